	.target	sm_90a

	.elftype	@"ET_EXEC"


//--------------------- .note.nv.tkinfo           --------------------------
	.section	.note.nv.tkinfo,"",@"SHT_NOTE"
	.sectionflags	@"SHF_NOTE_NV_TKINFO"
	.tkinfo
        /*0018*/ 	.word	0x00000002
        /*0030*/ 	.string	""
        /*0030*/ 	.string	"ptxas"
        /*0030*/ 	.string	"Cuda compilation tools, release 13.0, V13.0.88"
        /*0030*/ 	.string	"Build cuda_13.0.r13.0/compiler.36424714_0"
        /*0030*/ 	.string	"-arch sm_90a -m 64 "



//--------------------- .note.nv.cuinfo           --------------------------
	.section	.note.nv.cuinfo,"",@"SHT_NOTE"
	.sectionflags	@"SHF_NOTE_NV_CUINFO"
        /*0018*/ 	.short	0x0002
        /*001a*/ 	.short	0x005a
        /*001c*/ 	.short	0x0082
	.zero		2


//--------------------- .nv.info                  --------------------------
	.section	.nv.info,"",@"SHT_CUDA_INFO"
	.align	4


	//----- nvinfo : EIATTR_REGCOUNT
	.align		4
        /*0000*/ 	.byte	0x04, 0x2f
        /*0002*/ 	.short	(.L_32 - .L_31)
	.align		4
.L_31:
        /*0004*/ 	.word	index@(_ZN7cutlass13device_kernelIN5flash11enable_sm90INS1_16FlashAttnFwdSm90INS1_25CollectiveMainloopFwdSm90ILi2EN4cute5tupleIJNS5_1CILi1EEES8_S8_EEENS6_IJNS7_ILi128EEENS7_ILi96EEENS7_ILi64EEEEEELi256ENS_10bfloat16_tEfNS_4arch4Sm90ELb1ELb0ELb0ELb1ELb1ELb1ELb1ELb1ELb0ELb1ELb1ELb0EEENS1_21CollectiveEpilogueFwdINS6_IJSA_NS7_ILi256EEESB_EEES9_SE_SG_Li256ELb1ELb1ELb1ELb0EEENS1_36VarlenDynamicPersistentTileSchedulerILi128ELi96ELi256ELi128ELb1ELb1ELb1ELb1ELb1ELb1EEEEEEEEEvNT_6ParamsE)
        /*0008*/ 	.word	0x000000a8


	//----- nvinfo : EIATTR_FRAME_SIZE
	.align		4
.L_32:
        /*000c*/ 	.byte	0x04, 0x11
        /*000e*/ 	.short	(.L_34 - .L_33)
	.align		4
.L_33:
        /*0010*/ 	.word	index@(_ZN7cutlass13device_kernelIN5flash11enable_sm90INS1_16FlashAttnFwdSm90INS1_25CollectiveMainloopFwdSm90ILi2EN4cute5tupleIJNS5_1CILi1EEES8_S8_EEENS6_IJNS7_ILi128EEENS7_ILi96EEENS7_ILi64EEEEEELi256ENS_10bfloat16_tEfNS_4arch4Sm90ELb1ELb0ELb0ELb1ELb1ELb1ELb1ELb1ELb0ELb1ELb1ELb0EEENS1_21CollectiveEpilogueFwdINS6_IJSA_NS7_ILi256EEESB_EEES9_SE_SG_Li256ELb1ELb1ELb1ELb0EEENS1_36VarlenDynamicPersistentTileSchedulerILi128ELi96ELi256ELi128ELb1ELb1ELb1ELb1ELb1ELb1EEEEEEEEEvNT_6ParamsE)
        /*0014*/ 	.word	0x000001e8


	//----- nvinfo : EIATTR_REGCOUNT
	.align		4
.L_34:
        /*0018*/ 	.byte	0x04, 0x2f
        /*001a*/ 	.short	(.L_36 - .L_35)
	.align		4
.L_35:
        /*001c*/ 	.word	index@(_ZN7cutlass13device_kernelIN5flash11enable_sm90INS1_16FlashAttnFwdSm90INS1_25CollectiveMainloopFwdSm90ILi2EN4cute5tupleIJNS5_1CILi1EEES8_S8_EEENS6_IJNS7_ILi128EEENS7_ILi96EEENS7_ILi64EEEEEELi256ENS_10bfloat16_tEfNS_4arch4Sm90ELb1ELb0ELb0ELb1ELb1ELb0ELb1ELb1ELb0ELb1ELb1ELb0EEENS1_21CollectiveEpilogueFwdINS6_IJSA_NS7_ILi256EEESB_EEES9_SE_SG_Li256ELb1ELb1ELb1ELb0EEENS1_36VarlenDynamicPersistentTileSchedulerILi128ELi96ELi256ELi128ELb1ELb1ELb1ELb1ELb1ELb1EEEEEEEEEvNT_6ParamsE)
        /*0020*/ 	.word	0x000000a8


	//----- nvinfo : EIATTR_FRAME_SIZE
	.align		4
.L_36:
        /*0024*/ 	.byte	0x04, 0x11
        /*0026*/ 	.short	(.L_38 - .L_37)
	.align		4
.L_37:
        /*0028*/ 	.word	index@(_ZN7cutlass13device_kernelIN5flash11enable_sm90INS1_16FlashAttnFwdSm90INS1_25CollectiveMainloopFwdSm90ILi2EN4cute5tupleIJNS5_1CILi1EEES8_S8_EEENS6_IJNS7_ILi128EEENS7_ILi96EEENS7_ILi64EEEEEELi256ENS_10bfloat16_tEfNS_4arch4Sm90ELb1ELb0ELb0ELb1ELb1ELb0ELb1ELb1ELb0ELb1ELb1ELb0EEENS1_21CollectiveEpilogueFwdINS6_IJSA_NS7_ILi256EEESB_EEES9_SE_SG_Li256ELb1ELb1ELb1ELb0EEENS1_36VarlenDynamicPersistentTileSchedulerILi128ELi96ELi256ELi128ELb1ELb1ELb1ELb1ELb1ELb1EEEEEEEEEvNT_6ParamsE)
        /*002c*/ 	.word	0x00000040


	//----- nvinfo : EIATTR_REGCOUNT
	.align		4
.L_38:
        /*0030*/ 	.byte	0x04, 0x2f
        /*0032*/ 	.short	(.L_40 - .L_39)
	.align		4
.L_39:
        /*0034*/ 	.word	index@(_ZN7cutlass13device_kernelIN5flash11enable_sm90INS1_16FlashAttnFwdSm90INS1_25CollectiveMainloopFwdSm90ILi2EN4cute5tupleIJNS5_1CILi1EEES8_S8_EEENS6_IJNS7_ILi128EEENS7_ILi96EEENS7_ILi64EEEEEELi256ENS_10bfloat16_tEfNS_4arch4Sm90ELb1ELb0ELb0ELb1ELb1ELb1ELb0ELb1ELb0ELb1ELb1ELb0EEENS1_21CollectiveEpilogueFwdINS6_IJSA_NS7_ILi256EEESB_EEES9_SE_SG_Li256ELb1ELb1ELb1ELb0EEENS1_36VarlenDynamicPersistentTileSchedulerILi128ELi96ELi256ELi128ELb1ELb1ELb1ELb1ELb1ELb1EEEEEEEEEvNT_6ParamsE)
        /*0038*/ 	.word	0x000000a8


	//----- nvinfo : EIATTR_FRAME_SIZE
	.align		4
.L_40:
        /*003c*/ 	.byte	0x04, 0x11
        /*003e*/ 	.short	(.L_42 - .L_41)
	.align		4
.L_41:
        /*0040*/ 	.word	index@(_ZN7cutlass13device_kernelIN5flash11enable_sm90INS1_16FlashAttnFwdSm90INS1_25CollectiveMainloopFwdSm90ILi2EN4cute5tupleIJNS5_1CILi1EEES8_S8_EEENS6_IJNS7_ILi128EEENS7_ILi96EEENS7_ILi64EEEEEELi256ENS_10bfloat16_tEfNS_4arch4Sm90ELb1ELb0ELb0ELb1ELb1ELb1ELb0ELb1ELb0ELb1ELb1ELb0EEENS1_21CollectiveEpilogueFwdINS6_IJSA_NS7_ILi256EEESB_EEES9_SE_SG_Li256ELb1ELb1ELb1ELb0EEENS1_36VarlenDynamicPersistentTileSchedulerILi128ELi96ELi256ELi128ELb1ELb1ELb1ELb1ELb1ELb1EEEEEEEEEvNT_6ParamsE)
        /*0044*/ 	.word	0x00000150


	//----- nvinfo : EIATTR_REGCOUNT
	.align		4
.L_42:
        /*0048*/ 	.byte	0x04, 0x2f
        /*004a*/ 	.short	(.L_44 - .L_43)
	.align		4
.L_43:
        /*004c*/ 	.word	index@(_ZN7cutlass13device_kernelIN5flash11enable_sm90INS1_16FlashAttnFwdSm90INS1_25CollectiveMainloopFwdSm90ILi2EN4cute5tupleIJNS5_1CILi1EEES8_S8_EEENS6_IJNS7_ILi128EEENS7_ILi96EEENS7_ILi64EEEEEELi256ENS_10bfloat16_tEfNS_4arch4Sm90ELb1ELb0ELb0ELb1ELb1ELb0ELb0ELb1ELb0ELb1ELb1ELb0EEENS1_21CollectiveEpilogueFwdINS6_IJSA_NS7_ILi256EEESB_EEES9_SE_SG_Li256ELb1ELb1ELb1ELb0EEENS1_36VarlenDynamicPersistentTileSchedulerILi128ELi96ELi256ELi128ELb1ELb1ELb1ELb1ELb1ELb1EEEEEEEEEvNT_6ParamsE)
        /*0050*/ 	.word	0x000000a8


	//----- nvinfo : EIATTR_FRAME_SIZE
	.align		4
.L_44:
        /*0054*/ 	.byte	0x04, 0x11
        /*0056*/ 	.short	(.L_46 - .L_45)
	.align		4
.L_45:
        /*0058*/ 	.word	index@(_ZN7cutlass13device_kernelIN5flash11enable_sm90INS1_16FlashAttnFwdSm90INS1_25CollectiveMainloopFwdSm90ILi2EN4cute5tupleIJNS5_1CILi1EEES8_S8_EEENS6_IJNS7_ILi128EEENS7_ILi96EEENS7_ILi64EEEEEELi256ENS_10bfloat16_tEfNS_4arch4Sm90ELb1ELb0ELb0ELb1ELb1ELb0ELb0ELb1ELb0ELb1ELb1ELb0EEENS1_21CollectiveEpilogueFwdINS6_IJSA_NS7_ILi256EEESB_EEES9_SE_SG_Li256ELb1ELb1ELb1ELb0EEENS1_36VarlenDynamicPersistentTileSchedulerILi128ELi96ELi256ELi128ELb1ELb1ELb1ELb1ELb1ELb1EEEEEEEEEvNT_6ParamsE)
        /*005c*/ 	.word	0x00000030


	//----- nvinfo : EIATTR_REGCOUNT
	.align		4
.L_46:
        /*0060*/ 	.byte	0x04, 0x2f
        /*0062*/ 	.short	(.L_48 - .L_47)
	.align		4
.L_47:
        /*0064*/ 	.word	index@(_ZN7cutlass13device_kernelIN5flash11enable_sm90INS1_16FlashAttnFwdSm90INS1_25CollectiveMainloopFwdSm90ILi2EN4cute5tupleIJNS5_1CILi1EEES8_S8_EEENS6_IJNS7_ILi128EEENS7_ILi96EEENS7_ILi64EEEEEELi256ENS_10bfloat16_tEfNS_4arch4Sm90ELb1ELb0ELb0ELb0ELb1ELb0ELb1ELb1ELb0ELb1ELb1ELb0EEENS1_21CollectiveEpilogueFwdINS6_IJSA_NS7_ILi256EEESB_EEES9_SE_SG_Li256ELb0ELb1ELb1ELb0EEENS1_19SingleTileSchedulerILb0ELb1ELb1ELi128EEEEEEEEEvNT_6ParamsE)
        /*0068*/ 	.word	0x000000a8


	//----- nvinfo : EIATTR_FRAME_SIZE
	.align		4
.L_48:
        /*006c*/ 	.byte	0x04, 0x11
        /*006e*/ 	.short	(.L_50 - .L_49)
	.align		4
.L_49:
        /*0070*/ 	.word	index@(_ZN7cutlass13device_kernelIN5flash11enable_sm90INS1_16FlashAttnFwdSm90INS1_25CollectiveMainloopFwdSm90ILi2EN4cute5tupleIJNS5_1CILi1EEES8_S8_EEENS6_IJNS7_ILi128EEENS7_ILi96EEENS7_ILi64EEEEEELi256ENS_10bfloat16_tEfNS_4arch4Sm90ELb1ELb0ELb0ELb0ELb1ELb0ELb1ELb1ELb0ELb1ELb1ELb0EEENS1_21CollectiveEpilogueFwdINS6_IJSA_NS7_ILi256EEESB_EEES9_SE_SG_Li256ELb0ELb1ELb1ELb0EEENS1_19SingleTileSchedulerILb0ELb1ELb1ELi128EEEEEEEEEvNT_6ParamsE)
        /*0074*/ 	.word	0x00000008


	//----- nvinfo : EIATTR_REGCOUNT
	.align		4
.L_50:
        /*0078*/ 	.byte	0x04, 0x2f
        /*007a*/ 	.short	(.L_52 - .L_51)
	.align		4
.L_51:
        /*007c*/ 	.word	index@(_ZN7cutlass13device_kernelIN5flash11enable_sm90INS1_16FlashAttnFwdSm90INS1_25CollectiveMainloopFwdSm90ILi2EN4cute5tupleIJNS5_1CILi1EEES8_S8_EEENS6_IJNS7_ILi128EEENS7_ILi96EEENS7_ILi64EEEEEELi256ENS_10bfloat16_tEfNS_4arch4Sm90ELb1ELb0ELb0ELb0ELb1ELb0ELb0ELb1ELb0ELb1ELb1ELb0EEENS1_21CollectiveEpilogueFwdINS6_IJSA_NS7_ILi256EEESB_EEES9_SE_SG_Li256ELb0ELb1ELb1ELb0EEENS1_19SingleTileSchedulerILb0ELb1ELb1ELi128EEEEEEEEEvNT_6ParamsE)
        /*0080*/ 	.word	0x000000a8


	//----- nvinfo : EIATTR_FRAME_SIZE
	.align		4
.L_52:
        /*0084*/ 	.byte	0x04, 0x11
        /*0086*/ 	.short	(.L_54 - .L_53)
	.align		4
.L_53:
        /*0088*/ 	.word	index@(_ZN7cutlass13device_kernelIN5flash11enable_sm90INS1_16FlashAttnFwdSm90INS1_25CollectiveMainloopFwdSm90ILi2EN4cute5tupleIJNS5_1CILi1EEES8_S8_EEENS6_IJNS7_ILi128EEENS7_ILi96EEENS7_ILi64EEEEEELi256ENS_10bfloat16_tEfNS_4arch4Sm90ELb1ELb0ELb0ELb0ELb1ELb0ELb0ELb1ELb0ELb1ELb1ELb0EEENS1_21CollectiveEpilogueFwdINS6_IJSA_NS7_ILi256EEESB_EEES9_SE_SG_Li256ELb0ELb1ELb1ELb0EEENS1_19SingleTileSchedulerILb0ELb1ELb1ELi128EEEEEEEEEvNT_6ParamsE)
        /*008c*/ 	.word	0x00000000


	//----- nvinfo : EIATTR_REGCOUNT
	.align		4
.L_54:
        /*0090*/ 	.byte	0x04, 0x2f
        /*0092*/ 	.short	(.L_56 - .L_55)
	.align		4
.L_55:
        /*0094*/ 	.word	index@(_ZN7cutlass13device_kernelIN5flash11enable_sm90INS1_16FlashAttnFwdSm90INS1_25CollectiveMainloopFwdSm90ILi2EN4cute5tupleIJNS5_1CILi1EEES8_S8_EEENS6_IJNS7_ILi128EEENS7_ILi96EEENS7_ILi64EEEEEELi256ENS_10bfloat16_tEfNS_4arch4Sm90ELb0ELb1ELb0ELb1ELb1ELb1ELb1ELb1ELb0ELb1ELb1ELb0EEENS1_21CollectiveEpilogueFwdINS6_IJSA_NS7_ILi256EEESB_EEES9_SE_SG_Li256ELb1ELb1ELb1ELb0EEENS1_36VarlenDynamicPersistentTileSchedulerILi128ELi96ELi256ELi128ELb1ELb1ELb1ELb1ELb0ELb1EEEEEEEEEvNT_6ParamsE)
        /*0098*/ 	.word	0x000000a8


	//----- nvinfo : EIATTR_FRAME_SIZE
	.align		4
.L_56:
        /*009c*/ 	.byte	0x04, 0x11
        /*009e*/ 	.short	(.L_58 - .L_57)
	.align		4
.L_57:
        /*00a0*/ 	.word	index@($_ZN7cutlass13device_kernelIN5flash11enable_sm90INS1_16FlashAttnFwdSm90INS1_25CollectiveMainloopFwdSm90ILi2EN4cute5tupleIJNS5_1CILi1EEES8_S8_EEENS6_IJNS7_ILi128EEENS7_ILi96EEENS7_ILi64EEEEEELi256ENS_10bfloat16_tEfNS_4arch4Sm90ELb0ELb1ELb0ELb1ELb1ELb1ELb1ELb1ELb0ELb1ELb1ELb0EEENS1_21CollectiveEpilogueFwdINS6_IJSA_NS7_ILi256EEESB_EEES9_SE_SG_Li256ELb1ELb1ELb1ELb0EEENS1_36VarlenDynamicPersistentTileSchedulerILi128ELi96ELi256ELi128ELb1ELb1ELb1ELb1ELb0ELb1EEEEEEEEEvNT_6ParamsE$_ZZN5flash25CollectiveMainloopFwdSm90ILi2EN4cute5tupleIJNS1_1CILi1EEES4_S4_EEENS2_IJNS3_ILi128EEENS3_ILi96EEENS3_ILi64EEEEEELi256EN7cutlass10bfloat16_tEfNSA_4arch4Sm90ELb0ELb1ELb0ELb1ELb1ELb1ELb1ELb1ELb0ELb1ELb1ELb0EE3mmaINS_16FlashAttnFwdSm90ISE_NS_21CollectiveEpilogueFwdINS2_IJS6_NS3_ILi256EEES7_EEES5_SB_SD_Li256ELb1ELb1ELb1ELb0EEENS_36VarlenDynamicPersistentTileSchedulerILi128ELi96ELi256ELi128ELb1ELb1ELb1ELb1ELb0ELb1EEEE13SharedStorageENS1_6TensorINS1_11ArrayEngineIfLm128EEENS1_6LayoutINS2_IJNS2_IJNS3_ILi2EEEST_NS3_ILi32EEEEEES4_S4_EEENS2_IJNS2_IJS4_ST_NS3_ILi4EEEEEENS3_ILi0EEESZ_EEEEEEENS_7SoftmaxILi2ELi0EEEEEbRKNSE_6ParamsENSA_13PipelineAsyncILi2EEES19_RNSA_13PipelineStateILj2EEERT0_RT1_iRiRKNS_16SeqlenInfoQKNewKILb1ELb1EEENS2_IJiiiiEEERT_ENKUliT_T0_T1_E_clIZSF_ISO_S12_S14_EbS17_S19_S19_S1C_S1E_S1G_iS1H_S1L_S1M_S1O_EUlRS1P_iE0_NS3_ILb1EEES1W_EEDaiS1P_S1Q_S1R_)
        /*00a4*/ 	.word	0x00000530


	//----- nvinfo : EIATTR_FRAME_SIZE
	.align		4
.L_58:
        /*00a8*/ 	.byte	0x04, 0x11
        /*00aa*/ 	.short	(.L_60 - .L_59)
	.align		4
.L_59:
        /*00ac*/ 	.word	index@(_ZN7cutlass13device_kernelIN5flash11enable_sm90INS1_16FlashAttnFwdSm90INS1_25CollectiveMainloopFwdSm90ILi2EN4cute5tupleIJNS5_1CILi1EEES8_S8_EEENS6_IJNS7_ILi128EEENS7_ILi96EEENS7_ILi64EEEEEELi256ENS_10bfloat16_tEfNS_4arch4Sm90ELb0ELb1ELb0ELb1ELb1ELb1ELb1ELb1ELb0ELb1ELb1ELb0EEENS1_21CollectiveEpilogueFwdINS6_IJSA_NS7_ILi256EEESB_EEES9_SE_SG_Li256ELb1ELb1ELb1ELb0EEENS1_36VarlenDynamicPersistentTileSchedulerILi128ELi96ELi256ELi128ELb1ELb1ELb1ELb1ELb0ELb1EEEEEEEEEvNT_6ParamsE)
        /*00b0*/ 	.word	0x00000530


	//----- nvinfo : EIATTR_REGCOUNT
	.align		4
.L_60:
        /*00b4*/ 	.byte	0x04, 0x2f
        /*00b6*/ 	.short	(.L_62 - .L_61)
	.align		4
.L_61:
        /*00b8*/ 	.word	index@(_ZN7cutlass13device_kernelIN5flash11enable_sm90INS1_16FlashAttnFwdSm90INS1_25CollectiveMainloopFwdSm90ILi2EN4cute5tupleIJNS5_1CILi1EEES8_S8_EEENS6_IJNS7_ILi128EEENS7_ILi96EEENS7_ILi64EEEEEELi256ENS_10bfloat16_tEfNS_4arch4Sm90ELb0ELb1ELb0ELb1ELb1ELb0ELb1ELb1ELb0ELb1ELb1ELb0EEENS1_21CollectiveEpilogueFwdINS6_IJSA_NS7_ILi256EEESB_EEES9_SE_SG_Li256ELb1ELb1ELb1ELb0EEENS1_36VarlenDynamicPersistentTileSchedulerILi128ELi96ELi256ELi128ELb1ELb1ELb1ELb1ELb0ELb1EEEEEEEEEvNT_6ParamsE)
        /*00bc*/ 	.word	0x000000a8


	//----- nvinfo : EIATTR_FRAME_SIZE
	.align		4
.L_62:
        /*00c0*/ 	.byte	0x04, 0x11
        /*00c2*/ 	.short	(.L_64 - .L_63)
	.align		4
.L_63:
        /*00c4*/ 	.word	index@($_ZN7cutlass13device_kernelIN5flash11enable_sm90INS1_16FlashAttnFwdSm90INS1_25CollectiveMainloopFwdSm90ILi2EN4cute5tupleIJNS5_1CILi1EEES8_S8_EEENS6_IJNS7_ILi128EEENS7_ILi96EEENS7_ILi64EEEEEELi256ENS_10bfloat16_tEfNS_4arch4Sm90ELb0ELb1ELb0ELb1ELb1ELb0ELb1ELb1ELb0ELb1ELb1ELb0EEENS1_21CollectiveEpilogueFwdINS6_IJSA_NS7_ILi256EEESB_EEES9_SE_SG_Li256ELb1ELb1ELb1ELb0EEENS1_36VarlenDynamicPersistentTileSchedulerILi128ELi96ELi256ELi128ELb1ELb1ELb1ELb1ELb0ELb1EEEEEEEEEvNT_6ParamsE$_ZZN5flash25CollectiveMainloopFwdSm90ILi2EN4cute5tupleIJNS1_1CILi1EEES4_S4_EEENS2_IJNS3_ILi128EEENS3_ILi96EEENS3_ILi64EEEEEELi256EN7cutlass10bfloat16_tEfNSA_4arch4Sm90ELb0ELb1ELb0ELb1ELb1ELb0ELb1ELb1ELb0ELb1ELb1ELb0EE3mmaINS_16FlashAttnFwdSm90ISE_NS_21CollectiveEpilogueFwdINS2_IJS6_NS3_ILi256EEES7_EEES5_SB_SD_Li256ELb1ELb1ELb1ELb0EEENS_36VarlenDynamicPersistentTileSchedulerILi128ELi96ELi256ELi128ELb1ELb1ELb1ELb1ELb0ELb1EEEE13SharedStorageENS1_6TensorINS1_11ArrayEngineIfLm128EEENS1_6LayoutINS2_IJNS2_IJNS3_ILi2EEEST_NS3_ILi32EEEEEES4_S4_EEENS2_IJNS2_IJS4_ST_NS3_ILi4EEEEEENS3_ILi0EEESZ_EEEEEEENS_7SoftmaxILi2ELi0EEEEEbRKNSE_6ParamsENSA_13PipelineAsyncILi2EEES19_RNSA_13PipelineStateILj2EEERT0_RT1_iRiRKNS_16SeqlenInfoQKNewKILb1ELb0EEENS2_IJiiiiEEERT_ENKUliT_T0_T1_E_clIZSF_ISO_S12_S14_EbS17_S19_S19_S1C_S1E_S1G_iS1H_S1L_S1M_S1O_EUlRS1P_iE1_NS3_ILb0EEENS3_ILb1EEEEEDaiS1P_S1Q_S1R_)
        /*00c8*/ 	.word	0x000004e0


	//----- nvinfo : EIATTR_FRAME_SIZE
	.align		4
.L_64:
        /*00cc*/ 	.byte	0x04, 0x11
        /*00ce*/ 	.short	(.L_66 - .L_65)
	.align		4
.L_65:
        /*00d0*/ 	.word	index@(_ZN7cutlass13device_kernelIN5flash11enable_sm90INS1_16FlashAttnFwdSm90INS1_25CollectiveMainloopFwdSm90ILi2EN4cute5tupleIJNS5_1CILi1EEES8_S8_EEENS6_IJNS7_ILi128EEENS7_ILi96EEENS7_ILi64EEEEEELi256ENS_10bfloat16_tEfNS_4arch4Sm90ELb0ELb1ELb0ELb1ELb1ELb0ELb1ELb1ELb0ELb1ELb1ELb0EEENS1_21CollectiveEpilogueFwdINS6_IJSA_NS7_ILi256EEESB_EEES9_SE_SG_Li256ELb1ELb1ELb1ELb0EEENS1_36VarlenDynamicPersistentTileSchedulerILi128ELi96ELi256ELi128ELb1ELb1ELb1ELb1ELb0ELb1EEEEEEEEEvNT_6ParamsE)
        /*00d4*/ 	.word	0x000004e0


	//----- nvinfo : EIATTR_REGCOUNT
	.align		4
.L_66:
        /*00d8*/ 	.byte	0x04, 0x2f
        /*00da*/ 	.short	(.L_68 - .L_67)
	.align		4
.L_67:
        /*00dc*/ 	.word	index@(_ZN7cutlass13device_kernelIN5flash11enable_sm90INS1_16FlashAttnFwdSm90INS1_25CollectiveMainloopFwdSm90ILi2EN4cute5tupleIJNS5_1CILi1EEES8_S8_EEENS6_IJNS7_ILi128EEENS7_ILi96EEENS7_ILi64EEEEEELi256ENS_10bfloat16_tEfNS_4arch4Sm90ELb0ELb1ELb0ELb1ELb1ELb1ELb0ELb1ELb0ELb1ELb1ELb0EEENS1_21CollectiveEpilogueFwdINS6_IJSA_NS7_ILi256EEESB_EEES9_SE_SG_Li256ELb1ELb1ELb1ELb0EEENS1_36VarlenDynamicPersistentTileSchedulerILi128ELi96ELi256ELi128ELb1ELb1ELb1ELb1ELb0ELb1EEEEEEEEEvNT_6ParamsE)
        /*00e0*/ 	.word	0x000000a8


	//----- nvinfo : EIATTR_FRAME_SIZE
	.align		4
.L_68:
        /*00e4*/ 	.byte	0x04, 0x11
        /*00e6*/ 	.short	(.L_70 - .L_69)
	.align		4
.L_69:
        /*00e8*/ 	.word	index@($_ZN7cutlass13device_kernelIN5flash11enable_sm90INS1_16FlashAttnFwdSm90INS1_25CollectiveMainloopFwdSm90ILi2EN4cute5tupleIJNS5_1CILi1EEES8_S8_EEENS6_IJNS7_ILi128EEENS7_ILi96EEENS7_ILi64EEEEEELi256ENS_10bfloat16_tEfNS_4arch4Sm90ELb0ELb1ELb0ELb1ELb1ELb1ELb0ELb1ELb0ELb1ELb1ELb0EEENS1_21CollectiveEpilogueFwdINS6_IJSA_NS7_ILi256EEESB_EEES9_SE_SG_Li256ELb1ELb1ELb1ELb0EEENS1_36VarlenDynamicPersistentTileSchedulerILi128ELi96ELi256ELi128ELb1ELb1ELb1ELb1ELb0ELb1EEEEEEEEEvNT_6ParamsE$_ZZN5flash25CollectiveMainloopFwdSm90ILi2EN4cute5tupleIJNS1_1CILi1EEES4_S4_EEENS2_IJNS3_ILi128EEENS3_ILi96EEENS3_ILi64EEEEEELi256EN7cutlass10bfloat16_tEfNSA_4arch4Sm90ELb0ELb1ELb0ELb1ELb1ELb1ELb0ELb1ELb0ELb1ELb1ELb0EE3mmaINS_16FlashAttnFwdSm90ISE_NS_21CollectiveEpilogueFwdINS2_IJS6_NS3_ILi256EEES7_EEES5_SB_SD_Li256ELb1ELb1ELb1ELb0EEENS_36VarlenDynamicPersistentTileSchedulerILi128ELi96ELi256ELi128ELb1ELb1ELb1ELb1ELb0ELb1EEEE13SharedStorageENS1_6TensorINS1_11ArrayEngineIfLm128EEENS1_6LayoutINS2_IJNS2_IJNS3_ILi2EEEST_NS3_ILi32EEEEEES4_S4_EEENS2_IJNS2_IJS4_ST_NS3_ILi4EEEEEENS3_ILi0EEESZ_EEEEEEENS_7SoftmaxILi2ELi0EEEEEbRKNSE_6ParamsENSA_13PipelineAsyncILi2EEES19_RNSA_13PipelineStateILj2EEERT0_RT1_iRiRKNS_16SeqlenInfoQKNewKILb1ELb1EEENS2_IJiiiiEEERT_ENKUliT_T0_T1_E_clIZSF_ISO_S12_S14_EbS17_S19_S19_S1C_S1E_S1G_iS1H_S1L_S1M_S1O_EUlRS1P_iE0_NS3_ILb1EEES1W_EEDaiS1P_S1Q_S1R_)
        /*00ec*/ 	.word	0x00000440


	//----- nvinfo : EIATTR_FRAME_SIZE
	.align		4
.L_70:
        /*00f0*/ 	.byte	0x04, 0x11
        /*00f2*/ 	.short	(.L_72 - .L_71)
	.align		4
.L_71:
        /*00f4*/ 	.word	index@(_ZN7cutlass13device_kernelIN5flash11enable_sm90INS1_16FlashAttnFwdSm90INS1_25CollectiveMainloopFwdSm90ILi2EN4cute5tupleIJNS5_1CILi1EEES8_S8_EEENS6_IJNS7_ILi128EEENS7_ILi96EEENS7_ILi64EEEEEELi256ENS_10bfloat16_tEfNS_4arch4Sm90ELb0ELb1ELb0ELb1ELb1ELb1ELb0ELb1ELb0ELb1ELb1ELb0EEENS1_21CollectiveEpilogueFwdINS6_IJSA_NS7_ILi256EEESB_EEES9_SE_SG_Li256ELb1ELb1ELb1ELb0EEENS1_36VarlenDynamicPersistentTileSchedulerILi128ELi96ELi256ELi128ELb1ELb1ELb1ELb1ELb0ELb1EEEEEEEEEvNT_6ParamsE)
        /*00f8*/ 	.word	0x00000440


	//----- nvinfo : EIATTR_REGCOUNT
	.align		4
.L_72:
        /*00fc*/ 	.byte	0x04, 0x2f
        /*00fe*/ 	.short	(.L_74 - .L_73)
	.align		4
.L_73:
        /*0100*/ 	.word	index@(_ZN7cutlass13device_kernelIN5flash11enable_sm90INS1_16FlashAttnFwdSm90INS1_25CollectiveMainloopFwdSm90ILi2EN4cute5tupleIJNS5_1CILi1EEES8_S8_EEENS6_IJNS7_ILi128EEENS7_ILi96EEENS7_ILi64EEEEEELi256ENS_10bfloat16_tEfNS_4arch4Sm90ELb0ELb1ELb0ELb1ELb1ELb0ELb0ELb1ELb0ELb1ELb1ELb0EEENS1_21CollectiveEpilogueFwdINS6_IJSA_NS7_ILi256EEESB_EEES9_SE_SG_Li256ELb1ELb1ELb1ELb0EEENS1_36VarlenDynamicPersistentTileSchedulerILi128ELi96ELi256ELi128ELb1ELb1ELb1ELb1ELb0ELb1EEEEEEEEEvNT_6ParamsE)
        /*0104*/ 	.word	0x000000a8


	//----- nvinfo : EIATTR_FRAME_SIZE
	.align		4
.L_74:
        /*0108*/ 	.byte	0x04, 0x11
        /*010a*/ 	.short	(.L_76 - .L_75)
	.align		4
.L_75:
        /*010c*/ 	.word	index@(_ZN7cutlass13device_kernelIN5flash11enable_sm90INS1_16FlashAttnFwdSm90INS1_25CollectiveMainloopFwdSm90ILi2EN4cute5tupleIJNS5_1CILi1EEES8_S8_EEENS6_IJNS7_ILi128EEENS7_ILi96EEENS7_ILi64EEEEEELi256ENS_10bfloat16_tEfNS_4arch4Sm90ELb0ELb1ELb0ELb1ELb1ELb0ELb0ELb1ELb0ELb1ELb1ELb0EEENS1_21CollectiveEpilogueFwdINS6_IJSA_NS7_ILi256EEESB_EEES9_SE_SG_Li256ELb1ELb1ELb1ELb0EEENS1_36VarlenDynamicPersistentTileSchedulerILi128ELi96ELi256ELi128ELb1ELb1ELb1ELb1ELb0ELb1EEEEEEEEEvNT_6ParamsE)
        /*0110*/ 	.word	0x00000020


	//----- nvinfo : EIATTR_REGCOUNT
	.align		4
.L_76:
        /*0114*/ 	.byte	0x04, 0x2f
        /*0116*/ 	.short	(.L_78 - .L_77)
	.align		4
.L_77:
        /*0118*/ 	.word	index@(_ZN7cutlass13device_kernelIN5flash11enable_sm90INS1_16FlashAttnFwdSm90INS1_25CollectiveMainloopFwdSm90ILi2EN4cute5tupleIJNS5_1CILi1EEES8_S8_EEENS6_IJNS7_ILi128EEENS7_ILi96EEENS7_ILi64EEEEEELi256ENS_10bfloat16_tEfNS_4arch4Sm90ELb0ELb1ELb0ELb0ELb1ELb0ELb1ELb1ELb0ELb1ELb1ELb0EEENS1_21CollectiveEpilogueFwdINS6_IJSA_NS7_ILi256EEESB_EEES9_SE_SG_Li256ELb0ELb1ELb1ELb0EEENS1_19SingleTileSchedulerILb0ELb1ELb1ELi128EEEEEEEEEvNT_6ParamsE)
        /*011c*/ 	.word	0x000000a8


	//----- nvinfo : EIATTR_FRAME_SIZE
	.align		4
.L_78:
        /*0120*/ 	.byte	0x04, 0x11
        /*0122*/ 	.short	(.L_80 - .L_79)
	.align		4
.L_79:
        /*0124*/ 	.word	index@($_ZN7cutlass13device_kernelIN5flash11enable_sm90INS1_16FlashAttnFwdSm90INS1_25CollectiveMainloopFwdSm90ILi2EN4cute5tupleIJNS5_1CILi1EEES8_S8_EEENS6_IJNS7_ILi128EEENS7_ILi96EEENS7_ILi64EEEEEELi256ENS_10bfloat16_tEfNS_4arch4Sm90ELb0ELb1ELb0ELb0ELb1ELb0ELb1ELb1ELb0ELb1ELb1ELb0EEENS1_21CollectiveEpilogueFwdINS6_IJSA_NS7_ILi256EEESB_EEES9_SE_SG_Li256ELb0ELb1ELb1ELb0EEENS1_19SingleTileSchedulerILb0ELb1ELb1ELi128EEEEEEEEEvNT_6ParamsE$_ZZN5flash25CollectiveMainloopFwdSm90ILi2EN4cute5tupleIJNS1_1CILi1EEES4_S4_EEENS2_IJNS3_ILi128EEENS3_ILi96EEENS3_ILi64EEEEEELi256EN7cutlass10bfloat16_tEfNSA_4arch4Sm90ELb0ELb1ELb0ELb0ELb1ELb0ELb1ELb1ELb0ELb1ELb1ELb0EE3mmaINS_16FlashAttnFwdSm90ISE_NS_21CollectiveEpilogueFwdINS2_IJS6_NS3_ILi256EEES7_EEES5_SB_SD_Li256ELb0ELb1ELb1ELb0EEENS_19SingleTileSchedulerILb0ELb1ELb1ELi128EEEE13SharedStorageENS1_6TensorINS1_11ArrayEngineIfLm128EEENS1_6LayoutINS2_IJNS2_IJNS3_ILi2EEEST_NS3_ILi32EEEEEES4_S4_EEENS2_IJNS2_IJS4_ST_NS3_ILi4EEEEEENS3_ILi0EEESZ_EEEEEEENS_7SoftmaxILi2ELi0EEEEEbRKNSE_6ParamsENSA_13PipelineAsyncILi2EEES19_RNSA_13PipelineStateILj2EEERT0_RT1_iRiRKNS_16SeqlenInfoQKNewKILb0ELb0EEENS2_IJiiiiEEERT_ENKUliT_T0_T1_E_clIZSF_ISO_S12_S14_EbS17_S19_S19_S1C_S1E_S1G_iS1H_S1L_S1M_S1O_EUlRS1P_iE1_NS3_ILb0EEENS3_ILb1EEEEEDaiS1P_S1Q_S1R_)
        /*0128*/ 	.word	0x000056a0


	//----- nvinfo : EIATTR_FRAME_SIZE
	.align		4
.L_80:
        /*012c*/ 	.byte	0x04, 0x11
        /*012e*/ 	.short	(.L_82 - .L_81)
	.align		4
.L_81:
        /*0130*/ 	.word	index@(_ZN7cutlass13device_kernelIN5flash11enable_sm90INS1_16FlashAttnFwdSm90INS1_25CollectiveMainloopFwdSm90ILi2EN4cute5tupleIJNS5_1CILi1EEES8_S8_EEENS6_IJNS7_ILi128EEENS7_ILi96EEENS7_ILi64EEEEEELi256ENS_10bfloat16_tEfNS_4arch4Sm90ELb0ELb1ELb0ELb0ELb1ELb0ELb1ELb1ELb0ELb1ELb1ELb0EEENS1_21CollectiveEpilogueFwdINS6_IJSA_NS7_ILi256EEESB_EEES9_SE_SG_Li256ELb0ELb1ELb1ELb0EEENS1_19SingleTileSchedulerILb0ELb1ELb1ELi128EEEEEEEEEvNT_6ParamsE)
        /*0134*/ 	.word	0x000056a0


	//----- nvinfo : EIATTR_REGCOUNT
	.align		4
.L_82:
        /*0138*/ 	.byte	0x04, 0x2f
        /*013a*/ 	.short	(.L_84 - .L_83)
	.align		4
.L_83:
        /*013c*/ 	.word	index@(_ZN7cutlass13device_kernelIN5flash11enable_sm90INS1_16FlashAttnFwdSm90INS1_25CollectiveMainloopFwdSm90ILi2EN4cute5tupleIJNS5_1CILi1EEES8_S8_EEENS6_IJNS7_ILi128EEENS7_ILi96EEENS7_ILi64EEEEEELi256ENS_10bfloat16_tEfNS_4arch4Sm90ELb0ELb1ELb0ELb0ELb1ELb0ELb0ELb1ELb0ELb1ELb1ELb0EEENS1_21CollectiveEpilogueFwdINS6_IJSA_NS7_ILi256EEESB_EEES9_SE_SG_Li256ELb0ELb1ELb1ELb0EEENS1_19SingleTileSchedulerILb0ELb1ELb1ELi128EEEEEEEEEvNT_6ParamsE)
        /*0140*/ 	.word	0x000000a8


	//----- nvinfo : EIATTR_FRAME_SIZE
	.align		4
.L_84:
        /*0144*/ 	.byte	0x04, 0x11
        /*0146*/ 	.short	(.L_86 - .L_85)
	.align		4
.L_85:
        /*0148*/ 	.word	index@(_ZN7cutlass13device_kernelIN5flash11enable_sm90INS1_16FlashAttnFwdSm90INS1_25CollectiveMainloopFwdSm90ILi2EN4cute5tupleIJNS5_1CILi1EEES8_S8_EEENS6_IJNS7_ILi128EEENS7_ILi96EEENS7_ILi64EEEEEELi256ENS_10bfloat16_tEfNS_4arch4Sm90ELb0ELb1ELb0ELb0ELb1ELb0ELb0ELb1ELb0ELb1ELb1ELb0EEENS1_21CollectiveEpilogueFwdINS6_IJSA_NS7_ILi256EEESB_EEES9_SE_SG_Li256ELb0ELb1ELb1ELb0EEENS1_19SingleTileSchedulerILb0ELb1ELb1ELi128EEEEEEEEEvNT_6ParamsE)
        /*014c*/ 	.word	0x00000000


	//----- nvinfo : EIATTR_REGCOUNT
	.align		4
.L_86:
        /*0150*/ 	.byte	0x04, 0x2f
        /*0152*/ 	.short	(.L_88 - .L_87)
	.align		4
.L_87:
        /*0154*/ 	.word	index@(_ZN7cutlass13device_kernelIN5flash11enable_sm90INS1_16FlashAttnFwdSm90INS1_25CollectiveMainloopFwdSm90ILi2EN4cute5tupleIJNS5_1CILi1EEES8_S8_EEENS6_IJNS7_ILi128EEENS7_ILi96EEENS7_ILi64EEEEEELi256ENS_10bfloat16_tEfNS_4arch4Sm90ELb0ELb0ELb0ELb1ELb1ELb1ELb1ELb1ELb0ELb1ELb1ELb0EEENS1_21CollectiveEpilogueFwdINS6_IJSA_NS7_ILi256EEESB_EEES9_SE_SG_Li256ELb1ELb1ELb1ELb0EEENS1_36VarlenDynamicPersistentTileSchedulerILi128ELi96ELi256ELi128ELb1ELb1ELb1ELb0ELb1ELb1EEEEEEEEEvNT_6ParamsE)
        /*0158*/ 	.word	0x000000a8


	//----- nvinfo : EIATTR_FRAME_SIZE
	.align		4
.L_88:
        /*015c*/ 	.byte	0x04, 0x11
        /*015e*/ 	.short	(.L_90 - .L_89)
	.align		4
.L_89:
        /*0160*/ 	.word	index@(_ZN7cutlass13device_kernelIN5flash11enable_sm90INS1_16FlashAttnFwdSm90INS1_25CollectiveMainloopFwdSm90ILi2EN4cute5tupleIJNS5_1CILi1EEES8_S8_EEENS6_IJNS7_ILi128EEENS7_ILi96EEENS7_ILi64EEEEEELi256ENS_10bfloat16_tEfNS_4arch4Sm90ELb0ELb0ELb0ELb1ELb1ELb1ELb1ELb1ELb0ELb1ELb1ELb0EEENS1_21CollectiveEpilogueFwdINS6_IJSA_NS7_ILi256EEESB_EEES9_SE_SG_Li256ELb1ELb1ELb1ELb0EEENS1_36VarlenDynamicPersistentTileSchedulerILi128ELi96ELi256ELi128ELb1ELb1ELb1ELb0ELb1ELb1EEEEEEEEEvNT_6ParamsE)
        /*0164*/ 	.word	0x000001a8


	//----- nvinfo : EIATTR_REGCOUNT
	.align		4
.L_90:
        /*0168*/ 	.byte	0x04, 0x2f
        /*016a*/ 	.short	(.L_92 - .L_91)
	.align		4
.L_91:
        /*016c*/ 	.word	index@(_ZN7cutlass13device_kernelIN5flash11enable_sm90INS1_16FlashAttnFwdSm90INS1_25CollectiveMainloopFwdSm90ILi2EN4cute5tupleIJNS5_1CILi1EEES8_S8_EEENS6_IJNS7_ILi128EEENS7_ILi96EEENS7_ILi64EEEEEELi256ENS_10bfloat16_tEfNS_4arch4Sm90ELb0ELb0ELb0ELb1ELb1ELb0ELb1ELb1ELb0ELb1ELb1ELb0EEENS1_21CollectiveEpilogueFwdINS6_IJSA_NS7_ILi256EEESB_EEES9_SE_SG_Li256ELb1ELb1ELb1ELb0EEENS1_36VarlenDynamicPersistentTileSchedulerILi128ELi96ELi256ELi128ELb1ELb1ELb1ELb0ELb1ELb1EEEEEEEEEvNT_6ParamsE)
        /*0170*/ 	.word	0x000000a8


	//----- nvinfo : EIATTR_FRAME_SIZE
	.align		4
.L_92:
        /*0174*/ 	.byte	0x04, 0x11
        /*0176*/ 	.short	(.L_94 - .L_93)
	.align		4
.L_93:
        /*0178*/ 	.word	index@(_ZN7cutlass13device_kernelIN5flash11enable_sm90INS1_16FlashAttnFwdSm90INS1_25CollectiveMainloopFwdSm90ILi2EN4cute5tupleIJNS5_1CILi1EEES8_S8_EEENS6_IJNS7_ILi128EEENS7_ILi96EEENS7_ILi64EEEEEELi256ENS_10bfloat16_tEfNS_4arch4Sm90ELb0ELb0ELb0ELb1ELb1ELb0ELb1ELb1ELb0ELb1ELb1ELb0EEENS1_21CollectiveEpilogueFwdINS6_IJSA_NS7_ILi256EEESB_EEES9_SE_SG_Li256ELb1ELb1ELb1ELb0EEENS1_36VarlenDynamicPersistentTileSchedulerILi128ELi96ELi256ELi128ELb1ELb1ELb1ELb0ELb1ELb1EEEEEEEEEvNT_6ParamsE)
        /*017c*/ 	.word	0x00000040


	//----- nvinfo : EIATTR_REGCOUNT
	.align		4
.L_94:
        /*0180*/ 	.byte	0x04, 0x2f
        /*0182*/ 	.short	(.L_96 - .L_95)
	.align		4
.L_95:
        /*0184*/ 	.word	index@(_ZN7cutlass13device_kernelIN5flash11enable_sm90INS1_16FlashAttnFwdSm90INS1_25CollectiveMainloopFwdSm90ILi2EN4cute5tupleIJNS5_1CILi1EEES8_S8_EEENS6_IJNS7_ILi128EEENS7_ILi96EEENS7_ILi64EEEEEELi256ENS_10bfloat16_tEfNS_4arch4Sm90ELb0ELb0ELb0ELb1ELb1ELb1ELb0ELb1ELb0ELb1ELb1ELb0EEENS1_21CollectiveEpilogueFwdINS6_IJSA_NS7_ILi256EEESB_EEES9_SE_SG_Li256ELb1ELb1ELb1ELb0EEENS1_36VarlenDynamicPersistentTileSchedulerILi128ELi96ELi256ELi128ELb1ELb1ELb1ELb0ELb1ELb1EEEEEEEEEvNT_6ParamsE)
        /*0188*/ 	.word	0x000000a8


	//----- nvinfo : EIATTR_FRAME_SIZE
	.align		4
.L_96:
        /*018c*/ 	.byte	0x04, 0x11
        /*018e*/ 	.short	(.L_98 - .L_97)
	.align		4
.L_97:
        /*0190*/ 	.word	index@(_ZN7cutlass13device_kernelIN5flash11enable_sm90INS1_16FlashAttnFwdSm90INS1_25CollectiveMainloopFwdSm90ILi2EN4cute5tupleIJNS5_1CILi1EEES8_S8_EEENS6_IJNS7_ILi128EEENS7_ILi96EEENS7_ILi64EEEEEELi256ENS_10bfloat16_tEfNS_4arch4Sm90ELb0ELb0ELb0ELb1ELb1ELb1ELb0ELb1ELb0ELb1ELb1ELb0EEENS1_21CollectiveEpilogueFwdINS6_IJSA_NS7_ILi256EEESB_EEES9_SE_SG_Li256ELb1ELb1ELb1ELb0EEENS1_36VarlenDynamicPersistentTileSchedulerILi128ELi96ELi256ELi128ELb1ELb1ELb1ELb0ELb1ELb1EEEEEEEEEvNT_6ParamsE)
        /*0194*/ 	.word	0x00000158


	//----- nvinfo : EIATTR_REGCOUNT
	.align		4
.L_98:
        /*0198*/ 	.byte	0x04, 0x2f
        /*019a*/ 	.short	(.L_100 - .L_99)
	.align		4
.L_99:
        /*019c*/ 	.word	index@(_ZN7cutlass13device_kernelIN5flash11enable_sm90INS1_16FlashAttnFwdSm90INS1_25CollectiveMainloopFwdSm90ILi2EN4cute5tupleIJNS5_1CILi1EEES8_S8_EEENS6_IJNS7_ILi128EEENS7_ILi96EEENS7_ILi64EEEEEELi256ENS_10bfloat16_tEfNS_4arch4Sm90ELb0ELb0ELb0ELb1ELb1ELb0ELb0ELb1ELb0ELb1ELb1ELb0EEENS1_21CollectiveEpilogueFwdINS6_IJSA_NS7_ILi256EEESB_EEES9_SE_SG_Li256ELb1ELb1ELb1ELb0EEENS1_36VarlenDynamicPersistentTileSchedulerILi128ELi96ELi256ELi128ELb1ELb1ELb1ELb0ELb1ELb1EEEEEEEEEvNT_6ParamsE)
        /*01a0*/ 	.word	0x000000a8


	//----- nvinfo : EIATTR_FRAME_SIZE
	.align		4
.L_100:
        /*01a4*/ 	.byte	0x04, 0x11
        /*01a6*/ 	.short	(.L_102 - .L_101)
	.align		4
.L_101:
        /*01a8*/ 	.word	index@(_ZN7cutlass13device_kernelIN5flash11enable_sm90INS1_16FlashAttnFwdSm90INS1_25CollectiveMainloopFwdSm90ILi2EN4cute5tupleIJNS5_1CILi1EEES8_S8_EEENS6_IJNS7_ILi128EEENS7_ILi96EEENS7_ILi64EEEEEELi256ENS_10bfloat16_tEfNS_4arch4Sm90ELb0ELb0ELb0ELb1ELb1ELb0ELb0ELb1ELb0ELb1ELb1ELb0EEENS1_21CollectiveEpilogueFwdINS6_IJSA_NS7_ILi256EEESB_EEES9_SE_SG_Li256ELb1ELb1ELb1ELb0EEENS1_36VarlenDynamicPersistentTileSchedulerILi128ELi96ELi256ELi128ELb1ELb1ELb1ELb0ELb1ELb1EEEEEEEEEvNT_6ParamsE)
        /*01ac*/ 	.word	0x00000038


	//----- nvinfo : EIATTR_REGCOUNT
	.align		4
.L_102:
        /*01b0*/ 	.byte	0x04, 0x2f
        /*01b2*/ 	.short	(.L_104 - .L_103)
	.align		4
.L_103:
        /*01b4*/ 	.word	index@(_ZN7cutlass13device_kernelIN5flash11enable_sm90INS1_16FlashAttnFwdSm90INS1_25CollectiveMainloopFwdSm90ILi2EN4cute5tupleIJNS5_1CILi1EEES8_S8_EEENS6_IJNS7_ILi128EEENS7_ILi96EEENS7_ILi64EEEEEELi256ENS_10bfloat16_tEfNS_4arch4Sm90ELb0ELb0ELb0ELb0ELb1ELb0ELb1ELb1ELb0ELb1ELb1ELb0EEENS1_21CollectiveEpilogueFwdINS6_IJSA_NS7_ILi256EEESB_EEES9_SE_SG_Li256ELb0ELb1ELb1ELb0EEENS1_19SingleTileSchedulerILb0ELb1ELb1ELi128EEEEEEEEEvNT_6ParamsE)
        /*01b8*/ 	.word	0x000000a8


	//----- nvinfo : EIATTR_FRAME_SIZE
	.align		4
.L_104:
        /*01bc*/ 	.byte	0x04, 0x11
        /*01be*/ 	.short	(.L_106 - .L_105)
	.align		4
.L_105:
        /*01c0*/ 	.word	index@(_ZN7cutlass13device_kernelIN5flash11enable_sm90INS1_16FlashAttnFwdSm90INS1_25CollectiveMainloopFwdSm90ILi2EN4cute5tupleIJNS5_1CILi1EEES8_S8_EEENS6_IJNS7_ILi128EEENS7_ILi96EEENS7_ILi64EEEEEELi256ENS_10bfloat16_tEfNS_4arch4Sm90ELb0ELb0ELb0ELb0ELb1ELb0ELb1ELb1ELb0ELb1ELb1ELb0EEENS1_21CollectiveEpilogueFwdINS6_IJSA_NS7_ILi256EEESB_EEES9_SE_SG_Li256ELb0ELb1ELb1ELb0EEENS1_19SingleTileSchedulerILb0ELb1ELb1ELi128EEEEEEEEEvNT_6ParamsE)
        /*01c4*/ 	.word	0x00000008


	//----- nvinfo : EIATTR_REGCOUNT
	.align		4
.L_106:
        /*01c8*/ 	.byte	0x04, 0x2f
        /*01ca*/ 	.short	(.L_108 - .L_107)
	.align		4
.L_107:
        /*01cc*/ 	.word	index@(_ZN7cutlass13device_kernelIN5flash11enable_sm90INS1_16FlashAttnFwdSm90INS1_25CollectiveMainloopFwdSm90ILi2EN4cute5tupleIJNS5_1CILi1EEES8_S8_EEENS6_IJNS7_ILi128EEENS7_ILi96EEENS7_ILi64EEEEEELi256ENS_10bfloat16_tEfNS_4arch4Sm90ELb0ELb0ELb0ELb0ELb1ELb0ELb0ELb1ELb0ELb1ELb1ELb0EEENS1_21CollectiveEpilogueFwdINS6_IJSA_NS7_ILi256EEESB_EEES9_SE_SG_Li256ELb0ELb1ELb1ELb0EEENS1_19SingleTileSchedulerILb0ELb1ELb1ELi128EEEEEEEEEvNT_6ParamsE)
        /*01d0*/ 	.word	0x000000a8


	//----- nvinfo : EIATTR_FRAME_SIZE
	.align		4
.L_108:
        /*01d4*/ 	.byte	0x04, 0x11
        /*01d6*/ 	.short	(.L_110 - .L_109)
	.align		4
.L_109:
        /*01d8*/ 	.word	index@(_ZN7cutlass13device_kernelIN5flash11enable_sm90INS1_16FlashAttnFwdSm90INS1_25CollectiveMainloopFwdSm90ILi2EN4cute5tupleIJNS5_1CILi1EEES8_S8_EEENS6_IJNS7_ILi128EEENS7_ILi96EEENS7_ILi64EEEEEELi256ENS_10bfloat16_tEfNS_4arch4Sm90ELb0ELb0ELb0ELb0ELb1ELb0ELb0ELb1ELb0ELb1ELb1ELb0EEENS1_21CollectiveEpilogueFwdINS6_IJSA_NS7_ILi256EEESB_EEES9_SE_SG_Li256ELb0ELb1ELb1ELb0EEENS1_19SingleTileSchedulerILb0ELb1ELb1ELi128EEEEEEEEEvNT_6ParamsE)
        /*01dc*/ 	.word	0x00000000


	//----- nvinfo : EIATTR_REGCOUNT
	.align		4
.L_110:
        /*01e0*/ 	.byte	0x04, 0x2f
        /*01e2*/ 	.short	(.L_112 - .L_111)
	.align		4
.L_111:
        /*01e4*/ 	.word	index@(_ZN7cutlass13device_kernelIN5flash11enable_sm90INS1_16FlashAttnFwdSm90INS1_25CollectiveMainloopFwdSm90ILi2EN4cute5tupleIJNS5_1CILi1EEES8_S8_EEENS6_IJNS7_ILi64EEESA_SA_EEELi512ENS_10bfloat16_tEfNS_4arch4Sm90ELb1ELb0ELb0ELb1ELb1ELb1ELb1ELb0ELb0ELb1ELb1ELb0EEENS1_21CollectiveEpilogueFwdINS6_IJSA_NS7_ILi512EEESA_EEES9_SC_SE_Li256ELb1ELb1ELb1ELb0EEENS1_36VarlenDynamicPersistentTileSchedulerILi64ELi64ELi256ELi128ELb1ELb1ELb1ELb1ELb1ELb1EEEEEEEEEvNT_6ParamsE)
        /*01e8*/ 	.word	0x000000a8


	//----- nvinfo : EIATTR_FRAME_SIZE
	.align		4
.L_112:
        /*01ec*/ 	.byte	0x04, 0x11
        /*01ee*/ 	.short	(.L_114 - .L_113)
	.align		4
.L_113:
        /*01f0*/ 	.word	index@(_ZN7cutlass13device_kernelIN5flash11enable_sm90INS1_16FlashAttnFwdSm90INS1_25CollectiveMainloopFwdSm90ILi2EN4cute5tupleIJNS5_1CILi1EEES8_S8_EEENS6_IJNS7_ILi64EEESA_SA_EEELi512ENS_10bfloat16_tEfNS_4arch4Sm90ELb1ELb0ELb0ELb1ELb1ELb1ELb1ELb0ELb0ELb1ELb1ELb0EEENS1_21CollectiveEpilogueFwdINS6_IJSA_NS7_ILi512EEESA_EEES9_SC_SE_Li256ELb1ELb1ELb1ELb0EEENS1_36VarlenDynamicPersistentTileSchedulerILi64ELi64ELi256ELi128ELb1ELb1ELb1ELb1ELb1ELb1EEEEEEEEEvNT_6ParamsE)
        /*01f4*/ 	.word	0x00000088


	//----- nvinfo : EIATTR_REGCOUNT
	.align		4
.L_114:
        /*01f8*/ 	.byte	0x04, 0x2f
        /*01fa*/ 	.short	(.L_116 - .L_115)
	.align		4
.L_115:
        /*01fc*/ 	.word	index@(_ZN7cutlass13device_kernelIN5flash11enable_sm90INS1_16FlashAttnFwdSm90INS1_25CollectiveMainloopFwdSm90ILi2EN4cute5tupleIJNS5_1CILi1EEES8_S8_EEENS6_IJNS7_ILi64EEESA_SA_EEELi512ENS_10bfloat16_tEfNS_4arch4Sm90ELb1ELb0ELb0ELb1ELb1ELb0ELb1ELb0ELb0ELb1ELb1ELb0EEENS1_21CollectiveEpilogueFwdINS6_IJSA_NS7_ILi512EEESA_EEES9_SC_SE_Li256ELb1ELb1ELb1ELb0EEENS1_36VarlenDynamicPersistentTileSchedulerILi64ELi64ELi256ELi128ELb1ELb1ELb1ELb1ELb1ELb1EEEEEEEEEvNT_6ParamsE)
        /*0200*/ 	.word	0x000000a8


	//----- nvinfo : EIATTR_FRAME_SIZE
	.align		4
.L_116:
        /*0204*/ 	.byte	0x04, 0x11
        /*0206*/ 	.short	(.L_118 - .L_117)
	.align		4
.L_117:
        /*0208*/ 	.word	index@(_ZN7cutlass13device_kernelIN5flash11enable_sm90INS1_16FlashAttnFwdSm90INS1_25CollectiveMainloopFwdSm90ILi2EN4cute5tupleIJNS5_1CILi1EEES8_S8_EEENS6_IJNS7_ILi64EEESA_SA_EEELi512ENS_10bfloat16_tEfNS_4arch4Sm90ELb1ELb0ELb0ELb1ELb1ELb0ELb1ELb0ELb0ELb1ELb1ELb0EEENS1_21CollectiveEpilogueFwdINS6_IJSA_NS7_ILi512EEESA_EEES9_SC_SE_Li256ELb1ELb1ELb1ELb0EEENS1_36VarlenDynamicPersistentTileSchedulerILi64ELi64ELi256ELi128ELb1ELb1ELb1ELb1ELb1ELb1EEEEEEEEEvNT_6ParamsE)
        /*020c*/ 	.word	0x00000030


	//----- nvinfo : EIATTR_REGCOUNT
	.align		4
.L_118:
        /*0210*/ 	.byte	0x04, 0x2f
        /*0212*/ 	.short	(.L_120 - .L_119)
	.align		4
.L_119:
        /*0214*/ 	.word	index@(_ZN7cutlass13device_kernelIN5flash11enable_sm90INS1_16FlashAttnFwdSm90INS1_25CollectiveMainloopFwdSm90ILi2EN4cute5tupleIJNS5_1CILi1EEES8_S8_EEENS6_IJNS7_ILi64EEESA_SA_EEELi512ENS_10bfloat16_tEfNS_4arch4Sm90ELb1ELb0ELb0ELb1ELb1ELb1ELb0ELb0ELb0ELb1ELb1ELb0EEENS1_21CollectiveEpilogueFwdINS6_IJSA_NS7_ILi512EEESA_EEES9_SC_SE_Li256ELb1ELb1ELb1ELb0EEENS1_36VarlenDynamicPersistentTileSchedulerILi64ELi64ELi256ELi128ELb1ELb1ELb1ELb1ELb1ELb1EEEEEEEEEvNT_6ParamsE)
        /*0218*/ 	.word	0x000000a8


	//----- nvinfo : EIATTR_FRAME_SIZE
	.align		4
.L_120:
        /*021c*/ 	.byte	0x04, 0x11
        /*021e*/ 	.short	(.L_122 - .L_121)
	.align		4
.L_121:
        /*0220*/ 	.word	index@(_ZN7cutlass13device_kernelIN5flash11enable_sm90INS1_16FlashAttnFwdSm90INS1_25CollectiveMainloopFwdSm90ILi2EN4cute5tupleIJNS5_1CILi1EEES8_S8_EEENS6_IJNS7_ILi64EEESA_SA_EEELi512ENS_10bfloat16_tEfNS_4arch4Sm90ELb1ELb0ELb0ELb1ELb1ELb1ELb0ELb0ELb0ELb1ELb1ELb0EEENS1_21CollectiveEpilogueFwdINS6_IJSA_NS7_ILi512EEESA_EEES9_SC_SE_Li256ELb1ELb1ELb1ELb0EEENS1_36VarlenDynamicPersistentTileSchedulerILi64ELi64ELi256ELi128ELb1ELb1ELb1ELb1ELb1ELb1EEEEEEEEEvNT_6ParamsE)
        /*0224*/ 	.word	0x00000068


	//----- nvinfo : EIATTR_REGCOUNT
	.align		4
.L_122:
        /*0228*/ 	.byte	0x04, 0x2f
        /*022a*/ 	.short	(.L_124 - .L_123)
	.align		4
.L_123:
        /*022c*/ 	.word	index@(_ZN7cutlass13device_kernelIN5flash11enable_sm90INS1_16FlashAttnFwdSm90INS1_25CollectiveMainloopFwdSm90ILi2EN4cute5tupleIJNS5_1CILi1EEES8_S8_EEENS6_IJNS7_ILi64EEESA_SA_EEELi512ENS_10bfloat16_tEfNS_4arch4Sm90ELb1ELb0ELb0ELb1ELb1ELb0ELb0ELb0ELb0ELb1ELb1ELb0EEENS1_21CollectiveEpilogueFwdINS6_IJSA_NS7_ILi512EEESA_EEES9_SC_SE_Li256ELb1ELb1ELb1ELb0EEENS1_36VarlenDynamicPersistentTileSchedulerILi64ELi64ELi256ELi128ELb1ELb1ELb1ELb1ELb1ELb1EEEEEEEEEvNT_6ParamsE)
        /*0230*/ 	.word	0x000000a8


	//----- nvinfo : EIATTR_FRAME_SIZE
	.align		4
.L_124:
        /*0234*/ 	.byte	0x04, 0x11
        /*0236*/ 	.short	(.L_126 - .L_125)
	.align		4
.L_125:
        /*0238*/ 	.word	index@(_ZN7cutlass13device_kernelIN5flash11enable_sm90INS1_16FlashAttnFwdSm90INS1_25CollectiveMainloopFwdSm90ILi2EN4cute5tupleIJNS5_1CILi1EEES8_S8_EEENS6_IJNS7_ILi64EEESA_SA_EEELi512ENS_10bfloat16_tEfNS_4arch4Sm90ELb1ELb0ELb0ELb1ELb1ELb0ELb0ELb0ELb0ELb1ELb1ELb0EEENS1_21CollectiveEpilogueFwdINS6_IJSA_NS7_ILi512EEESA_EEES9_SC_SE_Li256ELb1ELb1ELb1ELb0EEENS1_36VarlenDynamicPersistentTileSchedulerILi64ELi64ELi256ELi128ELb1ELb1ELb1ELb1ELb1ELb1EEEEEEEEEvNT_6ParamsE)
        /*023c*/ 	.word	0x00000038


	//----- nvinfo : EIATTR_REGCOUNT
	.align		4
.L_126:
        /*0240*/ 	.byte	0x04, 0x2f
        /*0242*/ 	.short	(.L_128 - .L_127)
	.align		4
.L_127:
        /*0244*/ 	.word	index@(_ZN7cutlass13device_kernelIN5flash11enable_sm90INS1_16FlashAttnFwdSm90INS1_25CollectiveMainloopFwdSm90ILi2EN4cute5tupleIJNS5_1CILi1EEES8_S8_EEENS6_IJNS7_ILi64EEESA_SA_EEELi512ENS_10bfloat16_tEfNS_4arch4Sm90ELb1ELb0ELb0ELb0ELb1ELb0ELb1ELb0ELb0ELb1ELb1ELb0EEENS1_21CollectiveEpilogueFwdINS6_IJSA_NS7_ILi512EEESA_EEES9_SC_SE_Li256ELb0ELb1ELb1ELb0EEENS1_19SingleTileSchedulerILb0ELb1ELb1ELi64EEEEEEEEEvNT_6ParamsE)
        /*0248*/ 	.word	0x000000a8


	//----- nvinfo : EIATTR_FRAME_SIZE
	.align		4
.L_128:
        /*024c*/ 	.byte	0x04, 0x11
        /*024e*/ 	.short	(.L_130 - .L_129)
	.align		4
.L_129:
        /*0250*/ 	.word	index@(_ZN7cutlass13device_kernelIN5flash11enable_sm90INS1_16FlashAttnFwdSm90INS1_25CollectiveMainloopFwdSm90ILi2EN4cute5tupleIJNS5_1CILi1EEES8_S8_EEENS6_IJNS7_ILi64EEESA_SA_EEELi512ENS_10bfloat16_tEfNS_4arch4Sm90ELb1ELb0ELb0ELb0ELb1ELb0ELb1ELb0ELb0ELb1ELb1ELb0EEENS1_21CollectiveEpilogueFwdINS6_IJSA_NS7_ILi512EEESA_EEES9_SC_SE_Li256ELb0ELb1ELb1ELb0EEENS1_19SingleTileSchedulerILb0ELb1ELb1ELi64EEEEEEEEEvNT_6ParamsE)
        /*0254*/ 	.word	0x00000008


	//----- nvinfo : EIATTR_REGCOUNT
	.align		4
.L_130:
        /*0258*/ 	.byte	0x04, 0x2f
        /*025a*/ 	.short	(.L_132 - .L_131)
	.align		4
.L_131:
        /*025c*/ 	.word	index@(_ZN7cutlass13device_kernelIN5flash11enable_sm90INS1_16FlashAttnFwdSm90INS1_25CollectiveMainloopFwdSm90ILi2EN4cute5tupleIJNS5_1CILi1EEES8_S8_EEENS6_IJNS7_ILi64EEESA_SA_EEELi512ENS_10bfloat16_tEfNS_4arch4Sm90ELb1ELb0ELb0ELb0ELb1ELb0ELb0ELb0ELb0ELb1ELb1ELb0EEENS1_21CollectiveEpilogueFwdINS6_IJSA_NS7_ILi512EEESA_EEES9_SC_SE_Li256ELb0ELb1ELb1ELb0EEENS1_19SingleTileSchedulerILb0ELb1ELb1ELi64EEEEEEEEEvNT_6ParamsE)
        /*0260*/ 	.word	0x000000a8


	//----- nvinfo : EIATTR_FRAME_SIZE
	.align		4
.L_132:
        /*0264*/ 	.byte	0x04, 0x11
        /*0266*/ 	.short	(.L_134 - .L_133)
	.align		4
.L_133:
        /*0268*/ 	.word	index@(_ZN7cutlass13device_kernelIN5flash11enable_sm90INS1_16FlashAttnFwdSm90INS1_25CollectiveMainloopFwdSm90ILi2EN4cute5tupleIJNS5_1CILi1EEES8_S8_EEENS6_IJNS7_ILi64EEESA_SA_EEELi512ENS_10bfloat16_tEfNS_4arch4Sm90ELb1ELb0ELb0ELb0ELb1ELb0ELb0ELb0ELb0ELb1ELb1ELb0EEENS1_21CollectiveEpilogueFwdINS6_IJSA_NS7_ILi512EEESA_EEES9_SC_SE_Li256ELb0ELb1ELb1ELb0EEENS1_19SingleTileSchedulerILb0ELb1ELb1ELi64EEEEEEEEEvNT_6ParamsE)
        /*026c*/ 	.word	0x00000000


	//----- nvinfo : EIATTR_REGCOUNT
	.align		4
.L_134:
        /*0270*/ 	.byte	0x04, 0x2f
        /*0272*/ 	.short	(.L_136 - .L_135)
	.align		4
.L_135:
        /*0274*/ 	.word	index@(_ZN7cutlass13device_kernelIN5flash11enable_sm90INS1_16FlashAttnFwdSm90INS1_25CollectiveMainloopFwdSm90ILi2EN4cute5tupleIJNS5_1CILi1EEES8_S8_EEENS6_IJNS7_ILi64EEESA_SA_EEELi512ENS_10bfloat16_tEfNS_4arch4Sm90ELb0ELb1ELb0ELb1ELb1ELb1ELb1ELb0ELb0ELb1ELb1ELb0EEENS1_21CollectiveEpilogueFwdINS6_IJSA_NS7_ILi512EEESA_EEES9_SC_SE_Li256ELb1ELb1ELb1ELb0EEENS1_36VarlenDynamicPersistentTileSchedulerILi64ELi64ELi256ELi128ELb1ELb1ELb1ELb1ELb0ELb1EEEEEEEEEvNT_6ParamsE)
        /*0278*/ 	.word	0x000000a8


	//----- nvinfo : EIATTR_FRAME_SIZE
	.align		4
.L_136:
        /*027c*/ 	.byte	0x04, 0x11
        /*027e*/ 	.short	(.L_138 - .L_137)
	.align		4
.L_137:
        /*0280*/ 	.word	index@($_ZN7cutlass13device_kernelIN5flash11enable_sm90INS1_16FlashAttnFwdSm90INS1_25CollectiveMainloopFwdSm90ILi2EN4cute5tupleIJNS5_1CILi1EEES8_S8_EEENS6_IJNS7_ILi64EEESA_SA_EEELi512ENS_10bfloat16_tEfNS_4arch4Sm90ELb0ELb1ELb0ELb1ELb1ELb1ELb1ELb0ELb0ELb1ELb1ELb0EEENS1_21CollectiveEpilogueFwdINS6_IJSA_NS7_ILi512EEESA_EEES9_SC_SE_Li256ELb1ELb1ELb1ELb0EEENS1_36VarlenDynamicPersistentTileSchedulerILi64ELi64ELi256ELi128ELb1ELb1ELb1ELb1ELb0ELb1EEEEEEEEEvNT_6ParamsE$_ZZN5flash25CollectiveMainloopFwdSm90ILi2EN4cute5tupleIJNS1_1CILi1EEES4_S4_EEENS2_IJNS3_ILi64EEES6_S6_EEELi512EN7cutlass10bfloat16_tEfNS8_4arch4Sm90ELb0ELb1ELb0ELb1ELb1ELb1ELb1ELb0ELb0ELb1ELb1ELb0EE3mmaINS_16FlashAttnFwdSm90ISC_NS_21CollectiveEpilogueFwdINS2_IJS6_NS3_ILi512EEES6_EEES5_S9_SB_Li256ELb1ELb1ELb1ELb0EEENS_36VarlenDynamicPersistentTileSchedulerILi64ELi64ELi256ELi128ELb1ELb1ELb1ELb1ELb0ELb1EEEE13SharedStorageENS1_6TensorINS1_11ArrayEngineIfLm128EEENS1_6LayoutINS2_IJNS2_IJNS3_ILi2EEESR_NS3_ILi32EEEEEES4_S4_EEENS2_IJNS2_IJS4_SR_NS3_ILi4EEEEEENS3_ILi0EEESX_EEEEEEENS_7SoftmaxILi2ELi0EEEEEbRKNSC_6ParamsENS8_13PipelineAsyncILi2EEES17_RNS8_13PipelineStateILj2EEERT0_RT1_iRiRKNS_16SeqlenInfoQKNewKILb1ELb1EEENS2_IJiiiiEEERT_ENKUliT_T0_T1_E_clIZSD_ISM_S10_S12_EbS15_S17_S17_S1A_S1C_S1E_iS1F_S1J_S1K_S1M_EUlRS1N_iE0_NS3_ILb1EEES1U_EEDaiS1N_S1O_S1P_)
        /*0284*/ 	.word	0x00000470


	//----- nvinfo : EIATTR_FRAME_SIZE
	.align		4
.L_138:
        /*0288*/ 	.byte	0x04, 0x11
        /*028a*/ 	.short	(.L_140 - .L_139)
	.align		4
.L_139:
        /*028c*/ 	.word	index@(_ZN7cutlass13device_kernelIN5flash11enable_sm90INS1_16FlashAttnFwdSm90INS1_25CollectiveMainloopFwdSm90ILi2EN4cute5tupleIJNS5_1CILi1EEES8_S8_EEENS6_IJNS7_ILi64EEESA_SA_EEELi512ENS_10bfloat16_tEfNS_4arch4Sm90ELb0ELb1ELb0ELb1ELb1ELb1ELb1ELb0ELb0ELb1ELb1ELb0EEENS1_21CollectiveEpilogueFwdINS6_IJSA_NS7_ILi512EEESA_EEES9_SC_SE_Li256ELb1ELb1ELb1ELb0EEENS1_36VarlenDynamicPersistentTileSchedulerILi64ELi64ELi256ELi128ELb1ELb1ELb1ELb1ELb0ELb1EEEEEEEEEvNT_6ParamsE)
        /*0290*/ 	.word	0x00000470


	//----- nvinfo : EIATTR_REGCOUNT
	.align		4
.L_140:
        /*0294*/ 	.byte	0x04, 0x2f
        /*0296*/ 	.short	(.L_142 - .L_141)
	.align		4
.L_141:
        /*0298*/ 	.word	index@(_ZN7cutlass13device_kernelIN5flash11enable_sm90INS1_16FlashAttnFwdSm90INS1_25CollectiveMainloopFwdSm90ILi2EN4cute5tupleIJNS5_1CILi1EEES8_S8_EEENS6_IJNS7_ILi64EEESA_SA_EEELi512ENS_10bfloat16_tEfNS_4arch4Sm90ELb0ELb1ELb0ELb1ELb1ELb0ELb1ELb0ELb0ELb1ELb1ELb0EEENS1_21CollectiveEpilogueFwdINS6_IJSA_NS7_ILi512EEESA_EEES9_SC_SE_Li256ELb1ELb1ELb1ELb0EEENS1_36VarlenDynamicPersistentTileSchedulerILi64ELi64ELi256ELi128ELb1ELb1ELb1ELb1ELb0ELb1EEEEEEEEEvNT_6ParamsE)
        /*029c*/ 	.word	0x000000a8


	//----- nvinfo : EIATTR_FRAME_SIZE
	.align		4
.L_142:
        /*02a0*/ 	.byte	0x04, 0x11
        /*02a2*/ 	.short	(.L_144 - .L_143)
	.align		4
.L_143:
        /*02a4*/ 	.word	index@($_ZN7cutlass13device_kernelIN5flash11enable_sm90INS1_16FlashAttnFwdSm90INS1_25CollectiveMainloopFwdSm90ILi2EN4cute5tupleIJNS5_1CILi1EEES8_S8_EEENS6_IJNS7_ILi64EEESA_SA_EEELi512ENS_10bfloat16_tEfNS_4arch4Sm90ELb0ELb1ELb0ELb1ELb1ELb0ELb1ELb0ELb0ELb1ELb1ELb0EEENS1_21CollectiveEpilogueFwdINS6_IJSA_NS7_ILi512EEESA_EEES9_SC_SE_Li256ELb1ELb1ELb1ELb0EEENS1_36VarlenDynamicPersistentTileSchedulerILi64ELi64ELi256ELi128ELb1ELb1ELb1ELb1ELb0ELb1EEEEEEEEEvNT_6ParamsE$_ZZN5flash25CollectiveMainloopFwdSm90ILi2EN4cute5tupleIJNS1_1CILi1EEES4_S4_EEENS2_IJNS3_ILi64EEES6_S6_EEELi512EN7cutlass10bfloat16_tEfNS8_4arch4Sm90ELb0ELb1ELb0ELb1ELb1ELb0ELb1ELb0ELb0ELb1ELb1ELb0EE3mmaINS_16FlashAttnFwdSm90ISC_NS_21CollectiveEpilogueFwdINS2_IJS6_NS3_ILi512EEES6_EEES5_S9_SB_Li256ELb1ELb1ELb1ELb0EEENS_36VarlenDynamicPersistentTileSchedulerILi64ELi64ELi256ELi128ELb1ELb1ELb1ELb1ELb0ELb1EEEE13SharedStorageENS1_6TensorINS1_11ArrayEngineIfLm128EEENS1_6LayoutINS2_IJNS2_IJNS3_ILi2EEESR_NS3_ILi32EEEEEES4_S4_EEENS2_IJNS2_IJS4_SR_NS3_ILi4EEEEEENS3_ILi0EEESX_EEEEEEENS_7SoftmaxILi2ELi0EEEEEbRKNSC_6ParamsENS8_13PipelineAsyncILi2EEES17_RNS8_13PipelineStateILj2EEERT0_RT1_iRiRKNS_16SeqlenInfoQKNewKILb1ELb0EEENS2_IJiiiiEEERT_ENKUliT_T0_T1_E_clIZSD_ISM_S10_S12_EbS15_S17_S17_S1A_S1C_S1E_iS1F_S1J_S1K_S1M_EUlRS1N_iE1_NS3_ILb0EEENS3_ILb1EEEEEDaiS1N_S1O_S1P_)
        /*02a8*/ 	.word	0x00000460


	//----- nvinfo : EIATTR_FRAME_SIZE
	.align		4
.L_144:
        /*02ac*/ 	.byte	0x04, 0x11
        /*02ae*/ 	.short	(.L_146 - .L_145)
	.align		4
.L_145:
        /*02b0*/ 	.word	index@(_ZN7cutlass13device_kernelIN5flash11enable_sm90INS1_16FlashAttnFwdSm90INS1_25CollectiveMainloopFwdSm90ILi2EN4cute5tupleIJNS5_1CILi1EEES8_S8_EEENS6_IJNS7_ILi64EEESA_SA_EEELi512ENS_10bfloat16_tEfNS_4arch4Sm90ELb0ELb1ELb0ELb1ELb1ELb0ELb1ELb0ELb0ELb1ELb1ELb0EEENS1_21CollectiveEpilogueFwdINS6_IJSA_NS7_ILi512EEESA_EEES9_SC_SE_Li256ELb1ELb1ELb1ELb0EEENS1_36VarlenDynamicPersistentTileSchedulerILi64ELi64ELi256ELi128ELb1ELb1ELb1ELb1ELb0ELb1EEEEEEEEEvNT_6ParamsE)
        /*02b4*/ 	.word	0x00000460


	//----- nvinfo : EIATTR_REGCOUNT
	.align		4
.L_146:
        /*02b8*/ 	.byte	0x04, 0x2f
        /*02ba*/ 	.short	(.L_148 - .L_147)
	.align		4
.L_147:
        /*02bc*/ 	.word	index@(_ZN7cutlass13device_kernelIN5flash11enable_sm90INS1_16FlashAttnFwdSm90INS1_25CollectiveMainloopFwdSm90ILi2EN4cute5tupleIJNS5_1CILi1EEES8_S8_EEENS6_IJNS7_ILi64EEESA_SA_EEELi512ENS_10bfloat16_tEfNS_4arch4Sm90ELb0ELb1ELb0ELb1ELb1ELb1ELb0ELb0ELb0ELb1ELb1ELb0EEENS1_21CollectiveEpilogueFwdINS6_IJSA_NS7_ILi512EEESA_EEES9_SC_SE_Li256ELb1ELb1ELb1ELb0EEENS1_36VarlenDynamicPersistentTileSchedulerILi64ELi64ELi256ELi128ELb1ELb1ELb1ELb1ELb0ELb1EEEEEEEEEvNT_6ParamsE)
        /*02c0*/ 	.word	0x000000a8


	//----- nvinfo : EIATTR_FRAME_SIZE
	.align		4
.L_148:
        /*02c4*/ 	.byte	0x04, 0x11
        /*02c6*/ 	.short	(.L_150 - .L_149)
	.align		4
.L_149:
        /*02c8*/ 	.word	index@(_ZN7cutlass13device_kernelIN5flash11enable_sm90INS1_16FlashAttnFwdSm90INS1_25CollectiveMainloopFwdSm90ILi2EN4cute5tupleIJNS5_1CILi1EEES8_S8_EEENS6_IJNS7_ILi64EEESA_SA_EEELi512ENS_10bfloat16_tEfNS_4arch4Sm90ELb0ELb1ELb0ELb1ELb1ELb1ELb0ELb0ELb0ELb1ELb1ELb0EEENS1_21CollectiveEpilogueFwdINS6_IJSA_NS7_ILi512EEESA_EEES9_SC_SE_Li256ELb1ELb1ELb1ELb0EEENS1_36VarlenDynamicPersistentTileSchedulerILi64ELi64ELi256ELi128ELb1ELb1ELb1ELb1ELb0ELb1EEEEEEEEEvNT_6ParamsE)
        /*02cc*/ 	.word	0x00000070


	//----- nvinfo : EIATTR_REGCOUNT
	.align		4
.L_150:
        /*02d0*/ 	.byte	0x04, 0x2f
        /*02d2*/ 	.short	(.L_152 - .L_151)
	.align		4
.L_151:
        /*02d4*/ 	.word	index@(_ZN7cutlass13device_kernelIN5flash11enable_sm90INS1_16FlashAttnFwdSm90INS1_25CollectiveMainloopFwdSm90ILi2EN4cute5tupleIJNS5_1CILi1EEES8_S8_EEENS6_IJNS7_ILi64EEESA_SA_EEELi512ENS_10bfloat16_tEfNS_4arch4Sm90ELb0ELb1ELb0ELb1ELb1ELb0ELb0ELb0ELb0ELb1ELb1ELb0EEENS1_21CollectiveEpilogueFwdINS6_IJSA_NS7_ILi512EEESA_EEES9_SC_SE_Li256ELb1ELb1ELb1ELb0EEENS1_36VarlenDynamicPersistentTileSchedulerILi64ELi64ELi256ELi128ELb1ELb1ELb1ELb1ELb0ELb1EEEEEEEEEvNT_6ParamsE)
        /*02d8*/ 	.word	0x000000a8


	//----- nvinfo : EIATTR_FRAME_SIZE
	.align		4
.L_152:
        /*02dc*/ 	.byte	0x04, 0x11
        /*02de*/ 	.short	(.L_154 - .L_153)
	.align		4
.L_153:
        /*02e0*/ 	.word	index@(_ZN7cutlass13device_kernelIN5flash11enable_sm90INS1_16FlashAttnFwdSm90INS1_25CollectiveMainloopFwdSm90ILi2EN4cute5tupleIJNS5_1CILi1EEES8_S8_EEENS6_IJNS7_ILi64EEESA_SA_EEELi512ENS_10bfloat16_tEfNS_4arch4Sm90ELb0ELb1ELb0ELb1ELb1ELb0ELb0ELb0ELb0ELb1ELb1ELb0EEENS1_21CollectiveEpilogueFwdINS6_IJSA_NS7_ILi512EEESA_EEES9_SC_SE_Li256ELb1ELb1ELb1ELb0EEENS1_36VarlenDynamicPersistentTileSchedulerILi64ELi64ELi256ELi128ELb1ELb1ELb1ELb1ELb0ELb1EEEEEEEEEvNT_6ParamsE)
        /*02e4*/ 	.word	0x00000028


	//----- nvinfo : EIATTR_REGCOUNT
	.align		4
.L_154:
        /*02e8*/ 	.byte	0x04, 0x2f
        /*02ea*/ 	.short	(.L_156 - .L_155)
	.align		4
.L_155:
        /*02ec*/ 	.word	index@(_ZN7cutlass13device_kernelIN5flash11enable_sm90INS1_16FlashAttnFwdSm90INS1_25CollectiveMainloopFwdSm90ILi2EN4cute5tupleIJNS5_1CILi1EEES8_S8_EEENS6_IJNS7_ILi64EEESA_SA_EEELi512ENS_10bfloat16_tEfNS_4arch4Sm90ELb0ELb1ELb0ELb0ELb1ELb0ELb1ELb0ELb0ELb1ELb1ELb0EEENS1_21CollectiveEpilogueFwdINS6_IJSA_NS7_ILi512EEESA_EEES9_SC_SE_Li256ELb0ELb1ELb1ELb0EEENS1_19SingleTileSchedulerILb0ELb1ELb1ELi64EEEEEEEEEvNT_6ParamsE)
        /*02f0*/ 	.word	0x000000a8


	//----- nvinfo : EIATTR_FRAME_SIZE
	.align		4
.L_156:
        /*02f4*/ 	.byte	0x04, 0x11
        /*02f6*/ 	.short	(.L_158 - .L_157)
	.align		4
.L_157:
        /*02f8*/ 	.word	index@($_ZN7cutlass13device_kernelIN5flash11enable_sm90INS1_16FlashAttnFwdSm90INS1_25CollectiveMainloopFwdSm90ILi2EN4cute5tupleIJNS5_1CILi1EEES8_S8_EEENS6_IJNS7_ILi64EEESA_SA_EEELi512ENS_10bfloat16_tEfNS_4arch4Sm90ELb0ELb1ELb0ELb0ELb1ELb0ELb1ELb0ELb0ELb1ELb1ELb0EEENS1_21CollectiveEpilogueFwdINS6_IJSA_NS7_ILi512EEESA_EEES9_SC_SE_Li256ELb0ELb1ELb1ELb0EEENS1_19SingleTileSchedulerILb0ELb1ELb1ELi64EEEEEEEEEvNT_6ParamsE$_ZZN5flash25CollectiveMainloopFwdSm90ILi2EN4cute5tupleIJNS1_1CILi1EEES4_S4_EEENS2_IJNS3_ILi64EEES6_S6_EEELi512EN7cutlass10bfloat16_tEfNS8_4arch4Sm90ELb0ELb1ELb0ELb0ELb1ELb0ELb1ELb0ELb0ELb1ELb1ELb0EE3mmaINS_16FlashAttnFwdSm90ISC_NS_21CollectiveEpilogueFwdINS2_IJS6_NS3_ILi512EEES6_EEES5_S9_SB_Li256ELb0ELb1ELb1ELb0EEENS_19SingleTileSchedulerILb0ELb1ELb1ELi64EEEE13SharedStorageENS1_6TensorINS1_11ArrayEngineIfLm128EEENS1_6LayoutINS2_IJNS2_IJNS3_ILi2EEESR_NS3_ILi32EEEEEES4_S4_EEENS2_IJNS2_IJS4_SR_NS3_ILi4EEEEEENS3_ILi0EEESX_EEEEEEENS_7SoftmaxILi2ELi0EEEEEbRKNSC_6ParamsENS8_13PipelineAsyncILi2EEES17_RNS8_13PipelineStateILj2EEERT0_RT1_iRiRKNS_16SeqlenInfoQKNewKILb0ELb0EEENS2_IJiiiiEEERT_ENKUliT_T0_T1_E_clIZSD_ISM_S10_S12_EbS15_S17_S17_S1A_S1C_S1E_iS1F_S1J_S1K_S1M_EUlRS1N_iE1_NS3_ILb0EEENS3_ILb1EEEEEDaiS1N_S1O_S1P_)
        /*02fc*/ 	.word	0x00000410


	//----- nvinfo : EIATTR_FRAME_SIZE
	.align		4
.L_158:
        /*0300*/ 	.byte	0x04, 0x11
        /*0302*/ 	.short	(.L_160 - .L_159)
	.align		4
.L_159:
        /*0304*/ 	.word	index@(_ZN7cutlass13device_kernelIN5flash11enable_sm90INS1_16FlashAttnFwdSm90INS1_25CollectiveMainloopFwdSm90ILi2EN4cute5tupleIJNS5_1CILi1EEES8_S8_EEENS6_IJNS7_ILi64EEESA_SA_EEELi512ENS_10bfloat16_tEfNS_4arch4Sm90ELb0ELb1ELb0ELb0ELb1ELb0ELb1ELb0ELb0ELb1ELb1ELb0EEENS1_21CollectiveEpilogueFwdINS6_IJSA_NS7_ILi512EEESA_EEES9_SC_SE_Li256ELb0ELb1ELb1ELb0EEENS1_19SingleTileSchedulerILb0ELb1ELb1ELi64EEEEEEEEEvNT_6ParamsE)
        /*0308*/ 	.word	0x00000410


	//----- nvinfo : EIATTR_REGCOUNT
	.align		4
.L_160:
        /*030c*/ 	.byte	0x04, 0x2f
        /*030e*/ 	.short	(.L_162 - .L_161)
	.align		4
.L_161:
        /*0310*/ 	.word	index@(_ZN7cutlass13device_kernelIN5flash11enable_sm90INS1_16FlashAttnFwdSm90INS1_25CollectiveMainloopFwdSm90ILi2EN4cute5tupleIJNS5_1CILi1EEES8_S8_EEENS6_IJNS7_ILi64EEESA_SA_EEELi512ENS_10bfloat16_tEfNS_4arch4Sm90ELb0ELb1ELb0ELb0ELb1ELb0ELb0ELb0ELb0ELb1ELb1ELb0EEENS1_21CollectiveEpilogueFwdINS6_IJSA_NS7_ILi512EEESA_EEES9_SC_SE_Li256ELb0ELb1ELb1ELb0EEENS1_19SingleTileSchedulerILb0ELb1ELb1ELi64EEEEEEEEEvNT_6ParamsE)
        /*0314*/ 	.word	0x000000a8


	//----- nvinfo : EIATTR_FRAME_SIZE
	.align		4
.L_162:
        /*0318*/ 	.byte	0x04, 0x11
        /*031a*/ 	.short	(.L_164 - .L_163)
	.align		4
.L_163:
        /*031c*/ 	.word	index@(_ZN7cutlass13device_kernelIN5flash11enable_sm90INS1_16FlashAttnFwdSm90INS1_25CollectiveMainloopFwdSm90ILi2EN4cute5tupleIJNS5_1CILi1EEES8_S8_EEENS6_IJNS7_ILi64EEESA_SA_EEELi512ENS_10bfloat16_tEfNS_4arch4Sm90ELb0ELb1ELb0ELb0ELb1ELb0ELb0ELb0ELb0ELb1ELb1ELb0EEENS1_21CollectiveEpilogueFwdINS6_IJSA_NS7_ILi512EEESA_EEES9_SC_SE_Li256ELb0ELb1ELb1ELb0EEENS1_19SingleTileSchedulerILb0ELb1ELb1ELi64EEEEEEEEEvNT_6ParamsE)
        /*0320*/ 	.word	0x00000000


	//----- nvinfo : EIATTR_REGCOUNT
	.align		4
.L_164:
        /*0324*/ 	.byte	0x04, 0x2f
        /*0326*/ 	.short	(.L_166 - .L_165)
	.align		4
.L_165:
        /*0328*/ 	.word	index@(_ZN7cutlass13device_kernelIN5flash11enable_sm90INS1_16FlashAttnFwdSm90INS1_25CollectiveMainloopFwdSm90ILi2EN4cute5tupleIJNS5_1CILi1EEES8_S8_EEENS6_IJNS7_ILi64EEESA_SA_EEELi512ENS_10bfloat16_tEfNS_4arch4Sm90ELb0ELb0ELb0ELb1ELb1ELb1ELb1ELb0ELb0ELb1ELb1ELb0EEENS1_21CollectiveEpilogueFwdINS6_IJSA_NS7_ILi512EEESA_EEES9_SC_SE_Li256ELb1ELb1ELb1ELb0EEENS1_36VarlenDynamicPersistentTileSchedulerILi64ELi64ELi256ELi128ELb1ELb1ELb1ELb0ELb1ELb1EEEEEEEEEvNT_6ParamsE)
        /*032c*/ 	.word	0x000000a8


	//----- nvinfo : EIATTR_FRAME_SIZE
	.align		4
.L_166:
        /*0330*/ 	.byte	0x04, 0x11
        /*0332*/ 	.short	(.L_168 - .L_167)
	.align		4
.L_167:
        /*0334*/ 	.word	index@(_ZN7cutlass13device_kernelIN5flash11enable_sm90INS1_16FlashAttnFwdSm90INS1_25CollectiveMainloopFwdSm90ILi2EN4cute5tupleIJNS5_1CILi1EEES8_S8_EEENS6_IJNS7_ILi64EEESA_SA_EEELi512ENS_10bfloat16_tEfNS_4arch4Sm90ELb0ELb0ELb0ELb1ELb1ELb1ELb1ELb0ELb0ELb1ELb1ELb0EEENS1_21CollectiveEpilogueFwdINS6_IJSA_NS7_ILi512EEESA_EEES9_SC_SE_Li256ELb1ELb1ELb1ELb0EEENS1_36VarlenDynamicPersistentTileSchedulerILi64ELi64ELi256ELi128ELb1ELb1ELb1ELb0ELb1ELb1EEEEEEEEEvNT_6ParamsE)
        /*0338*/ 	.word	0x00000070


	//----- nvinfo : EIATTR_REGCOUNT
	.align		4
.L_168:
        /*033c*/ 	.byte	0x04, 0x2f
        /*033e*/ 	.short	(.L_170 - .L_169)
	.align		4
.L_169:
        /*0340*/ 	.word	index@(_ZN7cutlass13device_kernelIN5flash11enable_sm90INS1_16FlashAttnFwdSm90INS1_25CollectiveMainloopFwdSm90ILi2EN4cute5tupleIJNS5_1CILi1EEES8_S8_EEENS6_IJNS7_ILi64EEESA_SA_EEELi512ENS_10bfloat16_tEfNS_4arch4Sm90ELb0ELb0ELb0ELb1ELb1ELb0ELb1ELb0ELb0ELb1ELb1ELb0EEENS1_21CollectiveEpilogueFwdINS6_IJSA_NS7_ILi512EEESA_EEES9_SC_SE_Li256ELb1ELb1ELb1ELb0EEENS1_36VarlenDynamicPersistentTileSchedulerILi64ELi64ELi256ELi128ELb1ELb1ELb1ELb0ELb1ELb1EEEEEEEEEvNT_6ParamsE)
        /*0344*/ 	.word	0x000000a8


	//----- nvinfo : EIATTR_FRAME_SIZE
	.align		4
.L_170:
        /*0348*/ 	.byte	0x04, 0x11
        /*034a*/ 	.short	(.L_172 - .L_171)
	.align		4
.L_171:
        /*034c*/ 	.word	index@(_ZN7cutlass13device_kernelIN5flash11enable_sm90INS1_16FlashAttnFwdSm90INS1_25CollectiveMainloopFwdSm90ILi2EN4cute5tupleIJNS5_1CILi1EEES8_S8_EEENS6_IJNS7_ILi64EEESA_SA_EEELi512ENS_10bfloat16_tEfNS_4arch4Sm90ELb0ELb0ELb0ELb1ELb1ELb0ELb1ELb0ELb0ELb1ELb1ELb0EEENS1_21CollectiveEpilogueFwdINS6_IJSA_NS7_ILi512EEESA_EEES9_SC_SE_Li256ELb1ELb1ELb1ELb0EEENS1_36VarlenDynamicPersistentTileSchedulerILi64ELi64ELi256ELi128ELb1ELb1ELb1ELb0ELb1ELb1EEEEEEEEEvNT_6ParamsE)
        /*0350*/ 	.word	0x00000038


	//----- nvinfo : EIATTR_REGCOUNT
	.align		4
.L_172:
        /*0354*/ 	.byte	0x04, 0x2f
        /*0356*/ 	.short	(.L_174 - .L_173)
	.align		4
.L_173:
        /*0358*/ 	.word	index@(_ZN7cutlass13device_kernelIN5flash11enable_sm90INS1_16FlashAttnFwdSm90INS1_25CollectiveMainloopFwdSm90ILi2EN4cute5tupleIJNS5_1CILi1EEES8_S8_EEENS6_IJNS7_ILi64EEESA_SA_EEELi512ENS_10bfloat16_tEfNS_4arch4Sm90ELb0ELb0ELb0ELb1ELb1ELb1ELb0ELb0ELb0ELb1ELb1ELb0EEENS1_21CollectiveEpilogueFwdINS6_IJSA_NS7_ILi512EEESA_EEES9_SC_SE_Li256ELb1ELb1ELb1ELb0EEENS1_36VarlenDynamicPersistentTileSchedulerILi64ELi64ELi256ELi128ELb1ELb1ELb1ELb0ELb1ELb1EEEEEEEEEvNT_6ParamsE)
        /*035c*/ 	.word	0x000000a8


	//----- nvinfo : EIATTR_FRAME_SIZE
	.align		4
.L_174:
        /*0360*/ 	.byte	0x04, 0x11
        /*0362*/ 	.short	(.L_176 - .L_175)
	.align		4
.L_175:
        /*0364*/ 	.word	index@(_ZN7cutlass13device_kernelIN5flash11enable_sm90INS1_16FlashAttnFwdSm90INS1_25CollectiveMainloopFwdSm90ILi2EN4cute5tupleIJNS5_1CILi1EEES8_S8_EEENS6_IJNS7_ILi64EEESA_SA_EEELi512ENS_10bfloat16_tEfNS_4arch4Sm90ELb0ELb0ELb0ELb1ELb1ELb1ELb0ELb0ELb0ELb1ELb1ELb0EEENS1_21CollectiveEpilogueFwdINS6_IJSA_NS7_ILi512EEESA_EEES9_SC_SE_Li256ELb1ELb1ELb1ELb0EEENS1_36VarlenDynamicPersistentTileSchedulerILi64ELi64ELi256ELi128ELb1ELb1ELb1ELb0ELb1ELb1EEEEEEEEEvNT_6ParamsE)
        /*0368*/ 	.word	0x00000060


	//----- nvinfo : EIATTR_REGCOUNT
	.align		4
.L_176:
        /*036c*/ 	.byte	0x04, 0x2f
        /*036e*/ 	.short	(.L_178 - .L_177)
	.align		4
.L_177:
        /*0370*/ 	.word	index@(_ZN7cutlass13device_kernelIN5flash11enable_sm90INS1_16FlashAttnFwdSm90INS1_25CollectiveMainloopFwdSm90ILi2EN4cute5tupleIJNS5_1CILi1EEES8_S8_EEENS6_IJNS7_ILi64EEESA_SA_EEELi512ENS_10bfloat16_tEfNS_4arch4Sm90ELb0ELb0ELb0ELb1ELb1ELb0ELb0ELb0ELb0ELb1ELb1ELb0EEENS1_21CollectiveEpilogueFwdINS6_IJSA_NS7_ILi512EEESA_EEES9_SC_SE_Li256ELb1ELb1ELb1ELb0EEENS1_36VarlenDynamicPersistentTileSchedulerILi64ELi64ELi256ELi128ELb1ELb1ELb1ELb0ELb1ELb1EEEEEEEEEvNT_6ParamsE)
        /*0374*/ 	.word	0x000000a8


	//----- nvinfo : EIATTR_FRAME_SIZE
	.align		4
.L_178:
        /*0378*/ 	.byte	0x04, 0x11
        /*037a*/ 	.short	(.L_180 - .L_179)
	.align		4
.L_179:
        /*037c*/ 	.word	index@(_ZN7cutlass13device_kernelIN5flash11enable_sm90INS1_16FlashAttnFwdSm90INS1_25CollectiveMainloopFwdSm90ILi2EN4cute5tupleIJNS5_1CILi1EEES8_S8_EEENS6_IJNS7_ILi64EEESA_SA_EEELi512ENS_10bfloat16_tEfNS_4arch4Sm90ELb0ELb0ELb0ELb1ELb1ELb0ELb0ELb0ELb0ELb1ELb1ELb0EEENS1_21CollectiveEpilogueFwdINS6_IJSA_NS7_ILi512EEESA_EEES9_SC_SE_Li256ELb1ELb1ELb1ELb0EEENS1_36VarlenDynamicPersistentTileSchedulerILi64ELi64ELi256ELi128ELb1ELb1ELb1ELb0ELb1ELb1EEEEEEEEEvNT_6ParamsE)
        /*0380*/ 	.word	0x00000040


	//----- nvinfo : EIATTR_REGCOUNT
	.align		4
.L_180:
        /*0384*/ 	.byte	0x04, 0x2f
        /*0386*/ 	.short	(.L_182 - .L_181)
	.align		4
.L_181:
        /*0388*/ 	.word	index@(_ZN7cutlass13device_kernelIN5flash11enable_sm90INS1_16FlashAttnFwdSm90INS1_25CollectiveMainloopFwdSm90ILi2EN4cute5tupleIJNS5_1CILi1EEES8_S8_EEENS6_IJNS7_ILi64EEESA_SA_EEELi512ENS_10bfloat16_tEfNS_4arch4Sm90ELb0ELb0ELb0ELb0ELb1ELb0ELb1ELb0ELb0ELb1ELb1ELb0EEENS1_21CollectiveEpilogueFwdINS6_IJSA_NS7_ILi512EEESA_EEES9_SC_SE_Li256ELb0ELb1ELb1ELb0EEENS1_19SingleTileSchedulerILb0ELb1ELb1ELi64EEEEEEEEEvNT_6ParamsE)
        /*038c*/ 	.word	0x000000a8


	//----- nvinfo : EIATTR_FRAME_SIZE
	.align		4
.L_182:
        /*0390*/ 	.byte	0x04, 0x11
        /*0392*/ 	.short	(.L_184 - .L_183)
	.align		4
.L_183:
        /*0394*/ 	.word	index@(_ZN7cutlass13device_kernelIN5flash11enable_sm90INS1_16FlashAttnFwdSm90INS1_25CollectiveMainloopFwdSm90ILi2EN4cute5tupleIJNS5_1CILi1EEES8_S8_EEENS6_IJNS7_ILi64EEESA_SA_EEELi512ENS_10bfloat16_tEfNS_4arch4Sm90ELb0ELb0ELb0ELb0ELb1ELb0ELb1ELb0ELb0ELb1ELb1ELb0EEENS1_21CollectiveEpilogueFwdINS6_IJSA_NS7_ILi512EEESA_EEES9_SC_SE_Li256ELb0ELb1ELb1ELb0EEENS1_19SingleTileSchedulerILb0ELb1ELb1ELi64EEEEEEEEEvNT_6ParamsE)
        /*0398*/ 	.word	0x00000008


	//----- nvinfo : EIATTR_REGCOUNT
	.align		4
.L_184:
        /*039c*/ 	.byte	0x04, 0x2f
        /*039e*/ 	.short	(.L_186 - .L_185)
	.align		4
.L_185:
        /*03a0*/ 	.word	index@(_ZN7cutlass13device_kernelIN5flash11enable_sm90INS1_16FlashAttnFwdSm90INS1_25CollectiveMainloopFwdSm90ILi2EN4cute5tupleIJNS5_1CILi1EEES8_S8_EEENS6_IJNS7_ILi64EEESA_SA_EEELi512ENS_10bfloat16_tEfNS_4arch4Sm90ELb0ELb0ELb0ELb0ELb1ELb0ELb0ELb0ELb0ELb1ELb1ELb0EEENS1_21CollectiveEpilogueFwdINS6_IJSA_NS7_ILi512EEESA_EEES9_SC_SE_Li256ELb0ELb1ELb1ELb0EEENS1_19SingleTileSchedulerILb0ELb1ELb1ELi64EEEEEEEEEvNT_6ParamsE)
        /*03a4*/ 	.word	0x000000a8


	//----- nvinfo : EIATTR_FRAME_SIZE
	.align		4
.L_186:
        /*03a8*/ 	.byte	0x04, 0x11
        /*03aa*/ 	.short	(.L_188 - .L_187)
	.align		4
.L_187:
        /*03ac*/ 	.word	index@(_ZN7cutlass13device_kernelIN5flash11enable_sm90INS1_16FlashAttnFwdSm90INS1_25CollectiveMainloopFwdSm90ILi2EN4cute5tupleIJNS5_1CILi1EEES8_S8_EEENS6_IJNS7_ILi64EEESA_SA_EEELi512ENS_10bfloat16_tEfNS_4arch4Sm90ELb0ELb0ELb0ELb0ELb1ELb0ELb0ELb0ELb0ELb1ELb1ELb0EEENS1_21CollectiveEpilogueFwdINS6_IJSA_NS7_ILi512EEESA_EEES9_SC_SE_Li256ELb0ELb1ELb1ELb0EEENS1_19SingleTileSchedulerILb0ELb1ELb1ELi64EEEEEEEEEvNT_6ParamsE)
        /*03b0*/ 	.word	0x00000000


	//----- nvinfo : EIATTR_REGCOUNT
	.align		4
.L_188:
        /*03b4*/ 	.byte	0x04, 0x2f
        /*03b6*/ 	.short	(.L_190 - .L_189)
	.align		4
.L_189:
        /*03b8*/ 	.word	index@(_ZN7cutlass13device_kernelIN5flash11enable_sm90INS1_16FlashAttnFwdSm90INS1_25CollectiveMainloopFwdSm90ILi2EN4cute5tupleIJNS5_1CILi1EEES8_S8_EEENS6_IJNS7_ILi128EEENS7_ILi96EEENS7_ILi192EEEEEELi128ENS_10bfloat16_tEfNS_4arch4Sm90ELb1ELb0ELb0ELb1ELb1ELb1ELb0ELb1ELb1ELb1ELb1ELb0EEENS1_21CollectiveEpilogueFwdINS6_IJSA_SA_SB_EEES9_SE_SG_Li256ELb1ELb1ELb1ELb0EEENS1_36VarlenDynamicPersistentTileSchedulerILi128ELi96ELi256ELi128ELb1ELb1ELb1ELb1ELb1ELb1EEEEEEEEEvNT_6ParamsE)
        /*03bc*/ 	.word	0x000000a8


	//----- nvinfo : EIATTR_FRAME_SIZE
	.align		4
.L_190:
        /*03c0*/ 	.byte	0x04, 0x11
        /*03c2*/ 	.short	(.L_192 - .L_191)
	.align		4
.L_191:
        /*03c4*/ 	.word	index@(_ZN7cutlass13device_kernelIN5flash11enable_sm90INS1_16FlashAttnFwdSm90INS1_25CollectiveMainloopFwdSm90ILi2EN4cute5tupleIJNS5_1CILi1EEES8_S8_EEENS6_IJNS7_ILi128EEENS7_ILi96EEENS7_ILi192EEEEEELi128ENS_10bfloat16_tEfNS_4arch4Sm90ELb1ELb0ELb0ELb1ELb1ELb1ELb0ELb1ELb1ELb1ELb1ELb0EEENS1_21CollectiveEpilogueFwdINS6_IJSA_SA_SB_EEES9_SE_SG_Li256ELb1ELb1ELb1ELb0EEENS1_36VarlenDynamicPersistentTileSchedulerILi128ELi96ELi256ELi128ELb1ELb1ELb1ELb1ELb1ELb1EEEEEEEEEvNT_6ParamsE)
        /*03c8*/ 	.word	0x00000070


	//----- nvinfo : EIATTR_REGCOUNT
	.align		4
.L_192:
        /*03cc*/ 	.byte	0x04, 0x2f
        /*03ce*/ 	.short	(.L_194 - .L_193)
	.align		4
.L_193:
        /*03d0*/ 	.word	index@(_ZN7cutlass13device_kernelIN5flash11enable_sm90INS1_16FlashAttnFwdSm90INS1_25CollectiveMainloopFwdSm90ILi2EN4cute5tupleIJNS5_1CILi1EEES8_S8_EEENS6_IJNS7_ILi128EEENS7_ILi96EEENS7_ILi192EEEEEELi128ENS_10bfloat16_tEfNS_4arch4Sm90ELb1ELb0ELb0ELb1ELb1ELb0ELb0ELb1ELb1ELb1ELb1ELb0EEENS1_21CollectiveEpilogueFwdINS6_IJSA_SA_SB_EEES9_SE_SG_Li256ELb1ELb1ELb1ELb0EEENS1_36VarlenDynamicPersistentTileSchedulerILi128ELi96ELi256ELi128ELb1ELb1ELb1ELb1ELb1ELb1EEEEEEEEEvNT_6ParamsE)
        /*03d4*/ 	.word	0x000000a8


	//----- nvinfo : EIATTR_FRAME_SIZE
	.align		4
.L_194:
        /*03d8*/ 	.byte	0x04, 0x11
        /*03da*/ 	.short	(.L_196 - .L_195)
	.align		4
.L_195:
        /*03dc*/ 	.word	index@(_ZN7cutlass13device_kernelIN5flash11enable_sm90INS1_16FlashAttnFwdSm90INS1_25CollectiveMainloopFwdSm90ILi2EN4cute5tupleIJNS5_1CILi1EEES8_S8_EEENS6_IJNS7_ILi128EEENS7_ILi96EEENS7_ILi192EEEEEELi128ENS_10bfloat16_tEfNS_4arch4Sm90ELb1ELb0ELb0ELb1ELb1ELb0ELb0ELb1ELb1ELb1ELb1ELb0EEENS1_21CollectiveEpilogueFwdINS6_IJSA_SA_SB_EEES9_SE_SG_Li256ELb1ELb1ELb1ELb0EEENS1_36VarlenDynamicPersistentTileSchedulerILi128ELi96ELi256ELi128ELb1ELb1ELb1ELb1ELb1ELb1EEEEEEEEEvNT_6ParamsE)
        /*03e0*/ 	.word	0x00000020


	//----- nvinfo : EIATTR_REGCOUNT
	.align		4
.L_196:
        /*03e4*/ 	.byte	0x04, 0x2f
        /*03e6*/ 	.short	(.L_198 - .L_197)
	.align		4
.L_197:
        /*03e8*/ 	.word	index@(_ZN7cutlass13device_kernelIN5flash11enable_sm90INS1_16FlashAttnFwdSm90INS1_25CollectiveMainloopFwdSm90ILi2EN4cute5tupleIJNS5_1CILi1EEES8_S8_EEENS6_IJNS7_ILi128EEENS7_ILi96EEENS7_ILi192EEEEEELi128ENS_10bfloat16_tEfNS_4arch4Sm90ELb1ELb0ELb0ELb0ELb1ELb0ELb0ELb1ELb1ELb1ELb1ELb0EEENS1_21CollectiveEpilogueFwdINS6_IJSA_SA_SB_EEES9_SE_SG_Li256ELb0ELb1ELb1ELb0EEENS1_19SingleTileSchedulerILb0ELb1ELb1ELi128EEEEEEEEEvNT_6ParamsE)
        /*03ec*/ 	.word	0x000000a8


	//----- nvinfo : EIATTR_FRAME_SIZE
	.align		4
.L_198:
        /*03f0*/ 	.byte	0x04, 0x11
        /*03f2*/ 	.short	(.L_200 - .L_199)
	.align		4
.L_199:
        /*03f4*/ 	.word	index@(_ZN7cutlass13device_kernelIN5flash11enable_sm90INS1_16FlashAttnFwdSm90INS1_25CollectiveMainloopFwdSm90ILi2EN4cute5tupleIJNS5_1CILi1EEES8_S8_EEENS6_IJNS7_ILi128EEENS7_ILi96EEENS7_ILi192EEEEEELi128ENS_10bfloat16_tEfNS_4arch4Sm90ELb1ELb0ELb0ELb0ELb1ELb0ELb0ELb1ELb1ELb1ELb1ELb0EEENS1_21CollectiveEpilogueFwdINS6_IJSA_SA_SB_EEES9_SE_SG_Li256ELb0ELb1ELb1ELb0EEENS1_19SingleTileSchedulerILb0ELb1ELb1ELi128EEEEEEEEEvNT_6ParamsE)
        /*03f8*/ 	.word	0x00000000


	//----- nvinfo : EIATTR_REGCOUNT
	.align		4
.L_200:
        /*03fc*/ 	.byte	0x04, 0x2f
        /*03fe*/ 	.short	(.L_202 - .L_201)
	.align		4
.L_201:
        /*0400*/ 	.word	index@(_ZN7cutlass13device_kernelIN5flash11enable_sm90INS1_16FlashAttnFwdSm90INS1_25CollectiveMainloopFwdSm90ILi2EN4cute5tupleIJNS5_1CILi1EEES8_S8_EEENS6_IJNS7_ILi128EEENS7_ILi96EEENS7_ILi192EEEEEELi128ENS_10bfloat16_tEfNS_4arch4Sm90ELb0ELb1ELb0ELb1ELb1ELb1ELb0ELb1ELb1ELb1ELb1ELb0EEENS1_21CollectiveEpilogueFwdINS6_IJSA_SA_SB_EEES9_SE_SG_Li256ELb1ELb1ELb1ELb0EEENS1_36VarlenDynamicPersistentTileSchedulerILi128ELi96ELi256ELi128ELb1ELb1ELb1ELb1ELb0ELb1EEEEEEEEEvNT_6ParamsE)
        /*0404*/ 	.word	0x000000a8


	//----- nvinfo : EIATTR_FRAME_SIZE
	.align		4
.L_202:
        /*0408*/ 	.byte	0x04, 0x11
        /*040a*/ 	.short	(.L_204 - .L_203)
	.align		4
.L_203:
        /*040c*/ 	.word	index@(_ZN7cutlass13device_kernelIN5flash11enable_sm90INS1_16FlashAttnFwdSm90INS1_25CollectiveMainloopFwdSm90ILi2EN4cute5tupleIJNS5_1CILi1EEES8_S8_EEENS6_IJNS7_ILi128EEENS7_ILi96EEENS7_ILi192EEEEEELi128ENS_10bfloat16_tEfNS_4arch4Sm90ELb0ELb1ELb0ELb1ELb1ELb1ELb0ELb1ELb1ELb1ELb1ELb0EEENS1_21CollectiveEpilogueFwdINS6_IJSA_SA_SB_EEES9_SE_SG_Li256ELb1ELb1ELb1ELb0EEENS1_36VarlenDynamicPersistentTileSchedulerILi128ELi96ELi256ELi128ELb1ELb1ELb1ELb1ELb0ELb1EEEEEEEEEvNT_6ParamsE)
        /*0410*/ 	.word	0x00000060


	//----- nvinfo : EIATTR_REGCOUNT
	.align		4
.L_204:
        /*0414*/ 	.byte	0x04, 0x2f
        /*0416*/ 	.short	(.L_206 - .L_205)
	.align		4
.L_205:
        /*0418*/ 	.word	index@(_ZN7cutlass13device_kernelIN5flash11enable_sm90INS1_16FlashAttnFwdSm90INS1_25CollectiveMainloopFwdSm90ILi2EN4cute5tupleIJNS5_1CILi1EEES8_S8_EEENS6_IJNS7_ILi128EEENS7_ILi96EEENS7_ILi192EEEEEELi128ENS_10bfloat16_tEfNS_4arch4Sm90ELb0ELb1ELb0ELb1ELb1ELb0ELb0ELb1ELb1ELb1ELb1ELb0EEENS1_21CollectiveEpilogueFwdINS6_IJSA_SA_SB_EEES9_SE_SG_Li256ELb1ELb1ELb1ELb0EEENS1_36VarlenDynamicPersistentTileSchedulerILi128ELi96ELi256ELi128ELb1ELb1ELb1ELb1ELb0ELb1EEEEEEEEEvNT_6ParamsE)
        /*041c*/ 	.word	0x000000a8


	//----- nvinfo : EIATTR_FRAME_SIZE
	.align		4
.L_206:
        /*0420*/ 	.byte	0x04, 0x11
        /*0422*/ 	.short	(.L_208 - .L_207)
	.align		4
.L_207:
        /*0424*/ 	.word	index@(_ZN7cutlass13device_kernelIN5flash11enable_sm90INS1_16FlashAttnFwdSm90INS1_25CollectiveMainloopFwdSm90ILi2EN4cute5tupleIJNS5_1CILi1EEES8_S8_EEENS6_IJNS7_ILi128EEENS7_ILi96EEENS7_ILi192EEEEEELi128ENS_10bfloat16_tEfNS_4arch4Sm90ELb0ELb1ELb0ELb1ELb1ELb0ELb0ELb1ELb1ELb1ELb1ELb0EEENS1_21CollectiveEpilogueFwdINS6_IJSA_SA_SB_EEES9_SE_SG_Li256ELb1ELb1ELb1ELb0EEENS1_36VarlenDynamicPersistentTileSchedulerILi128ELi96ELi256ELi128ELb1ELb1ELb1ELb1ELb0ELb1EEEEEEEEEvNT_6ParamsE)
        /*0428*/ 	.word	0x00000018


	//----- nvinfo : EIATTR_REGCOUNT
	.align		4
.L_208:
        /*042c*/ 	.byte	0x04, 0x2f
        /*042e*/ 	.short	(.L_210 - .L_209)
	.align		4
.L_209:
        /*0430*/ 	.word	index@(_ZN7cutlass13device_kernelIN5flash11enable_sm90INS1_16FlashAttnFwdSm90INS1_25CollectiveMainloopFwdSm90ILi2EN4cute5tupleIJNS5_1CILi1EEES8_S8_EEENS6_IJNS7_ILi128EEENS7_ILi96EEENS7_ILi192EEEEEELi128ENS_10bfloat16_tEfNS_4arch4Sm90ELb0ELb1ELb0ELb0ELb1ELb0ELb0ELb1ELb1ELb1ELb1ELb0EEENS1_21CollectiveEpilogueFwdINS6_IJSA_SA_SB_EEES9_SE_SG_Li256ELb0ELb1ELb1ELb0EEENS1_19SingleTileSchedulerILb0ELb1ELb1ELi128EEEEEEEEEvNT_6ParamsE)
        /*0434*/ 	.word	0x000000a8


	//----- nvinfo : EIATTR_FRAME_SIZE
	.align		4
.L_210:
        /*0438*/ 	.byte	0x04, 0x11
        /*043a*/ 	.short	(.L_212 - .L_211)
	.align		4
.L_211:
        /*043c*/ 	.word	index@(_ZN7cutlass13device_kernelIN5flash11enable_sm90INS1_16FlashAttnFwdSm90INS1_25CollectiveMainloopFwdSm90ILi2EN4cute5tupleIJNS5_1CILi1EEES8_S8_EEENS6_IJNS7_ILi128EEENS7_ILi96EEENS7_ILi192EEEEEELi128ENS_10bfloat16_tEfNS_4arch4Sm90ELb0ELb1ELb0ELb0ELb1ELb0ELb0ELb1ELb1ELb1ELb1ELb0EEENS1_21CollectiveEpilogueFwdINS6_IJSA_SA_SB_EEES9_SE_SG_Li256ELb0ELb1ELb1ELb0EEENS1_19SingleTileSchedulerILb0ELb1ELb1ELi128EEEEEEEEEvNT_6ParamsE)
        /*0440*/ 	.word	0x00000008


	//----- nvinfo : EIATTR_REGCOUNT
	.align		4
.L_212:
        /*0444*/ 	.byte	0x04, 0x2f
        /*0446*/ 	.short	(.L_214 - .L_213)
	.align		4
.L_213:
        /*0448*/ 	.word	index@(_ZN7cutlass13device_kernelIN5flash11enable_sm90INS1_16FlashAttnFwdSm90INS1_25CollectiveMainloopFwdSm90ILi2EN4cute5tupleIJNS5_1CILi1EEES8_S8_EEENS6_IJNS7_ILi128EEENS7_ILi96EEENS7_ILi192EEEEEELi128ENS_10bfloat16_tEfNS_4arch4Sm90ELb0ELb0ELb0ELb1ELb1ELb1ELb0ELb1ELb1ELb1ELb1ELb0EEENS1_21CollectiveEpilogueFwdINS6_IJSA_SA_SB_EEES9_SE_SG_Li256ELb1ELb1ELb1ELb0EEENS1_36VarlenDynamicPersistentTileSchedulerILi128ELi96ELi256ELi128ELb1ELb1ELb1ELb0ELb1ELb1EEEEEEEEEvNT_6ParamsE)
        /*044c*/ 	.word	0x000000a8


	//----- nvinfo : EIATTR_FRAME_SIZE
	.align		4
.L_214:
        /*0450*/ 	.byte	0x04, 0x11
        /*0452*/ 	.short	(.L_216 - .L_215)
	.align		4
.L_215:
        /*0454*/ 	.word	index@(_ZN7cutlass13device_kernelIN5flash11enable_sm90INS1_16FlashAttnFwdSm90INS1_25CollectiveMainloopFwdSm90ILi2EN4cute5tupleIJNS5_1CILi1EEES8_S8_EEENS6_IJNS7_ILi128EEENS7_ILi96EEENS7_ILi192EEEEEELi128ENS_10bfloat16_tEfNS_4arch4Sm90ELb0ELb0ELb0ELb1ELb1ELb1ELb0ELb1ELb1ELb1ELb1ELb0EEENS1_21CollectiveEpilogueFwdINS6_IJSA_SA_SB_EEES9_SE_SG_Li256ELb1ELb1ELb1ELb0EEENS1_36VarlenDynamicPersistentTileSchedulerILi128ELi96ELi256ELi128ELb1ELb1ELb1ELb0ELb1ELb1EEEEEEEEEvNT_6ParamsE)
        /*0458*/ 	.word	0x00000088


	//----- nvinfo : EIATTR_REGCOUNT
	.align		4
.L_216:
        /*045c*/ 	.byte	0x04, 0x2f
        /*045e*/ 	.short	(.L_218 - .L_217)
	.align		4
.L_217:
        /*0460*/ 	.word	index@(_ZN7cutlass13device_kernelIN5flash11enable_sm90INS1_16FlashAttnFwdSm90INS1_25CollectiveMainloopFwdSm90ILi2EN4cute5tupleIJNS5_1CILi1EEES8_S8_EEENS6_IJNS7_ILi128EEENS7_ILi96EEENS7_ILi192EEEEEELi128ENS_10bfloat16_tEfNS_4arch4Sm90ELb0ELb0ELb0ELb1ELb1ELb0ELb0ELb1ELb1ELb1ELb1ELb0EEENS1_21CollectiveEpilogueFwdINS6_IJSA_SA_SB_EEES9_SE_SG_Li256ELb1ELb1ELb1ELb0EEENS1_36VarlenDynamicPersistentTileSchedulerILi128ELi96ELi256ELi128ELb1ELb1ELb1ELb0ELb1ELb1EEEEEEEEEvNT_6ParamsE)
        /*0464*/ 	.word	0x000000a8


	//----- nvinfo : EIATTR_FRAME_SIZE
	.align		4
.L_218:
        /*0468*/ 	.byte	0x04, 0x11
        /*046a*/ 	.short	(.L_220 - .L_219)
	.align		4
.L_219:
        /*046c*/ 	.word	index@(_ZN7cutlass13device_kernelIN5flash11enable_sm90INS1_16FlashAttnFwdSm90INS1_25CollectiveMainloopFwdSm90ILi2EN4cute5tupleIJNS5_1CILi1EEES8_S8_EEENS6_IJNS7_ILi128EEENS7_ILi96EEENS7_ILi192EEEEEELi128ENS_10bfloat16_tEfNS_4arch4Sm90ELb0ELb0ELb0ELb1ELb1ELb0ELb0ELb1ELb1ELb1ELb1ELb0EEENS1_21CollectiveEpilogueFwdINS6_IJSA_SA_SB_EEES9_SE_SG_Li256ELb1ELb1ELb1ELb0EEENS1_36VarlenDynamicPersistentTileSchedulerILi128ELi96ELi256ELi128ELb1ELb1ELb1ELb0ELb1ELb1EEEEEEEEEvNT_6ParamsE)
        /*0470*/ 	.word	0x00000020


	//----- nvinfo : EIATTR_REGCOUNT
	.align		4
.L_220:
        /*0474*/ 	.byte	0x04, 0x2f
        /*0476*/ 	.short	(.L_222 - .L_221)
	.align		4
.L_221:
        /*0478*/ 	.word	index@(_ZN7cutlass13device_kernelIN5flash11enable_sm90INS1_16FlashAttnFwdSm90INS1_25CollectiveMainloopFwdSm90ILi2EN4cute5tupleIJNS5_1CILi1EEES8_S8_EEENS6_IJNS7_ILi128EEENS7_ILi96EEENS7_ILi192EEEEEELi128ENS_10bfloat16_tEfNS_4arch4Sm90ELb0ELb0ELb0ELb0ELb1ELb0ELb0ELb1ELb1ELb1ELb1ELb0EEENS1_21CollectiveEpilogueFwdINS6_IJSA_SA_SB_EEES9_SE_SG_Li256ELb0ELb1ELb1ELb0EEENS1_19SingleTileSchedulerILb0ELb1ELb1ELi128EEEEEEEEEvNT_6ParamsE)
        /*047c*/ 	.word	0x000000a8


	//----- nvinfo : EIATTR_FRAME_SIZE
	.align		4
.L_222:
        /*0480*/ 	.byte	0x04, 0x11
        /*0482*/ 	.short	(.L_224 - .L_223)
	.align		4
.L_223:
        /*0484*/ 	.word	index@(_ZN7cutlass13device_kernelIN5flash11enable_sm90INS1_16FlashAttnFwdSm90INS1_25CollectiveMainloopFwdSm90ILi2EN4cute5tupleIJNS5_1CILi1EEES8_S8_EEENS6_IJNS7_ILi128EEENS7_ILi96EEENS7_ILi192EEEEEELi128ENS_10bfloat16_tEfNS_4arch4Sm90ELb0ELb0ELb0ELb0ELb1ELb0ELb0ELb1ELb1ELb1ELb1ELb0EEENS1_21CollectiveEpilogueFwdINS6_IJSA_SA_SB_EEES9_SE_SG_Li256ELb0ELb1ELb1ELb0EEENS1_19SingleTileSchedulerILb0ELb1ELb1ELi128EEEEEEEEEvNT_6ParamsE)
        /*0488*/ 	.word	0x00000000


	//----- nvinfo : EIATTR_MIN_STACK_SIZE
	.align		4
.L_224:
        /*048c*/ 	.byte	0x04, 0x12
        /*048e*/ 	.short	(.L_226 - .L_225)
	.align		4
.L_225:
        /*0490*/ 	.word	index@(_ZN7cutlass13device_kernelIN5flash11enable_sm90INS1_16FlashAttnFwdSm90INS1_25CollectiveMainloopFwdSm90ILi2EN4cute5tupleIJNS5_1CILi1EEES8_S8_EEENS6_IJNS7_ILi128EEENS7_ILi96EEENS7_ILi192EEEEEELi128ENS_10bfloat16_tEfNS_4arch4Sm90ELb0ELb0ELb0ELb0ELb1ELb0ELb0ELb1ELb1ELb1ELb1ELb0EEENS1_21CollectiveEpilogueFwdINS6_IJSA_SA_SB_EEES9_SE_SG_Li256ELb0ELb1ELb1ELb0EEENS1_19SingleTileSchedulerILb0ELb1ELb1ELi128EEEEEEEEEvNT_6ParamsE)
        /*0494*/ 	.word	0x00000000


	//----- nvinfo : EIATTR_MIN_STACK_SIZE
	.align		4
.L_226:
        /*0498*/ 	.byte	0x04, 0x12
        /*049a*/ 	.short	(.L_228 - .L_227)
	.align		4
.L_227:
        /*049c*/ 	.word	index@(_ZN7cutlass13device_kernelIN5flash11enable_sm90INS1_16FlashAttnFwdSm90INS1_25CollectiveMainloopFwdSm90ILi2EN4cute5tupleIJNS5_1CILi1EEES8_S8_EEENS6_IJNS7_ILi128EEENS7_ILi96EEENS7_ILi192EEEEEELi128ENS_10bfloat16_tEfNS_4arch4Sm90ELb0ELb0ELb0ELb1ELb1ELb0ELb0ELb1ELb1ELb1ELb1ELb0EEENS1_21CollectiveEpilogueFwdINS6_IJSA_SA_SB_EEES9_SE_SG_Li256ELb1ELb1ELb1ELb0EEENS1_36VarlenDynamicPersistentTileSchedulerILi128ELi96ELi256ELi128ELb1ELb1ELb1ELb0ELb1ELb1EEEEEEEEEvNT_6ParamsE)
        /*04a0*/ 	.word	0x00000020


	//----- nvinfo : EIATTR_MIN_STACK_SIZE
	.align		4
.L_228:
        /*04a4*/ 	.byte	0x04, 0x12
        /*04a6*/ 	.short	(.L_230 - .L_229)
	.align		4
.L_229:
        /*04a8*/ 	.word	index@(_ZN7cutlass13device_kernelIN5flash11enable_sm90INS1_16FlashAttnFwdSm90INS1_25CollectiveMainloopFwdSm90ILi2EN4cute5tupleIJNS5_1CILi1EEES8_S8_EEENS6_IJNS7_ILi128EEENS7_ILi96EEENS7_ILi192EEEEEELi128ENS_10bfloat16_tEfNS_4arch4Sm90ELb0ELb0ELb0ELb1ELb1ELb1ELb0ELb1ELb1ELb1ELb1ELb0EEENS1_21CollectiveEpilogueFwdINS6_IJSA_SA_SB_EEES9_SE_SG_Li256ELb1ELb1ELb1ELb0EEENS1_36VarlenDynamicPersistentTileSchedulerILi128ELi96ELi256ELi128ELb1ELb1ELb1ELb0ELb1ELb1EEEEEEEEEvNT_6ParamsE)
        /*04ac*/ 	.word	0x00000088


	//----- nvinfo : EIATTR_MIN_STACK_SIZE
	.align		4
.L_230:
        /*04b0*/ 	.byte	0x04, 0x12
        /*04b2*/ 	.short	(.L_232 - .L_231)
	.align		4
.L_231:
        /*04b4*/ 	.word	index@(_ZN7cutlass13device_kernelIN5flash11enable_sm90INS1_16FlashAttnFwdSm90INS1_25CollectiveMainloopFwdSm90ILi2EN4cute5tupleIJNS5_1CILi1EEES8_S8_EEENS6_IJNS7_ILi128EEENS7_ILi96EEENS7_ILi192EEEEEELi128ENS_10bfloat16_tEfNS_4arch4Sm90ELb0ELb1ELb0ELb0ELb1ELb0ELb0ELb1ELb1ELb1ELb1ELb0EEENS1_21CollectiveEpilogueFwdINS6_IJSA_SA_SB_EEES9_SE_SG_Li256ELb0ELb1ELb1ELb0EEENS1_19SingleTileSchedulerILb0ELb1ELb1ELi128EEEEEEEEEvNT_6ParamsE)
        /*04b8*/ 	.word	0x00000008


	//----- nvinfo : EIATTR_MIN_STACK_SIZE
	.align		4
.L_232:
        /*04bc*/ 	.byte	0x04, 0x12
        /*04be*/ 	.short	(.L_234 - .L_233)
	.align		4
.L_233:
        /*04c0*/ 	.word	index@(_ZN7cutlass13device_kernelIN5flash11enable_sm90INS1_16FlashAttnFwdSm90INS1_25CollectiveMainloopFwdSm90ILi2EN4cute5tupleIJNS5_1CILi1EEES8_S8_EEENS6_IJNS7_ILi128EEENS7_ILi96EEENS7_ILi192EEEEEELi128ENS_10bfloat16_tEfNS_4arch4Sm90ELb0ELb1ELb0ELb1ELb1ELb0ELb0ELb1ELb1ELb1ELb1ELb0EEENS1_21CollectiveEpilogueFwdINS6_IJSA_SA_SB_EEES9_SE_SG_Li256ELb1ELb1ELb1ELb0EEENS1_36VarlenDynamicPersistentTileSchedulerILi128ELi96ELi256ELi128ELb1ELb1ELb1ELb1ELb0ELb1EEEEEEEEEvNT_6ParamsE)
        /*04c4*/ 	.word	0x00000018


	//----- nvinfo : EIATTR_MIN_STACK_SIZE
	.align		4
.L_234:
        /*04c8*/ 	.byte	0x04, 0x12
        /*04ca*/ 	.short	(.L_236 - .L_235)
	.align		4
.L_235:
        /*04cc*/ 	.word	index@(_ZN7cutlass13device_kernelIN5flash11enable_sm90INS1_16FlashAttnFwdSm90INS1_25CollectiveMainloopFwdSm90ILi2EN4cute5tupleIJNS5_1CILi1EEES8_S8_EEENS6_IJNS7_ILi128EEENS7_ILi96EEENS7_ILi192EEEEEELi128ENS_10bfloat16_tEfNS_4arch4Sm90ELb0ELb1ELb0ELb1ELb1ELb1ELb0ELb1ELb1ELb1ELb1ELb0EEENS1_21CollectiveEpilogueFwdINS6_IJSA_SA_SB_EEES9_SE_SG_Li256ELb1ELb1ELb1ELb0EEENS1_36VarlenDynamicPersistentTileSchedulerILi128ELi96ELi256ELi128ELb1ELb1ELb1ELb1ELb0ELb1EEEEEEEEEvNT_6ParamsE)
        /*04d0*/ 	.word	0x00000060


	//----- nvinfo : EIATTR_MIN_STACK_SIZE
	.align		4
.L_236:
        /*04d4*/ 	.byte	0x04, 0x12
        /*04d6*/ 	.short	(.L_238 - .L_237)
	.align		4
.L_237:
        /*04d8*/ 	.word	index@(_ZN7cutlass13device_kernelIN5flash11enable_sm90INS1_16FlashAttnFwdSm90INS1_25CollectiveMainloopFwdSm90ILi2EN4cute5tupleIJNS5_1CILi1EEES8_S8_EEENS6_IJNS7_ILi128EEENS7_ILi96EEENS7_ILi192EEEEEELi128ENS_10bfloat16_tEfNS_4arch4Sm90ELb1ELb0ELb0ELb0ELb1ELb0ELb0ELb1ELb1ELb1ELb1ELb0EEENS1_21CollectiveEpilogueFwdINS6_IJSA_SA_SB_EEES9_SE_SG_Li256ELb0ELb1ELb1ELb0EEENS1_19SingleTileSchedulerILb0ELb1ELb1ELi128EEEEEEEEEvNT_6ParamsE)
        /*04dc*/ 	.word	0x00000000


	//----- nvinfo : EIATTR_MIN_STACK_SIZE
	.align		4
.L_238:
        /*04e0*/ 	.byte	0x04, 0x12
        /*04e2*/ 	.short	(.L_240 - .L_239)
	.align		4
.L_239:
        /*04e4*/ 	.word	index@(_ZN7cutlass13device_kernelIN5flash11enable_sm90INS1_16FlashAttnFwdSm90INS1_25CollectiveMainloopFwdSm90ILi2EN4cute5tupleIJNS5_1CILi1EEES8_S8_EEENS6_IJNS7_ILi128EEENS7_ILi96EEENS7_ILi192EEEEEELi128ENS_10bfloat16_tEfNS_4arch4Sm90ELb1ELb0ELb0ELb1ELb1ELb0ELb0ELb1ELb1ELb1ELb1ELb0EEENS1_21CollectiveEpilogueFwdINS6_IJSA_SA_SB_EEES9_SE_SG_Li256ELb1ELb1ELb1ELb0EEENS1_36VarlenDynamicPersistentTileSchedulerILi128ELi96ELi256ELi128ELb1ELb1ELb1ELb1ELb1ELb1EEEEEEEEEvNT_6ParamsE)
        /*04e8*/ 	.word	0x00000020


	//----- nvinfo : EIATTR_MIN_STACK_SIZE
	.align		4
.L_240:
        /*04ec*/ 	.byte	0x04, 0x12
        /*04ee*/ 	.short	(.L_242 - .L_241)
	.align		4
.L_241:
        /*04f0*/ 	.word	index@(_ZN7cutlass13device_kernelIN5flash11enable_sm90INS1_16FlashAttnFwdSm90INS1_25CollectiveMainloopFwdSm90ILi2EN4cute5tupleIJNS5_1CILi1EEES8_S8_EEENS6_IJNS7_ILi128EEENS7_ILi96EEENS7_ILi192EEEEEELi128ENS_10bfloat16_tEfNS_4arch4Sm90ELb1ELb0ELb0ELb1ELb1ELb1ELb0ELb1ELb1ELb1ELb1ELb0EEENS1_21CollectiveEpilogueFwdINS6_IJSA_SA_SB_EEES9_SE_SG_Li256ELb1ELb1ELb1ELb0EEENS1_36VarlenDynamicPersistentTileSchedulerILi128ELi96ELi256ELi128ELb1ELb1ELb1ELb1ELb1ELb1EEEEEEEEEvNT_6ParamsE)
        /*04f4*/ 	.word	0x00000070


	//----- nvinfo : EIATTR_MIN_STACK_SIZE
	.align		4
.L_242:
        /*04f8*/ 	.byte	0x04, 0x12
        /*04fa*/ 	.short	(.L_244 - .L_243)
	.align		4
.L_243:
        /*04fc*/ 	.word	index@(_ZN7cutlass13device_kernelIN5flash11enable_sm90INS1_16FlashAttnFwdSm90INS1_25CollectiveMainloopFwdSm90ILi2EN4cute5tupleIJNS5_1CILi1EEES8_S8_EEENS6_IJNS7_ILi64EEESA_SA_EEELi512ENS_10bfloat16_tEfNS_4arch4Sm90ELb0ELb0ELb0ELb0ELb1ELb0ELb0ELb0ELb0ELb1ELb1ELb0EEENS1_21CollectiveEpilogueFwdINS6_IJSA_NS7_ILi512EEESA_EEES9_SC_SE_Li256ELb0ELb1ELb1ELb0EEENS1_19SingleTileSchedulerILb0ELb1ELb1ELi64EEEEEEEEEvNT_6ParamsE)
        /*0500*/ 	.word	0x00000000


	//----- nvinfo : EIATTR_MIN_STACK_SIZE
	.align		4
.L_244:
        /*0504*/ 	.byte	0x04, 0x12
        /*0506*/ 	.short	(.L_246 - .L_245)
	.align		4
.L_245:
        /*0508*/ 	.word	index@(_ZN7cutlass13device_kernelIN5flash11enable_sm90INS1_16FlashAttnFwdSm90INS1_25CollectiveMainloopFwdSm90ILi2EN4cute5tupleIJNS5_1CILi1EEES8_S8_EEENS6_IJNS7_ILi64EEESA_SA_EEELi512ENS_10bfloat16_tEfNS_4arch4Sm90ELb0ELb0ELb0ELb0ELb1ELb0ELb1ELb0ELb0ELb1ELb1ELb0EEENS1_21CollectiveEpilogueFwdINS6_IJSA_NS7_ILi512EEESA_EEES9_SC_SE_Li256ELb0ELb1ELb1ELb0EEENS1_19SingleTileSchedulerILb0ELb1ELb1ELi64EEEEEEEEEvNT_6ParamsE)
        /*050c*/ 	.word	0x00000008


	//----- nvinfo : EIATTR_MIN_STACK_SIZE
	.align		4
.L_246:
        /*0510*/ 	.byte	0x04, 0x12
        /*0512*/ 	.short	(.L_248 - .L_247)
	.align		4
.L_247:
        /*0514*/ 	.word	index@(_ZN7cutlass13device_kernelIN5flash11enable_sm90INS1_16FlashAttnFwdSm90INS1_25CollectiveMainloopFwdSm90ILi2EN4cute5tupleIJNS5_1CILi1EEES8_S8_EEENS6_IJNS7_ILi64EEESA_SA_EEELi512ENS_10bfloat16_tEfNS_4arch4Sm90ELb0ELb0ELb0ELb1ELb1ELb0ELb0ELb0ELb0ELb1ELb1ELb0EEENS1_21CollectiveEpilogueFwdINS6_IJSA_NS7_ILi512EEESA_EEES9_SC_SE_Li256ELb1ELb1ELb1ELb0EEENS1_36VarlenDynamicPersistentTileSchedulerILi64ELi64ELi256ELi128ELb1ELb1ELb1ELb0ELb1ELb1EEEEEEEEEvNT_6ParamsE)
        /*0518*/ 	.word	0x00000040


	//----- nvinfo : EIATTR_MIN_STACK_SIZE
	.align		4
.L_248:
        /*051c*/ 	.byte	0x04, 0x12
        /*051e*/ 	.short	(.L_250 - .L_249)
	.align		4
.L_249:
        /*0520*/ 	.word	index@(_ZN7cutlass13device_kernelIN5flash11enable_sm90INS1_16FlashAttnFwdSm90INS1_25CollectiveMainloopFwdSm90ILi2EN4cute5tupleIJNS5_1CILi1EEES8_S8_EEENS6_IJNS7_ILi64EEESA_SA_EEELi512ENS_10bfloat16_tEfNS_4arch4Sm90ELb0ELb0ELb0ELb1ELb1ELb1ELb0ELb0ELb0ELb1ELb1ELb0EEENS1_21CollectiveEpilogueFwdINS6_IJSA_NS7_ILi512EEESA_EEES9_SC_SE_Li256ELb1ELb1ELb1ELb0EEENS1_36VarlenDynamicPersistentTileSchedulerILi64ELi64ELi256ELi128ELb1ELb1ELb1ELb0ELb1ELb1EEEEEEEEEvNT_6ParamsE)
        /*0524*/ 	.word	0x00000060


	//----- nvinfo : EIATTR_MIN_STACK_SIZE
	.align		4
.L_250:
        /*0528*/ 	.byte	0x04, 0x12
        /*052a*/ 	.short	(.L_252 - .L_251)
	.align		4
.L_251:
        /*052c*/ 	.word	index@(_ZN7cutlass13device_kernelIN5flash11enable_sm90INS1_16FlashAttnFwdSm90INS1_25CollectiveMainloopFwdSm90ILi2EN4cute5tupleIJNS5_1CILi1EEES8_S8_EEENS6_IJNS7_ILi64EEESA_SA_EEELi512ENS_10bfloat16_tEfNS_4arch4Sm90ELb0ELb0ELb0ELb1ELb1ELb0ELb1ELb0ELb0ELb1ELb1ELb0EEENS1_21CollectiveEpilogueFwdINS6_IJSA_NS7_ILi512EEESA_EEES9_SC_SE_Li256ELb1ELb1ELb1ELb0EEENS1_36VarlenDynamicPersistentTileSchedulerILi64ELi64ELi256ELi128ELb1ELb1ELb1ELb0ELb1ELb1EEEEEEEEEvNT_6ParamsE)
        /*0530*/ 	.word	0x00000038


	//----- nvinfo : EIATTR_MIN_STACK_SIZE
	.align		4
.L_252:
        /*0534*/ 	.byte	0x04, 0x12
        /*0536*/ 	.short	(.L_254 - .L_253)
	.align		4
.L_253:
        /*0538*/ 	.word	index@(_ZN7cutlass13device_kernelIN5flash11enable_sm90INS1_16FlashAttnFwdSm90INS1_25CollectiveMainloopFwdSm90ILi2EN4cute5tupleIJNS5_1CILi1EEES8_S8_EEENS6_IJNS7_ILi64EEESA_SA_EEELi512ENS_10bfloat16_tEfNS_4arch4Sm90ELb0ELb0ELb0ELb1ELb1ELb1ELb1ELb0ELb0ELb1ELb1ELb0EEENS1_21CollectiveEpilogueFwdINS6_IJSA_NS7_ILi512EEESA_EEES9_SC_SE_Li256ELb1ELb1ELb1ELb0EEENS1_36VarlenDynamicPersistentTileSchedulerILi64ELi64ELi256ELi128ELb1ELb1ELb1ELb0ELb1ELb1EEEEEEEEEvNT_6ParamsE)
        /*053c*/ 	.word	0x00000070


	//----- nvinfo : EIATTR_MIN_STACK_SIZE
	.align		4
.L_254:
        /*0540*/ 	.byte	0x04, 0x12
        /*0542*/ 	.short	(.L_256 - .L_255)
	.align		4
.L_255:
        /*0544*/ 	.word	index@(_ZN7cutlass13device_kernelIN5flash11enable_sm90INS1_16FlashAttnFwdSm90INS1_25CollectiveMainloopFwdSm90ILi2EN4cute5tupleIJNS5_1CILi1EEES8_S8_EEENS6_IJNS7_ILi64EEESA_SA_EEELi512ENS_10bfloat16_tEfNS_4arch4Sm90ELb0ELb1ELb0ELb0ELb1ELb0ELb0ELb0ELb0ELb1ELb1ELb0EEENS1_21CollectiveEpilogueFwdINS6_IJSA_NS7_ILi512EEESA_EEES9_SC_SE_Li256ELb0ELb1ELb1ELb0EEENS1_19SingleTileSchedulerILb0ELb1ELb1ELi64EEEEEEEEEvNT_6ParamsE)
        /*0548*/ 	.word	0x00000000


	//----- nvinfo : EIATTR_MIN_STACK_SIZE
	.align		4
.L_256:
        /*054c*/ 	.byte	0x04, 0x12
        /*054e*/ 	.short	(.L_258 - .L_257)
	.align		4
.L_257:
        /*0550*/ 	.word	index@(_ZN7cutlass13device_kernelIN5flash11enable_sm90INS1_16FlashAttnFwdSm90INS1_25CollectiveMainloopFwdSm90ILi2EN4cute5tupleIJNS5_1CILi1EEES8_S8_EEENS6_IJNS7_ILi64EEESA_SA_EEELi512ENS_10bfloat16_tEfNS_4arch4Sm90ELb0ELb1ELb0ELb0ELb1ELb0ELb1ELb0ELb0ELb1ELb1ELb0EEENS1_21CollectiveEpilogueFwdINS6_IJSA_NS7_ILi512EEESA_EEES9_SC_SE_Li256ELb0ELb1ELb1ELb0EEENS1_19SingleTileSchedulerILb0ELb1ELb1ELi64EEEEEEEEEvNT_6ParamsE)
        /*0554*/ 	.word	0x00000410


	//----- nvinfo : EIATTR_MIN_STACK_SIZE
	.align		4
.L_258:
        /*0558*/ 	.byte	0x04, 0x12
        /*055a*/ 	.short	(.L_260 - .L_259)
	.align		4
.L_259:
        /*055c*/ 	.word	index@(_ZN7cutlass13device_kernelIN5flash11enable_sm90INS1_16FlashAttnFwdSm90INS1_25CollectiveMainloopFwdSm90ILi2EN4cute5tupleIJNS5_1CILi1EEES8_S8_EEENS6_IJNS7_ILi64EEESA_SA_EEELi512ENS_10bfloat16_tEfNS_4arch4Sm90ELb0ELb1ELb0ELb1ELb1ELb0ELb0ELb0ELb0ELb1ELb1ELb0EEENS1_21CollectiveEpilogueFwdINS6_IJSA_NS7_ILi512EEESA_EEES9_SC_SE_Li256ELb1ELb1ELb1ELb0EEENS1_36VarlenDynamicPersistentTileSchedulerILi64ELi64ELi256ELi128ELb1ELb1ELb1ELb1ELb0ELb1EEEEEEEEEvNT_6ParamsE)
        /*0560*/ 	.word	0x00000028


	//----- nvinfo : EIATTR_MIN_STACK_SIZE
	.align		4
.L_260:
        /*0564*/ 	.byte	0x04, 0x12
        /*0566*/ 	.short	(.L_262 - .L_261)
	.align		4
.L_261:
        /*0568*/ 	.word	index@(_ZN7cutlass13device_kernelIN5flash11enable_sm90INS1_16FlashAttnFwdSm90INS1_25CollectiveMainloopFwdSm90ILi2EN4cute5tupleIJNS5_1CILi1EEES8_S8_EEENS6_IJNS7_ILi64EEESA_SA_EEELi512ENS_10bfloat16_tEfNS_4arch4Sm90ELb0ELb1ELb0ELb1ELb1ELb1ELb0ELb0ELb0ELb1ELb1ELb0EEENS1_21CollectiveEpilogueFwdINS6_IJSA_NS7_ILi512EEESA_EEES9_SC_SE_Li256ELb1ELb1ELb1ELb0EEENS1_36VarlenDynamicPersistentTileSchedulerILi64ELi64ELi256ELi128ELb1ELb1ELb1ELb1ELb0ELb1EEEEEEEEEvNT_6ParamsE)
        /*056c*/ 	.word	0x00000070


	//----- nvinfo : EIATTR_MIN_STACK_SIZE
	.align		4
.L_262:
        /*0570*/ 	.byte	0x04, 0x12
        /*0572*/ 	.short	(.L_264 - .L_263)
	.align		4
.L_263:
        /*0574*/ 	.word	index@(_ZN7cutlass13device_kernelIN5flash11enable_sm90INS1_16FlashAttnFwdSm90INS1_25CollectiveMainloopFwdSm90ILi2EN4cute5tupleIJNS5_1CILi1EEES8_S8_EEENS6_IJNS7_ILi64EEESA_SA_EEELi512ENS_10bfloat16_tEfNS_4arch4Sm90ELb0ELb1ELb0ELb1ELb1ELb0ELb1ELb0ELb0ELb1ELb1ELb0EEENS1_21CollectiveEpilogueFwdINS6_IJSA_NS7_ILi512EEESA_EEES9_SC_SE_Li256ELb1ELb1ELb1ELb0EEENS1_36VarlenDynamicPersistentTileSchedulerILi64ELi64ELi256ELi128ELb1ELb1ELb1ELb1ELb0ELb1EEEEEEEEEvNT_6ParamsE)
        /*0578*/ 	.word	0x00000460


	//----- nvinfo : EIATTR_MIN_STACK_SIZE
	.align		4
.L_264:
        /*057c*/ 	.byte	0x04, 0x12
        /*057e*/ 	.short	(.L_266 - .L_265)
	.align		4
.L_265:
        /*0580*/ 	.word	index@(_ZN7cutlass13device_kernelIN5flash11enable_sm90INS1_16FlashAttnFwdSm90INS1_25CollectiveMainloopFwdSm90ILi2EN4cute5tupleIJNS5_1CILi1EEES8_S8_EEENS6_IJNS7_ILi64EEESA_SA_EEELi512ENS_10bfloat16_tEfNS_4arch4Sm90ELb0ELb1ELb0ELb1ELb1ELb1ELb1ELb0ELb0ELb1ELb1ELb0EEENS1_21CollectiveEpilogueFwdINS6_IJSA_NS7_ILi512EEESA_EEES9_SC_SE_Li256ELb1ELb1ELb1ELb0EEENS1_36VarlenDynamicPersistentTileSchedulerILi64ELi64ELi256ELi128ELb1ELb1ELb1ELb1ELb0ELb1EEEEEEEEEvNT_6ParamsE)
        /*0584*/ 	.word	0x00000470


	//----- nvinfo : EIATTR_MIN_STACK_SIZE
	.align		4
.L_266:
        /*0588*/ 	.byte	0x04, 0x12
        /*058a*/ 	.short	(.L_268 - .L_267)
	.align		4
.L_267:
        /*058c*/ 	.word	index@(_ZN7cutlass13device_kernelIN5flash11enable_sm90INS1_16FlashAttnFwdSm90INS1_25CollectiveMainloopFwdSm90ILi2EN4cute5tupleIJNS5_1CILi1EEES8_S8_EEENS6_IJNS7_ILi64EEESA_SA_EEELi512ENS_10bfloat16_tEfNS_4arch4Sm90ELb1ELb0ELb0ELb0ELb1ELb0ELb0ELb0ELb0ELb1ELb1ELb0EEENS1_21CollectiveEpilogueFwdINS6_IJSA_NS7_ILi512EEESA_EEES9_SC_SE_Li256ELb0ELb1ELb1ELb0EEENS1_19SingleTileSchedulerILb0ELb1ELb1ELi64EEEEEEEEEvNT_6ParamsE)
        /*0590*/ 	.word	0x00000000


	//----- nvinfo : EIATTR_MIN_STACK_SIZE
	.align		4
.L_268:
        /*0594*/ 	.byte	0x04, 0x12
        /*0596*/ 	.short	(.L_270 - .L_269)
	.align		4
.L_269:
        /*0598*/ 	.word	index@(_ZN7cutlass13device_kernelIN5flash11enable_sm90INS1_16FlashAttnFwdSm90INS1_25CollectiveMainloopFwdSm90ILi2EN4cute5tupleIJNS5_1CILi1EEES8_S8_EEENS6_IJNS7_ILi64EEESA_SA_EEELi512ENS_10bfloat16_tEfNS_4arch4Sm90ELb1ELb0ELb0ELb0ELb1ELb0ELb1ELb0ELb0ELb1ELb1ELb0EEENS1_21CollectiveEpilogueFwdINS6_IJSA_NS7_ILi512EEESA_EEES9_SC_SE_Li256ELb0ELb1ELb1ELb0EEENS1_19SingleTileSchedulerILb0ELb1ELb1ELi64EEEEEEEEEvNT_6ParamsE)
        /*059c*/ 	.word	0x00000008


	//----- nvinfo : EIATTR_MIN_STACK_SIZE
	.align		4
.L_270:
        /*05a0*/ 	.byte	0x04, 0x12
        /*05a2*/ 	.short	(.L_272 - .L_271)
	.align		4
.L_271:
        /*05a4*/ 	.word	index@(_ZN7cutlass13device_kernelIN5flash11enable_sm90INS1_16FlashAttnFwdSm90INS1_25CollectiveMainloopFwdSm90ILi2EN4cute5tupleIJNS5_1CILi1EEES8_S8_EEENS6_IJNS7_ILi64EEESA_SA_EEELi512ENS_10bfloat16_tEfNS_4arch4Sm90ELb1ELb0ELb0ELb1ELb1ELb0ELb0ELb0ELb0ELb1ELb1ELb0EEENS1_21CollectiveEpilogueFwdINS6_IJSA_NS7_ILi512EEESA_EEES9_SC_SE_Li256ELb1ELb1ELb1ELb0EEENS1_36VarlenDynamicPersistentTileSchedulerILi64ELi64ELi256ELi128ELb1ELb1ELb1ELb1ELb1ELb1EEEEEEEEEvNT_6ParamsE)
        /*05a8*/ 	.word	0x00000038


	//----- nvinfo : EIATTR_MIN_STACK_SIZE
	.align		4
.L_272:
        /*05ac*/ 	.byte	0x04, 0x12
        /*05ae*/ 	.short	(.L_274 - .L_273)
	.align		4
.L_273:
        /*05b0*/ 	.word	index@(_ZN7cutlass13device_kernelIN5flash11enable_sm90INS1_16FlashAttnFwdSm90INS1_25CollectiveMainloopFwdSm90ILi2EN4cute5tupleIJNS5_1CILi1EEES8_S8_EEENS6_IJNS7_ILi64EEESA_SA_EEELi512ENS_10bfloat16_tEfNS_4arch4Sm90ELb1ELb0ELb0ELb1ELb1ELb1ELb0ELb0ELb0ELb1ELb1ELb0EEENS1_21CollectiveEpilogueFwdINS6_IJSA_NS7_ILi512EEESA_EEES9_SC_SE_Li256ELb1ELb1ELb1ELb0EEENS1_36VarlenDynamicPersistentTileSchedulerILi64ELi64ELi256ELi128ELb1ELb1ELb1ELb1ELb1ELb1EEEEEEEEEvNT_6ParamsE)
        /*05b4*/ 	.word	0x00000068


	//----- nvinfo : EIATTR_MIN_STACK_SIZE
	.align		4
.L_274:
        /*05b8*/ 	.byte	0x04, 0x12
        /*05ba*/ 	.short	(.L_276 - .L_275)
	.align		4
.L_275:
        /*05bc*/ 	.word	index@(_ZN7cutlass13device_kernelIN5flash11enable_sm90INS1_16FlashAttnFwdSm90INS1_25CollectiveMainloopFwdSm90ILi2EN4cute5tupleIJNS5_1CILi1EEES8_S8_EEENS6_IJNS7_ILi64EEESA_SA_EEELi512ENS_10bfloat16_tEfNS_4arch4Sm90ELb1ELb0ELb0ELb1ELb1ELb0ELb1ELb0ELb0ELb1ELb1ELb0EEENS1_21CollectiveEpilogueFwdINS6_IJSA_NS7_ILi512EEESA_EEES9_SC_SE_Li256ELb1ELb1ELb1ELb0EEENS1_36VarlenDynamicPersistentTileSchedulerILi64ELi64ELi256ELi128ELb1ELb1ELb1ELb1ELb1ELb1EEEEEEEEEvNT_6ParamsE)
        /*05c0*/ 	.word	0x00000030


	//----- nvinfo : EIATTR_MIN_STACK_SIZE
	.align		4
.L_276:
        /*05c4*/ 	.byte	0x04, 0x12
        /*05c6*/ 	.short	(.L_278 - .L_277)
	.align		4
.L_277:
        /*05c8*/ 	.word	index@(_ZN7cutlass13device_kernelIN5flash11enable_sm90INS1_16FlashAttnFwdSm90INS1_25CollectiveMainloopFwdSm90ILi2EN4cute5tupleIJNS5_1CILi1EEES8_S8_EEENS6_IJNS7_ILi64EEESA_SA_EEELi512ENS_10bfloat16_tEfNS_4arch4Sm90ELb1ELb0ELb0ELb1ELb1ELb1ELb1ELb0ELb0ELb1ELb1ELb0EEENS1_21CollectiveEpilogueFwdINS6_IJSA_NS7_ILi512EEESA_EEES9_SC_SE_Li256ELb1ELb1ELb1ELb0EEENS1_36VarlenDynamicPersistentTileSchedulerILi64ELi64ELi256ELi128ELb1ELb1ELb1ELb1ELb1ELb1EEEEEEEEEvNT_6ParamsE)
        /*05cc*/ 	.word	0x00000088


	//----- nvinfo : EIATTR_MIN_STACK_SIZE
	.align		4
.L_278:
        /*05d0*/ 	.byte	0x04, 0x12
        /*05d2*/ 	.short	(.L_280 - .L_279)
	.align		4
.L_279:
        /*05d4*/ 	.word	index@(_ZN7cutlass13device_kernelIN5flash11enable_sm90INS1_16FlashAttnFwdSm90INS1_25CollectiveMainloopFwdSm90ILi2EN4cute5tupleIJNS5_1CILi1EEES8_S8_EEENS6_IJNS7_ILi128EEENS7_ILi96EEENS7_ILi64EEEEEELi256ENS_10bfloat16_tEfNS_4arch4Sm90ELb0ELb0ELb0ELb0ELb1ELb0ELb0ELb1ELb0ELb1ELb1ELb0EEENS1_21CollectiveEpilogueFwdINS6_IJSA_NS7_ILi256EEESB_EEES9_SE_SG_Li256ELb0ELb1ELb1ELb0EEENS1_19SingleTileSchedulerILb0ELb1ELb1ELi128EEEEEEEEEvNT_6ParamsE)
        /*05d8*/ 	.word	0x00000000


	//----- nvinfo : EIATTR_MIN_STACK_SIZE
	.align		4
.L_280:
        /*05dc*/ 	.byte	0x04, 0x12
        /*05de*/ 	.short	(.L_282 - .L_281)
	.align		4
.L_281:
        /*05e0*/ 	.word	index@(_ZN7cutlass13device_kernelIN5flash11enable_sm90INS1_16FlashAttnFwdSm90INS1_25CollectiveMainloopFwdSm90ILi2EN4cute5tupleIJNS5_1CILi1EEES8_S8_EEENS6_IJNS7_ILi128EEENS7_ILi96EEENS7_ILi64EEEEEELi256ENS_10bfloat16_tEfNS_4arch4Sm90ELb0ELb0ELb0ELb0ELb1ELb0ELb1ELb1ELb0ELb1ELb1ELb0EEENS1_21CollectiveEpilogueFwdINS6_IJSA_NS7_ILi256EEESB_EEES9_SE_SG_Li256ELb0ELb1ELb1ELb0EEENS1_19SingleTileSchedulerILb0ELb1ELb1ELi128EEEEEEEEEvNT_6ParamsE)
        /*05e4*/ 	.word	0x00000008


	//----- nvinfo : EIATTR_MIN_STACK_SIZE
	.align		4
.L_282:
        /*05e8*/ 	.byte	0x04, 0x12
        /*05ea*/ 	.short	(.L_284 - .L_283)
	.align		4
.L_283:
        /*05ec*/ 	.word	index@(_ZN7cutlass13device_kernelIN5flash11enable_sm90INS1_16FlashAttnFwdSm90INS1_25CollectiveMainloopFwdSm90ILi2EN4cute5tupleIJNS5_1CILi1EEES8_S8_EEENS6_IJNS7_ILi128EEENS7_ILi96EEENS7_ILi64EEEEEELi256ENS_10bfloat16_tEfNS_4arch4Sm90ELb0ELb0ELb0ELb1ELb1ELb0ELb0ELb1ELb0ELb1ELb1ELb0EEENS1_21CollectiveEpilogueFwdINS6_IJSA_NS7_ILi256EEESB_EEES9_SE_SG_Li256ELb1ELb1ELb1ELb0EEENS1_36VarlenDynamicPersistentTileSchedulerILi128ELi96ELi256ELi128ELb1ELb1ELb1ELb0ELb1ELb1EEEEEEEEEvNT_6ParamsE)
        /*05f0*/ 	.word	0x00000038


	//----- nvinfo : EIATTR_MIN_STACK_SIZE
	.align		4
.L_284:
        /*05f4*/ 	.byte	0x04, 0x12
        /*05f6*/ 	.short	(.L_286 - .L_285)
	.align		4
.L_285:
        /*05f8*/ 	.word	index@(_ZN7cutlass13device_kernelIN5flash11enable_sm90INS1_16FlashAttnFwdSm90INS1_25CollectiveMainloopFwdSm90ILi2EN4cute5tupleIJNS5_1CILi1EEES8_S8_EEENS6_IJNS7_ILi128EEENS7_ILi96EEENS7_ILi64EEEEEELi256ENS_10bfloat16_tEfNS_4arch4Sm90ELb0ELb0ELb0ELb1ELb1ELb1ELb0ELb1ELb0ELb1ELb1ELb0EEENS1_21CollectiveEpilogueFwdINS6_IJSA_NS7_ILi256EEESB_EEES9_SE_SG_Li256ELb1ELb1ELb1ELb0EEENS1_36VarlenDynamicPersistentTileSchedulerILi128ELi96ELi256ELi128ELb1ELb1ELb1ELb0ELb1ELb1EEEEEEEEEvNT_6ParamsE)
        /*05fc*/ 	.word	0x00000158


	//----- nvinfo : EIATTR_MIN_STACK_SIZE
	.align		4
.L_286:
        /*0600*/ 	.byte	0x04, 0x12
        /*0602*/ 	.short	(.L_288 - .L_287)
	.align		4
.L_287:
        /*0604*/ 	.word	index@(_ZN7cutlass13device_kernelIN5flash11enable_sm90INS1_16FlashAttnFwdSm90INS1_25CollectiveMainloopFwdSm90ILi2EN4cute5tupleIJNS5_1CILi1EEES8_S8_EEENS6_IJNS7_ILi128EEENS7_ILi96EEENS7_ILi64EEEEEELi256ENS_10bfloat16_tEfNS_4arch4Sm90ELb0ELb0ELb0ELb1ELb1ELb0ELb1ELb1ELb0ELb1ELb1ELb0EEENS1_21CollectiveEpilogueFwdINS6_IJSA_NS7_ILi256EEESB_EEES9_SE_SG_Li256ELb1ELb1ELb1ELb0EEENS1_36VarlenDynamicPersistentTileSchedulerILi128ELi96ELi256ELi128ELb1ELb1ELb1ELb0ELb1ELb1EEEEEEEEEvNT_6ParamsE)
        /*0608*/ 	.word	0x00000040


	//----- nvinfo : EIATTR_MIN_STACK_SIZE
	.align		4
.L_288:
        /*060c*/ 	.byte	0x04, 0x12
        /*060e*/ 	.short	(.L_290 - .L_289)
	.align		4
.L_289:
        /*0610*/ 	.word	index@(_ZN7cutlass13device_kernelIN5flash11enable_sm90INS1_16FlashAttnFwdSm90INS1_25CollectiveMainloopFwdSm90ILi2EN4cute5tupleIJNS5_1CILi1EEES8_S8_EEENS6_IJNS7_ILi128EEENS7_ILi96EEENS7_ILi64EEEEEELi256ENS_10bfloat16_tEfNS_4arch4Sm90ELb0ELb0ELb0ELb1ELb1ELb1ELb1ELb1ELb0ELb1ELb1ELb0EEENS1_21CollectiveEpilogueFwdINS6_IJSA_NS7_ILi256EEESB_EEES9_SE_SG_Li256ELb1ELb1ELb1ELb0EEENS1_36VarlenDynamicPersistentTileSchedulerILi128ELi96ELi256ELi128ELb1ELb1ELb1ELb0ELb1ELb1EEEEEEEEEvNT_6ParamsE)
        /*0614*/ 	.word	0x000001a8


	//----- nvinfo : EIATTR_MIN_STACK_SIZE
	.align		4
.L_290:
        /*0618*/ 	.byte	0x04, 0x12
        /*061a*/ 	.short	(.L_292 - .L_291)
	.align		4
.L_291:
        /*061c*/ 	.word	index@(_ZN7cutlass13device_kernelIN5flash11enable_sm90INS1_16FlashAttnFwdSm90INS1_25CollectiveMainloopFwdSm90ILi2EN4cute5tupleIJNS5_1CILi1EEES8_S8_EEENS6_IJNS7_ILi128EEENS7_ILi96EEENS7_ILi64EEEEEELi256ENS_10bfloat16_tEfNS_4arch4Sm90ELb0ELb1ELb0ELb0ELb1ELb0ELb0ELb1ELb0ELb1ELb1ELb0EEENS1_21CollectiveEpilogueFwdINS6_IJSA_NS7_ILi256EEESB_EEES9_SE_SG_Li256ELb0ELb1ELb1ELb0EEENS1_19SingleTileSchedulerILb0ELb1ELb1ELi128EEEEEEEEEvNT_6ParamsE)
        /*0620*/ 	.word	0x00000000


	//----- nvinfo : EIATTR_MIN_STACK_SIZE
	.align		4
.L_292:
        /*0624*/ 	.byte	0x04, 0x12
        /*0626*/ 	.short	(.L_294 - .L_293)
	.align		4
.L_293:
        /*0628*/ 	.word	index@(_ZN7cutlass13device_kernelIN5flash11enable_sm90INS1_16FlashAttnFwdSm90INS1_25CollectiveMainloopFwdSm90ILi2EN4cute5tupleIJNS5_1CILi1EEES8_S8_EEENS6_IJNS7_ILi128EEENS7_ILi96EEENS7_ILi64EEEEEELi256ENS_10bfloat16_tEfNS_4arch4Sm90ELb0ELb1ELb0ELb0ELb1ELb0ELb1ELb1ELb0ELb1ELb1ELb0EEENS1_21CollectiveEpilogueFwdINS6_IJSA_NS7_ILi256EEESB_EEES9_SE_SG_Li256ELb0ELb1ELb1ELb0EEENS1_19SingleTileSchedulerILb0ELb1ELb1ELi128EEEEEEEEEvNT_6ParamsE)
        /*062c*/ 	.word	0x000056a0


	//----- nvinfo : EIATTR_MIN_STACK_SIZE
	.align		4
.L_294:
        /*0630*/ 	.byte	0x04, 0x12
        /*0632*/ 	.short	(.L_296 - .L_295)
	.align		4
.L_295:
        /*0634*/ 	.word	index@(_ZN7cutlass13device_kernelIN5flash11enable_sm90INS1_16FlashAttnFwdSm90INS1_25CollectiveMainloopFwdSm90ILi2EN4cute5tupleIJNS5_1CILi1EEES8_S8_EEENS6_IJNS7_ILi128EEENS7_ILi96EEENS7_ILi64EEEEEELi256ENS_10bfloat16_tEfNS_4arch4Sm90ELb0ELb1ELb0ELb1ELb1ELb0ELb0ELb1ELb0ELb1ELb1ELb0EEENS1_21CollectiveEpilogueFwdINS6_IJSA_NS7_ILi256EEESB_EEES9_SE_SG_Li256ELb1ELb1ELb1ELb0EEENS1_36VarlenDynamicPersistentTileSchedulerILi128ELi96ELi256ELi128ELb1ELb1ELb1ELb1ELb0ELb1EEEEEEEEEvNT_6ParamsE)
        /*0638*/ 	.word	0x00000020


	//----- nvinfo : EIATTR_MIN_STACK_SIZE
	.align		4
.L_296:
        /*063c*/ 	.byte	0x04, 0x12
        /*063e*/ 	.short	(.L_298 - .L_297)
	.align		4
.L_297:
        /*0640*/ 	.word	index@(_ZN7cutlass13device_kernelIN5flash11enable_sm90INS1_16FlashAttnFwdSm90INS1_25CollectiveMainloopFwdSm90ILi2EN4cute5tupleIJNS5_1CILi1EEES8_S8_EEENS6_IJNS7_ILi128EEENS7_ILi96EEENS7_ILi64EEEEEELi256ENS_10bfloat16_tEfNS_4arch4Sm90ELb0ELb1ELb0ELb1ELb1ELb1ELb0ELb1ELb0ELb1ELb1ELb0EEENS1_21CollectiveEpilogueFwdINS6_IJSA_NS7_ILi256EEESB_EEES9_SE_SG_Li256ELb1ELb1ELb1ELb0EEENS1_36VarlenDynamicPersistentTileSchedulerILi128ELi96ELi256ELi128ELb1ELb1ELb1ELb1ELb0ELb1EEEEEEEEEvNT_6ParamsE)
        /*0644*/ 	.word	0x00000440


	//----- nvinfo : EIATTR_MIN_STACK_SIZE
	.align		4
.L_298:
        /*0648*/ 	.byte	0x04, 0x12
        /*064a*/ 	.short	(.L_300 - .L_299)
	.align		4
.L_299:
        /*064c*/ 	.word	index@(_ZN7cutlass13device_kernelIN5flash11enable_sm90INS1_16FlashAttnFwdSm90INS1_25CollectiveMainloopFwdSm90ILi2EN4cute5tupleIJNS5_1CILi1EEES8_S8_EEENS6_IJNS7_ILi128EEENS7_ILi96EEENS7_ILi64EEEEEELi256ENS_10bfloat16_tEfNS_4arch4Sm90ELb0ELb1ELb0ELb1ELb1ELb0ELb1ELb1ELb0ELb1ELb1ELb0EEENS1_21CollectiveEpilogueFwdINS6_IJSA_NS7_ILi256EEESB_EEES9_SE_SG_Li256ELb1ELb1ELb1ELb0EEENS1_36VarlenDynamicPersistentTileSchedulerILi128ELi96ELi256ELi128ELb1ELb1ELb1ELb1ELb0ELb1EEEEEEEEEvNT_6ParamsE)
        /*0650*/ 	.word	0x000004e0


	//----- nvinfo : EIATTR_MIN_STACK_SIZE
	.align		4
.L_300:
        /*0654*/ 	.byte	0x04, 0x12
        /*0656*/ 	.short	(.L_302 - .L_301)
	.align		4
.L_301:
        /*0658*/ 	.word	index@(_ZN7cutlass13device_kernelIN5flash11enable_sm90INS1_16FlashAttnFwdSm90INS1_25CollectiveMainloopFwdSm90ILi2EN4cute5tupleIJNS5_1CILi1EEES8_S8_EEENS6_IJNS7_ILi128EEENS7_ILi96EEENS7_ILi64EEEEEELi256ENS_10bfloat16_tEfNS_4arch4Sm90ELb0ELb1ELb0ELb1ELb1ELb1ELb1ELb1ELb0ELb1ELb1ELb0EEENS1_21CollectiveEpilogueFwdINS6_IJSA_NS7_ILi256EEESB_EEES9_SE_SG_Li256ELb1ELb1ELb1ELb0EEENS1_36VarlenDynamicPersistentTileSchedulerILi128ELi96ELi256ELi128ELb1ELb1ELb1ELb1ELb0ELb1EEEEEEEEEvNT_6ParamsE)
        /*065c*/ 	.word	0x00000530


	//----- nvinfo : EIATTR_MIN_STACK_SIZE
	.align		4
.L_302:
        /*0660*/ 	.byte	0x04, 0x12
        /*0662*/ 	.short	(.L_304 - .L_303)
	.align		4
.L_303:
        /*0664*/ 	.word	index@(_ZN7cutlass13device_kernelIN5flash11enable_sm90INS1_16FlashAttnFwdSm90INS1_25CollectiveMainloopFwdSm90ILi2EN4cute5tupleIJNS5_1CILi1EEES8_S8_EEENS6_IJNS7_ILi128EEENS7_ILi96EEENS7_ILi64EEEEEELi256ENS_10bfloat16_tEfNS_4arch4Sm90ELb1ELb0ELb0ELb0ELb1ELb0ELb0ELb1ELb0ELb1ELb1ELb0EEENS1_21CollectiveEpilogueFwdINS6_IJSA_NS7_ILi256EEESB_EEES9_SE_SG_Li256ELb0ELb1ELb1ELb0EEENS1_19SingleTileSchedulerILb0ELb1ELb1ELi128EEEEEEEEEvNT_6ParamsE)
        /*0668*/ 	.word	0x00000000


	//----- nvinfo : EIATTR_MIN_STACK_SIZE
	.align		4
.L_304:
        /*066c*/ 	.byte	0x04, 0x12
        /*066e*/ 	.short	(.L_306 - .L_305)
	.align		4
.L_305:
        /*0670*/ 	.word	index@(_ZN7cutlass13device_kernelIN5flash11enable_sm90INS1_16FlashAttnFwdSm90INS1_25CollectiveMainloopFwdSm90ILi2EN4cute5tupleIJNS5_1CILi1EEES8_S8_EEENS6_IJNS7_ILi128EEENS7_ILi96EEENS7_ILi64EEEEEELi256ENS_10bfloat16_tEfNS_4arch4Sm90ELb1ELb0ELb0ELb0ELb1ELb0ELb1ELb1ELb0ELb1ELb1ELb0EEENS1_21CollectiveEpilogueFwdINS6_IJSA_NS7_ILi256EEESB_EEES9_SE_SG_Li256ELb0ELb1ELb1ELb0EEENS1_19SingleTileSchedulerILb0ELb1ELb1ELi128EEEEEEEEEvNT_6ParamsE)
        /*0674*/ 	.word	0x00000008


	//----- nvinfo : EIATTR_MIN_STACK_SIZE
	.align		4
.L_306:
        /*0678*/ 	.byte	0x04, 0x12
        /*067a*/ 	.short	(.L_308 - .L_307)
	.align		4
.L_307:
        /*067c*/ 	.word	index@(_ZN7cutlass13device_kernelIN5flash11enable_sm90INS1_16FlashAttnFwdSm90INS1_25CollectiveMainloopFwdSm90ILi2EN4cute5tupleIJNS5_1CILi1EEES8_S8_EEENS6_IJNS7_ILi128EEENS7_ILi96EEENS7_ILi64EEEEEELi256ENS_10bfloat16_tEfNS_4arch4Sm90ELb1ELb0ELb0ELb1ELb1ELb0ELb0ELb1ELb0ELb1ELb1ELb0EEENS1_21CollectiveEpilogueFwdINS6_IJSA_NS7_ILi256EEESB_EEES9_SE_SG_Li256ELb1ELb1ELb1ELb0EEENS1_36VarlenDynamicPersistentTileSchedulerILi128ELi96ELi256ELi128ELb1ELb1ELb1ELb1ELb1ELb1EEEEEEEEEvNT_6ParamsE)
        /*0680*/ 	.word	0x00000030


	//----- nvinfo : EIATTR_MIN_STACK_SIZE
	.align		4
.L_308:
        /*0684*/ 	.byte	0x04, 0x12
        /*0686*/ 	.short	(.L_310 - .L_309)
	.align		4
.L_309:
        /*0688*/ 	.word	index@(_ZN7cutlass13device_kernelIN5flash11enable_sm90INS1_16FlashAttnFwdSm90INS1_25CollectiveMainloopFwdSm90ILi2EN4cute5tupleIJNS5_1CILi1EEES8_S8_EEENS6_IJNS7_ILi128EEENS7_ILi96EEENS7_ILi64EEEEEELi256ENS_10bfloat16_tEfNS_4arch4Sm90ELb1ELb0ELb0ELb1ELb1ELb1ELb0ELb1ELb0ELb1ELb1ELb0EEENS1_21CollectiveEpilogueFwdINS6_IJSA_NS7_ILi256EEESB_EEES9_SE_SG_Li256ELb1ELb1ELb1ELb0EEENS1_36VarlenDynamicPersistentTileSchedulerILi128ELi96ELi256ELi128ELb1ELb1ELb1ELb1ELb1ELb1EEEEEEEEEvNT_6ParamsE)
        /*068c*/ 	.word	0x00000150


	//----- nvinfo : EIATTR_MIN_STACK_SIZE
	.align		4
.L_310:
        /*0690*/ 	.byte	0x04, 0x12
        /*0692*/ 	.short	(.L_312 - .L_311)
	.align		4
.L_311:
        /*0694*/ 	.word	index@(_ZN7cutlass13device_kernelIN5flash11enable_sm90INS1_16FlashAttnFwdSm90INS1_25CollectiveMainloopFwdSm90ILi2EN4cute5tupleIJNS5_1CILi1EEES8_S8_EEENS6_IJNS7_ILi128EEENS7_ILi96EEENS7_ILi64EEEEEELi256ENS_10bfloat16_tEfNS_4arch4Sm90ELb1ELb0ELb0ELb1ELb1ELb0ELb1ELb1ELb0ELb1ELb1ELb0EEENS1_21CollectiveEpilogueFwdINS6_IJSA_NS7_ILi256EEESB_EEES9_SE_SG_Li256ELb1ELb1ELb1ELb0EEENS1_36VarlenDynamicPersistentTileSchedulerILi128ELi96ELi256ELi128ELb1ELb1ELb1ELb1ELb1ELb1EEEEEEEEEvNT_6ParamsE)
        /*0698*/ 	.word	0x00000040


	//----- nvinfo : EIATTR_MIN_STACK_SIZE
	.align		4
.L_312:
        /*069c*/ 	.byte	0x04, 0x12
        /*069e*/ 	.short	(.L_314 - .L_313)
	.align		4
.L_313:
        /*06a0*/ 	.word	index@(_ZN7cutlass13device_kernelIN5flash11enable_sm90INS1_16FlashAttnFwdSm90INS1_25CollectiveMainloopFwdSm90ILi2EN4cute5tupleIJNS5_1CILi1EEES8_S8_EEENS6_IJNS7_ILi128EEENS7_ILi96EEENS7_ILi64EEEEEELi256ENS_10bfloat16_tEfNS_4arch4Sm90ELb1ELb0ELb0ELb1ELb1ELb1ELb1ELb1ELb0ELb1ELb1ELb0EEENS1_21CollectiveEpilogueFwdINS6_IJSA_NS7_ILi256EEESB_EEES9_SE_SG_Li256ELb1ELb1ELb1ELb0EEENS1_36VarlenDynamicPersistentTileSchedulerILi128ELi96ELi256ELi128ELb1ELb1ELb1ELb1ELb1ELb1EEEEEEEEEvNT_6ParamsE)
        /*06a4*/ 	.word	0x000001e8
.L_314:


//--------------------- .nv.compat                --------------------------
	.section	.nv.compat,"",@"SHT_CUDA_COMPAT_INFO"
	.align	4
        /*0000*/ 	.byte	0x02, 0x09, 0x01, 0x00, 0x02, 0x02, 0x04, 0x00, 0x02, 0x05, 0x05, 0x00, 0x03, 0x07, 0x01, 0x01
        /*0010*/ 	.byte	0x02, 0x03, 0x01, 0x00, 0x02, 0x06, 0x01, 0x00, 0x04, 0x0b, 0x08, 0x00, 0x00, 0x00, 0x00, 0x00
        /*0020*/ 	.byte	0x00, 0x00, 0x00, 0x00


//--------------------- .nv.info._ZN7cutlass13device_kernelIN5flash11enable_sm90INS1_16FlashAttnFwdSm90INS1_25CollectiveMainloopFwdSm90ILi2EN4cute5tupleIJNS5_1CILi1EEES8_S8_EEENS6_IJNS7_ILi128EEENS7_ILi96EEENS7_ILi192EEEEEELi128ENS_10bfloat16_tEfNS_4arch4Sm90ELb0ELb0ELb0ELb0ELb1ELb0ELb0ELb1ELb1ELb1ELb1ELb0EEENS1_21CollectiveEpilogueFwdINS6_IJSA_SA_SB_EEES9_SE_SG_Li256ELb0ELb1ELb1ELb0EEENS1_19SingleTileSchedulerILb0ELb1ELb1ELi128EEEEEEEEEvNT_6ParamsE --------------------------
	.section	.nv.info._ZN7cutlass13device_kernelIN5flash11enable_sm90INS1_16FlashAttnFwdSm90INS1_25CollectiveMainloopFwdSm90ILi2EN4cute5tupleIJNS5_1CILi1EEES8_S8_EEENS6_IJNS7_ILi128EEENS7_ILi96EEENS7_ILi192EEEEEELi128ENS_10bfloat16_tEfNS_4arch4Sm90ELb0ELb0ELb0ELb0ELb1ELb0ELb0ELb1ELb1ELb1ELb1ELb0EEENS1_21CollectiveEpilogueFwdINS6_IJSA_SA_SB_EEES9_SE_SG_Li256ELb0ELb1ELb1ELb0EEENS1_19SingleTileSchedulerILb0ELb1ELb1ELi128EEEEEEEEEvNT_6ParamsE,"",@"SHT_CUDA_INFO"
	.sectionflags	@""
	.align	4


	//----- nvinfo : EIATTR_CUDA_API_VERSION
	.align		4
        /*0000*/ 	.byte	0x04, 0x37
        /*0002*/ 	.short	(.L_316 - .L_315)
.L_315:
        /*0004*/ 	.word	0x00000082


	//----- nvinfo : EIATTR_KPARAM_INFO
	.align		4
.L_316:
        /*0008*/ 	.byte	0x04, 0x17
        /*000a*/ 	.short	(.L_318 - .L_317)
.L_317:
        /*000c*/ 	.word	0x00000000
        /*0010*/ 	.short	0x0000
        /*0012*/ 	.short	0x0070
        /*0014*/ 	.byte	0x00, 0xf0, 0x01, 0x28


	//----- nvinfo : EIATTR_SPARSE_MMA_MASK
	.align		4
.L_318:
        /*0018*/ 	.byte	0x03, 0x50
        /*001a*/ 	.short	0x0000


	//----- nvinfo : EIATTR_MAXREG_COUNT
	.align		4
        /*001c*/ 	.byte	0x03, 0x1b
        /*001e*/ 	.short	0x00a8


	//----- nvinfo : EIATTR_NUM_BARRIERS
	.align		4
        /*0020*/ 	.byte	0x02, 0x4c
        /*0022*/ 	.byte	0x09
	.zero		1


	//----- nvinfo : EIATTR_EXTERNS
	.align		4
        /*0024*/ 	.byte	0x04, 0x0f
        /*0026*/ 	.short	(.L_320 - .L_319)


	//   ....[0]....
	.align		4
.L_319:
        /*0028*/ 	.word	index@(__assertfail)


	//----- nvinfo : EIATTR_MERCURY_ISA_VERSION
	.align		4
.L_320:
        /*002c*/ 	.byte	0x03, 0x5f
        /*002e*/ 	.short	0x0101


	//----- nvinfo : EIATTR_INT_WARP_WIDE_INSTR_OFFSETS
	.align		4
        /*0030*/ 	.byte	0x04, 0x31
        /*0032*/ 	.short	(.L_322 - .L_321)


	//   ....[0]....
.L_321:
        /*0034*/ 	.word	0x000000b0


	//   ....[1]....
        /*0038*/ 	.word	0x000000c0


	//   ....[2]....
        /*003c*/ 	.word	0x00000160


	//----- nvinfo : EIATTR_COOP_GROUP_MASK_REGIDS
	.align		4
.L_322:
        /*0040*/ 	.byte	0x04, 0x29
        /*0042*/ 	.short	(.L_324 - .L_323)


	//   ....[0]....
.L_323:
        /*0044*/ 	.word	0xffffffff


	//   ....[1]....
        /*0048*/ 	.word	0xffffffff


	//   ....[2]....
        /*004c*/ 	.word	0xffffffff


	//   ....[3]....
        /*0050*/ 	.word	0xffffffff


	//   ....[4]....
        /*0054*/ 	.word	0xffffffff


	//   ....[5]....
        /*0058*/ 	.word	0xffffffff


	//   ....[6]....
        /*005c*/ 	.word	0xffffffff


	//   ....[7]....
        /*0060*/ 	.word	0xffffffff


	//   ....[8]....
        /*0064*/ 	.word	0xffffffff


	//   ....[9]....
        /*0068*/ 	.word	0xffffffff


	//   ....[10]....
        /*006c*/ 	.word	0xffffffff


	//   ....[11]....
        /*0070*/ 	.word	0xffffffff


	//   ....[12]....
        /*0074*/ 	.word	0xffffffff


	//   ....[13]....
        /*0078*/ 	.word	0xffffffff


	//   ....[14]....
        /*007c*/ 	.word	0xffffffff


	//   ....[15]....
        /*0080*/ 	.word	0xffffffff


	//   ....[16]....
        /*0084*/ 	.word	0xffffffff


	//   ....[17]....
        /*0088*/ 	.word	0xffffffff


	//   ....[18]....
        /*008c*/ 	.word	0xffffffff


	//   ....[19]....
        /*0090*/ 	.word	0xffffffff


	//   ....[20]....
        /*0094*/ 	.word	0xffffffff


	//   ....[21]....
        /*0098*/ 	.word	0xffffffff


	//   ....[22]....
        /*009c*/ 	.word	0xffffffff


	//   ....[23]....
        /*00a0*/ 	.word	0xffffffff


	//   ....[24]....
        /*00a4*/ 	.word	0xffffffff


	//   ....[25]....
        /*00a8*/ 	.word	0xffffffff


	//   ....[26]....
        /*00ac*/ 	.word	0xffffffff


	//   ....[27]....
        /*00b0*/ 	.word	0xffffffff


	//   ....[28]....
        /*00b4*/ 	.word	0xffffffff


	//   ....[29]....
        /*00b8*/ 	.word	0xffffffff


	//   ....[30]....
        /*00bc*/ 	.word	0xffffffff


	//   ....[31]....
        /*00c0*/ 	.word	0xffffffff


	//   ....[32]....
        /*00c4*/ 	.word	0xffffffff


	//   ....[33]....
        /*00c8*/ 	.word	0xffffffff


	//   ....[34]....
        /*00cc*/ 	.word	0xffffffff


	//   ....[35]....
        /*00d0*/ 	.word	0xffffffff


	//   ....[36]....
        /*00d4*/ 	.word	0xffffffff


	//   ....[37]....
        /*00d8*/ 	.word	0xffffffff


	//   ....[38]....
        /*00dc*/ 	.word	0xffffffff


	//   ....[39]....
        /*00e0*/ 	.word	0xffffffff


	//   ....[40]....
        /*00e4*/ 	.word	0xffffffff


	//   ....[41]....
        /*00e8*/ 	.word	0xffffffff


	//   ....[42]....
        /*00ec*/ 	.word	0xffffffff


	//   ....[43]....
        /*00f0*/ 	.word	0xffffffff


	//   ....[44]....
        /*00f4*/ 	.word	0xffffffff


	//   ....[45]....
        /*00f8*/ 	.word	0xffffffff


	//   ....[46]....
        /*00fc*/ 	.word	0xffffffff


	//   ....[47]....
        /*0100*/ 	.word	0xffffffff


	//   ....[48]....
        /*0104*/ 	.word	0xffffffff


	//   ....[49]....
        /*0108*/ 	.word	0xffffffff


	//   ....[50]....
        /*010c*/ 	.word	0xffffffff


	//   ....[51]....
        /*0110*/ 	.word	0xffffffff


	//   ....[52]....
        /*0114*/ 	.word	0xffffffff


	//   ....[53]....
        /*0118*/ 	.word	0xffffffff


	//   ....[54]....
        /*011c*/ 	.word	0xffffffff


	//   ....[55]....
        /*0120*/ 	.word	0xffffffff


	//   ....[56]....
        /*0124*/ 	.word	0xffffffff


	//   ....[57]....
        /*0128*/ 	.word	0xffffffff


	//   ....[58]....
        /*012c*/ 	.word	0xffffffff


	//   ....[59]....
        /*0130*/ 	.word	0xffffffff


	//   ....[60]....
        /*0134*/ 	.word	0xffffffff


	//   ....[61]....
        /*0138*/ 	.word	0xffffffff


	//   ....[62]....
        /*013c*/ 	.word	0xffffffff


	//   ....[63]....
        /*0140*/ 	.word	0xffffffff


	//   ....[64]....
        /*0144*/ 	.word	0xffffffff


	//   ....[65]....
        /*0148*/ 	.word	0xffffffff


	//   ....[66]....
        /*014c*/ 	.word	0xffffffff


	//   ....[67]....
        /*0150*/ 	.word	0xffffffff


	//   ....[68]....
        /*0154*/ 	.word	0xffffffff


	//   ....[69]....
        /*0158*/ 	.word	0xffffffff


	//   ....[70]....
        /*015c*/ 	.word	0xffffffff


	//   ....[71]....
        /*0160*/ 	.word	0xffffffff


	//   ....[72]....
        /*0164*/ 	.word	0xffffffff


	//   ....[73]....
        /*0168*/ 	.word	0xffffffff


	//   ....[74]....
        /*016c*/ 	.word	0xffffffff


	//   ....[75]....
        /*0170*/ 	.word	0xffffffff


	//   ....[76]....
        /*0174*/ 	.word	0xffffffff


	//   ....[77]....
        /*0178*/ 	.word	0xffffffff


	//   ....[78]....
        /*017c*/ 	.word	0xffffffff


	//   ....[79]....
        /*0180*/ 	.word	0xffffffff


	//   ....[80]....
        /*0184*/ 	.word	0xffffffff


	//   ....[81]....
        /*0188*/ 	.word	0xffffffff


	//   ....[82]....
        /*018c*/ 	.word	0xffffffff


	//   ....[83]....
        /*0190*/ 	.word	0xffffffff


	//   ....[84]....
        /*0194*/ 	.word	0xffffffff


	//   ....[85]....
        /*0198*/ 	.word	0xffffffff


	//   ....[86]....
        /*019c*/ 	.word	0xffffffff


	//   ....[87]....
        /*01a0*/ 	.word	0xffffffff


	//   ....[88]....
        /*01a4*/ 	.word	0xffffffff


	//   ....[89]....
        /*01a8*/ 	.word	0xffffffff


	//   ....[90]....
        /*01ac*/ 	.word	0xffffffff


	//   ....[91]....
        /*01b0*/ 	.word	0xffffffff


	//   ....[92]....
        /*01b4*/ 	.word	0xffffffff


	//   ....[93]....
        /*01b8*/ 	.word	0x0500000f


	//   ....[94]....
        /*01bc*/ 	.word	0x0500000f


	//   ....[95]....
        /*01c0*/ 	.word	0x0500000f


	//   ....[96]....
        /*01c4*/ 	.word	0x0500000f


	//   ....[97]....
        /*01c8*/ 	.word	0x0500000f


	//   ....[98]....
        /*01cc*/ 	.word	0x0500000f


	//   ....[99]....
        /*01d0*/ 	.word	0x0500000f


	//   ....[100]....
        /*01d4*/ 	.word	0x0500000f


	//   ....[101]....
        /*01d8*/ 	.word	0x0500000f


	//   ....[102]....
        /*01dc*/ 	.word	0x0500000f


	//   ....[103]....
        /*01e0*/ 	.word	0x0500000f


	//   ....[104]....
        /*01e4*/ 	.word	0x0500000f


	//   ....[105]....
        /*01e8*/ 	.word	0x0500000f


	//   ....[106]....
        /*01ec*/ 	.word	0x0500000f


	//   ....[107]....
        /*01f0*/ 	.word	0x0500000f


	//   ....[108]....
        /*01f4*/ 	.word	0x0500000f


	//   ....[109]....
        /*01f8*/ 	.word	0x0500000f


	//   ....[110]....
        /*01fc*/ 	.word	0x0500000f


	//   ....[111]....
        /*0200*/ 	.word	0x0500000f


	//   ....[112]....
        /*0204*/ 	.word	0x0500000f


	//   ....[113]....
        /*0208*/ 	.word	0x0500000f


	//   ....[114]....
        /*020c*/ 	.word	0x0500000f


	//   ....[115]....
        /*0210*/ 	.word	0x0500000f


	//   ....[116]....
        /*0214*/ 	.word	0x0500000f


	//   ....[117]....
        /*0218*/ 	.word	0x0500000f


	//   ....[118]....
        /*021c*/ 	.word	0x0500000f


	//   ....[119]....
        /*0220*/ 	.word	0x0500000f


	//   ....[120]....
        /*0224*/ 	.word	0x0500000f


	//   ....[121]....
        /*0228*/ 	.word	0x0500000f


	//   ....[122]....
        /*022c*/ 	.word	0x0500000f


	//   ....[123]....
        /*0230*/ 	.word	0x0500000f


	//   ....[124]....
        /*0234*/ 	.word	0x0500000f


	//   ....[125]....
        /*0238*/ 	.word	0x0500000f


	//   ....[126]....
        /*023c*/ 	.word	0x0500000f


	//   ....[127]....
        /*0240*/ 	.word	0x0500000f


	//   ....[128]....
        /*0244*/ 	.word	0x0500000f


	//   ....[129]....
        /*0248*/ 	.word	0x0500000f


	//   ....[130]....
        /*024c*/ 	.word	0x0500000f


	//   ....[131]....
        /*0250*/ 	.word	0x0500000f


	//   ....[132]....
        /*0254*/ 	.word	0x0500000f


	//   ....[133]....
        /*0258*/ 	.word	0x0500000f


	//   ....[134]....
        /*025c*/ 	.word	0x0500000f


	//   ....[135]....
        /*0260*/ 	.word	0x0500000f


	//   ....[136]....
        /*0264*/ 	.word	0x0500000f


	//   ....[137]....
        /*0268*/ 	.word	0x0500000f


	//   ....[138]....
        /*026c*/ 	.word	0x0500000f


	//   ....[139]....
        /*0270*/ 	.word	0x0500000f


	//   ....[140]....
        /*0274*/ 	.word	0x0500000f


	//   ....[141]....
        /*0278*/ 	.word	0x0500000f


	//   ....[142]....
        /*027c*/ 	.word	0x0500000f


	//   ....[143]....
        /*0280*/ 	.word	0x0500000f


	//   ....[144]....
        /*0284*/ 	.word	0x0500000f


	//   ....[145]....
        /*0288*/ 	.word	0x0500000f


	//   ....[146]....
        /*028c*/ 	.word	0x0500000f


	//   ....[147]....
        /*0290*/ 	.word	0x0500000f


	//   ....[148]....
        /*0294*/ 	.word	0x0500000f


	//   ....[149]....
        /*0298*/ 	.word	0x0500000f


	//   ....[150]....
        /*029c*/ 	.word	0x0500000f


	//   ....[151]....
        /*02a0*/ 	.word	0x0500000f


	//   ....[152]....
        /*02a4*/ 	.word	0x0500000f


	//   ....[153]....
        /*02a8*/ 	.word	0x0500000f


	//   ....[154]....
        /*02ac*/ 	.word	0x0500000f


	//   ....[155]....
        /*02b0*/ 	.word	0x0500000f


	//   ....[156]....
        /*02b4*/ 	.word	0x0500000f


	//   ....[157]....
        /*02b8*/ 	.word	0x0500000f


	//   ....[158]....
        /*02bc*/ 	.word	0x0500000f


	//----- nvinfo : EIATTR_COOP_GROUP_INSTR_OFFSETS
	.align		4
.L_324:
        /*02c0*/ 	.byte	0x04, 0x28
        /*02c2*/ 	.short	(.L_326 - .L_325)


	//   ....[0]....
.L_325:
        /*02c4*/ 	.word	0x00000060


	//   ....[1]....
        /*02c8*/ 	.word	0x000000a0


	//   ....[2]....
        /*02cc*/ 	.word	0x000002c0


	//   ....[3]....
        /*02d0*/ 	.word	0x00000420


	//   ....[4]....
        /*02d4*/ 	.word	0x00000540


	//   ....[5]....
        /*02d8*/ 	.word	0x000006a0


	//   ....[6]....
        /*02dc*/ 	.word	0x00000f60


	//   ....[7]....
        /*02e0*/ 	.word	0x00001f80


	//   ....[8]....
        /*02e4*/ 	.word	0x00002090


	//   ....[9]....
        /*02e8*/ 	.word	0x00002510


	//   ....[10]....
        /*02ec*/ 	.word	0x00002580


	//   ....[11]....
        /*02f0*/ 	.word	0x000041e0


	//   ....[12]....
        /*02f4*/ 	.word	0x000041f0


	//   ....[13]....
        /*02f8*/ 	.word	0x00004220


	//   ....[14]....
        /*02fc*/ 	.word	0x00004240


	//   ....[15]....
        /*0300*/ 	.word	0x00005340


	//   ....[16]....
        /*0304*/ 	.word	0x00005370


	//   ....[17]....
        /*0308*/ 	.word	0x00005410


	//   ....[18]....
        /*030c*/ 	.word	0x00005420


	//   ....[19]....
        /*0310*/ 	.word	0x000062b0


	//   ....[20]....
        /*0314*/ 	.word	0x000062f0


	//   ....[21]....
        /*0318*/ 	.word	0x00006330


	//   ....[22]....
        /*031c*/ 	.word	0x00006360


	//   ....[23]....
        /*0320*/ 	.word	0x00006380


	//   ....[24]....
        /*0324*/ 	.word	0x000063a0


	//   ....[25]....
        /*0328*/ 	.word	0x000069e0


	//   ....[26]....
        /*032c*/ 	.word	0x000069f0


	//   ....[27]....
        /*0330*/ 	.word	0x00007400


	//   ....[28]....
        /*0334*/ 	.word	0x00008620


	//   ....[29]....
        /*0338*/ 	.word	0x00008640


	//   ....[30]....
        /*033c*/ 	.word	0x00008650


	//   ....[31]....
        /*0340*/ 	.word	0x00008660


	//   ....[32]....
        /*0344*/ 	.word	0x00008670


	//   ....[33]....
        /*0348*/ 	.word	0x00008680


	//   ....[34]....
        /*034c*/ 	.word	0x00008690


	//   ....[35]....
        /*0350*/ 	.word	0x000086f0


	//   ....[36]....
        /*0354*/ 	.word	0x00008730


	//   ....[37]....
        /*0358*/ 	.word	0x00008790


	//   ....[38]....
        /*035c*/ 	.word	0x000087a0


	//   ....[39]....
        /*0360*/ 	.word	0x00008860


	//   ....[40]....
        /*0364*/ 	.word	0x00008e90


	//   ....[41]....
        /*0368*/ 	.word	0x00008ed0


	//   ....[42]....
        /*036c*/ 	.word	0x00008f00


	//   ....[43]....
        /*0370*/ 	.word	0x00008f10


	//   ....[44]....
        /*0374*/ 	.word	0x00008f20


	//   ....[45]....
        /*0378*/ 	.word	0x00008fa0


	//   ....[46]....
        /*037c*/ 	.word	0x00008fe0


	//   ....[47]....
        /*0380*/ 	.word	0x00009030


	//   ....[48]....
        /*0384*/ 	.word	0x00009060


	//   ....[49]....
        /*0388*/ 	.word	0x000090c0


	//   ....[50]....
        /*038c*/ 	.word	0x00009100


	//   ....[51]....
        /*0390*/ 	.word	0x00009150


	//   ....[52]....
        /*0394*/ 	.word	0x00009180


	//   ....[53]....
        /*0398*/ 	.word	0x000091d0


	//   ....[54]....
        /*039c*/ 	.word	0x00009210


	//   ....[55]....
        /*03a0*/ 	.word	0x00009260


	//   ....[56]....
        /*03a4*/ 	.word	0x000099b0


	//   ....[57]....
        /*03a8*/ 	.word	0x000099d0


	//   ....[58]....
        /*03ac*/ 	.word	0x000099e0


	//   ....[59]....
        /*03b0*/ 	.word	0x000099f0


	//   ....[60]....
        /*03b4*/ 	.word	0x00009a00


	//   ....[61]....
        /*03b8*/ 	.word	0x00009a20


	//   ....[62]....
        /*03bc*/ 	.word	0x00009a80


	//   ....[63]....
        /*03c0*/ 	.word	0x00009ab0


	//   ....[64]....
        /*03c4*/ 	.word	0x00009b20


	//   ....[65]....
        /*03c8*/ 	.word	0x00009b50


	//   ....[66]....
        /*03cc*/ 	.word	0x00009b60


	//   ....[67]....
        /*03d0*/ 	.word	0x00009b70


	//   ....[68]....
        /*03d4*/ 	.word	0x00009e20


	//   ....[69]....
        /*03d8*/ 	.word	0x00009e40


	//   ....[70]....
        /*03dc*/ 	.word	0x00009e50


	//   ....[71]....
        /*03e0*/ 	.word	0x00009e70


	//   ....[72]....
        /*03e4*/ 	.word	0x00009ef0


	//   ....[73]....
        /*03e8*/ 	.word	0x00009f20


	//   ....[74]....
        /*03ec*/ 	.word	0x00009f70


	//   ....[75]....
        /*03f0*/ 	.word	0x00009fa0


	//   ....[76]....
        /*03f4*/ 	.word	0x00009ff0


	//   ....[77]....
        /*03f8*/ 	.word	0x0000a020


	//   ....[78]....
        /*03fc*/ 	.word	0x0000a070


	//   ....[79]....
        /*0400*/ 	.word	0x0000a0a0


	//   ....[80]....
        /*0404*/ 	.word	0x0000a500


	//   ....[81]....
        /*0408*/ 	.word	0x0000a530


	//   ....[82]....
        /*040c*/ 	.word	0x0000a560


	//   ....[83]....
        /*0410*/ 	.word	0x0000a590


	//   ....[84]....
        /*0414*/ 	.word	0x0000a5c0


	//   ....[85]....
        /*0418*/ 	.word	0x0000a5d0


	//   ....[86]....
        /*041c*/ 	.word	0x0000a5e0


	//   ....[87]....
        /*0420*/ 	.word	0x0000a600


	//   ....[88]....
        /*0424*/ 	.word	0x0000a630


	//   ....[89]....
        /*0428*/ 	.word	0x0000a660


	//   ....[90]....
        /*042c*/ 	.word	0x0000a670


	//   ....[91]....
        /*0430*/ 	.word	0x0000a6a0


	//   ....[92]....
        /*0434*/ 	.word	0x0000aa90


	//   ....[93]....
        /*0438*/ 	.word	0x0000af30


	//   ....[94]....
        /*043c*/ 	.word	0x0000b020


	//   ....[95]....
        /*0440*/ 	.word	0x0000b0c0


	//   ....[96]....
        /*0444*/ 	.word	0x0000b120


	//   ....[97]....
        /*0448*/ 	.word	0x0000b1f0


	//   ....[98]....
        /*044c*/ 	.word	0x0000b260


	//   ....[99]....
        /*0450*/ 	.word	0x0000b330


	//   ....[100]....
        /*0454*/ 	.word	0x0000b3b0


	//   ....[101]....
        /*0458*/ 	.word	0x0000b480


	//   ....[102]....
        /*045c*/ 	.word	0x0000b500


	//   ....[103]....
        /*0460*/ 	.word	0x0000b5e0


	//   ....[104]....
        /*0464*/ 	.word	0x0000b660


	//   ....[105]....
        /*0468*/ 	.word	0x0000b720


	//   ....[106]....
        /*046c*/ 	.word	0x0000b7b0


	//   ....[107]....
        /*0470*/ 	.word	0x0000b810


	//   ....[108]....
        /*0474*/ 	.word	0x0000b8b0


	//   ....[109]....
        /*0478*/ 	.word	0x0000b980


	//   ....[110]....
        /*047c*/ 	.word	0x0000ba00


	//   ....[111]....
        /*0480*/ 	.word	0x0000bad0


	//   ....[112]....
        /*0484*/ 	.word	0x0000bb50


	//   ....[113]....
        /*0488*/ 	.word	0x0000bc20


	//   ....[114]....
        /*048c*/ 	.word	0x0000bca0


	//   ....[115]....
        /*0490*/ 	.word	0x0000bd70


	//   ....[116]....
        /*0494*/ 	.word	0x0000bdf0


	//   ....[117]....
        /*0498*/ 	.word	0x0000bec0


	//   ....[118]....
        /*049c*/ 	.word	0x0000bf40


	//   ....[119]....
        /*04a0*/ 	.word	0x0000c010


	//   ....[120]....
        /*04a4*/ 	.word	0x0000c080


	//   ....[121]....
        /*04a8*/ 	.word	0x0000c140


	//   ....[122]....
        /*04ac*/ 	.word	0x0000c280


	//   ....[123]....
        /*04b0*/ 	.word	0x0000c320


	//   ....[124]....
        /*04b4*/ 	.word	0x0000c380


	//   ....[125]....
        /*04b8*/ 	.word	0x0000c440


	//   ....[126]....
        /*04bc*/ 	.word	0x0000c4a0


	//   ....[127]....
        /*04c0*/ 	.word	0x0000c560


	//   ....[128]....
        /*04c4*/ 	.word	0x0000c5e0


	//   ....[129]....
        /*04c8*/ 	.word	0x0000c690


	//   ....[130]....
        /*04cc*/ 	.word	0x0000c6f0


	//   ....[131]....
        /*04d0*/ 	.word	0x0000c7b0


	//   ....[132]....
        /*04d4*/ 	.word	0x0000c830


	//   ....[133]....
        /*04d8*/ 	.word	0x0000c8e0


	//   ....[134]....
        /*04dc*/ 	.word	0x0000c9c0


	//   ....[135]....
        /*04e0*/ 	.word	0x0000ca60


	//   ....[136]....
        /*04e4*/ 	.word	0x0000cac0


	//   ....[137]....
        /*04e8*/ 	.word	0x0000cb90


	//   ....[138]....
        /*04ec*/ 	.word	0x0000cc30


	//   ....[139]....
        /*04f0*/ 	.word	0x0000ccf0


	//   ....[140]....
        /*04f4*/ 	.word	0x0000cd90


	//   ....[141]....
        /*04f8*/ 	.word	0x0000ce50


	//   ....[142]....
        /*04fc*/ 	.word	0x0000cef0


	//   ....[143]....
        /*0500*/ 	.word	0x0000cfb0


	//   ....[144]....
        /*0504*/ 	.word	0x0000d050


	//   ....[145]....
        /*0508*/ 	.word	0x0000d110


	//   ....[146]....
        /*050c*/ 	.word	0x0000d230


	//   ....[147]....
        /*0510*/ 	.word	0x0000d2f0


	//   ....[148]....
        /*0514*/ 	.word	0x0000d380


	//   ....[149]....
        /*0518*/ 	.word	0x0000d450


	//   ....[150]....
        /*051c*/ 	.word	0x0000d4c0


	//   ....[151]....
        /*0520*/ 	.word	0x0000d590


	//   ....[152]....
        /*0524*/ 	.word	0x0000d610


	//   ....[153]....
        /*0528*/ 	.word	0x0000d6f0


	//   ....[154]....
        /*052c*/ 	.word	0x0000d760


	//   ....[155]....
        /*0530*/ 	.word	0x0000d840


	//   ....[156]....
        /*0534*/ 	.word	0x0000d8b0


	//   ....[157]....
        /*0538*/ 	.word	0x0000d970


	//   ....[158]....
        /*053c*/ 	.word	0x0000da80


	//----- nvinfo : EIATTR_REG_RECONFIG
	.align		4
.L_326:
        /*0540*/ 	.byte	0x01, 0x54
	.zero		2


	//----- nvinfo : EIATTR_SYSCALL_OFFSETS
	.align		4
        /*0544*/ 	.byte	0x04, 0x46
        /*0546*/ 	.short	(.L_328 - .L_327)


	//   ....[0]....
.L_327:
        /*0548*/ 	.word	0x00001120


	//   ....[1]....
        /*054c*/ 	.word	0x00007b40


	//   ....[2]....
        /*0550*/ 	.word	0x00007c80


	//   ....[3]....
        /*0554*/ 	.word	0x00007d70


	//   ....[4]....
        /*0558*/ 	.word	0x00008c00


	//----- nvinfo : EIATTR_MBARRIER_INSTR_OFFSETS
	.align		4
.L_328:
        /*055c*/ 	.byte	0x04, 0x39
        /*055e*/ 	.short	(.L_330 - .L_329)


	//   ....[0]....
.L_329:
        /*0560*/ 	.word	0x00000170
        /*0564*/ 	.word	0x000000ff
        /*0568*/ 	.word	0x0002a800
        /*056c*/ 	.short	0x0100
        /*056e*/ 	.byte	0x08
	.zero		1


	//   ....[1]....
        /*0570*/ 	.word	0x00000180
        /*0574*/ 	.word	0x000000ff
        /*0578*/ 	.word	0x0002a820
        /*057c*/ 	.short	0x0100
        /*057e*/ 	.byte	0x08
	.zero		1


	//   ....[2]....
        /*0580*/ 	.word	0x00000270
        /*0584*/ 	.word	0x000000ff
        /*0588*/ 	.word	0x0002a830
        /*058c*/ 	.short	0x0100
        /*058e*/ 	.byte	0x08
	.zero		1


	//   ....[3]....
        /*0590*/ 	.word	0x00000280
        /*0594*/ 	.word	0x000000ff
        /*0598*/ 	.word	0x0002a840
        /*059c*/ 	.short	0x0100
        /*059e*/ 	.byte	0x08
	.zero		1


	//   ....[4]....
        /*05a0*/ 	.word	0x00000290
        /*05a4*/ 	.word	0x000000ff
        /*05a8*/ 	.word	0x0002a838
        /*05ac*/ 	.short	0x0100
        /*05ae*/ 	.byte	0x08
	.zero		1


	//   ....[5]....
        /*05b0*/ 	.word	0x000002a0
        /*05b4*/ 	.word	0x000000ff
        /*05b8*/ 	.word	0x0002a848
        /*05bc*/ 	.short	0x0100
        /*05be*/ 	.byte	0x08
	.zero		1


	//   ....[6]....
        /*05c0*/ 	.word	0x000003d0
        /*05c4*/ 	.word	0x000000ff
        /*05c8*/ 	.word	0x0002a850
        /*05cc*/ 	.short	0x0100
        /*05ce*/ 	.byte	0x08
	.zero		1


	//   ....[7]....
        /*05d0*/ 	.word	0x000003e0
        /*05d4*/ 	.word	0x000000ff
        /*05d8*/ 	.word	0x0002a860
        /*05dc*/ 	.short	0x0100
        /*05de*/ 	.byte	0x08
	.zero		1


	//   ....[8]....
        /*05e0*/ 	.word	0x000003f0
        /*05e4*/ 	.word	0x000000ff
        /*05e8*/ 	.word	0x0002a858
        /*05ec*/ 	.short	0x0100
        /*05ee*/ 	.byte	0x08
	.zero		1


	//   ....[9]....
        /*05f0*/ 	.word	0x00000400
        /*05f4*/ 	.word	0x000000ff
        /*05f8*/ 	.word	0x0002a868
        /*05fc*/ 	.short	0x0100
        /*05fe*/ 	.byte	0x08
	.zero		1


	//   ....[10]....
        /*0600*/ 	.word	0x000004f0
        /*0604*/ 	.word	0x000000ff
        /*0608*/ 	.word	0x0002a870
        /*060c*/ 	.short	0x0100
        /*060e*/ 	.byte	0x06
	.zero		1


	//   ....[11]....
        /*0610*/ 	.word	0x00000500
        /*0614*/ 	.word	0x000000ff
        /*0618*/ 	.word	0x0002a880
        /*061c*/ 	.short	0x0100
        /*061e*/ 	.byte	0x06
	.zero		1


	//   ....[12]....
        /*0620*/ 	.word	0x00000510
        /*0624*/ 	.word	0x000000ff
        /*0628*/ 	.word	0x0002a878
        /*062c*/ 	.short	0x0100
        /*062e*/ 	.byte	0x06
	.zero		1


	//   ....[13]....
        /*0630*/ 	.word	0x00000520
        /*0634*/ 	.word	0x000000ff
        /*0638*/ 	.word	0x0002a888
        /*063c*/ 	.short	0x0100
        /*063e*/ 	.byte	0x06
	.zero		1


	//   ....[14]....
        /*0640*/ 	.word	0x00000650
        /*0644*/ 	.word	0x000000ff
        /*0648*/ 	.word	0x0002a890
        /*064c*/ 	.short	0x0100
        /*064e*/ 	.byte	0x08
	.zero		1


	//   ....[15]....
        /*0650*/ 	.word	0x00000660
        /*0654*/ 	.word	0x000000ff
        /*0658*/ 	.word	0x0002a8a0
        /*065c*/ 	.short	0x0100
        /*065e*/ 	.byte	0x08
	.zero		1


	//   ....[16]....
        /*0660*/ 	.word	0x00000670
        /*0664*/ 	.word	0x000000ff
        /*0668*/ 	.word	0x0002a898
        /*066c*/ 	.short	0x0100
        /*066e*/ 	.byte	0x08
	.zero		1


	//   ....[17]....
        /*0670*/ 	.word	0x00000680
        /*0674*/ 	.word	0x000000ff
        /*0678*/ 	.word	0x0002a8a8
        /*067c*/ 	.short	0x0100
        /*067e*/ 	.byte	0x08
	.zero		1


	//   ....[18]....
        /*0680*/ 	.word	0x000007c0
        /*0684*/ 	.word	0x000000ff
        /*0688*/ 	.word	0x0002a8b0
        /*068c*/ 	.short	0x0100
        /*068e*/ 	.byte	0x08
	.zero		1


	//   ....[19]....
        /*0690*/ 	.word	0x000007d0
        /*0694*/ 	.word	0x000000ff
        /*0698*/ 	.word	0x0002a8c0
        /*069c*/ 	.short	0x0100
        /*069e*/ 	.byte	0x08
	.zero		1


	//   ....[20]....
        /*06a0*/ 	.word	0x000007e0
        /*06a4*/ 	.word	0x000000ff
        /*06a8*/ 	.word	0x0002a8b8
        /*06ac*/ 	.short	0x0100
        /*06ae*/ 	.byte	0x08
	.zero		1


	//   ....[21]....
        /*06b0*/ 	.word	0x000007f0
        /*06b4*/ 	.word	0x000000ff
        /*06b8*/ 	.word	0x0002a8c8
        /*06bc*/ 	.short	0x0100
        /*06be*/ 	.byte	0x08
	.zero		1


	//   ....[22]....
        /*06c0*/ 	.word	0x00001140
        /*06c4*/ 	.word	0x000000ff
        /*06c8*/ 	.word	0x0002a800
        /*06cc*/ 	.short	0x010a
        /*06ce*/ 	.byte	0x25
	.zero		1


	//   ....[23]....
        /*06d0*/ 	.word	0x000011b0
        /*06d4*/ 	.word	0x000000ff
        /*06d8*/ 	.word	0x0002a830
        /*06dc*/ 	.short	0x010a
        /*06de*/ 	.byte	0x25
	.zero		1


	//   ....[24]....
        /*06e0*/ 	.word	0x00001210
        /*06e4*/ 	.word	0x000000ff
        /*06e8*/ 	.word	0x0002a830
        /*06ec*/ 	.short	0x010a
        /*06ee*/ 	.byte	0x25
	.zero		1


	//   ....[25]....
        /*06f0*/ 	.word	0x00002000
        /*06f4*/ 	.word	0x000000ff
        /*06f8*/ 	.word	0x00000000
        /*06fc*/ 	.short	0x0101
        /*06fe*/ 	.byte	0x04
	.zero		1


	//   ....[26]....
        /*0700*/ 	.word	0x00003320
        /*0704*/ 	.word	0x000000ff
        /*0708*/ 	.word	0x0002a830
        /*070c*/ 	.short	0x010a
        /*070e*/ 	.byte	0x3b
	.zero		1


	//   ....[27]....
        /*0710*/ 	.word	0x00003360
        /*0714*/ 	.word	0x000000ff
        /*0718*/ 	.word	0x0002a830
        /*071c*/ 	.short	0x010a
        /*071e*/ 	.byte	0x3b
	.zero		1


	//   ....[28]....
        /*0720*/ 	.word	0x00003bb0
        /*0724*/ 	.word	0x000000ff
        /*0728*/ 	.word	0x0002a850
        /*072c*/ 	.short	0x010a
        /*072e*/ 	.byte	0x05
	.zero		1


	//   ....[29]....
        /*0730*/ 	.word	0x00003bf0
        /*0734*/ 	.word	0x000000ff
        /*0738*/ 	.word	0x0002a850
        /*073c*/ 	.short	0x010a
        /*073e*/ 	.byte	0x05
	.zero		1


	//   ....[30]....
        /*0740*/ 	.word	0x00003f50
        /*0744*/ 	.word	0x000000ff
        /*0748*/ 	.word	0x00000000
        /*074c*/ 	.short	0x0101
        /*074e*/ 	.byte	0x3b
	.zero		1


	//   ....[31]....
        /*0750*/ 	.word	0x00004cc0
        /*0754*/ 	.word	0x000000ff
        /*0758*/ 	.word	0x00000000
        /*075c*/ 	.short	0x0101
        /*075e*/ 	.byte	0x04
	.zero		1


	//   ....[32]....
        /*0760*/ 	.word	0x00005290
        /*0764*/ 	.word	0x000000ff
        /*0768*/ 	.word	0x0002a850
        /*076c*/ 	.short	0x010a
        /*076e*/ 	.byte	0x05
	.zero		1


	//   ....[33]....
        /*0770*/ 	.word	0x000052d0
        /*0774*/ 	.word	0x000000ff
        /*0778*/ 	.word	0x0002a850
        /*077c*/ 	.short	0x010a
        /*077e*/ 	.byte	0x05
	.zero		1


	//   ....[34]....
        /*0780*/ 	.word	0x000057b0
        /*0784*/ 	.word	0x000000ff
        /*0788*/ 	.word	0x00000000
        /*078c*/ 	.short	0x0101
        /*078e*/ 	.byte	0x04
	.zero		1


	//   ....[35]....
        /*0790*/ 	.word	0x00006390
        /*0794*/ 	.word	0x000000ff
        /*0798*/ 	.word	0x00000000
        /*079c*/ 	.short	0x0101
        /*079e*/ 	.byte	0x04
	.zero		1


	//   ....[36]....
        /*07a0*/ 	.word	0x000083e0
        /*07a4*/ 	.word	0x000000ff
        /*07a8*/ 	.word	0x0002a840
        /*07ac*/ 	.short	0x010a
        /*07ae*/ 	.byte	0x2d
	.zero		1


	//   ....[37]....
        /*07b0*/ 	.word	0x000089c0
        /*07b4*/ 	.word	0x000000ff
        /*07b8*/ 	.word	0x0002a830
        /*07bc*/ 	.short	0x0107
        /*07be*/ 	.byte	0x2d
	.zero		1


	//   ....[38]....
        /*07c0*/ 	.word	0x00008a30
        /*07c4*/ 	.word	0x000000ff
        /*07c8*/ 	.word	0x0002a830
        /*07cc*/ 	.short	0x0101
        /*07ce*/ 	.byte	0x2d
	.zero		1


	//   ....[39]....
        /*07d0*/ 	.word	0x000093b0
        /*07d4*/ 	.word	0x000000ff
        /*07d8*/ 	.word	0x0002a800
        /*07dc*/ 	.short	0x0107
        /*07de*/ 	.byte	0x2d
	.zero		1


	//   ....[40]....
        /*07e0*/ 	.word	0x00009410
        /*07e4*/ 	.word	0x000000ff
        /*07e8*/ 	.word	0x0002a800
        /*07ec*/ 	.short	0x0101
        /*07ee*/ 	.byte	0x2d
	.zero		1


	//   ....[41]....
        /*07f0*/ 	.word	0x00009420
        /*07f4*/ 	.word	0x000000ff
        /*07f8*/ 	.word	0x0002a820
        /*07fc*/ 	.short	0x010a
        /*07fe*/ 	.byte	0x2d
	.zero		1


	//   ....[42]....
        /*0800*/ 	.word	0x00009790
        /*0804*/ 	.word	0x00000008
        /*0808*/ 	.word	0x0002a840
        /*080c*/ 	.short	0x010a
        /*080e*/ 	.byte	0x3f
	.zero		1


	//   ....[43]....
        /*0810*/ 	.word	0x00009ca0
        /*0814*/ 	.word	0x00000008
        /*0818*/ 	.word	0x0002a830
        /*081c*/ 	.short	0x0107
        /*081e*/ 	.byte	0x3f
	.zero		1


	//   ....[44]....
        /*0820*/ 	.word	0x00009d50
        /*0824*/ 	.word	0x00000008
        /*0828*/ 	.word	0x0002a830
        /*082c*/ 	.short	0x0101
        /*082e*/ 	.byte	0x3f
	.zero		1


	//   ....[45]....
        /*0830*/ 	.word	0x00009db0
        /*0834*/ 	.word	0x00000004
        /*0838*/ 	.word	0x0002a860
        /*083c*/ 	.short	0x010a
        /*083e*/ 	.byte	0x3f
	.zero		1


	//   ....[46]....
        /*0840*/ 	.word	0x0000a1b0
        /*0844*/ 	.word	0x00000004
        /*0848*/ 	.word	0x0002a850
        /*084c*/ 	.short	0x0107
        /*084e*/ 	.byte	0x3f
	.zero		1


	//   ....[47]....
        /*0850*/ 	.word	0x0000a310
        /*0854*/ 	.word	0x00000004
        /*0858*/ 	.word	0x0002a850
        /*085c*/ 	.short	0x0101
        /*085e*/ 	.byte	0x3f
	.zero		1


	//   ....[48]....
        /*0860*/ 	.word	0x0000a490
        /*0864*/ 	.word	0x00000000
        /*0868*/ 	.word	0x0002a860
        /*086c*/ 	.short	0x010a
        /*086e*/ 	.byte	0x3f
	.zero		1


	//   ....[49]....
        /*0870*/ 	.word	0x0000a8d0
        /*0874*/ 	.word	0x00000000
        /*0878*/ 	.word	0x0002a850
        /*087c*/ 	.short	0x0107
        /*087e*/ 	.byte	0x3f
	.zero		1


	//   ....[50]....
        /*0880*/ 	.word	0x0000a990
        /*0884*/ 	.word	0x00000000
        /*0888*/ 	.word	0x0002a850
        /*088c*/ 	.short	0x0101
        /*088e*/ 	.byte	0x3f
	.zero		1


	//   ....[51]....
        /*0890*/ 	.word	0x0000aa20
        /*0894*/ 	.word	0x00000007
        /*0898*/ 	.word	0x0002a820
        /*089c*/ 	.short	0x010a
        /*089e*/ 	.byte	0x3f
	.zero		1


	//   ....[52]....
        /*08a0*/ 	.word	0x0000ab80
        /*08a4*/ 	.word	0x00000005
        /*08a8*/ 	.word	0x0002a840
        /*08ac*/ 	.short	0x010a
        /*08ae*/ 	.byte	0x3f
	.zero		1


	//   ....[53]....
        /*08b0*/ 	.word	0x0000ac20
        /*08b4*/ 	.word	0x00000003
        /*08b8*/ 	.word	0x0002a840
        /*08bc*/ 	.short	0x010a
        /*08be*/ 	.byte	0x3f
	.zero		1


	//   ....[54]....
        /*08c0*/ 	.word	0x0000ac60
        /*08c4*/ 	.word	0x00000005
        /*08c8*/ 	.word	0x0002a860
        /*08cc*/ 	.short	0x010a
        /*08ce*/ 	.byte	0x3f
	.zero		1


	//   ....[55]....
        /*08d0*/ 	.word	0x0000aca0
        /*08d4*/ 	.word	0x00000003
        /*08d8*/ 	.word	0x0002a860
        /*08dc*/ 	.short	0x010a
        /*08de*/ 	.byte	0x3f
	.zero		1


	//   ....[56]....
        /*08e0*/ 	.word	0x0000ad10
        /*08e4*/ 	.word	0x00000000
        /*08e8*/ 	.word	0x0002a800
        /*08ec*/ 	.short	0x010a
        /*08ee*/ 	.byte	0x3f
	.zero		1


	//   ....[57]....
        /*08f0*/ 	.word	0x0000ad70
        /*08f4*/ 	.word	0x00000004
        /*08f8*/ 	.word	0x0002a830
        /*08fc*/ 	.short	0x010a
        /*08fe*/ 	.byte	0x3f
	.zero		1


	//   ....[58]....
        /*0900*/ 	.word	0x0000add0
        /*0904*/ 	.word	0x00000004
        /*0908*/ 	.word	0x0002a830
        /*090c*/ 	.short	0x010a
        /*090e*/ 	.byte	0x3f
	.zero		1


	//   ....[59]....
        /*0910*/ 	.word	0x0000ae30
        /*0914*/ 	.word	0x00000004
        /*0918*/ 	.word	0x0002a850
        /*091c*/ 	.short	0x010a
        /*091e*/ 	.byte	0x3f
	.zero		1


	//   ....[60]....
        /*0920*/ 	.word	0x0000ae90
        /*0924*/ 	.word	0x00000006
        /*0928*/ 	.word	0x0002a850
        /*092c*/ 	.short	0x010a
        /*092e*/ 	.byte	0x3f
	.zero		1


	//   ....[61]....
        /*0930*/ 	.word	0x0000af70
        /*0934*/ 	.word	0x00000003
        /*0938*/ 	.word	0x0002a840
        /*093c*/ 	.short	0x010a
        /*093e*/ 	.byte	0x3f
	.zero		1


	//   ....[62]....
        /*0940*/ 	.word	0x0000c180
        /*0944*/ 	.word	0x00000003
        /*0948*/ 	.word	0x0002a820
        /*094c*/ 	.short	0x010a
        /*094e*/ 	.byte	0x3f
	.zero		1


	//   ....[63]....
        /*0950*/ 	.word	0x0000c1d0
        /*0954*/ 	.word	0x00000008
        /*0958*/ 	.word	0x0002a840
        /*095c*/ 	.short	0x010a
        /*095e*/ 	.byte	0x3f
	.zero		1


	//   ....[64]....
        /*0960*/ 	.word	0x0000c910
        /*0964*/ 	.word	0x00000004
        /*0968*/ 	.word	0x0002a860
        /*096c*/ 	.short	0x010a
        /*096e*/ 	.byte	0x3f
	.zero		1


	//   ....[65]....
        /*0970*/ 	.word	0x0000d180
        /*0974*/ 	.word	0x00000000
        /*0978*/ 	.word	0x0002a860
        /*097c*/ 	.short	0x010a
        /*097e*/ 	.byte	0x3f
	.zero		1


	//   ....[66]....
        /*0980*/ 	.word	0x0000d9a0
        /*0984*/ 	.word	0x00000007
        /*0988*/ 	.word	0x0002a820
        /*098c*/ 	.short	0x010a
        /*098e*/ 	.byte	0x3f
	.zero		1


	//   ....[67]....
        /*0990*/ 	.word	0x0000db40
        /*0994*/ 	.word	0x00000005
        /*0998*/ 	.word	0x0002a840
        /*099c*/ 	.short	0x010a
        /*099e*/ 	.byte	0x3f
	.zero		1


	//   ....[68]....
        /*09a0*/ 	.word	0x0000db90
        /*09a4*/ 	.word	0x00000003
        /*09a8*/ 	.word	0x0002a840
        /*09ac*/ 	.short	0x010a
        /*09ae*/ 	.byte	0x3f
	.zero		1


	//   ....[69]....
        /*09b0*/ 	.word	0x0000dbe0
        /*09b4*/ 	.word	0x00000005
        /*09b8*/ 	.word	0x0002a860
        /*09bc*/ 	.short	0x010a
        /*09be*/ 	.byte	0x3f
	.zero		1


	//----- nvinfo : EIATTR_NUM_MBARRIERS
	.align		4
.L_330:
        /*09c0*/ 	.byte	0x03, 0x38
        /*09c2*/ 	.short	0x0016


	//----- nvinfo : EIATTR_EXIT_INSTR_OFFSETS
	.align		4
        /*09c4*/ 	.byte	0x04, 0x1c
        /*09c6*/ 	.short	(.L_332 - .L_331)


	//   ....[0]....
.L_331:
        /*09c8*/ 	.word	0x0000acf0


	//----- nvinfo : EIATTR_MAX_THREADS
	.align		4
.L_332:
        /*09cc*/ 	.byte	0x04, 0x05
        /*09ce*/ 	.short	(.L_334 - .L_333)
.L_333:
        /*09d0*/ 	.word	0x00000180
        /*09d4*/ 	.word	0x00000001
        /*09d8*/ 	.word	0x00000001


	//----- nvinfo : EIATTR_CRS_STACK_SIZE
	.align		4
.L_334:
        /*09dc*/ 	.byte	0x04, 0x1e
        /*09de*/ 	.short	(.L_336 - .L_335)
.L_335:
        /*09e0*/ 	.word	0x00000000


	//----- nvinfo : EIATTR_CBANK_PARAM_SIZE
	.align		4
.L_336:
        /*09e4*/ 	.byte	0x03, 0x19
        /*09e6*/ 	.short	0x0a70


	//----- nvinfo : EIATTR_PARAM_CBANK
	.align		4
        /*09e8*/ 	.byte	0x04, 0x0a
        /*09ea*/ 	.short	(.L_338 - .L_337)
	.align		4
.L_337:
        /*09ec*/ 	.word	index@(.nv.constant0._ZN7cutlass13device_kernelIN5flash11enable_sm90INS1_16FlashAttnFwdSm90INS1_25CollectiveMainloopFwdSm90ILi2EN4cute5tupleIJNS5_1CILi1EEES8_S8_EEENS6_IJNS7_ILi128EEENS7_ILi96EEENS7_ILi192EEEEEELi128ENS_10bfloat16_tEfNS_4arch4Sm90ELb0ELb0ELb0ELb0ELb1ELb0ELb0ELb1ELb1ELb1ELb1ELb0EEENS1_21CollectiveEpilogueFwdINS6_IJSA_SA_SB_EEES9_SE_SG_Li256ELb0ELb1ELb1ELb0EEENS1_19SingleTileSchedulerILb0ELb1ELb1ELi128EEEEEEEEEvNT_6ParamsE)
        /*09f0*/ 	.short	0x0210
        /*09f2*/ 	.short	0x0a70


	//----- nvinfo : EIATTR_SW_WAR
	.align		4
.L_338:
        /*09f4*/ 	.byte	0x04, 0x36
        /*09f6*/ 	.short	(.L_340 - .L_339)
.L_339:
        /*09f8*/ 	.word	0x00000008
.L_340:


//--------------------- .nv.info._ZN7cutlass13device_kernelIN5flash11enable_sm90INS1_16FlashAttnFwdSm90INS1_25CollectiveMainloopFwdSm90ILi2EN4cute5tupleIJNS5_1CILi1EEES8_S8_EEENS6_IJNS7_ILi128EEENS7_ILi96EEENS7_ILi192EEEEEELi128ENS_10bfloat16_tEfNS_4arch4Sm90ELb0ELb0ELb0ELb1ELb1ELb0ELb0ELb1ELb1ELb1ELb1ELb0EEENS1_21CollectiveEpilogueFwdINS6_IJSA_SA_SB_EEES9_SE_SG_Li256ELb1ELb1ELb1ELb0EEENS1_36VarlenDynamicPersistentTileSchedulerILi128ELi96ELi256ELi128ELb1ELb1ELb1ELb0ELb1ELb1EEEEEEEEEvNT_6ParamsE --------------------------
	.section	.nv.info._ZN7cutlass13device_kernelIN5flash11enable_sm90INS1_16FlashAttnFwdSm90INS1_25CollectiveMainloopFwdSm90ILi2EN4cute5tupleIJNS5_1CILi1EEES8_S8_EEENS6_IJNS7_ILi128EEENS7_ILi96EEENS7_ILi192EEEEEELi128ENS_10bfloat16_tEfNS_4arch4Sm90ELb0ELb0ELb0ELb1ELb1ELb0ELb0ELb1ELb1ELb1ELb1ELb0EEENS1_21CollectiveEpilogueFwdINS6_IJSA_SA_SB_EEES9_SE_SG_Li256ELb1ELb1ELb1ELb0EEENS1_36VarlenDynamicPersistentTileSchedulerILi128ELi96ELi256ELi128ELb1ELb1ELb1ELb0ELb1ELb1EEEEEEEEEvNT_6ParamsE,"",@"SHT_CUDA_INFO"
	.sectionflags	@""
	.align	4


	//----- nvinfo : EIATTR_CUDA_API_VERSION
	.align		4
        /*0000*/ 	.byte	0x04, 0x37
        /*0002*/ 	.short	(.L_342 - .L_341)
.L_341:
        /*0004*/ 	.word	0x00000082


	//----- nvinfo : EIATTR_KPARAM_INFO
	.align		4
.L_342:
        /*0008*/ 	.byte	0x04, 0x17
        /*000a*/ 	.short	(.L_344 - .L_343)
.L_343:
        /*000c*/ 	.word	0x00000000
        /*0010*/ 	.short	0x0000
        /*0012*/ 	.short	0x0070
        /*0014*/ 	.byte	0x00, 0xf0, 0x01, 0x2a


	//----- nvinfo : EIATTR_SPARSE_MMA_MASK
	.align		4
.L_344:
        /*0018*/ 	.byte	0x03, 0x50
        /*001a*/ 	.short	0x0000


	//----- nvinfo : EIATTR_MAXREG_COUNT
	.align		4
        /*001c*/ 	.byte	0x03, 0x1b
        /*001e*/ 	.short	0x00a8


	//----- nvinfo : EIATTR_NUM_BARRIERS
	.align		4
        /*0020*/ 	.byte	0x02, 0x4c
        /*0022*/ 	.byte	0x09
	.zero		1


	//----- nvinfo : EIATTR_EXTERNS
	.align		4
        /*0024*/ 	.byte	0x04, 0x0f
        /*0026*/ 	.short	(.L_346 - .L_345)


	//   ....[0]....
	.align		4
.L_345:
        /*0028*/ 	.word	index@(__assertfail)


	//----- nvinfo : EIATTR_ANNOTATIONS
	.align		4
.L_346:
        /*002c*/ 	.byte	0x04, 0x55
        /*002e*/ 	.short	(.L_348 - .L_347)


	//   ....[0]....
.L_347:
        /*0030*/ 	.word	0x00000001
        /*0034*/ 	.byte	0xa0, 0x08, 0x00, 0x00, 0x01, 0x00, 0x00, 0x00, 0xa0, 0x09, 0x00, 0x00, 0x01, 0x00, 0x00, 0x00
        /* <DEDUP_REMOVED lines=10> */
        /*00e4*/ 	.byte	0xa0, 0xee, 0x00, 0x00


	//----- nvinfo : EIATTR_MERCURY_ISA_VERSION
	.align		4
.L_348:
        /*00e8*/ 	.byte	0x03, 0x5f
        /*00ea*/ 	.short	0x0101


	//----- nvinfo : EIATTR_UNUSED_LOAD_BYTE_OFFSET
	.align		4
        /*00ec*/ 	.byte	0x04, 0x44
        /*00ee*/ 	.short	(.L_350 - .L_349)


	//   ....[0]....
.L_349:
        /*00f0*/ 	.word	0x00000950
        /*00f4*/ 	.word	0x0000fff0


	//   ....[1]....
        /*00f8*/ 	.word	0x00006680
        /*00fc*/ 	.word	0x0000fff0


	//----- nvinfo : EIATTR_INT_WARP_WIDE_INSTR_OFFSETS
	.align		4
.L_350:
        /*0100*/ 	.byte	0x04, 0x31
        /*0102*/ 	.short	(.L_352 - .L_351)


	//   ....[0]....
.L_351:
        /*0104*/ 	.word	0x000000c0


	//   ....[1]....
        /*0108*/ 	.word	0x000000d0


	//   ....[2]....
        /*010c*/ 	.word	0x00000170


	//   ....[3]....
        /*0110*/ 	.word	0x0000ab70


	//   ....[4]....
        /*0114*/ 	.word	0x0000ac00


	//   ....[5]....
        /*0118*/ 	.word	0x0000da20


	//   ....[6]....
        /*011c*/ 	.word	0x0000dab0


	//----- nvinfo : EIATTR_COOP_GROUP_MASK_REGIDS
	.align		4
.L_352:
        /*0120*/ 	.byte	0x04, 0x29
        /*0122*/ 	.short	(.L_354 - .L_353)


	//   ....[0]....
.L_353:
        /*0124*/ 	.word	0xffffffff


	//   ....[1]....
        /*0128*/ 	.word	0xffffffff


	//   ....[2]....
        /*012c*/ 	.word	0xffffffff


	//   ....[3]....
        /*0130*/ 	.word	0xffffffff


	//   ....[4]....
        /*0134*/ 	.word	0xffffffff


	//   ....[5]....
        /*0138*/ 	.word	0xffffffff


	//   ....[6]....
        /*013c*/ 	.word	0xffffffff


	//   ....[7]....
        /*0140*/ 	.word	0xffffffff


	//   ....[8]....
        /*0144*/ 	.word	0xffffffff


	//   ....[9]....
        /*0148*/ 	.word	0xffffffff


	//   ....[10]....
        /*014c*/ 	.word	0xffffffff


	//   ....[11]....
        /*0150*/ 	.word	0xffffffff


	//   ....[12]....
        /*0154*/ 	.word	0xffffffff


	//   ....[13]....
        /*0158*/ 	.word	0xffffffff


	//   ....[14]....
        /*015c*/ 	.word	0xffffffff


	//   ....[15]....
        /*0160*/ 	.word	0xffffffff


	//   ....[16]....
        /*0164*/ 	.word	0xffffffff


	//   ....[17]....
        /*0168*/ 	.word	0xffffffff


	//   ....[18]....
        /*016c*/ 	.word	0xffffffff


	//   ....[19]....
        /*0170*/ 	.word	0xffffffff


	//   ....[20]....
        /*0174*/ 	.word	0xffffffff


	//   ....[21]....
        /*0178*/ 	.word	0xffffffff


	//   ....[22]....
        /*017c*/ 	.word	0xffffffff


	//   ....[23]....
        /*0180*/ 	.word	0xffffffff


	//   ....[24]....
        /*0184*/ 	.word	0xffffffff


	//   ....[25]....
        /*0188*/ 	.word	0xffffffff


	//   ....[26]....
        /*018c*/ 	.word	0xffffffff


	//   ....[27]....
        /*0190*/ 	.word	0xffffffff


	//   ....[28]....
        /*0194*/ 	.word	0xffffffff


	//   ....[29]....
        /*0198*/ 	.word	0xffffffff


	//   ....[30]....
        /*019c*/ 	.word	0xffffffff


	//   ....[31]....
        /*01a0*/ 	.word	0xffffffff


	//   ....[32]....
        /*01a4*/ 	.word	0xffffffff


	//   ....[33]....
        /*01a8*/ 	.word	0xffffffff


	//   ....[34]....
        /*01ac*/ 	.word	0xffffffff


	//   ....[35]....
        /*01b0*/ 	.word	0xffffffff


	//   ....[36]....
        /*01b4*/ 	.word	0xffffffff


	//   ....[37]....
        /*01b8*/ 	.word	0xffffffff


	//   ....[38]....
        /*01bc*/ 	.word	0xffffffff


	//   ....[39]....
        /*01c0*/ 	.word	0xffffffff


	//   ....[40]....
        /*01c4*/ 	.word	0xffffffff


	//   ....[41]....
        /*01c8*/ 	.word	0xffffffff


	//   ....[42]....
        /*01cc*/ 	.word	0xffffffff


	//   ....[43]....
        /*01d0*/ 	.word	0xffffffff


	//   ....[44]....
        /*01d4*/ 	.word	0xffffffff


	//   ....[45]....
        /*01d8*/ 	.word	0xffffffff


	//   ....[46]....
        /*01dc*/ 	.word	0xffffffff


	//   ....[47]....
        /*01e0*/ 	.word	0xffffffff


	//   ....[48]....
        /*01e4*/ 	.word	0xffffffff


	//   ....[49]....
        /*01e8*/ 	.word	0xffffffff


	//   ....[50]....
        /*01ec*/ 	.word	0xffffffff


	//   ....[51]....
        /*01f0*/ 	.word	0xffffffff


	//   ....[52]....
        /*01f4*/ 	.word	0xffffffff


	//   ....[53]....
        /*01f8*/ 	.word	0xffffffff


	//   ....[54]....
        /*01fc*/ 	.word	0xffffffff


	//   ....[55]....
        /*0200*/ 	.word	0xffffffff


	//   ....[56]....
        /*0204*/ 	.word	0xffffffff


	//   ....[57]....
        /*0208*/ 	.word	0xffffffff


	//   ....[58]....
        /*020c*/ 	.word	0xffffffff


	//   ....[59]....
        /*0210*/ 	.word	0xffffffff


	//   ....[60]....
        /*0214*/ 	.word	0xffffffff


	//   ....[61]....
        /*0218*/ 	.word	0xffffffff


	//   ....[62]....
        /*021c*/ 	.word	0xffffffff


	//   ....[63]....
        /*0220*/ 	.word	0xffffffff


	//   ....[64]....
        /*0224*/ 	.word	0xffffffff


	//   ....[65]....
        /*0228*/ 	.word	0xffffffff


	//   ....[66]....
        /*022c*/ 	.word	0xffffffff


	//   ....[67]....
        /*0230*/ 	.word	0xffffffff


	//   ....[68]....
        /*0234*/ 	.word	0xffffffff


	//   ....[69]....
        /*0238*/ 	.word	0xffffffff


	//   ....[70]....
        /*023c*/ 	.word	0xffffffff


	//   ....[71]....
        /*0240*/ 	.word	0xffffffff


	//   ....[72]....
        /*0244*/ 	.word	0xffffffff


	//   ....[73]....
        /*0248*/ 	.word	0xffffffff


	//   ....[74]....
        /*024c*/ 	.word	0xffffffff


	//   ....[75]....
        /*0250*/ 	.word	0xffffffff


	//   ....[76]....
        /*0254*/ 	.word	0xffffffff


	//   ....[77]....
        /*0258*/ 	.word	0xffffffff


	//   ....[78]....
        /*025c*/ 	.word	0xffffffff


	//   ....[79]....
        /*0260*/ 	.word	0xffffffff


	//   ....[80]....
        /*0264*/ 	.word	0xffffffff


	//   ....[81]....
        /*0268*/ 	.word	0xffffffff


	//   ....[82]....
        /*026c*/ 	.word	0xffffffff


	//   ....[83]....
        /*0270*/ 	.word	0xffffffff


	//   ....[84]....
        /*0274*/ 	.word	0xffffffff


	//   ....[85]....
        /*0278*/ 	.word	0xffffffff


	//   ....[86]....
        /*027c*/ 	.word	0xffffffff


	//   ....[87]....
        /*0280*/ 	.word	0xffffffff


	//   ....[88]....
        /*0284*/ 	.word	0xffffffff


	//   ....[89]....
        /*0288*/ 	.word	0xffffffff


	//   ....[90]....
        /*028c*/ 	.word	0xffffffff


	//   ....[91]....
        /*0290*/ 	.word	0xffffffff


	//   ....[92]....
        /*0294*/ 	.word	0xffffffff


	//   ....[93]....
        /*0298*/ 	.word	0xffffffff


	//   ....[94]....
        /*029c*/ 	.word	0xffffffff


	//   ....[95]....
        /*02a0*/ 	.word	0xffffffff


	//   ....[96]....
        /*02a4*/ 	.word	0xffffffff


	//   ....[97]....
        /*02a8*/ 	.word	0xffffffff


	//   ....[98]....
        /*02ac*/ 	.word	0xffffffff


	//   ....[99]....
        /*02b0*/ 	.word	0xffffffff


	//   ....[100]....
        /*02b4*/ 	.word	0xffffffff


	//   ....[101]....
        /*02b8*/ 	.word	0xffffffff


	//   ....[102]....
        /*02bc*/ 	.word	0xffffffff


	//   ....[103]....
        /*02c0*/ 	.word	0xffffffff


	//   ....[104]....
        /*02c4*/ 	.word	0xffffffff


	//   ....[105]....
        /*02c8*/ 	.word	0xffffffff


	//   ....[106]....
        /*02cc*/ 	.word	0xffffffff


	//   ....[107]....
        /*02d0*/ 	.word	0xffffffff


	//   ....[108]....
        /*02d4*/ 	.word	0xffffffff


	//   ....[109]....
        /*02d8*/ 	.word	0xffffffff


	//   ....[110]....
        /*02dc*/ 	.word	0xffffffff


	//   ....[111]....
        /*02e0*/ 	.word	0xffffffff


	//   ....[112]....
        /*02e4*/ 	.word	0xffffffff


	//   ....[113]....
        /*02e8*/ 	.word	0xffffffff


	//   ....[114]....
        /*02ec*/ 	.word	0xffffffff


	//   ....[115]....
        /*02f0*/ 	.word	0xffffffff


	//   ....[116]....
        /*02f4*/ 	.word	0xffffffff


	//   ....[117]....
        /*02f8*/ 	.word	0xffffffff


	//   ....[118]....
        /*02fc*/ 	.word	0xffffffff


	//   ....[119]....
        /*0300*/ 	.word	0xffffffff


	//   ....[120]....
        /*0304*/ 	.word	0xffffffff


	//   ....[121]....
        /*0308*/ 	.word	0xffffffff


	//   ....[122]....
        /*030c*/ 	.word	0xffffffff


	//   ....[123]....
        /*0310*/ 	.word	0xffffffff


	//   ....[124]....
        /*0314*/ 	.word	0xffffffff


	//   ....[125]....
        /*0318*/ 	.word	0xffffffff


	//   ....[126]....
        /*031c*/ 	.word	0xffffffff


	//   ....[127]....
        /*0320*/ 	.word	0xffffffff


	//   ....[128]....
        /*0324*/ 	.word	0xffffffff


	//   ....[129]....
        /*0328*/ 	.word	0xffffffff


	//   ....[130]....
        /*032c*/ 	.word	0xffffffff


	//   ....[131]....
        /*0330*/ 	.word	0xffffffff


	//   ....[132]....
        /*0334*/ 	.word	0xffffffff


	//   ....[133]....
        /*0338*/ 	.word	0xffffffff


	//   ....[134]....
        /*033c*/ 	.word	0xffffffff


	//   ....[135]....
        /*0340*/ 	.word	0xffffffff


	//   ....[136]....
        /*0344*/ 	.word	0xffffffff


	//   ....[137]....
        /*0348*/ 	.word	0xffffffff


	//   ....[138]....
        /*034c*/ 	.word	0xffffffff


	//   ....[139]....
        /*0350*/ 	.word	0xffffffff


	//   ....[140]....
        /*0354*/ 	.word	0xffffffff


	//   ....[141]....
        /*0358*/ 	.word	0xffffffff


	//   ....[142]....
        /*035c*/ 	.word	0xffffffff


	//   ....[143]....
        /*0360*/ 	.word	0x0500000f


	//   ....[144]....
        /*0364*/ 	.word	0x0500000f


	//   ....[145]....
        /*0368*/ 	.word	0x0500000f


	//   ....[146]....
        /*036c*/ 	.word	0x0500000f


	//   ....[147]....
        /*0370*/ 	.word	0x0500000f


	//   ....[148]....
        /*0374*/ 	.word	0x0500000f


	//   ....[149]....
        /*0378*/ 	.word	0x0500000f


	//   ....[150]....
        /*037c*/ 	.word	0x0500000f


	//   ....[151]....
        /*0380*/ 	.word	0x0500000f


	//   ....[152]....
        /*0384*/ 	.word	0x0500000f


	//   ....[153]....
        /*0388*/ 	.word	0x0500000f


	//   ....[154]....
        /*038c*/ 	.word	0x0500000f


	//   ....[155]....
        /*0390*/ 	.word	0x0500000f


	//   ....[156]....
        /*0394*/ 	.word	0x0500000f


	//   ....[157]....
        /*0398*/ 	.word	0x0500000f


	//   ....[158]....
        /*039c*/ 	.word	0x0500000f


	//   ....[159]....
        /*03a0*/ 	.word	0x0500000f


	//   ....[160]....
        /*03a4*/ 	.word	0x0500000f


	//   ....[161]....
        /*03a8*/ 	.word	0x0500000f


	//   ....[162]....
        /*03ac*/ 	.word	0x0500000f


	//   ....[163]....
        /*03b0*/ 	.word	0x0500000f


	//   ....[164]....
        /*03b4*/ 	.word	0x0500000f


	//   ....[165]....
        /*03b8*/ 	.word	0x0500000f


	//   ....[166]....
        /*03bc*/ 	.word	0x0500000f


	//   ....[167]....
        /*03c0*/ 	.word	0x0500000f


	//   ....[168]....
        /*03c4*/ 	.word	0x0500000f


	//   ....[169]....
        /*03c8*/ 	.word	0x0500000f


	//   ....[170]....
        /*03cc*/ 	.word	0x0500000f


	//   ....[171]....
        /*03d0*/ 	.word	0x0500000f


	//   ....[172]....
        /*03d4*/ 	.word	0x0500000f


	//   ....[173]....
        /*03d8*/ 	.word	0x0500000f


	//   ....[174]....
        /*03dc*/ 	.word	0x0500000f


	//   ....[175]....
        /*03e0*/ 	.word	0x0500000f


	//   ....[176]....
        /*03e4*/ 	.word	0x0500000f


	//   ....[177]....
        /*03e8*/ 	.word	0x0500000f


	//   ....[178]....
        /*03ec*/ 	.word	0x0500000f


	//   ....[179]....
        /*03f0*/ 	.word	0x0500000f


	//   ....[180]....
        /*03f4*/ 	.word	0x0500000f


	//   ....[181]....
        /*03f8*/ 	.word	0x0500000f


	//   ....[182]....
        /*03fc*/ 	.word	0x0500000f


	//   ....[183]....
        /*0400*/ 	.word	0x0500000f


	//   ....[184]....
        /*0404*/ 	.word	0x0500000f


	//   ....[185]....
        /*0408*/ 	.word	0x0500000f


	//   ....[186]....
        /*040c*/ 	.word	0x0500000f


	//   ....[187]....
        /*0410*/ 	.word	0x0500000f


	//   ....[188]....
        /*0414*/ 	.word	0x0500000f


	//   ....[189]....
        /*0418*/ 	.word	0x0500000f


	//   ....[190]....
        /*041c*/ 	.word	0x0500000f


	//   ....[191]....
        /*0420*/ 	.word	0x0500000f


	//   ....[192]....
        /*0424*/ 	.word	0x0500000f


	//   ....[193]....
        /*0428*/ 	.word	0x0500000f


	//   ....[194]....
        /*042c*/ 	.word	0x0500000f


	//   ....[195]....
        /*0430*/ 	.word	0x0500000f


	//   ....[196]....
        /*0434*/ 	.word	0x0500000f


	//   ....[197]....
        /*0438*/ 	.word	0x0500000f


	//   ....[198]....
        /*043c*/ 	.word	0x0500000f


	//   ....[199]....
        /*0440*/ 	.word	0x0500000f


	//   ....[200]....
        /*0444*/ 	.word	0x0500000f


	//   ....[201]....
        /*0448*/ 	.word	0x0500000f


	//   ....[202]....
        /*044c*/ 	.word	0x0500000f


	//   ....[203]....
        /*0450*/ 	.word	0x0500000f


	//   ....[204]....
        /*0454*/ 	.word	0x0500000f


	//   ....[205]....
        /*0458*/ 	.word	0x0500000f


	//   ....[206]....
        /*045c*/ 	.word	0x0500000f


	//   ....[207]....
        /*0460*/ 	.word	0x0500000f


	//   ....[208]....
        /*0464*/ 	.word	0x0500000f


	//   ....[209]....
        /*0468*/ 	.word	0x0500000f


	//   ....[210]....
        /*046c*/ 	.word	0x0500000f


	//   ....[211]....
        /*0470*/ 	.word	0x0500000f


	//   ....[212]....
        /*0474*/ 	.word	0x0500000f


	//   ....[213]....
        /*0478*/ 	.word	0x0500000f


	//   ....[214]....
        /*047c*/ 	.word	0x0500000f


	//   ....[215]....
        /*0480*/ 	.word	0x0500000f


	//   ....[216]....
        /*0484*/ 	.word	0x0500000f


	//   ....[217]....
        /*0488*/ 	.word	0x0500000f


	//   ....[218]....
        /*048c*/ 	.word	0x0500000f


	//   ....[219]....
        /*0490*/ 	.word	0x0500000f


	//   ....[220]....
        /*0494*/ 	.word	0x0500000f


	//   ....[221]....
        /*0498*/ 	.word	0x0500000f


	//   ....[222]....
        /*049c*/ 	.word	0x0500000f


	//   ....[223]....
        /*04a0*/ 	.word	0x0500000f


	//   ....[224]....
        /*04a4*/ 	.word	0x0500000f


	//   ....[225]....
        /*04a8*/ 	.word	0x0500000f


	//   ....[226]....
        /*04ac*/ 	.word	0x0500000f


	//----- nvinfo : EIATTR_COOP_GROUP_INSTR_OFFSETS
	.align		4
.L_354:
        /*04b0*/ 	.byte	0x04, 0x28
        /*04b2*/ 	.short	(.L_356 - .L_355)


	//   ....[0]....
.L_355:
        /*04b4*/ 	.word	0x00000070


	//   ....[1]....
        /*04b8*/ 	.word	0x000000b0


	//   ....[2]....
        /*04bc*/ 	.word	0x000002d0


	//   ....[3]....
        /*04c0*/ 	.word	0x00000430


	//   ....[4]....
        /*04c4*/ 	.word	0x00000550


	//   ....[5]....
        /*04c8*/ 	.word	0x000006b0


	//   ....[6]....
        /*04cc*/ 	.word	0x00001890


	//   ....[7]....
        /*04d0*/ 	.word	0x00002980


	//   ....[8]....
        /*04d4*/ 	.word	0x00002a20


	//   ....[9]....
        /*04d8*/ 	.word	0x00002ee0


	//   ....[10]....
        /*04dc*/ 	.word	0x00002f50


	//   ....[11]....
        /*04e0*/ 	.word	0x00004c40


	//   ....[12]....
        /*04e4*/ 	.word	0x00004c50


	//   ....[13]....
        /*04e8*/ 	.word	0x00004c80


	//   ....[14]....
        /*04ec*/ 	.word	0x00004ca0


	//   ....[15]....
        /*04f0*/ 	.word	0x00005dc0


	//   ....[16]....
        /*04f4*/ 	.word	0x00005e00


	//   ....[17]....
        /*04f8*/ 	.word	0x00005eb0


	//   ....[18]....
        /*04fc*/ 	.word	0x00005ec0


	//   ....[19]....
        /*0500*/ 	.word	0x00007220


	//   ....[20]....
        /*0504*/ 	.word	0x00007250


	//   ....[21]....
        /*0508*/ 	.word	0x00007270


	//   ....[22]....
        /*050c*/ 	.word	0x00007290


	//   ....[23]....
        /*0510*/ 	.word	0x000079e0


	//   ....[24]....
        /*0514*/ 	.word	0x00007a00


	//   ....[25]....
        /*0518*/ 	.word	0x00007ad0


	//   ....[26]....
        /*051c*/ 	.word	0x00007af0


	//   ....[27]....
        /*0520*/ 	.word	0x00007bb0


	//   ....[28]....
        /*0524*/ 	.word	0x00007bd0


	//   ....[29]....
        /*0528*/ 	.word	0x00007ca0


	//   ....[30]....
        /*052c*/ 	.word	0x00007cc0


	//   ....[31]....
        /*0530*/ 	.word	0x00008090


	//   ....[32]....
        /*0534*/ 	.word	0x000080a0


	//   ....[33]....
        /*0538*/ 	.word	0x000084d0


	//   ....[34]....
        /*053c*/ 	.word	0x000084e0


	//   ....[35]....
        /*0540*/ 	.word	0x000092d0


	//   ....[36]....
        /*0544*/ 	.word	0x000092f0


	//   ....[37]....
        /*0548*/ 	.word	0x000093b0


	//   ....[38]....
        /*054c*/ 	.word	0x000093d0


	//   ....[39]....
        /*0550*/ 	.word	0x00009490


	//   ....[40]....
        /*0554*/ 	.word	0x000094b0


	//   ....[41]....
        /*0558*/ 	.word	0x00009580


	//   ....[42]....
        /*055c*/ 	.word	0x000095a0


	//   ....[43]....
        /*0560*/ 	.word	0x000096e0


	//   ....[44]....
        /*0564*/ 	.word	0x000098f0


	//   ....[45]....
        /*0568*/ 	.word	0x00009920


	//   ....[46]....
        /*056c*/ 	.word	0x00009950


	//   ....[47]....
        /*0570*/ 	.word	0x00009980


	//   ....[48]....
        /*0574*/ 	.word	0x000099b0


	//   ....[49]....
        /*0578*/ 	.word	0x000099e0


	//   ....[50]....
        /*057c*/ 	.word	0x00009b50


	//   ....[51]....
        /*0580*/ 	.word	0x00009b80


	//   ....[52]....
        /*0584*/ 	.word	0x00009bb0


	//   ....[53]....
        /*0588*/ 	.word	0x00009be0


	//   ....[54]....
        /*058c*/ 	.word	0x00009c10


	//   ....[55]....
        /*0590*/ 	.word	0x00009c40


	//   ....[56]....
        /*0594*/ 	.word	0x00009cd0


	//   ....[57]....
        /*0598*/ 	.word	0x00009d00


	//   ....[58]....
        /*059c*/ 	.word	0x00009d10


	//   ....[59]....
        /*05a0*/ 	.word	0x00009da0


	//   ....[60]....
        /*05a4*/ 	.word	0x0000b7e0


	//   ....[61]....
        /*05a8*/ 	.word	0x0000b800


	//   ....[62]....
        /*05ac*/ 	.word	0x0000b8b0


	//   ....[63]....
        /*05b0*/ 	.word	0x0000b8d0


	//   ....[64]....
        /*05b4*/ 	.word	0x0000b970


	//   ....[65]....
        /*05b8*/ 	.word	0x0000b990


	//   ....[66]....
        /*05bc*/ 	.word	0x0000ba30


	//   ....[67]....
        /*05c0*/ 	.word	0x0000ba50


	//   ....[68]....
        /*05c4*/ 	.word	0x0000baf0


	//   ....[69]....
        /*05c8*/ 	.word	0x0000bb10


	//   ....[70]....
        /*05cc*/ 	.word	0x0000bb20


	//   ....[71]....
        /*05d0*/ 	.word	0x0000bbb0


	//   ....[72]....
        /*05d4*/ 	.word	0x0000c310


	//   ....[73]....
        /*05d8*/ 	.word	0x0000c340


	//   ....[74]....
        /*05dc*/ 	.word	0x0000c3a0


	//   ....[75]....
        /*05e0*/ 	.word	0x0000c3f0


	//   ....[76]....
        /*05e4*/ 	.word	0x0000c430


	//   ....[77]....
        /*05e8*/ 	.word	0x0000c4a0


	//   ....[78]....
        /*05ec*/ 	.word	0x0000c4f0


	//   ....[79]....
        /*05f0*/ 	.word	0x0000c550


	//   ....[80]....
        /*05f4*/ 	.word	0x0000c5a0


	//   ....[81]....
        /*05f8*/ 	.word	0x0000c600


	//   ....[82]....
        /*05fc*/ 	.word	0x0000c650


	//   ....[83]....
        /*0600*/ 	.word	0x0000c6b0


	//   ....[84]....
        /*0604*/ 	.word	0x0000c700


	//   ....[85]....
        /*0608*/ 	.word	0x0000c760


	//   ....[86]....
        /*060c*/ 	.word	0x0000c780


	//   ....[87]....
        /*0610*/ 	.word	0x0000c7b0


	//   ....[88]....
        /*0614*/ 	.word	0x0000cf40


	//   ....[89]....
        /*0618*/ 	.word	0x0000cf50


	//   ....[90]....
        /*061c*/ 	.word	0x0000cf70


	//   ....[91]....
        /*0620*/ 	.word	0x0000cff0


	//   ....[92]....
        /*0624*/ 	.word	0x0000d000


	//   ....[93]....
        /*0628*/ 	.word	0x0000d060


	//   ....[94]....
        /*062c*/ 	.word	0x0000d090


	//   ....[95]....
        /*0630*/ 	.word	0x0000d0d0


	//   ....[96]....
        /*0634*/ 	.word	0x0000d100


	//   ....[97]....
        /*0638*/ 	.word	0x0000d140


	//   ....[98]....
        /*063c*/ 	.word	0x0000d170


	//   ....[99]....
        /*0640*/ 	.word	0x0000d1b0


	//   ....[100]....
        /*0644*/ 	.word	0x0000d420


	//   ....[101]....
        /*0648*/ 	.word	0x0000d440


	//   ....[102]....
        /*064c*/ 	.word	0x0000d450


	//   ....[103]....
        /*0650*/ 	.word	0x0000d4d0


	//   ....[104]....
        /*0654*/ 	.word	0x0000d4e0


	//   ....[105]....
        /*0658*/ 	.word	0x0000d550


	//   ....[106]....
        /*065c*/ 	.word	0x0000d560


	//   ....[107]....
        /*0660*/ 	.word	0x0000d5d0


	//   ....[108]....
        /*0664*/ 	.word	0x0000d5e0


	//   ....[109]....
        /*0668*/ 	.word	0x0000d650


	//   ....[110]....
        /*066c*/ 	.word	0x0000d660


	//   ....[111]....
        /*0670*/ 	.word	0x0000d670


	//   ....[112]....
        /*0674*/ 	.word	0x0000dc20


	//   ....[113]....
        /*0678*/ 	.word	0x0000dc40


	//   ....[114]....
        /*067c*/ 	.word	0x0000dc50


	//   ....[115]....
        /*0680*/ 	.word	0x0000dc60


	//   ....[116]....
        /*0684*/ 	.word	0x0000dcd0


	//   ....[117]....
        /*0688*/ 	.word	0x0000dcf0


	//   ....[118]....
        /*068c*/ 	.word	0x0000dd60


	//   ....[119]....
        /*0690*/ 	.word	0x0000dd80


	//   ....[120]....
        /*0694*/ 	.word	0x0000dde0


	//   ....[121]....
        /*0698*/ 	.word	0x0000de00


	//   ....[122]....
        /*069c*/ 	.word	0x0000de50


	//   ....[123]....
        /*06a0*/ 	.word	0x0000de70


	//   ....[124]....
        /*06a4*/ 	.word	0x0000e2c0


	//   ....[125]....
        /*06a8*/ 	.word	0x0000e2d0


	//   ....[126]....
        /*06ac*/ 	.word	0x0000e310


	//   ....[127]....
        /*06b0*/ 	.word	0x0000e350


	//   ....[128]....
        /*06b4*/ 	.word	0x0000e380


	//   ....[129]....
        /*06b8*/ 	.word	0x0000e3b0


	//   ....[130]....
        /*06bc*/ 	.word	0x0000e3e0


	//   ....[131]....
        /*06c0*/ 	.word	0x0000e410


	//   ....[132]....
        /*06c4*/ 	.word	0x0000e5c0


	//   ....[133]....
        /*06c8*/ 	.word	0x0000e5f0


	//   ....[134]....
        /*06cc*/ 	.word	0x0000e620


	//   ....[135]....
        /*06d0*/ 	.word	0x0000e650


	//   ....[136]....
        /*06d4*/ 	.word	0x0000e680


	//   ....[137]....
        /*06d8*/ 	.word	0x0000e6b0


	//   ....[138]....
        /*06dc*/ 	.word	0x0000e770


	//   ....[139]....
        /*06e0*/ 	.word	0x0000e790


	//   ....[140]....
        /*06e4*/ 	.word	0x0000e7a0


	//   ....[141]....
        /*06e8*/ 	.word	0x0000e800


	//   ....[142]....
        /*06ec*/ 	.word	0x0000ee20


	//   ....[143]....
        /*06f0*/ 	.word	0x0000f310


	//   ....[144]....
        /*06f4*/ 	.word	0x0000f400


	//   ....[145]....
        /*06f8*/ 	.word	0x0000f4a0


	//   ....[146]....
        /*06fc*/ 	.word	0x0000f500


	//   ....[147]....
        /*0700*/ 	.word	0x0000f620


	//   ....[148]....
        /*0704*/ 	.word	0x0000f680


	//   ....[149]....
        /*0708*/ 	.word	0x0000f790


	//   ....[150]....
        /*070c*/ 	.word	0x0000f800


	//   ....[151]....
        /*0710*/ 	.word	0x0000f910


	//   ....[152]....
        /*0714*/ 	.word	0x0000f980


	//   ....[153]....
        /*0718*/ 	.word	0x0000fa90


	//   ....[154]....
        /*071c*/ 	.word	0x0000fb00


	//   ....[155]....
        /*0720*/ 	.word	0x0000fbe0


	//   ....[156]....
        /*0724*/ 	.word	0x0000fce0


	//   ....[157]....
        /*0728*/ 	.word	0x0000fd50


	//   ....[158]....
        /*072c*/ 	.word	0x0000fdd0


	//   ....[159]....
        /*0730*/ 	.word	0x0000fe90


	//   ....[160]....
        /*0734*/ 	.word	0x0000ff10


	//   ....[161]....
        /*0738*/ 	.word	0x0000fff0


	//   ....[162]....
        /*073c*/ 	.word	0x00010070


	//   ....[163]....
        /*0740*/ 	.word	0x00010150


	//   ....[164]....
        /*0744*/ 	.word	0x000101d0


	//   ....[165]....
        /*0748*/ 	.word	0x000102b0


	//   ....[166]....
        /*074c*/ 	.word	0x00010330


	//   ....[167]....
        /*0750*/ 	.word	0x00010410


	//   ....[168]....
        /*0754*/ 	.word	0x00010490


	//   ....[169]....
        /*0758*/ 	.word	0x00010570


	//   ....[170]....
        /*075c*/ 	.word	0x000105f0


	//   ....[171]....
        /*0760*/ 	.word	0x000106b0


	//   ....[172]....
        /*0764*/ 	.word	0x000107e0


	//   ....[173]....
        /*0768*/ 	.word	0x00010890


	//   ....[174]....
        /*076c*/ 	.word	0x00010910


	//   ....[175]....
        /*0770*/ 	.word	0x000109f0


	//   ....[176]....
        /*0774*/ 	.word	0x00010a50


	//   ....[177]....
        /*0778*/ 	.word	0x00010b20


	//   ....[178]....
        /*077c*/ 	.word	0x00010b80


	//   ....[179]....
        /*0780*/ 	.word	0x00010c50


	//   ....[180]....
        /*0784*/ 	.word	0x00010cb0


	//   ....[181]....
        /*0788*/ 	.word	0x00010d80


	//   ....[182]....
        /*078c*/ 	.word	0x00010de0


	//   ....[183]....
        /*0790*/ 	.word	0x00010eb0


	//   ....[184]....
        /*0794*/ 	.word	0x00010fa0


	//   ....[185]....
        /*0798*/ 	.word	0x00011040


	//   ....[186]....
        /*079c*/ 	.word	0x000110a0


	//   ....[187]....
        /*07a0*/ 	.word	0x00011190


	//   ....[188]....
        /*07a4*/ 	.word	0x000111f0


	//   ....[189]....
        /*07a8*/ 	.word	0x000112d0


	//   ....[190]....
        /*07ac*/ 	.word	0x00011330


	//   ....[191]....
        /*07b0*/ 	.word	0x00011410


	//   ....[192]....
        /*07b4*/ 	.word	0x00011470


	//   ....[193]....
        /*07b8*/ 	.word	0x00011550


	//   ....[194]....
        /*07bc*/ 	.word	0x000115b0


	//   ....[195]....
        /*07c0*/ 	.word	0x00011680


	//   ....[196]....
        /*07c4*/ 	.word	0x000117a0


	//   ....[197]....
        /*07c8*/ 	.word	0x00011890


	//   ....[198]....
        /*07cc*/ 	.word	0x00011930


	//   ....[199]....
        /*07d0*/ 	.word	0x00011a00


	//   ....[200]....
        /*07d4*/ 	.word	0x00011a60


	//   ....[201]....
        /*07d8*/ 	.word	0x00011b30


	//   ....[202]....
        /*07dc*/ 	.word	0x00011b90


	//   ....[203]....
        /*07e0*/ 	.word	0x00011c70


	//   ....[204]....
        /*07e4*/ 	.word	0x00011cd0


	//   ....[205]....
        /*07e8*/ 	.word	0x00011da0


	//   ....[206]....
        /*07ec*/ 	.word	0x00011e00


	//   ....[207]....
        /*07f0*/ 	.word	0x00011ec0


	//   ....[208]....
        /*07f4*/ 	.word	0x00011f50


	//   ....[209]....
        /*07f8*/ 	.word	0x00011ff0


	//   ....[210]....
        /*07fc*/ 	.word	0x00012150


	//   ....[211]....
        /*0800*/ 	.word	0x000121c0


	//   ....[212]....
        /*0804*/ 	.word	0x00012240


	//   ....[213]....
        /*0808*/ 	.word	0x000122b0


	//   ....[214]....
        /*080c*/ 	.word	0x00012320


	//   ....[215]....
        /*0810*/ 	.word	0x000123a0


	//   ....[216]....
        /*0814*/ 	.word	0x00012420


	//   ....[217]....
        /*0818*/ 	.word	0x000124b0


	//   ....[218]....
        /*081c*/ 	.word	0x00012520


	//   ....[219]....
        /*0820*/ 	.word	0x00012590


	//   ....[220]....
        /*0824*/ 	.word	0x00012600


	//   ....[221]....
        /*0828*/ 	.word	0x00012680


	//   ....[222]....
        /*082c*/ 	.word	0x000126f0


	//   ....[223]....
        /*0830*/ 	.word	0x00012790


	//   ....[224]....
        /*0834*/ 	.word	0x000127e0


	//   ....[225]....
        /*0838*/ 	.word	0x00012870


	//   ....[226]....
        /*083c*/ 	.word	0x000129a0


	//----- nvinfo : EIATTR_REG_RECONFIG
	.align		4
.L_356:
        /*0840*/ 	.byte	0x01, 0x54
	.zero		2


	//----- nvinfo : EIATTR_SYSCALL_OFFSETS
	.align		4
        /*0844*/ 	.byte	0x04, 0x46
        /*0846*/ 	.short	(.L_358 - .L_357)


	//   ....[0]....
.L_357:
        /*0848*/ 	.word	0x00001a70


	//   ....[1]....
        /*084c*/ 	.word	0x0000ad60


	//   ....[2]....
        /*0850*/ 	.word	0x0000aeb0


	//   ....[3]....
        /*0854*/ 	.word	0x0000afa0


	//   ....[4]....
        /*0858*/ 	.word	0x0000bf40


	//----- nvinfo : EIATTR_MBARRIER_INSTR_OFFSETS
	.align		4
.L_358:
        /*085c*/ 	.byte	0x04, 0x39
        /*085e*/ 	.short	(.L_360 - .L_359)


	//   ....[0]....
.L_359:
        /*0860*/ 	.word	0x00000180
        /*0864*/ 	.word	0x000000ff
        /*0868*/ 	.word	0x0002a800
        /*086c*/ 	.short	0x0100
        /*086e*/ 	.byte	0x08
	.zero		1


	//   ....[1]....
        /*0870*/ 	.word	0x00000190
        /*0874*/ 	.word	0x000000ff
        /*0878*/ 	.word	0x0002a820
        /*087c*/ 	.short	0x0100
        /*087e*/ 	.byte	0x08
	.zero		1


	//   ....[2]....
        /*0880*/ 	.word	0x00000280
        /*0884*/ 	.word	0x000000ff
        /*0888*/ 	.word	0x0002a830
        /*088c*/ 	.short	0x0100
        /*088e*/ 	.byte	0x08
	.zero		1


	//   ....[3]....
        /*0890*/ 	.word	0x00000290
        /*0894*/ 	.word	0x000000ff
        /*0898*/ 	.word	0x0002a840
        /*089c*/ 	.short	0x0100
        /*089e*/ 	.byte	0x08
	.zero		1


	//   ....[4]....
        /*08a0*/ 	.word	0x000002a0
        /*08a4*/ 	.word	0x000000ff
        /*08a8*/ 	.word	0x0002a838
        /*08ac*/ 	.short	0x0100
        /*08ae*/ 	.byte	0x08
	.zero		1


	//   ....[5]....
        /*08b0*/ 	.word	0x000002b0
        /*08b4*/ 	.word	0x000000ff
        /*08b8*/ 	.word	0x0002a848
        /*08bc*/ 	.short	0x0100
        /*08be*/ 	.byte	0x08
	.zero		1


	//   ....[6]....
        /*08c0*/ 	.word	0x000003e0
        /*08c4*/ 	.word	0x000000ff
        /*08c8*/ 	.word	0x0002a850
        /*08cc*/ 	.short	0x0100
        /*08ce*/ 	.byte	0x08
	.zero		1


	//   ....[7]....
        /*08d0*/ 	.word	0x000003f0
        /*08d4*/ 	.word	0x000000ff
        /*08d8*/ 	.word	0x0002a860
        /*08dc*/ 	.short	0x0100
        /*08de*/ 	.byte	0x08
	.zero		1


	//   ....[8]....
        /*08e0*/ 	.word	0x00000400
        /*08e4*/ 	.word	0x000000ff
        /*08e8*/ 	.word	0x0002a858
        /*08ec*/ 	.short	0x0100
        /*08ee*/ 	.byte	0x08
	.zero		1


	//   ....[9]....
        /*08f0*/ 	.word	0x00000410
        /*08f4*/ 	.word	0x000000ff
        /*08f8*/ 	.word	0x0002a868
        /*08fc*/ 	.short	0x0100
        /*08fe*/ 	.byte	0x08
	.zero		1


	//   ....[10]....
        /*0900*/ 	.word	0x00000500
        /*0904*/ 	.word	0x000000ff
        /*0908*/ 	.word	0x0002a870
        /*090c*/ 	.short	0x0100
        /*090e*/ 	.byte	0x06
	.zero		1


	//   ....[11]....
        /*0910*/ 	.word	0x00000510
        /*0914*/ 	.word	0x000000ff
        /*0918*/ 	.word	0x0002a880
        /*091c*/ 	.short	0x0100
        /*091e*/ 	.byte	0x06
	.zero		1


	//   ....[12]....
        /*0920*/ 	.word	0x00000520
        /*0924*/ 	.word	0x000000ff
        /*0928*/ 	.word	0x0002a878
        /*092c*/ 	.short	0x0100
        /*092e*/ 	.byte	0x06
	.zero		1


	//   ....[13]....
        /*0930*/ 	.word	0x00000530
        /*0934*/ 	.word	0x000000ff
        /*0938*/ 	.word	0x0002a888
        /*093c*/ 	.short	0x0100
        /*093e*/ 	.byte	0x06
	.zero		1


	//   ....[14]....
        /*0940*/ 	.word	0x00000660
        /*0944*/ 	.word	0x000000ff
        /*0948*/ 	.word	0x0002a890
        /*094c*/ 	.short	0x0100
        /*094e*/ 	.byte	0x08
	.zero		1


	//   ....[15]....
        /*0950*/ 	.word	0x00000670
        /*0954*/ 	.word	0x000000ff
        /*0958*/ 	.word	0x0002a8a0
        /*095c*/ 	.short	0x0100
        /*095e*/ 	.byte	0x08
	.zero		1


	//   ....[16]....
        /*0960*/ 	.word	0x00000680
        /*0964*/ 	.word	0x000000ff
        /*0968*/ 	.word	0x0002a898
        /*096c*/ 	.short	0x0100
        /*096e*/ 	.byte	0x08
	.zero		1


	//   ....[17]....
        /*0970*/ 	.word	0x00000690
        /*0974*/ 	.word	0x000000ff
        /*0978*/ 	.word	0x0002a8a8
        /*097c*/ 	.short	0x0100
        /*097e*/ 	.byte	0x08
	.zero		1


	//   ....[18]....
        /*0980*/ 	.word	0x000007d0
        /*0984*/ 	.word	0x000000ff
        /*0988*/ 	.word	0x0002a8b0
        /*098c*/ 	.short	0x0100
        /*098e*/ 	.byte	0x08
	.zero		1


	//   ....[19]....
        /*0990*/ 	.word	0x000007e0
        /*0994*/ 	.word	0x000000ff
        /*0998*/ 	.word	0x0002a8c0
        /*099c*/ 	.short	0x0100
        /*099e*/ 	.byte	0x08
	.zero		1


	//   ....[20]....
        /*09a0*/ 	.word	0x000007f0
        /*09a4*/ 	.word	0x000000ff
        /*09a8*/ 	.word	0x0002a8b8
        /*09ac*/ 	.short	0x0100
        /*09ae*/ 	.byte	0x08
	.zero		1


	//   ....[21]....
        /*09b0*/ 	.word	0x00000800
        /*09b4*/ 	.word	0x000000ff
        /*09b8*/ 	.word	0x0002a8c8
        /*09bc*/ 	.short	0x0100
        /*09be*/ 	.byte	0x08
	.zero		1


	//   ....[22]....
        /*09c0*/ 	.word	0x00001b10
        /*09c4*/ 	.word	0x000000ff
        /*09c8*/ 	.word	0x0002a800
        /*09cc*/ 	.short	0x010a
        /*09ce*/ 	.byte	0x2b
	.zero		1


	//   ....[23]....
        /*09d0*/ 	.word	0x00001b90
        /*09d4*/ 	.word	0x00000008
        /*09d8*/ 	.word	0x0002a830
        /*09dc*/ 	.short	0x010a
        /*09de*/ 	.byte	0x3f
	.zero		1


	//   ....[24]....
        /*09e0*/ 	.word	0x00001be0
        /*09e4*/ 	.word	0x00000008
        /*09e8*/ 	.word	0x0002a830
        /*09ec*/ 	.short	0x010a
        /*09ee*/ 	.byte	0x3f
	.zero		1


	//   ....[25]....
        /*09f0*/ 	.word	0x00002a30
        /*09f4*/ 	.word	0x000000ff
        /*09f8*/ 	.word	0x00000000
        /*09fc*/ 	.short	0x0101
        /*09fe*/ 	.byte	0x04
	.zero		1


	//   ....[26]....
        /*0a00*/ 	.word	0x00003d20
        /*0a04*/ 	.word	0x000000ff
        /*0a08*/ 	.word	0x0002a830
        /*0a0c*/ 	.short	0x010a
        /*0a0e*/ 	.byte	0x08
	.zero		1


	//   ....[27]....
        /*0a10*/ 	.word	0x00003d60
        /*0a14*/ 	.word	0x000000ff
        /*0a18*/ 	.word	0x0002a830
        /*0a1c*/ 	.short	0x010a
        /*0a1e*/ 	.byte	0x08
	.zero		1


	//   ....[28]....
        /*0a20*/ 	.word	0x00004660
        /*0a24*/ 	.word	0x000000ff
        /*0a28*/ 	.word	0x0002a850
        /*0a2c*/ 	.short	0x010a
        /*0a2e*/ 	.byte	0x09
	.zero		1


	//   ....[29]....
        /*0a30*/ 	.word	0x000046a0
        /*0a34*/ 	.word	0x000000ff
        /*0a38*/ 	.word	0x0002a850
        /*0a3c*/ 	.short	0x010a
        /*0a3e*/ 	.byte	0x09
	.zero		1


	//   ....[30]....
        /*0a40*/ 	.word	0x000049b0
        /*0a44*/ 	.word	0x000000ff
        /*0a48*/ 	.word	0x00000000
        /*0a4c*/ 	.short	0x0101
        /*0a4e*/ 	.byte	0x08
	.zero		1


	//   ....[31]....
        /*0a50*/ 	.word	0x00005760
        /*0a54*/ 	.word	0x000000ff
        /*0a58*/ 	.word	0x00000000
        /*0a5c*/ 	.short	0x0101
        /*0a5e*/ 	.byte	0x09
	.zero		1


	//   ....[32]....
        /*0a60*/ 	.word	0x00005d30
        /*0a64*/ 	.word	0x000000ff
        /*0a68*/ 	.word	0x0002a850
        /*0a6c*/ 	.short	0x010a
        /*0a6e*/ 	.byte	0x05
	.zero		1


	//   ....[33]....
        /*0a70*/ 	.word	0x00005d70
        /*0a74*/ 	.word	0x000000ff
        /*0a78*/ 	.word	0x0002a850
        /*0a7c*/ 	.short	0x010a
        /*0a7e*/ 	.byte	0x05
	.zero		1


	//   ....[34]....
        /*0a80*/ 	.word	0x00006250
        /*0a84*/ 	.word	0x000000ff
        /*0a88*/ 	.word	0x00000000
        /*0a8c*/ 	.short	0x0101
        /*0a8e*/ 	.byte	0x04
	.zero		1


	//   ....[35]....
        /*0a90*/ 	.word	0x000079d0
        /*0a94*/ 	.word	0x00000000
        /*0a98*/ 	.word	0x00000000
        /*0a9c*/ 	.short	0x0101
        /*0a9e*/ 	.byte	0x3f
	.zero		1


	//   ....[36]....
        /*0aa0*/ 	.word	0x00008080
        /*0aa4*/ 	.word	0x00000006
        /*0aa8*/ 	.word	0x00000000
        /*0aac*/ 	.short	0x0101
        /*0aae*/ 	.byte	0x3f
	.zero		1


	//   ....[37]....
        /*0ab0*/ 	.word	0x0000b5c0
        /*0ab4*/ 	.word	0x00000007
        /*0ab8*/ 	.word	0x0002a840
        /*0abc*/ 	.short	0x010a
        /*0abe*/ 	.byte	0x3f
	.zero		1


	//   ....[38]....
        /*0ac0*/ 	.word	0x0000bc70
        /*0ac4*/ 	.word	0x00000007
        /*0ac8*/ 	.word	0x0002a830
        /*0acc*/ 	.short	0x0107
        /*0ace*/ 	.byte	0x3f
	.zero		1


	//   ....[39]....
        /*0ad0*/ 	.word	0x0000bd40
        /*0ad4*/ 	.word	0x00000007
        /*0ad8*/ 	.word	0x0002a830
        /*0adc*/ 	.short	0x0101
        /*0ade*/ 	.byte	0x3f
	.zero		1


	//   ....[40]....
        /*0ae0*/ 	.word	0x0000c8d0
        /*0ae4*/ 	.word	0x00000016
        /*0ae8*/ 	.word	0x0002a800
        /*0aec*/ 	.short	0x0107
        /*0aee*/ 	.byte	0x3f
	.zero		1


	//   ....[41]....
        /*0af0*/ 	.word	0x0000c9f0
        /*0af4*/ 	.word	0x00000016
        /*0af8*/ 	.word	0x0002a800
        /*0afc*/ 	.short	0x0101
        /*0afe*/ 	.byte	0x3f
	.zero		1


	//   ....[42]....
        /*0b00*/ 	.word	0x0000ca10
        /*0b04*/ 	.word	0x00000016
        /*0b08*/ 	.word	0x0002a820
        /*0b0c*/ 	.short	0x010a
        /*0b0e*/ 	.byte	0x3f
	.zero		1


	//   ....[43]....
        /*0b10*/ 	.word	0x0000cd70
        /*0b14*/ 	.word	0x00000006
        /*0b18*/ 	.word	0x0002a840
        /*0b1c*/ 	.short	0x010a
        /*0b1e*/ 	.byte	0x3f
	.zero		1


	//   ....[44]....
        /*0b20*/ 	.word	0x0000d250
        /*0b24*/ 	.word	0x00000006
        /*0b28*/ 	.word	0x0002a830
        /*0b2c*/ 	.short	0x0107
        /*0b2e*/ 	.byte	0x3f
	.zero		1


	//   ....[45]....
        /*0b30*/ 	.word	0x0000d300
        /*0b34*/ 	.word	0x00000006
        /*0b38*/ 	.word	0x0002a830
        /*0b3c*/ 	.short	0x0101
        /*0b3e*/ 	.byte	0x3f
	.zero		1


	//   ....[46]....
        /*0b40*/ 	.word	0x0000d360
        /*0b44*/ 	.word	0x00000004
        /*0b48*/ 	.word	0x0002a860
        /*0b4c*/ 	.short	0x010a
        /*0b4e*/ 	.byte	0x3f
	.zero		1


	//   ....[47]....
        /*0b50*/ 	.word	0x0000d7b0
        /*0b54*/ 	.word	0x00000004
        /*0b58*/ 	.word	0x0002a850
        /*0b5c*/ 	.short	0x0107
        /*0b5e*/ 	.byte	0x3f
	.zero		1


	//   ....[48]....
        /*0b60*/ 	.word	0x0000d900
        /*0b64*/ 	.word	0x00000004
        /*0b68*/ 	.word	0x0002a850
        /*0b6c*/ 	.short	0x0101
        /*0b6e*/ 	.byte	0x3f
	.zero		1


	//   ....[49]....
        /*0b70*/ 	.word	0x0000db50
        /*0b74*/ 	.word	0x00000000
        /*0b78*/ 	.word	0x0002a860
        /*0b7c*/ 	.short	0x010a
        /*0b7e*/ 	.byte	0x3f
	.zero		1


	//   ....[50]....
        /*0b80*/ 	.word	0x0000dfb0
        /*0b84*/ 	.word	0x00000000
        /*0b88*/ 	.word	0x0002a850
        /*0b8c*/ 	.short	0x0107
        /*0b8e*/ 	.byte	0x3f
	.zero		1


	//   ....[51]....
        /*0b90*/ 	.word	0x0000e060
        /*0b94*/ 	.word	0x00000000
        /*0b98*/ 	.word	0x0002a850
        /*0b9c*/ 	.short	0x0101
        /*0b9e*/ 	.byte	0x3f
	.zero		1


	//   ....[52]....
        /*0ba0*/ 	.word	0x0000eda0
        /*0ba4*/ 	.word	0x00000004
        /*0ba8*/ 	.word	0x0002a820
        /*0bac*/ 	.short	0x010a
        /*0bae*/ 	.byte	0x3f
	.zero		1


	//   ....[53]....
        /*0bb0*/ 	.word	0x0000ef40
        /*0bb4*/ 	.word	0x00000005
        /*0bb8*/ 	.word	0x0002a840
        /*0bbc*/ 	.short	0x010a
        /*0bbe*/ 	.byte	0x3f
	.zero		1


	//   ....[54]....
        /*0bc0*/ 	.word	0x0000efe0
        /*0bc4*/ 	.word	0x0000001b
        /*0bc8*/ 	.word	0x0002a840
        /*0bcc*/ 	.short	0x010a
        /*0bce*/ 	.byte	0x3f
	.zero		1


	//   ....[55]....
        /*0bd0*/ 	.word	0x0000f020
        /*0bd4*/ 	.word	0x00000005
        /*0bd8*/ 	.word	0x0002a860
        /*0bdc*/ 	.short	0x010a
        /*0bde*/ 	.byte	0x3f
	.zero		1


	//   ....[56]....
        /*0be0*/ 	.word	0x0000f060
        /*0be4*/ 	.word	0x0000001b
        /*0be8*/ 	.word	0x0002a860
        /*0bec*/ 	.short	0x010a
        /*0bee*/ 	.byte	0x3f
	.zero		1


	//   ....[57]....
        /*0bf0*/ 	.word	0x0000f0d0
        /*0bf4*/ 	.word	0x00000003
        /*0bf8*/ 	.word	0x0002a800
        /*0bfc*/ 	.short	0x010a
        /*0bfe*/ 	.byte	0x3f
	.zero		1


	//   ....[58]....
        /*0c00*/ 	.word	0x0000f120
        /*0c04*/ 	.word	0x00000008
        /*0c08*/ 	.word	0x0002a830
        /*0c0c*/ 	.short	0x010a
        /*0c0e*/ 	.byte	0x3f
	.zero		1


	//   ....[59]....
        /*0c10*/ 	.word	0x0000f180
        /*0c14*/ 	.word	0x00000003
        /*0c18*/ 	.word	0x0002a830
        /*0c1c*/ 	.short	0x010a
        /*0c1e*/ 	.byte	0x3f
	.zero		1


	//   ....[60]....
        /*0c20*/ 	.word	0x0000f1e0
        /*0c24*/ 	.word	0x00000003
        /*0c28*/ 	.word	0x0002a850
        /*0c2c*/ 	.short	0x010a
        /*0c2e*/ 	.byte	0x3f
	.zero		1


	//   ....[61]....
        /*0c30*/ 	.word	0x0000f240
        /*0c34*/ 	.word	0x00000005
        /*0c38*/ 	.word	0x0002a850
        /*0c3c*/ 	.short	0x010a
        /*0c3e*/ 	.byte	0x3f
	.zero		1


	//   ....[62]....
        /*0c40*/ 	.word	0x0000f350
        /*0c44*/ 	.word	0x00000007
        /*0c48*/ 	.word	0x0002a840
        /*0c4c*/ 	.short	0x010a
        /*0c4e*/ 	.byte	0x3f
	.zero		1


	//   ....[63]....
        /*0c50*/ 	.word	0x000106e0
        /*0c54*/ 	.word	0x00000016
        /*0c58*/ 	.word	0x0002a820
        /*0c5c*/ 	.short	0x010a
        /*0c5e*/ 	.byte	0x3f
	.zero		1


	//   ....[64]....
        /*0c60*/ 	.word	0x00010730
        /*0c64*/ 	.word	0x00000006
        /*0c68*/ 	.word	0x0002a840
        /*0c6c*/ 	.short	0x010a
        /*0c6e*/ 	.byte	0x3f
	.zero		1


	//   ....[65]....
        /*0c70*/ 	.word	0x00010ef0
        /*0c74*/ 	.word	0x00000004
        /*0c78*/ 	.word	0x0002a860
        /*0c7c*/ 	.short	0x010a
        /*0c7e*/ 	.byte	0x3f
	.zero		1


	//   ....[66]....
        /*0c80*/ 	.word	0x000116f0
        /*0c84*/ 	.word	0x00000000
        /*0c88*/ 	.word	0x0002a860
        /*0c8c*/ 	.short	0x010a
        /*0c8e*/ 	.byte	0x3f
	.zero		1


	//   ....[67]....
        /*0c90*/ 	.word	0x000128c0
        /*0c94*/ 	.word	0x00000004
        /*0c98*/ 	.word	0x0002a820
        /*0c9c*/ 	.short	0x010a
        /*0c9e*/ 	.byte	0x3f
	.zero		1


	//   ....[68]....
        /*0ca0*/ 	.word	0x00012a60
        /*0ca4*/ 	.word	0x00000005
        /*0ca8*/ 	.word	0x0002a840
        /*0cac*/ 	.short	0x010a
        /*0cae*/ 	.byte	0x3f
	.zero		1


	//   ....[69]....
        /*0cb0*/ 	.word	0x00012ab0
        /*0cb4*/ 	.word	0x0000001b
        /*0cb8*/ 	.word	0x0002a840
        /*0cbc*/ 	.short	0x010a
        /*0cbe*/ 	.byte	0x3f
	.zero		1


	//   ....[70]....
        /*0cc0*/ 	.word	0x00012b00
        /*0cc4*/ 	.word	0x00000005
        /*0cc8*/ 	.word	0x0002a860
        /*0ccc*/ 	.short	0x010a
        /*0cce*/ 	.byte	0x3f
	.zero		1


	//----- nvinfo : EIATTR_NUM_MBARRIERS
	.align		4
.L_360:
        /*0cd0*/ 	.byte	0x03, 0x38
        /*0cd2*/ 	.short	0x0016


	//----- nvinfo : EIATTR_EXIT_INSTR_OFFSETS
	.align		4
        /*0cd4*/ 	.byte	0x04, 0x1c
        /*0cd6*/ 	.short	(.L_362 - .L_361)


	//   ....[0]....
.L_361:
        /*0cd8*/ 	.word	0x00000990


	//   ....[1]....
        /*0cdc*/ 	.word	0x00009690


	//   ....[2]....
        /*0ce0*/ 	.word	0x0000f0b0


	//----- nvinfo : EIATTR_MAX_THREADS
	.align		4
.L_362:
        /*0ce4*/ 	.byte	0x04, 0x05
        /*0ce6*/ 	.short	(.L_364 - .L_363)
.L_363:
        /*0ce8*/ 	.word	0x00000180
        /*0cec*/ 	.word	0x00000001
        /*0cf0*/ 	.word	0x00000001


	//----- nvinfo : EIATTR_CRS_STACK_SIZE
	.align		4
.L_364:
        /*0cf4*/ 	.byte	0x04, 0x1e
        /*0cf6*/ 	.short	(.L_366 - .L_365)
.L_365:
        /*0cf8*/ 	.word	0x00000000


	//----- nvinfo : EIATTR_CBANK_PARAM_SIZE
	.align		4
.L_366:
        /*0cfc*/ 	.byte	0x03, 0x19
        /*0cfe*/ 	.short	0x0af0


	//----- nvinfo : EIATTR_PARAM_CBANK
	.align		4
        /*0d00*/ 	.byte	0x04, 0x0a
        /*0d02*/ 	.short	(.L_368 - .L_367)
	.align		4
.L_367:
        /*0d04*/ 	.word	index@(.nv.constant0._ZN7cutlass13device_kernelIN5flash11enable_sm90INS1_16FlashAttnFwdSm90INS1_25CollectiveMainloopFwdSm90ILi2EN4cute5tupleIJNS5_1CILi1EEES8_S8_EEENS6_IJNS7_ILi128EEENS7_ILi96EEENS7_ILi192EEEEEELi128ENS_10bfloat16_tEfNS_4arch4Sm90ELb0ELb0ELb0ELb1ELb1ELb0ELb0ELb1ELb1ELb1ELb1ELb0EEENS1_21CollectiveEpilogueFwdINS6_IJSA_SA_SB_EEES9_SE_SG_Li256ELb1ELb1ELb1ELb0EEENS1_36VarlenDynamicPersistentTileSchedulerILi128ELi96ELi256ELi128ELb1ELb1ELb1ELb0ELb1ELb1EEEEEEEEEvNT_6ParamsE)
        /*0d08*/ 	.short	0x0210
        /*0d0a*/ 	.short	0x0af0


	//----- nvinfo : EIATTR_SW_WAR
	.align		4
.L_368:
        /*0d0c*/ 	.byte	0x04, 0x36
        /*0d0e*/ 	.short	(.L_370 - .L_369)
.L_369:
        /*0d10*/ 	.word	0x00000008
.L_370:


//--------------------- .nv.info._ZN7cutlass13device_kernelIN5flash11enable_sm90INS1_16FlashAttnFwdSm90INS1_25CollectiveMainloopFwdSm90ILi2EN4cute5tupleIJNS5_1CILi1EEES8_S8_EEENS6_IJNS7_ILi128EEENS7_ILi96EEENS7_ILi192EEEEEELi128ENS_10bfloat16_tEfNS_4arch4Sm90ELb0ELb0ELb0ELb1ELb1ELb1ELb0ELb1ELb1ELb1ELb1ELb0EEENS1_21CollectiveEpilogueFwdINS6_IJSA_SA_SB_EEES9_SE_SG_Li256ELb1ELb1ELb1ELb0EEENS1_36VarlenDynamicPersistentTileSchedulerILi128ELi96ELi256ELi128ELb1ELb1ELb1ELb0ELb1ELb1EEEEEEEEEvNT_6ParamsE --------------------------
	.section	.nv.info._ZN7cutlass13device_kernelIN5flash11enable_sm90INS1_16FlashAttnFwdSm90INS1_25CollectiveMainloopFwdSm90ILi2EN4cute5tupleIJNS5_1CILi1EEES8_S8_EEENS6_IJNS7_ILi128EEENS7_ILi96EEENS7_ILi192EEEEEELi128ENS_10bfloat16_tEfNS_4arch4Sm90ELb0ELb0ELb0ELb1ELb1ELb1ELb0ELb1ELb1ELb1ELb1ELb0EEENS1_21CollectiveEpilogueFwdINS6_IJSA_SA_SB_EEES9_SE_SG_Li256ELb1ELb1ELb1ELb0EEENS1_36VarlenDynamicPersistentTileSchedulerILi128ELi96ELi256ELi128ELb1ELb1ELb1ELb0ELb1ELb1EEEEEEEEEvNT_6ParamsE,"",@"SHT_CUDA_INFO"
	.sectionflags	@""
	.align	4


	//----- nvinfo : EIATTR_CUDA_API_VERSION
	.align		4
        /*0000*/ 	.byte	0x04, 0x37
        /*0002*/ 	.short	(.L_372 - .L_371)
.L_371:
        /*0004*/ 	.word	0x00000082


	//----- nvinfo : EIATTR_KPARAM_INFO
	.align		4
.L_372:
        /*0008*/ 	.byte	0x04, 0x17
        /*000a*/ 	.short	(.L_374 - .L_373)
.L_373:
        /*000c*/ 	.word	0x00000000
        /*0010*/ 	.short	0x0000
        /*0012*/ 	.short	0x0070
        /*0014*/ 	.byte	0x00, 0xf0, 0x01, 0x2a


	//----- nvinfo : EIATTR_SPARSE_MMA_MASK
	.align		4
.L_374:
        /*0018*/ 	.byte	0x03, 0x50
        /*001a*/ 	.short	0x0000


	//----- nvinfo : EIATTR_MAXREG_COUNT
	.align		4
        /*001c*/ 	.byte	0x03, 0x1b
        /*001e*/ 	.short	0x00a8


	//----- nvinfo : EIATTR_NUM_BARRIERS
	.align		4
        /*0020*/ 	.byte	0x02, 0x4c
        /*0022*/ 	.byte	0x10
	.zero		1


	//----- nvinfo : EIATTR_EXTERNS
	.align		4
        /*0024*/ 	.byte	0x04, 0x0f
        /*0026*/ 	.short	(.L_376 - .L_375)


	//   ....[0]....
	.align		4
.L_375:
        /*0028*/ 	.word	index@(__assertfail)


	//----- nvinfo : EIATTR_ANNOTATIONS
	.align		4
.L_376:
        /*002c*/ 	.byte	0x04, 0x55
        /*002e*/ 	.short	(.L_378 - .L_377)


	//   ....[0]....
.L_377:
        /* <DEDUP_REMOVED lines=51> */


	//----- nvinfo : EIATTR_MERCURY_ISA_VERSION
	.align		4
.L_378:
        /*0348*/ 	.byte	0x03, 0x5f
        /*034a*/ 	.short	0x0101


	//----- nvinfo : EIATTR_UNUSED_LOAD_BYTE_OFFSET
	.align		4
        /*034c*/ 	.byte	0x04, 0x44
        /*034e*/ 	.short	(.L_380 - .L_379)


	//   ....[0]....
.L_379:
        /*0350*/ 	.word	0x00000a30
        /*0354*/ 	.word	0x0000fff0


	//   ....[1]....
        /*0358*/ 	.word	0x00016900
        /*035c*/ 	.word	0x0000fff0


	//----- nvinfo : EIATTR_INT_WARP_WIDE_INSTR_OFFSETS
	.align		4
.L_380:
        /*0360*/ 	.byte	0x04, 0x31
        /*0362*/ 	.short	(.L_382 - .L_381)


	//   ....[0]....
.L_381:
        /*0364*/ 	.word	0x00000130


	//   ....[1]....
        /*0368*/ 	.word	0x00000170


	//   ....[2]....
        /*036c*/ 	.word	0x000001e0


	//   ....[3]....
        /*0370*/ 	.word	0x0001c210


	//   ....[4]....
        /*0374*/ 	.word	0x0001c2a0


	//   ....[5]....
        /*0378*/ 	.word	0x0001f170


	//   ....[6]....
        /*037c*/ 	.word	0x0001f200


	//----- nvinfo : EIATTR_COOP_GROUP_MASK_REGIDS
	.align		4
.L_382:
        /*0380*/ 	.byte	0x04, 0x29
        /*0382*/ 	.short	(.L_384 - .L_383)


	//   ....[0]....
.L_383:
        /*0384*/ 	.word	0xffffffff


	//   ....[1]....
        /*0388*/ 	.word	0xffffffff


	//   ....[2]....
        /*038c*/ 	.word	0xffffffff


	//   ....[3]....
        /*0390*/ 	.word	0xffffffff


	//   ....[4]....
        /*0394*/ 	.word	0xffffffff


	//   ....[5]....
        /*0398*/ 	.word	0xffffffff


	//   ....[6]....
        /*039c*/ 	.word	0xffffffff


	//   ....[7]....
        /*03a0*/ 	.word	0xffffffff


	//   ....[8]....
        /*03a4*/ 	.word	0xffffffff


	//   ....[9]....
        /*03a8*/ 	.word	0xffffffff


	//   ....[10]....
        /*03ac*/ 	.word	0xffffffff


	//   ....[11]....
        /*03b0*/ 	.word	0xffffffff


	//   ....[12]....
        /*03b4*/ 	.word	0xffffffff


	//   ....[13]....
        /*03b8*/ 	.word	0xffffffff


	//   ....[14]....
        /*03bc*/ 	.word	0xffffffff


	//   ....[15]....
        /*03c0*/ 	.word	0xffffffff


	//   ....[16]....
        /*03c4*/ 	.word	0xffffffff


	//   ....[17]....
        /*03c8*/ 	.word	0xffffffff


	//   ....[18]....
        /*03cc*/ 	.word	0xffffffff


	//   ....[19]....
        /*03d0*/ 	.word	0xffffffff


	//   ....[20]....
        /*03d4*/ 	.word	0xffffffff


	//   ....[21]....
        /*03d8*/ 	.word	0xffffffff


	//   ....[22]....
        /*03dc*/ 	.word	0xffffffff


	//   ....[23]....
        /*03e0*/ 	.word	0xffffffff


	//   ....[24]....
        /*03e4*/ 	.word	0xffffffff


	//   ....[25]....
        /*03e8*/ 	.word	0xffffffff


	//   ....[26]....
        /*03ec*/ 	.word	0xffffffff


	//   ....[27]....
        /*03f0*/ 	.word	0xffffffff


	//   ....[28]....
        /*03f4*/ 	.word	0xffffffff


	//   ....[29]....
        /*03f8*/ 	.word	0xffffffff


	//   ....[30]....
        /*03fc*/ 	.word	0xffffffff


	//   ....[31]....
        /*0400*/ 	.word	0xffffffff


	//   ....[32]....
        /*0404*/ 	.word	0xffffffff


	//   ....[33]....
        /*0408*/ 	.word	0xffffffff


	//   ....[34]....
        /*040c*/ 	.word	0xffffffff


	//   ....[35]....
        /*0410*/ 	.word	0xffffffff


	//   ....[36]....
        /*0414*/ 	.word	0xffffffff


	//   ....[37]....
        /*0418*/ 	.word	0xffffffff


	//   ....[38]....
        /*041c*/ 	.word	0xffffffff


	//   ....[39]....
        /*0420*/ 	.word	0xffffffff


	//   ....[40]....
        /*0424*/ 	.word	0xffffffff


	//   ....[41]....
        /*0428*/ 	.word	0xffffffff


	//   ....[42]....
        /*042c*/ 	.word	0xffffffff


	//   ....[43]....
        /*0430*/ 	.word	0xffffffff


	//   ....[44]....
        /*0434*/ 	.word	0xffffffff


	//   ....[45]....
        /*0438*/ 	.word	0xffffffff


	//   ....[46]....
        /*043c*/ 	.word	0xffffffff


	//   ....[47]....
        /*0440*/ 	.word	0xffffffff


	//   ....[48]....
        /*0444*/ 	.word	0xffffffff


	//   ....[49]....
        /*0448*/ 	.word	0xffffffff


	//   ....[50]....
        /*044c*/ 	.word	0xffffffff


	//   ....[51]....
        /*0450*/ 	.word	0xffffffff


	//   ....[52]....
        /*0454*/ 	.word	0xffffffff


	//   ....[53]....
        /*0458*/ 	.word	0xffffffff


	//   ....[54]....
        /*045c*/ 	.word	0xffffffff


	//   ....[55]....
        /*0460*/ 	.word	0xffffffff


	//   ....[56]....
        /*0464*/ 	.word	0xffffffff


	//   ....[57]....
        /*0468*/ 	.word	0xffffffff


	//   ....[58]....
        /*046c*/ 	.word	0xffffffff


	//   ....[59]....
        /*0470*/ 	.word	0xffffffff


	//   ....[60]....
        /*0474*/ 	.word	0xffffffff


	//   ....[61]....
        /*0478*/ 	.word	0xffffffff


	//   ....[62]....
        /*047c*/ 	.word	0xffffffff


	//   ....[63]....
        /*0480*/ 	.word	0xffffffff


	//   ....[64]....
        /*0484*/ 	.word	0xffffffff


	//   ....[65]....
        /*0488*/ 	.word	0xffffffff


	//   ....[66]....
        /*048c*/ 	.word	0xffffffff


	//   ....[67]....
        /*0490*/ 	.word	0xffffffff


	//   ....[68]....
        /*0494*/ 	.word	0xffffffff


	//   ....[69]....
        /*0498*/ 	.word	0xffffffff


	//   ....[70]....
        /*049c*/ 	.word	0xffffffff


	//   ....[71]....
        /*04a0*/ 	.word	0xffffffff


	//   ....[72]....
        /*04a4*/ 	.word	0xffffffff


	//   ....[73]....
        /*04a8*/ 	.word	0xffffffff


	//   ....[74]....
        /*04ac*/ 	.word	0xffffffff


	//   ....[75]....
        /*04b0*/ 	.word	0xffffffff


	//   ....[76]....
        /*04b4*/ 	.word	0xffffffff


	//   ....[77]....
        /*04b8*/ 	.word	0xffffffff


	//   ....[78]....
        /*04bc*/ 	.word	0xffffffff


	//   ....[79]....
        /*04c0*/ 	.word	0xffffffff


	//   ....[80]....
        /*04c4*/ 	.word	0xffffffff


	//   ....[81]....
        /*04c8*/ 	.word	0xffffffff


	//   ....[82]....
        /*04cc*/ 	.word	0xffffffff


	//   ....[83]....
        /*04d0*/ 	.word	0xffffffff


	//   ....[84]....
        /*04d4*/ 	.word	0xffffffff


	//   ....[85]....
        /*04d8*/ 	.word	0xffffffff


	//   ....[86]....
        /*04dc*/ 	.word	0xffffffff


	//   ....[87]....
        /*04e0*/ 	.word	0xffffffff


	//   ....[88]....
        /*04e4*/ 	.word	0xffffffff


	//   ....[89]....
        /*04e8*/ 	.word	0xffffffff


	//   ....[90]....
        /*04ec*/ 	.word	0xffffffff


	//   ....[91]....
        /*04f0*/ 	.word	0xffffffff


	//   ....[92]....
        /*04f4*/ 	.word	0xffffffff


	//   ....[93]....
        /*04f8*/ 	.word	0xffffffff


	//   ....[94]....
        /*04fc*/ 	.word	0xffffffff


	//   ....[95]....
        /*0500*/ 	.word	0xffffffff


	//   ....[96]....
        /*0504*/ 	.word	0xffffffff


	//   ....[97]....
        /*0508*/ 	.word	0xffffffff


	//   ....[98]....
        /*050c*/ 	.word	0xffffffff


	//   ....[99]....
        /*0510*/ 	.word	0xffffffff


	//   ....[100]....
        /*0514*/ 	.word	0xffffffff


	//   ....[101]....
        /*0518*/ 	.word	0xffffffff


	//   ....[102]....
        /*051c*/ 	.word	0xffffffff


	//   ....[103]....
        /*0520*/ 	.word	0xffffffff


	//   ....[104]....
        /*0524*/ 	.word	0xffffffff


	//   ....[105]....
        /*0528*/ 	.word	0xffffffff


	//   ....[106]....
        /*052c*/ 	.word	0xffffffff


	//   ....[107]....
        /*0530*/ 	.word	0xffffffff


	//   ....[108]....
        /*0534*/ 	.word	0xffffffff


	//   ....[109]....
        /*0538*/ 	.word	0xffffffff


	//   ....[110]....
        /*053c*/ 	.word	0xffffffff


	//   ....[111]....
        /*0540*/ 	.word	0xffffffff


	//   ....[112]....
        /*0544*/ 	.word	0xffffffff


	//   ....[113]....
        /*0548*/ 	.word	0xffffffff


	//   ....[114]....
        /*054c*/ 	.word	0xffffffff


	//   ....[115]....
        /*0550*/ 	.word	0xffffffff


	//   ....[116]....
        /*0554*/ 	.word	0xffffffff


	//   ....[117]....
        /*0558*/ 	.word	0xffffffff


	//   ....[118]....
        /*055c*/ 	.word	0xffffffff


	//   ....[119]....
        /*0560*/ 	.word	0xffffffff


	//   ....[120]....
        /*0564*/ 	.word	0xffffffff


	//   ....[121]....
        /*0568*/ 	.word	0xffffffff


	//   ....[122]....
        /*056c*/ 	.word	0xffffffff


	//   ....[123]....
        /*0570*/ 	.word	0xffffffff


	//   ....[124]....
        /*0574*/ 	.word	0xffffffff


	//   ....[125]....
        /*0578*/ 	.word	0xffffffff


	//   ....[126]....
        /*057c*/ 	.word	0xffffffff


	//   ....[127]....
        /*0580*/ 	.word	0xffffffff


	//   ....[128]....
        /*0584*/ 	.word	0xffffffff


	//   ....[129]....
        /*0588*/ 	.word	0xffffffff


	//   ....[130]....
        /*058c*/ 	.word	0xffffffff


	//   ....[131]....
        /*0590*/ 	.word	0xffffffff


	//   ....[132]....
        /*0594*/ 	.word	0xffffffff


	//   ....[133]....
        /*0598*/ 	.word	0xffffffff


	//   ....[134]....
        /*059c*/ 	.word	0xffffffff


	//   ....[135]....
        /*05a0*/ 	.word	0xffffffff


	//   ....[136]....
        /*05a4*/ 	.word	0xffffffff


	//   ....[137]....
        /*05a8*/ 	.word	0xffffffff


	//   ....[138]....
        /*05ac*/ 	.word	0xffffffff


	//   ....[139]....
        /*05b0*/ 	.word	0xffffffff


	//   ....[140]....
        /*05b4*/ 	.word	0xffffffff


	//   ....[141]....
        /*05b8*/ 	.word	0xffffffff


	//   ....[142]....
        /*05bc*/ 	.word	0xffffffff


	//   ....[143]....
        /*05c0*/ 	.word	0xffffffff


	//   ....[144]....
        /*05c4*/ 	.word	0xffffffff


	//   ....[145]....
        /*05c8*/ 	.word	0xffffffff


	//   ....[146]....
        /*05cc*/ 	.word	0xffffffff


	//   ....[147]....
        /*05d0*/ 	.word	0xffffffff


	//   ....[148]....
        /*05d4*/ 	.word	0xffffffff


	//   ....[149]....
        /*05d8*/ 	.word	0xffffffff


	//   ....[150]....
        /*05dc*/ 	.word	0xffffffff


	//   ....[151]....
        /*05e0*/ 	.word	0xffffffff


	//   ....[152]....
        /*05e4*/ 	.word	0xffffffff


	//   ....[153]....
        /*05e8*/ 	.word	0xffffffff


	//   ....[154]....
        /*05ec*/ 	.word	0xffffffff


	//   ....[155]....
        /*05f0*/ 	.word	0xffffffff


	//   ....[156]....
        /*05f4*/ 	.word	0xffffffff


	//   ....[157]....
        /*05f8*/ 	.word	0xffffffff


	//   ....[158]....
        /*05fc*/ 	.word	0xffffffff


	//   ....[159]....
        /*0600*/ 	.word	0xffffffff


	//   ....[160]....
        /*0604*/ 	.word	0xffffffff


	//   ....[161]....
        /*0608*/ 	.word	0xffffffff


	//   ....[162]....
        /*060c*/ 	.word	0xffffffff


	//   ....[163]....
        /*0610*/ 	.word	0xffffffff


	//   ....[164]....
        /*0614*/ 	.word	0xffffffff


	//   ....[165]....
        /*0618*/ 	.word	0xffffffff


	//   ....[166]....
        /*061c*/ 	.word	0xffffffff


	//   ....[167]....
        /*0620*/ 	.word	0xffffffff


	//   ....[168]....
        /*0624*/ 	.word	0xffffffff


	//   ....[169]....
        /*0628*/ 	.word	0x0500000f


	//   ....[170]....
        /*062c*/ 	.word	0x0500000f


	//   ....[171]....
        /*0630*/ 	.word	0x0500000f


	//   ....[172]....
        /*0634*/ 	.word	0x0500000f


	//   ....[173]....
        /*0638*/ 	.word	0x0500000f


	//   ....[174]....
        /*063c*/ 	.word	0x0500000f


	//   ....[175]....
        /*0640*/ 	.word	0x0500000f


	//   ....[176]....
        /*0644*/ 	.word	0x0500000f


	//   ....[177]....
        /*0648*/ 	.word	0x0500000f


	//   ....[178]....
        /*064c*/ 	.word	0x0500000f


	//   ....[179]....
        /*0650*/ 	.word	0x0500000f


	//   ....[180]....
        /*0654*/ 	.word	0x0500000f


	//   ....[181]....
        /*0658*/ 	.word	0x0500000f


	//   ....[182]....
        /*065c*/ 	.word	0x0500000f


	//   ....[183]....
        /*0660*/ 	.word	0x0500000f


	//   ....[184]....
        /*0664*/ 	.word	0x0500000f


	//   ....[185]....
        /*0668*/ 	.word	0x0500000f


	//   ....[186]....
        /*066c*/ 	.word	0x0500000f


	//   ....[187]....
        /*0670*/ 	.word	0x0500000f


	//   ....[188]....
        /*0674*/ 	.word	0x0500000f


	//   ....[189]....
        /*0678*/ 	.word	0x0500000f


	//   ....[190]....
        /*067c*/ 	.word	0x0500000f


	//   ....[191]....
        /*0680*/ 	.word	0x0500000f


	//   ....[192]....
        /*0684*/ 	.word	0x0500000f


	//   ....[193]....
        /*0688*/ 	.word	0x0500000f


	//   ....[194]....
        /*068c*/ 	.word	0x0500000f


	//   ....[195]....
        /*0690*/ 	.word	0x0500000f


	//   ....[196]....
        /*0694*/ 	.word	0x0500000f


	//   ....[197]....
        /*0698*/ 	.word	0x0500000f


	//   ....[198]....
        /*069c*/ 	.word	0x0500000f


	//   ....[199]....
        /*06a0*/ 	.word	0x0500000f


	//   ....[200]....
        /*06a4*/ 	.word	0x0500000f


	//   ....[201]....
        /*06a8*/ 	.word	0x0500000f


	//   ....[202]....
        /*06ac*/ 	.word	0x0500000f


	//   ....[203]....
        /*06b0*/ 	.word	0x0500000f


	//   ....[204]....
        /*06b4*/ 	.word	0x0500000f


	//   ....[205]....
        /*06b8*/ 	.word	0x0500000f


	//   ....[206]....
        /*06bc*/ 	.word	0x0500000f


	//   ....[207]....
        /*06c0*/ 	.word	0x0500000f


	//   ....[208]....
        /*06c4*/ 	.word	0x0500000f


	//   ....[209]....
        /*06c8*/ 	.word	0x0500000f


	//   ....[210]....
        /*06cc*/ 	.word	0x0500000f


	//   ....[211]....
        /*06d0*/ 	.word	0x0500000f


	//   ....[212]....
        /*06d4*/ 	.word	0x0500000f


	//   ....[213]....
        /*06d8*/ 	.word	0x0500000f


	//   ....[214]....
        /*06dc*/ 	.word	0x0500000f


	//   ....[215]....
        /*06e0*/ 	.word	0x0500000f


	//   ....[216]....
        /*06e4*/ 	.word	0x0500000f


	//   ....[217]....
        /*06e8*/ 	.word	0x0500000f


	//   ....[218]....
        /*06ec*/ 	.word	0x0500000f


	//   ....[219]....
        /*06f0*/ 	.word	0x0500000f


	//   ....[220]....
        /*06f4*/ 	.word	0x0500000f


	//   ....[221]....
        /*06f8*/ 	.word	0x0500000f


	//   ....[222]....
        /*06fc*/ 	.word	0x0500000f


	//   ....[223]....
        /*0700*/ 	.word	0x0500000f


	//   ....[224]....
        /*0704*/ 	.word	0x0500000f


	//   ....[225]....
        /*0708*/ 	.word	0x0500000f


	//   ....[226]....
        /*070c*/ 	.word	0x0500000f


	//   ....[227]....
        /*0710*/ 	.word	0x0500000f


	//   ....[228]....
        /*0714*/ 	.word	0x0500000f


	//   ....[229]....
        /*0718*/ 	.word	0x0500000f


	//   ....[230]....
        /*071c*/ 	.word	0x0500000f


	//   ....[231]....
        /*0720*/ 	.word	0x0500000f


	//   ....[232]....
        /*0724*/ 	.word	0x0500000f


	//   ....[233]....
        /*0728*/ 	.word	0x0500000f


	//   ....[234]....
        /*072c*/ 	.word	0x0500000f


	//   ....[235]....
        /*0730*/ 	.word	0x0500000f


	//   ....[236]....
        /*0734*/ 	.word	0x0500000f


	//   ....[237]....
        /*0738*/ 	.word	0x0500000f


	//   ....[238]....
        /*073c*/ 	.word	0x0500000f


	//   ....[239]....
        /*0740*/ 	.word	0x0500000f


	//   ....[240]....
        /*0744*/ 	.word	0x0500000f


	//   ....[241]....
        /*0748*/ 	.word	0x0500000f


	//   ....[242]....
        /*074c*/ 	.word	0x0500000f


	//   ....[243]....
        /*0750*/ 	.word	0x0500000f


	//   ....[244]....
        /*0754*/ 	.word	0x0500000f


	//   ....[245]....
        /*0758*/ 	.word	0x0500000f


	//   ....[246]....
        /*075c*/ 	.word	0x0500000f


	//   ....[247]....
        /*0760*/ 	.word	0x0500000f


	//   ....[248]....
        /*0764*/ 	.word	0x0500000f


	//   ....[249]....
        /*0768*/ 	.word	0x0500000f


	//   ....[250]....
        /*076c*/ 	.word	0x0500000f


	//   ....[251]....
        /*0770*/ 	.word	0x0500000f


	//   ....[252]....
        /*0774*/ 	.word	0x0500000f


	//   ....[253]....
        /*0778*/ 	.word	0x0500000f


	//   ....[254]....
        /*077c*/ 	.word	0x0500000f


	//   ....[255]....
        /*0780*/ 	.word	0x0500000f


	//   ....[0]....
        /*0784*/ 	.word	0x0500000f


	//   ....[1]....
        /*0788*/ 	.word	0x0500000f


	//   ....[2]....
        /*078c*/ 	.word	0x0500000f


	//   ....[3]....
        /*0790*/ 	.word	0x0500000f


	//   ....[4]....
        /*0794*/ 	.word	0x0500000f


	//   ....[5]....
        /*0798*/ 	.word	0x0500000f


	//   ....[6]....
        /*079c*/ 	.word	0x0500000f


	//   ....[7]....
        /*07a0*/ 	.word	0x0500000f


	//   ....[8]....
        /*07a4*/ 	.word	0x0500000f


	//   ....[9]....
        /*07a8*/ 	.word	0x0500000f


	//   ....[10]....
        /*07ac*/ 	.word	0x0500000f


	//   ....[11]....
        /*07b0*/ 	.word	0x0500000f


	//   ....[12]....
        /*07b4*/ 	.word	0x0500000f


	//   ....[13]....
        /*07b8*/ 	.word	0x0500000f


	//   ....[14]....
        /*07bc*/ 	.word	0x0500000f


	//   ....[15]....
        /*07c0*/ 	.word	0x0500000f


	//   ....[16]....
        /*07c4*/ 	.word	0x0500000f


	//   ....[17]....
        /*07c8*/ 	.word	0x0500000f


	//----- nvinfo : EIATTR_COOP_GROUP_INSTR_OFFSETS
	.align		4
.L_384:
        /*07cc*/ 	.byte	0x04, 0x28
        /*07ce*/ 	.short	(.L_386 - .L_385)


	//   ....[0]....
.L_385:
        /*07d0*/ 	.word	0x00000060


	//   ....[1]....
        /*07d4*/ 	.word	0x00000140


	//   ....[2]....
        /*07d8*/ 	.word	0x00000190


	//   ....[3]....
        /*07dc*/ 	.word	0x000003c0


	//   ....[4]....
        /*07e0*/ 	.word	0x00000520


	//   ....[5]....
        /*07e4*/ 	.word	0x00000640


	//   ....[6]....
        /*07e8*/ 	.word	0x000007a0


	//   ....[7]....
        /*07ec*/ 	.word	0x00003c70


	//   ....[8]....
        /*07f0*/ 	.word	0x00003c80


	//   ....[9]....
        /*07f4*/ 	.word	0x00005320


	//   ....[10]....
        /*07f8*/ 	.word	0x00005330


	//   ....[11]....
        /*07fc*/ 	.word	0x00007560


	//   ....[12]....
        /*0800*/ 	.word	0x00007570


	//   ....[13]....
        /*0804*/ 	.word	0x00008e00


	//   ....[14]....
        /*0808*/ 	.word	0x00008e10


	//   ....[15]....
        /*080c*/ 	.word	0x0000a850


	//   ....[16]....
        /*0810*/ 	.word	0x0000a860


	//   ....[17]....
        /*0814*/ 	.word	0x0000aaf0


	//   ....[18]....
        /*0818*/ 	.word	0x0000ab00


	//   ....[19]....
        /*081c*/ 	.word	0x0000b020


	//   ....[20]....
        /*0820*/ 	.word	0x0000b050


	//   ....[21]....
        /*0824*/ 	.word	0x0000b1d0


	//   ....[22]....
        /*0828*/ 	.word	0x0000b1f0


	//   ....[23]....
        /*082c*/ 	.word	0x0000b9a0


	//   ....[24]....
        /*0830*/ 	.word	0x0000bef0


	//   ....[25]....
        /*0834*/ 	.word	0x0000bf00


	//   ....[26]....
        /*0838*/ 	.word	0x0000bf10


	//   ....[27]....
        /*083c*/ 	.word	0x0000bf20


	//   ....[28]....
        /*0840*/ 	.word	0x0000e990


	//   ....[29]....
        /*0844*/ 	.word	0x0000e9a0


	//   ....[30]....
        /*0848*/ 	.word	0x0000e9b0


	//   ....[31]....
        /*084c*/ 	.word	0x0000e9c0


	//   ....[32]....
        /*0850*/ 	.word	0x00012740


	//   ....[33]....
        /*0854*/ 	.word	0x00012760


	//   ....[34]....
        /*0858*/ 	.word	0x00012bd0


	//   ....[35]....
        /*085c*/ 	.word	0x00012c20


	//   ....[36]....
        /*0860*/ 	.word	0x00014e10


	//   ....[37]....
        /*0864*/ 	.word	0x00014e20


	//   ....[38]....
        /*0868*/ 	.word	0x00014e50


	//   ....[39]....
        /*086c*/ 	.word	0x00014e60


	//   ....[40]....
        /*0870*/ 	.word	0x000161f0


	//   ....[41]....
        /*0874*/ 	.word	0x00016270


	//   ....[42]....
        /*0878*/ 	.word	0x000162a0


	//   ....[43]....
        /*087c*/ 	.word	0x000162b0


	//   ....[44]....
        /*0880*/ 	.word	0x000173b0


	//   ....[45]....
        /*0884*/ 	.word	0x000173c0


	//   ....[46]....
        /*0888*/ 	.word	0x000173d0


	//   ....[47]....
        /*088c*/ 	.word	0x000173e0


	//   ....[48]....
        /*0890*/ 	.word	0x00017ac0


	//   ....[49]....
        /*0894*/ 	.word	0x00017af0


	//   ....[50]....
        /*0898*/ 	.word	0x00017bb0


	//   ....[51]....
        /*089c*/ 	.word	0x00017bd0


	//   ....[52]....
        /*08a0*/ 	.word	0x00017c90


	//   ....[53]....
        /*08a4*/ 	.word	0x00017cb0


	//   ....[54]....
        /*08a8*/ 	.word	0x00017d80


	//   ....[55]....
        /*08ac*/ 	.word	0x00017da0


	//   ....[56]....
        /*08b0*/ 	.word	0x00018240


	//   ....[57]....
        /*08b4*/ 	.word	0x00018250


	//   ....[58]....
        /*08b8*/ 	.word	0x00018690


	//   ....[59]....
        /*08bc*/ 	.word	0x000186a0


	//   ....[60]....
        /*08c0*/ 	.word	0x00019310


	//   ....[61]....
        /*08c4*/ 	.word	0x00019320


	//   ....[62]....
        /*08c8*/ 	.word	0x000193e0


	//   ....[63]....
        /*08cc*/ 	.word	0x00019400


	//   ....[64]....
        /*08d0*/ 	.word	0x000194c0


	//   ....[65]....
        /*08d4*/ 	.word	0x000194e0


	//   ....[66]....
        /*08d8*/ 	.word	0x000195b0


	//   ....[67]....
        /*08dc*/ 	.word	0x000195d0


	//   ....[68]....
        /*08e0*/ 	.word	0x00019720


	//   ....[69]....
        /*08e4*/ 	.word	0x00019930


	//   ....[70]....
        /*08e8*/ 	.word	0x00019960


	//   ....[71]....
        /*08ec*/ 	.word	0x00019990


	//   ....[72]....
        /*08f0*/ 	.word	0x000199c0


	//   ....[73]....
        /*08f4*/ 	.word	0x000199f0


	//   ....[74]....
        /*08f8*/ 	.word	0x00019a20


	//   ....[75]....
        /*08fc*/ 	.word	0x00019bb0


	//   ....[76]....
        /*0900*/ 	.word	0x00019be0


	//   ....[77]....
        /*0904*/ 	.word	0x00019c10


	//   ....[78]....
        /*0908*/ 	.word	0x00019c40


	//   ....[79]....
        /*090c*/ 	.word	0x00019c70


	//   ....[80]....
        /*0910*/ 	.word	0x00019ca0


	//   ....[81]....
        /*0914*/ 	.word	0x00019d30


	//   ....[82]....
        /*0918*/ 	.word	0x00019d60


	//   ....[83]....
        /*091c*/ 	.word	0x00019d70


	//   ....[84]....
        /*0920*/ 	.word	0x00019e00


	//   ....[85]....
        /*0924*/ 	.word	0x0001ad70


	//   ....[86]....
        /*0928*/ 	.word	0x0001cea0


	//   ....[87]....
        /*092c*/ 	.word	0x0001cec0


	//   ....[88]....
        /*0930*/ 	.word	0x0001cf70


	//   ....[89]....
        /*0934*/ 	.word	0x0001cf90


	//   ....[90]....
        /*0938*/ 	.word	0x0001d030


	//   ....[91]....
        /*093c*/ 	.word	0x0001d050


	//   ....[92]....
        /*0940*/ 	.word	0x0001d0f0


	//   ....[93]....
        /*0944*/ 	.word	0x0001d110


	//   ....[94]....
        /*0948*/ 	.word	0x0001d1b0


	//   ....[95]....
        /*094c*/ 	.word	0x0001d1d0


	//   ....[96]....
        /*0950*/ 	.word	0x0001d1e0


	//   ....[97]....
        /*0954*/ 	.word	0x0001d270


	//   ....[98]....
        /*0958*/ 	.word	0x0001da20


	//   ....[99]....
        /*095c*/ 	.word	0x0001da50


	//   ....[100]....
        /*0960*/ 	.word	0x0001da70


	//   ....[101]....
        /*0964*/ 	.word	0x0001db00


	//   ....[102]....
        /*0968*/ 	.word	0x0001db10


	//   ....[103]....
        /*096c*/ 	.word	0x0001dbb0


	//   ....[104]....
        /*0970*/ 	.word	0x0001dbc0


	//   ....[105]....
        /*0974*/ 	.word	0x0001dc60


	//   ....[106]....
        /*0978*/ 	.word	0x0001dc70


	//   ....[107]....
        /*097c*/ 	.word	0x0001dd10


	//   ....[108]....
        /*0980*/ 	.word	0x0001dd20


	//   ....[109]....
        /*0984*/ 	.word	0x0001ddc0


	//   ....[110]....
        /*0988*/ 	.word	0x0001ddd0


	//   ....[111]....
        /*098c*/ 	.word	0x0001de70


	//   ....[112]....
        /*0990*/ 	.word	0x0001de80


	//   ....[113]....
        /*0994*/ 	.word	0x0001de90


	//   ....[114]....
        /*0998*/ 	.word	0x0001e660


	//   ....[115]....
        /*099c*/ 	.word	0x0001e670


	//   ....[116]....
        /*09a0*/ 	.word	0x0001e680


	//   ....[117]....
        /*09a4*/ 	.word	0x0001e710


	//   ....[118]....
        /*09a8*/ 	.word	0x0001e720


	//   ....[119]....
        /*09ac*/ 	.word	0x0001e780


	//   ....[120]....
        /*09b0*/ 	.word	0x0001e7b0


	//   ....[121]....
        /*09b4*/ 	.word	0x0001e7f0


	//   ....[122]....
        /*09b8*/ 	.word	0x0001e820


	//   ....[123]....
        /*09bc*/ 	.word	0x0001e860


	//   ....[124]....
        /*09c0*/ 	.word	0x0001e890


	//   ....[125]....
        /*09c4*/ 	.word	0x0001e8d0


	//   ....[126]....
        /*09c8*/ 	.word	0x0001eb50


	//   ....[127]....
        /*09cc*/ 	.word	0x0001eb70


	//   ....[128]....
        /*09d0*/ 	.word	0x0001ec00


	//   ....[129]....
        /*09d4*/ 	.word	0x0001ec10


	//   ....[130]....
        /*09d8*/ 	.word	0x0001ec80


	//   ....[131]....
        /*09dc*/ 	.word	0x0001ec90


	//   ....[132]....
        /*09e0*/ 	.word	0x0001ed00


	//   ....[133]....
        /*09e4*/ 	.word	0x0001ed10


	//   ....[134]....
        /*09e8*/ 	.word	0x0001ed80


	//   ....[135]....
        /*09ec*/ 	.word	0x0001ed90


	//   ....[136]....
        /*09f0*/ 	.word	0x0001eda0


	//   ....[137]....
        /*09f4*/ 	.word	0x0001ee10


	//   ....[138]....
        /*09f8*/ 	.word	0x0001f390


	//   ....[139]....
        /*09fc*/ 	.word	0x0001f3c0


	//   ....[140]....
        /*0a00*/ 	.word	0x0001f3e0


	//   ....[141]....
        /*0a04*/ 	.word	0x0001f3f0


	//   ....[142]....
        /*0a08*/ 	.word	0x0001f430


	//   ....[143]....
        /*0a0c*/ 	.word	0x0001f450


	//   ....[144]....
        /*0a10*/ 	.word	0x0001f4c0


	//   ....[145]....
        /*0a14*/ 	.word	0x0001f4e0


	//   ....[146]....
        /*0a18*/ 	.word	0x0001f540


	//   ....[147]....
        /*0a1c*/ 	.word	0x0001f560


	//   ....[148]....
        /*0a20*/ 	.word	0x0001f5b0


	//   ....[149]....
        /*0a24*/ 	.word	0x0001f5d0


	//   ....[150]....
        /*0a28*/ 	.word	0x0001fa20


	//   ....[151]....
        /*0a2c*/ 	.word	0x0001fa50


	//   ....[152]....
        /*0a30*/ 	.word	0x0001fab0


	//   ....[153]....
        /*0a34*/ 	.word	0x0001fae0


	//   ....[154]....
        /*0a38*/ 	.word	0x0001fb10


	//   ....[155]....
        /*0a3c*/ 	.word	0x0001fb40


	//   ....[156]....
        /*0a40*/ 	.word	0x0001fb70


	//   ....[157]....
        /*0a44*/ 	.word	0x0001fba0


	//   ....[158]....
        /*0a48*/ 	.word	0x0001fd40


	//   ....[159]....
        /*0a4c*/ 	.word	0x0001fd70


	//   ....[160]....
        /*0a50*/ 	.word	0x0001fda0


	//   ....[161]....
        /*0a54*/ 	.word	0x0001fdd0


	//   ....[162]....
        /*0a58*/ 	.word	0x0001fe00


	//   ....[163]....
        /*0a5c*/ 	.word	0x0001fe30


	//   ....[164]....
        /*0a60*/ 	.word	0x0001fef0


	//   ....[165]....
        /*0a64*/ 	.word	0x0001ff10


	//   ....[166]....
        /*0a68*/ 	.word	0x0001ff20


	//   ....[167]....
        /*0a6c*/ 	.word	0x0001ff80


	//   ....[168]....
        /*0a70*/ 	.word	0x000205a0


	//   ....[169]....
        /*0a74*/ 	.word	0x000208c0


	//   ....[170]....
        /*0a78*/ 	.word	0x00020950


	//   ....[171]....
        /*0a7c*/ 	.word	0x000209f0


	//   ....[172]....
        /*0a80*/ 	.word	0x00020a80


	//   ....[173]....
        /*0a84*/ 	.word	0x00020b70


	//   ....[174]....
        /*0a88*/ 	.word	0x00020c00


	//   ....[175]....
        /*0a8c*/ 	.word	0x00020ca0


	//   ....[176]....
        /*0a90*/ 	.word	0x00020d30


	//   ....[177]....
        /*0a94*/ 	.word	0x00020e20


	//   ....[178]....
        /*0a98*/ 	.word	0x00020eb0


	//   ....[179]....
        /*0a9c*/ 	.word	0x00020f50


	//   ....[180]....
        /*0aa0*/ 	.word	0x00020fe0


	//   ....[181]....
        /*0aa4*/ 	.word	0x000210d0


	//   ....[182]....
        /*0aa8*/ 	.word	0x00021160


	//   ....[183]....
        /*0aac*/ 	.word	0x000211b0


	//   ....[184]....
        /*0ab0*/ 	.word	0x00021200


	//   ....[185]....
        /*0ab4*/ 	.word	0x000212f0


	//   ....[186]....
        /*0ab8*/ 	.word	0x00021380


	//   ....[187]....
        /*0abc*/ 	.word	0x000213d0


	//   ....[188]....
        /*0ac0*/ 	.word	0x00021420


	//   ....[189]....
        /*0ac4*/ 	.word	0x00021680


	//   ....[190]....
        /*0ac8*/ 	.word	0x00021960


	//   ....[191]....
        /*0acc*/ 	.word	0x00021a50


	//   ....[192]....
        /*0ad0*/ 	.word	0x00021af0


	//   ....[193]....
        /*0ad4*/ 	.word	0x00021b50


	//   ....[194]....
        /*0ad8*/ 	.word	0x00021c60


	//   ....[195]....
        /*0adc*/ 	.word	0x00021cd0


	//   ....[196]....
        /*0ae0*/ 	.word	0x00021de0


	//   ....[197]....
        /*0ae4*/ 	.word	0x00021e50


	//   ....[198]....
        /*0ae8*/ 	.word	0x00021f60


	//   ....[199]....
        /*0aec*/ 	.word	0x00021fd0


	//   ....[200]....
        /*0af0*/ 	.word	0x000220e0


	//   ....[201]....
        /*0af4*/ 	.word	0x00022150


	//   ....[202]....
        /*0af8*/ 	.word	0x000221f0


	//   ....[203]....
        /*0afc*/ 	.word	0x00022300


	//   ....[204]....
        /*0b00*/ 	.word	0x00022360


	//   ....[205]....
        /*0b04*/ 	.word	0x000223c0


	//   ....[206]....
        /*0b08*/ 	.word	0x000224c0


	//   ....[207]....
        /*0b0c*/ 	.word	0x00022520


	//   ....[208]....
        /*0b10*/ 	.word	0x00022630


	//   ....[209]....
        /*0b14*/ 	.word	0x00022690


	//   ....[210]....
        /*0b18*/ 	.word	0x000227a0


	//   ....[211]....
        /*0b1c*/ 	.word	0x00022800


	//   ....[212]....
        /*0b20*/ 	.word	0x00022910


	//   ....[213]....
        /*0b24*/ 	.word	0x00022970


	//   ....[214]....
        /*0b28*/ 	.word	0x00022a80


	//   ....[215]....
        /*0b2c*/ 	.word	0x00022ae0


	//   ....[216]....
        /*0b30*/ 	.word	0x00022bf0


	//   ....[217]....
        /*0b34*/ 	.word	0x00022c50


	//   ....[218]....
        /*0b38*/ 	.word	0x00022d40


	//   ....[219]....
        /*0b3c*/ 	.word	0x00022e70


	//   ....[220]....
        /*0b40*/ 	.word	0x00022f20


	//   ....[221]....
        /*0b44*/ 	.word	0x00022fa0


	//   ....[222]....
        /*0b48*/ 	.word	0x00023080


	//   ....[223]....
        /*0b4c*/ 	.word	0x000230e0


	//   ....[224]....
        /*0b50*/ 	.word	0x000231b0


	//   ....[225]....
        /*0b54*/ 	.word	0x00023210


	//   ....[226]....
        /*0b58*/ 	.word	0x000232e0


	//   ....[227]....
        /*0b5c*/ 	.word	0x00023340


	//   ....[228]....
        /*0b60*/ 	.word	0x00023410


	//   ....[229]....
        /*0b64*/ 	.word	0x00023470


	//   ....[230]....
        /*0b68*/ 	.word	0x00023540


	//   ....[231]....
        /*0b6c*/ 	.word	0x00023630


	//   ....[232]....
        /*0b70*/ 	.word	0x000236d0


	//   ....[233]....
        /*0b74*/ 	.word	0x00023730


	//   ....[234]....
        /*0b78*/ 	.word	0x00023820


	//   ....[235]....
        /*0b7c*/ 	.word	0x00023880


	//   ....[236]....
        /*0b80*/ 	.word	0x00023960


	//   ....[237]....
        /*0b84*/ 	.word	0x000239c0


	//   ....[238]....
        /*0b88*/ 	.word	0x00023aa0


	//   ....[239]....
        /*0b8c*/ 	.word	0x00023b00


	//   ....[240]....
        /*0b90*/ 	.word	0x00023be0


	//   ....[241]....
        /*0b94*/ 	.word	0x00023c40


	//   ....[242]....
        /*0b98*/ 	.word	0x00023d10


	//   ....[243]....
        /*0b9c*/ 	.word	0x00023e40


	//   ....[244]....
        /*0ba0*/ 	.word	0x00023f40


	//   ....[245]....
        /*0ba4*/ 	.word	0x00023fd0


	//   ....[246]....
        /*0ba8*/ 	.word	0x000240a0


	//   ....[247]....
        /*0bac*/ 	.word	0x00024100


	//   ....[248]....
        /*0bb0*/ 	.word	0x000241d0


	//   ....[249]....
        /*0bb4*/ 	.word	0x00024230


	//   ....[250]....
        /*0bb8*/ 	.word	0x00024310


	//   ....[251]....
        /*0bbc*/ 	.word	0x00024370


	//   ....[252]....
        /*0bc0*/ 	.word	0x00024440


	//   ....[253]....
        /*0bc4*/ 	.word	0x000244a0


	//   ....[254]....
        /*0bc8*/ 	.word	0x00024560


	//   ....[255]....
        /*0bcc*/ 	.word	0x000245f0


	//   ....[0]....
        /*0bd0*/ 	.word	0x00024690


	//   ....[1]....
        /*0bd4*/ 	.word	0x00024810


	//   ....[2]....
        /*0bd8*/ 	.word	0x00024880


	//   ....[3]....
        /*0bdc*/ 	.word	0x000248f0


	//   ....[4]....
        /*0be0*/ 	.word	0x00024960


	//   ....[5]....
        /*0be4*/ 	.word	0x000249d0


	//   ....[6]....
        /*0be8*/ 	.word	0x00024a50


	//   ....[7]....
        /*0bec*/ 	.word	0x00024ad0


	//   ....[8]....
        /*0bf0*/ 	.word	0x00024b60


	//   ....[9]....
        /*0bf4*/ 	.word	0x00024bd0


	//   ....[10]....
        /*0bf8*/ 	.word	0x00024c40


	//   ....[11]....
        /*0bfc*/ 	.word	0x00024cb0


	//   ....[12]....
        /*0c00*/ 	.word	0x00024d30


	//   ....[13]....
        /*0c04*/ 	.word	0x00024da0


	//   ....[14]....
        /*0c08*/ 	.word	0x00024e40


	//   ....[15]....
        /*0c0c*/ 	.word	0x00024e90


	//   ....[16]....
        /*0c10*/ 	.word	0x00024f20


	//   ....[17]....
        /*0c14*/ 	.word	0x00025050


	//----- nvinfo : EIATTR_REG_RECONFIG
	.align		4
.L_386:
        /*0c18*/ 	.byte	0x01, 0x54
	.zero		2


	//----- nvinfo : EIATTR_SYSCALL_OFFSETS
	.align		4
        /*0c1c*/ 	.byte	0x04, 0x46
        /*0c1e*/ 	.short	(.L_388 - .L_387)


	//   ....[0]....
.L_387:
        /*0c20*/ 	.word	0x00001f70


	//   ....[1]....
        /*0c24*/ 	.word	0x000020c0


	//   ....[2]....
        /*0c28*/ 	.word	0x0000bb10


	//   ....[3]....
        /*0c2c*/ 	.word	0x0000be70


	//   ....[4]....
        /*0c30*/ 	.word	0x0001c400


	//   ....[5]....
        /*0c34*/ 	.word	0x0001c550


	//   ....[6]....
        /*0c38*/ 	.word	0x0001c640


	//   ....[7]....
        /*0c3c*/ 	.word	0x0001d630


	//----- nvinfo : EIATTR_MBARRIER_INSTR_OFFSETS
	.align		4
.L_388:
        /*0c40*/ 	.byte	0x04, 0x39
        /*0c42*/ 	.short	(.L_390 - .L_389)


	//   ....[0]....
.L_389:
        /*0c44*/ 	.word	0x00000270
        /*0c48*/ 	.word	0x000000ff
        /*0c4c*/ 	.word	0x0002a800
        /*0c50*/ 	.short	0x0100
        /*0c52*/ 	.byte	0x08
	.zero		1


	//   ....[1]....
        /*0c54*/ 	.word	0x00000280
        /*0c58*/ 	.word	0x000000ff
        /*0c5c*/ 	.word	0x0002a820
        /*0c60*/ 	.short	0x0100
        /*0c62*/ 	.byte	0x08
	.zero		1


	//   ....[2]....
        /*0c64*/ 	.word	0x00000370
        /*0c68*/ 	.word	0x000000ff
        /*0c6c*/ 	.word	0x0002a830
        /*0c70*/ 	.short	0x0100
        /*0c72*/ 	.byte	0x08
	.zero		1


	//   ....[3]....
        /*0c74*/ 	.word	0x00000380
        /*0c78*/ 	.word	0x000000ff
        /*0c7c*/ 	.word	0x0002a840
        /*0c80*/ 	.short	0x0100
        /*0c82*/ 	.byte	0x08
	.zero		1


	//   ....[4]....
        /*0c84*/ 	.word	0x00000390
        /*0c88*/ 	.word	0x000000ff
        /*0c8c*/ 	.word	0x0002a838
        /*0c90*/ 	.short	0x0100
        /*0c92*/ 	.byte	0x08
	.zero		1


	//   ....[5]....
        /*0c94*/ 	.word	0x000003a0
        /*0c98*/ 	.word	0x000000ff
        /*0c9c*/ 	.word	0x0002a848
        /*0ca0*/ 	.short	0x0100
        /*0ca2*/ 	.byte	0x08
	.zero		1


	//   ....[6]....
        /*0ca4*/ 	.word	0x000004d0
        /*0ca8*/ 	.word	0x000000ff
        /*0cac*/ 	.word	0x0002a850
        /*0cb0*/ 	.short	0x0100
        /*0cb2*/ 	.byte	0x08
	.zero		1


	//   ....[7]....
        /*0cb4*/ 	.word	0x000004e0
        /*0cb8*/ 	.word	0x000000ff
        /*0cbc*/ 	.word	0x0002a860
        /*0cc0*/ 	.short	0x0100
        /*0cc2*/ 	.byte	0x08
	.zero		1


	//   ....[8]....
        /*0cc4*/ 	.word	0x000004f0
        /*0cc8*/ 	.word	0x000000ff
        /*0ccc*/ 	.word	0x0002a858
        /*0cd0*/ 	.short	0x0100
        /*0cd2*/ 	.byte	0x08
	.zero		1


	//   ....[9]....
        /*0cd4*/ 	.word	0x00000500
        /*0cd8*/ 	.word	0x000000ff
        /*0cdc*/ 	.word	0x0002a868
        /*0ce0*/ 	.short	0x0100
        /*0ce2*/ 	.byte	0x08
	.zero		1


	//   ....[10]....
        /*0ce4*/ 	.word	0x000005f0
        /*0ce8*/ 	.word	0x000000ff
        /*0cec*/ 	.word	0x0002a870
        /*0cf0*/ 	.short	0x0100
        /*0cf2*/ 	.byte	0x06
	.zero		1


	//   ....[11]....
        /*0cf4*/ 	.word	0x00000600
        /*0cf8*/ 	.word	0x000000ff
        /*0cfc*/ 	.word	0x0002a880
        /*0d00*/ 	.short	0x0100
        /*0d02*/ 	.byte	0x06
	.zero		1


	//   ....[12]....
        /*0d04*/ 	.word	0x00000610
        /*0d08*/ 	.word	0x000000ff
        /*0d0c*/ 	.word	0x0002a878
        /*0d10*/ 	.short	0x0100
        /*0d12*/ 	.byte	0x06
	.zero		1


	//   ....[13]....
        /*0d14*/ 	.word	0x00000620
        /*0d18*/ 	.word	0x000000ff
        /*0d1c*/ 	.word	0x0002a888
        /*0d20*/ 	.short	0x0100
        /*0d22*/ 	.byte	0x06
	.zero		1


	//   ....[14]....
        /*0d24*/ 	.word	0x00000750
        /*0d28*/ 	.word	0x000000ff
        /*0d2c*/ 	.word	0x0002a890
        /*0d30*/ 	.short	0x0100
        /*0d32*/ 	.byte	0x08
	.zero		1


	//   ....[15]....
        /*0d34*/ 	.word	0x00000760
        /*0d38*/ 	.word	0x000000ff
        /*0d3c*/ 	.word	0x0002a8a0
        /*0d40*/ 	.short	0x0100
        /*0d42*/ 	.byte	0x08
	.zero		1


	//   ....[16]....
        /*0d44*/ 	.word	0x00000770
        /*0d48*/ 	.word	0x000000ff
        /*0d4c*/ 	.word	0x0002a898
        /*0d50*/ 	.short	0x0100
        /*0d52*/ 	.byte	0x08
	.zero		1


	//   ....[17]....
        /*0d54*/ 	.word	0x00000780
        /*0d58*/ 	.word	0x000000ff
        /*0d5c*/ 	.word	0x0002a8a8
        /*0d60*/ 	.short	0x0100
        /*0d62*/ 	.byte	0x08
	.zero		1


	//   ....[18]....
        /*0d64*/ 	.word	0x000008b0
        /*0d68*/ 	.word	0x000000ff
        /*0d6c*/ 	.word	0x0002a8b0
        /*0d70*/ 	.short	0x0100
        /*0d72*/ 	.byte	0x08
	.zero		1


	//   ....[19]....
        /*0d74*/ 	.word	0x000008c0
        /*0d78*/ 	.word	0x000000ff
        /*0d7c*/ 	.word	0x0002a8c0
        /*0d80*/ 	.short	0x0100
        /*0d82*/ 	.byte	0x08
	.zero		1


	//   ....[20]....
        /*0d84*/ 	.word	0x000008d0
        /*0d88*/ 	.word	0x000000ff
        /*0d8c*/ 	.word	0x0002a8b8
        /*0d90*/ 	.short	0x0100
        /*0d92*/ 	.byte	0x08
	.zero		1


	//   ....[21]....
        /*0d94*/ 	.word	0x000008e0
        /*0d98*/ 	.word	0x000000ff
        /*0d9c*/ 	.word	0x0002a8c8
        /*0da0*/ 	.short	0x0100
        /*0da2*/ 	.byte	0x08
	.zero		1


	//   ....[22]....
        /*0da4*/ 	.word	0x00003c20
        /*0da8*/ 	.word	0x00000055
        /*0dac*/ 	.word	0x0002a890
        /*0db0*/ 	.short	0x010a
        /*0db2*/ 	.byte	0x3f
	.zero		1


	//   ....[23]....
        /*0db4*/ 	.word	0x000074f0
        /*0db8*/ 	.word	0x00000055
        /*0dbc*/ 	.word	0x0002a890
        /*0dc0*/ 	.short	0x010a
        /*0dc2*/ 	.byte	0x3f
	.zero		1


	//   ....[24]....
        /*0dc4*/ 	.word	0x0000a6b0
        /*0dc8*/ 	.word	0x00000055
        /*0dcc*/ 	.word	0x0002a890
        /*0dd0*/ 	.short	0x010a
        /*0dd2*/ 	.byte	0x3f
	.zero		1


	//   ....[25]....
        /*0dd4*/ 	.word	0x0000ae50
        /*0dd8*/ 	.word	0x0000000b
        /*0ddc*/ 	.word	0x00000000
        /*0de0*/ 	.short	0x0101
        /*0de2*/ 	.byte	0x3f
	.zero		1


	//   ....[26]....
        /*0de4*/ 	.word	0x0000ae90
        /*0de8*/ 	.word	0x00000055
        /*0dec*/ 	.word	0x0002a8b0
        /*0df0*/ 	.short	0x010a
        /*0df2*/ 	.byte	0x3f
	.zero		1


	//   ....[27]....
        /*0df4*/ 	.word	0x0000b420
        /*0df8*/ 	.word	0x00000055
        /*0dfc*/ 	.word	0x00000000
        /*0e00*/ 	.short	0x0101
        /*0e02*/ 	.byte	0x3f
	.zero		1


	//   ....[28]....
        /*0e04*/ 	.word	0x0000bb90
        /*0e08*/ 	.word	0x00000002
        /*0e0c*/ 	.word	0x0002a800
        /*0e10*/ 	.short	0x010a
        /*0e12*/ 	.byte	0x3f
	.zero		1


	//   ....[29]....
        /*0e14*/ 	.word	0x0000bbe0
        /*0e18*/ 	.word	0x00000002
        /*0e1c*/ 	.word	0x0002a800
        /*0e20*/ 	.short	0x010a
        /*0e22*/ 	.byte	0x3f
	.zero		1


	//   ....[30]....
        /*0e24*/ 	.word	0x0000c5c0
        /*0e28*/ 	.word	0x00000002
        /*0e2c*/ 	.word	0x0002a800
        /*0e30*/ 	.short	0x010a
        /*0e32*/ 	.byte	0x3f
	.zero		1


	//   ....[31]....
        /*0e34*/ 	.word	0x0000eea0
        /*0e38*/ 	.word	0x00000002
        /*0e3c*/ 	.word	0x0002a800
        /*0e40*/ 	.short	0x010a
        /*0e42*/ 	.byte	0x3f
	.zero		1


	//   ....[32]....
        /*0e44*/ 	.word	0x00011670
        /*0e48*/ 	.word	0x00000009
        /*0e4c*/ 	.word	0x0002a830
        /*0e50*/ 	.short	0x010a
        /*0e52*/ 	.byte	0x3f
	.zero		1


	//   ....[33]....
        /*0e54*/ 	.word	0x000116c0
        /*0e58*/ 	.word	0x00000009
        /*0e5c*/ 	.word	0x0002a830
        /*0e60*/ 	.short	0x010a
        /*0e62*/ 	.byte	0x3f
	.zero		1


	//   ....[34]....
        /*0e64*/ 	.word	0x00013150
        /*0e68*/ 	.word	0x00000007
        /*0e6c*/ 	.word	0x00000000
        /*0e70*/ 	.short	0x0101
        /*0e72*/ 	.byte	0x3f
	.zero		1


	//   ....[35]....
        /*0e74*/ 	.word	0x00013a60
        /*0e78*/ 	.word	0x0000000f
        /*0e7c*/ 	.word	0x0002a830
        /*0e80*/ 	.short	0x010a
        /*0e82*/ 	.byte	0x3f
	.zero		1


	//   ....[36]....
        /*0e84*/ 	.word	0x00013ae0
        /*0e88*/ 	.word	0x0000000f
        /*0e8c*/ 	.word	0x0002a830
        /*0e90*/ 	.short	0x010a
        /*0e92*/ 	.byte	0x3f
	.zero		1


	//   ....[37]....
        /*0e94*/ 	.word	0x00014790
        /*0e98*/ 	.word	0x00000014
        /*0e9c*/ 	.word	0x0002a850
        /*0ea0*/ 	.short	0x010a
        /*0ea2*/ 	.byte	0x3f
	.zero		1


	//   ....[38]....
        /*0ea4*/ 	.word	0x000147e0
        /*0ea8*/ 	.word	0x00000014
        /*0eac*/ 	.word	0x0002a850
        /*0eb0*/ 	.short	0x010a
        /*0eb2*/ 	.byte	0x3f
	.zero		1


	//   ....[39]....
        /*0eb4*/ 	.word	0x00015260
        /*0eb8*/ 	.word	0x00000063
        /*0ebc*/ 	.word	0x00000000
        /*0ec0*/ 	.short	0x0101
        /*0ec2*/ 	.byte	0x3f
	.zero		1


	//   ....[40]....
        /*0ec4*/ 	.word	0x000158f0
        /*0ec8*/ 	.word	0x00000014
        /*0ecc*/ 	.word	0x00000000
        /*0ed0*/ 	.short	0x0101
        /*0ed2*/ 	.byte	0x3f
	.zero		1


	//   ....[41]....
        /*0ed4*/ 	.word	0x00015ef0
        /*0ed8*/ 	.word	0x00000004
        /*0edc*/ 	.word	0x0002a850
        /*0ee0*/ 	.short	0x010a
        /*0ee2*/ 	.byte	0x3f
	.zero		1


	//   ....[42]....
        /*0ee4*/ 	.word	0x00015f90
        /*0ee8*/ 	.word	0x00000004
        /*0eec*/ 	.word	0x0002a850
        /*0ef0*/ 	.short	0x010a
        /*0ef2*/ 	.byte	0x3f
	.zero		1


	//   ....[43]....
        /*0ef4*/ 	.word	0x00016490
        /*0ef8*/ 	.word	0x00000004
        /*0efc*/ 	.word	0x00000000
        /*0f00*/ 	.short	0x0101
        /*0f02*/ 	.byte	0x3f
	.zero		1


	//   ....[44]....
        /*0f04*/ 	.word	0x00017ab0
        /*0f08*/ 	.word	0x00000000
        /*0f0c*/ 	.word	0x00000000
        /*0f10*/ 	.short	0x0101
        /*0f12*/ 	.byte	0x3f
	.zero		1


	//   ....[45]....
        /*0f14*/ 	.word	0x00018140
        /*0f18*/ 	.word	0x00000006
        /*0f1c*/ 	.word	0x00000000
        /*0f20*/ 	.short	0x0101
        /*0f22*/ 	.byte	0x3f
	.zero		1


	//   ....[46]....
        /*0f24*/ 	.word	0x0001ae50
        /*0f28*/ 	.word	0x00000016
        /*0f2c*/ 	.word	0x0002a820
        /*0f30*/ 	.short	0x010a
        /*0f32*/ 	.byte	0x3f
	.zero		1


	//   ....[47]....
        /*0f34*/ 	.word	0x0001aee0
        /*0f38*/ 	.word	0x0000000b
        /*0f3c*/ 	.word	0x0002a8a0
        /*0f40*/ 	.short	0x010a
        /*0f42*/ 	.byte	0x3f
	.zero		1


	//   ....[48]....
        /*0f44*/ 	.word	0x0001b320
        /*0f48*/ 	.word	0x0000000b
        /*0f4c*/ 	.word	0x0002a8c0
        /*0f50*/ 	.short	0x010a
        /*0f52*/ 	.byte	0x3f
	.zero		1


	//   ....[49]....
        /*0f54*/ 	.word	0x0001b750
        /*0f58*/ 	.word	0x0000000a
        /*0f5c*/ 	.word	0x0002a8a0
        /*0f60*/ 	.short	0x010a
        /*0f62*/ 	.byte	0x3f
	.zero		1


	//   ....[50]....
        /*0f64*/ 	.word	0x0001bb80
        /*0f68*/ 	.word	0x0000000a
        /*0f6c*/ 	.word	0x0002a8c0
        /*0f70*/ 	.short	0x010a
        /*0f72*/ 	.byte	0x3f
	.zero		1


	//   ....[51]....
        /*0f74*/ 	.word	0x0001cc70
        /*0f78*/ 	.word	0x00000007
        /*0f7c*/ 	.word	0x0002a840
        /*0f80*/ 	.short	0x010a
        /*0f82*/ 	.byte	0x3f
	.zero		1


	//   ....[52]....
        /*0f84*/ 	.word	0x0001d330
        /*0f88*/ 	.word	0x00000007
        /*0f8c*/ 	.word	0x0002a830
        /*0f90*/ 	.short	0x0107
        /*0f92*/ 	.byte	0x3f
	.zero		1


	//   ....[53]....
        /*0f94*/ 	.word	0x0001d400
        /*0f98*/ 	.word	0x00000007
        /*0f9c*/ 	.word	0x0002a830
        /*0fa0*/ 	.short	0x0101
        /*0fa2*/ 	.byte	0x3f
	.zero		1


	//   ....[54]....
        /*0fa4*/ 	.word	0x0001dfe0
        /*0fa8*/ 	.word	0x00000016
        /*0fac*/ 	.word	0x0002a800
        /*0fb0*/ 	.short	0x0107
        /*0fb2*/ 	.byte	0x3f
	.zero		1


	//   ....[55]....
        /*0fb4*/ 	.word	0x0001e0f0
        /*0fb8*/ 	.word	0x00000016
        /*0fbc*/ 	.word	0x0002a800
        /*0fc0*/ 	.short	0x0101
        /*0fc2*/ 	.byte	0x3f
	.zero		1


	//   ....[56]....
        /*0fc4*/ 	.word	0x0001e110
        /*0fc8*/ 	.word	0x00000016
        /*0fcc*/ 	.word	0x0002a820
        /*0fd0*/ 	.short	0x010a
        /*0fd2*/ 	.byte	0x3f
	.zero		1


	//   ....[57]....
        /*0fd4*/ 	.word	0x0001e480
        /*0fd8*/ 	.word	0x00000006
        /*0fdc*/ 	.word	0x0002a840
        /*0fe0*/ 	.short	0x010a
        /*0fe2*/ 	.byte	0x3f
	.zero		1


	//   ....[58]....
        /*0fe4*/ 	.word	0x0001e970
        /*0fe8*/ 	.word	0x00000006
        /*0fec*/ 	.word	0x0002a830
        /*0ff0*/ 	.short	0x0107
        /*0ff2*/ 	.byte	0x3f
	.zero		1


	//   ....[59]....
        /*0ff4*/ 	.word	0x0001ea30
        /*0ff8*/ 	.word	0x00000006
        /*0ffc*/ 	.word	0x0002a830
        /*1000*/ 	.short	0x0101
        /*1002*/ 	.byte	0x3f
	.zero		1


	//   ....[60]....
        /*1004*/ 	.word	0x0001ea90
        /*1008*/ 	.word	0x00000005
        /*100c*/ 	.word	0x0002a860
        /*1010*/ 	.short	0x010a
        /*1012*/ 	.byte	0x3f
	.zero		1


	//   ....[61]....
        /*1014*/ 	.word	0x0001eef0
        /*1018*/ 	.word	0x00000005
        /*101c*/ 	.word	0x0002a850
        /*1020*/ 	.short	0x0107
        /*1022*/ 	.byte	0x3f
	.zero		1


	//   ....[62]....
        /*1024*/ 	.word	0x0001f050
        /*1028*/ 	.word	0x00000005
        /*102c*/ 	.word	0x0002a850
        /*1030*/ 	.short	0x0101
        /*1032*/ 	.byte	0x3f
	.zero		1


	//   ....[63]....
        /*1034*/ 	.word	0x0001f2b0
        /*1038*/ 	.word	0x00000000
        /*103c*/ 	.word	0x0002a860
        /*1040*/ 	.short	0x010a
        /*1042*/ 	.byte	0x3f
	.zero		1


	//   ....[64]....
        /*1044*/ 	.word	0x0001f710
        /*1048*/ 	.word	0x00000000
        /*104c*/ 	.word	0x0002a850
        /*1050*/ 	.short	0x0107
        /*1052*/ 	.byte	0x3f
	.zero		1


	//   ....[65]....
        /*1054*/ 	.word	0x0001f7d0
        /*1058*/ 	.word	0x00000000
        /*105c*/ 	.word	0x0002a850
        /*1060*/ 	.short	0x0101
        /*1062*/ 	.byte	0x3f
	.zero		1


	//   ....[66]....
        /*1064*/ 	.word	0x00020520
        /*1068*/ 	.word	0x00000004
        /*106c*/ 	.word	0x0002a820
        /*1070*/ 	.short	0x010a
        /*1072*/ 	.byte	0x3f
	.zero		1


	//   ....[67]....
        /*1074*/ 	.word	0x00020690
        /*1078*/ 	.word	0x00000005
        /*107c*/ 	.word	0x0002a840
        /*1080*/ 	.short	0x010a
        /*1082*/ 	.byte	0x3f
	.zero		1


	//   ....[68]....
        /*1084*/ 	.word	0x00020730
        /*1088*/ 	.word	0x0000001b
        /*108c*/ 	.word	0x0002a840
        /*1090*/ 	.short	0x010a
        /*1092*/ 	.byte	0x3f
	.zero		1


	//   ....[69]....
        /*1094*/ 	.word	0x00020770
        /*1098*/ 	.word	0x00000005
        /*109c*/ 	.word	0x0002a860
        /*10a0*/ 	.short	0x010a
        /*10a2*/ 	.byte	0x3f
	.zero		1


	//   ....[70]....
        /*10a4*/ 	.word	0x000207b0
        /*10a8*/ 	.word	0x0000001b
        /*10ac*/ 	.word	0x0002a860
        /*10b0*/ 	.short	0x010a
        /*10b2*/ 	.byte	0x3f
	.zero		1


	//   ....[71]....
        /*10b4*/ 	.word	0x00020810
        /*10b8*/ 	.word	0x00000055
        /*10bc*/ 	.word	0x0002a890
        /*10c0*/ 	.short	0x010a
        /*10c2*/ 	.byte	0x3f
	.zero		1


	//   ....[72]....
        /*10c4*/ 	.word	0x00020ac0
        /*10c8*/ 	.word	0x00000055
        /*10cc*/ 	.word	0x0002a890
        /*10d0*/ 	.short	0x010a
        /*10d2*/ 	.byte	0x3f
	.zero		1


	//   ....[73]....
        /*10d4*/ 	.word	0x00020d70
        /*10d8*/ 	.word	0x00000055
        /*10dc*/ 	.word	0x0002a890
        /*10e0*/ 	.short	0x010a
        /*10e2*/ 	.byte	0x3f
	.zero		1


	//   ....[74]....
        /*10e4*/ 	.word	0x00021020
        /*10e8*/ 	.word	0x00000055
        /*10ec*/ 	.word	0x0002a8b0
        /*10f0*/ 	.short	0x010a
        /*10f2*/ 	.byte	0x3f
	.zero		1


	//   ....[75]....
        /*10f4*/ 	.word	0x00021240
        /*10f8*/ 	.word	0x00000002
        /*10fc*/ 	.word	0x0002a800
        /*1100*/ 	.short	0x010a
        /*1102*/ 	.byte	0x3f
	.zero		1


	//   ....[76]....
        /*1104*/ 	.word	0x00021460
        /*1108*/ 	.word	0x00000002
        /*110c*/ 	.word	0x0002a800
        /*1110*/ 	.short	0x010a
        /*1112*/ 	.byte	0x3f
	.zero		1


	//   ....[77]....
        /*1114*/ 	.word	0x000214b0
        /*1118*/ 	.word	0x00000009
        /*111c*/ 	.word	0x0002a830
        /*1120*/ 	.short	0x010a
        /*1122*/ 	.byte	0x3f
	.zero		1


	//   ....[78]....
        /*1124*/ 	.word	0x00021500
        /*1128*/ 	.word	0x0000000f
        /*112c*/ 	.word	0x0002a830
        /*1130*/ 	.short	0x010a
        /*1132*/ 	.byte	0x3f
	.zero		1


	//   ....[79]....
        /*1134*/ 	.word	0x00021550
        /*1138*/ 	.word	0x00000014
        /*113c*/ 	.word	0x0002a850
        /*1140*/ 	.short	0x010a
        /*1142*/ 	.byte	0x3f
	.zero		1


	//   ....[80]....
        /*1144*/ 	.word	0x000215a0
        /*1148*/ 	.word	0x00000004
        /*114c*/ 	.word	0x0002a850
        /*1150*/ 	.short	0x010a
        /*1152*/ 	.byte	0x3f
	.zero		1


	//   ....[81]....
        /*1154*/ 	.word	0x00021740
        /*1158*/ 	.word	0x00000016
        /*115c*/ 	.word	0x0002a820
        /*1160*/ 	.short	0x010a
        /*1162*/ 	.byte	0x3f
	.zero		1


	//   ....[82]....
        /*1164*/ 	.word	0x00021790
        /*1168*/ 	.word	0x0000000b
        /*116c*/ 	.word	0x0002a8a0
        /*1170*/ 	.short	0x010a
        /*1172*/ 	.byte	0x3f
	.zero		1


	//   ....[83]....
        /*1174*/ 	.word	0x000217e0
        /*1178*/ 	.word	0x0000000b
        /*117c*/ 	.word	0x0002a8c0
        /*1180*/ 	.short	0x010a
        /*1182*/ 	.byte	0x3f
	.zero		1


	//   ....[84]....
        /*1184*/ 	.word	0x00021830
        /*1188*/ 	.word	0x0000000a
        /*118c*/ 	.word	0x0002a8a0
        /*1190*/ 	.short	0x010a
        /*1192*/ 	.byte	0x3f
	.zero		1


	//   ....[85]....
        /*1194*/ 	.word	0x00021880
        /*1198*/ 	.word	0x0000000a
        /*119c*/ 	.word	0x0002a8c0
        /*11a0*/ 	.short	0x010a
        /*11a2*/ 	.byte	0x3f
	.zero		1


	//   ....[86]....
        /*11a4*/ 	.word	0x000219a0
        /*11a8*/ 	.word	0x00000007
        /*11ac*/ 	.word	0x0002a840
        /*11b0*/ 	.short	0x010a
        /*11b2*/ 	.byte	0x3f
	.zero		1


	//   ....[87]....
        /*11b4*/ 	.word	0x00022d70
        /*11b8*/ 	.word	0x00000016
        /*11bc*/ 	.word	0x0002a820
        /*11c0*/ 	.short	0x010a
        /*11c2*/ 	.byte	0x3f
	.zero		1


	//   ....[88]....
        /*11c4*/ 	.word	0x00022dc0
        /*11c8*/ 	.word	0x00000006
        /*11cc*/ 	.word	0x0002a840
        /*11d0*/ 	.short	0x010a
        /*11d2*/ 	.byte	0x3f
	.zero		1


	//   ....[89]....
        /*11d4*/ 	.word	0x00023580
        /*11d8*/ 	.word	0x00000005
        /*11dc*/ 	.word	0x0002a860
        /*11e0*/ 	.short	0x010a
        /*11e2*/ 	.byte	0x3f
	.zero		1


	//   ....[90]....
        /*11e4*/ 	.word	0x00023d90
        /*11e8*/ 	.word	0x00000000
        /*11ec*/ 	.word	0x0002a860
        /*11f0*/ 	.short	0x010a
        /*11f2*/ 	.byte	0x3f
	.zero		1


	//   ....[91]....
        /*11f4*/ 	.word	0x00024f70
        /*11f8*/ 	.word	0x00000004
        /*11fc*/ 	.word	0x0002a820
        /*1200*/ 	.short	0x010a
        /*1202*/ 	.byte	0x3f
	.zero		1


	//   ....[92]....
        /*1204*/ 	.word	0x00025110
        /*1208*/ 	.word	0x00000005
        /*120c*/ 	.word	0x0002a840
        /*1210*/ 	.short	0x010a
        /*1212*/ 	.byte	0x3f
	.zero		1


	//   ....[93]....
        /*1214*/ 	.word	0x00025160
        /*1218*/ 	.word	0x0000001b
        /*121c*/ 	.word	0x0002a840
        /*1220*/ 	.short	0x010a
        /*1222*/ 	.byte	0x3f
	.zero		1


	//   ....[94]....
        /*1224*/ 	.word	0x000251b0
        /*1228*/ 	.word	0x00000005
        /*122c*/ 	.word	0x0002a860
        /*1230*/ 	.short	0x010a
        /*1232*/ 	.byte	0x3f
	.zero		1


	//----- nvinfo : EIATTR_NUM_MBARRIERS
	.align		4
.L_390:
        /*1234*/ 	.byte	0x03, 0x38
        /*1236*/ 	.short	0x0016


	//----- nvinfo : EIATTR_EXIT_INSTR_OFFSETS
	.align		4
        /*1238*/ 	.byte	0x04, 0x1c
        /*123a*/ 	.short	(.L_392 - .L_391)


	//   ....[0]....
.L_391:
        /*123c*/ 	.word	0x00020800


	//----- nvinfo : EIATTR_MAX_THREADS
	.align		4
.L_392:
        /*1240*/ 	.byte	0x04, 0x05
        /*1242*/ 	.short	(.L_394 - .L_393)
.L_393:
        /*1244*/ 	.word	0x00000180
        /*1248*/ 	.word	0x00000001
        /*124c*/ 	.word	0x00000001


	//----- nvinfo : EIATTR_CRS_STACK_SIZE
	.align		4
.L_394:
        /*1250*/ 	.byte	0x04, 0x1e
        /*1252*/ 	.short	(.L_396 - .L_395)
.L_395:
        /*1254*/ 	.word	0x00000000


	//----- nvinfo : EIATTR_CBANK_PARAM_SIZE
	.align		4
.L_396:
        /*1258*/ 	.byte	0x03, 0x19
        /*125a*/ 	.short	0x0af0


	//----- nvinfo : EIATTR_PARAM_CBANK
	.align		4
        /*125c*/ 	.byte	0x04, 0x0a
        /*125e*/ 	.short	(.L_398 - .L_397)
	.align		4
.L_397:
        /*1260*/ 	.word	index@(.nv.constant0._ZN7cutlass13device_kernelIN5flash11enable_sm90INS1_16FlashAttnFwdSm90INS1_25CollectiveMainloopFwdSm90ILi2EN4cute5tupleIJNS5_1CILi1EEES8_S8_EEENS6_IJNS7_ILi128EEENS7_ILi96EEENS7_ILi192EEEEEELi128ENS_10bfloat16_tEfNS_4arch4Sm90ELb0ELb0ELb0ELb1ELb1ELb1ELb0ELb1ELb1ELb1ELb1ELb0EEENS1_21CollectiveEpilogueFwdINS6_IJSA_SA_SB_EEES9_SE_SG_Li256ELb1ELb1ELb1ELb0EEENS1_36VarlenDynamicPersistentTileSchedulerILi128ELi96ELi256ELi128ELb1ELb1ELb1ELb0ELb1ELb1EEEEEEEEEvNT_6ParamsE)
        /*1264*/ 	.short	0x0210
        /*1266*/ 	.short	0x0af0


	//----- nvinfo : EIATTR_SW_WAR
	.align		4
.L_398:
        /*1268*/ 	.byte	0x04, 0x36
        /*126a*/ 	.short	(.L_400 - .L_399)
.L_399:
        /*126c*/ 	.word	0x00000008
.L_400:


//--------------------- .nv.info._ZN7cutlass13device_kernelIN5flash11enable_sm90INS1_16FlashAttnFwdSm90INS1_25CollectiveMainloopFwdSm90ILi2EN4cute5tupleIJNS5_1CILi1EEES8_S8_EEENS6_IJNS7_ILi128EEENS7_ILi96EEENS7_ILi192EEEEEELi128ENS_10bfloat16_tEfNS_4arch4Sm90ELb0ELb1ELb0ELb0ELb1ELb0ELb0ELb1ELb1ELb1ELb1ELb0EEENS1_21CollectiveEpilogueFwdINS6_IJSA_SA_SB_EEES9_SE_SG_Li256ELb0ELb1ELb1ELb0EEENS1_19SingleTileSchedulerILb0ELb1ELb1ELi128EEEEEEEEEvNT_6ParamsE --------------------------
	.section	.nv.info._ZN7cutlass13device_kernelIN5flash11enable_sm90INS1_16FlashAttnFwdSm90INS1_25CollectiveMainloopFwdSm90ILi2EN4cute5tupleIJNS5_1CILi1EEES8_S8_EEENS6_IJNS7_ILi128EEENS7_ILi96EEENS7_ILi192EEEEEELi128ENS_10bfloat16_tEfNS_4arch4Sm90ELb0ELb1ELb0ELb0ELb1ELb0ELb0ELb1ELb1ELb1ELb1ELb0EEENS1_21CollectiveEpilogueFwdINS6_IJSA_SA_SB_EEES9_SE_SG_Li256ELb0ELb1ELb1ELb0EEENS1_19SingleTileSchedulerILb0ELb1ELb1ELi128EEEEEEEEEvNT_6ParamsE,"",@"SHT_CUDA_INFO"
	.sectionflags	@""
	.align	4


	//----- nvinfo : EIATTR_CUDA_API_VERSION
	.align		4
        /*0000*/ 	.byte	0x04, 0x37
        /*0002*/ 	.short	(.L_402 - .L_401)
.L_401:
        /*0004*/ 	.word	0x00000082


	//----- nvinfo : EIATTR_KPARAM_INFO
	.align		4
.L_402:
        /*0008*/ 	.byte	0x04, 0x17
        /*000a*/ 	.short	(.L_404 - .L_403)
.L_403:
        /*000c*/ 	.word	0x00000000
        /*0010*/ 	.short	0x0000
        /*0012*/ 	.short	0x0070
        /*0014*/ 	.byte	0x00, 0xf0, 0x01, 0x28


	//----- nvinfo : EIATTR_SPARSE_MMA_MASK
	.align		4
.L_404:
        /*0018*/ 	.byte	0x03, 0x50
        /*001a*/ 	.short	0x0000


	//----- nvinfo : EIATTR_MAXREG_COUNT
	.align		4
        /*001c*/ 	.byte	0x03, 0x1b
        /*001e*/ 	.short	0x00a8


	//----- nvinfo : EIATTR_NUM_BARRIERS
	.align		4
        /*0020*/ 	.byte	0x02, 0x4c
        /*0022*/ 	.byte	0x09
	.zero		1


	//----- nvinfo : EIATTR_EXTERNS
	.align		4
        /*0024*/ 	.byte	0x04, 0x0f
        /*0026*/ 	.short	(.L_406 - .L_405)


	//   ....[0]....
	.align		4
.L_405:
        /*0028*/ 	.word	index@(__assertfail)


	//----- nvinfo : EIATTR_ANNOTATIONS
	.align		4
.L_406:
        /*002c*/ 	.byte	0x04, 0x55
        /*002e*/ 	.short	(.L_408 - .L_407)


	//   ....[0]....
.L_407:
        /*0030*/ 	.word	0x00000001
        /*0034*/ 	.byte	0xb0, 0x08, 0x00, 0x00, 0x01, 0x00, 0x00, 0x00, 0x20, 0x16, 0x00, 0x00, 0x01, 0x00, 0x00, 0x00
        /*0044*/ 	.byte	0xc0, 0xf3, 0x00, 0x00, 0x01, 0x00, 0x00, 0x00, 0xc0, 0x1d, 0x01, 0x00


	//----- nvinfo : EIATTR_MERCURY_ISA_VERSION
	.align		4
.L_408:
        /*0050*/ 	.byte	0x03, 0x5f
        /*0052*/ 	.short	0x0101


	//----- nvinfo : EIATTR_INT_WARP_WIDE_INSTR_OFFSETS
	.align		4
        /*0054*/ 	.byte	0x04, 0x31
        /*0056*/ 	.short	(.L_410 - .L_409)


	//   ....[0]....
.L_409:
        /*0058*/ 	.word	0x000000c0


	//   ....[1]....
        /*005c*/ 	.word	0x000000d0


	//   ....[2]....
        /*0060*/ 	.word	0x00000170


	//----- nvinfo : EIATTR_COOP_GROUP_MASK_REGIDS
	.align		4
.L_410:
        /*0064*/ 	.byte	0x04, 0x29
        /*0066*/ 	.short	(.L_412 - .L_411)


	//   ....[0]....
.L_411:
        /*0068*/ 	.word	0xffffffff


	//   ....[1]....
        /*006c*/ 	.word	0xffffffff


	//   ....[2]....
        /*0070*/ 	.word	0xffffffff


	//   ....[3]....
        /*0074*/ 	.word	0xffffffff


	//   ....[4]....
        /*0078*/ 	.word	0xffffffff


	//   ....[5]....
        /*007c*/ 	.word	0xffffffff


	//   ....[6]....
        /*0080*/ 	.word	0xffffffff


	//   ....[7]....
        /*0084*/ 	.word	0xffffffff


	//   ....[8]....
        /*0088*/ 	.word	0xffffffff


	//   ....[9]....
        /*008c*/ 	.word	0xffffffff


	//   ....[10]....
        /*0090*/ 	.word	0xffffffff


	//   ....[11]....
        /*0094*/ 	.word	0xffffffff


	//   ....[12]....
        /*0098*/ 	.word	0xffffffff


	//   ....[13]....
        /*009c*/ 	.word	0xffffffff


	//   ....[14]....
        /*00a0*/ 	.word	0xffffffff


	//   ....[15]....
        /*00a4*/ 	.word	0xffffffff


	//   ....[16]....
        /*00a8*/ 	.word	0xffffffff


	//   ....[17]....
        /*00ac*/ 	.word	0xffffffff


	//   ....[18]....
        /*00b0*/ 	.word	0xffffffff


	//   ....[19]....
        /*00b4*/ 	.word	0xffffffff


	//   ....[20]....
        /*00b8*/ 	.word	0xffffffff


	//   ....[21]....
        /*00bc*/ 	.word	0xffffffff


	//   ....[22]....
        /*00c0*/ 	.word	0xffffffff


	//   ....[23]....
        /*00c4*/ 	.word	0xffffffff


	//   ....[24]....
        /*00c8*/ 	.word	0xffffffff


	//   ....[25]....
        /*00cc*/ 	.word	0xffffffff


	//   ....[26]....
        /*00d0*/ 	.word	0xffffffff


	//   ....[27]....
        /*00d4*/ 	.word	0xffffffff


	//   ....[28]....
        /*00d8*/ 	.word	0xffffffff


	//   ....[29]....
        /*00dc*/ 	.word	0xffffffff


	//   ....[30]....
        /*00e0*/ 	.word	0xffffffff


	//   ....[31]....
        /*00e4*/ 	.word	0xffffffff


	//   ....[32]....
        /*00e8*/ 	.word	0xffffffff


	//   ....[33]....
        /*00ec*/ 	.word	0xffffffff


	//   ....[34]....
        /*00f0*/ 	.word	0xffffffff


	//   ....[35]....
        /*00f4*/ 	.word	0xffffffff


	//   ....[36]....
        /*00f8*/ 	.word	0xffffffff


	//   ....[37]....
        /*00fc*/ 	.word	0xffffffff


	//   ....[38]....
        /*0100*/ 	.word	0xffffffff


	//   ....[39]....
        /*0104*/ 	.word	0xffffffff


	//   ....[40]....
        /*0108*/ 	.word	0xffffffff


	//   ....[41]....
        /*010c*/ 	.word	0xffffffff


	//   ....[42]....
        /*0110*/ 	.word	0xffffffff


	//   ....[43]....
        /*0114*/ 	.word	0xffffffff


	//   ....[44]....
        /*0118*/ 	.word	0xffffffff


	//   ....[45]....
        /*011c*/ 	.word	0xffffffff


	//   ....[46]....
        /*0120*/ 	.word	0xffffffff


	//   ....[47]....
        /*0124*/ 	.word	0xffffffff


	//   ....[48]....
        /*0128*/ 	.word	0xffffffff


	//   ....[49]....
        /*012c*/ 	.word	0xffffffff


	//   ....[50]....
        /*0130*/ 	.word	0xffffffff


	//   ....[51]....
        /*0134*/ 	.word	0xffffffff


	//   ....[52]....
        /*0138*/ 	.word	0xffffffff


	//   ....[53]....
        /*013c*/ 	.word	0xffffffff


	//   ....[54]....
        /*0140*/ 	.word	0xffffffff


	//   ....[55]....
        /*0144*/ 	.word	0xffffffff


	//   ....[56]....
        /*0148*/ 	.word	0xffffffff


	//   ....[57]....
        /*014c*/ 	.word	0xffffffff


	//   ....[58]....
        /*0150*/ 	.word	0xffffffff


	//   ....[59]....
        /*0154*/ 	.word	0xffffffff


	//   ....[60]....
        /*0158*/ 	.word	0xffffffff


	//   ....[61]....
        /*015c*/ 	.word	0xffffffff


	//   ....[62]....
        /*0160*/ 	.word	0xffffffff


	//   ....[63]....
        /*0164*/ 	.word	0xffffffff


	//   ....[64]....
        /*0168*/ 	.word	0xffffffff


	//   ....[65]....
        /*016c*/ 	.word	0xffffffff


	//   ....[66]....
        /*0170*/ 	.word	0xffffffff


	//   ....[67]....
        /*0174*/ 	.word	0xffffffff


	//   ....[68]....
        /*0178*/ 	.word	0xffffffff


	//   ....[69]....
        /*017c*/ 	.word	0xffffffff


	//   ....[70]....
        /*0180*/ 	.word	0xffffffff


	//   ....[71]....
        /*0184*/ 	.word	0xffffffff


	//   ....[72]....
        /*0188*/ 	.word	0xffffffff


	//   ....[73]....
        /*018c*/ 	.word	0xffffffff


	//   ....[74]....
        /*0190*/ 	.word	0xffffffff


	//   ....[75]....
        /*0194*/ 	.word	0xffffffff


	//   ....[76]....
        /*0198*/ 	.word	0xffffffff


	//   ....[77]....
        /*019c*/ 	.word	0xffffffff


	//   ....[78]....
        /*01a0*/ 	.word	0xffffffff


	//   ....[79]....
        /*01a4*/ 	.word	0xffffffff


	//   ....[80]....
        /*01a8*/ 	.word	0xffffffff


	//   ....[81]....
        /*01ac*/ 	.word	0xffffffff


	//   ....[82]....
        /*01b0*/ 	.word	0xffffffff


	//   ....[83]....
        /*01b4*/ 	.word	0xffffffff


	//   ....[84]....
        /*01b8*/ 	.word	0xffffffff


	//   ....[85]....
        /*01bc*/ 	.word	0xffffffff


	//   ....[86]....
        /*01c0*/ 	.word	0xffffffff


	//   ....[87]....
        /*01c4*/ 	.word	0xffffffff


	//   ....[88]....
        /*01c8*/ 	.word	0xffffffff


	//   ....[89]....
        /*01cc*/ 	.word	0xffffffff


	//   ....[90]....
        /*01d0*/ 	.word	0xffffffff


	//   ....[91]....
        /*01d4*/ 	.word	0xffffffff


	//   ....[92]....
        /*01d8*/ 	.word	0xffffffff


	//   ....[93]....
        /*01dc*/ 	.word	0xffffffff


	//   ....[94]....
        /*01e0*/ 	.word	0xffffffff


	//   ....[95]....
        /*01e4*/ 	.word	0xffffffff


	//   ....[96]....
        /*01e8*/ 	.word	0xffffffff


	//   ....[97]....
        /*01ec*/ 	.word	0xffffffff


	//   ....[98]....
        /*01f0*/ 	.word	0xffffffff


	//   ....[99]....
        /*01f4*/ 	.word	0xffffffff


	//   ....[100]....
        /*01f8*/ 	.word	0xffffffff


	//   ....[101]....
        /*01fc*/ 	.word	0xffffffff


	//   ....[102]....
        /*0200*/ 	.word	0xffffffff


	//   ....[103]....
        /*0204*/ 	.word	0xffffffff


	//   ....[104]....
        /*0208*/ 	.word	0xffffffff


	//   ....[105]....
        /*020c*/ 	.word	0xffffffff


	//   ....[106]....
        /*0210*/ 	.word	0xffffffff


	//   ....[107]....
        /*0214*/ 	.word	0x0500000f


	//   ....[108]....
        /*0218*/ 	.word	0x0500000f


	//   ....[109]....
        /*021c*/ 	.word	0x0500000f


	//   ....[110]....
        /*0220*/ 	.word	0x0500000f


	//   ....[111]....
        /*0224*/ 	.word	0x0500000f


	//   ....[112]....
        /*0228*/ 	.word	0x0500000f


	//   ....[113]....
        /*022c*/ 	.word	0x0500000f


	//   ....[114]....
        /*0230*/ 	.word	0x0500000f


	//   ....[115]....
        /*0234*/ 	.word	0x0500000f


	//   ....[116]....
        /*0238*/ 	.word	0x0500000f


	//   ....[117]....
        /*023c*/ 	.word	0x0500000f


	//   ....[118]....
        /*0240*/ 	.word	0x0500000f


	//   ....[119]....
        /*0244*/ 	.word	0x0500000f


	//   ....[120]....
        /*0248*/ 	.word	0x0500000f


	//   ....[121]....
        /*024c*/ 	.word	0x0500000f


	//   ....[122]....
        /*0250*/ 	.word	0x0500000f


	//   ....[123]....
        /*0254*/ 	.word	0x0500000f


	//   ....[124]....
        /*0258*/ 	.word	0x0500000f


	//   ....[125]....
        /*025c*/ 	.word	0x0500000f


	//   ....[126]....
        /*0260*/ 	.word	0x0500000f


	//   ....[127]....
        /*0264*/ 	.word	0x0500000f


	//   ....[128]....
        /*0268*/ 	.word	0x0500000f


	//   ....[129]....
        /*026c*/ 	.word	0x0500000f


	//   ....[130]....
        /*0270*/ 	.word	0x0500000f


	//   ....[131]....
        /*0274*/ 	.word	0x0500000f


	//   ....[132]....
        /*0278*/ 	.word	0x0500000f


	//   ....[133]....
        /*027c*/ 	.word	0x0500000f


	//   ....[134]....
        /*0280*/ 	.word	0x0500000f


	//   ....[135]....
        /*0284*/ 	.word	0x0500000f


	//   ....[136]....
        /*0288*/ 	.word	0x0500000f


	//   ....[137]....
        /*028c*/ 	.word	0x0500000f


	//   ....[138]....
        /*0290*/ 	.word	0x0500000f


	//   ....[139]....
        /*0294*/ 	.word	0x0500000f


	//   ....[140]....
        /*0298*/ 	.word	0x0500000f


	//   ....[141]....
        /*029c*/ 	.word	0x0500000f


	//   ....[142]....
        /*02a0*/ 	.word	0x0500000f


	//   ....[143]....
        /*02a4*/ 	.word	0x0500000f


	//   ....[144]....
        /*02a8*/ 	.word	0x0500000f


	//   ....[145]....
        /*02ac*/ 	.word	0x0500000f


	//   ....[146]....
        /*02b0*/ 	.word	0x0500000f


	//   ....[147]....
        /*02b4*/ 	.word	0x0500000f


	//   ....[148]....
        /*02b8*/ 	.word	0x0500000f


	//   ....[149]....
        /*02bc*/ 	.word	0x0500000f


	//   ....[150]....
        /*02c0*/ 	.word	0x0500000f


	//   ....[151]....
        /*02c4*/ 	.word	0x0500000f


	//   ....[152]....
        /*02c8*/ 	.word	0x0500000f


	//   ....[153]....
        /*02cc*/ 	.word	0x0500000f


	//   ....[154]....
        /*02d0*/ 	.word	0x0500000f


	//   ....[155]....
        /*02d4*/ 	.word	0x0500000f


	//   ....[156]....
        /*02d8*/ 	.word	0x0500000f


	//   ....[157]....
        /*02dc*/ 	.word	0x0500000f


	//   ....[158]....
        /*02e0*/ 	.word	0x0500000f


	//   ....[159]....
        /*02e4*/ 	.word	0x0500000f


	//   ....[160]....
        /*02e8*/ 	.word	0x0500000f


	//   ....[161]....
        /*02ec*/ 	.word	0x0500000f


	//   ....[162]....
        /*02f0*/ 	.word	0x0500000f


	//   ....[163]....
        /*02f4*/ 	.word	0x0500000f


	//   ....[164]....
        /*02f8*/ 	.word	0x0500000f


	//   ....[165]....
        /*02fc*/ 	.word	0x0500000f


	//   ....[166]....
        /*0300*/ 	.word	0x0500000f


	//   ....[167]....
        /*0304*/ 	.word	0x0500000f


	//   ....[168]....
        /*0308*/ 	.word	0x0500000f


	//   ....[169]....
        /*030c*/ 	.word	0x0500000f


	//   ....[170]....
        /*0310*/ 	.word	0x0500000f


	//   ....[171]....
        /*0314*/ 	.word	0x0500000f


	//   ....[172]....
        /*0318*/ 	.word	0x0500000f


	//----- nvinfo : EIATTR_COOP_GROUP_INSTR_OFFSETS
	.align		4
.L_412:
        /*031c*/ 	.byte	0x04, 0x28
        /*031e*/ 	.short	(.L_414 - .L_413)


	//   ....[0]....
.L_413:
        /*0320*/ 	.word	0x00000070


	//   ....[1]....
        /*0324*/ 	.word	0x000000b0


	//   ....[2]....
        /*0328*/ 	.word	0x000002d0


	//   ....[3]....
        /*032c*/ 	.word	0x00000430


	//   ....[4]....
        /*0330*/ 	.word	0x00000550


	//   ....[5]....
        /*0334*/ 	.word	0x000006b0


	//   ....[6]....
        /*0338*/ 	.word	0x00001420


	//   ....[7]....
        /*033c*/ 	.word	0x00001fa0


	//   ....[8]....
        /*0340*/ 	.word	0x00002200


	//   ....[9]....
        /*0344*/ 	.word	0x00002f30


	//   ....[10]....
        /*0348*/ 	.word	0x00003040


	//   ....[11]....
        /*034c*/ 	.word	0x00003570


	//   ....[12]....
        /*0350*/ 	.word	0x00003630


	//   ....[13]....
        /*0354*/ 	.word	0x00005080


	//   ....[14]....
        /*0358*/ 	.word	0x00005290


	//   ....[15]....
        /*035c*/ 	.word	0x00005ff0


	//   ....[16]....
        /*0360*/ 	.word	0x00006240


	//   ....[17]....
        /*0364*/ 	.word	0x000066a0


	//   ....[18]....
        /*0368*/ 	.word	0x00006700


	//   ....[19]....
        /*036c*/ 	.word	0x000082a0


	//   ....[20]....
        /*0370*/ 	.word	0x000082b0


	//   ....[21]....
        /*0374*/ 	.word	0x000082e0


	//   ....[22]....
        /*0378*/ 	.word	0x000082f0


	//   ....[23]....
        /*037c*/ 	.word	0x00009c20


	//   ....[24]....
        /*0380*/ 	.word	0x00009e40


	//   ....[25]....
        /*0384*/ 	.word	0x0000abc0


	//   ....[26]....
        /*0388*/ 	.word	0x0000ae10


	//   ....[27]....
        /*038c*/ 	.word	0x0000b260


	//   ....[28]....
        /*0390*/ 	.word	0x0000b2d0


	//   ....[29]....
        /*0394*/ 	.word	0x0000c170


	//   ....[30]....
        /*0398*/ 	.word	0x0000c1a0


	//   ....[31]....
        /*039c*/ 	.word	0x0000c260


	//   ....[32]....
        /*03a0*/ 	.word	0x0000c270


	//   ....[33]....
        /*03a4*/ 	.word	0x0000d0d0


	//   ....[34]....
        /*03a8*/ 	.word	0x0000d110


	//   ....[35]....
        /*03ac*/ 	.word	0x0000d140


	//   ....[36]....
        /*03b0*/ 	.word	0x0000d170


	//   ....[37]....
        /*03b4*/ 	.word	0x0000d180


	//   ....[38]....
        /*03b8*/ 	.word	0x0000d1b0


	//   ....[39]....
        /*03bc*/ 	.word	0x0000d810


	//   ....[40]....
        /*03c0*/ 	.word	0x0000d820


	//   ....[41]....
        /*03c4*/ 	.word	0x0000e220


	//   ....[42]....
        /*03c8*/ 	.word	0x0000f8c0


	//   ....[43]....
        /*03cc*/ 	.word	0x0000f8e0


	//   ....[44]....
        /*03d0*/ 	.word	0x0000f8f0


	//   ....[45]....
        /*03d4*/ 	.word	0x0000f900


	//   ....[46]....
        /*03d8*/ 	.word	0x0000f910


	//   ....[47]....
        /*03dc*/ 	.word	0x0000f920


	//   ....[48]....
        /*03e0*/ 	.word	0x0000f930


	//   ....[49]....
        /*03e4*/ 	.word	0x0000f990


	//   ....[50]....
        /*03e8*/ 	.word	0x0000f9d0


	//   ....[51]....
        /*03ec*/ 	.word	0x0000fa30


	//   ....[52]....
        /*03f0*/ 	.word	0x0000fa40


	//   ....[53]....
        /*03f4*/ 	.word	0x0000fb00


	//   ....[54]....
        /*03f8*/ 	.word	0x00010150


	//   ....[55]....
        /*03fc*/ 	.word	0x00010180


	//   ....[56]....
        /*0400*/ 	.word	0x000101b0


	//   ....[57]....
        /*0404*/ 	.word	0x000101d0


	//   ....[58]....
        /*0408*/ 	.word	0x000101e0


	//   ....[59]....
        /*040c*/ 	.word	0x00010260


	//   ....[60]....
        /*0410*/ 	.word	0x000102a0


	//   ....[61]....
        /*0414*/ 	.word	0x000102f0


	//   ....[62]....
        /*0418*/ 	.word	0x00010320


	//   ....[63]....
        /*041c*/ 	.word	0x00010380


	//   ....[64]....
        /*0420*/ 	.word	0x000103c0


	//   ....[65]....
        /*0424*/ 	.word	0x00010410


	//   ....[66]....
        /*0428*/ 	.word	0x00010440


	//   ....[67]....
        /*042c*/ 	.word	0x00010490


	//   ....[68]....
        /*0430*/ 	.word	0x000104d0


	//   ....[69]....
        /*0434*/ 	.word	0x00010520


	//   ....[70]....
        /*0438*/ 	.word	0x00010c70


	//   ....[71]....
        /*043c*/ 	.word	0x00010c90


	//   ....[72]....
        /*0440*/ 	.word	0x00010ca0


	//   ....[73]....
        /*0444*/ 	.word	0x00010cb0


	//   ....[74]....
        /*0448*/ 	.word	0x00010cc0


	//   ....[75]....
        /*044c*/ 	.word	0x00010ce0


	//   ....[76]....
        /*0450*/ 	.word	0x00010d40


	//   ....[77]....
        /*0454*/ 	.word	0x00010d70


	//   ....[78]....
        /*0458*/ 	.word	0x00010de0


	//   ....[79]....
        /*045c*/ 	.word	0x00010e10


	//   ....[80]....
        /*0460*/ 	.word	0x00010e20


	//   ....[81]....
        /*0464*/ 	.word	0x00010e30


	//   ....[82]....
        /*0468*/ 	.word	0x000110e0


	//   ....[83]....
        /*046c*/ 	.word	0x00011100


	//   ....[84]....
        /*0470*/ 	.word	0x00011110


	//   ....[85]....
        /*0474*/ 	.word	0x00011130


	//   ....[86]....
        /*0478*/ 	.word	0x000111b0


	//   ....[87]....
        /*047c*/ 	.word	0x000111e0


	//   ....[88]....
        /*0480*/ 	.word	0x00011230


	//   ....[89]....
        /*0484*/ 	.word	0x00011260


	//   ....[90]....
        /*0488*/ 	.word	0x000112b0


	//   ....[91]....
        /*048c*/ 	.word	0x000112e0


	//   ....[92]....
        /*0490*/ 	.word	0x00011330


	//   ....[93]....
        /*0494*/ 	.word	0x00011360


	//   ....[94]....
        /*0498*/ 	.word	0x000117c0


	//   ....[95]....
        /*049c*/ 	.word	0x000117f0


	//   ....[96]....
        /*04a0*/ 	.word	0x00011820


	//   ....[97]....
        /*04a4*/ 	.word	0x00011850


	//   ....[98]....
        /*04a8*/ 	.word	0x00011880


	//   ....[99]....
        /*04ac*/ 	.word	0x00011890


	//   ....[100]....
        /*04b0*/ 	.word	0x000118a0


	//   ....[101]....
        /*04b4*/ 	.word	0x000118b0


	//   ....[102]....
        /*04b8*/ 	.word	0x000118d0


	//   ....[103]....
        /*04bc*/ 	.word	0x000118e0


	//   ....[104]....
        /*04c0*/ 	.word	0x00011930


	//   ....[105]....
        /*04c4*/ 	.word	0x00011960


	//   ....[106]....
        /*04c8*/ 	.word	0x00011d50


	//   ....[107]....
        /*04cc*/ 	.word	0x00012390


	//   ....[108]....
        /*04d0*/ 	.word	0x00012480


	//   ....[109]....
        /*04d4*/ 	.word	0x00012520


	//   ....[110]....
        /*04d8*/ 	.word	0x00012580


	//   ....[111]....
        /*04dc*/ 	.word	0x00012650


	//   ....[112]....
        /*04e0*/ 	.word	0x000126c0


	//   ....[113]....
        /*04e4*/ 	.word	0x00012790


	//   ....[114]....
        /*04e8*/ 	.word	0x00012810


	//   ....[115]....
        /*04ec*/ 	.word	0x000128e0


	//   ....[116]....
        /*04f0*/ 	.word	0x00012960


	//   ....[117]....
        /*04f4*/ 	.word	0x00012a40


	//   ....[118]....
        /*04f8*/ 	.word	0x00012ac0


	//   ....[119]....
        /*04fc*/ 	.word	0x00012b80


	//   ....[120]....
        /*0500*/ 	.word	0x00012c10


	//   ....[121]....
        /*0504*/ 	.word	0x00012c70


	//   ....[122]....
        /*0508*/ 	.word	0x00012d10


	//   ....[123]....
        /*050c*/ 	.word	0x00012de0


	//   ....[124]....
        /*0510*/ 	.word	0x00012e60


	//   ....[125]....
        /*0514*/ 	.word	0x00012f30


	//   ....[126]....
        /*0518*/ 	.word	0x00012fb0


	//   ....[127]....
        /*051c*/ 	.word	0x00013080


	//   ....[128]....
        /*0520*/ 	.word	0x00013100


	//   ....[129]....
        /*0524*/ 	.word	0x000131d0


	//   ....[130]....
        /*0528*/ 	.word	0x00013250


	//   ....[131]....
        /*052c*/ 	.word	0x00013320


	//   ....[132]....
        /*0530*/ 	.word	0x000133a0


	//   ....[133]....
        /*0534*/ 	.word	0x00013470


	//   ....[134]....
        /*0538*/ 	.word	0x000134e0


	//   ....[135]....
        /*053c*/ 	.word	0x000135a0


	//   ....[136]....
        /*0540*/ 	.word	0x000136e0


	//   ....[137]....
        /*0544*/ 	.word	0x00013780


	//   ....[138]....
        /*0548*/ 	.word	0x000137e0


	//   ....[139]....
        /*054c*/ 	.word	0x000138a0


	//   ....[140]....
        /*0550*/ 	.word	0x00013900


	//   ....[141]....
        /*0554*/ 	.word	0x000139c0


	//   ....[142]....
        /*0558*/ 	.word	0x00013a40


	//   ....[143]....
        /*055c*/ 	.word	0x00013af0


	//   ....[144]....
        /*0560*/ 	.word	0x00013b50


	//   ....[145]....
        /*0564*/ 	.word	0x00013c10


	//   ....[146]....
        /*0568*/ 	.word	0x00013c90


	//   ....[147]....
        /*056c*/ 	.word	0x00013d40


	//   ....[148]....
        /*0570*/ 	.word	0x00013e20


	//   ....[149]....
        /*0574*/ 	.word	0x00013ec0


	//   ....[150]....
        /*0578*/ 	.word	0x00013f20


	//   ....[151]....
        /*057c*/ 	.word	0x00013ff0


	//   ....[152]....
        /*0580*/ 	.word	0x00014090


	//   ....[153]....
        /*0584*/ 	.word	0x00014150


	//   ....[154]....
        /*0588*/ 	.word	0x000141f0


	//   ....[155]....
        /*058c*/ 	.word	0x000142b0


	//   ....[156]....
        /*0590*/ 	.word	0x00014350


	//   ....[157]....
        /*0594*/ 	.word	0x00014410


	//   ....[158]....
        /*0598*/ 	.word	0x000144b0


	//   ....[159]....
        /*059c*/ 	.word	0x00014570


	//   ....[160]....
        /*05a0*/ 	.word	0x00014690


	//   ....[161]....
        /*05a4*/ 	.word	0x00014770


	//   ....[162]....
        /*05a8*/ 	.word	0x000147e0


	//   ....[163]....
        /*05ac*/ 	.word	0x000148b0


	//   ....[164]....
        /*05b0*/ 	.word	0x00014920


	//   ....[165]....
        /*05b4*/ 	.word	0x000149f0


	//   ....[166]....
        /*05b8*/ 	.word	0x00014a60


	//   ....[167]....
        /*05bc*/ 	.word	0x00014b40


	//   ....[168]....
        /*05c0*/ 	.word	0x00014bb0


	//   ....[169]....
        /*05c4*/ 	.word	0x00014c90


	//   ....[170]....
        /*05c8*/ 	.word	0x00014d10


	//   ....[171]....
        /*05cc*/ 	.word	0x00014dd0


	//   ....[172]....
        /*05d0*/ 	.word	0x00014ee0


	//----- nvinfo : EIATTR_REG_RECONFIG
	.align		4
.L_414:
        /*05d4*/ 	.byte	0x01, 0x54
	.zero		2


	//----- nvinfo : EIATTR_SYSCALL_OFFSETS
	.align		4
        /*05d8*/ 	.byte	0x04, 0x46
        /*05da*/ 	.short	(.L_416 - .L_415)


	//   ....[0]....
.L_415:
        /*05dc*/ 	.word	0x000015e0


	//   ....[1]....
        /*05e0*/ 	.word	0x0000ede0


	//   ....[2]....
        /*05e4*/ 	.word	0x0000ef20


	//   ....[3]....
        /*05e8*/ 	.word	0x0000f010


	//   ....[4]....
        /*05ec*/ 	.word	0x0000fea0


	//----- nvinfo : EIATTR_MBARRIER_INSTR_OFFSETS
	.align		4
.L_416:
        /*05f0*/ 	.byte	0x04, 0x39
        /*05f2*/ 	.short	(.L_418 - .L_417)


	//   ....[0]....
.L_417:
        /*05f4*/ 	.word	0x00000180
        /*05f8*/ 	.word	0x000000ff
        /*05fc*/ 	.word	0x0002a800
        /*0600*/ 	.short	0x0100
        /*0602*/ 	.byte	0x08
	.zero		1


	//   ....[1]....
        /*0604*/ 	.word	0x00000190
        /*0608*/ 	.word	0x000000ff
        /*060c*/ 	.word	0x0002a820
        /*0610*/ 	.short	0x0100
        /*0612*/ 	.byte	0x08
	.zero		1


	//   ....[2]....
        /*0614*/ 	.word	0x00000280
        /*0618*/ 	.word	0x000000ff
        /*061c*/ 	.word	0x0002a830
        /*0620*/ 	.short	0x0100
        /*0622*/ 	.byte	0x08
	.zero		1


	//   ....[3]....
        /*0624*/ 	.word	0x00000290
        /*0628*/ 	.word	0x000000ff
        /*062c*/ 	.word	0x0002a840
        /*0630*/ 	.short	0x0100
        /*0632*/ 	.byte	0x08
	.zero		1


	//   ....[4]....
        /*0634*/ 	.word	0x000002a0
        /*0638*/ 	.word	0x000000ff
        /*063c*/ 	.word	0x0002a838
        /*0640*/ 	.short	0x0100
        /*0642*/ 	.byte	0x08
	.zero		1


	//   ....[5]....
        /*0644*/ 	.word	0x000002b0
        /*0648*/ 	.word	0x000000ff
        /*064c*/ 	.word	0x0002a848
        /*0650*/ 	.short	0x0100
        /*0652*/ 	.byte	0x08
	.zero		1


	//   ....[6]....
        /*0654*/ 	.word	0x000003e0
        /*0658*/ 	.word	0x000000ff
        /*065c*/ 	.word	0x0002a850
        /*0660*/ 	.short	0x0100
        /*0662*/ 	.byte	0x08
	.zero		1


	//   ....[7]....
        /*0664*/ 	.word	0x000003f0
        /*0668*/ 	.word	0x000000ff
        /*066c*/ 	.word	0x0002a860
        /*0670*/ 	.short	0x0100
        /*0672*/ 	.byte	0x08
	.zero		1


	//   ....[8]....
        /*0674*/ 	.word	0x00000400
        /*0678*/ 	.word	0x000000ff
        /*067c*/ 	.word	0x0002a858
        /*0680*/ 	.short	0x0100
        /*0682*/ 	.byte	0x08
	.zero		1


	//   ....[9]....
        /*0684*/ 	.word	0x00000410
        /*0688*/ 	.word	0x000000ff
        /*068c*/ 	.word	0x0002a868
        /*0690*/ 	.short	0x0100
        /*0692*/ 	.byte	0x08
	.zero		1


	//   ....[10]....
        /*0694*/ 	.word	0x00000500
        /*0698*/ 	.word	0x000000ff
        /*069c*/ 	.word	0x0002a870
        /*06a0*/ 	.short	0x0100
        /*06a2*/ 	.byte	0x06
	.zero		1


	//   ....[11]....
        /*06a4*/ 	.word	0x00000510
        /*06a8*/ 	.word	0x000000ff
        /*06ac*/ 	.word	0x0002a880
        /*06b0*/ 	.short	0x0100
        /*06b2*/ 	.byte	0x06
	.zero		1


	//   ....[12]....
        /*06b4*/ 	.word	0x00000520
        /*06b8*/ 	.word	0x000000ff
        /*06bc*/ 	.word	0x0002a878
        /*06c0*/ 	.short	0x0100
        /*06c2*/ 	.byte	0x06
	.zero		1


	//   ....[13]....
        /*06c4*/ 	.word	0x00000530
        /*06c8*/ 	.word	0x000000ff
        /*06cc*/ 	.word	0x0002a888
        /*06d0*/ 	.short	0x0100
        /*06d2*/ 	.byte	0x06
	.zero		1


	//   ....[14]....
        /*06d4*/ 	.word	0x00000660
        /*06d8*/ 	.word	0x000000ff
        /*06dc*/ 	.word	0x0002a890
        /*06e0*/ 	.short	0x0100
        /*06e2*/ 	.byte	0x08
	.zero		1


	//   ....[15]....
        /*06e4*/ 	.word	0x00000670
        /*06e8*/ 	.word	0x000000ff
        /*06ec*/ 	.word	0x0002a8a0
        /*06f0*/ 	.short	0x0100
        /*06f2*/ 	.byte	0x08
	.zero		1


	//   ....[16]....
        /*06f4*/ 	.word	0x00000680
        /*06f8*/ 	.word	0x000000ff
        /*06fc*/ 	.word	0x0002a898
        /*0700*/ 	.short	0x0100
        /*0702*/ 	.byte	0x08
	.zero		1


	//   ....[17]....
        /*0704*/ 	.word	0x00000690
        /*0708*/ 	.word	0x000000ff
        /*070c*/ 	.word	0x0002a8a8
        /*0710*/ 	.short	0x0100
        /*0712*/ 	.byte	0x08
	.zero		1


	//   ....[18]....
        /*0714*/ 	.word	0x000007d0
        /*0718*/ 	.word	0x000000ff
        /*071c*/ 	.word	0x0002a8b0
        /*0720*/ 	.short	0x0100
        /*0722*/ 	.byte	0x08
	.zero		1


	//   ....[19]....
        /*0724*/ 	.word	0x000007e0
        /*0728*/ 	.word	0x000000ff
        /*072c*/ 	.word	0x0002a8c0
        /*0730*/ 	.short	0x0100
        /*0732*/ 	.byte	0x08
	.zero		1


	//   ....[20]....
        /*0734*/ 	.word	0x000007f0
        /*0738*/ 	.word	0x000000ff
        /*073c*/ 	.word	0x0002a8b8
        /*0740*/ 	.short	0x0100
        /*0742*/ 	.byte	0x08
	.zero		1


	//   ....[21]....
        /*0744*/ 	.word	0x00000800
        /*0748*/ 	.word	0x000000ff
        /*074c*/ 	.word	0x0002a8c8
        /*0750*/ 	.short	0x0100
        /*0752*/ 	.byte	0x08
	.zero		1


	//   ....[22]....
        /*0754*/ 	.word	0x00001600
        /*0758*/ 	.word	0x000000ff
        /*075c*/ 	.word	0x0002a800
        /*0760*/ 	.short	0x010a
        /*0762*/ 	.byte	0x26
	.zero		1


	//   ....[23]....
        /*0764*/ 	.word	0x00001690
        /*0768*/ 	.word	0x000000ff
        /*076c*/ 	.word	0x0002a830
        /*0770*/ 	.short	0x010a
        /*0772*/ 	.byte	0x26
	.zero		1


	//   ....[24]....
        /*0774*/ 	.word	0x000016f0
        /*0778*/ 	.word	0x000000ff
        /*077c*/ 	.word	0x0002a830
        /*0780*/ 	.short	0x010a
        /*0782*/ 	.byte	0x26
	.zero		1


	//   ....[25]....
        /*0784*/ 	.word	0x00001ea0
        /*0788*/ 	.word	0x000000ff
        /*078c*/ 	.word	0x00000000
        /*0790*/ 	.short	0x0101
        /*0792*/ 	.byte	0x04
	.zero		1


	//   ....[26]....
        /*0794*/ 	.word	0x00004450
        /*0798*/ 	.word	0x000000ff
        /*079c*/ 	.word	0x0002a830
        /*07a0*/ 	.short	0x010a
        /*07a2*/ 	.byte	0x3c
	.zero		1


	//   ....[27]....
        /*07a4*/ 	.word	0x00004490
        /*07a8*/ 	.word	0x000000ff
        /*07ac*/ 	.word	0x0002a830
        /*07b0*/ 	.short	0x010a
        /*07b2*/ 	.byte	0x3c
	.zero		1


	//   ....[28]....
        /*07b4*/ 	.word	0x00004ce0
        /*07b8*/ 	.word	0x000000ff
        /*07bc*/ 	.word	0x0002a850
        /*07c0*/ 	.short	0x010a
        /*07c2*/ 	.byte	0x0a
	.zero		1


	//   ....[29]....
        /*07c4*/ 	.word	0x00004d20
        /*07c8*/ 	.word	0x000000ff
        /*07cc*/ 	.word	0x0002a850
        /*07d0*/ 	.short	0x010a
        /*07d2*/ 	.byte	0x0a
	.zero		1


	//   ....[30]....
        /*07d4*/ 	.word	0x00005030
        /*07d8*/ 	.word	0x000000ff
        /*07dc*/ 	.word	0x00000000
        /*07e0*/ 	.short	0x0101
        /*07e2*/ 	.byte	0x3c
	.zero		1


	//   ....[31]....
        /*07e4*/ 	.word	0x00006f70
        /*07e8*/ 	.word	0x000000ff
        /*07ec*/ 	.word	0x00000000
        /*07f0*/ 	.short	0x0101
        /*07f2*/ 	.byte	0x0a
	.zero		1


	//   ....[32]....
        /*07f4*/ 	.word	0x00007400
        /*07f8*/ 	.word	0x000000ff
        /*07fc*/ 	.word	0x0002a830
        /*0800*/ 	.short	0x010a
        /*0802*/ 	.byte	0x05
	.zero		1


	//   ....[33]....
        /*0804*/ 	.word	0x00007440
        /*0808*/ 	.word	0x000000ff
        /*080c*/ 	.word	0x0002a830
        /*0810*/ 	.short	0x010a
        /*0812*/ 	.byte	0x05
	.zero		1


	//   ....[34]....
        /*0814*/ 	.word	0x00007c90
        /*0818*/ 	.word	0x000000ff
        /*081c*/ 	.word	0x0002a850
        /*0820*/ 	.short	0x010a
        /*0822*/ 	.byte	0x07
	.zero		1


	//   ....[35]....
        /*0824*/ 	.word	0x00007cd0
        /*0828*/ 	.word	0x000000ff
        /*082c*/ 	.word	0x0002a850
        /*0830*/ 	.short	0x010a
        /*0832*/ 	.byte	0x07
	.zero		1


	//   ....[36]....
        /*0834*/ 	.word	0x00008040
        /*0838*/ 	.word	0x000000ff
        /*083c*/ 	.word	0x00000000
        /*0840*/ 	.short	0x0101
        /*0842*/ 	.byte	0x05
	.zero		1


	//   ....[37]....
        /*0844*/ 	.word	0x00008d90
        /*0848*/ 	.word	0x000000ff
        /*084c*/ 	.word	0x00000000
        /*0850*/ 	.short	0x0101
        /*0852*/ 	.byte	0x05
	.zero		1


	//   ....[38]....
        /*0854*/ 	.word	0x00008fe0
        /*0858*/ 	.word	0x000000ff
        /*085c*/ 	.word	0x0002a830
        /*0860*/ 	.short	0x010a
        /*0862*/ 	.byte	0x07
	.zero		1


	//   ....[39]....
        /*0864*/ 	.word	0x00009020
        /*0868*/ 	.word	0x000000ff
        /*086c*/ 	.word	0x0002a830
        /*0870*/ 	.short	0x010a
        /*0872*/ 	.byte	0x07
	.zero		1


	//   ....[40]....
        /*0874*/ 	.word	0x00009870
        /*0878*/ 	.word	0x000000ff
        /*087c*/ 	.word	0x0002a850
        /*0880*/ 	.short	0x010a
        /*0882*/ 	.byte	0x05
	.zero		1


	//   ....[41]....
        /*0884*/ 	.word	0x000098b0
        /*0888*/ 	.word	0x000000ff
        /*088c*/ 	.word	0x0002a850
        /*0890*/ 	.short	0x010a
        /*0892*/ 	.byte	0x05
	.zero		1


	//   ....[42]....
        /*0894*/ 	.word	0x00009bd0
        /*0898*/ 	.word	0x000000ff
        /*089c*/ 	.word	0x00000000
        /*08a0*/ 	.short	0x0101
        /*08a2*/ 	.byte	0x07
	.zero		1


	//   ....[43]....
        /*08a4*/ 	.word	0x0000bb10
        /*08a8*/ 	.word	0x000000ff
        /*08ac*/ 	.word	0x00000000
        /*08b0*/ 	.short	0x0101
        /*08b2*/ 	.byte	0x05
	.zero		1


	//   ....[44]....
        /*08b4*/ 	.word	0x0000c0e0
        /*08b8*/ 	.word	0x000000ff
        /*08bc*/ 	.word	0x0002a850
        /*08c0*/ 	.short	0x010a
        /*08c2*/ 	.byte	0x05
	.zero		1


	//   ....[45]....
        /*08c4*/ 	.word	0x0000c120
        /*08c8*/ 	.word	0x000000ff
        /*08cc*/ 	.word	0x0002a850
        /*08d0*/ 	.short	0x010a
        /*08d2*/ 	.byte	0x05
	.zero		1


	//   ....[46]....
        /*08d4*/ 	.word	0x0000c5f0
        /*08d8*/ 	.word	0x000000ff
        /*08dc*/ 	.word	0x00000000
        /*08e0*/ 	.short	0x0101
        /*08e2*/ 	.byte	0x04
	.zero		1


	//   ....[47]....
        /*08e4*/ 	.word	0x0000d190
        /*08e8*/ 	.word	0x000000ff
        /*08ec*/ 	.word	0x00000000
        /*08f0*/ 	.short	0x0101
        /*08f2*/ 	.byte	0x04
	.zero		1


	//   ....[48]....
        /*08f4*/ 	.word	0x0000f680
        /*08f8*/ 	.word	0x000000ff
        /*08fc*/ 	.word	0x0002a840
        /*0900*/ 	.short	0x010a
        /*0902*/ 	.byte	0x30
	.zero		1


	//   ....[49]....
        /*0904*/ 	.word	0x0000fc60
        /*0908*/ 	.word	0x000000ff
        /*090c*/ 	.word	0x0002a830
        /*0910*/ 	.short	0x0107
        /*0912*/ 	.byte	0x30
	.zero		1


	//   ....[50]....
        /*0914*/ 	.word	0x0000fcd0
        /*0918*/ 	.word	0x000000ff
        /*091c*/ 	.word	0x0002a830
        /*0920*/ 	.short	0x0101
        /*0922*/ 	.byte	0x30
	.zero		1


	//   ....[51]....
        /*0924*/ 	.word	0x00010670
        /*0928*/ 	.word	0x000000ff
        /*092c*/ 	.word	0x0002a800
        /*0930*/ 	.short	0x0107
        /*0932*/ 	.byte	0x30
	.zero		1


	//   ....[52]....
        /*0934*/ 	.word	0x000106d0
        /*0938*/ 	.word	0x000000ff
        /*093c*/ 	.word	0x0002a800
        /*0940*/ 	.short	0x0101
        /*0942*/ 	.byte	0x30
	.zero		1


	//   ....[53]....
        /*0944*/ 	.word	0x000106f0
        /*0948*/ 	.word	0x000000ff
        /*094c*/ 	.word	0x0002a820
        /*0950*/ 	.short	0x010a
        /*0952*/ 	.byte	0x30
	.zero		1


	//   ....[54]....
        /*0954*/ 	.word	0x00010a50
        /*0958*/ 	.word	0x00000008
        /*095c*/ 	.word	0x0002a840
        /*0960*/ 	.short	0x010a
        /*0962*/ 	.byte	0x3f
	.zero		1


	//   ....[55]....
        /*0964*/ 	.word	0x00010f60
        /*0968*/ 	.word	0x00000008
        /*096c*/ 	.word	0x0002a830
        /*0970*/ 	.short	0x0107
        /*0972*/ 	.byte	0x3f
	.zero		1


	//   ....[56]....
        /*0974*/ 	.word	0x00011010
        /*0978*/ 	.word	0x00000008
        /*097c*/ 	.word	0x0002a830
        /*0980*/ 	.short	0x0101
        /*0982*/ 	.byte	0x3f
	.zero		1


	//   ....[57]....
        /*0984*/ 	.word	0x00011070
        /*0988*/ 	.word	0x00000004
        /*098c*/ 	.word	0x0002a860
        /*0990*/ 	.short	0x010a
        /*0992*/ 	.byte	0x3f
	.zero		1


	//   ....[58]....
        /*0994*/ 	.word	0x00011470
        /*0998*/ 	.word	0x00000004
        /*099c*/ 	.word	0x0002a850
        /*09a0*/ 	.short	0x0107
        /*09a2*/ 	.byte	0x3f
	.zero		1


	//   ....[59]....
        /*09a4*/ 	.word	0x000115c0
        /*09a8*/ 	.word	0x00000004
        /*09ac*/ 	.word	0x0002a850
        /*09b0*/ 	.short	0x0101
        /*09b2*/ 	.byte	0x3f
	.zero		1


	//   ....[60]....
        /*09b4*/ 	.word	0x00011750
        /*09b8*/ 	.word	0x00000000
        /*09bc*/ 	.word	0x0002a860
        /*09c0*/ 	.short	0x010a
        /*09c2*/ 	.byte	0x3f
	.zero		1


	//   ....[61]....
        /*09c4*/ 	.word	0x00011b90
        /*09c8*/ 	.word	0x00000000
        /*09cc*/ 	.word	0x0002a850
        /*09d0*/ 	.short	0x0107
        /*09d2*/ 	.byte	0x3f
	.zero		1


	//   ....[62]....
        /*09d4*/ 	.word	0x00011c40
        /*09d8*/ 	.word	0x00000000
        /*09dc*/ 	.word	0x0002a850
        /*09e0*/ 	.short	0x0101
        /*09e2*/ 	.byte	0x3f
	.zero		1


	//   ....[63]....
        /*09e4*/ 	.word	0x00011ce0
        /*09e8*/ 	.word	0x00000007
        /*09ec*/ 	.word	0x0002a820
        /*09f0*/ 	.short	0x010a
        /*09f2*/ 	.byte	0x3f
	.zero		1


	//   ....[64]....
        /*09f4*/ 	.word	0x00011e60
        /*09f8*/ 	.word	0x00000005
        /*09fc*/ 	.word	0x0002a840
        /*0a00*/ 	.short	0x010a
        /*0a02*/ 	.byte	0x3f
	.zero		1


	//   ....[65]....
        /*0a04*/ 	.word	0x00011f00
        /*0a08*/ 	.word	0x00000007
        /*0a0c*/ 	.word	0x0002a840
        /*0a10*/ 	.short	0x010a
        /*0a12*/ 	.byte	0x3f
	.zero		1


	//   ....[66]....
        /*0a14*/ 	.word	0x00011f40
        /*0a18*/ 	.word	0x00000005
        /*0a1c*/ 	.word	0x0002a860
        /*0a20*/ 	.short	0x010a
        /*0a22*/ 	.byte	0x3f
	.zero		1


	//   ....[67]....
        /*0a24*/ 	.word	0x00011f80
        /*0a28*/ 	.word	0x00000007
        /*0a2c*/ 	.word	0x0002a860
        /*0a30*/ 	.short	0x010a
        /*0a32*/ 	.byte	0x3f
	.zero		1


	//   ....[68]....
        /*0a34*/ 	.word	0x00011ff0
        /*0a38*/ 	.word	0x00000003
        /*0a3c*/ 	.word	0x0002a800
        /*0a40*/ 	.short	0x010a
        /*0a42*/ 	.byte	0x3f
	.zero		1


	//   ....[69]....
        /*0a44*/ 	.word	0x00012050
        /*0a48*/ 	.word	0x00000003
        /*0a4c*/ 	.word	0x0002a830
        /*0a50*/ 	.short	0x010a
        /*0a52*/ 	.byte	0x3f
	.zero		1


	//   ....[70]....
        /*0a54*/ 	.word	0x000120b0
        /*0a58*/ 	.word	0x0000000c
        /*0a5c*/ 	.word	0x0002a830
        /*0a60*/ 	.short	0x010a
        /*0a62*/ 	.byte	0x3f
	.zero		1


	//   ....[71]....
        /*0a64*/ 	.word	0x00012110
        /*0a68*/ 	.word	0x0000000b
        /*0a6c*/ 	.word	0x0002a850
        /*0a70*/ 	.short	0x010a
        /*0a72*/ 	.byte	0x3f
	.zero		1


	//   ....[72]....
        /*0a74*/ 	.word	0x00012170
        /*0a78*/ 	.word	0x0000000c
        /*0a7c*/ 	.word	0x0002a830
        /*0a80*/ 	.short	0x010a
        /*0a82*/ 	.byte	0x3f
	.zero		1


	//   ....[73]....
        /*0a84*/ 	.word	0x000121d0
        /*0a88*/ 	.word	0x0000000b
        /*0a8c*/ 	.word	0x0002a850
        /*0a90*/ 	.short	0x010a
        /*0a92*/ 	.byte	0x3f
	.zero		1


	//   ....[74]....
        /*0a94*/ 	.word	0x00012230
        /*0a98*/ 	.word	0x0000000c
        /*0a9c*/ 	.word	0x0002a830
        /*0aa0*/ 	.short	0x010a
        /*0aa2*/ 	.byte	0x3f
	.zero		1


	//   ....[75]....
        /*0aa4*/ 	.word	0x00012290
        /*0aa8*/ 	.word	0x0000000b
        /*0aac*/ 	.word	0x0002a850
        /*0ab0*/ 	.short	0x010a
        /*0ab2*/ 	.byte	0x3f
	.zero		1


	//   ....[76]....
        /*0ab4*/ 	.word	0x000122f0
        /*0ab8*/ 	.word	0x00000000
        /*0abc*/ 	.word	0x0002a850
        /*0ac0*/ 	.short	0x010a
        /*0ac2*/ 	.byte	0x3f
	.zero		1


	//   ....[77]....
        /*0ac4*/ 	.word	0x000123d0
        /*0ac8*/ 	.word	0x00000003
        /*0acc*/ 	.word	0x0002a840
        /*0ad0*/ 	.short	0x010a
        /*0ad2*/ 	.byte	0x3f
	.zero		1


	//   ....[78]....
        /*0ad4*/ 	.word	0x000135e0
        /*0ad8*/ 	.word	0x00000003
        /*0adc*/ 	.word	0x0002a820
        /*0ae0*/ 	.short	0x010a
        /*0ae2*/ 	.byte	0x3f
	.zero		1


	//   ....[79]....
        /*0ae4*/ 	.word	0x00013630
        /*0ae8*/ 	.word	0x00000008
        /*0aec*/ 	.word	0x0002a840
        /*0af0*/ 	.short	0x010a
        /*0af2*/ 	.byte	0x3f
	.zero		1


	//   ....[80]....
        /*0af4*/ 	.word	0x00013d70
        /*0af8*/ 	.word	0x00000004
        /*0afc*/ 	.word	0x0002a860
        /*0b00*/ 	.short	0x010a
        /*0b02*/ 	.byte	0x3f
	.zero		1


	//   ....[81]....
        /*0b04*/ 	.word	0x000145e0
        /*0b08*/ 	.word	0x00000000
        /*0b0c*/ 	.word	0x0002a860
        /*0b10*/ 	.short	0x010a
        /*0b12*/ 	.byte	0x3f
	.zero		1


	//   ....[82]....
        /*0b14*/ 	.word	0x00014e00
        /*0b18*/ 	.word	0x00000007
        /*0b1c*/ 	.word	0x0002a820
        /*0b20*/ 	.short	0x010a
        /*0b22*/ 	.byte	0x3f
	.zero		1


	//   ....[83]....
        /*0b24*/ 	.word	0x00014fa0
        /*0b28*/ 	.word	0x00000005
        /*0b2c*/ 	.word	0x0002a840
        /*0b30*/ 	.short	0x010a
        /*0b32*/ 	.byte	0x3f
	.zero		1


	//   ....[84]....
        /*0b34*/ 	.word	0x00014ff0
        /*0b38*/ 	.word	0x00000007
        /*0b3c*/ 	.word	0x0002a840
        /*0b40*/ 	.short	0x010a
        /*0b42*/ 	.byte	0x3f
	.zero		1


	//   ....[85]....
        /*0b44*/ 	.word	0x00015040
        /*0b48*/ 	.word	0x00000005
        /*0b4c*/ 	.word	0x0002a860
        /*0b50*/ 	.short	0x010a
        /*0b52*/ 	.byte	0x3f
	.zero		1


	//----- nvinfo : EIATTR_NUM_MBARRIERS
	.align		4
.L_418:
        /*0b54*/ 	.byte	0x03, 0x38
        /*0b56*/ 	.short	0x0016


	//----- nvinfo : EIATTR_EXIT_INSTR_OFFSETS
	.align		4
        /*0b58*/ 	.byte	0x04, 0x1c
        /*0b5a*/ 	.short	(.L_420 - .L_419)


	//   ....[0]....
.L_419:
        /*0b5c*/ 	.word	0x00011fd0


	//----- nvinfo : EIATTR_MAX_THREADS
	.align		4
.L_420:
        /*0b60*/ 	.byte	0x04, 0x05
        /*0b62*/ 	.short	(.L_422 - .L_421)
.L_421:
        /*0b64*/ 	.word	0x00000180
        /*0b68*/ 	.word	0x00000001
        /*0b6c*/ 	.word	0x00000001


	//----- nvinfo : EIATTR_CRS_STACK_SIZE
	.align		4
.L_422:
        /*0b70*/ 	.byte	0x04, 0x1e
        /*0b72*/ 	.short	(.L_424 - .L_423)
.L_423:
        /*0b74*/ 	.word	0x00000000


	//----- nvinfo : EIATTR_CBANK_PARAM_SIZE
	.align		4
.L_424:
        /*0b78*/ 	.byte	0x03, 0x19
        /*0b7a*/ 	.short	0x0a70


	//----- nvinfo : EIATTR_PARAM_CBANK
	.align		4
        /*0b7c*/ 	.byte	0x04, 0x0a
        /*0b7e*/ 	.short	(.L_426 - .L_425)
	.align		4
.L_425:
        /*0b80*/ 	.word	index@(.nv.constant0._ZN7cutlass13device_kernelIN5flash11enable_sm90INS1_16FlashAttnFwdSm90INS1_25CollectiveMainloopFwdSm90ILi2EN4cute5tupleIJNS5_1CILi1EEES8_S8_EEENS6_IJNS7_ILi128EEENS7_ILi96EEENS7_ILi192EEEEEELi128ENS_10bfloat16_tEfNS_4arch4Sm90ELb0ELb1ELb0ELb0ELb1ELb0ELb0ELb1ELb1ELb1ELb1ELb0EEENS1_21CollectiveEpilogueFwdINS6_IJSA_SA_SB_EEES9_SE_SG_Li256ELb0ELb1ELb1ELb0EEENS1_19SingleTileSchedulerILb0ELb1ELb1ELi128EEEEEEEEEvNT_6ParamsE)
        /*0b84*/ 	.short	0x0210
        /*0b86*/ 	.short	0x0a70


	//----- nvinfo : EIATTR_SW_WAR
	.align		4
.L_426:
        /*0b88*/ 	.byte	0x04, 0x36
        /*0b8a*/ 	.short	(.L_428 - .L_427)
.L_427:
        /*0b8c*/ 	.word	0x00000008
.L_428:


//--------------------- .nv.info._ZN7cutlass13device_kernelIN5flash11enable_sm90INS1_16FlashAttnFwdSm90INS1_25CollectiveMainloopFwdSm90ILi2EN4cute5tupleIJNS5_1CILi1EEES8_S8_EEENS6_IJNS7_ILi128EEENS7_ILi96EEENS7_ILi192EEEEEELi128ENS_10bfloat16_tEfNS_4arch4Sm90ELb0ELb1ELb0ELb1ELb1ELb0ELb0ELb1ELb1ELb1ELb1ELb0EEENS1_21CollectiveEpilogueFwdINS6_IJSA_SA_SB_EEES9_SE_SG_Li256ELb1ELb1ELb1ELb0EEENS1_36VarlenDynamicPersistentTileSchedulerILi128ELi96ELi256ELi128ELb1ELb1ELb1ELb1ELb0ELb1EEEEEEEEEvNT_6ParamsE --------------------------
	.section	.nv.info._ZN7cutlass13device_kernelIN5flash11enable_sm90INS1_16FlashAttnFwdSm90INS1_25CollectiveMainloopFwdSm90ILi2EN4cute5tupleIJNS5_1CILi1EEES8_S8_EEENS6_IJNS7_ILi128EEENS7_ILi96EEENS7_ILi192EEEEEELi128ENS_10bfloat16_tEfNS_4arch4Sm90ELb0ELb1ELb0ELb1ELb1ELb0ELb0ELb1ELb1ELb1ELb1ELb0EEENS1_21CollectiveEpilogueFwdINS6_IJSA_SA_SB_EEES9_SE_SG_Li256ELb1ELb1ELb1ELb0EEENS1_36VarlenDynamicPersistentTileSchedulerILi128ELi96ELi256ELi128ELb1ELb1ELb1ELb1ELb0ELb1EEEEEEEEEvNT_6ParamsE,"",@"SHT_CUDA_INFO"
	.sectionflags	@""
	.align	4


	//----- nvinfo : EIATTR_CUDA_API_VERSION
	.align		4
        /*0000*/ 	.byte	0x04, 0x37
        /*0002*/ 	.short	(.L_430 - .L_429)
.L_429:
        /*0004*/ 	.word	0x00000082


	//----- nvinfo : EIATTR_KPARAM_INFO
	.align		4
.L_430:
        /*0008*/ 	.byte	0x04, 0x17
        /*000a*/ 	.short	(.L_432 - .L_431)
.L_431:
        /*000c*/ 	.word	0x00000000
        /*0010*/ 	.short	0x0000
        /*0012*/ 	.short	0x0070
        /*0014*/ 	.byte	0x00, 0xf0, 0x01, 0x2a


	//----- nvinfo : EIATTR_SPARSE_MMA_MASK
	.align		4
.L_432:
        /*0018*/ 	.byte	0x03, 0x50
        /*001a*/ 	.short	0x0000


	//----- nvinfo : EIATTR_MAXREG_COUNT
	.align		4
        /*001c*/ 	.byte	0x03, 0x1b
        /*001e*/ 	.short	0x00a8


	//----- nvinfo : EIATTR_NUM_BARRIERS
	.align		4
        /*0020*/ 	.byte	0x02, 0x4c
        /*0022*/ 	.byte	0x09
	.zero		1


	//----- nvinfo : EIATTR_EXTERNS
	.align		4
        /*0024*/ 	.byte	0x04, 0x0f
        /*0026*/ 	.short	(.L_434 - .L_433)


	//   ....[0]....
	.align		4
.L_433:
        /*0028*/ 	.word	index@(__assertfail)


	//----- nvinfo : EIATTR_ANNOTATIONS
	.align		4
.L_434:
        /*002c*/ 	.byte	0x04, 0x55
        /*002e*/ 	.short	(.L_436 - .L_435)


	//   ....[0]....
.L_435:
        /* <DEDUP_REMOVED lines=9> */


	//----- nvinfo : EIATTR_MERCURY_ISA_VERSION
	.align		4
.L_436:
        /*00a8*/ 	.byte	0x03, 0x5f
        /*00aa*/ 	.short	0x0101


	//----- nvinfo : EIATTR_UNUSED_LOAD_BYTE_OFFSET
	.align		4
        /*00ac*/ 	.byte	0x04, 0x44
        /*00ae*/ 	.short	(.L_438 - .L_437)


	//   ....[0]....
.L_437:
        /*00b0*/ 	.word	0x00000950
        /*00b4*/ 	.word	0x0000fff0


	//   ....[1]....
        /*00b8*/ 	.word	0x0000d600
        /*00bc*/ 	.word	0x0000fff0


	//----- nvinfo : EIATTR_INT_WARP_WIDE_INSTR_OFFSETS
	.align		4
.L_438:
        /*00c0*/ 	.byte	0x04, 0x31
        /*00c2*/ 	.short	(.L_440 - .L_439)


	//   ....[0]....
.L_439:
        /*00c4*/ 	.word	0x000000c0


	//   ....[1]....
        /*00c8*/ 	.word	0x000000d0


	//   ....[2]....
        /*00cc*/ 	.word	0x00000170


	//   ....[3]....
        /*00d0*/ 	.word	0x000122d0


	//   ....[4]....
        /*00d4*/ 	.word	0x00012360


	//   ....[5]....
        /*00d8*/ 	.word	0x00015190


	//   ....[6]....
        /*00dc*/ 	.word	0x00015220


	//----- nvinfo : EIATTR_COOP_GROUP_MASK_REGIDS
	.align		4
.L_440:
        /*00e0*/ 	.byte	0x04, 0x29
        /*00e2*/ 	.short	(.L_442 - .L_441)


	//   ....[0]....
.L_441:
        /*00e4*/ 	.word	0xffffffff


	//   ....[1]....
        /*00e8*/ 	.word	0xffffffff


	//   ....[2]....
        /*00ec*/ 	.word	0xffffffff


	//   ....[3]....
        /*00f0*/ 	.word	0xffffffff


	//   ....[4]....
        /*00f4*/ 	.word	0xffffffff


	//   ....[5]....
        /*00f8*/ 	.word	0xffffffff


	//   ....[6]....
        /*00fc*/ 	.word	0xffffffff


	//   ....[7]....
        /*0100*/ 	.word	0xffffffff


	//   ....[8]....
        /*0104*/ 	.word	0xffffffff


	//   ....[9]....
        /*0108*/ 	.word	0xffffffff


	//   ....[10]....
        /*010c*/ 	.word	0xffffffff


	//   ....[11]....
        /*0110*/ 	.word	0xffffffff


	//   ....[12]....
        /*0114*/ 	.word	0xffffffff


	//   ....[13]....
        /*0118*/ 	.word	0xffffffff


	//   ....[14]....
        /*011c*/ 	.word	0xffffffff


	//   ....[15]....
        /*0120*/ 	.word	0xffffffff


	//   ....[16]....
        /*0124*/ 	.word	0xffffffff


	//   ....[17]....
        /*0128*/ 	.word	0xffffffff


	//   ....[18]....
        /*012c*/ 	.word	0xffffffff


	//   ....[19]....
        /*0130*/ 	.word	0xffffffff


	//   ....[20]....
        /*0134*/ 	.word	0xffffffff


	//   ....[21]....
        /*0138*/ 	.word	0xffffffff


	//   ....[22]....
        /*013c*/ 	.word	0xffffffff


	//   ....[23]....
        /*0140*/ 	.word	0xffffffff


	//   ....[24]....
        /*0144*/ 	.word	0xffffffff


	//   ....[25]....
        /*0148*/ 	.word	0xffffffff


	//   ....[26]....
        /*014c*/ 	.word	0xffffffff


	//   ....[27]....
        /*0150*/ 	.word	0xffffffff


	//   ....[28]....
        /*0154*/ 	.word	0xffffffff


	//   ....[29]....
        /*0158*/ 	.word	0xffffffff


	//   ....[30]....
        /*015c*/ 	.word	0xffffffff


	//   ....[31]....
        /*0160*/ 	.word	0xffffffff


	//   ....[32]....
        /*0164*/ 	.word	0xffffffff


	//   ....[33]....
        /*0168*/ 	.word	0xffffffff


	//   ....[34]....
        /*016c*/ 	.word	0xffffffff


	//   ....[35]....
        /*0170*/ 	.word	0xffffffff


	//   ....[36]....
        /*0174*/ 	.word	0xffffffff


	//   ....[37]....
        /*0178*/ 	.word	0xffffffff


	//   ....[38]....
        /*017c*/ 	.word	0xffffffff


	//   ....[39]....
        /*0180*/ 	.word	0xffffffff


	//   ....[40]....
        /*0184*/ 	.word	0xffffffff


	//   ....[41]....
        /*0188*/ 	.word	0xffffffff


	//   ....[42]....
        /*018c*/ 	.word	0xffffffff


	//   ....[43]....
        /*0190*/ 	.word	0xffffffff


	//   ....[44]....
        /*0194*/ 	.word	0xffffffff


	//   ....[45]....
        /*0198*/ 	.word	0xffffffff


	//   ....[46]....
        /*019c*/ 	.word	0xffffffff


	//   ....[47]....
        /*01a0*/ 	.word	0xffffffff


	//   ....[48]....
        /*01a4*/ 	.word	0xffffffff


	//   ....[49]....
        /*01a8*/ 	.word	0xffffffff


	//   ....[50]....
        /*01ac*/ 	.word	0xffffffff


	//   ....[51]....
        /*01b0*/ 	.word	0xffffffff


	//   ....[52]....
        /*01b4*/ 	.word	0xffffffff


	//   ....[53]....
        /*01b8*/ 	.word	0xffffffff


	//   ....[54]....
        /*01bc*/ 	.word	0xffffffff


	//   ....[55]....
        /*01c0*/ 	.word	0xffffffff


	//   ....[56]....
        /*01c4*/ 	.word	0xffffffff


	//   ....[57]....
        /*01c8*/ 	.word	0xffffffff


	//   ....[58]....
        /*01cc*/ 	.word	0xffffffff


	//   ....[59]....
        /*01d0*/ 	.word	0xffffffff


	//   ....[60]....
        /*01d4*/ 	.word	0xffffffff


	//   ....[61]....
        /*01d8*/ 	.word	0xffffffff


	//   ....[62]....
        /*01dc*/ 	.word	0xffffffff


	//   ....[63]....
        /*01e0*/ 	.word	0xffffffff


	//   ....[64]....
        /*01e4*/ 	.word	0xffffffff


	//   ....[65]....
        /*01e8*/ 	.word	0xffffffff


	//   ....[66]....
        /*01ec*/ 	.word	0xffffffff


	//   ....[67]....
        /*01f0*/ 	.word	0xffffffff


	//   ....[68]....
        /*01f4*/ 	.word	0xffffffff


	//   ....[69]....
        /*01f8*/ 	.word	0xffffffff


	//   ....[70]....
        /*01fc*/ 	.word	0xffffffff


	//   ....[71]....
        /*0200*/ 	.word	0xffffffff


	//   ....[72]....
        /*0204*/ 	.word	0xffffffff


	//   ....[73]....
        /*0208*/ 	.word	0xffffffff


	//   ....[74]....
        /*020c*/ 	.word	0xffffffff


	//   ....[75]....
        /*0210*/ 	.word	0xffffffff


	//   ....[76]....
        /*0214*/ 	.word	0xffffffff


	//   ....[77]....
        /*0218*/ 	.word	0xffffffff


	//   ....[78]....
        /*021c*/ 	.word	0xffffffff


	//   ....[79]....
        /*0220*/ 	.word	0xffffffff


	//   ....[80]....
        /*0224*/ 	.word	0xffffffff


	//   ....[81]....
        /*0228*/ 	.word	0xffffffff


	//   ....[82]....
        /*022c*/ 	.word	0xffffffff


	//   ....[83]....
        /*0230*/ 	.word	0xffffffff


	//   ....[84]....
        /*0234*/ 	.word	0xffffffff


	//   ....[85]....
        /*0238*/ 	.word	0xffffffff


	//   ....[86]....
        /*023c*/ 	.word	0xffffffff


	//   ....[87]....
        /*0240*/ 	.word	0xffffffff


	//   ....[88]....
        /*0244*/ 	.word	0xffffffff


	//   ....[89]....
        /*0248*/ 	.word	0xffffffff


	//   ....[90]....
        /*024c*/ 	.word	0xffffffff


	//   ....[91]....
        /*0250*/ 	.word	0xffffffff


	//   ....[92]....
        /*0254*/ 	.word	0xffffffff


	//   ....[93]....
        /*0258*/ 	.word	0xffffffff


	//   ....[94]....
        /*025c*/ 	.word	0xffffffff


	//   ....[95]....
        /*0260*/ 	.word	0xffffffff


	//   ....[96]....
        /*0264*/ 	.word	0xffffffff


	//   ....[97]....
        /*0268*/ 	.word	0xffffffff


	//   ....[98]....
        /*026c*/ 	.word	0xffffffff


	//   ....[99]....
        /*0270*/ 	.word	0xffffffff


	//   ....[100]....
        /*0274*/ 	.word	0xffffffff


	//   ....[101]....
        /*0278*/ 	.word	0xffffffff


	//   ....[102]....
        /*027c*/ 	.word	0xffffffff


	//   ....[103]....
        /*0280*/ 	.word	0xffffffff


	//   ....[104]....
        /*0284*/ 	.word	0xffffffff


	//   ....[105]....
        /*0288*/ 	.word	0xffffffff


	//   ....[106]....
        /*028c*/ 	.word	0xffffffff


	//   ....[107]....
        /*0290*/ 	.word	0xffffffff


	//   ....[108]....
        /*0294*/ 	.word	0xffffffff


	//   ....[109]....
        /*0298*/ 	.word	0xffffffff


	//   ....[110]....
        /*029c*/ 	.word	0xffffffff


	//   ....[111]....
        /*02a0*/ 	.word	0xffffffff


	//   ....[112]....
        /*02a4*/ 	.word	0xffffffff


	//   ....[113]....
        /*02a8*/ 	.word	0xffffffff


	//   ....[114]....
        /*02ac*/ 	.word	0xffffffff


	//   ....[115]....
        /*02b0*/ 	.word	0xffffffff


	//   ....[116]....
        /*02b4*/ 	.word	0xffffffff


	//   ....[117]....
        /*02b8*/ 	.word	0xffffffff


	//   ....[118]....
        /*02bc*/ 	.word	0xffffffff


	//   ....[119]....
        /*02c0*/ 	.word	0xffffffff


	//   ....[120]....
        /*02c4*/ 	.word	0xffffffff


	//   ....[121]....
        /*02c8*/ 	.word	0xffffffff


	//   ....[122]....
        /*02cc*/ 	.word	0xffffffff


	//   ....[123]....
        /*02d0*/ 	.word	0xffffffff


	//   ....[124]....
        /*02d4*/ 	.word	0xffffffff


	//   ....[125]....
        /*02d8*/ 	.word	0xffffffff


	//   ....[126]....
        /*02dc*/ 	.word	0xffffffff


	//   ....[127]....
        /*02e0*/ 	.word	0xffffffff


	//   ....[128]....
        /*02e4*/ 	.word	0xffffffff


	//   ....[129]....
        /*02e8*/ 	.word	0xffffffff


	//   ....[130]....
        /*02ec*/ 	.word	0xffffffff


	//   ....[131]....
        /*02f0*/ 	.word	0xffffffff


	//   ....[132]....
        /*02f4*/ 	.word	0xffffffff


	//   ....[133]....
        /*02f8*/ 	.word	0xffffffff


	//   ....[134]....
        /*02fc*/ 	.word	0xffffffff


	//   ....[135]....
        /*0300*/ 	.word	0xffffffff


	//   ....[136]....
        /*0304*/ 	.word	0xffffffff


	//   ....[137]....
        /*0308*/ 	.word	0xffffffff


	//   ....[138]....
        /*030c*/ 	.word	0xffffffff


	//   ....[139]....
        /*0310*/ 	.word	0xffffffff


	//   ....[140]....
        /*0314*/ 	.word	0xffffffff


	//   ....[141]....
        /*0318*/ 	.word	0xffffffff


	//   ....[142]....
        /*031c*/ 	.word	0xffffffff


	//   ....[143]....
        /*0320*/ 	.word	0xffffffff


	//   ....[144]....
        /*0324*/ 	.word	0xffffffff


	//   ....[145]....
        /*0328*/ 	.word	0xffffffff


	//   ....[146]....
        /*032c*/ 	.word	0xffffffff


	//   ....[147]....
        /*0330*/ 	.word	0xffffffff


	//   ....[148]....
        /*0334*/ 	.word	0xffffffff


	//   ....[149]....
        /*0338*/ 	.word	0xffffffff


	//   ....[150]....
        /*033c*/ 	.word	0xffffffff


	//   ....[151]....
        /*0340*/ 	.word	0xffffffff


	//   ....[152]....
        /*0344*/ 	.word	0xffffffff


	//   ....[153]....
        /*0348*/ 	.word	0xffffffff


	//   ....[154]....
        /*034c*/ 	.word	0xffffffff


	//   ....[155]....
        /*0350*/ 	.word	0xffffffff


	//   ....[156]....
        /*0354*/ 	.word	0xffffffff


	//   ....[157]....
        /*0358*/ 	.word	0x0500000f


	//   ....[158]....
        /*035c*/ 	.word	0x0500000f


	//   ....[159]....
        /*0360*/ 	.word	0x0500000f


	//   ....[160]....
        /*0364*/ 	.word	0x0500000f


	//   ....[161]....
        /*0368*/ 	.word	0x0500000f


	//   ....[162]....
        /*036c*/ 	.word	0x0500000f


	//   ....[163]....
        /*0370*/ 	.word	0x0500000f


	//   ....[164]....
        /*0374*/ 	.word	0x0500000f


	//   ....[165]....
        /*0378*/ 	.word	0x0500000f


	//   ....[166]....
        /*037c*/ 	.word	0x0500000f


	//   ....[167]....
        /*0380*/ 	.word	0x0500000f


	//   ....[168]....
        /*0384*/ 	.word	0x0500000f


	//   ....[169]....
        /*0388*/ 	.word	0x0500000f


	//   ....[170]....
        /*038c*/ 	.word	0x0500000f


	//   ....[171]....
        /*0390*/ 	.word	0x0500000f


	//   ....[172]....
        /*0394*/ 	.word	0x0500000f


	//   ....[173]....
        /*0398*/ 	.word	0x0500000f


	//   ....[174]....
        /*039c*/ 	.word	0x0500000f


	//   ....[175]....
        /*03a0*/ 	.word	0x0500000f


	//   ....[176]....
        /*03a4*/ 	.word	0x0500000f


	//   ....[177]....
        /*03a8*/ 	.word	0x0500000f


	//   ....[178]....
        /*03ac*/ 	.word	0x0500000f


	//   ....[179]....
        /*03b0*/ 	.word	0x0500000f


	//   ....[180]....
        /*03b4*/ 	.word	0x0500000f


	//   ....[181]....
        /*03b8*/ 	.word	0x0500000f


	//   ....[182]....
        /*03bc*/ 	.word	0x0500000f


	//   ....[183]....
        /*03c0*/ 	.word	0x0500000f


	//   ....[184]....
        /*03c4*/ 	.word	0x0500000f


	//   ....[185]....
        /*03c8*/ 	.word	0x0500000f


	//   ....[186]....
        /*03cc*/ 	.word	0x0500000f


	//   ....[187]....
        /*03d0*/ 	.word	0x0500000f


	//   ....[188]....
        /*03d4*/ 	.word	0x0500000f


	//   ....[189]....
        /*03d8*/ 	.word	0x0500000f


	//   ....[190]....
        /*03dc*/ 	.word	0x0500000f


	//   ....[191]....
        /*03e0*/ 	.word	0x0500000f


	//   ....[192]....
        /*03e4*/ 	.word	0x0500000f


	//   ....[193]....
        /*03e8*/ 	.word	0x0500000f


	//   ....[194]....
        /*03ec*/ 	.word	0x0500000f


	//   ....[195]....
        /*03f0*/ 	.word	0x0500000f


	//   ....[196]....
        /*03f4*/ 	.word	0x0500000f


	//   ....[197]....
        /*03f8*/ 	.word	0x0500000f


	//   ....[198]....
        /*03fc*/ 	.word	0x0500000f


	//   ....[199]....
        /*0400*/ 	.word	0x0500000f


	//   ....[200]....
        /*0404*/ 	.word	0x0500000f


	//   ....[201]....
        /*0408*/ 	.word	0x0500000f


	//   ....[202]....
        /*040c*/ 	.word	0x0500000f


	//   ....[203]....
        /*0410*/ 	.word	0x0500000f


	//   ....[204]....
        /*0414*/ 	.word	0x0500000f


	//   ....[205]....
        /*0418*/ 	.word	0x0500000f


	//   ....[206]....
        /*041c*/ 	.word	0x0500000f


	//   ....[207]....
        /*0420*/ 	.word	0x0500000f


	//   ....[208]....
        /*0424*/ 	.word	0x0500000f


	//   ....[209]....
        /*0428*/ 	.word	0x0500000f


	//   ....[210]....
        /*042c*/ 	.word	0x0500000f


	//   ....[211]....
        /*0430*/ 	.word	0x0500000f


	//   ....[212]....
        /*0434*/ 	.word	0x0500000f


	//   ....[213]....
        /*0438*/ 	.word	0x0500000f


	//   ....[214]....
        /*043c*/ 	.word	0x0500000f


	//   ....[215]....
        /*0440*/ 	.word	0x0500000f


	//   ....[216]....
        /*0444*/ 	.word	0x0500000f


	//   ....[217]....
        /*0448*/ 	.word	0x0500000f


	//   ....[218]....
        /*044c*/ 	.word	0x0500000f


	//   ....[219]....
        /*0450*/ 	.word	0x0500000f


	//   ....[220]....
        /*0454*/ 	.word	0x0500000f


	//   ....[221]....
        /*0458*/ 	.word	0x0500000f


	//   ....[222]....
        /*045c*/ 	.word	0x0500000f


	//   ....[223]....
        /*0460*/ 	.word	0x0500000f


	//   ....[224]....
        /*0464*/ 	.word	0x0500000f


	//   ....[225]....
        /*0468*/ 	.word	0x0500000f


	//   ....[226]....
        /*046c*/ 	.word	0x0500000f


	//   ....[227]....
        /*0470*/ 	.word	0x0500000f


	//   ....[228]....
        /*0474*/ 	.word	0x0500000f


	//   ....[229]....
        /*0478*/ 	.word	0x0500000f


	//   ....[230]....
        /*047c*/ 	.word	0x0500000f


	//   ....[231]....
        /*0480*/ 	.word	0x0500000f


	//   ....[232]....
        /*0484*/ 	.word	0x0500000f


	//   ....[233]....
        /*0488*/ 	.word	0x0500000f


	//   ....[234]....
        /*048c*/ 	.word	0x0500000f


	//   ....[235]....
        /*0490*/ 	.word	0x0500000f


	//   ....[236]....
        /*0494*/ 	.word	0x0500000f


	//   ....[237]....
        /*0498*/ 	.word	0x0500000f


	//   ....[238]....
        /*049c*/ 	.word	0x0500000f


	//   ....[239]....
        /*04a0*/ 	.word	0x0500000f


	//   ....[240]....
        /*04a4*/ 	.word	0x0500000f


	//----- nvinfo : EIATTR_COOP_GROUP_INSTR_OFFSETS
	.align		4
.L_442:
        /*04a8*/ 	.byte	0x04, 0x28
        /*04aa*/ 	.short	(.L_444 - .L_443)


	//   ....[0]....
.L_443:
        /*04ac*/ 	.word	0x00000070


	//   ....[1]....
        /*04b0*/ 	.word	0x000000b0


	//   ....[2]....
        /*04b4*/ 	.word	0x000002d0


	//   ....[3]....
        /*04b8*/ 	.word	0x00000430


	//   ....[4]....
        /*04bc*/ 	.word	0x00000550


	//   ....[5]....
        /*04c0*/ 	.word	0x000006b0


	//   ....[6]....
        /*04c4*/ 	.word	0x00001dd0


	//   ....[7]....
        /*04c8*/ 	.word	0x000028a0


	//   ....[8]....
        /*04cc*/ 	.word	0x00002c10


	//   ....[9]....
        /*04d0*/ 	.word	0x00003830


	//   ....[10]....
        /*04d4*/ 	.word	0x00003980


	//   ....[11]....
        /*04d8*/ 	.word	0x00003fb0


	//   ....[12]....
        /*04dc*/ 	.word	0x00004010


	//   ....[13]....
        /*04e0*/ 	.word	0x00005a90


	//   ....[14]....
        /*04e4*/ 	.word	0x00005c80


	//   ....[15]....
        /*04e8*/ 	.word	0x000069e0


	//   ....[16]....
        /*04ec*/ 	.word	0x00006b00


	//   ....[17]....
        /*04f0*/ 	.word	0x00007090


	//   ....[18]....
        /*04f4*/ 	.word	0x000070f0


	//   ....[19]....
        /*04f8*/ 	.word	0x00008d80


	//   ....[20]....
        /*04fc*/ 	.word	0x00008d90


	//   ....[21]....
        /*0500*/ 	.word	0x00008dc0


	//   ....[22]....
        /*0504*/ 	.word	0x00008dd0


	//   ....[23]....
        /*0508*/ 	.word	0x0000a800


	//   ....[24]....
        /*050c*/ 	.word	0x0000a9f0


	//   ....[25]....
        /*0510*/ 	.word	0x0000b750


	//   ....[26]....
        /*0514*/ 	.word	0x0000b870


	//   ....[27]....
        /*0518*/ 	.word	0x0000be00


	//   ....[28]....
        /*051c*/ 	.word	0x0000be60


	//   ....[29]....
        /*0520*/ 	.word	0x0000cd30


	//   ....[30]....
        /*0524*/ 	.word	0x0000cd60


	//   ....[31]....
        /*0528*/ 	.word	0x0000ce20


	//   ....[32]....
        /*052c*/ 	.word	0x0000ce30


	//   ....[33]....
        /*0530*/ 	.word	0x0000e1b0


	//   ....[34]....
        /*0534*/ 	.word	0x0000e1e0


	//   ....[35]....
        /*0538*/ 	.word	0x0000e200


	//   ....[36]....
        /*053c*/ 	.word	0x0000e210


	//   ....[37]....
        /*0540*/ 	.word	0x0000e930


	//   ....[38]....
        /*0544*/ 	.word	0x0000e970


	//   ....[39]....
        /*0548*/ 	.word	0x0000ea30


	//   ....[40]....
        /*054c*/ 	.word	0x0000ea50


	//   ....[41]....
        /*0550*/ 	.word	0x0000eb10


	//   ....[42]....
        /*0554*/ 	.word	0x0000eb30


	//   ....[43]....
        /*0558*/ 	.word	0x0000ec00


	//   ....[44]....
        /*055c*/ 	.word	0x0000ec20


	//   ....[45]....
        /*0560*/ 	.word	0x0000eff0


	//   ....[46]....
        /*0564*/ 	.word	0x0000f000


	//   ....[47]....
        /*0568*/ 	.word	0x0000f430


	//   ....[48]....
        /*056c*/ 	.word	0x0000f440


	//   ....[49]....
        /*0570*/ 	.word	0x00010270


	//   ....[50]....
        /*0574*/ 	.word	0x000102a0


	//   ....[51]....
        /*0578*/ 	.word	0x00010370


	//   ....[52]....
        /*057c*/ 	.word	0x00010390


	//   ....[53]....
        /*0580*/ 	.word	0x00010450


	//   ....[54]....
        /*0584*/ 	.word	0x00010470


	//   ....[55]....
        /*0588*/ 	.word	0x00010540


	//   ....[56]....
        /*058c*/ 	.word	0x00010560


	//   ....[57]....
        /*0590*/ 	.word	0x000106c0


	//   ....[58]....
        /*0594*/ 	.word	0x000108b0


	//   ....[59]....
        /*0598*/ 	.word	0x000108e0


	//   ....[60]....
        /*059c*/ 	.word	0x00010910


	//   ....[61]....
        /*05a0*/ 	.word	0x00010940


	//   ....[62]....
        /*05a4*/ 	.word	0x00010970


	//   ....[63]....
        /*05a8*/ 	.word	0x000109a0


	//   ....[64]....
        /*05ac*/ 	.word	0x00010b10


	//   ....[65]....
        /*05b0*/ 	.word	0x00010b40


	//   ....[66]....
        /*05b4*/ 	.word	0x00010b70


	//   ....[67]....
        /*05b8*/ 	.word	0x00010ba0


	//   ....[68]....
        /*05bc*/ 	.word	0x00010bd0


	//   ....[69]....
        /*05c0*/ 	.word	0x00010c00


	//   ....[70]....
        /*05c4*/ 	.word	0x00010c90


	//   ....[71]....
        /*05c8*/ 	.word	0x00010cc0


	//   ....[72]....
        /*05cc*/ 	.word	0x00010cd0


	//   ....[73]....
        /*05d0*/ 	.word	0x00010d10


	//   ....[74]....
        /*05d4*/ 	.word	0x00012f50


	//   ....[75]....
        /*05d8*/ 	.word	0x00012f70


	//   ....[76]....
        /*05dc*/ 	.word	0x00013020


	//   ....[77]....
        /*05e0*/ 	.word	0x00013040


	//   ....[78]....
        /*05e4*/ 	.word	0x000130e0


	//   ....[79]....
        /*05e8*/ 	.word	0x00013100


	//   ....[80]....
        /*05ec*/ 	.word	0x000131a0


	//   ....[81]....
        /*05f0*/ 	.word	0x000131c0


	//   ....[82]....
        /*05f4*/ 	.word	0x00013260


	//   ....[83]....
        /*05f8*/ 	.word	0x00013280


	//   ....[84]....
        /*05fc*/ 	.word	0x00013290


	//   ....[85]....
        /*0600*/ 	.word	0x00013320


	//   ....[86]....
        /*0604*/ 	.word	0x00013a80


	//   ....[87]....
        /*0608*/ 	.word	0x00013ab0


	//   ....[88]....
        /*060c*/ 	.word	0x00013b10


	//   ....[89]....
        /*0610*/ 	.word	0x00013b60


	//   ....[90]....
        /*0614*/ 	.word	0x00013bb0


	//   ....[91]....
        /*0618*/ 	.word	0x00013c10


	//   ....[92]....
        /*061c*/ 	.word	0x00013c60


	//   ....[93]....
        /*0620*/ 	.word	0x00013cc0


	//   ....[94]....
        /*0624*/ 	.word	0x00013d10


	//   ....[95]....
        /*0628*/ 	.word	0x00013d70


	//   ....[96]....
        /*062c*/ 	.word	0x00013dc0


	//   ....[97]....
        /*0630*/ 	.word	0x00013e20


	//   ....[98]....
        /*0634*/ 	.word	0x00013e70


	//   ....[99]....
        /*0638*/ 	.word	0x00013ed0


	//   ....[100]....
        /*063c*/ 	.word	0x00013ef0


	//   ....[101]....
        /*0640*/ 	.word	0x00013f30


	//   ....[102]....
        /*0644*/ 	.word	0x000146b0


	//   ....[103]....
        /*0648*/ 	.word	0x000146c0


	//   ....[104]....
        /*064c*/ 	.word	0x000146d0


	//   ....[105]....
        /*0650*/ 	.word	0x00014760


	//   ....[106]....
        /*0654*/ 	.word	0x00014770


	//   ....[107]....
        /*0658*/ 	.word	0x000147d0


	//   ....[108]....
        /*065c*/ 	.word	0x00014800


	//   ....[109]....
        /*0660*/ 	.word	0x00014840


	//   ....[110]....
        /*0664*/ 	.word	0x00014870


	//   ....[111]....
        /*0668*/ 	.word	0x000148b0


	//   ....[112]....
        /*066c*/ 	.word	0x000148e0


	//   ....[113]....
        /*0670*/ 	.word	0x00014920


	//   ....[114]....
        /*0674*/ 	.word	0x00014b90


	//   ....[115]....
        /*0678*/ 	.word	0x00014bb0


	//   ....[116]....
        /*067c*/ 	.word	0x00014bc0


	//   ....[117]....
        /*0680*/ 	.word	0x00014c40


	//   ....[118]....
        /*0684*/ 	.word	0x00014c50


	//   ....[119]....
        /*0688*/ 	.word	0x00014cc0


	//   ....[120]....
        /*068c*/ 	.word	0x00014cd0


	//   ....[121]....
        /*0690*/ 	.word	0x00014d40


	//   ....[122]....
        /*0694*/ 	.word	0x00014d50


	//   ....[123]....
        /*0698*/ 	.word	0x00014dc0


	//   ....[124]....
        /*069c*/ 	.word	0x00014dd0


	//   ....[125]....
        /*06a0*/ 	.word	0x00014de0


	//   ....[126]....
        /*06a4*/ 	.word	0x000153a0


	//   ....[127]....
        /*06a8*/ 	.word	0x000153d0


	//   ....[128]....
        /*06ac*/ 	.word	0x000153f0


	//   ....[129]....
        /*06b0*/ 	.word	0x00015400


	//   ....[130]....
        /*06b4*/ 	.word	0x00015440


	//   ....[131]....
        /*06b8*/ 	.word	0x00015460


	//   ....[132]....
        /*06bc*/ 	.word	0x000154d0


	//   ....[133]....
        /*06c0*/ 	.word	0x000154f0


	//   ....[134]....
        /*06c4*/ 	.word	0x00015550


	//   ....[135]....
        /*06c8*/ 	.word	0x00015570


	//   ....[136]....
        /*06cc*/ 	.word	0x000155c0


	//   ....[137]....
        /*06d0*/ 	.word	0x000155e0


	//   ....[138]....
        /*06d4*/ 	.word	0x00015a30


	//   ....[139]....
        /*06d8*/ 	.word	0x00015a40


	//   ....[140]....
        /*06dc*/ 	.word	0x00015a80


	//   ....[141]....
        /*06e0*/ 	.word	0x00015ac0


	//   ....[142]....
        /*06e4*/ 	.word	0x00015af0


	//   ....[143]....
        /*06e8*/ 	.word	0x00015b20


	//   ....[144]....
        /*06ec*/ 	.word	0x00015b50


	//   ....[145]....
        /*06f0*/ 	.word	0x00015b80


	//   ....[146]....
        /*06f4*/ 	.word	0x00015d30


	//   ....[147]....
        /*06f8*/ 	.word	0x00015d60


	//   ....[148]....
        /*06fc*/ 	.word	0x00015d90


	//   ....[149]....
        /*0700*/ 	.word	0x00015dc0


	//   ....[150]....
        /*0704*/ 	.word	0x00015df0


	//   ....[151]....
        /*0708*/ 	.word	0x00015e20


	//   ....[152]....
        /*070c*/ 	.word	0x00015ee0


	//   ....[153]....
        /*0710*/ 	.word	0x00015f00


	//   ....[154]....
        /*0714*/ 	.word	0x00015f20


	//   ....[155]....
        /*0718*/ 	.word	0x00015f80


	//   ....[156]....
        /*071c*/ 	.word	0x000169a0


	//   ....[157]....
        /*0720*/ 	.word	0x00017020


	//   ....[158]....
        /*0724*/ 	.word	0x00017110


	//   ....[159]....
        /*0728*/ 	.word	0x000171b0


	//   ....[160]....
        /*072c*/ 	.word	0x00017210


	//   ....[161]....
        /*0730*/ 	.word	0x00017320


	//   ....[162]....
        /*0734*/ 	.word	0x00017390


	//   ....[163]....
        /*0738*/ 	.word	0x000174a0


	//   ....[164]....
        /*073c*/ 	.word	0x00017510


	//   ....[165]....
        /*0740*/ 	.word	0x00017620


	//   ....[166]....
        /*0744*/ 	.word	0x00017690


	//   ....[167]....
        /*0748*/ 	.word	0x000177a0


	//   ....[168]....
        /*074c*/ 	.word	0x00017810


	//   ....[169]....
        /*0750*/ 	.word	0x000178b0


	//   ....[170]....
        /*0754*/ 	.word	0x000179c0


	//   ....[171]....
        /*0758*/ 	.word	0x00017a30


	//   ....[172]....
        /*075c*/ 	.word	0x00017ab0


	//   ....[173]....
        /*0760*/ 	.word	0x00017b70


	//   ....[174]....
        /*0764*/ 	.word	0x00017bf0


	//   ....[175]....
        /*0768*/ 	.word	0x00017cd0


	//   ....[176]....
        /*076c*/ 	.word	0x00017d50


	//   ....[177]....
        /*0770*/ 	.word	0x00017e30


	//   ....[178]....
        /*0774*/ 	.word	0x00017eb0


	//   ....[179]....
        /*0778*/ 	.word	0x00017f90


	//   ....[180]....
        /*077c*/ 	.word	0x00018010


	//   ....[181]....
        /*0780*/ 	.word	0x000180f0


	//   ....[182]....
        /*0784*/ 	.word	0x00018170


	//   ....[183]....
        /*0788*/ 	.word	0x00018250


	//   ....[184]....
        /*078c*/ 	.word	0x000182d0


	//   ....[185]....
        /*0790*/ 	.word	0x00018390


	//   ....[186]....
        /*0794*/ 	.word	0x000184c0


	//   ....[187]....
        /*0798*/ 	.word	0x00018570


	//   ....[188]....
        /*079c*/ 	.word	0x000185f0


	//   ....[189]....
        /*07a0*/ 	.word	0x000186d0


	//   ....[190]....
        /*07a4*/ 	.word	0x00018730


	//   ....[191]....
        /*07a8*/ 	.word	0x00018800


	//   ....[192]....
        /*07ac*/ 	.word	0x00018860


	//   ....[193]....
        /*07b0*/ 	.word	0x00018930


	//   ....[194]....
        /*07b4*/ 	.word	0x00018990


	//   ....[195]....
        /*07b8*/ 	.word	0x00018a60


	//   ....[196]....
        /*07bc*/ 	.word	0x00018ac0


	//   ....[197]....
        /*07c0*/ 	.word	0x00018b90


	//   ....[198]....
        /*07c4*/ 	.word	0x00018c80


	//   ....[199]....
        /*07c8*/ 	.word	0x00018d20


	//   ....[200]....
        /*07cc*/ 	.word	0x00018d80


	//   ....[201]....
        /*07d0*/ 	.word	0x00018e70


	//   ....[202]....
        /*07d4*/ 	.word	0x00018ed0


	//   ....[203]....
        /*07d8*/ 	.word	0x00018fb0


	//   ....[204]....
        /*07dc*/ 	.word	0x00019010


	//   ....[205]....
        /*07e0*/ 	.word	0x000190f0


	//   ....[206]....
        /*07e4*/ 	.word	0x00019150


	//   ....[207]....
        /*07e8*/ 	.word	0x00019230


	//   ....[208]....
        /*07ec*/ 	.word	0x00019290


	//   ....[209]....
        /*07f0*/ 	.word	0x00019360


	//   ....[210]....
        /*07f4*/ 	.word	0x00019480


	//   ....[211]....
        /*07f8*/ 	.word	0x00019570


	//   ....[212]....
        /*07fc*/ 	.word	0x00019610


	//   ....[213]....
        /*0800*/ 	.word	0x000196e0


	//   ....[214]....
        /*0804*/ 	.word	0x00019740


	//   ....[215]....
        /*0808*/ 	.word	0x00019810


	//   ....[216]....
        /*080c*/ 	.word	0x00019870


	//   ....[217]....
        /*0810*/ 	.word	0x00019950


	//   ....[218]....
        /*0814*/ 	.word	0x000199b0


	//   ....[219]....
        /*0818*/ 	.word	0x00019a80


	//   ....[220]....
        /*081c*/ 	.word	0x00019ae0


	//   ....[221]....
        /*0820*/ 	.word	0x00019ba0


	//   ....[222]....
        /*0824*/ 	.word	0x00019c30


	//   ....[223]....
        /*0828*/ 	.word	0x00019cd0


	//   ....[224]....
        /*082c*/ 	.word	0x00019e40


	//   ....[225]....
        /*0830*/ 	.word	0x00019eb0


	//   ....[226]....
        /*0834*/ 	.word	0x00019f30


	//   ....[227]....
        /*0838*/ 	.word	0x00019fa0


	//   ....[228]....
        /*083c*/ 	.word	0x0001a010


	//   ....[229]....
        /*0840*/ 	.word	0x0001a090


	//   ....[230]....
        /*0844*/ 	.word	0x0001a110


	//   ....[231]....
        /*0848*/ 	.word	0x0001a1a0


	//   ....[232]....
        /*084c*/ 	.word	0x0001a210


	//   ....[233]....
        /*0850*/ 	.word	0x0001a280


	//   ....[234]....
        /*0854*/ 	.word	0x0001a2f0


	//   ....[235]....
        /*0858*/ 	.word	0x0001a370


	//   ....[236]....
        /*085c*/ 	.word	0x0001a3e0


	//   ....[237]....
        /*0860*/ 	.word	0x0001a470


	//   ....[238]....
        /*0864*/ 	.word	0x0001a4d0


	//   ....[239]....
        /*0868*/ 	.word	0x0001a560


	//   ....[240]....
        /*086c*/ 	.word	0x0001a690


	//----- nvinfo : EIATTR_REG_RECONFIG
	.align		4
.L_444:
        /*0870*/ 	.byte	0x01, 0x54
	.zero		2


	//----- nvinfo : EIATTR_SYSCALL_OFFSETS
	.align		4
        /*0874*/ 	.byte	0x04, 0x46
        /*0876*/ 	.short	(.L_446 - .L_445)


	//   ....[0]....
.L_445:
        /*0878*/ 	.word	0x00001fb0


	//   ....[1]....
        /*087c*/ 	.word	0x000124c0


	//   ....[2]....
        /*0880*/ 	.word	0x00012610


	//   ....[3]....
        /*0884*/ 	.word	0x00012700


	//   ....[4]....
        /*0888*/ 	.word	0x00013660


	//----- nvinfo : EIATTR_MBARRIER_INSTR_OFFSETS
	.align		4
.L_446:
        /*088c*/ 	.byte	0x04, 0x39
        /*088e*/ 	.short	(.L_448 - .L_447)


	//   ....[0]....
.L_447:
        /*0890*/ 	.word	0x00000180
        /*0894*/ 	.word	0x000000ff
        /*0898*/ 	.word	0x0002a800
        /*089c*/ 	.short	0x0100
        /*089e*/ 	.byte	0x08
	.zero		1


	//   ....[1]....
        /*08a0*/ 	.word	0x00000190
        /*08a4*/ 	.word	0x000000ff
        /*08a8*/ 	.word	0x0002a820
        /*08ac*/ 	.short	0x0100
        /*08ae*/ 	.byte	0x08
	.zero		1


	//   ....[2]....
        /*08b0*/ 	.word	0x00000280
        /*08b4*/ 	.word	0x000000ff
        /*08b8*/ 	.word	0x0002a830
        /*08bc*/ 	.short	0x0100
        /*08be*/ 	.byte	0x08
	.zero		1


	//   ....[3]....
        /*08c0*/ 	.word	0x00000290
        /*08c4*/ 	.word	0x000000ff
        /*08c8*/ 	.word	0x0002a840
        /*08cc*/ 	.short	0x0100
        /*08ce*/ 	.byte	0x08
	.zero		1


	//   ....[4]....
        /*08d0*/ 	.word	0x000002a0
        /*08d4*/ 	.word	0x000000ff
        /*08d8*/ 	.word	0x0002a838
        /*08dc*/ 	.short	0x0100
        /*08de*/ 	.byte	0x08
	.zero		1


	//   ....[5]....
        /*08e0*/ 	.word	0x000002b0
        /*08e4*/ 	.word	0x000000ff
        /*08e8*/ 	.word	0x0002a848
        /*08ec*/ 	.short	0x0100
        /*08ee*/ 	.byte	0x08
	.zero		1


	//   ....[6]....
        /*08f0*/ 	.word	0x000003e0
        /*08f4*/ 	.word	0x000000ff
        /*08f8*/ 	.word	0x0002a850
        /*08fc*/ 	.short	0x0100
        /*08fe*/ 	.byte	0x08
	.zero		1


	//   ....[7]....
        /*0900*/ 	.word	0x000003f0
        /*0904*/ 	.word	0x000000ff
        /*0908*/ 	.word	0x0002a860
        /*090c*/ 	.short	0x0100
        /*090e*/ 	.byte	0x08
	.zero		1


	//   ....[8]....
        /*0910*/ 	.word	0x00000400
        /*0914*/ 	.word	0x000000ff
        /*0918*/ 	.word	0x0002a858
        /*091c*/ 	.short	0x0100
        /*091e*/ 	.byte	0x08
	.zero		1


	//   ....[9]....
        /*0920*/ 	.word	0x00000410
        /*0924*/ 	.word	0x000000ff
        /*0928*/ 	.word	0x0002a868
        /*092c*/ 	.short	0x0100
        /*092e*/ 	.byte	0x08
	.zero		1


	//   ....[10]....
        /*0930*/ 	.word	0x00000500
        /*0934*/ 	.word	0x000000ff
        /*0938*/ 	.word	0x0002a870
        /*093c*/ 	.short	0x0100
        /*093e*/ 	.byte	0x06
	.zero		1


	//   ....[11]....
        /*0940*/ 	.word	0x00000510
        /*0944*/ 	.word	0x000000ff
        /*0948*/ 	.word	0x0002a880
        /*094c*/ 	.short	0x0100
        /*094e*/ 	.byte	0x06
	.zero		1


	//   ....[12]....
        /*0950*/ 	.word	0x00000520
        /*0954*/ 	.word	0x000000ff
        /*0958*/ 	.word	0x0002a878
        /*095c*/ 	.short	0x0100
        /*095e*/ 	.byte	0x06
	.zero		1


	//   ....[13]....
        /*0960*/ 	.word	0x00000530
        /*0964*/ 	.word	0x000000ff
        /*0968*/ 	.word	0x0002a888
        /*096c*/ 	.short	0x0100
        /*096e*/ 	.byte	0x06
	.zero		1


	//   ....[14]....
        /*0970*/ 	.word	0x00000660
        /*0974*/ 	.word	0x000000ff
        /*0978*/ 	.word	0x0002a890
        /*097c*/ 	.short	0x0100
        /*097e*/ 	.byte	0x08
	.zero		1


	//   ....[15]....
        /*0980*/ 	.word	0x00000670
        /*0984*/ 	.word	0x000000ff
        /*0988*/ 	.word	0x0002a8a0
        /*098c*/ 	.short	0x0100
        /*098e*/ 	.byte	0x08
	.zero		1


	//   ....[16]....
        /*0990*/ 	.word	0x00000680
        /*0994*/ 	.word	0x000000ff
        /*0998*/ 	.word	0x0002a898
        /*099c*/ 	.short	0x0100
        /*099e*/ 	.byte	0x08
	.zero		1


	//   ....[17]....
        /*09a0*/ 	.word	0x00000690
        /*09a4*/ 	.word	0x000000ff
        /*09a8*/ 	.word	0x0002a8a8
        /*09ac*/ 	.short	0x0100
        /*09ae*/ 	.byte	0x08
	.zero		1


	//   ....[18]....
        /*09b0*/ 	.word	0x000007d0
        /*09b4*/ 	.word	0x000000ff
        /*09b8*/ 	.word	0x0002a8b0
        /*09bc*/ 	.short	0x0100
        /*09be*/ 	.byte	0x08
	.zero		1


	//   ....[19]....
        /*09c0*/ 	.word	0x000007e0
        /*09c4*/ 	.word	0x000000ff
        /*09c8*/ 	.word	0x0002a8c0
        /*09cc*/ 	.short	0x0100
        /*09ce*/ 	.byte	0x08
	.zero		1


	//   ....[20]....
        /*09d0*/ 	.word	0x000007f0
        /*09d4*/ 	.word	0x000000ff
        /*09d8*/ 	.word	0x0002a8b8
        /*09dc*/ 	.short	0x0100
        /*09de*/ 	.byte	0x08
	.zero		1


	//   ....[21]....
        /*09e0*/ 	.word	0x00000800
        /*09e4*/ 	.word	0x000000ff
        /*09e8*/ 	.word	0x0002a8c8
        /*09ec*/ 	.short	0x0100
        /*09ee*/ 	.byte	0x08
	.zero		1


	//   ....[22]....
        /*09f0*/ 	.word	0x00002050
        /*09f4*/ 	.word	0x000000ff
        /*09f8*/ 	.word	0x0002a800
        /*09fc*/ 	.short	0x010a
        /*09fe*/ 	.byte	0x3c
	.zero		1


	//   ....[23]....
        /*0a00*/ 	.word	0x000020d0
        /*0a04*/ 	.word	0x00000003
        /*0a08*/ 	.word	0x0002a830
        /*0a0c*/ 	.short	0x010a
        /*0a0e*/ 	.byte	0x3f
	.zero		1


	//   ....[24]....
        /*0a10*/ 	.word	0x00002110
        /*0a14*/ 	.word	0x00000003
        /*0a18*/ 	.word	0x0002a830
        /*0a1c*/ 	.short	0x010a
        /*0a1e*/ 	.byte	0x3f
	.zero		1


	//   ....[25]....
        /*0a20*/ 	.word	0x00002880
        /*0a24*/ 	.word	0x000000ff
        /*0a28*/ 	.word	0x00000000
        /*0a2c*/ 	.short	0x0101
        /*0a2e*/ 	.byte	0x04
	.zero		1


	//   ....[26]....
        /*0a30*/ 	.word	0x00004da0
        /*0a34*/ 	.word	0x000000ff
        /*0a38*/ 	.word	0x0002a830
        /*0a3c*/ 	.short	0x010a
        /*0a3e*/ 	.byte	0x05
	.zero		1


	//   ....[27]....
        /*0a40*/ 	.word	0x00004de0
        /*0a44*/ 	.word	0x000000ff
        /*0a48*/ 	.word	0x0002a830
        /*0a4c*/ 	.short	0x010a
        /*0a4e*/ 	.byte	0x05
	.zero		1


	//   ....[28]....
        /*0a50*/ 	.word	0x000056b0
        /*0a54*/ 	.word	0x000000ff
        /*0a58*/ 	.word	0x0002a850
        /*0a5c*/ 	.short	0x010a
        /*0a5e*/ 	.byte	0x0a
	.zero		1


	//   ....[29]....
        /*0a60*/ 	.word	0x000056f0
        /*0a64*/ 	.word	0x000000ff
        /*0a68*/ 	.word	0x0002a850
        /*0a6c*/ 	.short	0x010a
        /*0a6e*/ 	.byte	0x0a
	.zero		1


	//   ....[30]....
        /*0a70*/ 	.word	0x00005ab0
        /*0a74*/ 	.word	0x000000ff
        /*0a78*/ 	.word	0x00000000
        /*0a7c*/ 	.short	0x0101
        /*0a7e*/ 	.byte	0x05
	.zero		1


	//   ....[31]....
        /*0a80*/ 	.word	0x00007a00
        /*0a84*/ 	.word	0x000000ff
        /*0a88*/ 	.word	0x00000000
        /*0a8c*/ 	.short	0x0101
        /*0a8e*/ 	.byte	0x0a
	.zero		1


	//   ....[32]....
        /*0a90*/ 	.word	0x00007e70
        /*0a94*/ 	.word	0x000000ff
        /*0a98*/ 	.word	0x0002a830
        /*0a9c*/ 	.short	0x010a
        /*0a9e*/ 	.byte	0x05
	.zero		1


	//   ....[33]....
        /*0aa0*/ 	.word	0x00007eb0
        /*0aa4*/ 	.word	0x000000ff
        /*0aa8*/ 	.word	0x0002a830
        /*0aac*/ 	.short	0x010a
        /*0aae*/ 	.byte	0x05
	.zero		1


	//   ....[34]....
        /*0ab0*/ 	.word	0x00008780
        /*0ab4*/ 	.word	0x000000ff
        /*0ab8*/ 	.word	0x0002a850
        /*0abc*/ 	.short	0x010a
        /*0abe*/ 	.byte	0x0a
	.zero		1


	//   ....[35]....
        /*0ac0*/ 	.word	0x000087c0
        /*0ac4*/ 	.word	0x000000ff
        /*0ac8*/ 	.word	0x0002a850
        /*0acc*/ 	.short	0x010a
        /*0ace*/ 	.byte	0x0a
	.zero		1


	//   ....[36]....
        /*0ad0*/ 	.word	0x00008bd0
        /*0ad4*/ 	.word	0x000000ff
        /*0ad8*/ 	.word	0x00000000
        /*0adc*/ 	.short	0x0101
        /*0ade*/ 	.byte	0x05
	.zero		1


	//   ....[37]....
        /*0ae0*/ 	.word	0x00009910
        /*0ae4*/ 	.word	0x000000ff
        /*0ae8*/ 	.word	0x00000000
        /*0aec*/ 	.short	0x0101
        /*0aee*/ 	.byte	0x0a
	.zero		1


	//   ....[38]....
        /*0af0*/ 	.word	0x00009b20
        /*0af4*/ 	.word	0x000000ff
        /*0af8*/ 	.word	0x0002a830
        /*0afc*/ 	.short	0x010a
        /*0afe*/ 	.byte	0x05
	.zero		1


	//   ....[39]....
        /*0b00*/ 	.word	0x00009b60
        /*0b04*/ 	.word	0x000000ff
        /*0b08*/ 	.word	0x0002a830
        /*0b0c*/ 	.short	0x010a
        /*0b0e*/ 	.byte	0x05
	.zero		1


	//   ....[40]....
        /*0b10*/ 	.word	0x0000a430
        /*0b14*/ 	.word	0x000000ff
        /*0b18*/ 	.word	0x0002a850
        /*0b1c*/ 	.short	0x010a
        /*0b1e*/ 	.byte	0x0a
	.zero		1


	//   ....[41]....
        /*0b20*/ 	.word	0x0000a470
        /*0b24*/ 	.word	0x000000ff
        /*0b28*/ 	.word	0x0002a850
        /*0b2c*/ 	.short	0x010a
        /*0b2e*/ 	.byte	0x0a
	.zero		1


	//   ....[42]....
        /*0b30*/ 	.word	0x0000a820
        /*0b34*/ 	.word	0x000000ff
        /*0b38*/ 	.word	0x00000000
        /*0b3c*/ 	.short	0x0101
        /*0b3e*/ 	.byte	0x05
	.zero		1


	//   ....[43]....
        /*0b40*/ 	.word	0x0000c780
        /*0b44*/ 	.word	0x000000ff
        /*0b48*/ 	.word	0x00000000
        /*0b4c*/ 	.short	0x0101
        /*0b4e*/ 	.byte	0x0a
	.zero		1


	//   ....[44]....
        /*0b50*/ 	.word	0x0000cca0
        /*0b54*/ 	.word	0x000000ff
        /*0b58*/ 	.word	0x0002a850
        /*0b5c*/ 	.short	0x010a
        /*0b5e*/ 	.byte	0x05
	.zero		1


	//   ....[45]....
        /*0b60*/ 	.word	0x0000cce0
        /*0b64*/ 	.word	0x000000ff
        /*0b68*/ 	.word	0x0002a850
        /*0b6c*/ 	.short	0x010a
        /*0b6e*/ 	.byte	0x05
	.zero		1


	//   ....[46]....
        /*0b70*/ 	.word	0x0000d470
        /*0b74*/ 	.word	0x000000ff
        /*0b78*/ 	.word	0x00000000
        /*0b7c*/ 	.short	0x0101
        /*0b7e*/ 	.byte	0x04
	.zero		1


	//   ....[47]....
        /*0b80*/ 	.word	0x0000e960
        /*0b84*/ 	.word	0x00000013
        /*0b88*/ 	.word	0x00000000
        /*0b8c*/ 	.short	0x0101
        /*0b8e*/ 	.byte	0x3f
	.zero		1


	//   ....[48]....
        /*0b90*/ 	.word	0x0000ee00
        /*0b94*/ 	.word	0x00000013
        /*0b98*/ 	.word	0x00000000
        /*0b9c*/ 	.short	0x0101
        /*0b9e*/ 	.byte	0x3f
	.zero		1


	//   ....[49]....
        /*0ba0*/ 	.word	0x00012d30
        /*0ba4*/ 	.word	0x00000007
        /*0ba8*/ 	.word	0x0002a840
        /*0bac*/ 	.short	0x010a
        /*0bae*/ 	.byte	0x3f
	.zero		1


	//   ....[50]....
        /*0bb0*/ 	.word	0x000133e0
        /*0bb4*/ 	.word	0x00000007
        /*0bb8*/ 	.word	0x0002a830
        /*0bbc*/ 	.short	0x0107
        /*0bbe*/ 	.byte	0x3f
	.zero		1


	//   ....[51]....
        /*0bc0*/ 	.word	0x00013490
        /*0bc4*/ 	.word	0x00000007
        /*0bc8*/ 	.word	0x0002a830
        /*0bcc*/ 	.short	0x0101
        /*0bce*/ 	.byte	0x3f
	.zero		1


	//   ....[52]....
        /*0bd0*/ 	.word	0x00014040
        /*0bd4*/ 	.word	0x00000016
        /*0bd8*/ 	.word	0x0002a800
        /*0bdc*/ 	.short	0x0107
        /*0bde*/ 	.byte	0x3f
	.zero		1


	//   ....[53]....
        /*0be0*/ 	.word	0x00014160
        /*0be4*/ 	.word	0x00000016
        /*0be8*/ 	.word	0x0002a800
        /*0bec*/ 	.short	0x0101
        /*0bee*/ 	.byte	0x3f
	.zero		1


	//   ....[54]....
        /*0bf0*/ 	.word	0x00014180
        /*0bf4*/ 	.word	0x00000016
        /*0bf8*/ 	.word	0x0002a820
        /*0bfc*/ 	.short	0x010a
        /*0bfe*/ 	.byte	0x3f
	.zero		1


	//   ....[55]....
        /*0c00*/ 	.word	0x000144e0
        /*0c04*/ 	.word	0x00000006
        /*0c08*/ 	.word	0x0002a840
        /*0c0c*/ 	.short	0x010a
        /*0c0e*/ 	.byte	0x3f
	.zero		1


	//   ....[56]....
        /*0c10*/ 	.word	0x000149c0
        /*0c14*/ 	.word	0x00000006
        /*0c18*/ 	.word	0x0002a830
        /*0c1c*/ 	.short	0x0107
        /*0c1e*/ 	.byte	0x3f
	.zero		1


	//   ....[57]....
        /*0c20*/ 	.word	0x00014a70
        /*0c24*/ 	.word	0x00000006
        /*0c28*/ 	.word	0x0002a830
        /*0c2c*/ 	.short	0x0101
        /*0c2e*/ 	.byte	0x3f
	.zero		1


	//   ....[58]....
        /*0c30*/ 	.word	0x00014ad0
        /*0c34*/ 	.word	0x00000004
        /*0c38*/ 	.word	0x0002a860
        /*0c3c*/ 	.short	0x010a
        /*0c3e*/ 	.byte	0x3f
	.zero		1


	//   ....[59]....
        /*0c40*/ 	.word	0x00014f20
        /*0c44*/ 	.word	0x00000004
        /*0c48*/ 	.word	0x0002a850
        /*0c4c*/ 	.short	0x0107
        /*0c4e*/ 	.byte	0x3f
	.zero		1


	//   ....[60]....
        /*0c50*/ 	.word	0x00015070
        /*0c54*/ 	.word	0x00000004
        /*0c58*/ 	.word	0x0002a850
        /*0c5c*/ 	.short	0x0101
        /*0c5e*/ 	.byte	0x3f
	.zero		1


	//   ....[61]....
        /*0c60*/ 	.word	0x000152c0
        /*0c64*/ 	.word	0x00000000
        /*0c68*/ 	.word	0x0002a860
        /*0c6c*/ 	.short	0x010a
        /*0c6e*/ 	.byte	0x3f
	.zero		1


	//   ....[62]....
        /*0c70*/ 	.word	0x00015720
        /*0c74*/ 	.word	0x00000000
        /*0c78*/ 	.word	0x0002a850
        /*0c7c*/ 	.short	0x0107
        /*0c7e*/ 	.byte	0x3f
	.zero		1


	//   ....[63]....
        /*0c80*/ 	.word	0x000157d0
        /*0c84*/ 	.word	0x00000000
        /*0c88*/ 	.word	0x0002a850
        /*0c8c*/ 	.short	0x0101
        /*0c8e*/ 	.byte	0x3f
	.zero		1


	//   ....[64]....
        /*0c90*/ 	.word	0x00016920
        /*0c94*/ 	.word	0x00000007
        /*0c98*/ 	.word	0x0002a820
        /*0c9c*/ 	.short	0x010a
        /*0c9e*/ 	.byte	0x3f
	.zero		1


	//   ....[65]....
        /*0ca0*/ 	.word	0x00016ac0
        /*0ca4*/ 	.word	0x00000005
        /*0ca8*/ 	.word	0x0002a840
        /*0cac*/ 	.short	0x010a
        /*0cae*/ 	.byte	0x3f
	.zero		1


	//   ....[66]....
        /*0cb0*/ 	.word	0x00016b60
        /*0cb4*/ 	.word	0x00000003
        /*0cb8*/ 	.word	0x0002a840
        /*0cbc*/ 	.short	0x010a
        /*0cbe*/ 	.byte	0x3f
	.zero		1


	//   ....[67]....
        /*0cc0*/ 	.word	0x00016ba0
        /*0cc4*/ 	.word	0x00000005
        /*0cc8*/ 	.word	0x0002a860
        /*0ccc*/ 	.short	0x010a
        /*0cce*/ 	.byte	0x3f
	.zero		1


	//   ....[68]....
        /*0cd0*/ 	.word	0x00016be0
        /*0cd4*/ 	.word	0x00000003
        /*0cd8*/ 	.word	0x0002a860
        /*0cdc*/ 	.short	0x010a
        /*0cde*/ 	.byte	0x3f
	.zero		1


	//   ....[69]....
        /*0ce0*/ 	.word	0x00016c50
        /*0ce4*/ 	.word	0x00000003
        /*0ce8*/ 	.word	0x0002a800
        /*0cec*/ 	.short	0x010a
        /*0cee*/ 	.byte	0x3f
	.zero		1


	//   ....[70]....
        /*0cf0*/ 	.word	0x00016ca0
        /*0cf4*/ 	.word	0x00000003
        /*0cf8*/ 	.word	0x0002a830
        /*0cfc*/ 	.short	0x010a
        /*0cfe*/ 	.byte	0x3f
	.zero		1


	//   ....[71]....
        /*0d00*/ 	.word	0x00016d00
        /*0d04*/ 	.word	0x00000008
        /*0d08*/ 	.word	0x0002a830
        /*0d0c*/ 	.short	0x010a
        /*0d0e*/ 	.byte	0x3f
	.zero		1


	//   ....[72]....
        /*0d10*/ 	.word	0x00016d60
        /*0d14*/ 	.word	0x00000007
        /*0d18*/ 	.word	0x0002a850
        /*0d1c*/ 	.short	0x010a
        /*0d1e*/ 	.byte	0x3f
	.zero		1


	//   ....[73]....
        /*0d20*/ 	.word	0x00016dc0
        /*0d24*/ 	.word	0x00000008
        /*0d28*/ 	.word	0x0002a830
        /*0d2c*/ 	.short	0x010a
        /*0d2e*/ 	.byte	0x3f
	.zero		1


	//   ....[74]....
        /*0d30*/ 	.word	0x00016e20
        /*0d34*/ 	.word	0x00000007
        /*0d38*/ 	.word	0x0002a850
        /*0d3c*/ 	.short	0x010a
        /*0d3e*/ 	.byte	0x3f
	.zero		1


	//   ....[75]....
        /*0d40*/ 	.word	0x00016e80
        /*0d44*/ 	.word	0x00000008
        /*0d48*/ 	.word	0x0002a830
        /*0d4c*/ 	.short	0x010a
        /*0d4e*/ 	.byte	0x3f
	.zero		1


	//   ....[76]....
        /*0d50*/ 	.word	0x00016ee0
        /*0d54*/ 	.word	0x00000007
        /*0d58*/ 	.word	0x0002a850
        /*0d5c*/ 	.short	0x010a
        /*0d5e*/ 	.byte	0x3f
	.zero		1


	//   ....[77]....
        /*0d60*/ 	.word	0x00016f40
        /*0d64*/ 	.word	0x00000005
        /*0d68*/ 	.word	0x0002a850
        /*0d6c*/ 	.short	0x010a
        /*0d6e*/ 	.byte	0x3f
	.zero		1


	//   ....[78]....
        /*0d70*/ 	.word	0x00017060
        /*0d74*/ 	.word	0x00000007
        /*0d78*/ 	.word	0x0002a840
        /*0d7c*/ 	.short	0x010a
        /*0d7e*/ 	.byte	0x3f
	.zero		1


	//   ....[79]....
        /*0d80*/ 	.word	0x000183c0
        /*0d84*/ 	.word	0x00000016
        /*0d88*/ 	.word	0x0002a820
        /*0d8c*/ 	.short	0x010a
        /*0d8e*/ 	.byte	0x3f
	.zero		1


	//   ....[80]....
        /*0d90*/ 	.word	0x00018410
        /*0d94*/ 	.word	0x00000006
        /*0d98*/ 	.word	0x0002a840
        /*0d9c*/ 	.short	0x010a
        /*0d9e*/ 	.byte	0x3f
	.zero		1


	//   ....[81]....
        /*0da0*/ 	.word	0x00018bd0
        /*0da4*/ 	.word	0x00000004
        /*0da8*/ 	.word	0x0002a860
        /*0dac*/ 	.short	0x010a
        /*0dae*/ 	.byte	0x3f
	.zero		1


	//   ....[82]....
        /*0db0*/ 	.word	0x000193d0
        /*0db4*/ 	.word	0x00000000
        /*0db8*/ 	.word	0x0002a860
        /*0dbc*/ 	.short	0x010a
        /*0dbe*/ 	.byte	0x3f
	.zero		1


	//   ....[83]....
        /*0dc0*/ 	.word	0x0001a5b0
        /*0dc4*/ 	.word	0x00000007
        /*0dc8*/ 	.word	0x0002a820
        /*0dcc*/ 	.short	0x010a
        /*0dce*/ 	.byte	0x3f
	.zero		1


	//   ....[84]....
        /*0dd0*/ 	.word	0x0001a750
        /*0dd4*/ 	.word	0x00000005
        /*0dd8*/ 	.word	0x0002a840
        /*0ddc*/ 	.short	0x010a
        /*0dde*/ 	.byte	0x3f
	.zero		1


	//   ....[85]....
        /*0de0*/ 	.word	0x0001a7a0
        /*0de4*/ 	.word	0x00000003
        /*0de8*/ 	.word	0x0002a840
        /*0dec*/ 	.short	0x010a
        /*0dee*/ 	.byte	0x3f
	.zero		1


	//   ....[86]....
        /*0df0*/ 	.word	0x0001a7f0
        /*0df4*/ 	.word	0x00000005
        /*0df8*/ 	.word	0x0002a860
        /*0dfc*/ 	.short	0x010a
        /*0dfe*/ 	.byte	0x3f
	.zero		1


	//----- nvinfo : EIATTR_NUM_MBARRIERS
	.align		4
.L_448:
        /*0e00*/ 	.byte	0x03, 0x38
        /*0e02*/ 	.short	0x0016


	//----- nvinfo : EIATTR_EXIT_INSTR_OFFSETS
	.align		4
        /*0e04*/ 	.byte	0x04, 0x1c
        /*0e06*/ 	.short	(.L_450 - .L_449)


	//   ....[0]....
.L_449:
        /*0e08*/ 	.word	0x00000990


	//   ....[1]....
        /*0e0c*/ 	.word	0x00010660


	//   ....[2]....
        /*0e10*/ 	.word	0x00016c30


	//----- nvinfo : EIATTR_MAX_THREADS
	.align		4
.L_450:
        /*0e14*/ 	.byte	0x04, 0x05
        /*0e16*/ 	.short	(.L_452 - .L_451)
.L_451:
        /*0e18*/ 	.word	0x00000180
        /*0e1c*/ 	.word	0x00000001
        /*0e20*/ 	.word	0x00000001


	//----- nvinfo : EIATTR_CRS_STACK_SIZE
	.align		4
.L_452:
        /*0e24*/ 	.byte	0x04, 0x1e
        /*0e26*/ 	.short	(.L_454 - .L_453)
.L_453:
        /*0e28*/ 	.word	0x00000000


	//----- nvinfo : EIATTR_CBANK_PARAM_SIZE
	.align		4
.L_454:
        /*0e2c*/ 	.byte	0x03, 0x19
        /*0e2e*/ 	.short	0x0af0


	//----- nvinfo : EIATTR_PARAM_CBANK
	.align		4
        /*0e30*/ 	.byte	0x04, 0x0a
        /*0e32*/ 	.short	(.L_456 - .L_455)
	.align		4
.L_455:
        /*0e34*/ 	.word	index@(.nv.constant0._ZN7cutlass13device_kernelIN5flash11enable_sm90INS1_16FlashAttnFwdSm90INS1_25CollectiveMainloopFwdSm90ILi2EN4cute5tupleIJNS5_1CILi1EEES8_S8_EEENS6_IJNS7_ILi128EEENS7_ILi96EEENS7_ILi192EEEEEELi128ENS_10bfloat16_tEfNS_4arch4Sm90ELb0ELb1ELb0ELb1ELb1ELb0ELb0ELb1ELb1ELb1ELb1ELb0EEENS1_21CollectiveEpilogueFwdINS6_IJSA_SA_SB_EEES9_SE_SG_Li256ELb1ELb1ELb1ELb0EEENS1_36VarlenDynamicPersistentTileSchedulerILi128ELi96ELi256ELi128ELb1ELb1ELb1ELb1ELb0ELb1EEEEEEEEEvNT_6ParamsE)
        /*0e38*/ 	.short	0x0210
        /*0e3a*/ 	.short	0x0af0


	//----- nvinfo : EIATTR_SW_WAR
	.align		4
.L_456:
        /*0e3c*/ 	.byte	0x04, 0x36
        /*0e3e*/ 	.short	(.L_458 - .L_457)
.L_457:
        /*0e40*/ 	.word	0x00000008
.L_458:


//--------------------- .nv.info._ZN7cutlass13device_kernelIN5flash11enable_sm90INS1_16FlashAttnFwdSm90INS1_25CollectiveMainloopFwdSm90ILi2EN4cute5tupleIJNS5_1CILi1EEES8_S8_EEENS6_IJNS7_ILi128EEENS7_ILi96EEENS7_ILi192EEEEEELi128ENS_10bfloat16_tEfNS_4arch4Sm90ELb0ELb1ELb0ELb1ELb1ELb1ELb0ELb1ELb1ELb1ELb1ELb0EEENS1_21CollectiveEpilogueFwdINS6_IJSA_SA_SB_EEES9_SE_SG_Li256ELb1ELb1ELb1ELb0EEENS1_36VarlenDynamicPersistentTileSchedulerILi128ELi96ELi256ELi128ELb1ELb1ELb1ELb1ELb0ELb1EEEEEEEEEvNT_6ParamsE --------------------------
	.section	.nv.info._ZN7cutlass13device_kernelIN5flash11enable_sm90INS1_16FlashAttnFwdSm90INS1_25CollectiveMainloopFwdSm90ILi2EN4cute5tupleIJNS5_1CILi1EEES8_S8_EEENS6_IJNS7_ILi128EEENS7_ILi96EEENS7_ILi192EEEEEELi128ENS_10bfloat16_tEfNS_4arch4Sm90ELb0ELb1ELb0ELb1ELb1ELb1ELb0ELb1ELb1ELb1ELb1ELb0EEENS1_21CollectiveEpilogueFwdINS6_IJSA_SA_SB_EEES9_SE_SG_Li256ELb1ELb1ELb1ELb0EEENS1_36VarlenDynamicPersistentTileSchedulerILi128ELi96ELi256ELi128ELb1ELb1ELb1ELb1ELb0ELb1EEEEEEEEEvNT_6ParamsE,"",@"SHT_CUDA_INFO"
	.sectionflags	@""
	.align	4


	//----- nvinfo : EIATTR_CUDA_API_VERSION
	.align		4
        /*0000*/ 	.byte	0x04, 0x37
        /*0002*/ 	.short	(.L_460 - .L_459)
.L_459:
        /*0004*/ 	.word	0x00000082


	//----- nvinfo : EIATTR_KPARAM_INFO
	.align		4
.L_460:
        /*0008*/ 	.byte	0x04, 0x17
        /*000a*/ 	.short	(.L_462 - .L_461)
.L_461:
        /*000c*/ 	.word	0x00000000
        /*0010*/ 	.short	0x0000
        /*0012*/ 	.short	0x0070
        /*0014*/ 	.byte	0x00, 0xf0, 0x01, 0x2a


	//----- nvinfo : EIATTR_SPARSE_MMA_MASK
	.align		4
.L_462:
        /*0018*/ 	.byte	0x03, 0x50
        /*001a*/ 	.short	0x0000


	//----- nvinfo : EIATTR_MAXREG_COUNT
	.align		4
        /*001c*/ 	.byte	0x03, 0x1b
        /*001e*/ 	.short	0x00a8


	//----- nvinfo : EIATTR_NUM_BARRIERS
	.align		4
        /*0020*/ 	.byte	0x02, 0x4c
        /*0022*/ 	.byte	0x10
	.zero		1


	//----- nvinfo : EIATTR_EXTERNS
	.align		4
        /*0024*/ 	.byte	0x04, 0x0f
        /*0026*/ 	.short	(.L_464 - .L_463)


	//   ....[0]....
	.align		4
.L_463:
        /*0028*/ 	.word	index@(__assertfail)


	//----- nvinfo : EIATTR_ANNOTATIONS
	.align		4
.L_464:
        /*002c*/ 	.byte	0x04, 0x55
        /*002e*/ 	.short	(.L_466 - .L_465)


	//   ....[0]....
.L_465:
        /* <DEDUP_REMOVED lines=37> */
        /*0274*/ 	.byte	0x40, 0xab, 0x02, 0x00, 0x01, 0x00, 0x00, 0x00, 0xd0, 0xac, 0x02, 0x00


	//----- nvinfo : EIATTR_MERCURY_ISA_VERSION
	.align		4
.L_466:
        /*0280*/ 	.byte	0x03, 0x5f
        /*0282*/ 	.short	0x0101


	//----- nvinfo : EIATTR_UNUSED_LOAD_BYTE_OFFSET
	.align		4
        /*0284*/ 	.byte	0x04, 0x44
        /*0286*/ 	.short	(.L_468 - .L_467)


	//   ....[0]....
.L_467:
        /*0288*/ 	.word	0x00000a50
        /*028c*/ 	.word	0x0000fff0


	//   ....[1]....
        /*0290*/ 	.word	0x00020080
        /*0294*/ 	.word	0x0000fff0


	//----- nvinfo : EIATTR_INT_WARP_WIDE_INSTR_OFFSETS
	.align		4
.L_468:
        /*0298*/ 	.byte	0x04, 0x31
        /*029a*/ 	.short	(.L_470 - .L_469)


	//   ....[0]....
.L_469:
        /*029c*/ 	.word	0x00000130


	//   ....[1]....
        /*02a0*/ 	.word	0x00000170


	//   ....[2]....
        /*02a4*/ 	.word	0x000001e0


	//   ....[3]....
        /*02a8*/ 	.word	0x00026550


	//   ....[4]....
        /*02ac*/ 	.word	0x000265e0


	//   ....[5]....
        /*02b0*/ 	.word	0x00029450


	//   ....[6]....
        /*02b4*/ 	.word	0x000294e0


	//----- nvinfo : EIATTR_COOP_GROUP_MASK_REGIDS
	.align		4
.L_470:
        /*02b8*/ 	.byte	0x04, 0x29
        /*02ba*/ 	.short	(.L_472 - .L_471)


	//   ....[0]....
.L_471:
        /*02bc*/ 	.word	0xffffffff


	//   ....[1]....
        /*02c0*/ 	.word	0xffffffff


	//   ....[2]....
        /*02c4*/ 	.word	0xffffffff


	//   ....[3]....
        /*02c8*/ 	.word	0xffffffff


	//   ....[4]....
        /*02cc*/ 	.word	0xffffffff


	//   ....[5]....
        /*02d0*/ 	.word	0xffffffff


	//   ....[6]....
        /*02d4*/ 	.word	0xffffffff


	//   ....[7]....
        /*02d8*/ 	.word	0xffffffff


	//   ....[8]....
        /*02dc*/ 	.word	0xffffffff


	//   ....[9]....
        /*02e0*/ 	.word	0xffffffff


	//   ....[10]....
        /*02e4*/ 	.word	0xffffffff


	//   ....[11]....
        /*02e8*/ 	.word	0xffffffff


	//   ....[12]....
        /*02ec*/ 	.word	0xffffffff


	//   ....[13]....
        /*02f0*/ 	.word	0xffffffff


	//   ....[14]....
        /*02f4*/ 	.word	0xffffffff


	//   ....[15]....
        /*02f8*/ 	.word	0xffffffff


	//   ....[16]....
        /*02fc*/ 	.word	0xffffffff


	//   ....[17]....
        /*0300*/ 	.word	0xffffffff


	//   ....[18]....
        /*0304*/ 	.word	0xffffffff


	//   ....[19]....
        /*0308*/ 	.word	0xffffffff


	//   ....[20]....
        /*030c*/ 	.word	0xffffffff


	//   ....[21]....
        /*0310*/ 	.word	0xffffffff


	//   ....[22]....
        /*0314*/ 	.word	0xffffffff


	//   ....[23]....
        /*0318*/ 	.word	0xffffffff


	//   ....[24]....
        /*031c*/ 	.word	0xffffffff


	//   ....[25]....
        /*0320*/ 	.word	0xffffffff


	//   ....[26]....
        /*0324*/ 	.word	0xffffffff


	//   ....[27]....
        /*0328*/ 	.word	0xffffffff


	//   ....[28]....
        /*032c*/ 	.word	0xffffffff


	//   ....[29]....
        /*0330*/ 	.word	0xffffffff


	//   ....[30]....
        /*0334*/ 	.word	0xffffffff


	//   ....[31]....
        /*0338*/ 	.word	0xffffffff


	//   ....[32]....
        /*033c*/ 	.word	0xffffffff


	//   ....[33]....
        /*0340*/ 	.word	0xffffffff


	//   ....[34]....
        /*0344*/ 	.word	0xffffffff


	//   ....[35]....
        /*0348*/ 	.word	0xffffffff


	//   ....[36]....
        /*034c*/ 	.word	0xffffffff


	//   ....[37]....
        /*0350*/ 	.word	0xffffffff


	//   ....[38]....
        /*0354*/ 	.word	0xffffffff


	//   ....[39]....
        /*0358*/ 	.word	0xffffffff


	//   ....[40]....
        /*035c*/ 	.word	0xffffffff


	//   ....[41]....
        /*0360*/ 	.word	0xffffffff


	//   ....[42]....
        /*0364*/ 	.word	0xffffffff


	//   ....[43]....
        /*0368*/ 	.word	0xffffffff


	//   ....[44]....
        /*036c*/ 	.word	0xffffffff


	//   ....[45]....
        /*0370*/ 	.word	0xffffffff


	//   ....[46]....
        /*0374*/ 	.word	0xffffffff


	//   ....[47]....
        /*0378*/ 	.word	0xffffffff


	//   ....[48]....
        /*037c*/ 	.word	0xffffffff


	//   ....[49]....
        /*0380*/ 	.word	0xffffffff


	//   ....[50]....
        /*0384*/ 	.word	0xffffffff


	//   ....[51]....
        /*0388*/ 	.word	0xffffffff


	//   ....[52]....
        /*038c*/ 	.word	0xffffffff


	//   ....[53]....
        /*0390*/ 	.word	0xffffffff


	//   ....[54]....
        /*0394*/ 	.word	0xffffffff


	//   ....[55]....
        /*0398*/ 	.word	0xffffffff


	//   ....[56]....
        /*039c*/ 	.word	0xffffffff


	//   ....[57]....
        /*03a0*/ 	.word	0xffffffff


	//   ....[58]....
        /*03a4*/ 	.word	0xffffffff


	//   ....[59]....
        /*03a8*/ 	.word	0xffffffff


	//   ....[60]....
        /*03ac*/ 	.word	0xffffffff


	//   ....[61]....
        /*03b0*/ 	.word	0xffffffff


	//   ....[62]....
        /*03b4*/ 	.word	0xffffffff


	//   ....[63]....
        /*03b8*/ 	.word	0xffffffff


	//   ....[64]....
        /*03bc*/ 	.word	0xffffffff


	//   ....[65]....
        /*03c0*/ 	.word	0xffffffff


	//   ....[66]....
        /*03c4*/ 	.word	0xffffffff


	//   ....[67]....
        /*03c8*/ 	.word	0xffffffff


	//   ....[68]....
        /*03cc*/ 	.word	0xffffffff


	//   ....[69]....
        /*03d0*/ 	.word	0xffffffff


	//   ....[70]....
        /*03d4*/ 	.word	0xffffffff


	//   ....[71]....
        /*03d8*/ 	.word	0xffffffff


	//   ....[72]....
        /*03dc*/ 	.word	0xffffffff


	//   ....[73]....
        /*03e0*/ 	.word	0xffffffff


	//   ....[74]....
        /*03e4*/ 	.word	0xffffffff


	//   ....[75]....
        /*03e8*/ 	.word	0xffffffff


	//   ....[76]....
        /*03ec*/ 	.word	0xffffffff


	//   ....[77]....
        /*03f0*/ 	.word	0xffffffff


	//   ....[78]....
        /*03f4*/ 	.word	0xffffffff


	//   ....[79]....
        /*03f8*/ 	.word	0xffffffff


	//   ....[80]....
        /*03fc*/ 	.word	0xffffffff


	//   ....[81]....
        /*0400*/ 	.word	0xffffffff


	//   ....[82]....
        /*0404*/ 	.word	0xffffffff


	//   ....[83]....
        /*0408*/ 	.word	0xffffffff


	//   ....[84]....
        /*040c*/ 	.word	0xffffffff


	//   ....[85]....
        /*0410*/ 	.word	0xffffffff


	//   ....[86]....
        /*0414*/ 	.word	0xffffffff


	//   ....[87]....
        /*0418*/ 	.word	0xffffffff


	//   ....[88]....
        /*041c*/ 	.word	0xffffffff


	//   ....[89]....
        /*0420*/ 	.word	0xffffffff


	//   ....[90]....
        /*0424*/ 	.word	0xffffffff


	//   ....[91]....
        /*0428*/ 	.word	0xffffffff


	//   ....[92]....
        /*042c*/ 	.word	0xffffffff


	//   ....[93]....
        /*0430*/ 	.word	0xffffffff


	//   ....[94]....
        /*0434*/ 	.word	0xffffffff


	//   ....[95]....
        /*0438*/ 	.word	0xffffffff


	//   ....[96]....
        /*043c*/ 	.word	0xffffffff


	//   ....[97]....
        /*0440*/ 	.word	0xffffffff


	//   ....[98]....
        /*0444*/ 	.word	0xffffffff


	//   ....[99]....
        /*0448*/ 	.word	0xffffffff


	//   ....[100]....
        /*044c*/ 	.word	0xffffffff


	//   ....[101]....
        /*0450*/ 	.word	0xffffffff


	//   ....[102]....
        /*0454*/ 	.word	0xffffffff


	//   ....[103]....
        /*0458*/ 	.word	0xffffffff


	//   ....[104]....
        /*045c*/ 	.word	0xffffffff


	//   ....[105]....
        /*0460*/ 	.word	0xffffffff


	//   ....[106]....
        /*0464*/ 	.word	0xffffffff


	//   ....[107]....
        /*0468*/ 	.word	0xffffffff


	//   ....[108]....
        /*046c*/ 	.word	0xffffffff


	//   ....[109]....
        /*0470*/ 	.word	0xffffffff


	//   ....[110]....
        /*0474*/ 	.word	0xffffffff


	//   ....[111]....
        /*0478*/ 	.word	0xffffffff


	//   ....[112]....
        /*047c*/ 	.word	0xffffffff


	//   ....[113]....
        /*0480*/ 	.word	0xffffffff


	//   ....[114]....
        /*0484*/ 	.word	0xffffffff


	//   ....[115]....
        /*0488*/ 	.word	0xffffffff


	//   ....[116]....
        /*048c*/ 	.word	0xffffffff


	//   ....[117]....
        /*0490*/ 	.word	0xffffffff


	//   ....[118]....
        /*0494*/ 	.word	0xffffffff


	//   ....[119]....
        /*0498*/ 	.word	0xffffffff


	//   ....[120]....
        /*049c*/ 	.word	0xffffffff


	//   ....[121]....
        /*04a0*/ 	.word	0xffffffff


	//   ....[122]....
        /*04a4*/ 	.word	0xffffffff


	//   ....[123]....
        /*04a8*/ 	.word	0xffffffff


	//   ....[124]....
        /*04ac*/ 	.word	0xffffffff


	//   ....[125]....
        /*04b0*/ 	.word	0xffffffff


	//   ....[126]....
        /*04b4*/ 	.word	0xffffffff


	//   ....[127]....
        /*04b8*/ 	.word	0xffffffff


	//   ....[128]....
        /*04bc*/ 	.word	0xffffffff


	//   ....[129]....
        /*04c0*/ 	.word	0xffffffff


	//   ....[130]....
        /*04c4*/ 	.word	0xffffffff


	//   ....[131]....
        /*04c8*/ 	.word	0xffffffff


	//   ....[132]....
        /*04cc*/ 	.word	0xffffffff


	//   ....[133]....
        /*04d0*/ 	.word	0xffffffff


	//   ....[134]....
        /*04d4*/ 	.word	0xffffffff


	//   ....[135]....
        /*04d8*/ 	.word	0xffffffff


	//   ....[136]....
        /*04dc*/ 	.word	0xffffffff


	//   ....[137]....
        /*04e0*/ 	.word	0xffffffff


	//   ....[138]....
        /*04e4*/ 	.word	0xffffffff


	//   ....[139]....
        /*04e8*/ 	.word	0xffffffff


	//   ....[140]....
        /*04ec*/ 	.word	0xffffffff


	//   ....[141]....
        /*04f0*/ 	.word	0xffffffff


	//   ....[142]....
        /*04f4*/ 	.word	0xffffffff


	//   ....[143]....
        /*04f8*/ 	.word	0xffffffff


	//   ....[144]....
        /*04fc*/ 	.word	0xffffffff


	//   ....[145]....
        /*0500*/ 	.word	0xffffffff


	//   ....[146]....
        /*0504*/ 	.word	0xffffffff


	//   ....[147]....
        /*0508*/ 	.word	0xffffffff


	//   ....[148]....
        /*050c*/ 	.word	0xffffffff


	//   ....[149]....
        /*0510*/ 	.word	0xffffffff


	//   ....[150]....
        /*0514*/ 	.word	0xffffffff


	//   ....[151]....
        /*0518*/ 	.word	0xffffffff


	//   ....[152]....
        /*051c*/ 	.word	0xffffffff


	//   ....[153]....
        /*0520*/ 	.word	0xffffffff


	//   ....[154]....
        /*0524*/ 	.word	0xffffffff


	//   ....[155]....
        /*0528*/ 	.word	0xffffffff


	//   ....[156]....
        /*052c*/ 	.word	0xffffffff


	//   ....[157]....
        /*0530*/ 	.word	0xffffffff


	//   ....[158]....
        /*0534*/ 	.word	0xffffffff


	//   ....[159]....
        /*0538*/ 	.word	0xffffffff


	//   ....[160]....
        /*053c*/ 	.word	0xffffffff


	//   ....[161]....
        /*0540*/ 	.word	0xffffffff


	//   ....[162]....
        /*0544*/ 	.word	0xffffffff


	//   ....[163]....
        /*0548*/ 	.word	0xffffffff


	//   ....[164]....
        /*054c*/ 	.word	0xffffffff


	//   ....[165]....
        /*0550*/ 	.word	0xffffffff


	//   ....[166]....
        /*0554*/ 	.word	0xffffffff


	//   ....[167]....
        /*0558*/ 	.word	0xffffffff


	//   ....[168]....
        /*055c*/ 	.word	0xffffffff


	//   ....[169]....
        /*0560*/ 	.word	0xffffffff


	//   ....[170]....
        /*0564*/ 	.word	0xffffffff


	//   ....[171]....
        /*0568*/ 	.word	0xffffffff


	//   ....[172]....
        /*056c*/ 	.word	0xffffffff


	//   ....[173]....
        /*0570*/ 	.word	0xffffffff


	//   ....[174]....
        /*0574*/ 	.word	0xffffffff


	//   ....[175]....
        /*0578*/ 	.word	0xffffffff


	//   ....[176]....
        /*057c*/ 	.word	0xffffffff


	//   ....[177]....
        /*0580*/ 	.word	0xffffffff


	//   ....[178]....
        /*0584*/ 	.word	0xffffffff


	//   ....[179]....
        /*0588*/ 	.word	0xffffffff


	//   ....[180]....
        /*058c*/ 	.word	0xffffffff


	//   ....[181]....
        /*0590*/ 	.word	0xffffffff


	//   ....[182]....
        /*0594*/ 	.word	0xffffffff


	//   ....[183]....
        /*0598*/ 	.word	0xffffffff


	//   ....[184]....
        /*059c*/ 	.word	0xffffffff


	//   ....[185]....
        /*05a0*/ 	.word	0xffffffff


	//   ....[186]....
        /*05a4*/ 	.word	0xffffffff


	//   ....[187]....
        /*05a8*/ 	.word	0xffffffff


	//   ....[188]....
        /*05ac*/ 	.word	0xffffffff


	//   ....[189]....
        /*05b0*/ 	.word	0xffffffff


	//   ....[190]....
        /*05b4*/ 	.word	0xffffffff


	//   ....[191]....
        /*05b8*/ 	.word	0x0500000f


	//   ....[192]....
        /*05bc*/ 	.word	0x0500000f


	//   ....[193]....
        /*05c0*/ 	.word	0x0500000f


	//   ....[194]....
        /*05c4*/ 	.word	0x0500000f


	//   ....[195]....
        /*05c8*/ 	.word	0x0500000f


	//   ....[196]....
        /*05cc*/ 	.word	0x0500000f


	//   ....[197]....
        /*05d0*/ 	.word	0x0500000f


	//   ....[198]....
        /*05d4*/ 	.word	0x0500000f


	//   ....[199]....
        /*05d8*/ 	.word	0x0500000f


	//   ....[200]....
        /*05dc*/ 	.word	0x0500000f


	//   ....[201]....
        /*05e0*/ 	.word	0x0500000f


	//   ....[202]....
        /*05e4*/ 	.word	0x0500000f


	//   ....[203]....
        /*05e8*/ 	.word	0x0500000f


	//   ....[204]....
        /*05ec*/ 	.word	0x0500000f


	//   ....[205]....
        /*05f0*/ 	.word	0x0500000f


	//   ....[206]....
        /*05f4*/ 	.word	0x0500000f


	//   ....[207]....
        /*05f8*/ 	.word	0x0500000f


	//   ....[208]....
        /*05fc*/ 	.word	0x0500000f


	//   ....[209]....
        /*0600*/ 	.word	0x0500000f


	//   ....[210]....
        /*0604*/ 	.word	0x0500000f


	//   ....[211]....
        /*0608*/ 	.word	0x0500000f


	//   ....[212]....
        /*060c*/ 	.word	0x0500000f


	//   ....[213]....
        /*0610*/ 	.word	0x0500000f


	//   ....[214]....
        /*0614*/ 	.word	0x0500000f


	//   ....[215]....
        /*0618*/ 	.word	0x0500000f


	//   ....[216]....
        /*061c*/ 	.word	0x0500000f


	//   ....[217]....
        /*0620*/ 	.word	0x0500000f


	//   ....[218]....
        /*0624*/ 	.word	0x0500000f


	//   ....[219]....
        /*0628*/ 	.word	0x0500000f


	//   ....[220]....
        /*062c*/ 	.word	0x0500000f


	//   ....[221]....
        /*0630*/ 	.word	0x0500000f


	//   ....[222]....
        /*0634*/ 	.word	0x0500000f


	//   ....[223]....
        /*0638*/ 	.word	0x0500000f


	//   ....[224]....
        /*063c*/ 	.word	0x0500000f


	//   ....[225]....
        /*0640*/ 	.word	0x0500000f


	//   ....[226]....
        /*0644*/ 	.word	0x0500000f


	//   ....[227]....
        /*0648*/ 	.word	0x0500000f


	//   ....[228]....
        /*064c*/ 	.word	0x0500000f


	//   ....[229]....
        /*0650*/ 	.word	0x0500000f


	//   ....[230]....
        /*0654*/ 	.word	0x0500000f


	//   ....[231]....
        /*0658*/ 	.word	0x0500000f


	//   ....[232]....
        /*065c*/ 	.word	0x0500000f


	//   ....[233]....
        /*0660*/ 	.word	0x0500000f


	//   ....[234]....
        /*0664*/ 	.word	0x0500000f


	//   ....[235]....
        /*0668*/ 	.word	0x0500000f


	//   ....[236]....
        /*066c*/ 	.word	0x0500000f


	//   ....[237]....
        /*0670*/ 	.word	0x0500000f


	//   ....[238]....
        /*0674*/ 	.word	0x0500000f


	//   ....[239]....
        /*0678*/ 	.word	0x0500000f


	//   ....[240]....
        /*067c*/ 	.word	0x0500000f


	//   ....[241]....
        /*0680*/ 	.word	0x0500000f


	//   ....[242]....
        /*0684*/ 	.word	0x0500000f


	//   ....[243]....
        /*0688*/ 	.word	0x0500000f


	//   ....[244]....
        /*068c*/ 	.word	0x0500000f


	//   ....[245]....
        /*0690*/ 	.word	0x0500000f


	//   ....[246]....
        /*0694*/ 	.word	0x0500000f


	//   ....[247]....
        /*0698*/ 	.word	0x0500000f


	//   ....[248]....
        /*069c*/ 	.word	0x0500000f


	//   ....[249]....
        /*06a0*/ 	.word	0x0500000f


	//   ....[250]....
        /*06a4*/ 	.word	0x0500000f


	//   ....[251]....
        /*06a8*/ 	.word	0x0500000f


	//   ....[252]....
        /*06ac*/ 	.word	0x0500000f


	//   ....[253]....
        /*06b0*/ 	.word	0x0500000f


	//   ....[254]....
        /*06b4*/ 	.word	0x0500000f


	//   ....[255]....
        /*06b8*/ 	.word	0x0500000f


	//   ....[0]....
        /*06bc*/ 	.word	0x0500000f


	//   ....[1]....
        /*06c0*/ 	.word	0x0500000f


	//   ....[2]....
        /*06c4*/ 	.word	0x0500000f


	//   ....[3]....
        /*06c8*/ 	.word	0x0500000f


	//   ....[4]....
        /*06cc*/ 	.word	0x0500000f


	//   ....[5]....
        /*06d0*/ 	.word	0x0500000f


	//   ....[6]....
        /*06d4*/ 	.word	0x0500000f


	//   ....[7]....
        /*06d8*/ 	.word	0x0500000f


	//   ....[8]....
        /*06dc*/ 	.word	0x0500000f


	//   ....[9]....
        /*06e0*/ 	.word	0x0500000f


	//   ....[10]....
        /*06e4*/ 	.word	0x0500000f


	//   ....[11]....
        /*06e8*/ 	.word	0x0500000f


	//   ....[12]....
        /*06ec*/ 	.word	0x0500000f


	//   ....[13]....
        /*06f0*/ 	.word	0x0500000f


	//   ....[14]....
        /*06f4*/ 	.word	0x0500000f


	//   ....[15]....
        /*06f8*/ 	.word	0x0500000f


	//   ....[16]....
        /*06fc*/ 	.word	0x0500000f


	//   ....[17]....
        /*0700*/ 	.word	0x0500000f


	//   ....[18]....
        /*0704*/ 	.word	0x0500000f


	//   ....[19]....
        /*0708*/ 	.word	0x0500000f


	//   ....[20]....
        /*070c*/ 	.word	0x0500000f


	//   ....[21]....
        /*0710*/ 	.word	0x0500000f


	//   ....[22]....
        /*0714*/ 	.word	0x0500000f


	//   ....[23]....
        /*0718*/ 	.word	0x0500000f


	//   ....[24]....
        /*071c*/ 	.word	0x0500000f


	//   ....[25]....
        /*0720*/ 	.word	0x0500000f


	//   ....[26]....
        /*0724*/ 	.word	0x0500000f


	//   ....[27]....
        /*0728*/ 	.word	0x0500000f


	//   ....[28]....
        /*072c*/ 	.word	0x0500000f


	//   ....[29]....
        /*0730*/ 	.word	0x0500000f


	//   ....[30]....
        /*0734*/ 	.word	0x0500000f


	//   ....[31]....
        /*0738*/ 	.word	0x0500000f


	//   ....[32]....
        /*073c*/ 	.word	0x0500000f


	//   ....[33]....
        /*0740*/ 	.word	0x0500000f


	//   ....[34]....
        /*0744*/ 	.word	0x0500000f


	//   ....[35]....
        /*0748*/ 	.word	0x0500000f


	//   ....[36]....
        /*074c*/ 	.word	0x0500000f


	//   ....[37]....
        /*0750*/ 	.word	0x0500000f


	//   ....[38]....
        /*0754*/ 	.word	0x0500000f


	//   ....[39]....
        /*0758*/ 	.word	0x0500000f


	//   ....[40]....
        /*075c*/ 	.word	0x0500000f


	//   ....[41]....
        /*0760*/ 	.word	0x0500000f


	//   ....[42]....
        /*0764*/ 	.word	0x0500000f


	//   ....[43]....
        /*0768*/ 	.word	0x0500000f


	//   ....[44]....
        /*076c*/ 	.word	0x0500000f


	//   ....[45]....
        /*0770*/ 	.word	0x0500000f


	//   ....[46]....
        /*0774*/ 	.word	0x0500000f


	//   ....[47]....
        /*0778*/ 	.word	0x0500000f


	//----- nvinfo : EIATTR_COOP_GROUP_INSTR_OFFSETS
	.align		4
.L_472:
        /*077c*/ 	.byte	0x04, 0x28
        /*077e*/ 	.short	(.L_474 - .L_473)


	//   ....[0]....
.L_473:
        /*0780*/ 	.word	0x00000060


	//   ....[1]....
        /*0784*/ 	.word	0x00000140


	//   ....[2]....
        /*0788*/ 	.word	0x00000190


	//   ....[3]....
        /*078c*/ 	.word	0x000003c0


	//   ....[4]....
        /*0790*/ 	.word	0x00000520


	//   ....[5]....
        /*0794*/ 	.word	0x00000640


	//   ....[6]....
        /*0798*/ 	.word	0x000007a0


	//   ....[7]....
        /*079c*/ 	.word	0x00003f30


	//   ....[8]....
        /*07a0*/ 	.word	0x00003f40


	//   ....[9]....
        /*07a4*/ 	.word	0x000055f0


	//   ....[10]....
        /*07a8*/ 	.word	0x00005600


	//   ....[11]....
        /*07ac*/ 	.word	0x00007770


	//   ....[12]....
        /*07b0*/ 	.word	0x00007780


	//   ....[13]....
        /*07b4*/ 	.word	0x00008f60


	//   ....[14]....
        /*07b8*/ 	.word	0x00008f70


	//   ....[15]....
        /*07bc*/ 	.word	0x0000a990


	//   ....[16]....
        /*07c0*/ 	.word	0x0000a9a0


	//   ....[17]....
        /*07c4*/ 	.word	0x0000ac30


	//   ....[18]....
        /*07c8*/ 	.word	0x0000ac40


	//   ....[19]....
        /*07cc*/ 	.word	0x0000b170


	//   ....[20]....
        /*07d0*/ 	.word	0x0000b190


	//   ....[21]....
        /*07d4*/ 	.word	0x0000b310


	//   ....[22]....
        /*07d8*/ 	.word	0x0000b330


	//   ....[23]....
        /*07dc*/ 	.word	0x0000bef0


	//   ....[24]....
        /*07e0*/ 	.word	0x0000c640


	//   ....[25]....
        /*07e4*/ 	.word	0x0000c650


	//   ....[26]....
        /*07e8*/ 	.word	0x0000c660


	//   ....[27]....
        /*07ec*/ 	.word	0x0000c670


	//   ....[28]....
        /*07f0*/ 	.word	0x0000cee0


	//   ....[29]....
        /*07f4*/ 	.word	0x0000cef0


	//   ....[30]....
        /*07f8*/ 	.word	0x0000cf00


	//   ....[31]....
        /*07fc*/ 	.word	0x0000cf10


	//   ....[32]....
        /*0800*/ 	.word	0x00010010


	//   ....[33]....
        /*0804*/ 	.word	0x00010020


	//   ....[34]....
        /*0808*/ 	.word	0x00010030


	//   ....[35]....
        /*080c*/ 	.word	0x00010040


	//   ....[36]....
        /*0810*/ 	.word	0x000106f0


	//   ....[37]....
        /*0814*/ 	.word	0x00010700


	//   ....[38]....
        /*0818*/ 	.word	0x00010710


	//   ....[39]....
        /*081c*/ 	.word	0x00010720


	//   ....[40]....
        /*0820*/ 	.word	0x00014230


	//   ....[41]....
        /*0824*/ 	.word	0x00014440


	//   ....[42]....
        /*0828*/ 	.word	0x00015150


	//   ....[43]....
        /*082c*/ 	.word	0x00015260


	//   ....[44]....
        /*0830*/ 	.word	0x000157e0


	//   ....[45]....
        /*0834*/ 	.word	0x00015840


	//   ....[46]....
        /*0838*/ 	.word	0x00017890


	//   ....[47]....
        /*083c*/ 	.word	0x00017a30


	//   ....[48]....
        /*0840*/ 	.word	0x000188d0


	//   ....[49]....
        /*0844*/ 	.word	0x000189f0


	//   ....[50]....
        /*0848*/ 	.word	0x00018f40


	//   ....[51]....
        /*084c*/ 	.word	0x00018fa0


	//   ....[52]....
        /*0850*/ 	.word	0x0001b170


	//   ....[53]....
        /*0854*/ 	.word	0x0001b180


	//   ....[54]....
        /*0858*/ 	.word	0x0001b1b0


	//   ....[55]....
        /*085c*/ 	.word	0x0001b1c0


	//   ....[56]....
        /*0860*/ 	.word	0x0001d100


	//   ....[57]....
        /*0864*/ 	.word	0x0001d2c0


	//   ....[58]....
        /*0868*/ 	.word	0x0001e140


	//   ....[59]....
        /*086c*/ 	.word	0x0001e260


	//   ....[60]....
        /*0870*/ 	.word	0x0001e7e0


	//   ....[61]....
        /*0874*/ 	.word	0x0001e840


	//   ....[62]....
        /*0878*/ 	.word	0x0001f970


	//   ....[63]....
        /*087c*/ 	.word	0x0001f9f0


	//   ....[64]....
        /*0880*/ 	.word	0x0001fa20


	//   ....[65]....
        /*0884*/ 	.word	0x0001fa30


	//   ....[66]....
        /*0888*/ 	.word	0x00020b30


	//   ....[67]....
        /*088c*/ 	.word	0x00020b40


	//   ....[68]....
        /*0890*/ 	.word	0x00020b50


	//   ....[69]....
        /*0894*/ 	.word	0x00020b60


	//   ....[70]....
        /*0898*/ 	.word	0x00021210


	//   ....[71]....
        /*089c*/ 	.word	0x00021250


	//   ....[72]....
        /*08a0*/ 	.word	0x00021330


	//   ....[73]....
        /*08a4*/ 	.word	0x00021350


	//   ....[74]....
        /*08a8*/ 	.word	0x00021410


	//   ....[75]....
        /*08ac*/ 	.word	0x00021430


	//   ....[76]....
        /*08b0*/ 	.word	0x00021500


	//   ....[77]....
        /*08b4*/ 	.word	0x00021520


	//   ....[78]....
        /*08b8*/ 	.word	0x000219c0


	//   ....[79]....
        /*08bc*/ 	.word	0x000219d0


	//   ....[80]....
        /*08c0*/ 	.word	0x00021e10


	//   ....[81]....
        /*08c4*/ 	.word	0x00021e20


	//   ....[82]....
        /*08c8*/ 	.word	0x00022a90


	//   ....[83]....
        /*08cc*/ 	.word	0x00022aa0


	//   ....[84]....
        /*08d0*/ 	.word	0x00022b60


	//   ....[85]....
        /*08d4*/ 	.word	0x00022b80


	//   ....[86]....
        /*08d8*/ 	.word	0x00022c40


	//   ....[87]....
        /*08dc*/ 	.word	0x00022c60


	//   ....[88]....
        /*08e0*/ 	.word	0x00022d30


	//   ....[89]....
        /*08e4*/ 	.word	0x00022d50


	//   ....[90]....
        /*08e8*/ 	.word	0x00022ea0


	//   ....[91]....
        /*08ec*/ 	.word	0x00023090


	//   ....[92]....
        /*08f0*/ 	.word	0x000230c0


	//   ....[93]....
        /*08f4*/ 	.word	0x000230f0


	//   ....[94]....
        /*08f8*/ 	.word	0x00023120


	//   ....[95]....
        /*08fc*/ 	.word	0x00023150


	//   ....[96]....
        /*0900*/ 	.word	0x00023180


	//   ....[97]....
        /*0904*/ 	.word	0x00023310


	//   ....[98]....
        /*0908*/ 	.word	0x00023340


	//   ....[99]....
        /*090c*/ 	.word	0x00023370


	//   ....[100]....
        /*0910*/ 	.word	0x000233a0


	//   ....[101]....
        /*0914*/ 	.word	0x000233d0


	//   ....[102]....
        /*0918*/ 	.word	0x00023400


	//   ....[103]....
        /*091c*/ 	.word	0x00023490


	//   ....[104]....
        /*0920*/ 	.word	0x000234c0


	//   ....[105]....
        /*0924*/ 	.word	0x000234d0


	//   ....[106]....
        /*0928*/ 	.word	0x00023510


	//   ....[107]....
        /*092c*/ 	.word	0x00024c80


	//   ....[108]....
        /*0930*/ 	.word	0x000271b0


	//   ....[109]....
        /*0934*/ 	.word	0x000271d0


	//   ....[110]....
        /*0938*/ 	.word	0x00027280


	//   ....[111]....
        /*093c*/ 	.word	0x000272a0


	//   ....[112]....
        /*0940*/ 	.word	0x00027340


	//   ....[113]....
        /*0944*/ 	.word	0x00027360


	//   ....[114]....
        /*0948*/ 	.word	0x00027400


	//   ....[115]....
        /*094c*/ 	.word	0x00027420


	//   ....[116]....
        /*0950*/ 	.word	0x000274c0


	//   ....[117]....
        /*0954*/ 	.word	0x000274e0


	//   ....[118]....
        /*0958*/ 	.word	0x000274f0


	//   ....[119]....
        /*095c*/ 	.word	0x00027580


	//   ....[120]....
        /*0960*/ 	.word	0x00027d20


	//   ....[121]....
        /*0964*/ 	.word	0x00027d50


	//   ....[122]....
        /*0968*/ 	.word	0x00027d70


	//   ....[123]....
        /*096c*/ 	.word	0x00027e00


	//   ....[124]....
        /*0970*/ 	.word	0x00027e10


	//   ....[125]....
        /*0974*/ 	.word	0x00027eb0


	//   ....[126]....
        /*0978*/ 	.word	0x00027ec0


	//   ....[127]....
        /*097c*/ 	.word	0x00027f60


	//   ....[128]....
        /*0980*/ 	.word	0x00027f70


	//   ....[129]....
        /*0984*/ 	.word	0x00028010


	//   ....[130]....
        /*0988*/ 	.word	0x00028020


	//   ....[131]....
        /*098c*/ 	.word	0x000280c0


	//   ....[132]....
        /*0990*/ 	.word	0x000280d0


	//   ....[133]....
        /*0994*/ 	.word	0x00028170


	//   ....[134]....
        /*0998*/ 	.word	0x00028180


	//   ....[135]....
        /*099c*/ 	.word	0x00028190


	//   ....[136]....
        /*09a0*/ 	.word	0x00028950


	//   ....[137]....
        /*09a4*/ 	.word	0x00028960


	//   ....[138]....
        /*09a8*/ 	.word	0x00028970


	//   ....[139]....
        /*09ac*/ 	.word	0x00028a00


	//   ....[140]....
        /*09b0*/ 	.word	0x00028a10


	//   ....[141]....
        /*09b4*/ 	.word	0x00028a70


	//   ....[142]....
        /*09b8*/ 	.word	0x00028aa0


	//   ....[143]....
        /*09bc*/ 	.word	0x00028ae0


	//   ....[144]....
        /*09c0*/ 	.word	0x00028b10


	//   ....[145]....
        /*09c4*/ 	.word	0x00028b50


	//   ....[146]....
        /*09c8*/ 	.word	0x00028b80


	//   ....[147]....
        /*09cc*/ 	.word	0x00028bc0


	//   ....[148]....
        /*09d0*/ 	.word	0x00028e30


	//   ....[149]....
        /*09d4*/ 	.word	0x00028e50


	//   ....[150]....
        /*09d8*/ 	.word	0x00028ee0


	//   ....[151]....
        /*09dc*/ 	.word	0x00028ef0


	//   ....[152]....
        /*09e0*/ 	.word	0x00028f60


	//   ....[153]....
        /*09e4*/ 	.word	0x00028f70


	//   ....[154]....
        /*09e8*/ 	.word	0x00028fe0


	//   ....[155]....
        /*09ec*/ 	.word	0x00028ff0


	//   ....[156]....
        /*09f0*/ 	.word	0x00029060


	//   ....[157]....
        /*09f4*/ 	.word	0x00029070


	//   ....[158]....
        /*09f8*/ 	.word	0x00029080


	//   ....[159]....
        /*09fc*/ 	.word	0x000290f0


	//   ....[160]....
        /*0a00*/ 	.word	0x00029660


	//   ....[161]....
        /*0a04*/ 	.word	0x00029690


	//   ....[162]....
        /*0a08*/ 	.word	0x000296b0


	//   ....[163]....
        /*0a0c*/ 	.word	0x000296c0


	//   ....[164]....
        /*0a10*/ 	.word	0x00029700


	//   ....[165]....
        /*0a14*/ 	.word	0x00029720


	//   ....[166]....
        /*0a18*/ 	.word	0x00029790


	//   ....[167]....
        /*0a1c*/ 	.word	0x000297b0


	//   ....[168]....
        /*0a20*/ 	.word	0x00029810


	//   ....[169]....
        /*0a24*/ 	.word	0x00029830


	//   ....[170]....
        /*0a28*/ 	.word	0x00029880


	//   ....[171]....
        /*0a2c*/ 	.word	0x000298a0


	//   ....[172]....
        /*0a30*/ 	.word	0x00029cd0


	//   ....[173]....
        /*0a34*/ 	.word	0x00029d00


	//   ....[174]....
        /*0a38*/ 	.word	0x00029d60


	//   ....[175]....
        /*0a3c*/ 	.word	0x00029d90


	//   ....[176]....
        /*0a40*/ 	.word	0x00029dc0


	//   ....[177]....
        /*0a44*/ 	.word	0x00029df0


	//   ....[178]....
        /*0a48*/ 	.word	0x00029e20


	//   ....[179]....
        /*0a4c*/ 	.word	0x00029e50


	//   ....[180]....
        /*0a50*/ 	.word	0x00029ff0


	//   ....[181]....
        /*0a54*/ 	.word	0x0002a020


	//   ....[182]....
        /*0a58*/ 	.word	0x0002a050


	//   ....[183]....
        /*0a5c*/ 	.word	0x0002a080


	//   ....[184]....
        /*0a60*/ 	.word	0x0002a0b0


	//   ....[185]....
        /*0a64*/ 	.word	0x0002a0e0


	//   ....[186]....
        /*0a68*/ 	.word	0x0002a1a0


	//   ....[187]....
        /*0a6c*/ 	.word	0x0002a1c0


	//   ....[188]....
        /*0a70*/ 	.word	0x0002a1e0


	//   ....[189]....
        /*0a74*/ 	.word	0x0002a240


	//   ....[190]....
        /*0a78*/ 	.word	0x0002ac60


	//   ....[191]....
        /*0a7c*/ 	.word	0x0002afa0


	//   ....[192]....
        /*0a80*/ 	.word	0x0002b030


	//   ....[193]....
        /*0a84*/ 	.word	0x0002b0d0


	//   ....[194]....
        /*0a88*/ 	.word	0x0002b160


	//   ....[195]....
        /*0a8c*/ 	.word	0x0002b250


	//   ....[196]....
        /*0a90*/ 	.word	0x0002b2e0


	//   ....[197]....
        /*0a94*/ 	.word	0x0002b380


	//   ....[198]....
        /*0a98*/ 	.word	0x0002b410


	//   ....[199]....
        /*0a9c*/ 	.word	0x0002b500


	//   ....[200]....
        /*0aa0*/ 	.word	0x0002b590


	//   ....[201]....
        /*0aa4*/ 	.word	0x0002b630


	//   ....[202]....
        /*0aa8*/ 	.word	0x0002b6c0


	//   ....[203]....
        /*0aac*/ 	.word	0x0002b7b0


	//   ....[204]....
        /*0ab0*/ 	.word	0x0002b840


	//   ....[205]....
        /*0ab4*/ 	.word	0x0002b890


	//   ....[206]....
        /*0ab8*/ 	.word	0x0002b8e0


	//   ....[207]....
        /*0abc*/ 	.word	0x0002b980


	//   ....[208]....
        /*0ac0*/ 	.word	0x0002ba10


	//   ....[209]....
        /*0ac4*/ 	.word	0x0002ba60


	//   ....[210]....
        /*0ac8*/ 	.word	0x0002bab0


	//   ....[211]....
        /*0acc*/ 	.word	0x0002bba0


	//   ....[212]....
        /*0ad0*/ 	.word	0x0002bc30


	//   ....[213]....
        /*0ad4*/ 	.word	0x0002bc80


	//   ....[214]....
        /*0ad8*/ 	.word	0x0002bcd0


	//   ....[215]....
        /*0adc*/ 	.word	0x0002bd60


	//   ....[216]....
        /*0ae0*/ 	.word	0x0002bdf0


	//   ....[217]....
        /*0ae4*/ 	.word	0x0002be40


	//   ....[218]....
        /*0ae8*/ 	.word	0x0002be90


	//   ....[219]....
        /*0aec*/ 	.word	0x0002c230


	//   ....[220]....
        /*0af0*/ 	.word	0x0002c510


	//   ....[221]....
        /*0af4*/ 	.word	0x0002c600


	//   ....[222]....
        /*0af8*/ 	.word	0x0002c6a0


	//   ....[223]....
        /*0afc*/ 	.word	0x0002c700


	//   ....[224]....
        /*0b00*/ 	.word	0x0002c810


	//   ....[225]....
        /*0b04*/ 	.word	0x0002c880


	//   ....[226]....
        /*0b08*/ 	.word	0x0002c990


	//   ....[227]....
        /*0b0c*/ 	.word	0x0002ca00


	//   ....[228]....
        /*0b10*/ 	.word	0x0002cb10


	//   ....[229]....
        /*0b14*/ 	.word	0x0002cb80


	//   ....[230]....
        /*0b18*/ 	.word	0x0002cc90


	//   ....[231]....
        /*0b1c*/ 	.word	0x0002cd00


	//   ....[232]....
        /*0b20*/ 	.word	0x0002cda0


	//   ....[233]....
        /*0b24*/ 	.word	0x0002ceb0


	//   ....[234]....
        /*0b28*/ 	.word	0x0002cf10


	//   ....[235]....
        /*0b2c*/ 	.word	0x0002cf70


	//   ....[236]....
        /*0b30*/ 	.word	0x0002d070


	//   ....[237]....
        /*0b34*/ 	.word	0x0002d0d0


	//   ....[238]....
        /*0b38*/ 	.word	0x0002d1e0


	//   ....[239]....
        /*0b3c*/ 	.word	0x0002d240


	//   ....[240]....
        /*0b40*/ 	.word	0x0002d350


	//   ....[241]....
        /*0b44*/ 	.word	0x0002d3b0


	//   ....[242]....
        /*0b48*/ 	.word	0x0002d4c0


	//   ....[243]....
        /*0b4c*/ 	.word	0x0002d520


	//   ....[244]....
        /*0b50*/ 	.word	0x0002d630


	//   ....[245]....
        /*0b54*/ 	.word	0x0002d690


	//   ....[246]....
        /*0b58*/ 	.word	0x0002d7a0


	//   ....[247]....
        /*0b5c*/ 	.word	0x0002d800


	//   ....[248]....
        /*0b60*/ 	.word	0x0002d8f0


	//   ....[249]....
        /*0b64*/ 	.word	0x0002da20


	//   ....[250]....
        /*0b68*/ 	.word	0x0002dad0


	//   ....[251]....
        /*0b6c*/ 	.word	0x0002db50


	//   ....[252]....
        /*0b70*/ 	.word	0x0002dc30


	//   ....[253]....
        /*0b74*/ 	.word	0x0002dc90


	//   ....[254]....
        /*0b78*/ 	.word	0x0002dd60


	//   ....[255]....
        /*0b7c*/ 	.word	0x0002ddc0


	//   ....[0]....
        /*0b80*/ 	.word	0x0002de90


	//   ....[1]....
        /*0b84*/ 	.word	0x0002def0


	//   ....[2]....
        /*0b88*/ 	.word	0x0002dfc0


	//   ....[3]....
        /*0b8c*/ 	.word	0x0002e020


	//   ....[4]....
        /*0b90*/ 	.word	0x0002e0f0


	//   ....[5]....
        /*0b94*/ 	.word	0x0002e1e0


	//   ....[6]....
        /*0b98*/ 	.word	0x0002e280


	//   ....[7]....
        /*0b9c*/ 	.word	0x0002e2e0


	//   ....[8]....
        /*0ba0*/ 	.word	0x0002e3d0


	//   ....[9]....
        /*0ba4*/ 	.word	0x0002e430


	//   ....[10]....
        /*0ba8*/ 	.word	0x0002e510


	//   ....[11]....
        /*0bac*/ 	.word	0x0002e570


	//   ....[12]....
        /*0bb0*/ 	.word	0x0002e650


	//   ....[13]....
        /*0bb4*/ 	.word	0x0002e6b0


	//   ....[14]....
        /*0bb8*/ 	.word	0x0002e790


	//   ....[15]....
        /*0bbc*/ 	.word	0x0002e7f0


	//   ....[16]....
        /*0bc0*/ 	.word	0x0002e8c0


	//   ....[17]....
        /*0bc4*/ 	.word	0x0002e9f0


	//   ....[18]....
        /*0bc8*/ 	.word	0x0002eaf0


	//   ....[19]....
        /*0bcc*/ 	.word	0x0002eb80


	//   ....[20]....
        /*0bd0*/ 	.word	0x0002ec50


	//   ....[21]....
        /*0bd4*/ 	.word	0x0002ecb0


	//   ....[22]....
        /*0bd8*/ 	.word	0x0002ed80


	//   ....[23]....
        /*0bdc*/ 	.word	0x0002ede0


	//   ....[24]....
        /*0be0*/ 	.word	0x0002eec0


	//   ....[25]....
        /*0be4*/ 	.word	0x0002ef20


	//   ....[26]....
        /*0be8*/ 	.word	0x0002eff0


	//   ....[27]....
        /*0bec*/ 	.word	0x0002f050


	//   ....[28]....
        /*0bf0*/ 	.word	0x0002f110


	//   ....[29]....
        /*0bf4*/ 	.word	0x0002f1a0


	//   ....[30]....
        /*0bf8*/ 	.word	0x0002f240


	//   ....[31]....
        /*0bfc*/ 	.word	0x0002f3c0


	//   ....[32]....
        /*0c00*/ 	.word	0x0002f430


	//   ....[33]....
        /*0c04*/ 	.word	0x0002f4a0


	//   ....[34]....
        /*0c08*/ 	.word	0x0002f510


	//   ....[35]....
        /*0c0c*/ 	.word	0x0002f580


	//   ....[36]....
        /*0c10*/ 	.word	0x0002f600


	//   ....[37]....
        /*0c14*/ 	.word	0x0002f680


	//   ....[38]....
        /*0c18*/ 	.word	0x0002f710


	//   ....[39]....
        /*0c1c*/ 	.word	0x0002f780


	//   ....[40]....
        /*0c20*/ 	.word	0x0002f7f0


	//   ....[41]....
        /*0c24*/ 	.word	0x0002f860


	//   ....[42]....
        /*0c28*/ 	.word	0x0002f8e0


	//   ....[43]....
        /*0c2c*/ 	.word	0x0002f950


	//   ....[44]....
        /*0c30*/ 	.word	0x0002f9e0


	//   ....[45]....
        /*0c34*/ 	.word	0x0002fa40


	//   ....[46]....
        /*0c38*/ 	.word	0x0002fad0


	//   ....[47]....
        /*0c3c*/ 	.word	0x0002fc00


	//----- nvinfo : EIATTR_REG_RECONFIG
	.align		4
.L_474:
        /*0c40*/ 	.byte	0x01, 0x54
	.zero		2


	//----- nvinfo : EIATTR_SYSCALL_OFFSETS
	.align		4
        /*0c44*/ 	.byte	0x04, 0x46
        /*0c46*/ 	.short	(.L_476 - .L_475)


	//   ....[0]....
.L_475:
        /*0c48*/ 	.word	0x000022a0


	//   ....[1]....
        /*0c4c*/ 	.word	0x000023f0


	//   ....[2]....
        /*0c50*/ 	.word	0x0000c090


	//   ....[3]....
        /*0c54*/ 	.word	0x0000c3b0


	//   ....[4]....
        /*0c58*/ 	.word	0x00026740


	//   ....[5]....
        /*0c5c*/ 	.word	0x00026890


	//   ....[6]....
        /*0c60*/ 	.word	0x00026980


	//   ....[7]....
        /*0c64*/ 	.word	0x00027940


	//----- nvinfo : EIATTR_MBARRIER_INSTR_OFFSETS
	.align		4
.L_476:
        /*0c68*/ 	.byte	0x04, 0x39
        /*0c6a*/ 	.short	(.L_478 - .L_477)


	//   ....[0]....
.L_477:
        /*0c6c*/ 	.word	0x00000270
        /*0c70*/ 	.word	0x000000ff
        /*0c74*/ 	.word	0x0002a800
        /*0c78*/ 	.short	0x0100
        /*0c7a*/ 	.byte	0x08
	.zero		1


	//   ....[1]....
        /*0c7c*/ 	.word	0x00000280
        /*0c80*/ 	.word	0x000000ff
        /*0c84*/ 	.word	0x0002a820
        /*0c88*/ 	.short	0x0100
        /*0c8a*/ 	.byte	0x08
	.zero		1


	//   ....[2]....
        /*0c8c*/ 	.word	0x00000370
        /*0c90*/ 	.word	0x000000ff
        /*0c94*/ 	.word	0x0002a830
        /*0c98*/ 	.short	0x0100
        /*0c9a*/ 	.byte	0x08
	.zero		1


	//   ....[3]....
        /*0c9c*/ 	.word	0x00000380
        /*0ca0*/ 	.word	0x000000ff
        /*0ca4*/ 	.word	0x0002a840
        /*0ca8*/ 	.short	0x0100
        /*0caa*/ 	.byte	0x08
	.zero		1


	//   ....[4]....
        /*0cac*/ 	.word	0x00000390
        /*0cb0*/ 	.word	0x000000ff
        /*0cb4*/ 	.word	0x0002a838
        /*0cb8*/ 	.short	0x0100
        /*0cba*/ 	.byte	0x08
	.zero		1


	//   ....[5]....
        /*0cbc*/ 	.word	0x000003a0
        /*0cc0*/ 	.word	0x000000ff
        /*0cc4*/ 	.word	0x0002a848
        /*0cc8*/ 	.short	0x0100
        /*0cca*/ 	.byte	0x08
	.zero		1


	//   ....[6]....
        /*0ccc*/ 	.word	0x000004d0
        /*0cd0*/ 	.word	0x000000ff
        /*0cd4*/ 	.word	0x0002a850
        /*0cd8*/ 	.short	0x0100
        /*0cda*/ 	.byte	0x08
	.zero		1


	//   ....[7]....
        /*0cdc*/ 	.word	0x000004e0
        /*0ce0*/ 	.word	0x000000ff
        /*0ce4*/ 	.word	0x0002a860
        /*0ce8*/ 	.short	0x0100
        /*0cea*/ 	.byte	0x08
	.zero		1


	//   ....[8]....
        /*0cec*/ 	.word	0x000004f0
        /*0cf0*/ 	.word	0x000000ff
        /*0cf4*/ 	.word	0x0002a858
        /*0cf8*/ 	.short	0x0100
        /*0cfa*/ 	.byte	0x08
	.zero		1


	//   ....[9]....
        /*0cfc*/ 	.word	0x00000500
        /*0d00*/ 	.word	0x000000ff
        /*0d04*/ 	.word	0x0002a868
        /*0d08*/ 	.short	0x0100
        /*0d0a*/ 	.byte	0x08
	.zero		1


	//   ....[10]....
        /*0d0c*/ 	.word	0x000005f0
        /*0d10*/ 	.word	0x000000ff
        /*0d14*/ 	.word	0x0002a870
        /*0d18*/ 	.short	0x0100
        /*0d1a*/ 	.byte	0x06
	.zero		1


	//   ....[11]....
        /*0d1c*/ 	.word	0x00000600
        /*0d20*/ 	.word	0x000000ff
        /*0d24*/ 	.word	0x0002a880
        /*0d28*/ 	.short	0x0100
        /*0d2a*/ 	.byte	0x06
	.zero		1


	//   ....[12]....
        /*0d2c*/ 	.word	0x00000610
        /*0d30*/ 	.word	0x000000ff
        /*0d34*/ 	.word	0x0002a878
        /*0d38*/ 	.short	0x0100
        /*0d3a*/ 	.byte	0x06
	.zero		1


	//   ....[13]....
        /*0d3c*/ 	.word	0x00000620
        /*0d40*/ 	.word	0x000000ff
        /*0d44*/ 	.word	0x0002a888
        /*0d48*/ 	.short	0x0100
        /*0d4a*/ 	.byte	0x06
	.zero		1


	//   ....[14]....
        /*0d4c*/ 	.word	0x00000750
        /*0d50*/ 	.word	0x000000ff
        /*0d54*/ 	.word	0x0002a890
        /*0d58*/ 	.short	0x0100
        /*0d5a*/ 	.byte	0x08
	.zero		1


	//   ....[15]....
        /*0d5c*/ 	.word	0x00000760
        /*0d60*/ 	.word	0x000000ff
        /*0d64*/ 	.word	0x0002a8a0
        /*0d68*/ 	.short	0x0100
        /*0d6a*/ 	.byte	0x08
	.zero		1


	//   ....[16]....
        /*0d6c*/ 	.word	0x00000770
        /*0d70*/ 	.word	0x000000ff
        /*0d74*/ 	.word	0x0002a898
        /*0d78*/ 	.short	0x0100
        /*0d7a*/ 	.byte	0x08
	.zero		1


	//   ....[17]....
        /*0d7c*/ 	.word	0x00000780
        /*0d80*/ 	.word	0x000000ff
        /*0d84*/ 	.word	0x0002a8a8
        /*0d88*/ 	.short	0x0100
        /*0d8a*/ 	.byte	0x08
	.zero		1


	//   ....[18]....
        /*0d8c*/ 	.word	0x000008b0
        /*0d90*/ 	.word	0x000000ff
        /*0d94*/ 	.word	0x0002a8b0
        /*0d98*/ 	.short	0x0100
        /*0d9a*/ 	.byte	0x08
	.zero		1


	//   ....[19]....
        /*0d9c*/ 	.word	0x000008c0
        /*0da0*/ 	.word	0x000000ff
        /*0da4*/ 	.word	0x0002a8c0
        /*0da8*/ 	.short	0x0100
        /*0daa*/ 	.byte	0x08
	.zero		1


	//   ....[20]....
        /*0dac*/ 	.word	0x000008d0
        /*0db0*/ 	.word	0x000000ff
        /*0db4*/ 	.word	0x0002a8b8
        /*0db8*/ 	.short	0x0100
        /*0dba*/ 	.byte	0x08
	.zero		1


	//   ....[21]....
        /*0dbc*/ 	.word	0x000008e0
        /*0dc0*/ 	.word	0x000000ff
        /*0dc4*/ 	.word	0x0002a8c8
        /*0dc8*/ 	.short	0x0100
        /*0dca*/ 	.byte	0x08
	.zero		1


	//   ....[22]....
        /*0dcc*/ 	.word	0x00003ee0
        /*0dd0*/ 	.word	0x00000056
        /*0dd4*/ 	.word	0x0002a890
        /*0dd8*/ 	.short	0x010a
        /*0dda*/ 	.byte	0x3f
	.zero		1


	//   ....[23]....
        /*0ddc*/ 	.word	0x00007700
        /*0de0*/ 	.word	0x00000056
        /*0de4*/ 	.word	0x0002a890
        /*0de8*/ 	.short	0x010a
        /*0dea*/ 	.byte	0x3f
	.zero		1


	//   ....[24]....
        /*0dec*/ 	.word	0x0000a7f0
        /*0df0*/ 	.word	0x00000056
        /*0df4*/ 	.word	0x0002a890
        /*0df8*/ 	.short	0x010a
        /*0dfa*/ 	.byte	0x3f
	.zero		1


	//   ....[25]....
        /*0dfc*/ 	.word	0x0000af90
        /*0e00*/ 	.word	0x0000000b
        /*0e04*/ 	.word	0x00000000
        /*0e08*/ 	.short	0x0101
        /*0e0a*/ 	.byte	0x3f
	.zero		1


	//   ....[26]....
        /*0e0c*/ 	.word	0x0000afd0
        /*0e10*/ 	.word	0x00000056
        /*0e14*/ 	.word	0x0002a8b0
        /*0e18*/ 	.short	0x010a
        /*0e1a*/ 	.byte	0x3f
	.zero		1


	//   ....[27]....
        /*0e1c*/ 	.word	0x0000b560
        /*0e20*/ 	.word	0x00000056
        /*0e24*/ 	.word	0x00000000
        /*0e28*/ 	.short	0x0101
        /*0e2a*/ 	.byte	0x3f
	.zero		1


	//   ....[28]....
        /*0e2c*/ 	.word	0x0000c110
        /*0e30*/ 	.word	0x00000002
        /*0e34*/ 	.word	0x0002a800
        /*0e38*/ 	.short	0x010a
        /*0e3a*/ 	.byte	0x3f
	.zero		1


	//   ....[29]....
        /*0e3c*/ 	.word	0x0000c160
        /*0e40*/ 	.word	0x00000002
        /*0e44*/ 	.word	0x0002a800
        /*0e48*/ 	.short	0x010a
        /*0e4a*/ 	.byte	0x3f
	.zero		1


	//   ....[30]....
        /*0e4c*/ 	.word	0x0000d5b0
        /*0e50*/ 	.word	0x00000002
        /*0e54*/ 	.word	0x0002a800
        /*0e58*/ 	.short	0x010a
        /*0e5a*/ 	.byte	0x3f
	.zero		1


	//   ....[31]....
        /*0e5c*/ 	.word	0x00010bb0
        /*0e60*/ 	.word	0x00000002
        /*0e64*/ 	.word	0x0002a800
        /*0e68*/ 	.short	0x010a
        /*0e6a*/ 	.byte	0x3f
	.zero		1


	//   ....[32]....
        /*0e6c*/ 	.word	0x000137d0
        /*0e70*/ 	.word	0x00000009
        /*0e74*/ 	.word	0x0002a830
        /*0e78*/ 	.short	0x010a
        /*0e7a*/ 	.byte	0x3f
	.zero		1


	//   ....[33]....
        /*0e7c*/ 	.word	0x00013810
        /*0e80*/ 	.word	0x00000009
        /*0e84*/ 	.word	0x0002a830
        /*0e88*/ 	.short	0x010a
        /*0e8a*/ 	.byte	0x3f
	.zero		1


	//   ....[34]....
        /*0e8c*/ 	.word	0x00014270
        /*0e90*/ 	.word	0x00000005
        /*0e94*/ 	.word	0x00000000
        /*0e98*/ 	.short	0x0101
        /*0e9a*/ 	.byte	0x3f
	.zero		1


	//   ....[35]....
        /*0e9c*/ 	.word	0x00016680
        /*0ea0*/ 	.word	0x00000009
        /*0ea4*/ 	.word	0x0002a830
        /*0ea8*/ 	.short	0x010a
        /*0eaa*/ 	.byte	0x3f
	.zero		1


	//   ....[36]....
        /*0eac*/ 	.word	0x00016700
        /*0eb0*/ 	.word	0x00000009
        /*0eb4*/ 	.word	0x0002a830
        /*0eb8*/ 	.short	0x010a
        /*0eba*/ 	.byte	0x3f
	.zero		1


	//   ....[37]....
        /*0ebc*/ 	.word	0x000173f0
        /*0ec0*/ 	.word	0x00000015
        /*0ec4*/ 	.word	0x0002a850
        /*0ec8*/ 	.short	0x010a
        /*0eca*/ 	.byte	0x3f
	.zero		1


	//   ....[38]....
        /*0ecc*/ 	.word	0x00017440
        /*0ed0*/ 	.word	0x00000015
        /*0ed4*/ 	.word	0x0002a850
        /*0ed8*/ 	.short	0x010a
        /*0eda*/ 	.byte	0x3f
	.zero		1


	//   ....[39]....
        /*0edc*/ 	.word	0x000177f0
        /*0ee0*/ 	.word	0x00000009
        /*0ee4*/ 	.word	0x00000000
        /*0ee8*/ 	.short	0x0101
        /*0eea*/ 	.byte	0x3f
	.zero		1


	//   ....[40]....
        /*0eec*/ 	.word	0x00019800
        /*0ef0*/ 	.word	0x00000015
        /*0ef4*/ 	.word	0x00000000
        /*0ef8*/ 	.short	0x0101
        /*0efa*/ 	.byte	0x3f
	.zero		1


	//   ....[41]....
        /*0efc*/ 	.word	0x00019d80
        /*0f00*/ 	.word	0x00000014
        /*0f04*/ 	.word	0x0002a830
        /*0f08*/ 	.short	0x010a
        /*0f0a*/ 	.byte	0x3f
	.zero		1


	//   ....[42]....
        /*0f0c*/ 	.word	0x00019e00
        /*0f10*/ 	.word	0x00000014
        /*0f14*/ 	.word	0x0002a830
        /*0f18*/ 	.short	0x010a
        /*0f1a*/ 	.byte	0x3f
	.zero		1


	//   ....[43]....
        /*0f1c*/ 	.word	0x0001aaf0
        /*0f20*/ 	.word	0x00000015
        /*0f24*/ 	.word	0x0002a850
        /*0f28*/ 	.short	0x010a
        /*0f2a*/ 	.byte	0x3f
	.zero		1


	//   ....[44]....
        /*0f2c*/ 	.word	0x0001ab40
        /*0f30*/ 	.word	0x00000015
        /*0f34*/ 	.word	0x0002a850
        /*0f38*/ 	.short	0x010a
        /*0f3a*/ 	.byte	0x3f
	.zero		1


	//   ....[45]....
        /*0f3c*/ 	.word	0x0001b640
        /*0f40*/ 	.word	0x0000006a
        /*0f44*/ 	.word	0x00000000
        /*0f48*/ 	.short	0x0101
        /*0f4a*/ 	.byte	0x3f
	.zero		1


	//   ....[46]....
        /*0f4c*/ 	.word	0x0001bc50
        /*0f50*/ 	.word	0x00000015
        /*0f54*/ 	.word	0x00000000
        /*0f58*/ 	.short	0x0101
        /*0f5a*/ 	.byte	0x3f
	.zero		1


	//   ....[47]....
        /*0f5c*/ 	.word	0x0001bf20
        /*0f60*/ 	.word	0x00000000
        /*0f64*/ 	.word	0x0002a830
        /*0f68*/ 	.short	0x010a
        /*0f6a*/ 	.byte	0x3f
	.zero		1


	//   ....[48]....
        /*0f6c*/ 	.word	0x0001bfa0
        /*0f70*/ 	.word	0x00000000
        /*0f74*/ 	.word	0x0002a830
        /*0f78*/ 	.short	0x010a
        /*0f7a*/ 	.byte	0x3f
	.zero		1


	//   ....[49]....
        /*0f7c*/ 	.word	0x0001cc90
        /*0f80*/ 	.word	0x0000000f
        /*0f84*/ 	.word	0x0002a850
        /*0f88*/ 	.short	0x010a
        /*0f8a*/ 	.byte	0x3f
	.zero		1


	//   ....[50]....
        /*0f8c*/ 	.word	0x0001cce0
        /*0f90*/ 	.word	0x0000000f
        /*0f94*/ 	.word	0x0002a850
        /*0f98*/ 	.short	0x010a
        /*0f9a*/ 	.byte	0x3f
	.zero		1


	//   ....[51]....
        /*0f9c*/ 	.word	0x0001d120
        /*0fa0*/ 	.word	0x00000005
        /*0fa4*/ 	.word	0x00000000
        /*0fa8*/ 	.short	0x0101
        /*0faa*/ 	.byte	0x3f
	.zero		1


	//   ....[52]....
        /*0fac*/ 	.word	0x0001f090
        /*0fb0*/ 	.word	0x0000000f
        /*0fb4*/ 	.word	0x00000000
        /*0fb8*/ 	.short	0x0101
        /*0fba*/ 	.byte	0x3f
	.zero		1


	//   ....[53]....
        /*0fbc*/ 	.word	0x0001f670
        /*0fc0*/ 	.word	0x00000005
        /*0fc4*/ 	.word	0x0002a850
        /*0fc8*/ 	.short	0x010a
        /*0fca*/ 	.byte	0x3f
	.zero		1


	//   ....[54]....
        /*0fcc*/ 	.word	0x0001f710
        /*0fd0*/ 	.word	0x00000005
        /*0fd4*/ 	.word	0x0002a850
        /*0fd8*/ 	.short	0x010a
        /*0fda*/ 	.byte	0x3f
	.zero		1


	//   ....[55]....
        /*0fdc*/ 	.word	0x0001fc10
        /*0fe0*/ 	.word	0x00000005
        /*0fe4*/ 	.word	0x00000000
        /*0fe8*/ 	.short	0x0101
        /*0fea*/ 	.byte	0x3f
	.zero		1


	//   ....[56]....
        /*0fec*/ 	.word	0x00021200
        /*0ff0*/ 	.word	0x00000000
        /*0ff4*/ 	.word	0x00000000
        /*0ff8*/ 	.short	0x0101
        /*0ffa*/ 	.byte	0x3f
	.zero		1


	//   ....[57]....
        /*0ffc*/ 	.word	0x000218c0
        /*1000*/ 	.word	0x00000006
        /*1004*/ 	.word	0x00000000
        /*1008*/ 	.short	0x0101
        /*100a*/ 	.byte	0x3f
	.zero		1


	//   ....[58]....
        /*100c*/ 	.word	0x00024d60
        /*1010*/ 	.word	0x00000011
        /*1014*/ 	.word	0x0002a820
        /*1018*/ 	.short	0x010a
        /*101a*/ 	.byte	0x3f
	.zero		1


	//   ....[59]....
        /*101c*/ 	.word	0x00024df0
        /*1020*/ 	.word	0x0000000c
        /*1024*/ 	.word	0x0002a8a0
        /*1028*/ 	.short	0x010a
        /*102a*/ 	.byte	0x3f
	.zero		1


	//   ....[60]....
        /*102c*/ 	.word	0x00025230
        /*1030*/ 	.word	0x0000000c
        /*1034*/ 	.word	0x0002a8c0
        /*1038*/ 	.short	0x010a
        /*103a*/ 	.byte	0x3f
	.zero		1


	//   ....[61]....
        /*103c*/ 	.word	0x00025660
        /*1040*/ 	.word	0x0000000a
        /*1044*/ 	.word	0x0002a8a0
        /*1048*/ 	.short	0x010a
        /*104a*/ 	.byte	0x3f
	.zero		1


	//   ....[62]....
        /*104c*/ 	.word	0x00025a90
        /*1050*/ 	.word	0x0000000a
        /*1054*/ 	.word	0x0002a8c0
        /*1058*/ 	.short	0x010a
        /*105a*/ 	.byte	0x3f
	.zero		1


	//   ....[63]....
        /*105c*/ 	.word	0x00026f90
        /*1060*/ 	.word	0x00000007
        /*1064*/ 	.word	0x0002a840
        /*1068*/ 	.short	0x010a
        /*106a*/ 	.byte	0x3f
	.zero		1


	//   ....[64]....
        /*106c*/ 	.word	0x00027640
        /*1070*/ 	.word	0x00000007
        /*1074*/ 	.word	0x0002a830
        /*1078*/ 	.short	0x0107
        /*107a*/ 	.byte	0x3f
	.zero		1


	//   ....[65]....
        /*107c*/ 	.word	0x000276f0
        /*1080*/ 	.word	0x00000007
        /*1084*/ 	.word	0x0002a830
        /*1088*/ 	.short	0x0101
        /*108a*/ 	.byte	0x3f
	.zero		1


	//   ....[66]....
        /*108c*/ 	.word	0x000282e0
        /*1090*/ 	.word	0x00000011
        /*1094*/ 	.word	0x0002a800
        /*1098*/ 	.short	0x0107
        /*109a*/ 	.byte	0x3f
	.zero		1


	//   ....[67]....
        /*109c*/ 	.word	0x000283f0
        /*10a0*/ 	.word	0x00000011
        /*10a4*/ 	.word	0x0002a800
        /*10a8*/ 	.short	0x0101
        /*10aa*/ 	.byte	0x3f
	.zero		1


	//   ....[68]....
        /*10ac*/ 	.word	0x00028410
        /*10b0*/ 	.word	0x00000011
        /*10b4*/ 	.word	0x0002a820
        /*10b8*/ 	.short	0x010a
        /*10ba*/ 	.byte	0x3f
	.zero		1


	//   ....[69]....
        /*10bc*/ 	.word	0x00028780
        /*10c0*/ 	.word	0x00000005
        /*10c4*/ 	.word	0x0002a840
        /*10c8*/ 	.short	0x010a
        /*10ca*/ 	.byte	0x3f
	.zero		1


	//   ....[70]....
        /*10cc*/ 	.word	0x00028c60
        /*10d0*/ 	.word	0x00000005
        /*10d4*/ 	.word	0x0002a830
        /*10d8*/ 	.short	0x0107
        /*10da*/ 	.byte	0x3f
	.zero		1


	//   ....[71]....
        /*10dc*/ 	.word	0x00028d10
        /*10e0*/ 	.word	0x00000005
        /*10e4*/ 	.word	0x0002a830
        /*10e8*/ 	.short	0x0101
        /*10ea*/ 	.byte	0x3f
	.zero		1


	//   ....[72]....
        /*10ec*/ 	.word	0x00028d70
        /*10f0*/ 	.word	0x00000005
        /*10f4*/ 	.word	0x0002a860
        /*10f8*/ 	.short	0x010a
        /*10fa*/ 	.byte	0x3f
	.zero		1


	//   ....[73]....
        /*10fc*/ 	.word	0x000291d0
        /*1100*/ 	.word	0x00000005
        /*1104*/ 	.word	0x0002a850
        /*1108*/ 	.short	0x0107
        /*110a*/ 	.byte	0x3f
	.zero		1


	//   ....[74]....
        /*110c*/ 	.word	0x00029330
        /*1110*/ 	.word	0x00000005
        /*1114*/ 	.word	0x0002a850
        /*1118*/ 	.short	0x0101
        /*111a*/ 	.byte	0x3f
	.zero		1


	//   ....[75]....
        /*111c*/ 	.word	0x00029580
        /*1120*/ 	.word	0x00000000
        /*1124*/ 	.word	0x0002a860
        /*1128*/ 	.short	0x010a
        /*112a*/ 	.byte	0x3f
	.zero		1


	//   ....[76]....
        /*112c*/ 	.word	0x000299e0
        /*1130*/ 	.word	0x00000000
        /*1134*/ 	.word	0x0002a850
        /*1138*/ 	.short	0x0107
        /*113a*/ 	.byte	0x3f
	.zero		1


	//   ....[77]....
        /*113c*/ 	.word	0x00029a90
        /*1140*/ 	.word	0x00000000
        /*1144*/ 	.word	0x0002a850
        /*1148*/ 	.short	0x0101
        /*114a*/ 	.byte	0x3f
	.zero		1


	//   ....[78]....
        /*114c*/ 	.word	0x0002abe0
        /*1150*/ 	.word	0x00000007
        /*1154*/ 	.word	0x0002a820
        /*1158*/ 	.short	0x010a
        /*115a*/ 	.byte	0x3f
	.zero		1


	//   ....[79]....
        /*115c*/ 	.word	0x0002ad70
        /*1160*/ 	.word	0x00000005
        /*1164*/ 	.word	0x0002a840
        /*1168*/ 	.short	0x010a
        /*116a*/ 	.byte	0x3f
	.zero		1


	//   ....[80]....
        /*116c*/ 	.word	0x0002ae10
        /*1170*/ 	.word	0x00000003
        /*1174*/ 	.word	0x0002a840
        /*1178*/ 	.short	0x010a
        /*117a*/ 	.byte	0x3f
	.zero		1


	//   ....[81]....
        /*117c*/ 	.word	0x0002ae50
        /*1180*/ 	.word	0x00000005
        /*1184*/ 	.word	0x0002a860
        /*1188*/ 	.short	0x010a
        /*118a*/ 	.byte	0x3f
	.zero		1


	//   ....[82]....
        /*118c*/ 	.word	0x0002ae90
        /*1190*/ 	.word	0x00000003
        /*1194*/ 	.word	0x0002a860
        /*1198*/ 	.short	0x010a
        /*119a*/ 	.byte	0x3f
	.zero		1


	//   ....[83]....
        /*119c*/ 	.word	0x0002aef0
        /*11a0*/ 	.word	0x00000056
        /*11a4*/ 	.word	0x0002a890
        /*11a8*/ 	.short	0x010a
        /*11aa*/ 	.byte	0x3f
	.zero		1


	//   ....[84]....
        /*11ac*/ 	.word	0x0002b1a0
        /*11b0*/ 	.word	0x00000056
        /*11b4*/ 	.word	0x0002a890
        /*11b8*/ 	.short	0x010a
        /*11ba*/ 	.byte	0x3f
	.zero		1


	//   ....[85]....
        /*11bc*/ 	.word	0x0002b450
        /*11c0*/ 	.word	0x00000056
        /*11c4*/ 	.word	0x0002a890
        /*11c8*/ 	.short	0x010a
        /*11ca*/ 	.byte	0x3f
	.zero		1


	//   ....[86]....
        /*11cc*/ 	.word	0x0002b700
        /*11d0*/ 	.word	0x00000056
        /*11d4*/ 	.word	0x0002a8b0
        /*11d8*/ 	.short	0x010a
        /*11da*/ 	.byte	0x3f
	.zero		1


	//   ....[87]....
        /*11dc*/ 	.word	0x0002baf0
        /*11e0*/ 	.word	0x00000002
        /*11e4*/ 	.word	0x0002a800
        /*11e8*/ 	.short	0x010a
        /*11ea*/ 	.byte	0x3f
	.zero		1


	//   ....[88]....
        /*11ec*/ 	.word	0x0002bed0
        /*11f0*/ 	.word	0x00000002
        /*11f4*/ 	.word	0x0002a800
        /*11f8*/ 	.short	0x010a
        /*11fa*/ 	.byte	0x3f
	.zero		1


	//   ....[89]....
        /*11fc*/ 	.word	0x0002bf20
        /*1200*/ 	.word	0x00000009
        /*1204*/ 	.word	0x0002a830
        /*1208*/ 	.short	0x010a
        /*120a*/ 	.byte	0x3f
	.zero		1


	//   ....[90]....
        /*120c*/ 	.word	0x0002bf70
        /*1210*/ 	.word	0x00000009
        /*1214*/ 	.word	0x0002a830
        /*1218*/ 	.short	0x010a
        /*121a*/ 	.byte	0x3f
	.zero		1


	//   ....[91]....
        /*121c*/ 	.word	0x0002bfc0
        /*1220*/ 	.word	0x00000015
        /*1224*/ 	.word	0x0002a850
        /*1228*/ 	.short	0x010a
        /*122a*/ 	.byte	0x3f
	.zero		1


	//   ....[92]....
        /*122c*/ 	.word	0x0002c010
        /*1230*/ 	.word	0x00000014
        /*1234*/ 	.word	0x0002a830
        /*1238*/ 	.short	0x010a
        /*123a*/ 	.byte	0x3f
	.zero		1


	//   ....[93]....
        /*123c*/ 	.word	0x0002c060
        /*1240*/ 	.word	0x00000015
        /*1244*/ 	.word	0x0002a850
        /*1248*/ 	.short	0x010a
        /*124a*/ 	.byte	0x3f
	.zero		1


	//   ....[94]....
        /*124c*/ 	.word	0x0002c0b0
        /*1250*/ 	.word	0x00000000
        /*1254*/ 	.word	0x0002a830
        /*1258*/ 	.short	0x010a
        /*125a*/ 	.byte	0x3f
	.zero		1


	//   ....[95]....
        /*125c*/ 	.word	0x0002c100
        /*1260*/ 	.word	0x0000000f
        /*1264*/ 	.word	0x0002a850
        /*1268*/ 	.short	0x010a
        /*126a*/ 	.byte	0x3f
	.zero		1


	//   ....[96]....
        /*126c*/ 	.word	0x0002c150
        /*1270*/ 	.word	0x00000005
        /*1274*/ 	.word	0x0002a850
        /*1278*/ 	.short	0x010a
        /*127a*/ 	.byte	0x3f
	.zero		1


	//   ....[97]....
        /*127c*/ 	.word	0x0002c2f0
        /*1280*/ 	.word	0x00000011
        /*1284*/ 	.word	0x0002a820
        /*1288*/ 	.short	0x010a
        /*128a*/ 	.byte	0x3f
	.zero		1


	//   ....[98]....
        /*128c*/ 	.word	0x0002c340
        /*1290*/ 	.word	0x0000000c
        /*1294*/ 	.word	0x0002a8a0
        /*1298*/ 	.short	0x010a
        /*129a*/ 	.byte	0x3f
	.zero		1


	//   ....[99]....
        /*129c*/ 	.word	0x0002c390
        /*12a0*/ 	.word	0x0000000c
        /*12a4*/ 	.word	0x0002a8c0
        /*12a8*/ 	.short	0x010a
        /*12aa*/ 	.byte	0x3f
	.zero		1


	//   ....[100]....
        /*12ac*/ 	.word	0x0002c3e0
        /*12b0*/ 	.word	0x0000000a
        /*12b4*/ 	.word	0x0002a8a0
        /*12b8*/ 	.short	0x010a
        /*12ba*/ 	.byte	0x3f
	.zero		1


	//   ....[101]....
        /*12bc*/ 	.word	0x0002c430
        /*12c0*/ 	.word	0x0000000a
        /*12c4*/ 	.word	0x0002a8c0
        /*12c8*/ 	.short	0x010a
        /*12ca*/ 	.byte	0x3f
	.zero		1


	//   ....[102]....
        /*12cc*/ 	.word	0x0002c550
        /*12d0*/ 	.word	0x00000007
        /*12d4*/ 	.word	0x0002a840
        /*12d8*/ 	.short	0x010a
        /*12da*/ 	.byte	0x3f
	.zero		1


	//   ....[103]....
        /*12dc*/ 	.word	0x0002d920
        /*12e0*/ 	.word	0x00000011
        /*12e4*/ 	.word	0x0002a820
        /*12e8*/ 	.short	0x010a
        /*12ea*/ 	.byte	0x3f
	.zero		1


	//   ....[104]....
        /*12ec*/ 	.word	0x0002d970
        /*12f0*/ 	.word	0x00000005
        /*12f4*/ 	.word	0x0002a840
        /*12f8*/ 	.short	0x010a
        /*12fa*/ 	.byte	0x3f
	.zero		1


	//   ....[105]....
        /*12fc*/ 	.word	0x0002e130
        /*1300*/ 	.word	0x00000005
        /*1304*/ 	.word	0x0002a860
        /*1308*/ 	.short	0x010a
        /*130a*/ 	.byte	0x3f
	.zero		1


	//   ....[106]....
        /*130c*/ 	.word	0x0002e940
        /*1310*/ 	.word	0x00000000
        /*1314*/ 	.word	0x0002a860
        /*1318*/ 	.short	0x010a
        /*131a*/ 	.byte	0x3f
	.zero		1


	//   ....[107]....
        /*131c*/ 	.word	0x0002fb20
        /*1320*/ 	.word	0x00000007
        /*1324*/ 	.word	0x0002a820
        /*1328*/ 	.short	0x010a
        /*132a*/ 	.byte	0x3f
	.zero		1


	//   ....[108]....
        /*132c*/ 	.word	0x0002fcc0
        /*1330*/ 	.word	0x00000005
        /*1334*/ 	.word	0x0002a840
        /*1338*/ 	.short	0x010a
        /*133a*/ 	.byte	0x3f
	.zero		1


	//   ....[109]....
        /*133c*/ 	.word	0x0002fd10
        /*1340*/ 	.word	0x00000003
        /*1344*/ 	.word	0x0002a840
        /*1348*/ 	.short	0x010a
        /*134a*/ 	.byte	0x3f
	.zero		1


	//   ....[110]....
        /*134c*/ 	.word	0x0002fd60
        /*1350*/ 	.word	0x00000005
        /*1354*/ 	.word	0x0002a860
        /*1358*/ 	.short	0x010a
        /*135a*/ 	.byte	0x3f
	.zero		1


	//----- nvinfo : EIATTR_NUM_MBARRIERS
	.align		4
.L_478:
        /*135c*/ 	.byte	0x03, 0x38
        /*135e*/ 	.short	0x0016


	//----- nvinfo : EIATTR_EXIT_INSTR_OFFSETS
	.align		4
        /*1360*/ 	.byte	0x04, 0x1c
        /*1362*/ 	.short	(.L_480 - .L_479)


	//   ....[0]....
.L_479:
        /*1364*/ 	.word	0x0002aee0


	//----- nvinfo : EIATTR_MAX_THREADS
	.align		4
.L_480:
        /*1368*/ 	.byte	0x04, 0x05
        /*136a*/ 	.short	(.L_482 - .L_481)
.L_481:
        /*136c*/ 	.word	0x00000180
        /*1370*/ 	.word	0x00000001
        /*1374*/ 	.word	0x00000001


	//----- nvinfo : EIATTR_CRS_STACK_SIZE
	.align		4
.L_482:
        /*1378*/ 	.byte	0x04, 0x1e
        /*137a*/ 	.short	(.L_484 - .L_483)
.L_483:
        /*137c*/ 	.word	0x00000000


	//----- nvinfo : EIATTR_CBANK_PARAM_SIZE
	.align		4
.L_484:
        /*1380*/ 	.byte	0x03, 0x19
        /*1382*/ 	.short	0x0af0


	//----- nvinfo : EIATTR_PARAM_CBANK
	.align		4
        /*1384*/ 	.byte	0x04, 0x0a
        /*1386*/ 	.short	(.L_486 - .L_485)
	.align		4
.L_485:
        /*1388*/ 	.word	index@(.nv.constant0._ZN7cutlass13device_kernelIN5flash11enable_sm90INS1_16FlashAttnFwdSm90INS1_25CollectiveMainloopFwdSm90ILi2EN4cute5tupleIJNS5_1CILi1EEES8_S8_EEENS6_IJNS7_ILi128EEENS7_ILi96EEENS7_ILi192EEEEEELi128ENS_10bfloat16_tEfNS_4arch4Sm90ELb0ELb1ELb0ELb1ELb1ELb1ELb0ELb1ELb1ELb1ELb1ELb0EEENS1_21CollectiveEpilogueFwdINS6_IJSA_SA_SB_EEES9_SE_SG_Li256ELb1ELb1ELb1ELb0EEENS1_36VarlenDynamicPersistentTileSchedulerILi128ELi96ELi256ELi128ELb1ELb1ELb1ELb1ELb0ELb1EEEEEEEEEvNT_6ParamsE)
        /*138c*/ 	.short	0x0210
        /*138e*/ 	.short	0x0af0


	//----- nvinfo : EIATTR_SW_WAR
	.align		4
.L_486:
        /*1390*/ 	.byte	0x04, 0x36
        /*1392*/ 	.short	(.L_488 - .L_487)
.L_487:
        /*1394*/ 	.word	0x00000008
.L_488:


//--------------------- .nv.info._ZN7cutlass13device_kernelIN5flash11enable_sm90INS1_16FlashAttnFwdSm90INS1_25CollectiveMainloopFwdSm90ILi2EN4cute5tupleIJNS5_1CILi1EEES8_S8_EEENS6_IJNS7_ILi128EEENS7_ILi96EEENS7_ILi192EEEEEELi128ENS_10bfloat16_tEfNS_4arch4Sm90ELb1ELb0ELb0ELb0ELb1ELb0ELb0ELb1ELb1ELb1ELb1ELb0EEENS1_21CollectiveEpilogueFwdINS6_IJSA_SA_SB_EEES9_SE_SG_Li256ELb0ELb1ELb1ELb0EEENS1_19SingleTileSchedulerILb0ELb1ELb1ELi128EEEEEEEEEvNT_6ParamsE --------------------------
	.section	.nv.info._ZN7cutlass13device_kernelIN5flash11enable_sm90INS1_16FlashAttnFwdSm90INS1_25CollectiveMainloopFwdSm90ILi2EN4cute5tupleIJNS5_1CILi1EEES8_S8_EEENS6_IJNS7_ILi128EEENS7_ILi96EEENS7_ILi192EEEEEELi128ENS_10bfloat16_tEfNS_4arch4Sm90ELb1ELb0ELb0ELb0ELb1ELb0ELb0ELb1ELb1ELb1ELb1ELb0EEENS1_21CollectiveEpilogueFwdINS6_IJSA_SA_SB_EEES9_SE_SG_Li256ELb0ELb1ELb1ELb0EEENS1_19SingleTileSchedulerILb0ELb1ELb1ELi128EEEEEEEEEvNT_6ParamsE,"",@"SHT_CUDA_INFO"
	.sectionflags	@""
	.align	4


	//----- nvinfo : EIATTR_CUDA_API_VERSION
	.align		4
        /*0000*/ 	.byte	0x04, 0x37
        /*0002*/ 	.short	(.L_490 - .L_489)
.L_489:
        /*0004*/ 	.word	0x00000082


	//----- nvinfo : EIATTR_KPARAM_INFO
	.align		4
.L_490:
        /*0008*/ 	.byte	0x04, 0x17
        /*000a*/ 	.short	(.L_492 - .L_491)
.L_491:
        /*000c*/ 	.word	0x00000000
        /*0010*/ 	.short	0x0000
        /*0012*/ 	.short	0x0070
        /*0014*/ 	.byte	0x00, 0xf0, 0x01, 0x28


	//----- nvinfo : EIATTR_SPARSE_MMA_MASK
	.align		4
.L_492:
        /*0018*/ 	.byte	0x03, 0x50
        /*001a*/ 	.short	0x0000


	//----- nvinfo : EIATTR_MAXREG_COUNT
	.align		4
        /*001c*/ 	.byte	0x03, 0x1b
        /*001e*/ 	.short	0x00a8


	//----- nvinfo : EIATTR_NUM_BARRIERS
	.align		4
        /*0020*/ 	.byte	0x02, 0x4c
        /*0022*/ 	.byte	0x09
	.zero		1


	//----- nvinfo : EIATTR_EXTERNS
	.align		4
        /*0024*/ 	.byte	0x04, 0x0f
        /*0026*/ 	.short	(.L_494 - .L_493)


	//   ....[0]....
	.align		4
.L_493:
        /*0028*/ 	.word	index@(__assertfail)


	//----- nvinfo : EIATTR_MERCURY_ISA_VERSION
	.align		4
.L_494:
        /*002c*/ 	.byte	0x03, 0x5f
        /*002e*/ 	.short	0x0101


	//----- nvinfo : EIATTR_INT_WARP_WIDE_INSTR_OFFSETS
	.align		4
        /*0030*/ 	.byte	0x04, 0x31
        /*0032*/ 	.short	(.L_496 - .L_495)


	//   ....[0]....
.L_495:
        /*0034*/ 	.word	0x000000b0


	//   ....[1]....
        /*0038*/ 	.word	0x000000c0


	//   ....[2]....
        /*003c*/ 	.word	0x00000160


	//----- nvinfo : EIATTR_COOP_GROUP_MASK_REGIDS
	.align		4
.L_496:
        /*0040*/ 	.byte	0x04, 0x29
        /*0042*/ 	.short	(.L_498 - .L_497)


	//   ....[0]....
.L_497:
        /*0044*/ 	.word	0xffffffff


	//   ....[1]....
        /*0048*/ 	.word	0xffffffff


	//   ....[2]....
        /*004c*/ 	.word	0xffffffff


	//   ....[3]....
        /*0050*/ 	.word	0xffffffff


	//   ....[4]....
        /*0054*/ 	.word	0xffffffff


	//   ....[5]....
        /*0058*/ 	.word	0xffffffff


	//   ....[6]....
        /*005c*/ 	.word	0xffffffff


	//   ....[7]....
        /*0060*/ 	.word	0xffffffff


	//   ....[8]....
        /*0064*/ 	.word	0xffffffff


	//   ....[9]....
        /*0068*/ 	.word	0xffffffff


	//   ....[10]....
        /*006c*/ 	.word	0xffffffff


	//   ....[11]....
        /*0070*/ 	.word	0xffffffff


	//   ....[12]....
        /*0074*/ 	.word	0xffffffff


	//   ....[13]....
        /*0078*/ 	.word	0xffffffff


	//   ....[14]....
        /*007c*/ 	.word	0xffffffff


	//   ....[15]....
        /*0080*/ 	.word	0xffffffff


	//   ....[16]....
        /*0084*/ 	.word	0xffffffff


	//   ....[17]....
        /*0088*/ 	.word	0xffffffff


	//   ....[18]....
        /*008c*/ 	.word	0xffffffff


	//   ....[19]....
        /*0090*/ 	.word	0xffffffff


	//   ....[20]....
        /*0094*/ 	.word	0xffffffff


	//   ....[21]....
        /*0098*/ 	.word	0xffffffff


	//   ....[22]....
        /*009c*/ 	.word	0xffffffff


	//   ....[23]....
        /*00a0*/ 	.word	0xffffffff


	//   ....[24]....
        /*00a4*/ 	.word	0xffffffff


	//   ....[25]....
        /*00a8*/ 	.word	0xffffffff


	//   ....[26]....
        /*00ac*/ 	.word	0xffffffff


	//   ....[27]....
        /*00b0*/ 	.word	0xffffffff


	//   ....[28]....
        /*00b4*/ 	.word	0xffffffff


	//   ....[29]....
        /*00b8*/ 	.word	0xffffffff


	//   ....[30]....
        /*00bc*/ 	.word	0xffffffff


	//   ....[31]....
        /*00c0*/ 	.word	0xffffffff


	//   ....[32]....
        /*00c4*/ 	.word	0xffffffff


	//   ....[33]....
        /*00c8*/ 	.word	0xffffffff


	//   ....[34]....
        /*00cc*/ 	.word	0xffffffff


	//   ....[35]....
        /*00d0*/ 	.word	0xffffffff


	//   ....[36]....
        /*00d4*/ 	.word	0xffffffff


	//   ....[37]....
        /*00d8*/ 	.word	0xffffffff


	//   ....[38]....
        /*00dc*/ 	.word	0xffffffff


	//   ....[39]....
        /*00e0*/ 	.word	0xffffffff


	//   ....[40]....
        /*00e4*/ 	.word	0xffffffff


	//   ....[41]....
        /*00e8*/ 	.word	0xffffffff


	//   ....[42]....
        /*00ec*/ 	.word	0xffffffff


	//   ....[43]....
        /*00f0*/ 	.word	0xffffffff


	//   ....[44]....
        /*00f4*/ 	.word	0xffffffff


	//   ....[45]....
        /*00f8*/ 	.word	0xffffffff


	//   ....[46]....
        /*00fc*/ 	.word	0xffffffff


	//   ....[47]....
        /*0100*/ 	.word	0xffffffff


	//   ....[48]....
        /*0104*/ 	.word	0xffffffff


	//   ....[49]....
        /*0108*/ 	.word	0xffffffff


	//   ....[50]....
        /*010c*/ 	.word	0xffffffff


	//   ....[51]....
        /*0110*/ 	.word	0xffffffff


	//   ....[52]....
        /*0114*/ 	.word	0xffffffff


	//   ....[53]....
        /*0118*/ 	.word	0xffffffff


	//   ....[54]....
        /*011c*/ 	.word	0xffffffff


	//   ....[55]....
        /*0120*/ 	.word	0xffffffff


	//   ....[56]....
        /*0124*/ 	.word	0xffffffff


	//   ....[57]....
        /*0128*/ 	.word	0xffffffff


	//   ....[58]....
        /*012c*/ 	.word	0xffffffff


	//   ....[59]....
        /*0130*/ 	.word	0xffffffff


	//   ....[60]....
        /*0134*/ 	.word	0xffffffff


	//   ....[61]....
        /*0138*/ 	.word	0xffffffff


	//   ....[62]....
        /*013c*/ 	.word	0xffffffff


	//   ....[63]....
        /*0140*/ 	.word	0xffffffff


	//   ....[64]....
        /*0144*/ 	.word	0xffffffff


	//   ....[65]....
        /*0148*/ 	.word	0xffffffff


	//   ....[66]....
        /*014c*/ 	.word	0xffffffff


	//   ....[67]....
        /*0150*/ 	.word	0xffffffff


	//   ....[68]....
        /*0154*/ 	.word	0xffffffff


	//   ....[69]....
        /*0158*/ 	.word	0xffffffff


	//   ....[70]....
        /*015c*/ 	.word	0xffffffff


	//   ....[71]....
        /*0160*/ 	.word	0xffffffff


	//   ....[72]....
        /*0164*/ 	.word	0xffffffff


	//   ....[73]....
        /*0168*/ 	.word	0xffffffff


	//   ....[74]....
        /*016c*/ 	.word	0xffffffff


	//   ....[75]....
        /*0170*/ 	.word	0xffffffff


	//   ....[76]....
        /*0174*/ 	.word	0xffffffff


	//   ....[77]....
        /*0178*/ 	.word	0xffffffff


	//   ....[78]....
        /*017c*/ 	.word	0xffffffff


	//   ....[79]....
        /*0180*/ 	.word	0xffffffff


	//   ....[80]....
        /*0184*/ 	.word	0xffffffff


	//   ....[81]....
        /*0188*/ 	.word	0xffffffff


	//   ....[82]....
        /*018c*/ 	.word	0xffffffff


	//   ....[83]....
        /*0190*/ 	.word	0xffffffff


	//   ....[84]....
        /*0194*/ 	.word	0xffffffff


	//   ....[85]....
        /*0198*/ 	.word	0xffffffff


	//   ....[86]....
        /*019c*/ 	.word	0xffffffff


	//   ....[87]....
        /*01a0*/ 	.word	0xffffffff


	//   ....[88]....
        /*01a4*/ 	.word	0xffffffff


	//   ....[89]....
        /*01a8*/ 	.word	0xffffffff


	//   ....[90]....
        /*01ac*/ 	.word	0xffffffff


	//   ....[91]....
        /*01b0*/ 	.word	0xffffffff


	//   ....[92]....
        /*01b4*/ 	.word	0xffffffff


	//   ....[93]....
        /*01b8*/ 	.word	0xffffffff


	//   ....[94]....
        /*01bc*/ 	.word	0xffffffff


	//   ....[95]....
        /*01c0*/ 	.word	0xffffffff


	//   ....[96]....
        /*01c4*/ 	.word	0xffffffff


	//   ....[97]....
        /*01c8*/ 	.word	0xffffffff


	//   ....[98]....
        /*01cc*/ 	.word	0xffffffff


	//   ....[99]....
        /*01d0*/ 	.word	0xffffffff


	//   ....[100]....
        /*01d4*/ 	.word	0xffffffff


	//   ....[101]....
        /*01d8*/ 	.word	0x0500000f


	//   ....[102]....
        /*01dc*/ 	.word	0x0500000f


	//   ....[103]....
        /*01e0*/ 	.word	0x0500000f


	//   ....[104]....
        /*01e4*/ 	.word	0x0500000f


	//   ....[105]....
        /*01e8*/ 	.word	0x0500000f


	//   ....[106]....
        /*01ec*/ 	.word	0x0500000f


	//   ....[107]....
        /*01f0*/ 	.word	0x0500000f


	//   ....[108]....
        /*01f4*/ 	.word	0x0500000f


	//   ....[109]....
        /*01f8*/ 	.word	0x0500000f


	//   ....[110]....
        /*01fc*/ 	.word	0x0500000f


	//   ....[111]....
        /*0200*/ 	.word	0x0500000f


	//   ....[112]....
        /*0204*/ 	.word	0x0500000f


	//   ....[113]....
        /*0208*/ 	.word	0x0500000f


	//   ....[114]....
        /*020c*/ 	.word	0x0500000f


	//   ....[115]....
        /*0210*/ 	.word	0x0500000f


	//   ....[116]....
        /*0214*/ 	.word	0x0500000f


	//   ....[117]....
        /*0218*/ 	.word	0x0500000f


	//   ....[118]....
        /*021c*/ 	.word	0x0500000f


	//   ....[119]....
        /*0220*/ 	.word	0x0500000f


	//   ....[120]....
        /*0224*/ 	.word	0x0500000f


	//   ....[121]....
        /*0228*/ 	.word	0x0500000f


	//   ....[122]....
        /*022c*/ 	.word	0x0500000f


	//   ....[123]....
        /*0230*/ 	.word	0x0500000f


	//   ....[124]....
        /*0234*/ 	.word	0x0500000f


	//   ....[125]....
        /*0238*/ 	.word	0x0500000f


	//   ....[126]....
        /*023c*/ 	.word	0x0500000f


	//   ....[127]....
        /*0240*/ 	.word	0x0500000f


	//   ....[128]....
        /*0244*/ 	.word	0x0500000f


	//   ....[129]....
        /*0248*/ 	.word	0x0500000f


	//   ....[130]....
        /*024c*/ 	.word	0x0500000f


	//   ....[131]....
        /*0250*/ 	.word	0x0500000f


	//   ....[132]....
        /*0254*/ 	.word	0x0500000f


	//   ....[133]....
        /*0258*/ 	.word	0x0500000f


	//   ....[134]....
        /*025c*/ 	.word	0x0500000f


	//   ....[135]....
        /*0260*/ 	.word	0x0500000f


	//   ....[136]....
        /*0264*/ 	.word	0x0500000f


	//   ....[137]....
        /*0268*/ 	.word	0x0500000f


	//   ....[138]....
        /*026c*/ 	.word	0x0500000f


	//   ....[139]....
        /*0270*/ 	.word	0x0500000f


	//   ....[140]....
        /*0274*/ 	.word	0x0500000f


	//   ....[141]....
        /*0278*/ 	.word	0x0500000f


	//   ....[142]....
        /*027c*/ 	.word	0x0500000f


	//   ....[143]....
        /*0280*/ 	.word	0x0500000f


	//   ....[144]....
        /*0284*/ 	.word	0x0500000f


	//   ....[145]....
        /*0288*/ 	.word	0x0500000f


	//   ....[146]....
        /*028c*/ 	.word	0x0500000f


	//   ....[147]....
        /*0290*/ 	.word	0x0500000f


	//   ....[148]....
        /*0294*/ 	.word	0x0500000f


	//   ....[149]....
        /*0298*/ 	.word	0x0500000f


	//   ....[150]....
        /*029c*/ 	.word	0x0500000f


	//   ....[151]....
        /*02a0*/ 	.word	0x0500000f


	//   ....[152]....
        /*02a4*/ 	.word	0x0500000f


	//   ....[153]....
        /*02a8*/ 	.word	0x0500000f


	//   ....[154]....
        /*02ac*/ 	.word	0x0500000f


	//   ....[155]....
        /*02b0*/ 	.word	0x0500000f


	//   ....[156]....
        /*02b4*/ 	.word	0x0500000f


	//   ....[157]....
        /*02b8*/ 	.word	0x0500000f


	//   ....[158]....
        /*02bc*/ 	.word	0x0500000f


	//   ....[159]....
        /*02c0*/ 	.word	0x0500000f


	//   ....[160]....
        /*02c4*/ 	.word	0x0500000f


	//   ....[161]....
        /*02c8*/ 	.word	0x0500000f


	//   ....[162]....
        /*02cc*/ 	.word	0x0500000f


	//   ....[163]....
        /*02d0*/ 	.word	0x0500000f


	//   ....[164]....
        /*02d4*/ 	.word	0x0500000f


	//   ....[165]....
        /*02d8*/ 	.word	0x0500000f


	//   ....[166]....
        /*02dc*/ 	.word	0x0500000f


	//----- nvinfo : EIATTR_COOP_GROUP_INSTR_OFFSETS
	.align		4
.L_498:
        /*02e0*/ 	.byte	0x04, 0x28
        /*02e2*/ 	.short	(.L_500 - .L_499)


	//   ....[0]....
.L_499:
        /*02e4*/ 	.word	0x00000060


	//   ....[1]....
        /*02e8*/ 	.word	0x000000a0


	//   ....[2]....
        /*02ec*/ 	.word	0x000002c0


	//   ....[3]....
        /*02f0*/ 	.word	0x00000420


	//   ....[4]....
        /*02f4*/ 	.word	0x00000540


	//   ....[5]....
        /*02f8*/ 	.word	0x000006a0


	//   ....[6]....
        /*02fc*/ 	.word	0x000010a0


	//   ....[7]....
        /*0300*/ 	.word	0x00001c80


	//   ....[8]....
        /*0304*/ 	.word	0x00001cb0


	//   ....[9]....
        /*0308*/ 	.word	0x00002210


	//   ....[10]....
        /*030c*/ 	.word	0x000022e0


	//   ....[11]....
        /*0310*/ 	.word	0x00002960


	//   ....[12]....
        /*0314*/ 	.word	0x000029c0


	//   ....[13]....
        /*0318*/ 	.word	0x00004150


	//   ....[14]....
        /*031c*/ 	.word	0x00004170


	//   ....[15]....
        /*0320*/ 	.word	0x00004660


	//   ....[16]....
        /*0324*/ 	.word	0x00004700


	//   ....[17]....
        /*0328*/ 	.word	0x00004d60


	//   ....[18]....
        /*032c*/ 	.word	0x00004db0


	//   ....[19]....
        /*0330*/ 	.word	0x000066e0


	//   ....[20]....
        /*0334*/ 	.word	0x000066f0


	//   ....[21]....
        /*0338*/ 	.word	0x00006730


	//   ....[22]....
        /*033c*/ 	.word	0x00006740


	//   ....[23]....
        /*0340*/ 	.word	0x00007810


	//   ....[24]....
        /*0344*/ 	.word	0x00007840


	//   ....[25]....
        /*0348*/ 	.word	0x00007900


	//   ....[26]....
        /*034c*/ 	.word	0x00007910


	//   ....[27]....
        /*0350*/ 	.word	0x00008780


	//   ....[28]....
        /*0354*/ 	.word	0x000087c0


	//   ....[29]....
        /*0358*/ 	.word	0x00008800


	//   ....[30]....
        /*035c*/ 	.word	0x00008830


	//   ....[31]....
        /*0360*/ 	.word	0x00008850


	//   ....[32]....
        /*0364*/ 	.word	0x00008870


	//   ....[33]....
        /*0368*/ 	.word	0x00008eb0


	//   ....[34]....
        /*036c*/ 	.word	0x00008ec0


	//   ....[35]....
        /*0370*/ 	.word	0x000098c0


	//   ....[36]....
        /*0374*/ 	.word	0x0000abe0


	//   ....[37]....
        /*0378*/ 	.word	0x0000ac00


	//   ....[38]....
        /*037c*/ 	.word	0x0000ac10


	//   ....[39]....
        /*0380*/ 	.word	0x0000ac20


	//   ....[40]....
        /*0384*/ 	.word	0x0000ac30


	//   ....[41]....
        /*0388*/ 	.word	0x0000ac40


	//   ....[42]....
        /*038c*/ 	.word	0x0000acd0


	//   ....[43]....
        /*0390*/ 	.word	0x0000acf0


	//   ....[44]....
        /*0394*/ 	.word	0x0000ad60


	//   ....[45]....
        /*0398*/ 	.word	0x0000ad70


	//   ....[46]....
        /*039c*/ 	.word	0x0000ad80


	//   ....[47]....
        /*03a0*/ 	.word	0x0000ae20


	//   ....[48]....
        /*03a4*/ 	.word	0x0000b4a0


	//   ....[49]....
        /*03a8*/ 	.word	0x0000b4d0


	//   ....[50]....
        /*03ac*/ 	.word	0x0000b500


	//   ....[51]....
        /*03b0*/ 	.word	0x0000b530


	//   ....[52]....
        /*03b4*/ 	.word	0x0000b5e0


	//   ....[53]....
        /*03b8*/ 	.word	0x0000b600


	//   ....[54]....
        /*03bc*/ 	.word	0x0000b610


	//   ....[55]....
        /*03c0*/ 	.word	0x0000b670


	//   ....[56]....
        /*03c4*/ 	.word	0x0000b720


	//   ....[57]....
        /*03c8*/ 	.word	0x0000b740


	//   ....[58]....
        /*03cc*/ 	.word	0x0000b750


	//   ....[59]....
        /*03d0*/ 	.word	0x0000b7b0


	//   ....[60]....
        /*03d4*/ 	.word	0x0000b860


	//   ....[61]....
        /*03d8*/ 	.word	0x0000b880


	//   ....[62]....
        /*03dc*/ 	.word	0x0000b890


	//   ....[63]....
        /*03e0*/ 	.word	0x0000b8e0


	//   ....[64]....
        /*03e4*/ 	.word	0x0000c030


	//   ....[65]....
        /*03e8*/ 	.word	0x0000c050


	//   ....[66]....
        /*03ec*/ 	.word	0x0000c060


	//   ....[67]....
        /*03f0*/ 	.word	0x0000c070


	//   ....[68]....
        /*03f4*/ 	.word	0x0000c090


	//   ....[69]....
        /*03f8*/ 	.word	0x0000c0b0


	//   ....[70]....
        /*03fc*/ 	.word	0x0000c110


	//   ....[71]....
        /*0400*/ 	.word	0x0000c160


	//   ....[72]....
        /*0404*/ 	.word	0x0000c180


	//   ....[73]....
        /*0408*/ 	.word	0x0000c1c0


	//   ....[74]....
        /*040c*/ 	.word	0x0000c1e0


	//   ....[75]....
        /*0410*/ 	.word	0x0000c200


	//   ....[76]....
        /*0414*/ 	.word	0x0000c4a0


	//   ....[77]....
        /*0418*/ 	.word	0x0000c4b0


	//   ....[78]....
        /*041c*/ 	.word	0x0000c4c0


	//   ....[79]....
        /*0420*/ 	.word	0x0000c4e0


	//   ....[80]....
        /*0424*/ 	.word	0x0000c570


	//   ....[81]....
        /*0428*/ 	.word	0x0000c5a0


	//   ....[82]....
        /*042c*/ 	.word	0x0000c5f0


	//   ....[83]....
        /*0430*/ 	.word	0x0000c620


	//   ....[84]....
        /*0434*/ 	.word	0x0000c670


	//   ....[85]....
        /*0438*/ 	.word	0x0000c6a0


	//   ....[86]....
        /*043c*/ 	.word	0x0000c6f0


	//   ....[87]....
        /*0440*/ 	.word	0x0000c720


	//   ....[88]....
        /*0444*/ 	.word	0x0000cb80


	//   ....[89]....
        /*0448*/ 	.word	0x0000cbb0


	//   ....[90]....
        /*044c*/ 	.word	0x0000cbe0


	//   ....[91]....
        /*0450*/ 	.word	0x0000cc10


	//   ....[92]....
        /*0454*/ 	.word	0x0000cc40


	//   ....[93]....
        /*0458*/ 	.word	0x0000cc50


	//   ....[94]....
        /*045c*/ 	.word	0x0000cc60


	//   ....[95]....
        /*0460*/ 	.word	0x0000cc70


	//   ....[96]....
        /*0464*/ 	.word	0x0000cc90


	//   ....[97]....
        /*0468*/ 	.word	0x0000ccb0


	//   ....[98]....
        /*046c*/ 	.word	0x0000cd30


	//   ....[99]....
        /*0470*/ 	.word	0x0000ce60


	//   ....[100]....
        /*0474*/ 	.word	0x0000d0c0


	//   ....[101]....
        /*0478*/ 	.word	0x0000d630


	//   ....[102]....
        /*047c*/ 	.word	0x0000d720


	//   ....[103]....
        /*0480*/ 	.word	0x0000d7c0


	//   ....[104]....
        /*0484*/ 	.word	0x0000d820


	//   ....[105]....
        /*0488*/ 	.word	0x0000d8f0


	//   ....[106]....
        /*048c*/ 	.word	0x0000d970


	//   ....[107]....
        /*0490*/ 	.word	0x0000da40


	//   ....[108]....
        /*0494*/ 	.word	0x0000dab0


	//   ....[109]....
        /*0498*/ 	.word	0x0000dba0


	//   ....[110]....
        /*049c*/ 	.word	0x0000dc20


	//   ....[111]....
        /*04a0*/ 	.word	0x0000dcf0


	//   ....[112]....
        /*04a4*/ 	.word	0x0000dd60


	//   ....[113]....
        /*04a8*/ 	.word	0x0000de40


	//   ....[114]....
        /*04ac*/ 	.word	0x0000dee0


	//   ....[115]....
        /*04b0*/ 	.word	0x0000df40


	//   ....[116]....
        /*04b4*/ 	.word	0x0000dfe0


	//   ....[117]....
        /*04b8*/ 	.word	0x0000e0b0


	//   ....[118]....
        /*04bc*/ 	.word	0x0000e130


	//   ....[119]....
        /*04c0*/ 	.word	0x0000e210


	//   ....[120]....
        /*04c4*/ 	.word	0x0000e290


	//   ....[121]....
        /*04c8*/ 	.word	0x0000e360


	//   ....[122]....
        /*04cc*/ 	.word	0x0000e3e0


	//   ....[123]....
        /*04d0*/ 	.word	0x0000e4c0


	//   ....[124]....
        /*04d4*/ 	.word	0x0000e540


	//   ....[125]....
        /*04d8*/ 	.word	0x0000e610


	//   ....[126]....
        /*04dc*/ 	.word	0x0000e690


	//   ....[127]....
        /*04e0*/ 	.word	0x0000e770


	//   ....[128]....
        /*04e4*/ 	.word	0x0000e7e0


	//   ....[129]....
        /*04e8*/ 	.word	0x0000e8a0


	//   ....[130]....
        /*04ec*/ 	.word	0x0000e9e0


	//   ....[131]....
        /*04f0*/ 	.word	0x0000ea80


	//   ....[132]....
        /*04f4*/ 	.word	0x0000eb60


	//   ....[133]....
        /*04f8*/ 	.word	0x0000ebb0


	//   ....[134]....
        /*04fc*/ 	.word	0x0000ec90


	//   ....[135]....
        /*0500*/ 	.word	0x0000ece0


	//   ....[136]....
        /*0504*/ 	.word	0x0000ede0


	//   ....[137]....
        /*0508*/ 	.word	0x0000ee30


	//   ....[138]....
        /*050c*/ 	.word	0x0000ef30


	//   ....[139]....
        /*0510*/ 	.word	0x0000ef80


	//   ....[140]....
        /*0514*/ 	.word	0x0000f060


	//   ....[141]....
        /*0518*/ 	.word	0x0000f0b0


	//   ....[142]....
        /*051c*/ 	.word	0x0000f1a0


	//   ....[143]....
        /*0520*/ 	.word	0x0000f230


	//   ....[144]....
        /*0524*/ 	.word	0x0000f290


	//   ....[145]....
        /*0528*/ 	.word	0x0000f370


	//   ....[146]....
        /*052c*/ 	.word	0x0000f410


	//   ....[147]....
        /*0530*/ 	.word	0x0000f4d0


	//   ....[148]....
        /*0534*/ 	.word	0x0000f570


	//   ....[149]....
        /*0538*/ 	.word	0x0000f630


	//   ....[150]....
        /*053c*/ 	.word	0x0000f6d0


	//   ....[151]....
        /*0540*/ 	.word	0x0000f790


	//   ....[152]....
        /*0544*/ 	.word	0x0000f830


	//   ....[153]....
        /*0548*/ 	.word	0x0000f8f0


	//   ....[154]....
        /*054c*/ 	.word	0x0000fa10


	//   ....[155]....
        /*0550*/ 	.word	0x0000fac0


	//   ....[156]....
        /*0554*/ 	.word	0x0000fb60


	//   ....[157]....
        /*0558*/ 	.word	0x0000fc30


	//   ....[158]....
        /*055c*/ 	.word	0x0000fca0


	//   ....[159]....
        /*0560*/ 	.word	0x0000fd70


	//   ....[160]....
        /*0564*/ 	.word	0x0000fde0


	//   ....[161]....
        /*0568*/ 	.word	0x0000fed0


	//   ....[162]....
        /*056c*/ 	.word	0x0000ff40


	//   ....[163]....
        /*0570*/ 	.word	0x00010020


	//   ....[164]....
        /*0574*/ 	.word	0x00010090


	//   ....[165]....
        /*0578*/ 	.word	0x00010150


	//   ....[166]....
        /*057c*/ 	.word	0x00010230


	//----- nvinfo : EIATTR_REG_RECONFIG
	.align		4
.L_500:
        /*0580*/ 	.byte	0x01, 0x54
	.zero		2


	//----- nvinfo : EIATTR_SYSCALL_OFFSETS
	.align		4
        /*0584*/ 	.byte	0x04, 0x46
        /*0586*/ 	.short	(.L_502 - .L_501)


	//   ....[0]....
.L_501:
        /*0588*/ 	.word	0x00001260


	//   ....[1]....
        /*058c*/ 	.word	0x0000a100


	//   ....[2]....
        /*0590*/ 	.word	0x0000a240


	//   ....[3]....
        /*0594*/ 	.word	0x0000a330


	//   ....[4]....
        /*0598*/ 	.word	0x0000b1e0


	//----- nvinfo : EIATTR_MBARRIER_INSTR_OFFSETS
	.align		4
.L_502:
        /*059c*/ 	.byte	0x04, 0x39
        /*059e*/ 	.short	(.L_504 - .L_503)


	//   ....[0]....
.L_503:
        /*05a0*/ 	.word	0x00000170
        /*05a4*/ 	.word	0x000000ff
        /*05a8*/ 	.word	0x0002a800
        /*05ac*/ 	.short	0x0100
        /*05ae*/ 	.byte	0x08
	.zero		1


	//   ....[1]....
        /*05b0*/ 	.word	0x00000180
        /*05b4*/ 	.word	0x000000ff
        /*05b8*/ 	.word	0x0002a820
        /*05bc*/ 	.short	0x0100
        /*05be*/ 	.byte	0x08
	.zero		1


	//   ....[2]....
        /*05c0*/ 	.word	0x00000270
        /*05c4*/ 	.word	0x000000ff
        /*05c8*/ 	.word	0x0002a830
        /*05cc*/ 	.short	0x0100
        /*05ce*/ 	.byte	0x08
	.zero		1


	//   ....[3]....
        /*05d0*/ 	.word	0x00000280
        /*05d4*/ 	.word	0x000000ff
        /*05d8*/ 	.word	0x0002a840
        /*05dc*/ 	.short	0x0100
        /*05de*/ 	.byte	0x08
	.zero		1


	//   ....[4]....
        /*05e0*/ 	.word	0x00000290
        /*05e4*/ 	.word	0x000000ff
        /*05e8*/ 	.word	0x0002a838
        /*05ec*/ 	.short	0x0100
        /*05ee*/ 	.byte	0x08
	.zero		1


	//   ....[5]....
        /*05f0*/ 	.word	0x000002a0
        /*05f4*/ 	.word	0x000000ff
        /*05f8*/ 	.word	0x0002a848
        /*05fc*/ 	.short	0x0100
        /*05fe*/ 	.byte	0x08
	.zero		1


	//   ....[6]....
        /*0600*/ 	.word	0x000003d0
        /*0604*/ 	.word	0x000000ff
        /*0608*/ 	.word	0x0002a850
        /*060c*/ 	.short	0x0100
        /*060e*/ 	.byte	0x08
	.zero		1


	//   ....[7]....
        /*0610*/ 	.word	0x000003e0
        /*0614*/ 	.word	0x000000ff
        /*0618*/ 	.word	0x0002a860
        /*061c*/ 	.short	0x0100
        /*061e*/ 	.byte	0x08
	.zero		1


	//   ....[8]....
        /*0620*/ 	.word	0x000003f0
        /*0624*/ 	.word	0x000000ff
        /*0628*/ 	.word	0x0002a858
        /*062c*/ 	.short	0x0100
        /*062e*/ 	.byte	0x08
	.zero		1


	//   ....[9]....
        /*0630*/ 	.word	0x00000400
        /*0634*/ 	.word	0x000000ff
        /*0638*/ 	.word	0x0002a868
        /*063c*/ 	.short	0x0100
        /*063e*/ 	.byte	0x08
	.zero		1


	//   ....[10]....
        /*0640*/ 	.word	0x000004f0
        /*0644*/ 	.word	0x000000ff
        /*0648*/ 	.word	0x0002a870
        /*064c*/ 	.short	0x0100
        /*064e*/ 	.byte	0x06
	.zero		1


	//   ....[11]....
        /*0650*/ 	.word	0x00000500
        /*0654*/ 	.word	0x000000ff
        /*0658*/ 	.word	0x0002a880
        /*065c*/ 	.short	0x0100
        /*065e*/ 	.byte	0x06
	.zero		1


	//   ....[12]....
        /*0660*/ 	.word	0x00000510
        /*0664*/ 	.word	0x000000ff
        /*0668*/ 	.word	0x0002a878
        /*066c*/ 	.short	0x0100
        /*066e*/ 	.byte	0x06
	.zero		1


	//   ....[13]....
        /*0670*/ 	.word	0x00000520
        /*0674*/ 	.word	0x000000ff
        /*0678*/ 	.word	0x0002a888
        /*067c*/ 	.short	0x0100
        /*067e*/ 	.byte	0x06
	.zero		1


	//   ....[14]....
        /*0680*/ 	.word	0x00000650
        /*0684*/ 	.word	0x000000ff
        /*0688*/ 	.word	0x0002a890
        /*068c*/ 	.short	0x0100
        /*068e*/ 	.byte	0x08
	.zero		1


	//   ....[15]....
        /*0690*/ 	.word	0x00000660
        /*0694*/ 	.word	0x000000ff
        /*0698*/ 	.word	0x0002a8a0
        /*069c*/ 	.short	0x0100
        /*069e*/ 	.byte	0x08
	.zero		1


	//   ....[16]....
        /*06a0*/ 	.word	0x00000670
        /*06a4*/ 	.word	0x000000ff
        /*06a8*/ 	.word	0x0002a898
        /*06ac*/ 	.short	0x0100
        /*06ae*/ 	.byte	0x08
	.zero		1


	//   ....[17]....
        /*06b0*/ 	.word	0x00000680
        /*06b4*/ 	.word	0x000000ff
        /*06b8*/ 	.word	0x0002a8a8
        /*06bc*/ 	.short	0x0100
        /*06be*/ 	.byte	0x08
	.zero		1


	//   ....[18]....
        /*06c0*/ 	.word	0x000007c0
        /*06c4*/ 	.word	0x000000ff
        /*06c8*/ 	.word	0x0002a8b0
        /*06cc*/ 	.short	0x0100
        /*06ce*/ 	.byte	0x08
	.zero		1


	//   ....[19]....
        /*06d0*/ 	.word	0x000007d0
        /*06d4*/ 	.word	0x000000ff
        /*06d8*/ 	.word	0x0002a8c0
        /*06dc*/ 	.short	0x0100
        /*06de*/ 	.byte	0x08
	.zero		1


	//   ....[20]....
        /*06e0*/ 	.word	0x000007e0
        /*06e4*/ 	.word	0x000000ff
        /*06e8*/ 	.word	0x0002a8b8
        /*06ec*/ 	.short	0x0100
        /*06ee*/ 	.byte	0x08
	.zero		1


	//   ....[21]....
        /*06f0*/ 	.word	0x000007f0
        /*06f4*/ 	.word	0x000000ff
        /*06f8*/ 	.word	0x0002a8c8
        /*06fc*/ 	.short	0x0100
        /*06fe*/ 	.byte	0x08
	.zero		1


	//   ....[22]....
        /*0700*/ 	.word	0x00001280
        /*0704*/ 	.word	0x000000ff
        /*0708*/ 	.word	0x0002a800
        /*070c*/ 	.short	0x010a
        /*070e*/ 	.byte	0x26
	.zero		1


	//   ....[23]....
        /*0710*/ 	.word	0x00001300
        /*0714*/ 	.word	0x000000ff
        /*0718*/ 	.word	0x0002a830
        /*071c*/ 	.short	0x010a
        /*071e*/ 	.byte	0x26
	.zero		1


	//   ....[24]....
        /*0720*/ 	.word	0x00001360
        /*0724*/ 	.word	0x000000ff
        /*0728*/ 	.word	0x0002a830
        /*072c*/ 	.short	0x010a
        /*072e*/ 	.byte	0x26
	.zero		1


	//   ....[25]....
        /*0730*/ 	.word	0x00001df0
        /*0734*/ 	.word	0x000000ff
        /*0738*/ 	.word	0x00000000
        /*073c*/ 	.short	0x0101
        /*073e*/ 	.byte	0x04
	.zero		1


	//   ....[26]....
        /*0740*/ 	.word	0x00003550
        /*0744*/ 	.word	0x000000ff
        /*0748*/ 	.word	0x0002a830
        /*074c*/ 	.short	0x010a
        /*074e*/ 	.byte	0x07
	.zero		1


	//   ....[27]....
        /*0750*/ 	.word	0x00003590
        /*0754*/ 	.word	0x000000ff
        /*0758*/ 	.word	0x0002a830
        /*075c*/ 	.short	0x010a
        /*075e*/ 	.byte	0x07
	.zero		1


	//   ....[28]....
        /*0760*/ 	.word	0x00003de0
        /*0764*/ 	.word	0x000000ff
        /*0768*/ 	.word	0x0002a850
        /*076c*/ 	.short	0x010a
        /*076e*/ 	.byte	0x0a
	.zero		1


	//   ....[29]....
        /*0770*/ 	.word	0x00003e20
        /*0774*/ 	.word	0x000000ff
        /*0778*/ 	.word	0x0002a850
        /*077c*/ 	.short	0x010a
        /*077e*/ 	.byte	0x0a
	.zero		1


	//   ....[30]....
        /*0780*/ 	.word	0x00004100
        /*0784*/ 	.word	0x000000ff
        /*0788*/ 	.word	0x00000000
        /*078c*/ 	.short	0x0101
        /*078e*/ 	.byte	0x07
	.zero		1


	//   ....[31]....
        /*0790*/ 	.word	0x00005610
        /*0794*/ 	.word	0x000000ff
        /*0798*/ 	.word	0x00000000
        /*079c*/ 	.short	0x0101
        /*079e*/ 	.byte	0x0a
	.zero		1


	//   ....[32]....
        /*07a0*/ 	.word	0x00005860
        /*07a4*/ 	.word	0x000000ff
        /*07a8*/ 	.word	0x0002a830
        /*07ac*/ 	.short	0x010a
        /*07ae*/ 	.byte	0x07
	.zero		1


	//   ....[33]....
        /*07b0*/ 	.word	0x000058a0
        /*07b4*/ 	.word	0x000000ff
        /*07b8*/ 	.word	0x0002a830
        /*07bc*/ 	.short	0x010a
        /*07be*/ 	.byte	0x07
	.zero		1


	//   ....[34]....
        /*07c0*/ 	.word	0x000060f0
        /*07c4*/ 	.word	0x000000ff
        /*07c8*/ 	.word	0x0002a850
        /*07cc*/ 	.short	0x010a
        /*07ce*/ 	.byte	0x05
	.zero		1


	//   ....[35]....
        /*07d0*/ 	.word	0x00006130
        /*07d4*/ 	.word	0x000000ff
        /*07d8*/ 	.word	0x0002a850
        /*07dc*/ 	.short	0x010a
        /*07de*/ 	.byte	0x05
	.zero		1


	//   ....[36]....
        /*07e0*/ 	.word	0x00006450
        /*07e4*/ 	.word	0x000000ff
        /*07e8*/ 	.word	0x00000000
        /*07ec*/ 	.short	0x0101
        /*07ee*/ 	.byte	0x07
	.zero		1


	//   ....[37]....
        /*07f0*/ 	.word	0x000071d0
        /*07f4*/ 	.word	0x000000ff
        /*07f8*/ 	.word	0x00000000
        /*07fc*/ 	.short	0x0101
        /*07fe*/ 	.byte	0x05
	.zero		1


	//   ....[38]....
        /*0800*/ 	.word	0x00007780
        /*0804*/ 	.word	0x000000ff
        /*0808*/ 	.word	0x0002a850
        /*080c*/ 	.short	0x010a
        /*080e*/ 	.byte	0x05
	.zero		1


	//   ....[39]....
        /*0810*/ 	.word	0x000077c0
        /*0814*/ 	.word	0x000000ff
        /*0818*/ 	.word	0x0002a850
        /*081c*/ 	.short	0x010a
        /*081e*/ 	.byte	0x05
	.zero		1


	//   ....[40]....
        /*0820*/ 	.word	0x00007c90
        /*0824*/ 	.word	0x000000ff
        /*0828*/ 	.word	0x00000000
        /*082c*/ 	.short	0x0101
        /*082e*/ 	.byte	0x04
	.zero		1


	//   ....[41]....
        /*0830*/ 	.word	0x00008860
        /*0834*/ 	.word	0x000000ff
        /*0838*/ 	.word	0x00000000
        /*083c*/ 	.short	0x0101
        /*083e*/ 	.byte	0x04
	.zero		1


	//   ....[42]....
        /*0840*/ 	.word	0x0000a9a0
        /*0844*/ 	.word	0x000000ff
        /*0848*/ 	.word	0x0002a840
        /*084c*/ 	.short	0x010a
        /*084e*/ 	.byte	0x2e
	.zero		1


	//   ....[43]....
        /*0850*/ 	.word	0x0000afa0
        /*0854*/ 	.word	0x000000ff
        /*0858*/ 	.word	0x0002a830
        /*085c*/ 	.short	0x0107
        /*085e*/ 	.byte	0x2e
	.zero		1


	//   ....[44]....
        /*0860*/ 	.word	0x0000b010
        /*0864*/ 	.word	0x000000ff
        /*0868*/ 	.word	0x0002a830
        /*086c*/ 	.short	0x0101
        /*086e*/ 	.byte	0x2e
	.zero		1


	//   ....[45]....
        /*0870*/ 	.word	0x0000ba30
        /*0874*/ 	.word	0x000000ff
        /*0878*/ 	.word	0x0002a800
        /*087c*/ 	.short	0x0107
        /*087e*/ 	.byte	0x2e
	.zero		1


	//   ....[46]....
        /*0880*/ 	.word	0x0000ba90
        /*0884*/ 	.word	0x000000ff
        /*0888*/ 	.word	0x0002a800
        /*088c*/ 	.short	0x0101
        /*088e*/ 	.byte	0x2e
	.zero		1


	//   ....[47]....
        /*0890*/ 	.word	0x0000baa0
        /*0894*/ 	.word	0x000000ff
        /*0898*/ 	.word	0x0002a820
        /*089c*/ 	.short	0x010a
        /*089e*/ 	.byte	0x2e
	.zero		1


	//   ....[48]....
        /*08a0*/ 	.word	0x0000be10
        /*08a4*/ 	.word	0x0000001a
        /*08a8*/ 	.word	0x0002a840
        /*08ac*/ 	.short	0x010a
        /*08ae*/ 	.byte	0x3f
	.zero		1


	//   ....[49]....
        /*08b0*/ 	.word	0x0000c320
        /*08b4*/ 	.word	0x0000001a
        /*08b8*/ 	.word	0x0002a830
        /*08bc*/ 	.short	0x0107
        /*08be*/ 	.byte	0x3f
	.zero		1


	//   ....[50]....
        /*08c0*/ 	.word	0x0000c3d0
        /*08c4*/ 	.word	0x0000001a
        /*08c8*/ 	.word	0x0002a830
        /*08cc*/ 	.short	0x0101
        /*08ce*/ 	.byte	0x3f
	.zero		1


	//   ....[51]....
        /*08d0*/ 	.word	0x0000c430
        /*08d4*/ 	.word	0x00000000
        /*08d8*/ 	.word	0x0002a860
        /*08dc*/ 	.short	0x010a
        /*08de*/ 	.byte	0x3f
	.zero		1


	//   ....[52]....
        /*08e0*/ 	.word	0x0000c880
        /*08e4*/ 	.word	0x00000000
        /*08e8*/ 	.word	0x0002a850
        /*08ec*/ 	.short	0x0107
        /*08ee*/ 	.byte	0x3f
	.zero		1


	//   ....[53]....
        /*08f0*/ 	.word	0x0000c9a0
        /*08f4*/ 	.word	0x00000000
        /*08f8*/ 	.word	0x0002a850
        /*08fc*/ 	.short	0x0101
        /*08fe*/ 	.byte	0x3f
	.zero		1


	//   ....[54]....
        /*0900*/ 	.word	0x0000cb10
        /*0904*/ 	.word	0x00000000
        /*0908*/ 	.word	0x0002a860
        /*090c*/ 	.short	0x010a
        /*090e*/ 	.byte	0x3f
	.zero		1


	//   ....[55]....
        /*0910*/ 	.word	0x0000cf30
        /*0914*/ 	.word	0x00000000
        /*0918*/ 	.word	0x0002a850
        /*091c*/ 	.short	0x0107
        /*091e*/ 	.byte	0x3f
	.zero		1


	//   ....[56]....
        /*0920*/ 	.word	0x0000cfe0
        /*0924*/ 	.word	0x00000000
        /*0928*/ 	.word	0x0002a850
        /*092c*/ 	.short	0x0101
        /*092e*/ 	.byte	0x3f
	.zero		1


	//   ....[57]....
        /*0930*/ 	.word	0x0000d080
        /*0934*/ 	.word	0x00000005
        /*0938*/ 	.word	0x0002a820
        /*093c*/ 	.short	0x010a
        /*093e*/ 	.byte	0x3f
	.zero		1


	//   ....[58]....
        /*0940*/ 	.word	0x0000d1c0
        /*0944*/ 	.word	0x00000006
        /*0948*/ 	.word	0x0002a840
        /*094c*/ 	.short	0x010a
        /*094e*/ 	.byte	0x3f
	.zero		1


	//   ....[59]....
        /*0950*/ 	.word	0x0000d260
        /*0954*/ 	.word	0x00000005
        /*0958*/ 	.word	0x0002a840
        /*095c*/ 	.short	0x010a
        /*095e*/ 	.byte	0x3f
	.zero		1


	//   ....[60]....
        /*0960*/ 	.word	0x0000d2a0
        /*0964*/ 	.word	0x00000006
        /*0968*/ 	.word	0x0002a860
        /*096c*/ 	.short	0x010a
        /*096e*/ 	.byte	0x3f
	.zero		1


	//   ....[61]....
        /*0970*/ 	.word	0x0000d2e0
        /*0974*/ 	.word	0x00000005
        /*0978*/ 	.word	0x0002a860
        /*097c*/ 	.short	0x010a
        /*097e*/ 	.byte	0x3f
	.zero		1


	//   ....[62]....
        /*0980*/ 	.word	0x0000d350
        /*0984*/ 	.word	0x00000003
        /*0988*/ 	.word	0x0002a800
        /*098c*/ 	.short	0x010a
        /*098e*/ 	.byte	0x3f
	.zero		1


	//   ....[63]....
        /*0990*/ 	.word	0x0000d3b0
        /*0994*/ 	.word	0x00000003
        /*0998*/ 	.word	0x0002a830
        /*099c*/ 	.short	0x010a
        /*099e*/ 	.byte	0x3f
	.zero		1


	//   ....[64]....
        /*09a0*/ 	.word	0x0000d410
        /*09a4*/ 	.word	0x00000008
        /*09a8*/ 	.word	0x0002a830
        /*09ac*/ 	.short	0x010a
        /*09ae*/ 	.byte	0x3f
	.zero		1


	//   ....[65]....
        /*09b0*/ 	.word	0x0000d470
        /*09b4*/ 	.word	0x00000006
        /*09b8*/ 	.word	0x0002a850
        /*09bc*/ 	.short	0x010a
        /*09be*/ 	.byte	0x3f
	.zero		1


	//   ....[66]....
        /*09c0*/ 	.word	0x0000d4d0
        /*09c4*/ 	.word	0x00000008
        /*09c8*/ 	.word	0x0002a830
        /*09cc*/ 	.short	0x010a
        /*09ce*/ 	.byte	0x3f
	.zero		1


	//   ....[67]....
        /*09d0*/ 	.word	0x0000d530
        /*09d4*/ 	.word	0x00000006
        /*09d8*/ 	.word	0x0002a850
        /*09dc*/ 	.short	0x010a
        /*09de*/ 	.byte	0x3f
	.zero		1


	//   ....[68]....
        /*09e0*/ 	.word	0x0000d590
        /*09e4*/ 	.word	0x00000007
        /*09e8*/ 	.word	0x0002a850
        /*09ec*/ 	.short	0x010a
        /*09ee*/ 	.byte	0x3f
	.zero		1


	//   ....[69]....
        /*09f0*/ 	.word	0x0000d670
        /*09f4*/ 	.word	0x00000005
        /*09f8*/ 	.word	0x0002a840
        /*09fc*/ 	.short	0x010a
        /*09fe*/ 	.byte	0x3f
	.zero		1


	//   ....[70]....
        /*0a00*/ 	.word	0x0000e8e0
        /*0a04*/ 	.word	0x00000003
        /*0a08*/ 	.word	0x0002a820
        /*0a0c*/ 	.short	0x010a
        /*0a0e*/ 	.byte	0x3f
	.zero		1


	//   ....[71]....
        /*0a10*/ 	.word	0x0000e930
        /*0a14*/ 	.word	0x0000001a
        /*0a18*/ 	.word	0x0002a840
        /*0a1c*/ 	.short	0x010a
        /*0a1e*/ 	.byte	0x3f
	.zero		1


	//   ....[72]....
        /*0a20*/ 	.word	0x0000f0f0
        /*0a24*/ 	.word	0x00000000
        /*0a28*/ 	.word	0x0002a860
        /*0a2c*/ 	.short	0x010a
        /*0a2e*/ 	.byte	0x3f
	.zero		1


	//   ....[73]....
        /*0a30*/ 	.word	0x0000f960
        /*0a34*/ 	.word	0x00000000
        /*0a38*/ 	.word	0x0002a860
        /*0a3c*/ 	.short	0x010a
        /*0a3e*/ 	.byte	0x3f
	.zero		1


	//   ....[74]....
        /*0a40*/ 	.word	0x00010180
        /*0a44*/ 	.word	0x00000005
        /*0a48*/ 	.word	0x0002a820
        /*0a4c*/ 	.short	0x010a
        /*0a4e*/ 	.byte	0x3f
	.zero		1


	//   ....[75]....
        /*0a50*/ 	.word	0x000102f0
        /*0a54*/ 	.word	0x00000006
        /*0a58*/ 	.word	0x0002a840
        /*0a5c*/ 	.short	0x010a
        /*0a5e*/ 	.byte	0x3f
	.zero		1


	//   ....[76]....
        /*0a60*/ 	.word	0x00010340
        /*0a64*/ 	.word	0x00000005
        /*0a68*/ 	.word	0x0002a840
        /*0a6c*/ 	.short	0x010a
        /*0a6e*/ 	.byte	0x3f
	.zero		1


	//   ....[77]....
        /*0a70*/ 	.word	0x00010390
        /*0a74*/ 	.word	0x00000006
        /*0a78*/ 	.word	0x0002a860
        /*0a7c*/ 	.short	0x010a
        /*0a7e*/ 	.byte	0x3f
	.zero		1


	//----- nvinfo : EIATTR_NUM_MBARRIERS
	.align		4
.L_504:
        /*0a80*/ 	.byte	0x03, 0x38
        /*0a82*/ 	.short	0x0016


	//----- nvinfo : EIATTR_EXIT_INSTR_OFFSETS
	.align		4
        /*0a84*/ 	.byte	0x04, 0x1c
        /*0a86*/ 	.short	(.L_506 - .L_505)


	//   ....[0]....
.L_505:
        /*0a88*/ 	.word	0x0000d330


	//----- nvinfo : EIATTR_MAX_THREADS
	.align		4
.L_506:
        /*0a8c*/ 	.byte	0x04, 0x05
        /*0a8e*/ 	.short	(.L_508 - .L_507)
.L_507:
        /*0a90*/ 	.word	0x00000180
        /*0a94*/ 	.word	0x00000001
        /*0a98*/ 	.word	0x00000001


	//----- nvinfo : EIATTR_CRS_STACK_SIZE
	.align		4
.L_508:
        /*0a9c*/ 	.byte	0x04, 0x1e
        /*0a9e*/ 	.short	(.L_510 - .L_509)
.L_509:
        /*0aa0*/ 	.word	0x00000000


	//----- nvinfo : EIATTR_CBANK_PARAM_SIZE
	.align		4
.L_510:
        /*0aa4*/ 	.byte	0x03, 0x19
        /*0aa6*/ 	.short	0x0a70


	//----- nvinfo : EIATTR_PARAM_CBANK
	.align		4
        /*0aa8*/ 	.byte	0x04, 0x0a
        /*0aaa*/ 	.short	(.L_512 - .L_511)
	.align		4
.L_511:
        /*0aac*/ 	.word	index@(.nv.constant0._ZN7cutlass13device_kernelIN5flash11enable_sm90INS1_16FlashAttnFwdSm90INS1_25CollectiveMainloopFwdSm90ILi2EN4cute5tupleIJNS5_1CILi1EEES8_S8_EEENS6_IJNS7_ILi128EEENS7_ILi96EEENS7_ILi192EEEEEELi128ENS_10bfloat16_tEfNS_4arch4Sm90ELb1ELb0ELb0ELb0ELb1ELb0ELb0ELb1ELb1ELb1ELb1ELb0EEENS1_21CollectiveEpilogueFwdINS6_IJSA_SA_SB_EEES9_SE_SG_Li256ELb0ELb1ELb1ELb0EEENS1_19SingleTileSchedulerILb0ELb1ELb1ELi128EEEEEEEEEvNT_6ParamsE)
        /*0ab0*/ 	.short	0x0210
        /*0ab2*/ 	.short	0x0a70


	//----- nvinfo : EIATTR_SW_WAR
	.align		4
.L_512:
        /*0ab4*/ 	.byte	0x04, 0x36
        /*0ab6*/ 	.short	(.L_514 - .L_513)
.L_513:
        /*0ab8*/ 	.word	0x00000008
.L_514:


//--------------------- .nv.info._ZN7cutlass13device_kernelIN5flash11enable_sm90INS1_16FlashAttnFwdSm90INS1_25CollectiveMainloopFwdSm90ILi2EN4cute5tupleIJNS5_1CILi1EEES8_S8_EEENS6_IJNS7_ILi128EEENS7_ILi96EEENS7_ILi192EEEEEELi128ENS_10bfloat16_tEfNS_4arch4Sm90ELb1ELb0ELb0ELb1ELb1ELb0ELb0ELb1ELb1ELb1ELb1ELb0EEENS1_21CollectiveEpilogueFwdINS6_IJSA_SA_SB_EEES9_SE_SG_Li256ELb1ELb1ELb1ELb0EEENS1_36VarlenDynamicPersistentTileSchedulerILi128ELi96ELi256ELi128ELb1ELb1ELb1ELb1ELb1ELb1EEEEEEEEEvNT_6ParamsE --------------------------
	.section	.nv.info._ZN7cutlass13device_kernelIN5flash11enable_sm90INS1_16FlashAttnFwdSm90INS1_25CollectiveMainloopFwdSm90ILi2EN4cute5tupleIJNS5_1CILi1EEES8_S8_EEENS6_IJNS7_ILi128EEENS7_ILi96EEENS7_ILi192EEEEEELi128ENS_10bfloat16_tEfNS_4arch4Sm90ELb1ELb0ELb0ELb1ELb1ELb0ELb0ELb1ELb1ELb1ELb1ELb0EEENS1_21CollectiveEpilogueFwdINS6_IJSA_SA_SB_EEES9_SE_SG_Li256ELb1ELb1ELb1ELb0EEENS1_36VarlenDynamicPersistentTileSchedulerILi128ELi96ELi256ELi128ELb1ELb1ELb1ELb1ELb1ELb1EEEEEEEEEvNT_6ParamsE,"",@"SHT_CUDA_INFO"
	.sectionflags	@""
	.align	4


	//----- nvinfo : EIATTR_CUDA_API_VERSION
	.align		4
        /*0000*/ 	.byte	0x04, 0x37
        /*0002*/ 	.short	(.L_516 - .L_515)
.L_515:
        /*0004*/ 	.word	0x00000082


	//----- nvinfo : EIATTR_KPARAM_INFO
	.align		4
.L_516:
        /*0008*/ 	.byte	0x04, 0x17
        /*000a*/ 	.short	(.L_518 - .L_517)
.L_517:
        /*000c*/ 	.word	0x00000000
        /*0010*/ 	.short	0x0000
        /*0012*/ 	.short	0x0070
        /*0014*/ 	.byte	0x00, 0xf0, 0x01, 0x2a


	//----- nvinfo : EIATTR_SPARSE_MMA_MASK
	.align		4
.L_518:
        /*0018*/ 	.byte	0x03, 0x50
        /*001a*/ 	.short	0x0000


	//----- nvinfo : EIATTR_MAXREG_COUNT
	.align		4
        /*001c*/ 	.byte	0x03, 0x1b
        /*001e*/ 	.short	0x00a8


	//----- nvinfo : EIATTR_NUM_BARRIERS
	.align		4
        /*0020*/ 	.byte	0x02, 0x4c
        /*0022*/ 	.byte	0x09
	.zero		1


	//----- nvinfo : EIATTR_EXTERNS
	.align		4
        /*0024*/ 	.byte	0x04, 0x0f
        /*0026*/ 	.short	(.L_520 - .L_519)


	//   ....[0]....
	.align		4
.L_519:
        /*0028*/ 	.word	index@(__assertfail)


	//----- nvinfo : EIATTR_ANNOTATIONS
	.align		4
.L_520:
        /*002c*/ 	.byte	0x04, 0x55
        /*002e*/ 	.short	(.L_522 - .L_521)


	//   ....[0]....
.L_521:
        /* <DEDUP_REMOVED lines=13> */


	//----- nvinfo : EIATTR_MERCURY_ISA_VERSION
	.align		4
.L_522:
        /*00f0*/ 	.byte	0x03, 0x5f
        /*00f2*/ 	.short	0x0101


	//----- nvinfo : EIATTR_UNUSED_LOAD_BYTE_OFFSET
	.align		4
        /*00f4*/ 	.byte	0x04, 0x44
        /*00f6*/ 	.short	(.L_524 - .L_523)


	//   ....[0]....
.L_523:
        /*00f8*/ 	.word	0x00000950
        /*00fc*/ 	.word	0x0000fff0


	//   ....[1]....
        /*0100*/ 	.word	0x00008d80
        /*0104*/ 	.word	0x0000fff0


	//----- nvinfo : EIATTR_INT_WARP_WIDE_INSTR_OFFSETS
	.align		4
.L_524:
        /*0108*/ 	.byte	0x04, 0x31
        /*010a*/ 	.short	(.L_526 - .L_525)


	//   ....[0]....
.L_525:
        /*010c*/ 	.word	0x000000c0


	//   ....[1]....
        /*0110*/ 	.word	0x000000d0


	//   ....[2]....
        /*0114*/ 	.word	0x00000170


	//   ....[3]....
        /*0118*/ 	.word	0x0000d6d0


	//   ....[4]....
        /*011c*/ 	.word	0x0000d760


	//   ....[5]....
        /*0120*/ 	.word	0x000105a0


	//   ....[6]....
        /*0124*/ 	.word	0x00010630


	//----- nvinfo : EIATTR_COOP_GROUP_MASK_REGIDS
	.align		4
.L_526:
        /*0128*/ 	.byte	0x04, 0x29
        /*012a*/ 	.short	(.L_528 - .L_527)


	//   ....[0]....
.L_527:
        /*012c*/ 	.word	0xffffffff


	//   ....[1]....
        /*0130*/ 	.word	0xffffffff


	//   ....[2]....
        /*0134*/ 	.word	0xffffffff


	//   ....[3]....
        /*0138*/ 	.word	0xffffffff


	//   ....[4]....
        /*013c*/ 	.word	0xffffffff


	//   ....[5]....
        /*0140*/ 	.word	0xffffffff


	//   ....[6]....
        /*0144*/ 	.word	0xffffffff


	//   ....[7]....
        /*0148*/ 	.word	0xffffffff


	//   ....[8]....
        /*014c*/ 	.word	0xffffffff


	//   ....[9]....
        /*0150*/ 	.word	0xffffffff


	//   ....[10]....
        /*0154*/ 	.word	0xffffffff


	//   ....[11]....
        /*0158*/ 	.word	0xffffffff


	//   ....[12]....
        /*015c*/ 	.word	0xffffffff


	//   ....[13]....
        /*0160*/ 	.word	0xffffffff


	//   ....[14]....
        /*0164*/ 	.word	0xffffffff


	//   ....[15]....
        /*0168*/ 	.word	0xffffffff


	//   ....[16]....
        /*016c*/ 	.word	0xffffffff


	//   ....[17]....
        /*0170*/ 	.word	0xffffffff


	//   ....[18]....
        /*0174*/ 	.word	0xffffffff


	//   ....[19]....
        /*0178*/ 	.word	0xffffffff


	//   ....[20]....
        /*017c*/ 	.word	0xffffffff


	//   ....[21]....
        /*0180*/ 	.word	0xffffffff


	//   ....[22]....
        /*0184*/ 	.word	0xffffffff


	//   ....[23]....
        /*0188*/ 	.word	0xffffffff


	//   ....[24]....
        /*018c*/ 	.word	0xffffffff


	//   ....[25]....
        /*0190*/ 	.word	0xffffffff


	//   ....[26]....
        /*0194*/ 	.word	0xffffffff


	//   ....[27]....
        /*0198*/ 	.word	0xffffffff


	//   ....[28]....
        /*019c*/ 	.word	0xffffffff


	//   ....[29]....
        /*01a0*/ 	.word	0xffffffff


	//   ....[30]....
        /*01a4*/ 	.word	0xffffffff


	//   ....[31]....
        /*01a8*/ 	.word	0xffffffff


	//   ....[32]....
        /*01ac*/ 	.word	0xffffffff


	//   ....[33]....
        /*01b0*/ 	.word	0xffffffff


	//   ....[34]....
        /*01b4*/ 	.word	0xffffffff


	//   ....[35]....
        /*01b8*/ 	.word	0xffffffff


	//   ....[36]....
        /*01bc*/ 	.word	0xffffffff


	//   ....[37]....
        /*01c0*/ 	.word	0xffffffff


	//   ....[38]....
        /*01c4*/ 	.word	0xffffffff


	//   ....[39]....
        /*01c8*/ 	.word	0xffffffff


	//   ....[40]....
        /*01cc*/ 	.word	0xffffffff


	//   ....[41]....
        /*01d0*/ 	.word	0xffffffff


	//   ....[42]....
        /*01d4*/ 	.word	0xffffffff


	//   ....[43]....
        /*01d8*/ 	.word	0xffffffff


	//   ....[44]....
        /*01dc*/ 	.word	0xffffffff


	//   ....[45]....
        /*01e0*/ 	.word	0xffffffff


	//   ....[46]....
        /*01e4*/ 	.word	0xffffffff


	//   ....[47]....
        /*01e8*/ 	.word	0xffffffff


	//   ....[48]....
        /*01ec*/ 	.word	0xffffffff


	//   ....[49]....
        /*01f0*/ 	.word	0xffffffff


	//   ....[50]....
        /*01f4*/ 	.word	0xffffffff


	//   ....[51]....
        /*01f8*/ 	.word	0xffffffff


	//   ....[52]....
        /*01fc*/ 	.word	0xffffffff


	//   ....[53]....
        /*0200*/ 	.word	0xffffffff


	//   ....[54]....
        /*0204*/ 	.word	0xffffffff


	//   ....[55]....
        /*0208*/ 	.word	0xffffffff


	//   ....[56]....
        /*020c*/ 	.word	0xffffffff


	//   ....[57]....
        /*0210*/ 	.word	0xffffffff


	//   ....[58]....
        /*0214*/ 	.word	0xffffffff


	//   ....[59]....
        /*0218*/ 	.word	0xffffffff


	//   ....[60]....
        /*021c*/ 	.word	0xffffffff


	//   ....[61]....
        /*0220*/ 	.word	0xffffffff


	//   ....[62]....
        /*0224*/ 	.word	0xffffffff


	//   ....[63]....
        /*0228*/ 	.word	0xffffffff


	//   ....[64]....
        /*022c*/ 	.word	0xffffffff


	//   ....[65]....
        /*0230*/ 	.word	0xffffffff


	//   ....[66]....
        /*0234*/ 	.word	0xffffffff


	//   ....[67]....
        /*0238*/ 	.word	0xffffffff


	//   ....[68]....
        /*023c*/ 	.word	0xffffffff


	//   ....[69]....
        /*0240*/ 	.word	0xffffffff


	//   ....[70]....
        /*0244*/ 	.word	0xffffffff


	//   ....[71]....
        /*0248*/ 	.word	0xffffffff


	//   ....[72]....
        /*024c*/ 	.word	0xffffffff


	//   ....[73]....
        /*0250*/ 	.word	0xffffffff


	//   ....[74]....
        /*0254*/ 	.word	0xffffffff


	//   ....[75]....
        /*0258*/ 	.word	0xffffffff


	//   ....[76]....
        /*025c*/ 	.word	0xffffffff


	//   ....[77]....
        /*0260*/ 	.word	0xffffffff


	//   ....[78]....
        /*0264*/ 	.word	0xffffffff


	//   ....[79]....
        /*0268*/ 	.word	0xffffffff


	//   ....[80]....
        /*026c*/ 	.word	0xffffffff


	//   ....[81]....
        /*0270*/ 	.word	0xffffffff


	//   ....[82]....
        /*0274*/ 	.word	0xffffffff


	//   ....[83]....
        /*0278*/ 	.word	0xffffffff


	//   ....[84]....
        /*027c*/ 	.word	0xffffffff


	//   ....[85]....
        /*0280*/ 	.word	0xffffffff


	//   ....[86]....
        /*0284*/ 	.word	0xffffffff


	//   ....[87]....
        /*0288*/ 	.word	0xffffffff


	//   ....[88]....
        /*028c*/ 	.word	0xffffffff


	//   ....[89]....
        /*0290*/ 	.word	0xffffffff


	//   ....[90]....
        /*0294*/ 	.word	0xffffffff


	//   ....[91]....
        /*0298*/ 	.word	0xffffffff


	//   ....[92]....
        /*029c*/ 	.word	0xffffffff


	//   ....[93]....
        /*02a0*/ 	.word	0xffffffff


	//   ....[94]....
        /*02a4*/ 	.word	0xffffffff


	//   ....[95]....
        /*02a8*/ 	.word	0xffffffff


	//   ....[96]....
        /*02ac*/ 	.word	0xffffffff


	//   ....[97]....
        /*02b0*/ 	.word	0xffffffff


	//   ....[98]....
        /*02b4*/ 	.word	0xffffffff


	//   ....[99]....
        /*02b8*/ 	.word	0xffffffff


	//   ....[100]....
        /*02bc*/ 	.word	0xffffffff


	//   ....[101]....
        /*02c0*/ 	.word	0xffffffff


	//   ....[102]....
        /*02c4*/ 	.word	0xffffffff


	//   ....[103]....
        /*02c8*/ 	.word	0xffffffff


	//   ....[104]....
        /*02cc*/ 	.word	0xffffffff


	//   ....[105]....
        /*02d0*/ 	.word	0xffffffff


	//   ....[106]....
        /*02d4*/ 	.word	0xffffffff


	//   ....[107]....
        /*02d8*/ 	.word	0xffffffff


	//   ....[108]....
        /*02dc*/ 	.word	0xffffffff


	//   ....[109]....
        /*02e0*/ 	.word	0xffffffff


	//   ....[110]....
        /*02e4*/ 	.word	0xffffffff


	//   ....[111]....
        /*02e8*/ 	.word	0xffffffff


	//   ....[112]....
        /*02ec*/ 	.word	0xffffffff


	//   ....[113]....
        /*02f0*/ 	.word	0xffffffff


	//   ....[114]....
        /*02f4*/ 	.word	0xffffffff


	//   ....[115]....
        /*02f8*/ 	.word	0xffffffff


	//   ....[116]....
        /*02fc*/ 	.word	0xffffffff


	//   ....[117]....
        /*0300*/ 	.word	0xffffffff


	//   ....[118]....
        /*0304*/ 	.word	0xffffffff


	//   ....[119]....
        /*0308*/ 	.word	0xffffffff


	//   ....[120]....
        /*030c*/ 	.word	0xffffffff


	//   ....[121]....
        /*0310*/ 	.word	0xffffffff


	//   ....[122]....
        /*0314*/ 	.word	0xffffffff


	//   ....[123]....
        /*0318*/ 	.word	0xffffffff


	//   ....[124]....
        /*031c*/ 	.word	0xffffffff


	//   ....[125]....
        /*0320*/ 	.word	0xffffffff


	//   ....[126]....
        /*0324*/ 	.word	0xffffffff


	//   ....[127]....
        /*0328*/ 	.word	0xffffffff


	//   ....[128]....
        /*032c*/ 	.word	0xffffffff


	//   ....[129]....
        /*0330*/ 	.word	0xffffffff


	//   ....[130]....
        /*0334*/ 	.word	0xffffffff


	//   ....[131]....
        /*0338*/ 	.word	0xffffffff


	//   ....[132]....
        /*033c*/ 	.word	0xffffffff


	//   ....[133]....
        /*0340*/ 	.word	0xffffffff


	//   ....[134]....
        /*0344*/ 	.word	0xffffffff


	//   ....[135]....
        /*0348*/ 	.word	0xffffffff


	//   ....[136]....
        /*034c*/ 	.word	0xffffffff


	//   ....[137]....
        /*0350*/ 	.word	0xffffffff


	//   ....[138]....
        /*0354*/ 	.word	0xffffffff


	//   ....[139]....
        /*0358*/ 	.word	0xffffffff


	//   ....[140]....
        /*035c*/ 	.word	0xffffffff


	//   ....[141]....
        /*0360*/ 	.word	0xffffffff


	//   ....[142]....
        /*0364*/ 	.word	0xffffffff


	//   ....[143]....
        /*0368*/ 	.word	0xffffffff


	//   ....[144]....
        /*036c*/ 	.word	0xffffffff


	//   ....[145]....
        /*0370*/ 	.word	0xffffffff


	//   ....[146]....
        /*0374*/ 	.word	0xffffffff


	//   ....[147]....
        /*0378*/ 	.word	0xffffffff


	//   ....[148]....
        /*037c*/ 	.word	0xffffffff


	//   ....[149]....
        /*0380*/ 	.word	0xffffffff


	//   ....[150]....
        /*0384*/ 	.word	0xffffffff


	//   ....[151]....
        /*0388*/ 	.word	0x0500000f


	//   ....[152]....
        /*038c*/ 	.word	0x0500000f


	//   ....[153]....
        /*0390*/ 	.word	0x0500000f


	//   ....[154]....
        /*0394*/ 	.word	0x0500000f


	//   ....[155]....
        /*0398*/ 	.word	0x0500000f


	//   ....[156]....
        /*039c*/ 	.word	0x0500000f


	//   ....[157]....
        /*03a0*/ 	.word	0x0500000f


	//   ....[158]....
        /*03a4*/ 	.word	0x0500000f


	//   ....[159]....
        /*03a8*/ 	.word	0x0500000f


	//   ....[160]....
        /*03ac*/ 	.word	0x0500000f


	//   ....[161]....
        /*03b0*/ 	.word	0x0500000f


	//   ....[162]....
        /*03b4*/ 	.word	0x0500000f


	//   ....[163]....
        /*03b8*/ 	.word	0x0500000f


	//   ....[164]....
        /*03bc*/ 	.word	0x0500000f


	//   ....[165]....
        /*03c0*/ 	.word	0x0500000f


	//   ....[166]....
        /*03c4*/ 	.word	0x0500000f


	//   ....[167]....
        /*03c8*/ 	.word	0x0500000f


	//   ....[168]....
        /*03cc*/ 	.word	0x0500000f


	//   ....[169]....
        /*03d0*/ 	.word	0x0500000f


	//   ....[170]....
        /*03d4*/ 	.word	0x0500000f


	//   ....[171]....
        /*03d8*/ 	.word	0x0500000f


	//   ....[172]....
        /*03dc*/ 	.word	0x0500000f


	//   ....[173]....
        /*03e0*/ 	.word	0x0500000f


	//   ....[174]....
        /*03e4*/ 	.word	0x0500000f


	//   ....[175]....
        /*03e8*/ 	.word	0x0500000f


	//   ....[176]....
        /*03ec*/ 	.word	0x0500000f


	//   ....[177]....
        /*03f0*/ 	.word	0x0500000f


	//   ....[178]....
        /*03f4*/ 	.word	0x0500000f


	//   ....[179]....
        /*03f8*/ 	.word	0x0500000f


	//   ....[180]....
        /*03fc*/ 	.word	0x0500000f


	//   ....[181]....
        /*0400*/ 	.word	0x0500000f


	//   ....[182]....
        /*0404*/ 	.word	0x0500000f


	//   ....[183]....
        /*0408*/ 	.word	0x0500000f


	//   ....[184]....
        /*040c*/ 	.word	0x0500000f


	//   ....[185]....
        /*0410*/ 	.word	0x0500000f


	//   ....[186]....
        /*0414*/ 	.word	0x0500000f


	//   ....[187]....
        /*0418*/ 	.word	0x0500000f


	//   ....[188]....
        /*041c*/ 	.word	0x0500000f


	//   ....[189]....
        /*0420*/ 	.word	0x0500000f


	//   ....[190]....
        /*0424*/ 	.word	0x0500000f


	//   ....[191]....
        /*0428*/ 	.word	0x0500000f


	//   ....[192]....
        /*042c*/ 	.word	0x0500000f


	//   ....[193]....
        /*0430*/ 	.word	0x0500000f


	//   ....[194]....
        /*0434*/ 	.word	0x0500000f


	//   ....[195]....
        /*0438*/ 	.word	0x0500000f


	//   ....[196]....
        /*043c*/ 	.word	0x0500000f


	//   ....[197]....
        /*0440*/ 	.word	0x0500000f


	//   ....[198]....
        /*0444*/ 	.word	0x0500000f


	//   ....[199]....
        /*0448*/ 	.word	0x0500000f


	//   ....[200]....
        /*044c*/ 	.word	0x0500000f


	//   ....[201]....
        /*0450*/ 	.word	0x0500000f


	//   ....[202]....
        /*0454*/ 	.word	0x0500000f


	//   ....[203]....
        /*0458*/ 	.word	0x0500000f


	//   ....[204]....
        /*045c*/ 	.word	0x0500000f


	//   ....[205]....
        /*0460*/ 	.word	0x0500000f


	//   ....[206]....
        /*0464*/ 	.word	0x0500000f


	//   ....[207]....
        /*0468*/ 	.word	0x0500000f


	//   ....[208]....
        /*046c*/ 	.word	0x0500000f


	//   ....[209]....
        /*0470*/ 	.word	0x0500000f


	//   ....[210]....
        /*0474*/ 	.word	0x0500000f


	//   ....[211]....
        /*0478*/ 	.word	0x0500000f


	//   ....[212]....
        /*047c*/ 	.word	0x0500000f


	//   ....[213]....
        /*0480*/ 	.word	0x0500000f


	//   ....[214]....
        /*0484*/ 	.word	0x0500000f


	//   ....[215]....
        /*0488*/ 	.word	0x0500000f


	//   ....[216]....
        /*048c*/ 	.word	0x0500000f


	//   ....[217]....
        /*0490*/ 	.word	0x0500000f


	//   ....[218]....
        /*0494*/ 	.word	0x0500000f


	//   ....[219]....
        /*0498*/ 	.word	0x0500000f


	//   ....[220]....
        /*049c*/ 	.word	0x0500000f


	//   ....[221]....
        /*04a0*/ 	.word	0x0500000f


	//   ....[222]....
        /*04a4*/ 	.word	0x0500000f


	//   ....[223]....
        /*04a8*/ 	.word	0x0500000f


	//   ....[224]....
        /*04ac*/ 	.word	0x0500000f


	//   ....[225]....
        /*04b0*/ 	.word	0x0500000f


	//   ....[226]....
        /*04b4*/ 	.word	0x0500000f


	//   ....[227]....
        /*04b8*/ 	.word	0x0500000f


	//   ....[228]....
        /*04bc*/ 	.word	0x0500000f


	//   ....[229]....
        /*04c0*/ 	.word	0x0500000f


	//   ....[230]....
        /*04c4*/ 	.word	0x0500000f


	//   ....[231]....
        /*04c8*/ 	.word	0x0500000f


	//   ....[232]....
        /*04cc*/ 	.word	0x0500000f


	//   ....[233]....
        /*04d0*/ 	.word	0x0500000f


	//   ....[234]....
        /*04d4*/ 	.word	0x0500000f


	//----- nvinfo : EIATTR_COOP_GROUP_INSTR_OFFSETS
	.align		4
.L_528:
        /*04d8*/ 	.byte	0x04, 0x28
        /*04da*/ 	.short	(.L_530 - .L_529)


	//   ....[0]....
.L_529:
        /*04dc*/ 	.word	0x00000070


	//   ....[1]....
        /*04e0*/ 	.word	0x000000b0


	//   ....[2]....
        /*04e4*/ 	.word	0x000002d0


	//   ....[3]....
        /*04e8*/ 	.word	0x00000430


	//   ....[4]....
        /*04ec*/ 	.word	0x00000550


	//   ....[5]....
        /*04f0*/ 	.word	0x000006b0


	//   ....[6]....
        /*04f4*/ 	.word	0x00001b90


	//   ....[7]....
        /*04f8*/ 	.word	0x00002660


	//   ....[8]....
        /*04fc*/ 	.word	0x00002690


	//   ....[9]....
        /*0500*/ 	.word	0x00002c10


	//   ....[10]....
        /*0504*/ 	.word	0x00002c40


	//   ....[11]....
        /*0508*/ 	.word	0x00003400


	//   ....[12]....
        /*050c*/ 	.word	0x00003460


	//   ....[13]....
        /*0510*/ 	.word	0x00004c60


	//   ....[14]....
        /*0514*/ 	.word	0x00005120


	//   ....[15]....
        /*0518*/ 	.word	0x00005140


	//   ....[16]....
        /*051c*/ 	.word	0x000051a0


	//   ....[17]....
        /*0520*/ 	.word	0x00005840


	//   ....[18]....
        /*0524*/ 	.word	0x000058a0


	//   ....[19]....
        /*0528*/ 	.word	0x00007350


	//   ....[20]....
        /*052c*/ 	.word	0x00007360


	//   ....[21]....
        /*0530*/ 	.word	0x00007390


	//   ....[22]....
        /*0534*/ 	.word	0x000073a0


	//   ....[23]....
        /*0538*/ 	.word	0x000084a0


	//   ....[24]....
        /*053c*/ 	.word	0x000084d0


	//   ....[25]....
        /*0540*/ 	.word	0x000085a0


	//   ....[26]....
        /*0544*/ 	.word	0x000085b0


	//   ....[27]....
        /*0548*/ 	.word	0x000098e0


	//   ....[28]....
        /*054c*/ 	.word	0x00009920


	//   ....[29]....
        /*0550*/ 	.word	0x00009950


	//   ....[30]....
        /*0554*/ 	.word	0x00009980


	//   ....[31]....
        /*0558*/ 	.word	0x0000a050


	//   ....[32]....
        /*055c*/ 	.word	0x0000a090


	//   ....[33]....
        /*0560*/ 	.word	0x0000a150


	//   ....[34]....
        /*0564*/ 	.word	0x0000a170


	//   ....[35]....
        /*0568*/ 	.word	0x0000a230


	//   ....[36]....
        /*056c*/ 	.word	0x0000a250


	//   ....[37]....
        /*0570*/ 	.word	0x0000a320


	//   ....[38]....
        /*0574*/ 	.word	0x0000a340


	//   ....[39]....
        /*0578*/ 	.word	0x0000a710


	//   ....[40]....
        /*057c*/ 	.word	0x0000a720


	//   ....[41]....
        /*0580*/ 	.word	0x0000ab50


	//   ....[42]....
        /*0584*/ 	.word	0x0000ab60


	//   ....[43]....
        /*0588*/ 	.word	0x0000b920


	//   ....[44]....
        /*058c*/ 	.word	0x0000b940


	//   ....[45]....
        /*0590*/ 	.word	0x0000ba00


	//   ....[46]....
        /*0594*/ 	.word	0x0000ba20


	//   ....[47]....
        /*0598*/ 	.word	0x0000bae0


	//   ....[48]....
        /*059c*/ 	.word	0x0000bb00


	//   ....[49]....
        /*05a0*/ 	.word	0x0000bbd0


	//   ....[50]....
        /*05a4*/ 	.word	0x0000bbf0


	//   ....[51]....
        /*05a8*/ 	.word	0x0000bd30


	//   ....[52]....
        /*05ac*/ 	.word	0x0000bf40


	//   ....[53]....
        /*05b0*/ 	.word	0x0000bf70


	//   ....[54]....
        /*05b4*/ 	.word	0x0000bfa0


	//   ....[55]....
        /*05b8*/ 	.word	0x0000bfd0


	//   ....[56]....
        /*05bc*/ 	.word	0x0000c000


	//   ....[57]....
        /*05c0*/ 	.word	0x0000c030


	//   ....[58]....
        /*05c4*/ 	.word	0x0000c1a0


	//   ....[59]....
        /*05c8*/ 	.word	0x0000c1d0


	//   ....[60]....
        /*05cc*/ 	.word	0x0000c200


	//   ....[61]....
        /*05d0*/ 	.word	0x0000c230


	//   ....[62]....
        /*05d4*/ 	.word	0x0000c260


	//   ....[63]....
        /*05d8*/ 	.word	0x0000c290


	//   ....[64]....
        /*05dc*/ 	.word	0x0000c320


	//   ....[65]....
        /*05e0*/ 	.word	0x0000c350


	//   ....[66]....
        /*05e4*/ 	.word	0x0000c360


	//   ....[67]....
        /*05e8*/ 	.word	0x0000c3a0


	//   ....[68]....
        /*05ec*/ 	.word	0x0000e340


	//   ....[69]....
        /*05f0*/ 	.word	0x0000e360


	//   ....[70]....
        /*05f4*/ 	.word	0x0000e410


	//   ....[71]....
        /*05f8*/ 	.word	0x0000e430


	//   ....[72]....
        /*05fc*/ 	.word	0x0000e4d0


	//   ....[73]....
        /*0600*/ 	.word	0x0000e4f0


	//   ....[74]....
        /*0604*/ 	.word	0x0000e590


	//   ....[75]....
        /*0608*/ 	.word	0x0000e5b0


	//   ....[76]....
        /*060c*/ 	.word	0x0000e650


	//   ....[77]....
        /*0610*/ 	.word	0x0000e670


	//   ....[78]....
        /*0614*/ 	.word	0x0000e680


	//   ....[79]....
        /*0618*/ 	.word	0x0000e710


	//   ....[80]....
        /*061c*/ 	.word	0x0000ee90


	//   ....[81]....
        /*0620*/ 	.word	0x0000eec0


	//   ....[82]....
        /*0624*/ 	.word	0x0000ef20


	//   ....[83]....
        /*0628*/ 	.word	0x0000ef80


	//   ....[84]....
        /*062c*/ 	.word	0x0000efd0


	//   ....[85]....
        /*0630*/ 	.word	0x0000f030


	//   ....[86]....
        /*0634*/ 	.word	0x0000f080


	//   ....[87]....
        /*0638*/ 	.word	0x0000f0e0


	//   ....[88]....
        /*063c*/ 	.word	0x0000f130


	//   ....[89]....
        /*0640*/ 	.word	0x0000f190


	//   ....[90]....
        /*0644*/ 	.word	0x0000f1d0


	//   ....[91]....
        /*0648*/ 	.word	0x0000f240


	//   ....[92]....
        /*064c*/ 	.word	0x0000f290


	//   ....[93]....
        /*0650*/ 	.word	0x0000f2e0


	//   ....[94]....
        /*0654*/ 	.word	0x0000f300


	//   ....[95]....
        /*0658*/ 	.word	0x0000f340


	//   ....[96]....
        /*065c*/ 	.word	0x0000fac0


	//   ....[97]....
        /*0660*/ 	.word	0x0000fad0


	//   ....[98]....
        /*0664*/ 	.word	0x0000faf0


	//   ....[99]....
        /*0668*/ 	.word	0x0000fb70


	//   ....[100]....
        /*066c*/ 	.word	0x0000fb80


	//   ....[101]....
        /*0670*/ 	.word	0x0000fbe0


	//   ....[102]....
        /*0674*/ 	.word	0x0000fc10


	//   ....[103]....
        /*0678*/ 	.word	0x0000fc50


	//   ....[104]....
        /*067c*/ 	.word	0x0000fc80


	//   ....[105]....
        /*0680*/ 	.word	0x0000fcc0


	//   ....[106]....
        /*0684*/ 	.word	0x0000fcf0


	//   ....[107]....
        /*0688*/ 	.word	0x0000fd30


	//   ....[108]....
        /*068c*/ 	.word	0x0000ffa0


	//   ....[109]....
        /*0690*/ 	.word	0x0000ffc0


	//   ....[110]....
        /*0694*/ 	.word	0x0000ffd0


	//   ....[111]....
        /*0698*/ 	.word	0x00010050


	//   ....[112]....
        /*069c*/ 	.word	0x00010060


	//   ....[113]....
        /*06a0*/ 	.word	0x000100d0


	//   ....[114]....
        /*06a4*/ 	.word	0x000100e0


	//   ....[115]....
        /*06a8*/ 	.word	0x00010150


	//   ....[116]....
        /*06ac*/ 	.word	0x00010160


	//   ....[117]....
        /*06b0*/ 	.word	0x000101d0


	//   ....[118]....
        /*06b4*/ 	.word	0x000101e0


	//   ....[119]....
        /*06b8*/ 	.word	0x000101f0


	//   ....[120]....
        /*06bc*/ 	.word	0x000107a0


	//   ....[121]....
        /*06c0*/ 	.word	0x000107c0


	//   ....[122]....
        /*06c4*/ 	.word	0x000107d0


	//   ....[123]....
        /*06c8*/ 	.word	0x000107e0


	//   ....[124]....
        /*06cc*/ 	.word	0x00010850


	//   ....[125]....
        /*06d0*/ 	.word	0x00010870


	//   ....[126]....
        /*06d4*/ 	.word	0x000108e0


	//   ....[127]....
        /*06d8*/ 	.word	0x00010900


	//   ....[128]....
        /*06dc*/ 	.word	0x00010960


	//   ....[129]....
        /*06e0*/ 	.word	0x00010980


	//   ....[130]....
        /*06e4*/ 	.word	0x000109d0


	//   ....[131]....
        /*06e8*/ 	.word	0x000109f0


	//   ....[132]....
        /*06ec*/ 	.word	0x00010e40


	//   ....[133]....
        /*06f0*/ 	.word	0x00010e50


	//   ....[134]....
        /*06f4*/ 	.word	0x00010e90


	//   ....[135]....
        /*06f8*/ 	.word	0x00010ed0


	//   ....[136]....
        /*06fc*/ 	.word	0x00010f00


	//   ....[137]....
        /*0700*/ 	.word	0x00010f30


	//   ....[138]....
        /*0704*/ 	.word	0x00010f60


	//   ....[139]....
        /*0708*/ 	.word	0x00010f90


	//   ....[140]....
        /*070c*/ 	.word	0x00011140


	//   ....[141]....
        /*0710*/ 	.word	0x00011170


	//   ....[142]....
        /*0714*/ 	.word	0x000111a0


	//   ....[143]....
        /*0718*/ 	.word	0x000111d0


	//   ....[144]....
        /*071c*/ 	.word	0x00011200


	//   ....[145]....
        /*0720*/ 	.word	0x00011230


	//   ....[146]....
        /*0724*/ 	.word	0x000112f0


	//   ....[147]....
        /*0728*/ 	.word	0x00011310


	//   ....[148]....
        /*072c*/ 	.word	0x00011330


	//   ....[149]....
        /*0730*/ 	.word	0x00011390


	//   ....[150]....
        /*0734*/ 	.word	0x00011db0


	//   ....[151]....
        /*0738*/ 	.word	0x00012360


	//   ....[152]....
        /*073c*/ 	.word	0x00012450


	//   ....[153]....
        /*0740*/ 	.word	0x000124f0


	//   ....[154]....
        /*0744*/ 	.word	0x00012550


	//   ....[155]....
        /*0748*/ 	.word	0x00012660


	//   ....[156]....
        /*074c*/ 	.word	0x000126d0


	//   ....[157]....
        /*0750*/ 	.word	0x000127e0


	//   ....[158]....
        /*0754*/ 	.word	0x00012850


	//   ....[159]....
        /*0758*/ 	.word	0x00012960


	//   ....[160]....
        /*075c*/ 	.word	0x000129d0


	//   ....[161]....
        /*0760*/ 	.word	0x00012ae0


	//   ....[162]....
        /*0764*/ 	.word	0x00012b50


	//   ....[163]....
        /*0768*/ 	.word	0x00012bf0


	//   ....[164]....
        /*076c*/ 	.word	0x00012d00


	//   ....[165]....
        /*0770*/ 	.word	0x00012d70


	//   ....[166]....
        /*0774*/ 	.word	0x00012df0


	//   ....[167]....
        /*0778*/ 	.word	0x00012ec0


	//   ....[168]....
        /*077c*/ 	.word	0x00012f40


	//   ....[169]....
        /*0780*/ 	.word	0x00013020


	//   ....[170]....
        /*0784*/ 	.word	0x000130a0


	//   ....[171]....
        /*0788*/ 	.word	0x00013180


	//   ....[172]....
        /*078c*/ 	.word	0x00013200


	//   ....[173]....
        /*0790*/ 	.word	0x000132e0


	//   ....[174]....
        /*0794*/ 	.word	0x00013360


	//   ....[175]....
        /*0798*/ 	.word	0x00013440


	//   ....[176]....
        /*079c*/ 	.word	0x000134c0


	//   ....[177]....
        /*07a0*/ 	.word	0x00013590


	//   ....[178]....
        /*07a4*/ 	.word	0x00013610


	//   ....[179]....
        /*07a8*/ 	.word	0x000136d0


	//   ....[180]....
        /*07ac*/ 	.word	0x00013800


	//   ....[181]....
        /*07b0*/ 	.word	0x000138b0


	//   ....[182]....
        /*07b4*/ 	.word	0x00013930


	//   ....[183]....
        /*07b8*/ 	.word	0x00013a10


	//   ....[184]....
        /*07bc*/ 	.word	0x00013a70


	//   ....[185]....
        /*07c0*/ 	.word	0x00013b40


	//   ....[186]....
        /*07c4*/ 	.word	0x00013ba0


	//   ....[187]....
        /*07c8*/ 	.word	0x00013c70


	//   ....[188]....
        /*07cc*/ 	.word	0x00013cd0


	//   ....[189]....
        /*07d0*/ 	.word	0x00013da0


	//   ....[190]....
        /*07d4*/ 	.word	0x00013e00


	//   ....[191]....
        /*07d8*/ 	.word	0x00013ed0


	//   ....[192]....
        /*07dc*/ 	.word	0x00013fc0


	//   ....[193]....
        /*07e0*/ 	.word	0x00014060


	//   ....[194]....
        /*07e4*/ 	.word	0x000140c0


	//   ....[195]....
        /*07e8*/ 	.word	0x000141b0


	//   ....[196]....
        /*07ec*/ 	.word	0x00014210


	//   ....[197]....
        /*07f0*/ 	.word	0x000142f0


	//   ....[198]....
        /*07f4*/ 	.word	0x00014350


	//   ....[199]....
        /*07f8*/ 	.word	0x00014430


	//   ....[200]....
        /*07fc*/ 	.word	0x00014490


	//   ....[201]....
        /*0800*/ 	.word	0x00014570


	//   ....[202]....
        /*0804*/ 	.word	0x000145d0


	//   ....[203]....
        /*0808*/ 	.word	0x000146a0


	//   ....[204]....
        /*080c*/ 	.word	0x000147c0


	//   ....[205]....
        /*0810*/ 	.word	0x000148b0


	//   ....[206]....
        /*0814*/ 	.word	0x00014950


	//   ....[207]....
        /*0818*/ 	.word	0x00014a20


	//   ....[208]....
        /*081c*/ 	.word	0x00014a80


	//   ....[209]....
        /*0820*/ 	.word	0x00014b50


	//   ....[210]....
        /*0824*/ 	.word	0x00014bb0


	//   ....[211]....
        /*0828*/ 	.word	0x00014c90


	//   ....[212]....
        /*082c*/ 	.word	0x00014cf0


	//   ....[213]....
        /*0830*/ 	.word	0x00014dc0


	//   ....[214]....
        /*0834*/ 	.word	0x00014e20


	//   ....[215]....
        /*0838*/ 	.word	0x00014ee0


	//   ....[216]....
        /*083c*/ 	.word	0x00014f70


	//   ....[217]....
        /*0840*/ 	.word	0x00015010


	//   ....[218]....
        /*0844*/ 	.word	0x00015180


	//   ....[219]....
        /*0848*/ 	.word	0x000151f0


	//   ....[220]....
        /*084c*/ 	.word	0x00015270


	//   ....[221]....
        /*0850*/ 	.word	0x000152e0


	//   ....[222]....
        /*0854*/ 	.word	0x00015350


	//   ....[223]....
        /*0858*/ 	.word	0x000153d0


	//   ....[224]....
        /*085c*/ 	.word	0x00015450


	//   ....[225]....
        /*0860*/ 	.word	0x000154e0


	//   ....[226]....
        /*0864*/ 	.word	0x00015550


	//   ....[227]....
        /*0868*/ 	.word	0x000155c0


	//   ....[228]....
        /*086c*/ 	.word	0x00015630


	//   ....[229]....
        /*0870*/ 	.word	0x000156b0


	//   ....[230]....
        /*0874*/ 	.word	0x00015720


	//   ....[231]....
        /*0878*/ 	.word	0x000157b0


	//   ....[232]....
        /*087c*/ 	.word	0x00015810


	//   ....[233]....
        /*0880*/ 	.word	0x000158a0


	//   ....[234]....
        /*0884*/ 	.word	0x000159d0


	//----- nvinfo : EIATTR_REG_RECONFIG
	.align		4
.L_530:
        /*0888*/ 	.byte	0x01, 0x54
	.zero		2


	//----- nvinfo : EIATTR_SYSCALL_OFFSETS
	.align		4
        /*088c*/ 	.byte	0x04, 0x46
        /*088e*/ 	.short	(.L_532 - .L_531)


	//   ....[0]....
.L_531:
        /*0890*/ 	.word	0x00001d70


	//   ....[1]....
        /*0894*/ 	.word	0x0000d8c0


	//   ....[2]....
        /*0898*/ 	.word	0x0000da10


	//   ....[3]....
        /*089c*/ 	.word	0x0000db00


	//   ....[4]....
        /*08a0*/ 	.word	0x0000eaa0


	//----- nvinfo : EIATTR_MBARRIER_INSTR_OFFSETS
	.align		4
.L_532:
        /*08a4*/ 	.byte	0x04, 0x39
        /*08a6*/ 	.short	(.L_534 - .L_533)


	//   ....[0]....
.L_533:
        /*08a8*/ 	.word	0x00000180
        /*08ac*/ 	.word	0x000000ff
        /*08b0*/ 	.word	0x0002a800
        /*08b4*/ 	.short	0x0100
        /*08b6*/ 	.byte	0x08
	.zero		1


	//   ....[1]....
        /*08b8*/ 	.word	0x00000190
        /*08bc*/ 	.word	0x000000ff
        /*08c0*/ 	.word	0x0002a820
        /*08c4*/ 	.short	0x0100
        /*08c6*/ 	.byte	0x08
	.zero		1


	//   ....[2]....
        /*08c8*/ 	.word	0x00000280
        /*08cc*/ 	.word	0x000000ff
        /*08d0*/ 	.word	0x0002a830
        /*08d4*/ 	.short	0x0100
        /*08d6*/ 	.byte	0x08
	.zero		1


	//   ....[3]....
        /*08d8*/ 	.word	0x00000290
        /*08dc*/ 	.word	0x000000ff
        /*08e0*/ 	.word	0x0002a840
        /*08e4*/ 	.short	0x0100
        /*08e6*/ 	.byte	0x08
	.zero		1


	//   ....[4]....
        /*08e8*/ 	.word	0x000002a0
        /*08ec*/ 	.word	0x000000ff
        /*08f0*/ 	.word	0x0002a838
        /*08f4*/ 	.short	0x0100
        /*08f6*/ 	.byte	0x08
	.zero		1


	//   ....[5]....
        /*08f8*/ 	.word	0x000002b0
        /*08fc*/ 	.word	0x000000ff
        /*0900*/ 	.word	0x0002a848
        /*0904*/ 	.short	0x0100
        /*0906*/ 	.byte	0x08
	.zero		1


	//   ....[6]....
        /*0908*/ 	.word	0x000003e0
        /*090c*/ 	.word	0x000000ff
        /*0910*/ 	.word	0x0002a850
        /*0914*/ 	.short	0x0100
        /*0916*/ 	.byte	0x08
	.zero		1


	//   ....[7]....
        /*0918*/ 	.word	0x000003f0
        /*091c*/ 	.word	0x000000ff
        /*0920*/ 	.word	0x0002a860
        /*0924*/ 	.short	0x0100
        /*0926*/ 	.byte	0x08
	.zero		1


	//   ....[8]....
        /*0928*/ 	.word	0x00000400
        /*092c*/ 	.word	0x000000ff
        /*0930*/ 	.word	0x0002a858
        /*0934*/ 	.short	0x0100
        /*0936*/ 	.byte	0x08
	.zero		1


	//   ....[9]....
        /*0938*/ 	.word	0x00000410
        /*093c*/ 	.word	0x000000ff
        /*0940*/ 	.word	0x0002a868
        /*0944*/ 	.short	0x0100
        /*0946*/ 	.byte	0x08
	.zero		1


	//   ....[10]....
        /*0948*/ 	.word	0x00000500
        /*094c*/ 	.word	0x000000ff
        /*0950*/ 	.word	0x0002a870
        /*0954*/ 	.short	0x0100
        /*0956*/ 	.byte	0x06
	.zero		1


	//   ....[11]....
        /*0958*/ 	.word	0x00000510
        /*095c*/ 	.word	0x000000ff
        /*0960*/ 	.word	0x0002a880
        /*0964*/ 	.short	0x0100
        /*0966*/ 	.byte	0x06
	.zero		1


	//   ....[12]....
        /*0968*/ 	.word	0x00000520
        /*096c*/ 	.word	0x000000ff
        /*0970*/ 	.word	0x0002a878
        /*0974*/ 	.short	0x0100
        /*0976*/ 	.byte	0x06
	.zero		1


	//   ....[13]....
        /*0978*/ 	.word	0x00000530
        /*097c*/ 	.word	0x000000ff
        /*0980*/ 	.word	0x0002a888
        /*0984*/ 	.short	0x0100
        /*0986*/ 	.byte	0x06
	.zero		1


	//   ....[14]....
        /*0988*/ 	.word	0x00000660
        /*098c*/ 	.word	0x000000ff
        /*0990*/ 	.word	0x0002a890
        /*0994*/ 	.short	0x0100
        /*0996*/ 	.byte	0x08
	.zero		1


	//   ....[15]....
        /*0998*/ 	.word	0x00000670
        /*099c*/ 	.word	0x000000ff
        /*09a0*/ 	.word	0x0002a8a0
        /*09a4*/ 	.short	0x0100
        /*09a6*/ 	.byte	0x08
	.zero		1


	//   ....[16]....
        /*09a8*/ 	.word	0x00000680
        /*09ac*/ 	.word	0x000000ff
        /*09b0*/ 	.word	0x0002a898
        /*09b4*/ 	.short	0x0100
        /*09b6*/ 	.byte	0x08
	.zero		1


	//   ....[17]....
        /*09b8*/ 	.word	0x00000690
        /*09bc*/ 	.word	0x000000ff
        /*09c0*/ 	.word	0x0002a8a8
        /*09c4*/ 	.short	0x0100
        /*09c6*/ 	.byte	0x08
	.zero		1


	//   ....[18]....
        /*09c8*/ 	.word	0x000007d0
        /*09cc*/ 	.word	0x000000ff
        /*09d0*/ 	.word	0x0002a8b0
        /*09d4*/ 	.short	0x0100
        /*09d6*/ 	.byte	0x08
	.zero		1


	//   ....[19]....
        /*09d8*/ 	.word	0x000007e0
        /*09dc*/ 	.word	0x000000ff
        /*09e0*/ 	.word	0x0002a8c0
        /*09e4*/ 	.short	0x0100
        /*09e6*/ 	.byte	0x08
	.zero		1


	//   ....[20]....
        /*09e8*/ 	.word	0x000007f0
        /*09ec*/ 	.word	0x000000ff
        /*09f0*/ 	.word	0x0002a8b8
        /*09f4*/ 	.short	0x0100
        /*09f6*/ 	.byte	0x08
	.zero		1


	//   ....[21]....
        /*09f8*/ 	.word	0x00000800
        /*09fc*/ 	.word	0x000000ff
        /*0a00*/ 	.word	0x0002a8c8
        /*0a04*/ 	.short	0x0100
        /*0a06*/ 	.byte	0x08
	.zero		1


	//   ....[22]....
        /*0a08*/ 	.word	0x00001e10
        /*0a0c*/ 	.word	0x000000ff
        /*0a10*/ 	.word	0x0002a800
        /*0a14*/ 	.short	0x010a
        /*0a16*/ 	.byte	0x28
	.zero		1


	//   ....[23]....
        /*0a18*/ 	.word	0x00001e90
        /*0a1c*/ 	.word	0x00000000
        /*0a20*/ 	.word	0x0002a830
        /*0a24*/ 	.short	0x010a
        /*0a26*/ 	.byte	0x3f
	.zero		1


	//   ....[24]....
        /*0a28*/ 	.word	0x00001ed0
        /*0a2c*/ 	.word	0x00000000
        /*0a30*/ 	.word	0x0002a830
        /*0a34*/ 	.short	0x010a
        /*0a36*/ 	.byte	0x3f
	.zero		1


	//   ....[25]....
        /*0a38*/ 	.word	0x00002780
        /*0a3c*/ 	.word	0x000000ff
        /*0a40*/ 	.word	0x00000000
        /*0a44*/ 	.short	0x0101
        /*0a46*/ 	.byte	0x05
	.zero		1


	//   ....[26]....
        /*0a48*/ 	.word	0x00003f30
        /*0a4c*/ 	.word	0x000000ff
        /*0a50*/ 	.word	0x0002a830
        /*0a54*/ 	.short	0x010a
        /*0a56*/ 	.byte	0x07
	.zero		1


	//   ....[27]....
        /*0a58*/ 	.word	0x00003f70
        /*0a5c*/ 	.word	0x000000ff
        /*0a60*/ 	.word	0x0002a830
        /*0a64*/ 	.short	0x010a
        /*0a66*/ 	.byte	0x07
	.zero		1


	//   ....[28]....
        /*0a68*/ 	.word	0x000048b0
        /*0a6c*/ 	.word	0x000000ff
        /*0a70*/ 	.word	0x0002a850
        /*0a74*/ 	.short	0x010a
        /*0a76*/ 	.byte	0x0a
	.zero		1


	//   ....[29]....
        /*0a78*/ 	.word	0x000048f0
        /*0a7c*/ 	.word	0x000000ff
        /*0a80*/ 	.word	0x0002a850
        /*0a84*/ 	.short	0x010a
        /*0a86*/ 	.byte	0x0a
	.zero		1


	//   ....[30]....
        /*0a88*/ 	.word	0x00004c50
        /*0a8c*/ 	.word	0x000000ff
        /*0a90*/ 	.word	0x00000000
        /*0a94*/ 	.short	0x0101
        /*0a96*/ 	.byte	0x07
	.zero		1


	//   ....[31]....
        /*0a98*/ 	.word	0x000061c0
        /*0a9c*/ 	.word	0x000000ff
        /*0aa0*/ 	.word	0x00000000
        /*0aa4*/ 	.short	0x0101
        /*0aa6*/ 	.byte	0x0a
	.zero		1


	//   ....[32]....
        /*0aa8*/ 	.word	0x000063c0
        /*0aac*/ 	.word	0x000000ff
        /*0ab0*/ 	.word	0x0002a830
        /*0ab4*/ 	.short	0x010a
        /*0ab6*/ 	.byte	0x07
	.zero		1


	//   ....[33]....
        /*0ab8*/ 	.word	0x00006400
        /*0abc*/ 	.word	0x000000ff
        /*0ac0*/ 	.word	0x0002a830
        /*0ac4*/ 	.short	0x010a
        /*0ac6*/ 	.byte	0x07
	.zero		1


	//   ....[34]....
        /*0ac8*/ 	.word	0x00006d40
        /*0acc*/ 	.word	0x000000ff
        /*0ad0*/ 	.word	0x0002a850
        /*0ad4*/ 	.short	0x010a
        /*0ad6*/ 	.byte	0x0f
	.zero		1


	//   ....[35]....
        /*0ad8*/ 	.word	0x00006d80
        /*0adc*/ 	.word	0x000000ff
        /*0ae0*/ 	.word	0x0002a850
        /*0ae4*/ 	.short	0x010a
        /*0ae6*/ 	.byte	0x0f
	.zero		1


	//   ....[36]....
        /*0ae8*/ 	.word	0x00007170
        /*0aec*/ 	.word	0x000000ff
        /*0af0*/ 	.word	0x00000000
        /*0af4*/ 	.short	0x0101
        /*0af6*/ 	.byte	0x05
	.zero		1


	//   ....[37]....
        /*0af8*/ 	.word	0x00007ef0
        /*0afc*/ 	.word	0x000000ff
        /*0b00*/ 	.word	0x00000000
        /*0b04*/ 	.short	0x0101
        /*0b06*/ 	.byte	0x0f
	.zero		1


	//   ....[38]....
        /*0b08*/ 	.word	0x00008410
        /*0b0c*/ 	.word	0x000000ff
        /*0b10*/ 	.word	0x0002a850
        /*0b14*/ 	.short	0x010a
        /*0b16*/ 	.byte	0x05
	.zero		1


	//   ....[39]....
        /*0b18*/ 	.word	0x00008450
        /*0b1c*/ 	.word	0x000000ff
        /*0b20*/ 	.word	0x0002a850
        /*0b24*/ 	.short	0x010a
        /*0b26*/ 	.byte	0x05
	.zero		1


	//   ....[40]....
        /*0b28*/ 	.word	0x00008bf0
        /*0b2c*/ 	.word	0x000000ff
        /*0b30*/ 	.word	0x00000000
        /*0b34*/ 	.short	0x0101
        /*0b36*/ 	.byte	0x04
	.zero		1


	//   ....[41]....
        /*0b38*/ 	.word	0x0000a080
        /*0b3c*/ 	.word	0x00000061
        /*0b40*/ 	.word	0x00000000
        /*0b44*/ 	.short	0x0101
        /*0b46*/ 	.byte	0x3f
	.zero		1


	//   ....[42]....
        /*0b48*/ 	.word	0x0000a520
        /*0b4c*/ 	.word	0x00000061
        /*0b50*/ 	.word	0x00000000
        /*0b54*/ 	.short	0x0101
        /*0b56*/ 	.byte	0x3f
	.zero		1


	//   ....[43]....
        /*0b58*/ 	.word	0x0000e120
        /*0b5c*/ 	.word	0x00000007
        /*0b60*/ 	.word	0x0002a840
        /*0b64*/ 	.short	0x010a
        /*0b66*/ 	.byte	0x3f
	.zero		1


	//   ....[44]....
        /*0b68*/ 	.word	0x0000e7d0
        /*0b6c*/ 	.word	0x00000007
        /*0b70*/ 	.word	0x0002a830
        /*0b74*/ 	.short	0x0107
        /*0b76*/ 	.byte	0x3f
	.zero		1


	//   ....[45]....
        /*0b78*/ 	.word	0x0000e8a0
        /*0b7c*/ 	.word	0x00000007
        /*0b80*/ 	.word	0x0002a830
        /*0b84*/ 	.short	0x0101
        /*0b86*/ 	.byte	0x3f
	.zero		1


	//   ....[46]....
        /*0b88*/ 	.word	0x0000f450
        /*0b8c*/ 	.word	0x00000016
        /*0b90*/ 	.word	0x0002a800
        /*0b94*/ 	.short	0x0107
        /*0b96*/ 	.byte	0x3f
	.zero		1


	//   ....[47]....
        /*0b98*/ 	.word	0x0000f570
        /*0b9c*/ 	.word	0x00000016
        /*0ba0*/ 	.word	0x0002a800
        /*0ba4*/ 	.short	0x0101
        /*0ba6*/ 	.byte	0x3f
	.zero		1


	//   ....[48]....
        /*0ba8*/ 	.word	0x0000f590
        /*0bac*/ 	.word	0x00000016
        /*0bb0*/ 	.word	0x0002a820
        /*0bb4*/ 	.short	0x010a
        /*0bb6*/ 	.byte	0x3f
	.zero		1


	//   ....[49]....
        /*0bb8*/ 	.word	0x0000f8f0
        /*0bbc*/ 	.word	0x00000006
        /*0bc0*/ 	.word	0x0002a840
        /*0bc4*/ 	.short	0x010a
        /*0bc6*/ 	.byte	0x3f
	.zero		1


	//   ....[50]....
        /*0bc8*/ 	.word	0x0000fdd0
        /*0bcc*/ 	.word	0x00000006
        /*0bd0*/ 	.word	0x0002a830
        /*0bd4*/ 	.short	0x0107
        /*0bd6*/ 	.byte	0x3f
	.zero		1


	//   ....[51]....
        /*0bd8*/ 	.word	0x0000fe80
        /*0bdc*/ 	.word	0x00000006
        /*0be0*/ 	.word	0x0002a830
        /*0be4*/ 	.short	0x0101
        /*0be6*/ 	.byte	0x3f
	.zero		1


	//   ....[52]....
        /*0be8*/ 	.word	0x0000fee0
        /*0bec*/ 	.word	0x00000004
        /*0bf0*/ 	.word	0x0002a860
        /*0bf4*/ 	.short	0x010a
        /*0bf6*/ 	.byte	0x3f
	.zero		1


	//   ....[53]....
        /*0bf8*/ 	.word	0x00010330
        /*0bfc*/ 	.word	0x00000004
        /*0c00*/ 	.word	0x0002a850
        /*0c04*/ 	.short	0x0107
        /*0c06*/ 	.byte	0x3f
	.zero		1


	//   ....[54]....
        /*0c08*/ 	.word	0x00010480
        /*0c0c*/ 	.word	0x00000004
        /*0c10*/ 	.word	0x0002a850
        /*0c14*/ 	.short	0x0101
        /*0c16*/ 	.byte	0x3f
	.zero		1


	//   ....[55]....
        /*0c18*/ 	.word	0x000106d0
        /*0c1c*/ 	.word	0x00000000
        /*0c20*/ 	.word	0x0002a860
        /*0c24*/ 	.short	0x010a
        /*0c26*/ 	.byte	0x3f
	.zero		1


	//   ....[56]....
        /*0c28*/ 	.word	0x00010b30
        /*0c2c*/ 	.word	0x00000000
        /*0c30*/ 	.word	0x0002a850
        /*0c34*/ 	.short	0x0107
        /*0c36*/ 	.byte	0x3f
	.zero		1


	//   ....[57]....
        /*0c38*/ 	.word	0x00010be0
        /*0c3c*/ 	.word	0x00000000
        /*0c40*/ 	.word	0x0002a850
        /*0c44*/ 	.short	0x0101
        /*0c46*/ 	.byte	0x3f
	.zero		1


	//   ....[58]....
        /*0c48*/ 	.word	0x00011d30
        /*0c4c*/ 	.word	0x00000004
        /*0c50*/ 	.word	0x0002a820
        /*0c54*/ 	.short	0x010a
        /*0c56*/ 	.byte	0x3f
	.zero		1


	//   ....[59]....
        /*0c58*/ 	.word	0x00011ed0
        /*0c5c*/ 	.word	0x00000005
        /*0c60*/ 	.word	0x0002a840
        /*0c64*/ 	.short	0x010a
        /*0c66*/ 	.byte	0x3f
	.zero		1


	//   ....[60]....
        /*0c68*/ 	.word	0x00011f70
        /*0c6c*/ 	.word	0x0000001b
        /*0c70*/ 	.word	0x0002a840
        /*0c74*/ 	.short	0x010a
        /*0c76*/ 	.byte	0x3f
	.zero		1


	//   ....[61]....
        /*0c78*/ 	.word	0x00011fb0
        /*0c7c*/ 	.word	0x00000005
        /*0c80*/ 	.word	0x0002a860
        /*0c84*/ 	.short	0x010a
        /*0c86*/ 	.byte	0x3f
	.zero		1


	//   ....[62]....
        /*0c88*/ 	.word	0x00011ff0
        /*0c8c*/ 	.word	0x0000001b
        /*0c90*/ 	.word	0x0002a860
        /*0c94*/ 	.short	0x010a
        /*0c96*/ 	.byte	0x3f
	.zero		1


	//   ....[63]....
        /*0c98*/ 	.word	0x00012060
        /*0c9c*/ 	.word	0x00000003
        /*0ca0*/ 	.word	0x0002a800
        /*0ca4*/ 	.short	0x010a
        /*0ca6*/ 	.byte	0x3f
	.zero		1


	//   ....[64]....
        /*0ca8*/ 	.word	0x000120b0
        /*0cac*/ 	.word	0x00000000
        /*0cb0*/ 	.word	0x0002a830
        /*0cb4*/ 	.short	0x010a
        /*0cb6*/ 	.byte	0x3f
	.zero		1


	//   ....[65]....
        /*0cb8*/ 	.word	0x00012110
        /*0cbc*/ 	.word	0x00000005
        /*0cc0*/ 	.word	0x0002a830
        /*0cc4*/ 	.short	0x010a
        /*0cc6*/ 	.byte	0x3f
	.zero		1


	//   ....[66]....
        /*0cc8*/ 	.word	0x00012170
        /*0ccc*/ 	.word	0x00000005
        /*0cd0*/ 	.word	0x0002a850
        /*0cd4*/ 	.short	0x010a
        /*0cd6*/ 	.byte	0x3f
	.zero		1


	//   ....[67]....
        /*0cd8*/ 	.word	0x000121d0
        /*0cdc*/ 	.word	0x00000005
        /*0ce0*/ 	.word	0x0002a830
        /*0ce4*/ 	.short	0x010a
        /*0ce6*/ 	.byte	0x3f
	.zero		1


	//   ....[68]....
        /*0ce8*/ 	.word	0x00012230
        /*0cec*/ 	.word	0x00000005
        /*0cf0*/ 	.word	0x0002a850
        /*0cf4*/ 	.short	0x010a
        /*0cf6*/ 	.byte	0x3f
	.zero		1


	//   ....[69]....
        /*0cf8*/ 	.word	0x00012290
        /*0cfc*/ 	.word	0x00000003
        /*0d00*/ 	.word	0x0002a850
        /*0d04*/ 	.short	0x010a
        /*0d06*/ 	.byte	0x3f
	.zero		1


	//   ....[70]....
        /*0d08*/ 	.word	0x000123a0
        /*0d0c*/ 	.word	0x00000007
        /*0d10*/ 	.word	0x0002a840
        /*0d14*/ 	.short	0x010a
        /*0d16*/ 	.byte	0x3f
	.zero		1


	//   ....[71]....
        /*0d18*/ 	.word	0x00013700
        /*0d1c*/ 	.word	0x00000016
        /*0d20*/ 	.word	0x0002a820
        /*0d24*/ 	.short	0x010a
        /*0d26*/ 	.byte	0x3f
	.zero		1


	//   ....[72]....
        /*0d28*/ 	.word	0x00013750
        /*0d2c*/ 	.word	0x00000006
        /*0d30*/ 	.word	0x0002a840
        /*0d34*/ 	.short	0x010a
        /*0d36*/ 	.byte	0x3f
	.zero		1


	//   ....[73]....
        /*0d38*/ 	.word	0x00013f10
        /*0d3c*/ 	.word	0x00000004
        /*0d40*/ 	.word	0x0002a860
        /*0d44*/ 	.short	0x010a
        /*0d46*/ 	.byte	0x3f
	.zero		1


	//   ....[74]....
        /*0d48*/ 	.word	0x00014710
        /*0d4c*/ 	.word	0x00000000
        /*0d50*/ 	.word	0x0002a860
        /*0d54*/ 	.short	0x010a
        /*0d56*/ 	.byte	0x3f
	.zero		1


	//   ....[75]....
        /*0d58*/ 	.word	0x000158f0
        /*0d5c*/ 	.word	0x00000004
        /*0d60*/ 	.word	0x0002a820
        /*0d64*/ 	.short	0x010a
        /*0d66*/ 	.byte	0x3f
	.zero		1


	//   ....[76]....
        /*0d68*/ 	.word	0x00015a90
        /*0d6c*/ 	.word	0x00000005
        /*0d70*/ 	.word	0x0002a840
        /*0d74*/ 	.short	0x010a
        /*0d76*/ 	.byte	0x3f
	.zero		1


	//   ....[77]....
        /*0d78*/ 	.word	0x00015ae0
        /*0d7c*/ 	.word	0x0000001b
        /*0d80*/ 	.word	0x0002a840
        /*0d84*/ 	.short	0x010a
        /*0d86*/ 	.byte	0x3f
	.zero		1


	//   ....[78]....
        /*0d88*/ 	.word	0x00015b30
        /*0d8c*/ 	.word	0x00000005
        /*0d90*/ 	.word	0x0002a860
        /*0d94*/ 	.short	0x010a
        /*0d96*/ 	.byte	0x3f
	.zero		1


	//----- nvinfo : EIATTR_NUM_MBARRIERS
	.align		4
.L_534:
        /*0d98*/ 	.byte	0x03, 0x38
        /*0d9a*/ 	.short	0x0016


	//----- nvinfo : EIATTR_EXIT_INSTR_OFFSETS
	.align		4
        /*0d9c*/ 	.byte	0x04, 0x1c
        /*0d9e*/ 	.short	(.L_536 - .L_535)


	//   ....[0]....
.L_535:
        /*0da0*/ 	.word	0x00000990


	//   ....[1]....
        /*0da4*/ 	.word	0x0000bce0


	//   ....[2]....
        /*0da8*/ 	.word	0x00012040


	//----- nvinfo : EIATTR_MAX_THREADS
	.align		4
.L_536:
        /*0dac*/ 	.byte	0x04, 0x05
        /*0dae*/ 	.short	(.L_538 - .L_537)
.L_537:
        /*0db0*/ 	.word	0x00000180
        /*0db4*/ 	.word	0x00000001
        /*0db8*/ 	.word	0x00000001


	//----- nvinfo : EIATTR_CRS_STACK_SIZE
	.align		4
.L_538:
        /*0dbc*/ 	.byte	0x04, 0x1e
        /*0dbe*/ 	.short	(.L_540 - .L_539)
.L_539:
        /*0dc0*/ 	.word	0x00000000


	//----- nvinfo : EIATTR_CBANK_PARAM_SIZE
	.align		4
.L_540:
        /*0dc4*/ 	.byte	0x03, 0x19
        /*0dc6*/ 	.short	0x0af0


	//----- nvinfo : EIATTR_PARAM_CBANK
	.align		4
        /*0dc8*/ 	.byte	0x04, 0x0a
        /*0dca*/ 	.short	(.L_542 - .L_541)
	.align		4
.L_541:
        /*0dcc*/ 	.word	index@(.nv.constant0._ZN7cutlass13device_kernelIN5flash11enable_sm90INS1_16FlashAttnFwdSm90INS1_25CollectiveMainloopFwdSm90ILi2EN4cute5tupleIJNS5_1CILi1EEES8_S8_EEENS6_IJNS7_ILi128EEENS7_ILi96EEENS7_ILi192EEEEEELi128ENS_10bfloat16_tEfNS_4arch4Sm90ELb1ELb0ELb0ELb1ELb1ELb0ELb0ELb1ELb1ELb1ELb1ELb0EEENS1_21CollectiveEpilogueFwdINS6_IJSA_SA_SB_EEES9_SE_SG_Li256ELb1ELb1ELb1ELb0EEENS1_36VarlenDynamicPersistentTileSchedulerILi128ELi96ELi256ELi128ELb1ELb1ELb1ELb1ELb1ELb1EEEEEEEEEvNT_6ParamsE)
        /*0dd0*/ 	.short	0x0210
        /*0dd2*/ 	.short	0x0af0


	//----- nvinfo : EIATTR_SW_WAR
	.align		4
.L_542:
        /*0dd4*/ 	.byte	0x04, 0x36
        /*0dd6*/ 	.short	(.L_544 - .L_543)
.L_543:
        /*0dd8*/ 	.word	0x00000008
.L_544:


//--------------------- .nv.info._ZN7cutlass13device_kernelIN5flash11enable_sm90INS1_16FlashAttnFwdSm90INS1_25CollectiveMainloopFwdSm90ILi2EN4cute5tupleIJNS5_1CILi1EEES8_S8_EEENS6_IJNS7_ILi128EEENS7_ILi96EEENS7_ILi192EEEEEELi128ENS_10bfloat16_tEfNS_4arch4Sm90ELb1ELb0ELb0ELb1ELb1ELb1ELb0ELb1ELb1ELb1ELb1ELb0EEENS1_21CollectiveEpilogueFwdINS6_IJSA_SA_SB_EEES9_SE_SG_Li256ELb1ELb1ELb1ELb0EEENS1_36VarlenDynamicPersistentTileSchedulerILi128ELi96ELi256ELi128ELb1ELb1ELb1ELb1ELb1ELb1EEEEEEEEEvNT_6ParamsE --------------------------
	.section	.nv.info._ZN7cutlass13device_kernelIN5flash11enable_sm90INS1_16FlashAttnFwdSm90INS1_25CollectiveMainloopFwdSm90ILi2EN4cute5tupleIJNS5_1CILi1EEES8_S8_EEENS6_IJNS7_ILi128EEENS7_ILi96EEENS7_ILi192EEEEEELi128ENS_10bfloat16_tEfNS_4arch4Sm90ELb1ELb0ELb0ELb1ELb1ELb1ELb0ELb1ELb1ELb1ELb1ELb0EEENS1_21CollectiveEpilogueFwdINS6_IJSA_SA_SB_EEES9_SE_SG_Li256ELb1ELb1ELb1ELb0EEENS1_36VarlenDynamicPersistentTileSchedulerILi128ELi96ELi256ELi128ELb1ELb1ELb1ELb1ELb1ELb1EEEEEEEEEvNT_6ParamsE,"",@"SHT_CUDA_INFO"
	.sectionflags	@""
	.align	4


	//----- nvinfo : EIATTR_CUDA_API_VERSION
	.align		4
        /*0000*/ 	.byte	0x04, 0x37
        /*0002*/ 	.short	(.L_546 - .L_545)
.L_545:
        /*0004*/ 	.word	0x00000082


	//----- nvinfo : EIATTR_KPARAM_INFO
	.align		4
.L_546:
        /*0008*/ 	.byte	0x04, 0x17
        /*000a*/ 	.short	(.L_548 - .L_547)
.L_547:
        /*000c*/ 	.word	0x00000000
        /*0010*/ 	.short	0x0000
        /*0012*/ 	.short	0x0070
        /*0014*/ 	.byte	0x00, 0xf0, 0x01, 0x2a


	//----- nvinfo : EIATTR_SPARSE_MMA_MASK
	.align		4
.L_548:
        /*0018*/ 	.byte	0x03, 0x50
        /*001a*/ 	.short	0x0000


	//----- nvinfo : EIATTR_MAXREG_COUNT
	.align		4
        /*001c*/ 	.byte	0x03, 0x1b
        /*001e*/ 	.short	0x00a8


	//----- nvinfo : EIATTR_NUM_BARRIERS
	.align		4
        /*0020*/ 	.byte	0x02, 0x4c
        /*0022*/ 	.byte	0x10
	.zero		1


	//----- nvinfo : EIATTR_EXTERNS
	.align		4
        /*0024*/ 	.byte	0x04, 0x0f
        /*0026*/ 	.short	(.L_550 - .L_549)


	//   ....[0]....
	.align		4
.L_549:
        /*0028*/ 	.word	index@(__assertfail)


	//----- nvinfo : EIATTR_ANNOTATIONS
	.align		4
.L_550:
        /*002c*/ 	.byte	0x04, 0x55
        /*002e*/ 	.short	(.L_552 - .L_551)


	//   ....[0]....
.L_551:
        /* <DEDUP_REMOVED lines=42> */


	//----- nvinfo : EIATTR_MERCURY_ISA_VERSION
	.align		4
.L_552:
        /*02b8*/ 	.byte	0x03, 0x5f
        /*02ba*/ 	.short	0x0101


	//----- nvinfo : EIATTR_UNUSED_LOAD_BYTE_OFFSET
	.align		4
        /*02bc*/ 	.byte	0x04, 0x44
        /*02be*/ 	.short	(.L_554 - .L_553)


	//   ....[0]....
.L_553:
        /*02c0*/ 	.word	0x00000a20
        /*02c4*/ 	.word	0x0000fff0


	//   ....[1]....
        /*02c8*/ 	.word	0x0001a940
        /*02cc*/ 	.word	0x0000fff0


	//----- nvinfo : EIATTR_INT_WARP_WIDE_INSTR_OFFSETS
	.align		4
.L_554:
        /*02d0*/ 	.byte	0x04, 0x31
        /*02d2*/ 	.short	(.L_556 - .L_555)


	//   ....[0]....
.L_555:
        /*02d4*/ 	.word	0x00000130


	//   ....[1]....
        /*02d8*/ 	.word	0x00000170


	//   ....[2]....
        /*02dc*/ 	.word	0x000001e0


	//   ....[3]....
        /*02e0*/ 	.word	0x00020920


	//   ....[4]....
        /*02e4*/ 	.word	0x000209c0


	//   ....[5]....
        /*02e8*/ 	.word	0x000238f0


	//   ....[6]....
        /*02ec*/ 	.word	0x00023990


	//----- nvinfo : EIATTR_COOP_GROUP_MASK_REGIDS
	.align		4
.L_556:
        /*02f0*/ 	.byte	0x04, 0x29
        /*02f2*/ 	.short	(.L_558 - .L_557)


	//   ....[0]....
.L_557:
        /*02f4*/ 	.word	0xffffffff


	//   ....[1]....
        /*02f8*/ 	.word	0xffffffff


	//   ....[2]....
        /*02fc*/ 	.word	0xffffffff


	//   ....[3]....
        /*0300*/ 	.word	0xffffffff


	//   ....[4]....
        /*0304*/ 	.word	0xffffffff


	//   ....[5]....
        /*0308*/ 	.word	0xffffffff


	//   ....[6]....
        /*030c*/ 	.word	0xffffffff


	//   ....[7]....
        /*0310*/ 	.word	0xffffffff


	//   ....[8]....
        /*0314*/ 	.word	0xffffffff


	//   ....[9]....
        /*0318*/ 	.word	0xffffffff


	//   ....[10]....
        /*031c*/ 	.word	0xffffffff


	//   ....[11]....
        /*0320*/ 	.word	0xffffffff


	//   ....[12]....
        /*0324*/ 	.word	0xffffffff


	//   ....[13]....
        /*0328*/ 	.word	0xffffffff


	//   ....[14]....
        /*032c*/ 	.word	0xffffffff


	//   ....[15]....
        /*0330*/ 	.word	0xffffffff


	//   ....[16]....
        /*0334*/ 	.word	0xffffffff


	//   ....[17]....
        /*0338*/ 	.word	0xffffffff


	//   ....[18]....
        /*033c*/ 	.word	0xffffffff


	//   ....[19]....
        /*0340*/ 	.word	0xffffffff


	//   ....[20]....
        /*0344*/ 	.word	0xffffffff


	//   ....[21]....
        /*0348*/ 	.word	0xffffffff


	//   ....[22]....
        /*034c*/ 	.word	0xffffffff


	//   ....[23]....
        /*0350*/ 	.word	0xffffffff


	//   ....[24]....
        /*0354*/ 	.word	0xffffffff


	//   ....[25]....
        /*0358*/ 	.word	0xffffffff


	//   ....[26]....
        /*035c*/ 	.word	0xffffffff


	//   ....[27]....
        /*0360*/ 	.word	0xffffffff


	//   ....[28]....
        /*0364*/ 	.word	0xffffffff


	//   ....[29]....
        /*0368*/ 	.word	0xffffffff


	//   ....[30]....
        /*036c*/ 	.word	0xffffffff


	//   ....[31]....
        /*0370*/ 	.word	0xffffffff


	//   ....[32]....
        /*0374*/ 	.word	0xffffffff


	//   ....[33]....
        /*0378*/ 	.word	0xffffffff


	//   ....[34]....
        /*037c*/ 	.word	0xffffffff


	//   ....[35]....
        /*0380*/ 	.word	0xffffffff


	//   ....[36]....
        /*0384*/ 	.word	0xffffffff


	//   ....[37]....
        /*0388*/ 	.word	0xffffffff


	//   ....[38]....
        /*038c*/ 	.word	0xffffffff


	//   ....[39]....
        /*0390*/ 	.word	0xffffffff


	//   ....[40]....
        /*0394*/ 	.word	0xffffffff


	//   ....[41]....
        /*0398*/ 	.word	0xffffffff


	//   ....[42]....
        /*039c*/ 	.word	0xffffffff


	//   ....[43]....
        /*03a0*/ 	.word	0xffffffff


	//   ....[44]....
        /*03a4*/ 	.word	0xffffffff


	//   ....[45]....
        /*03a8*/ 	.word	0xffffffff


	//   ....[46]....
        /*03ac*/ 	.word	0xffffffff


	//   ....[47]....
        /*03b0*/ 	.word	0xffffffff


	//   ....[48]....
        /*03b4*/ 	.word	0xffffffff


	//   ....[49]....
        /*03b8*/ 	.word	0xffffffff


	//   ....[50]....
        /*03bc*/ 	.word	0xffffffff


	//   ....[51]....
        /*03c0*/ 	.word	0xffffffff


	//   ....[52]....
        /*03c4*/ 	.word	0xffffffff


	//   ....[53]....
        /*03c8*/ 	.word	0xffffffff


	//   ....[54]....
        /*03cc*/ 	.word	0xffffffff


	//   ....[55]....
        /*03d0*/ 	.word	0xffffffff


	//   ....[56]....
        /*03d4*/ 	.word	0xffffffff


	//   ....[57]....
        /*03d8*/ 	.word	0xffffffff


	//   ....[58]....
        /*03dc*/ 	.word	0xffffffff


	//   ....[59]....
        /*03e0*/ 	.word	0xffffffff


	//   ....[60]....
        /*03e4*/ 	.word	0xffffffff


	//   ....[61]....
        /*03e8*/ 	.word	0xffffffff


	//   ....[62]....
        /*03ec*/ 	.word	0xffffffff


	//   ....[63]....
        /*03f0*/ 	.word	0xffffffff


	//   ....[64]....
        /*03f4*/ 	.word	0xffffffff


	//   ....[65]....
        /*03f8*/ 	.word	0xffffffff


	//   ....[66]....
        /*03fc*/ 	.word	0xffffffff


	//   ....[67]....
        /*0400*/ 	.word	0xffffffff


	//   ....[68]....
        /*0404*/ 	.word	0xffffffff


	//   ....[69]....
        /*0408*/ 	.word	0xffffffff


	//   ....[70]....
        /*040c*/ 	.word	0xffffffff


	//   ....[71]....
        /*0410*/ 	.word	0xffffffff


	//   ....[72]....
        /*0414*/ 	.word	0xffffffff


	//   ....[73]....
        /*0418*/ 	.word	0xffffffff


	//   ....[74]....
        /*041c*/ 	.word	0xffffffff


	//   ....[75]....
        /*0420*/ 	.word	0xffffffff


	//   ....[76]....
        /*0424*/ 	.word	0xffffffff


	//   ....[77]....
        /*0428*/ 	.word	0xffffffff


	//   ....[78]....
        /*042c*/ 	.word	0xffffffff


	//   ....[79]....
        /*0430*/ 	.word	0xffffffff


	//   ....[80]....
        /*0434*/ 	.word	0xffffffff


	//   ....[81]....
        /*0438*/ 	.word	0xffffffff


	//   ....[82]....
        /*043c*/ 	.word	0xffffffff


	//   ....[83]....
        /*0440*/ 	.word	0xffffffff


	//   ....[84]....
        /*0444*/ 	.word	0xffffffff


	//   ....[85]....
        /*0448*/ 	.word	0xffffffff


	//   ....[86]....
        /*044c*/ 	.word	0xffffffff


	//   ....[87]....
        /*0450*/ 	.word	0xffffffff


	//   ....[88]....
        /*0454*/ 	.word	0xffffffff


	//   ....[89]....
        /*0458*/ 	.word	0xffffffff


	//   ....[90]....
        /*045c*/ 	.word	0xffffffff


	//   ....[91]....
        /*0460*/ 	.word	0xffffffff


	//   ....[92]....
        /*0464*/ 	.word	0xffffffff


	//   ....[93]....
        /*0468*/ 	.word	0xffffffff


	//   ....[94]....
        /*046c*/ 	.word	0xffffffff


	//   ....[95]....
        /*0470*/ 	.word	0xffffffff


	//   ....[96]....
        /*0474*/ 	.word	0xffffffff


	//   ....[97]....
        /*0478*/ 	.word	0xffffffff


	//   ....[98]....
        /*047c*/ 	.word	0xffffffff


	//   ....[99]....
        /*0480*/ 	.word	0xffffffff


	//   ....[100]....
        /*0484*/ 	.word	0xffffffff


	//   ....[101]....
        /*0488*/ 	.word	0xffffffff


	//   ....[102]....
        /*048c*/ 	.word	0xffffffff


	//   ....[103]....
        /*0490*/ 	.word	0xffffffff


	//   ....[104]....
        /*0494*/ 	.word	0xffffffff


	//   ....[105]....
        /*0498*/ 	.word	0xffffffff


	//   ....[106]....
        /*049c*/ 	.word	0xffffffff


	//   ....[107]....
        /*04a0*/ 	.word	0xffffffff


	//   ....[108]....
        /*04a4*/ 	.word	0xffffffff


	//   ....[109]....
        /*04a8*/ 	.word	0xffffffff


	//   ....[110]....
        /*04ac*/ 	.word	0xffffffff


	//   ....[111]....
        /*04b0*/ 	.word	0xffffffff


	//   ....[112]....
        /*04b4*/ 	.word	0xffffffff


	//   ....[113]....
        /*04b8*/ 	.word	0xffffffff


	//   ....[114]....
        /*04bc*/ 	.word	0xffffffff


	//   ....[115]....
        /*04c0*/ 	.word	0xffffffff


	//   ....[116]....
        /*04c4*/ 	.word	0xffffffff


	//   ....[117]....
        /*04c8*/ 	.word	0xffffffff


	//   ....[118]....
        /*04cc*/ 	.word	0xffffffff


	//   ....[119]....
        /*04d0*/ 	.word	0xffffffff


	//   ....[120]....
        /*04d4*/ 	.word	0xffffffff


	//   ....[121]....
        /*04d8*/ 	.word	0xffffffff


	//   ....[122]....
        /*04dc*/ 	.word	0xffffffff


	//   ....[123]....
        /*04e0*/ 	.word	0xffffffff


	//   ....[124]....
        /*04e4*/ 	.word	0xffffffff


	//   ....[125]....
        /*04e8*/ 	.word	0xffffffff


	//   ....[126]....
        /*04ec*/ 	.word	0xffffffff


	//   ....[127]....
        /*04f0*/ 	.word	0xffffffff


	//   ....[128]....
        /*04f4*/ 	.word	0xffffffff


	//   ....[129]....
        /*04f8*/ 	.word	0xffffffff


	//   ....[130]....
        /*04fc*/ 	.word	0xffffffff


	//   ....[131]....
        /*0500*/ 	.word	0xffffffff


	//   ....[132]....
        /*0504*/ 	.word	0xffffffff


	//   ....[133]....
        /*0508*/ 	.word	0xffffffff


	//   ....[134]....
        /*050c*/ 	.word	0xffffffff


	//   ....[135]....
        /*0510*/ 	.word	0xffffffff


	//   ....[136]....
        /*0514*/ 	.word	0xffffffff


	//   ....[137]....
        /*0518*/ 	.word	0xffffffff


	//   ....[138]....
        /*051c*/ 	.word	0xffffffff


	//   ....[139]....
        /*0520*/ 	.word	0xffffffff


	//   ....[140]....
        /*0524*/ 	.word	0xffffffff


	//   ....[141]....
        /*0528*/ 	.word	0xffffffff


	//   ....[142]....
        /*052c*/ 	.word	0xffffffff


	//   ....[143]....
        /*0530*/ 	.word	0xffffffff


	//   ....[144]....
        /*0534*/ 	.word	0xffffffff


	//   ....[145]....
        /*0538*/ 	.word	0xffffffff


	//   ....[146]....
        /*053c*/ 	.word	0xffffffff


	//   ....[147]....
        /*0540*/ 	.word	0xffffffff


	//   ....[148]....
        /*0544*/ 	.word	0xffffffff


	//   ....[149]....
        /*0548*/ 	.word	0xffffffff


	//   ....[150]....
        /*054c*/ 	.word	0xffffffff


	//   ....[151]....
        /*0550*/ 	.word	0xffffffff


	//   ....[152]....
        /*0554*/ 	.word	0xffffffff


	//   ....[153]....
        /*0558*/ 	.word	0xffffffff


	//   ....[154]....
        /*055c*/ 	.word	0xffffffff


	//   ....[155]....
        /*0560*/ 	.word	0xffffffff


	//   ....[156]....
        /*0564*/ 	.word	0xffffffff


	//   ....[157]....
        /*0568*/ 	.word	0xffffffff


	//   ....[158]....
        /*056c*/ 	.word	0xffffffff


	//   ....[159]....
        /*0570*/ 	.word	0xffffffff


	//   ....[160]....
        /*0574*/ 	.word	0xffffffff


	//   ....[161]....
        /*0578*/ 	.word	0xffffffff


	//   ....[162]....
        /*057c*/ 	.word	0xffffffff


	//   ....[163]....
        /*0580*/ 	.word	0xffffffff


	//   ....[164]....
        /*0584*/ 	.word	0xffffffff


	//   ....[165]....
        /*0588*/ 	.word	0xffffffff


	//   ....[166]....
        /*058c*/ 	.word	0xffffffff


	//   ....[167]....
        /*0590*/ 	.word	0xffffffff


	//   ....[168]....
        /*0594*/ 	.word	0xffffffff


	//   ....[169]....
        /*0598*/ 	.word	0xffffffff


	//   ....[170]....
        /*059c*/ 	.word	0xffffffff


	//   ....[171]....
        /*05a0*/ 	.word	0xffffffff


	//   ....[172]....
        /*05a4*/ 	.word	0xffffffff


	//   ....[173]....
        /*05a8*/ 	.word	0xffffffff


	//   ....[174]....
        /*05ac*/ 	.word	0xffffffff


	//   ....[175]....
        /*05b0*/ 	.word	0xffffffff


	//   ....[176]....
        /*05b4*/ 	.word	0xffffffff


	//   ....[177]....
        /*05b8*/ 	.word	0xffffffff


	//   ....[178]....
        /*05bc*/ 	.word	0xffffffff


	//   ....[179]....
        /*05c0*/ 	.word	0xffffffff


	//   ....[180]....
        /*05c4*/ 	.word	0xffffffff


	//   ....[181]....
        /*05c8*/ 	.word	0xffffffff


	//   ....[182]....
        /*05cc*/ 	.word	0xffffffff


	//   ....[183]....
        /*05d0*/ 	.word	0xffffffff


	//   ....[184]....
        /*05d4*/ 	.word	0xffffffff


	//   ....[185]....
        /*05d8*/ 	.word	0x0500000f


	//   ....[186]....
        /*05dc*/ 	.word	0x0500000f


	//   ....[187]....
        /*05e0*/ 	.word	0x0500000f


	//   ....[188]....
        /*05e4*/ 	.word	0x0500000f


	//   ....[189]....
        /*05e8*/ 	.word	0x0500000f


	//   ....[190]....
        /*05ec*/ 	.word	0x0500000f


	//   ....[191]....
        /*05f0*/ 	.word	0x0500000f


	//   ....[192]....
        /*05f4*/ 	.word	0x0500000f


	//   ....[193]....
        /*05f8*/ 	.word	0x0500000f


	//   ....[194]....
        /*05fc*/ 	.word	0x0500000f


	//   ....[195]....
        /*0600*/ 	.word	0x0500000f


	//   ....[196]....
        /*0604*/ 	.word	0x0500000f


	//   ....[197]....
        /*0608*/ 	.word	0x0500000f


	//   ....[198]....
        /*060c*/ 	.word	0x0500000f


	//   ....[199]....
        /*0610*/ 	.word	0x0500000f


	//   ....[200]....
        /*0614*/ 	.word	0x0500000f


	//   ....[201]....
        /*0618*/ 	.word	0x0500000f


	//   ....[202]....
        /*061c*/ 	.word	0x0500000f


	//   ....[203]....
        /*0620*/ 	.word	0x0500000f


	//   ....[204]....
        /*0624*/ 	.word	0x0500000f


	//   ....[205]....
        /*0628*/ 	.word	0x0500000f


	//   ....[206]....
        /*062c*/ 	.word	0x0500000f


	//   ....[207]....
        /*0630*/ 	.word	0x0500000f


	//   ....[208]....
        /*0634*/ 	.word	0x0500000f


	//   ....[209]....
        /*0638*/ 	.word	0x0500000f


	//   ....[210]....
        /*063c*/ 	.word	0x0500000f


	//   ....[211]....
        /*0640*/ 	.word	0x0500000f


	//   ....[212]....
        /*0644*/ 	.word	0x0500000f


	//   ....[213]....
        /*0648*/ 	.word	0x0500000f


	//   ....[214]....
        /*064c*/ 	.word	0x0500000f


	//   ....[215]....
        /*0650*/ 	.word	0x0500000f


	//   ....[216]....
        /*0654*/ 	.word	0x0500000f


	//   ....[217]....
        /*0658*/ 	.word	0x0500000f


	//   ....[218]....
        /*065c*/ 	.word	0x0500000f


	//   ....[219]....
        /*0660*/ 	.word	0x0500000f


	//   ....[220]....
        /*0664*/ 	.word	0x0500000f


	//   ....[221]....
        /*0668*/ 	.word	0x0500000f


	//   ....[222]....
        /*066c*/ 	.word	0x0500000f


	//   ....[223]....
        /*0670*/ 	.word	0x0500000f


	//   ....[224]....
        /*0674*/ 	.word	0x0500000f


	//   ....[225]....
        /*0678*/ 	.word	0x0500000f


	//   ....[226]....
        /*067c*/ 	.word	0x0500000f


	//   ....[227]....
        /*0680*/ 	.word	0x0500000f


	//   ....[228]....
        /*0684*/ 	.word	0x0500000f


	//   ....[229]....
        /*0688*/ 	.word	0x0500000f


	//   ....[230]....
        /*068c*/ 	.word	0x0500000f


	//   ....[231]....
        /*0690*/ 	.word	0x0500000f


	//   ....[232]....
        /*0694*/ 	.word	0x0500000f


	//   ....[233]....
        /*0698*/ 	.word	0x0500000f


	//   ....[234]....
        /*069c*/ 	.word	0x0500000f


	//   ....[235]....
        /*06a0*/ 	.word	0x0500000f


	//   ....[236]....
        /*06a4*/ 	.word	0x0500000f


	//   ....[237]....
        /*06a8*/ 	.word	0x0500000f


	//   ....[238]....
        /*06ac*/ 	.word	0x0500000f


	//   ....[239]....
        /*06b0*/ 	.word	0x0500000f


	//   ....[240]....
        /*06b4*/ 	.word	0x0500000f


	//   ....[241]....
        /*06b8*/ 	.word	0x0500000f


	//   ....[242]....
        /*06bc*/ 	.word	0x0500000f


	//   ....[243]....
        /*06c0*/ 	.word	0x0500000f


	//   ....[244]....
        /*06c4*/ 	.word	0x0500000f


	//   ....[245]....
        /*06c8*/ 	.word	0x0500000f


	//   ....[246]....
        /*06cc*/ 	.word	0x0500000f


	//   ....[247]....
        /*06d0*/ 	.word	0x0500000f


	//   ....[248]....
        /*06d4*/ 	.word	0x0500000f


	//   ....[249]....
        /*06d8*/ 	.word	0x0500000f


	//   ....[250]....
        /*06dc*/ 	.word	0x0500000f


	//   ....[251]....
        /*06e0*/ 	.word	0x0500000f


	//   ....[252]....
        /*06e4*/ 	.word	0x0500000f


	//   ....[253]....
        /*06e8*/ 	.word	0x0500000f


	//   ....[254]....
        /*06ec*/ 	.word	0x0500000f


	//   ....[255]....
        /*06f0*/ 	.word	0x0500000f


	//   ....[0]....
        /*06f4*/ 	.word	0x0500000f


	//   ....[1]....
        /*06f8*/ 	.word	0x0500000f


	//   ....[2]....
        /*06fc*/ 	.word	0x0500000f


	//   ....[3]....
        /*0700*/ 	.word	0x0500000f


	//   ....[4]....
        /*0704*/ 	.word	0x0500000f


	//   ....[5]....
        /*0708*/ 	.word	0x0500000f


	//   ....[6]....
        /*070c*/ 	.word	0x0500000f


	//   ....[7]....
        /*0710*/ 	.word	0x0500000f


	//   ....[8]....
        /*0714*/ 	.word	0x0500000f


	//   ....[9]....
        /*0718*/ 	.word	0x0500000f


	//   ....[10]....
        /*071c*/ 	.word	0x0500000f


	//   ....[11]....
        /*0720*/ 	.word	0x0500000f


	//   ....[12]....
        /*0724*/ 	.word	0x0500000f


	//   ....[13]....
        /*0728*/ 	.word	0x0500000f


	//   ....[14]....
        /*072c*/ 	.word	0x0500000f


	//   ....[15]....
        /*0730*/ 	.word	0x0500000f


	//   ....[16]....
        /*0734*/ 	.word	0x0500000f


	//   ....[17]....
        /*0738*/ 	.word	0x0500000f


	//   ....[18]....
        /*073c*/ 	.word	0x0500000f


	//   ....[19]....
        /*0740*/ 	.word	0x0500000f


	//   ....[20]....
        /*0744*/ 	.word	0x0500000f


	//   ....[21]....
        /*0748*/ 	.word	0x0500000f


	//   ....[22]....
        /*074c*/ 	.word	0x0500000f


	//   ....[23]....
        /*0750*/ 	.word	0x0500000f


	//   ....[24]....
        /*0754*/ 	.word	0x0500000f


	//   ....[25]....
        /*0758*/ 	.word	0x0500000f


	//   ....[26]....
        /*075c*/ 	.word	0x0500000f


	//   ....[27]....
        /*0760*/ 	.word	0x0500000f


	//   ....[28]....
        /*0764*/ 	.word	0x0500000f


	//   ....[29]....
        /*0768*/ 	.word	0x0500000f


	//   ....[30]....
        /*076c*/ 	.word	0x0500000f


	//   ....[31]....
        /*0770*/ 	.word	0x0500000f


	//   ....[32]....
        /*0774*/ 	.word	0x0500000f


	//   ....[33]....
        /*0778*/ 	.word	0x0500000f


	//   ....[34]....
        /*077c*/ 	.word	0x0500000f


	//   ....[35]....
        /*0780*/ 	.word	0x0500000f


	//   ....[36]....
        /*0784*/ 	.word	0x0500000f


	//   ....[37]....
        /*0788*/ 	.word	0x0500000f


	//   ....[38]....
        /*078c*/ 	.word	0x0500000f


	//   ....[39]....
        /*0790*/ 	.word	0x0500000f


	//   ....[40]....
        /*0794*/ 	.word	0x0500000f


	//   ....[41]....
        /*0798*/ 	.word	0x0500000f


	//----- nvinfo : EIATTR_COOP_GROUP_INSTR_OFFSETS
	.align		4
.L_558:
        /*079c*/ 	.byte	0x04, 0x28
        /*079e*/ 	.short	(.L_560 - .L_559)


	//   ....[0]....
.L_559:
        /*07a0*/ 	.word	0x00000060


	//   ....[1]....
        /*07a4*/ 	.word	0x00000140


	//   ....[2]....
        /*07a8*/ 	.word	0x00000190


	//   ....[3]....
        /*07ac*/ 	.word	0x000003c0


	//   ....[4]....
        /*07b0*/ 	.word	0x00000520


	//   ....[5]....
        /*07b4*/ 	.word	0x00000640


	//   ....[6]....
        /*07b8*/ 	.word	0x000007a0


	//   ....[7]....
        /*07bc*/ 	.word	0x00003c70


	//   ....[8]....
        /*07c0*/ 	.word	0x00003c80


	//   ....[9]....
        /*07c4*/ 	.word	0x00005380


	//   ....[10]....
        /*07c8*/ 	.word	0x00005390


	//   ....[11]....
        /*07cc*/ 	.word	0x00007600


	//   ....[12]....
        /*07d0*/ 	.word	0x00007610


	//   ....[13]....
        /*07d4*/ 	.word	0x00008eb0


	//   ....[14]....
        /*07d8*/ 	.word	0x00008ec0


	//   ....[15]....
        /*07dc*/ 	.word	0x0000a900


	//   ....[16]....
        /*07e0*/ 	.word	0x0000a910


	//   ....[17]....
        /*07e4*/ 	.word	0x0000abb0


	//   ....[18]....
        /*07e8*/ 	.word	0x0000abc0


	//   ....[19]....
        /*07ec*/ 	.word	0x0000b100


	//   ....[20]....
        /*07f0*/ 	.word	0x0000b120


	//   ....[21]....
        /*07f4*/ 	.word	0x0000b2b0


	//   ....[22]....
        /*07f8*/ 	.word	0x0000b2d0


	//   ....[23]....
        /*07fc*/ 	.word	0x0000bb30


	//   ....[24]....
        /*0800*/ 	.word	0x0000c220


	//   ....[25]....
        /*0804*/ 	.word	0x0000c230


	//   ....[26]....
        /*0808*/ 	.word	0x0000c240


	//   ....[27]....
        /*080c*/ 	.word	0x0000c250


	//   ....[28]....
        /*0810*/ 	.word	0x0000cae0


	//   ....[29]....
        /*0814*/ 	.word	0x0000caf0


	//   ....[30]....
        /*0818*/ 	.word	0x0000cb00


	//   ....[31]....
        /*081c*/ 	.word	0x0000cb10


	//   ....[32]....
        /*0820*/ 	.word	0x0000fc10


	//   ....[33]....
        /*0824*/ 	.word	0x0000fc20


	//   ....[34]....
        /*0828*/ 	.word	0x0000fc30


	//   ....[35]....
        /*082c*/ 	.word	0x0000fc40


	//   ....[36]....
        /*0830*/ 	.word	0x00010300


	//   ....[37]....
        /*0834*/ 	.word	0x00010310


	//   ....[38]....
        /*0838*/ 	.word	0x00010320


	//   ....[39]....
        /*083c*/ 	.word	0x00010330


	//   ....[40]....
        /*0840*/ 	.word	0x00013de0


	//   ....[41]....
        /*0844*/ 	.word	0x00013e00


	//   ....[42]....
        /*0848*/ 	.word	0x000142e0


	//   ....[43]....
        /*084c*/ 	.word	0x000143f0


	//   ....[44]....
        /*0850*/ 	.word	0x00014a50


	//   ....[45]....
        /*0854*/ 	.word	0x00014ae0


	//   ....[46]....
        /*0858*/ 	.word	0x00016590


	//   ....[47]....
        /*085c*/ 	.word	0x000165b0


	//   ....[48]....
        /*0860*/ 	.word	0x00016eb0


	//   ....[49]....
        /*0864*/ 	.word	0x00016f10


	//   ....[50]....
        /*0868*/ 	.word	0x00016f30


	//   ....[51]....
        /*086c*/ 	.word	0x00016f50


	//   ....[52]....
        /*0870*/ 	.word	0x00018e50


	//   ....[53]....
        /*0874*/ 	.word	0x00018e60


	//   ....[54]....
        /*0878*/ 	.word	0x00018e90


	//   ....[55]....
        /*087c*/ 	.word	0x00018ea0


	//   ....[56]....
        /*0880*/ 	.word	0x0001a230


	//   ....[57]....
        /*0884*/ 	.word	0x0001a2b0


	//   ....[58]....
        /*0888*/ 	.word	0x0001a2e0


	//   ....[59]....
        /*088c*/ 	.word	0x0001a2f0


	//   ....[60]....
        /*0890*/ 	.word	0x0001b410


	//   ....[61]....
        /*0894*/ 	.word	0x0001b420


	//   ....[62]....
        /*0898*/ 	.word	0x0001b430


	//   ....[63]....
        /*089c*/ 	.word	0x0001b440


	//   ....[64]....
        /*08a0*/ 	.word	0x0001bb20


	//   ....[65]....
        /*08a4*/ 	.word	0x0001bb60


	//   ....[66]....
        /*08a8*/ 	.word	0x0001bc30


	//   ....[67]....
        /*08ac*/ 	.word	0x0001bc50


	//   ....[68]....
        /*08b0*/ 	.word	0x0001bd20


	//   ....[69]....
        /*08b4*/ 	.word	0x0001bd40


	//   ....[70]....
        /*08b8*/ 	.word	0x0001be20


	//   ....[71]....
        /*08bc*/ 	.word	0x0001be40


	//   ....[72]....
        /*08c0*/ 	.word	0x0001c2a0


	//   ....[73]....
        /*08c4*/ 	.word	0x0001c2b0


	//   ....[74]....
        /*08c8*/ 	.word	0x0001c700


	//   ....[75]....
        /*08cc*/ 	.word	0x0001c710


	//   ....[76]....
        /*08d0*/ 	.word	0x0001d3b0


	//   ....[77]....
        /*08d4*/ 	.word	0x0001d3d0


	//   ....[78]....
        /*08d8*/ 	.word	0x0001d4a0


	//   ....[79]....
        /*08dc*/ 	.word	0x0001d4c0


	//   ....[80]....
        /*08e0*/ 	.word	0x0001d590


	//   ....[81]....
        /*08e4*/ 	.word	0x0001d5b0


	//   ....[82]....
        /*08e8*/ 	.word	0x0001d690


	//   ....[83]....
        /*08ec*/ 	.word	0x0001d6b0


	//   ....[84]....
        /*08f0*/ 	.word	0x0001d810


	//   ....[85]....
        /*08f4*/ 	.word	0x0001da10


	//   ....[86]....
        /*08f8*/ 	.word	0x0001da40


	//   ....[87]....
        /*08fc*/ 	.word	0x0001da70


	//   ....[88]....
        /*0900*/ 	.word	0x0001daa0


	//   ....[89]....
        /*0904*/ 	.word	0x0001dad0


	//   ....[90]....
        /*0908*/ 	.word	0x0001db00


	//   ....[91]....
        /*090c*/ 	.word	0x0001dca0


	//   ....[92]....
        /*0910*/ 	.word	0x0001dcd0


	//   ....[93]....
        /*0914*/ 	.word	0x0001dd00


	//   ....[94]....
        /*0918*/ 	.word	0x0001dd30


	//   ....[95]....
        /*091c*/ 	.word	0x0001dd60


	//   ....[96]....
        /*0920*/ 	.word	0x0001dd90


	//   ....[97]....
        /*0924*/ 	.word	0x0001de20


	//   ....[98]....
        /*0928*/ 	.word	0x0001de50


	//   ....[99]....
        /*092c*/ 	.word	0x0001de60


	//   ....[100]....
        /*0930*/ 	.word	0x0001dea0


	//   ....[101]....
        /*0934*/ 	.word	0x0001f3a0


	//   ....[102]....
        /*0938*/ 	.word	0x00021590


	//   ....[103]....
        /*093c*/ 	.word	0x000215c0


	//   ....[104]....
        /*0940*/ 	.word	0x00021670


	//   ....[105]....
        /*0944*/ 	.word	0x00021690


	//   ....[106]....
        /*0948*/ 	.word	0x00021730


	//   ....[107]....
        /*094c*/ 	.word	0x00021750


	//   ....[108]....
        /*0950*/ 	.word	0x000217f0


	//   ....[109]....
        /*0954*/ 	.word	0x00021810


	//   ....[110]....
        /*0958*/ 	.word	0x000218b0


	//   ....[111]....
        /*095c*/ 	.word	0x000218d0


	//   ....[112]....
        /*0960*/ 	.word	0x000218e0


	//   ....[113]....
        /*0964*/ 	.word	0x00021970


	//   ....[114]....
        /*0968*/ 	.word	0x00022120


	//   ....[115]....
        /*096c*/ 	.word	0x00022160


	//   ....[116]....
        /*0970*/ 	.word	0x00022180


	//   ....[117]....
        /*0974*/ 	.word	0x00022210


	//   ....[118]....
        /*0978*/ 	.word	0x00022220


	//   ....[119]....
        /*097c*/ 	.word	0x000222c0


	//   ....[120]....
        /*0980*/ 	.word	0x000222d0


	//   ....[121]....
        /*0984*/ 	.word	0x00022370


	//   ....[122]....
        /*0988*/ 	.word	0x00022380


	//   ....[123]....
        /*098c*/ 	.word	0x00022420


	//   ....[124]....
        /*0990*/ 	.word	0x00022430


	//   ....[125]....
        /*0994*/ 	.word	0x000224d0


	//   ....[126]....
        /*0998*/ 	.word	0x000224e0


	//   ....[127]....
        /*099c*/ 	.word	0x00022580


	//   ....[128]....
        /*09a0*/ 	.word	0x00022590


	//   ....[129]....
        /*09a4*/ 	.word	0x000225a0


	//   ....[130]....
        /*09a8*/ 	.word	0x00022da0


	//   ....[131]....
        /*09ac*/ 	.word	0x00022db0


	//   ....[132]....
        /*09b0*/ 	.word	0x00022dc0


	//   ....[133]....
        /*09b4*/ 	.word	0x00022e50


	//   ....[134]....
        /*09b8*/ 	.word	0x00022e60


	//   ....[135]....
        /*09bc*/ 	.word	0x00022ec0


	//   ....[136]....
        /*09c0*/ 	.word	0x00022ef0


	//   ....[137]....
        /*09c4*/ 	.word	0x00022f30


	//   ....[138]....
        /*09c8*/ 	.word	0x00022f60


	//   ....[139]....
        /*09cc*/ 	.word	0x00022fa0


	//   ....[140]....
        /*09d0*/ 	.word	0x00022fd0


	//   ....[141]....
        /*09d4*/ 	.word	0x00023010


	//   ....[142]....
        /*09d8*/ 	.word	0x000232a0


	//   ....[143]....
        /*09dc*/ 	.word	0x000232d0


	//   ....[144]....
        /*09e0*/ 	.word	0x00023360


	//   ....[145]....
        /*09e4*/ 	.word	0x00023370


	//   ....[146]....
        /*09e8*/ 	.word	0x000233e0


	//   ....[147]....
        /*09ec*/ 	.word	0x000233f0


	//   ....[148]....
        /*09f0*/ 	.word	0x00023460


	//   ....[149]....
        /*09f4*/ 	.word	0x00023470


	//   ....[150]....
        /*09f8*/ 	.word	0x000234e0


	//   ....[151]....
        /*09fc*/ 	.word	0x000234f0


	//   ....[152]....
        /*0a00*/ 	.word	0x00023500


	//   ....[153]....
        /*0a04*/ 	.word	0x00023570


	//   ....[154]....
        /*0a08*/ 	.word	0x00023b20


	//   ....[155]....
        /*0a0c*/ 	.word	0x00023b60


	//   ....[156]....
        /*0a10*/ 	.word	0x00023b80


	//   ....[157]....
        /*0a14*/ 	.word	0x00023b90


	//   ....[158]....
        /*0a18*/ 	.word	0x00023bd0


	//   ....[159]....
        /*0a1c*/ 	.word	0x00023bf0


	//   ....[160]....
        /*0a20*/ 	.word	0x00023c60


	//   ....[161]....
        /*0a24*/ 	.word	0x00023c80


	//   ....[162]....
        /*0a28*/ 	.word	0x00023ce0


	//   ....[163]....
        /*0a2c*/ 	.word	0x00023d00


	//   ....[164]....
        /*0a30*/ 	.word	0x00023d50


	//   ....[165]....
        /*0a34*/ 	.word	0x00023d70


	//   ....[166]....
        /*0a38*/ 	.word	0x000241d0


	//   ....[167]....
        /*0a3c*/ 	.word	0x00024200


	//   ....[168]....
        /*0a40*/ 	.word	0x00024260


	//   ....[169]....
        /*0a44*/ 	.word	0x00024290


	//   ....[170]....
        /*0a48*/ 	.word	0x000242c0


	//   ....[171]....
        /*0a4c*/ 	.word	0x000242f0


	//   ....[172]....
        /*0a50*/ 	.word	0x00024320


	//   ....[173]....
        /*0a54*/ 	.word	0x00024350


	//   ....[174]....
        /*0a58*/ 	.word	0x00024500


	//   ....[175]....
        /*0a5c*/ 	.word	0x00024530


	//   ....[176]....
        /*0a60*/ 	.word	0x00024560


	//   ....[177]....
        /*0a64*/ 	.word	0x00024590


	//   ....[178]....
        /*0a68*/ 	.word	0x000245c0


	//   ....[179]....
        /*0a6c*/ 	.word	0x000245f0


	//   ....[180]....
        /*0a70*/ 	.word	0x000246b0


	//   ....[181]....
        /*0a74*/ 	.word	0x000246d0


	//   ....[182]....
        /*0a78*/ 	.word	0x000246f0


	//   ....[183]....
        /*0a7c*/ 	.word	0x00024750


	//   ....[184]....
        /*0a80*/ 	.word	0x00025180


	//   ....[185]....
        /*0a84*/ 	.word	0x000254a0


	//   ....[186]....
        /*0a88*/ 	.word	0x00025530


	//   ....[187]....
        /*0a8c*/ 	.word	0x000255d0


	//   ....[188]....
        /*0a90*/ 	.word	0x00025660


	//   ....[189]....
        /*0a94*/ 	.word	0x00025750


	//   ....[190]....
        /*0a98*/ 	.word	0x000257e0


	//   ....[191]....
        /*0a9c*/ 	.word	0x00025880


	//   ....[192]....
        /*0aa0*/ 	.word	0x00025910


	//   ....[193]....
        /*0aa4*/ 	.word	0x00025a00


	//   ....[194]....
        /*0aa8*/ 	.word	0x00025a90


	//   ....[195]....
        /*0aac*/ 	.word	0x00025b30


	//   ....[196]....
        /*0ab0*/ 	.word	0x00025bc0


	//   ....[197]....
        /*0ab4*/ 	.word	0x00025cb0


	//   ....[198]....
        /*0ab8*/ 	.word	0x00025d40


	//   ....[199]....
        /*0abc*/ 	.word	0x00025d90


	//   ....[200]....
        /*0ac0*/ 	.word	0x00025de0


	//   ....[201]....
        /*0ac4*/ 	.word	0x00025e80


	//   ....[202]....
        /*0ac8*/ 	.word	0x00025f10


	//   ....[203]....
        /*0acc*/ 	.word	0x00025f60


	//   ....[204]....
        /*0ad0*/ 	.word	0x00025fb0


	//   ....[205]....
        /*0ad4*/ 	.word	0x000260a0


	//   ....[206]....
        /*0ad8*/ 	.word	0x00026130


	//   ....[207]....
        /*0adc*/ 	.word	0x00026180


	//   ....[208]....
        /*0ae0*/ 	.word	0x000261d0


	//   ....[209]....
        /*0ae4*/ 	.word	0x00026260


	//   ....[210]....
        /*0ae8*/ 	.word	0x000262f0


	//   ....[211]....
        /*0aec*/ 	.word	0x00026340


	//   ....[212]....
        /*0af0*/ 	.word	0x00026390


	//   ....[213]....
        /*0af4*/ 	.word	0x00026690


	//   ....[214]....
        /*0af8*/ 	.word	0x00026970


	//   ....[215]....
        /*0afc*/ 	.word	0x00026a60


	//   ....[216]....
        /*0b00*/ 	.word	0x00026b00


	//   ....[217]....
        /*0b04*/ 	.word	0x00026c30


	//   ....[218]....
        /*0b08*/ 	.word	0x00026c90


	//   ....[219]....
        /*0b0c*/ 	.word	0x00026dc0


	//   ....[220]....
        /*0b10*/ 	.word	0x00026e20


	//   ....[221]....
        /*0b14*/ 	.word	0x00026f50


	//   ....[222]....
        /*0b18*/ 	.word	0x00026fb0


	//   ....[223]....
        /*0b1c*/ 	.word	0x000270e0


	//   ....[224]....
        /*0b20*/ 	.word	0x00027140


	//   ....[225]....
        /*0b24*/ 	.word	0x00027260


	//   ....[226]....
        /*0b28*/ 	.word	0x000272b0


	//   ....[227]....
        /*0b2c*/ 	.word	0x00027360


	//   ....[228]....
        /*0b30*/ 	.word	0x000273c0


	//   ....[229]....
        /*0b34*/ 	.word	0x000274e0


	//   ....[230]....
        /*0b38*/ 	.word	0x00027530


	//   ....[231]....
        /*0b3c*/ 	.word	0x00027660


	//   ....[232]....
        /*0b40*/ 	.word	0x000276b0


	//   ....[233]....
        /*0b44*/ 	.word	0x000277e0


	//   ....[234]....
        /*0b48*/ 	.word	0x00027830


	//   ....[235]....
        /*0b4c*/ 	.word	0x00027960


	//   ....[236]....
        /*0b50*/ 	.word	0x000279b0


	//   ....[237]....
        /*0b54*/ 	.word	0x00027ae0


	//   ....[238]....
        /*0b58*/ 	.word	0x00027b30


	//   ....[239]....
        /*0b5c*/ 	.word	0x00027c60


	//   ....[240]....
        /*0b60*/ 	.word	0x00027cb0


	//   ....[241]....
        /*0b64*/ 	.word	0x00027dc0


	//   ....[242]....
        /*0b68*/ 	.word	0x00027e10


	//   ....[243]....
        /*0b6c*/ 	.word	0x00027f40


	//   ....[244]....
        /*0b70*/ 	.word	0x00027ff0


	//   ....[245]....
        /*0b74*/ 	.word	0x00028110


	//   ....[246]....
        /*0b78*/ 	.word	0x00028160


	//   ....[247]....
        /*0b7c*/ 	.word	0x00028250


	//   ....[248]....
        /*0b80*/ 	.word	0x000282a0


	//   ....[249]....
        /*0b84*/ 	.word	0x00028390


	//   ....[250]....
        /*0b88*/ 	.word	0x000283e0


	//   ....[251]....
        /*0b8c*/ 	.word	0x000284d0


	//   ....[252]....
        /*0b90*/ 	.word	0x00028520


	//   ....[253]....
        /*0b94*/ 	.word	0x00028610


	//   ....[254]....
        /*0b98*/ 	.word	0x00028660


	//   ....[255]....
        /*0b9c*/ 	.word	0x00028750


	//   ....[0]....
        /*0ba0*/ 	.word	0x000287f0


	//   ....[1]....
        /*0ba4*/ 	.word	0x00028900


	//   ....[2]....
        /*0ba8*/ 	.word	0x00028950


	//   ....[3]....
        /*0bac*/ 	.word	0x00028a50


	//   ....[4]....
        /*0bb0*/ 	.word	0x00028aa0


	//   ....[5]....
        /*0bb4*/ 	.word	0x00028ba0


	//   ....[6]....
        /*0bb8*/ 	.word	0x00028bf0


	//   ....[7]....
        /*0bbc*/ 	.word	0x00028cf0


	//   ....[8]....
        /*0bc0*/ 	.word	0x00028d40


	//   ....[9]....
        /*0bc4*/ 	.word	0x00028e40


	//   ....[10]....
        /*0bc8*/ 	.word	0x00028e90


	//   ....[11]....
        /*0bcc*/ 	.word	0x00028f80


	//   ....[12]....
        /*0bd0*/ 	.word	0x00029080


	//   ....[13]....
        /*0bd4*/ 	.word	0x000291a0


	//   ....[14]....
        /*0bd8*/ 	.word	0x000291f0


	//   ....[15]....
        /*0bdc*/ 	.word	0x000292e0


	//   ....[16]....
        /*0be0*/ 	.word	0x00029330


	//   ....[17]....
        /*0be4*/ 	.word	0x00029430


	//   ....[18]....
        /*0be8*/ 	.word	0x00029480


	//   ....[19]....
        /*0bec*/ 	.word	0x00029570


	//   ....[20]....
        /*0bf0*/ 	.word	0x000295c0


	//   ....[21]....
        /*0bf4*/ 	.word	0x000296a0


	//   ....[22]....
        /*0bf8*/ 	.word	0x000296f0


	//   ....[23]....
        /*0bfc*/ 	.word	0x00029780


	//   ....[24]....
        /*0c00*/ 	.word	0x00029820


	//   ....[25]....
        /*0c04*/ 	.word	0x000299b0


	//   ....[26]....
        /*0c08*/ 	.word	0x00029a20


	//   ....[27]....
        /*0c0c*/ 	.word	0x00029a90


	//   ....[28]....
        /*0c10*/ 	.word	0x00029b00


	//   ....[29]....
        /*0c14*/ 	.word	0x00029b70


	//   ....[30]....
        /*0c18*/ 	.word	0x00029bf0


	//   ....[31]....
        /*0c1c*/ 	.word	0x00029c70


	//   ....[32]....
        /*0c20*/ 	.word	0x00029d00


	//   ....[33]....
        /*0c24*/ 	.word	0x00029d70


	//   ....[34]....
        /*0c28*/ 	.word	0x00029de0


	//   ....[35]....
        /*0c2c*/ 	.word	0x00029e50


	//   ....[36]....
        /*0c30*/ 	.word	0x00029ed0


	//   ....[37]....
        /*0c34*/ 	.word	0x00029f40


	//   ....[38]....
        /*0c38*/ 	.word	0x00029fd0


	//   ....[39]....
        /*0c3c*/ 	.word	0x0002a030


	//   ....[40]....
        /*0c40*/ 	.word	0x0002a0c0


	//   ....[41]....
        /*0c44*/ 	.word	0x0002a1f0


	//----- nvinfo : EIATTR_REG_RECONFIG
	.align		4
.L_560:
        /*0c48*/ 	.byte	0x01, 0x54
	.zero		2


	//----- nvinfo : EIATTR_SYSCALL_OFFSETS
	.align		4
        /*0c4c*/ 	.byte	0x04, 0x46
        /*0c4e*/ 	.short	(.L_562 - .L_561)


	//   ....[0]....
.L_561:
        /*0c50*/ 	.word	0x00001fb0


	//   ....[1]....
        /*0c54*/ 	.word	0x00002100


	//   ....[2]....
        /*0c58*/ 	.word	0x0000bca0


	//   ....[3]....
        /*0c5c*/ 	.word	0x0000bfa0


	//   ....[4]....
        /*0c60*/ 	.word	0x00020b20


	//   ....[5]....
        /*0c64*/ 	.word	0x00020c70


	//   ....[6]....
        /*0c68*/ 	.word	0x00020d60


	//   ....[7]....
        /*0c6c*/ 	.word	0x00021d40


	//----- nvinfo : EIATTR_MBARRIER_INSTR_OFFSETS
	.align		4
.L_562:
        /*0c70*/ 	.byte	0x04, 0x39
        /*0c72*/ 	.short	(.L_564 - .L_563)


	//   ....[0]....
.L_563:
        /*0c74*/ 	.word	0x00000270
        /*0c78*/ 	.word	0x000000ff
        /*0c7c*/ 	.word	0x0002a800
        /*0c80*/ 	.short	0x0100
        /*0c82*/ 	.byte	0x08
	.zero		1


	//   ....[1]....
        /*0c84*/ 	.word	0x00000280
        /*0c88*/ 	.word	0x000000ff
        /*0c8c*/ 	.word	0x0002a820
        /*0c90*/ 	.short	0x0100
        /*0c92*/ 	.byte	0x08
	.zero		1


	//   ....[2]....
        /*0c94*/ 	.word	0x00000370
        /*0c98*/ 	.word	0x000000ff
        /*0c9c*/ 	.word	0x0002a830
        /*0ca0*/ 	.short	0x0100
        /*0ca2*/ 	.byte	0x08
	.zero		1


	//   ....[3]....
        /*0ca4*/ 	.word	0x00000380
        /*0ca8*/ 	.word	0x000000ff
        /*0cac*/ 	.word	0x0002a840
        /*0cb0*/ 	.short	0x0100
        /*0cb2*/ 	.byte	0x08
	.zero		1


	//   ....[4]....
        /*0cb4*/ 	.word	0x00000390
        /*0cb8*/ 	.word	0x000000ff
        /*0cbc*/ 	.word	0x0002a838
        /*0cc0*/ 	.short	0x0100
        /*0cc2*/ 	.byte	0x08
	.zero		1


	//   ....[5]....
        /*0cc4*/ 	.word	0x000003a0
        /*0cc8*/ 	.word	0x000000ff
        /*0ccc*/ 	.word	0x0002a848
        /*0cd0*/ 	.short	0x0100
        /*0cd2*/ 	.byte	0x08
	.zero		1


	//   ....[6]....
        /*0cd4*/ 	.word	0x000004d0
        /*0cd8*/ 	.word	0x000000ff
        /*0cdc*/ 	.word	0x0002a850
        /*0ce0*/ 	.short	0x0100
        /*0ce2*/ 	.byte	0x08
	.zero		1


	//   ....[7]....
        /*0ce4*/ 	.word	0x000004e0
        /*0ce8*/ 	.word	0x000000ff
        /*0cec*/ 	.word	0x0002a860
        /*0cf0*/ 	.short	0x0100
        /*0cf2*/ 	.byte	0x08
	.zero		1


	//   ....[8]....
        /*0cf4*/ 	.word	0x000004f0
        /*0cf8*/ 	.word	0x000000ff
        /*0cfc*/ 	.word	0x0002a858
        /*0d00*/ 	.short	0x0100
        /*0d02*/ 	.byte	0x08
	.zero		1


	//   ....[9]....
        /*0d04*/ 	.word	0x00000500
        /*0d08*/ 	.word	0x000000ff
        /*0d0c*/ 	.word	0x0002a868
        /*0d10*/ 	.short	0x0100
        /*0d12*/ 	.byte	0x08
	.zero		1


	//   ....[10]....
        /*0d14*/ 	.word	0x000005f0
        /*0d18*/ 	.word	0x000000ff
        /*0d1c*/ 	.word	0x0002a870
        /*0d20*/ 	.short	0x0100
        /*0d22*/ 	.byte	0x06
	.zero		1


	//   ....[11]....
        /*0d24*/ 	.word	0x00000600
        /*0d28*/ 	.word	0x000000ff
        /*0d2c*/ 	.word	0x0002a880
        /*0d30*/ 	.short	0x0100
        /*0d32*/ 	.byte	0x06
	.zero		1


	//   ....[12]....
        /*0d34*/ 	.word	0x00000610
        /*0d38*/ 	.word	0x000000ff
        /*0d3c*/ 	.word	0x0002a878
        /*0d40*/ 	.short	0x0100
        /*0d42*/ 	.byte	0x06
	.zero		1


	//   ....[13]....
        /*0d44*/ 	.word	0x00000620
        /*0d48*/ 	.word	0x000000ff
        /*0d4c*/ 	.word	0x0002a888
        /*0d50*/ 	.short	0x0100
        /*0d52*/ 	.byte	0x06
	.zero		1


	//   ....[14]....
        /*0d54*/ 	.word	0x00000750
        /*0d58*/ 	.word	0x000000ff
        /*0d5c*/ 	.word	0x0002a890
        /*0d60*/ 	.short	0x0100
        /*0d62*/ 	.byte	0x08
	.zero		1


	//   ....[15]....
        /*0d64*/ 	.word	0x00000760
        /*0d68*/ 	.word	0x000000ff
        /*0d6c*/ 	.word	0x0002a8a0
        /*0d70*/ 	.short	0x0100
        /*0d72*/ 	.byte	0x08
	.zero		1


	//   ....[16]....
        /*0d74*/ 	.word	0x00000770
        /*0d78*/ 	.word	0x000000ff
        /*0d7c*/ 	.word	0x0002a898
        /*0d80*/ 	.short	0x0100
        /*0d82*/ 	.byte	0x08
	.zero		1


	//   ....[17]....
        /*0d84*/ 	.word	0x00000780
        /*0d88*/ 	.word	0x000000ff
        /*0d8c*/ 	.word	0x0002a8a8
        /*0d90*/ 	.short	0x0100
        /*0d92*/ 	.byte	0x08
	.zero		1


	//   ....[18]....
        /*0d94*/ 	.word	0x000008b0
        /*0d98*/ 	.word	0x000000ff
        /*0d9c*/ 	.word	0x0002a8b0
        /*0da0*/ 	.short	0x0100
        /*0da2*/ 	.byte	0x08
	.zero		1


	//   ....[19]....
        /*0da4*/ 	.word	0x000008c0
        /*0da8*/ 	.word	0x000000ff
        /*0dac*/ 	.word	0x0002a8c0
        /*0db0*/ 	.short	0x0100
        /*0db2*/ 	.byte	0x08
	.zero		1


	//   ....[20]....
        /*0db4*/ 	.word	0x000008d0
        /*0db8*/ 	.word	0x000000ff
        /*0dbc*/ 	.word	0x0002a8b8
        /*0dc0*/ 	.short	0x0100
        /*0dc2*/ 	.byte	0x08
	.zero		1


	//   ....[21]....
        /*0dc4*/ 	.word	0x000008e0
        /*0dc8*/ 	.word	0x000000ff
        /*0dcc*/ 	.word	0x0002a8c8
        /*0dd0*/ 	.short	0x0100
        /*0dd2*/ 	.byte	0x08
	.zero		1


	//   ....[22]....
        /*0dd4*/ 	.word	0x00003c20
        /*0dd8*/ 	.word	0x00000054
        /*0ddc*/ 	.word	0x0002a890
        /*0de0*/ 	.short	0x010a
        /*0de2*/ 	.byte	0x3f
	.zero		1


	//   ....[23]....
        /*0de4*/ 	.word	0x00007590
        /*0de8*/ 	.word	0x00000054
        /*0dec*/ 	.word	0x0002a890
        /*0df0*/ 	.short	0x010a
        /*0df2*/ 	.byte	0x3f
	.zero		1


	//   ....[24]....
        /*0df4*/ 	.word	0x0000a760
        /*0df8*/ 	.word	0x00000054
        /*0dfc*/ 	.word	0x0002a890
        /*0e00*/ 	.short	0x010a
        /*0e02*/ 	.byte	0x3f
	.zero		1


	//   ....[25]....
        /*0e04*/ 	.word	0x0000af20
        /*0e08*/ 	.word	0x0000000b
        /*0e0c*/ 	.word	0x00000000
        /*0e10*/ 	.short	0x0101
        /*0e12*/ 	.byte	0x3f
	.zero		1


	//   ....[26]....
        /*0e14*/ 	.word	0x0000af60
        /*0e18*/ 	.word	0x00000054
        /*0e1c*/ 	.word	0x0002a8b0
        /*0e20*/ 	.short	0x010a
        /*0e22*/ 	.byte	0x3f
	.zero		1


	//   ....[27]....
        /*0e24*/ 	.word	0x0000b510
        /*0e28*/ 	.word	0x00000054
        /*0e2c*/ 	.word	0x00000000
        /*0e30*/ 	.short	0x0101
        /*0e32*/ 	.byte	0x3f
	.zero		1


	//   ....[28]....
        /*0e34*/ 	.word	0x0000bd20
        /*0e38*/ 	.word	0x00000002
        /*0e3c*/ 	.word	0x0002a800
        /*0e40*/ 	.short	0x010a
        /*0e42*/ 	.byte	0x3f
	.zero		1


	//   ....[29]....
        /*0e44*/ 	.word	0x0000bd70
        /*0e48*/ 	.word	0x00000002
        /*0e4c*/ 	.word	0x0002a800
        /*0e50*/ 	.short	0x010a
        /*0e52*/ 	.byte	0x3f
	.zero		1


	//   ....[30]....
        /*0e54*/ 	.word	0x0000d200
        /*0e58*/ 	.word	0x00000002
        /*0e5c*/ 	.word	0x0002a800
        /*0e60*/ 	.short	0x010a
        /*0e62*/ 	.byte	0x3f
	.zero		1


	//   ....[31]....
        /*0e64*/ 	.word	0x00010800
        /*0e68*/ 	.word	0x00000002
        /*0e6c*/ 	.word	0x0002a800
        /*0e70*/ 	.short	0x010a
        /*0e72*/ 	.byte	0x3f
	.zero		1


	//   ....[32]....
        /*0e74*/ 	.word	0x000133d0
        /*0e78*/ 	.word	0x00000009
        /*0e7c*/ 	.word	0x0002a830
        /*0e80*/ 	.short	0x010a
        /*0e82*/ 	.byte	0x3f
	.zero		1


	//   ....[33]....
        /*0e84*/ 	.word	0x00013410
        /*0e88*/ 	.word	0x00000009
        /*0e8c*/ 	.word	0x0002a830
        /*0e90*/ 	.short	0x010a
        /*0e92*/ 	.byte	0x3f
	.zero		1


	//   ....[34]....
        /*0e94*/ 	.word	0x00013d60
        /*0e98*/ 	.word	0x00000009
        /*0e9c*/ 	.word	0x00000000
        /*0ea0*/ 	.short	0x0101
        /*0ea2*/ 	.byte	0x3f
	.zero		1


	//   ....[35]....
        /*0ea4*/ 	.word	0x00015670
        /*0ea8*/ 	.word	0x00000009
        /*0eac*/ 	.word	0x0002a830
        /*0eb0*/ 	.short	0x010a
        /*0eb2*/ 	.byte	0x3f
	.zero		1


	//   ....[36]....
        /*0eb4*/ 	.word	0x000156f0
        /*0eb8*/ 	.word	0x00000009
        /*0ebc*/ 	.word	0x0002a830
        /*0ec0*/ 	.short	0x010a
        /*0ec2*/ 	.byte	0x3f
	.zero		1


	//   ....[37]....
        /*0ec4*/ 	.word	0x00016170
        /*0ec8*/ 	.word	0x00000015
        /*0ecc*/ 	.word	0x0002a850
        /*0ed0*/ 	.short	0x010a
        /*0ed2*/ 	.byte	0x3f
	.zero		1


	//   ....[38]....
        /*0ed4*/ 	.word	0x000161c0
        /*0ed8*/ 	.word	0x00000015
        /*0edc*/ 	.word	0x0002a850
        /*0ee0*/ 	.short	0x010a
        /*0ee2*/ 	.byte	0x3f
	.zero		1


	//   ....[39]....
        /*0ee4*/ 	.word	0x00016550
        /*0ee8*/ 	.word	0x00000009
        /*0eec*/ 	.word	0x00000000
        /*0ef0*/ 	.short	0x0101
        /*0ef2*/ 	.byte	0x3f
	.zero		1


	//   ....[40]....
        /*0ef4*/ 	.word	0x00017a20
        /*0ef8*/ 	.word	0x00000015
        /*0efc*/ 	.word	0x00000000
        /*0f00*/ 	.short	0x0101
        /*0f02*/ 	.byte	0x3f
	.zero		1


	//   ....[41]....
        /*0f04*/ 	.word	0x00017cd0
        /*0f08*/ 	.word	0x00000003
        /*0f0c*/ 	.word	0x0002a830
        /*0f10*/ 	.short	0x010a
        /*0f12*/ 	.byte	0x3f
	.zero		1


	//   ....[42]....
        /*0f14*/ 	.word	0x00017d50
        /*0f18*/ 	.word	0x00000003
        /*0f1c*/ 	.word	0x0002a830
        /*0f20*/ 	.short	0x010a
        /*0f22*/ 	.byte	0x3f
	.zero		1


	//   ....[43]....
        /*0f24*/ 	.word	0x000187b0
        /*0f28*/ 	.word	0x00000014
        /*0f2c*/ 	.word	0x0002a850
        /*0f30*/ 	.short	0x010a
        /*0f32*/ 	.byte	0x3f
	.zero		1


	//   ....[44]....
        /*0f34*/ 	.word	0x00018800
        /*0f38*/ 	.word	0x00000014
        /*0f3c*/ 	.word	0x0002a850
        /*0f40*/ 	.short	0x010a
        /*0f42*/ 	.byte	0x3f
	.zero		1


	//   ....[45]....
        /*0f44*/ 	.word	0x000190c0
        /*0f48*/ 	.word	0x00000062
        /*0f4c*/ 	.word	0x00000000
        /*0f50*/ 	.short	0x0101
        /*0f52*/ 	.byte	0x3f
	.zero		1


	//   ....[46]....
        /*0f54*/ 	.word	0x00019930
        /*0f58*/ 	.word	0x0000006b
        /*0f5c*/ 	.word	0x00000000
        /*0f60*/ 	.short	0x0101
        /*0f62*/ 	.byte	0x3f
	.zero		1


	//   ....[47]....
        /*0f64*/ 	.word	0x00019f30
        /*0f68*/ 	.word	0x00000005
        /*0f6c*/ 	.word	0x0002a850
        /*0f70*/ 	.short	0x010a
        /*0f72*/ 	.byte	0x3f
	.zero		1


	//   ....[48]....
        /*0f74*/ 	.word	0x00019fd0
        /*0f78*/ 	.word	0x00000005
        /*0f7c*/ 	.word	0x0002a850
        /*0f80*/ 	.short	0x010a
        /*0f82*/ 	.byte	0x3f
	.zero		1


	//   ....[49]....
        /*0f84*/ 	.word	0x0001a4d0
        /*0f88*/ 	.word	0x00000005
        /*0f8c*/ 	.word	0x00000000
        /*0f90*/ 	.short	0x0101
        /*0f92*/ 	.byte	0x3f
	.zero		1


	//   ....[50]....
        /*0f94*/ 	.word	0x0001bb10
        /*0f98*/ 	.word	0x00000000
        /*0f9c*/ 	.word	0x00000000
        /*0fa0*/ 	.short	0x0101
        /*0fa2*/ 	.byte	0x3f
	.zero		1


	//   ....[51]....
        /*0fa4*/ 	.word	0x0001c290
        /*0fa8*/ 	.word	0x0000000a
        /*0fac*/ 	.word	0x00000000
        /*0fb0*/ 	.short	0x0101
        /*0fb2*/ 	.byte	0x3f
	.zero		1


	//   ....[52]....
        /*0fb4*/ 	.word	0x0001f480
        /*0fb8*/ 	.word	0x00000016
        /*0fbc*/ 	.word	0x0002a820
        /*0fc0*/ 	.short	0x010a
        /*0fc2*/ 	.byte	0x3f
	.zero		1


	//   ....[53]....
        /*0fc4*/ 	.word	0x0001f510
        /*0fc8*/ 	.word	0x0000000d
        /*0fcc*/ 	.word	0x0002a8a0
        /*0fd0*/ 	.short	0x010a
        /*0fd2*/ 	.byte	0x3f
	.zero		1


	//   ....[54]....
        /*0fd4*/ 	.word	0x0001f950
        /*0fd8*/ 	.word	0x0000000d
        /*0fdc*/ 	.word	0x0002a8c0
        /*0fe0*/ 	.short	0x010a
        /*0fe2*/ 	.byte	0x3f
	.zero		1


	//   ....[55]....
        /*0fe4*/ 	.word	0x0001fd80
        /*0fe8*/ 	.word	0x0000000c
        /*0fec*/ 	.word	0x0002a8a0
        /*0ff0*/ 	.short	0x010a
        /*0ff2*/ 	.byte	0x3f
	.zero		1


	//   ....[56]....
        /*0ff4*/ 	.word	0x000201b0
        /*0ff8*/ 	.word	0x0000000c
        /*0ffc*/ 	.word	0x0002a8c0
        /*1000*/ 	.short	0x010a
        /*1002*/ 	.byte	0x3f
	.zero		1


	//   ....[57]....
        /*1004*/ 	.word	0x00021370
        /*1008*/ 	.word	0x00000007
        /*100c*/ 	.word	0x0002a840
        /*1010*/ 	.short	0x010a
        /*1012*/ 	.byte	0x3f
	.zero		1


	//   ....[58]....
        /*1014*/ 	.word	0x00021a40
        /*1018*/ 	.word	0x00000007
        /*101c*/ 	.word	0x0002a830
        /*1020*/ 	.short	0x0107
        /*1022*/ 	.byte	0x3f
	.zero		1


	//   ....[59]....
        /*1024*/ 	.word	0x00021b10
        /*1028*/ 	.word	0x00000007
        /*102c*/ 	.word	0x0002a830
        /*1030*/ 	.short	0x0101
        /*1032*/ 	.byte	0x3f
	.zero		1


	//   ....[60]....
        /*1034*/ 	.word	0x00022700
        /*1038*/ 	.word	0x00000016
        /*103c*/ 	.word	0x0002a800
        /*1040*/ 	.short	0x0107
        /*1042*/ 	.byte	0x3f
	.zero		1


	//   ....[61]....
        /*1044*/ 	.word	0x00022810
        /*1048*/ 	.word	0x00000016
        /*104c*/ 	.word	0x0002a800
        /*1050*/ 	.short	0x0101
        /*1052*/ 	.byte	0x3f
	.zero		1


	//   ....[62]....
        /*1054*/ 	.word	0x00022830
        /*1058*/ 	.word	0x00000016
        /*105c*/ 	.word	0x0002a820
        /*1060*/ 	.short	0x010a
        /*1062*/ 	.byte	0x3f
	.zero		1


	//   ....[63]....
        /*1064*/ 	.word	0x00022bc0
        /*1068*/ 	.word	0x00000006
        /*106c*/ 	.word	0x0002a840
        /*1070*/ 	.short	0x010a
        /*1072*/ 	.byte	0x3f
	.zero		1


	//   ....[64]....
        /*1074*/ 	.word	0x000230c0
        /*1078*/ 	.word	0x00000006
        /*107c*/ 	.word	0x0002a830
        /*1080*/ 	.short	0x0107
        /*1082*/ 	.byte	0x3f
	.zero		1


	//   ....[65]....
        /*1084*/ 	.word	0x00023180
        /*1088*/ 	.word	0x00000006
        /*108c*/ 	.word	0x0002a830
        /*1090*/ 	.short	0x0101
        /*1092*/ 	.byte	0x3f
	.zero		1


	//   ....[66]....
        /*1094*/ 	.word	0x000231e0
        /*1098*/ 	.word	0x00000004
        /*109c*/ 	.word	0x0002a860
        /*10a0*/ 	.short	0x010a
        /*10a2*/ 	.byte	0x3f
	.zero		1


	//   ....[67]....
        /*10a4*/ 	.word	0x00023650
        /*10a8*/ 	.word	0x00000004
        /*10ac*/ 	.word	0x0002a850
        /*10b0*/ 	.short	0x0107
        /*10b2*/ 	.byte	0x3f
	.zero		1


	//   ....[68]....
        /*10b4*/ 	.word	0x000237d0
        /*10b8*/ 	.word	0x00000004
        /*10bc*/ 	.word	0x0002a850
        /*10c0*/ 	.short	0x0101
        /*10c2*/ 	.byte	0x3f
	.zero		1


	//   ....[69]....
        /*10c4*/ 	.word	0x00023a40
        /*10c8*/ 	.word	0x00000000
        /*10cc*/ 	.word	0x0002a860
        /*10d0*/ 	.short	0x010a
        /*10d2*/ 	.byte	0x3f
	.zero		1


	//   ....[70]....
        /*10d4*/ 	.word	0x00023ec0
        /*10d8*/ 	.word	0x00000000
        /*10dc*/ 	.word	0x0002a850
        /*10e0*/ 	.short	0x0107
        /*10e2*/ 	.byte	0x3f
	.zero		1


	//   ....[71]....
        /*10e4*/ 	.word	0x00023f90
        /*10e8*/ 	.word	0x00000000
        /*10ec*/ 	.word	0x0002a850
        /*10f0*/ 	.short	0x0101
        /*10f2*/ 	.byte	0x3f
	.zero		1


	//   ....[72]....
        /*10f4*/ 	.word	0x00025100
        /*10f8*/ 	.word	0x00000005
        /*10fc*/ 	.word	0x0002a820
        /*1100*/ 	.short	0x010a
        /*1102*/ 	.byte	0x3f
	.zero		1


	//   ....[73]....
        /*1104*/ 	.word	0x00025270
        /*1108*/ 	.word	0x00000003
        /*110c*/ 	.word	0x0002a840
        /*1110*/ 	.short	0x010a
        /*1112*/ 	.byte	0x3f
	.zero		1


	//   ....[74]....
        /*1114*/ 	.word	0x00025310
        /*1118*/ 	.word	0x00000005
        /*111c*/ 	.word	0x0002a840
        /*1120*/ 	.short	0x010a
        /*1122*/ 	.byte	0x3f
	.zero		1


	//   ....[75]....
        /*1124*/ 	.word	0x00025350
        /*1128*/ 	.word	0x00000003
        /*112c*/ 	.word	0x0002a860
        /*1130*/ 	.short	0x010a
        /*1132*/ 	.byte	0x3f
	.zero		1


	//   ....[76]....
        /*1134*/ 	.word	0x00025390
        /*1138*/ 	.word	0x00000005
        /*113c*/ 	.word	0x0002a860
        /*1140*/ 	.short	0x010a
        /*1142*/ 	.byte	0x3f
	.zero		1


	//   ....[77]....
        /*1144*/ 	.word	0x000253f0
        /*1148*/ 	.word	0x00000054
        /*114c*/ 	.word	0x0002a890
        /*1150*/ 	.short	0x010a
        /*1152*/ 	.byte	0x3f
	.zero		1


	//   ....[78]....
        /*1154*/ 	.word	0x000256a0
        /*1158*/ 	.word	0x00000054
        /*115c*/ 	.word	0x0002a890
        /*1160*/ 	.short	0x010a
        /*1162*/ 	.byte	0x3f
	.zero		1


	//   ....[79]....
        /*1164*/ 	.word	0x00025950
        /*1168*/ 	.word	0x00000054
        /*116c*/ 	.word	0x0002a890
        /*1170*/ 	.short	0x010a
        /*1172*/ 	.byte	0x3f
	.zero		1


	//   ....[80]....
        /*1174*/ 	.word	0x00025c00
        /*1178*/ 	.word	0x00000054
        /*117c*/ 	.word	0x0002a8b0
        /*1180*/ 	.short	0x010a
        /*1182*/ 	.byte	0x3f
	.zero		1


	//   ....[81]....
        /*1184*/ 	.word	0x00025ff0
        /*1188*/ 	.word	0x00000002
        /*118c*/ 	.word	0x0002a800
        /*1190*/ 	.short	0x010a
        /*1192*/ 	.byte	0x3f
	.zero		1


	//   ....[82]....
        /*1194*/ 	.word	0x000263d0
        /*1198*/ 	.word	0x00000002
        /*119c*/ 	.word	0x0002a800
        /*11a0*/ 	.short	0x010a
        /*11a2*/ 	.byte	0x3f
	.zero		1


	//   ....[83]....
        /*11a4*/ 	.word	0x00026420
        /*11a8*/ 	.word	0x00000009
        /*11ac*/ 	.word	0x0002a830
        /*11b0*/ 	.short	0x010a
        /*11b2*/ 	.byte	0x3f
	.zero		1


	//   ....[84]....
        /*11b4*/ 	.word	0x00026470
        /*11b8*/ 	.word	0x00000009
        /*11bc*/ 	.word	0x0002a830
        /*11c0*/ 	.short	0x010a
        /*11c2*/ 	.byte	0x3f
	.zero		1


	//   ....[85]....
        /*11c4*/ 	.word	0x000264c0
        /*11c8*/ 	.word	0x00000015
        /*11cc*/ 	.word	0x0002a850
        /*11d0*/ 	.short	0x010a
        /*11d2*/ 	.byte	0x3f
	.zero		1


	//   ....[86]....
        /*11d4*/ 	.word	0x00026510
        /*11d8*/ 	.word	0x00000003
        /*11dc*/ 	.word	0x0002a830
        /*11e0*/ 	.short	0x010a
        /*11e2*/ 	.byte	0x3f
	.zero		1


	//   ....[87]....
        /*11e4*/ 	.word	0x00026560
        /*11e8*/ 	.word	0x00000014
        /*11ec*/ 	.word	0x0002a850
        /*11f0*/ 	.short	0x010a
        /*11f2*/ 	.byte	0x3f
	.zero		1


	//   ....[88]....
        /*11f4*/ 	.word	0x000265b0
        /*11f8*/ 	.word	0x00000005
        /*11fc*/ 	.word	0x0002a850
        /*1200*/ 	.short	0x010a
        /*1202*/ 	.byte	0x3f
	.zero		1


	//   ....[89]....
        /*1204*/ 	.word	0x00026750
        /*1208*/ 	.word	0x00000016
        /*120c*/ 	.word	0x0002a820
        /*1210*/ 	.short	0x010a
        /*1212*/ 	.byte	0x3f
	.zero		1


	//   ....[90]....
        /*1214*/ 	.word	0x000267a0
        /*1218*/ 	.word	0x0000000d
        /*121c*/ 	.word	0x0002a8a0
        /*1220*/ 	.short	0x010a
        /*1222*/ 	.byte	0x3f
	.zero		1


	//   ....[91]....
        /*1224*/ 	.word	0x000267f0
        /*1228*/ 	.word	0x0000000d
        /*122c*/ 	.word	0x0002a8c0
        /*1230*/ 	.short	0x010a
        /*1232*/ 	.byte	0x3f
	.zero		1


	//   ....[92]....
        /*1234*/ 	.word	0x00026840
        /*1238*/ 	.word	0x0000000c
        /*123c*/ 	.word	0x0002a8a0
        /*1240*/ 	.short	0x010a
        /*1242*/ 	.byte	0x3f
	.zero		1


	//   ....[93]....
        /*1244*/ 	.word	0x00026890
        /*1248*/ 	.word	0x0000000c
        /*124c*/ 	.word	0x0002a8c0
        /*1250*/ 	.short	0x010a
        /*1252*/ 	.byte	0x3f
	.zero		1


	//   ....[94]....
        /*1254*/ 	.word	0x000269b0
        /*1258*/ 	.word	0x00000007
        /*125c*/ 	.word	0x0002a840
        /*1260*/ 	.short	0x010a
        /*1262*/ 	.byte	0x3f
	.zero		1


	//   ....[95]....
        /*1264*/ 	.word	0x00027e40
        /*1268*/ 	.word	0x00000016
        /*126c*/ 	.word	0x0002a820
        /*1270*/ 	.short	0x010a
        /*1272*/ 	.byte	0x3f
	.zero		1


	//   ....[96]....
        /*1274*/ 	.word	0x00027e90
        /*1278*/ 	.word	0x00000006
        /*127c*/ 	.word	0x0002a840
        /*1280*/ 	.short	0x010a
        /*1282*/ 	.byte	0x3f
	.zero		1


	//   ....[97]....
        /*1284*/ 	.word	0x000286a0
        /*1288*/ 	.word	0x00000004
        /*128c*/ 	.word	0x0002a860
        /*1290*/ 	.short	0x010a
        /*1292*/ 	.byte	0x3f
	.zero		1


	//   ....[98]....
        /*1294*/ 	.word	0x00028ed0
        /*1298*/ 	.word	0x00000000
        /*129c*/ 	.word	0x0002a860
        /*12a0*/ 	.short	0x010a
        /*12a2*/ 	.byte	0x3f
	.zero		1


	//   ....[99]....
        /*12a4*/ 	.word	0x0002a110
        /*12a8*/ 	.word	0x00000005
        /*12ac*/ 	.word	0x0002a820
        /*12b0*/ 	.short	0x010a
        /*12b2*/ 	.byte	0x3f
	.zero		1


	//   ....[100]....
        /*12b4*/ 	.word	0x0002a2b0
        /*12b8*/ 	.word	0x00000003
        /*12bc*/ 	.word	0x0002a840
        /*12c0*/ 	.short	0x010a
        /*12c2*/ 	.byte	0x3f
	.zero		1


	//   ....[101]....
        /*12c4*/ 	.word	0x0002a300
        /*12c8*/ 	.word	0x00000005
        /*12cc*/ 	.word	0x0002a840
        /*12d0*/ 	.short	0x010a
        /*12d2*/ 	.byte	0x3f
	.zero		1


	//   ....[102]....
        /*12d4*/ 	.word	0x0002a350
        /*12d8*/ 	.word	0x00000003
        /*12dc*/ 	.word	0x0002a860
        /*12e0*/ 	.short	0x010a
        /*12e2*/ 	.byte	0x3f
	.zero		1


	//----- nvinfo : EIATTR_NUM_MBARRIERS
	.align		4
.L_564:
        /*12e4*/ 	.byte	0x03, 0x38
        /*12e6*/ 	.short	0x0016


	//----- nvinfo : EIATTR_EXIT_INSTR_OFFSETS
	.align		4
        /*12e8*/ 	.byte	0x04, 0x1c
        /*12ea*/ 	.short	(.L_566 - .L_565)


	//   ....[0]....
.L_565:
        /*12ec*/ 	.word	0x000253e0


	//----- nvinfo : EIATTR_MAX_THREADS
	.align		4
.L_566:
        /*12f0*/ 	.byte	0x04, 0x05
        /*12f2*/ 	.short	(.L_568 - .L_567)
.L_567:
        /*12f4*/ 	.word	0x00000180
        /*12f8*/ 	.word	0x00000001
        /*12fc*/ 	.word	0x00000001


	//----- nvinfo : EIATTR_CRS_STACK_SIZE
	.align		4
.L_568:
        /*1300*/ 	.byte	0x04, 0x1e
        /*1302*/ 	.short	(.L_570 - .L_569)
.L_569:
        /*1304*/ 	.word	0x00000000


	//----- nvinfo : EIATTR_CBANK_PARAM_SIZE
	.align		4
.L_570:
        /*1308*/ 	.byte	0x03, 0x19
        /*130a*/ 	.short	0x0af0


	//----- nvinfo : EIATTR_PARAM_CBANK
	.align		4
        /*130c*/ 	.byte	0x04, 0x0a
        /*130e*/ 	.short	(.L_572 - .L_571)
	.align		4
.L_571:
        /*1310*/ 	.word	index@(.nv.constant0._ZN7cutlass13device_kernelIN5flash11enable_sm90INS1_16FlashAttnFwdSm90INS1_25CollectiveMainloopFwdSm90ILi2EN4cute5tupleIJNS5_1CILi1EEES8_S8_EEENS6_IJNS7_ILi128EEENS7_ILi96EEENS7_ILi192EEEEEELi128ENS_10bfloat16_tEfNS_4arch4Sm90ELb1ELb0ELb0ELb1ELb1ELb1ELb0ELb1ELb1ELb1ELb1ELb0EEENS1_21CollectiveEpilogueFwdINS6_IJSA_SA_SB_EEES9_SE_SG_Li256ELb1ELb1ELb1ELb0EEENS1_36VarlenDynamicPersistentTileSchedulerILi128ELi96ELi256ELi128ELb1ELb1ELb1ELb1ELb1ELb1EEEEEEEEEvNT_6ParamsE)
        /*1314*/ 	.short	0x0210
        /*1316*/ 	.short	0x0af0


	//----- nvinfo : EIATTR_SW_WAR
	.align		4
.L_572:
        /*1318*/ 	.byte	0x04, 0x36
        /*131a*/ 	.short	(.L_574 - .L_573)
.L_573:
        /*131c*/ 	.word	0x00000008
.L_574:


//--------------------- .nv.info._ZN7cutlass13device_kernelIN5flash11enable_sm90INS1_16FlashAttnFwdSm90INS1_25CollectiveMainloopFwdSm90ILi2EN4cute5tupleIJNS5_1CILi1EEES8_S8_EEENS6_IJNS7_ILi64EEESA_SA_EEELi512ENS_10bfloat16_tEfNS_4arch4Sm90ELb0ELb0ELb0ELb0ELb1ELb0ELb0ELb0ELb0ELb1ELb1ELb0EEENS1_21CollectiveEpilogueFwdINS6_IJSA_NS7_ILi512EEESA_EEES9_SC_SE_Li256ELb0ELb1ELb1ELb0EEENS1_19SingleTileSchedulerILb0ELb1ELb1ELi64EEEEEEEEEvNT_6ParamsE --------------------------
	.section	.nv.info._ZN7cutlass13device_kernelIN5flash11enable_sm90INS1_16FlashAttnFwdSm90INS1_25CollectiveMainloopFwdSm90ILi2EN4cute5tupleIJNS5_1CILi1EEES8_S8_EEENS6_IJNS7_ILi64EEESA_SA_EEELi512ENS_10bfloat16_tEfNS_4arch4Sm90ELb0ELb0ELb0ELb0ELb1ELb0ELb0ELb0ELb0ELb1ELb1ELb0EEENS1_21CollectiveEpilogueFwdINS6_IJSA_NS7_ILi512EEESA_EEES9_SC_SE_Li256ELb0ELb1ELb1ELb0EEENS1_19SingleTileSchedulerILb0ELb1ELb1ELi64EEEEEEEEEvNT_6ParamsE,"",@"SHT_CUDA_INFO"
	.sectionflags	@""
	.align	4


	//----- nvinfo : EIATTR_CUDA_API_VERSION
	.align		4
        /*0000*/ 	.byte	0x04, 0x37
        /*0002*/ 	.short	(.L_576 - .L_575)
.L_575:
        /*0004*/ 	.word	0x00000082


	//----- nvinfo : EIATTR_KPARAM_INFO
	.align		4
.L_576:
        /*0008*/ 	.byte	0x04, 0x17
        /*000a*/ 	.short	(.L_578 - .L_577)
.L_577:
        /*000c*/ 	.word	0x00000000
        /*0010*/ 	.short	0x0000
        /*0012*/ 	.short	0x0070
        /*0014*/ 	.byte	0x00, 0xf0, 0x01, 0x28


	//----- nvinfo : EIATTR_SPARSE_MMA_MASK
	.align		4
.L_578:
        /*0018*/ 	.byte	0x03, 0x50
        /*001a*/ 	.short	0x0000


	//----- nvinfo : EIATTR_MAXREG_COUNT
	.align		4
        /*001c*/ 	.byte	0x03, 0x1b
        /*001e*/ 	.short	0x00a8


	//----- nvinfo : EIATTR_NUM_BARRIERS
	.align		4
        /*0020*/ 	.byte	0x02, 0x4c
        /*0022*/ 	.byte	0x10
	.zero		1


	//----- nvinfo : EIATTR_EXTERNS
	.align		4
        /*0024*/ 	.byte	0x04, 0x0f
        /*0026*/ 	.short	(.L_580 - .L_579)


	//   ....[0]....
	.align		4
.L_579:
        /*0028*/ 	.word	index@(__assertfail)


	//----- nvinfo : EIATTR_MERCURY_ISA_VERSION
	.align		4
.L_580:
        /*002c*/ 	.byte	0x03, 0x5f
        /*002e*/ 	.short	0x0101


	//----- nvinfo : EIATTR_INT_WARP_WIDE_INSTR_OFFSETS
	.align		4
        /*0030*/ 	.byte	0x04, 0x31
        /*0032*/ 	.short	(.L_582 - .L_581)


	//   ....[0]....
.L_581:
        /*0034*/ 	.word	0x000000b0


	//   ....[1]....
        /*0038*/ 	.word	0x000000c0


	//   ....[2]....
        /*003c*/ 	.word	0x00000160


	//----- nvinfo : EIATTR_COOP_GROUP_MASK_REGIDS
	.align		4
.L_582:
        /*0040*/ 	.byte	0x04, 0x29
        /*0042*/ 	.short	(.L_584 - .L_583)


	//   ....[0]....
.L_583:
        /*0044*/ 	.word	0xffffffff


	//   ....[1]....
        /*0048*/ 	.word	0xffffffff


	//   ....[2]....
        /*004c*/ 	.word	0xffffffff


	//   ....[3]....
        /*0050*/ 	.word	0xffffffff


	//   ....[4]....
        /*0054*/ 	.word	0xffffffff


	//   ....[5]....
        /*0058*/ 	.word	0xffffffff


	//   ....[6]....
        /*005c*/ 	.word	0xffffffff


	//   ....[7]....
        /*0060*/ 	.word	0xffffffff


	//   ....[8]....
        /*0064*/ 	.word	0xffffffff


	//   ....[9]....
        /*0068*/ 	.word	0xffffffff


	//   ....[10]....
        /*006c*/ 	.word	0xffffffff


	//   ....[11]....
        /*0070*/ 	.word	0xffffffff


	//   ....[12]....
        /*0074*/ 	.word	0xffffffff


	//   ....[13]....
        /*0078*/ 	.word	0xffffffff


	//   ....[14]....
        /*007c*/ 	.word	0xffffffff


	//   ....[15]....
        /*0080*/ 	.word	0xffffffff


	//   ....[16]....
        /*0084*/ 	.word	0xffffffff


	//   ....[17]....
        /*0088*/ 	.word	0xffffffff


	//   ....[18]....
        /*008c*/ 	.word	0xffffffff


	//   ....[19]....
        /*0090*/ 	.word	0xffffffff


	//   ....[20]....
        /*0094*/ 	.word	0xffffffff


	//   ....[21]....
        /*0098*/ 	.word	0xffffffff


	//   ....[22]....
        /*009c*/ 	.word	0xffffffff


	//   ....[23]....
        /*00a0*/ 	.word	0xffffffff


	//   ....[24]....
        /*00a4*/ 	.word	0xffffffff


	//   ....[25]....
        /*00a8*/ 	.word	0xffffffff


	//   ....[26]....
        /*00ac*/ 	.word	0xffffffff


	//   ....[27]....
        /*00b0*/ 	.word	0xffffffff


	//   ....[28]....
        /*00b4*/ 	.word	0xffffffff


	//   ....[29]....
        /*00b8*/ 	.word	0xffffffff


	//   ....[30]....
        /*00bc*/ 	.word	0xffffffff


	//   ....[31]....
        /*00c0*/ 	.word	0xffffffff


	//   ....[32]....
        /*00c4*/ 	.word	0xffffffff


	//   ....[33]....
        /*00c8*/ 	.word	0xffffffff


	//   ....[34]....
        /*00cc*/ 	.word	0xffffffff


	//   ....[35]....
        /*00d0*/ 	.word	0xffffffff


	//   ....[36]....
        /*00d4*/ 	.word	0xffffffff


	//   ....[37]....
        /*00d8*/ 	.word	0xffffffff


	//   ....[38]....
        /*00dc*/ 	.word	0xffffffff


	//   ....[39]....
        /*00e0*/ 	.word	0xffffffff


	//   ....[40]....
        /*00e4*/ 	.word	0xffffffff


	//   ....[41]....
        /*00e8*/ 	.word	0xffffffff


	//   ....[42]....
        /*00ec*/ 	.word	0xffffffff


	//   ....[43]....
        /*00f0*/ 	.word	0xffffffff


	//   ....[44]....
        /*00f4*/ 	.word	0xffffffff


	//   ....[45]....
        /*00f8*/ 	.word	0xffffffff


	//   ....[46]....
        /*00fc*/ 	.word	0xffffffff


	//   ....[47]....
        /*0100*/ 	.word	0xffffffff


	//   ....[48]....
        /*0104*/ 	.word	0xffffffff


	//   ....[49]....
        /*0108*/ 	.word	0xffffffff


	//   ....[50]....
        /*010c*/ 	.word	0xffffffff


	//   ....[51]....
        /*0110*/ 	.word	0xffffffff


	//   ....[52]....
        /*0114*/ 	.word	0xffffffff


	//   ....[53]....
        /*0118*/ 	.word	0xffffffff


	//   ....[54]....
        /*011c*/ 	.word	0xffffffff


	//   ....[55]....
        /*0120*/ 	.word	0xffffffff


	//   ....[56]....
        /*0124*/ 	.word	0xffffffff


	//   ....[57]....
        /*0128*/ 	.word	0xffffffff


	//   ....[58]....
        /*012c*/ 	.word	0xffffffff


	//   ....[59]....
        /*0130*/ 	.word	0xffffffff


	//   ....[60]....
        /*0134*/ 	.word	0xffffffff


	//   ....[61]....
        /*0138*/ 	.word	0xffffffff


	//   ....[62]....
        /*013c*/ 	.word	0xffffffff


	//   ....[63]....
        /*0140*/ 	.word	0xffffffff


	//   ....[64]....
        /*0144*/ 	.word	0xffffffff


	//   ....[65]....
        /*0148*/ 	.word	0xffffffff


	//   ....[66]....
        /*014c*/ 	.word	0xffffffff


	//   ....[67]....
        /*0150*/ 	.word	0xffffffff


	//   ....[68]....
        /*0154*/ 	.word	0xffffffff


	//   ....[69]....
        /*0158*/ 	.word	0xffffffff


	//   ....[70]....
        /*015c*/ 	.word	0xffffffff


	//   ....[71]....
        /*0160*/ 	.word	0xffffffff


	//   ....[72]....
        /*0164*/ 	.word	0xffffffff


	//   ....[73]....
        /*0168*/ 	.word	0x0500000f


	//   ....[74]....
        /*016c*/ 	.word	0x0500000f


	//   ....[75]....
        /*0170*/ 	.word	0x0500000f


	//   ....[76]....
        /*0174*/ 	.word	0x0500000f


	//   ....[77]....
        /*0178*/ 	.word	0x0500000f


	//   ....[78]....
        /*017c*/ 	.word	0x0500000f


	//   ....[79]....
        /*0180*/ 	.word	0x0500000f


	//   ....[80]....
        /*0184*/ 	.word	0x0500000f


	//   ....[81]....
        /*0188*/ 	.word	0x0500000f


	//   ....[82]....
        /*018c*/ 	.word	0x0500000f


	//   ....[83]....
        /*0190*/ 	.word	0x0500000f


	//   ....[84]....
        /*0194*/ 	.word	0x0500000f


	//   ....[85]....
        /*0198*/ 	.word	0x0500000f


	//   ....[86]....
        /*019c*/ 	.word	0x0500000f


	//   ....[87]....
        /*01a0*/ 	.word	0x0500000f


	//   ....[88]....
        /*01a4*/ 	.word	0x0500000f


	//   ....[89]....
        /*01a8*/ 	.word	0x0500000f


	//   ....[90]....
        /*01ac*/ 	.word	0x0500000f


	//   ....[91]....
        /*01b0*/ 	.word	0x0500000f


	//   ....[92]....
        /*01b4*/ 	.word	0x0500000f


	//   ....[93]....
        /*01b8*/ 	.word	0x0500000f


	//   ....[94]....
        /*01bc*/ 	.word	0x0500000f


	//   ....[95]....
        /*01c0*/ 	.word	0x0500000f


	//   ....[96]....
        /*01c4*/ 	.word	0x0500000f


	//   ....[97]....
        /*01c8*/ 	.word	0x0500000f


	//   ....[98]....
        /*01cc*/ 	.word	0x0500000f


	//   ....[99]....
        /*01d0*/ 	.word	0x0500000f


	//   ....[100]....
        /*01d4*/ 	.word	0x0500000f


	//   ....[101]....
        /*01d8*/ 	.word	0x0500000f


	//   ....[102]....
        /*01dc*/ 	.word	0x0500000f


	//   ....[103]....
        /*01e0*/ 	.word	0x0500000f


	//   ....[104]....
        /*01e4*/ 	.word	0x0500000f


	//   ....[105]....
        /*01e8*/ 	.word	0x0500000f


	//   ....[106]....
        /*01ec*/ 	.word	0x0500000f


	//   ....[107]....
        /*01f0*/ 	.word	0x0500000f


	//   ....[108]....
        /*01f4*/ 	.word	0x0500000f


	//   ....[109]....
        /*01f8*/ 	.word	0x0500000f


	//   ....[110]....
        /*01fc*/ 	.word	0x0500000f


	//   ....[111]....
        /*0200*/ 	.word	0x0500000f


	//   ....[112]....
        /*0204*/ 	.word	0x0500000f


	//   ....[113]....
        /*0208*/ 	.word	0x0500000f


	//   ....[114]....
        /*020c*/ 	.word	0x0500000f


	//----- nvinfo : EIATTR_COOP_GROUP_INSTR_OFFSETS
	.align		4
.L_584:
        /*0210*/ 	.byte	0x04, 0x28
        /*0212*/ 	.short	(.L_586 - .L_585)


	//   ....[0]....
.L_585:
        /*0214*/ 	.word	0x00000060


	//   ....[1]....
        /*0218*/ 	.word	0x000000a0


	//   ....[2]....
        /*021c*/ 	.word	0x00000280


	//   ....[3]....
        /*0220*/ 	.word	0x000003e0


	//   ....[4]....
        /*0224*/ 	.word	0x00000500


	//   ....[5]....
        /*0228*/ 	.word	0x00000660


	//   ....[6]....
        /*022c*/ 	.word	0x000011d0


	//   ....[7]....
        /*0230*/ 	.word	0x00003200


	//   ....[8]....
        /*0234*/ 	.word	0x00003c90


	//   ....[9]....
        /*0238*/ 	.word	0x00003cf0


	//   ....[10]....
        /*023c*/ 	.word	0x00003f00


	//   ....[11]....
        /*0240*/ 	.word	0x00003f80


	//   ....[12]....
        /*0244*/ 	.word	0x00004a30


	//   ....[13]....
        /*0248*/ 	.word	0x00004ef0


	//   ....[14]....
        /*024c*/ 	.word	0x00004f20


	//   ....[15]....
        /*0250*/ 	.word	0x00005150


	//   ....[16]....
        /*0254*/ 	.word	0x00005320


	//   ....[17]....
        /*0258*/ 	.word	0x00006300


	//   ....[18]....
        /*025c*/ 	.word	0x000063e0


	//   ....[19]....
        /*0260*/ 	.word	0x00006430


	//   ....[20]....
        /*0264*/ 	.word	0x00006450


	//   ....[21]....
        /*0268*/ 	.word	0x00006470


	//   ....[22]....
        /*026c*/ 	.word	0x00006f50


	//   ....[23]....
        /*0270*/ 	.word	0x00007410


	//   ....[24]....
        /*0274*/ 	.word	0x00007440


	//   ....[25]....
        /*0278*/ 	.word	0x00007470


	//   ....[26]....
        /*027c*/ 	.word	0x00007480


	//   ....[27]....
        /*0280*/ 	.word	0x00007930


	//   ....[28]....
        /*0284*/ 	.word	0x00007950


	//   ....[29]....
        /*0288*/ 	.word	0x000085a0


	//   ....[30]....
        /*028c*/ 	.word	0x000085c0


	//   ....[31]....
        /*0290*/ 	.word	0x00009610


	//   ....[32]....
        /*0294*/ 	.word	0x0000a820


	//   ....[33]....
        /*0298*/ 	.word	0x0000a840


	//   ....[34]....
        /*029c*/ 	.word	0x0000a850


	//   ....[35]....
        /*02a0*/ 	.word	0x0000a890


	//   ....[36]....
        /*02a4*/ 	.word	0x0000a8e0


	//   ....[37]....
        /*02a8*/ 	.word	0x0000a900


	//   ....[38]....
        /*02ac*/ 	.word	0x0000a950


	//   ....[39]....
        /*02b0*/ 	.word	0x0000a970


	//   ....[40]....
        /*02b4*/ 	.word	0x0000aed0


	//   ....[41]....
        /*02b8*/ 	.word	0x0000af10


	//   ....[42]....
        /*02bc*/ 	.word	0x0000af40


	//   ....[43]....
        /*02c0*/ 	.word	0x0000af90


	//   ....[44]....
        /*02c4*/ 	.word	0x0000aff0


	//   ....[45]....
        /*02c8*/ 	.word	0x0000b010


	//   ....[46]....
        /*02cc*/ 	.word	0x0000b060


	//   ....[47]....
        /*02d0*/ 	.word	0x0000b080


	//   ....[48]....
        /*02d4*/ 	.word	0x0000b370


	//   ....[49]....
        /*02d8*/ 	.word	0x0000b3a0


	//   ....[50]....
        /*02dc*/ 	.word	0x0000b3d0


	//   ....[51]....
        /*02e0*/ 	.word	0x0000b400


	//   ....[52]....
        /*02e4*/ 	.word	0x0000b430


	//   ....[53]....
        /*02e8*/ 	.word	0x0000b480


	//   ....[54]....
        /*02ec*/ 	.word	0x0000b600


	//   ....[55]....
        /*02f0*/ 	.word	0x0000b630


	//   ....[56]....
        /*02f4*/ 	.word	0x0000bfb0


	//   ....[57]....
        /*02f8*/ 	.word	0x0000bfd0


	//   ....[58]....
        /*02fc*/ 	.word	0x0000bfe0


	//   ....[59]....
        /*0300*/ 	.word	0x0000c000


	//   ....[60]....
        /*0304*/ 	.word	0x0000c020


	//   ....[61]....
        /*0308*/ 	.word	0x0000c050


	//   ....[62]....
        /*030c*/ 	.word	0x0000c070


	//   ....[63]....
        /*0310*/ 	.word	0x0000c0a0


	//   ....[64]....
        /*0314*/ 	.word	0x0000c400


	//   ....[65]....
        /*0318*/ 	.word	0x0000c430


	//   ....[66]....
        /*031c*/ 	.word	0x0000c460


	//   ....[67]....
        /*0320*/ 	.word	0x0000c480


	//   ....[68]....
        /*0324*/ 	.word	0x0000c490


	//   ....[69]....
        /*0328*/ 	.word	0x0000c4b0


	//   ....[70]....
        /*032c*/ 	.word	0x0000c560


	//   ....[71]....
        /*0330*/ 	.word	0x0000c590


	//   ....[72]....
        /*0334*/ 	.word	0x0000ca90


	//   ....[73]....
        /*0338*/ 	.word	0x0000cff0


	//   ....[74]....
        /*033c*/ 	.word	0x0000d0e0


	//   ....[75]....
        /*0340*/ 	.word	0x0000d180


	//   ....[76]....
        /*0344*/ 	.word	0x0000d200


	//   ....[77]....
        /*0348*/ 	.word	0x0000d2b0


	//   ....[78]....
        /*034c*/ 	.word	0x0000d310


	//   ....[79]....
        /*0350*/ 	.word	0x0000d3d0


	//   ....[80]....
        /*0354*/ 	.word	0x0000d430


	//   ....[81]....
        /*0358*/ 	.word	0x0000d4d0


	//   ....[82]....
        /*035c*/ 	.word	0x0000d560


	//   ....[83]....
        /*0360*/ 	.word	0x0000d5c0


	//   ....[84]....
        /*0364*/ 	.word	0x0000d680


	//   ....[85]....
        /*0368*/ 	.word	0x0000d740


	//   ....[86]....
        /*036c*/ 	.word	0x0000d7a0


	//   ....[87]....
        /*0370*/ 	.word	0x0000d860


	//   ....[88]....
        /*0374*/ 	.word	0x0000d8c0


	//   ....[89]....
        /*0378*/ 	.word	0x0000d960


	//   ....[90]....
        /*037c*/ 	.word	0x0000dab0


	//   ....[91]....
        /*0380*/ 	.word	0x0000db70


	//   ....[92]....
        /*0384*/ 	.word	0x0000ddf0


	//   ....[93]....
        /*0388*/ 	.word	0x0000de40


	//   ....[94]....
        /*038c*/ 	.word	0x0000e000


	//   ....[95]....
        /*0390*/ 	.word	0x0000e050


	//   ....[96]....
        /*0394*/ 	.word	0x0000e210


	//   ....[97]....
        /*0398*/ 	.word	0x0000e260


	//   ....[98]....
        /*039c*/ 	.word	0x0000e340


	//   ....[99]....
        /*03a0*/ 	.word	0x0000e3e0


	//   ....[100]....
        /*03a4*/ 	.word	0x0000e440


	//   ....[101]....
        /*03a8*/ 	.word	0x0000e4e0


	//   ....[102]....
        /*03ac*/ 	.word	0x0000e540


	//   ....[103]....
        /*03b0*/ 	.word	0x0000e5e0


	//   ....[104]....
        /*03b4*/ 	.word	0x0000e640


	//   ....[105]....
        /*03b8*/ 	.word	0x0000e6e0


	//   ....[106]....
        /*03bc*/ 	.word	0x0000e7c0


	//   ....[107]....
        /*03c0*/ 	.word	0x0000e870


	//   ....[108]....
        /*03c4*/ 	.word	0x0000e960


	//   ....[109]....
        /*03c8*/ 	.word	0x0000ea60


	//   ....[110]....
        /*03cc*/ 	.word	0x0000eb80


	//   ....[111]....
        /*03d0*/ 	.word	0x0000ec60


	//   ....[112]....
        /*03d4*/ 	.word	0x0000ed70


	//   ....[113]....
        /*03d8*/ 	.word	0x0000ee40


	//   ....[114]....
        /*03dc*/ 	.word	0x0000ef50


	//----- nvinfo : EIATTR_REG_RECONFIG
	.align		4
.L_586:
        /*03e0*/ 	.byte	0x01, 0x54
	.zero		2


	//----- nvinfo : EIATTR_SYSCALL_OFFSETS
	.align		4
        /*03e4*/ 	.byte	0x04, 0x46
        /*03e6*/ 	.short	(.L_588 - .L_587)


	//   ....[0]....
.L_587:
        /*03e8*/ 	.word	0x000033c0


	//   ....[1]....
        /*03ec*/ 	.word	0x00009d30


	//   ....[2]....
        /*03f0*/ 	.word	0x00009e70


	//   ....[3]....
        /*03f4*/ 	.word	0x00009f60


	//   ....[4]....
        /*03f8*/ 	.word	0x0000abe0


	//----- nvinfo : EIATTR_MBARRIER_INSTR_OFFSETS
	.align		4
.L_588:
        /*03fc*/ 	.byte	0x04, 0x39
        /*03fe*/ 	.short	(.L_590 - .L_589)


	//   ....[0]....
.L_589:
        /*0400*/ 	.word	0x00000170
        /*0404*/ 	.word	0x000000ff
        /*0408*/ 	.word	0x00028c00
        /*040c*/ 	.short	0x0100
        /*040e*/ 	.byte	0x08
	.zero		1


	//   ....[1]....
        /*0410*/ 	.word	0x00000180
        /*0414*/ 	.word	0x000000ff
        /*0418*/ 	.word	0x00028c20
        /*041c*/ 	.short	0x0100
        /*041e*/ 	.byte	0x08
	.zero		1


	//   ....[2]....
        /*0420*/ 	.word	0x00000230
        /*0424*/ 	.word	0x000000ff
        /*0428*/ 	.word	0x00028c30
        /*042c*/ 	.short	0x0100
        /*042e*/ 	.byte	0x06
	.zero		1


	//   ....[3]....
        /*0430*/ 	.word	0x00000240
        /*0434*/ 	.word	0x000000ff
        /*0438*/ 	.word	0x00028c40
        /*043c*/ 	.short	0x0100
        /*043e*/ 	.byte	0x06
	.zero		1


	//   ....[4]....
        /*0440*/ 	.word	0x00000250
        /*0444*/ 	.word	0x000000ff
        /*0448*/ 	.word	0x00028c38
        /*044c*/ 	.short	0x0100
        /*044e*/ 	.byte	0x06
	.zero		1


	//   ....[5]....
        /*0450*/ 	.word	0x00000260
        /*0454*/ 	.word	0x000000ff
        /*0458*/ 	.word	0x00028c48
        /*045c*/ 	.short	0x0100
        /*045e*/ 	.byte	0x06
	.zero		1


	//   ....[6]....
        /*0460*/ 	.word	0x00000390
        /*0464*/ 	.word	0x000000ff
        /*0468*/ 	.word	0x00028c50
        /*046c*/ 	.short	0x0100
        /*046e*/ 	.byte	0x08
	.zero		1


	//   ....[7]....
        /*0470*/ 	.word	0x000003a0
        /*0474*/ 	.word	0x000000ff
        /*0478*/ 	.word	0x00028c60
        /*047c*/ 	.short	0x0100
        /*047e*/ 	.byte	0x08
	.zero		1


	//   ....[8]....
        /*0480*/ 	.word	0x000003b0
        /*0484*/ 	.word	0x000000ff
        /*0488*/ 	.word	0x00028c58
        /*048c*/ 	.short	0x0100
        /*048e*/ 	.byte	0x08
	.zero		1


	//   ....[9]....
        /*0490*/ 	.word	0x000003c0
        /*0494*/ 	.word	0x000000ff
        /*0498*/ 	.word	0x00028c68
        /*049c*/ 	.short	0x0100
        /*049e*/ 	.byte	0x08
	.zero		1


	//   ....[10]....
        /*04a0*/ 	.word	0x000004b0
        /*04a4*/ 	.word	0x000000ff
        /*04a8*/ 	.word	0x00028c70
        /*04ac*/ 	.short	0x0100
        /*04ae*/ 	.byte	0x06
	.zero		1


	//   ....[11]....
        /*04b0*/ 	.word	0x000004c0
        /*04b4*/ 	.word	0x000000ff
        /*04b8*/ 	.word	0x00028c80
        /*04bc*/ 	.short	0x0100
        /*04be*/ 	.byte	0x06
	.zero		1


	//   ....[12]....
        /*04c0*/ 	.word	0x000004d0
        /*04c4*/ 	.word	0x000000ff
        /*04c8*/ 	.word	0x00028c78
        /*04cc*/ 	.short	0x0100
        /*04ce*/ 	.byte	0x06
	.zero		1


	//   ....[13]....
        /*04d0*/ 	.word	0x000004e0
        /*04d4*/ 	.word	0x000000ff
        /*04d8*/ 	.word	0x00028c88
        /*04dc*/ 	.short	0x0100
        /*04de*/ 	.byte	0x06
	.zero		1


	//   ....[14]....
        /*04e0*/ 	.word	0x00000610
        /*04e4*/ 	.word	0x000000ff
        /*04e8*/ 	.word	0x00028c90
        /*04ec*/ 	.short	0x0100
        /*04ee*/ 	.byte	0x08
	.zero		1


	//   ....[15]....
        /*04f0*/ 	.word	0x00000620
        /*04f4*/ 	.word	0x000000ff
        /*04f8*/ 	.word	0x00028ca0
        /*04fc*/ 	.short	0x0100
        /*04fe*/ 	.byte	0x08
	.zero		1


	//   ....[16]....
        /*0500*/ 	.word	0x00000630
        /*0504*/ 	.word	0x000000ff
        /*0508*/ 	.word	0x00028c98
        /*050c*/ 	.short	0x0100
        /*050e*/ 	.byte	0x08
	.zero		1


	//   ....[17]....
        /*0510*/ 	.word	0x00000640
        /*0514*/ 	.word	0x000000ff
        /*0518*/ 	.word	0x00028ca8
        /*051c*/ 	.short	0x0100
        /*051e*/ 	.byte	0x08
	.zero		1


	//   ....[18]....
        /*0520*/ 	.word	0x00000780
        /*0524*/ 	.word	0x000000ff
        /*0528*/ 	.word	0x00028cb0
        /*052c*/ 	.short	0x0100
        /*052e*/ 	.byte	0x08
	.zero		1


	//   ....[19]....
        /*0530*/ 	.word	0x00000790
        /*0534*/ 	.word	0x000000ff
        /*0538*/ 	.word	0x00028cc0
        /*053c*/ 	.short	0x0100
        /*053e*/ 	.byte	0x08
	.zero		1


	//   ....[20]....
        /*0540*/ 	.word	0x000007a0
        /*0544*/ 	.word	0x000000ff
        /*0548*/ 	.word	0x00028cb8
        /*054c*/ 	.short	0x0100
        /*054e*/ 	.byte	0x08
	.zero		1


	//   ....[21]....
        /*0550*/ 	.word	0x000007b0
        /*0554*/ 	.word	0x000000ff
        /*0558*/ 	.word	0x00028cc8
        /*055c*/ 	.short	0x0100
        /*055e*/ 	.byte	0x08
	.zero		1


	//   ....[22]....
        /*0560*/ 	.word	0x00001390
        /*0564*/ 	.word	0x000000ff
        /*0568*/ 	.word	0x00028c50
        /*056c*/ 	.short	0x010a
        /*056e*/ 	.byte	0x05
	.zero		1


	//   ....[23]....
        /*0570*/ 	.word	0x00001660
        /*0574*/ 	.word	0x000000ff
        /*0578*/ 	.word	0x00000000
        /*057c*/ 	.short	0x0101
        /*057e*/ 	.byte	0x04
	.zero		1


	//   ....[24]....
        /*0580*/ 	.word	0x00001fc0
        /*0584*/ 	.word	0x000000ff
        /*0588*/ 	.word	0x00028c50
        /*058c*/ 	.short	0x010a
        /*058e*/ 	.byte	0x07
	.zero		1


	//   ....[25]....
        /*0590*/ 	.word	0x00002000
        /*0594*/ 	.word	0x000000ff
        /*0598*/ 	.word	0x00028c50
        /*059c*/ 	.short	0x010a
        /*059e*/ 	.byte	0x07
	.zero		1


	//   ....[26]....
        /*05a0*/ 	.word	0x000021e0
        /*05a4*/ 	.word	0x000000ff
        /*05a8*/ 	.word	0x00000000
        /*05ac*/ 	.short	0x0101
        /*05ae*/ 	.byte	0x07
	.zero		1


	//   ....[27]....
        /*05b0*/ 	.word	0x000033f0
        /*05b4*/ 	.word	0x000000ff
        /*05b8*/ 	.word	0x00028c00
        /*05bc*/ 	.short	0x010a
        /*05be*/ 	.byte	0x29
	.zero		1


	//   ....[28]....
        /*05c0*/ 	.word	0x00003580
        /*05c4*/ 	.word	0x000000ff
        /*05c8*/ 	.word	0x00028c30
        /*05cc*/ 	.short	0x010a
        /*05ce*/ 	.byte	0x29
	.zero		1


	//   ....[29]....
        /*05d0*/ 	.word	0x000035c0
        /*05d4*/ 	.word	0x000000ff
        /*05d8*/ 	.word	0x00028c30
        /*05dc*/ 	.short	0x010a
        /*05de*/ 	.byte	0x29
	.zero		1


	//   ....[30]....
        /*05e0*/ 	.word	0x000038c0
        /*05e4*/ 	.word	0x000000ff
        /*05e8*/ 	.word	0x00000000
        /*05ec*/ 	.short	0x0101
        /*05ee*/ 	.byte	0x04
	.zero		1


	//   ....[31]....
        /*05f0*/ 	.word	0x000047b0
        /*05f4*/ 	.word	0x000000ff
        /*05f8*/ 	.word	0x00028c50
        /*05fc*/ 	.short	0x010a
        /*05fe*/ 	.byte	0x29
	.zero		1


	//   ....[32]....
        /*0600*/ 	.word	0x00004800
        /*0604*/ 	.word	0x000000ff
        /*0608*/ 	.word	0x00028c50
        /*060c*/ 	.short	0x010a
        /*060e*/ 	.byte	0x29
	.zero		1


	//   ....[33]....
        /*0610*/ 	.word	0x00004ac0
        /*0614*/ 	.word	0x000000ff
        /*0618*/ 	.word	0x00000000
        /*061c*/ 	.short	0x0101
        /*061e*/ 	.byte	0x05
	.zero		1


	//   ....[34]....
        /*0620*/ 	.word	0x00004be0
        /*0624*/ 	.word	0x000000ff
        /*0628*/ 	.word	0x00028c30
        /*062c*/ 	.short	0x010a
        /*062e*/ 	.byte	0x1a
	.zero		1


	//   ....[35]....
        /*0630*/ 	.word	0x00004c20
        /*0634*/ 	.word	0x000000ff
        /*0638*/ 	.word	0x00028c30
        /*063c*/ 	.short	0x010a
        /*063e*/ 	.byte	0x1a
	.zero		1


	//   ....[36]....
        /*0640*/ 	.word	0x00004e30
        /*0644*/ 	.word	0x000000ff
        /*0648*/ 	.word	0x00000000
        /*064c*/ 	.short	0x0101
        /*064e*/ 	.byte	0x07
	.zero		1


	//   ....[37]....
        /*0650*/ 	.word	0x000060b0
        /*0654*/ 	.word	0x000000ff
        /*0658*/ 	.word	0x00028c50
        /*065c*/ 	.short	0x010a
        /*065e*/ 	.byte	0x1a
	.zero		1


	//   ....[38]....
        /*0660*/ 	.word	0x000060f0
        /*0664*/ 	.word	0x000000ff
        /*0668*/ 	.word	0x00028c50
        /*066c*/ 	.short	0x010a
        /*066e*/ 	.byte	0x1a
	.zero		1


	//   ....[39]....
        /*0670*/ 	.word	0x00006380
        /*0674*/ 	.word	0x000000ff
        /*0678*/ 	.word	0x00000000
        /*067c*/ 	.short	0x0101
        /*067e*/ 	.byte	0x05
	.zero		1


	//   ....[40]....
        /*0680*/ 	.word	0x00006f20
        /*0684*/ 	.word	0x000000ff
        /*0688*/ 	.word	0x00000000
        /*068c*/ 	.short	0x0101
        /*068e*/ 	.byte	0x04
	.zero		1


	//   ....[41]....
        /*0690*/ 	.word	0x0000a5e0
        /*0694*/ 	.word	0x000000ff
        /*0698*/ 	.word	0x00028c40
        /*069c*/ 	.short	0x010a
        /*069e*/ 	.byte	0x2b
	.zero		1


	//   ....[42]....
        /*06a0*/ 	.word	0x0000aa10
        /*06a4*/ 	.word	0x000000ff
        /*06a8*/ 	.word	0x00028c30
        /*06ac*/ 	.short	0x0107
        /*06ae*/ 	.byte	0x2b
	.zero		1


	//   ....[43]....
        /*06b0*/ 	.word	0x0000aa80
        /*06b4*/ 	.word	0x000000ff
        /*06b8*/ 	.word	0x00028c30
        /*06bc*/ 	.short	0x0101
        /*06be*/ 	.byte	0x2b
	.zero		1


	//   ....[44]....
        /*06c0*/ 	.word	0x0000b150
        /*06c4*/ 	.word	0x000000ff
        /*06c8*/ 	.word	0x00028c00
        /*06cc*/ 	.short	0x0107
        /*06ce*/ 	.byte	0x2b
	.zero		1


	//   ....[45]....
        /*06d0*/ 	.word	0x0000b190
        /*06d4*/ 	.word	0x000000ff
        /*06d8*/ 	.word	0x00028c00
        /*06dc*/ 	.short	0x0101
        /*06de*/ 	.byte	0x2b
	.zero		1


	//   ....[46]....
        /*06e0*/ 	.word	0x0000b1a0
        /*06e4*/ 	.word	0x000000ff
        /*06e8*/ 	.word	0x00028c20
        /*06ec*/ 	.short	0x010a
        /*06ee*/ 	.byte	0x2b
	.zero		1


	//   ....[47]....
        /*06f0*/ 	.word	0x0000b1f0
        /*06f4*/ 	.word	0x000000ff
        /*06f8*/ 	.word	0x00028c60
        /*06fc*/ 	.short	0x010a
        /*06fe*/ 	.byte	0x2b
	.zero		1


	//   ....[48]....
        /*0700*/ 	.word	0x0000ba10
        /*0704*/ 	.word	0x000000ff
        /*0708*/ 	.word	0x00028c50
        /*070c*/ 	.short	0x0107
        /*070e*/ 	.byte	0x2b
	.zero		1


	//   ....[49]....
        /*0710*/ 	.word	0x0000ba90
        /*0714*/ 	.word	0x000000ff
        /*0718*/ 	.word	0x00028c50
        /*071c*/ 	.short	0x0101
        /*071e*/ 	.byte	0x2b
	.zero		1


	//   ....[50]....
        /*0720*/ 	.word	0x0000bdb0
        /*0724*/ 	.word	0x0000000a
        /*0728*/ 	.word	0x00028c40
        /*072c*/ 	.short	0x010a
        /*072e*/ 	.byte	0x3f
	.zero		1


	//   ....[51]....
        /*0730*/ 	.word	0x0000c140
        /*0734*/ 	.word	0x0000000a
        /*0738*/ 	.word	0x00028c30
        /*073c*/ 	.short	0x0107
        /*073e*/ 	.byte	0x3f
	.zero		1


	//   ....[52]....
        /*0740*/ 	.word	0x0000c1f0
        /*0744*/ 	.word	0x0000000a
        /*0748*/ 	.word	0x00028c30
        /*074c*/ 	.short	0x0101
        /*074e*/ 	.byte	0x3f
	.zero		1


	//   ....[53]....
        /*0750*/ 	.word	0x0000c220
        /*0754*/ 	.word	0x0000000a
        /*0758*/ 	.word	0x00028c60
        /*075c*/ 	.short	0x010a
        /*075e*/ 	.byte	0x3f
	.zero		1


	//   ....[54]....
        /*0760*/ 	.word	0x0000c860
        /*0764*/ 	.word	0x0000000a
        /*0768*/ 	.word	0x00028c50
        /*076c*/ 	.short	0x0107
        /*076e*/ 	.byte	0x3f
	.zero		1


	//   ....[55]....
        /*0770*/ 	.word	0x0000c920
        /*0774*/ 	.word	0x0000000a
        /*0778*/ 	.word	0x00028c50
        /*077c*/ 	.short	0x0101
        /*077e*/ 	.byte	0x3f
	.zero		1


	//   ....[56]....
        /*0780*/ 	.word	0x0000ca10
        /*0784*/ 	.word	0x00000005
        /*0788*/ 	.word	0x00028c20
        /*078c*/ 	.short	0x010a
        /*078e*/ 	.byte	0x3f
	.zero		1


	//   ....[57]....
        /*0790*/ 	.word	0x0000cb80
        /*0794*/ 	.word	0x00000004
        /*0798*/ 	.word	0x00028c40
        /*079c*/ 	.short	0x010a
        /*079e*/ 	.byte	0x3f
	.zero		1


	//   ....[58]....
        /*07a0*/ 	.word	0x0000cc20
        /*07a4*/ 	.word	0x00000005
        /*07a8*/ 	.word	0x00028c40
        /*07ac*/ 	.short	0x010a
        /*07ae*/ 	.byte	0x3f
	.zero		1


	//   ....[59]....
        /*07b0*/ 	.word	0x0000cc60
        /*07b4*/ 	.word	0x00000004
        /*07b8*/ 	.word	0x00028c60
        /*07bc*/ 	.short	0x010a
        /*07be*/ 	.byte	0x3f
	.zero		1


	//   ....[60]....
        /*07c0*/ 	.word	0x0000cca0
        /*07c4*/ 	.word	0x00000005
        /*07c8*/ 	.word	0x00028c60
        /*07cc*/ 	.short	0x010a
        /*07ce*/ 	.byte	0x3f
	.zero		1


	//   ....[61]....
        /*07d0*/ 	.word	0x0000cd10
        /*07d4*/ 	.word	0x00000005
        /*07d8*/ 	.word	0x00028c50
        /*07dc*/ 	.short	0x010a
        /*07de*/ 	.byte	0x3f
	.zero		1


	//   ....[62]....
        /*07e0*/ 	.word	0x0000cd70
        /*07e4*/ 	.word	0x00000005
        /*07e8*/ 	.word	0x00028c50
        /*07ec*/ 	.short	0x010a
        /*07ee*/ 	.byte	0x3f
	.zero		1


	//   ....[63]....
        /*07f0*/ 	.word	0x0000cdd0
        /*07f4*/ 	.word	0x00000000
        /*07f8*/ 	.word	0x00028c00
        /*07fc*/ 	.short	0x010a
        /*07fe*/ 	.byte	0x3f
	.zero		1


	//   ....[64]....
        /*0800*/ 	.word	0x0000ce30
        /*0804*/ 	.word	0x00000004
        /*0808*/ 	.word	0x00028c30
        /*080c*/ 	.short	0x010a
        /*080e*/ 	.byte	0x3f
	.zero		1


	//   ....[65]....
        /*0810*/ 	.word	0x0000ce90
        /*0814*/ 	.word	0x0000000c
        /*0818*/ 	.word	0x00028c50
        /*081c*/ 	.short	0x010a
        /*081e*/ 	.byte	0x3f
	.zero		1


	//   ....[66]....
        /*0820*/ 	.word	0x0000cef0
        /*0824*/ 	.word	0x0000000c
        /*0828*/ 	.word	0x00028c30
        /*082c*/ 	.short	0x010a
        /*082e*/ 	.byte	0x3f
	.zero		1


	//   ....[67]....
        /*0830*/ 	.word	0x0000cf50
        /*0834*/ 	.word	0x0000000e
        /*0838*/ 	.word	0x00028c50
        /*083c*/ 	.short	0x010a
        /*083e*/ 	.byte	0x3f
	.zero		1


	//   ....[68]....
        /*0840*/ 	.word	0x0000d030
        /*0844*/ 	.word	0x00000003
        /*0848*/ 	.word	0x00028c40
        /*084c*/ 	.short	0x010a
        /*084e*/ 	.byte	0x3f
	.zero		1


	//   ....[69]....
        /*0850*/ 	.word	0x0000d9a0
        /*0854*/ 	.word	0x00000003
        /*0858*/ 	.word	0x00028c20
        /*085c*/ 	.short	0x010a
        /*085e*/ 	.byte	0x3f
	.zero		1


	//   ....[70]....
        /*0860*/ 	.word	0x0000da00
        /*0864*/ 	.word	0x00000003
        /*0868*/ 	.word	0x00028c60
        /*086c*/ 	.short	0x010a
        /*086e*/ 	.byte	0x3f
	.zero		1


	//   ....[71]....
        /*0870*/ 	.word	0x0000e290
        /*0874*/ 	.word	0x0000000a
        /*0878*/ 	.word	0x00028c40
        /*087c*/ 	.short	0x010a
        /*087e*/ 	.byte	0x3f
	.zero		1


	//   ....[72]....
        /*0880*/ 	.word	0x0000e710
        /*0884*/ 	.word	0x0000000a
        /*0888*/ 	.word	0x00028c60
        /*088c*/ 	.short	0x010a
        /*088e*/ 	.byte	0x3f
	.zero		1


	//   ....[73]....
        /*0890*/ 	.word	0x0000ee70
        /*0894*/ 	.word	0x00000005
        /*0898*/ 	.word	0x00028c20
        /*089c*/ 	.short	0x010a
        /*089e*/ 	.byte	0x3f
	.zero		1


	//   ....[74]....
        /*08a0*/ 	.word	0x0000f010
        /*08a4*/ 	.word	0x00000004
        /*08a8*/ 	.word	0x00028c40
        /*08ac*/ 	.short	0x010a
        /*08ae*/ 	.byte	0x3f
	.zero		1


	//   ....[75]....
        /*08b0*/ 	.word	0x0000f060
        /*08b4*/ 	.word	0x00000005
        /*08b8*/ 	.word	0x00028c40
        /*08bc*/ 	.short	0x010a
        /*08be*/ 	.byte	0x3f
	.zero		1


	//   ....[76]....
        /*08c0*/ 	.word	0x0000f0b0
        /*08c4*/ 	.word	0x00000004
        /*08c8*/ 	.word	0x00028c60
        /*08cc*/ 	.short	0x010a
        /*08ce*/ 	.byte	0x3f
	.zero		1


	//----- nvinfo : EIATTR_NUM_MBARRIERS
	.align		4
.L_590:
        /*08d0*/ 	.byte	0x03, 0x38
        /*08d2*/ 	.short	0x0016


	//----- nvinfo : EIATTR_EXIT_INSTR_OFFSETS
	.align		4
        /*08d4*/ 	.byte	0x04, 0x1c
        /*08d6*/ 	.short	(.L_592 - .L_591)


	//   ....[0]....
.L_591:
        /*08d8*/ 	.word	0x0000ccf0


	//----- nvinfo : EIATTR_MAX_THREADS
	.align		4
.L_592:
        /*08dc*/ 	.byte	0x04, 0x05
        /*08de*/ 	.short	(.L_594 - .L_593)
.L_593:
        /*08e0*/ 	.word	0x00000180
        /*08e4*/ 	.word	0x00000001
        /*08e8*/ 	.word	0x00000001


	//----- nvinfo : EIATTR_CRS_STACK_SIZE
	.align		4
.L_594:
        /*08ec*/ 	.byte	0x04, 0x1e
        /*08ee*/ 	.short	(.L_596 - .L_595)
.L_595:
        /*08f0*/ 	.word	0x00000000


	//----- nvinfo : EIATTR_CBANK_PARAM_SIZE
	.align		4
.L_596:
        /*08f4*/ 	.byte	0x03, 0x19
        /*08f6*/ 	.short	0x0a70


	//----- nvinfo : EIATTR_PARAM_CBANK
	.align		4
        /*08f8*/ 	.byte	0x04, 0x0a
        /*08fa*/ 	.short	(.L_598 - .L_597)
	.align		4
.L_597:
        /*08fc*/ 	.word	index@(.nv.constant0._ZN7cutlass13device_kernelIN5flash11enable_sm90INS1_16FlashAttnFwdSm90INS1_25CollectiveMainloopFwdSm90ILi2EN4cute5tupleIJNS5_1CILi1EEES8_S8_EEENS6_IJNS7_ILi64EEESA_SA_EEELi512ENS_10bfloat16_tEfNS_4arch4Sm90ELb0ELb0ELb0ELb0ELb1ELb0ELb0ELb0ELb0ELb1ELb1ELb0EEENS1_21CollectiveEpilogueFwdINS6_IJSA_NS7_ILi512EEESA_EEES9_SC_SE_Li256ELb0ELb1ELb1ELb0EEENS1_19SingleTileSchedulerILb0ELb1ELb1ELi64EEEEEEEEEvNT_6ParamsE)
        /*0900*/ 	.short	0x0210
        /*0902*/ 	.short	0x0a70


	//----- nvinfo : EIATTR_SW_WAR
	.align		4
.L_598:
        /*0904*/ 	.byte	0x04, 0x36
        /*0906*/ 	.short	(.L_600 - .L_599)
.L_599:
        /*0908*/ 	.word	0x00000008
.L_600:


//--------------------- .nv.info._ZN7cutlass13device_kernelIN5flash11enable_sm90INS1_16FlashAttnFwdSm90INS1_25CollectiveMainloopFwdSm90ILi2EN4cute5tupleIJNS5_1CILi1EEES8_S8_EEENS6_IJNS7_ILi64EEESA_SA_EEELi512ENS_10bfloat16_tEfNS_4arch4Sm90ELb0ELb0ELb0ELb0ELb1ELb0ELb1ELb0ELb0ELb1ELb1ELb0EEENS1_21CollectiveEpilogueFwdINS6_IJSA_NS7_ILi512EEESA_EEES9_SC_SE_Li256ELb0ELb1ELb1ELb0EEENS1_19SingleTileSchedulerILb0ELb1ELb1ELi64EEEEEEEEEvNT_6ParamsE --------------------------
	.section	.nv.info._ZN7cutlass13device_kernelIN5flash11enable_sm90INS1_16FlashAttnFwdSm90INS1_25CollectiveMainloopFwdSm90ILi2EN4cute5tupleIJNS5_1CILi1EEES8_S8_EEENS6_IJNS7_ILi64EEESA_SA_EEELi512ENS_10bfloat16_tEfNS_4arch4Sm90ELb0ELb0ELb0ELb0ELb1ELb0ELb1ELb0ELb0ELb1ELb1ELb0EEENS1_21CollectiveEpilogueFwdINS6_IJSA_NS7_ILi512EEESA_EEES9_SC_SE_Li256ELb0ELb1ELb1ELb0EEENS1_19SingleTileSchedulerILb0ELb1ELb1ELi64EEEEEEEEEvNT_6ParamsE,"",@"SHT_CUDA_INFO"
	.sectionflags	@""
	.align	4


	//----- nvinfo : EIATTR_CUDA_API_VERSION
	.align		4
        /*0000*/ 	.byte	0x04, 0x37
        /*0002*/ 	.short	(.L_602 - .L_601)
.L_601:
        /*0004*/ 	.word	0x00000082


	//----- nvinfo : EIATTR_KPARAM_INFO
	.align		4
.L_602:
        /*0008*/ 	.byte	0x04, 0x17
        /*000a*/ 	.short	(.L_604 - .L_603)
.L_603:
        /*000c*/ 	.word	0x00000000
        /*0010*/ 	.short	0x0000
        /*0012*/ 	.short	0x0070
        /*0014*/ 	.byte	0x00, 0xf0, 0x01, 0x2c


	//----- nvinfo : EIATTR_SPARSE_MMA_MASK
	.align		4
.L_604:
        /*0018*/ 	.byte	0x03, 0x50
        /*001a*/ 	.short	0x0000


	//----- nvinfo : EIATTR_MAXREG_COUNT
	.align		4
        /*001c*/ 	.byte	0x03, 0x1b
        /*001e*/ 	.short	0x00a8


	//----- nvinfo : EIATTR_NUM_BARRIERS
	.align		4
        /*0020*/ 	.byte	0x02, 0x4c
        /*0022*/ 	.byte	0x10
	.zero		1


	//----- nvinfo : EIATTR_EXTERNS
	.align		4
        /*0024*/ 	.byte	0x04, 0x0f
        /*0026*/ 	.short	(.L_606 - .L_605)


	//   ....[0]....
	.align		4
.L_605:
        /*0028*/ 	.word	index@(__assertfail)


	//----- nvinfo : EIATTR_ANNOTATIONS
	.align		4
.L_606:
        /*002c*/ 	.byte	0x04, 0x55
        /*002e*/ 	.short	(.L_608 - .L_607)


	//   ....[0]....
.L_607:
        /*0030*/ 	.word	0x00000001
        /*0034*/ 	.byte	0x90, 0x08, 0x00, 0x00, 0x01, 0x00, 0x00, 0x00, 0xd0, 0x11, 0x00, 0x00, 0x01, 0x00, 0x00, 0x00
        /*0044*/ 	.byte	0xd0, 0x33, 0x00, 0x00, 0x01, 0x00, 0x00, 0x00, 0x40, 0xd1, 0x00, 0x00, 0x01, 0x00, 0x00, 0x00
        /*0054*/ 	.byte	0x80, 0x05, 0x01, 0x00


	//----- nvinfo : EIATTR_MERCURY_ISA_VERSION
	.align		4
.L_608:
        /*0058*/ 	.byte	0x03, 0x5f
        /*005a*/ 	.short	0x0101


	//----- nvinfo : EIATTR_INT_WARP_WIDE_INSTR_OFFSETS
	.align		4
        /*005c*/ 	.byte	0x04, 0x31
        /*005e*/ 	.short	(.L_610 - .L_609)


	//   ....[0]....
.L_609:
        /*0060*/ 	.word	0x000000c0


	//   ....[1]....
        /*0064*/ 	.word	0x000000d0


	//   ....[2]....
        /*0068*/ 	.word	0x000000e0


	//   ....[3]....
        /*006c*/ 	.word	0x00000180


	//----- nvinfo : EIATTR_COOP_GROUP_MASK_REGIDS
	.align		4
.L_610:
        /*0070*/ 	.byte	0x04, 0x29
        /*0072*/ 	.short	(.L_612 - .L_611)


	//   ....[0]....
.L_611:
        /*0074*/ 	.word	0xffffffff


	//   ....[1]....
        /*0078*/ 	.word	0xffffffff


	//   ....[2]....
        /*007c*/ 	.word	0xffffffff


	//   ....[3]....
        /*0080*/ 	.word	0xffffffff


	//   ....[4]....
        /*0084*/ 	.word	0xffffffff


	//   ....[5]....
        /*0088*/ 	.word	0xffffffff


	//   ....[6]....
        /*008c*/ 	.word	0xffffffff


	//   ....[7]....
        /*0090*/ 	.word	0xffffffff


	//   ....[8]....
        /*0094*/ 	.word	0xffffffff


	//   ....[9]....
        /*0098*/ 	.word	0xffffffff


	//   ....[10]....
        /*009c*/ 	.word	0xffffffff


	//   ....[11]....
        /*00a0*/ 	.word	0xffffffff


	//   ....[12]....
        /*00a4*/ 	.word	0xffffffff


	//   ....[13]....
        /*00a8*/ 	.word	0xffffffff


	//   ....[14]....
        /*00ac*/ 	.word	0xffffffff


	//   ....[15]....
        /*00b0*/ 	.word	0xffffffff


	//   ....[16]....
        /*00b4*/ 	.word	0xffffffff


	//   ....[17]....
        /*00b8*/ 	.word	0xffffffff


	//   ....[18]....
        /*00bc*/ 	.word	0xffffffff


	//   ....[19]....
        /*00c0*/ 	.word	0xffffffff


	//   ....[20]....
        /*00c4*/ 	.word	0xffffffff


	//   ....[21]....
        /*00c8*/ 	.word	0xffffffff


	//   ....[22]....
        /*00cc*/ 	.word	0xffffffff


	//   ....[23]....
        /*00d0*/ 	.word	0xffffffff


	//   ....[24]....
        /*00d4*/ 	.word	0xffffffff


	//   ....[25]....
        /*00d8*/ 	.word	0xffffffff


	//   ....[26]....
        /*00dc*/ 	.word	0xffffffff


	//   ....[27]....
        /*00e0*/ 	.word	0xffffffff


	//   ....[28]....
        /*00e4*/ 	.word	0xffffffff


	//   ....[29]....
        /*00e8*/ 	.word	0xffffffff


	//   ....[30]....
        /*00ec*/ 	.word	0xffffffff


	//   ....[31]....
        /*00f0*/ 	.word	0xffffffff


	//   ....[32]....
        /*00f4*/ 	.word	0xffffffff


	//   ....[33]....
        /*00f8*/ 	.word	0xffffffff


	//   ....[34]....
        /*00fc*/ 	.word	0xffffffff


	//   ....[35]....
        /*0100*/ 	.word	0xffffffff


	//   ....[36]....
        /*0104*/ 	.word	0xffffffff


	//   ....[37]....
        /*0108*/ 	.word	0xffffffff


	//   ....[38]....
        /*010c*/ 	.word	0xffffffff


	//   ....[39]....
        /*0110*/ 	.word	0xffffffff


	//   ....[40]....
        /*0114*/ 	.word	0xffffffff


	//   ....[41]....
        /*0118*/ 	.word	0xffffffff


	//   ....[42]....
        /*011c*/ 	.word	0xffffffff


	//   ....[43]....
        /*0120*/ 	.word	0xffffffff


	//   ....[44]....
        /*0124*/ 	.word	0xffffffff


	//   ....[45]....
        /*0128*/ 	.word	0xffffffff


	//   ....[46]....
        /*012c*/ 	.word	0xffffffff


	//   ....[47]....
        /*0130*/ 	.word	0xffffffff


	//   ....[48]....
        /*0134*/ 	.word	0xffffffff


	//   ....[49]....
        /*0138*/ 	.word	0xffffffff


	//   ....[50]....
        /*013c*/ 	.word	0xffffffff


	//   ....[51]....
        /*0140*/ 	.word	0xffffffff


	//   ....[52]....
        /*0144*/ 	.word	0xffffffff


	//   ....[53]....
        /*0148*/ 	.word	0xffffffff


	//   ....[54]....
        /*014c*/ 	.word	0xffffffff


	//   ....[55]....
        /*0150*/ 	.word	0xffffffff


	//   ....[56]....
        /*0154*/ 	.word	0xffffffff


	//   ....[57]....
        /*0158*/ 	.word	0xffffffff


	//   ....[58]....
        /*015c*/ 	.word	0xffffffff


	//   ....[59]....
        /*0160*/ 	.word	0xffffffff


	//   ....[60]....
        /*0164*/ 	.word	0xffffffff


	//   ....[61]....
        /*0168*/ 	.word	0xffffffff


	//   ....[62]....
        /*016c*/ 	.word	0xffffffff


	//   ....[63]....
        /*0170*/ 	.word	0xffffffff


	//   ....[64]....
        /*0174*/ 	.word	0xffffffff


	//   ....[65]....
        /*0178*/ 	.word	0xffffffff


	//   ....[66]....
        /*017c*/ 	.word	0xffffffff


	//   ....[67]....
        /*0180*/ 	.word	0xffffffff


	//   ....[68]....
        /*0184*/ 	.word	0xffffffff


	//   ....[69]....
        /*0188*/ 	.word	0xffffffff


	//   ....[70]....
        /*018c*/ 	.word	0xffffffff


	//   ....[71]....
        /*0190*/ 	.word	0xffffffff


	//   ....[72]....
        /*0194*/ 	.word	0xffffffff


	//   ....[73]....
        /*0198*/ 	.word	0xffffffff


	//   ....[74]....
        /*019c*/ 	.word	0xffffffff


	//   ....[75]....
        /*01a0*/ 	.word	0xffffffff


	//   ....[76]....
        /*01a4*/ 	.word	0xffffffff


	//   ....[77]....
        /*01a8*/ 	.word	0xffffffff


	//   ....[78]....
        /*01ac*/ 	.word	0xffffffff


	//   ....[79]....
        /*01b0*/ 	.word	0xffffffff


	//   ....[80]....
        /*01b4*/ 	.word	0xffffffff


	//   ....[81]....
        /*01b8*/ 	.word	0xffffffff


	//   ....[82]....
        /*01bc*/ 	.word	0xffffffff


	//   ....[83]....
        /*01c0*/ 	.word	0x0500000f


	//   ....[84]....
        /*01c4*/ 	.word	0x0500000f


	//   ....[85]....
        /*01c8*/ 	.word	0x0500000f


	//   ....[86]....
        /*01cc*/ 	.word	0x0500000f


	//   ....[87]....
        /*01d0*/ 	.word	0x0500000f


	//   ....[88]....
        /*01d4*/ 	.word	0x0500000f


	//   ....[89]....
        /*01d8*/ 	.word	0x0500000f


	//   ....[90]....
        /*01dc*/ 	.word	0x0500000f


	//   ....[91]....
        /*01e0*/ 	.word	0x0500000f


	//   ....[92]....
        /*01e4*/ 	.word	0x0500000f


	//   ....[93]....
        /*01e8*/ 	.word	0x0500000f


	//   ....[94]....
        /*01ec*/ 	.word	0x0500000f


	//   ....[95]....
        /*01f0*/ 	.word	0x0500000f


	//   ....[96]....
        /*01f4*/ 	.word	0x0500000f


	//   ....[97]....
        /*01f8*/ 	.word	0x0500000f


	//   ....[98]....
        /*01fc*/ 	.word	0x0500000f


	//   ....[99]....
        /*0200*/ 	.word	0x0500000f


	//   ....[100]....
        /*0204*/ 	.word	0x0500000f


	//   ....[101]....
        /*0208*/ 	.word	0x0500000f


	//   ....[102]....
        /*020c*/ 	.word	0x0500000f


	//   ....[103]....
        /*0210*/ 	.word	0x0500000f


	//   ....[104]....
        /*0214*/ 	.word	0x0500000f


	//   ....[105]....
        /*0218*/ 	.word	0x0500000f


	//   ....[106]....
        /*021c*/ 	.word	0x0500000f


	//   ....[107]....
        /*0220*/ 	.word	0x0500000f


	//   ....[108]....
        /*0224*/ 	.word	0x0500000f


	//   ....[109]....
        /*0228*/ 	.word	0x0500000f


	//   ....[110]....
        /*022c*/ 	.word	0x0500000f


	//   ....[111]....
        /*0230*/ 	.word	0x0500000f


	//   ....[112]....
        /*0234*/ 	.word	0x0500000f


	//   ....[113]....
        /*0238*/ 	.word	0x0500000f


	//   ....[114]....
        /*023c*/ 	.word	0x0500000f


	//   ....[115]....
        /*0240*/ 	.word	0x0500000f


	//   ....[116]....
        /*0244*/ 	.word	0x0500000f


	//   ....[117]....
        /*0248*/ 	.word	0x0500000f


	//   ....[118]....
        /*024c*/ 	.word	0x0500000f


	//   ....[119]....
        /*0250*/ 	.word	0x0500000f


	//   ....[120]....
        /*0254*/ 	.word	0x0500000f


	//   ....[121]....
        /*0258*/ 	.word	0x0500000f


	//   ....[122]....
        /*025c*/ 	.word	0x0500000f


	//   ....[123]....
        /*0260*/ 	.word	0x0500000f


	//   ....[124]....
        /*0264*/ 	.word	0x0500000f


	//   ....[125]....
        /*0268*/ 	.word	0x0500000f


	//   ....[126]....
        /*026c*/ 	.word	0x0500000f


	//   ....[127]....
        /*0270*/ 	.word	0x0500000f


	//   ....[128]....
        /*0274*/ 	.word	0x0500000f


	//   ....[129]....
        /*0278*/ 	.word	0x0500000f


	//   ....[130]....
        /*027c*/ 	.word	0x0500000f


	//   ....[131]....
        /*0280*/ 	.word	0x0500000f


	//   ....[132]....
        /*0284*/ 	.word	0x0500000f


	//----- nvinfo : EIATTR_COOP_GROUP_INSTR_OFFSETS
	.align		4
.L_612:
        /*0288*/ 	.byte	0x04, 0x28
        /*028a*/ 	.short	(.L_614 - .L_613)


	//   ....[0]....
.L_613:
        /*028c*/ 	.word	0x00000080


	//   ....[1]....
        /*0290*/ 	.word	0x00000090


	//   ....[2]....
        /*0294*/ 	.word	0x000002b0


	//   ....[3]....
        /*0298*/ 	.word	0x00000410


	//   ....[4]....
        /*029c*/ 	.word	0x00000530


	//   ....[5]....
        /*02a0*/ 	.word	0x00000690


	//   ....[6]....
        /*02a4*/ 	.word	0x000012d0


	//   ....[7]....
        /*02a8*/ 	.word	0x00003160


	//   ....[8]....
        /*02ac*/ 	.word	0x00004290


	//   ....[9]....
        /*02b0*/ 	.word	0x000054d0


	//   ....[10]....
        /*02b4*/ 	.word	0x00005530


	//   ....[11]....
        /*02b8*/ 	.word	0x00005740


	//   ....[12]....
        /*02bc*/ 	.word	0x000057c0


	//   ....[13]....
        /*02c0*/ 	.word	0x00006140


	//   ....[14]....
        /*02c4*/ 	.word	0x00006bd0


	//   ....[15]....
        /*02c8*/ 	.word	0x00007ba0


	//   ....[16]....
        /*02cc*/ 	.word	0x00007bd0


	//   ....[17]....
        /*02d0*/ 	.word	0x00007e30


	//   ....[18]....
        /*02d4*/ 	.word	0x00007ff0


	//   ....[19]....
        /*02d8*/ 	.word	0x00008f00


	//   ....[20]....
        /*02dc*/ 	.word	0x00008ff0


	//   ....[21]....
        /*02e0*/ 	.word	0x00009040


	//   ....[22]....
        /*02e4*/ 	.word	0x00009070


	//   ....[23]....
        /*02e8*/ 	.word	0x00009090


	//   ....[24]....
        /*02ec*/ 	.word	0x00009b60


	//   ....[25]....
        /*02f0*/ 	.word	0x0000a020


	//   ....[26]....
        /*02f4*/ 	.word	0x0000a050


	//   ....[27]....
        /*02f8*/ 	.word	0x0000a080


	//   ....[28]....
        /*02fc*/ 	.word	0x0000a090


	//   ....[29]....
        /*0300*/ 	.word	0x0000a520


	//   ....[30]....
        /*0304*/ 	.word	0x0000a550


	//   ....[31]....
        /*0308*/ 	.word	0x0000b1b0


	//   ....[32]....
        /*030c*/ 	.word	0x0000b1d0


	//   ....[33]....
        /*0310*/ 	.word	0x0000c210


	//   ....[34]....
        /*0314*/ 	.word	0x0000d4b0


	//   ....[35]....
        /*0318*/ 	.word	0x0000d4d0


	//   ....[36]....
        /*031c*/ 	.word	0x0000d4e0


	//   ....[37]....
        /*0320*/ 	.word	0x0000d520


	//   ....[38]....
        /*0324*/ 	.word	0x0000d570


	//   ....[39]....
        /*0328*/ 	.word	0x0000d590


	//   ....[40]....
        /*032c*/ 	.word	0x0000d5c0


	//   ....[41]....
        /*0330*/ 	.word	0x0000d5e0


	//   ....[42]....
        /*0334*/ 	.word	0x0000dbc0


	//   ....[43]....
        /*0338*/ 	.word	0x0000dc00


	//   ....[44]....
        /*033c*/ 	.word	0x0000dc20


	//   ....[45]....
        /*0340*/ 	.word	0x0000dc30


	//   ....[46]....
        /*0344*/ 	.word	0x0000dc90


	//   ....[47]....
        /*0348*/ 	.word	0x0000dd60


	//   ....[48]....
        /*034c*/ 	.word	0x0000dd80


	//   ....[49]....
        /*0350*/ 	.word	0x0000ddb0


	//   ....[50]....
        /*0354*/ 	.word	0x0000e4b0


	//   ....[51]....
        /*0358*/ 	.word	0x0000e4e0


	//   ....[52]....
        /*035c*/ 	.word	0x0000e570


	//   ....[53]....
        /*0360*/ 	.word	0x0000e620


	//   ....[54]....
        /*0364*/ 	.word	0x0000e710


	//   ....[55]....
        /*0368*/ 	.word	0x0000e7e0


	//   ....[56]....
        /*036c*/ 	.word	0x0000e840


	//   ....[57]....
        /*0370*/ 	.word	0x0000e8e0


	//   ....[58]....
        /*0374*/ 	.word	0x0000ed90


	//   ....[59]....
        /*0378*/ 	.word	0x0000edc0


	//   ....[60]....
        /*037c*/ 	.word	0x0000edf0


	//   ....[61]....
        /*0380*/ 	.word	0x0000ee20


	//   ....[62]....
        /*0384*/ 	.word	0x0000ee50


	//   ....[63]....
        /*0388*/ 	.word	0x0000eea0


	//   ....[64]....
        /*038c*/ 	.word	0x0000f020


	//   ....[65]....
        /*0390*/ 	.word	0x0000f050


	//   ....[66]....
        /*0394*/ 	.word	0x0000fa30


	//   ....[67]....
        /*0398*/ 	.word	0x0000fa50


	//   ....[68]....
        /*039c*/ 	.word	0x0000fa60


	//   ....[69]....
        /*03a0*/ 	.word	0x0000fa80


	//   ....[70]....
        /*03a4*/ 	.word	0x0000faa0


	//   ....[71]....
        /*03a8*/ 	.word	0x0000fad0


	//   ....[72]....
        /*03ac*/ 	.word	0x0000faf0


	//   ....[73]....
        /*03b0*/ 	.word	0x0000fb20


	//   ....[74]....
        /*03b4*/ 	.word	0x0000fe80


	//   ....[75]....
        /*03b8*/ 	.word	0x0000feb0


	//   ....[76]....
        /*03bc*/ 	.word	0x0000fee0


	//   ....[77]....
        /*03c0*/ 	.word	0x0000ff00


	//   ....[78]....
        /*03c4*/ 	.word	0x0000ff10


	//   ....[79]....
        /*03c8*/ 	.word	0x0000ff30


	//   ....[80]....
        /*03cc*/ 	.word	0x0000ffd0


	//   ....[81]....
        /*03d0*/ 	.word	0x00010010


	//   ....[82]....
        /*03d4*/ 	.word	0x00010510


	//   ....[83]....
        /*03d8*/ 	.word	0x000109d0


	//   ....[84]....
        /*03dc*/ 	.word	0x00010ac0


	//   ....[85]....
        /*03e0*/ 	.word	0x00010b60


	//   ....[86]....
        /*03e4*/ 	.word	0x00010be0


	//   ....[87]....
        /*03e8*/ 	.word	0x00010c90


	//   ....[88]....
        /*03ec*/ 	.word	0x00010cf0


	//   ....[89]....
        /*03f0*/ 	.word	0x00010da0


	//   ....[90]....
        /*03f4*/ 	.word	0x00010e00


	//   ....[91]....
        /*03f8*/ 	.word	0x00010eb0


	//   ....[92]....
        /*03fc*/ 	.word	0x00010f50


	//   ....[93]....
        /*0400*/ 	.word	0x00010fb0


	//   ....[94]....
        /*0404*/ 	.word	0x00011060


	//   ....[95]....
        /*0408*/ 	.word	0x00011150


	//   ....[96]....
        /*040c*/ 	.word	0x000111f0


	//   ....[97]....
        /*0410*/ 	.word	0x000112d0


	//   ....[98]....
        /*0414*/ 	.word	0x000113e0


	//   ....[99]....
        /*0418*/ 	.word	0x00011430


	//   ....[100]....
        /*041c*/ 	.word	0x000114c0


	//   ....[101]....
        /*0420*/ 	.word	0x000115a0


	//   ....[102]....
        /*0424*/ 	.word	0x00011800


	//   ....[103]....
        /*0428*/ 	.word	0x00011870


	//   ....[104]....
        /*042c*/ 	.word	0x00011aa0


	//   ....[105]....
        /*0430*/ 	.word	0x00011b10


	//   ....[106]....
        /*0434*/ 	.word	0x00011ce0


	//   ....[107]....
        /*0438*/ 	.word	0x00011d30


	//   ....[108]....
        /*043c*/ 	.word	0x00011e80


	//   ....[109]....
        /*0440*/ 	.word	0x00011f70


	//   ....[110]....
        /*0444*/ 	.word	0x000121c0


	//   ....[111]....
        /*0448*/ 	.word	0x00012210


	//   ....[112]....
        /*044c*/ 	.word	0x000123d0


	//   ....[113]....
        /*0450*/ 	.word	0x00012420


	//   ....[114]....
        /*0454*/ 	.word	0x000125e0


	//   ....[115]....
        /*0458*/ 	.word	0x00012630


	//   ....[116]....
        /*045c*/ 	.word	0x00012710


	//   ....[117]....
        /*0460*/ 	.word	0x000127b0


	//   ....[118]....
        /*0464*/ 	.word	0x00012810


	//   ....[119]....
        /*0468*/ 	.word	0x000128b0


	//   ....[120]....
        /*046c*/ 	.word	0x00012910


	//   ....[121]....
        /*0470*/ 	.word	0x000129b0


	//   ....[122]....
        /*0474*/ 	.word	0x00012a10


	//   ....[123]....
        /*0478*/ 	.word	0x00012ab0


	//   ....[124]....
        /*047c*/ 	.word	0x00012b90


	//   ....[125]....
        /*0480*/ 	.word	0x00012c60


	//   ....[126]....
        /*0484*/ 	.word	0x00012d30


	//   ....[127]....
        /*0488*/ 	.word	0x00012e30


	//   ....[128]....
        /*048c*/ 	.word	0x00012f50


	//   ....[129]....
        /*0490*/ 	.word	0x00013030


	//   ....[130]....
        /*0494*/ 	.word	0x00013140


	//   ....[131]....
        /*0498*/ 	.word	0x00013210


	//   ....[132]....
        /*049c*/ 	.word	0x00013320


	//----- nvinfo : EIATTR_REG_RECONFIG
	.align		4
.L_614:
        /*04a0*/ 	.byte	0x01, 0x54
	.zero		2


	//----- nvinfo : EIATTR_SYSCALL_OFFSETS
	.align		4
        /*04a4*/ 	.byte	0x04, 0x46
        /*04a6*/ 	.short	(.L_616 - .L_615)


	//   ....[0]....
.L_615:
        /*04a8*/ 	.word	0x00003310


	//   ....[1]....
        /*04ac*/ 	.word	0x0000c960


	//   ....[2]....
        /*04b0*/ 	.word	0x0000caa0


	//   ....[3]....
        /*04b4*/ 	.word	0x0000cb90


	//   ....[4]....
        /*04b8*/ 	.word	0x0000d880


	//   ....[5]....
        /*04bc*/ 	.word	0x0000e080


	//----- nvinfo : EIATTR_MBARRIER_INSTR_OFFSETS
	.align		4
.L_616:
        /*04c0*/ 	.byte	0x04, 0x39
        /*04c2*/ 	.short	(.L_618 - .L_617)


	//   ....[0]....
.L_617:
        /*04c4*/ 	.word	0x00000190
        /*04c8*/ 	.word	0x000000ff
        /*04cc*/ 	.word	0x00038800
        /*04d0*/ 	.short	0x0100
        /*04d2*/ 	.byte	0x08
	.zero		1


	//   ....[1]....
        /*04d4*/ 	.word	0x000001a0
        /*04d8*/ 	.word	0x000000ff
        /*04dc*/ 	.word	0x00038810
        /*04e0*/ 	.short	0x0100
        /*04e2*/ 	.byte	0x08
	.zero		1


	//   ....[2]....
        /*04e4*/ 	.word	0x000001b0
        /*04e8*/ 	.word	0x000000ff
        /*04ec*/ 	.word	0x00038820
        /*04f0*/ 	.short	0x0100
        /*04f2*/ 	.byte	0x08
	.zero		1


	//   ....[3]....
        /*04f4*/ 	.word	0x00000260
        /*04f8*/ 	.word	0x000000ff
        /*04fc*/ 	.word	0x00038830
        /*0500*/ 	.short	0x0100
        /*0502*/ 	.byte	0x06
	.zero		1


	//   ....[4]....
        /*0504*/ 	.word	0x00000270
        /*0508*/ 	.word	0x000000ff
        /*050c*/ 	.word	0x00038840
        /*0510*/ 	.short	0x0100
        /*0512*/ 	.byte	0x06
	.zero		1


	//   ....[5]....
        /*0514*/ 	.word	0x00000280
        /*0518*/ 	.word	0x000000ff
        /*051c*/ 	.word	0x00038838
        /*0520*/ 	.short	0x0100
        /*0522*/ 	.byte	0x06
	.zero		1


	//   ....[6]....
        /*0524*/ 	.word	0x00000290
        /*0528*/ 	.word	0x000000ff
        /*052c*/ 	.word	0x00038848
        /*0530*/ 	.short	0x0100
        /*0532*/ 	.byte	0x06
	.zero		1


	//   ....[7]....
        /*0534*/ 	.word	0x000003c0
        /*0538*/ 	.word	0x000000ff
        /*053c*/ 	.word	0x00038850
        /*0540*/ 	.short	0x0100
        /*0542*/ 	.byte	0x08
	.zero		1


	//   ....[8]....
        /*0544*/ 	.word	0x000003d0
        /*0548*/ 	.word	0x000000ff
        /*054c*/ 	.word	0x00038860
        /*0550*/ 	.short	0x0100
        /*0552*/ 	.byte	0x08
	.zero		1


	//   ....[9]....
        /*0554*/ 	.word	0x000003e0
        /*0558*/ 	.word	0x000000ff
        /*055c*/ 	.word	0x00038858
        /*0560*/ 	.short	0x0100
        /*0562*/ 	.byte	0x08
	.zero		1


	//   ....[10]....
        /*0564*/ 	.word	0x000003f0
        /*0568*/ 	.word	0x000000ff
        /*056c*/ 	.word	0x00038868
        /*0570*/ 	.short	0x0100
        /*0572*/ 	.byte	0x08
	.zero		1


	//   ....[11]....
        /*0574*/ 	.word	0x000004e0
        /*0578*/ 	.word	0x000000ff
        /*057c*/ 	.word	0x00038870
        /*0580*/ 	.short	0x0100
        /*0582*/ 	.byte	0x06
	.zero		1


	//   ....[12]....
        /*0584*/ 	.word	0x000004f0
        /*0588*/ 	.word	0x000000ff
        /*058c*/ 	.word	0x00038880
        /*0590*/ 	.short	0x0100
        /*0592*/ 	.byte	0x06
	.zero		1


	//   ....[13]....
        /*0594*/ 	.word	0x00000500
        /*0598*/ 	.word	0x000000ff
        /*059c*/ 	.word	0x00038878
        /*05a0*/ 	.short	0x0100
        /*05a2*/ 	.byte	0x06
	.zero		1


	//   ....[14]....
        /*05a4*/ 	.word	0x00000510
        /*05a8*/ 	.word	0x000000ff
        /*05ac*/ 	.word	0x00038888
        /*05b0*/ 	.short	0x0100
        /*05b2*/ 	.byte	0x06
	.zero		1


	//   ....[15]....
        /*05b4*/ 	.word	0x00000640
        /*05b8*/ 	.word	0x000000ff
        /*05bc*/ 	.word	0x00038890
        /*05c0*/ 	.short	0x0100
        /*05c2*/ 	.byte	0x08
	.zero		1


	//   ....[16]....
        /*05c4*/ 	.word	0x00000650
        /*05c8*/ 	.word	0x000000ff
        /*05cc*/ 	.word	0x000388a0
        /*05d0*/ 	.short	0x0100
        /*05d2*/ 	.byte	0x08
	.zero		1


	//   ....[17]....
        /*05d4*/ 	.word	0x00000660
        /*05d8*/ 	.word	0x000000ff
        /*05dc*/ 	.word	0x00038898
        /*05e0*/ 	.short	0x0100
        /*05e2*/ 	.byte	0x08
	.zero		1


	//   ....[18]....
        /*05e4*/ 	.word	0x00000670
        /*05e8*/ 	.word	0x000000ff
        /*05ec*/ 	.word	0x000388a8
        /*05f0*/ 	.short	0x0100
        /*05f2*/ 	.byte	0x08
	.zero		1


	//   ....[19]....
        /*05f4*/ 	.word	0x000007b0
        /*05f8*/ 	.word	0x000000ff
        /*05fc*/ 	.word	0x000388b0
        /*0600*/ 	.short	0x0100
        /*0602*/ 	.byte	0x08
	.zero		1


	//   ....[20]....
        /*0604*/ 	.word	0x000007c0
        /*0608*/ 	.word	0x000000ff
        /*060c*/ 	.word	0x000388c0
        /*0610*/ 	.short	0x0100
        /*0612*/ 	.byte	0x08
	.zero		1


	//   ....[21]....
        /*0614*/ 	.word	0x000007d0
        /*0618*/ 	.word	0x000000ff
        /*061c*/ 	.word	0x000388b8
        /*0620*/ 	.short	0x0100
        /*0622*/ 	.byte	0x08
	.zero		1


	//   ....[22]....
        /*0624*/ 	.word	0x000007e0
        /*0628*/ 	.word	0x000000ff
        /*062c*/ 	.word	0x000388c8
        /*0630*/ 	.short	0x0100
        /*0632*/ 	.byte	0x08
	.zero		1


	//   ....[23]....
        /*0634*/ 	.word	0x00001680
        /*0638*/ 	.word	0x000000ff
        /*063c*/ 	.word	0x00000000
        /*0640*/ 	.short	0x0101
        /*0642*/ 	.byte	0x07
	.zero		1


	//   ....[24]....
        /*0644*/ 	.word	0x00002130
        /*0648*/ 	.word	0x000000ff
        /*064c*/ 	.word	0x00000000
        /*0650*/ 	.short	0x0101
        /*0652*/ 	.byte	0x07
	.zero		1


	//   ....[25]....
        /*0654*/ 	.word	0x00003340
        /*0658*/ 	.word	0x00000002
        /*065c*/ 	.word	0x00038800
        /*0660*/ 	.short	0x010a
        /*0662*/ 	.byte	0x3f
	.zero		1


	//   ....[26]....
        /*0664*/ 	.word	0x000034f0
        /*0668*/ 	.word	0x00000002
        /*066c*/ 	.word	0x00038830
        /*0670*/ 	.short	0x010a
        /*0672*/ 	.byte	0x3f
	.zero		1


	//   ....[27]....
        /*0674*/ 	.word	0x00003530
        /*0678*/ 	.word	0x00000002
        /*067c*/ 	.word	0x00038830
        /*0680*/ 	.short	0x010a
        /*0682*/ 	.byte	0x3f
	.zero		1


	//   ....[28]....
        /*0684*/ 	.word	0x00003940
        /*0688*/ 	.word	0x00000002
        /*068c*/ 	.word	0x00038810
        /*0690*/ 	.short	0x010a
        /*0692*/ 	.byte	0x3f
	.zero		1


	//   ....[29]....
        /*0694*/ 	.word	0x00003980
        /*0698*/ 	.word	0x00000002
        /*069c*/ 	.word	0x00038850
        /*06a0*/ 	.short	0x010a
        /*06a2*/ 	.byte	0x3f
	.zero		1


	//   ....[30]....
        /*06a4*/ 	.word	0x00003a40
        /*06a8*/ 	.word	0x00000002
        /*06ac*/ 	.word	0x00038850
        /*06b0*/ 	.short	0x010a
        /*06b2*/ 	.byte	0x3f
	.zero		1


	//   ....[31]....
        /*06b4*/ 	.word	0x00005100
        /*06b8*/ 	.word	0x000000ff
        /*06bc*/ 	.word	0x00000000
        /*06c0*/ 	.short	0x0101
        /*06c2*/ 	.byte	0x07
	.zero		1


	//   ....[32]....
        /*06c4*/ 	.word	0x00006200
        /*06c8*/ 	.word	0x000000ff
        /*06cc*/ 	.word	0x00000000
        /*06d0*/ 	.short	0x0101
        /*06d2*/ 	.byte	0x07
	.zero		1


	//   ....[33]....
        /*06d4*/ 	.word	0x00006300
        /*06d8*/ 	.word	0x000000c4
        /*06dc*/ 	.word	0x00038830
        /*06e0*/ 	.short	0x010a
        /*06e2*/ 	.byte	0x3f
	.zero		1


	//   ....[34]....
        /*06e4*/ 	.word	0x00006350
        /*06e8*/ 	.word	0x000000c4
        /*06ec*/ 	.word	0x00038830
        /*06f0*/ 	.short	0x010a
        /*06f2*/ 	.byte	0x3f
	.zero		1


	//   ....[35]....
        /*06f4*/ 	.word	0x00006680
        /*06f8*/ 	.word	0x000000c4
        /*06fc*/ 	.word	0x00038850
        /*0700*/ 	.short	0x010a
        /*0702*/ 	.byte	0x3f
	.zero		1


	//   ....[36]....
        /*0704*/ 	.word	0x000066d0
        /*0708*/ 	.word	0x000000c4
        /*070c*/ 	.word	0x00038850
        /*0710*/ 	.short	0x010a
        /*0712*/ 	.byte	0x3f
	.zero		1


	//   ....[37]....
        /*0714*/ 	.word	0x00007b00
        /*0718*/ 	.word	0x000000ff
        /*071c*/ 	.word	0x00000000
        /*0720*/ 	.short	0x0101
        /*0722*/ 	.byte	0x07
	.zero		1


	//   ....[38]....
        /*0724*/ 	.word	0x00008fa0
        /*0728*/ 	.word	0x000000ff
        /*072c*/ 	.word	0x00000000
        /*0730*/ 	.short	0x0101
        /*0732*/ 	.byte	0x07
	.zero		1


	//   ....[39]....
        /*0734*/ 	.word	0x00009b40
        /*0738*/ 	.word	0x000000ff
        /*073c*/ 	.word	0x00000000
        /*0740*/ 	.short	0x0101
        /*0742*/ 	.byte	0x04
	.zero		1


	//   ....[40]....
        /*0744*/ 	.word	0x0000d260
        /*0748*/ 	.word	0x000000ff
        /*074c*/ 	.word	0x00038840
        /*0750*/ 	.short	0x010a
        /*0752*/ 	.byte	0x2a
	.zero		1


	//   ....[41]....
        /*0754*/ 	.word	0x0000d6a0
        /*0758*/ 	.word	0x000000ff
        /*075c*/ 	.word	0x00038830
        /*0760*/ 	.short	0x0107
        /*0762*/ 	.byte	0x2a
	.zero		1


	//   ....[42]....
        /*0764*/ 	.word	0x0000d710
        /*0768*/ 	.word	0x000000ff
        /*076c*/ 	.word	0x00038830
        /*0770*/ 	.short	0x0101
        /*0772*/ 	.byte	0x2a
	.zero		1


	//   ....[43]....
        /*0774*/ 	.word	0x0000df00
        /*0778*/ 	.word	0x000000ff
        /*077c*/ 	.word	0x00038800
        /*0780*/ 	.short	0x0107
        /*0782*/ 	.byte	0x2a
	.zero		1


	//   ....[44]....
        /*0784*/ 	.word	0x0000df50
        /*0788*/ 	.word	0x000000ff
        /*078c*/ 	.word	0x00038800
        /*0790*/ 	.short	0x0101
        /*0792*/ 	.byte	0x2a
	.zero		1


	//   ....[45]....
        /*0794*/ 	.word	0x0000eb50
        /*0798*/ 	.word	0x000000ff
        /*079c*/ 	.word	0x00038810
        /*07a0*/ 	.short	0x0107
        /*07a2*/ 	.byte	0x2a
	.zero		1


	//   ....[46]....
        /*07a4*/ 	.word	0x0000ebb0
        /*07a8*/ 	.word	0x000000ff
        /*07ac*/ 	.word	0x00038810
        /*07b0*/ 	.short	0x0101
        /*07b2*/ 	.byte	0x2a
	.zero		1


	//   ....[47]....
        /*07b4*/ 	.word	0x0000ebc0
        /*07b8*/ 	.word	0x000000ff
        /*07bc*/ 	.word	0x00038820
        /*07c0*/ 	.short	0x010a
        /*07c2*/ 	.byte	0x2a
	.zero		1


	//   ....[48]....
        /*07c4*/ 	.word	0x0000ec10
        /*07c8*/ 	.word	0x000000ff
        /*07cc*/ 	.word	0x00038860
        /*07d0*/ 	.short	0x010a
        /*07d2*/ 	.byte	0x2a
	.zero		1


	//   ....[49]....
        /*07d4*/ 	.word	0x0000f430
        /*07d8*/ 	.word	0x000000ff
        /*07dc*/ 	.word	0x00038850
        /*07e0*/ 	.short	0x0107
        /*07e2*/ 	.byte	0x2a
	.zero		1


	//   ....[50]....
        /*07e4*/ 	.word	0x0000f4b0
        /*07e8*/ 	.word	0x000000ff
        /*07ec*/ 	.word	0x00038850
        /*07f0*/ 	.short	0x0101
        /*07f2*/ 	.byte	0x2a
	.zero		1


	//   ....[51]....
        /*07f4*/ 	.word	0x0000f830
        /*07f8*/ 	.word	0x0000000a
        /*07fc*/ 	.word	0x00038840
        /*0800*/ 	.short	0x010a
        /*0802*/ 	.byte	0x3f
	.zero		1


	//   ....[52]....
        /*0804*/ 	.word	0x0000fbc0
        /*0808*/ 	.word	0x0000000a
        /*080c*/ 	.word	0x00038830
        /*0810*/ 	.short	0x0107
        /*0812*/ 	.byte	0x3f
	.zero		1


	//   ....[53]....
        /*0814*/ 	.word	0x0000fc70
        /*0818*/ 	.word	0x0000000a
        /*081c*/ 	.word	0x00038830
        /*0820*/ 	.short	0x0101
        /*0822*/ 	.byte	0x3f
	.zero		1


	//   ....[54]....
        /*0824*/ 	.word	0x0000fca0
        /*0828*/ 	.word	0x0000000a
        /*082c*/ 	.word	0x00038860
        /*0830*/ 	.short	0x010a
        /*0832*/ 	.byte	0x3f
	.zero		1


	//   ....[55]....
        /*0834*/ 	.word	0x000102e0
        /*0838*/ 	.word	0x0000000a
        /*083c*/ 	.word	0x00038850
        /*0840*/ 	.short	0x0107
        /*0842*/ 	.byte	0x3f
	.zero		1


	//   ....[56]....
        /*0844*/ 	.word	0x000103a0
        /*0848*/ 	.word	0x0000000a
        /*084c*/ 	.word	0x00038850
        /*0850*/ 	.short	0x0101
        /*0852*/ 	.byte	0x3f
	.zero		1


	//   ....[57]....
        /*0854*/ 	.word	0x00010490
        /*0858*/ 	.word	0x00000005
        /*085c*/ 	.word	0x00038820
        /*0860*/ 	.short	0x010a
        /*0862*/ 	.byte	0x3f
	.zero		1


	//   ....[58]....
        /*0864*/ 	.word	0x00010620
        /*0868*/ 	.word	0x00000003
        /*086c*/ 	.word	0x00038840
        /*0870*/ 	.short	0x010a
        /*0872*/ 	.byte	0x3f
	.zero		1


	//   ....[59]....
        /*0874*/ 	.word	0x000106c0
        /*0878*/ 	.word	0x00000005
        /*087c*/ 	.word	0x00038840
        /*0880*/ 	.short	0x010a
        /*0882*/ 	.byte	0x3f
	.zero		1


	//   ....[60]....
        /*0884*/ 	.word	0x00010700
        /*0888*/ 	.word	0x00000003
        /*088c*/ 	.word	0x00038860
        /*0890*/ 	.short	0x010a
        /*0892*/ 	.byte	0x3f
	.zero		1


	//   ....[61]....
        /*0894*/ 	.word	0x00010740
        /*0898*/ 	.word	0x00000005
        /*089c*/ 	.word	0x00038860
        /*08a0*/ 	.short	0x010a
        /*08a2*/ 	.byte	0x3f
	.zero		1


	//   ....[62]....
        /*08a4*/ 	.word	0x000107a0
        /*08a8*/ 	.word	0x00000002
        /*08ac*/ 	.word	0x00038800
        /*08b0*/ 	.short	0x010a
        /*08b2*/ 	.byte	0x3f
	.zero		1


	//   ....[63]....
        /*08b4*/ 	.word	0x000107f0
        /*08b8*/ 	.word	0x00000002
        /*08bc*/ 	.word	0x00038830
        /*08c0*/ 	.short	0x010a
        /*08c2*/ 	.byte	0x3f
	.zero		1


	//   ....[64]....
        /*08c4*/ 	.word	0x00010840
        /*08c8*/ 	.word	0x00000002
        /*08cc*/ 	.word	0x00038810
        /*08d0*/ 	.short	0x010a
        /*08d2*/ 	.byte	0x3f
	.zero		1


	//   ....[65]....
        /*08d4*/ 	.word	0x00010890
        /*08d8*/ 	.word	0x00000002
        /*08dc*/ 	.word	0x00038850
        /*08e0*/ 	.short	0x010a
        /*08e2*/ 	.byte	0x3f
	.zero		1


	//   ....[66]....
        /*08e4*/ 	.word	0x000108e0
        /*08e8*/ 	.word	0x000000c4
        /*08ec*/ 	.word	0x00038830
        /*08f0*/ 	.short	0x010a
        /*08f2*/ 	.byte	0x3f
	.zero		1


	//   ....[67]....
        /*08f4*/ 	.word	0x00010930
        /*08f8*/ 	.word	0x000000c4
        /*08fc*/ 	.word	0x00038850
        /*0900*/ 	.short	0x010a
        /*0902*/ 	.byte	0x3f
	.zero		1


	//   ....[68]....
        /*0904*/ 	.word	0x00010a10
        /*0908*/ 	.word	0x00000003
        /*090c*/ 	.word	0x00038840
        /*0910*/ 	.short	0x010a
        /*0912*/ 	.byte	0x3f
	.zero		1


	//   ....[69]....
        /*0914*/ 	.word	0x00011d70
        /*0918*/ 	.word	0x00000003
        /*091c*/ 	.word	0x00038820
        /*0920*/ 	.short	0x010a
        /*0922*/ 	.byte	0x3f
	.zero		1


	//   ....[70]....
        /*0924*/ 	.word	0x00011dd0
        /*0928*/ 	.word	0x00000003
        /*092c*/ 	.word	0x00038860
        /*0930*/ 	.short	0x010a
        /*0932*/ 	.byte	0x3f
	.zero		1


	//   ....[71]....
        /*0934*/ 	.word	0x00012660
        /*0938*/ 	.word	0x0000000a
        /*093c*/ 	.word	0x00038840
        /*0940*/ 	.short	0x010a
        /*0942*/ 	.byte	0x3f
	.zero		1


	//   ....[72]....
        /*0944*/ 	.word	0x00012ae0
        /*0948*/ 	.word	0x0000000a
        /*094c*/ 	.word	0x00038860
        /*0950*/ 	.short	0x010a
        /*0952*/ 	.byte	0x3f
	.zero		1


	//   ....[73]....
        /*0954*/ 	.word	0x00013240
        /*0958*/ 	.word	0x00000005
        /*095c*/ 	.word	0x00038820
        /*0960*/ 	.short	0x010a
        /*0962*/ 	.byte	0x3f
	.zero		1


	//   ....[74]....
        /*0964*/ 	.word	0x000133e0
        /*0968*/ 	.word	0x00000003
        /*096c*/ 	.word	0x00038840
        /*0970*/ 	.short	0x010a
        /*0972*/ 	.byte	0x3f
	.zero		1


	//   ....[75]....
        /*0974*/ 	.word	0x00013430
        /*0978*/ 	.word	0x00000005
        /*097c*/ 	.word	0x00038840
        /*0980*/ 	.short	0x010a
        /*0982*/ 	.byte	0x3f
	.zero		1


	//   ....[76]....
        /*0984*/ 	.word	0x00013480
        /*0988*/ 	.word	0x00000003
        /*098c*/ 	.word	0x00038860
        /*0990*/ 	.short	0x010a
        /*0992*/ 	.byte	0x3f
	.zero		1


	//----- nvinfo : EIATTR_NUM_MBARRIERS
	.align		4
.L_618:
        /*0994*/ 	.byte	0x03, 0x38
        /*0996*/ 	.short	0x0017


	//----- nvinfo : EIATTR_EXIT_INSTR_OFFSETS
	.align		4
        /*0998*/ 	.byte	0x04, 0x1c
        /*099a*/ 	.short	(.L_620 - .L_619)


	//   ....[0]....
.L_619:
        /*099c*/ 	.word	0x00010790


	//----- nvinfo : EIATTR_MAX_THREADS
	.align		4
.L_620:
        /*09a0*/ 	.byte	0x04, 0x05
        /*09a2*/ 	.short	(.L_622 - .L_621)
.L_621:
        /*09a4*/ 	.word	0x00000180
        /*09a8*/ 	.word	0x00000001
        /*09ac*/ 	.word	0x00000001


	//----- nvinfo : EIATTR_CRS_STACK_SIZE
	.align		4
.L_622:
        /*09b0*/ 	.byte	0x04, 0x1e
        /*09b2*/ 	.short	(.L_624 - .L_623)
.L_623:
        /*09b4*/ 	.word	0x00000000


	//----- nvinfo : EIATTR_CBANK_PARAM_SIZE
	.align		4
.L_624:
        /*09b8*/ 	.byte	0x03, 0x19
        /*09ba*/ 	.short	0x0b70


	//----- nvinfo : EIATTR_PARAM_CBANK
	.align		4
        /*09bc*/ 	.byte	0x04, 0x0a
        /*09be*/ 	.short	(.L_626 - .L_625)
	.align		4
.L_625:
        /*09c0*/ 	.word	index@(.nv.constant0._ZN7cutlass13device_kernelIN5flash11enable_sm90INS1_16FlashAttnFwdSm90INS1_25CollectiveMainloopFwdSm90ILi2EN4cute5tupleIJNS5_1CILi1EEES8_S8_EEENS6_IJNS7_ILi64EEESA_SA_EEELi512ENS_10bfloat16_tEfNS_4arch4Sm90ELb0ELb0ELb0ELb0ELb1ELb0ELb1ELb0ELb0ELb1ELb1ELb0EEENS1_21CollectiveEpilogueFwdINS6_IJSA_NS7_ILi512EEESA_EEES9_SC_SE_Li256ELb0ELb1ELb1ELb0EEENS1_19SingleTileSchedulerILb0ELb1ELb1ELi64EEEEEEEEEvNT_6ParamsE)
        /*09c4*/ 	.short	0x0210
        /*09c6*/ 	.short	0x0b70


	//----- nvinfo : EIATTR_SW_WAR
	.align		4
.L_626:
        /*09c8*/ 	.byte	0x04, 0x36
        /*09ca*/ 	.short	(.L_628 - .L_627)
.L_627:
        /*09cc*/ 	.word	0x00000008
.L_628:


//--------------------- .nv.info._ZN7cutlass13device_kernelIN5flash11enable_sm90INS1_16FlashAttnFwdSm90INS1_25CollectiveMainloopFwdSm90ILi2EN4cute5tupleIJNS5_1CILi1EEES8_S8_EEENS6_IJNS7_ILi64EEESA_SA_EEELi512ENS_10bfloat16_tEfNS_4arch4Sm90ELb0ELb0ELb0ELb1ELb1ELb0ELb0ELb0ELb0ELb1ELb1ELb0EEENS1_21CollectiveEpilogueFwdINS6_IJSA_NS7_ILi512EEESA_EEES9_SC_SE_Li256ELb1ELb1ELb1ELb0EEENS1_36VarlenDynamicPersistentTileSchedulerILi64ELi64ELi256ELi128ELb1ELb1ELb1ELb0ELb1ELb1EEEEEEEEEvNT_6ParamsE --------------------------
	.section	.nv.info._ZN7cutlass13device_kernelIN5flash11enable_sm90INS1_16FlashAttnFwdSm90INS1_25CollectiveMainloopFwdSm90ILi2EN4cute5tupleIJNS5_1CILi1EEES8_S8_EEENS6_IJNS7_ILi64EEESA_SA_EEELi512ENS_10bfloat16_tEfNS_4arch4Sm90ELb0ELb0ELb0ELb1ELb1ELb0ELb0ELb0ELb0ELb1ELb1ELb0EEENS1_21CollectiveEpilogueFwdINS6_IJSA_NS7_ILi512EEESA_EEES9_SC_SE_Li256ELb1ELb1ELb1ELb0EEENS1_36VarlenDynamicPersistentTileSchedulerILi64ELi64ELi256ELi128ELb1ELb1ELb1ELb0ELb1ELb1EEEEEEEEEvNT_6ParamsE,"",@"SHT_CUDA_INFO"
	.sectionflags	@""
	.align	4


	//----- nvinfo : EIATTR_CUDA_API_VERSION
	.align		4
        /*0000*/ 	.byte	0x04, 0x37
        /*0002*/ 	.short	(.L_630 - .L_629)
.L_629:
        /*0004*/ 	.word	0x00000082


	//----- nvinfo : EIATTR_KPARAM_INFO
	.align		4
.L_630:
        /*0008*/ 	.byte	0x04, 0x17
        /*000a*/ 	.short	(.L_632 - .L_631)
.L_631:
        /*000c*/ 	.word	0x00000000
        /*0010*/ 	.short	0x0000
        /*0012*/ 	.short	0x0070
        /*0014*/ 	.byte	0x00, 0xf0, 0x01, 0x2a


	//----- nvinfo : EIATTR_SPARSE_MMA_MASK
	.align		4
.L_632:
        /*0018*/ 	.byte	0x03, 0x50
        /*001a*/ 	.short	0x0000


	//----- nvinfo : EIATTR_MAXREG_COUNT
	.align		4
        /*001c*/ 	.byte	0x03, 0x1b
        /*001e*/ 	.short	0x00a8


	//----- nvinfo : EIATTR_NUM_BARRIERS
	.align		4
        /*0020*/ 	.byte	0x02, 0x4c
        /*0022*/ 	.byte	0x10
	.zero		1


	//----- nvinfo : EIATTR_EXTERNS
	.align		4
        /*0024*/ 	.byte	0x04, 0x0f
        /*0026*/ 	.short	(.L_634 - .L_633)


	//   ....[0]....
	.align		4
.L_633:
        /*0028*/ 	.word	index@(__assertfail)


	//----- nvinfo : EIATTR_ANNOTATIONS
	.align		4
.L_634:
        /*002c*/ 	.byte	0x04, 0x55
        /*002e*/ 	.short	(.L_636 - .L_635)


	//   ....[0]....
.L_635:
        /* <DEDUP_REMOVED lines=21> */


	//----- nvinfo : EIATTR_MERCURY_ISA_VERSION
	.align		4
.L_636:
        /*0168*/ 	.byte	0x03, 0x5f
        /*016a*/ 	.short	0x0101


	//----- nvinfo : EIATTR_UNUSED_LOAD_BYTE_OFFSET
	.align		4
        /*016c*/ 	.byte	0x04, 0x44
        /*016e*/ 	.short	(.L_638 - .L_637)


	//   ....[0]....
.L_637:
        /*0170*/ 	.word	0x00000940
        /*0174*/ 	.word	0x0000fff0


	//   ....[1]....
        /*0178*/ 	.word	0x000078d0
        /*017c*/ 	.word	0x0000fff0


	//----- nvinfo : EIATTR_INT_WARP_WIDE_INSTR_OFFSETS
	.align		4
.L_638:
        /*0180*/ 	.byte	0x04, 0x31
        /*0182*/ 	.short	(.L_640 - .L_639)


	//   ....[0]....
.L_639:
        /*0184*/ 	.word	0x000000c0


	//   ....[1]....
        /*0188*/ 	.word	0x000000d0


	//   ....[2]....
        /*018c*/ 	.word	0x00000170


	//   ....[3]....
        /*0190*/ 	.word	0x0000d8a0


	//   ....[4]....
        /*0194*/ 	.word	0x0000d930


	//   ....[5]....
        /*0198*/ 	.word	0x00010d20


	//   ....[6]....
        /*019c*/ 	.word	0x00010db0


	//----- nvinfo : EIATTR_COOP_GROUP_MASK_REGIDS
	.align		4
.L_640:
        /*01a0*/ 	.byte	0x04, 0x29
        /*01a2*/ 	.short	(.L_642 - .L_641)


	//   ....[0]....
.L_641:
        /*01a4*/ 	.word	0xffffffff


	//   ....[1]....
        /*01a8*/ 	.word	0xffffffff


	//   ....[2]....
        /*01ac*/ 	.word	0xffffffff


	//   ....[3]....
        /*01b0*/ 	.word	0xffffffff


	//   ....[4]....
        /*01b4*/ 	.word	0xffffffff


	//   ....[5]....
        /*01b8*/ 	.word	0xffffffff


	//   ....[6]....
        /*01bc*/ 	.word	0xffffffff


	//   ....[7]....
        /*01c0*/ 	.word	0xffffffff


	//   ....[8]....
        /*01c4*/ 	.word	0xffffffff


	//   ....[9]....
        /*01c8*/ 	.word	0xffffffff


	//   ....[10]....
        /*01cc*/ 	.word	0xffffffff


	//   ....[11]....
        /*01d0*/ 	.word	0xffffffff


	//   ....[12]....
        /*01d4*/ 	.word	0xffffffff


	//   ....[13]....
        /*01d8*/ 	.word	0xffffffff


	//   ....[14]....
        /*01dc*/ 	.word	0xffffffff


	//   ....[15]....
        /*01e0*/ 	.word	0xffffffff


	//   ....[16]....
        /*01e4*/ 	.word	0xffffffff


	//   ....[17]....
        /*01e8*/ 	.word	0xffffffff


	//   ....[18]....
        /*01ec*/ 	.word	0xffffffff


	//   ....[19]....
        /*01f0*/ 	.word	0xffffffff


	//   ....[20]....
        /*01f4*/ 	.word	0xffffffff


	//   ....[21]....
        /*01f8*/ 	.word	0xffffffff


	//   ....[22]....
        /*01fc*/ 	.word	0xffffffff


	//   ....[23]....
        /*0200*/ 	.word	0xffffffff


	//   ....[24]....
        /*0204*/ 	.word	0xffffffff


	//   ....[25]....
        /*0208*/ 	.word	0xffffffff


	//   ....[26]....
        /*020c*/ 	.word	0xffffffff


	//   ....[27]....
        /*0210*/ 	.word	0xffffffff


	//   ....[28]....
        /*0214*/ 	.word	0xffffffff


	//   ....[29]....
        /*0218*/ 	.word	0xffffffff


	//   ....[30]....
        /*021c*/ 	.word	0xffffffff


	//   ....[31]....
        /*0220*/ 	.word	0xffffffff


	//   ....[32]....
        /*0224*/ 	.word	0xffffffff


	//   ....[33]....
        /*0228*/ 	.word	0xffffffff


	//   ....[34]....
        /*022c*/ 	.word	0xffffffff


	//   ....[35]....
        /*0230*/ 	.word	0xffffffff


	//   ....[36]....
        /*0234*/ 	.word	0xffffffff


	//   ....[37]....
        /*0238*/ 	.word	0xffffffff


	//   ....[38]....
        /*023c*/ 	.word	0xffffffff


	//   ....[39]....
        /*0240*/ 	.word	0xffffffff


	//   ....[40]....
        /*0244*/ 	.word	0xffffffff


	//   ....[41]....
        /*0248*/ 	.word	0xffffffff


	//   ....[42]....
        /*024c*/ 	.word	0xffffffff


	//   ....[43]....
        /*0250*/ 	.word	0xffffffff


	//   ....[44]....
        /*0254*/ 	.word	0xffffffff


	//   ....[45]....
        /*0258*/ 	.word	0xffffffff


	//   ....[46]....
        /*025c*/ 	.word	0xffffffff


	//   ....[47]....
        /*0260*/ 	.word	0xffffffff


	//   ....[48]....
        /*0264*/ 	.word	0xffffffff


	//   ....[49]....
        /*0268*/ 	.word	0xffffffff


	//   ....[50]....
        /*026c*/ 	.word	0xffffffff


	//   ....[51]....
        /*0270*/ 	.word	0xffffffff


	//   ....[52]....
        /*0274*/ 	.word	0xffffffff


	//   ....[53]....
        /*0278*/ 	.word	0xffffffff


	//   ....[54]....
        /*027c*/ 	.word	0xffffffff


	//   ....[55]....
        /*0280*/ 	.word	0xffffffff


	//   ....[56]....
        /*0284*/ 	.word	0xffffffff


	//   ....[57]....
        /*0288*/ 	.word	0xffffffff


	//   ....[58]....
        /*028c*/ 	.word	0xffffffff


	//   ....[59]....
        /*0290*/ 	.word	0xffffffff


	//   ....[60]....
        /*0294*/ 	.word	0xffffffff


	//   ....[61]....
        /*0298*/ 	.word	0xffffffff


	//   ....[62]....
        /*029c*/ 	.word	0xffffffff


	//   ....[63]....
        /*02a0*/ 	.word	0xffffffff


	//   ....[64]....
        /*02a4*/ 	.word	0xffffffff


	//   ....[65]....
        /*02a8*/ 	.word	0xffffffff


	//   ....[66]....
        /*02ac*/ 	.word	0xffffffff


	//   ....[67]....
        /*02b0*/ 	.word	0xffffffff


	//   ....[68]....
        /*02b4*/ 	.word	0xffffffff


	//   ....[69]....
        /*02b8*/ 	.word	0xffffffff


	//   ....[70]....
        /*02bc*/ 	.word	0xffffffff


	//   ....[71]....
        /*02c0*/ 	.word	0xffffffff


	//   ....[72]....
        /*02c4*/ 	.word	0xffffffff


	//   ....[73]....
        /*02c8*/ 	.word	0xffffffff


	//   ....[74]....
        /*02cc*/ 	.word	0xffffffff


	//   ....[75]....
        /*02d0*/ 	.word	0xffffffff


	//   ....[76]....
        /*02d4*/ 	.word	0xffffffff


	//   ....[77]....
        /*02d8*/ 	.word	0xffffffff


	//   ....[78]....
        /*02dc*/ 	.word	0xffffffff


	//   ....[79]....
        /*02e0*/ 	.word	0xffffffff


	//   ....[80]....
        /*02e4*/ 	.word	0xffffffff


	//   ....[81]....
        /*02e8*/ 	.word	0xffffffff


	//   ....[82]....
        /*02ec*/ 	.word	0xffffffff


	//   ....[83]....
        /*02f0*/ 	.word	0xffffffff


	//   ....[84]....
        /*02f4*/ 	.word	0xffffffff


	//   ....[85]....
        /*02f8*/ 	.word	0xffffffff


	//   ....[86]....
        /*02fc*/ 	.word	0xffffffff


	//   ....[87]....
        /*0300*/ 	.word	0xffffffff


	//   ....[88]....
        /*0304*/ 	.word	0xffffffff


	//   ....[89]....
        /*0308*/ 	.word	0xffffffff


	//   ....[90]....
        /*030c*/ 	.word	0xffffffff


	//   ....[91]....
        /*0310*/ 	.word	0xffffffff


	//   ....[92]....
        /*0314*/ 	.word	0xffffffff


	//   ....[93]....
        /*0318*/ 	.word	0xffffffff


	//   ....[94]....
        /*031c*/ 	.word	0xffffffff


	//   ....[95]....
        /*0320*/ 	.word	0xffffffff


	//   ....[96]....
        /*0324*/ 	.word	0xffffffff


	//   ....[97]....
        /*0328*/ 	.word	0xffffffff


	//   ....[98]....
        /*032c*/ 	.word	0xffffffff


	//   ....[99]....
        /*0330*/ 	.word	0xffffffff


	//   ....[100]....
        /*0334*/ 	.word	0xffffffff


	//   ....[101]....
        /*0338*/ 	.word	0xffffffff


	//   ....[102]....
        /*033c*/ 	.word	0xffffffff


	//   ....[103]....
        /*0340*/ 	.word	0xffffffff


	//   ....[104]....
        /*0344*/ 	.word	0xffffffff


	//   ....[105]....
        /*0348*/ 	.word	0xffffffff


	//   ....[106]....
        /*034c*/ 	.word	0xffffffff


	//   ....[107]....
        /*0350*/ 	.word	0xffffffff


	//   ....[108]....
        /*0354*/ 	.word	0xffffffff


	//   ....[109]....
        /*0358*/ 	.word	0xffffffff


	//   ....[110]....
        /*035c*/ 	.word	0xffffffff


	//   ....[111]....
        /*0360*/ 	.word	0xffffffff


	//   ....[112]....
        /*0364*/ 	.word	0xffffffff


	//   ....[113]....
        /*0368*/ 	.word	0xffffffff


	//   ....[114]....
        /*036c*/ 	.word	0xffffffff


	//   ....[115]....
        /*0370*/ 	.word	0x0500000f


	//   ....[116]....
        /*0374*/ 	.word	0x0500000f


	//   ....[117]....
        /*0378*/ 	.word	0x0500000f


	//   ....[118]....
        /*037c*/ 	.word	0x0500000f


	//   ....[119]....
        /*0380*/ 	.word	0x0500000f


	//   ....[120]....
        /*0384*/ 	.word	0x0500000f


	//   ....[121]....
        /*0388*/ 	.word	0x0500000f


	//   ....[122]....
        /*038c*/ 	.word	0x0500000f


	//   ....[123]....
        /*0390*/ 	.word	0x0500000f


	//   ....[124]....
        /*0394*/ 	.word	0x0500000f


	//   ....[125]....
        /*0398*/ 	.word	0x0500000f


	//   ....[126]....
        /*039c*/ 	.word	0x0500000f


	//   ....[127]....
        /*03a0*/ 	.word	0x0500000f


	//   ....[128]....
        /*03a4*/ 	.word	0x0500000f


	//   ....[129]....
        /*03a8*/ 	.word	0x0500000f


	//   ....[130]....
        /*03ac*/ 	.word	0x0500000f


	//   ....[131]....
        /*03b0*/ 	.word	0x0500000f


	//   ....[132]....
        /*03b4*/ 	.word	0x0500000f


	//   ....[133]....
        /*03b8*/ 	.word	0x0500000f


	//   ....[134]....
        /*03bc*/ 	.word	0x0500000f


	//   ....[135]....
        /*03c0*/ 	.word	0x0500000f


	//   ....[136]....
        /*03c4*/ 	.word	0x0500000f


	//   ....[137]....
        /*03c8*/ 	.word	0x0500000f


	//   ....[138]....
        /*03cc*/ 	.word	0x0500000f


	//   ....[139]....
        /*03d0*/ 	.word	0x0500000f


	//   ....[140]....
        /*03d4*/ 	.word	0x0500000f


	//   ....[141]....
        /*03d8*/ 	.word	0x0500000f


	//   ....[142]....
        /*03dc*/ 	.word	0x0500000f


	//   ....[143]....
        /*03e0*/ 	.word	0x0500000f


	//   ....[144]....
        /*03e4*/ 	.word	0x0500000f


	//   ....[145]....
        /*03e8*/ 	.word	0x0500000f


	//   ....[146]....
        /*03ec*/ 	.word	0x0500000f


	//   ....[147]....
        /*03f0*/ 	.word	0x0500000f


	//   ....[148]....
        /*03f4*/ 	.word	0x0500000f


	//   ....[149]....
        /*03f8*/ 	.word	0x0500000f


	//   ....[150]....
        /*03fc*/ 	.word	0x0500000f


	//   ....[151]....
        /*0400*/ 	.word	0x0500000f


	//   ....[152]....
        /*0404*/ 	.word	0x0500000f


	//   ....[153]....
        /*0408*/ 	.word	0x0500000f


	//   ....[154]....
        /*040c*/ 	.word	0x0500000f


	//   ....[155]....
        /*0410*/ 	.word	0x0500000f


	//   ....[156]....
        /*0414*/ 	.word	0x0500000f


	//   ....[157]....
        /*0418*/ 	.word	0x0500000f


	//   ....[158]....
        /*041c*/ 	.word	0x0500000f


	//   ....[159]....
        /*0420*/ 	.word	0x0500000f


	//   ....[160]....
        /*0424*/ 	.word	0x0500000f


	//   ....[161]....
        /*0428*/ 	.word	0x0500000f


	//   ....[162]....
        /*042c*/ 	.word	0x0500000f


	//   ....[163]....
        /*0430*/ 	.word	0x0500000f


	//   ....[164]....
        /*0434*/ 	.word	0x0500000f


	//   ....[165]....
        /*0438*/ 	.word	0x0500000f


	//   ....[166]....
        /*043c*/ 	.word	0x0500000f


	//   ....[167]....
        /*0440*/ 	.word	0x0500000f


	//   ....[168]....
        /*0444*/ 	.word	0x0500000f


	//   ....[169]....
        /*0448*/ 	.word	0x0500000f


	//   ....[170]....
        /*044c*/ 	.word	0x0500000f


	//   ....[171]....
        /*0450*/ 	.word	0x0500000f


	//   ....[172]....
        /*0454*/ 	.word	0x0500000f


	//   ....[173]....
        /*0458*/ 	.word	0x0500000f


	//   ....[174]....
        /*045c*/ 	.word	0x0500000f


	//----- nvinfo : EIATTR_COOP_GROUP_INSTR_OFFSETS
	.align		4
.L_642:
        /*0460*/ 	.byte	0x04, 0x28
        /*0462*/ 	.short	(.L_644 - .L_643)


	//   ....[0]....
.L_643:
        /*0464*/ 	.word	0x00000070


	//   ....[1]....
        /*0468*/ 	.word	0x000000b0


	//   ....[2]....
        /*046c*/ 	.word	0x00000290


	//   ....[3]....
        /*0470*/ 	.word	0x000003f0


	//   ....[4]....
        /*0474*/ 	.word	0x00000510


	//   ....[5]....
        /*0478*/ 	.word	0x00000670


	//   ....[6]....
        /*047c*/ 	.word	0x00001e00


	//   ....[7]....
        /*0480*/ 	.word	0x00003e10


	//   ....[8]....
        /*0484*/ 	.word	0x00004840


	//   ....[9]....
        /*0488*/ 	.word	0x000048a0


	//   ....[10]....
        /*048c*/ 	.word	0x00004ac0


	//   ....[11]....
        /*0490*/ 	.word	0x00004b80


	//   ....[12]....
        /*0494*/ 	.word	0x000053e0


	//   ....[13]....
        /*0498*/ 	.word	0x00005950


	//   ....[14]....
        /*049c*/ 	.word	0x00005970


	//   ....[15]....
        /*04a0*/ 	.word	0x000060a0


	//   ....[16]....
        /*04a4*/ 	.word	0x000061d0


	//   ....[17]....
        /*04a8*/ 	.word	0x00006d20


	//   ....[18]....
        /*04ac*/ 	.word	0x00006de0


	//   ....[19]....
        /*04b0*/ 	.word	0x00006e40


	//   ....[20]....
        /*04b4*/ 	.word	0x00006e80


	//   ....[21]....
        /*04b8*/ 	.word	0x00006f00


	//   ....[22]....
        /*04bc*/ 	.word	0x000086a0


	//   ....[23]....
        /*04c0*/ 	.word	0x00008ab0


	//   ....[24]....
        /*04c4*/ 	.word	0x00008ad0


	//   ....[25]....
        /*04c8*/ 	.word	0x00008b00


	//   ....[26]....
        /*04cc*/ 	.word	0x00008b10


	//   ....[27]....
        /*04d0*/ 	.word	0x000097a0


	//   ....[28]....
        /*04d4*/ 	.word	0x000097c0


	//   ....[29]....
        /*04d8*/ 	.word	0x00009a70


	//   ....[30]....
        /*04dc*/ 	.word	0x00009a90


	//   ....[31]....
        /*04e0*/ 	.word	0x0000a240


	//   ....[32]....
        /*04e4*/ 	.word	0x0000a250


	//   ....[33]....
        /*04e8*/ 	.word	0x0000aaa0


	//   ....[34]....
        /*04ec*/ 	.word	0x0000aac0


	//   ....[35]....
        /*04f0*/ 	.word	0x0000bec0


	//   ....[36]....
        /*04f4*/ 	.word	0x0000bef0


	//   ....[37]....
        /*04f8*/ 	.word	0x0000c120


	//   ....[38]....
        /*04fc*/ 	.word	0x0000c140


	//   ....[39]....
        /*0500*/ 	.word	0x0000c400


	//   ....[40]....
        /*0504*/ 	.word	0x0000c5f0


	//   ....[41]....
        /*0508*/ 	.word	0x0000c620


	//   ....[42]....
        /*050c*/ 	.word	0x0000c650


	//   ....[43]....
        /*0510*/ 	.word	0x0000c680


	//   ....[44]....
        /*0514*/ 	.word	0x0000c6b0


	//   ....[45]....
        /*0518*/ 	.word	0x0000c6e0


	//   ....[46]....
        /*051c*/ 	.word	0x0000c850


	//   ....[47]....
        /*0520*/ 	.word	0x0000c880


	//   ....[48]....
        /*0524*/ 	.word	0x0000c8b0


	//   ....[49]....
        /*0528*/ 	.word	0x0000c8e0


	//   ....[50]....
        /*052c*/ 	.word	0x0000c910


	//   ....[51]....
        /*0530*/ 	.word	0x0000c940


	//   ....[52]....
        /*0534*/ 	.word	0x0000c9d0


	//   ....[53]....
        /*0538*/ 	.word	0x0000ca00


	//   ....[54]....
        /*053c*/ 	.word	0x0000ca10


	//   ....[55]....
        /*0540*/ 	.word	0x0000caa0


	//   ....[56]....
        /*0544*/ 	.word	0x0000e640


	//   ....[57]....
        /*0548*/ 	.word	0x0000e660


	//   ....[58]....
        /*054c*/ 	.word	0x0000e6f0


	//   ....[59]....
        /*0550*/ 	.word	0x0000e710


	//   ....[60]....
        /*0554*/ 	.word	0x0000e790


	//   ....[61]....
        /*0558*/ 	.word	0x0000e7b0


	//   ....[62]....
        /*055c*/ 	.word	0x0000e7c0


	//   ....[63]....
        /*0560*/ 	.word	0x0000e7d0


	//   ....[64]....
        /*0564*/ 	.word	0x0000ef20


	//   ....[65]....
        /*0568*/ 	.word	0x0000ef50


	//   ....[66]....
        /*056c*/ 	.word	0x0000eff0


	//   ....[67]....
        /*0570*/ 	.word	0x0000f010


	//   ....[68]....
        /*0574*/ 	.word	0x0000f090


	//   ....[69]....
        /*0578*/ 	.word	0x0000f0b0


	//   ....[70]....
        /*057c*/ 	.word	0x0000f0c0


	//   ....[71]....
        /*0580*/ 	.word	0x0000f0d0


	//   ....[72]....
        /*0584*/ 	.word	0x0000f550


	//   ....[73]....
        /*0588*/ 	.word	0x0000f610


	//   ....[74]....
        /*058c*/ 	.word	0x0000f760


	//   ....[75]....
        /*0590*/ 	.word	0x0000f7a0


	//   ....[76]....
        /*0594*/ 	.word	0x0000f7b0


	//   ....[77]....
        /*0598*/ 	.word	0x0000f7c0


	//   ....[78]....
        /*059c*/ 	.word	0x0000f910


	//   ....[79]....
        /*05a0*/ 	.word	0x0000fa60


	//   ....[80]....
        /*05a4*/ 	.word	0x00010250


	//   ....[81]....
        /*05a8*/ 	.word	0x00010270


	//   ....[82]....
        /*05ac*/ 	.word	0x000102c0


	//   ....[83]....
        /*05b0*/ 	.word	0x000102d0


	//   ....[84]....
        /*05b4*/ 	.word	0x00010310


	//   ....[85]....
        /*05b8*/ 	.word	0x00010320


	//   ....[86]....
        /*05bc*/ 	.word	0x00010330


	//   ....[87]....
        /*05c0*/ 	.word	0x00010370


	//   ....[88]....
        /*05c4*/ 	.word	0x00010670


	//   ....[89]....
        /*05c8*/ 	.word	0x000106b0


	//   ....[90]....
        /*05cc*/ 	.word	0x000106d0


	//   ....[91]....
        /*05d0*/ 	.word	0x000106f0


	//   ....[92]....
        /*05d4*/ 	.word	0x00010720


	//   ....[93]....
        /*05d8*/ 	.word	0x00010740


	//   ....[94]....
        /*05dc*/ 	.word	0x00010840


	//   ....[95]....
        /*05e0*/ 	.word	0x00010990


	//   ....[96]....
        /*05e4*/ 	.word	0x00010fd0


	//   ....[97]....
        /*05e8*/ 	.word	0x00011000


	//   ....[98]....
        /*05ec*/ 	.word	0x00011060


	//   ....[99]....
        /*05f0*/ 	.word	0x00011090


	//   ....[100]....
        /*05f4*/ 	.word	0x000110c0


	//   ....[101]....
        /*05f8*/ 	.word	0x000110f0


	//   ....[102]....
        /*05fc*/ 	.word	0x00011120


	//   ....[103]....
        /*0600*/ 	.word	0x00011150


	//   ....[104]....
        /*0604*/ 	.word	0x000112f0


	//   ....[105]....
        /*0608*/ 	.word	0x00011320


	//   ....[106]....
        /*060c*/ 	.word	0x00011350


	//   ....[107]....
        /*0610*/ 	.word	0x00011380


	//   ....[108]....
        /*0614*/ 	.word	0x000113b0


	//   ....[109]....
        /*0618*/ 	.word	0x000113e0


	//   ....[110]....
        /*061c*/ 	.word	0x000114a0


	//   ....[111]....
        /*0620*/ 	.word	0x000114c0


	//   ....[112]....
        /*0624*/ 	.word	0x000114d0


	//   ....[113]....
        /*0628*/ 	.word	0x00011530


	//   ....[114]....
        /*062c*/ 	.word	0x00011b50


	//   ....[115]....
        /*0630*/ 	.word	0x000120e0


	//   ....[116]....
        /*0634*/ 	.word	0x000121d0


	//   ....[117]....
        /*0638*/ 	.word	0x00012270


	//   ....[118]....
        /*063c*/ 	.word	0x000122d0


	//   ....[119]....
        /*0640*/ 	.word	0x000123c0


	//   ....[120]....
        /*0644*/ 	.word	0x00012430


	//   ....[121]....
        /*0648*/ 	.word	0x00012520


	//   ....[122]....
        /*064c*/ 	.word	0x00012590


	//   ....[123]....
        /*0650*/ 	.word	0x00012630


	//   ....[124]....
        /*0654*/ 	.word	0x00012720


	//   ....[125]....
        /*0658*/ 	.word	0x00012790


	//   ....[126]....
        /*065c*/ 	.word	0x000127f0


	//   ....[127]....
        /*0660*/ 	.word	0x000128e0


	//   ....[128]....
        /*0664*/ 	.word	0x00012940


	//   ....[129]....
        /*0668*/ 	.word	0x00012a40


	//   ....[130]....
        /*066c*/ 	.word	0x00012aa0


	//   ....[131]....
        /*0670*/ 	.word	0x00012b40


	//   ....[132]....
        /*0674*/ 	.word	0x00012cc0


	//   ....[133]....
        /*0678*/ 	.word	0x00012dc0


	//   ....[134]....
        /*067c*/ 	.word	0x00013040


	//   ....[135]....
        /*0680*/ 	.word	0x00013090


	//   ....[136]....
        /*0684*/ 	.word	0x00013260


	//   ....[137]....
        /*0688*/ 	.word	0x000132b0


	//   ....[138]....
        /*068c*/ 	.word	0x00013480


	//   ....[139]....
        /*0690*/ 	.word	0x000134d0


	//   ....[140]....
        /*0694*/ 	.word	0x000135c0


	//   ....[141]....
        /*0698*/ 	.word	0x00013660


	//   ....[142]....
        /*069c*/ 	.word	0x000136c0


	//   ....[143]....
        /*06a0*/ 	.word	0x00013770


	//   ....[144]....
        /*06a4*/ 	.word	0x000137d0


	//   ....[145]....
        /*06a8*/ 	.word	0x00013880


	//   ....[146]....
        /*06ac*/ 	.word	0x000138e0


	//   ....[147]....
        /*06b0*/ 	.word	0x00013990


	//   ....[148]....
        /*06b4*/ 	.word	0x00013a80


	//   ....[149]....
        /*06b8*/ 	.word	0x00013b60


	//   ....[150]....
        /*06bc*/ 	.word	0x00013c70


	//   ....[151]....
        /*06c0*/ 	.word	0x00013d70


	//   ....[152]....
        /*06c4*/ 	.word	0x00013ea0


	//   ....[153]....
        /*06c8*/ 	.word	0x00013f80


	//   ....[154]....
        /*06cc*/ 	.word	0x00014080


	//   ....[155]....
        /*06d0*/ 	.word	0x00014160


	//   ....[156]....
        /*06d4*/ 	.word	0x000141f0


	//   ....[157]....
        /*06d8*/ 	.word	0x00014290


	//   ....[158]....
        /*06dc*/ 	.word	0x00014410


	//   ....[159]....
        /*06e0*/ 	.word	0x00014480


	//   ....[160]....
        /*06e4*/ 	.word	0x000144f0


	//   ....[161]....
        /*06e8*/ 	.word	0x00014560


	//   ....[162]....
        /*06ec*/ 	.word	0x000145d0


	//   ....[163]....
        /*06f0*/ 	.word	0x00014650


	//   ....[164]....
        /*06f4*/ 	.word	0x000146d0


	//   ....[165]....
        /*06f8*/ 	.word	0x00014760


	//   ....[166]....
        /*06fc*/ 	.word	0x000147d0


	//   ....[167]....
        /*0700*/ 	.word	0x00014840


	//   ....[168]....
        /*0704*/ 	.word	0x000148b0


	//   ....[169]....
        /*0708*/ 	.word	0x00014930


	//   ....[170]....
        /*070c*/ 	.word	0x000149a0


	//   ....[171]....
        /*0710*/ 	.word	0x00014a40


	//   ....[172]....
        /*0714*/ 	.word	0x00014a90


	//   ....[173]....
        /*0718*/ 	.word	0x00014b20


	//   ....[174]....
        /*071c*/ 	.word	0x00014c50


	//----- nvinfo : EIATTR_REG_RECONFIG
	.align		4
.L_644:
        /*0720*/ 	.byte	0x01, 0x54
	.zero		2


	//----- nvinfo : EIATTR_SYSCALL_OFFSETS
	.align		4
        /*0724*/ 	.byte	0x04, 0x46
        /*0726*/ 	.short	(.L_646 - .L_645)


	//   ....[0]....
.L_645:
        /*0728*/ 	.word	0x00003fd0


	//   ....[1]....
        /*072c*/ 	.word	0x0000da90


	//   ....[2]....
        /*0730*/ 	.word	0x0000dbe0


	//   ....[3]....
        /*0734*/ 	.word	0x0000dcd0


	//   ....[4]....
        /*0738*/ 	.word	0x0000ebf0


	//----- nvinfo : EIATTR_MBARRIER_INSTR_OFFSETS
	.align		4
.L_646:
        /*073c*/ 	.byte	0x04, 0x39
        /*073e*/ 	.short	(.L_648 - .L_647)


	//   ....[0]....
.L_647:
        /*0740*/ 	.word	0x00000180
        /*0744*/ 	.word	0x000000ff
        /*0748*/ 	.word	0x00028c00
        /*074c*/ 	.short	0x0100
        /*074e*/ 	.byte	0x08
	.zero		1


	//   ....[1]....
        /*0750*/ 	.word	0x00000190
        /*0754*/ 	.word	0x000000ff
        /*0758*/ 	.word	0x00028c20
        /*075c*/ 	.short	0x0100
        /*075e*/ 	.byte	0x08
	.zero		1


	//   ....[2]....
        /*0760*/ 	.word	0x00000240
        /*0764*/ 	.word	0x000000ff
        /*0768*/ 	.word	0x00028c30
        /*076c*/ 	.short	0x0100
        /*076e*/ 	.byte	0x06
	.zero		1


	//   ....[3]....
        /*0770*/ 	.word	0x00000250
        /*0774*/ 	.word	0x000000ff
        /*0778*/ 	.word	0x00028c40
        /*077c*/ 	.short	0x0100
        /*077e*/ 	.byte	0x06
	.zero		1


	//   ....[4]....
        /*0780*/ 	.word	0x00000260
        /*0784*/ 	.word	0x000000ff
        /*0788*/ 	.word	0x00028c38
        /*078c*/ 	.short	0x0100
        /*078e*/ 	.byte	0x06
	.zero		1


	//   ....[5]....
        /*0790*/ 	.word	0x00000270
        /*0794*/ 	.word	0x000000ff
        /*0798*/ 	.word	0x00028c48
        /*079c*/ 	.short	0x0100
        /*079e*/ 	.byte	0x06
	.zero		1


	//   ....[6]....
        /*07a0*/ 	.word	0x000003a0
        /*07a4*/ 	.word	0x000000ff
        /*07a8*/ 	.word	0x00028c50
        /*07ac*/ 	.short	0x0100
        /*07ae*/ 	.byte	0x08
	.zero		1


	//   ....[7]....
        /*07b0*/ 	.word	0x000003b0
        /*07b4*/ 	.word	0x000000ff
        /*07b8*/ 	.word	0x00028c60
        /*07bc*/ 	.short	0x0100
        /*07be*/ 	.byte	0x08
	.zero		1


	//   ....[8]....
        /*07c0*/ 	.word	0x000003c0
        /*07c4*/ 	.word	0x000000ff
        /*07c8*/ 	.word	0x00028c58
        /*07cc*/ 	.short	0x0100
        /*07ce*/ 	.byte	0x08
	.zero		1


	//   ....[9]....
        /*07d0*/ 	.word	0x000003d0
        /*07d4*/ 	.word	0x000000ff
        /*07d8*/ 	.word	0x00028c68
        /*07dc*/ 	.short	0x0100
        /*07de*/ 	.byte	0x08
	.zero		1


	//   ....[10]....
        /*07e0*/ 	.word	0x000004c0
        /*07e4*/ 	.word	0x000000ff
        /*07e8*/ 	.word	0x00028c70
        /*07ec*/ 	.short	0x0100
        /*07ee*/ 	.byte	0x06
	.zero		1


	//   ....[11]....
        /*07f0*/ 	.word	0x000004d0
        /*07f4*/ 	.word	0x000000ff
        /*07f8*/ 	.word	0x00028c80
        /*07fc*/ 	.short	0x0100
        /*07fe*/ 	.byte	0x06
	.zero		1


	//   ....[12]....
        /*0800*/ 	.word	0x000004e0
        /*0804*/ 	.word	0x000000ff
        /*0808*/ 	.word	0x00028c78
        /*080c*/ 	.short	0x0100
        /*080e*/ 	.byte	0x06
	.zero		1


	//   ....[13]....
        /*0810*/ 	.word	0x000004f0
        /*0814*/ 	.word	0x000000ff
        /*0818*/ 	.word	0x00028c88
        /*081c*/ 	.short	0x0100
        /*081e*/ 	.byte	0x06
	.zero		1


	//   ....[14]....
        /*0820*/ 	.word	0x00000620
        /*0824*/ 	.word	0x000000ff
        /*0828*/ 	.word	0x00028c90
        /*082c*/ 	.short	0x0100
        /*082e*/ 	.byte	0x08
	.zero		1


	//   ....[15]....
        /*0830*/ 	.word	0x00000630
        /*0834*/ 	.word	0x000000ff
        /*0838*/ 	.word	0x00028ca0
        /*083c*/ 	.short	0x0100
        /*083e*/ 	.byte	0x08
	.zero		1


	//   ....[16]....
        /*0840*/ 	.word	0x00000640
        /*0844*/ 	.word	0x000000ff
        /*0848*/ 	.word	0x00028c98
        /*084c*/ 	.short	0x0100
        /*084e*/ 	.byte	0x08
	.zero		1


	//   ....[17]....
        /*0850*/ 	.word	0x00000650
        /*0854*/ 	.word	0x000000ff
        /*0858*/ 	.word	0x00028ca8
        /*085c*/ 	.short	0x0100
        /*085e*/ 	.byte	0x08
	.zero		1


	//   ....[18]....
        /*0860*/ 	.word	0x00000790
        /*0864*/ 	.word	0x000000ff
        /*0868*/ 	.word	0x00028cb0
        /*086c*/ 	.short	0x0100
        /*086e*/ 	.byte	0x08
	.zero		1


	//   ....[19]....
        /*0870*/ 	.word	0x000007a0
        /*0874*/ 	.word	0x000000ff
        /*0878*/ 	.word	0x00028cc0
        /*087c*/ 	.short	0x0100
        /*087e*/ 	.byte	0x08
	.zero		1


	//   ....[20]....
        /*0880*/ 	.word	0x000007b0
        /*0884*/ 	.word	0x000000ff
        /*0888*/ 	.word	0x00028cb8
        /*088c*/ 	.short	0x0100
        /*088e*/ 	.byte	0x08
	.zero		1


	//   ....[21]....
        /*0890*/ 	.word	0x000007c0
        /*0894*/ 	.word	0x000000ff
        /*0898*/ 	.word	0x00028cc8
        /*089c*/ 	.short	0x0100
        /*089e*/ 	.byte	0x08
	.zero		1


	//   ....[22]....
        /*08a0*/ 	.word	0x00001f40
        /*08a4*/ 	.word	0x000000ff
        /*08a8*/ 	.word	0x00028c50
        /*08ac*/ 	.short	0x010a
        /*08ae*/ 	.byte	0x11
	.zero		1


	//   ....[23]....
        /*08b0*/ 	.word	0x00002200
        /*08b4*/ 	.word	0x000000ff
        /*08b8*/ 	.word	0x00000000
        /*08bc*/ 	.short	0x0101
        /*08be*/ 	.byte	0x06
	.zero		1


	//   ....[24]....
        /*08c0*/ 	.word	0x00002b60
        /*08c4*/ 	.word	0x000000ff
        /*08c8*/ 	.word	0x00028c50
        /*08cc*/ 	.short	0x010a
        /*08ce*/ 	.byte	0x06
	.zero		1


	//   ....[25]....
        /*08d0*/ 	.word	0x00002ba0
        /*08d4*/ 	.word	0x000000ff
        /*08d8*/ 	.word	0x00028c50
        /*08dc*/ 	.short	0x010a
        /*08de*/ 	.byte	0x06
	.zero		1


	//   ....[26]....
        /*08e0*/ 	.word	0x00002e10
        /*08e4*/ 	.word	0x000000ff
        /*08e8*/ 	.word	0x00000000
        /*08ec*/ 	.short	0x0101
        /*08ee*/ 	.byte	0x06
	.zero		1


	//   ....[27]....
        /*08f0*/ 	.word	0x00004080
        /*08f4*/ 	.word	0x000000ff
        /*08f8*/ 	.word	0x00028c00
        /*08fc*/ 	.short	0x010a
        /*08fe*/ 	.byte	0x27
	.zero		1


	//   ....[28]....
        /*0900*/ 	.word	0x00004100
        /*0904*/ 	.word	0x00000007
        /*0908*/ 	.word	0x00028c30
        /*090c*/ 	.short	0x010a
        /*090e*/ 	.byte	0x3f
	.zero		1


	//   ....[29]....
        /*0910*/ 	.word	0x00004140
        /*0914*/ 	.word	0x00000007
        /*0918*/ 	.word	0x00028c30
        /*091c*/ 	.short	0x010a
        /*091e*/ 	.byte	0x3f
	.zero		1


	//   ....[30]....
        /*0920*/ 	.word	0x000044e0
        /*0924*/ 	.word	0x000000ff
        /*0928*/ 	.word	0x00000000
        /*092c*/ 	.short	0x0101
        /*092e*/ 	.byte	0x06
	.zero		1


	//   ....[31]....
        /*0930*/ 	.word	0x00005190
        /*0934*/ 	.word	0x00000007
        /*0938*/ 	.word	0x00028c50
        /*093c*/ 	.short	0x010a
        /*093e*/ 	.byte	0x3f
	.zero		1


	//   ....[32]....
        /*0940*/ 	.word	0x000051e0
        /*0944*/ 	.word	0x00000007
        /*0948*/ 	.word	0x00028c50
        /*094c*/ 	.short	0x010a
        /*094e*/ 	.byte	0x3f
	.zero		1


	//   ....[33]....
        /*0950*/ 	.word	0x00005480
        /*0954*/ 	.word	0x000000ff
        /*0958*/ 	.word	0x00000000
        /*095c*/ 	.short	0x0101
        /*095e*/ 	.byte	0x06
	.zero		1


	//   ....[34]....
        /*0960*/ 	.word	0x000055b0
        /*0964*/ 	.word	0x000000ff
        /*0968*/ 	.word	0x00028c30
        /*096c*/ 	.short	0x010a
        /*096e*/ 	.byte	0x16
	.zero		1


	//   ....[35]....
        /*0970*/ 	.word	0x000055f0
        /*0974*/ 	.word	0x000000ff
        /*0978*/ 	.word	0x00028c30
        /*097c*/ 	.short	0x010a
        /*097e*/ 	.byte	0x16
	.zero		1


	//   ....[36]....
        /*0980*/ 	.word	0x00005880
        /*0984*/ 	.word	0x000000ff
        /*0988*/ 	.word	0x00000000
        /*098c*/ 	.short	0x0101
        /*098e*/ 	.byte	0x06
	.zero		1


	//   ....[37]....
        /*0990*/ 	.word	0x00006ae0
        /*0994*/ 	.word	0x000000ff
        /*0998*/ 	.word	0x00028c50
        /*099c*/ 	.short	0x010a
        /*099e*/ 	.byte	0x16
	.zero		1


	//   ....[38]....
        /*09a0*/ 	.word	0x00006b20
        /*09a4*/ 	.word	0x000000ff
        /*09a8*/ 	.word	0x00028c50
        /*09ac*/ 	.short	0x010a
        /*09ae*/ 	.byte	0x16
	.zero		1


	//   ....[39]....
        /*09b0*/ 	.word	0x00006dc0
        /*09b4*/ 	.word	0x000000ff
        /*09b8*/ 	.word	0x00000000
        /*09bc*/ 	.short	0x0101
        /*09be*/ 	.byte	0x16
	.zero		1


	//   ....[40]....
        /*09c0*/ 	.word	0x000097b0
        /*09c4*/ 	.word	0x000000ff
        /*09c8*/ 	.word	0x00000000
        /*09cc*/ 	.short	0x0101
        /*09ce*/ 	.byte	0x04
	.zero		1


	//   ....[41]....
        /*09d0*/ 	.word	0x0000a180
        /*09d4*/ 	.word	0x000000ff
        /*09d8*/ 	.word	0x00000000
        /*09dc*/ 	.short	0x0101
        /*09de*/ 	.byte	0x04
	.zero		1


	//   ....[42]....
        /*09e0*/ 	.word	0x0000e420
        /*09e4*/ 	.word	0x00000013
        /*09e8*/ 	.word	0x00028c40
        /*09ec*/ 	.short	0x010a
        /*09ee*/ 	.byte	0x3f
	.zero		1


	//   ....[43]....
        /*09f0*/ 	.word	0x0000e8d0
        /*09f4*/ 	.word	0x00000013
        /*09f8*/ 	.word	0x00028c30
        /*09fc*/ 	.short	0x0107
        /*09fe*/ 	.byte	0x3f
	.zero		1


	//   ....[44]....
        /*0a00*/ 	.word	0x0000e9b0
        /*0a04*/ 	.word	0x00000013
        /*0a08*/ 	.word	0x00028c30
        /*0a0c*/ 	.short	0x0101
        /*0a0e*/ 	.byte	0x3f
	.zero		1


	//   ....[45]....
        /*0a10*/ 	.word	0x0000f1d0
        /*0a14*/ 	.word	0x00000011
        /*0a18*/ 	.word	0x00028c00
        /*0a1c*/ 	.short	0x0107
        /*0a1e*/ 	.byte	0x3f
	.zero		1


	//   ....[46]....
        /*0a20*/ 	.word	0x0000f2c0
        /*0a24*/ 	.word	0x00000011
        /*0a28*/ 	.word	0x00028c00
        /*0a2c*/ 	.short	0x0101
        /*0a2e*/ 	.byte	0x3f
	.zero		1


	//   ....[47]....
        /*0a30*/ 	.word	0x0000f2e0
        /*0a34*/ 	.word	0x00000011
        /*0a38*/ 	.word	0x00028c20
        /*0a3c*/ 	.short	0x010a
        /*0a3e*/ 	.byte	0x3f
	.zero		1


	//   ....[48]....
        /*0a40*/ 	.word	0x0000f370
        /*0a44*/ 	.word	0x00000013
        /*0a48*/ 	.word	0x00028c60
        /*0a4c*/ 	.short	0x010a
        /*0a4e*/ 	.byte	0x3f
	.zero		1


	//   ....[49]....
        /*0a50*/ 	.word	0x0000fc80
        /*0a54*/ 	.word	0x00000013
        /*0a58*/ 	.word	0x00028c50
        /*0a5c*/ 	.short	0x0107
        /*0a5e*/ 	.byte	0x3f
	.zero		1


	//   ....[50]....
        /*0a60*/ 	.word	0x0000fd50
        /*0a64*/ 	.word	0x00000013
        /*0a68*/ 	.word	0x00028c50
        /*0a6c*/ 	.short	0x0101
        /*0a6e*/ 	.byte	0x3f
	.zero		1


	//   ....[51]....
        /*0a70*/ 	.word	0x000100d0
        /*0a74*/ 	.word	0x00000006
        /*0a78*/ 	.word	0x00028c40
        /*0a7c*/ 	.short	0x010a
        /*0a7e*/ 	.byte	0x3f
	.zero		1


	//   ....[52]....
        /*0a80*/ 	.word	0x000103f0
        /*0a84*/ 	.word	0x00000006
        /*0a88*/ 	.word	0x00028c30
        /*0a8c*/ 	.short	0x0107
        /*0a8e*/ 	.byte	0x3f
	.zero		1


	//   ....[53]....
        /*0a90*/ 	.word	0x000104b0
        /*0a94*/ 	.word	0x00000006
        /*0a98*/ 	.word	0x00028c30
        /*0a9c*/ 	.short	0x0101
        /*0a9e*/ 	.byte	0x3f
	.zero		1


	//   ....[54]....
        /*0aa0*/ 	.word	0x000104e0
        /*0aa4*/ 	.word	0x00000006
        /*0aa8*/ 	.word	0x00028c60
        /*0aac*/ 	.short	0x010a
        /*0aae*/ 	.byte	0x3f
	.zero		1


	//   ....[55]....
        /*0ab0*/ 	.word	0x00010b90
        /*0ab4*/ 	.word	0x00000006
        /*0ab8*/ 	.word	0x00028c50
        /*0abc*/ 	.short	0x0107
        /*0abe*/ 	.byte	0x3f
	.zero		1


	//   ....[56]....
        /*0ac0*/ 	.word	0x00010c50
        /*0ac4*/ 	.word	0x00000006
        /*0ac8*/ 	.word	0x00028c50
        /*0acc*/ 	.short	0x0101
        /*0ace*/ 	.byte	0x3f
	.zero		1


	//   ....[57]....
        /*0ad0*/ 	.word	0x00011ad0
        /*0ad4*/ 	.word	0x00000007
        /*0ad8*/ 	.word	0x00028c20
        /*0adc*/ 	.short	0x010a
        /*0ade*/ 	.byte	0x3f
	.zero		1


	//   ....[58]....
        /*0ae0*/ 	.word	0x00011c50
        /*0ae4*/ 	.word	0x00000005
        /*0ae8*/ 	.word	0x00028c40
        /*0aec*/ 	.short	0x010a
        /*0aee*/ 	.byte	0x3f
	.zero		1


	//   ....[59]....
        /*0af0*/ 	.word	0x00011cf0
        /*0af4*/ 	.word	0x00000003
        /*0af8*/ 	.word	0x00028c40
        /*0afc*/ 	.short	0x010a
        /*0afe*/ 	.byte	0x3f
	.zero		1


	//   ....[60]....
        /*0b00*/ 	.word	0x00011d30
        /*0b04*/ 	.word	0x00000005
        /*0b08*/ 	.word	0x00028c60
        /*0b0c*/ 	.short	0x010a
        /*0b0e*/ 	.byte	0x3f
	.zero		1


	//   ....[61]....
        /*0b10*/ 	.word	0x00011d70
        /*0b14*/ 	.word	0x00000003
        /*0b18*/ 	.word	0x00028c60
        /*0b1c*/ 	.short	0x010a
        /*0b1e*/ 	.byte	0x3f
	.zero		1


	//   ....[62]....
        /*0b20*/ 	.word	0x00011de0
        /*0b24*/ 	.word	0x00000003
        /*0b28*/ 	.word	0x00028c50
        /*0b2c*/ 	.short	0x010a
        /*0b2e*/ 	.byte	0x3f
	.zero		1


	//   ....[63]....
        /*0b30*/ 	.word	0x00011e40
        /*0b34*/ 	.word	0x00000003
        /*0b38*/ 	.word	0x00028c50
        /*0b3c*/ 	.short	0x010a
        /*0b3e*/ 	.byte	0x3f
	.zero		1


	//   ....[64]....
        /*0b40*/ 	.word	0x00011ea0
        /*0b44*/ 	.word	0x00000003
        /*0b48*/ 	.word	0x00028c00
        /*0b4c*/ 	.short	0x010a
        /*0b4e*/ 	.byte	0x3f
	.zero		1


	//   ....[65]....
        /*0b50*/ 	.word	0x00011ef0
        /*0b54*/ 	.word	0x00000007
        /*0b58*/ 	.word	0x00028c30
        /*0b5c*/ 	.short	0x010a
        /*0b5e*/ 	.byte	0x3f
	.zero		1


	//   ....[66]....
        /*0b60*/ 	.word	0x00011f40
        /*0b64*/ 	.word	0x00000007
        /*0b68*/ 	.word	0x00028c50
        /*0b6c*/ 	.short	0x010a
        /*0b6e*/ 	.byte	0x3f
	.zero		1


	//   ....[67]....
        /*0b70*/ 	.word	0x00011fa0
        /*0b74*/ 	.word	0x00000000
        /*0b78*/ 	.word	0x00028c30
        /*0b7c*/ 	.short	0x010a
        /*0b7e*/ 	.byte	0x3f
	.zero		1


	//   ....[68]....
        /*0b80*/ 	.word	0x00012000
        /*0b84*/ 	.word	0x00000008
        /*0b88*/ 	.word	0x00028c50
        /*0b8c*/ 	.short	0x010a
        /*0b8e*/ 	.byte	0x3f
	.zero		1


	//   ....[69]....
        /*0b90*/ 	.word	0x00012120
        /*0b94*/ 	.word	0x00000013
        /*0b98*/ 	.word	0x00028c40
        /*0b9c*/ 	.short	0x010a
        /*0b9e*/ 	.byte	0x3f
	.zero		1


	//   ....[70]....
        /*0ba0*/ 	.word	0x00012bc0
        /*0ba4*/ 	.word	0x00000011
        /*0ba8*/ 	.word	0x00028c20
        /*0bac*/ 	.short	0x010a
        /*0bae*/ 	.byte	0x3f
	.zero		1


	//   ....[71]....
        /*0bb0*/ 	.word	0x00012c10
        /*0bb4*/ 	.word	0x00000013
        /*0bb8*/ 	.word	0x00028c60
        /*0bbc*/ 	.short	0x010a
        /*0bbe*/ 	.byte	0x3f
	.zero		1


	//   ....[72]....
        /*0bc0*/ 	.word	0x00013510
        /*0bc4*/ 	.word	0x00000006
        /*0bc8*/ 	.word	0x00028c40
        /*0bcc*/ 	.short	0x010a
        /*0bce*/ 	.byte	0x3f
	.zero		1


	//   ....[73]....
        /*0bd0*/ 	.word	0x000139d0
        /*0bd4*/ 	.word	0x00000006
        /*0bd8*/ 	.word	0x00028c60
        /*0bdc*/ 	.short	0x010a
        /*0bde*/ 	.byte	0x3f
	.zero		1


	//   ....[74]....
        /*0be0*/ 	.word	0x00014b70
        /*0be4*/ 	.word	0x00000007
        /*0be8*/ 	.word	0x00028c20
        /*0bec*/ 	.short	0x010a
        /*0bee*/ 	.byte	0x3f
	.zero		1


	//   ....[75]....
        /*0bf0*/ 	.word	0x00014d10
        /*0bf4*/ 	.word	0x00000005
        /*0bf8*/ 	.word	0x00028c40
        /*0bfc*/ 	.short	0x010a
        /*0bfe*/ 	.byte	0x3f
	.zero		1


	//   ....[76]....
        /*0c00*/ 	.word	0x00014d60
        /*0c04*/ 	.word	0x00000003
        /*0c08*/ 	.word	0x00028c40
        /*0c0c*/ 	.short	0x010a
        /*0c0e*/ 	.byte	0x3f
	.zero		1


	//   ....[77]....
        /*0c10*/ 	.word	0x00014db0
        /*0c14*/ 	.word	0x00000005
        /*0c18*/ 	.word	0x00028c60
        /*0c1c*/ 	.short	0x010a
        /*0c1e*/ 	.byte	0x3f
	.zero		1


	//----- nvinfo : EIATTR_NUM_MBARRIERS
	.align		4
.L_648:
        /*0c20*/ 	.byte	0x03, 0x38
        /*0c22*/ 	.short	0x0016


	//----- nvinfo : EIATTR_EXIT_INSTR_OFFSETS
	.align		4
        /*0c24*/ 	.byte	0x04, 0x1c
        /*0c26*/ 	.short	(.L_650 - .L_649)


	//   ....[0]....
.L_649:
        /*0c28*/ 	.word	0x00000970


	//   ....[1]....
        /*0c2c*/ 	.word	0x0000c3a0


	//   ....[2]....
        /*0c30*/ 	.word	0x00011dc0


	//----- nvinfo : EIATTR_MAX_THREADS
	.align		4
.L_650:
        /*0c34*/ 	.byte	0x04, 0x05
        /*0c36*/ 	.short	(.L_652 - .L_651)
.L_651:
        /*0c38*/ 	.word	0x00000180
        /*0c3c*/ 	.word	0x00000001
        /*0c40*/ 	.word	0x00000001


	//----- nvinfo : EIATTR_CRS_STACK_SIZE
	.align		4
.L_652:
        /*0c44*/ 	.byte	0x04, 0x1e
        /*0c46*/ 	.short	(.L_654 - .L_653)
.L_653:
        /*0c48*/ 	.word	0x00000000


	//----- nvinfo : EIATTR_CBANK_PARAM_SIZE
	.align		4
.L_654:
        /*0c4c*/ 	.byte	0x03, 0x19
        /*0c4e*/ 	.short	0x0af0


	//----- nvinfo : EIATTR_PARAM_CBANK
	.align		4
        /*0c50*/ 	.byte	0x04, 0x0a
        /*0c52*/ 	.short	(.L_656 - .L_655)
	.align		4
.L_655:
        /*0c54*/ 	.word	index@(.nv.constant0._ZN7cutlass13device_kernelIN5flash11enable_sm90INS1_16FlashAttnFwdSm90INS1_25CollectiveMainloopFwdSm90ILi2EN4cute5tupleIJNS5_1CILi1EEES8_S8_EEENS6_IJNS7_ILi64EEESA_SA_EEELi512ENS_10bfloat16_tEfNS_4arch4Sm90ELb0ELb0ELb0ELb1ELb1ELb0ELb0ELb0ELb0ELb1ELb1ELb0EEENS1_21CollectiveEpilogueFwdINS6_IJSA_NS7_ILi512EEESA_EEES9_SC_SE_Li256ELb1ELb1ELb1ELb0EEENS1_36VarlenDynamicPersistentTileSchedulerILi64ELi64ELi256ELi128ELb1ELb1ELb1ELb0ELb1ELb1EEEEEEEEEvNT_6ParamsE)
        /*0c58*/ 	.short	0x0210
        /*0c5a*/ 	.short	0x0af0


	//----- nvinfo : EIATTR_SW_WAR
	.align		4
.L_656:
        /*0c5c*/ 	.byte	0x04, 0x36
        /*0c5e*/ 	.short	(.L_658 - .L_657)
.L_657:
        /*0c60*/ 	.word	0x00000008
.L_658:


//--------------------- .nv.info._ZN7cutlass13device_kernelIN5flash11enable_sm90INS1_16FlashAttnFwdSm90INS1_25CollectiveMainloopFwdSm90ILi2EN4cute5tupleIJNS5_1CILi1EEES8_S8_EEENS6_IJNS7_ILi64EEESA_SA_EEELi512ENS_10bfloat16_tEfNS_4arch4Sm90ELb0ELb0ELb0ELb1ELb1ELb1ELb0ELb0ELb0ELb1ELb1ELb0EEENS1_21CollectiveEpilogueFwdINS6_IJSA_NS7_ILi512EEESA_EEES9_SC_SE_Li256ELb1ELb1ELb1ELb0EEENS1_36VarlenDynamicPersistentTileSchedulerILi64ELi64ELi256ELi128ELb1ELb1ELb1ELb0ELb1ELb1EEEEEEEEEvNT_6ParamsE --------------------------
	.section	.nv.info._ZN7cutlass13device_kernelIN5flash11enable_sm90INS1_16FlashAttnFwdSm90INS1_25CollectiveMainloopFwdSm90ILi2EN4cute5tupleIJNS5_1CILi1EEES8_S8_EEENS6_IJNS7_ILi64EEESA_SA_EEELi512ENS_10bfloat16_tEfNS_4arch4Sm90ELb0ELb0ELb0ELb1ELb1ELb1ELb0ELb0ELb0ELb1ELb1ELb0EEENS1_21CollectiveEpilogueFwdINS6_IJSA_NS7_ILi512EEESA_EEES9_SC_SE_Li256ELb1ELb1ELb1ELb0EEENS1_36VarlenDynamicPersistentTileSchedulerILi64ELi64ELi256ELi128ELb1ELb1ELb1ELb0ELb1ELb1EEEEEEEEEvNT_6ParamsE,"",@"SHT_CUDA_INFO"
	.sectionflags	@""
	.align	4


	//----- nvinfo : EIATTR_CUDA_API_VERSION
	.align		4
        /*0000*/ 	.byte	0x04, 0x37
        /*0002*/ 	.short	(.L_660 - .L_659)
.L_659:
        /*0004*/ 	.word	0x00000082


	//----- nvinfo : EIATTR_KPARAM_INFO
	.align		4
.L_660:
        /*0008*/ 	.byte	0x04, 0x17
        /*000a*/ 	.short	(.L_662 - .L_661)
.L_661:
        /*000c*/ 	.word	0x00000000
        /*0010*/ 	.short	0x0000
        /*0012*/ 	.short	0x0070
        /*0014*/ 	.byte	0x00, 0xf0, 0x01, 0x2a


	//----- nvinfo : EIATTR_SPARSE_MMA_MASK
	.align		4
.L_662:
        /*0018*/ 	.byte	0x03, 0x50
        /*001a*/ 	.short	0x0000


	//----- nvinfo : EIATTR_MAXREG_COUNT
	.align		4
        /*001c*/ 	.byte	0x03, 0x1b
        /*001e*/ 	.short	0x00a8


	//----- nvinfo : EIATTR_NUM_BARRIERS
	.align		4
        /*0020*/ 	.byte	0x02, 0x4c
        /*0022*/ 	.byte	0x10
	.zero		1


	//----- nvinfo : EIATTR_EXTERNS
	.align		4
        /*0024*/ 	.byte	0x04, 0x0f
        /*0026*/ 	.short	(.L_664 - .L_663)


	//   ....[0]....
	.align		4
.L_663:
        /*0028*/ 	.word	index@(__assertfail)


	//----- nvinfo : EIATTR_ANNOTATIONS
	.align		4
.L_664:
        /*002c*/ 	.byte	0x04, 0x55
        /*002e*/ 	.short	(.L_666 - .L_665)


	//   ....[0]....
.L_665:
        /* <DEDUP_REMOVED lines=51> */


	//----- nvinfo : EIATTR_MERCURY_ISA_VERSION
	.align		4
.L_666:
        /*0348*/ 	.byte	0x03, 0x5f
        /*034a*/ 	.short	0x0101


	//----- nvinfo : EIATTR_UNUSED_LOAD_BYTE_OFFSET
	.align		4
        /*034c*/ 	.byte	0x04, 0x44
        /*034e*/ 	.short	(.L_668 - .L_667)


	//   ....[0]....
.L_667:
        /*0350*/ 	.word	0x00000a20
        /*0354*/ 	.word	0x0000fff0


	//   ....[1]....
        /*0358*/ 	.word	0x0000dab0
        /*035c*/ 	.word	0x0000fff0


	//----- nvinfo : EIATTR_INT_WARP_WIDE_INSTR_OFFSETS
	.align		4
.L_668:
        /*0360*/ 	.byte	0x04, 0x31
        /*0362*/ 	.short	(.L_670 - .L_669)


	//   ....[0]....
.L_669:
        /*0364*/ 	.word	0x00000130


	//   ....[1]....
        /*0368*/ 	.word	0x00000170


	//   ....[2]....
        /*036c*/ 	.word	0x000001e0


	//   ....[3]....
        /*0370*/ 	.word	0x00015e20


	//   ....[4]....
        /*0374*/ 	.word	0x00015eb0


	//   ....[5]....
        /*0378*/ 	.word	0x000193d0


	//   ....[6]....
        /*037c*/ 	.word	0x00019460


	//----- nvinfo : EIATTR_COOP_GROUP_MASK_REGIDS
	.align		4
.L_670:
        /*0380*/ 	.byte	0x04, 0x29
        /*0382*/ 	.short	(.L_672 - .L_671)


	//   ....[0]....
.L_671:
        /*0384*/ 	.word	0xffffffff


	//   ....[1]....
        /*0388*/ 	.word	0xffffffff


	//   ....[2]....
        /*038c*/ 	.word	0xffffffff


	//   ....[3]....
        /*0390*/ 	.word	0xffffffff


	//   ....[4]....
        /*0394*/ 	.word	0xffffffff


	//   ....[5]....
        /*0398*/ 	.word	0xffffffff


	//   ....[6]....
        /*039c*/ 	.word	0xffffffff


	//   ....[7]....
        /*03a0*/ 	.word	0xffffffff


	//   ....[8]....
        /*03a4*/ 	.word	0xffffffff


	//   ....[9]....
        /*03a8*/ 	.word	0xffffffff


	//   ....[10]....
        /*03ac*/ 	.word	0xffffffff


	//   ....[11]....
        /*03b0*/ 	.word	0xffffffff


	//   ....[12]....
        /*03b4*/ 	.word	0xffffffff


	//   ....[13]....
        /*03b8*/ 	.word	0xffffffff


	//   ....[14]....
        /*03bc*/ 	.word	0xffffffff


	//   ....[15]....
        /*03c0*/ 	.word	0xffffffff


	//   ....[16]....
        /*03c4*/ 	.word	0xffffffff


	//   ....[17]....
        /*03c8*/ 	.word	0xffffffff


	//   ....[18]....
        /*03cc*/ 	.word	0xffffffff


	//   ....[19]....
        /*03d0*/ 	.word	0xffffffff


	//   ....[20]....
        /*03d4*/ 	.word	0xffffffff


	//   ....[21]....
        /*03d8*/ 	.word	0xffffffff


	//   ....[22]....
        /*03dc*/ 	.word	0xffffffff


	//   ....[23]....
        /*03e0*/ 	.word	0xffffffff


	//   ....[24]....
        /*03e4*/ 	.word	0xffffffff


	//   ....[25]....
        /*03e8*/ 	.word	0xffffffff


	//   ....[26]....
        /*03ec*/ 	.word	0xffffffff


	//   ....[27]....
        /*03f0*/ 	.word	0xffffffff


	//   ....[28]....
        /*03f4*/ 	.word	0xffffffff


	//   ....[29]....
        /*03f8*/ 	.word	0xffffffff


	//   ....[30]....
        /*03fc*/ 	.word	0xffffffff


	//   ....[31]....
        /*0400*/ 	.word	0xffffffff


	//   ....[32]....
        /*0404*/ 	.word	0xffffffff


	//   ....[33]....
        /*0408*/ 	.word	0xffffffff


	//   ....[34]....
        /*040c*/ 	.word	0xffffffff


	//   ....[35]....
        /*0410*/ 	.word	0xffffffff


	//   ....[36]....
        /*0414*/ 	.word	0xffffffff


	//   ....[37]....
        /*0418*/ 	.word	0xffffffff


	//   ....[38]....
        /*041c*/ 	.word	0xffffffff


	//   ....[39]....
        /*0420*/ 	.word	0xffffffff


	//   ....[40]....
        /*0424*/ 	.word	0xffffffff


	//   ....[41]....
        /*0428*/ 	.word	0xffffffff


	//   ....[42]....
        /*042c*/ 	.word	0xffffffff


	//   ....[43]....
        /*0430*/ 	.word	0xffffffff


	//   ....[44]....
        /*0434*/ 	.word	0xffffffff


	//   ....[45]....
        /*0438*/ 	.word	0xffffffff


	//   ....[46]....
        /*043c*/ 	.word	0xffffffff


	//   ....[47]....
        /*0440*/ 	.word	0xffffffff


	//   ....[48]....
        /*0444*/ 	.word	0xffffffff


	//   ....[49]....
        /*0448*/ 	.word	0xffffffff


	//   ....[50]....
        /*044c*/ 	.word	0xffffffff


	//   ....[51]....
        /*0450*/ 	.word	0xffffffff


	//   ....[52]....
        /*0454*/ 	.word	0xffffffff


	//   ....[53]....
        /*0458*/ 	.word	0xffffffff


	//   ....[54]....
        /*045c*/ 	.word	0xffffffff


	//   ....[55]....
        /*0460*/ 	.word	0xffffffff


	//   ....[56]....
        /*0464*/ 	.word	0xffffffff


	//   ....[57]....
        /*0468*/ 	.word	0xffffffff


	//   ....[58]....
        /*046c*/ 	.word	0xffffffff


	//   ....[59]....
        /*0470*/ 	.word	0xffffffff


	//   ....[60]....
        /*0474*/ 	.word	0xffffffff


	//   ....[61]....
        /*0478*/ 	.word	0xffffffff


	//   ....[62]....
        /*047c*/ 	.word	0xffffffff


	//   ....[63]....
        /*0480*/ 	.word	0xffffffff


	//   ....[64]....
        /*0484*/ 	.word	0xffffffff


	//   ....[65]....
        /*0488*/ 	.word	0xffffffff


	//   ....[66]....
        /*048c*/ 	.word	0xffffffff


	//   ....[67]....
        /*0490*/ 	.word	0xffffffff


	//   ....[68]....
        /*0494*/ 	.word	0xffffffff


	//   ....[69]....
        /*0498*/ 	.word	0xffffffff


	//   ....[70]....
        /*049c*/ 	.word	0xffffffff


	//   ....[71]....
        /*04a0*/ 	.word	0xffffffff


	//   ....[72]....
        /*04a4*/ 	.word	0xffffffff


	//   ....[73]....
        /*04a8*/ 	.word	0xffffffff


	//   ....[74]....
        /*04ac*/ 	.word	0xffffffff


	//   ....[75]....
        /*04b0*/ 	.word	0xffffffff


	//   ....[76]....
        /*04b4*/ 	.word	0xffffffff


	//   ....[77]....
        /*04b8*/ 	.word	0xffffffff


	//   ....[78]....
        /*04bc*/ 	.word	0xffffffff


	//   ....[79]....
        /*04c0*/ 	.word	0xffffffff


	//   ....[80]....
        /*04c4*/ 	.word	0xffffffff


	//   ....[81]....
        /*04c8*/ 	.word	0xffffffff


	//   ....[82]....
        /*04cc*/ 	.word	0xffffffff


	//   ....[83]....
        /*04d0*/ 	.word	0xffffffff


	//   ....[84]....
        /*04d4*/ 	.word	0xffffffff


	//   ....[85]....
        /*04d8*/ 	.word	0xffffffff


	//   ....[86]....
        /*04dc*/ 	.word	0xffffffff


	//   ....[87]....
        /*04e0*/ 	.word	0xffffffff


	//   ....[88]....
        /*04e4*/ 	.word	0xffffffff


	//   ....[89]....
        /*04e8*/ 	.word	0xffffffff


	//   ....[90]....
        /*04ec*/ 	.word	0xffffffff


	//   ....[91]....
        /*04f0*/ 	.word	0xffffffff


	//   ....[92]....
        /*04f4*/ 	.word	0xffffffff


	//   ....[93]....
        /*04f8*/ 	.word	0xffffffff


	//   ....[94]....
        /*04fc*/ 	.word	0xffffffff


	//   ....[95]....
        /*0500*/ 	.word	0xffffffff


	//   ....[96]....
        /*0504*/ 	.word	0xffffffff


	//   ....[97]....
        /*0508*/ 	.word	0xffffffff


	//   ....[98]....
        /*050c*/ 	.word	0xffffffff


	//   ....[99]....
        /*0510*/ 	.word	0xffffffff


	//   ....[100]....
        /*0514*/ 	.word	0xffffffff


	//   ....[101]....
        /*0518*/ 	.word	0xffffffff


	//   ....[102]....
        /*051c*/ 	.word	0xffffffff


	//   ....[103]....
        /*0520*/ 	.word	0xffffffff


	//   ....[104]....
        /*0524*/ 	.word	0xffffffff


	//   ....[105]....
        /*0528*/ 	.word	0xffffffff


	//   ....[106]....
        /*052c*/ 	.word	0xffffffff


	//   ....[107]....
        /*0530*/ 	.word	0xffffffff


	//   ....[108]....
        /*0534*/ 	.word	0xffffffff


	//   ....[109]....
        /*0538*/ 	.word	0xffffffff


	//   ....[110]....
        /*053c*/ 	.word	0xffffffff


	//   ....[111]....
        /*0540*/ 	.word	0xffffffff


	//   ....[112]....
        /*0544*/ 	.word	0xffffffff


	//   ....[113]....
        /*0548*/ 	.word	0xffffffff


	//   ....[114]....
        /*054c*/ 	.word	0xffffffff


	//   ....[115]....
        /*0550*/ 	.word	0xffffffff


	//   ....[116]....
        /*0554*/ 	.word	0xffffffff


	//   ....[117]....
        /*0558*/ 	.word	0xffffffff


	//   ....[118]....
        /*055c*/ 	.word	0xffffffff


	//   ....[119]....
        /*0560*/ 	.word	0xffffffff


	//   ....[120]....
        /*0564*/ 	.word	0xffffffff


	//   ....[121]....
        /*0568*/ 	.word	0xffffffff


	//   ....[122]....
        /*056c*/ 	.word	0xffffffff


	//   ....[123]....
        /*0570*/ 	.word	0xffffffff


	//   ....[124]....
        /*0574*/ 	.word	0xffffffff


	//   ....[125]....
        /*0578*/ 	.word	0xffffffff


	//   ....[126]....
        /*057c*/ 	.word	0xffffffff


	//   ....[127]....
        /*0580*/ 	.word	0xffffffff


	//   ....[128]....
        /*0584*/ 	.word	0xffffffff


	//   ....[129]....
        /*0588*/ 	.word	0xffffffff


	//   ....[130]....
        /*058c*/ 	.word	0xffffffff


	//   ....[131]....
        /*0590*/ 	.word	0xffffffff


	//   ....[132]....
        /*0594*/ 	.word	0xffffffff


	//   ....[133]....
        /*0598*/ 	.word	0x0500000f


	//   ....[134]....
        /*059c*/ 	.word	0x0500000f


	//   ....[135]....
        /*05a0*/ 	.word	0x0500000f


	//   ....[136]....
        /*05a4*/ 	.word	0x0500000f


	//   ....[137]....
        /*05a8*/ 	.word	0x0500000f


	//   ....[138]....
        /*05ac*/ 	.word	0x0500000f


	//   ....[139]....
        /*05b0*/ 	.word	0x0500000f


	//   ....[140]....
        /*05b4*/ 	.word	0x0500000f


	//   ....[141]....
        /*05b8*/ 	.word	0x0500000f


	//   ....[142]....
        /*05bc*/ 	.word	0x0500000f


	//   ....[143]....
        /*05c0*/ 	.word	0x0500000f


	//   ....[144]....
        /*05c4*/ 	.word	0x0500000f


	//   ....[145]....
        /*05c8*/ 	.word	0x0500000f


	//   ....[146]....
        /*05cc*/ 	.word	0x0500000f


	//   ....[147]....
        /*05d0*/ 	.word	0x0500000f


	//   ....[148]....
        /*05d4*/ 	.word	0x0500000f


	//   ....[149]....
        /*05d8*/ 	.word	0x0500000f


	//   ....[150]....
        /*05dc*/ 	.word	0x0500000f


	//   ....[151]....
        /*05e0*/ 	.word	0x0500000f


	//   ....[152]....
        /*05e4*/ 	.word	0x0500000f


	//   ....[153]....
        /*05e8*/ 	.word	0x0500000f


	//   ....[154]....
        /*05ec*/ 	.word	0x0500000f


	//   ....[155]....
        /*05f0*/ 	.word	0x0500000f


	//   ....[156]....
        /*05f4*/ 	.word	0x0500000f


	//   ....[157]....
        /*05f8*/ 	.word	0x0500000f


	//   ....[158]....
        /*05fc*/ 	.word	0x0500000f


	//   ....[159]....
        /*0600*/ 	.word	0x0500000f


	//   ....[160]....
        /*0604*/ 	.word	0x0500000f


	//   ....[161]....
        /*0608*/ 	.word	0x0500000f


	//   ....[162]....
        /*060c*/ 	.word	0x0500000f


	//   ....[163]....
        /*0610*/ 	.word	0x0500000f


	//   ....[164]....
        /*0614*/ 	.word	0x0500000f


	//   ....[165]....
        /*0618*/ 	.word	0x0500000f


	//   ....[166]....
        /*061c*/ 	.word	0x0500000f


	//   ....[167]....
        /*0620*/ 	.word	0x0500000f


	//   ....[168]....
        /*0624*/ 	.word	0x0500000f


	//   ....[169]....
        /*0628*/ 	.word	0x0500000f


	//   ....[170]....
        /*062c*/ 	.word	0x0500000f


	//   ....[171]....
        /*0630*/ 	.word	0x0500000f


	//   ....[172]....
        /*0634*/ 	.word	0x0500000f


	//   ....[173]....
        /*0638*/ 	.word	0x0500000f


	//   ....[174]....
        /*063c*/ 	.word	0x0500000f


	//   ....[175]....
        /*0640*/ 	.word	0x0500000f


	//   ....[176]....
        /*0644*/ 	.word	0x0500000f


	//   ....[177]....
        /*0648*/ 	.word	0x0500000f


	//   ....[178]....
        /*064c*/ 	.word	0x0500000f


	//   ....[179]....
        /*0650*/ 	.word	0x0500000f


	//   ....[180]....
        /*0654*/ 	.word	0x0500000f


	//   ....[181]....
        /*0658*/ 	.word	0x0500000f


	//   ....[182]....
        /*065c*/ 	.word	0x0500000f


	//   ....[183]....
        /*0660*/ 	.word	0x0500000f


	//   ....[184]....
        /*0664*/ 	.word	0x0500000f


	//   ....[185]....
        /*0668*/ 	.word	0x0500000f


	//   ....[186]....
        /*066c*/ 	.word	0x0500000f


	//   ....[187]....
        /*0670*/ 	.word	0x0500000f


	//   ....[188]....
        /*0674*/ 	.word	0x0500000f


	//   ....[189]....
        /*0678*/ 	.word	0x0500000f


	//   ....[190]....
        /*067c*/ 	.word	0x0500000f


	//   ....[191]....
        /*0680*/ 	.word	0x0500000f


	//   ....[192]....
        /*0684*/ 	.word	0x0500000f


	//   ....[193]....
        /*0688*/ 	.word	0x0500000f


	//   ....[194]....
        /*068c*/ 	.word	0x0500000f


	//   ....[195]....
        /*0690*/ 	.word	0x0500000f


	//   ....[196]....
        /*0694*/ 	.word	0x0500000f


	//   ....[197]....
        /*0698*/ 	.word	0x0500000f


	//   ....[198]....
        /*069c*/ 	.word	0x0500000f


	//   ....[199]....
        /*06a0*/ 	.word	0x0500000f


	//   ....[200]....
        /*06a4*/ 	.word	0x0500000f


	//   ....[201]....
        /*06a8*/ 	.word	0x0500000f


	//   ....[202]....
        /*06ac*/ 	.word	0x0500000f


	//   ....[203]....
        /*06b0*/ 	.word	0x0500000f


	//   ....[204]....
        /*06b4*/ 	.word	0x0500000f


	//   ....[205]....
        /*06b8*/ 	.word	0x0500000f


	//   ....[206]....
        /*06bc*/ 	.word	0x0500000f


	//   ....[207]....
        /*06c0*/ 	.word	0x0500000f


	//----- nvinfo : EIATTR_COOP_GROUP_INSTR_OFFSETS
	.align		4
.L_672:
        /*06c4*/ 	.byte	0x04, 0x28
        /*06c6*/ 	.short	(.L_674 - .L_673)


	//   ....[0]....
.L_673:
        /*06c8*/ 	.word	0x00000060


	//   ....[1]....
        /*06cc*/ 	.word	0x00000140


	//   ....[2]....
        /*06d0*/ 	.word	0x00000190


	//   ....[3]....
        /*06d4*/ 	.word	0x00000380


	//   ....[4]....
        /*06d8*/ 	.word	0x000004e0


	//   ....[5]....
        /*06dc*/ 	.word	0x00000600


	//   ....[6]....
        /*06e0*/ 	.word	0x00000760


	//   ....[7]....
        /*06e4*/ 	.word	0x000030c0


	//   ....[8]....
        /*06e8*/ 	.word	0x000030d0


	//   ....[9]....
        /*06ec*/ 	.word	0x00003b90


	//   ....[10]....
        /*06f0*/ 	.word	0x00003ba0


	//   ....[11]....
        /*06f4*/ 	.word	0x000045a0


	//   ....[12]....
        /*06f8*/ 	.word	0x000045b0


	//   ....[13]....
        /*06fc*/ 	.word	0x00004970


	//   ....[14]....
        /*0700*/ 	.word	0x00004980


	//   ....[15]....
        /*0704*/ 	.word	0x000058b0


	//   ....[16]....
        /*0708*/ 	.word	0x000079e0


	//   ....[17]....
        /*070c*/ 	.word	0x00007fa0


	//   ....[18]....
        /*0710*/ 	.word	0x00007fb0


	//   ....[19]....
        /*0714*/ 	.word	0x00007fc0


	//   ....[20]....
        /*0718*/ 	.word	0x00007fd0


	//   ....[21]....
        /*071c*/ 	.word	0x00008fc0


	//   ....[22]....
        /*0720*/ 	.word	0x00008fd0


	//   ....[23]....
        /*0724*/ 	.word	0x00008fe0


	//   ....[24]....
        /*0728*/ 	.word	0x00008ff0


	//   ....[25]....
        /*072c*/ 	.word	0x0000a7e0


	//   ....[26]....
        /*0730*/ 	.word	0x0000a8b0


	//   ....[27]....
        /*0734*/ 	.word	0x0000aa00


	//   ....[28]....
        /*0738*/ 	.word	0x0000aac0


	//   ....[29]....
        /*073c*/ 	.word	0x0000b460


	//   ....[30]....
        /*0740*/ 	.word	0x0000ba60


	//   ....[31]....
        /*0744*/ 	.word	0x0000ba80


	//   ....[32]....
        /*0748*/ 	.word	0x0000c050


	//   ....[33]....
        /*074c*/ 	.word	0x0000c220


	//   ....[34]....
        /*0750*/ 	.word	0x0000cef0


	//   ....[35]....
        /*0754*/ 	.word	0x0000cfe0


	//   ....[36]....
        /*0758*/ 	.word	0x0000d000


	//   ....[37]....
        /*075c*/ 	.word	0x0000d170


	//   ....[38]....
        /*0760*/ 	.word	0x0000d340


	//   ....[39]....
        /*0764*/ 	.word	0x0000e7f0


	//   ....[40]....
        /*0768*/ 	.word	0x0000ebc0


	//   ....[41]....
        /*076c*/ 	.word	0x0000ebe0


	//   ....[42]....
        /*0770*/ 	.word	0x0000ebf0


	//   ....[43]....
        /*0774*/ 	.word	0x0000ec00


	//   ....[44]....
        /*0778*/ 	.word	0x0000f920


	//   ....[45]....
        /*077c*/ 	.word	0x0000f940


	//   ....[46]....
        /*0780*/ 	.word	0x0000fbe0


	//   ....[47]....
        /*0784*/ 	.word	0x0000fc00


	//   ....[48]....
        /*0788*/ 	.word	0x00010490


	//   ....[49]....
        /*078c*/ 	.word	0x000104d0


	//   ....[50]....
        /*0790*/ 	.word	0x00010fb0


	//   ....[51]....
        /*0794*/ 	.word	0x00010fd0


	//   ....[52]....
        /*0798*/ 	.word	0x00012650


	//   ....[53]....
        /*079c*/ 	.word	0x00012680


	//   ....[54]....
        /*07a0*/ 	.word	0x000128c0


	//   ....[55]....
        /*07a4*/ 	.word	0x000128e0


	//   ....[56]....
        /*07a8*/ 	.word	0x00012b90


	//   ....[57]....
        /*07ac*/ 	.word	0x00012d80


	//   ....[58]....
        /*07b0*/ 	.word	0x00012db0


	//   ....[59]....
        /*07b4*/ 	.word	0x00012de0


	//   ....[60]....
        /*07b8*/ 	.word	0x00012e10


	//   ....[61]....
        /*07bc*/ 	.word	0x00012e40


	//   ....[62]....
        /*07c0*/ 	.word	0x00012e70


	//   ....[63]....
        /*07c4*/ 	.word	0x00013000


	//   ....[64]....
        /*07c8*/ 	.word	0x00013030


	//   ....[65]....
        /*07cc*/ 	.word	0x00013060


	//   ....[66]....
        /*07d0*/ 	.word	0x00013090


	//   ....[67]....
        /*07d4*/ 	.word	0x000130c0


	//   ....[68]....
        /*07d8*/ 	.word	0x000130f0


	//   ....[69]....
        /*07dc*/ 	.word	0x00013180


	//   ....[70]....
        /*07e0*/ 	.word	0x000131b0


	//   ....[71]....
        /*07e4*/ 	.word	0x000131c0


	//   ....[72]....
        /*07e8*/ 	.word	0x00013250


	//   ....[73]....
        /*07ec*/ 	.word	0x00014220


	//   ....[74]....
        /*07f0*/ 	.word	0x00016c30


	//   ....[75]....
        /*07f4*/ 	.word	0x00016c50


	//   ....[76]....
        /*07f8*/ 	.word	0x00016ce0


	//   ....[77]....
        /*07fc*/ 	.word	0x00016d00


	//   ....[78]....
        /*0800*/ 	.word	0x00016d80


	//   ....[79]....
        /*0804*/ 	.word	0x00016da0


	//   ....[80]....
        /*0808*/ 	.word	0x00016db0


	//   ....[81]....
        /*080c*/ 	.word	0x00016dc0


	//   ....[82]....
        /*0810*/ 	.word	0x000175c0


	//   ....[83]....
        /*0814*/ 	.word	0x000175f0


	//   ....[84]....
        /*0818*/ 	.word	0x00017690


	//   ....[85]....
        /*081c*/ 	.word	0x000176b0


	//   ....[86]....
        /*0820*/ 	.word	0x00017730


	//   ....[87]....
        /*0824*/ 	.word	0x00017750


	//   ....[88]....
        /*0828*/ 	.word	0x00017760


	//   ....[89]....
        /*082c*/ 	.word	0x000177d0


	//   ....[90]....
        /*0830*/ 	.word	0x00017bf0


	//   ....[91]....
        /*0834*/ 	.word	0x00017cb0


	//   ....[92]....
        /*0838*/ 	.word	0x00017e00


	//   ....[93]....
        /*083c*/ 	.word	0x00017e40


	//   ....[94]....
        /*0840*/ 	.word	0x00017e50


	//   ....[95]....
        /*0844*/ 	.word	0x00017e60


	//   ....[96]....
        /*0848*/ 	.word	0x00017fb0


	//   ....[97]....
        /*084c*/ 	.word	0x00018100


	//   ....[98]....
        /*0850*/ 	.word	0x00018900


	//   ....[99]....
        /*0854*/ 	.word	0x00018920


	//   ....[100]....
        /*0858*/ 	.word	0x00018970


	//   ....[101]....
        /*085c*/ 	.word	0x00018980


	//   ....[102]....
        /*0860*/ 	.word	0x000189c0


	//   ....[103]....
        /*0864*/ 	.word	0x000189d0


	//   ....[104]....
        /*0868*/ 	.word	0x000189e0


	//   ....[105]....
        /*086c*/ 	.word	0x00018a20


	//   ....[106]....
        /*0870*/ 	.word	0x00018d20


	//   ....[107]....
        /*0874*/ 	.word	0x00018d60


	//   ....[108]....
        /*0878*/ 	.word	0x00018d80


	//   ....[109]....
        /*087c*/ 	.word	0x00018da0


	//   ....[110]....
        /*0880*/ 	.word	0x00018dd0


	//   ....[111]....
        /*0884*/ 	.word	0x00018df0


	//   ....[112]....
        /*0888*/ 	.word	0x00018ef0


	//   ....[113]....
        /*088c*/ 	.word	0x00019040


	//   ....[114]....
        /*0890*/ 	.word	0x00019680


	//   ....[115]....
        /*0894*/ 	.word	0x000196b0


	//   ....[116]....
        /*0898*/ 	.word	0x00019710


	//   ....[117]....
        /*089c*/ 	.word	0x00019740


	//   ....[118]....
        /*08a0*/ 	.word	0x00019770


	//   ....[119]....
        /*08a4*/ 	.word	0x000197a0


	//   ....[120]....
        /*08a8*/ 	.word	0x000197d0


	//   ....[121]....
        /*08ac*/ 	.word	0x00019800


	//   ....[122]....
        /*08b0*/ 	.word	0x000199a0


	//   ....[123]....
        /*08b4*/ 	.word	0x000199d0


	//   ....[124]....
        /*08b8*/ 	.word	0x00019a00


	//   ....[125]....
        /*08bc*/ 	.word	0x00019a30


	//   ....[126]....
        /*08c0*/ 	.word	0x00019a60


	//   ....[127]....
        /*08c4*/ 	.word	0x00019a90


	//   ....[128]....
        /*08c8*/ 	.word	0x00019b50


	//   ....[129]....
        /*08cc*/ 	.word	0x00019b70


	//   ....[130]....
        /*08d0*/ 	.word	0x00019b80


	//   ....[131]....
        /*08d4*/ 	.word	0x00019be0


	//   ....[132]....
        /*08d8*/ 	.word	0x0001a200


	//   ....[133]....
        /*08dc*/ 	.word	0x0001a510


	//   ....[134]....
        /*08e0*/ 	.word	0x0001a5a0


	//   ....[135]....
        /*08e4*/ 	.word	0x0001a670


	//   ....[136]....
        /*08e8*/ 	.word	0x0001a700


	//   ....[137]....
        /*08ec*/ 	.word	0x0001a7e0


	//   ....[138]....
        /*08f0*/ 	.word	0x0001a870


	//   ....[139]....
        /*08f4*/ 	.word	0x0001a9f0


	//   ....[140]....
        /*08f8*/ 	.word	0x0001aa80


	//   ....[141]....
        /*08fc*/ 	.word	0x0001aad0


	//   ....[142]....
        /*0900*/ 	.word	0x0001ab20


	//   ....[143]....
        /*0904*/ 	.word	0x0001ac10


	//   ....[144]....
        /*0908*/ 	.word	0x0001aca0


	//   ....[145]....
        /*090c*/ 	.word	0x0001acf0


	//   ....[146]....
        /*0910*/ 	.word	0x0001ad40


	//   ....[147]....
        /*0914*/ 	.word	0x0001af90


	//   ....[148]....
        /*0918*/ 	.word	0x0001b270


	//   ....[149]....
        /*091c*/ 	.word	0x0001b360


	//   ....[150]....
        /*0920*/ 	.word	0x0001b400


	//   ....[151]....
        /*0924*/ 	.word	0x0001b460


	//   ....[152]....
        /*0928*/ 	.word	0x0001b550


	//   ....[153]....
        /*092c*/ 	.word	0x0001b5c0


	//   ....[154]....
        /*0930*/ 	.word	0x0001b6b0


	//   ....[155]....
        /*0934*/ 	.word	0x0001b720


	//   ....[156]....
        /*0938*/ 	.word	0x0001b7c0


	//   ....[157]....
        /*093c*/ 	.word	0x0001b8b0


	//   ....[158]....
        /*0940*/ 	.word	0x0001b920


	//   ....[159]....
        /*0944*/ 	.word	0x0001b980


	//   ....[160]....
        /*0948*/ 	.word	0x0001ba70


	//   ....[161]....
        /*094c*/ 	.word	0x0001bad0


	//   ....[162]....
        /*0950*/ 	.word	0x0001bbd0


	//   ....[163]....
        /*0954*/ 	.word	0x0001bc30


	//   ....[164]....
        /*0958*/ 	.word	0x0001bd10


	//   ....[165]....
        /*095c*/ 	.word	0x0001be50


	//   ....[166]....
        /*0960*/ 	.word	0x0001bf50


	//   ....[167]....
        /*0964*/ 	.word	0x0001c1d0


	//   ....[168]....
        /*0968*/ 	.word	0x0001c220


	//   ....[169]....
        /*096c*/ 	.word	0x0001c3f0


	//   ....[170]....
        /*0970*/ 	.word	0x0001c440


	//   ....[171]....
        /*0974*/ 	.word	0x0001c610


	//   ....[172]....
        /*0978*/ 	.word	0x0001c660


	//   ....[173]....
        /*097c*/ 	.word	0x0001c750


	//   ....[174]....
        /*0980*/ 	.word	0x0001c7f0


	//   ....[175]....
        /*0984*/ 	.word	0x0001c850


	//   ....[176]....
        /*0988*/ 	.word	0x0001c900


	//   ....[177]....
        /*098c*/ 	.word	0x0001c960


	//   ....[178]....
        /*0990*/ 	.word	0x0001ca10


	//   ....[179]....
        /*0994*/ 	.word	0x0001ca70


	//   ....[180]....
        /*0998*/ 	.word	0x0001cb20


	//   ....[181]....
        /*099c*/ 	.word	0x0001cc10


	//   ....[182]....
        /*09a0*/ 	.word	0x0001ccf0


	//   ....[183]....
        /*09a4*/ 	.word	0x0001ce00


	//   ....[184]....
        /*09a8*/ 	.word	0x0001cf00


	//   ....[185]....
        /*09ac*/ 	.word	0x0001d030


	//   ....[186]....
        /*09b0*/ 	.word	0x0001d110


	//   ....[187]....
        /*09b4*/ 	.word	0x0001d210


	//   ....[188]....
        /*09b8*/ 	.word	0x0001d2f0


	//   ....[189]....
        /*09bc*/ 	.word	0x0001d380


	//   ....[190]....
        /*09c0*/ 	.word	0x0001d420


	//   ....[191]....
        /*09c4*/ 	.word	0x0001d5a0


	//   ....[192]....
        /*09c8*/ 	.word	0x0001d610


	//   ....[193]....
        /*09cc*/ 	.word	0x0001d680


	//   ....[194]....
        /*09d0*/ 	.word	0x0001d6f0


	//   ....[195]....
        /*09d4*/ 	.word	0x0001d760


	//   ....[196]....
        /*09d8*/ 	.word	0x0001d7e0


	//   ....[197]....
        /*09dc*/ 	.word	0x0001d860


	//   ....[198]....
        /*09e0*/ 	.word	0x0001d8f0


	//   ....[199]....
        /*09e4*/ 	.word	0x0001d960


	//   ....[200]....
        /*09e8*/ 	.word	0x0001d9d0


	//   ....[201]....
        /*09ec*/ 	.word	0x0001da40


	//   ....[202]....
        /*09f0*/ 	.word	0x0001dac0


	//   ....[203]....
        /*09f4*/ 	.word	0x0001db30


	//   ....[204]....
        /*09f8*/ 	.word	0x0001dbd0


	//   ....[205]....
        /*09fc*/ 	.word	0x0001dc20


	//   ....[206]....
        /*0a00*/ 	.word	0x0001dcb0


	//   ....[207]....
        /*0a04*/ 	.word	0x0001dde0


	//----- nvinfo : EIATTR_REG_RECONFIG
	.align		4
.L_674:
        /*0a08*/ 	.byte	0x01, 0x54
	.zero		2


	//----- nvinfo : EIATTR_SYSCALL_OFFSETS
	.align		4
        /*0a0c*/ 	.byte	0x04, 0x46
        /*0a0e*/ 	.short	(.L_676 - .L_675)


	//   ....[0]....
.L_675:
        /*0a10*/ 	.word	0x00002340


	//   ....[1]....
        /*0a14*/ 	.word	0x00002490


	//   ....[2]....
        /*0a18*/ 	.word	0x00007b80


	//   ....[3]....
        /*0a1c*/ 	.word	0x00007f10


	//   ....[4]....
        /*0a20*/ 	.word	0x00016010


	//   ....[5]....
        /*0a24*/ 	.word	0x00016160


	//   ....[6]....
        /*0a28*/ 	.word	0x00016250


	//   ....[7]....
        /*0a2c*/ 	.word	0x00017220


	//----- nvinfo : EIATTR_MBARRIER_INSTR_OFFSETS
	.align		4
.L_676:
        /*0a30*/ 	.byte	0x04, 0x39
        /*0a32*/ 	.short	(.L_678 - .L_677)


	//   ....[0]....
.L_677:
        /*0a34*/ 	.word	0x00000270
        /*0a38*/ 	.word	0x000000ff
        /*0a3c*/ 	.word	0x00028c00
        /*0a40*/ 	.short	0x0100
        /*0a42*/ 	.byte	0x08
	.zero		1


	//   ....[1]....
        /*0a44*/ 	.word	0x00000280
        /*0a48*/ 	.word	0x000000ff
        /*0a4c*/ 	.word	0x00028c20
        /*0a50*/ 	.short	0x0100
        /*0a52*/ 	.byte	0x08
	.zero		1


	//   ....[2]....
        /*0a54*/ 	.word	0x00000330
        /*0a58*/ 	.word	0x000000ff
        /*0a5c*/ 	.word	0x00028c30
        /*0a60*/ 	.short	0x0100
        /*0a62*/ 	.byte	0x06
	.zero		1


	//   ....[3]....
        /*0a64*/ 	.word	0x00000340
        /*0a68*/ 	.word	0x000000ff
        /*0a6c*/ 	.word	0x00028c40
        /*0a70*/ 	.short	0x0100
        /*0a72*/ 	.byte	0x06
	.zero		1


	//   ....[4]....
        /*0a74*/ 	.word	0x00000350
        /*0a78*/ 	.word	0x000000ff
        /*0a7c*/ 	.word	0x00028c38
        /*0a80*/ 	.short	0x0100
        /*0a82*/ 	.byte	0x06
	.zero		1


	//   ....[5]....
        /*0a84*/ 	.word	0x00000360
        /*0a88*/ 	.word	0x000000ff
        /*0a8c*/ 	.word	0x00028c48
        /*0a90*/ 	.short	0x0100
        /*0a92*/ 	.byte	0x06
	.zero		1


	//   ....[6]....
        /*0a94*/ 	.word	0x00000490
        /*0a98*/ 	.word	0x000000ff
        /*0a9c*/ 	.word	0x00028c50
        /*0aa0*/ 	.short	0x0100
        /*0aa2*/ 	.byte	0x08
	.zero		1


	//   ....[7]....
        /*0aa4*/ 	.word	0x000004a0
        /*0aa8*/ 	.word	0x000000ff
        /*0aac*/ 	.word	0x00028c60
        /*0ab0*/ 	.short	0x0100
        /*0ab2*/ 	.byte	0x08
	.zero		1


	//   ....[8]....
        /*0ab4*/ 	.word	0x000004b0
        /*0ab8*/ 	.word	0x000000ff
        /*0abc*/ 	.word	0x00028c58
        /*0ac0*/ 	.short	0x0100
        /*0ac2*/ 	.byte	0x08
	.zero		1


	//   ....[9]....
        /*0ac4*/ 	.word	0x000004c0
        /*0ac8*/ 	.word	0x000000ff
        /*0acc*/ 	.word	0x00028c68
        /*0ad0*/ 	.short	0x0100
        /*0ad2*/ 	.byte	0x08
	.zero		1


	//   ....[10]....
        /*0ad4*/ 	.word	0x000005b0
        /*0ad8*/ 	.word	0x000000ff
        /*0adc*/ 	.word	0x00028c70
        /*0ae0*/ 	.short	0x0100
        /*0ae2*/ 	.byte	0x06
	.zero		1


	//   ....[11]....
        /*0ae4*/ 	.word	0x000005c0
        /*0ae8*/ 	.word	0x000000ff
        /*0aec*/ 	.word	0x00028c80
        /*0af0*/ 	.short	0x0100
        /*0af2*/ 	.byte	0x06
	.zero		1


	//   ....[12]....
        /*0af4*/ 	.word	0x000005d0
        /*0af8*/ 	.word	0x000000ff
        /*0afc*/ 	.word	0x00028c78
        /*0b00*/ 	.short	0x0100
        /*0b02*/ 	.byte	0x06
	.zero		1


	//   ....[13]....
        /*0b04*/ 	.word	0x000005e0
        /*0b08*/ 	.word	0x000000ff
        /*0b0c*/ 	.word	0x00028c88
        /*0b10*/ 	.short	0x0100
        /*0b12*/ 	.byte	0x06
	.zero		1


	//   ....[14]....
        /*0b14*/ 	.word	0x00000710
        /*0b18*/ 	.word	0x000000ff
        /*0b1c*/ 	.word	0x00028c90
        /*0b20*/ 	.short	0x0100
        /*0b22*/ 	.byte	0x08
	.zero		1


	//   ....[15]....
        /*0b24*/ 	.word	0x00000720
        /*0b28*/ 	.word	0x000000ff
        /*0b2c*/ 	.word	0x00028ca0
        /*0b30*/ 	.short	0x0100
        /*0b32*/ 	.byte	0x08
	.zero		1


	//   ....[16]....
        /*0b34*/ 	.word	0x00000730
        /*0b38*/ 	.word	0x000000ff
        /*0b3c*/ 	.word	0x00028c98
        /*0b40*/ 	.short	0x0100
        /*0b42*/ 	.byte	0x08
	.zero		1


	//   ....[17]....
        /*0b44*/ 	.word	0x00000740
        /*0b48*/ 	.word	0x000000ff
        /*0b4c*/ 	.word	0x00028ca8
        /*0b50*/ 	.short	0x0100
        /*0b52*/ 	.byte	0x08
	.zero		1


	//   ....[18]....
        /*0b54*/ 	.word	0x00000870
        /*0b58*/ 	.word	0x000000ff
        /*0b5c*/ 	.word	0x00028cb0
        /*0b60*/ 	.short	0x0100
        /*0b62*/ 	.byte	0x08
	.zero		1


	//   ....[19]....
        /*0b64*/ 	.word	0x00000880
        /*0b68*/ 	.word	0x000000ff
        /*0b6c*/ 	.word	0x00028cc0
        /*0b70*/ 	.short	0x0100
        /*0b72*/ 	.byte	0x08
	.zero		1


	//   ....[20]....
        /*0b74*/ 	.word	0x00000890
        /*0b78*/ 	.word	0x000000ff
        /*0b7c*/ 	.word	0x00028cb8
        /*0b80*/ 	.short	0x0100
        /*0b82*/ 	.byte	0x08
	.zero		1


	//   ....[21]....
        /*0b84*/ 	.word	0x000008a0
        /*0b88*/ 	.word	0x000000ff
        /*0b8c*/ 	.word	0x00028cc8
        /*0b90*/ 	.short	0x0100
        /*0b92*/ 	.byte	0x08
	.zero		1


	//   ....[22]....
        /*0b94*/ 	.word	0x00003070
        /*0b98*/ 	.word	0x0000003a
        /*0b9c*/ 	.word	0x00028c90
        /*0ba0*/ 	.short	0x010a
        /*0ba2*/ 	.byte	0x3f
	.zero		1


	//   ....[23]....
        /*0ba4*/ 	.word	0x00003b40
        /*0ba8*/ 	.word	0x0000003a
        /*0bac*/ 	.word	0x00028c90
        /*0bb0*/ 	.short	0x010a
        /*0bb2*/ 	.byte	0x3f
	.zero		1


	//   ....[24]....
        /*0bb4*/ 	.word	0x00004410
        /*0bb8*/ 	.word	0x0000003a
        /*0bbc*/ 	.word	0x00028c90
        /*0bc0*/ 	.short	0x010a
        /*0bc2*/ 	.byte	0x3f
	.zero		1


	//   ....[25]....
        /*0bc4*/ 	.word	0x000047d0
        /*0bc8*/ 	.word	0x00000004
        /*0bcc*/ 	.word	0x00000000
        /*0bd0*/ 	.short	0x0101
        /*0bd2*/ 	.byte	0x3f
	.zero		1


	//   ....[26]....
        /*0bd4*/ 	.word	0x00004810
        /*0bd8*/ 	.word	0x0000003a
        /*0bdc*/ 	.word	0x00028cb0
        /*0be0*/ 	.short	0x010a
        /*0be2*/ 	.byte	0x3f
	.zero		1


	//   ....[27]....
        /*0be4*/ 	.word	0x00005130
        /*0be8*/ 	.word	0x0000003a
        /*0bec*/ 	.word	0x00000000
        /*0bf0*/ 	.short	0x0101
        /*0bf2*/ 	.byte	0x3f
	.zero		1


	//   ....[28]....
        /*0bf4*/ 	.word	0x000059c0
        /*0bf8*/ 	.word	0x0000000a
        /*0bfc*/ 	.word	0x00028c50
        /*0c00*/ 	.short	0x010a
        /*0c02*/ 	.byte	0x3f
	.zero		1


	//   ....[29]....
        /*0c04*/ 	.word	0x00005d90
        /*0c08*/ 	.word	0x0000000a
        /*0c0c*/ 	.word	0x00000000
        /*0c10*/ 	.short	0x0101
        /*0c12*/ 	.byte	0x3f
	.zero		1


	//   ....[30]....
        /*0c14*/ 	.word	0x00006690
        /*0c18*/ 	.word	0x0000000a
        /*0c1c*/ 	.word	0x00028c50
        /*0c20*/ 	.short	0x010a
        /*0c22*/ 	.byte	0x3f
	.zero		1


	//   ....[31]....
        /*0c24*/ 	.word	0x000066e0
        /*0c28*/ 	.word	0x0000000a
        /*0c2c*/ 	.word	0x00028c50
        /*0c30*/ 	.short	0x010a
        /*0c32*/ 	.byte	0x3f
	.zero		1


	//   ....[32]....
        /*0c34*/ 	.word	0x00006a20
        /*0c38*/ 	.word	0x0000000a
        /*0c3c*/ 	.word	0x00000000
        /*0c40*/ 	.short	0x0101
        /*0c42*/ 	.byte	0x3f
	.zero		1


	//   ....[33]....
        /*0c44*/ 	.word	0x00007c20
        /*0c48*/ 	.word	0x00000002
        /*0c4c*/ 	.word	0x00028c00
        /*0c50*/ 	.short	0x010a
        /*0c52*/ 	.byte	0x3f
	.zero		1


	//   ....[34]....
        /*0c54*/ 	.word	0x00007c70
        /*0c58*/ 	.word	0x00000002
        /*0c5c*/ 	.word	0x00028c00
        /*0c60*/ 	.short	0x010a
        /*0c62*/ 	.byte	0x3f
	.zero		1


	//   ....[35]....
        /*0c64*/ 	.word	0x00008250
        /*0c68*/ 	.word	0x00000002
        /*0c6c*/ 	.word	0x00028c00
        /*0c70*/ 	.short	0x010a
        /*0c72*/ 	.byte	0x3f
	.zero		1


	//   ....[36]....
        /*0c74*/ 	.word	0x000091c0
        /*0c78*/ 	.word	0x00000002
        /*0c7c*/ 	.word	0x00028c00
        /*0c80*/ 	.short	0x010a
        /*0c82*/ 	.byte	0x3f
	.zero		1


	//   ....[37]....
        /*0c84*/ 	.word	0x0000a020
        /*0c88*/ 	.word	0x0000000e
        /*0c8c*/ 	.word	0x00028c30
        /*0c90*/ 	.short	0x010a
        /*0c92*/ 	.byte	0x3f
	.zero		1


	//   ....[38]....
        /*0c94*/ 	.word	0x0000a0d0
        /*0c98*/ 	.word	0x0000000e
        /*0c9c*/ 	.word	0x00028c30
        /*0ca0*/ 	.short	0x010a
        /*0ca2*/ 	.byte	0x3f
	.zero		1


	//   ....[39]....
        /*0ca4*/ 	.word	0x0000ad10
        /*0ca8*/ 	.word	0x00000027
        /*0cac*/ 	.word	0x00000000
        /*0cb0*/ 	.short	0x0101
        /*0cb2*/ 	.byte	0x3f
	.zero		1


	//   ....[40]....
        /*0cb4*/ 	.word	0x0000b170
        /*0cb8*/ 	.word	0x0000000e
        /*0cbc*/ 	.word	0x00028c50
        /*0cc0*/ 	.short	0x010a
        /*0cc2*/ 	.byte	0x3f
	.zero		1


	//   ....[41]....
        /*0cc4*/ 	.word	0x0000b200
        /*0cc8*/ 	.word	0x0000000e
        /*0ccc*/ 	.word	0x00028c50
        /*0cd0*/ 	.short	0x010a
        /*0cd2*/ 	.byte	0x3f
	.zero		1


	//   ....[42]....
        /*0cd4*/ 	.word	0x0000b4f0
        /*0cd8*/ 	.word	0x0000000e
        /*0cdc*/ 	.word	0x00000000
        /*0ce0*/ 	.short	0x0101
        /*0ce2*/ 	.byte	0x3f
	.zero		1


	//   ....[43]....
        /*0ce4*/ 	.word	0x0000b610
        /*0ce8*/ 	.word	0x00000015
        /*0cec*/ 	.word	0x00028c30
        /*0cf0*/ 	.short	0x010a
        /*0cf2*/ 	.byte	0x3f
	.zero		1


	//   ....[44]....
        /*0cf4*/ 	.word	0x0000b6c0
        /*0cf8*/ 	.word	0x00000015
        /*0cfc*/ 	.word	0x00028c30
        /*0d00*/ 	.short	0x010a
        /*0d02*/ 	.byte	0x3f
	.zero		1


	//   ....[45]....
        /*0d04*/ 	.word	0x0000bc10
        /*0d08*/ 	.word	0x00000014
        /*0d0c*/ 	.word	0x00000000
        /*0d10*/ 	.short	0x0101
        /*0d12*/ 	.byte	0x3f
	.zero		1


	//   ....[46]....
        /*0d14*/ 	.word	0x0000cc30
        /*0d18*/ 	.word	0x00000015
        /*0d1c*/ 	.word	0x00028c50
        /*0d20*/ 	.short	0x010a
        /*0d22*/ 	.byte	0x3f
	.zero		1


	//   ....[47]....
        /*0d24*/ 	.word	0x0000cc80
        /*0d28*/ 	.word	0x00000015
        /*0d2c*/ 	.word	0x00028c50
        /*0d30*/ 	.short	0x010a
        /*0d32*/ 	.byte	0x3f
	.zero		1


	//   ....[48]....
        /*0d34*/ 	.word	0x0000cf80
        /*0d38*/ 	.word	0x00000015
        /*0d3c*/ 	.word	0x00000000
        /*0d40*/ 	.short	0x0101
        /*0d42*/ 	.byte	0x3f
	.zero		1


	//   ....[49]....
        /*0d44*/ 	.word	0x0000f8a0
        /*0d48*/ 	.word	0x00000000
        /*0d4c*/ 	.word	0x00000000
        /*0d50*/ 	.short	0x0101
        /*0d52*/ 	.byte	0x3f
	.zero		1


	//   ....[50]....
        /*0d54*/ 	.word	0x000104f0
        /*0d58*/ 	.word	0x00000004
        /*0d5c*/ 	.word	0x00000000
        /*0d60*/ 	.short	0x0101
        /*0d62*/ 	.byte	0x3f
	.zero		1


	//   ....[51]....
        /*0d64*/ 	.word	0x00014300
        /*0d68*/ 	.word	0x00000011
        /*0d6c*/ 	.word	0x00028c20
        /*0d70*/ 	.short	0x010a
        /*0d72*/ 	.byte	0x3f
	.zero		1


	//   ....[52]....
        /*0d74*/ 	.word	0x00014390
        /*0d78*/ 	.word	0x00000003
        /*0d7c*/ 	.word	0x00028ca0
        /*0d80*/ 	.short	0x010a
        /*0d82*/ 	.byte	0x3f
	.zero		1


	//   ....[53]....
        /*0d84*/ 	.word	0x000145e0
        /*0d88*/ 	.word	0x00000003
        /*0d8c*/ 	.word	0x00028cc0
        /*0d90*/ 	.short	0x010a
        /*0d92*/ 	.byte	0x3f
	.zero		1


	//   ....[54]....
        /*0d94*/ 	.word	0x00014fb0
        /*0d98*/ 	.word	0x00000008
        /*0d9c*/ 	.word	0x00028ca0
        /*0da0*/ 	.short	0x010a
        /*0da2*/ 	.byte	0x3f
	.zero		1


	//   ....[55]....
        /*0da4*/ 	.word	0x000151f0
        /*0da8*/ 	.word	0x00000008
        /*0dac*/ 	.word	0x00028cc0
        /*0db0*/ 	.short	0x010a
        /*0db2*/ 	.byte	0x3f
	.zero		1


	//   ....[56]....
        /*0db4*/ 	.word	0x00016a40
        /*0db8*/ 	.word	0x0000001e
        /*0dbc*/ 	.word	0x00028c40
        /*0dc0*/ 	.short	0x010a
        /*0dc2*/ 	.byte	0x3f
	.zero		1


	//   ....[57]....
        /*0dc4*/ 	.word	0x00016ec0
        /*0dc8*/ 	.word	0x0000001e
        /*0dcc*/ 	.word	0x00028c30
        /*0dd0*/ 	.short	0x0107
        /*0dd2*/ 	.byte	0x3f
	.zero		1


	//   ....[58]....
        /*0dd4*/ 	.word	0x00016f90
        /*0dd8*/ 	.word	0x0000001e
        /*0ddc*/ 	.word	0x00028c30
        /*0de0*/ 	.short	0x0101
        /*0de2*/ 	.byte	0x3f
	.zero		1


	//   ....[59]....
        /*0de4*/ 	.word	0x00017870
        /*0de8*/ 	.word	0x00000011
        /*0dec*/ 	.word	0x00028c00
        /*0df0*/ 	.short	0x0107
        /*0df2*/ 	.byte	0x3f
	.zero		1


	//   ....[60]....
        /*0df4*/ 	.word	0x00017960
        /*0df8*/ 	.word	0x00000011
        /*0dfc*/ 	.word	0x00028c00
        /*0e00*/ 	.short	0x0101
        /*0e02*/ 	.byte	0x3f
	.zero		1


	//   ....[61]....
        /*0e04*/ 	.word	0x00017980
        /*0e08*/ 	.word	0x00000011
        /*0e0c*/ 	.word	0x00028c20
        /*0e10*/ 	.short	0x010a
        /*0e12*/ 	.byte	0x3f
	.zero		1


	//   ....[62]....
        /*0e14*/ 	.word	0x00017a10
        /*0e18*/ 	.word	0x0000001e
        /*0e1c*/ 	.word	0x00028c60
        /*0e20*/ 	.short	0x010a
        /*0e22*/ 	.byte	0x3f
	.zero		1


	//   ....[63]....
        /*0e24*/ 	.word	0x00018320
        /*0e28*/ 	.word	0x0000001e
        /*0e2c*/ 	.word	0x00028c50
        /*0e30*/ 	.short	0x0107
        /*0e32*/ 	.byte	0x3f
	.zero		1


	//   ....[64]....
        /*0e34*/ 	.word	0x000183f0
        /*0e38*/ 	.word	0x0000001e
        /*0e3c*/ 	.word	0x00028c50
        /*0e40*/ 	.short	0x0101
        /*0e42*/ 	.byte	0x3f
	.zero		1


	//   ....[65]....
        /*0e44*/ 	.word	0x00018780
        /*0e48*/ 	.word	0x00000006
        /*0e4c*/ 	.word	0x00028c40
        /*0e50*/ 	.short	0x010a
        /*0e52*/ 	.byte	0x3f
	.zero		1


	//   ....[66]....
        /*0e54*/ 	.word	0x00018aa0
        /*0e58*/ 	.word	0x00000006
        /*0e5c*/ 	.word	0x00028c30
        /*0e60*/ 	.short	0x0107
        /*0e62*/ 	.byte	0x3f
	.zero		1


	//   ....[67]....
        /*0e64*/ 	.word	0x00018b60
        /*0e68*/ 	.word	0x00000006
        /*0e6c*/ 	.word	0x00028c30
        /*0e70*/ 	.short	0x0101
        /*0e72*/ 	.byte	0x3f
	.zero		1


	//   ....[68]....
        /*0e74*/ 	.word	0x00018b90
        /*0e78*/ 	.word	0x00000006
        /*0e7c*/ 	.word	0x00028c60
        /*0e80*/ 	.short	0x010a
        /*0e82*/ 	.byte	0x3f
	.zero		1


	//   ....[69]....
        /*0e84*/ 	.word	0x00019240
        /*0e88*/ 	.word	0x00000006
        /*0e8c*/ 	.word	0x00028c50
        /*0e90*/ 	.short	0x0107
        /*0e92*/ 	.byte	0x3f
	.zero		1


	//   ....[70]....
        /*0e94*/ 	.word	0x00019300
        /*0e98*/ 	.word	0x00000006
        /*0e9c*/ 	.word	0x00028c50
        /*0ea0*/ 	.short	0x0101
        /*0ea2*/ 	.byte	0x3f
	.zero		1


	//   ....[71]....
        /*0ea4*/ 	.word	0x0001a180
        /*0ea8*/ 	.word	0x00000007
        /*0eac*/ 	.word	0x00028c20
        /*0eb0*/ 	.short	0x010a
        /*0eb2*/ 	.byte	0x3f
	.zero		1


	//   ....[72]....
        /*0eb4*/ 	.word	0x0001a2f0
        /*0eb8*/ 	.word	0x00000005
        /*0ebc*/ 	.word	0x00028c40
        /*0ec0*/ 	.short	0x010a
        /*0ec2*/ 	.byte	0x3f
	.zero		1


	//   ....[73]....
        /*0ec4*/ 	.word	0x0001a390
        /*0ec8*/ 	.word	0x00000003
        /*0ecc*/ 	.word	0x00028c40
        /*0ed0*/ 	.short	0x010a
        /*0ed2*/ 	.byte	0x3f
	.zero		1


	//   ....[74]....
        /*0ed4*/ 	.word	0x0001a3d0
        /*0ed8*/ 	.word	0x00000005
        /*0edc*/ 	.word	0x00028c60
        /*0ee0*/ 	.short	0x010a
        /*0ee2*/ 	.byte	0x3f
	.zero		1


	//   ....[75]....
        /*0ee4*/ 	.word	0x0001a410
        /*0ee8*/ 	.word	0x00000003
        /*0eec*/ 	.word	0x00028c60
        /*0ef0*/ 	.short	0x010a
        /*0ef2*/ 	.byte	0x3f
	.zero		1


	//   ....[76]....
        /*0ef4*/ 	.word	0x0001a470
        /*0ef8*/ 	.word	0x0000003a
        /*0efc*/ 	.word	0x00028c90
        /*0f00*/ 	.short	0x010a
        /*0f02*/ 	.byte	0x3f
	.zero		1


	//   ....[77]....
        /*0f04*/ 	.word	0x0001a5d0
        /*0f08*/ 	.word	0x0000003a
        /*0f0c*/ 	.word	0x00028c90
        /*0f10*/ 	.short	0x010a
        /*0f12*/ 	.byte	0x3f
	.zero		1


	//   ....[78]....
        /*0f14*/ 	.word	0x0001a740
        /*0f18*/ 	.word	0x0000003a
        /*0f1c*/ 	.word	0x00028c90
        /*0f20*/ 	.short	0x010a
        /*0f22*/ 	.byte	0x3f
	.zero		1


	//   ....[79]....
        /*0f24*/ 	.word	0x0001a8a0
        /*0f28*/ 	.word	0x0000003a
        /*0f2c*/ 	.word	0x00028cb0
        /*0f30*/ 	.short	0x010a
        /*0f32*/ 	.byte	0x3f
	.zero		1


	//   ....[80]....
        /*0f34*/ 	.word	0x0001a8f0
        /*0f38*/ 	.word	0x0000000a
        /*0f3c*/ 	.word	0x00028c50
        /*0f40*/ 	.short	0x010a
        /*0f42*/ 	.byte	0x3f
	.zero		1


	//   ....[81]....
        /*0f44*/ 	.word	0x0001a940
        /*0f48*/ 	.word	0x0000000a
        /*0f4c*/ 	.word	0x00028c50
        /*0f50*/ 	.short	0x010a
        /*0f52*/ 	.byte	0x3f
	.zero		1


	//   ....[82]....
        /*0f54*/ 	.word	0x0001ab60
        /*0f58*/ 	.word	0x00000002
        /*0f5c*/ 	.word	0x00028c00
        /*0f60*/ 	.short	0x010a
        /*0f62*/ 	.byte	0x3f
	.zero		1


	//   ....[83]....
        /*0f64*/ 	.word	0x0001ad70
        /*0f68*/ 	.word	0x00000002
        /*0f6c*/ 	.word	0x00028c00
        /*0f70*/ 	.short	0x010a
        /*0f72*/ 	.byte	0x3f
	.zero		1


	//   ....[84]....
        /*0f74*/ 	.word	0x0001adc0
        /*0f78*/ 	.word	0x0000000e
        /*0f7c*/ 	.word	0x00028c30
        /*0f80*/ 	.short	0x010a
        /*0f82*/ 	.byte	0x3f
	.zero		1


	//   ....[85]....
        /*0f84*/ 	.word	0x0001ae10
        /*0f88*/ 	.word	0x0000000e
        /*0f8c*/ 	.word	0x00028c50
        /*0f90*/ 	.short	0x010a
        /*0f92*/ 	.byte	0x3f
	.zero		1


	//   ....[86]....
        /*0f94*/ 	.word	0x0001ae60
        /*0f98*/ 	.word	0x00000015
        /*0f9c*/ 	.word	0x00028c30
        /*0fa0*/ 	.short	0x010a
        /*0fa2*/ 	.byte	0x3f
	.zero		1


	//   ....[87]....
        /*0fa4*/ 	.word	0x0001aeb0
        /*0fa8*/ 	.word	0x00000015
        /*0fac*/ 	.word	0x00028c50
        /*0fb0*/ 	.short	0x010a
        /*0fb2*/ 	.byte	0x3f
	.zero		1


	//   ....[88]....
        /*0fb4*/ 	.word	0x0001b050
        /*0fb8*/ 	.word	0x00000011
        /*0fbc*/ 	.word	0x00028c20
        /*0fc0*/ 	.short	0x010a
        /*0fc2*/ 	.byte	0x3f
	.zero		1


	//   ....[89]....
        /*0fc4*/ 	.word	0x0001b0a0
        /*0fc8*/ 	.word	0x00000003
        /*0fcc*/ 	.word	0x00028ca0
        /*0fd0*/ 	.short	0x010a
        /*0fd2*/ 	.byte	0x3f
	.zero		1


	//   ....[90]....
        /*0fd4*/ 	.word	0x0001b0f0
        /*0fd8*/ 	.word	0x00000003
        /*0fdc*/ 	.word	0x00028cc0
        /*0fe0*/ 	.short	0x010a
        /*0fe2*/ 	.byte	0x3f
	.zero		1


	//   ....[91]....
        /*0fe4*/ 	.word	0x0001b140
        /*0fe8*/ 	.word	0x00000008
        /*0fec*/ 	.word	0x00028ca0
        /*0ff0*/ 	.short	0x010a
        /*0ff2*/ 	.byte	0x3f
	.zero		1


	//   ....[92]....
        /*0ff4*/ 	.word	0x0001b190
        /*0ff8*/ 	.word	0x00000008
        /*0ffc*/ 	.word	0x00028cc0
        /*1000*/ 	.short	0x010a
        /*1002*/ 	.byte	0x3f
	.zero		1


	//   ....[93]....
        /*1004*/ 	.word	0x0001b2b0
        /*1008*/ 	.word	0x0000001e
        /*100c*/ 	.word	0x00028c40
        /*1010*/ 	.short	0x010a
        /*1012*/ 	.byte	0x3f
	.zero		1


	//   ....[94]....
        /*1014*/ 	.word	0x0001bd50
        /*1018*/ 	.word	0x00000011
        /*101c*/ 	.word	0x00028c20
        /*1020*/ 	.short	0x010a
        /*1022*/ 	.byte	0x3f
	.zero		1


	//   ....[95]....
        /*1024*/ 	.word	0x0001bda0
        /*1028*/ 	.word	0x0000001e
        /*102c*/ 	.word	0x00028c60
        /*1030*/ 	.short	0x010a
        /*1032*/ 	.byte	0x3f
	.zero		1


	//   ....[96]....
        /*1034*/ 	.word	0x0001c6a0
        /*1038*/ 	.word	0x00000006
        /*103c*/ 	.word	0x00028c40
        /*1040*/ 	.short	0x010a
        /*1042*/ 	.byte	0x3f
	.zero		1


	//   ....[97]....
        /*1044*/ 	.word	0x0001cb60
        /*1048*/ 	.word	0x00000006
        /*104c*/ 	.word	0x00028c60
        /*1050*/ 	.short	0x010a
        /*1052*/ 	.byte	0x3f
	.zero		1


	//   ....[98]....
        /*1054*/ 	.word	0x0001dd00
        /*1058*/ 	.word	0x00000007
        /*105c*/ 	.word	0x00028c20
        /*1060*/ 	.short	0x010a
        /*1062*/ 	.byte	0x3f
	.zero		1


	//   ....[99]....
        /*1064*/ 	.word	0x0001dea0
        /*1068*/ 	.word	0x00000005
        /*106c*/ 	.word	0x00028c40
        /*1070*/ 	.short	0x010a
        /*1072*/ 	.byte	0x3f
	.zero		1


	//   ....[100]....
        /*1074*/ 	.word	0x0001def0
        /*1078*/ 	.word	0x00000003
        /*107c*/ 	.word	0x00028c40
        /*1080*/ 	.short	0x010a
        /*1082*/ 	.byte	0x3f
	.zero		1


	//   ....[101]....
        /*1084*/ 	.word	0x0001df40
        /*1088*/ 	.word	0x00000005
        /*108c*/ 	.word	0x00028c60
        /*1090*/ 	.short	0x010a
        /*1092*/ 	.byte	0x3f
	.zero		1


	//----- nvinfo : EIATTR_NUM_MBARRIERS
	.align		4
.L_678:
        /*1094*/ 	.byte	0x03, 0x38
        /*1096*/ 	.short	0x0016


	//----- nvinfo : EIATTR_EXIT_INSTR_OFFSETS
	.align		4
        /*1098*/ 	.byte	0x04, 0x1c
        /*109a*/ 	.short	(.L_680 - .L_679)


	//   ....[0]....
.L_679:
        /*109c*/ 	.word	0x0001a460


	//----- nvinfo : EIATTR_MAX_THREADS
	.align		4
.L_680:
        /*10a0*/ 	.byte	0x04, 0x05
        /*10a2*/ 	.short	(.L_682 - .L_681)
.L_681:
        /*10a4*/ 	.word	0x00000180
        /*10a8*/ 	.word	0x00000001
        /*10ac*/ 	.word	0x00000001


	//----- nvinfo : EIATTR_CRS_STACK_SIZE
	.align		4
.L_682:
        /*10b0*/ 	.byte	0x04, 0x1e
        /*10b2*/ 	.short	(.L_684 - .L_683)
.L_683:
        /*10b4*/ 	.word	0x00000000


	//----- nvinfo : EIATTR_CBANK_PARAM_SIZE
	.align		4
.L_684:
        /*10b8*/ 	.byte	0x03, 0x19
        /*10ba*/ 	.short	0x0af0


	//----- nvinfo : EIATTR_PARAM_CBANK
	.align		4
        /*10bc*/ 	.byte	0x04, 0x0a
        /*10be*/ 	.short	(.L_686 - .L_685)
	.align		4
.L_685:
        /*10c0*/ 	.word	index@(.nv.constant0._ZN7cutlass13device_kernelIN5flash11enable_sm90INS1_16FlashAttnFwdSm90INS1_25CollectiveMainloopFwdSm90ILi2EN4cute5tupleIJNS5_1CILi1EEES8_S8_EEENS6_IJNS7_ILi64EEESA_SA_EEELi512ENS_10bfloat16_tEfNS_4arch4Sm90ELb0ELb0ELb0ELb1ELb1ELb1ELb0ELb0ELb0ELb1ELb1ELb0EEENS1_21CollectiveEpilogueFwdINS6_IJSA_NS7_ILi512EEESA_EEES9_SC_SE_Li256ELb1ELb1ELb1ELb0EEENS1_36VarlenDynamicPersistentTileSchedulerILi64ELi64ELi256ELi128ELb1ELb1ELb1ELb0ELb1ELb1EEEEEEEEEvNT_6ParamsE)
        /*10c4*/ 	.short	0x0210
        /*10c6*/ 	.short	0x0af0


	//----- nvinfo : EIATTR_SW_WAR
	.align		4
.L_686:
        /*10c8*/ 	.byte	0x04, 0x36
        /*10ca*/ 	.short	(.L_688 - .L_687)
.L_687:
        /*10cc*/ 	.word	0x00000008
.L_688:


//--------------------- .nv.info._ZN7cutlass13device_kernelIN5flash11enable_sm90INS1_16FlashAttnFwdSm90INS1_25CollectiveMainloopFwdSm90ILi2EN4cute5tupleIJNS5_1CILi1EEES8_S8_EEENS6_IJNS7_ILi64EEESA_SA_EEELi512ENS_10bfloat16_tEfNS_4arch4Sm90ELb0ELb0ELb0ELb1ELb1ELb0ELb1ELb0ELb0ELb1ELb1ELb0EEENS1_21CollectiveEpilogueFwdINS6_IJSA_NS7_ILi512EEESA_EEES9_SC_SE_Li256ELb1ELb1ELb1ELb0EEENS1_36VarlenDynamicPersistentTileSchedulerILi64ELi64ELi256ELi128ELb1ELb1ELb1ELb0ELb1ELb1EEEEEEEEEvNT_6ParamsE --------------------------
	.section	.nv.info._ZN7cutlass13device_kernelIN5flash11enable_sm90INS1_16FlashAttnFwdSm90INS1_25CollectiveMainloopFwdSm90ILi2EN4cute5tupleIJNS5_1CILi1EEES8_S8_EEENS6_IJNS7_ILi64EEESA_SA_EEELi512ENS_10bfloat16_tEfNS_4arch4Sm90ELb0ELb0ELb0ELb1ELb1ELb0ELb1ELb0ELb0ELb1ELb1ELb0EEENS1_21CollectiveEpilogueFwdINS6_IJSA_NS7_ILi512EEESA_EEES9_SC_SE_Li256ELb1ELb1ELb1ELb0EEENS1_36VarlenDynamicPersistentTileSchedulerILi64ELi64ELi256ELi128ELb1ELb1ELb1ELb0ELb1ELb1EEEEEEEEEvNT_6ParamsE,"",@"SHT_CUDA_INFO"
	.sectionflags	@""
	.align	4


	//----- nvinfo : EIATTR_CUDA_API_VERSION
	.align		4
        /*0000*/ 	.byte	0x04, 0x37
        /*0002*/ 	.short	(.L_690 - .L_689)
.L_689:
        /*0004*/ 	.word	0x00000082


	//----- nvinfo : EIATTR_KPARAM_INFO
	.align		4
.L_690:
        /*0008*/ 	.byte	0x04, 0x17
        /*000a*/ 	.short	(.L_692 - .L_691)
.L_691:
        /*000c*/ 	.word	0x00000000
        /*0010*/ 	.short	0x0000
        /*0012*/ 	.short	0x0070
        /*0014*/ 	.byte	0x00, 0xf0, 0x01, 0x2e


	//----- nvinfo : EIATTR_SPARSE_MMA_MASK
	.align		4
.L_692:
        /*0018*/ 	.byte	0x03, 0x50
        /*001a*/ 	.short	0x0000


	//----- nvinfo : EIATTR_MAXREG_COUNT
	.align		4
        /*001c*/ 	.byte	0x03, 0x1b
        /*001e*/ 	.short	0x00a8


	//----- nvinfo : EIATTR_NUM_BARRIERS
	.align		4
        /*0020*/ 	.byte	0x02, 0x4c
        /*0022*/ 	.byte	0x10
	.zero		1


	//----- nvinfo : EIATTR_EXTERNS
	.align		4
        /*0024*/ 	.byte	0x04, 0x0f
        /*0026*/ 	.short	(.L_694 - .L_693)


	//   ....[0]....
	.align		4
.L_693:
        /*0028*/ 	.word	index@(__assertfail)


	//----- nvinfo : EIATTR_ANNOTATIONS
	.align		4
.L_694:
        /*002c*/ 	.byte	0x04, 0x55
        /*002e*/ 	.short	(.L_696 - .L_695)


	//   ....[0]....
.L_695:
        /* <DEDUP_REMOVED lines=24> */


	//----- nvinfo : EIATTR_MERCURY_ISA_VERSION
	.align		4
.L_696:
        /*0198*/ 	.byte	0x03, 0x5f
        /*019a*/ 	.short	0x0101


	//----- nvinfo : EIATTR_UNUSED_LOAD_BYTE_OFFSET
	.align		4
        /*019c*/ 	.byte	0x04, 0x44
        /*019e*/ 	.short	(.L_698 - .L_697)


	//   ....[0]....
.L_697:
        /*01a0*/ 	.word	0x00000960
        /*01a4*/ 	.word	0x0000fff0


	//   ....[1]....
        /*01a8*/ 	.word	0x00009740
        /*01ac*/ 	.word	0x0000fff0


	//----- nvinfo : EIATTR_INT_WARP_WIDE_INSTR_OFFSETS
	.align		4
.L_698:
        /*01b0*/ 	.byte	0x04, 0x31
        /*01b2*/ 	.short	(.L_700 - .L_699)


	//   ....[0]....
.L_699:
        /*01b4*/ 	.word	0x000000c0


	//   ....[1]....
        /*01b8*/ 	.word	0x000000d0


	//   ....[2]....
        /*01bc*/ 	.word	0x000000e0


	//   ....[3]....
        /*01c0*/ 	.word	0x00000180


	//   ....[4]....
        /*01c4*/ 	.word	0x0000f570


	//   ....[5]....
        /*01c8*/ 	.word	0x0000f600


	//   ....[6]....
        /*01cc*/ 	.word	0x000138d0


	//   ....[7]....
        /*01d0*/ 	.word	0x00013960


	//----- nvinfo : EIATTR_COOP_GROUP_MASK_REGIDS
	.align		4
.L_700:
        /*01d4*/ 	.byte	0x04, 0x29
        /*01d6*/ 	.short	(.L_702 - .L_701)


	//   ....[0]....
.L_701:
        /*01d8*/ 	.word	0xffffffff


	//   ....[1]....
        /*01dc*/ 	.word	0xffffffff


	//   ....[2]....
        /*01e0*/ 	.word	0xffffffff


	//   ....[3]....
        /*01e4*/ 	.word	0xffffffff


	//   ....[4]....
        /*01e8*/ 	.word	0xffffffff


	//   ....[5]....
        /*01ec*/ 	.word	0xffffffff


	//   ....[6]....
        /*01f0*/ 	.word	0xffffffff


	//   ....[7]....
        /*01f4*/ 	.word	0xffffffff


	//   ....[8]....
        /*01f8*/ 	.word	0xffffffff


	//   ....[9]....
        /*01fc*/ 	.word	0xffffffff


	//   ....[10]....
        /*0200*/ 	.word	0xffffffff


	//   ....[11]....
        /*0204*/ 	.word	0xffffffff


	//   ....[12]....
        /*0208*/ 	.word	0xffffffff


	//   ....[13]....
        /*020c*/ 	.word	0xffffffff


	//   ....[14]....
        /*0210*/ 	.word	0xffffffff


	//   ....[15]....
        /*0214*/ 	.word	0xffffffff


	//   ....[16]....
        /*0218*/ 	.word	0xffffffff


	//   ....[17]....
        /*021c*/ 	.word	0xffffffff


	//   ....[18]....
        /*0220*/ 	.word	0xffffffff


	//   ....[19]....
        /*0224*/ 	.word	0xffffffff


	//   ....[20]....
        /*0228*/ 	.word	0xffffffff


	//   ....[21]....
        /*022c*/ 	.word	0xffffffff


	//   ....[22]....
        /*0230*/ 	.word	0xffffffff


	//   ....[23]....
        /*0234*/ 	.word	0xffffffff


	//   ....[24]....
        /*0238*/ 	.word	0xffffffff


	//   ....[25]....
        /*023c*/ 	.word	0xffffffff


	//   ....[26]....
        /*0240*/ 	.word	0xffffffff


	//   ....[27]....
        /*0244*/ 	.word	0xffffffff


	//   ....[28]....
        /*0248*/ 	.word	0xffffffff


	//   ....[29]....
        /*024c*/ 	.word	0xffffffff


	//   ....[30]....
        /*0250*/ 	.word	0xffffffff


	//   ....[31]....
        /*0254*/ 	.word	0xffffffff


	//   ....[32]....
        /*0258*/ 	.word	0xffffffff


	//   ....[33]....
        /*025c*/ 	.word	0xffffffff


	//   ....[34]....
        /*0260*/ 	.word	0xffffffff


	//   ....[35]....
        /*0264*/ 	.word	0xffffffff


	//   ....[36]....
        /*0268*/ 	.word	0xffffffff


	//   ....[37]....
        /*026c*/ 	.word	0xffffffff


	//   ....[38]....
        /*0270*/ 	.word	0xffffffff


	//   ....[39]....
        /*0274*/ 	.word	0xffffffff


	//   ....[40]....
        /*0278*/ 	.word	0xffffffff


	//   ....[41]....
        /*027c*/ 	.word	0xffffffff


	//   ....[42]....
        /*0280*/ 	.word	0xffffffff


	//   ....[43]....
        /*0284*/ 	.word	0xffffffff


	//   ....[44]....
        /*0288*/ 	.word	0xffffffff


	//   ....[45]....
        /*028c*/ 	.word	0xffffffff


	//   ....[46]....
        /*0290*/ 	.word	0xffffffff


	//   ....[47]....
        /*0294*/ 	.word	0xffffffff


	//   ....[48]....
        /*0298*/ 	.word	0xffffffff


	//   ....[49]....
        /*029c*/ 	.word	0xffffffff


	//   ....[50]....
        /*02a0*/ 	.word	0xffffffff


	//   ....[51]....
        /*02a4*/ 	.word	0xffffffff


	//   ....[52]....
        /*02a8*/ 	.word	0xffffffff


	//   ....[53]....
        /*02ac*/ 	.word	0xffffffff


	//   ....[54]....
        /*02b0*/ 	.word	0xffffffff


	//   ....[55]....
        /*02b4*/ 	.word	0xffffffff


	//   ....[56]....
        /*02b8*/ 	.word	0xffffffff


	//   ....[57]....
        /*02bc*/ 	.word	0xffffffff


	//   ....[58]....
        /*02c0*/ 	.word	0xffffffff


	//   ....[59]....
        /*02c4*/ 	.word	0xffffffff


	//   ....[60]....
        /*02c8*/ 	.word	0xffffffff


	//   ....[61]....
        /*02cc*/ 	.word	0xffffffff


	//   ....[62]....
        /*02d0*/ 	.word	0xffffffff


	//   ....[63]....
        /*02d4*/ 	.word	0xffffffff


	//   ....[64]....
        /*02d8*/ 	.word	0xffffffff


	//   ....[65]....
        /*02dc*/ 	.word	0xffffffff


	//   ....[66]....
        /*02e0*/ 	.word	0xffffffff


	//   ....[67]....
        /*02e4*/ 	.word	0xffffffff


	//   ....[68]....
        /*02e8*/ 	.word	0xffffffff


	//   ....[69]....
        /*02ec*/ 	.word	0xffffffff


	//   ....[70]....
        /*02f0*/ 	.word	0xffffffff


	//   ....[71]....
        /*02f4*/ 	.word	0xffffffff


	//   ....[72]....
        /*02f8*/ 	.word	0xffffffff


	//   ....[73]....
        /*02fc*/ 	.word	0xffffffff


	//   ....[74]....
        /*0300*/ 	.word	0xffffffff


	//   ....[75]....
        /*0304*/ 	.word	0xffffffff


	//   ....[76]....
        /*0308*/ 	.word	0xffffffff


	//   ....[77]....
        /*030c*/ 	.word	0xffffffff


	//   ....[78]....
        /*0310*/ 	.word	0xffffffff


	//   ....[79]....
        /*0314*/ 	.word	0xffffffff


	//   ....[80]....
        /*0318*/ 	.word	0xffffffff


	//   ....[81]....
        /*031c*/ 	.word	0xffffffff


	//   ....[82]....
        /*0320*/ 	.word	0xffffffff


	//   ....[83]....
        /*0324*/ 	.word	0xffffffff


	//   ....[84]....
        /*0328*/ 	.word	0xffffffff


	//   ....[85]....
        /*032c*/ 	.word	0xffffffff


	//   ....[86]....
        /*0330*/ 	.word	0xffffffff


	//   ....[87]....
        /*0334*/ 	.word	0xffffffff


	//   ....[88]....
        /*0338*/ 	.word	0xffffffff


	//   ....[89]....
        /*033c*/ 	.word	0xffffffff


	//   ....[90]....
        /*0340*/ 	.word	0xffffffff


	//   ....[91]....
        /*0344*/ 	.word	0xffffffff


	//   ....[92]....
        /*0348*/ 	.word	0xffffffff


	//   ....[93]....
        /*034c*/ 	.word	0xffffffff


	//   ....[94]....
        /*0350*/ 	.word	0xffffffff


	//   ....[95]....
        /*0354*/ 	.word	0xffffffff


	//   ....[96]....
        /*0358*/ 	.word	0xffffffff


	//   ....[97]....
        /*035c*/ 	.word	0xffffffff


	//   ....[98]....
        /*0360*/ 	.word	0xffffffff


	//   ....[99]....
        /*0364*/ 	.word	0xffffffff


	//   ....[100]....
        /*0368*/ 	.word	0xffffffff


	//   ....[101]....
        /*036c*/ 	.word	0xffffffff


	//   ....[102]....
        /*0370*/ 	.word	0xffffffff


	//   ....[103]....
        /*0374*/ 	.word	0xffffffff


	//   ....[104]....
        /*0378*/ 	.word	0xffffffff


	//   ....[105]....
        /*037c*/ 	.word	0xffffffff


	//   ....[106]....
        /*0380*/ 	.word	0xffffffff


	//   ....[107]....
        /*0384*/ 	.word	0xffffffff


	//   ....[108]....
        /*0388*/ 	.word	0xffffffff


	//   ....[109]....
        /*038c*/ 	.word	0xffffffff


	//   ....[110]....
        /*0390*/ 	.word	0xffffffff


	//   ....[111]....
        /*0394*/ 	.word	0xffffffff


	//   ....[112]....
        /*0398*/ 	.word	0xffffffff


	//   ....[113]....
        /*039c*/ 	.word	0xffffffff


	//   ....[114]....
        /*03a0*/ 	.word	0xffffffff


	//   ....[115]....
        /*03a4*/ 	.word	0xffffffff


	//   ....[116]....
        /*03a8*/ 	.word	0xffffffff


	//   ....[117]....
        /*03ac*/ 	.word	0xffffffff


	//   ....[118]....
        /*03b0*/ 	.word	0xffffffff


	//   ....[119]....
        /*03b4*/ 	.word	0xffffffff


	//   ....[120]....
        /*03b8*/ 	.word	0xffffffff


	//   ....[121]....
        /*03bc*/ 	.word	0xffffffff


	//   ....[122]....
        /*03c0*/ 	.word	0xffffffff


	//   ....[123]....
        /*03c4*/ 	.word	0xffffffff


	//   ....[124]....
        /*03c8*/ 	.word	0xffffffff


	//   ....[125]....
        /*03cc*/ 	.word	0x0500000f


	//   ....[126]....
        /*03d0*/ 	.word	0x0500000f


	//   ....[127]....
        /*03d4*/ 	.word	0x0500000f


	//   ....[128]....
        /*03d8*/ 	.word	0x0500000f


	//   ....[129]....
        /*03dc*/ 	.word	0x0500000f


	//   ....[130]....
        /*03e0*/ 	.word	0x0500000f


	//   ....[131]....
        /*03e4*/ 	.word	0x0500000f


	//   ....[132]....
        /*03e8*/ 	.word	0x0500000f


	//   ....[133]....
        /*03ec*/ 	.word	0x0500000f


	//   ....[134]....
        /*03f0*/ 	.word	0x0500000f


	//   ....[135]....
        /*03f4*/ 	.word	0x0500000f


	//   ....[136]....
        /*03f8*/ 	.word	0x0500000f


	//   ....[137]....
        /*03fc*/ 	.word	0x0500000f


	//   ....[138]....
        /*0400*/ 	.word	0x0500000f


	//   ....[139]....
        /*0404*/ 	.word	0x0500000f


	//   ....[140]....
        /*0408*/ 	.word	0x0500000f


	//   ....[141]....
        /*040c*/ 	.word	0x0500000f


	//   ....[142]....
        /*0410*/ 	.word	0x0500000f


	//   ....[143]....
        /*0414*/ 	.word	0x0500000f


	//   ....[144]....
        /*0418*/ 	.word	0x0500000f


	//   ....[145]....
        /*041c*/ 	.word	0x0500000f


	//   ....[146]....
        /*0420*/ 	.word	0x0500000f


	//   ....[147]....
        /*0424*/ 	.word	0x0500000f


	//   ....[148]....
        /*0428*/ 	.word	0x0500000f


	//   ....[149]....
        /*042c*/ 	.word	0x0500000f


	//   ....[150]....
        /*0430*/ 	.word	0x0500000f


	//   ....[151]....
        /*0434*/ 	.word	0x0500000f


	//   ....[152]....
        /*0438*/ 	.word	0x0500000f


	//   ....[153]....
        /*043c*/ 	.word	0x0500000f


	//   ....[154]....
        /*0440*/ 	.word	0x0500000f


	//   ....[155]....
        /*0444*/ 	.word	0x0500000f


	//   ....[156]....
        /*0448*/ 	.word	0x0500000f


	//   ....[157]....
        /*044c*/ 	.word	0x0500000f


	//   ....[158]....
        /*0450*/ 	.word	0x0500000f


	//   ....[159]....
        /*0454*/ 	.word	0x0500000f


	//   ....[160]....
        /*0458*/ 	.word	0x0500000f


	//   ....[161]....
        /*045c*/ 	.word	0x0500000f


	//   ....[162]....
        /*0460*/ 	.word	0x0500000f


	//   ....[163]....
        /*0464*/ 	.word	0x0500000f


	//   ....[164]....
        /*0468*/ 	.word	0x0500000f


	//   ....[165]....
        /*046c*/ 	.word	0x0500000f


	//   ....[166]....
        /*0470*/ 	.word	0x0500000f


	//   ....[167]....
        /*0474*/ 	.word	0x0500000f


	//   ....[168]....
        /*0478*/ 	.word	0x0500000f


	//   ....[169]....
        /*047c*/ 	.word	0x0500000f


	//   ....[170]....
        /*0480*/ 	.word	0x0500000f


	//   ....[171]....
        /*0484*/ 	.word	0x0500000f


	//   ....[172]....
        /*0488*/ 	.word	0x0500000f


	//   ....[173]....
        /*048c*/ 	.word	0x0500000f


	//   ....[174]....
        /*0490*/ 	.word	0x0500000f


	//   ....[175]....
        /*0494*/ 	.word	0x0500000f


	//   ....[176]....
        /*0498*/ 	.word	0x0500000f


	//   ....[177]....
        /*049c*/ 	.word	0x0500000f


	//   ....[178]....
        /*04a0*/ 	.word	0x0500000f


	//   ....[179]....
        /*04a4*/ 	.word	0x0500000f


	//   ....[180]....
        /*04a8*/ 	.word	0x0500000f


	//   ....[181]....
        /*04ac*/ 	.word	0x0500000f


	//   ....[182]....
        /*04b0*/ 	.word	0x0500000f


	//   ....[183]....
        /*04b4*/ 	.word	0x0500000f


	//   ....[184]....
        /*04b8*/ 	.word	0x0500000f


	//   ....[185]....
        /*04bc*/ 	.word	0x0500000f


	//   ....[186]....
        /*04c0*/ 	.word	0x0500000f


	//   ....[187]....
        /*04c4*/ 	.word	0x0500000f


	//   ....[188]....
        /*04c8*/ 	.word	0x0500000f


	//   ....[189]....
        /*04cc*/ 	.word	0x0500000f


	//   ....[190]....
        /*04d0*/ 	.word	0x0500000f


	//   ....[191]....
        /*04d4*/ 	.word	0x0500000f


	//   ....[192]....
        /*04d8*/ 	.word	0x0500000f


	//----- nvinfo : EIATTR_COOP_GROUP_INSTR_OFFSETS
	.align		4
.L_702:
        /*04dc*/ 	.byte	0x04, 0x28
        /*04de*/ 	.short	(.L_704 - .L_703)


	//   ....[0]....
.L_703:
        /*04e0*/ 	.word	0x00000080


	//   ....[1]....
        /*04e4*/ 	.word	0x00000090


	//   ....[2]....
        /*04e8*/ 	.word	0x000002b0


	//   ....[3]....
        /*04ec*/ 	.word	0x00000410


	//   ....[4]....
        /*04f0*/ 	.word	0x00000530


	//   ....[5]....
        /*04f4*/ 	.word	0x00000690


	//   ....[6]....
        /*04f8*/ 	.word	0x00001dd0


	//   ....[7]....
        /*04fc*/ 	.word	0x00003b10


	//   ....[8]....
        /*0500*/ 	.word	0x000042c0


	//   ....[9]....
        /*0504*/ 	.word	0x00005730


	//   ....[10]....
        /*0508*/ 	.word	0x000057a0


	//   ....[11]....
        /*050c*/ 	.word	0x00005970


	//   ....[12]....
        /*0510*/ 	.word	0x00005a50


	//   ....[13]....
        /*0514*/ 	.word	0x000061a0


	//   ....[14]....
        /*0518*/ 	.word	0x00006710


	//   ....[15]....
        /*051c*/ 	.word	0x000078a0


	//   ....[16]....
        /*0520*/ 	.word	0x000078c0


	//   ....[17]....
        /*0524*/ 	.word	0x00007d40


	//   ....[18]....
        /*0528*/ 	.word	0x00007f10


	//   ....[19]....
        /*052c*/ 	.word	0x00008ba0


	//   ....[20]....
        /*0530*/ 	.word	0x00008c50


	//   ....[21]....
        /*0534*/ 	.word	0x00008c80


	//   ....[22]....
        /*0538*/ 	.word	0x00008ce0


	//   ....[23]....
        /*053c*/ 	.word	0x00008d10


	//   ....[24]....
        /*0540*/ 	.word	0x0000a4d0


	//   ....[25]....
        /*0544*/ 	.word	0x0000a880


	//   ....[26]....
        /*0548*/ 	.word	0x0000a890


	//   ....[27]....
        /*054c*/ 	.word	0x0000a8a0


	//   ....[28]....
        /*0550*/ 	.word	0x0000a8b0


	//   ....[29]....
        /*0554*/ 	.word	0x0000b510


	//   ....[30]....
        /*0558*/ 	.word	0x0000b540


	//   ....[31]....
        /*055c*/ 	.word	0x0000b7f0


	//   ....[32]....
        /*0560*/ 	.word	0x0000b810


	//   ....[33]....
        /*0564*/ 	.word	0x0000c010


	//   ....[34]....
        /*0568*/ 	.word	0x0000c040


	//   ....[35]....
        /*056c*/ 	.word	0x0000c890


	//   ....[36]....
        /*0570*/ 	.word	0x0000c8b0


	//   ....[37]....
        /*0574*/ 	.word	0x0000db90


	//   ....[38]....
        /*0578*/ 	.word	0x0000dbc0


	//   ....[39]....
        /*057c*/ 	.word	0x0000de00


	//   ....[40]....
        /*0580*/ 	.word	0x0000de20


	//   ....[41]....
        /*0584*/ 	.word	0x0000e0e0


	//   ....[42]....
        /*0588*/ 	.word	0x0000e2d0


	//   ....[43]....
        /*058c*/ 	.word	0x0000e300


	//   ....[44]....
        /*0590*/ 	.word	0x0000e330


	//   ....[45]....
        /*0594*/ 	.word	0x0000e360


	//   ....[46]....
        /*0598*/ 	.word	0x0000e390


	//   ....[47]....
        /*059c*/ 	.word	0x0000e3c0


	//   ....[48]....
        /*05a0*/ 	.word	0x0000e530


	//   ....[49]....
        /*05a4*/ 	.word	0x0000e560


	//   ....[50]....
        /*05a8*/ 	.word	0x0000e590


	//   ....[51]....
        /*05ac*/ 	.word	0x0000e5c0


	//   ....[52]....
        /*05b0*/ 	.word	0x0000e5f0


	//   ....[53]....
        /*05b4*/ 	.word	0x0000e620


	//   ....[54]....
        /*05b8*/ 	.word	0x0000e6b0


	//   ....[55]....
        /*05bc*/ 	.word	0x0000e6e0


	//   ....[56]....
        /*05c0*/ 	.word	0x0000e6f0


	//   ....[57]....
        /*05c4*/ 	.word	0x0000e780


	//   ....[58]....
        /*05c8*/ 	.word	0x00010390


	//   ....[59]....
        /*05cc*/ 	.word	0x000103b0


	//   ....[60]....
        /*05d0*/ 	.word	0x00010440


	//   ....[61]....
        /*05d4*/ 	.word	0x00010460


	//   ....[62]....
        /*05d8*/ 	.word	0x000104e0


	//   ....[63]....
        /*05dc*/ 	.word	0x00010500


	//   ....[64]....
        /*05e0*/ 	.word	0x00010510


	//   ....[65]....
        /*05e4*/ 	.word	0x00010520


	//   ....[66]....
        /*05e8*/ 	.word	0x00010ca0


	//   ....[67]....
        /*05ec*/ 	.word	0x00010ce0


	//   ....[68]....
        /*05f0*/ 	.word	0x00010da0


	//   ....[69]....
        /*05f4*/ 	.word	0x00010dc0


	//   ....[70]....
        /*05f8*/ 	.word	0x00010e60


	//   ....[71]....
        /*05fc*/ 	.word	0x00010e80


	//   ....[72]....
        /*0600*/ 	.word	0x00010e90


	//   ....[73]....
        /*0604*/ 	.word	0x00010f10


	//   ....[74]....
        /*0608*/ 	.word	0x00011770


	//   ....[75]....
        /*060c*/ 	.word	0x00011790


	//   ....[76]....
        /*0610*/ 	.word	0x00011930


	//   ....[77]....
        /*0614*/ 	.word	0x00011960


	//   ....[78]....
        /*0618*/ 	.word	0x00011a70


	//   ....[79]....
        /*061c*/ 	.word	0x00011a80


	//   ....[80]....
        /*0620*/ 	.word	0x00011ab0


	//   ....[81]....
        /*0624*/ 	.word	0x00011ac0


	//   ....[82]....
        /*0628*/ 	.word	0x000120d0


	//   ....[83]....
        /*062c*/ 	.word	0x00012100


	//   ....[84]....
        /*0630*/ 	.word	0x000122f0


	//   ....[85]....
        /*0634*/ 	.word	0x00012330


	//   ....[86]....
        /*0638*/ 	.word	0x00012340


	//   ....[87]....
        /*063c*/ 	.word	0x00012350


	//   ....[88]....
        /*0640*/ 	.word	0x000124a0


	//   ....[89]....
        /*0644*/ 	.word	0x000125f0


	//   ....[90]....
        /*0648*/ 	.word	0x00012e00


	//   ....[91]....
        /*064c*/ 	.word	0x00012e20


	//   ....[92]....
        /*0650*/ 	.word	0x00012e70


	//   ....[93]....
        /*0654*/ 	.word	0x00012e80


	//   ....[94]....
        /*0658*/ 	.word	0x00012ec0


	//   ....[95]....
        /*065c*/ 	.word	0x00012ed0


	//   ....[96]....
        /*0660*/ 	.word	0x00012ee0


	//   ....[97]....
        /*0664*/ 	.word	0x00012f20


	//   ....[98]....
        /*0668*/ 	.word	0x00013220


	//   ....[99]....
        /*066c*/ 	.word	0x00013260


	//   ....[100]....
        /*0670*/ 	.word	0x00013280


	//   ....[101]....
        /*0674*/ 	.word	0x000132a0


	//   ....[102]....
        /*0678*/ 	.word	0x000132d0


	//   ....[103]....
        /*067c*/ 	.word	0x000132f0


	//   ....[104]....
        /*0680*/ 	.word	0x000133f0


	//   ....[105]....
        /*0684*/ 	.word	0x00013540


	//   ....[106]....
        /*0688*/ 	.word	0x00013b80


	//   ....[107]....
        /*068c*/ 	.word	0x00013bb0


	//   ....[108]....
        /*0690*/ 	.word	0x00013c10


	//   ....[109]....
        /*0694*/ 	.word	0x00013c40


	//   ....[110]....
        /*0698*/ 	.word	0x00013c70


	//   ....[111]....
        /*069c*/ 	.word	0x00013ca0


	//   ....[112]....
        /*06a0*/ 	.word	0x00013cd0


	//   ....[113]....
        /*06a4*/ 	.word	0x00013d00


	//   ....[114]....
        /*06a8*/ 	.word	0x00013ea0


	//   ....[115]....
        /*06ac*/ 	.word	0x00013ed0


	//   ....[116]....
        /*06b0*/ 	.word	0x00013f00


	//   ....[117]....
        /*06b4*/ 	.word	0x00013f30


	//   ....[118]....
        /*06b8*/ 	.word	0x00013f60


	//   ....[119]....
        /*06bc*/ 	.word	0x00013f90


	//   ....[120]....
        /*06c0*/ 	.word	0x00014050


	//   ....[121]....
        /*06c4*/ 	.word	0x00014070


	//   ....[122]....
        /*06c8*/ 	.word	0x00014080


	//   ....[123]....
        /*06cc*/ 	.word	0x000140e0


	//   ....[124]....
        /*06d0*/ 	.word	0x00014700


	//   ....[125]....
        /*06d4*/ 	.word	0x00014c30


	//   ....[126]....
        /*06d8*/ 	.word	0x00014d20


	//   ....[127]....
        /*06dc*/ 	.word	0x00014dc0


	//   ....[128]....
        /*06e0*/ 	.word	0x00014e20


	//   ....[129]....
        /*06e4*/ 	.word	0x00014f10


	//   ....[130]....
        /*06e8*/ 	.word	0x00014f80


	//   ....[131]....
        /*06ec*/ 	.word	0x00015070


	//   ....[132]....
        /*06f0*/ 	.word	0x000150e0


	//   ....[133]....
        /*06f4*/ 	.word	0x00015180


	//   ....[134]....
        /*06f8*/ 	.word	0x00015280


	//   ....[135]....
        /*06fc*/ 	.word	0x00015310


	//   ....[136]....
        /*0700*/ 	.word	0x00015370


	//   ....[137]....
        /*0704*/ 	.word	0x00015460


	//   ....[138]....
        /*0708*/ 	.word	0x000154e0


	//   ....[139]....
        /*070c*/ 	.word	0x000155e0


	//   ....[140]....
        /*0710*/ 	.word	0x00015650


	//   ....[141]....
        /*0714*/ 	.word	0x00015730


	//   ....[142]....
        /*0718*/ 	.word	0x00015a40


	//   ....[143]....
        /*071c*/ 	.word	0x00015b00


	//   ....[144]....
        /*0720*/ 	.word	0x00015d70


	//   ....[145]....
        /*0724*/ 	.word	0x00015dc0


	//   ....[146]....
        /*0728*/ 	.word	0x00015fd0


	//   ....[147]....
        /*072c*/ 	.word	0x00016020


	//   ....[148]....
        /*0730*/ 	.word	0x000161d0


	//   ....[149]....
        /*0734*/ 	.word	0x00016220


	//   ....[150]....
        /*0738*/ 	.word	0x00016360


	//   ....[151]....
        /*073c*/ 	.word	0x00016460


	//   ....[152]....
        /*0740*/ 	.word	0x000166d0


	//   ....[153]....
        /*0744*/ 	.word	0x00016720


	//   ....[154]....
        /*0748*/ 	.word	0x000168f0


	//   ....[155]....
        /*074c*/ 	.word	0x00016940


	//   ....[156]....
        /*0750*/ 	.word	0x00016b10


	//   ....[157]....
        /*0754*/ 	.word	0x00016b60


	//   ....[158]....
        /*0758*/ 	.word	0x00016c50


	//   ....[159]....
        /*075c*/ 	.word	0x00016cf0


	//   ....[160]....
        /*0760*/ 	.word	0x00016d50


	//   ....[161]....
        /*0764*/ 	.word	0x00016e00


	//   ....[162]....
        /*0768*/ 	.word	0x00016e60


	//   ....[163]....
        /*076c*/ 	.word	0x00016f10


	//   ....[164]....
        /*0770*/ 	.word	0x00016f70


	//   ....[165]....
        /*0774*/ 	.word	0x00017020


	//   ....[166]....
        /*0778*/ 	.word	0x00017110


	//   ....[167]....
        /*077c*/ 	.word	0x000171f0


	//   ....[168]....
        /*0780*/ 	.word	0x00017300


	//   ....[169]....
        /*0784*/ 	.word	0x00017400


	//   ....[170]....
        /*0788*/ 	.word	0x00017530


	//   ....[171]....
        /*078c*/ 	.word	0x00017610


	//   ....[172]....
        /*0790*/ 	.word	0x00017710


	//   ....[173]....
        /*0794*/ 	.word	0x000177f0


	//   ....[174]....
        /*0798*/ 	.word	0x00017880


	//   ....[175]....
        /*079c*/ 	.word	0x00017920


	//   ....[176]....
        /*07a0*/ 	.word	0x00017aa0


	//   ....[177]....
        /*07a4*/ 	.word	0x00017b10


	//   ....[178]....
        /*07a8*/ 	.word	0x00017b80


	//   ....[179]....
        /*07ac*/ 	.word	0x00017bf0


	//   ....[180]....
        /*07b0*/ 	.word	0x00017c60


	//   ....[181]....
        /*07b4*/ 	.word	0x00017ce0


	//   ....[182]....
        /*07b8*/ 	.word	0x00017d60


	//   ....[183]....
        /*07bc*/ 	.word	0x00017df0


	//   ....[184]....
        /*07c0*/ 	.word	0x00017e60


	//   ....[185]....
        /*07c4*/ 	.word	0x00017ed0


	//   ....[186]....
        /*07c8*/ 	.word	0x00017f40


	//   ....[187]....
        /*07cc*/ 	.word	0x00017fc0


	//   ....[188]....
        /*07d0*/ 	.word	0x00018030


	//   ....[189]....
        /*07d4*/ 	.word	0x000180d0


	//   ....[190]....
        /*07d8*/ 	.word	0x00018120


	//   ....[191]....
        /*07dc*/ 	.word	0x000181b0


	//   ....[192]....
        /*07e0*/ 	.word	0x000182e0


	//----- nvinfo : EIATTR_REG_RECONFIG
	.align		4
.L_704:
        /*07e4*/ 	.byte	0x01, 0x54
	.zero		2


	//----- nvinfo : EIATTR_SYSCALL_OFFSETS
	.align		4
        /*07e8*/ 	.byte	0x04, 0x46
        /*07ea*/ 	.short	(.L_706 - .L_705)


	//   ....[0]....
.L_705:
        /*07ec*/ 	.word	0x00003cd0


	//   ....[1]....
        /*07f0*/ 	.word	0x0000f760


	//   ....[2]....
        /*07f4*/ 	.word	0x0000f8b0


	//   ....[3]....
        /*07f8*/ 	.word	0x0000f9a0


	//   ....[4]....
        /*07fc*/ 	.word	0x000108c0


	//   ....[5]....
        /*0800*/ 	.word	0x00011190


	//----- nvinfo : EIATTR_MBARRIER_INSTR_OFFSETS
	.align		4
.L_706:
        /*0804*/ 	.byte	0x04, 0x39
        /*0806*/ 	.short	(.L_708 - .L_707)


	//   ....[0]....
.L_707:
        /*0808*/ 	.word	0x00000190
        /*080c*/ 	.word	0x000000ff
        /*0810*/ 	.word	0x00038800
        /*0814*/ 	.short	0x0100
        /*0816*/ 	.byte	0x08
	.zero		1


	//   ....[1]....
        /*0818*/ 	.word	0x000001a0
        /*081c*/ 	.word	0x000000ff
        /*0820*/ 	.word	0x00038810
        /*0824*/ 	.short	0x0100
        /*0826*/ 	.byte	0x08
	.zero		1


	//   ....[2]....
        /*0828*/ 	.word	0x000001b0
        /*082c*/ 	.word	0x000000ff
        /*0830*/ 	.word	0x00038820
        /*0834*/ 	.short	0x0100
        /*0836*/ 	.byte	0x08
	.zero		1


	//   ....[3]....
        /*0838*/ 	.word	0x00000260
        /*083c*/ 	.word	0x000000ff
        /*0840*/ 	.word	0x00038830
        /*0844*/ 	.short	0x0100
        /*0846*/ 	.byte	0x06
	.zero		1


	//   ....[4]....
        /*0848*/ 	.word	0x00000270
        /*084c*/ 	.word	0x000000ff
        /*0850*/ 	.word	0x00038840
        /*0854*/ 	.short	0x0100
        /*0856*/ 	.byte	0x06
	.zero		1


	//   ....[5]....
        /*0858*/ 	.word	0x00000280
        /*085c*/ 	.word	0x000000ff
        /*0860*/ 	.word	0x00038838
        /*0864*/ 	.short	0x0100
        /*0866*/ 	.byte	0x06
	.zero		1


	//   ....[6]....
        /*0868*/ 	.word	0x00000290
        /*086c*/ 	.word	0x000000ff
        /*0870*/ 	.word	0x00038848
        /*0874*/ 	.short	0x0100
        /*0876*/ 	.byte	0x06
	.zero		1


	//   ....[7]....
        /*0878*/ 	.word	0x000003c0
        /*087c*/ 	.word	0x000000ff
        /*0880*/ 	.word	0x00038850
        /*0884*/ 	.short	0x0100
        /*0886*/ 	.byte	0x08
	.zero		1


	//   ....[8]....
        /*0888*/ 	.word	0x000003d0
        /*088c*/ 	.word	0x000000ff
        /*0890*/ 	.word	0x00038860
        /*0894*/ 	.short	0x0100
        /*0896*/ 	.byte	0x08
	.zero		1


	//   ....[9]....
        /*0898*/ 	.word	0x000003e0
        /*089c*/ 	.word	0x000000ff
        /*08a0*/ 	.word	0x00038858
        /*08a4*/ 	.short	0x0100
        /*08a6*/ 	.byte	0x08
	.zero		1


	//   ....[10]....
        /*08a8*/ 	.word	0x000003f0
        /*08ac*/ 	.word	0x000000ff
        /*08b0*/ 	.word	0x00038868
        /*08b4*/ 	.short	0x0100
        /*08b6*/ 	.byte	0x08
	.zero		1


	//   ....[11]....
        /*08b8*/ 	.word	0x000004e0
        /*08bc*/ 	.word	0x000000ff
        /*08c0*/ 	.word	0x00038870
        /*08c4*/ 	.short	0x0100
        /*08c6*/ 	.byte	0x06
	.zero		1


	//   ....[12]....
        /*08c8*/ 	.word	0x000004f0
        /*08cc*/ 	.word	0x000000ff
        /*08d0*/ 	.word	0x00038880
        /*08d4*/ 	.short	0x0100
        /*08d6*/ 	.byte	0x06
	.zero		1


	//   ....[13]....
        /*08d8*/ 	.word	0x00000500
        /*08dc*/ 	.word	0x000000ff
        /*08e0*/ 	.word	0x00038878
        /*08e4*/ 	.short	0x0100
        /*08e6*/ 	.byte	0x06
	.zero		1


	//   ....[14]....
        /*08e8*/ 	.word	0x00000510
        /*08ec*/ 	.word	0x000000ff
        /*08f0*/ 	.word	0x00038888
        /*08f4*/ 	.short	0x0100
        /*08f6*/ 	.byte	0x06
	.zero		1


	//   ....[15]....
        /*08f8*/ 	.word	0x00000640
        /*08fc*/ 	.word	0x000000ff
        /*0900*/ 	.word	0x00038890
        /*0904*/ 	.short	0x0100
        /*0906*/ 	.byte	0x08
	.zero		1


	//   ....[16]....
        /*0908*/ 	.word	0x00000650
        /*090c*/ 	.word	0x000000ff
        /*0910*/ 	.word	0x000388a0
        /*0914*/ 	.short	0x0100
        /*0916*/ 	.byte	0x08
	.zero		1


	//   ....[17]....
        /*0918*/ 	.word	0x00000660
        /*091c*/ 	.word	0x000000ff
        /*0920*/ 	.word	0x00038898
        /*0924*/ 	.short	0x0100
        /*0926*/ 	.byte	0x08
	.zero		1


	//   ....[18]....
        /*0928*/ 	.word	0x00000670
        /*092c*/ 	.word	0x000000ff
        /*0930*/ 	.word	0x000388a8
        /*0934*/ 	.short	0x0100
        /*0936*/ 	.byte	0x08
	.zero		1


	//   ....[19]....
        /*0938*/ 	.word	0x000007b0
        /*093c*/ 	.word	0x000000ff
        /*0940*/ 	.word	0x000388b0
        /*0944*/ 	.short	0x0100
        /*0946*/ 	.byte	0x08
	.zero		1


	//   ....[20]....
        /*0948*/ 	.word	0x000007c0
        /*094c*/ 	.word	0x000000ff
        /*0950*/ 	.word	0x000388c0
        /*0954*/ 	.short	0x0100
        /*0956*/ 	.byte	0x08
	.zero		1


	//   ....[21]....
        /*0958*/ 	.word	0x000007d0
        /*095c*/ 	.word	0x000000ff
        /*0960*/ 	.word	0x000388b8
        /*0964*/ 	.short	0x0100
        /*0966*/ 	.byte	0x08
	.zero		1


	//   ....[22]....
        /*0968*/ 	.word	0x000007e0
        /*096c*/ 	.word	0x000000ff
        /*0970*/ 	.word	0x000388c8
        /*0974*/ 	.short	0x0100
        /*0976*/ 	.byte	0x08
	.zero		1


	//   ....[23]....
        /*0978*/ 	.word	0x000020b0
        /*097c*/ 	.word	0x000000ff
        /*0980*/ 	.word	0x00000000
        /*0984*/ 	.short	0x0101
        /*0986*/ 	.byte	0x06
	.zero		1


	//   ....[24]....
        /*0988*/ 	.word	0x00002ba0
        /*098c*/ 	.word	0x000000ff
        /*0990*/ 	.word	0x00000000
        /*0994*/ 	.short	0x0101
        /*0996*/ 	.byte	0x06
	.zero		1


	//   ....[25]....
        /*0998*/ 	.word	0x00003d80
        /*099c*/ 	.word	0x000000ff
        /*09a0*/ 	.word	0x00038800
        /*09a4*/ 	.short	0x010a
        /*09a6*/ 	.byte	0x29
	.zero		1


	//   ....[26]....
        /*09a8*/ 	.word	0x00003df0
        /*09ac*/ 	.word	0x00000007
        /*09b0*/ 	.word	0x00038830
        /*09b4*/ 	.short	0x010a
        /*09b6*/ 	.byte	0x3f
	.zero		1


	//   ....[27]....
        /*09b8*/ 	.word	0x00003e30
        /*09bc*/ 	.word	0x00000007
        /*09c0*/ 	.word	0x00038830
        /*09c4*/ 	.short	0x010a
        /*09c6*/ 	.byte	0x3f
	.zero		1


	//   ....[28]....
        /*09c8*/ 	.word	0x000040b0
        /*09cc*/ 	.word	0x000000ff
        /*09d0*/ 	.word	0x00038810
        /*09d4*/ 	.short	0x010a
        /*09d6*/ 	.byte	0x29
	.zero		1


	//   ....[29]....
        /*09d8*/ 	.word	0x000040f0
        /*09dc*/ 	.word	0x00000007
        /*09e0*/ 	.word	0x00038850
        /*09e4*/ 	.short	0x010a
        /*09e6*/ 	.byte	0x3f
	.zero		1


	//   ....[30]....
        /*09e8*/ 	.word	0x00004130
        /*09ec*/ 	.word	0x00000007
        /*09f0*/ 	.word	0x00038850
        /*09f4*/ 	.short	0x010a
        /*09f6*/ 	.byte	0x3f
	.zero		1


	//   ....[31]....
        /*09f8*/ 	.word	0x00005340
        /*09fc*/ 	.word	0x000000ff
        /*0a00*/ 	.word	0x00000000
        /*0a04*/ 	.short	0x0101
        /*0a06*/ 	.byte	0x05
	.zero		1


	//   ....[32]....
        /*0a08*/ 	.word	0x00006230
        /*0a0c*/ 	.word	0x000000ff
        /*0a10*/ 	.word	0x00000000
        /*0a14*/ 	.short	0x0101
        /*0a16*/ 	.byte	0x05
	.zero		1


	//   ....[33]....
        /*0a18*/ 	.word	0x00006330
        /*0a1c*/ 	.word	0x000000ff
        /*0a20*/ 	.word	0x00038830
        /*0a24*/ 	.short	0x010a
        /*0a26*/ 	.byte	0x05
	.zero		1


	//   ....[34]....
        /*0a28*/ 	.word	0x00006370
        /*0a2c*/ 	.word	0x000000ff
        /*0a30*/ 	.word	0x00038830
        /*0a34*/ 	.short	0x010a
        /*0a36*/ 	.byte	0x05
	.zero		1


	//   ....[35]....
        /*0a38*/ 	.word	0x00006550
        /*0a3c*/ 	.word	0x000000ff
        /*0a40*/ 	.word	0x00038850
        /*0a44*/ 	.short	0x010a
        /*0a46*/ 	.byte	0x05
	.zero		1


	//   ....[36]....
        /*0a48*/ 	.word	0x00006590
        /*0a4c*/ 	.word	0x000000ff
        /*0a50*/ 	.word	0x00038850
        /*0a54*/ 	.short	0x010a
        /*0a56*/ 	.byte	0x05
	.zero		1


	//   ....[37]....
        /*0a58*/ 	.word	0x000077b0
        /*0a5c*/ 	.word	0x000000ff
        /*0a60*/ 	.word	0x00000000
        /*0a64*/ 	.short	0x0101
        /*0a66*/ 	.byte	0x0a
	.zero		1


	//   ....[38]....
        /*0a68*/ 	.word	0x00008c30
        /*0a6c*/ 	.word	0x000000ff
        /*0a70*/ 	.word	0x00000000
        /*0a74*/ 	.short	0x0101
        /*0a76*/ 	.byte	0x05
	.zero		1


	//   ....[39]....
        /*0a78*/ 	.word	0x0000b530
        /*0a7c*/ 	.word	0x000000ff
        /*0a80*/ 	.word	0x00000000
        /*0a84*/ 	.short	0x0101
        /*0a86*/ 	.byte	0x07
	.zero		1


	//   ....[40]....
        /*0a88*/ 	.word	0x0000bf60
        /*0a8c*/ 	.word	0x000000ff
        /*0a90*/ 	.word	0x00000000
        /*0a94*/ 	.short	0x0101
        /*0a96*/ 	.byte	0x07
	.zero		1


	//   ....[41]....
        /*0a98*/ 	.word	0x00010160
        /*0a9c*/ 	.word	0x00000016
        /*0aa0*/ 	.word	0x00038840
        /*0aa4*/ 	.short	0x010a
        /*0aa6*/ 	.byte	0x3f
	.zero		1


	//   ....[42]....
        /*0aa8*/ 	.word	0x00010620
        /*0aac*/ 	.word	0x00000016
        /*0ab0*/ 	.word	0x00038830
        /*0ab4*/ 	.short	0x0107
        /*0ab6*/ 	.byte	0x3f
	.zero		1


	//   ....[43]....
        /*0ab8*/ 	.word	0x00010700
        /*0abc*/ 	.word	0x00000016
        /*0ac0*/ 	.word	0x00038830
        /*0ac4*/ 	.short	0x0101
        /*0ac6*/ 	.byte	0x3f
	.zero		1


	//   ....[44]....
        /*0ac8*/ 	.word	0x00010fd0
        /*0acc*/ 	.word	0x00000011
        /*0ad0*/ 	.word	0x00038800
        /*0ad4*/ 	.short	0x0107
        /*0ad6*/ 	.byte	0x3f
	.zero		1


	//   ....[45]....
        /*0ad8*/ 	.word	0x00011060
        /*0adc*/ 	.word	0x00000011
        /*0ae0*/ 	.word	0x00038800
        /*0ae4*/ 	.short	0x0101
        /*0ae6*/ 	.byte	0x3f
	.zero		1


	//   ....[46]....
        /*0ae8*/ 	.word	0x00011d60
        /*0aec*/ 	.word	0x00000011
        /*0af0*/ 	.word	0x00038810
        /*0af4*/ 	.short	0x0107
        /*0af6*/ 	.byte	0x3f
	.zero		1


	//   ....[47]....
        /*0af8*/ 	.word	0x00011e60
        /*0afc*/ 	.word	0x00000011
        /*0b00*/ 	.word	0x00038810
        /*0b04*/ 	.short	0x0101
        /*0b06*/ 	.byte	0x3f
	.zero		1


	//   ....[48]....
        /*0b08*/ 	.word	0x00011e80
        /*0b0c*/ 	.word	0x00000011
        /*0b10*/ 	.word	0x00038820
        /*0b14*/ 	.short	0x010a
        /*0b16*/ 	.byte	0x3f
	.zero		1


	//   ....[49]....
        /*0b18*/ 	.word	0x00011f10
        /*0b1c*/ 	.word	0x00000016
        /*0b20*/ 	.word	0x00038860
        /*0b24*/ 	.short	0x010a
        /*0b26*/ 	.byte	0x3f
	.zero		1


	//   ....[50]....
        /*0b28*/ 	.word	0x00012810
        /*0b2c*/ 	.word	0x00000016
        /*0b30*/ 	.word	0x00038850
        /*0b34*/ 	.short	0x0107
        /*0b36*/ 	.byte	0x3f
	.zero		1


	//   ....[51]....
        /*0b38*/ 	.word	0x000128e0
        /*0b3c*/ 	.word	0x00000016
        /*0b40*/ 	.word	0x00038850
        /*0b44*/ 	.short	0x0101
        /*0b46*/ 	.byte	0x3f
	.zero		1


	//   ....[52]....
        /*0b48*/ 	.word	0x00012c80
        /*0b4c*/ 	.word	0x00000006
        /*0b50*/ 	.word	0x00038840
        /*0b54*/ 	.short	0x010a
        /*0b56*/ 	.byte	0x3f
	.zero		1


	//   ....[53]....
        /*0b58*/ 	.word	0x00012fa0
        /*0b5c*/ 	.word	0x00000006
        /*0b60*/ 	.word	0x00038830
        /*0b64*/ 	.short	0x0107
        /*0b66*/ 	.byte	0x3f
	.zero		1


	//   ....[54]....
        /*0b68*/ 	.word	0x00013060
        /*0b6c*/ 	.word	0x00000006
        /*0b70*/ 	.word	0x00038830
        /*0b74*/ 	.short	0x0101
        /*0b76*/ 	.byte	0x3f
	.zero		1


	//   ....[55]....
        /*0b78*/ 	.word	0x00013090
        /*0b7c*/ 	.word	0x00000006
        /*0b80*/ 	.word	0x00038860
        /*0b84*/ 	.short	0x010a
        /*0b86*/ 	.byte	0x3f
	.zero		1


	//   ....[56]....
        /*0b88*/ 	.word	0x00013740
        /*0b8c*/ 	.word	0x00000006
        /*0b90*/ 	.word	0x00038850
        /*0b94*/ 	.short	0x0107
        /*0b96*/ 	.byte	0x3f
	.zero		1


	//   ....[57]....
        /*0b98*/ 	.word	0x00013800
        /*0b9c*/ 	.word	0x00000006
        /*0ba0*/ 	.word	0x00038850
        /*0ba4*/ 	.short	0x0101
        /*0ba6*/ 	.byte	0x3f
	.zero		1


	//   ....[58]....
        /*0ba8*/ 	.word	0x00014680
        /*0bac*/ 	.word	0x00000005
        /*0bb0*/ 	.word	0x00038820
        /*0bb4*/ 	.short	0x010a
        /*0bb6*/ 	.byte	0x3f
	.zero		1


	//   ....[59]....
        /*0bb8*/ 	.word	0x00014800
        /*0bbc*/ 	.word	0x00000003
        /*0bc0*/ 	.word	0x00038840
        /*0bc4*/ 	.short	0x010a
        /*0bc6*/ 	.byte	0x3f
	.zero		1


	//   ....[60]....
        /*0bc8*/ 	.word	0x000148a0
        /*0bcc*/ 	.word	0x00000005
        /*0bd0*/ 	.word	0x00038840
        /*0bd4*/ 	.short	0x010a
        /*0bd6*/ 	.byte	0x3f
	.zero		1


	//   ....[61]....
        /*0bd8*/ 	.word	0x000148e0
        /*0bdc*/ 	.word	0x00000003
        /*0be0*/ 	.word	0x00038860
        /*0be4*/ 	.short	0x010a
        /*0be6*/ 	.byte	0x3f
	.zero		1


	//   ....[62]....
        /*0be8*/ 	.word	0x00014920
        /*0bec*/ 	.word	0x00000005
        /*0bf0*/ 	.word	0x00038860
        /*0bf4*/ 	.short	0x010a
        /*0bf6*/ 	.byte	0x3f
	.zero		1


	//   ....[63]....
        /*0bf8*/ 	.word	0x00014990
        /*0bfc*/ 	.word	0x00000000
        /*0c00*/ 	.word	0x00038800
        /*0c04*/ 	.short	0x010a
        /*0c06*/ 	.byte	0x3f
	.zero		1


	//   ....[64]....
        /*0c08*/ 	.word	0x000149e0
        /*0c0c*/ 	.word	0x00000007
        /*0c10*/ 	.word	0x00038830
        /*0c14*/ 	.short	0x010a
        /*0c16*/ 	.byte	0x3f
	.zero		1


	//   ....[65]....
        /*0c18*/ 	.word	0x00014a40
        /*0c1c*/ 	.word	0x00000006
        /*0c20*/ 	.word	0x00038810
        /*0c24*/ 	.short	0x010a
        /*0c26*/ 	.byte	0x3f
	.zero		1


	//   ....[66]....
        /*0c28*/ 	.word	0x00014a90
        /*0c2c*/ 	.word	0x00000007
        /*0c30*/ 	.word	0x00038850
        /*0c34*/ 	.short	0x010a
        /*0c36*/ 	.byte	0x3f
	.zero		1


	//   ....[67]....
        /*0c38*/ 	.word	0x00014af0
        /*0c3c*/ 	.word	0x00000005
        /*0c40*/ 	.word	0x00038830
        /*0c44*/ 	.short	0x010a
        /*0c46*/ 	.byte	0x3f
	.zero		1


	//   ....[68]....
        /*0c48*/ 	.word	0x00014b50
        /*0c4c*/ 	.word	0x00000005
        /*0c50*/ 	.word	0x00038850
        /*0c54*/ 	.short	0x010a
        /*0c56*/ 	.byte	0x3f
	.zero		1


	//   ....[69]....
        /*0c58*/ 	.word	0x00014c70
        /*0c5c*/ 	.word	0x00000016
        /*0c60*/ 	.word	0x00038840
        /*0c64*/ 	.short	0x010a
        /*0c66*/ 	.byte	0x3f
	.zero		1


	//   ....[70]....
        /*0c68*/ 	.word	0x00016260
        /*0c6c*/ 	.word	0x00000011
        /*0c70*/ 	.word	0x00038820
        /*0c74*/ 	.short	0x010a
        /*0c76*/ 	.byte	0x3f
	.zero		1


	//   ....[71]....
        /*0c78*/ 	.word	0x000162b0
        /*0c7c*/ 	.word	0x00000016
        /*0c80*/ 	.word	0x00038860
        /*0c84*/ 	.short	0x010a
        /*0c86*/ 	.byte	0x3f
	.zero		1


	//   ....[72]....
        /*0c88*/ 	.word	0x00016ba0
        /*0c8c*/ 	.word	0x00000006
        /*0c90*/ 	.word	0x00038840
        /*0c94*/ 	.short	0x010a
        /*0c96*/ 	.byte	0x3f
	.zero		1


	//   ....[73]....
        /*0c98*/ 	.word	0x00017060
        /*0c9c*/ 	.word	0x00000006
        /*0ca0*/ 	.word	0x00038860
        /*0ca4*/ 	.short	0x010a
        /*0ca6*/ 	.byte	0x3f
	.zero		1


	//   ....[74]....
        /*0ca8*/ 	.word	0x00018200
        /*0cac*/ 	.word	0x00000005
        /*0cb0*/ 	.word	0x00038820
        /*0cb4*/ 	.short	0x010a
        /*0cb6*/ 	.byte	0x3f
	.zero		1


	//   ....[75]....
        /*0cb8*/ 	.word	0x000183a0
        /*0cbc*/ 	.word	0x00000003
        /*0cc0*/ 	.word	0x00038840
        /*0cc4*/ 	.short	0x010a
        /*0cc6*/ 	.byte	0x3f
	.zero		1


	//   ....[76]....
        /*0cc8*/ 	.word	0x000183f0
        /*0ccc*/ 	.word	0x00000005
        /*0cd0*/ 	.word	0x00038840
        /*0cd4*/ 	.short	0x010a
        /*0cd6*/ 	.byte	0x3f
	.zero		1


	//   ....[77]....
        /*0cd8*/ 	.word	0x00018440
        /*0cdc*/ 	.word	0x00000003
        /*0ce0*/ 	.word	0x00038860
        /*0ce4*/ 	.short	0x010a
        /*0ce6*/ 	.byte	0x3f
	.zero		1


	//----- nvinfo : EIATTR_NUM_MBARRIERS
	.align		4
.L_708:
        /*0ce8*/ 	.byte	0x03, 0x38
        /*0cea*/ 	.short	0x0017


	//----- nvinfo : EIATTR_EXIT_INSTR_OFFSETS
	.align		4
        /*0cec*/ 	.byte	0x04, 0x1c
        /*0cee*/ 	.short	(.L_710 - .L_709)


	//   ....[0]....
.L_709:
        /*0cf0*/ 	.word	0x00000990


	//   ....[1]....
        /*0cf4*/ 	.word	0x0000e080


	//   ....[2]....
        /*0cf8*/ 	.word	0x00014970


	//----- nvinfo : EIATTR_MAX_THREADS
	.align		4
.L_710:
        /*0cfc*/ 	.byte	0x04, 0x05
        /*0cfe*/ 	.short	(.L_712 - .L_711)
.L_711:
        /*0d00*/ 	.word	0x00000180
        /*0d04*/ 	.word	0x00000001
        /*0d08*/ 	.word	0x00000001


	//----- nvinfo : EIATTR_CRS_STACK_SIZE
	.align		4
.L_712:
        /*0d0c*/ 	.byte	0x04, 0x1e
        /*0d0e*/ 	.short	(.L_714 - .L_713)
.L_713:
        /*0d10*/ 	.word	0x00000000


	//----- nvinfo : EIATTR_CBANK_PARAM_SIZE
	.align		4
.L_714:
        /*0d14*/ 	.byte	0x03, 0x19
        /*0d16*/ 	.short	0x0bf0


	//----- nvinfo : EIATTR_PARAM_CBANK
	.align		4
        /*0d18*/ 	.byte	0x04, 0x0a
        /*0d1a*/ 	.short	(.L_716 - .L_715)
	.align		4
.L_715:
        /*0d1c*/ 	.word	index@(.nv.constant0._ZN7cutlass13device_kernelIN5flash11enable_sm90INS1_16FlashAttnFwdSm90INS1_25CollectiveMainloopFwdSm90ILi2EN4cute5tupleIJNS5_1CILi1EEES8_S8_EEENS6_IJNS7_ILi64EEESA_SA_EEELi512ENS_10bfloat16_tEfNS_4arch4Sm90ELb0ELb0ELb0ELb1ELb1ELb0ELb1ELb0ELb0ELb1ELb1ELb0EEENS1_21CollectiveEpilogueFwdINS6_IJSA_NS7_ILi512EEESA_EEES9_SC_SE_Li256ELb1ELb1ELb1ELb0EEENS1_36VarlenDynamicPersistentTileSchedulerILi64ELi64ELi256ELi128ELb1ELb1ELb1ELb0ELb1ELb1EEEEEEEEEvNT_6ParamsE)
        /*0d20*/ 	.short	0x0210
        /*0d22*/ 	.short	0x0bf0


	//----- nvinfo : EIATTR_SW_WAR
	.align		4
.L_716:
        /*0d24*/ 	.byte	0x04, 0x36
        /*0d26*/ 	.short	(.L_718 - .L_717)
.L_717:
        /*0d28*/ 	.word	0x00000008
.L_718:


//--------------------- .nv.info._ZN7cutlass13device_kernelIN5flash11enable_sm90INS1_16FlashAttnFwdSm90INS1_25CollectiveMainloopFwdSm90ILi2EN4cute5tupleIJNS5_1CILi1EEES8_S8_EEENS6_IJNS7_ILi64EEESA_SA_EEELi512ENS_10bfloat16_tEfNS_4arch4Sm90ELb0ELb0ELb0ELb1ELb1ELb1ELb1ELb0ELb0ELb1ELb1ELb0EEENS1_21CollectiveEpilogueFwdINS6_IJSA_NS7_ILi512EEESA_EEES9_SC_SE_Li256ELb1ELb1ELb1ELb0EEENS1_36VarlenDynamicPersistentTileSchedulerILi64ELi64ELi256ELi128ELb1ELb1ELb1ELb0ELb1ELb1EEEEEEEEEvNT_6ParamsE --------------------------
	.section	.nv.info._ZN7cutlass13device_kernelIN5flash11enable_sm90INS1_16FlashAttnFwdSm90INS1_25CollectiveMainloopFwdSm90ILi2EN4cute5tupleIJNS5_1CILi1EEES8_S8_EEENS6_IJNS7_ILi64EEESA_SA_EEELi512ENS_10bfloat16_tEfNS_4arch4Sm90ELb0ELb0ELb0ELb1ELb1ELb1ELb1ELb0ELb0ELb1ELb1ELb0EEENS1_21CollectiveEpilogueFwdINS6_IJSA_NS7_ILi512EEESA_EEES9_SC_SE_Li256ELb1ELb1ELb1ELb0EEENS1_36VarlenDynamicPersistentTileSchedulerILi64ELi64ELi256ELi128ELb1ELb1ELb1ELb0ELb1ELb1EEEEEEEEEvNT_6ParamsE,"",@"SHT_CUDA_INFO"
	.sectionflags	@""
	.align	4


	//----- nvinfo : EIATTR_CUDA_API_VERSION
	.align		4
        /*0000*/ 	.byte	0x04, 0x37
        /*0002*/ 	.short	(.L_720 - .L_719)
.L_719:
        /*0004*/ 	.word	0x00000082


	//----- nvinfo : EIATTR_KPARAM_INFO
	.align		4
.L_720:
        /*0008*/ 	.byte	0x04, 0x17
        /*000a*/ 	.short	(.L_722 - .L_721)
.L_721:
        /*000c*/ 	.word	0x00000000
        /*0010*/ 	.short	0x0000
        /*0012*/ 	.short	0x0070
        /*0014*/ 	.byte	0x00, 0xf0, 0x01, 0x2e


	//----- nvinfo : EIATTR_SPARSE_MMA_MASK
	.align		4
.L_722:
        /*0018*/ 	.byte	0x03, 0x50
        /*001a*/ 	.short	0x0000


	//----- nvinfo : EIATTR_MAXREG_COUNT
	.align		4
        /*001c*/ 	.byte	0x03, 0x1b
        /*001e*/ 	.short	0x00a8


	//----- nvinfo : EIATTR_NUM_BARRIERS
	.align		4
        /*0020*/ 	.byte	0x02, 0x4c
        /*0022*/ 	.byte	0x10
	.zero		1


	//----- nvinfo : EIATTR_EXTERNS
	.align		4
        /*0024*/ 	.byte	0x04, 0x0f
        /*0026*/ 	.short	(.L_724 - .L_723)


	//   ....[0]....
	.align		4
.L_723:
        /*0028*/ 	.word	index@(__assertfail)


	//----- nvinfo : EIATTR_ANNOTATIONS
	.align		4
.L_724:
        /*002c*/ 	.byte	0x04, 0x55
        /*002e*/ 	.short	(.L_726 - .L_725)


	//   ....[0]....
.L_725:
        /* <DEDUP_REMOVED lines=64> */


	//----- nvinfo : EIATTR_MERCURY_ISA_VERSION
	.align		4
.L_726:
        /*0418*/ 	.byte	0x03, 0x5f
        /*041a*/ 	.short	0x0101


	//----- nvinfo : EIATTR_UNUSED_LOAD_BYTE_OFFSET
	.align		4
        /*041c*/ 	.byte	0x04, 0x44
        /*041e*/ 	.short	(.L_728 - .L_727)


	//   ....[0]....
.L_727:
        /*0420*/ 	.word	0x00000a50
        /*0424*/ 	.word	0x0000fff0


	//   ....[1]....
        /*0428*/ 	.word	0x00010b30
        /*042c*/ 	.word	0x0000fff0


	//----- nvinfo : EIATTR_INT_WARP_WIDE_INSTR_OFFSETS
	.align		4
.L_728:
        /*0430*/ 	.byte	0x04, 0x31
        /*0432*/ 	.short	(.L_730 - .L_729)


	//   ....[0]....
.L_729:
        /*0434*/ 	.word	0x00000130


	//   ....[1]....
        /*0438*/ 	.word	0x00000170


	//   ....[2]....
        /*043c*/ 	.word	0x000001e0


	//   ....[3]....
        /*0440*/ 	.word	0x000001f0


	//   ....[4]....
        /*0444*/ 	.word	0x00018d90


	//   ....[5]....
        /*0448*/ 	.word	0x00018e20


	//   ....[6]....
        /*044c*/ 	.word	0x0001d290


	//   ....[7]....
        /*0450*/ 	.word	0x0001d320


	//----- nvinfo : EIATTR_COOP_GROUP_MASK_REGIDS
	.align		4
.L_730:
        /*0454*/ 	.byte	0x04, 0x29
        /*0456*/ 	.short	(.L_732 - .L_731)


	//   ....[0]....
.L_731:
        /*0458*/ 	.word	0xffffffff


	//   ....[1]....
        /*045c*/ 	.word	0xffffffff


	//   ....[2]....
        /*0460*/ 	.word	0xffffffff


	//   ....[3]....
        /*0464*/ 	.word	0xffffffff


	//   ....[4]....
        /*0468*/ 	.word	0xffffffff


	//   ....[5]....
        /*046c*/ 	.word	0xffffffff


	//   ....[6]....
        /*0470*/ 	.word	0xffffffff


	//   ....[7]....
        /*0474*/ 	.word	0xffffffff


	//   ....[8]....
        /*0478*/ 	.word	0xffffffff


	//   ....[9]....
        /*047c*/ 	.word	0xffffffff


	//   ....[10]....
        /*0480*/ 	.word	0xffffffff


	//   ....[11]....
        /*0484*/ 	.word	0xffffffff


	//   ....[12]....
        /*0488*/ 	.word	0xffffffff


	//   ....[13]....
        /*048c*/ 	.word	0xffffffff


	//   ....[14]....
        /*0490*/ 	.word	0xffffffff


	//   ....[15]....
        /*0494*/ 	.word	0xffffffff


	//   ....[16]....
        /*0498*/ 	.word	0xffffffff


	//   ....[17]....
        /*049c*/ 	.word	0xffffffff


	//   ....[18]....
        /*04a0*/ 	.word	0xffffffff


	//   ....[19]....
        /*04a4*/ 	.word	0xffffffff


	//   ....[20]....
        /*04a8*/ 	.word	0xffffffff


	//   ....[21]....
        /*04ac*/ 	.word	0xffffffff


	//   ....[22]....
        /*04b0*/ 	.word	0xffffffff


	//   ....[23]....
        /*04b4*/ 	.word	0xffffffff


	//   ....[24]....
        /*04b8*/ 	.word	0xffffffff


	//   ....[25]....
        /*04bc*/ 	.word	0xffffffff


	//   ....[26]....
        /*04c0*/ 	.word	0xffffffff


	//   ....[27]....
        /*04c4*/ 	.word	0xffffffff


	//   ....[28]....
        /*04c8*/ 	.word	0xffffffff


	//   ....[29]....
        /*04cc*/ 	.word	0xffffffff


	//   ....[30]....
        /*04d0*/ 	.word	0xffffffff


	//   ....[31]....
        /*04d4*/ 	.word	0xffffffff


	//   ....[32]....
        /*04d8*/ 	.word	0xffffffff


	//   ....[33]....
        /*04dc*/ 	.word	0xffffffff


	//   ....[34]....
        /*04e0*/ 	.word	0xffffffff


	//   ....[35]....
        /*04e4*/ 	.word	0xffffffff


	//   ....[36]....
        /*04e8*/ 	.word	0xffffffff


	//   ....[37]....
        /*04ec*/ 	.word	0xffffffff


	//   ....[38]....
        /*04f0*/ 	.word	0xffffffff


	//   ....[39]....
        /*04f4*/ 	.word	0xffffffff


	//   ....[40]....
        /*04f8*/ 	.word	0xffffffff


	//   ....[41]....
        /*04fc*/ 	.word	0xffffffff


	//   ....[42]....
        /*0500*/ 	.word	0xffffffff


	//   ....[43]....
        /*0504*/ 	.word	0xffffffff


	//   ....[44]....
        /*0508*/ 	.word	0xffffffff


	//   ....[45]....
        /*050c*/ 	.word	0xffffffff


	//   ....[46]....
        /*0510*/ 	.word	0xffffffff


	//   ....[47]....
        /*0514*/ 	.word	0xffffffff


	//   ....[48]....
        /*0518*/ 	.word	0xffffffff


	//   ....[49]....
        /*051c*/ 	.word	0xffffffff


	//   ....[50]....
        /*0520*/ 	.word	0xffffffff


	//   ....[51]....
        /*0524*/ 	.word	0xffffffff


	//   ....[52]....
        /*0528*/ 	.word	0xffffffff


	//   ....[53]....
        /*052c*/ 	.word	0xffffffff


	//   ....[54]....
        /*0530*/ 	.word	0xffffffff


	//   ....[55]....
        /*0534*/ 	.word	0xffffffff


	//   ....[56]....
        /*0538*/ 	.word	0xffffffff


	//   ....[57]....
        /*053c*/ 	.word	0xffffffff


	//   ....[58]....
        /*0540*/ 	.word	0xffffffff


	//   ....[59]....
        /*0544*/ 	.word	0xffffffff


	//   ....[60]....
        /*0548*/ 	.word	0xffffffff


	//   ....[61]....
        /*054c*/ 	.word	0xffffffff


	//   ....[62]....
        /*0550*/ 	.word	0xffffffff


	//   ....[63]....
        /*0554*/ 	.word	0xffffffff


	//   ....[64]....
        /*0558*/ 	.word	0xffffffff


	//   ....[65]....
        /*055c*/ 	.word	0xffffffff


	//   ....[66]....
        /*0560*/ 	.word	0xffffffff


	//   ....[67]....
        /*0564*/ 	.word	0xffffffff


	//   ....[68]....
        /*0568*/ 	.word	0xffffffff


	//   ....[69]....
        /*056c*/ 	.word	0xffffffff


	//   ....[70]....
        /*0570*/ 	.word	0xffffffff


	//   ....[71]....
        /*0574*/ 	.word	0xffffffff


	//   ....[72]....
        /*0578*/ 	.word	0xffffffff


	//   ....[73]....
        /*057c*/ 	.word	0xffffffff


	//   ....[74]....
        /*0580*/ 	.word	0xffffffff


	//   ....[75]....
        /*0584*/ 	.word	0xffffffff


	//   ....[76]....
        /*0588*/ 	.word	0xffffffff


	//   ....[77]....
        /*058c*/ 	.word	0xffffffff


	//   ....[78]....
        /*0590*/ 	.word	0xffffffff


	//   ....[79]....
        /*0594*/ 	.word	0xffffffff


	//   ....[80]....
        /*0598*/ 	.word	0xffffffff


	//   ....[81]....
        /*059c*/ 	.word	0xffffffff


	//   ....[82]....
        /*05a0*/ 	.word	0xffffffff


	//   ....[83]....
        /*05a4*/ 	.word	0xffffffff


	//   ....[84]....
        /*05a8*/ 	.word	0xffffffff


	//   ....[85]....
        /*05ac*/ 	.word	0xffffffff


	//   ....[86]....
        /*05b0*/ 	.word	0xffffffff


	//   ....[87]....
        /*05b4*/ 	.word	0xffffffff


	//   ....[88]....
        /*05b8*/ 	.word	0xffffffff


	//   ....[89]....
        /*05bc*/ 	.word	0xffffffff


	//   ....[90]....
        /*05c0*/ 	.word	0xffffffff


	//   ....[91]....
        /*05c4*/ 	.word	0xffffffff


	//   ....[92]....
        /*05c8*/ 	.word	0xffffffff


	//   ....[93]....
        /*05cc*/ 	.word	0xffffffff


	//   ....[94]....
        /*05d0*/ 	.word	0xffffffff


	//   ....[95]....
        /*05d4*/ 	.word	0xffffffff


	//   ....[96]....
        /*05d8*/ 	.word	0xffffffff


	//   ....[97]....
        /*05dc*/ 	.word	0xffffffff


	//   ....[98]....
        /*05e0*/ 	.word	0xffffffff


	//   ....[99]....
        /*05e4*/ 	.word	0xffffffff


	//   ....[100]....
        /*05e8*/ 	.word	0xffffffff


	//   ....[101]....
        /*05ec*/ 	.word	0xffffffff


	//   ....[102]....
        /*05f0*/ 	.word	0xffffffff


	//   ....[103]....
        /*05f4*/ 	.word	0xffffffff


	//   ....[104]....
        /*05f8*/ 	.word	0xffffffff


	//   ....[105]....
        /*05fc*/ 	.word	0xffffffff


	//   ....[106]....
        /*0600*/ 	.word	0xffffffff


	//   ....[107]....
        /*0604*/ 	.word	0xffffffff


	//   ....[108]....
        /*0608*/ 	.word	0xffffffff


	//   ....[109]....
        /*060c*/ 	.word	0xffffffff


	//   ....[110]....
        /*0610*/ 	.word	0xffffffff


	//   ....[111]....
        /*0614*/ 	.word	0xffffffff


	//   ....[112]....
        /*0618*/ 	.word	0xffffffff


	//   ....[113]....
        /*061c*/ 	.word	0xffffffff


	//   ....[114]....
        /*0620*/ 	.word	0xffffffff


	//   ....[115]....
        /*0624*/ 	.word	0xffffffff


	//   ....[116]....
        /*0628*/ 	.word	0xffffffff


	//   ....[117]....
        /*062c*/ 	.word	0xffffffff


	//   ....[118]....
        /*0630*/ 	.word	0xffffffff


	//   ....[119]....
        /*0634*/ 	.word	0xffffffff


	//   ....[120]....
        /*0638*/ 	.word	0xffffffff


	//   ....[121]....
        /*063c*/ 	.word	0xffffffff


	//   ....[122]....
        /*0640*/ 	.word	0xffffffff


	//   ....[123]....
        /*0644*/ 	.word	0xffffffff


	//   ....[124]....
        /*0648*/ 	.word	0xffffffff


	//   ....[125]....
        /*064c*/ 	.word	0xffffffff


	//   ....[126]....
        /*0650*/ 	.word	0xffffffff


	//   ....[127]....
        /*0654*/ 	.word	0xffffffff


	//   ....[128]....
        /*0658*/ 	.word	0xffffffff


	//   ....[129]....
        /*065c*/ 	.word	0xffffffff


	//   ....[130]....
        /*0660*/ 	.word	0xffffffff


	//   ....[131]....
        /*0664*/ 	.word	0xffffffff


	//   ....[132]....
        /*0668*/ 	.word	0xffffffff


	//   ....[133]....
        /*066c*/ 	.word	0xffffffff


	//   ....[134]....
        /*0670*/ 	.word	0xffffffff


	//   ....[135]....
        /*0674*/ 	.word	0xffffffff


	//   ....[136]....
        /*0678*/ 	.word	0xffffffff


	//   ....[137]....
        /*067c*/ 	.word	0xffffffff


	//   ....[138]....
        /*0680*/ 	.word	0xffffffff


	//   ....[139]....
        /*0684*/ 	.word	0xffffffff


	//   ....[140]....
        /*0688*/ 	.word	0xffffffff


	//   ....[141]....
        /*068c*/ 	.word	0xffffffff


	//   ....[142]....
        /*0690*/ 	.word	0xffffffff


	//   ....[143]....
        /*0694*/ 	.word	0x0500000f


	//   ....[144]....
        /*0698*/ 	.word	0x0500000f


	//   ....[145]....
        /*069c*/ 	.word	0x0500000f


	//   ....[146]....
        /*06a0*/ 	.word	0x0500000f


	//   ....[147]....
        /*06a4*/ 	.word	0x0500000f


	//   ....[148]....
        /*06a8*/ 	.word	0x0500000f


	//   ....[149]....
        /*06ac*/ 	.word	0x0500000f


	//   ....[150]....
        /*06b0*/ 	.word	0x0500000f


	//   ....[151]....
        /*06b4*/ 	.word	0x0500000f


	//   ....[152]....
        /*06b8*/ 	.word	0x0500000f


	//   ....[153]....
        /*06bc*/ 	.word	0x0500000f


	//   ....[154]....
        /*06c0*/ 	.word	0x0500000f


	//   ....[155]....
        /*06c4*/ 	.word	0x0500000f


	//   ....[156]....
        /*06c8*/ 	.word	0x0500000f


	//   ....[157]....
        /*06cc*/ 	.word	0x0500000f


	//   ....[158]....
        /*06d0*/ 	.word	0x0500000f


	//   ....[159]....
        /*06d4*/ 	.word	0x0500000f


	//   ....[160]....
        /*06d8*/ 	.word	0x0500000f


	//   ....[161]....
        /*06dc*/ 	.word	0x0500000f


	//   ....[162]....
        /*06e0*/ 	.word	0x0500000f


	//   ....[163]....
        /*06e4*/ 	.word	0x0500000f


	//   ....[164]....
        /*06e8*/ 	.word	0x0500000f


	//   ....[165]....
        /*06ec*/ 	.word	0x0500000f


	//   ....[166]....
        /*06f0*/ 	.word	0x0500000f


	//   ....[167]....
        /*06f4*/ 	.word	0x0500000f


	//   ....[168]....
        /*06f8*/ 	.word	0x0500000f


	//   ....[169]....
        /*06fc*/ 	.word	0x0500000f


	//   ....[170]....
        /*0700*/ 	.word	0x0500000f


	//   ....[171]....
        /*0704*/ 	.word	0x0500000f


	//   ....[172]....
        /*0708*/ 	.word	0x0500000f


	//   ....[173]....
        /*070c*/ 	.word	0x0500000f


	//   ....[174]....
        /*0710*/ 	.word	0x0500000f


	//   ....[175]....
        /*0714*/ 	.word	0x0500000f


	//   ....[176]....
        /*0718*/ 	.word	0x0500000f


	//   ....[177]....
        /*071c*/ 	.word	0x0500000f


	//   ....[178]....
        /*0720*/ 	.word	0x0500000f


	//   ....[179]....
        /*0724*/ 	.word	0x0500000f


	//   ....[180]....
        /*0728*/ 	.word	0x0500000f


	//   ....[181]....
        /*072c*/ 	.word	0x0500000f


	//   ....[182]....
        /*0730*/ 	.word	0x0500000f


	//   ....[183]....
        /*0734*/ 	.word	0x0500000f


	//   ....[184]....
        /*0738*/ 	.word	0x0500000f


	//   ....[185]....
        /*073c*/ 	.word	0x0500000f


	//   ....[186]....
        /*0740*/ 	.word	0x0500000f


	//   ....[187]....
        /*0744*/ 	.word	0x0500000f


	//   ....[188]....
        /*0748*/ 	.word	0x0500000f


	//   ....[189]....
        /*074c*/ 	.word	0x0500000f


	//   ....[190]....
        /*0750*/ 	.word	0x0500000f


	//   ....[191]....
        /*0754*/ 	.word	0x0500000f


	//   ....[192]....
        /*0758*/ 	.word	0x0500000f


	//   ....[193]....
        /*075c*/ 	.word	0x0500000f


	//   ....[194]....
        /*0760*/ 	.word	0x0500000f


	//   ....[195]....
        /*0764*/ 	.word	0x0500000f


	//   ....[196]....
        /*0768*/ 	.word	0x0500000f


	//   ....[197]....
        /*076c*/ 	.word	0x0500000f


	//   ....[198]....
        /*0770*/ 	.word	0x0500000f


	//   ....[199]....
        /*0774*/ 	.word	0x0500000f


	//   ....[200]....
        /*0778*/ 	.word	0x0500000f


	//   ....[201]....
        /*077c*/ 	.word	0x0500000f


	//   ....[202]....
        /*0780*/ 	.word	0x0500000f


	//   ....[203]....
        /*0784*/ 	.word	0x0500000f


	//   ....[204]....
        /*0788*/ 	.word	0x0500000f


	//   ....[205]....
        /*078c*/ 	.word	0x0500000f


	//   ....[206]....
        /*0790*/ 	.word	0x0500000f


	//   ....[207]....
        /*0794*/ 	.word	0x0500000f


	//   ....[208]....
        /*0798*/ 	.word	0x0500000f


	//   ....[209]....
        /*079c*/ 	.word	0x0500000f


	//   ....[210]....
        /*07a0*/ 	.word	0x0500000f


	//   ....[211]....
        /*07a4*/ 	.word	0x0500000f


	//   ....[212]....
        /*07a8*/ 	.word	0x0500000f


	//   ....[213]....
        /*07ac*/ 	.word	0x0500000f


	//   ....[214]....
        /*07b0*/ 	.word	0x0500000f


	//   ....[215]....
        /*07b4*/ 	.word	0x0500000f


	//   ....[216]....
        /*07b8*/ 	.word	0x0500000f


	//   ....[217]....
        /*07bc*/ 	.word	0x0500000f


	//   ....[218]....
        /*07c0*/ 	.word	0x0500000f


	//   ....[219]....
        /*07c4*/ 	.word	0x0500000f


	//   ....[220]....
        /*07c8*/ 	.word	0x0500000f


	//   ....[221]....
        /*07cc*/ 	.word	0x0500000f


	//   ....[222]....
        /*07d0*/ 	.word	0x0500000f


	//   ....[223]....
        /*07d4*/ 	.word	0x0500000f


	//   ....[224]....
        /*07d8*/ 	.word	0x0500000f


	//   ....[225]....
        /*07dc*/ 	.word	0x0500000f


	//----- nvinfo : EIATTR_COOP_GROUP_INSTR_OFFSETS
	.align		4
.L_732:
        /*07e0*/ 	.byte	0x04, 0x28
        /*07e2*/ 	.short	(.L_734 - .L_733)


	//   ....[0]....
.L_733:
        /*07e4*/ 	.word	0x00000070


	//   ....[1]....
        /*07e8*/ 	.word	0x00000140


	//   ....[2]....
        /*07ec*/ 	.word	0x00000190


	//   ....[3]....
        /*07f0*/ 	.word	0x000003a0


	//   ....[4]....
        /*07f4*/ 	.word	0x00000500


	//   ....[5]....
        /*07f8*/ 	.word	0x00000620


	//   ....[6]....
        /*07fc*/ 	.word	0x00000780


	//   ....[7]....
        /*0800*/ 	.word	0x00003160


	//   ....[8]....
        /*0804*/ 	.word	0x00003170


	//   ....[9]....
        /*0808*/ 	.word	0x00003c20


	//   ....[10]....
        /*080c*/ 	.word	0x00003c30


	//   ....[11]....
        /*0810*/ 	.word	0x00004630


	//   ....[12]....
        /*0814*/ 	.word	0x00004640


	//   ....[13]....
        /*0818*/ 	.word	0x00004a00


	//   ....[14]....
        /*081c*/ 	.word	0x00004a10


	//   ....[15]....
        /*0820*/ 	.word	0x00005990


	//   ....[16]....
        /*0824*/ 	.word	0x00007860


	//   ....[17]....
        /*0828*/ 	.word	0x00007e20


	//   ....[18]....
        /*082c*/ 	.word	0x00007e30


	//   ....[19]....
        /*0830*/ 	.word	0x00007e40


	//   ....[20]....
        /*0834*/ 	.word	0x00007e50


	//   ....[21]....
        /*0838*/ 	.word	0x00008e40


	//   ....[22]....
        /*083c*/ 	.word	0x00008e50


	//   ....[23]....
        /*0840*/ 	.word	0x00008e60


	//   ....[24]....
        /*0844*/ 	.word	0x00008e70


	//   ....[25]....
        /*0848*/ 	.word	0x0000a550


	//   ....[26]....
        /*084c*/ 	.word	0x0000c060


	//   ....[27]....
        /*0850*/ 	.word	0x0000c130


	//   ....[28]....
        /*0854*/ 	.word	0x0000c280


	//   ....[29]....
        /*0858*/ 	.word	0x0000c3a0


	//   ....[30]....
        /*085c*/ 	.word	0x0000cc20


	//   ....[31]....
        /*0860*/ 	.word	0x0000d330


	//   ....[32]....
        /*0864*/ 	.word	0x0000eb80


	//   ....[33]....
        /*0868*/ 	.word	0x0000eba0


	//   ....[34]....
        /*086c*/ 	.word	0x0000f270


	//   ....[35]....
        /*0870*/ 	.word	0x0000f370


	//   ....[36]....
        /*0874*/ 	.word	0x0000ff70


	//   ....[37]....
        /*0878*/ 	.word	0x00010060


	//   ....[38]....
        /*087c*/ 	.word	0x00010080


	//   ....[39]....
        /*0880*/ 	.word	0x000101f0


	//   ....[40]....
        /*0884*/ 	.word	0x000103c0


	//   ....[41]....
        /*0888*/ 	.word	0x00011870


	//   ....[42]....
        /*088c*/ 	.word	0x00011c40


	//   ....[43]....
        /*0890*/ 	.word	0x00011c50


	//   ....[44]....
        /*0894*/ 	.word	0x00011c60


	//   ....[45]....
        /*0898*/ 	.word	0x00011c70


	//   ....[46]....
        /*089c*/ 	.word	0x000129a0


	//   ....[47]....
        /*08a0*/ 	.word	0x000129c0


	//   ....[48]....
        /*08a4*/ 	.word	0x00012c60


	//   ....[49]....
        /*08a8*/ 	.word	0x00012c80


	//   ....[50]....
        /*08ac*/ 	.word	0x000135f0


	//   ....[51]....
        /*08b0*/ 	.word	0x00013630


	//   ....[52]....
        /*08b4*/ 	.word	0x00014030


	//   ....[53]....
        /*08b8*/ 	.word	0x00014050


	//   ....[54]....
        /*08bc*/ 	.word	0x00015600


	//   ....[55]....
        /*08c0*/ 	.word	0x00015620


	//   ....[56]....
        /*08c4*/ 	.word	0x00015850


	//   ....[57]....
        /*08c8*/ 	.word	0x00015870


	//   ....[58]....
        /*08cc*/ 	.word	0x00015b20


	//   ....[59]....
        /*08d0*/ 	.word	0x00015d10


	//   ....[60]....
        /*08d4*/ 	.word	0x00015d40


	//   ....[61]....
        /*08d8*/ 	.word	0x00015d70


	//   ....[62]....
        /*08dc*/ 	.word	0x00015da0


	//   ....[63]....
        /*08e0*/ 	.word	0x00015dd0


	//   ....[64]....
        /*08e4*/ 	.word	0x00015e00


	//   ....[65]....
        /*08e8*/ 	.word	0x00015f90


	//   ....[66]....
        /*08ec*/ 	.word	0x00015fc0


	//   ....[67]....
        /*08f0*/ 	.word	0x00015ff0


	//   ....[68]....
        /*08f4*/ 	.word	0x00016020


	//   ....[69]....
        /*08f8*/ 	.word	0x00016050


	//   ....[70]....
        /*08fc*/ 	.word	0x00016080


	//   ....[71]....
        /*0900*/ 	.word	0x00016110


	//   ....[72]....
        /*0904*/ 	.word	0x00016140


	//   ....[73]....
        /*0908*/ 	.word	0x00016150


	//   ....[74]....
        /*090c*/ 	.word	0x000161e0


	//   ....[75]....
        /*0910*/ 	.word	0x00017190


	//   ....[76]....
        /*0914*/ 	.word	0x00019bc0


	//   ....[77]....
        /*0918*/ 	.word	0x00019be0


	//   ....[78]....
        /*091c*/ 	.word	0x00019c70


	//   ....[79]....
        /*0920*/ 	.word	0x00019c90


	//   ....[80]....
        /*0924*/ 	.word	0x00019d10


	//   ....[81]....
        /*0928*/ 	.word	0x00019d30


	//   ....[82]....
        /*092c*/ 	.word	0x00019d40


	//   ....[83]....
        /*0930*/ 	.word	0x00019d50


	//   ....[84]....
        /*0934*/ 	.word	0x0001a500


	//   ....[85]....
        /*0938*/ 	.word	0x0001a530


	//   ....[86]....
        /*093c*/ 	.word	0x0001a5e0


	//   ....[87]....
        /*0940*/ 	.word	0x0001a5f0


	//   ....[88]....
        /*0944*/ 	.word	0x0001a600


	//   ....[89]....
        /*0948*/ 	.word	0x0001a680


	//   ....[90]....
        /*094c*/ 	.word	0x0001a690


	//   ....[91]....
        /*0950*/ 	.word	0x0001a700


	//   ....[92]....
        /*0954*/ 	.word	0x0001aff0


	//   ....[93]....
        /*0958*/ 	.word	0x0001b060


	//   ....[94]....
        /*095c*/ 	.word	0x0001b100


	//   ....[95]....
        /*0960*/ 	.word	0x0001b250


	//   ....[96]....
        /*0964*/ 	.word	0x0001b2b0


	//   ....[97]....
        /*0968*/ 	.word	0x0001b2d0


	//   ....[98]....
        /*096c*/ 	.word	0x0001b2e0


	//   ....[99]....
        /*0970*/ 	.word	0x0001b300


	//   ....[100]....
        /*0974*/ 	.word	0x0001bab0


	//   ....[101]....
        /*0978*/ 	.word	0x0001bae0


	//   ....[102]....
        /*097c*/ 	.word	0x0001bcd0


	//   ....[103]....
        /*0980*/ 	.word	0x0001bd10


	//   ....[104]....
        /*0984*/ 	.word	0x0001bd20


	//   ....[105]....
        /*0988*/ 	.word	0x0001bd30


	//   ....[106]....
        /*098c*/ 	.word	0x0001be80


	//   ....[107]....
        /*0990*/ 	.word	0x0001bfd0


	//   ....[108]....
        /*0994*/ 	.word	0x0001c7c0


	//   ....[109]....
        /*0998*/ 	.word	0x0001c7e0


	//   ....[110]....
        /*099c*/ 	.word	0x0001c830


	//   ....[111]....
        /*09a0*/ 	.word	0x0001c840


	//   ....[112]....
        /*09a4*/ 	.word	0x0001c880


	//   ....[113]....
        /*09a8*/ 	.word	0x0001c890


	//   ....[114]....
        /*09ac*/ 	.word	0x0001c8a0


	//   ....[115]....
        /*09b0*/ 	.word	0x0001c8e0


	//   ....[116]....
        /*09b4*/ 	.word	0x0001cbe0


	//   ....[117]....
        /*09b8*/ 	.word	0x0001cc20


	//   ....[118]....
        /*09bc*/ 	.word	0x0001cc40


	//   ....[119]....
        /*09c0*/ 	.word	0x0001cc60


	//   ....[120]....
        /*09c4*/ 	.word	0x0001cc90


	//   ....[121]....
        /*09c8*/ 	.word	0x0001ccb0


	//   ....[122]....
        /*09cc*/ 	.word	0x0001cdb0


	//   ....[123]....
        /*09d0*/ 	.word	0x0001cf00


	//   ....[124]....
        /*09d4*/ 	.word	0x0001d540


	//   ....[125]....
        /*09d8*/ 	.word	0x0001d570


	//   ....[126]....
        /*09dc*/ 	.word	0x0001d5d0


	//   ....[127]....
        /*09e0*/ 	.word	0x0001d600


	//   ....[128]....
        /*09e4*/ 	.word	0x0001d630


	//   ....[129]....
        /*09e8*/ 	.word	0x0001d660


	//   ....[130]....
        /*09ec*/ 	.word	0x0001d690


	//   ....[131]....
        /*09f0*/ 	.word	0x0001d6c0


	//   ....[132]....
        /*09f4*/ 	.word	0x0001d860


	//   ....[133]....
        /*09f8*/ 	.word	0x0001d890


	//   ....[134]....
        /*09fc*/ 	.word	0x0001d8c0


	//   ....[135]....
        /*0a00*/ 	.word	0x0001d8f0


	//   ....[136]....
        /*0a04*/ 	.word	0x0001d920


	//   ....[137]....
        /*0a08*/ 	.word	0x0001d950


	//   ....[138]....
        /*0a0c*/ 	.word	0x0001da10


	//   ....[139]....
        /*0a10*/ 	.word	0x0001da30


	//   ....[140]....
        /*0a14*/ 	.word	0x0001da40


	//   ....[141]....
        /*0a18*/ 	.word	0x0001daa0


	//   ....[142]....
        /*0a1c*/ 	.word	0x0001e0c0


	//   ....[143]....
        /*0a20*/ 	.word	0x0001e3d0


	//   ....[144]....
        /*0a24*/ 	.word	0x0001e460


	//   ....[145]....
        /*0a28*/ 	.word	0x0001e530


	//   ....[146]....
        /*0a2c*/ 	.word	0x0001e5c0


	//   ....[147]....
        /*0a30*/ 	.word	0x0001e6a0


	//   ....[148]....
        /*0a34*/ 	.word	0x0001e730


	//   ....[149]....
        /*0a38*/ 	.word	0x0001e810


	//   ....[150]....
        /*0a3c*/ 	.word	0x0001e8a0


	//   ....[151]....
        /*0a40*/ 	.word	0x0001e8f0


	//   ....[152]....
        /*0a44*/ 	.word	0x0001e940


	//   ....[153]....
        /*0a48*/ 	.word	0x0001ea30


	//   ....[154]....
        /*0a4c*/ 	.word	0x0001eac0


	//   ....[155]....
        /*0a50*/ 	.word	0x0001eb10


	//   ....[156]....
        /*0a54*/ 	.word	0x0001eb60


	//   ....[157]....
        /*0a58*/ 	.word	0x0001ee00


	//   ....[158]....
        /*0a5c*/ 	.word	0x0001f0e0


	//   ....[159]....
        /*0a60*/ 	.word	0x0001f1d0


	//   ....[160]....
        /*0a64*/ 	.word	0x0001f270


	//   ....[161]....
        /*0a68*/ 	.word	0x0001f2d0


	//   ....[162]....
        /*0a6c*/ 	.word	0x0001f3c0


	//   ....[163]....
        /*0a70*/ 	.word	0x0001f430


	//   ....[164]....
        /*0a74*/ 	.word	0x0001f520


	//   ....[165]....
        /*0a78*/ 	.word	0x0001f590


	//   ....[166]....
        /*0a7c*/ 	.word	0x0001f630


	//   ....[167]....
        /*0a80*/ 	.word	0x0001f720


	//   ....[168]....
        /*0a84*/ 	.word	0x0001f7c0


	//   ....[169]....
        /*0a88*/ 	.word	0x0001f820


	//   ....[170]....
        /*0a8c*/ 	.word	0x0001f8e0


	//   ....[171]....
        /*0a90*/ 	.word	0x0001f940


	//   ....[172]....
        /*0a94*/ 	.word	0x0001f9e0


	//   ....[173]....
        /*0a98*/ 	.word	0x0001fa90


	//   ....[174]....
        /*0a9c*/ 	.word	0x0001fb70


	//   ....[175]....
        /*0aa0*/ 	.word	0x0001fe60


	//   ....[176]....
        /*0aa4*/ 	.word	0x0001ff20


	//   ....[177]....
        /*0aa8*/ 	.word	0x00020190


	//   ....[178]....
        /*0aac*/ 	.word	0x00020210


	//   ....[179]....
        /*0ab0*/ 	.word	0x00020420


	//   ....[180]....
        /*0ab4*/ 	.word	0x00020470


	//   ....[181]....
        /*0ab8*/ 	.word	0x000205e0


	//   ....[182]....
        /*0abc*/ 	.word	0x00020670


	//   ....[183]....
        /*0ac0*/ 	.word	0x000207b0


	//   ....[184]....
        /*0ac4*/ 	.word	0x000208b0


	//   ....[185]....
        /*0ac8*/ 	.word	0x00020b20


	//   ....[186]....
        /*0acc*/ 	.word	0x00020b70


	//   ....[187]....
        /*0ad0*/ 	.word	0x00020d40


	//   ....[188]....
        /*0ad4*/ 	.word	0x00020d90


	//   ....[189]....
        /*0ad8*/ 	.word	0x00020f60


	//   ....[190]....
        /*0adc*/ 	.word	0x00020fb0


	//   ....[191]....
        /*0ae0*/ 	.word	0x000210a0


	//   ....[192]....
        /*0ae4*/ 	.word	0x00021140


	//   ....[193]....
        /*0ae8*/ 	.word	0x000211a0


	//   ....[194]....
        /*0aec*/ 	.word	0x00021250


	//   ....[195]....
        /*0af0*/ 	.word	0x000212b0


	//   ....[196]....
        /*0af4*/ 	.word	0x00021360


	//   ....[197]....
        /*0af8*/ 	.word	0x000213c0


	//   ....[198]....
        /*0afc*/ 	.word	0x00021470


	//   ....[199]....
        /*0b00*/ 	.word	0x00021560


	//   ....[200]....
        /*0b04*/ 	.word	0x00021640


	//   ....[201]....
        /*0b08*/ 	.word	0x00021750


	//   ....[202]....
        /*0b0c*/ 	.word	0x00021850


	//   ....[203]....
        /*0b10*/ 	.word	0x00021980


	//   ....[204]....
        /*0b14*/ 	.word	0x00021a60


	//   ....[205]....
        /*0b18*/ 	.word	0x00021b60


	//   ....[206]....
        /*0b1c*/ 	.word	0x00021c40


	//   ....[207]....
        /*0b20*/ 	.word	0x00021cd0


	//   ....[208]....
        /*0b24*/ 	.word	0x00021d70


	//   ....[209]....
        /*0b28*/ 	.word	0x00021ef0


	//   ....[210]....
        /*0b2c*/ 	.word	0x00021f60


	//   ....[211]....
        /*0b30*/ 	.word	0x00021fd0


	//   ....[212]....
        /*0b34*/ 	.word	0x00022040


	//   ....[213]....
        /*0b38*/ 	.word	0x000220b0


	//   ....[214]....
        /*0b3c*/ 	.word	0x00022130


	//   ....[215]....
        /*0b40*/ 	.word	0x000221b0


	//   ....[216]....
        /*0b44*/ 	.word	0x00022240


	//   ....[217]....
        /*0b48*/ 	.word	0x000222b0


	//   ....[218]....
        /*0b4c*/ 	.word	0x00022320


	//   ....[219]....
        /*0b50*/ 	.word	0x00022390


	//   ....[220]....
        /*0b54*/ 	.word	0x00022410


	//   ....[221]....
        /*0b58*/ 	.word	0x00022480


	//   ....[222]....
        /*0b5c*/ 	.word	0x00022520


	//   ....[223]....
        /*0b60*/ 	.word	0x00022570


	//   ....[224]....
        /*0b64*/ 	.word	0x00022600


	//   ....[225]....
        /*0b68*/ 	.word	0x00022730


	//----- nvinfo : EIATTR_REG_RECONFIG
	.align		4
.L_734:
        /*0b6c*/ 	.byte	0x01, 0x54
	.zero		2


	//----- nvinfo : EIATTR_SYSCALL_OFFSETS
	.align		4
        /*0b70*/ 	.byte	0x04, 0x46
        /*0b72*/ 	.short	(.L_736 - .L_735)


	//   ....[0]....
.L_735:
        /*0b74*/ 	.word	0x000023e0


	//   ....[1]....
        /*0b78*/ 	.word	0x00002530


	//   ....[2]....
        /*0b7c*/ 	.word	0x00007a00


	//   ....[3]....
        /*0b80*/ 	.word	0x00007d90


	//   ....[4]....
        /*0b84*/ 	.word	0x00018f80


	//   ....[5]....
        /*0b88*/ 	.word	0x000190d0


	//   ....[6]....
        /*0b8c*/ 	.word	0x000191c0


	//   ....[7]....
        /*0b90*/ 	.word	0x0001a120


	//   ....[8]....
        /*0b94*/ 	.word	0x0001a970


	//----- nvinfo : EIATTR_MBARRIER_INSTR_OFFSETS
	.align		4
.L_736:
        /*0b98*/ 	.byte	0x04, 0x39
        /*0b9a*/ 	.short	(.L_738 - .L_737)


	//   ....[0]....
.L_737:
        /*0b9c*/ 	.word	0x00000280
        /*0ba0*/ 	.word	0x000000ff
        /*0ba4*/ 	.word	0x00038800
        /*0ba8*/ 	.short	0x0100
        /*0baa*/ 	.byte	0x08
	.zero		1


	//   ....[1]....
        /*0bac*/ 	.word	0x00000290
        /*0bb0*/ 	.word	0x000000ff
        /*0bb4*/ 	.word	0x00038810
        /*0bb8*/ 	.short	0x0100
        /*0bba*/ 	.byte	0x08
	.zero		1


	//   ....[2]....
        /*0bbc*/ 	.word	0x000002a0
        /*0bc0*/ 	.word	0x000000ff
        /*0bc4*/ 	.word	0x00038820
        /*0bc8*/ 	.short	0x0100
        /*0bca*/ 	.byte	0x08
	.zero		1


	//   ....[3]....
        /*0bcc*/ 	.word	0x00000350
        /*0bd0*/ 	.word	0x000000ff
        /*0bd4*/ 	.word	0x00038830
        /*0bd8*/ 	.short	0x0100
        /*0bda*/ 	.byte	0x06
	.zero		1


	//   ....[4]....
        /*0bdc*/ 	.word	0x00000360
        /*0be0*/ 	.word	0x000000ff
        /*0be4*/ 	.word	0x00038840
        /*0be8*/ 	.short	0x0100
        /*0bea*/ 	.byte	0x06
	.zero		1


	//   ....[5]....
        /*0bec*/ 	.word	0x00000370
        /*0bf0*/ 	.word	0x000000ff
        /*0bf4*/ 	.word	0x00038838
        /*0bf8*/ 	.short	0x0100
        /*0bfa*/ 	.byte	0x06
	.zero		1


	//   ....[6]....
        /*0bfc*/ 	.word	0x00000380
        /*0c00*/ 	.word	0x000000ff
        /*0c04*/ 	.word	0x00038848
        /*0c08*/ 	.short	0x0100
        /*0c0a*/ 	.byte	0x06
	.zero		1


	//   ....[7]....
        /*0c0c*/ 	.word	0x000004b0
        /*0c10*/ 	.word	0x000000ff
        /*0c14*/ 	.word	0x00038850
        /*0c18*/ 	.short	0x0100
        /*0c1a*/ 	.byte	0x08
	.zero		1


	//   ....[8]....
        /*0c1c*/ 	.word	0x000004c0
        /*0c20*/ 	.word	0x000000ff
        /*0c24*/ 	.word	0x00038860
        /*0c28*/ 	.short	0x0100
        /*0c2a*/ 	.byte	0x08
	.zero		1


	//   ....[9]....
        /*0c2c*/ 	.word	0x000004d0
        /*0c30*/ 	.word	0x000000ff
        /*0c34*/ 	.word	0x00038858
        /*0c38*/ 	.short	0x0100
        /*0c3a*/ 	.byte	0x08
	.zero		1


	//   ....[10]....
        /*0c3c*/ 	.word	0x000004e0
        /*0c40*/ 	.word	0x000000ff
        /*0c44*/ 	.word	0x00038868
        /*0c48*/ 	.short	0x0100
        /*0c4a*/ 	.byte	0x08
	.zero		1


	//   ....[11]....
        /*0c4c*/ 	.word	0x000005d0
        /*0c50*/ 	.word	0x000000ff
        /*0c54*/ 	.word	0x00038870
        /*0c58*/ 	.short	0x0100
        /*0c5a*/ 	.byte	0x06
	.zero		1


	//   ....[12]....
        /*0c5c*/ 	.word	0x000005e0
        /*0c60*/ 	.word	0x000000ff
        /*0c64*/ 	.word	0x00038880
        /*0c68*/ 	.short	0x0100
        /*0c6a*/ 	.byte	0x06
	.zero		1


	//   ....[13]....
        /*0c6c*/ 	.word	0x000005f0
        /*0c70*/ 	.word	0x000000ff
        /*0c74*/ 	.word	0x00038878
        /*0c78*/ 	.short	0x0100
        /*0c7a*/ 	.byte	0x06
	.zero		1


	//   ....[14]....
        /*0c7c*/ 	.word	0x00000600
        /*0c80*/ 	.word	0x000000ff
        /*0c84*/ 	.word	0x00038888
        /*0c88*/ 	.short	0x0100
        /*0c8a*/ 	.byte	0x06
	.zero		1


	//   ....[15]....
        /*0c8c*/ 	.word	0x00000730
        /*0c90*/ 	.word	0x000000ff
        /*0c94*/ 	.word	0x00038890
        /*0c98*/ 	.short	0x0100
        /*0c9a*/ 	.byte	0x08
	.zero		1


	//   ....[16]....
        /*0c9c*/ 	.word	0x00000740
        /*0ca0*/ 	.word	0x000000ff
        /*0ca4*/ 	.word	0x000388a0
        /*0ca8*/ 	.short	0x0100
        /*0caa*/ 	.byte	0x08
	.zero		1


	//   ....[17]....
        /*0cac*/ 	.word	0x00000750
        /*0cb0*/ 	.word	0x000000ff
        /*0cb4*/ 	.word	0x00038898
        /*0cb8*/ 	.short	0x0100
        /*0cba*/ 	.byte	0x08
	.zero		1


	//   ....[18]....
        /*0cbc*/ 	.word	0x00000760
        /*0cc0*/ 	.word	0x000000ff
        /*0cc4*/ 	.word	0x000388a8
        /*0cc8*/ 	.short	0x0100
        /*0cca*/ 	.byte	0x08
	.zero		1


	//   ....[19]....
        /*0ccc*/ 	.word	0x00000890
        /*0cd0*/ 	.word	0x000000ff
        /*0cd4*/ 	.word	0x000388b0
        /*0cd8*/ 	.short	0x0100
        /*0cda*/ 	.byte	0x08
	.zero		1


	//   ....[20]....
        /*0cdc*/ 	.word	0x000008a0
        /*0ce0*/ 	.word	0x000000ff
        /*0ce4*/ 	.word	0x000388c0
        /*0ce8*/ 	.short	0x0100
        /*0cea*/ 	.byte	0x08
	.zero		1


	//   ....[21]....
        /*0cec*/ 	.word	0x000008b0
        /*0cf0*/ 	.word	0x000000ff
        /*0cf4*/ 	.word	0x000388b8
        /*0cf8*/ 	.short	0x0100
        /*0cfa*/ 	.byte	0x08
	.zero		1


	//   ....[22]....
        /*0cfc*/ 	.word	0x000008c0
        /*0d00*/ 	.word	0x000000ff
        /*0d04*/ 	.word	0x000388c8
        /*0d08*/ 	.short	0x0100
        /*0d0a*/ 	.byte	0x08
	.zero		1


	//   ....[23]....
        /*0d0c*/ 	.word	0x00003110
        /*0d10*/ 	.word	0x0000003a
        /*0d14*/ 	.word	0x00038890
        /*0d18*/ 	.short	0x010a
        /*0d1a*/ 	.byte	0x3f
	.zero		1


	//   ....[24]....
        /*0d1c*/ 	.word	0x00003bd0
        /*0d20*/ 	.word	0x0000003a
        /*0d24*/ 	.word	0x00038890
        /*0d28*/ 	.short	0x010a
        /*0d2a*/ 	.byte	0x3f
	.zero		1


	//   ....[25]....
        /*0d2c*/ 	.word	0x000044a0
        /*0d30*/ 	.word	0x0000003a
        /*0d34*/ 	.word	0x00038890
        /*0d38*/ 	.short	0x010a
        /*0d3a*/ 	.byte	0x3f
	.zero		1


	//   ....[26]....
        /*0d3c*/ 	.word	0x00004860
        /*0d40*/ 	.word	0x00000004
        /*0d44*/ 	.word	0x00000000
        /*0d48*/ 	.short	0x0101
        /*0d4a*/ 	.byte	0x3f
	.zero		1


	//   ....[27]....
        /*0d4c*/ 	.word	0x000048a0
        /*0d50*/ 	.word	0x0000003a
        /*0d54*/ 	.word	0x000388b0
        /*0d58*/ 	.short	0x010a
        /*0d5a*/ 	.byte	0x3f
	.zero		1


	//   ....[28]....
        /*0d5c*/ 	.word	0x00005150
        /*0d60*/ 	.word	0x0000003a
        /*0d64*/ 	.word	0x00000000
        /*0d68*/ 	.short	0x0101
        /*0d6a*/ 	.byte	0x3f
	.zero		1


	//   ....[29]....
        /*0d6c*/ 	.word	0x00005d20
        /*0d70*/ 	.word	0x0000000c
        /*0d74*/ 	.word	0x00000000
        /*0d78*/ 	.short	0x0101
        /*0d7a*/ 	.byte	0x3f
	.zero		1


	//   ....[30]....
        /*0d7c*/ 	.word	0x000068c0
        /*0d80*/ 	.word	0x0000000c
        /*0d84*/ 	.word	0x00000000
        /*0d88*/ 	.short	0x0101
        /*0d8a*/ 	.byte	0x3f
	.zero		1


	//   ....[31]....
        /*0d8c*/ 	.word	0x00007aa0
        /*0d90*/ 	.word	0x00000002
        /*0d94*/ 	.word	0x00038800
        /*0d98*/ 	.short	0x010a
        /*0d9a*/ 	.byte	0x3f
	.zero		1


	//   ....[32]....
        /*0d9c*/ 	.word	0x00007af0
        /*0da0*/ 	.word	0x00000002
        /*0da4*/ 	.word	0x00038800
        /*0da8*/ 	.short	0x010a
        /*0daa*/ 	.byte	0x3f
	.zero		1


	//   ....[33]....
        /*0dac*/ 	.word	0x000080d0
        /*0db0*/ 	.word	0x00000002
        /*0db4*/ 	.word	0x00038800
        /*0db8*/ 	.short	0x010a
        /*0dba*/ 	.byte	0x3f
	.zero		1


	//   ....[34]....
        /*0dbc*/ 	.word	0x00009040
        /*0dc0*/ 	.word	0x00000002
        /*0dc4*/ 	.word	0x00038800
        /*0dc8*/ 	.short	0x010a
        /*0dca*/ 	.byte	0x3f
	.zero		1


	//   ....[35]....
        /*0dcc*/ 	.word	0x00009eb0
        /*0dd0*/ 	.word	0x0000000d
        /*0dd4*/ 	.word	0x00038830
        /*0dd8*/ 	.short	0x010a
        /*0dda*/ 	.byte	0x3f
	.zero		1


	//   ....[36]....
        /*0ddc*/ 	.word	0x00009f60
        /*0de0*/ 	.word	0x0000000d
        /*0de4*/ 	.word	0x00038830
        /*0de8*/ 	.short	0x010a
        /*0dea*/ 	.byte	0x3f
	.zero		1


	//   ....[37]....
        /*0dec*/ 	.word	0x0000a270
        /*0df0*/ 	.word	0x00000002
        /*0df4*/ 	.word	0x00038810
        /*0df8*/ 	.short	0x010a
        /*0dfa*/ 	.byte	0x3f
	.zero		1


	//   ....[38]....
        /*0dfc*/ 	.word	0x0000a2c0
        /*0e00*/ 	.word	0x0000000d
        /*0e04*/ 	.word	0x00038850
        /*0e08*/ 	.short	0x010a
        /*0e0a*/ 	.byte	0x3f
	.zero		1


	//   ....[39]....
        /*0e0c*/ 	.word	0x0000a370
        /*0e10*/ 	.word	0x0000000d
        /*0e14*/ 	.word	0x00038850
        /*0e18*/ 	.short	0x010a
        /*0e1a*/ 	.byte	0x3f
	.zero		1


	//   ....[40]....
        /*0e1c*/ 	.word	0x0000c370
        /*0e20*/ 	.word	0x0000000f
        /*0e24*/ 	.word	0x00000000
        /*0e28*/ 	.short	0x0101
        /*0e2a*/ 	.byte	0x3f
	.zero		1


	//   ....[41]....
        /*0e2c*/ 	.word	0x0000cca0
        /*0e30*/ 	.word	0x0000000d
        /*0e34*/ 	.word	0x00000000
        /*0e38*/ 	.short	0x0101
        /*0e3a*/ 	.byte	0x3f
	.zero		1


	//   ....[42]....
        /*0e3c*/ 	.word	0x0000cdd0
        /*0e40*/ 	.word	0x0000000e
        /*0e44*/ 	.word	0x00038830
        /*0e48*/ 	.short	0x010a
        /*0e4a*/ 	.byte	0x3f
	.zero		1


	//   ....[43]....
        /*0e4c*/ 	.word	0x0000ce80
        /*0e50*/ 	.word	0x0000000e
        /*0e54*/ 	.word	0x00038830
        /*0e58*/ 	.short	0x010a
        /*0e5a*/ 	.byte	0x3f
	.zero		1


	//   ....[44]....
        /*0e5c*/ 	.word	0x0000d0f0
        /*0e60*/ 	.word	0x0000000e
        /*0e64*/ 	.word	0x00038850
        /*0e68*/ 	.short	0x010a
        /*0e6a*/ 	.byte	0x3f
	.zero		1


	//   ....[45]....
        /*0e6c*/ 	.word	0x0000d160
        /*0e70*/ 	.word	0x0000000e
        /*0e74*/ 	.word	0x00038850
        /*0e78*/ 	.short	0x010a
        /*0e7a*/ 	.byte	0x3f
	.zero		1


	//   ....[46]....
        /*0e7c*/ 	.word	0x0000ede0
        /*0e80*/ 	.word	0x0000000b
        /*0e84*/ 	.word	0x00000000
        /*0e88*/ 	.short	0x0101
        /*0e8a*/ 	.byte	0x3f
	.zero		1


	//   ....[47]....
        /*0e8c*/ 	.word	0x00010000
        /*0e90*/ 	.word	0x0000000e
        /*0e94*/ 	.word	0x00000000
        /*0e98*/ 	.short	0x0101
        /*0e9a*/ 	.byte	0x3f
	.zero		1


	//   ....[48]....
        /*0e9c*/ 	.word	0x00012920
        /*0ea0*/ 	.word	0x00000000
        /*0ea4*/ 	.word	0x00000000
        /*0ea8*/ 	.short	0x0101
        /*0eaa*/ 	.byte	0x3f
	.zero		1


	//   ....[49]....
        /*0eac*/ 	.word	0x00013650
        /*0eb0*/ 	.word	0x00000008
        /*0eb4*/ 	.word	0x00000000
        /*0eb8*/ 	.short	0x0101
        /*0eba*/ 	.byte	0x3f
	.zero		1


	//   ....[50]....
        /*0ebc*/ 	.word	0x00017270
        /*0ec0*/ 	.word	0x00000012
        /*0ec4*/ 	.word	0x00038820
        /*0ec8*/ 	.short	0x010a
        /*0eca*/ 	.byte	0x3f
	.zero		1


	//   ....[51]....
        /*0ecc*/ 	.word	0x00017300
        /*0ed0*/ 	.word	0x00000003
        /*0ed4*/ 	.word	0x000388a0
        /*0ed8*/ 	.short	0x010a
        /*0eda*/ 	.byte	0x3f
	.zero		1


	//   ....[52]....
        /*0edc*/ 	.word	0x00017550
        /*0ee0*/ 	.word	0x00000003
        /*0ee4*/ 	.word	0x000388c0
        /*0ee8*/ 	.short	0x010a
        /*0eea*/ 	.byte	0x3f
	.zero		1


	//   ....[53]....
        /*0eec*/ 	.word	0x00017f20
        /*0ef0*/ 	.word	0x00000008
        /*0ef4*/ 	.word	0x000388a0
        /*0ef8*/ 	.short	0x010a
        /*0efa*/ 	.byte	0x3f
	.zero		1


	//   ....[54]....
        /*0efc*/ 	.word	0x00018160
        /*0f00*/ 	.word	0x00000008
        /*0f04*/ 	.word	0x000388c0
        /*0f08*/ 	.short	0x010a
        /*0f0a*/ 	.byte	0x3f
	.zero		1


	//   ....[55]....
        /*0f0c*/ 	.word	0x000199b0
        /*0f10*/ 	.word	0x0000001a
        /*0f14*/ 	.word	0x00038840
        /*0f18*/ 	.short	0x010a
        /*0f1a*/ 	.byte	0x3f
	.zero		1


	//   ....[56]....
        /*0f1c*/ 	.word	0x00019e50
        /*0f20*/ 	.word	0x0000001a
        /*0f24*/ 	.word	0x00038830
        /*0f28*/ 	.short	0x0107
        /*0f2a*/ 	.byte	0x3f
	.zero		1


	//   ....[57]....
        /*0f2c*/ 	.word	0x00019f20
        /*0f30*/ 	.word	0x0000001a
        /*0f34*/ 	.word	0x00038830
        /*0f38*/ 	.short	0x0101
        /*0f3a*/ 	.byte	0x3f
	.zero		1


	//   ....[58]....
        /*0f3c*/ 	.word	0x0001a7b0
        /*0f40*/ 	.word	0x00000012
        /*0f44*/ 	.word	0x00038800
        /*0f48*/ 	.short	0x0107
        /*0f4a*/ 	.byte	0x3f
	.zero		1


	//   ....[59]....
        /*0f4c*/ 	.word	0x0001a840
        /*0f50*/ 	.word	0x00000012
        /*0f54*/ 	.word	0x00038800
        /*0f58*/ 	.short	0x0101
        /*0f5a*/ 	.byte	0x3f
	.zero		1


	//   ....[60]....
        /*0f5c*/ 	.word	0x0001b730
        /*0f60*/ 	.word	0x00000012
        /*0f64*/ 	.word	0x00038810
        /*0f68*/ 	.short	0x0107
        /*0f6a*/ 	.byte	0x3f
	.zero		1


	//   ....[61]....
        /*0f6c*/ 	.word	0x0001b830
        /*0f70*/ 	.word	0x00000012
        /*0f74*/ 	.word	0x00038810
        /*0f78*/ 	.short	0x0101
        /*0f7a*/ 	.byte	0x3f
	.zero		1


	//   ....[62]....
        /*0f7c*/ 	.word	0x0001b850
        /*0f80*/ 	.word	0x00000012
        /*0f84*/ 	.word	0x00038820
        /*0f88*/ 	.short	0x010a
        /*0f8a*/ 	.byte	0x3f
	.zero		1


	//   ....[63]....
        /*0f8c*/ 	.word	0x0001b8e0
        /*0f90*/ 	.word	0x0000001a
        /*0f94*/ 	.word	0x00038860
        /*0f98*/ 	.short	0x010a
        /*0f9a*/ 	.byte	0x3f
	.zero		1


	//   ....[64]....
        /*0f9c*/ 	.word	0x0001c1f0
        /*0fa0*/ 	.word	0x0000001a
        /*0fa4*/ 	.word	0x00038850
        /*0fa8*/ 	.short	0x0107
        /*0faa*/ 	.byte	0x3f
	.zero		1


	//   ....[65]....
        /*0fac*/ 	.word	0x0001c2c0
        /*0fb0*/ 	.word	0x0000001a
        /*0fb4*/ 	.word	0x00038850
        /*0fb8*/ 	.short	0x0101
        /*0fba*/ 	.byte	0x3f
	.zero		1


	//   ....[66]....
        /*0fbc*/ 	.word	0x0001c640
        /*0fc0*/ 	.word	0x00000006
        /*0fc4*/ 	.word	0x00038840
        /*0fc8*/ 	.short	0x010a
        /*0fca*/ 	.byte	0x3f
	.zero		1


	//   ....[67]....
        /*0fcc*/ 	.word	0x0001c960
        /*0fd0*/ 	.word	0x00000006
        /*0fd4*/ 	.word	0x00038830
        /*0fd8*/ 	.short	0x0107
        /*0fda*/ 	.byte	0x3f
	.zero		1


	//   ....[68]....
        /*0fdc*/ 	.word	0x0001ca20
        /*0fe0*/ 	.word	0x00000006
        /*0fe4*/ 	.word	0x00038830
        /*0fe8*/ 	.short	0x0101
        /*0fea*/ 	.byte	0x3f
	.zero		1


	//   ....[69]....
        /*0fec*/ 	.word	0x0001ca50
        /*0ff0*/ 	.word	0x00000006
        /*0ff4*/ 	.word	0x00038860
        /*0ff8*/ 	.short	0x010a
        /*0ffa*/ 	.byte	0x3f
	.zero		1


	//   ....[70]....
        /*0ffc*/ 	.word	0x0001d100
        /*1000*/ 	.word	0x00000006
        /*1004*/ 	.word	0x00038850
        /*1008*/ 	.short	0x0107
        /*100a*/ 	.byte	0x3f
	.zero		1


	//   ....[71]....
        /*100c*/ 	.word	0x0001d1c0
        /*1010*/ 	.word	0x00000006
        /*1014*/ 	.word	0x00038850
        /*1018*/ 	.short	0x0101
        /*101a*/ 	.byte	0x3f
	.zero		1


	//   ....[72]....
        /*101c*/ 	.word	0x0001e040
        /*1020*/ 	.word	0x00000007
        /*1024*/ 	.word	0x00038820
        /*1028*/ 	.short	0x010a
        /*102a*/ 	.byte	0x3f
	.zero		1


	//   ....[73]....
        /*102c*/ 	.word	0x0001e1b0
        /*1030*/ 	.word	0x00000005
        /*1034*/ 	.word	0x00038840
        /*1038*/ 	.short	0x010a
        /*103a*/ 	.byte	0x3f
	.zero		1


	//   ....[74]....
        /*103c*/ 	.word	0x0001e250
        /*1040*/ 	.word	0x00000003
        /*1044*/ 	.word	0x00038840
        /*1048*/ 	.short	0x010a
        /*104a*/ 	.byte	0x3f
	.zero		1


	//   ....[75]....
        /*104c*/ 	.word	0x0001e290
        /*1050*/ 	.word	0x00000005
        /*1054*/ 	.word	0x00038860
        /*1058*/ 	.short	0x010a
        /*105a*/ 	.byte	0x3f
	.zero		1


	//   ....[76]....
        /*105c*/ 	.word	0x0001e2d0
        /*1060*/ 	.word	0x00000003
        /*1064*/ 	.word	0x00038860
        /*1068*/ 	.short	0x010a
        /*106a*/ 	.byte	0x3f
	.zero		1


	//   ....[77]....
        /*106c*/ 	.word	0x0001e330
        /*1070*/ 	.word	0x0000003a
        /*1074*/ 	.word	0x00038890
        /*1078*/ 	.short	0x010a
        /*107a*/ 	.byte	0x3f
	.zero		1


	//   ....[78]....
        /*107c*/ 	.word	0x0001e490
        /*1080*/ 	.word	0x0000003a
        /*1084*/ 	.word	0x00038890
        /*1088*/ 	.short	0x010a
        /*108a*/ 	.byte	0x3f
	.zero		1


	//   ....[79]....
        /*108c*/ 	.word	0x0001e600
        /*1090*/ 	.word	0x0000003a
        /*1094*/ 	.word	0x00038890
        /*1098*/ 	.short	0x010a
        /*109a*/ 	.byte	0x3f
	.zero		1


	//   ....[80]....
        /*109c*/ 	.word	0x0001e760
        /*10a0*/ 	.word	0x0000003a
        /*10a4*/ 	.word	0x000388b0
        /*10a8*/ 	.short	0x010a
        /*10aa*/ 	.byte	0x3f
	.zero		1


	//   ....[81]....
        /*10ac*/ 	.word	0x0001e980
        /*10b0*/ 	.word	0x00000002
        /*10b4*/ 	.word	0x00038800
        /*10b8*/ 	.short	0x010a
        /*10ba*/ 	.byte	0x3f
	.zero		1


	//   ....[82]....
        /*10bc*/ 	.word	0x0001eb90
        /*10c0*/ 	.word	0x00000002
        /*10c4*/ 	.word	0x00038800
        /*10c8*/ 	.short	0x010a
        /*10ca*/ 	.byte	0x3f
	.zero		1


	//   ....[83]....
        /*10cc*/ 	.word	0x0001ebe0
        /*10d0*/ 	.word	0x0000000d
        /*10d4*/ 	.word	0x00038830
        /*10d8*/ 	.short	0x010a
        /*10da*/ 	.byte	0x3f
	.zero		1


	//   ....[84]....
        /*10dc*/ 	.word	0x0001ec30
        /*10e0*/ 	.word	0x00000002
        /*10e4*/ 	.word	0x00038810
        /*10e8*/ 	.short	0x010a
        /*10ea*/ 	.byte	0x3f
	.zero		1


	//   ....[85]....
        /*10ec*/ 	.word	0x0001ec80
        /*10f0*/ 	.word	0x0000000d
        /*10f4*/ 	.word	0x00038850
        /*10f8*/ 	.short	0x010a
        /*10fa*/ 	.byte	0x3f
	.zero		1


	//   ....[86]....
        /*10fc*/ 	.word	0x0001ecd0
        /*1100*/ 	.word	0x0000000e
        /*1104*/ 	.word	0x00038830
        /*1108*/ 	.short	0x010a
        /*110a*/ 	.byte	0x3f
	.zero		1


	//   ....[87]....
        /*110c*/ 	.word	0x0001ed20
        /*1110*/ 	.word	0x0000000e
        /*1114*/ 	.word	0x00038850
        /*1118*/ 	.short	0x010a
        /*111a*/ 	.byte	0x3f
	.zero		1


	//   ....[88]....
        /*111c*/ 	.word	0x0001eec0
        /*1120*/ 	.word	0x00000012
        /*1124*/ 	.word	0x00038820
        /*1128*/ 	.short	0x010a
        /*112a*/ 	.byte	0x3f
	.zero		1


	//   ....[89]....
        /*112c*/ 	.word	0x0001ef10
        /*1130*/ 	.word	0x00000003
        /*1134*/ 	.word	0x000388a0
        /*1138*/ 	.short	0x010a
        /*113a*/ 	.byte	0x3f
	.zero		1


	//   ....[90]....
        /*113c*/ 	.word	0x0001ef60
        /*1140*/ 	.word	0x00000003
        /*1144*/ 	.word	0x000388c0
        /*1148*/ 	.short	0x010a
        /*114a*/ 	.byte	0x3f
	.zero		1


	//   ....[91]....
        /*114c*/ 	.word	0x0001efb0
        /*1150*/ 	.word	0x00000008
        /*1154*/ 	.word	0x000388a0
        /*1158*/ 	.short	0x010a
        /*115a*/ 	.byte	0x3f
	.zero		1


	//   ....[92]....
        /*115c*/ 	.word	0x0001f000
        /*1160*/ 	.word	0x00000008
        /*1164*/ 	.word	0x000388c0
        /*1168*/ 	.short	0x010a
        /*116a*/ 	.byte	0x3f
	.zero		1


	//   ....[93]....
        /*116c*/ 	.word	0x0001f120
        /*1170*/ 	.word	0x0000001a
        /*1174*/ 	.word	0x00038840
        /*1178*/ 	.short	0x010a
        /*117a*/ 	.byte	0x3f
	.zero		1


	//   ....[94]....
        /*117c*/ 	.word	0x000206b0
        /*1180*/ 	.word	0x00000012
        /*1184*/ 	.word	0x00038820
        /*1188*/ 	.short	0x010a
        /*118a*/ 	.byte	0x3f
	.zero		1


	//   ....[95]....
        /*118c*/ 	.word	0x00020700
        /*1190*/ 	.word	0x0000001a
        /*1194*/ 	.word	0x00038860
        /*1198*/ 	.short	0x010a
        /*119a*/ 	.byte	0x3f
	.zero		1


	//   ....[96]....
        /*119c*/ 	.word	0x00020ff0
        /*11a0*/ 	.word	0x00000006
        /*11a4*/ 	.word	0x00038840
        /*11a8*/ 	.short	0x010a
        /*11aa*/ 	.byte	0x3f
	.zero		1


	//   ....[97]....
        /*11ac*/ 	.word	0x000214b0
        /*11b0*/ 	.word	0x00000006
        /*11b4*/ 	.word	0x00038860
        /*11b8*/ 	.short	0x010a
        /*11ba*/ 	.byte	0x3f
	.zero		1


	//   ....[98]....
        /*11bc*/ 	.word	0x00022650
        /*11c0*/ 	.word	0x00000007
        /*11c4*/ 	.word	0x00038820
        /*11c8*/ 	.short	0x010a
        /*11ca*/ 	.byte	0x3f
	.zero		1


	//   ....[99]....
        /*11cc*/ 	.word	0x000227f0
        /*11d0*/ 	.word	0x00000005
        /*11d4*/ 	.word	0x00038840
        /*11d8*/ 	.short	0x010a
        /*11da*/ 	.byte	0x3f
	.zero		1


	//   ....[100]....
        /*11dc*/ 	.word	0x00022840
        /*11e0*/ 	.word	0x00000003
        /*11e4*/ 	.word	0x00038840
        /*11e8*/ 	.short	0x010a
        /*11ea*/ 	.byte	0x3f
	.zero		1


	//   ....[101]....
        /*11ec*/ 	.word	0x00022890
        /*11f0*/ 	.word	0x00000005
        /*11f4*/ 	.word	0x00038860
        /*11f8*/ 	.short	0x010a
        /*11fa*/ 	.byte	0x3f
	.zero		1


	//----- nvinfo : EIATTR_NUM_MBARRIERS
	.align		4
.L_738:
        /*11fc*/ 	.byte	0x03, 0x38
        /*11fe*/ 	.short	0x0017


	//----- nvinfo : EIATTR_EXIT_INSTR_OFFSETS
	.align		4
        /*1200*/ 	.byte	0x04, 0x1c
        /*1202*/ 	.short	(.L_740 - .L_739)


	//   ....[0]....
.L_739:
        /*1204*/ 	.word	0x0001e320


	//----- nvinfo : EIATTR_MAX_THREADS
	.align		4
.L_740:
        /*1208*/ 	.byte	0x04, 0x05
        /*120a*/ 	.short	(.L_742 - .L_741)
.L_741:
        /*120c*/ 	.word	0x00000180
        /*1210*/ 	.word	0x00000001
        /*1214*/ 	.word	0x00000001


	//----- nvinfo : EIATTR_CRS_STACK_SIZE
	.align		4
.L_742:
        /*1218*/ 	.byte	0x04, 0x1e
        /*121a*/ 	.short	(.L_744 - .L_743)
.L_743:
        /*121c*/ 	.word	0x00000000


	//----- nvinfo : EIATTR_CBANK_PARAM_SIZE
	.align		4
.L_744:
        /*1220*/ 	.byte	0x03, 0x19
        /*1222*/ 	.short	0x0bf0


	//----- nvinfo : EIATTR_PARAM_CBANK
	.align		4
        /*1224*/ 	.byte	0x04, 0x0a
        /*1226*/ 	.short	(.L_746 - .L_745)
	.align		4
.L_745:
        /*1228*/ 	.word	index@(.nv.constant0._ZN7cutlass13device_kernelIN5flash11enable_sm90INS1_16FlashAttnFwdSm90INS1_25CollectiveMainloopFwdSm90ILi2EN4cute5tupleIJNS5_1CILi1EEES8_S8_EEENS6_IJNS7_ILi64EEESA_SA_EEELi512ENS_10bfloat16_tEfNS_4arch4Sm90ELb0ELb0ELb0ELb1ELb1ELb1ELb1ELb0ELb0ELb1ELb1ELb0EEENS1_21CollectiveEpilogueFwdINS6_IJSA_NS7_ILi512EEESA_EEES9_SC_SE_Li256ELb1ELb1ELb1ELb0EEENS1_36VarlenDynamicPersistentTileSchedulerILi64ELi64ELi256ELi128ELb1ELb1ELb1ELb0ELb1ELb1EEEEEEEEEvNT_6ParamsE)
        /*122c*/ 	.short	0x0210
        /*122e*/ 	.short	0x0bf0


	//----- nvinfo : EIATTR_SW_WAR
	.align		4
.L_746:
        /*1230*/ 	.byte	0x04, 0x36
        /*1232*/ 	.short	(.L_748 - .L_747)
.L_747:
        /*1234*/ 	.word	0x00000008
.L_748:


//--------------------- .nv.info._ZN7cutlass13device_kernelIN5flash11enable_sm90INS1_16FlashAttnFwdSm90INS1_25CollectiveMainloopFwdSm90ILi2EN4cute5tupleIJNS5_1CILi1EEES8_S8_EEENS6_IJNS7_ILi64EEESA_SA_EEELi512ENS_10bfloat16_tEfNS_4arch4Sm90ELb0ELb1ELb0ELb0ELb1ELb0ELb0ELb0ELb0ELb1ELb1ELb0EEENS1_21CollectiveEpilogueFwdINS6_IJSA_NS7_ILi512EEESA_EEES9_SC_SE_Li256ELb0ELb1ELb1ELb0EEENS1_19SingleTileSchedulerILb0ELb1ELb1ELi64EEEEEEEEEvNT_6ParamsE --------------------------
	.section	.nv.info._ZN7cutlass13device_kernelIN5flash11enable_sm90INS1_16FlashAttnFwdSm90INS1_25CollectiveMainloopFwdSm90ILi2EN4cute5tupleIJNS5_1CILi1EEES8_S8_EEENS6_IJNS7_ILi64EEESA_SA_EEELi512ENS_10bfloat16_tEfNS_4arch4Sm90ELb0ELb1ELb0ELb0ELb1ELb0ELb0ELb0ELb0ELb1ELb1ELb0EEENS1_21CollectiveEpilogueFwdINS6_IJSA_NS7_ILi512EEESA_EEES9_SC_SE_Li256ELb0ELb1ELb1ELb0EEENS1_19SingleTileSchedulerILb0ELb1ELb1ELi64EEEEEEEEEvNT_6ParamsE,"",@"SHT_CUDA_INFO"
	.sectionflags	@""
	.align	4


	//----- nvinfo : EIATTR_CUDA_API_VERSION
	.align		4
        /*0000*/ 	.byte	0x04, 0x37
        /*0002*/ 	.short	(.L_750 - .L_749)
.L_749:
        /*0004*/ 	.word	0x00000082


	//----- nvinfo : EIATTR_KPARAM_INFO
	.align		4
.L_750:
        /*0008*/ 	.byte	0x04, 0x17
        /*000a*/ 	.short	(.L_752 - .L_751)
.L_751:
        /*000c*/ 	.word	0x00000000
        /*0010*/ 	.short	0x0000
        /*0012*/ 	.short	0x0070
        /*0014*/ 	.byte	0x00, 0xf0, 0x01, 0x28


	//----- nvinfo : EIATTR_SPARSE_MMA_MASK
	.align		4
.L_752:
        /*0018*/ 	.byte	0x03, 0x50
        /*001a*/ 	.short	0x0000


	//----- nvinfo : EIATTR_MAXREG_COUNT
	.align		4
        /*001c*/ 	.byte	0x03, 0x1b
        /*001e*/ 	.short	0x00a8


	//----- nvinfo : EIATTR_NUM_BARRIERS
	.align		4
        /*0020*/ 	.byte	0x02, 0x4c
        /*0022*/ 	.byte	0x10
	.zero		1


	//----- nvinfo : EIATTR_EXTERNS
	.align		4
        /*0024*/ 	.byte	0x04, 0x0f
        /*0026*/ 	.short	(.L_754 - .L_753)


	//   ....[0]....
	.align		4
.L_753:
        /*0028*/ 	.word	index@(__assertfail)


	//----- nvinfo : EIATTR_MERCURY_ISA_VERSION
	.align		4
.L_754:
        /*002c*/ 	.byte	0x03, 0x5f
        /*002e*/ 	.short	0x0101


	//----- nvinfo : EIATTR_INT_WARP_WIDE_INSTR_OFFSETS
	.align		4
        /*0030*/ 	.byte	0x04, 0x31
        /*0032*/ 	.short	(.L_756 - .L_755)


	//   ....[0]....
.L_755:
        /*0034*/ 	.word	0x000000b0


	//   ....[1]....
        /*0038*/ 	.word	0x000000c0


	//   ....[2]....
        /*003c*/ 	.word	0x00000160


	//----- nvinfo : EIATTR_COOP_GROUP_MASK_REGIDS
	.align		4
.L_756:
        /*0040*/ 	.byte	0x04, 0x29
        /*0042*/ 	.short	(.L_758 - .L_757)


	//   ....[0]....
.L_757:
        /*0044*/ 	.word	0xffffffff


	//   ....[1]....
        /*0048*/ 	.word	0xffffffff


	//   ....[2]....
        /*004c*/ 	.word	0xffffffff


	//   ....[3]....
        /*0050*/ 	.word	0xffffffff


	//   ....[4]....
        /*0054*/ 	.word	0xffffffff


	//   ....[5]....
        /*0058*/ 	.word	0xffffffff


	//   ....[6]....
        /*005c*/ 	.word	0xffffffff


	//   ....[7]....
        /*0060*/ 	.word	0xffffffff


	//   ....[8]....
        /*0064*/ 	.word	0xffffffff


	//   ....[9]....
        /*0068*/ 	.word	0xffffffff


	//   ....[10]....
        /*006c*/ 	.word	0xffffffff


	//   ....[11]....
        /*0070*/ 	.word	0xffffffff


	//   ....[12]....
        /*0074*/ 	.word	0xffffffff


	//   ....[13]....
        /*0078*/ 	.word	0xffffffff


	//   ....[14]....
        /*007c*/ 	.word	0xffffffff


	//   ....[15]....
        /*0080*/ 	.word	0xffffffff


	//   ....[16]....
        /*0084*/ 	.word	0xffffffff


	//   ....[17]....
        /*0088*/ 	.word	0xffffffff


	//   ....[18]....
        /*008c*/ 	.word	0xffffffff


	//   ....[19]....
        /*0090*/ 	.word	0xffffffff


	//   ....[20]....
        /*0094*/ 	.word	0xffffffff


	//   ....[21]....
        /*0098*/ 	.word	0xffffffff


	//   ....[22]....
        /*009c*/ 	.word	0xffffffff


	//   ....[23]....
        /*00a0*/ 	.word	0xffffffff


	//   ....[24]....
        /*00a4*/ 	.word	0xffffffff


	//   ....[25]....
        /*00a8*/ 	.word	0xffffffff


	//   ....[26]....
        /*00ac*/ 	.word	0xffffffff


	//   ....[27]....
        /*00b0*/ 	.word	0xffffffff


	//   ....[28]....
        /*00b4*/ 	.word	0xffffffff


	//   ....[29]....
        /*00b8*/ 	.word	0xffffffff


	//   ....[30]....
        /*00bc*/ 	.word	0xffffffff


	//   ....[31]....
        /*00c0*/ 	.word	0xffffffff


	//   ....[32]....
        /*00c4*/ 	.word	0xffffffff


	//   ....[33]....
        /*00c8*/ 	.word	0xffffffff


	//   ....[34]....
        /*00cc*/ 	.word	0xffffffff


	//   ....[35]....
        /*00d0*/ 	.word	0xffffffff


	//   ....[36]....
        /*00d4*/ 	.word	0xffffffff


	//   ....[37]....
        /*00d8*/ 	.word	0xffffffff


	//   ....[38]....
        /*00dc*/ 	.word	0xffffffff


	//   ....[39]....
        /*00e0*/ 	.word	0xffffffff


	//   ....[40]....
        /*00e4*/ 	.word	0xffffffff


	//   ....[41]....
        /*00e8*/ 	.word	0xffffffff


	//   ....[42]....
        /*00ec*/ 	.word	0xffffffff


	//   ....[43]....
        /*00f0*/ 	.word	0xffffffff


	//   ....[44]....
        /*00f4*/ 	.word	0xffffffff


	//   ....[45]....
        /*00f8*/ 	.word	0xffffffff


	//   ....[46]....
        /*00fc*/ 	.word	0xffffffff


	//   ....[47]....
        /*0100*/ 	.word	0xffffffff


	//   ....[48]....
        /*0104*/ 	.word	0xffffffff


	//   ....[49]....
        /*0108*/ 	.word	0xffffffff


	//   ....[50]....
        /*010c*/ 	.word	0xffffffff


	//   ....[51]....
        /*0110*/ 	.word	0xffffffff


	//   ....[52]....
        /*0114*/ 	.word	0xffffffff


	//   ....[53]....
        /*0118*/ 	.word	0xffffffff


	//   ....[54]....
        /*011c*/ 	.word	0xffffffff


	//   ....[55]....
        /*0120*/ 	.word	0xffffffff


	//   ....[56]....
        /*0124*/ 	.word	0xffffffff


	//   ....[57]....
        /*0128*/ 	.word	0xffffffff


	//   ....[58]....
        /*012c*/ 	.word	0xffffffff


	//   ....[59]....
        /*0130*/ 	.word	0xffffffff


	//   ....[60]....
        /*0134*/ 	.word	0xffffffff


	//   ....[61]....
        /*0138*/ 	.word	0xffffffff


	//   ....[62]....
        /*013c*/ 	.word	0xffffffff


	//   ....[63]....
        /*0140*/ 	.word	0xffffffff


	//   ....[64]....
        /*0144*/ 	.word	0xffffffff


	//   ....[65]....
        /*0148*/ 	.word	0xffffffff


	//   ....[66]....
        /*014c*/ 	.word	0xffffffff


	//   ....[67]....
        /*0150*/ 	.word	0xffffffff


	//   ....[68]....
        /*0154*/ 	.word	0xffffffff


	//   ....[69]....
        /*0158*/ 	.word	0xffffffff


	//   ....[70]....
        /*015c*/ 	.word	0xffffffff


	//   ....[71]....
        /*0160*/ 	.word	0xffffffff


	//   ....[72]....
        /*0164*/ 	.word	0xffffffff


	//   ....[73]....
        /*0168*/ 	.word	0xffffffff


	//   ....[74]....
        /*016c*/ 	.word	0xffffffff


	//   ....[75]....
        /*0170*/ 	.word	0xffffffff


	//   ....[76]....
        /*0174*/ 	.word	0xffffffff


	//   ....[77]....
        /*0178*/ 	.word	0xffffffff


	//   ....[78]....
        /*017c*/ 	.word	0xffffffff


	//   ....[79]....
        /*0180*/ 	.word	0xffffffff


	//   ....[80]....
        /*0184*/ 	.word	0xffffffff


	//   ....[81]....
        /*0188*/ 	.word	0xffffffff


	//   ....[82]....
        /*018c*/ 	.word	0xffffffff


	//   ....[83]....
        /*0190*/ 	.word	0xffffffff


	//   ....[84]....
        /*0194*/ 	.word	0xffffffff


	//   ....[85]....
        /*0198*/ 	.word	0xffffffff


	//   ....[86]....
        /*019c*/ 	.word	0xffffffff


	//   ....[87]....
        /*01a0*/ 	.word	0xffffffff


	//   ....[88]....
        /*01a4*/ 	.word	0xffffffff


	//   ....[89]....
        /*01a8*/ 	.word	0x0500000f


	//   ....[90]....
        /*01ac*/ 	.word	0x0500000f


	//   ....[91]....
        /*01b0*/ 	.word	0x0500000f


	//   ....[92]....
        /*01b4*/ 	.word	0x0500000f


	//   ....[93]....
        /*01b8*/ 	.word	0x0500000f


	//   ....[94]....
        /*01bc*/ 	.word	0x0500000f


	//   ....[95]....
        /*01c0*/ 	.word	0x0500000f


	//   ....[96]....
        /*01c4*/ 	.word	0x0500000f


	//   ....[97]....
        /*01c8*/ 	.word	0x0500000f


	//   ....[98]....
        /*01cc*/ 	.word	0x0500000f


	//   ....[99]....
        /*01d0*/ 	.word	0x0500000f


	//   ....[100]....
        /*01d4*/ 	.word	0x0500000f


	//   ....[101]....
        /*01d8*/ 	.word	0x0500000f


	//   ....[102]....
        /*01dc*/ 	.word	0x0500000f


	//   ....[103]....
        /*01e0*/ 	.word	0x0500000f


	//   ....[104]....
        /*01e4*/ 	.word	0x0500000f


	//   ....[105]....
        /*01e8*/ 	.word	0x0500000f


	//   ....[106]....
        /*01ec*/ 	.word	0x0500000f


	//   ....[107]....
        /*01f0*/ 	.word	0x0500000f


	//   ....[108]....
        /*01f4*/ 	.word	0x0500000f


	//   ....[109]....
        /*01f8*/ 	.word	0x0500000f


	//   ....[110]....
        /*01fc*/ 	.word	0x0500000f


	//   ....[111]....
        /*0200*/ 	.word	0x0500000f


	//   ....[112]....
        /*0204*/ 	.word	0x0500000f


	//   ....[113]....
        /*0208*/ 	.word	0x0500000f


	//   ....[114]....
        /*020c*/ 	.word	0x0500000f


	//   ....[115]....
        /*0210*/ 	.word	0x0500000f


	//   ....[116]....
        /*0214*/ 	.word	0x0500000f


	//   ....[117]....
        /*0218*/ 	.word	0x0500000f


	//   ....[118]....
        /*021c*/ 	.word	0x0500000f


	//   ....[119]....
        /*0220*/ 	.word	0x0500000f


	//   ....[120]....
        /*0224*/ 	.word	0x0500000f


	//   ....[121]....
        /*0228*/ 	.word	0x0500000f


	//   ....[122]....
        /*022c*/ 	.word	0x0500000f


	//   ....[123]....
        /*0230*/ 	.word	0x0500000f


	//   ....[124]....
        /*0234*/ 	.word	0x0500000f


	//   ....[125]....
        /*0238*/ 	.word	0x0500000f


	//   ....[126]....
        /*023c*/ 	.word	0x0500000f


	//   ....[127]....
        /*0240*/ 	.word	0x0500000f


	//   ....[128]....
        /*0244*/ 	.word	0x0500000f


	//   ....[129]....
        /*0248*/ 	.word	0x0500000f


	//   ....[130]....
        /*024c*/ 	.word	0x0500000f


	//----- nvinfo : EIATTR_COOP_GROUP_INSTR_OFFSETS
	.align		4
.L_758:
        /*0250*/ 	.byte	0x04, 0x28
        /*0252*/ 	.short	(.L_760 - .L_759)


	//   ....[0]....
.L_759:
        /*0254*/ 	.word	0x00000060


	//   ....[1]....
        /*0258*/ 	.word	0x000000a0


	//   ....[2]....
        /*025c*/ 	.word	0x00000280


	//   ....[3]....
        /*0260*/ 	.word	0x000003e0


	//   ....[4]....
        /*0264*/ 	.word	0x00000500


	//   ....[5]....
        /*0268*/ 	.word	0x00000660


	//   ....[6]....
        /*026c*/ 	.word	0x000015c0


	//   ....[7]....
        /*0270*/ 	.word	0x000039f0


	//   ....[8]....
        /*0274*/ 	.word	0x00004240


	//   ....[9]....
        /*0278*/ 	.word	0x00004440


	//   ....[10]....
        /*027c*/ 	.word	0x00004f10


	//   ....[11]....
        /*0280*/ 	.word	0x00005010


	//   ....[12]....
        /*0284*/ 	.word	0x00005300


	//   ....[13]....
        /*0288*/ 	.word	0x00005380


	//   ....[14]....
        /*028c*/ 	.word	0x00005dc0


	//   ....[15]....
        /*0290*/ 	.word	0x00006500


	//   ....[16]....
        /*0294*/ 	.word	0x00006710


	//   ....[17]....
        /*0298*/ 	.word	0x00006e00


	//   ....[18]....
        /*029c*/ 	.word	0x00006ec0


	//   ....[19]....
        /*02a0*/ 	.word	0x00007290


	//   ....[20]....
        /*02a4*/ 	.word	0x00007350


	//   ....[21]....
        /*02a8*/ 	.word	0x00008460


	//   ....[22]....
        /*02ac*/ 	.word	0x00008be0


	//   ....[23]....
        /*02b0*/ 	.word	0x00008c10


	//   ....[24]....
        /*02b4*/ 	.word	0x00008e60


	//   ....[25]....
        /*02b8*/ 	.word	0x00009000


	//   ....[26]....
        /*02bc*/ 	.word	0x00009fd0


	//   ....[27]....
        /*02c0*/ 	.word	0x0000a470


	//   ....[28]....
        /*02c4*/ 	.word	0x0000a670


	//   ....[29]....
        /*02c8*/ 	.word	0x0000ad50


	//   ....[30]....
        /*02cc*/ 	.word	0x0000ae10


	//   ....[31]....
        /*02d0*/ 	.word	0x0000b1e0


	//   ....[32]....
        /*02d4*/ 	.word	0x0000b2a0


	//   ....[33]....
        /*02d8*/ 	.word	0x0000c3b0


	//   ....[34]....
        /*02dc*/ 	.word	0x0000c480


	//   ....[35]....
        /*02e0*/ 	.word	0x0000c4c0


	//   ....[36]....
        /*02e4*/ 	.word	0x0000c4e0


	//   ....[37]....
        /*02e8*/ 	.word	0x0000c510


	//   ....[38]....
        /*02ec*/ 	.word	0x0000d000


	//   ....[39]....
        /*02f0*/ 	.word	0x0000d460


	//   ....[40]....
        /*02f4*/ 	.word	0x0000d490


	//   ....[41]....
        /*02f8*/ 	.word	0x0000d4b0


	//   ....[42]....
        /*02fc*/ 	.word	0x0000d4e0


	//   ....[43]....
        /*0300*/ 	.word	0x0000d980


	//   ....[44]....
        /*0304*/ 	.word	0x0000d9a0


	//   ....[45]....
        /*0308*/ 	.word	0x0000e5f0


	//   ....[46]....
        /*030c*/ 	.word	0x0000e610


	//   ....[47]....
        /*0310*/ 	.word	0x0000f630


	//   ....[48]....
        /*0314*/ 	.word	0x00010ce0


	//   ....[49]....
        /*0318*/ 	.word	0x00010d00


	//   ....[50]....
        /*031c*/ 	.word	0x00010d10


	//   ....[51]....
        /*0320*/ 	.word	0x00010d50


	//   ....[52]....
        /*0324*/ 	.word	0x00010da0


	//   ....[53]....
        /*0328*/ 	.word	0x00010dc0


	//   ....[54]....
        /*032c*/ 	.word	0x00010e10


	//   ....[55]....
        /*0330*/ 	.word	0x00010e30


	//   ....[56]....
        /*0334*/ 	.word	0x000113b0


	//   ....[57]....
        /*0338*/ 	.word	0x000113e0


	//   ....[58]....
        /*033c*/ 	.word	0x00011410


	//   ....[59]....
        /*0340*/ 	.word	0x00011470


	//   ....[60]....
        /*0344*/ 	.word	0x000114d0


	//   ....[61]....
        /*0348*/ 	.word	0x000114f0


	//   ....[62]....
        /*034c*/ 	.word	0x00011540


	//   ....[63]....
        /*0350*/ 	.word	0x00011560


	//   ....[64]....
        /*0354*/ 	.word	0x00011850


	//   ....[65]....
        /*0358*/ 	.word	0x00011880


	//   ....[66]....
        /*035c*/ 	.word	0x000118b0


	//   ....[67]....
        /*0360*/ 	.word	0x000118e0


	//   ....[68]....
        /*0364*/ 	.word	0x00011910


	//   ....[69]....
        /*0368*/ 	.word	0x00011960


	//   ....[70]....
        /*036c*/ 	.word	0x00011ae0


	//   ....[71]....
        /*0370*/ 	.word	0x00011b10


	//   ....[72]....
        /*0374*/ 	.word	0x000124a0


	//   ....[73]....
        /*0378*/ 	.word	0x000124c0


	//   ....[74]....
        /*037c*/ 	.word	0x000124d0


	//   ....[75]....
        /*0380*/ 	.word	0x000124f0


	//   ....[76]....
        /*0384*/ 	.word	0x00012510


	//   ....[77]....
        /*0388*/ 	.word	0x00012540


	//   ....[78]....
        /*038c*/ 	.word	0x00012560


	//   ....[79]....
        /*0390*/ 	.word	0x00012590


	//   ....[80]....
        /*0394*/ 	.word	0x000128f0


	//   ....[81]....
        /*0398*/ 	.word	0x00012920


	//   ....[82]....
        /*039c*/ 	.word	0x00012950


	//   ....[83]....
        /*03a0*/ 	.word	0x00012970


	//   ....[84]....
        /*03a4*/ 	.word	0x00012980


	//   ....[85]....
        /*03a8*/ 	.word	0x000129a0


	//   ....[86]....
        /*03ac*/ 	.word	0x00012a40


	//   ....[87]....
        /*03b0*/ 	.word	0x00012a80


	//   ....[88]....
        /*03b4*/ 	.word	0x00012f80


	//   ....[89]....
        /*03b8*/ 	.word	0x00013660


	//   ....[90]....
        /*03bc*/ 	.word	0x00013750


	//   ....[91]....
        /*03c0*/ 	.word	0x000137f0


	//   ....[92]....
        /*03c4*/ 	.word	0x00013870


	//   ....[93]....
        /*03c8*/ 	.word	0x00013920


	//   ....[94]....
        /*03cc*/ 	.word	0x00013980


	//   ....[95]....
        /*03d0*/ 	.word	0x00013a40


	//   ....[96]....
        /*03d4*/ 	.word	0x00013aa0


	//   ....[97]....
        /*03d8*/ 	.word	0x00013b40


	//   ....[98]....
        /*03dc*/ 	.word	0x00013bd0


	//   ....[99]....
        /*03e0*/ 	.word	0x00013c20


	//   ....[100]....
        /*03e4*/ 	.word	0x00013d50


	//   ....[101]....
        /*03e8*/ 	.word	0x00013dc0


	//   ....[102]....
        /*03ec*/ 	.word	0x00013e20


	//   ....[103]....
        /*03f0*/ 	.word	0x00013ee0


	//   ....[104]....
        /*03f4*/ 	.word	0x00013f40


	//   ....[105]....
        /*03f8*/ 	.word	0x00013fe0


	//   ....[106]....
        /*03fc*/ 	.word	0x00014130


	//   ....[107]....
        /*0400*/ 	.word	0x00014200


	//   ....[108]....
        /*0404*/ 	.word	0x00014470


	//   ....[109]....
        /*0408*/ 	.word	0x000144c0


	//   ....[110]....
        /*040c*/ 	.word	0x00014680


	//   ....[111]....
        /*0410*/ 	.word	0x000146d0


	//   ....[112]....
        /*0414*/ 	.word	0x00014890


	//   ....[113]....
        /*0418*/ 	.word	0x000148e0


	//   ....[114]....
        /*041c*/ 	.word	0x000149c0


	//   ....[115]....
        /*0420*/ 	.word	0x00014a60


	//   ....[116]....
        /*0424*/ 	.word	0x00014ac0


	//   ....[117]....
        /*0428*/ 	.word	0x00014b60


	//   ....[118]....
        /*042c*/ 	.word	0x00014bc0


	//   ....[119]....
        /*0430*/ 	.word	0x00014c60


	//   ....[120]....
        /*0434*/ 	.word	0x00014cc0


	//   ....[121]....
        /*0438*/ 	.word	0x00014d60


	//   ....[122]....
        /*043c*/ 	.word	0x00014e40


	//   ....[123]....
        /*0440*/ 	.word	0x00014f00


	//   ....[124]....
        /*0444*/ 	.word	0x00014fe0


	//   ....[125]....
        /*0448*/ 	.word	0x000150e0


	//   ....[126]....
        /*044c*/ 	.word	0x00015200


	//   ....[127]....
        /*0450*/ 	.word	0x000152e0


	//   ....[128]....
        /*0454*/ 	.word	0x000153f0


	//   ....[129]....
        /*0458*/ 	.word	0x000154c0


	//   ....[130]....
        /*045c*/ 	.word	0x000155d0


	//----- nvinfo : EIATTR_REG_RECONFIG
	.align		4
.L_760:
        /*0460*/ 	.byte	0x01, 0x54
	.zero		2


	//----- nvinfo : EIATTR_SYSCALL_OFFSETS
	.align		4
        /*0464*/ 	.byte	0x04, 0x46
        /*0466*/ 	.short	(.L_762 - .L_761)


	//   ....[0]....
.L_761:
        /*0468*/ 	.word	0x00003bc0


	//   ....[1]....
        /*046c*/ 	.word	0x000101f0


	//   ....[2]....
        /*0470*/ 	.word	0x00010330


	//   ....[3]....
        /*0474*/ 	.word	0x00010420


	//   ....[4]....
        /*0478*/ 	.word	0x000110a0


	//----- nvinfo : EIATTR_MBARRIER_INSTR_OFFSETS
	.align		4
.L_762:
        /*047c*/ 	.byte	0x04, 0x39
        /*047e*/ 	.short	(.L_764 - .L_763)


	//   ....[0]....
.L_763:
        /*0480*/ 	.word	0x00000170
        /*0484*/ 	.word	0x000000ff
        /*0488*/ 	.word	0x00028c00
        /*048c*/ 	.short	0x0100
        /*048e*/ 	.byte	0x08
	.zero		1


	//   ....[1]....
        /*0490*/ 	.word	0x00000180
        /*0494*/ 	.word	0x000000ff
        /*0498*/ 	.word	0x00028c20
        /*049c*/ 	.short	0x0100
        /*049e*/ 	.byte	0x08
	.zero		1


	//   ....[2]....
        /*04a0*/ 	.word	0x00000230
        /*04a4*/ 	.word	0x000000ff
        /*04a8*/ 	.word	0x00028c30
        /*04ac*/ 	.short	0x0100
        /*04ae*/ 	.byte	0x06
	.zero		1


	//   ....[3]....
        /*04b0*/ 	.word	0x00000240
        /*04b4*/ 	.word	0x000000ff
        /*04b8*/ 	.word	0x00028c40
        /*04bc*/ 	.short	0x0100
        /*04be*/ 	.byte	0x06
	.zero		1


	//   ....[4]....
        /*04c0*/ 	.word	0x00000250
        /*04c4*/ 	.word	0x000000ff
        /*04c8*/ 	.word	0x00028c38
        /*04cc*/ 	.short	0x0100
        /*04ce*/ 	.byte	0x06
	.zero		1


	//   ....[5]....
        /*04d0*/ 	.word	0x00000260
        /*04d4*/ 	.word	0x000000ff
        /*04d8*/ 	.word	0x00028c48
        /*04dc*/ 	.short	0x0100
        /*04de*/ 	.byte	0x06
	.zero		1


	//   ....[6]....
        /*04e0*/ 	.word	0x00000390
        /*04e4*/ 	.word	0x000000ff
        /*04e8*/ 	.word	0x00028c50
        /*04ec*/ 	.short	0x0100
        /*04ee*/ 	.byte	0x08
	.zero		1


	//   ....[7]....
        /*04f0*/ 	.word	0x000003a0
        /*04f4*/ 	.word	0x000000ff
        /*04f8*/ 	.word	0x00028c60
        /*04fc*/ 	.short	0x0100
        /*04fe*/ 	.byte	0x08
	.zero		1


	//   ....[8]....
        /*0500*/ 	.word	0x000003b0
        /*0504*/ 	.word	0x000000ff
        /*0508*/ 	.word	0x00028c58
        /*050c*/ 	.short	0x0100
        /*050e*/ 	.byte	0x08
	.zero		1


	//   ....[9]....
        /*0510*/ 	.word	0x000003c0
        /*0514*/ 	.word	0x000000ff
        /*0518*/ 	.word	0x00028c68
        /*051c*/ 	.short	0x0100
        /*051e*/ 	.byte	0x08
	.zero		1


	//   ....[10]....
        /*0520*/ 	.word	0x000004b0
        /*0524*/ 	.word	0x000000ff
        /*0528*/ 	.word	0x00028c70
        /*052c*/ 	.short	0x0100
        /*052e*/ 	.byte	0x06
	.zero		1


	//   ....[11]....
        /*0530*/ 	.word	0x000004c0
        /*0534*/ 	.word	0x000000ff
        /*0538*/ 	.word	0x00028c80
        /*053c*/ 	.short	0x0100
        /*053e*/ 	.byte	0x06
	.zero		1


	//   ....[12]....
        /*0540*/ 	.word	0x000004d0
        /*0544*/ 	.word	0x000000ff
        /*0548*/ 	.word	0x00028c78
        /*054c*/ 	.short	0x0100
        /*054e*/ 	.byte	0x06
	.zero		1


	//   ....[13]....
        /*0550*/ 	.word	0x000004e0
        /*0554*/ 	.word	0x000000ff
        /*0558*/ 	.word	0x00028c88
        /*055c*/ 	.short	0x0100
        /*055e*/ 	.byte	0x06
	.zero		1


	//   ....[14]....
        /*0560*/ 	.word	0x00000610
        /*0564*/ 	.word	0x000000ff
        /*0568*/ 	.word	0x00028c90
        /*056c*/ 	.short	0x0100
        /*056e*/ 	.byte	0x08
	.zero		1


	//   ....[15]....
        /*0570*/ 	.word	0x00000620
        /*0574*/ 	.word	0x000000ff
        /*0578*/ 	.word	0x00028ca0
        /*057c*/ 	.short	0x0100
        /*057e*/ 	.byte	0x08
	.zero		1


	//   ....[16]....
        /*0580*/ 	.word	0x00000630
        /*0584*/ 	.word	0x000000ff
        /*0588*/ 	.word	0x00028c98
        /*058c*/ 	.short	0x0100
        /*058e*/ 	.byte	0x08
	.zero		1


	//   ....[17]....
        /*0590*/ 	.word	0x00000640
        /*0594*/ 	.word	0x000000ff
        /*0598*/ 	.word	0x00028ca8
        /*059c*/ 	.short	0x0100
        /*059e*/ 	.byte	0x08
	.zero		1


	//   ....[18]....
        /*05a0*/ 	.word	0x00000780
        /*05a4*/ 	.word	0x000000ff
        /*05a8*/ 	.word	0x00028cb0
        /*05ac*/ 	.short	0x0100
        /*05ae*/ 	.byte	0x08
	.zero		1


	//   ....[19]....
        /*05b0*/ 	.word	0x00000790
        /*05b4*/ 	.word	0x000000ff
        /*05b8*/ 	.word	0x00028cc0
        /*05bc*/ 	.short	0x0100
        /*05be*/ 	.byte	0x08
	.zero		1


	//   ....[20]....
        /*05c0*/ 	.word	0x000007a0
        /*05c4*/ 	.word	0x000000ff
        /*05c8*/ 	.word	0x00028cb8
        /*05cc*/ 	.short	0x0100
        /*05ce*/ 	.byte	0x08
	.zero		1


	//   ....[21]....
        /*05d0*/ 	.word	0x000007b0
        /*05d4*/ 	.word	0x000000ff
        /*05d8*/ 	.word	0x00028cc8
        /*05dc*/ 	.short	0x0100
        /*05de*/ 	.byte	0x08
	.zero		1


	//   ....[22]....
        /*05e0*/ 	.word	0x00001780
        /*05e4*/ 	.word	0x000000ff
        /*05e8*/ 	.word	0x00028c50
        /*05ec*/ 	.short	0x010a
        /*05ee*/ 	.byte	0x05
	.zero		1


	//   ....[23]....
        /*05f0*/ 	.word	0x00001a50
        /*05f4*/ 	.word	0x000000ff
        /*05f8*/ 	.word	0x00000000
        /*05fc*/ 	.short	0x0101
        /*05fe*/ 	.byte	0x04
	.zero		1


	//   ....[24]....
        /*0600*/ 	.word	0x000023b0
        /*0604*/ 	.word	0x000000ff
        /*0608*/ 	.word	0x00028c50
        /*060c*/ 	.short	0x010a
        /*060e*/ 	.byte	0x07
	.zero		1


	//   ....[25]....
        /*0610*/ 	.word	0x000023f0
        /*0614*/ 	.word	0x000000ff
        /*0618*/ 	.word	0x00028c50
        /*061c*/ 	.short	0x010a
        /*061e*/ 	.byte	0x07
	.zero		1


	//   ....[26]....
        /*0620*/ 	.word	0x000025d0
        /*0624*/ 	.word	0x000000ff
        /*0628*/ 	.word	0x00000000
        /*062c*/ 	.short	0x0101
        /*062e*/ 	.byte	0x07
	.zero		1


	//   ....[27]....
        /*0630*/ 	.word	0x00003bf0
        /*0634*/ 	.word	0x000000ff
        /*0638*/ 	.word	0x00028c00
        /*063c*/ 	.short	0x010a
        /*063e*/ 	.byte	0x28
	.zero		1


	//   ....[28]....
        /*0640*/ 	.word	0x00003d80
        /*0644*/ 	.word	0x000000ff
        /*0648*/ 	.word	0x00028c30
        /*064c*/ 	.short	0x010a
        /*064e*/ 	.byte	0x28
	.zero		1


	//   ....[29]....
        /*0650*/ 	.word	0x00003dc0
        /*0654*/ 	.word	0x000000ff
        /*0658*/ 	.word	0x00028c30
        /*065c*/ 	.short	0x010a
        /*065e*/ 	.byte	0x28
	.zero		1


	//   ....[30]....
        /*0660*/ 	.word	0x000041b0
        /*0664*/ 	.word	0x000000ff
        /*0668*/ 	.word	0x00000000
        /*066c*/ 	.short	0x0101
        /*066e*/ 	.byte	0x04
	.zero		1


	//   ....[31]....
        /*0670*/ 	.word	0x00005b60
        /*0674*/ 	.word	0x000000ff
        /*0678*/ 	.word	0x00028c50
        /*067c*/ 	.short	0x010a
        /*067e*/ 	.byte	0x28
	.zero		1


	//   ....[32]....
        /*0680*/ 	.word	0x00005ba0
        /*0684*/ 	.word	0x000000ff
        /*0688*/ 	.word	0x00028c50
        /*068c*/ 	.short	0x010a
        /*068e*/ 	.byte	0x28
	.zero		1


	//   ....[33]....
        /*0690*/ 	.word	0x00005e90
        /*0694*/ 	.word	0x000000ff
        /*0698*/ 	.word	0x00000000
        /*069c*/ 	.short	0x0101
        /*069e*/ 	.byte	0x04
	.zero		1


	//   ....[34]....
        /*06a0*/ 	.word	0x00006240
        /*06a4*/ 	.word	0x000000ff
        /*06a8*/ 	.word	0x00028c30
        /*06ac*/ 	.short	0x010a
        /*06ae*/ 	.byte	0x1f
	.zero		1


	//   ....[35]....
        /*06b0*/ 	.word	0x00006280
        /*06b4*/ 	.word	0x000000ff
        /*06b8*/ 	.word	0x00028c30
        /*06bc*/ 	.short	0x010a
        /*06be*/ 	.byte	0x1f
	.zero		1


	//   ....[36]....
        /*06c0*/ 	.word	0x000064a0
        /*06c4*/ 	.word	0x000000ff
        /*06c8*/ 	.word	0x00000000
        /*06cc*/ 	.short	0x0101
        /*06ce*/ 	.byte	0x0a
	.zero		1


	//   ....[37]....
        /*06d0*/ 	.word	0x00008220
        /*06d4*/ 	.word	0x000000ff
        /*06d8*/ 	.word	0x00028c50
        /*06dc*/ 	.short	0x010a
        /*06de*/ 	.byte	0x1f
	.zero		1


	//   ....[38]....
        /*06e0*/ 	.word	0x00008260
        /*06e4*/ 	.word	0x000000ff
        /*06e8*/ 	.word	0x00028c50
        /*06ec*/ 	.short	0x010a
        /*06ee*/ 	.byte	0x1f
	.zero		1


	//   ....[39]....
        /*06f0*/ 	.word	0x00008510
        /*06f4*/ 	.word	0x000000ff
        /*06f8*/ 	.word	0x00000000
        /*06fc*/ 	.short	0x0101
        /*06fe*/ 	.byte	0x06
	.zero		1


	//   ....[40]....
        /*0700*/ 	.word	0x000088c0
        /*0704*/ 	.word	0x000000ff
        /*0708*/ 	.word	0x00028c30
        /*070c*/ 	.short	0x010a
        /*070e*/ 	.byte	0x1a
	.zero		1


	//   ....[41]....
        /*0710*/ 	.word	0x00008900
        /*0714*/ 	.word	0x000000ff
        /*0718*/ 	.word	0x00028c30
        /*071c*/ 	.short	0x010a
        /*071e*/ 	.byte	0x1a
	.zero		1


	//   ....[42]....
        /*0720*/ 	.word	0x00008b10
        /*0724*/ 	.word	0x000000ff
        /*0728*/ 	.word	0x00000000
        /*072c*/ 	.short	0x0101
        /*072e*/ 	.byte	0x0b
	.zero		1


	//   ....[43]....
        /*0730*/ 	.word	0x00009d90
        /*0734*/ 	.word	0x000000ff
        /*0738*/ 	.word	0x00028c50
        /*073c*/ 	.short	0x010a
        /*073e*/ 	.byte	0x1a
	.zero		1


	//   ....[44]....
        /*0740*/ 	.word	0x00009dd0
        /*0744*/ 	.word	0x000000ff
        /*0748*/ 	.word	0x00028c50
        /*074c*/ 	.short	0x010a
        /*074e*/ 	.byte	0x1a
	.zero		1


	//   ....[45]....
        /*0750*/ 	.word	0x0000a060
        /*0754*/ 	.word	0x000000ff
        /*0758*/ 	.word	0x00000000
        /*075c*/ 	.short	0x0101
        /*075e*/ 	.byte	0x1a
	.zero		1


	//   ....[46]....
        /*0760*/ 	.word	0x0000a1d0
        /*0764*/ 	.word	0x000000ff
        /*0768*/ 	.word	0x00028c30
        /*076c*/ 	.short	0x010a
        /*076e*/ 	.byte	0x19
	.zero		1


	//   ....[47]....
        /*0770*/ 	.word	0x0000a210
        /*0774*/ 	.word	0x000000ff
        /*0778*/ 	.word	0x00028c30
        /*077c*/ 	.short	0x010a
        /*077e*/ 	.byte	0x19
	.zero		1


	//   ....[48]....
        /*0780*/ 	.word	0x0000a420
        /*0784*/ 	.word	0x000000ff
        /*0788*/ 	.word	0x00000000
        /*078c*/ 	.short	0x0101
        /*078e*/ 	.byte	0x0a
	.zero		1


	//   ....[49]....
        /*0790*/ 	.word	0x0000c170
        /*0794*/ 	.word	0x000000ff
        /*0798*/ 	.word	0x00028c50
        /*079c*/ 	.short	0x010a
        /*079e*/ 	.byte	0x19
	.zero		1


	//   ....[50]....
        /*07a0*/ 	.word	0x0000c1b0
        /*07a4*/ 	.word	0x000000ff
        /*07a8*/ 	.word	0x00028c50
        /*07ac*/ 	.short	0x010a
        /*07ae*/ 	.byte	0x19
	.zero		1


	//   ....[51]....
        /*07b0*/ 	.word	0x0000c460
        /*07b4*/ 	.word	0x000000ff
        /*07b8*/ 	.word	0x00000000
        /*07bc*/ 	.short	0x0101
        /*07be*/ 	.byte	0x19
	.zero		1


	//   ....[52]....
        /*07c0*/ 	.word	0x0000cfd0
        /*07c4*/ 	.word	0x000000ff
        /*07c8*/ 	.word	0x00000000
        /*07cc*/ 	.short	0x0101
        /*07ce*/ 	.byte	0x04
	.zero		1


	//   ....[53]....
        /*07d0*/ 	.word	0x00010aa0
        /*07d4*/ 	.word	0x000000ff
        /*07d8*/ 	.word	0x00028c40
        /*07dc*/ 	.short	0x010a
        /*07de*/ 	.byte	0x2e
	.zero		1


	//   ....[54]....
        /*07e0*/ 	.word	0x00010ed0
        /*07e4*/ 	.word	0x000000ff
        /*07e8*/ 	.word	0x00028c30
        /*07ec*/ 	.short	0x0107
        /*07ee*/ 	.byte	0x2e
	.zero		1


	//   ....[55]....
        /*07f0*/ 	.word	0x00010f40
        /*07f4*/ 	.word	0x000000ff
        /*07f8*/ 	.word	0x00028c30
        /*07fc*/ 	.short	0x0101
        /*07fe*/ 	.byte	0x2e
	.zero		1


	//   ....[56]....
        /*0800*/ 	.word	0x00011630
        /*0804*/ 	.word	0x000000ff
        /*0808*/ 	.word	0x00028c00
        /*080c*/ 	.short	0x0107
        /*080e*/ 	.byte	0x2e
	.zero		1


	//   ....[57]....
        /*0810*/ 	.word	0x00011670
        /*0814*/ 	.word	0x000000ff
        /*0818*/ 	.word	0x00028c00
        /*081c*/ 	.short	0x0101
        /*081e*/ 	.byte	0x2e
	.zero		1


	//   ....[58]....
        /*0820*/ 	.word	0x00011680
        /*0824*/ 	.word	0x000000ff
        /*0828*/ 	.word	0x00028c20
        /*082c*/ 	.short	0x010a
        /*082e*/ 	.byte	0x2e
	.zero		1


	//   ....[59]....
        /*0830*/ 	.word	0x000116d0
        /*0834*/ 	.word	0x000000ff
        /*0838*/ 	.word	0x00028c60
        /*083c*/ 	.short	0x010a
        /*083e*/ 	.byte	0x2e
	.zero		1


	//   ....[60]....
        /*0840*/ 	.word	0x00011ef0
        /*0844*/ 	.word	0x000000ff
        /*0848*/ 	.word	0x00028c50
        /*084c*/ 	.short	0x0107
        /*084e*/ 	.byte	0x2e
	.zero		1


	//   ....[61]....
        /*0850*/ 	.word	0x00011f70
        /*0854*/ 	.word	0x000000ff
        /*0858*/ 	.word	0x00028c50
        /*085c*/ 	.short	0x0101
        /*085e*/ 	.byte	0x2e
	.zero		1


	//   ....[62]....
        /*0860*/ 	.word	0x000122a0
        /*0864*/ 	.word	0x0000000a
        /*0868*/ 	.word	0x00028c40
        /*086c*/ 	.short	0x010a
        /*086e*/ 	.byte	0x3f
	.zero		1


	//   ....[63]....
        /*0870*/ 	.word	0x00012630
        /*0874*/ 	.word	0x0000000a
        /*0878*/ 	.word	0x00028c30
        /*087c*/ 	.short	0x0107
        /*087e*/ 	.byte	0x3f
	.zero		1


	//   ....[64]....
        /*0880*/ 	.word	0x000126e0
        /*0884*/ 	.word	0x0000000a
        /*0888*/ 	.word	0x00028c30
        /*088c*/ 	.short	0x0101
        /*088e*/ 	.byte	0x3f
	.zero		1


	//   ....[65]....
        /*0890*/ 	.word	0x00012710
        /*0894*/ 	.word	0x0000000a
        /*0898*/ 	.word	0x00028c60
        /*089c*/ 	.short	0x010a
        /*089e*/ 	.byte	0x3f
	.zero		1


	//   ....[66]....
        /*08a0*/ 	.word	0x00012d50
        /*08a4*/ 	.word	0x0000000a
        /*08a8*/ 	.word	0x00028c50
        /*08ac*/ 	.short	0x0107
        /*08ae*/ 	.byte	0x3f
	.zero		1


	//   ....[67]....
        /*08b0*/ 	.word	0x00012e20
        /*08b4*/ 	.word	0x0000000a
        /*08b8*/ 	.word	0x00028c50
        /*08bc*/ 	.short	0x0101
        /*08be*/ 	.byte	0x3f
	.zero		1


	//   ....[68]....
        /*08c0*/ 	.word	0x00012f00
        /*08c4*/ 	.word	0x00000005
        /*08c8*/ 	.word	0x00028c20
        /*08cc*/ 	.short	0x010a
        /*08ce*/ 	.byte	0x3f
	.zero		1


	//   ....[69]....
        /*08d0*/ 	.word	0x00013070
        /*08d4*/ 	.word	0x00000004
        /*08d8*/ 	.word	0x00028c40
        /*08dc*/ 	.short	0x010a
        /*08de*/ 	.byte	0x3f
	.zero		1


	//   ....[70]....
        /*08e0*/ 	.word	0x00013110
        /*08e4*/ 	.word	0x00000005
        /*08e8*/ 	.word	0x00028c40
        /*08ec*/ 	.short	0x010a
        /*08ee*/ 	.byte	0x3f
	.zero		1


	//   ....[71]....
        /*08f0*/ 	.word	0x00013150
        /*08f4*/ 	.word	0x00000004
        /*08f8*/ 	.word	0x00028c60
        /*08fc*/ 	.short	0x010a
        /*08fe*/ 	.byte	0x3f
	.zero		1


	//   ....[72]....
        /*0900*/ 	.word	0x00013190
        /*0904*/ 	.word	0x00000005
        /*0908*/ 	.word	0x00028c60
        /*090c*/ 	.short	0x010a
        /*090e*/ 	.byte	0x3f
	.zero		1


	//   ....[73]....
        /*0910*/ 	.word	0x00013200
        /*0914*/ 	.word	0x00000005
        /*0918*/ 	.word	0x00028c50
        /*091c*/ 	.short	0x010a
        /*091e*/ 	.byte	0x3f
	.zero		1


	//   ....[74]....
        /*0920*/ 	.word	0x00013260
        /*0924*/ 	.word	0x00000005
        /*0928*/ 	.word	0x00028c50
        /*092c*/ 	.short	0x010a
        /*092e*/ 	.byte	0x3f
	.zero		1


	//   ....[75]....
        /*0930*/ 	.word	0x000132c0
        /*0934*/ 	.word	0x00000000
        /*0938*/ 	.word	0x00028c00
        /*093c*/ 	.short	0x010a
        /*093e*/ 	.byte	0x3f
	.zero		1


	//   ....[76]....
        /*0940*/ 	.word	0x00013320
        /*0944*/ 	.word	0x00000002
        /*0948*/ 	.word	0x00028c30
        /*094c*/ 	.short	0x010a
        /*094e*/ 	.byte	0x3f
	.zero		1


	//   ....[77]....
        /*0950*/ 	.word	0x00013380
        /*0954*/ 	.word	0x0000000e
        /*0958*/ 	.word	0x00028c50
        /*095c*/ 	.short	0x010a
        /*095e*/ 	.byte	0x3f
	.zero		1


	//   ....[78]....
        /*0960*/ 	.word	0x000133e0
        /*0964*/ 	.word	0x0000000c
        /*0968*/ 	.word	0x00028c30
        /*096c*/ 	.short	0x010a
        /*096e*/ 	.byte	0x3f
	.zero		1


	//   ....[79]....
        /*0970*/ 	.word	0x00013440
        /*0974*/ 	.word	0x0000000e
        /*0978*/ 	.word	0x00028c50
        /*097c*/ 	.short	0x010a
        /*097e*/ 	.byte	0x3f
	.zero		1


	//   ....[80]....
        /*0980*/ 	.word	0x000134a0
        /*0984*/ 	.word	0x0000000b
        /*0988*/ 	.word	0x00028c30
        /*098c*/ 	.short	0x010a
        /*098e*/ 	.byte	0x3f
	.zero		1


	//   ....[81]....
        /*0990*/ 	.word	0x00013500
        /*0994*/ 	.word	0x0000000f
        /*0998*/ 	.word	0x00028c50
        /*099c*/ 	.short	0x010a
        /*099e*/ 	.byte	0x3f
	.zero		1


	//   ....[82]....
        /*09a0*/ 	.word	0x00013560
        /*09a4*/ 	.word	0x0000000c
        /*09a8*/ 	.word	0x00028c30
        /*09ac*/ 	.short	0x010a
        /*09ae*/ 	.byte	0x3f
	.zero		1


	//   ....[83]....
        /*09b0*/ 	.word	0x000135c0
        /*09b4*/ 	.word	0x0000000e
        /*09b8*/ 	.word	0x00028c50
        /*09bc*/ 	.short	0x010a
        /*09be*/ 	.byte	0x3f
	.zero		1


	//   ....[84]....
        /*09c0*/ 	.word	0x000136a0
        /*09c4*/ 	.word	0x00000003
        /*09c8*/ 	.word	0x00028c40
        /*09cc*/ 	.short	0x010a
        /*09ce*/ 	.byte	0x3f
	.zero		1


	//   ....[85]....
        /*09d0*/ 	.word	0x00014020
        /*09d4*/ 	.word	0x00000003
        /*09d8*/ 	.word	0x00028c20
        /*09dc*/ 	.short	0x010a
        /*09de*/ 	.byte	0x3f
	.zero		1


	//   ....[86]....
        /*09e0*/ 	.word	0x00014080
        /*09e4*/ 	.word	0x00000003
        /*09e8*/ 	.word	0x00028c60
        /*09ec*/ 	.short	0x010a
        /*09ee*/ 	.byte	0x3f
	.zero		1


	//   ....[87]....
        /*09f0*/ 	.word	0x00014910
        /*09f4*/ 	.word	0x0000000a
        /*09f8*/ 	.word	0x00028c40
        /*09fc*/ 	.short	0x010a
        /*09fe*/ 	.byte	0x3f
	.zero		1


	//   ....[88]....
        /*0a00*/ 	.word	0x00014d90
        /*0a04*/ 	.word	0x0000000a
        /*0a08*/ 	.word	0x00028c60
        /*0a0c*/ 	.short	0x010a
        /*0a0e*/ 	.byte	0x3f
	.zero		1


	//   ....[89]....
        /*0a10*/ 	.word	0x000154f0
        /*0a14*/ 	.word	0x00000005
        /*0a18*/ 	.word	0x00028c20
        /*0a1c*/ 	.short	0x010a
        /*0a1e*/ 	.byte	0x3f
	.zero		1


	//   ....[90]....
        /*0a20*/ 	.word	0x00015690
        /*0a24*/ 	.word	0x00000004
        /*0a28*/ 	.word	0x00028c40
        /*0a2c*/ 	.short	0x010a
        /*0a2e*/ 	.byte	0x3f
	.zero		1


	//   ....[91]....
        /*0a30*/ 	.word	0x000156e0
        /*0a34*/ 	.word	0x00000005
        /*0a38*/ 	.word	0x00028c40
        /*0a3c*/ 	.short	0x010a
        /*0a3e*/ 	.byte	0x3f
	.zero		1


	//   ....[92]....
        /*0a40*/ 	.word	0x00015730
        /*0a44*/ 	.word	0x00000004
        /*0a48*/ 	.word	0x00028c60
        /*0a4c*/ 	.short	0x010a
        /*0a4e*/ 	.byte	0x3f
	.zero		1


	//----- nvinfo : EIATTR_NUM_MBARRIERS
	.align		4
.L_764:
        /*0a50*/ 	.byte	0x03, 0x38
        /*0a52*/ 	.short	0x0016


	//----- nvinfo : EIATTR_EXIT_INSTR_OFFSETS
	.align		4
        /*0a54*/ 	.byte	0x04, 0x1c
        /*0a56*/ 	.short	(.L_766 - .L_765)


	//   ....[0]....
.L_765:
        /*0a58*/ 	.word	0x000131e0


	//----- nvinfo : EIATTR_MAX_THREADS
	.align		4
.L_766:
        /*0a5c*/ 	.byte	0x04, 0x05
        /*0a5e*/ 	.short	(.L_768 - .L_767)
.L_767:
        /*0a60*/ 	.word	0x00000180
        /*0a64*/ 	.word	0x00000001
        /*0a68*/ 	.word	0x00000001


	//----- nvinfo : EIATTR_CRS_STACK_SIZE
	.align		4
.L_768:
        /*0a6c*/ 	.byte	0x04, 0x1e
        /*0a6e*/ 	.short	(.L_770 - .L_769)
.L_769:
        /*0a70*/ 	.word	0x00000000


	//----- nvinfo : EIATTR_CBANK_PARAM_SIZE
	.align		4
.L_770:
        /*0a74*/ 	.byte	0x03, 0x19
        /*0a76*/ 	.short	0x0a70


	//----- nvinfo : EIATTR_PARAM_CBANK
	.align		4
        /*0a78*/ 	.byte	0x04, 0x0a
        /*0a7a*/ 	.short	(.L_772 - .L_771)
	.align		4
.L_771:
        /*0a7c*/ 	.word	index@(.nv.constant0._ZN7cutlass13device_kernelIN5flash11enable_sm90INS1_16FlashAttnFwdSm90INS1_25CollectiveMainloopFwdSm90ILi2EN4cute5tupleIJNS5_1CILi1EEES8_S8_EEENS6_IJNS7_ILi64EEESA_SA_EEELi512ENS_10bfloat16_tEfNS_4arch4Sm90ELb0ELb1ELb0ELb0ELb1ELb0ELb0ELb0ELb0ELb1ELb1ELb0EEENS1_21CollectiveEpilogueFwdINS6_IJSA_NS7_ILi512EEESA_EEES9_SC_SE_Li256ELb0ELb1ELb1ELb0EEENS1_19SingleTileSchedulerILb0ELb1ELb1ELi64EEEEEEEEEvNT_6ParamsE)
        /*0a80*/ 	.short	0x0210
        /*0a82*/ 	.short	0x0a70


	//----- nvinfo : EIATTR_SW_WAR
	.align		4
.L_772:
        /*0a84*/ 	.byte	0x04, 0x36
        /*0a86*/ 	.short	(.L_774 - .L_773)
.L_773:
        /*0a88*/ 	.word	0x00000008
.L_774:


//--------------------- .nv.info._ZN7cutlass13device_kernelIN5flash11enable_sm90INS1_16FlashAttnFwdSm90INS1_25CollectiveMainloopFwdSm90ILi2EN4cute5tupleIJNS5_1CILi1EEES8_S8_EEENS6_IJNS7_ILi64EEESA_SA_EEELi512ENS_10bfloat16_tEfNS_4arch4Sm90ELb0ELb1ELb0ELb0ELb1ELb0ELb1ELb0ELb0ELb1ELb1ELb0EEENS1_21CollectiveEpilogueFwdINS6_IJSA_NS7_ILi512EEESA_EEES9_SC_SE_Li256ELb0ELb1ELb1ELb0EEENS1_19SingleTileSchedulerILb0ELb1ELb1ELi64EEEEEEEEEvNT_6ParamsE --------------------------
	.section	.nv.info._ZN7cutlass13device_kernelIN5flash11enable_sm90INS1_16FlashAttnFwdSm90INS1_25CollectiveMainloopFwdSm90ILi2EN4cute5tupleIJNS5_1CILi1EEES8_S8_EEENS6_IJNS7_ILi64EEESA_SA_EEELi512ENS_10bfloat16_tEfNS_4arch4Sm90ELb0ELb1ELb0ELb0ELb1ELb0ELb1ELb0ELb0ELb1ELb1ELb0EEENS1_21CollectiveEpilogueFwdINS6_IJSA_NS7_ILi512EEESA_EEES9_SC_SE_Li256ELb0ELb1ELb1ELb0EEENS1_19SingleTileSchedulerILb0ELb1ELb1ELi64EEEEEEEEEvNT_6ParamsE,"",@"SHT_CUDA_INFO"
	.sectionflags	@""
	.align	4


	//----- nvinfo : EIATTR_CUDA_API_VERSION
	.align		4
        /*0000*/ 	.byte	0x04, 0x37
        /*0002*/ 	.short	(.L_776 - .L_775)
.L_775:
        /*0004*/ 	.word	0x00000082


	//----- nvinfo : EIATTR_KPARAM_INFO
	.align		4
.L_776:
        /*0008*/ 	.byte	0x04, 0x17
        /*000a*/ 	.short	(.L_778 - .L_777)
.L_777:
        /*000c*/ 	.word	0x00000000
        /*0010*/ 	.short	0x0000
        /*0012*/ 	.short	0x0070
        /*0014*/ 	.byte	0x00, 0xf0, 0x01, 0x2c


	//----- nvinfo : EIATTR_SPARSE_MMA_MASK
	.align		4
.L_778:
        /*0018*/ 	.byte	0x03, 0x50
        /*001a*/ 	.short	0x0000


	//----- nvinfo : EIATTR_MAXREG_COUNT
	.align		4
        /*001c*/ 	.byte	0x03, 0x1b
        /*001e*/ 	.short	0x00a8


	//----- nvinfo : EIATTR_NUM_BARRIERS
	.align		4
        /*0020*/ 	.byte	0x02, 0x4c
        /*0022*/ 	.byte	0x10
	.zero		1


	//----- nvinfo : EIATTR_EXTERNS
	.align		4
        /*0024*/ 	.byte	0x04, 0x0f
        /*0026*/ 	.short	(.L_780 - .L_779)


	//   ....[0]....
	.align		4
.L_779:
        /*0028*/ 	.word	index@(__assertfail)


	//----- nvinfo : EIATTR_MERCURY_ISA_VERSION
	.align		4
.L_780:
        /*002c*/ 	.byte	0x03, 0x5f
        /*002e*/ 	.short	0x0101


	//----- nvinfo : EIATTR_INT_WARP_WIDE_INSTR_OFFSETS
	.align		4
        /*0030*/ 	.byte	0x04, 0x31
        /*0032*/ 	.short	(.L_782 - .L_781)


	//   ....[0]....
.L_781:
        /*0034*/ 	.word	0x000000c0


	//   ....[1]....
        /*0038*/ 	.word	0x000000d0


	//   ....[2]....
        /*003c*/ 	.word	0x000000e0


	//   ....[3]....
        /*0040*/ 	.word	0x00000180


	//----- nvinfo : EIATTR_COOP_GROUP_MASK_REGIDS
	.align		4
.L_782:
        /*0044*/ 	.byte	0x04, 0x29
        /*0046*/ 	.short	(.L_784 - .L_783)


	//   ....[0]....
.L_783:
        /*0048*/ 	.word	0xffffffff


	//   ....[1]....
        /*004c*/ 	.word	0xffffffff


	//   ....[2]....
        /*0050*/ 	.word	0xffffffff


	//   ....[3]....
        /*0054*/ 	.word	0xffffffff


	//   ....[4]....
        /*0058*/ 	.word	0xffffffff


	//   ....[5]....
        /*005c*/ 	.word	0xffffffff


	//   ....[6]....
        /*0060*/ 	.word	0xffffffff


	//   ....[7]....
        /*0064*/ 	.word	0xffffffff


	//   ....[8]....
        /*0068*/ 	.word	0xffffffff


	//   ....[9]....
        /*006c*/ 	.word	0xffffffff


	//   ....[10]....
        /*0070*/ 	.word	0xffffffff


	//   ....[11]....
        /*0074*/ 	.word	0xffffffff


	//   ....[12]....
        /*0078*/ 	.word	0xffffffff


	//   ....[13]....
        /*007c*/ 	.word	0xffffffff


	//   ....[14]....
        /*0080*/ 	.word	0xffffffff


	//   ....[15]....
        /*0084*/ 	.word	0xffffffff


	//   ....[16]....
        /*0088*/ 	.word	0xffffffff


	//   ....[17]....
        /*008c*/ 	.word	0xffffffff


	//   ....[18]....
        /*0090*/ 	.word	0xffffffff


	//   ....[19]....
        /*0094*/ 	.word	0xffffffff


	//   ....[20]....
        /*0098*/ 	.word	0xffffffff


	//   ....[21]....
        /*009c*/ 	.word	0xffffffff


	//   ....[22]....
        /*00a0*/ 	.word	0xffffffff


	//   ....[23]....
        /*00a4*/ 	.word	0xffffffff


	//   ....[24]....
        /*00a8*/ 	.word	0xffffffff


	//   ....[25]....
        /*00ac*/ 	.word	0xffffffff


	//   ....[26]....
        /*00b0*/ 	.word	0xffffffff


	//   ....[27]....
        /*00b4*/ 	.word	0xffffffff


	//   ....[28]....
        /*00b8*/ 	.word	0xffffffff


	//   ....[29]....
        /*00bc*/ 	.word	0xffffffff


	//   ....[30]....
        /*00c0*/ 	.word	0xffffffff


	//   ....[31]....
        /*00c4*/ 	.word	0xffffffff


	//   ....[32]....
        /*00c8*/ 	.word	0xffffffff


	//   ....[33]....
        /*00cc*/ 	.word	0xffffffff


	//   ....[34]....
        /*00d0*/ 	.word	0xffffffff


	//   ....[35]....
        /*00d4*/ 	.word	0xffffffff


	//   ....[36]....
        /*00d8*/ 	.word	0xffffffff


	//   ....[37]....
        /*00dc*/ 	.word	0xffffffff


	//   ....[38]....
        /*00e0*/ 	.word	0xffffffff


	//   ....[39]....
        /*00e4*/ 	.word	0xffffffff


	//   ....[40]....
        /*00e8*/ 	.word	0xffffffff


	//   ....[41]....
        /*00ec*/ 	.word	0xffffffff


	//   ....[42]....
        /*00f0*/ 	.word	0xffffffff


	//   ....[43]....
        /*00f4*/ 	.word	0xffffffff


	//   ....[44]....
        /*00f8*/ 	.word	0xffffffff


	//   ....[45]....
        /*00fc*/ 	.word	0xffffffff


	//   ....[46]....
        /*0100*/ 	.word	0xffffffff


	//   ....[47]....
        /*0104*/ 	.word	0xffffffff


	//   ....[48]....
        /*0108*/ 	.word	0xffffffff


	//   ....[49]....
        /*010c*/ 	.word	0xffffffff


	//   ....[50]....
        /*0110*/ 	.word	0xffffffff


	//   ....[51]....
        /*0114*/ 	.word	0xffffffff


	//   ....[52]....
        /*0118*/ 	.word	0xffffffff


	//   ....[53]....
        /*011c*/ 	.word	0xffffffff


	//   ....[54]....
        /*0120*/ 	.word	0xffffffff


	//   ....[55]....
        /*0124*/ 	.word	0xffffffff


	//   ....[56]....
        /*0128*/ 	.word	0xffffffff


	//   ....[57]....
        /*012c*/ 	.word	0xffffffff


	//   ....[58]....
        /*0130*/ 	.word	0xffffffff


	//   ....[59]....
        /*0134*/ 	.word	0xffffffff


	//   ....[60]....
        /*0138*/ 	.word	0xffffffff


	//   ....[61]....
        /*013c*/ 	.word	0xffffffff


	//   ....[62]....
        /*0140*/ 	.word	0xffffffff


	//   ....[63]....
        /*0144*/ 	.word	0xffffffff


	//   ....[64]....
        /*0148*/ 	.word	0xffffffff


	//   ....[65]....
        /*014c*/ 	.word	0xffffffff


	//   ....[66]....
        /*0150*/ 	.word	0xffffffff


	//   ....[67]....
        /*0154*/ 	.word	0xffffffff


	//   ....[68]....
        /*0158*/ 	.word	0xffffffff


	//   ....[69]....
        /*015c*/ 	.word	0xffffffff


	//   ....[70]....
        /*0160*/ 	.word	0xffffffff


	//   ....[71]....
        /*0164*/ 	.word	0xffffffff


	//   ....[72]....
        /*0168*/ 	.word	0xffffffff


	//   ....[73]....
        /*016c*/ 	.word	0xffffffff


	//   ....[74]....
        /*0170*/ 	.word	0xffffffff


	//   ....[75]....
        /*0174*/ 	.word	0xffffffff


	//   ....[76]....
        /*0178*/ 	.word	0xffffffff


	//   ....[77]....
        /*017c*/ 	.word	0xffffffff


	//   ....[78]....
        /*0180*/ 	.word	0xffffffff


	//   ....[79]....
        /*0184*/ 	.word	0xffffffff


	//   ....[80]....
        /*0188*/ 	.word	0xffffffff


	//   ....[81]....
        /*018c*/ 	.word	0xffffffff


	//   ....[82]....
        /*0190*/ 	.word	0xffffffff


	//   ....[83]....
        /*0194*/ 	.word	0xffffffff


	//   ....[84]....
        /*0198*/ 	.word	0xffffffff


	//   ....[85]....
        /*019c*/ 	.word	0xffffffff


	//   ....[86]....
        /*01a0*/ 	.word	0xffffffff


	//   ....[87]....
        /*01a4*/ 	.word	0xffffffff


	//   ....[88]....
        /*01a8*/ 	.word	0xffffffff


	//   ....[89]....
        /*01ac*/ 	.word	0xffffffff


	//   ....[90]....
        /*01b0*/ 	.word	0xffffffff


	//   ....[91]....
        /*01b4*/ 	.word	0xffffffff


	//   ....[92]....
        /*01b8*/ 	.word	0xffffffff


	//   ....[93]....
        /*01bc*/ 	.word	0x0500000f


	//   ....[94]....
        /*01c0*/ 	.word	0x0500000f


	//   ....[95]....
        /*01c4*/ 	.word	0x0500000f


	//   ....[96]....
        /*01c8*/ 	.word	0x0500000f


	//   ....[97]....
        /*01cc*/ 	.word	0x0500000f


	//   ....[98]....
        /*01d0*/ 	.word	0x0500000f


	//   ....[99]....
        /*01d4*/ 	.word	0x0500000f


	//   ....[100]....
        /*01d8*/ 	.word	0x0500000f


	//   ....[101]....
        /*01dc*/ 	.word	0x0500000f


	//   ....[102]....
        /*01e0*/ 	.word	0x0500000f


	//   ....[103]....
        /*01e4*/ 	.word	0x0500000f


	//   ....[104]....
        /*01e8*/ 	.word	0x0500000f


	//   ....[105]....
        /*01ec*/ 	.word	0x0500000f


	//   ....[106]....
        /*01f0*/ 	.word	0x0500000f


	//   ....[107]....
        /*01f4*/ 	.word	0x0500000f


	//   ....[108]....
        /*01f8*/ 	.word	0x0500000f


	//   ....[109]....
        /*01fc*/ 	.word	0x0500000f


	//   ....[110]....
        /*0200*/ 	.word	0x0500000f


	//   ....[111]....
        /*0204*/ 	.word	0x0500000f


	//   ....[112]....
        /*0208*/ 	.word	0x0500000f


	//   ....[113]....
        /*020c*/ 	.word	0x0500000f


	//   ....[114]....
        /*0210*/ 	.word	0x0500000f


	//   ....[115]....
        /*0214*/ 	.word	0x0500000f


	//   ....[116]....
        /*0218*/ 	.word	0x0500000f


	//   ....[117]....
        /*021c*/ 	.word	0x0500000f


	//   ....[118]....
        /*0220*/ 	.word	0x0500000f


	//   ....[119]....
        /*0224*/ 	.word	0x0500000f


	//   ....[120]....
        /*0228*/ 	.word	0x0500000f


	//   ....[121]....
        /*022c*/ 	.word	0x0500000f


	//   ....[122]....
        /*0230*/ 	.word	0x0500000f


	//   ....[123]....
        /*0234*/ 	.word	0x0500000f


	//   ....[124]....
        /*0238*/ 	.word	0x0500000f


	//   ....[125]....
        /*023c*/ 	.word	0x0500000f


	//   ....[126]....
        /*0240*/ 	.word	0x0500000f


	//   ....[127]....
        /*0244*/ 	.word	0x0500000f


	//   ....[128]....
        /*0248*/ 	.word	0x0500000f


	//   ....[129]....
        /*024c*/ 	.word	0x0500000f


	//   ....[130]....
        /*0250*/ 	.word	0x0500000f


	//   ....[131]....
        /*0254*/ 	.word	0x0500000f


	//   ....[132]....
        /*0258*/ 	.word	0x0500000f


	//   ....[133]....
        /*025c*/ 	.word	0x0500000f


	//   ....[134]....
        /*0260*/ 	.word	0x0500000f


	//   ....[135]....
        /*0264*/ 	.word	0x0500000f


	//   ....[136]....
        /*0268*/ 	.word	0x0500000f


	//   ....[137]....
        /*026c*/ 	.word	0x0500000f


	//   ....[138]....
        /*0270*/ 	.word	0x0500000f


	//   ....[139]....
        /*0274*/ 	.word	0x0500000f


	//   ....[140]....
        /*0278*/ 	.word	0x0500000f


	//   ....[141]....
        /*027c*/ 	.word	0x0500000f


	//   ....[142]....
        /*0280*/ 	.word	0x0500000f


	//   ....[143]....
        /*0284*/ 	.word	0xffffffff


	//   ....[144]....
        /*0288*/ 	.word	0xffffffff


	//   ....[145]....
        /*028c*/ 	.word	0xffffffff


	//   ....[146]....
        /*0290*/ 	.word	0xffffffff


	//   ....[147]....
        /*0294*/ 	.word	0xffffffff


	//   ....[148]....
        /*0298*/ 	.word	0xffffffff


	//   ....[149]....
        /*029c*/ 	.word	0xffffffff


	//   ....[150]....
        /*02a0*/ 	.word	0xffffffff


	//----- nvinfo : EIATTR_COOP_GROUP_INSTR_OFFSETS
	.align		4
.L_784:
        /*02a4*/ 	.byte	0x04, 0x28
        /*02a6*/ 	.short	(.L_786 - .L_785)


	//   ....[0]....
.L_785:
        /*02a8*/ 	.word	0x00000080


	//   ....[1]....
        /*02ac*/ 	.word	0x00000090


	//   ....[2]....
        /*02b0*/ 	.word	0x000002b0


	//   ....[3]....
        /*02b4*/ 	.word	0x00000410


	//   ....[4]....
        /*02b8*/ 	.word	0x00000530


	//   ....[5]....
        /*02bc*/ 	.word	0x00000690


	//   ....[6]....
        /*02c0*/ 	.word	0x00001fc0


	//   ....[7]....
        /*02c4*/ 	.word	0x00009e60


	//   ....[8]....
        /*02c8*/ 	.word	0x0000bd10


	//   ....[9]....
        /*02cc*/ 	.word	0x0000cf10


	//   ....[10]....
        /*02d0*/ 	.word	0x0000d160


	//   ....[11]....
        /*02d4*/ 	.word	0x0000dc00


	//   ....[12]....
        /*02d8*/ 	.word	0x0000dea0


	//   ....[13]....
        /*02dc*/ 	.word	0x0000e390


	//   ....[14]....
        /*02e0*/ 	.word	0x0000e480


	//   ....[15]....
        /*02e4*/ 	.word	0x00011010


	//   ....[16]....
        /*02e8*/ 	.word	0x00012900


	//   ....[17]....
        /*02ec*/ 	.word	0x00013b90


	//   ....[18]....
        /*02f0*/ 	.word	0x00013bd0


	//   ....[19]....
        /*02f4*/ 	.word	0x00013c10


	//   ....[20]....
        /*02f8*/ 	.word	0x00013c30


	//   ....[21]....
        /*02fc*/ 	.word	0x000182b0


	//   ....[22]....
        /*0300*/ 	.word	0x00019660


	//   ....[23]....
        /*0304*/ 	.word	0x0001a8d0


	//   ....[24]....
        /*0308*/ 	.word	0x0001aae0


	//   ....[25]....
        /*030c*/ 	.word	0x0001b6d0


	//   ....[26]....
        /*0310*/ 	.word	0x0001b720


	//   ....[27]....
        /*0314*/ 	.word	0x0001b760


	//   ....[28]....
        /*0318*/ 	.word	0x0001b780


	//   ....[29]....
        /*031c*/ 	.word	0x0001fe80


	//   ....[30]....
        /*0320*/ 	.word	0x00020020


	//   ....[31]....
        /*0324*/ 	.word	0x00020040


	//   ....[32]....
        /*0328*/ 	.word	0x00020080


	//   ....[33]....
        /*032c*/ 	.word	0x000200a0


	//   ....[34]....
        /*0330*/ 	.word	0x000215b0


	//   ....[35]....
        /*0334*/ 	.word	0x00021b20


	//   ....[36]....
        /*0338*/ 	.word	0x00021b40


	//   ....[37]....
        /*033c*/ 	.word	0x00021b50


	//   ....[38]....
        /*0340*/ 	.word	0x00021b60


	//   ....[39]....
        /*0344*/ 	.word	0x00021f00


	//   ....[40]....
        /*0348*/ 	.word	0x00021f40


	//   ....[41]....
        /*034c*/ 	.word	0x00022dd0


	//   ....[42]....
        /*0350*/ 	.word	0x00022df0


	//   ....[43]....
        /*0354*/ 	.word	0x00024000


	//   ....[44]....
        /*0358*/ 	.word	0x000256c0


	//   ....[45]....
        /*035c*/ 	.word	0x000256e0


	//   ....[46]....
        /*0360*/ 	.word	0x000256f0


	//   ....[47]....
        /*0364*/ 	.word	0x00025730


	//   ....[48]....
        /*0368*/ 	.word	0x00025780


	//   ....[49]....
        /*036c*/ 	.word	0x000257a0


	//   ....[50]....
        /*0370*/ 	.word	0x000257d0


	//   ....[51]....
        /*0374*/ 	.word	0x000257f0


	//   ....[52]....
        /*0378*/ 	.word	0x00025dd0


	//   ....[53]....
        /*037c*/ 	.word	0x00025e10


	//   ....[54]....
        /*0380*/ 	.word	0x00025e30


	//   ....[55]....
        /*0384*/ 	.word	0x00025ee0


	//   ....[56]....
        /*0388*/ 	.word	0x00025f00


	//   ....[57]....
        /*038c*/ 	.word	0x00025fb0


	//   ....[58]....
        /*0390*/ 	.word	0x00025fd0


	//   ....[59]....
        /*0394*/ 	.word	0x00025ff0


	//   ....[60]....
        /*0398*/ 	.word	0x00026760


	//   ....[61]....
        /*039c*/ 	.word	0x00026790


	//   ....[62]....
        /*03a0*/ 	.word	0x00026820


	//   ....[63]....
        /*03a4*/ 	.word	0x000268d0


	//   ....[64]....
        /*03a8*/ 	.word	0x000269c0


	//   ....[65]....
        /*03ac*/ 	.word	0x00026a90


	//   ....[66]....
        /*03b0*/ 	.word	0x00026af0


	//   ....[67]....
        /*03b4*/ 	.word	0x00026b90


	//   ....[68]....
        /*03b8*/ 	.word	0x00027040


	//   ....[69]....
        /*03bc*/ 	.word	0x00027070


	//   ....[70]....
        /*03c0*/ 	.word	0x000270a0


	//   ....[71]....
        /*03c4*/ 	.word	0x000270d0


	//   ....[72]....
        /*03c8*/ 	.word	0x00027100


	//   ....[73]....
        /*03cc*/ 	.word	0x00027150


	//   ....[74]....
        /*03d0*/ 	.word	0x000272d0


	//   ....[75]....
        /*03d4*/ 	.word	0x00027300


	//   ....[76]....
        /*03d8*/ 	.word	0x00027d00


	//   ....[77]....
        /*03dc*/ 	.word	0x00027d20


	//   ....[78]....
        /*03e0*/ 	.word	0x00027d30


	//   ....[79]....
        /*03e4*/ 	.word	0x00027d50


	//   ....[80]....
        /*03e8*/ 	.word	0x00027d70


	//   ....[81]....
        /*03ec*/ 	.word	0x00027da0


	//   ....[82]....
        /*03f0*/ 	.word	0x00027dc0


	//   ....[83]....
        /*03f4*/ 	.word	0x00027df0


	//   ....[84]....
        /*03f8*/ 	.word	0x00028150


	//   ....[85]....
        /*03fc*/ 	.word	0x00028180


	//   ....[86]....
        /*0400*/ 	.word	0x000281b0


	//   ....[87]....
        /*0404*/ 	.word	0x000281d0


	//   ....[88]....
        /*0408*/ 	.word	0x000281e0


	//   ....[89]....
        /*040c*/ 	.word	0x00028200


	//   ....[90]....
        /*0410*/ 	.word	0x000282a0


	//   ....[91]....
        /*0414*/ 	.word	0x000282e0


	//   ....[92]....
        /*0418*/ 	.word	0x000287e0


	//   ....[93]....
        /*041c*/ 	.word	0x00028d40


	//   ....[94]....
        /*0420*/ 	.word	0x00028e30


	//   ....[95]....
        /*0424*/ 	.word	0x00028ed0


	//   ....[96]....
        /*0428*/ 	.word	0x00028f50


	//   ....[97]....
        /*042c*/ 	.word	0x00029000


	//   ....[98]....
        /*0430*/ 	.word	0x00029060


	//   ....[99]....
        /*0434*/ 	.word	0x00029110


	//   ....[100]....
        /*0438*/ 	.word	0x00029170


	//   ....[101]....
        /*043c*/ 	.word	0x00029220


	//   ....[102]....
        /*0440*/ 	.word	0x000292b0


	//   ....[103]....
        /*0444*/ 	.word	0x00029300


	//   ....[104]....
        /*0448*/ 	.word	0x000293d0


	//   ....[105]....
        /*044c*/ 	.word	0x000294e0


	//   ....[106]....
        /*0450*/ 	.word	0x00029570


	//   ....[107]....
        /*0454*/ 	.word	0x00029660


	//   ....[108]....
        /*0458*/ 	.word	0x000296e0


	//   ....[109]....
        /*045c*/ 	.word	0x000297c0


	//   ....[110]....
        /*0460*/ 	.word	0x00029850


	//   ....[111]....
        /*0464*/ 	.word	0x00029930


	//   ....[112]....
        /*0468*/ 	.word	0x00029b90


	//   ....[113]....
        /*046c*/ 	.word	0x00029c00


	//   ....[114]....
        /*0470*/ 	.word	0x00029e30


	//   ....[115]....
        /*0474*/ 	.word	0x00029ea0


	//   ....[116]....
        /*0478*/ 	.word	0x0002a070


	//   ....[117]....
        /*047c*/ 	.word	0x0002a0c0


	//   ....[118]....
        /*0480*/ 	.word	0x0002a210


	//   ....[119]....
        /*0484*/ 	.word	0x0002a300


	//   ....[120]....
        /*0488*/ 	.word	0x0002a550


	//   ....[121]....
        /*048c*/ 	.word	0x0002a5a0


	//   ....[122]....
        /*0490*/ 	.word	0x0002a760


	//   ....[123]....
        /*0494*/ 	.word	0x0002a7b0


	//   ....[124]....
        /*0498*/ 	.word	0x0002a970


	//   ....[125]....
        /*049c*/ 	.word	0x0002a9c0


	//   ....[126]....
        /*04a0*/ 	.word	0x0002aaa0


	//   ....[127]....
        /*04a4*/ 	.word	0x0002ab40


	//   ....[128]....
        /*04a8*/ 	.word	0x0002aba0


	//   ....[129]....
        /*04ac*/ 	.word	0x0002ac40


	//   ....[130]....
        /*04b0*/ 	.word	0x0002aca0


	//   ....[131]....
        /*04b4*/ 	.word	0x0002ad40


	//   ....[132]....
        /*04b8*/ 	.word	0x0002ada0


	//   ....[133]....
        /*04bc*/ 	.word	0x0002ae40


	//   ....[134]....
        /*04c0*/ 	.word	0x0002af20


	//   ....[135]....
        /*04c4*/ 	.word	0x0002aff0


	//   ....[136]....
        /*04c8*/ 	.word	0x0002b0c0


	//   ....[137]....
        /*04cc*/ 	.word	0x0002b1c0


	//   ....[138]....
        /*04d0*/ 	.word	0x0002b2e0


	//   ....[139]....
        /*04d4*/ 	.word	0x0002b3c0


	//   ....[140]....
        /*04d8*/ 	.word	0x0002b4d0


	//   ....[141]....
        /*04dc*/ 	.word	0x0002b5a0


	//   ....[142]....
        /*04e0*/ 	.word	0x0002b6b0


	//   ....[143]....
        /*04e4*/ 	.word	0x0002d6b0


	//   ....[144]....
        /*04e8*/ 	.word	0x0002ed90


	//   ....[145]....
        /*04ec*/ 	.word	0x0002f080


	//   ....[146]....
        /*04f0*/ 	.word	0x0002fdc0


	//   ....[147]....
        /*04f4*/ 	.word	0x0002fe00


	//   ....[148]....
        /*04f8*/ 	.word	0x0002fe70


	//   ....[149]....
        /*04fc*/ 	.word	0x0002fe90


	//   ....[150]....
        /*0500*/ 	.word	0x0003d010


	//----- nvinfo : EIATTR_REG_RECONFIG
	.align		4
.L_786:
        /*0504*/ 	.byte	0x01, 0x54
	.zero		2


	//----- nvinfo : EIATTR_SYSCALL_OFFSETS
	.align		4
        /*0508*/ 	.byte	0x04, 0x46
        /*050a*/ 	.short	(.L_788 - .L_787)


	//   ....[0]....
.L_787:
        /*050c*/ 	.word	0x0000a220


	//   ....[1]....
        /*0510*/ 	.word	0x00024bc0


	//   ....[2]....
        /*0514*/ 	.word	0x00024d00


	//   ....[3]....
        /*0518*/ 	.word	0x00024df0


	//   ....[4]....
        /*051c*/ 	.word	0x00025a80


	//   ....[5]....
        /*0520*/ 	.word	0x000262b0


	//----- nvinfo : EIATTR_MBARRIER_INSTR_OFFSETS
	.align		4
.L_788:
        /*0524*/ 	.byte	0x04, 0x39
        /*0526*/ 	.short	(.L_790 - .L_789)


	//   ....[0]....
.L_789:
        /*0528*/ 	.word	0x00000190
        /*052c*/ 	.word	0x000000ff
        /*0530*/ 	.word	0x00038800
        /*0534*/ 	.short	0x0100
        /*0536*/ 	.byte	0x08
	.zero		1


	//   ....[1]....
        /*0538*/ 	.word	0x000001a0
        /*053c*/ 	.word	0x000000ff
        /*0540*/ 	.word	0x00038810
        /*0544*/ 	.short	0x0100
        /*0546*/ 	.byte	0x08
	.zero		1


	//   ....[2]....
        /*0548*/ 	.word	0x000001b0
        /*054c*/ 	.word	0x000000ff
        /*0550*/ 	.word	0x00038820
        /*0554*/ 	.short	0x0100
        /*0556*/ 	.byte	0x08
	.zero		1


	//   ....[3]....
        /*0558*/ 	.word	0x00000260
        /*055c*/ 	.word	0x000000ff
        /*0560*/ 	.word	0x00038830
        /*0564*/ 	.short	0x0100
        /*0566*/ 	.byte	0x06
	.zero		1


	//   ....[4]....
        /*0568*/ 	.word	0x00000270
        /*056c*/ 	.word	0x000000ff
        /*0570*/ 	.word	0x00038840
        /*0574*/ 	.short	0x0100
        /*0576*/ 	.byte	0x06
	.zero		1


	//   ....[5]....
        /*0578*/ 	.word	0x00000280
        /*057c*/ 	.word	0x000000ff
        /*0580*/ 	.word	0x00038838
        /*0584*/ 	.short	0x0100
        /*0586*/ 	.byte	0x06
	.zero		1


	//   ....[6]....
        /*0588*/ 	.word	0x00000290
        /*058c*/ 	.word	0x000000ff
        /*0590*/ 	.word	0x00038848
        /*0594*/ 	.short	0x0100
        /*0596*/ 	.byte	0x06
	.zero		1


	//   ....[7]....
        /*0598*/ 	.word	0x000003c0
        /*059c*/ 	.word	0x000000ff
        /*05a0*/ 	.word	0x00038850
        /*05a4*/ 	.short	0x0100
        /*05a6*/ 	.byte	0x08
	.zero		1


	//   ....[8]....
        /*05a8*/ 	.word	0x000003d0
        /*05ac*/ 	.word	0x000000ff
        /*05b0*/ 	.word	0x00038860
        /*05b4*/ 	.short	0x0100
        /*05b6*/ 	.byte	0x08
	.zero		1


	//   ....[9]....
        /*05b8*/ 	.word	0x000003e0
        /*05bc*/ 	.word	0x000000ff
        /*05c0*/ 	.word	0x00038858
        /*05c4*/ 	.short	0x0100
        /*05c6*/ 	.byte	0x08
	.zero		1


	//   ....[10]....
        /*05c8*/ 	.word	0x000003f0
        /*05cc*/ 	.word	0x000000ff
        /*05d0*/ 	.word	0x00038868
        /*05d4*/ 	.short	0x0100
        /*05d6*/ 	.byte	0x08
	.zero		1


	//   ....[11]....
        /*05d8*/ 	.word	0x000004e0
        /*05dc*/ 	.word	0x000000ff
        /*05e0*/ 	.word	0x00038870
        /*05e4*/ 	.short	0x0100
        /*05e6*/ 	.byte	0x06
	.zero		1


	//   ....[12]....
        /*05e8*/ 	.word	0x000004f0
        /*05ec*/ 	.word	0x000000ff
        /*05f0*/ 	.word	0x00038880
        /*05f4*/ 	.short	0x0100
        /*05f6*/ 	.byte	0x06
	.zero		1


	//   ....[13]....
        /*05f8*/ 	.word	0x00000500
        /*05fc*/ 	.word	0x000000ff
        /*0600*/ 	.word	0x00038878
        /*0604*/ 	.short	0x0100
        /*0606*/ 	.byte	0x06
	.zero		1


	//   ....[14]....
        /*0608*/ 	.word	0x00000510
        /*060c*/ 	.word	0x000000ff
        /*0610*/ 	.word	0x00038888
        /*0614*/ 	.short	0x0100
        /*0616*/ 	.byte	0x06
	.zero		1


	//   ....[15]....
        /*0618*/ 	.word	0x00000640
        /*061c*/ 	.word	0x000000ff
        /*0620*/ 	.word	0x00038890
        /*0624*/ 	.short	0x0100
        /*0626*/ 	.byte	0x08
	.zero		1


	//   ....[16]....
        /*0628*/ 	.word	0x00000650
        /*062c*/ 	.word	0x000000ff
        /*0630*/ 	.word	0x000388a0
        /*0634*/ 	.short	0x0100
        /*0636*/ 	.byte	0x08
	.zero		1


	//   ....[17]....
        /*0638*/ 	.word	0x00000660
        /*063c*/ 	.word	0x000000ff
        /*0640*/ 	.word	0x00038898
        /*0644*/ 	.short	0x0100
        /*0646*/ 	.byte	0x08
	.zero		1


	//   ....[18]....
        /*0648*/ 	.word	0x00000670
        /*064c*/ 	.word	0x000000ff
        /*0650*/ 	.word	0x000388a8
        /*0654*/ 	.short	0x0100
        /*0656*/ 	.byte	0x08
	.zero		1


	//   ....[19]....
        /*0658*/ 	.word	0x000007b0
        /*065c*/ 	.word	0x000000ff
        /*0660*/ 	.word	0x000388b0
        /*0664*/ 	.short	0x0100
        /*0666*/ 	.byte	0x08
	.zero		1


	//   ....[20]....
        /*0668*/ 	.word	0x000007c0
        /*066c*/ 	.word	0x000000ff
        /*0670*/ 	.word	0x000388c0
        /*0674*/ 	.short	0x0100
        /*0676*/ 	.byte	0x08
	.zero		1


	//   ....[21]....
        /*0678*/ 	.word	0x000007d0
        /*067c*/ 	.word	0x000000ff
        /*0680*/ 	.word	0x000388b8
        /*0684*/ 	.short	0x0100
        /*0686*/ 	.byte	0x08
	.zero		1


	//   ....[22]....
        /*0688*/ 	.word	0x000007e0
        /*068c*/ 	.word	0x000000ff
        /*0690*/ 	.word	0x000388c8
        /*0694*/ 	.short	0x0100
        /*0696*/ 	.byte	0x08
	.zero		1


	//   ....[23]....
        /*0698*/ 	.word	0x00004490
        /*069c*/ 	.word	0x00000004
        /*06a0*/ 	.word	0x00000000
        /*06a4*/ 	.short	0x0101
        /*06a6*/ 	.byte	0x3f
	.zero		1


	//   ....[24]....
        /*06a8*/ 	.word	0x00008200
        /*06ac*/ 	.word	0x00000004
        /*06b0*/ 	.word	0x00000000
        /*06b4*/ 	.short	0x0101
        /*06b6*/ 	.byte	0x3f
	.zero		1


	//   ....[25]....
        /*06b8*/ 	.word	0x0000a7a0
        /*06bc*/ 	.word	0x000000ff
        /*06c0*/ 	.word	0x00038800
        /*06c4*/ 	.short	0x010a
        /*06c6*/ 	.byte	0x2b
	.zero		1


	//   ....[26]....
        /*06c8*/ 	.word	0x0000ab80
        /*06cc*/ 	.word	0x00000006
        /*06d0*/ 	.word	0x00000000
        /*06d4*/ 	.short	0x010a
        /*06d6*/ 	.byte	0x3f
	.zero		1


	//   ....[27]....
        /*06d8*/ 	.word	0x0000abe0
        /*06dc*/ 	.word	0x00000006
        /*06e0*/ 	.word	0x00000000
        /*06e4*/ 	.short	0x010a
        /*06e6*/ 	.byte	0x3f
	.zero		1


	//   ....[28]....
        /*06e8*/ 	.word	0x0000af90
        /*06ec*/ 	.word	0x000000ff
        /*06f0*/ 	.word	0x00038810
        /*06f4*/ 	.short	0x010a
        /*06f6*/ 	.byte	0x2b
	.zero		1


	//   ....[29]....
        /*06f8*/ 	.word	0x0000b090
        /*06fc*/ 	.word	0x00000006
        /*0700*/ 	.word	0x00000000
        /*0704*/ 	.short	0x010a
        /*0706*/ 	.byte	0x3f
	.zero		1


	//   ....[30]....
        /*0708*/ 	.word	0x0000b0f0
        /*070c*/ 	.word	0x00000006
        /*0710*/ 	.word	0x00000000
        /*0714*/ 	.short	0x010a
        /*0716*/ 	.byte	0x3f
	.zero		1


	//   ....[31]....
        /*0718*/ 	.word	0x0000cce0
        /*071c*/ 	.word	0x00000003
        /*0720*/ 	.word	0x00000000
        /*0724*/ 	.short	0x0101
        /*0726*/ 	.byte	0x3f
	.zero		1


	//   ....[32]....
        /*0728*/ 	.word	0x00011120
        /*072c*/ 	.word	0x00000000
        /*0730*/ 	.word	0x00000000
        /*0734*/ 	.short	0x0101
        /*0736*/ 	.byte	0x3f
	.zero		1


	//   ....[33]....
        /*0738*/ 	.word	0x00011830
        /*073c*/ 	.word	0x00000004
        /*0740*/ 	.word	0x00000000
        /*0744*/ 	.short	0x010a
        /*0746*/ 	.byte	0x3f
	.zero		1


	//   ....[34]....
        /*0748*/ 	.word	0x000118d0
        /*074c*/ 	.word	0x00000006
        /*0750*/ 	.word	0x00000000
        /*0754*/ 	.short	0x010a
        /*0756*/ 	.byte	0x3f
	.zero		1


	//   ....[35]....
        /*0758*/ 	.word	0x00011cf0
        /*075c*/ 	.word	0x0000000c
        /*0760*/ 	.word	0x00000000
        /*0764*/ 	.short	0x010a
        /*0766*/ 	.byte	0x3f
	.zero		1


	//   ....[36]....
        /*0768*/ 	.word	0x00011d50
        /*076c*/ 	.word	0x0000000c
        /*0770*/ 	.word	0x00000000
        /*0774*/ 	.short	0x010a
        /*0776*/ 	.byte	0x3f
	.zero		1


	//   ....[37]....
        /*0778*/ 	.word	0x00013940
        /*077c*/ 	.word	0x00000005
        /*0780*/ 	.word	0x00000000
        /*0784*/ 	.short	0x0101
        /*0786*/ 	.byte	0x3f
	.zero		1


	//   ....[38]....
        /*0788*/ 	.word	0x000183c0
        /*078c*/ 	.word	0x00000002
        /*0790*/ 	.word	0x00000000
        /*0794*/ 	.short	0x0101
        /*0796*/ 	.byte	0x3f
	.zero		1


	//   ....[39]....
        /*0798*/ 	.word	0x00018590
        /*079c*/ 	.word	0x00000004
        /*07a0*/ 	.word	0x00000000
        /*07a4*/ 	.short	0x010a
        /*07a6*/ 	.byte	0x3f
	.zero		1


	//   ....[40]....
        /*07a8*/ 	.word	0x00018630
        /*07ac*/ 	.word	0x00000006
        /*07b0*/ 	.word	0x00000000
        /*07b4*/ 	.short	0x010a
        /*07b6*/ 	.byte	0x3f
	.zero		1


	//   ....[41]....
        /*07b8*/ 	.word	0x00018a50
        /*07bc*/ 	.word	0x0000000c
        /*07c0*/ 	.word	0x00000000
        /*07c4*/ 	.short	0x010a
        /*07c6*/ 	.byte	0x3f
	.zero		1


	//   ....[42]....
        /*07c8*/ 	.word	0x00018ab0
        /*07cc*/ 	.word	0x0000000c
        /*07d0*/ 	.word	0x00000000
        /*07d4*/ 	.short	0x010a
        /*07d6*/ 	.byte	0x3f
	.zero		1


	//   ....[43]....
        /*07d8*/ 	.word	0x0001a6a0
        /*07dc*/ 	.word	0x00000005
        /*07e0*/ 	.word	0x00000000
        /*07e4*/ 	.short	0x0101
        /*07e6*/ 	.byte	0x3f
	.zero		1


	//   ....[44]....
        /*07e8*/ 	.word	0x0001ff90
        /*07ec*/ 	.word	0x00000002
        /*07f0*/ 	.word	0x00000000
        /*07f4*/ 	.short	0x0101
        /*07f6*/ 	.byte	0x3f
	.zero		1


	//   ....[45]....
        /*07f8*/ 	.word	0x00021580
        /*07fc*/ 	.word	0x000000ff
        /*0800*/ 	.word	0x00000000
        /*0804*/ 	.short	0x0101
        /*0806*/ 	.byte	0x04
	.zero		1


	//   ....[46]....
        /*0808*/ 	.word	0x00025470
        /*080c*/ 	.word	0x000000ff
        /*0810*/ 	.word	0x00038840
        /*0814*/ 	.short	0x010a
        /*0816*/ 	.byte	0x2d
	.zero		1


	//   ....[47]....
        /*0818*/ 	.word	0x000258b0
        /*081c*/ 	.word	0x000000ff
        /*0820*/ 	.word	0x00038830
        /*0824*/ 	.short	0x0107
        /*0826*/ 	.byte	0x2d
	.zero		1


	//   ....[48]....
        /*0828*/ 	.word	0x00025920
        /*082c*/ 	.word	0x000000ff
        /*0830*/ 	.word	0x00038830
        /*0834*/ 	.short	0x0101
        /*0836*/ 	.byte	0x2d
	.zero		1


	//   ....[49]....
        /*0838*/ 	.word	0x00026130
        /*083c*/ 	.word	0x000000ff
        /*0840*/ 	.word	0x00038800
        /*0844*/ 	.short	0x0107
        /*0846*/ 	.byte	0x2d
	.zero		1


	//   ....[50]....
        /*0848*/ 	.word	0x00026180
        /*084c*/ 	.word	0x000000ff
        /*0850*/ 	.word	0x00038800
        /*0854*/ 	.short	0x0101
        /*0856*/ 	.byte	0x2d
	.zero		1


	//   ....[51]....
        /*0858*/ 	.word	0x00026e00
        /*085c*/ 	.word	0x000000ff
        /*0860*/ 	.word	0x00038810
        /*0864*/ 	.short	0x0107
        /*0866*/ 	.byte	0x2d
	.zero		1


	//   ....[52]....
        /*0868*/ 	.word	0x00026e60
        /*086c*/ 	.word	0x000000ff
        /*0870*/ 	.word	0x00038810
        /*0874*/ 	.short	0x0101
        /*0876*/ 	.byte	0x2d
	.zero		1


	//   ....[53]....
        /*0878*/ 	.word	0x00026e70
        /*087c*/ 	.word	0x000000ff
        /*0880*/ 	.word	0x00038820
        /*0884*/ 	.short	0x010a
        /*0886*/ 	.byte	0x2d
	.zero		1


	//   ....[54]....
        /*0888*/ 	.word	0x00026ec0
        /*088c*/ 	.word	0x000000ff
        /*0890*/ 	.word	0x00038860
        /*0894*/ 	.short	0x010a
        /*0896*/ 	.byte	0x2d
	.zero		1


	//   ....[55]....
        /*0898*/ 	.word	0x000276e0
        /*089c*/ 	.word	0x000000ff
        /*08a0*/ 	.word	0x00038850
        /*08a4*/ 	.short	0x0107
        /*08a6*/ 	.byte	0x2d
	.zero		1


	//   ....[56]....
        /*08a8*/ 	.word	0x00027760
        /*08ac*/ 	.word	0x000000ff
        /*08b0*/ 	.word	0x00038850
        /*08b4*/ 	.short	0x0101
        /*08b6*/ 	.byte	0x2d
	.zero		1


	//   ....[57]....
        /*08b8*/ 	.word	0x00027b00
        /*08bc*/ 	.word	0x0000000a
        /*08c0*/ 	.word	0x00038840
        /*08c4*/ 	.short	0x010a
        /*08c6*/ 	.byte	0x3f
	.zero		1


	//   ....[58]....
        /*08c8*/ 	.word	0x00027e90
        /*08cc*/ 	.word	0x0000000a
        /*08d0*/ 	.word	0x00038830
        /*08d4*/ 	.short	0x0107
        /*08d6*/ 	.byte	0x3f
	.zero		1


	//   ....[59]....
        /*08d8*/ 	.word	0x00027f40
        /*08dc*/ 	.word	0x0000000a
        /*08e0*/ 	.word	0x00038830
        /*08e4*/ 	.short	0x0101
        /*08e6*/ 	.byte	0x3f
	.zero		1


	//   ....[60]....
        /*08e8*/ 	.word	0x00027f70
        /*08ec*/ 	.word	0x0000000a
        /*08f0*/ 	.word	0x00038860
        /*08f4*/ 	.short	0x010a
        /*08f6*/ 	.byte	0x3f
	.zero		1


	//   ....[61]....
        /*08f8*/ 	.word	0x000285b0
        /*08fc*/ 	.word	0x0000000a
        /*0900*/ 	.word	0x00038850
        /*0904*/ 	.short	0x0107
        /*0906*/ 	.byte	0x3f
	.zero		1


	//   ....[62]....
        /*0908*/ 	.word	0x00028670
        /*090c*/ 	.word	0x0000000a
        /*0910*/ 	.word	0x00038850
        /*0914*/ 	.short	0x0101
        /*0916*/ 	.byte	0x3f
	.zero		1


	//   ....[63]....
        /*0918*/ 	.word	0x00028760
        /*091c*/ 	.word	0x00000005
        /*0920*/ 	.word	0x00038820
        /*0924*/ 	.short	0x010a
        /*0926*/ 	.byte	0x3f
	.zero		1


	//   ....[64]....
        /*0928*/ 	.word	0x000288d0
        /*092c*/ 	.word	0x00000003
        /*0930*/ 	.word	0x00038840
        /*0934*/ 	.short	0x010a
        /*0936*/ 	.byte	0x3f
	.zero		1


	//   ....[65]....
        /*0938*/ 	.word	0x00028970
        /*093c*/ 	.word	0x00000005
        /*0940*/ 	.word	0x00038840
        /*0944*/ 	.short	0x010a
        /*0946*/ 	.byte	0x3f
	.zero		1


	//   ....[66]....
        /*0948*/ 	.word	0x000289b0
        /*094c*/ 	.word	0x00000003
        /*0950*/ 	.word	0x00038860
        /*0954*/ 	.short	0x010a
        /*0956*/ 	.byte	0x3f
	.zero		1


	//   ....[67]....
        /*0958*/ 	.word	0x000289f0
        /*095c*/ 	.word	0x00000005
        /*0960*/ 	.word	0x00038860
        /*0964*/ 	.short	0x010a
        /*0966*/ 	.byte	0x3f
	.zero		1


	//   ....[68]....
        /*0968*/ 	.word	0x00028a60
        /*096c*/ 	.word	0x00000003
        /*0970*/ 	.word	0x00038800
        /*0974*/ 	.short	0x010a
        /*0976*/ 	.byte	0x3f
	.zero		1


	//   ....[69]....
        /*0978*/ 	.word	0x00028ab0
        /*097c*/ 	.word	0x00000006
        /*0980*/ 	.word	0x00000000
        /*0984*/ 	.short	0x010a
        /*0986*/ 	.byte	0x3f
	.zero		1


	//   ....[70]....
        /*0988*/ 	.word	0x00028b10
        /*098c*/ 	.word	0x00000004
        /*0990*/ 	.word	0x00038810
        /*0994*/ 	.short	0x010a
        /*0996*/ 	.byte	0x3f
	.zero		1


	//   ....[71]....
        /*0998*/ 	.word	0x00028b60
        /*099c*/ 	.word	0x00000006
        /*09a0*/ 	.word	0x00000000
        /*09a4*/ 	.short	0x010a
        /*09a6*/ 	.byte	0x3f
	.zero		1


	//   ....[72]....
        /*09a8*/ 	.word	0x00028bb0
        /*09ac*/ 	.word	0x00000006
        /*09b0*/ 	.word	0x00000000
        /*09b4*/ 	.short	0x010a
        /*09b6*/ 	.byte	0x3f
	.zero		1


	//   ....[73]....
        /*09b8*/ 	.word	0x00028c00
        /*09bc*/ 	.word	0x0000000c
        /*09c0*/ 	.word	0x00000000
        /*09c4*/ 	.short	0x010a
        /*09c6*/ 	.byte	0x3f
	.zero		1


	//   ....[74]....
        /*09c8*/ 	.word	0x00028c50
        /*09cc*/ 	.word	0x00000006
        /*09d0*/ 	.word	0x00000000
        /*09d4*/ 	.short	0x010a
        /*09d6*/ 	.byte	0x3f
	.zero		1


	//   ....[75]....
        /*09d8*/ 	.word	0x00028ca0
        /*09dc*/ 	.word	0x0000000c
        /*09e0*/ 	.word	0x00000000
        /*09e4*/ 	.short	0x010a
        /*09e6*/ 	.byte	0x3f
	.zero		1


	//   ....[76]....
        /*09e8*/ 	.word	0x00028d80
        /*09ec*/ 	.word	0x00000003
        /*09f0*/ 	.word	0x00038840
        /*09f4*/ 	.short	0x010a
        /*09f6*/ 	.byte	0x3f
	.zero		1


	//   ....[77]....
        /*09f8*/ 	.word	0x0002a100
        /*09fc*/ 	.word	0x00000003
        /*0a00*/ 	.word	0x00038820
        /*0a04*/ 	.short	0x010a
        /*0a06*/ 	.byte	0x3f
	.zero		1


	//   ....[78]....
        /*0a08*/ 	.word	0x0002a160
        /*0a0c*/ 	.word	0x00000003
        /*0a10*/ 	.word	0x00038860
        /*0a14*/ 	.short	0x010a
        /*0a16*/ 	.byte	0x3f
	.zero		1


	//   ....[79]....
        /*0a18*/ 	.word	0x0002a9f0
        /*0a1c*/ 	.word	0x0000000a
        /*0a20*/ 	.word	0x00038840
        /*0a24*/ 	.short	0x010a
        /*0a26*/ 	.byte	0x3f
	.zero		1


	//   ....[80]....
        /*0a28*/ 	.word	0x0002ae70
        /*0a2c*/ 	.word	0x0000000a
        /*0a30*/ 	.word	0x00038860
        /*0a34*/ 	.short	0x010a
        /*0a36*/ 	.byte	0x3f
	.zero		1


	//   ....[81]....
        /*0a38*/ 	.word	0x0002b5d0
        /*0a3c*/ 	.word	0x00000005
        /*0a40*/ 	.word	0x00038820
        /*0a44*/ 	.short	0x010a
        /*0a46*/ 	.byte	0x3f
	.zero		1


	//   ....[82]....
        /*0a48*/ 	.word	0x0002b770
        /*0a4c*/ 	.word	0x00000003
        /*0a50*/ 	.word	0x00038840
        /*0a54*/ 	.short	0x010a
        /*0a56*/ 	.byte	0x3f
	.zero		1


	//   ....[83]....
        /*0a58*/ 	.word	0x0002b7c0
        /*0a5c*/ 	.word	0x00000005
        /*0a60*/ 	.word	0x00038840
        /*0a64*/ 	.short	0x010a
        /*0a66*/ 	.byte	0x3f
	.zero		1


	//   ....[84]....
        /*0a68*/ 	.word	0x0002b810
        /*0a6c*/ 	.word	0x00000003
        /*0a70*/ 	.word	0x00038860
        /*0a74*/ 	.short	0x010a
        /*0a76*/ 	.byte	0x3f
	.zero		1


	//   ....[85]....
        /*0a78*/ 	.word	0x0002bbd0
        /*0a7c*/ 	.word	0x00000018
        /*0a80*/ 	.word	0x00000000
        /*0a84*/ 	.short	0x010a
        /*0a86*/ 	.byte	0x3f
	.zero		1


	//   ....[86]....
        /*0a88*/ 	.word	0x0002bd10
        /*0a8c*/ 	.word	0x0000000b
        /*0a90*/ 	.word	0x00000000
        /*0a94*/ 	.short	0x010a
        /*0a96*/ 	.byte	0x3f
	.zero		1


	//   ....[87]....
        /*0a98*/ 	.word	0x0002c370
        /*0a9c*/ 	.word	0x0000003a
        /*0aa0*/ 	.word	0x00000000
        /*0aa4*/ 	.short	0x010a
        /*0aa6*/ 	.byte	0x3f
	.zero		1


	//   ....[88]....
        /*0aa8*/ 	.word	0x0002c4b0
        /*0aac*/ 	.word	0x00000014
        /*0ab0*/ 	.word	0x00000000
        /*0ab4*/ 	.short	0x010a
        /*0ab6*/ 	.byte	0x3f
	.zero		1


	//   ....[89]....
        /*0ab8*/ 	.word	0x0002e9d0
        /*0abc*/ 	.word	0x0000000b
        /*0ac0*/ 	.word	0x00000000
        /*0ac4*/ 	.short	0x0101
        /*0ac6*/ 	.byte	0x3f
	.zero		1


	//   ....[90]....
        /*0ac8*/ 	.word	0x0003d1a0
        /*0acc*/ 	.word	0x00000007
        /*0ad0*/ 	.word	0x00000000
        /*0ad4*/ 	.short	0x0101
        /*0ad6*/ 	.byte	0x3f
	.zero		1


	//   ....[91]....
        /*0ad8*/ 	.word	0x0003d1d0
        /*0adc*/ 	.word	0x0000000b
        /*0ae0*/ 	.word	0x00000000
        /*0ae4*/ 	.short	0x010a
        /*0ae6*/ 	.byte	0x3f
	.zero		1


	//   ....[92]....
        /*0ae8*/ 	.word	0x0003d220
        /*0aec*/ 	.word	0x00000014
        /*0af0*/ 	.word	0x00000000
        /*0af4*/ 	.short	0x010a
        /*0af6*/ 	.byte	0x3f
	.zero		1


	//----- nvinfo : EIATTR_NUM_MBARRIERS
	.align		4
.L_790:
        /*0af8*/ 	.byte	0x03, 0x38
        /*0afa*/ 	.short	0x0017


	//----- nvinfo : EIATTR_EXIT_INSTR_OFFSETS
	.align		4
        /*0afc*/ 	.byte	0x04, 0x1c
        /*0afe*/ 	.short	(.L_792 - .L_791)


	//   ....[0]....
.L_791:
        /*0b00*/ 	.word	0x00028a40


	//----- nvinfo : EIATTR_MAX_THREADS
	.align		4
.L_792:
        /*0b04*/ 	.byte	0x04, 0x05
        /*0b06*/ 	.short	(.L_794 - .L_793)
.L_793:
        /*0b08*/ 	.word	0x00000180
        /*0b0c*/ 	.word	0x00000001
        /*0b10*/ 	.word	0x00000001


	//----- nvinfo : EIATTR_CRS_STACK_SIZE
	.align		4
.L_794:
        /*0b14*/ 	.byte	0x04, 0x1e
        /*0b16*/ 	.short	(.L_796 - .L_795)
.L_795:
        /*0b18*/ 	.word	0x00000000


	//----- nvinfo : EIATTR_CBANK_PARAM_SIZE
	.align		4
.L_796:
        /*0b1c*/ 	.byte	0x03, 0x19
        /*0b1e*/ 	.short	0x0b70


	//----- nvinfo : EIATTR_PARAM_CBANK
	.align		4
        /*0b20*/ 	.byte	0x04, 0x0a
        /*0b22*/ 	.short	(.L_798 - .L_797)
	.align		4
.L_797:
        /*0b24*/ 	.word	index@(.nv.constant0._ZN7cutlass13device_kernelIN5flash11enable_sm90INS1_16FlashAttnFwdSm90INS1_25CollectiveMainloopFwdSm90ILi2EN4cute5tupleIJNS5_1CILi1EEES8_S8_EEENS6_IJNS7_ILi64EEESA_SA_EEELi512ENS_10bfloat16_tEfNS_4arch4Sm90ELb0ELb1ELb0ELb0ELb1ELb0ELb1ELb0ELb0ELb1ELb1ELb0EEENS1_21CollectiveEpilogueFwdINS6_IJSA_NS7_ILi512EEESA_EEES9_SC_SE_Li256ELb0ELb1ELb1ELb0EEENS1_19SingleTileSchedulerILb0ELb1ELb1ELi64EEEEEEEEEvNT_6ParamsE)
        /*0b28*/ 	.short	0x0210
        /*0b2a*/ 	.short	0x0b70


	//----- nvinfo : EIATTR_SW_WAR
	.align		4
.L_798:
        /*0b2c*/ 	.byte	0x04, 0x36
        /*0b2e*/ 	.short	(.L_800 - .L_799)
.L_799:
        /*0b30*/ 	.word	0x00000008
.L_800:


//--------------------- .nv.info._ZN7cutlass13device_kernelIN5flash11enable_sm90INS1_16FlashAttnFwdSm90INS1_25CollectiveMainloopFwdSm90ILi2EN4cute5tupleIJNS5_1CILi1EEES8_S8_EEENS6_IJNS7_ILi64EEESA_SA_EEELi512ENS_10bfloat16_tEfNS_4arch4Sm90ELb0ELb1ELb0ELb1ELb1ELb0ELb0ELb0ELb0ELb1ELb1ELb0EEENS1_21CollectiveEpilogueFwdINS6_IJSA_NS7_ILi512EEESA_EEES9_SC_SE_Li256ELb1ELb1ELb1ELb0EEENS1_36VarlenDynamicPersistentTileSchedulerILi64ELi64ELi256ELi128ELb1ELb1ELb1ELb1ELb0ELb1EEEEEEEEEvNT_6ParamsE --------------------------
	.section	.nv.info._ZN7cutlass13device_kernelIN5flash11enable_sm90INS1_16FlashAttnFwdSm90INS1_25CollectiveMainloopFwdSm90ILi2EN4cute5tupleIJNS5_1CILi1EEES8_S8_EEENS6_IJNS7_ILi64EEESA_SA_EEELi512ENS_10bfloat16_tEfNS_4arch4Sm90ELb0ELb1ELb0ELb1ELb1ELb0ELb0ELb0ELb0ELb1ELb1ELb0EEENS1_21CollectiveEpilogueFwdINS6_IJSA_NS7_ILi512EEESA_EEES9_SC_SE_Li256ELb1ELb1ELb1ELb0EEENS1_36VarlenDynamicPersistentTileSchedulerILi64ELi64ELi256ELi128ELb1ELb1ELb1ELb1ELb0ELb1EEEEEEEEEvNT_6ParamsE,"",@"SHT_CUDA_INFO"
	.sectionflags	@""
	.align	4


	//----- nvinfo : EIATTR_CUDA_API_VERSION
	.align		4
        /*0000*/ 	.byte	0x04, 0x37
        /*0002*/ 	.short	(.L_802 - .L_801)
.L_801:
        /*0004*/ 	.word	0x00000082


	//----- nvinfo : EIATTR_KPARAM_INFO
	.align		4
.L_802:
        /*0008*/ 	.byte	0x04, 0x17
        /*000a*/ 	.short	(.L_804 - .L_803)
.L_803:
        /*000c*/ 	.word	0x00000000
        /*0010*/ 	.short	0x0000
        /*0012*/ 	.short	0x0070
        /*0014*/ 	.byte	0x00, 0xf0, 0x01, 0x2a


	//----- nvinfo : EIATTR_SPARSE_MMA_MASK
	.align		4
.L_804:
        /*0018*/ 	.byte	0x03, 0x50
        /*001a*/ 	.short	0x0000


	//----- nvinfo : EIATTR_MAXREG_COUNT
	.align		4
        /*001c*/ 	.byte	0x03, 0x1b
        /*001e*/ 	.short	0x00a8


	//----- nvinfo : EIATTR_NUM_BARRIERS
	.align		4
        /*0020*/ 	.byte	0x02, 0x4c
        /*0022*/ 	.byte	0x10
	.zero		1


	//----- nvinfo : EIATTR_EXTERNS
	.align		4
        /*0024*/ 	.byte	0x04, 0x0f
        /*0026*/ 	.short	(.L_806 - .L_805)


	//   ....[0]....
	.align		4
.L_805:
        /*0028*/ 	.word	index@(__assertfail)


	//----- nvinfo : EIATTR_ANNOTATIONS
	.align		4
.L_806:
        /*002c*/ 	.byte	0x04, 0x55
        /*002e*/ 	.short	(.L_808 - .L_807)


	//   ....[0]....
.L_807:
        /* <DEDUP_REMOVED lines=12> */


	//----- nvinfo : EIATTR_MERCURY_ISA_VERSION
	.align		4
.L_808:
        /*00d8*/ 	.byte	0x03, 0x5f
        /*00da*/ 	.short	0x0101


	//----- nvinfo : EIATTR_UNUSED_LOAD_BYTE_OFFSET
	.align		4
        /*00dc*/ 	.byte	0x04, 0x44
        /*00de*/ 	.short	(.L_810 - .L_809)


	//   ....[0]....
.L_809:
        /*00e0*/ 	.word	0x00000940
        /*00e4*/ 	.word	0x0000fff0


	//   ....[1]....
        /*00e8*/ 	.word	0x0000deb0
        /*00ec*/ 	.word	0x0000fff0


	//----- nvinfo : EIATTR_INT_WARP_WIDE_INSTR_OFFSETS
	.align		4
.L_810:
        /*00f0*/ 	.byte	0x04, 0x31
        /*00f2*/ 	.short	(.L_812 - .L_811)


	//   ....[0]....
.L_811:
        /*00f4*/ 	.word	0x000000c0


	//   ....[1]....
        /*00f8*/ 	.word	0x000000d0


	//   ....[2]....
        /*00fc*/ 	.word	0x00000170


	//   ....[3]....
        /*0100*/ 	.word	0x00014560


	//   ....[4]....
        /*0104*/ 	.word	0x000145f0


	//   ....[5]....
        /*0108*/ 	.word	0x000178f0


	//   ....[6]....
        /*010c*/ 	.word	0x00017980


	//----- nvinfo : EIATTR_COOP_GROUP_MASK_REGIDS
	.align		4
.L_812:
        /*0110*/ 	.byte	0x04, 0x29
        /*0112*/ 	.short	(.L_814 - .L_813)


	//   ....[0]....
.L_813:
        /*0114*/ 	.word	0xffffffff


	//   ....[1]....
        /*0118*/ 	.word	0xffffffff


	//   ....[2]....
        /*011c*/ 	.word	0xffffffff


	//   ....[3]....
        /*0120*/ 	.word	0xffffffff


	//   ....[4]....
        /*0124*/ 	.word	0xffffffff


	//   ....[5]....
        /*0128*/ 	.word	0xffffffff


	//   ....[6]....
        /*012c*/ 	.word	0xffffffff


	//   ....[7]....
        /*0130*/ 	.word	0xffffffff


	//   ....[8]....
        /*0134*/ 	.word	0xffffffff


	//   ....[9]....
        /*0138*/ 	.word	0xffffffff


	//   ....[10]....
        /*013c*/ 	.word	0xffffffff


	//   ....[11]....
        /*0140*/ 	.word	0xffffffff


	//   ....[12]....
        /*0144*/ 	.word	0xffffffff


	//   ....[13]....
        /*0148*/ 	.word	0xffffffff


	//   ....[14]....
        /*014c*/ 	.word	0xffffffff


	//   ....[15]....
        /*0150*/ 	.word	0xffffffff


	//   ....[16]....
        /*0154*/ 	.word	0xffffffff


	//   ....[17]....
        /*0158*/ 	.word	0xffffffff


	//   ....[18]....
        /*015c*/ 	.word	0xffffffff


	//   ....[19]....
        /*0160*/ 	.word	0xffffffff


	//   ....[20]....
        /*0164*/ 	.word	0xffffffff


	//   ....[21]....
        /*0168*/ 	.word	0xffffffff


	//   ....[22]....
        /*016c*/ 	.word	0xffffffff


	//   ....[23]....
        /*0170*/ 	.word	0xffffffff


	//   ....[24]....
        /*0174*/ 	.word	0xffffffff


	//   ....[25]....
        /*0178*/ 	.word	0xffffffff


	//   ....[26]....
        /*017c*/ 	.word	0xffffffff


	//   ....[27]....
        /*0180*/ 	.word	0xffffffff


	//   ....[28]....
        /*0184*/ 	.word	0xffffffff


	//   ....[29]....
        /*0188*/ 	.word	0xffffffff


	//   ....[30]....
        /*018c*/ 	.word	0xffffffff


	//   ....[31]....
        /*0190*/ 	.word	0xffffffff


	//   ....[32]....
        /*0194*/ 	.word	0xffffffff


	//   ....[33]....
        /*0198*/ 	.word	0xffffffff


	//   ....[34]....
        /*019c*/ 	.word	0xffffffff


	//   ....[35]....
        /*01a0*/ 	.word	0xffffffff


	//   ....[36]....
        /*01a4*/ 	.word	0xffffffff


	//   ....[37]....
        /*01a8*/ 	.word	0xffffffff


	//   ....[38]....
        /*01ac*/ 	.word	0xffffffff


	//   ....[39]....
        /*01b0*/ 	.word	0xffffffff


	//   ....[40]....
        /*01b4*/ 	.word	0xffffffff


	//   ....[41]....
        /*01b8*/ 	.word	0xffffffff


	//   ....[42]....
        /*01bc*/ 	.word	0xffffffff


	//   ....[43]....
        /*01c0*/ 	.word	0xffffffff


	//   ....[44]....
        /*01c4*/ 	.word	0xffffffff


	//   ....[45]....
        /*01c8*/ 	.word	0xffffffff


	//   ....[46]....
        /*01cc*/ 	.word	0xffffffff


	//   ....[47]....
        /*01d0*/ 	.word	0xffffffff


	//   ....[48]....
        /*01d4*/ 	.word	0xffffffff


	//   ....[49]....
        /*01d8*/ 	.word	0xffffffff


	//   ....[50]....
        /*01dc*/ 	.word	0xffffffff


	//   ....[51]....
        /*01e0*/ 	.word	0xffffffff


	//   ....[52]....
        /*01e4*/ 	.word	0xffffffff


	//   ....[53]....
        /*01e8*/ 	.word	0xffffffff


	//   ....[54]....
        /*01ec*/ 	.word	0xffffffff


	//   ....[55]....
        /*01f0*/ 	.word	0xffffffff


	//   ....[56]....
        /*01f4*/ 	.word	0xffffffff


	//   ....[57]....
        /*01f8*/ 	.word	0xffffffff


	//   ....[58]....
        /*01fc*/ 	.word	0xffffffff


	//   ....[59]....
        /*0200*/ 	.word	0xffffffff


	//   ....[60]....
        /*0204*/ 	.word	0xffffffff


	//   ....[61]....
        /*0208*/ 	.word	0xffffffff


	//   ....[62]....
        /*020c*/ 	.word	0xffffffff


	//   ....[63]....
        /*0210*/ 	.word	0xffffffff


	//   ....[64]....
        /*0214*/ 	.word	0xffffffff


	//   ....[65]....
        /*0218*/ 	.word	0xffffffff


	//   ....[66]....
        /*021c*/ 	.word	0xffffffff


	//   ....[67]....
        /*0220*/ 	.word	0xffffffff


	//   ....[68]....
        /*0224*/ 	.word	0xffffffff


	//   ....[69]....
        /*0228*/ 	.word	0xffffffff


	//   ....[70]....
        /*022c*/ 	.word	0xffffffff


	//   ....[71]....
        /*0230*/ 	.word	0xffffffff


	//   ....[72]....
        /*0234*/ 	.word	0xffffffff


	//   ....[73]....
        /*0238*/ 	.word	0xffffffff


	//   ....[74]....
        /*023c*/ 	.word	0xffffffff


	//   ....[75]....
        /*0240*/ 	.word	0xffffffff


	//   ....[76]....
        /*0244*/ 	.word	0xffffffff


	//   ....[77]....
        /*0248*/ 	.word	0xffffffff


	//   ....[78]....
        /*024c*/ 	.word	0xffffffff


	//   ....[79]....
        /*0250*/ 	.word	0xffffffff


	//   ....[80]....
        /*0254*/ 	.word	0xffffffff


	//   ....[81]....
        /*0258*/ 	.word	0xffffffff


	//   ....[82]....
        /*025c*/ 	.word	0xffffffff


	//   ....[83]....
        /*0260*/ 	.word	0xffffffff


	//   ....[84]....
        /*0264*/ 	.word	0xffffffff


	//   ....[85]....
        /*0268*/ 	.word	0xffffffff


	//   ....[86]....
        /*026c*/ 	.word	0xffffffff


	//   ....[87]....
        /*0270*/ 	.word	0xffffffff


	//   ....[88]....
        /*0274*/ 	.word	0xffffffff


	//   ....[89]....
        /*0278*/ 	.word	0xffffffff


	//   ....[90]....
        /*027c*/ 	.word	0xffffffff


	//   ....[91]....
        /*0280*/ 	.word	0xffffffff


	//   ....[92]....
        /*0284*/ 	.word	0xffffffff


	//   ....[93]....
        /*0288*/ 	.word	0xffffffff


	//   ....[94]....
        /*028c*/ 	.word	0xffffffff


	//   ....[95]....
        /*0290*/ 	.word	0xffffffff


	//   ....[96]....
        /*0294*/ 	.word	0xffffffff


	//   ....[97]....
        /*0298*/ 	.word	0xffffffff


	//   ....[98]....
        /*029c*/ 	.word	0xffffffff


	//   ....[99]....
        /*02a0*/ 	.word	0xffffffff


	//   ....[100]....
        /*02a4*/ 	.word	0xffffffff


	//   ....[101]....
        /*02a8*/ 	.word	0xffffffff


	//   ....[102]....
        /*02ac*/ 	.word	0xffffffff


	//   ....[103]....
        /*02b0*/ 	.word	0xffffffff


	//   ....[104]....
        /*02b4*/ 	.word	0xffffffff


	//   ....[105]....
        /*02b8*/ 	.word	0xffffffff


	//   ....[106]....
        /*02bc*/ 	.word	0xffffffff


	//   ....[107]....
        /*02c0*/ 	.word	0xffffffff


	//   ....[108]....
        /*02c4*/ 	.word	0xffffffff


	//   ....[109]....
        /*02c8*/ 	.word	0xffffffff


	//   ....[110]....
        /*02cc*/ 	.word	0xffffffff


	//   ....[111]....
        /*02d0*/ 	.word	0xffffffff


	//   ....[112]....
        /*02d4*/ 	.word	0xffffffff


	//   ....[113]....
        /*02d8*/ 	.word	0xffffffff


	//   ....[114]....
        /*02dc*/ 	.word	0xffffffff


	//   ....[115]....
        /*02e0*/ 	.word	0xffffffff


	//   ....[116]....
        /*02e4*/ 	.word	0xffffffff


	//   ....[117]....
        /*02e8*/ 	.word	0xffffffff


	//   ....[118]....
        /*02ec*/ 	.word	0xffffffff


	//   ....[119]....
        /*02f0*/ 	.word	0xffffffff


	//   ....[120]....
        /*02f4*/ 	.word	0xffffffff


	//   ....[121]....
        /*02f8*/ 	.word	0xffffffff


	//   ....[122]....
        /*02fc*/ 	.word	0xffffffff


	//   ....[123]....
        /*0300*/ 	.word	0xffffffff


	//   ....[124]....
        /*0304*/ 	.word	0xffffffff


	//   ....[125]....
        /*0308*/ 	.word	0xffffffff


	//   ....[126]....
        /*030c*/ 	.word	0xffffffff


	//   ....[127]....
        /*0310*/ 	.word	0xffffffff


	//   ....[128]....
        /*0314*/ 	.word	0xffffffff


	//   ....[129]....
        /*0318*/ 	.word	0xffffffff


	//   ....[130]....
        /*031c*/ 	.word	0xffffffff


	//   ....[131]....
        /*0320*/ 	.word	0x0500000f


	//   ....[132]....
        /*0324*/ 	.word	0x0500000f


	//   ....[133]....
        /*0328*/ 	.word	0x0500000f


	//   ....[134]....
        /*032c*/ 	.word	0x0500000f


	//   ....[135]....
        /*0330*/ 	.word	0x0500000f


	//   ....[136]....
        /*0334*/ 	.word	0x0500000f


	//   ....[137]....
        /*0338*/ 	.word	0x0500000f


	//   ....[138]....
        /*033c*/ 	.word	0x0500000f


	//   ....[139]....
        /*0340*/ 	.word	0x0500000f


	//   ....[140]....
        /*0344*/ 	.word	0x0500000f


	//   ....[141]....
        /*0348*/ 	.word	0x0500000f


	//   ....[142]....
        /*034c*/ 	.word	0x0500000f


	//   ....[143]....
        /*0350*/ 	.word	0x0500000f


	//   ....[144]....
        /*0354*/ 	.word	0x0500000f


	//   ....[145]....
        /*0358*/ 	.word	0x0500000f


	//   ....[146]....
        /*035c*/ 	.word	0x0500000f


	//   ....[147]....
        /*0360*/ 	.word	0x0500000f


	//   ....[148]....
        /*0364*/ 	.word	0x0500000f


	//   ....[149]....
        /*0368*/ 	.word	0x0500000f


	//   ....[150]....
        /*036c*/ 	.word	0x0500000f


	//   ....[151]....
        /*0370*/ 	.word	0x0500000f


	//   ....[152]....
        /*0374*/ 	.word	0x0500000f


	//   ....[153]....
        /*0378*/ 	.word	0x0500000f


	//   ....[154]....
        /*037c*/ 	.word	0x0500000f


	//   ....[155]....
        /*0380*/ 	.word	0x0500000f


	//   ....[156]....
        /*0384*/ 	.word	0x0500000f


	//   ....[157]....
        /*0388*/ 	.word	0x0500000f


	//   ....[158]....
        /*038c*/ 	.word	0x0500000f


	//   ....[159]....
        /*0390*/ 	.word	0x0500000f


	//   ....[160]....
        /*0394*/ 	.word	0x0500000f


	//   ....[161]....
        /*0398*/ 	.word	0x0500000f


	//   ....[162]....
        /*039c*/ 	.word	0x0500000f


	//   ....[163]....
        /*03a0*/ 	.word	0x0500000f


	//   ....[164]....
        /*03a4*/ 	.word	0x0500000f


	//   ....[165]....
        /*03a8*/ 	.word	0x0500000f


	//   ....[166]....
        /*03ac*/ 	.word	0x0500000f


	//   ....[167]....
        /*03b0*/ 	.word	0x0500000f


	//   ....[168]....
        /*03b4*/ 	.word	0x0500000f


	//   ....[169]....
        /*03b8*/ 	.word	0x0500000f


	//   ....[170]....
        /*03bc*/ 	.word	0x0500000f


	//   ....[171]....
        /*03c0*/ 	.word	0x0500000f


	//   ....[172]....
        /*03c4*/ 	.word	0x0500000f


	//   ....[173]....
        /*03c8*/ 	.word	0x0500000f


	//   ....[174]....
        /*03cc*/ 	.word	0x0500000f


	//   ....[175]....
        /*03d0*/ 	.word	0x0500000f


	//   ....[176]....
        /*03d4*/ 	.word	0x0500000f


	//   ....[177]....
        /*03d8*/ 	.word	0x0500000f


	//   ....[178]....
        /*03dc*/ 	.word	0x0500000f


	//   ....[179]....
        /*03e0*/ 	.word	0x0500000f


	//   ....[180]....
        /*03e4*/ 	.word	0x0500000f


	//   ....[181]....
        /*03e8*/ 	.word	0x0500000f


	//   ....[182]....
        /*03ec*/ 	.word	0x0500000f


	//   ....[183]....
        /*03f0*/ 	.word	0x0500000f


	//   ....[184]....
        /*03f4*/ 	.word	0x0500000f


	//   ....[185]....
        /*03f8*/ 	.word	0x0500000f


	//   ....[186]....
        /*03fc*/ 	.word	0x0500000f


	//   ....[187]....
        /*0400*/ 	.word	0x0500000f


	//   ....[188]....
        /*0404*/ 	.word	0x0500000f


	//   ....[189]....
        /*0408*/ 	.word	0x0500000f


	//   ....[190]....
        /*040c*/ 	.word	0x0500000f


	//----- nvinfo : EIATTR_COOP_GROUP_INSTR_OFFSETS
	.align		4
.L_814:
        /*0410*/ 	.byte	0x04, 0x28
        /*0412*/ 	.short	(.L_816 - .L_815)


	//   ....[0]....
.L_815:
        /*0414*/ 	.word	0x00000070


	//   ....[1]....
        /*0418*/ 	.word	0x000000b0


	//   ....[2]....
        /*041c*/ 	.word	0x00000290


	//   ....[3]....
        /*0420*/ 	.word	0x000003f0


	//   ....[4]....
        /*0424*/ 	.word	0x00000510


	//   ....[5]....
        /*0428*/ 	.word	0x00000670


	//   ....[6]....
        /*042c*/ 	.word	0x00002350


	//   ....[7]....
        /*0430*/ 	.word	0x000047d0


	//   ....[8]....
        /*0434*/ 	.word	0x00004f20


	//   ....[9]....
        /*0438*/ 	.word	0x000055d0


	//   ....[10]....
        /*043c*/ 	.word	0x00005a70


	//   ....[11]....
        /*0440*/ 	.word	0x00005b70


	//   ....[12]....
        /*0444*/ 	.word	0x00005ec0


	//   ....[13]....
        /*0448*/ 	.word	0x00005f80


	//   ....[14]....
        /*044c*/ 	.word	0x000067d0


	//   ....[15]....
        /*0450*/ 	.word	0x00006ea0


	//   ....[16]....
        /*0454*/ 	.word	0x000070c0


	//   ....[17]....
        /*0458*/ 	.word	0x00007930


	//   ....[18]....
        /*045c*/ 	.word	0x00007a20


	//   ....[19]....
        /*0460*/ 	.word	0x00007f70


	//   ....[20]....
        /*0464*/ 	.word	0x00007fd0


	//   ....[21]....
        /*0468*/ 	.word	0x00009090


	//   ....[22]....
        /*046c*/ 	.word	0x00009850


	//   ....[23]....
        /*0470*/ 	.word	0x00009870


	//   ....[24]....
        /*0474*/ 	.word	0x00009cd0


	//   ....[25]....
        /*0478*/ 	.word	0x00009ea0


	//   ....[26]....
        /*047c*/ 	.word	0x0000ac20


	//   ....[27]....
        /*0480*/ 	.word	0x0000b0e0


	//   ....[28]....
        /*0484*/ 	.word	0x0000b300


	//   ....[29]....
        /*0488*/ 	.word	0x0000bb70


	//   ....[30]....
        /*048c*/ 	.word	0x0000bc60


	//   ....[31]....
        /*0490*/ 	.word	0x0000c1b0


	//   ....[32]....
        /*0494*/ 	.word	0x0000c210


	//   ....[33]....
        /*0498*/ 	.word	0x0000d2d0


	//   ....[34]....
        /*049c*/ 	.word	0x0000d3b0


	//   ....[35]....
        /*04a0*/ 	.word	0x0000d420


	//   ....[36]....
        /*04a4*/ 	.word	0x0000d450


	//   ....[37]....
        /*04a8*/ 	.word	0x0000d490


	//   ....[38]....
        /*04ac*/ 	.word	0x0000ec90


	//   ....[39]....
        /*04b0*/ 	.word	0x0000f090


	//   ....[40]....
        /*04b4*/ 	.word	0x0000f0a0


	//   ....[41]....
        /*04b8*/ 	.word	0x0000f0b0


	//   ....[42]....
        /*04bc*/ 	.word	0x0000f0e0


	//   ....[43]....
        /*04c0*/ 	.word	0x0000fd20


	//   ....[44]....
        /*04c4*/ 	.word	0x0000fd30


	//   ....[45]....
        /*04c8*/ 	.word	0x0000ffd0


	//   ....[46]....
        /*04cc*/ 	.word	0x0000fff0


	//   ....[47]....
        /*04d0*/ 	.word	0x00010720


	//   ....[48]....
        /*04d4*/ 	.word	0x00010750


	//   ....[49]....
        /*04d8*/ 	.word	0x00010ff0


	//   ....[50]....
        /*04dc*/ 	.word	0x00011010


	//   ....[51]....
        /*04e0*/ 	.word	0x000123a0


	//   ....[52]....
        /*04e4*/ 	.word	0x000123e0


	//   ....[53]....
        /*04e8*/ 	.word	0x00012620


	//   ....[54]....
        /*04ec*/ 	.word	0x00012640


	//   ....[55]....
        /*04f0*/ 	.word	0x00012900


	//   ....[56]....
        /*04f4*/ 	.word	0x00012af0


	//   ....[57]....
        /*04f8*/ 	.word	0x00012b20


	//   ....[58]....
        /*04fc*/ 	.word	0x00012b50


	//   ....[59]....
        /*0500*/ 	.word	0x00012b80


	//   ....[60]....
        /*0504*/ 	.word	0x00012bb0


	//   ....[61]....
        /*0508*/ 	.word	0x00012be0


	//   ....[62]....
        /*050c*/ 	.word	0x00012d50


	//   ....[63]....
        /*0510*/ 	.word	0x00012d80


	//   ....[64]....
        /*0514*/ 	.word	0x00012db0


	//   ....[65]....
        /*0518*/ 	.word	0x00012de0


	//   ....[66]....
        /*051c*/ 	.word	0x00012e10


	//   ....[67]....
        /*0520*/ 	.word	0x00012e40


	//   ....[68]....
        /*0524*/ 	.word	0x00012ed0


	//   ....[69]....
        /*0528*/ 	.word	0x00012f00


	//   ....[70]....
        /*052c*/ 	.word	0x00012f10


	//   ....[71]....
        /*0530*/ 	.word	0x00012f50


	//   ....[72]....
        /*0534*/ 	.word	0x000152d0


	//   ....[73]....
        /*0538*/ 	.word	0x000152f0


	//   ....[74]....
        /*053c*/ 	.word	0x00015380


	//   ....[75]....
        /*0540*/ 	.word	0x000153a0


	//   ....[76]....
        /*0544*/ 	.word	0x00015420


	//   ....[77]....
        /*0548*/ 	.word	0x00015440


	//   ....[78]....
        /*054c*/ 	.word	0x00015450


	//   ....[79]....
        /*0550*/ 	.word	0x00015460


	//   ....[80]....
        /*0554*/ 	.word	0x00015b20


	//   ....[81]....
        /*0558*/ 	.word	0x00015b50


	//   ....[82]....
        /*055c*/ 	.word	0x00015bf0


	//   ....[83]....
        /*0560*/ 	.word	0x00015c10


	//   ....[84]....
        /*0564*/ 	.word	0x00015c90


	//   ....[85]....
        /*0568*/ 	.word	0x00015cb0


	//   ....[86]....
        /*056c*/ 	.word	0x00015cc0


	//   ....[87]....
        /*0570*/ 	.word	0x00015cd0


	//   ....[88]....
        /*0574*/ 	.word	0x00016120


	//   ....[89]....
        /*0578*/ 	.word	0x00016150


	//   ....[90]....
        /*057c*/ 	.word	0x00016340


	//   ....[91]....
        /*0580*/ 	.word	0x00016380


	//   ....[92]....
        /*0584*/ 	.word	0x00016390


	//   ....[93]....
        /*0588*/ 	.word	0x000163a0


	//   ....[94]....
        /*058c*/ 	.word	0x000164f0


	//   ....[95]....
        /*0590*/ 	.word	0x00016640


	//   ....[96]....
        /*0594*/ 	.word	0x00016e20


	//   ....[97]....
        /*0598*/ 	.word	0x00016e40


	//   ....[98]....
        /*059c*/ 	.word	0x00016e90


	//   ....[99]....
        /*05a0*/ 	.word	0x00016ea0


	//   ....[100]....
        /*05a4*/ 	.word	0x00016ee0


	//   ....[101]....
        /*05a8*/ 	.word	0x00016ef0


	//   ....[102]....
        /*05ac*/ 	.word	0x00016f00


	//   ....[103]....
        /*05b0*/ 	.word	0x00016f40


	//   ....[104]....
        /*05b4*/ 	.word	0x00017240


	//   ....[105]....
        /*05b8*/ 	.word	0x00017280


	//   ....[106]....
        /*05bc*/ 	.word	0x000172a0


	//   ....[107]....
        /*05c0*/ 	.word	0x000172c0


	//   ....[108]....
        /*05c4*/ 	.word	0x000172f0


	//   ....[109]....
        /*05c8*/ 	.word	0x00017310


	//   ....[110]....
        /*05cc*/ 	.word	0x00017410


	//   ....[111]....
        /*05d0*/ 	.word	0x00017560


	//   ....[112]....
        /*05d4*/ 	.word	0x00017ba0


	//   ....[113]....
        /*05d8*/ 	.word	0x00017bd0


	//   ....[114]....
        /*05dc*/ 	.word	0x00017c30


	//   ....[115]....
        /*05e0*/ 	.word	0x00017c60


	//   ....[116]....
        /*05e4*/ 	.word	0x00017c90


	//   ....[117]....
        /*05e8*/ 	.word	0x00017cc0


	//   ....[118]....
        /*05ec*/ 	.word	0x00017cf0


	//   ....[119]....
        /*05f0*/ 	.word	0x00017d20


	//   ....[120]....
        /*05f4*/ 	.word	0x00017ec0


	//   ....[121]....
        /*05f8*/ 	.word	0x00017ef0


	//   ....[122]....
        /*05fc*/ 	.word	0x00017f20


	//   ....[123]....
        /*0600*/ 	.word	0x00017f50


	//   ....[124]....
        /*0604*/ 	.word	0x00017f80


	//   ....[125]....
        /*0608*/ 	.word	0x00017fb0


	//   ....[126]....
        /*060c*/ 	.word	0x00018070


	//   ....[127]....
        /*0610*/ 	.word	0x00018090


	//   ....[128]....
        /*0614*/ 	.word	0x000180b0


	//   ....[129]....
        /*0618*/ 	.word	0x00018110


	//   ....[130]....
        /*061c*/ 	.word	0x00018b30


	//   ....[131]....
        /*0620*/ 	.word	0x00019240


	//   ....[132]....
        /*0624*/ 	.word	0x00019330


	//   ....[133]....
        /*0628*/ 	.word	0x000193d0


	//   ....[134]....
        /*062c*/ 	.word	0x00019430


	//   ....[135]....
        /*0630*/ 	.word	0x00019520


	//   ....[136]....
        /*0634*/ 	.word	0x00019590


	//   ....[137]....
        /*0638*/ 	.word	0x00019680


	//   ....[138]....
        /*063c*/ 	.word	0x000196f0


	//   ....[139]....
        /*0640*/ 	.word	0x00019790


	//   ....[140]....
        /*0644*/ 	.word	0x00019880


	//   ....[141]....
        /*0648*/ 	.word	0x000198f0


	//   ....[142]....
        /*064c*/ 	.word	0x00019950


	//   ....[143]....
        /*0650*/ 	.word	0x00019a40


	//   ....[144]....
        /*0654*/ 	.word	0x00019aa0


	//   ....[145]....
        /*0658*/ 	.word	0x00019ba0


	//   ....[146]....
        /*065c*/ 	.word	0x00019c00


	//   ....[147]....
        /*0660*/ 	.word	0x00019ca0


	//   ....[148]....
        /*0664*/ 	.word	0x00019e20


	//   ....[149]....
        /*0668*/ 	.word	0x00019f20


	//   ....[150]....
        /*066c*/ 	.word	0x0001a190


	//   ....[151]....
        /*0670*/ 	.word	0x0001a1e0


	//   ....[152]....
        /*0674*/ 	.word	0x0001a3b0


	//   ....[153]....
        /*0678*/ 	.word	0x0001a400


	//   ....[154]....
        /*067c*/ 	.word	0x0001a5d0


	//   ....[155]....
        /*0680*/ 	.word	0x0001a620


	//   ....[156]....
        /*0684*/ 	.word	0x0001a710


	//   ....[157]....
        /*0688*/ 	.word	0x0001a7b0


	//   ....[158]....
        /*068c*/ 	.word	0x0001a810


	//   ....[159]....
        /*0690*/ 	.word	0x0001a8c0


	//   ....[160]....
        /*0694*/ 	.word	0x0001a920


	//   ....[161]....
        /*0698*/ 	.word	0x0001a9d0


	//   ....[162]....
        /*069c*/ 	.word	0x0001aa30


	//   ....[163]....
        /*06a0*/ 	.word	0x0001aae0


	//   ....[164]....
        /*06a4*/ 	.word	0x0001abd0


	//   ....[165]....
        /*06a8*/ 	.word	0x0001acb0


	//   ....[166]....
        /*06ac*/ 	.word	0x0001adc0


	//   ....[167]....
        /*06b0*/ 	.word	0x0001aec0


	//   ....[168]....
        /*06b4*/ 	.word	0x0001aff0


	//   ....[169]....
        /*06b8*/ 	.word	0x0001b0d0


	//   ....[170]....
        /*06bc*/ 	.word	0x0001b1d0


	//   ....[171]....
        /*06c0*/ 	.word	0x0001b2b0


	//   ....[172]....
        /*06c4*/ 	.word	0x0001b340


	//   ....[173]....
        /*06c8*/ 	.word	0x0001b3e0


	//   ....[174]....
        /*06cc*/ 	.word	0x0001b550


	//   ....[175]....
        /*06d0*/ 	.word	0x0001b5c0


	//   ....[176]....
        /*06d4*/ 	.word	0x0001b630


	//   ....[177]....
        /*06d8*/ 	.word	0x0001b6a0


	//   ....[178]....
        /*06dc*/ 	.word	0x0001b710


	//   ....[179]....
        /*06e0*/ 	.word	0x0001b790


	//   ....[180]....
        /*06e4*/ 	.word	0x0001b810


	//   ....[181]....
        /*06e8*/ 	.word	0x0001b8a0


	//   ....[182]....
        /*06ec*/ 	.word	0x0001b910


	//   ....[183]....
        /*06f0*/ 	.word	0x0001b980


	//   ....[184]....
        /*06f4*/ 	.word	0x0001b9f0


	//   ....[185]....
        /*06f8*/ 	.word	0x0001ba70


	//   ....[186]....
        /*06fc*/ 	.word	0x0001bae0


	//   ....[187]....
        /*0700*/ 	.word	0x0001bb70


	//   ....[188]....
        /*0704*/ 	.word	0x0001bbd0


	//   ....[189]....
        /*0708*/ 	.word	0x0001bc60


	//   ....[190]....
        /*070c*/ 	.word	0x0001bd90


	//----- nvinfo : EIATTR_REG_RECONFIG
	.align		4
.L_816:
        /*0710*/ 	.byte	0x01, 0x54
	.zero		2


	//----- nvinfo : EIATTR_SYSCALL_OFFSETS
	.align		4
        /*0714*/ 	.byte	0x04, 0x46
        /*0716*/ 	.short	(.L_818 - .L_817)


	//   ....[0]....
.L_817:
        /*0718*/ 	.word	0x000049a0


	//   ....[1]....
        /*071c*/ 	.word	0x00014750


	//   ....[2]....
        /*0720*/ 	.word	0x000148a0


	//   ....[3]....
        /*0724*/ 	.word	0x00014990


	//   ....[4]....
        /*0728*/ 	.word	0x00015780


	//----- nvinfo : EIATTR_MBARRIER_INSTR_OFFSETS
	.align		4
.L_818:
        /*072c*/ 	.byte	0x04, 0x39
        /*072e*/ 	.short	(.L_820 - .L_819)


	//   ....[0]....
.L_819:
        /*0730*/ 	.word	0x00000180
        /*0734*/ 	.word	0x000000ff
        /*0738*/ 	.word	0x00028c00
        /*073c*/ 	.short	0x0100
        /*073e*/ 	.byte	0x08
	.zero		1


	//   ....[1]....
        /*0740*/ 	.word	0x00000190
        /*0744*/ 	.word	0x000000ff
        /*0748*/ 	.word	0x00028c20
        /*074c*/ 	.short	0x0100
        /*074e*/ 	.byte	0x08
	.zero		1


	//   ....[2]....
        /*0750*/ 	.word	0x00000240
        /*0754*/ 	.word	0x000000ff
        /*0758*/ 	.word	0x00028c30
        /*075c*/ 	.short	0x0100
        /*075e*/ 	.byte	0x06
	.zero		1


	//   ....[3]....
        /*0760*/ 	.word	0x00000250
        /*0764*/ 	.word	0x000000ff
        /*0768*/ 	.word	0x00028c40
        /*076c*/ 	.short	0x0100
        /*076e*/ 	.byte	0x06
	.zero		1


	//   ....[4]....
        /*0770*/ 	.word	0x00000260
        /*0774*/ 	.word	0x000000ff
        /*0778*/ 	.word	0x00028c38
        /*077c*/ 	.short	0x0100
        /*077e*/ 	.byte	0x06
	.zero		1


	//   ....[5]....
        /*0780*/ 	.word	0x00000270
        /*0784*/ 	.word	0x000000ff
        /*0788*/ 	.word	0x00028c48
        /*078c*/ 	.short	0x0100
        /*078e*/ 	.byte	0x06
	.zero		1


	//   ....[6]....
        /*0790*/ 	.word	0x000003a0
        /*0794*/ 	.word	0x000000ff
        /*0798*/ 	.word	0x00028c50
        /*079c*/ 	.short	0x0100
        /*079e*/ 	.byte	0x08
	.zero		1


	//   ....[7]....
        /*07a0*/ 	.word	0x000003b0
        /*07a4*/ 	.word	0x000000ff
        /*07a8*/ 	.word	0x00028c60
        /*07ac*/ 	.short	0x0100
        /*07ae*/ 	.byte	0x08
	.zero		1


	//   ....[8]....
        /*07b0*/ 	.word	0x000003c0
        /*07b4*/ 	.word	0x000000ff
        /*07b8*/ 	.word	0x00028c58
        /*07bc*/ 	.short	0x0100
        /*07be*/ 	.byte	0x08
	.zero		1


	//   ....[9]....
        /*07c0*/ 	.word	0x000003d0
        /*07c4*/ 	.word	0x000000ff
        /*07c8*/ 	.word	0x00028c68
        /*07cc*/ 	.short	0x0100
        /*07ce*/ 	.byte	0x08
	.zero		1


	//   ....[10]....
        /*07d0*/ 	.word	0x000004c0
        /*07d4*/ 	.word	0x000000ff
        /*07d8*/ 	.word	0x00028c70
        /*07dc*/ 	.short	0x0100
        /*07de*/ 	.byte	0x06
	.zero		1


	//   ....[11]....
        /*07e0*/ 	.word	0x000004d0
        /*07e4*/ 	.word	0x000000ff
        /*07e8*/ 	.word	0x00028c80
        /*07ec*/ 	.short	0x0100
        /*07ee*/ 	.byte	0x06
	.zero		1


	//   ....[12]....
        /*07f0*/ 	.word	0x000004e0
        /*07f4*/ 	.word	0x000000ff
        /*07f8*/ 	.word	0x00028c78
        /*07fc*/ 	.short	0x0100
        /*07fe*/ 	.byte	0x06
	.zero		1


	//   ....[13]....
        /*0800*/ 	.word	0x000004f0
        /*0804*/ 	.word	0x000000ff
        /*0808*/ 	.word	0x00028c88
        /*080c*/ 	.short	0x0100
        /*080e*/ 	.byte	0x06
	.zero		1


	//   ....[14]....
        /*0810*/ 	.word	0x00000620
        /*0814*/ 	.word	0x000000ff
        /*0818*/ 	.word	0x00028c90
        /*081c*/ 	.short	0x0100
        /*081e*/ 	.byte	0x08
	.zero		1


	//   ....[15]....
        /*0820*/ 	.word	0x00000630
        /*0824*/ 	.word	0x000000ff
        /*0828*/ 	.word	0x00028ca0
        /*082c*/ 	.short	0x0100
        /*082e*/ 	.byte	0x08
	.zero		1


	//   ....[16]....
        /*0830*/ 	.word	0x00000640
        /*0834*/ 	.word	0x000000ff
        /*0838*/ 	.word	0x00028c98
        /*083c*/ 	.short	0x0100
        /*083e*/ 	.byte	0x08
	.zero		1


	//   ....[17]....
        /*0840*/ 	.word	0x00000650
        /*0844*/ 	.word	0x000000ff
        /*0848*/ 	.word	0x00028ca8
        /*084c*/ 	.short	0x0100
        /*084e*/ 	.byte	0x08
	.zero		1


	//   ....[18]....
        /*0850*/ 	.word	0x00000790
        /*0854*/ 	.word	0x000000ff
        /*0858*/ 	.word	0x00028cb0
        /*085c*/ 	.short	0x0100
        /*085e*/ 	.byte	0x08
	.zero		1


	//   ....[19]....
        /*0860*/ 	.word	0x000007a0
        /*0864*/ 	.word	0x000000ff
        /*0868*/ 	.word	0x00028cc0
        /*086c*/ 	.short	0x0100
        /*086e*/ 	.byte	0x08
	.zero		1


	//   ....[20]....
        /*0870*/ 	.word	0x000007b0
        /*0874*/ 	.word	0x000000ff
        /*0878*/ 	.word	0x00028cb8
        /*087c*/ 	.short	0x0100
        /*087e*/ 	.byte	0x08
	.zero		1


	//   ....[21]....
        /*0880*/ 	.word	0x000007c0
        /*0884*/ 	.word	0x000000ff
        /*0888*/ 	.word	0x00028cc8
        /*088c*/ 	.short	0x0100
        /*088e*/ 	.byte	0x08
	.zero		1


	//   ....[22]....
        /*0890*/ 	.word	0x00002490
        /*0894*/ 	.word	0x000000ff
        /*0898*/ 	.word	0x00028c50
        /*089c*/ 	.short	0x010a
        /*089e*/ 	.byte	0x17
	.zero		1


	//   ....[23]....
        /*08a0*/ 	.word	0x00002730
        /*08a4*/ 	.word	0x000000ff
        /*08a8*/ 	.word	0x00000000
        /*08ac*/ 	.short	0x0101
        /*08ae*/ 	.byte	0x06
	.zero		1


	//   ....[24]....
        /*08b0*/ 	.word	0x000030c0
        /*08b4*/ 	.word	0x000000ff
        /*08b8*/ 	.word	0x00028c50
        /*08bc*/ 	.short	0x010a
        /*08be*/ 	.byte	0x17
	.zero		1


	//   ....[25]....
        /*08c0*/ 	.word	0x00003100
        /*08c4*/ 	.word	0x000000ff
        /*08c8*/ 	.word	0x00028c50
        /*08cc*/ 	.short	0x010a
        /*08ce*/ 	.byte	0x17
	.zero		1


	//   ....[26]....
        /*08d0*/ 	.word	0x000032f0
        /*08d4*/ 	.word	0x000000ff
        /*08d8*/ 	.word	0x00000000
        /*08dc*/ 	.short	0x0101
        /*08de*/ 	.byte	0x06
	.zero		1


	//   ....[27]....
        /*08e0*/ 	.word	0x00004a50
        /*08e4*/ 	.word	0x000000ff
        /*08e8*/ 	.word	0x00028c00
        /*08ec*/ 	.short	0x010a
        /*08ee*/ 	.byte	0x29
	.zero		1


	//   ....[28]....
        /*08f0*/ 	.word	0x00004ad0
        /*08f4*/ 	.word	0x00000007
        /*08f8*/ 	.word	0x00028c30
        /*08fc*/ 	.short	0x010a
        /*08fe*/ 	.byte	0x3f
	.zero		1


	//   ....[29]....
        /*0900*/ 	.word	0x00004b10
        /*0904*/ 	.word	0x00000007
        /*0908*/ 	.word	0x00028c30
        /*090c*/ 	.short	0x010a
        /*090e*/ 	.byte	0x3f
	.zero		1


	//   ....[30]....
        /*0910*/ 	.word	0x00004f00
        /*0914*/ 	.word	0x000000ff
        /*0918*/ 	.word	0x00000000
        /*091c*/ 	.short	0x0101
        /*091e*/ 	.byte	0x06
	.zero		1


	//   ....[31]....
        /*0920*/ 	.word	0x00006590
        /*0924*/ 	.word	0x00000007
        /*0928*/ 	.word	0x00028c50
        /*092c*/ 	.short	0x010a
        /*092e*/ 	.byte	0x3f
	.zero		1


	//   ....[32]....
        /*0930*/ 	.word	0x000065d0
        /*0934*/ 	.word	0x00000007
        /*0938*/ 	.word	0x00028c50
        /*093c*/ 	.short	0x010a
        /*093e*/ 	.byte	0x3f
	.zero		1


	//   ....[33]....
        /*0940*/ 	.word	0x000068c0
        /*0944*/ 	.word	0x000000ff
        /*0948*/ 	.word	0x00000000
        /*094c*/ 	.short	0x0101
        /*094e*/ 	.byte	0x0e
	.zero		1


	//   ....[34]....
        /*0950*/ 	.word	0x00006be0
        /*0954*/ 	.word	0x000000ff
        /*0958*/ 	.word	0x00028c30
        /*095c*/ 	.short	0x010a
        /*095e*/ 	.byte	0x17
	.zero		1


	//   ....[35]....
        /*0960*/ 	.word	0x00006c20
        /*0964*/ 	.word	0x000000ff
        /*0968*/ 	.word	0x00028c30
        /*096c*/ 	.short	0x010a
        /*096e*/ 	.byte	0x17
	.zero		1


	//   ....[36]....
        /*0970*/ 	.word	0x00006ee0
        /*0974*/ 	.word	0x000000ff
        /*0978*/ 	.word	0x00000000
        /*097c*/ 	.short	0x0101
        /*097e*/ 	.byte	0x06
	.zero		1


	//   ....[37]....
        /*0980*/ 	.word	0x00008e50
        /*0984*/ 	.word	0x000000ff
        /*0988*/ 	.word	0x00028c50
        /*098c*/ 	.short	0x010a
        /*098e*/ 	.byte	0x17
	.zero		1


	//   ....[38]....
        /*0990*/ 	.word	0x00008e90
        /*0994*/ 	.word	0x000000ff
        /*0998*/ 	.word	0x00028c50
        /*099c*/ 	.short	0x010a
        /*099e*/ 	.byte	0x17
	.zero		1


	//   ....[39]....
        /*09a0*/ 	.word	0x00009150
        /*09a4*/ 	.word	0x000000ff
        /*09a8*/ 	.word	0x00000000
        /*09ac*/ 	.short	0x0101
        /*09ae*/ 	.byte	0x17
	.zero		1


	//   ....[40]....
        /*09b0*/ 	.word	0x00009500
        /*09b4*/ 	.word	0x000000ff
        /*09b8*/ 	.word	0x00028c30
        /*09bc*/ 	.short	0x010a
        /*09be*/ 	.byte	0x17
	.zero		1


	//   ....[41]....
        /*09c0*/ 	.word	0x00009540
        /*09c4*/ 	.word	0x000000ff
        /*09c8*/ 	.word	0x00028c30
        /*09cc*/ 	.short	0x010a
        /*09ce*/ 	.byte	0x17
	.zero		1


	//   ....[42]....
        /*09d0*/ 	.word	0x00009780
        /*09d4*/ 	.word	0x000000ff
        /*09d8*/ 	.word	0x00000000
        /*09dc*/ 	.short	0x0101
        /*09de*/ 	.byte	0x06
	.zero		1


	//   ....[43]....
        /*09e0*/ 	.word	0x0000a9e0
        /*09e4*/ 	.word	0x000000ff
        /*09e8*/ 	.word	0x00028c50
        /*09ec*/ 	.short	0x010a
        /*09ee*/ 	.byte	0x17
	.zero		1


	//   ....[44]....
        /*09f0*/ 	.word	0x0000aa20
        /*09f4*/ 	.word	0x000000ff
        /*09f8*/ 	.word	0x00028c50
        /*09fc*/ 	.short	0x010a
        /*09fe*/ 	.byte	0x17
	.zero		1


	//   ....[45]....
        /*0a00*/ 	.word	0x0000acc0
        /*0a04*/ 	.word	0x000000ff
        /*0a08*/ 	.word	0x00000000
        /*0a0c*/ 	.short	0x0101
        /*0a0e*/ 	.byte	0x17
	.zero		1


	//   ....[46]....
        /*0a10*/ 	.word	0x0000ae20
        /*0a14*/ 	.word	0x000000ff
        /*0a18*/ 	.word	0x00028c30
        /*0a1c*/ 	.short	0x010a
        /*0a1e*/ 	.byte	0x14
	.zero		1


	//   ....[47]....
        /*0a20*/ 	.word	0x0000ae60
        /*0a24*/ 	.word	0x000000ff
        /*0a28*/ 	.word	0x00028c30
        /*0a2c*/ 	.short	0x010a
        /*0a2e*/ 	.byte	0x14
	.zero		1


	//   ....[48]....
        /*0a30*/ 	.word	0x0000b120
        /*0a34*/ 	.word	0x000000ff
        /*0a38*/ 	.word	0x00000000
        /*0a3c*/ 	.short	0x0101
        /*0a3e*/ 	.byte	0x06
	.zero		1


	//   ....[49]....
        /*0a40*/ 	.word	0x0000d090
        /*0a44*/ 	.word	0x000000ff
        /*0a48*/ 	.word	0x00028c50
        /*0a4c*/ 	.short	0x010a
        /*0a4e*/ 	.byte	0x14
	.zero		1


	//   ....[50]....
        /*0a50*/ 	.word	0x0000d0d0
        /*0a54*/ 	.word	0x000000ff
        /*0a58*/ 	.word	0x00028c50
        /*0a5c*/ 	.short	0x010a
        /*0a5e*/ 	.byte	0x14
	.zero		1


	//   ....[51]....
        /*0a60*/ 	.word	0x0000d390
        /*0a64*/ 	.word	0x000000ff
        /*0a68*/ 	.word	0x00000000
        /*0a6c*/ 	.short	0x0101
        /*0a6e*/ 	.byte	0x14
	.zero		1


	//   ....[52]....
        /*0a70*/ 	.word	0x0000fd10
        /*0a74*/ 	.word	0x000000ff
        /*0a78*/ 	.word	0x00000000
        /*0a7c*/ 	.short	0x0101
        /*0a7e*/ 	.byte	0x04
	.zero		1


	//   ....[53]....
        /*0a80*/ 	.word	0x00010630
        /*0a84*/ 	.word	0x000000ff
        /*0a88*/ 	.word	0x00000000
        /*0a8c*/ 	.short	0x0101
        /*0a8e*/ 	.byte	0x04
	.zero		1


	//   ....[54]....
        /*0a90*/ 	.word	0x000150b0
        /*0a94*/ 	.word	0x00000019
        /*0a98*/ 	.word	0x00028c40
        /*0a9c*/ 	.short	0x010a
        /*0a9e*/ 	.byte	0x3f
	.zero		1


	//   ....[55]....
        /*0aa0*/ 	.word	0x00015560
        /*0aa4*/ 	.word	0x00000019
        /*0aa8*/ 	.word	0x00028c30
        /*0aac*/ 	.short	0x0107
        /*0aae*/ 	.byte	0x3f
	.zero		1


	//   ....[56]....
        /*0ab0*/ 	.word	0x00015630
        /*0ab4*/ 	.word	0x00000019
        /*0ab8*/ 	.word	0x00028c30
        /*0abc*/ 	.short	0x0101
        /*0abe*/ 	.byte	0x3f
	.zero		1


	//   ....[57]....
        /*0ac0*/ 	.word	0x00015dd0
        /*0ac4*/ 	.word	0x00000011
        /*0ac8*/ 	.word	0x00028c00
        /*0acc*/ 	.short	0x0107
        /*0ace*/ 	.byte	0x3f
	.zero		1


	//   ....[58]....
        /*0ad0*/ 	.word	0x00015ec0
        /*0ad4*/ 	.word	0x00000011
        /*0ad8*/ 	.word	0x00028c00
        /*0adc*/ 	.short	0x0101
        /*0ade*/ 	.byte	0x3f
	.zero		1


	//   ....[59]....
        /*0ae0*/ 	.word	0x00015ee0
        /*0ae4*/ 	.word	0x00000011
        /*0ae8*/ 	.word	0x00028c20
        /*0aec*/ 	.short	0x010a
        /*0aee*/ 	.byte	0x3f
	.zero		1


	//   ....[60]....
        /*0af0*/ 	.word	0x00015f70
        /*0af4*/ 	.word	0x00000019
        /*0af8*/ 	.word	0x00028c60
        /*0afc*/ 	.short	0x010a
        /*0afe*/ 	.byte	0x3f
	.zero		1


	//   ....[61]....
        /*0b00*/ 	.word	0x00016860
        /*0b04*/ 	.word	0x00000019
        /*0b08*/ 	.word	0x00028c50
        /*0b0c*/ 	.short	0x0107
        /*0b0e*/ 	.byte	0x3f
	.zero		1


	//   ....[62]....
        /*0b10*/ 	.word	0x00016930
        /*0b14*/ 	.word	0x00000019
        /*0b18*/ 	.word	0x00028c50
        /*0b1c*/ 	.short	0x0101
        /*0b1e*/ 	.byte	0x3f
	.zero		1


	//   ....[63]....
        /*0b20*/ 	.word	0x00016ca0
        /*0b24*/ 	.word	0x00000006
        /*0b28*/ 	.word	0x00028c40
        /*0b2c*/ 	.short	0x010a
        /*0b2e*/ 	.byte	0x3f
	.zero		1


	//   ....[64]....
        /*0b30*/ 	.word	0x00016fc0
        /*0b34*/ 	.word	0x00000006
        /*0b38*/ 	.word	0x00028c30
        /*0b3c*/ 	.short	0x0107
        /*0b3e*/ 	.byte	0x3f
	.zero		1


	//   ....[65]....
        /*0b40*/ 	.word	0x00017080
        /*0b44*/ 	.word	0x00000006
        /*0b48*/ 	.word	0x00028c30
        /*0b4c*/ 	.short	0x0101
        /*0b4e*/ 	.byte	0x3f
	.zero		1


	//   ....[66]....
        /*0b50*/ 	.word	0x000170b0
        /*0b54*/ 	.word	0x00000006
        /*0b58*/ 	.word	0x00028c60
        /*0b5c*/ 	.short	0x010a
        /*0b5e*/ 	.byte	0x3f
	.zero		1


	//   ....[67]....
        /*0b60*/ 	.word	0x00017760
        /*0b64*/ 	.word	0x00000006
        /*0b68*/ 	.word	0x00028c50
        /*0b6c*/ 	.short	0x0107
        /*0b6e*/ 	.byte	0x3f
	.zero		1


	//   ....[68]....
        /*0b70*/ 	.word	0x00017820
        /*0b74*/ 	.word	0x00000006
        /*0b78*/ 	.word	0x00028c50
        /*0b7c*/ 	.short	0x0101
        /*0b7e*/ 	.byte	0x3f
	.zero		1


	//   ....[69]....
        /*0b80*/ 	.word	0x00018ab0
        /*0b84*/ 	.word	0x00000007
        /*0b88*/ 	.word	0x00028c20
        /*0b8c*/ 	.short	0x010a
        /*0b8e*/ 	.byte	0x3f
	.zero		1


	//   ....[70]....
        /*0b90*/ 	.word	0x00018c30
        /*0b94*/ 	.word	0x00000005
        /*0b98*/ 	.word	0x00028c40
        /*0b9c*/ 	.short	0x010a
        /*0b9e*/ 	.byte	0x3f
	.zero		1


	//   ....[71]....
        /*0ba0*/ 	.word	0x00018cd0
        /*0ba4*/ 	.word	0x00000003
        /*0ba8*/ 	.word	0x00028c40
        /*0bac*/ 	.short	0x010a
        /*0bae*/ 	.byte	0x3f
	.zero		1


	//   ....[72]....
        /*0bb0*/ 	.word	0x00018d10
        /*0bb4*/ 	.word	0x00000005
        /*0bb8*/ 	.word	0x00028c60
        /*0bbc*/ 	.short	0x010a
        /*0bbe*/ 	.byte	0x3f
	.zero		1


	//   ....[73]....
        /*0bc0*/ 	.word	0x00018d50
        /*0bc4*/ 	.word	0x00000003
        /*0bc8*/ 	.word	0x00028c60
        /*0bcc*/ 	.short	0x010a
        /*0bce*/ 	.byte	0x3f
	.zero		1


	//   ....[74]....
        /*0bd0*/ 	.word	0x00018dc0
        /*0bd4*/ 	.word	0x00000003
        /*0bd8*/ 	.word	0x00028c50
        /*0bdc*/ 	.short	0x010a
        /*0bde*/ 	.byte	0x3f
	.zero		1


	//   ....[75]....
        /*0be0*/ 	.word	0x00018e20
        /*0be4*/ 	.word	0x00000003
        /*0be8*/ 	.word	0x00028c50
        /*0bec*/ 	.short	0x010a
        /*0bee*/ 	.byte	0x3f
	.zero		1


	//   ....[76]....
        /*0bf0*/ 	.word	0x00018e80
        /*0bf4*/ 	.word	0x00000003
        /*0bf8*/ 	.word	0x00028c00
        /*0bfc*/ 	.short	0x010a
        /*0bfe*/ 	.byte	0x3f
	.zero		1


	//   ....[77]....
        /*0c00*/ 	.word	0x00018ed0
        /*0c04*/ 	.word	0x00000007
        /*0c08*/ 	.word	0x00028c30
        /*0c0c*/ 	.short	0x010a
        /*0c0e*/ 	.byte	0x3f
	.zero		1


	//   ....[78]....
        /*0c10*/ 	.word	0x00018f20
        /*0c14*/ 	.word	0x00000007
        /*0c18*/ 	.word	0x00028c50
        /*0c1c*/ 	.short	0x010a
        /*0c1e*/ 	.byte	0x3f
	.zero		1


	//   ....[79]....
        /*0c20*/ 	.word	0x00018f80
        /*0c24*/ 	.word	0x00000005
        /*0c28*/ 	.word	0x00028c30
        /*0c2c*/ 	.short	0x010a
        /*0c2e*/ 	.byte	0x3f
	.zero		1


	//   ....[80]....
        /*0c30*/ 	.word	0x00018fe0
        /*0c34*/ 	.word	0x00000007
        /*0c38*/ 	.word	0x00028c50
        /*0c3c*/ 	.short	0x010a
        /*0c3e*/ 	.byte	0x3f
	.zero		1


	//   ....[81]....
        /*0c40*/ 	.word	0x00019040
        /*0c44*/ 	.word	0x00000006
        /*0c48*/ 	.word	0x00028c30
        /*0c4c*/ 	.short	0x010a
        /*0c4e*/ 	.byte	0x3f
	.zero		1


	//   ....[82]....
        /*0c50*/ 	.word	0x000190a0
        /*0c54*/ 	.word	0x00000008
        /*0c58*/ 	.word	0x00028c50
        /*0c5c*/ 	.short	0x010a
        /*0c5e*/ 	.byte	0x3f
	.zero		1


	//   ....[83]....
        /*0c60*/ 	.word	0x00019100
        /*0c64*/ 	.word	0x00000005
        /*0c68*/ 	.word	0x00028c30
        /*0c6c*/ 	.short	0x010a
        /*0c6e*/ 	.byte	0x3f
	.zero		1


	//   ....[84]....
        /*0c70*/ 	.word	0x00019160
        /*0c74*/ 	.word	0x00000007
        /*0c78*/ 	.word	0x00028c50
        /*0c7c*/ 	.short	0x010a
        /*0c7e*/ 	.byte	0x3f
	.zero		1


	//   ....[85]....
        /*0c80*/ 	.word	0x00019280
        /*0c84*/ 	.word	0x00000019
        /*0c88*/ 	.word	0x00028c40
        /*0c8c*/ 	.short	0x010a
        /*0c8e*/ 	.byte	0x3f
	.zero		1


	//   ....[86]....
        /*0c90*/ 	.word	0x00019d20
        /*0c94*/ 	.word	0x00000011
        /*0c98*/ 	.word	0x00028c20
        /*0c9c*/ 	.short	0x010a
        /*0c9e*/ 	.byte	0x3f
	.zero		1


	//   ....[87]....
        /*0ca0*/ 	.word	0x00019d70
        /*0ca4*/ 	.word	0x00000019
        /*0ca8*/ 	.word	0x00028c60
        /*0cac*/ 	.short	0x010a
        /*0cae*/ 	.byte	0x3f
	.zero		1


	//   ....[88]....
        /*0cb0*/ 	.word	0x0001a660
        /*0cb4*/ 	.word	0x00000006
        /*0cb8*/ 	.word	0x00028c40
        /*0cbc*/ 	.short	0x010a
        /*0cbe*/ 	.byte	0x3f
	.zero		1


	//   ....[89]....
        /*0cc0*/ 	.word	0x0001ab20
        /*0cc4*/ 	.word	0x00000006
        /*0cc8*/ 	.word	0x00028c60
        /*0ccc*/ 	.short	0x010a
        /*0cce*/ 	.byte	0x3f
	.zero		1


	//   ....[90]....
        /*0cd0*/ 	.word	0x0001bcb0
        /*0cd4*/ 	.word	0x00000007
        /*0cd8*/ 	.word	0x00028c20
        /*0cdc*/ 	.short	0x010a
        /*0cde*/ 	.byte	0x3f
	.zero		1


	//   ....[91]....
        /*0ce0*/ 	.word	0x0001be50
        /*0ce4*/ 	.word	0x00000005
        /*0ce8*/ 	.word	0x00028c40
        /*0cec*/ 	.short	0x010a
        /*0cee*/ 	.byte	0x3f
	.zero		1


	//   ....[92]....
        /*0cf0*/ 	.word	0x0001bea0
        /*0cf4*/ 	.word	0x00000003
        /*0cf8*/ 	.word	0x00028c40
        /*0cfc*/ 	.short	0x010a
        /*0cfe*/ 	.byte	0x3f
	.zero		1


	//   ....[93]....
        /*0d00*/ 	.word	0x0001bef0
        /*0d04*/ 	.word	0x00000005
        /*0d08*/ 	.word	0x00028c60
        /*0d0c*/ 	.short	0x010a
        /*0d0e*/ 	.byte	0x3f
	.zero		1


	//----- nvinfo : EIATTR_NUM_MBARRIERS
	.align		4
.L_820:
        /*0d10*/ 	.byte	0x03, 0x38
        /*0d12*/ 	.short	0x0016


	//----- nvinfo : EIATTR_EXIT_INSTR_OFFSETS
	.align		4
        /*0d14*/ 	.byte	0x04, 0x1c
        /*0d16*/ 	.short	(.L_822 - .L_821)


	//   ....[0]....
.L_821:
        /*0d18*/ 	.word	0x00000970


	//   ....[1]....
        /*0d1c*/ 	.word	0x000128a0


	//   ....[2]....
        /*0d20*/ 	.word	0x00018da0


	//----- nvinfo : EIATTR_MAX_THREADS
	.align		4
.L_822:
        /*0d24*/ 	.byte	0x04, 0x05
        /*0d26*/ 	.short	(.L_824 - .L_823)
.L_823:
        /*0d28*/ 	.word	0x00000180
        /*0d2c*/ 	.word	0x00000001
        /*0d30*/ 	.word	0x00000001


	//----- nvinfo : EIATTR_CRS_STACK_SIZE
	.align		4
.L_824:
        /*0d34*/ 	.byte	0x04, 0x1e
        /*0d36*/ 	.short	(.L_826 - .L_825)
.L_825:
        /*0d38*/ 	.word	0x00000000


	//----- nvinfo : EIATTR_CBANK_PARAM_SIZE
	.align		4
.L_826:
        /*0d3c*/ 	.byte	0x03, 0x19
        /*0d3e*/ 	.short	0x0af0


	//----- nvinfo : EIATTR_PARAM_CBANK
	.align		4
        /*0d40*/ 	.byte	0x04, 0x0a
        /*0d42*/ 	.short	(.L_828 - .L_827)
	.align		4
.L_827:
        /*0d44*/ 	.word	index@(.nv.constant0._ZN7cutlass13device_kernelIN5flash11enable_sm90INS1_16FlashAttnFwdSm90INS1_25CollectiveMainloopFwdSm90ILi2EN4cute5tupleIJNS5_1CILi1EEES8_S8_EEENS6_IJNS7_ILi64EEESA_SA_EEELi512ENS_10bfloat16_tEfNS_4arch4Sm90ELb0ELb1ELb0ELb1ELb1ELb0ELb0ELb0ELb0ELb1ELb1ELb0EEENS1_21CollectiveEpilogueFwdINS6_IJSA_NS7_ILi512EEESA_EEES9_SC_SE_Li256ELb1ELb1ELb1ELb0EEENS1_36VarlenDynamicPersistentTileSchedulerILi64ELi64ELi256ELi128ELb1ELb1ELb1ELb1ELb0ELb1EEEEEEEEEvNT_6ParamsE)
        /*0d48*/ 	.short	0x0210
        /*0d4a*/ 	.short	0x0af0


	//----- nvinfo : EIATTR_SW_WAR
	.align		4
.L_828:
        /*0d4c*/ 	.byte	0x04, 0x36
        /*0d4e*/ 	.short	(.L_830 - .L_829)
.L_829:
        /*0d50*/ 	.word	0x00000008
.L_830:


//--------------------- .nv.info._ZN7cutlass13device_kernelIN5flash11enable_sm90INS1_16FlashAttnFwdSm90INS1_25CollectiveMainloopFwdSm90ILi2EN4cute5tupleIJNS5_1CILi1EEES8_S8_EEENS6_IJNS7_ILi64EEESA_SA_EEELi512ENS_10bfloat16_tEfNS_4arch4Sm90ELb0ELb1ELb0ELb1ELb1ELb1ELb0ELb0ELb0ELb1ELb1ELb0EEENS1_21CollectiveEpilogueFwdINS6_IJSA_NS7_ILi512EEESA_EEES9_SC_SE_Li256ELb1ELb1ELb1ELb0EEENS1_36VarlenDynamicPersistentTileSchedulerILi64ELi64ELi256ELi128ELb1ELb1ELb1ELb1ELb0ELb1EEEEEEEEEvNT_6ParamsE --------------------------
	.section	.nv.info._ZN7cutlass13device_kernelIN5flash11enable_sm90INS1_16FlashAttnFwdSm90INS1_25CollectiveMainloopFwdSm90ILi2EN4cute5tupleIJNS5_1CILi1EEES8_S8_EEENS6_IJNS7_ILi64EEESA_SA_EEELi512ENS_10bfloat16_tEfNS_4arch4Sm90ELb0ELb1ELb0ELb1ELb1ELb1ELb0ELb0ELb0ELb1ELb1ELb0EEENS1_21CollectiveEpilogueFwdINS6_IJSA_NS7_ILi512EEESA_EEES9_SC_SE_Li256ELb1ELb1ELb1ELb0EEENS1_36VarlenDynamicPersistentTileSchedulerILi64ELi64ELi256ELi128ELb1ELb1ELb1ELb1ELb0ELb1EEEEEEEEEvNT_6ParamsE,"",@"SHT_CUDA_INFO"
	.sectionflags	@""
	.align	4


	//----- nvinfo : EIATTR_CUDA_API_VERSION
	.align		4
        /*0000*/ 	.byte	0x04, 0x37
        /*0002*/ 	.short	(.L_832 - .L_831)
.L_831:
        /*0004*/ 	.word	0x00000082


	//----- nvinfo : EIATTR_KPARAM_INFO
	.align		4
.L_832:
        /*0008*/ 	.byte	0x04, 0x17
        /*000a*/ 	.short	(.L_834 - .L_833)
.L_833:
        /*000c*/ 	.word	0x00000000
        /*0010*/ 	.short	0x0000
        /*0012*/ 	.short	0x0070
        /*0014*/ 	.byte	0x00, 0xf0, 0x01, 0x2a


	//----- nvinfo : EIATTR_SPARSE_MMA_MASK
	.align		4
.L_834:
        /*0018*/ 	.byte	0x03, 0x50
        /*001a*/ 	.short	0x0000


	//----- nvinfo : EIATTR_MAXREG_COUNT
	.align		4
        /*001c*/ 	.byte	0x03, 0x1b
        /*001e*/ 	.short	0x00a8


	//----- nvinfo : EIATTR_NUM_BARRIERS
	.align		4
        /*0020*/ 	.byte	0x02, 0x4c
        /*0022*/ 	.byte	0x10
	.zero		1


	//----- nvinfo : EIATTR_EXTERNS
	.align		4
        /*0024*/ 	.byte	0x04, 0x0f
        /*0026*/ 	.short	(.L_836 - .L_835)


	//   ....[0]....
	.align		4
.L_835:
        /*0028*/ 	.word	index@(__assertfail)


	//----- nvinfo : EIATTR_ANNOTATIONS
	.align		4
.L_836:
        /*002c*/ 	.byte	0x04, 0x55
        /*002e*/ 	.short	(.L_838 - .L_837)


	//   ....[0]....
.L_837:
        /* <DEDUP_REMOVED lines=53> */


	//----- nvinfo : EIATTR_MERCURY_ISA_VERSION
	.align		4
.L_838:
        /*0368*/ 	.byte	0x03, 0x5f
        /*036a*/ 	.short	0x0101


	//----- nvinfo : EIATTR_UNUSED_LOAD_BYTE_OFFSET
	.align		4
        /*036c*/ 	.byte	0x04, 0x44
        /*036e*/ 	.short	(.L_840 - .L_839)


	//   ....[0]....
.L_839:
        /*0370*/ 	.word	0x00000a20
        /*0374*/ 	.word	0x0000fff0


	//   ....[1]....
        /*0378*/ 	.word	0x00014fa0
        /*037c*/ 	.word	0x0000fff0


	//----- nvinfo : EIATTR_INT_WARP_WIDE_INSTR_OFFSETS
	.align		4
.L_840:
        /*0380*/ 	.byte	0x04, 0x31
        /*0382*/ 	.short	(.L_842 - .L_841)


	//   ....[0]....
.L_841:
        /*0384*/ 	.word	0x00000130


	//   ....[1]....
        /*0388*/ 	.word	0x00000170


	//   ....[2]....
        /*038c*/ 	.word	0x000001e0


	//   ....[3]....
        /*0390*/ 	.word	0x0001dcd0


	//   ....[4]....
        /*0394*/ 	.word	0x0001dd60


	//   ....[5]....
        /*0398*/ 	.word	0x00021260


	//   ....[6]....
        /*039c*/ 	.word	0x000212f0


	//----- nvinfo : EIATTR_COOP_GROUP_MASK_REGIDS
	.align		4
.L_842:
        /*03a0*/ 	.byte	0x04, 0x29
        /*03a2*/ 	.short	(.L_844 - .L_843)


	//   ....[0]....
.L_843:
        /*03a4*/ 	.word	0xffffffff


	//   ....[1]....
        /*03a8*/ 	.word	0xffffffff


	//   ....[2]....
        /*03ac*/ 	.word	0xffffffff


	//   ....[3]....
        /*03b0*/ 	.word	0xffffffff


	//   ....[4]....
        /*03b4*/ 	.word	0xffffffff


	//   ....[5]....
        /*03b8*/ 	.word	0xffffffff


	//   ....[6]....
        /*03bc*/ 	.word	0xffffffff


	//   ....[7]....
        /*03c0*/ 	.word	0xffffffff


	//   ....[8]....
        /*03c4*/ 	.word	0xffffffff


	//   ....[9]....
        /*03c8*/ 	.word	0xffffffff


	//   ....[10]....
        /*03cc*/ 	.word	0xffffffff


	//   ....[11]....
        /*03d0*/ 	.word	0xffffffff


	//   ....[12]....
        /*03d4*/ 	.word	0xffffffff


	//   ....[13]....
        /*03d8*/ 	.word	0xffffffff


	//   ....[14]....
        /*03dc*/ 	.word	0xffffffff


	//   ....[15]....
        /*03e0*/ 	.word	0xffffffff


	//   ....[16]....
        /*03e4*/ 	.word	0xffffffff


	//   ....[17]....
        /*03e8*/ 	.word	0xffffffff


	//   ....[18]....
        /*03ec*/ 	.word	0xffffffff


	//   ....[19]....
        /*03f0*/ 	.word	0xffffffff


	//   ....[20]....
        /*03f4*/ 	.word	0xffffffff


	//   ....[21]....
        /*03f8*/ 	.word	0xffffffff


	//   ....[22]....
        /*03fc*/ 	.word	0xffffffff


	//   ....[23]....
        /*0400*/ 	.word	0xffffffff


	//   ....[24]....
        /*0404*/ 	.word	0xffffffff


	//   ....[25]....
        /*0408*/ 	.word	0xffffffff


	//   ....[26]....
        /*040c*/ 	.word	0xffffffff


	//   ....[27]....
        /*0410*/ 	.word	0xffffffff


	//   ....[28]....
        /*0414*/ 	.word	0xffffffff


	//   ....[29]....
        /*0418*/ 	.word	0xffffffff


	//   ....[30]....
        /*041c*/ 	.word	0xffffffff


	//   ....[31]....
        /*0420*/ 	.word	0xffffffff


	//   ....[32]....
        /*0424*/ 	.word	0xffffffff


	//   ....[33]....
        /*0428*/ 	.word	0xffffffff


	//   ....[34]....
        /*042c*/ 	.word	0xffffffff


	//   ....[35]....
        /*0430*/ 	.word	0xffffffff


	//   ....[36]....
        /*0434*/ 	.word	0xffffffff


	//   ....[37]....
        /*0438*/ 	.word	0xffffffff


	//   ....[38]....
        /*043c*/ 	.word	0xffffffff


	//   ....[39]....
        /*0440*/ 	.word	0xffffffff


	//   ....[40]....
        /*0444*/ 	.word	0xffffffff


	//   ....[41]....
        /*0448*/ 	.word	0xffffffff


	//   ....[42]....
        /*044c*/ 	.word	0xffffffff


	//   ....[43]....
        /*0450*/ 	.word	0xffffffff


	//   ....[44]....
        /*0454*/ 	.word	0xffffffff


	//   ....[45]....
        /*0458*/ 	.word	0xffffffff


	//   ....[46]....
        /*045c*/ 	.word	0xffffffff


	//   ....[47]....
        /*0460*/ 	.word	0xffffffff


	//   ....[48]....
        /*0464*/ 	.word	0xffffffff


	//   ....[49]....
        /*0468*/ 	.word	0xffffffff


	//   ....[50]....
        /*046c*/ 	.word	0xffffffff


	//   ....[51]....
        /*0470*/ 	.word	0xffffffff


	//   ....[52]....
        /*0474*/ 	.word	0xffffffff


	//   ....[53]....
        /*0478*/ 	.word	0xffffffff


	//   ....[54]....
        /*047c*/ 	.word	0xffffffff


	//   ....[55]....
        /*0480*/ 	.word	0xffffffff


	//   ....[56]....
        /*0484*/ 	.word	0xffffffff


	//   ....[57]....
        /*0488*/ 	.word	0xffffffff


	//   ....[58]....
        /*048c*/ 	.word	0xffffffff


	//   ....[59]....
        /*0490*/ 	.word	0xffffffff


	//   ....[60]....
        /*0494*/ 	.word	0xffffffff


	//   ....[61]....
        /*0498*/ 	.word	0xffffffff


	//   ....[62]....
        /*049c*/ 	.word	0xffffffff


	//   ....[63]....
        /*04a0*/ 	.word	0xffffffff


	//   ....[64]....
        /*04a4*/ 	.word	0xffffffff


	//   ....[65]....
        /*04a8*/ 	.word	0xffffffff


	//   ....[66]....
        /*04ac*/ 	.word	0xffffffff


	//   ....[67]....
        /*04b0*/ 	.word	0xffffffff


	//   ....[68]....
        /*04b4*/ 	.word	0xffffffff


	//   ....[69]....
        /*04b8*/ 	.word	0xffffffff


	//   ....[70]....
        /*04bc*/ 	.word	0xffffffff


	//   ....[71]....
        /*04c0*/ 	.word	0xffffffff


	//   ....[72]....
        /*04c4*/ 	.word	0xffffffff


	//   ....[73]....
        /*04c8*/ 	.word	0xffffffff


	//   ....[74]....
        /*04cc*/ 	.word	0xffffffff


	//   ....[75]....
        /*04d0*/ 	.word	0xffffffff


	//   ....[76]....
        /*04d4*/ 	.word	0xffffffff


	//   ....[77]....
        /*04d8*/ 	.word	0xffffffff


	//   ....[78]....
        /*04dc*/ 	.word	0xffffffff


	//   ....[79]....
        /*04e0*/ 	.word	0xffffffff


	//   ....[80]....
        /*04e4*/ 	.word	0xffffffff


	//   ....[81]....
        /*04e8*/ 	.word	0xffffffff


	//   ....[82]....
        /*04ec*/ 	.word	0xffffffff


	//   ....[83]....
        /*04f0*/ 	.word	0xffffffff


	//   ....[84]....
        /*04f4*/ 	.word	0xffffffff


	//   ....[85]....
        /*04f8*/ 	.word	0xffffffff


	//   ....[86]....
        /*04fc*/ 	.word	0xffffffff


	//   ....[87]....
        /*0500*/ 	.word	0xffffffff


	//   ....[88]....
        /*0504*/ 	.word	0xffffffff


	//   ....[89]....
        /*0508*/ 	.word	0xffffffff


	//   ....[90]....
        /*050c*/ 	.word	0xffffffff


	//   ....[91]....
        /*0510*/ 	.word	0xffffffff


	//   ....[92]....
        /*0514*/ 	.word	0xffffffff


	//   ....[93]....
        /*0518*/ 	.word	0xffffffff


	//   ....[94]....
        /*051c*/ 	.word	0xffffffff


	//   ....[95]....
        /*0520*/ 	.word	0xffffffff


	//   ....[96]....
        /*0524*/ 	.word	0xffffffff


	//   ....[97]....
        /*0528*/ 	.word	0xffffffff


	//   ....[98]....
        /*052c*/ 	.word	0xffffffff


	//   ....[99]....
        /*0530*/ 	.word	0xffffffff


	//   ....[100]....
        /*0534*/ 	.word	0xffffffff


	//   ....[101]....
        /*0538*/ 	.word	0xffffffff


	//   ....[102]....
        /*053c*/ 	.word	0xffffffff


	//   ....[103]....
        /*0540*/ 	.word	0xffffffff


	//   ....[104]....
        /*0544*/ 	.word	0xffffffff


	//   ....[105]....
        /*0548*/ 	.word	0xffffffff


	//   ....[106]....
        /*054c*/ 	.word	0xffffffff


	//   ....[107]....
        /*0550*/ 	.word	0xffffffff


	//   ....[108]....
        /*0554*/ 	.word	0xffffffff


	//   ....[109]....
        /*0558*/ 	.word	0xffffffff


	//   ....[110]....
        /*055c*/ 	.word	0xffffffff


	//   ....[111]....
        /*0560*/ 	.word	0xffffffff


	//   ....[112]....
        /*0564*/ 	.word	0xffffffff


	//   ....[113]....
        /*0568*/ 	.word	0xffffffff


	//   ....[114]....
        /*056c*/ 	.word	0xffffffff


	//   ....[115]....
        /*0570*/ 	.word	0xffffffff


	//   ....[116]....
        /*0574*/ 	.word	0xffffffff


	//   ....[117]....
        /*0578*/ 	.word	0xffffffff


	//   ....[118]....
        /*057c*/ 	.word	0xffffffff


	//   ....[119]....
        /*0580*/ 	.word	0xffffffff


	//   ....[120]....
        /*0584*/ 	.word	0xffffffff


	//   ....[121]....
        /*0588*/ 	.word	0xffffffff


	//   ....[122]....
        /*058c*/ 	.word	0xffffffff


	//   ....[123]....
        /*0590*/ 	.word	0xffffffff


	//   ....[124]....
        /*0594*/ 	.word	0xffffffff


	//   ....[125]....
        /*0598*/ 	.word	0xffffffff


	//   ....[126]....
        /*059c*/ 	.word	0xffffffff


	//   ....[127]....
        /*05a0*/ 	.word	0xffffffff


	//   ....[128]....
        /*05a4*/ 	.word	0xffffffff


	//   ....[129]....
        /*05a8*/ 	.word	0xffffffff


	//   ....[130]....
        /*05ac*/ 	.word	0xffffffff


	//   ....[131]....
        /*05b0*/ 	.word	0xffffffff


	//   ....[132]....
        /*05b4*/ 	.word	0xffffffff


	//   ....[133]....
        /*05b8*/ 	.word	0xffffffff


	//   ....[134]....
        /*05bc*/ 	.word	0xffffffff


	//   ....[135]....
        /*05c0*/ 	.word	0xffffffff


	//   ....[136]....
        /*05c4*/ 	.word	0xffffffff


	//   ....[137]....
        /*05c8*/ 	.word	0xffffffff


	//   ....[138]....
        /*05cc*/ 	.word	0xffffffff


	//   ....[139]....
        /*05d0*/ 	.word	0xffffffff


	//   ....[140]....
        /*05d4*/ 	.word	0xffffffff


	//   ....[141]....
        /*05d8*/ 	.word	0xffffffff


	//   ....[142]....
        /*05dc*/ 	.word	0xffffffff


	//   ....[143]....
        /*05e0*/ 	.word	0xffffffff


	//   ....[144]....
        /*05e4*/ 	.word	0xffffffff


	//   ....[145]....
        /*05e8*/ 	.word	0xffffffff


	//   ....[146]....
        /*05ec*/ 	.word	0xffffffff


	//   ....[147]....
        /*05f0*/ 	.word	0xffffffff


	//   ....[148]....
        /*05f4*/ 	.word	0xffffffff


	//   ....[149]....
        /*05f8*/ 	.word	0xffffffff


	//   ....[150]....
        /*05fc*/ 	.word	0xffffffff


	//   ....[151]....
        /*0600*/ 	.word	0xffffffff


	//   ....[152]....
        /*0604*/ 	.word	0xffffffff


	//   ....[153]....
        /*0608*/ 	.word	0xffffffff


	//   ....[154]....
        /*060c*/ 	.word	0xffffffff


	//   ....[155]....
        /*0610*/ 	.word	0xffffffff


	//   ....[156]....
        /*0614*/ 	.word	0xffffffff


	//   ....[157]....
        /*0618*/ 	.word	0x0500000f


	//   ....[158]....
        /*061c*/ 	.word	0x0500000f


	//   ....[159]....
        /*0620*/ 	.word	0x0500000f


	//   ....[160]....
        /*0624*/ 	.word	0x0500000f


	//   ....[161]....
        /*0628*/ 	.word	0x0500000f


	//   ....[162]....
        /*062c*/ 	.word	0x0500000f


	//   ....[163]....
        /*0630*/ 	.word	0x0500000f


	//   ....[164]....
        /*0634*/ 	.word	0x0500000f


	//   ....[165]....
        /*0638*/ 	.word	0x0500000f


	//   ....[166]....
        /*063c*/ 	.word	0x0500000f


	//   ....[167]....
        /*0640*/ 	.word	0x0500000f


	//   ....[168]....
        /*0644*/ 	.word	0x0500000f


	//   ....[169]....
        /*0648*/ 	.word	0x0500000f


	//   ....[170]....
        /*064c*/ 	.word	0x0500000f


	//   ....[171]....
        /*0650*/ 	.word	0x0500000f


	//   ....[172]....
        /*0654*/ 	.word	0x0500000f


	//   ....[173]....
        /*0658*/ 	.word	0x0500000f


	//   ....[174]....
        /*065c*/ 	.word	0x0500000f


	//   ....[175]....
        /*0660*/ 	.word	0x0500000f


	//   ....[176]....
        /*0664*/ 	.word	0x0500000f


	//   ....[177]....
        /*0668*/ 	.word	0x0500000f


	//   ....[178]....
        /*066c*/ 	.word	0x0500000f


	//   ....[179]....
        /*0670*/ 	.word	0x0500000f


	//   ....[180]....
        /*0674*/ 	.word	0x0500000f


	//   ....[181]....
        /*0678*/ 	.word	0x0500000f


	//   ....[182]....
        /*067c*/ 	.word	0x0500000f


	//   ....[183]....
        /*0680*/ 	.word	0x0500000f


	//   ....[184]....
        /*0684*/ 	.word	0x0500000f


	//   ....[185]....
        /*0688*/ 	.word	0x0500000f


	//   ....[186]....
        /*068c*/ 	.word	0x0500000f


	//   ....[187]....
        /*0690*/ 	.word	0x0500000f


	//   ....[188]....
        /*0694*/ 	.word	0x0500000f


	//   ....[189]....
        /*0698*/ 	.word	0x0500000f


	//   ....[190]....
        /*069c*/ 	.word	0x0500000f


	//   ....[191]....
        /*06a0*/ 	.word	0x0500000f


	//   ....[192]....
        /*06a4*/ 	.word	0x0500000f


	//   ....[193]....
        /*06a8*/ 	.word	0x0500000f


	//   ....[194]....
        /*06ac*/ 	.word	0x0500000f


	//   ....[195]....
        /*06b0*/ 	.word	0x0500000f


	//   ....[196]....
        /*06b4*/ 	.word	0x0500000f


	//   ....[197]....
        /*06b8*/ 	.word	0x0500000f


	//   ....[198]....
        /*06bc*/ 	.word	0x0500000f


	//   ....[199]....
        /*06c0*/ 	.word	0x0500000f


	//   ....[200]....
        /*06c4*/ 	.word	0x0500000f


	//   ....[201]....
        /*06c8*/ 	.word	0x0500000f


	//   ....[202]....
        /*06cc*/ 	.word	0x0500000f


	//   ....[203]....
        /*06d0*/ 	.word	0x0500000f


	//   ....[204]....
        /*06d4*/ 	.word	0x0500000f


	//   ....[205]....
        /*06d8*/ 	.word	0x0500000f


	//   ....[206]....
        /*06dc*/ 	.word	0x0500000f


	//   ....[207]....
        /*06e0*/ 	.word	0x0500000f


	//   ....[208]....
        /*06e4*/ 	.word	0x0500000f


	//   ....[209]....
        /*06e8*/ 	.word	0x0500000f


	//   ....[210]....
        /*06ec*/ 	.word	0x0500000f


	//   ....[211]....
        /*06f0*/ 	.word	0x0500000f


	//   ....[212]....
        /*06f4*/ 	.word	0x0500000f


	//   ....[213]....
        /*06f8*/ 	.word	0x0500000f


	//   ....[214]....
        /*06fc*/ 	.word	0x0500000f


	//   ....[215]....
        /*0700*/ 	.word	0x0500000f


	//   ....[216]....
        /*0704*/ 	.word	0x0500000f


	//   ....[217]....
        /*0708*/ 	.word	0x0500000f


	//   ....[218]....
        /*070c*/ 	.word	0x0500000f


	//   ....[219]....
        /*0710*/ 	.word	0x0500000f


	//   ....[220]....
        /*0714*/ 	.word	0x0500000f


	//   ....[221]....
        /*0718*/ 	.word	0x0500000f


	//   ....[222]....
        /*071c*/ 	.word	0x0500000f


	//   ....[223]....
        /*0720*/ 	.word	0x0500000f


	//   ....[224]....
        /*0724*/ 	.word	0x0500000f


	//   ....[225]....
        /*0728*/ 	.word	0x0500000f


	//   ....[226]....
        /*072c*/ 	.word	0x0500000f


	//   ....[227]....
        /*0730*/ 	.word	0x0500000f


	//   ....[228]....
        /*0734*/ 	.word	0x0500000f


	//   ....[229]....
        /*0738*/ 	.word	0x0500000f


	//   ....[230]....
        /*073c*/ 	.word	0x0500000f


	//   ....[231]....
        /*0740*/ 	.word	0x0500000f


	//   ....[232]....
        /*0744*/ 	.word	0x0500000f


	//   ....[233]....
        /*0748*/ 	.word	0x0500000f


	//   ....[234]....
        /*074c*/ 	.word	0x0500000f


	//   ....[235]....
        /*0750*/ 	.word	0x0500000f


	//   ....[236]....
        /*0754*/ 	.word	0x0500000f


	//   ....[237]....
        /*0758*/ 	.word	0x0500000f


	//   ....[238]....
        /*075c*/ 	.word	0x0500000f


	//   ....[239]....
        /*0760*/ 	.word	0x0500000f


	//----- nvinfo : EIATTR_COOP_GROUP_INSTR_OFFSETS
	.align		4
.L_844:
        /*0764*/ 	.byte	0x04, 0x28
        /*0766*/ 	.short	(.L_846 - .L_845)


	//   ....[0]....
.L_845:
        /*0768*/ 	.word	0x00000060


	//   ....[1]....
        /*076c*/ 	.word	0x00000140


	//   ....[2]....
        /*0770*/ 	.word	0x00000190


	//   ....[3]....
        /*0774*/ 	.word	0x00000380


	//   ....[4]....
        /*0778*/ 	.word	0x000004e0


	//   ....[5]....
        /*077c*/ 	.word	0x00000600


	//   ....[6]....
        /*0780*/ 	.word	0x00000760


	//   ....[7]....
        /*0784*/ 	.word	0x00003520


	//   ....[8]....
        /*0788*/ 	.word	0x00003530


	//   ....[9]....
        /*078c*/ 	.word	0x00003fe0


	//   ....[10]....
        /*0790*/ 	.word	0x00003ff0


	//   ....[11]....
        /*0794*/ 	.word	0x000049c0


	//   ....[12]....
        /*0798*/ 	.word	0x000049d0


	//   ....[13]....
        /*079c*/ 	.word	0x00004d90


	//   ....[14]....
        /*07a0*/ 	.word	0x00004da0


	//   ....[15]....
        /*07a4*/ 	.word	0x000061f0


	//   ....[16]....
        /*07a8*/ 	.word	0x00008740


	//   ....[17]....
        /*07ac*/ 	.word	0x00008eb0


	//   ....[18]....
        /*07b0*/ 	.word	0x00008ec0


	//   ....[19]....
        /*07b4*/ 	.word	0x00008ed0


	//   ....[20]....
        /*07b8*/ 	.word	0x00008ee0


	//   ....[21]....
        /*07bc*/ 	.word	0x000091f0


	//   ....[22]....
        /*07c0*/ 	.word	0x00009200


	//   ....[23]....
        /*07c4*/ 	.word	0x00009210


	//   ....[24]....
        /*07c8*/ 	.word	0x00009220


	//   ....[25]....
        /*07cc*/ 	.word	0x0000a580


	//   ....[26]....
        /*07d0*/ 	.word	0x0000a5a0


	//   ....[27]....
        /*07d4*/ 	.word	0x0000a5b0


	//   ....[28]....
        /*07d8*/ 	.word	0x0000a5c0


	//   ....[29]....
        /*07dc*/ 	.word	0x0000a6a0


	//   ....[30]....
        /*07e0*/ 	.word	0x0000a6c0


	//   ....[31]....
        /*07e4*/ 	.word	0x0000a6d0


	//   ....[32]....
        /*07e8*/ 	.word	0x0000a750


	//   ....[33]....
        /*07ec*/ 	.word	0x0000bef0


	//   ....[34]....
        /*07f0*/ 	.word	0x0000c0d0


	//   ....[35]....
        /*07f4*/ 	.word	0x0000cba0


	//   ....[36]....
        /*07f8*/ 	.word	0x0000cc30


	//   ....[37]....
        /*07fc*/ 	.word	0x0000ce50


	//   ....[38]....
        /*0800*/ 	.word	0x0000ced0


	//   ....[39]....
        /*0804*/ 	.word	0x0000d840


	//   ....[40]....
        /*0808*/ 	.word	0x0000df70


	//   ....[41]....
        /*080c*/ 	.word	0x0000e1a0


	//   ....[42]....
        /*0810*/ 	.word	0x0000e8e0


	//   ....[43]....
        /*0814*/ 	.word	0x0000ea00


	//   ....[44]....
        /*0818*/ 	.word	0x0000efa0


	//   ....[45]....
        /*081c*/ 	.word	0x0000f000


	//   ....[46]....
        /*0820*/ 	.word	0x00010130


	//   ....[47]....
        /*0824*/ 	.word	0x000109d0


	//   ....[48]....
        /*0828*/ 	.word	0x000109f0


	//   ....[49]....
        /*082c*/ 	.word	0x00010fc0


	//   ....[50]....
        /*0830*/ 	.word	0x00011190


	//   ....[51]....
        /*0834*/ 	.word	0x00011e80


	//   ....[52]....
        /*0838*/ 	.word	0x00012410


	//   ....[53]....
        /*083c*/ 	.word	0x00012600


	//   ....[54]....
        /*0840*/ 	.word	0x00012ce0


	//   ....[55]....
        /*0844*/ 	.word	0x00012db0


	//   ....[56]....
        /*0848*/ 	.word	0x00013210


	//   ....[57]....
        /*084c*/ 	.word	0x00013290


	//   ....[58]....
        /*0850*/ 	.word	0x000143c0


	//   ....[59]....
        /*0854*/ 	.word	0x000144d0


	//   ....[60]....
        /*0858*/ 	.word	0x000144f0


	//   ....[61]....
        /*085c*/ 	.word	0x00014660


	//   ....[62]....
        /*0860*/ 	.word	0x00014830


	//   ....[63]....
        /*0864*/ 	.word	0x00015cb0


	//   ....[64]....
        /*0868*/ 	.word	0x00016060


	//   ....[65]....
        /*086c*/ 	.word	0x00016070


	//   ....[66]....
        /*0870*/ 	.word	0x00016080


	//   ....[67]....
        /*0874*/ 	.word	0x00016090


	//   ....[68]....
        /*0878*/ 	.word	0x00016dc0


	//   ....[69]....
        /*087c*/ 	.word	0x00016de0


	//   ....[70]....
        /*0880*/ 	.word	0x00017080


	//   ....[71]....
        /*0884*/ 	.word	0x000170a0


	//   ....[72]....
        /*0888*/ 	.word	0x00017a60


	//   ....[73]....
        /*088c*/ 	.word	0x00017aa0


	//   ....[74]....
        /*0890*/ 	.word	0x00018430


	//   ....[75]....
        /*0894*/ 	.word	0x00018450


	//   ....[76]....
        /*0898*/ 	.word	0x00019910


	//   ....[77]....
        /*089c*/ 	.word	0x00019940


	//   ....[78]....
        /*08a0*/ 	.word	0x00019ba0


	//   ....[79]....
        /*08a4*/ 	.word	0x00019bc0


	//   ....[80]....
        /*08a8*/ 	.word	0x00019e70


	//   ....[81]....
        /*08ac*/ 	.word	0x0001a060


	//   ....[82]....
        /*08b0*/ 	.word	0x0001a090


	//   ....[83]....
        /*08b4*/ 	.word	0x0001a0c0


	//   ....[84]....
        /*08b8*/ 	.word	0x0001a0f0


	//   ....[85]....
        /*08bc*/ 	.word	0x0001a120


	//   ....[86]....
        /*08c0*/ 	.word	0x0001a150


	//   ....[87]....
        /*08c4*/ 	.word	0x0001a2e0


	//   ....[88]....
        /*08c8*/ 	.word	0x0001a310


	//   ....[89]....
        /*08cc*/ 	.word	0x0001a340


	//   ....[90]....
        /*08d0*/ 	.word	0x0001a370


	//   ....[91]....
        /*08d4*/ 	.word	0x0001a3a0


	//   ....[92]....
        /*08d8*/ 	.word	0x0001a3d0


	//   ....[93]....
        /*08dc*/ 	.word	0x0001a460


	//   ....[94]....
        /*08e0*/ 	.word	0x0001a490


	//   ....[95]....
        /*08e4*/ 	.word	0x0001a4a0


	//   ....[96]....
        /*08e8*/ 	.word	0x0001a4e0


	//   ....[97]....
        /*08ec*/ 	.word	0x0001bca0


	//   ....[98]....
        /*08f0*/ 	.word	0x0001ead0


	//   ....[99]....
        /*08f4*/ 	.word	0x0001eaf0


	//   ....[100]....
        /*08f8*/ 	.word	0x0001eb80


	//   ....[101]....
        /*08fc*/ 	.word	0x0001eba0


	//   ....[102]....
        /*0900*/ 	.word	0x0001ec20


	//   ....[103]....
        /*0904*/ 	.word	0x0001ec40


	//   ....[104]....
        /*0908*/ 	.word	0x0001ec50


	//   ....[105]....
        /*090c*/ 	.word	0x0001ec60


	//   ....[106]....
        /*0910*/ 	.word	0x0001f450


	//   ....[107]....
        /*0914*/ 	.word	0x0001f480


	//   ....[108]....
        /*0918*/ 	.word	0x0001f520


	//   ....[109]....
        /*091c*/ 	.word	0x0001f540


	//   ....[110]....
        /*0920*/ 	.word	0x0001f5c0


	//   ....[111]....
        /*0924*/ 	.word	0x0001f5e0


	//   ....[112]....
        /*0928*/ 	.word	0x0001f5f0


	//   ....[113]....
        /*092c*/ 	.word	0x0001f600


	//   ....[114]....
        /*0930*/ 	.word	0x0001fa80


	//   ....[115]....
        /*0934*/ 	.word	0x0001fb40


	//   ....[116]....
        /*0938*/ 	.word	0x0001fc90


	//   ....[117]....
        /*093c*/ 	.word	0x0001fcd0


	//   ....[118]....
        /*0940*/ 	.word	0x0001fce0


	//   ....[119]....
        /*0944*/ 	.word	0x0001fcf0


	//   ....[120]....
        /*0948*/ 	.word	0x0001fe40


	//   ....[121]....
        /*094c*/ 	.word	0x0001ff90


	//   ....[122]....
        /*0950*/ 	.word	0x00020790


	//   ....[123]....
        /*0954*/ 	.word	0x000207b0


	//   ....[124]....
        /*0958*/ 	.word	0x00020800


	//   ....[125]....
        /*095c*/ 	.word	0x00020810


	//   ....[126]....
        /*0960*/ 	.word	0x00020850


	//   ....[127]....
        /*0964*/ 	.word	0x00020860


	//   ....[128]....
        /*0968*/ 	.word	0x00020870


	//   ....[129]....
        /*096c*/ 	.word	0x000208b0


	//   ....[130]....
        /*0970*/ 	.word	0x00020bb0


	//   ....[131]....
        /*0974*/ 	.word	0x00020bf0


	//   ....[132]....
        /*0978*/ 	.word	0x00020c10


	//   ....[133]....
        /*097c*/ 	.word	0x00020c30


	//   ....[134]....
        /*0980*/ 	.word	0x00020c60


	//   ....[135]....
        /*0984*/ 	.word	0x00020c80


	//   ....[136]....
        /*0988*/ 	.word	0x00020d80


	//   ....[137]....
        /*098c*/ 	.word	0x00020ed0


	//   ....[138]....
        /*0990*/ 	.word	0x00021510


	//   ....[139]....
        /*0994*/ 	.word	0x00021540


	//   ....[140]....
        /*0998*/ 	.word	0x000215a0


	//   ....[141]....
        /*099c*/ 	.word	0x000215d0


	//   ....[142]....
        /*09a0*/ 	.word	0x00021600


	//   ....[143]....
        /*09a4*/ 	.word	0x00021630


	//   ....[144]....
        /*09a8*/ 	.word	0x00021660


	//   ....[145]....
        /*09ac*/ 	.word	0x00021690


	//   ....[146]....
        /*09b0*/ 	.word	0x00021830


	//   ....[147]....
        /*09b4*/ 	.word	0x00021860


	//   ....[148]....
        /*09b8*/ 	.word	0x00021890


	//   ....[149]....
        /*09bc*/ 	.word	0x000218c0


	//   ....[150]....
        /*09c0*/ 	.word	0x000218f0


	//   ....[151]....
        /*09c4*/ 	.word	0x00021920


	//   ....[152]....
        /*09c8*/ 	.word	0x000219e0


	//   ....[153]....
        /*09cc*/ 	.word	0x00021a00


	//   ....[154]....
        /*09d0*/ 	.word	0x00021a20


	//   ....[155]....
        /*09d4*/ 	.word	0x00021a80


	//   ....[156]....
        /*09d8*/ 	.word	0x000224a0


	//   ....[157]....
        /*09dc*/ 	.word	0x000227c0


	//   ....[158]....
        /*09e0*/ 	.word	0x00022850


	//   ....[159]....
        /*09e4*/ 	.word	0x00022940


	//   ....[160]....
        /*09e8*/ 	.word	0x000229d0


	//   ....[161]....
        /*09ec*/ 	.word	0x00022ab0


	//   ....[162]....
        /*09f0*/ 	.word	0x00022b40


	//   ....[163]....
        /*09f4*/ 	.word	0x00022cc0


	//   ....[164]....
        /*09f8*/ 	.word	0x00022d50


	//   ....[165]....
        /*09fc*/ 	.word	0x00022da0


	//   ....[166]....
        /*0a00*/ 	.word	0x00022df0


	//   ....[167]....
        /*0a04*/ 	.word	0x00022e90


	//   ....[168]....
        /*0a08*/ 	.word	0x00022f20


	//   ....[169]....
        /*0a0c*/ 	.word	0x00022f70


	//   ....[170]....
        /*0a10*/ 	.word	0x00022fc0


	//   ....[171]....
        /*0a14*/ 	.word	0x000230c0


	//   ....[172]....
        /*0a18*/ 	.word	0x00023170


	//   ....[173]....
        /*0a1c*/ 	.word	0x000231f0


	//   ....[174]....
        /*0a20*/ 	.word	0x00023260


	//   ....[175]....
        /*0a24*/ 	.word	0x000233b0


	//   ....[176]....
        /*0a28*/ 	.word	0x000234f0


	//   ....[177]....
        /*0a2c*/ 	.word	0x00023560


	//   ....[178]....
        /*0a30*/ 	.word	0x000235b0


	//   ....[179]....
        /*0a34*/ 	.word	0x00023930


	//   ....[180]....
        /*0a38*/ 	.word	0x00023c10


	//   ....[181]....
        /*0a3c*/ 	.word	0x00023d00


	//   ....[182]....
        /*0a40*/ 	.word	0x00023da0


	//   ....[183]....
        /*0a44*/ 	.word	0x00023e00


	//   ....[184]....
        /*0a48*/ 	.word	0x00023ef0


	//   ....[185]....
        /*0a4c*/ 	.word	0x00023f60


	//   ....[186]....
        /*0a50*/ 	.word	0x00024050


	//   ....[187]....
        /*0a54*/ 	.word	0x000240c0


	//   ....[188]....
        /*0a58*/ 	.word	0x00024160


	//   ....[189]....
        /*0a5c*/ 	.word	0x00024250


	//   ....[190]....
        /*0a60*/ 	.word	0x000242c0


	//   ....[191]....
        /*0a64*/ 	.word	0x00024320


	//   ....[192]....
        /*0a68*/ 	.word	0x00024410


	//   ....[193]....
        /*0a6c*/ 	.word	0x00024470


	//   ....[194]....
        /*0a70*/ 	.word	0x00024570


	//   ....[195]....
        /*0a74*/ 	.word	0x000245d0


	//   ....[196]....
        /*0a78*/ 	.word	0x00024670


	//   ....[197]....
        /*0a7c*/ 	.word	0x000247f0


	//   ....[198]....
        /*0a80*/ 	.word	0x000248f0


	//   ....[199]....
        /*0a84*/ 	.word	0x00024b70


	//   ....[200]....
        /*0a88*/ 	.word	0x00024bc0


	//   ....[201]....
        /*0a8c*/ 	.word	0x00024d90


	//   ....[202]....
        /*0a90*/ 	.word	0x00024de0


	//   ....[203]....
        /*0a94*/ 	.word	0x00024fb0


	//   ....[204]....
        /*0a98*/ 	.word	0x00025000


	//   ....[205]....
        /*0a9c*/ 	.word	0x000250f0


	//   ....[206]....
        /*0aa0*/ 	.word	0x00025190


	//   ....[207]....
        /*0aa4*/ 	.word	0x000251f0


	//   ....[208]....
        /*0aa8*/ 	.word	0x000252a0


	//   ....[209]....
        /*0aac*/ 	.word	0x00025300


	//   ....[210]....
        /*0ab0*/ 	.word	0x000253b0


	//   ....[211]....
        /*0ab4*/ 	.word	0x00025410


	//   ....[212]....
        /*0ab8*/ 	.word	0x000254c0


	//   ....[213]....
        /*0abc*/ 	.word	0x000255b0


	//   ....[214]....
        /*0ac0*/ 	.word	0x00025690


	//   ....[215]....
        /*0ac4*/ 	.word	0x000257a0


	//   ....[216]....
        /*0ac8*/ 	.word	0x000258a0


	//   ....[217]....
        /*0acc*/ 	.word	0x000259d0


	//   ....[218]....
        /*0ad0*/ 	.word	0x00025ab0


	//   ....[219]....
        /*0ad4*/ 	.word	0x00025bb0


	//   ....[220]....
        /*0ad8*/ 	.word	0x00025c90


	//   ....[221]....
        /*0adc*/ 	.word	0x00025d20


	//   ....[222]....
        /*0ae0*/ 	.word	0x00025dc0


	//   ....[223]....
        /*0ae4*/ 	.word	0x00025f30


	//   ....[224]....
        /*0ae8*/ 	.word	0x00025fa0


	//   ....[225]....
        /*0aec*/ 	.word	0x00026010


	//   ....[226]....
        /*0af0*/ 	.word	0x00026080


	//   ....[227]....
        /*0af4*/ 	.word	0x000260f0


	//   ....[228]....
        /*0af8*/ 	.word	0x00026170


	//   ....[229]....
        /*0afc*/ 	.word	0x000261f0


	//   ....[230]....
        /*0b00*/ 	.word	0x00026280


	//   ....[231]....
        /*0b04*/ 	.word	0x000262f0


	//   ....[232]....
        /*0b08*/ 	.word	0x00026360


	//   ....[233]....
        /*0b0c*/ 	.word	0x000263d0


	//   ....[234]....
        /*0b10*/ 	.word	0x00026450


	//   ....[235]....
        /*0b14*/ 	.word	0x000264c0


	//   ....[236]....
        /*0b18*/ 	.word	0x00026570


	//   ....[237]....
        /*0b1c*/ 	.word	0x000265c0


	//   ....[238]....
        /*0b20*/ 	.word	0x00026650


	//   ....[239]....
        /*0b24*/ 	.word	0x00026780


	//----- nvinfo : EIATTR_REG_RECONFIG
	.align		4
.L_846:
        /*0b28*/ 	.byte	0x01, 0x54
	.zero		2


	//----- nvinfo : EIATTR_SYSCALL_OFFSETS
	.align		4
        /*0b2c*/ 	.byte	0x04, 0x46
        /*0b2e*/ 	.short	(.L_848 - .L_847)


	//   ....[0]....
.L_847:
        /*0b30*/ 	.word	0x000027c0


	//   ....[1]....
        /*0b34*/ 	.word	0x00002910


	//   ....[2]....
        /*0b38*/ 	.word	0x000088f0


	//   ....[3]....
        /*0b3c*/ 	.word	0x00008c20


	//   ....[4]....
        /*0b40*/ 	.word	0x0001dec0


	//   ....[5]....
        /*0b44*/ 	.word	0x0001e010


	//   ....[6]....
        /*0b48*/ 	.word	0x0001e100


	//   ....[7]....
        /*0b4c*/ 	.word	0x0001f0b0


	//----- nvinfo : EIATTR_MBARRIER_INSTR_OFFSETS
	.align		4
.L_848:
        /*0b50*/ 	.byte	0x04, 0x39
        /*0b52*/ 	.short	(.L_850 - .L_849)


	//   ....[0]....
.L_849:
        /*0b54*/ 	.word	0x00000270
        /*0b58*/ 	.word	0x000000ff
        /*0b5c*/ 	.word	0x00028c00
        /*0b60*/ 	.short	0x0100
        /*0b62*/ 	.byte	0x08
	.zero		1


	//   ....[1]....
        /*0b64*/ 	.word	0x00000280
        /*0b68*/ 	.word	0x000000ff
        /*0b6c*/ 	.word	0x00028c20
        /*0b70*/ 	.short	0x0100
        /*0b72*/ 	.byte	0x08
	.zero		1


	//   ....[2]....
        /*0b74*/ 	.word	0x00000330
        /*0b78*/ 	.word	0x000000ff
        /*0b7c*/ 	.word	0x00028c30
        /*0b80*/ 	.short	0x0100
        /*0b82*/ 	.byte	0x06
	.zero		1


	//   ....[3]....
        /*0b84*/ 	.word	0x00000340
        /*0b88*/ 	.word	0x000000ff
        /*0b8c*/ 	.word	0x00028c40
        /*0b90*/ 	.short	0x0100
        /*0b92*/ 	.byte	0x06
	.zero		1


	//   ....[4]....
        /*0b94*/ 	.word	0x00000350
        /*0b98*/ 	.word	0x000000ff
        /*0b9c*/ 	.word	0x00028c38
        /*0ba0*/ 	.short	0x0100
        /*0ba2*/ 	.byte	0x06
	.zero		1


	//   ....[5]....
        /*0ba4*/ 	.word	0x00000360
        /*0ba8*/ 	.word	0x000000ff
        /*0bac*/ 	.word	0x00028c48
        /*0bb0*/ 	.short	0x0100
        /*0bb2*/ 	.byte	0x06
	.zero		1


	//   ....[6]....
        /*0bb4*/ 	.word	0x00000490
        /*0bb8*/ 	.word	0x000000ff
        /*0bbc*/ 	.word	0x00028c50
        /*0bc0*/ 	.short	0x0100
        /*0bc2*/ 	.byte	0x08
	.zero		1


	//   ....[7]....
        /*0bc4*/ 	.word	0x000004a0
        /*0bc8*/ 	.word	0x000000ff
        /*0bcc*/ 	.word	0x00028c60
        /*0bd0*/ 	.short	0x0100
        /*0bd2*/ 	.byte	0x08
	.zero		1


	//   ....[8]....
        /*0bd4*/ 	.word	0x000004b0
        /*0bd8*/ 	.word	0x000000ff
        /*0bdc*/ 	.word	0x00028c58
        /*0be0*/ 	.short	0x0100
        /*0be2*/ 	.byte	0x08
	.zero		1


	//   ....[9]....
        /*0be4*/ 	.word	0x000004c0
        /*0be8*/ 	.word	0x000000ff
        /*0bec*/ 	.word	0x00028c68
        /*0bf0*/ 	.short	0x0100
        /*0bf2*/ 	.byte	0x08
	.zero		1


	//   ....[10]....
        /*0bf4*/ 	.word	0x000005b0
        /*0bf8*/ 	.word	0x000000ff
        /*0bfc*/ 	.word	0x00028c70
        /*0c00*/ 	.short	0x0100
        /*0c02*/ 	.byte	0x06
	.zero		1


	//   ....[11]....
        /*0c04*/ 	.word	0x000005c0
        /*0c08*/ 	.word	0x000000ff
        /*0c0c*/ 	.word	0x00028c80
        /*0c10*/ 	.short	0x0100
        /*0c12*/ 	.byte	0x06
	.zero		1


	//   ....[12]....
        /*0c14*/ 	.word	0x000005d0
        /*0c18*/ 	.word	0x000000ff
        /*0c1c*/ 	.word	0x00028c78
        /*0c20*/ 	.short	0x0100
        /*0c22*/ 	.byte	0x06
	.zero		1


	//   ....[13]....
        /*0c24*/ 	.word	0x000005e0
        /*0c28*/ 	.word	0x000000ff
        /*0c2c*/ 	.word	0x00028c88
        /*0c30*/ 	.short	0x0100
        /*0c32*/ 	.byte	0x06
	.zero		1


	//   ....[14]....
        /*0c34*/ 	.word	0x00000710
        /*0c38*/ 	.word	0x000000ff
        /*0c3c*/ 	.word	0x00028c90
        /*0c40*/ 	.short	0x0100
        /*0c42*/ 	.byte	0x08
	.zero		1


	//   ....[15]....
        /*0c44*/ 	.word	0x00000720
        /*0c48*/ 	.word	0x000000ff
        /*0c4c*/ 	.word	0x00028ca0
        /*0c50*/ 	.short	0x0100
        /*0c52*/ 	.byte	0x08
	.zero		1


	//   ....[16]....
        /*0c54*/ 	.word	0x00000730
        /*0c58*/ 	.word	0x000000ff
        /*0c5c*/ 	.word	0x00028c98
        /*0c60*/ 	.short	0x0100
        /*0c62*/ 	.byte	0x08
	.zero		1


	//   ....[17]....
        /*0c64*/ 	.word	0x00000740
        /*0c68*/ 	.word	0x000000ff
        /*0c6c*/ 	.word	0x00028ca8
        /*0c70*/ 	.short	0x0100
        /*0c72*/ 	.byte	0x08
	.zero		1


	//   ....[18]....
        /*0c74*/ 	.word	0x00000870
        /*0c78*/ 	.word	0x000000ff
        /*0c7c*/ 	.word	0x00028cb0
        /*0c80*/ 	.short	0x0100
        /*0c82*/ 	.byte	0x08
	.zero		1


	//   ....[19]....
        /*0c84*/ 	.word	0x00000880
        /*0c88*/ 	.word	0x000000ff
        /*0c8c*/ 	.word	0x00028cc0
        /*0c90*/ 	.short	0x0100
        /*0c92*/ 	.byte	0x08
	.zero		1


	//   ....[20]....
        /*0c94*/ 	.word	0x00000890
        /*0c98*/ 	.word	0x000000ff
        /*0c9c*/ 	.word	0x00028cb8
        /*0ca0*/ 	.short	0x0100
        /*0ca2*/ 	.byte	0x08
	.zero		1


	//   ....[21]....
        /*0ca4*/ 	.word	0x000008a0
        /*0ca8*/ 	.word	0x000000ff
        /*0cac*/ 	.word	0x00028cc8
        /*0cb0*/ 	.short	0x0100
        /*0cb2*/ 	.byte	0x08
	.zero		1


	//   ....[22]....
        /*0cb4*/ 	.word	0x000034d0
        /*0cb8*/ 	.word	0x0000003d
        /*0cbc*/ 	.word	0x00028c90
        /*0cc0*/ 	.short	0x010a
        /*0cc2*/ 	.byte	0x3f
	.zero		1


	//   ....[23]....
        /*0cc4*/ 	.word	0x00003f90
        /*0cc8*/ 	.word	0x0000003d
        /*0ccc*/ 	.word	0x00028c90
        /*0cd0*/ 	.short	0x010a
        /*0cd2*/ 	.byte	0x3f
	.zero		1


	//   ....[24]....
        /*0cd4*/ 	.word	0x00004830
        /*0cd8*/ 	.word	0x0000003d
        /*0cdc*/ 	.word	0x00028c90
        /*0ce0*/ 	.short	0x010a
        /*0ce2*/ 	.byte	0x3f
	.zero		1


	//   ....[25]....
        /*0ce4*/ 	.word	0x00004bf0
        /*0ce8*/ 	.word	0x00000004
        /*0cec*/ 	.word	0x00000000
        /*0cf0*/ 	.short	0x0101
        /*0cf2*/ 	.byte	0x3f
	.zero		1


	//   ....[26]....
        /*0cf4*/ 	.word	0x00004c30
        /*0cf8*/ 	.word	0x0000003d
        /*0cfc*/ 	.word	0x00028cb0
        /*0d00*/ 	.short	0x010a
        /*0d02*/ 	.byte	0x3f
	.zero		1


	//   ....[27]....
        /*0d04*/ 	.word	0x00005610
        /*0d08*/ 	.word	0x0000003d
        /*0d0c*/ 	.word	0x00000000
        /*0d10*/ 	.short	0x0101
        /*0d12*/ 	.byte	0x3f
	.zero		1


	//   ....[28]....
        /*0d14*/ 	.word	0x00006310
        /*0d18*/ 	.word	0x0000000c
        /*0d1c*/ 	.word	0x00028c50
        /*0d20*/ 	.short	0x010a
        /*0d22*/ 	.byte	0x3f
	.zero		1


	//   ....[29]....
        /*0d24*/ 	.word	0x000066d0
        /*0d28*/ 	.word	0x0000000c
        /*0d2c*/ 	.word	0x00000000
        /*0d30*/ 	.short	0x0101
        /*0d32*/ 	.byte	0x3f
	.zero		1


	//   ....[30]....
        /*0d34*/ 	.word	0x00006ff0
        /*0d38*/ 	.word	0x00000015
        /*0d3c*/ 	.word	0x00028c50
        /*0d40*/ 	.short	0x010a
        /*0d42*/ 	.byte	0x3f
	.zero		1


	//   ....[31]....
        /*0d44*/ 	.word	0x00007040
        /*0d48*/ 	.word	0x00000015
        /*0d4c*/ 	.word	0x00028c50
        /*0d50*/ 	.short	0x010a
        /*0d52*/ 	.byte	0x3f
	.zero		1


	//   ....[32]....
        /*0d54*/ 	.word	0x00007330
        /*0d58*/ 	.word	0x00000015
        /*0d5c*/ 	.word	0x00000000
        /*0d60*/ 	.short	0x0101
        /*0d62*/ 	.byte	0x3f
	.zero		1


	//   ....[33]....
        /*0d64*/ 	.word	0x00008990
        /*0d68*/ 	.word	0x00000002
        /*0d6c*/ 	.word	0x00028c00
        /*0d70*/ 	.short	0x010a
        /*0d72*/ 	.byte	0x3f
	.zero		1


	//   ....[34]....
        /*0d74*/ 	.word	0x000089e0
        /*0d78*/ 	.word	0x00000002
        /*0d7c*/ 	.word	0x00028c00
        /*0d80*/ 	.short	0x010a
        /*0d82*/ 	.byte	0x3f
	.zero		1


	//   ....[35]....
        /*0d84*/ 	.word	0x00009490
        /*0d88*/ 	.word	0x00000002
        /*0d8c*/ 	.word	0x00028c00
        /*0d90*/ 	.short	0x010a
        /*0d92*/ 	.byte	0x3f
	.zero		1


	//   ....[36]....
        /*0d94*/ 	.word	0x0000aa00
        /*0d98*/ 	.word	0x00000002
        /*0d9c*/ 	.word	0x00028c00
        /*0da0*/ 	.short	0x010a
        /*0da2*/ 	.byte	0x3f
	.zero		1


	//   ....[37]....
        /*0da4*/ 	.word	0x0000b9a0
        /*0da8*/ 	.word	0x0000000f
        /*0dac*/ 	.word	0x00028c30
        /*0db0*/ 	.short	0x010a
        /*0db2*/ 	.byte	0x3f
	.zero		1


	//   ....[38]....
        /*0db4*/ 	.word	0x0000ba50
        /*0db8*/ 	.word	0x0000000f
        /*0dbc*/ 	.word	0x00028c30
        /*0dc0*/ 	.short	0x010a
        /*0dc2*/ 	.byte	0x3f
	.zero		1


	//   ....[39]....
        /*0dc4*/ 	.word	0x0000bf20
        /*0dc8*/ 	.word	0x00000003
        /*0dcc*/ 	.word	0x00000000
        /*0dd0*/ 	.short	0x0101
        /*0dd2*/ 	.byte	0x3f
	.zero		1


	//   ....[40]....
        /*0dd4*/ 	.word	0x0000d530
        /*0dd8*/ 	.word	0x0000000f
        /*0ddc*/ 	.word	0x00028c50
        /*0de0*/ 	.short	0x010a
        /*0de2*/ 	.byte	0x3f
	.zero		1


	//   ....[41]....
        /*0de4*/ 	.word	0x0000d5e0
        /*0de8*/ 	.word	0x0000000f
        /*0dec*/ 	.word	0x00028c50
        /*0df0*/ 	.short	0x010a
        /*0df2*/ 	.byte	0x3f
	.zero		1


	//   ....[42]....
        /*0df4*/ 	.word	0x0000d8d0
        /*0df8*/ 	.word	0x0000000f
        /*0dfc*/ 	.word	0x00000000
        /*0e00*/ 	.short	0x0101
        /*0e02*/ 	.byte	0x3f
	.zero		1


	//   ....[43]....
        /*0e04*/ 	.word	0x0000dbe0
        /*0e08*/ 	.word	0x000000d1
        /*0e0c*/ 	.word	0x00028c30
        /*0e10*/ 	.short	0x010a
        /*0e12*/ 	.byte	0x3f
	.zero		1


	//   ....[44]....
        /*0e14*/ 	.word	0x0000dc50
        /*0e18*/ 	.word	0x000000d1
        /*0e1c*/ 	.word	0x00028c30
        /*0e20*/ 	.short	0x010a
        /*0e22*/ 	.byte	0x3f
	.zero		1


	//   ....[45]....
        /*0e24*/ 	.word	0x0000dfa0
        /*0e28*/ 	.word	0x0000000b
        /*0e2c*/ 	.word	0x00000000
        /*0e30*/ 	.short	0x0101
        /*0e32*/ 	.byte	0x3f
	.zero		1


	//   ....[46]....
        /*0e34*/ 	.word	0x0000fe70
        /*0e38*/ 	.word	0x000000d1
        /*0e3c*/ 	.word	0x00028c50
        /*0e40*/ 	.short	0x010a
        /*0e42*/ 	.byte	0x3f
	.zero		1


	//   ....[47]....
        /*0e44*/ 	.word	0x0000fec0
        /*0e48*/ 	.word	0x000000d1
        /*0e4c*/ 	.word	0x00028c50
        /*0e50*/ 	.short	0x010a
        /*0e52*/ 	.byte	0x3f
	.zero		1


	//   ....[48]....
        /*0e54*/ 	.word	0x000101e0
        /*0e58*/ 	.word	0x000000d1
        /*0e5c*/ 	.word	0x00000000
        /*0e60*/ 	.short	0x0101
        /*0e62*/ 	.byte	0x3f
	.zero		1


	//   ....[49]....
        /*0e64*/ 	.word	0x000105d0
        /*0e68*/ 	.word	0x0000000f
        /*0e6c*/ 	.word	0x00028c30
        /*0e70*/ 	.short	0x010a
        /*0e72*/ 	.byte	0x3f
	.zero		1


	//   ....[50]....
        /*0e74*/ 	.word	0x00010640
        /*0e78*/ 	.word	0x0000000f
        /*0e7c*/ 	.word	0x00028c30
        /*0e80*/ 	.short	0x010a
        /*0e82*/ 	.byte	0x3f
	.zero		1


	//   ....[51]....
        /*0e84*/ 	.word	0x00010b80
        /*0e88*/ 	.word	0x0000000e
        /*0e8c*/ 	.word	0x00000000
        /*0e90*/ 	.short	0x0101
        /*0e92*/ 	.byte	0x3f
	.zero		1


	//   ....[52]....
        /*0e94*/ 	.word	0x00011bc0
        /*0e98*/ 	.word	0x0000000f
        /*0e9c*/ 	.word	0x00028c50
        /*0ea0*/ 	.short	0x010a
        /*0ea2*/ 	.byte	0x3f
	.zero		1


	//   ....[53]....
        /*0ea4*/ 	.word	0x00011c10
        /*0ea8*/ 	.word	0x0000000f
        /*0eac*/ 	.word	0x00028c50
        /*0eb0*/ 	.short	0x010a
        /*0eb2*/ 	.byte	0x3f
	.zero		1


	//   ....[54]....
        /*0eb4*/ 	.word	0x00011f10
        /*0eb8*/ 	.word	0x0000000f
        /*0ebc*/ 	.word	0x00000000
        /*0ec0*/ 	.short	0x0101
        /*0ec2*/ 	.byte	0x3f
	.zero		1


	//   ....[55]....
        /*0ec4*/ 	.word	0x00012050
        /*0ec8*/ 	.word	0x00000014
        /*0ecc*/ 	.word	0x00028c30
        /*0ed0*/ 	.short	0x010a
        /*0ed2*/ 	.byte	0x3f
	.zero		1


	//   ....[56]....
        /*0ed4*/ 	.word	0x000120c0
        /*0ed8*/ 	.word	0x00000014
        /*0edc*/ 	.word	0x00028c30
        /*0ee0*/ 	.short	0x010a
        /*0ee2*/ 	.byte	0x3f
	.zero		1


	//   ....[57]....
        /*0ee4*/ 	.word	0x00012430
        /*0ee8*/ 	.word	0x0000000a
        /*0eec*/ 	.word	0x00000000
        /*0ef0*/ 	.short	0x0101
        /*0ef2*/ 	.byte	0x3f
	.zero		1


	//   ....[58]....
        /*0ef4*/ 	.word	0x00014100
        /*0ef8*/ 	.word	0x00000014
        /*0efc*/ 	.word	0x00028c50
        /*0f00*/ 	.short	0x010a
        /*0f02*/ 	.byte	0x3f
	.zero		1


	//   ....[59]....
        /*0f04*/ 	.word	0x00014150
        /*0f08*/ 	.word	0x00000014
        /*0f0c*/ 	.word	0x00028c50
        /*0f10*/ 	.short	0x010a
        /*0f12*/ 	.byte	0x3f
	.zero		1


	//   ....[60]....
        /*0f14*/ 	.word	0x00014470
        /*0f18*/ 	.word	0x00000014
        /*0f1c*/ 	.word	0x00000000
        /*0f20*/ 	.short	0x0101
        /*0f22*/ 	.byte	0x3f
	.zero		1


	//   ....[61]....
        /*0f24*/ 	.word	0x00016d40
        /*0f28*/ 	.word	0x00000003
        /*0f2c*/ 	.word	0x00000000
        /*0f30*/ 	.short	0x0101
        /*0f32*/ 	.byte	0x3f
	.zero		1


	//   ....[62]....
        /*0f34*/ 	.word	0x00017ac0
        /*0f38*/ 	.word	0x00000008
        /*0f3c*/ 	.word	0x00000000
        /*0f40*/ 	.short	0x0101
        /*0f42*/ 	.byte	0x3f
	.zero		1


	//   ....[63]....
        /*0f44*/ 	.word	0x0001bd80
        /*0f48*/ 	.word	0x00000012
        /*0f4c*/ 	.word	0x00028c20
        /*0f50*/ 	.short	0x010a
        /*0f52*/ 	.byte	0x3f
	.zero		1


	//   ....[64]....
        /*0f54*/ 	.word	0x0001be10
        /*0f58*/ 	.word	0x0000000b
        /*0f5c*/ 	.word	0x00028ca0
        /*0f60*/ 	.short	0x010a
        /*0f62*/ 	.byte	0x3f
	.zero		1


	//   ....[65]....
        /*0f64*/ 	.word	0x0001c060
        /*0f68*/ 	.word	0x0000000b
        /*0f6c*/ 	.word	0x00028cc0
        /*0f70*/ 	.short	0x010a
        /*0f72*/ 	.byte	0x3f
	.zero		1


	//   ....[66]....
        /*0f74*/ 	.word	0x0001ca30
        /*0f78*/ 	.word	0x0000000b
        /*0f7c*/ 	.word	0x00028ca0
        /*0f80*/ 	.short	0x010a
        /*0f82*/ 	.byte	0x3f
	.zero		1


	//   ....[67]....
        /*0f84*/ 	.word	0x0001cc70
        /*0f88*/ 	.word	0x0000000b
        /*0f8c*/ 	.word	0x00028cc0
        /*0f90*/ 	.short	0x010a
        /*0f92*/ 	.byte	0x3f
	.zero		1


	//   ....[68]....
        /*0f94*/ 	.word	0x0001e8e0
        /*0f98*/ 	.word	0x00000019
        /*0f9c*/ 	.word	0x00028c40
        /*0fa0*/ 	.short	0x010a
        /*0fa2*/ 	.byte	0x3f
	.zero		1


	//   ....[69]....
        /*0fa4*/ 	.word	0x0001ed60
        /*0fa8*/ 	.word	0x00000019
        /*0fac*/ 	.word	0x00028c30
        /*0fb0*/ 	.short	0x0107
        /*0fb2*/ 	.byte	0x3f
	.zero		1


	//   ....[70]....
        /*0fb4*/ 	.word	0x0001ee30
        /*0fb8*/ 	.word	0x00000019
        /*0fbc*/ 	.word	0x00028c30
        /*0fc0*/ 	.short	0x0101
        /*0fc2*/ 	.byte	0x3f
	.zero		1


	//   ....[71]....
        /*0fc4*/ 	.word	0x0001f700
        /*0fc8*/ 	.word	0x00000012
        /*0fcc*/ 	.word	0x00028c00
        /*0fd0*/ 	.short	0x0107
        /*0fd2*/ 	.byte	0x3f
	.zero		1


	//   ....[72]....
        /*0fd4*/ 	.word	0x0001f7f0
        /*0fd8*/ 	.word	0x00000012
        /*0fdc*/ 	.word	0x00028c00
        /*0fe0*/ 	.short	0x0101
        /*0fe2*/ 	.byte	0x3f
	.zero		1


	//   ....[73]....
        /*0fe4*/ 	.word	0x0001f810
        /*0fe8*/ 	.word	0x00000012
        /*0fec*/ 	.word	0x00028c20
        /*0ff0*/ 	.short	0x010a
        /*0ff2*/ 	.byte	0x3f
	.zero		1


	//   ....[74]....
        /*0ff4*/ 	.word	0x0001f8a0
        /*0ff8*/ 	.word	0x00000019
        /*0ffc*/ 	.word	0x00028c60
        /*1000*/ 	.short	0x010a
        /*1002*/ 	.byte	0x3f
	.zero		1


	//   ....[75]....
        /*1004*/ 	.word	0x000201b0
        /*1008*/ 	.word	0x00000019
        /*100c*/ 	.word	0x00028c50
        /*1010*/ 	.short	0x0107
        /*1012*/ 	.byte	0x3f
	.zero		1


	//   ....[76]....
        /*1014*/ 	.word	0x00020280
        /*1018*/ 	.word	0x00000019
        /*101c*/ 	.word	0x00028c50
        /*1020*/ 	.short	0x0101
        /*1022*/ 	.byte	0x3f
	.zero		1


	//   ....[77]....
        /*1024*/ 	.word	0x00020610
        /*1028*/ 	.word	0x00000006
        /*102c*/ 	.word	0x00028c40
        /*1030*/ 	.short	0x010a
        /*1032*/ 	.byte	0x3f
	.zero		1


	//   ....[78]....
        /*1034*/ 	.word	0x00020930
        /*1038*/ 	.word	0x00000006
        /*103c*/ 	.word	0x00028c30
        /*1040*/ 	.short	0x0107
        /*1042*/ 	.byte	0x3f
	.zero		1


	//   ....[79]....
        /*1044*/ 	.word	0x000209f0
        /*1048*/ 	.word	0x00000006
        /*104c*/ 	.word	0x00028c30
        /*1050*/ 	.short	0x0101
        /*1052*/ 	.byte	0x3f
	.zero		1


	//   ....[80]....
        /*1054*/ 	.word	0x00020a20
        /*1058*/ 	.word	0x00000006
        /*105c*/ 	.word	0x00028c60
        /*1060*/ 	.short	0x010a
        /*1062*/ 	.byte	0x3f
	.zero		1


	//   ....[81]....
        /*1064*/ 	.word	0x000210d0
        /*1068*/ 	.word	0x00000006
        /*106c*/ 	.word	0x00028c50
        /*1070*/ 	.short	0x0107
        /*1072*/ 	.byte	0x3f
	.zero		1


	//   ....[82]....
        /*1074*/ 	.word	0x00021190
        /*1078*/ 	.word	0x00000006
        /*107c*/ 	.word	0x00028c50
        /*1080*/ 	.short	0x0101
        /*1082*/ 	.byte	0x3f
	.zero		1


	//   ....[83]....
        /*1084*/ 	.word	0x00022420
        /*1088*/ 	.word	0x00000007
        /*108c*/ 	.word	0x00028c20
        /*1090*/ 	.short	0x010a
        /*1092*/ 	.byte	0x3f
	.zero		1


	//   ....[84]....
        /*1094*/ 	.word	0x00022590
        /*1098*/ 	.word	0x00000005
        /*109c*/ 	.word	0x00028c40
        /*10a0*/ 	.short	0x010a
        /*10a2*/ 	.byte	0x3f
	.zero		1


	//   ....[85]....
        /*10a4*/ 	.word	0x00022630
        /*10a8*/ 	.word	0x00000003
        /*10ac*/ 	.word	0x00028c40
        /*10b0*/ 	.short	0x010a
        /*10b2*/ 	.byte	0x3f
	.zero		1


	//   ....[86]....
        /*10b4*/ 	.word	0x00022670
        /*10b8*/ 	.word	0x00000005
        /*10bc*/ 	.word	0x00028c60
        /*10c0*/ 	.short	0x010a
        /*10c2*/ 	.byte	0x3f
	.zero		1


	//   ....[87]....
        /*10c4*/ 	.word	0x000226b0
        /*10c8*/ 	.word	0x00000003
        /*10cc*/ 	.word	0x00028c60
        /*10d0*/ 	.short	0x010a
        /*10d2*/ 	.byte	0x3f
	.zero		1


	//   ....[88]....
        /*10d4*/ 	.word	0x00022710
        /*10d8*/ 	.word	0x0000003d
        /*10dc*/ 	.word	0x00028c90
        /*10e0*/ 	.short	0x010a
        /*10e2*/ 	.byte	0x3f
	.zero		1


	//   ....[89]....
        /*10e4*/ 	.word	0x00022890
        /*10e8*/ 	.word	0x0000003d
        /*10ec*/ 	.word	0x00028c90
        /*10f0*/ 	.short	0x010a
        /*10f2*/ 	.byte	0x3f
	.zero		1


	//   ....[90]....
        /*10f4*/ 	.word	0x00022a10
        /*10f8*/ 	.word	0x0000003d
        /*10fc*/ 	.word	0x00028c90
        /*1100*/ 	.short	0x010a
        /*1102*/ 	.byte	0x3f
	.zero		1


	//   ....[91]....
        /*1104*/ 	.word	0x00022b70
        /*1108*/ 	.word	0x0000003d
        /*110c*/ 	.word	0x00028cb0
        /*1110*/ 	.short	0x010a
        /*1112*/ 	.byte	0x3f
	.zero		1


	//   ....[92]....
        /*1114*/ 	.word	0x00022bc0
        /*1118*/ 	.word	0x0000000c
        /*111c*/ 	.word	0x00028c50
        /*1120*/ 	.short	0x010a
        /*1122*/ 	.byte	0x3f
	.zero		1


	//   ....[93]....
        /*1124*/ 	.word	0x00022c10
        /*1128*/ 	.word	0x00000015
        /*112c*/ 	.word	0x00028c50
        /*1130*/ 	.short	0x010a
        /*1132*/ 	.byte	0x3f
	.zero		1


	//   ....[94]....
        /*1134*/ 	.word	0x00023000
        /*1138*/ 	.word	0x00000002
        /*113c*/ 	.word	0x00028c00
        /*1140*/ 	.short	0x010a
        /*1142*/ 	.byte	0x3f
	.zero		1


	//   ....[95]....
        /*1144*/ 	.word	0x000235e0
        /*1148*/ 	.word	0x00000002
        /*114c*/ 	.word	0x00028c00
        /*1150*/ 	.short	0x010a
        /*1152*/ 	.byte	0x3f
	.zero		1


	//   ....[96]....
        /*1154*/ 	.word	0x00023630
        /*1158*/ 	.word	0x0000000f
        /*115c*/ 	.word	0x00028c30
        /*1160*/ 	.short	0x010a
        /*1162*/ 	.byte	0x3f
	.zero		1


	//   ....[97]....
        /*1164*/ 	.word	0x00023680
        /*1168*/ 	.word	0x0000000f
        /*116c*/ 	.word	0x00028c50
        /*1170*/ 	.short	0x010a
        /*1172*/ 	.byte	0x3f
	.zero		1


	//   ....[98]....
        /*1174*/ 	.word	0x000236d0
        /*1178*/ 	.word	0x000000d1
        /*117c*/ 	.word	0x00028c30
        /*1180*/ 	.short	0x010a
        /*1182*/ 	.byte	0x3f
	.zero		1


	//   ....[99]....
        /*1184*/ 	.word	0x00023720
        /*1188*/ 	.word	0x000000d1
        /*118c*/ 	.word	0x00028c50
        /*1190*/ 	.short	0x010a
        /*1192*/ 	.byte	0x3f
	.zero		1


	//   ....[100]....
        /*1194*/ 	.word	0x00023770
        /*1198*/ 	.word	0x0000000f
        /*119c*/ 	.word	0x00028c30
        /*11a0*/ 	.short	0x010a
        /*11a2*/ 	.byte	0x3f
	.zero		1


	//   ....[101]....
        /*11a4*/ 	.word	0x000237c0
        /*11a8*/ 	.word	0x0000000f
        /*11ac*/ 	.word	0x00028c50
        /*11b0*/ 	.short	0x010a
        /*11b2*/ 	.byte	0x3f
	.zero		1


	//   ....[102]....
        /*11b4*/ 	.word	0x00023810
        /*11b8*/ 	.word	0x00000014
        /*11bc*/ 	.word	0x00028c30
        /*11c0*/ 	.short	0x010a
        /*11c2*/ 	.byte	0x3f
	.zero		1


	//   ....[103]....
        /*11c4*/ 	.word	0x00023860
        /*11c8*/ 	.word	0x00000014
        /*11cc*/ 	.word	0x00028c50
        /*11d0*/ 	.short	0x010a
        /*11d2*/ 	.byte	0x3f
	.zero		1


	//   ....[104]....
        /*11d4*/ 	.word	0x000239f0
        /*11d8*/ 	.word	0x00000012
        /*11dc*/ 	.word	0x00028c20
        /*11e0*/ 	.short	0x010a
        /*11e2*/ 	.byte	0x3f
	.zero		1


	//   ....[105]....
        /*11e4*/ 	.word	0x00023a40
        /*11e8*/ 	.word	0x0000000b
        /*11ec*/ 	.word	0x00028ca0
        /*11f0*/ 	.short	0x010a
        /*11f2*/ 	.byte	0x3f
	.zero		1


	//   ....[106]....
        /*11f4*/ 	.word	0x00023a90
        /*11f8*/ 	.word	0x0000000b
        /*11fc*/ 	.word	0x00028cc0
        /*1200*/ 	.short	0x010a
        /*1202*/ 	.byte	0x3f
	.zero		1


	//   ....[107]....
        /*1204*/ 	.word	0x00023ae0
        /*1208*/ 	.word	0x0000000b
        /*120c*/ 	.word	0x00028ca0
        /*1210*/ 	.short	0x010a
        /*1212*/ 	.byte	0x3f
	.zero		1


	//   ....[108]....
        /*1214*/ 	.word	0x00023b30
        /*1218*/ 	.word	0x0000000b
        /*121c*/ 	.word	0x00028cc0
        /*1220*/ 	.short	0x010a
        /*1222*/ 	.byte	0x3f
	.zero		1


	//   ....[109]....
        /*1224*/ 	.word	0x00023c50
        /*1228*/ 	.word	0x00000019
        /*122c*/ 	.word	0x00028c40
        /*1230*/ 	.short	0x010a
        /*1232*/ 	.byte	0x3f
	.zero		1


	//   ....[110]....
        /*1234*/ 	.word	0x000246f0
        /*1238*/ 	.word	0x00000012
        /*123c*/ 	.word	0x00028c20
        /*1240*/ 	.short	0x010a
        /*1242*/ 	.byte	0x3f
	.zero		1


	//   ....[111]....
        /*1244*/ 	.word	0x00024740
        /*1248*/ 	.word	0x00000019
        /*124c*/ 	.word	0x00028c60
        /*1250*/ 	.short	0x010a
        /*1252*/ 	.byte	0x3f
	.zero		1


	//   ....[112]....
        /*1254*/ 	.word	0x00025040
        /*1258*/ 	.word	0x00000006
        /*125c*/ 	.word	0x00028c40
        /*1260*/ 	.short	0x010a
        /*1262*/ 	.byte	0x3f
	.zero		1


	//   ....[113]....
        /*1264*/ 	.word	0x00025500
        /*1268*/ 	.word	0x00000006
        /*126c*/ 	.word	0x00028c60
        /*1270*/ 	.short	0x010a
        /*1272*/ 	.byte	0x3f
	.zero		1


	//   ....[114]....
        /*1274*/ 	.word	0x000266a0
        /*1278*/ 	.word	0x00000007
        /*127c*/ 	.word	0x00028c20
        /*1280*/ 	.short	0x010a
        /*1282*/ 	.byte	0x3f
	.zero		1


	//   ....[115]....
        /*1284*/ 	.word	0x00026840
        /*1288*/ 	.word	0x00000005
        /*128c*/ 	.word	0x00028c40
        /*1290*/ 	.short	0x010a
        /*1292*/ 	.byte	0x3f
	.zero		1


	//   ....[116]....
        /*1294*/ 	.word	0x00026890
        /*1298*/ 	.word	0x00000003
        /*129c*/ 	.word	0x00028c40
        /*12a0*/ 	.short	0x010a
        /*12a2*/ 	.byte	0x3f
	.zero		1


	//   ....[117]....
        /*12a4*/ 	.word	0x000268e0
        /*12a8*/ 	.word	0x00000005
        /*12ac*/ 	.word	0x00028c60
        /*12b0*/ 	.short	0x010a
        /*12b2*/ 	.byte	0x3f
	.zero		1


	//----- nvinfo : EIATTR_NUM_MBARRIERS
	.align		4
.L_850:
        /*12b4*/ 	.byte	0x03, 0x38
        /*12b6*/ 	.short	0x0016


	//----- nvinfo : EIATTR_EXIT_INSTR_OFFSETS
	.align		4
        /*12b8*/ 	.byte	0x04, 0x1c
        /*12ba*/ 	.short	(.L_852 - .L_851)


	//   ....[0]....
.L_851:
        /*12bc*/ 	.word	0x00022700


	//----- nvinfo : EIATTR_MAX_THREADS
	.align		4
.L_852:
        /*12c0*/ 	.byte	0x04, 0x05
        /*12c2*/ 	.short	(.L_854 - .L_853)
.L_853:
        /*12c4*/ 	.word	0x00000180
        /*12c8*/ 	.word	0x00000001
        /*12cc*/ 	.word	0x00000001


	//----- nvinfo : EIATTR_CRS_STACK_SIZE
	.align		4
.L_854:
        /*12d0*/ 	.byte	0x04, 0x1e
        /*12d2*/ 	.short	(.L_856 - .L_855)
.L_855:
        /*12d4*/ 	.word	0x00000000


	//----- nvinfo : EIATTR_CBANK_PARAM_SIZE
	.align		4
.L_856:
        /*12d8*/ 	.byte	0x03, 0x19
        /*12da*/ 	.short	0x0af0


	//----- nvinfo : EIATTR_PARAM_CBANK
	.align		4
        /*12dc*/ 	.byte	0x04, 0x0a
        /*12de*/ 	.short	(.L_858 - .L_857)
	.align		4
.L_857:
        /*12e0*/ 	.word	index@(.nv.constant0._ZN7cutlass13device_kernelIN5flash11enable_sm90INS1_16FlashAttnFwdSm90INS1_25CollectiveMainloopFwdSm90ILi2EN4cute5tupleIJNS5_1CILi1EEES8_S8_EEENS6_IJNS7_ILi64EEESA_SA_EEELi512ENS_10bfloat16_tEfNS_4arch4Sm90ELb0ELb1ELb0ELb1ELb1ELb1ELb0ELb0ELb0ELb1ELb1ELb0EEENS1_21CollectiveEpilogueFwdINS6_IJSA_NS7_ILi512EEESA_EEES9_SC_SE_Li256ELb1ELb1ELb1ELb0EEENS1_36VarlenDynamicPersistentTileSchedulerILi64ELi64ELi256ELi128ELb1ELb1ELb1ELb1ELb0ELb1EEEEEEEEEvNT_6ParamsE)
        /*12e4*/ 	.short	0x0210
        /*12e6*/ 	.short	0x0af0


	//----- nvinfo : EIATTR_SW_WAR
	.align		4
.L_858:
        /*12e8*/ 	.byte	0x04, 0x36
        /*12ea*/ 	.short	(.L_860 - .L_859)
.L_859:
        /*12ec*/ 	.word	0x00000008
.L_860:


//--------------------- .nv.info._ZN7cutlass13device_kernelIN5flash11enable_sm90INS1_16FlashAttnFwdSm90INS1_25CollectiveMainloopFwdSm90ILi2EN4cute5tupleIJNS5_1CILi1EEES8_S8_EEENS6_IJNS7_ILi64EEESA_SA_EEELi512ENS_10bfloat16_tEfNS_4arch4Sm90ELb0ELb1ELb0ELb1ELb1ELb0ELb1ELb0ELb0ELb1ELb1ELb0EEENS1_21CollectiveEpilogueFwdINS6_IJSA_NS7_ILi512EEESA_EEES9_SC_SE_Li256ELb1ELb1ELb1ELb0EEENS1_36VarlenDynamicPersistentTileSchedulerILi64ELi64ELi256ELi128ELb1ELb1ELb1ELb1ELb0ELb1EEEEEEEEEvNT_6ParamsE --------------------------
	.section	.nv.info._ZN7cutlass13device_kernelIN5flash11enable_sm90INS1_16FlashAttnFwdSm90INS1_25CollectiveMainloopFwdSm90ILi2EN4cute5tupleIJNS5_1CILi1EEES8_S8_EEENS6_IJNS7_ILi64EEESA_SA_EEELi512ENS_10bfloat16_tEfNS_4arch4Sm90ELb0ELb1ELb0ELb1ELb1ELb0ELb1ELb0ELb0ELb1ELb1ELb0EEENS1_21CollectiveEpilogueFwdINS6_IJSA_NS7_ILi512EEESA_EEES9_SC_SE_Li256ELb1ELb1ELb1ELb0EEENS1_36VarlenDynamicPersistentTileSchedulerILi64ELi64ELi256ELi128ELb1ELb1ELb1ELb1ELb0ELb1EEEEEEEEEvNT_6ParamsE,"",@"SHT_CUDA_INFO"
	.sectionflags	@""
	.align	4


	//----- nvinfo : EIATTR_CUDA_API_VERSION
	.align		4
        /*0000*/ 	.byte	0x04, 0x37
        /*0002*/ 	.short	(.L_862 - .L_861)
.L_861:
        /*0004*/ 	.word	0x00000082


	//----- nvinfo : EIATTR_KPARAM_INFO
	.align		4
.L_862:
        /*0008*/ 	.byte	0x04, 0x17
        /*000a*/ 	.short	(.L_864 - .L_863)
.L_863:
        /*000c*/ 	.word	0x00000000
        /*0010*/ 	.short	0x0000
        /*0012*/ 	.short	0x0070
        /*0014*/ 	.byte	0x00, 0xf0, 0x01, 0x2e


	//----- nvinfo : EIATTR_SPARSE_MMA_MASK
	.align		4
.L_864:
        /*0018*/ 	.byte	0x03, 0x50
        /*001a*/ 	.short	0x0000


	//----- nvinfo : EIATTR_MAXREG_COUNT
	.align		4
        /*001c*/ 	.byte	0x03, 0x1b
        /*001e*/ 	.short	0x00a8


	//----- nvinfo : EIATTR_NUM_BARRIERS
	.align		4
        /*0020*/ 	.byte	0x02, 0x4c
        /*0022*/ 	.byte	0x10
	.zero		1


	//----- nvinfo : EIATTR_EXTERNS
	.align		4
        /*0024*/ 	.byte	0x04, 0x0f
        /*0026*/ 	.short	(.L_866 - .L_865)


	//   ....[0]....
	.align		4
.L_865:
        /*0028*/ 	.word	index@(__assertfail)


	//----- nvinfo : EIATTR_ANNOTATIONS
	.align		4
.L_866:
        /*002c*/ 	.byte	0x04, 0x55
        /*002e*/ 	.short	(.L_868 - .L_867)


	//   ....[0]....
.L_867:
        /* <DEDUP_REMOVED lines=24> */


	//----- nvinfo : EIATTR_MERCURY_ISA_VERSION
	.align		4
.L_868:
        /*01a0*/ 	.byte	0x03, 0x5f
        /*01a2*/ 	.short	0x0101


	//----- nvinfo : EIATTR_UNUSED_LOAD_BYTE_OFFSET
	.align		4
        /*01a4*/ 	.byte	0x04, 0x44
        /*01a6*/ 	.short	(.L_870 - .L_869)


	//   ....[0]....
.L_869:
        /*01a8*/ 	.word	0x00000a00
        /*01ac*/ 	.word	0x0000fff0


	//   ....[1]....
        /*01b0*/ 	.word	0x000220f0
        /*01b4*/ 	.word	0x0000fff0


	//----- nvinfo : EIATTR_INT_WARP_WIDE_INSTR_OFFSETS
	.align		4
.L_870:
        /*01b8*/ 	.byte	0x04, 0x31
        /*01ba*/ 	.short	(.L_872 - .L_871)


	//   ....[0]....
.L_871:
        /*01bc*/ 	.word	0x000000c0


	//   ....[1]....
        /*01c0*/ 	.word	0x000000d0


	//   ....[2]....
        /*01c4*/ 	.word	0x000000e0


	//   ....[3]....
        /*01c8*/ 	.word	0x00000180


	//   ....[4]....
        /*01cc*/ 	.word	0x00028ce0


	//   ....[5]....
        /*01d0*/ 	.word	0x00028d70


	//   ....[6]....
        /*01d4*/ 	.word	0x0002cf70


	//   ....[7]....
        /*01d8*/ 	.word	0x0002d000


	//----- nvinfo : EIATTR_COOP_GROUP_MASK_REGIDS
	.align		4
.L_872:
        /*01dc*/ 	.byte	0x04, 0x29
        /*01de*/ 	.short	(.L_874 - .L_873)


	//   ....[0]....
.L_873:
        /*01e0*/ 	.word	0xffffffff


	//   ....[1]....
        /*01e4*/ 	.word	0xffffffff


	//   ....[2]....
        /*01e8*/ 	.word	0xffffffff


	//   ....[3]....
        /*01ec*/ 	.word	0xffffffff


	//   ....[4]....
        /*01f0*/ 	.word	0xffffffff


	//   ....[5]....
        /*01f4*/ 	.word	0xffffffff


	//   ....[6]....
        /*01f8*/ 	.word	0xffffffff


	//   ....[7]....
        /*01fc*/ 	.word	0xffffffff


	//   ....[8]....
        /*0200*/ 	.word	0xffffffff


	//   ....[9]....
        /*0204*/ 	.word	0xffffffff


	//   ....[10]....
        /*0208*/ 	.word	0xffffffff


	//   ....[11]....
        /*020c*/ 	.word	0xffffffff


	//   ....[12]....
        /*0210*/ 	.word	0xffffffff


	//   ....[13]....
        /*0214*/ 	.word	0xffffffff


	//   ....[14]....
        /*0218*/ 	.word	0xffffffff


	//   ....[15]....
        /*021c*/ 	.word	0xffffffff


	//   ....[16]....
        /*0220*/ 	.word	0xffffffff


	//   ....[17]....
        /*0224*/ 	.word	0xffffffff


	//   ....[18]....
        /*0228*/ 	.word	0xffffffff


	//   ....[19]....
        /*022c*/ 	.word	0xffffffff


	//   ....[20]....
        /*0230*/ 	.word	0xffffffff


	//   ....[21]....
        /*0234*/ 	.word	0xffffffff


	//   ....[22]....
        /*0238*/ 	.word	0xffffffff


	//   ....[23]....
        /*023c*/ 	.word	0xffffffff


	//   ....[24]....
        /*0240*/ 	.word	0xffffffff


	//   ....[25]....
        /*0244*/ 	.word	0xffffffff


	//   ....[26]....
        /*0248*/ 	.word	0xffffffff


	//   ....[27]....
        /*024c*/ 	.word	0xffffffff


	//   ....[28]....
        /*0250*/ 	.word	0xffffffff


	//   ....[29]....
        /*0254*/ 	.word	0xffffffff


	//   ....[30]....
        /*0258*/ 	.word	0xffffffff


	//   ....[31]....
        /*025c*/ 	.word	0xffffffff


	//   ....[32]....
        /*0260*/ 	.word	0xffffffff


	//   ....[33]....
        /*0264*/ 	.word	0xffffffff


	//   ....[34]....
        /*0268*/ 	.word	0xffffffff


	//   ....[35]....
        /*026c*/ 	.word	0xffffffff


	//   ....[36]....
        /*0270*/ 	.word	0xffffffff


	//   ....[37]....
        /*0274*/ 	.word	0xffffffff


	//   ....[38]....
        /*0278*/ 	.word	0xffffffff


	//   ....[39]....
        /*027c*/ 	.word	0xffffffff


	//   ....[40]....
        /*0280*/ 	.word	0xffffffff


	//   ....[41]....
        /*0284*/ 	.word	0xffffffff


	//   ....[42]....
        /*0288*/ 	.word	0xffffffff


	//   ....[43]....
        /*028c*/ 	.word	0xffffffff


	//   ....[44]....
        /*0290*/ 	.word	0xffffffff


	//   ....[45]....
        /*0294*/ 	.word	0xffffffff


	//   ....[46]....
        /*0298*/ 	.word	0xffffffff


	//   ....[47]....
        /*029c*/ 	.word	0xffffffff


	//   ....[48]....
        /*02a0*/ 	.word	0xffffffff


	//   ....[49]....
        /*02a4*/ 	.word	0xffffffff


	//   ....[50]....
        /*02a8*/ 	.word	0xffffffff


	//   ....[51]....
        /*02ac*/ 	.word	0xffffffff


	//   ....[52]....
        /*02b0*/ 	.word	0xffffffff


	//   ....[53]....
        /*02b4*/ 	.word	0xffffffff


	//   ....[54]....
        /*02b8*/ 	.word	0xffffffff


	//   ....[55]....
        /*02bc*/ 	.word	0xffffffff


	//   ....[56]....
        /*02c0*/ 	.word	0xffffffff


	//   ....[57]....
        /*02c4*/ 	.word	0xffffffff


	//   ....[58]....
        /*02c8*/ 	.word	0xffffffff


	//   ....[59]....
        /*02cc*/ 	.word	0xffffffff


	//   ....[60]....
        /*02d0*/ 	.word	0xffffffff


	//   ....[61]....
        /*02d4*/ 	.word	0xffffffff


	//   ....[62]....
        /*02d8*/ 	.word	0xffffffff


	//   ....[63]....
        /*02dc*/ 	.word	0xffffffff


	//   ....[64]....
        /*02e0*/ 	.word	0xffffffff


	//   ....[65]....
        /*02e4*/ 	.word	0xffffffff


	//   ....[66]....
        /*02e8*/ 	.word	0xffffffff


	//   ....[67]....
        /*02ec*/ 	.word	0xffffffff


	//   ....[68]....
        /*02f0*/ 	.word	0xffffffff


	//   ....[69]....
        /*02f4*/ 	.word	0xffffffff


	//   ....[70]....
        /*02f8*/ 	.word	0xffffffff


	//   ....[71]....
        /*02fc*/ 	.word	0xffffffff


	//   ....[72]....
        /*0300*/ 	.word	0xffffffff


	//   ....[73]....
        /*0304*/ 	.word	0xffffffff


	//   ....[74]....
        /*0308*/ 	.word	0xffffffff


	//   ....[75]....
        /*030c*/ 	.word	0xffffffff


	//   ....[76]....
        /*0310*/ 	.word	0xffffffff


	//   ....[77]....
        /*0314*/ 	.word	0xffffffff


	//   ....[78]....
        /*0318*/ 	.word	0xffffffff


	//   ....[79]....
        /*031c*/ 	.word	0xffffffff


	//   ....[80]....
        /*0320*/ 	.word	0xffffffff


	//   ....[81]....
        /*0324*/ 	.word	0xffffffff


	//   ....[82]....
        /*0328*/ 	.word	0xffffffff


	//   ....[83]....
        /*032c*/ 	.word	0xffffffff


	//   ....[84]....
        /*0330*/ 	.word	0xffffffff


	//   ....[85]....
        /*0334*/ 	.word	0xffffffff


	//   ....[86]....
        /*0338*/ 	.word	0xffffffff


	//   ....[87]....
        /*033c*/ 	.word	0xffffffff


	//   ....[88]....
        /*0340*/ 	.word	0xffffffff


	//   ....[89]....
        /*0344*/ 	.word	0xffffffff


	//   ....[90]....
        /*0348*/ 	.word	0xffffffff


	//   ....[91]....
        /*034c*/ 	.word	0xffffffff


	//   ....[92]....
        /*0350*/ 	.word	0xffffffff


	//   ....[93]....
        /*0354*/ 	.word	0xffffffff


	//   ....[94]....
        /*0358*/ 	.word	0xffffffff


	//   ....[95]....
        /*035c*/ 	.word	0xffffffff


	//   ....[96]....
        /*0360*/ 	.word	0xffffffff


	//   ....[97]....
        /*0364*/ 	.word	0xffffffff


	//   ....[98]....
        /*0368*/ 	.word	0xffffffff


	//   ....[99]....
        /*036c*/ 	.word	0xffffffff


	//   ....[100]....
        /*0370*/ 	.word	0xffffffff


	//   ....[101]....
        /*0374*/ 	.word	0xffffffff


	//   ....[102]....
        /*0378*/ 	.word	0xffffffff


	//   ....[103]....
        /*037c*/ 	.word	0xffffffff


	//   ....[104]....
        /*0380*/ 	.word	0xffffffff


	//   ....[105]....
        /*0384*/ 	.word	0xffffffff


	//   ....[106]....
        /*0388*/ 	.word	0xffffffff


	//   ....[107]....
        /*038c*/ 	.word	0xffffffff


	//   ....[108]....
        /*0390*/ 	.word	0xffffffff


	//   ....[109]....
        /*0394*/ 	.word	0xffffffff


	//   ....[110]....
        /*0398*/ 	.word	0xffffffff


	//   ....[111]....
        /*039c*/ 	.word	0xffffffff


	//   ....[112]....
        /*03a0*/ 	.word	0xffffffff


	//   ....[113]....
        /*03a4*/ 	.word	0xffffffff


	//   ....[114]....
        /*03a8*/ 	.word	0xffffffff


	//   ....[115]....
        /*03ac*/ 	.word	0xffffffff


	//   ....[116]....
        /*03b0*/ 	.word	0xffffffff


	//   ....[117]....
        /*03b4*/ 	.word	0xffffffff


	//   ....[118]....
        /*03b8*/ 	.word	0xffffffff


	//   ....[119]....
        /*03bc*/ 	.word	0xffffffff


	//   ....[120]....
        /*03c0*/ 	.word	0xffffffff


	//   ....[121]....
        /*03c4*/ 	.word	0xffffffff


	//   ....[122]....
        /*03c8*/ 	.word	0xffffffff


	//   ....[123]....
        /*03cc*/ 	.word	0xffffffff


	//   ....[124]....
        /*03d0*/ 	.word	0xffffffff


	//   ....[125]....
        /*03d4*/ 	.word	0xffffffff


	//   ....[126]....
        /*03d8*/ 	.word	0xffffffff


	//   ....[127]....
        /*03dc*/ 	.word	0xffffffff


	//   ....[128]....
        /*03e0*/ 	.word	0xffffffff


	//   ....[129]....
        /*03e4*/ 	.word	0xffffffff


	//   ....[130]....
        /*03e8*/ 	.word	0xffffffff


	//   ....[131]....
        /*03ec*/ 	.word	0xffffffff


	//   ....[132]....
        /*03f0*/ 	.word	0xffffffff


	//   ....[133]....
        /*03f4*/ 	.word	0xffffffff


	//   ....[134]....
        /*03f8*/ 	.word	0xffffffff


	//   ....[135]....
        /*03fc*/ 	.word	0x0500000f


	//   ....[136]....
        /*0400*/ 	.word	0x0500000f


	//   ....[137]....
        /*0404*/ 	.word	0x0500000f


	//   ....[138]....
        /*0408*/ 	.word	0x0500000f


	//   ....[139]....
        /*040c*/ 	.word	0x0500000f


	//   ....[140]....
        /*0410*/ 	.word	0x0500000f


	//   ....[141]....
        /*0414*/ 	.word	0x0500000f


	//   ....[142]....
        /*0418*/ 	.word	0x0500000f


	//   ....[143]....
        /*041c*/ 	.word	0x0500000f


	//   ....[144]....
        /*0420*/ 	.word	0x0500000f


	//   ....[145]....
        /*0424*/ 	.word	0x0500000f


	//   ....[146]....
        /*0428*/ 	.word	0x0500000f


	//   ....[147]....
        /*042c*/ 	.word	0x0500000f


	//   ....[148]....
        /*0430*/ 	.word	0x0500000f


	//   ....[149]....
        /*0434*/ 	.word	0x0500000f


	//   ....[150]....
        /*0438*/ 	.word	0x0500000f


	//   ....[151]....
        /*043c*/ 	.word	0x0500000f


	//   ....[152]....
        /*0440*/ 	.word	0x0500000f


	//   ....[153]....
        /*0444*/ 	.word	0x0500000f


	//   ....[154]....
        /*0448*/ 	.word	0x0500000f


	//   ....[155]....
        /*044c*/ 	.word	0x0500000f


	//   ....[156]....
        /*0450*/ 	.word	0x0500000f


	//   ....[157]....
        /*0454*/ 	.word	0x0500000f


	//   ....[158]....
        /*0458*/ 	.word	0x0500000f


	//   ....[159]....
        /*045c*/ 	.word	0x0500000f


	//   ....[160]....
        /*0460*/ 	.word	0x0500000f


	//   ....[161]....
        /*0464*/ 	.word	0x0500000f


	//   ....[162]....
        /*0468*/ 	.word	0x0500000f


	//   ....[163]....
        /*046c*/ 	.word	0x0500000f


	//   ....[164]....
        /*0470*/ 	.word	0x0500000f


	//   ....[165]....
        /*0474*/ 	.word	0x0500000f


	//   ....[166]....
        /*0478*/ 	.word	0x0500000f


	//   ....[167]....
        /*047c*/ 	.word	0x0500000f


	//   ....[168]....
        /*0480*/ 	.word	0x0500000f


	//   ....[169]....
        /*0484*/ 	.word	0x0500000f


	//   ....[170]....
        /*0488*/ 	.word	0x0500000f


	//   ....[171]....
        /*048c*/ 	.word	0x0500000f


	//   ....[172]....
        /*0490*/ 	.word	0x0500000f


	//   ....[173]....
        /*0494*/ 	.word	0x0500000f


	//   ....[174]....
        /*0498*/ 	.word	0x0500000f


	//   ....[175]....
        /*049c*/ 	.word	0x0500000f


	//   ....[176]....
        /*04a0*/ 	.word	0x0500000f


	//   ....[177]....
        /*04a4*/ 	.word	0x0500000f


	//   ....[178]....
        /*04a8*/ 	.word	0x0500000f


	//   ....[179]....
        /*04ac*/ 	.word	0x0500000f


	//   ....[180]....
        /*04b0*/ 	.word	0x0500000f


	//   ....[181]....
        /*04b4*/ 	.word	0x0500000f


	//   ....[182]....
        /*04b8*/ 	.word	0x0500000f


	//   ....[183]....
        /*04bc*/ 	.word	0x0500000f


	//   ....[184]....
        /*04c0*/ 	.word	0x0500000f


	//   ....[185]....
        /*04c4*/ 	.word	0x0500000f


	//   ....[186]....
        /*04c8*/ 	.word	0x0500000f


	//   ....[187]....
        /*04cc*/ 	.word	0x0500000f


	//   ....[188]....
        /*04d0*/ 	.word	0x0500000f


	//   ....[189]....
        /*04d4*/ 	.word	0x0500000f


	//   ....[190]....
        /*04d8*/ 	.word	0x0500000f


	//   ....[191]....
        /*04dc*/ 	.word	0x0500000f


	//   ....[192]....
        /*04e0*/ 	.word	0x0500000f


	//   ....[193]....
        /*04e4*/ 	.word	0x0500000f


	//   ....[194]....
        /*04e8*/ 	.word	0x0500000f


	//   ....[195]....
        /*04ec*/ 	.word	0x0500000f


	//   ....[196]....
        /*04f0*/ 	.word	0x0500000f


	//   ....[197]....
        /*04f4*/ 	.word	0x0500000f


	//   ....[198]....
        /*04f8*/ 	.word	0x0500000f


	//   ....[199]....
        /*04fc*/ 	.word	0x0500000f


	//   ....[200]....
        /*0500*/ 	.word	0x0500000f


	//   ....[201]....
        /*0504*/ 	.word	0x0500000f


	//   ....[202]....
        /*0508*/ 	.word	0x0500000f


	//   ....[203]....
        /*050c*/ 	.word	0xffffffff


	//   ....[204]....
        /*0510*/ 	.word	0xffffffff


	//   ....[205]....
        /*0514*/ 	.word	0xffffffff


	//   ....[206]....
        /*0518*/ 	.word	0xffffffff


	//   ....[207]....
        /*051c*/ 	.word	0xffffffff


	//   ....[208]....
        /*0520*/ 	.word	0xffffffff


	//   ....[209]....
        /*0524*/ 	.word	0xffffffff


	//   ....[210]....
        /*0528*/ 	.word	0xffffffff


	//----- nvinfo : EIATTR_COOP_GROUP_INSTR_OFFSETS
	.align		4
.L_874:
        /*052c*/ 	.byte	0x04, 0x28
        /*052e*/ 	.short	(.L_876 - .L_875)


	//   ....[0]....
.L_875:
        /*0530*/ 	.word	0x00000080


	//   ....[1]....
        /*0534*/ 	.word	0x00000090


	//   ....[2]....
        /*0538*/ 	.word	0x000002b0


	//   ....[3]....
        /*053c*/ 	.word	0x00000410


	//   ....[4]....
        /*0540*/ 	.word	0x00000530


	//   ....[5]....
        /*0544*/ 	.word	0x00000690


	//   ....[6]....
        /*0548*/ 	.word	0x00002910


	//   ....[7]....
        /*054c*/ 	.word	0x0000a880


	//   ....[8]....
        /*0550*/ 	.word	0x0000c980


	//   ....[9]....
        /*0554*/ 	.word	0x0000db80


	//   ....[10]....
        /*0558*/ 	.word	0x0000ddc0


	//   ....[11]....
        /*055c*/ 	.word	0x0000e860


	//   ....[12]....
        /*0560*/ 	.word	0x0000ebc0


	//   ....[13]....
        /*0564*/ 	.word	0x0000ef40


	//   ....[14]....
        /*0568*/ 	.word	0x0000efa0


	//   ....[15]....
        /*056c*/ 	.word	0x00011c70


	//   ....[16]....
        /*0570*/ 	.word	0x00013610


	//   ....[17]....
        /*0574*/ 	.word	0x000147d0


	//   ....[18]....
        /*0578*/ 	.word	0x00014820


	//   ....[19]....
        /*057c*/ 	.word	0x00014870


	//   ....[20]....
        /*0580*/ 	.word	0x00014890


	//   ....[21]....
        /*0584*/ 	.word	0x00018f20


	//   ....[22]....
        /*0588*/ 	.word	0x0001a320


	//   ....[23]....
        /*058c*/ 	.word	0x0001b4e0


	//   ....[24]....
        /*0590*/ 	.word	0x0001b6f0


	//   ....[25]....
        /*0594*/ 	.word	0x0001c2d0


	//   ....[26]....
        /*0598*/ 	.word	0x0001c320


	//   ....[27]....
        /*059c*/ 	.word	0x0001c370


	//   ....[28]....
        /*05a0*/ 	.word	0x0001c390


	//   ....[29]....
        /*05a4*/ 	.word	0x00020aa0


	//   ....[30]....
        /*05a8*/ 	.word	0x00020c30


	//   ....[31]....
        /*05ac*/ 	.word	0x00020c50


	//   ....[32]....
        /*05b0*/ 	.word	0x00020c90


	//   ....[33]....
        /*05b4*/ 	.word	0x00020cb0


	//   ....[34]....
        /*05b8*/ 	.word	0x00023030


	//   ....[35]....
        /*05bc*/ 	.word	0x000234b0


	//   ....[36]....
        /*05c0*/ 	.word	0x000234c0


	//   ....[37]....
        /*05c4*/ 	.word	0x000234d0


	//   ....[38]....
        /*05c8*/ 	.word	0x000234e0


	//   ....[39]....
        /*05cc*/ 	.word	0x00024170


	//   ....[40]....
        /*05d0*/ 	.word	0x000241a0


	//   ....[41]....
        /*05d4*/ 	.word	0x000243e0


	//   ....[42]....
        /*05d8*/ 	.word	0x00024400


	//   ....[43]....
        /*05dc*/ 	.word	0x00024aa0


	//   ....[44]....
        /*05e0*/ 	.word	0x00024ab0


	//   ....[45]....
        /*05e4*/ 	.word	0x00025500


	//   ....[46]....
        /*05e8*/ 	.word	0x00025520


	//   ....[47]....
        /*05ec*/ 	.word	0x00026ac0


	//   ....[48]....
        /*05f0*/ 	.word	0x00026b00


	//   ....[49]....
        /*05f4*/ 	.word	0x00026d40


	//   ....[50]....
        /*05f8*/ 	.word	0x00026d60


	//   ....[51]....
        /*05fc*/ 	.word	0x00027010


	//   ....[52]....
        /*0600*/ 	.word	0x00027220


	//   ....[53]....
        /*0604*/ 	.word	0x00027250


	//   ....[54]....
        /*0608*/ 	.word	0x00027280


	//   ....[55]....
        /*060c*/ 	.word	0x000272b0


	//   ....[56]....
        /*0610*/ 	.word	0x000272e0


	//   ....[57]....
        /*0614*/ 	.word	0x00027310


	//   ....[58]....
        /*0618*/ 	.word	0x00027480


	//   ....[59]....
        /*061c*/ 	.word	0x000274b0


	//   ....[60]....
        /*0620*/ 	.word	0x000274e0


	//   ....[61]....
        /*0624*/ 	.word	0x00027510


	//   ....[62]....
        /*0628*/ 	.word	0x00027540


	//   ....[63]....
        /*062c*/ 	.word	0x00027570


	//   ....[64]....
        /*0630*/ 	.word	0x00027600


	//   ....[65]....
        /*0634*/ 	.word	0x00027630


	//   ....[66]....
        /*0638*/ 	.word	0x00027640


	//   ....[67]....
        /*063c*/ 	.word	0x00027680


	//   ....[68]....
        /*0640*/ 	.word	0x00029ab0


	//   ....[69]....
        /*0644*/ 	.word	0x00029ad0


	//   ....[70]....
        /*0648*/ 	.word	0x00029b60


	//   ....[71]....
        /*064c*/ 	.word	0x00029b80


	//   ....[72]....
        /*0650*/ 	.word	0x00029c00


	//   ....[73]....
        /*0654*/ 	.word	0x00029c20


	//   ....[74]....
        /*0658*/ 	.word	0x00029c30


	//   ....[75]....
        /*065c*/ 	.word	0x00029c40


	//   ....[76]....
        /*0660*/ 	.word	0x0002a3b0


	//   ....[77]....
        /*0664*/ 	.word	0x0002a3e0


	//   ....[78]....
        /*0668*/ 	.word	0x0002a4a0


	//   ....[79]....
        /*066c*/ 	.word	0x0002a4c0


	//   ....[80]....
        /*0670*/ 	.word	0x0002a560


	//   ....[81]....
        /*0674*/ 	.word	0x0002a580


	//   ....[82]....
        /*0678*/ 	.word	0x0002a590


	//   ....[83]....
        /*067c*/ 	.word	0x0002a610


	//   ....[84]....
        /*0680*/ 	.word	0x0002ae60


	//   ....[85]....
        /*0684*/ 	.word	0x0002ae80


	//   ....[86]....
        /*0688*/ 	.word	0x0002b020


	//   ....[87]....
        /*068c*/ 	.word	0x0002b050


	//   ....[88]....
        /*0690*/ 	.word	0x0002b160


	//   ....[89]....
        /*0694*/ 	.word	0x0002b170


	//   ....[90]....
        /*0698*/ 	.word	0x0002b1a0


	//   ....[91]....
        /*069c*/ 	.word	0x0002b1b0


	//   ....[92]....
        /*06a0*/ 	.word	0x0002b7b0


	//   ....[93]....
        /*06a4*/ 	.word	0x0002b810


	//   ....[94]....
        /*06a8*/ 	.word	0x0002b9d0


	//   ....[95]....
        /*06ac*/ 	.word	0x0002ba10


	//   ....[96]....
        /*06b0*/ 	.word	0x0002ba20


	//   ....[97]....
        /*06b4*/ 	.word	0x0002ba30


	//   ....[98]....
        /*06b8*/ 	.word	0x0002bb80


	//   ....[99]....
        /*06bc*/ 	.word	0x0002bcd0


	//   ....[100]....
        /*06c0*/ 	.word	0x0002c4c0


	//   ....[101]....
        /*06c4*/ 	.word	0x0002c4e0


	//   ....[102]....
        /*06c8*/ 	.word	0x0002c530


	//   ....[103]....
        /*06cc*/ 	.word	0x0002c540


	//   ....[104]....
        /*06d0*/ 	.word	0x0002c580


	//   ....[105]....
        /*06d4*/ 	.word	0x0002c590


	//   ....[106]....
        /*06d8*/ 	.word	0x0002c5a0


	//   ....[107]....
        /*06dc*/ 	.word	0x0002c5e0


	//   ....[108]....
        /*06e0*/ 	.word	0x0002c8d0


	//   ....[109]....
        /*06e4*/ 	.word	0x0002c910


	//   ....[110]....
        /*06e8*/ 	.word	0x0002c930


	//   ....[111]....
        /*06ec*/ 	.word	0x0002c950


	//   ....[112]....
        /*06f0*/ 	.word	0x0002c980


	//   ....[113]....
        /*06f4*/ 	.word	0x0002c9a0


	//   ....[114]....
        /*06f8*/ 	.word	0x0002caa0


	//   ....[115]....
        /*06fc*/ 	.word	0x0002cbf0


	//   ....[116]....
        /*0700*/ 	.word	0x0002d220


	//   ....[117]....
        /*0704*/ 	.word	0x0002d250


	//   ....[118]....
        /*0708*/ 	.word	0x0002d2b0


	//   ....[119]....
        /*070c*/ 	.word	0x0002d2e0


	//   ....[120]....
        /*0710*/ 	.word	0x0002d310


	//   ....[121]....
        /*0714*/ 	.word	0x0002d340


	//   ....[122]....
        /*0718*/ 	.word	0x0002d370


	//   ....[123]....
        /*071c*/ 	.word	0x0002d3a0


	//   ....[124]....
        /*0720*/ 	.word	0x0002d540


	//   ....[125]....
        /*0724*/ 	.word	0x0002d570


	//   ....[126]....
        /*0728*/ 	.word	0x0002d5a0


	//   ....[127]....
        /*072c*/ 	.word	0x0002d5d0


	//   ....[128]....
        /*0730*/ 	.word	0x0002d600


	//   ....[129]....
        /*0734*/ 	.word	0x0002d630


	//   ....[130]....
        /*0738*/ 	.word	0x0002d6f0


	//   ....[131]....
        /*073c*/ 	.word	0x0002d710


	//   ....[132]....
        /*0740*/ 	.word	0x0002d730


	//   ....[133]....
        /*0744*/ 	.word	0x0002d790


	//   ....[134]....
        /*0748*/ 	.word	0x0002e1b0


	//   ....[135]....
        /*074c*/ 	.word	0x0002e780


	//   ....[136]....
        /*0750*/ 	.word	0x0002e870


	//   ....[137]....
        /*0754*/ 	.word	0x0002e910


	//   ....[138]....
        /*0758*/ 	.word	0x0002e970


	//   ....[139]....
        /*075c*/ 	.word	0x0002ea60


	//   ....[140]....
        /*0760*/ 	.word	0x0002ead0


	//   ....[141]....
        /*0764*/ 	.word	0x0002ebc0


	//   ....[142]....
        /*0768*/ 	.word	0x0002ec30


	//   ....[143]....
        /*076c*/ 	.word	0x0002ecd0


	//   ....[144]....
        /*0770*/ 	.word	0x0002edd0


	//   ....[145]....
        /*0774*/ 	.word	0x0002ee60


	//   ....[146]....
        /*0778*/ 	.word	0x0002eec0


	//   ....[147]....
        /*077c*/ 	.word	0x0002efb0


	//   ....[148]....
        /*0780*/ 	.word	0x0002f030


	//   ....[149]....
        /*0784*/ 	.word	0x0002f130


	//   ....[150]....
        /*0788*/ 	.word	0x0002f1a0


	//   ....[151]....
        /*078c*/ 	.word	0x0002f280


	//   ....[152]....
        /*0790*/ 	.word	0x0002f590


	//   ....[153]....
        /*0794*/ 	.word	0x0002f650


	//   ....[154]....
        /*0798*/ 	.word	0x0002f8c0


	//   ....[155]....
        /*079c*/ 	.word	0x0002f910


	//   ....[156]....
        /*07a0*/ 	.word	0x0002fb20


	//   ....[157]....
        /*07a4*/ 	.word	0x0002fb70


	//   ....[158]....
        /*07a8*/ 	.word	0x0002fd20


	//   ....[159]....
        /*07ac*/ 	.word	0x0002fd70


	//   ....[160]....
        /*07b0*/ 	.word	0x0002feb0


	//   ....[161]....
        /*07b4*/ 	.word	0x0002ffb0


	//   ....[162]....
        /*07b8*/ 	.word	0x00030220


	//   ....[163]....
        /*07bc*/ 	.word	0x00030270


	//   ....[164]....
        /*07c0*/ 	.word	0x00030440


	//   ....[165]....
        /*07c4*/ 	.word	0x00030490


	//   ....[166]....
        /*07c8*/ 	.word	0x00030660


	//   ....[167]....
        /*07cc*/ 	.word	0x000306b0


	//   ....[168]....
        /*07d0*/ 	.word	0x000307a0


	//   ....[169]....
        /*07d4*/ 	.word	0x00030840


	//   ....[170]....
        /*07d8*/ 	.word	0x000308a0


	//   ....[171]....
        /*07dc*/ 	.word	0x00030950


	//   ....[172]....
        /*07e0*/ 	.word	0x000309b0


	//   ....[173]....
        /*07e4*/ 	.word	0x00030a60


	//   ....[174]....
        /*07e8*/ 	.word	0x00030ac0


	//   ....[175]....
        /*07ec*/ 	.word	0x00030b70


	//   ....[176]....
        /*07f0*/ 	.word	0x00030c60


	//   ....[177]....
        /*07f4*/ 	.word	0x00030d40


	//   ....[178]....
        /*07f8*/ 	.word	0x00030e50


	//   ....[179]....
        /*07fc*/ 	.word	0x00030f50


	//   ....[180]....
        /*0800*/ 	.word	0x00031080


	//   ....[181]....
        /*0804*/ 	.word	0x00031160


	//   ....[182]....
        /*0808*/ 	.word	0x00031260


	//   ....[183]....
        /*080c*/ 	.word	0x00031340


	//   ....[184]....
        /*0810*/ 	.word	0x000313d0


	//   ....[185]....
        /*0814*/ 	.word	0x00031470


	//   ....[186]....
        /*0818*/ 	.word	0x000315e0


	//   ....[187]....
        /*081c*/ 	.word	0x00031650


	//   ....[188]....
        /*0820*/ 	.word	0x000316c0


	//   ....[189]....
        /*0824*/ 	.word	0x00031730


	//   ....[190]....
        /*0828*/ 	.word	0x000317a0


	//   ....[191]....
        /*082c*/ 	.word	0x00031820


	//   ....[192]....
        /*0830*/ 	.word	0x000318a0


	//   ....[193]....
        /*0834*/ 	.word	0x00031930


	//   ....[194]....
        /*0838*/ 	.word	0x000319a0


	//   ....[195]....
        /*083c*/ 	.word	0x00031a10


	//   ....[196]....
        /*0840*/ 	.word	0x00031a80


	//   ....[197]....
        /*0844*/ 	.word	0x00031b00


	//   ....[198]....
        /*0848*/ 	.word	0x00031b70


	//   ....[199]....
        /*084c*/ 	.word	0x00031c00


	//   ....[200]....
        /*0850*/ 	.word	0x00031c60


	//   ....[201]....
        /*0854*/ 	.word	0x00031cf0


	//   ....[202]....
        /*0858*/ 	.word	0x00031e20


	//   ....[203]....
        /*085c*/ 	.word	0x00033e20


	//   ....[204]....
        /*0860*/ 	.word	0x000354d0


	//   ....[205]....
        /*0864*/ 	.word	0x00035780


	//   ....[206]....
        /*0868*/ 	.word	0x000364c0


	//   ....[207]....
        /*086c*/ 	.word	0x00036500


	//   ....[208]....
        /*0870*/ 	.word	0x00036570


	//   ....[209]....
        /*0874*/ 	.word	0x00036590


	//   ....[210]....
        /*0878*/ 	.word	0x000436b0


	//----- nvinfo : EIATTR_REG_RECONFIG
	.align		4
.L_876:
        /*087c*/ 	.byte	0x01, 0x54
	.zero		2


	//----- nvinfo : EIATTR_SYSCALL_OFFSETS
	.align		4
        /*0880*/ 	.byte	0x04, 0x46
        /*0882*/ 	.short	(.L_878 - .L_877)


	//   ....[0]....
.L_877:
        /*0884*/ 	.word	0x0000ae70


	//   ....[1]....
        /*0888*/ 	.word	0x00028ed0


	//   ....[2]....
        /*088c*/ 	.word	0x00029020


	//   ....[3]....
        /*0890*/ 	.word	0x00029110


	//   ....[4]....
        /*0894*/ 	.word	0x00029fd0


	//   ....[5]....
        /*0898*/ 	.word	0x0002a890


	//----- nvinfo : EIATTR_MBARRIER_INSTR_OFFSETS
	.align		4
.L_878:
        /*089c*/ 	.byte	0x04, 0x39
        /*089e*/ 	.short	(.L_880 - .L_879)


	//   ....[0]....
.L_879:
        /*08a0*/ 	.word	0x00000190
        /*08a4*/ 	.word	0x000000ff
        /*08a8*/ 	.word	0x00038800
        /*08ac*/ 	.short	0x0100
        /*08ae*/ 	.byte	0x08
	.zero		1


	//   ....[1]....
        /*08b0*/ 	.word	0x000001a0
        /*08b4*/ 	.word	0x000000ff
        /*08b8*/ 	.word	0x00038810
        /*08bc*/ 	.short	0x0100
        /*08be*/ 	.byte	0x08
	.zero		1


	//   ....[2]....
        /*08c0*/ 	.word	0x000001b0
        /*08c4*/ 	.word	0x000000ff
        /*08c8*/ 	.word	0x00038820
        /*08cc*/ 	.short	0x0100
        /*08ce*/ 	.byte	0x08
	.zero		1


	//   ....[3]....
        /*08d0*/ 	.word	0x00000260
        /*08d4*/ 	.word	0x000000ff
        /*08d8*/ 	.word	0x00038830
        /*08dc*/ 	.short	0x0100
        /*08de*/ 	.byte	0x06
	.zero		1


	//   ....[4]....
        /*08e0*/ 	.word	0x00000270
        /*08e4*/ 	.word	0x000000ff
        /*08e8*/ 	.word	0x00038840
        /*08ec*/ 	.short	0x0100
        /*08ee*/ 	.byte	0x06
	.zero		1


	//   ....[5]....
        /*08f0*/ 	.word	0x00000280
        /*08f4*/ 	.word	0x000000ff
        /*08f8*/ 	.word	0x00038838
        /*08fc*/ 	.short	0x0100
        /*08fe*/ 	.byte	0x06
	.zero		1


	//   ....[6]....
        /*0900*/ 	.word	0x00000290
        /*0904*/ 	.word	0x000000ff
        /*0908*/ 	.word	0x00038848
        /*090c*/ 	.short	0x0100
        /*090e*/ 	.byte	0x06
	.zero		1


	//   ....[7]....
        /*0910*/ 	.word	0x000003c0
        /*0914*/ 	.word	0x000000ff
        /*0918*/ 	.word	0x00038850
        /*091c*/ 	.short	0x0100
        /*091e*/ 	.byte	0x08
	.zero		1


	//   ....[8]....
        /*0920*/ 	.word	0x000003d0
        /*0924*/ 	.word	0x000000ff
        /*0928*/ 	.word	0x00038860
        /*092c*/ 	.short	0x0100
        /*092e*/ 	.byte	0x08
	.zero		1


	//   ....[9]....
        /*0930*/ 	.word	0x000003e0
        /*0934*/ 	.word	0x000000ff
        /*0938*/ 	.word	0x00038858
        /*093c*/ 	.short	0x0100
        /*093e*/ 	.byte	0x08
	.zero		1


	//   ....[10]....
        /*0940*/ 	.word	0x000003f0
        /*0944*/ 	.word	0x000000ff
        /*0948*/ 	.word	0x00038868
        /*094c*/ 	.short	0x0100
        /*094e*/ 	.byte	0x08
	.zero		1


	//   ....[11]....
        /*0950*/ 	.word	0x000004e0
        /*0954*/ 	.word	0x000000ff
        /*0958*/ 	.word	0x00038870
        /*095c*/ 	.short	0x0100
        /*095e*/ 	.byte	0x06
	.zero		1


	//   ....[12]....
        /*0960*/ 	.word	0x000004f0
        /*0964*/ 	.word	0x000000ff
        /*0968*/ 	.word	0x00038880
        /*096c*/ 	.short	0x0100
        /*096e*/ 	.byte	0x06
	.zero		1


	//   ....[13]....
        /*0970*/ 	.word	0x00000500
        /*0974*/ 	.word	0x000000ff
        /*0978*/ 	.word	0x00038878
        /*097c*/ 	.short	0x0100
        /*097e*/ 	.byte	0x06
	.zero		1


	//   ....[14]....
        /*0980*/ 	.word	0x00000510
        /*0984*/ 	.word	0x000000ff
        /*0988*/ 	.word	0x00038888
        /*098c*/ 	.short	0x0100
        /*098e*/ 	.byte	0x06
	.zero		1


	//   ....[15]....
        /*0990*/ 	.word	0x00000640
        /*0994*/ 	.word	0x000000ff
        /*0998*/ 	.word	0x00038890
        /*099c*/ 	.short	0x0100
        /*099e*/ 	.byte	0x08
	.zero		1


	//   ....[16]....
        /*09a0*/ 	.word	0x00000650
        /*09a4*/ 	.word	0x000000ff
        /*09a8*/ 	.word	0x000388a0
        /*09ac*/ 	.short	0x0100
        /*09ae*/ 	.byte	0x08
	.zero		1


	//   ....[17]....
        /*09b0*/ 	.word	0x00000660
        /*09b4*/ 	.word	0x000000ff
        /*09b8*/ 	.word	0x00038898
        /*09bc*/ 	.short	0x0100
        /*09be*/ 	.byte	0x08
	.zero		1


	//   ....[18]....
        /*09c0*/ 	.word	0x00000670
        /*09c4*/ 	.word	0x000000ff
        /*09c8*/ 	.word	0x000388a8
        /*09cc*/ 	.short	0x0100
        /*09ce*/ 	.byte	0x08
	.zero		1


	//   ....[19]....
        /*09d0*/ 	.word	0x000007b0
        /*09d4*/ 	.word	0x000000ff
        /*09d8*/ 	.word	0x000388b0
        /*09dc*/ 	.short	0x0100
        /*09de*/ 	.byte	0x08
	.zero		1


	//   ....[20]....
        /*09e0*/ 	.word	0x000007c0
        /*09e4*/ 	.word	0x000000ff
        /*09e8*/ 	.word	0x000388c0
        /*09ec*/ 	.short	0x0100
        /*09ee*/ 	.byte	0x08
	.zero		1


	//   ....[21]....
        /*09f0*/ 	.word	0x000007d0
        /*09f4*/ 	.word	0x000000ff
        /*09f8*/ 	.word	0x000388b8
        /*09fc*/ 	.short	0x0100
        /*09fe*/ 	.byte	0x08
	.zero		1


	//   ....[22]....
        /*0a00*/ 	.word	0x000007e0
        /*0a04*/ 	.word	0x000000ff
        /*0a08*/ 	.word	0x000388c8
        /*0a0c*/ 	.short	0x0100
        /*0a0e*/ 	.byte	0x08
	.zero		1


	//   ....[23]....
        /*0a10*/ 	.word	0x00004e60
        /*0a14*/ 	.word	0x00000003
        /*0a18*/ 	.word	0x00000000
        /*0a1c*/ 	.short	0x0101
        /*0a1e*/ 	.byte	0x3f
	.zero		1


	//   ....[24]....
        /*0a20*/ 	.word	0x00008c20
        /*0a24*/ 	.word	0x00000004
        /*0a28*/ 	.word	0x00000000
        /*0a2c*/ 	.short	0x0101
        /*0a2e*/ 	.byte	0x3f
	.zero		1


	//   ....[25]....
        /*0a30*/ 	.word	0x0000b380
        /*0a34*/ 	.word	0x000000ff
        /*0a38*/ 	.word	0x00038800
        /*0a3c*/ 	.short	0x010a
        /*0a3e*/ 	.byte	0x2c
	.zero		1


	//   ....[26]....
        /*0a40*/ 	.word	0x0000b840
        /*0a44*/ 	.word	0x0000000a
        /*0a48*/ 	.word	0x00000000
        /*0a4c*/ 	.short	0x010a
        /*0a4e*/ 	.byte	0x3f
	.zero		1


	//   ....[27]....
        /*0a50*/ 	.word	0x0000b8a0
        /*0a54*/ 	.word	0x0000000a
        /*0a58*/ 	.word	0x00000000
        /*0a5c*/ 	.short	0x010a
        /*0a5e*/ 	.byte	0x3f
	.zero		1


	//   ....[28]....
        /*0a60*/ 	.word	0x0000bc50
        /*0a64*/ 	.word	0x000000ff
        /*0a68*/ 	.word	0x00038810
        /*0a6c*/ 	.short	0x010a
        /*0a6e*/ 	.byte	0x2c
	.zero		1


	//   ....[29]....
        /*0a70*/ 	.word	0x0000bd50
        /*0a74*/ 	.word	0x0000000a
        /*0a78*/ 	.word	0x00000000
        /*0a7c*/ 	.short	0x010a
        /*0a7e*/ 	.byte	0x3f
	.zero		1


	//   ....[30]....
        /*0a80*/ 	.word	0x0000bdb0
        /*0a84*/ 	.word	0x0000000a
        /*0a88*/ 	.word	0x00000000
        /*0a8c*/ 	.short	0x010a
        /*0a8e*/ 	.byte	0x3f
	.zero		1


	//   ....[31]....
        /*0a90*/ 	.word	0x0000d940
        /*0a94*/ 	.word	0x00000003
        /*0a98*/ 	.word	0x00000000
        /*0a9c*/ 	.short	0x0101
        /*0a9e*/ 	.byte	0x3f
	.zero		1


	//   ....[32]....
        /*0aa0*/ 	.word	0x00011d80
        /*0aa4*/ 	.word	0x00000000
        /*0aa8*/ 	.word	0x00000000
        /*0aac*/ 	.short	0x0101
        /*0aae*/ 	.byte	0x3f
	.zero		1


	//   ....[33]....
        /*0ab0*/ 	.word	0x000124f0
        /*0ab4*/ 	.word	0x00000006
        /*0ab8*/ 	.word	0x00000000
        /*0abc*/ 	.short	0x010a
        /*0abe*/ 	.byte	0x3f
	.zero		1


	//   ....[34]....
        /*0ac0*/ 	.word	0x00012590
        /*0ac4*/ 	.word	0x00000008
        /*0ac8*/ 	.word	0x00000000
        /*0acc*/ 	.short	0x010a
        /*0ace*/ 	.byte	0x3f
	.zero		1


	//   ....[35]....
        /*0ad0*/ 	.word	0x000129b0
        /*0ad4*/ 	.word	0x00000004
        /*0ad8*/ 	.word	0x00000000
        /*0adc*/ 	.short	0x010a
        /*0ade*/ 	.byte	0x3f
	.zero		1


	//   ....[36]....
        /*0ae0*/ 	.word	0x00012a10
        /*0ae4*/ 	.word	0x00000004
        /*0ae8*/ 	.word	0x00000000
        /*0aec*/ 	.short	0x010a
        /*0aee*/ 	.byte	0x3f
	.zero		1


	//   ....[37]....
        /*0af0*/ 	.word	0x000145a0
        /*0af4*/ 	.word	0x0000000a
        /*0af8*/ 	.word	0x00000000
        /*0afc*/ 	.short	0x0101
        /*0afe*/ 	.byte	0x3f
	.zero		1


	//   ....[38]....
        /*0b00*/ 	.word	0x00019030
        /*0b04*/ 	.word	0x00000003
        /*0b08*/ 	.word	0x00000000
        /*0b0c*/ 	.short	0x0101
        /*0b0e*/ 	.byte	0x3f
	.zero		1


	//   ....[39]....
        /*0b10*/ 	.word	0x00019200
        /*0b14*/ 	.word	0x00000006
        /*0b18*/ 	.word	0x00000000
        /*0b1c*/ 	.short	0x010a
        /*0b1e*/ 	.byte	0x3f
	.zero		1


	//   ....[40]....
        /*0b20*/ 	.word	0x000192a0
        /*0b24*/ 	.word	0x00000008
        /*0b28*/ 	.word	0x00000000
        /*0b2c*/ 	.short	0x010a
        /*0b2e*/ 	.byte	0x3f
	.zero		1


	//   ....[41]....
        /*0b30*/ 	.word	0x000196c0
        /*0b34*/ 	.word	0x00000004
        /*0b38*/ 	.word	0x00000000
        /*0b3c*/ 	.short	0x010a
        /*0b3e*/ 	.byte	0x3f
	.zero		1


	//   ....[42]....
        /*0b40*/ 	.word	0x00019720
        /*0b44*/ 	.word	0x00000004
        /*0b48*/ 	.word	0x00000000
        /*0b4c*/ 	.short	0x010a
        /*0b4e*/ 	.byte	0x3f
	.zero		1


	//   ....[43]....
        /*0b50*/ 	.word	0x0001b2b0
        /*0b54*/ 	.word	0x0000000a
        /*0b58*/ 	.word	0x00000000
        /*0b5c*/ 	.short	0x0101
        /*0b5e*/ 	.byte	0x3f
	.zero		1


	//   ....[44]....
        /*0b60*/ 	.word	0x00020bb0
        /*0b64*/ 	.word	0x00000003
        /*0b68*/ 	.word	0x00000000
        /*0b6c*/ 	.short	0x0101
        /*0b6e*/ 	.byte	0x3f
	.zero		1


	//   ....[45]....
        /*0b70*/ 	.word	0x00024190
        /*0b74*/ 	.word	0x000000ff
        /*0b78*/ 	.word	0x00000000
        /*0b7c*/ 	.short	0x0101
        /*0b7e*/ 	.byte	0x04
	.zero		1


	//   ....[46]....
        /*0b80*/ 	.word	0x000248e0
        /*0b84*/ 	.word	0x000000ff
        /*0b88*/ 	.word	0x00000000
        /*0b8c*/ 	.short	0x0101
        /*0b8e*/ 	.byte	0x04
	.zero		1


	//   ....[47]....
        /*0b90*/ 	.word	0x00029880
        /*0b94*/ 	.word	0x00000016
        /*0b98*/ 	.word	0x00038840
        /*0b9c*/ 	.short	0x010a
        /*0b9e*/ 	.byte	0x3f
	.zero		1


	//   ....[48]....
        /*0ba0*/ 	.word	0x00029d40
        /*0ba4*/ 	.word	0x00000016
        /*0ba8*/ 	.word	0x00038830
        /*0bac*/ 	.short	0x0107
        /*0bae*/ 	.byte	0x3f
	.zero		1


	//   ....[49]....
        /*0bb0*/ 	.word	0x00029e10
        /*0bb4*/ 	.word	0x00000016
        /*0bb8*/ 	.word	0x00038830
        /*0bbc*/ 	.short	0x0101
        /*0bbe*/ 	.byte	0x3f
	.zero		1


	//   ....[50]....
        /*0bc0*/ 	.word	0x0002a6d0
        /*0bc4*/ 	.word	0x00000011
        /*0bc8*/ 	.word	0x00038800
        /*0bcc*/ 	.short	0x0107
        /*0bce*/ 	.byte	0x3f
	.zero		1


	//   ....[51]....
        /*0bd0*/ 	.word	0x0002a760
        /*0bd4*/ 	.word	0x00000011
        /*0bd8*/ 	.word	0x00038800
        /*0bdc*/ 	.short	0x0101
        /*0bde*/ 	.byte	0x3f
	.zero		1


	//   ....[52]....
        /*0be0*/ 	.word	0x0002b450
        /*0be4*/ 	.word	0x00000011
        /*0be8*/ 	.word	0x00038810
        /*0bec*/ 	.short	0x0107
        /*0bee*/ 	.byte	0x3f
	.zero		1


	//   ....[53]....
        /*0bf0*/ 	.word	0x0002b550
        /*0bf4*/ 	.word	0x00000011
        /*0bf8*/ 	.word	0x00038810
        /*0bfc*/ 	.short	0x0101
        /*0bfe*/ 	.byte	0x3f
	.zero		1


	//   ....[54]....
        /*0c00*/ 	.word	0x0002b570
        /*0c04*/ 	.word	0x00000011
        /*0c08*/ 	.word	0x00038820
        /*0c0c*/ 	.short	0x010a
        /*0c0e*/ 	.byte	0x3f
	.zero		1


	//   ....[55]....
        /*0c10*/ 	.word	0x0002b5f0
        /*0c14*/ 	.word	0x00000016
        /*0c18*/ 	.word	0x00038860
        /*0c1c*/ 	.short	0x010a
        /*0c1e*/ 	.byte	0x3f
	.zero		1


	//   ....[56]....
        /*0c20*/ 	.word	0x0002bef0
        /*0c24*/ 	.word	0x00000016
        /*0c28*/ 	.word	0x00038850
        /*0c2c*/ 	.short	0x0107
        /*0c2e*/ 	.byte	0x3f
	.zero		1


	//   ....[57]....
        /*0c30*/ 	.word	0x0002bfb0
        /*0c34*/ 	.word	0x00000016
        /*0c38*/ 	.word	0x00038850
        /*0c3c*/ 	.short	0x0101
        /*0c3e*/ 	.byte	0x3f
	.zero		1


	//   ....[58]....
        /*0c40*/ 	.word	0x0002c340
        /*0c44*/ 	.word	0x00000006
        /*0c48*/ 	.word	0x00038840
        /*0c4c*/ 	.short	0x010a
        /*0c4e*/ 	.byte	0x3f
	.zero		1


	//   ....[59]....
        /*0c50*/ 	.word	0x0002c660
        /*0c54*/ 	.word	0x00000006
        /*0c58*/ 	.word	0x00038830
        /*0c5c*/ 	.short	0x0107
        /*0c5e*/ 	.byte	0x3f
	.zero		1


	//   ....[60]....
        /*0c60*/ 	.word	0x0002c710
        /*0c64*/ 	.word	0x00000006
        /*0c68*/ 	.word	0x00038830
        /*0c6c*/ 	.short	0x0101
        /*0c6e*/ 	.byte	0x3f
	.zero		1


	//   ....[61]....
        /*0c70*/ 	.word	0x0002c740
        /*0c74*/ 	.word	0x00000006
        /*0c78*/ 	.word	0x00038860
        /*0c7c*/ 	.short	0x010a
        /*0c7e*/ 	.byte	0x3f
	.zero		1


	//   ....[62]....
        /*0c80*/ 	.word	0x0002cdf0
        /*0c84*/ 	.word	0x00000006
        /*0c88*/ 	.word	0x00038850
        /*0c8c*/ 	.short	0x0107
        /*0c8e*/ 	.byte	0x3f
	.zero		1


	//   ....[63]....
        /*0c90*/ 	.word	0x0002cea0
        /*0c94*/ 	.word	0x00000006
        /*0c98*/ 	.word	0x00038850
        /*0c9c*/ 	.short	0x0101
        /*0c9e*/ 	.byte	0x3f
	.zero		1


	//   ....[64]....
        /*0ca0*/ 	.word	0x0002e130
        /*0ca4*/ 	.word	0x00000005
        /*0ca8*/ 	.word	0x00038820
        /*0cac*/ 	.short	0x010a
        /*0cae*/ 	.byte	0x3f
	.zero		1


	//   ....[65]....
        /*0cb0*/ 	.word	0x0002e2d0
        /*0cb4*/ 	.word	0x00000003
        /*0cb8*/ 	.word	0x00038840
        /*0cbc*/ 	.short	0x010a
        /*0cbe*/ 	.byte	0x3f
	.zero		1


	//   ....[66]....
        /*0cc0*/ 	.word	0x0002e370
        /*0cc4*/ 	.word	0x00000005
        /*0cc8*/ 	.word	0x00038840
        /*0ccc*/ 	.short	0x010a
        /*0cce*/ 	.byte	0x3f
	.zero		1


	//   ....[67]....
        /*0cd0*/ 	.word	0x0002e3b0
        /*0cd4*/ 	.word	0x00000003
        /*0cd8*/ 	.word	0x00038860
        /*0cdc*/ 	.short	0x010a
        /*0cde*/ 	.byte	0x3f
	.zero		1


	//   ....[68]....
        /*0ce0*/ 	.word	0x0002e3f0
        /*0ce4*/ 	.word	0x00000005
        /*0ce8*/ 	.word	0x00038860
        /*0cec*/ 	.short	0x010a
        /*0cee*/ 	.byte	0x3f
	.zero		1


	//   ....[69]....
        /*0cf0*/ 	.word	0x0002e460
        /*0cf4*/ 	.word	0x00000003
        /*0cf8*/ 	.word	0x00038800
        /*0cfc*/ 	.short	0x010a
        /*0cfe*/ 	.byte	0x3f
	.zero		1


	//   ....[70]....
        /*0d00*/ 	.word	0x0002e4b0
        /*0d04*/ 	.word	0x0000000a
        /*0d08*/ 	.word	0x00000000
        /*0d0c*/ 	.short	0x010a
        /*0d0e*/ 	.byte	0x3f
	.zero		1


	//   ....[71]....
        /*0d10*/ 	.word	0x0002e510
        /*0d14*/ 	.word	0x00000008
        /*0d18*/ 	.word	0x00038810
        /*0d1c*/ 	.short	0x010a
        /*0d1e*/ 	.byte	0x3f
	.zero		1


	//   ....[72]....
        /*0d20*/ 	.word	0x0002e560
        /*0d24*/ 	.word	0x0000000a
        /*0d28*/ 	.word	0x00000000
        /*0d2c*/ 	.short	0x010a
        /*0d2e*/ 	.byte	0x3f
	.zero		1


	//   ....[73]....
        /*0d30*/ 	.word	0x0002e5b0
        /*0d34*/ 	.word	0x00000008
        /*0d38*/ 	.word	0x00000000
        /*0d3c*/ 	.short	0x010a
        /*0d3e*/ 	.byte	0x3f
	.zero		1


	//   ....[74]....
        /*0d40*/ 	.word	0x0002e600
        /*0d44*/ 	.word	0x00000004
        /*0d48*/ 	.word	0x00000000
        /*0d4c*/ 	.short	0x010a
        /*0d4e*/ 	.byte	0x3f
	.zero		1


	//   ....[75]....
        /*0d50*/ 	.word	0x0002e650
        /*0d54*/ 	.word	0x00000008
        /*0d58*/ 	.word	0x00000000
        /*0d5c*/ 	.short	0x010a
        /*0d5e*/ 	.byte	0x3f
	.zero		1


	//   ....[76]....
        /*0d60*/ 	.word	0x0002e6a0
        /*0d64*/ 	.word	0x00000004
        /*0d68*/ 	.word	0x00000000
        /*0d6c*/ 	.short	0x010a
        /*0d6e*/ 	.byte	0x3f
	.zero		1


	//   ....[77]....
        /*0d70*/ 	.word	0x0002e7c0
        /*0d74*/ 	.word	0x00000016
        /*0d78*/ 	.word	0x00038840
        /*0d7c*/ 	.short	0x010a
        /*0d7e*/ 	.byte	0x3f
	.zero		1


	//   ....[78]....
        /*0d80*/ 	.word	0x0002fdb0
        /*0d84*/ 	.word	0x00000011
        /*0d88*/ 	.word	0x00038820
        /*0d8c*/ 	.short	0x010a
        /*0d8e*/ 	.byte	0x3f
	.zero		1


	//   ....[79]....
        /*0d90*/ 	.word	0x0002fe00
        /*0d94*/ 	.word	0x00000016
        /*0d98*/ 	.word	0x00038860
        /*0d9c*/ 	.short	0x010a
        /*0d9e*/ 	.byte	0x3f
	.zero		1


	//   ....[80]....
        /*0da0*/ 	.word	0x000306f0
        /*0da4*/ 	.word	0x00000006
        /*0da8*/ 	.word	0x00038840
        /*0dac*/ 	.short	0x010a
        /*0dae*/ 	.byte	0x3f
	.zero		1


	//   ....[81]....
        /*0db0*/ 	.word	0x00030bb0
        /*0db4*/ 	.word	0x00000006
        /*0db8*/ 	.word	0x00038860
        /*0dbc*/ 	.short	0x010a
        /*0dbe*/ 	.byte	0x3f
	.zero		1


	//   ....[82]....
        /*0dc0*/ 	.word	0x00031d40
        /*0dc4*/ 	.word	0x00000005
        /*0dc8*/ 	.word	0x00038820
        /*0dcc*/ 	.short	0x010a
        /*0dce*/ 	.byte	0x3f
	.zero		1


	//   ....[83]....
        /*0dd0*/ 	.word	0x00031ee0
        /*0dd4*/ 	.word	0x00000003
        /*0dd8*/ 	.word	0x00038840
        /*0ddc*/ 	.short	0x010a
        /*0dde*/ 	.byte	0x3f
	.zero		1


	//   ....[84]....
        /*0de0*/ 	.word	0x00031f30
        /*0de4*/ 	.word	0x00000005
        /*0de8*/ 	.word	0x00038840
        /*0dec*/ 	.short	0x010a
        /*0dee*/ 	.byte	0x3f
	.zero		1


	//   ....[85]....
        /*0df0*/ 	.word	0x00031f80
        /*0df4*/ 	.word	0x00000003
        /*0df8*/ 	.word	0x00038860
        /*0dfc*/ 	.short	0x010a
        /*0dfe*/ 	.byte	0x3f
	.zero		1


	//   ....[86]....
        /*0e00*/ 	.word	0x00032340
        /*0e04*/ 	.word	0x0000001a
        /*0e08*/ 	.word	0x00000000
        /*0e0c*/ 	.short	0x010a
        /*0e0e*/ 	.byte	0x3f
	.zero		1


	//   ....[87]....
        /*0e10*/ 	.word	0x00032480
        /*0e14*/ 	.word	0x00000009
        /*0e18*/ 	.word	0x00000000
        /*0e1c*/ 	.short	0x010a
        /*0e1e*/ 	.byte	0x3f
	.zero		1


	//   ....[88]....
        /*0e20*/ 	.word	0x00032ae0
        /*0e24*/ 	.word	0x0000003a
        /*0e28*/ 	.word	0x00000000
        /*0e2c*/ 	.short	0x010a
        /*0e2e*/ 	.byte	0x3f
	.zero		1


	//   ....[89]....
        /*0e30*/ 	.word	0x00032c20
        /*0e34*/ 	.word	0x00000038
        /*0e38*/ 	.word	0x00000000
        /*0e3c*/ 	.short	0x010a
        /*0e3e*/ 	.byte	0x3f
	.zero		1


	//   ....[90]....
        /*0e40*/ 	.word	0x000350f0
        /*0e44*/ 	.word	0x00000009
        /*0e48*/ 	.word	0x00000000
        /*0e4c*/ 	.short	0x0101
        /*0e4e*/ 	.byte	0x3f
	.zero		1


	//   ....[91]....
        /*0e50*/ 	.word	0x00043850
        /*0e54*/ 	.word	0x00000005
        /*0e58*/ 	.word	0x00000000
        /*0e5c*/ 	.short	0x0101
        /*0e5e*/ 	.byte	0x3f
	.zero		1


	//   ....[92]....
        /*0e60*/ 	.word	0x00043880
        /*0e64*/ 	.word	0x00000009
        /*0e68*/ 	.word	0x00000000
        /*0e6c*/ 	.short	0x010a
        /*0e6e*/ 	.byte	0x3f
	.zero		1


	//   ....[93]....
        /*0e70*/ 	.word	0x000438d0
        /*0e74*/ 	.word	0x00000038
        /*0e78*/ 	.word	0x00000000
        /*0e7c*/ 	.short	0x010a
        /*0e7e*/ 	.byte	0x3f
	.zero		1


	//----- nvinfo : EIATTR_NUM_MBARRIERS
	.align		4
.L_880:
        /*0e80*/ 	.byte	0x03, 0x38
        /*0e82*/ 	.short	0x0017


	//----- nvinfo : EIATTR_EXIT_INSTR_OFFSETS
	.align		4
        /*0e84*/ 	.byte	0x04, 0x1c
        /*0e86*/ 	.short	(.L_882 - .L_881)


	//   ....[0]....
.L_881:
        /*0e88*/ 	.word	0x00000a30


	//   ....[1]....
        /*0e8c*/ 	.word	0x00026fc0


	//   ....[2]....
        /*0e90*/ 	.word	0x0002e440


	//----- nvinfo : EIATTR_MAX_THREADS
	.align		4
.L_882:
        /*0e94*/ 	.byte	0x04, 0x05
        /*0e96*/ 	.short	(.L_884 - .L_883)
.L_883:
        /*0e98*/ 	.word	0x00000180
        /*0e9c*/ 	.word	0x00000001
        /*0ea0*/ 	.word	0x00000001


	//----- nvinfo : EIATTR_CRS_STACK_SIZE
	.align		4
.L_884:
        /*0ea4*/ 	.byte	0x04, 0x1e
        /*0ea6*/ 	.short	(.L_886 - .L_885)
.L_885:
        /*0ea8*/ 	.word	0x00000000


	//----- nvinfo : EIATTR_CBANK_PARAM_SIZE
	.align		4
.L_886:
        /*0eac*/ 	.byte	0x03, 0x19
        /*0eae*/ 	.short	0x0bf0


	//----- nvinfo : EIATTR_PARAM_CBANK
	.align		4
        /*0eb0*/ 	.byte	0x04, 0x0a
        /*0eb2*/ 	.short	(.L_888 - .L_887)
	.align		4
.L_887:
        /*0eb4*/ 	.word	index@(.nv.constant0._ZN7cutlass13device_kernelIN5flash11enable_sm90INS1_16FlashAttnFwdSm90INS1_25CollectiveMainloopFwdSm90ILi2EN4cute5tupleIJNS5_1CILi1EEES8_S8_EEENS6_IJNS7_ILi64EEESA_SA_EEELi512ENS_10bfloat16_tEfNS_4arch4Sm90ELb0ELb1ELb0ELb1ELb1ELb0ELb1ELb0ELb0ELb1ELb1ELb0EEENS1_21CollectiveEpilogueFwdINS6_IJSA_NS7_ILi512EEESA_EEES9_SC_SE_Li256ELb1ELb1ELb1ELb0EEENS1_36VarlenDynamicPersistentTileSchedulerILi64ELi64ELi256ELi128ELb1ELb1ELb1ELb1ELb0ELb1EEEEEEEEEvNT_6ParamsE)
        /*0eb8*/ 	.short	0x0210
        /*0eba*/ 	.short	0x0bf0


	//----- nvinfo : EIATTR_SW_WAR
	.align		4
.L_888:
        /*0ebc*/ 	.byte	0x04, 0x36
        /*0ebe*/ 	.short	(.L_890 - .L_889)
.L_889:
        /*0ec0*/ 	.word	0x00000008
.L_890:


//--------------------- .nv.info._ZN7cutlass13device_kernelIN5flash11enable_sm90INS1_16FlashAttnFwdSm90INS1_25CollectiveMainloopFwdSm90ILi2EN4cute5tupleIJNS5_1CILi1EEES8_S8_EEENS6_IJNS7_ILi64EEESA_SA_EEELi512ENS_10bfloat16_tEfNS_4arch4Sm90ELb0ELb1ELb0ELb1ELb1ELb1ELb1ELb0ELb0ELb1ELb1ELb0EEENS1_21CollectiveEpilogueFwdINS6_IJSA_NS7_ILi512EEESA_EEES9_SC_SE_Li256ELb1ELb1ELb1ELb0EEENS1_36VarlenDynamicPersistentTileSchedulerILi64ELi64ELi256ELi128ELb1ELb1ELb1ELb1ELb0ELb1EEEEEEEEEvNT_6ParamsE --------------------------
	.section	.nv.info._ZN7cutlass13device_kernelIN5flash11enable_sm90INS1_16FlashAttnFwdSm90INS1_25CollectiveMainloopFwdSm90ILi2EN4cute5tupleIJNS5_1CILi1EEES8_S8_EEENS6_IJNS7_ILi64EEESA_SA_EEELi512ENS_10bfloat16_tEfNS_4arch4Sm90ELb0ELb1ELb0ELb1ELb1ELb1ELb1ELb0ELb0ELb1ELb1ELb0EEENS1_21CollectiveEpilogueFwdINS6_IJSA_NS7_ILi512EEESA_EEES9_SC_SE_Li256ELb1ELb1ELb1ELb0EEENS1_36VarlenDynamicPersistentTileSchedulerILi64ELi64ELi256ELi128ELb1ELb1ELb1ELb1ELb0ELb1EEEEEEEEEvNT_6ParamsE,"",@"SHT_CUDA_INFO"
	.sectionflags	@""
	.align	4


	//----- nvinfo : EIATTR_CUDA_API_VERSION
	.align		4
        /*0000*/ 	.byte	0x04, 0x37
        /*0002*/ 	.short	(.L_892 - .L_891)
.L_891:
        /*0004*/ 	.word	0x00000082


	//----- nvinfo : EIATTR_KPARAM_INFO
	.align		4
.L_892:
        /*0008*/ 	.byte	0x04, 0x17
        /*000a*/ 	.short	(.L_894 - .L_893)
.L_893:
        /*000c*/ 	.word	0x00000000
        /*0010*/ 	.short	0x0000
        /*0012*/ 	.short	0x0070
        /*0014*/ 	.byte	0x00, 0xf0, 0x01, 0x2e


	//----- nvinfo : EIATTR_SPARSE_MMA_MASK
	.align		4
.L_894:
        /*0018*/ 	.byte	0x03, 0x50
        /*001a*/ 	.short	0x0000


	//----- nvinfo : EIATTR_MAXREG_COUNT
	.align		4
        /*001c*/ 	.byte	0x03, 0x1b
        /*001e*/ 	.short	0x00a8


	//----- nvinfo : EIATTR_NUM_BARRIERS
	.align		4
        /*0020*/ 	.byte	0x02, 0x4c
        /*0022*/ 	.byte	0x10
	.zero		1


	//----- nvinfo : EIATTR_EXTERNS
	.align		4
        /*0024*/ 	.byte	0x04, 0x0f
        /*0026*/ 	.short	(.L_896 - .L_895)


	//   ....[0]....
	.align		4
.L_895:
        /*0028*/ 	.word	index@(__assertfail)


	//----- nvinfo : EIATTR_ANNOTATIONS
	.align		4
.L_896:
        /*002c*/ 	.byte	0x04, 0x55
        /*002e*/ 	.short	(.L_898 - .L_897)


	//   ....[0]....
.L_897:
        /* <DEDUP_REMOVED lines=36> */


	//----- nvinfo : EIATTR_MERCURY_ISA_VERSION
	.align		4
.L_898:
        /*0260*/ 	.byte	0x03, 0x5f
        /*0262*/ 	.short	0x0101


	//----- nvinfo : EIATTR_UNUSED_LOAD_BYTE_OFFSET
	.align		4
        /*0264*/ 	.byte	0x04, 0x44
        /*0266*/ 	.short	(.L_900 - .L_899)


	//   ....[0]....
.L_899:
        /*0268*/ 	.word	0x00000b00
        /*026c*/ 	.word	0x0000fff0


	//   ....[1]....
        /*0270*/ 	.word	0x0002a010
        /*0274*/ 	.word	0x0000fff0


	//----- nvinfo : EIATTR_INT_WARP_WIDE_INSTR_OFFSETS
	.align		4
.L_900:
        /*0278*/ 	.byte	0x04, 0x31
        /*027a*/ 	.short	(.L_902 - .L_901)


	//   ....[0]....
.L_901:
        /*027c*/ 	.word	0x00000180


	//   ....[1]....
        /*0280*/ 	.word	0x000001c0


	//   ....[2]....
        /*0284*/ 	.word	0x00000230


	//   ....[3]....
        /*0288*/ 	.word	0x000002a0


	//   ....[4]....
        /*028c*/ 	.word	0x00032f90


	//   ....[5]....
        /*0290*/ 	.word	0x00033020


	//   ....[6]....
        /*0294*/ 	.word	0x000373f0


	//   ....[7]....
        /*0298*/ 	.word	0x00037480


	//----- nvinfo : EIATTR_COOP_GROUP_MASK_REGIDS
	.align		4
.L_902:
        /*029c*/ 	.byte	0x04, 0x29
        /*029e*/ 	.short	(.L_904 - .L_903)


	//   ....[0]....
.L_903:
        /*02a0*/ 	.word	0xffffffff


	//   ....[1]....
        /*02a4*/ 	.word	0xffffffff


	//   ....[2]....
        /*02a8*/ 	.word	0xffffffff


	//   ....[3]....
        /*02ac*/ 	.word	0xffffffff


	//   ....[4]....
        /*02b0*/ 	.word	0xffffffff


	//   ....[5]....
        /*02b4*/ 	.word	0xffffffff


	//   ....[6]....
        /*02b8*/ 	.word	0xffffffff


	//   ....[7]....
        /*02bc*/ 	.word	0xffffffff


	//   ....[8]....
        /*02c0*/ 	.word	0xffffffff


	//   ....[9]....
        /*02c4*/ 	.word	0xffffffff


	//   ....[10]....
        /*02c8*/ 	.word	0xffffffff


	//   ....[11]....
        /*02cc*/ 	.word	0xffffffff


	//   ....[12]....
        /*02d0*/ 	.word	0xffffffff


	//   ....[13]....
        /*02d4*/ 	.word	0xffffffff


	//   ....[14]....
        /*02d8*/ 	.word	0xffffffff


	//   ....[15]....
        /*02dc*/ 	.word	0xffffffff


	//   ....[16]....
        /*02e0*/ 	.word	0xffffffff


	//   ....[17]....
        /*02e4*/ 	.word	0xffffffff


	//   ....[18]....
        /*02e8*/ 	.word	0xffffffff


	//   ....[19]....
        /*02ec*/ 	.word	0xffffffff


	//   ....[20]....
        /*02f0*/ 	.word	0xffffffff


	//   ....[21]....
        /*02f4*/ 	.word	0xffffffff


	//   ....[22]....
        /*02f8*/ 	.word	0xffffffff


	//   ....[23]....
        /*02fc*/ 	.word	0xffffffff


	//   ....[24]....
        /*0300*/ 	.word	0xffffffff


	//   ....[25]....
        /*0304*/ 	.word	0xffffffff


	//   ....[26]....
        /*0308*/ 	.word	0xffffffff


	//   ....[27]....
        /*030c*/ 	.word	0xffffffff


	//   ....[28]....
        /*0310*/ 	.word	0xffffffff


	//   ....[29]....
        /*0314*/ 	.word	0xffffffff


	//   ....[30]....
        /*0318*/ 	.word	0xffffffff


	//   ....[31]....
        /*031c*/ 	.word	0xffffffff


	//   ....[32]....
        /*0320*/ 	.word	0xffffffff


	//   ....[33]....
        /*0324*/ 	.word	0xffffffff


	//   ....[34]....
        /*0328*/ 	.word	0xffffffff


	//   ....[35]....
        /*032c*/ 	.word	0xffffffff


	//   ....[36]....
        /*0330*/ 	.word	0xffffffff


	//   ....[37]....
        /*0334*/ 	.word	0xffffffff


	//   ....[38]....
        /*0338*/ 	.word	0xffffffff


	//   ....[39]....
        /*033c*/ 	.word	0xffffffff


	//   ....[40]....
        /*0340*/ 	.word	0xffffffff


	//   ....[41]....
        /*0344*/ 	.word	0xffffffff


	//   ....[42]....
        /*0348*/ 	.word	0xffffffff


	//   ....[43]....
        /*034c*/ 	.word	0xffffffff


	//   ....[44]....
        /*0350*/ 	.word	0xffffffff


	//   ....[45]....
        /*0354*/ 	.word	0xffffffff


	//   ....[46]....
        /*0358*/ 	.word	0xffffffff


	//   ....[47]....
        /*035c*/ 	.word	0xffffffff


	//   ....[48]....
        /*0360*/ 	.word	0xffffffff


	//   ....[49]....
        /*0364*/ 	.word	0xffffffff


	//   ....[50]....
        /*0368*/ 	.word	0xffffffff


	//   ....[51]....
        /*036c*/ 	.word	0xffffffff


	//   ....[52]....
        /*0370*/ 	.word	0xffffffff


	//   ....[53]....
        /*0374*/ 	.word	0xffffffff


	//   ....[54]....
        /*0378*/ 	.word	0xffffffff


	//   ....[55]....
        /*037c*/ 	.word	0xffffffff


	//   ....[56]....
        /*0380*/ 	.word	0xffffffff


	//   ....[57]....
        /*0384*/ 	.word	0xffffffff


	//   ....[58]....
        /*0388*/ 	.word	0xffffffff


	//   ....[59]....
        /*038c*/ 	.word	0xffffffff


	//   ....[60]....
        /*0390*/ 	.word	0xffffffff


	//   ....[61]....
        /*0394*/ 	.word	0xffffffff


	//   ....[62]....
        /*0398*/ 	.word	0xffffffff


	//   ....[63]....
        /*039c*/ 	.word	0xffffffff


	//   ....[64]....
        /*03a0*/ 	.word	0xffffffff


	//   ....[65]....
        /*03a4*/ 	.word	0xffffffff


	//   ....[66]....
        /*03a8*/ 	.word	0xffffffff


	//   ....[67]....
        /*03ac*/ 	.word	0xffffffff


	//   ....[68]....
        /*03b0*/ 	.word	0xffffffff


	//   ....[69]....
        /*03b4*/ 	.word	0xffffffff


	//   ....[70]....
        /*03b8*/ 	.word	0xffffffff


	//   ....[71]....
        /*03bc*/ 	.word	0xffffffff


	//   ....[72]....
        /*03c0*/ 	.word	0xffffffff


	//   ....[73]....
        /*03c4*/ 	.word	0xffffffff


	//   ....[74]....
        /*03c8*/ 	.word	0xffffffff


	//   ....[75]....
        /*03cc*/ 	.word	0xffffffff


	//   ....[76]....
        /*03d0*/ 	.word	0xffffffff


	//   ....[77]....
        /*03d4*/ 	.word	0xffffffff


	//   ....[78]....
        /*03d8*/ 	.word	0xffffffff


	//   ....[79]....
        /*03dc*/ 	.word	0xffffffff


	//   ....[80]....
        /*03e0*/ 	.word	0xffffffff


	//   ....[81]....
        /*03e4*/ 	.word	0xffffffff


	//   ....[82]....
        /*03e8*/ 	.word	0xffffffff


	//   ....[83]....
        /*03ec*/ 	.word	0xffffffff


	//   ....[84]....
        /*03f0*/ 	.word	0xffffffff


	//   ....[85]....
        /*03f4*/ 	.word	0xffffffff


	//   ....[86]....
        /*03f8*/ 	.word	0xffffffff


	//   ....[87]....
        /*03fc*/ 	.word	0xffffffff


	//   ....[88]....
        /*0400*/ 	.word	0xffffffff


	//   ....[89]....
        /*0404*/ 	.word	0xffffffff


	//   ....[90]....
        /*0408*/ 	.word	0xffffffff


	//   ....[91]....
        /*040c*/ 	.word	0xffffffff


	//   ....[92]....
        /*0410*/ 	.word	0xffffffff


	//   ....[93]....
        /*0414*/ 	.word	0xffffffff


	//   ....[94]....
        /*0418*/ 	.word	0xffffffff


	//   ....[95]....
        /*041c*/ 	.word	0xffffffff


	//   ....[96]....
        /*0420*/ 	.word	0xffffffff


	//   ....[97]....
        /*0424*/ 	.word	0xffffffff


	//   ....[98]....
        /*0428*/ 	.word	0xffffffff


	//   ....[99]....
        /*042c*/ 	.word	0xffffffff


	//   ....[100]....
        /*0430*/ 	.word	0xffffffff


	//   ....[101]....
        /*0434*/ 	.word	0xffffffff


	//   ....[102]....
        /*0438*/ 	.word	0xffffffff


	//   ....[103]....
        /*043c*/ 	.word	0xffffffff


	//   ....[104]....
        /*0440*/ 	.word	0xffffffff


	//   ....[105]....
        /*0444*/ 	.word	0xffffffff


	//   ....[106]....
        /*0448*/ 	.word	0xffffffff


	//   ....[107]....
        /*044c*/ 	.word	0xffffffff


	//   ....[108]....
        /*0450*/ 	.word	0xffffffff


	//   ....[109]....
        /*0454*/ 	.word	0xffffffff


	//   ....[110]....
        /*0458*/ 	.word	0xffffffff


	//   ....[111]....
        /*045c*/ 	.word	0xffffffff


	//   ....[112]....
        /*0460*/ 	.word	0xffffffff


	//   ....[113]....
        /*0464*/ 	.word	0xffffffff


	//   ....[114]....
        /*0468*/ 	.word	0xffffffff


	//   ....[115]....
        /*046c*/ 	.word	0xffffffff


	//   ....[116]....
        /*0470*/ 	.word	0xffffffff


	//   ....[117]....
        /*0474*/ 	.word	0xffffffff


	//   ....[118]....
        /*0478*/ 	.word	0xffffffff


	//   ....[119]....
        /*047c*/ 	.word	0xffffffff


	//   ....[120]....
        /*0480*/ 	.word	0xffffffff


	//   ....[121]....
        /*0484*/ 	.word	0xffffffff


	//   ....[122]....
        /*0488*/ 	.word	0xffffffff


	//   ....[123]....
        /*048c*/ 	.word	0xffffffff


	//   ....[124]....
        /*0490*/ 	.word	0xffffffff


	//   ....[125]....
        /*0494*/ 	.word	0xffffffff


	//   ....[126]....
        /*0498*/ 	.word	0xffffffff


	//   ....[127]....
        /*049c*/ 	.word	0xffffffff


	//   ....[128]....
        /*04a0*/ 	.word	0xffffffff


	//   ....[129]....
        /*04a4*/ 	.word	0xffffffff


	//   ....[130]....
        /*04a8*/ 	.word	0xffffffff


	//   ....[131]....
        /*04ac*/ 	.word	0xffffffff


	//   ....[132]....
        /*04b0*/ 	.word	0xffffffff


	//   ....[133]....
        /*04b4*/ 	.word	0xffffffff


	//   ....[134]....
        /*04b8*/ 	.word	0xffffffff


	//   ....[135]....
        /*04bc*/ 	.word	0xffffffff


	//   ....[136]....
        /*04c0*/ 	.word	0xffffffff


	//   ....[137]....
        /*04c4*/ 	.word	0xffffffff


	//   ....[138]....
        /*04c8*/ 	.word	0xffffffff


	//   ....[139]....
        /*04cc*/ 	.word	0xffffffff


	//   ....[140]....
        /*04d0*/ 	.word	0xffffffff


	//   ....[141]....
        /*04d4*/ 	.word	0xffffffff


	//   ....[142]....
        /*04d8*/ 	.word	0xffffffff


	//   ....[143]....
        /*04dc*/ 	.word	0xffffffff


	//   ....[144]....
        /*04e0*/ 	.word	0xffffffff


	//   ....[145]....
        /*04e4*/ 	.word	0xffffffff


	//   ....[146]....
        /*04e8*/ 	.word	0xffffffff


	//   ....[147]....
        /*04ec*/ 	.word	0xffffffff


	//   ....[148]....
        /*04f0*/ 	.word	0xffffffff


	//   ....[149]....
        /*04f4*/ 	.word	0xffffffff


	//   ....[150]....
        /*04f8*/ 	.word	0xffffffff


	//   ....[151]....
        /*04fc*/ 	.word	0xffffffff


	//   ....[152]....
        /*0500*/ 	.word	0xffffffff


	//   ....[153]....
        /*0504*/ 	.word	0xffffffff


	//   ....[154]....
        /*0508*/ 	.word	0xffffffff


	//   ....[155]....
        /*050c*/ 	.word	0xffffffff


	//   ....[156]....
        /*0510*/ 	.word	0xffffffff


	//   ....[157]....
        /*0514*/ 	.word	0xffffffff


	//   ....[158]....
        /*0518*/ 	.word	0xffffffff


	//   ....[159]....
        /*051c*/ 	.word	0xffffffff


	//   ....[160]....
        /*0520*/ 	.word	0xffffffff


	//   ....[161]....
        /*0524*/ 	.word	0x0500000f


	//   ....[162]....
        /*0528*/ 	.word	0x0500000f


	//   ....[163]....
        /*052c*/ 	.word	0x0500000f


	//   ....[164]....
        /*0530*/ 	.word	0x0500000f


	//   ....[165]....
        /*0534*/ 	.word	0x0500000f


	//   ....[166]....
        /*0538*/ 	.word	0x0500000f


	//   ....[167]....
        /*053c*/ 	.word	0x0500000f


	//   ....[168]....
        /*0540*/ 	.word	0x0500000f


	//   ....[169]....
        /*0544*/ 	.word	0x0500000f


	//   ....[170]....
        /*0548*/ 	.word	0x0500000f


	//   ....[171]....
        /*054c*/ 	.word	0x0500000f


	//   ....[172]....
        /*0550*/ 	.word	0x0500000f


	//   ....[173]....
        /*0554*/ 	.word	0x0500000f


	//   ....[174]....
        /*0558*/ 	.word	0x0500000f


	//   ....[175]....
        /*055c*/ 	.word	0x0500000f


	//   ....[176]....
        /*0560*/ 	.word	0x0500000f


	//   ....[177]....
        /*0564*/ 	.word	0x0500000f


	//   ....[178]....
        /*0568*/ 	.word	0x0500000f


	//   ....[179]....
        /*056c*/ 	.word	0x0500000f


	//   ....[180]....
        /*0570*/ 	.word	0x0500000f


	//   ....[181]....
        /*0574*/ 	.word	0x0500000f


	//   ....[182]....
        /*0578*/ 	.word	0x0500000f


	//   ....[183]....
        /*057c*/ 	.word	0x0500000f


	//   ....[184]....
        /*0580*/ 	.word	0x0500000f


	//   ....[185]....
        /*0584*/ 	.word	0x0500000f


	//   ....[186]....
        /*0588*/ 	.word	0x0500000f


	//   ....[187]....
        /*058c*/ 	.word	0x0500000f


	//   ....[188]....
        /*0590*/ 	.word	0x0500000f


	//   ....[189]....
        /*0594*/ 	.word	0x0500000f


	//   ....[190]....
        /*0598*/ 	.word	0x0500000f


	//   ....[191]....
        /*059c*/ 	.word	0x0500000f


	//   ....[192]....
        /*05a0*/ 	.word	0x0500000f


	//   ....[193]....
        /*05a4*/ 	.word	0x0500000f


	//   ....[194]....
        /*05a8*/ 	.word	0x0500000f


	//   ....[195]....
        /*05ac*/ 	.word	0x0500000f


	//   ....[196]....
        /*05b0*/ 	.word	0x0500000f


	//   ....[197]....
        /*05b4*/ 	.word	0x0500000f


	//   ....[198]....
        /*05b8*/ 	.word	0x0500000f


	//   ....[199]....
        /*05bc*/ 	.word	0x0500000f


	//   ....[200]....
        /*05c0*/ 	.word	0x0500000f


	//   ....[201]....
        /*05c4*/ 	.word	0x0500000f


	//   ....[202]....
        /*05c8*/ 	.word	0x0500000f


	//   ....[203]....
        /*05cc*/ 	.word	0x0500000f


	//   ....[204]....
        /*05d0*/ 	.word	0x0500000f


	//   ....[205]....
        /*05d4*/ 	.word	0x0500000f


	//   ....[206]....
        /*05d8*/ 	.word	0x0500000f


	//   ....[207]....
        /*05dc*/ 	.word	0x0500000f


	//   ....[208]....
        /*05e0*/ 	.word	0x0500000f


	//   ....[209]....
        /*05e4*/ 	.word	0x0500000f


	//   ....[210]....
        /*05e8*/ 	.word	0x0500000f


	//   ....[211]....
        /*05ec*/ 	.word	0x0500000f


	//   ....[212]....
        /*05f0*/ 	.word	0x0500000f


	//   ....[213]....
        /*05f4*/ 	.word	0x0500000f


	//   ....[214]....
        /*05f8*/ 	.word	0x0500000f


	//   ....[215]....
        /*05fc*/ 	.word	0x0500000f


	//   ....[216]....
        /*0600*/ 	.word	0x0500000f


	//   ....[217]....
        /*0604*/ 	.word	0x0500000f


	//   ....[218]....
        /*0608*/ 	.word	0x0500000f


	//   ....[219]....
        /*060c*/ 	.word	0x0500000f


	//   ....[220]....
        /*0610*/ 	.word	0x0500000f


	//   ....[221]....
        /*0614*/ 	.word	0x0500000f


	//   ....[222]....
        /*0618*/ 	.word	0x0500000f


	//   ....[223]....
        /*061c*/ 	.word	0x0500000f


	//   ....[224]....
        /*0620*/ 	.word	0x0500000f


	//   ....[225]....
        /*0624*/ 	.word	0x0500000f


	//   ....[226]....
        /*0628*/ 	.word	0x0500000f


	//   ....[227]....
        /*062c*/ 	.word	0x0500000f


	//   ....[228]....
        /*0630*/ 	.word	0x0500000f


	//   ....[229]....
        /*0634*/ 	.word	0x0500000f


	//   ....[230]....
        /*0638*/ 	.word	0x0500000f


	//   ....[231]....
        /*063c*/ 	.word	0x0500000f


	//   ....[232]....
        /*0640*/ 	.word	0x0500000f


	//   ....[233]....
        /*0644*/ 	.word	0x0500000f


	//   ....[234]....
        /*0648*/ 	.word	0x0500000f


	//   ....[235]....
        /*064c*/ 	.word	0x0500000f


	//   ....[236]....
        /*0650*/ 	.word	0x0500000f


	//   ....[237]....
        /*0654*/ 	.word	0x0500000f


	//   ....[238]....
        /*0658*/ 	.word	0x0500000f


	//   ....[239]....
        /*065c*/ 	.word	0x0500000f


	//   ....[240]....
        /*0660*/ 	.word	0x0500000f


	//   ....[241]....
        /*0664*/ 	.word	0x0500000f


	//   ....[242]....
        /*0668*/ 	.word	0x0500000f


	//   ....[243]....
        /*066c*/ 	.word	0x0500000f


	//   ....[244]....
        /*0670*/ 	.word	0x0500000f


	//   ....[245]....
        /*0674*/ 	.word	0x0500000f


	//   ....[246]....
        /*0678*/ 	.word	0x0500000f


	//   ....[247]....
        /*067c*/ 	.word	0x0500000f


	//   ....[248]....
        /*0680*/ 	.word	0x0500000f


	//   ....[249]....
        /*0684*/ 	.word	0x0500000f


	//   ....[250]....
        /*0688*/ 	.word	0x0500000f


	//   ....[251]....
        /*068c*/ 	.word	0x0500000f


	//   ....[252]....
        /*0690*/ 	.word	0xffffffff


	//   ....[253]....
        /*0694*/ 	.word	0xffffffff


	//   ....[254]....
        /*0698*/ 	.word	0xffffffff


	//   ....[255]....
        /*069c*/ 	.word	0xffffffff


	//   ....[0]....
        /*06a0*/ 	.word	0xffffffff


	//   ....[1]....
        /*06a4*/ 	.word	0xffffffff


	//   ....[2]....
        /*06a8*/ 	.word	0xffffffff


	//   ....[3]....
        /*06ac*/ 	.word	0xffffffff


	//----- nvinfo : EIATTR_COOP_GROUP_INSTR_OFFSETS
	.align		4
.L_904:
        /*06b0*/ 	.byte	0x04, 0x28
        /*06b2*/ 	.short	(.L_906 - .L_905)


	//   ....[0]....
.L_905:
        /*06b4*/ 	.word	0x000000c0


	//   ....[1]....
        /*06b8*/ 	.word	0x00000190


	//   ....[2]....
        /*06bc*/ 	.word	0x000001e0


	//   ....[3]....
        /*06c0*/ 	.word	0x00000400


	//   ....[4]....
        /*06c4*/ 	.word	0x00000560


	//   ....[5]....
        /*06c8*/ 	.word	0x00000680


	//   ....[6]....
        /*06cc*/ 	.word	0x000007e0


	//   ....[7]....
        /*06d0*/ 	.word	0x00003120


	//   ....[8]....
        /*06d4*/ 	.word	0x00003130


	//   ....[9]....
        /*06d8*/ 	.word	0x00003d30


	//   ....[10]....
        /*06dc*/ 	.word	0x00003d40


	//   ....[11]....
        /*06e0*/ 	.word	0x00004700


	//   ....[12]....
        /*06e4*/ 	.word	0x00004710


	//   ....[13]....
        /*06e8*/ 	.word	0x00004af0


	//   ....[14]....
        /*06ec*/ 	.word	0x00004b00


	//   ....[15]....
        /*06f0*/ 	.word	0x00006490


	//   ....[16]....
        /*06f4*/ 	.word	0x0000e450


	//   ....[17]....
        /*06f8*/ 	.word	0x0000f340


	//   ....[18]....
        /*06fc*/ 	.word	0x0000f350


	//   ....[19]....
        /*0700*/ 	.word	0x0000f360


	//   ....[20]....
        /*0704*/ 	.word	0x0000f370


	//   ....[21]....
        /*0708*/ 	.word	0x0000f6a0


	//   ....[22]....
        /*070c*/ 	.word	0x0000f6b0


	//   ....[23]....
        /*0710*/ 	.word	0x0000f6c0


	//   ....[24]....
        /*0714*/ 	.word	0x0000f6d0


	//   ....[25]....
        /*0718*/ 	.word	0x00010a00


	//   ....[26]....
        /*071c*/ 	.word	0x00010a20


	//   ....[27]....
        /*0720*/ 	.word	0x00010a30


	//   ....[28]....
        /*0724*/ 	.word	0x00010a40


	//   ....[29]....
        /*0728*/ 	.word	0x00010b40


	//   ....[30]....
        /*072c*/ 	.word	0x00010b60


	//   ....[31]....
        /*0730*/ 	.word	0x00010b70


	//   ....[32]....
        /*0734*/ 	.word	0x00010b80


	//   ....[33]....
        /*0738*/ 	.word	0x00013740


	//   ....[34]....
        /*073c*/ 	.word	0x00014900


	//   ....[35]....
        /*0740*/ 	.word	0x00014b10


	//   ....[36]....
        /*0744*/ 	.word	0x000156e0


	//   ....[37]....
        /*0748*/ 	.word	0x00015740


	//   ....[38]....
        /*074c*/ 	.word	0x00015790


	//   ....[39]....
        /*0750*/ 	.word	0x000157b0


	//   ....[40]....
        /*0754*/ 	.word	0x00019ec0


	//   ....[41]....
        /*0758*/ 	.word	0x0001b520


	//   ....[42]....
        /*075c*/ 	.word	0x0001c6e0


	//   ....[43]....
        /*0760*/ 	.word	0x0001c730


	//   ....[44]....
        /*0764*/ 	.word	0x0001c780


	//   ....[45]....
        /*0768*/ 	.word	0x0001c7a0


	//   ....[46]....
        /*076c*/ 	.word	0x00020e30


	//   ....[47]....
        /*0770*/ 	.word	0x00022230


	//   ....[48]....
        /*0774*/ 	.word	0x000233f0


	//   ....[49]....
        /*0778*/ 	.word	0x00023600


	//   ....[50]....
        /*077c*/ 	.word	0x000241d0


	//   ....[51]....
        /*0780*/ 	.word	0x00024230


	//   ....[52]....
        /*0784*/ 	.word	0x00024280


	//   ....[53]....
        /*0788*/ 	.word	0x000242a0


	//   ....[54]....
        /*078c*/ 	.word	0x000289b0


	//   ....[55]....
        /*0790*/ 	.word	0x00028b30


	//   ....[56]....
        /*0794*/ 	.word	0x00028b50


	//   ....[57]....
        /*0798*/ 	.word	0x00028b90


	//   ....[58]....
        /*079c*/ 	.word	0x00028bb0


	//   ....[59]....
        /*07a0*/ 	.word	0x0002af50


	//   ....[60]....
        /*07a4*/ 	.word	0x0002b340


	//   ....[61]....
        /*07a8*/ 	.word	0x0002b350


	//   ....[62]....
        /*07ac*/ 	.word	0x0002b370


	//   ....[63]....
        /*07b0*/ 	.word	0x0002b380


	//   ....[64]....
        /*07b4*/ 	.word	0x0002bfb0


	//   ....[65]....
        /*07b8*/ 	.word	0x0002bfd0


	//   ....[66]....
        /*07bc*/ 	.word	0x0002c280


	//   ....[67]....
        /*07c0*/ 	.word	0x0002c2a0


	//   ....[68]....
        /*07c4*/ 	.word	0x0002cc20


	//   ....[69]....
        /*07c8*/ 	.word	0x0002cc50


	//   ....[70]....
        /*07cc*/ 	.word	0x0002d6b0


	//   ....[71]....
        /*07d0*/ 	.word	0x0002d6d0


	//   ....[72]....
        /*07d4*/ 	.word	0x0002ebd0


	//   ....[73]....
        /*07d8*/ 	.word	0x0002ec00


	//   ....[74]....
        /*07dc*/ 	.word	0x0002ee40


	//   ....[75]....
        /*07e0*/ 	.word	0x0002ee60


	//   ....[76]....
        /*07e4*/ 	.word	0x0002f100


	//   ....[77]....
        /*07e8*/ 	.word	0x0002f310


	//   ....[78]....
        /*07ec*/ 	.word	0x0002f340


	//   ....[79]....
        /*07f0*/ 	.word	0x0002f370


	//   ....[80]....
        /*07f4*/ 	.word	0x0002f3a0


	//   ....[81]....
        /*07f8*/ 	.word	0x0002f3d0


	//   ....[82]....
        /*07fc*/ 	.word	0x0002f400


	//   ....[83]....
        /*0800*/ 	.word	0x0002f590


	//   ....[84]....
        /*0804*/ 	.word	0x0002f5c0


	//   ....[85]....
        /*0808*/ 	.word	0x0002f5f0


	//   ....[86]....
        /*080c*/ 	.word	0x0002f620


	//   ....[87]....
        /*0810*/ 	.word	0x0002f650


	//   ....[88]....
        /*0814*/ 	.word	0x0002f680


	//   ....[89]....
        /*0818*/ 	.word	0x0002f710


	//   ....[90]....
        /*081c*/ 	.word	0x0002f740


	//   ....[91]....
        /*0820*/ 	.word	0x0002f750


	//   ....[92]....
        /*0824*/ 	.word	0x0002f790


	//   ....[93]....
        /*0828*/ 	.word	0x00030f60


	//   ....[94]....
        /*082c*/ 	.word	0x00033d90


	//   ....[95]....
        /*0830*/ 	.word	0x00033db0


	//   ....[96]....
        /*0834*/ 	.word	0x00033e40


	//   ....[97]....
        /*0838*/ 	.word	0x00033e60


	//   ....[98]....
        /*083c*/ 	.word	0x00033ee0


	//   ....[99]....
        /*0840*/ 	.word	0x00033f00


	//   ....[100]....
        /*0844*/ 	.word	0x00033f10


	//   ....[101]....
        /*0848*/ 	.word	0x00033f20


	//   ....[102]....
        /*084c*/ 	.word	0x000346d0


	//   ....[103]....
        /*0850*/ 	.word	0x00034700


	//   ....[104]....
        /*0854*/ 	.word	0x000347b0


	//   ....[105]....
        /*0858*/ 	.word	0x000347c0


	//   ....[106]....
        /*085c*/ 	.word	0x000347d0


	//   ....[107]....
        /*0860*/ 	.word	0x00034850


	//   ....[108]....
        /*0864*/ 	.word	0x00034860


	//   ....[109]....
        /*0868*/ 	.word	0x000348d0


	//   ....[110]....
        /*086c*/ 	.word	0x000351a0


	//   ....[111]....
        /*0870*/ 	.word	0x00035230


	//   ....[112]....
        /*0874*/ 	.word	0x000352b0


	//   ....[113]....
        /*0878*/ 	.word	0x00035400


	//   ....[114]....
        /*087c*/ 	.word	0x00035460


	//   ....[115]....
        /*0880*/ 	.word	0x00035480


	//   ....[116]....
        /*0884*/ 	.word	0x00035490


	//   ....[117]....
        /*0888*/ 	.word	0x00035720


	//   ....[118]....
        /*088c*/ 	.word	0x00035c50


	//   ....[119]....
        /*0890*/ 	.word	0x00035cb0


	//   ....[120]....
        /*0894*/ 	.word	0x00035e70


	//   ....[121]....
        /*0898*/ 	.word	0x00035eb0


	//   ....[122]....
        /*089c*/ 	.word	0x00035ec0


	//   ....[123]....
        /*08a0*/ 	.word	0x00035ed0


	//   ....[124]....
        /*08a4*/ 	.word	0x00036020


	//   ....[125]....
        /*08a8*/ 	.word	0x00036170


	//   ....[126]....
        /*08ac*/ 	.word	0x00036940


	//   ....[127]....
        /*08b0*/ 	.word	0x00036960


	//   ....[128]....
        /*08b4*/ 	.word	0x000369b0


	//   ....[129]....
        /*08b8*/ 	.word	0x000369c0


	//   ....[130]....
        /*08bc*/ 	.word	0x00036a00


	//   ....[131]....
        /*08c0*/ 	.word	0x00036a10


	//   ....[132]....
        /*08c4*/ 	.word	0x00036a20


	//   ....[133]....
        /*08c8*/ 	.word	0x00036a60


	//   ....[134]....
        /*08cc*/ 	.word	0x00036d50


	//   ....[135]....
        /*08d0*/ 	.word	0x00036d90


	//   ....[136]....
        /*08d4*/ 	.word	0x00036db0


	//   ....[137]....
        /*08d8*/ 	.word	0x00036dd0


	//   ....[138]....
        /*08dc*/ 	.word	0x00036e00


	//   ....[139]....
        /*08e0*/ 	.word	0x00036e20


	//   ....[140]....
        /*08e4*/ 	.word	0x00036f20


	//   ....[141]....
        /*08e8*/ 	.word	0x00037070


	//   ....[142]....
        /*08ec*/ 	.word	0x000376a0


	//   ....[143]....
        /*08f0*/ 	.word	0x000376d0


	//   ....[144]....
        /*08f4*/ 	.word	0x00037730


	//   ....[145]....
        /*08f8*/ 	.word	0x00037760


	//   ....[146]....
        /*08fc*/ 	.word	0x00037790


	//   ....[147]....
        /*0900*/ 	.word	0x000377c0


	//   ....[148]....
        /*0904*/ 	.word	0x000377f0


	//   ....[149]....
        /*0908*/ 	.word	0x00037820


	//   ....[150]....
        /*090c*/ 	.word	0x000379c0


	//   ....[151]....
        /*0910*/ 	.word	0x000379f0


	//   ....[152]....
        /*0914*/ 	.word	0x00037a20


	//   ....[153]....
        /*0918*/ 	.word	0x00037a50


	//   ....[154]....
        /*091c*/ 	.word	0x00037a80


	//   ....[155]....
        /*0920*/ 	.word	0x00037ab0


	//   ....[156]....
        /*0924*/ 	.word	0x00037b70


	//   ....[157]....
        /*0928*/ 	.word	0x00037b90


	//   ....[158]....
        /*092c*/ 	.word	0x00037bb0


	//   ....[159]....
        /*0930*/ 	.word	0x00037c10


	//   ....[160]....
        /*0934*/ 	.word	0x00038630


	//   ....[161]....
        /*0938*/ 	.word	0x00038950


	//   ....[162]....
        /*093c*/ 	.word	0x000389e0


	//   ....[163]....
        /*0940*/ 	.word	0x00038ac0


	//   ....[164]....
        /*0944*/ 	.word	0x00038b50


	//   ....[165]....
        /*0948*/ 	.word	0x00038c30


	//   ....[166]....
        /*094c*/ 	.word	0x00038cc0


	//   ....[167]....
        /*0950*/ 	.word	0x00038da0


	//   ....[168]....
        /*0954*/ 	.word	0x00038e30


	//   ....[169]....
        /*0958*/ 	.word	0x00038e80


	//   ....[170]....
        /*095c*/ 	.word	0x00038ed0


	//   ....[171]....
        /*0960*/ 	.word	0x00038f70


	//   ....[172]....
        /*0964*/ 	.word	0x00039000


	//   ....[173]....
        /*0968*/ 	.word	0x00039050


	//   ....[174]....
        /*096c*/ 	.word	0x000390a0


	//   ....[175]....
        /*0970*/ 	.word	0x00039190


	//   ....[176]....
        /*0974*/ 	.word	0x00039240


	//   ....[177]....
        /*0978*/ 	.word	0x000392c0


	//   ....[178]....
        /*097c*/ 	.word	0x00039350


	//   ....[179]....
        /*0980*/ 	.word	0x00039440


	//   ....[180]....
        /*0984*/ 	.word	0x00039490


	//   ....[181]....
        /*0988*/ 	.word	0x000394e0


	//   ....[182]....
        /*098c*/ 	.word	0x000395d0


	//   ....[183]....
        /*0990*/ 	.word	0x000399a0


	//   ....[184]....
        /*0994*/ 	.word	0x00039c70


	//   ....[185]....
        /*0998*/ 	.word	0x00039d60


	//   ....[186]....
        /*099c*/ 	.word	0x00039e00


	//   ....[187]....
        /*09a0*/ 	.word	0x00039e60


	//   ....[188]....
        /*09a4*/ 	.word	0x00039f50


	//   ....[189]....
        /*09a8*/ 	.word	0x00039fc0


	//   ....[190]....
        /*09ac*/ 	.word	0x0003a0b0


	//   ....[191]....
        /*09b0*/ 	.word	0x0003a120


	//   ....[192]....
        /*09b4*/ 	.word	0x0003a1c0


	//   ....[193]....
        /*09b8*/ 	.word	0x0003a2b0


	//   ....[194]....
        /*09bc*/ 	.word	0x0003a350


	//   ....[195]....
        /*09c0*/ 	.word	0x0003a3b0


	//   ....[196]....
        /*09c4*/ 	.word	0x0003a470


	//   ....[197]....
        /*09c8*/ 	.word	0x0003a4d0


	//   ....[198]....
        /*09cc*/ 	.word	0x0003a570


	//   ....[199]....
        /*09d0*/ 	.word	0x0003a620


	//   ....[200]....
        /*09d4*/ 	.word	0x0003a700


	//   ....[201]....
        /*09d8*/ 	.word	0x0003a9f0


	//   ....[202]....
        /*09dc*/ 	.word	0x0003aab0


	//   ....[203]....
        /*09e0*/ 	.word	0x0003ad20


	//   ....[204]....
        /*09e4*/ 	.word	0x0003ada0


	//   ....[205]....
        /*09e8*/ 	.word	0x0003afb0


	//   ....[206]....
        /*09ec*/ 	.word	0x0003b000


	//   ....[207]....
        /*09f0*/ 	.word	0x0003b170


	//   ....[208]....
        /*09f4*/ 	.word	0x0003b200


	//   ....[209]....
        /*09f8*/ 	.word	0x0003b340


	//   ....[210]....
        /*09fc*/ 	.word	0x0003b440


	//   ....[211]....
        /*0a00*/ 	.word	0x0003b6b0


	//   ....[212]....
        /*0a04*/ 	.word	0x0003b700


	//   ....[213]....
        /*0a08*/ 	.word	0x0003b8d0


	//   ....[214]....
        /*0a0c*/ 	.word	0x0003b920


	//   ....[215]....
        /*0a10*/ 	.word	0x0003baf0


	//   ....[216]....
        /*0a14*/ 	.word	0x0003bb40


	//   ....[217]....
        /*0a18*/ 	.word	0x0003bc30


	//   ....[218]....
        /*0a1c*/ 	.word	0x0003bcd0


	//   ....[219]....
        /*0a20*/ 	.word	0x0003bd30


	//   ....[220]....
        /*0a24*/ 	.word	0x0003bde0


	//   ....[221]....
        /*0a28*/ 	.word	0x0003be40


	//   ....[222]....
        /*0a2c*/ 	.word	0x0003bef0


	//   ....[223]....
        /*0a30*/ 	.word	0x0003bf50


	//   ....[224]....
        /*0a34*/ 	.word	0x0003c000


	//   ....[225]....
        /*0a38*/ 	.word	0x0003c0f0


	//   ....[226]....
        /*0a3c*/ 	.word	0x0003c1d0


	//   ....[227]....
        /*0a40*/ 	.word	0x0003c2e0


	//   ....[228]....
        /*0a44*/ 	.word	0x0003c3e0


	//   ....[229]....
        /*0a48*/ 	.word	0x0003c510


	//   ....[230]....
        /*0a4c*/ 	.word	0x0003c5f0


	//   ....[231]....
        /*0a50*/ 	.word	0x0003c6f0


	//   ....[232]....
        /*0a54*/ 	.word	0x0003c7d0


	//   ....[233]....
        /*0a58*/ 	.word	0x0003c860


	//   ....[234]....
        /*0a5c*/ 	.word	0x0003c900


	//   ....[235]....
        /*0a60*/ 	.word	0x0003ca70


	//   ....[236]....
        /*0a64*/ 	.word	0x0003cae0


	//   ....[237]....
        /*0a68*/ 	.word	0x0003cb50


	//   ....[238]....
        /*0a6c*/ 	.word	0x0003cbc0


	//   ....[239]....
        /*0a70*/ 	.word	0x0003cc30


	//   ....[240]....
        /*0a74*/ 	.word	0x0003ccb0


	//   ....[241]....
        /*0a78*/ 	.word	0x0003cd30


	//   ....[242]....
        /*0a7c*/ 	.word	0x0003cdc0


	//   ....[243]....
        /*0a80*/ 	.word	0x0003ce30


	//   ....[244]....
        /*0a84*/ 	.word	0x0003cea0


	//   ....[245]....
        /*0a88*/ 	.word	0x0003cf10


	//   ....[246]....
        /*0a8c*/ 	.word	0x0003cf90


	//   ....[247]....
        /*0a90*/ 	.word	0x0003d000


	//   ....[248]....
        /*0a94*/ 	.word	0x0003d0b0


	//   ....[249]....
        /*0a98*/ 	.word	0x0003d100


	//   ....[250]....
        /*0a9c*/ 	.word	0x0003d190


	//   ....[251]....
        /*0aa0*/ 	.word	0x0003d2c0


	//   ....[252]....
        /*0aa4*/ 	.word	0x0003f1e0


	//   ....[253]....
        /*0aa8*/ 	.word	0x00040850


	//   ....[254]....
        /*0aac*/ 	.word	0x00040b40


	//   ....[255]....
        /*0ab0*/ 	.word	0x00041870


	//   ....[0]....
        /*0ab4*/ 	.word	0x000418c0


	//   ....[1]....
        /*0ab8*/ 	.word	0x000418e0


	//   ....[2]....
        /*0abc*/ 	.word	0x000418f0


	//   ....[3]....
        /*0ac0*/ 	.word	0x0004c5c0


	//----- nvinfo : EIATTR_REG_RECONFIG
	.align		4
.L_906:
        /*0ac4*/ 	.byte	0x01, 0x54
	.zero		2


	//----- nvinfo : EIATTR_SYSCALL_OFFSETS
	.align		4
        /*0ac8*/ 	.byte	0x04, 0x46
        /*0aca*/ 	.short	(.L_908 - .L_907)


	//   ....[0]....
.L_907:
        /*0acc*/ 	.word	0x00002560


	//   ....[1]....
        /*0ad0*/ 	.word	0x000026b0


	//   ....[2]....
        /*0ad4*/ 	.word	0x0000e800


	//   ....[3]....
        /*0ad8*/ 	.word	0x0000f0f0


	//   ....[4]....
        /*0adc*/ 	.word	0x00033180


	//   ....[5]....
        /*0ae0*/ 	.word	0x000332d0


	//   ....[6]....
        /*0ae4*/ 	.word	0x000333c0


	//   ....[7]....
        /*0ae8*/ 	.word	0x000342e0


	//   ....[8]....
        /*0aec*/ 	.word	0x00034b40


	//----- nvinfo : EIATTR_MBARRIER_INSTR_OFFSETS
	.align		4
.L_908:
        /*0af0*/ 	.byte	0x04, 0x39
        /*0af2*/ 	.short	(.L_910 - .L_909)


	//   ....[0]....
.L_909:
        /*0af4*/ 	.word	0x000002d0
        /*0af8*/ 	.word	0x000000ff
        /*0afc*/ 	.word	0x00038800
        /*0b00*/ 	.short	0x0100
        /*0b02*/ 	.byte	0x08
	.zero		1


	//   ....[1]....
        /*0b04*/ 	.word	0x000002f0
        /*0b08*/ 	.word	0x000000ff
        /*0b0c*/ 	.word	0x00038810
        /*0b10*/ 	.short	0x0100
        /*0b12*/ 	.byte	0x08
	.zero		1


	//   ....[2]....
        /*0b14*/ 	.word	0x00000300
        /*0b18*/ 	.word	0x000000ff
        /*0b1c*/ 	.word	0x00038820
        /*0b20*/ 	.short	0x0100
        /*0b22*/ 	.byte	0x08
	.zero		1


	//   ....[3]....
        /*0b24*/ 	.word	0x000003b0
        /*0b28*/ 	.word	0x000000ff
        /*0b2c*/ 	.word	0x00038830
        /*0b30*/ 	.short	0x0100
        /*0b32*/ 	.byte	0x06
	.zero		1


	//   ....[4]....
        /*0b34*/ 	.word	0x000003c0
        /*0b38*/ 	.word	0x000000ff
        /*0b3c*/ 	.word	0x00038840
        /*0b40*/ 	.short	0x0100
        /*0b42*/ 	.byte	0x06
	.zero		1


	//   ....[5]....
        /*0b44*/ 	.word	0x000003d0
        /*0b48*/ 	.word	0x000000ff
        /*0b4c*/ 	.word	0x00038838
        /*0b50*/ 	.short	0x0100
        /*0b52*/ 	.byte	0x06
	.zero		1


	//   ....[6]....
        /*0b54*/ 	.word	0x000003e0
        /*0b58*/ 	.word	0x000000ff
        /*0b5c*/ 	.word	0x00038848
        /*0b60*/ 	.short	0x0100
        /*0b62*/ 	.byte	0x06
	.zero		1


	//   ....[7]....
        /*0b64*/ 	.word	0x00000510
        /*0b68*/ 	.word	0x000000ff
        /*0b6c*/ 	.word	0x00038850
        /*0b70*/ 	.short	0x0100
        /*0b72*/ 	.byte	0x08
	.zero		1


	//   ....[8]....
        /*0b74*/ 	.word	0x00000520
        /*0b78*/ 	.word	0x000000ff
        /*0b7c*/ 	.word	0x00038860
        /*0b80*/ 	.short	0x0100
        /*0b82*/ 	.byte	0x08
	.zero		1


	//   ....[9]....
        /*0b84*/ 	.word	0x00000530
        /*0b88*/ 	.word	0x000000ff
        /*0b8c*/ 	.word	0x00038858
        /*0b90*/ 	.short	0x0100
        /*0b92*/ 	.byte	0x08
	.zero		1


	//   ....[10]....
        /*0b94*/ 	.word	0x00000540
        /*0b98*/ 	.word	0x000000ff
        /*0b9c*/ 	.word	0x00038868
        /*0ba0*/ 	.short	0x0100
        /*0ba2*/ 	.byte	0x08
	.zero		1


	//   ....[11]....
        /*0ba4*/ 	.word	0x00000630
        /*0ba8*/ 	.word	0x000000ff
        /*0bac*/ 	.word	0x00038870
        /*0bb0*/ 	.short	0x0100
        /*0bb2*/ 	.byte	0x06
	.zero		1


	//   ....[12]....
        /*0bb4*/ 	.word	0x00000640
        /*0bb8*/ 	.word	0x000000ff
        /*0bbc*/ 	.word	0x00038880
        /*0bc0*/ 	.short	0x0100
        /*0bc2*/ 	.byte	0x06
	.zero		1


	//   ....[13]....
        /*0bc4*/ 	.word	0x00000650
        /*0bc8*/ 	.word	0x000000ff
        /*0bcc*/ 	.word	0x00038878
        /*0bd0*/ 	.short	0x0100
        /*0bd2*/ 	.byte	0x06
	.zero		1


	//   ....[14]....
        /*0bd4*/ 	.word	0x00000660
        /*0bd8*/ 	.word	0x000000ff
        /*0bdc*/ 	.word	0x00038888
        /*0be0*/ 	.short	0x0100
        /*0be2*/ 	.byte	0x06
	.zero		1


	//   ....[15]....
        /*0be4*/ 	.word	0x00000790
        /*0be8*/ 	.word	0x000000ff
        /*0bec*/ 	.word	0x00038890
        /*0bf0*/ 	.short	0x0100
        /*0bf2*/ 	.byte	0x08
	.zero		1


	//   ....[16]....
        /*0bf4*/ 	.word	0x000007a0
        /*0bf8*/ 	.word	0x000000ff
        /*0bfc*/ 	.word	0x000388a0
        /*0c00*/ 	.short	0x0100
        /*0c02*/ 	.byte	0x08
	.zero		1


	//   ....[17]....
        /*0c04*/ 	.word	0x000007b0
        /*0c08*/ 	.word	0x000000ff
        /*0c0c*/ 	.word	0x00038898
        /*0c10*/ 	.short	0x0100
        /*0c12*/ 	.byte	0x08
	.zero		1


	//   ....[18]....
        /*0c14*/ 	.word	0x000007c0
        /*0c18*/ 	.word	0x000000ff
        /*0c1c*/ 	.word	0x000388a8
        /*0c20*/ 	.short	0x0100
        /*0c22*/ 	.byte	0x08
	.zero		1


	//   ....[19]....
        /*0c24*/ 	.word	0x000008f0
        /*0c28*/ 	.word	0x000000ff
        /*0c2c*/ 	.word	0x000388b0
        /*0c30*/ 	.short	0x0100
        /*0c32*/ 	.byte	0x08
	.zero		1


	//   ....[20]....
        /*0c34*/ 	.word	0x00000900
        /*0c38*/ 	.word	0x000000ff
        /*0c3c*/ 	.word	0x000388c0
        /*0c40*/ 	.short	0x0100
        /*0c42*/ 	.byte	0x08
	.zero		1


	//   ....[21]....
        /*0c44*/ 	.word	0x00000910
        /*0c48*/ 	.word	0x000000ff
        /*0c4c*/ 	.word	0x000388b8
        /*0c50*/ 	.short	0x0100
        /*0c52*/ 	.byte	0x08
	.zero		1


	//   ....[22]....
        /*0c54*/ 	.word	0x00000920
        /*0c58*/ 	.word	0x000000ff
        /*0c5c*/ 	.word	0x000388c8
        /*0c60*/ 	.short	0x0100
        /*0c62*/ 	.byte	0x08
	.zero		1


	//   ....[23]....
        /*0c64*/ 	.word	0x000030d0
        /*0c68*/ 	.word	0x00000028
        /*0c6c*/ 	.word	0x00038890
        /*0c70*/ 	.short	0x010a
        /*0c72*/ 	.byte	0x3f
	.zero		1


	//   ....[24]....
        /*0c74*/ 	.word	0x00003ce0
        /*0c78*/ 	.word	0x00000028
        /*0c7c*/ 	.word	0x00038890
        /*0c80*/ 	.short	0x010a
        /*0c82*/ 	.byte	0x3f
	.zero		1


	//   ....[25]....
        /*0c84*/ 	.word	0x00004570
        /*0c88*/ 	.word	0x00000028
        /*0c8c*/ 	.word	0x00038890
        /*0c90*/ 	.short	0x010a
        /*0c92*/ 	.byte	0x3f
	.zero		1


	//   ....[26]....
        /*0c94*/ 	.word	0x00004940
        /*0c98*/ 	.word	0x00000004
        /*0c9c*/ 	.word	0x00000000
        /*0ca0*/ 	.short	0x0101
        /*0ca2*/ 	.byte	0x3f
	.zero		1


	//   ....[27]....
        /*0ca4*/ 	.word	0x00004980
        /*0ca8*/ 	.word	0x00000028
        /*0cac*/ 	.word	0x000388b0
        /*0cb0*/ 	.short	0x010a
        /*0cb2*/ 	.byte	0x3f
	.zero		1


	//   ....[28]....
        /*0cb4*/ 	.word	0x00005250
        /*0cb8*/ 	.word	0x00000028
        /*0cbc*/ 	.word	0x00000000
        /*0cc0*/ 	.short	0x0101
        /*0cc2*/ 	.byte	0x3f
	.zero		1


	//   ....[29]....
        /*0cc4*/ 	.word	0x00008900
        /*0cc8*/ 	.word	0x0000000e
        /*0ccc*/ 	.word	0x00000000
        /*0cd0*/ 	.short	0x0101
        /*0cd2*/ 	.byte	0x3f
	.zero		1


	//   ....[30]....
        /*0cd4*/ 	.word	0x0000c710
        /*0cd8*/ 	.word	0x0000000e
        /*0cdc*/ 	.word	0x00000000
        /*0ce0*/ 	.short	0x0101
        /*0ce2*/ 	.byte	0x3f
	.zero		1


	//   ....[31]....
        /*0ce4*/ 	.word	0x0000ee70
        /*0ce8*/ 	.word	0x00000002
        /*0cec*/ 	.word	0x00038800
        /*0cf0*/ 	.short	0x010a
        /*0cf2*/ 	.byte	0x3f
	.zero		1


	//   ....[32]....
        /*0cf4*/ 	.word	0x0000eec0
        /*0cf8*/ 	.word	0x00000002
        /*0cfc*/ 	.word	0x00038800
        /*0d00*/ 	.short	0x010a
        /*0d02*/ 	.byte	0x3f
	.zero		1


	//   ....[33]....
        /*0d04*/ 	.word	0x0000f930
        /*0d08*/ 	.word	0x00000002
        /*0d0c*/ 	.word	0x00038800
        /*0d10*/ 	.short	0x010a
        /*0d12*/ 	.byte	0x3f
	.zero		1


	//   ....[34]....
        /*0d14*/ 	.word	0x00010e90
        /*0d18*/ 	.word	0x00000002
        /*0d1c*/ 	.word	0x00038800
        /*0d20*/ 	.short	0x010a
        /*0d22*/ 	.byte	0x3f
	.zero		1


	//   ....[35]....
        /*0d24*/ 	.word	0x00012620
        /*0d28*/ 	.word	0x00000004
        /*0d2c*/ 	.word	0x00000000
        /*0d30*/ 	.short	0x010a
        /*0d32*/ 	.byte	0x3f
	.zero		1


	//   ....[36]....
        /*0d34*/ 	.word	0x000126c0
        /*0d38*/ 	.word	0x00000002
        /*0d3c*/ 	.word	0x00000000
        /*0d40*/ 	.short	0x010a
        /*0d42*/ 	.byte	0x3f
	.zero		1


	//   ....[37]....
        /*0d44*/ 	.word	0x00012ae0
        /*0d48*/ 	.word	0x00000002
        /*0d4c*/ 	.word	0x00000000
        /*0d50*/ 	.short	0x010a
        /*0d52*/ 	.byte	0x3f
	.zero		1


	//   ....[38]....
        /*0d54*/ 	.word	0x00012b40
        /*0d58*/ 	.word	0x00000002
        /*0d5c*/ 	.word	0x00000000
        /*0d60*/ 	.short	0x010a
        /*0d62*/ 	.byte	0x3f
	.zero		1


	//   ....[39]....
        /*0d64*/ 	.word	0x000146d0
        /*0d68*/ 	.word	0x0000000a
        /*0d6c*/ 	.word	0x00000000
        /*0d70*/ 	.short	0x0101
        /*0d72*/ 	.byte	0x3f
	.zero		1


	//   ....[40]....
        /*0d74*/ 	.word	0x00019fd0
        /*0d78*/ 	.word	0x00000004
        /*0d7c*/ 	.word	0x00000000
        /*0d80*/ 	.short	0x0101
        /*0d82*/ 	.byte	0x3f
	.zero		1


	//   ....[41]....
        /*0d84*/ 	.word	0x0001a400
        /*0d88*/ 	.word	0x00000004
        /*0d8c*/ 	.word	0x00000000
        /*0d90*/ 	.short	0x010a
        /*0d92*/ 	.byte	0x3f
	.zero		1


	//   ....[42]....
        /*0d94*/ 	.word	0x0001a4a0
        /*0d98*/ 	.word	0x00000002
        /*0d9c*/ 	.word	0x00000000
        /*0da0*/ 	.short	0x010a
        /*0da2*/ 	.byte	0x3f
	.zero		1


	//   ....[43]....
        /*0da4*/ 	.word	0x0001a8c0
        /*0da8*/ 	.word	0x00000002
        /*0dac*/ 	.word	0x00000000
        /*0db0*/ 	.short	0x010a
        /*0db2*/ 	.byte	0x3f
	.zero		1


	//   ....[44]....
        /*0db4*/ 	.word	0x0001a920
        /*0db8*/ 	.word	0x00000002
        /*0dbc*/ 	.word	0x00000000
        /*0dc0*/ 	.short	0x010a
        /*0dc2*/ 	.byte	0x3f
	.zero		1


	//   ....[45]....
        /*0dc4*/ 	.word	0x0001c4b0
        /*0dc8*/ 	.word	0x00000008
        /*0dcc*/ 	.word	0x00000000
        /*0dd0*/ 	.short	0x0101
        /*0dd2*/ 	.byte	0x3f
	.zero		1


	//   ....[46]....
        /*0dd4*/ 	.word	0x00020f40
        /*0dd8*/ 	.word	0x00000004
        /*0ddc*/ 	.word	0x00000000
        /*0de0*/ 	.short	0x0101
        /*0de2*/ 	.byte	0x3f
	.zero		1


	//   ....[47]....
        /*0de4*/ 	.word	0x00021110
        /*0de8*/ 	.word	0x00000004
        /*0dec*/ 	.word	0x00000000
        /*0df0*/ 	.short	0x010a
        /*0df2*/ 	.byte	0x3f
	.zero		1


	//   ....[48]....
        /*0df4*/ 	.word	0x000211b0
        /*0df8*/ 	.word	0x00000002
        /*0dfc*/ 	.word	0x00000000
        /*0e00*/ 	.short	0x010a
        /*0e02*/ 	.byte	0x3f
	.zero		1


	//   ....[49]....
        /*0e04*/ 	.word	0x000215d0
        /*0e08*/ 	.word	0x00000002
        /*0e0c*/ 	.word	0x00000000
        /*0e10*/ 	.short	0x010a
        /*0e12*/ 	.byte	0x3f
	.zero		1


	//   ....[50]....
        /*0e14*/ 	.word	0x00021630
        /*0e18*/ 	.word	0x00000002
        /*0e1c*/ 	.word	0x00000000
        /*0e20*/ 	.short	0x010a
        /*0e22*/ 	.byte	0x3f
	.zero		1


	//   ....[51]....
        /*0e24*/ 	.word	0x000231c0
        /*0e28*/ 	.word	0x00000008
        /*0e2c*/ 	.word	0x00000000
        /*0e30*/ 	.short	0x0101
        /*0e32*/ 	.byte	0x3f
	.zero		1


	//   ....[52]....
        /*0e34*/ 	.word	0x00028ac0
        /*0e38*/ 	.word	0x00000004
        /*0e3c*/ 	.word	0x00000000
        /*0e40*/ 	.short	0x0101
        /*0e42*/ 	.byte	0x3f
	.zero		1


	//   ....[53]....
        /*0e44*/ 	.word	0x0002bfa0
        /*0e48*/ 	.word	0x00000003
        /*0e4c*/ 	.word	0x00000000
        /*0e50*/ 	.short	0x0101
        /*0e52*/ 	.byte	0x3f
	.zero		1


	//   ....[54]....
        /*0e54*/ 	.word	0x0002cb80
        /*0e58*/ 	.word	0x00000006
        /*0e5c*/ 	.word	0x00000000
        /*0e60*/ 	.short	0x0101
        /*0e62*/ 	.byte	0x3f
	.zero		1


	//   ....[55]....
        /*0e64*/ 	.word	0x00031040
        /*0e68*/ 	.word	0x00000012
        /*0e6c*/ 	.word	0x00038820
        /*0e70*/ 	.short	0x010a
        /*0e72*/ 	.byte	0x3f
	.zero		1


	//   ....[56]....
        /*0e74*/ 	.word	0x000310f0
        /*0e78*/ 	.word	0x00000003
        /*0e7c*/ 	.word	0x000388a0
        /*0e80*/ 	.short	0x010a
        /*0e82*/ 	.byte	0x3f
	.zero		1


	//   ....[57]....
        /*0e84*/ 	.word	0x00031320
        /*0e88*/ 	.word	0x00000003
        /*0e8c*/ 	.word	0x000388c0
        /*0e90*/ 	.short	0x010a
        /*0e92*/ 	.byte	0x3f
	.zero		1


	//   ....[58]....
        /*0e94*/ 	.word	0x00031d10
        /*0e98*/ 	.word	0x0000000a
        /*0e9c*/ 	.word	0x000388a0
        /*0ea0*/ 	.short	0x010a
        /*0ea2*/ 	.byte	0x3f
	.zero		1


	//   ....[59]....
        /*0ea4*/ 	.word	0x00031f30
        /*0ea8*/ 	.word	0x0000000a
        /*0eac*/ 	.word	0x000388c0
        /*0eb0*/ 	.short	0x010a
        /*0eb2*/ 	.byte	0x3f
	.zero		1


	//   ....[60]....
        /*0eb4*/ 	.word	0x00033b80
        /*0eb8*/ 	.word	0x00000019
        /*0ebc*/ 	.word	0x00038840
        /*0ec0*/ 	.short	0x010a
        /*0ec2*/ 	.byte	0x3f
	.zero		1


	//   ....[61]....
        /*0ec4*/ 	.word	0x00034020
        /*0ec8*/ 	.word	0x00000019
        /*0ecc*/ 	.word	0x00038830
        /*0ed0*/ 	.short	0x0107
        /*0ed2*/ 	.byte	0x3f
	.zero		1


	//   ....[62]....
        /*0ed4*/ 	.word	0x000340e0
        /*0ed8*/ 	.word	0x00000019
        /*0edc*/ 	.word	0x00038830
        /*0ee0*/ 	.short	0x0101
        /*0ee2*/ 	.byte	0x3f
	.zero		1


	//   ....[63]....
        /*0ee4*/ 	.word	0x00034980
        /*0ee8*/ 	.word	0x00000012
        /*0eec*/ 	.word	0x00038800
        /*0ef0*/ 	.short	0x0107
        /*0ef2*/ 	.byte	0x3f
	.zero		1


	//   ....[64]....
        /*0ef4*/ 	.word	0x00034a10
        /*0ef8*/ 	.word	0x00000012
        /*0efc*/ 	.word	0x00038800
        /*0f00*/ 	.short	0x0101
        /*0f02*/ 	.byte	0x3f
	.zero		1


	//   ....[65]....
        /*0f04*/ 	.word	0x000358e0
        /*0f08*/ 	.word	0x00000012
        /*0f0c*/ 	.word	0x00038810
        /*0f10*/ 	.short	0x0107
        /*0f12*/ 	.byte	0x3f
	.zero		1


	//   ....[66]....
        /*0f14*/ 	.word	0x000359e0
        /*0f18*/ 	.word	0x00000012
        /*0f1c*/ 	.word	0x00038810
        /*0f20*/ 	.short	0x0101
        /*0f22*/ 	.byte	0x3f
	.zero		1


	//   ....[67]....
        /*0f24*/ 	.word	0x00035a00
        /*0f28*/ 	.word	0x00000012
        /*0f2c*/ 	.word	0x00038820
        /*0f30*/ 	.short	0x010a
        /*0f32*/ 	.byte	0x3f
	.zero		1


	//   ....[68]....
        /*0f34*/ 	.word	0x00035a80
        /*0f38*/ 	.word	0x00000019
        /*0f3c*/ 	.word	0x00038860
        /*0f40*/ 	.short	0x010a
        /*0f42*/ 	.byte	0x3f
	.zero		1


	//   ....[69]....
        /*0f44*/ 	.word	0x00036390
        /*0f48*/ 	.word	0x00000019
        /*0f4c*/ 	.word	0x00038850
        /*0f50*/ 	.short	0x0107
        /*0f52*/ 	.byte	0x3f
	.zero		1


	//   ....[70]....
        /*0f54*/ 	.word	0x00036450
        /*0f58*/ 	.word	0x00000019
        /*0f5c*/ 	.word	0x00038850
        /*0f60*/ 	.short	0x0101
        /*0f62*/ 	.byte	0x3f
	.zero		1


	//   ....[71]....
        /*0f64*/ 	.word	0x000367c0
        /*0f68*/ 	.word	0x00000006
        /*0f6c*/ 	.word	0x00038840
        /*0f70*/ 	.short	0x010a
        /*0f72*/ 	.byte	0x3f
	.zero		1


	//   ....[72]....
        /*0f74*/ 	.word	0x00036ae0
        /*0f78*/ 	.word	0x00000006
        /*0f7c*/ 	.word	0x00038830
        /*0f80*/ 	.short	0x0107
        /*0f82*/ 	.byte	0x3f
	.zero		1


	//   ....[73]....
        /*0f84*/ 	.word	0x00036b90
        /*0f88*/ 	.word	0x00000006
        /*0f8c*/ 	.word	0x00038830
        /*0f90*/ 	.short	0x0101
        /*0f92*/ 	.byte	0x3f
	.zero		1


	//   ....[74]....
        /*0f94*/ 	.word	0x00036bc0
        /*0f98*/ 	.word	0x00000006
        /*0f9c*/ 	.word	0x00038860
        /*0fa0*/ 	.short	0x010a
        /*0fa2*/ 	.byte	0x3f
	.zero		1


	//   ....[75]....
        /*0fa4*/ 	.word	0x00037270
        /*0fa8*/ 	.word	0x00000006
        /*0fac*/ 	.word	0x00038850
        /*0fb0*/ 	.short	0x0107
        /*0fb2*/ 	.byte	0x3f
	.zero		1


	//   ....[76]....
        /*0fb4*/ 	.word	0x00037320
        /*0fb8*/ 	.word	0x00000006
        /*0fbc*/ 	.word	0x00038850
        /*0fc0*/ 	.short	0x0101
        /*0fc2*/ 	.byte	0x3f
	.zero		1


	//   ....[77]....
        /*0fc4*/ 	.word	0x000385b0
        /*0fc8*/ 	.word	0x00000007
        /*0fcc*/ 	.word	0x00038820
        /*0fd0*/ 	.short	0x010a
        /*0fd2*/ 	.byte	0x3f
	.zero		1


	//   ....[78]....
        /*0fd4*/ 	.word	0x00038720
        /*0fd8*/ 	.word	0x00000005
        /*0fdc*/ 	.word	0x00038840
        /*0fe0*/ 	.short	0x010a
        /*0fe2*/ 	.byte	0x3f
	.zero		1


	//   ....[79]....
        /*0fe4*/ 	.word	0x000387c0
        /*0fe8*/ 	.word	0x00000003
        /*0fec*/ 	.word	0x00038840
        /*0ff0*/ 	.short	0x010a
        /*0ff2*/ 	.byte	0x3f
	.zero		1


	//   ....[80]....
        /*0ff4*/ 	.word	0x00038800
        /*0ff8*/ 	.word	0x00000005
        /*0ffc*/ 	.word	0x00038860
        /*1000*/ 	.short	0x010a
        /*1002*/ 	.byte	0x3f
	.zero		1


	//   ....[81]....
        /*1004*/ 	.word	0x00038840
        /*1008*/ 	.word	0x00000003
        /*100c*/ 	.word	0x00038860
        /*1010*/ 	.short	0x010a
        /*1012*/ 	.byte	0x3f
	.zero		1


	//   ....[82]....
        /*1014*/ 	.word	0x000388a0
        /*1018*/ 	.word	0x00000028
        /*101c*/ 	.word	0x00038890
        /*1020*/ 	.short	0x010a
        /*1022*/ 	.byte	0x3f
	.zero		1


	//   ....[83]....
        /*1024*/ 	.word	0x00038a10
        /*1028*/ 	.word	0x00000028
        /*102c*/ 	.word	0x00038890
        /*1030*/ 	.short	0x010a
        /*1032*/ 	.byte	0x3f
	.zero		1


	//   ....[84]....
        /*1034*/ 	.word	0x00038b90
        /*1038*/ 	.word	0x00000028
        /*103c*/ 	.word	0x00038890
        /*1040*/ 	.short	0x010a
        /*1042*/ 	.byte	0x3f
	.zero		1


	//   ....[85]....
        /*1044*/ 	.word	0x00038cf0
        /*1048*/ 	.word	0x00000028
        /*104c*/ 	.word	0x000388b0
        /*1050*/ 	.short	0x010a
        /*1052*/ 	.byte	0x3f
	.zero		1


	//   ....[86]....
        /*1054*/ 	.word	0x000390d0
        /*1058*/ 	.word	0x00000002
        /*105c*/ 	.word	0x00038800
        /*1060*/ 	.short	0x010a
        /*1062*/ 	.byte	0x3f
	.zero		1


	//   ....[87]....
        /*1064*/ 	.word	0x000396e0
        /*1068*/ 	.word	0x00000002
        /*106c*/ 	.word	0x00038800
        /*1070*/ 	.short	0x010a
        /*1072*/ 	.byte	0x3f
	.zero		1


	//   ....[88]....
        /*1074*/ 	.word	0x00039730
        /*1078*/ 	.word	0x00000002
        /*107c*/ 	.word	0x00000000
        /*1080*/ 	.short	0x010a
        /*1082*/ 	.byte	0x3f
	.zero		1


	//   ....[89]....
        /*1084*/ 	.word	0x00039780
        /*1088*/ 	.word	0x00000002
        /*108c*/ 	.word	0x00000000
        /*1090*/ 	.short	0x010a
        /*1092*/ 	.byte	0x3f
	.zero		1


	//   ....[90]....
        /*1094*/ 	.word	0x000397d0
        /*1098*/ 	.word	0x00000002
        /*109c*/ 	.word	0x00000000
        /*10a0*/ 	.short	0x010a
        /*10a2*/ 	.byte	0x3f
	.zero		1


	//   ....[91]....
        /*10a4*/ 	.word	0x00039820
        /*10a8*/ 	.word	0x00000002
        /*10ac*/ 	.word	0x00000000
        /*10b0*/ 	.short	0x010a
        /*10b2*/ 	.byte	0x3f
	.zero		1


	//   ....[92]....
        /*10b4*/ 	.word	0x00039870
        /*10b8*/ 	.word	0x00000002
        /*10bc*/ 	.word	0x00000000
        /*10c0*/ 	.short	0x010a
        /*10c2*/ 	.byte	0x3f
	.zero		1


	//   ....[93]....
        /*10c4*/ 	.word	0x000398c0
        /*10c8*/ 	.word	0x00000002
        /*10cc*/ 	.word	0x00000000
        /*10d0*/ 	.short	0x010a
        /*10d2*/ 	.byte	0x3f
	.zero		1


	//   ....[94]....
        /*10d4*/ 	.word	0x00039a60
        /*10d8*/ 	.word	0x00000012
        /*10dc*/ 	.word	0x00038820
        /*10e0*/ 	.short	0x010a
        /*10e2*/ 	.byte	0x3f
	.zero		1


	//   ....[95]....
        /*10e4*/ 	.word	0x00039ab0
        /*10e8*/ 	.word	0x00000003
        /*10ec*/ 	.word	0x000388a0
        /*10f0*/ 	.short	0x010a
        /*10f2*/ 	.byte	0x3f
	.zero		1


	//   ....[96]....
        /*10f4*/ 	.word	0x00039b00
        /*10f8*/ 	.word	0x00000003
        /*10fc*/ 	.word	0x000388c0
        /*1100*/ 	.short	0x010a
        /*1102*/ 	.byte	0x3f
	.zero		1


	//   ....[97]....
        /*1104*/ 	.word	0x00039b50
        /*1108*/ 	.word	0x0000000a
        /*110c*/ 	.word	0x000388a0
        /*1110*/ 	.short	0x010a
        /*1112*/ 	.byte	0x3f
	.zero		1


	//   ....[98]....
        /*1114*/ 	.word	0x00039ba0
        /*1118*/ 	.word	0x0000000a
        /*111c*/ 	.word	0x000388c0
        /*1120*/ 	.short	0x010a
        /*1122*/ 	.byte	0x3f
	.zero		1


	//   ....[99]....
        /*1124*/ 	.word	0x00039cb0
        /*1128*/ 	.word	0x00000019
        /*112c*/ 	.word	0x00038840
        /*1130*/ 	.short	0x010a
        /*1132*/ 	.byte	0x3f
	.zero		1


	//   ....[100]....
        /*1134*/ 	.word	0x0003b240
        /*1138*/ 	.word	0x00000012
        /*113c*/ 	.word	0x00038820
        /*1140*/ 	.short	0x010a
        /*1142*/ 	.byte	0x3f
	.zero		1


	//   ....[101]....
        /*1144*/ 	.word	0x0003b290
        /*1148*/ 	.word	0x00000019
        /*114c*/ 	.word	0x00038860
        /*1150*/ 	.short	0x010a
        /*1152*/ 	.byte	0x3f
	.zero		1


	//   ....[102]....
        /*1154*/ 	.word	0x0003bb80
        /*1158*/ 	.word	0x00000006
        /*115c*/ 	.word	0x00038840
        /*1160*/ 	.short	0x010a
        /*1162*/ 	.byte	0x3f
	.zero		1


	//   ....[103]....
        /*1164*/ 	.word	0x0003c040
        /*1168*/ 	.word	0x00000006
        /*116c*/ 	.word	0x00038860
        /*1170*/ 	.short	0x010a
        /*1172*/ 	.byte	0x3f
	.zero		1


	//   ....[104]....
        /*1174*/ 	.word	0x0003d1e0
        /*1178*/ 	.word	0x00000007
        /*117c*/ 	.word	0x00038820
        /*1180*/ 	.short	0x010a
        /*1182*/ 	.byte	0x3f
	.zero		1


	//   ....[105]....
        /*1184*/ 	.word	0x0003d380
        /*1188*/ 	.word	0x00000005
        /*118c*/ 	.word	0x00038840
        /*1190*/ 	.short	0x010a
        /*1192*/ 	.byte	0x3f
	.zero		1


	//   ....[106]....
        /*1194*/ 	.word	0x0003d3d0
        /*1198*/ 	.word	0x00000003
        /*119c*/ 	.word	0x00038840
        /*11a0*/ 	.short	0x010a
        /*11a2*/ 	.byte	0x3f
	.zero		1


	//   ....[107]....
        /*11a4*/ 	.word	0x0003d420
        /*11a8*/ 	.word	0x00000005
        /*11ac*/ 	.word	0x00038860
        /*11b0*/ 	.short	0x010a
        /*11b2*/ 	.byte	0x3f
	.zero		1


	//   ....[108]....
        /*11b4*/ 	.word	0x0003d640
        /*11b8*/ 	.word	0x00000005
        /*11bc*/ 	.word	0x00000000
        /*11c0*/ 	.short	0x010a
        /*11c2*/ 	.byte	0x3f
	.zero		1


	//   ....[109]....
        /*11c4*/ 	.word	0x0003d780
        /*11c8*/ 	.word	0x0000000c
        /*11cc*/ 	.word	0x00000000
        /*11d0*/ 	.short	0x010a
        /*11d2*/ 	.byte	0x3f
	.zero		1


	//   ....[110]....
        /*11d4*/ 	.word	0x0003dd20
        /*11d8*/ 	.word	0x0000000c
        /*11dc*/ 	.word	0x00038810
        /*11e0*/ 	.short	0x010a
        /*11e2*/ 	.byte	0x3f
	.zero		1


	//   ....[111]....
        /*11e4*/ 	.word	0x0003dea0
        /*11e8*/ 	.word	0x0000000e
        /*11ec*/ 	.word	0x00000000
        /*11f0*/ 	.short	0x010a
        /*11f2*/ 	.byte	0x3f
	.zero		1


	//   ....[112]....
        /*11f4*/ 	.word	0x0003dfe0
        /*11f8*/ 	.word	0x0000000c
        /*11fc*/ 	.word	0x00000000
        /*1200*/ 	.short	0x010a
        /*1202*/ 	.byte	0x3f
	.zero		1


	//   ....[113]....
        /*1204*/ 	.word	0x000404b0
        /*1208*/ 	.word	0x00000005
        /*120c*/ 	.word	0x00000000
        /*1210*/ 	.short	0x0101
        /*1212*/ 	.byte	0x3f
	.zero		1


	//   ....[114]....
        /*1214*/ 	.word	0x0004c780
        /*1218*/ 	.word	0x00000000
        /*121c*/ 	.word	0x00000000
        /*1220*/ 	.short	0x0101
        /*1222*/ 	.byte	0x3f
	.zero		1


	//   ....[115]....
        /*1224*/ 	.word	0x0004c7a0
        /*1228*/ 	.word	0x0000000c
        /*122c*/ 	.word	0x00000000
        /*1230*/ 	.short	0x010a
        /*1232*/ 	.byte	0x3f
	.zero		1


	//   ....[116]....
        /*1234*/ 	.word	0x0004c7f0
        /*1238*/ 	.word	0x0000000c
        /*123c*/ 	.word	0x00038810
        /*1240*/ 	.short	0x010a
        /*1242*/ 	.byte	0x3f
	.zero		1


	//   ....[117]....
        /*1244*/ 	.word	0x0004c840
        /*1248*/ 	.word	0x0000000c
        /*124c*/ 	.word	0x00000000
        /*1250*/ 	.short	0x010a
        /*1252*/ 	.byte	0x3f
	.zero		1


	//----- nvinfo : EIATTR_NUM_MBARRIERS
	.align		4
.L_910:
        /*1254*/ 	.byte	0x03, 0x38
        /*1256*/ 	.short	0x0017


	//----- nvinfo : EIATTR_EXIT_INSTR_OFFSETS
	.align		4
        /*1258*/ 	.byte	0x04, 0x1c
        /*125a*/ 	.short	(.L_912 - .L_911)


	//   ....[0]....
.L_911:
        /*125c*/ 	.word	0x00038890


	//----- nvinfo : EIATTR_MAX_THREADS
	.align		4
.L_912:
        /*1260*/ 	.byte	0x04, 0x05
        /*1262*/ 	.short	(.L_914 - .L_913)
.L_913:
        /*1264*/ 	.word	0x00000180
        /*1268*/ 	.word	0x00000001
        /*126c*/ 	.word	0x00000001


	//----- nvinfo : EIATTR_CRS_STACK_SIZE
	.align		4
.L_914:
        /*1270*/ 	.byte	0x04, 0x1e
        /*1272*/ 	.short	(.L_916 - .L_915)
.L_915:
        /*1274*/ 	.word	0x00000000


	//----- nvinfo : EIATTR_CBANK_PARAM_SIZE
	.align		4
.L_916:
        /*1278*/ 	.byte	0x03, 0x19
        /*127a*/ 	.short	0x0bf0


	//----- nvinfo : EIATTR_PARAM_CBANK
	.align		4
        /*127c*/ 	.byte	0x04, 0x0a
        /*127e*/ 	.short	(.L_918 - .L_917)
	.align		4
.L_917:
        /*1280*/ 	.word	index@(.nv.constant0._ZN7cutlass13device_kernelIN5flash11enable_sm90INS1_16FlashAttnFwdSm90INS1_25CollectiveMainloopFwdSm90ILi2EN4cute5tupleIJNS5_1CILi1EEES8_S8_EEENS6_IJNS7_ILi64EEESA_SA_EEELi512ENS_10bfloat16_tEfNS_4arch4Sm90ELb0ELb1ELb0ELb1ELb1ELb1ELb1ELb0ELb0ELb1ELb1ELb0EEENS1_21CollectiveEpilogueFwdINS6_IJSA_NS7_ILi512EEESA_EEES9_SC_SE_Li256ELb1ELb1ELb1ELb0EEENS1_36VarlenDynamicPersistentTileSchedulerILi64ELi64ELi256ELi128ELb1ELb1ELb1ELb1ELb0ELb1EEEEEEEEEvNT_6ParamsE)
        /*1284*/ 	.short	0x0210
        /*1286*/ 	.short	0x0bf0


	//----- nvinfo : EIATTR_SW_WAR
	.align		4
.L_918:
        /*1288*/ 	.byte	0x04, 0x36
        /*128a*/ 	.short	(.L_920 - .L_919)
.L_919:
        /*128c*/ 	.word	0x00000008
.L_920:


//--------------------- .nv.info._ZN7cutlass13device_kernelIN5flash11enable_sm90INS1_16FlashAttnFwdSm90INS1_25CollectiveMainloopFwdSm90ILi2EN4cute5tupleIJNS5_1CILi1EEES8_S8_EEENS6_IJNS7_ILi64EEESA_SA_EEELi512ENS_10bfloat16_tEfNS_4arch4Sm90ELb1ELb0ELb0ELb0ELb1ELb0ELb0ELb0ELb0ELb1ELb1ELb0EEENS1_21CollectiveEpilogueFwdINS6_IJSA_NS7_ILi512EEESA_EEES9_SC_SE_Li256ELb0ELb1ELb1ELb0EEENS1_19SingleTileSchedulerILb0ELb1ELb1ELi64EEEEEEEEEvNT_6ParamsE --------------------------
	.section	.nv.info._ZN7cutlass13device_kernelIN5flash11enable_sm90INS1_16FlashAttnFwdSm90INS1_25CollectiveMainloopFwdSm90ILi2EN4cute5tupleIJNS5_1CILi1EEES8_S8_EEENS6_IJNS7_ILi64EEESA_SA_EEELi512ENS_10bfloat16_tEfNS_4arch4Sm90ELb1ELb0ELb0ELb0ELb1ELb0ELb0ELb0ELb0ELb1ELb1ELb0EEENS1_21CollectiveEpilogueFwdINS6_IJSA_NS7_ILi512EEESA_EEES9_SC_SE_Li256ELb0ELb1ELb1ELb0EEENS1_19SingleTileSchedulerILb0ELb1ELb1ELi64EEEEEEEEEvNT_6ParamsE,"",@"SHT_CUDA_INFO"
	.sectionflags	@""
	.align	4


	//----- nvinfo : EIATTR_CUDA_API_VERSION
	.align		4
        /*0000*/ 	.byte	0x04, 0x37
        /*0002*/ 	.short	(.L_922 - .L_921)
.L_921:
        /*0004*/ 	.word	0x00000082


	//----- nvinfo : EIATTR_KPARAM_INFO
	.align		4
.L_922:
        /*0008*/ 	.byte	0x04, 0x17
        /*000a*/ 	.short	(.L_924 - .L_923)
.L_923:
        /*000c*/ 	.word	0x00000000
        /*0010*/ 	.short	0x0000
        /*0012*/ 	.short	0x0070
        /*0014*/ 	.byte	0x00, 0xf0, 0x01, 0x28


	//----- nvinfo : EIATTR_SPARSE_MMA_MASK
	.align		4
.L_924:
        /*0018*/ 	.byte	0x03, 0x50
        /*001a*/ 	.short	0x0000


	//----- nvinfo : EIATTR_MAXREG_COUNT
	.align		4
        /*001c*/ 	.byte	0x03, 0x1b
        /*001e*/ 	.short	0x00a8


	//----- nvinfo : EIATTR_NUM_BARRIERS
	.align		4
        /*0020*/ 	.byte	0x02, 0x4c
        /*0022*/ 	.byte	0x10
	.zero		1


	//----- nvinfo : EIATTR_EXTERNS
	.align		4
        /*0024*/ 	.byte	0x04, 0x0f
        /*0026*/ 	.short	(.L_926 - .L_925)


	//   ....[0]....
	.align		4
.L_925:
        /*0028*/ 	.word	index@(__assertfail)


	//----- nvinfo : EIATTR_MERCURY_ISA_VERSION
	.align		4
.L_926:
        /*002c*/ 	.byte	0x03, 0x5f
        /*002e*/ 	.short	0x0101


	//----- nvinfo : EIATTR_INT_WARP_WIDE_INSTR_OFFSETS
	.align		4
        /*0030*/ 	.byte	0x04, 0x31
        /*0032*/ 	.short	(.L_928 - .L_927)


	//   ....[0]....
.L_927:
        /*0034*/ 	.word	0x000000b0


	//   ....[1]....
        /*0038*/ 	.word	0x000000c0


	//   ....[2]....
        /*003c*/ 	.word	0x00000160


	//----- nvinfo : EIATTR_COOP_GROUP_MASK_REGIDS
	.align		4
.L_928:
        /*0040*/ 	.byte	0x04, 0x29
        /*0042*/ 	.short	(.L_930 - .L_929)


	//   ....[0]....
.L_929:
        /*0044*/ 	.word	0xffffffff


	//   ....[1]....
        /*0048*/ 	.word	0xffffffff


	//   ....[2]....
        /*004c*/ 	.word	0xffffffff


	//   ....[3]....
        /*0050*/ 	.word	0xffffffff


	//   ....[4]....
        /*0054*/ 	.word	0xffffffff


	//   ....[5]....
        /*0058*/ 	.word	0xffffffff


	//   ....[6]....
        /*005c*/ 	.word	0xffffffff


	//   ....[7]....
        /*0060*/ 	.word	0xffffffff


	//   ....[8]....
        /*0064*/ 	.word	0xffffffff


	//   ....[9]....
        /*0068*/ 	.word	0xffffffff


	//   ....[10]....
        /*006c*/ 	.word	0xffffffff


	//   ....[11]....
        /*0070*/ 	.word	0xffffffff


	//   ....[12]....
        /*0074*/ 	.word	0xffffffff


	//   ....[13]....
        /*0078*/ 	.word	0xffffffff


	//   ....[14]....
        /*007c*/ 	.word	0xffffffff


	//   ....[15]....
        /*0080*/ 	.word	0xffffffff


	//   ....[16]....
        /*0084*/ 	.word	0xffffffff


	//   ....[17]....
        /*0088*/ 	.word	0xffffffff


	//   ....[18]....
        /*008c*/ 	.word	0xffffffff


	//   ....[19]....
        /*0090*/ 	.word	0xffffffff


	//   ....[20]....
        /*0094*/ 	.word	0xffffffff


	//   ....[21]....
        /*0098*/ 	.word	0xffffffff


	//   ....[22]....
        /*009c*/ 	.word	0xffffffff


	//   ....[23]....
        /*00a0*/ 	.word	0xffffffff


	//   ....[24]....
        /*00a4*/ 	.word	0xffffffff


	//   ....[25]....
        /*00a8*/ 	.word	0xffffffff


	//   ....[26]....
        /*00ac*/ 	.word	0xffffffff


	//   ....[27]....
        /*00b0*/ 	.word	0xffffffff


	//   ....[28]....
        /*00b4*/ 	.word	0xffffffff


	//   ....[29]....
        /*00b8*/ 	.word	0xffffffff


	//   ....[30]....
        /*00bc*/ 	.word	0xffffffff


	//   ....[31]....
        /*00c0*/ 	.word	0xffffffff


	//   ....[32]....
        /*00c4*/ 	.word	0xffffffff


	//   ....[33]....
        /*00c8*/ 	.word	0xffffffff


	//   ....[34]....
        /*00cc*/ 	.word	0xffffffff


	//   ....[35]....
        /*00d0*/ 	.word	0xffffffff


	//   ....[36]....
        /*00d4*/ 	.word	0xffffffff


	//   ....[37]....
        /*00d8*/ 	.word	0xffffffff


	//   ....[38]....
        /*00dc*/ 	.word	0xffffffff


	//   ....[39]....
        /*00e0*/ 	.word	0xffffffff


	//   ....[40]....
        /*00e4*/ 	.word	0xffffffff


	//   ....[41]....
        /*00e8*/ 	.word	0xffffffff


	//   ....[42]....
        /*00ec*/ 	.word	0xffffffff


	//   ....[43]....
        /*00f0*/ 	.word	0xffffffff


	//   ....[44]....
        /*00f4*/ 	.word	0xffffffff


	//   ....[45]....
        /*00f8*/ 	.word	0xffffffff


	//   ....[46]....
        /*00fc*/ 	.word	0xffffffff


	//   ....[47]....
        /*0100*/ 	.word	0xffffffff


	//   ....[48]....
        /*0104*/ 	.word	0xffffffff


	//   ....[49]....
        /*0108*/ 	.word	0xffffffff


	//   ....[50]....
        /*010c*/ 	.word	0xffffffff


	//   ....[51]....
        /*0110*/ 	.word	0xffffffff


	//   ....[52]....
        /*0114*/ 	.word	0xffffffff


	//   ....[53]....
        /*0118*/ 	.word	0xffffffff


	//   ....[54]....
        /*011c*/ 	.word	0xffffffff


	//   ....[55]....
        /*0120*/ 	.word	0xffffffff


	//   ....[56]....
        /*0124*/ 	.word	0xffffffff


	//   ....[57]....
        /*0128*/ 	.word	0xffffffff


	//   ....[58]....
        /*012c*/ 	.word	0xffffffff


	//   ....[59]....
        /*0130*/ 	.word	0xffffffff


	//   ....[60]....
        /*0134*/ 	.word	0xffffffff


	//   ....[61]....
        /*0138*/ 	.word	0xffffffff


	//   ....[62]....
        /*013c*/ 	.word	0xffffffff


	//   ....[63]....
        /*0140*/ 	.word	0xffffffff


	//   ....[64]....
        /*0144*/ 	.word	0xffffffff


	//   ....[65]....
        /*0148*/ 	.word	0xffffffff


	//   ....[66]....
        /*014c*/ 	.word	0xffffffff


	//   ....[67]....
        /*0150*/ 	.word	0xffffffff


	//   ....[68]....
        /*0154*/ 	.word	0xffffffff


	//   ....[69]....
        /*0158*/ 	.word	0xffffffff


	//   ....[70]....
        /*015c*/ 	.word	0xffffffff


	//   ....[71]....
        /*0160*/ 	.word	0xffffffff


	//   ....[72]....
        /*0164*/ 	.word	0xffffffff


	//   ....[73]....
        /*0168*/ 	.word	0xffffffff


	//   ....[74]....
        /*016c*/ 	.word	0xffffffff


	//   ....[75]....
        /*0170*/ 	.word	0xffffffff


	//   ....[76]....
        /*0174*/ 	.word	0xffffffff


	//   ....[77]....
        /*0178*/ 	.word	0xffffffff


	//   ....[78]....
        /*017c*/ 	.word	0xffffffff


	//   ....[79]....
        /*0180*/ 	.word	0xffffffff


	//   ....[80]....
        /*0184*/ 	.word	0xffffffff


	//   ....[81]....
        /*0188*/ 	.word	0xffffffff


	//   ....[82]....
        /*018c*/ 	.word	0x0500000f


	//   ....[83]....
        /*0190*/ 	.word	0x0500000f


	//   ....[84]....
        /*0194*/ 	.word	0x0500000f


	//   ....[85]....
        /*0198*/ 	.word	0x0500000f


	//   ....[86]....
        /*019c*/ 	.word	0x0500000f


	//   ....[87]....
        /*01a0*/ 	.word	0x0500000f


	//   ....[88]....
        /*01a4*/ 	.word	0x0500000f


	//   ....[89]....
        /*01a8*/ 	.word	0x0500000f


	//   ....[90]....
        /*01ac*/ 	.word	0x0500000f


	//   ....[91]....
        /*01b0*/ 	.word	0x0500000f


	//   ....[92]....
        /*01b4*/ 	.word	0x0500000f


	//   ....[93]....
        /*01b8*/ 	.word	0x0500000f


	//   ....[94]....
        /*01bc*/ 	.word	0x0500000f


	//   ....[95]....
        /*01c0*/ 	.word	0x0500000f


	//   ....[96]....
        /*01c4*/ 	.word	0x0500000f


	//   ....[97]....
        /*01c8*/ 	.word	0x0500000f


	//   ....[98]....
        /*01cc*/ 	.word	0x0500000f


	//   ....[99]....
        /*01d0*/ 	.word	0x0500000f


	//   ....[100]....
        /*01d4*/ 	.word	0x0500000f


	//   ....[101]....
        /*01d8*/ 	.word	0x0500000f


	//   ....[102]....
        /*01dc*/ 	.word	0x0500000f


	//   ....[103]....
        /*01e0*/ 	.word	0x0500000f


	//   ....[104]....
        /*01e4*/ 	.word	0x0500000f


	//   ....[105]....
        /*01e8*/ 	.word	0x0500000f


	//   ....[106]....
        /*01ec*/ 	.word	0x0500000f


	//   ....[107]....
        /*01f0*/ 	.word	0x0500000f


	//   ....[108]....
        /*01f4*/ 	.word	0x0500000f


	//   ....[109]....
        /*01f8*/ 	.word	0x0500000f


	//   ....[110]....
        /*01fc*/ 	.word	0x0500000f


	//   ....[111]....
        /*0200*/ 	.word	0x0500000f


	//   ....[112]....
        /*0204*/ 	.word	0x0500000f


	//   ....[113]....
        /*0208*/ 	.word	0x0500000f


	//   ....[114]....
        /*020c*/ 	.word	0x0500000f


	//   ....[115]....
        /*0210*/ 	.word	0x0500000f


	//   ....[116]....
        /*0214*/ 	.word	0x0500000f


	//   ....[117]....
        /*0218*/ 	.word	0x0500000f


	//   ....[118]....
        /*021c*/ 	.word	0x0500000f


	//   ....[119]....
        /*0220*/ 	.word	0x0500000f


	//   ....[120]....
        /*0224*/ 	.word	0x0500000f


	//   ....[121]....
        /*0228*/ 	.word	0x0500000f


	//   ....[122]....
        /*022c*/ 	.word	0x0500000f


	//   ....[123]....
        /*0230*/ 	.word	0x0500000f


	//----- nvinfo : EIATTR_COOP_GROUP_INSTR_OFFSETS
	.align		4
.L_930:
        /*0234*/ 	.byte	0x04, 0x28
        /*0236*/ 	.short	(.L_932 - .L_931)


	//   ....[0]....
.L_931:
        /*0238*/ 	.word	0x00000060


	//   ....[1]....
        /*023c*/ 	.word	0x000000a0


	//   ....[2]....
        /*0240*/ 	.word	0x00000280


	//   ....[3]....
        /*0244*/ 	.word	0x000003e0


	//   ....[4]....
        /*0248*/ 	.word	0x00000500


	//   ....[5]....
        /*024c*/ 	.word	0x00000660


	//   ....[6]....
        /*0250*/ 	.word	0x000012d0


	//   ....[7]....
        /*0254*/ 	.word	0x00003450


	//   ....[8]....
        /*0258*/ 	.word	0x00003c20


	//   ....[9]....
        /*025c*/ 	.word	0x00003c50


	//   ....[10]....
        /*0260*/ 	.word	0x00004050


	//   ....[11]....
        /*0264*/ 	.word	0x000041c0


	//   ....[12]....
        /*0268*/ 	.word	0x00004330


	//   ....[13]....
        /*026c*/ 	.word	0x00004480


	//   ....[14]....
        /*0270*/ 	.word	0x00004f30


	//   ....[15]....
        /*0274*/ 	.word	0x00005480


	//   ....[16]....
        /*0278*/ 	.word	0x000054a0


	//   ....[17]....
        /*027c*/ 	.word	0x00005810


	//   ....[18]....
        /*0280*/ 	.word	0x00005a00


	//   ....[19]....
        /*0284*/ 	.word	0x00005b70


	//   ....[20]....
        /*0288*/ 	.word	0x00005cc0


	//   ....[21]....
        /*028c*/ 	.word	0x00006e80


	//   ....[22]....
        /*0290*/ 	.word	0x00007390


	//   ....[23]....
        /*0294*/ 	.word	0x000073c0


	//   ....[24]....
        /*0298*/ 	.word	0x00007600


	//   ....[25]....
        /*029c*/ 	.word	0x00007790


	//   ....[26]....
        /*02a0*/ 	.word	0x00008780


	//   ....[27]....
        /*02a4*/ 	.word	0x00008860


	//   ....[28]....
        /*02a8*/ 	.word	0x000088b0


	//   ....[29]....
        /*02ac*/ 	.word	0x000088e0


	//   ....[30]....
        /*02b0*/ 	.word	0x00008940


	//   ....[31]....
        /*02b4*/ 	.word	0x000093f0


	//   ....[32]....
        /*02b8*/ 	.word	0x000098b0


	//   ....[33]....
        /*02bc*/ 	.word	0x000098e0


	//   ....[34]....
        /*02c0*/ 	.word	0x00009900


	//   ....[35]....
        /*02c4*/ 	.word	0x00009930


	//   ....[36]....
        /*02c8*/ 	.word	0x00009dc0


	//   ....[37]....
        /*02cc*/ 	.word	0x00009de0


	//   ....[38]....
        /*02d0*/ 	.word	0x0000aa30


	//   ....[39]....
        /*02d4*/ 	.word	0x0000aa50


	//   ....[40]....
        /*02d8*/ 	.word	0x0000baa0


	//   ....[41]....
        /*02dc*/ 	.word	0x0000cdb0


	//   ....[42]....
        /*02e0*/ 	.word	0x0000cdd0


	//   ....[43]....
        /*02e4*/ 	.word	0x0000cde0


	//   ....[44]....
        /*02e8*/ 	.word	0x0000ce20


	//   ....[45]....
        /*02ec*/ 	.word	0x0000ce70


	//   ....[46]....
        /*02f0*/ 	.word	0x0000ce90


	//   ....[47]....
        /*02f4*/ 	.word	0x0000cee0


	//   ....[48]....
        /*02f8*/ 	.word	0x0000cf00


	//   ....[49]....
        /*02fc*/ 	.word	0x0000d490


	//   ....[50]....
        /*0300*/ 	.word	0x0000d4c0


	//   ....[51]....
        /*0304*/ 	.word	0x0000d4f0


	//   ....[52]....
        /*0308*/ 	.word	0x0000d560


	//   ....[53]....
        /*030c*/ 	.word	0x0000d5c0


	//   ....[54]....
        /*0310*/ 	.word	0x0000d5e0


	//   ....[55]....
        /*0314*/ 	.word	0x0000d630


	//   ....[56]....
        /*0318*/ 	.word	0x0000d650


	//   ....[57]....
        /*031c*/ 	.word	0x0000d940


	//   ....[58]....
        /*0320*/ 	.word	0x0000d970


	//   ....[59]....
        /*0324*/ 	.word	0x0000d9a0


	//   ....[60]....
        /*0328*/ 	.word	0x0000d9d0


	//   ....[61]....
        /*032c*/ 	.word	0x0000da00


	//   ....[62]....
        /*0330*/ 	.word	0x0000da50


	//   ....[63]....
        /*0334*/ 	.word	0x0000dbd0


	//   ....[64]....
        /*0338*/ 	.word	0x0000dc00


	//   ....[65]....
        /*033c*/ 	.word	0x0000e580


	//   ....[66]....
        /*0340*/ 	.word	0x0000e5a0


	//   ....[67]....
        /*0344*/ 	.word	0x0000e5b0


	//   ....[68]....
        /*0348*/ 	.word	0x0000e5d0


	//   ....[69]....
        /*034c*/ 	.word	0x0000e5f0


	//   ....[70]....
        /*0350*/ 	.word	0x0000e620


	//   ....[71]....
        /*0354*/ 	.word	0x0000e640


	//   ....[72]....
        /*0358*/ 	.word	0x0000e670


	//   ....[73]....
        /*035c*/ 	.word	0x0000e9d0


	//   ....[74]....
        /*0360*/ 	.word	0x0000ea00


	//   ....[75]....
        /*0364*/ 	.word	0x0000ea30


	//   ....[76]....
        /*0368*/ 	.word	0x0000ea50


	//   ....[77]....
        /*036c*/ 	.word	0x0000ea60


	//   ....[78]....
        /*0370*/ 	.word	0x0000ea80


	//   ....[79]....
        /*0374*/ 	.word	0x0000eb20


	//   ....[80]....
        /*0378*/ 	.word	0x0000eb60


	//   ....[81]....
        /*037c*/ 	.word	0x0000f060


	//   ....[82]....
        /*0380*/ 	.word	0x0000f680


	//   ....[83]....
        /*0384*/ 	.word	0x0000f770


	//   ....[84]....
        /*0388*/ 	.word	0x0000f810


	//   ....[85]....
        /*038c*/ 	.word	0x0000f890


	//   ....[86]....
        /*0390*/ 	.word	0x0000f940


	//   ....[87]....
        /*0394*/ 	.word	0x0000f9a0


	//   ....[88]....
        /*0398*/ 	.word	0x0000fa60


	//   ....[89]....
        /*039c*/ 	.word	0x0000fac0


	//   ....[90]....
        /*03a0*/ 	.word	0x0000fb60


	//   ....[91]....
        /*03a4*/ 	.word	0x0000fbf0


	//   ....[92]....
        /*03a8*/ 	.word	0x0000fc50


	//   ....[93]....
        /*03ac*/ 	.word	0x0000fd80


	//   ....[94]....
        /*03b0*/ 	.word	0x0000fdf0


	//   ....[95]....
        /*03b4*/ 	.word	0x0000fe50


	//   ....[96]....
        /*03b8*/ 	.word	0x0000ff10


	//   ....[97]....
        /*03bc*/ 	.word	0x0000ff70


	//   ....[98]....
        /*03c0*/ 	.word	0x00010010


	//   ....[99]....
        /*03c4*/ 	.word	0x00010160


	//   ....[100]....
        /*03c8*/ 	.word	0x00010220


	//   ....[101]....
        /*03cc*/ 	.word	0x000104a0


	//   ....[102]....
        /*03d0*/ 	.word	0x000104f0


	//   ....[103]....
        /*03d4*/ 	.word	0x000106b0


	//   ....[104]....
        /*03d8*/ 	.word	0x00010700


	//   ....[105]....
        /*03dc*/ 	.word	0x000108c0


	//   ....[106]....
        /*03e0*/ 	.word	0x00010910


	//   ....[107]....
        /*03e4*/ 	.word	0x000109f0


	//   ....[108]....
        /*03e8*/ 	.word	0x00010a90


	//   ....[109]....
        /*03ec*/ 	.word	0x00010af0


	//   ....[110]....
        /*03f0*/ 	.word	0x00010b90


	//   ....[111]....
        /*03f4*/ 	.word	0x00010bf0


	//   ....[112]....
        /*03f8*/ 	.word	0x00010c90


	//   ....[113]....
        /*03fc*/ 	.word	0x00010cf0


	//   ....[114]....
        /*0400*/ 	.word	0x00010d90


	//   ....[115]....
        /*0404*/ 	.word	0x00010e70


	//   ....[116]....
        /*0408*/ 	.word	0x00010f20


	//   ....[117]....
        /*040c*/ 	.word	0x00011010


	//   ....[118]....
        /*0410*/ 	.word	0x00011110


	//   ....[119]....
        /*0414*/ 	.word	0x00011230


	//   ....[120]....
        /*0418*/ 	.word	0x00011310


	//   ....[121]....
        /*041c*/ 	.word	0x00011420


	//   ....[122]....
        /*0420*/ 	.word	0x000114f0


	//   ....[123]....
        /*0424*/ 	.word	0x00011600


	//----- nvinfo : EIATTR_REG_RECONFIG
	.align		4
.L_932:
        /*0428*/ 	.byte	0x01, 0x54
	.zero		2


	//----- nvinfo : EIATTR_SYSCALL_OFFSETS
	.align		4
        /*042c*/ 	.byte	0x04, 0x46
        /*042e*/ 	.short	(.L_934 - .L_933)


	//   ....[0]....
.L_933:
        /*0430*/ 	.word	0x00003620


	//   ....[1]....
        /*0434*/ 	.word	0x0000c2c0


	//   ....[2]....
        /*0438*/ 	.word	0x0000c400


	//   ....[3]....
        /*043c*/ 	.word	0x0000c4f0


	//   ....[4]....
        /*0440*/ 	.word	0x0000d170


	//----- nvinfo : EIATTR_MBARRIER_INSTR_OFFSETS
	.align		4
.L_934:
        /*0444*/ 	.byte	0x04, 0x39
        /*0446*/ 	.short	(.L_936 - .L_935)


	//   ....[0]....
.L_935:
        /*0448*/ 	.word	0x00000170
        /*044c*/ 	.word	0x000000ff
        /*0450*/ 	.word	0x00028c00
        /*0454*/ 	.short	0x0100
        /*0456*/ 	.byte	0x08
	.zero		1


	//   ....[1]....
        /*0458*/ 	.word	0x00000180
        /*045c*/ 	.word	0x000000ff
        /*0460*/ 	.word	0x00028c20
        /*0464*/ 	.short	0x0100
        /*0466*/ 	.byte	0x08
	.zero		1


	//   ....[2]....
        /*0468*/ 	.word	0x00000230
        /*046c*/ 	.word	0x000000ff
        /*0470*/ 	.word	0x00028c30
        /*0474*/ 	.short	0x0100
        /*0476*/ 	.byte	0x06
	.zero		1


	//   ....[3]....
        /*0478*/ 	.word	0x00000240
        /*047c*/ 	.word	0x000000ff
        /*0480*/ 	.word	0x00028c40
        /*0484*/ 	.short	0x0100
        /*0486*/ 	.byte	0x06
	.zero		1


	//   ....[4]....
        /*0488*/ 	.word	0x00000250
        /*048c*/ 	.word	0x000000ff
        /*0490*/ 	.word	0x00028c38
        /*0494*/ 	.short	0x0100
        /*0496*/ 	.byte	0x06
	.zero		1


	//   ....[5]....
        /*0498*/ 	.word	0x00000260
        /*049c*/ 	.word	0x000000ff
        /*04a0*/ 	.word	0x00028c48
        /*04a4*/ 	.short	0x0100
        /*04a6*/ 	.byte	0x06
	.zero		1


	//   ....[6]....
        /*04a8*/ 	.word	0x00000390
        /*04ac*/ 	.word	0x000000ff
        /*04b0*/ 	.word	0x00028c50
        /*04b4*/ 	.short	0x0100
        /*04b6*/ 	.byte	0x08
	.zero		1


	//   ....[7]....
        /*04b8*/ 	.word	0x000003a0
        /*04bc*/ 	.word	0x000000ff
        /*04c0*/ 	.word	0x00028c60
        /*04c4*/ 	.short	0x0100
        /*04c6*/ 	.byte	0x08
	.zero		1


	//   ....[8]....
        /*04c8*/ 	.word	0x000003b0
        /*04cc*/ 	.word	0x000000ff
        /*04d0*/ 	.word	0x00028c58
        /*04d4*/ 	.short	0x0100
        /*04d6*/ 	.byte	0x08
	.zero		1


	//   ....[9]....
        /*04d8*/ 	.word	0x000003c0
        /*04dc*/ 	.word	0x000000ff
        /*04e0*/ 	.word	0x00028c68
        /*04e4*/ 	.short	0x0100
        /*04e6*/ 	.byte	0x08
	.zero		1


	//   ....[10]....
        /*04e8*/ 	.word	0x000004b0
        /*04ec*/ 	.word	0x000000ff
        /*04f0*/ 	.word	0x00028c70
        /*04f4*/ 	.short	0x0100
        /*04f6*/ 	.byte	0x06
	.zero		1


	//   ....[11]....
        /*04f8*/ 	.word	0x000004c0
        /*04fc*/ 	.word	0x000000ff
        /*0500*/ 	.word	0x00028c80
        /*0504*/ 	.short	0x0100
        /*0506*/ 	.byte	0x06
	.zero		1


	//   ....[12]....
        /*0508*/ 	.word	0x000004d0
        /*050c*/ 	.word	0x000000ff
        /*0510*/ 	.word	0x00028c78
        /*0514*/ 	.short	0x0100
        /*0516*/ 	.byte	0x06
	.zero		1


	//   ....[13]....
        /*0518*/ 	.word	0x000004e0
        /*051c*/ 	.word	0x000000ff
        /*0520*/ 	.word	0x00028c88
        /*0524*/ 	.short	0x0100
        /*0526*/ 	.byte	0x06
	.zero		1


	//   ....[14]....
        /*0528*/ 	.word	0x00000610
        /*052c*/ 	.word	0x000000ff
        /*0530*/ 	.word	0x00028c90
        /*0534*/ 	.short	0x0100
        /*0536*/ 	.byte	0x08
	.zero		1


	//   ....[15]....
        /*0538*/ 	.word	0x00000620
        /*053c*/ 	.word	0x000000ff
        /*0540*/ 	.word	0x00028ca0
        /*0544*/ 	.short	0x0100
        /*0546*/ 	.byte	0x08
	.zero		1


	//   ....[16]....
        /*0548*/ 	.word	0x00000630
        /*054c*/ 	.word	0x000000ff
        /*0550*/ 	.word	0x00028c98
        /*0554*/ 	.short	0x0100
        /*0556*/ 	.byte	0x08
	.zero		1


	//   ....[17]....
        /*0558*/ 	.word	0x00000640
        /*055c*/ 	.word	0x000000ff
        /*0560*/ 	.word	0x00028ca8
        /*0564*/ 	.short	0x0100
        /*0566*/ 	.byte	0x08
	.zero		1


	//   ....[18]....
        /*0568*/ 	.word	0x00000780
        /*056c*/ 	.word	0x000000ff
        /*0570*/ 	.word	0x00028cb0
        /*0574*/ 	.short	0x0100
        /*0576*/ 	.byte	0x08
	.zero		1


	//   ....[19]....
        /*0578*/ 	.word	0x00000790
        /*057c*/ 	.word	0x000000ff
        /*0580*/ 	.word	0x00028cc0
        /*0584*/ 	.short	0x0100
        /*0586*/ 	.byte	0x08
	.zero		1


	//   ....[20]....
        /*0588*/ 	.word	0x000007a0
        /*058c*/ 	.word	0x000000ff
        /*0590*/ 	.word	0x00028cb8
        /*0594*/ 	.short	0x0100
        /*0596*/ 	.byte	0x08
	.zero		1


	//   ....[21]....
        /*0598*/ 	.word	0x000007b0
        /*059c*/ 	.word	0x000000ff
        /*05a0*/ 	.word	0x00028cc8
        /*05a4*/ 	.short	0x0100
        /*05a6*/ 	.byte	0x08
	.zero		1


	//   ....[22]....
        /*05a8*/ 	.word	0x00001490
        /*05ac*/ 	.word	0x000000ff
        /*05b0*/ 	.word	0x00028c50
        /*05b4*/ 	.short	0x010a
        /*05b6*/ 	.byte	0x05
	.zero		1


	//   ....[23]....
        /*05b8*/ 	.word	0x00001760
        /*05bc*/ 	.word	0x000000ff
        /*05c0*/ 	.word	0x00000000
        /*05c4*/ 	.short	0x0101
        /*05c6*/ 	.byte	0x04
	.zero		1


	//   ....[24]....
        /*05c8*/ 	.word	0x000020c0
        /*05cc*/ 	.word	0x000000ff
        /*05d0*/ 	.word	0x00028c50
        /*05d4*/ 	.short	0x010a
        /*05d6*/ 	.byte	0x07
	.zero		1


	//   ....[25]....
        /*05d8*/ 	.word	0x00002100
        /*05dc*/ 	.word	0x000000ff
        /*05e0*/ 	.word	0x00028c50
        /*05e4*/ 	.short	0x010a
        /*05e6*/ 	.byte	0x07
	.zero		1


	//   ....[26]....
        /*05e8*/ 	.word	0x000022e0
        /*05ec*/ 	.word	0x000000ff
        /*05f0*/ 	.word	0x00000000
        /*05f4*/ 	.short	0x0101
        /*05f6*/ 	.byte	0x07
	.zero		1


	//   ....[27]....
        /*05f8*/ 	.word	0x00003650
        /*05fc*/ 	.word	0x000000ff
        /*0600*/ 	.word	0x00028c00
        /*0604*/ 	.short	0x010a
        /*0606*/ 	.byte	0x27
	.zero		1


	//   ....[28]....
        /*0608*/ 	.word	0x000037e0
        /*060c*/ 	.word	0x000000ff
        /*0610*/ 	.word	0x00028c30
        /*0614*/ 	.short	0x010a
        /*0616*/ 	.byte	0x27
	.zero		1


	//   ....[29]....
        /*0618*/ 	.word	0x00003820
        /*061c*/ 	.word	0x000000ff
        /*0620*/ 	.word	0x00028c30
        /*0624*/ 	.short	0x010a
        /*0626*/ 	.byte	0x27
	.zero		1


	//   ....[30]....
        /*0628*/ 	.word	0x00003cc0
        /*062c*/ 	.word	0x000000ff
        /*0630*/ 	.word	0x00000000
        /*0634*/ 	.short	0x0101
        /*0636*/ 	.byte	0x04
	.zero		1


	//   ....[31]....
        /*0638*/ 	.word	0x00004cd0
        /*063c*/ 	.word	0x000000ff
        /*0640*/ 	.word	0x00028c50
        /*0644*/ 	.short	0x010a
        /*0646*/ 	.byte	0x27
	.zero		1


	//   ....[32]....
        /*0648*/ 	.word	0x00004d10
        /*064c*/ 	.word	0x000000ff
        /*0650*/ 	.word	0x00028c50
        /*0654*/ 	.short	0x010a
        /*0656*/ 	.byte	0x27
	.zero		1


	//   ....[33]....
        /*0658*/ 	.word	0x00005060
        /*065c*/ 	.word	0x000000ff
        /*0660*/ 	.word	0x00000000
        /*0664*/ 	.short	0x0101
        /*0666*/ 	.byte	0x05
	.zero		1


	//   ....[34]....
        /*0668*/ 	.word	0x00005200
        /*066c*/ 	.word	0x000000ff
        /*0670*/ 	.word	0x00028c30
        /*0674*/ 	.short	0x010a
        /*0676*/ 	.byte	0x1b
	.zero		1


	//   ....[35]....
        /*0678*/ 	.word	0x00005240
        /*067c*/ 	.word	0x000000ff
        /*0680*/ 	.word	0x00028c30
        /*0684*/ 	.short	0x010a
        /*0686*/ 	.byte	0x1b
	.zero		1


	//   ....[36]....
        /*0688*/ 	.word	0x000054e0
        /*068c*/ 	.word	0x000000ff
        /*0690*/ 	.word	0x00000000
        /*0694*/ 	.short	0x0101
        /*0696*/ 	.byte	0x0a
	.zero		1


	//   ....[37]....
        /*0698*/ 	.word	0x00006c40
        /*069c*/ 	.word	0x000000ff
        /*06a0*/ 	.word	0x00028c50
        /*06a4*/ 	.short	0x010a
        /*06a6*/ 	.byte	0x1b
	.zero		1


	//   ....[38]....
        /*06a8*/ 	.word	0x00006c80
        /*06ac*/ 	.word	0x000000ff
        /*06b0*/ 	.word	0x00028c50
        /*06b4*/ 	.short	0x010a
        /*06b6*/ 	.byte	0x1b
	.zero		1


	//   ....[39]....
        /*06b8*/ 	.word	0x00006f40
        /*06bc*/ 	.word	0x000000ff
        /*06c0*/ 	.word	0x00000000
        /*06c4*/ 	.short	0x0101
        /*06c6*/ 	.byte	0x1b
	.zero		1


	//   ....[40]....
        /*06c8*/ 	.word	0x00007070
        /*06cc*/ 	.word	0x000000ff
        /*06d0*/ 	.word	0x00028c30
        /*06d4*/ 	.short	0x010a
        /*06d6*/ 	.byte	0x1a
	.zero		1


	//   ....[41]....
        /*06d8*/ 	.word	0x000070b0
        /*06dc*/ 	.word	0x000000ff
        /*06e0*/ 	.word	0x00028c30
        /*06e4*/ 	.short	0x010a
        /*06e6*/ 	.byte	0x1a
	.zero		1


	//   ....[42]....
        /*06e8*/ 	.word	0x000072c0
        /*06ec*/ 	.word	0x000000ff
        /*06f0*/ 	.word	0x00000000
        /*06f4*/ 	.short	0x0101
        /*06f6*/ 	.byte	0x0a
	.zero		1


	//   ....[43]....
        /*06f8*/ 	.word	0x00008540
        /*06fc*/ 	.word	0x000000ff
        /*0700*/ 	.word	0x00028c50
        /*0704*/ 	.short	0x010a
        /*0706*/ 	.byte	0x1a
	.zero		1


	//   ....[44]....
        /*0708*/ 	.word	0x00008580
        /*070c*/ 	.word	0x000000ff
        /*0710*/ 	.word	0x00028c50
        /*0714*/ 	.short	0x010a
        /*0716*/ 	.byte	0x1a
	.zero		1


	//   ....[45]....
        /*0718*/ 	.word	0x00008830
        /*071c*/ 	.word	0x000000ff
        /*0720*/ 	.word	0x00000000
        /*0724*/ 	.short	0x0101
        /*0726*/ 	.byte	0x07
	.zero		1


	//   ....[46]....
        /*0728*/ 	.word	0x000093b0
        /*072c*/ 	.word	0x000000ff
        /*0730*/ 	.word	0x00000000
        /*0734*/ 	.short	0x0101
        /*0736*/ 	.byte	0x04
	.zero		1


	//   ....[47]....
        /*0738*/ 	.word	0x0000cb70
        /*073c*/ 	.word	0x000000ff
        /*0740*/ 	.word	0x00028c40
        /*0744*/ 	.short	0x010a
        /*0746*/ 	.byte	0x2d
	.zero		1


	//   ....[48]....
        /*0748*/ 	.word	0x0000cfa0
        /*074c*/ 	.word	0x000000ff
        /*0750*/ 	.word	0x00028c30
        /*0754*/ 	.short	0x0107
        /*0756*/ 	.byte	0x2d
	.zero		1


	//   ....[49]....
        /*0758*/ 	.word	0x0000d010
        /*075c*/ 	.word	0x000000ff
        /*0760*/ 	.word	0x00028c30
        /*0764*/ 	.short	0x0101
        /*0766*/ 	.byte	0x2d
	.zero		1


	//   ....[50]....
        /*0768*/ 	.word	0x0000d720
        /*076c*/ 	.word	0x000000ff
        /*0770*/ 	.word	0x00028c00
        /*0774*/ 	.short	0x0107
        /*0776*/ 	.byte	0x2d
	.zero		1


	//   ....[51]....
        /*0778*/ 	.word	0x0000d760
        /*077c*/ 	.word	0x000000ff
        /*0780*/ 	.word	0x00028c00
        /*0784*/ 	.short	0x0101
        /*0786*/ 	.byte	0x2d
	.zero		1


	//   ....[52]....
        /*0788*/ 	.word	0x0000d770
        /*078c*/ 	.word	0x000000ff
        /*0790*/ 	.word	0x00028c20
        /*0794*/ 	.short	0x010a
        /*0796*/ 	.byte	0x2d
	.zero		1


	//   ....[53]....
        /*0798*/ 	.word	0x0000d7c0
        /*079c*/ 	.word	0x000000ff
        /*07a0*/ 	.word	0x00028c60
        /*07a4*/ 	.short	0x010a
        /*07a6*/ 	.byte	0x2d
	.zero		1


	//   ....[54]....
        /*07a8*/ 	.word	0x0000dfe0
        /*07ac*/ 	.word	0x000000ff
        /*07b0*/ 	.word	0x00028c50
        /*07b4*/ 	.short	0x0107
        /*07b6*/ 	.byte	0x2d
	.zero		1


	//   ....[55]....
        /*07b8*/ 	.word	0x0000e060
        /*07bc*/ 	.word	0x000000ff
        /*07c0*/ 	.word	0x00028c50
        /*07c4*/ 	.short	0x0101
        /*07c6*/ 	.byte	0x2d
	.zero		1


	//   ....[56]....
        /*07c8*/ 	.word	0x0000e380
        /*07cc*/ 	.word	0x0000000a
        /*07d0*/ 	.word	0x00028c40
        /*07d4*/ 	.short	0x010a
        /*07d6*/ 	.byte	0x3f
	.zero		1


	//   ....[57]....
        /*07d8*/ 	.word	0x0000e710
        /*07dc*/ 	.word	0x0000000a
        /*07e0*/ 	.word	0x00028c30
        /*07e4*/ 	.short	0x0107
        /*07e6*/ 	.byte	0x3f
	.zero		1


	//   ....[58]....
        /*07e8*/ 	.word	0x0000e7c0
        /*07ec*/ 	.word	0x0000000a
        /*07f0*/ 	.word	0x00028c30
        /*07f4*/ 	.short	0x0101
        /*07f6*/ 	.byte	0x3f
	.zero		1


	//   ....[59]....
        /*07f8*/ 	.word	0x0000e7f0
        /*07fc*/ 	.word	0x0000000a
        /*0800*/ 	.word	0x00028c60
        /*0804*/ 	.short	0x010a
        /*0806*/ 	.byte	0x3f
	.zero		1


	//   ....[60]....
        /*0808*/ 	.word	0x0000ee30
        /*080c*/ 	.word	0x0000000a
        /*0810*/ 	.word	0x00028c50
        /*0814*/ 	.short	0x0107
        /*0816*/ 	.byte	0x3f
	.zero		1


	//   ....[61]....
        /*0818*/ 	.word	0x0000ef00
        /*081c*/ 	.word	0x0000000a
        /*0820*/ 	.word	0x00028c50
        /*0824*/ 	.short	0x0101
        /*0826*/ 	.byte	0x3f
	.zero		1


	//   ....[62]....
        /*0828*/ 	.word	0x0000efe0
        /*082c*/ 	.word	0x00000005
        /*0830*/ 	.word	0x00028c20
        /*0834*/ 	.short	0x010a
        /*0836*/ 	.byte	0x3f
	.zero		1


	//   ....[63]....
        /*0838*/ 	.word	0x0000f150
        /*083c*/ 	.word	0x00000004
        /*0840*/ 	.word	0x00028c40
        /*0844*/ 	.short	0x010a
        /*0846*/ 	.byte	0x3f
	.zero		1


	//   ....[64]....
        /*0848*/ 	.word	0x0000f1f0
        /*084c*/ 	.word	0x00000005
        /*0850*/ 	.word	0x00028c40
        /*0854*/ 	.short	0x010a
        /*0856*/ 	.byte	0x3f
	.zero		1


	//   ....[65]....
        /*0858*/ 	.word	0x0000f230
        /*085c*/ 	.word	0x00000004
        /*0860*/ 	.word	0x00028c60
        /*0864*/ 	.short	0x010a
        /*0866*/ 	.byte	0x3f
	.zero		1


	//   ....[66]....
        /*0868*/ 	.word	0x0000f270
        /*086c*/ 	.word	0x00000005
        /*0870*/ 	.word	0x00028c60
        /*0874*/ 	.short	0x010a
        /*0876*/ 	.byte	0x3f
	.zero		1


	//   ....[67]....
        /*0878*/ 	.word	0x0000f2e0
        /*087c*/ 	.word	0x00000005
        /*0880*/ 	.word	0x00028c50
        /*0884*/ 	.short	0x010a
        /*0886*/ 	.byte	0x3f
	.zero		1


	//   ....[68]....
        /*0888*/ 	.word	0x0000f340
        /*088c*/ 	.word	0x00000005
        /*0890*/ 	.word	0x00028c50
        /*0894*/ 	.short	0x010a
        /*0896*/ 	.byte	0x3f
	.zero		1


	//   ....[69]....
        /*0898*/ 	.word	0x0000f3a0
        /*089c*/ 	.word	0x00000000
        /*08a0*/ 	.word	0x00028c00
        /*08a4*/ 	.short	0x010a
        /*08a6*/ 	.byte	0x3f
	.zero		1


	//   ....[70]....
        /*08a8*/ 	.word	0x0000f400
        /*08ac*/ 	.word	0x00000004
        /*08b0*/ 	.word	0x00028c30
        /*08b4*/ 	.short	0x010a
        /*08b6*/ 	.byte	0x3f
	.zero		1


	//   ....[71]....
        /*08b8*/ 	.word	0x0000f460
        /*08bc*/ 	.word	0x0000000e
        /*08c0*/ 	.word	0x00028c50
        /*08c4*/ 	.short	0x010a
        /*08c6*/ 	.byte	0x3f
	.zero		1


	//   ....[72]....
        /*08c8*/ 	.word	0x0000f4c0
        /*08cc*/ 	.word	0x00000004
        /*08d0*/ 	.word	0x00028c30
        /*08d4*/ 	.short	0x010a
        /*08d6*/ 	.byte	0x3f
	.zero		1


	//   ....[73]....
        /*08d8*/ 	.word	0x0000f520
        /*08dc*/ 	.word	0x0000000e
        /*08e0*/ 	.word	0x00028c50
        /*08e4*/ 	.short	0x010a
        /*08e6*/ 	.byte	0x3f
	.zero		1


	//   ....[74]....
        /*08e8*/ 	.word	0x0000f580
        /*08ec*/ 	.word	0x00000004
        /*08f0*/ 	.word	0x00028c30
        /*08f4*/ 	.short	0x010a
        /*08f6*/ 	.byte	0x3f
	.zero		1


	//   ....[75]....
        /*08f8*/ 	.word	0x0000f5e0
        /*08fc*/ 	.word	0x0000000c
        /*0900*/ 	.word	0x00028c50
        /*0904*/ 	.short	0x010a
        /*0906*/ 	.byte	0x3f
	.zero		1


	//   ....[76]....
        /*0908*/ 	.word	0x0000f6c0
        /*090c*/ 	.word	0x00000003
        /*0910*/ 	.word	0x00028c40
        /*0914*/ 	.short	0x010a
        /*0916*/ 	.byte	0x3f
	.zero		1


	//   ....[77]....
        /*0918*/ 	.word	0x00010050
        /*091c*/ 	.word	0x00000003
        /*0920*/ 	.word	0x00028c20
        /*0924*/ 	.short	0x010a
        /*0926*/ 	.byte	0x3f
	.zero		1


	//   ....[78]....
        /*0928*/ 	.word	0x000100b0
        /*092c*/ 	.word	0x00000003
        /*0930*/ 	.word	0x00028c60
        /*0934*/ 	.short	0x010a
        /*0936*/ 	.byte	0x3f
	.zero		1


	//   ....[79]....
        /*0938*/ 	.word	0x00010940
        /*093c*/ 	.word	0x0000000a
        /*0940*/ 	.word	0x00028c40
        /*0944*/ 	.short	0x010a
        /*0946*/ 	.byte	0x3f
	.zero		1


	//   ....[80]....
        /*0948*/ 	.word	0x00010dc0
        /*094c*/ 	.word	0x0000000a
        /*0950*/ 	.word	0x00028c60
        /*0954*/ 	.short	0x010a
        /*0956*/ 	.byte	0x3f
	.zero		1


	//   ....[81]....
        /*0958*/ 	.word	0x00011520
        /*095c*/ 	.word	0x00000005
        /*0960*/ 	.word	0x00028c20
        /*0964*/ 	.short	0x010a
        /*0966*/ 	.byte	0x3f
	.zero		1


	//   ....[82]....
        /*0968*/ 	.word	0x000116c0
        /*096c*/ 	.word	0x00000004
        /*0970*/ 	.word	0x00028c40
        /*0974*/ 	.short	0x010a
        /*0976*/ 	.byte	0x3f
	.zero		1


	//   ....[83]....
        /*0978*/ 	.word	0x00011710
        /*097c*/ 	.word	0x00000005
        /*0980*/ 	.word	0x00028c40
        /*0984*/ 	.short	0x010a
        /*0986*/ 	.byte	0x3f
	.zero		1


	//   ....[84]....
        /*0988*/ 	.word	0x00011760
        /*098c*/ 	.word	0x00000004
        /*0990*/ 	.word	0x00028c60
        /*0994*/ 	.short	0x010a
        /*0996*/ 	.byte	0x3f
	.zero		1


	//----- nvinfo : EIATTR_NUM_MBARRIERS
	.align		4
.L_936:
        /*0998*/ 	.byte	0x03, 0x38
        /*099a*/ 	.short	0x0016


	//----- nvinfo : EIATTR_EXIT_INSTR_OFFSETS
	.align		4
        /*099c*/ 	.byte	0x04, 0x1c
        /*099e*/ 	.short	(.L_938 - .L_937)


	//   ....[0]....
.L_937:
        /*09a0*/ 	.word	0x0000f2c0


	//----- nvinfo : EIATTR_MAX_THREADS
	.align		4
.L_938:
        /*09a4*/ 	.byte	0x04, 0x05
        /*09a6*/ 	.short	(.L_940 - .L_939)
.L_939:
        /*09a8*/ 	.word	0x00000180
        /*09ac*/ 	.word	0x00000001
        /*09b0*/ 	.word	0x00000001


	//----- nvinfo : EIATTR_CRS_STACK_SIZE
	.align		4
.L_940:
        /*09b4*/ 	.byte	0x04, 0x1e
        /*09b6*/ 	.short	(.L_942 - .L_941)
.L_941:
        /*09b8*/ 	.word	0x00000000


	//----- nvinfo : EIATTR_CBANK_PARAM_SIZE
	.align		4
.L_942:
        /*09bc*/ 	.byte	0x03, 0x19
        /*09be*/ 	.short	0x0a70


	//----- nvinfo : EIATTR_PARAM_CBANK
	.align		4
        /*09c0*/ 	.byte	0x04, 0x0a
        /*09c2*/ 	.short	(.L_944 - .L_943)
	.align		4
.L_943:
        /*09c4*/ 	.word	index@(.nv.constant0._ZN7cutlass13device_kernelIN5flash11enable_sm90INS1_16FlashAttnFwdSm90INS1_25CollectiveMainloopFwdSm90ILi2EN4cute5tupleIJNS5_1CILi1EEES8_S8_EEENS6_IJNS7_ILi64EEESA_SA_EEELi512ENS_10bfloat16_tEfNS_4arch4Sm90ELb1ELb0ELb0ELb0ELb1ELb0ELb0ELb0ELb0ELb1ELb1ELb0EEENS1_21CollectiveEpilogueFwdINS6_IJSA_NS7_ILi512EEESA_EEES9_SC_SE_Li256ELb0ELb1ELb1ELb0EEENS1_19SingleTileSchedulerILb0ELb1ELb1ELi64EEEEEEEEEvNT_6ParamsE)
        /*09c8*/ 	.short	0x0210
        /*09ca*/ 	.short	0x0a70


	//----- nvinfo : EIATTR_SW_WAR
	.align		4
.L_944:
        /*09cc*/ 	.byte	0x04, 0x36
        /*09ce*/ 	.short	(.L_946 - .L_945)
.L_945:
        /*09d0*/ 	.word	0x00000008
.L_946:


//--------------------- .nv.info._ZN7cutlass13device_kernelIN5flash11enable_sm90INS1_16FlashAttnFwdSm90INS1_25CollectiveMainloopFwdSm90ILi2EN4cute5tupleIJNS5_1CILi1EEES8_S8_EEENS6_IJNS7_ILi64EEESA_SA_EEELi512ENS_10bfloat16_tEfNS_4arch4Sm90ELb1ELb0ELb0ELb0ELb1ELb0ELb1ELb0ELb0ELb1ELb1ELb0EEENS1_21CollectiveEpilogueFwdINS6_IJSA_NS7_ILi512EEESA_EEES9_SC_SE_Li256ELb0ELb1ELb1ELb0EEENS1_19SingleTileSchedulerILb0ELb1ELb1ELi64EEEEEEEEEvNT_6ParamsE --------------------------
	.section	.nv.info._ZN7cutlass13device_kernelIN5flash11enable_sm90INS1_16FlashAttnFwdSm90INS1_25CollectiveMainloopFwdSm90ILi2EN4cute5tupleIJNS5_1CILi1EEES8_S8_EEENS6_IJNS7_ILi64EEESA_SA_EEELi512ENS_10bfloat16_tEfNS_4arch4Sm90ELb1ELb0ELb0ELb0ELb1ELb0ELb1ELb0ELb0ELb1ELb1ELb0EEENS1_21CollectiveEpilogueFwdINS6_IJSA_NS7_ILi512EEESA_EEES9_SC_SE_Li256ELb0ELb1ELb1ELb0EEENS1_19SingleTileSchedulerILb0ELb1ELb1ELi64EEEEEEEEEvNT_6ParamsE,"",@"SHT_CUDA_INFO"
	.sectionflags	@""
	.align	4


	//----- nvinfo : EIATTR_CUDA_API_VERSION
	.align		4
        /*0000*/ 	.byte	0x04, 0x37
        /*0002*/ 	.short	(.L_948 - .L_947)
.L_947:
        /*0004*/ 	.word	0x00000082


	//----- nvinfo : EIATTR_KPARAM_INFO
	.align		4
.L_948:
        /*0008*/ 	.byte	0x04, 0x17
        /*000a*/ 	.short	(.L_950 - .L_949)
.L_949:
        /*000c*/ 	.word	0x00000000
        /*0010*/ 	.short	0x0000
        /*0012*/ 	.short	0x0070
        /*0014*/ 	.byte	0x00, 0xf0, 0x01, 0x2c


	//----- nvinfo : EIATTR_SPARSE_MMA_MASK
	.align		4
.L_950:
        /*0018*/ 	.byte	0x03, 0x50
        /*001a*/ 	.short	0x0000


	//----- nvinfo : EIATTR_MAXREG_COUNT
	.align		4
        /*001c*/ 	.byte	0x03, 0x1b
        /*001e*/ 	.short	0x00a8


	//----- nvinfo : EIATTR_NUM_BARRIERS
	.align		4
        /*0020*/ 	.byte	0x02, 0x4c
        /*0022*/ 	.byte	0x10
	.zero		1


	//----- nvinfo : EIATTR_EXTERNS
	.align		4
        /*0024*/ 	.byte	0x04, 0x0f
        /*0026*/ 	.short	(.L_952 - .L_951)


	//   ....[0]....
	.align		4
.L_951:
        /*0028*/ 	.word	index@(__assertfail)


	//----- nvinfo : EIATTR_ANNOTATIONS
	.align		4
.L_952:
        /*002c*/ 	.byte	0x04, 0x55
        /*002e*/ 	.short	(.L_954 - .L_953)


	//   ....[0]....
.L_953:
        /*0030*/ 	.word	0x00000001
        /*0034*/ 	.byte	0x90, 0x08, 0x00, 0x00, 0x01, 0x00, 0x00, 0x00, 0x10, 0x0a, 0x00, 0x00, 0x01, 0x00, 0x00, 0x00
        /*0044*/ 	.byte	0x20, 0x13, 0x00, 0x00, 0x01, 0x00, 0x00, 0x00, 0x80, 0x36, 0x00, 0x00, 0x01, 0x00, 0x00, 0x00
        /*0054*/ 	.byte	0x10, 0xd1, 0x00, 0x00, 0x01, 0x00, 0x00, 0x00, 0xf0, 0xf5, 0x00, 0x00, 0x01, 0x00, 0x00, 0x00
        /*0064*/ 	.byte	0x90, 0x09, 0x01, 0x00, 0x01, 0x00, 0x00, 0x00, 0xf0, 0x3d, 0x01, 0x00


	//----- nvinfo : EIATTR_MERCURY_ISA_VERSION
	.align		4
.L_954:
        /*0070*/ 	.byte	0x03, 0x5f
        /*0072*/ 	.short	0x0101


	//----- nvinfo : EIATTR_INT_WARP_WIDE_INSTR_OFFSETS
	.align		4
        /*0074*/ 	.byte	0x04, 0x31
        /*0076*/ 	.short	(.L_956 - .L_955)


	//   ....[0]....
.L_955:
        /*0078*/ 	.word	0x000000c0


	//   ....[1]....
        /*007c*/ 	.word	0x000000d0


	//   ....[2]....
        /*0080*/ 	.word	0x000000e0


	//   ....[3]....
        /*0084*/ 	.word	0x00000180


	//----- nvinfo : EIATTR_COOP_GROUP_MASK_REGIDS
	.align		4
.L_956:
        /*0088*/ 	.byte	0x04, 0x29
        /*008a*/ 	.short	(.L_958 - .L_957)


	//   ....[0]....
.L_957:
        /*008c*/ 	.word	0xffffffff


	//   ....[1]....
        /*0090*/ 	.word	0xffffffff


	//   ....[2]....
        /*0094*/ 	.word	0xffffffff


	//   ....[3]....
        /*0098*/ 	.word	0xffffffff


	//   ....[4]....
        /*009c*/ 	.word	0xffffffff


	//   ....[5]....
        /*00a0*/ 	.word	0xffffffff


	//   ....[6]....
        /*00a4*/ 	.word	0xffffffff


	//   ....[7]....
        /*00a8*/ 	.word	0xffffffff


	//   ....[8]....
        /*00ac*/ 	.word	0xffffffff


	//   ....[9]....
        /*00b0*/ 	.word	0xffffffff


	//   ....[10]....
        /*00b4*/ 	.word	0xffffffff


	//   ....[11]....
        /*00b8*/ 	.word	0xffffffff


	//   ....[12]....
        /*00bc*/ 	.word	0xffffffff


	//   ....[13]....
        /*00c0*/ 	.word	0xffffffff


	//   ....[14]....
        /*00c4*/ 	.word	0xffffffff


	//   ....[15]....
        /*00c8*/ 	.word	0xffffffff


	//   ....[16]....
        /*00cc*/ 	.word	0xffffffff


	//   ....[17]....
        /*00d0*/ 	.word	0xffffffff


	//   ....[18]....
        /*00d4*/ 	.word	0xffffffff


	//   ....[19]....
        /*00d8*/ 	.word	0xffffffff


	//   ....[20]....
        /*00dc*/ 	.word	0xffffffff


	//   ....[21]....
        /*00e0*/ 	.word	0xffffffff


	//   ....[22]....
        /*00e4*/ 	.word	0xffffffff


	//   ....[23]....
        /*00e8*/ 	.word	0xffffffff


	//   ....[24]....
        /*00ec*/ 	.word	0xffffffff


	//   ....[25]....
        /*00f0*/ 	.word	0xffffffff


	//   ....[26]....
        /*00f4*/ 	.word	0xffffffff


	//   ....[27]....
        /*00f8*/ 	.word	0xffffffff


	//   ....[28]....
        /*00fc*/ 	.word	0xffffffff


	//   ....[29]....
        /*0100*/ 	.word	0xffffffff


	//   ....[30]....
        /*0104*/ 	.word	0xffffffff


	//   ....[31]....
        /*0108*/ 	.word	0xffffffff


	//   ....[32]....
        /*010c*/ 	.word	0xffffffff


	//   ....[33]....
        /*0110*/ 	.word	0xffffffff


	//   ....[34]....
        /*0114*/ 	.word	0xffffffff


	//   ....[35]....
        /*0118*/ 	.word	0xffffffff


	//   ....[36]....
        /*011c*/ 	.word	0xffffffff


	//   ....[37]....
        /*0120*/ 	.word	0xffffffff


	//   ....[38]....
        /*0124*/ 	.word	0xffffffff


	//   ....[39]....
        /*0128*/ 	.word	0xffffffff


	//   ....[40]....
        /*012c*/ 	.word	0xffffffff


	//   ....[41]....
        /*0130*/ 	.word	0xffffffff


	//   ....[42]....
        /*0134*/ 	.word	0xffffffff


	//   ....[43]....
        /*0138*/ 	.word	0xffffffff


	//   ....[44]....
        /*013c*/ 	.word	0xffffffff


	//   ....[45]....
        /*0140*/ 	.word	0xffffffff


	//   ....[46]....
        /*0144*/ 	.word	0xffffffff


	//   ....[47]....
        /*0148*/ 	.word	0xffffffff


	//   ....[48]....
        /*014c*/ 	.word	0xffffffff


	//   ....[49]....
        /*0150*/ 	.word	0xffffffff


	//   ....[50]....
        /*0154*/ 	.word	0xffffffff


	//   ....[51]....
        /*0158*/ 	.word	0xffffffff


	//   ....[52]....
        /*015c*/ 	.word	0xffffffff


	//   ....[53]....
        /*0160*/ 	.word	0xffffffff


	//   ....[54]....
        /*0164*/ 	.word	0xffffffff


	//   ....[55]....
        /*0168*/ 	.word	0xffffffff


	//   ....[56]....
        /*016c*/ 	.word	0xffffffff


	//   ....[57]....
        /*0170*/ 	.word	0xffffffff


	//   ....[58]....
        /*0174*/ 	.word	0xffffffff


	//   ....[59]....
        /*0178*/ 	.word	0xffffffff


	//   ....[60]....
        /*017c*/ 	.word	0xffffffff


	//   ....[61]....
        /*0180*/ 	.word	0xffffffff


	//   ....[62]....
        /*0184*/ 	.word	0xffffffff


	//   ....[63]....
        /*0188*/ 	.word	0xffffffff


	//   ....[64]....
        /*018c*/ 	.word	0xffffffff


	//   ....[65]....
        /*0190*/ 	.word	0xffffffff


	//   ....[66]....
        /*0194*/ 	.word	0xffffffff


	//   ....[67]....
        /*0198*/ 	.word	0xffffffff


	//   ....[68]....
        /*019c*/ 	.word	0xffffffff


	//   ....[69]....
        /*01a0*/ 	.word	0xffffffff


	//   ....[70]....
        /*01a4*/ 	.word	0xffffffff


	//   ....[71]....
        /*01a8*/ 	.word	0xffffffff


	//   ....[72]....
        /*01ac*/ 	.word	0xffffffff


	//   ....[73]....
        /*01b0*/ 	.word	0xffffffff


	//   ....[74]....
        /*01b4*/ 	.word	0xffffffff


	//   ....[75]....
        /*01b8*/ 	.word	0xffffffff


	//   ....[76]....
        /*01bc*/ 	.word	0xffffffff


	//   ....[77]....
        /*01c0*/ 	.word	0xffffffff


	//   ....[78]....
        /*01c4*/ 	.word	0xffffffff


	//   ....[79]....
        /*01c8*/ 	.word	0xffffffff


	//   ....[80]....
        /*01cc*/ 	.word	0xffffffff


	//   ....[81]....
        /*01d0*/ 	.word	0xffffffff


	//   ....[82]....
        /*01d4*/ 	.word	0xffffffff


	//   ....[83]....
        /*01d8*/ 	.word	0xffffffff


	//   ....[84]....
        /*01dc*/ 	.word	0xffffffff


	//   ....[85]....
        /*01e0*/ 	.word	0xffffffff


	//   ....[86]....
        /*01e4*/ 	.word	0xffffffff


	//   ....[87]....
        /*01e8*/ 	.word	0xffffffff


	//   ....[88]....
        /*01ec*/ 	.word	0xffffffff


	//   ....[89]....
        /*01f0*/ 	.word	0xffffffff


	//   ....[90]....
        /*01f4*/ 	.word	0xffffffff


	//   ....[91]....
        /*01f8*/ 	.word	0xffffffff


	//   ....[92]....
        /*01fc*/ 	.word	0xffffffff


	//   ....[93]....
        /*0200*/ 	.word	0x0500000f


	//   ....[94]....
        /*0204*/ 	.word	0x0500000f


	//   ....[95]....
        /*0208*/ 	.word	0x0500000f


	//   ....[96]....
        /*020c*/ 	.word	0x0500000f


	//   ....[97]....
        /*0210*/ 	.word	0x0500000f


	//   ....[98]....
        /*0214*/ 	.word	0x0500000f


	//   ....[99]....
        /*0218*/ 	.word	0x0500000f


	//   ....[100]....
        /*021c*/ 	.word	0x0500000f


	//   ....[101]....
        /*0220*/ 	.word	0x0500000f


	//   ....[102]....
        /*0224*/ 	.word	0x0500000f


	//   ....[103]....
        /*0228*/ 	.word	0x0500000f


	//   ....[104]....
        /*022c*/ 	.word	0x0500000f


	//   ....[105]....
        /*0230*/ 	.word	0x0500000f


	//   ....[106]....
        /*0234*/ 	.word	0x0500000f


	//   ....[107]....
        /*0238*/ 	.word	0x0500000f


	//   ....[108]....
        /*023c*/ 	.word	0x0500000f


	//   ....[109]....
        /*0240*/ 	.word	0x0500000f


	//   ....[110]....
        /*0244*/ 	.word	0x0500000f


	//   ....[111]....
        /*0248*/ 	.word	0x0500000f


	//   ....[112]....
        /*024c*/ 	.word	0x0500000f


	//   ....[113]....
        /*0250*/ 	.word	0x0500000f


	//   ....[114]....
        /*0254*/ 	.word	0x0500000f


	//   ....[115]....
        /*0258*/ 	.word	0x0500000f


	//   ....[116]....
        /*025c*/ 	.word	0x0500000f


	//   ....[117]....
        /*0260*/ 	.word	0x0500000f


	//   ....[118]....
        /*0264*/ 	.word	0x0500000f


	//   ....[119]....
        /*0268*/ 	.word	0x0500000f


	//   ....[120]....
        /*026c*/ 	.word	0x0500000f


	//   ....[121]....
        /*0270*/ 	.word	0x0500000f


	//   ....[122]....
        /*0274*/ 	.word	0x0500000f


	//   ....[123]....
        /*0278*/ 	.word	0x0500000f


	//   ....[124]....
        /*027c*/ 	.word	0x0500000f


	//   ....[125]....
        /*0280*/ 	.word	0x0500000f


	//   ....[126]....
        /*0284*/ 	.word	0x0500000f


	//   ....[127]....
        /*0288*/ 	.word	0x0500000f


	//   ....[128]....
        /*028c*/ 	.word	0x0500000f


	//   ....[129]....
        /*0290*/ 	.word	0x0500000f


	//   ....[130]....
        /*0294*/ 	.word	0x0500000f


	//   ....[131]....
        /*0298*/ 	.word	0x0500000f


	//   ....[132]....
        /*029c*/ 	.word	0x0500000f


	//   ....[133]....
        /*02a0*/ 	.word	0x0500000f


	//   ....[134]....
        /*02a4*/ 	.word	0x0500000f


	//   ....[135]....
        /*02a8*/ 	.word	0x0500000f


	//   ....[136]....
        /*02ac*/ 	.word	0x0500000f


	//   ....[137]....
        /*02b0*/ 	.word	0x0500000f


	//   ....[138]....
        /*02b4*/ 	.word	0x0500000f


	//   ....[139]....
        /*02b8*/ 	.word	0x0500000f


	//   ....[140]....
        /*02bc*/ 	.word	0x0500000f


	//   ....[141]....
        /*02c0*/ 	.word	0x0500000f


	//   ....[142]....
        /*02c4*/ 	.word	0x0500000f


	//----- nvinfo : EIATTR_COOP_GROUP_INSTR_OFFSETS
	.align		4
.L_958:
        /*02c8*/ 	.byte	0x04, 0x28
        /*02ca*/ 	.short	(.L_960 - .L_959)


	//   ....[0]....
.L_959:
        /*02cc*/ 	.word	0x00000080


	//   ....[1]....
        /*02d0*/ 	.word	0x00000090


	//   ....[2]....
        /*02d4*/ 	.word	0x000002b0


	//   ....[3]....
        /*02d8*/ 	.word	0x00000410


	//   ....[4]....
        /*02dc*/ 	.word	0x00000530


	//   ....[5]....
        /*02e0*/ 	.word	0x00000690


	//   ....[6]....
        /*02e4*/ 	.word	0x00001440


	//   ....[7]....
        /*02e8*/ 	.word	0x00003410


	//   ....[8]....
        /*02ec*/ 	.word	0x00004560


	//   ....[9]....
        /*02f0*/ 	.word	0x00005490


	//   ....[10]....
        /*02f4*/ 	.word	0x000054b0


	//   ....[11]....
        /*02f8*/ 	.word	0x000057f0


	//   ....[12]....
        /*02fc*/ 	.word	0x000058f0


	//   ....[13]....
        /*0300*/ 	.word	0x00005c30


	//   ....[14]....
        /*0304*/ 	.word	0x00005cb0


	//   ....[15]....
        /*0308*/ 	.word	0x00006690


	//   ....[16]....
        /*030c*/ 	.word	0x000071f0


	//   ....[17]....
        /*0310*/ 	.word	0x000080e0


	//   ....[18]....
        /*0314*/ 	.word	0x00008100


	//   ....[19]....
        /*0318*/ 	.word	0x00008470


	//   ....[20]....
        /*031c*/ 	.word	0x00008570


	//   ....[21]....
        /*0320*/ 	.word	0x00008830


	//   ....[22]....
        /*0324*/ 	.word	0x00008910


	//   ....[23]....
        /*0328*/ 	.word	0x00009a70


	//   ....[24]....
        /*032c*/ 	.word	0x0000a370


	//   ....[25]....
        /*0330*/ 	.word	0x0000b270


	//   ....[26]....
        /*0334*/ 	.word	0x0000b2a0


	//   ....[27]....
        /*0338*/ 	.word	0x0000b590


	//   ....[28]....
        /*033c*/ 	.word	0x0000b760


	//   ....[29]....
        /*0340*/ 	.word	0x0000c600


	//   ....[30]....
        /*0344*/ 	.word	0x0000c6d0


	//   ....[31]....
        /*0348*/ 	.word	0x0000c730


	//   ....[32]....
        /*034c*/ 	.word	0x0000c760


	//   ....[33]....
        /*0350*/ 	.word	0x0000c780


	//   ....[34]....
        /*0354*/ 	.word	0x0000d220


	//   ....[35]....
        /*0358*/ 	.word	0x0000d740


	//   ....[36]....
        /*035c*/ 	.word	0x0000d770


	//   ....[37]....
        /*0360*/ 	.word	0x0000d790


	//   ....[38]....
        /*0364*/ 	.word	0x0000d7a0


	//   ....[39]....
        /*0368*/ 	.word	0x0000dc40


	//   ....[40]....
        /*036c*/ 	.word	0x0000dc70


	//   ....[41]....
        /*0370*/ 	.word	0x0000e8d0


	//   ....[42]....
        /*0374*/ 	.word	0x0000e8f0


	//   ....[43]....
        /*0378*/ 	.word	0x0000f950


	//   ....[44]....
        /*037c*/ 	.word	0x00010d00


	//   ....[45]....
        /*0380*/ 	.word	0x00010d20


	//   ....[46]....
        /*0384*/ 	.word	0x00010d30


	//   ....[47]....
        /*0388*/ 	.word	0x00010d70


	//   ....[48]....
        /*038c*/ 	.word	0x00010dc0


	//   ....[49]....
        /*0390*/ 	.word	0x00010de0


	//   ....[50]....
        /*0394*/ 	.word	0x00010e30


	//   ....[51]....
        /*0398*/ 	.word	0x00010e50


	//   ....[52]....
        /*039c*/ 	.word	0x00011400


	//   ....[53]....
        /*03a0*/ 	.word	0x00011440


	//   ....[54]....
        /*03a4*/ 	.word	0x00011470


	//   ....[55]....
        /*03a8*/ 	.word	0x000114a0


	//   ....[56]....
        /*03ac*/ 	.word	0x000114e0


	//   ....[57]....
        /*03b0*/ 	.word	0x000115b0


	//   ....[58]....
        /*03b4*/ 	.word	0x000115d0


	//   ....[59]....
        /*03b8*/ 	.word	0x00011600


	//   ....[60]....
        /*03bc*/ 	.word	0x00011d10


	//   ....[61]....
        /*03c0*/ 	.word	0x00011d40


	//   ....[62]....
        /*03c4*/ 	.word	0x00011dd0


	//   ....[63]....
        /*03c8*/ 	.word	0x00011e80


	//   ....[64]....
        /*03cc*/ 	.word	0x00011f70


	//   ....[65]....
        /*03d0*/ 	.word	0x00012040


	//   ....[66]....
        /*03d4*/ 	.word	0x000120a0


	//   ....[67]....
        /*03d8*/ 	.word	0x00012140


	//   ....[68]....
        /*03dc*/ 	.word	0x000125f0


	//   ....[69]....
        /*03e0*/ 	.word	0x00012620


	//   ....[70]....
        /*03e4*/ 	.word	0x00012650


	//   ....[71]....
        /*03e8*/ 	.word	0x00012680


	//   ....[72]....
        /*03ec*/ 	.word	0x000126b0


	//   ....[73]....
        /*03f0*/ 	.word	0x00012700


	//   ....[74]....
        /*03f4*/ 	.word	0x00012880


	//   ....[75]....
        /*03f8*/ 	.word	0x000128b0


	//   ....[76]....
        /*03fc*/ 	.word	0x000132a0


	//   ....[77]....
        /*0400*/ 	.word	0x000132c0


	//   ....[78]....
        /*0404*/ 	.word	0x000132d0


	//   ....[79]....
        /*0408*/ 	.word	0x000132f0


	//   ....[80]....
        /*040c*/ 	.word	0x00013310


	//   ....[81]....
        /*0410*/ 	.word	0x00013340


	//   ....[82]....
        /*0414*/ 	.word	0x00013360


	//   ....[83]....
        /*0418*/ 	.word	0x00013390


	//   ....[84]....
        /*041c*/ 	.word	0x000136f0


	//   ....[85]....
        /*0420*/ 	.word	0x00013720


	//   ....[86]....
        /*0424*/ 	.word	0x00013750


	//   ....[87]....
        /*0428*/ 	.word	0x00013770


	//   ....[88]....
        /*042c*/ 	.word	0x00013780


	//   ....[89]....
        /*0430*/ 	.word	0x000137a0


	//   ....[90]....
        /*0434*/ 	.word	0x00013840


	//   ....[91]....
        /*0438*/ 	.word	0x00013880


	//   ....[92]....
        /*043c*/ 	.word	0x00013d80


	//   ....[93]....
        /*0440*/ 	.word	0x000142e0


	//   ....[94]....
        /*0444*/ 	.word	0x000143d0


	//   ....[95]....
        /*0448*/ 	.word	0x00014470


	//   ....[96]....
        /*044c*/ 	.word	0x000144f0


	//   ....[97]....
        /*0450*/ 	.word	0x000145a0


	//   ....[98]....
        /*0454*/ 	.word	0x00014600


	//   ....[99]....
        /*0458*/ 	.word	0x000146c0


	//   ....[100]....
        /*045c*/ 	.word	0x00014720


	//   ....[101]....
        /*0460*/ 	.word	0x000147c0


	//   ....[102]....
        /*0464*/ 	.word	0x00014860


	//   ....[103]....
        /*0468*/ 	.word	0x000148d0


	//   ....[104]....
        /*046c*/ 	.word	0x00014980


	//   ....[105]....
        /*0470*/ 	.word	0x00014a70


	//   ....[106]....
        /*0474*/ 	.word	0x00014b10


	//   ....[107]....
        /*0478*/ 	.word	0x00014bf0


	//   ....[108]....
        /*047c*/ 	.word	0x00014d00


	//   ....[109]....
        /*0480*/ 	.word	0x00014d50


	//   ....[110]....
        /*0484*/ 	.word	0x00014de0


	//   ....[111]....
        /*0488*/ 	.word	0x00014ec0


	//   ....[112]....
        /*048c*/ 	.word	0x00015120


	//   ....[113]....
        /*0490*/ 	.word	0x00015190


	//   ....[114]....
        /*0494*/ 	.word	0x000153c0


	//   ....[115]....
        /*0498*/ 	.word	0x00015430


	//   ....[116]....
        /*049c*/ 	.word	0x00015600


	//   ....[117]....
        /*04a0*/ 	.word	0x00015650


	//   ....[118]....
        /*04a4*/ 	.word	0x000157a0


	//   ....[119]....
        /*04a8*/ 	.word	0x00015890


	//   ....[120]....
        /*04ac*/ 	.word	0x00015ae0


	//   ....[121]....
        /*04b0*/ 	.word	0x00015b30


	//   ....[122]....
        /*04b4*/ 	.word	0x00015cf0


	//   ....[123]....
        /*04b8*/ 	.word	0x00015d40


	//   ....[124]....
        /*04bc*/ 	.word	0x00015f00


	//   ....[125]....
        /*04c0*/ 	.word	0x00015f50


	//   ....[126]....
        /*04c4*/ 	.word	0x00016030


	//   ....[127]....
        /*04c8*/ 	.word	0x000160d0


	//   ....[128]....
        /*04cc*/ 	.word	0x00016130


	//   ....[129]....
        /*04d0*/ 	.word	0x000161d0


	//   ....[130]....
        /*04d4*/ 	.word	0x00016230


	//   ....[131]....
        /*04d8*/ 	.word	0x000162d0


	//   ....[132]....
        /*04dc*/ 	.word	0x00016330


	//   ....[133]....
        /*04e0*/ 	.word	0x000163d0


	//   ....[134]....
        /*04e4*/ 	.word	0x000164b0


	//   ....[135]....
        /*04e8*/ 	.word	0x00016580


	//   ....[136]....
        /*04ec*/ 	.word	0x00016650


	//   ....[137]....
        /*04f0*/ 	.word	0x00016750


	//   ....[138]....
        /*04f4*/ 	.word	0x00016870


	//   ....[139]....
        /*04f8*/ 	.word	0x00016950


	//   ....[140]....
        /*04fc*/ 	.word	0x00016a60


	//   ....[141]....
        /*0500*/ 	.word	0x00016b30


	//   ....[142]....
        /*0504*/ 	.word	0x00016c40


	//----- nvinfo : EIATTR_REG_RECONFIG
	.align		4
.L_960:
        /*0508*/ 	.byte	0x01, 0x54
	.zero		2


	//----- nvinfo : EIATTR_SYSCALL_OFFSETS
	.align		4
        /*050c*/ 	.byte	0x04, 0x46
        /*050e*/ 	.short	(.L_962 - .L_961)


	//   ....[0]....
.L_961:
        /*0510*/ 	.word	0x000035c0


	//   ....[1]....
        /*0514*/ 	.word	0x000101b0


	//   ....[2]....
        /*0518*/ 	.word	0x000102f0


	//   ....[3]....
        /*051c*/ 	.word	0x000103e0


	//   ....[4]....
        /*0520*/ 	.word	0x000110d0


	//   ....[5]....
        /*0524*/ 	.word	0x000118d0


	//----- nvinfo : EIATTR_MBARRIER_INSTR_OFFSETS
	.align		4
.L_962:
        /*0528*/ 	.byte	0x04, 0x39
        /*052a*/ 	.short	(.L_964 - .L_963)


	//   ....[0]....
.L_963:
        /*052c*/ 	.word	0x00000190
        /*0530*/ 	.word	0x000000ff
        /*0534*/ 	.word	0x00038800
        /*0538*/ 	.short	0x0100
        /*053a*/ 	.byte	0x08
	.zero		1


	//   ....[1]....
        /*053c*/ 	.word	0x000001a0
        /*0540*/ 	.word	0x000000ff
        /*0544*/ 	.word	0x00038810
        /*0548*/ 	.short	0x0100
        /*054a*/ 	.byte	0x08
	.zero		1


	//   ....[2]....
        /*054c*/ 	.word	0x000001b0
        /*0550*/ 	.word	0x000000ff
        /*0554*/ 	.word	0x00038820
        /*0558*/ 	.short	0x0100
        /*055a*/ 	.byte	0x08
	.zero		1


	//   ....[3]....
        /*055c*/ 	.word	0x00000260
        /*0560*/ 	.word	0x000000ff
        /*0564*/ 	.word	0x00038830
        /*0568*/ 	.short	0x0100
        /*056a*/ 	.byte	0x06
	.zero		1


	//   ....[4]....
        /*056c*/ 	.word	0x00000270
        /*0570*/ 	.word	0x000000ff
        /*0574*/ 	.word	0x00038840
        /*0578*/ 	.short	0x0100
        /*057a*/ 	.byte	0x06
	.zero		1


	//   ....[5]....
        /*057c*/ 	.word	0x00000280
        /*0580*/ 	.word	0x000000ff
        /*0584*/ 	.word	0x00038838
        /*0588*/ 	.short	0x0100
        /*058a*/ 	.byte	0x06
	.zero		1


	//   ....[6]....
        /*058c*/ 	.word	0x00000290
        /*0590*/ 	.word	0x000000ff
        /*0594*/ 	.word	0x00038848
        /*0598*/ 	.short	0x0100
        /*059a*/ 	.byte	0x06
	.zero		1


	//   ....[7]....
        /*059c*/ 	.word	0x000003c0
        /*05a0*/ 	.word	0x000000ff
        /*05a4*/ 	.word	0x00038850
        /*05a8*/ 	.short	0x0100
        /*05aa*/ 	.byte	0x08
	.zero		1


	//   ....[8]....
        /*05ac*/ 	.word	0x000003d0
        /*05b0*/ 	.word	0x000000ff
        /*05b4*/ 	.word	0x00038860
        /*05b8*/ 	.short	0x0100
        /*05ba*/ 	.byte	0x08
	.zero		1


	//   ....[9]....
        /*05bc*/ 	.word	0x000003e0
        /*05c0*/ 	.word	0x000000ff
        /*05c4*/ 	.word	0x00038858
        /*05c8*/ 	.short	0x0100
        /*05ca*/ 	.byte	0x08
	.zero		1


	//   ....[10]....
        /*05cc*/ 	.word	0x000003f0
        /*05d0*/ 	.word	0x000000ff
        /*05d4*/ 	.word	0x00038868
        /*05d8*/ 	.short	0x0100
        /*05da*/ 	.byte	0x08
	.zero		1


	//   ....[11]....
        /*05dc*/ 	.word	0x000004e0
        /*05e0*/ 	.word	0x000000ff
        /*05e4*/ 	.word	0x00038870
        /*05e8*/ 	.short	0x0100
        /*05ea*/ 	.byte	0x06
	.zero		1


	//   ....[12]....
        /*05ec*/ 	.word	0x000004f0
        /*05f0*/ 	.word	0x000000ff
        /*05f4*/ 	.word	0x00038880
        /*05f8*/ 	.short	0x0100
        /*05fa*/ 	.byte	0x06
	.zero		1


	//   ....[13]....
        /*05fc*/ 	.word	0x00000500
        /*0600*/ 	.word	0x000000ff
        /*0604*/ 	.word	0x00038878
        /*0608*/ 	.short	0x0100
        /*060a*/ 	.byte	0x06
	.zero		1


	//   ....[14]....
        /*060c*/ 	.word	0x00000510
        /*0610*/ 	.word	0x000000ff
        /*0614*/ 	.word	0x00038888
        /*0618*/ 	.short	0x0100
        /*061a*/ 	.byte	0x06
	.zero		1


	//   ....[15]....
        /*061c*/ 	.word	0x00000640
        /*0620*/ 	.word	0x000000ff
        /*0624*/ 	.word	0x00038890
        /*0628*/ 	.short	0x0100
        /*062a*/ 	.byte	0x08
	.zero		1


	//   ....[16]....
        /*062c*/ 	.word	0x00000650
        /*0630*/ 	.word	0x000000ff
        /*0634*/ 	.word	0x000388a0
        /*0638*/ 	.short	0x0100
        /*063a*/ 	.byte	0x08
	.zero		1


	//   ....[17]....
        /*063c*/ 	.word	0x00000660
        /*0640*/ 	.word	0x000000ff
        /*0644*/ 	.word	0x00038898
        /*0648*/ 	.short	0x0100
        /*064a*/ 	.byte	0x08
	.zero		1


	//   ....[18]....
        /*064c*/ 	.word	0x00000670
        /*0650*/ 	.word	0x000000ff
        /*0654*/ 	.word	0x000388a8
        /*0658*/ 	.short	0x0100
        /*065a*/ 	.byte	0x08
	.zero		1


	//   ....[19]....
        /*065c*/ 	.word	0x000007b0
        /*0660*/ 	.word	0x000000ff
        /*0664*/ 	.word	0x000388b0
        /*0668*/ 	.short	0x0100
        /*066a*/ 	.byte	0x08
	.zero		1


	//   ....[20]....
        /*066c*/ 	.word	0x000007c0
        /*0670*/ 	.word	0x000000ff
        /*0674*/ 	.word	0x000388c0
        /*0678*/ 	.short	0x0100
        /*067a*/ 	.byte	0x08
	.zero		1


	//   ....[21]....
        /*067c*/ 	.word	0x000007d0
        /*0680*/ 	.word	0x000000ff
        /*0684*/ 	.word	0x000388b8
        /*0688*/ 	.short	0x0100
        /*068a*/ 	.byte	0x08
	.zero		1


	//   ....[22]....
        /*068c*/ 	.word	0x000007e0
        /*0690*/ 	.word	0x000000ff
        /*0694*/ 	.word	0x000388c8
        /*0698*/ 	.short	0x0100
        /*069a*/ 	.byte	0x08
	.zero		1


	//   ....[23]....
        /*069c*/ 	.word	0x00001820
        /*06a0*/ 	.word	0x00000004
        /*06a4*/ 	.word	0x00000000
        /*06a8*/ 	.short	0x0101
        /*06aa*/ 	.byte	0x3f
	.zero		1


	//   ....[24]....
        /*06ac*/ 	.word	0x00002300
        /*06b0*/ 	.word	0x00000004
        /*06b4*/ 	.word	0x00000000
        /*06b8*/ 	.short	0x0101
        /*06ba*/ 	.byte	0x3f
	.zero		1


	//   ....[25]....
        /*06bc*/ 	.word	0x000035f0
        /*06c0*/ 	.word	0x000000c6
        /*06c4*/ 	.word	0x00038800
        /*06c8*/ 	.short	0x010a
        /*06ca*/ 	.byte	0x3f
	.zero		1


	//   ....[26]....
        /*06cc*/ 	.word	0x000037a0
        /*06d0*/ 	.word	0x000000c6
        /*06d4*/ 	.word	0x00038830
        /*06d8*/ 	.short	0x010a
        /*06da*/ 	.byte	0x3f
	.zero		1


	//   ....[27]....
        /*06dc*/ 	.word	0x000037e0
        /*06e0*/ 	.word	0x000000c6
        /*06e4*/ 	.word	0x00038830
        /*06e8*/ 	.short	0x010a
        /*06ea*/ 	.byte	0x3f
	.zero		1


	//   ....[28]....
        /*06ec*/ 	.word	0x00003bf0
        /*06f0*/ 	.word	0x000000c6
        /*06f4*/ 	.word	0x00038810
        /*06f8*/ 	.short	0x010a
        /*06fa*/ 	.byte	0x3f
	.zero		1


	//   ....[29]....
        /*06fc*/ 	.word	0x00003c30
        /*0700*/ 	.word	0x000000c6
        /*0704*/ 	.word	0x00038850
        /*0708*/ 	.short	0x010a
        /*070a*/ 	.byte	0x3f
	.zero		1


	//   ....[30]....
        /*070c*/ 	.word	0x00003cf0
        /*0710*/ 	.word	0x000000c6
        /*0714*/ 	.word	0x00038850
        /*0718*/ 	.short	0x010a
        /*071a*/ 	.byte	0x3f
	.zero		1


	//   ....[31]....
        /*071c*/ 	.word	0x000060b0
        /*0720*/ 	.word	0x00000018
        /*0724*/ 	.word	0x00000000
        /*0728*/ 	.short	0x0101
        /*072a*/ 	.byte	0x3f
	.zero		1


	//   ....[32]....
        /*072c*/ 	.word	0x00006770
        /*0730*/ 	.word	0x00000098
        /*0734*/ 	.word	0x00000000
        /*0738*/ 	.short	0x0101
        /*073a*/ 	.byte	0x3f
	.zero		1


	//   ....[33]....
        /*073c*/ 	.word	0x00006910
        /*0740*/ 	.word	0x000000c9
        /*0744*/ 	.word	0x00038830
        /*0748*/ 	.short	0x010a
        /*074a*/ 	.byte	0x3f
	.zero		1


	//   ....[34]....
        /*074c*/ 	.word	0x00006960
        /*0750*/ 	.word	0x000000c9
        /*0754*/ 	.word	0x00038830
        /*0758*/ 	.short	0x010a
        /*075a*/ 	.byte	0x3f
	.zero		1


	//   ....[35]....
        /*075c*/ 	.word	0x00006c90
        /*0760*/ 	.word	0x000000c9
        /*0764*/ 	.word	0x00038850
        /*0768*/ 	.short	0x010a
        /*076a*/ 	.byte	0x3f
	.zero		1


	//   ....[36]....
        /*076c*/ 	.word	0x00006ce0
        /*0770*/ 	.word	0x000000c9
        /*0774*/ 	.word	0x00038850
        /*0778*/ 	.short	0x010a
        /*077a*/ 	.byte	0x3f
	.zero		1


	//   ....[37]....
        /*077c*/ 	.word	0x00008b60
        /*0780*/ 	.word	0x00000098
        /*0784*/ 	.word	0x00000000
        /*0788*/ 	.short	0x0101
        /*078a*/ 	.byte	0x3f
	.zero		1


	//   ....[38]....
        /*078c*/ 	.word	0x00009b20
        /*0790*/ 	.word	0x00000098
        /*0794*/ 	.word	0x00000000
        /*0798*/ 	.short	0x0101
        /*079a*/ 	.byte	0x3f
	.zero		1


	//   ....[39]....
        /*079c*/ 	.word	0x00009c50
        /*07a0*/ 	.word	0x000000c3
        /*07a4*/ 	.word	0x00038830
        /*07a8*/ 	.short	0x010a
        /*07aa*/ 	.byte	0x3f
	.zero		1


	//   ....[40]....
        /*07ac*/ 	.word	0x00009ca0
        /*07b0*/ 	.word	0x000000c3
        /*07b4*/ 	.word	0x00038830
        /*07b8*/ 	.short	0x010a
        /*07ba*/ 	.byte	0x3f
	.zero		1


	//   ....[41]....
        /*07bc*/ 	.word	0x00009ed0
        /*07c0*/ 	.word	0x000000c3
        /*07c4*/ 	.word	0x00038850
        /*07c8*/ 	.short	0x010a
        /*07ca*/ 	.byte	0x3f
	.zero		1


	//   ....[42]....
        /*07cc*/ 	.word	0x00009f20
        /*07d0*/ 	.word	0x000000c3
        /*07d4*/ 	.word	0x00038850
        /*07d8*/ 	.short	0x010a
        /*07da*/ 	.byte	0x3f
	.zero		1


	//   ....[43]....
        /*07dc*/ 	.word	0x0000bad0
        /*07e0*/ 	.word	0x0000009a
        /*07e4*/ 	.word	0x00000000
        /*07e8*/ 	.short	0x0101
        /*07ea*/ 	.byte	0x3f
	.zero		1


	//   ....[44]....
        /*07ec*/ 	.word	0x0000c6b0
        /*07f0*/ 	.word	0x00000098
        /*07f4*/ 	.word	0x00000000
        /*07f8*/ 	.short	0x0101
        /*07fa*/ 	.byte	0x3f
	.zero		1


	//   ....[45]....
        /*07fc*/ 	.word	0x0000d240
        /*0800*/ 	.word	0x000000ff
        /*0804*/ 	.word	0x00000000
        /*0808*/ 	.short	0x0101
        /*080a*/ 	.byte	0x04
	.zero		1


	//   ....[46]....
        /*080c*/ 	.word	0x00010ab0
        /*0810*/ 	.word	0x000000ff
        /*0814*/ 	.word	0x00038840
        /*0818*/ 	.short	0x010a
        /*081a*/ 	.byte	0x2c
	.zero		1


	//   ....[47]....
        /*081c*/ 	.word	0x00010ef0
        /*0820*/ 	.word	0x000000ff
        /*0824*/ 	.word	0x00038830
        /*0828*/ 	.short	0x0107
        /*082a*/ 	.byte	0x2c
	.zero		1


	//   ....[48]....
        /*082c*/ 	.word	0x00010f60
        /*0830*/ 	.word	0x000000ff
        /*0834*/ 	.word	0x00038830
        /*0838*/ 	.short	0x0101
        /*083a*/ 	.byte	0x2c
	.zero		1


	//   ....[49]....
        /*083c*/ 	.word	0x00011750
        /*0840*/ 	.word	0x000000ff
        /*0844*/ 	.word	0x00038800
        /*0848*/ 	.short	0x0107
        /*084a*/ 	.byte	0x2c
	.zero		1


	//   ....[50]....
        /*084c*/ 	.word	0x000117a0
        /*0850*/ 	.word	0x000000ff
        /*0854*/ 	.word	0x00038800
        /*0858*/ 	.short	0x0101
        /*085a*/ 	.byte	0x2c
	.zero		1


	//   ....[51]....
        /*085c*/ 	.word	0x000123b0
        /*0860*/ 	.word	0x000000ff
        /*0864*/ 	.word	0x00038810
        /*0868*/ 	.short	0x0107
        /*086a*/ 	.byte	0x2c
	.zero		1


	//   ....[52]....
        /*086c*/ 	.word	0x00012410
        /*0870*/ 	.word	0x000000ff
        /*0874*/ 	.word	0x00038810
        /*0878*/ 	.short	0x0101
        /*087a*/ 	.byte	0x2c
	.zero		1


	//   ....[53]....
        /*087c*/ 	.word	0x00012420
        /*0880*/ 	.word	0x000000ff
        /*0884*/ 	.word	0x00038820
        /*0888*/ 	.short	0x010a
        /*088a*/ 	.byte	0x2c
	.zero		1


	//   ....[54]....
        /*088c*/ 	.word	0x00012470
        /*0890*/ 	.word	0x000000ff
        /*0894*/ 	.word	0x00038860
        /*0898*/ 	.short	0x010a
        /*089a*/ 	.byte	0x2c
	.zero		1


	//   ....[55]....
        /*089c*/ 	.word	0x00012c90
        /*08a0*/ 	.word	0x000000ff
        /*08a4*/ 	.word	0x00038850
        /*08a8*/ 	.short	0x0107
        /*08aa*/ 	.byte	0x2c
	.zero		1


	//   ....[56]....
        /*08ac*/ 	.word	0x00012d10
        /*08b0*/ 	.word	0x000000ff
        /*08b4*/ 	.word	0x00038850
        /*08b8*/ 	.short	0x0101
        /*08ba*/ 	.byte	0x2c
	.zero		1


	//   ....[57]....
        /*08bc*/ 	.word	0x000130a0
        /*08c0*/ 	.word	0x0000000a
        /*08c4*/ 	.word	0x00038840
        /*08c8*/ 	.short	0x010a
        /*08ca*/ 	.byte	0x3f
	.zero		1


	//   ....[58]....
        /*08cc*/ 	.word	0x00013430
        /*08d0*/ 	.word	0x0000000a
        /*08d4*/ 	.word	0x00038830
        /*08d8*/ 	.short	0x0107
        /*08da*/ 	.byte	0x3f
	.zero		1


	//   ....[59]....
        /*08dc*/ 	.word	0x000134e0
        /*08e0*/ 	.word	0x0000000a
        /*08e4*/ 	.word	0x00038830
        /*08e8*/ 	.short	0x0101
        /*08ea*/ 	.byte	0x3f
	.zero		1


	//   ....[60]....
        /*08ec*/ 	.word	0x00013510
        /*08f0*/ 	.word	0x0000000a
        /*08f4*/ 	.word	0x00038860
        /*08f8*/ 	.short	0x010a
        /*08fa*/ 	.byte	0x3f
	.zero		1


	//   ....[61]....
        /*08fc*/ 	.word	0x00013b50
        /*0900*/ 	.word	0x0000000a
        /*0904*/ 	.word	0x00038850
        /*0908*/ 	.short	0x0107
        /*090a*/ 	.byte	0x3f
	.zero		1


	//   ....[62]....
        /*090c*/ 	.word	0x00013c10
        /*0910*/ 	.word	0x0000000a
        /*0914*/ 	.word	0x00038850
        /*0918*/ 	.short	0x0101
        /*091a*/ 	.byte	0x3f
	.zero		1


	//   ....[63]....
        /*091c*/ 	.word	0x00013d00
        /*0920*/ 	.word	0x00000005
        /*0924*/ 	.word	0x00038820
        /*0928*/ 	.short	0x010a
        /*092a*/ 	.byte	0x3f
	.zero		1


	//   ....[64]....
        /*092c*/ 	.word	0x00013e90
        /*0930*/ 	.word	0x00000003
        /*0934*/ 	.word	0x00038840
        /*0938*/ 	.short	0x010a
        /*093a*/ 	.byte	0x3f
	.zero		1


	//   ....[65]....
        /*093c*/ 	.word	0x00013f30
        /*0940*/ 	.word	0x00000005
        /*0944*/ 	.word	0x00038840
        /*0948*/ 	.short	0x010a
        /*094a*/ 	.byte	0x3f
	.zero		1


	//   ....[66]....
        /*094c*/ 	.word	0x00013f70
        /*0950*/ 	.word	0x00000003
        /*0954*/ 	.word	0x00038860
        /*0958*/ 	.short	0x010a
        /*095a*/ 	.byte	0x3f
	.zero		1


	//   ....[67]....
        /*095c*/ 	.word	0x00013fb0
        /*0960*/ 	.word	0x00000005
        /*0964*/ 	.word	0x00038860
        /*0968*/ 	.short	0x010a
        /*096a*/ 	.byte	0x3f
	.zero		1


	//   ....[68]....
        /*096c*/ 	.word	0x00014010
        /*0970*/ 	.word	0x000000c6
        /*0974*/ 	.word	0x00038800
        /*0978*/ 	.short	0x010a
        /*097a*/ 	.byte	0x3f
	.zero		1


	//   ....[69]....
        /*097c*/ 	.word	0x00014060
        /*0980*/ 	.word	0x000000c6
        /*0984*/ 	.word	0x00038830
        /*0988*/ 	.short	0x010a
        /*098a*/ 	.byte	0x3f
	.zero		1


	//   ....[70]....
        /*098c*/ 	.word	0x000140b0
        /*0990*/ 	.word	0x000000c6
        /*0994*/ 	.word	0x00038810
        /*0998*/ 	.short	0x010a
        /*099a*/ 	.byte	0x3f
	.zero		1


	//   ....[71]....
        /*099c*/ 	.word	0x00014100
        /*09a0*/ 	.word	0x000000c6
        /*09a4*/ 	.word	0x00038850
        /*09a8*/ 	.short	0x010a
        /*09aa*/ 	.byte	0x3f
	.zero		1


	//   ....[72]....
        /*09ac*/ 	.word	0x00014150
        /*09b0*/ 	.word	0x000000c9
        /*09b4*/ 	.word	0x00038830
        /*09b8*/ 	.short	0x010a
        /*09ba*/ 	.byte	0x3f
	.zero		1


	//   ....[73]....
        /*09bc*/ 	.word	0x000141a0
        /*09c0*/ 	.word	0x000000c9
        /*09c4*/ 	.word	0x00038850
        /*09c8*/ 	.short	0x010a
        /*09ca*/ 	.byte	0x3f
	.zero		1


	//   ....[74]....
        /*09cc*/ 	.word	0x000141f0
        /*09d0*/ 	.word	0x000000c3
        /*09d4*/ 	.word	0x00038830
        /*09d8*/ 	.short	0x010a
        /*09da*/ 	.byte	0x3f
	.zero		1


	//   ....[75]....
        /*09dc*/ 	.word	0x00014240
        /*09e0*/ 	.word	0x000000c3
        /*09e4*/ 	.word	0x00038850
        /*09e8*/ 	.short	0x010a
        /*09ea*/ 	.byte	0x3f
	.zero		1


	//   ....[76]....
        /*09ec*/ 	.word	0x00014320
        /*09f0*/ 	.word	0x00000003
        /*09f4*/ 	.word	0x00038840
        /*09f8*/ 	.short	0x010a
        /*09fa*/ 	.byte	0x3f
	.zero		1


	//   ....[77]....
        /*09fc*/ 	.word	0x00015690
        /*0a00*/ 	.word	0x00000003
        /*0a04*/ 	.word	0x00038820
        /*0a08*/ 	.short	0x010a
        /*0a0a*/ 	.byte	0x3f
	.zero		1


	//   ....[78]....
        /*0a0c*/ 	.word	0x000156f0
        /*0a10*/ 	.word	0x00000003
        /*0a14*/ 	.word	0x00038860
        /*0a18*/ 	.short	0x010a
        /*0a1a*/ 	.byte	0x3f
	.zero		1


	//   ....[79]....
        /*0a1c*/ 	.word	0x00015f80
        /*0a20*/ 	.word	0x0000000a
        /*0a24*/ 	.word	0x00038840
        /*0a28*/ 	.short	0x010a
        /*0a2a*/ 	.byte	0x3f
	.zero		1


	//   ....[80]....
        /*0a2c*/ 	.word	0x00016400
        /*0a30*/ 	.word	0x0000000a
        /*0a34*/ 	.word	0x00038860
        /*0a38*/ 	.short	0x010a
        /*0a3a*/ 	.byte	0x3f
	.zero		1


	//   ....[81]....
        /*0a3c*/ 	.word	0x00016b60
        /*0a40*/ 	.word	0x00000005
        /*0a44*/ 	.word	0x00038820
        /*0a48*/ 	.short	0x010a
        /*0a4a*/ 	.byte	0x3f
	.zero		1


	//   ....[82]....
        /*0a4c*/ 	.word	0x00016d00
        /*0a50*/ 	.word	0x00000003
        /*0a54*/ 	.word	0x00038840
        /*0a58*/ 	.short	0x010a
        /*0a5a*/ 	.byte	0x3f
	.zero		1


	//   ....[83]....
        /*0a5c*/ 	.word	0x00016d50
        /*0a60*/ 	.word	0x00000005
        /*0a64*/ 	.word	0x00038840
        /*0a68*/ 	.short	0x010a
        /*0a6a*/ 	.byte	0x3f
	.zero		1


	//   ....[84]....
        /*0a6c*/ 	.word	0x00016da0
        /*0a70*/ 	.word	0x00000003
        /*0a74*/ 	.word	0x00038860
        /*0a78*/ 	.short	0x010a
        /*0a7a*/ 	.byte	0x3f
	.zero		1


	//----- nvinfo : EIATTR_NUM_MBARRIERS
	.align		4
.L_964:
        /*0a7c*/ 	.byte	0x03, 0x38
        /*0a7e*/ 	.short	0x0017


	//----- nvinfo : EIATTR_EXIT_INSTR_OFFSETS
	.align		4
        /*0a80*/ 	.byte	0x04, 0x1c
        /*0a82*/ 	.short	(.L_966 - .L_965)


	//   ....[0]....
.L_965:
        /*0a84*/ 	.word	0x00014000


	//----- nvinfo : EIATTR_MAX_THREADS
	.align		4
.L_966:
        /*0a88*/ 	.byte	0x04, 0x05
        /*0a8a*/ 	.short	(.L_968 - .L_967)
.L_967:
        /*0a8c*/ 	.word	0x00000180
        /*0a90*/ 	.word	0x00000001
        /*0a94*/ 	.word	0x00000001


	//----- nvinfo : EIATTR_CRS_STACK_SIZE
	.align		4
.L_968:
        /*0a98*/ 	.byte	0x04, 0x1e
        /*0a9a*/ 	.short	(.L_970 - .L_969)
.L_969:
        /*0a9c*/ 	.word	0x00000000


	//----- nvinfo : EIATTR_CBANK_PARAM_SIZE
	.align		4
.L_970:
        /*0aa0*/ 	.byte	0x03, 0x19
        /*0aa2*/ 	.short	0x0b70


	//----- nvinfo : EIATTR_PARAM_CBANK
	.align		4
        /*0aa4*/ 	.byte	0x04, 0x0a
        /*0aa6*/ 	.short	(.L_972 - .L_971)
	.align		4
.L_971:
        /*0aa8*/ 	.word	index@(.nv.constant0._ZN7cutlass13device_kernelIN5flash11enable_sm90INS1_16FlashAttnFwdSm90INS1_25CollectiveMainloopFwdSm90ILi2EN4cute5tupleIJNS5_1CILi1EEES8_S8_EEENS6_IJNS7_ILi64EEESA_SA_EEELi512ENS_10bfloat16_tEfNS_4arch4Sm90ELb1ELb0ELb0ELb0ELb1ELb0ELb1ELb0ELb0ELb1ELb1ELb0EEENS1_21CollectiveEpilogueFwdINS6_IJSA_NS7_ILi512EEESA_EEES9_SC_SE_Li256ELb0ELb1ELb1ELb0EEENS1_19SingleTileSchedulerILb0ELb1ELb1ELi64EEEEEEEEEvNT_6ParamsE)
        /*0aac*/ 	.short	0x0210
        /*0aae*/ 	.short	0x0b70


	//----- nvinfo : EIATTR_SW_WAR
	.align		4
.L_972:
        /*0ab0*/ 	.byte	0x04, 0x36
        /*0ab2*/ 	.short	(.L_974 - .L_973)
.L_973:
        /*0ab4*/ 	.word	0x00000008
.L_974:


//--------------------- .nv.info._ZN7cutlass13device_kernelIN5flash11enable_sm90INS1_16FlashAttnFwdSm90INS1_25CollectiveMainloopFwdSm90ILi2EN4cute5tupleIJNS5_1CILi1EEES8_S8_EEENS6_IJNS7_ILi64EEESA_SA_EEELi512ENS_10bfloat16_tEfNS_4arch4Sm90ELb1ELb0ELb0ELb1ELb1ELb0ELb0ELb0ELb0ELb1ELb1ELb0EEENS1_21CollectiveEpilogueFwdINS6_IJSA_NS7_ILi512EEESA_EEES9_SC_SE_Li256ELb1ELb1ELb1ELb0EEENS1_36VarlenDynamicPersistentTileSchedulerILi64ELi64ELi256ELi128ELb1ELb1ELb1ELb1ELb1ELb1EEEEEEEEEvNT_6ParamsE --------------------------
	.section	.nv.info._ZN7cutlass13device_kernelIN5flash11enable_sm90INS1_16FlashAttnFwdSm90INS1_25CollectiveMainloopFwdSm90ILi2EN4cute5tupleIJNS5_1CILi1EEES8_S8_EEENS6_IJNS7_ILi64EEESA_SA_EEELi512ENS_10bfloat16_tEfNS_4arch4Sm90ELb1ELb0ELb0ELb1ELb1ELb0ELb0ELb0ELb0ELb1ELb1ELb0EEENS1_21CollectiveEpilogueFwdINS6_IJSA_NS7_ILi512EEESA_EEES9_SC_SE_Li256ELb1ELb1ELb1ELb0EEENS1_36VarlenDynamicPersistentTileSchedulerILi64ELi64ELi256ELi128ELb1ELb1ELb1ELb1ELb1ELb1EEEEEEEEEvNT_6ParamsE,"",@"SHT_CUDA_INFO"
	.sectionflags	@""
	.align	4


	//----- nvinfo : EIATTR_CUDA_API_VERSION
	.align		4
        /*0000*/ 	.byte	0x04, 0x37
        /*0002*/ 	.short	(.L_976 - .L_975)
.L_975:
        /*0004*/ 	.word	0x00000082


	//----- nvinfo : EIATTR_KPARAM_INFO
	.align		4
.L_976:
        /*0008*/ 	.byte	0x04, 0x17
        /*000a*/ 	.short	(.L_978 - .L_977)
.L_977:
        /*000c*/ 	.word	0x00000000
        /*0010*/ 	.short	0x0000
        /*0012*/ 	.short	0x0070
        /*0014*/ 	.byte	0x00, 0xf0, 0x01, 0x2a


	//----- nvinfo : EIATTR_SPARSE_MMA_MASK
	.align		4
.L_978:
        /*0018*/ 	.byte	0x03, 0x50
        /*001a*/ 	.short	0x0000


	//----- nvinfo : EIATTR_MAXREG_COUNT
	.align		4
        /*001c*/ 	.byte	0x03, 0x1b
        /*001e*/ 	.short	0x00a8


	//----- nvinfo : EIATTR_NUM_BARRIERS
	.align		4
        /*0020*/ 	.byte	0x02, 0x4c
        /*0022*/ 	.byte	0x10
	.zero		1


	//----- nvinfo : EIATTR_EXTERNS
	.align		4
        /*0024*/ 	.byte	0x04, 0x0f
        /*0026*/ 	.short	(.L_980 - .L_979)


	//   ....[0]....
	.align		4
.L_979:
        /*0028*/ 	.word	index@(__assertfail)


	//----- nvinfo : EIATTR_ANNOTATIONS
	.align		4
.L_980:
        /*002c*/ 	.byte	0x04, 0x55
        /*002e*/ 	.short	(.L_982 - .L_981)


	//   ....[0]....
.L_981:
        /* <DEDUP_REMOVED lines=20> */


	//----- nvinfo : EIATTR_MERCURY_ISA_VERSION
	.align		4
.L_982:
        /*0158*/ 	.byte	0x03, 0x5f
        /*015a*/ 	.short	0x0101


	//----- nvinfo : EIATTR_UNUSED_LOAD_BYTE_OFFSET
	.align		4
        /*015c*/ 	.byte	0x04, 0x44
        /*015e*/ 	.short	(.L_984 - .L_983)


	//   ....[0]....
.L_983:
        /*0160*/ 	.word	0x00000940
        /*0164*/ 	.word	0x0000fff0


	//   ....[1]....
        /*0168*/ 	.word	0x00009d40
        /*016c*/ 	.word	0x0000fff0


	//----- nvinfo : EIATTR_INT_WARP_WIDE_INSTR_OFFSETS
	.align		4
.L_984:
        /*0170*/ 	.byte	0x04, 0x31
        /*0172*/ 	.short	(.L_986 - .L_985)


	//   ....[0]....
.L_985:
        /*0174*/ 	.word	0x000000c0


	//   ....[1]....
        /*0178*/ 	.word	0x000000d0


	//   ....[2]....
        /*017c*/ 	.word	0x00000170


	//   ....[3]....
        /*0180*/ 	.word	0x000101a0


	//   ....[4]....
        /*0184*/ 	.word	0x00010230


	//   ....[5]....
        /*0188*/ 	.word	0x00013600


	//   ....[6]....
        /*018c*/ 	.word	0x00013690


	//----- nvinfo : EIATTR_COOP_GROUP_MASK_REGIDS
	.align		4
.L_986:
        /*0190*/ 	.byte	0x04, 0x29
        /*0192*/ 	.short	(.L_988 - .L_987)


	//   ....[0]....
.L_987:
        /*0194*/ 	.word	0xffffffff


	//   ....[1]....
        /*0198*/ 	.word	0xffffffff


	//   ....[2]....
        /*019c*/ 	.word	0xffffffff


	//   ....[3]....
        /*01a0*/ 	.word	0xffffffff


	//   ....[4]....
        /*01a4*/ 	.word	0xffffffff


	//   ....[5]....
        /*01a8*/ 	.word	0xffffffff


	//   ....[6]....
        /*01ac*/ 	.word	0xffffffff


	//   ....[7]....
        /*01b0*/ 	.word	0xffffffff


	//   ....[8]....
        /*01b4*/ 	.word	0xffffffff


	//   ....[9]....
        /*01b8*/ 	.word	0xffffffff


	//   ....[10]....
        /*01bc*/ 	.word	0xffffffff


	//   ....[11]....
        /*01c0*/ 	.word	0xffffffff


	//   ....[12]....
        /*01c4*/ 	.word	0xffffffff


	//   ....[13]....
        /*01c8*/ 	.word	0xffffffff


	//   ....[14]....
        /*01cc*/ 	.word	0xffffffff


	//   ....[15]....
        /*01d0*/ 	.word	0xffffffff


	//   ....[16]....
        /*01d4*/ 	.word	0xffffffff


	//   ....[17]....
        /*01d8*/ 	.word	0xffffffff


	//   ....[18]....
        /*01dc*/ 	.word	0xffffffff


	//   ....[19]....
        /*01e0*/ 	.word	0xffffffff


	//   ....[20]....
        /*01e4*/ 	.word	0xffffffff


	//   ....[21]....
        /*01e8*/ 	.word	0xffffffff


	//   ....[22]....
        /*01ec*/ 	.word	0xffffffff


	//   ....[23]....
        /*01f0*/ 	.word	0xffffffff


	//   ....[24]....
        /*01f4*/ 	.word	0xffffffff


	//   ....[25]....
        /*01f8*/ 	.word	0xffffffff


	//   ....[26]....
        /*01fc*/ 	.word	0xffffffff


	//   ....[27]....
        /*0200*/ 	.word	0xffffffff


	//   ....[28]....
        /*0204*/ 	.word	0xffffffff


	//   ....[29]....
        /*0208*/ 	.word	0xffffffff


	//   ....[30]....
        /*020c*/ 	.word	0xffffffff


	//   ....[31]....
        /*0210*/ 	.word	0xffffffff


	//   ....[32]....
        /*0214*/ 	.word	0xffffffff


	//   ....[33]....
        /*0218*/ 	.word	0xffffffff


	//   ....[34]....
        /*021c*/ 	.word	0xffffffff


	//   ....[35]....
        /*0220*/ 	.word	0xffffffff


	//   ....[36]....
        /*0224*/ 	.word	0xffffffff


	//   ....[37]....
        /*0228*/ 	.word	0xffffffff


	//   ....[38]....
        /*022c*/ 	.word	0xffffffff


	//   ....[39]....
        /*0230*/ 	.word	0xffffffff


	//   ....[40]....
        /*0234*/ 	.word	0xffffffff


	//   ....[41]....
        /*0238*/ 	.word	0xffffffff


	//   ....[42]....
        /*023c*/ 	.word	0xffffffff


	//   ....[43]....
        /*0240*/ 	.word	0xffffffff


	//   ....[44]....
        /*0244*/ 	.word	0xffffffff


	//   ....[45]....
        /*0248*/ 	.word	0xffffffff


	//   ....[46]....
        /*024c*/ 	.word	0xffffffff


	//   ....[47]....
        /*0250*/ 	.word	0xffffffff


	//   ....[48]....
        /*0254*/ 	.word	0xffffffff


	//   ....[49]....
        /*0258*/ 	.word	0xffffffff


	//   ....[50]....
        /*025c*/ 	.word	0xffffffff


	//   ....[51]....
        /*0260*/ 	.word	0xffffffff


	//   ....[52]....
        /*0264*/ 	.word	0xffffffff


	//   ....[53]....
        /*0268*/ 	.word	0xffffffff


	//   ....[54]....
        /*026c*/ 	.word	0xffffffff


	//   ....[55]....
        /*0270*/ 	.word	0xffffffff


	//   ....[56]....
        /*0274*/ 	.word	0xffffffff


	//   ....[57]....
        /*0278*/ 	.word	0xffffffff


	//   ....[58]....
        /*027c*/ 	.word	0xffffffff


	//   ....[59]....
        /*0280*/ 	.word	0xffffffff


	//   ....[60]....
        /*0284*/ 	.word	0xffffffff


	//   ....[61]....
        /*0288*/ 	.word	0xffffffff


	//   ....[62]....
        /*028c*/ 	.word	0xffffffff


	//   ....[63]....
        /*0290*/ 	.word	0xffffffff


	//   ....[64]....
        /*0294*/ 	.word	0xffffffff


	//   ....[65]....
        /*0298*/ 	.word	0xffffffff


	//   ....[66]....
        /*029c*/ 	.word	0xffffffff


	//   ....[67]....
        /*02a0*/ 	.word	0xffffffff


	//   ....[68]....
        /*02a4*/ 	.word	0xffffffff


	//   ....[69]....
        /*02a8*/ 	.word	0xffffffff


	//   ....[70]....
        /*02ac*/ 	.word	0xffffffff


	//   ....[71]....
        /*02b0*/ 	.word	0xffffffff


	//   ....[72]....
        /*02b4*/ 	.word	0xffffffff


	//   ....[73]....
        /*02b8*/ 	.word	0xffffffff


	//   ....[74]....
        /*02bc*/ 	.word	0xffffffff


	//   ....[75]....
        /*02c0*/ 	.word	0xffffffff


	//   ....[76]....
        /*02c4*/ 	.word	0xffffffff


	//   ....[77]....
        /*02c8*/ 	.word	0xffffffff


	//   ....[78]....
        /*02cc*/ 	.word	0xffffffff


	//   ....[79]....
        /*02d0*/ 	.word	0xffffffff


	//   ....[80]....
        /*02d4*/ 	.word	0xffffffff


	//   ....[81]....
        /*02d8*/ 	.word	0xffffffff


	//   ....[82]....
        /*02dc*/ 	.word	0xffffffff


	//   ....[83]....
        /*02e0*/ 	.word	0xffffffff


	//   ....[84]....
        /*02e4*/ 	.word	0xffffffff


	//   ....[85]....
        /*02e8*/ 	.word	0xffffffff


	//   ....[86]....
        /*02ec*/ 	.word	0xffffffff


	//   ....[87]....
        /*02f0*/ 	.word	0xffffffff


	//   ....[88]....
        /*02f4*/ 	.word	0xffffffff


	//   ....[89]....
        /*02f8*/ 	.word	0xffffffff


	//   ....[90]....
        /*02fc*/ 	.word	0xffffffff


	//   ....[91]....
        /*0300*/ 	.word	0xffffffff


	//   ....[92]....
        /*0304*/ 	.word	0xffffffff


	//   ....[93]....
        /*0308*/ 	.word	0xffffffff


	//   ....[94]....
        /*030c*/ 	.word	0xffffffff


	//   ....[95]....
        /*0310*/ 	.word	0xffffffff


	//   ....[96]....
        /*0314*/ 	.word	0xffffffff


	//   ....[97]....
        /*0318*/ 	.word	0xffffffff


	//   ....[98]....
        /*031c*/ 	.word	0xffffffff


	//   ....[99]....
        /*0320*/ 	.word	0xffffffff


	//   ....[100]....
        /*0324*/ 	.word	0xffffffff


	//   ....[101]....
        /*0328*/ 	.word	0xffffffff


	//   ....[102]....
        /*032c*/ 	.word	0xffffffff


	//   ....[103]....
        /*0330*/ 	.word	0xffffffff


	//   ....[104]....
        /*0334*/ 	.word	0xffffffff


	//   ....[105]....
        /*0338*/ 	.word	0xffffffff


	//   ....[106]....
        /*033c*/ 	.word	0xffffffff


	//   ....[107]....
        /*0340*/ 	.word	0xffffffff


	//   ....[108]....
        /*0344*/ 	.word	0xffffffff


	//   ....[109]....
        /*0348*/ 	.word	0xffffffff


	//   ....[110]....
        /*034c*/ 	.word	0xffffffff


	//   ....[111]....
        /*0350*/ 	.word	0xffffffff


	//   ....[112]....
        /*0354*/ 	.word	0xffffffff


	//   ....[113]....
        /*0358*/ 	.word	0xffffffff


	//   ....[114]....
        /*035c*/ 	.word	0xffffffff


	//   ....[115]....
        /*0360*/ 	.word	0xffffffff


	//   ....[116]....
        /*0364*/ 	.word	0xffffffff


	//   ....[117]....
        /*0368*/ 	.word	0xffffffff


	//   ....[118]....
        /*036c*/ 	.word	0xffffffff


	//   ....[119]....
        /*0370*/ 	.word	0xffffffff


	//   ....[120]....
        /*0374*/ 	.word	0xffffffff


	//   ....[121]....
        /*0378*/ 	.word	0xffffffff


	//   ....[122]....
        /*037c*/ 	.word	0xffffffff


	//   ....[123]....
        /*0380*/ 	.word	0xffffffff


	//   ....[124]....
        /*0384*/ 	.word	0x0500000f


	//   ....[125]....
        /*0388*/ 	.word	0x0500000f


	//   ....[126]....
        /*038c*/ 	.word	0x0500000f


	//   ....[127]....
        /*0390*/ 	.word	0x0500000f


	//   ....[128]....
        /*0394*/ 	.word	0x0500000f


	//   ....[129]....
        /*0398*/ 	.word	0x0500000f


	//   ....[130]....
        /*039c*/ 	.word	0x0500000f


	//   ....[131]....
        /*03a0*/ 	.word	0x0500000f


	//   ....[132]....
        /*03a4*/ 	.word	0x0500000f


	//   ....[133]....
        /*03a8*/ 	.word	0x0500000f


	//   ....[134]....
        /*03ac*/ 	.word	0x0500000f


	//   ....[135]....
        /*03b0*/ 	.word	0x0500000f


	//   ....[136]....
        /*03b4*/ 	.word	0x0500000f


	//   ....[137]....
        /*03b8*/ 	.word	0x0500000f


	//   ....[138]....
        /*03bc*/ 	.word	0x0500000f


	//   ....[139]....
        /*03c0*/ 	.word	0x0500000f


	//   ....[140]....
        /*03c4*/ 	.word	0x0500000f


	//   ....[141]....
        /*03c8*/ 	.word	0x0500000f


	//   ....[142]....
        /*03cc*/ 	.word	0x0500000f


	//   ....[143]....
        /*03d0*/ 	.word	0x0500000f


	//   ....[144]....
        /*03d4*/ 	.word	0x0500000f


	//   ....[145]....
        /*03d8*/ 	.word	0x0500000f


	//   ....[146]....
        /*03dc*/ 	.word	0x0500000f


	//   ....[147]....
        /*03e0*/ 	.word	0x0500000f


	//   ....[148]....
        /*03e4*/ 	.word	0x0500000f


	//   ....[149]....
        /*03e8*/ 	.word	0x0500000f


	//   ....[150]....
        /*03ec*/ 	.word	0x0500000f


	//   ....[151]....
        /*03f0*/ 	.word	0x0500000f


	//   ....[152]....
        /*03f4*/ 	.word	0x0500000f


	//   ....[153]....
        /*03f8*/ 	.word	0x0500000f


	//   ....[154]....
        /*03fc*/ 	.word	0x0500000f


	//   ....[155]....
        /*0400*/ 	.word	0x0500000f


	//   ....[156]....
        /*0404*/ 	.word	0x0500000f


	//   ....[157]....
        /*0408*/ 	.word	0x0500000f


	//   ....[158]....
        /*040c*/ 	.word	0x0500000f


	//   ....[159]....
        /*0410*/ 	.word	0x0500000f


	//   ....[160]....
        /*0414*/ 	.word	0x0500000f


	//   ....[161]....
        /*0418*/ 	.word	0x0500000f


	//   ....[162]....
        /*041c*/ 	.word	0x0500000f


	//   ....[163]....
        /*0420*/ 	.word	0x0500000f


	//   ....[164]....
        /*0424*/ 	.word	0x0500000f


	//   ....[165]....
        /*0428*/ 	.word	0x0500000f


	//   ....[166]....
        /*042c*/ 	.word	0x0500000f


	//   ....[167]....
        /*0430*/ 	.word	0x0500000f


	//   ....[168]....
        /*0434*/ 	.word	0x0500000f


	//   ....[169]....
        /*0438*/ 	.word	0x0500000f


	//   ....[170]....
        /*043c*/ 	.word	0x0500000f


	//   ....[171]....
        /*0440*/ 	.word	0x0500000f


	//   ....[172]....
        /*0444*/ 	.word	0x0500000f


	//   ....[173]....
        /*0448*/ 	.word	0x0500000f


	//   ....[174]....
        /*044c*/ 	.word	0x0500000f


	//   ....[175]....
        /*0450*/ 	.word	0x0500000f


	//   ....[176]....
        /*0454*/ 	.word	0x0500000f


	//   ....[177]....
        /*0458*/ 	.word	0x0500000f


	//   ....[178]....
        /*045c*/ 	.word	0x0500000f


	//   ....[179]....
        /*0460*/ 	.word	0x0500000f


	//   ....[180]....
        /*0464*/ 	.word	0x0500000f


	//   ....[181]....
        /*0468*/ 	.word	0x0500000f


	//   ....[182]....
        /*046c*/ 	.word	0x0500000f


	//   ....[183]....
        /*0470*/ 	.word	0x0500000f


	//----- nvinfo : EIATTR_COOP_GROUP_INSTR_OFFSETS
	.align		4
.L_988:
        /*0474*/ 	.byte	0x04, 0x28
        /*0476*/ 	.short	(.L_990 - .L_989)


	//   ....[0]....
.L_989:
        /*0478*/ 	.word	0x00000070


	//   ....[1]....
        /*047c*/ 	.word	0x000000b0


	//   ....[2]....
        /*0480*/ 	.word	0x00000290


	//   ....[3]....
        /*0484*/ 	.word	0x000003f0


	//   ....[4]....
        /*0488*/ 	.word	0x00000510


	//   ....[5]....
        /*048c*/ 	.word	0x00000670


	//   ....[6]....
        /*0490*/ 	.word	0x00002050


	//   ....[7]....
        /*0494*/ 	.word	0x00004120


	//   ....[8]....
        /*0498*/ 	.word	0x000047b0


	//   ....[9]....
        /*049c*/ 	.word	0x000047e0


	//   ....[10]....
        /*04a0*/ 	.word	0x00004ba0


	//   ....[11]....
        /*04a4*/ 	.word	0x00004ca0


	//   ....[12]....
        /*04a8*/ 	.word	0x00004ed0


	//   ....[13]....
        /*04ac*/ 	.word	0x00005020


	//   ....[14]....
        /*04b0*/ 	.word	0x000058d0


	//   ....[15]....
        /*04b4*/ 	.word	0x00005df0


	//   ....[16]....
        /*04b8*/ 	.word	0x00005e00


	//   ....[17]....
        /*04bc*/ 	.word	0x000063a0


	//   ....[18]....
        /*04c0*/ 	.word	0x000063d0


	//   ....[19]....
        /*04c4*/ 	.word	0x000068c0


	//   ....[20]....
        /*04c8*/ 	.word	0x00006a90


	//   ....[21]....
        /*04cc*/ 	.word	0x00007850


	//   ....[22]....
        /*04d0*/ 	.word	0x00007d90


	//   ....[23]....
        /*04d4*/ 	.word	0x00007db0


	//   ....[24]....
        /*04d8*/ 	.word	0x000084e0


	//   ....[25]....
        /*04dc*/ 	.word	0x00008590


	//   ....[26]....
        /*04e0*/ 	.word	0x00009160


	//   ....[27]....
        /*04e4*/ 	.word	0x00009240


	//   ....[28]....
        /*04e8*/ 	.word	0x000092b0


	//   ....[29]....
        /*04ec*/ 	.word	0x000092d0


	//   ....[30]....
        /*04f0*/ 	.word	0x00009300


	//   ....[31]....
        /*04f4*/ 	.word	0x0000ab20


	//   ....[32]....
        /*04f8*/ 	.word	0x0000af10


	//   ....[33]....
        /*04fc*/ 	.word	0x0000af20


	//   ....[34]....
        /*0500*/ 	.word	0x0000af30


	//   ....[35]....
        /*0504*/ 	.word	0x0000af60


	//   ....[36]....
        /*0508*/ 	.word	0x0000bbd0


	//   ....[37]....
        /*050c*/ 	.word	0x0000bbf0


	//   ....[38]....
        /*0510*/ 	.word	0x0000bea0


	//   ....[39]....
        /*0514*/ 	.word	0x0000bec0


	//   ....[40]....
        /*0518*/ 	.word	0x0000c5d0


	//   ....[41]....
        /*051c*/ 	.word	0x0000c600


	//   ....[42]....
        /*0520*/ 	.word	0x0000ceb0


	//   ....[43]....
        /*0524*/ 	.word	0x0000ced0


	//   ....[44]....
        /*0528*/ 	.word	0x0000e290


	//   ....[45]....
        /*052c*/ 	.word	0x0000e2d0


	//   ....[46]....
        /*0530*/ 	.word	0x0000e510


	//   ....[47]....
        /*0534*/ 	.word	0x0000e530


	//   ....[48]....
        /*0538*/ 	.word	0x0000e7f0


	//   ....[49]....
        /*053c*/ 	.word	0x0000e9e0


	//   ....[50]....
        /*0540*/ 	.word	0x0000ea10


	//   ....[51]....
        /*0544*/ 	.word	0x0000ea40


	//   ....[52]....
        /*0548*/ 	.word	0x0000ea70


	//   ....[53]....
        /*054c*/ 	.word	0x0000eaa0


	//   ....[54]....
        /*0550*/ 	.word	0x0000ead0


	//   ....[55]....
        /*0554*/ 	.word	0x0000ec40


	//   ....[56]....
        /*0558*/ 	.word	0x0000ec70


	//   ....[57]....
        /*055c*/ 	.word	0x0000eca0


	//   ....[58]....
        /*0560*/ 	.word	0x0000ecd0


	//   ....[59]....
        /*0564*/ 	.word	0x0000ed00


	//   ....[60]....
        /*0568*/ 	.word	0x0000ed30


	//   ....[61]....
        /*056c*/ 	.word	0x0000edc0


	//   ....[62]....
        /*0570*/ 	.word	0x0000edf0


	//   ....[63]....
        /*0574*/ 	.word	0x0000ee00


	//   ....[64]....
        /*0578*/ 	.word	0x0000ee40


	//   ....[65]....
        /*057c*/ 	.word	0x00010f10


	//   ....[66]....
        /*0580*/ 	.word	0x00010f30


	//   ....[67]....
        /*0584*/ 	.word	0x00010fc0


	//   ....[68]....
        /*0588*/ 	.word	0x00010fe0


	//   ....[69]....
        /*058c*/ 	.word	0x00011060


	//   ....[70]....
        /*0590*/ 	.word	0x00011080


	//   ....[71]....
        /*0594*/ 	.word	0x00011090


	//   ....[72]....
        /*0598*/ 	.word	0x000110a0


	//   ....[73]....
        /*059c*/ 	.word	0x00011800


	//   ....[74]....
        /*05a0*/ 	.word	0x00011830


	//   ....[75]....
        /*05a4*/ 	.word	0x000118d0


	//   ....[76]....
        /*05a8*/ 	.word	0x000118f0


	//   ....[77]....
        /*05ac*/ 	.word	0x00011970


	//   ....[78]....
        /*05b0*/ 	.word	0x00011990


	//   ....[79]....
        /*05b4*/ 	.word	0x000119a0


	//   ....[80]....
        /*05b8*/ 	.word	0x000119b0


	//   ....[81]....
        /*05bc*/ 	.word	0x00011e30


	//   ....[82]....
        /*05c0*/ 	.word	0x00011ef0


	//   ....[83]....
        /*05c4*/ 	.word	0x00012040


	//   ....[84]....
        /*05c8*/ 	.word	0x00012080


	//   ....[85]....
        /*05cc*/ 	.word	0x00012090


	//   ....[86]....
        /*05d0*/ 	.word	0x000120a0


	//   ....[87]....
        /*05d4*/ 	.word	0x000121f0


	//   ....[88]....
        /*05d8*/ 	.word	0x00012340


	//   ....[89]....
        /*05dc*/ 	.word	0x00012b30


	//   ....[90]....
        /*05e0*/ 	.word	0x00012b50


	//   ....[91]....
        /*05e4*/ 	.word	0x00012ba0


	//   ....[92]....
        /*05e8*/ 	.word	0x00012bb0


	//   ....[93]....
        /*05ec*/ 	.word	0x00012bf0


	//   ....[94]....
        /*05f0*/ 	.word	0x00012c00


	//   ....[95]....
        /*05f4*/ 	.word	0x00012c10


	//   ....[96]....
        /*05f8*/ 	.word	0x00012c50


	//   ....[97]....
        /*05fc*/ 	.word	0x00012f50


	//   ....[98]....
        /*0600*/ 	.word	0x00012f90


	//   ....[99]....
        /*0604*/ 	.word	0x00012fb0


	//   ....[100]....
        /*0608*/ 	.word	0x00012fd0


	//   ....[101]....
        /*060c*/ 	.word	0x00013000


	//   ....[102]....
        /*0610*/ 	.word	0x00013020


	//   ....[103]....
        /*0614*/ 	.word	0x00013120


	//   ....[104]....
        /*0618*/ 	.word	0x00013270


	//   ....[105]....
        /*061c*/ 	.word	0x000138b0


	//   ....[106]....
        /*0620*/ 	.word	0x000138e0


	//   ....[107]....
        /*0624*/ 	.word	0x00013940


	//   ....[108]....
        /*0628*/ 	.word	0x00013970


	//   ....[109]....
        /*062c*/ 	.word	0x000139a0


	//   ....[110]....
        /*0630*/ 	.word	0x000139d0


	//   ....[111]....
        /*0634*/ 	.word	0x00013a00


	//   ....[112]....
        /*0638*/ 	.word	0x00013a30


	//   ....[113]....
        /*063c*/ 	.word	0x00013bd0


	//   ....[114]....
        /*0640*/ 	.word	0x00013c00


	//   ....[115]....
        /*0644*/ 	.word	0x00013c30


	//   ....[116]....
        /*0648*/ 	.word	0x00013c60


	//   ....[117]....
        /*064c*/ 	.word	0x00013c90


	//   ....[118]....
        /*0650*/ 	.word	0x00013cc0


	//   ....[119]....
        /*0654*/ 	.word	0x00013d80


	//   ....[120]....
        /*0658*/ 	.word	0x00013da0


	//   ....[121]....
        /*065c*/ 	.word	0x00013dc0


	//   ....[122]....
        /*0660*/ 	.word	0x00013e20


	//   ....[123]....
        /*0664*/ 	.word	0x00014840


	//   ....[124]....
        /*0668*/ 	.word	0x00014e90


	//   ....[125]....
        /*066c*/ 	.word	0x00014f80


	//   ....[126]....
        /*0670*/ 	.word	0x00015020


	//   ....[127]....
        /*0674*/ 	.word	0x00015080


	//   ....[128]....
        /*0678*/ 	.word	0x00015170


	//   ....[129]....
        /*067c*/ 	.word	0x000151e0


	//   ....[130]....
        /*0680*/ 	.word	0x000152d0


	//   ....[131]....
        /*0684*/ 	.word	0x00015340


	//   ....[132]....
        /*0688*/ 	.word	0x000153e0


	//   ....[133]....
        /*068c*/ 	.word	0x000154d0


	//   ....[134]....
        /*0690*/ 	.word	0x00015540


	//   ....[135]....
        /*0694*/ 	.word	0x000155a0


	//   ....[136]....
        /*0698*/ 	.word	0x00015690


	//   ....[137]....
        /*069c*/ 	.word	0x000156f0


	//   ....[138]....
        /*06a0*/ 	.word	0x000157f0


	//   ....[139]....
        /*06a4*/ 	.word	0x00015850


	//   ....[140]....
        /*06a8*/ 	.word	0x000158f0


	//   ....[141]....
        /*06ac*/ 	.word	0x00015a70


	//   ....[142]....
        /*06b0*/ 	.word	0x00015b70


	//   ....[143]....
        /*06b4*/ 	.word	0x00015df0


	//   ....[144]....
        /*06b8*/ 	.word	0x00015e40


	//   ....[145]....
        /*06bc*/ 	.word	0x00016010


	//   ....[146]....
        /*06c0*/ 	.word	0x00016060


	//   ....[147]....
        /*06c4*/ 	.word	0x00016230


	//   ....[148]....
        /*06c8*/ 	.word	0x00016280


	//   ....[149]....
        /*06cc*/ 	.word	0x00016370


	//   ....[150]....
        /*06d0*/ 	.word	0x00016410


	//   ....[151]....
        /*06d4*/ 	.word	0x00016470


	//   ....[152]....
        /*06d8*/ 	.word	0x00016520


	//   ....[153]....
        /*06dc*/ 	.word	0x00016580


	//   ....[154]....
        /*06e0*/ 	.word	0x00016630


	//   ....[155]....
        /*06e4*/ 	.word	0x00016690


	//   ....[156]....
        /*06e8*/ 	.word	0x00016740


	//   ....[157]....
        /*06ec*/ 	.word	0x00016830


	//   ....[158]....
        /*06f0*/ 	.word	0x00016910


	//   ....[159]....
        /*06f4*/ 	.word	0x00016a20


	//   ....[160]....
        /*06f8*/ 	.word	0x00016b20


	//   ....[161]....
        /*06fc*/ 	.word	0x00016c50


	//   ....[162]....
        /*0700*/ 	.word	0x00016d30


	//   ....[163]....
        /*0704*/ 	.word	0x00016e30


	//   ....[164]....
        /*0708*/ 	.word	0x00016f10


	//   ....[165]....
        /*070c*/ 	.word	0x00016fa0


	//   ....[166]....
        /*0710*/ 	.word	0x00017040


	//   ....[167]....
        /*0714*/ 	.word	0x000171b0


	//   ....[168]....
        /*0718*/ 	.word	0x00017220


	//   ....[169]....
        /*071c*/ 	.word	0x00017290


	//   ....[170]....
        /*0720*/ 	.word	0x00017300


	//   ....[171]....
        /*0724*/ 	.word	0x00017370


	//   ....[172]....
        /*0728*/ 	.word	0x000173f0


	//   ....[173]....
        /*072c*/ 	.word	0x00017470


	//   ....[174]....
        /*0730*/ 	.word	0x00017500


	//   ....[175]....
        /*0734*/ 	.word	0x00017570


	//   ....[176]....
        /*0738*/ 	.word	0x000175e0


	//   ....[177]....
        /*073c*/ 	.word	0x00017650


	//   ....[178]....
        /*0740*/ 	.word	0x000176d0


	//   ....[179]....
        /*0744*/ 	.word	0x00017740


	//   ....[180]....
        /*0748*/ 	.word	0x000177d0


	//   ....[181]....
        /*074c*/ 	.word	0x00017830


	//   ....[182]....
        /*0750*/ 	.word	0x000178c0


	//   ....[183]....
        /*0754*/ 	.word	0x000179f0


	//----- nvinfo : EIATTR_REG_RECONFIG
	.align		4
.L_990:
        /*0758*/ 	.byte	0x01, 0x54
	.zero		2


	//----- nvinfo : EIATTR_SYSCALL_OFFSETS
	.align		4
        /*075c*/ 	.byte	0x04, 0x46
        /*075e*/ 	.short	(.L_992 - .L_991)


	//   ....[0]....
.L_991:
        /*0760*/ 	.word	0x000042f0


	//   ....[1]....
        /*0764*/ 	.word	0x00010390


	//   ....[2]....
        /*0768*/ 	.word	0x000104e0


	//   ....[3]....
        /*076c*/ 	.word	0x000105d0


	//   ....[4]....
        /*0770*/ 	.word	0x000114c0


	//----- nvinfo : EIATTR_MBARRIER_INSTR_OFFSETS
	.align		4
.L_992:
        /*0774*/ 	.byte	0x04, 0x39
        /*0776*/ 	.short	(.L_994 - .L_993)


	//   ....[0]....
.L_993:
        /*0778*/ 	.word	0x00000180
        /*077c*/ 	.word	0x000000ff
        /*0780*/ 	.word	0x00028c00
        /*0784*/ 	.short	0x0100
        /*0786*/ 	.byte	0x08
	.zero		1


	//   ....[1]....
        /*0788*/ 	.word	0x00000190
        /*078c*/ 	.word	0x000000ff
        /*0790*/ 	.word	0x00028c20
        /*0794*/ 	.short	0x0100
        /*0796*/ 	.byte	0x08
	.zero		1


	//   ....[2]....
        /*0798*/ 	.word	0x00000240
        /*079c*/ 	.word	0x000000ff
        /*07a0*/ 	.word	0x00028c30
        /*07a4*/ 	.short	0x0100
        /*07a6*/ 	.byte	0x06
	.zero		1


	//   ....[3]....
        /*07a8*/ 	.word	0x00000250
        /*07ac*/ 	.word	0x000000ff
        /*07b0*/ 	.word	0x00028c40
        /*07b4*/ 	.short	0x0100
        /*07b6*/ 	.byte	0x06
	.zero		1


	//   ....[4]....
        /*07b8*/ 	.word	0x00000260
        /*07bc*/ 	.word	0x000000ff
        /*07c0*/ 	.word	0x00028c38
        /*07c4*/ 	.short	0x0100
        /*07c6*/ 	.byte	0x06
	.zero		1


	//   ....[5]....
        /*07c8*/ 	.word	0x00000270
        /*07cc*/ 	.word	0x000000ff
        /*07d0*/ 	.word	0x00028c48
        /*07d4*/ 	.short	0x0100
        /*07d6*/ 	.byte	0x06
	.zero		1


	//   ....[6]....
        /*07d8*/ 	.word	0x000003a0
        /*07dc*/ 	.word	0x000000ff
        /*07e0*/ 	.word	0x00028c50
        /*07e4*/ 	.short	0x0100
        /*07e6*/ 	.byte	0x08
	.zero		1


	//   ....[7]....
        /*07e8*/ 	.word	0x000003b0
        /*07ec*/ 	.word	0x000000ff
        /*07f0*/ 	.word	0x00028c60
        /*07f4*/ 	.short	0x0100
        /*07f6*/ 	.byte	0x08
	.zero		1


	//   ....[8]....
        /*07f8*/ 	.word	0x000003c0
        /*07fc*/ 	.word	0x000000ff
        /*0800*/ 	.word	0x00028c58
        /*0804*/ 	.short	0x0100
        /*0806*/ 	.byte	0x08
	.zero		1


	//   ....[9]....
        /*0808*/ 	.word	0x000003d0
        /*080c*/ 	.word	0x000000ff
        /*0810*/ 	.word	0x00028c68
        /*0814*/ 	.short	0x0100
        /*0816*/ 	.byte	0x08
	.zero		1


	//   ....[10]....
        /*0818*/ 	.word	0x000004c0
        /*081c*/ 	.word	0x000000ff
        /*0820*/ 	.word	0x00028c70
        /*0824*/ 	.short	0x0100
        /*0826*/ 	.byte	0x06
	.zero		1


	//   ....[11]....
        /*0828*/ 	.word	0x000004d0
        /*082c*/ 	.word	0x000000ff
        /*0830*/ 	.word	0x00028c80
        /*0834*/ 	.short	0x0100
        /*0836*/ 	.byte	0x06
	.zero		1


	//   ....[12]....
        /*0838*/ 	.word	0x000004e0
        /*083c*/ 	.word	0x000000ff
        /*0840*/ 	.word	0x00028c78
        /*0844*/ 	.short	0x0100
        /*0846*/ 	.byte	0x06
	.zero		1


	//   ....[13]....
        /*0848*/ 	.word	0x000004f0
        /*084c*/ 	.word	0x000000ff
        /*0850*/ 	.word	0x00028c88
        /*0854*/ 	.short	0x0100
        /*0856*/ 	.byte	0x06
	.zero		1


	//   ....[14]....
        /*0858*/ 	.word	0x00000620
        /*085c*/ 	.word	0x000000ff
        /*0860*/ 	.word	0x00028c90
        /*0864*/ 	.short	0x0100
        /*0866*/ 	.byte	0x08
	.zero		1


	//   ....[15]....
        /*0868*/ 	.word	0x00000630
        /*086c*/ 	.word	0x000000ff
        /*0870*/ 	.word	0x00028ca0
        /*0874*/ 	.short	0x0100
        /*0876*/ 	.byte	0x08
	.zero		1


	//   ....[16]....
        /*0878*/ 	.word	0x00000640
        /*087c*/ 	.word	0x000000ff
        /*0880*/ 	.word	0x00028c98
        /*0884*/ 	.short	0x0100
        /*0886*/ 	.byte	0x08
	.zero		1


	//   ....[17]....
        /*0888*/ 	.word	0x00000650
        /*088c*/ 	.word	0x000000ff
        /*0890*/ 	.word	0x00028ca8
        /*0894*/ 	.short	0x0100
        /*0896*/ 	.byte	0x08
	.zero		1


	//   ....[18]....
        /*0898*/ 	.word	0x00000790
        /*089c*/ 	.word	0x000000ff
        /*08a0*/ 	.word	0x00028cb0
        /*08a4*/ 	.short	0x0100
        /*08a6*/ 	.byte	0x08
	.zero		1


	//   ....[19]....
        /*08a8*/ 	.word	0x000007a0
        /*08ac*/ 	.word	0x000000ff
        /*08b0*/ 	.word	0x00028cc0
        /*08b4*/ 	.short	0x0100
        /*08b6*/ 	.byte	0x08
	.zero		1


	//   ....[20]....
        /*08b8*/ 	.word	0x000007b0
        /*08bc*/ 	.word	0x000000ff
        /*08c0*/ 	.word	0x00028cb8
        /*08c4*/ 	.short	0x0100
        /*08c6*/ 	.byte	0x08
	.zero		1


	//   ....[21]....
        /*08c8*/ 	.word	0x000007c0
        /*08cc*/ 	.word	0x000000ff
        /*08d0*/ 	.word	0x00028cc8
        /*08d4*/ 	.short	0x0100
        /*08d6*/ 	.byte	0x08
	.zero		1


	//   ....[22]....
        /*08d8*/ 	.word	0x00002190
        /*08dc*/ 	.word	0x000000ff
        /*08e0*/ 	.word	0x00028c50
        /*08e4*/ 	.short	0x010a
        /*08e6*/ 	.byte	0x17
	.zero		1


	//   ....[23]....
        /*08e8*/ 	.word	0x00002430
        /*08ec*/ 	.word	0x000000ff
        /*08f0*/ 	.word	0x00000000
        /*08f4*/ 	.short	0x0101
        /*08f6*/ 	.byte	0x06
	.zero		1


	//   ....[24]....
        /*08f8*/ 	.word	0x00002dc0
        /*08fc*/ 	.word	0x000000ff
        /*0900*/ 	.word	0x00028c50
        /*0904*/ 	.short	0x010a
        /*0906*/ 	.byte	0x17
	.zero		1


	//   ....[25]....
        /*0908*/ 	.word	0x00002e00
        /*090c*/ 	.word	0x000000ff
        /*0910*/ 	.word	0x00028c50
        /*0914*/ 	.short	0x010a
        /*0916*/ 	.byte	0x17
	.zero		1


	//   ....[26]....
        /*0918*/ 	.word	0x00002ff0
        /*091c*/ 	.word	0x000000ff
        /*0920*/ 	.word	0x00000000
        /*0924*/ 	.short	0x0101
        /*0926*/ 	.byte	0x06
	.zero		1


	//   ....[27]....
        /*0928*/ 	.word	0x000043a0
        /*092c*/ 	.word	0x000000ff
        /*0930*/ 	.word	0x00028c00
        /*0934*/ 	.short	0x010a
        /*0936*/ 	.byte	0x28
	.zero		1


	//   ....[28]....
        /*0938*/ 	.word	0x00004420
        /*093c*/ 	.word	0x00000007
        /*0940*/ 	.word	0x00028c30
        /*0944*/ 	.short	0x010a
        /*0946*/ 	.byte	0x3f
	.zero		1


	//   ....[29]....
        /*0948*/ 	.word	0x00004460
        /*094c*/ 	.word	0x00000007
        /*0950*/ 	.word	0x00028c30
        /*0954*/ 	.short	0x010a
        /*0956*/ 	.byte	0x3f
	.zero		1


	//   ....[30]....
        /*0958*/ 	.word	0x00004890
        /*095c*/ 	.word	0x000000ff
        /*0960*/ 	.word	0x00000000
        /*0964*/ 	.short	0x0101
        /*0966*/ 	.byte	0x06
	.zero		1


	//   ....[31]....
        /*0968*/ 	.word	0x00005690
        /*096c*/ 	.word	0x00000007
        /*0970*/ 	.word	0x00028c50
        /*0974*/ 	.short	0x010a
        /*0976*/ 	.byte	0x3f
	.zero		1


	//   ....[32]....
        /*0978*/ 	.word	0x000056d0
        /*097c*/ 	.word	0x00000007
        /*0980*/ 	.word	0x00028c50
        /*0984*/ 	.short	0x010a
        /*0986*/ 	.byte	0x3f
	.zero		1


	//   ....[33]....
        /*0988*/ 	.word	0x000059d0
        /*098c*/ 	.word	0x000000ff
        /*0990*/ 	.word	0x00000000
        /*0994*/ 	.short	0x0101
        /*0996*/ 	.byte	0x06
	.zero		1


	//   ....[34]....
        /*0998*/ 	.word	0x00005b30
        /*099c*/ 	.word	0x000000ff
        /*09a0*/ 	.word	0x00028c30
        /*09a4*/ 	.short	0x010a
        /*09a6*/ 	.byte	0x17
	.zero		1


	//   ....[35]....
        /*09a8*/ 	.word	0x00005b70
        /*09ac*/ 	.word	0x000000ff
        /*09b0*/ 	.word	0x00028c30
        /*09b4*/ 	.short	0x010a
        /*09b6*/ 	.byte	0x17
	.zero		1


	//   ....[36]....
        /*09b8*/ 	.word	0x00005e50
        /*09bc*/ 	.word	0x000000ff
        /*09c0*/ 	.word	0x00000000
        /*09c4*/ 	.short	0x0101
        /*09c6*/ 	.byte	0x06
	.zero		1


	//   ....[37]....
        /*09c8*/ 	.word	0x00007610
        /*09cc*/ 	.word	0x000000ff
        /*09d0*/ 	.word	0x00028c50
        /*09d4*/ 	.short	0x010a
        /*09d6*/ 	.byte	0x17
	.zero		1


	//   ....[38]....
        /*09d8*/ 	.word	0x00007650
        /*09dc*/ 	.word	0x000000ff
        /*09e0*/ 	.word	0x00028c50
        /*09e4*/ 	.short	0x010a
        /*09e6*/ 	.byte	0x17
	.zero		1


	//   ....[39]....
        /*09e8*/ 	.word	0x00007910
        /*09ec*/ 	.word	0x000000ff
        /*09f0*/ 	.word	0x00000000
        /*09f4*/ 	.short	0x0101
        /*09f6*/ 	.byte	0x17
	.zero		1


	//   ....[40]....
        /*09f8*/ 	.word	0x00007a40
        /*09fc*/ 	.word	0x000000ff
        /*0a00*/ 	.word	0x00028c30
        /*0a04*/ 	.short	0x010a
        /*0a06*/ 	.byte	0x16
	.zero		1


	//   ....[41]....
        /*0a08*/ 	.word	0x00007a80
        /*0a0c*/ 	.word	0x000000ff
        /*0a10*/ 	.word	0x00028c30
        /*0a14*/ 	.short	0x010a
        /*0a16*/ 	.byte	0x16
	.zero		1


	//   ....[42]....
        /*0a18*/ 	.word	0x00007cc0
        /*0a1c*/ 	.word	0x000000ff
        /*0a20*/ 	.word	0x00000000
        /*0a24*/ 	.short	0x0101
        /*0a26*/ 	.byte	0x06
	.zero		1


	//   ....[43]....
        /*0a28*/ 	.word	0x00008f20
        /*0a2c*/ 	.word	0x000000ff
        /*0a30*/ 	.word	0x00028c50
        /*0a34*/ 	.short	0x010a
        /*0a36*/ 	.byte	0x16
	.zero		1


	//   ....[44]....
        /*0a38*/ 	.word	0x00008f60
        /*0a3c*/ 	.word	0x000000ff
        /*0a40*/ 	.word	0x00028c50
        /*0a44*/ 	.short	0x010a
        /*0a46*/ 	.byte	0x16
	.zero		1


	//   ....[45]....
        /*0a48*/ 	.word	0x00009220
        /*0a4c*/ 	.word	0x000000ff
        /*0a50*/ 	.word	0x00000000
        /*0a54*/ 	.short	0x0101
        /*0a56*/ 	.byte	0x16
	.zero		1


	//   ....[46]....
        /*0a58*/ 	.word	0x0000bbe0
        /*0a5c*/ 	.word	0x000000ff
        /*0a60*/ 	.word	0x00000000
        /*0a64*/ 	.short	0x0101
        /*0a66*/ 	.byte	0x04
	.zero		1


	//   ....[47]....
        /*0a68*/ 	.word	0x0000c4e0
        /*0a6c*/ 	.word	0x000000ff
        /*0a70*/ 	.word	0x00000000
        /*0a74*/ 	.short	0x0101
        /*0a76*/ 	.byte	0x04
	.zero		1


	//   ....[48]....
        /*0a78*/ 	.word	0x00010cf0
        /*0a7c*/ 	.word	0x00000013
        /*0a80*/ 	.word	0x00028c40
        /*0a84*/ 	.short	0x010a
        /*0a86*/ 	.byte	0x3f
	.zero		1


	//   ....[49]....
        /*0a88*/ 	.word	0x000111a0
        /*0a8c*/ 	.word	0x00000013
        /*0a90*/ 	.word	0x00028c30
        /*0a94*/ 	.short	0x0107
        /*0a96*/ 	.byte	0x3f
	.zero		1


	//   ....[50]....
        /*0a98*/ 	.word	0x00011280
        /*0a9c*/ 	.word	0x00000013
        /*0aa0*/ 	.word	0x00028c30
        /*0aa4*/ 	.short	0x0101
        /*0aa6*/ 	.byte	0x3f
	.zero		1


	//   ....[51]....
        /*0aa8*/ 	.word	0x00011ab0
        /*0aac*/ 	.word	0x00000011
        /*0ab0*/ 	.word	0x00028c00
        /*0ab4*/ 	.short	0x0107
        /*0ab6*/ 	.byte	0x3f
	.zero		1


	//   ....[52]....
        /*0ab8*/ 	.word	0x00011ba0
        /*0abc*/ 	.word	0x00000011
        /*0ac0*/ 	.word	0x00028c00
        /*0ac4*/ 	.short	0x0101
        /*0ac6*/ 	.byte	0x3f
	.zero		1


	//   ....[53]....
        /*0ac8*/ 	.word	0x00011bc0
        /*0acc*/ 	.word	0x00000011
        /*0ad0*/ 	.word	0x00028c20
        /*0ad4*/ 	.short	0x010a
        /*0ad6*/ 	.byte	0x3f
	.zero		1


	//   ....[54]....
        /*0ad8*/ 	.word	0x00011c50
        /*0adc*/ 	.word	0x00000013
        /*0ae0*/ 	.word	0x00028c60
        /*0ae4*/ 	.short	0x010a
        /*0ae6*/ 	.byte	0x3f
	.zero		1


	//   ....[55]....
        /*0ae8*/ 	.word	0x00012560
        /*0aec*/ 	.word	0x00000013
        /*0af0*/ 	.word	0x00028c50
        /*0af4*/ 	.short	0x0107
        /*0af6*/ 	.byte	0x3f
	.zero		1


	//   ....[56]....
        /*0af8*/ 	.word	0x00012630
        /*0afc*/ 	.word	0x00000013
        /*0b00*/ 	.word	0x00028c50
        /*0b04*/ 	.short	0x0101
        /*0b06*/ 	.byte	0x3f
	.zero		1


	//   ....[57]....
        /*0b08*/ 	.word	0x000129b0
        /*0b0c*/ 	.word	0x00000006
        /*0b10*/ 	.word	0x00028c40
        /*0b14*/ 	.short	0x010a
        /*0b16*/ 	.byte	0x3f
	.zero		1


	//   ....[58]....
        /*0b18*/ 	.word	0x00012cd0
        /*0b1c*/ 	.word	0x00000006
        /*0b20*/ 	.word	0x00028c30
        /*0b24*/ 	.short	0x0107
        /*0b26*/ 	.byte	0x3f
	.zero		1


	//   ....[59]....
        /*0b28*/ 	.word	0x00012d90
        /*0b2c*/ 	.word	0x00000006
        /*0b30*/ 	.word	0x00028c30
        /*0b34*/ 	.short	0x0101
        /*0b36*/ 	.byte	0x3f
	.zero		1


	//   ....[60]....
        /*0b38*/ 	.word	0x00012dc0
        /*0b3c*/ 	.word	0x00000006
        /*0b40*/ 	.word	0x00028c60
        /*0b44*/ 	.short	0x010a
        /*0b46*/ 	.byte	0x3f
	.zero		1


	//   ....[61]....
        /*0b48*/ 	.word	0x00013470
        /*0b4c*/ 	.word	0x00000006
        /*0b50*/ 	.word	0x00028c50
        /*0b54*/ 	.short	0x0107
        /*0b56*/ 	.byte	0x3f
	.zero		1


	//   ....[62]....
        /*0b58*/ 	.word	0x00013530
        /*0b5c*/ 	.word	0x00000006
        /*0b60*/ 	.word	0x00028c50
        /*0b64*/ 	.short	0x0101
        /*0b66*/ 	.byte	0x3f
	.zero		1


	//   ....[63]....
        /*0b68*/ 	.word	0x000147c0
        /*0b6c*/ 	.word	0x00000007
        /*0b70*/ 	.word	0x00028c20
        /*0b74*/ 	.short	0x010a
        /*0b76*/ 	.byte	0x3f
	.zero		1


	//   ....[64]....
        /*0b78*/ 	.word	0x00014940
        /*0b7c*/ 	.word	0x00000005
        /*0b80*/ 	.word	0x00028c40
        /*0b84*/ 	.short	0x010a
        /*0b86*/ 	.byte	0x3f
	.zero		1


	//   ....[65]....
        /*0b88*/ 	.word	0x000149e0
        /*0b8c*/ 	.word	0x00000003
        /*0b90*/ 	.word	0x00028c40
        /*0b94*/ 	.short	0x010a
        /*0b96*/ 	.byte	0x3f
	.zero		1


	//   ....[66]....
        /*0b98*/ 	.word	0x00014a20
        /*0b9c*/ 	.word	0x00000005
        /*0ba0*/ 	.word	0x00028c60
        /*0ba4*/ 	.short	0x010a
        /*0ba6*/ 	.byte	0x3f
	.zero		1


	//   ....[67]....
        /*0ba8*/ 	.word	0x00014a60
        /*0bac*/ 	.word	0x00000003
        /*0bb0*/ 	.word	0x00028c60
        /*0bb4*/ 	.short	0x010a
        /*0bb6*/ 	.byte	0x3f
	.zero		1


	//   ....[68]....
        /*0bb8*/ 	.word	0x00014ad0
        /*0bbc*/ 	.word	0x00000003
        /*0bc0*/ 	.word	0x00028c50
        /*0bc4*/ 	.short	0x010a
        /*0bc6*/ 	.byte	0x3f
	.zero		1


	//   ....[69]....
        /*0bc8*/ 	.word	0x00014b30
        /*0bcc*/ 	.word	0x00000003
        /*0bd0*/ 	.word	0x00028c50
        /*0bd4*/ 	.short	0x010a
        /*0bd6*/ 	.byte	0x3f
	.zero		1


	//   ....[70]....
        /*0bd8*/ 	.word	0x00014b90
        /*0bdc*/ 	.word	0x00000003
        /*0be0*/ 	.word	0x00028c00
        /*0be4*/ 	.short	0x010a
        /*0be6*/ 	.byte	0x3f
	.zero		1


	//   ....[71]....
        /*0be8*/ 	.word	0x00014be0
        /*0bec*/ 	.word	0x00000007
        /*0bf0*/ 	.word	0x00028c30
        /*0bf4*/ 	.short	0x010a
        /*0bf6*/ 	.byte	0x3f
	.zero		1


	//   ....[72]....
        /*0bf8*/ 	.word	0x00014c30
        /*0bfc*/ 	.word	0x00000007
        /*0c00*/ 	.word	0x00028c50
        /*0c04*/ 	.short	0x010a
        /*0c06*/ 	.byte	0x3f
	.zero		1


	//   ....[73]....
        /*0c08*/ 	.word	0x00014c90
        /*0c0c*/ 	.word	0x00000006
        /*0c10*/ 	.word	0x00028c30
        /*0c14*/ 	.short	0x010a
        /*0c16*/ 	.byte	0x3f
	.zero		1


	//   ....[74]....
        /*0c18*/ 	.word	0x00014cf0
        /*0c1c*/ 	.word	0x00000008
        /*0c20*/ 	.word	0x00028c50
        /*0c24*/ 	.short	0x010a
        /*0c26*/ 	.byte	0x3f
	.zero		1


	//   ....[75]....
        /*0c28*/ 	.word	0x00014d50
        /*0c2c*/ 	.word	0x00000006
        /*0c30*/ 	.word	0x00028c30
        /*0c34*/ 	.short	0x010a
        /*0c36*/ 	.byte	0x3f
	.zero		1


	//   ....[76]....
        /*0c38*/ 	.word	0x00014db0
        /*0c3c*/ 	.word	0x00000008
        /*0c40*/ 	.word	0x00028c50
        /*0c44*/ 	.short	0x010a
        /*0c46*/ 	.byte	0x3f
	.zero		1


	//   ....[77]....
        /*0c48*/ 	.word	0x00014ed0
        /*0c4c*/ 	.word	0x00000013
        /*0c50*/ 	.word	0x00028c40
        /*0c54*/ 	.short	0x010a
        /*0c56*/ 	.byte	0x3f
	.zero		1


	//   ....[78]....
        /*0c58*/ 	.word	0x00015970
        /*0c5c*/ 	.word	0x00000011
        /*0c60*/ 	.word	0x00028c20
        /*0c64*/ 	.short	0x010a
        /*0c66*/ 	.byte	0x3f
	.zero		1


	//   ....[79]....
        /*0c68*/ 	.word	0x000159c0
        /*0c6c*/ 	.word	0x00000013
        /*0c70*/ 	.word	0x00028c60
        /*0c74*/ 	.short	0x010a
        /*0c76*/ 	.byte	0x3f
	.zero		1


	//   ....[80]....
        /*0c78*/ 	.word	0x000162c0
        /*0c7c*/ 	.word	0x00000006
        /*0c80*/ 	.word	0x00028c40
        /*0c84*/ 	.short	0x010a
        /*0c86*/ 	.byte	0x3f
	.zero		1


	//   ....[81]....
        /*0c88*/ 	.word	0x00016780
        /*0c8c*/ 	.word	0x00000006
        /*0c90*/ 	.word	0x00028c60
        /*0c94*/ 	.short	0x010a
        /*0c96*/ 	.byte	0x3f
	.zero		1


	//   ....[82]....
        /*0c98*/ 	.word	0x00017910
        /*0c9c*/ 	.word	0x00000007
        /*0ca0*/ 	.word	0x00028c20
        /*0ca4*/ 	.short	0x010a
        /*0ca6*/ 	.byte	0x3f
	.zero		1


	//   ....[83]....
        /*0ca8*/ 	.word	0x00017ab0
        /*0cac*/ 	.word	0x00000005
        /*0cb0*/ 	.word	0x00028c40
        /*0cb4*/ 	.short	0x010a
        /*0cb6*/ 	.byte	0x3f
	.zero		1


	//   ....[84]....
        /*0cb8*/ 	.word	0x00017b00
        /*0cbc*/ 	.word	0x00000003
        /*0cc0*/ 	.word	0x00028c40
        /*0cc4*/ 	.short	0x010a
        /*0cc6*/ 	.byte	0x3f
	.zero		1


	//   ....[85]....
        /*0cc8*/ 	.word	0x00017b50
        /*0ccc*/ 	.word	0x00000005
        /*0cd0*/ 	.word	0x00028c60
        /*0cd4*/ 	.short	0x010a
        /*0cd6*/ 	.byte	0x3f
	.zero		1


	//----- nvinfo : EIATTR_NUM_MBARRIERS
	.align		4
.L_994:
        /*0cd8*/ 	.byte	0x03, 0x38
        /*0cda*/ 	.short	0x0016


	//----- nvinfo : EIATTR_EXIT_INSTR_OFFSETS
	.align		4
        /*0cdc*/ 	.byte	0x04, 0x1c
        /*0cde*/ 	.short	(.L_996 - .L_995)


	//   ....[0]....
.L_995:
        /*0ce0*/ 	.word	0x00000970


	//   ....[1]....
        /*0ce4*/ 	.word	0x0000e790


	//   ....[2]....
        /*0ce8*/ 	.word	0x00014ab0


	//----- nvinfo : EIATTR_MAX_THREADS
	.align		4
.L_996:
        /*0cec*/ 	.byte	0x04, 0x05
        /*0cee*/ 	.short	(.L_998 - .L_997)
.L_997:
        /*0cf0*/ 	.word	0x00000180
        /*0cf4*/ 	.word	0x00000001
        /*0cf8*/ 	.word	0x00000001


	//----- nvinfo : EIATTR_CRS_STACK_SIZE
	.align		4
.L_998:
        /*0cfc*/ 	.byte	0x04, 0x1e
        /*0cfe*/ 	.short	(.L_1000 - .L_999)
.L_999:
        /*0d00*/ 	.word	0x00000000


	//----- nvinfo : EIATTR_CBANK_PARAM_SIZE
	.align		4
.L_1000:
        /*0d04*/ 	.byte	0x03, 0x19
        /*0d06*/ 	.short	0x0af0


	//----- nvinfo : EIATTR_PARAM_CBANK
	.align		4
        /*0d08*/ 	.byte	0x04, 0x0a
        /*0d0a*/ 	.short	(.L_1002 - .L_1001)
	.align		4
.L_1001:
        /*0d0c*/ 	.word	index@(.nv.constant0._ZN7cutlass13device_kernelIN5flash11enable_sm90INS1_16FlashAttnFwdSm90INS1_25CollectiveMainloopFwdSm90ILi2EN4cute5tupleIJNS5_1CILi1EEES8_S8_EEENS6_IJNS7_ILi64EEESA_SA_EEELi512ENS_10bfloat16_tEfNS_4arch4Sm90ELb1ELb0ELb0ELb1ELb1ELb0ELb0ELb0ELb0ELb1ELb1ELb0EEENS1_21CollectiveEpilogueFwdINS6_IJSA_NS7_ILi512EEESA_EEES9_SC_SE_Li256ELb1ELb1ELb1ELb0EEENS1_36VarlenDynamicPersistentTileSchedulerILi64ELi64ELi256ELi128ELb1ELb1ELb1ELb1ELb1ELb1EEEEEEEEEvNT_6ParamsE)
        /*0d10*/ 	.short	0x0210
        /*0d12*/ 	.short	0x0af0


	//----- nvinfo : EIATTR_SW_WAR
	.align		4
.L_1002:
        /*0d14*/ 	.byte	0x04, 0x36
        /*0d16*/ 	.short	(.L_1004 - .L_1003)
.L_1003:
        /*0d18*/ 	.word	0x00000008
.L_1004:


//--------------------- .nv.info._ZN7cutlass13device_kernelIN5flash11enable_sm90INS1_16FlashAttnFwdSm90INS1_25CollectiveMainloopFwdSm90ILi2EN4cute5tupleIJNS5_1CILi1EEES8_S8_EEENS6_IJNS7_ILi64EEESA_SA_EEELi512ENS_10bfloat16_tEfNS_4arch4Sm90ELb1ELb0ELb0ELb1ELb1ELb1ELb0ELb0ELb0ELb1ELb1ELb0EEENS1_21CollectiveEpilogueFwdINS6_IJSA_NS7_ILi512EEESA_EEES9_SC_SE_Li256ELb1ELb1ELb1ELb0EEENS1_36VarlenDynamicPersistentTileSchedulerILi64ELi64ELi256ELi128ELb1ELb1ELb1ELb1ELb1ELb1EEEEEEEEEvNT_6ParamsE --------------------------
	.section	.nv.info._ZN7cutlass13device_kernelIN5flash11enable_sm90INS1_16FlashAttnFwdSm90INS1_25CollectiveMainloopFwdSm90ILi2EN4cute5tupleIJNS5_1CILi1EEES8_S8_EEENS6_IJNS7_ILi64EEESA_SA_EEELi512ENS_10bfloat16_tEfNS_4arch4Sm90ELb1ELb0ELb0ELb1ELb1ELb1ELb0ELb0ELb0ELb1ELb1ELb0EEENS1_21CollectiveEpilogueFwdINS6_IJSA_NS7_ILi512EEESA_EEES9_SC_SE_Li256ELb1ELb1ELb1ELb0EEENS1_36VarlenDynamicPersistentTileSchedulerILi64ELi64ELi256ELi128ELb1ELb1ELb1ELb1ELb1ELb1EEEEEEEEEvNT_6ParamsE,"",@"SHT_CUDA_INFO"
	.sectionflags	@""
	.align	4


	//----- nvinfo : EIATTR_CUDA_API_VERSION
	.align		4
        /*0000*/ 	.byte	0x04, 0x37
        /*0002*/ 	.short	(.L_1006 - .L_1005)
.L_1005:
        /*0004*/ 	.word	0x00000082


	//----- nvinfo : EIATTR_KPARAM_INFO
	.align		4
.L_1006:
        /*0008*/ 	.byte	0x04, 0x17
        /*000a*/ 	.short	(.L_1008 - .L_1007)
.L_1007:
        /*000c*/ 	.word	0x00000000
        /*0010*/ 	.short	0x0000
        /*0012*/ 	.short	0x0070
        /*0014*/ 	.byte	0x00, 0xf0, 0x01, 0x2a


	//----- nvinfo : EIATTR_SPARSE_MMA_MASK
	.align		4
.L_1008:
        /*0018*/ 	.byte	0x03, 0x50
        /*001a*/ 	.short	0x0000


	//----- nvinfo : EIATTR_MAXREG_COUNT
	.align		4
        /*001c*/ 	.byte	0x03, 0x1b
        /*001e*/ 	.short	0x00a8


	//----- nvinfo : EIATTR_NUM_BARRIERS
	.align		4
        /*0020*/ 	.byte	0x02, 0x4c
        /*0022*/ 	.byte	0x10
	.zero		1


	//----- nvinfo : EIATTR_EXTERNS
	.align		4
        /*0024*/ 	.byte	0x04, 0x0f
        /*0026*/ 	.short	(.L_1010 - .L_1009)


	//   ....[0]....
	.align		4
.L_1009:
        /*0028*/ 	.word	index@(__assertfail)


	//----- nvinfo : EIATTR_ANNOTATIONS
	.align		4
.L_1010:
        /*002c*/ 	.byte	0x04, 0x55
        /*002e*/ 	.short	(.L_1012 - .L_1011)


	//   ....[0]....
.L_1011:
        /* <DEDUP_REMOVED lines=55> */


	//----- nvinfo : EIATTR_MERCURY_ISA_VERSION
	.align		4
.L_1012:
        /*0388*/ 	.byte	0x03, 0x5f
        /*038a*/ 	.short	0x0101


	//----- nvinfo : EIATTR_UNUSED_LOAD_BYTE_OFFSET
	.align		4
        /*038c*/ 	.byte	0x04, 0x44
        /*038e*/ 	.short	(.L_1014 - .L_1013)


	//   ....[0]....
.L_1013:
        /*0390*/ 	.word	0x00000a20
        /*0394*/ 	.word	0x0000fff0


	//   ....[1]....
        /*0398*/ 	.word	0x00010cc0
        /*039c*/ 	.word	0x0000fff0


	//----- nvinfo : EIATTR_INT_WARP_WIDE_INSTR_OFFSETS
	.align		4
.L_1014:
        /*03a0*/ 	.byte	0x04, 0x31
        /*03a2*/ 	.short	(.L_1016 - .L_1015)


	//   ....[0]....
.L_1015:
        /*03a4*/ 	.word	0x00000130


	//   ....[1]....
        /*03a8*/ 	.word	0x00000170


	//   ....[2]....
        /*03ac*/ 	.word	0x000001e0


	//   ....[3]....
        /*03b0*/ 	.word	0x000194a0


	//   ....[4]....
        /*03b4*/ 	.word	0x00019530


	//   ....[5]....
        /*03b8*/ 	.word	0x0001ca50


	//   ....[6]....
        /*03bc*/ 	.word	0x0001cae0


	//----- nvinfo : EIATTR_COOP_GROUP_MASK_REGIDS
	.align		4
.L_1016:
        /*03c0*/ 	.byte	0x04, 0x29
        /*03c2*/ 	.short	(.L_1018 - .L_1017)


	//   ....[0]....
.L_1017:
        /*03c4*/ 	.word	0xffffffff


	//   ....[1]....
        /*03c8*/ 	.word	0xffffffff


	//   ....[2]....
        /*03cc*/ 	.word	0xffffffff


	//   ....[3]....
        /*03d0*/ 	.word	0xffffffff


	//   ....[4]....
        /*03d4*/ 	.word	0xffffffff


	//   ....[5]....
        /*03d8*/ 	.word	0xffffffff


	//   ....[6]....
        /*03dc*/ 	.word	0xffffffff


	//   ....[7]....
        /*03e0*/ 	.word	0xffffffff


	//   ....[8]....
        /*03e4*/ 	.word	0xffffffff


	//   ....[9]....
        /*03e8*/ 	.word	0xffffffff


	//   ....[10]....
        /*03ec*/ 	.word	0xffffffff


	//   ....[11]....
        /*03f0*/ 	.word	0xffffffff


	//   ....[12]....
        /*03f4*/ 	.word	0xffffffff


	//   ....[13]....
        /*03f8*/ 	.word	0xffffffff


	//   ....[14]....
        /*03fc*/ 	.word	0xffffffff


	//   ....[15]....
        /*0400*/ 	.word	0xffffffff


	//   ....[16]....
        /*0404*/ 	.word	0xffffffff


	//   ....[17]....
        /*0408*/ 	.word	0xffffffff


	//   ....[18]....
        /*040c*/ 	.word	0xffffffff


	//   ....[19]....
        /*0410*/ 	.word	0xffffffff


	//   ....[20]....
        /*0414*/ 	.word	0xffffffff


	//   ....[21]....
        /*0418*/ 	.word	0xffffffff


	//   ....[22]....
        /*041c*/ 	.word	0xffffffff


	//   ....[23]....
        /*0420*/ 	.word	0xffffffff


	//   ....[24]....
        /*0424*/ 	.word	0xffffffff


	//   ....[25]....
        /*0428*/ 	.word	0xffffffff


	//   ....[26]....
        /*042c*/ 	.word	0xffffffff


	//   ....[27]....
        /*0430*/ 	.word	0xffffffff


	//   ....[28]....
        /*0434*/ 	.word	0xffffffff


	//   ....[29]....
        /*0438*/ 	.word	0xffffffff


	//   ....[30]....
        /*043c*/ 	.word	0xffffffff


	//   ....[31]....
        /*0440*/ 	.word	0xffffffff


	//   ....[32]....
        /*0444*/ 	.word	0xffffffff


	//   ....[33]....
        /*0448*/ 	.word	0xffffffff


	//   ....[34]....
        /*044c*/ 	.word	0xffffffff


	//   ....[35]....
        /*0450*/ 	.word	0xffffffff


	//   ....[36]....
        /*0454*/ 	.word	0xffffffff


	//   ....[37]....
        /*0458*/ 	.word	0xffffffff


	//   ....[38]....
        /*045c*/ 	.word	0xffffffff


	//   ....[39]....
        /*0460*/ 	.word	0xffffffff


	//   ....[40]....
        /*0464*/ 	.word	0xffffffff


	//   ....[41]....
        /*0468*/ 	.word	0xffffffff


	//   ....[42]....
        /*046c*/ 	.word	0xffffffff


	//   ....[43]....
        /*0470*/ 	.word	0xffffffff


	//   ....[44]....
        /*0474*/ 	.word	0xffffffff


	//   ....[45]....
        /*0478*/ 	.word	0xffffffff


	//   ....[46]....
        /*047c*/ 	.word	0xffffffff


	//   ....[47]....
        /*0480*/ 	.word	0xffffffff


	//   ....[48]....
        /*0484*/ 	.word	0xffffffff


	//   ....[49]....
        /*0488*/ 	.word	0xffffffff


	//   ....[50]....
        /*048c*/ 	.word	0xffffffff


	//   ....[51]....
        /*0490*/ 	.word	0xffffffff


	//   ....[52]....
        /*0494*/ 	.word	0xffffffff


	//   ....[53]....
        /*0498*/ 	.word	0xffffffff


	//   ....[54]....
        /*049c*/ 	.word	0xffffffff


	//   ....[55]....
        /*04a0*/ 	.word	0xffffffff


	//   ....[56]....
        /*04a4*/ 	.word	0xffffffff


	//   ....[57]....
        /*04a8*/ 	.word	0xffffffff


	//   ....[58]....
        /*04ac*/ 	.word	0xffffffff


	//   ....[59]....
        /*04b0*/ 	.word	0xffffffff


	//   ....[60]....
        /*04b4*/ 	.word	0xffffffff


	//   ....[61]....
        /*04b8*/ 	.word	0xffffffff


	//   ....[62]....
        /*04bc*/ 	.word	0xffffffff


	//   ....[63]....
        /*04c0*/ 	.word	0xffffffff


	//   ....[64]....
        /*04c4*/ 	.word	0xffffffff


	//   ....[65]....
        /*04c8*/ 	.word	0xffffffff


	//   ....[66]....
        /*04cc*/ 	.word	0xffffffff


	//   ....[67]....
        /*04d0*/ 	.word	0xffffffff


	//   ....[68]....
        /*04d4*/ 	.word	0xffffffff


	//   ....[69]....
        /*04d8*/ 	.word	0xffffffff


	//   ....[70]....
        /*04dc*/ 	.word	0xffffffff


	//   ....[71]....
        /*04e0*/ 	.word	0xffffffff


	//   ....[72]....
        /*04e4*/ 	.word	0xffffffff


	//   ....[73]....
        /*04e8*/ 	.word	0xffffffff


	//   ....[74]....
        /*04ec*/ 	.word	0xffffffff


	//   ....[75]....
        /*04f0*/ 	.word	0xffffffff


	//   ....[76]....
        /*04f4*/ 	.word	0xffffffff


	//   ....[77]....
        /*04f8*/ 	.word	0xffffffff


	//   ....[78]....
        /*04fc*/ 	.word	0xffffffff


	//   ....[79]....
        /*0500*/ 	.word	0xffffffff


	//   ....[80]....
        /*0504*/ 	.word	0xffffffff


	//   ....[81]....
        /*0508*/ 	.word	0xffffffff


	//   ....[82]....
        /*050c*/ 	.word	0xffffffff


	//   ....[83]....
        /*0510*/ 	.word	0xffffffff


	//   ....[84]....
        /*0514*/ 	.word	0xffffffff


	//   ....[85]....
        /*0518*/ 	.word	0xffffffff


	//   ....[86]....
        /*051c*/ 	.word	0xffffffff


	//   ....[87]....
        /*0520*/ 	.word	0xffffffff


	//   ....[88]....
        /*0524*/ 	.word	0xffffffff


	//   ....[89]....
        /*0528*/ 	.word	0xffffffff


	//   ....[90]....
        /*052c*/ 	.word	0xffffffff


	//   ....[91]....
        /*0530*/ 	.word	0xffffffff


	//   ....[92]....
        /*0534*/ 	.word	0xffffffff


	//   ....[93]....
        /*0538*/ 	.word	0xffffffff


	//   ....[94]....
        /*053c*/ 	.word	0xffffffff


	//   ....[95]....
        /*0540*/ 	.word	0xffffffff


	//   ....[96]....
        /*0544*/ 	.word	0xffffffff


	//   ....[97]....
        /*0548*/ 	.word	0xffffffff


	//   ....[98]....
        /*054c*/ 	.word	0xffffffff


	//   ....[99]....
        /*0550*/ 	.word	0xffffffff


	//   ....[100]....
        /*0554*/ 	.word	0xffffffff


	//   ....[101]....
        /*0558*/ 	.word	0xffffffff


	//   ....[102]....
        /*055c*/ 	.word	0xffffffff


	//   ....[103]....
        /*0560*/ 	.word	0xffffffff


	//   ....[104]....
        /*0564*/ 	.word	0xffffffff


	//   ....[105]....
        /*0568*/ 	.word	0xffffffff


	//   ....[106]....
        /*056c*/ 	.word	0xffffffff


	//   ....[107]....
        /*0570*/ 	.word	0xffffffff


	//   ....[108]....
        /*0574*/ 	.word	0xffffffff


	//   ....[109]....
        /*0578*/ 	.word	0xffffffff


	//   ....[110]....
        /*057c*/ 	.word	0xffffffff


	//   ....[111]....
        /*0580*/ 	.word	0xffffffff


	//   ....[112]....
        /*0584*/ 	.word	0xffffffff


	//   ....[113]....
        /*0588*/ 	.word	0xffffffff


	//   ....[114]....
        /*058c*/ 	.word	0xffffffff


	//   ....[115]....
        /*0590*/ 	.word	0xffffffff


	//   ....[116]....
        /*0594*/ 	.word	0xffffffff


	//   ....[117]....
        /*0598*/ 	.word	0xffffffff


	//   ....[118]....
        /*059c*/ 	.word	0xffffffff


	//   ....[119]....
        /*05a0*/ 	.word	0xffffffff


	//   ....[120]....
        /*05a4*/ 	.word	0xffffffff


	//   ....[121]....
        /*05a8*/ 	.word	0xffffffff


	//   ....[122]....
        /*05ac*/ 	.word	0xffffffff


	//   ....[123]....
        /*05b0*/ 	.word	0xffffffff


	//   ....[124]....
        /*05b4*/ 	.word	0xffffffff


	//   ....[125]....
        /*05b8*/ 	.word	0xffffffff


	//   ....[126]....
        /*05bc*/ 	.word	0xffffffff


	//   ....[127]....
        /*05c0*/ 	.word	0xffffffff


	//   ....[128]....
        /*05c4*/ 	.word	0xffffffff


	//   ....[129]....
        /*05c8*/ 	.word	0xffffffff


	//   ....[130]....
        /*05cc*/ 	.word	0xffffffff


	//   ....[131]....
        /*05d0*/ 	.word	0xffffffff


	//   ....[132]....
        /*05d4*/ 	.word	0xffffffff


	//   ....[133]....
        /*05d8*/ 	.word	0xffffffff


	//   ....[134]....
        /*05dc*/ 	.word	0xffffffff


	//   ....[135]....
        /*05e0*/ 	.word	0xffffffff


	//   ....[136]....
        /*05e4*/ 	.word	0xffffffff


	//   ....[137]....
        /*05e8*/ 	.word	0xffffffff


	//   ....[138]....
        /*05ec*/ 	.word	0xffffffff


	//   ....[139]....
        /*05f0*/ 	.word	0xffffffff


	//   ....[140]....
        /*05f4*/ 	.word	0xffffffff


	//   ....[141]....
        /*05f8*/ 	.word	0xffffffff


	//   ....[142]....
        /*05fc*/ 	.word	0xffffffff


	//   ....[143]....
        /*0600*/ 	.word	0xffffffff


	//   ....[144]....
        /*0604*/ 	.word	0xffffffff


	//   ....[145]....
        /*0608*/ 	.word	0xffffffff


	//   ....[146]....
        /*060c*/ 	.word	0xffffffff


	//   ....[147]....
        /*0610*/ 	.word	0xffffffff


	//   ....[148]....
        /*0614*/ 	.word	0xffffffff


	//   ....[149]....
        /*0618*/ 	.word	0xffffffff


	//   ....[150]....
        /*061c*/ 	.word	0x0500000f


	//   ....[151]....
        /*0620*/ 	.word	0x0500000f


	//   ....[152]....
        /*0624*/ 	.word	0x0500000f


	//   ....[153]....
        /*0628*/ 	.word	0x0500000f


	//   ....[154]....
        /*062c*/ 	.word	0x0500000f


	//   ....[155]....
        /*0630*/ 	.word	0x0500000f


	//   ....[156]....
        /*0634*/ 	.word	0x0500000f


	//   ....[157]....
        /*0638*/ 	.word	0x0500000f


	//   ....[158]....
        /*063c*/ 	.word	0x0500000f


	//   ....[159]....
        /*0640*/ 	.word	0x0500000f


	//   ....[160]....
        /*0644*/ 	.word	0x0500000f


	//   ....[161]....
        /*0648*/ 	.word	0x0500000f


	//   ....[162]....
        /*064c*/ 	.word	0x0500000f


	//   ....[163]....
        /*0650*/ 	.word	0x0500000f


	//   ....[164]....
        /*0654*/ 	.word	0x0500000f


	//   ....[165]....
        /*0658*/ 	.word	0x0500000f


	//   ....[166]....
        /*065c*/ 	.word	0x0500000f


	//   ....[167]....
        /*0660*/ 	.word	0x0500000f


	//   ....[168]....
        /*0664*/ 	.word	0x0500000f


	//   ....[169]....
        /*0668*/ 	.word	0x0500000f


	//   ....[170]....
        /*066c*/ 	.word	0x0500000f


	//   ....[171]....
        /*0670*/ 	.word	0x0500000f


	//   ....[172]....
        /*0674*/ 	.word	0x0500000f


	//   ....[173]....
        /*0678*/ 	.word	0x0500000f


	//   ....[174]....
        /*067c*/ 	.word	0x0500000f


	//   ....[175]....
        /*0680*/ 	.word	0x0500000f


	//   ....[176]....
        /*0684*/ 	.word	0x0500000f


	//   ....[177]....
        /*0688*/ 	.word	0x0500000f


	//   ....[178]....
        /*068c*/ 	.word	0x0500000f


	//   ....[179]....
        /*0690*/ 	.word	0x0500000f


	//   ....[180]....
        /*0694*/ 	.word	0x0500000f


	//   ....[181]....
        /*0698*/ 	.word	0x0500000f


	//   ....[182]....
        /*069c*/ 	.word	0x0500000f


	//   ....[183]....
        /*06a0*/ 	.word	0x0500000f


	//   ....[184]....
        /*06a4*/ 	.word	0x0500000f


	//   ....[185]....
        /*06a8*/ 	.word	0x0500000f


	//   ....[186]....
        /*06ac*/ 	.word	0x0500000f


	//   ....[187]....
        /*06b0*/ 	.word	0x0500000f


	//   ....[188]....
        /*06b4*/ 	.word	0x0500000f


	//   ....[189]....
        /*06b8*/ 	.word	0x0500000f


	//   ....[190]....
        /*06bc*/ 	.word	0x0500000f


	//   ....[191]....
        /*06c0*/ 	.word	0x0500000f


	//   ....[192]....
        /*06c4*/ 	.word	0x0500000f


	//   ....[193]....
        /*06c8*/ 	.word	0x0500000f


	//   ....[194]....
        /*06cc*/ 	.word	0x0500000f


	//   ....[195]....
        /*06d0*/ 	.word	0x0500000f


	//   ....[196]....
        /*06d4*/ 	.word	0x0500000f


	//   ....[197]....
        /*06d8*/ 	.word	0x0500000f


	//   ....[198]....
        /*06dc*/ 	.word	0x0500000f


	//   ....[199]....
        /*06e0*/ 	.word	0x0500000f


	//   ....[200]....
        /*06e4*/ 	.word	0x0500000f


	//   ....[201]....
        /*06e8*/ 	.word	0x0500000f


	//   ....[202]....
        /*06ec*/ 	.word	0x0500000f


	//   ....[203]....
        /*06f0*/ 	.word	0x0500000f


	//   ....[204]....
        /*06f4*/ 	.word	0x0500000f


	//   ....[205]....
        /*06f8*/ 	.word	0x0500000f


	//   ....[206]....
        /*06fc*/ 	.word	0x0500000f


	//   ....[207]....
        /*0700*/ 	.word	0x0500000f


	//   ....[208]....
        /*0704*/ 	.word	0x0500000f


	//   ....[209]....
        /*0708*/ 	.word	0x0500000f


	//   ....[210]....
        /*070c*/ 	.word	0x0500000f


	//   ....[211]....
        /*0710*/ 	.word	0x0500000f


	//   ....[212]....
        /*0714*/ 	.word	0x0500000f


	//   ....[213]....
        /*0718*/ 	.word	0x0500000f


	//   ....[214]....
        /*071c*/ 	.word	0x0500000f


	//   ....[215]....
        /*0720*/ 	.word	0x0500000f


	//   ....[216]....
        /*0724*/ 	.word	0x0500000f


	//   ....[217]....
        /*0728*/ 	.word	0x0500000f


	//   ....[218]....
        /*072c*/ 	.word	0x0500000f


	//   ....[219]....
        /*0730*/ 	.word	0x0500000f


	//   ....[220]....
        /*0734*/ 	.word	0x0500000f


	//   ....[221]....
        /*0738*/ 	.word	0x0500000f


	//   ....[222]....
        /*073c*/ 	.word	0x0500000f


	//   ....[223]....
        /*0740*/ 	.word	0x0500000f


	//   ....[224]....
        /*0744*/ 	.word	0x0500000f


	//   ....[225]....
        /*0748*/ 	.word	0x0500000f


	//   ....[226]....
        /*074c*/ 	.word	0x0500000f


	//   ....[227]....
        /*0750*/ 	.word	0x0500000f


	//   ....[228]....
        /*0754*/ 	.word	0x0500000f


	//   ....[229]....
        /*0758*/ 	.word	0x0500000f


	//   ....[230]....
        /*075c*/ 	.word	0x0500000f


	//   ....[231]....
        /*0760*/ 	.word	0x0500000f


	//   ....[232]....
        /*0764*/ 	.word	0x0500000f


	//----- nvinfo : EIATTR_COOP_GROUP_INSTR_OFFSETS
	.align		4
.L_1018:
        /*0768*/ 	.byte	0x04, 0x28
        /*076a*/ 	.short	(.L_1020 - .L_1019)


	//   ....[0]....
.L_1019:
        /*076c*/ 	.word	0x00000060


	//   ....[1]....
        /*0770*/ 	.word	0x00000140


	//   ....[2]....
        /*0774*/ 	.word	0x00000190


	//   ....[3]....
        /*0778*/ 	.word	0x00000380


	//   ....[4]....
        /*077c*/ 	.word	0x000004e0


	//   ....[5]....
        /*0780*/ 	.word	0x00000600


	//   ....[6]....
        /*0784*/ 	.word	0x00000760


	//   ....[7]....
        /*0788*/ 	.word	0x00003200


	//   ....[8]....
        /*078c*/ 	.word	0x00003210


	//   ....[9]....
        /*0790*/ 	.word	0x00003cd0


	//   ....[10]....
        /*0794*/ 	.word	0x00003ce0


	//   ....[11]....
        /*0798*/ 	.word	0x000046d0


	//   ....[12]....
        /*079c*/ 	.word	0x000046e0


	//   ....[13]....
        /*07a0*/ 	.word	0x00004aa0


	//   ....[14]....
        /*07a4*/ 	.word	0x00004ab0


	//   ....[15]....
        /*07a8*/ 	.word	0x00005b20


	//   ....[16]....
        /*07ac*/ 	.word	0x00007cf0


	//   ....[17]....
        /*07b0*/ 	.word	0x00008460


	//   ....[18]....
        /*07b4*/ 	.word	0x00008470


	//   ....[19]....
        /*07b8*/ 	.word	0x00008480


	//   ....[20]....
        /*07bc*/ 	.word	0x00008490


	//   ....[21]....
        /*07c0*/ 	.word	0x000087b0


	//   ....[22]....
        /*07c4*/ 	.word	0x000087c0


	//   ....[23]....
        /*07c8*/ 	.word	0x000087d0


	//   ....[24]....
        /*07cc*/ 	.word	0x000087e0


	//   ....[25]....
        /*07d0*/ 	.word	0x00009b40


	//   ....[26]....
        /*07d4*/ 	.word	0x00009b60


	//   ....[27]....
        /*07d8*/ 	.word	0x00009b70


	//   ....[28]....
        /*07dc*/ 	.word	0x00009b80


	//   ....[29]....
        /*07e0*/ 	.word	0x00009c60


	//   ....[30]....
        /*07e4*/ 	.word	0x00009c80


	//   ....[31]....
        /*07e8*/ 	.word	0x00009c90


	//   ....[32]....
        /*07ec*/ 	.word	0x00009d10


	//   ....[33]....
        /*07f0*/ 	.word	0x0000b3c0


	//   ....[34]....
        /*07f4*/ 	.word	0x0000b3e0


	//   ....[35]....
        /*07f8*/ 	.word	0x0000b750


	//   ....[36]....
        /*07fc*/ 	.word	0x0000b7f0


	//   ....[37]....
        /*0800*/ 	.word	0x0000bac0


	//   ....[38]....
        /*0804*/ 	.word	0x0000bc10


	//   ....[39]....
        /*0808*/ 	.word	0x0000c580


	//   ....[40]....
        /*080c*/ 	.word	0x0000cb60


	//   ....[41]....
        /*0810*/ 	.word	0x0000cb80


	//   ....[42]....
        /*0814*/ 	.word	0x0000d070


	//   ....[43]....
        /*0818*/ 	.word	0x0000d120


	//   ....[44]....
        /*081c*/ 	.word	0x0000d620


	//   ....[45]....
        /*0820*/ 	.word	0x0000d7f0


	//   ....[46]....
        /*0824*/ 	.word	0x0000e650


	//   ....[47]....
        /*0828*/ 	.word	0x0000ec50


	//   ....[48]....
        /*082c*/ 	.word	0x0000ec80


	//   ....[49]....
        /*0830*/ 	.word	0x0000f240


	//   ....[50]....
        /*0834*/ 	.word	0x0000f410


	//   ....[51]....
        /*0838*/ 	.word	0x000100e0


	//   ....[52]....
        /*083c*/ 	.word	0x000101f0


	//   ....[53]....
        /*0840*/ 	.word	0x00010210


	//   ....[54]....
        /*0844*/ 	.word	0x00010380


	//   ....[55]....
        /*0848*/ 	.word	0x00010550


	//   ....[56]....
        /*084c*/ 	.word	0x00011a00


	//   ....[57]....
        /*0850*/ 	.word	0x00011da0


	//   ....[58]....
        /*0854*/ 	.word	0x00011db0


	//   ....[59]....
        /*0858*/ 	.word	0x00011dc0


	//   ....[60]....
        /*085c*/ 	.word	0x00011dd0


	//   ....[61]....
        /*0860*/ 	.word	0x00012b00


	//   ....[62]....
        /*0864*/ 	.word	0x00012b20


	//   ....[63]....
        /*0868*/ 	.word	0x00012dc0


	//   ....[64]....
        /*086c*/ 	.word	0x00012de0


	//   ....[65]....
        /*0870*/ 	.word	0x00013700


	//   ....[66]....
        /*0874*/ 	.word	0x00013740


	//   ....[67]....
        /*0878*/ 	.word	0x00014170


	//   ....[68]....
        /*087c*/ 	.word	0x00014190


	//   ....[69]....
        /*0880*/ 	.word	0x00015700


	//   ....[70]....
        /*0884*/ 	.word	0x00015730


	//   ....[71]....
        /*0888*/ 	.word	0x000159a0


	//   ....[72]....
        /*088c*/ 	.word	0x000159c0


	//   ....[73]....
        /*0890*/ 	.word	0x00015c70


	//   ....[74]....
        /*0894*/ 	.word	0x00015e60


	//   ....[75]....
        /*0898*/ 	.word	0x00015e90


	//   ....[76]....
        /*089c*/ 	.word	0x00015ec0


	//   ....[77]....
        /*08a0*/ 	.word	0x00015ef0


	//   ....[78]....
        /*08a4*/ 	.word	0x00015f20


	//   ....[79]....
        /*08a8*/ 	.word	0x00015f50


	//   ....[80]....
        /*08ac*/ 	.word	0x000160e0


	//   ....[81]....
        /*08b0*/ 	.word	0x00016110


	//   ....[82]....
        /*08b4*/ 	.word	0x00016140


	//   ....[83]....
        /*08b8*/ 	.word	0x00016170


	//   ....[84]....
        /*08bc*/ 	.word	0x000161a0


	//   ....[85]....
        /*08c0*/ 	.word	0x000161d0


	//   ....[86]....
        /*08c4*/ 	.word	0x00016260


	//   ....[87]....
        /*08c8*/ 	.word	0x00016290


	//   ....[88]....
        /*08cc*/ 	.word	0x000162a0


	//   ....[89]....
        /*08d0*/ 	.word	0x000162e0


	//   ....[90]....
        /*08d4*/ 	.word	0x000177d0


	//   ....[91]....
        /*08d8*/ 	.word	0x0001a2b0


	//   ....[92]....
        /*08dc*/ 	.word	0x0001a2d0


	//   ....[93]....
        /*08e0*/ 	.word	0x0001a360


	//   ....[94]....
        /*08e4*/ 	.word	0x0001a380


	//   ....[95]....
        /*08e8*/ 	.word	0x0001a400


	//   ....[96]....
        /*08ec*/ 	.word	0x0001a420


	//   ....[97]....
        /*08f0*/ 	.word	0x0001a430


	//   ....[98]....
        /*08f4*/ 	.word	0x0001a440


	//   ....[99]....
        /*08f8*/ 	.word	0x0001ac40


	//   ....[100]....
        /*08fc*/ 	.word	0x0001ac70


	//   ....[101]....
        /*0900*/ 	.word	0x0001ad10


	//   ....[102]....
        /*0904*/ 	.word	0x0001ad30


	//   ....[103]....
        /*0908*/ 	.word	0x0001adb0


	//   ....[104]....
        /*090c*/ 	.word	0x0001add0


	//   ....[105]....
        /*0910*/ 	.word	0x0001ade0


	//   ....[106]....
        /*0914*/ 	.word	0x0001adf0


	//   ....[107]....
        /*0918*/ 	.word	0x0001b270


	//   ....[108]....
        /*091c*/ 	.word	0x0001b330


	//   ....[109]....
        /*0920*/ 	.word	0x0001b480


	//   ....[110]....
        /*0924*/ 	.word	0x0001b4c0


	//   ....[111]....
        /*0928*/ 	.word	0x0001b4d0


	//   ....[112]....
        /*092c*/ 	.word	0x0001b4e0


	//   ....[113]....
        /*0930*/ 	.word	0x0001b630


	//   ....[114]....
        /*0934*/ 	.word	0x0001b780


	//   ....[115]....
        /*0938*/ 	.word	0x0001bf80


	//   ....[116]....
        /*093c*/ 	.word	0x0001bfa0


	//   ....[117]....
        /*0940*/ 	.word	0x0001bff0


	//   ....[118]....
        /*0944*/ 	.word	0x0001c000


	//   ....[119]....
        /*0948*/ 	.word	0x0001c040


	//   ....[120]....
        /*094c*/ 	.word	0x0001c050


	//   ....[121]....
        /*0950*/ 	.word	0x0001c060


	//   ....[122]....
        /*0954*/ 	.word	0x0001c0a0


	//   ....[123]....
        /*0958*/ 	.word	0x0001c3a0


	//   ....[124]....
        /*095c*/ 	.word	0x0001c3e0


	//   ....[125]....
        /*0960*/ 	.word	0x0001c400


	//   ....[126]....
        /*0964*/ 	.word	0x0001c420


	//   ....[127]....
        /*0968*/ 	.word	0x0001c450


	//   ....[128]....
        /*096c*/ 	.word	0x0001c470


	//   ....[129]....
        /*0970*/ 	.word	0x0001c570


	//   ....[130]....
        /*0974*/ 	.word	0x0001c6c0


	//   ....[131]....
        /*0978*/ 	.word	0x0001cd00


	//   ....[132]....
        /*097c*/ 	.word	0x0001cd30


	//   ....[133]....
        /*0980*/ 	.word	0x0001cd90


	//   ....[134]....
        /*0984*/ 	.word	0x0001cdc0


	//   ....[135]....
        /*0988*/ 	.word	0x0001cdf0


	//   ....[136]....
        /*098c*/ 	.word	0x0001ce20


	//   ....[137]....
        /*0990*/ 	.word	0x0001ce50


	//   ....[138]....
        /*0994*/ 	.word	0x0001ce80


	//   ....[139]....
        /*0998*/ 	.word	0x0001d020


	//   ....[140]....
        /*099c*/ 	.word	0x0001d050


	//   ....[141]....
        /*09a0*/ 	.word	0x0001d080


	//   ....[142]....
        /*09a4*/ 	.word	0x0001d0b0


	//   ....[143]....
        /*09a8*/ 	.word	0x0001d0e0


	//   ....[144]....
        /*09ac*/ 	.word	0x0001d110


	//   ....[145]....
        /*09b0*/ 	.word	0x0001d1d0


	//   ....[146]....
        /*09b4*/ 	.word	0x0001d1f0


	//   ....[147]....
        /*09b8*/ 	.word	0x0001d210


	//   ....[148]....
        /*09bc*/ 	.word	0x0001d270


	//   ....[149]....
        /*09c0*/ 	.word	0x0001dc90


	//   ....[150]....
        /*09c4*/ 	.word	0x0001dfb0


	//   ....[151]....
        /*09c8*/ 	.word	0x0001e040


	//   ....[152]....
        /*09cc*/ 	.word	0x0001e130


	//   ....[153]....
        /*09d0*/ 	.word	0x0001e1c0


	//   ....[154]....
        /*09d4*/ 	.word	0x0001e2a0


	//   ....[155]....
        /*09d8*/ 	.word	0x0001e330


	//   ....[156]....
        /*09dc*/ 	.word	0x0001e4b0


	//   ....[157]....
        /*09e0*/ 	.word	0x0001e540


	//   ....[158]....
        /*09e4*/ 	.word	0x0001e590


	//   ....[159]....
        /*09e8*/ 	.word	0x0001e5e0


	//   ....[160]....
        /*09ec*/ 	.word	0x0001e680


	//   ....[161]....
        /*09f0*/ 	.word	0x0001e710


	//   ....[162]....
        /*09f4*/ 	.word	0x0001e760


	//   ....[163]....
        /*09f8*/ 	.word	0x0001e7b0


	//   ....[164]....
        /*09fc*/ 	.word	0x0001e8b0


	//   ....[165]....
        /*0a00*/ 	.word	0x0001e960


	//   ....[166]....
        /*0a04*/ 	.word	0x0001e9e0


	//   ....[167]....
        /*0a08*/ 	.word	0x0001ea50


	//   ....[168]....
        /*0a0c*/ 	.word	0x0001eba0


	//   ....[169]....
        /*0a10*/ 	.word	0x0001ece0


	//   ....[170]....
        /*0a14*/ 	.word	0x0001ed40


	//   ....[171]....
        /*0a18*/ 	.word	0x0001ed90


	//   ....[172]....
        /*0a1c*/ 	.word	0x0001f080


	//   ....[173]....
        /*0a20*/ 	.word	0x0001f360


	//   ....[174]....
        /*0a24*/ 	.word	0x0001f450


	//   ....[175]....
        /*0a28*/ 	.word	0x0001f4f0


	//   ....[176]....
        /*0a2c*/ 	.word	0x0001f550


	//   ....[177]....
        /*0a30*/ 	.word	0x0001f640


	//   ....[178]....
        /*0a34*/ 	.word	0x0001f6b0


	//   ....[179]....
        /*0a38*/ 	.word	0x0001f7a0


	//   ....[180]....
        /*0a3c*/ 	.word	0x0001f810


	//   ....[181]....
        /*0a40*/ 	.word	0x0001f8b0


	//   ....[182]....
        /*0a44*/ 	.word	0x0001f9a0


	//   ....[183]....
        /*0a48*/ 	.word	0x0001fa10


	//   ....[184]....
        /*0a4c*/ 	.word	0x0001fa70


	//   ....[185]....
        /*0a50*/ 	.word	0x0001fb60


	//   ....[186]....
        /*0a54*/ 	.word	0x0001fbc0


	//   ....[187]....
        /*0a58*/ 	.word	0x0001fcc0


	//   ....[188]....
        /*0a5c*/ 	.word	0x0001fd20


	//   ....[189]....
        /*0a60*/ 	.word	0x0001fdc0


	//   ....[190]....
        /*0a64*/ 	.word	0x0001ff40


	//   ....[191]....
        /*0a68*/ 	.word	0x00020040


	//   ....[192]....
        /*0a6c*/ 	.word	0x000202c0


	//   ....[193]....
        /*0a70*/ 	.word	0x00020310


	//   ....[194]....
        /*0a74*/ 	.word	0x000204e0


	//   ....[195]....
        /*0a78*/ 	.word	0x00020530


	//   ....[196]....
        /*0a7c*/ 	.word	0x00020700


	//   ....[197]....
        /*0a80*/ 	.word	0x00020750


	//   ....[198]....
        /*0a84*/ 	.word	0x00020840


	//   ....[199]....
        /*0a88*/ 	.word	0x000208e0


	//   ....[200]....
        /*0a8c*/ 	.word	0x00020940


	//   ....[201]....
        /*0a90*/ 	.word	0x000209f0


	//   ....[202]....
        /*0a94*/ 	.word	0x00020a50


	//   ....[203]....
        /*0a98*/ 	.word	0x00020b00


	//   ....[204]....
        /*0a9c*/ 	.word	0x00020b60


	//   ....[205]....
        /*0aa0*/ 	.word	0x00020c10


	//   ....[206]....
        /*0aa4*/ 	.word	0x00020d00


	//   ....[207]....
        /*0aa8*/ 	.word	0x00020de0


	//   ....[208]....
        /*0aac*/ 	.word	0x00020ef0


	//   ....[209]....
        /*0ab0*/ 	.word	0x00020ff0


	//   ....[210]....
        /*0ab4*/ 	.word	0x00021120


	//   ....[211]....
        /*0ab8*/ 	.word	0x00021200


	//   ....[212]....
        /*0abc*/ 	.word	0x00021300


	//   ....[213]....
        /*0ac0*/ 	.word	0x000213e0


	//   ....[214]....
        /*0ac4*/ 	.word	0x00021470


	//   ....[215]....
        /*0ac8*/ 	.word	0x00021510


	//   ....[216]....
        /*0acc*/ 	.word	0x00021680


	//   ....[217]....
        /*0ad0*/ 	.word	0x000216f0


	//   ....[218]....
        /*0ad4*/ 	.word	0x00021760


	//   ....[219]....
        /*0ad8*/ 	.word	0x000217d0


	//   ....[220]....
        /*0adc*/ 	.word	0x00021840


	//   ....[221]....
        /*0ae0*/ 	.word	0x000218c0


	//   ....[222]....
        /*0ae4*/ 	.word	0x00021940


	//   ....[223]....
        /*0ae8*/ 	.word	0x000219d0


	//   ....[224]....
        /*0aec*/ 	.word	0x00021a40


	//   ....[225]....
        /*0af0*/ 	.word	0x00021ab0


	//   ....[226]....
        /*0af4*/ 	.word	0x00021b20


	//   ....[227]....
        /*0af8*/ 	.word	0x00021ba0


	//   ....[228]....
        /*0afc*/ 	.word	0x00021c10


	//   ....[229]....
        /*0b00*/ 	.word	0x00021cc0


	//   ....[230]....
        /*0b04*/ 	.word	0x00021d10


	//   ....[231]....
        /*0b08*/ 	.word	0x00021da0


	//   ....[232]....
        /*0b0c*/ 	.word	0x00021ed0


	//----- nvinfo : EIATTR_REG_RECONFIG
	.align		4
.L_1020:
        /*0b10*/ 	.byte	0x01, 0x54
	.zero		2


	//----- nvinfo : EIATTR_SYSCALL_OFFSETS
	.align		4
        /*0b14*/ 	.byte	0x04, 0x46
        /*0b16*/ 	.short	(.L_1022 - .L_1021)


	//   ....[0]....
.L_1021:
        /*0b18*/ 	.word	0x00002490


	//   ....[1]....
        /*0b1c*/ 	.word	0x000025e0


	//   ....[2]....
        /*0b20*/ 	.word	0x00007ea0


	//   ....[3]....
        /*0b24*/ 	.word	0x000081d0


	//   ....[4]....
        /*0b28*/ 	.word	0x00019690


	//   ....[5]....
        /*0b2c*/ 	.word	0x000197e0


	//   ....[6]....
        /*0b30*/ 	.word	0x000198d0


	//   ....[7]....
        /*0b34*/ 	.word	0x0001a8a0


	//----- nvinfo : EIATTR_MBARRIER_INSTR_OFFSETS
	.align		4
.L_1022:
        /*0b38*/ 	.byte	0x04, 0x39
        /*0b3a*/ 	.short	(.L_1024 - .L_1023)


	//   ....[0]....
.L_1023:
        /*0b3c*/ 	.word	0x00000270
        /*0b40*/ 	.word	0x000000ff
        /*0b44*/ 	.word	0x00028c00
        /*0b48*/ 	.short	0x0100
        /*0b4a*/ 	.byte	0x08
	.zero		1


	//   ....[1]....
        /*0b4c*/ 	.word	0x00000280
        /*0b50*/ 	.word	0x000000ff
        /*0b54*/ 	.word	0x00028c20
        /*0b58*/ 	.short	0x0100
        /*0b5a*/ 	.byte	0x08
	.zero		1


	//   ....[2]....
        /*0b5c*/ 	.word	0x00000330
        /*0b60*/ 	.word	0x000000ff
        /*0b64*/ 	.word	0x00028c30
        /*0b68*/ 	.short	0x0100
        /*0b6a*/ 	.byte	0x06
	.zero		1


	//   ....[3]....
        /*0b6c*/ 	.word	0x00000340
        /*0b70*/ 	.word	0x000000ff
        /*0b74*/ 	.word	0x00028c40
        /*0b78*/ 	.short	0x0100
        /*0b7a*/ 	.byte	0x06
	.zero		1


	//   ....[4]....
        /*0b7c*/ 	.word	0x00000350
        /*0b80*/ 	.word	0x000000ff
        /*0b84*/ 	.word	0x00028c38
        /*0b88*/ 	.short	0x0100
        /*0b8a*/ 	.byte	0x06
	.zero		1


	//   ....[5]....
        /*0b8c*/ 	.word	0x00000360
        /*0b90*/ 	.word	0x000000ff
        /*0b94*/ 	.word	0x00028c48
        /*0b98*/ 	.short	0x0100
        /*0b9a*/ 	.byte	0x06
	.zero		1


	//   ....[6]....
        /*0b9c*/ 	.word	0x00000490
        /*0ba0*/ 	.word	0x000000ff
        /*0ba4*/ 	.word	0x00028c50
        /*0ba8*/ 	.short	0x0100
        /*0baa*/ 	.byte	0x08
	.zero		1


	//   ....[7]....
        /*0bac*/ 	.word	0x000004a0
        /*0bb0*/ 	.word	0x000000ff
        /*0bb4*/ 	.word	0x00028c60
        /*0bb8*/ 	.short	0x0100
        /*0bba*/ 	.byte	0x08
	.zero		1


	//   ....[8]....
        /*0bbc*/ 	.word	0x000004b0
        /*0bc0*/ 	.word	0x000000ff
        /*0bc4*/ 	.word	0x00028c58
        /*0bc8*/ 	.short	0x0100
        /*0bca*/ 	.byte	0x08
	.zero		1


	//   ....[9]....
        /*0bcc*/ 	.word	0x000004c0
        /*0bd0*/ 	.word	0x000000ff
        /*0bd4*/ 	.word	0x00028c68
        /*0bd8*/ 	.short	0x0100
        /*0bda*/ 	.byte	0x08
	.zero		1


	//   ....[10]....
        /*0bdc*/ 	.word	0x000005b0
        /*0be0*/ 	.word	0x000000ff
        /*0be4*/ 	.word	0x00028c70
        /*0be8*/ 	.short	0x0100
        /*0bea*/ 	.byte	0x06
	.zero		1


	//   ....[11]....
        /*0bec*/ 	.word	0x000005c0
        /*0bf0*/ 	.word	0x000000ff
        /*0bf4*/ 	.word	0x00028c80
        /*0bf8*/ 	.short	0x0100
        /*0bfa*/ 	.byte	0x06
	.zero		1


	//   ....[12]....
        /*0bfc*/ 	.word	0x000005d0
        /*0c00*/ 	.word	0x000000ff
        /*0c04*/ 	.word	0x00028c78
        /*0c08*/ 	.short	0x0100
        /*0c0a*/ 	.byte	0x06
	.zero		1


	//   ....[13]....
        /*0c0c*/ 	.word	0x000005e0
        /*0c10*/ 	.word	0x000000ff
        /*0c14*/ 	.word	0x00028c88
        /*0c18*/ 	.short	0x0100
        /*0c1a*/ 	.byte	0x06
	.zero		1


	//   ....[14]....
        /*0c1c*/ 	.word	0x00000710
        /*0c20*/ 	.word	0x000000ff
        /*0c24*/ 	.word	0x00028c90
        /*0c28*/ 	.short	0x0100
        /*0c2a*/ 	.byte	0x08
	.zero		1


	//   ....[15]....
        /*0c2c*/ 	.word	0x00000720
        /*0c30*/ 	.word	0x000000ff
        /*0c34*/ 	.word	0x00028ca0
        /*0c38*/ 	.short	0x0100
        /*0c3a*/ 	.byte	0x08
	.zero		1


	//   ....[16]....
        /*0c3c*/ 	.word	0x00000730
        /*0c40*/ 	.word	0x000000ff
        /*0c44*/ 	.word	0x00028c98
        /*0c48*/ 	.short	0x0100
        /*0c4a*/ 	.byte	0x08
	.zero		1


	//   ....[17]....
        /*0c4c*/ 	.word	0x00000740
        /*0c50*/ 	.word	0x000000ff
        /*0c54*/ 	.word	0x00028ca8
        /*0c58*/ 	.short	0x0100
        /*0c5a*/ 	.byte	0x08
	.zero		1


	//   ....[18]....
        /*0c5c*/ 	.word	0x00000870
        /*0c60*/ 	.word	0x000000ff
        /*0c64*/ 	.word	0x00028cb0
        /*0c68*/ 	.short	0x0100
        /*0c6a*/ 	.byte	0x08
	.zero		1


	//   ....[19]....
        /*0c6c*/ 	.word	0x00000880
        /*0c70*/ 	.word	0x000000ff
        /*0c74*/ 	.word	0x00028cc0
        /*0c78*/ 	.short	0x0100
        /*0c7a*/ 	.byte	0x08
	.zero		1


	//   ....[20]....
        /*0c7c*/ 	.word	0x00000890
        /*0c80*/ 	.word	0x000000ff
        /*0c84*/ 	.word	0x00028cb8
        /*0c88*/ 	.short	0x0100
        /*0c8a*/ 	.byte	0x08
	.zero		1


	//   ....[21]....
        /*0c8c*/ 	.word	0x000008a0
        /*0c90*/ 	.word	0x000000ff
        /*0c94*/ 	.word	0x00028cc8
        /*0c98*/ 	.short	0x0100
        /*0c9a*/ 	.byte	0x08
	.zero		1


	//   ....[22]....
        /*0c9c*/ 	.word	0x000031b0
        /*0ca0*/ 	.word	0x0000003d
        /*0ca4*/ 	.word	0x00028c90
        /*0ca8*/ 	.short	0x010a
        /*0caa*/ 	.byte	0x3f
	.zero		1


	//   ....[23]....
        /*0cac*/ 	.word	0x00003c80
        /*0cb0*/ 	.word	0x0000003d
        /*0cb4*/ 	.word	0x00028c90
        /*0cb8*/ 	.short	0x010a
        /*0cba*/ 	.byte	0x3f
	.zero		1


	//   ....[24]....
        /*0cbc*/ 	.word	0x00004540
        /*0cc0*/ 	.word	0x0000003d
        /*0cc4*/ 	.word	0x00028c90
        /*0cc8*/ 	.short	0x010a
        /*0cca*/ 	.byte	0x3f
	.zero		1


	//   ....[25]....
        /*0ccc*/ 	.word	0x00004900
        /*0cd0*/ 	.word	0x00000004
        /*0cd4*/ 	.word	0x00000000
        /*0cd8*/ 	.short	0x0101
        /*0cda*/ 	.byte	0x3f
	.zero		1


	//   ....[26]....
        /*0cdc*/ 	.word	0x00004940
        /*0ce0*/ 	.word	0x0000003d
        /*0ce4*/ 	.word	0x00028cb0
        /*0ce8*/ 	.short	0x010a
        /*0cea*/ 	.byte	0x3f
	.zero		1


	//   ....[27]....
        /*0cec*/ 	.word	0x000052c0
        /*0cf0*/ 	.word	0x0000003d
        /*0cf4*/ 	.word	0x00000000
        /*0cf8*/ 	.short	0x0101
        /*0cfa*/ 	.byte	0x3f
	.zero		1


	//   ....[28]....
        /*0cfc*/ 	.word	0x00005c40
        /*0d00*/ 	.word	0x0000000c
        /*0d04*/ 	.word	0x00028c50
        /*0d08*/ 	.short	0x010a
        /*0d0a*/ 	.byte	0x3f
	.zero		1


	//   ....[29]....
        /*0d0c*/ 	.word	0x00006000
        /*0d10*/ 	.word	0x0000000c
        /*0d14*/ 	.word	0x00000000
        /*0d18*/ 	.short	0x0101
        /*0d1a*/ 	.byte	0x3f
	.zero		1


	//   ....[30]....
        /*0d1c*/ 	.word	0x00006920
        /*0d20*/ 	.word	0x00000015
        /*0d24*/ 	.word	0x00028c50
        /*0d28*/ 	.short	0x010a
        /*0d2a*/ 	.byte	0x3f
	.zero		1


	//   ....[31]....
        /*0d2c*/ 	.word	0x00006970
        /*0d30*/ 	.word	0x00000015
        /*0d34*/ 	.word	0x00028c50
        /*0d38*/ 	.short	0x010a
        /*0d3a*/ 	.byte	0x3f
	.zero		1


	//   ....[32]....
        /*0d3c*/ 	.word	0x00006c60
        /*0d40*/ 	.word	0x00000015
        /*0d44*/ 	.word	0x00000000
        /*0d48*/ 	.short	0x0101
        /*0d4a*/ 	.byte	0x3f
	.zero		1


	//   ....[33]....
        /*0d4c*/ 	.word	0x00007f40
        /*0d50*/ 	.word	0x00000002
        /*0d54*/ 	.word	0x00028c00
        /*0d58*/ 	.short	0x010a
        /*0d5a*/ 	.byte	0x3f
	.zero		1


	//   ....[34]....
        /*0d5c*/ 	.word	0x00007f90
        /*0d60*/ 	.word	0x00000002
        /*0d64*/ 	.word	0x00028c00
        /*0d68*/ 	.short	0x010a
        /*0d6a*/ 	.byte	0x3f
	.zero		1


	//   ....[35]....
        /*0d6c*/ 	.word	0x00008a50
        /*0d70*/ 	.word	0x00000002
        /*0d74*/ 	.word	0x00028c00
        /*0d78*/ 	.short	0x010a
        /*0d7a*/ 	.byte	0x3f
	.zero		1


	//   ....[36]....
        /*0d7c*/ 	.word	0x00009fb0
        /*0d80*/ 	.word	0x00000002
        /*0d84*/ 	.word	0x00028c00
        /*0d88*/ 	.short	0x010a
        /*0d8a*/ 	.byte	0x3f
	.zero		1


	//   ....[37]....
        /*0d8c*/ 	.word	0x0000af50
        /*0d90*/ 	.word	0x00000014
        /*0d94*/ 	.word	0x00028c30
        /*0d98*/ 	.short	0x010a
        /*0d9a*/ 	.byte	0x3f
	.zero		1


	//   ....[38]....
        /*0d9c*/ 	.word	0x0000b000
        /*0da0*/ 	.word	0x00000014
        /*0da4*/ 	.word	0x00028c30
        /*0da8*/ 	.short	0x010a
        /*0daa*/ 	.byte	0x3f
	.zero		1


	//   ....[39]....
        /*0dac*/ 	.word	0x0000bbc0
        /*0db0*/ 	.word	0x0000002b
        /*0db4*/ 	.word	0x00000000
        /*0db8*/ 	.short	0x0101
        /*0dba*/ 	.byte	0x3f
	.zero		1


	//   ....[40]....
        /*0dbc*/ 	.word	0x0000c290
        /*0dc0*/ 	.word	0x00000014
        /*0dc4*/ 	.word	0x00028c50
        /*0dc8*/ 	.short	0x010a
        /*0dca*/ 	.byte	0x3f
	.zero		1


	//   ....[41]....
        /*0dcc*/ 	.word	0x0000c320
        /*0dd0*/ 	.word	0x00000014
        /*0dd4*/ 	.word	0x00028c50
        /*0dd8*/ 	.short	0x010a
        /*0dda*/ 	.byte	0x3f
	.zero		1


	//   ....[42]....
        /*0ddc*/ 	.word	0x0000c620
        /*0de0*/ 	.word	0x00000014
        /*0de4*/ 	.word	0x00000000
        /*0de8*/ 	.short	0x0101
        /*0dea*/ 	.byte	0x3f
	.zero		1


	//   ....[43]....
        /*0dec*/ 	.word	0x0000c7d0
        /*0df0*/ 	.word	0x000000d1
        /*0df4*/ 	.word	0x00028c30
        /*0df8*/ 	.short	0x010a
        /*0dfa*/ 	.byte	0x3f
	.zero		1


	//   ....[44]....
        /*0dfc*/ 	.word	0x0000c840
        /*0e00*/ 	.word	0x000000d1
        /*0e04*/ 	.word	0x00028c30
        /*0e08*/ 	.short	0x010a
        /*0e0a*/ 	.byte	0x3f
	.zero		1


	//   ....[45]....
        /*0e0c*/ 	.word	0x0000d230
        /*0e10*/ 	.word	0x0000000e
        /*0e14*/ 	.word	0x00000000
        /*0e18*/ 	.short	0x0101
        /*0e1a*/ 	.byte	0x3f
	.zero		1


	//   ....[46]....
        /*0e1c*/ 	.word	0x0000e390
        /*0e20*/ 	.word	0x000000d1
        /*0e24*/ 	.word	0x00028c50
        /*0e28*/ 	.short	0x010a
        /*0e2a*/ 	.byte	0x3f
	.zero		1


	//   ....[47]....
        /*0e2c*/ 	.word	0x0000e3e0
        /*0e30*/ 	.word	0x000000d1
        /*0e34*/ 	.word	0x00028c50
        /*0e38*/ 	.short	0x010a
        /*0e3a*/ 	.byte	0x3f
	.zero		1


	//   ....[48]....
        /*0e3c*/ 	.word	0x0000e700
        /*0e40*/ 	.word	0x000000d1
        /*0e44*/ 	.word	0x00000000
        /*0e48*/ 	.short	0x0101
        /*0e4a*/ 	.byte	0x3f
	.zero		1


	//   ....[49]....
        /*0e4c*/ 	.word	0x0000e840
        /*0e50*/ 	.word	0x000000c6
        /*0e54*/ 	.word	0x00028c30
        /*0e58*/ 	.short	0x010a
        /*0e5a*/ 	.byte	0x3f
	.zero		1


	//   ....[50]....
        /*0e5c*/ 	.word	0x0000e8b0
        /*0e60*/ 	.word	0x000000c6
        /*0e64*/ 	.word	0x00028c30
        /*0e68*/ 	.short	0x010a
        /*0e6a*/ 	.byte	0x3f
	.zero		1


	//   ....[51]....
        /*0e6c*/ 	.word	0x0000ee00
        /*0e70*/ 	.word	0x0000000d
        /*0e74*/ 	.word	0x00000000
        /*0e78*/ 	.short	0x0101
        /*0e7a*/ 	.byte	0x3f
	.zero		1


	//   ....[52]....
        /*0e7c*/ 	.word	0x0000fe20
        /*0e80*/ 	.word	0x000000c6
        /*0e84*/ 	.word	0x00028c50
        /*0e88*/ 	.short	0x010a
        /*0e8a*/ 	.byte	0x3f
	.zero		1


	//   ....[53]....
        /*0e8c*/ 	.word	0x0000fe70
        /*0e90*/ 	.word	0x000000c6
        /*0e94*/ 	.word	0x00028c50
        /*0e98*/ 	.short	0x010a
        /*0e9a*/ 	.byte	0x3f
	.zero		1


	//   ....[54]....
        /*0e9c*/ 	.word	0x00010190
        /*0ea0*/ 	.word	0x000000c6
        /*0ea4*/ 	.word	0x00000000
        /*0ea8*/ 	.short	0x0101
        /*0eaa*/ 	.byte	0x3f
	.zero		1


	//   ....[55]....
        /*0eac*/ 	.word	0x00012a80
        /*0eb0*/ 	.word	0x00000000
        /*0eb4*/ 	.word	0x00000000
        /*0eb8*/ 	.short	0x0101
        /*0eba*/ 	.byte	0x3f
	.zero		1


	//   ....[56]....
        /*0ebc*/ 	.word	0x00013760
        /*0ec0*/ 	.word	0x00000008
        /*0ec4*/ 	.word	0x00000000
        /*0ec8*/ 	.short	0x0101
        /*0eca*/ 	.byte	0x3f
	.zero		1


	//   ....[57]....
        /*0ecc*/ 	.word	0x000178b0
        /*0ed0*/ 	.word	0x00000012
        /*0ed4*/ 	.word	0x00028c20
        /*0ed8*/ 	.short	0x010a
        /*0eda*/ 	.byte	0x3f
	.zero		1


	//   ....[58]....
        /*0edc*/ 	.word	0x00017940
        /*0ee0*/ 	.word	0x00000003
        /*0ee4*/ 	.word	0x00028ca0
        /*0ee8*/ 	.short	0x010a
        /*0eea*/ 	.byte	0x3f
	.zero		1


	//   ....[59]....
        /*0eec*/ 	.word	0x00017b90
        /*0ef0*/ 	.word	0x00000003
        /*0ef4*/ 	.word	0x00028cc0
        /*0ef8*/ 	.short	0x010a
        /*0efa*/ 	.byte	0x3f
	.zero		1


	//   ....[60]....
        /*0efc*/ 	.word	0x00018560
        /*0f00*/ 	.word	0x00000009
        /*0f04*/ 	.word	0x00028ca0
        /*0f08*/ 	.short	0x010a
        /*0f0a*/ 	.byte	0x3f
	.zero		1


	//   ....[61]....
        /*0f0c*/ 	.word	0x000187a0
        /*0f10*/ 	.word	0x00000009
        /*0f14*/ 	.word	0x00028cc0
        /*0f18*/ 	.short	0x010a
        /*0f1a*/ 	.byte	0x3f
	.zero		1


	//   ....[62]....
        /*0f1c*/ 	.word	0x0001a0c0
        /*0f20*/ 	.word	0x0000001e
        /*0f24*/ 	.word	0x00028c40
        /*0f28*/ 	.short	0x010a
        /*0f2a*/ 	.byte	0x3f
	.zero		1


	//   ....[63]....
        /*0f2c*/ 	.word	0x0001a540
        /*0f30*/ 	.word	0x0000001e
        /*0f34*/ 	.word	0x00028c30
        /*0f38*/ 	.short	0x0107
        /*0f3a*/ 	.byte	0x3f
	.zero		1


	//   ....[64]....
        /*0f3c*/ 	.word	0x0001a610
        /*0f40*/ 	.word	0x0000001e
        /*0f44*/ 	.word	0x00028c30
        /*0f48*/ 	.short	0x0101
        /*0f4a*/ 	.byte	0x3f
	.zero		1


	//   ....[65]....
        /*0f4c*/ 	.word	0x0001aef0
        /*0f50*/ 	.word	0x00000012
        /*0f54*/ 	.word	0x00028c00
        /*0f58*/ 	.short	0x0107
        /*0f5a*/ 	.byte	0x3f
	.zero		1


	//   ....[66]....
        /*0f5c*/ 	.word	0x0001afe0
        /*0f60*/ 	.word	0x00000012
        /*0f64*/ 	.word	0x00028c00
        /*0f68*/ 	.short	0x0101
        /*0f6a*/ 	.byte	0x3f
	.zero		1


	//   ....[67]....
        /*0f6c*/ 	.word	0x0001b000
        /*0f70*/ 	.word	0x00000012
        /*0f74*/ 	.word	0x00028c20
        /*0f78*/ 	.short	0x010a
        /*0f7a*/ 	.byte	0x3f
	.zero		1


	//   ....[68]....
        /*0f7c*/ 	.word	0x0001b090
        /*0f80*/ 	.word	0x0000001e
        /*0f84*/ 	.word	0x00028c60
        /*0f88*/ 	.short	0x010a
        /*0f8a*/ 	.byte	0x3f
	.zero		1


	//   ....[69]....
        /*0f8c*/ 	.word	0x0001b9a0
        /*0f90*/ 	.word	0x0000001e
        /*0f94*/ 	.word	0x00028c50
        /*0f98*/ 	.short	0x0107
        /*0f9a*/ 	.byte	0x3f
	.zero		1


	//   ....[70]....
        /*0f9c*/ 	.word	0x0001ba70
        /*0fa0*/ 	.word	0x0000001e
        /*0fa4*/ 	.word	0x00028c50
        /*0fa8*/ 	.short	0x0101
        /*0faa*/ 	.byte	0x3f
	.zero		1


	//   ....[71]....
        /*0fac*/ 	.word	0x0001be00
        /*0fb0*/ 	.word	0x00000006
        /*0fb4*/ 	.word	0x00028c40
        /*0fb8*/ 	.short	0x010a
        /*0fba*/ 	.byte	0x3f
	.zero		1


	//   ....[72]....
        /*0fbc*/ 	.word	0x0001c120
        /*0fc0*/ 	.word	0x00000006
        /*0fc4*/ 	.word	0x00028c30
        /*0fc8*/ 	.short	0x0107
        /*0fca*/ 	.byte	0x3f
	.zero		1


	//   ....[73]....
        /*0fcc*/ 	.word	0x0001c1e0
        /*0fd0*/ 	.word	0x00000006
        /*0fd4*/ 	.word	0x00028c30
        /*0fd8*/ 	.short	0x0101
        /*0fda*/ 	.byte	0x3f
	.zero		1


	//   ....[74]....
        /*0fdc*/ 	.word	0x0001c210
        /*0fe0*/ 	.word	0x00000006
        /*0fe4*/ 	.word	0x00028c60
        /*0fe8*/ 	.short	0x010a
        /*0fea*/ 	.byte	0x3f
	.zero		1


	//   ....[75]....
        /*0fec*/ 	.word	0x0001c8c0
        /*0ff0*/ 	.word	0x00000006
        /*0ff4*/ 	.word	0x00028c50
        /*0ff8*/ 	.short	0x0107
        /*0ffa*/ 	.byte	0x3f
	.zero		1


	//   ....[76]....
        /*0ffc*/ 	.word	0x0001c980
        /*1000*/ 	.word	0x00000006
        /*1004*/ 	.word	0x00028c50
        /*1008*/ 	.short	0x0101
        /*100a*/ 	.byte	0x3f
	.zero		1


	//   ....[77]....
        /*100c*/ 	.word	0x0001dc10
        /*1010*/ 	.word	0x00000007
        /*1014*/ 	.word	0x00028c20
        /*1018*/ 	.short	0x010a
        /*101a*/ 	.byte	0x3f
	.zero		1


	//   ....[78]....
        /*101c*/ 	.word	0x0001dd80
        /*1020*/ 	.word	0x00000005
        /*1024*/ 	.word	0x00028c40
        /*1028*/ 	.short	0x010a
        /*102a*/ 	.byte	0x3f
	.zero		1


	//   ....[79]....
        /*102c*/ 	.word	0x0001de20
        /*1030*/ 	.word	0x00000003
        /*1034*/ 	.word	0x00028c40
        /*1038*/ 	.short	0x010a
        /*103a*/ 	.byte	0x3f
	.zero		1


	//   ....[80]....
        /*103c*/ 	.word	0x0001de60
        /*1040*/ 	.word	0x00000005
        /*1044*/ 	.word	0x00028c60
        /*1048*/ 	.short	0x010a
        /*104a*/ 	.byte	0x3f
	.zero		1


	//   ....[81]....
        /*104c*/ 	.word	0x0001dea0
        /*1050*/ 	.word	0x00000003
        /*1054*/ 	.word	0x00028c60
        /*1058*/ 	.short	0x010a
        /*105a*/ 	.byte	0x3f
	.zero		1


	//   ....[82]....
        /*105c*/ 	.word	0x0001df00
        /*1060*/ 	.word	0x0000003d
        /*1064*/ 	.word	0x00028c90
        /*1068*/ 	.short	0x010a
        /*106a*/ 	.byte	0x3f
	.zero		1


	//   ....[83]....
        /*106c*/ 	.word	0x0001e080
        /*1070*/ 	.word	0x0000003d
        /*1074*/ 	.word	0x00028c90
        /*1078*/ 	.short	0x010a
        /*107a*/ 	.byte	0x3f
	.zero		1


	//   ....[84]....
        /*107c*/ 	.word	0x0001e200
        /*1080*/ 	.word	0x0000003d
        /*1084*/ 	.word	0x00028c90
        /*1088*/ 	.short	0x010a
        /*108a*/ 	.byte	0x3f
	.zero		1


	//   ....[85]....
        /*108c*/ 	.word	0x0001e360
        /*1090*/ 	.word	0x0000003d
        /*1094*/ 	.word	0x00028cb0
        /*1098*/ 	.short	0x010a
        /*109a*/ 	.byte	0x3f
	.zero		1


	//   ....[86]....
        /*109c*/ 	.word	0x0001e3b0
        /*10a0*/ 	.word	0x0000000c
        /*10a4*/ 	.word	0x00028c50
        /*10a8*/ 	.short	0x010a
        /*10aa*/ 	.byte	0x3f
	.zero		1


	//   ....[87]....
        /*10ac*/ 	.word	0x0001e400
        /*10b0*/ 	.word	0x00000015
        /*10b4*/ 	.word	0x00028c50
        /*10b8*/ 	.short	0x010a
        /*10ba*/ 	.byte	0x3f
	.zero		1


	//   ....[88]....
        /*10bc*/ 	.word	0x0001e7f0
        /*10c0*/ 	.word	0x00000002
        /*10c4*/ 	.word	0x00028c00
        /*10c8*/ 	.short	0x010a
        /*10ca*/ 	.byte	0x3f
	.zero		1


	//   ....[89]....
        /*10cc*/ 	.word	0x0001edc0
        /*10d0*/ 	.word	0x00000002
        /*10d4*/ 	.word	0x00028c00
        /*10d8*/ 	.short	0x010a
        /*10da*/ 	.byte	0x3f
	.zero		1


	//   ....[90]....
        /*10dc*/ 	.word	0x0001ee10
        /*10e0*/ 	.word	0x00000014
        /*10e4*/ 	.word	0x00028c30
        /*10e8*/ 	.short	0x010a
        /*10ea*/ 	.byte	0x3f
	.zero		1


	//   ....[91]....
        /*10ec*/ 	.word	0x0001ee60
        /*10f0*/ 	.word	0x00000014
        /*10f4*/ 	.word	0x00028c50
        /*10f8*/ 	.short	0x010a
        /*10fa*/ 	.byte	0x3f
	.zero		1


	//   ....[92]....
        /*10fc*/ 	.word	0x0001eeb0
        /*1100*/ 	.word	0x000000d1
        /*1104*/ 	.word	0x00028c30
        /*1108*/ 	.short	0x010a
        /*110a*/ 	.byte	0x3f
	.zero		1


	//   ....[93]....
        /*110c*/ 	.word	0x0001ef00
        /*1110*/ 	.word	0x000000d1
        /*1114*/ 	.word	0x00028c50
        /*1118*/ 	.short	0x010a
        /*111a*/ 	.byte	0x3f
	.zero		1


	//   ....[94]....
        /*111c*/ 	.word	0x0001ef50
        /*1120*/ 	.word	0x000000c6
        /*1124*/ 	.word	0x00028c30
        /*1128*/ 	.short	0x010a
        /*112a*/ 	.byte	0x3f
	.zero		1


	//   ....[95]....
        /*112c*/ 	.word	0x0001efa0
        /*1130*/ 	.word	0x000000c6
        /*1134*/ 	.word	0x00028c50
        /*1138*/ 	.short	0x010a
        /*113a*/ 	.byte	0x3f
	.zero		1


	//   ....[96]....
        /*113c*/ 	.word	0x0001f140
        /*1140*/ 	.word	0x00000012
        /*1144*/ 	.word	0x00028c20
        /*1148*/ 	.short	0x010a
        /*114a*/ 	.byte	0x3f
	.zero		1


	//   ....[97]....
        /*114c*/ 	.word	0x0001f190
        /*1150*/ 	.word	0x00000003
        /*1154*/ 	.word	0x00028ca0
        /*1158*/ 	.short	0x010a
        /*115a*/ 	.byte	0x3f
	.zero		1


	//   ....[98]....
        /*115c*/ 	.word	0x0001f1e0
        /*1160*/ 	.word	0x00000003
        /*1164*/ 	.word	0x00028cc0
        /*1168*/ 	.short	0x010a
        /*116a*/ 	.byte	0x3f
	.zero		1


	//   ....[99]....
        /*116c*/ 	.word	0x0001f230
        /*1170*/ 	.word	0x00000009
        /*1174*/ 	.word	0x00028ca0
        /*1178*/ 	.short	0x010a
        /*117a*/ 	.byte	0x3f
	.zero		1


	//   ....[100]....
        /*117c*/ 	.word	0x0001f280
        /*1180*/ 	.word	0x00000009
        /*1184*/ 	.word	0x00028cc0
        /*1188*/ 	.short	0x010a
        /*118a*/ 	.byte	0x3f
	.zero		1


	//   ....[101]....
        /*118c*/ 	.word	0x0001f3a0
        /*1190*/ 	.word	0x0000001e
        /*1194*/ 	.word	0x00028c40
        /*1198*/ 	.short	0x010a
        /*119a*/ 	.byte	0x3f
	.zero		1


	//   ....[102]....
        /*119c*/ 	.word	0x0001fe40
        /*11a0*/ 	.word	0x00000012
        /*11a4*/ 	.word	0x00028c20
        /*11a8*/ 	.short	0x010a
        /*11aa*/ 	.byte	0x3f
	.zero		1


	//   ....[103]....
        /*11ac*/ 	.word	0x0001fe90
        /*11b0*/ 	.word	0x0000001e
        /*11b4*/ 	.word	0x00028c60
        /*11b8*/ 	.short	0x010a
        /*11ba*/ 	.byte	0x3f
	.zero		1


	//   ....[104]....
        /*11bc*/ 	.word	0x00020790
        /*11c0*/ 	.word	0x00000006
        /*11c4*/ 	.word	0x00028c40
        /*11c8*/ 	.short	0x010a
        /*11ca*/ 	.byte	0x3f
	.zero		1


	//   ....[105]....
        /*11cc*/ 	.word	0x00020c50
        /*11d0*/ 	.word	0x00000006
        /*11d4*/ 	.word	0x00028c60
        /*11d8*/ 	.short	0x010a
        /*11da*/ 	.byte	0x3f
	.zero		1


	//   ....[106]....
        /*11dc*/ 	.word	0x00021df0
        /*11e0*/ 	.word	0x00000007
        /*11e4*/ 	.word	0x00028c20
        /*11e8*/ 	.short	0x010a
        /*11ea*/ 	.byte	0x3f
	.zero		1


	//   ....[107]....
        /*11ec*/ 	.word	0x00021f90
        /*11f0*/ 	.word	0x00000005
        /*11f4*/ 	.word	0x00028c40
        /*11f8*/ 	.short	0x010a
        /*11fa*/ 	.byte	0x3f
	.zero		1


	//   ....[108]....
        /*11fc*/ 	.word	0x00021fe0
        /*1200*/ 	.word	0x00000003
        /*1204*/ 	.word	0x00028c40
        /*1208*/ 	.short	0x010a
        /*120a*/ 	.byte	0x3f
	.zero		1


	//   ....[109]....
        /*120c*/ 	.word	0x00022030
        /*1210*/ 	.word	0x00000005
        /*1214*/ 	.word	0x00028c60
        /*1218*/ 	.short	0x010a
        /*121a*/ 	.byte	0x3f
	.zero		1


	//----- nvinfo : EIATTR_NUM_MBARRIERS
	.align		4
.L_1024:
        /*121c*/ 	.byte	0x03, 0x38
        /*121e*/ 	.short	0x0016


	//----- nvinfo : EIATTR_EXIT_INSTR_OFFSETS
	.align		4
        /*1220*/ 	.byte	0x04, 0x1c
        /*1222*/ 	.short	(.L_1026 - .L_1025)


	//   ....[0]....
.L_1025:
        /*1224*/ 	.word	0x0001def0


	//----- nvinfo : EIATTR_MAX_THREADS
	.align		4
.L_1026:
        /*1228*/ 	.byte	0x04, 0x05
        /*122a*/ 	.short	(.L_1028 - .L_1027)
.L_1027:
        /*122c*/ 	.word	0x00000180
        /*1230*/ 	.word	0x00000001
        /*1234*/ 	.word	0x00000001


	//----- nvinfo : EIATTR_CRS_STACK_SIZE
	.align		4
.L_1028:
        /*1238*/ 	.byte	0x04, 0x1e
        /*123a*/ 	.short	(.L_1030 - .L_1029)
.L_1029:
        /*123c*/ 	.word	0x00000000


	//----- nvinfo : EIATTR_CBANK_PARAM_SIZE
	.align		4
.L_1030:
        /*1240*/ 	.byte	0x03, 0x19
        /*1242*/ 	.short	0x0af0


	//----- nvinfo : EIATTR_PARAM_CBANK
	.align		4
        /*1244*/ 	.byte	0x04, 0x0a
        /*1246*/ 	.short	(.L_1032 - .L_1031)
	.align		4
.L_1031:
        /*1248*/ 	.word	index@(.nv.constant0._ZN7cutlass13device_kernelIN5flash11enable_sm90INS1_16FlashAttnFwdSm90INS1_25CollectiveMainloopFwdSm90ILi2EN4cute5tupleIJNS5_1CILi1EEES8_S8_EEENS6_IJNS7_ILi64EEESA_SA_EEELi512ENS_10bfloat16_tEfNS_4arch4Sm90ELb1ELb0ELb0ELb1ELb1ELb1ELb0ELb0ELb0ELb1ELb1ELb0EEENS1_21CollectiveEpilogueFwdINS6_IJSA_NS7_ILi512EEESA_EEES9_SC_SE_Li256ELb1ELb1ELb1ELb0EEENS1_36VarlenDynamicPersistentTileSchedulerILi64ELi64ELi256ELi128ELb1ELb1ELb1ELb1ELb1ELb1EEEEEEEEEvNT_6ParamsE)
        /*124c*/ 	.short	0x0210
        /*124e*/ 	.short	0x0af0


	//----- nvinfo : EIATTR_SW_WAR
	.align		4
.L_1032:
        /*1250*/ 	.byte	0x04, 0x36
        /*1252*/ 	.short	(.L_1034 - .L_1033)
.L_1033:
        /*1254*/ 	.word	0x00000008
.L_1034:


//--------------------- .nv.info._ZN7cutlass13device_kernelIN5flash11enable_sm90INS1_16FlashAttnFwdSm90INS1_25CollectiveMainloopFwdSm90ILi2EN4cute5tupleIJNS5_1CILi1EEES8_S8_EEENS6_IJNS7_ILi64EEESA_SA_EEELi512ENS_10bfloat16_tEfNS_4arch4Sm90ELb1ELb0ELb0ELb1ELb1ELb0ELb1ELb0ELb0ELb1ELb1ELb0EEENS1_21CollectiveEpilogueFwdINS6_IJSA_NS7_ILi512EEESA_EEES9_SC_SE_Li256ELb1ELb1ELb1ELb0EEENS1_36VarlenDynamicPersistentTileSchedulerILi64ELi64ELi256ELi128ELb1ELb1ELb1ELb1ELb1ELb1EEEEEEEEEvNT_6ParamsE --------------------------
	.section	.nv.info._ZN7cutlass13device_kernelIN5flash11enable_sm90INS1_16FlashAttnFwdSm90INS1_25CollectiveMainloopFwdSm90ILi2EN4cute5tupleIJNS5_1CILi1EEES8_S8_EEENS6_IJNS7_ILi64EEESA_SA_EEELi512ENS_10bfloat16_tEfNS_4arch4Sm90ELb1ELb0ELb0ELb1ELb1ELb0ELb1ELb0ELb0ELb1ELb1ELb0EEENS1_21CollectiveEpilogueFwdINS6_IJSA_NS7_ILi512EEESA_EEES9_SC_SE_Li256ELb1ELb1ELb1ELb0EEENS1_36VarlenDynamicPersistentTileSchedulerILi64ELi64ELi256ELi128ELb1ELb1ELb1ELb1ELb1ELb1EEEEEEEEEvNT_6ParamsE,"",@"SHT_CUDA_INFO"
	.sectionflags	@""
	.align	4


	//----- nvinfo : EIATTR_CUDA_API_VERSION
	.align		4
        /*0000*/ 	.byte	0x04, 0x37
        /*0002*/ 	.short	(.L_1036 - .L_1035)
.L_1035:
        /*0004*/ 	.word	0x00000082


	//----- nvinfo : EIATTR_KPARAM_INFO
	.align		4
.L_1036:
        /*0008*/ 	.byte	0x04, 0x17
        /*000a*/ 	.short	(.L_1038 - .L_1037)
.L_1037:
        /*000c*/ 	.word	0x00000000
        /*0010*/ 	.short	0x0000
        /*0012*/ 	.short	0x0070
        /*0014*/ 	.byte	0x00, 0xf0, 0x01, 0x2e


	//----- nvinfo : EIATTR_SPARSE_MMA_MASK
	.align		4
.L_1038:
        /*0018*/ 	.byte	0x03, 0x50
        /*001a*/ 	.short	0x0000


	//----- nvinfo : EIATTR_MAXREG_COUNT
	.align		4
        /*001c*/ 	.byte	0x03, 0x1b
        /*001e*/ 	.short	0x00a8


	//----- nvinfo : EIATTR_NUM_BARRIERS
	.align		4
        /*0020*/ 	.byte	0x02, 0x4c
        /*0022*/ 	.byte	0x10
	.zero		1


	//----- nvinfo : EIATTR_EXTERNS
	.align		4
        /*0024*/ 	.byte	0x04, 0x0f
        /*0026*/ 	.short	(.L_1040 - .L_1039)


	//   ....[0]....
	.align		4
.L_1039:
        /*0028*/ 	.word	index@(__assertfail)


	//----- nvinfo : EIATTR_ANNOTATIONS
	.align		4
.L_1040:
        /*002c*/ 	.byte	0x04, 0x55
        /*002e*/ 	.short	(.L_1042 - .L_1041)


	//   ....[0]....
.L_1041:
        /* <DEDUP_REMOVED lines=21> */


	//----- nvinfo : EIATTR_MERCURY_ISA_VERSION
	.align		4
.L_1042:
        /*0170*/ 	.byte	0x03, 0x5f
        /*0172*/ 	.short	0x0101


	//----- nvinfo : EIATTR_UNUSED_LOAD_BYTE_OFFSET
	.align		4
        /*0174*/ 	.byte	0x04, 0x44
        /*0176*/ 	.short	(.L_1044 - .L_1043)


	//   ....[0]....
.L_1043:
        /*0178*/ 	.word	0x00000960
        /*017c*/ 	.word	0x0000fff0


	//   ....[1]....
        /*0180*/ 	.word	0x0000da30
        /*0184*/ 	.word	0x0000fff0


	//----- nvinfo : EIATTR_INT_WARP_WIDE_INSTR_OFFSETS
	.align		4
.L_1044:
        /*0188*/ 	.byte	0x04, 0x31
        /*018a*/ 	.short	(.L_1046 - .L_1045)


	//   ....[0]....
.L_1045:
        /*018c*/ 	.word	0x000000c0


	//   ....[1]....
        /*0190*/ 	.word	0x000000d0


	//   ....[2]....
        /*0194*/ 	.word	0x000000e0


	//   ....[3]....
        /*0198*/ 	.word	0x00000180


	//   ....[4]....
        /*019c*/ 	.word	0x00013cd0


	//   ....[5]....
        /*01a0*/ 	.word	0x00013d60


	//   ....[6]....
        /*01a4*/ 	.word	0x00017ff0


	//   ....[7]....
        /*01a8*/ 	.word	0x00018080


	//----- nvinfo : EIATTR_COOP_GROUP_MASK_REGIDS
	.align		4
.L_1046:
        /*01ac*/ 	.byte	0x04, 0x29
        /*01ae*/ 	.short	(.L_1048 - .L_1047)


	//   ....[0]....
.L_1047:
        /*01b0*/ 	.word	0xffffffff


	//   ....[1]....
        /*01b4*/ 	.word	0xffffffff


	//   ....[2]....
        /*01b8*/ 	.word	0xffffffff


	//   ....[3]....
        /*01bc*/ 	.word	0xffffffff


	//   ....[4]....
        /*01c0*/ 	.word	0xffffffff


	//   ....[5]....
        /*01c4*/ 	.word	0xffffffff


	//   ....[6]....
        /*01c8*/ 	.word	0xffffffff


	//   ....[7]....
        /*01cc*/ 	.word	0xffffffff


	//   ....[8]....
        /*01d0*/ 	.word	0xffffffff


	//   ....[9]....
        /*01d4*/ 	.word	0xffffffff


	//   ....[10]....
        /*01d8*/ 	.word	0xffffffff


	//   ....[11]....
        /*01dc*/ 	.word	0xffffffff


	//   ....[12]....
        /*01e0*/ 	.word	0xffffffff


	//   ....[13]....
        /*01e4*/ 	.word	0xffffffff


	//   ....[14]....
        /*01e8*/ 	.word	0xffffffff


	//   ....[15]....
        /*01ec*/ 	.word	0xffffffff


	//   ....[16]....
        /*01f0*/ 	.word	0xffffffff


	//   ....[17]....
        /*01f4*/ 	.word	0xffffffff


	//   ....[18]....
        /*01f8*/ 	.word	0xffffffff


	//   ....[19]....
        /*01fc*/ 	.word	0xffffffff


	//   ....[20]....
        /*0200*/ 	.word	0xffffffff


	//   ....[21]....
        /*0204*/ 	.word	0xffffffff


	//   ....[22]....
        /*0208*/ 	.word	0xffffffff


	//   ....[23]....
        /*020c*/ 	.word	0xffffffff


	//   ....[24]....
        /*0210*/ 	.word	0xffffffff


	//   ....[25]....
        /*0214*/ 	.word	0xffffffff


	//   ....[26]....
        /*0218*/ 	.word	0xffffffff


	//   ....[27]....
        /*021c*/ 	.word	0xffffffff


	//   ....[28]....
        /*0220*/ 	.word	0xffffffff


	//   ....[29]....
        /*0224*/ 	.word	0xffffffff


	//   ....[30]....
        /*0228*/ 	.word	0xffffffff


	//   ....[31]....
        /*022c*/ 	.word	0xffffffff


	//   ....[32]....
        /*0230*/ 	.word	0xffffffff


	//   ....[33]....
        /*0234*/ 	.word	0xffffffff


	//   ....[34]....
        /*0238*/ 	.word	0xffffffff


	//   ....[35]....
        /*023c*/ 	.word	0xffffffff


	//   ....[36]....
        /*0240*/ 	.word	0xffffffff


	//   ....[37]....
        /*0244*/ 	.word	0xffffffff


	//   ....[38]....
        /*0248*/ 	.word	0xffffffff


	//   ....[39]....
        /*024c*/ 	.word	0xffffffff


	//   ....[40]....
        /*0250*/ 	.word	0xffffffff


	//   ....[41]....
        /*0254*/ 	.word	0xffffffff


	//   ....[42]....
        /*0258*/ 	.word	0xffffffff


	//   ....[43]....
        /*025c*/ 	.word	0xffffffff


	//   ....[44]....
        /*0260*/ 	.word	0xffffffff


	//   ....[45]....
        /*0264*/ 	.word	0xffffffff


	//   ....[46]....
        /*0268*/ 	.word	0xffffffff


	//   ....[47]....
        /*026c*/ 	.word	0xffffffff


	//   ....[48]....
        /*0270*/ 	.word	0xffffffff


	//   ....[49]....
        /*0274*/ 	.word	0xffffffff


	//   ....[50]....
        /*0278*/ 	.word	0xffffffff


	//   ....[51]....
        /*027c*/ 	.word	0xffffffff


	//   ....[52]....
        /*0280*/ 	.word	0xffffffff


	//   ....[53]....
        /*0284*/ 	.word	0xffffffff


	//   ....[54]....
        /*0288*/ 	.word	0xffffffff


	//   ....[55]....
        /*028c*/ 	.word	0xffffffff


	//   ....[56]....
        /*0290*/ 	.word	0xffffffff


	//   ....[57]....
        /*0294*/ 	.word	0xffffffff


	//   ....[58]....
        /*0298*/ 	.word	0xffffffff


	//   ....[59]....
        /*029c*/ 	.word	0xffffffff


	//   ....[60]....
        /*02a0*/ 	.word	0xffffffff


	//   ....[61]....
        /*02a4*/ 	.word	0xffffffff


	//   ....[62]....
        /*02a8*/ 	.word	0xffffffff


	//   ....[63]....
        /*02ac*/ 	.word	0xffffffff


	//   ....[64]....
        /*02b0*/ 	.word	0xffffffff


	//   ....[65]....
        /*02b4*/ 	.word	0xffffffff


	//   ....[66]....
        /*02b8*/ 	.word	0xffffffff


	//   ....[67]....
        /*02bc*/ 	.word	0xffffffff


	//   ....[68]....
        /*02c0*/ 	.word	0xffffffff


	//   ....[69]....
        /*02c4*/ 	.word	0xffffffff


	//   ....[70]....
        /*02c8*/ 	.word	0xffffffff


	//   ....[71]....
        /*02cc*/ 	.word	0xffffffff


	//   ....[72]....
        /*02d0*/ 	.word	0xffffffff


	//   ....[73]....
        /*02d4*/ 	.word	0xffffffff


	//   ....[74]....
        /*02d8*/ 	.word	0xffffffff


	//   ....[75]....
        /*02dc*/ 	.word	0xffffffff


	//   ....[76]....
        /*02e0*/ 	.word	0xffffffff


	//   ....[77]....
        /*02e4*/ 	.word	0xffffffff


	//   ....[78]....
        /*02e8*/ 	.word	0xffffffff


	//   ....[79]....
        /*02ec*/ 	.word	0xffffffff


	//   ....[80]....
        /*02f0*/ 	.word	0xffffffff


	//   ....[81]....
        /*02f4*/ 	.word	0xffffffff


	//   ....[82]....
        /*02f8*/ 	.word	0xffffffff


	//   ....[83]....
        /*02fc*/ 	.word	0xffffffff


	//   ....[84]....
        /*0300*/ 	.word	0xffffffff


	//   ....[85]....
        /*0304*/ 	.word	0xffffffff


	//   ....[86]....
        /*0308*/ 	.word	0xffffffff


	//   ....[87]....
        /*030c*/ 	.word	0xffffffff


	//   ....[88]....
        /*0310*/ 	.word	0xffffffff


	//   ....[89]....
        /*0314*/ 	.word	0xffffffff


	//   ....[90]....
        /*0318*/ 	.word	0xffffffff


	//   ....[91]....
        /*031c*/ 	.word	0xffffffff


	//   ....[92]....
        /*0320*/ 	.word	0xffffffff


	//   ....[93]....
        /*0324*/ 	.word	0xffffffff


	//   ....[94]....
        /*0328*/ 	.word	0xffffffff


	//   ....[95]....
        /*032c*/ 	.word	0xffffffff


	//   ....[96]....
        /*0330*/ 	.word	0xffffffff


	//   ....[97]....
        /*0334*/ 	.word	0xffffffff


	//   ....[98]....
        /*0338*/ 	.word	0xffffffff


	//   ....[99]....
        /*033c*/ 	.word	0xffffffff


	//   ....[100]....
        /*0340*/ 	.word	0xffffffff


	//   ....[101]....
        /*0344*/ 	.word	0xffffffff


	//   ....[102]....
        /*0348*/ 	.word	0xffffffff


	//   ....[103]....
        /*034c*/ 	.word	0xffffffff


	//   ....[104]....
        /*0350*/ 	.word	0xffffffff


	//   ....[105]....
        /*0354*/ 	.word	0xffffffff


	//   ....[106]....
        /*0358*/ 	.word	0xffffffff


	//   ....[107]....
        /*035c*/ 	.word	0xffffffff


	//   ....[108]....
        /*0360*/ 	.word	0xffffffff


	//   ....[109]....
        /*0364*/ 	.word	0xffffffff


	//   ....[110]....
        /*0368*/ 	.word	0xffffffff


	//   ....[111]....
        /*036c*/ 	.word	0xffffffff


	//   ....[112]....
        /*0370*/ 	.word	0xffffffff


	//   ....[113]....
        /*0374*/ 	.word	0xffffffff


	//   ....[114]....
        /*0378*/ 	.word	0xffffffff


	//   ....[115]....
        /*037c*/ 	.word	0xffffffff


	//   ....[116]....
        /*0380*/ 	.word	0xffffffff


	//   ....[117]....
        /*0384*/ 	.word	0xffffffff


	//   ....[118]....
        /*0388*/ 	.word	0xffffffff


	//   ....[119]....
        /*038c*/ 	.word	0xffffffff


	//   ....[120]....
        /*0390*/ 	.word	0xffffffff


	//   ....[121]....
        /*0394*/ 	.word	0xffffffff


	//   ....[122]....
        /*0398*/ 	.word	0xffffffff


	//   ....[123]....
        /*039c*/ 	.word	0xffffffff


	//   ....[124]....
        /*03a0*/ 	.word	0xffffffff


	//   ....[125]....
        /*03a4*/ 	.word	0xffffffff


	//   ....[126]....
        /*03a8*/ 	.word	0xffffffff


	//   ....[127]....
        /*03ac*/ 	.word	0xffffffff


	//   ....[128]....
        /*03b0*/ 	.word	0xffffffff


	//   ....[129]....
        /*03b4*/ 	.word	0xffffffff


	//   ....[130]....
        /*03b8*/ 	.word	0xffffffff


	//   ....[131]....
        /*03bc*/ 	.word	0xffffffff


	//   ....[132]....
        /*03c0*/ 	.word	0xffffffff


	//   ....[133]....
        /*03c4*/ 	.word	0xffffffff


	//   ....[134]....
        /*03c8*/ 	.word	0xffffffff


	//   ....[135]....
        /*03cc*/ 	.word	0x0500000f


	//   ....[136]....
        /*03d0*/ 	.word	0x0500000f


	//   ....[137]....
        /*03d4*/ 	.word	0x0500000f


	//   ....[138]....
        /*03d8*/ 	.word	0x0500000f


	//   ....[139]....
        /*03dc*/ 	.word	0x0500000f


	//   ....[140]....
        /*03e0*/ 	.word	0x0500000f


	//   ....[141]....
        /*03e4*/ 	.word	0x0500000f


	//   ....[142]....
        /*03e8*/ 	.word	0x0500000f


	//   ....[143]....
        /*03ec*/ 	.word	0x0500000f


	//   ....[144]....
        /*03f0*/ 	.word	0x0500000f


	//   ....[145]....
        /*03f4*/ 	.word	0x0500000f


	//   ....[146]....
        /*03f8*/ 	.word	0x0500000f


	//   ....[147]....
        /*03fc*/ 	.word	0x0500000f


	//   ....[148]....
        /*0400*/ 	.word	0x0500000f


	//   ....[149]....
        /*0404*/ 	.word	0x0500000f


	//   ....[150]....
        /*0408*/ 	.word	0x0500000f


	//   ....[151]....
        /*040c*/ 	.word	0x0500000f


	//   ....[152]....
        /*0410*/ 	.word	0x0500000f


	//   ....[153]....
        /*0414*/ 	.word	0x0500000f


	//   ....[154]....
        /*0418*/ 	.word	0x0500000f


	//   ....[155]....
        /*041c*/ 	.word	0x0500000f


	//   ....[156]....
        /*0420*/ 	.word	0x0500000f


	//   ....[157]....
        /*0424*/ 	.word	0x0500000f


	//   ....[158]....
        /*0428*/ 	.word	0x0500000f


	//   ....[159]....
        /*042c*/ 	.word	0x0500000f


	//   ....[160]....
        /*0430*/ 	.word	0x0500000f


	//   ....[161]....
        /*0434*/ 	.word	0x0500000f


	//   ....[162]....
        /*0438*/ 	.word	0x0500000f


	//   ....[163]....
        /*043c*/ 	.word	0x0500000f


	//   ....[164]....
        /*0440*/ 	.word	0x0500000f


	//   ....[165]....
        /*0444*/ 	.word	0x0500000f


	//   ....[166]....
        /*0448*/ 	.word	0x0500000f


	//   ....[167]....
        /*044c*/ 	.word	0x0500000f


	//   ....[168]....
        /*0450*/ 	.word	0x0500000f


	//   ....[169]....
        /*0454*/ 	.word	0x0500000f


	//   ....[170]....
        /*0458*/ 	.word	0x0500000f


	//   ....[171]....
        /*045c*/ 	.word	0x0500000f


	//   ....[172]....
        /*0460*/ 	.word	0x0500000f


	//   ....[173]....
        /*0464*/ 	.word	0x0500000f


	//   ....[174]....
        /*0468*/ 	.word	0x0500000f


	//   ....[175]....
        /*046c*/ 	.word	0x0500000f


	//   ....[176]....
        /*0470*/ 	.word	0x0500000f


	//   ....[177]....
        /*0474*/ 	.word	0x0500000f


	//   ....[178]....
        /*0478*/ 	.word	0x0500000f


	//   ....[179]....
        /*047c*/ 	.word	0x0500000f


	//   ....[180]....
        /*0480*/ 	.word	0x0500000f


	//   ....[181]....
        /*0484*/ 	.word	0x0500000f


	//   ....[182]....
        /*0488*/ 	.word	0x0500000f


	//   ....[183]....
        /*048c*/ 	.word	0x0500000f


	//   ....[184]....
        /*0490*/ 	.word	0x0500000f


	//   ....[185]....
        /*0494*/ 	.word	0x0500000f


	//   ....[186]....
        /*0498*/ 	.word	0x0500000f


	//   ....[187]....
        /*049c*/ 	.word	0x0500000f


	//   ....[188]....
        /*04a0*/ 	.word	0x0500000f


	//   ....[189]....
        /*04a4*/ 	.word	0x0500000f


	//   ....[190]....
        /*04a8*/ 	.word	0x0500000f


	//   ....[191]....
        /*04ac*/ 	.word	0x0500000f


	//   ....[192]....
        /*04b0*/ 	.word	0x0500000f


	//   ....[193]....
        /*04b4*/ 	.word	0x0500000f


	//   ....[194]....
        /*04b8*/ 	.word	0x0500000f


	//   ....[195]....
        /*04bc*/ 	.word	0x0500000f


	//   ....[196]....
        /*04c0*/ 	.word	0x0500000f


	//   ....[197]....
        /*04c4*/ 	.word	0x0500000f


	//   ....[198]....
        /*04c8*/ 	.word	0x0500000f


	//   ....[199]....
        /*04cc*/ 	.word	0x0500000f


	//   ....[200]....
        /*04d0*/ 	.word	0x0500000f


	//   ....[201]....
        /*04d4*/ 	.word	0x0500000f


	//   ....[202]....
        /*04d8*/ 	.word	0x0500000f


	//----- nvinfo : EIATTR_COOP_GROUP_INSTR_OFFSETS
	.align		4
.L_1048:
        /*04dc*/ 	.byte	0x04, 0x28
        /*04de*/ 	.short	(.L_1050 - .L_1049)


	//   ....[0]....
.L_1049:
        /*04e0*/ 	.word	0x00000080


	//   ....[1]....
        /*04e4*/ 	.word	0x00000090


	//   ....[2]....
        /*04e8*/ 	.word	0x000002b0


	//   ....[3]....
        /*04ec*/ 	.word	0x00000410


	//   ....[4]....
        /*04f0*/ 	.word	0x00000530


	//   ....[5]....
        /*04f4*/ 	.word	0x00000690


	//   ....[6]....
        /*04f8*/ 	.word	0x00001fc0


	//   ....[7]....
        /*04fc*/ 	.word	0x00003fa0


	//   ....[8]....
        /*0500*/ 	.word	0x00004f60


	//   ....[9]....
        /*0504*/ 	.word	0x00005be0


	//   ....[10]....
        /*0508*/ 	.word	0x00005c10


	//   ....[11]....
        /*050c*/ 	.word	0x00005f60


	//   ....[12]....
        /*0510*/ 	.word	0x00006060


	//   ....[13]....
        /*0514*/ 	.word	0x00006290


	//   ....[14]....
        /*0518*/ 	.word	0x000063e0


	//   ....[15]....
        /*051c*/ 	.word	0x00006c50


	//   ....[16]....
        /*0520*/ 	.word	0x000079e0


	//   ....[17]....
        /*0524*/ 	.word	0x00008660


	//   ....[18]....
        /*0528*/ 	.word	0x00008680


	//   ....[19]....
        /*052c*/ 	.word	0x00008bc0


	//   ....[20]....
        /*0530*/ 	.word	0x00008c40


	//   ....[21]....
        /*0534*/ 	.word	0x000090e0


	//   ....[22]....
        /*0538*/ 	.word	0x000092b0


	//   ....[23]....
        /*053c*/ 	.word	0x0000a040


	//   ....[24]....
        /*0540*/ 	.word	0x0000ad70


	//   ....[25]....
        /*0544*/ 	.word	0x0000baa0


	//   ....[26]....
        /*0548*/ 	.word	0x0000bac0


	//   ....[27]....
        /*054c*/ 	.word	0x0000c040


	//   ....[28]....
        /*0550*/ 	.word	0x0000c210


	//   ....[29]....
        /*0554*/ 	.word	0x0000ce50


	//   ....[30]....
        /*0558*/ 	.word	0x0000cf30


	//   ....[31]....
        /*055c*/ 	.word	0x0000cf90


	//   ....[32]....
        /*0560*/ 	.word	0x0000cfb0


	//   ....[33]....
        /*0564*/ 	.word	0x0000cfe0


	//   ....[34]....
        /*0568*/ 	.word	0x0000e790


	//   ....[35]....
        /*056c*/ 	.word	0x0000eae0


	//   ....[36]....
        /*0570*/ 	.word	0x0000eaf0


	//   ....[37]....
        /*0574*/ 	.word	0x0000eb20


	//   ....[38]....
        /*0578*/ 	.word	0x0000eb30


	//   ....[39]....
        /*057c*/ 	.word	0x0000f760


	//   ....[40]....
        /*0580*/ 	.word	0x0000f7a0


	//   ....[41]....
        /*0584*/ 	.word	0x0000fa50


	//   ....[42]....
        /*0588*/ 	.word	0x0000fa70


	//   ....[43]....
        /*058c*/ 	.word	0x000101b0


	//   ....[44]....
        /*0590*/ 	.word	0x00010210


	//   ....[45]....
        /*0594*/ 	.word	0x00010b00


	//   ....[46]....
        /*0598*/ 	.word	0x00010b20


	//   ....[47]....
        /*059c*/ 	.word	0x00011dd0


	//   ....[48]....
        /*05a0*/ 	.word	0x00011e10


	//   ....[49]....
        /*05a4*/ 	.word	0x00012050


	//   ....[50]....
        /*05a8*/ 	.word	0x00012070


	//   ....[51]....
        /*05ac*/ 	.word	0x00012330


	//   ....[52]....
        /*05b0*/ 	.word	0x00012520


	//   ....[53]....
        /*05b4*/ 	.word	0x00012550


	//   ....[54]....
        /*05b8*/ 	.word	0x00012580


	//   ....[55]....
        /*05bc*/ 	.word	0x000125b0


	//   ....[56]....
        /*05c0*/ 	.word	0x000125e0


	//   ....[57]....
        /*05c4*/ 	.word	0x00012610


	//   ....[58]....
        /*05c8*/ 	.word	0x00012780


	//   ....[59]....
        /*05cc*/ 	.word	0x000127b0


	//   ....[60]....
        /*05d0*/ 	.word	0x000127e0


	//   ....[61]....
        /*05d4*/ 	.word	0x00012810


	//   ....[62]....
        /*05d8*/ 	.word	0x00012840


	//   ....[63]....
        /*05dc*/ 	.word	0x00012870


	//   ....[64]....
        /*05e0*/ 	.word	0x00012900


	//   ....[65]....
        /*05e4*/ 	.word	0x00012930


	//   ....[66]....
        /*05e8*/ 	.word	0x00012940


	//   ....[67]....
        /*05ec*/ 	.word	0x00012980


	//   ....[68]....
        /*05f0*/ 	.word	0x00014ac0


	//   ....[69]....
        /*05f4*/ 	.word	0x00014ae0


	//   ....[70]....
        /*05f8*/ 	.word	0x00014b70


	//   ....[71]....
        /*05fc*/ 	.word	0x00014b90


	//   ....[72]....
        /*0600*/ 	.word	0x00014c10


	//   ....[73]....
        /*0604*/ 	.word	0x00014c30


	//   ....[74]....
        /*0608*/ 	.word	0x00014c40


	//   ....[75]....
        /*060c*/ 	.word	0x00014c50


	//   ....[76]....
        /*0610*/ 	.word	0x000153d0


	//   ....[77]....
        /*0614*/ 	.word	0x00015400


	//   ....[78]....
        /*0618*/ 	.word	0x000154c0


	//   ....[79]....
        /*061c*/ 	.word	0x000154e0


	//   ....[80]....
        /*0620*/ 	.word	0x00015580


	//   ....[81]....
        /*0624*/ 	.word	0x000155a0


	//   ....[82]....
        /*0628*/ 	.word	0x000155b0


	//   ....[83]....
        /*062c*/ 	.word	0x00015630


	//   ....[84]....
        /*0630*/ 	.word	0x00015e90


	//   ....[85]....
        /*0634*/ 	.word	0x00015eb0


	//   ....[86]....
        /*0638*/ 	.word	0x00016050


	//   ....[87]....
        /*063c*/ 	.word	0x00016080


	//   ....[88]....
        /*0640*/ 	.word	0x00016190


	//   ....[89]....
        /*0644*/ 	.word	0x000161a0


	//   ....[90]....
        /*0648*/ 	.word	0x000161d0


	//   ....[91]....
        /*064c*/ 	.word	0x000161e0


	//   ....[92]....
        /*0650*/ 	.word	0x000167f0


	//   ....[93]....
        /*0654*/ 	.word	0x00016820


	//   ....[94]....
        /*0658*/ 	.word	0x00016a10


	//   ....[95]....
        /*065c*/ 	.word	0x00016a50


	//   ....[96]....
        /*0660*/ 	.word	0x00016a60


	//   ....[97]....
        /*0664*/ 	.word	0x00016a70


	//   ....[98]....
        /*0668*/ 	.word	0x00016bc0


	//   ....[99]....
        /*066c*/ 	.word	0x00016d10


	//   ....[100]....
        /*0670*/ 	.word	0x00017520


	//   ....[101]....
        /*0674*/ 	.word	0x00017540


	//   ....[102]....
        /*0678*/ 	.word	0x00017590


	//   ....[103]....
        /*067c*/ 	.word	0x000175a0


	//   ....[104]....
        /*0680*/ 	.word	0x000175e0


	//   ....[105]....
        /*0684*/ 	.word	0x000175f0


	//   ....[106]....
        /*0688*/ 	.word	0x00017600


	//   ....[107]....
        /*068c*/ 	.word	0x00017640


	//   ....[108]....
        /*0690*/ 	.word	0x00017940


	//   ....[109]....
        /*0694*/ 	.word	0x00017980


	//   ....[110]....
        /*0698*/ 	.word	0x000179a0


	//   ....[111]....
        /*069c*/ 	.word	0x000179c0


	//   ....[112]....
        /*06a0*/ 	.word	0x000179f0


	//   ....[113]....
        /*06a4*/ 	.word	0x00017a10


	//   ....[114]....
        /*06a8*/ 	.word	0x00017b10


	//   ....[115]....
        /*06ac*/ 	.word	0x00017c60


	//   ....[116]....
        /*06b0*/ 	.word	0x000182a0


	//   ....[117]....
        /*06b4*/ 	.word	0x000182d0


	//   ....[118]....
        /*06b8*/ 	.word	0x00018330


	//   ....[119]....
        /*06bc*/ 	.word	0x00018360


	//   ....[120]....
        /*06c0*/ 	.word	0x00018390


	//   ....[121]....
        /*06c4*/ 	.word	0x000183c0


	//   ....[122]....
        /*06c8*/ 	.word	0x000183f0


	//   ....[123]....
        /*06cc*/ 	.word	0x00018420


	//   ....[124]....
        /*06d0*/ 	.word	0x000185c0


	//   ....[125]....
        /*06d4*/ 	.word	0x000185f0


	//   ....[126]....
        /*06d8*/ 	.word	0x00018620


	//   ....[127]....
        /*06dc*/ 	.word	0x00018650


	//   ....[128]....
        /*06e0*/ 	.word	0x00018680


	//   ....[129]....
        /*06e4*/ 	.word	0x000186b0


	//   ....[130]....
        /*06e8*/ 	.word	0x00018770


	//   ....[131]....
        /*06ec*/ 	.word	0x00018790


	//   ....[132]....
        /*06f0*/ 	.word	0x000187b0


	//   ....[133]....
        /*06f4*/ 	.word	0x00018810


	//   ....[134]....
        /*06f8*/ 	.word	0x00019230


	//   ....[135]....
        /*06fc*/ 	.word	0x000197c0


	//   ....[136]....
        /*0700*/ 	.word	0x000198b0


	//   ....[137]....
        /*0704*/ 	.word	0x00019950


	//   ....[138]....
        /*0708*/ 	.word	0x000199b0


	//   ....[139]....
        /*070c*/ 	.word	0x00019aa0


	//   ....[140]....
        /*0710*/ 	.word	0x00019b10


	//   ....[141]....
        /*0714*/ 	.word	0x00019c00


	//   ....[142]....
        /*0718*/ 	.word	0x00019c70


	//   ....[143]....
        /*071c*/ 	.word	0x00019d10


	//   ....[144]....
        /*0720*/ 	.word	0x00019e10


	//   ....[145]....
        /*0724*/ 	.word	0x00019ea0


	//   ....[146]....
        /*0728*/ 	.word	0x00019f00


	//   ....[147]....
        /*072c*/ 	.word	0x00019ff0


	//   ....[148]....
        /*0730*/ 	.word	0x0001a070


	//   ....[149]....
        /*0734*/ 	.word	0x0001a170


	//   ....[150]....
        /*0738*/ 	.word	0x0001a1e0


	//   ....[151]....
        /*073c*/ 	.word	0x0001a2c0


	//   ....[152]....
        /*0740*/ 	.word	0x0001a5d0


	//   ....[153]....
        /*0744*/ 	.word	0x0001a690


	//   ....[154]....
        /*0748*/ 	.word	0x0001a900


	//   ....[155]....
        /*074c*/ 	.word	0x0001a950


	//   ....[156]....
        /*0750*/ 	.word	0x0001ab60


	//   ....[157]....
        /*0754*/ 	.word	0x0001abb0


	//   ....[158]....
        /*0758*/ 	.word	0x0001ad60


	//   ....[159]....
        /*075c*/ 	.word	0x0001adb0


	//   ....[160]....
        /*0760*/ 	.word	0x0001aef0


	//   ....[161]....
        /*0764*/ 	.word	0x0001aff0


	//   ....[162]....
        /*0768*/ 	.word	0x0001b260


	//   ....[163]....
        /*076c*/ 	.word	0x0001b2b0


	//   ....[164]....
        /*0770*/ 	.word	0x0001b480


	//   ....[165]....
        /*0774*/ 	.word	0x0001b4d0


	//   ....[166]....
        /*0778*/ 	.word	0x0001b6a0


	//   ....[167]....
        /*077c*/ 	.word	0x0001b6f0


	//   ....[168]....
        /*0780*/ 	.word	0x0001b7e0


	//   ....[169]....
        /*0784*/ 	.word	0x0001b880


	//   ....[170]....
        /*0788*/ 	.word	0x0001b8e0


	//   ....[171]....
        /*078c*/ 	.word	0x0001b990


	//   ....[172]....
        /*0790*/ 	.word	0x0001b9f0


	//   ....[173]....
        /*0794*/ 	.word	0x0001baa0


	//   ....[174]....
        /*0798*/ 	.word	0x0001bb00


	//   ....[175]....
        /*079c*/ 	.word	0x0001bbb0


	//   ....[176]....
        /*07a0*/ 	.word	0x0001bca0


	//   ....[177]....
        /*07a4*/ 	.word	0x0001bd80


	//   ....[178]....
        /*07a8*/ 	.word	0x0001be90


	//   ....[179]....
        /*07ac*/ 	.word	0x0001bf90


	//   ....[180]....
        /*07b0*/ 	.word	0x0001c0c0


	//   ....[181]....
        /*07b4*/ 	.word	0x0001c1a0


	//   ....[182]....
        /*07b8*/ 	.word	0x0001c2a0


	//   ....[183]....
        /*07bc*/ 	.word	0x0001c380


	//   ....[184]....
        /*07c0*/ 	.word	0x0001c410


	//   ....[185]....
        /*07c4*/ 	.word	0x0001c4b0


	//   ....[186]....
        /*07c8*/ 	.word	0x0001c620


	//   ....[187]....
        /*07cc*/ 	.word	0x0001c690


	//   ....[188]....
        /*07d0*/ 	.word	0x0001c700


	//   ....[189]....
        /*07d4*/ 	.word	0x0001c770


	//   ....[190]....
        /*07d8*/ 	.word	0x0001c7e0


	//   ....[191]....
        /*07dc*/ 	.word	0x0001c860


	//   ....[192]....
        /*07e0*/ 	.word	0x0001c8e0


	//   ....[193]....
        /*07e4*/ 	.word	0x0001c970


	//   ....[194]....
        /*07e8*/ 	.word	0x0001c9e0


	//   ....[195]....
        /*07ec*/ 	.word	0x0001ca50


	//   ....[196]....
        /*07f0*/ 	.word	0x0001cac0


	//   ....[197]....
        /*07f4*/ 	.word	0x0001cb40


	//   ....[198]....
        /*07f8*/ 	.word	0x0001cbb0


	//   ....[199]....
        /*07fc*/ 	.word	0x0001cc40


	//   ....[200]....
        /*0800*/ 	.word	0x0001cca0


	//   ....[201]....
        /*0804*/ 	.word	0x0001cd30


	//   ....[202]....
        /*0808*/ 	.word	0x0001ce60


	//----- nvinfo : EIATTR_REG_RECONFIG
	.align		4
.L_1050:
        /*080c*/ 	.byte	0x01, 0x54
	.zero		2


	//----- nvinfo : EIATTR_SYSCALL_OFFSETS
	.align		4
        /*0810*/ 	.byte	0x04, 0x46
        /*0812*/ 	.short	(.L_1052 - .L_1051)


	//   ....[0]....
.L_1051:
        /*0814*/ 	.word	0x00004150


	//   ....[1]....
        /*0818*/ 	.word	0x00013ec0


	//   ....[2]....
        /*081c*/ 	.word	0x00014010


	//   ....[3]....
        /*0820*/ 	.word	0x00014100


	//   ....[4]....
        /*0824*/ 	.word	0x00014ff0


	//   ....[5]....
        /*0828*/ 	.word	0x000158b0


	//----- nvinfo : EIATTR_MBARRIER_INSTR_OFFSETS
	.align		4
.L_1052:
        /*082c*/ 	.byte	0x04, 0x39
        /*082e*/ 	.short	(.L_1054 - .L_1053)


	//   ....[0]....
.L_1053:
        /*0830*/ 	.word	0x00000190
        /*0834*/ 	.word	0x000000ff
        /*0838*/ 	.word	0x00038800
        /*083c*/ 	.short	0x0100
        /*083e*/ 	.byte	0x08
	.zero		1


	//   ....[1]....
        /*0840*/ 	.word	0x000001a0
        /*0844*/ 	.word	0x000000ff
        /*0848*/ 	.word	0x00038810
        /*084c*/ 	.short	0x0100
        /*084e*/ 	.byte	0x08
	.zero		1


	//   ....[2]....
        /*0850*/ 	.word	0x000001b0
        /*0854*/ 	.word	0x000000ff
        /*0858*/ 	.word	0x00038820
        /*085c*/ 	.short	0x0100
        /*085e*/ 	.byte	0x08
	.zero		1


	//   ....[3]....
        /*0860*/ 	.word	0x00000260
        /*0864*/ 	.word	0x000000ff
        /*0868*/ 	.word	0x00038830
        /*086c*/ 	.short	0x0100
        /*086e*/ 	.byte	0x06
	.zero		1


	//   ....[4]....
        /*0870*/ 	.word	0x00000270
        /*0874*/ 	.word	0x000000ff
        /*0878*/ 	.word	0x00038840
        /*087c*/ 	.short	0x0100
        /*087e*/ 	.byte	0x06
	.zero		1


	//   ....[5]....
        /*0880*/ 	.word	0x00000280
        /*0884*/ 	.word	0x000000ff
        /*0888*/ 	.word	0x00038838
        /*088c*/ 	.short	0x0100
        /*088e*/ 	.byte	0x06
	.zero		1


	//   ....[6]....
        /*0890*/ 	.word	0x00000290
        /*0894*/ 	.word	0x000000ff
        /*0898*/ 	.word	0x00038848
        /*089c*/ 	.short	0x0100
        /*089e*/ 	.byte	0x06
	.zero		1


	//   ....[7]....
        /*08a0*/ 	.word	0x000003c0
        /*08a4*/ 	.word	0x000000ff
        /*08a8*/ 	.word	0x00038850
        /*08ac*/ 	.short	0x0100
        /*08ae*/ 	.byte	0x08
	.zero		1


	//   ....[8]....
        /*08b0*/ 	.word	0x000003d0
        /*08b4*/ 	.word	0x000000ff
        /*08b8*/ 	.word	0x00038860
        /*08bc*/ 	.short	0x0100
        /*08be*/ 	.byte	0x08
	.zero		1


	//   ....[9]....
        /*08c0*/ 	.word	0x000003e0
        /*08c4*/ 	.word	0x000000ff
        /*08c8*/ 	.word	0x00038858
        /*08cc*/ 	.short	0x0100
        /*08ce*/ 	.byte	0x08
	.zero		1


	//   ....[10]....
        /*08d0*/ 	.word	0x000003f0
        /*08d4*/ 	.word	0x000000ff
        /*08d8*/ 	.word	0x00038868
        /*08dc*/ 	.short	0x0100
        /*08de*/ 	.byte	0x08
	.zero		1


	//   ....[11]....
        /*08e0*/ 	.word	0x000004e0
        /*08e4*/ 	.word	0x000000ff
        /*08e8*/ 	.word	0x00038870
        /*08ec*/ 	.short	0x0100
        /*08ee*/ 	.byte	0x06
	.zero		1


	//   ....[12]....
        /*08f0*/ 	.word	0x000004f0
        /*08f4*/ 	.word	0x000000ff
        /*08f8*/ 	.word	0x00038880
        /*08fc*/ 	.short	0x0100
        /*08fe*/ 	.byte	0x06
	.zero		1


	//   ....[13]....
        /*0900*/ 	.word	0x00000500
        /*0904*/ 	.word	0x000000ff
        /*0908*/ 	.word	0x00038878
        /*090c*/ 	.short	0x0100
        /*090e*/ 	.byte	0x06
	.zero		1


	//   ....[14]....
        /*0910*/ 	.word	0x00000510
        /*0914*/ 	.word	0x000000ff
        /*0918*/ 	.word	0x00038888
        /*091c*/ 	.short	0x0100
        /*091e*/ 	.byte	0x06
	.zero		1


	//   ....[15]....
        /*0920*/ 	.word	0x00000640
        /*0924*/ 	.word	0x000000ff
        /*0928*/ 	.word	0x00038890
        /*092c*/ 	.short	0x0100
        /*092e*/ 	.byte	0x08
	.zero		1


	//   ....[16]....
        /*0930*/ 	.word	0x00000650
        /*0934*/ 	.word	0x000000ff
        /*0938*/ 	.word	0x000388a0
        /*093c*/ 	.short	0x0100
        /*093e*/ 	.byte	0x08
	.zero		1


	//   ....[17]....
        /*0940*/ 	.word	0x00000660
        /*0944*/ 	.word	0x000000ff
        /*0948*/ 	.word	0x00038898
        /*094c*/ 	.short	0x0100
        /*094e*/ 	.byte	0x08
	.zero		1


	//   ....[18]....
        /*0950*/ 	.word	0x00000670
        /*0954*/ 	.word	0x000000ff
        /*0958*/ 	.word	0x000388a8
        /*095c*/ 	.short	0x0100
        /*095e*/ 	.byte	0x08
	.zero		1


	//   ....[19]....
        /*0960*/ 	.word	0x000007b0
        /*0964*/ 	.word	0x000000ff
        /*0968*/ 	.word	0x000388b0
        /*096c*/ 	.short	0x0100
        /*096e*/ 	.byte	0x08
	.zero		1


	//   ....[20]....
        /*0970*/ 	.word	0x000007c0
        /*0974*/ 	.word	0x000000ff
        /*0978*/ 	.word	0x000388c0
        /*097c*/ 	.short	0x0100
        /*097e*/ 	.byte	0x08
	.zero		1


	//   ....[21]....
        /*0980*/ 	.word	0x000007d0
        /*0984*/ 	.word	0x000000ff
        /*0988*/ 	.word	0x000388b8
        /*098c*/ 	.short	0x0100
        /*098e*/ 	.byte	0x08
	.zero		1


	//   ....[22]....
        /*0990*/ 	.word	0x000007e0
        /*0994*/ 	.word	0x000000ff
        /*0998*/ 	.word	0x000388c8
        /*099c*/ 	.short	0x0100
        /*099e*/ 	.byte	0x08
	.zero		1


	//   ....[23]....
        /*09a0*/ 	.word	0x00002320
        /*09a4*/ 	.word	0x00000004
        /*09a8*/ 	.word	0x00000000
        /*09ac*/ 	.short	0x0101
        /*09ae*/ 	.byte	0x3f
	.zero		1


	//   ....[24]....
        /*09b0*/ 	.word	0x00002e50
        /*09b4*/ 	.word	0x00000004
        /*09b8*/ 	.word	0x00000000
        /*09bc*/ 	.short	0x0101
        /*09be*/ 	.byte	0x3f
	.zero		1


	//   ....[25]....
        /*09c0*/ 	.word	0x00004200
        /*09c4*/ 	.word	0x00000011
        /*09c8*/ 	.word	0x00038800
        /*09cc*/ 	.short	0x010a
        /*09ce*/ 	.byte	0x3f
	.zero		1


	//   ....[26]....
        /*09d0*/ 	.word	0x00004270
        /*09d4*/ 	.word	0x00000009
        /*09d8*/ 	.word	0x00038830
        /*09dc*/ 	.short	0x010a
        /*09de*/ 	.byte	0x3f
	.zero		1


	//   ....[27]....
        /*09e0*/ 	.word	0x000042e0
        /*09e4*/ 	.word	0x00000009
        /*09e8*/ 	.word	0x00038830
        /*09ec*/ 	.short	0x010a
        /*09ee*/ 	.byte	0x3f
	.zero		1


	//   ....[28]....
        /*09f0*/ 	.word	0x00004560
        /*09f4*/ 	.word	0x00000011
        /*09f8*/ 	.word	0x00038810
        /*09fc*/ 	.short	0x010a
        /*09fe*/ 	.byte	0x3f
	.zero		1


	//   ....[29]....
        /*0a00*/ 	.word	0x000045a0
        /*0a04*/ 	.word	0x00000009
        /*0a08*/ 	.word	0x00038850
        /*0a0c*/ 	.short	0x010a
        /*0a0e*/ 	.byte	0x3f
	.zero		1


	//   ....[30]....
        /*0a10*/ 	.word	0x00004670
        /*0a14*/ 	.word	0x00000009
        /*0a18*/ 	.word	0x00038850
        /*0a1c*/ 	.short	0x010a
        /*0a1e*/ 	.byte	0x3f
	.zero		1


	//   ....[31]....
        /*0a20*/ 	.word	0x00006690
        /*0a24*/ 	.word	0x00000005
        /*0a28*/ 	.word	0x00000000
        /*0a2c*/ 	.short	0x0101
        /*0a2e*/ 	.byte	0x3f
	.zero		1


	//   ....[32]....
        /*0a30*/ 	.word	0x00006ce0
        /*0a34*/ 	.word	0x00000009
        /*0a38*/ 	.word	0x00000000
        /*0a3c*/ 	.short	0x0101
        /*0a3e*/ 	.byte	0x3f
	.zero		1


	//   ....[33]....
        /*0a40*/ 	.word	0x00006ee0
        /*0a44*/ 	.word	0x00000009
        /*0a48*/ 	.word	0x00038830
        /*0a4c*/ 	.short	0x010a
        /*0a4e*/ 	.byte	0x3f
	.zero		1


	//   ....[34]....
        /*0a50*/ 	.word	0x00006f30
        /*0a54*/ 	.word	0x00000009
        /*0a58*/ 	.word	0x00038830
        /*0a5c*/ 	.short	0x010a
        /*0a5e*/ 	.byte	0x3f
	.zero		1


	//   ....[35]....
        /*0a60*/ 	.word	0x000070b0
        /*0a64*/ 	.word	0x00000009
        /*0a68*/ 	.word	0x00038850
        /*0a6c*/ 	.short	0x010a
        /*0a6e*/ 	.byte	0x3f
	.zero		1


	//   ....[36]....
        /*0a70*/ 	.word	0x000070f0
        /*0a74*/ 	.word	0x00000009
        /*0a78*/ 	.word	0x00038850
        /*0a7c*/ 	.short	0x010a
        /*0a7e*/ 	.byte	0x3f
	.zero		1


	//   ....[37]....
        /*0a80*/ 	.word	0x00008d40
        /*0a84*/ 	.word	0x00000007
        /*0a88*/ 	.word	0x00000000
        /*0a8c*/ 	.short	0x0101
        /*0a8e*/ 	.byte	0x3f
	.zero		1


	//   ....[38]....
        /*0a90*/ 	.word	0x0000a100
        /*0a94*/ 	.word	0x00000009
        /*0a98*/ 	.word	0x00000000
        /*0a9c*/ 	.short	0x0101
        /*0a9e*/ 	.byte	0x3f
	.zero		1


	//   ....[39]....
        /*0aa0*/ 	.word	0x0000a250
        /*0aa4*/ 	.word	0x00000009
        /*0aa8*/ 	.word	0x00038830
        /*0aac*/ 	.short	0x010a
        /*0aae*/ 	.byte	0x3f
	.zero		1


	//   ....[40]....
        /*0ab0*/ 	.word	0x0000a2a0
        /*0ab4*/ 	.word	0x00000009
        /*0ab8*/ 	.word	0x00038830
        /*0abc*/ 	.short	0x010a
        /*0abe*/ 	.byte	0x3f
	.zero		1


	//   ....[41]....
        /*0ac0*/ 	.word	0x0000a440
        /*0ac4*/ 	.word	0x00000009
        /*0ac8*/ 	.word	0x00038850
        /*0acc*/ 	.short	0x010a
        /*0ace*/ 	.byte	0x3f
	.zero		1


	//   ....[42]....
        /*0ad0*/ 	.word	0x0000a480
        /*0ad4*/ 	.word	0x00000009
        /*0ad8*/ 	.word	0x00038850
        /*0adc*/ 	.short	0x010a
        /*0ade*/ 	.byte	0x3f
	.zero		1


	//   ....[43]....
        /*0ae0*/ 	.word	0x0000bc40
        /*0ae4*/ 	.word	0x00000008
        /*0ae8*/ 	.word	0x00000000
        /*0aec*/ 	.short	0x0101
        /*0aee*/ 	.byte	0x3f
	.zero		1


	//   ....[44]....
        /*0af0*/ 	.word	0x0000cf10
        /*0af4*/ 	.word	0x00000009
        /*0af8*/ 	.word	0x00000000
        /*0afc*/ 	.short	0x0101
        /*0afe*/ 	.byte	0x3f
	.zero		1


	//   ....[45]....
        /*0b00*/ 	.word	0x0000f780
        /*0b04*/ 	.word	0x00000000
        /*0b08*/ 	.word	0x00000000
        /*0b0c*/ 	.short	0x0101
        /*0b0e*/ 	.byte	0x3f
	.zero		1


	//   ....[46]....
        /*0b10*/ 	.word	0x00010260
        /*0b14*/ 	.word	0x00000004
        /*0b18*/ 	.word	0x00000000
        /*0b1c*/ 	.short	0x0101
        /*0b1e*/ 	.byte	0x3f
	.zero		1


	//   ....[47]....
        /*0b20*/ 	.word	0x00014890
        /*0b24*/ 	.word	0x00000016
        /*0b28*/ 	.word	0x00038840
        /*0b2c*/ 	.short	0x010a
        /*0b2e*/ 	.byte	0x3f
	.zero		1


	//   ....[48]....
        /*0b30*/ 	.word	0x00014d50
        /*0b34*/ 	.word	0x00000016
        /*0b38*/ 	.word	0x00038830
        /*0b3c*/ 	.short	0x0107
        /*0b3e*/ 	.byte	0x3f
	.zero		1


	//   ....[49]....
        /*0b40*/ 	.word	0x00014e30
        /*0b44*/ 	.word	0x00000016
        /*0b48*/ 	.word	0x00038830
        /*0b4c*/ 	.short	0x0101
        /*0b4e*/ 	.byte	0x3f
	.zero		1


	//   ....[50]....
        /*0b50*/ 	.word	0x000156f0
        /*0b54*/ 	.word	0x00000011
        /*0b58*/ 	.word	0x00038800
        /*0b5c*/ 	.short	0x0107
        /*0b5e*/ 	.byte	0x3f
	.zero		1


	//   ....[51]....
        /*0b60*/ 	.word	0x00015780
        /*0b64*/ 	.word	0x00000011
        /*0b68*/ 	.word	0x00038800
        /*0b6c*/ 	.short	0x0101
        /*0b6e*/ 	.byte	0x3f
	.zero		1


	//   ....[52]....
        /*0b70*/ 	.word	0x00016480
        /*0b74*/ 	.word	0x00000011
        /*0b78*/ 	.word	0x00038810
        /*0b7c*/ 	.short	0x0107
        /*0b7e*/ 	.byte	0x3f
	.zero		1


	//   ....[53]....
        /*0b80*/ 	.word	0x00016580
        /*0b84*/ 	.word	0x00000011
        /*0b88*/ 	.word	0x00038810
        /*0b8c*/ 	.short	0x0101
        /*0b8e*/ 	.byte	0x3f
	.zero		1


	//   ....[54]....
        /*0b90*/ 	.word	0x000165a0
        /*0b94*/ 	.word	0x00000011
        /*0b98*/ 	.word	0x00038820
        /*0b9c*/ 	.short	0x010a
        /*0b9e*/ 	.byte	0x3f
	.zero		1


	//   ....[55]....
        /*0ba0*/ 	.word	0x00016630
        /*0ba4*/ 	.word	0x00000016
        /*0ba8*/ 	.word	0x00038860
        /*0bac*/ 	.short	0x010a
        /*0bae*/ 	.byte	0x3f
	.zero		1


	//   ....[56]....
        /*0bb0*/ 	.word	0x00016f30
        /*0bb4*/ 	.word	0x00000016
        /*0bb8*/ 	.word	0x00038850
        /*0bbc*/ 	.short	0x0107
        /*0bbe*/ 	.byte	0x3f
	.zero		1


	//   ....[57]....
        /*0bc0*/ 	.word	0x00017000
        /*0bc4*/ 	.word	0x00000016
        /*0bc8*/ 	.word	0x00038850
        /*0bcc*/ 	.short	0x0101
        /*0bce*/ 	.byte	0x3f
	.zero		1


	//   ....[58]....
        /*0bd0*/ 	.word	0x000173a0
        /*0bd4*/ 	.word	0x00000006
        /*0bd8*/ 	.word	0x00038840
        /*0bdc*/ 	.short	0x010a
        /*0bde*/ 	.byte	0x3f
	.zero		1


	//   ....[59]....
        /*0be0*/ 	.word	0x000176c0
        /*0be4*/ 	.word	0x00000006
        /*0be8*/ 	.word	0x00038830
        /*0bec*/ 	.short	0x0107
        /*0bee*/ 	.byte	0x3f
	.zero		1


	//   ....[60]....
        /*0bf0*/ 	.word	0x00017780
        /*0bf4*/ 	.word	0x00000006
        /*0bf8*/ 	.word	0x00038830
        /*0bfc*/ 	.short	0x0101
        /*0bfe*/ 	.byte	0x3f
	.zero		1


	//   ....[61]....
        /*0c00*/ 	.word	0x000177b0
        /*0c04*/ 	.word	0x00000006
        /*0c08*/ 	.word	0x00038860
        /*0c0c*/ 	.short	0x010a
        /*0c0e*/ 	.byte	0x3f
	.zero		1


	//   ....[62]....
        /*0c10*/ 	.word	0x00017e60
        /*0c14*/ 	.word	0x00000006
        /*0c18*/ 	.word	0x00038850
        /*0c1c*/ 	.short	0x0107
        /*0c1e*/ 	.byte	0x3f
	.zero		1


	//   ....[63]....
        /*0c20*/ 	.word	0x00017f20
        /*0c24*/ 	.word	0x00000006
        /*0c28*/ 	.word	0x00038850
        /*0c2c*/ 	.short	0x0101
        /*0c2e*/ 	.byte	0x3f
	.zero		1


	//   ....[64]....
        /*0c30*/ 	.word	0x000191b0
        /*0c34*/ 	.word	0x00000005
        /*0c38*/ 	.word	0x00038820
        /*0c3c*/ 	.short	0x010a
        /*0c3e*/ 	.byte	0x3f
	.zero		1


	//   ....[65]....
        /*0c40*/ 	.word	0x00019330
        /*0c44*/ 	.word	0x00000003
        /*0c48*/ 	.word	0x00038840
        /*0c4c*/ 	.short	0x010a
        /*0c4e*/ 	.byte	0x3f
	.zero		1


	//   ....[66]....
        /*0c50*/ 	.word	0x000193d0
        /*0c54*/ 	.word	0x00000005
        /*0c58*/ 	.word	0x00038840
        /*0c5c*/ 	.short	0x010a
        /*0c5e*/ 	.byte	0x3f
	.zero		1


	//   ....[67]....
        /*0c60*/ 	.word	0x00019410
        /*0c64*/ 	.word	0x00000003
        /*0c68*/ 	.word	0x00038860
        /*0c6c*/ 	.short	0x010a
        /*0c6e*/ 	.byte	0x3f
	.zero		1


	//   ....[68]....
        /*0c70*/ 	.word	0x00019450
        /*0c74*/ 	.word	0x00000005
        /*0c78*/ 	.word	0x00038860
        /*0c7c*/ 	.short	0x010a
        /*0c7e*/ 	.byte	0x3f
	.zero		1


	//   ....[69]....
        /*0c80*/ 	.word	0x000194b0
        /*0c84*/ 	.word	0x00000011
        /*0c88*/ 	.word	0x00038800
        /*0c8c*/ 	.short	0x010a
        /*0c8e*/ 	.byte	0x3f
	.zero		1


	//   ....[70]....
        /*0c90*/ 	.word	0x00019500
        /*0c94*/ 	.word	0x00000009
        /*0c98*/ 	.word	0x00038830
        /*0c9c*/ 	.short	0x010a
        /*0c9e*/ 	.byte	0x3f
	.zero		1


	//   ....[71]....
        /*0ca0*/ 	.word	0x00019550
        /*0ca4*/ 	.word	0x00000011
        /*0ca8*/ 	.word	0x00038810
        /*0cac*/ 	.short	0x010a
        /*0cae*/ 	.byte	0x3f
	.zero		1


	//   ....[72]....
        /*0cb0*/ 	.word	0x000195a0
        /*0cb4*/ 	.word	0x00000009
        /*0cb8*/ 	.word	0x00038850
        /*0cbc*/ 	.short	0x010a
        /*0cbe*/ 	.byte	0x3f
	.zero		1


	//   ....[73]....
        /*0cc0*/ 	.word	0x000195f0
        /*0cc4*/ 	.word	0x00000009
        /*0cc8*/ 	.word	0x00038830
        /*0ccc*/ 	.short	0x010a
        /*0cce*/ 	.byte	0x3f
	.zero		1


	//   ....[74]....
        /*0cd0*/ 	.word	0x00019640
        /*0cd4*/ 	.word	0x00000009
        /*0cd8*/ 	.word	0x00038850
        /*0cdc*/ 	.short	0x010a
        /*0cde*/ 	.byte	0x3f
	.zero		1


	//   ....[75]....
        /*0ce0*/ 	.word	0x00019690
        /*0ce4*/ 	.word	0x00000009
        /*0ce8*/ 	.word	0x00038830
        /*0cec*/ 	.short	0x010a
        /*0cee*/ 	.byte	0x3f
	.zero		1


	//   ....[76]....
        /*0cf0*/ 	.word	0x000196e0
        /*0cf4*/ 	.word	0x00000009
        /*0cf8*/ 	.word	0x00038850
        /*0cfc*/ 	.short	0x010a
        /*0cfe*/ 	.byte	0x3f
	.zero		1


	//   ....[77]....
        /*0d00*/ 	.word	0x00019800
        /*0d04*/ 	.word	0x00000016
        /*0d08*/ 	.word	0x00038840
        /*0d0c*/ 	.short	0x010a
        /*0d0e*/ 	.byte	0x3f
	.zero		1


	//   ....[78]....
        /*0d10*/ 	.word	0x0001adf0
        /*0d14*/ 	.word	0x00000011
        /*0d18*/ 	.word	0x00038820
        /*0d1c*/ 	.short	0x010a
        /*0d1e*/ 	.byte	0x3f
	.zero		1


	//   ....[79]....
        /*0d20*/ 	.word	0x0001ae40
        /*0d24*/ 	.word	0x00000016
        /*0d28*/ 	.word	0x00038860
        /*0d2c*/ 	.short	0x010a
        /*0d2e*/ 	.byte	0x3f
	.zero		1


	//   ....[80]....
        /*0d30*/ 	.word	0x0001b730
        /*0d34*/ 	.word	0x00000006
        /*0d38*/ 	.word	0x00038840
        /*0d3c*/ 	.short	0x010a
        /*0d3e*/ 	.byte	0x3f
	.zero		1


	//   ....[81]....
        /*0d40*/ 	.word	0x0001bbf0
        /*0d44*/ 	.word	0x00000006
        /*0d48*/ 	.word	0x00038860
        /*0d4c*/ 	.short	0x010a
        /*0d4e*/ 	.byte	0x3f
	.zero		1


	//   ....[82]....
        /*0d50*/ 	.word	0x0001cd80
        /*0d54*/ 	.word	0x00000005
        /*0d58*/ 	.word	0x00038820
        /*0d5c*/ 	.short	0x010a
        /*0d5e*/ 	.byte	0x3f
	.zero		1


	//   ....[83]....
        /*0d60*/ 	.word	0x0001cf20
        /*0d64*/ 	.word	0x00000003
        /*0d68*/ 	.word	0x00038840
        /*0d6c*/ 	.short	0x010a
        /*0d6e*/ 	.byte	0x3f
	.zero		1


	//   ....[84]....
        /*0d70*/ 	.word	0x0001cf70
        /*0d74*/ 	.word	0x00000005
        /*0d78*/ 	.word	0x00038840
        /*0d7c*/ 	.short	0x010a
        /*0d7e*/ 	.byte	0x3f
	.zero		1


	//   ....[85]....
        /*0d80*/ 	.word	0x0001cfc0
        /*0d84*/ 	.word	0x00000003
        /*0d88*/ 	.word	0x00038860
        /*0d8c*/ 	.short	0x010a
        /*0d8e*/ 	.byte	0x3f
	.zero		1


	//----- nvinfo : EIATTR_NUM_MBARRIERS
	.align		4
.L_1054:
        /*0d90*/ 	.byte	0x03, 0x38
        /*0d92*/ 	.short	0x0017


	//----- nvinfo : EIATTR_EXIT_INSTR_OFFSETS
	.align		4
        /*0d94*/ 	.byte	0x04, 0x1c
        /*0d96*/ 	.short	(.L_1056 - .L_1055)


	//   ....[0]....
.L_1055:
        /*0d98*/ 	.word	0x00000990


	//   ....[1]....
        /*0d9c*/ 	.word	0x000122d0


	//   ....[2]....
        /*0da0*/ 	.word	0x000194a0


	//----- nvinfo : EIATTR_MAX_THREADS
	.align		4
.L_1056:
        /*0da4*/ 	.byte	0x04, 0x05
        /*0da6*/ 	.short	(.L_1058 - .L_1057)
.L_1057:
        /*0da8*/ 	.word	0x00000180
        /*0dac*/ 	.word	0x00000001
        /*0db0*/ 	.word	0x00000001


	//----- nvinfo : EIATTR_CRS_STACK_SIZE
	.align		4
.L_1058:
        /*0db4*/ 	.byte	0x04, 0x1e
        /*0db6*/ 	.short	(.L_1060 - .L_1059)
.L_1059:
        /*0db8*/ 	.word	0x00000000


	//----- nvinfo : EIATTR_CBANK_PARAM_SIZE
	.align		4
.L_1060:
        /*0dbc*/ 	.byte	0x03, 0x19
        /*0dbe*/ 	.short	0x0bf0


	//----- nvinfo : EIATTR_PARAM_CBANK
	.align		4
        /*0dc0*/ 	.byte	0x04, 0x0a
        /*0dc2*/ 	.short	(.L_1062 - .L_1061)
	.align		4
.L_1061:
        /*0dc4*/ 	.word	index@(.nv.constant0._ZN7cutlass13device_kernelIN5flash11enable_sm90INS1_16FlashAttnFwdSm90INS1_25CollectiveMainloopFwdSm90ILi2EN4cute5tupleIJNS5_1CILi1EEES8_S8_EEENS6_IJNS7_ILi64EEESA_SA_EEELi512ENS_10bfloat16_tEfNS_4arch4Sm90ELb1ELb0ELb0ELb1ELb1ELb0ELb1ELb0ELb0ELb1ELb1ELb0EEENS1_21CollectiveEpilogueFwdINS6_IJSA_NS7_ILi512EEESA_EEES9_SC_SE_Li256ELb1ELb1ELb1ELb0EEENS1_36VarlenDynamicPersistentTileSchedulerILi64ELi64ELi256ELi128ELb1ELb1ELb1ELb1ELb1ELb1EEEEEEEEEvNT_6ParamsE)
        /*0dc8*/ 	.short	0x0210
        /*0dca*/ 	.short	0x0bf0


	//----- nvinfo : EIATTR_SW_WAR
	.align		4
.L_1062:
        /*0dcc*/ 	.byte	0x04, 0x36
        /*0dce*/ 	.short	(.L_1064 - .L_1063)
.L_1063:
        /*0dd0*/ 	.word	0x00000008
.L_1064:


//--------------------- .nv.info._ZN7cutlass13device_kernelIN5flash11enable_sm90INS1_16FlashAttnFwdSm90INS1_25CollectiveMainloopFwdSm90ILi2EN4cute5tupleIJNS5_1CILi1EEES8_S8_EEENS6_IJNS7_ILi64EEESA_SA_EEELi512ENS_10bfloat16_tEfNS_4arch4Sm90ELb1ELb0ELb0ELb1ELb1ELb1ELb1ELb0ELb0ELb1ELb1ELb0EEENS1_21CollectiveEpilogueFwdINS6_IJSA_NS7_ILi512EEESA_EEES9_SC_SE_Li256ELb1ELb1ELb1ELb0EEENS1_36VarlenDynamicPersistentTileSchedulerILi64ELi64ELi256ELi128ELb1ELb1ELb1ELb1ELb1ELb1EEEEEEEEEvNT_6ParamsE --------------------------
	.section	.nv.info._ZN7cutlass13device_kernelIN5flash11enable_sm90INS1_16FlashAttnFwdSm90INS1_25CollectiveMainloopFwdSm90ILi2EN4cute5tupleIJNS5_1CILi1EEES8_S8_EEENS6_IJNS7_ILi64EEESA_SA_EEELi512ENS_10bfloat16_tEfNS_4arch4Sm90ELb1ELb0ELb0ELb1ELb1ELb1ELb1ELb0ELb0ELb1ELb1ELb0EEENS1_21CollectiveEpilogueFwdINS6_IJSA_NS7_ILi512EEESA_EEES9_SC_SE_Li256ELb1ELb1ELb1ELb0EEENS1_36VarlenDynamicPersistentTileSchedulerILi64ELi64ELi256ELi128ELb1ELb1ELb1ELb1ELb1ELb1EEEEEEEEEvNT_6ParamsE,"",@"SHT_CUDA_INFO"
	.sectionflags	@""
	.align	4


	//----- nvinfo : EIATTR_CUDA_API_VERSION
	.align		4
        /*0000*/ 	.byte	0x04, 0x37
        /*0002*/ 	.short	(.L_1066 - .L_1065)
.L_1065:
        /*0004*/ 	.word	0x00000082


	//----- nvinfo : EIATTR_KPARAM_INFO
	.align		4
.L_1066:
        /*0008*/ 	.byte	0x04, 0x17
        /*000a*/ 	.short	(.L_1068 - .L_1067)
.L_1067:
        /*000c*/ 	.word	0x00000000
        /*0010*/ 	.short	0x0000
        /*0012*/ 	.short	0x0070
        /*0014*/ 	.byte	0x00, 0xf0, 0x01, 0x2e


	//----- nvinfo : EIATTR_SPARSE_MMA_MASK
	.align		4
.L_1068:
        /*0018*/ 	.byte	0x03, 0x50
        /*001a*/ 	.short	0x0000


	//----- nvinfo : EIATTR_MAXREG_COUNT
	.align		4
        /*001c*/ 	.byte	0x03, 0x1b
        /*001e*/ 	.short	0x00a8


	//----- nvinfo : EIATTR_NUM_BARRIERS
	.align		4
        /*0020*/ 	.byte	0x02, 0x4c
        /*0022*/ 	.byte	0x10
	.zero		1


	//----- nvinfo : EIATTR_EXTERNS
	.align		4
        /*0024*/ 	.byte	0x04, 0x0f
        /*0026*/ 	.short	(.L_1070 - .L_1069)


	//   ....[0]....
	.align		4
.L_1069:
        /*0028*/ 	.word	index@(__assertfail)


	//----- nvinfo : EIATTR_ANNOTATIONS
	.align		4
.L_1070:
        /*002c*/ 	.byte	0x04, 0x55
        /*002e*/ 	.short	(.L_1072 - .L_1071)


	//   ....[0]....
.L_1071:
        /* <DEDUP_REMOVED lines=82> */


	//----- nvinfo : EIATTR_MERCURY_ISA_VERSION
	.align		4
.L_1072:
        /*0540*/ 	.byte	0x03, 0x5f
        /*0542*/ 	.short	0x0101


	//----- nvinfo : EIATTR_UNUSED_LOAD_BYTE_OFFSET
	.align		4
        /*0544*/ 	.byte	0x04, 0x44
        /*0546*/ 	.short	(.L_1074 - .L_1073)


	//   ....[0]....
.L_1073:
        /*0548*/ 	.word	0x00000a50
        /*054c*/ 	.word	0x0000fff0


	//   ....[1]....
        /*0550*/ 	.word	0x000155d0
        /*0554*/ 	.word	0x0000fff0


	//----- nvinfo : EIATTR_INT_WARP_WIDE_INSTR_OFFSETS
	.align		4
.L_1074:
        /*0558*/ 	.byte	0x04, 0x31
        /*055a*/ 	.short	(.L_1076 - .L_1075)


	//   ....[0]....
.L_1075:
        /*055c*/ 	.word	0x00000130


	//   ....[1]....
        /*0560*/ 	.word	0x00000170


	//   ....[2]....
        /*0564*/ 	.word	0x000001e0


	//   ....[3]....
        /*0568*/ 	.word	0x00000250


	//   ....[4]....
        /*056c*/ 	.word	0x0001dd40


	//   ....[5]....
        /*0570*/ 	.word	0x0001ddd0


	//   ....[6]....
        /*0574*/ 	.word	0x00022240


	//   ....[7]....
        /*0578*/ 	.word	0x000222d0


	//----- nvinfo : EIATTR_COOP_GROUP_MASK_REGIDS
	.align		4
.L_1076:
        /*057c*/ 	.byte	0x04, 0x29
        /*057e*/ 	.short	(.L_1078 - .L_1077)


	//   ....[0]....
.L_1077:
        /*0580*/ 	.word	0xffffffff


	//   ....[1]....
        /*0584*/ 	.word	0xffffffff


	//   ....[2]....
        /*0588*/ 	.word	0xffffffff


	//   ....[3]....
        /*058c*/ 	.word	0xffffffff


	//   ....[4]....
        /*0590*/ 	.word	0xffffffff


	//   ....[5]....
        /*0594*/ 	.word	0xffffffff


	//   ....[6]....
        /*0598*/ 	.word	0xffffffff


	//   ....[7]....
        /*059c*/ 	.word	0xffffffff


	//   ....[8]....
        /*05a0*/ 	.word	0xffffffff


	//   ....[9]....
        /*05a4*/ 	.word	0xffffffff


	//   ....[10]....
        /*05a8*/ 	.word	0xffffffff


	//   ....[11]....
        /*05ac*/ 	.word	0xffffffff


	//   ....[12]....
        /*05b0*/ 	.word	0xffffffff


	//   ....[13]....
        /*05b4*/ 	.word	0xffffffff


	//   ....[14]....
        /*05b8*/ 	.word	0xffffffff


	//   ....[15]....
        /*05bc*/ 	.word	0xffffffff


	//   ....[16]....
        /*05c0*/ 	.word	0xffffffff


	//   ....[17]....
        /*05c4*/ 	.word	0xffffffff


	//   ....[18]....
        /*05c8*/ 	.word	0xffffffff


	//   ....[19]....
        /*05cc*/ 	.word	0xffffffff


	//   ....[20]....
        /*05d0*/ 	.word	0xffffffff


	//   ....[21]....
        /*05d4*/ 	.word	0xffffffff


	//   ....[22]....
        /*05d8*/ 	.word	0xffffffff


	//   ....[23]....
        /*05dc*/ 	.word	0xffffffff


	//   ....[24]....
        /*05e0*/ 	.word	0xffffffff


	//   ....[25]....
        /*05e4*/ 	.word	0xffffffff


	//   ....[26]....
        /*05e8*/ 	.word	0xffffffff


	//   ....[27]....
        /*05ec*/ 	.word	0xffffffff


	//   ....[28]....
        /*05f0*/ 	.word	0xffffffff


	//   ....[29]....
        /*05f4*/ 	.word	0xffffffff


	//   ....[30]....
        /*05f8*/ 	.word	0xffffffff


	//   ....[31]....
        /*05fc*/ 	.word	0xffffffff


	//   ....[32]....
        /*0600*/ 	.word	0xffffffff


	//   ....[33]....
        /*0604*/ 	.word	0xffffffff


	//   ....[34]....
        /*0608*/ 	.word	0xffffffff


	//   ....[35]....
        /*060c*/ 	.word	0xffffffff


	//   ....[36]....
        /*0610*/ 	.word	0xffffffff


	//   ....[37]....
        /*0614*/ 	.word	0xffffffff


	//   ....[38]....
        /*0618*/ 	.word	0xffffffff


	//   ....[39]....
        /*061c*/ 	.word	0xffffffff


	//   ....[40]....
        /*0620*/ 	.word	0xffffffff


	//   ....[41]....
        /*0624*/ 	.word	0xffffffff


	//   ....[42]....
        /*0628*/ 	.word	0xffffffff


	//   ....[43]....
        /*062c*/ 	.word	0xffffffff


	//   ....[44]....
        /*0630*/ 	.word	0xffffffff


	//   ....[45]....
        /*0634*/ 	.word	0xffffffff


	//   ....[46]....
        /*0638*/ 	.word	0xffffffff


	//   ....[47]....
        /*063c*/ 	.word	0xffffffff


	//   ....[48]....
        /*0640*/ 	.word	0xffffffff


	//   ....[49]....
        /*0644*/ 	.word	0xffffffff


	//   ....[50]....
        /*0648*/ 	.word	0xffffffff


	//   ....[51]....
        /*064c*/ 	.word	0xffffffff


	//   ....[52]....
        /*0650*/ 	.word	0xffffffff


	//   ....[53]....
        /*0654*/ 	.word	0xffffffff


	//   ....[54]....
        /*0658*/ 	.word	0xffffffff


	//   ....[55]....
        /*065c*/ 	.word	0xffffffff


	//   ....[56]....
        /*0660*/ 	.word	0xffffffff


	//   ....[57]....
        /*0664*/ 	.word	0xffffffff


	//   ....[58]....
        /*0668*/ 	.word	0xffffffff


	//   ....[59]....
        /*066c*/ 	.word	0xffffffff


	//   ....[60]....
        /*0670*/ 	.word	0xffffffff


	//   ....[61]....
        /*0674*/ 	.word	0xffffffff


	//   ....[62]....
        /*0678*/ 	.word	0xffffffff


	//   ....[63]....
        /*067c*/ 	.word	0xffffffff


	//   ....[64]....
        /*0680*/ 	.word	0xffffffff


	//   ....[65]....
        /*0684*/ 	.word	0xffffffff


	//   ....[66]....
        /*0688*/ 	.word	0xffffffff


	//   ....[67]....
        /*068c*/ 	.word	0xffffffff


	//   ....[68]....
        /*0690*/ 	.word	0xffffffff


	//   ....[69]....
        /*0694*/ 	.word	0xffffffff


	//   ....[70]....
        /*0698*/ 	.word	0xffffffff


	//   ....[71]....
        /*069c*/ 	.word	0xffffffff


	//   ....[72]....
        /*06a0*/ 	.word	0xffffffff


	//   ....[73]....
        /*06a4*/ 	.word	0xffffffff


	//   ....[74]....
        /*06a8*/ 	.word	0xffffffff


	//   ....[75]....
        /*06ac*/ 	.word	0xffffffff


	//   ....[76]....
        /*06b0*/ 	.word	0xffffffff


	//   ....[77]....
        /*06b4*/ 	.word	0xffffffff


	//   ....[78]....
        /*06b8*/ 	.word	0xffffffff


	//   ....[79]....
        /*06bc*/ 	.word	0xffffffff


	//   ....[80]....
        /*06c0*/ 	.word	0xffffffff


	//   ....[81]....
        /*06c4*/ 	.word	0xffffffff


	//   ....[82]....
        /*06c8*/ 	.word	0xffffffff


	//   ....[83]....
        /*06cc*/ 	.word	0xffffffff


	//   ....[84]....
        /*06d0*/ 	.word	0xffffffff


	//   ....[85]....
        /*06d4*/ 	.word	0xffffffff


	//   ....[86]....
        /*06d8*/ 	.word	0xffffffff


	//   ....[87]....
        /*06dc*/ 	.word	0xffffffff


	//   ....[88]....
        /*06e0*/ 	.word	0xffffffff


	//   ....[89]....
        /*06e4*/ 	.word	0xffffffff


	//   ....[90]....
        /*06e8*/ 	.word	0xffffffff


	//   ....[91]....
        /*06ec*/ 	.word	0xffffffff


	//   ....[92]....
        /*06f0*/ 	.word	0xffffffff


	//   ....[93]....
        /*06f4*/ 	.word	0xffffffff


	//   ....[94]....
        /*06f8*/ 	.word	0xffffffff


	//   ....[95]....
        /*06fc*/ 	.word	0xffffffff


	//   ....[96]....
        /*0700*/ 	.word	0xffffffff


	//   ....[97]....
        /*0704*/ 	.word	0xffffffff


	//   ....[98]....
        /*0708*/ 	.word	0xffffffff


	//   ....[99]....
        /*070c*/ 	.word	0xffffffff


	//   ....[100]....
        /*0710*/ 	.word	0xffffffff


	//   ....[101]....
        /*0714*/ 	.word	0xffffffff


	//   ....[102]....
        /*0718*/ 	.word	0xffffffff


	//   ....[103]....
        /*071c*/ 	.word	0xffffffff


	//   ....[104]....
        /*0720*/ 	.word	0xffffffff


	//   ....[105]....
        /*0724*/ 	.word	0xffffffff


	//   ....[106]....
        /*0728*/ 	.word	0xffffffff


	//   ....[107]....
        /*072c*/ 	.word	0xffffffff


	//   ....[108]....
        /*0730*/ 	.word	0xffffffff


	//   ....[109]....
        /*0734*/ 	.word	0xffffffff


	//   ....[110]....
        /*0738*/ 	.word	0xffffffff


	//   ....[111]....
        /*073c*/ 	.word	0xffffffff


	//   ....[112]....
        /*0740*/ 	.word	0xffffffff


	//   ....[113]....
        /*0744*/ 	.word	0xffffffff


	//   ....[114]....
        /*0748*/ 	.word	0xffffffff


	//   ....[115]....
        /*074c*/ 	.word	0xffffffff


	//   ....[116]....
        /*0750*/ 	.word	0xffffffff


	//   ....[117]....
        /*0754*/ 	.word	0xffffffff


	//   ....[118]....
        /*0758*/ 	.word	0xffffffff


	//   ....[119]....
        /*075c*/ 	.word	0xffffffff


	//   ....[120]....
        /*0760*/ 	.word	0xffffffff


	//   ....[121]....
        /*0764*/ 	.word	0xffffffff


	//   ....[122]....
        /*0768*/ 	.word	0xffffffff


	//   ....[123]....
        /*076c*/ 	.word	0xffffffff


	//   ....[124]....
        /*0770*/ 	.word	0xffffffff


	//   ....[125]....
        /*0774*/ 	.word	0xffffffff


	//   ....[126]....
        /*0778*/ 	.word	0xffffffff


	//   ....[127]....
        /*077c*/ 	.word	0xffffffff


	//   ....[128]....
        /*0780*/ 	.word	0xffffffff


	//   ....[129]....
        /*0784*/ 	.word	0xffffffff


	//   ....[130]....
        /*0788*/ 	.word	0xffffffff


	//   ....[131]....
        /*078c*/ 	.word	0xffffffff


	//   ....[132]....
        /*0790*/ 	.word	0xffffffff


	//   ....[133]....
        /*0794*/ 	.word	0xffffffff


	//   ....[134]....
        /*0798*/ 	.word	0xffffffff


	//   ....[135]....
        /*079c*/ 	.word	0xffffffff


	//   ....[136]....
        /*07a0*/ 	.word	0xffffffff


	//   ....[137]....
        /*07a4*/ 	.word	0xffffffff


	//   ....[138]....
        /*07a8*/ 	.word	0xffffffff


	//   ....[139]....
        /*07ac*/ 	.word	0xffffffff


	//   ....[140]....
        /*07b0*/ 	.word	0xffffffff


	//   ....[141]....
        /*07b4*/ 	.word	0xffffffff


	//   ....[142]....
        /*07b8*/ 	.word	0xffffffff


	//   ....[143]....
        /*07bc*/ 	.word	0xffffffff


	//   ....[144]....
        /*07c0*/ 	.word	0xffffffff


	//   ....[145]....
        /*07c4*/ 	.word	0xffffffff


	//   ....[146]....
        /*07c8*/ 	.word	0xffffffff


	//   ....[147]....
        /*07cc*/ 	.word	0xffffffff


	//   ....[148]....
        /*07d0*/ 	.word	0xffffffff


	//   ....[149]....
        /*07d4*/ 	.word	0xffffffff


	//   ....[150]....
        /*07d8*/ 	.word	0xffffffff


	//   ....[151]....
        /*07dc*/ 	.word	0xffffffff


	//   ....[152]....
        /*07e0*/ 	.word	0xffffffff


	//   ....[153]....
        /*07e4*/ 	.word	0xffffffff


	//   ....[154]....
        /*07e8*/ 	.word	0xffffffff


	//   ....[155]....
        /*07ec*/ 	.word	0xffffffff


	//   ....[156]....
        /*07f0*/ 	.word	0xffffffff


	//   ....[157]....
        /*07f4*/ 	.word	0xffffffff


	//   ....[158]....
        /*07f8*/ 	.word	0xffffffff


	//   ....[159]....
        /*07fc*/ 	.word	0xffffffff


	//   ....[160]....
        /*0800*/ 	.word	0xffffffff


	//   ....[161]....
        /*0804*/ 	.word	0x0500000f


	//   ....[162]....
        /*0808*/ 	.word	0x0500000f


	//   ....[163]....
        /*080c*/ 	.word	0x0500000f


	//   ....[164]....
        /*0810*/ 	.word	0x0500000f


	//   ....[165]....
        /*0814*/ 	.word	0x0500000f


	//   ....[166]....
        /*0818*/ 	.word	0x0500000f


	//   ....[167]....
        /*081c*/ 	.word	0x0500000f


	//   ....[168]....
        /*0820*/ 	.word	0x0500000f


	//   ....[169]....
        /*0824*/ 	.word	0x0500000f


	//   ....[170]....
        /*0828*/ 	.word	0x0500000f


	//   ....[171]....
        /*082c*/ 	.word	0x0500000f


	//   ....[172]....
        /*0830*/ 	.word	0x0500000f


	//   ....[173]....
        /*0834*/ 	.word	0x0500000f


	//   ....[174]....
        /*0838*/ 	.word	0x0500000f


	//   ....[175]....
        /*083c*/ 	.word	0x0500000f


	//   ....[176]....
        /*0840*/ 	.word	0x0500000f


	//   ....[177]....
        /*0844*/ 	.word	0x0500000f


	//   ....[178]....
        /*0848*/ 	.word	0x0500000f


	//   ....[179]....
        /*084c*/ 	.word	0x0500000f


	//   ....[180]....
        /*0850*/ 	.word	0x0500000f


	//   ....[181]....
        /*0854*/ 	.word	0x0500000f


	//   ....[182]....
        /*0858*/ 	.word	0x0500000f


	//   ....[183]....
        /*085c*/ 	.word	0x0500000f


	//   ....[184]....
        /*0860*/ 	.word	0x0500000f


	//   ....[185]....
        /*0864*/ 	.word	0x0500000f


	//   ....[186]....
        /*0868*/ 	.word	0x0500000f


	//   ....[187]....
        /*086c*/ 	.word	0x0500000f


	//   ....[188]....
        /*0870*/ 	.word	0x0500000f


	//   ....[189]....
        /*0874*/ 	.word	0x0500000f


	//   ....[190]....
        /*0878*/ 	.word	0x0500000f


	//   ....[191]....
        /*087c*/ 	.word	0x0500000f


	//   ....[192]....
        /*0880*/ 	.word	0x0500000f


	//   ....[193]....
        /*0884*/ 	.word	0x0500000f


	//   ....[194]....
        /*0888*/ 	.word	0x0500000f


	//   ....[195]....
        /*088c*/ 	.word	0x0500000f


	//   ....[196]....
        /*0890*/ 	.word	0x0500000f


	//   ....[197]....
        /*0894*/ 	.word	0x0500000f


	//   ....[198]....
        /*0898*/ 	.word	0x0500000f


	//   ....[199]....
        /*089c*/ 	.word	0x0500000f


	//   ....[200]....
        /*08a0*/ 	.word	0x0500000f


	//   ....[201]....
        /*08a4*/ 	.word	0x0500000f


	//   ....[202]....
        /*08a8*/ 	.word	0x0500000f


	//   ....[203]....
        /*08ac*/ 	.word	0x0500000f


	//   ....[204]....
        /*08b0*/ 	.word	0x0500000f


	//   ....[205]....
        /*08b4*/ 	.word	0x0500000f


	//   ....[206]....
        /*08b8*/ 	.word	0x0500000f


	//   ....[207]....
        /*08bc*/ 	.word	0x0500000f


	//   ....[208]....
        /*08c0*/ 	.word	0x0500000f


	//   ....[209]....
        /*08c4*/ 	.word	0x0500000f


	//   ....[210]....
        /*08c8*/ 	.word	0x0500000f


	//   ....[211]....
        /*08cc*/ 	.word	0x0500000f


	//   ....[212]....
        /*08d0*/ 	.word	0x0500000f


	//   ....[213]....
        /*08d4*/ 	.word	0x0500000f


	//   ....[214]....
        /*08d8*/ 	.word	0x0500000f


	//   ....[215]....
        /*08dc*/ 	.word	0x0500000f


	//   ....[216]....
        /*08e0*/ 	.word	0x0500000f


	//   ....[217]....
        /*08e4*/ 	.word	0x0500000f


	//   ....[218]....
        /*08e8*/ 	.word	0x0500000f


	//   ....[219]....
        /*08ec*/ 	.word	0x0500000f


	//   ....[220]....
        /*08f0*/ 	.word	0x0500000f


	//   ....[221]....
        /*08f4*/ 	.word	0x0500000f


	//   ....[222]....
        /*08f8*/ 	.word	0x0500000f


	//   ....[223]....
        /*08fc*/ 	.word	0x0500000f


	//   ....[224]....
        /*0900*/ 	.word	0x0500000f


	//   ....[225]....
        /*0904*/ 	.word	0x0500000f


	//   ....[226]....
        /*0908*/ 	.word	0x0500000f


	//   ....[227]....
        /*090c*/ 	.word	0x0500000f


	//   ....[228]....
        /*0910*/ 	.word	0x0500000f


	//   ....[229]....
        /*0914*/ 	.word	0x0500000f


	//   ....[230]....
        /*0918*/ 	.word	0x0500000f


	//   ....[231]....
        /*091c*/ 	.word	0x0500000f


	//   ....[232]....
        /*0920*/ 	.word	0x0500000f


	//   ....[233]....
        /*0924*/ 	.word	0x0500000f


	//   ....[234]....
        /*0928*/ 	.word	0x0500000f


	//   ....[235]....
        /*092c*/ 	.word	0x0500000f


	//   ....[236]....
        /*0930*/ 	.word	0x0500000f


	//   ....[237]....
        /*0934*/ 	.word	0x0500000f


	//   ....[238]....
        /*0938*/ 	.word	0x0500000f


	//   ....[239]....
        /*093c*/ 	.word	0x0500000f


	//   ....[240]....
        /*0940*/ 	.word	0x0500000f


	//   ....[241]....
        /*0944*/ 	.word	0x0500000f


	//   ....[242]....
        /*0948*/ 	.word	0x0500000f


	//   ....[243]....
        /*094c*/ 	.word	0x0500000f


	//   ....[244]....
        /*0950*/ 	.word	0x0500000f


	//   ....[245]....
        /*0954*/ 	.word	0x0500000f


	//   ....[246]....
        /*0958*/ 	.word	0x0500000f


	//   ....[247]....
        /*095c*/ 	.word	0x0500000f


	//   ....[248]....
        /*0960*/ 	.word	0x0500000f


	//   ....[249]....
        /*0964*/ 	.word	0x0500000f


	//   ....[250]....
        /*0968*/ 	.word	0x0500000f


	//   ....[251]....
        /*096c*/ 	.word	0x0500000f


	//----- nvinfo : EIATTR_COOP_GROUP_INSTR_OFFSETS
	.align		4
.L_1078:
        /*0970*/ 	.byte	0x04, 0x28
        /*0972*/ 	.short	(.L_1080 - .L_1079)


	//   ....[0]....
.L_1079:
        /*0974*/ 	.word	0x00000060


	//   ....[1]....
        /*0978*/ 	.word	0x00000140


	//   ....[2]....
        /*097c*/ 	.word	0x00000180


	//   ....[3]....
        /*0980*/ 	.word	0x00000390


	//   ....[4]....
        /*0984*/ 	.word	0x000004f0


	//   ....[5]....
        /*0988*/ 	.word	0x00000610


	//   ....[6]....
        /*098c*/ 	.word	0x00000770


	//   ....[7]....
        /*0990*/ 	.word	0x000032c0


	//   ....[8]....
        /*0994*/ 	.word	0x000032d0


	//   ....[9]....
        /*0998*/ 	.word	0x00003d70


	//   ....[10]....
        /*099c*/ 	.word	0x00003d80


	//   ....[11]....
        /*09a0*/ 	.word	0x00004770


	//   ....[12]....
        /*09a4*/ 	.word	0x00004780


	//   ....[13]....
        /*09a8*/ 	.word	0x00004b40


	//   ....[14]....
        /*09ac*/ 	.word	0x00004b50


	//   ....[15]....
        /*09b0*/ 	.word	0x00005be0


	//   ....[16]....
        /*09b4*/ 	.word	0x00007bc0


	//   ....[17]....
        /*09b8*/ 	.word	0x00008330


	//   ....[18]....
        /*09bc*/ 	.word	0x00008340


	//   ....[19]....
        /*09c0*/ 	.word	0x00008350


	//   ....[20]....
        /*09c4*/ 	.word	0x00008360


	//   ....[21]....
        /*09c8*/ 	.word	0x00008680


	//   ....[22]....
        /*09cc*/ 	.word	0x00008690


	//   ....[23]....
        /*09d0*/ 	.word	0x000086a0


	//   ....[24]....
        /*09d4*/ 	.word	0x000086b0


	//   ....[25]....
        /*09d8*/ 	.word	0x00009a20


	//   ....[26]....
        /*09dc*/ 	.word	0x00009a40


	//   ....[27]....
        /*09e0*/ 	.word	0x00009a50


	//   ....[28]....
        /*09e4*/ 	.word	0x00009a60


	//   ....[29]....
        /*09e8*/ 	.word	0x00009b40


	//   ....[30]....
        /*09ec*/ 	.word	0x00009b60


	//   ....[31]....
        /*09f0*/ 	.word	0x00009b70


	//   ....[32]....
        /*09f4*/ 	.word	0x00009b80


	//   ....[33]....
        /*09f8*/ 	.word	0x0000b4d0


	//   ....[34]....
        /*09fc*/ 	.word	0x0000cca0


	//   ....[35]....
        /*0a00*/ 	.word	0x0000cfb0


	//   ....[36]....
        /*0a04*/ 	.word	0x0000d000


	//   ....[37]....
        /*0a08*/ 	.word	0x0000d0b0


	//   ....[38]....
        /*0a0c*/ 	.word	0x0000d420


	//   ....[39]....
        /*0a10*/ 	.word	0x0000d500


	//   ....[40]....
        /*0a14*/ 	.word	0x0000dda0


	//   ....[41]....
        /*0a18*/ 	.word	0x0000ee50


	//   ....[42]....
        /*0a1c*/ 	.word	0x0000fca0


	//   ....[43]....
        /*0a20*/ 	.word	0x0000fcc0


	//   ....[44]....
        /*0a24*/ 	.word	0x00010100


	//   ....[45]....
        /*0a28*/ 	.word	0x00010120


	//   ....[46]....
        /*0a2c*/ 	.word	0x00010550


	//   ....[47]....
        /*0a30*/ 	.word	0x000105a0


	//   ....[48]....
        /*0a34*/ 	.word	0x000116e0


	//   ....[49]....
        /*0a38*/ 	.word	0x00012730


	//   ....[50]....
        /*0a3c*/ 	.word	0x000135d0


	//   ....[51]....
        /*0a40*/ 	.word	0x000135f0


	//   ....[52]....
        /*0a44*/ 	.word	0x00013d40


	//   ....[53]....
        /*0a48*/ 	.word	0x00013dc0


	//   ....[54]....
        /*0a4c*/ 	.word	0x000149e0


	//   ....[55]....
        /*0a50*/ 	.word	0x00014b00


	//   ....[56]....
        /*0a54*/ 	.word	0x00014b20


	//   ....[57]....
        /*0a58*/ 	.word	0x00014c90


	//   ....[58]....
        /*0a5c*/ 	.word	0x00014e60


	//   ....[59]....
        /*0a60*/ 	.word	0x00016300


	//   ....[60]....
        /*0a64*/ 	.word	0x000166b0


	//   ....[61]....
        /*0a68*/ 	.word	0x000166e0


	//   ....[62]....
        /*0a6c*/ 	.word	0x000166f0


	//   ....[63]....
        /*0a70*/ 	.word	0x00016700


	//   ....[64]....
        /*0a74*/ 	.word	0x00017430


	//   ....[65]....
        /*0a78*/ 	.word	0x00017450


	//   ....[66]....
        /*0a7c*/ 	.word	0x000176f0


	//   ....[67]....
        /*0a80*/ 	.word	0x00017710


	//   ....[68]....
        /*0a84*/ 	.word	0x000180f0


	//   ....[69]....
        /*0a88*/ 	.word	0x00018130


	//   ....[70]....
        /*0a8c*/ 	.word	0x00018ab0


	//   ....[71]....
        /*0a90*/ 	.word	0x00018ad0


	//   ....[72]....
        /*0a94*/ 	.word	0x00019fc0


	//   ....[73]....
        /*0a98*/ 	.word	0x00019ff0


	//   ....[74]....
        /*0a9c*/ 	.word	0x0001a240


	//   ....[75]....
        /*0aa0*/ 	.word	0x0001a260


	//   ....[76]....
        /*0aa4*/ 	.word	0x0001a510


	//   ....[77]....
        /*0aa8*/ 	.word	0x0001a700


	//   ....[78]....
        /*0aac*/ 	.word	0x0001a730


	//   ....[79]....
        /*0ab0*/ 	.word	0x0001a760


	//   ....[80]....
        /*0ab4*/ 	.word	0x0001a790


	//   ....[81]....
        /*0ab8*/ 	.word	0x0001a7c0


	//   ....[82]....
        /*0abc*/ 	.word	0x0001a7f0


	//   ....[83]....
        /*0ac0*/ 	.word	0x0001a980


	//   ....[84]....
        /*0ac4*/ 	.word	0x0001a9b0


	//   ....[85]....
        /*0ac8*/ 	.word	0x0001a9e0


	//   ....[86]....
        /*0acc*/ 	.word	0x0001aa10


	//   ....[87]....
        /*0ad0*/ 	.word	0x0001aa40


	//   ....[88]....
        /*0ad4*/ 	.word	0x0001aa70


	//   ....[89]....
        /*0ad8*/ 	.word	0x0001ab00


	//   ....[90]....
        /*0adc*/ 	.word	0x0001ab30


	//   ....[91]....
        /*0ae0*/ 	.word	0x0001ab40


	//   ....[92]....
        /*0ae4*/ 	.word	0x0001ab80


	//   ....[93]....
        /*0ae8*/ 	.word	0x0001c070


	//   ....[94]....
        /*0aec*/ 	.word	0x0001eb70


	//   ....[95]....
        /*0af0*/ 	.word	0x0001eb90


	//   ....[96]....
        /*0af4*/ 	.word	0x0001ec20


	//   ....[97]....
        /*0af8*/ 	.word	0x0001ec40


	//   ....[98]....
        /*0afc*/ 	.word	0x0001ecc0


	//   ....[99]....
        /*0b00*/ 	.word	0x0001ece0


	//   ....[100]....
        /*0b04*/ 	.word	0x0001ecf0


	//   ....[101]....
        /*0b08*/ 	.word	0x0001ed00


	//   ....[102]....
        /*0b0c*/ 	.word	0x0001f4b0


	//   ....[103]....
        /*0b10*/ 	.word	0x0001f4e0


	//   ....[104]....
        /*0b14*/ 	.word	0x0001f590


	//   ....[105]....
        /*0b18*/ 	.word	0x0001f5a0


	//   ....[106]....
        /*0b1c*/ 	.word	0x0001f5b0


	//   ....[107]....
        /*0b20*/ 	.word	0x0001f5c0


	//   ....[108]....
        /*0b24*/ 	.word	0x0001f640


	//   ....[109]....
        /*0b28*/ 	.word	0x0001f650


	//   ....[110]....
        /*0b2c*/ 	.word	0x0001ffa0


	//   ....[111]....
        /*0b30*/ 	.word	0x00020030


	//   ....[112]....
        /*0b34*/ 	.word	0x000200b0


	//   ....[113]....
        /*0b38*/ 	.word	0x00020200


	//   ....[114]....
        /*0b3c*/ 	.word	0x00020260


	//   ....[115]....
        /*0b40*/ 	.word	0x00020280


	//   ....[116]....
        /*0b44*/ 	.word	0x00020290


	//   ....[117]....
        /*0b48*/ 	.word	0x00020520


	//   ....[118]....
        /*0b4c*/ 	.word	0x00020a60


	//   ....[119]....
        /*0b50*/ 	.word	0x00020a90


	//   ....[120]....
        /*0b54*/ 	.word	0x00020c80


	//   ....[121]....
        /*0b58*/ 	.word	0x00020cc0


	//   ....[122]....
        /*0b5c*/ 	.word	0x00020cd0


	//   ....[123]....
        /*0b60*/ 	.word	0x00020ce0


	//   ....[124]....
        /*0b64*/ 	.word	0x00020e30


	//   ....[125]....
        /*0b68*/ 	.word	0x00020f80


	//   ....[126]....
        /*0b6c*/ 	.word	0x00021770


	//   ....[127]....
        /*0b70*/ 	.word	0x00021790


	//   ....[128]....
        /*0b74*/ 	.word	0x000217e0


	//   ....[129]....
        /*0b78*/ 	.word	0x000217f0


	//   ....[130]....
        /*0b7c*/ 	.word	0x00021830


	//   ....[131]....
        /*0b80*/ 	.word	0x00021840


	//   ....[132]....
        /*0b84*/ 	.word	0x00021850


	//   ....[133]....
        /*0b88*/ 	.word	0x00021890


	//   ....[134]....
        /*0b8c*/ 	.word	0x00021b90


	//   ....[135]....
        /*0b90*/ 	.word	0x00021bd0


	//   ....[136]....
        /*0b94*/ 	.word	0x00021bf0


	//   ....[137]....
        /*0b98*/ 	.word	0x00021c10


	//   ....[138]....
        /*0b9c*/ 	.word	0x00021c40


	//   ....[139]....
        /*0ba0*/ 	.word	0x00021c60


	//   ....[140]....
        /*0ba4*/ 	.word	0x00021d60


	//   ....[141]....
        /*0ba8*/ 	.word	0x00021eb0


	//   ....[142]....
        /*0bac*/ 	.word	0x000224f0


	//   ....[143]....
        /*0bb0*/ 	.word	0x00022520


	//   ....[144]....
        /*0bb4*/ 	.word	0x00022580


	//   ....[145]....
        /*0bb8*/ 	.word	0x000225b0


	//   ....[146]....
        /*0bbc*/ 	.word	0x000225e0


	//   ....[147]....
        /*0bc0*/ 	.word	0x00022610


	//   ....[148]....
        /*0bc4*/ 	.word	0x00022640


	//   ....[149]....
        /*0bc8*/ 	.word	0x00022670


	//   ....[150]....
        /*0bcc*/ 	.word	0x00022810


	//   ....[151]....
        /*0bd0*/ 	.word	0x00022840


	//   ....[152]....
        /*0bd4*/ 	.word	0x00022870


	//   ....[153]....
        /*0bd8*/ 	.word	0x000228a0


	//   ....[154]....
        /*0bdc*/ 	.word	0x000228d0


	//   ....[155]....
        /*0be0*/ 	.word	0x00022900


	//   ....[156]....
        /*0be4*/ 	.word	0x000229c0


	//   ....[157]....
        /*0be8*/ 	.word	0x000229e0


	//   ....[158]....
        /*0bec*/ 	.word	0x00022a00


	//   ....[159]....
        /*0bf0*/ 	.word	0x00022a60


	//   ....[160]....
        /*0bf4*/ 	.word	0x00023490


	//   ....[161]....
        /*0bf8*/ 	.word	0x000237b0


	//   ....[162]....
        /*0bfc*/ 	.word	0x00023840


	//   ....[163]....
        /*0c00*/ 	.word	0x00023930


	//   ....[164]....
        /*0c04*/ 	.word	0x000239c0


	//   ....[165]....
        /*0c08*/ 	.word	0x00023aa0


	//   ....[166]....
        /*0c0c*/ 	.word	0x00023b30


	//   ....[167]....
        /*0c10*/ 	.word	0x00023c10


	//   ....[168]....
        /*0c14*/ 	.word	0x00023ca0


	//   ....[169]....
        /*0c18*/ 	.word	0x00023cf0


	//   ....[170]....
        /*0c1c*/ 	.word	0x00023d40


	//   ....[171]....
        /*0c20*/ 	.word	0x00023de0


	//   ....[172]....
        /*0c24*/ 	.word	0x00023e70


	//   ....[173]....
        /*0c28*/ 	.word	0x00023ec0


	//   ....[174]....
        /*0c2c*/ 	.word	0x00023f10


	//   ....[175]....
        /*0c30*/ 	.word	0x00024000


	//   ....[176]....
        /*0c34*/ 	.word	0x000240b0


	//   ....[177]....
        /*0c38*/ 	.word	0x00024130


	//   ....[178]....
        /*0c3c*/ 	.word	0x000241a0


	//   ....[179]....
        /*0c40*/ 	.word	0x000242f0


	//   ....[180]....
        /*0c44*/ 	.word	0x00024420


	//   ....[181]....
        /*0c48*/ 	.word	0x00024490


	//   ....[182]....
        /*0c4c*/ 	.word	0x000244e0


	//   ....[183]....
        /*0c50*/ 	.word	0x00024820


	//   ....[184]....
        /*0c54*/ 	.word	0x00024b00


	//   ....[185]....
        /*0c58*/ 	.word	0x00024bf0


	//   ....[186]....
        /*0c5c*/ 	.word	0x00024c90


	//   ....[187]....
        /*0c60*/ 	.word	0x00024cf0


	//   ....[188]....
        /*0c64*/ 	.word	0x00024de0


	//   ....[189]....
        /*0c68*/ 	.word	0x00024e50


	//   ....[190]....
        /*0c6c*/ 	.word	0x00024f40


	//   ....[191]....
        /*0c70*/ 	.word	0x00024fb0


	//   ....[192]....
        /*0c74*/ 	.word	0x00025050


	//   ....[193]....
        /*0c78*/ 	.word	0x00025140


	//   ....[194]....
        /*0c7c*/ 	.word	0x000251e0


	//   ....[195]....
        /*0c80*/ 	.word	0x00025240


	//   ....[196]....
        /*0c84*/ 	.word	0x00025300


	//   ....[197]....
        /*0c88*/ 	.word	0x00025360


	//   ....[198]....
        /*0c8c*/ 	.word	0x00025400


	//   ....[199]....
        /*0c90*/ 	.word	0x000254b0


	//   ....[200]....
        /*0c94*/ 	.word	0x00025550


	//   ....[201]....
        /*0c98*/ 	.word	0x00025880


	//   ....[202]....
        /*0c9c*/ 	.word	0x00025940


	//   ....[203]....
        /*0ca0*/ 	.word	0x00025bb0


	//   ....[204]....
        /*0ca4*/ 	.word	0x00025c30


	//   ....[205]....
        /*0ca8*/ 	.word	0x00025e40


	//   ....[206]....
        /*0cac*/ 	.word	0x00025e90


	//   ....[207]....
        /*0cb0*/ 	.word	0x00026000


	//   ....[208]....
        /*0cb4*/ 	.word	0x00026090


	//   ....[209]....
        /*0cb8*/ 	.word	0x000261d0


	//   ....[210]....
        /*0cbc*/ 	.word	0x000262d0


	//   ....[211]....
        /*0cc0*/ 	.word	0x00026540


	//   ....[212]....
        /*0cc4*/ 	.word	0x00026590


	//   ....[213]....
        /*0cc8*/ 	.word	0x00026760


	//   ....[214]....
        /*0ccc*/ 	.word	0x000267b0


	//   ....[215]....
        /*0cd0*/ 	.word	0x00026980


	//   ....[216]....
        /*0cd4*/ 	.word	0x000269d0


	//   ....[217]....
        /*0cd8*/ 	.word	0x00026ac0


	//   ....[218]....
        /*0cdc*/ 	.word	0x00026b60


	//   ....[219]....
        /*0ce0*/ 	.word	0x00026bc0


	//   ....[220]....
        /*0ce4*/ 	.word	0x00026c70


	//   ....[221]....
        /*0ce8*/ 	.word	0x00026cd0


	//   ....[222]....
        /*0cec*/ 	.word	0x00026d80


	//   ....[223]....
        /*0cf0*/ 	.word	0x00026de0


	//   ....[224]....
        /*0cf4*/ 	.word	0x00026e90


	//   ....[225]....
        /*0cf8*/ 	.word	0x00026f80


	//   ....[226]....
        /*0cfc*/ 	.word	0x00027060


	//   ....[227]....
        /*0d00*/ 	.word	0x00027170


	//   ....[228]....
        /*0d04*/ 	.word	0x00027270


	//   ....[229]....
        /*0d08*/ 	.word	0x000273a0


	//   ....[230]....
        /*0d0c*/ 	.word	0x00027480


	//   ....[231]....
        /*0d10*/ 	.word	0x00027580


	//   ....[232]....
        /*0d14*/ 	.word	0x00027660


	//   ....[233]....
        /*0d18*/ 	.word	0x000276f0


	//   ....[234]....
        /*0d1c*/ 	.word	0x00027790


	//   ....[235]....
        /*0d20*/ 	.word	0x00027900


	//   ....[236]....
        /*0d24*/ 	.word	0x00027970


	//   ....[237]....
        /*0d28*/ 	.word	0x000279e0


	//   ....[238]....
        /*0d2c*/ 	.word	0x00027a50


	//   ....[239]....
        /*0d30*/ 	.word	0x00027ac0


	//   ....[240]....
        /*0d34*/ 	.word	0x00027b40


	//   ....[241]....
        /*0d38*/ 	.word	0x00027bc0


	//   ....[242]....
        /*0d3c*/ 	.word	0x00027c50


	//   ....[243]....
        /*0d40*/ 	.word	0x00027cc0


	//   ....[244]....
        /*0d44*/ 	.word	0x00027d30


	//   ....[245]....
        /*0d48*/ 	.word	0x00027da0


	//   ....[246]....
        /*0d4c*/ 	.word	0x00027e20


	//   ....[247]....
        /*0d50*/ 	.word	0x00027e90


	//   ....[248]....
        /*0d54*/ 	.word	0x00027f40


	//   ....[249]....
        /*0d58*/ 	.word	0x00027f90


	//   ....[250]....
        /*0d5c*/ 	.word	0x00028020


	//   ....[251]....
        /*0d60*/ 	.word	0x00028150


	//----- nvinfo : EIATTR_REG_RECONFIG
	.align		4
.L_1080:
        /*0d64*/ 	.byte	0x01, 0x54
	.zero		2


	//----- nvinfo : EIATTR_SYSCALL_OFFSETS
	.align		4
        /*0d68*/ 	.byte	0x04, 0x46
        /*0d6a*/ 	.short	(.L_1082 - .L_1081)


	//   ....[0]....
.L_1081:
        /*0d6c*/ 	.word	0x00002540


	//   ....[1]....
        /*0d70*/ 	.word	0x00002690


	//   ....[2]....
        /*0d74*/ 	.word	0x00007d70


	//   ....[3]....
        /*0d78*/ 	.word	0x000080a0


	//   ....[4]....
        /*0d7c*/ 	.word	0x0001df30


	//   ....[5]....
        /*0d80*/ 	.word	0x0001e080


	//   ....[6]....
        /*0d84*/ 	.word	0x0001e170


	//   ....[7]....
        /*0d88*/ 	.word	0x0001f0d0


	//   ....[8]....
        /*0d8c*/ 	.word	0x0001f920


	//----- nvinfo : EIATTR_MBARRIER_INSTR_OFFSETS
	.align		4
.L_1082:
        /*0d90*/ 	.byte	0x04, 0x39
        /*0d92*/ 	.short	(.L_1084 - .L_1083)


	//   ....[0]....
.L_1083:
        /*0d94*/ 	.word	0x00000270
        /*0d98*/ 	.word	0x000000ff
        /*0d9c*/ 	.word	0x00038800
        /*0da0*/ 	.short	0x0100
        /*0da2*/ 	.byte	0x08
	.zero		1


	//   ....[1]....
        /*0da4*/ 	.word	0x00000280
        /*0da8*/ 	.word	0x000000ff
        /*0dac*/ 	.word	0x00038810
        /*0db0*/ 	.short	0x0100
        /*0db2*/ 	.byte	0x08
	.zero		1


	//   ....[2]....
        /*0db4*/ 	.word	0x00000290
        /*0db8*/ 	.word	0x000000ff
        /*0dbc*/ 	.word	0x00038820
        /*0dc0*/ 	.short	0x0100
        /*0dc2*/ 	.byte	0x08
	.zero		1


	//   ....[3]....
        /*0dc4*/ 	.word	0x00000340
        /*0dc8*/ 	.word	0x000000ff
        /*0dcc*/ 	.word	0x00038830
        /*0dd0*/ 	.short	0x0100
        /*0dd2*/ 	.byte	0x06
	.zero		1


	//   ....[4]....
        /*0dd4*/ 	.word	0x00000350
        /*0dd8*/ 	.word	0x000000ff
        /*0ddc*/ 	.word	0x00038840
        /*0de0*/ 	.short	0x0100
        /*0de2*/ 	.byte	0x06
	.zero		1


	//   ....[5]....
        /*0de4*/ 	.word	0x00000360
        /*0de8*/ 	.word	0x000000ff
        /*0dec*/ 	.word	0x00038838
        /*0df0*/ 	.short	0x0100
        /*0df2*/ 	.byte	0x06
	.zero		1


	//   ....[6]....
        /*0df4*/ 	.word	0x00000370
        /*0df8*/ 	.word	0x000000ff
        /*0dfc*/ 	.word	0x00038848
        /*0e00*/ 	.short	0x0100
        /*0e02*/ 	.byte	0x06
	.zero		1


	//   ....[7]....
        /*0e04*/ 	.word	0x000004a0
        /*0e08*/ 	.word	0x000000ff
        /*0e0c*/ 	.word	0x00038850
        /*0e10*/ 	.short	0x0100
        /*0e12*/ 	.byte	0x08
	.zero		1


	//   ....[8]....
        /*0e14*/ 	.word	0x000004b0
        /*0e18*/ 	.word	0x000000ff
        /*0e1c*/ 	.word	0x00038860
        /*0e20*/ 	.short	0x0100
        /*0e22*/ 	.byte	0x08
	.zero		1


	//   ....[9]....
        /*0e24*/ 	.word	0x000004c0
        /*0e28*/ 	.word	0x000000ff
        /*0e2c*/ 	.word	0x00038858
        /*0e30*/ 	.short	0x0100
        /*0e32*/ 	.byte	0x08
	.zero		1


	//   ....[10]....
        /*0e34*/ 	.word	0x000004d0
        /*0e38*/ 	.word	0x000000ff
        /*0e3c*/ 	.word	0x00038868
        /*0e40*/ 	.short	0x0100
        /*0e42*/ 	.byte	0x08
	.zero		1


	//   ....[11]....
        /*0e44*/ 	.word	0x000005c0
        /*0e48*/ 	.word	0x000000ff
        /*0e4c*/ 	.word	0x00038870
        /*0e50*/ 	.short	0x0100
        /*0e52*/ 	.byte	0x06
	.zero		1


	//   ....[12]....
        /*0e54*/ 	.word	0x000005d0
        /*0e58*/ 	.word	0x000000ff
        /*0e5c*/ 	.word	0x00038880
        /*0e60*/ 	.short	0x0100
        /*0e62*/ 	.byte	0x06
	.zero		1


	//   ....[13]....
        /*0e64*/ 	.word	0x000005e0
        /*0e68*/ 	.word	0x000000ff
        /*0e6c*/ 	.word	0x00038878
        /*0e70*/ 	.short	0x0100
        /*0e72*/ 	.byte	0x06
	.zero		1


	//   ....[14]....
        /*0e74*/ 	.word	0x000005f0
        /*0e78*/ 	.word	0x000000ff
        /*0e7c*/ 	.word	0x00038888
        /*0e80*/ 	.short	0x0100
        /*0e82*/ 	.byte	0x06
	.zero		1


	//   ....[15]....
        /*0e84*/ 	.word	0x00000720
        /*0e88*/ 	.word	0x000000ff
        /*0e8c*/ 	.word	0x00038890
        /*0e90*/ 	.short	0x0100
        /*0e92*/ 	.byte	0x08
	.zero		1


	//   ....[16]....
        /*0e94*/ 	.word	0x00000730
        /*0e98*/ 	.word	0x000000ff
        /*0e9c*/ 	.word	0x000388a0
        /*0ea0*/ 	.short	0x0100
        /*0ea2*/ 	.byte	0x08
	.zero		1


	//   ....[17]....
        /*0ea4*/ 	.word	0x00000740
        /*0ea8*/ 	.word	0x000000ff
        /*0eac*/ 	.word	0x00038898
        /*0eb0*/ 	.short	0x0100
        /*0eb2*/ 	.byte	0x08
	.zero		1


	//   ....[18]....
        /*0eb4*/ 	.word	0x00000750
        /*0eb8*/ 	.word	0x000000ff
        /*0ebc*/ 	.word	0x000388a8
        /*0ec0*/ 	.short	0x0100
        /*0ec2*/ 	.byte	0x08
	.zero		1


	//   ....[19]....
        /*0ec4*/ 	.word	0x00000880
        /*0ec8*/ 	.word	0x000000ff
        /*0ecc*/ 	.word	0x000388b0
        /*0ed0*/ 	.short	0x0100
        /*0ed2*/ 	.byte	0x08
	.zero		1


	//   ....[20]....
        /*0ed4*/ 	.word	0x00000890
        /*0ed8*/ 	.word	0x000000ff
        /*0edc*/ 	.word	0x000388c0
        /*0ee0*/ 	.short	0x0100
        /*0ee2*/ 	.byte	0x08
	.zero		1


	//   ....[21]....
        /*0ee4*/ 	.word	0x000008a0
        /*0ee8*/ 	.word	0x000000ff
        /*0eec*/ 	.word	0x000388b8
        /*0ef0*/ 	.short	0x0100
        /*0ef2*/ 	.byte	0x08
	.zero		1


	//   ....[22]....
        /*0ef4*/ 	.word	0x000008b0
        /*0ef8*/ 	.word	0x000000ff
        /*0efc*/ 	.word	0x000388c8
        /*0f00*/ 	.short	0x0100
        /*0f02*/ 	.byte	0x08
	.zero		1


	//   ....[23]....
        /*0f04*/ 	.word	0x00003270
        /*0f08*/ 	.word	0x0000003d
        /*0f0c*/ 	.word	0x00038890
        /*0f10*/ 	.short	0x010a
        /*0f12*/ 	.byte	0x3f
	.zero		1


	//   ....[24]....
        /*0f14*/ 	.word	0x00003d20
        /*0f18*/ 	.word	0x0000003d
        /*0f1c*/ 	.word	0x00038890
        /*0f20*/ 	.short	0x010a
        /*0f22*/ 	.byte	0x3f
	.zero		1


	//   ....[25]....
        /*0f24*/ 	.word	0x000045e0
        /*0f28*/ 	.word	0x0000003d
        /*0f2c*/ 	.word	0x00038890
        /*0f30*/ 	.short	0x010a
        /*0f32*/ 	.byte	0x3f
	.zero		1


	//   ....[26]....
        /*0f34*/ 	.word	0x000049a0
        /*0f38*/ 	.word	0x00000004
        /*0f3c*/ 	.word	0x00000000
        /*0f40*/ 	.short	0x0101
        /*0f42*/ 	.byte	0x3f
	.zero		1


	//   ....[27]....
        /*0f44*/ 	.word	0x000049e0
        /*0f48*/ 	.word	0x0000003d
        /*0f4c*/ 	.word	0x000388b0
        /*0f50*/ 	.short	0x010a
        /*0f52*/ 	.byte	0x3f
	.zero		1


	//   ....[28]....
        /*0f54*/ 	.word	0x000052a0
        /*0f58*/ 	.word	0x0000003d
        /*0f5c*/ 	.word	0x00000000
        /*0f60*/ 	.short	0x0101
        /*0f62*/ 	.byte	0x3f
	.zero		1


	//   ....[29]....
        /*0f64*/ 	.word	0x00005f60
        /*0f68*/ 	.word	0x0000000b
        /*0f6c*/ 	.word	0x00000000
        /*0f70*/ 	.short	0x0101
        /*0f72*/ 	.byte	0x3f
	.zero		1


	//   ....[30]....
        /*0f74*/ 	.word	0x00006b20
        /*0f78*/ 	.word	0x0000000a
        /*0f7c*/ 	.word	0x00000000
        /*0f80*/ 	.short	0x0101
        /*0f82*/ 	.byte	0x3f
	.zero		1


	//   ....[31]....
        /*0f84*/ 	.word	0x00007e10
        /*0f88*/ 	.word	0x00000011
        /*0f8c*/ 	.word	0x00038800
        /*0f90*/ 	.short	0x010a
        /*0f92*/ 	.byte	0x3f
	.zero		1


	//   ....[32]....
        /*0f94*/ 	.word	0x00007e60
        /*0f98*/ 	.word	0x00000011
        /*0f9c*/ 	.word	0x00038800
        /*0fa0*/ 	.short	0x010a
        /*0fa2*/ 	.byte	0x3f
	.zero		1


	//   ....[33]....
        /*0fa4*/ 	.word	0x00008930
        /*0fa8*/ 	.word	0x00000011
        /*0fac*/ 	.word	0x00038800
        /*0fb0*/ 	.short	0x010a
        /*0fb2*/ 	.byte	0x3f
	.zero		1


	//   ....[34]....
        /*0fb4*/ 	.word	0x00009e90
        /*0fb8*/ 	.word	0x00000011
        /*0fbc*/ 	.word	0x00038800
        /*0fc0*/ 	.short	0x010a
        /*0fc2*/ 	.byte	0x3f
	.zero		1


	//   ....[35]....
        /*0fc4*/ 	.word	0x0000ae40
        /*0fc8*/ 	.word	0x00000014
        /*0fcc*/ 	.word	0x00038830
        /*0fd0*/ 	.short	0x010a
        /*0fd2*/ 	.byte	0x3f
	.zero		1


	//   ....[36]....
        /*0fd4*/ 	.word	0x0000aef0
        /*0fd8*/ 	.word	0x00000014
        /*0fdc*/ 	.word	0x00038830
        /*0fe0*/ 	.short	0x010a
        /*0fe2*/ 	.byte	0x3f
	.zero		1


	//   ....[37]....
        /*0fe4*/ 	.word	0x0000b200
        /*0fe8*/ 	.word	0x00000011
        /*0fec*/ 	.word	0x00038810
        /*0ff0*/ 	.short	0x010a
        /*0ff2*/ 	.byte	0x3f
	.zero		1


	//   ....[38]....
        /*0ff4*/ 	.word	0x0000b250
        /*0ff8*/ 	.word	0x00000014
        /*0ffc*/ 	.word	0x00038850
        /*1000*/ 	.short	0x010a
        /*1002*/ 	.byte	0x3f
	.zero		1


	//   ....[39]....
        /*1004*/ 	.word	0x0000b2c0
        /*1008*/ 	.word	0x00000014
        /*100c*/ 	.word	0x00038850
        /*1010*/ 	.short	0x010a
        /*1012*/ 	.byte	0x3f
	.zero		1


	//   ....[40]....
        /*1014*/ 	.word	0x0000d680
        /*1018*/ 	.word	0x0000001b
        /*101c*/ 	.word	0x00000000
        /*1020*/ 	.short	0x0101
        /*1022*/ 	.byte	0x3f
	.zero		1


	//   ....[41]....
        /*1024*/ 	.word	0x0000de60
        /*1028*/ 	.word	0x00000014
        /*102c*/ 	.word	0x00000000
        /*1030*/ 	.short	0x0101
        /*1032*/ 	.byte	0x3f
	.zero		1


	//   ....[42]....
        /*1034*/ 	.word	0x0000dff0
        /*1038*/ 	.word	0x00000015
        /*103c*/ 	.word	0x00038830
        /*1040*/ 	.short	0x010a
        /*1042*/ 	.byte	0x3f
	.zero		1


	//   ....[43]....
        /*1044*/ 	.word	0x0000e060
        /*1048*/ 	.word	0x00000015
        /*104c*/ 	.word	0x00038830
        /*1050*/ 	.short	0x010a
        /*1052*/ 	.byte	0x3f
	.zero		1


	//   ....[44]....
        /*1054*/ 	.word	0x0000e2d0
        /*1058*/ 	.word	0x00000015
        /*105c*/ 	.word	0x00038850
        /*1060*/ 	.short	0x010a
        /*1062*/ 	.byte	0x3f
	.zero		1


	//   ....[45]....
        /*1064*/ 	.word	0x0000e320
        /*1068*/ 	.word	0x00000015
        /*106c*/ 	.word	0x00038850
        /*1070*/ 	.short	0x010a
        /*1072*/ 	.byte	0x3f
	.zero		1


	//   ....[46]....
        /*1074*/ 	.word	0x00010280
        /*1078*/ 	.word	0x0000000d
        /*107c*/ 	.word	0x00000000
        /*1080*/ 	.short	0x0101
        /*1082*/ 	.byte	0x3f
	.zero		1


	//   ....[47]....
        /*1084*/ 	.word	0x00011790
        /*1088*/ 	.word	0x00000015
        /*108c*/ 	.word	0x00000000
        /*1090*/ 	.short	0x0101
        /*1092*/ 	.byte	0x3f
	.zero		1


	//   ....[48]....
        /*1094*/ 	.word	0x000118d0
        /*1098*/ 	.word	0x00000015
        /*109c*/ 	.word	0x00038830
        /*10a0*/ 	.short	0x010a
        /*10a2*/ 	.byte	0x3f
	.zero		1


	//   ....[49]....
        /*10a4*/ 	.word	0x00011940
        /*10a8*/ 	.word	0x00000015
        /*10ac*/ 	.word	0x00038830
        /*10b0*/ 	.short	0x010a
        /*10b2*/ 	.byte	0x3f
	.zero		1


	//   ....[50]....
        /*10b4*/ 	.word	0x00011bb0
        /*10b8*/ 	.word	0x00000015
        /*10bc*/ 	.word	0x00038850
        /*10c0*/ 	.short	0x010a
        /*10c2*/ 	.byte	0x3f
	.zero		1


	//   ....[51]....
        /*10c4*/ 	.word	0x00011c00
        /*10c8*/ 	.word	0x00000015
        /*10cc*/ 	.word	0x00038850
        /*10d0*/ 	.short	0x010a
        /*10d2*/ 	.byte	0x3f
	.zero		1


	//   ....[52]....
        /*10d4*/ 	.word	0x000138b0
        /*10d8*/ 	.word	0x00000000
        /*10dc*/ 	.word	0x00000000
        /*10e0*/ 	.short	0x0101
        /*10e2*/ 	.byte	0x3f
	.zero		1


	//   ....[53]....
        /*10e4*/ 	.word	0x00014a80
        /*10e8*/ 	.word	0x00000015
        /*10ec*/ 	.word	0x00000000
        /*10f0*/ 	.short	0x0101
        /*10f2*/ 	.byte	0x3f
	.zero		1


	//   ....[54]....
        /*10f4*/ 	.word	0x00017180
        /*10f8*/ 	.word	0x00000000
        /*10fc*/ 	.word	0x00000000
        /*1100*/ 	.short	0x0101
        /*1102*/ 	.byte	0x3f
	.zero		1


	//   ....[55]....
        /*1104*/ 	.word	0x00018120
        /*1108*/ 	.word	0x00000002
        /*110c*/ 	.word	0x00000000
        /*1110*/ 	.short	0x0101
        /*1112*/ 	.byte	0x3f
	.zero		1


	//   ....[56]....
        /*1114*/ 	.word	0x0001c150
        /*1118*/ 	.word	0x00000012
        /*111c*/ 	.word	0x00038820
        /*1120*/ 	.short	0x010a
        /*1122*/ 	.byte	0x3f
	.zero		1


	//   ....[57]....
        /*1124*/ 	.word	0x0001c1e0
        /*1128*/ 	.word	0x00000003
        /*112c*/ 	.word	0x000388a0
        /*1130*/ 	.short	0x010a
        /*1132*/ 	.byte	0x3f
	.zero		1


	//   ....[58]....
        /*1134*/ 	.word	0x0001c430
        /*1138*/ 	.word	0x00000003
        /*113c*/ 	.word	0x000388c0
        /*1140*/ 	.short	0x010a
        /*1142*/ 	.byte	0x3f
	.zero		1


	//   ....[59]....
        /*1144*/ 	.word	0x0001ce00
        /*1148*/ 	.word	0x00000009
        /*114c*/ 	.word	0x000388a0
        /*1150*/ 	.short	0x010a
        /*1152*/ 	.byte	0x3f
	.zero		1


	//   ....[60]....
        /*1154*/ 	.word	0x0001d040
        /*1158*/ 	.word	0x00000009
        /*115c*/ 	.word	0x000388c0
        /*1160*/ 	.short	0x010a
        /*1162*/ 	.byte	0x3f
	.zero		1


	//   ....[61]....
        /*1164*/ 	.word	0x0001e960
        /*1168*/ 	.word	0x0000001a
        /*116c*/ 	.word	0x00038840
        /*1170*/ 	.short	0x010a
        /*1172*/ 	.byte	0x3f
	.zero		1


	//   ....[62]....
        /*1174*/ 	.word	0x0001ee00
        /*1178*/ 	.word	0x0000001a
        /*117c*/ 	.word	0x00038830
        /*1180*/ 	.short	0x0107
        /*1182*/ 	.byte	0x3f
	.zero		1


	//   ....[63]....
        /*1184*/ 	.word	0x0001eed0
        /*1188*/ 	.word	0x0000001a
        /*118c*/ 	.word	0x00038830
        /*1190*/ 	.short	0x0101
        /*1192*/ 	.byte	0x3f
	.zero		1


	//   ....[64]....
        /*1194*/ 	.word	0x0001f760
        /*1198*/ 	.word	0x00000012
        /*119c*/ 	.word	0x00038800
        /*11a0*/ 	.short	0x0107
        /*11a2*/ 	.byte	0x3f
	.zero		1


	//   ....[65]....
        /*11a4*/ 	.word	0x0001f7f0
        /*11a8*/ 	.word	0x00000012
        /*11ac*/ 	.word	0x00038800
        /*11b0*/ 	.short	0x0101
        /*11b2*/ 	.byte	0x3f
	.zero		1


	//   ....[66]....
        /*11b4*/ 	.word	0x000206e0
        /*11b8*/ 	.word	0x00000012
        /*11bc*/ 	.word	0x00038810
        /*11c0*/ 	.short	0x0107
        /*11c2*/ 	.byte	0x3f
	.zero		1


	//   ....[67]....
        /*11c4*/ 	.word	0x000207e0
        /*11c8*/ 	.word	0x00000012
        /*11cc*/ 	.word	0x00038810
        /*11d0*/ 	.short	0x0101
        /*11d2*/ 	.byte	0x3f
	.zero		1


	//   ....[68]....
        /*11d4*/ 	.word	0x00020800
        /*11d8*/ 	.word	0x00000012
        /*11dc*/ 	.word	0x00038820
        /*11e0*/ 	.short	0x010a
        /*11e2*/ 	.byte	0x3f
	.zero		1


	//   ....[69]....
        /*11e4*/ 	.word	0x00020890
        /*11e8*/ 	.word	0x0000001a
        /*11ec*/ 	.word	0x00038860
        /*11f0*/ 	.short	0x010a
        /*11f2*/ 	.byte	0x3f
	.zero		1


	//   ....[70]....
        /*11f4*/ 	.word	0x000211a0
        /*11f8*/ 	.word	0x0000001a
        /*11fc*/ 	.word	0x00038850
        /*1200*/ 	.short	0x0107
        /*1202*/ 	.byte	0x3f
	.zero		1


	//   ....[71]....
        /*1204*/ 	.word	0x00021270
        /*1208*/ 	.word	0x0000001a
        /*120c*/ 	.word	0x00038850
        /*1210*/ 	.short	0x0101
        /*1212*/ 	.byte	0x3f
	.zero		1


	//   ....[72]....
        /*1214*/ 	.word	0x000215f0
        /*1218*/ 	.word	0x00000006
        /*121c*/ 	.word	0x00038840
        /*1220*/ 	.short	0x010a
        /*1222*/ 	.byte	0x3f
	.zero		1


	//   ....[73]....
        /*1224*/ 	.word	0x00021910
        /*1228*/ 	.word	0x00000006
        /*122c*/ 	.word	0x00038830
        /*1230*/ 	.short	0x0107
        /*1232*/ 	.byte	0x3f
	.zero		1


	//   ....[74]....
        /*1234*/ 	.word	0x000219d0
        /*1238*/ 	.word	0x00000006
        /*123c*/ 	.word	0x00038830
        /*1240*/ 	.short	0x0101
        /*1242*/ 	.byte	0x3f
	.zero		1


	//   ....[75]....
        /*1244*/ 	.word	0x00021a00
        /*1248*/ 	.word	0x00000006
        /*124c*/ 	.word	0x00038860
        /*1250*/ 	.short	0x010a
        /*1252*/ 	.byte	0x3f
	.zero		1


	//   ....[76]....
        /*1254*/ 	.word	0x000220b0
        /*1258*/ 	.word	0x00000006
        /*125c*/ 	.word	0x00038850
        /*1260*/ 	.short	0x0107
        /*1262*/ 	.byte	0x3f
	.zero		1


	//   ....[77]....
        /*1264*/ 	.word	0x00022170
        /*1268*/ 	.word	0x00000006
        /*126c*/ 	.word	0x00038850
        /*1270*/ 	.short	0x0101
        /*1272*/ 	.byte	0x3f
	.zero		1


	//   ....[78]....
        /*1274*/ 	.word	0x00023410
        /*1278*/ 	.word	0x00000007
        /*127c*/ 	.word	0x00038820
        /*1280*/ 	.short	0x010a
        /*1282*/ 	.byte	0x3f
	.zero		1


	//   ....[79]....
        /*1284*/ 	.word	0x00023580
        /*1288*/ 	.word	0x00000005
        /*128c*/ 	.word	0x00038840
        /*1290*/ 	.short	0x010a
        /*1292*/ 	.byte	0x3f
	.zero		1


	//   ....[80]....
        /*1294*/ 	.word	0x00023620
        /*1298*/ 	.word	0x00000003
        /*129c*/ 	.word	0x00038840
        /*12a0*/ 	.short	0x010a
        /*12a2*/ 	.byte	0x3f
	.zero		1


	//   ....[81]....
        /*12a4*/ 	.word	0x00023660
        /*12a8*/ 	.word	0x00000005
        /*12ac*/ 	.word	0x00038860
        /*12b0*/ 	.short	0x010a
        /*12b2*/ 	.byte	0x3f
	.zero		1


	//   ....[82]....
        /*12b4*/ 	.word	0x000236a0
        /*12b8*/ 	.word	0x00000003
        /*12bc*/ 	.word	0x00038860
        /*12c0*/ 	.short	0x010a
        /*12c2*/ 	.byte	0x3f
	.zero		1


	//   ....[83]....
        /*12c4*/ 	.word	0x00023700
        /*12c8*/ 	.word	0x0000003d
        /*12cc*/ 	.word	0x00038890
        /*12d0*/ 	.short	0x010a
        /*12d2*/ 	.byte	0x3f
	.zero		1


	//   ....[84]....
        /*12d4*/ 	.word	0x00023880
        /*12d8*/ 	.word	0x0000003d
        /*12dc*/ 	.word	0x00038890
        /*12e0*/ 	.short	0x010a
        /*12e2*/ 	.byte	0x3f
	.zero		1


	//   ....[85]....
        /*12e4*/ 	.word	0x00023a00
        /*12e8*/ 	.word	0x0000003d
        /*12ec*/ 	.word	0x00038890
        /*12f0*/ 	.short	0x010a
        /*12f2*/ 	.byte	0x3f
	.zero		1


	//   ....[86]....
        /*12f4*/ 	.word	0x00023b60
        /*12f8*/ 	.word	0x0000003d
        /*12fc*/ 	.word	0x000388b0
        /*1300*/ 	.short	0x010a
        /*1302*/ 	.byte	0x3f
	.zero		1


	//   ....[87]....
        /*1304*/ 	.word	0x00023f40
        /*1308*/ 	.word	0x00000011
        /*130c*/ 	.word	0x00038800
        /*1310*/ 	.short	0x010a
        /*1312*/ 	.byte	0x3f
	.zero		1


	//   ....[88]....
        /*1314*/ 	.word	0x00024510
        /*1318*/ 	.word	0x00000011
        /*131c*/ 	.word	0x00038800
        /*1320*/ 	.short	0x010a
        /*1322*/ 	.byte	0x3f
	.zero		1


	//   ....[89]....
        /*1324*/ 	.word	0x00024560
        /*1328*/ 	.word	0x00000014
        /*132c*/ 	.word	0x00038830
        /*1330*/ 	.short	0x010a
        /*1332*/ 	.byte	0x3f
	.zero		1


	//   ....[90]....
        /*1334*/ 	.word	0x000245b0
        /*1338*/ 	.word	0x00000011
        /*133c*/ 	.word	0x00038810
        /*1340*/ 	.short	0x010a
        /*1342*/ 	.byte	0x3f
	.zero		1


	//   ....[91]....
        /*1344*/ 	.word	0x00024600
        /*1348*/ 	.word	0x00000014
        /*134c*/ 	.word	0x00038850
        /*1350*/ 	.short	0x010a
        /*1352*/ 	.byte	0x3f
	.zero		1


	//   ....[92]....
        /*1354*/ 	.word	0x00024650
        /*1358*/ 	.word	0x00000015
        /*135c*/ 	.word	0x00038830
        /*1360*/ 	.short	0x010a
        /*1362*/ 	.byte	0x3f
	.zero		1


	//   ....[93]....
        /*1364*/ 	.word	0x000246a0
        /*1368*/ 	.word	0x00000015
        /*136c*/ 	.word	0x00038850
        /*1370*/ 	.short	0x010a
        /*1372*/ 	.byte	0x3f
	.zero		1


	//   ....[94]....
        /*1374*/ 	.word	0x000246f0
        /*1378*/ 	.word	0x00000015
        /*137c*/ 	.word	0x00038830
        /*1380*/ 	.short	0x010a
        /*1382*/ 	.byte	0x3f
	.zero		1


	//   ....[95]....
        /*1384*/ 	.word	0x00024740
        /*1388*/ 	.word	0x00000015
        /*138c*/ 	.word	0x00038850
        /*1390*/ 	.short	0x010a
        /*1392*/ 	.byte	0x3f
	.zero		1


	//   ....[96]....
        /*1394*/ 	.word	0x000248e0
        /*1398*/ 	.word	0x00000012
        /*139c*/ 	.word	0x00038820
        /*13a0*/ 	.short	0x010a
        /*13a2*/ 	.byte	0x3f
	.zero		1


	//   ....[97]....
        /*13a4*/ 	.word	0x00024930
        /*13a8*/ 	.word	0x00000003
        /*13ac*/ 	.word	0x000388a0
        /*13b0*/ 	.short	0x010a
        /*13b2*/ 	.byte	0x3f
	.zero		1


	//   ....[98]....
        /*13b4*/ 	.word	0x00024980
        /*13b8*/ 	.word	0x00000003
        /*13bc*/ 	.word	0x000388c0
        /*13c0*/ 	.short	0x010a
        /*13c2*/ 	.byte	0x3f
	.zero		1


	//   ....[99]....
        /*13c4*/ 	.word	0x000249d0
        /*13c8*/ 	.word	0x00000009
        /*13cc*/ 	.word	0x000388a0
        /*13d0*/ 	.short	0x010a
        /*13d2*/ 	.byte	0x3f
	.zero		1


	//   ....[100]....
        /*13d4*/ 	.word	0x00024a20
        /*13d8*/ 	.word	0x00000009
        /*13dc*/ 	.word	0x000388c0
        /*13e0*/ 	.short	0x010a
        /*13e2*/ 	.byte	0x3f
	.zero		1


	//   ....[101]....
        /*13e4*/ 	.word	0x00024b40
        /*13e8*/ 	.word	0x0000001a
        /*13ec*/ 	.word	0x00038840
        /*13f0*/ 	.short	0x010a
        /*13f2*/ 	.byte	0x3f
	.zero		1


	//   ....[102]....
        /*13f4*/ 	.word	0x000260d0
        /*13f8*/ 	.word	0x00000012
        /*13fc*/ 	.word	0x00038820
        /*1400*/ 	.short	0x010a
        /*1402*/ 	.byte	0x3f
	.zero		1


	//   ....[103]....
        /*1404*/ 	.word	0x00026120
        /*1408*/ 	.word	0x0000001a
        /*140c*/ 	.word	0x00038860
        /*1410*/ 	.short	0x010a
        /*1412*/ 	.byte	0x3f
	.zero		1


	//   ....[104]....
        /*1414*/ 	.word	0x00026a10
        /*1418*/ 	.word	0x00000006
        /*141c*/ 	.word	0x00038840
        /*1420*/ 	.short	0x010a
        /*1422*/ 	.byte	0x3f
	.zero		1


	//   ....[105]....
        /*1424*/ 	.word	0x00026ed0
        /*1428*/ 	.word	0x00000006
        /*142c*/ 	.word	0x00038860
        /*1430*/ 	.short	0x010a
        /*1432*/ 	.byte	0x3f
	.zero		1


	//   ....[106]....
        /*1434*/ 	.word	0x00028070
        /*1438*/ 	.word	0x00000007
        /*143c*/ 	.word	0x00038820
        /*1440*/ 	.short	0x010a
        /*1442*/ 	.byte	0x3f
	.zero		1


	//   ....[107]....
        /*1444*/ 	.word	0x00028210
        /*1448*/ 	.word	0x00000005
        /*144c*/ 	.word	0x00038840
        /*1450*/ 	.short	0x010a
        /*1452*/ 	.byte	0x3f
	.zero		1


	//   ....[108]....
        /*1454*/ 	.word	0x00028260
        /*1458*/ 	.word	0x00000003
        /*145c*/ 	.word	0x00038840
        /*1460*/ 	.short	0x010a
        /*1462*/ 	.byte	0x3f
	.zero		1


	//   ....[109]....
        /*1464*/ 	.word	0x000282b0
        /*1468*/ 	.word	0x00000005
        /*146c*/ 	.word	0x00038860
        /*1470*/ 	.short	0x010a
        /*1472*/ 	.byte	0x3f
	.zero		1


	//----- nvinfo : EIATTR_NUM_MBARRIERS
	.align		4
.L_1084:
        /*1474*/ 	.byte	0x03, 0x38
        /*1476*/ 	.short	0x0017


	//----- nvinfo : EIATTR_EXIT_INSTR_OFFSETS
	.align		4
        /*1478*/ 	.byte	0x04, 0x1c
        /*147a*/ 	.short	(.L_1086 - .L_1085)


	//   ....[0]....
.L_1085:
        /*147c*/ 	.word	0x000236f0


	//----- nvinfo : EIATTR_MAX_THREADS
	.align		4
.L_1086:
        /*1480*/ 	.byte	0x04, 0x05
        /*1482*/ 	.short	(.L_1088 - .L_1087)
.L_1087:
        /*1484*/ 	.word	0x00000180
        /*1488*/ 	.word	0x00000001
        /*148c*/ 	.word	0x00000001


	//----- nvinfo : EIATTR_CRS_STACK_SIZE
	.align		4
.L_1088:
        /*1490*/ 	.byte	0x04, 0x1e
        /*1492*/ 	.short	(.L_1090 - .L_1089)
.L_1089:
        /*1494*/ 	.word	0x00000000


	//----- nvinfo : EIATTR_CBANK_PARAM_SIZE
	.align		4
.L_1090:
        /*1498*/ 	.byte	0x03, 0x19
        /*149a*/ 	.short	0x0bf0


	//----- nvinfo : EIATTR_PARAM_CBANK
	.align		4
        /*149c*/ 	.byte	0x04, 0x0a
        /*149e*/ 	.short	(.L_1092 - .L_1091)
	.align		4
.L_1091:
        /*14a0*/ 	.word	index@(.nv.constant0._ZN7cutlass13device_kernelIN5flash11enable_sm90INS1_16FlashAttnFwdSm90INS1_25CollectiveMainloopFwdSm90ILi2EN4cute5tupleIJNS5_1CILi1EEES8_S8_EEENS6_IJNS7_ILi64EEESA_SA_EEELi512ENS_10bfloat16_tEfNS_4arch4Sm90ELb1ELb0ELb0ELb1ELb1ELb1ELb1ELb0ELb0ELb1ELb1ELb0EEENS1_21CollectiveEpilogueFwdINS6_IJSA_NS7_ILi512EEESA_EEES9_SC_SE_Li256ELb1ELb1ELb1ELb0EEENS1_36VarlenDynamicPersistentTileSchedulerILi64ELi64ELi256ELi128ELb1ELb1ELb1ELb1ELb1ELb1EEEEEEEEEvNT_6ParamsE)
        /*14a4*/ 	.short	0x0210
        /*14a6*/ 	.short	0x0bf0


	//----- nvinfo : EIATTR_SW_WAR
	.align		4
.L_1092:
        /*14a8*/ 	.byte	0x04, 0x36
        /*14aa*/ 	.short	(.L_1094 - .L_1093)
.L_1093:
        /*14ac*/ 	.word	0x00000008
.L_1094:


//--------------------- .nv.info._ZN7cutlass13device_kernelIN5flash11enable_sm90INS1_16FlashAttnFwdSm90INS1_25CollectiveMainloopFwdSm90ILi2EN4cute5tupleIJNS5_1CILi1EEES8_S8_EEENS6_IJNS7_ILi128EEENS7_ILi96EEENS7_ILi64EEEEEELi256ENS_10bfloat16_tEfNS_4arch4Sm90ELb0ELb0ELb0ELb0ELb1ELb0ELb0ELb1ELb0ELb1ELb1ELb0EEENS1_21CollectiveEpilogueFwdINS6_IJSA_NS7_ILi256EEESB_EEES9_SE_SG_Li256ELb0ELb1ELb1ELb0EEENS1_19SingleTileSchedulerILb0ELb1ELb1ELi128EEEEEEEEEvNT_6ParamsE --------------------------
	.section	.nv.info._ZN7cutlass13device_kernelIN5flash11enable_sm90INS1_16FlashAttnFwdSm90INS1_25CollectiveMainloopFwdSm90ILi2EN4cute5tupleIJNS5_1CILi1EEES8_S8_EEENS6_IJNS7_ILi128EEENS7_ILi96EEENS7_ILi64EEEEEELi256ENS_10bfloat16_tEfNS_4arch4Sm90ELb0ELb0ELb0ELb0ELb1ELb0ELb0ELb1ELb0ELb1ELb1ELb0EEENS1_21CollectiveEpilogueFwdINS6_IJSA_NS7_ILi256EEESB_EEES9_SE_SG_Li256ELb0ELb1ELb1ELb0EEENS1_19SingleTileSchedulerILb0ELb1ELb1ELi128EEEEEEEEEvNT_6ParamsE,"",@"SHT_CUDA_INFO"
	.sectionflags	@""
	.align	4


	//----- nvinfo : EIATTR_CUDA_API_VERSION
	.align		4
        /*0000*/ 	.byte	0x04, 0x37
        /*0002*/ 	.short	(.L_1096 - .L_1095)
.L_1095:
        /*0004*/ 	.word	0x00000082


	//----- nvinfo : EIATTR_KPARAM_INFO
	.align		4
.L_1096:
        /*0008*/ 	.byte	0x04, 0x17
        /*000a*/ 	.short	(.L_1098 - .L_1097)
.L_1097:
        /*000c*/ 	.word	0x00000000
        /*0010*/ 	.short	0x0000
        /*0012*/ 	.short	0x0070
        /*0014*/ 	.byte	0x00, 0xf0, 0x01, 0x28


	//----- nvinfo : EIATTR_SPARSE_MMA_MASK
	.align		4
.L_1098:
        /*0018*/ 	.byte	0x03, 0x50
        /*001a*/ 	.short	0x0000


	//----- nvinfo : EIATTR_MAXREG_COUNT
	.align		4
        /*001c*/ 	.byte	0x03, 0x1b
        /*001e*/ 	.short	0x00a8


	//----- nvinfo : EIATTR_NUM_BARRIERS
	.align		4
        /*0020*/ 	.byte	0x02, 0x4c
        /*0022*/ 	.byte	0x10
	.zero		1


	//----- nvinfo : EIATTR_EXTERNS
	.align		4
        /*0024*/ 	.byte	0x04, 0x0f
        /*0026*/ 	.short	(.L_1100 - .L_1099)


	//   ....[0]....
	.align		4
.L_1099:
        /*0028*/ 	.word	index@(__assertfail)


	//----- nvinfo : EIATTR_MERCURY_ISA_VERSION
	.align		4
.L_1100:
        /*002c*/ 	.byte	0x03, 0x5f
        /*002e*/ 	.short	0x0101


	//----- nvinfo : EIATTR_INT_WARP_WIDE_INSTR_OFFSETS
	.align		4
        /*0030*/ 	.byte	0x04, 0x31
        /*0032*/ 	.short	(.L_1102 - .L_1101)


	//   ....[0]....
.L_1101:
        /*0034*/ 	.word	0x000000b0


	//   ....[1]....
        /*0038*/ 	.word	0x000000c0


	//   ....[2]....
        /*003c*/ 	.word	0x00000160


	//----- nvinfo : EIATTR_COOP_GROUP_MASK_REGIDS
	.align		4
.L_1102:
        /*0040*/ 	.byte	0x04, 0x29
        /*0042*/ 	.short	(.L_1104 - .L_1103)


	//   ....[0]....
.L_1103:
        /*0044*/ 	.word	0xffffffff


	//   ....[1]....
        /*0048*/ 	.word	0xffffffff


	//   ....[2]....
        /*004c*/ 	.word	0xffffffff


	//   ....[3]....
        /*0050*/ 	.word	0xffffffff


	//   ....[4]....
        /*0054*/ 	.word	0xffffffff


	//   ....[5]....
        /*0058*/ 	.word	0xffffffff


	//   ....[6]....
        /*005c*/ 	.word	0xffffffff


	//   ....[7]....
        /*0060*/ 	.word	0xffffffff


	//   ....[8]....
        /*0064*/ 	.word	0xffffffff


	//   ....[9]....
        /*0068*/ 	.word	0xffffffff


	//   ....[10]....
        /*006c*/ 	.word	0xffffffff


	//   ....[11]....
        /*0070*/ 	.word	0xffffffff


	//   ....[12]....
        /*0074*/ 	.word	0xffffffff


	//   ....[13]....
        /*0078*/ 	.word	0xffffffff


	//   ....[14]....
        /*007c*/ 	.word	0xffffffff


	//   ....[15]....
        /*0080*/ 	.word	0xffffffff


	//   ....[16]....
        /*0084*/ 	.word	0xffffffff


	//   ....[17]....
        /*0088*/ 	.word	0xffffffff


	//   ....[18]....
        /*008c*/ 	.word	0xffffffff


	//   ....[19]....
        /*0090*/ 	.word	0xffffffff


	//   ....[20]....
        /*0094*/ 	.word	0xffffffff


	//   ....[21]....
        /*0098*/ 	.word	0xffffffff


	//   ....[22]....
        /*009c*/ 	.word	0xffffffff


	//   ....[23]....
        /*00a0*/ 	.word	0xffffffff


	//   ....[24]....
        /*00a4*/ 	.word	0xffffffff


	//   ....[25]....
        /*00a8*/ 	.word	0xffffffff


	//   ....[26]....
        /*00ac*/ 	.word	0xffffffff


	//   ....[27]....
        /*00b0*/ 	.word	0xffffffff


	//   ....[28]....
        /*00b4*/ 	.word	0xffffffff


	//   ....[29]....
        /*00b8*/ 	.word	0xffffffff


	//   ....[30]....
        /*00bc*/ 	.word	0xffffffff


	//   ....[31]....
        /*00c0*/ 	.word	0xffffffff


	//   ....[32]....
        /*00c4*/ 	.word	0xffffffff


	//   ....[33]....
        /*00c8*/ 	.word	0xffffffff


	//   ....[34]....
        /*00cc*/ 	.word	0xffffffff


	//   ....[35]....
        /*00d0*/ 	.word	0xffffffff


	//   ....[36]....
        /*00d4*/ 	.word	0xffffffff


	//   ....[37]....
        /*00d8*/ 	.word	0xffffffff


	//   ....[38]....
        /*00dc*/ 	.word	0xffffffff


	//   ....[39]....
        /*00e0*/ 	.word	0xffffffff


	//   ....[40]....
        /*00e4*/ 	.word	0xffffffff


	//   ....[41]....
        /*00e8*/ 	.word	0xffffffff


	//   ....[42]....
        /*00ec*/ 	.word	0xffffffff


	//   ....[43]....
        /*00f0*/ 	.word	0xffffffff


	//   ....[44]....
        /*00f4*/ 	.word	0xffffffff


	//   ....[45]....
        /*00f8*/ 	.word	0xffffffff


	//   ....[46]....
        /*00fc*/ 	.word	0xffffffff


	//   ....[47]....
        /*0100*/ 	.word	0xffffffff


	//   ....[48]....
        /*0104*/ 	.word	0xffffffff


	//   ....[49]....
        /*0108*/ 	.word	0xffffffff


	//   ....[50]....
        /*010c*/ 	.word	0xffffffff


	//   ....[51]....
        /*0110*/ 	.word	0xffffffff


	//   ....[52]....
        /*0114*/ 	.word	0xffffffff


	//   ....[53]....
        /*0118*/ 	.word	0xffffffff


	//   ....[54]....
        /*011c*/ 	.word	0xffffffff


	//   ....[55]....
        /*0120*/ 	.word	0xffffffff


	//   ....[56]....
        /*0124*/ 	.word	0xffffffff


	//   ....[57]....
        /*0128*/ 	.word	0xffffffff


	//   ....[58]....
        /*012c*/ 	.word	0xffffffff


	//   ....[59]....
        /*0130*/ 	.word	0xffffffff


	//   ....[60]....
        /*0134*/ 	.word	0xffffffff


	//   ....[61]....
        /*0138*/ 	.word	0xffffffff


	//   ....[62]....
        /*013c*/ 	.word	0xffffffff


	//   ....[63]....
        /*0140*/ 	.word	0xffffffff


	//   ....[64]....
        /*0144*/ 	.word	0xffffffff


	//   ....[65]....
        /*0148*/ 	.word	0xffffffff


	//   ....[66]....
        /*014c*/ 	.word	0xffffffff


	//   ....[67]....
        /*0150*/ 	.word	0xffffffff


	//   ....[68]....
        /*0154*/ 	.word	0xffffffff


	//   ....[69]....
        /*0158*/ 	.word	0xffffffff


	//   ....[70]....
        /*015c*/ 	.word	0xffffffff


	//   ....[71]....
        /*0160*/ 	.word	0xffffffff


	//   ....[72]....
        /*0164*/ 	.word	0xffffffff


	//   ....[73]....
        /*0168*/ 	.word	0xffffffff


	//   ....[74]....
        /*016c*/ 	.word	0xffffffff


	//   ....[75]....
        /*0170*/ 	.word	0xffffffff


	//   ....[76]....
        /*0174*/ 	.word	0xffffffff


	//   ....[77]....
        /*0178*/ 	.word	0xffffffff


	//   ....[78]....
        /*017c*/ 	.word	0xffffffff


	//   ....[79]....
        /*0180*/ 	.word	0xffffffff


	//   ....[80]....
        /*0184*/ 	.word	0xffffffff


	//   ....[81]....
        /*0188*/ 	.word	0xffffffff


	//   ....[82]....
        /*018c*/ 	.word	0xffffffff


	//   ....[83]....
        /*0190*/ 	.word	0xffffffff


	//   ....[84]....
        /*0194*/ 	.word	0xffffffff


	//   ....[85]....
        /*0198*/ 	.word	0xffffffff


	//   ....[86]....
        /*019c*/ 	.word	0xffffffff


	//   ....[87]....
        /*01a0*/ 	.word	0xffffffff


	//   ....[88]....
        /*01a4*/ 	.word	0xffffffff


	//   ....[89]....
        /*01a8*/ 	.word	0xffffffff


	//   ....[90]....
        /*01ac*/ 	.word	0xffffffff


	//   ....[91]....
        /*01b0*/ 	.word	0xffffffff


	//   ....[92]....
        /*01b4*/ 	.word	0xffffffff


	//   ....[93]....
        /*01b8*/ 	.word	0x0500000f


	//   ....[94]....
        /*01bc*/ 	.word	0x0500000f


	//   ....[95]....
        /*01c0*/ 	.word	0x0500000f


	//   ....[96]....
        /*01c4*/ 	.word	0x0500000f


	//   ....[97]....
        /*01c8*/ 	.word	0x0500000f


	//   ....[98]....
        /*01cc*/ 	.word	0x0500000f


	//   ....[99]....
        /*01d0*/ 	.word	0x0500000f


	//   ....[100]....
        /*01d4*/ 	.word	0x0500000f


	//   ....[101]....
        /*01d8*/ 	.word	0x0500000f


	//   ....[102]....
        /*01dc*/ 	.word	0x0500000f


	//   ....[103]....
        /*01e0*/ 	.word	0x0500000f


	//   ....[104]....
        /*01e4*/ 	.word	0x0500000f


	//   ....[105]....
        /*01e8*/ 	.word	0x0500000f


	//   ....[106]....
        /*01ec*/ 	.word	0x0500000f


	//   ....[107]....
        /*01f0*/ 	.word	0x0500000f


	//   ....[108]....
        /*01f4*/ 	.word	0x0500000f


	//   ....[109]....
        /*01f8*/ 	.word	0x0500000f


	//   ....[110]....
        /*01fc*/ 	.word	0x0500000f


	//   ....[111]....
        /*0200*/ 	.word	0x0500000f


	//   ....[112]....
        /*0204*/ 	.word	0x0500000f


	//   ....[113]....
        /*0208*/ 	.word	0x0500000f


	//   ....[114]....
        /*020c*/ 	.word	0x0500000f


	//   ....[115]....
        /*0210*/ 	.word	0x0500000f


	//   ....[116]....
        /*0214*/ 	.word	0x0500000f


	//   ....[117]....
        /*0218*/ 	.word	0x0500000f


	//   ....[118]....
        /*021c*/ 	.word	0x0500000f


	//   ....[119]....
        /*0220*/ 	.word	0x0500000f


	//   ....[120]....
        /*0224*/ 	.word	0x0500000f


	//   ....[121]....
        /*0228*/ 	.word	0x0500000f


	//   ....[122]....
        /*022c*/ 	.word	0x0500000f


	//   ....[123]....
        /*0230*/ 	.word	0x0500000f


	//   ....[124]....
        /*0234*/ 	.word	0x0500000f


	//   ....[125]....
        /*0238*/ 	.word	0x0500000f


	//   ....[126]....
        /*023c*/ 	.word	0x0500000f


	//   ....[127]....
        /*0240*/ 	.word	0x0500000f


	//   ....[128]....
        /*0244*/ 	.word	0x0500000f


	//   ....[129]....
        /*0248*/ 	.word	0x0500000f


	//   ....[130]....
        /*024c*/ 	.word	0x0500000f


	//   ....[131]....
        /*0250*/ 	.word	0x0500000f


	//   ....[132]....
        /*0254*/ 	.word	0x0500000f


	//   ....[133]....
        /*0258*/ 	.word	0x0500000f


	//   ....[134]....
        /*025c*/ 	.word	0x0500000f


	//   ....[135]....
        /*0260*/ 	.word	0x0500000f


	//   ....[136]....
        /*0264*/ 	.word	0x0500000f


	//   ....[137]....
        /*0268*/ 	.word	0x0500000f


	//   ....[138]....
        /*026c*/ 	.word	0x0500000f


	//   ....[139]....
        /*0270*/ 	.word	0x0500000f


	//   ....[140]....
        /*0274*/ 	.word	0x0500000f


	//   ....[141]....
        /*0278*/ 	.word	0x0500000f


	//   ....[142]....
        /*027c*/ 	.word	0x0500000f


	//   ....[143]....
        /*0280*/ 	.word	0x0500000f


	//   ....[144]....
        /*0284*/ 	.word	0x0500000f


	//   ....[145]....
        /*0288*/ 	.word	0x0500000f


	//   ....[146]....
        /*028c*/ 	.word	0x0500000f


	//   ....[147]....
        /*0290*/ 	.word	0x0500000f


	//   ....[148]....
        /*0294*/ 	.word	0x0500000f


	//   ....[149]....
        /*0298*/ 	.word	0x0500000f


	//   ....[150]....
        /*029c*/ 	.word	0x0500000f


	//   ....[151]....
        /*02a0*/ 	.word	0x0500000f


	//   ....[152]....
        /*02a4*/ 	.word	0x0500000f


	//   ....[153]....
        /*02a8*/ 	.word	0x0500000f


	//   ....[154]....
        /*02ac*/ 	.word	0x0500000f


	//   ....[155]....
        /*02b0*/ 	.word	0x0500000f


	//   ....[156]....
        /*02b4*/ 	.word	0x0500000f


	//   ....[157]....
        /*02b8*/ 	.word	0x0500000f


	//   ....[158]....
        /*02bc*/ 	.word	0x0500000f


	//----- nvinfo : EIATTR_COOP_GROUP_INSTR_OFFSETS
	.align		4
.L_1104:
        /*02c0*/ 	.byte	0x04, 0x28
        /*02c2*/ 	.short	(.L_1106 - .L_1105)


	//   ....[0]....
.L_1105:
        /*02c4*/ 	.word	0x00000060


	//   ....[1]....
        /*02c8*/ 	.word	0x000000a0


	//   ....[2]....
        /*02cc*/ 	.word	0x000002c0


	//   ....[3]....
        /*02d0*/ 	.word	0x00000420


	//   ....[4]....
        /*02d4*/ 	.word	0x00000540


	//   ....[5]....
        /*02d8*/ 	.word	0x000006a0


	//   ....[6]....
        /*02dc*/ 	.word	0x00001230


	//   ....[7]....
        /*02e0*/ 	.word	0x00001e20


	//   ....[8]....
        /*02e4*/ 	.word	0x00001e70


	//   ....[9]....
        /*02e8*/ 	.word	0x000022b0


	//   ....[10]....
        /*02ec*/ 	.word	0x00002320


	//   ....[11]....
        /*02f0*/ 	.word	0x000033c0


	//   ....[12]....
        /*02f4*/ 	.word	0x000033f0


	//   ....[13]....
        /*02f8*/ 	.word	0x00003850


	//   ....[14]....
        /*02fc*/ 	.word	0x00003a20


	//   ....[15]....
        /*0300*/ 	.word	0x00004bf0


	//   ....[16]....
        /*0304*/ 	.word	0x00004c30


	//   ....[17]....
        /*0308*/ 	.word	0x00004c60


	//   ....[18]....
        /*030c*/ 	.word	0x00004c90


	//   ....[19]....
        /*0310*/ 	.word	0x00005d40


	//   ....[20]....
        /*0314*/ 	.word	0x00005da0


	//   ....[21]....
        /*0318*/ 	.word	0x00005de0


	//   ....[22]....
        /*031c*/ 	.word	0x00005e10


	//   ....[23]....
        /*0320*/ 	.word	0x00005e50


	//   ....[24]....
        /*0324*/ 	.word	0x00005e70


	//   ....[25]....
        /*0328*/ 	.word	0x00006ad0


	//   ....[26]....
        /*032c*/ 	.word	0x00006ae0


	//   ....[27]....
        /*0330*/ 	.word	0x00007b10


	//   ....[28]....
        /*0334*/ 	.word	0x00008bf0


	//   ....[29]....
        /*0338*/ 	.word	0x00008c10


	//   ....[30]....
        /*033c*/ 	.word	0x00008c20


	//   ....[31]....
        /*0340*/ 	.word	0x00008c60


	//   ....[32]....
        /*0344*/ 	.word	0x00008cb0


	//   ....[33]....
        /*0348*/ 	.word	0x00008cd0


	//   ....[34]....
        /*034c*/ 	.word	0x00008d20


	//   ....[35]....
        /*0350*/ 	.word	0x00008d40


	//   ....[36]....
        /*0354*/ 	.word	0x00008d90


	//   ....[37]....
        /*0358*/ 	.word	0x00008db0


	//   ....[38]....
        /*035c*/ 	.word	0x00008e00


	//   ....[39]....
        /*0360*/ 	.word	0x00008e20


	//   ....[40]....
        /*0364*/ 	.word	0x00009370


	//   ....[41]....
        /*0368*/ 	.word	0x000093a0


	//   ....[42]....
        /*036c*/ 	.word	0x000093d0


	//   ....[43]....
        /*0370*/ 	.word	0x00009430


	//   ....[44]....
        /*0374*/ 	.word	0x00009490


	//   ....[45]....
        /*0378*/ 	.word	0x000094b0


	//   ....[46]....
        /*037c*/ 	.word	0x00009510


	//   ....[47]....
        /*0380*/ 	.word	0x00009530


	//   ....[48]....
        /*0384*/ 	.word	0x00009590


	//   ....[49]....
        /*0388*/ 	.word	0x000095b0


	//   ....[50]....
        /*038c*/ 	.word	0x00009610


	//   ....[51]....
        /*0390*/ 	.word	0x00009630


	//   ....[52]....
        /*0394*/ 	.word	0x00009690


	//   ....[53]....
        /*0398*/ 	.word	0x000096b0


	//   ....[54]....
        /*039c*/ 	.word	0x00009700


	//   ....[55]....
        /*03a0*/ 	.word	0x00009720


	//   ....[56]....
        /*03a4*/ 	.word	0x00009aa0


	//   ....[57]....
        /*03a8*/ 	.word	0x00009ad0


	//   ....[58]....
        /*03ac*/ 	.word	0x00009b10


	//   ....[59]....
        /*03b0*/ 	.word	0x00009b30


	//   ....[60]....
        /*03b4*/ 	.word	0x00009b50


	//   ....[61]....
        /*03b8*/ 	.word	0x00009b70


	//   ....[62]....
        /*03bc*/ 	.word	0x00009b90


	//   ....[63]....
        /*03c0*/ 	.word	0x00009bc0


	//   ....[64]....
        /*03c4*/ 	.word	0x00009c60


	//   ....[65]....
        /*03c8*/ 	.word	0x00009c90


	//   ....[66]....
        /*03cc*/ 	.word	0x00009ca0


	//   ....[67]....
        /*03d0*/ 	.word	0x00009d30


	//   ....[68]....
        /*03d4*/ 	.word	0x0000a520


	//   ....[69]....
        /*03d8*/ 	.word	0x0000a540


	//   ....[70]....
        /*03dc*/ 	.word	0x0000a550


	//   ....[71]....
        /*03e0*/ 	.word	0x0000a560


	//   ....[72]....
        /*03e4*/ 	.word	0x0000a570


	//   ....[73]....
        /*03e8*/ 	.word	0x0000a580


	//   ....[74]....
        /*03ec*/ 	.word	0x0000a5a0


	//   ....[75]....
        /*03f0*/ 	.word	0x0000a5c0


	//   ....[76]....
        /*03f4*/ 	.word	0x0000a5f0


	//   ....[77]....
        /*03f8*/ 	.word	0x0000a630


	//   ....[78]....
        /*03fc*/ 	.word	0x0000a670


	//   ....[79]....
        /*0400*/ 	.word	0x0000a6c0


	//   ....[80]....
        /*0404*/ 	.word	0x0000aa10


	//   ....[81]....
        /*0408*/ 	.word	0x0000aa30


	//   ....[82]....
        /*040c*/ 	.word	0x0000aa40


	//   ....[83]....
        /*0410*/ 	.word	0x0000aa50


	//   ....[84]....
        /*0414*/ 	.word	0x0000aa60


	//   ....[85]....
        /*0418*/ 	.word	0x0000aa90


	//   ....[86]....
        /*041c*/ 	.word	0x0000aaf0


	//   ....[87]....
        /*0420*/ 	.word	0x0000ab10


	//   ....[88]....
        /*0424*/ 	.word	0x0000ab70


	//   ....[89]....
        /*0428*/ 	.word	0x0000ab80


	//   ....[90]....
        /*042c*/ 	.word	0x0000abf0


	//   ....[91]....
        /*0430*/ 	.word	0x0000ac10


	//   ....[92]....
        /*0434*/ 	.word	0x0000af70


	//   ....[93]....
        /*0438*/ 	.word	0x0000b410


	//   ....[94]....
        /*043c*/ 	.word	0x0000b500


	//   ....[95]....
        /*0440*/ 	.word	0x0000b5a0


	//   ....[96]....
        /*0444*/ 	.word	0x0000b620


	//   ....[97]....
        /*0448*/ 	.word	0x0000b6d0


	//   ....[98]....
        /*044c*/ 	.word	0x0000b730


	//   ....[99]....
        /*0450*/ 	.word	0x0000b7f0


	//   ....[100]....
        /*0454*/ 	.word	0x0000b850


	//   ....[101]....
        /*0458*/ 	.word	0x0000b910


	//   ....[102]....
        /*045c*/ 	.word	0x0000b970


	//   ....[103]....
        /*0460*/ 	.word	0x0000ba30


	//   ....[104]....
        /*0464*/ 	.word	0x0000ba90


	//   ....[105]....
        /*0468*/ 	.word	0x0000bb30


	//   ....[106]....
        /*046c*/ 	.word	0x0000bbc0


	//   ....[107]....
        /*0470*/ 	.word	0x0000bc20


	//   ....[108]....
        /*0474*/ 	.word	0x0000bce0


	//   ....[109]....
        /*0478*/ 	.word	0x0000bda0


	//   ....[110]....
        /*047c*/ 	.word	0x0000be00


	//   ....[111]....
        /*0480*/ 	.word	0x0000bed0


	//   ....[112]....
        /*0484*/ 	.word	0x0000bf30


	//   ....[113]....
        /*0488*/ 	.word	0x0000c000


	//   ....[114]....
        /*048c*/ 	.word	0x0000c060


	//   ....[115]....
        /*0490*/ 	.word	0x0000c130


	//   ....[116]....
        /*0494*/ 	.word	0x0000c190


	//   ....[117]....
        /*0498*/ 	.word	0x0000c250


	//   ....[118]....
        /*049c*/ 	.word	0x0000c2b0


	//   ....[119]....
        /*04a0*/ 	.word	0x0000c360


	//   ....[120]....
        /*04a4*/ 	.word	0x0000c3e0


	//   ....[121]....
        /*04a8*/ 	.word	0x0000c480


	//   ....[122]....
        /*04ac*/ 	.word	0x0000c5d0


	//   ....[123]....
        /*04b0*/ 	.word	0x0000c6a0


	//   ....[124]....
        /*04b4*/ 	.word	0x0000c720


	//   ....[125]....
        /*04b8*/ 	.word	0x0000c7e0


	//   ....[126]....
        /*04bc*/ 	.word	0x0000c8c0


	//   ....[127]....
        /*04c0*/ 	.word	0x0000c980


	//   ....[128]....
        /*04c4*/ 	.word	0x0000ca60


	//   ....[129]....
        /*04c8*/ 	.word	0x0000cb20


	//   ....[130]....
        /*04cc*/ 	.word	0x0000cc00


	//   ....[131]....
        /*04d0*/ 	.word	0x0000ccc0


	//   ....[132]....
        /*04d4*/ 	.word	0x0000cda0


	//   ....[133]....
        /*04d8*/ 	.word	0x0000ce70


	//   ....[134]....
        /*04dc*/ 	.word	0x0000cfd0


	//   ....[135]....
        /*04e0*/ 	.word	0x0000d070


	//   ....[136]....
        /*04e4*/ 	.word	0x0000d0d0


	//   ....[137]....
        /*04e8*/ 	.word	0x0000d170


	//   ....[138]....
        /*04ec*/ 	.word	0x0000d1d0


	//   ....[139]....
        /*04f0*/ 	.word	0x0000d270


	//   ....[140]....
        /*04f4*/ 	.word	0x0000d2d0


	//   ....[141]....
        /*04f8*/ 	.word	0x0000d370


	//   ....[142]....
        /*04fc*/ 	.word	0x0000d3d0


	//   ....[143]....
        /*0500*/ 	.word	0x0000d470


	//   ....[144]....
        /*0504*/ 	.word	0x0000d4d0


	//   ....[145]....
        /*0508*/ 	.word	0x0000d570


	//   ....[146]....
        /*050c*/ 	.word	0x0000d660


	//   ....[147]....
        /*0510*/ 	.word	0x0000d700


	//   ....[148]....
        /*0514*/ 	.word	0x0000d770


	//   ....[149]....
        /*0518*/ 	.word	0x0000d840


	//   ....[150]....
        /*051c*/ 	.word	0x0000d8a0


	//   ....[151]....
        /*0520*/ 	.word	0x0000d980


	//   ....[152]....
        /*0524*/ 	.word	0x0000d9e0


	//   ....[153]....
        /*0528*/ 	.word	0x0000dac0


	//   ....[154]....
        /*052c*/ 	.word	0x0000db20


	//   ....[155]....
        /*0530*/ 	.word	0x0000dc00


	//   ....[156]....
        /*0534*/ 	.word	0x0000dc60


	//   ....[157]....
        /*0538*/ 	.word	0x0000dd40


	//   ....[158]....
        /*053c*/ 	.word	0x0000de30


	//----- nvinfo : EIATTR_REG_RECONFIG
	.align		4
.L_1106:
        /*0540*/ 	.byte	0x01, 0x54
	.zero		2


	//----- nvinfo : EIATTR_SYSCALL_OFFSETS
	.align		4
        /*0544*/ 	.byte	0x04, 0x46
        /*0546*/ 	.short	(.L_1108 - .L_1107)


	//   ....[0]....
.L_1107:
        /*0548*/ 	.word	0x000013f0


	//   ....[1]....
        /*054c*/ 	.word	0x00008250


	//   ....[2]....
        /*0550*/ 	.word	0x00008390


	//   ....[3]....
        /*0554*/ 	.word	0x00008480


	//   ....[4]....
        /*0558*/ 	.word	0x00009090


	//----- nvinfo : EIATTR_MBARRIER_INSTR_OFFSETS
	.align		4
.L_1108:
        /*055c*/ 	.byte	0x04, 0x39
        /*055e*/ 	.short	(.L_1110 - .L_1109)


	//   ....[0]....
.L_1109:
        /*0560*/ 	.word	0x00000170
        /*0564*/ 	.word	0x000000ff
        /*0568*/ 	.word	0x00022800
        /*056c*/ 	.short	0x0100
        /*056e*/ 	.byte	0x08
	.zero		1


	//   ....[1]....
        /*0570*/ 	.word	0x00000180
        /*0574*/ 	.word	0x000000ff
        /*0578*/ 	.word	0x00022820
        /*057c*/ 	.short	0x0100
        /*057e*/ 	.byte	0x08
	.zero		1


	//   ....[2]....
        /*0580*/ 	.word	0x00000270
        /*0584*/ 	.word	0x000000ff
        /*0588*/ 	.word	0x00022830
        /*058c*/ 	.short	0x0100
        /*058e*/ 	.byte	0x08
	.zero		1


	//   ....[3]....
        /*0590*/ 	.word	0x00000280
        /*0594*/ 	.word	0x000000ff
        /*0598*/ 	.word	0x00022840
        /*059c*/ 	.short	0x0100
        /*059e*/ 	.byte	0x08
	.zero		1


	//   ....[4]....
        /*05a0*/ 	.word	0x00000290
        /*05a4*/ 	.word	0x000000ff
        /*05a8*/ 	.word	0x00022838
        /*05ac*/ 	.short	0x0100
        /*05ae*/ 	.byte	0x08
	.zero		1


	//   ....[5]....
        /*05b0*/ 	.word	0x000002a0
        /*05b4*/ 	.word	0x000000ff
        /*05b8*/ 	.word	0x00022848
        /*05bc*/ 	.short	0x0100
        /*05be*/ 	.byte	0x08
	.zero		1


	//   ....[6]....
        /*05c0*/ 	.word	0x000003d0
        /*05c4*/ 	.word	0x000000ff
        /*05c8*/ 	.word	0x00022850
        /*05cc*/ 	.short	0x0100
        /*05ce*/ 	.byte	0x08
	.zero		1


	//   ....[7]....
        /*05d0*/ 	.word	0x000003e0
        /*05d4*/ 	.word	0x000000ff
        /*05d8*/ 	.word	0x00022860
        /*05dc*/ 	.short	0x0100
        /*05de*/ 	.byte	0x08
	.zero		1


	//   ....[8]....
        /*05e0*/ 	.word	0x000003f0
        /*05e4*/ 	.word	0x000000ff
        /*05e8*/ 	.word	0x00022858
        /*05ec*/ 	.short	0x0100
        /*05ee*/ 	.byte	0x08
	.zero		1


	//   ....[9]....
        /*05f0*/ 	.word	0x00000400
        /*05f4*/ 	.word	0x000000ff
        /*05f8*/ 	.word	0x00022868
        /*05fc*/ 	.short	0x0100
        /*05fe*/ 	.byte	0x08
	.zero		1


	//   ....[10]....
        /*0600*/ 	.word	0x000004f0
        /*0604*/ 	.word	0x000000ff
        /*0608*/ 	.word	0x00022870
        /*060c*/ 	.short	0x0100
        /*060e*/ 	.byte	0x06
	.zero		1


	//   ....[11]....
        /*0610*/ 	.word	0x00000500
        /*0614*/ 	.word	0x000000ff
        /*0618*/ 	.word	0x00022880
        /*061c*/ 	.short	0x0100
        /*061e*/ 	.byte	0x06
	.zero		1


	//   ....[12]....
        /*0620*/ 	.word	0x00000510
        /*0624*/ 	.word	0x000000ff
        /*0628*/ 	.word	0x00022878
        /*062c*/ 	.short	0x0100
        /*062e*/ 	.byte	0x06
	.zero		1


	//   ....[13]....
        /*0630*/ 	.word	0x00000520
        /*0634*/ 	.word	0x000000ff
        /*0638*/ 	.word	0x00022888
        /*063c*/ 	.short	0x0100
        /*063e*/ 	.byte	0x06
	.zero		1


	//   ....[14]....
        /*0640*/ 	.word	0x00000650
        /*0644*/ 	.word	0x000000ff
        /*0648*/ 	.word	0x00022890
        /*064c*/ 	.short	0x0100
        /*064e*/ 	.byte	0x08
	.zero		1


	//   ....[15]....
        /*0650*/ 	.word	0x00000660
        /*0654*/ 	.word	0x000000ff
        /*0658*/ 	.word	0x000228a0
        /*065c*/ 	.short	0x0100
        /*065e*/ 	.byte	0x08
	.zero		1


	//   ....[16]....
        /*0660*/ 	.word	0x00000670
        /*0664*/ 	.word	0x000000ff
        /*0668*/ 	.word	0x00022898
        /*066c*/ 	.short	0x0100
        /*066e*/ 	.byte	0x08
	.zero		1


	//   ....[17]....
        /*0670*/ 	.word	0x00000680
        /*0674*/ 	.word	0x000000ff
        /*0678*/ 	.word	0x000228a8
        /*067c*/ 	.short	0x0100
        /*067e*/ 	.byte	0x08
	.zero		1


	//   ....[18]....
        /*0680*/ 	.word	0x000007c0
        /*0684*/ 	.word	0x000000ff
        /*0688*/ 	.word	0x000228b0
        /*068c*/ 	.short	0x0100
        /*068e*/ 	.byte	0x08
	.zero		1


	//   ....[19]....
        /*0690*/ 	.word	0x000007d0
        /*0694*/ 	.word	0x000000ff
        /*0698*/ 	.word	0x000228c0
        /*069c*/ 	.short	0x0100
        /*069e*/ 	.byte	0x08
	.zero		1


	//   ....[20]....
        /*06a0*/ 	.word	0x000007e0
        /*06a4*/ 	.word	0x000000ff
        /*06a8*/ 	.word	0x000228b8
        /*06ac*/ 	.short	0x0100
        /*06ae*/ 	.byte	0x08
	.zero		1


	//   ....[21]....
        /*06b0*/ 	.word	0x000007f0
        /*06b4*/ 	.word	0x000000ff
        /*06b8*/ 	.word	0x000228c8
        /*06bc*/ 	.short	0x0100
        /*06be*/ 	.byte	0x08
	.zero		1


	//   ....[22]....
        /*06c0*/ 	.word	0x00001420
        /*06c4*/ 	.word	0x000000ff
        /*06c8*/ 	.word	0x00022800
        /*06cc*/ 	.short	0x010a
        /*06ce*/ 	.byte	0x29
	.zero		1


	//   ....[23]....
        /*06d0*/ 	.word	0x000014b0
        /*06d4*/ 	.word	0x000000ff
        /*06d8*/ 	.word	0x00022830
        /*06dc*/ 	.short	0x010a
        /*06de*/ 	.byte	0x29
	.zero		1


	//   ....[24]....
        /*06e0*/ 	.word	0x000014f0
        /*06e4*/ 	.word	0x000000ff
        /*06e8*/ 	.word	0x00022830
        /*06ec*/ 	.short	0x010a
        /*06ee*/ 	.byte	0x29
	.zero		1


	//   ....[25]....
        /*06f0*/ 	.word	0x00001820
        /*06f4*/ 	.word	0x000000ff
        /*06f8*/ 	.word	0x00000000
        /*06fc*/ 	.short	0x0101
        /*06fe*/ 	.byte	0x04
	.zero		1


	//   ....[26]....
        /*0700*/ 	.word	0x00002b30
        /*0704*/ 	.word	0x000000ff
        /*0708*/ 	.word	0x00022850
        /*070c*/ 	.short	0x010a
        /*070e*/ 	.byte	0x29
	.zero		1


	//   ....[27]....
        /*0710*/ 	.word	0x00002b70
        /*0714*/ 	.word	0x000000ff
        /*0718*/ 	.word	0x00022850
        /*071c*/ 	.short	0x010a
        /*071e*/ 	.byte	0x29
	.zero		1


	//   ....[28]....
        /*0720*/ 	.word	0x00002ed0
        /*0724*/ 	.word	0x000000ff
        /*0728*/ 	.word	0x00000000
        /*072c*/ 	.short	0x0101
        /*072e*/ 	.byte	0x04
	.zero		1


	//   ....[29]....
        /*0730*/ 	.word	0x00003010
        /*0734*/ 	.word	0x000000ff
        /*0738*/ 	.word	0x00022830
        /*073c*/ 	.short	0x010a
        /*073e*/ 	.byte	0x1a
	.zero		1


	//   ....[30]....
        /*0740*/ 	.word	0x00003050
        /*0744*/ 	.word	0x000000ff
        /*0748*/ 	.word	0x00022830
        /*074c*/ 	.short	0x010a
        /*074e*/ 	.byte	0x1a
	.zero		1


	//   ....[31]....
        /*0750*/ 	.word	0x00003280
        /*0754*/ 	.word	0x000000ff
        /*0758*/ 	.word	0x00000000
        /*075c*/ 	.short	0x0101
        /*075e*/ 	.byte	0x0b
	.zero		1


	//   ....[32]....
        /*0760*/ 	.word	0x000048d0
        /*0764*/ 	.word	0x000000ff
        /*0768*/ 	.word	0x00022850
        /*076c*/ 	.short	0x010a
        /*076e*/ 	.byte	0x1a
	.zero		1


	//   ....[33]....
        /*0770*/ 	.word	0x00004910
        /*0774*/ 	.word	0x000000ff
        /*0778*/ 	.word	0x00022850
        /*077c*/ 	.short	0x010a
        /*077e*/ 	.byte	0x1a
	.zero		1


	//   ....[34]....
        /*0780*/ 	.word	0x00004bd0
        /*0784*/ 	.word	0x000000ff
        /*0788*/ 	.word	0x00000000
        /*078c*/ 	.short	0x0101
        /*078e*/ 	.byte	0x0b
	.zero		1


	//   ....[35]....
        /*0790*/ 	.word	0x00005e80
        /*0794*/ 	.word	0x000000ff
        /*0798*/ 	.word	0x00000000
        /*079c*/ 	.short	0x0101
        /*079e*/ 	.byte	0x04
	.zero		1


	//   ....[36]....
        /*07a0*/ 	.word	0x00008990
        /*07a4*/ 	.word	0x000000ff
        /*07a8*/ 	.word	0x00022840
        /*07ac*/ 	.short	0x010a
        /*07ae*/ 	.byte	0x2b
	.zero		1


	//   ....[37]....
        /*07b0*/ 	.word	0x00008ec0
        /*07b4*/ 	.word	0x000000ff
        /*07b8*/ 	.word	0x00022830
        /*07bc*/ 	.short	0x0107
        /*07be*/ 	.byte	0x2b
	.zero		1


	//   ....[38]....
        /*07c0*/ 	.word	0x00008f30
        /*07c4*/ 	.word	0x000000ff
        /*07c8*/ 	.word	0x00022830
        /*07cc*/ 	.short	0x0101
        /*07ce*/ 	.byte	0x2b
	.zero		1


	//   ....[39]....
        /*07d0*/ 	.word	0x000097f0
        /*07d4*/ 	.word	0x000000ff
        /*07d8*/ 	.word	0x00022800
        /*07dc*/ 	.short	0x0107
        /*07de*/ 	.byte	0x2b
	.zero		1


	//   ....[40]....
        /*07e0*/ 	.word	0x00009830
        /*07e4*/ 	.word	0x000000ff
        /*07e8*/ 	.word	0x00022800
        /*07ec*/ 	.short	0x0101
        /*07ee*/ 	.byte	0x2b
	.zero		1


	//   ....[41]....
        /*07f0*/ 	.word	0x00009840
        /*07f4*/ 	.word	0x000000ff
        /*07f8*/ 	.word	0x00022820
        /*07fc*/ 	.short	0x010a
        /*07fe*/ 	.byte	0x2b
	.zero		1


	//   ....[42]....
        /*0800*/ 	.word	0x00009890
        /*0804*/ 	.word	0x000000ff
        /*0808*/ 	.word	0x00022860
        /*080c*/ 	.short	0x010a
        /*080e*/ 	.byte	0x2b
	.zero		1


	//   ....[43]....
        /*0810*/ 	.word	0x00009fc0
        /*0814*/ 	.word	0x000000ff
        /*0818*/ 	.word	0x00022850
        /*081c*/ 	.short	0x0107
        /*081e*/ 	.byte	0x2b
	.zero		1


	//   ....[44]....
        /*0820*/ 	.word	0x0000a040
        /*0824*/ 	.word	0x000000ff
        /*0828*/ 	.word	0x00022850
        /*082c*/ 	.short	0x0101
        /*082e*/ 	.byte	0x2b
	.zero		1


	//   ....[45]....
        /*0830*/ 	.word	0x0000a320
        /*0834*/ 	.word	0x00000020
        /*0838*/ 	.word	0x00022840
        /*083c*/ 	.short	0x010a
        /*083e*/ 	.byte	0x3f
	.zero		1


	//   ....[46]....
        /*0840*/ 	.word	0x0000a750
        /*0844*/ 	.word	0x00000020
        /*0848*/ 	.word	0x00022830
        /*084c*/ 	.short	0x0107
        /*084e*/ 	.byte	0x3f
	.zero		1


	//   ....[47]....
        /*0850*/ 	.word	0x0000a800
        /*0854*/ 	.word	0x00000020
        /*0858*/ 	.word	0x00022830
        /*085c*/ 	.short	0x0101
        /*085e*/ 	.byte	0x3f
	.zero		1


	//   ....[48]....
        /*0860*/ 	.word	0x0000a830
        /*0864*/ 	.word	0x00000020
        /*0868*/ 	.word	0x00022860
        /*086c*/ 	.short	0x010a
        /*086e*/ 	.byte	0x3f
	.zero		1


	//   ....[49]....
        /*0870*/ 	.word	0x0000ad70
        /*0874*/ 	.word	0x00000020
        /*0878*/ 	.word	0x00022850
        /*087c*/ 	.short	0x0107
        /*087e*/ 	.byte	0x3f
	.zero		1


	//   ....[50]....
        /*0880*/ 	.word	0x0000ae40
        /*0884*/ 	.word	0x00000020
        /*0888*/ 	.word	0x00022850
        /*088c*/ 	.short	0x0101
        /*088e*/ 	.byte	0x3f
	.zero		1


	//   ....[51]....
        /*0890*/ 	.word	0x0000af20
        /*0894*/ 	.word	0x00000004
        /*0898*/ 	.word	0x00022820
        /*089c*/ 	.short	0x010a
        /*089e*/ 	.byte	0x3f
	.zero		1


	//   ....[52]....
        /*08a0*/ 	.word	0x0000b060
        /*08a4*/ 	.word	0x00000005
        /*08a8*/ 	.word	0x00022840
        /*08ac*/ 	.short	0x010a
        /*08ae*/ 	.byte	0x3f
	.zero		1


	//   ....[53]....
        /*08b0*/ 	.word	0x0000b100
        /*08b4*/ 	.word	0x00000015
        /*08b8*/ 	.word	0x00022840
        /*08bc*/ 	.short	0x010a
        /*08be*/ 	.byte	0x3f
	.zero		1


	//   ....[54]....
        /*08c0*/ 	.word	0x0000b140
        /*08c4*/ 	.word	0x00000005
        /*08c8*/ 	.word	0x00022860
        /*08cc*/ 	.short	0x010a
        /*08ce*/ 	.byte	0x3f
	.zero		1


	//   ....[55]....
        /*08d0*/ 	.word	0x0000b180
        /*08d4*/ 	.word	0x00000015
        /*08d8*/ 	.word	0x00022860
        /*08dc*/ 	.short	0x010a
        /*08de*/ 	.byte	0x3f
	.zero		1


	//   ....[56]....
        /*08e0*/ 	.word	0x0000b1f0
        /*08e4*/ 	.word	0x00000005
        /*08e8*/ 	.word	0x00022800
        /*08ec*/ 	.short	0x010a
        /*08ee*/ 	.byte	0x3f
	.zero		1


	//   ....[57]....
        /*08f0*/ 	.word	0x0000b250
        /*08f4*/ 	.word	0x00000005
        /*08f8*/ 	.word	0x00022830
        /*08fc*/ 	.short	0x010a
        /*08fe*/ 	.byte	0x3f
	.zero		1


	//   ....[58]....
        /*0900*/ 	.word	0x0000b2b0
        /*0904*/ 	.word	0x00000009
        /*0908*/ 	.word	0x00022850
        /*090c*/ 	.short	0x010a
        /*090e*/ 	.byte	0x3f
	.zero		1


	//   ....[59]....
        /*0910*/ 	.word	0x0000b310
        /*0914*/ 	.word	0x00000000
        /*0918*/ 	.word	0x00022830
        /*091c*/ 	.short	0x010a
        /*091e*/ 	.byte	0x3f
	.zero		1


	//   ....[60]....
        /*0920*/ 	.word	0x0000b370
        /*0924*/ 	.word	0x00000008
        /*0928*/ 	.word	0x00022850
        /*092c*/ 	.short	0x010a
        /*092e*/ 	.byte	0x3f
	.zero		1


	//   ....[61]....
        /*0930*/ 	.word	0x0000b450
        /*0934*/ 	.word	0x00000003
        /*0938*/ 	.word	0x00022840
        /*093c*/ 	.short	0x010a
        /*093e*/ 	.byte	0x3f
	.zero		1


	//   ....[62]....
        /*0940*/ 	.word	0x0000c4c0
        /*0944*/ 	.word	0x00000003
        /*0948*/ 	.word	0x00022820
        /*094c*/ 	.short	0x010a
        /*094e*/ 	.byte	0x3f
	.zero		1


	//   ....[63]....
        /*0950*/ 	.word	0x0000c520
        /*0954*/ 	.word	0x00000003
        /*0958*/ 	.word	0x00022860
        /*095c*/ 	.short	0x010a
        /*095e*/ 	.byte	0x3f
	.zero		1


	//   ....[64]....
        /*0960*/ 	.word	0x0000cf20
        /*0964*/ 	.word	0x00000020
        /*0968*/ 	.word	0x00022840
        /*096c*/ 	.short	0x010a
        /*096e*/ 	.byte	0x3f
	.zero		1


	//   ....[65]....
        /*0970*/ 	.word	0x0000d5b0
        /*0974*/ 	.word	0x00000020
        /*0978*/ 	.word	0x00022860
        /*097c*/ 	.short	0x010a
        /*097e*/ 	.byte	0x3f
	.zero		1


	//   ....[66]....
        /*0980*/ 	.word	0x0000dd80
        /*0984*/ 	.word	0x00000004
        /*0988*/ 	.word	0x00022820
        /*098c*/ 	.short	0x010a
        /*098e*/ 	.byte	0x3f
	.zero		1


	//   ....[67]....
        /*0990*/ 	.word	0x0000def0
        /*0994*/ 	.word	0x00000005
        /*0998*/ 	.word	0x00022840
        /*099c*/ 	.short	0x010a
        /*099e*/ 	.byte	0x3f
	.zero		1


	//   ....[68]....
        /*09a0*/ 	.word	0x0000df40
        /*09a4*/ 	.word	0x00000015
        /*09a8*/ 	.word	0x00022840
        /*09ac*/ 	.short	0x010a
        /*09ae*/ 	.byte	0x3f
	.zero		1


	//   ....[69]....
        /*09b0*/ 	.word	0x0000df90
        /*09b4*/ 	.word	0x00000005
        /*09b8*/ 	.word	0x00022860
        /*09bc*/ 	.short	0x010a
        /*09be*/ 	.byte	0x3f
	.zero		1


	//----- nvinfo : EIATTR_NUM_MBARRIERS
	.align		4
.L_1110:
        /*09c0*/ 	.byte	0x03, 0x38
        /*09c2*/ 	.short	0x0016


	//----- nvinfo : EIATTR_EXIT_INSTR_OFFSETS
	.align		4
        /*09c4*/ 	.byte	0x04, 0x1c
        /*09c6*/ 	.short	(.L_1112 - .L_1111)


	//   ....[0]....
.L_1111:
        /*09c8*/ 	.word	0x0000b1d0


	//----- nvinfo : EIATTR_MAX_THREADS
	.align		4
.L_1112:
        /*09cc*/ 	.byte	0x04, 0x05
        /*09ce*/ 	.short	(.L_1114 - .L_1113)
.L_1113:
        /*09d0*/ 	.word	0x00000180
        /*09d4*/ 	.word	0x00000001
        /*09d8*/ 	.word	0x00000001


	//----- nvinfo : EIATTR_CRS_STACK_SIZE
	.align		4
.L_1114:
        /*09dc*/ 	.byte	0x04, 0x1e
        /*09de*/ 	.short	(.L_1116 - .L_1115)
.L_1115:
        /*09e0*/ 	.word	0x00000000


	//----- nvinfo : EIATTR_CBANK_PARAM_SIZE
	.align		4
.L_1116:
        /*09e4*/ 	.byte	0x03, 0x19
        /*09e6*/ 	.short	0x0a70


	//----- nvinfo : EIATTR_PARAM_CBANK
	.align		4
        /*09e8*/ 	.byte	0x04, 0x0a
        /*09ea*/ 	.short	(.L_1118 - .L_1117)
	.align		4
.L_1117:
        /*09ec*/ 	.word	index@(.nv.constant0._ZN7cutlass13device_kernelIN5flash11enable_sm90INS1_16FlashAttnFwdSm90INS1_25CollectiveMainloopFwdSm90ILi2EN4cute5tupleIJNS5_1CILi1EEES8_S8_EEENS6_IJNS7_ILi128EEENS7_ILi96EEENS7_ILi64EEEEEELi256ENS_10bfloat16_tEfNS_4arch4Sm90ELb0ELb0ELb0ELb0ELb1ELb0ELb0ELb1ELb0ELb1ELb1ELb0EEENS1_21CollectiveEpilogueFwdINS6_IJSA_NS7_ILi256EEESB_EEES9_SE_SG_Li256ELb0ELb1ELb1ELb0EEENS1_19SingleTileSchedulerILb0ELb1ELb1ELi128EEEEEEEEEvNT_6ParamsE)
        /*09f0*/ 	.short	0x0210
        /*09f2*/ 	.short	0x0a70


	//----- nvinfo : EIATTR_SW_WAR
	.align		4
.L_1118:
        /*09f4*/ 	.byte	0x04, 0x36
        /*09f6*/ 	.short	(.L_1120 - .L_1119)
.L_1119:
        /*09f8*/ 	.word	0x00000008
.L_1120:


//--------------------- .nv.info._ZN7cutlass13device_kernelIN5flash11enable_sm90INS1_16FlashAttnFwdSm90INS1_25CollectiveMainloopFwdSm90ILi2EN4cute5tupleIJNS5_1CILi1EEES8_S8_EEENS6_IJNS7_ILi128EEENS7_ILi96EEENS7_ILi64EEEEEELi256ENS_10bfloat16_tEfNS_4arch4Sm90ELb0ELb0ELb0ELb0ELb1ELb0ELb1ELb1ELb0ELb1ELb1ELb0EEENS1_21CollectiveEpilogueFwdINS6_IJSA_NS7_ILi256EEESB_EEES9_SE_SG_Li256ELb0ELb1ELb1ELb0EEENS1_19SingleTileSchedulerILb0ELb1ELb1ELi128EEEEEEEEEvNT_6ParamsE --------------------------
	.section	.nv.info._ZN7cutlass13device_kernelIN5flash11enable_sm90INS1_16FlashAttnFwdSm90INS1_25CollectiveMainloopFwdSm90ILi2EN4cute5tupleIJNS5_1CILi1EEES8_S8_EEENS6_IJNS7_ILi128EEENS7_ILi96EEENS7_ILi64EEEEEELi256ENS_10bfloat16_tEfNS_4arch4Sm90ELb0ELb0ELb0ELb0ELb1ELb0ELb1ELb1ELb0ELb1ELb1ELb0EEENS1_21CollectiveEpilogueFwdINS6_IJSA_NS7_ILi256EEESB_EEES9_SE_SG_Li256ELb0ELb1ELb1ELb0EEENS1_19SingleTileSchedulerILb0ELb1ELb1ELi128EEEEEEEEEvNT_6ParamsE,"",@"SHT_CUDA_INFO"
	.sectionflags	@""
	.align	4


	//----- nvinfo : EIATTR_CUDA_API_VERSION
	.align		4
        /*0000*/ 	.byte	0x04, 0x37
        /*0002*/ 	.short	(.L_1122 - .L_1121)
.L_1121:
        /*0004*/ 	.word	0x00000082


	//----- nvinfo : EIATTR_KPARAM_INFO
	.align		4
.L_1122:
        /*0008*/ 	.byte	0x04, 0x17
        /*000a*/ 	.short	(.L_1124 - .L_1123)
.L_1123:
        /*000c*/ 	.word	0x00000000
        /*0010*/ 	.short	0x0000
        /*0012*/ 	.short	0x0070
        /*0014*/ 	.byte	0x00, 0xf0, 0x01, 0x2c


	//----- nvinfo : EIATTR_SPARSE_MMA_MASK
	.align		4
.L_1124:
        /*0018*/ 	.byte	0x03, 0x50
        /*001a*/ 	.short	0x0000


	//----- nvinfo : EIATTR_MAXREG_COUNT
	.align		4
        /*001c*/ 	.byte	0x03, 0x1b
        /*001e*/ 	.short	0x00a8


	//----- nvinfo : EIATTR_NUM_BARRIERS
	.align		4
        /*0020*/ 	.byte	0x02, 0x4c
        /*0022*/ 	.byte	0x10
	.zero		1


	//----- nvinfo : EIATTR_EXTERNS
	.align		4
        /*0024*/ 	.byte	0x04, 0x0f
        /*0026*/ 	.short	(.L_1126 - .L_1125)


	//   ....[0]....
	.align		4
.L_1125:
        /*0028*/ 	.word	index@(__assertfail)


	//----- nvinfo : EIATTR_ANNOTATIONS
	.align		4
.L_1126:
        /*002c*/ 	.byte	0x04, 0x55
        /*002e*/ 	.short	(.L_1128 - .L_1127)


	//   ....[0]....
.L_1127:
        /*0030*/ 	.word	0x00000001
        /*0034*/ 	.byte	0xd0, 0x08, 0x00, 0x00, 0x01, 0x00, 0x00, 0x00, 0x40, 0x0a, 0x00, 0x00, 0x01, 0x00, 0x00, 0x00
        /*0044*/ 	.byte	0xd0, 0x14, 0x00, 0x00, 0x01, 0x00, 0x00, 0x00, 0xa0, 0x68, 0x00, 0x00, 0x01, 0x00, 0x00, 0x00
        /*0054*/ 	.byte	0xb0, 0x8a, 0x00, 0x00, 0x01, 0x00, 0x00, 0x00, 0xd0, 0x9b, 0x00, 0x00, 0x01, 0x00, 0x00, 0x00
        /*0064*/ 	.byte	0x90, 0xd0, 0x00, 0x00


	//----- nvinfo : EIATTR_MERCURY_ISA_VERSION
	.align		4
.L_1128:
        /*0068*/ 	.byte	0x03, 0x5f
        /*006a*/ 	.short	0x0101


	//----- nvinfo : EIATTR_INT_WARP_WIDE_INSTR_OFFSETS
	.align		4
        /*006c*/ 	.byte	0x04, 0x31
        /*006e*/ 	.short	(.L_1130 - .L_1129)


	//   ....[0]....
.L_1129:
        /*0070*/ 	.word	0x000000c0


	//   ....[1]....
        /*0074*/ 	.word	0x000000d0


	//   ....[2]....
        /*0078*/ 	.word	0x000000e0


	//   ....[3]....
        /*007c*/ 	.word	0x00000180


	//----- nvinfo : EIATTR_COOP_GROUP_MASK_REGIDS
	.align		4
.L_1130:
        /*0080*/ 	.byte	0x04, 0x29
        /*0082*/ 	.short	(.L_1132 - .L_1131)


	//   ....[0]....
.L_1131:
        /*0084*/ 	.word	0xffffffff


	//   ....[1]....
        /*0088*/ 	.word	0xffffffff


	//   ....[2]....
        /*008c*/ 	.word	0xffffffff


	//   ....[3]....
        /*0090*/ 	.word	0xffffffff


	//   ....[4]....
        /*0094*/ 	.word	0xffffffff


	//   ....[5]....
        /*0098*/ 	.word	0xffffffff


	//   ....[6]....
        /*009c*/ 	.word	0xffffffff


	//   ....[7]....
        /*00a0*/ 	.word	0xffffffff


	//   ....[8]....
        /*00a4*/ 	.word	0xffffffff


	//   ....[9]....
        /*00a8*/ 	.word	0xffffffff


	//   ....[10]....
        /*00ac*/ 	.word	0xffffffff


	//   ....[11]....
        /*00b0*/ 	.word	0xffffffff


	//   ....[12]....
        /*00b4*/ 	.word	0xffffffff


	//   ....[13]....
        /*00b8*/ 	.word	0xffffffff


	//   ....[14]....
        /*00bc*/ 	.word	0xffffffff


	//   ....[15]....
        /*00c0*/ 	.word	0xffffffff


	//   ....[16]....
        /*00c4*/ 	.word	0xffffffff


	//   ....[17]....
        /*00c8*/ 	.word	0xffffffff


	//   ....[18]....
        /*00cc*/ 	.word	0xffffffff


	//   ....[19]....
        /*00d0*/ 	.word	0xffffffff


	//   ....[20]....
        /*00d4*/ 	.word	0xffffffff


	//   ....[21]....
        /*00d8*/ 	.word	0xffffffff


	//   ....[22]....
        /*00dc*/ 	.word	0xffffffff


	//   ....[23]....
        /*00e0*/ 	.word	0xffffffff


	//   ....[24]....
        /*00e4*/ 	.word	0xffffffff


	//   ....[25]....
        /*00e8*/ 	.word	0xffffffff


	//   ....[26]....
        /*00ec*/ 	.word	0xffffffff


	//   ....[27]....
        /*00f0*/ 	.word	0xffffffff


	//   ....[28]....
        /*00f4*/ 	.word	0xffffffff


	//   ....[29]....
        /*00f8*/ 	.word	0xffffffff


	//   ....[30]....
        /*00fc*/ 	.word	0xffffffff


	//   ....[31]....
        /*0100*/ 	.word	0xffffffff


	//   ....[32]....
        /*0104*/ 	.word	0xffffffff


	//   ....[33]....
        /*0108*/ 	.word	0xffffffff


	//   ....[34]....
        /*010c*/ 	.word	0xffffffff


	//   ....[35]....
        /*0110*/ 	.word	0xffffffff


	//   ....[36]....
        /*0114*/ 	.word	0xffffffff


	//   ....[37]....
        /*0118*/ 	.word	0xffffffff


	//   ....[38]....
        /*011c*/ 	.word	0xffffffff


	//   ....[39]....
        /*0120*/ 	.word	0xffffffff


	//   ....[40]....
        /*0124*/ 	.word	0xffffffff


	//   ....[41]....
        /*0128*/ 	.word	0xffffffff


	//   ....[42]....
        /*012c*/ 	.word	0xffffffff


	//   ....[43]....
        /*0130*/ 	.word	0xffffffff


	//   ....[44]....
        /*0134*/ 	.word	0xffffffff


	//   ....[45]....
        /*0138*/ 	.word	0xffffffff


	//   ....[46]....
        /*013c*/ 	.word	0xffffffff


	//   ....[47]....
        /*0140*/ 	.word	0xffffffff


	//   ....[48]....
        /*0144*/ 	.word	0xffffffff


	//   ....[49]....
        /*0148*/ 	.word	0xffffffff


	//   ....[50]....
        /*014c*/ 	.word	0xffffffff


	//   ....[51]....
        /*0150*/ 	.word	0xffffffff


	//   ....[52]....
        /*0154*/ 	.word	0xffffffff


	//   ....[53]....
        /*0158*/ 	.word	0xffffffff


	//   ....[54]....
        /*015c*/ 	.word	0xffffffff


	//   ....[55]....
        /*0160*/ 	.word	0xffffffff


	//   ....[56]....
        /*0164*/ 	.word	0xffffffff


	//   ....[57]....
        /*0168*/ 	.word	0xffffffff


	//   ....[58]....
        /*016c*/ 	.word	0xffffffff


	//   ....[59]....
        /*0170*/ 	.word	0xffffffff


	//   ....[60]....
        /*0174*/ 	.word	0xffffffff


	//   ....[61]....
        /*0178*/ 	.word	0xffffffff


	//   ....[62]....
        /*017c*/ 	.word	0xffffffff


	//   ....[63]....
        /*0180*/ 	.word	0xffffffff


	//   ....[64]....
        /*0184*/ 	.word	0xffffffff


	//   ....[65]....
        /*0188*/ 	.word	0xffffffff


	//   ....[66]....
        /*018c*/ 	.word	0xffffffff


	//   ....[67]....
        /*0190*/ 	.word	0xffffffff


	//   ....[68]....
        /*0194*/ 	.word	0xffffffff


	//   ....[69]....
        /*0198*/ 	.word	0xffffffff


	//   ....[70]....
        /*019c*/ 	.word	0xffffffff


	//   ....[71]....
        /*01a0*/ 	.word	0xffffffff


	//   ....[72]....
        /*01a4*/ 	.word	0xffffffff


	//   ....[73]....
        /*01a8*/ 	.word	0xffffffff


	//   ....[74]....
        /*01ac*/ 	.word	0xffffffff


	//   ....[75]....
        /*01b0*/ 	.word	0xffffffff


	//   ....[76]....
        /*01b4*/ 	.word	0xffffffff


	//   ....[77]....
        /*01b8*/ 	.word	0xffffffff


	//   ....[78]....
        /*01bc*/ 	.word	0xffffffff


	//   ....[79]....
        /*01c0*/ 	.word	0xffffffff


	//   ....[80]....
        /*01c4*/ 	.word	0xffffffff


	//   ....[81]....
        /*01c8*/ 	.word	0xffffffff


	//   ....[82]....
        /*01cc*/ 	.word	0xffffffff


	//   ....[83]....
        /*01d0*/ 	.word	0xffffffff


	//   ....[84]....
        /*01d4*/ 	.word	0xffffffff


	//   ....[85]....
        /*01d8*/ 	.word	0xffffffff


	//   ....[86]....
        /*01dc*/ 	.word	0xffffffff


	//   ....[87]....
        /*01e0*/ 	.word	0xffffffff


	//   ....[88]....
        /*01e4*/ 	.word	0xffffffff


	//   ....[89]....
        /*01e8*/ 	.word	0xffffffff


	//   ....[90]....
        /*01ec*/ 	.word	0xffffffff


	//   ....[91]....
        /*01f0*/ 	.word	0xffffffff


	//   ....[92]....
        /*01f4*/ 	.word	0xffffffff


	//   ....[93]....
        /*01f8*/ 	.word	0xffffffff


	//   ....[94]....
        /*01fc*/ 	.word	0xffffffff


	//   ....[95]....
        /*0200*/ 	.word	0xffffffff


	//   ....[96]....
        /*0204*/ 	.word	0xffffffff


	//   ....[97]....
        /*0208*/ 	.word	0xffffffff


	//   ....[98]....
        /*020c*/ 	.word	0xffffffff


	//   ....[99]....
        /*0210*/ 	.word	0xffffffff


	//   ....[100]....
        /*0214*/ 	.word	0xffffffff


	//   ....[101]....
        /*0218*/ 	.word	0xffffffff


	//   ....[102]....
        /*021c*/ 	.word	0xffffffff


	//   ....[103]....
        /*0220*/ 	.word	0xffffffff


	//   ....[104]....
        /*0224*/ 	.word	0xffffffff


	//   ....[105]....
        /*0228*/ 	.word	0xffffffff


	//   ....[106]....
        /*022c*/ 	.word	0xffffffff


	//   ....[107]....
        /*0230*/ 	.word	0xffffffff


	//   ....[108]....
        /*0234*/ 	.word	0xffffffff


	//   ....[109]....
        /*0238*/ 	.word	0x0500000f


	//   ....[110]....
        /*023c*/ 	.word	0x0500000f


	//   ....[111]....
        /*0240*/ 	.word	0x0500000f


	//   ....[112]....
        /*0244*/ 	.word	0x0500000f


	//   ....[113]....
        /*0248*/ 	.word	0x0500000f


	//   ....[114]....
        /*024c*/ 	.word	0x0500000f


	//   ....[115]....
        /*0250*/ 	.word	0x0500000f


	//   ....[116]....
        /*0254*/ 	.word	0x0500000f


	//   ....[117]....
        /*0258*/ 	.word	0x0500000f


	//   ....[118]....
        /*025c*/ 	.word	0x0500000f


	//   ....[119]....
        /*0260*/ 	.word	0x0500000f


	//   ....[120]....
        /*0264*/ 	.word	0x0500000f


	//   ....[121]....
        /*0268*/ 	.word	0x0500000f


	//   ....[122]....
        /*026c*/ 	.word	0x0500000f


	//   ....[123]....
        /*0270*/ 	.word	0x0500000f


	//   ....[124]....
        /*0274*/ 	.word	0x0500000f


	//   ....[125]....
        /*0278*/ 	.word	0x0500000f


	//   ....[126]....
        /*027c*/ 	.word	0x0500000f


	//   ....[127]....
        /*0280*/ 	.word	0x0500000f


	//   ....[128]....
        /*0284*/ 	.word	0x0500000f


	//   ....[129]....
        /*0288*/ 	.word	0x0500000f


	//   ....[130]....
        /*028c*/ 	.word	0x0500000f


	//   ....[131]....
        /*0290*/ 	.word	0x0500000f


	//   ....[132]....
        /*0294*/ 	.word	0x0500000f


	//   ....[133]....
        /*0298*/ 	.word	0x0500000f


	//   ....[134]....
        /*029c*/ 	.word	0x0500000f


	//   ....[135]....
        /*02a0*/ 	.word	0x0500000f


	//   ....[136]....
        /*02a4*/ 	.word	0x0500000f


	//   ....[137]....
        /*02a8*/ 	.word	0x0500000f


	//   ....[138]....
        /*02ac*/ 	.word	0x0500000f


	//   ....[139]....
        /*02b0*/ 	.word	0x0500000f


	//   ....[140]....
        /*02b4*/ 	.word	0x0500000f


	//   ....[141]....
        /*02b8*/ 	.word	0x0500000f


	//   ....[142]....
        /*02bc*/ 	.word	0x0500000f


	//   ....[143]....
        /*02c0*/ 	.word	0x0500000f


	//   ....[144]....
        /*02c4*/ 	.word	0x0500000f


	//   ....[145]....
        /*02c8*/ 	.word	0x0500000f


	//   ....[146]....
        /*02cc*/ 	.word	0x0500000f


	//   ....[147]....
        /*02d0*/ 	.word	0x0500000f


	//   ....[148]....
        /*02d4*/ 	.word	0x0500000f


	//   ....[149]....
        /*02d8*/ 	.word	0x0500000f


	//   ....[150]....
        /*02dc*/ 	.word	0x0500000f


	//   ....[151]....
        /*02e0*/ 	.word	0x0500000f


	//   ....[152]....
        /*02e4*/ 	.word	0x0500000f


	//   ....[153]....
        /*02e8*/ 	.word	0x0500000f


	//   ....[154]....
        /*02ec*/ 	.word	0x0500000f


	//   ....[155]....
        /*02f0*/ 	.word	0x0500000f


	//   ....[156]....
        /*02f4*/ 	.word	0x0500000f


	//   ....[157]....
        /*02f8*/ 	.word	0x0500000f


	//   ....[158]....
        /*02fc*/ 	.word	0x0500000f


	//   ....[159]....
        /*0300*/ 	.word	0x0500000f


	//   ....[160]....
        /*0304*/ 	.word	0x0500000f


	//   ....[161]....
        /*0308*/ 	.word	0x0500000f


	//   ....[162]....
        /*030c*/ 	.word	0x0500000f


	//   ....[163]....
        /*0310*/ 	.word	0x0500000f


	//   ....[164]....
        /*0314*/ 	.word	0x0500000f


	//   ....[165]....
        /*0318*/ 	.word	0x0500000f


	//   ....[166]....
        /*031c*/ 	.word	0x0500000f


	//   ....[167]....
        /*0320*/ 	.word	0x0500000f


	//   ....[168]....
        /*0324*/ 	.word	0x0500000f


	//   ....[169]....
        /*0328*/ 	.word	0x0500000f


	//   ....[170]....
        /*032c*/ 	.word	0x0500000f


	//   ....[171]....
        /*0330*/ 	.word	0x0500000f


	//   ....[172]....
        /*0334*/ 	.word	0x0500000f


	//   ....[173]....
        /*0338*/ 	.word	0x0500000f


	//   ....[174]....
        /*033c*/ 	.word	0x0500000f


	//   ....[175]....
        /*0340*/ 	.word	0x0500000f


	//   ....[176]....
        /*0344*/ 	.word	0x0500000f


	//   ....[177]....
        /*0348*/ 	.word	0x0500000f


	//   ....[178]....
        /*034c*/ 	.word	0x0500000f


	//   ....[179]....
        /*0350*/ 	.word	0x0500000f


	//   ....[180]....
        /*0354*/ 	.word	0x0500000f


	//   ....[181]....
        /*0358*/ 	.word	0x0500000f


	//   ....[182]....
        /*035c*/ 	.word	0x0500000f


	//   ....[183]....
        /*0360*/ 	.word	0x0500000f


	//   ....[184]....
        /*0364*/ 	.word	0x0500000f


	//   ....[185]....
        /*0368*/ 	.word	0x0500000f


	//   ....[186]....
        /*036c*/ 	.word	0x0500000f


	//   ....[187]....
        /*0370*/ 	.word	0x0500000f


	//   ....[188]....
        /*0374*/ 	.word	0x0500000f


	//   ....[189]....
        /*0378*/ 	.word	0x0500000f


	//   ....[190]....
        /*037c*/ 	.word	0x0500000f


	//----- nvinfo : EIATTR_COOP_GROUP_INSTR_OFFSETS
	.align		4
.L_1132:
        /*0380*/ 	.byte	0x04, 0x28
        /*0382*/ 	.short	(.L_1134 - .L_1133)


	//   ....[0]....
.L_1133:
        /*0384*/ 	.word	0x00000080


	//   ....[1]....
        /*0388*/ 	.word	0x00000090


	//   ....[2]....
        /*038c*/ 	.word	0x000002f0


	//   ....[3]....
        /*0390*/ 	.word	0x00000450


	//   ....[4]....
        /*0394*/ 	.word	0x00000570


	//   ....[5]....
        /*0398*/ 	.word	0x000006d0


	//   ....[6]....
        /*039c*/ 	.word	0x000012c0


	//   ....[7]....
        /*03a0*/ 	.word	0x00002b80


	//   ....[8]....
        /*03a4*/ 	.word	0x00002ba0


	//   ....[9]....
        /*03a8*/ 	.word	0x00002bc0


	//   ....[10]....
        /*03ac*/ 	.word	0x00002be0


	//   ....[11]....
        /*03b0*/ 	.word	0x00004890


	//   ....[12]....
        /*03b4*/ 	.word	0x000048f0


	//   ....[13]....
        /*03b8*/ 	.word	0x00004910


	//   ....[14]....
        /*03bc*/ 	.word	0x00004930


	//   ....[15]....
        /*03c0*/ 	.word	0x00005ec0


	//   ....[16]....
        /*03c4*/ 	.word	0x00005f10


	//   ....[17]....
        /*03c8*/ 	.word	0x00005f30


	//   ....[18]....
        /*03cc*/ 	.word	0x00005f50


	//   ....[19]....
        /*03d0*/ 	.word	0x00007030


	//   ....[20]....
        /*03d4*/ 	.word	0x000070a0


	//   ....[21]....
        /*03d8*/ 	.word	0x000070e0


	//   ....[22]....
        /*03dc*/ 	.word	0x00007120


	//   ....[23]....
        /*03e0*/ 	.word	0x00007140


	//   ....[24]....
        /*03e4*/ 	.word	0x00007170


	//   ....[25]....
        /*03e8*/ 	.word	0x00007dc0


	//   ....[26]....
        /*03ec*/ 	.word	0x00007dd0


	//   ....[27]....
        /*03f0*/ 	.word	0x00008e10


	//   ....[28]....
        /*03f4*/ 	.word	0x00009f80


	//   ....[29]....
        /*03f8*/ 	.word	0x00009fa0


	//   ....[30]....
        /*03fc*/ 	.word	0x00009fc0


	//   ....[31]....
        /*0400*/ 	.word	0x00009fe0


	//   ....[32]....
        /*0404*/ 	.word	0x0000a030


	//   ....[33]....
        /*0408*/ 	.word	0x0000a050


	//   ....[34]....
        /*040c*/ 	.word	0x0000a0a0


	//   ....[35]....
        /*0410*/ 	.word	0x0000a0c0


	//   ....[36]....
        /*0414*/ 	.word	0x0000a110


	//   ....[37]....
        /*0418*/ 	.word	0x0000a130


	//   ....[38]....
        /*041c*/ 	.word	0x0000a180


	//   ....[39]....
        /*0420*/ 	.word	0x0000a1a0


	//   ....[40]....
        /*0424*/ 	.word	0x0000a720


	//   ....[41]....
        /*0428*/ 	.word	0x0000a760


	//   ....[42]....
        /*042c*/ 	.word	0x0000a780


	//   ....[43]....
        /*0430*/ 	.word	0x0000a7a0


	//   ....[44]....
        /*0434*/ 	.word	0x0000a7b0


	//   ....[45]....
        /*0438*/ 	.word	0x0000a840


	//   ....[46]....
        /*043c*/ 	.word	0x0000a880


	//   ....[47]....
        /*0440*/ 	.word	0x0000a900


	//   ....[48]....
        /*0444*/ 	.word	0x0000a930


	//   ....[49]....
        /*0448*/ 	.word	0x0000a970


	//   ....[50]....
        /*044c*/ 	.word	0x0000a9a0


	//   ....[51]....
        /*0450*/ 	.word	0x0000aa10


	//   ....[52]....
        /*0454*/ 	.word	0x0000aa40


	//   ....[53]....
        /*0458*/ 	.word	0x0000aa70


	//   ....[54]....
        /*045c*/ 	.word	0x0000aaf0


	//   ....[55]....
        /*0460*/ 	.word	0x0000abb0


	//   ....[56]....
        /*0464*/ 	.word	0x0000b180


	//   ....[57]....
        /*0468*/ 	.word	0x0000b1b0


	//   ....[58]....
        /*046c*/ 	.word	0x0000b230


	//   ....[59]....
        /*0470*/ 	.word	0x0000b290


	//   ....[60]....
        /*0474*/ 	.word	0x0000b2c0


	//   ....[61]....
        /*0478*/ 	.word	0x0000b300


	//   ....[62]....
        /*047c*/ 	.word	0x0000b3b0


	//   ....[63]....
        /*0480*/ 	.word	0x0000b3d0


	//   ....[64]....
        /*0484*/ 	.word	0x0000b4a0


	//   ....[65]....
        /*0488*/ 	.word	0x0000b4b0


	//   ....[66]....
        /*048c*/ 	.word	0x0000b550


	//   ....[67]....
        /*0490*/ 	.word	0x0000b580


	//   ....[68]....
        /*0494*/ 	.word	0x0000b620


	//   ....[69]....
        /*0498*/ 	.word	0x0000b640


	//   ....[70]....
        /*049c*/ 	.word	0x0000b6d0


	//   ....[71]....
        /*04a0*/ 	.word	0x0000b720


	//   ....[72]....
        /*04a4*/ 	.word	0x0000bae0


	//   ....[73]....
        /*04a8*/ 	.word	0x0000bb10


	//   ....[74]....
        /*04ac*/ 	.word	0x0000bb40


	//   ....[75]....
        /*04b0*/ 	.word	0x0000bb60


	//   ....[76]....
        /*04b4*/ 	.word	0x0000bb80


	//   ....[77]....
        /*04b8*/ 	.word	0x0000bbb0


	//   ....[78]....
        /*04bc*/ 	.word	0x0000bbd0


	//   ....[79]....
        /*04c0*/ 	.word	0x0000bbf0


	//   ....[80]....
        /*04c4*/ 	.word	0x0000bc80


	//   ....[81]....
        /*04c8*/ 	.word	0x0000bca0


	//   ....[82]....
        /*04cc*/ 	.word	0x0000bcd0


	//   ....[83]....
        /*04d0*/ 	.word	0x0000bd80


	//   ....[84]....
        /*04d4*/ 	.word	0x0000c5a0


	//   ....[85]....
        /*04d8*/ 	.word	0x0000c5c0


	//   ....[86]....
        /*04dc*/ 	.word	0x0000c5d0


	//   ....[87]....
        /*04e0*/ 	.word	0x0000c5e0


	//   ....[88]....
        /*04e4*/ 	.word	0x0000c600


	//   ....[89]....
        /*04e8*/ 	.word	0x0000c620


	//   ....[90]....
        /*04ec*/ 	.word	0x0000c650


	//   ....[91]....
        /*04f0*/ 	.word	0x0000c690


	//   ....[92]....
        /*04f4*/ 	.word	0x0000c6b0


	//   ....[93]....
        /*04f8*/ 	.word	0x0000c6e0


	//   ....[94]....
        /*04fc*/ 	.word	0x0000c700


	//   ....[95]....
        /*0500*/ 	.word	0x0000c730


	//   ....[96]....
        /*0504*/ 	.word	0x0000ca90


	//   ....[97]....
        /*0508*/ 	.word	0x0000cab0


	//   ....[98]....
        /*050c*/ 	.word	0x0000cac0


	//   ....[99]....
        /*0510*/ 	.word	0x0000cad0


	//   ....[100]....
        /*0514*/ 	.word	0x0000cae0


	//   ....[101]....
        /*0518*/ 	.word	0x0000cb00


	//   ....[102]....
        /*051c*/ 	.word	0x0000cb70


	//   ....[103]....
        /*0520*/ 	.word	0x0000cb90


	//   ....[104]....
        /*0524*/ 	.word	0x0000cbf0


	//   ....[105]....
        /*0528*/ 	.word	0x0000cc00


	//   ....[106]....
        /*052c*/ 	.word	0x0000cc70


	//   ....[107]....
        /*0530*/ 	.word	0x0000ccf0


	//   ....[108]....
        /*0534*/ 	.word	0x0000d020


	//   ....[109]....
        /*0538*/ 	.word	0x0000d580


	//   ....[110]....
        /*053c*/ 	.word	0x0000d670


	//   ....[111]....
        /*0540*/ 	.word	0x0000d710


	//   ....[112]....
        /*0544*/ 	.word	0x0000d770


	//   ....[113]....
        /*0548*/ 	.word	0x0000d830


	//   ....[114]....
        /*054c*/ 	.word	0x0000d890


	//   ....[115]....
        /*0550*/ 	.word	0x0000d950


	//   ....[116]....
        /*0554*/ 	.word	0x0000d9b0


	//   ....[117]....
        /*0558*/ 	.word	0x0000da70


	//   ....[118]....
        /*055c*/ 	.word	0x0000dad0


	//   ....[119]....
        /*0560*/ 	.word	0x0000db90


	//   ....[120]....
        /*0564*/ 	.word	0x0000dbf0


	//   ....[121]....
        /*0568*/ 	.word	0x0000dc90


	//   ....[122]....
        /*056c*/ 	.word	0x0000dd20


	//   ....[123]....
        /*0570*/ 	.word	0x0000dd70


	//   ....[124]....
        /*0574*/ 	.word	0x0000de30


	//   ....[125]....
        /*0578*/ 	.word	0x0000df30


	//   ....[126]....
        /*057c*/ 	.word	0x0000e040


	//   ....[127]....
        /*0580*/ 	.word	0x0000e0c0


	//   ....[128]....
        /*0584*/ 	.word	0x0000e160


	//   ....[129]....
        /*0588*/ 	.word	0x0000e230


	//   ....[130]....
        /*058c*/ 	.word	0x0000e350


	//   ....[131]....
        /*0590*/ 	.word	0x0000e3b0


	//   ....[132]....
        /*0594*/ 	.word	0x0000e410


	//   ....[133]....
        /*0598*/ 	.word	0x0000e510


	//   ....[134]....
        /*059c*/ 	.word	0x0000e5a0


	//   ....[135]....
        /*05a0*/ 	.word	0x0000e680


	//   ....[136]....
        /*05a4*/ 	.word	0x0000e790


	//   ....[137]....
        /*05a8*/ 	.word	0x0000e7e0


	//   ....[138]....
        /*05ac*/ 	.word	0x0000e870


	//   ....[139]....
        /*05b0*/ 	.word	0x0000e910


	//   ....[140]....
        /*05b4*/ 	.word	0x0000e9a0


	//   ....[141]....
        /*05b8*/ 	.word	0x0000ea70


	//   ....[142]....
        /*05bc*/ 	.word	0x0000eba0


	//   ....[143]....
        /*05c0*/ 	.word	0x0000ebf0


	//   ....[144]....
        /*05c4*/ 	.word	0x0000ec60


	//   ....[145]....
        /*05c8*/ 	.word	0x0000ed50


	//   ....[146]....
        /*05cc*/ 	.word	0x0000ee80


	//   ....[147]....
        /*05d0*/ 	.word	0x0000eed0


	//   ....[148]....
        /*05d4*/ 	.word	0x0000ef40


	//   ....[149]....
        /*05d8*/ 	.word	0x0000f030


	//   ....[150]....
        /*05dc*/ 	.word	0x0000f160


	//   ....[151]....
        /*05e0*/ 	.word	0x0000f1b0


	//   ....[152]....
        /*05e4*/ 	.word	0x0000f230


	//   ....[153]....
        /*05e8*/ 	.word	0x0000f300


	//   ....[154]....
        /*05ec*/ 	.word	0x0000f450


	//   ....[155]....
        /*05f0*/ 	.word	0x0000f530


	//   ....[156]....
        /*05f4*/ 	.word	0x0000f5b0


	//   ....[157]....
        /*05f8*/ 	.word	0x0000f670


	//   ....[158]....
        /*05fc*/ 	.word	0x0000f750


	//   ....[159]....
        /*0600*/ 	.word	0x0000f810


	//   ....[160]....
        /*0604*/ 	.word	0x0000f8f0


	//   ....[161]....
        /*0608*/ 	.word	0x0000f9b0


	//   ....[162]....
        /*060c*/ 	.word	0x0000fa90


	//   ....[163]....
        /*0610*/ 	.word	0x0000fb50


	//   ....[164]....
        /*0614*/ 	.word	0x0000fc30


	//   ....[165]....
        /*0618*/ 	.word	0x0000fcf0


	//   ....[166]....
        /*061c*/ 	.word	0x0000fe50


	//   ....[167]....
        /*0620*/ 	.word	0x0000fef0


	//   ....[168]....
        /*0624*/ 	.word	0x0000ff50


	//   ....[169]....
        /*0628*/ 	.word	0x0000fff0


	//   ....[170]....
        /*062c*/ 	.word	0x00010050


	//   ....[171]....
        /*0630*/ 	.word	0x000100f0


	//   ....[172]....
        /*0634*/ 	.word	0x00010150


	//   ....[173]....
        /*0638*/ 	.word	0x000101f0


	//   ....[174]....
        /*063c*/ 	.word	0x00010250


	//   ....[175]....
        /*0640*/ 	.word	0x000102f0


	//   ....[176]....
        /*0644*/ 	.word	0x00010350


	//   ....[177]....
        /*0648*/ 	.word	0x000103f0


	//   ....[178]....
        /*064c*/ 	.word	0x000104d0


	//   ....[179]....
        /*0650*/ 	.word	0x00010570


	//   ....[180]....
        /*0654*/ 	.word	0x000105e0


	//   ....[181]....
        /*0658*/ 	.word	0x000106b0


	//   ....[182]....
        /*065c*/ 	.word	0x00010710


	//   ....[183]....
        /*0660*/ 	.word	0x000107e0


	//   ....[184]....
        /*0664*/ 	.word	0x00010840


	//   ....[185]....
        /*0668*/ 	.word	0x00010910


	//   ....[186]....
        /*066c*/ 	.word	0x00010970


	//   ....[187]....
        /*0670*/ 	.word	0x00010a40


	//   ....[188]....
        /*0674*/ 	.word	0x00010aa0


	//   ....[189]....
        /*0678*/ 	.word	0x00010b70


	//   ....[190]....
        /*067c*/ 	.word	0x00010c80


	//----- nvinfo : EIATTR_REG_RECONFIG
	.align		4
.L_1134:
        /*0680*/ 	.byte	0x01, 0x54
	.zero		2


	//----- nvinfo : EIATTR_SYSCALL_OFFSETS
	.align		4
        /*0684*/ 	.byte	0x04, 0x46
        /*0686*/ 	.short	(.L_1136 - .L_1135)


	//   ....[0]....
.L_1135:
        /*0688*/ 	.word	0x00001460


	//   ....[1]....
        /*068c*/ 	.word	0x00009590


	//   ....[2]....
        /*0690*/ 	.word	0x000096d0


	//   ....[3]....
        /*0694*/ 	.word	0x000097c0


	//   ....[4]....
        /*0698*/ 	.word	0x0000a420


	//   ....[5]....
        /*069c*/ 	.word	0x0000aeb0


	//----- nvinfo : EIATTR_MBARRIER_INSTR_OFFSETS
	.align		4
.L_1136:
        /*06a0*/ 	.byte	0x04, 0x39
        /*06a2*/ 	.short	(.L_1138 - .L_1137)


	//   ....[0]....
.L_1137:
        /*06a4*/ 	.word	0x00000190
        /*06a8*/ 	.word	0x000000ff
        /*06ac*/ 	.word	0x00032400
        /*06b0*/ 	.short	0x0100
        /*06b2*/ 	.byte	0x08
	.zero		1


	//   ....[1]....
        /*06b4*/ 	.word	0x000001a0
        /*06b8*/ 	.word	0x000000ff
        /*06bc*/ 	.word	0x00032410
        /*06c0*/ 	.short	0x0100
        /*06c2*/ 	.byte	0x08
	.zero		1


	//   ....[2]....
        /*06c4*/ 	.word	0x000001b0
        /*06c8*/ 	.word	0x000000ff
        /*06cc*/ 	.word	0x00032420
        /*06d0*/ 	.short	0x0100
        /*06d2*/ 	.byte	0x08
	.zero		1


	//   ....[3]....
        /*06d4*/ 	.word	0x000002a0
        /*06d8*/ 	.word	0x000000ff
        /*06dc*/ 	.word	0x00032430
        /*06e0*/ 	.short	0x0100
        /*06e2*/ 	.byte	0x08
	.zero		1


	//   ....[4]....
        /*06e4*/ 	.word	0x000002b0
        /*06e8*/ 	.word	0x000000ff
        /*06ec*/ 	.word	0x00032440
        /*06f0*/ 	.short	0x0100
        /*06f2*/ 	.byte	0x08
	.zero		1


	//   ....[5]....
        /*06f4*/ 	.word	0x000002c0
        /*06f8*/ 	.word	0x000000ff
        /*06fc*/ 	.word	0x00032438
        /*0700*/ 	.short	0x0100
        /*0702*/ 	.byte	0x08
	.zero		1


	//   ....[6]....
        /*0704*/ 	.word	0x000002d0
        /*0708*/ 	.word	0x000000ff
        /*070c*/ 	.word	0x00032448
        /*0710*/ 	.short	0x0100
        /*0712*/ 	.byte	0x08
	.zero		1


	//   ....[7]....
        /*0714*/ 	.word	0x00000400
        /*0718*/ 	.word	0x000000ff
        /*071c*/ 	.word	0x00032450
        /*0720*/ 	.short	0x0100
        /*0722*/ 	.byte	0x08
	.zero		1


	//   ....[8]....
        /*0724*/ 	.word	0x00000410
        /*0728*/ 	.word	0x000000ff
        /*072c*/ 	.word	0x00032460
        /*0730*/ 	.short	0x0100
        /*0732*/ 	.byte	0x08
	.zero		1


	//   ....[9]....
        /*0734*/ 	.word	0x00000420
        /*0738*/ 	.word	0x000000ff
        /*073c*/ 	.word	0x00032458
        /*0740*/ 	.short	0x0100
        /*0742*/ 	.byte	0x08
	.zero		1


	//   ....[10]....
        /*0744*/ 	.word	0x00000430
        /*0748*/ 	.word	0x000000ff
        /*074c*/ 	.word	0x00032468
        /*0750*/ 	.short	0x0100
        /*0752*/ 	.byte	0x08
	.zero		1


	//   ....[11]....
        /*0754*/ 	.word	0x00000520
        /*0758*/ 	.word	0x000000ff
        /*075c*/ 	.word	0x00032470
        /*0760*/ 	.short	0x0100
        /*0762*/ 	.byte	0x06
	.zero		1


	//   ....[12]....
        /*0764*/ 	.word	0x00000530
        /*0768*/ 	.word	0x000000ff
        /*076c*/ 	.word	0x00032480
        /*0770*/ 	.short	0x0100
        /*0772*/ 	.byte	0x06
	.zero		1


	//   ....[13]....
        /*0774*/ 	.word	0x00000540
        /*0778*/ 	.word	0x000000ff
        /*077c*/ 	.word	0x00032478
        /*0780*/ 	.short	0x0100
        /*0782*/ 	.byte	0x06
	.zero		1


	//   ....[14]....
        /*0784*/ 	.word	0x00000550
        /*0788*/ 	.word	0x000000ff
        /*078c*/ 	.word	0x00032488
        /*0790*/ 	.short	0x0100
        /*0792*/ 	.byte	0x06
	.zero		1


	//   ....[15]....
        /*0794*/ 	.word	0x00000680
        /*0798*/ 	.word	0x000000ff
        /*079c*/ 	.word	0x00032490
        /*07a0*/ 	.short	0x0100
        /*07a2*/ 	.byte	0x08
	.zero		1


	//   ....[16]....
        /*07a4*/ 	.word	0x00000690
        /*07a8*/ 	.word	0x000000ff
        /*07ac*/ 	.word	0x000324a0
        /*07b0*/ 	.short	0x0100
        /*07b2*/ 	.byte	0x08
	.zero		1


	//   ....[17]....
        /*07b4*/ 	.word	0x000006a0
        /*07b8*/ 	.word	0x000000ff
        /*07bc*/ 	.word	0x00032498
        /*07c0*/ 	.short	0x0100
        /*07c2*/ 	.byte	0x08
	.zero		1


	//   ....[18]....
        /*07c4*/ 	.word	0x000006b0
        /*07c8*/ 	.word	0x000000ff
        /*07cc*/ 	.word	0x000324a8
        /*07d0*/ 	.short	0x0100
        /*07d2*/ 	.byte	0x08
	.zero		1


	//   ....[19]....
        /*07d4*/ 	.word	0x000007f0
        /*07d8*/ 	.word	0x000000ff
        /*07dc*/ 	.word	0x000324b0
        /*07e0*/ 	.short	0x0100
        /*07e2*/ 	.byte	0x08
	.zero		1


	//   ....[20]....
        /*07e4*/ 	.word	0x00000800
        /*07e8*/ 	.word	0x000000ff
        /*07ec*/ 	.word	0x000324c0
        /*07f0*/ 	.short	0x0100
        /*07f2*/ 	.byte	0x08
	.zero		1


	//   ....[21]....
        /*07f4*/ 	.word	0x00000810
        /*07f8*/ 	.word	0x000000ff
        /*07fc*/ 	.word	0x000324b8
        /*0800*/ 	.short	0x0100
        /*0802*/ 	.byte	0x08
	.zero		1


	//   ....[22]....
        /*0804*/ 	.word	0x00000820
        /*0808*/ 	.word	0x000000ff
        /*080c*/ 	.word	0x000324c8
        /*0810*/ 	.short	0x0100
        /*0812*/ 	.byte	0x08
	.zero		1


	//   ....[23]....
        /*0814*/ 	.word	0x000014a0
        /*0818*/ 	.word	0x000000ff
        /*081c*/ 	.word	0x00032400
        /*0820*/ 	.short	0x010a
        /*0822*/ 	.byte	0x04
	.zero		1


	//   ....[24]....
        /*0824*/ 	.word	0x00001560
        /*0828*/ 	.word	0x000000ff
        /*082c*/ 	.word	0x00032430
        /*0830*/ 	.short	0x010a
        /*0832*/ 	.byte	0x04
	.zero		1


	//   ....[25]....
        /*0834*/ 	.word	0x000015b0
        /*0838*/ 	.word	0x000000ff
        /*083c*/ 	.word	0x00032430
        /*0840*/ 	.short	0x010a
        /*0842*/ 	.byte	0x04
	.zero		1


	//   ....[26]....
        /*0844*/ 	.word	0x00001930
        /*0848*/ 	.word	0x000000ff
        /*084c*/ 	.word	0x00032410
        /*0850*/ 	.short	0x010a
        /*0852*/ 	.byte	0x09
	.zero		1


	//   ....[27]....
        /*0854*/ 	.word	0x00001980
        /*0858*/ 	.word	0x000000ff
        /*085c*/ 	.word	0x00032450
        /*0860*/ 	.short	0x010a
        /*0862*/ 	.byte	0x04
	.zero		1


	//   ....[28]....
        /*0864*/ 	.word	0x000019d0
        /*0868*/ 	.word	0x000000ff
        /*086c*/ 	.word	0x00032450
        /*0870*/ 	.short	0x010a
        /*0872*/ 	.byte	0x04
	.zero		1


	//   ....[29]....
        /*0874*/ 	.word	0x00002430
        /*0878*/ 	.word	0x000000ff
        /*087c*/ 	.word	0x00000000
        /*0880*/ 	.short	0x0101
        /*0882*/ 	.byte	0x0a
	.zero		1


	//   ....[30]....
        /*0884*/ 	.word	0x00003920
        /*0888*/ 	.word	0x000000ff
        /*088c*/ 	.word	0x00000000
        /*0890*/ 	.short	0x0101
        /*0892*/ 	.byte	0x07
	.zero		1


	//   ....[31]....
        /*0894*/ 	.word	0x00003aa0
        /*0898*/ 	.word	0x000000ff
        /*089c*/ 	.word	0x00032430
        /*08a0*/ 	.short	0x010a
        /*08a2*/ 	.byte	0x3c
	.zero		1


	//   ....[32]....
        /*08a4*/ 	.word	0x00003ae0
        /*08a8*/ 	.word	0x000000ff
        /*08ac*/ 	.word	0x00032430
        /*08b0*/ 	.short	0x010a
        /*08b2*/ 	.byte	0x3c
	.zero		1


	//   ....[33]....
        /*08b4*/ 	.word	0x00003e30
        /*08b8*/ 	.word	0x000000ff
        /*08bc*/ 	.word	0x00032450
        /*08c0*/ 	.short	0x010a
        /*08c2*/ 	.byte	0x3c
	.zero		1


	//   ....[34]....
        /*08c4*/ 	.word	0x00003e70
        /*08c8*/ 	.word	0x000000ff
        /*08cc*/ 	.word	0x00032450
        /*08d0*/ 	.short	0x010a
        /*08d2*/ 	.byte	0x3c
	.zero		1


	//   ....[35]....
        /*08d4*/ 	.word	0x00004690
        /*08d8*/ 	.word	0x000000ff
        /*08dc*/ 	.word	0x00000000
        /*08e0*/ 	.short	0x0101
        /*08e2*/ 	.byte	0x0a
	.zero		1


	//   ....[36]....
        /*08e4*/ 	.word	0x00005ea0
        /*08e8*/ 	.word	0x000000ff
        /*08ec*/ 	.word	0x00000000
        /*08f0*/ 	.short	0x0101
        /*08f2*/ 	.byte	0x3c
	.zero		1


	//   ....[37]....
        /*08f4*/ 	.word	0x00007160
        /*08f8*/ 	.word	0x000000ff
        /*08fc*/ 	.word	0x00000000
        /*0900*/ 	.short	0x0101
        /*0902*/ 	.byte	0x04
	.zero		1


	//   ....[38]....
        /*0904*/ 	.word	0x00009d20
        /*0908*/ 	.word	0x000000ff
        /*090c*/ 	.word	0x00032440
        /*0910*/ 	.short	0x010a
        /*0912*/ 	.byte	0x2a
	.zero		1


	//   ....[39]....
        /*0914*/ 	.word	0x0000a240
        /*0918*/ 	.word	0x000000ff
        /*091c*/ 	.word	0x00032430
        /*0920*/ 	.short	0x0107
        /*0922*/ 	.byte	0x2a
	.zero		1


	//   ....[40]....
        /*0924*/ 	.word	0x0000a2b0
        /*0928*/ 	.word	0x000000ff
        /*092c*/ 	.word	0x00032430
        /*0930*/ 	.short	0x0101
        /*0932*/ 	.byte	0x2a
	.zero		1


	//   ....[41]....
        /*0934*/ 	.word	0x0000ad30
        /*0938*/ 	.word	0x000000ff
        /*093c*/ 	.word	0x00032400
        /*0940*/ 	.short	0x0107
        /*0942*/ 	.byte	0x2a
	.zero		1


	//   ....[42]....
        /*0944*/ 	.word	0x0000ad80
        /*0948*/ 	.word	0x000000ff
        /*094c*/ 	.word	0x00032400
        /*0950*/ 	.short	0x0101
        /*0952*/ 	.byte	0x2a
	.zero		1


	//   ....[43]....
        /*0954*/ 	.word	0x0000b810
        /*0958*/ 	.word	0x000000ff
        /*095c*/ 	.word	0x00032410
        /*0960*/ 	.short	0x0107
        /*0962*/ 	.byte	0x2a
	.zero		1


	//   ....[44]....
        /*0964*/ 	.word	0x0000b870
        /*0968*/ 	.word	0x000000ff
        /*096c*/ 	.word	0x00032410
        /*0970*/ 	.short	0x0101
        /*0972*/ 	.byte	0x2a
	.zero		1


	//   ....[45]....
        /*0974*/ 	.word	0x0000b880
        /*0978*/ 	.word	0x000000ff
        /*097c*/ 	.word	0x00032420
        /*0980*/ 	.short	0x010a
        /*0982*/ 	.byte	0x2a
	.zero		1


	//   ....[46]....
        /*0984*/ 	.word	0x0000b8d0
        /*0988*/ 	.word	0x000000ff
        /*098c*/ 	.word	0x00032460
        /*0990*/ 	.short	0x010a
        /*0992*/ 	.byte	0x2a
	.zero		1


	//   ....[47]....
        /*0994*/ 	.word	0x0000c000
        /*0998*/ 	.word	0x000000ff
        /*099c*/ 	.word	0x00032450
        /*09a0*/ 	.short	0x0107
        /*09a2*/ 	.byte	0x2a
	.zero		1


	//   ....[48]....
        /*09a4*/ 	.word	0x0000c080
        /*09a8*/ 	.word	0x000000ff
        /*09ac*/ 	.word	0x00032450
        /*09b0*/ 	.short	0x0101
        /*09b2*/ 	.byte	0x2a
	.zero		1


	//   ....[49]....
        /*09b4*/ 	.word	0x0000c3a0
        /*09b8*/ 	.word	0x00000013
        /*09bc*/ 	.word	0x00032440
        /*09c0*/ 	.short	0x010a
        /*09c2*/ 	.byte	0x3f
	.zero		1


	//   ....[50]....
        /*09c4*/ 	.word	0x0000c7d0
        /*09c8*/ 	.word	0x00000013
        /*09cc*/ 	.word	0x00032430
        /*09d0*/ 	.short	0x0107
        /*09d2*/ 	.byte	0x3f
	.zero		1


	//   ....[51]....
        /*09d4*/ 	.word	0x0000c880
        /*09d8*/ 	.word	0x00000013
        /*09dc*/ 	.word	0x00032430
        /*09e0*/ 	.short	0x0101
        /*09e2*/ 	.byte	0x3f
	.zero		1


	//   ....[52]....
        /*09e4*/ 	.word	0x0000c8b0
        /*09e8*/ 	.word	0x00000013
        /*09ec*/ 	.word	0x00032460
        /*09f0*/ 	.short	0x010a
        /*09f2*/ 	.byte	0x3f
	.zero		1


	//   ....[53]....
        /*09f4*/ 	.word	0x0000cdf0
        /*09f8*/ 	.word	0x00000013
        /*09fc*/ 	.word	0x00032450
        /*0a00*/ 	.short	0x0107
        /*0a02*/ 	.byte	0x3f
	.zero		1


	//   ....[54]....
        /*0a04*/ 	.word	0x0000ceb0
        /*0a08*/ 	.word	0x00000013
        /*0a0c*/ 	.word	0x00032450
        /*0a10*/ 	.short	0x0101
        /*0a12*/ 	.byte	0x3f
	.zero		1


	//   ....[55]....
        /*0a14*/ 	.word	0x0000cfa0
        /*0a18*/ 	.word	0x00000004
        /*0a1c*/ 	.word	0x00032420
        /*0a20*/ 	.short	0x010a
        /*0a22*/ 	.byte	0x3f
	.zero		1


	//   ....[56]....
        /*0a24*/ 	.word	0x0000d130
        /*0a28*/ 	.word	0x00000005
        /*0a2c*/ 	.word	0x00032440
        /*0a30*/ 	.short	0x010a
        /*0a32*/ 	.byte	0x3f
	.zero		1


	//   ....[57]....
        /*0a34*/ 	.word	0x0000d1d0
        /*0a38*/ 	.word	0x00000011
        /*0a3c*/ 	.word	0x00032440
        /*0a40*/ 	.short	0x010a
        /*0a42*/ 	.byte	0x3f
	.zero		1


	//   ....[58]....
        /*0a44*/ 	.word	0x0000d210
        /*0a48*/ 	.word	0x00000005
        /*0a4c*/ 	.word	0x00032460
        /*0a50*/ 	.short	0x010a
        /*0a52*/ 	.byte	0x3f
	.zero		1


	//   ....[59]....
        /*0a54*/ 	.word	0x0000d250
        /*0a58*/ 	.word	0x00000011
        /*0a5c*/ 	.word	0x00032460
        /*0a60*/ 	.short	0x010a
        /*0a62*/ 	.byte	0x3f
	.zero		1


	//   ....[60]....
        /*0a64*/ 	.word	0x0000d2d0
        /*0a68*/ 	.word	0x00000003
        /*0a6c*/ 	.word	0x00032400
        /*0a70*/ 	.short	0x010a
        /*0a72*/ 	.byte	0x3f
	.zero		1


	//   ....[61]....
        /*0a74*/ 	.word	0x0000d340
        /*0a78*/ 	.word	0x00000003
        /*0a7c*/ 	.word	0x00032430
        /*0a80*/ 	.short	0x010a
        /*0a82*/ 	.byte	0x3f
	.zero		1


	//   ....[62]....
        /*0a84*/ 	.word	0x0000d3b0
        /*0a88*/ 	.word	0x00000003
        /*0a8c*/ 	.word	0x00032410
        /*0a90*/ 	.short	0x010a
        /*0a92*/ 	.byte	0x3f
	.zero		1


	//   ....[63]....
        /*0a94*/ 	.word	0x0000d420
        /*0a98*/ 	.word	0x00000003
        /*0a9c*/ 	.word	0x00032450
        /*0aa0*/ 	.short	0x010a
        /*0aa2*/ 	.byte	0x3f
	.zero		1


	//   ....[64]....
        /*0aa4*/ 	.word	0x0000d480
        /*0aa8*/ 	.word	0x00000099
        /*0aac*/ 	.word	0x00032430
        /*0ab0*/ 	.short	0x010a
        /*0ab2*/ 	.byte	0x3f
	.zero		1


	//   ....[65]....
        /*0ab4*/ 	.word	0x0000d4e0
        /*0ab8*/ 	.word	0x000000cb
        /*0abc*/ 	.word	0x00032450
        /*0ac0*/ 	.short	0x010a
        /*0ac2*/ 	.byte	0x3f
	.zero		1


	//   ....[66]....
        /*0ac4*/ 	.word	0x0000d5c0
        /*0ac8*/ 	.word	0x00000003
        /*0acc*/ 	.word	0x00032440
        /*0ad0*/ 	.short	0x010a
        /*0ad2*/ 	.byte	0x3f
	.zero		1


	//   ....[67]....
        /*0ad4*/ 	.word	0x0000f340
        /*0ad8*/ 	.word	0x00000003
        /*0adc*/ 	.word	0x00032420
        /*0ae0*/ 	.short	0x010a
        /*0ae2*/ 	.byte	0x3f
	.zero		1


	//   ....[68]....
        /*0ae4*/ 	.word	0x0000f3a0
        /*0ae8*/ 	.word	0x00000003
        /*0aec*/ 	.word	0x00032460
        /*0af0*/ 	.short	0x010a
        /*0af2*/ 	.byte	0x3f
	.zero		1


	//   ....[69]....
        /*0af4*/ 	.word	0x0000fda0
        /*0af8*/ 	.word	0x00000013
        /*0afc*/ 	.word	0x00032440
        /*0b00*/ 	.short	0x010a
        /*0b02*/ 	.byte	0x3f
	.zero		1


	//   ....[70]....
        /*0b04*/ 	.word	0x00010420
        /*0b08*/ 	.word	0x00000013
        /*0b0c*/ 	.word	0x00032460
        /*0b10*/ 	.short	0x010a
        /*0b12*/ 	.byte	0x3f
	.zero		1


	//   ....[71]....
        /*0b14*/ 	.word	0x00010ba0
        /*0b18*/ 	.word	0x00000004
        /*0b1c*/ 	.word	0x00032420
        /*0b20*/ 	.short	0x010a
        /*0b22*/ 	.byte	0x3f
	.zero		1


	//   ....[72]....
        /*0b24*/ 	.word	0x00010d40
        /*0b28*/ 	.word	0x00000005
        /*0b2c*/ 	.word	0x00032440
        /*0b30*/ 	.short	0x010a
        /*0b32*/ 	.byte	0x3f
	.zero		1


	//   ....[73]....
        /*0b34*/ 	.word	0x00010d90
        /*0b38*/ 	.word	0x00000011
        /*0b3c*/ 	.word	0x00032440
        /*0b40*/ 	.short	0x010a
        /*0b42*/ 	.byte	0x3f
	.zero		1


	//   ....[74]....
        /*0b44*/ 	.word	0x00010de0
        /*0b48*/ 	.word	0x00000005
        /*0b4c*/ 	.word	0x00032460
        /*0b50*/ 	.short	0x010a
        /*0b52*/ 	.byte	0x3f
	.zero		1


	//----- nvinfo : EIATTR_NUM_MBARRIERS
	.align		4
.L_1138:
        /*0b54*/ 	.byte	0x03, 0x38
        /*0b56*/ 	.short	0x0017


	//----- nvinfo : EIATTR_EXIT_INSTR_OFFSETS
	.align		4
        /*0b58*/ 	.byte	0x04, 0x1c
        /*0b5a*/ 	.short	(.L_1140 - .L_1139)


	//   ....[0]....
.L_1139:
        /*0b5c*/ 	.word	0x0000d2a0


	//----- nvinfo : EIATTR_MAX_THREADS
	.align		4
.L_1140:
        /*0b60*/ 	.byte	0x04, 0x05
        /*0b62*/ 	.short	(.L_1142 - .L_1141)
.L_1141:
        /*0b64*/ 	.word	0x00000180
        /*0b68*/ 	.word	0x00000001
        /*0b6c*/ 	.word	0x00000001


	//----- nvinfo : EIATTR_CRS_STACK_SIZE
	.align		4
.L_1142:
        /*0b70*/ 	.byte	0x04, 0x1e
        /*0b72*/ 	.short	(.L_1144 - .L_1143)
.L_1143:
        /*0b74*/ 	.word	0x00000000


	//----- nvinfo : EIATTR_CBANK_PARAM_SIZE
	.align		4
.L_1144:
        /*0b78*/ 	.byte	0x03, 0x19
        /*0b7a*/ 	.short	0x0b70


	//----- nvinfo : EIATTR_PARAM_CBANK
	.align		4
        /*0b7c*/ 	.byte	0x04, 0x0a
        /*0b7e*/ 	.short	(.L_1146 - .L_1145)
	.align		4
.L_1145:
        /*0b80*/ 	.word	index@(.nv.constant0._ZN7cutlass13device_kernelIN5flash11enable_sm90INS1_16FlashAttnFwdSm90INS1_25CollectiveMainloopFwdSm90ILi2EN4cute5tupleIJNS5_1CILi1EEES8_S8_EEENS6_IJNS7_ILi128EEENS7_ILi96EEENS7_ILi64EEEEEELi256ENS_10bfloat16_tEfNS_4arch4Sm90ELb0ELb0ELb0ELb0ELb1ELb0ELb1ELb1ELb0ELb1ELb1ELb0EEENS1_21CollectiveEpilogueFwdINS6_IJSA_NS7_ILi256EEESB_EEES9_SE_SG_Li256ELb0ELb1ELb1ELb0EEENS1_19SingleTileSchedulerILb0ELb1ELb1ELi128EEEEEEEEEvNT_6ParamsE)
        /*0b84*/ 	.short	0x0210
        /*0b86*/ 	.short	0x0b70


	//----- nvinfo : EIATTR_SW_WAR
	.align		4
.L_1146:
        /*0b88*/ 	.byte	0x04, 0x36
        /*0b8a*/ 	.short	(.L_1148 - .L_1147)
.L_1147:
        /*0b8c*/ 	.word	0x00000008
.L_1148:


//--------------------- .nv.info._ZN7cutlass13device_kernelIN5flash11enable_sm90INS1_16FlashAttnFwdSm90INS1_25CollectiveMainloopFwdSm90ILi2EN4cute5tupleIJNS5_1CILi1EEES8_S8_EEENS6_IJNS7_ILi128EEENS7_ILi96EEENS7_ILi64EEEEEELi256ENS_10bfloat16_tEfNS_4arch4Sm90ELb0ELb0ELb0ELb1ELb1ELb0ELb0ELb1ELb0ELb1ELb1ELb0EEENS1_21CollectiveEpilogueFwdINS6_IJSA_NS7_ILi256EEESB_EEES9_SE_SG_Li256ELb1ELb1ELb1ELb0EEENS1_36VarlenDynamicPersistentTileSchedulerILi128ELi96ELi256ELi128ELb1ELb1ELb1ELb0ELb1ELb1EEEEEEEEEvNT_6ParamsE --------------------------
	.section	.nv.info._ZN7cutlass13device_kernelIN5flash11enable_sm90INS1_16FlashAttnFwdSm90INS1_25CollectiveMainloopFwdSm90ILi2EN4cute5tupleIJNS5_1CILi1EEES8_S8_EEENS6_IJNS7_ILi128EEENS7_ILi96EEENS7_ILi64EEEEEELi256ENS_10bfloat16_tEfNS_4arch4Sm90ELb0ELb0ELb0ELb1ELb1ELb0ELb0ELb1ELb0ELb1ELb1ELb0EEENS1_21CollectiveEpilogueFwdINS6_IJSA_NS7_ILi256EEESB_EEES9_SE_SG_Li256ELb1ELb1ELb1ELb0EEENS1_36VarlenDynamicPersistentTileSchedulerILi128ELi96ELi256ELi128ELb1ELb1ELb1ELb0ELb1ELb1EEEEEEEEEvNT_6ParamsE,"",@"SHT_CUDA_INFO"
	.sectionflags	@""
	.align	4


	//----- nvinfo : EIATTR_CUDA_API_VERSION
	.align		4
        /*0000*/ 	.byte	0x04, 0x37
        /*0002*/ 	.short	(.L_1150 - .L_1149)
.L_1149:
        /*0004*/ 	.word	0x00000082


	//----- nvinfo : EIATTR_KPARAM_INFO
	.align		4
.L_1150:
        /*0008*/ 	.byte	0x04, 0x17
        /*000a*/ 	.short	(.L_1152 - .L_1151)
.L_1151:
        /*000c*/ 	.word	0x00000000
        /*0010*/ 	.short	0x0000
        /*0012*/ 	.short	0x0070
        /*0014*/ 	.byte	0x00, 0xf0, 0x01, 0x2a


	//----- nvinfo : EIATTR_SPARSE_MMA_MASK
	.align		4
.L_1152:
        /*0018*/ 	.byte	0x03, 0x50
        /*001a*/ 	.short	0x0000


	//----- nvinfo : EIATTR_MAXREG_COUNT
	.align		4
        /*001c*/ 	.byte	0x03, 0x1b
        /*001e*/ 	.short	0x00a8


	//----- nvinfo : EIATTR_NUM_BARRIERS
	.align		4
        /*0020*/ 	.byte	0x02, 0x4c
        /*0022*/ 	.byte	0x10
	.zero		1


	//----- nvinfo : EIATTR_EXTERNS
	.align		4
        /*0024*/ 	.byte	0x04, 0x0f
        /*0026*/ 	.short	(.L_1154 - .L_1153)


	//   ....[0]....
	.align		4
.L_1153:
        /*0028*/ 	.word	index@(__assertfail)


	//----- nvinfo : EIATTR_ANNOTATIONS
	.align		4
.L_1154:
        /*002c*/ 	.byte	0x04, 0x55
        /*002e*/ 	.short	(.L_1156 - .L_1155)


	//   ....[0]....
.L_1155:
        /* <DEDUP_REMOVED lines=16> */


	//----- nvinfo : EIATTR_MERCURY_ISA_VERSION
	.align		4
.L_1156:
        /*0118*/ 	.byte	0x03, 0x5f
        /*011a*/ 	.short	0x0101


	//----- nvinfo : EIATTR_UNUSED_LOAD_BYTE_OFFSET
	.align		4
        /*011c*/ 	.byte	0x04, 0x44
        /*011e*/ 	.short	(.L_1158 - .L_1157)


	//   ....[0]....
.L_1157:
        /*0120*/ 	.word	0x00000960
        /*0124*/ 	.word	0x0000fff0


	//   ....[1]....
        /*0128*/ 	.word	0x000060d0
        /*012c*/ 	.word	0x0000fff0


	//----- nvinfo : EIATTR_INT_WARP_WIDE_INSTR_OFFSETS
	.align		4
.L_1158:
        /*0130*/ 	.byte	0x04, 0x31
        /*0132*/ 	.short	(.L_1160 - .L_1159)


	//   ....[0]....
.L_1159:
        /*0134*/ 	.word	0x000000c0


	//   ....[1]....
        /*0138*/ 	.word	0x000000d0


	//   ....[2]....
        /*013c*/ 	.word	0x00000170


	//   ....[3]....
        /*0140*/ 	.word	0x0000bd90


	//   ....[4]....
        /*0144*/ 	.word	0x0000be20


	//   ....[5]....
        /*0148*/ 	.word	0x0000f0c0


	//   ....[6]....
        /*014c*/ 	.word	0x0000f150


	//----- nvinfo : EIATTR_COOP_GROUP_MASK_REGIDS
	.align		4
.L_1160:
        /*0150*/ 	.byte	0x04, 0x29
        /*0152*/ 	.short	(.L_1162 - .L_1161)


	//   ....[0]....
.L_1161:
        /*0154*/ 	.word	0xffffffff


	//   ....[1]....
        /*0158*/ 	.word	0xffffffff


	//   ....[2]....
        /*015c*/ 	.word	0xffffffff


	//   ....[3]....
        /*0160*/ 	.word	0xffffffff


	//   ....[4]....
        /*0164*/ 	.word	0xffffffff


	//   ....[5]....
        /*0168*/ 	.word	0xffffffff


	//   ....[6]....
        /*016c*/ 	.word	0xffffffff


	//   ....[7]....
        /*0170*/ 	.word	0xffffffff


	//   ....[8]....
        /*0174*/ 	.word	0xffffffff


	//   ....[9]....
        /*0178*/ 	.word	0xffffffff


	//   ....[10]....
        /*017c*/ 	.word	0xffffffff


	//   ....[11]....
        /*0180*/ 	.word	0xffffffff


	//   ....[12]....
        /*0184*/ 	.word	0xffffffff


	//   ....[13]....
        /*0188*/ 	.word	0xffffffff


	//   ....[14]....
        /*018c*/ 	.word	0xffffffff


	//   ....[15]....
        /*0190*/ 	.word	0xffffffff


	//   ....[16]....
        /*0194*/ 	.word	0xffffffff


	//   ....[17]....
        /*0198*/ 	.word	0xffffffff


	//   ....[18]....
        /*019c*/ 	.word	0xffffffff


	//   ....[19]....
        /*01a0*/ 	.word	0xffffffff


	//   ....[20]....
        /*01a4*/ 	.word	0xffffffff


	//   ....[21]....
        /*01a8*/ 	.word	0xffffffff


	//   ....[22]....
        /*01ac*/ 	.word	0xffffffff


	//   ....[23]....
        /*01b0*/ 	.word	0xffffffff


	//   ....[24]....
        /*01b4*/ 	.word	0xffffffff


	//   ....[25]....
        /*01b8*/ 	.word	0xffffffff


	//   ....[26]....
        /*01bc*/ 	.word	0xffffffff


	//   ....[27]....
        /*01c0*/ 	.word	0xffffffff


	//   ....[28]....
        /*01c4*/ 	.word	0xffffffff


	//   ....[29]....
        /*01c8*/ 	.word	0xffffffff


	//   ....[30]....
        /*01cc*/ 	.word	0xffffffff


	//   ....[31]....
        /*01d0*/ 	.word	0xffffffff


	//   ....[32]....
        /*01d4*/ 	.word	0xffffffff


	//   ....[33]....
        /*01d8*/ 	.word	0xffffffff


	//   ....[34]....
        /*01dc*/ 	.word	0xffffffff


	//   ....[35]....
        /*01e0*/ 	.word	0xffffffff


	//   ....[36]....
        /*01e4*/ 	.word	0xffffffff


	//   ....[37]....
        /*01e8*/ 	.word	0xffffffff


	//   ....[38]....
        /*01ec*/ 	.word	0xffffffff


	//   ....[39]....
        /*01f0*/ 	.word	0xffffffff


	//   ....[40]....
        /*01f4*/ 	.word	0xffffffff


	//   ....[41]....
        /*01f8*/ 	.word	0xffffffff


	//   ....[42]....
        /*01fc*/ 	.word	0xffffffff


	//   ....[43]....
        /*0200*/ 	.word	0xffffffff


	//   ....[44]....
        /*0204*/ 	.word	0xffffffff


	//   ....[45]....
        /*0208*/ 	.word	0xffffffff


	//   ....[46]....
        /*020c*/ 	.word	0xffffffff


	//   ....[47]....
        /*0210*/ 	.word	0xffffffff


	//   ....[48]....
        /*0214*/ 	.word	0xffffffff


	//   ....[49]....
        /*0218*/ 	.word	0xffffffff


	//   ....[50]....
        /*021c*/ 	.word	0xffffffff


	//   ....[51]....
        /*0220*/ 	.word	0xffffffff


	//   ....[52]....
        /*0224*/ 	.word	0xffffffff


	//   ....[53]....
        /*0228*/ 	.word	0xffffffff


	//   ....[54]....
        /*022c*/ 	.word	0xffffffff


	//   ....[55]....
        /*0230*/ 	.word	0xffffffff


	//   ....[56]....
        /*0234*/ 	.word	0xffffffff


	//   ....[57]....
        /*0238*/ 	.word	0xffffffff


	//   ....[58]....
        /*023c*/ 	.word	0xffffffff


	//   ....[59]....
        /*0240*/ 	.word	0xffffffff


	//   ....[60]....
        /*0244*/ 	.word	0xffffffff


	//   ....[61]....
        /*0248*/ 	.word	0xffffffff


	//   ....[62]....
        /*024c*/ 	.word	0xffffffff


	//   ....[63]....
        /*0250*/ 	.word	0xffffffff


	//   ....[64]....
        /*0254*/ 	.word	0xffffffff


	//   ....[65]....
        /*0258*/ 	.word	0xffffffff


	//   ....[66]....
        /*025c*/ 	.word	0xffffffff


	//   ....[67]....
        /*0260*/ 	.word	0xffffffff


	//   ....[68]....
        /*0264*/ 	.word	0xffffffff


	//   ....[69]....
        /*0268*/ 	.word	0xffffffff


	//   ....[70]....
        /*026c*/ 	.word	0xffffffff


	//   ....[71]....
        /*0270*/ 	.word	0xffffffff


	//   ....[72]....
        /*0274*/ 	.word	0xffffffff


	//   ....[73]....
        /*0278*/ 	.word	0xffffffff


	//   ....[74]....
        /*027c*/ 	.word	0xffffffff


	//   ....[75]....
        /*0280*/ 	.word	0xffffffff


	//   ....[76]....
        /*0284*/ 	.word	0xffffffff


	//   ....[77]....
        /*0288*/ 	.word	0xffffffff


	//   ....[78]....
        /*028c*/ 	.word	0xffffffff


	//   ....[79]....
        /*0290*/ 	.word	0xffffffff


	//   ....[80]....
        /*0294*/ 	.word	0xffffffff


	//   ....[81]....
        /*0298*/ 	.word	0xffffffff


	//   ....[82]....
        /*029c*/ 	.word	0xffffffff


	//   ....[83]....
        /*02a0*/ 	.word	0xffffffff


	//   ....[84]....
        /*02a4*/ 	.word	0xffffffff


	//   ....[85]....
        /*02a8*/ 	.word	0xffffffff


	//   ....[86]....
        /*02ac*/ 	.word	0xffffffff


	//   ....[87]....
        /*02b0*/ 	.word	0xffffffff


	//   ....[88]....
        /*02b4*/ 	.word	0xffffffff


	//   ....[89]....
        /*02b8*/ 	.word	0xffffffff


	//   ....[90]....
        /*02bc*/ 	.word	0xffffffff


	//   ....[91]....
        /*02c0*/ 	.word	0xffffffff


	//   ....[92]....
        /*02c4*/ 	.word	0xffffffff


	//   ....[93]....
        /*02c8*/ 	.word	0xffffffff


	//   ....[94]....
        /*02cc*/ 	.word	0xffffffff


	//   ....[95]....
        /*02d0*/ 	.word	0xffffffff


	//   ....[96]....
        /*02d4*/ 	.word	0xffffffff


	//   ....[97]....
        /*02d8*/ 	.word	0xffffffff


	//   ....[98]....
        /*02dc*/ 	.word	0xffffffff


	//   ....[99]....
        /*02e0*/ 	.word	0xffffffff


	//   ....[100]....
        /*02e4*/ 	.word	0xffffffff


	//   ....[101]....
        /*02e8*/ 	.word	0xffffffff


	//   ....[102]....
        /*02ec*/ 	.word	0xffffffff


	//   ....[103]....
        /*02f0*/ 	.word	0xffffffff


	//   ....[104]....
        /*02f4*/ 	.word	0xffffffff


	//   ....[105]....
        /*02f8*/ 	.word	0xffffffff


	//   ....[106]....
        /*02fc*/ 	.word	0xffffffff


	//   ....[107]....
        /*0300*/ 	.word	0xffffffff


	//   ....[108]....
        /*0304*/ 	.word	0xffffffff


	//   ....[109]....
        /*0308*/ 	.word	0xffffffff


	//   ....[110]....
        /*030c*/ 	.word	0xffffffff


	//   ....[111]....
        /*0310*/ 	.word	0xffffffff


	//   ....[112]....
        /*0314*/ 	.word	0xffffffff


	//   ....[113]....
        /*0318*/ 	.word	0xffffffff


	//   ....[114]....
        /*031c*/ 	.word	0xffffffff


	//   ....[115]....
        /*0320*/ 	.word	0xffffffff


	//   ....[116]....
        /*0324*/ 	.word	0xffffffff


	//   ....[117]....
        /*0328*/ 	.word	0xffffffff


	//   ....[118]....
        /*032c*/ 	.word	0xffffffff


	//   ....[119]....
        /*0330*/ 	.word	0xffffffff


	//   ....[120]....
        /*0334*/ 	.word	0xffffffff


	//   ....[121]....
        /*0338*/ 	.word	0xffffffff


	//   ....[122]....
        /*033c*/ 	.word	0xffffffff


	//   ....[123]....
        /*0340*/ 	.word	0xffffffff


	//   ....[124]....
        /*0344*/ 	.word	0xffffffff


	//   ....[125]....
        /*0348*/ 	.word	0xffffffff


	//   ....[126]....
        /*034c*/ 	.word	0xffffffff


	//   ....[127]....
        /*0350*/ 	.word	0xffffffff


	//   ....[128]....
        /*0354*/ 	.word	0xffffffff


	//   ....[129]....
        /*0358*/ 	.word	0xffffffff


	//   ....[130]....
        /*035c*/ 	.word	0xffffffff


	//   ....[131]....
        /*0360*/ 	.word	0xffffffff


	//   ....[132]....
        /*0364*/ 	.word	0xffffffff


	//   ....[133]....
        /*0368*/ 	.word	0xffffffff


	//   ....[134]....
        /*036c*/ 	.word	0xffffffff


	//   ....[135]....
        /*0370*/ 	.word	0xffffffff


	//   ....[136]....
        /*0374*/ 	.word	0xffffffff


	//   ....[137]....
        /*0378*/ 	.word	0xffffffff


	//   ....[138]....
        /*037c*/ 	.word	0xffffffff


	//   ....[139]....
        /*0380*/ 	.word	0xffffffff


	//   ....[140]....
        /*0384*/ 	.word	0xffffffff


	//   ....[141]....
        /*0388*/ 	.word	0xffffffff


	//   ....[142]....
        /*038c*/ 	.word	0xffffffff


	//   ....[143]....
        /*0390*/ 	.word	0x0500000f


	//   ....[144]....
        /*0394*/ 	.word	0x0500000f


	//   ....[145]....
        /*0398*/ 	.word	0x0500000f


	//   ....[146]....
        /*039c*/ 	.word	0x0500000f


	//   ....[147]....
        /*03a0*/ 	.word	0x0500000f


	//   ....[148]....
        /*03a4*/ 	.word	0x0500000f


	//   ....[149]....
        /*03a8*/ 	.word	0x0500000f


	//   ....[150]....
        /*03ac*/ 	.word	0x0500000f


	//   ....[151]....
        /*03b0*/ 	.word	0x0500000f


	//   ....[152]....
        /*03b4*/ 	.word	0x0500000f


	//   ....[153]....
        /*03b8*/ 	.word	0x0500000f


	//   ....[154]....
        /*03bc*/ 	.word	0x0500000f


	//   ....[155]....
        /*03c0*/ 	.word	0x0500000f


	//   ....[156]....
        /*03c4*/ 	.word	0x0500000f


	//   ....[157]....
        /*03c8*/ 	.word	0x0500000f


	//   ....[158]....
        /*03cc*/ 	.word	0x0500000f


	//   ....[159]....
        /*03d0*/ 	.word	0x0500000f


	//   ....[160]....
        /*03d4*/ 	.word	0x0500000f


	//   ....[161]....
        /*03d8*/ 	.word	0x0500000f


	//   ....[162]....
        /*03dc*/ 	.word	0x0500000f


	//   ....[163]....
        /*03e0*/ 	.word	0x0500000f


	//   ....[164]....
        /*03e4*/ 	.word	0x0500000f


	//   ....[165]....
        /*03e8*/ 	.word	0x0500000f


	//   ....[166]....
        /*03ec*/ 	.word	0x0500000f


	//   ....[167]....
        /*03f0*/ 	.word	0x0500000f


	//   ....[168]....
        /*03f4*/ 	.word	0x0500000f


	//   ....[169]....
        /*03f8*/ 	.word	0x0500000f


	//   ....[170]....
        /*03fc*/ 	.word	0x0500000f


	//   ....[171]....
        /*0400*/ 	.word	0x0500000f


	//   ....[172]....
        /*0404*/ 	.word	0x0500000f


	//   ....[173]....
        /*0408*/ 	.word	0x0500000f


	//   ....[174]....
        /*040c*/ 	.word	0x0500000f


	//   ....[175]....
        /*0410*/ 	.word	0x0500000f


	//   ....[176]....
        /*0414*/ 	.word	0x0500000f


	//   ....[177]....
        /*0418*/ 	.word	0x0500000f


	//   ....[178]....
        /*041c*/ 	.word	0x0500000f


	//   ....[179]....
        /*0420*/ 	.word	0x0500000f


	//   ....[180]....
        /*0424*/ 	.word	0x0500000f


	//   ....[181]....
        /*0428*/ 	.word	0x0500000f


	//   ....[182]....
        /*042c*/ 	.word	0x0500000f


	//   ....[183]....
        /*0430*/ 	.word	0x0500000f


	//   ....[184]....
        /*0434*/ 	.word	0x0500000f


	//   ....[185]....
        /*0438*/ 	.word	0x0500000f


	//   ....[186]....
        /*043c*/ 	.word	0x0500000f


	//   ....[187]....
        /*0440*/ 	.word	0x0500000f


	//   ....[188]....
        /*0444*/ 	.word	0x0500000f


	//   ....[189]....
        /*0448*/ 	.word	0x0500000f


	//   ....[190]....
        /*044c*/ 	.word	0x0500000f


	//   ....[191]....
        /*0450*/ 	.word	0x0500000f


	//   ....[192]....
        /*0454*/ 	.word	0x0500000f


	//   ....[193]....
        /*0458*/ 	.word	0x0500000f


	//   ....[194]....
        /*045c*/ 	.word	0x0500000f


	//   ....[195]....
        /*0460*/ 	.word	0x0500000f


	//   ....[196]....
        /*0464*/ 	.word	0x0500000f


	//   ....[197]....
        /*0468*/ 	.word	0x0500000f


	//   ....[198]....
        /*046c*/ 	.word	0x0500000f


	//   ....[199]....
        /*0470*/ 	.word	0x0500000f


	//   ....[200]....
        /*0474*/ 	.word	0x0500000f


	//   ....[201]....
        /*0478*/ 	.word	0x0500000f


	//   ....[202]....
        /*047c*/ 	.word	0x0500000f


	//   ....[203]....
        /*0480*/ 	.word	0x0500000f


	//   ....[204]....
        /*0484*/ 	.word	0x0500000f


	//   ....[205]....
        /*0488*/ 	.word	0x0500000f


	//   ....[206]....
        /*048c*/ 	.word	0x0500000f


	//   ....[207]....
        /*0490*/ 	.word	0x0500000f


	//   ....[208]....
        /*0494*/ 	.word	0x0500000f


	//   ....[209]....
        /*0498*/ 	.word	0x0500000f


	//   ....[210]....
        /*049c*/ 	.word	0x0500000f


	//   ....[211]....
        /*04a0*/ 	.word	0x0500000f


	//   ....[212]....
        /*04a4*/ 	.word	0x0500000f


	//   ....[213]....
        /*04a8*/ 	.word	0x0500000f


	//   ....[214]....
        /*04ac*/ 	.word	0x0500000f


	//   ....[215]....
        /*04b0*/ 	.word	0x0500000f


	//   ....[216]....
        /*04b4*/ 	.word	0x0500000f


	//   ....[217]....
        /*04b8*/ 	.word	0x0500000f


	//   ....[218]....
        /*04bc*/ 	.word	0x0500000f


	//   ....[219]....
        /*04c0*/ 	.word	0x0500000f


	//   ....[220]....
        /*04c4*/ 	.word	0x0500000f


	//   ....[221]....
        /*04c8*/ 	.word	0x0500000f


	//   ....[222]....
        /*04cc*/ 	.word	0x0500000f


	//   ....[223]....
        /*04d0*/ 	.word	0x0500000f


	//   ....[224]....
        /*04d4*/ 	.word	0x0500000f


	//   ....[225]....
        /*04d8*/ 	.word	0x0500000f


	//   ....[226]....
        /*04dc*/ 	.word	0x0500000f


	//----- nvinfo : EIATTR_COOP_GROUP_INSTR_OFFSETS
	.align		4
.L_1162:
        /*04e0*/ 	.byte	0x04, 0x28
        /*04e2*/ 	.short	(.L_1164 - .L_1163)


	//   ....[0]....
.L_1163:
        /*04e4*/ 	.word	0x00000080


	//   ....[1]....
        /*04e8*/ 	.word	0x00000090


	//   ....[2]....
        /*04ec*/ 	.word	0x000002d0


	//   ....[3]....
        /*04f0*/ 	.word	0x00000430


	//   ....[4]....
        /*04f4*/ 	.word	0x00000550


	//   ....[5]....
        /*04f8*/ 	.word	0x000006b0


	//   ....[6]....
        /*04fc*/ 	.word	0x00001c00


	//   ....[7]....
        /*0500*/ 	.word	0x00002820


	//   ....[8]....
        /*0504*/ 	.word	0x00002880


	//   ....[9]....
        /*0508*/ 	.word	0x00002ce0


	//   ....[10]....
        /*050c*/ 	.word	0x00002d50


	//   ....[11]....
        /*0510*/ 	.word	0x00003dc0


	//   ....[12]....
        /*0514*/ 	.word	0x00003de0


	//   ....[13]....
        /*0518*/ 	.word	0x000046f0


	//   ....[14]....
        /*051c*/ 	.word	0x00004740


	//   ....[15]....
        /*0520*/ 	.word	0x00005650


	//   ....[16]....
        /*0524*/ 	.word	0x000056c0


	//   ....[17]....
        /*0528*/ 	.word	0x00005730


	//   ....[18]....
        /*052c*/ 	.word	0x00005750


	//   ....[19]....
        /*0530*/ 	.word	0x00007220


	//   ....[20]....
        /*0534*/ 	.word	0x00007240


	//   ....[21]....
        /*0538*/ 	.word	0x00007250


	//   ....[22]....
        /*053c*/ 	.word	0x00007260


	//   ....[23]....
        /*0540*/ 	.word	0x00007d30


	//   ....[24]....
        /*0544*/ 	.word	0x00007d50


	//   ....[25]....
        /*0548*/ 	.word	0x00007f00


	//   ....[26]....
        /*054c*/ 	.word	0x00007f20


	//   ....[27]....
        /*0550*/ 	.word	0x00008060


	//   ....[28]....
        /*0554*/ 	.word	0x00008080


	//   ....[29]....
        /*0558*/ 	.word	0x000081d0


	//   ....[30]....
        /*055c*/ 	.word	0x000081f0


	//   ....[31]....
        /*0560*/ 	.word	0x00008780


	//   ....[32]....
        /*0564*/ 	.word	0x00008790


	//   ....[33]....
        /*0568*/ 	.word	0x00009050


	//   ....[34]....
        /*056c*/ 	.word	0x00009060


	//   ....[35]....
        /*0570*/ 	.word	0x0000a2e0


	//   ....[36]....
        /*0574*/ 	.word	0x0000a310


	//   ....[37]....
        /*0578*/ 	.word	0x0000a480


	//   ....[38]....
        /*057c*/ 	.word	0x0000a4a0


	//   ....[39]....
        /*0580*/ 	.word	0x0000a5e0


	//   ....[40]....
        /*0584*/ 	.word	0x0000a600


	//   ....[41]....
        /*0588*/ 	.word	0x0000a750


	//   ....[42]....
        /*058c*/ 	.word	0x0000a770


	//   ....[43]....
        /*0590*/ 	.word	0x0000a950


	//   ....[44]....
        /*0594*/ 	.word	0x0000ab40


	//   ....[45]....
        /*0598*/ 	.word	0x0000ab70


	//   ....[46]....
        /*059c*/ 	.word	0x0000aba0


	//   ....[47]....
        /*05a0*/ 	.word	0x0000abd0


	//   ....[48]....
        /*05a4*/ 	.word	0x0000ac00


	//   ....[49]....
        /*05a8*/ 	.word	0x0000ac30


	//   ....[50]....
        /*05ac*/ 	.word	0x0000ada0


	//   ....[51]....
        /*05b0*/ 	.word	0x0000add0


	//   ....[52]....
        /*05b4*/ 	.word	0x0000ae00


	//   ....[53]....
        /*05b8*/ 	.word	0x0000ae30


	//   ....[54]....
        /*05bc*/ 	.word	0x0000ae60


	//   ....[55]....
        /*05c0*/ 	.word	0x0000ae90


	//   ....[56]....
        /*05c4*/ 	.word	0x0000af20


	//   ....[57]....
        /*05c8*/ 	.word	0x0000af50


	//   ....[58]....
        /*05cc*/ 	.word	0x0000af60


	//   ....[59]....
        /*05d0*/ 	.word	0x0000aff0


	//   ....[60]....
        /*05d4*/ 	.word	0x0000c910


	//   ....[61]....
        /*05d8*/ 	.word	0x0000c930


	//   ....[62]....
        /*05dc*/ 	.word	0x0000c9c0


	//   ....[63]....
        /*05e0*/ 	.word	0x0000c9e0


	//   ....[64]....
        /*05e4*/ 	.word	0x0000ca60


	//   ....[65]....
        /*05e8*/ 	.word	0x0000ca80


	//   ....[66]....
        /*05ec*/ 	.word	0x0000cb00


	//   ....[67]....
        /*05f0*/ 	.word	0x0000cb20


	//   ....[68]....
        /*05f4*/ 	.word	0x0000cba0


	//   ....[69]....
        /*05f8*/ 	.word	0x0000cbc0


	//   ....[70]....
        /*05fc*/ 	.word	0x0000cbd0


	//   ....[71]....
        /*0600*/ 	.word	0x0000cbe0


	//   ....[72]....
        /*0604*/ 	.word	0x0000d3e0


	//   ....[73]....
        /*0608*/ 	.word	0x0000d410


	//   ....[74]....
        /*060c*/ 	.word	0x0000d440


	//   ....[75]....
        /*0610*/ 	.word	0x0000d4d0


	//   ....[76]....
        /*0614*/ 	.word	0x0000d4e0


	//   ....[77]....
        /*0618*/ 	.word	0x0000d570


	//   ....[78]....
        /*061c*/ 	.word	0x0000d580


	//   ....[79]....
        /*0620*/ 	.word	0x0000d610


	//   ....[80]....
        /*0624*/ 	.word	0x0000d620


	//   ....[81]....
        /*0628*/ 	.word	0x0000d6b0


	//   ....[82]....
        /*062c*/ 	.word	0x0000d6c0


	//   ....[83]....
        /*0630*/ 	.word	0x0000d750


	//   ....[84]....
        /*0634*/ 	.word	0x0000d760


	//   ....[85]....
        /*0638*/ 	.word	0x0000d7e0


	//   ....[86]....
        /*063c*/ 	.word	0x0000d7f0


	//   ....[87]....
        /*0640*/ 	.word	0x0000d800


	//   ....[88]....
        /*0644*/ 	.word	0x0000dc60


	//   ....[89]....
        /*0648*/ 	.word	0x0000dc90


	//   ....[90]....
        /*064c*/ 	.word	0x0000dce0


	//   ....[91]....
        /*0650*/ 	.word	0x0000dd90


	//   ....[92]....
        /*0654*/ 	.word	0x0000ddb0


	//   ....[93]....
        /*0658*/ 	.word	0x0000de60


	//   ....[94]....
        /*065c*/ 	.word	0x0000de70


	//   ....[95]....
        /*0660*/ 	.word	0x0000dea0


	//   ....[96]....
        /*0664*/ 	.word	0x0000df30


	//   ....[97]....
        /*0668*/ 	.word	0x0000dfd0


	//   ....[98]....
        /*066c*/ 	.word	0x0000dff0


	//   ....[99]....
        /*0670*/ 	.word	0x0000e000


	//   ....[100]....
        /*0674*/ 	.word	0x0000e720


	//   ....[101]....
        /*0678*/ 	.word	0x0000e740


	//   ....[102]....
        /*067c*/ 	.word	0x0000e750


	//   ....[103]....
        /*0680*/ 	.word	0x0000e790


	//   ....[104]....
        /*0684*/ 	.word	0x0000e7a0


	//   ....[105]....
        /*0688*/ 	.word	0x0000e7e0


	//   ....[106]....
        /*068c*/ 	.word	0x0000e7f0


	//   ....[107]....
        /*0690*/ 	.word	0x0000e830


	//   ....[108]....
        /*0694*/ 	.word	0x0000e840


	//   ....[109]....
        /*0698*/ 	.word	0x0000e880


	//   ....[110]....
        /*069c*/ 	.word	0x0000e890


	//   ....[111]....
        /*06a0*/ 	.word	0x0000e8a0


	//   ....[112]....
        /*06a4*/ 	.word	0x0000ebf0


	//   ....[113]....
        /*06a8*/ 	.word	0x0000ec10


	//   ....[114]....
        /*06ac*/ 	.word	0x0000ec20


	//   ....[115]....
        /*06b0*/ 	.word	0x0000ec30


	//   ....[116]....
        /*06b4*/ 	.word	0x0000ec40


	//   ....[117]....
        /*06b8*/ 	.word	0x0000ec60


	//   ....[118]....
        /*06bc*/ 	.word	0x0000ecd0


	//   ....[119]....
        /*06c0*/ 	.word	0x0000ed00


	//   ....[120]....
        /*06c4*/ 	.word	0x0000ed10


	//   ....[121]....
        /*06c8*/ 	.word	0x0000ed80


	//   ....[122]....
        /*06cc*/ 	.word	0x0000ed90


	//   ....[123]....
        /*06d0*/ 	.word	0x0000ee90


	//   ....[124]....
        /*06d4*/ 	.word	0x0000f380


	//   ....[125]....
        /*06d8*/ 	.word	0x0000f3b0


	//   ....[126]....
        /*06dc*/ 	.word	0x0000f410


	//   ....[127]....
        /*06e0*/ 	.word	0x0000f440


	//   ....[128]....
        /*06e4*/ 	.word	0x0000f470


	//   ....[129]....
        /*06e8*/ 	.word	0x0000f4a0


	//   ....[130]....
        /*06ec*/ 	.word	0x0000f4d0


	//   ....[131]....
        /*06f0*/ 	.word	0x0000f500


	//   ....[132]....
        /*06f4*/ 	.word	0x0000f6a0


	//   ....[133]....
        /*06f8*/ 	.word	0x0000f6d0


	//   ....[134]....
        /*06fc*/ 	.word	0x0000f700


	//   ....[135]....
        /*0700*/ 	.word	0x0000f730


	//   ....[136]....
        /*0704*/ 	.word	0x0000f760


	//   ....[137]....
        /*0708*/ 	.word	0x0000f790


	//   ....[138]....
        /*070c*/ 	.word	0x0000f850


	//   ....[139]....
        /*0710*/ 	.word	0x0000f870


	//   ....[140]....
        /*0714*/ 	.word	0x0000f880


	//   ....[141]....
        /*0718*/ 	.word	0x0000f8e0


	//   ....[142]....
        /*071c*/ 	.word	0x0000ff00


	//   ....[143]....
        /*0720*/ 	.word	0x000103e0


	//   ....[144]....
        /*0724*/ 	.word	0x000104d0


	//   ....[145]....
        /*0728*/ 	.word	0x00010570


	//   ....[146]....
        /*072c*/ 	.word	0x000105d0


	//   ....[147]....
        /*0730*/ 	.word	0x000106c0


	//   ....[148]....
        /*0734*/ 	.word	0x00010730


	//   ....[149]....
        /*0738*/ 	.word	0x00010820


	//   ....[150]....
        /*073c*/ 	.word	0x00010890


	//   ....[151]....
        /*0740*/ 	.word	0x00010980


	//   ....[152]....
        /*0744*/ 	.word	0x000109f0


	//   ....[153]....
        /*0748*/ 	.word	0x00010ae0


	//   ....[154]....
        /*074c*/ 	.word	0x00010b50


	//   ....[155]....
        /*0750*/ 	.word	0x00010bf0


	//   ....[156]....
        /*0754*/ 	.word	0x00010ce0


	//   ....[157]....
        /*0758*/ 	.word	0x00010d50


	//   ....[158]....
        /*075c*/ 	.word	0x00010db0


	//   ....[159]....
        /*0760*/ 	.word	0x00010ea0


	//   ....[160]....
        /*0764*/ 	.word	0x00010f00


	//   ....[161]....
        /*0768*/ 	.word	0x00011000


	//   ....[162]....
        /*076c*/ 	.word	0x00011060


	//   ....[163]....
        /*0770*/ 	.word	0x00011160


	//   ....[164]....
        /*0774*/ 	.word	0x000111c0


	//   ....[165]....
        /*0778*/ 	.word	0x000112c0


	//   ....[166]....
        /*077c*/ 	.word	0x00011320


	//   ....[167]....
        /*0780*/ 	.word	0x00011420


	//   ....[168]....
        /*0784*/ 	.word	0x00011480


	//   ....[169]....
        /*0788*/ 	.word	0x00011580


	//   ....[170]....
        /*078c*/ 	.word	0x000115e0


	//   ....[171]....
        /*0790*/ 	.word	0x000116c0


	//   ....[172]....
        /*0794*/ 	.word	0x000117f0


	//   ....[173]....
        /*0798*/ 	.word	0x000118d0


	//   ....[174]....
        /*079c*/ 	.word	0x00011980


	//   ....[175]....
        /*07a0*/ 	.word	0x00011a90


	//   ....[176]....
        /*07a4*/ 	.word	0x00011af0


	//   ....[177]....
        /*07a8*/ 	.word	0x00011c00


	//   ....[178]....
        /*07ac*/ 	.word	0x00011c60


	//   ....[179]....
        /*07b0*/ 	.word	0x00011d70


	//   ....[180]....
        /*07b4*/ 	.word	0x00011dd0


	//   ....[181]....
        /*07b8*/ 	.word	0x00011ee0


	//   ....[182]....
        /*07bc*/ 	.word	0x00011f40


	//   ....[183]....
        /*07c0*/ 	.word	0x00012000


	//   ....[184]....
        /*07c4*/ 	.word	0x00012160


	//   ....[185]....
        /*07c8*/ 	.word	0x00012200


	//   ....[186]....
        /*07cc*/ 	.word	0x00012260


	//   ....[187]....
        /*07d0*/ 	.word	0x00012310


	//   ....[188]....
        /*07d4*/ 	.word	0x00012370


	//   ....[189]....
        /*07d8*/ 	.word	0x00012420


	//   ....[190]....
        /*07dc*/ 	.word	0x00012480


	//   ....[191]....
        /*07e0*/ 	.word	0x00012530


	//   ....[192]....
        /*07e4*/ 	.word	0x00012590


	//   ....[193]....
        /*07e8*/ 	.word	0x00012640


	//   ....[194]....
        /*07ec*/ 	.word	0x000126a0


	//   ....[195]....
        /*07f0*/ 	.word	0x00012750


	//   ....[196]....
        /*07f4*/ 	.word	0x00012830


	//   ....[197]....
        /*07f8*/ 	.word	0x000128d0


	//   ....[198]....
        /*07fc*/ 	.word	0x00012930


	//   ....[199]....
        /*0800*/ 	.word	0x00012a00


	//   ....[200]....
        /*0804*/ 	.word	0x00012a60


	//   ....[201]....
        /*0808*/ 	.word	0x00012b30


	//   ....[202]....
        /*080c*/ 	.word	0x00012b90


	//   ....[203]....
        /*0810*/ 	.word	0x00012c70


	//   ....[204]....
        /*0814*/ 	.word	0x00012cd0


	//   ....[205]....
        /*0818*/ 	.word	0x00012da0


	//   ....[206]....
        /*081c*/ 	.word	0x00012e00


	//   ....[207]....
        /*0820*/ 	.word	0x00012ed0


	//   ....[208]....
        /*0824*/ 	.word	0x00012f60


	//   ....[209]....
        /*0828*/ 	.word	0x00013000


	//   ....[210]....
        /*082c*/ 	.word	0x00013180


	//   ....[211]....
        /*0830*/ 	.word	0x000131f0


	//   ....[212]....
        /*0834*/ 	.word	0x00013260


	//   ....[213]....
        /*0838*/ 	.word	0x000132d0


	//   ....[214]....
        /*083c*/ 	.word	0x00013340


	//   ....[215]....
        /*0840*/ 	.word	0x000133c0


	//   ....[216]....
        /*0844*/ 	.word	0x00013440


	//   ....[217]....
        /*0848*/ 	.word	0x000134d0


	//   ....[218]....
        /*084c*/ 	.word	0x00013540


	//   ....[219]....
        /*0850*/ 	.word	0x000135b0


	//   ....[220]....
        /*0854*/ 	.word	0x00013620


	//   ....[221]....
        /*0858*/ 	.word	0x000136a0


	//   ....[222]....
        /*085c*/ 	.word	0x00013710


	//   ....[223]....
        /*0860*/ 	.word	0x000137b0


	//   ....[224]....
        /*0864*/ 	.word	0x00013800


	//   ....[225]....
        /*0868*/ 	.word	0x00013890


	//   ....[226]....
        /*086c*/ 	.word	0x000139c0


	//----- nvinfo : EIATTR_REG_RECONFIG
	.align		4
.L_1164:
        /*0870*/ 	.byte	0x01, 0x54
	.zero		2


	//----- nvinfo : EIATTR_SYSCALL_OFFSETS
	.align		4
        /*0874*/ 	.byte	0x04, 0x46
        /*0876*/ 	.short	(.L_1166 - .L_1165)


	//   ....[0]....
.L_1165:
        /*0878*/ 	.word	0x00001d80


	//   ....[1]....
        /*087c*/ 	.word	0x0000bf80


	//   ....[2]....
        /*0880*/ 	.word	0x0000c0d0


	//   ....[3]....
        /*0884*/ 	.word	0x0000c1c0


	//   ....[4]....
        /*0888*/ 	.word	0x0000d050


	//----- nvinfo : EIATTR_MBARRIER_INSTR_OFFSETS
	.align		4
.L_1166:
        /*088c*/ 	.byte	0x04, 0x39
        /*088e*/ 	.short	(.L_1168 - .L_1167)


	//   ....[0]....
.L_1167:
        /*0890*/ 	.word	0x00000180
        /*0894*/ 	.word	0x000000ff
        /*0898*/ 	.word	0x00022800
        /*089c*/ 	.short	0x0100
        /*089e*/ 	.byte	0x08
	.zero		1


	//   ....[1]....
        /*08a0*/ 	.word	0x00000190
        /*08a4*/ 	.word	0x000000ff
        /*08a8*/ 	.word	0x00022820
        /*08ac*/ 	.short	0x0100
        /*08ae*/ 	.byte	0x08
	.zero		1


	//   ....[2]....
        /*08b0*/ 	.word	0x00000280
        /*08b4*/ 	.word	0x000000ff
        /*08b8*/ 	.word	0x00022830
        /*08bc*/ 	.short	0x0100
        /*08be*/ 	.byte	0x08
	.zero		1


	//   ....[3]....
        /*08c0*/ 	.word	0x00000290
        /*08c4*/ 	.word	0x000000ff
        /*08c8*/ 	.word	0x00022840
        /*08cc*/ 	.short	0x0100
        /*08ce*/ 	.byte	0x08
	.zero		1


	//   ....[4]....
        /*08d0*/ 	.word	0x000002a0
        /*08d4*/ 	.word	0x000000ff
        /*08d8*/ 	.word	0x00022838
        /*08dc*/ 	.short	0x0100
        /*08de*/ 	.byte	0x08
	.zero		1


	//   ....[5]....
        /*08e0*/ 	.word	0x000002b0
        /*08e4*/ 	.word	0x000000ff
        /*08e8*/ 	.word	0x00022848
        /*08ec*/ 	.short	0x0100
        /*08ee*/ 	.byte	0x08
	.zero		1


	//   ....[6]....
        /*08f0*/ 	.word	0x000003e0
        /*08f4*/ 	.word	0x000000ff
        /*08f8*/ 	.word	0x00022850
        /*08fc*/ 	.short	0x0100
        /*08fe*/ 	.byte	0x08
	.zero		1


	//   ....[7]....
        /*0900*/ 	.word	0x000003f0
        /*0904*/ 	.word	0x000000ff
        /*0908*/ 	.word	0x00022860
        /*090c*/ 	.short	0x0100
        /*090e*/ 	.byte	0x08
	.zero		1


	//   ....[8]....
        /*0910*/ 	.word	0x00000400
        /*0914*/ 	.word	0x000000ff
        /*0918*/ 	.word	0x00022858
        /*091c*/ 	.short	0x0100
        /*091e*/ 	.byte	0x08
	.zero		1


	//   ....[9]....
        /*0920*/ 	.word	0x00000410
        /*0924*/ 	.word	0x000000ff
        /*0928*/ 	.word	0x00022868
        /*092c*/ 	.short	0x0100
        /*092e*/ 	.byte	0x08
	.zero		1


	//   ....[10]....
        /*0930*/ 	.word	0x00000500
        /*0934*/ 	.word	0x000000ff
        /*0938*/ 	.word	0x00022870
        /*093c*/ 	.short	0x0100
        /*093e*/ 	.byte	0x06
	.zero		1


	//   ....[11]....
        /*0940*/ 	.word	0x00000510
        /*0944*/ 	.word	0x000000ff
        /*0948*/ 	.word	0x00022880
        /*094c*/ 	.short	0x0100
        /*094e*/ 	.byte	0x06
	.zero		1


	//   ....[12]....
        /*0950*/ 	.word	0x00000520
        /*0954*/ 	.word	0x000000ff
        /*0958*/ 	.word	0x00022878
        /*095c*/ 	.short	0x0100
        /*095e*/ 	.byte	0x06
	.zero		1


	//   ....[13]....
        /*0960*/ 	.word	0x00000530
        /*0964*/ 	.word	0x000000ff
        /*0968*/ 	.word	0x00022888
        /*096c*/ 	.short	0x0100
        /*096e*/ 	.byte	0x06
	.zero		1


	//   ....[14]....
        /*0970*/ 	.word	0x00000660
        /*0974*/ 	.word	0x000000ff
        /*0978*/ 	.word	0x00022890
        /*097c*/ 	.short	0x0100
        /*097e*/ 	.byte	0x08
	.zero		1


	//   ....[15]....
        /*0980*/ 	.word	0x00000670
        /*0984*/ 	.word	0x000000ff
        /*0988*/ 	.word	0x000228a0
        /*098c*/ 	.short	0x0100
        /*098e*/ 	.byte	0x08
	.zero		1


	//   ....[16]....
        /*0990*/ 	.word	0x00000680
        /*0994*/ 	.word	0x000000ff
        /*0998*/ 	.word	0x00022898
        /*099c*/ 	.short	0x0100
        /*099e*/ 	.byte	0x08
	.zero		1


	//   ....[17]....
        /*09a0*/ 	.word	0x00000690
        /*09a4*/ 	.word	0x000000ff
        /*09a8*/ 	.word	0x000228a8
        /*09ac*/ 	.short	0x0100
        /*09ae*/ 	.byte	0x08
	.zero		1


	//   ....[18]....
        /*09b0*/ 	.word	0x000007d0
        /*09b4*/ 	.word	0x000000ff
        /*09b8*/ 	.word	0x000228b0
        /*09bc*/ 	.short	0x0100
        /*09be*/ 	.byte	0x08
	.zero		1


	//   ....[19]....
        /*09c0*/ 	.word	0x000007e0
        /*09c4*/ 	.word	0x000000ff
        /*09c8*/ 	.word	0x000228c0
        /*09cc*/ 	.short	0x0100
        /*09ce*/ 	.byte	0x08
	.zero		1


	//   ....[20]....
        /*09d0*/ 	.word	0x000007f0
        /*09d4*/ 	.word	0x000000ff
        /*09d8*/ 	.word	0x000228b8
        /*09dc*/ 	.short	0x0100
        /*09de*/ 	.byte	0x08
	.zero		1


	//   ....[21]....
        /*09e0*/ 	.word	0x00000800
        /*09e4*/ 	.word	0x000000ff
        /*09e8*/ 	.word	0x000228c8
        /*09ec*/ 	.short	0x0100
        /*09ee*/ 	.byte	0x08
	.zero		1


	//   ....[22]....
        /*09f0*/ 	.word	0x00001e30
        /*09f4*/ 	.word	0x00000007
        /*09f8*/ 	.word	0x00022800
        /*09fc*/ 	.short	0x010a
        /*09fe*/ 	.byte	0x3f
	.zero		1


	//   ....[23]....
        /*0a00*/ 	.word	0x00001f00
        /*0a04*/ 	.word	0x000000ff
        /*0a08*/ 	.word	0x00022830
        /*0a0c*/ 	.short	0x010a
        /*0a0e*/ 	.byte	0x16
	.zero		1


	//   ....[24]....
        /*0a10*/ 	.word	0x00001f40
        /*0a14*/ 	.word	0x000000ff
        /*0a18*/ 	.word	0x00022830
        /*0a1c*/ 	.short	0x010a
        /*0a1e*/ 	.byte	0x16
	.zero		1


	//   ....[25]....
        /*0a20*/ 	.word	0x00002310
        /*0a24*/ 	.word	0x000000ff
        /*0a28*/ 	.word	0x00000000
        /*0a2c*/ 	.short	0x0101
        /*0a2e*/ 	.byte	0x06
	.zero		1


	//   ....[26]....
        /*0a30*/ 	.word	0x00003530
        /*0a34*/ 	.word	0x000000ff
        /*0a38*/ 	.word	0x00022850
        /*0a3c*/ 	.short	0x010a
        /*0a3e*/ 	.byte	0x16
	.zero		1


	//   ....[27]....
        /*0a40*/ 	.word	0x00003570
        /*0a44*/ 	.word	0x000000ff
        /*0a48*/ 	.word	0x00022850
        /*0a4c*/ 	.short	0x010a
        /*0a4e*/ 	.byte	0x16
	.zero		1


	//   ....[28]....
        /*0a50*/ 	.word	0x00003880
        /*0a54*/ 	.word	0x000000ff
        /*0a58*/ 	.word	0x00000000
        /*0a5c*/ 	.short	0x0101
        /*0a5e*/ 	.byte	0x16
	.zero		1


	//   ....[29]....
        /*0a60*/ 	.word	0x00003a00
        /*0a64*/ 	.word	0x000000ff
        /*0a68*/ 	.word	0x00022830
        /*0a6c*/ 	.short	0x010a
        /*0a6e*/ 	.byte	0x19
	.zero		1


	//   ....[30]....
        /*0a70*/ 	.word	0x00003a40
        /*0a74*/ 	.word	0x000000ff
        /*0a78*/ 	.word	0x00022830
        /*0a7c*/ 	.short	0x010a
        /*0a7e*/ 	.byte	0x19
	.zero		1


	//   ....[31]....
        /*0a80*/ 	.word	0x00003c70
        /*0a84*/ 	.word	0x000000ff
        /*0a88*/ 	.word	0x00000000
        /*0a8c*/ 	.short	0x0101
        /*0a8e*/ 	.byte	0x06
	.zero		1


	//   ....[32]....
        /*0a90*/ 	.word	0x000052e0
        /*0a94*/ 	.word	0x000000ff
        /*0a98*/ 	.word	0x00022850
        /*0a9c*/ 	.short	0x010a
        /*0a9e*/ 	.byte	0x19
	.zero		1


	//   ....[33]....
        /*0aa0*/ 	.word	0x00005320
        /*0aa4*/ 	.word	0x000000ff
        /*0aa8*/ 	.word	0x00022850
        /*0aac*/ 	.short	0x010a
        /*0aae*/ 	.byte	0x19
	.zero		1


	//   ....[34]....
        /*0ab0*/ 	.word	0x00005630
        /*0ab4*/ 	.word	0x000000ff
        /*0ab8*/ 	.word	0x00000000
        /*0abc*/ 	.short	0x0101
        /*0abe*/ 	.byte	0x19
	.zero		1


	//   ....[35]....
        /*0ac0*/ 	.word	0x00007d60
        /*0ac4*/ 	.word	0x000000ff
        /*0ac8*/ 	.word	0x00000000
        /*0acc*/ 	.short	0x0101
        /*0ace*/ 	.byte	0x08
	.zero		1


	//   ....[36]....
        /*0ad0*/ 	.word	0x00008570
        /*0ad4*/ 	.word	0x000000ff
        /*0ad8*/ 	.word	0x00000000
        /*0adc*/ 	.short	0x0101
        /*0ade*/ 	.byte	0x08
	.zero		1


	//   ....[37]....
        /*0ae0*/ 	.word	0x0000c6b0
        /*0ae4*/ 	.word	0x00000021
        /*0ae8*/ 	.word	0x00022840
        /*0aec*/ 	.short	0x010a
        /*0aee*/ 	.byte	0x3f
	.zero		1


	//   ....[38]....
        /*0af0*/ 	.word	0x0000cce0
        /*0af4*/ 	.word	0x00000021
        /*0af8*/ 	.word	0x00022830
        /*0afc*/ 	.short	0x0107
        /*0afe*/ 	.byte	0x3f
	.zero		1


	//   ....[39]....
        /*0b00*/ 	.word	0x0000cdc0
        /*0b04*/ 	.word	0x00000021
        /*0b08*/ 	.word	0x00022830
        /*0b0c*/ 	.short	0x0101
        /*0b0e*/ 	.byte	0x3f
	.zero		1


	//   ....[40]....
        /*0b10*/ 	.word	0x0000d900
        /*0b14*/ 	.word	0x00000016
        /*0b18*/ 	.word	0x00022800
        /*0b1c*/ 	.short	0x0107
        /*0b1e*/ 	.byte	0x3f
	.zero		1


	//   ....[41]....
        /*0b20*/ 	.word	0x0000d9f0
        /*0b24*/ 	.word	0x00000016
        /*0b28*/ 	.word	0x00022800
        /*0b2c*/ 	.short	0x0101
        /*0b2e*/ 	.byte	0x3f
	.zero		1


	//   ....[42]....
        /*0b30*/ 	.word	0x0000da10
        /*0b34*/ 	.word	0x00000016
        /*0b38*/ 	.word	0x00022820
        /*0b3c*/ 	.short	0x010a
        /*0b3e*/ 	.byte	0x3f
	.zero		1


	//   ....[43]....
        /*0b40*/ 	.word	0x0000daa0
        /*0b44*/ 	.word	0x00000021
        /*0b48*/ 	.word	0x00022860
        /*0b4c*/ 	.short	0x010a
        /*0b4e*/ 	.byte	0x3f
	.zero		1


	//   ....[44]....
        /*0b50*/ 	.word	0x0000e180
        /*0b54*/ 	.word	0x00000021
        /*0b58*/ 	.word	0x00022850
        /*0b5c*/ 	.short	0x0107
        /*0b5e*/ 	.byte	0x3f
	.zero		1


	//   ....[45]....
        /*0b60*/ 	.word	0x0000e250
        /*0b64*/ 	.word	0x00000021
        /*0b68*/ 	.word	0x00022850
        /*0b6c*/ 	.short	0x0101
        /*0b6e*/ 	.byte	0x3f
	.zero		1


	//   ....[46]....
        /*0b70*/ 	.word	0x0000e5a0
        /*0b74*/ 	.word	0x0000000a
        /*0b78*/ 	.word	0x00022840
        /*0b7c*/ 	.short	0x010a
        /*0b7e*/ 	.byte	0x3f
	.zero		1


	//   ....[47]....
        /*0b80*/ 	.word	0x0000e950
        /*0b84*/ 	.word	0x0000000a
        /*0b88*/ 	.word	0x00022830
        /*0b8c*/ 	.short	0x0107
        /*0b8e*/ 	.byte	0x3f
	.zero		1


	//   ....[48]....
        /*0b90*/ 	.word	0x0000ea10
        /*0b94*/ 	.word	0x0000000a
        /*0b98*/ 	.word	0x00022830
        /*0b9c*/ 	.short	0x0101
        /*0b9e*/ 	.byte	0x3f
	.zero		1


	//   ....[49]....
        /*0ba0*/ 	.word	0x0000ea40
        /*0ba4*/ 	.word	0x0000000a
        /*0ba8*/ 	.word	0x00022860
        /*0bac*/ 	.short	0x010a
        /*0bae*/ 	.byte	0x3f
	.zero		1


	//   ....[50]....
        /*0bb0*/ 	.word	0x0000ef40
        /*0bb4*/ 	.word	0x0000000a
        /*0bb8*/ 	.word	0x00022850
        /*0bbc*/ 	.short	0x0107
        /*0bbe*/ 	.byte	0x3f
	.zero		1


	//   ....[51]....
        /*0bc0*/ 	.word	0x0000f000
        /*0bc4*/ 	.word	0x0000000a
        /*0bc8*/ 	.word	0x00022850
        /*0bcc*/ 	.short	0x0101
        /*0bce*/ 	.byte	0x3f
	.zero		1


	//   ....[52]....
        /*0bd0*/ 	.word	0x0000fe80
        /*0bd4*/ 	.word	0x00000007
        /*0bd8*/ 	.word	0x00022820
        /*0bdc*/ 	.short	0x010a
        /*0bde*/ 	.byte	0x3f
	.zero		1


	//   ....[53]....
        /*0be0*/ 	.word	0x00010000
        /*0be4*/ 	.word	0x00000005
        /*0be8*/ 	.word	0x00022840
        /*0bec*/ 	.short	0x010a
        /*0bee*/ 	.byte	0x3f
	.zero		1


	//   ....[54]....
        /*0bf0*/ 	.word	0x000100a0
        /*0bf4*/ 	.word	0x00000003
        /*0bf8*/ 	.word	0x00022840
        /*0bfc*/ 	.short	0x010a
        /*0bfe*/ 	.byte	0x3f
	.zero		1


	//   ....[55]....
        /*0c00*/ 	.word	0x000100e0
        /*0c04*/ 	.word	0x00000005
        /*0c08*/ 	.word	0x00022860
        /*0c0c*/ 	.short	0x010a
        /*0c0e*/ 	.byte	0x3f
	.zero		1


	//   ....[56]....
        /*0c10*/ 	.word	0x00010120
        /*0c14*/ 	.word	0x00000003
        /*0c18*/ 	.word	0x00022860
        /*0c1c*/ 	.short	0x010a
        /*0c1e*/ 	.byte	0x3f
	.zero		1


	//   ....[57]....
        /*0c20*/ 	.word	0x00010180
        /*0c24*/ 	.word	0x00000007
        /*0c28*/ 	.word	0x00022800
        /*0c2c*/ 	.short	0x010a
        /*0c2e*/ 	.byte	0x3f
	.zero		1


	//   ....[58]....
        /*0c30*/ 	.word	0x000101e0
        /*0c34*/ 	.word	0x00000000
        /*0c38*/ 	.word	0x00022830
        /*0c3c*/ 	.short	0x010a
        /*0c3e*/ 	.byte	0x3f
	.zero		1


	//   ....[59]....
        /*0c40*/ 	.word	0x00010240
        /*0c44*/ 	.word	0x0000000a
        /*0c48*/ 	.word	0x00022850
        /*0c4c*/ 	.short	0x010a
        /*0c4e*/ 	.byte	0x3f
	.zero		1


	//   ....[60]....
        /*0c50*/ 	.word	0x000102a0
        /*0c54*/ 	.word	0x00000000
        /*0c58*/ 	.word	0x00022830
        /*0c5c*/ 	.short	0x010a
        /*0c5e*/ 	.byte	0x3f
	.zero		1


	//   ....[61]....
        /*0c60*/ 	.word	0x00010300
        /*0c64*/ 	.word	0x00000008
        /*0c68*/ 	.word	0x00022850
        /*0c6c*/ 	.short	0x010a
        /*0c6e*/ 	.byte	0x3f
	.zero		1


	//   ....[62]....
        /*0c70*/ 	.word	0x00010420
        /*0c74*/ 	.word	0x00000021
        /*0c78*/ 	.word	0x00022840
        /*0c7c*/ 	.short	0x010a
        /*0c7e*/ 	.byte	0x3f
	.zero		1


	//   ....[63]....
        /*0c80*/ 	.word	0x000116f0
        /*0c84*/ 	.word	0x00000016
        /*0c88*/ 	.word	0x00022820
        /*0c8c*/ 	.short	0x010a
        /*0c8e*/ 	.byte	0x3f
	.zero		1


	//   ....[64]....
        /*0c90*/ 	.word	0x00011740
        /*0c94*/ 	.word	0x00000021
        /*0c98*/ 	.word	0x00022860
        /*0c9c*/ 	.short	0x010a
        /*0c9e*/ 	.byte	0x3f
	.zero		1


	//   ....[65]....
        /*0ca0*/ 	.word	0x000120b0
        /*0ca4*/ 	.word	0x0000000a
        /*0ca8*/ 	.word	0x00022840
        /*0cac*/ 	.short	0x010a
        /*0cae*/ 	.byte	0x3f
	.zero		1


	//   ....[66]....
        /*0cb0*/ 	.word	0x00012780
        /*0cb4*/ 	.word	0x0000000a
        /*0cb8*/ 	.word	0x00022860
        /*0cbc*/ 	.short	0x010a
        /*0cbe*/ 	.byte	0x3f
	.zero		1


	//   ....[67]....
        /*0cc0*/ 	.word	0x000138e0
        /*0cc4*/ 	.word	0x00000007
        /*0cc8*/ 	.word	0x00022820
        /*0ccc*/ 	.short	0x010a
        /*0cce*/ 	.byte	0x3f
	.zero		1


	//   ....[68]....
        /*0cd0*/ 	.word	0x00013a80
        /*0cd4*/ 	.word	0x00000005
        /*0cd8*/ 	.word	0x00022840
        /*0cdc*/ 	.short	0x010a
        /*0cde*/ 	.byte	0x3f
	.zero		1


	//   ....[69]....
        /*0ce0*/ 	.word	0x00013ad0
        /*0ce4*/ 	.word	0x00000003
        /*0ce8*/ 	.word	0x00022840
        /*0cec*/ 	.short	0x010a
        /*0cee*/ 	.byte	0x3f
	.zero		1


	//   ....[70]....
        /*0cf0*/ 	.word	0x00013b20
        /*0cf4*/ 	.word	0x00000005
        /*0cf8*/ 	.word	0x00022860
        /*0cfc*/ 	.short	0x010a
        /*0cfe*/ 	.byte	0x3f
	.zero		1


	//----- nvinfo : EIATTR_NUM_MBARRIERS
	.align		4
.L_1168:
        /*0d00*/ 	.byte	0x03, 0x38
        /*0d02*/ 	.short	0x0016


	//----- nvinfo : EIATTR_EXIT_INSTR_OFFSETS
	.align		4
        /*0d04*/ 	.byte	0x04, 0x1c
        /*0d06*/ 	.short	(.L_1170 - .L_1169)


	//   ....[0]....
.L_1169:
        /*0d08*/ 	.word	0x000009a0


	//   ....[1]....
        /*0d0c*/ 	.word	0x0000a8f0


	//   ....[2]....
        /*0d10*/ 	.word	0x00010170


	//----- nvinfo : EIATTR_MAX_THREADS
	.align		4
.L_1170:
        /*0d14*/ 	.byte	0x04, 0x05
        /*0d16*/ 	.short	(.L_1172 - .L_1171)
.L_1171:
        /*0d18*/ 	.word	0x00000180
        /*0d1c*/ 	.word	0x00000001
        /*0d20*/ 	.word	0x00000001


	//----- nvinfo : EIATTR_CRS_STACK_SIZE
	.align		4
.L_1172:
        /*0d24*/ 	.byte	0x04, 0x1e
        /*0d26*/ 	.short	(.L_1174 - .L_1173)
.L_1173:
        /*0d28*/ 	.word	0x00000000


	//----- nvinfo : EIATTR_CBANK_PARAM_SIZE
	.align		4
.L_1174:
        /*0d2c*/ 	.byte	0x03, 0x19
        /*0d2e*/ 	.short	0x0af0


	//----- nvinfo : EIATTR_PARAM_CBANK
	.align		4
        /*0d30*/ 	.byte	0x04, 0x0a
        /*0d32*/ 	.short	(.L_1176 - .L_1175)
	.align		4
.L_1175:
        /*0d34*/ 	.word	index@(.nv.constant0._ZN7cutlass13device_kernelIN5flash11enable_sm90INS1_16FlashAttnFwdSm90INS1_25CollectiveMainloopFwdSm90ILi2EN4cute5tupleIJNS5_1CILi1EEES8_S8_EEENS6_IJNS7_ILi128EEENS7_ILi96EEENS7_ILi64EEEEEELi256ENS_10bfloat16_tEfNS_4arch4Sm90ELb0ELb0ELb0ELb1ELb1ELb0ELb0ELb1ELb0ELb1ELb1ELb0EEENS1_21CollectiveEpilogueFwdINS6_IJSA_NS7_ILi256EEESB_EEES9_SE_SG_Li256ELb1ELb1ELb1ELb0EEENS1_36VarlenDynamicPersistentTileSchedulerILi128ELi96ELi256ELi128ELb1ELb1ELb1ELb0ELb1ELb1EEEEEEEEEvNT_6ParamsE)
        /*0d38*/ 	.short	0x0210
        /*0d3a*/ 	.short	0x0af0


	//----- nvinfo : EIATTR_SW_WAR
	.align		4
.L_1176:
        /*0d3c*/ 	.byte	0x04, 0x36
        /*0d3e*/ 	.short	(.L_1178 - .L_1177)
.L_1177:
        /*0d40*/ 	.word	0x00000008
.L_1178:


//--------------------- .nv.info._ZN7cutlass13device_kernelIN5flash11enable_sm90INS1_16FlashAttnFwdSm90INS1_25CollectiveMainloopFwdSm90ILi2EN4cute5tupleIJNS5_1CILi1EEES8_S8_EEENS6_IJNS7_ILi128EEENS7_ILi96EEENS7_ILi64EEEEEELi256ENS_10bfloat16_tEfNS_4arch4Sm90ELb0ELb0ELb0ELb1ELb1ELb1ELb0ELb1ELb0ELb1ELb1ELb0EEENS1_21CollectiveEpilogueFwdINS6_IJSA_NS7_ILi256EEESB_EEES9_SE_SG_Li256ELb1ELb1ELb1ELb0EEENS1_36VarlenDynamicPersistentTileSchedulerILi128ELi96ELi256ELi128ELb1ELb1ELb1ELb0ELb1ELb1EEEEEEEEEvNT_6ParamsE --------------------------
	.section	.nv.info._ZN7cutlass13device_kernelIN5flash11enable_sm90INS1_16FlashAttnFwdSm90INS1_25CollectiveMainloopFwdSm90ILi2EN4cute5tupleIJNS5_1CILi1EEES8_S8_EEENS6_IJNS7_ILi128EEENS7_ILi96EEENS7_ILi64EEEEEELi256ENS_10bfloat16_tEfNS_4arch4Sm90ELb0ELb0ELb0ELb1ELb1ELb1ELb0ELb1ELb0ELb1ELb1ELb0EEENS1_21CollectiveEpilogueFwdINS6_IJSA_NS7_ILi256EEESB_EEES9_SE_SG_Li256ELb1ELb1ELb1ELb0EEENS1_36VarlenDynamicPersistentTileSchedulerILi128ELi96ELi256ELi128ELb1ELb1ELb1ELb0ELb1ELb1EEEEEEEEEvNT_6ParamsE,"",@"SHT_CUDA_INFO"
	.sectionflags	@""
	.align	4


	//----- nvinfo : EIATTR_CUDA_API_VERSION
	.align		4
        /*0000*/ 	.byte	0x04, 0x37
        /*0002*/ 	.short	(.L_1180 - .L_1179)
.L_1179:
        /*0004*/ 	.word	0x00000082


	//----- nvinfo : EIATTR_KPARAM_INFO
	.align		4
.L_1180:
        /*0008*/ 	.byte	0x04, 0x17
        /*000a*/ 	.short	(.L_1182 - .L_1181)
.L_1181:
        /*000c*/ 	.word	0x00000000
        /*0010*/ 	.short	0x0000
        /*0012*/ 	.short	0x0070
        /*0014*/ 	.byte	0x00, 0xf0, 0x01, 0x2a


	//----- nvinfo : EIATTR_SPARSE_MMA_MASK
	.align		4
.L_1182:
        /*0018*/ 	.byte	0x03, 0x50
        /*001a*/ 	.short	0x0000


	//----- nvinfo : EIATTR_MAXREG_COUNT
	.align		4
        /*001c*/ 	.byte	0x03, 0x1b
        /*001e*/ 	.short	0x00a8


	//----- nvinfo : EIATTR_NUM_BARRIERS
	.align		4
        /*0020*/ 	.byte	0x02, 0x4c
        /*0022*/ 	.byte	0x10
	.zero		1


	//----- nvinfo : EIATTR_EXTERNS
	.align		4
        /*0024*/ 	.byte	0x04, 0x0f
        /*0026*/ 	.short	(.L_1184 - .L_1183)


	//   ....[0]....
	.align		4
.L_1183:
        /*0028*/ 	.word	index@(__assertfail)


	//----- nvinfo : EIATTR_ANNOTATIONS
	.align		4
.L_1184:
        /*002c*/ 	.byte	0x04, 0x55
        /*002e*/ 	.short	(.L_1186 - .L_1185)


	//   ....[0]....
.L_1185:
        /* <DEDUP_REMOVED lines=151> */


	//----- nvinfo : EIATTR_MERCURY_ISA_VERSION
	.align		4
.L_1186:
        /*0990*/ 	.byte	0x03, 0x5f
        /*0992*/ 	.short	0x0101


	//----- nvinfo : EIATTR_UNUSED_LOAD_BYTE_OFFSET
	.align		4
        /*0994*/ 	.byte	0x04, 0x44
        /*0996*/ 	.short	(.L_1188 - .L_1187)


	//   ....[0]....
.L_1187:
        /*0998*/ 	.word	0x00000a40
        /*099c*/ 	.word	0x0000fff0


	//   ....[1]....
        /*09a0*/ 	.word	0x0000de10
        /*09a4*/ 	.word	0x0000fff0


	//----- nvinfo : EIATTR_INT_WARP_WIDE_INSTR_OFFSETS
	.align		4
.L_1188:
        /*09a8*/ 	.byte	0x04, 0x31
        /*09aa*/ 	.short	(.L_1190 - .L_1189)


	//   ....[0]....
.L_1189:
        /*09ac*/ 	.word	0x00000120


	//   ....[1]....
        /*09b0*/ 	.word	0x000001c0


	//   ....[2]....
        /*09b4*/ 	.word	0x00000230


	//   ....[3]....
        /*09b8*/ 	.word	0x00015b90


	//   ....[4]....
        /*09bc*/ 	.word	0x00015c20


	//   ....[5]....
        /*09c0*/ 	.word	0x00018fe0


	//   ....[6]....
        /*09c4*/ 	.word	0x00019070


	//----- nvinfo : EIATTR_COOP_GROUP_MASK_REGIDS
	.align		4
.L_1190:
        /*09c8*/ 	.byte	0x04, 0x29
        /*09ca*/ 	.short	(.L_1192 - .L_1191)


	//   ....[0]....
.L_1191:
        /*09cc*/ 	.word	0xffffffff


	//   ....[1]....
        /*09d0*/ 	.word	0xffffffff


	//   ....[2]....
        /*09d4*/ 	.word	0xffffffff


	//   ....[3]....
        /*09d8*/ 	.word	0xffffffff


	//   ....[4]....
        /*09dc*/ 	.word	0xffffffff


	//   ....[5]....
        /*09e0*/ 	.word	0xffffffff


	//   ....[6]....
        /*09e4*/ 	.word	0xffffffff


	//   ....[7]....
        /*09e8*/ 	.word	0xffffffff


	//   ....[8]....
        /*09ec*/ 	.word	0xffffffff


	//   ....[9]....
        /*09f0*/ 	.word	0xffffffff


	//   ....[10]....
        /*09f4*/ 	.word	0xffffffff


	//   ....[11]....
        /*09f8*/ 	.word	0xffffffff


	//   ....[12]....
        /*09fc*/ 	.word	0xffffffff


	//   ....[13]....
        /*0a00*/ 	.word	0xffffffff


	//   ....[14]....
        /*0a04*/ 	.word	0xffffffff


	//   ....[15]....
        /*0a08*/ 	.word	0xffffffff


	//   ....[16]....
        /*0a0c*/ 	.word	0xffffffff


	//   ....[17]....
        /*0a10*/ 	.word	0xffffffff


	//   ....[18]....
        /*0a14*/ 	.word	0xffffffff


	//   ....[19]....
        /*0a18*/ 	.word	0xffffffff


	//   ....[20]....
        /*0a1c*/ 	.word	0xffffffff


	//   ....[21]....
        /*0a20*/ 	.word	0xffffffff


	//   ....[22]....
        /*0a24*/ 	.word	0xffffffff


	//   ....[23]....
        /*0a28*/ 	.word	0xffffffff


	//   ....[24]....
        /*0a2c*/ 	.word	0xffffffff


	//   ....[25]....
        /*0a30*/ 	.word	0xffffffff


	//   ....[26]....
        /*0a34*/ 	.word	0xffffffff


	//   ....[27]....
        /*0a38*/ 	.word	0xffffffff


	//   ....[28]....
        /*0a3c*/ 	.word	0xffffffff


	//   ....[29]....
        /*0a40*/ 	.word	0xffffffff


	//   ....[30]....
        /*0a44*/ 	.word	0xffffffff


	//   ....[31]....
        /*0a48*/ 	.word	0xffffffff


	//   ....[32]....
        /*0a4c*/ 	.word	0xffffffff


	//   ....[33]....
        /*0a50*/ 	.word	0xffffffff


	//   ....[34]....
        /*0a54*/ 	.word	0xffffffff


	//   ....[35]....
        /*0a58*/ 	.word	0xffffffff


	//   ....[36]....
        /*0a5c*/ 	.word	0xffffffff


	//   ....[37]....
        /*0a60*/ 	.word	0xffffffff


	//   ....[38]....
        /*0a64*/ 	.word	0xffffffff


	//   ....[39]....
        /*0a68*/ 	.word	0xffffffff


	//   ....[40]....
        /*0a6c*/ 	.word	0xffffffff


	//   ....[41]....
        /*0a70*/ 	.word	0xffffffff


	//   ....[42]....
        /*0a74*/ 	.word	0xffffffff


	//   ....[43]....
        /*0a78*/ 	.word	0xffffffff


	//   ....[44]....
        /*0a7c*/ 	.word	0xffffffff


	//   ....[45]....
        /*0a80*/ 	.word	0xffffffff


	//   ....[46]....
        /*0a84*/ 	.word	0xffffffff


	//   ....[47]....
        /*0a88*/ 	.word	0xffffffff


	//   ....[48]....
        /*0a8c*/ 	.word	0xffffffff


	//   ....[49]....
        /*0a90*/ 	.word	0xffffffff


	//   ....[50]....
        /*0a94*/ 	.word	0xffffffff


	//   ....[51]....
        /*0a98*/ 	.word	0xffffffff


	//   ....[52]....
        /*0a9c*/ 	.word	0xffffffff


	//   ....[53]....
        /*0aa0*/ 	.word	0xffffffff


	//   ....[54]....
        /*0aa4*/ 	.word	0xffffffff


	//   ....[55]....
        /*0aa8*/ 	.word	0xffffffff


	//   ....[56]....
        /*0aac*/ 	.word	0xffffffff


	//   ....[57]....
        /*0ab0*/ 	.word	0xffffffff


	//   ....[58]....
        /*0ab4*/ 	.word	0xffffffff


	//   ....[59]....
        /*0ab8*/ 	.word	0xffffffff


	//   ....[60]....
        /*0abc*/ 	.word	0xffffffff


	//   ....[61]....
        /*0ac0*/ 	.word	0xffffffff


	//   ....[62]....
        /*0ac4*/ 	.word	0xffffffff


	//   ....[63]....
        /*0ac8*/ 	.word	0xffffffff


	//   ....[64]....
        /*0acc*/ 	.word	0xffffffff


	//   ....[65]....
        /*0ad0*/ 	.word	0xffffffff


	//   ....[66]....
        /*0ad4*/ 	.word	0xffffffff


	//   ....[67]....
        /*0ad8*/ 	.word	0xffffffff


	//   ....[68]....
        /*0adc*/ 	.word	0xffffffff


	//   ....[69]....
        /*0ae0*/ 	.word	0xffffffff


	//   ....[70]....
        /*0ae4*/ 	.word	0xffffffff


	//   ....[71]....
        /*0ae8*/ 	.word	0xffffffff


	//   ....[72]....
        /*0aec*/ 	.word	0xffffffff


	//   ....[73]....
        /*0af0*/ 	.word	0xffffffff


	//   ....[74]....
        /*0af4*/ 	.word	0xffffffff


	//   ....[75]....
        /*0af8*/ 	.word	0xffffffff


	//   ....[76]....
        /*0afc*/ 	.word	0xffffffff


	//   ....[77]....
        /*0b00*/ 	.word	0xffffffff


	//   ....[78]....
        /*0b04*/ 	.word	0xffffffff


	//   ....[79]....
        /*0b08*/ 	.word	0xffffffff


	//   ....[80]....
        /*0b0c*/ 	.word	0xffffffff


	//   ....[81]....
        /*0b10*/ 	.word	0xffffffff


	//   ....[82]....
        /*0b14*/ 	.word	0xffffffff


	//   ....[83]....
        /*0b18*/ 	.word	0xffffffff


	//   ....[84]....
        /*0b1c*/ 	.word	0xffffffff


	//   ....[85]....
        /*0b20*/ 	.word	0xffffffff


	//   ....[86]....
        /*0b24*/ 	.word	0xffffffff


	//   ....[87]....
        /*0b28*/ 	.word	0xffffffff


	//   ....[88]....
        /*0b2c*/ 	.word	0xffffffff


	//   ....[89]....
        /*0b30*/ 	.word	0xffffffff


	//   ....[90]....
        /*0b34*/ 	.word	0xffffffff


	//   ....[91]....
        /*0b38*/ 	.word	0xffffffff


	//   ....[92]....
        /*0b3c*/ 	.word	0xffffffff


	//   ....[93]....
        /*0b40*/ 	.word	0xffffffff


	//   ....[94]....
        /*0b44*/ 	.word	0xffffffff


	//   ....[95]....
        /*0b48*/ 	.word	0xffffffff


	//   ....[96]....
        /*0b4c*/ 	.word	0xffffffff


	//   ....[97]....
        /*0b50*/ 	.word	0xffffffff


	//   ....[98]....
        /*0b54*/ 	.word	0xffffffff


	//   ....[99]....
        /*0b58*/ 	.word	0xffffffff


	//   ....[100]....
        /*0b5c*/ 	.word	0xffffffff


	//   ....[101]....
        /*0b60*/ 	.word	0xffffffff


	//   ....[102]....
        /*0b64*/ 	.word	0xffffffff


	//   ....[103]....
        /*0b68*/ 	.word	0xffffffff


	//   ....[104]....
        /*0b6c*/ 	.word	0xffffffff


	//   ....[105]....
        /*0b70*/ 	.word	0xffffffff


	//   ....[106]....
        /*0b74*/ 	.word	0xffffffff


	//   ....[107]....
        /*0b78*/ 	.word	0xffffffff


	//   ....[108]....
        /*0b7c*/ 	.word	0xffffffff


	//   ....[109]....
        /*0b80*/ 	.word	0xffffffff


	//   ....[110]....
        /*0b84*/ 	.word	0xffffffff


	//   ....[111]....
        /*0b88*/ 	.word	0xffffffff


	//   ....[112]....
        /*0b8c*/ 	.word	0xffffffff


	//   ....[113]....
        /*0b90*/ 	.word	0xffffffff


	//   ....[114]....
        /*0b94*/ 	.word	0xffffffff


	//   ....[115]....
        /*0b98*/ 	.word	0xffffffff


	//   ....[116]....
        /*0b9c*/ 	.word	0xffffffff


	//   ....[117]....
        /*0ba0*/ 	.word	0xffffffff


	//   ....[118]....
        /*0ba4*/ 	.word	0xffffffff


	//   ....[119]....
        /*0ba8*/ 	.word	0xffffffff


	//   ....[120]....
        /*0bac*/ 	.word	0xffffffff


	//   ....[121]....
        /*0bb0*/ 	.word	0xffffffff


	//   ....[122]....
        /*0bb4*/ 	.word	0xffffffff


	//   ....[123]....
        /*0bb8*/ 	.word	0xffffffff


	//   ....[124]....
        /*0bbc*/ 	.word	0xffffffff


	//   ....[125]....
        /*0bc0*/ 	.word	0xffffffff


	//   ....[126]....
        /*0bc4*/ 	.word	0xffffffff


	//   ....[127]....
        /*0bc8*/ 	.word	0xffffffff


	//   ....[128]....
        /*0bcc*/ 	.word	0xffffffff


	//   ....[129]....
        /*0bd0*/ 	.word	0xffffffff


	//   ....[130]....
        /*0bd4*/ 	.word	0xffffffff


	//   ....[131]....
        /*0bd8*/ 	.word	0xffffffff


	//   ....[132]....
        /*0bdc*/ 	.word	0xffffffff


	//   ....[133]....
        /*0be0*/ 	.word	0xffffffff


	//   ....[134]....
        /*0be4*/ 	.word	0xffffffff


	//   ....[135]....
        /*0be8*/ 	.word	0xffffffff


	//   ....[136]....
        /*0bec*/ 	.word	0xffffffff


	//   ....[137]....
        /*0bf0*/ 	.word	0xffffffff


	//   ....[138]....
        /*0bf4*/ 	.word	0xffffffff


	//   ....[139]....
        /*0bf8*/ 	.word	0xffffffff


	//   ....[140]....
        /*0bfc*/ 	.word	0xffffffff


	//   ....[141]....
        /*0c00*/ 	.word	0xffffffff


	//   ....[142]....
        /*0c04*/ 	.word	0xffffffff


	//   ....[143]....
        /*0c08*/ 	.word	0xffffffff


	//   ....[144]....
        /*0c0c*/ 	.word	0xffffffff


	//   ....[145]....
        /*0c10*/ 	.word	0xffffffff


	//   ....[146]....
        /*0c14*/ 	.word	0xffffffff


	//   ....[147]....
        /*0c18*/ 	.word	0xffffffff


	//   ....[148]....
        /*0c1c*/ 	.word	0xffffffff


	//   ....[149]....
        /*0c20*/ 	.word	0xffffffff


	//   ....[150]....
        /*0c24*/ 	.word	0xffffffff


	//   ....[151]....
        /*0c28*/ 	.word	0xffffffff


	//   ....[152]....
        /*0c2c*/ 	.word	0xffffffff


	//   ....[153]....
        /*0c30*/ 	.word	0xffffffff


	//   ....[154]....
        /*0c34*/ 	.word	0xffffffff


	//   ....[155]....
        /*0c38*/ 	.word	0xffffffff


	//   ....[156]....
        /*0c3c*/ 	.word	0xffffffff


	//   ....[157]....
        /*0c40*/ 	.word	0xffffffff


	//   ....[158]....
        /*0c44*/ 	.word	0xffffffff


	//   ....[159]....
        /*0c48*/ 	.word	0xffffffff


	//   ....[160]....
        /*0c4c*/ 	.word	0xffffffff


	//   ....[161]....
        /*0c50*/ 	.word	0xffffffff


	//   ....[162]....
        /*0c54*/ 	.word	0xffffffff


	//   ....[163]....
        /*0c58*/ 	.word	0xffffffff


	//   ....[164]....
        /*0c5c*/ 	.word	0xffffffff


	//   ....[165]....
        /*0c60*/ 	.word	0xffffffff


	//   ....[166]....
        /*0c64*/ 	.word	0xffffffff


	//   ....[167]....
        /*0c68*/ 	.word	0xffffffff


	//   ....[168]....
        /*0c6c*/ 	.word	0xffffffff


	//   ....[169]....
        /*0c70*/ 	.word	0x0500000f


	//   ....[170]....
        /*0c74*/ 	.word	0x0500000f


	//   ....[171]....
        /*0c78*/ 	.word	0x0500000f


	//   ....[172]....
        /*0c7c*/ 	.word	0x0500000f


	//   ....[173]....
        /*0c80*/ 	.word	0x0500000f


	//   ....[174]....
        /*0c84*/ 	.word	0x0500000f


	//   ....[175]....
        /*0c88*/ 	.word	0x0500000f


	//   ....[176]....
        /*0c8c*/ 	.word	0x0500000f


	//   ....[177]....
        /*0c90*/ 	.word	0x0500000f


	//   ....[178]....
        /*0c94*/ 	.word	0x0500000f


	//   ....[179]....
        /*0c98*/ 	.word	0x0500000f


	//   ....[180]....
        /*0c9c*/ 	.word	0x0500000f


	//   ....[181]....
        /*0ca0*/ 	.word	0x0500000f


	//   ....[182]....
        /*0ca4*/ 	.word	0x0500000f


	//   ....[183]....
        /*0ca8*/ 	.word	0x0500000f


	//   ....[184]....
        /*0cac*/ 	.word	0x0500000f


	//   ....[185]....
        /*0cb0*/ 	.word	0x0500000f


	//   ....[186]....
        /*0cb4*/ 	.word	0x0500000f


	//   ....[187]....
        /*0cb8*/ 	.word	0x0500000f


	//   ....[188]....
        /*0cbc*/ 	.word	0x0500000f


	//   ....[189]....
        /*0cc0*/ 	.word	0x0500000f


	//   ....[190]....
        /*0cc4*/ 	.word	0x0500000f


	//   ....[191]....
        /*0cc8*/ 	.word	0x0500000f


	//   ....[192]....
        /*0ccc*/ 	.word	0x0500000f


	//   ....[193]....
        /*0cd0*/ 	.word	0x0500000f


	//   ....[194]....
        /*0cd4*/ 	.word	0x0500000f


	//   ....[195]....
        /*0cd8*/ 	.word	0x0500000f


	//   ....[196]....
        /*0cdc*/ 	.word	0x0500000f


	//   ....[197]....
        /*0ce0*/ 	.word	0x0500000f


	//   ....[198]....
        /*0ce4*/ 	.word	0x0500000f


	//   ....[199]....
        /*0ce8*/ 	.word	0x0500000f


	//   ....[200]....
        /*0cec*/ 	.word	0x0500000f


	//   ....[201]....
        /*0cf0*/ 	.word	0x0500000f


	//   ....[202]....
        /*0cf4*/ 	.word	0x0500000f


	//   ....[203]....
        /*0cf8*/ 	.word	0x0500000f


	//   ....[204]....
        /*0cfc*/ 	.word	0x0500000f


	//   ....[205]....
        /*0d00*/ 	.word	0x0500000f


	//   ....[206]....
        /*0d04*/ 	.word	0x0500000f


	//   ....[207]....
        /*0d08*/ 	.word	0x0500000f


	//   ....[208]....
        /*0d0c*/ 	.word	0x0500000f


	//   ....[209]....
        /*0d10*/ 	.word	0x0500000f


	//   ....[210]....
        /*0d14*/ 	.word	0x0500000f


	//   ....[211]....
        /*0d18*/ 	.word	0x0500000f


	//   ....[212]....
        /*0d1c*/ 	.word	0x0500000f


	//   ....[213]....
        /*0d20*/ 	.word	0x0500000f


	//   ....[214]....
        /*0d24*/ 	.word	0x0500000f


	//   ....[215]....
        /*0d28*/ 	.word	0x0500000f


	//   ....[216]....
        /*0d2c*/ 	.word	0x0500000f


	//   ....[217]....
        /*0d30*/ 	.word	0x0500000f


	//   ....[218]....
        /*0d34*/ 	.word	0x0500000f


	//   ....[219]....
        /*0d38*/ 	.word	0x0500000f


	//   ....[220]....
        /*0d3c*/ 	.word	0x0500000f


	//   ....[221]....
        /*0d40*/ 	.word	0x0500000f


	//   ....[222]....
        /*0d44*/ 	.word	0x0500000f


	//   ....[223]....
        /*0d48*/ 	.word	0x0500000f


	//   ....[224]....
        /*0d4c*/ 	.word	0x0500000f


	//   ....[225]....
        /*0d50*/ 	.word	0x0500000f


	//   ....[226]....
        /*0d54*/ 	.word	0x0500000f


	//   ....[227]....
        /*0d58*/ 	.word	0x0500000f


	//   ....[228]....
        /*0d5c*/ 	.word	0x0500000f


	//   ....[229]....
        /*0d60*/ 	.word	0x0500000f


	//   ....[230]....
        /*0d64*/ 	.word	0x0500000f


	//   ....[231]....
        /*0d68*/ 	.word	0x0500000f


	//   ....[232]....
        /*0d6c*/ 	.word	0x0500000f


	//   ....[233]....
        /*0d70*/ 	.word	0x0500000f


	//   ....[234]....
        /*0d74*/ 	.word	0x0500000f


	//   ....[235]....
        /*0d78*/ 	.word	0x0500000f


	//   ....[236]....
        /*0d7c*/ 	.word	0x0500000f


	//   ....[237]....
        /*0d80*/ 	.word	0x0500000f


	//   ....[238]....
        /*0d84*/ 	.word	0x0500000f


	//   ....[239]....
        /*0d88*/ 	.word	0x0500000f


	//   ....[240]....
        /*0d8c*/ 	.word	0x0500000f


	//   ....[241]....
        /*0d90*/ 	.word	0x0500000f


	//   ....[242]....
        /*0d94*/ 	.word	0x0500000f


	//   ....[243]....
        /*0d98*/ 	.word	0x0500000f


	//   ....[244]....
        /*0d9c*/ 	.word	0x0500000f


	//   ....[245]....
        /*0da0*/ 	.word	0x0500000f


	//   ....[246]....
        /*0da4*/ 	.word	0x0500000f


	//   ....[247]....
        /*0da8*/ 	.word	0x0500000f


	//   ....[248]....
        /*0dac*/ 	.word	0x0500000f


	//   ....[249]....
        /*0db0*/ 	.word	0x0500000f


	//   ....[250]....
        /*0db4*/ 	.word	0x0500000f


	//   ....[251]....
        /*0db8*/ 	.word	0x0500000f


	//   ....[252]....
        /*0dbc*/ 	.word	0x0500000f


	//   ....[253]....
        /*0dc0*/ 	.word	0x0500000f


	//   ....[254]....
        /*0dc4*/ 	.word	0x0500000f


	//   ....[255]....
        /*0dc8*/ 	.word	0x0500000f


	//   ....[0]....
        /*0dcc*/ 	.word	0x0500000f


	//   ....[1]....
        /*0dd0*/ 	.word	0x0500000f


	//   ....[2]....
        /*0dd4*/ 	.word	0x0500000f


	//   ....[3]....
        /*0dd8*/ 	.word	0x0500000f


	//   ....[4]....
        /*0ddc*/ 	.word	0x0500000f


	//   ....[5]....
        /*0de0*/ 	.word	0x0500000f


	//   ....[6]....
        /*0de4*/ 	.word	0x0500000f


	//   ....[7]....
        /*0de8*/ 	.word	0x0500000f


	//   ....[8]....
        /*0dec*/ 	.word	0x0500000f


	//   ....[9]....
        /*0df0*/ 	.word	0x0500000f


	//   ....[10]....
        /*0df4*/ 	.word	0x0500000f


	//   ....[11]....
        /*0df8*/ 	.word	0x0500000f


	//   ....[12]....
        /*0dfc*/ 	.word	0x0500000f


	//   ....[13]....
        /*0e00*/ 	.word	0x0500000f


	//   ....[14]....
        /*0e04*/ 	.word	0x0500000f


	//   ....[15]....
        /*0e08*/ 	.word	0x0500000f


	//   ....[16]....
        /*0e0c*/ 	.word	0x0500000f


	//   ....[17]....
        /*0e10*/ 	.word	0x0500000f


	//   ....[18]....
        /*0e14*/ 	.word	0x0500000f


	//   ....[19]....
        /*0e18*/ 	.word	0x0500000f


	//   ....[20]....
        /*0e1c*/ 	.word	0x0500000f


	//   ....[21]....
        /*0e20*/ 	.word	0x0500000f


	//   ....[22]....
        /*0e24*/ 	.word	0x0500000f


	//   ....[23]....
        /*0e28*/ 	.word	0x0500000f


	//   ....[24]....
        /*0e2c*/ 	.word	0x0500000f


	//   ....[25]....
        /*0e30*/ 	.word	0x0500000f


	//   ....[26]....
        /*0e34*/ 	.word	0x0500000f


	//   ....[27]....
        /*0e38*/ 	.word	0x0500000f


	//   ....[28]....
        /*0e3c*/ 	.word	0x0500000f


	//   ....[29]....
        /*0e40*/ 	.word	0x0500000f


	//   ....[30]....
        /*0e44*/ 	.word	0x0500000f


	//   ....[31]....
        /*0e48*/ 	.word	0x0500000f


	//   ....[32]....
        /*0e4c*/ 	.word	0x0500000f


	//   ....[33]....
        /*0e50*/ 	.word	0x0500000f


	//   ....[34]....
        /*0e54*/ 	.word	0x0500000f


	//   ....[35]....
        /*0e58*/ 	.word	0x0500000f


	//   ....[36]....
        /*0e5c*/ 	.word	0x0500000f


	//   ....[37]....
        /*0e60*/ 	.word	0x0500000f


	//   ....[38]....
        /*0e64*/ 	.word	0x0500000f


	//----- nvinfo : EIATTR_COOP_GROUP_INSTR_OFFSETS
	.align		4
.L_1192:
        /*0e68*/ 	.byte	0x04, 0x28
        /*0e6a*/ 	.short	(.L_1194 - .L_1193)


	//   ....[0]....
.L_1193:
        /*0e6c*/ 	.word	0x00000060


	//   ....[1]....
        /*0e70*/ 	.word	0x00000130


	//   ....[2]....
        /*0e74*/ 	.word	0x000001e0


	//   ....[3]....
        /*0e78*/ 	.word	0x000003a0


	//   ....[4]....
        /*0e7c*/ 	.word	0x00000500


	//   ....[5]....
        /*0e80*/ 	.word	0x00000620


	//   ....[6]....
        /*0e84*/ 	.word	0x00000780


	//   ....[7]....
        /*0e88*/ 	.word	0x000037e0


	//   ....[8]....
        /*0e8c*/ 	.word	0x000037f0


	//   ....[9]....
        /*0e90*/ 	.word	0x00003f30


	//   ....[10]....
        /*0e94*/ 	.word	0x00003f40


	//   ....[11]....
        /*0e98*/ 	.word	0x00004bc0


	//   ....[12]....
        /*0e9c*/ 	.word	0x00004bd0


	//   ....[13]....
        /*0ea0*/ 	.word	0x00005390


	//   ....[14]....
        /*0ea4*/ 	.word	0x000053a0


	//   ....[15]....
        /*0ea8*/ 	.word	0x00005dd0


	//   ....[16]....
        /*0eac*/ 	.word	0x00005de0


	//   ....[17]....
        /*0eb0*/ 	.word	0x00005ef0


	//   ....[18]....
        /*0eb4*/ 	.word	0x00005f00


	//   ....[19]....
        /*0eb8*/ 	.word	0x000062a0


	//   ....[20]....
        /*0ebc*/ 	.word	0x000062d0


	//   ....[21]....
        /*0ec0*/ 	.word	0x000065a0


	//   ....[22]....
        /*0ec4*/ 	.word	0x000065c0


	//   ....[23]....
        /*0ec8*/ 	.word	0x00007180


	//   ....[24]....
        /*0ecc*/ 	.word	0x00007780


	//   ....[25]....
        /*0ed0*/ 	.word	0x00007790


	//   ....[26]....
        /*0ed4*/ 	.word	0x000077a0


	//   ....[27]....
        /*0ed8*/ 	.word	0x000077b0


	//   ....[28]....
        /*0edc*/ 	.word	0x000087b0


	//   ....[29]....
        /*0ee0*/ 	.word	0x000087c0


	//   ....[30]....
        /*0ee4*/ 	.word	0x000087d0


	//   ....[31]....
        /*0ee8*/ 	.word	0x000087e0


	//   ....[32]....
        /*0eec*/ 	.word	0x0000a290


	//   ....[33]....
        /*0ef0*/ 	.word	0x0000a330


	//   ....[34]....
        /*0ef4*/ 	.word	0x0000a5d0


	//   ....[35]....
        /*0ef8*/ 	.word	0x0000a6a0


	//   ....[36]....
        /*0efc*/ 	.word	0x0000b9b0


	//   ....[37]....
        /*0f00*/ 	.word	0x0000b9d0


	//   ....[38]....
        /*0f04*/ 	.word	0x0000c2a0


	//   ....[39]....
        /*0f08*/ 	.word	0x0000c330


	//   ....[40]....
        /*0f0c*/ 	.word	0x0000d390


	//   ....[41]....
        /*0f10*/ 	.word	0x0000d420


	//   ....[42]....
        /*0f14*/ 	.word	0x0000d570


	//   ....[43]....
        /*0f18*/ 	.word	0x0000d740


	//   ....[44]....
        /*0f1c*/ 	.word	0x0000eec0


	//   ....[45]....
        /*0f20*/ 	.word	0x0000eee0


	//   ....[46]....
        /*0f24*/ 	.word	0x0000eef0


	//   ....[47]....
        /*0f28*/ 	.word	0x0000ef00


	//   ....[48]....
        /*0f2c*/ 	.word	0x0000f920


	//   ....[49]....
        /*0f30*/ 	.word	0x0000f930


	//   ....[50]....
        /*0f34*/ 	.word	0x0000fb60


	//   ....[51]....
        /*0f38*/ 	.word	0x0000fb70


	//   ....[52]....
        /*0f3c*/ 	.word	0x0000fda0


	//   ....[53]....
        /*0f40*/ 	.word	0x0000fdb0


	//   ....[54]....
        /*0f44*/ 	.word	0x0000ffe0


	//   ....[55]....
        /*0f48*/ 	.word	0x0000fff0


	//   ....[56]....
        /*0f4c*/ 	.word	0x000104c0


	//   ....[57]....
        /*0f50*/ 	.word	0x000104d0


	//   ....[58]....
        /*0f54*/ 	.word	0x00011150


	//   ....[59]....
        /*0f58*/ 	.word	0x00011160


	//   ....[60]....
        /*0f5c*/ 	.word	0x00012720


	//   ....[61]....
        /*0f60*/ 	.word	0x00012730


	//   ....[62]....
        /*0f64*/ 	.word	0x00012970


	//   ....[63]....
        /*0f68*/ 	.word	0x00012980


	//   ....[64]....
        /*0f6c*/ 	.word	0x00012bb0


	//   ....[65]....
        /*0f70*/ 	.word	0x00012bc0


	//   ....[66]....
        /*0f74*/ 	.word	0x00012df0


	//   ....[67]....
        /*0f78*/ 	.word	0x00012e00


	//   ....[68]....
        /*0f7c*/ 	.word	0x00013090


	//   ....[69]....
        /*0f80*/ 	.word	0x000132a0


	//   ....[70]....
        /*0f84*/ 	.word	0x000132d0


	//   ....[71]....
        /*0f88*/ 	.word	0x00013300


	//   ....[72]....
        /*0f8c*/ 	.word	0x00013330


	//   ....[73]....
        /*0f90*/ 	.word	0x00013360


	//   ....[74]....
        /*0f94*/ 	.word	0x00013390


	//   ....[75]....
        /*0f98*/ 	.word	0x00013520


	//   ....[76]....
        /*0f9c*/ 	.word	0x00013550


	//   ....[77]....
        /*0fa0*/ 	.word	0x00013580


	//   ....[78]....
        /*0fa4*/ 	.word	0x000135b0


	//   ....[79]....
        /*0fa8*/ 	.word	0x000135e0


	//   ....[80]....
        /*0fac*/ 	.word	0x00013610


	//   ....[81]....
        /*0fb0*/ 	.word	0x000136a0


	//   ....[82]....
        /*0fb4*/ 	.word	0x000136d0


	//   ....[83]....
        /*0fb8*/ 	.word	0x000136e0


	//   ....[84]....
        /*0fbc*/ 	.word	0x00013770


	//   ....[85]....
        /*0fc0*/ 	.word	0x00014710


	//   ....[86]....
        /*0fc4*/ 	.word	0x00016780


	//   ....[87]....
        /*0fc8*/ 	.word	0x000167a0


	//   ....[88]....
        /*0fcc*/ 	.word	0x00016830


	//   ....[89]....
        /*0fd0*/ 	.word	0x00016850


	//   ....[90]....
        /*0fd4*/ 	.word	0x000168d0


	//   ....[91]....
        /*0fd8*/ 	.word	0x000168f0


	//   ....[92]....
        /*0fdc*/ 	.word	0x00016970


	//   ....[93]....
        /*0fe0*/ 	.word	0x00016990


	//   ....[94]....
        /*0fe4*/ 	.word	0x00016a10


	//   ....[95]....
        /*0fe8*/ 	.word	0x00016a30


	//   ....[96]....
        /*0fec*/ 	.word	0x00016a40


	//   ....[97]....
        /*0ff0*/ 	.word	0x00016a50


	//   ....[98]....
        /*0ff4*/ 	.word	0x000172c0


	//   ....[99]....
        /*0ff8*/ 	.word	0x000172f0


	//   ....[100]....
        /*0ffc*/ 	.word	0x000173b0


	//   ....[101]....
        /*1000*/ 	.word	0x000173c0


	//   ....[102]....
        /*1004*/ 	.word	0x00017450


	//   ....[103]....
        /*1008*/ 	.word	0x00017460


	//   ....[104]....
        /*100c*/ 	.word	0x000174f0


	//   ....[105]....
        /*1010*/ 	.word	0x00017500


	//   ....[106]....
        /*1014*/ 	.word	0x00017590


	//   ....[107]....
        /*1018*/ 	.word	0x000175a0


	//   ....[108]....
        /*101c*/ 	.word	0x00017630


	//   ....[109]....
        /*1020*/ 	.word	0x00017640


	//   ....[110]....
        /*1024*/ 	.word	0x000176c0


	//   ....[111]....
        /*1028*/ 	.word	0x000176d0


	//   ....[112]....
        /*102c*/ 	.word	0x000176e0


	//   ....[113]....
        /*1030*/ 	.word	0x000176f0


	//   ....[114]....
        /*1034*/ 	.word	0x00017b50


	//   ....[115]....
        /*1038*/ 	.word	0x00017b80


	//   ....[116]....
        /*103c*/ 	.word	0x00017be0


	//   ....[117]....
        /*1040*/ 	.word	0x00017c90


	//   ....[118]....
        /*1044*/ 	.word	0x00017ca0


	//   ....[119]....
        /*1048*/ 	.word	0x00017cd0


	//   ....[120]....
        /*104c*/ 	.word	0x00017d60


	//   ....[121]....
        /*1050*/ 	.word	0x00017e10


	//   ....[122]....
        /*1054*/ 	.word	0x00017e20


	//   ....[123]....
        /*1058*/ 	.word	0x00017e50


	//   ....[124]....
        /*105c*/ 	.word	0x00017e60


	//   ....[125]....
        /*1060*/ 	.word	0x00017ef0


	//   ....[126]....
        /*1064*/ 	.word	0x00018610


	//   ....[127]....
        /*1068*/ 	.word	0x00018630


	//   ....[128]....
        /*106c*/ 	.word	0x00018680


	//   ....[129]....
        /*1070*/ 	.word	0x00018690


	//   ....[130]....
        /*1074*/ 	.word	0x000186d0


	//   ....[131]....
        /*1078*/ 	.word	0x000186e0


	//   ....[132]....
        /*107c*/ 	.word	0x00018720


	//   ....[133]....
        /*1080*/ 	.word	0x00018730


	//   ....[134]....
        /*1084*/ 	.word	0x00018770


	//   ....[135]....
        /*1088*/ 	.word	0x00018780


	//   ....[136]....
        /*108c*/ 	.word	0x00018790


	//   ....[137]....
        /*1090*/ 	.word	0x000187d0


	//   ....[138]....
        /*1094*/ 	.word	0x00018b00


	//   ....[139]....
        /*1098*/ 	.word	0x00018b20


	//   ....[140]....
        /*109c*/ 	.word	0x00018b30


	//   ....[141]....
        /*10a0*/ 	.word	0x00018b50


	//   ....[142]....
        /*10a4*/ 	.word	0x00018bc0


	//   ....[143]....
        /*10a8*/ 	.word	0x00018be0


	//   ....[144]....
        /*10ac*/ 	.word	0x00018c40


	//   ....[145]....
        /*10b0*/ 	.word	0x00018c60


	//   ....[146]....
        /*10b4*/ 	.word	0x00018cc0


	//   ....[147]....
        /*10b8*/ 	.word	0x00018ce0


	//   ....[148]....
        /*10bc*/ 	.word	0x00018d40


	//   ....[149]....
        /*10c0*/ 	.word	0x00018d60


	//   ....[150]....
        /*10c4*/ 	.word	0x000192a0


	//   ....[151]....
        /*10c8*/ 	.word	0x000192d0


	//   ....[152]....
        /*10cc*/ 	.word	0x00019330


	//   ....[153]....
        /*10d0*/ 	.word	0x00019360


	//   ....[154]....
        /*10d4*/ 	.word	0x00019390


	//   ....[155]....
        /*10d8*/ 	.word	0x000193c0


	//   ....[156]....
        /*10dc*/ 	.word	0x000193f0


	//   ....[157]....
        /*10e0*/ 	.word	0x00019420


	//   ....[158]....
        /*10e4*/ 	.word	0x000195c0


	//   ....[159]....
        /*10e8*/ 	.word	0x000195f0


	//   ....[160]....
        /*10ec*/ 	.word	0x00019620


	//   ....[161]....
        /*10f0*/ 	.word	0x00019650


	//   ....[162]....
        /*10f4*/ 	.word	0x00019680


	//   ....[163]....
        /*10f8*/ 	.word	0x000196b0


	//   ....[164]....
        /*10fc*/ 	.word	0x00019770


	//   ....[165]....
        /*1100*/ 	.word	0x00019790


	//   ....[166]....
        /*1104*/ 	.word	0x000197a0


	//   ....[167]....
        /*1108*/ 	.word	0x00019800


	//   ....[168]....
        /*110c*/ 	.word	0x00019e20


	//   ....[169]....
        /*1110*/ 	.word	0x0001a130


	//   ....[170]....
        /*1114*/ 	.word	0x0001a1c0


	//   ....[171]....
        /*1118*/ 	.word	0x0001a250


	//   ....[172]....
        /*111c*/ 	.word	0x0001a2e0


	//   ....[173]....
        /*1120*/ 	.word	0x0001a3c0


	//   ....[174]....
        /*1124*/ 	.word	0x0001a450


	//   ....[175]....
        /*1128*/ 	.word	0x0001a4f0


	//   ....[176]....
        /*112c*/ 	.word	0x0001a580


	//   ....[177]....
        /*1130*/ 	.word	0x0001a670


	//   ....[178]....
        /*1134*/ 	.word	0x0001a700


	//   ....[179]....
        /*1138*/ 	.word	0x0001a7a0


	//   ....[180]....
        /*113c*/ 	.word	0x0001a830


	//   ....[181]....
        /*1140*/ 	.word	0x0001a910


	//   ....[182]....
        /*1144*/ 	.word	0x0001a9b0


	//   ....[183]....
        /*1148*/ 	.word	0x0001aa40


	//   ....[184]....
        /*114c*/ 	.word	0x0001aa90


	//   ....[185]....
        /*1150*/ 	.word	0x0001aae0


	//   ....[186]....
        /*1154*/ 	.word	0x0001abd0


	//   ....[187]....
        /*1158*/ 	.word	0x0001ac60


	//   ....[188]....
        /*115c*/ 	.word	0x0001acb0


	//   ....[189]....
        /*1160*/ 	.word	0x0001ad00


	//   ....[190]....
        /*1164*/ 	.word	0x0001af10


	//   ....[191]....
        /*1168*/ 	.word	0x0001af60


	//   ....[192]....
        /*116c*/ 	.word	0x0001aff0


	//   ....[193]....
        /*1170*/ 	.word	0x0001b080


	//   ....[194]....
        /*1174*/ 	.word	0x0001b110


	//   ....[195]....
        /*1178*/ 	.word	0x0001b1a0


	//   ....[196]....
        /*117c*/ 	.word	0x0001b230


	//   ....[197]....
        /*1180*/ 	.word	0x0001b2c0


	//   ....[198]....
        /*1184*/ 	.word	0x0001b340


	//   ....[199]....
        /*1188*/ 	.word	0x0001b390


	//   ....[200]....
        /*118c*/ 	.word	0x0001b430


	//   ....[201]....
        /*1190*/ 	.word	0x0001b4c0


	//   ....[202]....
        /*1194*/ 	.word	0x0001b550


	//   ....[203]....
        /*1198*/ 	.word	0x0001b5a0


	//   ....[204]....
        /*119c*/ 	.word	0x0001b630


	//   ....[205]....
        /*11a0*/ 	.word	0x0001b6c0


	//   ....[206]....
        /*11a4*/ 	.word	0x0001b750


	//   ....[207]....
        /*11a8*/ 	.word	0x0001b7e0


	//   ....[208]....
        /*11ac*/ 	.word	0x0001b870


	//   ....[209]....
        /*11b0*/ 	.word	0x0001b900


	//   ....[210]....
        /*11b4*/ 	.word	0x0001b9c0


	//   ....[211]....
        /*11b8*/ 	.word	0x0001bca0


	//   ....[212]....
        /*11bc*/ 	.word	0x0001bd90


	//   ....[213]....
        /*11c0*/ 	.word	0x0001be30


	//   ....[214]....
        /*11c4*/ 	.word	0x0001be90


	//   ....[215]....
        /*11c8*/ 	.word	0x0001bf80


	//   ....[216]....
        /*11cc*/ 	.word	0x0001bff0


	//   ....[217]....
        /*11d0*/ 	.word	0x0001c0e0


	//   ....[218]....
        /*11d4*/ 	.word	0x0001c150


	//   ....[219]....
        /*11d8*/ 	.word	0x0001c240


	//   ....[220]....
        /*11dc*/ 	.word	0x0001c2b0


	//   ....[221]....
        /*11e0*/ 	.word	0x0001c3a0


	//   ....[222]....
        /*11e4*/ 	.word	0x0001c410


	//   ....[223]....
        /*11e8*/ 	.word	0x0001c4b0


	//   ....[224]....
        /*11ec*/ 	.word	0x0001c5a0


	//   ....[225]....
        /*11f0*/ 	.word	0x0001c610


	//   ....[226]....
        /*11f4*/ 	.word	0x0001c670


	//   ....[227]....
        /*11f8*/ 	.word	0x0001c760


	//   ....[228]....
        /*11fc*/ 	.word	0x0001c7c0


	//   ....[229]....
        /*1200*/ 	.word	0x0001c8c0


	//   ....[230]....
        /*1204*/ 	.word	0x0001c920


	//   ....[231]....
        /*1208*/ 	.word	0x0001ca20


	//   ....[232]....
        /*120c*/ 	.word	0x0001ca80


	//   ....[233]....
        /*1210*/ 	.word	0x0001cb80


	//   ....[234]....
        /*1214*/ 	.word	0x0001cbe0


	//   ....[235]....
        /*1218*/ 	.word	0x0001cce0


	//   ....[236]....
        /*121c*/ 	.word	0x0001cd40


	//   ....[237]....
        /*1220*/ 	.word	0x0001ce40


	//   ....[238]....
        /*1224*/ 	.word	0x0001cea0


	//   ....[239]....
        /*1228*/ 	.word	0x0001cf40


	//   ....[240]....
        /*122c*/ 	.word	0x0001d0c0


	//   ....[241]....
        /*1230*/ 	.word	0x0001d1a0


	//   ....[242]....
        /*1234*/ 	.word	0x0001d250


	//   ....[243]....
        /*1238*/ 	.word	0x0001d360


	//   ....[244]....
        /*123c*/ 	.word	0x0001d3c0


	//   ....[245]....
        /*1240*/ 	.word	0x0001d4d0


	//   ....[246]....
        /*1244*/ 	.word	0x0001d530


	//   ....[247]....
        /*1248*/ 	.word	0x0001d640


	//   ....[248]....
        /*124c*/ 	.word	0x0001d6a0


	//   ....[249]....
        /*1250*/ 	.word	0x0001d7b0


	//   ....[250]....
        /*1254*/ 	.word	0x0001d810


	//   ....[251]....
        /*1258*/ 	.word	0x0001d8d0


	//   ....[252]....
        /*125c*/ 	.word	0x0001da30


	//   ....[253]....
        /*1260*/ 	.word	0x0001dad0


	//   ....[254]....
        /*1264*/ 	.word	0x0001db30


	//   ....[255]....
        /*1268*/ 	.word	0x0001dbe0


	//   ....[0]....
        /*126c*/ 	.word	0x0001dc40


	//   ....[1]....
        /*1270*/ 	.word	0x0001dcf0


	//   ....[2]....
        /*1274*/ 	.word	0x0001dd50


	//   ....[3]....
        /*1278*/ 	.word	0x0001de00


	//   ....[4]....
        /*127c*/ 	.word	0x0001de60


	//   ....[5]....
        /*1280*/ 	.word	0x0001df10


	//   ....[6]....
        /*1284*/ 	.word	0x0001df70


	//   ....[7]....
        /*1288*/ 	.word	0x0001e020


	//   ....[8]....
        /*128c*/ 	.word	0x0001e110


	//   ....[9]....
        /*1290*/ 	.word	0x0001e1b0


	//   ....[10]....
        /*1294*/ 	.word	0x0001e210


	//   ....[11]....
        /*1298*/ 	.word	0x0001e2e0


	//   ....[12]....
        /*129c*/ 	.word	0x0001e340


	//   ....[13]....
        /*12a0*/ 	.word	0x0001e410


	//   ....[14]....
        /*12a4*/ 	.word	0x0001e470


	//   ....[15]....
        /*12a8*/ 	.word	0x0001e540


	//   ....[16]....
        /*12ac*/ 	.word	0x0001e5a0


	//   ....[17]....
        /*12b0*/ 	.word	0x0001e670


	//   ....[18]....
        /*12b4*/ 	.word	0x0001e6d0


	//   ....[19]....
        /*12b8*/ 	.word	0x0001e7a0


	//   ....[20]....
        /*12bc*/ 	.word	0x0001e830


	//   ....[21]....
        /*12c0*/ 	.word	0x0001e8d0


	//   ....[22]....
        /*12c4*/ 	.word	0x0001ea50


	//   ....[23]....
        /*12c8*/ 	.word	0x0001eac0


	//   ....[24]....
        /*12cc*/ 	.word	0x0001eb30


	//   ....[25]....
        /*12d0*/ 	.word	0x0001eba0


	//   ....[26]....
        /*12d4*/ 	.word	0x0001ec10


	//   ....[27]....
        /*12d8*/ 	.word	0x0001ec90


	//   ....[28]....
        /*12dc*/ 	.word	0x0001ed10


	//   ....[29]....
        /*12e0*/ 	.word	0x0001eda0


	//   ....[30]....
        /*12e4*/ 	.word	0x0001ee10


	//   ....[31]....
        /*12e8*/ 	.word	0x0001ee80


	//   ....[32]....
        /*12ec*/ 	.word	0x0001eef0


	//   ....[33]....
        /*12f0*/ 	.word	0x0001ef70


	//   ....[34]....
        /*12f4*/ 	.word	0x0001efe0


	//   ....[35]....
        /*12f8*/ 	.word	0x0001f080


	//   ....[36]....
        /*12fc*/ 	.word	0x0001f0d0


	//   ....[37]....
        /*1300*/ 	.word	0x0001f160


	//   ....[38]....
        /*1304*/ 	.word	0x0001f290


	//----- nvinfo : EIATTR_REG_RECONFIG
	.align		4
.L_1194:
        /*1308*/ 	.byte	0x01, 0x54
	.zero		2


	//----- nvinfo : EIATTR_SYSCALL_OFFSETS
	.align		4
        /*130c*/ 	.byte	0x04, 0x46
        /*130e*/ 	.short	(.L_1196 - .L_1195)


	//   ....[0]....
.L_1195:
        /*1310*/ 	.word	0x00002320


	//   ....[1]....
        /*1314*/ 	.word	0x00002470


	//   ....[2]....
        /*1318*/ 	.word	0x00007320


	//   ....[3]....
        /*131c*/ 	.word	0x000076a0


	//   ....[4]....
        /*1320*/ 	.word	0x00015d80


	//   ....[5]....
        /*1324*/ 	.word	0x00015ed0


	//   ....[6]....
        /*1328*/ 	.word	0x00015fc0


	//   ....[7]....
        /*132c*/ 	.word	0x00016f10


	//----- nvinfo : EIATTR_MBARRIER_INSTR_OFFSETS
	.align		4
.L_1196:
        /*1330*/ 	.byte	0x04, 0x39
        /*1332*/ 	.short	(.L_1198 - .L_1197)


	//   ....[0]....
.L_1197:
        /*1334*/ 	.word	0x00000250
        /*1338*/ 	.word	0x000000ff
        /*133c*/ 	.word	0x00022800
        /*1340*/ 	.short	0x0100
        /*1342*/ 	.byte	0x08
	.zero		1


	//   ....[1]....
        /*1344*/ 	.word	0x00000260
        /*1348*/ 	.word	0x000000ff
        /*134c*/ 	.word	0x00022820
        /*1350*/ 	.short	0x0100
        /*1352*/ 	.byte	0x08
	.zero		1


	//   ....[2]....
        /*1354*/ 	.word	0x00000350
        /*1358*/ 	.word	0x000000ff
        /*135c*/ 	.word	0x00022830
        /*1360*/ 	.short	0x0100
        /*1362*/ 	.byte	0x08
	.zero		1


	//   ....[3]....
        /*1364*/ 	.word	0x00000360
        /*1368*/ 	.word	0x000000ff
        /*136c*/ 	.word	0x00022840
        /*1370*/ 	.short	0x0100
        /*1372*/ 	.byte	0x08
	.zero		1


	//   ....[4]....
        /*1374*/ 	.word	0x00000370
        /*1378*/ 	.word	0x000000ff
        /*137c*/ 	.word	0x00022838
        /*1380*/ 	.short	0x0100
        /*1382*/ 	.byte	0x08
	.zero		1


	//   ....[5]....
        /*1384*/ 	.word	0x00000380
        /*1388*/ 	.word	0x000000ff
        /*138c*/ 	.word	0x00022848
        /*1390*/ 	.short	0x0100
        /*1392*/ 	.byte	0x08
	.zero		1


	//   ....[6]....
        /*1394*/ 	.word	0x000004b0
        /*1398*/ 	.word	0x000000ff
        /*139c*/ 	.word	0x00022850
        /*13a0*/ 	.short	0x0100
        /*13a2*/ 	.byte	0x08
	.zero		1


	//   ....[7]....
        /*13a4*/ 	.word	0x000004c0
        /*13a8*/ 	.word	0x000000ff
        /*13ac*/ 	.word	0x00022860
        /*13b0*/ 	.short	0x0100
        /*13b2*/ 	.byte	0x08
	.zero		1


	//   ....[8]....
        /*13b4*/ 	.word	0x000004d0
        /*13b8*/ 	.word	0x000000ff
        /*13bc*/ 	.word	0x00022858
        /*13c0*/ 	.short	0x0100
        /*13c2*/ 	.byte	0x08
	.zero		1


	//   ....[9]....
        /*13c4*/ 	.word	0x000004e0
        /*13c8*/ 	.word	0x000000ff
        /*13cc*/ 	.word	0x00022868
        /*13d0*/ 	.short	0x0100
        /*13d2*/ 	.byte	0x08
	.zero		1


	//   ....[10]....
        /*13d4*/ 	.word	0x000005d0
        /*13d8*/ 	.word	0x000000ff
        /*13dc*/ 	.word	0x00022870
        /*13e0*/ 	.short	0x0100
        /*13e2*/ 	.byte	0x06
	.zero		1


	//   ....[11]....
        /*13e4*/ 	.word	0x000005e0
        /*13e8*/ 	.word	0x000000ff
        /*13ec*/ 	.word	0x00022880
        /*13f0*/ 	.short	0x0100
        /*13f2*/ 	.byte	0x06
	.zero		1


	//   ....[12]....
        /*13f4*/ 	.word	0x000005f0
        /*13f8*/ 	.word	0x000000ff
        /*13fc*/ 	.word	0x00022878
        /*1400*/ 	.short	0x0100
        /*1402*/ 	.byte	0x06
	.zero		1


	//   ....[13]....
        /*1404*/ 	.word	0x00000600
        /*1408*/ 	.word	0x000000ff
        /*140c*/ 	.word	0x00022888
        /*1410*/ 	.short	0x0100
        /*1412*/ 	.byte	0x06
	.zero		1


	//   ....[14]....
        /*1414*/ 	.word	0x00000730
        /*1418*/ 	.word	0x000000ff
        /*141c*/ 	.word	0x00022890
        /*1420*/ 	.short	0x0100
        /*1422*/ 	.byte	0x08
	.zero		1


	//   ....[15]....
        /*1424*/ 	.word	0x00000740
        /*1428*/ 	.word	0x000000ff
        /*142c*/ 	.word	0x000228a0
        /*1430*/ 	.short	0x0100
        /*1432*/ 	.byte	0x08
	.zero		1


	//   ....[16]....
        /*1434*/ 	.word	0x00000750
        /*1438*/ 	.word	0x000000ff
        /*143c*/ 	.word	0x00022898
        /*1440*/ 	.short	0x0100
        /*1442*/ 	.byte	0x08
	.zero		1


	//   ....[17]....
        /*1444*/ 	.word	0x00000760
        /*1448*/ 	.word	0x000000ff
        /*144c*/ 	.word	0x000228a8
        /*1450*/ 	.short	0x0100
        /*1452*/ 	.byte	0x08
	.zero		1


	//   ....[18]....
        /*1454*/ 	.word	0x00000890
        /*1458*/ 	.word	0x000000ff
        /*145c*/ 	.word	0x000228b0
        /*1460*/ 	.short	0x0100
        /*1462*/ 	.byte	0x08
	.zero		1


	//   ....[19]....
        /*1464*/ 	.word	0x000008a0
        /*1468*/ 	.word	0x000000ff
        /*146c*/ 	.word	0x000228c0
        /*1470*/ 	.short	0x0100
        /*1472*/ 	.byte	0x08
	.zero		1


	//   ....[20]....
        /*1474*/ 	.word	0x000008b0
        /*1478*/ 	.word	0x000000ff
        /*147c*/ 	.word	0x000228b8
        /*1480*/ 	.short	0x0100
        /*1482*/ 	.byte	0x08
	.zero		1


	//   ....[21]....
        /*1484*/ 	.word	0x000008c0
        /*1488*/ 	.word	0x000000ff
        /*148c*/ 	.word	0x000228c8
        /*1490*/ 	.short	0x0100
        /*1492*/ 	.byte	0x08
	.zero		1


	//   ....[22]....
        /*1494*/ 	.word	0x00003790
        /*1498*/ 	.word	0x00000057
        /*149c*/ 	.word	0x00022890
        /*14a0*/ 	.short	0x010a
        /*14a2*/ 	.byte	0x3f
	.zero		1


	//   ....[23]....
        /*14a4*/ 	.word	0x00004b60
        /*14a8*/ 	.word	0x00000057
        /*14ac*/ 	.word	0x00022890
        /*14b0*/ 	.short	0x010a
        /*14b2*/ 	.byte	0x3f
	.zero		1


	//   ....[24]....
        /*14b4*/ 	.word	0x00005c30
        /*14b8*/ 	.word	0x00000057
        /*14bc*/ 	.word	0x00022890
        /*14c0*/ 	.short	0x010a
        /*14c2*/ 	.byte	0x3f
	.zero		1


	//   ....[25]....
        /*14c4*/ 	.word	0x000060d0
        /*14c8*/ 	.word	0x00000004
        /*14cc*/ 	.word	0x00000000
        /*14d0*/ 	.short	0x0101
        /*14d2*/ 	.byte	0x3f
	.zero		1


	//   ....[26]....
        /*14d4*/ 	.word	0x00006110
        /*14d8*/ 	.word	0x00000057
        /*14dc*/ 	.word	0x000228b0
        /*14e0*/ 	.short	0x010a
        /*14e2*/ 	.byte	0x3f
	.zero		1


	//   ....[27]....
        /*14e4*/ 	.word	0x00006930
        /*14e8*/ 	.word	0x00000057
        /*14ec*/ 	.word	0x00000000
        /*14f0*/ 	.short	0x0101
        /*14f2*/ 	.byte	0x3f
	.zero		1


	//   ....[28]....
        /*14f4*/ 	.word	0x000073c0
        /*14f8*/ 	.word	0x00000013
        /*14fc*/ 	.word	0x00022800
        /*1500*/ 	.short	0x010a
        /*1502*/ 	.byte	0x3f
	.zero		1


	//   ....[29]....
        /*1504*/ 	.word	0x00007410
        /*1508*/ 	.word	0x00000013
        /*150c*/ 	.word	0x00022800
        /*1510*/ 	.short	0x010a
        /*1512*/ 	.byte	0x3f
	.zero		1


	//   ....[30]....
        /*1514*/ 	.word	0x00007a40
        /*1518*/ 	.word	0x00000013
        /*151c*/ 	.word	0x00022800
        /*1520*/ 	.short	0x010a
        /*1522*/ 	.byte	0x3f
	.zero		1


	//   ....[31]....
        /*1524*/ 	.word	0x000089b0
        /*1528*/ 	.word	0x00000013
        /*152c*/ 	.word	0x00022800
        /*1530*/ 	.short	0x010a
        /*1532*/ 	.byte	0x3f
	.zero		1


	//   ....[32]....
        /*1534*/ 	.word	0x00009870
        /*1538*/ 	.word	0x00000004
        /*153c*/ 	.word	0x00022830
        /*1540*/ 	.short	0x010a
        /*1542*/ 	.byte	0x3f
	.zero		1


	//   ....[33]....
        /*1544*/ 	.word	0x00009920
        /*1548*/ 	.word	0x00000004
        /*154c*/ 	.word	0x00022830
        /*1550*/ 	.short	0x010a
        /*1552*/ 	.byte	0x3f
	.zero		1


	//   ....[34]....
        /*1554*/ 	.word	0x0000aac0
        /*1558*/ 	.word	0x0000000a
        /*155c*/ 	.word	0x00000000
        /*1560*/ 	.short	0x0101
        /*1562*/ 	.byte	0x3f
	.zero		1


	//   ....[35]....
        /*1564*/ 	.word	0x0000afb0
        /*1568*/ 	.word	0x00000004
        /*156c*/ 	.word	0x00022850
        /*1570*/ 	.short	0x010a
        /*1572*/ 	.byte	0x3f
	.zero		1


	//   ....[36]....
        /*1574*/ 	.word	0x0000b000
        /*1578*/ 	.word	0x00000004
        /*157c*/ 	.word	0x00022850
        /*1580*/ 	.short	0x010a
        /*1582*/ 	.byte	0x3f
	.zero		1


	//   ....[37]....
        /*1584*/ 	.word	0x0000b3d0
        /*1588*/ 	.word	0x00000004
        /*158c*/ 	.word	0x00000000
        /*1590*/ 	.short	0x0101
        /*1592*/ 	.byte	0x3f
	.zero		1


	//   ....[38]....
        /*1594*/ 	.word	0x0000b510
        /*1598*/ 	.word	0x00000005
        /*159c*/ 	.word	0x00022830
        /*15a0*/ 	.short	0x010a
        /*15a2*/ 	.byte	0x3f
	.zero		1


	//   ....[39]....
        /*15a4*/ 	.word	0x0000b580
        /*15a8*/ 	.word	0x00000005
        /*15ac*/ 	.word	0x00022830
        /*15b0*/ 	.short	0x010a
        /*15b2*/ 	.byte	0x3f
	.zero		1


	//   ....[40]....
        /*15b4*/ 	.word	0x0000c690
        /*15b8*/ 	.word	0x000000a2
        /*15bc*/ 	.word	0x00000000
        /*15c0*/ 	.short	0x0101
        /*15c2*/ 	.byte	0x3f
	.zero		1


	//   ....[41]....
        /*15c4*/ 	.word	0x0000cf20
        /*15c8*/ 	.word	0x00000005
        /*15cc*/ 	.word	0x00022850
        /*15d0*/ 	.short	0x010a
        /*15d2*/ 	.byte	0x3f
	.zero		1


	//   ....[42]....
        /*15d4*/ 	.word	0x0000cf70
        /*15d8*/ 	.word	0x00000005
        /*15dc*/ 	.word	0x00022850
        /*15e0*/ 	.short	0x010a
        /*15e2*/ 	.byte	0x3f
	.zero		1


	//   ....[43]....
        /*15e4*/ 	.word	0x0000d350
        /*15e8*/ 	.word	0x00000005
        /*15ec*/ 	.word	0x00000000
        /*15f0*/ 	.short	0x0101
        /*15f2*/ 	.byte	0x3f
	.zero		1


	//   ....[44]....
        /*15f4*/ 	.word	0x0000f8c0
        /*15f8*/ 	.word	0x00000003
        /*15fc*/ 	.word	0x00000000
        /*1600*/ 	.short	0x0101
        /*1602*/ 	.byte	0x3f
	.zero		1


	//   ....[45]....
        /*1604*/ 	.word	0x00010420
        /*1608*/ 	.word	0x00000006
        /*160c*/ 	.word	0x00000000
        /*1610*/ 	.short	0x0101
        /*1612*/ 	.byte	0x3f
	.zero		1


	//   ....[46]....
        /*1614*/ 	.word	0x000147f0
        /*1618*/ 	.word	0x00000016
        /*161c*/ 	.word	0x00022820
        /*1620*/ 	.short	0x010a
        /*1622*/ 	.byte	0x3f
	.zero		1


	//   ....[47]....
        /*1624*/ 	.word	0x00014880
        /*1628*/ 	.word	0x00000003
        /*162c*/ 	.word	0x000228a0
        /*1630*/ 	.short	0x010a
        /*1632*/ 	.byte	0x3f
	.zero		1


	//   ....[48]....
        /*1634*/ 	.word	0x00014ad0
        /*1638*/ 	.word	0x00000003
        /*163c*/ 	.word	0x000228c0
        /*1640*/ 	.short	0x010a
        /*1642*/ 	.byte	0x3f
	.zero		1


	//   ....[49]....
        /*1644*/ 	.word	0x000150e0
        /*1648*/ 	.word	0x00000008
        /*164c*/ 	.word	0x000228a0
        /*1650*/ 	.short	0x010a
        /*1652*/ 	.byte	0x3f
	.zero		1


	//   ....[50]....
        /*1654*/ 	.word	0x00015320
        /*1658*/ 	.word	0x00000008
        /*165c*/ 	.word	0x000228c0
        /*1660*/ 	.short	0x010a
        /*1662*/ 	.byte	0x3f
	.zero		1


	//   ....[51]....
        /*1664*/ 	.word	0x00016540
        /*1668*/ 	.word	0x0000001f
        /*166c*/ 	.word	0x00022840
        /*1670*/ 	.short	0x010a
        /*1672*/ 	.byte	0x3f
	.zero		1


	//   ....[52]....
        /*1674*/ 	.word	0x00016b50
        /*1678*/ 	.word	0x0000001f
        /*167c*/ 	.word	0x00022830
        /*1680*/ 	.short	0x0107
        /*1682*/ 	.byte	0x3f
	.zero		1


	//   ....[53]....
        /*1684*/ 	.word	0x00016c20
        /*1688*/ 	.word	0x0000001f
        /*168c*/ 	.word	0x00022830
        /*1690*/ 	.short	0x0101
        /*1692*/ 	.byte	0x3f
	.zero		1


	//   ....[54]....
        /*1694*/ 	.word	0x000177f0
        /*1698*/ 	.word	0x00000016
        /*169c*/ 	.word	0x00022800
        /*16a0*/ 	.short	0x0107
        /*16a2*/ 	.byte	0x3f
	.zero		1


	//   ....[55]....
        /*16a4*/ 	.word	0x000178e0
        /*16a8*/ 	.word	0x00000016
        /*16ac*/ 	.word	0x00022800
        /*16b0*/ 	.short	0x0101
        /*16b2*/ 	.byte	0x3f
	.zero		1


	//   ....[56]....
        /*16b4*/ 	.word	0x00017900
        /*16b8*/ 	.word	0x00000016
        /*16bc*/ 	.word	0x00022820
        /*16c0*/ 	.short	0x010a
        /*16c2*/ 	.byte	0x3f
	.zero		1


	//   ....[57]....
        /*16c4*/ 	.word	0x00017990
        /*16c8*/ 	.word	0x0000001f
        /*16cc*/ 	.word	0x00022860
        /*16d0*/ 	.short	0x010a
        /*16d2*/ 	.byte	0x3f
	.zero		1


	//   ....[58]....
        /*16d4*/ 	.word	0x00018070
        /*16d8*/ 	.word	0x0000001f
        /*16dc*/ 	.word	0x00022850
        /*16e0*/ 	.short	0x0107
        /*16e2*/ 	.byte	0x3f
	.zero		1


	//   ....[59]....
        /*16e4*/ 	.word	0x00018140
        /*16e8*/ 	.word	0x0000001f
        /*16ec*/ 	.word	0x00022850
        /*16f0*/ 	.short	0x0101
        /*16f2*/ 	.byte	0x3f
	.zero		1


	//   ....[60]....
        /*16f4*/ 	.word	0x00018480
        /*16f8*/ 	.word	0x00000004
        /*16fc*/ 	.word	0x00022840
        /*1700*/ 	.short	0x010a
        /*1702*/ 	.byte	0x3f
	.zero		1


	//   ....[61]....
        /*1704*/ 	.word	0x00018850
        /*1708*/ 	.word	0x00000004
        /*170c*/ 	.word	0x00022830
        /*1710*/ 	.short	0x0107
        /*1712*/ 	.byte	0x3f
	.zero		1


	//   ....[62]....
        /*1714*/ 	.word	0x00018910
        /*1718*/ 	.word	0x00000004
        /*171c*/ 	.word	0x00022830
        /*1720*/ 	.short	0x0101
        /*1722*/ 	.byte	0x3f
	.zero		1


	//   ....[63]....
        /*1724*/ 	.word	0x00018940
        /*1728*/ 	.word	0x00000004
        /*172c*/ 	.word	0x00022860
        /*1730*/ 	.short	0x010a
        /*1732*/ 	.byte	0x3f
	.zero		1


	//   ....[64]....
        /*1734*/ 	.word	0x00018e50
        /*1738*/ 	.word	0x00000004
        /*173c*/ 	.word	0x00022850
        /*1740*/ 	.short	0x0107
        /*1742*/ 	.byte	0x3f
	.zero		1


	//   ....[65]....
        /*1744*/ 	.word	0x00018f10
        /*1748*/ 	.word	0x00000004
        /*174c*/ 	.word	0x00022850
        /*1750*/ 	.short	0x0101
        /*1752*/ 	.byte	0x3f
	.zero		1


	//   ....[66]....
        /*1754*/ 	.word	0x00019da0
        /*1758*/ 	.word	0x00000005
        /*175c*/ 	.word	0x00022820
        /*1760*/ 	.short	0x010a
        /*1762*/ 	.byte	0x3f
	.zero		1


	//   ....[67]....
        /*1764*/ 	.word	0x00019f00
        /*1768*/ 	.word	0x00000003
        /*176c*/ 	.word	0x00022840
        /*1770*/ 	.short	0x010a
        /*1772*/ 	.byte	0x3f
	.zero		1


	//   ....[68]....
        /*1774*/ 	.word	0x00019fa0
        /*1778*/ 	.word	0x00000005
        /*177c*/ 	.word	0x00022840
        /*1780*/ 	.short	0x010a
        /*1782*/ 	.byte	0x3f
	.zero		1


	//   ....[69]....
        /*1784*/ 	.word	0x00019fe0
        /*1788*/ 	.word	0x00000003
        /*178c*/ 	.word	0x00022860
        /*1790*/ 	.short	0x010a
        /*1792*/ 	.byte	0x3f
	.zero		1


	//   ....[70]....
        /*1794*/ 	.word	0x0001a020
        /*1798*/ 	.word	0x00000005
        /*179c*/ 	.word	0x00022860
        /*17a0*/ 	.short	0x010a
        /*17a2*/ 	.byte	0x3f
	.zero		1


	//   ....[71]....
        /*17a4*/ 	.word	0x0001a080
        /*17a8*/ 	.word	0x00000057
        /*17ac*/ 	.word	0x00022890
        /*17b0*/ 	.short	0x010a
        /*17b2*/ 	.byte	0x3f
	.zero		1


	//   ....[72]....
        /*17b4*/ 	.word	0x0001a310
        /*17b8*/ 	.word	0x00000057
        /*17bc*/ 	.word	0x00022890
        /*17c0*/ 	.short	0x010a
        /*17c2*/ 	.byte	0x3f
	.zero		1


	//   ....[73]....
        /*17c4*/ 	.word	0x0001a5c0
        /*17c8*/ 	.word	0x00000057
        /*17cc*/ 	.word	0x00022890
        /*17d0*/ 	.short	0x010a
        /*17d2*/ 	.byte	0x3f
	.zero		1


	//   ....[74]....
        /*17d4*/ 	.word	0x0001a870
        /*17d8*/ 	.word	0x00000057
        /*17dc*/ 	.word	0x000228b0
        /*17e0*/ 	.short	0x010a
        /*17e2*/ 	.byte	0x3f
	.zero		1


	//   ....[75]....
        /*17e4*/ 	.word	0x0001ab20
        /*17e8*/ 	.word	0x00000013
        /*17ec*/ 	.word	0x00022800
        /*17f0*/ 	.short	0x010a
        /*17f2*/ 	.byte	0x3f
	.zero		1


	//   ....[76]....
        /*17f4*/ 	.word	0x0001ad30
        /*17f8*/ 	.word	0x00000013
        /*17fc*/ 	.word	0x00022800
        /*1800*/ 	.short	0x010a
        /*1802*/ 	.byte	0x3f
	.zero		1


	//   ....[77]....
        /*1804*/ 	.word	0x0001ad80
        /*1808*/ 	.word	0x00000004
        /*180c*/ 	.word	0x00022830
        /*1810*/ 	.short	0x010a
        /*1812*/ 	.byte	0x3f
	.zero		1


	//   ....[78]....
        /*1814*/ 	.word	0x0001add0
        /*1818*/ 	.word	0x00000004
        /*181c*/ 	.word	0x00022850
        /*1820*/ 	.short	0x010a
        /*1822*/ 	.byte	0x3f
	.zero		1


	//   ....[79]....
        /*1824*/ 	.word	0x0001ae20
        /*1828*/ 	.word	0x00000005
        /*182c*/ 	.word	0x00022830
        /*1830*/ 	.short	0x010a
        /*1832*/ 	.byte	0x3f
	.zero		1


	//   ....[80]....
        /*1834*/ 	.word	0x0001ae70
        /*1838*/ 	.word	0x00000005
        /*183c*/ 	.word	0x00022850
        /*1840*/ 	.short	0x010a
        /*1842*/ 	.byte	0x3f
	.zero		1


	//   ....[81]....
        /*1844*/ 	.word	0x0001ba80
        /*1848*/ 	.word	0x00000016
        /*184c*/ 	.word	0x00022820
        /*1850*/ 	.short	0x010a
        /*1852*/ 	.byte	0x3f
	.zero		1


	//   ....[82]....
        /*1854*/ 	.word	0x0001bad0
        /*1858*/ 	.word	0x00000003
        /*185c*/ 	.word	0x000228a0
        /*1860*/ 	.short	0x010a
        /*1862*/ 	.byte	0x3f
	.zero		1


	//   ....[83]....
        /*1864*/ 	.word	0x0001bb20
        /*1868*/ 	.word	0x00000003
        /*186c*/ 	.word	0x000228c0
        /*1870*/ 	.short	0x010a
        /*1872*/ 	.byte	0x3f
	.zero		1


	//   ....[84]....
        /*1874*/ 	.word	0x0001bb70
        /*1878*/ 	.word	0x00000008
        /*187c*/ 	.word	0x000228a0
        /*1880*/ 	.short	0x010a
        /*1882*/ 	.byte	0x3f
	.zero		1


	//   ....[85]....
        /*1884*/ 	.word	0x0001bbc0
        /*1888*/ 	.word	0x00000008
        /*188c*/ 	.word	0x000228c0
        /*1890*/ 	.short	0x010a
        /*1892*/ 	.byte	0x3f
	.zero		1


	//   ....[86]....
        /*1894*/ 	.word	0x0001bce0
        /*1898*/ 	.word	0x0000001f
        /*189c*/ 	.word	0x00022840
        /*18a0*/ 	.short	0x010a
        /*18a2*/ 	.byte	0x3f
	.zero		1


	//   ....[87]....
        /*18a4*/ 	.word	0x0001cfc0
        /*18a8*/ 	.word	0x00000016
        /*18ac*/ 	.word	0x00022820
        /*18b0*/ 	.short	0x010a
        /*18b2*/ 	.byte	0x3f
	.zero		1


	//   ....[88]....
        /*18b4*/ 	.word	0x0001d010
        /*18b8*/ 	.word	0x0000001f
        /*18bc*/ 	.word	0x00022860
        /*18c0*/ 	.short	0x010a
        /*18c2*/ 	.byte	0x3f
	.zero		1


	//   ....[89]....
        /*18c4*/ 	.word	0x0001d980
        /*18c8*/ 	.word	0x00000004
        /*18cc*/ 	.word	0x00022840
        /*18d0*/ 	.short	0x010a
        /*18d2*/ 	.byte	0x3f
	.zero		1


	//   ....[90]....
        /*18d4*/ 	.word	0x0001e060
        /*18d8*/ 	.word	0x00000004
        /*18dc*/ 	.word	0x00022860
        /*18e0*/ 	.short	0x010a
        /*18e2*/ 	.byte	0x3f
	.zero		1


	//   ....[91]....
        /*18e4*/ 	.word	0x0001f1b0
        /*18e8*/ 	.word	0x00000005
        /*18ec*/ 	.word	0x00022820
        /*18f0*/ 	.short	0x010a
        /*18f2*/ 	.byte	0x3f
	.zero		1


	//   ....[92]....
        /*18f4*/ 	.word	0x0001f350
        /*18f8*/ 	.word	0x00000003
        /*18fc*/ 	.word	0x00022840
        /*1900*/ 	.short	0x010a
        /*1902*/ 	.byte	0x3f
	.zero		1


	//   ....[93]....
        /*1904*/ 	.word	0x0001f3a0
        /*1908*/ 	.word	0x00000005
        /*190c*/ 	.word	0x00022840
        /*1910*/ 	.short	0x010a
        /*1912*/ 	.byte	0x3f
	.zero		1


	//   ....[94]....
        /*1914*/ 	.word	0x0001f3f0
        /*1918*/ 	.word	0x00000003
        /*191c*/ 	.word	0x00022860
        /*1920*/ 	.short	0x010a
        /*1922*/ 	.byte	0x3f
	.zero		1


	//----- nvinfo : EIATTR_NUM_MBARRIERS
	.align		4
.L_1198:
        /*1924*/ 	.byte	0x03, 0x38
        /*1926*/ 	.short	0x0016


	//----- nvinfo : EIATTR_EXIT_INSTR_OFFSETS
	.align		4
        /*1928*/ 	.byte	0x04, 0x1c
        /*192a*/ 	.short	(.L_1200 - .L_1199)


	//   ....[0]....
.L_1199:
        /*192c*/ 	.word	0x0001a070


	//----- nvinfo : EIATTR_MAX_THREADS
	.align		4
.L_1200:
        /*1930*/ 	.byte	0x04, 0x05
        /*1932*/ 	.short	(.L_1202 - .L_1201)
.L_1201:
        /*1934*/ 	.word	0x00000180
        /*1938*/ 	.word	0x00000001
        /*193c*/ 	.word	0x00000001


	//----- nvinfo : EIATTR_CRS_STACK_SIZE
	.align		4
.L_1202:
        /*1940*/ 	.byte	0x04, 0x1e
        /*1942*/ 	.short	(.L_1204 - .L_1203)
.L_1203:
        /*1944*/ 	.word	0x00000000


	//----- nvinfo : EIATTR_CBANK_PARAM_SIZE
	.align		4
.L_1204:
        /*1948*/ 	.byte	0x03, 0x19
        /*194a*/ 	.short	0x0af0


	//----- nvinfo : EIATTR_PARAM_CBANK
	.align		4
        /*194c*/ 	.byte	0x04, 0x0a
        /*194e*/ 	.short	(.L_1206 - .L_1205)
	.align		4
.L_1205:
        /*1950*/ 	.word	index@(.nv.constant0._ZN7cutlass13device_kernelIN5flash11enable_sm90INS1_16FlashAttnFwdSm90INS1_25CollectiveMainloopFwdSm90ILi2EN4cute5tupleIJNS5_1CILi1EEES8_S8_EEENS6_IJNS7_ILi128EEENS7_ILi96EEENS7_ILi64EEEEEELi256ENS_10bfloat16_tEfNS_4arch4Sm90ELb0ELb0ELb0ELb1ELb1ELb1ELb0ELb1ELb0ELb1ELb1ELb0EEENS1_21CollectiveEpilogueFwdINS6_IJSA_NS7_ILi256EEESB_EEES9_SE_SG_Li256ELb1ELb1ELb1ELb0EEENS1_36VarlenDynamicPersistentTileSchedulerILi128ELi96ELi256ELi128ELb1ELb1ELb1ELb0ELb1ELb1EEEEEEEEEvNT_6ParamsE)
        /*1954*/ 	.short	0x0210
        /*1956*/ 	.short	0x0af0


	//----- nvinfo : EIATTR_SW_WAR
	.align		4
.L_1206:
        /*1958*/ 	.byte	0x04, 0x36
        /*195a*/ 	.short	(.L_1208 - .L_1207)
.L_1207:
        /*195c*/ 	.word	0x00000008
.L_1208:


//--------------------- .nv.info._ZN7cutlass13device_kernelIN5flash11enable_sm90INS1_16FlashAttnFwdSm90INS1_25CollectiveMainloopFwdSm90ILi2EN4cute5tupleIJNS5_1CILi1EEES8_S8_EEENS6_IJNS7_ILi128EEENS7_ILi96EEENS7_ILi64EEEEEELi256ENS_10bfloat16_tEfNS_4arch4Sm90ELb0ELb0ELb0ELb1ELb1ELb0ELb1ELb1ELb0ELb1ELb1ELb0EEENS1_21CollectiveEpilogueFwdINS6_IJSA_NS7_ILi256EEESB_EEES9_SE_SG_Li256ELb1ELb1ELb1ELb0EEENS1_36VarlenDynamicPersistentTileSchedulerILi128ELi96ELi256ELi128ELb1ELb1ELb1ELb0ELb1ELb1EEEEEEEEEvNT_6ParamsE --------------------------
	.section	.nv.info._ZN7cutlass13device_kernelIN5flash11enable_sm90INS1_16FlashAttnFwdSm90INS1_25CollectiveMainloopFwdSm90ILi2EN4cute5tupleIJNS5_1CILi1EEES8_S8_EEENS6_IJNS7_ILi128EEENS7_ILi96EEENS7_ILi64EEEEEELi256ENS_10bfloat16_tEfNS_4arch4Sm90ELb0ELb0ELb0ELb1ELb1ELb0ELb1ELb1ELb0ELb1ELb1ELb0EEENS1_21CollectiveEpilogueFwdINS6_IJSA_NS7_ILi256EEESB_EEES9_SE_SG_Li256ELb1ELb1ELb1ELb0EEENS1_36VarlenDynamicPersistentTileSchedulerILi128ELi96ELi256ELi128ELb1ELb1ELb1ELb0ELb1ELb1EEEEEEEEEvNT_6ParamsE,"",@"SHT_CUDA_INFO"
	.sectionflags	@""
	.align	4


	//----- nvinfo : EIATTR_CUDA_API_VERSION
	.align		4
        /*0000*/ 	.byte	0x04, 0x37
        /*0002*/ 	.short	(.L_1210 - .L_1209)
.L_1209:
        /*0004*/ 	.word	0x00000082


	//----- nvinfo : EIATTR_KPARAM_INFO
	.align		4
.L_1210:
        /*0008*/ 	.byte	0x04, 0x17
        /*000a*/ 	.short	(.L_1212 - .L_1211)
.L_1211:
        /*000c*/ 	.word	0x00000000
        /*0010*/ 	.short	0x0000
        /*0012*/ 	.short	0x0070
        /*0014*/ 	.byte	0x00, 0xf0, 0x01, 0x2e


	//----- nvinfo : EIATTR_SPARSE_MMA_MASK
	.align		4
.L_1212:
        /*0018*/ 	.byte	0x03, 0x50
        /*001a*/ 	.short	0x0000


	//----- nvinfo : EIATTR_MAXREG_COUNT
	.align		4
        /*001c*/ 	.byte	0x03, 0x1b
        /*001e*/ 	.short	0x00a8


	//----- nvinfo : EIATTR_NUM_BARRIERS
	.align		4
        /*0020*/ 	.byte	0x02, 0x4c
        /*0022*/ 	.byte	0x10
	.zero		1


	//----- nvinfo : EIATTR_EXTERNS
	.align		4
        /*0024*/ 	.byte	0x04, 0x0f
        /*0026*/ 	.short	(.L_1214 - .L_1213)


	//   ....[0]....
	.align		4
.L_1213:
        /*0028*/ 	.word	index@(__assertfail)


	//----- nvinfo : EIATTR_ANNOTATIONS
	.align		4
.L_1214:
        /*002c*/ 	.byte	0x04, 0x55
        /*002e*/ 	.short	(.L_1216 - .L_1215)


	//   ....[0]....
.L_1215:
        /* <DEDUP_REMOVED lines=27> */


	//----- nvinfo : EIATTR_MERCURY_ISA_VERSION
	.align		4
.L_1216:
        /*01d0*/ 	.byte	0x03, 0x5f
        /*01d2*/ 	.short	0x0101


	//----- nvinfo : EIATTR_UNUSED_LOAD_BYTE_OFFSET
	.align		4
        /*01d4*/ 	.byte	0x04, 0x44
        /*01d6*/ 	.short	(.L_1218 - .L_1217)


	//   ....[0]....
.L_1217:
        /*01d8*/ 	.word	0x000009a0
        /*01dc*/ 	.word	0x0000fff0


	//   ....[1]....
        /*01e0*/ 	.word	0x00007000
        /*01e4*/ 	.word	0x0000fff0


	//----- nvinfo : EIATTR_INT_WARP_WIDE_INSTR_OFFSETS
	.align		4
.L_1218:
        /*01e8*/ 	.byte	0x04, 0x31
        /*01ea*/ 	.short	(.L_1220 - .L_1219)


	//   ....[0]....
.L_1219:
        /*01ec*/ 	.word	0x000000c0


	//   ....[1]....
        /*01f0*/ 	.word	0x000000d0


	//   ....[2]....
        /*01f4*/ 	.word	0x000000e0


	//   ....[3]....
        /*01f8*/ 	.word	0x00000180


	//   ....[4]....
        /*01fc*/ 	.word	0x0000cd30


	//   ....[5]....
        /*0200*/ 	.word	0x0000cdc0


	//   ....[6]....
        /*0204*/ 	.word	0x00010c50


	//   ....[7]....
        /*0208*/ 	.word	0x00010ce0


	//----- nvinfo : EIATTR_COOP_GROUP_MASK_REGIDS
	.align		4
.L_1220:
        /*020c*/ 	.byte	0x04, 0x29
        /*020e*/ 	.short	(.L_1222 - .L_1221)


	//   ....[0]....
.L_1221:
        /*0210*/ 	.word	0xffffffff


	//   ....[1]....
        /*0214*/ 	.word	0xffffffff


	//   ....[2]....
        /*0218*/ 	.word	0xffffffff


	//   ....[3]....
        /*021c*/ 	.word	0xffffffff


	//   ....[4]....
        /*0220*/ 	.word	0xffffffff


	//   ....[5]....
        /*0224*/ 	.word	0xffffffff


	//   ....[6]....
        /*0228*/ 	.word	0xffffffff


	//   ....[7]....
        /*022c*/ 	.word	0xffffffff


	//   ....[8]....
        /*0230*/ 	.word	0xffffffff


	//   ....[9]....
        /*0234*/ 	.word	0xffffffff


	//   ....[10]....
        /*0238*/ 	.word	0xffffffff


	//   ....[11]....
        /*023c*/ 	.word	0xffffffff


	//   ....[12]....
        /*0240*/ 	.word	0xffffffff


	//   ....[13]....
        /*0244*/ 	.word	0xffffffff


	//   ....[14]....
        /*0248*/ 	.word	0xffffffff


	//   ....[15]....
        /*024c*/ 	.word	0xffffffff


	//   ....[16]....
        /*0250*/ 	.word	0xffffffff


	//   ....[17]....
        /*0254*/ 	.word	0xffffffff


	//   ....[18]....
        /*0258*/ 	.word	0xffffffff


	//   ....[19]....
        /*025c*/ 	.word	0xffffffff


	//   ....[20]....
        /*0260*/ 	.word	0xffffffff


	//   ....[21]....
        /*0264*/ 	.word	0xffffffff


	//   ....[22]....
        /*0268*/ 	.word	0xffffffff


	//   ....[23]....
        /*026c*/ 	.word	0xffffffff


	//   ....[24]....
        /*0270*/ 	.word	0xffffffff


	//   ....[25]....
        /*0274*/ 	.word	0xffffffff


	//   ....[26]....
        /*0278*/ 	.word	0xffffffff


	//   ....[27]....
        /*027c*/ 	.word	0xffffffff


	//   ....[28]....
        /*0280*/ 	.word	0xffffffff


	//   ....[29]....
        /*0284*/ 	.word	0xffffffff


	//   ....[30]....
        /*0288*/ 	.word	0xffffffff


	//   ....[31]....
        /*028c*/ 	.word	0xffffffff


	//   ....[32]....
        /*0290*/ 	.word	0xffffffff


	//   ....[33]....
        /*0294*/ 	.word	0xffffffff


	//   ....[34]....
        /*0298*/ 	.word	0xffffffff


	//   ....[35]....
        /*029c*/ 	.word	0xffffffff


	//   ....[36]....
        /*02a0*/ 	.word	0xffffffff


	//   ....[37]....
        /*02a4*/ 	.word	0xffffffff


	//   ....[38]....
        /*02a8*/ 	.word	0xffffffff


	//   ....[39]....
        /*02ac*/ 	.word	0xffffffff


	//   ....[40]....
        /*02b0*/ 	.word	0xffffffff


	//   ....[41]....
        /*02b4*/ 	.word	0xffffffff


	//   ....[42]....
        /*02b8*/ 	.word	0xffffffff


	//   ....[43]....
        /*02bc*/ 	.word	0xffffffff


	//   ....[44]....
        /*02c0*/ 	.word	0xffffffff


	//   ....[45]....
        /*02c4*/ 	.word	0xffffffff


	//   ....[46]....
        /*02c8*/ 	.word	0xffffffff


	//   ....[47]....
        /*02cc*/ 	.word	0xffffffff


	//   ....[48]....
        /*02d0*/ 	.word	0xffffffff


	//   ....[49]....
        /*02d4*/ 	.word	0xffffffff


	//   ....[50]....
        /*02d8*/ 	.word	0xffffffff


	//   ....[51]....
        /*02dc*/ 	.word	0xffffffff


	//   ....[52]....
        /*02e0*/ 	.word	0xffffffff


	//   ....[53]....
        /*02e4*/ 	.word	0xffffffff


	//   ....[54]....
        /*02e8*/ 	.word	0xffffffff


	//   ....[55]....
        /*02ec*/ 	.word	0xffffffff


	//   ....[56]....
        /*02f0*/ 	.word	0xffffffff


	//   ....[57]....
        /*02f4*/ 	.word	0xffffffff


	//   ....[58]....
        /*02f8*/ 	.word	0xffffffff


	//   ....[59]....
        /*02fc*/ 	.word	0xffffffff


	//   ....[60]....
        /*0300*/ 	.word	0xffffffff


	//   ....[61]....
        /*0304*/ 	.word	0xffffffff


	//   ....[62]....
        /*0308*/ 	.word	0xffffffff


	//   ....[63]....
        /*030c*/ 	.word	0xffffffff


	//   ....[64]....
        /*0310*/ 	.word	0xffffffff


	//   ....[65]....
        /*0314*/ 	.word	0xffffffff


	//   ....[66]....
        /*0318*/ 	.word	0xffffffff


	//   ....[67]....
        /*031c*/ 	.word	0xffffffff


	//   ....[68]....
        /*0320*/ 	.word	0xffffffff


	//   ....[69]....
        /*0324*/ 	.word	0xffffffff


	//   ....[70]....
        /*0328*/ 	.word	0xffffffff


	//   ....[71]....
        /*032c*/ 	.word	0xffffffff


	//   ....[72]....
        /*0330*/ 	.word	0xffffffff


	//   ....[73]....
        /*0334*/ 	.word	0xffffffff


	//   ....[74]....
        /*0338*/ 	.word	0xffffffff


	//   ....[75]....
        /*033c*/ 	.word	0xffffffff


	//   ....[76]....
        /*0340*/ 	.word	0xffffffff


	//   ....[77]....
        /*0344*/ 	.word	0xffffffff


	//   ....[78]....
        /*0348*/ 	.word	0xffffffff


	//   ....[79]....
        /*034c*/ 	.word	0xffffffff


	//   ....[80]....
        /*0350*/ 	.word	0xffffffff


	//   ....[81]....
        /*0354*/ 	.word	0xffffffff


	//   ....[82]....
        /*0358*/ 	.word	0xffffffff


	//   ....[83]....
        /*035c*/ 	.word	0xffffffff


	//   ....[84]....
        /*0360*/ 	.word	0xffffffff


	//   ....[85]....
        /*0364*/ 	.word	0xffffffff


	//   ....[86]....
        /*0368*/ 	.word	0xffffffff


	//   ....[87]....
        /*036c*/ 	.word	0xffffffff


	//   ....[88]....
        /*0370*/ 	.word	0xffffffff


	//   ....[89]....
        /*0374*/ 	.word	0xffffffff


	//   ....[90]....
        /*0378*/ 	.word	0xffffffff


	//   ....[91]....
        /*037c*/ 	.word	0xffffffff


	//   ....[92]....
        /*0380*/ 	.word	0xffffffff


	//   ....[93]....
        /*0384*/ 	.word	0xffffffff


	//   ....[94]....
        /*0388*/ 	.word	0xffffffff


	//   ....[95]....
        /*038c*/ 	.word	0xffffffff


	//   ....[96]....
        /*0390*/ 	.word	0xffffffff


	//   ....[97]....
        /*0394*/ 	.word	0xffffffff


	//   ....[98]....
        /*0398*/ 	.word	0xffffffff


	//   ....[99]....
        /*039c*/ 	.word	0xffffffff


	//   ....[100]....
        /*03a0*/ 	.word	0xffffffff


	//   ....[101]....
        /*03a4*/ 	.word	0xffffffff


	//   ....[102]....
        /*03a8*/ 	.word	0xffffffff


	//   ....[103]....
        /*03ac*/ 	.word	0xffffffff


	//   ....[104]....
        /*03b0*/ 	.word	0xffffffff


	//   ....[105]....
        /*03b4*/ 	.word	0xffffffff


	//   ....[106]....
        /*03b8*/ 	.word	0xffffffff


	//   ....[107]....
        /*03bc*/ 	.word	0xffffffff


	//   ....[108]....
        /*03c0*/ 	.word	0xffffffff


	//   ....[109]....
        /*03c4*/ 	.word	0xffffffff


	//   ....[110]....
        /*03c8*/ 	.word	0xffffffff


	//   ....[111]....
        /*03cc*/ 	.word	0xffffffff


	//   ....[112]....
        /*03d0*/ 	.word	0xffffffff


	//   ....[113]....
        /*03d4*/ 	.word	0xffffffff


	//   ....[114]....
        /*03d8*/ 	.word	0xffffffff


	//   ....[115]....
        /*03dc*/ 	.word	0xffffffff


	//   ....[116]....
        /*03e0*/ 	.word	0xffffffff


	//   ....[117]....
        /*03e4*/ 	.word	0xffffffff


	//   ....[118]....
        /*03e8*/ 	.word	0xffffffff


	//   ....[119]....
        /*03ec*/ 	.word	0xffffffff


	//   ....[120]....
        /*03f0*/ 	.word	0xffffffff


	//   ....[121]....
        /*03f4*/ 	.word	0xffffffff


	//   ....[122]....
        /*03f8*/ 	.word	0xffffffff


	//   ....[123]....
        /*03fc*/ 	.word	0xffffffff


	//   ....[124]....
        /*0400*/ 	.word	0xffffffff


	//   ....[125]....
        /*0404*/ 	.word	0xffffffff


	//   ....[126]....
        /*0408*/ 	.word	0xffffffff


	//   ....[127]....
        /*040c*/ 	.word	0xffffffff


	//   ....[128]....
        /*0410*/ 	.word	0xffffffff


	//   ....[129]....
        /*0414*/ 	.word	0xffffffff


	//   ....[130]....
        /*0418*/ 	.word	0xffffffff


	//   ....[131]....
        /*041c*/ 	.word	0xffffffff


	//   ....[132]....
        /*0420*/ 	.word	0xffffffff


	//   ....[133]....
        /*0424*/ 	.word	0xffffffff


	//   ....[134]....
        /*0428*/ 	.word	0xffffffff


	//   ....[135]....
        /*042c*/ 	.word	0xffffffff


	//   ....[136]....
        /*0430*/ 	.word	0xffffffff


	//   ....[137]....
        /*0434*/ 	.word	0xffffffff


	//   ....[138]....
        /*0438*/ 	.word	0xffffffff


	//   ....[139]....
        /*043c*/ 	.word	0xffffffff


	//   ....[140]....
        /*0440*/ 	.word	0xffffffff


	//   ....[141]....
        /*0444*/ 	.word	0xffffffff


	//   ....[142]....
        /*0448*/ 	.word	0xffffffff


	//   ....[143]....
        /*044c*/ 	.word	0xffffffff


	//   ....[144]....
        /*0450*/ 	.word	0xffffffff


	//   ....[145]....
        /*0454*/ 	.word	0xffffffff


	//   ....[146]....
        /*0458*/ 	.word	0xffffffff


	//   ....[147]....
        /*045c*/ 	.word	0xffffffff


	//   ....[148]....
        /*0460*/ 	.word	0xffffffff


	//   ....[149]....
        /*0464*/ 	.word	0xffffffff


	//   ....[150]....
        /*0468*/ 	.word	0xffffffff


	//   ....[151]....
        /*046c*/ 	.word	0xffffffff


	//   ....[152]....
        /*0470*/ 	.word	0xffffffff


	//   ....[153]....
        /*0474*/ 	.word	0xffffffff


	//   ....[154]....
        /*0478*/ 	.word	0xffffffff


	//   ....[155]....
        /*047c*/ 	.word	0xffffffff


	//   ....[156]....
        /*0480*/ 	.word	0xffffffff


	//   ....[157]....
        /*0484*/ 	.word	0xffffffff


	//   ....[158]....
        /*0488*/ 	.word	0xffffffff


	//   ....[159]....
        /*048c*/ 	.word	0x0500000f


	//   ....[160]....
        /*0490*/ 	.word	0x0500000f


	//   ....[161]....
        /*0494*/ 	.word	0x0500000f


	//   ....[162]....
        /*0498*/ 	.word	0x0500000f


	//   ....[163]....
        /*049c*/ 	.word	0x0500000f


	//   ....[164]....
        /*04a0*/ 	.word	0x0500000f


	//   ....[165]....
        /*04a4*/ 	.word	0x0500000f


	//   ....[166]....
        /*04a8*/ 	.word	0x0500000f


	//   ....[167]....
        /*04ac*/ 	.word	0x0500000f


	//   ....[168]....
        /*04b0*/ 	.word	0x0500000f


	//   ....[169]....
        /*04b4*/ 	.word	0x0500000f


	//   ....[170]....
        /*04b8*/ 	.word	0x0500000f


	//   ....[171]....
        /*04bc*/ 	.word	0x0500000f


	//   ....[172]....
        /*04c0*/ 	.word	0x0500000f


	//   ....[173]....
        /*04c4*/ 	.word	0x0500000f


	//   ....[174]....
        /*04c8*/ 	.word	0x0500000f


	//   ....[175]....
        /*04cc*/ 	.word	0x0500000f


	//   ....[176]....
        /*04d0*/ 	.word	0x0500000f


	//   ....[177]....
        /*04d4*/ 	.word	0x0500000f


	//   ....[178]....
        /*04d8*/ 	.word	0x0500000f


	//   ....[179]....
        /*04dc*/ 	.word	0x0500000f


	//   ....[180]....
        /*04e0*/ 	.word	0x0500000f


	//   ....[181]....
        /*04e4*/ 	.word	0x0500000f


	//   ....[182]....
        /*04e8*/ 	.word	0x0500000f


	//   ....[183]....
        /*04ec*/ 	.word	0x0500000f


	//   ....[184]....
        /*04f0*/ 	.word	0x0500000f


	//   ....[185]....
        /*04f4*/ 	.word	0x0500000f


	//   ....[186]....
        /*04f8*/ 	.word	0x0500000f


	//   ....[187]....
        /*04fc*/ 	.word	0x0500000f


	//   ....[188]....
        /*0500*/ 	.word	0x0500000f


	//   ....[189]....
        /*0504*/ 	.word	0x0500000f


	//   ....[190]....
        /*0508*/ 	.word	0x0500000f


	//   ....[191]....
        /*050c*/ 	.word	0x0500000f


	//   ....[192]....
        /*0510*/ 	.word	0x0500000f


	//   ....[193]....
        /*0514*/ 	.word	0x0500000f


	//   ....[194]....
        /*0518*/ 	.word	0x0500000f


	//   ....[195]....
        /*051c*/ 	.word	0x0500000f


	//   ....[196]....
        /*0520*/ 	.word	0x0500000f


	//   ....[197]....
        /*0524*/ 	.word	0x0500000f


	//   ....[198]....
        /*0528*/ 	.word	0x0500000f


	//   ....[199]....
        /*052c*/ 	.word	0x0500000f


	//   ....[200]....
        /*0530*/ 	.word	0x0500000f


	//   ....[201]....
        /*0534*/ 	.word	0x0500000f


	//   ....[202]....
        /*0538*/ 	.word	0x0500000f


	//   ....[203]....
        /*053c*/ 	.word	0x0500000f


	//   ....[204]....
        /*0540*/ 	.word	0x0500000f


	//   ....[205]....
        /*0544*/ 	.word	0x0500000f


	//   ....[206]....
        /*0548*/ 	.word	0x0500000f


	//   ....[207]....
        /*054c*/ 	.word	0x0500000f


	//   ....[208]....
        /*0550*/ 	.word	0x0500000f


	//   ....[209]....
        /*0554*/ 	.word	0x0500000f


	//   ....[210]....
        /*0558*/ 	.word	0x0500000f


	//   ....[211]....
        /*055c*/ 	.word	0x0500000f


	//   ....[212]....
        /*0560*/ 	.word	0x0500000f


	//   ....[213]....
        /*0564*/ 	.word	0x0500000f


	//   ....[214]....
        /*0568*/ 	.word	0x0500000f


	//   ....[215]....
        /*056c*/ 	.word	0x0500000f


	//   ....[216]....
        /*0570*/ 	.word	0x0500000f


	//   ....[217]....
        /*0574*/ 	.word	0x0500000f


	//   ....[218]....
        /*0578*/ 	.word	0x0500000f


	//   ....[219]....
        /*057c*/ 	.word	0x0500000f


	//   ....[220]....
        /*0580*/ 	.word	0x0500000f


	//   ....[221]....
        /*0584*/ 	.word	0x0500000f


	//   ....[222]....
        /*0588*/ 	.word	0x0500000f


	//   ....[223]....
        /*058c*/ 	.word	0x0500000f


	//   ....[224]....
        /*0590*/ 	.word	0x0500000f


	//   ....[225]....
        /*0594*/ 	.word	0x0500000f


	//   ....[226]....
        /*0598*/ 	.word	0x0500000f


	//   ....[227]....
        /*059c*/ 	.word	0x0500000f


	//   ....[228]....
        /*05a0*/ 	.word	0x0500000f


	//   ....[229]....
        /*05a4*/ 	.word	0x0500000f


	//   ....[230]....
        /*05a8*/ 	.word	0x0500000f


	//   ....[231]....
        /*05ac*/ 	.word	0x0500000f


	//   ....[232]....
        /*05b0*/ 	.word	0x0500000f


	//   ....[233]....
        /*05b4*/ 	.word	0x0500000f


	//   ....[234]....
        /*05b8*/ 	.word	0x0500000f


	//   ....[235]....
        /*05bc*/ 	.word	0x0500000f


	//   ....[236]....
        /*05c0*/ 	.word	0x0500000f


	//   ....[237]....
        /*05c4*/ 	.word	0x0500000f


	//   ....[238]....
        /*05c8*/ 	.word	0x0500000f


	//   ....[239]....
        /*05cc*/ 	.word	0x0500000f


	//   ....[240]....
        /*05d0*/ 	.word	0x0500000f


	//   ....[241]....
        /*05d4*/ 	.word	0x0500000f


	//   ....[242]....
        /*05d8*/ 	.word	0x0500000f


	//   ....[243]....
        /*05dc*/ 	.word	0x0500000f


	//   ....[244]....
        /*05e0*/ 	.word	0x0500000f


	//   ....[245]....
        /*05e4*/ 	.word	0x0500000f


	//   ....[246]....
        /*05e8*/ 	.word	0x0500000f


	//   ....[247]....
        /*05ec*/ 	.word	0x0500000f


	//   ....[248]....
        /*05f0*/ 	.word	0x0500000f


	//   ....[249]....
        /*05f4*/ 	.word	0x0500000f


	//   ....[250]....
        /*05f8*/ 	.word	0x0500000f


	//   ....[251]....
        /*05fc*/ 	.word	0x0500000f


	//   ....[252]....
        /*0600*/ 	.word	0x0500000f


	//   ....[253]....
        /*0604*/ 	.word	0x0500000f


	//   ....[254]....
        /*0608*/ 	.word	0x0500000f


	//   ....[255]....
        /*060c*/ 	.word	0x0500000f


	//   ....[0]....
        /*0610*/ 	.word	0x0500000f


	//   ....[1]....
        /*0614*/ 	.word	0x0500000f


	//   ....[2]....
        /*0618*/ 	.word	0x0500000f


	//----- nvinfo : EIATTR_COOP_GROUP_INSTR_OFFSETS
	.align		4
.L_1222:
        /*061c*/ 	.byte	0x04, 0x28
        /*061e*/ 	.short	(.L_1224 - .L_1223)


	//   ....[0]....
.L_1223:
        /*0620*/ 	.word	0x00000080


	//   ....[1]....
        /*0624*/ 	.word	0x00000090


	//   ....[2]....
        /*0628*/ 	.word	0x000002f0


	//   ....[3]....
        /*062c*/ 	.word	0x00000450


	//   ....[4]....
        /*0630*/ 	.word	0x00000570


	//   ....[5]....
        /*0634*/ 	.word	0x000006d0


	//   ....[6]....
        /*0638*/ 	.word	0x00001b40


	//   ....[7]....
        /*063c*/ 	.word	0x000032e0


	//   ....[8]....
        /*0640*/ 	.word	0x000033c0


	//   ....[9]....
        /*0644*/ 	.word	0x00003440


	//   ....[10]....
        /*0648*/ 	.word	0x00003580


	//   ....[11]....
        /*064c*/ 	.word	0x00004db0


	//   ....[12]....
        /*0650*/ 	.word	0x00004dd0


	//   ....[13]....
        /*0654*/ 	.word	0x00005610


	//   ....[14]....
        /*0658*/ 	.word	0x00005670


	//   ....[15]....
        /*065c*/ 	.word	0x000065b0


	//   ....[16]....
        /*0660*/ 	.word	0x000065c0


	//   ....[17]....
        /*0664*/ 	.word	0x000065f0


	//   ....[18]....
        /*0668*/ 	.word	0x00006610


	//   ....[19]....
        /*066c*/ 	.word	0x00008110


	//   ....[20]....
        /*0670*/ 	.word	0x00008120


	//   ....[21]....
        /*0674*/ 	.word	0x00008130


	//   ....[22]....
        /*0678*/ 	.word	0x00008150


	//   ....[23]....
        /*067c*/ 	.word	0x00008c20


	//   ....[24]....
        /*0680*/ 	.word	0x00008c40


	//   ....[25]....
        /*0684*/ 	.word	0x00008de0


	//   ....[26]....
        /*0688*/ 	.word	0x00008e00


	//   ....[27]....
        /*068c*/ 	.word	0x00008f40


	//   ....[28]....
        /*0690*/ 	.word	0x00008f60


	//   ....[29]....
        /*0694*/ 	.word	0x000090b0


	//   ....[30]....
        /*0698*/ 	.word	0x000090d0


	//   ....[31]....
        /*069c*/ 	.word	0x00009630


	//   ....[32]....
        /*06a0*/ 	.word	0x00009670


	//   ....[33]....
        /*06a4*/ 	.word	0x0000a040


	//   ....[34]....
        /*06a8*/ 	.word	0x0000a050


	//   ....[35]....
        /*06ac*/ 	.word	0x0000b240


	//   ....[36]....
        /*06b0*/ 	.word	0x0000b270


	//   ....[37]....
        /*06b4*/ 	.word	0x0000b3e0


	//   ....[38]....
        /*06b8*/ 	.word	0x0000b400


	//   ....[39]....
        /*06bc*/ 	.word	0x0000b540


	//   ....[40]....
        /*06c0*/ 	.word	0x0000b560


	//   ....[41]....
        /*06c4*/ 	.word	0x0000b6b0


	//   ....[42]....
        /*06c8*/ 	.word	0x0000b6d0


	//   ....[43]....
        /*06cc*/ 	.word	0x0000b8b0


	//   ....[44]....
        /*06d0*/ 	.word	0x0000baa0


	//   ....[45]....
        /*06d4*/ 	.word	0x0000bad0


	//   ....[46]....
        /*06d8*/ 	.word	0x0000bb00


	//   ....[47]....
        /*06dc*/ 	.word	0x0000bb30


	//   ....[48]....
        /*06e0*/ 	.word	0x0000bb60


	//   ....[49]....
        /*06e4*/ 	.word	0x0000bb90


	//   ....[50]....
        /*06e8*/ 	.word	0x0000bd00


	//   ....[51]....
        /*06ec*/ 	.word	0x0000bd30


	//   ....[52]....
        /*06f0*/ 	.word	0x0000bd60


	//   ....[53]....
        /*06f4*/ 	.word	0x0000bd90


	//   ....[54]....
        /*06f8*/ 	.word	0x0000bdc0


	//   ....[55]....
        /*06fc*/ 	.word	0x0000bdf0


	//   ....[56]....
        /*0700*/ 	.word	0x0000be80


	//   ....[57]....
        /*0704*/ 	.word	0x0000beb0


	//   ....[58]....
        /*0708*/ 	.word	0x0000bec0


	//   ....[59]....
        /*070c*/ 	.word	0x0000bf50


	//   ....[60]....
        /*0710*/ 	.word	0x0000d8d0


	//   ....[61]....
        /*0714*/ 	.word	0x0000d8f0


	//   ....[62]....
        /*0718*/ 	.word	0x0000d980


	//   ....[63]....
        /*071c*/ 	.word	0x0000d9a0


	//   ....[64]....
        /*0720*/ 	.word	0x0000da20


	//   ....[65]....
        /*0724*/ 	.word	0x0000da40


	//   ....[66]....
        /*0728*/ 	.word	0x0000dac0


	//   ....[67]....
        /*072c*/ 	.word	0x0000dae0


	//   ....[68]....
        /*0730*/ 	.word	0x0000db60


	//   ....[69]....
        /*0734*/ 	.word	0x0000db80


	//   ....[70]....
        /*0738*/ 	.word	0x0000db90


	//   ....[71]....
        /*073c*/ 	.word	0x0000dba0


	//   ....[72]....
        /*0740*/ 	.word	0x0000e310


	//   ....[73]....
        /*0744*/ 	.word	0x0000e330


	//   ....[74]....
        /*0748*/ 	.word	0x0000e350


	//   ....[75]....
        /*074c*/ 	.word	0x0000e360


	//   ....[76]....
        /*0750*/ 	.word	0x0000e390


	//   ....[77]....
        /*0754*/ 	.word	0x0000e3b0


	//   ....[78]....
        /*0758*/ 	.word	0x0000e420


	//   ....[79]....
        /*075c*/ 	.word	0x0000e4a0


	//   ....[80]....
        /*0760*/ 	.word	0x0000e4c0


	//   ....[81]....
        /*0764*/ 	.word	0x0000e4e0


	//   ....[82]....
        /*0768*/ 	.word	0x0000e5a0


	//   ....[83]....
        /*076c*/ 	.word	0x0000e5f0


	//   ....[84]....
        /*0770*/ 	.word	0x0000e610


	//   ....[85]....
        /*0774*/ 	.word	0x0000e680


	//   ....[86]....
        /*0778*/ 	.word	0x0000e760


	//   ....[87]....
        /*077c*/ 	.word	0x0000e790


	//   ....[88]....
        /*0780*/ 	.word	0x0000ee10


	//   ....[89]....
        /*0784*/ 	.word	0x0000ee40


	//   ....[90]....
        /*0788*/ 	.word	0x0000ee60


	//   ....[91]....
        /*078c*/ 	.word	0x0000ee90


	//   ....[92]....
        /*0790*/ 	.word	0x0000ef00


	//   ....[93]....
        /*0794*/ 	.word	0x0000ef30


	//   ....[94]....
        /*0798*/ 	.word	0x0000f040


	//   ....[95]....
        /*079c*/ 	.word	0x0000f060


	//   ....[96]....
        /*07a0*/ 	.word	0x0000f0f0


	//   ....[97]....
        /*07a4*/ 	.word	0x0000f110


	//   ....[98]....
        /*07a8*/ 	.word	0x0000f180


	//   ....[99]....
        /*07ac*/ 	.word	0x0000f1a0


	//   ....[100]....
        /*07b0*/ 	.word	0x0000f200


	//   ....[101]....
        /*07b4*/ 	.word	0x0000f230


	//   ....[102]....
        /*07b8*/ 	.word	0x0000f2b0


	//   ....[103]....
        /*07bc*/ 	.word	0x0000f310


	//   ....[104]....
        /*07c0*/ 	.word	0x0000f840


	//   ....[105]....
        /*07c4*/ 	.word	0x0000f860


	//   ....[106]....
        /*07c8*/ 	.word	0x0000f8b0


	//   ....[107]....
        /*07cc*/ 	.word	0x0000f970


	//   ....[108]....
        /*07d0*/ 	.word	0x0000f980


	//   ....[109]....
        /*07d4*/ 	.word	0x0000f9b0


	//   ....[110]....
        /*07d8*/ 	.word	0x0000fa40


	//   ....[111]....
        /*07dc*/ 	.word	0x0000faf0


	//   ....[112]....
        /*07e0*/ 	.word	0x0000fb00


	//   ....[113]....
        /*07e4*/ 	.word	0x0000fb30


	//   ....[114]....
        /*07e8*/ 	.word	0x0000fb40


	//   ....[115]....
        /*07ec*/ 	.word	0x0000fbd0


	//   ....[116]....
        /*07f0*/ 	.word	0x000102d0


	//   ....[117]....
        /*07f4*/ 	.word	0x000102f0


	//   ....[118]....
        /*07f8*/ 	.word	0x00010300


	//   ....[119]....
        /*07fc*/ 	.word	0x00010340


	//   ....[120]....
        /*0800*/ 	.word	0x00010350


	//   ....[121]....
        /*0804*/ 	.word	0x00010390


	//   ....[122]....
        /*0808*/ 	.word	0x000103a0


	//   ....[123]....
        /*080c*/ 	.word	0x000103e0


	//   ....[124]....
        /*0810*/ 	.word	0x000103f0


	//   ....[125]....
        /*0814*/ 	.word	0x00010430


	//   ....[126]....
        /*0818*/ 	.word	0x00010440


	//   ....[127]....
        /*081c*/ 	.word	0x00010450


	//   ....[128]....
        /*0820*/ 	.word	0x00010790


	//   ....[129]....
        /*0824*/ 	.word	0x000107b0


	//   ....[130]....
        /*0828*/ 	.word	0x000107c0


	//   ....[131]....
        /*082c*/ 	.word	0x000107d0


	//   ....[132]....
        /*0830*/ 	.word	0x000107e0


	//   ....[133]....
        /*0834*/ 	.word	0x00010800


	//   ....[134]....
        /*0838*/ 	.word	0x00010870


	//   ....[135]....
        /*083c*/ 	.word	0x000108a0


	//   ....[136]....
        /*0840*/ 	.word	0x000108b0


	//   ....[137]....
        /*0844*/ 	.word	0x00010920


	//   ....[138]....
        /*0848*/ 	.word	0x00010930


	//   ....[139]....
        /*084c*/ 	.word	0x00010a30


	//   ....[140]....
        /*0850*/ 	.word	0x00010f10


	//   ....[141]....
        /*0854*/ 	.word	0x00010f40


	//   ....[142]....
        /*0858*/ 	.word	0x00010fa0


	//   ....[143]....
        /*085c*/ 	.word	0x00010fd0


	//   ....[144]....
        /*0860*/ 	.word	0x00011000


	//   ....[145]....
        /*0864*/ 	.word	0x00011030


	//   ....[146]....
        /*0868*/ 	.word	0x00011060


	//   ....[147]....
        /*086c*/ 	.word	0x00011090


	//   ....[148]....
        /*0870*/ 	.word	0x00011230


	//   ....[149]....
        /*0874*/ 	.word	0x00011260


	//   ....[150]....
        /*0878*/ 	.word	0x00011290


	//   ....[151]....
        /*087c*/ 	.word	0x000112c0


	//   ....[152]....
        /*0880*/ 	.word	0x000112f0


	//   ....[153]....
        /*0884*/ 	.word	0x00011320


	//   ....[154]....
        /*0888*/ 	.word	0x000113e0


	//   ....[155]....
        /*088c*/ 	.word	0x00011400


	//   ....[156]....
        /*0890*/ 	.word	0x00011410


	//   ....[157]....
        /*0894*/ 	.word	0x00011470


	//   ....[158]....
        /*0898*/ 	.word	0x00011a90


	//   ....[159]....
        /*089c*/ 	.word	0x00011fe0


	//   ....[160]....
        /*08a0*/ 	.word	0x000120d0


	//   ....[161]....
        /*08a4*/ 	.word	0x00012170


	//   ....[162]....
        /*08a8*/ 	.word	0x000121d0


	//   ....[163]....
        /*08ac*/ 	.word	0x000122c0


	//   ....[164]....
        /*08b0*/ 	.word	0x00012330


	//   ....[165]....
        /*08b4*/ 	.word	0x00012420


	//   ....[166]....
        /*08b8*/ 	.word	0x00012490


	//   ....[167]....
        /*08bc*/ 	.word	0x00012580


	//   ....[168]....
        /*08c0*/ 	.word	0x000125f0


	//   ....[169]....
        /*08c4*/ 	.word	0x000126e0


	//   ....[170]....
        /*08c8*/ 	.word	0x00012750


	//   ....[171]....
        /*08cc*/ 	.word	0x000127f0


	//   ....[172]....
        /*08d0*/ 	.word	0x000128f0


	//   ....[173]....
        /*08d4*/ 	.word	0x00012940


	//   ....[174]....
        /*08d8*/ 	.word	0x000129a0


	//   ....[175]....
        /*08dc*/ 	.word	0x00012ac0


	//   ....[176]....
        /*08e0*/ 	.word	0x00012b40


	//   ....[177]....
        /*08e4*/ 	.word	0x00012c30


	//   ....[178]....
        /*08e8*/ 	.word	0x00012d00


	//   ....[179]....
        /*08ec*/ 	.word	0x00012db0


	//   ....[180]....
        /*08f0*/ 	.word	0x00012eb0


	//   ....[181]....
        /*08f4*/ 	.word	0x00012f20


	//   ....[182]....
        /*08f8*/ 	.word	0x00013030


	//   ....[183]....
        /*08fc*/ 	.word	0x000130a0


	//   ....[184]....
        /*0900*/ 	.word	0x00013120


	//   ....[185]....
        /*0904*/ 	.word	0x000131f0


	//   ....[186]....
        /*0908*/ 	.word	0x00013280


	//   ....[187]....
        /*090c*/ 	.word	0x00013350


	//   ....[188]....
        /*0910*/ 	.word	0x000133f0


	//   ....[189]....
        /*0914*/ 	.word	0x00013490


	//   ....[190]....
        /*0918*/ 	.word	0x000134f0


	//   ....[191]....
        /*091c*/ 	.word	0x000135e0


	//   ....[192]....
        /*0920*/ 	.word	0x000136f0


	//   ....[193]....
        /*0924*/ 	.word	0x00013740


	//   ....[194]....
        /*0928*/ 	.word	0x000137a0


	//   ....[195]....
        /*092c*/ 	.word	0x000138a0


	//   ....[196]....
        /*0930*/ 	.word	0x000139b0


	//   ....[197]....
        /*0934*/ 	.word	0x00013a00


	//   ....[198]....
        /*0938*/ 	.word	0x00013a60


	//   ....[199]....
        /*093c*/ 	.word	0x00013b60


	//   ....[200]....
        /*0940*/ 	.word	0x00013c70


	//   ....[201]....
        /*0944*/ 	.word	0x00013cc0


	//   ....[202]....
        /*0948*/ 	.word	0x00013d20


	//   ....[203]....
        /*094c*/ 	.word	0x00013e10


	//   ....[204]....
        /*0950*/ 	.word	0x00013f40


	//   ....[205]....
        /*0954*/ 	.word	0x00014020


	//   ....[206]....
        /*0958*/ 	.word	0x000140b0


	//   ....[207]....
        /*095c*/ 	.word	0x000141c0


	//   ....[208]....
        /*0960*/ 	.word	0x00014220


	//   ....[209]....
        /*0964*/ 	.word	0x00014330


	//   ....[210]....
        /*0968*/ 	.word	0x00014390


	//   ....[211]....
        /*096c*/ 	.word	0x000144a0


	//   ....[212]....
        /*0970*/ 	.word	0x00014500


	//   ....[213]....
        /*0974*/ 	.word	0x00014610


	//   ....[214]....
        /*0978*/ 	.word	0x00014670


	//   ....[215]....
        /*097c*/ 	.word	0x00014730


	//   ....[216]....
        /*0980*/ 	.word	0x00014890


	//   ....[217]....
        /*0984*/ 	.word	0x00014930


	//   ....[218]....
        /*0988*/ 	.word	0x00014990


	//   ....[219]....
        /*098c*/ 	.word	0x00014a40


	//   ....[220]....
        /*0990*/ 	.word	0x00014aa0


	//   ....[221]....
        /*0994*/ 	.word	0x00014b50


	//   ....[222]....
        /*0998*/ 	.word	0x00014bb0


	//   ....[223]....
        /*099c*/ 	.word	0x00014c60


	//   ....[224]....
        /*09a0*/ 	.word	0x00014cc0


	//   ....[225]....
        /*09a4*/ 	.word	0x00014d70


	//   ....[226]....
        /*09a8*/ 	.word	0x00014dd0


	//   ....[227]....
        /*09ac*/ 	.word	0x00014e80


	//   ....[228]....
        /*09b0*/ 	.word	0x00014f60


	//   ....[229]....
        /*09b4*/ 	.word	0x00015000


	//   ....[230]....
        /*09b8*/ 	.word	0x00015060


	//   ....[231]....
        /*09bc*/ 	.word	0x00015130


	//   ....[232]....
        /*09c0*/ 	.word	0x00015190


	//   ....[233]....
        /*09c4*/ 	.word	0x00015260


	//   ....[234]....
        /*09c8*/ 	.word	0x000152c0


	//   ....[235]....
        /*09cc*/ 	.word	0x000153a0


	//   ....[236]....
        /*09d0*/ 	.word	0x00015400


	//   ....[237]....
        /*09d4*/ 	.word	0x000154d0


	//   ....[238]....
        /*09d8*/ 	.word	0x00015530


	//   ....[239]....
        /*09dc*/ 	.word	0x00015600


	//   ....[240]....
        /*09e0*/ 	.word	0x00015690


	//   ....[241]....
        /*09e4*/ 	.word	0x00015730


	//   ....[242]....
        /*09e8*/ 	.word	0x000158b0


	//   ....[243]....
        /*09ec*/ 	.word	0x00015920


	//   ....[244]....
        /*09f0*/ 	.word	0x00015990


	//   ....[245]....
        /*09f4*/ 	.word	0x00015a00


	//   ....[246]....
        /*09f8*/ 	.word	0x00015a70


	//   ....[247]....
        /*09fc*/ 	.word	0x00015af0


	//   ....[248]....
        /*0a00*/ 	.word	0x00015b70


	//   ....[249]....
        /*0a04*/ 	.word	0x00015c00


	//   ....[250]....
        /*0a08*/ 	.word	0x00015c70


	//   ....[251]....
        /*0a0c*/ 	.word	0x00015ce0


	//   ....[252]....
        /*0a10*/ 	.word	0x00015d50


	//   ....[253]....
        /*0a14*/ 	.word	0x00015dd0


	//   ....[254]....
        /*0a18*/ 	.word	0x00015e40


	//   ....[255]....
        /*0a1c*/ 	.word	0x00015ee0


	//   ....[0]....
        /*0a20*/ 	.word	0x00015f30


	//   ....[1]....
        /*0a24*/ 	.word	0x00015fc0


	//   ....[2]....
        /*0a28*/ 	.word	0x000160f0


	//----- nvinfo : EIATTR_REG_RECONFIG
	.align		4
.L_1224:
        /*0a2c*/ 	.byte	0x01, 0x54
	.zero		2


	//----- nvinfo : EIATTR_SYSCALL_OFFSETS
	.align		4
        /*0a30*/ 	.byte	0x04, 0x46
        /*0a32*/ 	.short	(.L_1226 - .L_1225)


	//   ....[0]....
.L_1225:
        /*0a34*/ 	.word	0x00001cc0


	//   ....[1]....
        /*0a38*/ 	.word	0x0000cf20


	//   ....[2]....
        /*0a3c*/ 	.word	0x0000d070


	//   ....[3]....
        /*0a40*/ 	.word	0x0000d160


	//   ....[4]....
        /*0a44*/ 	.word	0x0000df20


	//   ....[5]....
        /*0a48*/ 	.word	0x0000ea70


	//----- nvinfo : EIATTR_MBARRIER_INSTR_OFFSETS
	.align		4
.L_1226:
        /*0a4c*/ 	.byte	0x04, 0x39
        /*0a4e*/ 	.short	(.L_1228 - .L_1227)


	//   ....[0]....
.L_1227:
        /*0a50*/ 	.word	0x00000190
        /*0a54*/ 	.word	0x000000ff
        /*0a58*/ 	.word	0x00032400
        /*0a5c*/ 	.short	0x0100
        /*0a5e*/ 	.byte	0x08
	.zero		1


	//   ....[1]....
        /*0a60*/ 	.word	0x000001a0
        /*0a64*/ 	.word	0x000000ff
        /*0a68*/ 	.word	0x00032410
        /*0a6c*/ 	.short	0x0100
        /*0a6e*/ 	.byte	0x08
	.zero		1


	//   ....[2]....
        /*0a70*/ 	.word	0x000001b0
        /*0a74*/ 	.word	0x000000ff
        /*0a78*/ 	.word	0x00032420
        /*0a7c*/ 	.short	0x0100
        /*0a7e*/ 	.byte	0x08
	.zero		1


	//   ....[3]....
        /*0a80*/ 	.word	0x000002a0
        /*0a84*/ 	.word	0x000000ff
        /*0a88*/ 	.word	0x00032430
        /*0a8c*/ 	.short	0x0100
        /*0a8e*/ 	.byte	0x08
	.zero		1


	//   ....[4]....
        /*0a90*/ 	.word	0x000002b0
        /*0a94*/ 	.word	0x000000ff
        /*0a98*/ 	.word	0x00032440
        /*0a9c*/ 	.short	0x0100
        /*0a9e*/ 	.byte	0x08
	.zero		1


	//   ....[5]....
        /*0aa0*/ 	.word	0x000002c0
        /*0aa4*/ 	.word	0x000000ff
        /*0aa8*/ 	.word	0x00032438
        /*0aac*/ 	.short	0x0100
        /*0aae*/ 	.byte	0x08
	.zero		1


	//   ....[6]....
        /*0ab0*/ 	.word	0x000002d0
        /*0ab4*/ 	.word	0x000000ff
        /*0ab8*/ 	.word	0x00032448
        /*0abc*/ 	.short	0x0100
        /*0abe*/ 	.byte	0x08
	.zero		1


	//   ....[7]....
        /*0ac0*/ 	.word	0x00000400
        /*0ac4*/ 	.word	0x000000ff
        /*0ac8*/ 	.word	0x00032450
        /*0acc*/ 	.short	0x0100
        /*0ace*/ 	.byte	0x08
	.zero		1


	//   ....[8]....
        /*0ad0*/ 	.word	0x00000410
        /*0ad4*/ 	.word	0x000000ff
        /*0ad8*/ 	.word	0x00032460
        /*0adc*/ 	.short	0x0100
        /*0ade*/ 	.byte	0x08
	.zero		1


	//   ....[9]....
        /*0ae0*/ 	.word	0x00000420
        /*0ae4*/ 	.word	0x000000ff
        /*0ae8*/ 	.word	0x00032458
        /*0aec*/ 	.short	0x0100
        /*0aee*/ 	.byte	0x08
	.zero		1


	//   ....[10]....
        /*0af0*/ 	.word	0x00000430
        /*0af4*/ 	.word	0x000000ff
        /*0af8*/ 	.word	0x00032468
        /*0afc*/ 	.short	0x0100
        /*0afe*/ 	.byte	0x08
	.zero		1


	//   ....[11]....
        /*0b00*/ 	.word	0x00000520
        /*0b04*/ 	.word	0x000000ff
        /*0b08*/ 	.word	0x00032470
        /*0b0c*/ 	.short	0x0100
        /*0b0e*/ 	.byte	0x06
	.zero		1


	//   ....[12]....
        /*0b10*/ 	.word	0x00000530
        /*0b14*/ 	.word	0x000000ff
        /*0b18*/ 	.word	0x00032480
        /*0b1c*/ 	.short	0x0100
        /*0b1e*/ 	.byte	0x06
	.zero		1


	//   ....[13]....
        /*0b20*/ 	.word	0x00000540
        /*0b24*/ 	.word	0x000000ff
        /*0b28*/ 	.word	0x00032478
        /*0b2c*/ 	.short	0x0100
        /*0b2e*/ 	.byte	0x06
	.zero		1


	//   ....[14]....
        /*0b30*/ 	.word	0x00000550
        /*0b34*/ 	.word	0x000000ff
        /*0b38*/ 	.word	0x00032488
        /*0b3c*/ 	.short	0x0100
        /*0b3e*/ 	.byte	0x06
	.zero		1


	//   ....[15]....
        /*0b40*/ 	.word	0x00000680
        /*0b44*/ 	.word	0x000000ff
        /*0b48*/ 	.word	0x00032490
        /*0b4c*/ 	.short	0x0100
        /*0b4e*/ 	.byte	0x08
	.zero		1


	//   ....[16]....
        /*0b50*/ 	.word	0x00000690
        /*0b54*/ 	.word	0x000000ff
        /*0b58*/ 	.word	0x000324a0
        /*0b5c*/ 	.short	0x0100
        /*0b5e*/ 	.byte	0x08
	.zero		1


	//   ....[17]....
        /*0b60*/ 	.word	0x000006a0
        /*0b64*/ 	.word	0x000000ff
        /*0b68*/ 	.word	0x00032498
        /*0b6c*/ 	.short	0x0100
        /*0b6e*/ 	.byte	0x08
	.zero		1


	//   ....[18]....
        /*0b70*/ 	.word	0x000006b0
        /*0b74*/ 	.word	0x000000ff
        /*0b78*/ 	.word	0x000324a8
        /*0b7c*/ 	.short	0x0100
        /*0b7e*/ 	.byte	0x08
	.zero		1


	//   ....[19]....
        /*0b80*/ 	.word	0x000007f0
        /*0b84*/ 	.word	0x000000ff
        /*0b88*/ 	.word	0x000324b0
        /*0b8c*/ 	.short	0x0100
        /*0b8e*/ 	.byte	0x08
	.zero		1


	//   ....[20]....
        /*0b90*/ 	.word	0x00000800
        /*0b94*/ 	.word	0x000000ff
        /*0b98*/ 	.word	0x000324c0
        /*0b9c*/ 	.short	0x0100
        /*0b9e*/ 	.byte	0x08
	.zero		1


	//   ....[21]....
        /*0ba0*/ 	.word	0x00000810
        /*0ba4*/ 	.word	0x000000ff
        /*0ba8*/ 	.word	0x000324b8
        /*0bac*/ 	.short	0x0100
        /*0bae*/ 	.byte	0x08
	.zero		1


	//   ....[22]....
        /*0bb0*/ 	.word	0x00000820
        /*0bb4*/ 	.word	0x000000ff
        /*0bb8*/ 	.word	0x000324c8
        /*0bbc*/ 	.short	0x0100
        /*0bbe*/ 	.byte	0x08
	.zero		1


	//   ....[23]....
        /*0bc0*/ 	.word	0x00001da0
        /*0bc4*/ 	.word	0x00000003
        /*0bc8*/ 	.word	0x00032400
        /*0bcc*/ 	.short	0x010a
        /*0bce*/ 	.byte	0x3f
	.zero		1


	//   ....[24]....
        /*0bd0*/ 	.word	0x00001e80
        /*0bd4*/ 	.word	0x000000ff
        /*0bd8*/ 	.word	0x00032430
        /*0bdc*/ 	.short	0x010a
        /*0bde*/ 	.byte	0x06
	.zero		1


	//   ....[25]....
        /*0be0*/ 	.word	0x00001ec0
        /*0be4*/ 	.word	0x000000ff
        /*0be8*/ 	.word	0x00032430
        /*0bec*/ 	.short	0x010a
        /*0bee*/ 	.byte	0x06
	.zero		1


	//   ....[26]....
        /*0bf0*/ 	.word	0x000021f0
        /*0bf4*/ 	.word	0x00000003
        /*0bf8*/ 	.word	0x00032410
        /*0bfc*/ 	.short	0x010a
        /*0bfe*/ 	.byte	0x3f
	.zero		1


	//   ....[27]....
        /*0c00*/ 	.word	0x00002230
        /*0c04*/ 	.word	0x000000ff
        /*0c08*/ 	.word	0x00032450
        /*0c0c*/ 	.short	0x010a
        /*0c0e*/ 	.byte	0x06
	.zero		1


	//   ....[28]....
        /*0c10*/ 	.word	0x00002270
        /*0c14*/ 	.word	0x000000ff
        /*0c18*/ 	.word	0x00032450
        /*0c1c*/ 	.short	0x010a
        /*0c1e*/ 	.byte	0x06
	.zero		1


	//   ....[29]....
        /*0c20*/ 	.word	0x00002d50
        /*0c24*/ 	.word	0x000000ff
        /*0c28*/ 	.word	0x00000000
        /*0c2c*/ 	.short	0x0101
        /*0c2e*/ 	.byte	0x04
	.zero		1


	//   ....[30]....
        /*0c30*/ 	.word	0x00004170
        /*0c34*/ 	.word	0x000000ff
        /*0c38*/ 	.word	0x00000000
        /*0c3c*/ 	.short	0x0101
        /*0c3e*/ 	.byte	0x06
	.zero		1


	//   ....[31]....
        /*0c40*/ 	.word	0x000042c0
        /*0c44*/ 	.word	0x000000ff
        /*0c48*/ 	.word	0x00032430
        /*0c4c*/ 	.short	0x010a
        /*0c4e*/ 	.byte	0x05
	.zero		1


	//   ....[32]....
        /*0c50*/ 	.word	0x00004300
        /*0c54*/ 	.word	0x000000ff
        /*0c58*/ 	.word	0x00032430
        /*0c5c*/ 	.short	0x010a
        /*0c5e*/ 	.byte	0x05
	.zero		1


	//   ....[33]....
        /*0c60*/ 	.word	0x00004510
        /*0c64*/ 	.word	0x000000ff
        /*0c68*/ 	.word	0x00032450
        /*0c6c*/ 	.short	0x010a
        /*0c6e*/ 	.byte	0x05
	.zero		1


	//   ....[34]....
        /*0c70*/ 	.word	0x00004550
        /*0c74*/ 	.word	0x000000ff
        /*0c78*/ 	.word	0x00032450
        /*0c7c*/ 	.short	0x010a
        /*0c7e*/ 	.byte	0x05
	.zero		1


	//   ....[35]....
        /*0c80*/ 	.word	0x00004c50
        /*0c84*/ 	.word	0x000000ff
        /*0c88*/ 	.word	0x00000000
        /*0c8c*/ 	.short	0x0101
        /*0c8e*/ 	.byte	0x0b
	.zero		1


	//   ....[36]....
        /*0c90*/ 	.word	0x00006520
        /*0c94*/ 	.word	0x000000ff
        /*0c98*/ 	.word	0x00000000
        /*0c9c*/ 	.short	0x0101
        /*0c9e*/ 	.byte	0x05
	.zero		1


	//   ....[37]....
        /*0ca0*/ 	.word	0x00008c10
        /*0ca4*/ 	.word	0x000000ff
        /*0ca8*/ 	.word	0x00000000
        /*0cac*/ 	.short	0x0101
        /*0cae*/ 	.byte	0x06
	.zero		1


	//   ....[38]....
        /*0cb0*/ 	.word	0x00009360
        /*0cb4*/ 	.word	0x000000ff
        /*0cb8*/ 	.word	0x00000000
        /*0cbc*/ 	.short	0x0101
        /*0cbe*/ 	.byte	0x09
	.zero		1


	//   ....[39]....
        /*0cc0*/ 	.word	0x0000d670
        /*0cc4*/ 	.word	0x00000019
        /*0cc8*/ 	.word	0x00032440
        /*0ccc*/ 	.short	0x010a
        /*0cce*/ 	.byte	0x3f
	.zero		1


	//   ....[40]....
        /*0cd0*/ 	.word	0x0000dca0
        /*0cd4*/ 	.word	0x00000019
        /*0cd8*/ 	.word	0x00032430
        /*0cdc*/ 	.short	0x0107
        /*0cde*/ 	.byte	0x3f
	.zero		1


	//   ....[41]....
        /*0ce0*/ 	.word	0x0000dd70
        /*0ce4*/ 	.word	0x00000019
        /*0ce8*/ 	.word	0x00032430
        /*0cec*/ 	.short	0x0101
        /*0cee*/ 	.byte	0x3f
	.zero		1


	//   ....[42]....
        /*0cf0*/ 	.word	0x0000e8b0
        /*0cf4*/ 	.word	0x00000016
        /*0cf8*/ 	.word	0x00032400
        /*0cfc*/ 	.short	0x0107
        /*0cfe*/ 	.byte	0x3f
	.zero		1


	//   ....[43]....
        /*0d00*/ 	.word	0x0000e940
        /*0d04*/ 	.word	0x00000016
        /*0d08*/ 	.word	0x00032400
        /*0d0c*/ 	.short	0x0101
        /*0d0e*/ 	.byte	0x3f
	.zero		1


	//   ....[44]....
        /*0d10*/ 	.word	0x0000f450
        /*0d14*/ 	.word	0x00000016
        /*0d18*/ 	.word	0x00032410
        /*0d1c*/ 	.short	0x0107
        /*0d1e*/ 	.byte	0x3f
	.zero		1


	//   ....[45]....
        /*0d20*/ 	.word	0x0000f550
        /*0d24*/ 	.word	0x00000016
        /*0d28*/ 	.word	0x00032410
        /*0d2c*/ 	.short	0x0101
        /*0d2e*/ 	.byte	0x3f
	.zero		1


	//   ....[46]....
        /*0d30*/ 	.word	0x0000f570
        /*0d34*/ 	.word	0x00000016
        /*0d38*/ 	.word	0x00032420
        /*0d3c*/ 	.short	0x010a
        /*0d3e*/ 	.byte	0x3f
	.zero		1


	//   ....[47]....
        /*0d40*/ 	.word	0x0000f5f0
        /*0d44*/ 	.word	0x00000019
        /*0d48*/ 	.word	0x00032460
        /*0d4c*/ 	.short	0x010a
        /*0d4e*/ 	.byte	0x3f
	.zero		1


	//   ....[48]....
        /*0d50*/ 	.word	0x0000fd50
        /*0d54*/ 	.word	0x00000019
        /*0d58*/ 	.word	0x00032450
        /*0d5c*/ 	.short	0x0107
        /*0d5e*/ 	.byte	0x3f
	.zero		1


	//   ....[49]....
        /*0d60*/ 	.word	0x0000fe10
        /*0d64*/ 	.word	0x00000019
        /*0d68*/ 	.word	0x00032450
        /*0d6c*/ 	.short	0x0101
        /*0d6e*/ 	.byte	0x3f
	.zero		1


	//   ....[50]....
        /*0d70*/ 	.word	0x00010150
        /*0d74*/ 	.word	0x0000000a
        /*0d78*/ 	.word	0x00032440
        /*0d7c*/ 	.short	0x010a
        /*0d7e*/ 	.byte	0x3f
	.zero		1


	//   ....[51]....
        /*0d80*/ 	.word	0x00010500
        /*0d84*/ 	.word	0x0000000a
        /*0d88*/ 	.word	0x00032430
        /*0d8c*/ 	.short	0x0107
        /*0d8e*/ 	.byte	0x3f
	.zero		1


	//   ....[52]....
        /*0d90*/ 	.word	0x000105b0
        /*0d94*/ 	.word	0x0000000a
        /*0d98*/ 	.word	0x00032430
        /*0d9c*/ 	.short	0x0101
        /*0d9e*/ 	.byte	0x3f
	.zero		1


	//   ....[53]....
        /*0da0*/ 	.word	0x000105e0
        /*0da4*/ 	.word	0x0000000a
        /*0da8*/ 	.word	0x00032460
        /*0dac*/ 	.short	0x010a
        /*0dae*/ 	.byte	0x3f
	.zero		1


	//   ....[54]....
        /*0db0*/ 	.word	0x00010ae0
        /*0db4*/ 	.word	0x0000000a
        /*0db8*/ 	.word	0x00032450
        /*0dbc*/ 	.short	0x0107
        /*0dbe*/ 	.byte	0x3f
	.zero		1


	//   ....[55]....
        /*0dc0*/ 	.word	0x00010b90
        /*0dc4*/ 	.word	0x0000000a
        /*0dc8*/ 	.word	0x00032450
        /*0dcc*/ 	.short	0x0101
        /*0dce*/ 	.byte	0x3f
	.zero		1


	//   ....[56]....
        /*0dd0*/ 	.word	0x00011a10
        /*0dd4*/ 	.word	0x00000005
        /*0dd8*/ 	.word	0x00032420
        /*0ddc*/ 	.short	0x010a
        /*0dde*/ 	.byte	0x3f
	.zero		1


	//   ....[57]....
        /*0de0*/ 	.word	0x00011bb0
        /*0de4*/ 	.word	0x00000003
        /*0de8*/ 	.word	0x00032440
        /*0dec*/ 	.short	0x010a
        /*0dee*/ 	.byte	0x3f
	.zero		1


	//   ....[58]....
        /*0df0*/ 	.word	0x00011c50
        /*0df4*/ 	.word	0x00000005
        /*0df8*/ 	.word	0x00032440
        /*0dfc*/ 	.short	0x010a
        /*0dfe*/ 	.byte	0x3f
	.zero		1


	//   ....[59]....
        /*0e00*/ 	.word	0x00011c90
        /*0e04*/ 	.word	0x00000003
        /*0e08*/ 	.word	0x00032460
        /*0e0c*/ 	.short	0x010a
        /*0e0e*/ 	.byte	0x3f
	.zero		1


	//   ....[60]....
        /*0e10*/ 	.word	0x00011cd0
        /*0e14*/ 	.word	0x00000005
        /*0e18*/ 	.word	0x00032460
        /*0e1c*/ 	.short	0x010a
        /*0e1e*/ 	.byte	0x3f
	.zero		1


	//   ....[61]....
        /*0e20*/ 	.word	0x00011d30
        /*0e24*/ 	.word	0x00000003
        /*0e28*/ 	.word	0x00032400
        /*0e2c*/ 	.short	0x010a
        /*0e2e*/ 	.byte	0x3f
	.zero		1


	//   ....[62]....
        /*0e30*/ 	.word	0x00011d90
        /*0e34*/ 	.word	0x00000005
        /*0e38*/ 	.word	0x00032430
        /*0e3c*/ 	.short	0x010a
        /*0e3e*/ 	.byte	0x3f
	.zero		1


	//   ....[63]....
        /*0e40*/ 	.word	0x00011de0
        /*0e44*/ 	.word	0x00000003
        /*0e48*/ 	.word	0x00032410
        /*0e4c*/ 	.short	0x010a
        /*0e4e*/ 	.byte	0x3f
	.zero		1


	//   ....[64]....
        /*0e50*/ 	.word	0x00011e40
        /*0e54*/ 	.word	0x00000005
        /*0e58*/ 	.word	0x00032450
        /*0e5c*/ 	.short	0x010a
        /*0e5e*/ 	.byte	0x3f
	.zero		1


	//   ....[65]....
        /*0e60*/ 	.word	0x00011ea0
        /*0e64*/ 	.word	0x00000099
        /*0e68*/ 	.word	0x00032430
        /*0e6c*/ 	.short	0x010a
        /*0e6e*/ 	.byte	0x3f
	.zero		1


	//   ....[66]....
        /*0e70*/ 	.word	0x00011f00
        /*0e74*/ 	.word	0x00000014
        /*0e78*/ 	.word	0x00032450
        /*0e7c*/ 	.short	0x010a
        /*0e7e*/ 	.byte	0x3f
	.zero		1


	//   ....[67]....
        /*0e80*/ 	.word	0x00012020
        /*0e84*/ 	.word	0x00000019
        /*0e88*/ 	.word	0x00032440
        /*0e8c*/ 	.short	0x010a
        /*0e8e*/ 	.byte	0x3f
	.zero		1


	//   ....[68]....
        /*0e90*/ 	.word	0x00013e40
        /*0e94*/ 	.word	0x00000016
        /*0e98*/ 	.word	0x00032420
        /*0e9c*/ 	.short	0x010a
        /*0e9e*/ 	.byte	0x3f
	.zero		1


	//   ....[69]....
        /*0ea0*/ 	.word	0x00013e90
        /*0ea4*/ 	.word	0x00000019
        /*0ea8*/ 	.word	0x00032460
        /*0eac*/ 	.short	0x010a
        /*0eae*/ 	.byte	0x3f
	.zero		1


	//   ....[70]....
        /*0eb0*/ 	.word	0x000147e0
        /*0eb4*/ 	.word	0x0000000a
        /*0eb8*/ 	.word	0x00032440
        /*0ebc*/ 	.short	0x010a
        /*0ebe*/ 	.byte	0x3f
	.zero		1


	//   ....[71]....
        /*0ec0*/ 	.word	0x00014eb0
        /*0ec4*/ 	.word	0x0000000a
        /*0ec8*/ 	.word	0x00032460
        /*0ecc*/ 	.short	0x010a
        /*0ece*/ 	.byte	0x3f
	.zero		1


	//   ....[72]....
        /*0ed0*/ 	.word	0x00016010
        /*0ed4*/ 	.word	0x00000005
        /*0ed8*/ 	.word	0x00032420
        /*0edc*/ 	.short	0x010a
        /*0ede*/ 	.byte	0x3f
	.zero		1


	//   ....[73]....
        /*0ee0*/ 	.word	0x000161b0
        /*0ee4*/ 	.word	0x00000003
        /*0ee8*/ 	.word	0x00032440
        /*0eec*/ 	.short	0x010a
        /*0eee*/ 	.byte	0x3f
	.zero		1


	//   ....[74]....
        /*0ef0*/ 	.word	0x00016200
        /*0ef4*/ 	.word	0x00000005
        /*0ef8*/ 	.word	0x00032440
        /*0efc*/ 	.short	0x010a
        /*0efe*/ 	.byte	0x3f
	.zero		1


	//   ....[75]....
        /*0f00*/ 	.word	0x00016250
        /*0f04*/ 	.word	0x00000003
        /*0f08*/ 	.word	0x00032460
        /*0f0c*/ 	.short	0x010a
        /*0f0e*/ 	.byte	0x3f
	.zero		1


	//----- nvinfo : EIATTR_NUM_MBARRIERS
	.align		4
.L_1228:
        /*0f10*/ 	.byte	0x03, 0x38
        /*0f12*/ 	.short	0x0017


	//----- nvinfo : EIATTR_EXIT_INSTR_OFFSETS
	.align		4
        /*0f14*/ 	.byte	0x04, 0x1c
        /*0f16*/ 	.short	(.L_1230 - .L_1229)


	//   ....[0]....
.L_1229:
        /*0f18*/ 	.word	0x000009e0


	//   ....[1]....
        /*0f1c*/ 	.word	0x0000b850


	//   ....[2]....
        /*0f20*/ 	.word	0x00011d20


	//----- nvinfo : EIATTR_MAX_THREADS
	.align		4
.L_1230:
        /*0f24*/ 	.byte	0x04, 0x05
        /*0f26*/ 	.short	(.L_1232 - .L_1231)
.L_1231:
        /*0f28*/ 	.word	0x00000180
        /*0f2c*/ 	.word	0x00000001
        /*0f30*/ 	.word	0x00000001


	//----- nvinfo : EIATTR_CRS_STACK_SIZE
	.align		4
.L_1232:
        /*0f34*/ 	.byte	0x04, 0x1e
        /*0f36*/ 	.short	(.L_1234 - .L_1233)
.L_1233:
        /*0f38*/ 	.word	0x00000000


	//----- nvinfo : EIATTR_CBANK_PARAM_SIZE
	.align		4
.L_1234:
        /*0f3c*/ 	.byte	0x03, 0x19
        /*0f3e*/ 	.short	0x0bf0


	//----- nvinfo : EIATTR_PARAM_CBANK
	.align		4
        /*0f40*/ 	.byte	0x04, 0x0a
        /*0f42*/ 	.short	(.L_1236 - .L_1235)
	.align		4
.L_1235:
        /*0f44*/ 	.word	index@(.nv.constant0._ZN7cutlass13device_kernelIN5flash11enable_sm90INS1_16FlashAttnFwdSm90INS1_25CollectiveMainloopFwdSm90ILi2EN4cute5tupleIJNS5_1CILi1EEES8_S8_EEENS6_IJNS7_ILi128EEENS7_ILi96EEENS7_ILi64EEEEEELi256ENS_10bfloat16_tEfNS_4arch4Sm90ELb0ELb0ELb0ELb1ELb1ELb0ELb1ELb1ELb0ELb1ELb1ELb0EEENS1_21CollectiveEpilogueFwdINS6_IJSA_NS7_ILi256EEESB_EEES9_SE_SG_Li256ELb1ELb1ELb1ELb0EEENS1_36VarlenDynamicPersistentTileSchedulerILi128ELi96ELi256ELi128ELb1ELb1ELb1ELb0ELb1ELb1EEEEEEEEEvNT_6ParamsE)
        /*0f48*/ 	.short	0x0210
        /*0f4a*/ 	.short	0x0bf0


	//----- nvinfo : EIATTR_SW_WAR
	.align		4
.L_1236:
        /*0f4c*/ 	.byte	0x04, 0x36
        /*0f4e*/ 	.short	(.L_1238 - .L_1237)
.L_1237:
        /*0f50*/ 	.word	0x00000008
.L_1238:


//--------------------- .nv.info._ZN7cutlass13device_kernelIN5flash11enable_sm90INS1_16FlashAttnFwdSm90INS1_25CollectiveMainloopFwdSm90ILi2EN4cute5tupleIJNS5_1CILi1EEES8_S8_EEENS6_IJNS7_ILi128EEENS7_ILi96EEENS7_ILi64EEEEEELi256ENS_10bfloat16_tEfNS_4arch4Sm90ELb0ELb0ELb0ELb1ELb1ELb1ELb1ELb1ELb0ELb1ELb1ELb0EEENS1_21CollectiveEpilogueFwdINS6_IJSA_NS7_ILi256EEESB_EEES9_SE_SG_Li256ELb1ELb1ELb1ELb0EEENS1_36VarlenDynamicPersistentTileSchedulerILi128ELi96ELi256ELi128ELb1ELb1ELb1ELb0ELb1ELb1EEEEEEEEEvNT_6ParamsE --------------------------
	.section	.nv.info._ZN7cutlass13device_kernelIN5flash11enable_sm90INS1_16FlashAttnFwdSm90INS1_25CollectiveMainloopFwdSm90ILi2EN4cute5tupleIJNS5_1CILi1EEES8_S8_EEENS6_IJNS7_ILi128EEENS7_ILi96EEENS7_ILi64EEEEEELi256ENS_10bfloat16_tEfNS_4arch4Sm90ELb0ELb0ELb0ELb1ELb1ELb1ELb1ELb1ELb0ELb1ELb1ELb0EEENS1_21CollectiveEpilogueFwdINS6_IJSA_NS7_ILi256EEESB_EEES9_SE_SG_Li256ELb1ELb1ELb1ELb0EEENS1_36VarlenDynamicPersistentTileSchedulerILi128ELi96ELi256ELi128ELb1ELb1ELb1ELb0ELb1ELb1EEEEEEEEEvNT_6ParamsE,"",@"SHT_CUDA_INFO"
	.sectionflags	@""
	.align	4


	//----- nvinfo : EIATTR_CUDA_API_VERSION
	.align		4
        /*0000*/ 	.byte	0x04, 0x37
        /*0002*/ 	.short	(.L_1240 - .L_1239)
.L_1239:
        /*0004*/ 	.word	0x00000082


	//----- nvinfo : EIATTR_KPARAM_INFO
	.align		4
.L_1240:
        /*0008*/ 	.byte	0x04, 0x17
        /*000a*/ 	.short	(.L_1242 - .L_1241)
.L_1241:
        /*000c*/ 	.word	0x00000000
        /*0010*/ 	.short	0x0000
        /*0012*/ 	.short	0x0070
        /*0014*/ 	.byte	0x00, 0xf0, 0x01, 0x2e


	//----- nvinfo : EIATTR_SPARSE_MMA_MASK
	.align		4
.L_1242:
        /*0018*/ 	.byte	0x03, 0x50
        /*001a*/ 	.short	0x0000


	//----- nvinfo : EIATTR_MAXREG_COUNT
	.align		4
        /*001c*/ 	.byte	0x03, 0x1b
        /*001e*/ 	.short	0x00a8


	//----- nvinfo : EIATTR_NUM_BARRIERS
	.align		4
        /*0020*/ 	.byte	0x02, 0x4c
        /*0022*/ 	.byte	0x10
	.zero		1


	//----- nvinfo : EIATTR_EXTERNS
	.align		4
        /*0024*/ 	.byte	0x04, 0x0f
        /*0026*/ 	.short	(.L_1244 - .L_1243)


	//   ....[0]....
	.align		4
.L_1243:
        /*0028*/ 	.word	index@(__assertfail)


	//----- nvinfo : EIATTR_ANNOTATIONS
	.align		4
.L_1244:
        /*002c*/ 	.byte	0x04, 0x55
        /*002e*/ 	.short	(.L_1246 - .L_1245)


	//   ....[0]....
.L_1245:
        /* <DEDUP_REMOVED lines=188> */


	//----- nvinfo : EIATTR_MERCURY_ISA_VERSION
	.align		4
.L_1246:
        /*0bd8*/ 	.byte	0x03, 0x5f
        /*0bda*/ 	.short	0x0101


	//----- nvinfo : EIATTR_UNUSED_LOAD_BYTE_OFFSET
	.align		4
        /*0bdc*/ 	.byte	0x04, 0x44
        /*0bde*/ 	.short	(.L_1248 - .L_1247)


	//   ....[0]....
.L_1247:
        /*0be0*/ 	.word	0x00000a70
        /*0be4*/ 	.word	0x0000fff0


	//   ....[1]....
        /*0be8*/ 	.word	0x0000f330
        /*0bec*/ 	.word	0x0000fff0


	//----- nvinfo : EIATTR_INT_WARP_WIDE_INSTR_OFFSETS
	.align		4
.L_1248:
        /*0bf0*/ 	.byte	0x04, 0x31
        /*0bf2*/ 	.short	(.L_1250 - .L_1249)


	//   ....[0]....
.L_1249:
        /*0bf4*/ 	.word	0x00000120


	//   ....[1]....
        /*0bf8*/ 	.word	0x00000160


	//   ....[2]....
        /*0bfc*/ 	.word	0x000001d0


	//   ....[3]....
        /*0c00*/ 	.word	0x00000240


	//   ....[4]....
        /*0c04*/ 	.word	0x00017130


	//   ....[5]....
        /*0c08*/ 	.word	0x000171c0


	//   ....[6]....
        /*0c0c*/ 	.word	0x0001b130


	//   ....[7]....
        /*0c10*/ 	.word	0x0001b1c0


	//----- nvinfo : EIATTR_COOP_GROUP_MASK_REGIDS
	.align		4
.L_1250:
        /*0c14*/ 	.byte	0x04, 0x29
        /*0c16*/ 	.short	(.L_1252 - .L_1251)


	//   ....[0]....
.L_1251:
        /*0c18*/ 	.word	0xffffffff


	//   ....[1]....
        /*0c1c*/ 	.word	0xffffffff


	//   ....[2]....
        /*0c20*/ 	.word	0xffffffff


	//   ....[3]....
        /*0c24*/ 	.word	0xffffffff


	//   ....[4]....
        /*0c28*/ 	.word	0xffffffff


	//   ....[5]....
        /*0c2c*/ 	.word	0xffffffff


	//   ....[6]....
        /*0c30*/ 	.word	0xffffffff


	//   ....[7]....
        /*0c34*/ 	.word	0xffffffff


	//   ....[8]....
        /*0c38*/ 	.word	0xffffffff


	//   ....[9]....
        /*0c3c*/ 	.word	0xffffffff


	//   ....[10]....
        /*0c40*/ 	.word	0xffffffff


	//   ....[11]....
        /*0c44*/ 	.word	0xffffffff


	//   ....[12]....
        /*0c48*/ 	.word	0xffffffff


	//   ....[13]....
        /*0c4c*/ 	.word	0xffffffff


	//   ....[14]....
        /*0c50*/ 	.word	0xffffffff


	//   ....[15]....
        /*0c54*/ 	.word	0xffffffff


	//   ....[16]....
        /*0c58*/ 	.word	0xffffffff


	//   ....[17]....
        /*0c5c*/ 	.word	0xffffffff


	//   ....[18]....
        /*0c60*/ 	.word	0xffffffff


	//   ....[19]....
        /*0c64*/ 	.word	0xffffffff


	//   ....[20]....
        /*0c68*/ 	.word	0xffffffff


	//   ....[21]....
        /*0c6c*/ 	.word	0xffffffff


	//   ....[22]....
        /*0c70*/ 	.word	0xffffffff


	//   ....[23]....
        /*0c74*/ 	.word	0xffffffff


	//   ....[24]....
        /*0c78*/ 	.word	0xffffffff


	//   ....[25]....
        /*0c7c*/ 	.word	0xffffffff


	//   ....[26]....
        /*0c80*/ 	.word	0xffffffff


	//   ....[27]....
        /*0c84*/ 	.word	0xffffffff


	//   ....[28]....
        /*0c88*/ 	.word	0xffffffff


	//   ....[29]....
        /*0c8c*/ 	.word	0xffffffff


	//   ....[30]....
        /*0c90*/ 	.word	0xffffffff


	//   ....[31]....
        /*0c94*/ 	.word	0xffffffff


	//   ....[32]....
        /*0c98*/ 	.word	0xffffffff


	//   ....[33]....
        /*0c9c*/ 	.word	0xffffffff


	//   ....[34]....
        /*0ca0*/ 	.word	0xffffffff


	//   ....[35]....
        /*0ca4*/ 	.word	0xffffffff


	//   ....[36]....
        /*0ca8*/ 	.word	0xffffffff


	//   ....[37]....
        /*0cac*/ 	.word	0xffffffff


	//   ....[38]....
        /*0cb0*/ 	.word	0xffffffff


	//   ....[39]....
        /*0cb4*/ 	.word	0xffffffff


	//   ....[40]....
        /*0cb8*/ 	.word	0xffffffff


	//   ....[41]....
        /*0cbc*/ 	.word	0xffffffff


	//   ....[42]....
        /*0cc0*/ 	.word	0xffffffff


	//   ....[43]....
        /*0cc4*/ 	.word	0xffffffff


	//   ....[44]....
        /*0cc8*/ 	.word	0xffffffff


	//   ....[45]....
        /*0ccc*/ 	.word	0xffffffff


	//   ....[46]....
        /*0cd0*/ 	.word	0xffffffff


	//   ....[47]....
        /*0cd4*/ 	.word	0xffffffff


	//   ....[48]....
        /*0cd8*/ 	.word	0xffffffff


	//   ....[49]....
        /*0cdc*/ 	.word	0xffffffff


	//   ....[50]....
        /*0ce0*/ 	.word	0xffffffff


	//   ....[51]....
        /*0ce4*/ 	.word	0xffffffff


	//   ....[52]....
        /*0ce8*/ 	.word	0xffffffff


	//   ....[53]....
        /*0cec*/ 	.word	0xffffffff


	//   ....[54]....
        /*0cf0*/ 	.word	0xffffffff


	//   ....[55]....
        /*0cf4*/ 	.word	0xffffffff


	//   ....[56]....
        /*0cf8*/ 	.word	0xffffffff


	//   ....[57]....
        /*0cfc*/ 	.word	0xffffffff


	//   ....[58]....
        /*0d00*/ 	.word	0xffffffff


	//   ....[59]....
        /*0d04*/ 	.word	0xffffffff


	//   ....[60]....
        /*0d08*/ 	.word	0xffffffff


	//   ....[61]....
        /*0d0c*/ 	.word	0xffffffff


	//   ....[62]....
        /*0d10*/ 	.word	0xffffffff


	//   ....[63]....
        /*0d14*/ 	.word	0xffffffff


	//   ....[64]....
        /*0d18*/ 	.word	0xffffffff


	//   ....[65]....
        /*0d1c*/ 	.word	0xffffffff


	//   ....[66]....
        /*0d20*/ 	.word	0xffffffff


	//   ....[67]....
        /*0d24*/ 	.word	0xffffffff


	//   ....[68]....
        /*0d28*/ 	.word	0xffffffff


	//   ....[69]....
        /*0d2c*/ 	.word	0xffffffff


	//   ....[70]....
        /*0d30*/ 	.word	0xffffffff


	//   ....[71]....
        /*0d34*/ 	.word	0xffffffff


	//   ....[72]....
        /*0d38*/ 	.word	0xffffffff


	//   ....[73]....
        /*0d3c*/ 	.word	0xffffffff


	//   ....[74]....
        /*0d40*/ 	.word	0xffffffff


	//   ....[75]....
        /*0d44*/ 	.word	0xffffffff


	//   ....[76]....
        /*0d48*/ 	.word	0xffffffff


	//   ....[77]....
        /*0d4c*/ 	.word	0xffffffff


	//   ....[78]....
        /*0d50*/ 	.word	0xffffffff


	//   ....[79]....
        /*0d54*/ 	.word	0xffffffff


	//   ....[80]....
        /*0d58*/ 	.word	0xffffffff


	//   ....[81]....
        /*0d5c*/ 	.word	0xffffffff


	//   ....[82]....
        /*0d60*/ 	.word	0xffffffff


	//   ....[83]....
        /*0d64*/ 	.word	0xffffffff


	//   ....[84]....
        /*0d68*/ 	.word	0xffffffff


	//   ....[85]....
        /*0d6c*/ 	.word	0xffffffff


	//   ....[86]....
        /*0d70*/ 	.word	0xffffffff


	//   ....[87]....
        /*0d74*/ 	.word	0xffffffff


	//   ....[88]....
        /*0d78*/ 	.word	0xffffffff


	//   ....[89]....
        /*0d7c*/ 	.word	0xffffffff


	//   ....[90]....
        /*0d80*/ 	.word	0xffffffff


	//   ....[91]....
        /*0d84*/ 	.word	0xffffffff


	//   ....[92]....
        /*0d88*/ 	.word	0xffffffff


	//   ....[93]....
        /*0d8c*/ 	.word	0xffffffff


	//   ....[94]....
        /*0d90*/ 	.word	0xffffffff


	//   ....[95]....
        /*0d94*/ 	.word	0xffffffff


	//   ....[96]....
        /*0d98*/ 	.word	0xffffffff


	//   ....[97]....
        /*0d9c*/ 	.word	0xffffffff


	//   ....[98]....
        /*0da0*/ 	.word	0xffffffff


	//   ....[99]....
        /*0da4*/ 	.word	0xffffffff


	//   ....[100]....
        /*0da8*/ 	.word	0xffffffff


	//   ....[101]....
        /*0dac*/ 	.word	0xffffffff


	//   ....[102]....
        /*0db0*/ 	.word	0xffffffff


	//   ....[103]....
        /*0db4*/ 	.word	0xffffffff


	//   ....[104]....
        /*0db8*/ 	.word	0xffffffff


	//   ....[105]....
        /*0dbc*/ 	.word	0xffffffff


	//   ....[106]....
        /*0dc0*/ 	.word	0xffffffff


	//   ....[107]....
        /*0dc4*/ 	.word	0xffffffff


	//   ....[108]....
        /*0dc8*/ 	.word	0xffffffff


	//   ....[109]....
        /*0dcc*/ 	.word	0xffffffff


	//   ....[110]....
        /*0dd0*/ 	.word	0xffffffff


	//   ....[111]....
        /*0dd4*/ 	.word	0xffffffff


	//   ....[112]....
        /*0dd8*/ 	.word	0xffffffff


	//   ....[113]....
        /*0ddc*/ 	.word	0xffffffff


	//   ....[114]....
        /*0de0*/ 	.word	0xffffffff


	//   ....[115]....
        /*0de4*/ 	.word	0xffffffff


	//   ....[116]....
        /*0de8*/ 	.word	0xffffffff


	//   ....[117]....
        /*0dec*/ 	.word	0xffffffff


	//   ....[118]....
        /*0df0*/ 	.word	0xffffffff


	//   ....[119]....
        /*0df4*/ 	.word	0xffffffff


	//   ....[120]....
        /*0df8*/ 	.word	0xffffffff


	//   ....[121]....
        /*0dfc*/ 	.word	0xffffffff


	//   ....[122]....
        /*0e00*/ 	.word	0xffffffff


	//   ....[123]....
        /*0e04*/ 	.word	0xffffffff


	//   ....[124]....
        /*0e08*/ 	.word	0xffffffff


	//   ....[125]....
        /*0e0c*/ 	.word	0xffffffff


	//   ....[126]....
        /*0e10*/ 	.word	0xffffffff


	//   ....[127]....
        /*0e14*/ 	.word	0xffffffff


	//   ....[128]....
        /*0e18*/ 	.word	0xffffffff


	//   ....[129]....
        /*0e1c*/ 	.word	0xffffffff


	//   ....[130]....
        /*0e20*/ 	.word	0xffffffff


	//   ....[131]....
        /*0e24*/ 	.word	0xffffffff


	//   ....[132]....
        /*0e28*/ 	.word	0xffffffff


	//   ....[133]....
        /*0e2c*/ 	.word	0xffffffff


	//   ....[134]....
        /*0e30*/ 	.word	0xffffffff


	//   ....[135]....
        /*0e34*/ 	.word	0xffffffff


	//   ....[136]....
        /*0e38*/ 	.word	0xffffffff


	//   ....[137]....
        /*0e3c*/ 	.word	0xffffffff


	//   ....[138]....
        /*0e40*/ 	.word	0xffffffff


	//   ....[139]....
        /*0e44*/ 	.word	0xffffffff


	//   ....[140]....
        /*0e48*/ 	.word	0xffffffff


	//   ....[141]....
        /*0e4c*/ 	.word	0xffffffff


	//   ....[142]....
        /*0e50*/ 	.word	0xffffffff


	//   ....[143]....
        /*0e54*/ 	.word	0xffffffff


	//   ....[144]....
        /*0e58*/ 	.word	0xffffffff


	//   ....[145]....
        /*0e5c*/ 	.word	0xffffffff


	//   ....[146]....
        /*0e60*/ 	.word	0xffffffff


	//   ....[147]....
        /*0e64*/ 	.word	0xffffffff


	//   ....[148]....
        /*0e68*/ 	.word	0xffffffff


	//   ....[149]....
        /*0e6c*/ 	.word	0xffffffff


	//   ....[150]....
        /*0e70*/ 	.word	0xffffffff


	//   ....[151]....
        /*0e74*/ 	.word	0xffffffff


	//   ....[152]....
        /*0e78*/ 	.word	0xffffffff


	//   ....[153]....
        /*0e7c*/ 	.word	0xffffffff


	//   ....[154]....
        /*0e80*/ 	.word	0xffffffff


	//   ....[155]....
        /*0e84*/ 	.word	0xffffffff


	//   ....[156]....
        /*0e88*/ 	.word	0xffffffff


	//   ....[157]....
        /*0e8c*/ 	.word	0xffffffff


	//   ....[158]....
        /*0e90*/ 	.word	0xffffffff


	//   ....[159]....
        /*0e94*/ 	.word	0xffffffff


	//   ....[160]....
        /*0e98*/ 	.word	0xffffffff


	//   ....[161]....
        /*0e9c*/ 	.word	0xffffffff


	//   ....[162]....
        /*0ea0*/ 	.word	0xffffffff


	//   ....[163]....
        /*0ea4*/ 	.word	0xffffffff


	//   ....[164]....
        /*0ea8*/ 	.word	0xffffffff


	//   ....[165]....
        /*0eac*/ 	.word	0xffffffff


	//   ....[166]....
        /*0eb0*/ 	.word	0xffffffff


	//   ....[167]....
        /*0eb4*/ 	.word	0xffffffff


	//   ....[168]....
        /*0eb8*/ 	.word	0xffffffff


	//   ....[169]....
        /*0ebc*/ 	.word	0xffffffff


	//   ....[170]....
        /*0ec0*/ 	.word	0xffffffff


	//   ....[171]....
        /*0ec4*/ 	.word	0xffffffff


	//   ....[172]....
        /*0ec8*/ 	.word	0xffffffff


	//   ....[173]....
        /*0ecc*/ 	.word	0xffffffff


	//   ....[174]....
        /*0ed0*/ 	.word	0xffffffff


	//   ....[175]....
        /*0ed4*/ 	.word	0xffffffff


	//   ....[176]....
        /*0ed8*/ 	.word	0xffffffff


	//   ....[177]....
        /*0edc*/ 	.word	0xffffffff


	//   ....[178]....
        /*0ee0*/ 	.word	0xffffffff


	//   ....[179]....
        /*0ee4*/ 	.word	0xffffffff


	//   ....[180]....
        /*0ee8*/ 	.word	0xffffffff


	//   ....[181]....
        /*0eec*/ 	.word	0xffffffff


	//   ....[182]....
        /*0ef0*/ 	.word	0xffffffff


	//   ....[183]....
        /*0ef4*/ 	.word	0xffffffff


	//   ....[184]....
        /*0ef8*/ 	.word	0xffffffff


	//   ....[185]....
        /*0efc*/ 	.word	0x0500000f


	//   ....[186]....
        /*0f00*/ 	.word	0x0500000f


	//   ....[187]....
        /*0f04*/ 	.word	0x0500000f


	//   ....[188]....
        /*0f08*/ 	.word	0x0500000f


	//   ....[189]....
        /*0f0c*/ 	.word	0x0500000f


	//   ....[190]....
        /*0f10*/ 	.word	0x0500000f


	//   ....[191]....
        /*0f14*/ 	.word	0x0500000f


	//   ....[192]....
        /*0f18*/ 	.word	0x0500000f


	//   ....[193]....
        /*0f1c*/ 	.word	0x0500000f


	//   ....[194]....
        /*0f20*/ 	.word	0x0500000f


	//   ....[195]....
        /*0f24*/ 	.word	0x0500000f


	//   ....[196]....
        /*0f28*/ 	.word	0x0500000f


	//   ....[197]....
        /*0f2c*/ 	.word	0x0500000f


	//   ....[198]....
        /*0f30*/ 	.word	0x0500000f


	//   ....[199]....
        /*0f34*/ 	.word	0x0500000f


	//   ....[200]....
        /*0f38*/ 	.word	0x0500000f


	//   ....[201]....
        /*0f3c*/ 	.word	0x0500000f


	//   ....[202]....
        /*0f40*/ 	.word	0x0500000f


	//   ....[203]....
        /*0f44*/ 	.word	0x0500000f


	//   ....[204]....
        /*0f48*/ 	.word	0x0500000f


	//   ....[205]....
        /*0f4c*/ 	.word	0x0500000f


	//   ....[206]....
        /*0f50*/ 	.word	0x0500000f


	//   ....[207]....
        /*0f54*/ 	.word	0x0500000f


	//   ....[208]....
        /*0f58*/ 	.word	0x0500000f


	//   ....[209]....
        /*0f5c*/ 	.word	0x0500000f


	//   ....[210]....
        /*0f60*/ 	.word	0x0500000f


	//   ....[211]....
        /*0f64*/ 	.word	0x0500000f


	//   ....[212]....
        /*0f68*/ 	.word	0x0500000f


	//   ....[213]....
        /*0f6c*/ 	.word	0x0500000f


	//   ....[214]....
        /*0f70*/ 	.word	0x0500000f


	//   ....[215]....
        /*0f74*/ 	.word	0x0500000f


	//   ....[216]....
        /*0f78*/ 	.word	0x0500000f


	//   ....[217]....
        /*0f7c*/ 	.word	0x0500000f


	//   ....[218]....
        /*0f80*/ 	.word	0x0500000f


	//   ....[219]....
        /*0f84*/ 	.word	0x0500000f


	//   ....[220]....
        /*0f88*/ 	.word	0x0500000f


	//   ....[221]....
        /*0f8c*/ 	.word	0x0500000f


	//   ....[222]....
        /*0f90*/ 	.word	0x0500000f


	//   ....[223]....
        /*0f94*/ 	.word	0x0500000f


	//   ....[224]....
        /*0f98*/ 	.word	0x0500000f


	//   ....[225]....
        /*0f9c*/ 	.word	0x0500000f


	//   ....[226]....
        /*0fa0*/ 	.word	0x0500000f


	//   ....[227]....
        /*0fa4*/ 	.word	0x0500000f


	//   ....[228]....
        /*0fa8*/ 	.word	0x0500000f


	//   ....[229]....
        /*0fac*/ 	.word	0x0500000f


	//   ....[230]....
        /*0fb0*/ 	.word	0x0500000f


	//   ....[231]....
        /*0fb4*/ 	.word	0x0500000f


	//   ....[232]....
        /*0fb8*/ 	.word	0x0500000f


	//   ....[233]....
        /*0fbc*/ 	.word	0x0500000f


	//   ....[234]....
        /*0fc0*/ 	.word	0x0500000f


	//   ....[235]....
        /*0fc4*/ 	.word	0x0500000f


	//   ....[236]....
        /*0fc8*/ 	.word	0x0500000f


	//   ....[237]....
        /*0fcc*/ 	.word	0x0500000f


	//   ....[238]....
        /*0fd0*/ 	.word	0x0500000f


	//   ....[239]....
        /*0fd4*/ 	.word	0x0500000f


	//   ....[240]....
        /*0fd8*/ 	.word	0x0500000f


	//   ....[241]....
        /*0fdc*/ 	.word	0x0500000f


	//   ....[242]....
        /*0fe0*/ 	.word	0x0500000f


	//   ....[243]....
        /*0fe4*/ 	.word	0x0500000f


	//   ....[244]....
        /*0fe8*/ 	.word	0x0500000f


	//   ....[245]....
        /*0fec*/ 	.word	0x0500000f


	//   ....[246]....
        /*0ff0*/ 	.word	0x0500000f


	//   ....[247]....
        /*0ff4*/ 	.word	0x0500000f


	//   ....[248]....
        /*0ff8*/ 	.word	0x0500000f


	//   ....[249]....
        /*0ffc*/ 	.word	0x0500000f


	//   ....[250]....
        /*1000*/ 	.word	0x0500000f


	//   ....[251]....
        /*1004*/ 	.word	0x0500000f


	//   ....[252]....
        /*1008*/ 	.word	0x0500000f


	//   ....[253]....
        /*100c*/ 	.word	0x0500000f


	//   ....[254]....
        /*1010*/ 	.word	0x0500000f


	//   ....[255]....
        /*1014*/ 	.word	0x0500000f


	//   ....[0]....
        /*1018*/ 	.word	0x0500000f


	//   ....[1]....
        /*101c*/ 	.word	0x0500000f


	//   ....[2]....
        /*1020*/ 	.word	0x0500000f


	//   ....[3]....
        /*1024*/ 	.word	0x0500000f


	//   ....[4]....
        /*1028*/ 	.word	0x0500000f


	//   ....[5]....
        /*102c*/ 	.word	0x0500000f


	//   ....[6]....
        /*1030*/ 	.word	0x0500000f


	//   ....[7]....
        /*1034*/ 	.word	0x0500000f


	//   ....[8]....
        /*1038*/ 	.word	0x0500000f


	//   ....[9]....
        /*103c*/ 	.word	0x0500000f


	//   ....[10]....
        /*1040*/ 	.word	0x0500000f


	//   ....[11]....
        /*1044*/ 	.word	0x0500000f


	//   ....[12]....
        /*1048*/ 	.word	0x0500000f


	//   ....[13]....
        /*104c*/ 	.word	0x0500000f


	//   ....[14]....
        /*1050*/ 	.word	0x0500000f


	//   ....[15]....
        /*1054*/ 	.word	0x0500000f


	//   ....[16]....
        /*1058*/ 	.word	0x0500000f


	//   ....[17]....
        /*105c*/ 	.word	0x0500000f


	//   ....[18]....
        /*1060*/ 	.word	0x0500000f


	//   ....[19]....
        /*1064*/ 	.word	0x0500000f


	//   ....[20]....
        /*1068*/ 	.word	0x0500000f


	//   ....[21]....
        /*106c*/ 	.word	0x0500000f


	//   ....[22]....
        /*1070*/ 	.word	0x0500000f


	//   ....[23]....
        /*1074*/ 	.word	0x0500000f


	//   ....[24]....
        /*1078*/ 	.word	0x0500000f


	//   ....[25]....
        /*107c*/ 	.word	0x0500000f


	//   ....[26]....
        /*1080*/ 	.word	0x0500000f


	//   ....[27]....
        /*1084*/ 	.word	0x0500000f


	//   ....[28]....
        /*1088*/ 	.word	0x0500000f


	//   ....[29]....
        /*108c*/ 	.word	0x0500000f


	//   ....[30]....
        /*1090*/ 	.word	0x0500000f


	//   ....[31]....
        /*1094*/ 	.word	0x0500000f


	//   ....[32]....
        /*1098*/ 	.word	0x0500000f


	//   ....[33]....
        /*109c*/ 	.word	0x0500000f


	//   ....[34]....
        /*10a0*/ 	.word	0x0500000f


	//   ....[35]....
        /*10a4*/ 	.word	0x0500000f


	//   ....[36]....
        /*10a8*/ 	.word	0x0500000f


	//   ....[37]....
        /*10ac*/ 	.word	0x0500000f


	//   ....[38]....
        /*10b0*/ 	.word	0x0500000f


	//   ....[39]....
        /*10b4*/ 	.word	0x0500000f


	//   ....[40]....
        /*10b8*/ 	.word	0x0500000f


	//   ....[41]....
        /*10bc*/ 	.word	0x0500000f


	//   ....[42]....
        /*10c0*/ 	.word	0x0500000f


	//   ....[43]....
        /*10c4*/ 	.word	0x0500000f


	//   ....[44]....
        /*10c8*/ 	.word	0x0500000f


	//   ....[45]....
        /*10cc*/ 	.word	0x0500000f


	//   ....[46]....
        /*10d0*/ 	.word	0x0500000f


	//   ....[47]....
        /*10d4*/ 	.word	0x0500000f


	//   ....[48]....
        /*10d8*/ 	.word	0x0500000f


	//   ....[49]....
        /*10dc*/ 	.word	0x0500000f


	//   ....[50]....
        /*10e0*/ 	.word	0x0500000f


	//   ....[51]....
        /*10e4*/ 	.word	0x0500000f


	//   ....[52]....
        /*10e8*/ 	.word	0x0500000f


	//   ....[53]....
        /*10ec*/ 	.word	0x0500000f


	//   ....[54]....
        /*10f0*/ 	.word	0x0500000f


	//   ....[55]....
        /*10f4*/ 	.word	0x0500000f


	//   ....[56]....
        /*10f8*/ 	.word	0x0500000f


	//   ....[57]....
        /*10fc*/ 	.word	0x0500000f


	//   ....[58]....
        /*1100*/ 	.word	0x0500000f


	//   ....[59]....
        /*1104*/ 	.word	0x0500000f


	//   ....[60]....
        /*1108*/ 	.word	0x0500000f


	//   ....[61]....
        /*110c*/ 	.word	0x0500000f


	//   ....[62]....
        /*1110*/ 	.word	0x0500000f


	//   ....[63]....
        /*1114*/ 	.word	0x0500000f


	//   ....[64]....
        /*1118*/ 	.word	0x0500000f


	//   ....[65]....
        /*111c*/ 	.word	0x0500000f


	//   ....[66]....
        /*1120*/ 	.word	0x0500000f


	//   ....[67]....
        /*1124*/ 	.word	0x0500000f


	//   ....[68]....
        /*1128*/ 	.word	0x0500000f


	//   ....[69]....
        /*112c*/ 	.word	0x0500000f


	//   ....[70]....
        /*1130*/ 	.word	0x0500000f


	//----- nvinfo : EIATTR_COOP_GROUP_INSTR_OFFSETS
	.align		4
.L_1252:
        /*1134*/ 	.byte	0x04, 0x28
        /*1136*/ 	.short	(.L_1254 - .L_1253)


	//   ....[0]....
.L_1253:
        /*1138*/ 	.word	0x00000060


	//   ....[1]....
        /*113c*/ 	.word	0x00000130


	//   ....[2]....
        /*1140*/ 	.word	0x000001f0


	//   ....[3]....
        /*1144*/ 	.word	0x000003c0


	//   ....[4]....
        /*1148*/ 	.word	0x00000520


	//   ....[5]....
        /*114c*/ 	.word	0x00000640


	//   ....[6]....
        /*1150*/ 	.word	0x000007a0


	//   ....[7]....
        /*1154*/ 	.word	0x00003840


	//   ....[8]....
        /*1158*/ 	.word	0x00003850


	//   ....[9]....
        /*115c*/ 	.word	0x00003fe0


	//   ....[10]....
        /*1160*/ 	.word	0x00003ff0


	//   ....[11]....
        /*1164*/ 	.word	0x00004c20


	//   ....[12]....
        /*1168*/ 	.word	0x00004c30


	//   ....[13]....
        /*116c*/ 	.word	0x00005410


	//   ....[14]....
        /*1170*/ 	.word	0x00005420


	//   ....[15]....
        /*1174*/ 	.word	0x00005e40


	//   ....[16]....
        /*1178*/ 	.word	0x00005e50


	//   ....[17]....
        /*117c*/ 	.word	0x00005f60


	//   ....[18]....
        /*1180*/ 	.word	0x00005f70


	//   ....[19]....
        /*1184*/ 	.word	0x00006340


	//   ....[20]....
        /*1188*/ 	.word	0x00006370


	//   ....[21]....
        /*118c*/ 	.word	0x00006640


	//   ....[22]....
        /*1190*/ 	.word	0x00006660


	//   ....[23]....
        /*1194*/ 	.word	0x00007210


	//   ....[24]....
        /*1198*/ 	.word	0x00007810


	//   ....[25]....
        /*119c*/ 	.word	0x00007820


	//   ....[26]....
        /*11a0*/ 	.word	0x00007830


	//   ....[27]....
        /*11a4*/ 	.word	0x00007840


	//   ....[28]....
        /*11a8*/ 	.word	0x00008840


	//   ....[29]....
        /*11ac*/ 	.word	0x00008850


	//   ....[30]....
        /*11b0*/ 	.word	0x00008860


	//   ....[31]....
        /*11b4*/ 	.word	0x00008870


	//   ....[32]....
        /*11b8*/ 	.word	0x0000b140


	//   ....[33]....
        /*11bc*/ 	.word	0x0000b1e0


	//   ....[34]....
        /*11c0*/ 	.word	0x0000b220


	//   ....[35]....
        /*11c4*/ 	.word	0x0000b2d0


	//   ....[36]....
        /*11c8*/ 	.word	0x0000cfe0


	//   ....[37]....
        /*11cc*/ 	.word	0x0000d000


	//   ....[38]....
        /*11d0*/ 	.word	0x0000d8a0


	//   ....[39]....
        /*11d4*/ 	.word	0x0000d900


	//   ....[40]....
        /*11d8*/ 	.word	0x0000e8b0


	//   ....[41]....
        /*11dc*/ 	.word	0x0000e940


	//   ....[42]....
        /*11e0*/ 	.word	0x0000ea90


	//   ....[43]....
        /*11e4*/ 	.word	0x0000ec60


	//   ....[44]....
        /*11e8*/ 	.word	0x000103e0


	//   ....[45]....
        /*11ec*/ 	.word	0x00010400


	//   ....[46]....
        /*11f0*/ 	.word	0x00010410


	//   ....[47]....
        /*11f4*/ 	.word	0x00010420


	//   ....[48]....
        /*11f8*/ 	.word	0x00010e40


	//   ....[49]....
        /*11fc*/ 	.word	0x00010e50


	//   ....[50]....
        /*1200*/ 	.word	0x00011080


	//   ....[51]....
        /*1204*/ 	.word	0x00011090


	//   ....[52]....
        /*1208*/ 	.word	0x000112c0


	//   ....[53]....
        /*120c*/ 	.word	0x000112d0


	//   ....[54]....
        /*1210*/ 	.word	0x00011500


	//   ....[55]....
        /*1214*/ 	.word	0x00011510


	//   ....[56]....
        /*1218*/ 	.word	0x000119e0


	//   ....[57]....
        /*121c*/ 	.word	0x000119f0


	//   ....[58]....
        /*1220*/ 	.word	0x00012670


	//   ....[59]....
        /*1224*/ 	.word	0x00012680


	//   ....[60]....
        /*1228*/ 	.word	0x00013cc0


	//   ....[61]....
        /*122c*/ 	.word	0x00013cd0


	//   ....[62]....
        /*1230*/ 	.word	0x00013f10


	//   ....[63]....
        /*1234*/ 	.word	0x00013f20


	//   ....[64]....
        /*1238*/ 	.word	0x00014150


	//   ....[65]....
        /*123c*/ 	.word	0x00014160


	//   ....[66]....
        /*1240*/ 	.word	0x00014390


	//   ....[67]....
        /*1244*/ 	.word	0x000143a0


	//   ....[68]....
        /*1248*/ 	.word	0x00014630


	//   ....[69]....
        /*124c*/ 	.word	0x00014840


	//   ....[70]....
        /*1250*/ 	.word	0x00014870


	//   ....[71]....
        /*1254*/ 	.word	0x000148a0


	//   ....[72]....
        /*1258*/ 	.word	0x000148d0


	//   ....[73]....
        /*125c*/ 	.word	0x00014900


	//   ....[74]....
        /*1260*/ 	.word	0x00014930


	//   ....[75]....
        /*1264*/ 	.word	0x00014ac0


	//   ....[76]....
        /*1268*/ 	.word	0x00014af0


	//   ....[77]....
        /*126c*/ 	.word	0x00014b20


	//   ....[78]....
        /*1270*/ 	.word	0x00014b50


	//   ....[79]....
        /*1274*/ 	.word	0x00014b80


	//   ....[80]....
        /*1278*/ 	.word	0x00014bb0


	//   ....[81]....
        /*127c*/ 	.word	0x00014c40


	//   ....[82]....
        /*1280*/ 	.word	0x00014c70


	//   ....[83]....
        /*1284*/ 	.word	0x00014c80


	//   ....[84]....
        /*1288*/ 	.word	0x00014d10


	//   ....[85]....
        /*128c*/ 	.word	0x00015cb0


	//   ....[86]....
        /*1290*/ 	.word	0x00017d60


	//   ....[87]....
        /*1294*/ 	.word	0x00017d80


	//   ....[88]....
        /*1298*/ 	.word	0x00017e10


	//   ....[89]....
        /*129c*/ 	.word	0x00017e30


	//   ....[90]....
        /*12a0*/ 	.word	0x00017eb0


	//   ....[91]....
        /*12a4*/ 	.word	0x00017ed0


	//   ....[92]....
        /*12a8*/ 	.word	0x00017f50


	//   ....[93]....
        /*12ac*/ 	.word	0x00017f70


	//   ....[94]....
        /*12b0*/ 	.word	0x00017ff0


	//   ....[95]....
        /*12b4*/ 	.word	0x00018010


	//   ....[96]....
        /*12b8*/ 	.word	0x00018020


	//   ....[97]....
        /*12bc*/ 	.word	0x00018030


	//   ....[98]....
        /*12c0*/ 	.word	0x000187d0


	//   ....[99]....
        /*12c4*/ 	.word	0x00018800


	//   ....[100]....
        /*12c8*/ 	.word	0x00018900


	//   ....[101]....
        /*12cc*/ 	.word	0x00018910


	//   ....[102]....
        /*12d0*/ 	.word	0x00018990


	//   ....[103]....
        /*12d4*/ 	.word	0x000189a0


	//   ....[104]....
        /*12d8*/ 	.word	0x000189b0


	//   ....[105]....
        /*12dc*/ 	.word	0x00018a50


	//   ....[106]....
        /*12e0*/ 	.word	0x00018a80


	//   ....[107]....
        /*12e4*/ 	.word	0x00018b00


	//   ....[108]....
        /*12e8*/ 	.word	0x00018b30


	//   ....[109]....
        /*12ec*/ 	.word	0x00018bb0


	//   ....[110]....
        /*12f0*/ 	.word	0x00018be0


	//   ....[111]....
        /*12f4*/ 	.word	0x00018c00


	//   ....[112]....
        /*12f8*/ 	.word	0x00018c50


	//   ....[113]....
        /*12fc*/ 	.word	0x00018c60


	//   ....[114]....
        /*1300*/ 	.word	0x00019320


	//   ....[115]....
        /*1304*/ 	.word	0x00019350


	//   ....[116]....
        /*1308*/ 	.word	0x00019370


	//   ....[117]....
        /*130c*/ 	.word	0x00019440


	//   ....[118]....
        /*1310*/ 	.word	0x00019470


	//   ....[119]....
        /*1314*/ 	.word	0x000194e0


	//   ....[120]....
        /*1318*/ 	.word	0x00019550


	//   ....[121]....
        /*131c*/ 	.word	0x00019560


	//   ....[122]....
        /*1320*/ 	.word	0x000195e0


	//   ....[123]....
        /*1324*/ 	.word	0x000195f0


	//   ....[124]....
        /*1328*/ 	.word	0x00019670


	//   ....[125]....
        /*132c*/ 	.word	0x00019680


	//   ....[126]....
        /*1330*/ 	.word	0x00019700


	//   ....[127]....
        /*1334*/ 	.word	0x00019710


	//   ....[128]....
        /*1338*/ 	.word	0x00019790


	//   ....[129]....
        /*133c*/ 	.word	0x000197a0


	//   ....[130]....
        /*1340*/ 	.word	0x00019cb0


	//   ....[131]....
        /*1344*/ 	.word	0x00019cd0


	//   ....[132]....
        /*1348*/ 	.word	0x00019d30


	//   ....[133]....
        /*134c*/ 	.word	0x00019de0


	//   ....[134]....
        /*1350*/ 	.word	0x00019df0


	//   ....[135]....
        /*1354*/ 	.word	0x00019e20


	//   ....[136]....
        /*1358*/ 	.word	0x00019eb0


	//   ....[137]....
        /*135c*/ 	.word	0x00019f60


	//   ....[138]....
        /*1360*/ 	.word	0x00019f70


	//   ....[139]....
        /*1364*/ 	.word	0x00019fa0


	//   ....[140]....
        /*1368*/ 	.word	0x00019fb0


	//   ....[141]....
        /*136c*/ 	.word	0x0001a040


	//   ....[142]....
        /*1370*/ 	.word	0x0001a760


	//   ....[143]....
        /*1374*/ 	.word	0x0001a780


	//   ....[144]....
        /*1378*/ 	.word	0x0001a7d0


	//   ....[145]....
        /*137c*/ 	.word	0x0001a7e0


	//   ....[146]....
        /*1380*/ 	.word	0x0001a820


	//   ....[147]....
        /*1384*/ 	.word	0x0001a830


	//   ....[148]....
        /*1388*/ 	.word	0x0001a870


	//   ....[149]....
        /*138c*/ 	.word	0x0001a880


	//   ....[150]....
        /*1390*/ 	.word	0x0001a8c0


	//   ....[151]....
        /*1394*/ 	.word	0x0001a8d0


	//   ....[152]....
        /*1398*/ 	.word	0x0001a8e0


	//   ....[153]....
        /*139c*/ 	.word	0x0001a920


	//   ....[154]....
        /*13a0*/ 	.word	0x0001ac50


	//   ....[155]....
        /*13a4*/ 	.word	0x0001ac70


	//   ....[156]....
        /*13a8*/ 	.word	0x0001ac80


	//   ....[157]....
        /*13ac*/ 	.word	0x0001aca0


	//   ....[158]....
        /*13b0*/ 	.word	0x0001ad10


	//   ....[159]....
        /*13b4*/ 	.word	0x0001ad30


	//   ....[160]....
        /*13b8*/ 	.word	0x0001ad90


	//   ....[161]....
        /*13bc*/ 	.word	0x0001adb0


	//   ....[162]....
        /*13c0*/ 	.word	0x0001ae10


	//   ....[163]....
        /*13c4*/ 	.word	0x0001ae30


	//   ....[164]....
        /*13c8*/ 	.word	0x0001ae90


	//   ....[165]....
        /*13cc*/ 	.word	0x0001aeb0


	//   ....[166]....
        /*13d0*/ 	.word	0x0001b3f0


	//   ....[167]....
        /*13d4*/ 	.word	0x0001b420


	//   ....[168]....
        /*13d8*/ 	.word	0x0001b480


	//   ....[169]....
        /*13dc*/ 	.word	0x0001b4b0


	//   ....[170]....
        /*13e0*/ 	.word	0x0001b4e0


	//   ....[171]....
        /*13e4*/ 	.word	0x0001b510


	//   ....[172]....
        /*13e8*/ 	.word	0x0001b540


	//   ....[173]....
        /*13ec*/ 	.word	0x0001b570


	//   ....[174]....
        /*13f0*/ 	.word	0x0001b710


	//   ....[175]....
        /*13f4*/ 	.word	0x0001b740


	//   ....[176]....
        /*13f8*/ 	.word	0x0001b770


	//   ....[177]....
        /*13fc*/ 	.word	0x0001b7a0


	//   ....[178]....
        /*1400*/ 	.word	0x0001b7d0


	//   ....[179]....
        /*1404*/ 	.word	0x0001b800


	//   ....[180]....
        /*1408*/ 	.word	0x0001b8c0


	//   ....[181]....
        /*140c*/ 	.word	0x0001b8e0


	//   ....[182]....
        /*1410*/ 	.word	0x0001b8f0


	//   ....[183]....
        /*1414*/ 	.word	0x0001b950


	//   ....[184]....
        /*1418*/ 	.word	0x0001bf70


	//   ....[185]....
        /*141c*/ 	.word	0x0001c290


	//   ....[186]....
        /*1420*/ 	.word	0x0001c320


	//   ....[187]....
        /*1424*/ 	.word	0x0001c3c0


	//   ....[188]....
        /*1428*/ 	.word	0x0001c450


	//   ....[189]....
        /*142c*/ 	.word	0x0001c540


	//   ....[190]....
        /*1430*/ 	.word	0x0001c5d0


	//   ....[191]....
        /*1434*/ 	.word	0x0001c670


	//   ....[192]....
        /*1438*/ 	.word	0x0001c700


	//   ....[193]....
        /*143c*/ 	.word	0x0001c7f0


	//   ....[194]....
        /*1440*/ 	.word	0x0001c880


	//   ....[195]....
        /*1444*/ 	.word	0x0001c910


	//   ....[196]....
        /*1448*/ 	.word	0x0001c9a0


	//   ....[197]....
        /*144c*/ 	.word	0x0001ca70


	//   ....[198]....
        /*1450*/ 	.word	0x0001cb10


	//   ....[199]....
        /*1454*/ 	.word	0x0001cba0


	//   ....[200]....
        /*1458*/ 	.word	0x0001cbf0


	//   ....[201]....
        /*145c*/ 	.word	0x0001cc40


	//   ....[202]....
        /*1460*/ 	.word	0x0001cd30


	//   ....[203]....
        /*1464*/ 	.word	0x0001cdc0


	//   ....[204]....
        /*1468*/ 	.word	0x0001ce10


	//   ....[205]....
        /*146c*/ 	.word	0x0001ce60


	//   ....[206]....
        /*1470*/ 	.word	0x0001d0c0


	//   ....[207]....
        /*1474*/ 	.word	0x0001d110


	//   ....[208]....
        /*1478*/ 	.word	0x0001d1a0


	//   ....[209]....
        /*147c*/ 	.word	0x0001d230


	//   ....[210]....
        /*1480*/ 	.word	0x0001d2c0


	//   ....[211]....
        /*1484*/ 	.word	0x0001d350


	//   ....[212]....
        /*1488*/ 	.word	0x0001d3e0


	//   ....[213]....
        /*148c*/ 	.word	0x0001d470


	//   ....[214]....
        /*1490*/ 	.word	0x0001d4f0


	//   ....[215]....
        /*1494*/ 	.word	0x0001d540


	//   ....[216]....
        /*1498*/ 	.word	0x0001d5e0


	//   ....[217]....
        /*149c*/ 	.word	0x0001d670


	//   ....[218]....
        /*14a0*/ 	.word	0x0001d700


	//   ....[219]....
        /*14a4*/ 	.word	0x0001d750


	//   ....[220]....
        /*14a8*/ 	.word	0x0001d7e0


	//   ....[221]....
        /*14ac*/ 	.word	0x0001d870


	//   ....[222]....
        /*14b0*/ 	.word	0x0001d900


	//   ....[223]....
        /*14b4*/ 	.word	0x0001d990


	//   ....[224]....
        /*14b8*/ 	.word	0x0001da20


	//   ....[225]....
        /*14bc*/ 	.word	0x0001dab0


	//   ....[226]....
        /*14c0*/ 	.word	0x0001db70


	//   ....[227]....
        /*14c4*/ 	.word	0x0001de50


	//   ....[228]....
        /*14c8*/ 	.word	0x0001df40


	//   ....[229]....
        /*14cc*/ 	.word	0x0001dfe0


	//   ....[230]....
        /*14d0*/ 	.word	0x0001e040


	//   ....[231]....
        /*14d4*/ 	.word	0x0001e130


	//   ....[232]....
        /*14d8*/ 	.word	0x0001e1a0


	//   ....[233]....
        /*14dc*/ 	.word	0x0001e290


	//   ....[234]....
        /*14e0*/ 	.word	0x0001e300


	//   ....[235]....
        /*14e4*/ 	.word	0x0001e3f0


	//   ....[236]....
        /*14e8*/ 	.word	0x0001e460


	//   ....[237]....
        /*14ec*/ 	.word	0x0001e550


	//   ....[238]....
        /*14f0*/ 	.word	0x0001e5c0


	//   ....[239]....
        /*14f4*/ 	.word	0x0001e660


	//   ....[240]....
        /*14f8*/ 	.word	0x0001e750


	//   ....[241]....
        /*14fc*/ 	.word	0x0001e810


	//   ....[242]....
        /*1500*/ 	.word	0x0001e870


	//   ....[243]....
        /*1504*/ 	.word	0x0001e960


	//   ....[244]....
        /*1508*/ 	.word	0x0001e9c0


	//   ....[245]....
        /*150c*/ 	.word	0x0001eab0


	//   ....[246]....
        /*1510*/ 	.word	0x0001eb10


	//   ....[247]....
        /*1514*/ 	.word	0x0001ebb0


	//   ....[248]....
        /*1518*/ 	.word	0x0001ec80


	//   ....[249]....
        /*151c*/ 	.word	0x0001ed20


	//   ....[250]....
        /*1520*/ 	.word	0x0001edf0


	//   ....[251]....
        /*1524*/ 	.word	0x0001ee90


	//   ....[252]....
        /*1528*/ 	.word	0x0001ef60


	//   ....[253]....
        /*152c*/ 	.word	0x0001f000


	//   ....[254]....
        /*1530*/ 	.word	0x0001f0b0


	//   ....[255]....
        /*1534*/ 	.word	0x0001f150


	//   ....[0]....
        /*1538*/ 	.word	0x0001f3e0


	//   ....[1]....
        /*153c*/ 	.word	0x0001f4a0


	//   ....[2]....
        /*1540*/ 	.word	0x0001f570


	//   ....[3]....
        /*1544*/ 	.word	0x0001f660


	//   ....[4]....
        /*1548*/ 	.word	0x0001f720


	//   ....[5]....
        /*154c*/ 	.word	0x0001f7e0


	//   ....[6]....
        /*1550*/ 	.word	0x0001f8a0


	//   ....[7]....
        /*1554*/ 	.word	0x0001f960


	//   ....[8]....
        /*1558*/ 	.word	0x0001fa20


	//   ....[9]....
        /*155c*/ 	.word	0x0001fae0


	//   ....[10]....
        /*1560*/ 	.word	0x0001fba0


	//   ....[11]....
        /*1564*/ 	.word	0x0001fc60


	//   ....[12]....
        /*1568*/ 	.word	0x0001fd20


	//   ....[13]....
        /*156c*/ 	.word	0x0001fdd0


	//   ....[14]....
        /*1570*/ 	.word	0x0001fe30


	//   ....[15]....
        /*1574*/ 	.word	0x0001ff10


	//   ....[16]....
        /*1578*/ 	.word	0x00020050


	//   ....[17]....
        /*157c*/ 	.word	0x00020130


	//   ....[18]....
        /*1580*/ 	.word	0x000201c0


	//   ....[19]....
        /*1584*/ 	.word	0x000202d0


	//   ....[20]....
        /*1588*/ 	.word	0x00020330


	//   ....[21]....
        /*158c*/ 	.word	0x00020440


	//   ....[22]....
        /*1590*/ 	.word	0x000204a0


	//   ....[23]....
        /*1594*/ 	.word	0x000205b0


	//   ....[24]....
        /*1598*/ 	.word	0x00020610


	//   ....[25]....
        /*159c*/ 	.word	0x00020720


	//   ....[26]....
        /*15a0*/ 	.word	0x00020780


	//   ....[27]....
        /*15a4*/ 	.word	0x00020840


	//   ....[28]....
        /*15a8*/ 	.word	0x000209a0


	//   ....[29]....
        /*15ac*/ 	.word	0x00020a40


	//   ....[30]....
        /*15b0*/ 	.word	0x00020aa0


	//   ....[31]....
        /*15b4*/ 	.word	0x00020b50


	//   ....[32]....
        /*15b8*/ 	.word	0x00020bb0


	//   ....[33]....
        /*15bc*/ 	.word	0x00020c60


	//   ....[34]....
        /*15c0*/ 	.word	0x00020cc0


	//   ....[35]....
        /*15c4*/ 	.word	0x00020d70


	//   ....[36]....
        /*15c8*/ 	.word	0x00020dd0


	//   ....[37]....
        /*15cc*/ 	.word	0x00020e80


	//   ....[38]....
        /*15d0*/ 	.word	0x00020ee0


	//   ....[39]....
        /*15d4*/ 	.word	0x00020f90


	//   ....[40]....
        /*15d8*/ 	.word	0x00021080


	//   ....[41]....
        /*15dc*/ 	.word	0x00021120


	//   ....[42]....
        /*15e0*/ 	.word	0x00021180


	//   ....[43]....
        /*15e4*/ 	.word	0x00021250


	//   ....[44]....
        /*15e8*/ 	.word	0x000212b0


	//   ....[45]....
        /*15ec*/ 	.word	0x00021380


	//   ....[46]....
        /*15f0*/ 	.word	0x000213e0


	//   ....[47]....
        /*15f4*/ 	.word	0x000214b0


	//   ....[48]....
        /*15f8*/ 	.word	0x00021510


	//   ....[49]....
        /*15fc*/ 	.word	0x000215e0


	//   ....[50]....
        /*1600*/ 	.word	0x00021640


	//   ....[51]....
        /*1604*/ 	.word	0x00021710


	//   ....[52]....
        /*1608*/ 	.word	0x000217a0


	//   ....[53]....
        /*160c*/ 	.word	0x00021840


	//   ....[54]....
        /*1610*/ 	.word	0x000219c0


	//   ....[55]....
        /*1614*/ 	.word	0x00021a30


	//   ....[56]....
        /*1618*/ 	.word	0x00021aa0


	//   ....[57]....
        /*161c*/ 	.word	0x00021b10


	//   ....[58]....
        /*1620*/ 	.word	0x00021b80


	//   ....[59]....
        /*1624*/ 	.word	0x00021c00


	//   ....[60]....
        /*1628*/ 	.word	0x00021c80


	//   ....[61]....
        /*162c*/ 	.word	0x00021d10


	//   ....[62]....
        /*1630*/ 	.word	0x00021d80


	//   ....[63]....
        /*1634*/ 	.word	0x00021df0


	//   ....[64]....
        /*1638*/ 	.word	0x00021e60


	//   ....[65]....
        /*163c*/ 	.word	0x00021ee0


	//   ....[66]....
        /*1640*/ 	.word	0x00021f50


	//   ....[67]....
        /*1644*/ 	.word	0x00021ff0


	//   ....[68]....
        /*1648*/ 	.word	0x00022040


	//   ....[69]....
        /*164c*/ 	.word	0x000220d0


	//   ....[70]....
        /*1650*/ 	.word	0x00022200


	//----- nvinfo : EIATTR_REG_RECONFIG
	.align		4
.L_1254:
        /*1654*/ 	.byte	0x01, 0x54
	.zero		2


	//----- nvinfo : EIATTR_SYSCALL_OFFSETS
	.align		4
        /*1658*/ 	.byte	0x04, 0x46
        /*165a*/ 	.short	(.L_1256 - .L_1255)


	//   ....[0]....
.L_1255:
        /*165c*/ 	.word	0x00002390


	//   ....[1]....
        /*1660*/ 	.word	0x000024e0


	//   ....[2]....
        /*1664*/ 	.word	0x000073b0


	//   ....[3]....
        /*1668*/ 	.word	0x00007730


	//   ....[4]....
        /*166c*/ 	.word	0x00017320


	//   ....[5]....
        /*1670*/ 	.word	0x00017470


	//   ....[6]....
        /*1674*/ 	.word	0x00017560


	//   ....[7]....
        /*1678*/ 	.word	0x000183f0


	//   ....[8]....
        /*167c*/ 	.word	0x00018f30


	//----- nvinfo : EIATTR_MBARRIER_INSTR_OFFSETS
	.align		4
.L_1256:
        /*1680*/ 	.byte	0x04, 0x39
        /*1682*/ 	.short	(.L_1258 - .L_1257)


	//   ....[0]....
.L_1257:
        /*1684*/ 	.word	0x00000260
        /*1688*/ 	.word	0x000000ff
        /*168c*/ 	.word	0x00032400
        /*1690*/ 	.short	0x0100
        /*1692*/ 	.byte	0x08
	.zero		1


	//   ....[1]....
        /*1694*/ 	.word	0x00000270
        /*1698*/ 	.word	0x000000ff
        /*169c*/ 	.word	0x00032410
        /*16a0*/ 	.short	0x0100
        /*16a2*/ 	.byte	0x08
	.zero		1


	//   ....[2]....
        /*16a4*/ 	.word	0x00000280
        /*16a8*/ 	.word	0x000000ff
        /*16ac*/ 	.word	0x00032420
        /*16b0*/ 	.short	0x0100
        /*16b2*/ 	.byte	0x08
	.zero		1


	//   ....[3]....
        /*16b4*/ 	.word	0x00000370
        /*16b8*/ 	.word	0x000000ff
        /*16bc*/ 	.word	0x00032430
        /*16c0*/ 	.short	0x0100
        /*16c2*/ 	.byte	0x08
	.zero		1


	//   ....[4]....
        /*16c4*/ 	.word	0x00000380
        /*16c8*/ 	.word	0x000000ff
        /*16cc*/ 	.word	0x00032440
        /*16d0*/ 	.short	0x0100
        /*16d2*/ 	.byte	0x08
	.zero		1


	//   ....[5]....
        /*16d4*/ 	.word	0x00000390
        /*16d8*/ 	.word	0x000000ff
        /*16dc*/ 	.word	0x00032438
        /*16e0*/ 	.short	0x0100
        /*16e2*/ 	.byte	0x08
	.zero		1


	//   ....[6]....
        /*16e4*/ 	.word	0x000003a0
        /*16e8*/ 	.word	0x000000ff
        /*16ec*/ 	.word	0x00032448
        /*16f0*/ 	.short	0x0100
        /*16f2*/ 	.byte	0x08
	.zero		1


	//   ....[7]....
        /*16f4*/ 	.word	0x000004d0
        /*16f8*/ 	.word	0x000000ff
        /*16fc*/ 	.word	0x00032450
        /*1700*/ 	.short	0x0100
        /*1702*/ 	.byte	0x08
	.zero		1


	//   ....[8]....
        /*1704*/ 	.word	0x000004e0
        /*1708*/ 	.word	0x000000ff
        /*170c*/ 	.word	0x00032460
        /*1710*/ 	.short	0x0100
        /*1712*/ 	.byte	0x08
	.zero		1


	//   ....[9]....
        /*1714*/ 	.word	0x000004f0
        /*1718*/ 	.word	0x000000ff
        /*171c*/ 	.word	0x00032458
        /*1720*/ 	.short	0x0100
        /*1722*/ 	.byte	0x08
	.zero		1


	//   ....[10]....
        /*1724*/ 	.word	0x00000500
        /*1728*/ 	.word	0x000000ff
        /*172c*/ 	.word	0x00032468
        /*1730*/ 	.short	0x0100
        /*1732*/ 	.byte	0x08
	.zero		1


	//   ....[11]....
        /*1734*/ 	.word	0x000005f0
        /*1738*/ 	.word	0x000000ff
        /*173c*/ 	.word	0x00032470
        /*1740*/ 	.short	0x0100
        /*1742*/ 	.byte	0x06
	.zero		1


	//   ....[12]....
        /*1744*/ 	.word	0x00000600
        /*1748*/ 	.word	0x000000ff
        /*174c*/ 	.word	0x00032480
        /*1750*/ 	.short	0x0100
        /*1752*/ 	.byte	0x06
	.zero		1


	//   ....[13]....
        /*1754*/ 	.word	0x00000610
        /*1758*/ 	.word	0x000000ff
        /*175c*/ 	.word	0x00032478
        /*1760*/ 	.short	0x0100
        /*1762*/ 	.byte	0x06
	.zero		1


	//   ....[14]....
        /*1764*/ 	.word	0x00000620
        /*1768*/ 	.word	0x000000ff
        /*176c*/ 	.word	0x00032488
        /*1770*/ 	.short	0x0100
        /*1772*/ 	.byte	0x06
	.zero		1


	//   ....[15]....
        /*1774*/ 	.word	0x00000750
        /*1778*/ 	.word	0x000000ff
        /*177c*/ 	.word	0x00032490
        /*1780*/ 	.short	0x0100
        /*1782*/ 	.byte	0x08
	.zero		1


	//   ....[16]....
        /*1784*/ 	.word	0x00000760
        /*1788*/ 	.word	0x000000ff
        /*178c*/ 	.word	0x000324a0
        /*1790*/ 	.short	0x0100
        /*1792*/ 	.byte	0x08
	.zero		1


	//   ....[17]....
        /*1794*/ 	.word	0x00000770
        /*1798*/ 	.word	0x000000ff
        /*179c*/ 	.word	0x00032498
        /*17a0*/ 	.short	0x0100
        /*17a2*/ 	.byte	0x08
	.zero		1


	//   ....[18]....
        /*17a4*/ 	.word	0x00000780
        /*17a8*/ 	.word	0x000000ff
        /*17ac*/ 	.word	0x000324a8
        /*17b0*/ 	.short	0x0100
        /*17b2*/ 	.byte	0x08
	.zero		1


	//   ....[19]....
        /*17b4*/ 	.word	0x000008b0
        /*17b8*/ 	.word	0x000000ff
        /*17bc*/ 	.word	0x000324b0
        /*17c0*/ 	.short	0x0100
        /*17c2*/ 	.byte	0x08
	.zero		1


	//   ....[20]....
        /*17c4*/ 	.word	0x000008c0
        /*17c8*/ 	.word	0x000000ff
        /*17cc*/ 	.word	0x000324c0
        /*17d0*/ 	.short	0x0100
        /*17d2*/ 	.byte	0x08
	.zero		1


	//   ....[21]....
        /*17d4*/ 	.word	0x000008d0
        /*17d8*/ 	.word	0x000000ff
        /*17dc*/ 	.word	0x000324b8
        /*17e0*/ 	.short	0x0100
        /*17e2*/ 	.byte	0x08
	.zero		1


	//   ....[22]....
        /*17e4*/ 	.word	0x000008e0
        /*17e8*/ 	.word	0x000000ff
        /*17ec*/ 	.word	0x000324c8
        /*17f0*/ 	.short	0x0100
        /*17f2*/ 	.byte	0x08
	.zero		1


	//   ....[23]....
        /*17f4*/ 	.word	0x000037f0
        /*17f8*/ 	.word	0x00000000
        /*17fc*/ 	.word	0x00032490
        /*1800*/ 	.short	0x010a
        /*1802*/ 	.byte	0x3f
	.zero		1


	//   ....[24]....
        /*1804*/ 	.word	0x00004bc0
        /*1808*/ 	.word	0x00000000
        /*180c*/ 	.word	0x00032490
        /*1810*/ 	.short	0x010a
        /*1812*/ 	.byte	0x3f
	.zero		1


	//   ....[25]....
        /*1814*/ 	.word	0x00005ca0
        /*1818*/ 	.word	0x00000000
        /*181c*/ 	.word	0x00032490
        /*1820*/ 	.short	0x010a
        /*1822*/ 	.byte	0x3f
	.zero		1


	//   ....[26]....
        /*1824*/ 	.word	0x00006140
        /*1828*/ 	.word	0x0000000b
        /*182c*/ 	.word	0x00000000
        /*1830*/ 	.short	0x0101
        /*1832*/ 	.byte	0x3f
	.zero		1


	//   ....[27]....
        /*1834*/ 	.word	0x00006180
        /*1838*/ 	.word	0x00000000
        /*183c*/ 	.word	0x000324b0
        /*1840*/ 	.short	0x010a
        /*1842*/ 	.byte	0x3f
	.zero		1


	//   ....[28]....
        /*1844*/ 	.word	0x000069d0
        /*1848*/ 	.word	0x00000000
        /*184c*/ 	.word	0x00000000
        /*1850*/ 	.short	0x0101
        /*1852*/ 	.byte	0x3f
	.zero		1


	//   ....[29]....
        /*1854*/ 	.word	0x00007450
        /*1858*/ 	.word	0x00000013
        /*185c*/ 	.word	0x00032400
        /*1860*/ 	.short	0x010a
        /*1862*/ 	.byte	0x3f
	.zero		1


	//   ....[30]....
        /*1864*/ 	.word	0x000074a0
        /*1868*/ 	.word	0x00000013
        /*186c*/ 	.word	0x00032400
        /*1870*/ 	.short	0x010a
        /*1872*/ 	.byte	0x3f
	.zero		1


	//   ....[31]....
        /*1874*/ 	.word	0x00007ad0
        /*1878*/ 	.word	0x00000013
        /*187c*/ 	.word	0x00032400
        /*1880*/ 	.short	0x010a
        /*1882*/ 	.byte	0x3f
	.zero		1


	//   ....[32]....
        /*1884*/ 	.word	0x00008a40
        /*1888*/ 	.word	0x00000013
        /*188c*/ 	.word	0x00032400
        /*1890*/ 	.short	0x010a
        /*1892*/ 	.byte	0x3f
	.zero		1


	//   ....[33]....
        /*1894*/ 	.word	0x00009900
        /*1898*/ 	.word	0x00000004
        /*189c*/ 	.word	0x00032430
        /*18a0*/ 	.short	0x010a
        /*18a2*/ 	.byte	0x3f
	.zero		1


	//   ....[34]....
        /*18a4*/ 	.word	0x000099b0
        /*18a8*/ 	.word	0x00000004
        /*18ac*/ 	.word	0x00032430
        /*18b0*/ 	.short	0x010a
        /*18b2*/ 	.byte	0x3f
	.zero		1


	//   ....[35]....
        /*18b4*/ 	.word	0x00009cb0
        /*18b8*/ 	.word	0x00000013
        /*18bc*/ 	.word	0x00032410
        /*18c0*/ 	.short	0x010a
        /*18c2*/ 	.byte	0x3f
	.zero		1


	//   ....[36]....
        /*18c4*/ 	.word	0x00009d00
        /*18c8*/ 	.word	0x00000004
        /*18cc*/ 	.word	0x00032450
        /*18d0*/ 	.short	0x010a
        /*18d2*/ 	.byte	0x3f
	.zero		1


	//   ....[37]....
        /*18d4*/ 	.word	0x00009d40
        /*18d8*/ 	.word	0x00000004
        /*18dc*/ 	.word	0x00032450
        /*18e0*/ 	.short	0x010a
        /*18e2*/ 	.byte	0x3f
	.zero		1


	//   ....[38]....
        /*18e4*/ 	.word	0x0000b6c0
        /*18e8*/ 	.word	0x0000000b
        /*18ec*/ 	.word	0x00000000
        /*18f0*/ 	.short	0x0101
        /*18f2*/ 	.byte	0x3f
	.zero		1


	//   ....[39]....
        /*18f4*/ 	.word	0x0000c080
        /*18f8*/ 	.word	0x00000004
        /*18fc*/ 	.word	0x00000000
        /*1900*/ 	.short	0x0101
        /*1902*/ 	.byte	0x3f
	.zero		1


	//   ....[40]....
        /*1904*/ 	.word	0x0000c1b0
        /*1908*/ 	.word	0x00000004
        /*190c*/ 	.word	0x00032430
        /*1910*/ 	.short	0x010a
        /*1912*/ 	.byte	0x3f
	.zero		1


	//   ....[41]....
        /*1914*/ 	.word	0x0000c220
        /*1918*/ 	.word	0x00000004
        /*191c*/ 	.word	0x00032430
        /*1920*/ 	.short	0x010a
        /*1922*/ 	.byte	0x3f
	.zero		1


	//   ....[42]....
        /*1924*/ 	.word	0x0000c490
        /*1928*/ 	.word	0x00000004
        /*192c*/ 	.word	0x00032450
        /*1930*/ 	.short	0x010a
        /*1932*/ 	.byte	0x3f
	.zero		1


	//   ....[43]....
        /*1934*/ 	.word	0x0000c4d0
        /*1938*/ 	.word	0x00000004
        /*193c*/ 	.word	0x00032450
        /*1940*/ 	.short	0x010a
        /*1942*/ 	.byte	0x3f
	.zero		1


	//   ....[44]....
        /*1944*/ 	.word	0x0000dcd0
        /*1948*/ 	.word	0x00000007
        /*194c*/ 	.word	0x00000000
        /*1950*/ 	.short	0x0101
        /*1952*/ 	.byte	0x3f
	.zero		1


	//   ....[45]....
        /*1954*/ 	.word	0x0000e870
        /*1958*/ 	.word	0x00000004
        /*195c*/ 	.word	0x00000000
        /*1960*/ 	.short	0x0101
        /*1962*/ 	.byte	0x3f
	.zero		1


	//   ....[46]....
        /*1964*/ 	.word	0x00010de0
        /*1968*/ 	.word	0x00000003
        /*196c*/ 	.word	0x00000000
        /*1970*/ 	.short	0x0101
        /*1972*/ 	.byte	0x3f
	.zero		1


	//   ....[47]....
        /*1974*/ 	.word	0x00011840
        /*1978*/ 	.word	0x00000009
        /*197c*/ 	.word	0x00000000
        /*1980*/ 	.short	0x0101
        /*1982*/ 	.byte	0x3f
	.zero		1


	//   ....[48]....
        /*1984*/ 	.word	0x00015d90
        /*1988*/ 	.word	0x00000016
        /*198c*/ 	.word	0x00032420
        /*1990*/ 	.short	0x010a
        /*1992*/ 	.byte	0x3f
	.zero		1


	//   ....[49]....
        /*1994*/ 	.word	0x00015e20
        /*1998*/ 	.word	0x00000007
        /*199c*/ 	.word	0x000324a0
        /*19a0*/ 	.short	0x010a
        /*19a2*/ 	.byte	0x3f
	.zero		1


	//   ....[50]....
        /*19a4*/ 	.word	0x00016070
        /*19a8*/ 	.word	0x00000007
        /*19ac*/ 	.word	0x000324c0
        /*19b0*/ 	.short	0x010a
        /*19b2*/ 	.byte	0x3f
	.zero		1


	//   ....[51]....
        /*19b4*/ 	.word	0x00016680
        /*19b8*/ 	.word	0x00000006
        /*19bc*/ 	.word	0x000324a0
        /*19c0*/ 	.short	0x010a
        /*19c2*/ 	.byte	0x3f
	.zero		1


	//   ....[52]....
        /*19c4*/ 	.word	0x000168c0
        /*19c8*/ 	.word	0x00000006
        /*19cc*/ 	.word	0x000324c0
        /*19d0*/ 	.short	0x010a
        /*19d2*/ 	.byte	0x3f
	.zero		1


	//   ....[53]....
        /*19d4*/ 	.word	0x00017b10
        /*19d8*/ 	.word	0x0000001d
        /*19dc*/ 	.word	0x00032440
        /*19e0*/ 	.short	0x010a
        /*19e2*/ 	.byte	0x3f
	.zero		1


	//   ....[54]....
        /*19e4*/ 	.word	0x00018130
        /*19e8*/ 	.word	0x0000001d
        /*19ec*/ 	.word	0x00032430
        /*19f0*/ 	.short	0x0107
        /*19f2*/ 	.byte	0x3f
	.zero		1


	//   ....[55]....
        /*19f4*/ 	.word	0x00018200
        /*19f8*/ 	.word	0x0000001d
        /*19fc*/ 	.word	0x00032430
        /*1a00*/ 	.short	0x0101
        /*1a02*/ 	.byte	0x3f
	.zero		1


	//   ....[56]....
        /*1a04*/ 	.word	0x00018d70
        /*1a08*/ 	.word	0x00000016
        /*1a0c*/ 	.word	0x00032400
        /*1a10*/ 	.short	0x0107
        /*1a12*/ 	.byte	0x3f
	.zero		1


	//   ....[57]....
        /*1a14*/ 	.word	0x00018e00
        /*1a18*/ 	.word	0x00000016
        /*1a1c*/ 	.word	0x00032400
        /*1a20*/ 	.short	0x0101
        /*1a22*/ 	.byte	0x3f
	.zero		1


	//   ....[58]....
        /*1a24*/ 	.word	0x00019890
        /*1a28*/ 	.word	0x00000016
        /*1a2c*/ 	.word	0x00032410
        /*1a30*/ 	.short	0x0107
        /*1a32*/ 	.byte	0x3f
	.zero		1


	//   ....[59]....
        /*1a34*/ 	.word	0x00019990
        /*1a38*/ 	.word	0x00000016
        /*1a3c*/ 	.word	0x00032410
        /*1a40*/ 	.short	0x0101
        /*1a42*/ 	.byte	0x3f
	.zero		1


	//   ....[60]....
        /*1a44*/ 	.word	0x000199b0
        /*1a48*/ 	.word	0x00000016
        /*1a4c*/ 	.word	0x00032420
        /*1a50*/ 	.short	0x010a
        /*1a52*/ 	.byte	0x3f
	.zero		1


	//   ....[61]....
        /*1a54*/ 	.word	0x00019a40
        /*1a58*/ 	.word	0x0000001d
        /*1a5c*/ 	.word	0x00032460
        /*1a60*/ 	.short	0x010a
        /*1a62*/ 	.byte	0x3f
	.zero		1


	//   ....[62]....
        /*1a64*/ 	.word	0x0001a1c0
        /*1a68*/ 	.word	0x0000001d
        /*1a6c*/ 	.word	0x00032450
        /*1a70*/ 	.short	0x0107
        /*1a72*/ 	.byte	0x3f
	.zero		1


	//   ....[63]....
        /*1a74*/ 	.word	0x0001a290
        /*1a78*/ 	.word	0x0000001d
        /*1a7c*/ 	.word	0x00032450
        /*1a80*/ 	.short	0x0101
        /*1a82*/ 	.byte	0x3f
	.zero		1


	//   ....[64]....
        /*1a84*/ 	.word	0x0001a5d0
        /*1a88*/ 	.word	0x00000004
        /*1a8c*/ 	.word	0x00032440
        /*1a90*/ 	.short	0x010a
        /*1a92*/ 	.byte	0x3f
	.zero		1


	//   ....[65]....
        /*1a94*/ 	.word	0x0001a9a0
        /*1a98*/ 	.word	0x00000004
        /*1a9c*/ 	.word	0x00032430
        /*1aa0*/ 	.short	0x0107
        /*1aa2*/ 	.byte	0x3f
	.zero		1


	//   ....[66]....
        /*1aa4*/ 	.word	0x0001aa60
        /*1aa8*/ 	.word	0x00000004
        /*1aac*/ 	.word	0x00032430
        /*1ab0*/ 	.short	0x0101
        /*1ab2*/ 	.byte	0x3f
	.zero		1


	//   ....[67]....
        /*1ab4*/ 	.word	0x0001aa90
        /*1ab8*/ 	.word	0x00000004
        /*1abc*/ 	.word	0x00032460
        /*1ac0*/ 	.short	0x010a
        /*1ac2*/ 	.byte	0x3f
	.zero		1


	//   ....[68]....
        /*1ac4*/ 	.word	0x0001afa0
        /*1ac8*/ 	.word	0x00000004
        /*1acc*/ 	.word	0x00032450
        /*1ad0*/ 	.short	0x0107
        /*1ad2*/ 	.byte	0x3f
	.zero		1


	//   ....[69]....
        /*1ad4*/ 	.word	0x0001b060
        /*1ad8*/ 	.word	0x00000004
        /*1adc*/ 	.word	0x00032450
        /*1ae0*/ 	.short	0x0101
        /*1ae2*/ 	.byte	0x3f
	.zero		1


	//   ....[70]....
        /*1ae4*/ 	.word	0x0001bef0
        /*1ae8*/ 	.word	0x00000007
        /*1aec*/ 	.word	0x00032420
        /*1af0*/ 	.short	0x010a
        /*1af2*/ 	.byte	0x3f
	.zero		1


	//   ....[71]....
        /*1af4*/ 	.word	0x0001c060
        /*1af8*/ 	.word	0x00000005
        /*1afc*/ 	.word	0x00032440
        /*1b00*/ 	.short	0x010a
        /*1b02*/ 	.byte	0x3f
	.zero		1


	//   ....[72]....
        /*1b04*/ 	.word	0x0001c100
        /*1b08*/ 	.word	0x00000003
        /*1b0c*/ 	.word	0x00032440
        /*1b10*/ 	.short	0x010a
        /*1b12*/ 	.byte	0x3f
	.zero		1


	//   ....[73]....
        /*1b14*/ 	.word	0x0001c140
        /*1b18*/ 	.word	0x00000005
        /*1b1c*/ 	.word	0x00032460
        /*1b20*/ 	.short	0x010a
        /*1b22*/ 	.byte	0x3f
	.zero		1


	//   ....[74]....
        /*1b24*/ 	.word	0x0001c180
        /*1b28*/ 	.word	0x00000003
        /*1b2c*/ 	.word	0x00032460
        /*1b30*/ 	.short	0x010a
        /*1b32*/ 	.byte	0x3f
	.zero		1


	//   ....[75]....
        /*1b34*/ 	.word	0x0001c1e0
        /*1b38*/ 	.word	0x00000000
        /*1b3c*/ 	.word	0x00032490
        /*1b40*/ 	.short	0x010a
        /*1b42*/ 	.byte	0x3f
	.zero		1


	//   ....[76]....
        /*1b44*/ 	.word	0x0001c490
        /*1b48*/ 	.word	0x00000000
        /*1b4c*/ 	.word	0x00032490
        /*1b50*/ 	.short	0x010a
        /*1b52*/ 	.byte	0x3f
	.zero		1


	//   ....[77]....
        /*1b54*/ 	.word	0x0001c740
        /*1b58*/ 	.word	0x00000000
        /*1b5c*/ 	.word	0x00032490
        /*1b60*/ 	.short	0x010a
        /*1b62*/ 	.byte	0x3f
	.zero		1


	//   ....[78]....
        /*1b64*/ 	.word	0x0001c9d0
        /*1b68*/ 	.word	0x00000000
        /*1b6c*/ 	.word	0x000324b0
        /*1b70*/ 	.short	0x010a
        /*1b72*/ 	.byte	0x3f
	.zero		1


	//   ....[79]....
        /*1b74*/ 	.word	0x0001cc80
        /*1b78*/ 	.word	0x00000013
        /*1b7c*/ 	.word	0x00032400
        /*1b80*/ 	.short	0x010a
        /*1b82*/ 	.byte	0x3f
	.zero		1


	//   ....[80]....
        /*1b84*/ 	.word	0x0001ce90
        /*1b88*/ 	.word	0x00000013
        /*1b8c*/ 	.word	0x00032400
        /*1b90*/ 	.short	0x010a
        /*1b92*/ 	.byte	0x3f
	.zero		1


	//   ....[81]....
        /*1b94*/ 	.word	0x0001cee0
        /*1b98*/ 	.word	0x00000004
        /*1b9c*/ 	.word	0x00032430
        /*1ba0*/ 	.short	0x010a
        /*1ba2*/ 	.byte	0x3f
	.zero		1


	//   ....[82]....
        /*1ba4*/ 	.word	0x0001cf30
        /*1ba8*/ 	.word	0x00000013
        /*1bac*/ 	.word	0x00032410
        /*1bb0*/ 	.short	0x010a
        /*1bb2*/ 	.byte	0x3f
	.zero		1


	//   ....[83]....
        /*1bb4*/ 	.word	0x0001cf80
        /*1bb8*/ 	.word	0x00000004
        /*1bbc*/ 	.word	0x00032450
        /*1bc0*/ 	.short	0x010a
        /*1bc2*/ 	.byte	0x3f
	.zero		1


	//   ....[84]....
        /*1bc4*/ 	.word	0x0001cfd0
        /*1bc8*/ 	.word	0x00000004
        /*1bcc*/ 	.word	0x00032430
        /*1bd0*/ 	.short	0x010a
        /*1bd2*/ 	.byte	0x3f
	.zero		1


	//   ....[85]....
        /*1bd4*/ 	.word	0x0001d020
        /*1bd8*/ 	.word	0x00000004
        /*1bdc*/ 	.word	0x00032450
        /*1be0*/ 	.short	0x010a
        /*1be2*/ 	.byte	0x3f
	.zero		1


	//   ....[86]....
        /*1be4*/ 	.word	0x0001dc30
        /*1be8*/ 	.word	0x00000016
        /*1bec*/ 	.word	0x00032420
        /*1bf0*/ 	.short	0x010a
        /*1bf2*/ 	.byte	0x3f
	.zero		1


	//   ....[87]....
        /*1bf4*/ 	.word	0x0001dc80
        /*1bf8*/ 	.word	0x00000007
        /*1bfc*/ 	.word	0x000324a0
        /*1c00*/ 	.short	0x010a
        /*1c02*/ 	.byte	0x3f
	.zero		1


	//   ....[88]....
        /*1c04*/ 	.word	0x0001dcd0
        /*1c08*/ 	.word	0x00000007
        /*1c0c*/ 	.word	0x000324c0
        /*1c10*/ 	.short	0x010a
        /*1c12*/ 	.byte	0x3f
	.zero		1


	//   ....[89]....
        /*1c14*/ 	.word	0x0001dd20
        /*1c18*/ 	.word	0x00000006
        /*1c1c*/ 	.word	0x000324a0
        /*1c20*/ 	.short	0x010a
        /*1c22*/ 	.byte	0x3f
	.zero		1


	//   ....[90]....
        /*1c24*/ 	.word	0x0001dd70
        /*1c28*/ 	.word	0x00000006
        /*1c2c*/ 	.word	0x000324c0
        /*1c30*/ 	.short	0x010a
        /*1c32*/ 	.byte	0x3f
	.zero		1


	//   ....[91]....
        /*1c34*/ 	.word	0x0001de90
        /*1c38*/ 	.word	0x0000001d
        /*1c3c*/ 	.word	0x00032440
        /*1c40*/ 	.short	0x010a
        /*1c42*/ 	.byte	0x3f
	.zero		1


	//   ....[92]....
        /*1c44*/ 	.word	0x0001ff50
        /*1c48*/ 	.word	0x00000016
        /*1c4c*/ 	.word	0x00032420
        /*1c50*/ 	.short	0x010a
        /*1c52*/ 	.byte	0x3f
	.zero		1


	//   ....[93]....
        /*1c54*/ 	.word	0x0001ffa0
        /*1c58*/ 	.word	0x0000001d
        /*1c5c*/ 	.word	0x00032460
        /*1c60*/ 	.short	0x010a
        /*1c62*/ 	.byte	0x3f
	.zero		1


	//   ....[94]....
        /*1c64*/ 	.word	0x000208f0
        /*1c68*/ 	.word	0x00000004
        /*1c6c*/ 	.word	0x00032440
        /*1c70*/ 	.short	0x010a
        /*1c72*/ 	.byte	0x3f
	.zero		1


	//   ....[95]....
        /*1c74*/ 	.word	0x00020fd0
        /*1c78*/ 	.word	0x00000004
        /*1c7c*/ 	.word	0x00032460
        /*1c80*/ 	.short	0x010a
        /*1c82*/ 	.byte	0x3f
	.zero		1


	//   ....[96]....
        /*1c84*/ 	.word	0x00022120
        /*1c88*/ 	.word	0x00000007
        /*1c8c*/ 	.word	0x00032420
        /*1c90*/ 	.short	0x010a
        /*1c92*/ 	.byte	0x3f
	.zero		1


	//   ....[97]....
        /*1c94*/ 	.word	0x000222c0
        /*1c98*/ 	.word	0x00000005
        /*1c9c*/ 	.word	0x00032440
        /*1ca0*/ 	.short	0x010a
        /*1ca2*/ 	.byte	0x3f
	.zero		1


	//   ....[98]....
        /*1ca4*/ 	.word	0x00022310
        /*1ca8*/ 	.word	0x00000003
        /*1cac*/ 	.word	0x00032440
        /*1cb0*/ 	.short	0x010a
        /*1cb2*/ 	.byte	0x3f
	.zero		1


	//   ....[99]....
        /*1cb4*/ 	.word	0x00022360
        /*1cb8*/ 	.word	0x00000005
        /*1cbc*/ 	.word	0x00032460
        /*1cc0*/ 	.short	0x010a
        /*1cc2*/ 	.byte	0x3f
	.zero		1


	//----- nvinfo : EIATTR_NUM_MBARRIERS
	.align		4
.L_1258:
        /*1cc4*/ 	.byte	0x03, 0x38
        /*1cc6*/ 	.short	0x0017


	//----- nvinfo : EIATTR_EXIT_INSTR_OFFSETS
	.align		4
        /*1cc8*/ 	.byte	0x04, 0x1c
        /*1cca*/ 	.short	(.L_1260 - .L_1259)


	//   ....[0]....
.L_1259:
        /*1ccc*/ 	.word	0x0001c1d0


	//----- nvinfo : EIATTR_MAX_THREADS
	.align		4
.L_1260:
        /*1cd0*/ 	.byte	0x04, 0x05
        /*1cd2*/ 	.short	(.L_1262 - .L_1261)
.L_1261:
        /*1cd4*/ 	.word	0x00000180
        /*1cd8*/ 	.word	0x00000001
        /*1cdc*/ 	.word	0x00000001


	//----- nvinfo : EIATTR_CRS_STACK_SIZE
	.align		4
.L_1262:
        /*1ce0*/ 	.byte	0x04, 0x1e
        /*1ce2*/ 	.short	(.L_1264 - .L_1263)
.L_1263:
        /*1ce4*/ 	.word	0x00000000


	//----- nvinfo : EIATTR_CBANK_PARAM_SIZE
	.align		4
.L_1264:
        /*1ce8*/ 	.byte	0x03, 0x19
        /*1cea*/ 	.short	0x0bf0


	//----- nvinfo : EIATTR_PARAM_CBANK
	.align		4
        /*1cec*/ 	.byte	0x04, 0x0a
        /*1cee*/ 	.short	(.L_1266 - .L_1265)
	.align		4
.L_1265:
        /*1cf0*/ 	.word	index@(.nv.constant0._ZN7cutlass13device_kernelIN5flash11enable_sm90INS1_16FlashAttnFwdSm90INS1_25CollectiveMainloopFwdSm90ILi2EN4cute5tupleIJNS5_1CILi1EEES8_S8_EEENS6_IJNS7_ILi128EEENS7_ILi96EEENS7_ILi64EEEEEELi256ENS_10bfloat16_tEfNS_4arch4Sm90ELb0ELb0ELb0ELb1ELb1ELb1ELb1ELb1ELb0ELb1ELb1ELb0EEENS1_21CollectiveEpilogueFwdINS6_IJSA_NS7_ILi256EEESB_EEES9_SE_SG_Li256ELb1ELb1ELb1ELb0EEENS1_36VarlenDynamicPersistentTileSchedulerILi128ELi96ELi256ELi128ELb1ELb1ELb1ELb0ELb1ELb1EEEEEEEEEvNT_6ParamsE)
        /*1cf4*/ 	.short	0x0210
        /*1cf6*/ 	.short	0x0bf0


	//----- nvinfo : EIATTR_SW_WAR
	.align		4
.L_1266:
        /*1cf8*/ 	.byte	0x04, 0x36
        /*1cfa*/ 	.short	(.L_1268 - .L_1267)
.L_1267:
        /*1cfc*/ 	.word	0x00000008
.L_1268:


//--------------------- .nv.info._ZN7cutlass13device_kernelIN5flash11enable_sm90INS1_16FlashAttnFwdSm90INS1_25CollectiveMainloopFwdSm90ILi2EN4cute5tupleIJNS5_1CILi1EEES8_S8_EEENS6_IJNS7_ILi128EEENS7_ILi96EEENS7_ILi64EEEEEELi256ENS_10bfloat16_tEfNS_4arch4Sm90ELb0ELb1ELb0ELb0ELb1ELb0ELb0ELb1ELb0ELb1ELb1ELb0EEENS1_21CollectiveEpilogueFwdINS6_IJSA_NS7_ILi256EEESB_EEES9_SE_SG_Li256ELb0ELb1ELb1ELb0EEENS1_19SingleTileSchedulerILb0ELb1ELb1ELi128EEEEEEEEEvNT_6ParamsE --------------------------
	.section	.nv.info._ZN7cutlass13device_kernelIN5flash11enable_sm90INS1_16FlashAttnFwdSm90INS1_25CollectiveMainloopFwdSm90ILi2EN4cute5tupleIJNS5_1CILi1EEES8_S8_EEENS6_IJNS7_ILi128EEENS7_ILi96EEENS7_ILi64EEEEEELi256ENS_10bfloat16_tEfNS_4arch4Sm90ELb0ELb1ELb0ELb0ELb1ELb0ELb0ELb1ELb0ELb1ELb1ELb0EEENS1_21CollectiveEpilogueFwdINS6_IJSA_NS7_ILi256EEESB_EEES9_SE_SG_Li256ELb0ELb1ELb1ELb0EEENS1_19SingleTileSchedulerILb0ELb1ELb1ELi128EEEEEEEEEvNT_6ParamsE,"",@"SHT_CUDA_INFO"
	.sectionflags	@""
	.align	4


	//----- nvinfo : EIATTR_CUDA_API_VERSION
	.align		4
        /*0000*/ 	.byte	0x04, 0x37
        /*0002*/ 	.short	(.L_1270 - .L_1269)
.L_1269:
        /*0004*/ 	.word	0x00000082


	//----- nvinfo : EIATTR_KPARAM_INFO
	.align		4
.L_1270:
        /*0008*/ 	.byte	0x04, 0x17
        /*000a*/ 	.short	(.L_1272 - .L_1271)
.L_1271:
        /*000c*/ 	.word	0x00000000
        /*0010*/ 	.short	0x0000
        /*0012*/ 	.short	0x0070
        /*0014*/ 	.byte	0x00, 0xf0, 0x01, 0x28


	//----- nvinfo : EIATTR_SPARSE_MMA_MASK
	.align		4
.L_1272:
        /*0018*/ 	.byte	0x03, 0x50
        /*001a*/ 	.short	0x0000


	//----- nvinfo : EIATTR_MAXREG_COUNT
	.align		4
        /*001c*/ 	.byte	0x03, 0x1b
        /*001e*/ 	.short	0x00a8


	//----- nvinfo : EIATTR_NUM_BARRIERS
	.align		4
        /*0020*/ 	.byte	0x02, 0x4c
        /*0022*/ 	.byte	0x10
	.zero		1


	//----- nvinfo : EIATTR_EXTERNS
	.align		4
        /*0024*/ 	.byte	0x04, 0x0f
        /*0026*/ 	.short	(.L_1274 - .L_1273)


	//   ....[0]....
	.align		4
.L_1273:
        /*0028*/ 	.word	index@(__assertfail)


	//----- nvinfo : EIATTR_MERCURY_ISA_VERSION
	.align		4
.L_1274:
        /*002c*/ 	.byte	0x03, 0x5f
        /*002e*/ 	.short	0x0101


	//----- nvinfo : EIATTR_INT_WARP_WIDE_INSTR_OFFSETS
	.align		4
        /*0030*/ 	.byte	0x04, 0x31
        /*0032*/ 	.short	(.L_1276 - .L_1275)


	//   ....[0]....
.L_1275:
        /*0034*/ 	.word	0x000000b0


	//   ....[1]....
        /*0038*/ 	.word	0x000000c0


	//   ....[2]....
        /*003c*/ 	.word	0x00000160


	//----- nvinfo : EIATTR_COOP_GROUP_MASK_REGIDS
	.align		4
.L_1276:
        /*0040*/ 	.byte	0x04, 0x29
        /*0042*/ 	.short	(.L_1278 - .L_1277)


	//   ....[0]....
.L_1277:
        /*0044*/ 	.word	0xffffffff


	//   ....[1]....
        /*0048*/ 	.word	0xffffffff


	//   ....[2]....
        /*004c*/ 	.word	0xffffffff


	//   ....[3]....
        /*0050*/ 	.word	0xffffffff


	//   ....[4]....
        /*0054*/ 	.word	0xffffffff


	//   ....[5]....
        /*0058*/ 	.word	0xffffffff


	//   ....[6]....
        /*005c*/ 	.word	0xffffffff


	//   ....[7]....
        /*0060*/ 	.word	0xffffffff


	//   ....[8]....
        /*0064*/ 	.word	0xffffffff


	//   ....[9]....
        /*0068*/ 	.word	0xffffffff


	//   ....[10]....
        /*006c*/ 	.word	0xffffffff


	//   ....[11]....
        /*0070*/ 	.word	0xffffffff


	//   ....[12]....
        /*0074*/ 	.word	0xffffffff


	//   ....[13]....
        /*0078*/ 	.word	0xffffffff


	//   ....[14]....
        /*007c*/ 	.word	0xffffffff


	//   ....[15]....
        /*0080*/ 	.word	0xffffffff


	//   ....[16]....
        /*0084*/ 	.word	0xffffffff


	//   ....[17]....
        /*0088*/ 	.word	0xffffffff


	//   ....[18]....
        /*008c*/ 	.word	0xffffffff


	//   ....[19]....
        /*0090*/ 	.word	0xffffffff


	//   ....[20]....
        /*0094*/ 	.word	0xffffffff


	//   ....[21]....
        /*0098*/ 	.word	0xffffffff


	//   ....[22]....
        /*009c*/ 	.word	0xffffffff


	//   ....[23]....
        /*00a0*/ 	.word	0xffffffff


	//   ....[24]....
        /*00a4*/ 	.word	0xffffffff


	//   ....[25]....
        /*00a8*/ 	.word	0xffffffff


	//   ....[26]....
        /*00ac*/ 	.word	0xffffffff


	//   ....[27]....
        /*00b0*/ 	.word	0xffffffff


	//   ....[28]....
        /*00b4*/ 	.word	0xffffffff


	//   ....[29]....
        /*00b8*/ 	.word	0xffffffff


	//   ....[30]....
        /*00bc*/ 	.word	0xffffffff


	//   ....[31]....
        /*00c0*/ 	.word	0xffffffff


	//   ....[32]....
        /*00c4*/ 	.word	0xffffffff


	//   ....[33]....
        /*00c8*/ 	.word	0xffffffff


	//   ....[34]....
        /*00cc*/ 	.word	0xffffffff


	//   ....[35]....
        /*00d0*/ 	.word	0xffffffff


	//   ....[36]....
        /*00d4*/ 	.word	0xffffffff


	//   ....[37]....
        /*00d8*/ 	.word	0xffffffff


	//   ....[38]....
        /*00dc*/ 	.word	0xffffffff


	//   ....[39]....
        /*00e0*/ 	.word	0xffffffff


	//   ....[40]....
        /*00e4*/ 	.word	0xffffffff


	//   ....[41]....
        /*00e8*/ 	.word	0xffffffff


	//   ....[42]....
        /*00ec*/ 	.word	0xffffffff


	//   ....[43]....
        /*00f0*/ 	.word	0xffffffff


	//   ....[44]....
        /*00f4*/ 	.word	0xffffffff


	//   ....[45]....
        /*00f8*/ 	.word	0xffffffff


	//   ....[46]....
        /*00fc*/ 	.word	0xffffffff


	//   ....[47]....
        /*0100*/ 	.word	0xffffffff


	//   ....[48]....
        /*0104*/ 	.word	0xffffffff


	//   ....[49]....
        /*0108*/ 	.word	0xffffffff


	//   ....[50]....
        /*010c*/ 	.word	0xffffffff


	//   ....[51]....
        /*0110*/ 	.word	0xffffffff


	//   ....[52]....
        /*0114*/ 	.word	0xffffffff


	//   ....[53]....
        /*0118*/ 	.word	0xffffffff


	//   ....[54]....
        /*011c*/ 	.word	0xffffffff


	//   ....[55]....
        /*0120*/ 	.word	0xffffffff


	//   ....[56]....
        /*0124*/ 	.word	0xffffffff


	//   ....[57]....
        /*0128*/ 	.word	0xffffffff


	//   ....[58]....
        /*012c*/ 	.word	0xffffffff


	//   ....[59]....
        /*0130*/ 	.word	0xffffffff


	//   ....[60]....
        /*0134*/ 	.word	0xffffffff


	//   ....[61]....
        /*0138*/ 	.word	0xffffffff


	//   ....[62]....
        /*013c*/ 	.word	0xffffffff


	//   ....[63]....
        /*0140*/ 	.word	0xffffffff


	//   ....[64]....
        /*0144*/ 	.word	0xffffffff


	//   ....[65]....
        /*0148*/ 	.word	0xffffffff


	//   ....[66]....
        /*014c*/ 	.word	0xffffffff


	//   ....[67]....
        /*0150*/ 	.word	0xffffffff


	//   ....[68]....
        /*0154*/ 	.word	0xffffffff


	//   ....[69]....
        /*0158*/ 	.word	0xffffffff


	//   ....[70]....
        /*015c*/ 	.word	0xffffffff


	//   ....[71]....
        /*0160*/ 	.word	0xffffffff


	//   ....[72]....
        /*0164*/ 	.word	0xffffffff


	//   ....[73]....
        /*0168*/ 	.word	0xffffffff


	//   ....[74]....
        /*016c*/ 	.word	0xffffffff


	//   ....[75]....
        /*0170*/ 	.word	0xffffffff


	//   ....[76]....
        /*0174*/ 	.word	0xffffffff


	//   ....[77]....
        /*0178*/ 	.word	0xffffffff


	//   ....[78]....
        /*017c*/ 	.word	0xffffffff


	//   ....[79]....
        /*0180*/ 	.word	0xffffffff


	//   ....[80]....
        /*0184*/ 	.word	0xffffffff


	//   ....[81]....
        /*0188*/ 	.word	0xffffffff


	//   ....[82]....
        /*018c*/ 	.word	0xffffffff


	//   ....[83]....
        /*0190*/ 	.word	0xffffffff


	//   ....[84]....
        /*0194*/ 	.word	0xffffffff


	//   ....[85]....
        /*0198*/ 	.word	0xffffffff


	//   ....[86]....
        /*019c*/ 	.word	0xffffffff


	//   ....[87]....
        /*01a0*/ 	.word	0xffffffff


	//   ....[88]....
        /*01a4*/ 	.word	0xffffffff


	//   ....[89]....
        /*01a8*/ 	.word	0xffffffff


	//   ....[90]....
        /*01ac*/ 	.word	0xffffffff


	//   ....[91]....
        /*01b0*/ 	.word	0xffffffff


	//   ....[92]....
        /*01b4*/ 	.word	0xffffffff


	//   ....[93]....
        /*01b8*/ 	.word	0xffffffff


	//   ....[94]....
        /*01bc*/ 	.word	0xffffffff


	//   ....[95]....
        /*01c0*/ 	.word	0xffffffff


	//   ....[96]....
        /*01c4*/ 	.word	0xffffffff


	//   ....[97]....
        /*01c8*/ 	.word	0xffffffff


	//   ....[98]....
        /*01cc*/ 	.word	0xffffffff


	//   ....[99]....
        /*01d0*/ 	.word	0xffffffff


	//   ....[100]....
        /*01d4*/ 	.word	0xffffffff


	//   ....[101]....
        /*01d8*/ 	.word	0xffffffff


	//   ....[102]....
        /*01dc*/ 	.word	0xffffffff


	//   ....[103]....
        /*01e0*/ 	.word	0xffffffff


	//   ....[104]....
        /*01e4*/ 	.word	0xffffffff


	//   ....[105]....
        /*01e8*/ 	.word	0xffffffff


	//   ....[106]....
        /*01ec*/ 	.word	0xffffffff


	//   ....[107]....
        /*01f0*/ 	.word	0x0500000f


	//   ....[108]....
        /*01f4*/ 	.word	0x0500000f


	//   ....[109]....
        /*01f8*/ 	.word	0x0500000f


	//   ....[110]....
        /*01fc*/ 	.word	0x0500000f


	//   ....[111]....
        /*0200*/ 	.word	0x0500000f


	//   ....[112]....
        /*0204*/ 	.word	0x0500000f


	//   ....[113]....
        /*0208*/ 	.word	0x0500000f


	//   ....[114]....
        /*020c*/ 	.word	0x0500000f


	//   ....[115]....
        /*0210*/ 	.word	0x0500000f


	//   ....[116]....
        /*0214*/ 	.word	0x0500000f


	//   ....[117]....
        /*0218*/ 	.word	0x0500000f


	//   ....[118]....
        /*021c*/ 	.word	0x0500000f


	//   ....[119]....
        /*0220*/ 	.word	0x0500000f


	//   ....[120]....
        /*0224*/ 	.word	0x0500000f


	//   ....[121]....
        /*0228*/ 	.word	0x0500000f


	//   ....[122]....
        /*022c*/ 	.word	0x0500000f


	//   ....[123]....
        /*0230*/ 	.word	0x0500000f


	//   ....[124]....
        /*0234*/ 	.word	0x0500000f


	//   ....[125]....
        /*0238*/ 	.word	0x0500000f


	//   ....[126]....
        /*023c*/ 	.word	0x0500000f


	//   ....[127]....
        /*0240*/ 	.word	0x0500000f


	//   ....[128]....
        /*0244*/ 	.word	0x0500000f


	//   ....[129]....
        /*0248*/ 	.word	0x0500000f


	//   ....[130]....
        /*024c*/ 	.word	0x0500000f


	//   ....[131]....
        /*0250*/ 	.word	0x0500000f


	//   ....[132]....
        /*0254*/ 	.word	0x0500000f


	//   ....[133]....
        /*0258*/ 	.word	0x0500000f


	//   ....[134]....
        /*025c*/ 	.word	0x0500000f


	//   ....[135]....
        /*0260*/ 	.word	0x0500000f


	//   ....[136]....
        /*0264*/ 	.word	0x0500000f


	//   ....[137]....
        /*0268*/ 	.word	0x0500000f


	//   ....[138]....
        /*026c*/ 	.word	0x0500000f


	//   ....[139]....
        /*0270*/ 	.word	0x0500000f


	//   ....[140]....
        /*0274*/ 	.word	0x0500000f


	//   ....[141]....
        /*0278*/ 	.word	0x0500000f


	//   ....[142]....
        /*027c*/ 	.word	0x0500000f


	//   ....[143]....
        /*0280*/ 	.word	0x0500000f


	//   ....[144]....
        /*0284*/ 	.word	0x0500000f


	//   ....[145]....
        /*0288*/ 	.word	0x0500000f


	//   ....[146]....
        /*028c*/ 	.word	0x0500000f


	//   ....[147]....
        /*0290*/ 	.word	0x0500000f


	//   ....[148]....
        /*0294*/ 	.word	0x0500000f


	//   ....[149]....
        /*0298*/ 	.word	0x0500000f


	//   ....[150]....
        /*029c*/ 	.word	0x0500000f


	//   ....[151]....
        /*02a0*/ 	.word	0x0500000f


	//   ....[152]....
        /*02a4*/ 	.word	0x0500000f


	//   ....[153]....
        /*02a8*/ 	.word	0x0500000f


	//   ....[154]....
        /*02ac*/ 	.word	0x0500000f


	//   ....[155]....
        /*02b0*/ 	.word	0x0500000f


	//   ....[156]....
        /*02b4*/ 	.word	0x0500000f


	//   ....[157]....
        /*02b8*/ 	.word	0x0500000f


	//   ....[158]....
        /*02bc*/ 	.word	0x0500000f


	//   ....[159]....
        /*02c0*/ 	.word	0x0500000f


	//   ....[160]....
        /*02c4*/ 	.word	0x0500000f


	//   ....[161]....
        /*02c8*/ 	.word	0x0500000f


	//   ....[162]....
        /*02cc*/ 	.word	0x0500000f


	//   ....[163]....
        /*02d0*/ 	.word	0x0500000f


	//   ....[164]....
        /*02d4*/ 	.word	0x0500000f


	//   ....[165]....
        /*02d8*/ 	.word	0x0500000f


	//   ....[166]....
        /*02dc*/ 	.word	0x0500000f


	//   ....[167]....
        /*02e0*/ 	.word	0x0500000f


	//   ....[168]....
        /*02e4*/ 	.word	0x0500000f


	//   ....[169]....
        /*02e8*/ 	.word	0x0500000f


	//   ....[170]....
        /*02ec*/ 	.word	0x0500000f


	//   ....[171]....
        /*02f0*/ 	.word	0x0500000f


	//   ....[172]....
        /*02f4*/ 	.word	0x0500000f


	//----- nvinfo : EIATTR_COOP_GROUP_INSTR_OFFSETS
	.align		4
.L_1278:
        /*02f8*/ 	.byte	0x04, 0x28
        /*02fa*/ 	.short	(.L_1280 - .L_1279)


	//   ....[0]....
.L_1279:
        /*02fc*/ 	.word	0x00000070


	//   ....[1]....
        /*0300*/ 	.word	0x00000080


	//   ....[2]....
        /*0304*/ 	.word	0x000002c0


	//   ....[3]....
        /*0308*/ 	.word	0x00000420


	//   ....[4]....
        /*030c*/ 	.word	0x00000540


	//   ....[5]....
        /*0310*/ 	.word	0x000006a0


	//   ....[6]....
        /*0314*/ 	.word	0x000016f0


	//   ....[7]....
        /*0318*/ 	.word	0x00001f20


	//   ....[8]....
        /*031c*/ 	.word	0x00002160


	//   ....[9]....
        /*0320*/ 	.word	0x00002df0


	//   ....[10]....
        /*0324*/ 	.word	0x00002f00


	//   ....[11]....
        /*0328*/ 	.word	0x00003590


	//   ....[12]....
        /*032c*/ 	.word	0x00003610


	//   ....[13]....
        /*0330*/ 	.word	0x00004880


	//   ....[14]....
        /*0334*/ 	.word	0x000052c0


	//   ....[15]....
        /*0338*/ 	.word	0x00005890


	//   ....[16]....
        /*033c*/ 	.word	0x000059a0


	//   ....[17]....
        /*0340*/ 	.word	0x000061c0


	//   ....[18]....
        /*0344*/ 	.word	0x00006390


	//   ....[19]....
        /*0348*/ 	.word	0x00007c70


	//   ....[20]....
        /*034c*/ 	.word	0x00007ca0


	//   ....[21]....
        /*0350*/ 	.word	0x00008100


	//   ....[22]....
        /*0354*/ 	.word	0x000082d0


	//   ....[23]....
        /*0358*/ 	.word	0x000098e0


	//   ....[24]....
        /*035c*/ 	.word	0x0000a300


	//   ....[25]....
        /*0360*/ 	.word	0x0000a8f0


	//   ....[26]....
        /*0364*/ 	.word	0x0000aa00


	//   ....[27]....
        /*0368*/ 	.word	0x0000b220


	//   ....[28]....
        /*036c*/ 	.word	0x0000b3f0


	//   ....[29]....
        /*0370*/ 	.word	0x0000c520


	//   ....[30]....
        /*0374*/ 	.word	0x0000c570


	//   ....[31]....
        /*0378*/ 	.word	0x0000c5a0


	//   ....[32]....
        /*037c*/ 	.word	0x0000c5c0


	//   ....[33]....
        /*0380*/ 	.word	0x0000d680


	//   ....[34]....
        /*0384*/ 	.word	0x0000d6e0


	//   ....[35]....
        /*0388*/ 	.word	0x0000d720


	//   ....[36]....
        /*038c*/ 	.word	0x0000d750


	//   ....[37]....
        /*0390*/ 	.word	0x0000d780


	//   ....[38]....
        /*0394*/ 	.word	0x0000d7a0


	//   ....[39]....
        /*0398*/ 	.word	0x0000e410


	//   ....[40]....
        /*039c*/ 	.word	0x0000e420


	//   ....[41]....
        /*03a0*/ 	.word	0x0000f450


	//   ....[42]....
        /*03a4*/ 	.word	0x000109a0


	//   ....[43]....
        /*03a8*/ 	.word	0x000109c0


	//   ....[44]....
        /*03ac*/ 	.word	0x000109d0


	//   ....[45]....
        /*03b0*/ 	.word	0x00010a10


	//   ....[46]....
        /*03b4*/ 	.word	0x00010a60


	//   ....[47]....
        /*03b8*/ 	.word	0x00010a80


	//   ....[48]....
        /*03bc*/ 	.word	0x00010ad0


	//   ....[49]....
        /*03c0*/ 	.word	0x00010af0


	//   ....[50]....
        /*03c4*/ 	.word	0x00010b40


	//   ....[51]....
        /*03c8*/ 	.word	0x00010b60


	//   ....[52]....
        /*03cc*/ 	.word	0x00010bb0


	//   ....[53]....
        /*03d0*/ 	.word	0x00010bd0


	//   ....[54]....
        /*03d4*/ 	.word	0x00011140


	//   ....[55]....
        /*03d8*/ 	.word	0x00011170


	//   ....[56]....
        /*03dc*/ 	.word	0x000111a0


	//   ....[57]....
        /*03e0*/ 	.word	0x00011200


	//   ....[58]....
        /*03e4*/ 	.word	0x00011260


	//   ....[59]....
        /*03e8*/ 	.word	0x00011280


	//   ....[60]....
        /*03ec*/ 	.word	0x000112e0


	//   ....[61]....
        /*03f0*/ 	.word	0x00011300


	//   ....[62]....
        /*03f4*/ 	.word	0x00011360


	//   ....[63]....
        /*03f8*/ 	.word	0x00011380


	//   ....[64]....
        /*03fc*/ 	.word	0x000113e0


	//   ....[65]....
        /*0400*/ 	.word	0x00011400


	//   ....[66]....
        /*0404*/ 	.word	0x00011460


	//   ....[67]....
        /*0408*/ 	.word	0x00011480


	//   ....[68]....
        /*040c*/ 	.word	0x000114d0


	//   ....[69]....
        /*0410*/ 	.word	0x000114f0


	//   ....[70]....
        /*0414*/ 	.word	0x00011870


	//   ....[71]....
        /*0418*/ 	.word	0x000118a0


	//   ....[72]....
        /*041c*/ 	.word	0x000118e0


	//   ....[73]....
        /*0420*/ 	.word	0x00011900


	//   ....[74]....
        /*0424*/ 	.word	0x00011920


	//   ....[75]....
        /*0428*/ 	.word	0x00011950


	//   ....[76]....
        /*042c*/ 	.word	0x000119f0


	//   ....[77]....
        /*0430*/ 	.word	0x00011a20


	//   ....[78]....
        /*0434*/ 	.word	0x00011ab0


	//   ....[79]....
        /*0438*/ 	.word	0x00011ae0


	//   ....[80]....
        /*043c*/ 	.word	0x00011af0


	//   ....[81]....
        /*0440*/ 	.word	0x00011b80


	//   ....[82]....
        /*0444*/ 	.word	0x00012300


	//   ....[83]....
        /*0448*/ 	.word	0x00012320


	//   ....[84]....
        /*044c*/ 	.word	0x00012330


	//   ....[85]....
        /*0450*/ 	.word	0x00012340


	//   ....[86]....
        /*0454*/ 	.word	0x00012350


	//   ....[87]....
        /*0458*/ 	.word	0x00012360


	//   ....[88]....
        /*045c*/ 	.word	0x00012380


	//   ....[89]....
        /*0460*/ 	.word	0x000123a0


	//   ....[90]....
        /*0464*/ 	.word	0x000123d0


	//   ....[91]....
        /*0468*/ 	.word	0x00012410


	//   ....[92]....
        /*046c*/ 	.word	0x00012450


	//   ....[93]....
        /*0470*/ 	.word	0x000124a0


	//   ....[94]....
        /*0474*/ 	.word	0x000127f0


	//   ....[95]....
        /*0478*/ 	.word	0x00012810


	//   ....[96]....
        /*047c*/ 	.word	0x00012820


	//   ....[97]....
        /*0480*/ 	.word	0x00012830


	//   ....[98]....
        /*0484*/ 	.word	0x00012840


	//   ....[99]....
        /*0488*/ 	.word	0x00012860


	//   ....[100]....
        /*048c*/ 	.word	0x000128d0


	//   ....[101]....
        /*0490*/ 	.word	0x000128f0


	//   ....[102]....
        /*0494*/ 	.word	0x00012950


	//   ....[103]....
        /*0498*/ 	.word	0x00012960


	//   ....[104]....
        /*049c*/ 	.word	0x000129d0


	//   ....[105]....
        /*04a0*/ 	.word	0x00012a50


	//   ....[106]....
        /*04a4*/ 	.word	0x00012d50


	//   ....[107]....
        /*04a8*/ 	.word	0x00013370


	//   ....[108]....
        /*04ac*/ 	.word	0x00013460


	//   ....[109]....
        /*04b0*/ 	.word	0x00013500


	//   ....[110]....
        /*04b4*/ 	.word	0x00013580


	//   ....[111]....
        /*04b8*/ 	.word	0x00013630


	//   ....[112]....
        /*04bc*/ 	.word	0x00013690


	//   ....[113]....
        /*04c0*/ 	.word	0x00013750


	//   ....[114]....
        /*04c4*/ 	.word	0x000137b0


	//   ....[115]....
        /*04c8*/ 	.word	0x00013870


	//   ....[116]....
        /*04cc*/ 	.word	0x000138d0


	//   ....[117]....
        /*04d0*/ 	.word	0x00013990


	//   ....[118]....
        /*04d4*/ 	.word	0x000139f0


	//   ....[119]....
        /*04d8*/ 	.word	0x00013a90


	//   ....[120]....
        /*04dc*/ 	.word	0x00013b20


	//   ....[121]....
        /*04e0*/ 	.word	0x00013b80


	//   ....[122]....
        /*04e4*/ 	.word	0x00013c40


	//   ....[123]....
        /*04e8*/ 	.word	0x00013cf0


	//   ....[124]....
        /*04ec*/ 	.word	0x00013d50


	//   ....[125]....
        /*04f0*/ 	.word	0x00013e20


	//   ....[126]....
        /*04f4*/ 	.word	0x00013e80


	//   ....[127]....
        /*04f8*/ 	.word	0x00013f50


	//   ....[128]....
        /*04fc*/ 	.word	0x00013fb0


	//   ....[129]....
        /*0500*/ 	.word	0x00014080


	//   ....[130]....
        /*0504*/ 	.word	0x000140e0


	//   ....[131]....
        /*0508*/ 	.word	0x000141b0


	//   ....[132]....
        /*050c*/ 	.word	0x00014210


	//   ....[133]....
        /*0510*/ 	.word	0x000142d0


	//   ....[134]....
        /*0514*/ 	.word	0x00014340


	//   ....[135]....
        /*0518*/ 	.word	0x000143e0


	//   ....[136]....
        /*051c*/ 	.word	0x00014530


	//   ....[137]....
        /*0520*/ 	.word	0x00014610


	//   ....[138]....
        /*0524*/ 	.word	0x00014670


	//   ....[139]....
        /*0528*/ 	.word	0x00014730


	//   ....[140]....
        /*052c*/ 	.word	0x00014820


	//   ....[141]....
        /*0530*/ 	.word	0x000148e0


	//   ....[142]....
        /*0534*/ 	.word	0x000149c0


	//   ....[143]....
        /*0538*/ 	.word	0x00014a80


	//   ....[144]....
        /*053c*/ 	.word	0x00014b60


	//   ....[145]....
        /*0540*/ 	.word	0x00014c20


	//   ....[146]....
        /*0544*/ 	.word	0x00014d00


	//   ....[147]....
        /*0548*/ 	.word	0x00014dd0


	//   ....[148]....
        /*054c*/ 	.word	0x00014f30


	//   ....[149]....
        /*0550*/ 	.word	0x00014fd0


	//   ....[150]....
        /*0554*/ 	.word	0x00015030


	//   ....[151]....
        /*0558*/ 	.word	0x000150d0


	//   ....[152]....
        /*055c*/ 	.word	0x00015130


	//   ....[153]....
        /*0560*/ 	.word	0x000151d0


	//   ....[154]....
        /*0564*/ 	.word	0x00015230


	//   ....[155]....
        /*0568*/ 	.word	0x000152d0


	//   ....[156]....
        /*056c*/ 	.word	0x00015330


	//   ....[157]....
        /*0570*/ 	.word	0x000153d0


	//   ....[158]....
        /*0574*/ 	.word	0x00015430


	//   ....[159]....
        /*0578*/ 	.word	0x000154d0


	//   ....[160]....
        /*057c*/ 	.word	0x000155c0


	//   ....[161]....
        /*0580*/ 	.word	0x00015660


	//   ....[162]....
        /*0584*/ 	.word	0x000156d0


	//   ....[163]....
        /*0588*/ 	.word	0x000157a0


	//   ....[164]....
        /*058c*/ 	.word	0x00015800


	//   ....[165]....
        /*0590*/ 	.word	0x000158d0


	//   ....[166]....
        /*0594*/ 	.word	0x00015930


	//   ....[167]....
        /*0598*/ 	.word	0x00015a00


	//   ....[168]....
        /*059c*/ 	.word	0x00015a60


	//   ....[169]....
        /*05a0*/ 	.word	0x00015b30


	//   ....[170]....
        /*05a4*/ 	.word	0x00015b90


	//   ....[171]....
        /*05a8*/ 	.word	0x00015c60


	//   ....[172]....
        /*05ac*/ 	.word	0x00015d40


	//----- nvinfo : EIATTR_REG_RECONFIG
	.align		4
.L_1280:
        /*05b0*/ 	.byte	0x01, 0x54
	.zero		2


	//----- nvinfo : EIATTR_SYSCALL_OFFSETS
	.align		4
        /*05b4*/ 	.byte	0x04, 0x46
        /*05b6*/ 	.short	(.L_1282 - .L_1281)


	//   ....[0]....
.L_1281:
        /*05b8*/ 	.word	0x000018b0


	//   ....[1]....
        /*05bc*/ 	.word	0x00010010


	//   ....[2]....
        /*05c0*/ 	.word	0x00010150


	//   ....[3]....
        /*05c4*/ 	.word	0x00010240


	//   ....[4]....
        /*05c8*/ 	.word	0x00010e40


	//----- nvinfo : EIATTR_MBARRIER_INSTR_OFFSETS
	.align		4
.L_1282:
        /*05cc*/ 	.byte	0x04, 0x39
        /*05ce*/ 	.short	(.L_1284 - .L_1283)


	//   ....[0]....
.L_1283:
        /*05d0*/ 	.word	0x00000170
        /*05d4*/ 	.word	0x000000ff
        /*05d8*/ 	.word	0x00022800
        /*05dc*/ 	.short	0x0100
        /*05de*/ 	.byte	0x08
	.zero		1


	//   ....[1]....
        /*05e0*/ 	.word	0x00000180
        /*05e4*/ 	.word	0x000000ff
        /*05e8*/ 	.word	0x00022820
        /*05ec*/ 	.short	0x0100
        /*05ee*/ 	.byte	0x08
	.zero		1


	//   ....[2]....
        /*05f0*/ 	.word	0x00000270
        /*05f4*/ 	.word	0x000000ff
        /*05f8*/ 	.word	0x00022830
        /*05fc*/ 	.short	0x0100
        /*05fe*/ 	.byte	0x08
	.zero		1


	//   ....[3]....
        /*0600*/ 	.word	0x00000280
        /*0604*/ 	.word	0x000000ff
        /*0608*/ 	.word	0x00022840
        /*060c*/ 	.short	0x0100
        /*060e*/ 	.byte	0x08
	.zero		1


	//   ....[4]....
        /*0610*/ 	.word	0x00000290
        /*0614*/ 	.word	0x000000ff
        /*0618*/ 	.word	0x00022838
        /*061c*/ 	.short	0x0100
        /*061e*/ 	.byte	0x08
	.zero		1


	//   ....[5]....
        /*0620*/ 	.word	0x000002a0
        /*0624*/ 	.word	0x000000ff
        /*0628*/ 	.word	0x00022848
        /*062c*/ 	.short	0x0100
        /*062e*/ 	.byte	0x08
	.zero		1


	//   ....[6]....
        /*0630*/ 	.word	0x000003d0
        /*0634*/ 	.word	0x000000ff
        /*0638*/ 	.word	0x00022850
        /*063c*/ 	.short	0x0100
        /*063e*/ 	.byte	0x08
	.zero		1


	//   ....[7]....
        /*0640*/ 	.word	0x000003e0
        /*0644*/ 	.word	0x000000ff
        /*0648*/ 	.word	0x00022860
        /*064c*/ 	.short	0x0100
        /*064e*/ 	.byte	0x08
	.zero		1


	//   ....[8]....
        /*0650*/ 	.word	0x000003f0
        /*0654*/ 	.word	0x000000ff
        /*0658*/ 	.word	0x00022858
        /*065c*/ 	.short	0x0100
        /*065e*/ 	.byte	0x08
	.zero		1


	//   ....[9]....
        /*0660*/ 	.word	0x00000400
        /*0664*/ 	.word	0x000000ff
        /*0668*/ 	.word	0x00022868
        /*066c*/ 	.short	0x0100
        /*066e*/ 	.byte	0x08
	.zero		1


	//   ....[10]....
        /*0670*/ 	.word	0x000004f0
        /*0674*/ 	.word	0x000000ff
        /*0678*/ 	.word	0x00022870
        /*067c*/ 	.short	0x0100
        /*067e*/ 	.byte	0x06
	.zero		1


	//   ....[11]....
        /*0680*/ 	.word	0x00000500
        /*0684*/ 	.word	0x000000ff
        /*0688*/ 	.word	0x00022880
        /*068c*/ 	.short	0x0100
        /*068e*/ 	.byte	0x06
	.zero		1


	//   ....[12]....
        /*0690*/ 	.word	0x00000510
        /*0694*/ 	.word	0x000000ff
        /*0698*/ 	.word	0x00022878
        /*069c*/ 	.short	0x0100
        /*069e*/ 	.byte	0x06
	.zero		1


	//   ....[13]....
        /*06a0*/ 	.word	0x00000520
        /*06a4*/ 	.word	0x000000ff
        /*06a8*/ 	.word	0x00022888
        /*06ac*/ 	.short	0x0100
        /*06ae*/ 	.byte	0x06
	.zero		1


	//   ....[14]....
        /*06b0*/ 	.word	0x00000650
        /*06b4*/ 	.word	0x000000ff
        /*06b8*/ 	.word	0x00022890
        /*06bc*/ 	.short	0x0100
        /*06be*/ 	.byte	0x08
	.zero		1


	//   ....[15]....
        /*06c0*/ 	.word	0x00000660
        /*06c4*/ 	.word	0x000000ff
        /*06c8*/ 	.word	0x000228a0
        /*06cc*/ 	.short	0x0100
        /*06ce*/ 	.byte	0x08
	.zero		1


	//   ....[16]....
        /*06d0*/ 	.word	0x00000670
        /*06d4*/ 	.word	0x000000ff
        /*06d8*/ 	.word	0x00022898
        /*06dc*/ 	.short	0x0100
        /*06de*/ 	.byte	0x08
	.zero		1


	//   ....[17]....
        /*06e0*/ 	.word	0x00000680
        /*06e4*/ 	.word	0x000000ff
        /*06e8*/ 	.word	0x000228a8
        /*06ec*/ 	.short	0x0100
        /*06ee*/ 	.byte	0x08
	.zero		1


	//   ....[18]....
        /*06f0*/ 	.word	0x000007c0
        /*06f4*/ 	.word	0x000000ff
        /*06f8*/ 	.word	0x000228b0
        /*06fc*/ 	.short	0x0100
        /*06fe*/ 	.byte	0x08
	.zero		1


	//   ....[19]....
        /*0700*/ 	.word	0x000007d0
        /*0704*/ 	.word	0x000000ff
        /*0708*/ 	.word	0x000228c0
        /*070c*/ 	.short	0x0100
        /*070e*/ 	.byte	0x08
	.zero		1


	//   ....[20]....
        /*0710*/ 	.word	0x000007e0
        /*0714*/ 	.word	0x000000ff
        /*0718*/ 	.word	0x000228b8
        /*071c*/ 	.short	0x0100
        /*071e*/ 	.byte	0x08
	.zero		1


	//   ....[21]....
        /*0720*/ 	.word	0x000007f0
        /*0724*/ 	.word	0x000000ff
        /*0728*/ 	.word	0x000228c8
        /*072c*/ 	.short	0x0100
        /*072e*/ 	.byte	0x08
	.zero		1


	//   ....[22]....
        /*0730*/ 	.word	0x000018e0
        /*0734*/ 	.word	0x000000ff
        /*0738*/ 	.word	0x00022800
        /*073c*/ 	.short	0x010a
        /*073e*/ 	.byte	0x26
	.zero		1


	//   ....[23]....
        /*0740*/ 	.word	0x00001980
        /*0744*/ 	.word	0x000000ff
        /*0748*/ 	.word	0x00022830
        /*074c*/ 	.short	0x010a
        /*074e*/ 	.byte	0x26
	.zero		1


	//   ....[24]....
        /*0750*/ 	.word	0x000019c0
        /*0754*/ 	.word	0x000000ff
        /*0758*/ 	.word	0x00022830
        /*075c*/ 	.short	0x010a
        /*075e*/ 	.byte	0x26
	.zero		1


	//   ....[25]....
        /*0760*/ 	.word	0x00001f50
        /*0764*/ 	.word	0x000000ff
        /*0768*/ 	.word	0x00000000
        /*076c*/ 	.short	0x0101
        /*076e*/ 	.byte	0x06
	.zero		1


	//   ....[26]....
        /*0770*/ 	.word	0x00003e50
        /*0774*/ 	.word	0x000000ff
        /*0778*/ 	.word	0x00022850
        /*077c*/ 	.short	0x010a
        /*077e*/ 	.byte	0x26
	.zero		1


	//   ....[27]....
        /*0780*/ 	.word	0x00003e90
        /*0784*/ 	.word	0x000000ff
        /*0788*/ 	.word	0x00022850
        /*078c*/ 	.short	0x010a
        /*078e*/ 	.byte	0x26
	.zero		1


	//   ....[28]....
        /*0790*/ 	.word	0x00004250
        /*0794*/ 	.word	0x000000ff
        /*0798*/ 	.word	0x00000000
        /*079c*/ 	.short	0x0101
        /*079e*/ 	.byte	0x07
	.zero		1


	//   ....[29]....
        /*07a0*/ 	.word	0x00004590
        /*07a4*/ 	.word	0x000000ff
        /*07a8*/ 	.word	0x00022830
        /*07ac*/ 	.short	0x010a
        /*07ae*/ 	.byte	0x1e
	.zero		1


	//   ....[30]....
        /*07b0*/ 	.word	0x000045d0
        /*07b4*/ 	.word	0x000000ff
        /*07b8*/ 	.word	0x00022830
        /*07bc*/ 	.short	0x010a
        /*07be*/ 	.byte	0x1e
	.zero		1


	//   ....[31]....
        /*07c0*/ 	.word	0x000048b0
        /*07c4*/ 	.word	0x000000ff
        /*07c8*/ 	.word	0x00000000
        /*07cc*/ 	.short	0x0101
        /*07ce*/ 	.byte	0x0a
	.zero		1


	//   ....[32]....
        /*07d0*/ 	.word	0x00007160
        /*07d4*/ 	.word	0x000000ff
        /*07d8*/ 	.word	0x00022850
        /*07dc*/ 	.short	0x010a
        /*07de*/ 	.byte	0x1e
	.zero		1


	//   ....[33]....
        /*07e0*/ 	.word	0x000071a0
        /*07e4*/ 	.word	0x000000ff
        /*07e8*/ 	.word	0x00022850
        /*07ec*/ 	.short	0x010a
        /*07ee*/ 	.byte	0x1e
	.zero		1


	//   ....[34]....
        /*07f0*/ 	.word	0x000074a0
        /*07f4*/ 	.word	0x000000ff
        /*07f8*/ 	.word	0x00000000
        /*07fc*/ 	.short	0x0101
        /*07fe*/ 	.byte	0x1e
	.zero		1


	//   ....[35]....
        /*0800*/ 	.word	0x000078a0
        /*0804*/ 	.word	0x000000ff
        /*0808*/ 	.word	0x00022830
        /*080c*/ 	.short	0x010a
        /*080e*/ 	.byte	0x1c
	.zero		1


	//   ....[36]....
        /*0810*/ 	.word	0x000078e0
        /*0814*/ 	.word	0x000000ff
        /*0818*/ 	.word	0x00022830
        /*081c*/ 	.short	0x010a
        /*081e*/ 	.byte	0x1c
	.zero		1


	//   ....[37]....
        /*0820*/ 	.word	0x00007b30
        /*0824*/ 	.word	0x000000ff
        /*0828*/ 	.word	0x00000000
        /*082c*/ 	.short	0x0101
        /*082e*/ 	.byte	0x0a
	.zero		1


	//   ....[38]....
        /*0830*/ 	.word	0x00009190
        /*0834*/ 	.word	0x000000ff
        /*0838*/ 	.word	0x00022850
        /*083c*/ 	.short	0x010a
        /*083e*/ 	.byte	0x1c
	.zero		1


	//   ....[39]....
        /*0840*/ 	.word	0x000091d0
        /*0844*/ 	.word	0x000000ff
        /*0848*/ 	.word	0x00022850
        /*084c*/ 	.short	0x010a
        /*084e*/ 	.byte	0x1c
	.zero		1


	//   ....[40]....
        /*0850*/ 	.word	0x000094b0
        /*0854*/ 	.word	0x000000ff
        /*0858*/ 	.word	0x00000000
        /*085c*/ 	.short	0x0101
        /*085e*/ 	.byte	0x1c
	.zero		1


	//   ....[41]....
        /*0860*/ 	.word	0x00009630
        /*0864*/ 	.word	0x000000ff
        /*0868*/ 	.word	0x00022830
        /*086c*/ 	.short	0x010a
        /*086e*/ 	.byte	0x1a
	.zero		1


	//   ....[42]....
        /*0870*/ 	.word	0x00009670
        /*0874*/ 	.word	0x000000ff
        /*0878*/ 	.word	0x00022830
        /*087c*/ 	.short	0x010a
        /*087e*/ 	.byte	0x1a
	.zero		1


	//   ....[43]....
        /*0880*/ 	.word	0x00009910
        /*0884*/ 	.word	0x000000ff
        /*0888*/ 	.word	0x00000000
        /*088c*/ 	.short	0x0101
        /*088e*/ 	.byte	0x0a
	.zero		1


	//   ....[44]....
        /*0890*/ 	.word	0x0000c1c0
        /*0894*/ 	.word	0x000000ff
        /*0898*/ 	.word	0x00022850
        /*089c*/ 	.short	0x010a
        /*089e*/ 	.byte	0x1a
	.zero		1


	//   ....[45]....
        /*08a0*/ 	.word	0x0000c200
        /*08a4*/ 	.word	0x000000ff
        /*08a8*/ 	.word	0x00022850
        /*08ac*/ 	.short	0x010a
        /*08ae*/ 	.byte	0x1a
	.zero		1


	//   ....[46]....
        /*08b0*/ 	.word	0x0000c500
        /*08b4*/ 	.word	0x000000ff
        /*08b8*/ 	.word	0x00000000
        /*08bc*/ 	.short	0x0101
        /*08be*/ 	.byte	0x1a
	.zero		1


	//   ....[47]....
        /*08c0*/ 	.word	0x0000d7b0
        /*08c4*/ 	.word	0x000000ff
        /*08c8*/ 	.word	0x00000000
        /*08cc*/ 	.short	0x0101
        /*08ce*/ 	.byte	0x04
	.zero		1


	//   ....[48]....
        /*08d0*/ 	.word	0x00010740
        /*08d4*/ 	.word	0x000000ff
        /*08d8*/ 	.word	0x00022840
        /*08dc*/ 	.short	0x010a
        /*08de*/ 	.byte	0x2f
	.zero		1


	//   ....[49]....
        /*08e0*/ 	.word	0x00010c70
        /*08e4*/ 	.word	0x000000ff
        /*08e8*/ 	.word	0x00022830
        /*08ec*/ 	.short	0x0107
        /*08ee*/ 	.byte	0x2f
	.zero		1


	//   ....[50]....
        /*08f0*/ 	.word	0x00010ce0
        /*08f4*/ 	.word	0x000000ff
        /*08f8*/ 	.word	0x00022830
        /*08fc*/ 	.short	0x0101
        /*08fe*/ 	.byte	0x2f
	.zero		1


	//   ....[51]....
        /*0900*/ 	.word	0x000115c0
        /*0904*/ 	.word	0x000000ff
        /*0908*/ 	.word	0x00022800
        /*090c*/ 	.short	0x0107
        /*090e*/ 	.byte	0x2f
	.zero		1


	//   ....[52]....
        /*0910*/ 	.word	0x00011600
        /*0914*/ 	.word	0x000000ff
        /*0918*/ 	.word	0x00022800
        /*091c*/ 	.short	0x0101
        /*091e*/ 	.byte	0x2f
	.zero		1


	//   ....[53]....
        /*0920*/ 	.word	0x00011610
        /*0924*/ 	.word	0x000000ff
        /*0928*/ 	.word	0x00022820
        /*092c*/ 	.short	0x010a
        /*092e*/ 	.byte	0x2f
	.zero		1


	//   ....[54]....
        /*0930*/ 	.word	0x00011660
        /*0934*/ 	.word	0x000000ff
        /*0938*/ 	.word	0x00022860
        /*093c*/ 	.short	0x010a
        /*093e*/ 	.byte	0x2f
	.zero		1


	//   ....[55]....
        /*0940*/ 	.word	0x00011d90
        /*0944*/ 	.word	0x000000ff
        /*0948*/ 	.word	0x00022850
        /*094c*/ 	.short	0x0107
        /*094e*/ 	.byte	0x2f
	.zero		1


	//   ....[56]....
        /*0950*/ 	.word	0x00011e10
        /*0954*/ 	.word	0x000000ff
        /*0958*/ 	.word	0x00022850
        /*095c*/ 	.short	0x0101
        /*095e*/ 	.byte	0x2f
	.zero		1


	//   ....[57]....
        /*0960*/ 	.word	0x00012100
        /*0964*/ 	.word	0x00000020
        /*0968*/ 	.word	0x00022840
        /*096c*/ 	.short	0x010a
        /*096e*/ 	.byte	0x3f
	.zero		1


	//   ....[58]....
        /*0970*/ 	.word	0x00012530
        /*0974*/ 	.word	0x00000020
        /*0978*/ 	.word	0x00022830
        /*097c*/ 	.short	0x0107
        /*097e*/ 	.byte	0x3f
	.zero		1


	//   ....[59]....
        /*0980*/ 	.word	0x000125e0
        /*0984*/ 	.word	0x00000020
        /*0988*/ 	.word	0x00022830
        /*098c*/ 	.short	0x0101
        /*098e*/ 	.byte	0x3f
	.zero		1


	//   ....[60]....
        /*0990*/ 	.word	0x00012610
        /*0994*/ 	.word	0x00000020
        /*0998*/ 	.word	0x00022860
        /*099c*/ 	.short	0x010a
        /*099e*/ 	.byte	0x3f
	.zero		1


	//   ....[61]....
        /*09a0*/ 	.word	0x00012b50
        /*09a4*/ 	.word	0x00000020
        /*09a8*/ 	.word	0x00022850
        /*09ac*/ 	.short	0x0107
        /*09ae*/ 	.byte	0x3f
	.zero		1


	//   ....[62]....
        /*09b0*/ 	.word	0x00012c10
        /*09b4*/ 	.word	0x00000020
        /*09b8*/ 	.word	0x00022850
        /*09bc*/ 	.short	0x0101
        /*09be*/ 	.byte	0x3f
	.zero		1


	//   ....[63]....
        /*09c0*/ 	.word	0x00012d00
        /*09c4*/ 	.word	0x00000004
        /*09c8*/ 	.word	0x00022820
        /*09cc*/ 	.short	0x010a
        /*09ce*/ 	.byte	0x3f
	.zero		1


	//   ....[64]....
        /*09d0*/ 	.word	0x00012e40
        /*09d4*/ 	.word	0x00000005
        /*09d8*/ 	.word	0x00022840
        /*09dc*/ 	.short	0x010a
        /*09de*/ 	.byte	0x3f
	.zero		1


	//   ....[65]....
        /*09e0*/ 	.word	0x00012ee0
        /*09e4*/ 	.word	0x00000015
        /*09e8*/ 	.word	0x00022840
        /*09ec*/ 	.short	0x010a
        /*09ee*/ 	.byte	0x3f
	.zero		1


	//   ....[66]....
        /*09f0*/ 	.word	0x00012f20
        /*09f4*/ 	.word	0x00000005
        /*09f8*/ 	.word	0x00022860
        /*09fc*/ 	.short	0x010a
        /*09fe*/ 	.byte	0x3f
	.zero		1


	//   ....[67]....
        /*0a00*/ 	.word	0x00012f60
        /*0a04*/ 	.word	0x00000015
        /*0a08*/ 	.word	0x00022860
        /*0a0c*/ 	.short	0x010a
        /*0a0e*/ 	.byte	0x3f
	.zero		1


	//   ....[68]....
        /*0a10*/ 	.word	0x00012fd0
        /*0a14*/ 	.word	0x00000003
        /*0a18*/ 	.word	0x00022800
        /*0a1c*/ 	.short	0x010a
        /*0a1e*/ 	.byte	0x3f
	.zero		1


	//   ....[69]....
        /*0a20*/ 	.word	0x00013030
        /*0a24*/ 	.word	0x00000003
        /*0a28*/ 	.word	0x00022830
        /*0a2c*/ 	.short	0x010a
        /*0a2e*/ 	.byte	0x3f
	.zero		1


	//   ....[70]....
        /*0a30*/ 	.word	0x00013090
        /*0a34*/ 	.word	0x0000000b
        /*0a38*/ 	.word	0x00022850
        /*0a3c*/ 	.short	0x010a
        /*0a3e*/ 	.byte	0x3f
	.zero		1


	//   ....[71]....
        /*0a40*/ 	.word	0x000130f0
        /*0a44*/ 	.word	0x00000009
        /*0a48*/ 	.word	0x00022830
        /*0a4c*/ 	.short	0x010a
        /*0a4e*/ 	.byte	0x3f
	.zero		1


	//   ....[72]....
        /*0a50*/ 	.word	0x00013150
        /*0a54*/ 	.word	0x0000000d
        /*0a58*/ 	.word	0x00022850
        /*0a5c*/ 	.short	0x010a
        /*0a5e*/ 	.byte	0x3f
	.zero		1


	//   ....[73]....
        /*0a60*/ 	.word	0x000131b0
        /*0a64*/ 	.word	0x00000004
        /*0a68*/ 	.word	0x00022830
        /*0a6c*/ 	.short	0x010a
        /*0a6e*/ 	.byte	0x3f
	.zero		1


	//   ....[74]....
        /*0a70*/ 	.word	0x00013210
        /*0a74*/ 	.word	0x0000000a
        /*0a78*/ 	.word	0x00022850
        /*0a7c*/ 	.short	0x010a
        /*0a7e*/ 	.byte	0x3f
	.zero		1


	//   ....[75]....
        /*0a80*/ 	.word	0x00013270
        /*0a84*/ 	.word	0x00000009
        /*0a88*/ 	.word	0x00022830
        /*0a8c*/ 	.short	0x010a
        /*0a8e*/ 	.byte	0x3f
	.zero		1


	//   ....[76]....
        /*0a90*/ 	.word	0x000132d0
        /*0a94*/ 	.word	0x0000000d
        /*0a98*/ 	.word	0x00022850
        /*0a9c*/ 	.short	0x010a
        /*0a9e*/ 	.byte	0x3f
	.zero		1


	//   ....[77]....
        /*0aa0*/ 	.word	0x000133b0
        /*0aa4*/ 	.word	0x00000003
        /*0aa8*/ 	.word	0x00022840
        /*0aac*/ 	.short	0x010a
        /*0aae*/ 	.byte	0x3f
	.zero		1


	//   ....[78]....
        /*0ab0*/ 	.word	0x00014420
        /*0ab4*/ 	.word	0x00000003
        /*0ab8*/ 	.word	0x00022820
        /*0abc*/ 	.short	0x010a
        /*0abe*/ 	.byte	0x3f
	.zero		1


	//   ....[79]....
        /*0ac0*/ 	.word	0x00014480
        /*0ac4*/ 	.word	0x00000003
        /*0ac8*/ 	.word	0x00022860
        /*0acc*/ 	.short	0x010a
        /*0ace*/ 	.byte	0x3f
	.zero		1


	//   ....[80]....
        /*0ad0*/ 	.word	0x00014e80
        /*0ad4*/ 	.word	0x00000020
        /*0ad8*/ 	.word	0x00022840
        /*0adc*/ 	.short	0x010a
        /*0ade*/ 	.byte	0x3f
	.zero		1


	//   ....[81]....
        /*0ae0*/ 	.word	0x00015510
        /*0ae4*/ 	.word	0x00000020
        /*0ae8*/ 	.word	0x00022860
        /*0aec*/ 	.short	0x010a
        /*0aee*/ 	.byte	0x3f
	.zero		1


	//   ....[82]....
        /*0af0*/ 	.word	0x00015c90
        /*0af4*/ 	.word	0x00000004
        /*0af8*/ 	.word	0x00022820
        /*0afc*/ 	.short	0x010a
        /*0afe*/ 	.byte	0x3f
	.zero		1


	//   ....[83]....
        /*0b00*/ 	.word	0x00015e00
        /*0b04*/ 	.word	0x00000005
        /*0b08*/ 	.word	0x00022840
        /*0b0c*/ 	.short	0x010a
        /*0b0e*/ 	.byte	0x3f
	.zero		1


	//   ....[84]....
        /*0b10*/ 	.word	0x00015e50
        /*0b14*/ 	.word	0x00000015
        /*0b18*/ 	.word	0x00022840
        /*0b1c*/ 	.short	0x010a
        /*0b1e*/ 	.byte	0x3f
	.zero		1


	//   ....[85]....
        /*0b20*/ 	.word	0x00015ea0
        /*0b24*/ 	.word	0x00000005
        /*0b28*/ 	.word	0x00022860
        /*0b2c*/ 	.short	0x010a
        /*0b2e*/ 	.byte	0x3f
	.zero		1


	//----- nvinfo : EIATTR_NUM_MBARRIERS
	.align		4
.L_1284:
        /*0b30*/ 	.byte	0x03, 0x38
        /*0b32*/ 	.short	0x0016


	//----- nvinfo : EIATTR_EXIT_INSTR_OFFSETS
	.align		4
        /*0b34*/ 	.byte	0x04, 0x1c
        /*0b36*/ 	.short	(.L_1286 - .L_1285)


	//   ....[0]....
.L_1285:
        /*0b38*/ 	.word	0x00012fb0


	//----- nvinfo : EIATTR_MAX_THREADS
	.align		4
.L_1286:
        /*0b3c*/ 	.byte	0x04, 0x05
        /*0b3e*/ 	.short	(.L_1288 - .L_1287)
.L_1287:
        /*0b40*/ 	.word	0x00000180
        /*0b44*/ 	.word	0x00000001
        /*0b48*/ 	.word	0x00000001


	//----- nvinfo : EIATTR_CRS_STACK_SIZE
	.align		4
.L_1288:
        /*0b4c*/ 	.byte	0x04, 0x1e
        /*0b4e*/ 	.short	(.L_1290 - .L_1289)
.L_1289:
        /*0b50*/ 	.word	0x00000000


	//----- nvinfo : EIATTR_CBANK_PARAM_SIZE
	.align		4
.L_1290:
        /*0b54*/ 	.byte	0x03, 0x19
        /*0b56*/ 	.short	0x0a70


	//----- nvinfo : EIATTR_PARAM_CBANK
	.align		4
        /*0b58*/ 	.byte	0x04, 0x0a
        /*0b5a*/ 	.short	(.L_1292 - .L_1291)
	.align		4
.L_1291:
        /*0b5c*/ 	.word	index@(.nv.constant0._ZN7cutlass13device_kernelIN5flash11enable_sm90INS1_16FlashAttnFwdSm90INS1_25CollectiveMainloopFwdSm90ILi2EN4cute5tupleIJNS5_1CILi1EEES8_S8_EEENS6_IJNS7_ILi128EEENS7_ILi96EEENS7_ILi64EEEEEELi256ENS_10bfloat16_tEfNS_4arch4Sm90ELb0ELb1ELb0ELb0ELb1ELb0ELb0ELb1ELb0ELb1ELb1ELb0EEENS1_21CollectiveEpilogueFwdINS6_IJSA_NS7_ILi256EEESB_EEES9_SE_SG_Li256ELb0ELb1ELb1ELb0EEENS1_19SingleTileSchedulerILb0ELb1ELb1ELi128EEEEEEEEEvNT_6ParamsE)
        /*0b60*/ 	.short	0x0210
        /*0b62*/ 	.short	0x0a70


	//----- nvinfo : EIATTR_SW_WAR
	.align		4
.L_1292:
        /*0b64*/ 	.byte	0x04, 0x36
        /*0b66*/ 	.short	(.L_1294 - .L_1293)
.L_1293:
        /*0b68*/ 	.word	0x00000008
.L_1294:


//--------------------- .nv.info._ZN7cutlass13device_kernelIN5flash11enable_sm90INS1_16FlashAttnFwdSm90INS1_25CollectiveMainloopFwdSm90ILi2EN4cute5tupleIJNS5_1CILi1EEES8_S8_EEENS6_IJNS7_ILi128EEENS7_ILi96EEENS7_ILi64EEEEEELi256ENS_10bfloat16_tEfNS_4arch4Sm90ELb0ELb1ELb0ELb0ELb1ELb0ELb1ELb1ELb0ELb1ELb1ELb0EEENS1_21CollectiveEpilogueFwdINS6_IJSA_NS7_ILi256EEESB_EEES9_SE_SG_Li256ELb0ELb1ELb1ELb0EEENS1_19SingleTileSchedulerILb0ELb1ELb1ELi128EEEEEEEEEvNT_6ParamsE --------------------------
	.section	.nv.info._ZN7cutlass13device_kernelIN5flash11enable_sm90INS1_16FlashAttnFwdSm90INS1_25CollectiveMainloopFwdSm90ILi2EN4cute5tupleIJNS5_1CILi1EEES8_S8_EEENS6_IJNS7_ILi128EEENS7_ILi96EEENS7_ILi64EEEEEELi256ENS_10bfloat16_tEfNS_4arch4Sm90ELb0ELb1ELb0ELb0ELb1ELb0ELb1ELb1ELb0ELb1ELb1ELb0EEENS1_21CollectiveEpilogueFwdINS6_IJSA_NS7_ILi256EEESB_EEES9_SE_SG_Li256ELb0ELb1ELb1ELb0EEENS1_19SingleTileSchedulerILb0ELb1ELb1ELi128EEEEEEEEEvNT_6ParamsE,"",@"SHT_CUDA_INFO"
	.sectionflags	@""
	.align	4


	//----- nvinfo : EIATTR_CUDA_API_VERSION
	.align		4
        /*0000*/ 	.byte	0x04, 0x37
        /*0002*/ 	.short	(.L_1296 - .L_1295)
.L_1295:
        /*0004*/ 	.word	0x00000082


	//----- nvinfo : EIATTR_KPARAM_INFO
	.align		4
.L_1296:
        /*0008*/ 	.byte	0x04, 0x17
        /*000a*/ 	.short	(.L_1298 - .L_1297)
.L_1297:
        /*000c*/ 	.word	0x00000000
        /*0010*/ 	.short	0x0000
        /*0012*/ 	.short	0x0070
        /*0014*/ 	.byte	0x00, 0xf0, 0x01, 0x2c


	//----- nvinfo : EIATTR_SPARSE_MMA_MASK
	.align		4
.L_1298:
        /*0018*/ 	.byte	0x03, 0x50
        /*001a*/ 	.short	0x0000


	//----- nvinfo : EIATTR_MAXREG_COUNT
	.align		4
        /*001c*/ 	.byte	0x03, 0x1b
        /*001e*/ 	.short	0x00a8


	//----- nvinfo : EIATTR_NUM_BARRIERS
	.align		4
        /*0020*/ 	.byte	0x02, 0x4c
        /*0022*/ 	.byte	0x10
	.zero		1


	//----- nvinfo : EIATTR_EXTERNS
	.align		4
        /*0024*/ 	.byte	0x04, 0x0f
        /*0026*/ 	.short	(.L_1300 - .L_1299)


	//   ....[0]....
	.align		4
.L_1299:
        /*0028*/ 	.word	index@(__assertfail)


	//----- nvinfo : EIATTR_ANNOTATIONS
	.align		4
.L_1300:
        /*002c*/ 	.byte	0x04, 0x55
        /*002e*/ 	.short	(.L_1302 - .L_1301)


	//   ....[0]....
.L_1301:
        /* <DEDUP_REMOVED lines=1827> */


	//----- nvinfo : EIATTR_MERCURY_ISA_VERSION
	.align		4
.L_1302:
        /*7250*/ 	.byte	0x03, 0x5f
        /*7252*/ 	.short	0x0101


	//----- nvinfo : EIATTR_INT_WARP_WIDE_INSTR_OFFSETS
	.align		4
        /*7254*/ 	.byte	0x04, 0x31
        /*7256*/ 	.short	(.L_1304 - .L_1303)


	//   ....[0]....
.L_1303:
        /*7258*/ 	.word	0x000000c0


	//   ....[1]....
        /*725c*/ 	.word	0x000000d0


	//   ....[2]....
        /*7260*/ 	.word	0x000000e0


	//   ....[3]....
        /*7264*/ 	.word	0x00000180


	//----- nvinfo : EIATTR_COOP_GROUP_MASK_REGIDS
	.align		4
.L_1304:
        /*7268*/ 	.byte	0x04, 0x29
        /*726a*/ 	.short	(.L_1306 - .L_1305)


	//   ....[0]....
.L_1305:
        /*726c*/ 	.word	0xffffffff


	//   ....[1]....
        /*7270*/ 	.word	0xffffffff


	//   ....[2]....
        /*7274*/ 	.word	0xffffffff


	//   ....[3]....
        /*7278*/ 	.word	0xffffffff


	//   ....[4]....
        /*727c*/ 	.word	0xffffffff


	//   ....[5]....
        /*7280*/ 	.word	0xffffffff


	//   ....[6]....
        /*7284*/ 	.word	0xffffffff


	//   ....[7]....
        /*7288*/ 	.word	0xffffffff


	//   ....[8]....
        /*728c*/ 	.word	0xffffffff


	//   ....[9]....
        /*7290*/ 	.word	0xffffffff


	//   ....[10]....
        /*7294*/ 	.word	0xffffffff


	//   ....[11]....
        /*7298*/ 	.word	0xffffffff


	//   ....[12]....
        /*729c*/ 	.word	0xffffffff


	//   ....[13]....
        /*72a0*/ 	.word	0xffffffff


	//   ....[14]....
        /*72a4*/ 	.word	0xffffffff


	//   ....[15]....
        /*72a8*/ 	.word	0xffffffff


	//   ....[16]....
        /*72ac*/ 	.word	0xffffffff


	//   ....[17]....
        /*72b0*/ 	.word	0xffffffff


	//   ....[18]....
        /*72b4*/ 	.word	0xffffffff


	//   ....[19]....
        /*72b8*/ 	.word	0xffffffff


	//   ....[20]....
        /*72bc*/ 	.word	0xffffffff


	//   ....[21]....
        /*72c0*/ 	.word	0xffffffff


	//   ....[22]....
        /*72c4*/ 	.word	0xffffffff


	//   ....[23]....
        /*72c8*/ 	.word	0xffffffff


	//   ....[24]....
        /*72cc*/ 	.word	0xffffffff


	//   ....[25]....
        /*72d0*/ 	.word	0xffffffff


	//   ....[26]....
        /*72d4*/ 	.word	0xffffffff


	//   ....[27]....
        /*72d8*/ 	.word	0xffffffff


	//   ....[28]....
        /*72dc*/ 	.word	0xffffffff


	//   ....[29]....
        /*72e0*/ 	.word	0xffffffff


	//   ....[30]....
        /*72e4*/ 	.word	0xffffffff


	//   ....[31]....
        /*72e8*/ 	.word	0xffffffff


	//   ....[32]....
        /*72ec*/ 	.word	0xffffffff


	//   ....[33]....
        /*72f0*/ 	.word	0xffffffff


	//   ....[34]....
        /*72f4*/ 	.word	0xffffffff


	//   ....[35]....
        /*72f8*/ 	.word	0xffffffff


	//   ....[36]....
        /*72fc*/ 	.word	0xffffffff


	//   ....[37]....
        /*7300*/ 	.word	0xffffffff


	//   ....[38]....
        /*7304*/ 	.word	0xffffffff


	//   ....[39]....
        /*7308*/ 	.word	0xffffffff


	//   ....[40]....
        /*730c*/ 	.word	0xffffffff


	//   ....[41]....
        /*7310*/ 	.word	0xffffffff


	//   ....[42]....
        /*7314*/ 	.word	0xffffffff


	//   ....[43]....
        /*7318*/ 	.word	0xffffffff


	//   ....[44]....
        /*731c*/ 	.word	0xffffffff


	//   ....[45]....
        /*7320*/ 	.word	0xffffffff


	//   ....[46]....
        /*7324*/ 	.word	0xffffffff


	//   ....[47]....
        /*7328*/ 	.word	0xffffffff


	//   ....[48]....
        /*732c*/ 	.word	0xffffffff


	//   ....[49]....
        /*7330*/ 	.word	0xffffffff


	//   ....[50]....
        /*7334*/ 	.word	0xffffffff


	//   ....[51]....
        /*7338*/ 	.word	0xffffffff


	//   ....[52]....
        /*733c*/ 	.word	0xffffffff


	//   ....[53]....
        /*7340*/ 	.word	0xffffffff


	//   ....[54]....
        /*7344*/ 	.word	0xffffffff


	//   ....[55]....
        /*7348*/ 	.word	0xffffffff


	//   ....[56]....
        /*734c*/ 	.word	0xffffffff


	//   ....[57]....
        /*7350*/ 	.word	0xffffffff


	//   ....[58]....
        /*7354*/ 	.word	0xffffffff


	//   ....[59]....
        /*7358*/ 	.word	0xffffffff


	//   ....[60]....
        /*735c*/ 	.word	0xffffffff


	//   ....[61]....
        /*7360*/ 	.word	0xffffffff


	//   ....[62]....
        /*7364*/ 	.word	0xffffffff


	//   ....[63]....
        /*7368*/ 	.word	0xffffffff


	//   ....[64]....
        /*736c*/ 	.word	0xffffffff


	//   ....[65]....
        /*7370*/ 	.word	0xffffffff


	//   ....[66]....
        /*7374*/ 	.word	0xffffffff


	//   ....[67]....
        /*7378*/ 	.word	0xffffffff


	//   ....[68]....
        /*737c*/ 	.word	0xffffffff


	//   ....[69]....
        /*7380*/ 	.word	0xffffffff


	//   ....[70]....
        /*7384*/ 	.word	0xffffffff


	//   ....[71]....
        /*7388*/ 	.word	0xffffffff


	//   ....[72]....
        /*738c*/ 	.word	0xffffffff


	//   ....[73]....
        /*7390*/ 	.word	0xffffffff


	//   ....[74]....
        /*7394*/ 	.word	0xffffffff


	//   ....[75]....
        /*7398*/ 	.word	0xffffffff


	//   ....[76]....
        /*739c*/ 	.word	0xffffffff


	//   ....[77]....
        /*73a0*/ 	.word	0xffffffff


	//   ....[78]....
        /*73a4*/ 	.word	0xffffffff


	//   ....[79]....
        /*73a8*/ 	.word	0xffffffff


	//   ....[80]....
        /*73ac*/ 	.word	0xffffffff


	//   ....[81]....
        /*73b0*/ 	.word	0xffffffff


	//   ....[82]....
        /*73b4*/ 	.word	0xffffffff


	//   ....[83]....
        /*73b8*/ 	.word	0xffffffff


	//   ....[84]....
        /*73bc*/ 	.word	0xffffffff


	//   ....[85]....
        /*73c0*/ 	.word	0xffffffff


	//   ....[86]....
        /*73c4*/ 	.word	0xffffffff


	//   ....[87]....
        /*73c8*/ 	.word	0xffffffff


	//   ....[88]....
        /*73cc*/ 	.word	0xffffffff


	//   ....[89]....
        /*73d0*/ 	.word	0xffffffff


	//   ....[90]....
        /*73d4*/ 	.word	0xffffffff


	//   ....[91]....
        /*73d8*/ 	.word	0xffffffff


	//   ....[92]....
        /*73dc*/ 	.word	0xffffffff


	//   ....[93]....
        /*73e0*/ 	.word	0xffffffff


	//   ....[94]....
        /*73e4*/ 	.word	0xffffffff


	//   ....[95]....
        /*73e8*/ 	.word	0xffffffff


	//   ....[96]....
        /*73ec*/ 	.word	0xffffffff


	//   ....[97]....
        /*73f0*/ 	.word	0xffffffff


	//   ....[98]....
        /*73f4*/ 	.word	0xffffffff


	//   ....[99]....
        /*73f8*/ 	.word	0xffffffff


	//   ....[100]....
        /*73fc*/ 	.word	0xffffffff


	//   ....[101]....
        /*7400*/ 	.word	0xffffffff


	//   ....[102]....
        /*7404*/ 	.word	0xffffffff


	//   ....[103]....
        /*7408*/ 	.word	0xffffffff


	//   ....[104]....
        /*740c*/ 	.word	0xffffffff


	//   ....[105]....
        /*7410*/ 	.word	0xffffffff


	//   ....[106]....
        /*7414*/ 	.word	0xffffffff


	//   ....[107]....
        /*7418*/ 	.word	0xffffffff


	//   ....[108]....
        /*741c*/ 	.word	0xffffffff


	//   ....[109]....
        /*7420*/ 	.word	0xffffffff


	//   ....[110]....
        /*7424*/ 	.word	0xffffffff


	//   ....[111]....
        /*7428*/ 	.word	0xffffffff


	//   ....[112]....
        /*742c*/ 	.word	0xffffffff


	//   ....[113]....
        /*7430*/ 	.word	0xffffffff


	//   ....[114]....
        /*7434*/ 	.word	0xffffffff


	//   ....[115]....
        /*7438*/ 	.word	0xffffffff


	//   ....[116]....
        /*743c*/ 	.word	0xffffffff


	//   ....[117]....
        /*7440*/ 	.word	0x0500000f


	//   ....[118]....
        /*7444*/ 	.word	0x0500000f


	//   ....[119]....
        /*7448*/ 	.word	0x0500000f


	//   ....[120]....
        /*744c*/ 	.word	0x0500000f


	//   ....[121]....
        /*7450*/ 	.word	0x0500000f


	//   ....[122]....
        /*7454*/ 	.word	0x0500000f


	//   ....[123]....
        /*7458*/ 	.word	0x0500000f


	//   ....[124]....
        /*745c*/ 	.word	0x0500000f


	//   ....[125]....
        /*7460*/ 	.word	0x0500000f


	//   ....[126]....
        /*7464*/ 	.word	0x0500000f


	//   ....[127]....
        /*7468*/ 	.word	0x0500000f


	//   ....[128]....
        /*746c*/ 	.word	0x0500000f


	//   ....[129]....
        /*7470*/ 	.word	0x0500000f


	//   ....[130]....
        /*7474*/ 	.word	0x0500000f


	//   ....[131]....
        /*7478*/ 	.word	0x0500000f


	//   ....[132]....
        /*747c*/ 	.word	0x0500000f


	//   ....[133]....
        /*7480*/ 	.word	0x0500000f


	//   ....[134]....
        /*7484*/ 	.word	0x0500000f


	//   ....[135]....
        /*7488*/ 	.word	0x0500000f


	//   ....[136]....
        /*748c*/ 	.word	0x0500000f


	//   ....[137]....
        /*7490*/ 	.word	0x0500000f


	//   ....[138]....
        /*7494*/ 	.word	0x0500000f


	//   ....[139]....
        /*7498*/ 	.word	0x0500000f


	//   ....[140]....
        /*749c*/ 	.word	0x0500000f


	//   ....[141]....
        /*74a0*/ 	.word	0x0500000f


	//   ....[142]....
        /*74a4*/ 	.word	0x0500000f


	//   ....[143]....
        /*74a8*/ 	.word	0x0500000f


	//   ....[144]....
        /*74ac*/ 	.word	0x0500000f


	//   ....[145]....
        /*74b0*/ 	.word	0x0500000f


	//   ....[146]....
        /*74b4*/ 	.word	0x0500000f


	//   ....[147]....
        /*74b8*/ 	.word	0x0500000f


	//   ....[148]....
        /*74bc*/ 	.word	0x0500000f


	//   ....[149]....
        /*74c0*/ 	.word	0x0500000f


	//   ....[150]....
        /*74c4*/ 	.word	0x0500000f


	//   ....[151]....
        /*74c8*/ 	.word	0x0500000f


	//   ....[152]....
        /*74cc*/ 	.word	0x0500000f


	//   ....[153]....
        /*74d0*/ 	.word	0x0500000f


	//   ....[154]....
        /*74d4*/ 	.word	0x0500000f


	//   ....[155]....
        /*74d8*/ 	.word	0x0500000f


	//   ....[156]....
        /*74dc*/ 	.word	0x0500000f


	//   ....[157]....
        /*74e0*/ 	.word	0x0500000f


	//   ....[158]....
        /*74e4*/ 	.word	0x0500000f


	//   ....[159]....
        /*74e8*/ 	.word	0x0500000f


	//   ....[160]....
        /*74ec*/ 	.word	0x0500000f


	//   ....[161]....
        /*74f0*/ 	.word	0x0500000f


	//   ....[162]....
        /*74f4*/ 	.word	0x0500000f


	//   ....[163]....
        /*74f8*/ 	.word	0x0500000f


	//   ....[164]....
        /*74fc*/ 	.word	0x0500000f


	//   ....[165]....
        /*7500*/ 	.word	0x0500000f


	//   ....[166]....
        /*7504*/ 	.word	0x0500000f


	//   ....[167]....
        /*7508*/ 	.word	0x0500000f


	//   ....[168]....
        /*750c*/ 	.word	0x0500000f


	//   ....[169]....
        /*7510*/ 	.word	0x0500000f


	//   ....[170]....
        /*7514*/ 	.word	0x0500000f


	//   ....[171]....
        /*7518*/ 	.word	0x0500000f


	//   ....[172]....
        /*751c*/ 	.word	0x0500000f


	//   ....[173]....
        /*7520*/ 	.word	0x0500000f


	//   ....[174]....
        /*7524*/ 	.word	0x0500000f


	//   ....[175]....
        /*7528*/ 	.word	0x0500000f


	//   ....[176]....
        /*752c*/ 	.word	0x0500000f


	//   ....[177]....
        /*7530*/ 	.word	0x0500000f


	//   ....[178]....
        /*7534*/ 	.word	0x0500000f


	//   ....[179]....
        /*7538*/ 	.word	0x0500000f


	//   ....[180]....
        /*753c*/ 	.word	0x0500000f


	//   ....[181]....
        /*7540*/ 	.word	0x0500000f


	//   ....[182]....
        /*7544*/ 	.word	0x0500000f


	//   ....[183]....
        /*7548*/ 	.word	0x0500000f


	//   ....[184]....
        /*754c*/ 	.word	0x0500000f


	//   ....[185]....
        /*7550*/ 	.word	0x0500000f


	//   ....[186]....
        /*7554*/ 	.word	0x0500000f


	//   ....[187]....
        /*7558*/ 	.word	0x0500000f


	//   ....[188]....
        /*755c*/ 	.word	0x0500000f


	//   ....[189]....
        /*7560*/ 	.word	0x0500000f


	//   ....[190]....
        /*7564*/ 	.word	0x0500000f


	//   ....[191]....
        /*7568*/ 	.word	0x0500000f


	//   ....[192]....
        /*756c*/ 	.word	0x0500000f


	//   ....[193]....
        /*7570*/ 	.word	0x0500000f


	//   ....[194]....
        /*7574*/ 	.word	0x0500000f


	//   ....[195]....
        /*7578*/ 	.word	0x0500000f


	//   ....[196]....
        /*757c*/ 	.word	0x0500000f


	//   ....[197]....
        /*7580*/ 	.word	0x0500000f


	//   ....[198]....
        /*7584*/ 	.word	0x0500000f


	//   ....[199]....
        /*7588*/ 	.word	0xffffffff


	//   ....[200]....
        /*758c*/ 	.word	0xffffffff


	//   ....[201]....
        /*7590*/ 	.word	0xffffffff


	//   ....[202]....
        /*7594*/ 	.word	0xffffffff


	//   ....[203]....
        /*7598*/ 	.word	0xffffffff


	//   ....[204]....
        /*759c*/ 	.word	0xffffffff


	//----- nvinfo : EIATTR_COOP_GROUP_INSTR_OFFSETS
	.align		4
.L_1306:
        /*75a0*/ 	.byte	0x04, 0x28
        /*75a2*/ 	.short	(.L_1308 - .L_1307)


	//   ....[0]....
.L_1307:
        /*75a4*/ 	.word	0x00000080


	//   ....[1]....
        /*75a8*/ 	.word	0x00000090


	//   ....[2]....
        /*75ac*/ 	.word	0x000002f0


	//   ....[3]....
        /*75b0*/ 	.word	0x00000450


	//   ....[4]....
        /*75b4*/ 	.word	0x00000570


	//   ....[5]....
        /*75b8*/ 	.word	0x000006d0


	//   ....[6]....
        /*75bc*/ 	.word	0x00001ba0


	//   ....[7]....
        /*75c0*/ 	.word	0x00003b60


	//   ....[8]....
        /*75c4*/ 	.word	0x00003db0


	//   ....[9]....
        /*75c8*/ 	.word	0x00005370


	//   ....[10]....
        /*75cc*/ 	.word	0x00005400


	//   ....[11]....
        /*75d0*/ 	.word	0x00005780


	//   ....[12]....
        /*75d4*/ 	.word	0x000057a0


	//   ....[13]....
        /*75d8*/ 	.word	0x0000adb0


	//   ....[14]....
        /*75dc*/ 	.word	0x0000ae20


	//   ....[15]....
        /*75e0*/ 	.word	0x0000ae70


	//   ....[16]....
        /*75e4*/ 	.word	0x0000ae90


	//   ....[17]....
        /*75e8*/ 	.word	0x00025480


	//   ....[18]....
        /*75ec*/ 	.word	0x00025690


	//   ....[19]....
        /*75f0*/ 	.word	0x00026650


	//   ....[20]....
        /*75f4*/ 	.word	0x00026780


	//   ....[21]....
        /*75f8*/ 	.word	0x00026890


	//   ....[22]....
        /*75fc*/ 	.word	0x00026900


	//   ....[23]....
        /*7600*/ 	.word	0x0002edb0


	//   ....[24]....
        /*7604*/ 	.word	0x0002edd0


	//   ....[25]....
        /*7608*/ 	.word	0x0002ee30


	//   ....[26]....
        /*760c*/ 	.word	0x0002ee70


	//   ....[27]....
        /*7610*/ 	.word	0x00030240


	//   ....[28]....
        /*7614*/ 	.word	0x00030280


	//   ....[29]....
        /*7618*/ 	.word	0x00030500


	//   ....[30]....
        /*761c*/ 	.word	0x00030540


	//   ....[31]....
        /*7620*/ 	.word	0x00030560


	//   ....[32]....
        /*7624*/ 	.word	0x00030570


	//   ....[33]....
        /*7628*/ 	.word	0x000313a0


	//   ....[34]....
        /*762c*/ 	.word	0x000313b0


	//   ....[35]....
        /*7630*/ 	.word	0x00032590


	//   ....[36]....
        /*7634*/ 	.word	0x00033af0


	//   ....[37]....
        /*7638*/ 	.word	0x00033b10


	//   ....[38]....
        /*763c*/ 	.word	0x00033b30


	//   ....[39]....
        /*7640*/ 	.word	0x00033b50


	//   ....[40]....
        /*7644*/ 	.word	0x00033ba0


	//   ....[41]....
        /*7648*/ 	.word	0x00033bc0


	//   ....[42]....
        /*764c*/ 	.word	0x00033c10


	//   ....[43]....
        /*7650*/ 	.word	0x00033c30


	//   ....[44]....
        /*7654*/ 	.word	0x00033c80


	//   ....[45]....
        /*7658*/ 	.word	0x00033ca0


	//   ....[46]....
        /*765c*/ 	.word	0x00033cf0


	//   ....[47]....
        /*7660*/ 	.word	0x00033d10


	//   ....[48]....
        /*7664*/ 	.word	0x000342d0


	//   ....[49]....
        /*7668*/ 	.word	0x00034320


	//   ....[50]....
        /*766c*/ 	.word	0x00034360


	//   ....[51]....
        /*7670*/ 	.word	0x00034390


	//   ....[52]....
        /*7674*/ 	.word	0x000343d0


	//   ....[53]....
        /*7678*/ 	.word	0x00034470


	//   ....[54]....
        /*767c*/ 	.word	0x000344a0


	//   ....[55]....
        /*7680*/ 	.word	0x00034540


	//   ....[56]....
        /*7684*/ 	.word	0x00034570


	//   ....[57]....
        /*7688*/ 	.word	0x000345d0


	//   ....[58]....
        /*768c*/ 	.word	0x00034600


	//   ....[59]....
        /*7690*/ 	.word	0x00034650


	//   ....[60]....
        /*7694*/ 	.word	0x000346a0


	//   ....[61]....
        /*7698*/ 	.word	0x00034710


	//   ....[62]....
        /*769c*/ 	.word	0x00034750


	//   ....[63]....
        /*76a0*/ 	.word	0x00034780


	//   ....[64]....
        /*76a4*/ 	.word	0x00034da0


	//   ....[65]....
        /*76a8*/ 	.word	0x00034dd0


	//   ....[66]....
        /*76ac*/ 	.word	0x00034e50


	//   ....[67]....
        /*76b0*/ 	.word	0x00034eb0


	//   ....[68]....
        /*76b4*/ 	.word	0x00034ef0


	//   ....[69]....
        /*76b8*/ 	.word	0x00034f20


	//   ....[70]....
        /*76bc*/ 	.word	0x00034fd0


	//   ....[71]....
        /*76c0*/ 	.word	0x00034ff0


	//   ....[72]....
        /*76c4*/ 	.word	0x000350a0


	//   ....[73]....
        /*76c8*/ 	.word	0x000350d0


	//   ....[74]....
        /*76cc*/ 	.word	0x00035170


	//   ....[75]....
        /*76d0*/ 	.word	0x00035190


	//   ....[76]....
        /*76d4*/ 	.word	0x00035230


	//   ....[77]....
        /*76d8*/ 	.word	0x00035260


	//   ....[78]....
        /*76dc*/ 	.word	0x000352f0


	//   ....[79]....
        /*76e0*/ 	.word	0x00035340


	//   ....[80]....
        /*76e4*/ 	.word	0x00035700


	//   ....[81]....
        /*76e8*/ 	.word	0x00035730


	//   ....[82]....
        /*76ec*/ 	.word	0x00035760


	//   ....[83]....
        /*76f0*/ 	.word	0x00035790


	//   ....[84]....
        /*76f4*/ 	.word	0x000357c0


	//   ....[85]....
        /*76f8*/ 	.word	0x00035850


	//   ....[86]....
        /*76fc*/ 	.word	0x00035890


	//   ....[87]....
        /*7700*/ 	.word	0x000358c0


	//   ....[88]....
        /*7704*/ 	.word	0x00035950


	//   ....[89]....
        /*7708*/ 	.word	0x00035980


	//   ....[90]....
        /*770c*/ 	.word	0x00035990


	//   ....[91]....
        /*7710*/ 	.word	0x00035a20


	//   ....[92]....
        /*7714*/ 	.word	0x00036200


	//   ....[93]....
        /*7718*/ 	.word	0x00036220


	//   ....[94]....
        /*771c*/ 	.word	0x00036230


	//   ....[95]....
        /*7720*/ 	.word	0x00036240


	//   ....[96]....
        /*7724*/ 	.word	0x00036260


	//   ....[97]....
        /*7728*/ 	.word	0x00036280


	//   ....[98]....
        /*772c*/ 	.word	0x000362b0


	//   ....[99]....
        /*7730*/ 	.word	0x000362f0


	//   ....[100]....
        /*7734*/ 	.word	0x00036310


	//   ....[101]....
        /*7738*/ 	.word	0x00036340


	//   ....[102]....
        /*773c*/ 	.word	0x00036360


	//   ....[103]....
        /*7740*/ 	.word	0x00036390


	//   ....[104]....
        /*7744*/ 	.word	0x000366f0


	//   ....[105]....
        /*7748*/ 	.word	0x00036710


	//   ....[106]....
        /*774c*/ 	.word	0x00036720


	//   ....[107]....
        /*7750*/ 	.word	0x00036730


	//   ....[108]....
        /*7754*/ 	.word	0x00036740


	//   ....[109]....
        /*7758*/ 	.word	0x00036760


	//   ....[110]....
        /*775c*/ 	.word	0x000367d0


	//   ....[111]....
        /*7760*/ 	.word	0x000367f0


	//   ....[112]....
        /*7764*/ 	.word	0x00036850


	//   ....[113]....
        /*7768*/ 	.word	0x00036860


	//   ....[114]....
        /*776c*/ 	.word	0x000368e0


	//   ....[115]....
        /*7770*/ 	.word	0x00036950


	//   ....[116]....
        /*7774*/ 	.word	0x00036c80


	//   ....[117]....
        /*7778*/ 	.word	0x000371c0


	//   ....[118]....
        /*777c*/ 	.word	0x000372b0


	//   ....[119]....
        /*7780*/ 	.word	0x00037350


	//   ....[120]....
        /*7784*/ 	.word	0x000373b0


	//   ....[121]....
        /*7788*/ 	.word	0x00037470


	//   ....[122]....
        /*778c*/ 	.word	0x000374d0


	//   ....[123]....
        /*7790*/ 	.word	0x00037590


	//   ....[124]....
        /*7794*/ 	.word	0x000375f0


	//   ....[125]....
        /*7798*/ 	.word	0x000376b0


	//   ....[126]....
        /*779c*/ 	.word	0x00037710


	//   ....[127]....
        /*77a0*/ 	.word	0x000377d0


	//   ....[128]....
        /*77a4*/ 	.word	0x00037830


	//   ....[129]....
        /*77a8*/ 	.word	0x000378d0


	//   ....[130]....
        /*77ac*/ 	.word	0x00037970


	//   ....[131]....
        /*77b0*/ 	.word	0x000379d0


	//   ....[132]....
        /*77b4*/ 	.word	0x00037a80


	//   ....[133]....
        /*77b8*/ 	.word	0x00037b60


	//   ....[134]....
        /*77bc*/ 	.word	0x00037c80


	//   ....[135]....
        /*77c0*/ 	.word	0x00037ce0


	//   ....[136]....
        /*77c4*/ 	.word	0x00037df0


	//   ....[137]....
        /*77c8*/ 	.word	0x00037e50


	//   ....[138]....
        /*77cc*/ 	.word	0x00037f70


	//   ....[139]....
        /*77d0*/ 	.word	0x00037fd0


	//   ....[140]....
        /*77d4*/ 	.word	0x000380f0


	//   ....[141]....
        /*77d8*/ 	.word	0x00038150


	//   ....[142]....
        /*77dc*/ 	.word	0x00038240


	//   ....[143]....
        /*77e0*/ 	.word	0x000382b0


	//   ....[144]....
        /*77e4*/ 	.word	0x00038310


	//   ....[145]....
        /*77e8*/ 	.word	0x000383d0


	//   ....[146]....
        /*77ec*/ 	.word	0x00038460


	//   ....[147]....
        /*77f0*/ 	.word	0x00038500


	//   ....[148]....
        /*77f4*/ 	.word	0x00038590


	//   ....[149]....
        /*77f8*/ 	.word	0x00038660


	//   ....[150]....
        /*77fc*/ 	.word	0x00038790


	//   ....[151]....
        /*7800*/ 	.word	0x000387e0


	//   ....[152]....
        /*7804*/ 	.word	0x00038850


	//   ....[153]....
        /*7808*/ 	.word	0x00038940


	//   ....[154]....
        /*780c*/ 	.word	0x00038a70


	//   ....[155]....
        /*7810*/ 	.word	0x00038ac0


	//   ....[156]....
        /*7814*/ 	.word	0x00038b30


	//   ....[157]....
        /*7818*/ 	.word	0x00038c20


	//   ....[158]....
        /*781c*/ 	.word	0x00038d50


	//   ....[159]....
        /*7820*/ 	.word	0x00038da0


	//   ....[160]....
        /*7824*/ 	.word	0x00038e10


	//   ....[161]....
        /*7828*/ 	.word	0x00038ef0


	//   ....[162]....
        /*782c*/ 	.word	0x00039040


	//   ....[163]....
        /*7830*/ 	.word	0x00039120


	//   ....[164]....
        /*7834*/ 	.word	0x00039190


	//   ....[165]....
        /*7838*/ 	.word	0x00039250


	//   ....[166]....
        /*783c*/ 	.word	0x00039330


	//   ....[167]....
        /*7840*/ 	.word	0x000393f0


	//   ....[168]....
        /*7844*/ 	.word	0x000394d0


	//   ....[169]....
        /*7848*/ 	.word	0x00039590


	//   ....[170]....
        /*784c*/ 	.word	0x00039670


	//   ....[171]....
        /*7850*/ 	.word	0x00039730


	//   ....[172]....
        /*7854*/ 	.word	0x00039810


	//   ....[173]....
        /*7858*/ 	.word	0x000398e0


	//   ....[174]....
        /*785c*/ 	.word	0x00039a40


	//   ....[175]....
        /*7860*/ 	.word	0x00039ae0


	//   ....[176]....
        /*7864*/ 	.word	0x00039b40


	//   ....[177]....
        /*7868*/ 	.word	0x00039be0


	//   ....[178]....
        /*786c*/ 	.word	0x00039c40


	//   ....[179]....
        /*7870*/ 	.word	0x00039ce0


	//   ....[180]....
        /*7874*/ 	.word	0x00039d40


	//   ....[181]....
        /*7878*/ 	.word	0x00039de0


	//   ....[182]....
        /*787c*/ 	.word	0x00039e40


	//   ....[183]....
        /*7880*/ 	.word	0x00039ee0


	//   ....[184]....
        /*7884*/ 	.word	0x00039f40


	//   ....[185]....
        /*7888*/ 	.word	0x00039fe0


	//   ....[186]....
        /*788c*/ 	.word	0x0003a0c0


	//   ....[187]....
        /*7890*/ 	.word	0x0003a160


	//   ....[188]....
        /*7894*/ 	.word	0x0003a1d0


	//   ....[189]....
        /*7898*/ 	.word	0x0003a2a0


	//   ....[190]....
        /*789c*/ 	.word	0x0003a300


	//   ....[191]....
        /*78a0*/ 	.word	0x0003a3d0


	//   ....[192]....
        /*78a4*/ 	.word	0x0003a430


	//   ....[193]....
        /*78a8*/ 	.word	0x0003a500


	//   ....[194]....
        /*78ac*/ 	.word	0x0003a560


	//   ....[195]....
        /*78b0*/ 	.word	0x0003a630


	//   ....[196]....
        /*78b4*/ 	.word	0x0003a690


	//   ....[197]....
        /*78b8*/ 	.word	0x0003a760


	//   ....[198]....
        /*78bc*/ 	.word	0x0003a870


	//   ....[199]....
        /*78c0*/ 	.word	0x0003cc80


	//   ....[200]....
        /*78c4*/ 	.word	0x0003cf70


	//   ....[201]....
        /*78c8*/ 	.word	0x0003e210


	//   ....[202]....
        /*78cc*/ 	.word	0x0003e270


	//   ....[203]....
        /*78d0*/ 	.word	0x0003e2d0


	//   ....[204]....
        /*78d4*/ 	.word	0x0003e2f0


	//----- nvinfo : EIATTR_REG_RECONFIG
	.align		4
.L_1308:
        /*78d8*/ 	.byte	0x01, 0x54
	.zero		2


	//----- nvinfo : EIATTR_SYSCALL_OFFSETS
	.align		4
        /*78dc*/ 	.byte	0x04, 0x46
        /*78de*/ 	.short	(.L_1310 - .L_1309)


	//   ....[0]....
.L_1309:
        /*78e0*/ 	.word	0x00001ef0


	//   ....[1]....
        /*78e4*/ 	.word	0x00033150


	//   ....[2]....
        /*78e8*/ 	.word	0x00033290


	//   ....[3]....
        /*78ec*/ 	.word	0x00033380


	//   ....[4]....
        /*78f0*/ 	.word	0x00033f80


	//   ....[5]....
        /*78f4*/ 	.word	0x00034a60


	//----- nvinfo : EIATTR_MBARRIER_INSTR_OFFSETS
	.align		4
.L_1310:
        /*78f8*/ 	.byte	0x04, 0x39
        /*78fa*/ 	.short	(.L_1312 - .L_1311)


	//   ....[0]....
.L_1311:
        /*78fc*/ 	.word	0x00000190
        /*7900*/ 	.word	0x000000ff
        /*7904*/ 	.word	0x00032400
        /*7908*/ 	.short	0x0100
        /*790a*/ 	.byte	0x08
	.zero		1


	//   ....[1]....
        /*790c*/ 	.word	0x000001a0
        /*7910*/ 	.word	0x000000ff
        /*7914*/ 	.word	0x00032410
        /*7918*/ 	.short	0x0100
        /*791a*/ 	.byte	0x08
	.zero		1


	//   ....[2]....
        /*791c*/ 	.word	0x000001b0
        /*7920*/ 	.word	0x000000ff
        /*7924*/ 	.word	0x00032420
        /*7928*/ 	.short	0x0100
        /*792a*/ 	.byte	0x08
	.zero		1


	//   ....[3]....
        /*792c*/ 	.word	0x000002a0
        /*7930*/ 	.word	0x000000ff
        /*7934*/ 	.word	0x00032430
        /*7938*/ 	.short	0x0100
        /*793a*/ 	.byte	0x08
	.zero		1


	//   ....[4]....
        /*793c*/ 	.word	0x000002b0
        /*7940*/ 	.word	0x000000ff
        /*7944*/ 	.word	0x00032440
        /*7948*/ 	.short	0x0100
        /*794a*/ 	.byte	0x08
	.zero		1


	//   ....[5]....
        /*794c*/ 	.word	0x000002c0
        /*7950*/ 	.word	0x000000ff
        /*7954*/ 	.word	0x00032438
        /*7958*/ 	.short	0x0100
        /*795a*/ 	.byte	0x08
	.zero		1


	//   ....[6]....
        /*795c*/ 	.word	0x000002d0
        /*7960*/ 	.word	0x000000ff
        /*7964*/ 	.word	0x00032448
        /*7968*/ 	.short	0x0100
        /*796a*/ 	.byte	0x08
	.zero		1


	//   ....[7]....
        /*796c*/ 	.word	0x00000400
        /*7970*/ 	.word	0x000000ff
        /*7974*/ 	.word	0x00032450
        /*7978*/ 	.short	0x0100
        /*797a*/ 	.byte	0x08
	.zero		1


	//   ....[8]....
        /*797c*/ 	.word	0x00000410
        /*7980*/ 	.word	0x000000ff
        /*7984*/ 	.word	0x00032460
        /*7988*/ 	.short	0x0100
        /*798a*/ 	.byte	0x08
	.zero		1


	//   ....[9]....
        /*798c*/ 	.word	0x00000420
        /*7990*/ 	.word	0x000000ff
        /*7994*/ 	.word	0x00032458
        /*7998*/ 	.short	0x0100
        /*799a*/ 	.byte	0x08
	.zero		1


	//   ....[10]....
        /*799c*/ 	.word	0x00000430
        /*79a0*/ 	.word	0x000000ff
        /*79a4*/ 	.word	0x00032468
        /*79a8*/ 	.short	0x0100
        /*79aa*/ 	.byte	0x08
	.zero		1


	//   ....[11]....
        /*79ac*/ 	.word	0x00000520
        /*79b0*/ 	.word	0x000000ff
        /*79b4*/ 	.word	0x00032470
        /*79b8*/ 	.short	0x0100
        /*79ba*/ 	.byte	0x06
	.zero		1


	//   ....[12]....
        /*79bc*/ 	.word	0x00000530
        /*79c0*/ 	.word	0x000000ff
        /*79c4*/ 	.word	0x00032480
        /*79c8*/ 	.short	0x0100
        /*79ca*/ 	.byte	0x06
	.zero		1


	//   ....[13]....
        /*79cc*/ 	.word	0x00000540
        /*79d0*/ 	.word	0x000000ff
        /*79d4*/ 	.word	0x00032478
        /*79d8*/ 	.short	0x0100
        /*79da*/ 	.byte	0x06
	.zero		1


	//   ....[14]....
        /*79dc*/ 	.word	0x00000550
        /*79e0*/ 	.word	0x000000ff
        /*79e4*/ 	.word	0x00032488
        /*79e8*/ 	.short	0x0100
        /*79ea*/ 	.byte	0x06
	.zero		1


	//   ....[15]....
        /*79ec*/ 	.word	0x00000680
        /*79f0*/ 	.word	0x000000ff
        /*79f4*/ 	.word	0x00032490
        /*79f8*/ 	.short	0x0100
        /*79fa*/ 	.byte	0x08
	.zero		1


	//   ....[16]....
        /*79fc*/ 	.word	0x00000690
        /*7a00*/ 	.word	0x000000ff
        /*7a04*/ 	.word	0x000324a0
        /*7a08*/ 	.short	0x0100
        /*7a0a*/ 	.byte	0x08
	.zero		1


	//   ....[17]....
        /*7a0c*/ 	.word	0x000006a0
        /*7a10*/ 	.word	0x000000ff
        /*7a14*/ 	.word	0x00032498
        /*7a18*/ 	.short	0x0100
        /*7a1a*/ 	.byte	0x08
	.zero		1


	//   ....[18]....
        /*7a1c*/ 	.word	0x000006b0
        /*7a20*/ 	.word	0x000000ff
        /*7a24*/ 	.word	0x000324a8
        /*7a28*/ 	.short	0x0100
        /*7a2a*/ 	.byte	0x08
	.zero		1


	//   ....[19]....
        /*7a2c*/ 	.word	0x000007f0
        /*7a30*/ 	.word	0x000000ff
        /*7a34*/ 	.word	0x000324b0
        /*7a38*/ 	.short	0x0100
        /*7a3a*/ 	.byte	0x08
	.zero		1


	//   ....[20]....
        /*7a3c*/ 	.word	0x00000800
        /*7a40*/ 	.word	0x000000ff
        /*7a44*/ 	.word	0x000324c0
        /*7a48*/ 	.short	0x0100
        /*7a4a*/ 	.byte	0x08
	.zero		1


	//   ....[21]....
        /*7a4c*/ 	.word	0x00000810
        /*7a50*/ 	.word	0x000000ff
        /*7a54*/ 	.word	0x000324b8
        /*7a58*/ 	.short	0x0100
        /*7a5a*/ 	.byte	0x08
	.zero		1


	//   ....[22]....
        /*7a5c*/ 	.word	0x00000820
        /*7a60*/ 	.word	0x000000ff
        /*7a64*/ 	.word	0x000324c8
        /*7a68*/ 	.short	0x0100
        /*7a6a*/ 	.byte	0x08
	.zero		1


	//   ....[23]....
        /*7a6c*/ 	.word	0x00002200
        /*7a70*/ 	.word	0x00000048
        /*7a74*/ 	.word	0x00032400
        /*7a78*/ 	.short	0x010a
        /*7a7a*/ 	.byte	0x3f
	.zero		1


	//   ....[24]....
        /*7a7c*/ 	.word	0x00002600
        /*7a80*/ 	.word	0x00000006
        /*7a84*/ 	.word	0x00000000
        /*7a88*/ 	.short	0x010a
        /*7a8a*/ 	.byte	0x3f
	.zero		1


	//   ....[25]....
        /*7a8c*/ 	.word	0x00002660
        /*7a90*/ 	.word	0x00000006
        /*7a94*/ 	.word	0x00000000
        /*7a98*/ 	.short	0x010a
        /*7a9a*/ 	.byte	0x3f
	.zero		1


	//   ....[26]....
        /*7a9c*/ 	.word	0x00002a10
        /*7aa0*/ 	.word	0x00000048
        /*7aa4*/ 	.word	0x00032410
        /*7aa8*/ 	.short	0x010a
        /*7aaa*/ 	.byte	0x3f
	.zero		1


	//   ....[27]....
        /*7aac*/ 	.word	0x00002b10
        /*7ab0*/ 	.word	0x00000006
        /*7ab4*/ 	.word	0x00000000
        /*7ab8*/ 	.short	0x010a
        /*7aba*/ 	.byte	0x3f
	.zero		1


	//   ....[28]....
        /*7abc*/ 	.word	0x00002b70
        /*7ac0*/ 	.word	0x00000006
        /*7ac4*/ 	.word	0x00000000
        /*7ac8*/ 	.short	0x010a
        /*7aca*/ 	.byte	0x3f
	.zero		1


	//   ....[29]....
        /*7acc*/ 	.word	0x000038c0
        /*7ad0*/ 	.word	0x00000000
        /*7ad4*/ 	.word	0x00000000
        /*7ad8*/ 	.short	0x0101
        /*7ada*/ 	.byte	0x3f
	.zero		1


	//   ....[30]....
        /*7adc*/ 	.word	0x00008a80
        /*7ae0*/ 	.word	0x00000000
        /*7ae4*/ 	.word	0x00000000
        /*7ae8*/ 	.short	0x0101
        /*7aea*/ 	.byte	0x3f
	.zero		1


	//   ....[31]....
        /*7aec*/ 	.word	0x00009220
        /*7af0*/ 	.word	0x00000002
        /*7af4*/ 	.word	0x00000000
        /*7af8*/ 	.short	0x010a
        /*7afa*/ 	.byte	0x3f
	.zero		1


	//   ....[32]....
        /*7afc*/ 	.word	0x000092c0
        /*7b00*/ 	.word	0x00000006
        /*7b04*/ 	.word	0x00000000
        /*7b08*/ 	.short	0x010a
        /*7b0a*/ 	.byte	0x3f
	.zero		1


	//   ....[33]....
        /*7b0c*/ 	.word	0x000096d0
        /*7b10*/ 	.word	0x00000000
        /*7b14*/ 	.word	0x00000000
        /*7b18*/ 	.short	0x010a
        /*7b1a*/ 	.byte	0x3f
	.zero		1


	//   ....[34]....
        /*7b1c*/ 	.word	0x000097a0
        /*7b20*/ 	.word	0x0000000c
        /*7b24*/ 	.word	0x00000000
        /*7b28*/ 	.short	0x010a
        /*7b2a*/ 	.byte	0x3f
	.zero		1


	//   ....[35]....
        /*7b2c*/ 	.word	0x0000a540
        /*7b30*/ 	.word	0x00000000
        /*7b34*/ 	.word	0x00000000
        /*7b38*/ 	.short	0x0101
        /*7b3a*/ 	.byte	0x3f
	.zero		1


	//   ....[36]....
        /*7b3c*/ 	.word	0x00023c70
        /*7b40*/ 	.word	0x00000003
        /*7b44*/ 	.word	0x00000000
        /*7b48*/ 	.short	0x0101
        /*7b4a*/ 	.byte	0x3f
	.zero		1


	//   ....[37]....
        /*7b4c*/ 	.word	0x00023e60
        /*7b50*/ 	.word	0x00000000
        /*7b54*/ 	.word	0x00000000
        /*7b58*/ 	.short	0x010a
        /*7b5a*/ 	.byte	0x3f
	.zero		1


	//   ....[38]....
        /*7b5c*/ 	.word	0x00023f60
        /*7b60*/ 	.word	0x00000004
        /*7b64*/ 	.word	0x00000000
        /*7b68*/ 	.short	0x010a
        /*7b6a*/ 	.byte	0x3f
	.zero		1


	//   ....[39]....
        /*7b6c*/ 	.word	0x000243a0
        /*7b70*/ 	.word	0x00000005
        /*7b74*/ 	.word	0x00000000
        /*7b78*/ 	.short	0x010a
        /*7b7a*/ 	.byte	0x3f
	.zero		1


	//   ....[40]....
        /*7b7c*/ 	.word	0x000244a0
        /*7b80*/ 	.word	0x00000002
        /*7b84*/ 	.word	0x00000000
        /*7b88*/ 	.short	0x010a
        /*7b8a*/ 	.byte	0x3f
	.zero		1


	//   ....[41]....
        /*7b8c*/ 	.word	0x00025200
        /*7b90*/ 	.word	0x00000002
        /*7b94*/ 	.word	0x00000000
        /*7b98*/ 	.short	0x0101
        /*7b9a*/ 	.byte	0x3f
	.zero		1


	//   ....[42]....
        /*7b9c*/ 	.word	0x0002e970
        /*7ba0*/ 	.word	0x00000003
        /*7ba4*/ 	.word	0x00000000
        /*7ba8*/ 	.short	0x0101
        /*7baa*/ 	.byte	0x3f
	.zero		1


	//   ....[43]....
        /*7bac*/ 	.word	0x0002fdf0
        /*7bb0*/ 	.word	0x000000ff
        /*7bb4*/ 	.word	0x00000000
        /*7bb8*/ 	.short	0x0101
        /*7bba*/ 	.byte	0x04
	.zero		1


	//   ....[44]....
        /*7bbc*/ 	.word	0x00033880
        /*7bc0*/ 	.word	0x000000ff
        /*7bc4*/ 	.word	0x00032440
        /*7bc8*/ 	.short	0x010a
        /*7bca*/ 	.byte	0x2e
	.zero		1


	//   ....[45]....
        /*7bcc*/ 	.word	0x00033db0
        /*7bd0*/ 	.word	0x000000ff
        /*7bd4*/ 	.word	0x00032430
        /*7bd8*/ 	.short	0x0107
        /*7bda*/ 	.byte	0x2e
	.zero		1


	//   ....[46]....
        /*7bdc*/ 	.word	0x00033e20
        /*7be0*/ 	.word	0x000000ff
        /*7be4*/ 	.word	0x00032430
        /*7be8*/ 	.short	0x0101
        /*7bea*/ 	.byte	0x2e
	.zero		1


	//   ....[47]....
        /*7bec*/ 	.word	0x000348e0
        /*7bf0*/ 	.word	0x000000ff
        /*7bf4*/ 	.word	0x00032400
        /*7bf8*/ 	.short	0x0107
        /*7bfa*/ 	.byte	0x2e
	.zero		1


	//   ....[48]....
        /*7bfc*/ 	.word	0x00034930
        /*7c00*/ 	.word	0x000000ff
        /*7c04*/ 	.word	0x00032400
        /*7c08*/ 	.short	0x0101
        /*7c0a*/ 	.byte	0x2e
	.zero		1


	//   ....[49]....
        /*7c0c*/ 	.word	0x00035430
        /*7c10*/ 	.word	0x000000ff
        /*7c14*/ 	.word	0x00032410
        /*7c18*/ 	.short	0x0107
        /*7c1a*/ 	.byte	0x2e
	.zero		1


	//   ....[50]....
        /*7c1c*/ 	.word	0x00035490
        /*7c20*/ 	.word	0x000000ff
        /*7c24*/ 	.word	0x00032410
        /*7c28*/ 	.short	0x0101
        /*7c2a*/ 	.byte	0x2e
	.zero		1


	//   ....[51]....
        /*7c2c*/ 	.word	0x000354a0
        /*7c30*/ 	.word	0x000000ff
        /*7c34*/ 	.word	0x00032420
        /*7c38*/ 	.short	0x010a
        /*7c3a*/ 	.byte	0x2e
	.zero		1


	//   ....[52]....
        /*7c3c*/ 	.word	0x000354f0
        /*7c40*/ 	.word	0x000000ff
        /*7c44*/ 	.word	0x00032460
        /*7c48*/ 	.short	0x010a
        /*7c4a*/ 	.byte	0x2e
	.zero		1


	//   ....[53]....
        /*7c4c*/ 	.word	0x00035c20
        /*7c50*/ 	.word	0x000000ff
        /*7c54*/ 	.word	0x00032450
        /*7c58*/ 	.short	0x0107
        /*7c5a*/ 	.byte	0x2e
	.zero		1


	//   ....[54]....
        /*7c5c*/ 	.word	0x00035ca0
        /*7c60*/ 	.word	0x000000ff
        /*7c64*/ 	.word	0x00032450
        /*7c68*/ 	.short	0x0101
        /*7c6a*/ 	.byte	0x2e
	.zero		1


	//   ....[55]....
        /*7c6c*/ 	.word	0x00036000
        /*7c70*/ 	.word	0x00000013
        /*7c74*/ 	.word	0x00032440
        /*7c78*/ 	.short	0x010a
        /*7c7a*/ 	.byte	0x3f
	.zero		1


	//   ....[56]....
        /*7c7c*/ 	.word	0x00036430
        /*7c80*/ 	.word	0x00000013
        /*7c84*/ 	.word	0x00032430
        /*7c88*/ 	.short	0x0107
        /*7c8a*/ 	.byte	0x3f
	.zero		1


	//   ....[57]....
        /*7c8c*/ 	.word	0x000364e0
        /*7c90*/ 	.word	0x00000013
        /*7c94*/ 	.word	0x00032430
        /*7c98*/ 	.short	0x0101
        /*7c9a*/ 	.byte	0x3f
	.zero		1


	//   ....[58]....
        /*7c9c*/ 	.word	0x00036510
        /*7ca0*/ 	.word	0x00000013
        /*7ca4*/ 	.word	0x00032460
        /*7ca8*/ 	.short	0x010a
        /*7caa*/ 	.byte	0x3f
	.zero		1


	//   ....[59]....
        /*7cac*/ 	.word	0x00036a50
        /*7cb0*/ 	.word	0x00000013
        /*7cb4*/ 	.word	0x00032450
        /*7cb8*/ 	.short	0x0107
        /*7cba*/ 	.byte	0x3f
	.zero		1


	//   ....[60]....
        /*7cbc*/ 	.word	0x00036b10
        /*7cc0*/ 	.word	0x00000013
        /*7cc4*/ 	.word	0x00032450
        /*7cc8*/ 	.short	0x0101
        /*7cca*/ 	.byte	0x3f
	.zero		1


	//   ....[61]....
        /*7ccc*/ 	.word	0x00036c00
        /*7cd0*/ 	.word	0x00000004
        /*7cd4*/ 	.word	0x00032420
        /*7cd8*/ 	.short	0x010a
        /*7cda*/ 	.byte	0x3f
	.zero		1


	//   ....[62]....
        /*7cdc*/ 	.word	0x00036d70
        /*7ce0*/ 	.word	0x00000005
        /*7ce4*/ 	.word	0x00032440
        /*7ce8*/ 	.short	0x010a
        /*7cea*/ 	.byte	0x3f
	.zero		1


	//   ....[63]....
        /*7cec*/ 	.word	0x00036e10
        /*7cf0*/ 	.word	0x00000011
        /*7cf4*/ 	.word	0x00032440
        /*7cf8*/ 	.short	0x010a
        /*7cfa*/ 	.byte	0x3f
	.zero		1


	//   ....[64]....
        /*7cfc*/ 	.word	0x00036e50
        /*7d00*/ 	.word	0x00000005
        /*7d04*/ 	.word	0x00032460
        /*7d08*/ 	.short	0x010a
        /*7d0a*/ 	.byte	0x3f
	.zero		1


	//   ....[65]....
        /*7d0c*/ 	.word	0x00036e90
        /*7d10*/ 	.word	0x00000011
        /*7d14*/ 	.word	0x00032460
        /*7d18*/ 	.short	0x010a
        /*7d1a*/ 	.byte	0x3f
	.zero		1


	//   ....[66]....
        /*7d1c*/ 	.word	0x00036ef0
        /*7d20*/ 	.word	0x00000048
        /*7d24*/ 	.word	0x00032400
        /*7d28*/ 	.short	0x010a
        /*7d2a*/ 	.byte	0x3f
	.zero		1


	//   ....[67]....
        /*7d2c*/ 	.word	0x00036f40
        /*7d30*/ 	.word	0x00000006
        /*7d34*/ 	.word	0x00000000
        /*7d38*/ 	.short	0x010a
        /*7d3a*/ 	.byte	0x3f
	.zero		1


	//   ....[68]....
        /*7d3c*/ 	.word	0x00036f90
        /*7d40*/ 	.word	0x00000048
        /*7d44*/ 	.word	0x00032410
        /*7d48*/ 	.short	0x010a
        /*7d4a*/ 	.byte	0x3f
	.zero		1


	//   ....[69]....
        /*7d4c*/ 	.word	0x00036fe0
        /*7d50*/ 	.word	0x00000006
        /*7d54*/ 	.word	0x00000000
        /*7d58*/ 	.short	0x010a
        /*7d5a*/ 	.byte	0x3f
	.zero		1


	//   ....[70]....
        /*7d5c*/ 	.word	0x00037030
        /*7d60*/ 	.word	0x00000006
        /*7d64*/ 	.word	0x00000000
        /*7d68*/ 	.short	0x010a
        /*7d6a*/ 	.byte	0x3f
	.zero		1


	//   ....[71]....
        /*7d6c*/ 	.word	0x00037080
        /*7d70*/ 	.word	0x0000000c
        /*7d74*/ 	.word	0x00000000
        /*7d78*/ 	.short	0x010a
        /*7d7a*/ 	.byte	0x3f
	.zero		1


	//   ....[72]....
        /*7d7c*/ 	.word	0x000370d0
        /*7d80*/ 	.word	0x00000004
        /*7d84*/ 	.word	0x00000000
        /*7d88*/ 	.short	0x010a
        /*7d8a*/ 	.byte	0x3f
	.zero		1


	//   ....[73]....
        /*7d8c*/ 	.word	0x00037120
        /*7d90*/ 	.word	0x00000002
        /*7d94*/ 	.word	0x00000000
        /*7d98*/ 	.short	0x010a
        /*7d9a*/ 	.byte	0x3f
	.zero		1


	//   ....[74]....
        /*7d9c*/ 	.word	0x00037200
        /*7da0*/ 	.word	0x00000003
        /*7da4*/ 	.word	0x00032440
        /*7da8*/ 	.short	0x010a
        /*7daa*/ 	.byte	0x3f
	.zero		1


	//   ....[75]....
        /*7dac*/ 	.word	0x00038f30
        /*7db0*/ 	.word	0x00000003
        /*7db4*/ 	.word	0x00032420
        /*7db8*/ 	.short	0x010a
        /*7dba*/ 	.byte	0x3f
	.zero		1


	//   ....[76]....
        /*7dbc*/ 	.word	0x00038f90
        /*7dc0*/ 	.word	0x00000003
        /*7dc4*/ 	.word	0x00032460
        /*7dc8*/ 	.short	0x010a
        /*7dca*/ 	.byte	0x3f
	.zero		1


	//   ....[77]....
        /*7dcc*/ 	.word	0x00039990
        /*7dd0*/ 	.word	0x00000013
        /*7dd4*/ 	.word	0x00032440
        /*7dd8*/ 	.short	0x010a
        /*7dda*/ 	.byte	0x3f
	.zero		1


	//   ....[78]....
        /*7ddc*/ 	.word	0x0003a010
        /*7de0*/ 	.word	0x00000013
        /*7de4*/ 	.word	0x00032460
        /*7de8*/ 	.short	0x010a
        /*7dea*/ 	.byte	0x3f
	.zero		1


	//   ....[79]....
        /*7dec*/ 	.word	0x0003a790
        /*7df0*/ 	.word	0x00000004
        /*7df4*/ 	.word	0x00032420
        /*7df8*/ 	.short	0x010a
        /*7dfa*/ 	.byte	0x3f
	.zero		1


	//   ....[80]....
        /*7dfc*/ 	.word	0x0003a930
        /*7e00*/ 	.word	0x00000005
        /*7e04*/ 	.word	0x00032440
        /*7e08*/ 	.short	0x010a
        /*7e0a*/ 	.byte	0x3f
	.zero		1


	//   ....[81]....
        /*7e0c*/ 	.word	0x0003a980
        /*7e10*/ 	.word	0x00000011
        /*7e14*/ 	.word	0x00032440
        /*7e18*/ 	.short	0x010a
        /*7e1a*/ 	.byte	0x3f
	.zero		1


	//   ....[82]....
        /*7e1c*/ 	.word	0x0003a9d0
        /*7e20*/ 	.word	0x00000005
        /*7e24*/ 	.word	0x00032460
        /*7e28*/ 	.short	0x010a
        /*7e2a*/ 	.byte	0x3f
	.zero		1


	//   ....[83]....
        /*7e2c*/ 	.word	0x0003ad90
        /*7e30*/ 	.word	0x00000000
        /*7e34*/ 	.word	0x00000000
        /*7e38*/ 	.short	0x010a
        /*7e3a*/ 	.byte	0x3f
	.zero		1


	//   ....[84]....
        /*7e3c*/ 	.word	0x0003aed0
        /*7e40*/ 	.word	0x0000000b
        /*7e44*/ 	.word	0x00000000
        /*7e48*/ 	.short	0x010a
        /*7e4a*/ 	.byte	0x3f
	.zero		1


	//   ....[85]....
        /*7e4c*/ 	.word	0x0003b530
        /*7e50*/ 	.word	0x00000000
        /*7e54*/ 	.word	0x00000000
        /*7e58*/ 	.short	0x010a
        /*7e5a*/ 	.byte	0x3f
	.zero		1


	//   ....[86]....
        /*7e5c*/ 	.word	0x0003b670
        /*7e60*/ 	.word	0x0000000b
        /*7e64*/ 	.word	0x00000000
        /*7e68*/ 	.short	0x010a
        /*7e6a*/ 	.byte	0x3f
	.zero		1


	//   ....[87]....
        /*7e6c*/ 	.word	0x0003c870
        /*7e70*/ 	.word	0x00000000
        /*7e74*/ 	.word	0x00000000
        /*7e78*/ 	.short	0x0101
        /*7e7a*/ 	.byte	0x3f
	.zero		1


	//   ....[88]....
        /*7e7c*/ 	.word	0x00055fe0
        /*7e80*/ 	.word	0x00000000
        /*7e84*/ 	.word	0x00000000
        /*7e88*/ 	.short	0x0101
        /*7e8a*/ 	.byte	0x3f
	.zero		1


	//   ....[89]....
        /*7e8c*/ 	.word	0x00056000
        /*7e90*/ 	.word	0x0000000b
        /*7e94*/ 	.word	0x00000000
        /*7e98*/ 	.short	0x010a
        /*7e9a*/ 	.byte	0x3f
	.zero		1


	//   ....[90]....
        /*7e9c*/ 	.word	0x00056050
        /*7ea0*/ 	.word	0x0000000b
        /*7ea4*/ 	.word	0x00000000
        /*7ea8*/ 	.short	0x010a
        /*7eaa*/ 	.byte	0x3f
	.zero		1


	//----- nvinfo : EIATTR_NUM_MBARRIERS
	.align		4
.L_1312:
        /*7eac*/ 	.byte	0x03, 0x38
        /*7eae*/ 	.short	0x0017


	//----- nvinfo : EIATTR_EXIT_INSTR_OFFSETS
	.align		4
        /*7eb0*/ 	.byte	0x04, 0x1c
        /*7eb2*/ 	.short	(.L_1314 - .L_1313)


	//   ....[0]....
.L_1313:
        /*7eb4*/ 	.word	0x00036ee0


	//----- nvinfo : EIATTR_MAX_THREADS
	.align		4
.L_1314:
        /*7eb8*/ 	.byte	0x04, 0x05
        /*7eba*/ 	.short	(.L_1316 - .L_1315)
.L_1315:
        /*7ebc*/ 	.word	0x00000180
        /*7ec0*/ 	.word	0x00000001
        /*7ec4*/ 	.word	0x00000001


	//----- nvinfo : EIATTR_CRS_STACK_SIZE
	.align		4
.L_1316:
        /*7ec8*/ 	.byte	0x04, 0x1e
        /*7eca*/ 	.short	(.L_1318 - .L_1317)
.L_1317:
        /*7ecc*/ 	.word	0x00000000


	//----- nvinfo : EIATTR_CBANK_PARAM_SIZE
	.align		4
.L_1318:
        /*7ed0*/ 	.byte	0x03, 0x19
        /*7ed2*/ 	.short	0x0b70


	//----- nvinfo : EIATTR_PARAM_CBANK
	.align		4
        /*7ed4*/ 	.byte	0x04, 0x0a
        /*7ed6*/ 	.short	(.L_1320 - .L_1319)
	.align		4
.L_1319:
        /*7ed8*/ 	.word	index@(.nv.constant0._ZN7cutlass13device_kernelIN5flash11enable_sm90INS1_16FlashAttnFwdSm90INS1_25CollectiveMainloopFwdSm90ILi2EN4cute5tupleIJNS5_1CILi1EEES8_S8_EEENS6_IJNS7_ILi128EEENS7_ILi96EEENS7_ILi64EEEEEELi256ENS_10bfloat16_tEfNS_4arch4Sm90ELb0ELb1ELb0ELb0ELb1ELb0ELb1ELb1ELb0ELb1ELb1ELb0EEENS1_21CollectiveEpilogueFwdINS6_IJSA_NS7_ILi256EEESB_EEES9_SE_SG_Li256ELb0ELb1ELb1ELb0EEENS1_19SingleTileSchedulerILb0ELb1ELb1ELi128EEEEEEEEEvNT_6ParamsE)
        /*7edc*/ 	.short	0x0210
        /*7ede*/ 	.short	0x0b70


	//----- nvinfo : EIATTR_SW_WAR
	.align		4
.L_1320:
        /*7ee0*/ 	.byte	0x04, 0x36
        /*7ee2*/ 	.short	(.L_1322 - .L_1321)
.L_1321:
        /*7ee4*/ 	.word	0x00000008
.L_1322:


//--------------------- .nv.info._ZN7cutlass13device_kernelIN5flash11enable_sm90INS1_16FlashAttnFwdSm90INS1_25CollectiveMainloopFwdSm90ILi2EN4cute5tupleIJNS5_1CILi1EEES8_S8_EEENS6_IJNS7_ILi128EEENS7_ILi96EEENS7_ILi64EEEEEELi256ENS_10bfloat16_tEfNS_4arch4Sm90ELb0ELb1ELb0ELb1ELb1ELb0ELb0ELb1ELb0ELb1ELb1ELb0EEENS1_21CollectiveEpilogueFwdINS6_IJSA_NS7_ILi256EEESB_EEES9_SE_SG_Li256ELb1ELb1ELb1ELb0EEENS1_36VarlenDynamicPersistentTileSchedulerILi128ELi96ELi256ELi128ELb1ELb1ELb1ELb1ELb0ELb1EEEEEEEEEvNT_6ParamsE --------------------------
	.section	.nv.info._ZN7cutlass13device_kernelIN5flash11enable_sm90INS1_16FlashAttnFwdSm90INS1_25CollectiveMainloopFwdSm90ILi2EN4cute5tupleIJNS5_1CILi1EEES8_S8_EEENS6_IJNS7_ILi128EEENS7_ILi96EEENS7_ILi64EEEEEELi256ENS_10bfloat16_tEfNS_4arch4Sm90ELb0ELb1ELb0ELb1ELb1ELb0ELb0ELb1ELb0ELb1ELb1ELb0EEENS1_21CollectiveEpilogueFwdINS6_IJSA_NS7_ILi256EEESB_EEES9_SE_SG_Li256ELb1ELb1ELb1ELb0EEENS1_36VarlenDynamicPersistentTileSchedulerILi128ELi96ELi256ELi128ELb1ELb1ELb1ELb1ELb0ELb1EEEEEEEEEvNT_6ParamsE,"",@"SHT_CUDA_INFO"
	.sectionflags	@""
	.align	4


	//----- nvinfo : EIATTR_CUDA_API_VERSION
	.align		4
        /*0000*/ 	.byte	0x04, 0x37
        /*0002*/ 	.short	(.L_1324 - .L_1323)
.L_1323:
        /*0004*/ 	.word	0x00000082


	//----- nvinfo : EIATTR_KPARAM_INFO
	.align		4
.L_1324:
        /*0008*/ 	.byte	0x04, 0x17
        /*000a*/ 	.short	(.L_1326 - .L_1325)
.L_1325:
        /*000c*/ 	.word	0x00000000
        /*0010*/ 	.short	0x0000
        /*0012*/ 	.short	0x0070
        /*0014*/ 	.byte	0x00, 0xf0, 0x01, 0x2a


	//----- nvinfo : EIATTR_SPARSE_MMA_MASK
	.align		4
.L_1326:
        /*0018*/ 	.byte	0x03, 0x50
        /*001a*/ 	.short	0x0000


	//----- nvinfo : EIATTR_MAXREG_COUNT
	.align		4
        /*001c*/ 	.byte	0x03, 0x1b
        /*001e*/ 	.short	0x00a8


	//----- nvinfo : EIATTR_NUM_BARRIERS
	.align		4
        /*0020*/ 	.byte	0x02, 0x4c
        /*0022*/ 	.byte	0x10
	.zero		1


	//----- nvinfo : EIATTR_EXTERNS
	.align		4
        /*0024*/ 	.byte	0x04, 0x0f
        /*0026*/ 	.short	(.L_1328 - .L_1327)


	//   ....[0]....
	.align		4
.L_1327:
        /*0028*/ 	.word	index@(__assertfail)


	//----- nvinfo : EIATTR_ANNOTATIONS
	.align		4
.L_1328:
        /*002c*/ 	.byte	0x04, 0x55
        /*002e*/ 	.short	(.L_1330 - .L_1329)


	//   ....[0]....
.L_1329:
        /* <DEDUP_REMOVED lines=11> */


	//----- nvinfo : EIATTR_MERCURY_ISA_VERSION
	.align		4
.L_1330:
        /*00c8*/ 	.byte	0x03, 0x5f
        /*00ca*/ 	.short	0x0101


	//----- nvinfo : EIATTR_UNUSED_LOAD_BYTE_OFFSET
	.align		4
        /*00cc*/ 	.byte	0x04, 0x44
        /*00ce*/ 	.short	(.L_1332 - .L_1331)


	//   ....[0]....
.L_1331:
        /*00d0*/ 	.word	0x00000960
        /*00d4*/ 	.word	0x0000fff0


	//   ....[1]....
        /*00d8*/ 	.word	0x0000d8e0
        /*00dc*/ 	.word	0x0000fff0


	//----- nvinfo : EIATTR_INT_WARP_WIDE_INSTR_OFFSETS
	.align		4
.L_1332:
        /*00e0*/ 	.byte	0x04, 0x31
        /*00e2*/ 	.short	(.L_1334 - .L_1333)


	//   ....[0]....
.L_1333:
        /*00e4*/ 	.word	0x000000c0


	//   ....[1]....
        /*00e8*/ 	.word	0x000000d0


	//   ....[2]....
        /*00ec*/ 	.word	0x00000170


	//   ....[3]....
        /*00f0*/ 	.word	0x00013d90


	//   ....[4]....
        /*00f4*/ 	.word	0x00013e20


	//   ....[5]....
        /*00f8*/ 	.word	0x00017090


	//   ....[6]....
        /*00fc*/ 	.word	0x00017120


	//----- nvinfo : EIATTR_COOP_GROUP_MASK_REGIDS
	.align		4
.L_1334:
        /*0100*/ 	.byte	0x04, 0x29
        /*0102*/ 	.short	(.L_1336 - .L_1335)


	//   ....[0]....
.L_1335:
        /*0104*/ 	.word	0xffffffff


	//   ....[1]....
        /*0108*/ 	.word	0xffffffff


	//   ....[2]....
        /*010c*/ 	.word	0xffffffff


	//   ....[3]....
        /*0110*/ 	.word	0xffffffff


	//   ....[4]....
        /*0114*/ 	.word	0xffffffff


	//   ....[5]....
        /*0118*/ 	.word	0xffffffff


	//   ....[6]....
        /*011c*/ 	.word	0xffffffff


	//   ....[7]....
        /*0120*/ 	.word	0xffffffff


	//   ....[8]....
        /*0124*/ 	.word	0xffffffff


	//   ....[9]....
        /*0128*/ 	.word	0xffffffff


	//   ....[10]....
        /*012c*/ 	.word	0xffffffff


	//   ....[11]....
        /*0130*/ 	.word	0xffffffff


	//   ....[12]....
        /*0134*/ 	.word	0xffffffff


	//   ....[13]....
        /*0138*/ 	.word	0xffffffff


	//   ....[14]....
        /*013c*/ 	.word	0xffffffff


	//   ....[15]....
        /*0140*/ 	.word	0xffffffff


	//   ....[16]....
        /*0144*/ 	.word	0xffffffff


	//   ....[17]....
        /*0148*/ 	.word	0xffffffff


	//   ....[18]....
        /*014c*/ 	.word	0xffffffff


	//   ....[19]....
        /*0150*/ 	.word	0xffffffff


	//   ....[20]....
        /*0154*/ 	.word	0xffffffff


	//   ....[21]....
        /*0158*/ 	.word	0xffffffff


	//   ....[22]....
        /*015c*/ 	.word	0xffffffff


	//   ....[23]....
        /*0160*/ 	.word	0xffffffff


	//   ....[24]....
        /*0164*/ 	.word	0xffffffff


	//   ....[25]....
        /*0168*/ 	.word	0xffffffff


	//   ....[26]....
        /*016c*/ 	.word	0xffffffff


	//   ....[27]....
        /*0170*/ 	.word	0xffffffff


	//   ....[28]....
        /*0174*/ 	.word	0xffffffff


	//   ....[29]....
        /*0178*/ 	.word	0xffffffff


	//   ....[30]....
        /*017c*/ 	.word	0xffffffff


	//   ....[31]....
        /*0180*/ 	.word	0xffffffff


	//   ....[32]....
        /*0184*/ 	.word	0xffffffff


	//   ....[33]....
        /*0188*/ 	.word	0xffffffff


	//   ....[34]....
        /*018c*/ 	.word	0xffffffff


	//   ....[35]....
        /*0190*/ 	.word	0xffffffff


	//   ....[36]....
        /*0194*/ 	.word	0xffffffff


	//   ....[37]....
        /*0198*/ 	.word	0xffffffff


	//   ....[38]....
        /*019c*/ 	.word	0xffffffff


	//   ....[39]....
        /*01a0*/ 	.word	0xffffffff


	//   ....[40]....
        /*01a4*/ 	.word	0xffffffff


	//   ....[41]....
        /*01a8*/ 	.word	0xffffffff


	//   ....[42]....
        /*01ac*/ 	.word	0xffffffff


	//   ....[43]....
        /*01b0*/ 	.word	0xffffffff


	//   ....[44]....
        /*01b4*/ 	.word	0xffffffff


	//   ....[45]....
        /*01b8*/ 	.word	0xffffffff


	//   ....[46]....
        /*01bc*/ 	.word	0xffffffff


	//   ....[47]....
        /*01c0*/ 	.word	0xffffffff


	//   ....[48]....
        /*01c4*/ 	.word	0xffffffff


	//   ....[49]....
        /*01c8*/ 	.word	0xffffffff


	//   ....[50]....
        /*01cc*/ 	.word	0xffffffff


	//   ....[51]....
        /*01d0*/ 	.word	0xffffffff


	//   ....[52]....
        /*01d4*/ 	.word	0xffffffff


	//   ....[53]....
        /*01d8*/ 	.word	0xffffffff


	//   ....[54]....
        /*01dc*/ 	.word	0xffffffff


	//   ....[55]....
        /*01e0*/ 	.word	0xffffffff


	//   ....[56]....
        /*01e4*/ 	.word	0xffffffff


	//   ....[57]....
        /*01e8*/ 	.word	0xffffffff


	//   ....[58]....
        /*01ec*/ 	.word	0xffffffff


	//   ....[59]....
        /*01f0*/ 	.word	0xffffffff


	//   ....[60]....
        /*01f4*/ 	.word	0xffffffff


	//   ....[61]....
        /*01f8*/ 	.word	0xffffffff


	//   ....[62]....
        /*01fc*/ 	.word	0xffffffff


	//   ....[63]....
        /*0200*/ 	.word	0xffffffff


	//   ....[64]....
        /*0204*/ 	.word	0xffffffff


	//   ....[65]....
        /*0208*/ 	.word	0xffffffff


	//   ....[66]....
        /*020c*/ 	.word	0xffffffff


	//   ....[67]....
        /*0210*/ 	.word	0xffffffff


	//   ....[68]....
        /*0214*/ 	.word	0xffffffff


	//   ....[69]....
        /*0218*/ 	.word	0xffffffff


	//   ....[70]....
        /*021c*/ 	.word	0xffffffff


	//   ....[71]....
        /*0220*/ 	.word	0xffffffff


	//   ....[72]....
        /*0224*/ 	.word	0xffffffff


	//   ....[73]....
        /*0228*/ 	.word	0xffffffff


	//   ....[74]....
        /*022c*/ 	.word	0xffffffff


	//   ....[75]....
        /*0230*/ 	.word	0xffffffff


	//   ....[76]....
        /*0234*/ 	.word	0xffffffff


	//   ....[77]....
        /*0238*/ 	.word	0xffffffff


	//   ....[78]....
        /*023c*/ 	.word	0xffffffff


	//   ....[79]....
        /*0240*/ 	.word	0xffffffff


	//   ....[80]....
        /*0244*/ 	.word	0xffffffff


	//   ....[81]....
        /*0248*/ 	.word	0xffffffff


	//   ....[82]....
        /*024c*/ 	.word	0xffffffff


	//   ....[83]....
        /*0250*/ 	.word	0xffffffff


	//   ....[84]....
        /*0254*/ 	.word	0xffffffff


	//   ....[85]....
        /*0258*/ 	.word	0xffffffff


	//   ....[86]....
        /*025c*/ 	.word	0xffffffff


	//   ....[87]....
        /*0260*/ 	.word	0xffffffff


	//   ....[88]....
        /*0264*/ 	.word	0xffffffff


	//   ....[89]....
        /*0268*/ 	.word	0xffffffff


	//   ....[90]....
        /*026c*/ 	.word	0xffffffff


	//   ....[91]....
        /*0270*/ 	.word	0xffffffff


	//   ....[92]....
        /*0274*/ 	.word	0xffffffff


	//   ....[93]....
        /*0278*/ 	.word	0xffffffff


	//   ....[94]....
        /*027c*/ 	.word	0xffffffff


	//   ....[95]....
        /*0280*/ 	.word	0xffffffff


	//   ....[96]....
        /*0284*/ 	.word	0xffffffff


	//   ....[97]....
        /*0288*/ 	.word	0xffffffff


	//   ....[98]....
        /*028c*/ 	.word	0xffffffff


	//   ....[99]....
        /*0290*/ 	.word	0xffffffff


	//   ....[100]....
        /*0294*/ 	.word	0xffffffff


	//   ....[101]....
        /*0298*/ 	.word	0xffffffff


	//   ....[102]....
        /*029c*/ 	.word	0xffffffff


	//   ....[103]....
        /*02a0*/ 	.word	0xffffffff


	//   ....[104]....
        /*02a4*/ 	.word	0xffffffff


	//   ....[105]....
        /*02a8*/ 	.word	0xffffffff


	//   ....[106]....
        /*02ac*/ 	.word	0xffffffff


	//   ....[107]....
        /*02b0*/ 	.word	0xffffffff


	//   ....[108]....
        /*02b4*/ 	.word	0xffffffff


	//   ....[109]....
        /*02b8*/ 	.word	0xffffffff


	//   ....[110]....
        /*02bc*/ 	.word	0xffffffff


	//   ....[111]....
        /*02c0*/ 	.word	0xffffffff


	//   ....[112]....
        /*02c4*/ 	.word	0xffffffff


	//   ....[113]....
        /*02c8*/ 	.word	0xffffffff


	//   ....[114]....
        /*02cc*/ 	.word	0xffffffff


	//   ....[115]....
        /*02d0*/ 	.word	0xffffffff


	//   ....[116]....
        /*02d4*/ 	.word	0xffffffff


	//   ....[117]....
        /*02d8*/ 	.word	0xffffffff


	//   ....[118]....
        /*02dc*/ 	.word	0xffffffff


	//   ....[119]....
        /*02e0*/ 	.word	0xffffffff


	//   ....[120]....
        /*02e4*/ 	.word	0xffffffff


	//   ....[121]....
        /*02e8*/ 	.word	0xffffffff


	//   ....[122]....
        /*02ec*/ 	.word	0xffffffff


	//   ....[123]....
        /*02f0*/ 	.word	0xffffffff


	//   ....[124]....
        /*02f4*/ 	.word	0xffffffff


	//   ....[125]....
        /*02f8*/ 	.word	0xffffffff


	//   ....[126]....
        /*02fc*/ 	.word	0xffffffff


	//   ....[127]....
        /*0300*/ 	.word	0xffffffff


	//   ....[128]....
        /*0304*/ 	.word	0xffffffff


	//   ....[129]....
        /*0308*/ 	.word	0xffffffff


	//   ....[130]....
        /*030c*/ 	.word	0xffffffff


	//   ....[131]....
        /*0310*/ 	.word	0xffffffff


	//   ....[132]....
        /*0314*/ 	.word	0xffffffff


	//   ....[133]....
        /*0318*/ 	.word	0xffffffff


	//   ....[134]....
        /*031c*/ 	.word	0xffffffff


	//   ....[135]....
        /*0320*/ 	.word	0xffffffff


	//   ....[136]....
        /*0324*/ 	.word	0xffffffff


	//   ....[137]....
        /*0328*/ 	.word	0xffffffff


	//   ....[138]....
        /*032c*/ 	.word	0xffffffff


	//   ....[139]....
        /*0330*/ 	.word	0xffffffff


	//   ....[140]....
        /*0334*/ 	.word	0xffffffff


	//   ....[141]....
        /*0338*/ 	.word	0xffffffff


	//   ....[142]....
        /*033c*/ 	.word	0xffffffff


	//   ....[143]....
        /*0340*/ 	.word	0xffffffff


	//   ....[144]....
        /*0344*/ 	.word	0xffffffff


	//   ....[145]....
        /*0348*/ 	.word	0xffffffff


	//   ....[146]....
        /*034c*/ 	.word	0xffffffff


	//   ....[147]....
        /*0350*/ 	.word	0xffffffff


	//   ....[148]....
        /*0354*/ 	.word	0xffffffff


	//   ....[149]....
        /*0358*/ 	.word	0xffffffff


	//   ....[150]....
        /*035c*/ 	.word	0xffffffff


	//   ....[151]....
        /*0360*/ 	.word	0xffffffff


	//   ....[152]....
        /*0364*/ 	.word	0xffffffff


	//   ....[153]....
        /*0368*/ 	.word	0xffffffff


	//   ....[154]....
        /*036c*/ 	.word	0xffffffff


	//   ....[155]....
        /*0370*/ 	.word	0xffffffff


	//   ....[156]....
        /*0374*/ 	.word	0xffffffff


	//   ....[157]....
        /*0378*/ 	.word	0x0500000f


	//   ....[158]....
        /*037c*/ 	.word	0x0500000f


	//   ....[159]....
        /*0380*/ 	.word	0x0500000f


	//   ....[160]....
        /*0384*/ 	.word	0x0500000f


	//   ....[161]....
        /*0388*/ 	.word	0x0500000f


	//   ....[162]....
        /*038c*/ 	.word	0x0500000f


	//   ....[163]....
        /*0390*/ 	.word	0x0500000f


	//   ....[164]....
        /*0394*/ 	.word	0x0500000f


	//   ....[165]....
        /*0398*/ 	.word	0x0500000f


	//   ....[166]....
        /*039c*/ 	.word	0x0500000f


	//   ....[167]....
        /*03a0*/ 	.word	0x0500000f


	//   ....[168]....
        /*03a4*/ 	.word	0x0500000f


	//   ....[169]....
        /*03a8*/ 	.word	0x0500000f


	//   ....[170]....
        /*03ac*/ 	.word	0x0500000f


	//   ....[171]....
        /*03b0*/ 	.word	0x0500000f


	//   ....[172]....
        /*03b4*/ 	.word	0x0500000f


	//   ....[173]....
        /*03b8*/ 	.word	0x0500000f


	//   ....[174]....
        /*03bc*/ 	.word	0x0500000f


	//   ....[175]....
        /*03c0*/ 	.word	0x0500000f


	//   ....[176]....
        /*03c4*/ 	.word	0x0500000f


	//   ....[177]....
        /*03c8*/ 	.word	0x0500000f


	//   ....[178]....
        /*03cc*/ 	.word	0x0500000f


	//   ....[179]....
        /*03d0*/ 	.word	0x0500000f


	//   ....[180]....
        /*03d4*/ 	.word	0x0500000f


	//   ....[181]....
        /*03d8*/ 	.word	0x0500000f


	//   ....[182]....
        /*03dc*/ 	.word	0x0500000f


	//   ....[183]....
        /*03e0*/ 	.word	0x0500000f


	//   ....[184]....
        /*03e4*/ 	.word	0x0500000f


	//   ....[185]....
        /*03e8*/ 	.word	0x0500000f


	//   ....[186]....
        /*03ec*/ 	.word	0x0500000f


	//   ....[187]....
        /*03f0*/ 	.word	0x0500000f


	//   ....[188]....
        /*03f4*/ 	.word	0x0500000f


	//   ....[189]....
        /*03f8*/ 	.word	0x0500000f


	//   ....[190]....
        /*03fc*/ 	.word	0x0500000f


	//   ....[191]....
        /*0400*/ 	.word	0x0500000f


	//   ....[192]....
        /*0404*/ 	.word	0x0500000f


	//   ....[193]....
        /*0408*/ 	.word	0x0500000f


	//   ....[194]....
        /*040c*/ 	.word	0x0500000f


	//   ....[195]....
        /*0410*/ 	.word	0x0500000f


	//   ....[196]....
        /*0414*/ 	.word	0x0500000f


	//   ....[197]....
        /*0418*/ 	.word	0x0500000f


	//   ....[198]....
        /*041c*/ 	.word	0x0500000f


	//   ....[199]....
        /*0420*/ 	.word	0x0500000f


	//   ....[200]....
        /*0424*/ 	.word	0x0500000f


	//   ....[201]....
        /*0428*/ 	.word	0x0500000f


	//   ....[202]....
        /*042c*/ 	.word	0x0500000f


	//   ....[203]....
        /*0430*/ 	.word	0x0500000f


	//   ....[204]....
        /*0434*/ 	.word	0x0500000f


	//   ....[205]....
        /*0438*/ 	.word	0x0500000f


	//   ....[206]....
        /*043c*/ 	.word	0x0500000f


	//   ....[207]....
        /*0440*/ 	.word	0x0500000f


	//   ....[208]....
        /*0444*/ 	.word	0x0500000f


	//   ....[209]....
        /*0448*/ 	.word	0x0500000f


	//   ....[210]....
        /*044c*/ 	.word	0x0500000f


	//   ....[211]....
        /*0450*/ 	.word	0x0500000f


	//   ....[212]....
        /*0454*/ 	.word	0x0500000f


	//   ....[213]....
        /*0458*/ 	.word	0x0500000f


	//   ....[214]....
        /*045c*/ 	.word	0x0500000f


	//   ....[215]....
        /*0460*/ 	.word	0x0500000f


	//   ....[216]....
        /*0464*/ 	.word	0x0500000f


	//   ....[217]....
        /*0468*/ 	.word	0x0500000f


	//   ....[218]....
        /*046c*/ 	.word	0x0500000f


	//   ....[219]....
        /*0470*/ 	.word	0x0500000f


	//   ....[220]....
        /*0474*/ 	.word	0x0500000f


	//   ....[221]....
        /*0478*/ 	.word	0x0500000f


	//   ....[222]....
        /*047c*/ 	.word	0x0500000f


	//   ....[223]....
        /*0480*/ 	.word	0x0500000f


	//   ....[224]....
        /*0484*/ 	.word	0x0500000f


	//   ....[225]....
        /*0488*/ 	.word	0x0500000f


	//   ....[226]....
        /*048c*/ 	.word	0x0500000f


	//   ....[227]....
        /*0490*/ 	.word	0x0500000f


	//   ....[228]....
        /*0494*/ 	.word	0x0500000f


	//   ....[229]....
        /*0498*/ 	.word	0x0500000f


	//   ....[230]....
        /*049c*/ 	.word	0x0500000f


	//   ....[231]....
        /*04a0*/ 	.word	0x0500000f


	//   ....[232]....
        /*04a4*/ 	.word	0x0500000f


	//   ....[233]....
        /*04a8*/ 	.word	0x0500000f


	//   ....[234]....
        /*04ac*/ 	.word	0x0500000f


	//   ....[235]....
        /*04b0*/ 	.word	0x0500000f


	//   ....[236]....
        /*04b4*/ 	.word	0x0500000f


	//   ....[237]....
        /*04b8*/ 	.word	0x0500000f


	//   ....[238]....
        /*04bc*/ 	.word	0x0500000f


	//   ....[239]....
        /*04c0*/ 	.word	0x0500000f


	//   ....[240]....
        /*04c4*/ 	.word	0x0500000f


	//----- nvinfo : EIATTR_COOP_GROUP_INSTR_OFFSETS
	.align		4
.L_1336:
        /*04c8*/ 	.byte	0x04, 0x28
        /*04ca*/ 	.short	(.L_1338 - .L_1337)


	//   ....[0]....
.L_1337:
        /*04cc*/ 	.word	0x00000080


	//   ....[1]....
        /*04d0*/ 	.word	0x00000090


	//   ....[2]....
        /*04d4*/ 	.word	0x000002d0


	//   ....[3]....
        /*04d8*/ 	.word	0x00000430


	//   ....[4]....
        /*04dc*/ 	.word	0x00000550


	//   ....[5]....
        /*04e0*/ 	.word	0x000006b0


	//   ....[6]....
        /*04e4*/ 	.word	0x00002150


	//   ....[7]....
        /*04e8*/ 	.word	0x00002860


	//   ....[8]....
        /*04ec*/ 	.word	0x00002a80


	//   ....[9]....
        /*04f0*/ 	.word	0x000037c0


	//   ....[10]....
        /*04f4*/ 	.word	0x000038d0


	//   ....[11]....
        /*04f8*/ 	.word	0x00003ed0


	//   ....[12]....
        /*04fc*/ 	.word	0x00003f30


	//   ....[13]....
        /*0500*/ 	.word	0x000051c0


	//   ....[14]....
        /*0504*/ 	.word	0x00005bb0


	//   ....[15]....
        /*0508*/ 	.word	0x00006150


	//   ....[16]....
        /*050c*/ 	.word	0x00006270


	//   ....[17]....
        /*0510*/ 	.word	0x00006c10


	//   ....[18]....
        /*0514*/ 	.word	0x00006de0


	//   ....[19]....
        /*0518*/ 	.word	0x00008560


	//   ....[20]....
        /*051c*/ 	.word	0x00008580


	//   ....[21]....
        /*0520*/ 	.word	0x00008c80


	//   ....[22]....
        /*0524*/ 	.word	0x00008e50


	//   ....[23]....
        /*0528*/ 	.word	0x0000a260


	//   ....[24]....
        /*052c*/ 	.word	0x0000ac50


	//   ....[25]....
        /*0530*/ 	.word	0x0000b1f0


	//   ....[26]....
        /*0534*/ 	.word	0x0000b310


	//   ....[27]....
        /*0538*/ 	.word	0x0000bcb0


	//   ....[28]....
        /*053c*/ 	.word	0x0000be80


	//   ....[29]....
        /*0540*/ 	.word	0x0000ce60


	//   ....[30]....
        /*0544*/ 	.word	0x0000ced0


	//   ....[31]....
        /*0548*/ 	.word	0x0000cf30


	//   ....[32]....
        /*054c*/ 	.word	0x0000cf60


	//   ....[33]....
        /*0550*/ 	.word	0x0000e9d0


	//   ....[34]....
        /*0554*/ 	.word	0x0000e9e0


	//   ....[35]....
        /*0558*/ 	.word	0x0000e9f0


	//   ....[36]....
        /*055c*/ 	.word	0x0000ea00


	//   ....[37]....
        /*0560*/ 	.word	0x0000f4e0


	//   ....[38]....
        /*0564*/ 	.word	0x0000f500


	//   ....[39]....
        /*0568*/ 	.word	0x0000f6a0


	//   ....[40]....
        /*056c*/ 	.word	0x0000f6c0


	//   ....[41]....
        /*0570*/ 	.word	0x0000f800


	//   ....[42]....
        /*0574*/ 	.word	0x0000f820


	//   ....[43]....
        /*0578*/ 	.word	0x0000f970


	//   ....[44]....
        /*057c*/ 	.word	0x0000f990


	//   ....[45]....
        /*0580*/ 	.word	0x0000ff20


	//   ....[46]....
        /*0584*/ 	.word	0x0000ff50


	//   ....[47]....
        /*0588*/ 	.word	0x00010830


	//   ....[48]....
        /*058c*/ 	.word	0x00010840


	//   ....[49]....
        /*0590*/ 	.word	0x00011b20


	//   ....[50]....
        /*0594*/ 	.word	0x00011b50


	//   ....[51]....
        /*0598*/ 	.word	0x00011cc0


	//   ....[52]....
        /*059c*/ 	.word	0x00011ce0


	//   ....[53]....
        /*05a0*/ 	.word	0x00011e20


	//   ....[54]....
        /*05a4*/ 	.word	0x00011e40


	//   ....[55]....
        /*05a8*/ 	.word	0x00011f90


	//   ....[56]....
        /*05ac*/ 	.word	0x00011fb0


	//   ....[57]....
        /*05b0*/ 	.word	0x00012190


	//   ....[58]....
        /*05b4*/ 	.word	0x00012380


	//   ....[59]....
        /*05b8*/ 	.word	0x000123b0


	//   ....[60]....
        /*05bc*/ 	.word	0x000123e0


	//   ....[61]....
        /*05c0*/ 	.word	0x00012410


	//   ....[62]....
        /*05c4*/ 	.word	0x00012440


	//   ....[63]....
        /*05c8*/ 	.word	0x00012470


	//   ....[64]....
        /*05cc*/ 	.word	0x000125e0


	//   ....[65]....
        /*05d0*/ 	.word	0x00012610


	//   ....[66]....
        /*05d4*/ 	.word	0x00012640


	//   ....[67]....
        /*05d8*/ 	.word	0x00012670


	//   ....[68]....
        /*05dc*/ 	.word	0x000126a0


	//   ....[69]....
        /*05e0*/ 	.word	0x000126d0


	//   ....[70]....
        /*05e4*/ 	.word	0x00012760


	//   ....[71]....
        /*05e8*/ 	.word	0x00012790


	//   ....[72]....
        /*05ec*/ 	.word	0x000127a0


	//   ....[73]....
        /*05f0*/ 	.word	0x000127e0


	//   ....[74]....
        /*05f4*/ 	.word	0x00014960


	//   ....[75]....
        /*05f8*/ 	.word	0x00014980


	//   ....[76]....
        /*05fc*/ 	.word	0x00014a10


	//   ....[77]....
        /*0600*/ 	.word	0x00014a30


	//   ....[78]....
        /*0604*/ 	.word	0x00014ab0


	//   ....[79]....
        /*0608*/ 	.word	0x00014ad0


	//   ....[80]....
        /*060c*/ 	.word	0x00014b50


	//   ....[81]....
        /*0610*/ 	.word	0x00014b70


	//   ....[82]....
        /*0614*/ 	.word	0x00014bf0


	//   ....[83]....
        /*0618*/ 	.word	0x00014c10


	//   ....[84]....
        /*061c*/ 	.word	0x00014c20


	//   ....[85]....
        /*0620*/ 	.word	0x00014c30


	//   ....[86]....
        /*0624*/ 	.word	0x00015330


	//   ....[87]....
        /*0628*/ 	.word	0x00015360


	//   ....[88]....
        /*062c*/ 	.word	0x00015390


	//   ....[89]....
        /*0630*/ 	.word	0x00015420


	//   ....[90]....
        /*0634*/ 	.word	0x00015430


	//   ....[91]....
        /*0638*/ 	.word	0x000154c0


	//   ....[92]....
        /*063c*/ 	.word	0x000154d0


	//   ....[93]....
        /*0640*/ 	.word	0x00015560


	//   ....[94]....
        /*0644*/ 	.word	0x00015570


	//   ....[95]....
        /*0648*/ 	.word	0x00015600


	//   ....[96]....
        /*064c*/ 	.word	0x00015610


	//   ....[97]....
        /*0650*/ 	.word	0x000156a0


	//   ....[98]....
        /*0654*/ 	.word	0x000156b0


	//   ....[99]....
        /*0658*/ 	.word	0x00015730


	//   ....[100]....
        /*065c*/ 	.word	0x00015740


	//   ....[101]....
        /*0660*/ 	.word	0x00015750


	//   ....[102]....
        /*0664*/ 	.word	0x00015c40


	//   ....[103]....
        /*0668*/ 	.word	0x00015c60


	//   ....[104]....
        /*066c*/ 	.word	0x00015cb0


	//   ....[105]....
        /*0670*/ 	.word	0x00015d60


	//   ....[106]....
        /*0674*/ 	.word	0x00015d80


	//   ....[107]....
        /*0678*/ 	.word	0x00015e30


	//   ....[108]....
        /*067c*/ 	.word	0x00015e40


	//   ....[109]....
        /*0680*/ 	.word	0x00015e70


	//   ....[110]....
        /*0684*/ 	.word	0x00015f00


	//   ....[111]....
        /*0688*/ 	.word	0x00015fa0


	//   ....[112]....
        /*068c*/ 	.word	0x00015fc0


	//   ....[113]....
        /*0690*/ 	.word	0x00015fd0


	//   ....[114]....
        /*0694*/ 	.word	0x000166f0


	//   ....[115]....
        /*0698*/ 	.word	0x00016710


	//   ....[116]....
        /*069c*/ 	.word	0x00016720


	//   ....[117]....
        /*06a0*/ 	.word	0x00016760


	//   ....[118]....
        /*06a4*/ 	.word	0x00016770


	//   ....[119]....
        /*06a8*/ 	.word	0x000167b0


	//   ....[120]....
        /*06ac*/ 	.word	0x000167c0


	//   ....[121]....
        /*06b0*/ 	.word	0x00016800


	//   ....[122]....
        /*06b4*/ 	.word	0x00016810


	//   ....[123]....
        /*06b8*/ 	.word	0x00016850


	//   ....[124]....
        /*06bc*/ 	.word	0x00016860


	//   ....[125]....
        /*06c0*/ 	.word	0x00016870


	//   ....[126]....
        /*06c4*/ 	.word	0x00016bc0


	//   ....[127]....
        /*06c8*/ 	.word	0x00016be0


	//   ....[128]....
        /*06cc*/ 	.word	0x00016bf0


	//   ....[129]....
        /*06d0*/ 	.word	0x00016c00


	//   ....[130]....
        /*06d4*/ 	.word	0x00016c10


	//   ....[131]....
        /*06d8*/ 	.word	0x00016c30


	//   ....[132]....
        /*06dc*/ 	.word	0x00016ca0


	//   ....[133]....
        /*06e0*/ 	.word	0x00016cd0


	//   ....[134]....
        /*06e4*/ 	.word	0x00016ce0


	//   ....[135]....
        /*06e8*/ 	.word	0x00016d50


	//   ....[136]....
        /*06ec*/ 	.word	0x00016d60


	//   ....[137]....
        /*06f0*/ 	.word	0x00016e60


	//   ....[138]....
        /*06f4*/ 	.word	0x00017350


	//   ....[139]....
        /*06f8*/ 	.word	0x00017380


	//   ....[140]....
        /*06fc*/ 	.word	0x000173e0


	//   ....[141]....
        /*0700*/ 	.word	0x00017410


	//   ....[142]....
        /*0704*/ 	.word	0x00017440


	//   ....[143]....
        /*0708*/ 	.word	0x00017470


	//   ....[144]....
        /*070c*/ 	.word	0x000174a0


	//   ....[145]....
        /*0710*/ 	.word	0x000174d0


	//   ....[146]....
        /*0714*/ 	.word	0x00017670


	//   ....[147]....
        /*0718*/ 	.word	0x000176a0


	//   ....[148]....
        /*071c*/ 	.word	0x000176d0


	//   ....[149]....
        /*0720*/ 	.word	0x00017700


	//   ....[150]....
        /*0724*/ 	.word	0x00017730


	//   ....[151]....
        /*0728*/ 	.word	0x00017760


	//   ....[152]....
        /*072c*/ 	.word	0x00017820


	//   ....[153]....
        /*0730*/ 	.word	0x00017840


	//   ....[154]....
        /*0734*/ 	.word	0x00017860


	//   ....[155]....
        /*0738*/ 	.word	0x000178c0


	//   ....[156]....
        /*073c*/ 	.word	0x000182e0


	//   ....[157]....
        /*0740*/ 	.word	0x00018940


	//   ....[158]....
        /*0744*/ 	.word	0x00018a30


	//   ....[159]....
        /*0748*/ 	.word	0x00018ad0


	//   ....[160]....
        /*074c*/ 	.word	0x00018b30


	//   ....[161]....
        /*0750*/ 	.word	0x00018c20


	//   ....[162]....
        /*0754*/ 	.word	0x00018c90


	//   ....[163]....
        /*0758*/ 	.word	0x00018d80


	//   ....[164]....
        /*075c*/ 	.word	0x00018df0


	//   ....[165]....
        /*0760*/ 	.word	0x00018ee0


	//   ....[166]....
        /*0764*/ 	.word	0x00018f50


	//   ....[167]....
        /*0768*/ 	.word	0x00019040


	//   ....[168]....
        /*076c*/ 	.word	0x000190b0


	//   ....[169]....
        /*0770*/ 	.word	0x00019150


	//   ....[170]....
        /*0774*/ 	.word	0x00019240


	//   ....[171]....
        /*0778*/ 	.word	0x000192b0


	//   ....[172]....
        /*077c*/ 	.word	0x00019310


	//   ....[173]....
        /*0780*/ 	.word	0x00019400


	//   ....[174]....
        /*0784*/ 	.word	0x00019460


	//   ....[175]....
        /*0788*/ 	.word	0x00019560


	//   ....[176]....
        /*078c*/ 	.word	0x000195c0


	//   ....[177]....
        /*0790*/ 	.word	0x000196c0


	//   ....[178]....
        /*0794*/ 	.word	0x00019720


	//   ....[179]....
        /*0798*/ 	.word	0x00019820


	//   ....[180]....
        /*079c*/ 	.word	0x00019880


	//   ....[181]....
        /*07a0*/ 	.word	0x00019980


	//   ....[182]....
        /*07a4*/ 	.word	0x000199e0


	//   ....[183]....
        /*07a8*/ 	.word	0x00019ae0


	//   ....[184]....
        /*07ac*/ 	.word	0x00019b40


	//   ....[185]....
        /*07b0*/ 	.word	0x00019c20


	//   ....[186]....
        /*07b4*/ 	.word	0x00019d50


	//   ....[187]....
        /*07b8*/ 	.word	0x00019e30


	//   ....[188]....
        /*07bc*/ 	.word	0x00019ec0


	//   ....[189]....
        /*07c0*/ 	.word	0x00019fd0


	//   ....[190]....
        /*07c4*/ 	.word	0x0001a030


	//   ....[191]....
        /*07c8*/ 	.word	0x0001a140


	//   ....[192]....
        /*07cc*/ 	.word	0x0001a1a0


	//   ....[193]....
        /*07d0*/ 	.word	0x0001a2b0


	//   ....[194]....
        /*07d4*/ 	.word	0x0001a310


	//   ....[195]....
        /*07d8*/ 	.word	0x0001a420


	//   ....[196]....
        /*07dc*/ 	.word	0x0001a480


	//   ....[197]....
        /*07e0*/ 	.word	0x0001a540


	//   ....[198]....
        /*07e4*/ 	.word	0x0001a6a0


	//   ....[199]....
        /*07e8*/ 	.word	0x0001a740


	//   ....[200]....
        /*07ec*/ 	.word	0x0001a7a0


	//   ....[201]....
        /*07f0*/ 	.word	0x0001a850


	//   ....[202]....
        /*07f4*/ 	.word	0x0001a8b0


	//   ....[203]....
        /*07f8*/ 	.word	0x0001a960


	//   ....[204]....
        /*07fc*/ 	.word	0x0001a9c0


	//   ....[205]....
        /*0800*/ 	.word	0x0001aa70


	//   ....[206]....
        /*0804*/ 	.word	0x0001aad0


	//   ....[207]....
        /*0808*/ 	.word	0x0001ab80


	//   ....[208]....
        /*080c*/ 	.word	0x0001abe0


	//   ....[209]....
        /*0810*/ 	.word	0x0001ac90


	//   ....[210]....
        /*0814*/ 	.word	0x0001ad70


	//   ....[211]....
        /*0818*/ 	.word	0x0001ae10


	//   ....[212]....
        /*081c*/ 	.word	0x0001ae70


	//   ....[213]....
        /*0820*/ 	.word	0x0001af40


	//   ....[214]....
        /*0824*/ 	.word	0x0001afa0


	//   ....[215]....
        /*0828*/ 	.word	0x0001b070


	//   ....[216]....
        /*082c*/ 	.word	0x0001b0d0


	//   ....[217]....
        /*0830*/ 	.word	0x0001b1b0


	//   ....[218]....
        /*0834*/ 	.word	0x0001b210


	//   ....[219]....
        /*0838*/ 	.word	0x0001b2e0


	//   ....[220]....
        /*083c*/ 	.word	0x0001b340


	//   ....[221]....
        /*0840*/ 	.word	0x0001b410


	//   ....[222]....
        /*0844*/ 	.word	0x0001b4a0


	//   ....[223]....
        /*0848*/ 	.word	0x0001b540


	//   ....[224]....
        /*084c*/ 	.word	0x0001b6c0


	//   ....[225]....
        /*0850*/ 	.word	0x0001b730


	//   ....[226]....
        /*0854*/ 	.word	0x0001b7a0


	//   ....[227]....
        /*0858*/ 	.word	0x0001b810


	//   ....[228]....
        /*085c*/ 	.word	0x0001b880


	//   ....[229]....
        /*0860*/ 	.word	0x0001b900


	//   ....[230]....
        /*0864*/ 	.word	0x0001b980


	//   ....[231]....
        /*0868*/ 	.word	0x0001ba10


	//   ....[232]....
        /*086c*/ 	.word	0x0001ba80


	//   ....[233]....
        /*0870*/ 	.word	0x0001baf0


	//   ....[234]....
        /*0874*/ 	.word	0x0001bb60


	//   ....[235]....
        /*0878*/ 	.word	0x0001bbe0


	//   ....[236]....
        /*087c*/ 	.word	0x0001bc50


	//   ....[237]....
        /*0880*/ 	.word	0x0001bce0


	//   ....[238]....
        /*0884*/ 	.word	0x0001bd40


	//   ....[239]....
        /*0888*/ 	.word	0x0001bdd0


	//   ....[240]....
        /*088c*/ 	.word	0x0001bf00


	//----- nvinfo : EIATTR_REG_RECONFIG
	.align		4
.L_1338:
        /*0890*/ 	.byte	0x01, 0x54
	.zero		2


	//----- nvinfo : EIATTR_SYSCALL_OFFSETS
	.align		4
        /*0894*/ 	.byte	0x04, 0x46
        /*0896*/ 	.short	(.L_1340 - .L_1339)


	//   ....[0]....
.L_1339:
        /*0898*/ 	.word	0x000022d0


	//   ....[1]....
        /*089c*/ 	.word	0x00013f80


	//   ....[2]....
        /*08a0*/ 	.word	0x000140d0


	//   ....[3]....
        /*08a4*/ 	.word	0x000141c0


	//   ....[4]....
        /*08a8*/ 	.word	0x00014f50


	//----- nvinfo : EIATTR_MBARRIER_INSTR_OFFSETS
	.align		4
.L_1340:
        /*08ac*/ 	.byte	0x04, 0x39
        /*08ae*/ 	.short	(.L_1342 - .L_1341)


	//   ....[0]....
.L_1341:
        /*08b0*/ 	.word	0x00000180
        /*08b4*/ 	.word	0x000000ff
        /*08b8*/ 	.word	0x00022800
        /*08bc*/ 	.short	0x0100
        /*08be*/ 	.byte	0x08
	.zero		1


	//   ....[1]....
        /*08c0*/ 	.word	0x00000190
        /*08c4*/ 	.word	0x000000ff
        /*08c8*/ 	.word	0x00022820
        /*08cc*/ 	.short	0x0100
        /*08ce*/ 	.byte	0x08
	.zero		1


	//   ....[2]....
        /*08d0*/ 	.word	0x00000280
        /*08d4*/ 	.word	0x000000ff
        /*08d8*/ 	.word	0x00022830
        /*08dc*/ 	.short	0x0100
        /*08de*/ 	.byte	0x08
	.zero		1


	//   ....[3]....
        /*08e0*/ 	.word	0x00000290
        /*08e4*/ 	.word	0x000000ff
        /*08e8*/ 	.word	0x00022840
        /*08ec*/ 	.short	0x0100
        /*08ee*/ 	.byte	0x08
	.zero		1


	//   ....[4]....
        /*08f0*/ 	.word	0x000002a0
        /*08f4*/ 	.word	0x000000ff
        /*08f8*/ 	.word	0x00022838
        /*08fc*/ 	.short	0x0100
        /*08fe*/ 	.byte	0x08
	.zero		1


	//   ....[5]....
        /*0900*/ 	.word	0x000002b0
        /*0904*/ 	.word	0x000000ff
        /*0908*/ 	.word	0x00022848
        /*090c*/ 	.short	0x0100
        /*090e*/ 	.byte	0x08
	.zero		1


	//   ....[6]....
        /*0910*/ 	.word	0x000003e0
        /*0914*/ 	.word	0x000000ff
        /*0918*/ 	.word	0x00022850
        /*091c*/ 	.short	0x0100
        /*091e*/ 	.byte	0x08
	.zero		1


	//   ....[7]....
        /*0920*/ 	.word	0x000003f0
        /*0924*/ 	.word	0x000000ff
        /*0928*/ 	.word	0x00022860
        /*092c*/ 	.short	0x0100
        /*092e*/ 	.byte	0x08
	.zero		1


	//   ....[8]....
        /*0930*/ 	.word	0x00000400
        /*0934*/ 	.word	0x000000ff
        /*0938*/ 	.word	0x00022858
        /*093c*/ 	.short	0x0100
        /*093e*/ 	.byte	0x08
	.zero		1


	//   ....[9]....
        /*0940*/ 	.word	0x00000410
        /*0944*/ 	.word	0x000000ff
        /*0948*/ 	.word	0x00022868
        /*094c*/ 	.short	0x0100
        /*094e*/ 	.byte	0x08
	.zero		1


	//   ....[10]....
        /*0950*/ 	.word	0x00000500
        /*0954*/ 	.word	0x000000ff
        /*0958*/ 	.word	0x00022870
        /*095c*/ 	.short	0x0100
        /*095e*/ 	.byte	0x06
	.zero		1


	//   ....[11]....
        /*0960*/ 	.word	0x00000510
        /*0964*/ 	.word	0x000000ff
        /*0968*/ 	.word	0x00022880
        /*096c*/ 	.short	0x0100
        /*096e*/ 	.byte	0x06
	.zero		1


	//   ....[12]....
        /*0970*/ 	.word	0x00000520
        /*0974*/ 	.word	0x000000ff
        /*0978*/ 	.word	0x00022878
        /*097c*/ 	.short	0x0100
        /*097e*/ 	.byte	0x06
	.zero		1


	//   ....[13]....
        /*0980*/ 	.word	0x00000530
        /*0984*/ 	.word	0x000000ff
        /*0988*/ 	.word	0x00022888
        /*098c*/ 	.short	0x0100
        /*098e*/ 	.byte	0x06
	.zero		1


	//   ....[14]....
        /*0990*/ 	.word	0x00000660
        /*0994*/ 	.word	0x000000ff
        /*0998*/ 	.word	0x00022890
        /*099c*/ 	.short	0x0100
        /*099e*/ 	.byte	0x08
	.zero		1


	//   ....[15]....
        /*09a0*/ 	.word	0x00000670
        /*09a4*/ 	.word	0x000000ff
        /*09a8*/ 	.word	0x000228a0
        /*09ac*/ 	.short	0x0100
        /*09ae*/ 	.byte	0x08
	.zero		1


	//   ....[16]....
        /*09b0*/ 	.word	0x00000680
        /*09b4*/ 	.word	0x000000ff
        /*09b8*/ 	.word	0x00022898
        /*09bc*/ 	.short	0x0100
        /*09be*/ 	.byte	0x08
	.zero		1


	//   ....[17]....
        /*09c0*/ 	.word	0x00000690
        /*09c4*/ 	.word	0x000000ff
        /*09c8*/ 	.word	0x000228a8
        /*09cc*/ 	.short	0x0100
        /*09ce*/ 	.byte	0x08
	.zero		1


	//   ....[18]....
        /*09d0*/ 	.word	0x000007d0
        /*09d4*/ 	.word	0x000000ff
        /*09d8*/ 	.word	0x000228b0
        /*09dc*/ 	.short	0x0100
        /*09de*/ 	.byte	0x08
	.zero		1


	//   ....[19]....
        /*09e0*/ 	.word	0x000007e0
        /*09e4*/ 	.word	0x000000ff
        /*09e8*/ 	.word	0x000228c0
        /*09ec*/ 	.short	0x0100
        /*09ee*/ 	.byte	0x08
	.zero		1


	//   ....[20]....
        /*09f0*/ 	.word	0x000007f0
        /*09f4*/ 	.word	0x000000ff
        /*09f8*/ 	.word	0x000228b8
        /*09fc*/ 	.short	0x0100
        /*09fe*/ 	.byte	0x08
	.zero		1


	//   ....[21]....
        /*0a00*/ 	.word	0x00000800
        /*0a04*/ 	.word	0x000000ff
        /*0a08*/ 	.word	0x000228c8
        /*0a0c*/ 	.short	0x0100
        /*0a0e*/ 	.byte	0x08
	.zero		1


	//   ....[22]....
        /*0a10*/ 	.word	0x00002380
        /*0a14*/ 	.word	0x00000006
        /*0a18*/ 	.word	0x00022800
        /*0a1c*/ 	.short	0x010a
        /*0a1e*/ 	.byte	0x3f
	.zero		1


	//   ....[23]....
        /*0a20*/ 	.word	0x00002450
        /*0a24*/ 	.word	0x000000ff
        /*0a28*/ 	.word	0x00022830
        /*0a2c*/ 	.short	0x010a
        /*0a2e*/ 	.byte	0x16
	.zero		1


	//   ....[24]....
        /*0a30*/ 	.word	0x00002490
        /*0a34*/ 	.word	0x000000ff
        /*0a38*/ 	.word	0x00022830
        /*0a3c*/ 	.short	0x010a
        /*0a3e*/ 	.byte	0x16
	.zero		1


	//   ....[25]....
        /*0a40*/ 	.word	0x000027e0
        /*0a44*/ 	.word	0x000000ff
        /*0a48*/ 	.word	0x00000000
        /*0a4c*/ 	.short	0x0101
        /*0a4e*/ 	.byte	0x06
	.zero		1


	//   ....[26]....
        /*0a50*/ 	.word	0x00004770
        /*0a54*/ 	.word	0x000000ff
        /*0a58*/ 	.word	0x00022850
        /*0a5c*/ 	.short	0x010a
        /*0a5e*/ 	.byte	0x16
	.zero		1


	//   ....[27]....
        /*0a60*/ 	.word	0x000047b0
        /*0a64*/ 	.word	0x000000ff
        /*0a68*/ 	.word	0x00022850
        /*0a6c*/ 	.short	0x010a
        /*0a6e*/ 	.byte	0x16
	.zero		1


	//   ....[28]....
        /*0a70*/ 	.word	0x00004b10
        /*0a74*/ 	.word	0x000000ff
        /*0a78*/ 	.word	0x00000000
        /*0a7c*/ 	.short	0x0101
        /*0a7e*/ 	.byte	0x16
	.zero		1


	//   ....[29]....
        /*0a80*/ 	.word	0x00004ea0
        /*0a84*/ 	.word	0x000000ff
        /*0a88*/ 	.word	0x00022830
        /*0a8c*/ 	.short	0x010a
        /*0a8e*/ 	.byte	0x1a
	.zero		1


	//   ....[30]....
        /*0a90*/ 	.word	0x00004ee0
        /*0a94*/ 	.word	0x000000ff
        /*0a98*/ 	.word	0x00022830
        /*0a9c*/ 	.short	0x010a
        /*0a9e*/ 	.byte	0x1a
	.zero		1


	//   ....[31]....
        /*0aa0*/ 	.word	0x00005120
        /*0aa4*/ 	.word	0x000000ff
        /*0aa8*/ 	.word	0x00000000
        /*0aac*/ 	.short	0x0101
        /*0aae*/ 	.byte	0x06
	.zero		1


	//   ....[32]....
        /*0ab0*/ 	.word	0x00007a40
        /*0ab4*/ 	.word	0x000000ff
        /*0ab8*/ 	.word	0x00022850
        /*0abc*/ 	.short	0x010a
        /*0abe*/ 	.byte	0x1a
	.zero		1


	//   ....[33]....
        /*0ac0*/ 	.word	0x00007a80
        /*0ac4*/ 	.word	0x000000ff
        /*0ac8*/ 	.word	0x00022850
        /*0acc*/ 	.short	0x010a
        /*0ace*/ 	.byte	0x1a
	.zero		1


	//   ....[34]....
        /*0ad0*/ 	.word	0x00007da0
        /*0ad4*/ 	.word	0x000000ff
        /*0ad8*/ 	.word	0x00000000
        /*0adc*/ 	.short	0x0101
        /*0ade*/ 	.byte	0x1a
	.zero		1


	//   ....[35]....
        /*0ae0*/ 	.word	0x000081a0
        /*0ae4*/ 	.word	0x000000ff
        /*0ae8*/ 	.word	0x00022830
        /*0aec*/ 	.short	0x010a
        /*0aee*/ 	.byte	0x18
	.zero		1


	//   ....[36]....
        /*0af0*/ 	.word	0x000081e0
        /*0af4*/ 	.word	0x000000ff
        /*0af8*/ 	.word	0x00022830
        /*0afc*/ 	.short	0x010a
        /*0afe*/ 	.byte	0x18
	.zero		1


	//   ....[37]....
        /*0b00*/ 	.word	0x00008410
        /*0b04*/ 	.word	0x000000ff
        /*0b08*/ 	.word	0x00000000
        /*0b0c*/ 	.short	0x0101
        /*0b0e*/ 	.byte	0x06
	.zero		1


	//   ....[38]....
        /*0b10*/ 	.word	0x00009a80
        /*0b14*/ 	.word	0x000000ff
        /*0b18*/ 	.word	0x00022850
        /*0b1c*/ 	.short	0x010a
        /*0b1e*/ 	.byte	0x18
	.zero		1


	//   ....[39]....
        /*0b20*/ 	.word	0x00009ac0
        /*0b24*/ 	.word	0x000000ff
        /*0b28*/ 	.word	0x00022850
        /*0b2c*/ 	.short	0x010a
        /*0b2e*/ 	.byte	0x18
	.zero		1


	//   ....[40]....
        /*0b30*/ 	.word	0x00009dc0
        /*0b34*/ 	.word	0x000000ff
        /*0b38*/ 	.word	0x00000000
        /*0b3c*/ 	.short	0x0101
        /*0b3e*/ 	.byte	0x18
	.zero		1


	//   ....[41]....
        /*0b40*/ 	.word	0x00009f40
        /*0b44*/ 	.word	0x000000ff
        /*0b48*/ 	.word	0x00022830
        /*0b4c*/ 	.short	0x010a
        /*0b4e*/ 	.byte	0x17
	.zero		1


	//   ....[42]....
        /*0b50*/ 	.word	0x00009f80
        /*0b54*/ 	.word	0x000000ff
        /*0b58*/ 	.word	0x00022830
        /*0b5c*/ 	.short	0x010a
        /*0b5e*/ 	.byte	0x17
	.zero		1


	//   ....[43]....
        /*0b60*/ 	.word	0x0000a1c0
        /*0b64*/ 	.word	0x000000ff
        /*0b68*/ 	.word	0x00000000
        /*0b6c*/ 	.short	0x0101
        /*0b6e*/ 	.byte	0x06
	.zero		1


	//   ....[44]....
        /*0b70*/ 	.word	0x0000cae0
        /*0b74*/ 	.word	0x000000ff
        /*0b78*/ 	.word	0x00022850
        /*0b7c*/ 	.short	0x010a
        /*0b7e*/ 	.byte	0x17
	.zero		1


	//   ....[45]....
        /*0b80*/ 	.word	0x0000cb20
        /*0b84*/ 	.word	0x000000ff
        /*0b88*/ 	.word	0x00022850
        /*0b8c*/ 	.short	0x010a
        /*0b8e*/ 	.byte	0x17
	.zero		1


	//   ....[46]....
        /*0b90*/ 	.word	0x0000ce40
        /*0b94*/ 	.word	0x000000ff
        /*0b98*/ 	.word	0x00000000
        /*0b9c*/ 	.short	0x0101
        /*0b9e*/ 	.byte	0x17
	.zero		1


	//   ....[47]....
        /*0ba0*/ 	.word	0x0000f4d0
        /*0ba4*/ 	.word	0x000000ff
        /*0ba8*/ 	.word	0x00000000
        /*0bac*/ 	.short	0x0101
        /*0bae*/ 	.byte	0x08
	.zero		1


	//   ....[48]....
        /*0bb0*/ 	.word	0x0000fd70
        /*0bb4*/ 	.word	0x000000ff
        /*0bb8*/ 	.word	0x00000000
        /*0bbc*/ 	.short	0x0101
        /*0bbe*/ 	.byte	0x08
	.zero		1


	//   ....[49]....
        /*0bc0*/ 	.word	0x00014700
        /*0bc4*/ 	.word	0x00000013
        /*0bc8*/ 	.word	0x00022840
        /*0bcc*/ 	.short	0x010a
        /*0bce*/ 	.byte	0x3f
	.zero		1


	//   ....[50]....
        /*0bd0*/ 	.word	0x00014d30
        /*0bd4*/ 	.word	0x00000013
        /*0bd8*/ 	.word	0x00022830
        /*0bdc*/ 	.short	0x0107
        /*0bde*/ 	.byte	0x3f
	.zero		1


	//   ....[51]....
        /*0be0*/ 	.word	0x00014e00
        /*0be4*/ 	.word	0x00000013
        /*0be8*/ 	.word	0x00022830
        /*0bec*/ 	.short	0x0101
        /*0bee*/ 	.byte	0x3f
	.zero		1


	//   ....[52]....
        /*0bf0*/ 	.word	0x00015850
        /*0bf4*/ 	.word	0x00000011
        /*0bf8*/ 	.word	0x00022800
        /*0bfc*/ 	.short	0x0107
        /*0bfe*/ 	.byte	0x3f
	.zero		1


	//   ....[53]....
        /*0c00*/ 	.word	0x00015940
        /*0c04*/ 	.word	0x00000011
        /*0c08*/ 	.word	0x00022800
        /*0c0c*/ 	.short	0x0101
        /*0c0e*/ 	.byte	0x3f
	.zero		1


	//   ....[54]....
        /*0c10*/ 	.word	0x00015960
        /*0c14*/ 	.word	0x00000011
        /*0c18*/ 	.word	0x00022820
        /*0c1c*/ 	.short	0x010a
        /*0c1e*/ 	.byte	0x3f
	.zero		1


	//   ....[55]....
        /*0c20*/ 	.word	0x000159f0
        /*0c24*/ 	.word	0x00000013
        /*0c28*/ 	.word	0x00022860
        /*0c2c*/ 	.short	0x010a
        /*0c2e*/ 	.byte	0x3f
	.zero		1


	//   ....[56]....
        /*0c30*/ 	.word	0x00016150
        /*0c34*/ 	.word	0x00000013
        /*0c38*/ 	.word	0x00022850
        /*0c3c*/ 	.short	0x0107
        /*0c3e*/ 	.byte	0x3f
	.zero		1


	//   ....[57]....
        /*0c40*/ 	.word	0x00016220
        /*0c44*/ 	.word	0x00000013
        /*0c48*/ 	.word	0x00022850
        /*0c4c*/ 	.short	0x0101
        /*0c4e*/ 	.byte	0x3f
	.zero		1


	//   ....[58]....
        /*0c50*/ 	.word	0x00016570
        /*0c54*/ 	.word	0x0000000a
        /*0c58*/ 	.word	0x00022840
        /*0c5c*/ 	.short	0x010a
        /*0c5e*/ 	.byte	0x3f
	.zero		1


	//   ....[59]....
        /*0c60*/ 	.word	0x00016920
        /*0c64*/ 	.word	0x0000000a
        /*0c68*/ 	.word	0x00022830
        /*0c6c*/ 	.short	0x0107
        /*0c6e*/ 	.byte	0x3f
	.zero		1


	//   ....[60]....
        /*0c70*/ 	.word	0x000169e0
        /*0c74*/ 	.word	0x0000000a
        /*0c78*/ 	.word	0x00022830
        /*0c7c*/ 	.short	0x0101
        /*0c7e*/ 	.byte	0x3f
	.zero		1


	//   ....[61]....
        /*0c80*/ 	.word	0x00016a10
        /*0c84*/ 	.word	0x0000000a
        /*0c88*/ 	.word	0x00022860
        /*0c8c*/ 	.short	0x010a
        /*0c8e*/ 	.byte	0x3f
	.zero		1


	//   ....[62]....
        /*0c90*/ 	.word	0x00016f10
        /*0c94*/ 	.word	0x0000000a
        /*0c98*/ 	.word	0x00022850
        /*0c9c*/ 	.short	0x0107
        /*0c9e*/ 	.byte	0x3f
	.zero		1


	//   ....[63]....
        /*0ca0*/ 	.word	0x00016fd0
        /*0ca4*/ 	.word	0x0000000a
        /*0ca8*/ 	.word	0x00022850
        /*0cac*/ 	.short	0x0101
        /*0cae*/ 	.byte	0x3f
	.zero		1


	//   ....[64]....
        /*0cb0*/ 	.word	0x00018260
        /*0cb4*/ 	.word	0x00000005
        /*0cb8*/ 	.word	0x00022820
        /*0cbc*/ 	.short	0x010a
        /*0cbe*/ 	.byte	0x3f
	.zero		1


	//   ....[65]....
        /*0cc0*/ 	.word	0x000183e0
        /*0cc4*/ 	.word	0x00000003
        /*0cc8*/ 	.word	0x00022840
        /*0ccc*/ 	.short	0x010a
        /*0cce*/ 	.byte	0x3f
	.zero		1


	//   ....[66]....
        /*0cd0*/ 	.word	0x00018480
        /*0cd4*/ 	.word	0x00000005
        /*0cd8*/ 	.word	0x00022840
        /*0cdc*/ 	.short	0x010a
        /*0cde*/ 	.byte	0x3f
	.zero		1


	//   ....[67]....
        /*0ce0*/ 	.word	0x000184c0
        /*0ce4*/ 	.word	0x00000003
        /*0ce8*/ 	.word	0x00022860
        /*0cec*/ 	.short	0x010a
        /*0cee*/ 	.byte	0x3f
	.zero		1


	//   ....[68]....
        /*0cf0*/ 	.word	0x00018500
        /*0cf4*/ 	.word	0x00000005
        /*0cf8*/ 	.word	0x00022860
        /*0cfc*/ 	.short	0x010a
        /*0cfe*/ 	.byte	0x3f
	.zero		1


	//   ....[69]....
        /*0d00*/ 	.word	0x00018560
        /*0d04*/ 	.word	0x00000006
        /*0d08*/ 	.word	0x00022800
        /*0d0c*/ 	.short	0x010a
        /*0d0e*/ 	.byte	0x3f
	.zero		1


	//   ....[70]....
        /*0d10*/ 	.word	0x000185c0
        /*0d14*/ 	.word	0x00000003
        /*0d18*/ 	.word	0x00022830
        /*0d1c*/ 	.short	0x010a
        /*0d1e*/ 	.byte	0x3f
	.zero		1


	//   ....[71]....
        /*0d20*/ 	.word	0x00018620
        /*0d24*/ 	.word	0x00000009
        /*0d28*/ 	.word	0x00022850
        /*0d2c*/ 	.short	0x010a
        /*0d2e*/ 	.byte	0x3f
	.zero		1


	//   ....[72]....
        /*0d30*/ 	.word	0x00018680
        /*0d34*/ 	.word	0x00000004
        /*0d38*/ 	.word	0x00022830
        /*0d3c*/ 	.short	0x010a
        /*0d3e*/ 	.byte	0x3f
	.zero		1


	//   ....[73]....
        /*0d40*/ 	.word	0x000186e0
        /*0d44*/ 	.word	0x00000008
        /*0d48*/ 	.word	0x00022850
        /*0d4c*/ 	.short	0x010a
        /*0d4e*/ 	.byte	0x3f
	.zero		1


	//   ....[74]....
        /*0d50*/ 	.word	0x00018740
        /*0d54*/ 	.word	0x00000003
        /*0d58*/ 	.word	0x00022830
        /*0d5c*/ 	.short	0x010a
        /*0d5e*/ 	.byte	0x3f
	.zero		1


	//   ....[75]....
        /*0d60*/ 	.word	0x000187a0
        /*0d64*/ 	.word	0x00000009
        /*0d68*/ 	.word	0x00022850
        /*0d6c*/ 	.short	0x010a
        /*0d6e*/ 	.byte	0x3f
	.zero		1


	//   ....[76]....
        /*0d70*/ 	.word	0x00018800
        /*0d74*/ 	.word	0x00000004
        /*0d78*/ 	.word	0x00022830
        /*0d7c*/ 	.short	0x010a
        /*0d7e*/ 	.byte	0x3f
	.zero		1


	//   ....[77]....
        /*0d80*/ 	.word	0x00018860
        /*0d84*/ 	.word	0x00000008
        /*0d88*/ 	.word	0x00022850
        /*0d8c*/ 	.short	0x010a
        /*0d8e*/ 	.byte	0x3f
	.zero		1


	//   ....[78]....
        /*0d90*/ 	.word	0x00018980
        /*0d94*/ 	.word	0x00000013
        /*0d98*/ 	.word	0x00022840
        /*0d9c*/ 	.short	0x010a
        /*0d9e*/ 	.byte	0x3f
	.zero		1


	//   ....[79]....
        /*0da0*/ 	.word	0x00019c50
        /*0da4*/ 	.word	0x00000011
        /*0da8*/ 	.word	0x00022820
        /*0dac*/ 	.short	0x010a
        /*0dae*/ 	.byte	0x3f
	.zero		1


	//   ....[80]....
        /*0db0*/ 	.word	0x00019ca0
        /*0db4*/ 	.word	0x00000013
        /*0db8*/ 	.word	0x00022860
        /*0dbc*/ 	.short	0x010a
        /*0dbe*/ 	.byte	0x3f
	.zero		1


	//   ....[81]....
        /*0dc0*/ 	.word	0x0001a5f0
        /*0dc4*/ 	.word	0x0000000a
        /*0dc8*/ 	.word	0x00022840
        /*0dcc*/ 	.short	0x010a
        /*0dce*/ 	.byte	0x3f
	.zero		1


	//   ....[82]....
        /*0dd0*/ 	.word	0x0001acc0
        /*0dd4*/ 	.word	0x0000000a
        /*0dd8*/ 	.word	0x00022860
        /*0ddc*/ 	.short	0x010a
        /*0dde*/ 	.byte	0x3f
	.zero		1


	//   ....[83]....
        /*0de0*/ 	.word	0x0001be20
        /*0de4*/ 	.word	0x00000005
        /*0de8*/ 	.word	0x00022820
        /*0dec*/ 	.short	0x010a
        /*0dee*/ 	.byte	0x3f
	.zero		1


	//   ....[84]....
        /*0df0*/ 	.word	0x0001bfc0
        /*0df4*/ 	.word	0x00000003
        /*0df8*/ 	.word	0x00022840
        /*0dfc*/ 	.short	0x010a
        /*0dfe*/ 	.byte	0x3f
	.zero		1


	//   ....[85]....
        /*0e00*/ 	.word	0x0001c010
        /*0e04*/ 	.word	0x00000005
        /*0e08*/ 	.word	0x00022840
        /*0e0c*/ 	.short	0x010a
        /*0e0e*/ 	.byte	0x3f
	.zero		1


	//   ....[86]....
        /*0e10*/ 	.word	0x0001c060
        /*0e14*/ 	.word	0x00000003
        /*0e18*/ 	.word	0x00022860
        /*0e1c*/ 	.short	0x010a
        /*0e1e*/ 	.byte	0x3f
	.zero		1


	//----- nvinfo : EIATTR_NUM_MBARRIERS
	.align		4
.L_1342:
        /*0e20*/ 	.byte	0x03, 0x38
        /*0e22*/ 	.short	0x0016


	//----- nvinfo : EIATTR_EXIT_INSTR_OFFSETS
	.align		4
        /*0e24*/ 	.byte	0x04, 0x1c
        /*0e26*/ 	.short	(.L_1344 - .L_1343)


	//   ....[0]....
.L_1343:
        /*0e28*/ 	.word	0x000009a0


	//   ....[1]....
        /*0e2c*/ 	.word	0x00012130


	//   ....[2]....
        /*0e30*/ 	.word	0x00018550


	//----- nvinfo : EIATTR_MAX_THREADS
	.align		4
.L_1344:
        /*0e34*/ 	.byte	0x04, 0x05
        /*0e36*/ 	.short	(.L_1346 - .L_1345)
.L_1345:
        /*0e38*/ 	.word	0x00000180
        /*0e3c*/ 	.word	0x00000001
        /*0e40*/ 	.word	0x00000001


	//----- nvinfo : EIATTR_CRS_STACK_SIZE
	.align		4
.L_1346:
        /*0e44*/ 	.byte	0x04, 0x1e
        /*0e46*/ 	.short	(.L_1348 - .L_1347)
.L_1347:
        /*0e48*/ 	.word	0x00000000


	//----- nvinfo : EIATTR_CBANK_PARAM_SIZE
	.align		4
.L_1348:
        /*0e4c*/ 	.byte	0x03, 0x19
        /*0e4e*/ 	.short	0x0af0


	//----- nvinfo : EIATTR_PARAM_CBANK
	.align		4
        /*0e50*/ 	.byte	0x04, 0x0a
        /*0e52*/ 	.short	(.L_1350 - .L_1349)
	.align		4
.L_1349:
        /*0e54*/ 	.word	index@(.nv.constant0._ZN7cutlass13device_kernelIN5flash11enable_sm90INS1_16FlashAttnFwdSm90INS1_25CollectiveMainloopFwdSm90ILi2EN4cute5tupleIJNS5_1CILi1EEES8_S8_EEENS6_IJNS7_ILi128EEENS7_ILi96EEENS7_ILi64EEEEEELi256ENS_10bfloat16_tEfNS_4arch4Sm90ELb0ELb1ELb0ELb1ELb1ELb0ELb0ELb1ELb0ELb1ELb1ELb0EEENS1_21CollectiveEpilogueFwdINS6_IJSA_NS7_ILi256EEESB_EEES9_SE_SG_Li256ELb1ELb1ELb1ELb0EEENS1_36VarlenDynamicPersistentTileSchedulerILi128ELi96ELi256ELi128ELb1ELb1ELb1ELb1ELb0ELb1EEEEEEEEEvNT_6ParamsE)
        /*0e58*/ 	.short	0x0210
        /*0e5a*/ 	.short	0x0af0


	//----- nvinfo : EIATTR_SW_WAR
	.align		4
.L_1350:
        /*0e5c*/ 	.byte	0x04, 0x36
        /*0e5e*/ 	.short	(.L_1352 - .L_1351)
.L_1351:
        /*0e60*/ 	.word	0x00000008
.L_1352:


//--------------------- .nv.info._ZN7cutlass13device_kernelIN5flash11enable_sm90INS1_16FlashAttnFwdSm90INS1_25CollectiveMainloopFwdSm90ILi2EN4cute5tupleIJNS5_1CILi1EEES8_S8_EEENS6_IJNS7_ILi128EEENS7_ILi96EEENS7_ILi64EEEEEELi256ENS_10bfloat16_tEfNS_4arch4Sm90ELb0ELb1ELb0ELb1ELb1ELb1ELb0ELb1ELb0ELb1ELb1ELb0EEENS1_21CollectiveEpilogueFwdINS6_IJSA_NS7_ILi256EEESB_EEES9_SE_SG_Li256ELb1ELb1ELb1ELb0EEENS1_36VarlenDynamicPersistentTileSchedulerILi128ELi96ELi256ELi128ELb1ELb1ELb1ELb1ELb0ELb1EEEEEEEEEvNT_6ParamsE --------------------------
	.section	.nv.info._ZN7cutlass13device_kernelIN5flash11enable_sm90INS1_16FlashAttnFwdSm90INS1_25CollectiveMainloopFwdSm90ILi2EN4cute5tupleIJNS5_1CILi1EEES8_S8_EEENS6_IJNS7_ILi128EEENS7_ILi96EEENS7_ILi64EEEEEELi256ENS_10bfloat16_tEfNS_4arch4Sm90ELb0ELb1ELb0ELb1ELb1ELb1ELb0ELb1ELb0ELb1ELb1ELb0EEENS1_21CollectiveEpilogueFwdINS6_IJSA_NS7_ILi256EEESB_EEES9_SE_SG_Li256ELb1ELb1ELb1ELb0EEENS1_36VarlenDynamicPersistentTileSchedulerILi128ELi96ELi256ELi128ELb1ELb1ELb1ELb1ELb0ELb1EEEEEEEEEvNT_6ParamsE,"",@"SHT_CUDA_INFO"
	.sectionflags	@""
	.align	4


	//----- nvinfo : EIATTR_CUDA_API_VERSION
	.align		4
        /*0000*/ 	.byte	0x04, 0x37
        /*0002*/ 	.short	(.L_1354 - .L_1353)
.L_1353:
        /*0004*/ 	.word	0x00000082


	//----- nvinfo : EIATTR_KPARAM_INFO
	.align		4
.L_1354:
        /*0008*/ 	.byte	0x04, 0x17
        /*000a*/ 	.short	(.L_1356 - .L_1355)
.L_1355:
        /*000c*/ 	.word	0x00000000
        /*0010*/ 	.short	0x0000
        /*0012*/ 	.short	0x0070
        /*0014*/ 	.byte	0x00, 0xf0, 0x01, 0x2a


	//----- nvinfo : EIATTR_SPARSE_MMA_MASK
	.align		4
.L_1356:
        /*0018*/ 	.byte	0x03, 0x50
        /*001a*/ 	.short	0x0000


	//----- nvinfo : EIATTR_MAXREG_COUNT
	.align		4
        /*001c*/ 	.byte	0x03, 0x1b
        /*001e*/ 	.short	0x00a8


	//----- nvinfo : EIATTR_NUM_BARRIERS
	.align		4
        /*0020*/ 	.byte	0x02, 0x4c
        /*0022*/ 	.byte	0x10
	.zero		1


	//----- nvinfo : EIATTR_EXTERNS
	.align		4
        /*0024*/ 	.byte	0x04, 0x0f
        /*0026*/ 	.short	(.L_1358 - .L_1357)


	//   ....[0]....
	.align		4
.L_1357:
        /*0028*/ 	.word	index@(__assertfail)


	//----- nvinfo : EIATTR_ANNOTATIONS
	.align		4
.L_1358:
        /*002c*/ 	.byte	0x04, 0x55
        /*002e*/ 	.short	(.L_1360 - .L_1359)


	//   ....[0]....
.L_1359:
        /* <DEDUP_REMOVED lines=24> */


	//----- nvinfo : EIATTR_MERCURY_ISA_VERSION
	.align		4
.L_1360:
        /*01a0*/ 	.byte	0x03, 0x5f
        /*01a2*/ 	.short	0x0101


	//----- nvinfo : EIATTR_UNUSED_LOAD_BYTE_OFFSET
	.align		4
        /*01a4*/ 	.byte	0x04, 0x44
        /*01a6*/ 	.short	(.L_1362 - .L_1361)


	//   ....[0]....
.L_1361:
        /*01a8*/ 	.word	0x00000ae0
        /*01ac*/ 	.word	0x0000fff0


	//   ....[1]....
        /*01b0*/ 	.word	0x000200f0
        /*01b4*/ 	.word	0x0000fff0


	//----- nvinfo : EIATTR_INT_WARP_WIDE_INSTR_OFFSETS
	.align		4
.L_1362:
        /*01b8*/ 	.byte	0x04, 0x31
        /*01ba*/ 	.short	(.L_1364 - .L_1363)


	//   ....[0]....
.L_1363:
        /*01bc*/ 	.word	0x00000180


	//   ....[1]....
        /*01c0*/ 	.word	0x000001c0


	//   ....[2]....
        /*01c4*/ 	.word	0x00000230


	//   ....[3]....
        /*01c8*/ 	.word	0x000288f0


	//   ....[4]....
        /*01cc*/ 	.word	0x00028980


	//   ....[5]....
        /*01d0*/ 	.word	0x0002bc80


	//   ....[6]....
        /*01d4*/ 	.word	0x0002bd10


	//----- nvinfo : EIATTR_COOP_GROUP_MASK_REGIDS
	.align		4
.L_1364:
        /*01d8*/ 	.byte	0x04, 0x29
        /*01da*/ 	.short	(.L_1366 - .L_1365)


	//   ....[0]....
.L_1365:
        /*01dc*/ 	.word	0xffffffff


	//   ....[1]....
        /*01e0*/ 	.word	0xffffffff


	//   ....[2]....
        /*01e4*/ 	.word	0xffffffff


	//   ....[3]....
        /*01e8*/ 	.word	0xffffffff


	//   ....[4]....
        /*01ec*/ 	.word	0xffffffff


	//   ....[5]....
        /*01f0*/ 	.word	0xffffffff


	//   ....[6]....
        /*01f4*/ 	.word	0xffffffff


	//   ....[7]....
        /*01f8*/ 	.word	0xffffffff


	//   ....[8]....
        /*01fc*/ 	.word	0xffffffff


	//   ....[9]....
        /*0200*/ 	.word	0xffffffff


	//   ....[10]....
        /*0204*/ 	.word	0xffffffff


	//   ....[11]....
        /*0208*/ 	.word	0xffffffff


	//   ....[12]....
        /*020c*/ 	.word	0xffffffff


	//   ....[13]....
        /*0210*/ 	.word	0xffffffff


	//   ....[14]....
        /*0214*/ 	.word	0xffffffff


	//   ....[15]....
        /*0218*/ 	.word	0xffffffff


	//   ....[16]....
        /*021c*/ 	.word	0xffffffff


	//   ....[17]....
        /*0220*/ 	.word	0xffffffff


	//   ....[18]....
        /*0224*/ 	.word	0xffffffff


	//   ....[19]....
        /*0228*/ 	.word	0xffffffff


	//   ....[20]....
        /*022c*/ 	.word	0xffffffff


	//   ....[21]....
        /*0230*/ 	.word	0xffffffff


	//   ....[22]....
        /*0234*/ 	.word	0xffffffff


	//   ....[23]....
        /*0238*/ 	.word	0xffffffff


	//   ....[24]....
        /*023c*/ 	.word	0xffffffff


	//   ....[25]....
        /*0240*/ 	.word	0xffffffff


	//   ....[26]....
        /*0244*/ 	.word	0xffffffff


	//   ....[27]....
        /*0248*/ 	.word	0xffffffff


	//   ....[28]....
        /*024c*/ 	.word	0xffffffff


	//   ....[29]....
        /*0250*/ 	.word	0xffffffff


	//   ....[30]....
        /*0254*/ 	.word	0xffffffff


	//   ....[31]....
        /*0258*/ 	.word	0xffffffff


	//   ....[32]....
        /*025c*/ 	.word	0xffffffff


	//   ....[33]....
        /*0260*/ 	.word	0xffffffff


	//   ....[34]....
        /*0264*/ 	.word	0xffffffff


	//   ....[35]....
        /*0268*/ 	.word	0xffffffff


	//   ....[36]....
        /*026c*/ 	.word	0xffffffff


	//   ....[37]....
        /*0270*/ 	.word	0xffffffff


	//   ....[38]....
        /*0274*/ 	.word	0xffffffff


	//   ....[39]....
        /*0278*/ 	.word	0xffffffff


	//   ....[40]....
        /*027c*/ 	.word	0xffffffff


	//   ....[41]....
        /*0280*/ 	.word	0xffffffff


	//   ....[42]....
        /*0284*/ 	.word	0xffffffff


	//   ....[43]....
        /*0288*/ 	.word	0xffffffff


	//   ....[44]....
        /*028c*/ 	.word	0xffffffff


	//   ....[45]....
        /*0290*/ 	.word	0xffffffff


	//   ....[46]....
        /*0294*/ 	.word	0xffffffff


	//   ....[47]....
        /*0298*/ 	.word	0xffffffff


	//   ....[48]....
        /*029c*/ 	.word	0xffffffff


	//   ....[49]....
        /*02a0*/ 	.word	0xffffffff


	//   ....[50]....
        /*02a4*/ 	.word	0xffffffff


	//   ....[51]....
        /*02a8*/ 	.word	0xffffffff


	//   ....[52]....
        /*02ac*/ 	.word	0xffffffff


	//   ....[53]....
        /*02b0*/ 	.word	0xffffffff


	//   ....[54]....
        /*02b4*/ 	.word	0xffffffff


	//   ....[55]....
        /*02b8*/ 	.word	0xffffffff


	//   ....[56]....
        /*02bc*/ 	.word	0xffffffff


	//   ....[57]....
        /*02c0*/ 	.word	0xffffffff


	//   ....[58]....
        /*02c4*/ 	.word	0xffffffff


	//   ....[59]....
        /*02c8*/ 	.word	0xffffffff


	//   ....[60]....
        /*02cc*/ 	.word	0xffffffff


	//   ....[61]....
        /*02d0*/ 	.word	0xffffffff


	//   ....[62]....
        /*02d4*/ 	.word	0xffffffff


	//   ....[63]....
        /*02d8*/ 	.word	0xffffffff


	//   ....[64]....
        /*02dc*/ 	.word	0xffffffff


	//   ....[65]....
        /*02e0*/ 	.word	0xffffffff


	//   ....[66]....
        /*02e4*/ 	.word	0xffffffff


	//   ....[67]....
        /*02e8*/ 	.word	0xffffffff


	//   ....[68]....
        /*02ec*/ 	.word	0xffffffff


	//   ....[69]....
        /*02f0*/ 	.word	0xffffffff


	//   ....[70]....
        /*02f4*/ 	.word	0xffffffff


	//   ....[71]....
        /*02f8*/ 	.word	0xffffffff


	//   ....[72]....
        /*02fc*/ 	.word	0xffffffff


	//   ....[73]....
        /*0300*/ 	.word	0xffffffff


	//   ....[74]....
        /*0304*/ 	.word	0xffffffff


	//   ....[75]....
        /*0308*/ 	.word	0xffffffff


	//   ....[76]....
        /*030c*/ 	.word	0xffffffff


	//   ....[77]....
        /*0310*/ 	.word	0xffffffff


	//   ....[78]....
        /*0314*/ 	.word	0xffffffff


	//   ....[79]....
        /*0318*/ 	.word	0xffffffff


	//   ....[80]....
        /*031c*/ 	.word	0xffffffff


	//   ....[81]....
        /*0320*/ 	.word	0xffffffff


	//   ....[82]....
        /*0324*/ 	.word	0xffffffff


	//   ....[83]....
        /*0328*/ 	.word	0xffffffff


	//   ....[84]....
        /*032c*/ 	.word	0xffffffff


	//   ....[85]....
        /*0330*/ 	.word	0xffffffff


	//   ....[86]....
        /*0334*/ 	.word	0xffffffff


	//   ....[87]....
        /*0338*/ 	.word	0xffffffff


	//   ....[88]....
        /*033c*/ 	.word	0xffffffff


	//   ....[89]....
        /*0340*/ 	.word	0xffffffff


	//   ....[90]....
        /*0344*/ 	.word	0xffffffff


	//   ....[91]....
        /*0348*/ 	.word	0xffffffff


	//   ....[92]....
        /*034c*/ 	.word	0xffffffff


	//   ....[93]....
        /*0350*/ 	.word	0xffffffff


	//   ....[94]....
        /*0354*/ 	.word	0xffffffff


	//   ....[95]....
        /*0358*/ 	.word	0xffffffff


	//   ....[96]....
        /*035c*/ 	.word	0xffffffff


	//   ....[97]....
        /*0360*/ 	.word	0xffffffff


	//   ....[98]....
        /*0364*/ 	.word	0xffffffff


	//   ....[99]....
        /*0368*/ 	.word	0xffffffff


	//   ....[100]....
        /*036c*/ 	.word	0xffffffff


	//   ....[101]....
        /*0370*/ 	.word	0xffffffff


	//   ....[102]....
        /*0374*/ 	.word	0xffffffff


	//   ....[103]....
        /*0378*/ 	.word	0xffffffff


	//   ....[104]....
        /*037c*/ 	.word	0xffffffff


	//   ....[105]....
        /*0380*/ 	.word	0xffffffff


	//   ....[106]....
        /*0384*/ 	.word	0xffffffff


	//   ....[107]....
        /*0388*/ 	.word	0xffffffff


	//   ....[108]....
        /*038c*/ 	.word	0xffffffff


	//   ....[109]....
        /*0390*/ 	.word	0xffffffff


	//   ....[110]....
        /*0394*/ 	.word	0xffffffff


	//   ....[111]....
        /*0398*/ 	.word	0xffffffff


	//   ....[112]....
        /*039c*/ 	.word	0xffffffff


	//   ....[113]....
        /*03a0*/ 	.word	0xffffffff


	//   ....[114]....
        /*03a4*/ 	.word	0xffffffff


	//   ....[115]....
        /*03a8*/ 	.word	0xffffffff


	//   ....[116]....
        /*03ac*/ 	.word	0xffffffff


	//   ....[117]....
        /*03b0*/ 	.word	0xffffffff


	//   ....[118]....
        /*03b4*/ 	.word	0xffffffff


	//   ....[119]....
        /*03b8*/ 	.word	0xffffffff


	//   ....[120]....
        /*03bc*/ 	.word	0xffffffff


	//   ....[121]....
        /*03c0*/ 	.word	0xffffffff


	//   ....[122]....
        /*03c4*/ 	.word	0xffffffff


	//   ....[123]....
        /*03c8*/ 	.word	0xffffffff


	//   ....[124]....
        /*03cc*/ 	.word	0xffffffff


	//   ....[125]....
        /*03d0*/ 	.word	0xffffffff


	//   ....[126]....
        /*03d4*/ 	.word	0xffffffff


	//   ....[127]....
        /*03d8*/ 	.word	0xffffffff


	//   ....[128]....
        /*03dc*/ 	.word	0xffffffff


	//   ....[129]....
        /*03e0*/ 	.word	0xffffffff


	//   ....[130]....
        /*03e4*/ 	.word	0xffffffff


	//   ....[131]....
        /*03e8*/ 	.word	0xffffffff


	//   ....[132]....
        /*03ec*/ 	.word	0xffffffff


	//   ....[133]....
        /*03f0*/ 	.word	0xffffffff


	//   ....[134]....
        /*03f4*/ 	.word	0xffffffff


	//   ....[135]....
        /*03f8*/ 	.word	0xffffffff


	//   ....[136]....
        /*03fc*/ 	.word	0xffffffff


	//   ....[137]....
        /*0400*/ 	.word	0xffffffff


	//   ....[138]....
        /*0404*/ 	.word	0xffffffff


	//   ....[139]....
        /*0408*/ 	.word	0xffffffff


	//   ....[140]....
        /*040c*/ 	.word	0xffffffff


	//   ....[141]....
        /*0410*/ 	.word	0xffffffff


	//   ....[142]....
        /*0414*/ 	.word	0xffffffff


	//   ....[143]....
        /*0418*/ 	.word	0xffffffff


	//   ....[144]....
        /*041c*/ 	.word	0xffffffff


	//   ....[145]....
        /*0420*/ 	.word	0xffffffff


	//   ....[146]....
        /*0424*/ 	.word	0xffffffff


	//   ....[147]....
        /*0428*/ 	.word	0xffffffff


	//   ....[148]....
        /*042c*/ 	.word	0xffffffff


	//   ....[149]....
        /*0430*/ 	.word	0xffffffff


	//   ....[150]....
        /*0434*/ 	.word	0xffffffff


	//   ....[151]....
        /*0438*/ 	.word	0xffffffff


	//   ....[152]....
        /*043c*/ 	.word	0xffffffff


	//   ....[153]....
        /*0440*/ 	.word	0xffffffff


	//   ....[154]....
        /*0444*/ 	.word	0xffffffff


	//   ....[155]....
        /*0448*/ 	.word	0xffffffff


	//   ....[156]....
        /*044c*/ 	.word	0xffffffff


	//   ....[157]....
        /*0450*/ 	.word	0xffffffff


	//   ....[158]....
        /*0454*/ 	.word	0xffffffff


	//   ....[159]....
        /*0458*/ 	.word	0xffffffff


	//   ....[160]....
        /*045c*/ 	.word	0xffffffff


	//   ....[161]....
        /*0460*/ 	.word	0xffffffff


	//   ....[162]....
        /*0464*/ 	.word	0xffffffff


	//   ....[163]....
        /*0468*/ 	.word	0xffffffff


	//   ....[164]....
        /*046c*/ 	.word	0xffffffff


	//   ....[165]....
        /*0470*/ 	.word	0xffffffff


	//   ....[166]....
        /*0474*/ 	.word	0xffffffff


	//   ....[167]....
        /*0478*/ 	.word	0xffffffff


	//   ....[168]....
        /*047c*/ 	.word	0xffffffff


	//   ....[169]....
        /*0480*/ 	.word	0xffffffff


	//   ....[170]....
        /*0484*/ 	.word	0xffffffff


	//   ....[171]....
        /*0488*/ 	.word	0xffffffff


	//   ....[172]....
        /*048c*/ 	.word	0xffffffff


	//   ....[173]....
        /*0490*/ 	.word	0xffffffff


	//   ....[174]....
        /*0494*/ 	.word	0xffffffff


	//   ....[175]....
        /*0498*/ 	.word	0xffffffff


	//   ....[176]....
        /*049c*/ 	.word	0xffffffff


	//   ....[177]....
        /*04a0*/ 	.word	0xffffffff


	//   ....[178]....
        /*04a4*/ 	.word	0xffffffff


	//   ....[179]....
        /*04a8*/ 	.word	0xffffffff


	//   ....[180]....
        /*04ac*/ 	.word	0xffffffff


	//   ....[181]....
        /*04b0*/ 	.word	0xffffffff


	//   ....[182]....
        /*04b4*/ 	.word	0xffffffff


	//   ....[183]....
        /*04b8*/ 	.word	0xffffffff


	//   ....[184]....
        /*04bc*/ 	.word	0xffffffff


	//   ....[185]....
        /*04c0*/ 	.word	0x0500000f


	//   ....[186]....
        /*04c4*/ 	.word	0x0500000f


	//   ....[187]....
        /*04c8*/ 	.word	0x0500000f


	//   ....[188]....
        /*04cc*/ 	.word	0x0500000f


	//   ....[189]....
        /*04d0*/ 	.word	0x0500000f


	//   ....[190]....
        /*04d4*/ 	.word	0x0500000f


	//   ....[191]....
        /*04d8*/ 	.word	0x0500000f


	//   ....[192]....
        /*04dc*/ 	.word	0x0500000f


	//   ....[193]....
        /*04e0*/ 	.word	0x0500000f


	//   ....[194]....
        /*04e4*/ 	.word	0x0500000f


	//   ....[195]....
        /*04e8*/ 	.word	0x0500000f


	//   ....[196]....
        /*04ec*/ 	.word	0x0500000f


	//   ....[197]....
        /*04f0*/ 	.word	0x0500000f


	//   ....[198]....
        /*04f4*/ 	.word	0x0500000f


	//   ....[199]....
        /*04f8*/ 	.word	0x0500000f


	//   ....[200]....
        /*04fc*/ 	.word	0x0500000f


	//   ....[201]....
        /*0500*/ 	.word	0x0500000f


	//   ....[202]....
        /*0504*/ 	.word	0x0500000f


	//   ....[203]....
        /*0508*/ 	.word	0x0500000f


	//   ....[204]....
        /*050c*/ 	.word	0x0500000f


	//   ....[205]....
        /*0510*/ 	.word	0x0500000f


	//   ....[206]....
        /*0514*/ 	.word	0x0500000f


	//   ....[207]....
        /*0518*/ 	.word	0x0500000f


	//   ....[208]....
        /*051c*/ 	.word	0x0500000f


	//   ....[209]....
        /*0520*/ 	.word	0x0500000f


	//   ....[210]....
        /*0524*/ 	.word	0x0500000f


	//   ....[211]....
        /*0528*/ 	.word	0x0500000f


	//   ....[212]....
        /*052c*/ 	.word	0x0500000f


	//   ....[213]....
        /*0530*/ 	.word	0x0500000f


	//   ....[214]....
        /*0534*/ 	.word	0x0500000f


	//   ....[215]....
        /*0538*/ 	.word	0x0500000f


	//   ....[216]....
        /*053c*/ 	.word	0x0500000f


	//   ....[217]....
        /*0540*/ 	.word	0x0500000f


	//   ....[218]....
        /*0544*/ 	.word	0x0500000f


	//   ....[219]....
        /*0548*/ 	.word	0x0500000f


	//   ....[220]....
        /*054c*/ 	.word	0x0500000f


	//   ....[221]....
        /*0550*/ 	.word	0x0500000f


	//   ....[222]....
        /*0554*/ 	.word	0x0500000f


	//   ....[223]....
        /*0558*/ 	.word	0x0500000f


	//   ....[224]....
        /*055c*/ 	.word	0x0500000f


	//   ....[225]....
        /*0560*/ 	.word	0x0500000f


	//   ....[226]....
        /*0564*/ 	.word	0x0500000f


	//   ....[227]....
        /*0568*/ 	.word	0x0500000f


	//   ....[228]....
        /*056c*/ 	.word	0x0500000f


	//   ....[229]....
        /*0570*/ 	.word	0x0500000f


	//   ....[230]....
        /*0574*/ 	.word	0x0500000f


	//   ....[231]....
        /*0578*/ 	.word	0x0500000f


	//   ....[232]....
        /*057c*/ 	.word	0x0500000f


	//   ....[233]....
        /*0580*/ 	.word	0x0500000f


	//   ....[234]....
        /*0584*/ 	.word	0x0500000f


	//   ....[235]....
        /*0588*/ 	.word	0x0500000f


	//   ....[236]....
        /*058c*/ 	.word	0x0500000f


	//   ....[237]....
        /*0590*/ 	.word	0x0500000f


	//   ....[238]....
        /*0594*/ 	.word	0x0500000f


	//   ....[239]....
        /*0598*/ 	.word	0x0500000f


	//   ....[240]....
        /*059c*/ 	.word	0x0500000f


	//   ....[241]....
        /*05a0*/ 	.word	0x0500000f


	//   ....[242]....
        /*05a4*/ 	.word	0x0500000f


	//   ....[243]....
        /*05a8*/ 	.word	0x0500000f


	//   ....[244]....
        /*05ac*/ 	.word	0x0500000f


	//   ....[245]....
        /*05b0*/ 	.word	0x0500000f


	//   ....[246]....
        /*05b4*/ 	.word	0x0500000f


	//   ....[247]....
        /*05b8*/ 	.word	0x0500000f


	//   ....[248]....
        /*05bc*/ 	.word	0x0500000f


	//   ....[249]....
        /*05c0*/ 	.word	0x0500000f


	//   ....[250]....
        /*05c4*/ 	.word	0x0500000f


	//   ....[251]....
        /*05c8*/ 	.word	0x0500000f


	//   ....[252]....
        /*05cc*/ 	.word	0x0500000f


	//   ....[253]....
        /*05d0*/ 	.word	0x0500000f


	//   ....[254]....
        /*05d4*/ 	.word	0x0500000f


	//   ....[255]....
        /*05d8*/ 	.word	0x0500000f


	//   ....[0]....
        /*05dc*/ 	.word	0x0500000f


	//   ....[1]....
        /*05e0*/ 	.word	0x0500000f


	//   ....[2]....
        /*05e4*/ 	.word	0x0500000f


	//   ....[3]....
        /*05e8*/ 	.word	0x0500000f


	//   ....[4]....
        /*05ec*/ 	.word	0x0500000f


	//   ....[5]....
        /*05f0*/ 	.word	0x0500000f


	//   ....[6]....
        /*05f4*/ 	.word	0x0500000f


	//   ....[7]....
        /*05f8*/ 	.word	0x0500000f


	//   ....[8]....
        /*05fc*/ 	.word	0x0500000f


	//   ....[9]....
        /*0600*/ 	.word	0x0500000f


	//   ....[10]....
        /*0604*/ 	.word	0x0500000f


	//   ....[11]....
        /*0608*/ 	.word	0x0500000f


	//   ....[12]....
        /*060c*/ 	.word	0x0500000f


	//   ....[13]....
        /*0610*/ 	.word	0x0500000f


	//   ....[14]....
        /*0614*/ 	.word	0x0500000f


	//   ....[15]....
        /*0618*/ 	.word	0x0500000f


	//   ....[16]....
        /*061c*/ 	.word	0x0500000f


	//   ....[17]....
        /*0620*/ 	.word	0x0500000f


	//   ....[18]....
        /*0624*/ 	.word	0x0500000f


	//   ....[19]....
        /*0628*/ 	.word	0x0500000f


	//   ....[20]....
        /*062c*/ 	.word	0x0500000f


	//   ....[21]....
        /*0630*/ 	.word	0x0500000f


	//   ....[22]....
        /*0634*/ 	.word	0x0500000f


	//   ....[23]....
        /*0638*/ 	.word	0x0500000f


	//   ....[24]....
        /*063c*/ 	.word	0x0500000f


	//   ....[25]....
        /*0640*/ 	.word	0x0500000f


	//   ....[26]....
        /*0644*/ 	.word	0x0500000f


	//   ....[27]....
        /*0648*/ 	.word	0x0500000f


	//   ....[28]....
        /*064c*/ 	.word	0x0500000f


	//   ....[29]....
        /*0650*/ 	.word	0x0500000f


	//   ....[30]....
        /*0654*/ 	.word	0x0500000f


	//   ....[31]....
        /*0658*/ 	.word	0x0500000f


	//   ....[32]....
        /*065c*/ 	.word	0x0500000f


	//   ....[33]....
        /*0660*/ 	.word	0x0500000f


	//   ....[34]....
        /*0664*/ 	.word	0x0500000f


	//   ....[35]....
        /*0668*/ 	.word	0x0500000f


	//   ....[36]....
        /*066c*/ 	.word	0x0500000f


	//   ....[37]....
        /*0670*/ 	.word	0x0500000f


	//   ....[38]....
        /*0674*/ 	.word	0x0500000f


	//   ....[39]....
        /*0678*/ 	.word	0x0500000f


	//   ....[40]....
        /*067c*/ 	.word	0x0500000f


	//   ....[41]....
        /*0680*/ 	.word	0x0500000f


	//   ....[42]....
        /*0684*/ 	.word	0x0500000f


	//   ....[43]....
        /*0688*/ 	.word	0x0500000f


	//   ....[44]....
        /*068c*/ 	.word	0x0500000f


	//   ....[45]....
        /*0690*/ 	.word	0x0500000f


	//   ....[46]....
        /*0694*/ 	.word	0x0500000f


	//   ....[47]....
        /*0698*/ 	.word	0x0500000f


	//   ....[48]....
        /*069c*/ 	.word	0x0500000f


	//   ....[49]....
        /*06a0*/ 	.word	0x0500000f


	//   ....[50]....
        /*06a4*/ 	.word	0x0500000f


	//   ....[51]....
        /*06a8*/ 	.word	0x0500000f


	//   ....[52]....
        /*06ac*/ 	.word	0x0500000f


	//   ....[53]....
        /*06b0*/ 	.word	0x0500000f


	//   ....[54]....
        /*06b4*/ 	.word	0x0500000f


	//   ....[55]....
        /*06b8*/ 	.word	0x0500000f


	//   ....[56]....
        /*06bc*/ 	.word	0x0500000f


	//   ....[57]....
        /*06c0*/ 	.word	0x0500000f


	//   ....[58]....
        /*06c4*/ 	.word	0x0500000f


	//   ....[59]....
        /*06c8*/ 	.word	0x0500000f


	//   ....[60]....
        /*06cc*/ 	.word	0x0500000f


	//   ....[61]....
        /*06d0*/ 	.word	0x0500000f


	//   ....[62]....
        /*06d4*/ 	.word	0x0500000f


	//   ....[63]....
        /*06d8*/ 	.word	0xffffffff


	//   ....[64]....
        /*06dc*/ 	.word	0xffffffff


	//   ....[65]....
        /*06e0*/ 	.word	0xffffffff


	//   ....[66]....
        /*06e4*/ 	.word	0xffffffff


	//   ....[67]....
        /*06e8*/ 	.word	0xffffffff


	//   ....[68]....
        /*06ec*/ 	.word	0xffffffff


	//----- nvinfo : EIATTR_COOP_GROUP_INSTR_OFFSETS
	.align		4
.L_1366:
        /*06f0*/ 	.byte	0x04, 0x28
        /*06f2*/ 	.short	(.L_1368 - .L_1367)


	//   ....[0]....
.L_1367:
        /*06f4*/ 	.word	0x000000c0


	//   ....[1]....
        /*06f8*/ 	.word	0x00000190


	//   ....[2]....
        /*06fc*/ 	.word	0x000001e0


	//   ....[3]....
        /*0700*/ 	.word	0x00000410


	//   ....[4]....
        /*0704*/ 	.word	0x00000570


	//   ....[5]....
        /*0708*/ 	.word	0x00000690


	//   ....[6]....
        /*070c*/ 	.word	0x000007f0


	//   ....[7]....
        /*0710*/ 	.word	0x00003430


	//   ....[8]....
        /*0714*/ 	.word	0x00003440


	//   ....[9]....
        /*0718*/ 	.word	0x00003bd0


	//   ....[10]....
        /*071c*/ 	.word	0x00003be0


	//   ....[11]....
        /*0720*/ 	.word	0x000049c0


	//   ....[12]....
        /*0724*/ 	.word	0x000049d0


	//   ....[13]....
        /*0728*/ 	.word	0x00005170


	//   ....[14]....
        /*072c*/ 	.word	0x00005180


	//   ....[15]....
        /*0730*/ 	.word	0x00005b70


	//   ....[16]....
        /*0734*/ 	.word	0x00005b80


	//   ....[17]....
        /*0738*/ 	.word	0x00005c90


	//   ....[18]....
        /*073c*/ 	.word	0x00005ca0


	//   ....[19]....
        /*0740*/ 	.word	0x00006080


	//   ....[20]....
        /*0744*/ 	.word	0x00006090


	//   ....[21]....
        /*0748*/ 	.word	0x000064e0


	//   ....[22]....
        /*074c*/ 	.word	0x00006500


	//   ....[23]....
        /*0750*/ 	.word	0x000077b0


	//   ....[24]....
        /*0754*/ 	.word	0x00008300


	//   ....[25]....
        /*0758*/ 	.word	0x00008310


	//   ....[26]....
        /*075c*/ 	.word	0x00008320


	//   ....[27]....
        /*0760*/ 	.word	0x00008330


	//   ....[28]....
        /*0764*/ 	.word	0x00008670


	//   ....[29]....
        /*0768*/ 	.word	0x00008680


	//   ....[30]....
        /*076c*/ 	.word	0x00008690


	//   ....[31]....
        /*0770*/ 	.word	0x000086a0


	//   ....[32]....
        /*0774*/ 	.word	0x000099e0


	//   ....[33]....
        /*0778*/ 	.word	0x00009a00


	//   ....[34]....
        /*077c*/ 	.word	0x00009a10


	//   ....[35]....
        /*0780*/ 	.word	0x00009a20


	//   ....[36]....
        /*0784*/ 	.word	0x00009b00


	//   ....[37]....
        /*0788*/ 	.word	0x00009b20


	//   ....[38]....
        /*078c*/ 	.word	0x00009b30


	//   ....[39]....
        /*0790*/ 	.word	0x00009bb0


	//   ....[40]....
        /*0794*/ 	.word	0x0000bdb0


	//   ....[41]....
        /*0798*/ 	.word	0x0000bfc0


	//   ....[42]....
        /*079c*/ 	.word	0x0000d020


	//   ....[43]....
        /*07a0*/ 	.word	0x0000d190


	//   ....[44]....
        /*07a4*/ 	.word	0x0000d260


	//   ....[45]....
        /*07a8*/ 	.word	0x0000d2e0


	//   ....[46]....
        /*07ac*/ 	.word	0x00012f00


	//   ....[47]....
        /*07b0*/ 	.word	0x00012f90


	//   ....[48]....
        /*07b4*/ 	.word	0x00013050


	//   ....[49]....
        /*07b8*/ 	.word	0x00013090


	//   ....[50]....
        /*07bc*/ 	.word	0x00018930


	//   ....[51]....
        /*07c0*/ 	.word	0x00019240


	//   ....[52]....
        /*07c4*/ 	.word	0x00019c80


	//   ....[53]....
        /*07c8*/ 	.word	0x00019d80


	//   ....[54]....
        /*07cc*/ 	.word	0x00019de0


	//   ....[55]....
        /*07d0*/ 	.word	0x00019e10


	//   ....[56]....
        /*07d4*/ 	.word	0x0001f0b0


	//   ....[57]....
        /*07d8*/ 	.word	0x0001f0d0


	//   ....[58]....
        /*07dc*/ 	.word	0x0001f110


	//   ....[59]....
        /*07e0*/ 	.word	0x0001f140


	//   ....[60]....
        /*07e4*/ 	.word	0x00021380


	//   ....[61]....
        /*07e8*/ 	.word	0x000213b0


	//   ....[62]....
        /*07ec*/ 	.word	0x000213e0


	//   ....[63]....
        /*07f0*/ 	.word	0x000213f0


	//   ....[64]....
        /*07f4*/ 	.word	0x00021da0


	//   ....[65]....
        /*07f8*/ 	.word	0x00021db0


	//   ....[66]....
        /*07fc*/ 	.word	0x00021f80


	//   ....[67]....
        /*0800*/ 	.word	0x00021f90


	//   ....[68]....
        /*0804*/ 	.word	0x00022160


	//   ....[69]....
        /*0808*/ 	.word	0x00022170


	//   ....[70]....
        /*080c*/ 	.word	0x00022340


	//   ....[71]....
        /*0810*/ 	.word	0x00022350


	//   ....[72]....
        /*0814*/ 	.word	0x000228a0


	//   ....[73]....
        /*0818*/ 	.word	0x000228b0


	//   ....[74]....
        /*081c*/ 	.word	0x00023560


	//   ....[75]....
        /*0820*/ 	.word	0x00023570


	//   ....[76]....
        /*0824*/ 	.word	0x00024a30


	//   ....[77]....
        /*0828*/ 	.word	0x00024a40


	//   ....[78]....
        /*082c*/ 	.word	0x00024c20


	//   ....[79]....
        /*0830*/ 	.word	0x00024c30


	//   ....[80]....
        /*0834*/ 	.word	0x00024e00


	//   ....[81]....
        /*0838*/ 	.word	0x00024e10


	//   ....[82]....
        /*083c*/ 	.word	0x00024fe0


	//   ....[83]....
        /*0840*/ 	.word	0x00024ff0


	//   ....[84]....
        /*0844*/ 	.word	0x00025210


	//   ....[85]....
        /*0848*/ 	.word	0x00025420


	//   ....[86]....
        /*084c*/ 	.word	0x00025450


	//   ....[87]....
        /*0850*/ 	.word	0x00025480


	//   ....[88]....
        /*0854*/ 	.word	0x000254b0


	//   ....[89]....
        /*0858*/ 	.word	0x000254e0


	//   ....[90]....
        /*085c*/ 	.word	0x00025510


	//   ....[91]....
        /*0860*/ 	.word	0x000256a0


	//   ....[92]....
        /*0864*/ 	.word	0x000256d0


	//   ....[93]....
        /*0868*/ 	.word	0x00025700


	//   ....[94]....
        /*086c*/ 	.word	0x00025730


	//   ....[95]....
        /*0870*/ 	.word	0x00025760


	//   ....[96]....
        /*0874*/ 	.word	0x00025790


	//   ....[97]....
        /*0878*/ 	.word	0x00025820


	//   ....[98]....
        /*087c*/ 	.word	0x00025850


	//   ....[99]....
        /*0880*/ 	.word	0x00025860


	//   ....[100]....
        /*0884*/ 	.word	0x000258a0


	//   ....[101]....
        /*0888*/ 	.word	0x00027040


	//   ....[102]....
        /*088c*/ 	.word	0x00029480


	//   ....[103]....
        /*0890*/ 	.word	0x000294a0


	//   ....[104]....
        /*0894*/ 	.word	0x00029530


	//   ....[105]....
        /*0898*/ 	.word	0x00029550


	//   ....[106]....
        /*089c*/ 	.word	0x000295d0


	//   ....[107]....
        /*08a0*/ 	.word	0x000295f0


	//   ....[108]....
        /*08a4*/ 	.word	0x00029670


	//   ....[109]....
        /*08a8*/ 	.word	0x00029690


	//   ....[110]....
        /*08ac*/ 	.word	0x00029710


	//   ....[111]....
        /*08b0*/ 	.word	0x00029730


	//   ....[112]....
        /*08b4*/ 	.word	0x00029740


	//   ....[113]....
        /*08b8*/ 	.word	0x00029750


	//   ....[114]....
        /*08bc*/ 	.word	0x00029f90


	//   ....[115]....
        /*08c0*/ 	.word	0x00029fc0


	//   ....[116]....
        /*08c4*/ 	.word	0x0002a080


	//   ....[117]....
        /*08c8*/ 	.word	0x0002a090


	//   ....[118]....
        /*08cc*/ 	.word	0x0002a120


	//   ....[119]....
        /*08d0*/ 	.word	0x0002a130


	//   ....[120]....
        /*08d4*/ 	.word	0x0002a1c0


	//   ....[121]....
        /*08d8*/ 	.word	0x0002a1d0


	//   ....[122]....
        /*08dc*/ 	.word	0x0002a260


	//   ....[123]....
        /*08e0*/ 	.word	0x0002a270


	//   ....[124]....
        /*08e4*/ 	.word	0x0002a300


	//   ....[125]....
        /*08e8*/ 	.word	0x0002a310


	//   ....[126]....
        /*08ec*/ 	.word	0x0002a390


	//   ....[127]....
        /*08f0*/ 	.word	0x0002a3a0


	//   ....[128]....
        /*08f4*/ 	.word	0x0002a3b0


	//   ....[129]....
        /*08f8*/ 	.word	0x0002a3c0


	//   ....[130]....
        /*08fc*/ 	.word	0x0002a820


	//   ....[131]....
        /*0900*/ 	.word	0x0002a850


	//   ....[132]....
        /*0904*/ 	.word	0x0002a8a0


	//   ....[133]....
        /*0908*/ 	.word	0x0002a960


	//   ....[134]....
        /*090c*/ 	.word	0x0002a970


	//   ....[135]....
        /*0910*/ 	.word	0x0002a9a0


	//   ....[136]....
        /*0914*/ 	.word	0x0002aa30


	//   ....[137]....
        /*0918*/ 	.word	0x0002aae0


	//   ....[138]....
        /*091c*/ 	.word	0x0002aaf0


	//   ....[139]....
        /*0920*/ 	.word	0x0002ab20


	//   ....[140]....
        /*0924*/ 	.word	0x0002ab30


	//   ....[141]....
        /*0928*/ 	.word	0x0002abc0


	//   ....[142]....
        /*092c*/ 	.word	0x0002b2d0


	//   ....[143]....
        /*0930*/ 	.word	0x0002b2f0


	//   ....[144]....
        /*0934*/ 	.word	0x0002b340


	//   ....[145]....
        /*0938*/ 	.word	0x0002b350


	//   ....[146]....
        /*093c*/ 	.word	0x0002b390


	//   ....[147]....
        /*0940*/ 	.word	0x0002b3a0


	//   ....[148]....
        /*0944*/ 	.word	0x0002b3e0


	//   ....[149]....
        /*0948*/ 	.word	0x0002b3f0


	//   ....[150]....
        /*094c*/ 	.word	0x0002b430


	//   ....[151]....
        /*0950*/ 	.word	0x0002b440


	//   ....[152]....
        /*0954*/ 	.word	0x0002b450


	//   ....[153]....
        /*0958*/ 	.word	0x0002b490


	//   ....[154]....
        /*095c*/ 	.word	0x0002b7b0


	//   ....[155]....
        /*0960*/ 	.word	0x0002b7d0


	//   ....[156]....
        /*0964*/ 	.word	0x0002b7e0


	//   ....[157]....
        /*0968*/ 	.word	0x0002b7f0


	//   ....[158]....
        /*096c*/ 	.word	0x0002b810


	//   ....[159]....
        /*0970*/ 	.word	0x0002b880


	//   ....[160]....
        /*0974*/ 	.word	0x0002b8f0


	//   ....[161]....
        /*0978*/ 	.word	0x0002b910


	//   ....[162]....
        /*097c*/ 	.word	0x0002b920


	//   ....[163]....
        /*0980*/ 	.word	0x0002b980


	//   ....[164]....
        /*0984*/ 	.word	0x0002b9a0


	//   ....[165]....
        /*0988*/ 	.word	0x0002ba00


	//   ....[166]....
        /*098c*/ 	.word	0x0002bf40


	//   ....[167]....
        /*0990*/ 	.word	0x0002bf70


	//   ....[168]....
        /*0994*/ 	.word	0x0002bfd0


	//   ....[169]....
        /*0998*/ 	.word	0x0002c000


	//   ....[170]....
        /*099c*/ 	.word	0x0002c030


	//   ....[171]....
        /*09a0*/ 	.word	0x0002c060


	//   ....[172]....
        /*09a4*/ 	.word	0x0002c090


	//   ....[173]....
        /*09a8*/ 	.word	0x0002c0c0


	//   ....[174]....
        /*09ac*/ 	.word	0x0002c260


	//   ....[175]....
        /*09b0*/ 	.word	0x0002c290


	//   ....[176]....
        /*09b4*/ 	.word	0x0002c2c0


	//   ....[177]....
        /*09b8*/ 	.word	0x0002c2f0


	//   ....[178]....
        /*09bc*/ 	.word	0x0002c320


	//   ....[179]....
        /*09c0*/ 	.word	0x0002c350


	//   ....[180]....
        /*09c4*/ 	.word	0x0002c410


	//   ....[181]....
        /*09c8*/ 	.word	0x0002c430


	//   ....[182]....
        /*09cc*/ 	.word	0x0002c450


	//   ....[183]....
        /*09d0*/ 	.word	0x0002c4b0


	//   ....[184]....
        /*09d4*/ 	.word	0x0002ced0


	//   ....[185]....
        /*09d8*/ 	.word	0x0002d1f0


	//   ....[186]....
        /*09dc*/ 	.word	0x0002d280


	//   ....[187]....
        /*09e0*/ 	.word	0x0002d310


	//   ....[188]....
        /*09e4*/ 	.word	0x0002d3a0


	//   ....[189]....
        /*09e8*/ 	.word	0x0002d480


	//   ....[190]....
        /*09ec*/ 	.word	0x0002d510


	//   ....[191]....
        /*09f0*/ 	.word	0x0002d5b0


	//   ....[192]....
        /*09f4*/ 	.word	0x0002d640


	//   ....[193]....
        /*09f8*/ 	.word	0x0002d720


	//   ....[194]....
        /*09fc*/ 	.word	0x0002d7b0


	//   ....[195]....
        /*0a00*/ 	.word	0x0002d840


	//   ....[196]....
        /*0a04*/ 	.word	0x0002d8d0


	//   ....[197]....
        /*0a08*/ 	.word	0x0002da10


	//   ....[198]....
        /*0a0c*/ 	.word	0x0002dab0


	//   ....[199]....
        /*0a10*/ 	.word	0x0002db40


	//   ....[200]....
        /*0a14*/ 	.word	0x0002db90


	//   ....[201]....
        /*0a18*/ 	.word	0x0002dbe0


	//   ....[202]....
        /*0a1c*/ 	.word	0x0002dc80


	//   ....[203]....
        /*0a20*/ 	.word	0x0002dd10


	//   ....[204]....
        /*0a24*/ 	.word	0x0002dd60


	//   ....[205]....
        /*0a28*/ 	.word	0x0002ddb0


	//   ....[206]....
        /*0a2c*/ 	.word	0x0002deb0


	//   ....[207]....
        /*0a30*/ 	.word	0x0002df60


	//   ....[208]....
        /*0a34*/ 	.word	0x0002dfe0


	//   ....[209]....
        /*0a38*/ 	.word	0x0002e050


	//   ....[210]....
        /*0a3c*/ 	.word	0x0002e160


	//   ....[211]....
        /*0a40*/ 	.word	0x0002e280


	//   ....[212]....
        /*0a44*/ 	.word	0x0002e350


	//   ....[213]....
        /*0a48*/ 	.word	0x0002e3b0


	//   ....[214]....
        /*0a4c*/ 	.word	0x0002e660


	//   ....[215]....
        /*0a50*/ 	.word	0x0002e6b0


	//   ....[216]....
        /*0a54*/ 	.word	0x0002e740


	//   ....[217]....
        /*0a58*/ 	.word	0x0002e7d0


	//   ....[218]....
        /*0a5c*/ 	.word	0x0002e860


	//   ....[219]....
        /*0a60*/ 	.word	0x0002e8f0


	//   ....[220]....
        /*0a64*/ 	.word	0x0002e980


	//   ....[221]....
        /*0a68*/ 	.word	0x0002ea10


	//   ....[222]....
        /*0a6c*/ 	.word	0x0002ea90


	//   ....[223]....
        /*0a70*/ 	.word	0x0002eae0


	//   ....[224]....
        /*0a74*/ 	.word	0x0002eb80


	//   ....[225]....
        /*0a78*/ 	.word	0x0002ec10


	//   ....[226]....
        /*0a7c*/ 	.word	0x0002ec90


	//   ....[227]....
        /*0a80*/ 	.word	0x0002ece0


	//   ....[228]....
        /*0a84*/ 	.word	0x0002ed70


	//   ....[229]....
        /*0a88*/ 	.word	0x0002ee00


	//   ....[230]....
        /*0a8c*/ 	.word	0x0002ee90


	//   ....[231]....
        /*0a90*/ 	.word	0x0002ef20


	//   ....[232]....
        /*0a94*/ 	.word	0x0002efb0


	//   ....[233]....
        /*0a98*/ 	.word	0x0002f040


	//   ....[234]....
        /*0a9c*/ 	.word	0x0002f100


	//   ....[235]....
        /*0aa0*/ 	.word	0x0002f3d0


	//   ....[236]....
        /*0aa4*/ 	.word	0x0002f4c0


	//   ....[237]....
        /*0aa8*/ 	.word	0x0002f560


	//   ....[238]....
        /*0aac*/ 	.word	0x0002f5c0


	//   ....[239]....
        /*0ab0*/ 	.word	0x0002f6b0


	//   ....[240]....
        /*0ab4*/ 	.word	0x0002f720


	//   ....[241]....
        /*0ab8*/ 	.word	0x0002f810


	//   ....[242]....
        /*0abc*/ 	.word	0x0002f880


	//   ....[243]....
        /*0ac0*/ 	.word	0x0002f970


	//   ....[244]....
        /*0ac4*/ 	.word	0x0002f9e0


	//   ....[245]....
        /*0ac8*/ 	.word	0x0002fad0


	//   ....[246]....
        /*0acc*/ 	.word	0x0002fb40


	//   ....[247]....
        /*0ad0*/ 	.word	0x0002fbe0


	//   ....[248]....
        /*0ad4*/ 	.word	0x0002fcd0


	//   ....[249]....
        /*0ad8*/ 	.word	0x0002fd40


	//   ....[250]....
        /*0adc*/ 	.word	0x0002fda0


	//   ....[251]....
        /*0ae0*/ 	.word	0x0002fe90


	//   ....[252]....
        /*0ae4*/ 	.word	0x0002fef0


	//   ....[253]....
        /*0ae8*/ 	.word	0x0002fff0


	//   ....[254]....
        /*0aec*/ 	.word	0x00030050


	//   ....[255]....
        /*0af0*/ 	.word	0x00030150


	//   ....[0]....
        /*0af4*/ 	.word	0x000301b0


	//   ....[1]....
        /*0af8*/ 	.word	0x000302b0


	//   ....[2]....
        /*0afc*/ 	.word	0x00030310


	//   ....[3]....
        /*0b00*/ 	.word	0x00030410


	//   ....[4]....
        /*0b04*/ 	.word	0x00030470


	//   ....[5]....
        /*0b08*/ 	.word	0x00030570


	//   ....[6]....
        /*0b0c*/ 	.word	0x000305d0


	//   ....[7]....
        /*0b10*/ 	.word	0x00030670


	//   ....[8]....
        /*0b14*/ 	.word	0x000307f0


	//   ....[9]....
        /*0b18*/ 	.word	0x000308d0


	//   ....[10]....
        /*0b1c*/ 	.word	0x00030980


	//   ....[11]....
        /*0b20*/ 	.word	0x00030a90


	//   ....[12]....
        /*0b24*/ 	.word	0x00030af0


	//   ....[13]....
        /*0b28*/ 	.word	0x00030c00


	//   ....[14]....
        /*0b2c*/ 	.word	0x00030c60


	//   ....[15]....
        /*0b30*/ 	.word	0x00030d70


	//   ....[16]....
        /*0b34*/ 	.word	0x00030dd0


	//   ....[17]....
        /*0b38*/ 	.word	0x00030ee0


	//   ....[18]....
        /*0b3c*/ 	.word	0x00030f40


	//   ....[19]....
        /*0b40*/ 	.word	0x00031000


	//   ....[20]....
        /*0b44*/ 	.word	0x00031160


	//   ....[21]....
        /*0b48*/ 	.word	0x00031200


	//   ....[22]....
        /*0b4c*/ 	.word	0x00031260


	//   ....[23]....
        /*0b50*/ 	.word	0x00031310


	//   ....[24]....
        /*0b54*/ 	.word	0x00031370


	//   ....[25]....
        /*0b58*/ 	.word	0x00031420


	//   ....[26]....
        /*0b5c*/ 	.word	0x00031480


	//   ....[27]....
        /*0b60*/ 	.word	0x00031530


	//   ....[28]....
        /*0b64*/ 	.word	0x00031590


	//   ....[29]....
        /*0b68*/ 	.word	0x00031640


	//   ....[30]....
        /*0b6c*/ 	.word	0x000316a0


	//   ....[31]....
        /*0b70*/ 	.word	0x00031750


	//   ....[32]....
        /*0b74*/ 	.word	0x00031840


	//   ....[33]....
        /*0b78*/ 	.word	0x000318e0


	//   ....[34]....
        /*0b7c*/ 	.word	0x00031940


	//   ....[35]....
        /*0b80*/ 	.word	0x00031a10


	//   ....[36]....
        /*0b84*/ 	.word	0x00031a70


	//   ....[37]....
        /*0b88*/ 	.word	0x00031b40


	//   ....[38]....
        /*0b8c*/ 	.word	0x00031ba0


	//   ....[39]....
        /*0b90*/ 	.word	0x00031c70


	//   ....[40]....
        /*0b94*/ 	.word	0x00031cd0


	//   ....[41]....
        /*0b98*/ 	.word	0x00031da0


	//   ....[42]....
        /*0b9c*/ 	.word	0x00031e00


	//   ....[43]....
        /*0ba0*/ 	.word	0x00031ed0


	//   ....[44]....
        /*0ba4*/ 	.word	0x00031f60


	//   ....[45]....
        /*0ba8*/ 	.word	0x00032000


	//   ....[46]....
        /*0bac*/ 	.word	0x00032180


	//   ....[47]....
        /*0bb0*/ 	.word	0x000321f0


	//   ....[48]....
        /*0bb4*/ 	.word	0x00032260


	//   ....[49]....
        /*0bb8*/ 	.word	0x000322d0


	//   ....[50]....
        /*0bbc*/ 	.word	0x00032340


	//   ....[51]....
        /*0bc0*/ 	.word	0x000323c0


	//   ....[52]....
        /*0bc4*/ 	.word	0x00032440


	//   ....[53]....
        /*0bc8*/ 	.word	0x000324d0


	//   ....[54]....
        /*0bcc*/ 	.word	0x00032540


	//   ....[55]....
        /*0bd0*/ 	.word	0x000325b0


	//   ....[56]....
        /*0bd4*/ 	.word	0x00032620


	//   ....[57]....
        /*0bd8*/ 	.word	0x000326a0


	//   ....[58]....
        /*0bdc*/ 	.word	0x00032710


	//   ....[59]....
        /*0be0*/ 	.word	0x000327a0


	//   ....[60]....
        /*0be4*/ 	.word	0x00032800


	//   ....[61]....
        /*0be8*/ 	.word	0x00032890


	//   ....[62]....
        /*0bec*/ 	.word	0x000329c0


	//   ....[63]....
        /*0bf0*/ 	.word	0x000335b0


	//   ....[64]....
        /*0bf4*/ 	.word	0x00033800


	//   ....[65]....
        /*0bf8*/ 	.word	0x000349c0


	//   ....[66]....
        /*0bfc*/ 	.word	0x000349f0


	//   ....[67]....
        /*0c00*/ 	.word	0x00034a10


	//   ....[68]....
        /*0c04*/ 	.word	0x00034a20


	//----- nvinfo : EIATTR_REG_RECONFIG
	.align		4
.L_1368:
        /*0c08*/ 	.byte	0x01, 0x54
	.zero		2


	//----- nvinfo : EIATTR_SYSCALL_OFFSETS
	.align		4
        /*0c0c*/ 	.byte	0x04, 0x46
        /*0c0e*/ 	.short	(.L_1370 - .L_1369)


	//   ....[0]....
.L_1369:
        /*0c10*/ 	.word	0x00002260


	//   ....[1]....
        /*0c14*/ 	.word	0x000023b0


	//   ....[2]....
        /*0c18*/ 	.word	0x00007b30


	//   ....[3]....
        /*0c1c*/ 	.word	0x000080b0


	//   ....[4]....
        /*0c20*/ 	.word	0x00028ae0


	//   ....[5]....
        /*0c24*/ 	.word	0x00028c30


	//   ....[6]....
        /*0c28*/ 	.word	0x00028d20


	//   ....[7]....
        /*0c2c*/ 	.word	0x00029c00


	//----- nvinfo : EIATTR_MBARRIER_INSTR_OFFSETS
	.align		4
.L_1370:
        /*0c30*/ 	.byte	0x04, 0x39
        /*0c32*/ 	.short	(.L_1372 - .L_1371)


	//   ....[0]....
.L_1371:
        /*0c34*/ 	.word	0x000002c0
        /*0c38*/ 	.word	0x000000ff
        /*0c3c*/ 	.word	0x00022800
        /*0c40*/ 	.short	0x0100
        /*0c42*/ 	.byte	0x08
	.zero		1


	//   ....[1]....
        /*0c44*/ 	.word	0x000002d0
        /*0c48*/ 	.word	0x000000ff
        /*0c4c*/ 	.word	0x00022820
        /*0c50*/ 	.short	0x0100
        /*0c52*/ 	.byte	0x08
	.zero		1


	//   ....[2]....
        /*0c54*/ 	.word	0x000003c0
        /*0c58*/ 	.word	0x000000ff
        /*0c5c*/ 	.word	0x00022830
        /*0c60*/ 	.short	0x0100
        /*0c62*/ 	.byte	0x08
	.zero		1


	//   ....[3]....
        /*0c64*/ 	.word	0x000003d0
        /*0c68*/ 	.word	0x000000ff
        /*0c6c*/ 	.word	0x00022840
        /*0c70*/ 	.short	0x0100
        /*0c72*/ 	.byte	0x08
	.zero		1


	//   ....[4]....
        /*0c74*/ 	.word	0x000003e0
        /*0c78*/ 	.word	0x000000ff
        /*0c7c*/ 	.word	0x00022838
        /*0c80*/ 	.short	0x0100
        /*0c82*/ 	.byte	0x08
	.zero		1


	//   ....[5]....
        /*0c84*/ 	.word	0x000003f0
        /*0c88*/ 	.word	0x000000ff
        /*0c8c*/ 	.word	0x00022848
        /*0c90*/ 	.short	0x0100
        /*0c92*/ 	.byte	0x08
	.zero		1


	//   ....[6]....
        /*0c94*/ 	.word	0x00000520
        /*0c98*/ 	.word	0x000000ff
        /*0c9c*/ 	.word	0x00022850
        /*0ca0*/ 	.short	0x0100
        /*0ca2*/ 	.byte	0x08
	.zero		1


	//   ....[7]....
        /*0ca4*/ 	.word	0x00000530
        /*0ca8*/ 	.word	0x000000ff
        /*0cac*/ 	.word	0x00022860
        /*0cb0*/ 	.short	0x0100
        /*0cb2*/ 	.byte	0x08
	.zero		1


	//   ....[8]....
        /*0cb4*/ 	.word	0x00000540
        /*0cb8*/ 	.word	0x000000ff
        /*0cbc*/ 	.word	0x00022858
        /*0cc0*/ 	.short	0x0100
        /*0cc2*/ 	.byte	0x08
	.zero		1


	//   ....[9]....
        /*0cc4*/ 	.word	0x00000550
        /*0cc8*/ 	.word	0x000000ff
        /*0ccc*/ 	.word	0x00022868
        /*0cd0*/ 	.short	0x0100
        /*0cd2*/ 	.byte	0x08
	.zero		1


	//   ....[10]....
        /*0cd4*/ 	.word	0x00000640
        /*0cd8*/ 	.word	0x000000ff
        /*0cdc*/ 	.word	0x00022870
        /*0ce0*/ 	.short	0x0100
        /*0ce2*/ 	.byte	0x06
	.zero		1


	//   ....[11]....
        /*0ce4*/ 	.word	0x00000650
        /*0ce8*/ 	.word	0x000000ff
        /*0cec*/ 	.word	0x00022880
        /*0cf0*/ 	.short	0x0100
        /*0cf2*/ 	.byte	0x06
	.zero		1


	//   ....[12]....
        /*0cf4*/ 	.word	0x00000660
        /*0cf8*/ 	.word	0x000000ff
        /*0cfc*/ 	.word	0x00022878
        /*0d00*/ 	.short	0x0100
        /*0d02*/ 	.byte	0x06
	.zero		1


	//   ....[13]....
        /*0d04*/ 	.word	0x00000670
        /*0d08*/ 	.word	0x000000ff
        /*0d0c*/ 	.word	0x00022888
        /*0d10*/ 	.short	0x0100
        /*0d12*/ 	.byte	0x06
	.zero		1


	//   ....[14]....
        /*0d14*/ 	.word	0x000007a0
        /*0d18*/ 	.word	0x000000ff
        /*0d1c*/ 	.word	0x00022890
        /*0d20*/ 	.short	0x0100
        /*0d22*/ 	.byte	0x08
	.zero		1


	//   ....[15]....
        /*0d24*/ 	.word	0x000007b0
        /*0d28*/ 	.word	0x000000ff
        /*0d2c*/ 	.word	0x000228a0
        /*0d30*/ 	.short	0x0100
        /*0d32*/ 	.byte	0x08
	.zero		1


	//   ....[16]....
        /*0d34*/ 	.word	0x000007c0
        /*0d38*/ 	.word	0x000000ff
        /*0d3c*/ 	.word	0x00022898
        /*0d40*/ 	.short	0x0100
        /*0d42*/ 	.byte	0x08
	.zero		1


	//   ....[17]....
        /*0d44*/ 	.word	0x000007d0
        /*0d48*/ 	.word	0x000000ff
        /*0d4c*/ 	.word	0x000228a8
        /*0d50*/ 	.short	0x0100
        /*0d52*/ 	.byte	0x08
	.zero		1


	//   ....[18]....
        /*0d54*/ 	.word	0x00000900
        /*0d58*/ 	.word	0x000000ff
        /*0d5c*/ 	.word	0x000228b0
        /*0d60*/ 	.short	0x0100
        /*0d62*/ 	.byte	0x08
	.zero		1


	//   ....[19]....
        /*0d64*/ 	.word	0x00000910
        /*0d68*/ 	.word	0x000000ff
        /*0d6c*/ 	.word	0x000228c0
        /*0d70*/ 	.short	0x0100
        /*0d72*/ 	.byte	0x08
	.zero		1


	//   ....[20]....
        /*0d74*/ 	.word	0x00000920
        /*0d78*/ 	.word	0x000000ff
        /*0d7c*/ 	.word	0x000228b8
        /*0d80*/ 	.short	0x0100
        /*0d82*/ 	.byte	0x08
	.zero		1


	//   ....[21]....
        /*0d84*/ 	.word	0x00000930
        /*0d88*/ 	.word	0x000000ff
        /*0d8c*/ 	.word	0x000228c8
        /*0d90*/ 	.short	0x0100
        /*0d92*/ 	.byte	0x08
	.zero		1


	//   ....[22]....
        /*0d94*/ 	.word	0x000033e0
        /*0d98*/ 	.word	0x00000043
        /*0d9c*/ 	.word	0x00022890
        /*0da0*/ 	.short	0x010a
        /*0da2*/ 	.byte	0x3f
	.zero		1


	//   ....[23]....
        /*0da4*/ 	.word	0x00004960
        /*0da8*/ 	.word	0x00000043
        /*0dac*/ 	.word	0x00022890
        /*0db0*/ 	.short	0x010a
        /*0db2*/ 	.byte	0x3f
	.zero		1


	//   ....[24]....
        /*0db4*/ 	.word	0x000059d0
        /*0db8*/ 	.word	0x00000043
        /*0dbc*/ 	.word	0x00022890
        /*0dc0*/ 	.short	0x010a
        /*0dc2*/ 	.byte	0x3f
	.zero		1


	//   ....[25]....
        /*0dc4*/ 	.word	0x00005e80
        /*0dc8*/ 	.word	0x00000004
        /*0dcc*/ 	.word	0x00000000
        /*0dd0*/ 	.short	0x0101
        /*0dd2*/ 	.byte	0x3f
	.zero		1


	//   ....[26]....
        /*0dd4*/ 	.word	0x00005ec0
        /*0dd8*/ 	.word	0x00000043
        /*0ddc*/ 	.word	0x000228b0
        /*0de0*/ 	.short	0x010a
        /*0de2*/ 	.byte	0x3f
	.zero		1


	//   ....[27]....
        /*0de4*/ 	.word	0x000069e0
        /*0de8*/ 	.word	0x00000043
        /*0dec*/ 	.word	0x00000000
        /*0df0*/ 	.short	0x0101
        /*0df2*/ 	.byte	0x3f
	.zero		1


	//   ....[28]....
        /*0df4*/ 	.word	0x00007e30
        /*0df8*/ 	.word	0x00000002
        /*0dfc*/ 	.word	0x00022800
        /*0e00*/ 	.short	0x010a
        /*0e02*/ 	.byte	0x3f
	.zero		1


	//   ....[29]....
        /*0e04*/ 	.word	0x00007e80
        /*0e08*/ 	.word	0x00000002
        /*0e0c*/ 	.word	0x00022800
        /*0e10*/ 	.short	0x010a
        /*0e12*/ 	.byte	0x3f
	.zero		1


	//   ....[30]....
        /*0e14*/ 	.word	0x00008910
        /*0e18*/ 	.word	0x00000002
        /*0e1c*/ 	.word	0x00022800
        /*0e20*/ 	.short	0x010a
        /*0e22*/ 	.byte	0x3f
	.zero		1


	//   ....[31]....
        /*0e24*/ 	.word	0x00009e80
        /*0e28*/ 	.word	0x00000002
        /*0e2c*/ 	.word	0x00022800
        /*0e30*/ 	.short	0x010a
        /*0e32*/ 	.byte	0x3f
	.zero		1


	//   ....[32]....
        /*0e34*/ 	.word	0x0000b560
        /*0e38*/ 	.word	0x00000004
        /*0e3c*/ 	.word	0x00000000
        /*0e40*/ 	.short	0x010a
        /*0e42*/ 	.byte	0x3f
	.zero		1


	//   ....[33]....
        /*0e44*/ 	.word	0x0000b670
        /*0e48*/ 	.word	0x00000002
        /*0e4c*/ 	.word	0x00000000
        /*0e50*/ 	.short	0x010a
        /*0e52*/ 	.byte	0x3f
	.zero		1


	//   ....[34]....
        /*0e54*/ 	.word	0x0000bb30
        /*0e58*/ 	.word	0x00000009
        /*0e5c*/ 	.word	0x00000000
        /*0e60*/ 	.short	0x0101
        /*0e62*/ 	.byte	0x3f
	.zero		1


	//   ....[35]....
        /*0e64*/ 	.word	0x0000ee30
        /*0e68*/ 	.word	0x00000014
        /*0e6c*/ 	.word	0x00000000
        /*0e70*/ 	.short	0x010a
        /*0e72*/ 	.byte	0x3f
	.zero		1


	//   ....[36]....
        /*0e74*/ 	.word	0x0000ee90
        /*0e78*/ 	.word	0x00000014
        /*0e7c*/ 	.word	0x00000000
        /*0e80*/ 	.short	0x010a
        /*0e82*/ 	.byte	0x3f
	.zero		1


	//   ....[37]....
        /*0e84*/ 	.word	0x00012150
        /*0e88*/ 	.word	0x00000002
        /*0e8c*/ 	.word	0x00000000
        /*0e90*/ 	.short	0x0101
        /*0e92*/ 	.byte	0x3f
	.zero		1


	//   ....[38]....
        /*0e94*/ 	.word	0x000125d0
        /*0e98*/ 	.word	0x00000004
        /*0e9c*/ 	.word	0x00000000
        /*0ea0*/ 	.short	0x010a
        /*0ea2*/ 	.byte	0x3f
	.zero		1


	//   ....[39]....
        /*0ea4*/ 	.word	0x000126e0
        /*0ea8*/ 	.word	0x00000002
        /*0eac*/ 	.word	0x00000000
        /*0eb0*/ 	.short	0x010a
        /*0eb2*/ 	.byte	0x3f
	.zero		1


	//   ....[40]....
        /*0eb4*/ 	.word	0x00012ba0
        /*0eb8*/ 	.word	0x00000009
        /*0ebc*/ 	.word	0x00000000
        /*0ec0*/ 	.short	0x0101
        /*0ec2*/ 	.byte	0x3f
	.zero		1


	//   ....[41]....
        /*0ec4*/ 	.word	0x00014b90
        /*0ec8*/ 	.word	0x00000004
        /*0ecc*/ 	.word	0x00000000
        /*0ed0*/ 	.short	0x010a
        /*0ed2*/ 	.byte	0x3f
	.zero		1


	//   ....[42]....
        /*0ed4*/ 	.word	0x00014bf0
        /*0ed8*/ 	.word	0x00000004
        /*0edc*/ 	.word	0x00000000
        /*0ee0*/ 	.short	0x010a
        /*0ee2*/ 	.byte	0x3f
	.zero		1


	//   ....[43]....
        /*0ee4*/ 	.word	0x00017eb0
        /*0ee8*/ 	.word	0x00000002
        /*0eec*/ 	.word	0x00000000
        /*0ef0*/ 	.short	0x0101
        /*0ef2*/ 	.byte	0x3f
	.zero		1


	//   ....[44]....
        /*0ef4*/ 	.word	0x000180e0
        /*0ef8*/ 	.word	0x00000004
        /*0efc*/ 	.word	0x00000000
        /*0f00*/ 	.short	0x010a
        /*0f02*/ 	.byte	0x3f
	.zero		1


	//   ....[45]....
        /*0f04*/ 	.word	0x000181f0
        /*0f08*/ 	.word	0x00000004
        /*0f0c*/ 	.word	0x00000000
        /*0f10*/ 	.short	0x010a
        /*0f12*/ 	.byte	0x3f
	.zero		1


	//   ....[46]....
        /*0f14*/ 	.word	0x000186b0
        /*0f18*/ 	.word	0x00000003
        /*0f1c*/ 	.word	0x00000000
        /*0f20*/ 	.short	0x0101
        /*0f22*/ 	.byte	0x3f
	.zero		1


	//   ....[47]....
        /*0f24*/ 	.word	0x0001b9b0
        /*0f28*/ 	.word	0x0000001a
        /*0f2c*/ 	.word	0x00000000
        /*0f30*/ 	.short	0x010a
        /*0f32*/ 	.byte	0x3f
	.zero		1


	//   ....[48]....
        /*0f34*/ 	.word	0x0001ba10
        /*0f38*/ 	.word	0x0000001a
        /*0f3c*/ 	.word	0x00000000
        /*0f40*/ 	.short	0x010a
        /*0f42*/ 	.byte	0x3f
	.zero		1


	//   ....[49]....
        /*0f44*/ 	.word	0x0001ecd0
        /*0f48*/ 	.word	0x00000002
        /*0f4c*/ 	.word	0x00000000
        /*0f50*/ 	.short	0x0101
        /*0f52*/ 	.byte	0x3f
	.zero		1


	//   ....[50]....
        /*0f54*/ 	.word	0x00021ca0
        /*0f58*/ 	.word	0x0000000a
        /*0f5c*/ 	.word	0x00000000
        /*0f60*/ 	.short	0x0101
        /*0f62*/ 	.byte	0x3f
	.zero		1


	//   ....[51]....
        /*0f64*/ 	.word	0x000227f0
        /*0f68*/ 	.word	0x00000008
        /*0f6c*/ 	.word	0x00000000
        /*0f70*/ 	.short	0x0101
        /*0f72*/ 	.byte	0x3f
	.zero		1


	//   ....[52]....
        /*0f74*/ 	.word	0x00027120
        /*0f78*/ 	.word	0x00000016
        /*0f7c*/ 	.word	0x00022820
        /*0f80*/ 	.short	0x010a
        /*0f82*/ 	.byte	0x3f
	.zero		1


	//   ....[53]....
        /*0f84*/ 	.word	0x000271b0
        /*0f88*/ 	.word	0x0000000c
        /*0f8c*/ 	.word	0x000228a0
        /*0f90*/ 	.short	0x010a
        /*0f92*/ 	.byte	0x3f
	.zero		1


	//   ....[54]....
        /*0f94*/ 	.word	0x00027400
        /*0f98*/ 	.word	0x0000000c
        /*0f9c*/ 	.word	0x000228c0
        /*0fa0*/ 	.short	0x010a
        /*0fa2*/ 	.byte	0x3f
	.zero		1


	//   ....[55]....
        /*0fa4*/ 	.word	0x00027a30
        /*0fa8*/ 	.word	0x0000000a
        /*0fac*/ 	.word	0x000228a0
        /*0fb0*/ 	.short	0x010a
        /*0fb2*/ 	.byte	0x3f
	.zero		1


	//   ....[56]....
        /*0fb4*/ 	.word	0x00027c50
        /*0fb8*/ 	.word	0x0000000a
        /*0fbc*/ 	.word	0x000228c0
        /*0fc0*/ 	.short	0x010a
        /*0fc2*/ 	.byte	0x3f
	.zero		1


	//   ....[57]....
        /*0fc4*/ 	.word	0x00029250
        /*0fc8*/ 	.word	0x00000021
        /*0fcc*/ 	.word	0x00022840
        /*0fd0*/ 	.short	0x010a
        /*0fd2*/ 	.byte	0x3f
	.zero		1


	//   ....[58]....
        /*0fd4*/ 	.word	0x00029850
        /*0fd8*/ 	.word	0x00000021
        /*0fdc*/ 	.word	0x00022830
        /*0fe0*/ 	.short	0x0107
        /*0fe2*/ 	.byte	0x3f
	.zero		1


	//   ....[59]....
        /*0fe4*/ 	.word	0x00029930
        /*0fe8*/ 	.word	0x00000021
        /*0fec*/ 	.word	0x00022830
        /*0ff0*/ 	.short	0x0101
        /*0ff2*/ 	.byte	0x3f
	.zero		1


	//   ....[60]....
        /*0ff4*/ 	.word	0x0002a4c0
        /*0ff8*/ 	.word	0x00000016
        /*0ffc*/ 	.word	0x00022800
        /*1000*/ 	.short	0x0107
        /*1002*/ 	.byte	0x3f
	.zero		1


	//   ....[61]....
        /*1004*/ 	.word	0x0002a5b0
        /*1008*/ 	.word	0x00000016
        /*100c*/ 	.word	0x00022800
        /*1010*/ 	.short	0x0101
        /*1012*/ 	.byte	0x3f
	.zero		1


	//   ....[62]....
        /*1014*/ 	.word	0x0002a5d0
        /*1018*/ 	.word	0x00000016
        /*101c*/ 	.word	0x00022820
        /*1020*/ 	.short	0x010a
        /*1022*/ 	.byte	0x3f
	.zero		1


	//   ....[63]....
        /*1024*/ 	.word	0x0002a660
        /*1028*/ 	.word	0x00000021
        /*102c*/ 	.word	0x00022860
        /*1030*/ 	.short	0x010a
        /*1032*/ 	.byte	0x3f
	.zero		1


	//   ....[64]....
        /*1034*/ 	.word	0x0002ad40
        /*1038*/ 	.word	0x00000021
        /*103c*/ 	.word	0x00022850
        /*1040*/ 	.short	0x0107
        /*1042*/ 	.byte	0x3f
	.zero		1


	//   ....[65]....
        /*1044*/ 	.word	0x0002ae10
        /*1048*/ 	.word	0x00000021
        /*104c*/ 	.word	0x00022850
        /*1050*/ 	.short	0x0101
        /*1052*/ 	.byte	0x3f
	.zero		1


	//   ....[66]....
        /*1054*/ 	.word	0x0002b150
        /*1058*/ 	.word	0x00000006
        /*105c*/ 	.word	0x00022840
        /*1060*/ 	.short	0x010a
        /*1062*/ 	.byte	0x3f
	.zero		1


	//   ....[67]....
        /*1064*/ 	.word	0x0002b510
        /*1068*/ 	.word	0x00000006
        /*106c*/ 	.word	0x00022830
        /*1070*/ 	.short	0x0107
        /*1072*/ 	.byte	0x3f
	.zero		1


	//   ....[68]....
        /*1074*/ 	.word	0x0002b5d0
        /*1078*/ 	.word	0x00000006
        /*107c*/ 	.word	0x00022830
        /*1080*/ 	.short	0x0101
        /*1082*/ 	.byte	0x3f
	.zero		1


	//   ....[69]....
        /*1084*/ 	.word	0x0002b600
        /*1088*/ 	.word	0x00000006
        /*108c*/ 	.word	0x00022860
        /*1090*/ 	.short	0x010a
        /*1092*/ 	.byte	0x3f
	.zero		1


	//   ....[70]....
        /*1094*/ 	.word	0x0002bb00
        /*1098*/ 	.word	0x00000006
        /*109c*/ 	.word	0x00022850
        /*10a0*/ 	.short	0x0107
        /*10a2*/ 	.byte	0x3f
	.zero		1


	//   ....[71]....
        /*10a4*/ 	.word	0x0002bbc0
        /*10a8*/ 	.word	0x00000006
        /*10ac*/ 	.word	0x00022850
        /*10b0*/ 	.short	0x0101
        /*10b2*/ 	.byte	0x3f
	.zero		1


	//   ....[72]....
        /*10b4*/ 	.word	0x0002ce50
        /*10b8*/ 	.word	0x00000004
        /*10bc*/ 	.word	0x00022820
        /*10c0*/ 	.short	0x010a
        /*10c2*/ 	.byte	0x3f
	.zero		1


	//   ....[73]....
        /*10c4*/ 	.word	0x0002cfc0
        /*10c8*/ 	.word	0x00000005
        /*10cc*/ 	.word	0x00022840
        /*10d0*/ 	.short	0x010a
        /*10d2*/ 	.byte	0x3f
	.zero		1


	//   ....[74]....
        /*10d4*/ 	.word	0x0002d060
        /*10d8*/ 	.word	0x00000019
        /*10dc*/ 	.word	0x00022840
        /*10e0*/ 	.short	0x010a
        /*10e2*/ 	.byte	0x3f
	.zero		1


	//   ....[75]....
        /*10e4*/ 	.word	0x0002d0a0
        /*10e8*/ 	.word	0x00000005
        /*10ec*/ 	.word	0x00022860
        /*10f0*/ 	.short	0x010a
        /*10f2*/ 	.byte	0x3f
	.zero		1


	//   ....[76]....
        /*10f4*/ 	.word	0x0002d0e0
        /*10f8*/ 	.word	0x00000019
        /*10fc*/ 	.word	0x00022860
        /*1100*/ 	.short	0x010a
        /*1102*/ 	.byte	0x3f
	.zero		1


	//   ....[77]....
        /*1104*/ 	.word	0x0002d140
        /*1108*/ 	.word	0x00000043
        /*110c*/ 	.word	0x00022890
        /*1110*/ 	.short	0x010a
        /*1112*/ 	.byte	0x3f
	.zero		1


	//   ....[78]....
        /*1114*/ 	.word	0x0002d3d0
        /*1118*/ 	.word	0x00000043
        /*111c*/ 	.word	0x00022890
        /*1120*/ 	.short	0x010a
        /*1122*/ 	.byte	0x3f
	.zero		1


	//   ....[79]....
        /*1124*/ 	.word	0x0002d670
        /*1128*/ 	.word	0x00000043
        /*112c*/ 	.word	0x00022890
        /*1130*/ 	.short	0x010a
        /*1132*/ 	.byte	0x3f
	.zero		1


	//   ....[80]....
        /*1134*/ 	.word	0x0002d900
        /*1138*/ 	.word	0x00000043
        /*113c*/ 	.word	0x000228b0
        /*1140*/ 	.short	0x010a
        /*1142*/ 	.byte	0x3f
	.zero		1


	//   ....[81]....
        /*1144*/ 	.word	0x0002ddf0
        /*1148*/ 	.word	0x00000002
        /*114c*/ 	.word	0x00022800
        /*1150*/ 	.short	0x010a
        /*1152*/ 	.byte	0x3f
	.zero		1


	//   ....[82]....
        /*1154*/ 	.word	0x0002e3e0
        /*1158*/ 	.word	0x00000002
        /*115c*/ 	.word	0x00022800
        /*1160*/ 	.short	0x010a
        /*1162*/ 	.byte	0x3f
	.zero		1


	//   ....[83]....
        /*1164*/ 	.word	0x0002e430
        /*1168*/ 	.word	0x00000002
        /*116c*/ 	.word	0x00000000
        /*1170*/ 	.short	0x010a
        /*1172*/ 	.byte	0x3f
	.zero		1


	//   ....[84]....
        /*1174*/ 	.word	0x0002e480
        /*1178*/ 	.word	0x00000014
        /*117c*/ 	.word	0x00000000
        /*1180*/ 	.short	0x010a
        /*1182*/ 	.byte	0x3f
	.zero		1


	//   ....[85]....
        /*1184*/ 	.word	0x0002e4d0
        /*1188*/ 	.word	0x00000002
        /*118c*/ 	.word	0x00000000
        /*1190*/ 	.short	0x010a
        /*1192*/ 	.byte	0x3f
	.zero		1


	//   ....[86]....
        /*1194*/ 	.word	0x0002e520
        /*1198*/ 	.word	0x00000004
        /*119c*/ 	.word	0x00000000
        /*11a0*/ 	.short	0x010a
        /*11a2*/ 	.byte	0x3f
	.zero		1


	//   ....[87]....
        /*11a4*/ 	.word	0x0002e570
        /*11a8*/ 	.word	0x00000004
        /*11ac*/ 	.word	0x00000000
        /*11b0*/ 	.short	0x010a
        /*11b2*/ 	.byte	0x3f
	.zero		1


	//   ....[88]....
        /*11b4*/ 	.word	0x0002e5c0
        /*11b8*/ 	.word	0x0000001a
        /*11bc*/ 	.word	0x00000000
        /*11c0*/ 	.short	0x010a
        /*11c2*/ 	.byte	0x3f
	.zero		1


	//   ....[89]....
        /*11c4*/ 	.word	0x0002f1c0
        /*11c8*/ 	.word	0x00000016
        /*11cc*/ 	.word	0x00022820
        /*11d0*/ 	.short	0x010a
        /*11d2*/ 	.byte	0x3f
	.zero		1


	//   ....[90]....
        /*11d4*/ 	.word	0x0002f210
        /*11d8*/ 	.word	0x0000000c
        /*11dc*/ 	.word	0x000228a0
        /*11e0*/ 	.short	0x010a
        /*11e2*/ 	.byte	0x3f
	.zero		1


	//   ....[91]....
        /*11e4*/ 	.word	0x0002f260
        /*11e8*/ 	.word	0x0000000c
        /*11ec*/ 	.word	0x000228c0
        /*11f0*/ 	.short	0x010a
        /*11f2*/ 	.byte	0x3f
	.zero		1


	//   ....[92]....
        /*11f4*/ 	.word	0x0002f2b0
        /*11f8*/ 	.word	0x0000000a
        /*11fc*/ 	.word	0x000228a0
        /*1200*/ 	.short	0x010a
        /*1202*/ 	.byte	0x3f
	.zero		1


	//   ....[93]....
        /*1204*/ 	.word	0x0002f300
        /*1208*/ 	.word	0x0000000a
        /*120c*/ 	.word	0x000228c0
        /*1210*/ 	.short	0x010a
        /*1212*/ 	.byte	0x3f
	.zero		1


	//   ....[94]....
        /*1214*/ 	.word	0x0002f410
        /*1218*/ 	.word	0x00000021
        /*121c*/ 	.word	0x00022840
        /*1220*/ 	.short	0x010a
        /*1222*/ 	.byte	0x3f
	.zero		1


	//   ....[95]....
        /*1224*/ 	.word	0x000306f0
        /*1228*/ 	.word	0x00000016
        /*122c*/ 	.word	0x00022820
        /*1230*/ 	.short	0x010a
        /*1232*/ 	.byte	0x3f
	.zero		1


	//   ....[96]....
        /*1234*/ 	.word	0x00030740
        /*1238*/ 	.word	0x00000021
        /*123c*/ 	.word	0x00022860
        /*1240*/ 	.short	0x010a
        /*1242*/ 	.byte	0x3f
	.zero		1


	//   ....[97]....
        /*1244*/ 	.word	0x000310b0
        /*1248*/ 	.word	0x00000006
        /*124c*/ 	.word	0x00022840
        /*1250*/ 	.short	0x010a
        /*1252*/ 	.byte	0x3f
	.zero		1


	//   ....[98]....
        /*1254*/ 	.word	0x00031790
        /*1258*/ 	.word	0x00000006
        /*125c*/ 	.word	0x00022860
        /*1260*/ 	.short	0x010a
        /*1262*/ 	.byte	0x3f
	.zero		1


	//   ....[99]....
        /*1264*/ 	.word	0x000328e0
        /*1268*/ 	.word	0x00000004
        /*126c*/ 	.word	0x00022820
        /*1270*/ 	.short	0x010a
        /*1272*/ 	.byte	0x3f
	.zero		1


	//   ....[100]....
        /*1274*/ 	.word	0x00032a80
        /*1278*/ 	.word	0x00000005
        /*127c*/ 	.word	0x00022840
        /*1280*/ 	.short	0x010a
        /*1282*/ 	.byte	0x3f
	.zero		1


	//   ....[101]....
        /*1284*/ 	.word	0x00032ad0
        /*1288*/ 	.word	0x00000019
        /*128c*/ 	.word	0x00022840
        /*1290*/ 	.short	0x010a
        /*1292*/ 	.byte	0x3f
	.zero		1


	//   ....[102]....
        /*1294*/ 	.word	0x00032b20
        /*1298*/ 	.word	0x00000005
        /*129c*/ 	.word	0x00022860
        /*12a0*/ 	.short	0x010a
        /*12a2*/ 	.byte	0x3f
	.zero		1


	//   ....[103]....
        /*12a4*/ 	.word	0x00032cc0
        /*12a8*/ 	.word	0x0000000a
        /*12ac*/ 	.word	0x00000000
        /*12b0*/ 	.short	0x010a
        /*12b2*/ 	.byte	0x3f
	.zero		1


	//   ....[104]....
        /*12b4*/ 	.word	0x00032dc0
        /*12b8*/ 	.word	0x00000008
        /*12bc*/ 	.word	0x00000000
        /*12c0*/ 	.short	0x010a
        /*12c2*/ 	.byte	0x3f
	.zero		1


	//   ....[105]....
        /*12c4*/ 	.word	0x00033280
        /*12c8*/ 	.word	0x00000009
        /*12cc*/ 	.word	0x00000000
        /*12d0*/ 	.short	0x0101
        /*12d2*/ 	.byte	0x3f
	.zero		1


	//   ....[106]....
        /*12d4*/ 	.word	0x00035680
        /*12d8*/ 	.word	0x00000000
        /*12dc*/ 	.word	0x00000000
        /*12e0*/ 	.short	0x010a
        /*12e2*/ 	.byte	0x3f
	.zero		1


	//   ....[107]....
        /*12e4*/ 	.word	0x00035780
        /*12e8*/ 	.word	0x00000006
        /*12ec*/ 	.word	0x00000000
        /*12f0*/ 	.short	0x010a
        /*12f2*/ 	.byte	0x3f
	.zero		1


	//   ....[108]....
        /*12f4*/ 	.word	0x0003d460
        /*12f8*/ 	.word	0x00000000
        /*12fc*/ 	.word	0x00000000
        /*1300*/ 	.short	0x0101
        /*1302*/ 	.byte	0x3f
	.zero		1


	//   ....[109]....
        /*1304*/ 	.word	0x0003d480
        /*1308*/ 	.word	0x00000008
        /*130c*/ 	.word	0x00000000
        /*1310*/ 	.short	0x010a
        /*1312*/ 	.byte	0x3f
	.zero		1


	//   ....[110]....
        /*1314*/ 	.word	0x0003d4d0
        /*1318*/ 	.word	0x00000006
        /*131c*/ 	.word	0x00000000
        /*1320*/ 	.short	0x010a
        /*1322*/ 	.byte	0x3f
	.zero		1


	//----- nvinfo : EIATTR_NUM_MBARRIERS
	.align		4
.L_1372:
        /*1324*/ 	.byte	0x03, 0x38
        /*1326*/ 	.short	0x0016


	//----- nvinfo : EIATTR_EXIT_INSTR_OFFSETS
	.align		4
        /*1328*/ 	.byte	0x04, 0x1c
        /*132a*/ 	.short	(.L_1374 - .L_1373)


	//   ....[0]....
.L_1373:
        /*132c*/ 	.word	0x0002d130


	//----- nvinfo : EIATTR_MAX_THREADS
	.align		4
.L_1374:
        /*1330*/ 	.byte	0x04, 0x05
        /*1332*/ 	.short	(.L_1376 - .L_1375)
.L_1375:
        /*1334*/ 	.word	0x00000180
        /*1338*/ 	.word	0x00000001
        /*133c*/ 	.word	0x00000001


	//----- nvinfo : EIATTR_CRS_STACK_SIZE
	.align		4
.L_1376:
        /*1340*/ 	.byte	0x04, 0x1e
        /*1342*/ 	.short	(.L_1378 - .L_1377)
.L_1377:
        /*1344*/ 	.word	0x00000000


	//----- nvinfo : EIATTR_CBANK_PARAM_SIZE
	.align		4
.L_1378:
        /*1348*/ 	.byte	0x03, 0x19
        /*134a*/ 	.short	0x0af0


	//----- nvinfo : EIATTR_PARAM_CBANK
	.align		4
        /*134c*/ 	.byte	0x04, 0x0a
        /*134e*/ 	.short	(.L_1380 - .L_1379)
	.align		4
.L_1379:
        /*1350*/ 	.word	index@(.nv.constant0._ZN7cutlass13device_kernelIN5flash11enable_sm90INS1_16FlashAttnFwdSm90INS1_25CollectiveMainloopFwdSm90ILi2EN4cute5tupleIJNS5_1CILi1EEES8_S8_EEENS6_IJNS7_ILi128EEENS7_ILi96EEENS7_ILi64EEEEEELi256ENS_10bfloat16_tEfNS_4arch4Sm90ELb0ELb1ELb0ELb1ELb1ELb1ELb0ELb1ELb0ELb1ELb1ELb0EEENS1_21CollectiveEpilogueFwdINS6_IJSA_NS7_ILi256EEESB_EEES9_SE_SG_Li256ELb1ELb1ELb1ELb0EEENS1_36VarlenDynamicPersistentTileSchedulerILi128ELi96ELi256ELi128ELb1ELb1ELb1ELb1ELb0ELb1EEEEEEEEEvNT_6ParamsE)
        /*1354*/ 	.short	0x0210
        /*1356*/ 	.short	0x0af0


	//----- nvinfo : EIATTR_SW_WAR
	.align		4
.L_1380:
        /*1358*/ 	.byte	0x04, 0x36
        /*135a*/ 	.short	(.L_1382 - .L_1381)
.L_1381:
        /*135c*/ 	.word	0x00000008
.L_1382:


//--------------------- .nv.info._ZN7cutlass13device_kernelIN5flash11enable_sm90INS1_16FlashAttnFwdSm90INS1_25CollectiveMainloopFwdSm90ILi2EN4cute5tupleIJNS5_1CILi1EEES8_S8_EEENS6_IJNS7_ILi128EEENS7_ILi96EEENS7_ILi64EEEEEELi256ENS_10bfloat16_tEfNS_4arch4Sm90ELb0ELb1ELb0ELb1ELb1ELb0ELb1ELb1ELb0ELb1ELb1ELb0EEENS1_21CollectiveEpilogueFwdINS6_IJSA_NS7_ILi256EEESB_EEES9_SE_SG_Li256ELb1ELb1ELb1ELb0EEENS1_36VarlenDynamicPersistentTileSchedulerILi128ELi96ELi256ELi128ELb1ELb1ELb1ELb1ELb0ELb1EEEEEEEEEvNT_6ParamsE --------------------------
	.section	.nv.info._ZN7cutlass13device_kernelIN5flash11enable_sm90INS1_16FlashAttnFwdSm90INS1_25CollectiveMainloopFwdSm90ILi2EN4cute5tupleIJNS5_1CILi1EEES8_S8_EEENS6_IJNS7_ILi128EEENS7_ILi96EEENS7_ILi64EEEEEELi256ENS_10bfloat16_tEfNS_4arch4Sm90ELb0ELb1ELb0ELb1ELb1ELb0ELb1ELb1ELb0ELb1ELb1ELb0EEENS1_21CollectiveEpilogueFwdINS6_IJSA_NS7_ILi256EEESB_EEES9_SE_SG_Li256ELb1ELb1ELb1ELb0EEENS1_36VarlenDynamicPersistentTileSchedulerILi128ELi96ELi256ELi128ELb1ELb1ELb1ELb1ELb0ELb1EEEEEEEEEvNT_6ParamsE,"",@"SHT_CUDA_INFO"
	.sectionflags	@""
	.align	4


	//----- nvinfo : EIATTR_CUDA_API_VERSION
	.align		4
        /*0000*/ 	.byte	0x04, 0x37
        /*0002*/ 	.short	(.L_1384 - .L_1383)
.L_1383:
        /*0004*/ 	.word	0x00000082


	//----- nvinfo : EIATTR_KPARAM_INFO
	.align		4
.L_1384:
        /*0008*/ 	.byte	0x04, 0x17
        /*000a*/ 	.short	(.L_1386 - .L_1385)
.L_1385:
        /*000c*/ 	.word	0x00000000
        /*0010*/ 	.short	0x0000
        /*0012*/ 	.short	0x0070
        /*0014*/ 	.byte	0x00, 0xf0, 0x01, 0x2e


	//----- nvinfo : EIATTR_SPARSE_MMA_MASK
	.align		4
.L_1386:
        /*0018*/ 	.byte	0x03, 0x50
        /*001a*/ 	.short	0x0000


	//----- nvinfo : EIATTR_MAXREG_COUNT
	.align		4
        /*001c*/ 	.byte	0x03, 0x1b
        /*001e*/ 	.short	0x00a8


	//----- nvinfo : EIATTR_NUM_BARRIERS
	.align		4
        /*0020*/ 	.byte	0x02, 0x4c
        /*0022*/ 	.byte	0x10
	.zero		1


	//----- nvinfo : EIATTR_EXTERNS
	.align		4
        /*0024*/ 	.byte	0x04, 0x0f
        /*0026*/ 	.short	(.L_1388 - .L_1387)


	//   ....[0]....
	.align		4
.L_1387:
        /*0028*/ 	.word	index@(__assertfail)


	//----- nvinfo : EIATTR_ANNOTATIONS
	.align		4
.L_1388:
        /*002c*/ 	.byte	0x04, 0x55
        /*002e*/ 	.short	(.L_1390 - .L_1389)


	//   ....[0]....
.L_1389:
        /* <DEDUP_REMOVED lines=50> */


	//----- nvinfo : EIATTR_MERCURY_ISA_VERSION
	.align		4
.L_1390:
        /*0340*/ 	.byte	0x03, 0x5f
        /*0342*/ 	.short	0x0101


	//----- nvinfo : EIATTR_UNUSED_LOAD_BYTE_OFFSET
	.align		4
        /*0344*/ 	.byte	0x04, 0x44
        /*0346*/ 	.short	(.L_1392 - .L_1391)


	//   ....[0]....
.L_1391:
        /*0348*/ 	.word	0x00000a90
        /*034c*/ 	.word	0x0000fff0


	//   ....[1]....
        /*0350*/ 	.word	0x0001f4e0
        /*0354*/ 	.word	0x0000fff0


	//----- nvinfo : EIATTR_INT_WARP_WIDE_INSTR_OFFSETS
	.align		4
.L_1392:
        /*0358*/ 	.byte	0x04, 0x31
        /*035a*/ 	.short	(.L_1394 - .L_1393)


	//   ....[0]....
.L_1393:
        /*035c*/ 	.word	0x000000c0


	//   ....[1]....
        /*0360*/ 	.word	0x000000d0


	//   ....[2]....
        /*0364*/ 	.word	0x000000e0


	//   ....[3]....
        /*0368*/ 	.word	0x00000180


	//   ....[4]....
        /*036c*/ 	.word	0x00025cf0


	//   ....[5]....
        /*0370*/ 	.word	0x00025d80


	//   ....[6]....
        /*0374*/ 	.word	0x00029c40


	//   ....[7]....
        /*0378*/ 	.word	0x00029cd0


	//----- nvinfo : EIATTR_COOP_GROUP_MASK_REGIDS
	.align		4
.L_1394:
        /*037c*/ 	.byte	0x04, 0x29
        /*037e*/ 	.short	(.L_1396 - .L_1395)


	//   ....[0]....
.L_1395:
        /*0380*/ 	.word	0xffffffff


	//   ....[1]....
        /*0384*/ 	.word	0xffffffff


	//   ....[2]....
        /*0388*/ 	.word	0xffffffff


	//   ....[3]....
        /*038c*/ 	.word	0xffffffff


	//   ....[4]....
        /*0390*/ 	.word	0xffffffff


	//   ....[5]....
        /*0394*/ 	.word	0xffffffff


	//   ....[6]....
        /*0398*/ 	.word	0xffffffff


	//   ....[7]....
        /*039c*/ 	.word	0xffffffff


	//   ....[8]....
        /*03a0*/ 	.word	0xffffffff


	//   ....[9]....
        /*03a4*/ 	.word	0xffffffff


	//   ....[10]....
        /*03a8*/ 	.word	0xffffffff


	//   ....[11]....
        /*03ac*/ 	.word	0xffffffff


	//   ....[12]....
        /*03b0*/ 	.word	0xffffffff


	//   ....[13]....
        /*03b4*/ 	.word	0xffffffff


	//   ....[14]....
        /*03b8*/ 	.word	0xffffffff


	//   ....[15]....
        /*03bc*/ 	.word	0xffffffff


	//   ....[16]....
        /*03c0*/ 	.word	0xffffffff


	//   ....[17]....
        /*03c4*/ 	.word	0xffffffff


	//   ....[18]....
        /*03c8*/ 	.word	0xffffffff


	//   ....[19]....
        /*03cc*/ 	.word	0xffffffff


	//   ....[20]....
        /*03d0*/ 	.word	0xffffffff


	//   ....[21]....
        /*03d4*/ 	.word	0xffffffff


	//   ....[22]....
        /*03d8*/ 	.word	0xffffffff


	//   ....[23]....
        /*03dc*/ 	.word	0xffffffff


	//   ....[24]....
        /*03e0*/ 	.word	0xffffffff


	//   ....[25]....
        /*03e4*/ 	.word	0xffffffff


	//   ....[26]....
        /*03e8*/ 	.word	0xffffffff


	//   ....[27]....
        /*03ec*/ 	.word	0xffffffff


	//   ....[28]....
        /*03f0*/ 	.word	0xffffffff


	//   ....[29]....
        /*03f4*/ 	.word	0xffffffff


	//   ....[30]....
        /*03f8*/ 	.word	0xffffffff


	//   ....[31]....
        /*03fc*/ 	.word	0xffffffff


	//   ....[32]....
        /*0400*/ 	.word	0xffffffff


	//   ....[33]....
        /*0404*/ 	.word	0xffffffff


	//   ....[34]....
        /*0408*/ 	.word	0xffffffff


	//   ....[35]....
        /*040c*/ 	.word	0xffffffff


	//   ....[36]....
        /*0410*/ 	.word	0xffffffff


	//   ....[37]....
        /*0414*/ 	.word	0xffffffff


	//   ....[38]....
        /*0418*/ 	.word	0xffffffff


	//   ....[39]....
        /*041c*/ 	.word	0xffffffff


	//   ....[40]....
        /*0420*/ 	.word	0xffffffff


	//   ....[41]....
        /*0424*/ 	.word	0xffffffff


	//   ....[42]....
        /*0428*/ 	.word	0xffffffff


	//   ....[43]....
        /*042c*/ 	.word	0xffffffff


	//   ....[44]....
        /*0430*/ 	.word	0xffffffff


	//   ....[45]....
        /*0434*/ 	.word	0xffffffff


	//   ....[46]....
        /*0438*/ 	.word	0xffffffff


	//   ....[47]....
        /*043c*/ 	.word	0xffffffff


	//   ....[48]....
        /*0440*/ 	.word	0xffffffff


	//   ....[49]....
        /*0444*/ 	.word	0xffffffff


	//   ....[50]....
        /*0448*/ 	.word	0xffffffff


	//   ....[51]....
        /*044c*/ 	.word	0xffffffff


	//   ....[52]....
        /*0450*/ 	.word	0xffffffff


	//   ....[53]....
        /*0454*/ 	.word	0xffffffff


	//   ....[54]....
        /*0458*/ 	.word	0xffffffff


	//   ....[55]....
        /*045c*/ 	.word	0xffffffff


	//   ....[56]....
        /*0460*/ 	.word	0xffffffff


	//   ....[57]....
        /*0464*/ 	.word	0xffffffff


	//   ....[58]....
        /*0468*/ 	.word	0xffffffff


	//   ....[59]....
        /*046c*/ 	.word	0xffffffff


	//   ....[60]....
        /*0470*/ 	.word	0xffffffff


	//   ....[61]....
        /*0474*/ 	.word	0xffffffff


	//   ....[62]....
        /*0478*/ 	.word	0xffffffff


	//   ....[63]....
        /*047c*/ 	.word	0xffffffff


	//   ....[64]....
        /*0480*/ 	.word	0xffffffff


	//   ....[65]....
        /*0484*/ 	.word	0xffffffff


	//   ....[66]....
        /*0488*/ 	.word	0xffffffff


	//   ....[67]....
        /*048c*/ 	.word	0xffffffff


	//   ....[68]....
        /*0490*/ 	.word	0xffffffff


	//   ....[69]....
        /*0494*/ 	.word	0xffffffff


	//   ....[70]....
        /*0498*/ 	.word	0xffffffff


	//   ....[71]....
        /*049c*/ 	.word	0xffffffff


	//   ....[72]....
        /*04a0*/ 	.word	0xffffffff


	//   ....[73]....
        /*04a4*/ 	.word	0xffffffff


	//   ....[74]....
        /*04a8*/ 	.word	0xffffffff


	//   ....[75]....
        /*04ac*/ 	.word	0xffffffff


	//   ....[76]....
        /*04b0*/ 	.word	0xffffffff


	//   ....[77]....
        /*04b4*/ 	.word	0xffffffff


	//   ....[78]....
        /*04b8*/ 	.word	0xffffffff


	//   ....[79]....
        /*04bc*/ 	.word	0xffffffff


	//   ....[80]....
        /*04c0*/ 	.word	0xffffffff


	//   ....[81]....
        /*04c4*/ 	.word	0xffffffff


	//   ....[82]....
        /*04c8*/ 	.word	0xffffffff


	//   ....[83]....
        /*04cc*/ 	.word	0xffffffff


	//   ....[84]....
        /*04d0*/ 	.word	0xffffffff


	//   ....[85]....
        /*04d4*/ 	.word	0xffffffff


	//   ....[86]....
        /*04d8*/ 	.word	0xffffffff


	//   ....[87]....
        /*04dc*/ 	.word	0xffffffff


	//   ....[88]....
        /*04e0*/ 	.word	0xffffffff


	//   ....[89]....
        /*04e4*/ 	.word	0xffffffff


	//   ....[90]....
        /*04e8*/ 	.word	0xffffffff


	//   ....[91]....
        /*04ec*/ 	.word	0xffffffff


	//   ....[92]....
        /*04f0*/ 	.word	0xffffffff


	//   ....[93]....
        /*04f4*/ 	.word	0xffffffff


	//   ....[94]....
        /*04f8*/ 	.word	0xffffffff


	//   ....[95]....
        /*04fc*/ 	.word	0xffffffff


	//   ....[96]....
        /*0500*/ 	.word	0xffffffff


	//   ....[97]....
        /*0504*/ 	.word	0xffffffff


	//   ....[98]....
        /*0508*/ 	.word	0xffffffff


	//   ....[99]....
        /*050c*/ 	.word	0xffffffff


	//   ....[100]....
        /*0510*/ 	.word	0xffffffff


	//   ....[101]....
        /*0514*/ 	.word	0xffffffff


	//   ....[102]....
        /*0518*/ 	.word	0xffffffff


	//   ....[103]....
        /*051c*/ 	.word	0xffffffff


	//   ....[104]....
        /*0520*/ 	.word	0xffffffff


	//   ....[105]....
        /*0524*/ 	.word	0xffffffff


	//   ....[106]....
        /*0528*/ 	.word	0xffffffff


	//   ....[107]....
        /*052c*/ 	.word	0xffffffff


	//   ....[108]....
        /*0530*/ 	.word	0xffffffff


	//   ....[109]....
        /*0534*/ 	.word	0xffffffff


	//   ....[110]....
        /*0538*/ 	.word	0xffffffff


	//   ....[111]....
        /*053c*/ 	.word	0xffffffff


	//   ....[112]....
        /*0540*/ 	.word	0xffffffff


	//   ....[113]....
        /*0544*/ 	.word	0xffffffff


	//   ....[114]....
        /*0548*/ 	.word	0xffffffff


	//   ....[115]....
        /*054c*/ 	.word	0xffffffff


	//   ....[116]....
        /*0550*/ 	.word	0xffffffff


	//   ....[117]....
        /*0554*/ 	.word	0xffffffff


	//   ....[118]....
        /*0558*/ 	.word	0xffffffff


	//   ....[119]....
        /*055c*/ 	.word	0xffffffff


	//   ....[120]....
        /*0560*/ 	.word	0xffffffff


	//   ....[121]....
        /*0564*/ 	.word	0xffffffff


	//   ....[122]....
        /*0568*/ 	.word	0xffffffff


	//   ....[123]....
        /*056c*/ 	.word	0xffffffff


	//   ....[124]....
        /*0570*/ 	.word	0xffffffff


	//   ....[125]....
        /*0574*/ 	.word	0xffffffff


	//   ....[126]....
        /*0578*/ 	.word	0xffffffff


	//   ....[127]....
        /*057c*/ 	.word	0xffffffff


	//   ....[128]....
        /*0580*/ 	.word	0xffffffff


	//   ....[129]....
        /*0584*/ 	.word	0xffffffff


	//   ....[130]....
        /*0588*/ 	.word	0xffffffff


	//   ....[131]....
        /*058c*/ 	.word	0xffffffff


	//   ....[132]....
        /*0590*/ 	.word	0xffffffff


	//   ....[133]....
        /*0594*/ 	.word	0xffffffff


	//   ....[134]....
        /*0598*/ 	.word	0xffffffff


	//   ....[135]....
        /*059c*/ 	.word	0xffffffff


	//   ....[136]....
        /*05a0*/ 	.word	0xffffffff


	//   ....[137]....
        /*05a4*/ 	.word	0xffffffff


	//   ....[138]....
        /*05a8*/ 	.word	0xffffffff


	//   ....[139]....
        /*05ac*/ 	.word	0xffffffff


	//   ....[140]....
        /*05b0*/ 	.word	0xffffffff


	//   ....[141]....
        /*05b4*/ 	.word	0xffffffff


	//   ....[142]....
        /*05b8*/ 	.word	0xffffffff


	//   ....[143]....
        /*05bc*/ 	.word	0xffffffff


	//   ....[144]....
        /*05c0*/ 	.word	0xffffffff


	//   ....[145]....
        /*05c4*/ 	.word	0xffffffff


	//   ....[146]....
        /*05c8*/ 	.word	0xffffffff


	//   ....[147]....
        /*05cc*/ 	.word	0xffffffff


	//   ....[148]....
        /*05d0*/ 	.word	0xffffffff


	//   ....[149]....
        /*05d4*/ 	.word	0xffffffff


	//   ....[150]....
        /*05d8*/ 	.word	0xffffffff


	//   ....[151]....
        /*05dc*/ 	.word	0xffffffff


	//   ....[152]....
        /*05e0*/ 	.word	0xffffffff


	//   ....[153]....
        /*05e4*/ 	.word	0xffffffff


	//   ....[154]....
        /*05e8*/ 	.word	0xffffffff


	//   ....[155]....
        /*05ec*/ 	.word	0xffffffff


	//   ....[156]....
        /*05f0*/ 	.word	0xffffffff


	//   ....[157]....
        /*05f4*/ 	.word	0xffffffff


	//   ....[158]....
        /*05f8*/ 	.word	0xffffffff


	//   ....[159]....
        /*05fc*/ 	.word	0xffffffff


	//   ....[160]....
        /*0600*/ 	.word	0xffffffff


	//   ....[161]....
        /*0604*/ 	.word	0xffffffff


	//   ....[162]....
        /*0608*/ 	.word	0xffffffff


	//   ....[163]....
        /*060c*/ 	.word	0xffffffff


	//   ....[164]....
        /*0610*/ 	.word	0xffffffff


	//   ....[165]....
        /*0614*/ 	.word	0xffffffff


	//   ....[166]....
        /*0618*/ 	.word	0xffffffff


	//   ....[167]....
        /*061c*/ 	.word	0x0500000f


	//   ....[168]....
        /*0620*/ 	.word	0x0500000f


	//   ....[169]....
        /*0624*/ 	.word	0x0500000f


	//   ....[170]....
        /*0628*/ 	.word	0x0500000f


	//   ....[171]....
        /*062c*/ 	.word	0x0500000f


	//   ....[172]....
        /*0630*/ 	.word	0x0500000f


	//   ....[173]....
        /*0634*/ 	.word	0x0500000f


	//   ....[174]....
        /*0638*/ 	.word	0x0500000f


	//   ....[175]....
        /*063c*/ 	.word	0x0500000f


	//   ....[176]....
        /*0640*/ 	.word	0x0500000f


	//   ....[177]....
        /*0644*/ 	.word	0x0500000f


	//   ....[178]....
        /*0648*/ 	.word	0x0500000f


	//   ....[179]....
        /*064c*/ 	.word	0x0500000f


	//   ....[180]....
        /*0650*/ 	.word	0x0500000f


	//   ....[181]....
        /*0654*/ 	.word	0x0500000f


	//   ....[182]....
        /*0658*/ 	.word	0x0500000f


	//   ....[183]....
        /*065c*/ 	.word	0x0500000f


	//   ....[184]....
        /*0660*/ 	.word	0x0500000f


	//   ....[185]....
        /*0664*/ 	.word	0x0500000f


	//   ....[186]....
        /*0668*/ 	.word	0x0500000f


	//   ....[187]....
        /*066c*/ 	.word	0x0500000f


	//   ....[188]....
        /*0670*/ 	.word	0x0500000f


	//   ....[189]....
        /*0674*/ 	.word	0x0500000f


	//   ....[190]....
        /*0678*/ 	.word	0x0500000f


	//   ....[191]....
        /*067c*/ 	.word	0x0500000f


	//   ....[192]....
        /*0680*/ 	.word	0x0500000f


	//   ....[193]....
        /*0684*/ 	.word	0x0500000f


	//   ....[194]....
        /*0688*/ 	.word	0x0500000f


	//   ....[195]....
        /*068c*/ 	.word	0x0500000f


	//   ....[196]....
        /*0690*/ 	.word	0x0500000f


	//   ....[197]....
        /*0694*/ 	.word	0x0500000f


	//   ....[198]....
        /*0698*/ 	.word	0x0500000f


	//   ....[199]....
        /*069c*/ 	.word	0x0500000f


	//   ....[200]....
        /*06a0*/ 	.word	0x0500000f


	//   ....[201]....
        /*06a4*/ 	.word	0x0500000f


	//   ....[202]....
        /*06a8*/ 	.word	0x0500000f


	//   ....[203]....
        /*06ac*/ 	.word	0x0500000f


	//   ....[204]....
        /*06b0*/ 	.word	0x0500000f


	//   ....[205]....
        /*06b4*/ 	.word	0x0500000f


	//   ....[206]....
        /*06b8*/ 	.word	0x0500000f


	//   ....[207]....
        /*06bc*/ 	.word	0x0500000f


	//   ....[208]....
        /*06c0*/ 	.word	0x0500000f


	//   ....[209]....
        /*06c4*/ 	.word	0x0500000f


	//   ....[210]....
        /*06c8*/ 	.word	0x0500000f


	//   ....[211]....
        /*06cc*/ 	.word	0x0500000f


	//   ....[212]....
        /*06d0*/ 	.word	0x0500000f


	//   ....[213]....
        /*06d4*/ 	.word	0x0500000f


	//   ....[214]....
        /*06d8*/ 	.word	0x0500000f


	//   ....[215]....
        /*06dc*/ 	.word	0x0500000f


	//   ....[216]....
        /*06e0*/ 	.word	0x0500000f


	//   ....[217]....
        /*06e4*/ 	.word	0x0500000f


	//   ....[218]....
        /*06e8*/ 	.word	0x0500000f


	//   ....[219]....
        /*06ec*/ 	.word	0x0500000f


	//   ....[220]....
        /*06f0*/ 	.word	0x0500000f


	//   ....[221]....
        /*06f4*/ 	.word	0x0500000f


	//   ....[222]....
        /*06f8*/ 	.word	0x0500000f


	//   ....[223]....
        /*06fc*/ 	.word	0x0500000f


	//   ....[224]....
        /*0700*/ 	.word	0x0500000f


	//   ....[225]....
        /*0704*/ 	.word	0x0500000f


	//   ....[226]....
        /*0708*/ 	.word	0x0500000f


	//   ....[227]....
        /*070c*/ 	.word	0x0500000f


	//   ....[228]....
        /*0710*/ 	.word	0x0500000f


	//   ....[229]....
        /*0714*/ 	.word	0x0500000f


	//   ....[230]....
        /*0718*/ 	.word	0x0500000f


	//   ....[231]....
        /*071c*/ 	.word	0x0500000f


	//   ....[232]....
        /*0720*/ 	.word	0x0500000f


	//   ....[233]....
        /*0724*/ 	.word	0x0500000f


	//   ....[234]....
        /*0728*/ 	.word	0x0500000f


	//   ....[235]....
        /*072c*/ 	.word	0x0500000f


	//   ....[236]....
        /*0730*/ 	.word	0x0500000f


	//   ....[237]....
        /*0734*/ 	.word	0x0500000f


	//   ....[238]....
        /*0738*/ 	.word	0x0500000f


	//   ....[239]....
        /*073c*/ 	.word	0x0500000f


	//   ....[240]....
        /*0740*/ 	.word	0x0500000f


	//   ....[241]....
        /*0744*/ 	.word	0x0500000f


	//   ....[242]....
        /*0748*/ 	.word	0x0500000f


	//   ....[243]....
        /*074c*/ 	.word	0x0500000f


	//   ....[244]....
        /*0750*/ 	.word	0x0500000f


	//   ....[245]....
        /*0754*/ 	.word	0x0500000f


	//   ....[246]....
        /*0758*/ 	.word	0x0500000f


	//   ....[247]....
        /*075c*/ 	.word	0x0500000f


	//   ....[248]....
        /*0760*/ 	.word	0x0500000f


	//   ....[249]....
        /*0764*/ 	.word	0x0500000f


	//   ....[250]....
        /*0768*/ 	.word	0x0500000f


	//   ....[251]....
        /*076c*/ 	.word	0x0500000f


	//   ....[252]....
        /*0770*/ 	.word	0x0500000f


	//   ....[253]....
        /*0774*/ 	.word	0x0500000f


	//   ....[254]....
        /*0778*/ 	.word	0x0500000f


	//   ....[255]....
        /*077c*/ 	.word	0x0500000f


	//   ....[0]....
        /*0780*/ 	.word	0x0500000f


	//   ....[1]....
        /*0784*/ 	.word	0x0500000f


	//   ....[2]....
        /*0788*/ 	.word	0x0500000f


	//   ....[3]....
        /*078c*/ 	.word	0x0500000f


	//   ....[4]....
        /*0790*/ 	.word	0x0500000f


	//   ....[5]....
        /*0794*/ 	.word	0x0500000f


	//   ....[6]....
        /*0798*/ 	.word	0x0500000f


	//   ....[7]....
        /*079c*/ 	.word	0x0500000f


	//   ....[8]....
        /*07a0*/ 	.word	0x0500000f


	//   ....[9]....
        /*07a4*/ 	.word	0x0500000f


	//   ....[10]....
        /*07a8*/ 	.word	0x0500000f


	//   ....[11]....
        /*07ac*/ 	.word	0xffffffff


	//   ....[12]....
        /*07b0*/ 	.word	0xffffffff


	//   ....[13]....
        /*07b4*/ 	.word	0xffffffff


	//   ....[14]....
        /*07b8*/ 	.word	0xffffffff


	//   ....[15]....
        /*07bc*/ 	.word	0xffffffff


	//   ....[16]....
        /*07c0*/ 	.word	0xffffffff


	//----- nvinfo : EIATTR_COOP_GROUP_INSTR_OFFSETS
	.align		4
.L_1396:
        /*07c4*/ 	.byte	0x04, 0x28
        /*07c6*/ 	.short	(.L_1398 - .L_1397)


	//   ....[0]....
.L_1397:
        /*07c8*/ 	.word	0x00000080


	//   ....[1]....
        /*07cc*/ 	.word	0x00000090


	//   ....[2]....
        /*07d0*/ 	.word	0x000002f0


	//   ....[3]....
        /*07d4*/ 	.word	0x00000450


	//   ....[4]....
        /*07d8*/ 	.word	0x00000570


	//   ....[5]....
        /*07dc*/ 	.word	0x000006d0


	//   ....[6]....
        /*07e0*/ 	.word	0x000028e0


	//   ....[7]....
        /*07e4*/ 	.word	0x000047a0


	//   ....[8]....
        /*07e8*/ 	.word	0x000049f0


	//   ....[9]....
        /*07ec*/ 	.word	0x00005e00


	//   ....[10]....
        /*07f0*/ 	.word	0x00005ff0


	//   ....[11]....
        /*07f4*/ 	.word	0x000062e0


	//   ....[12]....
        /*07f8*/ 	.word	0x00006300


	//   ....[13]....
        /*07fc*/ 	.word	0x0000b380


	//   ....[14]....
        /*0800*/ 	.word	0x0000b420


	//   ....[15]....
        /*0804*/ 	.word	0x0000b500


	//   ....[16]....
        /*0808*/ 	.word	0x0000b520


	//   ....[17]....
        /*080c*/ 	.word	0x00014c50


	//   ....[18]....
        /*0810*/ 	.word	0x00014e60


	//   ....[19]....
        /*0814*/ 	.word	0x00015f10


	//   ....[20]....
        /*0818*/ 	.word	0x00015fa0


	//   ....[21]....
        /*081c*/ 	.word	0x00016050


	//   ....[22]....
        /*0820*/ 	.word	0x000160c0


	//   ....[23]....
        /*0824*/ 	.word	0x0001e580


	//   ....[24]....
        /*0828*/ 	.word	0x0001e5a0


	//   ....[25]....
        /*082c*/ 	.word	0x0001e5e0


	//   ....[26]....
        /*0830*/ 	.word	0x0001e620


	//   ....[27]....
        /*0834*/ 	.word	0x00020850


	//   ....[28]....
        /*0838*/ 	.word	0x00020870


	//   ....[29]....
        /*083c*/ 	.word	0x000208c0


	//   ....[30]....
        /*0840*/ 	.word	0x000208d0


	//   ....[31]....
        /*0844*/ 	.word	0x00021280


	//   ....[32]....
        /*0848*/ 	.word	0x000212b0


	//   ....[33]....
        /*084c*/ 	.word	0x000213f0


	//   ....[34]....
        /*0850*/ 	.word	0x00021410


	//   ....[35]....
        /*0854*/ 	.word	0x00021550


	//   ....[36]....
        /*0858*/ 	.word	0x00021570


	//   ....[37]....
        /*085c*/ 	.word	0x000216c0


	//   ....[38]....
        /*0860*/ 	.word	0x000216e0


	//   ....[39]....
        /*0864*/ 	.word	0x00021ca0


	//   ....[40]....
        /*0868*/ 	.word	0x00021cd0


	//   ....[41]....
        /*086c*/ 	.word	0x00022700


	//   ....[42]....
        /*0870*/ 	.word	0x00022710


	//   ....[43]....
        /*0874*/ 	.word	0x00023a80


	//   ....[44]....
        /*0878*/ 	.word	0x00023aa0


	//   ....[45]....
        /*087c*/ 	.word	0x00023be0


	//   ....[46]....
        /*0880*/ 	.word	0x00023c00


	//   ....[47]....
        /*0884*/ 	.word	0x00023d40


	//   ....[48]....
        /*0888*/ 	.word	0x00023d60


	//   ....[49]....
        /*088c*/ 	.word	0x00023eb0


	//   ....[50]....
        /*0890*/ 	.word	0x00023ed0


	//   ....[51]....
        /*0894*/ 	.word	0x000240a0


	//   ....[52]....
        /*0898*/ 	.word	0x000242b0


	//   ....[53]....
        /*089c*/ 	.word	0x000242e0


	//   ....[54]....
        /*08a0*/ 	.word	0x00024310


	//   ....[55]....
        /*08a4*/ 	.word	0x00024340


	//   ....[56]....
        /*08a8*/ 	.word	0x00024370


	//   ....[57]....
        /*08ac*/ 	.word	0x000243a0


	//   ....[58]....
        /*08b0*/ 	.word	0x00024510


	//   ....[59]....
        /*08b4*/ 	.word	0x00024540


	//   ....[60]....
        /*08b8*/ 	.word	0x00024570


	//   ....[61]....
        /*08bc*/ 	.word	0x000245a0


	//   ....[62]....
        /*08c0*/ 	.word	0x000245d0


	//   ....[63]....
        /*08c4*/ 	.word	0x00024600


	//   ....[64]....
        /*08c8*/ 	.word	0x00024690


	//   ....[65]....
        /*08cc*/ 	.word	0x000246c0


	//   ....[66]....
        /*08d0*/ 	.word	0x000246d0


	//   ....[67]....
        /*08d4*/ 	.word	0x00024710


	//   ....[68]....
        /*08d8*/ 	.word	0x000268d0


	//   ....[69]....
        /*08dc*/ 	.word	0x000268f0


	//   ....[70]....
        /*08e0*/ 	.word	0x00026980


	//   ....[71]....
        /*08e4*/ 	.word	0x000269a0


	//   ....[72]....
        /*08e8*/ 	.word	0x00026a20


	//   ....[73]....
        /*08ec*/ 	.word	0x00026a40


	//   ....[74]....
        /*08f0*/ 	.word	0x00026ac0


	//   ....[75]....
        /*08f4*/ 	.word	0x00026ae0


	//   ....[76]....
        /*08f8*/ 	.word	0x00026b60


	//   ....[77]....
        /*08fc*/ 	.word	0x00026b80


	//   ....[78]....
        /*0900*/ 	.word	0x00026b90


	//   ....[79]....
        /*0904*/ 	.word	0x00026ba0


	//   ....[80]....
        /*0908*/ 	.word	0x000272f0


	//   ....[81]....
        /*090c*/ 	.word	0x00027330


	//   ....[82]....
        /*0910*/ 	.word	0x00027350


	//   ....[83]....
        /*0914*/ 	.word	0x00027360


	//   ....[84]....
        /*0918*/ 	.word	0x00027370


	//   ....[85]....
        /*091c*/ 	.word	0x00027380


	//   ....[86]....
        /*0920*/ 	.word	0x000273b0


	//   ....[87]....
        /*0924*/ 	.word	0x00027490


	//   ....[88]....
        /*0928*/ 	.word	0x000274e0


	//   ....[89]....
        /*092c*/ 	.word	0x00027540


	//   ....[90]....
        /*0930*/ 	.word	0x000275b0


	//   ....[91]....
        /*0934*/ 	.word	0x000275f0


	//   ....[92]....
        /*0938*/ 	.word	0x00027630


	//   ....[93]....
        /*093c*/ 	.word	0x00027650


	//   ....[94]....
        /*0940*/ 	.word	0x000276d0


	//   ....[95]....
        /*0944*/ 	.word	0x00027710


	//   ....[96]....
        /*0948*/ 	.word	0x00027e00


	//   ....[97]....
        /*094c*/ 	.word	0x00027e30


	//   ....[98]....
        /*0950*/ 	.word	0x00027e50


	//   ....[99]....
        /*0954*/ 	.word	0x00027e80


	//   ....[100]....
        /*0958*/ 	.word	0x00027ef0


	//   ....[101]....
        /*095c*/ 	.word	0x00027f20


	//   ....[102]....
        /*0960*/ 	.word	0x00028030


	//   ....[103]....
        /*0964*/ 	.word	0x00028050


	//   ....[104]....
        /*0968*/ 	.word	0x000280e0


	//   ....[105]....
        /*096c*/ 	.word	0x00028100


	//   ....[106]....
        /*0970*/ 	.word	0x00028170


	//   ....[107]....
        /*0974*/ 	.word	0x00028190


	//   ....[108]....
        /*0978*/ 	.word	0x000281f0


	//   ....[109]....
        /*097c*/ 	.word	0x00028220


	//   ....[110]....
        /*0980*/ 	.word	0x000282a0


	//   ....[111]....
        /*0984*/ 	.word	0x00028300


	//   ....[112]....
        /*0988*/ 	.word	0x00028840


	//   ....[113]....
        /*098c*/ 	.word	0x00028860


	//   ....[114]....
        /*0990*/ 	.word	0x000288b0


	//   ....[115]....
        /*0994*/ 	.word	0x00028970


	//   ....[116]....
        /*0998*/ 	.word	0x00028980


	//   ....[117]....
        /*099c*/ 	.word	0x000289b0


	//   ....[118]....
        /*09a0*/ 	.word	0x00028a40


	//   ....[119]....
        /*09a4*/ 	.word	0x00028af0


	//   ....[120]....
        /*09a8*/ 	.word	0x00028b00


	//   ....[121]....
        /*09ac*/ 	.word	0x00028b30


	//   ....[122]....
        /*09b0*/ 	.word	0x00028b40


	//   ....[123]....
        /*09b4*/ 	.word	0x00028bd0


	//   ....[124]....
        /*09b8*/ 	.word	0x000292c0


	//   ....[125]....
        /*09bc*/ 	.word	0x000292e0


	//   ....[126]....
        /*09c0*/ 	.word	0x000292f0


	//   ....[127]....
        /*09c4*/ 	.word	0x00029330


	//   ....[128]....
        /*09c8*/ 	.word	0x00029340


	//   ....[129]....
        /*09cc*/ 	.word	0x00029380


	//   ....[130]....
        /*09d0*/ 	.word	0x00029390


	//   ....[131]....
        /*09d4*/ 	.word	0x000293d0


	//   ....[132]....
        /*09d8*/ 	.word	0x000293e0


	//   ....[133]....
        /*09dc*/ 	.word	0x00029420


	//   ....[134]....
        /*09e0*/ 	.word	0x00029430


	//   ....[135]....
        /*09e4*/ 	.word	0x00029440


	//   ....[136]....
        /*09e8*/ 	.word	0x00029780


	//   ....[137]....
        /*09ec*/ 	.word	0x000297a0


	//   ....[138]....
        /*09f0*/ 	.word	0x000297b0


	//   ....[139]....
        /*09f4*/ 	.word	0x000297c0


	//   ....[140]....
        /*09f8*/ 	.word	0x000297d0


	//   ....[141]....
        /*09fc*/ 	.word	0x000297f0


	//   ....[142]....
        /*0a00*/ 	.word	0x00029860


	//   ....[143]....
        /*0a04*/ 	.word	0x00029890


	//   ....[144]....
        /*0a08*/ 	.word	0x000298a0


	//   ....[145]....
        /*0a0c*/ 	.word	0x00029910


	//   ....[146]....
        /*0a10*/ 	.word	0x00029920


	//   ....[147]....
        /*0a14*/ 	.word	0x00029a20


	//   ....[148]....
        /*0a18*/ 	.word	0x00029f00


	//   ....[149]....
        /*0a1c*/ 	.word	0x00029f30


	//   ....[150]....
        /*0a20*/ 	.word	0x00029f90


	//   ....[151]....
        /*0a24*/ 	.word	0x00029fc0


	//   ....[152]....
        /*0a28*/ 	.word	0x00029ff0


	//   ....[153]....
        /*0a2c*/ 	.word	0x0002a020


	//   ....[154]....
        /*0a30*/ 	.word	0x0002a050


	//   ....[155]....
        /*0a34*/ 	.word	0x0002a080


	//   ....[156]....
        /*0a38*/ 	.word	0x0002a220


	//   ....[157]....
        /*0a3c*/ 	.word	0x0002a250


	//   ....[158]....
        /*0a40*/ 	.word	0x0002a280


	//   ....[159]....
        /*0a44*/ 	.word	0x0002a2b0


	//   ....[160]....
        /*0a48*/ 	.word	0x0002a2e0


	//   ....[161]....
        /*0a4c*/ 	.word	0x0002a310


	//   ....[162]....
        /*0a50*/ 	.word	0x0002a3d0


	//   ....[163]....
        /*0a54*/ 	.word	0x0002a3f0


	//   ....[164]....
        /*0a58*/ 	.word	0x0002a410


	//   ....[165]....
        /*0a5c*/ 	.word	0x0002a470


	//   ....[166]....
        /*0a60*/ 	.word	0x0002ae90


	//   ....[167]....
        /*0a64*/ 	.word	0x0002b430


	//   ....[168]....
        /*0a68*/ 	.word	0x0002b520


	//   ....[169]....
        /*0a6c*/ 	.word	0x0002b5c0


	//   ....[170]....
        /*0a70*/ 	.word	0x0002b620


	//   ....[171]....
        /*0a74*/ 	.word	0x0002b710


	//   ....[172]....
        /*0a78*/ 	.word	0x0002b780


	//   ....[173]....
        /*0a7c*/ 	.word	0x0002b870


	//   ....[174]....
        /*0a80*/ 	.word	0x0002b8e0


	//   ....[175]....
        /*0a84*/ 	.word	0x0002b9d0


	//   ....[176]....
        /*0a88*/ 	.word	0x0002ba40


	//   ....[177]....
        /*0a8c*/ 	.word	0x0002bb30


	//   ....[178]....
        /*0a90*/ 	.word	0x0002bba0


	//   ....[179]....
        /*0a94*/ 	.word	0x0002bc40


	//   ....[180]....
        /*0a98*/ 	.word	0x0002bd40


	//   ....[181]....
        /*0a9c*/ 	.word	0x0002bdc0


	//   ....[182]....
        /*0aa0*/ 	.word	0x0002be20


	//   ....[183]....
        /*0aa4*/ 	.word	0x0002bef0


	//   ....[184]....
        /*0aa8*/ 	.word	0x0002bfd0


	//   ....[185]....
        /*0aac*/ 	.word	0x0002c090


	//   ....[186]....
        /*0ab0*/ 	.word	0x0002c110


	//   ....[187]....
        /*0ab4*/ 	.word	0x0002c200


	//   ....[188]....
        /*0ab8*/ 	.word	0x0002c2c0


	//   ....[189]....
        /*0abc*/ 	.word	0x0002c370


	//   ....[190]....
        /*0ac0*/ 	.word	0x0002c430


	//   ....[191]....
        /*0ac4*/ 	.word	0x0002c4e0


	//   ....[192]....
        /*0ac8*/ 	.word	0x0002c560


	//   ....[193]....
        /*0acc*/ 	.word	0x0002c650


	//   ....[194]....
        /*0ad0*/ 	.word	0x0002c6c0


	//   ....[195]....
        /*0ad4*/ 	.word	0x0002c790


	//   ....[196]....
        /*0ad8*/ 	.word	0x0002c830


	//   ....[197]....
        /*0adc*/ 	.word	0x0002c8d0


	//   ....[198]....
        /*0ae0*/ 	.word	0x0002c930


	//   ....[199]....
        /*0ae4*/ 	.word	0x0002ca20


	//   ....[200]....
        /*0ae8*/ 	.word	0x0002cb30


	//   ....[201]....
        /*0aec*/ 	.word	0x0002cb80


	//   ....[202]....
        /*0af0*/ 	.word	0x0002cbe0


	//   ....[203]....
        /*0af4*/ 	.word	0x0002cce0


	//   ....[204]....
        /*0af8*/ 	.word	0x0002cdf0


	//   ....[205]....
        /*0afc*/ 	.word	0x0002ce40


	//   ....[206]....
        /*0b00*/ 	.word	0x0002cea0


	//   ....[207]....
        /*0b04*/ 	.word	0x0002cfa0


	//   ....[208]....
        /*0b08*/ 	.word	0x0002d0b0


	//   ....[209]....
        /*0b0c*/ 	.word	0x0002d100


	//   ....[210]....
        /*0b10*/ 	.word	0x0002d160


	//   ....[211]....
        /*0b14*/ 	.word	0x0002d250


	//   ....[212]....
        /*0b18*/ 	.word	0x0002d380


	//   ....[213]....
        /*0b1c*/ 	.word	0x0002d460


	//   ....[214]....
        /*0b20*/ 	.word	0x0002d4f0


	//   ....[215]....
        /*0b24*/ 	.word	0x0002d600


	//   ....[216]....
        /*0b28*/ 	.word	0x0002d660


	//   ....[217]....
        /*0b2c*/ 	.word	0x0002d770


	//   ....[218]....
        /*0b30*/ 	.word	0x0002d7d0


	//   ....[219]....
        /*0b34*/ 	.word	0x0002d8e0


	//   ....[220]....
        /*0b38*/ 	.word	0x0002d940


	//   ....[221]....
        /*0b3c*/ 	.word	0x0002da50


	//   ....[222]....
        /*0b40*/ 	.word	0x0002dab0


	//   ....[223]....
        /*0b44*/ 	.word	0x0002db70


	//   ....[224]....
        /*0b48*/ 	.word	0x0002dcd0


	//   ....[225]....
        /*0b4c*/ 	.word	0x0002dd70


	//   ....[226]....
        /*0b50*/ 	.word	0x0002ddd0


	//   ....[227]....
        /*0b54*/ 	.word	0x0002de80


	//   ....[228]....
        /*0b58*/ 	.word	0x0002dee0


	//   ....[229]....
        /*0b5c*/ 	.word	0x0002df90


	//   ....[230]....
        /*0b60*/ 	.word	0x0002dff0


	//   ....[231]....
        /*0b64*/ 	.word	0x0002e0a0


	//   ....[232]....
        /*0b68*/ 	.word	0x0002e100


	//   ....[233]....
        /*0b6c*/ 	.word	0x0002e1b0


	//   ....[234]....
        /*0b70*/ 	.word	0x0002e210


	//   ....[235]....
        /*0b74*/ 	.word	0x0002e2c0


	//   ....[236]....
        /*0b78*/ 	.word	0x0002e3a0


	//   ....[237]....
        /*0b7c*/ 	.word	0x0002e440


	//   ....[238]....
        /*0b80*/ 	.word	0x0002e4a0


	//   ....[239]....
        /*0b84*/ 	.word	0x0002e570


	//   ....[240]....
        /*0b88*/ 	.word	0x0002e5d0


	//   ....[241]....
        /*0b8c*/ 	.word	0x0002e6a0


	//   ....[242]....
        /*0b90*/ 	.word	0x0002e700


	//   ....[243]....
        /*0b94*/ 	.word	0x0002e7e0


	//   ....[244]....
        /*0b98*/ 	.word	0x0002e840


	//   ....[245]....
        /*0b9c*/ 	.word	0x0002e910


	//   ....[246]....
        /*0ba0*/ 	.word	0x0002e970


	//   ....[247]....
        /*0ba4*/ 	.word	0x0002ea40


	//   ....[248]....
        /*0ba8*/ 	.word	0x0002ead0


	//   ....[249]....
        /*0bac*/ 	.word	0x0002eb70


	//   ....[250]....
        /*0bb0*/ 	.word	0x0002ecf0


	//   ....[251]....
        /*0bb4*/ 	.word	0x0002ed60


	//   ....[252]....
        /*0bb8*/ 	.word	0x0002edd0


	//   ....[253]....
        /*0bbc*/ 	.word	0x0002ee40


	//   ....[254]....
        /*0bc0*/ 	.word	0x0002eeb0


	//   ....[255]....
        /*0bc4*/ 	.word	0x0002ef30


	//   ....[0]....
        /*0bc8*/ 	.word	0x0002efb0


	//   ....[1]....
        /*0bcc*/ 	.word	0x0002f040


	//   ....[2]....
        /*0bd0*/ 	.word	0x0002f0b0


	//   ....[3]....
        /*0bd4*/ 	.word	0x0002f120


	//   ....[4]....
        /*0bd8*/ 	.word	0x0002f190


	//   ....[5]....
        /*0bdc*/ 	.word	0x0002f210


	//   ....[6]....
        /*0be0*/ 	.word	0x0002f280


	//   ....[7]....
        /*0be4*/ 	.word	0x0002f310


	//   ....[8]....
        /*0be8*/ 	.word	0x0002f370


	//   ....[9]....
        /*0bec*/ 	.word	0x0002f400


	//   ....[10]....
        /*0bf0*/ 	.word	0x0002f530


	//   ....[11]....
        /*0bf4*/ 	.word	0x00031a20


	//   ....[12]....
        /*0bf8*/ 	.word	0x00031cc0


	//   ....[13]....
        /*0bfc*/ 	.word	0x00032f60


	//   ....[14]....
        /*0c00*/ 	.word	0x00032fb0


	//   ....[15]....
        /*0c04*/ 	.word	0x00033020


	//   ....[16]....
        /*0c08*/ 	.word	0x00033040


	//----- nvinfo : EIATTR_REG_RECONFIG
	.align		4
.L_1398:
        /*0c0c*/ 	.byte	0x01, 0x54
	.zero		2


	//----- nvinfo : EIATTR_SYSCALL_OFFSETS
	.align		4
        /*0c10*/ 	.byte	0x04, 0x46
        /*0c12*/ 	.short	(.L_1400 - .L_1399)


	//   ....[0]....
.L_1399:
        /*0c14*/ 	.word	0x00002b60


	//   ....[1]....
        /*0c18*/ 	.word	0x00025ee0


	//   ....[2]....
        /*0c1c*/ 	.word	0x00026030


	//   ....[3]....
        /*0c20*/ 	.word	0x00026120


	//   ....[4]....
        /*0c24*/ 	.word	0x00026f30


	//   ....[5]....
        /*0c28*/ 	.word	0x00027a60


	//----- nvinfo : EIATTR_MBARRIER_INSTR_OFFSETS
	.align		4
.L_1400:
        /*0c2c*/ 	.byte	0x04, 0x39
        /*0c2e*/ 	.short	(.L_1402 - .L_1401)


	//   ....[0]....
.L_1401:
        /*0c30*/ 	.word	0x00000190
        /*0c34*/ 	.word	0x000000ff
        /*0c38*/ 	.word	0x00032400
        /*0c3c*/ 	.short	0x0100
        /*0c3e*/ 	.byte	0x08
	.zero		1


	//   ....[1]....
        /*0c40*/ 	.word	0x000001a0
        /*0c44*/ 	.word	0x000000ff
        /*0c48*/ 	.word	0x00032410
        /*0c4c*/ 	.short	0x0100
        /*0c4e*/ 	.byte	0x08
	.zero		1


	//   ....[2]....
        /*0c50*/ 	.word	0x000001b0
        /*0c54*/ 	.word	0x000000ff
        /*0c58*/ 	.word	0x00032420
        /*0c5c*/ 	.short	0x0100
        /*0c5e*/ 	.byte	0x08
	.zero		1


	//   ....[3]....
        /*0c60*/ 	.word	0x000002a0
        /*0c64*/ 	.word	0x000000ff
        /*0c68*/ 	.word	0x00032430
        /*0c6c*/ 	.short	0x0100
        /*0c6e*/ 	.byte	0x08
	.zero		1


	//   ....[4]....
        /*0c70*/ 	.word	0x000002b0
        /*0c74*/ 	.word	0x000000ff
        /*0c78*/ 	.word	0x00032440
        /*0c7c*/ 	.short	0x0100
        /*0c7e*/ 	.byte	0x08
	.zero		1


	//   ....[5]....
        /*0c80*/ 	.word	0x000002c0
        /*0c84*/ 	.word	0x000000ff
        /*0c88*/ 	.word	0x00032438
        /*0c8c*/ 	.short	0x0100
        /*0c8e*/ 	.byte	0x08
	.zero		1


	//   ....[6]....
        /*0c90*/ 	.word	0x000002d0
        /*0c94*/ 	.word	0x000000ff
        /*0c98*/ 	.word	0x00032448
        /*0c9c*/ 	.short	0x0100
        /*0c9e*/ 	.byte	0x08
	.zero		1


	//   ....[7]....
        /*0ca0*/ 	.word	0x00000400
        /*0ca4*/ 	.word	0x000000ff
        /*0ca8*/ 	.word	0x00032450
        /*0cac*/ 	.short	0x0100
        /*0cae*/ 	.byte	0x08
	.zero		1


	//   ....[8]....
        /*0cb0*/ 	.word	0x00000410
        /*0cb4*/ 	.word	0x000000ff
        /*0cb8*/ 	.word	0x00032460
        /*0cbc*/ 	.short	0x0100
        /*0cbe*/ 	.byte	0x08
	.zero		1


	//   ....[9]....
        /*0cc0*/ 	.word	0x00000420
        /*0cc4*/ 	.word	0x000000ff
        /*0cc8*/ 	.word	0x00032458
        /*0ccc*/ 	.short	0x0100
        /*0cce*/ 	.byte	0x08
	.zero		1


	//   ....[10]....
        /*0cd0*/ 	.word	0x00000430
        /*0cd4*/ 	.word	0x000000ff
        /*0cd8*/ 	.word	0x00032468
        /*0cdc*/ 	.short	0x0100
        /*0cde*/ 	.byte	0x08
	.zero		1


	//   ....[11]....
        /*0ce0*/ 	.word	0x00000520
        /*0ce4*/ 	.word	0x000000ff
        /*0ce8*/ 	.word	0x00032470
        /*0cec*/ 	.short	0x0100
        /*0cee*/ 	.byte	0x06
	.zero		1


	//   ....[12]....
        /*0cf0*/ 	.word	0x00000530
        /*0cf4*/ 	.word	0x000000ff
        /*0cf8*/ 	.word	0x00032480
        /*0cfc*/ 	.short	0x0100
        /*0cfe*/ 	.byte	0x06
	.zero		1


	//   ....[13]....
        /*0d00*/ 	.word	0x00000540
        /*0d04*/ 	.word	0x000000ff
        /*0d08*/ 	.word	0x00032478
        /*0d0c*/ 	.short	0x0100
        /*0d0e*/ 	.byte	0x06
	.zero		1


	//   ....[14]....
        /*0d10*/ 	.word	0x00000550
        /*0d14*/ 	.word	0x000000ff
        /*0d18*/ 	.word	0x00032488
        /*0d1c*/ 	.short	0x0100
        /*0d1e*/ 	.byte	0x06
	.zero		1


	//   ....[15]....
        /*0d20*/ 	.word	0x00000680
        /*0d24*/ 	.word	0x000000ff
        /*0d28*/ 	.word	0x00032490
        /*0d2c*/ 	.short	0x0100
        /*0d2e*/ 	.byte	0x08
	.zero		1


	//   ....[16]....
        /*0d30*/ 	.word	0x00000690
        /*0d34*/ 	.word	0x000000ff
        /*0d38*/ 	.word	0x000324a0
        /*0d3c*/ 	.short	0x0100
        /*0d3e*/ 	.byte	0x08
	.zero		1


	//   ....[17]....
        /*0d40*/ 	.word	0x000006a0
        /*0d44*/ 	.word	0x000000ff
        /*0d48*/ 	.word	0x00032498
        /*0d4c*/ 	.short	0x0100
        /*0d4e*/ 	.byte	0x08
	.zero		1


	//   ....[18]....
        /*0d50*/ 	.word	0x000006b0
        /*0d54*/ 	.word	0x000000ff
        /*0d58*/ 	.word	0x000324a8
        /*0d5c*/ 	.short	0x0100
        /*0d5e*/ 	.byte	0x08
	.zero		1


	//   ....[19]....
        /*0d60*/ 	.word	0x000007f0
        /*0d64*/ 	.word	0x000000ff
        /*0d68*/ 	.word	0x000324b0
        /*0d6c*/ 	.short	0x0100
        /*0d6e*/ 	.byte	0x08
	.zero		1


	//   ....[20]....
        /*0d70*/ 	.word	0x00000800
        /*0d74*/ 	.word	0x000000ff
        /*0d78*/ 	.word	0x000324c0
        /*0d7c*/ 	.short	0x0100
        /*0d7e*/ 	.byte	0x08
	.zero		1


	//   ....[21]....
        /*0d80*/ 	.word	0x00000810
        /*0d84*/ 	.word	0x000000ff
        /*0d88*/ 	.word	0x000324b8
        /*0d8c*/ 	.short	0x0100
        /*0d8e*/ 	.byte	0x08
	.zero		1


	//   ....[22]....
        /*0d90*/ 	.word	0x00000820
        /*0d94*/ 	.word	0x000000ff
        /*0d98*/ 	.word	0x000324c8
        /*0d9c*/ 	.short	0x0100
        /*0d9e*/ 	.byte	0x08
	.zero		1


	//   ....[23]....
        /*0da0*/ 	.word	0x00002d70
        /*0da4*/ 	.word	0x00000048
        /*0da8*/ 	.word	0x00032400
        /*0dac*/ 	.short	0x010a
        /*0dae*/ 	.byte	0x3f
	.zero		1


	//   ....[24]....
        /*0db0*/ 	.word	0x00003220
        /*0db4*/ 	.word	0x0000000c
        /*0db8*/ 	.word	0x00000000
        /*0dbc*/ 	.short	0x010a
        /*0dbe*/ 	.byte	0x3f
	.zero		1


	//   ....[25]....
        /*0dc0*/ 	.word	0x00003280
        /*0dc4*/ 	.word	0x0000000c
        /*0dc8*/ 	.word	0x00000000
        /*0dcc*/ 	.short	0x010a
        /*0dce*/ 	.byte	0x3f
	.zero		1


	//   ....[26]....
        /*0dd0*/ 	.word	0x00003630
        /*0dd4*/ 	.word	0x00000048
        /*0dd8*/ 	.word	0x00032410
        /*0ddc*/ 	.short	0x010a
        /*0dde*/ 	.byte	0x3f
	.zero		1


	//   ....[27]....
        /*0de0*/ 	.word	0x00003730
        /*0de4*/ 	.word	0x00000008
        /*0de8*/ 	.word	0x00000000
        /*0dec*/ 	.short	0x010a
        /*0dee*/ 	.byte	0x3f
	.zero		1


	//   ....[28]....
        /*0df0*/ 	.word	0x00003790
        /*0df4*/ 	.word	0x00000008
        /*0df8*/ 	.word	0x00000000
        /*0dfc*/ 	.short	0x010a
        /*0dfe*/ 	.byte	0x3f
	.zero		1


	//   ....[29]....
        /*0e00*/ 	.word	0x00004500
        /*0e04*/ 	.word	0x00000048
        /*0e08*/ 	.word	0x00000000
        /*0e0c*/ 	.short	0x0101
        /*0e0e*/ 	.byte	0x3f
	.zero		1


	//   ....[30]....
        /*0e10*/ 	.word	0x000096d0
        /*0e14*/ 	.word	0x00000000
        /*0e18*/ 	.word	0x00000000
        /*0e1c*/ 	.short	0x0101
        /*0e1e*/ 	.byte	0x3f
	.zero		1


	//   ....[31]....
        /*0e20*/ 	.word	0x00009e40
        /*0e24*/ 	.word	0x00000004
        /*0e28*/ 	.word	0x00000000
        /*0e2c*/ 	.short	0x010a
        /*0e2e*/ 	.byte	0x3f
	.zero		1


	//   ....[32]....
        /*0e30*/ 	.word	0x00009ee0
        /*0e34*/ 	.word	0x00000006
        /*0e38*/ 	.word	0x00000000
        /*0e3c*/ 	.short	0x010a
        /*0e3e*/ 	.byte	0x3f
	.zero		1


	//   ....[33]....
        /*0e40*/ 	.word	0x0000a2f0
        /*0e44*/ 	.word	0x00000003
        /*0e48*/ 	.word	0x00000000
        /*0e4c*/ 	.short	0x010a
        /*0e4e*/ 	.byte	0x3f
	.zero		1


	//   ....[34]....
        /*0e50*/ 	.word	0x0000a3c0
        /*0e54*/ 	.word	0x00000006
        /*0e58*/ 	.word	0x00000000
        /*0e5c*/ 	.short	0x010a
        /*0e5e*/ 	.byte	0x3f
	.zero		1


	//   ....[35]....
        /*0e60*/ 	.word	0x0000b130
        /*0e64*/ 	.word	0x00000003
        /*0e68*/ 	.word	0x00000000
        /*0e6c*/ 	.short	0x0101
        /*0e6e*/ 	.byte	0x3f
	.zero		1


	//   ....[36]....
        /*0e70*/ 	.word	0x000134f0
        /*0e74*/ 	.word	0x00000000
        /*0e78*/ 	.word	0x00000000
        /*0e7c*/ 	.short	0x0101
        /*0e7e*/ 	.byte	0x3f
	.zero		1


	//   ....[37]....
        /*0e80*/ 	.word	0x000136e0
        /*0e84*/ 	.word	0x00000002
        /*0e88*/ 	.word	0x00000000
        /*0e8c*/ 	.short	0x010a
        /*0e8e*/ 	.byte	0x3f
	.zero		1


	//   ....[38]....
        /*0e90*/ 	.word	0x00013780
        /*0e94*/ 	.word	0x00000006
        /*0e98*/ 	.word	0x00000000
        /*0e9c*/ 	.short	0x010a
        /*0e9e*/ 	.byte	0x3f
	.zero		1


	//   ....[39]....
        /*0ea0*/ 	.word	0x00013b90
        /*0ea4*/ 	.word	0x00000002
        /*0ea8*/ 	.word	0x00000000
        /*0eac*/ 	.short	0x010a
        /*0eae*/ 	.byte	0x3f
	.zero		1


	//   ....[40]....
        /*0eb0*/ 	.word	0x00013c60
        /*0eb4*/ 	.word	0x00000004
        /*0eb8*/ 	.word	0x00000000
        /*0ebc*/ 	.short	0x010a
        /*0ebe*/ 	.byte	0x3f
	.zero		1


	//   ....[41]....
        /*0ec0*/ 	.word	0x000149d0
        /*0ec4*/ 	.word	0x0000000b
        /*0ec8*/ 	.word	0x00000000
        /*0ecc*/ 	.short	0x0101
        /*0ece*/ 	.byte	0x3f
	.zero		1


	//   ....[42]....
        /*0ed0*/ 	.word	0x0001e0f0
        /*0ed4*/ 	.word	0x00000003
        /*0ed8*/ 	.word	0x00000000
        /*0edc*/ 	.short	0x0101
        /*0ede*/ 	.byte	0x3f
	.zero		1


	//   ....[43]....
        /*0ee0*/ 	.word	0x00021270
        /*0ee4*/ 	.word	0x00000000
        /*0ee8*/ 	.word	0x00000000
        /*0eec*/ 	.short	0x0101
        /*0eee*/ 	.byte	0x3f
	.zero		1


	//   ....[44]....
        /*0ef0*/ 	.word	0x00021cc0
        /*0ef4*/ 	.word	0x00000004
        /*0ef8*/ 	.word	0x00000000
        /*0efc*/ 	.short	0x0101
        /*0efe*/ 	.byte	0x3f
	.zero		1


	//   ....[45]....
        /*0f00*/ 	.word	0x00026660
        /*0f04*/ 	.word	0x00000011
        /*0f08*/ 	.word	0x00032440
        /*0f0c*/ 	.short	0x010a
        /*0f0e*/ 	.byte	0x3f
	.zero		1


	//   ....[46]....
        /*0f10*/ 	.word	0x00026ca0
        /*0f14*/ 	.word	0x00000011
        /*0f18*/ 	.word	0x00032430
        /*0f1c*/ 	.short	0x0107
        /*0f1e*/ 	.byte	0x3f
	.zero		1


	//   ....[47]....
        /*0f20*/ 	.word	0x00026d70
        /*0f24*/ 	.word	0x00000011
        /*0f28*/ 	.word	0x00032430
        /*0f2c*/ 	.short	0x0101
        /*0f2e*/ 	.byte	0x3f
	.zero		1


	//   ....[48]....
        /*0f30*/ 	.word	0x000278a0
        /*0f34*/ 	.word	0x00000016
        /*0f38*/ 	.word	0x00032400
        /*0f3c*/ 	.short	0x0107
        /*0f3e*/ 	.byte	0x3f
	.zero		1


	//   ....[49]....
        /*0f40*/ 	.word	0x00027930
        /*0f44*/ 	.word	0x00000016
        /*0f48*/ 	.word	0x00032400
        /*0f4c*/ 	.short	0x0101
        /*0f4e*/ 	.byte	0x3f
	.zero		1


	//   ....[50]....
        /*0f50*/ 	.word	0x00028440
        /*0f54*/ 	.word	0x00000016
        /*0f58*/ 	.word	0x00032410
        /*0f5c*/ 	.short	0x0107
        /*0f5e*/ 	.byte	0x3f
	.zero		1


	//   ....[51]....
        /*0f60*/ 	.word	0x00028540
        /*0f64*/ 	.word	0x00000016
        /*0f68*/ 	.word	0x00032410
        /*0f6c*/ 	.short	0x0101
        /*0f6e*/ 	.byte	0x3f
	.zero		1


	//   ....[52]....
        /*0f70*/ 	.word	0x00028560
        /*0f74*/ 	.word	0x00000016
        /*0f78*/ 	.word	0x00032420
        /*0f7c*/ 	.short	0x010a
        /*0f7e*/ 	.byte	0x3f
	.zero		1


	//   ....[53]....
        /*0f80*/ 	.word	0x000285e0
        /*0f84*/ 	.word	0x00000011
        /*0f88*/ 	.word	0x00032460
        /*0f8c*/ 	.short	0x010a
        /*0f8e*/ 	.byte	0x3f
	.zero		1


	//   ....[54]....
        /*0f90*/ 	.word	0x00028d50
        /*0f94*/ 	.word	0x00000011
        /*0f98*/ 	.word	0x00032450
        /*0f9c*/ 	.short	0x0107
        /*0f9e*/ 	.byte	0x3f
	.zero		1


	//   ....[55]....
        /*0fa0*/ 	.word	0x00028e10
        /*0fa4*/ 	.word	0x00000011
        /*0fa8*/ 	.word	0x00032450
        /*0fac*/ 	.short	0x0101
        /*0fae*/ 	.byte	0x3f
	.zero		1


	//   ....[56]....
        /*0fb0*/ 	.word	0x00029140
        /*0fb4*/ 	.word	0x0000000a
        /*0fb8*/ 	.word	0x00032440
        /*0fbc*/ 	.short	0x010a
        /*0fbe*/ 	.byte	0x3f
	.zero		1


	//   ....[57]....
        /*0fc0*/ 	.word	0x000294f0
        /*0fc4*/ 	.word	0x0000000a
        /*0fc8*/ 	.word	0x00032430
        /*0fcc*/ 	.short	0x0107
        /*0fce*/ 	.byte	0x3f
	.zero		1


	//   ....[58]....
        /*0fd0*/ 	.word	0x000295a0
        /*0fd4*/ 	.word	0x0000000a
        /*0fd8*/ 	.word	0x00032430
        /*0fdc*/ 	.short	0x0101
        /*0fde*/ 	.byte	0x3f
	.zero		1


	//   ....[59]....
        /*0fe0*/ 	.word	0x000295d0
        /*0fe4*/ 	.word	0x0000000a
        /*0fe8*/ 	.word	0x00032460
        /*0fec*/ 	.short	0x010a
        /*0fee*/ 	.byte	0x3f
	.zero		1


	//   ....[60]....
        /*0ff0*/ 	.word	0x00029ad0
        /*0ff4*/ 	.word	0x0000000a
        /*0ff8*/ 	.word	0x00032450
        /*0ffc*/ 	.short	0x0107
        /*0ffe*/ 	.byte	0x3f
	.zero		1


	//   ....[61]....
        /*1000*/ 	.word	0x00029b80
        /*1004*/ 	.word	0x0000000a
        /*1008*/ 	.word	0x00032450
        /*100c*/ 	.short	0x0101
        /*100e*/ 	.byte	0x3f
	.zero		1


	//   ....[62]....
        /*1010*/ 	.word	0x0002ae10
        /*1014*/ 	.word	0x00000005
        /*1018*/ 	.word	0x00032420
        /*101c*/ 	.short	0x010a
        /*101e*/ 	.byte	0x3f
	.zero		1


	//   ....[63]....
        /*1020*/ 	.word	0x0002afb0
        /*1024*/ 	.word	0x00000003
        /*1028*/ 	.word	0x00032440
        /*102c*/ 	.short	0x010a
        /*102e*/ 	.byte	0x3f
	.zero		1


	//   ....[64]....
        /*1030*/ 	.word	0x0002b050
        /*1034*/ 	.word	0x00000005
        /*1038*/ 	.word	0x00032440
        /*103c*/ 	.short	0x010a
        /*103e*/ 	.byte	0x3f
	.zero		1


	//   ....[65]....
        /*1040*/ 	.word	0x0002b090
        /*1044*/ 	.word	0x00000003
        /*1048*/ 	.word	0x00032460
        /*104c*/ 	.short	0x010a
        /*104e*/ 	.byte	0x3f
	.zero		1


	//   ....[66]....
        /*1050*/ 	.word	0x0002b0d0
        /*1054*/ 	.word	0x00000005
        /*1058*/ 	.word	0x00032460
        /*105c*/ 	.short	0x010a
        /*105e*/ 	.byte	0x3f
	.zero		1


	//   ....[67]....
        /*1060*/ 	.word	0x0002b130
        /*1064*/ 	.word	0x00000048
        /*1068*/ 	.word	0x00032400
        /*106c*/ 	.short	0x010a
        /*106e*/ 	.byte	0x3f
	.zero		1


	//   ....[68]....
        /*1070*/ 	.word	0x0002b180
        /*1074*/ 	.word	0x0000000c
        /*1078*/ 	.word	0x00000000
        /*107c*/ 	.short	0x010a
        /*107e*/ 	.byte	0x3f
	.zero		1


	//   ....[69]....
        /*1080*/ 	.word	0x0002b1d0
        /*1084*/ 	.word	0x00000048
        /*1088*/ 	.word	0x00032410
        /*108c*/ 	.short	0x010a
        /*108e*/ 	.byte	0x3f
	.zero		1


	//   ....[70]....
        /*1090*/ 	.word	0x0002b220
        /*1094*/ 	.word	0x00000008
        /*1098*/ 	.word	0x00000000
        /*109c*/ 	.short	0x010a
        /*109e*/ 	.byte	0x3f
	.zero		1


	//   ....[71]....
        /*10a0*/ 	.word	0x0002b270
        /*10a4*/ 	.word	0x00000006
        /*10a8*/ 	.word	0x00000000
        /*10ac*/ 	.short	0x010a
        /*10ae*/ 	.byte	0x3f
	.zero		1


	//   ....[72]....
        /*10b0*/ 	.word	0x0002b2c0
        /*10b4*/ 	.word	0x00000006
        /*10b8*/ 	.word	0x00000000
        /*10bc*/ 	.short	0x010a
        /*10be*/ 	.byte	0x3f
	.zero		1


	//   ....[73]....
        /*10c0*/ 	.word	0x0002b310
        /*10c4*/ 	.word	0x00000006
        /*10c8*/ 	.word	0x00000000
        /*10cc*/ 	.short	0x010a
        /*10ce*/ 	.byte	0x3f
	.zero		1


	//   ....[74]....
        /*10d0*/ 	.word	0x0002b360
        /*10d4*/ 	.word	0x00000004
        /*10d8*/ 	.word	0x00000000
        /*10dc*/ 	.short	0x010a
        /*10de*/ 	.byte	0x3f
	.zero		1


	//   ....[75]....
        /*10e0*/ 	.word	0x0002b470
        /*10e4*/ 	.word	0x00000011
        /*10e8*/ 	.word	0x00032440
        /*10ec*/ 	.short	0x010a
        /*10ee*/ 	.byte	0x3f
	.zero		1


	//   ....[76]....
        /*10f0*/ 	.word	0x0002d280
        /*10f4*/ 	.word	0x00000016
        /*10f8*/ 	.word	0x00032420
        /*10fc*/ 	.short	0x010a
        /*10fe*/ 	.byte	0x3f
	.zero		1


	//   ....[77]....
        /*1100*/ 	.word	0x0002d2d0
        /*1104*/ 	.word	0x00000011
        /*1108*/ 	.word	0x00032460
        /*110c*/ 	.short	0x010a
        /*110e*/ 	.byte	0x3f
	.zero		1


	//   ....[78]....
        /*1110*/ 	.word	0x0002dc20
        /*1114*/ 	.word	0x0000000a
        /*1118*/ 	.word	0x00032440
        /*111c*/ 	.short	0x010a
        /*111e*/ 	.byte	0x3f
	.zero		1


	//   ....[79]....
        /*1120*/ 	.word	0x0002e2f0
        /*1124*/ 	.word	0x0000000a
        /*1128*/ 	.word	0x00032460
        /*112c*/ 	.short	0x010a
        /*112e*/ 	.byte	0x3f
	.zero		1


	//   ....[80]....
        /*1130*/ 	.word	0x0002f450
        /*1134*/ 	.word	0x00000005
        /*1138*/ 	.word	0x00032420
        /*113c*/ 	.short	0x010a
        /*113e*/ 	.byte	0x3f
	.zero		1


	//   ....[81]....
        /*1140*/ 	.word	0x0002f5f0
        /*1144*/ 	.word	0x00000003
        /*1148*/ 	.word	0x00032440
        /*114c*/ 	.short	0x010a
        /*114e*/ 	.byte	0x3f
	.zero		1


	//   ....[82]....
        /*1150*/ 	.word	0x0002f640
        /*1154*/ 	.word	0x00000005
        /*1158*/ 	.word	0x00032440
        /*115c*/ 	.short	0x010a
        /*115e*/ 	.byte	0x3f
	.zero		1


	//   ....[83]....
        /*1160*/ 	.word	0x0002f690
        /*1164*/ 	.word	0x00000003
        /*1168*/ 	.word	0x00032460
        /*116c*/ 	.short	0x010a
        /*116e*/ 	.byte	0x3f
	.zero		1


	//   ....[84]....
        /*1170*/ 	.word	0x0002fa50
        /*1174*/ 	.word	0x00000014
        /*1178*/ 	.word	0x00000000
        /*117c*/ 	.short	0x010a
        /*117e*/ 	.byte	0x3f
	.zero		1


	//   ....[85]....
        /*1180*/ 	.word	0x0002fb90
        /*1184*/ 	.word	0x00000006
        /*1188*/ 	.word	0x00000000
        /*118c*/ 	.short	0x010a
        /*118e*/ 	.byte	0x3f
	.zero		1


	//   ....[86]....
        /*1190*/ 	.word	0x000301f0
        /*1194*/ 	.word	0x0000000d
        /*1198*/ 	.word	0x00000000
        /*119c*/ 	.short	0x010a
        /*119e*/ 	.byte	0x3f
	.zero		1


	//   ....[87]....
        /*11a0*/ 	.word	0x00030330
        /*11a4*/ 	.word	0x00000014
        /*11a8*/ 	.word	0x00000000
        /*11ac*/ 	.short	0x010a
        /*11ae*/ 	.byte	0x3f
	.zero		1


	//   ....[88]....
        /*11b0*/ 	.word	0x000315e0
        /*11b4*/ 	.word	0x00000007
        /*11b8*/ 	.word	0x00000000
        /*11bc*/ 	.short	0x0101
        /*11be*/ 	.byte	0x3f
	.zero		1


	//   ....[89]....
        /*11c0*/ 	.word	0x0004ad30
        /*11c4*/ 	.word	0x00000000
        /*11c8*/ 	.word	0x00000000
        /*11cc*/ 	.short	0x0101
        /*11ce*/ 	.byte	0x3f
	.zero		1


	//   ....[90]....
        /*11d0*/ 	.word	0x0004ad50
        /*11d4*/ 	.word	0x00000006
        /*11d8*/ 	.word	0x00000000
        /*11dc*/ 	.short	0x010a
        /*11de*/ 	.byte	0x3f
	.zero		1


	//   ....[91]....
        /*11e0*/ 	.word	0x0004ada0
        /*11e4*/ 	.word	0x00000014
        /*11e8*/ 	.word	0x00000000
        /*11ec*/ 	.short	0x010a
        /*11ee*/ 	.byte	0x3f
	.zero		1


	//----- nvinfo : EIATTR_NUM_MBARRIERS
	.align		4
.L_1402:
        /*11f0*/ 	.byte	0x03, 0x38
        /*11f2*/ 	.short	0x0017


	//----- nvinfo : EIATTR_EXIT_INSTR_OFFSETS
	.align		4
        /*11f4*/ 	.byte	0x04, 0x1c
        /*11f6*/ 	.short	(.L_1404 - .L_1403)


	//   ....[0]....
.L_1403:
        /*11f8*/ 	.word	0x00000b00


	//   ....[1]....
        /*11fc*/ 	.word	0x00024050


	//   ....[2]....
        /*1200*/ 	.word	0x0002b120


	//----- nvinfo : EIATTR_MAX_THREADS
	.align		4
.L_1404:
        /*1204*/ 	.byte	0x04, 0x05
        /*1206*/ 	.short	(.L_1406 - .L_1405)
.L_1405:
        /*1208*/ 	.word	0x00000180
        /*120c*/ 	.word	0x00000001
        /*1210*/ 	.word	0x00000001


	//----- nvinfo : EIATTR_CRS_STACK_SIZE
	.align		4
.L_1406:
        /*1214*/ 	.byte	0x04, 0x1e
        /*1216*/ 	.short	(.L_1408 - .L_1407)
.L_1407:
        /*1218*/ 	.word	0x00000000


	//----- nvinfo : EIATTR_CBANK_PARAM_SIZE
	.align		4
.L_1408:
        /*121c*/ 	.byte	0x03, 0x19
        /*121e*/ 	.short	0x0bf0


	//----- nvinfo : EIATTR_PARAM_CBANK
	.align		4
        /*1220*/ 	.byte	0x04, 0x0a
        /*1222*/ 	.short	(.L_1410 - .L_1409)
	.align		4
.L_1409:
        /*1224*/ 	.word	index@(.nv.constant0._ZN7cutlass13device_kernelIN5flash11enable_sm90INS1_16FlashAttnFwdSm90INS1_25CollectiveMainloopFwdSm90ILi2EN4cute5tupleIJNS5_1CILi1EEES8_S8_EEENS6_IJNS7_ILi128EEENS7_ILi96EEENS7_ILi64EEEEEELi256ENS_10bfloat16_tEfNS_4arch4Sm90ELb0ELb1ELb0ELb1ELb1ELb0ELb1ELb1ELb0ELb1ELb1ELb0EEENS1_21CollectiveEpilogueFwdINS6_IJSA_NS7_ILi256EEESB_EEES9_SE_SG_Li256ELb1ELb1ELb1ELb0EEENS1_36VarlenDynamicPersistentTileSchedulerILi128ELi96ELi256ELi128ELb1ELb1ELb1ELb1ELb0ELb1EEEEEEEEEvNT_6ParamsE)
        /*1228*/ 	.short	0x0210
        /*122a*/ 	.short	0x0bf0


	//----- nvinfo : EIATTR_SW_WAR
	.align		4
.L_1410:
        /*122c*/ 	.byte	0x04, 0x36
        /*122e*/ 	.short	(.L_1412 - .L_1411)
.L_1411:
        /*1230*/ 	.word	0x00000008
.L_1412:


//--------------------- .nv.info._ZN7cutlass13device_kernelIN5flash11enable_sm90INS1_16FlashAttnFwdSm90INS1_25CollectiveMainloopFwdSm90ILi2EN4cute5tupleIJNS5_1CILi1EEES8_S8_EEENS6_IJNS7_ILi128EEENS7_ILi96EEENS7_ILi64EEEEEELi256ENS_10bfloat16_tEfNS_4arch4Sm90ELb0ELb1ELb0ELb1ELb1ELb1ELb1ELb1ELb0ELb1ELb1ELb0EEENS1_21CollectiveEpilogueFwdINS6_IJSA_NS7_ILi256EEESB_EEES9_SE_SG_Li256ELb1ELb1ELb1ELb0EEENS1_36VarlenDynamicPersistentTileSchedulerILi128ELi96ELi256ELi128ELb1ELb1ELb1ELb1ELb0ELb1EEEEEEEEEvNT_6ParamsE --------------------------
	.section	.nv.info._ZN7cutlass13device_kernelIN5flash11enable_sm90INS1_16FlashAttnFwdSm90INS1_25CollectiveMainloopFwdSm90ILi2EN4cute5tupleIJNS5_1CILi1EEES8_S8_EEENS6_IJNS7_ILi128EEENS7_ILi96EEENS7_ILi64EEEEEELi256ENS_10bfloat16_tEfNS_4arch4Sm90ELb0ELb1ELb0ELb1ELb1ELb1ELb1ELb1ELb0ELb1ELb1ELb0EEENS1_21CollectiveEpilogueFwdINS6_IJSA_NS7_ILi256EEESB_EEES9_SE_SG_Li256ELb1ELb1ELb1ELb0EEENS1_36VarlenDynamicPersistentTileSchedulerILi128ELi96ELi256ELi128ELb1ELb1ELb1ELb1ELb0ELb1EEEEEEEEEvNT_6ParamsE,"",@"SHT_CUDA_INFO"
	.sectionflags	@""
	.align	4


	//----- nvinfo : EIATTR_CUDA_API_VERSION
	.align		4
        /*0000*/ 	.byte	0x04, 0x37
        /*0002*/ 	.short	(.L_1414 - .L_1413)
.L_1413:
        /*0004*/ 	.word	0x00000082


	//----- nvinfo : EIATTR_KPARAM_INFO
	.align		4
.L_1414:
        /*0008*/ 	.byte	0x04, 0x17
        /*000a*/ 	.short	(.L_1416 - .L_1415)
.L_1415:
        /*000c*/ 	.word	0x00000000
        /*0010*/ 	.short	0x0000
        /*0012*/ 	.short	0x0070
        /*0014*/ 	.byte	0x00, 0xf0, 0x01, 0x2e


	//----- nvinfo : EIATTR_SPARSE_MMA_MASK
	.align		4
.L_1416:
        /*0018*/ 	.byte	0x03, 0x50
        /*001a*/ 	.short	0x0000


	//----- nvinfo : EIATTR_MAXREG_COUNT
	.align		4
        /*001c*/ 	.byte	0x03, 0x1b
        /*001e*/ 	.short	0x00a8


	//----- nvinfo : EIATTR_NUM_BARRIERS
	.align		4
        /*0020*/ 	.byte	0x02, 0x4c
        /*0022*/ 	.byte	0x10
	.zero		1


	//----- nvinfo : EIATTR_EXTERNS
	.align		4
        /*0024*/ 	.byte	0x04, 0x0f
        /*0026*/ 	.short	(.L_1418 - .L_1417)


	//   ....[0]....
	.align		4
.L_1417:
        /*0028*/ 	.word	index@(__assertfail)


	//----- nvinfo : EIATTR_ANNOTATIONS
	.align		4
.L_1418:
        /*002c*/ 	.byte	0x04, 0x55
        /*002e*/ 	.short	(.L_1420 - .L_1419)


	//   ....[0]....
.L_1419:
        /* <DEDUP_REMOVED lines=114> */


	//----- nvinfo : EIATTR_MERCURY_ISA_VERSION
	.align		4
.L_1420:
        /*0740*/ 	.byte	0x03, 0x5f
        /*0742*/ 	.short	0x0101


	//----- nvinfo : EIATTR_UNUSED_LOAD_BYTE_OFFSET
	.align		4
        /*0744*/ 	.byte	0x04, 0x44
        /*0746*/ 	.short	(.L_1422 - .L_1421)


	//   ....[0]....
.L_1421:
        /*0748*/ 	.word	0x00000b70
        /*074c*/ 	.word	0x0000fff0


	//   ....[1]....
        /*0750*/ 	.word	0x0002c010
        /*0754*/ 	.word	0x0000fff0


	//----- nvinfo : EIATTR_INT_WARP_WIDE_INSTR_OFFSETS
	.align		4
.L_1422:
        /*0758*/ 	.byte	0x04, 0x31
        /*075a*/ 	.short	(.L_1424 - .L_1423)


	//   ....[0]....
.L_1423:
        /*075c*/ 	.word	0x00000180


	//   ....[1]....
        /*0760*/ 	.word	0x000001c0


	//   ....[2]....
        /*0764*/ 	.word	0x00000230


	//   ....[3]....
        /*0768*/ 	.word	0x00000240


	//   ....[4]....
        /*076c*/ 	.word	0x00034820


	//   ....[5]....
        /*0770*/ 	.word	0x000348b0


	//   ....[6]....
        /*0774*/ 	.word	0x00038780


	//   ....[7]....
        /*0778*/ 	.word	0x00038810


	//----- nvinfo : EIATTR_COOP_GROUP_MASK_REGIDS
	.align		4
.L_1424:
        /*077c*/ 	.byte	0x04, 0x29
        /*077e*/ 	.short	(.L_1426 - .L_1425)


	//   ....[0]....
.L_1425:
        /*0780*/ 	.word	0xffffffff


	//   ....[1]....
        /*0784*/ 	.word	0xffffffff


	//   ....[2]....
        /*0788*/ 	.word	0xffffffff


	//   ....[3]....
        /*078c*/ 	.word	0xffffffff


	//   ....[4]....
        /*0790*/ 	.word	0xffffffff


	//   ....[5]....
        /*0794*/ 	.word	0xffffffff


	//   ....[6]....
        /*0798*/ 	.word	0xffffffff


	//   ....[7]....
        /*079c*/ 	.word	0xffffffff


	//   ....[8]....
        /*07a0*/ 	.word	0xffffffff


	//   ....[9]....
        /*07a4*/ 	.word	0xffffffff


	//   ....[10]....
        /*07a8*/ 	.word	0xffffffff


	//   ....[11]....
        /*07ac*/ 	.word	0xffffffff


	//   ....[12]....
        /*07b0*/ 	.word	0xffffffff


	//   ....[13]....
        /*07b4*/ 	.word	0xffffffff


	//   ....[14]....
        /*07b8*/ 	.word	0xffffffff


	//   ....[15]....
        /*07bc*/ 	.word	0xffffffff


	//   ....[16]....
        /*07c0*/ 	.word	0xffffffff


	//   ....[17]....
        /*07c4*/ 	.word	0xffffffff


	//   ....[18]....
        /*07c8*/ 	.word	0xffffffff


	//   ....[19]....
        /*07cc*/ 	.word	0xffffffff


	//   ....[20]....
        /*07d0*/ 	.word	0xffffffff


	//   ....[21]....
        /*07d4*/ 	.word	0xffffffff


	//   ....[22]....
        /*07d8*/ 	.word	0xffffffff


	//   ....[23]....
        /*07dc*/ 	.word	0xffffffff


	//   ....[24]....
        /*07e0*/ 	.word	0xffffffff


	//   ....[25]....
        /*07e4*/ 	.word	0xffffffff


	//   ....[26]....
        /*07e8*/ 	.word	0xffffffff


	//   ....[27]....
        /*07ec*/ 	.word	0xffffffff


	//   ....[28]....
        /*07f0*/ 	.word	0xffffffff


	//   ....[29]....
        /*07f4*/ 	.word	0xffffffff


	//   ....[30]....
        /*07f8*/ 	.word	0xffffffff


	//   ....[31]....
        /*07fc*/ 	.word	0xffffffff


	//   ....[32]....
        /*0800*/ 	.word	0xffffffff


	//   ....[33]....
        /*0804*/ 	.word	0xffffffff


	//   ....[34]....
        /*0808*/ 	.word	0xffffffff


	//   ....[35]....
        /*080c*/ 	.word	0xffffffff


	//   ....[36]....
        /*0810*/ 	.word	0xffffffff


	//   ....[37]....
        /*0814*/ 	.word	0xffffffff


	//   ....[38]....
        /*0818*/ 	.word	0xffffffff


	//   ....[39]....
        /*081c*/ 	.word	0xffffffff


	//   ....[40]....
        /*0820*/ 	.word	0xffffffff


	//   ....[41]....
        /*0824*/ 	.word	0xffffffff


	//   ....[42]....
        /*0828*/ 	.word	0xffffffff


	//   ....[43]....
        /*082c*/ 	.word	0xffffffff


	//   ....[44]....
        /*0830*/ 	.word	0xffffffff


	//   ....[45]....
        /*0834*/ 	.word	0xffffffff


	//   ....[46]....
        /*0838*/ 	.word	0xffffffff


	//   ....[47]....
        /*083c*/ 	.word	0xffffffff


	//   ....[48]....
        /*0840*/ 	.word	0xffffffff


	//   ....[49]....
        /*0844*/ 	.word	0xffffffff


	//   ....[50]....
        /*0848*/ 	.word	0xffffffff


	//   ....[51]....
        /*084c*/ 	.word	0xffffffff


	//   ....[52]....
        /*0850*/ 	.word	0xffffffff


	//   ....[53]....
        /*0854*/ 	.word	0xffffffff


	//   ....[54]....
        /*0858*/ 	.word	0xffffffff


	//   ....[55]....
        /*085c*/ 	.word	0xffffffff


	//   ....[56]....
        /*0860*/ 	.word	0xffffffff


	//   ....[57]....
        /*0864*/ 	.word	0xffffffff


	//   ....[58]....
        /*0868*/ 	.word	0xffffffff


	//   ....[59]....
        /*086c*/ 	.word	0xffffffff


	//   ....[60]....
        /*0870*/ 	.word	0xffffffff


	//   ....[61]....
        /*0874*/ 	.word	0xffffffff


	//   ....[62]....
        /*0878*/ 	.word	0xffffffff


	//   ....[63]....
        /*087c*/ 	.word	0xffffffff


	//   ....[64]....
        /*0880*/ 	.word	0xffffffff


	//   ....[65]....
        /*0884*/ 	.word	0xffffffff


	//   ....[66]....
        /*0888*/ 	.word	0xffffffff


	//   ....[67]....
        /*088c*/ 	.word	0xffffffff


	//   ....[68]....
        /*0890*/ 	.word	0xffffffff


	//   ....[69]....
        /*0894*/ 	.word	0xffffffff


	//   ....[70]....
        /*0898*/ 	.word	0xffffffff


	//   ....[71]....
        /*089c*/ 	.word	0xffffffff


	//   ....[72]....
        /*08a0*/ 	.word	0xffffffff


	//   ....[73]....
        /*08a4*/ 	.word	0xffffffff


	//   ....[74]....
        /*08a8*/ 	.word	0xffffffff


	//   ....[75]....
        /*08ac*/ 	.word	0xffffffff


	//   ....[76]....
        /*08b0*/ 	.word	0xffffffff


	//   ....[77]....
        /*08b4*/ 	.word	0xffffffff


	//   ....[78]....
        /*08b8*/ 	.word	0xffffffff


	//   ....[79]....
        /*08bc*/ 	.word	0xffffffff


	//   ....[80]....
        /*08c0*/ 	.word	0xffffffff


	//   ....[81]....
        /*08c4*/ 	.word	0xffffffff


	//   ....[82]....
        /*08c8*/ 	.word	0xffffffff


	//   ....[83]....
        /*08cc*/ 	.word	0xffffffff


	//   ....[84]....
        /*08d0*/ 	.word	0xffffffff


	//   ....[85]....
        /*08d4*/ 	.word	0xffffffff


	//   ....[86]....
        /*08d8*/ 	.word	0xffffffff


	//   ....[87]....
        /*08dc*/ 	.word	0xffffffff


	//   ....[88]....
        /*08e0*/ 	.word	0xffffffff


	//   ....[89]....
        /*08e4*/ 	.word	0xffffffff


	//   ....[90]....
        /*08e8*/ 	.word	0xffffffff


	//   ....[91]....
        /*08ec*/ 	.word	0xffffffff


	//   ....[92]....
        /*08f0*/ 	.word	0xffffffff


	//   ....[93]....
        /*08f4*/ 	.word	0xffffffff


	//   ....[94]....
        /*08f8*/ 	.word	0xffffffff


	//   ....[95]....
        /*08fc*/ 	.word	0xffffffff


	//   ....[96]....
        /*0900*/ 	.word	0xffffffff


	//   ....[97]....
        /*0904*/ 	.word	0xffffffff


	//   ....[98]....
        /*0908*/ 	.word	0xffffffff


	//   ....[99]....
        /*090c*/ 	.word	0xffffffff


	//   ....[100]....
        /*0910*/ 	.word	0xffffffff


	//   ....[101]....
        /*0914*/ 	.word	0xffffffff


	//   ....[102]....
        /*0918*/ 	.word	0xffffffff


	//   ....[103]....
        /*091c*/ 	.word	0xffffffff


	//   ....[104]....
        /*0920*/ 	.word	0xffffffff


	//   ....[105]....
        /*0924*/ 	.word	0xffffffff


	//   ....[106]....
        /*0928*/ 	.word	0xffffffff


	//   ....[107]....
        /*092c*/ 	.word	0xffffffff


	//   ....[108]....
        /*0930*/ 	.word	0xffffffff


	//   ....[109]....
        /*0934*/ 	.word	0xffffffff


	//   ....[110]....
        /*0938*/ 	.word	0xffffffff


	//   ....[111]....
        /*093c*/ 	.word	0xffffffff


	//   ....[112]....
        /*0940*/ 	.word	0xffffffff


	//   ....[113]....
        /*0944*/ 	.word	0xffffffff


	//   ....[114]....
        /*0948*/ 	.word	0xffffffff


	//   ....[115]....
        /*094c*/ 	.word	0xffffffff


	//   ....[116]....
        /*0950*/ 	.word	0xffffffff


	//   ....[117]....
        /*0954*/ 	.word	0xffffffff


	//   ....[118]....
        /*0958*/ 	.word	0xffffffff


	//   ....[119]....
        /*095c*/ 	.word	0xffffffff


	//   ....[120]....
        /*0960*/ 	.word	0xffffffff


	//   ....[121]....
        /*0964*/ 	.word	0xffffffff


	//   ....[122]....
        /*0968*/ 	.word	0xffffffff


	//   ....[123]....
        /*096c*/ 	.word	0xffffffff


	//   ....[124]....
        /*0970*/ 	.word	0xffffffff


	//   ....[125]....
        /*0974*/ 	.word	0xffffffff


	//   ....[126]....
        /*0978*/ 	.word	0xffffffff


	//   ....[127]....
        /*097c*/ 	.word	0xffffffff


	//   ....[128]....
        /*0980*/ 	.word	0xffffffff


	//   ....[129]....
        /*0984*/ 	.word	0xffffffff


	//   ....[130]....
        /*0988*/ 	.word	0xffffffff


	//   ....[131]....
        /*098c*/ 	.word	0xffffffff


	//   ....[132]....
        /*0990*/ 	.word	0xffffffff


	//   ....[133]....
        /*0994*/ 	.word	0xffffffff


	//   ....[134]....
        /*0998*/ 	.word	0xffffffff


	//   ....[135]....
        /*099c*/ 	.word	0xffffffff


	//   ....[136]....
        /*09a0*/ 	.word	0xffffffff


	//   ....[137]....
        /*09a4*/ 	.word	0xffffffff


	//   ....[138]....
        /*09a8*/ 	.word	0xffffffff


	//   ....[139]....
        /*09ac*/ 	.word	0xffffffff


	//   ....[140]....
        /*09b0*/ 	.word	0xffffffff


	//   ....[141]....
        /*09b4*/ 	.word	0xffffffff


	//   ....[142]....
        /*09b8*/ 	.word	0xffffffff


	//   ....[143]....
        /*09bc*/ 	.word	0xffffffff


	//   ....[144]....
        /*09c0*/ 	.word	0xffffffff


	//   ....[145]....
        /*09c4*/ 	.word	0xffffffff


	//   ....[146]....
        /*09c8*/ 	.word	0xffffffff


	//   ....[147]....
        /*09cc*/ 	.word	0xffffffff


	//   ....[148]....
        /*09d0*/ 	.word	0xffffffff


	//   ....[149]....
        /*09d4*/ 	.word	0xffffffff


	//   ....[150]....
        /*09d8*/ 	.word	0xffffffff


	//   ....[151]....
        /*09dc*/ 	.word	0xffffffff


	//   ....[152]....
        /*09e0*/ 	.word	0xffffffff


	//   ....[153]....
        /*09e4*/ 	.word	0xffffffff


	//   ....[154]....
        /*09e8*/ 	.word	0xffffffff


	//   ....[155]....
        /*09ec*/ 	.word	0xffffffff


	//   ....[156]....
        /*09f0*/ 	.word	0xffffffff


	//   ....[157]....
        /*09f4*/ 	.word	0xffffffff


	//   ....[158]....
        /*09f8*/ 	.word	0xffffffff


	//   ....[159]....
        /*09fc*/ 	.word	0xffffffff


	//   ....[160]....
        /*0a00*/ 	.word	0xffffffff


	//   ....[161]....
        /*0a04*/ 	.word	0xffffffff


	//   ....[162]....
        /*0a08*/ 	.word	0xffffffff


	//   ....[163]....
        /*0a0c*/ 	.word	0xffffffff


	//   ....[164]....
        /*0a10*/ 	.word	0xffffffff


	//   ....[165]....
        /*0a14*/ 	.word	0xffffffff


	//   ....[166]....
        /*0a18*/ 	.word	0xffffffff


	//   ....[167]....
        /*0a1c*/ 	.word	0xffffffff


	//   ....[168]....
        /*0a20*/ 	.word	0xffffffff


	//   ....[169]....
        /*0a24*/ 	.word	0xffffffff


	//   ....[170]....
        /*0a28*/ 	.word	0xffffffff


	//   ....[171]....
        /*0a2c*/ 	.word	0xffffffff


	//   ....[172]....
        /*0a30*/ 	.word	0xffffffff


	//   ....[173]....
        /*0a34*/ 	.word	0xffffffff


	//   ....[174]....
        /*0a38*/ 	.word	0xffffffff


	//   ....[175]....
        /*0a3c*/ 	.word	0xffffffff


	//   ....[176]....
        /*0a40*/ 	.word	0xffffffff


	//   ....[177]....
        /*0a44*/ 	.word	0xffffffff


	//   ....[178]....
        /*0a48*/ 	.word	0xffffffff


	//   ....[179]....
        /*0a4c*/ 	.word	0xffffffff


	//   ....[180]....
        /*0a50*/ 	.word	0xffffffff


	//   ....[181]....
        /*0a54*/ 	.word	0xffffffff


	//   ....[182]....
        /*0a58*/ 	.word	0xffffffff


	//   ....[183]....
        /*0a5c*/ 	.word	0xffffffff


	//   ....[184]....
        /*0a60*/ 	.word	0xffffffff


	//   ....[185]....
        /*0a64*/ 	.word	0xffffffff


	//   ....[186]....
        /*0a68*/ 	.word	0xffffffff


	//   ....[187]....
        /*0a6c*/ 	.word	0xffffffff


	//   ....[188]....
        /*0a70*/ 	.word	0xffffffff


	//   ....[189]....
        /*0a74*/ 	.word	0xffffffff


	//   ....[190]....
        /*0a78*/ 	.word	0xffffffff


	//   ....[191]....
        /*0a7c*/ 	.word	0xffffffff


	//   ....[192]....
        /*0a80*/ 	.word	0xffffffff


	//   ....[193]....
        /*0a84*/ 	.word	0xffffffff


	//   ....[194]....
        /*0a88*/ 	.word	0xffffffff


	//   ....[195]....
        /*0a8c*/ 	.word	0xffffffff


	//   ....[196]....
        /*0a90*/ 	.word	0xffffffff


	//   ....[197]....
        /*0a94*/ 	.word	0xffffffff


	//   ....[198]....
        /*0a98*/ 	.word	0xffffffff


	//   ....[199]....
        /*0a9c*/ 	.word	0xffffffff


	//   ....[200]....
        /*0aa0*/ 	.word	0xffffffff


	//   ....[201]....
        /*0aa4*/ 	.word	0x0500000f


	//   ....[202]....
        /*0aa8*/ 	.word	0x0500000f


	//   ....[203]....
        /*0aac*/ 	.word	0x0500000f


	//   ....[204]....
        /*0ab0*/ 	.word	0x0500000f


	//   ....[205]....
        /*0ab4*/ 	.word	0x0500000f


	//   ....[206]....
        /*0ab8*/ 	.word	0x0500000f


	//   ....[207]....
        /*0abc*/ 	.word	0x0500000f


	//   ....[208]....
        /*0ac0*/ 	.word	0x0500000f


	//   ....[209]....
        /*0ac4*/ 	.word	0x0500000f


	//   ....[210]....
        /*0ac8*/ 	.word	0x0500000f


	//   ....[211]....
        /*0acc*/ 	.word	0x0500000f


	//   ....[212]....
        /*0ad0*/ 	.word	0x0500000f


	//   ....[213]....
        /*0ad4*/ 	.word	0x0500000f


	//   ....[214]....
        /*0ad8*/ 	.word	0x0500000f


	//   ....[215]....
        /*0adc*/ 	.word	0x0500000f


	//   ....[216]....
        /*0ae0*/ 	.word	0x0500000f


	//   ....[217]....
        /*0ae4*/ 	.word	0x0500000f


	//   ....[218]....
        /*0ae8*/ 	.word	0x0500000f


	//   ....[219]....
        /*0aec*/ 	.word	0x0500000f


	//   ....[220]....
        /*0af0*/ 	.word	0x0500000f


	//   ....[221]....
        /*0af4*/ 	.word	0x0500000f


	//   ....[222]....
        /*0af8*/ 	.word	0x0500000f


	//   ....[223]....
        /*0afc*/ 	.word	0x0500000f


	//   ....[224]....
        /*0b00*/ 	.word	0x0500000f


	//   ....[225]....
        /*0b04*/ 	.word	0x0500000f


	//   ....[226]....
        /*0b08*/ 	.word	0x0500000f


	//   ....[227]....
        /*0b0c*/ 	.word	0x0500000f


	//   ....[228]....
        /*0b10*/ 	.word	0x0500000f


	//   ....[229]....
        /*0b14*/ 	.word	0x0500000f


	//   ....[230]....
        /*0b18*/ 	.word	0x0500000f


	//   ....[231]....
        /*0b1c*/ 	.word	0x0500000f


	//   ....[232]....
        /*0b20*/ 	.word	0x0500000f


	//   ....[233]....
        /*0b24*/ 	.word	0x0500000f


	//   ....[234]....
        /*0b28*/ 	.word	0x0500000f


	//   ....[235]....
        /*0b2c*/ 	.word	0x0500000f


	//   ....[236]....
        /*0b30*/ 	.word	0x0500000f


	//   ....[237]....
        /*0b34*/ 	.word	0x0500000f


	//   ....[238]....
        /*0b38*/ 	.word	0x0500000f


	//   ....[239]....
        /*0b3c*/ 	.word	0x0500000f


	//   ....[240]....
        /*0b40*/ 	.word	0x0500000f


	//   ....[241]....
        /*0b44*/ 	.word	0x0500000f


	//   ....[242]....
        /*0b48*/ 	.word	0x0500000f


	//   ....[243]....
        /*0b4c*/ 	.word	0x0500000f


	//   ....[244]....
        /*0b50*/ 	.word	0x0500000f


	//   ....[245]....
        /*0b54*/ 	.word	0x0500000f


	//   ....[246]....
        /*0b58*/ 	.word	0x0500000f


	//   ....[247]....
        /*0b5c*/ 	.word	0x0500000f


	//   ....[248]....
        /*0b60*/ 	.word	0x0500000f


	//   ....[249]....
        /*0b64*/ 	.word	0x0500000f


	//   ....[250]....
        /*0b68*/ 	.word	0x0500000f


	//   ....[251]....
        /*0b6c*/ 	.word	0x0500000f


	//   ....[252]....
        /*0b70*/ 	.word	0x0500000f


	//   ....[253]....
        /*0b74*/ 	.word	0x0500000f


	//   ....[254]....
        /*0b78*/ 	.word	0x0500000f


	//   ....[255]....
        /*0b7c*/ 	.word	0x0500000f


	//   ....[0]....
        /*0b80*/ 	.word	0x0500000f


	//   ....[1]....
        /*0b84*/ 	.word	0x0500000f


	//   ....[2]....
        /*0b88*/ 	.word	0x0500000f


	//   ....[3]....
        /*0b8c*/ 	.word	0x0500000f


	//   ....[4]....
        /*0b90*/ 	.word	0x0500000f


	//   ....[5]....
        /*0b94*/ 	.word	0x0500000f


	//   ....[6]....
        /*0b98*/ 	.word	0x0500000f


	//   ....[7]....
        /*0b9c*/ 	.word	0x0500000f


	//   ....[8]....
        /*0ba0*/ 	.word	0x0500000f


	//   ....[9]....
        /*0ba4*/ 	.word	0x0500000f


	//   ....[10]....
        /*0ba8*/ 	.word	0x0500000f


	//   ....[11]....
        /*0bac*/ 	.word	0x0500000f


	//   ....[12]....
        /*0bb0*/ 	.word	0x0500000f


	//   ....[13]....
        /*0bb4*/ 	.word	0x0500000f


	//   ....[14]....
        /*0bb8*/ 	.word	0x0500000f


	//   ....[15]....
        /*0bbc*/ 	.word	0x0500000f


	//   ....[16]....
        /*0bc0*/ 	.word	0x0500000f


	//   ....[17]....
        /*0bc4*/ 	.word	0x0500000f


	//   ....[18]....
        /*0bc8*/ 	.word	0x0500000f


	//   ....[19]....
        /*0bcc*/ 	.word	0x0500000f


	//   ....[20]....
        /*0bd0*/ 	.word	0x0500000f


	//   ....[21]....
        /*0bd4*/ 	.word	0x0500000f


	//   ....[22]....
        /*0bd8*/ 	.word	0x0500000f


	//   ....[23]....
        /*0bdc*/ 	.word	0x0500000f


	//   ....[24]....
        /*0be0*/ 	.word	0x0500000f


	//   ....[25]....
        /*0be4*/ 	.word	0x0500000f


	//   ....[26]....
        /*0be8*/ 	.word	0x0500000f


	//   ....[27]....
        /*0bec*/ 	.word	0x0500000f


	//   ....[28]....
        /*0bf0*/ 	.word	0x0500000f


	//   ....[29]....
        /*0bf4*/ 	.word	0x0500000f


	//   ....[30]....
        /*0bf8*/ 	.word	0x0500000f


	//   ....[31]....
        /*0bfc*/ 	.word	0x0500000f


	//   ....[32]....
        /*0c00*/ 	.word	0x0500000f


	//   ....[33]....
        /*0c04*/ 	.word	0x0500000f


	//   ....[34]....
        /*0c08*/ 	.word	0x0500000f


	//   ....[35]....
        /*0c0c*/ 	.word	0x0500000f


	//   ....[36]....
        /*0c10*/ 	.word	0x0500000f


	//   ....[37]....
        /*0c14*/ 	.word	0x0500000f


	//   ....[38]....
        /*0c18*/ 	.word	0x0500000f


	//   ....[39]....
        /*0c1c*/ 	.word	0x0500000f


	//   ....[40]....
        /*0c20*/ 	.word	0x0500000f


	//   ....[41]....
        /*0c24*/ 	.word	0x0500000f


	//   ....[42]....
        /*0c28*/ 	.word	0x0500000f


	//   ....[43]....
        /*0c2c*/ 	.word	0x0500000f


	//   ....[44]....
        /*0c30*/ 	.word	0x0500000f


	//   ....[45]....
        /*0c34*/ 	.word	0x0500000f


	//   ....[46]....
        /*0c38*/ 	.word	0x0500000f


	//   ....[47]....
        /*0c3c*/ 	.word	0x0500000f


	//   ....[48]....
        /*0c40*/ 	.word	0x0500000f


	//   ....[49]....
        /*0c44*/ 	.word	0x0500000f


	//   ....[50]....
        /*0c48*/ 	.word	0x0500000f


	//   ....[51]....
        /*0c4c*/ 	.word	0x0500000f


	//   ....[52]....
        /*0c50*/ 	.word	0x0500000f


	//   ....[53]....
        /*0c54*/ 	.word	0x0500000f


	//   ....[54]....
        /*0c58*/ 	.word	0x0500000f


	//   ....[55]....
        /*0c5c*/ 	.word	0x0500000f


	//   ....[56]....
        /*0c60*/ 	.word	0x0500000f


	//   ....[57]....
        /*0c64*/ 	.word	0x0500000f


	//   ....[58]....
        /*0c68*/ 	.word	0x0500000f


	//   ....[59]....
        /*0c6c*/ 	.word	0x0500000f


	//   ....[60]....
        /*0c70*/ 	.word	0x0500000f


	//   ....[61]....
        /*0c74*/ 	.word	0x0500000f


	//   ....[62]....
        /*0c78*/ 	.word	0x0500000f


	//   ....[63]....
        /*0c7c*/ 	.word	0x0500000f


	//   ....[64]....
        /*0c80*/ 	.word	0x0500000f


	//   ....[65]....
        /*0c84*/ 	.word	0x0500000f


	//   ....[66]....
        /*0c88*/ 	.word	0x0500000f


	//   ....[67]....
        /*0c8c*/ 	.word	0x0500000f


	//   ....[68]....
        /*0c90*/ 	.word	0x0500000f


	//   ....[69]....
        /*0c94*/ 	.word	0x0500000f


	//   ....[70]....
        /*0c98*/ 	.word	0x0500000f


	//   ....[71]....
        /*0c9c*/ 	.word	0x0500000f


	//   ....[72]....
        /*0ca0*/ 	.word	0x0500000f


	//   ....[73]....
        /*0ca4*/ 	.word	0x0500000f


	//   ....[74]....
        /*0ca8*/ 	.word	0x0500000f


	//   ....[75]....
        /*0cac*/ 	.word	0x0500000f


	//   ....[76]....
        /*0cb0*/ 	.word	0x0500000f


	//   ....[77]....
        /*0cb4*/ 	.word	0x0500000f


	//   ....[78]....
        /*0cb8*/ 	.word	0x0500000f


	//   ....[79]....
        /*0cbc*/ 	.word	0x0500000f


	//   ....[80]....
        /*0cc0*/ 	.word	0x0500000f


	//   ....[81]....
        /*0cc4*/ 	.word	0x0500000f


	//   ....[82]....
        /*0cc8*/ 	.word	0x0500000f


	//   ....[83]....
        /*0ccc*/ 	.word	0x0500000f


	//   ....[84]....
        /*0cd0*/ 	.word	0x0500000f


	//   ....[85]....
        /*0cd4*/ 	.word	0x0500000f


	//   ....[86]....
        /*0cd8*/ 	.word	0x0500000f


	//   ....[87]....
        /*0cdc*/ 	.word	0x0500000f


	//   ....[88]....
        /*0ce0*/ 	.word	0x0500000f


	//   ....[89]....
        /*0ce4*/ 	.word	0x0500000f


	//   ....[90]....
        /*0ce8*/ 	.word	0x0500000f


	//   ....[91]....
        /*0cec*/ 	.word	0x0500000f


	//   ....[92]....
        /*0cf0*/ 	.word	0x0500000f


	//   ....[93]....
        /*0cf4*/ 	.word	0x0500000f


	//   ....[94]....
        /*0cf8*/ 	.word	0x0500000f


	//   ....[95]....
        /*0cfc*/ 	.word	0xffffffff


	//   ....[96]....
        /*0d00*/ 	.word	0xffffffff


	//   ....[97]....
        /*0d04*/ 	.word	0xffffffff


	//   ....[98]....
        /*0d08*/ 	.word	0xffffffff


	//   ....[99]....
        /*0d0c*/ 	.word	0xffffffff


	//   ....[100]....
        /*0d10*/ 	.word	0xffffffff


	//----- nvinfo : EIATTR_COOP_GROUP_INSTR_OFFSETS
	.align		4
.L_1426:
        /*0d14*/ 	.byte	0x04, 0x28
        /*0d16*/ 	.short	(.L_1428 - .L_1427)


	//   ....[0]....
.L_1427:
        /*0d18*/ 	.word	0x000000c0


	//   ....[1]....
        /*0d1c*/ 	.word	0x00000190


	//   ....[2]....
        /*0d20*/ 	.word	0x000001e0


	//   ....[3]....
        /*0d24*/ 	.word	0x00000430


	//   ....[4]....
        /*0d28*/ 	.word	0x00000590


	//   ....[5]....
        /*0d2c*/ 	.word	0x000006b0


	//   ....[6]....
        /*0d30*/ 	.word	0x00000810


	//   ....[7]....
        /*0d34*/ 	.word	0x00003960


	//   ....[8]....
        /*0d38*/ 	.word	0x00003970


	//   ....[9]....
        /*0d3c*/ 	.word	0x000040f0


	//   ....[10]....
        /*0d40*/ 	.word	0x00004100


	//   ....[11]....
        /*0d44*/ 	.word	0x00004eb0


	//   ....[12]....
        /*0d48*/ 	.word	0x00004ec0


	//   ....[13]....
        /*0d4c*/ 	.word	0x000056a0


	//   ....[14]....
        /*0d50*/ 	.word	0x000056b0


	//   ....[15]....
        /*0d54*/ 	.word	0x00006090


	//   ....[16]....
        /*0d58*/ 	.word	0x000060a0


	//   ....[17]....
        /*0d5c*/ 	.word	0x000061b0


	//   ....[18]....
        /*0d60*/ 	.word	0x000061c0


	//   ....[19]....
        /*0d64*/ 	.word	0x00006560


	//   ....[20]....
        /*0d68*/ 	.word	0x00006580


	//   ....[21]....
        /*0d6c*/ 	.word	0x00006860


	//   ....[22]....
        /*0d70*/ 	.word	0x00006880


	//   ....[23]....
        /*0d74*/ 	.word	0x000078f0


	//   ....[24]....
        /*0d78*/ 	.word	0x000085e0


	//   ....[25]....
        /*0d7c*/ 	.word	0x000085f0


	//   ....[26]....
        /*0d80*/ 	.word	0x00008600


	//   ....[27]....
        /*0d84*/ 	.word	0x00008610


	//   ....[28]....
        /*0d88*/ 	.word	0x00008940


	//   ....[29]....
        /*0d8c*/ 	.word	0x00008950


	//   ....[30]....
        /*0d90*/ 	.word	0x00008960


	//   ....[31]....
        /*0d94*/ 	.word	0x00008970


	//   ....[32]....
        /*0d98*/ 	.word	0x00009cb0


	//   ....[33]....
        /*0d9c*/ 	.word	0x00009cd0


	//   ....[34]....
        /*0da0*/ 	.word	0x00009ce0


	//   ....[35]....
        /*0da4*/ 	.word	0x00009cf0


	//   ....[36]....
        /*0da8*/ 	.word	0x00009dd0


	//   ....[37]....
        /*0dac*/ 	.word	0x00009df0


	//   ....[38]....
        /*0db0*/ 	.word	0x00009e00


	//   ....[39]....
        /*0db4*/ 	.word	0x00009e10


	//   ....[40]....
        /*0db8*/ 	.word	0x0000ce60


	//   ....[41]....
        /*0dbc*/ 	.word	0x0000d070


	//   ....[42]....
        /*0dc0*/ 	.word	0x0000e080


	//   ....[43]....
        /*0dc4*/ 	.word	0x0000e210


	//   ....[44]....
        /*0dc8*/ 	.word	0x0000e250


	//   ....[45]....
        /*0dcc*/ 	.word	0x0000e270


	//   ....[46]....
        /*0dd0*/ 	.word	0x00017d80


	//   ....[47]....
        /*0dd4*/ 	.word	0x00017e10


	//   ....[48]....
        /*0dd8*/ 	.word	0x00017ef0


	//   ....[49]....
        /*0ddc*/ 	.word	0x00017f30


	//   ....[50]....
        /*0de0*/ 	.word	0x00021750


	//   ....[51]....
        /*0de4*/ 	.word	0x00021960


	//   ....[52]....
        /*0de8*/ 	.word	0x000228d0


	//   ....[53]....
        /*0dec*/ 	.word	0x000229b0


	//   ....[54]....
        /*0df0*/ 	.word	0x00022b40


	//   ....[55]....
        /*0df4*/ 	.word	0x00022b60


	//   ....[56]....
        /*0df8*/ 	.word	0x0002afb0


	//   ....[57]....
        /*0dfc*/ 	.word	0x0002afe0


	//   ....[58]....
        /*0e00*/ 	.word	0x0002b020


	//   ....[59]....
        /*0e04*/ 	.word	0x0002b050


	//   ....[60]....
        /*0e08*/ 	.word	0x0002d2a0


	//   ....[61]....
        /*0e0c*/ 	.word	0x0002d2d0


	//   ....[62]....
        /*0e10*/ 	.word	0x0002d300


	//   ....[63]....
        /*0e14*/ 	.word	0x0002d310


	//   ....[64]....
        /*0e18*/ 	.word	0x0002dc80


	//   ....[65]....
        /*0e1c*/ 	.word	0x0002dc90


	//   ....[66]....
        /*0e20*/ 	.word	0x0002de20


	//   ....[67]....
        /*0e24*/ 	.word	0x0002de30


	//   ....[68]....
        /*0e28*/ 	.word	0x0002dfc0


	//   ....[69]....
        /*0e2c*/ 	.word	0x0002dfd0


	//   ....[70]....
        /*0e30*/ 	.word	0x0002e160


	//   ....[71]....
        /*0e34*/ 	.word	0x0002e170


	//   ....[72]....
        /*0e38*/ 	.word	0x0002e650


	//   ....[73]....
        /*0e3c*/ 	.word	0x0002e660


	//   ....[74]....
        /*0e40*/ 	.word	0x0002f3c0


	//   ....[75]....
        /*0e44*/ 	.word	0x0002f3d0


	//   ....[76]....
        /*0e48*/ 	.word	0x00030a80


	//   ....[77]....
        /*0e4c*/ 	.word	0x00030a90


	//   ....[78]....
        /*0e50*/ 	.word	0x00030c30


	//   ....[79]....
        /*0e54*/ 	.word	0x00030c40


	//   ....[80]....
        /*0e58*/ 	.word	0x00030dd0


	//   ....[81]....
        /*0e5c*/ 	.word	0x00030de0


	//   ....[82]....
        /*0e60*/ 	.word	0x00030f70


	//   ....[83]....
        /*0e64*/ 	.word	0x00030f80


	//   ....[84]....
        /*0e68*/ 	.word	0x00031160


	//   ....[85]....
        /*0e6c*/ 	.word	0x00031370


	//   ....[86]....
        /*0e70*/ 	.word	0x000313a0


	//   ....[87]....
        /*0e74*/ 	.word	0x000313d0


	//   ....[88]....
        /*0e78*/ 	.word	0x00031400


	//   ....[89]....
        /*0e7c*/ 	.word	0x00031430


	//   ....[90]....
        /*0e80*/ 	.word	0x00031460


	//   ....[91]....
        /*0e84*/ 	.word	0x000315f0


	//   ....[92]....
        /*0e88*/ 	.word	0x00031620


	//   ....[93]....
        /*0e8c*/ 	.word	0x00031650


	//   ....[94]....
        /*0e90*/ 	.word	0x00031680


	//   ....[95]....
        /*0e94*/ 	.word	0x000316b0


	//   ....[96]....
        /*0e98*/ 	.word	0x000316e0


	//   ....[97]....
        /*0e9c*/ 	.word	0x00031770


	//   ....[98]....
        /*0ea0*/ 	.word	0x000317a0


	//   ....[99]....
        /*0ea4*/ 	.word	0x000317b0


	//   ....[100]....
        /*0ea8*/ 	.word	0x000317f0


	//   ....[101]....
        /*0eac*/ 	.word	0x00032f70


	//   ....[102]....
        /*0eb0*/ 	.word	0x00035400


	//   ....[103]....
        /*0eb4*/ 	.word	0x00035420


	//   ....[104]....
        /*0eb8*/ 	.word	0x000354b0


	//   ....[105]....
        /*0ebc*/ 	.word	0x000354d0


	//   ....[106]....
        /*0ec0*/ 	.word	0x00035550


	//   ....[107]....
        /*0ec4*/ 	.word	0x00035570


	//   ....[108]....
        /*0ec8*/ 	.word	0x000355f0


	//   ....[109]....
        /*0ecc*/ 	.word	0x00035610


	//   ....[110]....
        /*0ed0*/ 	.word	0x00035690


	//   ....[111]....
        /*0ed4*/ 	.word	0x000356b0


	//   ....[112]....
        /*0ed8*/ 	.word	0x000356c0


	//   ....[113]....
        /*0edc*/ 	.word	0x000356d0


	//   ....[114]....
        /*0ee0*/ 	.word	0x00035e50


	//   ....[115]....
        /*0ee4*/ 	.word	0x00035e80


	//   ....[116]....
        /*0ee8*/ 	.word	0x00035f80


	//   ....[117]....
        /*0eec*/ 	.word	0x00035f90


	//   ....[118]....
        /*0ef0*/ 	.word	0x00036030


	//   ....[119]....
        /*0ef4*/ 	.word	0x00036040


	//   ....[120]....
        /*0ef8*/ 	.word	0x000360c0


	//   ....[121]....
        /*0efc*/ 	.word	0x000360d0


	//   ....[122]....
        /*0f00*/ 	.word	0x000360e0


	//   ....[123]....
        /*0f04*/ 	.word	0x00036180


	//   ....[124]....
        /*0f08*/ 	.word	0x000361b0


	//   ....[125]....
        /*0f0c*/ 	.word	0x00036230


	//   ....[126]....
        /*0f10*/ 	.word	0x00036260


	//   ....[127]....
        /*0f14*/ 	.word	0x00036280


	//   ....[128]....
        /*0f18*/ 	.word	0x000362d0


	//   ....[129]....
        /*0f1c*/ 	.word	0x000362e0


	//   ....[130]....
        /*0f20*/ 	.word	0x00036990


	//   ....[131]....
        /*0f24*/ 	.word	0x000369c0


	//   ....[132]....
        /*0f28*/ 	.word	0x00036ab0


	//   ....[133]....
        /*0f2c*/ 	.word	0x00036ac0


	//   ....[134]....
        /*0f30*/ 	.word	0x00036b50


	//   ....[135]....
        /*0f34*/ 	.word	0x00036b60


	//   ....[136]....
        /*0f38*/ 	.word	0x00036bd0


	//   ....[137]....
        /*0f3c*/ 	.word	0x00036be0


	//   ....[138]....
        /*0f40*/ 	.word	0x00036c60


	//   ....[139]....
        /*0f44*/ 	.word	0x00036c70


	//   ....[140]....
        /*0f48*/ 	.word	0x00036cf0


	//   ....[141]....
        /*0f4c*/ 	.word	0x00036d00


	//   ....[142]....
        /*0f50*/ 	.word	0x00036d80


	//   ....[143]....
        /*0f54*/ 	.word	0x00036d90


	//   ....[144]....
        /*0f58*/ 	.word	0x00036e10


	//   ....[145]....
        /*0f5c*/ 	.word	0x00036e20


	//   ....[146]....
        /*0f60*/ 	.word	0x00037330


	//   ....[147]....
        /*0f64*/ 	.word	0x00037350


	//   ....[148]....
        /*0f68*/ 	.word	0x000373a0


	//   ....[149]....
        /*0f6c*/ 	.word	0x00037460


	//   ....[150]....
        /*0f70*/ 	.word	0x00037470


	//   ....[151]....
        /*0f74*/ 	.word	0x000374a0


	//   ....[152]....
        /*0f78*/ 	.word	0x00037530


	//   ....[153]....
        /*0f7c*/ 	.word	0x000375e0


	//   ....[154]....
        /*0f80*/ 	.word	0x000375f0


	//   ....[155]....
        /*0f84*/ 	.word	0x00037620


	//   ....[156]....
        /*0f88*/ 	.word	0x00037630


	//   ....[157]....
        /*0f8c*/ 	.word	0x000376c0


	//   ....[158]....
        /*0f90*/ 	.word	0x00037dd0


	//   ....[159]....
        /*0f94*/ 	.word	0x00037df0


	//   ....[160]....
        /*0f98*/ 	.word	0x00037e40


	//   ....[161]....
        /*0f9c*/ 	.word	0x00037e50


	//   ....[162]....
        /*0fa0*/ 	.word	0x00037e90


	//   ....[163]....
        /*0fa4*/ 	.word	0x00037ea0


	//   ....[164]....
        /*0fa8*/ 	.word	0x00037ee0


	//   ....[165]....
        /*0fac*/ 	.word	0x00037ef0


	//   ....[166]....
        /*0fb0*/ 	.word	0x00037f30


	//   ....[167]....
        /*0fb4*/ 	.word	0x00037f40


	//   ....[168]....
        /*0fb8*/ 	.word	0x00037f50


	//   ....[169]....
        /*0fbc*/ 	.word	0x00037f90


	//   ....[170]....
        /*0fc0*/ 	.word	0x000382b0


	//   ....[171]....
        /*0fc4*/ 	.word	0x000382d0


	//   ....[172]....
        /*0fc8*/ 	.word	0x000382e0


	//   ....[173]....
        /*0fcc*/ 	.word	0x000382f0


	//   ....[174]....
        /*0fd0*/ 	.word	0x00038310


	//   ....[175]....
        /*0fd4*/ 	.word	0x00038380


	//   ....[176]....
        /*0fd8*/ 	.word	0x000383f0


	//   ....[177]....
        /*0fdc*/ 	.word	0x00038410


	//   ....[178]....
        /*0fe0*/ 	.word	0x00038420


	//   ....[179]....
        /*0fe4*/ 	.word	0x00038480


	//   ....[180]....
        /*0fe8*/ 	.word	0x000384a0


	//   ....[181]....
        /*0fec*/ 	.word	0x00038500


	//   ....[182]....
        /*0ff0*/ 	.word	0x00038a40


	//   ....[183]....
        /*0ff4*/ 	.word	0x00038a70


	//   ....[184]....
        /*0ff8*/ 	.word	0x00038ad0


	//   ....[185]....
        /*0ffc*/ 	.word	0x00038b00


	//   ....[186]....
        /*1000*/ 	.word	0x00038b30


	//   ....[187]....
        /*1004*/ 	.word	0x00038b60


	//   ....[188]....
        /*1008*/ 	.word	0x00038b90


	//   ....[189]....
        /*100c*/ 	.word	0x00038bc0


	//   ....[190]....
        /*1010*/ 	.word	0x00038d60


	//   ....[191]....
        /*1014*/ 	.word	0x00038d90


	//   ....[192]....
        /*1018*/ 	.word	0x00038dc0


	//   ....[193]....
        /*101c*/ 	.word	0x00038df0


	//   ....[194]....
        /*1020*/ 	.word	0x00038e20


	//   ....[195]....
        /*1024*/ 	.word	0x00038e50


	//   ....[196]....
        /*1028*/ 	.word	0x00038f10


	//   ....[197]....
        /*102c*/ 	.word	0x00038f30


	//   ....[198]....
        /*1030*/ 	.word	0x00038f50


	//   ....[199]....
        /*1034*/ 	.word	0x00038fb0


	//   ....[200]....
        /*1038*/ 	.word	0x000399d0


	//   ....[201]....
        /*103c*/ 	.word	0x00039cf0


	//   ....[202]....
        /*1040*/ 	.word	0x00039d80


	//   ....[203]....
        /*1044*/ 	.word	0x00039e10


	//   ....[204]....
        /*1048*/ 	.word	0x00039ea0


	//   ....[205]....
        /*104c*/ 	.word	0x00039f80


	//   ....[206]....
        /*1050*/ 	.word	0x0003a010


	//   ....[207]....
        /*1054*/ 	.word	0x0003a0b0


	//   ....[208]....
        /*1058*/ 	.word	0x0003a140


	//   ....[209]....
        /*105c*/ 	.word	0x0003a220


	//   ....[210]....
        /*1060*/ 	.word	0x0003a2b0


	//   ....[211]....
        /*1064*/ 	.word	0x0003a340


	//   ....[212]....
        /*1068*/ 	.word	0x0003a3d0


	//   ....[213]....
        /*106c*/ 	.word	0x0003a4b0


	//   ....[214]....
        /*1070*/ 	.word	0x0003a550


	//   ....[215]....
        /*1074*/ 	.word	0x0003a5e0


	//   ....[216]....
        /*1078*/ 	.word	0x0003a630


	//   ....[217]....
        /*107c*/ 	.word	0x0003a680


	//   ....[218]....
        /*1080*/ 	.word	0x0003a720


	//   ....[219]....
        /*1084*/ 	.word	0x0003a7b0


	//   ....[220]....
        /*1088*/ 	.word	0x0003a800


	//   ....[221]....
        /*108c*/ 	.word	0x0003a850


	//   ....[222]....
        /*1090*/ 	.word	0x0003a940


	//   ....[223]....
        /*1094*/ 	.word	0x0003a9f0


	//   ....[224]....
        /*1098*/ 	.word	0x0003aa70


	//   ....[225]....
        /*109c*/ 	.word	0x0003aae0


	//   ....[226]....
        /*10a0*/ 	.word	0x0003ac40


	//   ....[227]....
        /*10a4*/ 	.word	0x0003ad70


	//   ....[228]....
        /*10a8*/ 	.word	0x0003add0


	//   ....[229]....
        /*10ac*/ 	.word	0x0003ae40


	//   ....[230]....
        /*10b0*/ 	.word	0x0003b0f0


	//   ....[231]....
        /*10b4*/ 	.word	0x0003b140


	//   ....[232]....
        /*10b8*/ 	.word	0x0003b1d0


	//   ....[233]....
        /*10bc*/ 	.word	0x0003b260


	//   ....[234]....
        /*10c0*/ 	.word	0x0003b2f0


	//   ....[235]....
        /*10c4*/ 	.word	0x0003b380


	//   ....[236]....
        /*10c8*/ 	.word	0x0003b410


	//   ....[237]....
        /*10cc*/ 	.word	0x0003b4a0


	//   ....[238]....
        /*10d0*/ 	.word	0x0003b520


	//   ....[239]....
        /*10d4*/ 	.word	0x0003b570


	//   ....[240]....
        /*10d8*/ 	.word	0x0003b610


	//   ....[241]....
        /*10dc*/ 	.word	0x0003b6a0


	//   ....[242]....
        /*10e0*/ 	.word	0x0003b720


	//   ....[243]....
        /*10e4*/ 	.word	0x0003b770


	//   ....[244]....
        /*10e8*/ 	.word	0x0003b800


	//   ....[245]....
        /*10ec*/ 	.word	0x0003b890


	//   ....[246]....
        /*10f0*/ 	.word	0x0003b920


	//   ....[247]....
        /*10f4*/ 	.word	0x0003b9b0


	//   ....[248]....
        /*10f8*/ 	.word	0x0003ba40


	//   ....[249]....
        /*10fc*/ 	.word	0x0003bad0


	//   ....[250]....
        /*1100*/ 	.word	0x0003bb90


	//   ....[251]....
        /*1104*/ 	.word	0x0003be60


	//   ....[252]....
        /*1108*/ 	.word	0x0003bf50


	//   ....[253]....
        /*110c*/ 	.word	0x0003bff0


	//   ....[254]....
        /*1110*/ 	.word	0x0003c050


	//   ....[255]....
        /*1114*/ 	.word	0x0003c140


	//   ....[0]....
        /*1118*/ 	.word	0x0003c1b0


	//   ....[1]....
        /*111c*/ 	.word	0x0003c2a0


	//   ....[2]....
        /*1120*/ 	.word	0x0003c310


	//   ....[3]....
        /*1124*/ 	.word	0x0003c400


	//   ....[4]....
        /*1128*/ 	.word	0x0003c470


	//   ....[5]....
        /*112c*/ 	.word	0x0003c560


	//   ....[6]....
        /*1130*/ 	.word	0x0003c5d0


	//   ....[7]....
        /*1134*/ 	.word	0x0003c670


	//   ....[8]....
        /*1138*/ 	.word	0x0003c760


	//   ....[9]....
        /*113c*/ 	.word	0x0003c820


	//   ....[10]....
        /*1140*/ 	.word	0x0003c880


	//   ....[11]....
        /*1144*/ 	.word	0x0003c970


	//   ....[12]....
        /*1148*/ 	.word	0x0003c9d0


	//   ....[13]....
        /*114c*/ 	.word	0x0003cae0


	//   ....[14]....
        /*1150*/ 	.word	0x0003cb40


	//   ....[15]....
        /*1154*/ 	.word	0x0003cc30


	//   ....[16]....
        /*1158*/ 	.word	0x0003cc90


	//   ....[17]....
        /*115c*/ 	.word	0x0003cd30


	//   ....[18]....
        /*1160*/ 	.word	0x0003ce00


	//   ....[19]....
        /*1164*/ 	.word	0x0003cea0


	//   ....[20]....
        /*1168*/ 	.word	0x0003cf70


	//   ....[21]....
        /*116c*/ 	.word	0x0003d010


	//   ....[22]....
        /*1170*/ 	.word	0x0003d0c0


	//   ....[23]....
        /*1174*/ 	.word	0x0003d160


	//   ....[24]....
        /*1178*/ 	.word	0x0003d3d0


	//   ....[25]....
        /*117c*/ 	.word	0x0003d490


	//   ....[26]....
        /*1180*/ 	.word	0x0003d550


	//   ....[27]....
        /*1184*/ 	.word	0x0003d640


	//   ....[28]....
        /*1188*/ 	.word	0x0003d700


	//   ....[29]....
        /*118c*/ 	.word	0x0003d7c0


	//   ....[30]....
        /*1190*/ 	.word	0x0003d880


	//   ....[31]....
        /*1194*/ 	.word	0x0003d940


	//   ....[32]....
        /*1198*/ 	.word	0x0003da00


	//   ....[33]....
        /*119c*/ 	.word	0x0003dac0


	//   ....[34]....
        /*11a0*/ 	.word	0x0003db80


	//   ....[35]....
        /*11a4*/ 	.word	0x0003dc40


	//   ....[36]....
        /*11a8*/ 	.word	0x0003dd00


	//   ....[37]....
        /*11ac*/ 	.word	0x0003ddb0


	//   ....[38]....
        /*11b0*/ 	.word	0x0003de10


	//   ....[39]....
        /*11b4*/ 	.word	0x0003def0


	//   ....[40]....
        /*11b8*/ 	.word	0x0003e030


	//   ....[41]....
        /*11bc*/ 	.word	0x0003e110


	//   ....[42]....
        /*11c0*/ 	.word	0x0003e1a0


	//   ....[43]....
        /*11c4*/ 	.word	0x0003e2b0


	//   ....[44]....
        /*11c8*/ 	.word	0x0003e310


	//   ....[45]....
        /*11cc*/ 	.word	0x0003e420


	//   ....[46]....
        /*11d0*/ 	.word	0x0003e480


	//   ....[47]....
        /*11d4*/ 	.word	0x0003e590


	//   ....[48]....
        /*11d8*/ 	.word	0x0003e5f0


	//   ....[49]....
        /*11dc*/ 	.word	0x0003e700


	//   ....[50]....
        /*11e0*/ 	.word	0x0003e760


	//   ....[51]....
        /*11e4*/ 	.word	0x0003e820


	//   ....[52]....
        /*11e8*/ 	.word	0x0003e980


	//   ....[53]....
        /*11ec*/ 	.word	0x0003ea20


	//   ....[54]....
        /*11f0*/ 	.word	0x0003ea80


	//   ....[55]....
        /*11f4*/ 	.word	0x0003eb30


	//   ....[56]....
        /*11f8*/ 	.word	0x0003eb90


	//   ....[57]....
        /*11fc*/ 	.word	0x0003ec40


	//   ....[58]....
        /*1200*/ 	.word	0x0003eca0


	//   ....[59]....
        /*1204*/ 	.word	0x0003ed50


	//   ....[60]....
        /*1208*/ 	.word	0x0003edb0


	//   ....[61]....
        /*120c*/ 	.word	0x0003ee60


	//   ....[62]....
        /*1210*/ 	.word	0x0003eec0


	//   ....[63]....
        /*1214*/ 	.word	0x0003ef70


	//   ....[64]....
        /*1218*/ 	.word	0x0003f060


	//   ....[65]....
        /*121c*/ 	.word	0x0003f100


	//   ....[66]....
        /*1220*/ 	.word	0x0003f160


	//   ....[67]....
        /*1224*/ 	.word	0x0003f230


	//   ....[68]....
        /*1228*/ 	.word	0x0003f290


	//   ....[69]....
        /*122c*/ 	.word	0x0003f360


	//   ....[70]....
        /*1230*/ 	.word	0x0003f3c0


	//   ....[71]....
        /*1234*/ 	.word	0x0003f490


	//   ....[72]....
        /*1238*/ 	.word	0x0003f4f0


	//   ....[73]....
        /*123c*/ 	.word	0x0003f5c0


	//   ....[74]....
        /*1240*/ 	.word	0x0003f620


	//   ....[75]....
        /*1244*/ 	.word	0x0003f6f0


	//   ....[76]....
        /*1248*/ 	.word	0x0003f780


	//   ....[77]....
        /*124c*/ 	.word	0x0003f820


	//   ....[78]....
        /*1250*/ 	.word	0x0003f9a0


	//   ....[79]....
        /*1254*/ 	.word	0x0003fa10


	//   ....[80]....
        /*1258*/ 	.word	0x0003fa80


	//   ....[81]....
        /*125c*/ 	.word	0x0003faf0


	//   ....[82]....
        /*1260*/ 	.word	0x0003fb60


	//   ....[83]....
        /*1264*/ 	.word	0x0003fbe0


	//   ....[84]....
        /*1268*/ 	.word	0x0003fc60


	//   ....[85]....
        /*126c*/ 	.word	0x0003fcf0


	//   ....[86]....
        /*1270*/ 	.word	0x0003fd60


	//   ....[87]....
        /*1274*/ 	.word	0x0003fdd0


	//   ....[88]....
        /*1278*/ 	.word	0x0003fe40


	//   ....[89]....
        /*127c*/ 	.word	0x0003fec0


	//   ....[90]....
        /*1280*/ 	.word	0x0003ff30


	//   ....[91]....
        /*1284*/ 	.word	0x0003ffc0


	//   ....[92]....
        /*1288*/ 	.word	0x00040020


	//   ....[93]....
        /*128c*/ 	.word	0x000400b0


	//   ....[94]....
        /*1290*/ 	.word	0x000401e0


	//   ....[95]....
        /*1294*/ 	.word	0x00041d60


	//   ....[96]....
        /*1298*/ 	.word	0x00041f60


	//   ....[97]....
        /*129c*/ 	.word	0x00043120


	//   ....[98]....
        /*12a0*/ 	.word	0x00043150


	//   ....[99]....
        /*12a4*/ 	.word	0x00043170


	//   ....[100]....
        /*12a8*/ 	.word	0x00043180


	//----- nvinfo : EIATTR_REG_RECONFIG
	.align		4
.L_1428:
        /*12ac*/ 	.byte	0x01, 0x54
	.zero		2


	//----- nvinfo : EIATTR_SYSCALL_OFFSETS
	.align		4
        /*12b0*/ 	.byte	0x04, 0x46
        /*12b2*/ 	.short	(.L_1430 - .L_1429)


	//   ....[0]....
.L_1429:
        /*12b4*/ 	.word	0x00002620


	//   ....[1]....
        /*12b8*/ 	.word	0x00002770


	//   ....[2]....
        /*12bc*/ 	.word	0x00007e00


	//   ....[3]....
        /*12c0*/ 	.word	0x00008390


	//   ....[4]....
        /*12c4*/ 	.word	0x00034a10


	//   ....[5]....
        /*12c8*/ 	.word	0x00034b60


	//   ....[6]....
        /*12cc*/ 	.word	0x00034c50


	//   ....[7]....
        /*12d0*/ 	.word	0x00035a90


	//   ....[8]....
        /*12d4*/ 	.word	0x000365b0


	//----- nvinfo : EIATTR_MBARRIER_INSTR_OFFSETS
	.align		4
.L_1430:
        /*12d8*/ 	.byte	0x04, 0x39
        /*12da*/ 	.short	(.L_1432 - .L_1431)


	//   ....[0]....
.L_1431:
        /*12dc*/ 	.word	0x000002d0
        /*12e0*/ 	.word	0x000000ff
        /*12e4*/ 	.word	0x00032400
        /*12e8*/ 	.short	0x0100
        /*12ea*/ 	.byte	0x08
	.zero		1


	//   ....[1]....
        /*12ec*/ 	.word	0x000002e0
        /*12f0*/ 	.word	0x000000ff
        /*12f4*/ 	.word	0x00032410
        /*12f8*/ 	.short	0x0100
        /*12fa*/ 	.byte	0x08
	.zero		1


	//   ....[2]....
        /*12fc*/ 	.word	0x000002f0
        /*1300*/ 	.word	0x000000ff
        /*1304*/ 	.word	0x00032420
        /*1308*/ 	.short	0x0100
        /*130a*/ 	.byte	0x08
	.zero		1


	//   ....[3]....
        /*130c*/ 	.word	0x000003e0
        /*1310*/ 	.word	0x000000ff
        /*1314*/ 	.word	0x00032430
        /*1318*/ 	.short	0x0100
        /*131a*/ 	.byte	0x08
	.zero		1


	//   ....[4]....
        /*131c*/ 	.word	0x000003f0
        /*1320*/ 	.word	0x000000ff
        /*1324*/ 	.word	0x00032440
        /*1328*/ 	.short	0x0100
        /*132a*/ 	.byte	0x08
	.zero		1


	//   ....[5]....
        /*132c*/ 	.word	0x00000400
        /*1330*/ 	.word	0x000000ff
        /*1334*/ 	.word	0x00032438
        /*1338*/ 	.short	0x0100
        /*133a*/ 	.byte	0x08
	.zero		1


	//   ....[6]....
        /*133c*/ 	.word	0x00000410
        /*1340*/ 	.word	0x000000ff
        /*1344*/ 	.word	0x00032448
        /*1348*/ 	.short	0x0100
        /*134a*/ 	.byte	0x08
	.zero		1


	//   ....[7]....
        /*134c*/ 	.word	0x00000540
        /*1350*/ 	.word	0x000000ff
        /*1354*/ 	.word	0x00032450
        /*1358*/ 	.short	0x0100
        /*135a*/ 	.byte	0x08
	.zero		1


	//   ....[8]....
        /*135c*/ 	.word	0x00000550
        /*1360*/ 	.word	0x000000ff
        /*1364*/ 	.word	0x00032460
        /*1368*/ 	.short	0x0100
        /*136a*/ 	.byte	0x08
	.zero		1


	//   ....[9]....
        /*136c*/ 	.word	0x00000560
        /*1370*/ 	.word	0x000000ff
        /*1374*/ 	.word	0x00032458
        /*1378*/ 	.short	0x0100
        /*137a*/ 	.byte	0x08
	.zero		1


	//   ....[10]....
        /*137c*/ 	.word	0x00000570
        /*1380*/ 	.word	0x000000ff
        /*1384*/ 	.word	0x00032468
        /*1388*/ 	.short	0x0100
        /*138a*/ 	.byte	0x08
	.zero		1


	//   ....[11]....
        /*138c*/ 	.word	0x00000660
        /*1390*/ 	.word	0x000000ff
        /*1394*/ 	.word	0x00032470
        /*1398*/ 	.short	0x0100
        /*139a*/ 	.byte	0x06
	.zero		1


	//   ....[12]....
        /*139c*/ 	.word	0x00000670
        /*13a0*/ 	.word	0x000000ff
        /*13a4*/ 	.word	0x00032480
        /*13a8*/ 	.short	0x0100
        /*13aa*/ 	.byte	0x06
	.zero		1


	//   ....[13]....
        /*13ac*/ 	.word	0x00000680
        /*13b0*/ 	.word	0x000000ff
        /*13b4*/ 	.word	0x00032478
        /*13b8*/ 	.short	0x0100
        /*13ba*/ 	.byte	0x06
	.zero		1


	//   ....[14]....
        /*13bc*/ 	.word	0x00000690
        /*13c0*/ 	.word	0x000000ff
        /*13c4*/ 	.word	0x00032488
        /*13c8*/ 	.short	0x0100
        /*13ca*/ 	.byte	0x06
	.zero		1


	//   ....[15]....
        /*13cc*/ 	.word	0x000007c0
        /*13d0*/ 	.word	0x000000ff
        /*13d4*/ 	.word	0x00032490
        /*13d8*/ 	.short	0x0100
        /*13da*/ 	.byte	0x08
	.zero		1


	//   ....[16]....
        /*13dc*/ 	.word	0x000007d0
        /*13e0*/ 	.word	0x000000ff
        /*13e4*/ 	.word	0x000324a0
        /*13e8*/ 	.short	0x0100
        /*13ea*/ 	.byte	0x08
	.zero		1


	//   ....[17]....
        /*13ec*/ 	.word	0x000007e0
        /*13f0*/ 	.word	0x000000ff
        /*13f4*/ 	.word	0x00032498
        /*13f8*/ 	.short	0x0100
        /*13fa*/ 	.byte	0x08
	.zero		1


	//   ....[18]....
        /*13fc*/ 	.word	0x000007f0
        /*1400*/ 	.word	0x000000ff
        /*1404*/ 	.word	0x000324a8
        /*1408*/ 	.short	0x0100
        /*140a*/ 	.byte	0x08
	.zero		1


	//   ....[19]....
        /*140c*/ 	.word	0x00000920
        /*1410*/ 	.word	0x000000ff
        /*1414*/ 	.word	0x000324b0
        /*1418*/ 	.short	0x0100
        /*141a*/ 	.byte	0x08
	.zero		1


	//   ....[20]....
        /*141c*/ 	.word	0x00000930
        /*1420*/ 	.word	0x000000ff
        /*1424*/ 	.word	0x000324c0
        /*1428*/ 	.short	0x0100
        /*142a*/ 	.byte	0x08
	.zero		1


	//   ....[21]....
        /*142c*/ 	.word	0x00000940
        /*1430*/ 	.word	0x000000ff
        /*1434*/ 	.word	0x000324b8
        /*1438*/ 	.short	0x0100
        /*143a*/ 	.byte	0x08
	.zero		1


	//   ....[22]....
        /*143c*/ 	.word	0x00000950
        /*1440*/ 	.word	0x000000ff
        /*1444*/ 	.word	0x000324c8
        /*1448*/ 	.short	0x0100
        /*144a*/ 	.byte	0x08
	.zero		1


	//   ....[23]....
        /*144c*/ 	.word	0x00003910
        /*1450*/ 	.word	0x00000045
        /*1454*/ 	.word	0x00032490
        /*1458*/ 	.short	0x010a
        /*145a*/ 	.byte	0x3f
	.zero		1


	//   ....[24]....
        /*145c*/ 	.word	0x00004e50
        /*1460*/ 	.word	0x00000045
        /*1464*/ 	.word	0x00032490
        /*1468*/ 	.short	0x010a
        /*146a*/ 	.byte	0x3f
	.zero		1


	//   ....[25]....
        /*146c*/ 	.word	0x00005ef0
        /*1470*/ 	.word	0x00000045
        /*1474*/ 	.word	0x00032490
        /*1478*/ 	.short	0x010a
        /*147a*/ 	.byte	0x3f
	.zero		1


	//   ....[26]....
        /*147c*/ 	.word	0x00006380
        /*1480*/ 	.word	0x00000004
        /*1484*/ 	.word	0x00000000
        /*1488*/ 	.short	0x0101
        /*148a*/ 	.byte	0x3f
	.zero		1


	//   ....[27]....
        /*148c*/ 	.word	0x000063c0
        /*1490*/ 	.word	0x00000045
        /*1494*/ 	.word	0x000324b0
        /*1498*/ 	.short	0x010a
        /*149a*/ 	.byte	0x3f
	.zero		1


	//   ....[28]....
        /*149c*/ 	.word	0x00006bf0
        /*14a0*/ 	.word	0x00000045
        /*14a4*/ 	.word	0x00000000
        /*14a8*/ 	.short	0x0101
        /*14aa*/ 	.byte	0x3f
	.zero		1


	//   ....[29]....
        /*14ac*/ 	.word	0x00008110
        /*14b0*/ 	.word	0x00000002
        /*14b4*/ 	.word	0x00032400
        /*14b8*/ 	.short	0x010a
        /*14ba*/ 	.byte	0x3f
	.zero		1


	//   ....[30]....
        /*14bc*/ 	.word	0x00008160
        /*14c0*/ 	.word	0x00000002
        /*14c4*/ 	.word	0x00032400
        /*14c8*/ 	.short	0x010a
        /*14ca*/ 	.byte	0x3f
	.zero		1


	//   ....[31]....
        /*14cc*/ 	.word	0x00008bd0
        /*14d0*/ 	.word	0x00000002
        /*14d4*/ 	.word	0x00032400
        /*14d8*/ 	.short	0x010a
        /*14da*/ 	.byte	0x3f
	.zero		1


	//   ....[32]....
        /*14dc*/ 	.word	0x0000a140
        /*14e0*/ 	.word	0x00000002
        /*14e4*/ 	.word	0x00032400
        /*14e8*/ 	.short	0x010a
        /*14ea*/ 	.byte	0x3f
	.zero		1


	//   ....[33]....
        /*14ec*/ 	.word	0x0000b8a0
        /*14f0*/ 	.word	0x00000004
        /*14f4*/ 	.word	0x00000000
        /*14f8*/ 	.short	0x010a
        /*14fa*/ 	.byte	0x3f
	.zero		1


	//   ....[34]....
        /*14fc*/ 	.word	0x0000b990
        /*1500*/ 	.word	0x00000002
        /*1504*/ 	.word	0x00000000
        /*1508*/ 	.short	0x010a
        /*150a*/ 	.byte	0x3f
	.zero		1


	//   ....[35]....
        /*150c*/ 	.word	0x0000bda0
        /*1510*/ 	.word	0x00000004
        /*1514*/ 	.word	0x00000000
        /*1518*/ 	.short	0x010a
        /*151a*/ 	.byte	0x3f
	.zero		1


	//   ....[36]....
        /*151c*/ 	.word	0x0000be70
        /*1520*/ 	.word	0x00000006
        /*1524*/ 	.word	0x00000000
        /*1528*/ 	.short	0x010a
        /*152a*/ 	.byte	0x3f
	.zero		1


	//   ....[37]....
        /*152c*/ 	.word	0x0000cbe0
        /*1530*/ 	.word	0x00000006
        /*1534*/ 	.word	0x00000000
        /*1538*/ 	.short	0x0101
        /*153a*/ 	.byte	0x3f
	.zero		1


	//   ....[38]....
        /*153c*/ 	.word	0x00016300
        /*1540*/ 	.word	0x00000002
        /*1544*/ 	.word	0x00000000
        /*1548*/ 	.short	0x0101
        /*154a*/ 	.byte	0x3f
	.zero		1


	//   ....[39]....
        /*154c*/ 	.word	0x00016780
        /*1550*/ 	.word	0x00000005
        /*1554*/ 	.word	0x00000000
        /*1558*/ 	.short	0x010a
        /*155a*/ 	.byte	0x3f
	.zero		1


	//   ....[40]....
        /*155c*/ 	.word	0x00016880
        /*1560*/ 	.word	0x0000000a
        /*1564*/ 	.word	0x00000000
        /*1568*/ 	.short	0x010a
        /*156a*/ 	.byte	0x3f
	.zero		1


	//   ....[41]....
        /*156c*/ 	.word	0x00016cb0
        /*1570*/ 	.word	0x00000048
        /*1574*/ 	.word	0x00000000
        /*1578*/ 	.short	0x010a
        /*157a*/ 	.byte	0x3f
	.zero		1


	//   ....[42]....
        /*157c*/ 	.word	0x00016db0
        /*1580*/ 	.word	0x00000008
        /*1584*/ 	.word	0x00000000
        /*1588*/ 	.short	0x010a
        /*158a*/ 	.byte	0x3f
	.zero		1


	//   ....[43]....
        /*158c*/ 	.word	0x00017b20
        /*1590*/ 	.word	0x00000008
        /*1594*/ 	.word	0x00000000
        /*1598*/ 	.short	0x0101
        /*159a*/ 	.byte	0x3f
	.zero		1


	//   ....[44]....
        /*159c*/ 	.word	0x0001ff40
        /*15a0*/ 	.word	0x00000005
        /*15a4*/ 	.word	0x00000000
        /*15a8*/ 	.short	0x0101
        /*15aa*/ 	.byte	0x3f
	.zero		1


	//   ....[45]....
        /*15ac*/ 	.word	0x00020130
        /*15b0*/ 	.word	0x00000005
        /*15b4*/ 	.word	0x00000000
        /*15b8*/ 	.short	0x010a
        /*15ba*/ 	.byte	0x3f
	.zero		1


	//   ....[46]....
        /*15bc*/ 	.word	0x00020230
        /*15c0*/ 	.word	0x00000008
        /*15c4*/ 	.word	0x00000000
        /*15c8*/ 	.short	0x010a
        /*15ca*/ 	.byte	0x3f
	.zero		1


	//   ....[47]....
        /*15cc*/ 	.word	0x00020660
        /*15d0*/ 	.word	0x00000005
        /*15d4*/ 	.word	0x00000000
        /*15d8*/ 	.short	0x010a
        /*15da*/ 	.byte	0x3f
	.zero		1


	//   ....[48]....
        /*15dc*/ 	.word	0x00020760
        /*15e0*/ 	.word	0x00000008
        /*15e4*/ 	.word	0x00000000
        /*15e8*/ 	.short	0x010a
        /*15ea*/ 	.byte	0x3f
	.zero		1


	//   ....[49]....
        /*15ec*/ 	.word	0x000214d0
        /*15f0*/ 	.word	0x00000005
        /*15f4*/ 	.word	0x00000000
        /*15f8*/ 	.short	0x0101
        /*15fa*/ 	.byte	0x3f
	.zero		1


	//   ....[50]....
        /*15fc*/ 	.word	0x0002ac00
        /*1600*/ 	.word	0x00000004
        /*1604*/ 	.word	0x00000000
        /*1608*/ 	.short	0x0101
        /*160a*/ 	.byte	0x3f
	.zero		1


	//   ....[51]....
        /*160c*/ 	.word	0x0002dba0
        /*1610*/ 	.word	0x0000000a
        /*1614*/ 	.word	0x00000000
        /*1618*/ 	.short	0x0101
        /*161a*/ 	.byte	0x3f
	.zero		1


	//   ....[52]....
        /*161c*/ 	.word	0x0002e610
        /*1620*/ 	.word	0x00000008
        /*1624*/ 	.word	0x00000000
        /*1628*/ 	.short	0x0101
        /*162a*/ 	.byte	0x3f
	.zero		1


	//   ....[53]....
        /*162c*/ 	.word	0x00033050
        /*1630*/ 	.word	0x00000017
        /*1634*/ 	.word	0x00032420
        /*1638*/ 	.short	0x010a
        /*163a*/ 	.byte	0x3f
	.zero		1


	//   ....[54]....
        /*163c*/ 	.word	0x00033100
        /*1640*/ 	.word	0x00000003
        /*1644*/ 	.word	0x000324a0
        /*1648*/ 	.short	0x010a
        /*164a*/ 	.byte	0x3f
	.zero		1


	//   ....[55]....
        /*164c*/ 	.word	0x00033330
        /*1650*/ 	.word	0x00000003
        /*1654*/ 	.word	0x000324c0
        /*1658*/ 	.short	0x010a
        /*165a*/ 	.byte	0x3f
	.zero		1


	//   ....[56]....
        /*165c*/ 	.word	0x00033960
        /*1660*/ 	.word	0x00000009
        /*1664*/ 	.word	0x000324a0
        /*1668*/ 	.short	0x010a
        /*166a*/ 	.byte	0x3f
	.zero		1


	//   ....[57]....
        /*166c*/ 	.word	0x00033b80
        /*1670*/ 	.word	0x00000009
        /*1674*/ 	.word	0x000324c0
        /*1678*/ 	.short	0x010a
        /*167a*/ 	.byte	0x3f
	.zero		1


	//   ....[58]....
        /*167c*/ 	.word	0x000351b0
        /*1680*/ 	.word	0x00000011
        /*1684*/ 	.word	0x00032440
        /*1688*/ 	.short	0x010a
        /*168a*/ 	.byte	0x3f
	.zero		1


	//   ....[59]....
        /*168c*/ 	.word	0x000357d0
        /*1690*/ 	.word	0x00000011
        /*1694*/ 	.word	0x00032430
        /*1698*/ 	.short	0x0107
        /*169a*/ 	.byte	0x3f
	.zero		1


	//   ....[60]....
        /*169c*/ 	.word	0x00035890
        /*16a0*/ 	.word	0x00000011
        /*16a4*/ 	.word	0x00032430
        /*16a8*/ 	.short	0x0101
        /*16aa*/ 	.byte	0x3f
	.zero		1


	//   ....[61]....
        /*16ac*/ 	.word	0x000363f0
        /*16b0*/ 	.word	0x00000017
        /*16b4*/ 	.word	0x00032400
        /*16b8*/ 	.short	0x0107
        /*16ba*/ 	.byte	0x3f
	.zero		1


	//   ....[62]....
        /*16bc*/ 	.word	0x00036480
        /*16c0*/ 	.word	0x00000017
        /*16c4*/ 	.word	0x00032400
        /*16c8*/ 	.short	0x0101
        /*16ca*/ 	.byte	0x3f
	.zero		1


	//   ....[63]....
        /*16cc*/ 	.word	0x00036f10
        /*16d0*/ 	.word	0x00000017
        /*16d4*/ 	.word	0x00032410
        /*16d8*/ 	.short	0x0107
        /*16da*/ 	.byte	0x3f
	.zero		1


	//   ....[64]....
        /*16dc*/ 	.word	0x00037010
        /*16e0*/ 	.word	0x00000017
        /*16e4*/ 	.word	0x00032410
        /*16e8*/ 	.short	0x0101
        /*16ea*/ 	.byte	0x3f
	.zero		1


	//   ....[65]....
        /*16ec*/ 	.word	0x00037030
        /*16f0*/ 	.word	0x00000017
        /*16f4*/ 	.word	0x00032420
        /*16f8*/ 	.short	0x010a
        /*16fa*/ 	.byte	0x3f
	.zero		1


	//   ....[66]....
        /*16fc*/ 	.word	0x000370c0
        /*1700*/ 	.word	0x00000011
        /*1704*/ 	.word	0x00032460
        /*1708*/ 	.short	0x010a
        /*170a*/ 	.byte	0x3f
	.zero		1


	//   ....[67]....
        /*170c*/ 	.word	0x00037840
        /*1710*/ 	.word	0x00000011
        /*1714*/ 	.word	0x00032450
        /*1718*/ 	.short	0x0107
        /*171a*/ 	.byte	0x3f
	.zero		1


	//   ....[68]....
        /*171c*/ 	.word	0x00037910
        /*1720*/ 	.word	0x00000011
        /*1724*/ 	.word	0x00032450
        /*1728*/ 	.short	0x0101
        /*172a*/ 	.byte	0x3f
	.zero		1


	//   ....[69]....
        /*172c*/ 	.word	0x00037c50
        /*1730*/ 	.word	0x00000006
        /*1734*/ 	.word	0x00032440
        /*1738*/ 	.short	0x010a
        /*173a*/ 	.byte	0x3f
	.zero		1


	//   ....[70]....
        /*173c*/ 	.word	0x00038010
        /*1740*/ 	.word	0x00000006
        /*1744*/ 	.word	0x00032430
        /*1748*/ 	.short	0x0107
        /*174a*/ 	.byte	0x3f
	.zero		1


	//   ....[71]....
        /*174c*/ 	.word	0x000380d0
        /*1750*/ 	.word	0x00000006
        /*1754*/ 	.word	0x00032430
        /*1758*/ 	.short	0x0101
        /*175a*/ 	.byte	0x3f
	.zero		1


	//   ....[72]....
        /*175c*/ 	.word	0x00038100
        /*1760*/ 	.word	0x00000006
        /*1764*/ 	.word	0x00032460
        /*1768*/ 	.short	0x010a
        /*176a*/ 	.byte	0x3f
	.zero		1


	//   ....[73]....
        /*176c*/ 	.word	0x00038600
        /*1770*/ 	.word	0x00000006
        /*1774*/ 	.word	0x00032450
        /*1778*/ 	.short	0x0107
        /*177a*/ 	.byte	0x3f
	.zero		1


	//   ....[74]....
        /*177c*/ 	.word	0x000386c0
        /*1780*/ 	.word	0x00000006
        /*1784*/ 	.word	0x00032450
        /*1788*/ 	.short	0x0101
        /*178a*/ 	.byte	0x3f
	.zero		1


	//   ....[75]....
        /*178c*/ 	.word	0x00039950
        /*1790*/ 	.word	0x00000005
        /*1794*/ 	.word	0x00032420
        /*1798*/ 	.short	0x010a
        /*179a*/ 	.byte	0x3f
	.zero		1


	//   ....[76]....
        /*179c*/ 	.word	0x00039ac0
        /*17a0*/ 	.word	0x00000003
        /*17a4*/ 	.word	0x00032440
        /*17a8*/ 	.short	0x010a
        /*17aa*/ 	.byte	0x3f
	.zero		1


	//   ....[77]....
        /*17ac*/ 	.word	0x00039b60
        /*17b0*/ 	.word	0x00000019
        /*17b4*/ 	.word	0x00032440
        /*17b8*/ 	.short	0x010a
        /*17ba*/ 	.byte	0x3f
	.zero		1


	//   ....[78]....
        /*17bc*/ 	.word	0x00039ba0
        /*17c0*/ 	.word	0x00000003
        /*17c4*/ 	.word	0x00032460
        /*17c8*/ 	.short	0x010a
        /*17ca*/ 	.byte	0x3f
	.zero		1


	//   ....[79]....
        /*17cc*/ 	.word	0x00039be0
        /*17d0*/ 	.word	0x00000019
        /*17d4*/ 	.word	0x00032460
        /*17d8*/ 	.short	0x010a
        /*17da*/ 	.byte	0x3f
	.zero		1


	//   ....[80]....
        /*17dc*/ 	.word	0x00039c40
        /*17e0*/ 	.word	0x00000045
        /*17e4*/ 	.word	0x00032490
        /*17e8*/ 	.short	0x010a
        /*17ea*/ 	.byte	0x3f
	.zero		1


	//   ....[81]....
        /*17ec*/ 	.word	0x00039ed0
        /*17f0*/ 	.word	0x00000045
        /*17f4*/ 	.word	0x00032490
        /*17f8*/ 	.short	0x010a
        /*17fa*/ 	.byte	0x3f
	.zero		1


	//   ....[82]....
        /*17fc*/ 	.word	0x0003a170
        /*1800*/ 	.word	0x00000045
        /*1804*/ 	.word	0x00032490
        /*1808*/ 	.short	0x010a
        /*180a*/ 	.byte	0x3f
	.zero		1


	//   ....[83]....
        /*180c*/ 	.word	0x0003a400
        /*1810*/ 	.word	0x00000045
        /*1814*/ 	.word	0x000324b0
        /*1818*/ 	.short	0x010a
        /*181a*/ 	.byte	0x3f
	.zero		1


	//   ....[84]....
        /*181c*/ 	.word	0x0003a880
        /*1820*/ 	.word	0x00000002
        /*1824*/ 	.word	0x00032400
        /*1828*/ 	.short	0x010a
        /*182a*/ 	.byte	0x3f
	.zero		1


	//   ....[85]....
        /*182c*/ 	.word	0x0003ae70
        /*1830*/ 	.word	0x00000002
        /*1834*/ 	.word	0x00032400
        /*1838*/ 	.short	0x010a
        /*183a*/ 	.byte	0x3f
	.zero		1


	//   ....[86]....
        /*183c*/ 	.word	0x0003aec0
        /*1840*/ 	.word	0x00000002
        /*1844*/ 	.word	0x00000000
        /*1848*/ 	.short	0x010a
        /*184a*/ 	.byte	0x3f
	.zero		1


	//   ....[87]....
        /*184c*/ 	.word	0x0003af10
        /*1850*/ 	.word	0x00000006
        /*1854*/ 	.word	0x00000000
        /*1858*/ 	.short	0x010a
        /*185a*/ 	.byte	0x3f
	.zero		1


	//   ....[88]....
        /*185c*/ 	.word	0x0003af60
        /*1860*/ 	.word	0x0000000a
        /*1864*/ 	.word	0x00000000
        /*1868*/ 	.short	0x010a
        /*186a*/ 	.byte	0x3f
	.zero		1


	//   ....[89]....
        /*186c*/ 	.word	0x0003afb0
        /*1870*/ 	.word	0x00000008
        /*1874*/ 	.word	0x00000000
        /*1878*/ 	.short	0x010a
        /*187a*/ 	.byte	0x3f
	.zero		1


	//   ....[90]....
        /*187c*/ 	.word	0x0003b000
        /*1880*/ 	.word	0x00000008
        /*1884*/ 	.word	0x00000000
        /*1888*/ 	.short	0x010a
        /*188a*/ 	.byte	0x3f
	.zero		1


	//   ....[91]....
        /*188c*/ 	.word	0x0003b050
        /*1890*/ 	.word	0x00000008
        /*1894*/ 	.word	0x00000000
        /*1898*/ 	.short	0x010a
        /*189a*/ 	.byte	0x3f
	.zero		1


	//   ....[92]....
        /*189c*/ 	.word	0x0003bc50
        /*18a0*/ 	.word	0x00000017
        /*18a4*/ 	.word	0x00032420
        /*18a8*/ 	.short	0x010a
        /*18aa*/ 	.byte	0x3f
	.zero		1


	//   ....[93]....
        /*18ac*/ 	.word	0x0003bca0
        /*18b0*/ 	.word	0x00000003
        /*18b4*/ 	.word	0x000324a0
        /*18b8*/ 	.short	0x010a
        /*18ba*/ 	.byte	0x3f
	.zero		1


	//   ....[94]....
        /*18bc*/ 	.word	0x0003bcf0
        /*18c0*/ 	.word	0x00000003
        /*18c4*/ 	.word	0x000324c0
        /*18c8*/ 	.short	0x010a
        /*18ca*/ 	.byte	0x3f
	.zero		1


	//   ....[95]....
        /*18cc*/ 	.word	0x0003bd40
        /*18d0*/ 	.word	0x00000009
        /*18d4*/ 	.word	0x000324a0
        /*18d8*/ 	.short	0x010a
        /*18da*/ 	.byte	0x3f
	.zero		1


	//   ....[96]....
        /*18dc*/ 	.word	0x0003bd90
        /*18e0*/ 	.word	0x00000009
        /*18e4*/ 	.word	0x000324c0
        /*18e8*/ 	.short	0x010a
        /*18ea*/ 	.byte	0x3f
	.zero		1


	//   ....[97]....
        /*18ec*/ 	.word	0x0003bea0
        /*18f0*/ 	.word	0x00000011
        /*18f4*/ 	.word	0x00032440
        /*18f8*/ 	.short	0x010a
        /*18fa*/ 	.byte	0x3f
	.zero		1


	//   ....[98]....
        /*18fc*/ 	.word	0x0003df30
        /*1900*/ 	.word	0x00000017
        /*1904*/ 	.word	0x00032420
        /*1908*/ 	.short	0x010a
        /*190a*/ 	.byte	0x3f
	.zero		1


	//   ....[99]....
        /*190c*/ 	.word	0x0003df80
        /*1910*/ 	.word	0x00000011
        /*1914*/ 	.word	0x00032460
        /*1918*/ 	.short	0x010a
        /*191a*/ 	.byte	0x3f
	.zero		1


	//   ....[100]....
        /*191c*/ 	.word	0x0003e8d0
        /*1920*/ 	.word	0x00000006
        /*1924*/ 	.word	0x00032440
        /*1928*/ 	.short	0x010a
        /*192a*/ 	.byte	0x3f
	.zero		1


	//   ....[101]....
        /*192c*/ 	.word	0x0003efb0
        /*1930*/ 	.word	0x00000006
        /*1934*/ 	.word	0x00032460
        /*1938*/ 	.short	0x010a
        /*193a*/ 	.byte	0x3f
	.zero		1


	//   ....[102]....
        /*193c*/ 	.word	0x00040100
        /*1940*/ 	.word	0x00000005
        /*1944*/ 	.word	0x00032420
        /*1948*/ 	.short	0x010a
        /*194a*/ 	.byte	0x3f
	.zero		1


	//   ....[103]....
        /*194c*/ 	.word	0x000402a0
        /*1950*/ 	.word	0x00000003
        /*1954*/ 	.word	0x00032440
        /*1958*/ 	.short	0x010a
        /*195a*/ 	.byte	0x3f
	.zero		1


	//   ....[104]....
        /*195c*/ 	.word	0x000402f0
        /*1960*/ 	.word	0x00000019
        /*1964*/ 	.word	0x00032440
        /*1968*/ 	.short	0x010a
        /*196a*/ 	.byte	0x3f
	.zero		1


	//   ....[105]....
        /*196c*/ 	.word	0x00040340
        /*1970*/ 	.word	0x00000003
        /*1974*/ 	.word	0x00032460
        /*1978*/ 	.short	0x010a
        /*197a*/ 	.byte	0x3f
	.zero		1


	//   ....[106]....
        /*197c*/ 	.word	0x000404d0
        /*1980*/ 	.word	0x0000000a
        /*1984*/ 	.word	0x00000000
        /*1988*/ 	.short	0x010a
        /*198a*/ 	.byte	0x3f
	.zero		1


	//   ....[107]....
        /*198c*/ 	.word	0x000405d0
        /*1990*/ 	.word	0x00000008
        /*1994*/ 	.word	0x00000000
        /*1998*/ 	.short	0x010a
        /*199a*/ 	.byte	0x3f
	.zero		1


	//   ....[108]....
        /*199c*/ 	.word	0x000409f0
        /*19a0*/ 	.word	0x00000008
        /*19a4*/ 	.word	0x00032410
        /*19a8*/ 	.short	0x010a
        /*19aa*/ 	.byte	0x3f
	.zero		1


	//   ....[109]....
        /*19ac*/ 	.word	0x00040b10
        /*19b0*/ 	.word	0x0000000a
        /*19b4*/ 	.word	0x00000000
        /*19b8*/ 	.short	0x010a
        /*19ba*/ 	.byte	0x3f
	.zero		1


	//   ....[110]....
        /*19bc*/ 	.word	0x00040c10
        /*19c0*/ 	.word	0x00000008
        /*19c4*/ 	.word	0x00000000
        /*19c8*/ 	.short	0x010a
        /*19ca*/ 	.byte	0x3f
	.zero		1


	//   ....[111]....
        /*19cc*/ 	.word	0x000419e0
        /*19d0*/ 	.word	0x00000008
        /*19d4*/ 	.word	0x00000000
        /*19d8*/ 	.short	0x0101
        /*19da*/ 	.byte	0x3f
	.zero		1


	//   ....[112]....
        /*19dc*/ 	.word	0x0004b960
        /*19e0*/ 	.word	0x00000000
        /*19e4*/ 	.word	0x00000000
        /*19e8*/ 	.short	0x0101
        /*19ea*/ 	.byte	0x3f
	.zero		1


	//   ....[113]....
        /*19ec*/ 	.word	0x0004b980
        /*19f0*/ 	.word	0x00000008
        /*19f4*/ 	.word	0x00000000
        /*19f8*/ 	.short	0x010a
        /*19fa*/ 	.byte	0x3f
	.zero		1


	//   ....[114]....
        /*19fc*/ 	.word	0x0004b9d0
        /*1a00*/ 	.word	0x00000008
        /*1a04*/ 	.word	0x00032410
        /*1a08*/ 	.short	0x010a
        /*1a0a*/ 	.byte	0x3f
	.zero		1


	//   ....[115]....
        /*1a0c*/ 	.word	0x0004ba20
        /*1a10*/ 	.word	0x00000008
        /*1a14*/ 	.word	0x00000000
        /*1a18*/ 	.short	0x010a
        /*1a1a*/ 	.byte	0x3f
	.zero		1


	//----- nvinfo : EIATTR_NUM_MBARRIERS
	.align		4
.L_1432:
        /*1a1c*/ 	.byte	0x03, 0x38
        /*1a1e*/ 	.short	0x0017


	//----- nvinfo : EIATTR_EXIT_INSTR_OFFSETS
	.align		4
        /*1a20*/ 	.byte	0x04, 0x1c
        /*1a22*/ 	.short	(.L_1434 - .L_1433)


	//   ....[0]....
.L_1433:
        /*1a24*/ 	.word	0x00039c30


	//----- nvinfo : EIATTR_MAX_THREADS
	.align		4
.L_1434:
        /*1a28*/ 	.byte	0x04, 0x05
        /*1a2a*/ 	.short	(.L_1436 - .L_1435)
.L_1435:
        /*1a2c*/ 	.word	0x00000180
        /*1a30*/ 	.word	0x00000001
        /*1a34*/ 	.word	0x00000001


	//----- nvinfo : EIATTR_CRS_STACK_SIZE
	.align		4
.L_1436:
        /*1a38*/ 	.byte	0x04, 0x1e
        /*1a3a*/ 	.short	(.L_1438 - .L_1437)
.L_1437:
        /*1a3c*/ 	.word	0x00000000


	//----- nvinfo : EIATTR_CBANK_PARAM_SIZE
	.align		4
.L_1438:
        /*1a40*/ 	.byte	0x03, 0x19
        /*1a42*/ 	.short	0x0bf0


	//----- nvinfo : EIATTR_PARAM_CBANK
	.align		4
        /*1a44*/ 	.byte	0x04, 0x0a
        /*1a46*/ 	.short	(.L_1440 - .L_1439)
	.align		4
.L_1439:
        /*1a48*/ 	.word	index@(.nv.constant0._ZN7cutlass13device_kernelIN5flash11enable_sm90INS1_16FlashAttnFwdSm90INS1_25CollectiveMainloopFwdSm90ILi2EN4cute5tupleIJNS5_1CILi1EEES8_S8_EEENS6_IJNS7_ILi128EEENS7_ILi96EEENS7_ILi64EEEEEELi256ENS_10bfloat16_tEfNS_4arch4Sm90ELb0ELb1ELb0ELb1ELb1ELb1ELb1ELb1ELb0ELb1ELb1ELb0EEENS1_21CollectiveEpilogueFwdINS6_IJSA_NS7_ILi256EEESB_EEES9_SE_SG_Li256ELb1ELb1ELb1ELb0EEENS1_36VarlenDynamicPersistentTileSchedulerILi128ELi96ELi256ELi128ELb1ELb1ELb1ELb1ELb0ELb1EEEEEEEEEvNT_6ParamsE)
        /*1a4c*/ 	.short	0x0210
        /*1a4e*/ 	.short	0x0bf0


	//----- nvinfo : EIATTR_SW_WAR
	.align		4
.L_1440:
        /*1a50*/ 	.byte	0x04, 0x36
        /*1a52*/ 	.short	(.L_1442 - .L_1441)
.L_1441:
        /*1a54*/ 	.word	0x00000008
.L_1442:


//--------------------- .nv.info._ZN7cutlass13device_kernelIN5flash11enable_sm90INS1_16FlashAttnFwdSm90INS1_25CollectiveMainloopFwdSm90ILi2EN4cute5tupleIJNS5_1CILi1EEES8_S8_EEENS6_IJNS7_ILi128EEENS7_ILi96EEENS7_ILi64EEEEEELi256ENS_10bfloat16_tEfNS_4arch4Sm90ELb1ELb0ELb0ELb0ELb1ELb0ELb0ELb1ELb0ELb1ELb1ELb0EEENS1_21CollectiveEpilogueFwdINS6_IJSA_NS7_ILi256EEESB_EEES9_SE_SG_Li256ELb0ELb1ELb1ELb0EEENS1_19SingleTileSchedulerILb0ELb1ELb1ELi128EEEEEEEEEvNT_6ParamsE --------------------------
	.section	.nv.info._ZN7cutlass13device_kernelIN5flash11enable_sm90INS1_16FlashAttnFwdSm90INS1_25CollectiveMainloopFwdSm90ILi2EN4cute5tupleIJNS5_1CILi1EEES8_S8_EEENS6_IJNS7_ILi128EEENS7_ILi96EEENS7_ILi64EEEEEELi256ENS_10bfloat16_tEfNS_4arch4Sm90ELb1ELb0ELb0ELb0ELb1ELb0ELb0ELb1ELb0ELb1ELb1ELb0EEENS1_21CollectiveEpilogueFwdINS6_IJSA_NS7_ILi256EEESB_EEES9_SE_SG_Li256ELb0ELb1ELb1ELb0EEENS1_19SingleTileSchedulerILb0ELb1ELb1ELi128EEEEEEEEEvNT_6ParamsE,"",@"SHT_CUDA_INFO"
	.sectionflags	@""
	.align	4


	//----- nvinfo : EIATTR_CUDA_API_VERSION
	.align		4
        /*0000*/ 	.byte	0x04, 0x37
        /*0002*/ 	.short	(.L_1444 - .L_1443)
.L_1443:
        /*0004*/ 	.word	0x00000082


	//----- nvinfo : EIATTR_KPARAM_INFO
	.align		4
.L_1444:
        /*0008*/ 	.byte	0x04, 0x17
        /*000a*/ 	.short	(.L_1446 - .L_1445)
.L_1445:
        /*000c*/ 	.word	0x00000000
        /*0010*/ 	.short	0x0000
        /*0012*/ 	.short	0x0070
        /*0014*/ 	.byte	0x00, 0xf0, 0x01, 0x28


	//----- nvinfo : EIATTR_SPARSE_MMA_MASK
	.align		4
.L_1446:
        /*0018*/ 	.byte	0x03, 0x50
        /*001a*/ 	.short	0x0000


	//----- nvinfo : EIATTR_MAXREG_COUNT
	.align		4
        /*001c*/ 	.byte	0x03, 0x1b
        /*001e*/ 	.short	0x00a8


	//----- nvinfo : EIATTR_NUM_BARRIERS
	.align		4
        /*0020*/ 	.byte	0x02, 0x4c
        /*0022*/ 	.byte	0x10
	.zero		1


	//----- nvinfo : EIATTR_EXTERNS
	.align		4
        /*0024*/ 	.byte	0x04, 0x0f
        /*0026*/ 	.short	(.L_1448 - .L_1447)


	//   ....[0]....
	.align		4
.L_1447:
        /*0028*/ 	.word	index@(__assertfail)


	//----- nvinfo : EIATTR_MERCURY_ISA_VERSION
	.align		4
.L_1448:
        /*002c*/ 	.byte	0x03, 0x5f
        /*002e*/ 	.short	0x0101


	//----- nvinfo : EIATTR_INT_WARP_WIDE_INSTR_OFFSETS
	.align		4
        /*0030*/ 	.byte	0x04, 0x31
        /*0032*/ 	.short	(.L_1450 - .L_1449)


	//   ....[0]....
.L_1449:
        /*0034*/ 	.word	0x000000b0


	//   ....[1]....
        /*0038*/ 	.word	0x000000c0


	//   ....[2]....
        /*003c*/ 	.word	0x00000160


	//----- nvinfo : EIATTR_COOP_GROUP_MASK_REGIDS
	.align		4
.L_1450:
        /*0040*/ 	.byte	0x04, 0x29
        /*0042*/ 	.short	(.L_1452 - .L_1451)


	//   ....[0]....
.L_1451:
        /*0044*/ 	.word	0xffffffff


	//   ....[1]....
        /*0048*/ 	.word	0xffffffff


	//   ....[2]....
        /*004c*/ 	.word	0xffffffff


	//   ....[3]....
        /*0050*/ 	.word	0xffffffff


	//   ....[4]....
        /*0054*/ 	.word	0xffffffff


	//   ....[5]....
        /*0058*/ 	.word	0xffffffff


	//   ....[6]....
        /*005c*/ 	.word	0xffffffff


	//   ....[7]....
        /*0060*/ 	.word	0xffffffff


	//   ....[8]....
        /*0064*/ 	.word	0xffffffff


	//   ....[9]....
        /*0068*/ 	.word	0xffffffff


	//   ....[10]....
        /*006c*/ 	.word	0xffffffff


	//   ....[11]....
        /*0070*/ 	.word	0xffffffff


	//   ....[12]....
        /*0074*/ 	.word	0xffffffff


	//   ....[13]....
        /*0078*/ 	.word	0xffffffff


	//   ....[14]....
        /*007c*/ 	.word	0xffffffff


	//   ....[15]....
        /*0080*/ 	.word	0xffffffff


	//   ....[16]....
        /*0084*/ 	.word	0xffffffff


	//   ....[17]....
        /*0088*/ 	.word	0xffffffff


	//   ....[18]....
        /*008c*/ 	.word	0xffffffff


	//   ....[19]....
        /*0090*/ 	.word	0xffffffff


	//   ....[20]....
        /*0094*/ 	.word	0xffffffff


	//   ....[21]....
        /*0098*/ 	.word	0xffffffff


	//   ....[22]....
        /*009c*/ 	.word	0xffffffff


	//   ....[23]....
        /*00a0*/ 	.word	0xffffffff


	//   ....[24]....
        /*00a4*/ 	.word	0xffffffff


	//   ....[25]....
        /*00a8*/ 	.word	0xffffffff


	//   ....[26]....
        /*00ac*/ 	.word	0xffffffff


	//   ....[27]....
        /*00b0*/ 	.word	0xffffffff


	//   ....[28]....
        /*00b4*/ 	.word	0xffffffff


	//   ....[29]....
        /*00b8*/ 	.word	0xffffffff


	//   ....[30]....
        /*00bc*/ 	.word	0xffffffff


	//   ....[31]....
        /*00c0*/ 	.word	0xffffffff


	//   ....[32]....
        /*00c4*/ 	.word	0xffffffff


	//   ....[33]....
        /*00c8*/ 	.word	0xffffffff


	//   ....[34]....
        /*00cc*/ 	.word	0xffffffff


	//   ....[35]....
        /*00d0*/ 	.word	0xffffffff


	//   ....[36]....
        /*00d4*/ 	.word	0xffffffff


	//   ....[37]....
        /*00d8*/ 	.word	0xffffffff


	//   ....[38]....
        /*00dc*/ 	.word	0xffffffff


	//   ....[39]....
        /*00e0*/ 	.word	0xffffffff


	//   ....[40]....
        /*00e4*/ 	.word	0xffffffff


	//   ....[41]....
        /*00e8*/ 	.word	0xffffffff


	//   ....[42]....
        /*00ec*/ 	.word	0xffffffff


	//   ....[43]....
        /*00f0*/ 	.word	0xffffffff


	//   ....[44]....
        /*00f4*/ 	.word	0xffffffff


	//   ....[45]....
        /*00f8*/ 	.word	0xffffffff


	//   ....[46]....
        /*00fc*/ 	.word	0xffffffff


	//   ....[47]....
        /*0100*/ 	.word	0xffffffff


	//   ....[48]....
        /*0104*/ 	.word	0xffffffff


	//   ....[49]....
        /*0108*/ 	.word	0xffffffff


	//   ....[50]....
        /*010c*/ 	.word	0xffffffff


	//   ....[51]....
        /*0110*/ 	.word	0xffffffff


	//   ....[52]....
        /*0114*/ 	.word	0xffffffff


	//   ....[53]....
        /*0118*/ 	.word	0xffffffff


	//   ....[54]....
        /*011c*/ 	.word	0xffffffff


	//   ....[55]....
        /*0120*/ 	.word	0xffffffff


	//   ....[56]....
        /*0124*/ 	.word	0xffffffff


	//   ....[57]....
        /*0128*/ 	.word	0xffffffff


	//   ....[58]....
        /*012c*/ 	.word	0xffffffff


	//   ....[59]....
        /*0130*/ 	.word	0xffffffff


	//   ....[60]....
        /*0134*/ 	.word	0xffffffff


	//   ....[61]....
        /*0138*/ 	.word	0xffffffff


	//   ....[62]....
        /*013c*/ 	.word	0xffffffff


	//   ....[63]....
        /*0140*/ 	.word	0xffffffff


	//   ....[64]....
        /*0144*/ 	.word	0xffffffff


	//   ....[65]....
        /*0148*/ 	.word	0xffffffff


	//   ....[66]....
        /*014c*/ 	.word	0xffffffff


	//   ....[67]....
        /*0150*/ 	.word	0xffffffff


	//   ....[68]....
        /*0154*/ 	.word	0xffffffff


	//   ....[69]....
        /*0158*/ 	.word	0xffffffff


	//   ....[70]....
        /*015c*/ 	.word	0xffffffff


	//   ....[71]....
        /*0160*/ 	.word	0xffffffff


	//   ....[72]....
        /*0164*/ 	.word	0xffffffff


	//   ....[73]....
        /*0168*/ 	.word	0xffffffff


	//   ....[74]....
        /*016c*/ 	.word	0xffffffff


	//   ....[75]....
        /*0170*/ 	.word	0xffffffff


	//   ....[76]....
        /*0174*/ 	.word	0xffffffff


	//   ....[77]....
        /*0178*/ 	.word	0xffffffff


	//   ....[78]....
        /*017c*/ 	.word	0xffffffff


	//   ....[79]....
        /*0180*/ 	.word	0xffffffff


	//   ....[80]....
        /*0184*/ 	.word	0xffffffff


	//   ....[81]....
        /*0188*/ 	.word	0xffffffff


	//   ....[82]....
        /*018c*/ 	.word	0xffffffff


	//   ....[83]....
        /*0190*/ 	.word	0xffffffff


	//   ....[84]....
        /*0194*/ 	.word	0xffffffff


	//   ....[85]....
        /*0198*/ 	.word	0xffffffff


	//   ....[86]....
        /*019c*/ 	.word	0xffffffff


	//   ....[87]....
        /*01a0*/ 	.word	0xffffffff


	//   ....[88]....
        /*01a4*/ 	.word	0xffffffff


	//   ....[89]....
        /*01a8*/ 	.word	0xffffffff


	//   ....[90]....
        /*01ac*/ 	.word	0xffffffff


	//   ....[91]....
        /*01b0*/ 	.word	0xffffffff


	//   ....[92]....
        /*01b4*/ 	.word	0xffffffff


	//   ....[93]....
        /*01b8*/ 	.word	0xffffffff


	//   ....[94]....
        /*01bc*/ 	.word	0xffffffff


	//   ....[95]....
        /*01c0*/ 	.word	0xffffffff


	//   ....[96]....
        /*01c4*/ 	.word	0xffffffff


	//   ....[97]....
        /*01c8*/ 	.word	0xffffffff


	//   ....[98]....
        /*01cc*/ 	.word	0xffffffff


	//   ....[99]....
        /*01d0*/ 	.word	0xffffffff


	//   ....[100]....
        /*01d4*/ 	.word	0xffffffff


	//   ....[101]....
        /*01d8*/ 	.word	0x0500000f


	//   ....[102]....
        /*01dc*/ 	.word	0x0500000f


	//   ....[103]....
        /*01e0*/ 	.word	0x0500000f


	//   ....[104]....
        /*01e4*/ 	.word	0x0500000f


	//   ....[105]....
        /*01e8*/ 	.word	0x0500000f


	//   ....[106]....
        /*01ec*/ 	.word	0x0500000f


	//   ....[107]....
        /*01f0*/ 	.word	0x0500000f


	//   ....[108]....
        /*01f4*/ 	.word	0x0500000f


	//   ....[109]....
        /*01f8*/ 	.word	0x0500000f


	//   ....[110]....
        /*01fc*/ 	.word	0x0500000f


	//   ....[111]....
        /*0200*/ 	.word	0x0500000f


	//   ....[112]....
        /*0204*/ 	.word	0x0500000f


	//   ....[113]....
        /*0208*/ 	.word	0x0500000f


	//   ....[114]....
        /*020c*/ 	.word	0x0500000f


	//   ....[115]....
        /*0210*/ 	.word	0x0500000f


	//   ....[116]....
        /*0214*/ 	.word	0x0500000f


	//   ....[117]....
        /*0218*/ 	.word	0x0500000f


	//   ....[118]....
        /*021c*/ 	.word	0x0500000f


	//   ....[119]....
        /*0220*/ 	.word	0x0500000f


	//   ....[120]....
        /*0224*/ 	.word	0x0500000f


	//   ....[121]....
        /*0228*/ 	.word	0x0500000f


	//   ....[122]....
        /*022c*/ 	.word	0x0500000f


	//   ....[123]....
        /*0230*/ 	.word	0x0500000f


	//   ....[124]....
        /*0234*/ 	.word	0x0500000f


	//   ....[125]....
        /*0238*/ 	.word	0x0500000f


	//   ....[126]....
        /*023c*/ 	.word	0x0500000f


	//   ....[127]....
        /*0240*/ 	.word	0x0500000f


	//   ....[128]....
        /*0244*/ 	.word	0x0500000f


	//   ....[129]....
        /*0248*/ 	.word	0x0500000f


	//   ....[130]....
        /*024c*/ 	.word	0x0500000f


	//   ....[131]....
        /*0250*/ 	.word	0x0500000f


	//   ....[132]....
        /*0254*/ 	.word	0x0500000f


	//   ....[133]....
        /*0258*/ 	.word	0x0500000f


	//   ....[134]....
        /*025c*/ 	.word	0x0500000f


	//   ....[135]....
        /*0260*/ 	.word	0x0500000f


	//   ....[136]....
        /*0264*/ 	.word	0x0500000f


	//   ....[137]....
        /*0268*/ 	.word	0x0500000f


	//   ....[138]....
        /*026c*/ 	.word	0x0500000f


	//   ....[139]....
        /*0270*/ 	.word	0x0500000f


	//   ....[140]....
        /*0274*/ 	.word	0x0500000f


	//   ....[141]....
        /*0278*/ 	.word	0x0500000f


	//   ....[142]....
        /*027c*/ 	.word	0x0500000f


	//   ....[143]....
        /*0280*/ 	.word	0x0500000f


	//   ....[144]....
        /*0284*/ 	.word	0x0500000f


	//   ....[145]....
        /*0288*/ 	.word	0x0500000f


	//   ....[146]....
        /*028c*/ 	.word	0x0500000f


	//   ....[147]....
        /*0290*/ 	.word	0x0500000f


	//   ....[148]....
        /*0294*/ 	.word	0x0500000f


	//   ....[149]....
        /*0298*/ 	.word	0x0500000f


	//   ....[150]....
        /*029c*/ 	.word	0x0500000f


	//   ....[151]....
        /*02a0*/ 	.word	0x0500000f


	//   ....[152]....
        /*02a4*/ 	.word	0x0500000f


	//   ....[153]....
        /*02a8*/ 	.word	0x0500000f


	//   ....[154]....
        /*02ac*/ 	.word	0x0500000f


	//   ....[155]....
        /*02b0*/ 	.word	0x0500000f


	//   ....[156]....
        /*02b4*/ 	.word	0x0500000f


	//   ....[157]....
        /*02b8*/ 	.word	0x0500000f


	//   ....[158]....
        /*02bc*/ 	.word	0x0500000f


	//   ....[159]....
        /*02c0*/ 	.word	0x0500000f


	//   ....[160]....
        /*02c4*/ 	.word	0x0500000f


	//   ....[161]....
        /*02c8*/ 	.word	0x0500000f


	//   ....[162]....
        /*02cc*/ 	.word	0x0500000f


	//   ....[163]....
        /*02d0*/ 	.word	0x0500000f


	//   ....[164]....
        /*02d4*/ 	.word	0x0500000f


	//   ....[165]....
        /*02d8*/ 	.word	0x0500000f


	//   ....[166]....
        /*02dc*/ 	.word	0x0500000f


	//----- nvinfo : EIATTR_COOP_GROUP_INSTR_OFFSETS
	.align		4
.L_1452:
        /*02e0*/ 	.byte	0x04, 0x28
        /*02e2*/ 	.short	(.L_1454 - .L_1453)


	//   ....[0]....
.L_1453:
        /*02e4*/ 	.word	0x00000060


	//   ....[1]....
        /*02e8*/ 	.word	0x000000a0


	//   ....[2]....
        /*02ec*/ 	.word	0x000002c0


	//   ....[3]....
        /*02f0*/ 	.word	0x00000420


	//   ....[4]....
        /*02f4*/ 	.word	0x00000540


	//   ....[5]....
        /*02f8*/ 	.word	0x000006a0


	//   ....[6]....
        /*02fc*/ 	.word	0x00001350


	//   ....[7]....
        /*0300*/ 	.word	0x00001ac0


	//   ....[8]....
        /*0304*/ 	.word	0x00001fe0


	//   ....[9]....
        /*0308*/ 	.word	0x00001ff0


	//   ....[10]....
        /*030c*/ 	.word	0x00002040


	//   ....[11]....
        /*0310*/ 	.word	0x00002770


	//   ....[12]....
        /*0314*/ 	.word	0x00002800


	//   ....[13]....
        /*0318*/ 	.word	0x00003830


	//   ....[14]....
        /*031c*/ 	.word	0x00003d20


	//   ....[15]....
        /*0320*/ 	.word	0x00003d30


	//   ....[16]....
        /*0324*/ 	.word	0x00003d80


	//   ....[17]....
        /*0328*/ 	.word	0x00004460


	//   ....[18]....
        /*032c*/ 	.word	0x000044c0


	//   ....[19]....
        /*0330*/ 	.word	0x00005db0


	//   ....[20]....
        /*0334*/ 	.word	0x00005de0


	//   ....[21]....
        /*0338*/ 	.word	0x00006240


	//   ....[22]....
        /*033c*/ 	.word	0x00006410


	//   ....[23]....
        /*0340*/ 	.word	0x00007620


	//   ....[24]....
        /*0344*/ 	.word	0x00007640


	//   ....[25]....
        /*0348*/ 	.word	0x00007680


	//   ....[26]....
        /*034c*/ 	.word	0x000076a0


	//   ....[27]....
        /*0350*/ 	.word	0x00008770


	//   ....[28]....
        /*0354*/ 	.word	0x000087e0


	//   ....[29]....
        /*0358*/ 	.word	0x00008820


	//   ....[30]....
        /*035c*/ 	.word	0x00008850


	//   ....[31]....
        /*0360*/ 	.word	0x00008880


	//   ....[32]....
        /*0364*/ 	.word	0x000088a0


	//   ....[33]....
        /*0368*/ 	.word	0x00009510


	//   ....[34]....
        /*036c*/ 	.word	0x00009520


	//   ....[35]....
        /*0370*/ 	.word	0x0000a550


	//   ....[36]....
        /*0374*/ 	.word	0x0000b700


	//   ....[37]....
        /*0378*/ 	.word	0x0000b720


	//   ....[38]....
        /*037c*/ 	.word	0x0000b730


	//   ....[39]....
        /*0380*/ 	.word	0x0000b770


	//   ....[40]....
        /*0384*/ 	.word	0x0000b7c0


	//   ....[41]....
        /*0388*/ 	.word	0x0000b7e0


	//   ....[42]....
        /*038c*/ 	.word	0x0000b830


	//   ....[43]....
        /*0390*/ 	.word	0x0000b850


	//   ....[44]....
        /*0394*/ 	.word	0x0000b8a0


	//   ....[45]....
        /*0398*/ 	.word	0x0000b8c0


	//   ....[46]....
        /*039c*/ 	.word	0x0000b910


	//   ....[47]....
        /*03a0*/ 	.word	0x0000b930


	//   ....[48]....
        /*03a4*/ 	.word	0x0000beb0


	//   ....[49]....
        /*03a8*/ 	.word	0x0000bee0


	//   ....[50]....
        /*03ac*/ 	.word	0x0000bf10


	//   ....[51]....
        /*03b0*/ 	.word	0x0000bf80


	//   ....[52]....
        /*03b4*/ 	.word	0x0000bfe0


	//   ....[53]....
        /*03b8*/ 	.word	0x0000c000


	//   ....[54]....
        /*03bc*/ 	.word	0x0000c060


	//   ....[55]....
        /*03c0*/ 	.word	0x0000c080


	//   ....[56]....
        /*03c4*/ 	.word	0x0000c0e0


	//   ....[57]....
        /*03c8*/ 	.word	0x0000c100


	//   ....[58]....
        /*03cc*/ 	.word	0x0000c160


	//   ....[59]....
        /*03d0*/ 	.word	0x0000c180


	//   ....[60]....
        /*03d4*/ 	.word	0x0000c1e0


	//   ....[61]....
        /*03d8*/ 	.word	0x0000c200


	//   ....[62]....
        /*03dc*/ 	.word	0x0000c250


	//   ....[63]....
        /*03e0*/ 	.word	0x0000c270


	//   ....[64]....
        /*03e4*/ 	.word	0x0000c5f0


	//   ....[65]....
        /*03e8*/ 	.word	0x0000c620


	//   ....[66]....
        /*03ec*/ 	.word	0x0000c660


	//   ....[67]....
        /*03f0*/ 	.word	0x0000c680


	//   ....[68]....
        /*03f4*/ 	.word	0x0000c6a0


	//   ....[69]....
        /*03f8*/ 	.word	0x0000c6d0


	//   ....[70]....
        /*03fc*/ 	.word	0x0000c770


	//   ....[71]....
        /*0400*/ 	.word	0x0000c7a0


	//   ....[72]....
        /*0404*/ 	.word	0x0000c830


	//   ....[73]....
        /*0408*/ 	.word	0x0000c860


	//   ....[74]....
        /*040c*/ 	.word	0x0000c870


	//   ....[75]....
        /*0410*/ 	.word	0x0000c900


	//   ....[76]....
        /*0414*/ 	.word	0x0000d070


	//   ....[77]....
        /*0418*/ 	.word	0x0000d090


	//   ....[78]....
        /*041c*/ 	.word	0x0000d0a0


	//   ....[79]....
        /*0420*/ 	.word	0x0000d0b0


	//   ....[80]....
        /*0424*/ 	.word	0x0000d0c0


	//   ....[81]....
        /*0428*/ 	.word	0x0000d0d0


	//   ....[82]....
        /*042c*/ 	.word	0x0000d0f0


	//   ....[83]....
        /*0430*/ 	.word	0x0000d110


	//   ....[84]....
        /*0434*/ 	.word	0x0000d140


	//   ....[85]....
        /*0438*/ 	.word	0x0000d180


	//   ....[86]....
        /*043c*/ 	.word	0x0000d1c0


	//   ....[87]....
        /*0440*/ 	.word	0x0000d210


	//   ....[88]....
        /*0444*/ 	.word	0x0000d560


	//   ....[89]....
        /*0448*/ 	.word	0x0000d580


	//   ....[90]....
        /*044c*/ 	.word	0x0000d590


	//   ....[91]....
        /*0450*/ 	.word	0x0000d5a0


	//   ....[92]....
        /*0454*/ 	.word	0x0000d5b0


	//   ....[93]....
        /*0458*/ 	.word	0x0000d5e0


	//   ....[94]....
        /*045c*/ 	.word	0x0000d640


	//   ....[95]....
        /*0460*/ 	.word	0x0000d660


	//   ....[96]....
        /*0464*/ 	.word	0x0000d6c0


	//   ....[97]....
        /*0468*/ 	.word	0x0000d6d0


	//   ....[98]....
        /*046c*/ 	.word	0x0000d740


	//   ....[99]....
        /*0470*/ 	.word	0x0000d760


	//   ....[100]....
        /*0474*/ 	.word	0x0000dac0


	//   ....[101]....
        /*0478*/ 	.word	0x0000e020


	//   ....[102]....
        /*047c*/ 	.word	0x0000e110


	//   ....[103]....
        /*0480*/ 	.word	0x0000e1b0


	//   ....[104]....
        /*0484*/ 	.word	0x0000e230


	//   ....[105]....
        /*0488*/ 	.word	0x0000e2e0


	//   ....[106]....
        /*048c*/ 	.word	0x0000e340


	//   ....[107]....
        /*0490*/ 	.word	0x0000e400


	//   ....[108]....
        /*0494*/ 	.word	0x0000e460


	//   ....[109]....
        /*0498*/ 	.word	0x0000e520


	//   ....[110]....
        /*049c*/ 	.word	0x0000e580


	//   ....[111]....
        /*04a0*/ 	.word	0x0000e640


	//   ....[112]....
        /*04a4*/ 	.word	0x0000e6a0


	//   ....[113]....
        /*04a8*/ 	.word	0x0000e740


	//   ....[114]....
        /*04ac*/ 	.word	0x0000e7e0


	//   ....[115]....
        /*04b0*/ 	.word	0x0000e840


	//   ....[116]....
        /*04b4*/ 	.word	0x0000e900


	//   ....[117]....
        /*04b8*/ 	.word	0x0000e9b0


	//   ....[118]....
        /*04bc*/ 	.word	0x0000ea10


	//   ....[119]....
        /*04c0*/ 	.word	0x0000eae0


	//   ....[120]....
        /*04c4*/ 	.word	0x0000eb40


	//   ....[121]....
        /*04c8*/ 	.word	0x0000ec10


	//   ....[122]....
        /*04cc*/ 	.word	0x0000ec70


	//   ....[123]....
        /*04d0*/ 	.word	0x0000ed40


	//   ....[124]....
        /*04d4*/ 	.word	0x0000eda0


	//   ....[125]....
        /*04d8*/ 	.word	0x0000ee70


	//   ....[126]....
        /*04dc*/ 	.word	0x0000eed0


	//   ....[127]....
        /*04e0*/ 	.word	0x0000ef80


	//   ....[128]....
        /*04e4*/ 	.word	0x0000f000


	//   ....[129]....
        /*04e8*/ 	.word	0x0000f0a0


	//   ....[130]....
        /*04ec*/ 	.word	0x0000f1f0


	//   ....[131]....
        /*04f0*/ 	.word	0x0000f2c0


	//   ....[132]....
        /*04f4*/ 	.word	0x0000f330


	//   ....[133]....
        /*04f8*/ 	.word	0x0000f3f0


	//   ....[134]....
        /*04fc*/ 	.word	0x0000f4e0


	//   ....[135]....
        /*0500*/ 	.word	0x0000f5a0


	//   ....[136]....
        /*0504*/ 	.word	0x0000f680


	//   ....[137]....
        /*0508*/ 	.word	0x0000f740


	//   ....[138]....
        /*050c*/ 	.word	0x0000f820


	//   ....[139]....
        /*0510*/ 	.word	0x0000f8e0


	//   ....[140]....
        /*0514*/ 	.word	0x0000f9c0


	//   ....[141]....
        /*0518*/ 	.word	0x0000fa90


	//   ....[142]....
        /*051c*/ 	.word	0x0000fbf0


	//   ....[143]....
        /*0520*/ 	.word	0x0000fc90


	//   ....[144]....
        /*0524*/ 	.word	0x0000fcf0


	//   ....[145]....
        /*0528*/ 	.word	0x0000fd90


	//   ....[146]....
        /*052c*/ 	.word	0x0000fdf0


	//   ....[147]....
        /*0530*/ 	.word	0x0000fe90


	//   ....[148]....
        /*0534*/ 	.word	0x0000fef0


	//   ....[149]....
        /*0538*/ 	.word	0x0000ff90


	//   ....[150]....
        /*053c*/ 	.word	0x0000fff0


	//   ....[151]....
        /*0540*/ 	.word	0x00010090


	//   ....[152]....
        /*0544*/ 	.word	0x000100f0


	//   ....[153]....
        /*0548*/ 	.word	0x00010190


	//   ....[154]....
        /*054c*/ 	.word	0x00010280


	//   ....[155]....
        /*0550*/ 	.word	0x00010320


	//   ....[156]....
        /*0554*/ 	.word	0x00010390


	//   ....[157]....
        /*0558*/ 	.word	0x00010460


	//   ....[158]....
        /*055c*/ 	.word	0x000104c0


	//   ....[159]....
        /*0560*/ 	.word	0x000105a0


	//   ....[160]....
        /*0564*/ 	.word	0x00010600


	//   ....[161]....
        /*0568*/ 	.word	0x000106e0


	//   ....[162]....
        /*056c*/ 	.word	0x00010740


	//   ....[163]....
        /*0570*/ 	.word	0x00010820


	//   ....[164]....
        /*0574*/ 	.word	0x00010880


	//   ....[165]....
        /*0578*/ 	.word	0x00010960


	//   ....[166]....
        /*057c*/ 	.word	0x00010a50


	//----- nvinfo : EIATTR_REG_RECONFIG
	.align		4
.L_1454:
        /*0580*/ 	.byte	0x01, 0x54
	.zero		2


	//----- nvinfo : EIATTR_SYSCALL_OFFSETS
	.align		4
        /*0584*/ 	.byte	0x04, 0x46
        /*0586*/ 	.short	(.L_1456 - .L_1455)


	//   ....[0]....
.L_1455:
        /*0588*/ 	.word	0x00001510


	//   ....[1]....
        /*058c*/ 	.word	0x0000ad70


	//   ....[2]....
        /*0590*/ 	.word	0x0000aeb0


	//   ....[3]....
        /*0594*/ 	.word	0x0000afa0


	//   ....[4]....
        /*0598*/ 	.word	0x0000bba0


	//----- nvinfo : EIATTR_MBARRIER_INSTR_OFFSETS
	.align		4
.L_1456:
        /*059c*/ 	.byte	0x04, 0x39
        /*059e*/ 	.short	(.L_1458 - .L_1457)


	//   ....[0]....
.L_1457:
        /*05a0*/ 	.word	0x00000170
        /*05a4*/ 	.word	0x000000ff
        /*05a8*/ 	.word	0x00022800
        /*05ac*/ 	.short	0x0100
        /*05ae*/ 	.byte	0x08
	.zero		1


	//   ....[1]....
        /*05b0*/ 	.word	0x00000180
        /*05b4*/ 	.word	0x000000ff
        /*05b8*/ 	.word	0x00022820
        /*05bc*/ 	.short	0x0100
        /*05be*/ 	.byte	0x08
	.zero		1


	//   ....[2]....
        /*05c0*/ 	.word	0x00000270
        /*05c4*/ 	.word	0x000000ff
        /*05c8*/ 	.word	0x00022830
        /*05cc*/ 	.short	0x0100
        /*05ce*/ 	.byte	0x08
	.zero		1


	//   ....[3]....
        /*05d0*/ 	.word	0x00000280
        /*05d4*/ 	.word	0x000000ff
        /*05d8*/ 	.word	0x00022840
        /*05dc*/ 	.short	0x0100
        /*05de*/ 	.byte	0x08
	.zero		1


	//   ....[4]....
        /*05e0*/ 	.word	0x00000290
        /*05e4*/ 	.word	0x000000ff
        /*05e8*/ 	.word	0x00022838
        /*05ec*/ 	.short	0x0100
        /*05ee*/ 	.byte	0x08
	.zero		1


	//   ....[5]....
        /*05f0*/ 	.word	0x000002a0
        /*05f4*/ 	.word	0x000000ff
        /*05f8*/ 	.word	0x00022848
        /*05fc*/ 	.short	0x0100
        /*05fe*/ 	.byte	0x08
	.zero		1


	//   ....[6]....
        /*0600*/ 	.word	0x000003d0
        /*0604*/ 	.word	0x000000ff
        /*0608*/ 	.word	0x00022850
        /*060c*/ 	.short	0x0100
        /*060e*/ 	.byte	0x08
	.zero		1


	//   ....[7]....
        /*0610*/ 	.word	0x000003e0
        /*0614*/ 	.word	0x000000ff
        /*0618*/ 	.word	0x00022860
        /*061c*/ 	.short	0x0100
        /*061e*/ 	.byte	0x08
	.zero		1


	//   ....[8]....
        /*0620*/ 	.word	0x000003f0
        /*0624*/ 	.word	0x000000ff
        /*0628*/ 	.word	0x00022858
        /*062c*/ 	.short	0x0100
        /*062e*/ 	.byte	0x08
	.zero		1


	//   ....[9]....
        /*0630*/ 	.word	0x00000400
        /*0634*/ 	.word	0x000000ff
        /*0638*/ 	.word	0x00022868
        /*063c*/ 	.short	0x0100
        /*063e*/ 	.byte	0x08
	.zero		1


	//   ....[10]....
        /*0640*/ 	.word	0x000004f0
        /*0644*/ 	.word	0x000000ff
        /*0648*/ 	.word	0x00022870
        /*064c*/ 	.short	0x0100
        /*064e*/ 	.byte	0x06
	.zero		1


	//   ....[11]....
        /*0650*/ 	.word	0x00000500
        /*0654*/ 	.word	0x000000ff
        /*0658*/ 	.word	0x00022880
        /*065c*/ 	.short	0x0100
        /*065e*/ 	.byte	0x06
	.zero		1


	//   ....[12]....
        /*0660*/ 	.word	0x00000510
        /*0664*/ 	.word	0x000000ff
        /*0668*/ 	.word	0x00022878
        /*066c*/ 	.short	0x0100
        /*066e*/ 	.byte	0x06
	.zero		1


	//   ....[13]....
        /*0670*/ 	.word	0x00000520
        /*0674*/ 	.word	0x000000ff
        /*0678*/ 	.word	0x00022888
        /*067c*/ 	.short	0x0100
        /*067e*/ 	.byte	0x06
	.zero		1


	//   ....[14]....
        /*0680*/ 	.word	0x00000650
        /*0684*/ 	.word	0x000000ff
        /*0688*/ 	.word	0x00022890
        /*068c*/ 	.short	0x0100
        /*068e*/ 	.byte	0x08
	.zero		1


	//   ....[15]....
        /*0690*/ 	.word	0x00000660
        /*0694*/ 	.word	0x000000ff
        /*0698*/ 	.word	0x000228a0
        /*069c*/ 	.short	0x0100
        /*069e*/ 	.byte	0x08
	.zero		1


	//   ....[16]....
        /*06a0*/ 	.word	0x00000670
        /*06a4*/ 	.word	0x000000ff
        /*06a8*/ 	.word	0x00022898
        /*06ac*/ 	.short	0x0100
        /*06ae*/ 	.byte	0x08
	.zero		1


	//   ....[17]....
        /*06b0*/ 	.word	0x00000680
        /*06b4*/ 	.word	0x000000ff
        /*06b8*/ 	.word	0x000228a8
        /*06bc*/ 	.short	0x0100
        /*06be*/ 	.byte	0x08
	.zero		1


	//   ....[18]....
        /*06c0*/ 	.word	0x000007c0
        /*06c4*/ 	.word	0x000000ff
        /*06c8*/ 	.word	0x000228b0
        /*06cc*/ 	.short	0x0100
        /*06ce*/ 	.byte	0x08
	.zero		1


	//   ....[19]....
        /*06d0*/ 	.word	0x000007d0
        /*06d4*/ 	.word	0x000000ff
        /*06d8*/ 	.word	0x000228c0
        /*06dc*/ 	.short	0x0100
        /*06de*/ 	.byte	0x08
	.zero		1


	//   ....[20]....
        /*06e0*/ 	.word	0x000007e0
        /*06e4*/ 	.word	0x000000ff
        /*06e8*/ 	.word	0x000228b8
        /*06ec*/ 	.short	0x0100
        /*06ee*/ 	.byte	0x08
	.zero		1


	//   ....[21]....
        /*06f0*/ 	.word	0x000007f0
        /*06f4*/ 	.word	0x000000ff
        /*06f8*/ 	.word	0x000228c8
        /*06fc*/ 	.short	0x0100
        /*06fe*/ 	.byte	0x08
	.zero		1


	//   ....[22]....
        /*0700*/ 	.word	0x00001540
        /*0704*/ 	.word	0x000000ff
        /*0708*/ 	.word	0x00022800
        /*070c*/ 	.short	0x010a
        /*070e*/ 	.byte	0x2a
	.zero		1


	//   ....[23]....
        /*0710*/ 	.word	0x000015d0
        /*0714*/ 	.word	0x000000ff
        /*0718*/ 	.word	0x00022830
        /*071c*/ 	.short	0x010a
        /*071e*/ 	.byte	0x2a
	.zero		1


	//   ....[24]....
        /*0720*/ 	.word	0x00001610
        /*0724*/ 	.word	0x000000ff
        /*0728*/ 	.word	0x00022830
        /*072c*/ 	.short	0x010a
        /*072e*/ 	.byte	0x2a
	.zero		1


	//   ....[25]....
        /*0730*/ 	.word	0x00001b50
        /*0734*/ 	.word	0x000000ff
        /*0738*/ 	.word	0x00000000
        /*073c*/ 	.short	0x0101
        /*073e*/ 	.byte	0x04
	.zero		1


	//   ....[26]....
        /*0740*/ 	.word	0x00002fd0
        /*0744*/ 	.word	0x000000ff
        /*0748*/ 	.word	0x00022850
        /*074c*/ 	.short	0x010a
        /*074e*/ 	.byte	0x2a
	.zero		1


	//   ....[27]....
        /*0750*/ 	.word	0x00003010
        /*0754*/ 	.word	0x000000ff
        /*0758*/ 	.word	0x00022850
        /*075c*/ 	.short	0x010a
        /*075e*/ 	.byte	0x2a
	.zero		1


	//   ....[28]....
        /*0760*/ 	.word	0x00003400
        /*0764*/ 	.word	0x000000ff
        /*0768*/ 	.word	0x00000000
        /*076c*/ 	.short	0x0101
        /*076e*/ 	.byte	0x0a
	.zero		1


	//   ....[29]....
        /*0770*/ 	.word	0x00003590
        /*0774*/ 	.word	0x000000ff
        /*0778*/ 	.word	0x00022830
        /*077c*/ 	.short	0x010a
        /*077e*/ 	.byte	0x1c
	.zero		1


	//   ....[30]....
        /*0780*/ 	.word	0x000035d0
        /*0784*/ 	.word	0x000000ff
        /*0788*/ 	.word	0x00022830
        /*078c*/ 	.short	0x010a
        /*078e*/ 	.byte	0x1c
	.zero		1


	//   ....[31]....
        /*0790*/ 	.word	0x00003880
        /*0794*/ 	.word	0x000000ff
        /*0798*/ 	.word	0x00000000
        /*079c*/ 	.short	0x0101
        /*079e*/ 	.byte	0x0a
	.zero		1


	//   ....[32]....
        /*07a0*/ 	.word	0x000055c0
        /*07a4*/ 	.word	0x000000ff
        /*07a8*/ 	.word	0x00022850
        /*07ac*/ 	.short	0x010a
        /*07ae*/ 	.byte	0x1c
	.zero		1


	//   ....[33]....
        /*07b0*/ 	.word	0x00005600
        /*07b4*/ 	.word	0x000000ff
        /*07b8*/ 	.word	0x00022850
        /*07bc*/ 	.short	0x010a
        /*07be*/ 	.byte	0x1c
	.zero		1


	//   ....[34]....
        /*07c0*/ 	.word	0x00005900
        /*07c4*/ 	.word	0x000000ff
        /*07c8*/ 	.word	0x00000000
        /*07cc*/ 	.short	0x0101
        /*07ce*/ 	.byte	0x1c
	.zero		1


	//   ....[35]....
        /*07d0*/ 	.word	0x00005a20
        /*07d4*/ 	.word	0x000000ff
        /*07d8*/ 	.word	0x00022830
        /*07dc*/ 	.short	0x010a
        /*07de*/ 	.byte	0x1a
	.zero		1


	//   ....[36]....
        /*07e0*/ 	.word	0x00005a60
        /*07e4*/ 	.word	0x000000ff
        /*07e8*/ 	.word	0x00022830
        /*07ec*/ 	.short	0x010a
        /*07ee*/ 	.byte	0x1a
	.zero		1


	//   ....[37]....
        /*07f0*/ 	.word	0x00005c60
        /*07f4*/ 	.word	0x000000ff
        /*07f8*/ 	.word	0x00000000
        /*07fc*/ 	.short	0x0101
        /*07fe*/ 	.byte	0x0a
	.zero		1


	//   ....[38]....
        /*0800*/ 	.word	0x000072c0
        /*0804*/ 	.word	0x000000ff
        /*0808*/ 	.word	0x00022850
        /*080c*/ 	.short	0x010a
        /*080e*/ 	.byte	0x1a
	.zero		1


	//   ....[39]....
        /*0810*/ 	.word	0x00007300
        /*0814*/ 	.word	0x000000ff
        /*0818*/ 	.word	0x00022850
        /*081c*/ 	.short	0x010a
        /*081e*/ 	.byte	0x1a
	.zero		1


	//   ....[40]....
        /*0820*/ 	.word	0x00007600
        /*0824*/ 	.word	0x000000ff
        /*0828*/ 	.word	0x00000000
        /*082c*/ 	.short	0x0101
        /*082e*/ 	.byte	0x1a
	.zero		1


	//   ....[41]....
        /*0830*/ 	.word	0x000088b0
        /*0834*/ 	.word	0x000000ff
        /*0838*/ 	.word	0x00000000
        /*083c*/ 	.short	0x0101
        /*083e*/ 	.byte	0x04
	.zero		1


	//   ....[42]....
        /*0840*/ 	.word	0x0000b4a0
        /*0844*/ 	.word	0x000000ff
        /*0848*/ 	.word	0x00022840
        /*084c*/ 	.short	0x010a
        /*084e*/ 	.byte	0x2d
	.zero		1


	//   ....[43]....
        /*0850*/ 	.word	0x0000b9d0
        /*0854*/ 	.word	0x000000ff
        /*0858*/ 	.word	0x00022830
        /*085c*/ 	.short	0x0107
        /*085e*/ 	.byte	0x2d
	.zero		1


	//   ....[44]....
        /*0860*/ 	.word	0x0000ba40
        /*0864*/ 	.word	0x000000ff
        /*0868*/ 	.word	0x00022830
        /*086c*/ 	.short	0x0101
        /*086e*/ 	.byte	0x2d
	.zero		1


	//   ....[45]....
        /*0870*/ 	.word	0x0000c340
        /*0874*/ 	.word	0x000000ff
        /*0878*/ 	.word	0x00022800
        /*087c*/ 	.short	0x0107
        /*087e*/ 	.byte	0x2d
	.zero		1


	//   ....[46]....
        /*0880*/ 	.word	0x0000c380
        /*0884*/ 	.word	0x000000ff
        /*0888*/ 	.word	0x00022800
        /*088c*/ 	.short	0x0101
        /*088e*/ 	.byte	0x2d
	.zero		1


	//   ....[47]....
        /*0890*/ 	.word	0x0000c390
        /*0894*/ 	.word	0x000000ff
        /*0898*/ 	.word	0x00022820
        /*089c*/ 	.short	0x010a
        /*089e*/ 	.byte	0x2d
	.zero		1


	//   ....[48]....
        /*08a0*/ 	.word	0x0000c3e0
        /*08a4*/ 	.word	0x000000ff
        /*08a8*/ 	.word	0x00022860
        /*08ac*/ 	.short	0x010a
        /*08ae*/ 	.byte	0x2d
	.zero		1


	//   ....[49]....
        /*08b0*/ 	.word	0x0000cb10
        /*08b4*/ 	.word	0x000000ff
        /*08b8*/ 	.word	0x00022850
        /*08bc*/ 	.short	0x0107
        /*08be*/ 	.byte	0x2d
	.zero		1


	//   ....[50]....
        /*08c0*/ 	.word	0x0000cb90
        /*08c4*/ 	.word	0x000000ff
        /*08c8*/ 	.word	0x00022850
        /*08cc*/ 	.short	0x0101
        /*08ce*/ 	.byte	0x2d
	.zero		1


	//   ....[51]....
        /*08d0*/ 	.word	0x0000ce70
        /*08d4*/ 	.word	0x00000020
        /*08d8*/ 	.word	0x00022840
        /*08dc*/ 	.short	0x010a
        /*08de*/ 	.byte	0x3f
	.zero		1


	//   ....[52]....
        /*08e0*/ 	.word	0x0000d2a0
        /*08e4*/ 	.word	0x00000020
        /*08e8*/ 	.word	0x00022830
        /*08ec*/ 	.short	0x0107
        /*08ee*/ 	.byte	0x3f
	.zero		1


	//   ....[53]....
        /*08f0*/ 	.word	0x0000d350
        /*08f4*/ 	.word	0x00000020
        /*08f8*/ 	.word	0x00022830
        /*08fc*/ 	.short	0x0101
        /*08fe*/ 	.byte	0x3f
	.zero		1


	//   ....[54]....
        /*0900*/ 	.word	0x0000d380
        /*0904*/ 	.word	0x00000020
        /*0908*/ 	.word	0x00022860
        /*090c*/ 	.short	0x010a
        /*090e*/ 	.byte	0x3f
	.zero		1


	//   ....[55]....
        /*0910*/ 	.word	0x0000d8c0
        /*0914*/ 	.word	0x00000020
        /*0918*/ 	.word	0x00022850
        /*091c*/ 	.short	0x0107
        /*091e*/ 	.byte	0x3f
	.zero		1


	//   ....[56]....
        /*0920*/ 	.word	0x0000d990
        /*0924*/ 	.word	0x00000020
        /*0928*/ 	.word	0x00022850
        /*092c*/ 	.short	0x0101
        /*092e*/ 	.byte	0x3f
	.zero		1


	//   ....[57]....
        /*0930*/ 	.word	0x0000da70
        /*0934*/ 	.word	0x00000004
        /*0938*/ 	.word	0x00022820
        /*093c*/ 	.short	0x010a
        /*093e*/ 	.byte	0x3f
	.zero		1


	//   ....[58]....
        /*0940*/ 	.word	0x0000dbb0
        /*0944*/ 	.word	0x00000005
        /*0948*/ 	.word	0x00022840
        /*094c*/ 	.short	0x010a
        /*094e*/ 	.byte	0x3f
	.zero		1


	//   ....[59]....
        /*0950*/ 	.word	0x0000dc50
        /*0954*/ 	.word	0x00000015
        /*0958*/ 	.word	0x00022840
        /*095c*/ 	.short	0x010a
        /*095e*/ 	.byte	0x3f
	.zero		1


	//   ....[60]....
        /*0960*/ 	.word	0x0000dc90
        /*0964*/ 	.word	0x00000005
        /*0968*/ 	.word	0x00022860
        /*096c*/ 	.short	0x010a
        /*096e*/ 	.byte	0x3f
	.zero		1


	//   ....[61]....
        /*0970*/ 	.word	0x0000dcd0
        /*0974*/ 	.word	0x00000015
        /*0978*/ 	.word	0x00022860
        /*097c*/ 	.short	0x010a
        /*097e*/ 	.byte	0x3f
	.zero		1


	//   ....[62]....
        /*0980*/ 	.word	0x0000dd40
        /*0984*/ 	.word	0x00000005
        /*0988*/ 	.word	0x00022800
        /*098c*/ 	.short	0x010a
        /*098e*/ 	.byte	0x3f
	.zero		1


	//   ....[63]....
        /*0990*/ 	.word	0x0000dda0
        /*0994*/ 	.word	0x00000005
        /*0998*/ 	.word	0x00022830
        /*099c*/ 	.short	0x010a
        /*099e*/ 	.byte	0x3f
	.zero		1


	//   ....[64]....
        /*09a0*/ 	.word	0x0000de00
        /*09a4*/ 	.word	0x0000000b
        /*09a8*/ 	.word	0x00022850
        /*09ac*/ 	.short	0x010a
        /*09ae*/ 	.byte	0x3f
	.zero		1


	//   ....[65]....
        /*09b0*/ 	.word	0x0000de60
        /*09b4*/ 	.word	0x00000009
        /*09b8*/ 	.word	0x00022830
        /*09bc*/ 	.short	0x010a
        /*09be*/ 	.byte	0x3f
	.zero		1


	//   ....[66]....
        /*09c0*/ 	.word	0x0000dec0
        /*09c4*/ 	.word	0x0000000b
        /*09c8*/ 	.word	0x00022850
        /*09cc*/ 	.short	0x010a
        /*09ce*/ 	.byte	0x3f
	.zero		1


	//   ....[67]....
        /*09d0*/ 	.word	0x0000df20
        /*09d4*/ 	.word	0x00000009
        /*09d8*/ 	.word	0x00022830
        /*09dc*/ 	.short	0x010a
        /*09de*/ 	.byte	0x3f
	.zero		1


	//   ....[68]....
        /*09e0*/ 	.word	0x0000df80
        /*09e4*/ 	.word	0x00000007
        /*09e8*/ 	.word	0x00022850
        /*09ec*/ 	.short	0x010a
        /*09ee*/ 	.byte	0x3f
	.zero		1


	//   ....[69]....
        /*09f0*/ 	.word	0x0000e060
        /*09f4*/ 	.word	0x00000003
        /*09f8*/ 	.word	0x00022840
        /*09fc*/ 	.short	0x010a
        /*09fe*/ 	.byte	0x3f
	.zero		1


	//   ....[70]....
        /*0a00*/ 	.word	0x0000f0e0
        /*0a04*/ 	.word	0x00000003
        /*0a08*/ 	.word	0x00022820
        /*0a0c*/ 	.short	0x010a
        /*0a0e*/ 	.byte	0x3f
	.zero		1


	//   ....[71]....
        /*0a10*/ 	.word	0x0000f140
        /*0a14*/ 	.word	0x00000003
        /*0a18*/ 	.word	0x00022860
        /*0a1c*/ 	.short	0x010a
        /*0a1e*/ 	.byte	0x3f
	.zero		1


	//   ....[72]....
        /*0a20*/ 	.word	0x0000fb40
        /*0a24*/ 	.word	0x00000020
        /*0a28*/ 	.word	0x00022840
        /*0a2c*/ 	.short	0x010a
        /*0a2e*/ 	.byte	0x3f
	.zero		1


	//   ....[73]....
        /*0a30*/ 	.word	0x000101d0
        /*0a34*/ 	.word	0x00000020
        /*0a38*/ 	.word	0x00022860
        /*0a3c*/ 	.short	0x010a
        /*0a3e*/ 	.byte	0x3f
	.zero		1


	//   ....[74]....
        /*0a40*/ 	.word	0x000109a0
        /*0a44*/ 	.word	0x00000004
        /*0a48*/ 	.word	0x00022820
        /*0a4c*/ 	.short	0x010a
        /*0a4e*/ 	.byte	0x3f
	.zero		1


	//   ....[75]....
        /*0a50*/ 	.word	0x00010b10
        /*0a54*/ 	.word	0x00000005
        /*0a58*/ 	.word	0x00022840
        /*0a5c*/ 	.short	0x010a
        /*0a5e*/ 	.byte	0x3f
	.zero		1


	//   ....[76]....
        /*0a60*/ 	.word	0x00010b60
        /*0a64*/ 	.word	0x00000015
        /*0a68*/ 	.word	0x00022840
        /*0a6c*/ 	.short	0x010a
        /*0a6e*/ 	.byte	0x3f
	.zero		1


	//   ....[77]....
        /*0a70*/ 	.word	0x00010bb0
        /*0a74*/ 	.word	0x00000005
        /*0a78*/ 	.word	0x00022860
        /*0a7c*/ 	.short	0x010a
        /*0a7e*/ 	.byte	0x3f
	.zero		1


	//----- nvinfo : EIATTR_NUM_MBARRIERS
	.align		4
.L_1458:
        /*0a80*/ 	.byte	0x03, 0x38
        /*0a82*/ 	.short	0x0016


	//----- nvinfo : EIATTR_EXIT_INSTR_OFFSETS
	.align		4
        /*0a84*/ 	.byte	0x04, 0x1c
        /*0a86*/ 	.short	(.L_1460 - .L_1459)


	//   ....[0]....
.L_1459:
        /*0a88*/ 	.word	0x0000dd20


	//----- nvinfo : EIATTR_MAX_THREADS
	.align		4
.L_1460:
        /*0a8c*/ 	.byte	0x04, 0x05
        /*0a8e*/ 	.short	(.L_1462 - .L_1461)
.L_1461:
        /*0a90*/ 	.word	0x00000180
        /*0a94*/ 	.word	0x00000001
        /*0a98*/ 	.word	0x00000001


	//----- nvinfo : EIATTR_CRS_STACK_SIZE
	.align		4
.L_1462:
        /*0a9c*/ 	.byte	0x04, 0x1e
        /*0a9e*/ 	.short	(.L_1464 - .L_1463)
.L_1463:
        /*0aa0*/ 	.word	0x00000000


	//----- nvinfo : EIATTR_CBANK_PARAM_SIZE
	.align		4
.L_1464:
        /*0aa4*/ 	.byte	0x03, 0x19
        /*0aa6*/ 	.short	0x0a70


	//----- nvinfo : EIATTR_PARAM_CBANK
	.align		4
        /*0aa8*/ 	.byte	0x04, 0x0a
        /*0aaa*/ 	.short	(.L_1466 - .L_1465)
	.align		4
.L_1465:
        /*0aac*/ 	.word	index@(.nv.constant0._ZN7cutlass13device_kernelIN5flash11enable_sm90INS1_16FlashAttnFwdSm90INS1_25CollectiveMainloopFwdSm90ILi2EN4cute5tupleIJNS5_1CILi1EEES8_S8_EEENS6_IJNS7_ILi128EEENS7_ILi96EEENS7_ILi64EEEEEELi256ENS_10bfloat16_tEfNS_4arch4Sm90ELb1ELb0ELb0ELb0ELb1ELb0ELb0ELb1ELb0ELb1ELb1ELb0EEENS1_21CollectiveEpilogueFwdINS6_IJSA_NS7_ILi256EEESB_EEES9_SE_SG_Li256ELb0ELb1ELb1ELb0EEENS1_19SingleTileSchedulerILb0ELb1ELb1ELi128EEEEEEEEEvNT_6ParamsE)
        /*0ab0*/ 	.short	0x0210
        /*0ab2*/ 	.short	0x0a70


	//----- nvinfo : EIATTR_SW_WAR
	.align		4
.L_1466:
        /*0ab4*/ 	.byte	0x04, 0x36
        /*0ab6*/ 	.short	(.L_1468 - .L_1467)
.L_1467:
        /*0ab8*/ 	.word	0x00000008
.L_1468:


//--------------------- .nv.info._ZN7cutlass13device_kernelIN5flash11enable_sm90INS1_16FlashAttnFwdSm90INS1_25CollectiveMainloopFwdSm90ILi2EN4cute5tupleIJNS5_1CILi1EEES8_S8_EEENS6_IJNS7_ILi128EEENS7_ILi96EEENS7_ILi64EEEEEELi256ENS_10bfloat16_tEfNS_4arch4Sm90ELb1ELb0ELb0ELb0ELb1ELb0ELb1ELb1ELb0ELb1ELb1ELb0EEENS1_21CollectiveEpilogueFwdINS6_IJSA_NS7_ILi256EEESB_EEES9_SE_SG_Li256ELb0ELb1ELb1ELb0EEENS1_19SingleTileSchedulerILb0ELb1ELb1ELi128EEEEEEEEEvNT_6ParamsE --------------------------
	.section	.nv.info._ZN7cutlass13device_kernelIN5flash11enable_sm90INS1_16FlashAttnFwdSm90INS1_25CollectiveMainloopFwdSm90ILi2EN4cute5tupleIJNS5_1CILi1EEES8_S8_EEENS6_IJNS7_ILi128EEENS7_ILi96EEENS7_ILi64EEEEEELi256ENS_10bfloat16_tEfNS_4arch4Sm90ELb1ELb0ELb0ELb0ELb1ELb0ELb1ELb1ELb0ELb1ELb1ELb0EEENS1_21CollectiveEpilogueFwdINS6_IJSA_NS7_ILi256EEESB_EEES9_SE_SG_Li256ELb0ELb1ELb1ELb0EEENS1_19SingleTileSchedulerILb0ELb1ELb1ELi128EEEEEEEEEvNT_6ParamsE,"",@"SHT_CUDA_INFO"
	.sectionflags	@""
	.align	4


	//----- nvinfo : EIATTR_CUDA_API_VERSION
	.align		4
        /*0000*/ 	.byte	0x04, 0x37
        /*0002*/ 	.short	(.L_1470 - .L_1469)
.L_1469:
        /*0004*/ 	.word	0x00000082


	//----- nvinfo : EIATTR_KPARAM_INFO
	.align		4
.L_1470:
        /*0008*/ 	.byte	0x04, 0x17
        /*000a*/ 	.short	(.L_1472 - .L_1471)
.L_1471:
        /*000c*/ 	.word	0x00000000
        /*0010*/ 	.short	0x0000
        /*0012*/ 	.short	0x0070
        /*0014*/ 	.byte	0x00, 0xf0, 0x01, 0x2c


	//----- nvinfo : EIATTR_SPARSE_MMA_MASK
	.align		4
.L_1472:
        /*0018*/ 	.byte	0x03, 0x50
        /*001a*/ 	.short	0x0000


	//----- nvinfo : EIATTR_MAXREG_COUNT
	.align		4
        /*001c*/ 	.byte	0x03, 0x1b
        /*001e*/ 	.short	0x00a8


	//----- nvinfo : EIATTR_NUM_BARRIERS
	.align		4
        /*0020*/ 	.byte	0x02, 0x4c
        /*0022*/ 	.byte	0x10
	.zero		1


	//----- nvinfo : EIATTR_EXTERNS
	.align		4
        /*0024*/ 	.byte	0x04, 0x0f
        /*0026*/ 	.short	(.L_1474 - .L_1473)


	//   ....[0]....
	.align		4
.L_1473:
        /*0028*/ 	.word	index@(__assertfail)


	//----- nvinfo : EIATTR_ANNOTATIONS
	.align		4
.L_1474:
        /*002c*/ 	.byte	0x04, 0x55
        /*002e*/ 	.short	(.L_1476 - .L_1475)


	//   ....[0]....
.L_1475:
        /*0030*/ 	.word	0x00000001
        /*0034*/ 	.byte	0xd0, 0x08, 0x00, 0x00, 0x01, 0x00, 0x00, 0x00, 0x40, 0x0a, 0x00, 0x00, 0x01, 0x00, 0x00, 0x00
        /*0044*/ 	.byte	0x80, 0x16, 0x00, 0x00, 0x01, 0x00, 0x00, 0x00, 0xb0, 0x9a, 0x00, 0x00, 0x01, 0x00, 0x00, 0x00
        /*0054*/ 	.byte	0xc0, 0xbc, 0x00, 0x00, 0x01, 0x00, 0x00, 0x00, 0xb0, 0xce, 0x00, 0x00, 0x01, 0x00, 0x00, 0x00
        /*0064*/ 	.byte	0xa0, 0x03, 0x01, 0x00


	//----- nvinfo : EIATTR_MERCURY_ISA_VERSION
	.align		4
.L_1476:
        /*0068*/ 	.byte	0x03, 0x5f
        /*006a*/ 	.short	0x0101


	//----- nvinfo : EIATTR_INT_WARP_WIDE_INSTR_OFFSETS
	.align		4
        /*006c*/ 	.byte	0x04, 0x31
        /*006e*/ 	.short	(.L_1478 - .L_1477)


	//   ....[0]....
.L_1477:
        /*0070*/ 	.word	0x000000c0


	//   ....[1]....
        /*0074*/ 	.word	0x000000d0


	//   ....[2]....
        /*0078*/ 	.word	0x000000e0


	//   ....[3]....
        /*007c*/ 	.word	0x00000180


	//----- nvinfo : EIATTR_COOP_GROUP_MASK_REGIDS
	.align		4
.L_1478:
        /*0080*/ 	.byte	0x04, 0x29
        /*0082*/ 	.short	(.L_1480 - .L_1479)


	//   ....[0]....
.L_1479:
        /*0084*/ 	.word	0xffffffff


	//   ....[1]....
        /*0088*/ 	.word	0xffffffff


	//   ....[2]....
        /*008c*/ 	.word	0xffffffff


	//   ....[3]....
        /*0090*/ 	.word	0xffffffff


	//   ....[4]....
        /*0094*/ 	.word	0xffffffff


	//   ....[5]....
        /*0098*/ 	.word	0xffffffff


	//   ....[6]....
        /*009c*/ 	.word	0xffffffff


	//   ....[7]....
        /*00a0*/ 	.word	0xffffffff


	//   ....[8]....
        /*00a4*/ 	.word	0xffffffff


	//   ....[9]....
        /*00a8*/ 	.word	0xffffffff


	//   ....[10]....
        /*00ac*/ 	.word	0xffffffff


	//   ....[11]....
        /*00b0*/ 	.word	0xffffffff


	//   ....[12]....
        /*00b4*/ 	.word	0xffffffff


	//   ....[13]....
        /*00b8*/ 	.word	0xffffffff


	//   ....[14]....
        /*00bc*/ 	.word	0xffffffff


	//   ....[15]....
        /*00c0*/ 	.word	0xffffffff


	//   ....[16]....
        /*00c4*/ 	.word	0xffffffff


	//   ....[17]....
        /*00c8*/ 	.word	0xffffffff


	//   ....[18]....
        /*00cc*/ 	.word	0xffffffff


	//   ....[19]....
        /*00d0*/ 	.word	0xffffffff


	//   ....[20]....
        /*00d4*/ 	.word	0xffffffff


	//   ....[21]....
        /*00d8*/ 	.word	0xffffffff


	//   ....[22]....
        /*00dc*/ 	.word	0xffffffff


	//   ....[23]....
        /*00e0*/ 	.word	0xffffffff


	//   ....[24]....
        /*00e4*/ 	.word	0xffffffff


	//   ....[25]....
        /*00e8*/ 	.word	0xffffffff


	//   ....[26]....
        /*00ec*/ 	.word	0xffffffff


	//   ....[27]....
        /*00f0*/ 	.word	0xffffffff


	//   ....[28]....
        /*00f4*/ 	.word	0xffffffff


	//   ....[29]....
        /*00f8*/ 	.word	0xffffffff


	//   ....[30]....
        /*00fc*/ 	.word	0xffffffff


	//   ....[31]....
        /*0100*/ 	.word	0xffffffff


	//   ....[32]....
        /*0104*/ 	.word	0xffffffff


	//   ....[33]....
        /*0108*/ 	.word	0xffffffff


	//   ....[34]....
        /*010c*/ 	.word	0xffffffff


	//   ....[35]....
        /*0110*/ 	.word	0xffffffff


	//   ....[36]....
        /*0114*/ 	.word	0xffffffff


	//   ....[37]....
        /*0118*/ 	.word	0xffffffff


	//   ....[38]....
        /*011c*/ 	.word	0xffffffff


	//   ....[39]....
        /*0120*/ 	.word	0xffffffff


	//   ....[40]....
        /*0124*/ 	.word	0xffffffff


	//   ....[41]....
        /*0128*/ 	.word	0xffffffff


	//   ....[42]....
        /*012c*/ 	.word	0xffffffff


	//   ....[43]....
        /*0130*/ 	.word	0xffffffff


	//   ....[44]....
        /*0134*/ 	.word	0xffffffff


	//   ....[45]....
        /*0138*/ 	.word	0xffffffff


	//   ....[46]....
        /*013c*/ 	.word	0xffffffff


	//   ....[47]....
        /*0140*/ 	.word	0xffffffff


	//   ....[48]....
        /*0144*/ 	.word	0xffffffff


	//   ....[49]....
        /*0148*/ 	.word	0xffffffff


	//   ....[50]....
        /*014c*/ 	.word	0xffffffff


	//   ....[51]....
        /*0150*/ 	.word	0xffffffff


	//   ....[52]....
        /*0154*/ 	.word	0xffffffff


	//   ....[53]....
        /*0158*/ 	.word	0xffffffff


	//   ....[54]....
        /*015c*/ 	.word	0xffffffff


	//   ....[55]....
        /*0160*/ 	.word	0xffffffff


	//   ....[56]....
        /*0164*/ 	.word	0xffffffff


	//   ....[57]....
        /*0168*/ 	.word	0xffffffff


	//   ....[58]....
        /*016c*/ 	.word	0xffffffff


	//   ....[59]....
        /*0170*/ 	.word	0xffffffff


	//   ....[60]....
        /*0174*/ 	.word	0xffffffff


	//   ....[61]....
        /*0178*/ 	.word	0xffffffff


	//   ....[62]....
        /*017c*/ 	.word	0xffffffff


	//   ....[63]....
        /*0180*/ 	.word	0xffffffff


	//   ....[64]....
        /*0184*/ 	.word	0xffffffff


	//   ....[65]....
        /*0188*/ 	.word	0xffffffff


	//   ....[66]....
        /*018c*/ 	.word	0xffffffff


	//   ....[67]....
        /*0190*/ 	.word	0xffffffff


	//   ....[68]....
        /*0194*/ 	.word	0xffffffff


	//   ....[69]....
        /*0198*/ 	.word	0xffffffff


	//   ....[70]....
        /*019c*/ 	.word	0xffffffff


	//   ....[71]....
        /*01a0*/ 	.word	0xffffffff


	//   ....[72]....
        /*01a4*/ 	.word	0xffffffff


	//   ....[73]....
        /*01a8*/ 	.word	0xffffffff


	//   ....[74]....
        /*01ac*/ 	.word	0xffffffff


	//   ....[75]....
        /*01b0*/ 	.word	0xffffffff


	//   ....[76]....
        /*01b4*/ 	.word	0xffffffff


	//   ....[77]....
        /*01b8*/ 	.word	0xffffffff


	//   ....[78]....
        /*01bc*/ 	.word	0xffffffff


	//   ....[79]....
        /*01c0*/ 	.word	0xffffffff


	//   ....[80]....
        /*01c4*/ 	.word	0xffffffff


	//   ....[81]....
        /*01c8*/ 	.word	0xffffffff


	//   ....[82]....
        /*01cc*/ 	.word	0xffffffff


	//   ....[83]....
        /*01d0*/ 	.word	0xffffffff


	//   ....[84]....
        /*01d4*/ 	.word	0xffffffff


	//   ....[85]....
        /*01d8*/ 	.word	0xffffffff


	//   ....[86]....
        /*01dc*/ 	.word	0xffffffff


	//   ....[87]....
        /*01e0*/ 	.word	0xffffffff


	//   ....[88]....
        /*01e4*/ 	.word	0xffffffff


	//   ....[89]....
        /*01e8*/ 	.word	0xffffffff


	//   ....[90]....
        /*01ec*/ 	.word	0xffffffff


	//   ....[91]....
        /*01f0*/ 	.word	0xffffffff


	//   ....[92]....
        /*01f4*/ 	.word	0xffffffff


	//   ....[93]....
        /*01f8*/ 	.word	0xffffffff


	//   ....[94]....
        /*01fc*/ 	.word	0xffffffff


	//   ....[95]....
        /*0200*/ 	.word	0xffffffff


	//   ....[96]....
        /*0204*/ 	.word	0xffffffff


	//   ....[97]....
        /*0208*/ 	.word	0xffffffff


	//   ....[98]....
        /*020c*/ 	.word	0xffffffff


	//   ....[99]....
        /*0210*/ 	.word	0xffffffff


	//   ....[100]....
        /*0214*/ 	.word	0xffffffff


	//   ....[101]....
        /*0218*/ 	.word	0xffffffff


	//   ....[102]....
        /*021c*/ 	.word	0xffffffff


	//   ....[103]....
        /*0220*/ 	.word	0xffffffff


	//   ....[104]....
        /*0224*/ 	.word	0xffffffff


	//   ....[105]....
        /*0228*/ 	.word	0xffffffff


	//   ....[106]....
        /*022c*/ 	.word	0xffffffff


	//   ....[107]....
        /*0230*/ 	.word	0xffffffff


	//   ....[108]....
        /*0234*/ 	.word	0xffffffff


	//   ....[109]....
        /*0238*/ 	.word	0xffffffff


	//   ....[110]....
        /*023c*/ 	.word	0xffffffff


	//   ....[111]....
        /*0240*/ 	.word	0xffffffff


	//   ....[112]....
        /*0244*/ 	.word	0xffffffff


	//   ....[113]....
        /*0248*/ 	.word	0xffffffff


	//   ....[114]....
        /*024c*/ 	.word	0xffffffff


	//   ....[115]....
        /*0250*/ 	.word	0xffffffff


	//   ....[116]....
        /*0254*/ 	.word	0xffffffff


	//   ....[117]....
        /*0258*/ 	.word	0x0500000f


	//   ....[118]....
        /*025c*/ 	.word	0x0500000f


	//   ....[119]....
        /*0260*/ 	.word	0x0500000f


	//   ....[120]....
        /*0264*/ 	.word	0x0500000f


	//   ....[121]....
        /*0268*/ 	.word	0x0500000f


	//   ....[122]....
        /*026c*/ 	.word	0x0500000f


	//   ....[123]....
        /*0270*/ 	.word	0x0500000f


	//   ....[124]....
        /*0274*/ 	.word	0x0500000f


	//   ....[125]....
        /*0278*/ 	.word	0x0500000f


	//   ....[126]....
        /*027c*/ 	.word	0x0500000f


	//   ....[127]....
        /*0280*/ 	.word	0x0500000f


	//   ....[128]....
        /*0284*/ 	.word	0x0500000f


	//   ....[129]....
        /*0288*/ 	.word	0x0500000f


	//   ....[130]....
        /*028c*/ 	.word	0x0500000f


	//   ....[131]....
        /*0290*/ 	.word	0x0500000f


	//   ....[132]....
        /*0294*/ 	.word	0x0500000f


	//   ....[133]....
        /*0298*/ 	.word	0x0500000f


	//   ....[134]....
        /*029c*/ 	.word	0x0500000f


	//   ....[135]....
        /*02a0*/ 	.word	0x0500000f


	//   ....[136]....
        /*02a4*/ 	.word	0x0500000f


	//   ....[137]....
        /*02a8*/ 	.word	0x0500000f


	//   ....[138]....
        /*02ac*/ 	.word	0x0500000f


	//   ....[139]....
        /*02b0*/ 	.word	0x0500000f


	//   ....[140]....
        /*02b4*/ 	.word	0x0500000f


	//   ....[141]....
        /*02b8*/ 	.word	0x0500000f


	//   ....[142]....
        /*02bc*/ 	.word	0x0500000f


	//   ....[143]....
        /*02c0*/ 	.word	0x0500000f


	//   ....[144]....
        /*02c4*/ 	.word	0x0500000f


	//   ....[145]....
        /*02c8*/ 	.word	0x0500000f


	//   ....[146]....
        /*02cc*/ 	.word	0x0500000f


	//   ....[147]....
        /*02d0*/ 	.word	0x0500000f


	//   ....[148]....
        /*02d4*/ 	.word	0x0500000f


	//   ....[149]....
        /*02d8*/ 	.word	0x0500000f


	//   ....[150]....
        /*02dc*/ 	.word	0x0500000f


	//   ....[151]....
        /*02e0*/ 	.word	0x0500000f


	//   ....[152]....
        /*02e4*/ 	.word	0x0500000f


	//   ....[153]....
        /*02e8*/ 	.word	0x0500000f


	//   ....[154]....
        /*02ec*/ 	.word	0x0500000f


	//   ....[155]....
        /*02f0*/ 	.word	0x0500000f


	//   ....[156]....
        /*02f4*/ 	.word	0x0500000f


	//   ....[157]....
        /*02f8*/ 	.word	0x0500000f


	//   ....[158]....
        /*02fc*/ 	.word	0x0500000f


	//   ....[159]....
        /*0300*/ 	.word	0x0500000f


	//   ....[160]....
        /*0304*/ 	.word	0x0500000f


	//   ....[161]....
        /*0308*/ 	.word	0x0500000f


	//   ....[162]....
        /*030c*/ 	.word	0x0500000f


	//   ....[163]....
        /*0310*/ 	.word	0x0500000f


	//   ....[164]....
        /*0314*/ 	.word	0x0500000f


	//   ....[165]....
        /*0318*/ 	.word	0x0500000f


	//   ....[166]....
        /*031c*/ 	.word	0x0500000f


	//   ....[167]....
        /*0320*/ 	.word	0x0500000f


	//   ....[168]....
        /*0324*/ 	.word	0x0500000f


	//   ....[169]....
        /*0328*/ 	.word	0x0500000f


	//   ....[170]....
        /*032c*/ 	.word	0x0500000f


	//   ....[171]....
        /*0330*/ 	.word	0x0500000f


	//   ....[172]....
        /*0334*/ 	.word	0x0500000f


	//   ....[173]....
        /*0338*/ 	.word	0x0500000f


	//   ....[174]....
        /*033c*/ 	.word	0x0500000f


	//   ....[175]....
        /*0340*/ 	.word	0x0500000f


	//   ....[176]....
        /*0344*/ 	.word	0x0500000f


	//   ....[177]....
        /*0348*/ 	.word	0x0500000f


	//   ....[178]....
        /*034c*/ 	.word	0x0500000f


	//   ....[179]....
        /*0350*/ 	.word	0x0500000f


	//   ....[180]....
        /*0354*/ 	.word	0x0500000f


	//   ....[181]....
        /*0358*/ 	.word	0x0500000f


	//   ....[182]....
        /*035c*/ 	.word	0x0500000f


	//   ....[183]....
        /*0360*/ 	.word	0x0500000f


	//   ....[184]....
        /*0364*/ 	.word	0x0500000f


	//   ....[185]....
        /*0368*/ 	.word	0x0500000f


	//   ....[186]....
        /*036c*/ 	.word	0x0500000f


	//   ....[187]....
        /*0370*/ 	.word	0x0500000f


	//   ....[188]....
        /*0374*/ 	.word	0x0500000f


	//   ....[189]....
        /*0378*/ 	.word	0x0500000f


	//   ....[190]....
        /*037c*/ 	.word	0x0500000f


	//   ....[191]....
        /*0380*/ 	.word	0x0500000f


	//   ....[192]....
        /*0384*/ 	.word	0x0500000f


	//   ....[193]....
        /*0388*/ 	.word	0x0500000f


	//   ....[194]....
        /*038c*/ 	.word	0x0500000f


	//   ....[195]....
        /*0390*/ 	.word	0x0500000f


	//   ....[196]....
        /*0394*/ 	.word	0x0500000f


	//   ....[197]....
        /*0398*/ 	.word	0x0500000f


	//   ....[198]....
        /*039c*/ 	.word	0x0500000f


	//----- nvinfo : EIATTR_COOP_GROUP_INSTR_OFFSETS
	.align		4
.L_1480:
        /*03a0*/ 	.byte	0x04, 0x28
        /*03a2*/ 	.short	(.L_1482 - .L_1481)


	//   ....[0]....
.L_1481:
        /*03a4*/ 	.word	0x00000080


	//   ....[1]....
        /*03a8*/ 	.word	0x00000090


	//   ....[2]....
        /*03ac*/ 	.word	0x000002f0


	//   ....[3]....
        /*03b0*/ 	.word	0x00000450


	//   ....[4]....
        /*03b4*/ 	.word	0x00000570


	//   ....[5]....
        /*03b8*/ 	.word	0x000006d0


	//   ....[6]....
        /*03bc*/ 	.word	0x000013e0


	//   ....[7]....
        /*03c0*/ 	.word	0x000027f0


	//   ....[8]....
        /*03c4*/ 	.word	0x00002810


	//   ....[9]....
        /*03c8*/ 	.word	0x00003180


	//   ....[10]....
        /*03cc*/ 	.word	0x000031a0


	//   ....[11]....
        /*03d0*/ 	.word	0x000031c0


	//   ....[12]....
        /*03d4*/ 	.word	0x000031e0


	//   ....[13]....
        /*03d8*/ 	.word	0x00004d40


	//   ....[14]....
        /*03dc*/ 	.word	0x00004d60


	//   ....[15]....
        /*03e0*/ 	.word	0x00005700


	//   ....[16]....
        /*03e4*/ 	.word	0x00005710


	//   ....[17]....
        /*03e8*/ 	.word	0x00005740


	//   ....[18]....
        /*03ec*/ 	.word	0x00005750


	//   ....[19]....
        /*03f0*/ 	.word	0x00007a30


	//   ....[20]....
        /*03f4*/ 	.word	0x00007a90


	//   ....[21]....
        /*03f8*/ 	.word	0x00007ab0


	//   ....[22]....
        /*03fc*/ 	.word	0x00007ad0


	//   ....[23]....
        /*0400*/ 	.word	0x000090a0


	//   ....[24]....
        /*0404*/ 	.word	0x000090c0


	//   ....[25]....
        /*0408*/ 	.word	0x00009110


	//   ....[26]....
        /*040c*/ 	.word	0x00009120


	//   ....[27]....
        /*0410*/ 	.word	0x0000a240


	//   ....[28]....
        /*0414*/ 	.word	0x0000a2a0


	//   ....[29]....
        /*0418*/ 	.word	0x0000a2e0


	//   ....[30]....
        /*041c*/ 	.word	0x0000a310


	//   ....[31]....
        /*0420*/ 	.word	0x0000a340


	//   ....[32]....
        /*0424*/ 	.word	0x0000a360


	//   ....[33]....
        /*0428*/ 	.word	0x0000afd0


	//   ....[34]....
        /*042c*/ 	.word	0x0000afe0


	//   ....[35]....
        /*0430*/ 	.word	0x0000c020


	//   ....[36]....
        /*0434*/ 	.word	0x0000d260


	//   ....[37]....
        /*0438*/ 	.word	0x0000d280


	//   ....[38]....
        /*043c*/ 	.word	0x0000d2a0


	//   ....[39]....
        /*0440*/ 	.word	0x0000d2c0


	//   ....[40]....
        /*0444*/ 	.word	0x0000d310


	//   ....[41]....
        /*0448*/ 	.word	0x0000d330


	//   ....[42]....
        /*044c*/ 	.word	0x0000d380


	//   ....[43]....
        /*0450*/ 	.word	0x0000d3a0


	//   ....[44]....
        /*0454*/ 	.word	0x0000d3f0


	//   ....[45]....
        /*0458*/ 	.word	0x0000d410


	//   ....[46]....
        /*045c*/ 	.word	0x0000d460


	//   ....[47]....
        /*0460*/ 	.word	0x0000d480


	//   ....[48]....
        /*0464*/ 	.word	0x0000da00


	//   ....[49]....
        /*0468*/ 	.word	0x0000da50


	//   ....[50]....
        /*046c*/ 	.word	0x0000da70


	//   ....[51]....
        /*0470*/ 	.word	0x0000dae0


	//   ....[52]....
        /*0474*/ 	.word	0x0000db10


	//   ....[53]....
        /*0478*/ 	.word	0x0000db30


	//   ....[54]....
        /*047c*/ 	.word	0x0000db60


	//   ....[55]....
        /*0480*/ 	.word	0x0000dbf0


	//   ....[56]....
        /*0484*/ 	.word	0x0000dc40


	//   ....[57]....
        /*0488*/ 	.word	0x0000dc70


	//   ....[58]....
        /*048c*/ 	.word	0x0000dcf0


	//   ....[59]....
        /*0490*/ 	.word	0x0000dd60


	//   ....[60]....
        /*0494*/ 	.word	0x0000dd90


	//   ....[61]....
        /*0498*/ 	.word	0x0000de20


	//   ....[62]....
        /*049c*/ 	.word	0x0000de60


	//   ....[63]....
        /*04a0*/ 	.word	0x0000df60


	//   ....[64]....
        /*04a4*/ 	.word	0x0000e490


	//   ....[65]....
        /*04a8*/ 	.word	0x0000e4c0


	//   ....[66]....
        /*04ac*/ 	.word	0x0000e540


	//   ....[67]....
        /*04b0*/ 	.word	0x0000e5a0


	//   ....[68]....
        /*04b4*/ 	.word	0x0000e5d0


	//   ....[69]....
        /*04b8*/ 	.word	0x0000e610


	//   ....[70]....
        /*04bc*/ 	.word	0x0000e6c0


	//   ....[71]....
        /*04c0*/ 	.word	0x0000e6e0


	//   ....[72]....
        /*04c4*/ 	.word	0x0000e790


	//   ....[73]....
        /*04c8*/ 	.word	0x0000e7c0


	//   ....[74]....
        /*04cc*/ 	.word	0x0000e860


	//   ....[75]....
        /*04d0*/ 	.word	0x0000e880


	//   ....[76]....
        /*04d4*/ 	.word	0x0000e920


	//   ....[77]....
        /*04d8*/ 	.word	0x0000e950


	//   ....[78]....
        /*04dc*/ 	.word	0x0000e9e0


	//   ....[79]....
        /*04e0*/ 	.word	0x0000ea30


	//   ....[80]....
        /*04e4*/ 	.word	0x0000edf0


	//   ....[81]....
        /*04e8*/ 	.word	0x0000ee20


	//   ....[82]....
        /*04ec*/ 	.word	0x0000ee40


	//   ....[83]....
        /*04f0*/ 	.word	0x0000ee50


	//   ....[84]....
        /*04f4*/ 	.word	0x0000ee70


	//   ....[85]....
        /*04f8*/ 	.word	0x0000eec0


	//   ....[86]....
        /*04fc*/ 	.word	0x0000ef50


	//   ....[87]....
        /*0500*/ 	.word	0x0000ef90


	//   ....[88]....
        /*0504*/ 	.word	0x0000f040


	//   ....[89]....
        /*0508*/ 	.word	0x0000f070


	//   ....[90]....
        /*050c*/ 	.word	0x0000f080


	//   ....[91]....
        /*0510*/ 	.word	0x0000f110


	//   ....[92]....
        /*0514*/ 	.word	0x0000f8b0


	//   ....[93]....
        /*0518*/ 	.word	0x0000f8d0


	//   ....[94]....
        /*051c*/ 	.word	0x0000f8e0


	//   ....[95]....
        /*0520*/ 	.word	0x0000f8f0


	//   ....[96]....
        /*0524*/ 	.word	0x0000f910


	//   ....[97]....
        /*0528*/ 	.word	0x0000f930


	//   ....[98]....
        /*052c*/ 	.word	0x0000f960


	//   ....[99]....
        /*0530*/ 	.word	0x0000f9a0


	//   ....[100]....
        /*0534*/ 	.word	0x0000f9c0


	//   ....[101]....
        /*0538*/ 	.word	0x0000f9f0


	//   ....[102]....
        /*053c*/ 	.word	0x0000fa10


	//   ....[103]....
        /*0540*/ 	.word	0x0000fa40


	//   ....[104]....
        /*0544*/ 	.word	0x0000fda0


	//   ....[105]....
        /*0548*/ 	.word	0x0000fdc0


	//   ....[106]....
        /*054c*/ 	.word	0x0000fdd0


	//   ....[107]....
        /*0550*/ 	.word	0x0000fde0


	//   ....[108]....
        /*0554*/ 	.word	0x0000fdf0


	//   ....[109]....
        /*0558*/ 	.word	0x0000fe10


	//   ....[110]....
        /*055c*/ 	.word	0x0000fe80


	//   ....[111]....
        /*0560*/ 	.word	0x0000fea0


	//   ....[112]....
        /*0564*/ 	.word	0x0000ff00


	//   ....[113]....
        /*0568*/ 	.word	0x0000ff10


	//   ....[114]....
        /*056c*/ 	.word	0x0000ff80


	//   ....[115]....
        /*0570*/ 	.word	0x00010000


	//   ....[116]....
        /*0574*/ 	.word	0x00010330


	//   ....[117]....
        /*0578*/ 	.word	0x00010910


	//   ....[118]....
        /*057c*/ 	.word	0x00010a00


	//   ....[119]....
        /*0580*/ 	.word	0x00010aa0


	//   ....[120]....
        /*0584*/ 	.word	0x00010b00


	//   ....[121]....
        /*0588*/ 	.word	0x00010bc0


	//   ....[122]....
        /*058c*/ 	.word	0x00010c20


	//   ....[123]....
        /*0590*/ 	.word	0x00010ce0


	//   ....[124]....
        /*0594*/ 	.word	0x00010d40


	//   ....[125]....
        /*0598*/ 	.word	0x00010e00


	//   ....[126]....
        /*059c*/ 	.word	0x00010e60


	//   ....[127]....
        /*05a0*/ 	.word	0x00010f20


	//   ....[128]....
        /*05a4*/ 	.word	0x00010f80


	//   ....[129]....
        /*05a8*/ 	.word	0x00011020


	//   ....[130]....
        /*05ac*/ 	.word	0x000110c0


	//   ....[131]....
        /*05b0*/ 	.word	0x00011130


	//   ....[132]....
        /*05b4*/ 	.word	0x000111e0


	//   ....[133]....
        /*05b8*/ 	.word	0x000112c0


	//   ....[134]....
        /*05bc*/ 	.word	0x00011410


	//   ....[135]....
        /*05c0*/ 	.word	0x00011470


	//   ....[136]....
        /*05c4*/ 	.word	0x00011580


	//   ....[137]....
        /*05c8*/ 	.word	0x000115e0


	//   ....[138]....
        /*05cc*/ 	.word	0x00011730


	//   ....[139]....
        /*05d0*/ 	.word	0x00011790


	//   ....[140]....
        /*05d4*/ 	.word	0x000117f0


	//   ....[141]....
        /*05d8*/ 	.word	0x000118e0


	//   ....[142]....
        /*05dc*/ 	.word	0x00011a10


	//   ....[143]....
        /*05e0*/ 	.word	0x00011a80


	//   ....[144]....
        /*05e4*/ 	.word	0x00011b10


	//   ....[145]....
        /*05e8*/ 	.word	0x00011ba0


	//   ....[146]....
        /*05ec*/ 	.word	0x00011c30


	//   ....[147]....
        /*05f0*/ 	.word	0x00011cd0


	//   ....[148]....
        /*05f4*/ 	.word	0x00011d60


	//   ....[149]....
        /*05f8*/ 	.word	0x00011e30


	//   ....[150]....
        /*05fc*/ 	.word	0x00011f60


	//   ....[151]....
        /*0600*/ 	.word	0x00011fb0


	//   ....[152]....
        /*0604*/ 	.word	0x00012020


	//   ....[153]....
        /*0608*/ 	.word	0x00012110


	//   ....[154]....
        /*060c*/ 	.word	0x00012240


	//   ....[155]....
        /*0610*/ 	.word	0x00012290


	//   ....[156]....
        /*0614*/ 	.word	0x00012300


	//   ....[157]....
        /*0618*/ 	.word	0x000123f0


	//   ....[158]....
        /*061c*/ 	.word	0x00012520


	//   ....[159]....
        /*0620*/ 	.word	0x00012570


	//   ....[160]....
        /*0624*/ 	.word	0x000125f0


	//   ....[161]....
        /*0628*/ 	.word	0x000126c0


	//   ....[162]....
        /*062c*/ 	.word	0x00012810


	//   ....[163]....
        /*0630*/ 	.word	0x000128f0


	//   ....[164]....
        /*0634*/ 	.word	0x00012950


	//   ....[165]....
        /*0638*/ 	.word	0x00012a30


	//   ....[166]....
        /*063c*/ 	.word	0x00012b10


	//   ....[167]....
        /*0640*/ 	.word	0x00012bd0


	//   ....[168]....
        /*0644*/ 	.word	0x00012cb0


	//   ....[169]....
        /*0648*/ 	.word	0x00012d70


	//   ....[170]....
        /*064c*/ 	.word	0x00012e50


	//   ....[171]....
        /*0650*/ 	.word	0x00012f10


	//   ....[172]....
        /*0654*/ 	.word	0x00012ff0


	//   ....[173]....
        /*0658*/ 	.word	0x000130b0


	//   ....[174]....
        /*065c*/ 	.word	0x00013210


	//   ....[175]....
        /*0660*/ 	.word	0x000132b0


	//   ....[176]....
        /*0664*/ 	.word	0x00013310


	//   ....[177]....
        /*0668*/ 	.word	0x000133b0


	//   ....[178]....
        /*066c*/ 	.word	0x00013410


	//   ....[179]....
        /*0670*/ 	.word	0x000134b0


	//   ....[180]....
        /*0674*/ 	.word	0x00013510


	//   ....[181]....
        /*0678*/ 	.word	0x000135b0


	//   ....[182]....
        /*067c*/ 	.word	0x00013610


	//   ....[183]....
        /*0680*/ 	.word	0x000136b0


	//   ....[184]....
        /*0684*/ 	.word	0x00013710


	//   ....[185]....
        /*0688*/ 	.word	0x000137b0


	//   ....[186]....
        /*068c*/ 	.word	0x00013890


	//   ....[187]....
        /*0690*/ 	.word	0x00013930


	//   ....[188]....
        /*0694*/ 	.word	0x000139a0


	//   ....[189]....
        /*0698*/ 	.word	0x00013a70


	//   ....[190]....
        /*069c*/ 	.word	0x00013ad0


	//   ....[191]....
        /*06a0*/ 	.word	0x00013ba0


	//   ....[192]....
        /*06a4*/ 	.word	0x00013c00


	//   ....[193]....
        /*06a8*/ 	.word	0x00013cd0


	//   ....[194]....
        /*06ac*/ 	.word	0x00013d30


	//   ....[195]....
        /*06b0*/ 	.word	0x00013e00


	//   ....[196]....
        /*06b4*/ 	.word	0x00013e60


	//   ....[197]....
        /*06b8*/ 	.word	0x00013f30


	//   ....[198]....
        /*06bc*/ 	.word	0x00014040


	//----- nvinfo : EIATTR_REG_RECONFIG
	.align		4
.L_1482:
        /*06c0*/ 	.byte	0x01, 0x54
	.zero		2


	//----- nvinfo : EIATTR_SYSCALL_OFFSETS
	.align		4
        /*06c4*/ 	.byte	0x04, 0x46
        /*06c6*/ 	.short	(.L_1484 - .L_1483)


	//   ....[0]....
.L_1483:
        /*06c8*/ 	.word	0x00001620


	//   ....[1]....
        /*06cc*/ 	.word	0x0000c880


	//   ....[2]....
        /*06d0*/ 	.word	0x0000c9c0


	//   ....[3]....
        /*06d4*/ 	.word	0x0000cab0


	//   ....[4]....
        /*06d8*/ 	.word	0x0000d700


	//   ....[5]....
        /*06dc*/ 	.word	0x0000e1b0


	//----- nvinfo : EIATTR_MBARRIER_INSTR_OFFSETS
	.align		4
.L_1484:
        /*06e0*/ 	.byte	0x04, 0x39
        /*06e2*/ 	.short	(.L_1486 - .L_1485)


	//   ....[0]....
.L_1485:
        /*06e4*/ 	.word	0x00000190
        /*06e8*/ 	.word	0x000000ff
        /*06ec*/ 	.word	0x00032400
        /*06f0*/ 	.short	0x0100
        /*06f2*/ 	.byte	0x08
	.zero		1


	//   ....[1]....
        /*06f4*/ 	.word	0x000001a0
        /*06f8*/ 	.word	0x000000ff
        /*06fc*/ 	.word	0x00032410
        /*0700*/ 	.short	0x0100
        /*0702*/ 	.byte	0x08
	.zero		1


	//   ....[2]....
        /*0704*/ 	.word	0x000001b0
        /*0708*/ 	.word	0x000000ff
        /*070c*/ 	.word	0x00032420
        /*0710*/ 	.short	0x0100
        /*0712*/ 	.byte	0x08
	.zero		1


	//   ....[3]....
        /*0714*/ 	.word	0x000002a0
        /*0718*/ 	.word	0x000000ff
        /*071c*/ 	.word	0x00032430
        /*0720*/ 	.short	0x0100
        /*0722*/ 	.byte	0x08
	.zero		1


	//   ....[4]....
        /*0724*/ 	.word	0x000002b0
        /*0728*/ 	.word	0x000000ff
        /*072c*/ 	.word	0x00032440
        /*0730*/ 	.short	0x0100
        /*0732*/ 	.byte	0x08
	.zero		1


	//   ....[5]....
        /*0734*/ 	.word	0x000002c0
        /*0738*/ 	.word	0x000000ff
        /*073c*/ 	.word	0x00032438
        /*0740*/ 	.short	0x0100
        /*0742*/ 	.byte	0x08
	.zero		1


	//   ....[6]....
        /*0744*/ 	.word	0x000002d0
        /*0748*/ 	.word	0x000000ff
        /*074c*/ 	.word	0x00032448
        /*0750*/ 	.short	0x0100
        /*0752*/ 	.byte	0x08
	.zero		1


	//   ....[7]....
        /*0754*/ 	.word	0x00000400
        /*0758*/ 	.word	0x000000ff
        /*075c*/ 	.word	0x00032450
        /*0760*/ 	.short	0x0100
        /*0762*/ 	.byte	0x08
	.zero		1


	//   ....[8]....
        /*0764*/ 	.word	0x00000410
        /*0768*/ 	.word	0x000000ff
        /*076c*/ 	.word	0x00032460
        /*0770*/ 	.short	0x0100
        /*0772*/ 	.byte	0x08
	.zero		1


	//   ....[9]....
        /*0774*/ 	.word	0x00000420
        /*0778*/ 	.word	0x000000ff
        /*077c*/ 	.word	0x00032458
        /*0780*/ 	.short	0x0100
        /*0782*/ 	.byte	0x08
	.zero		1


	//   ....[10]....
        /*0784*/ 	.word	0x00000430
        /*0788*/ 	.word	0x000000ff
        /*078c*/ 	.word	0x00032468
        /*0790*/ 	.short	0x0100
        /*0792*/ 	.byte	0x08
	.zero		1


	//   ....[11]....
        /*0794*/ 	.word	0x00000520
        /*0798*/ 	.word	0x000000ff
        /*079c*/ 	.word	0x00032470
        /*07a0*/ 	.short	0x0100
        /*07a2*/ 	.byte	0x06
	.zero		1


	//   ....[12]....
        /*07a4*/ 	.word	0x00000530
        /*07a8*/ 	.word	0x000000ff
        /*07ac*/ 	.word	0x00032480
        /*07b0*/ 	.short	0x0100
        /*07b2*/ 	.byte	0x06
	.zero		1


	//   ....[13]....
        /*07b4*/ 	.word	0x00000540
        /*07b8*/ 	.word	0x000000ff
        /*07bc*/ 	.word	0x00032478
        /*07c0*/ 	.short	0x0100
        /*07c2*/ 	.byte	0x06
	.zero		1


	//   ....[14]....
        /*07c4*/ 	.word	0x00000550
        /*07c8*/ 	.word	0x000000ff
        /*07cc*/ 	.word	0x00032488
        /*07d0*/ 	.short	0x0100
        /*07d2*/ 	.byte	0x06
	.zero		1


	//   ....[15]....
        /*07d4*/ 	.word	0x00000680
        /*07d8*/ 	.word	0x000000ff
        /*07dc*/ 	.word	0x00032490
        /*07e0*/ 	.short	0x0100
        /*07e2*/ 	.byte	0x08
	.zero		1


	//   ....[16]....
        /*07e4*/ 	.word	0x00000690
        /*07e8*/ 	.word	0x000000ff
        /*07ec*/ 	.word	0x000324a0
        /*07f0*/ 	.short	0x0100
        /*07f2*/ 	.byte	0x08
	.zero		1


	//   ....[17]....
        /*07f4*/ 	.word	0x000006a0
        /*07f8*/ 	.word	0x000000ff
        /*07fc*/ 	.word	0x00032498
        /*0800*/ 	.short	0x0100
        /*0802*/ 	.byte	0x08
	.zero		1


	//   ....[18]....
        /*0804*/ 	.word	0x000006b0
        /*0808*/ 	.word	0x000000ff
        /*080c*/ 	.word	0x000324a8
        /*0810*/ 	.short	0x0100
        /*0812*/ 	.byte	0x08
	.zero		1


	//   ....[19]....
        /*0814*/ 	.word	0x000007f0
        /*0818*/ 	.word	0x000000ff
        /*081c*/ 	.word	0x000324b0
        /*0820*/ 	.short	0x0100
        /*0822*/ 	.byte	0x08
	.zero		1


	//   ....[20]....
        /*0824*/ 	.word	0x00000800
        /*0828*/ 	.word	0x000000ff
        /*082c*/ 	.word	0x000324c0
        /*0830*/ 	.short	0x0100
        /*0832*/ 	.byte	0x08
	.zero		1


	//   ....[21]....
        /*0834*/ 	.word	0x00000810
        /*0838*/ 	.word	0x000000ff
        /*083c*/ 	.word	0x000324b8
        /*0840*/ 	.short	0x0100
        /*0842*/ 	.byte	0x08
	.zero		1


	//   ....[22]....
        /*0844*/ 	.word	0x00000820
        /*0848*/ 	.word	0x000000ff
        /*084c*/ 	.word	0x000324c8
        /*0850*/ 	.short	0x0100
        /*0852*/ 	.byte	0x08
	.zero		1


	//   ....[23]....
        /*0854*/ 	.word	0x00001650
        /*0858*/ 	.word	0x000000ff
        /*085c*/ 	.word	0x00032400
        /*0860*/ 	.short	0x010a
        /*0862*/ 	.byte	0x3d
	.zero		1


	//   ....[24]....
        /*0864*/ 	.word	0x00001700
        /*0868*/ 	.word	0x000000ff
        /*086c*/ 	.word	0x00032430
        /*0870*/ 	.short	0x010a
        /*0872*/ 	.byte	0x3d
	.zero		1


	//   ....[25]....
        /*0874*/ 	.word	0x00001740
        /*0878*/ 	.word	0x000000ff
        /*087c*/ 	.word	0x00032430
        /*0880*/ 	.short	0x010a
        /*0882*/ 	.byte	0x3d
	.zero		1


	//   ....[26]....
        /*0884*/ 	.word	0x00001a40
        /*0888*/ 	.word	0x000000ff
        /*088c*/ 	.word	0x00032410
        /*0890*/ 	.short	0x010a
        /*0892*/ 	.byte	0x3d
	.zero		1


	//   ....[27]....
        /*0894*/ 	.word	0x00001a80
        /*0898*/ 	.word	0x000000ff
        /*089c*/ 	.word	0x00032450
        /*08a0*/ 	.short	0x010a
        /*08a2*/ 	.byte	0x3d
	.zero		1


	//   ....[28]....
        /*08a4*/ 	.word	0x00001ac0
        /*08a8*/ 	.word	0x000000ff
        /*08ac*/ 	.word	0x00032450
        /*08b0*/ 	.short	0x010a
        /*08b2*/ 	.byte	0x3d
	.zero		1


	//   ....[29]....
        /*08b4*/ 	.word	0x00002870
        /*08b8*/ 	.word	0x000000ff
        /*08bc*/ 	.word	0x00000000
        /*08c0*/ 	.short	0x0101
        /*08c2*/ 	.byte	0x04
	.zero		1


	//   ....[30]....
        /*08c4*/ 	.word	0x00003f90
        /*08c8*/ 	.word	0x000000ff
        /*08cc*/ 	.word	0x00000000
        /*08d0*/ 	.short	0x0101
        /*08d2*/ 	.byte	0x06
	.zero		1


	//   ....[31]....
        /*08d4*/ 	.word	0x000040f0
        /*08d8*/ 	.word	0x000000ff
        /*08dc*/ 	.word	0x00032430
        /*08e0*/ 	.short	0x010a
        /*08e2*/ 	.byte	0x05
	.zero		1


	//   ....[32]....
        /*08e4*/ 	.word	0x00004130
        /*08e8*/ 	.word	0x000000ff
        /*08ec*/ 	.word	0x00032430
        /*08f0*/ 	.short	0x010a
        /*08f2*/ 	.byte	0x05
	.zero		1


	//   ....[33]....
        /*08f4*/ 	.word	0x00004480
        /*08f8*/ 	.word	0x000000ff
        /*08fc*/ 	.word	0x00032450
        /*0900*/ 	.short	0x010a
        /*0902*/ 	.byte	0x05
	.zero		1


	//   ....[34]....
        /*0904*/ 	.word	0x000044c0
        /*0908*/ 	.word	0x000000ff
        /*090c*/ 	.word	0x00032450
        /*0910*/ 	.short	0x010a
        /*0912*/ 	.byte	0x05
	.zero		1


	//   ....[35]....
        /*0914*/ 	.word	0x00004da0
        /*0918*/ 	.word	0x000000ff
        /*091c*/ 	.word	0x00000000
        /*0920*/ 	.short	0x0101
        /*0922*/ 	.byte	0x0b
	.zero		1


	//   ....[36]....
        /*0924*/ 	.word	0x00006d40
        /*0928*/ 	.word	0x000000ff
        /*092c*/ 	.word	0x00000000
        /*0930*/ 	.short	0x0101
        /*0932*/ 	.byte	0x05
	.zero		1


	//   ....[37]....
        /*0934*/ 	.word	0x00006e60
        /*0938*/ 	.word	0x000000ff
        /*093c*/ 	.word	0x00032430
        /*0940*/ 	.short	0x010a
        /*0942*/ 	.byte	0x06
	.zero		1


	//   ....[38]....
        /*0944*/ 	.word	0x00006ea0
        /*0948*/ 	.word	0x000000ff
        /*094c*/ 	.word	0x00032430
        /*0950*/ 	.short	0x010a
        /*0952*/ 	.byte	0x06
	.zero		1


	//   ....[39]....
        /*0954*/ 	.word	0x000070c0
        /*0958*/ 	.word	0x000000ff
        /*095c*/ 	.word	0x00032450
        /*0960*/ 	.short	0x010a
        /*0962*/ 	.byte	0x06
	.zero		1


	//   ....[40]....
        /*0964*/ 	.word	0x00007100
        /*0968*/ 	.word	0x000000ff
        /*096c*/ 	.word	0x00032450
        /*0970*/ 	.short	0x010a
        /*0972*/ 	.byte	0x06
	.zero		1


	//   ....[41]....
        /*0974*/ 	.word	0x00007830
        /*0978*/ 	.word	0x000000ff
        /*097c*/ 	.word	0x00000000
        /*0980*/ 	.short	0x0101
        /*0982*/ 	.byte	0x0b
	.zero		1


	//   ....[42]....
        /*0984*/ 	.word	0x00009080
        /*0988*/ 	.word	0x000000ff
        /*098c*/ 	.word	0x00000000
        /*0990*/ 	.short	0x0101
        /*0992*/ 	.byte	0x06
	.zero		1


	//   ....[43]....
        /*0994*/ 	.word	0x0000a370
        /*0998*/ 	.word	0x000000ff
        /*099c*/ 	.word	0x00000000
        /*09a0*/ 	.short	0x0101
        /*09a2*/ 	.byte	0x04
	.zero		1


	//   ....[44]....
        /*09a4*/ 	.word	0x0000d000
        /*09a8*/ 	.word	0x000000ff
        /*09ac*/ 	.word	0x00032440
        /*09b0*/ 	.short	0x010a
        /*09b2*/ 	.byte	0x2c
	.zero		1


	//   ....[45]....
        /*09b4*/ 	.word	0x0000d520
        /*09b8*/ 	.word	0x000000ff
        /*09bc*/ 	.word	0x00032430
        /*09c0*/ 	.short	0x0107
        /*09c2*/ 	.byte	0x2c
	.zero		1


	//   ....[46]....
        /*09c4*/ 	.word	0x0000d590
        /*09c8*/ 	.word	0x000000ff
        /*09cc*/ 	.word	0x00032430
        /*09d0*/ 	.short	0x0101
        /*09d2*/ 	.byte	0x2c
	.zero		1


	//   ....[47]....
        /*09d4*/ 	.word	0x0000e030
        /*09d8*/ 	.word	0x000000ff
        /*09dc*/ 	.word	0x00032400
        /*09e0*/ 	.short	0x0107
        /*09e2*/ 	.byte	0x2c
	.zero		1


	//   ....[48]....
        /*09e4*/ 	.word	0x0000e080
        /*09e8*/ 	.word	0x000000ff
        /*09ec*/ 	.word	0x00032400
        /*09f0*/ 	.short	0x0101
        /*09f2*/ 	.byte	0x2c
	.zero		1


	//   ....[49]....
        /*09f4*/ 	.word	0x0000eb20
        /*09f8*/ 	.word	0x000000ff
        /*09fc*/ 	.word	0x00032410
        /*0a00*/ 	.short	0x0107
        /*0a02*/ 	.byte	0x2c
	.zero		1


	//   ....[50]....
        /*0a04*/ 	.word	0x0000eb80
        /*0a08*/ 	.word	0x000000ff
        /*0a0c*/ 	.word	0x00032410
        /*0a10*/ 	.short	0x0101
        /*0a12*/ 	.byte	0x2c
	.zero		1


	//   ....[51]....
        /*0a14*/ 	.word	0x0000eb90
        /*0a18*/ 	.word	0x000000ff
        /*0a1c*/ 	.word	0x00032420
        /*0a20*/ 	.short	0x010a
        /*0a22*/ 	.byte	0x2c
	.zero		1


	//   ....[52]....
        /*0a24*/ 	.word	0x0000ebe0
        /*0a28*/ 	.word	0x000000ff
        /*0a2c*/ 	.word	0x00032460
        /*0a30*/ 	.short	0x010a
        /*0a32*/ 	.byte	0x2c
	.zero		1


	//   ....[53]....
        /*0a34*/ 	.word	0x0000f310
        /*0a38*/ 	.word	0x000000ff
        /*0a3c*/ 	.word	0x00032450
        /*0a40*/ 	.short	0x0107
        /*0a42*/ 	.byte	0x2c
	.zero		1


	//   ....[54]....
        /*0a44*/ 	.word	0x0000f390
        /*0a48*/ 	.word	0x000000ff
        /*0a4c*/ 	.word	0x00032450
        /*0a50*/ 	.short	0x0101
        /*0a52*/ 	.byte	0x2c
	.zero		1


	//   ....[55]....
        /*0a54*/ 	.word	0x0000f6b0
        /*0a58*/ 	.word	0x00000013
        /*0a5c*/ 	.word	0x00032440
        /*0a60*/ 	.short	0x010a
        /*0a62*/ 	.byte	0x3f
	.zero		1


	//   ....[56]....
        /*0a64*/ 	.word	0x0000fae0
        /*0a68*/ 	.word	0x00000013
        /*0a6c*/ 	.word	0x00032430
        /*0a70*/ 	.short	0x0107
        /*0a72*/ 	.byte	0x3f
	.zero		1


	//   ....[57]....
        /*0a74*/ 	.word	0x0000fb90
        /*0a78*/ 	.word	0x00000013
        /*0a7c*/ 	.word	0x00032430
        /*0a80*/ 	.short	0x0101
        /*0a82*/ 	.byte	0x3f
	.zero		1


	//   ....[58]....
        /*0a84*/ 	.word	0x0000fbc0
        /*0a88*/ 	.word	0x00000013
        /*0a8c*/ 	.word	0x00032460
        /*0a90*/ 	.short	0x010a
        /*0a92*/ 	.byte	0x3f
	.zero		1


	//   ....[59]....
        /*0a94*/ 	.word	0x00010100
        /*0a98*/ 	.word	0x00000013
        /*0a9c*/ 	.word	0x00032450
        /*0aa0*/ 	.short	0x0107
        /*0aa2*/ 	.byte	0x3f
	.zero		1


	//   ....[60]....
        /*0aa4*/ 	.word	0x000101d0
        /*0aa8*/ 	.word	0x00000013
        /*0aac*/ 	.word	0x00032450
        /*0ab0*/ 	.short	0x0101
        /*0ab2*/ 	.byte	0x3f
	.zero		1


	//   ....[61]....
        /*0ab4*/ 	.word	0x000102b0
        /*0ab8*/ 	.word	0x00000007
        /*0abc*/ 	.word	0x00032420
        /*0ac0*/ 	.short	0x010a
        /*0ac2*/ 	.byte	0x3f
	.zero		1


	//   ....[62]....
        /*0ac4*/ 	.word	0x00010440
        /*0ac8*/ 	.word	0x00000005
        /*0acc*/ 	.word	0x00032440
        /*0ad0*/ 	.short	0x010a
        /*0ad2*/ 	.byte	0x3f
	.zero		1


	//   ....[63]....
        /*0ad4*/ 	.word	0x000104e0
        /*0ad8*/ 	.word	0x00000007
        /*0adc*/ 	.word	0x00032440
        /*0ae0*/ 	.short	0x010a
        /*0ae2*/ 	.byte	0x3f
	.zero		1


	//   ....[64]....
        /*0ae4*/ 	.word	0x00010520
        /*0ae8*/ 	.word	0x00000005
        /*0aec*/ 	.word	0x00032460
        /*0af0*/ 	.short	0x010a
        /*0af2*/ 	.byte	0x3f
	.zero		1


	//   ....[65]....
        /*0af4*/ 	.word	0x00010560
        /*0af8*/ 	.word	0x00000007
        /*0afc*/ 	.word	0x00032460
        /*0b00*/ 	.short	0x010a
        /*0b02*/ 	.byte	0x3f
	.zero		1


	//   ....[66]....
        /*0b04*/ 	.word	0x000105d0
        /*0b08*/ 	.word	0x00000003
        /*0b0c*/ 	.word	0x00032400
        /*0b10*/ 	.short	0x010a
        /*0b12*/ 	.byte	0x3f
	.zero		1


	//   ....[67]....
        /*0b14*/ 	.word	0x00010630
        /*0b18*/ 	.word	0x00000003
        /*0b1c*/ 	.word	0x00032430
        /*0b20*/ 	.short	0x010a
        /*0b22*/ 	.byte	0x3f
	.zero		1


	//   ....[68]....
        /*0b24*/ 	.word	0x00010690
        /*0b28*/ 	.word	0x00000003
        /*0b2c*/ 	.word	0x00032410
        /*0b30*/ 	.short	0x010a
        /*0b32*/ 	.byte	0x3f
	.zero		1


	//   ....[69]....
        /*0b34*/ 	.word	0x000106f0
        /*0b38*/ 	.word	0x00000003
        /*0b3c*/ 	.word	0x00032450
        /*0b40*/ 	.short	0x010a
        /*0b42*/ 	.byte	0x3f
	.zero		1


	//   ....[70]....
        /*0b44*/ 	.word	0x00010750
        /*0b48*/ 	.word	0x00000099
        /*0b4c*/ 	.word	0x00032430
        /*0b50*/ 	.short	0x010a
        /*0b52*/ 	.byte	0x3f
	.zero		1


	//   ....[71]....
        /*0b54*/ 	.word	0x000107b0
        /*0b58*/ 	.word	0x000000cb
        /*0b5c*/ 	.word	0x00032450
        /*0b60*/ 	.short	0x010a
        /*0b62*/ 	.byte	0x3f
	.zero		1


	//   ....[72]....
        /*0b64*/ 	.word	0x00010810
        /*0b68*/ 	.word	0x00000099
        /*0b6c*/ 	.word	0x00032430
        /*0b70*/ 	.short	0x010a
        /*0b72*/ 	.byte	0x3f
	.zero		1


	//   ....[73]....
        /*0b74*/ 	.word	0x00010870
        /*0b78*/ 	.word	0x000000c9
        /*0b7c*/ 	.word	0x00032450
        /*0b80*/ 	.short	0x010a
        /*0b82*/ 	.byte	0x3f
	.zero		1


	//   ....[74]....
        /*0b84*/ 	.word	0x00010950
        /*0b88*/ 	.word	0x00000003
        /*0b8c*/ 	.word	0x00032440
        /*0b90*/ 	.short	0x010a
        /*0b92*/ 	.byte	0x3f
	.zero		1


	//   ....[75]....
        /*0b94*/ 	.word	0x00012700
        /*0b98*/ 	.word	0x00000003
        /*0b9c*/ 	.word	0x00032420
        /*0ba0*/ 	.short	0x010a
        /*0ba2*/ 	.byte	0x3f
	.zero		1


	//   ....[76]....
        /*0ba4*/ 	.word	0x00012760
        /*0ba8*/ 	.word	0x00000003
        /*0bac*/ 	.word	0x00032460
        /*0bb0*/ 	.short	0x010a
        /*0bb2*/ 	.byte	0x3f
	.zero		1


	//   ....[77]....
        /*0bb4*/ 	.word	0x00013160
        /*0bb8*/ 	.word	0x00000013
        /*0bbc*/ 	.word	0x00032440
        /*0bc0*/ 	.short	0x010a
        /*0bc2*/ 	.byte	0x3f
	.zero		1


	//   ....[78]....
        /*0bc4*/ 	.word	0x000137e0
        /*0bc8*/ 	.word	0x00000013
        /*0bcc*/ 	.word	0x00032460
        /*0bd0*/ 	.short	0x010a
        /*0bd2*/ 	.byte	0x3f
	.zero		1


	//   ....[79]....
        /*0bd4*/ 	.word	0x00013f60
        /*0bd8*/ 	.word	0x00000007
        /*0bdc*/ 	.word	0x00032420
        /*0be0*/ 	.short	0x010a
        /*0be2*/ 	.byte	0x3f
	.zero		1


	//   ....[80]....
        /*0be4*/ 	.word	0x00014100
        /*0be8*/ 	.word	0x00000005
        /*0bec*/ 	.word	0x00032440
        /*0bf0*/ 	.short	0x010a
        /*0bf2*/ 	.byte	0x3f
	.zero		1


	//   ....[81]....
        /*0bf4*/ 	.word	0x00014150
        /*0bf8*/ 	.word	0x00000007
        /*0bfc*/ 	.word	0x00032440
        /*0c00*/ 	.short	0x010a
        /*0c02*/ 	.byte	0x3f
	.zero		1


	//   ....[82]....
        /*0c04*/ 	.word	0x000141a0
        /*0c08*/ 	.word	0x00000005
        /*0c0c*/ 	.word	0x00032460
        /*0c10*/ 	.short	0x010a
        /*0c12*/ 	.byte	0x3f
	.zero		1


	//----- nvinfo : EIATTR_NUM_MBARRIERS
	.align		4
.L_1486:
        /*0c14*/ 	.byte	0x03, 0x38
        /*0c16*/ 	.short	0x0017


	//----- nvinfo : EIATTR_EXIT_INSTR_OFFSETS
	.align		4
        /*0c18*/ 	.byte	0x04, 0x1c
        /*0c1a*/ 	.short	(.L_1488 - .L_1487)


	//   ....[0]....
.L_1487:
        /*0c1c*/ 	.word	0x000105b0


	//----- nvinfo : EIATTR_MAX_THREADS
	.align		4
.L_1488:
        /*0c20*/ 	.byte	0x04, 0x05
        /*0c22*/ 	.short	(.L_1490 - .L_1489)
.L_1489:
        /*0c24*/ 	.word	0x00000180
        /*0c28*/ 	.word	0x00000001
        /*0c2c*/ 	.word	0x00000001


	//----- nvinfo : EIATTR_CRS_STACK_SIZE
	.align		4
.L_1490:
        /*0c30*/ 	.byte	0x04, 0x1e
        /*0c32*/ 	.short	(.L_1492 - .L_1491)
.L_1491:
        /*0c34*/ 	.word	0x00000000


	//----- nvinfo : EIATTR_CBANK_PARAM_SIZE
	.align		4
.L_1492:
        /*0c38*/ 	.byte	0x03, 0x19
        /*0c3a*/ 	.short	0x0b70


	//----- nvinfo : EIATTR_PARAM_CBANK
	.align		4
        /*0c3c*/ 	.byte	0x04, 0x0a
        /*0c3e*/ 	.short	(.L_1494 - .L_1493)
	.align		4
.L_1493:
        /*0c40*/ 	.word	index@(.nv.constant0._ZN7cutlass13device_kernelIN5flash11enable_sm90INS1_16FlashAttnFwdSm90INS1_25CollectiveMainloopFwdSm90ILi2EN4cute5tupleIJNS5_1CILi1EEES8_S8_EEENS6_IJNS7_ILi128EEENS7_ILi96EEENS7_ILi64EEEEEELi256ENS_10bfloat16_tEfNS_4arch4Sm90ELb1ELb0ELb0ELb0ELb1ELb0ELb1ELb1ELb0ELb1ELb1ELb0EEENS1_21CollectiveEpilogueFwdINS6_IJSA_NS7_ILi256EEESB_EEES9_SE_SG_Li256ELb0ELb1ELb1ELb0EEENS1_19SingleTileSchedulerILb0ELb1ELb1ELi128EEEEEEEEEvNT_6ParamsE)
        /*0c44*/ 	.short	0x0210
        /*0c46*/ 	.short	0x0b70


	//----- nvinfo : EIATTR_SW_WAR
	.align		4
.L_1494:
        /*0c48*/ 	.byte	0x04, 0x36
        /*0c4a*/ 	.short	(.L_1496 - .L_1495)
.L_1495:
        /*0c4c*/ 	.word	0x00000008
.L_1496:


//--------------------- .nv.info._ZN7cutlass13device_kernelIN5flash11enable_sm90INS1_16FlashAttnFwdSm90INS1_25CollectiveMainloopFwdSm90ILi2EN4cute5tupleIJNS5_1CILi1EEES8_S8_EEENS6_IJNS7_ILi128EEENS7_ILi96EEENS7_ILi64EEEEEELi256ENS_10bfloat16_tEfNS_4arch4Sm90ELb1ELb0ELb0ELb1ELb1ELb0ELb0ELb1ELb0ELb1ELb1ELb0EEENS1_21CollectiveEpilogueFwdINS6_IJSA_NS7_ILi256EEESB_EEES9_SE_SG_Li256ELb1ELb1ELb1ELb0EEENS1_36VarlenDynamicPersistentTileSchedulerILi128ELi96ELi256ELi128ELb1ELb1ELb1ELb1ELb1ELb1EEEEEEEEEvNT_6ParamsE --------------------------
	.section	.nv.info._ZN7cutlass13device_kernelIN5flash11enable_sm90INS1_16FlashAttnFwdSm90INS1_25CollectiveMainloopFwdSm90ILi2EN4cute5tupleIJNS5_1CILi1EEES8_S8_EEENS6_IJNS7_ILi128EEENS7_ILi96EEENS7_ILi64EEEEEELi256ENS_10bfloat16_tEfNS_4arch4Sm90ELb1ELb0ELb0ELb1ELb1ELb0ELb0ELb1ELb0ELb1ELb1ELb0EEENS1_21CollectiveEpilogueFwdINS6_IJSA_NS7_ILi256EEESB_EEES9_SE_SG_Li256ELb1ELb1ELb1ELb0EEENS1_36VarlenDynamicPersistentTileSchedulerILi128ELi96ELi256ELi128ELb1ELb1ELb1ELb1ELb1ELb1EEEEEEEEEvNT_6ParamsE,"",@"SHT_CUDA_INFO"
	.sectionflags	@""
	.align	4


	//----- nvinfo : EIATTR_CUDA_API_VERSION
	.align		4
        /*0000*/ 	.byte	0x04, 0x37
        /*0002*/ 	.short	(.L_1498 - .L_1497)
.L_1497:
        /*0004*/ 	.word	0x00000082


	//----- nvinfo : EIATTR_KPARAM_INFO
	.align		4
.L_1498:
        /*0008*/ 	.byte	0x04, 0x17
        /*000a*/ 	.short	(.L_1500 - .L_1499)
.L_1499:
        /*000c*/ 	.word	0x00000000
        /*0010*/ 	.short	0x0000
        /*0012*/ 	.short	0x0070
        /*0014*/ 	.byte	0x00, 0xf0, 0x01, 0x2a


	//----- nvinfo : EIATTR_SPARSE_MMA_MASK
	.align		4
.L_1500:
        /*0018*/ 	.byte	0x03, 0x50
        /*001a*/ 	.short	0x0000


	//----- nvinfo : EIATTR_MAXREG_COUNT
	.align		4
        /*001c*/ 	.byte	0x03, 0x1b
        /*001e*/ 	.short	0x00a8


	//----- nvinfo : EIATTR_NUM_BARRIERS
	.align		4
        /*0020*/ 	.byte	0x02, 0x4c
        /*0022*/ 	.byte	0x10
	.zero		1


	//----- nvinfo : EIATTR_EXTERNS
	.align		4
        /*0024*/ 	.byte	0x04, 0x0f
        /*0026*/ 	.short	(.L_1502 - .L_1501)


	//   ....[0]....
	.align		4
.L_1501:
        /*0028*/ 	.word	index@(__assertfail)


	//----- nvinfo : EIATTR_ANNOTATIONS
	.align		4
.L_1502:
        /*002c*/ 	.byte	0x04, 0x55
        /*002e*/ 	.short	(.L_1504 - .L_1503)


	//   ....[0]....
.L_1503:
        /* <DEDUP_REMOVED lines=15> */


	//----- nvinfo : EIATTR_MERCURY_ISA_VERSION
	.align		4
.L_1504:
        /*0110*/ 	.byte	0x03, 0x5f
        /*0112*/ 	.short	0x0101


	//----- nvinfo : EIATTR_UNUSED_LOAD_BYTE_OFFSET
	.align		4
        /*0114*/ 	.byte	0x04, 0x44
        /*0116*/ 	.short	(.L_1506 - .L_1505)


	//   ....[0]....
.L_1505:
        /*0118*/ 	.word	0x00000960
        /*011c*/ 	.word	0x0000fff0


	//   ....[1]....
        /*0120*/ 	.word	0x00008bd0
        /*0124*/ 	.word	0x0000fff0


	//----- nvinfo : EIATTR_INT_WARP_WIDE_INSTR_OFFSETS
	.align		4
.L_1506:
        /*0128*/ 	.byte	0x04, 0x31
        /*012a*/ 	.short	(.L_1508 - .L_1507)


	//   ....[0]....
.L_1507:
        /*012c*/ 	.word	0x000000c0


	//   ....[1]....
        /*0130*/ 	.word	0x000000d0


	//   ....[2]....
        /*0134*/ 	.word	0x00000170


	//   ....[3]....
        /*0138*/ 	.word	0x0000ed90


	//   ....[4]....
        /*013c*/ 	.word	0x0000ee20


	//   ....[5]....
        /*0140*/ 	.word	0x000120f0


	//   ....[6]....
        /*0144*/ 	.word	0x00012180


	//----- nvinfo : EIATTR_COOP_GROUP_MASK_REGIDS
	.align		4
.L_1508:
        /*0148*/ 	.byte	0x04, 0x29
        /*014a*/ 	.short	(.L_1510 - .L_1509)


	//   ....[0]....
.L_1509:
        /*014c*/ 	.word	0xffffffff


	//   ....[1]....
        /*0150*/ 	.word	0xffffffff


	//   ....[2]....
        /*0154*/ 	.word	0xffffffff


	//   ....[3]....
        /*0158*/ 	.word	0xffffffff


	//   ....[4]....
        /*015c*/ 	.word	0xffffffff


	//   ....[5]....
        /*0160*/ 	.word	0xffffffff


	//   ....[6]....
        /*0164*/ 	.word	0xffffffff


	//   ....[7]....
        /*0168*/ 	.word	0xffffffff


	//   ....[8]....
        /*016c*/ 	.word	0xffffffff


	//   ....[9]....
        /*0170*/ 	.word	0xffffffff


	//   ....[10]....
        /*0174*/ 	.word	0xffffffff


	//   ....[11]....
        /*0178*/ 	.word	0xffffffff


	//   ....[12]....
        /*017c*/ 	.word	0xffffffff


	//   ....[13]....
        /*0180*/ 	.word	0xffffffff


	//   ....[14]....
        /*0184*/ 	.word	0xffffffff


	//   ....[15]....
        /*0188*/ 	.word	0xffffffff


	//   ....[16]....
        /*018c*/ 	.word	0xffffffff


	//   ....[17]....
        /*0190*/ 	.word	0xffffffff


	//   ....[18]....
        /*0194*/ 	.word	0xffffffff


	//   ....[19]....
        /*0198*/ 	.word	0xffffffff


	//   ....[20]....
        /*019c*/ 	.word	0xffffffff


	//   ....[21]....
        /*01a0*/ 	.word	0xffffffff


	//   ....[22]....
        /*01a4*/ 	.word	0xffffffff


	//   ....[23]....
        /*01a8*/ 	.word	0xffffffff


	//   ....[24]....
        /*01ac*/ 	.word	0xffffffff


	//   ....[25]....
        /*01b0*/ 	.word	0xffffffff


	//   ....[26]....
        /*01b4*/ 	.word	0xffffffff


	//   ....[27]....
        /*01b8*/ 	.word	0xffffffff


	//   ....[28]....
        /*01bc*/ 	.word	0xffffffff


	//   ....[29]....
        /*01c0*/ 	.word	0xffffffff


	//   ....[30]....
        /*01c4*/ 	.word	0xffffffff


	//   ....[31]....
        /*01c8*/ 	.word	0xffffffff


	//   ....[32]....
        /*01cc*/ 	.word	0xffffffff


	//   ....[33]....
        /*01d0*/ 	.word	0xffffffff


	//   ....[34]....
        /*01d4*/ 	.word	0xffffffff


	//   ....[35]....
        /*01d8*/ 	.word	0xffffffff


	//   ....[36]....
        /*01dc*/ 	.word	0xffffffff


	//   ....[37]....
        /*01e0*/ 	.word	0xffffffff


	//   ....[38]....
        /*01e4*/ 	.word	0xffffffff


	//   ....[39]....
        /*01e8*/ 	.word	0xffffffff


	//   ....[40]....
        /*01ec*/ 	.word	0xffffffff


	//   ....[41]....
        /*01f0*/ 	.word	0xffffffff


	//   ....[42]....
        /*01f4*/ 	.word	0xffffffff


	//   ....[43]....
        /*01f8*/ 	.word	0xffffffff


	//   ....[44]....
        /*01fc*/ 	.word	0xffffffff


	//   ....[45]....
        /*0200*/ 	.word	0xffffffff


	//   ....[46]....
        /*0204*/ 	.word	0xffffffff


	//   ....[47]....
        /*0208*/ 	.word	0xffffffff


	//   ....[48]....
        /*020c*/ 	.word	0xffffffff


	//   ....[49]....
        /*0210*/ 	.word	0xffffffff


	//   ....[50]....
        /*0214*/ 	.word	0xffffffff


	//   ....[51]....
        /*0218*/ 	.word	0xffffffff


	//   ....[52]....
        /*021c*/ 	.word	0xffffffff


	//   ....[53]....
        /*0220*/ 	.word	0xffffffff


	//   ....[54]....
        /*0224*/ 	.word	0xffffffff


	//   ....[55]....
        /*0228*/ 	.word	0xffffffff


	//   ....[56]....
        /*022c*/ 	.word	0xffffffff


	//   ....[57]....
        /*0230*/ 	.word	0xffffffff


	//   ....[58]....
        /*0234*/ 	.word	0xffffffff


	//   ....[59]....
        /*0238*/ 	.word	0xffffffff


	//   ....[60]....
        /*023c*/ 	.word	0xffffffff


	//   ....[61]....
        /*0240*/ 	.word	0xffffffff


	//   ....[62]....
        /*0244*/ 	.word	0xffffffff


	//   ....[63]....
        /*0248*/ 	.word	0xffffffff


	//   ....[64]....
        /*024c*/ 	.word	0xffffffff


	//   ....[65]....
        /*0250*/ 	.word	0xffffffff


	//   ....[66]....
        /*0254*/ 	.word	0xffffffff


	//   ....[67]....
        /*0258*/ 	.word	0xffffffff


	//   ....[68]....
        /*025c*/ 	.word	0xffffffff


	//   ....[69]....
        /*0260*/ 	.word	0xffffffff


	//   ....[70]....
        /*0264*/ 	.word	0xffffffff


	//   ....[71]....
        /*0268*/ 	.word	0xffffffff


	//   ....[72]....
        /*026c*/ 	.word	0xffffffff


	//   ....[73]....
        /*0270*/ 	.word	0xffffffff


	//   ....[74]....
        /*0274*/ 	.word	0xffffffff


	//   ....[75]....
        /*0278*/ 	.word	0xffffffff


	//   ....[76]....
        /*027c*/ 	.word	0xffffffff


	//   ....[77]....
        /*0280*/ 	.word	0xffffffff


	//   ....[78]....
        /*0284*/ 	.word	0xffffffff


	//   ....[79]....
        /*0288*/ 	.word	0xffffffff


	//   ....[80]....
        /*028c*/ 	.word	0xffffffff


	//   ....[81]....
        /*0290*/ 	.word	0xffffffff


	//   ....[82]....
        /*0294*/ 	.word	0xffffffff


	//   ....[83]....
        /*0298*/ 	.word	0xffffffff


	//   ....[84]....
        /*029c*/ 	.word	0xffffffff


	//   ....[85]....
        /*02a0*/ 	.word	0xffffffff


	//   ....[86]....
        /*02a4*/ 	.word	0xffffffff


	//   ....[87]....
        /*02a8*/ 	.word	0xffffffff


	//   ....[88]....
        /*02ac*/ 	.word	0xffffffff


	//   ....[89]....
        /*02b0*/ 	.word	0xffffffff


	//   ....[90]....
        /*02b4*/ 	.word	0xffffffff


	//   ....[91]....
        /*02b8*/ 	.word	0xffffffff


	//   ....[92]....
        /*02bc*/ 	.word	0xffffffff


	//   ....[93]....
        /*02c0*/ 	.word	0xffffffff


	//   ....[94]....
        /*02c4*/ 	.word	0xffffffff


	//   ....[95]....
        /*02c8*/ 	.word	0xffffffff


	//   ....[96]....
        /*02cc*/ 	.word	0xffffffff


	//   ....[97]....
        /*02d0*/ 	.word	0xffffffff


	//   ....[98]....
        /*02d4*/ 	.word	0xffffffff


	//   ....[99]....
        /*02d8*/ 	.word	0xffffffff


	//   ....[100]....
        /*02dc*/ 	.word	0xffffffff


	//   ....[101]....
        /*02e0*/ 	.word	0xffffffff


	//   ....[102]....
        /*02e4*/ 	.word	0xffffffff


	//   ....[103]....
        /*02e8*/ 	.word	0xffffffff


	//   ....[104]....
        /*02ec*/ 	.word	0xffffffff


	//   ....[105]....
        /*02f0*/ 	.word	0xffffffff


	//   ....[106]....
        /*02f4*/ 	.word	0xffffffff


	//   ....[107]....
        /*02f8*/ 	.word	0xffffffff


	//   ....[108]....
        /*02fc*/ 	.word	0xffffffff


	//   ....[109]....
        /*0300*/ 	.word	0xffffffff


	//   ....[110]....
        /*0304*/ 	.word	0xffffffff


	//   ....[111]....
        /*0308*/ 	.word	0xffffffff


	//   ....[112]....
        /*030c*/ 	.word	0xffffffff


	//   ....[113]....
        /*0310*/ 	.word	0xffffffff


	//   ....[114]....
        /*0314*/ 	.word	0xffffffff


	//   ....[115]....
        /*0318*/ 	.word	0xffffffff


	//   ....[116]....
        /*031c*/ 	.word	0xffffffff


	//   ....[117]....
        /*0320*/ 	.word	0xffffffff


	//   ....[118]....
        /*0324*/ 	.word	0xffffffff


	//   ....[119]....
        /*0328*/ 	.word	0xffffffff


	//   ....[120]....
        /*032c*/ 	.word	0xffffffff


	//   ....[121]....
        /*0330*/ 	.word	0xffffffff


	//   ....[122]....
        /*0334*/ 	.word	0xffffffff


	//   ....[123]....
        /*0338*/ 	.word	0xffffffff


	//   ....[124]....
        /*033c*/ 	.word	0xffffffff


	//   ....[125]....
        /*0340*/ 	.word	0xffffffff


	//   ....[126]....
        /*0344*/ 	.word	0xffffffff


	//   ....[127]....
        /*0348*/ 	.word	0xffffffff


	//   ....[128]....
        /*034c*/ 	.word	0xffffffff


	//   ....[129]....
        /*0350*/ 	.word	0xffffffff


	//   ....[130]....
        /*0354*/ 	.word	0xffffffff


	//   ....[131]....
        /*0358*/ 	.word	0xffffffff


	//   ....[132]....
        /*035c*/ 	.word	0xffffffff


	//   ....[133]....
        /*0360*/ 	.word	0xffffffff


	//   ....[134]....
        /*0364*/ 	.word	0xffffffff


	//   ....[135]....
        /*0368*/ 	.word	0xffffffff


	//   ....[136]....
        /*036c*/ 	.word	0xffffffff


	//   ....[137]....
        /*0370*/ 	.word	0xffffffff


	//   ....[138]....
        /*0374*/ 	.word	0xffffffff


	//   ....[139]....
        /*0378*/ 	.word	0xffffffff


	//   ....[140]....
        /*037c*/ 	.word	0xffffffff


	//   ....[141]....
        /*0380*/ 	.word	0xffffffff


	//   ....[142]....
        /*0384*/ 	.word	0xffffffff


	//   ....[143]....
        /*0388*/ 	.word	0xffffffff


	//   ....[144]....
        /*038c*/ 	.word	0xffffffff


	//   ....[145]....
        /*0390*/ 	.word	0xffffffff


	//   ....[146]....
        /*0394*/ 	.word	0xffffffff


	//   ....[147]....
        /*0398*/ 	.word	0xffffffff


	//   ....[148]....
        /*039c*/ 	.word	0xffffffff


	//   ....[149]....
        /*03a0*/ 	.word	0xffffffff


	//   ....[150]....
        /*03a4*/ 	.word	0xffffffff


	//   ....[151]....
        /*03a8*/ 	.word	0x0500000f


	//   ....[152]....
        /*03ac*/ 	.word	0x0500000f


	//   ....[153]....
        /*03b0*/ 	.word	0x0500000f


	//   ....[154]....
        /*03b4*/ 	.word	0x0500000f


	//   ....[155]....
        /*03b8*/ 	.word	0x0500000f


	//   ....[156]....
        /*03bc*/ 	.word	0x0500000f


	//   ....[157]....
        /*03c0*/ 	.word	0x0500000f


	//   ....[158]....
        /*03c4*/ 	.word	0x0500000f


	//   ....[159]....
        /*03c8*/ 	.word	0x0500000f


	//   ....[160]....
        /*03cc*/ 	.word	0x0500000f


	//   ....[161]....
        /*03d0*/ 	.word	0x0500000f


	//   ....[162]....
        /*03d4*/ 	.word	0x0500000f


	//   ....[163]....
        /*03d8*/ 	.word	0x0500000f


	//   ....[164]....
        /*03dc*/ 	.word	0x0500000f


	//   ....[165]....
        /*03e0*/ 	.word	0x0500000f


	//   ....[166]....
        /*03e4*/ 	.word	0x0500000f


	//   ....[167]....
        /*03e8*/ 	.word	0x0500000f


	//   ....[168]....
        /*03ec*/ 	.word	0x0500000f


	//   ....[169]....
        /*03f0*/ 	.word	0x0500000f


	//   ....[170]....
        /*03f4*/ 	.word	0x0500000f


	//   ....[171]....
        /*03f8*/ 	.word	0x0500000f


	//   ....[172]....
        /*03fc*/ 	.word	0x0500000f


	//   ....[173]....
        /*0400*/ 	.word	0x0500000f


	//   ....[174]....
        /*0404*/ 	.word	0x0500000f


	//   ....[175]....
        /*0408*/ 	.word	0x0500000f


	//   ....[176]....
        /*040c*/ 	.word	0x0500000f


	//   ....[177]....
        /*0410*/ 	.word	0x0500000f


	//   ....[178]....
        /*0414*/ 	.word	0x0500000f


	//   ....[179]....
        /*0418*/ 	.word	0x0500000f


	//   ....[180]....
        /*041c*/ 	.word	0x0500000f


	//   ....[181]....
        /*0420*/ 	.word	0x0500000f


	//   ....[182]....
        /*0424*/ 	.word	0x0500000f


	//   ....[183]....
        /*0428*/ 	.word	0x0500000f


	//   ....[184]....
        /*042c*/ 	.word	0x0500000f


	//   ....[185]....
        /*0430*/ 	.word	0x0500000f


	//   ....[186]....
        /*0434*/ 	.word	0x0500000f


	//   ....[187]....
        /*0438*/ 	.word	0x0500000f


	//   ....[188]....
        /*043c*/ 	.word	0x0500000f


	//   ....[189]....
        /*0440*/ 	.word	0x0500000f


	//   ....[190]....
        /*0444*/ 	.word	0x0500000f


	//   ....[191]....
        /*0448*/ 	.word	0x0500000f


	//   ....[192]....
        /*044c*/ 	.word	0x0500000f


	//   ....[193]....
        /*0450*/ 	.word	0x0500000f


	//   ....[194]....
        /*0454*/ 	.word	0x0500000f


	//   ....[195]....
        /*0458*/ 	.word	0x0500000f


	//   ....[196]....
        /*045c*/ 	.word	0x0500000f


	//   ....[197]....
        /*0460*/ 	.word	0x0500000f


	//   ....[198]....
        /*0464*/ 	.word	0x0500000f


	//   ....[199]....
        /*0468*/ 	.word	0x0500000f


	//   ....[200]....
        /*046c*/ 	.word	0x0500000f


	//   ....[201]....
        /*0470*/ 	.word	0x0500000f


	//   ....[202]....
        /*0474*/ 	.word	0x0500000f


	//   ....[203]....
        /*0478*/ 	.word	0x0500000f


	//   ....[204]....
        /*047c*/ 	.word	0x0500000f


	//   ....[205]....
        /*0480*/ 	.word	0x0500000f


	//   ....[206]....
        /*0484*/ 	.word	0x0500000f


	//   ....[207]....
        /*0488*/ 	.word	0x0500000f


	//   ....[208]....
        /*048c*/ 	.word	0x0500000f


	//   ....[209]....
        /*0490*/ 	.word	0x0500000f


	//   ....[210]....
        /*0494*/ 	.word	0x0500000f


	//   ....[211]....
        /*0498*/ 	.word	0x0500000f


	//   ....[212]....
        /*049c*/ 	.word	0x0500000f


	//   ....[213]....
        /*04a0*/ 	.word	0x0500000f


	//   ....[214]....
        /*04a4*/ 	.word	0x0500000f


	//   ....[215]....
        /*04a8*/ 	.word	0x0500000f


	//   ....[216]....
        /*04ac*/ 	.word	0x0500000f


	//   ....[217]....
        /*04b0*/ 	.word	0x0500000f


	//   ....[218]....
        /*04b4*/ 	.word	0x0500000f


	//   ....[219]....
        /*04b8*/ 	.word	0x0500000f


	//   ....[220]....
        /*04bc*/ 	.word	0x0500000f


	//   ....[221]....
        /*04c0*/ 	.word	0x0500000f


	//   ....[222]....
        /*04c4*/ 	.word	0x0500000f


	//   ....[223]....
        /*04c8*/ 	.word	0x0500000f


	//   ....[224]....
        /*04cc*/ 	.word	0x0500000f


	//   ....[225]....
        /*04d0*/ 	.word	0x0500000f


	//   ....[226]....
        /*04d4*/ 	.word	0x0500000f


	//   ....[227]....
        /*04d8*/ 	.word	0x0500000f


	//   ....[228]....
        /*04dc*/ 	.word	0x0500000f


	//   ....[229]....
        /*04e0*/ 	.word	0x0500000f


	//   ....[230]....
        /*04e4*/ 	.word	0x0500000f


	//   ....[231]....
        /*04e8*/ 	.word	0x0500000f


	//   ....[232]....
        /*04ec*/ 	.word	0x0500000f


	//   ....[233]....
        /*04f0*/ 	.word	0x0500000f


	//   ....[234]....
        /*04f4*/ 	.word	0x0500000f


	//----- nvinfo : EIATTR_COOP_GROUP_INSTR_OFFSETS
	.align		4
.L_1510:
        /*04f8*/ 	.byte	0x04, 0x28
        /*04fa*/ 	.short	(.L_1512 - .L_1511)


	//   ....[0]....
.L_1511:
        /*04fc*/ 	.word	0x00000080


	//   ....[1]....
        /*0500*/ 	.word	0x00000090


	//   ....[2]....
        /*0504*/ 	.word	0x000002d0


	//   ....[3]....
        /*0508*/ 	.word	0x00000430


	//   ....[4]....
        /*050c*/ 	.word	0x00000550


	//   ....[5]....
        /*0510*/ 	.word	0x000006b0


	//   ....[6]....
        /*0514*/ 	.word	0x00001e70


	//   ....[7]....
        /*0518*/ 	.word	0x000024f0


	//   ....[8]....
        /*051c*/ 	.word	0x00002520


	//   ....[9]....
        /*0520*/ 	.word	0x00002a30


	//   ....[10]....
        /*0524*/ 	.word	0x00002ae0


	//   ....[11]....
        /*0528*/ 	.word	0x00003170


	//   ....[12]....
        /*052c*/ 	.word	0x000031f0


	//   ....[13]....
        /*0530*/ 	.word	0x00004280


	//   ....[14]....
        /*0534*/ 	.word	0x00004290


	//   ....[15]....
        /*0538*/ 	.word	0x00004a90


	//   ....[16]....
        /*053c*/ 	.word	0x00004b70


	//   ....[17]....
        /*0540*/ 	.word	0x00004eb0


	//   ....[18]....
        /*0544*/ 	.word	0x00005080


	//   ....[19]....
        /*0548*/ 	.word	0x000068a0


	//   ....[20]....
        /*054c*/ 	.word	0x000068c0


	//   ....[21]....
        /*0550*/ 	.word	0x00006fd0


	//   ....[22]....
        /*0554*/ 	.word	0x000071a0


	//   ....[23]....
        /*0558*/ 	.word	0x00008150


	//   ....[24]....
        /*055c*/ 	.word	0x000081c0


	//   ....[25]....
        /*0560*/ 	.word	0x00008230


	//   ....[26]....
        /*0564*/ 	.word	0x00008250


	//   ....[27]....
        /*0568*/ 	.word	0x00009d30


	//   ....[28]....
        /*056c*/ 	.word	0x00009d50


	//   ....[29]....
        /*0570*/ 	.word	0x00009d60


	//   ....[30]....
        /*0574*/ 	.word	0x00009d70


	//   ....[31]....
        /*0578*/ 	.word	0x0000a820


	//   ....[32]....
        /*057c*/ 	.word	0x0000a840


	//   ....[33]....
        /*0580*/ 	.word	0x0000a9f0


	//   ....[34]....
        /*0584*/ 	.word	0x0000aa10


	//   ....[35]....
        /*0588*/ 	.word	0x0000ab50


	//   ....[36]....
        /*058c*/ 	.word	0x0000ab70


	//   ....[37]....
        /*0590*/ 	.word	0x0000acc0


	//   ....[38]....
        /*0594*/ 	.word	0x0000ace0


	//   ....[39]....
        /*0598*/ 	.word	0x0000b270


	//   ....[40]....
        /*059c*/ 	.word	0x0000b2a0


	//   ....[41]....
        /*05a0*/ 	.word	0x0000bb60


	//   ....[42]....
        /*05a4*/ 	.word	0x0000bb70


	//   ....[43]....
        /*05a8*/ 	.word	0x0000cdc0


	//   ....[44]....
        /*05ac*/ 	.word	0x0000cdf0


	//   ....[45]....
        /*05b0*/ 	.word	0x0000cf60


	//   ....[46]....
        /*05b4*/ 	.word	0x0000cf80


	//   ....[47]....
        /*05b8*/ 	.word	0x0000d0c0


	//   ....[48]....
        /*05bc*/ 	.word	0x0000d0e0


	//   ....[49]....
        /*05c0*/ 	.word	0x0000d230


	//   ....[50]....
        /*05c4*/ 	.word	0x0000d250


	//   ....[51]....
        /*05c8*/ 	.word	0x0000d430


	//   ....[52]....
        /*05cc*/ 	.word	0x0000d620


	//   ....[53]....
        /*05d0*/ 	.word	0x0000d650


	//   ....[54]....
        /*05d4*/ 	.word	0x0000d680


	//   ....[55]....
        /*05d8*/ 	.word	0x0000d6b0


	//   ....[56]....
        /*05dc*/ 	.word	0x0000d6e0


	//   ....[57]....
        /*05e0*/ 	.word	0x0000d710


	//   ....[58]....
        /*05e4*/ 	.word	0x0000d880


	//   ....[59]....
        /*05e8*/ 	.word	0x0000d8b0


	//   ....[60]....
        /*05ec*/ 	.word	0x0000d8e0


	//   ....[61]....
        /*05f0*/ 	.word	0x0000d910


	//   ....[62]....
        /*05f4*/ 	.word	0x0000d940


	//   ....[63]....
        /*05f8*/ 	.word	0x0000d970


	//   ....[64]....
        /*05fc*/ 	.word	0x0000da00


	//   ....[65]....
        /*0600*/ 	.word	0x0000da30


	//   ....[66]....
        /*0604*/ 	.word	0x0000da40


	//   ....[67]....
        /*0608*/ 	.word	0x0000da80


	//   ....[68]....
        /*060c*/ 	.word	0x0000f940


	//   ....[69]....
        /*0610*/ 	.word	0x0000f960


	//   ....[70]....
        /*0614*/ 	.word	0x0000f9f0


	//   ....[71]....
        /*0618*/ 	.word	0x0000fa10


	//   ....[72]....
        /*061c*/ 	.word	0x0000fa90


	//   ....[73]....
        /*0620*/ 	.word	0x0000fab0


	//   ....[74]....
        /*0624*/ 	.word	0x0000fb30


	//   ....[75]....
        /*0628*/ 	.word	0x0000fb50


	//   ....[76]....
        /*062c*/ 	.word	0x0000fbd0


	//   ....[77]....
        /*0630*/ 	.word	0x0000fbf0


	//   ....[78]....
        /*0634*/ 	.word	0x0000fc00


	//   ....[79]....
        /*0638*/ 	.word	0x0000fc10


	//   ....[80]....
        /*063c*/ 	.word	0x00010410


	//   ....[81]....
        /*0640*/ 	.word	0x00010440


	//   ....[82]....
        /*0644*/ 	.word	0x00010470


	//   ....[83]....
        /*0648*/ 	.word	0x00010500


	//   ....[84]....
        /*064c*/ 	.word	0x00010510


	//   ....[85]....
        /*0650*/ 	.word	0x000105a0


	//   ....[86]....
        /*0654*/ 	.word	0x000105b0


	//   ....[87]....
        /*0658*/ 	.word	0x00010640


	//   ....[88]....
        /*065c*/ 	.word	0x00010650


	//   ....[89]....
        /*0660*/ 	.word	0x000106e0


	//   ....[90]....
        /*0664*/ 	.word	0x000106f0


	//   ....[91]....
        /*0668*/ 	.word	0x00010780


	//   ....[92]....
        /*066c*/ 	.word	0x00010790


	//   ....[93]....
        /*0670*/ 	.word	0x00010810


	//   ....[94]....
        /*0674*/ 	.word	0x00010820


	//   ....[95]....
        /*0678*/ 	.word	0x00010830


	//   ....[96]....
        /*067c*/ 	.word	0x00010c90


	//   ....[97]....
        /*0680*/ 	.word	0x00010cc0


	//   ....[98]....
        /*0684*/ 	.word	0x00010d10


	//   ....[99]....
        /*0688*/ 	.word	0x00010dc0


	//   ....[100]....
        /*068c*/ 	.word	0x00010de0


	//   ....[101]....
        /*0690*/ 	.word	0x00010e90


	//   ....[102]....
        /*0694*/ 	.word	0x00010ea0


	//   ....[103]....
        /*0698*/ 	.word	0x00010ed0


	//   ....[104]....
        /*069c*/ 	.word	0x00010f60


	//   ....[105]....
        /*06a0*/ 	.word	0x00011000


	//   ....[106]....
        /*06a4*/ 	.word	0x00011020


	//   ....[107]....
        /*06a8*/ 	.word	0x00011030


	//   ....[108]....
        /*06ac*/ 	.word	0x00011750


	//   ....[109]....
        /*06b0*/ 	.word	0x00011770


	//   ....[110]....
        /*06b4*/ 	.word	0x00011780


	//   ....[111]....
        /*06b8*/ 	.word	0x000117c0


	//   ....[112]....
        /*06bc*/ 	.word	0x000117d0


	//   ....[113]....
        /*06c0*/ 	.word	0x00011810


	//   ....[114]....
        /*06c4*/ 	.word	0x00011820


	//   ....[115]....
        /*06c8*/ 	.word	0x00011860


	//   ....[116]....
        /*06cc*/ 	.word	0x00011870


	//   ....[117]....
        /*06d0*/ 	.word	0x000118b0


	//   ....[118]....
        /*06d4*/ 	.word	0x000118c0


	//   ....[119]....
        /*06d8*/ 	.word	0x000118d0


	//   ....[120]....
        /*06dc*/ 	.word	0x00011c20


	//   ....[121]....
        /*06e0*/ 	.word	0x00011c40


	//   ....[122]....
        /*06e4*/ 	.word	0x00011c50


	//   ....[123]....
        /*06e8*/ 	.word	0x00011c60


	//   ....[124]....
        /*06ec*/ 	.word	0x00011c70


	//   ....[125]....
        /*06f0*/ 	.word	0x00011c90


	//   ....[126]....
        /*06f4*/ 	.word	0x00011d00


	//   ....[127]....
        /*06f8*/ 	.word	0x00011d30


	//   ....[128]....
        /*06fc*/ 	.word	0x00011d40


	//   ....[129]....
        /*0700*/ 	.word	0x00011db0


	//   ....[130]....
        /*0704*/ 	.word	0x00011dc0


	//   ....[131]....
        /*0708*/ 	.word	0x00011ec0


	//   ....[132]....
        /*070c*/ 	.word	0x000123b0


	//   ....[133]....
        /*0710*/ 	.word	0x000123e0


	//   ....[134]....
        /*0714*/ 	.word	0x00012440


	//   ....[135]....
        /*0718*/ 	.word	0x00012470


	//   ....[136]....
        /*071c*/ 	.word	0x000124a0


	//   ....[137]....
        /*0720*/ 	.word	0x000124d0


	//   ....[138]....
        /*0724*/ 	.word	0x00012500


	//   ....[139]....
        /*0728*/ 	.word	0x00012530


	//   ....[140]....
        /*072c*/ 	.word	0x000126d0


	//   ....[141]....
        /*0730*/ 	.word	0x00012700


	//   ....[142]....
        /*0734*/ 	.word	0x00012730


	//   ....[143]....
        /*0738*/ 	.word	0x00012760


	//   ....[144]....
        /*073c*/ 	.word	0x00012790


	//   ....[145]....
        /*0740*/ 	.word	0x000127c0


	//   ....[146]....
        /*0744*/ 	.word	0x00012880


	//   ....[147]....
        /*0748*/ 	.word	0x000128a0


	//   ....[148]....
        /*074c*/ 	.word	0x000128c0


	//   ....[149]....
        /*0750*/ 	.word	0x00012920


	//   ....[150]....
        /*0754*/ 	.word	0x00013340


	//   ....[151]....
        /*0758*/ 	.word	0x000138e0


	//   ....[152]....
        /*075c*/ 	.word	0x000139d0


	//   ....[153]....
        /*0760*/ 	.word	0x00013a70


	//   ....[154]....
        /*0764*/ 	.word	0x00013ad0


	//   ....[155]....
        /*0768*/ 	.word	0x00013bc0


	//   ....[156]....
        /*076c*/ 	.word	0x00013c30


	//   ....[157]....
        /*0770*/ 	.word	0x00013d20


	//   ....[158]....
        /*0774*/ 	.word	0x00013d90


	//   ....[159]....
        /*0778*/ 	.word	0x00013e80


	//   ....[160]....
        /*077c*/ 	.word	0x00013ef0


	//   ....[161]....
        /*0780*/ 	.word	0x00013fe0


	//   ....[162]....
        /*0784*/ 	.word	0x00014050


	//   ....[163]....
        /*0788*/ 	.word	0x000140f0


	//   ....[164]....
        /*078c*/ 	.word	0x000141e0


	//   ....[165]....
        /*0790*/ 	.word	0x00014250


	//   ....[166]....
        /*0794*/ 	.word	0x000142b0


	//   ....[167]....
        /*0798*/ 	.word	0x000143a0


	//   ....[168]....
        /*079c*/ 	.word	0x00014400


	//   ....[169]....
        /*07a0*/ 	.word	0x00014500


	//   ....[170]....
        /*07a4*/ 	.word	0x00014560


	//   ....[171]....
        /*07a8*/ 	.word	0x00014660


	//   ....[172]....
        /*07ac*/ 	.word	0x000146c0


	//   ....[173]....
        /*07b0*/ 	.word	0x000147c0


	//   ....[174]....
        /*07b4*/ 	.word	0x00014820


	//   ....[175]....
        /*07b8*/ 	.word	0x00014920


	//   ....[176]....
        /*07bc*/ 	.word	0x00014980


	//   ....[177]....
        /*07c0*/ 	.word	0x00014a80


	//   ....[178]....
        /*07c4*/ 	.word	0x00014ae0


	//   ....[179]....
        /*07c8*/ 	.word	0x00014bc0


	//   ....[180]....
        /*07cc*/ 	.word	0x00014cf0


	//   ....[181]....
        /*07d0*/ 	.word	0x00014dd0


	//   ....[182]....
        /*07d4*/ 	.word	0x00014e80


	//   ....[183]....
        /*07d8*/ 	.word	0x00014f90


	//   ....[184]....
        /*07dc*/ 	.word	0x00014ff0


	//   ....[185]....
        /*07e0*/ 	.word	0x00015100


	//   ....[186]....
        /*07e4*/ 	.word	0x00015160


	//   ....[187]....
        /*07e8*/ 	.word	0x00015270


	//   ....[188]....
        /*07ec*/ 	.word	0x000152d0


	//   ....[189]....
        /*07f0*/ 	.word	0x000153e0


	//   ....[190]....
        /*07f4*/ 	.word	0x00015440


	//   ....[191]....
        /*07f8*/ 	.word	0x00015500


	//   ....[192]....
        /*07fc*/ 	.word	0x00015660


	//   ....[193]....
        /*0800*/ 	.word	0x00015700


	//   ....[194]....
        /*0804*/ 	.word	0x00015760


	//   ....[195]....
        /*0808*/ 	.word	0x00015810


	//   ....[196]....
        /*080c*/ 	.word	0x00015870


	//   ....[197]....
        /*0810*/ 	.word	0x00015920


	//   ....[198]....
        /*0814*/ 	.word	0x00015980


	//   ....[199]....
        /*0818*/ 	.word	0x00015a30


	//   ....[200]....
        /*081c*/ 	.word	0x00015a90


	//   ....[201]....
        /*0820*/ 	.word	0x00015b40


	//   ....[202]....
        /*0824*/ 	.word	0x00015ba0


	//   ....[203]....
        /*0828*/ 	.word	0x00015c50


	//   ....[204]....
        /*082c*/ 	.word	0x00015d30


	//   ....[205]....
        /*0830*/ 	.word	0x00015dd0


	//   ....[206]....
        /*0834*/ 	.word	0x00015e30


	//   ....[207]....
        /*0838*/ 	.word	0x00015f00


	//   ....[208]....
        /*083c*/ 	.word	0x00015f60


	//   ....[209]....
        /*0840*/ 	.word	0x00016030


	//   ....[210]....
        /*0844*/ 	.word	0x00016090


	//   ....[211]....
        /*0848*/ 	.word	0x00016170


	//   ....[212]....
        /*084c*/ 	.word	0x000161d0


	//   ....[213]....
        /*0850*/ 	.word	0x000162a0


	//   ....[214]....
        /*0854*/ 	.word	0x00016300


	//   ....[215]....
        /*0858*/ 	.word	0x000163d0


	//   ....[216]....
        /*085c*/ 	.word	0x00016460


	//   ....[217]....
        /*0860*/ 	.word	0x00016500


	//   ....[218]....
        /*0864*/ 	.word	0x00016680


	//   ....[219]....
        /*0868*/ 	.word	0x000166f0


	//   ....[220]....
        /*086c*/ 	.word	0x00016760


	//   ....[221]....
        /*0870*/ 	.word	0x000167d0


	//   ....[222]....
        /*0874*/ 	.word	0x00016840


	//   ....[223]....
        /*0878*/ 	.word	0x000168c0


	//   ....[224]....
        /*087c*/ 	.word	0x00016940


	//   ....[225]....
        /*0880*/ 	.word	0x000169d0


	//   ....[226]....
        /*0884*/ 	.word	0x00016a40


	//   ....[227]....
        /*0888*/ 	.word	0x00016ab0


	//   ....[228]....
        /*088c*/ 	.word	0x00016b20


	//   ....[229]....
        /*0890*/ 	.word	0x00016ba0


	//   ....[230]....
        /*0894*/ 	.word	0x00016c10


	//   ....[231]....
        /*0898*/ 	.word	0x00016ca0


	//   ....[232]....
        /*089c*/ 	.word	0x00016d00


	//   ....[233]....
        /*08a0*/ 	.word	0x00016d90


	//   ....[234]....
        /*08a4*/ 	.word	0x00016ec0


	//----- nvinfo : EIATTR_REG_RECONFIG
	.align		4
.L_1512:
        /*08a8*/ 	.byte	0x01, 0x54
	.zero		2


	//----- nvinfo : EIATTR_SYSCALL_OFFSETS
	.align		4
        /*08ac*/ 	.byte	0x04, 0x46
        /*08ae*/ 	.short	(.L_1514 - .L_1513)


	//   ....[0]....
.L_1513:
        /*08b0*/ 	.word	0x00001ff0


	//   ....[1]....
        /*08b4*/ 	.word	0x0000ef80


	//   ....[2]....
        /*08b8*/ 	.word	0x0000f0d0


	//   ....[3]....
        /*08bc*/ 	.word	0x0000f1c0


	//   ....[4]....
        /*08c0*/ 	.word	0x00010080


	//----- nvinfo : EIATTR_MBARRIER_INSTR_OFFSETS
	.align		4
.L_1514:
        /*08c4*/ 	.byte	0x04, 0x39
        /*08c6*/ 	.short	(.L_1516 - .L_1515)


	//   ....[0]....
.L_1515:
        /*08c8*/ 	.word	0x00000180
        /*08cc*/ 	.word	0x000000ff
        /*08d0*/ 	.word	0x00022800
        /*08d4*/ 	.short	0x0100
        /*08d6*/ 	.byte	0x08
	.zero		1


	//   ....[1]....
        /*08d8*/ 	.word	0x00000190
        /*08dc*/ 	.word	0x000000ff
        /*08e0*/ 	.word	0x00022820
        /*08e4*/ 	.short	0x0100
        /*08e6*/ 	.byte	0x08
	.zero		1


	//   ....[2]....
        /*08e8*/ 	.word	0x00000280
        /*08ec*/ 	.word	0x000000ff
        /*08f0*/ 	.word	0x00022830
        /*08f4*/ 	.short	0x0100
        /*08f6*/ 	.byte	0x08
	.zero		1


	//   ....[3]....
        /*08f8*/ 	.word	0x00000290
        /*08fc*/ 	.word	0x000000ff
        /*0900*/ 	.word	0x00022840
        /*0904*/ 	.short	0x0100
        /*0906*/ 	.byte	0x08
	.zero		1


	//   ....[4]....
        /*0908*/ 	.word	0x000002a0
        /*090c*/ 	.word	0x000000ff
        /*0910*/ 	.word	0x00022838
        /*0914*/ 	.short	0x0100
        /*0916*/ 	.byte	0x08
	.zero		1


	//   ....[5]....
        /*0918*/ 	.word	0x000002b0
        /*091c*/ 	.word	0x000000ff
        /*0920*/ 	.word	0x00022848
        /*0924*/ 	.short	0x0100
        /*0926*/ 	.byte	0x08
	.zero		1


	//   ....[6]....
        /*0928*/ 	.word	0x000003e0
        /*092c*/ 	.word	0x000000ff
        /*0930*/ 	.word	0x00022850
        /*0934*/ 	.short	0x0100
        /*0936*/ 	.byte	0x08
	.zero		1


	//   ....[7]....
        /*0938*/ 	.word	0x000003f0
        /*093c*/ 	.word	0x000000ff
        /*0940*/ 	.word	0x00022860
        /*0944*/ 	.short	0x0100
        /*0946*/ 	.byte	0x08
	.zero		1


	//   ....[8]....
        /*0948*/ 	.word	0x00000400
        /*094c*/ 	.word	0x000000ff
        /*0950*/ 	.word	0x00022858
        /*0954*/ 	.short	0x0100
        /*0956*/ 	.byte	0x08
	.zero		1


	//   ....[9]....
        /*0958*/ 	.word	0x00000410
        /*095c*/ 	.word	0x000000ff
        /*0960*/ 	.word	0x00022868
        /*0964*/ 	.short	0x0100
        /*0966*/ 	.byte	0x08
	.zero		1


	//   ....[10]....
        /*0968*/ 	.word	0x00000500
        /*096c*/ 	.word	0x000000ff
        /*0970*/ 	.word	0x00022870
        /*0974*/ 	.short	0x0100
        /*0976*/ 	.byte	0x06
	.zero		1


	//   ....[11]....
        /*0978*/ 	.word	0x00000510
        /*097c*/ 	.word	0x000000ff
        /*0980*/ 	.word	0x00022880
        /*0984*/ 	.short	0x0100
        /*0986*/ 	.byte	0x06
	.zero		1


	//   ....[12]....
        /*0988*/ 	.word	0x00000520
        /*098c*/ 	.word	0x000000ff
        /*0990*/ 	.word	0x00022878
        /*0994*/ 	.short	0x0100
        /*0996*/ 	.byte	0x06
	.zero		1


	//   ....[13]....
        /*0998*/ 	.word	0x00000530
        /*099c*/ 	.word	0x000000ff
        /*09a0*/ 	.word	0x00022888
        /*09a4*/ 	.short	0x0100
        /*09a6*/ 	.byte	0x06
	.zero		1


	//   ....[14]....
        /*09a8*/ 	.word	0x00000660
        /*09ac*/ 	.word	0x000000ff
        /*09b0*/ 	.word	0x00022890
        /*09b4*/ 	.short	0x0100
        /*09b6*/ 	.byte	0x08
	.zero		1


	//   ....[15]....
        /*09b8*/ 	.word	0x00000670
        /*09bc*/ 	.word	0x000000ff
        /*09c0*/ 	.word	0x000228a0
        /*09c4*/ 	.short	0x0100
        /*09c6*/ 	.byte	0x08
	.zero		1


	//   ....[16]....
        /*09c8*/ 	.word	0x00000680
        /*09cc*/ 	.word	0x000000ff
        /*09d0*/ 	.word	0x00022898
        /*09d4*/ 	.short	0x0100
        /*09d6*/ 	.byte	0x08
	.zero		1


	//   ....[17]....
        /*09d8*/ 	.word	0x00000690
        /*09dc*/ 	.word	0x000000ff
        /*09e0*/ 	.word	0x000228a8
        /*09e4*/ 	.short	0x0100
        /*09e6*/ 	.byte	0x08
	.zero		1


	//   ....[18]....
        /*09e8*/ 	.word	0x000007d0
        /*09ec*/ 	.word	0x000000ff
        /*09f0*/ 	.word	0x000228b0
        /*09f4*/ 	.short	0x0100
        /*09f6*/ 	.byte	0x08
	.zero		1


	//   ....[19]....
        /*09f8*/ 	.word	0x000007e0
        /*09fc*/ 	.word	0x000000ff
        /*0a00*/ 	.word	0x000228c0
        /*0a04*/ 	.short	0x0100
        /*0a06*/ 	.byte	0x08
	.zero		1


	//   ....[20]....
        /*0a08*/ 	.word	0x000007f0
        /*0a0c*/ 	.word	0x000000ff
        /*0a10*/ 	.word	0x000228b8
        /*0a14*/ 	.short	0x0100
        /*0a16*/ 	.byte	0x08
	.zero		1


	//   ....[21]....
        /*0a18*/ 	.word	0x00000800
        /*0a1c*/ 	.word	0x000000ff
        /*0a20*/ 	.word	0x000228c8
        /*0a24*/ 	.short	0x0100
        /*0a26*/ 	.byte	0x08
	.zero		1


	//   ....[22]....
        /*0a28*/ 	.word	0x000020a0
        /*0a2c*/ 	.word	0x00000007
        /*0a30*/ 	.word	0x00022800
        /*0a34*/ 	.short	0x010a
        /*0a36*/ 	.byte	0x3f
	.zero		1


	//   ....[23]....
        /*0a38*/ 	.word	0x00002170
        /*0a3c*/ 	.word	0x000000ff
        /*0a40*/ 	.word	0x00022830
        /*0a44*/ 	.short	0x010a
        /*0a46*/ 	.byte	0x16
	.zero		1


	//   ....[24]....
        /*0a48*/ 	.word	0x000021b0
        /*0a4c*/ 	.word	0x000000ff
        /*0a50*/ 	.word	0x00022830
        /*0a54*/ 	.short	0x010a
        /*0a56*/ 	.byte	0x16
	.zero		1


	//   ....[25]....
        /*0a58*/ 	.word	0x00002570
        /*0a5c*/ 	.word	0x000000ff
        /*0a60*/ 	.word	0x00000000
        /*0a64*/ 	.short	0x0101
        /*0a66*/ 	.byte	0x06
	.zero		1


	//   ....[26]....
        /*0a68*/ 	.word	0x000039e0
        /*0a6c*/ 	.word	0x000000ff
        /*0a70*/ 	.word	0x00022850
        /*0a74*/ 	.short	0x010a
        /*0a76*/ 	.byte	0x16
	.zero		1


	//   ....[27]....
        /*0a78*/ 	.word	0x00003a20
        /*0a7c*/ 	.word	0x000000ff
        /*0a80*/ 	.word	0x00022850
        /*0a84*/ 	.short	0x010a
        /*0a86*/ 	.byte	0x16
	.zero		1


	//   ....[28]....
        /*0a88*/ 	.word	0x00003de0
        /*0a8c*/ 	.word	0x000000ff
        /*0a90*/ 	.word	0x00000000
        /*0a94*/ 	.short	0x0101
        /*0a96*/ 	.byte	0x16
	.zero		1


	//   ....[29]....
        /*0a98*/ 	.word	0x00003f40
        /*0a9c*/ 	.word	0x000000ff
        /*0aa0*/ 	.word	0x00022830
        /*0aa4*/ 	.short	0x010a
        /*0aa6*/ 	.byte	0x17
	.zero		1


	//   ....[30]....
        /*0aa8*/ 	.word	0x00003f80
        /*0aac*/ 	.word	0x000000ff
        /*0ab0*/ 	.word	0x00022830
        /*0ab4*/ 	.short	0x010a
        /*0ab6*/ 	.byte	0x17
	.zero		1


	//   ....[31]....
        /*0ab8*/ 	.word	0x00004260
        /*0abc*/ 	.word	0x000000ff
        /*0ac0*/ 	.word	0x00000000
        /*0ac4*/ 	.short	0x0101
        /*0ac6*/ 	.byte	0x06
	.zero		1


	//   ....[32]....
        /*0ac8*/ 	.word	0x00006020
        /*0acc*/ 	.word	0x000000ff
        /*0ad0*/ 	.word	0x00022850
        /*0ad4*/ 	.short	0x010a
        /*0ad6*/ 	.byte	0x17
	.zero		1


	//   ....[33]....
        /*0ad8*/ 	.word	0x00006060
        /*0adc*/ 	.word	0x000000ff
        /*0ae0*/ 	.word	0x00022850
        /*0ae4*/ 	.short	0x010a
        /*0ae6*/ 	.byte	0x17
	.zero		1


	//   ....[34]....
        /*0ae8*/ 	.word	0x00006390
        /*0aec*/ 	.word	0x000000ff
        /*0af0*/ 	.word	0x00000000
        /*0af4*/ 	.short	0x0101
        /*0af6*/ 	.byte	0x17
	.zero		1


	//   ....[35]....
        /*0af8*/ 	.word	0x000064e0
        /*0afc*/ 	.word	0x000000ff
        /*0b00*/ 	.word	0x00022830
        /*0b04*/ 	.short	0x010a
        /*0b06*/ 	.byte	0x17
	.zero		1


	//   ....[36]....
        /*0b08*/ 	.word	0x00006520
        /*0b0c*/ 	.word	0x000000ff
        /*0b10*/ 	.word	0x00022830
        /*0b14*/ 	.short	0x010a
        /*0b16*/ 	.byte	0x17
	.zero		1


	//   ....[37]....
        /*0b18*/ 	.word	0x00006750
        /*0b1c*/ 	.word	0x000000ff
        /*0b20*/ 	.word	0x00000000
        /*0b24*/ 	.short	0x0101
        /*0b26*/ 	.byte	0x06
	.zero		1


	//   ....[38]....
        /*0b28*/ 	.word	0x00007dc0
        /*0b2c*/ 	.word	0x000000ff
        /*0b30*/ 	.word	0x00022850
        /*0b34*/ 	.short	0x010a
        /*0b36*/ 	.byte	0x17
	.zero		1


	//   ....[39]....
        /*0b38*/ 	.word	0x00007e00
        /*0b3c*/ 	.word	0x000000ff
        /*0b40*/ 	.word	0x00022850
        /*0b44*/ 	.short	0x010a
        /*0b46*/ 	.byte	0x17
	.zero		1


	//   ....[40]....
        /*0b48*/ 	.word	0x00008130
        /*0b4c*/ 	.word	0x000000ff
        /*0b50*/ 	.word	0x00000000
        /*0b54*/ 	.short	0x0101
        /*0b56*/ 	.byte	0x17
	.zero		1


	//   ....[41]....
        /*0b58*/ 	.word	0x0000a850
        /*0b5c*/ 	.word	0x000000ff
        /*0b60*/ 	.word	0x00000000
        /*0b64*/ 	.short	0x0101
        /*0b66*/ 	.byte	0x08
	.zero		1


	//   ....[42]....
        /*0b68*/ 	.word	0x0000b060
        /*0b6c*/ 	.word	0x000000ff
        /*0b70*/ 	.word	0x00000000
        /*0b74*/ 	.short	0x0101
        /*0b76*/ 	.byte	0x08
	.zero		1


	//   ....[43]....
        /*0b78*/ 	.word	0x0000f6e0
        /*0b7c*/ 	.word	0x00000021
        /*0b80*/ 	.word	0x00022840
        /*0b84*/ 	.short	0x010a
        /*0b86*/ 	.byte	0x3f
	.zero		1


	//   ....[44]....
        /*0b88*/ 	.word	0x0000fd10
        /*0b8c*/ 	.word	0x00000021
        /*0b90*/ 	.word	0x00022830
        /*0b94*/ 	.short	0x0107
        /*0b96*/ 	.byte	0x3f
	.zero		1


	//   ....[45]....
        /*0b98*/ 	.word	0x0000fdf0
        /*0b9c*/ 	.word	0x00000021
        /*0ba0*/ 	.word	0x00022830
        /*0ba4*/ 	.short	0x0101
        /*0ba6*/ 	.byte	0x3f
	.zero		1


	//   ....[46]....
        /*0ba8*/ 	.word	0x00010930
        /*0bac*/ 	.word	0x00000017
        /*0bb0*/ 	.word	0x00022800
        /*0bb4*/ 	.short	0x0107
        /*0bb6*/ 	.byte	0x3f
	.zero		1


	//   ....[47]....
        /*0bb8*/ 	.word	0x00010a20
        /*0bbc*/ 	.word	0x00000017
        /*0bc0*/ 	.word	0x00022800
        /*0bc4*/ 	.short	0x0101
        /*0bc6*/ 	.byte	0x3f
	.zero		1


	//   ....[48]....
        /*0bc8*/ 	.word	0x00010a40
        /*0bcc*/ 	.word	0x00000017
        /*0bd0*/ 	.word	0x00022820
        /*0bd4*/ 	.short	0x010a
        /*0bd6*/ 	.byte	0x3f
	.zero		1


	//   ....[49]....
        /*0bd8*/ 	.word	0x00010ad0
        /*0bdc*/ 	.word	0x00000021
        /*0be0*/ 	.word	0x00022860
        /*0be4*/ 	.short	0x010a
        /*0be6*/ 	.byte	0x3f
	.zero		1


	//   ....[50]....
        /*0be8*/ 	.word	0x000111b0
        /*0bec*/ 	.word	0x00000021
        /*0bf0*/ 	.word	0x00022850
        /*0bf4*/ 	.short	0x0107
        /*0bf6*/ 	.byte	0x3f
	.zero		1


	//   ....[51]....
        /*0bf8*/ 	.word	0x00011280
        /*0bfc*/ 	.word	0x00000021
        /*0c00*/ 	.word	0x00022850
        /*0c04*/ 	.short	0x0101
        /*0c06*/ 	.byte	0x3f
	.zero		1


	//   ....[52]....
        /*0c08*/ 	.word	0x000115d0
        /*0c0c*/ 	.word	0x0000000a
        /*0c10*/ 	.word	0x00022840
        /*0c14*/ 	.short	0x010a
        /*0c16*/ 	.byte	0x3f
	.zero		1


	//   ....[53]....
        /*0c18*/ 	.word	0x00011980
        /*0c1c*/ 	.word	0x0000000a
        /*0c20*/ 	.word	0x00022830
        /*0c24*/ 	.short	0x0107
        /*0c26*/ 	.byte	0x3f
	.zero		1


	//   ....[54]....
        /*0c28*/ 	.word	0x00011a40
        /*0c2c*/ 	.word	0x0000000a
        /*0c30*/ 	.word	0x00022830
        /*0c34*/ 	.short	0x0101
        /*0c36*/ 	.byte	0x3f
	.zero		1


	//   ....[55]....
        /*0c38*/ 	.word	0x00011a70
        /*0c3c*/ 	.word	0x0000000a
        /*0c40*/ 	.word	0x00022860
        /*0c44*/ 	.short	0x010a
        /*0c46*/ 	.byte	0x3f
	.zero		1


	//   ....[56]....
        /*0c48*/ 	.word	0x00011f70
        /*0c4c*/ 	.word	0x0000000a
        /*0c50*/ 	.word	0x00022850
        /*0c54*/ 	.short	0x0107
        /*0c56*/ 	.byte	0x3f
	.zero		1


	//   ....[57]....
        /*0c58*/ 	.word	0x00012030
        /*0c5c*/ 	.word	0x0000000a
        /*0c60*/ 	.word	0x00022850
        /*0c64*/ 	.short	0x0101
        /*0c66*/ 	.byte	0x3f
	.zero		1


	//   ....[58]....
        /*0c68*/ 	.word	0x000132c0
        /*0c6c*/ 	.word	0x00000007
        /*0c70*/ 	.word	0x00022820
        /*0c74*/ 	.short	0x010a
        /*0c76*/ 	.byte	0x3f
	.zero		1


	//   ....[59]....
        /*0c78*/ 	.word	0x00013440
        /*0c7c*/ 	.word	0x00000005
        /*0c80*/ 	.word	0x00022840
        /*0c84*/ 	.short	0x010a
        /*0c86*/ 	.byte	0x3f
	.zero		1


	//   ....[60]....
        /*0c88*/ 	.word	0x000134e0
        /*0c8c*/ 	.word	0x00000003
        /*0c90*/ 	.word	0x00022840
        /*0c94*/ 	.short	0x010a
        /*0c96*/ 	.byte	0x3f
	.zero		1


	//   ....[61]....
        /*0c98*/ 	.word	0x00013520
        /*0c9c*/ 	.word	0x00000005
        /*0ca0*/ 	.word	0x00022860
        /*0ca4*/ 	.short	0x010a
        /*0ca6*/ 	.byte	0x3f
	.zero		1


	//   ....[62]....
        /*0ca8*/ 	.word	0x00013560
        /*0cac*/ 	.word	0x00000003
        /*0cb0*/ 	.word	0x00022860
        /*0cb4*/ 	.short	0x010a
        /*0cb6*/ 	.byte	0x3f
	.zero		1


	//   ....[63]....
        /*0cb8*/ 	.word	0x000135c0
        /*0cbc*/ 	.word	0x00000007
        /*0cc0*/ 	.word	0x00022800
        /*0cc4*/ 	.short	0x010a
        /*0cc6*/ 	.byte	0x3f
	.zero		1


	//   ....[64]....
        /*0cc8*/ 	.word	0x00013620
        /*0ccc*/ 	.word	0x00000000
        /*0cd0*/ 	.word	0x00022830
        /*0cd4*/ 	.short	0x010a
        /*0cd6*/ 	.byte	0x3f
	.zero		1


	//   ....[65]....
        /*0cd8*/ 	.word	0x00013680
        /*0cdc*/ 	.word	0x0000000a
        /*0ce0*/ 	.word	0x00022850
        /*0ce4*/ 	.short	0x010a
        /*0ce6*/ 	.byte	0x3f
	.zero		1


	//   ....[66]....
        /*0ce8*/ 	.word	0x000136e0
        /*0cec*/ 	.word	0x00000000
        /*0cf0*/ 	.word	0x00022830
        /*0cf4*/ 	.short	0x010a
        /*0cf6*/ 	.byte	0x3f
	.zero		1


	//   ....[67]....
        /*0cf8*/ 	.word	0x00013740
        /*0cfc*/ 	.word	0x00000008
        /*0d00*/ 	.word	0x00022850
        /*0d04*/ 	.short	0x010a
        /*0d06*/ 	.byte	0x3f
	.zero		1


	//   ....[68]....
        /*0d08*/ 	.word	0x000137a0
        /*0d0c*/ 	.word	0x00000000
        /*0d10*/ 	.word	0x00022830
        /*0d14*/ 	.short	0x010a
        /*0d16*/ 	.byte	0x3f
	.zero		1


	//   ....[69]....
        /*0d18*/ 	.word	0x00013800
        /*0d1c*/ 	.word	0x00000008
        /*0d20*/ 	.word	0x00022850
        /*0d24*/ 	.short	0x010a
        /*0d26*/ 	.byte	0x3f
	.zero		1


	//   ....[70]....
        /*0d28*/ 	.word	0x00013920
        /*0d2c*/ 	.word	0x00000021
        /*0d30*/ 	.word	0x00022840
        /*0d34*/ 	.short	0x010a
        /*0d36*/ 	.byte	0x3f
	.zero		1


	//   ....[71]....
        /*0d38*/ 	.word	0x00014bf0
        /*0d3c*/ 	.word	0x00000017
        /*0d40*/ 	.word	0x00022820
        /*0d44*/ 	.short	0x010a
        /*0d46*/ 	.byte	0x3f
	.zero		1


	//   ....[72]....
        /*0d48*/ 	.word	0x00014c40
        /*0d4c*/ 	.word	0x00000021
        /*0d50*/ 	.word	0x00022860
        /*0d54*/ 	.short	0x010a
        /*0d56*/ 	.byte	0x3f
	.zero		1


	//   ....[73]....
        /*0d58*/ 	.word	0x000155b0
        /*0d5c*/ 	.word	0x0000000a
        /*0d60*/ 	.word	0x00022840
        /*0d64*/ 	.short	0x010a
        /*0d66*/ 	.byte	0x3f
	.zero		1


	//   ....[74]....
        /*0d68*/ 	.word	0x00015c80
        /*0d6c*/ 	.word	0x0000000a
        /*0d70*/ 	.word	0x00022860
        /*0d74*/ 	.short	0x010a
        /*0d76*/ 	.byte	0x3f
	.zero		1


	//   ....[75]....
        /*0d78*/ 	.word	0x00016de0
        /*0d7c*/ 	.word	0x00000007
        /*0d80*/ 	.word	0x00022820
        /*0d84*/ 	.short	0x010a
        /*0d86*/ 	.byte	0x3f
	.zero		1


	//   ....[76]....
        /*0d88*/ 	.word	0x00016f80
        /*0d8c*/ 	.word	0x00000005
        /*0d90*/ 	.word	0x00022840
        /*0d94*/ 	.short	0x010a
        /*0d96*/ 	.byte	0x3f
	.zero		1


	//   ....[77]....
        /*0d98*/ 	.word	0x00016fd0
        /*0d9c*/ 	.word	0x00000003
        /*0da0*/ 	.word	0x00022840
        /*0da4*/ 	.short	0x010a
        /*0da6*/ 	.byte	0x3f
	.zero		1


	//   ....[78]....
        /*0da8*/ 	.word	0x00017020
        /*0dac*/ 	.word	0x00000005
        /*0db0*/ 	.word	0x00022860
        /*0db4*/ 	.short	0x010a
        /*0db6*/ 	.byte	0x3f
	.zero		1


	//----- nvinfo : EIATTR_NUM_MBARRIERS
	.align		4
.L_1516:
        /*0db8*/ 	.byte	0x03, 0x38
        /*0dba*/ 	.short	0x0016


	//----- nvinfo : EIATTR_EXIT_INSTR_OFFSETS
	.align		4
        /*0dbc*/ 	.byte	0x04, 0x1c
        /*0dbe*/ 	.short	(.L_1518 - .L_1517)


	//   ....[0]....
.L_1517:
        /*0dc0*/ 	.word	0x000009a0


	//   ....[1]....
        /*0dc4*/ 	.word	0x0000d3d0


	//   ....[2]....
        /*0dc8*/ 	.word	0x000135b0


	//----- nvinfo : EIATTR_MAX_THREADS
	.align		4
.L_1518:
        /*0dcc*/ 	.byte	0x04, 0x05
        /*0dce*/ 	.short	(.L_1520 - .L_1519)
.L_1519:
        /*0dd0*/ 	.word	0x00000180
        /*0dd4*/ 	.word	0x00000001
        /*0dd8*/ 	.word	0x00000001


	//----- nvinfo : EIATTR_CRS_STACK_SIZE
	.align		4
.L_1520:
        /*0ddc*/ 	.byte	0x04, 0x1e
        /*0dde*/ 	.short	(.L_1522 - .L_1521)
.L_1521:
        /*0de0*/ 	.word	0x00000000


	//----- nvinfo : EIATTR_CBANK_PARAM_SIZE
	.align		4
.L_1522:
        /*0de4*/ 	.byte	0x03, 0x19
        /*0de6*/ 	.short	0x0af0


	//----- nvinfo : EIATTR_PARAM_CBANK
	.align		4
        /*0de8*/ 	.byte	0x04, 0x0a
        /*0dea*/ 	.short	(.L_1524 - .L_1523)
	.align		4
.L_1523:
        /*0dec*/ 	.word	index@(.nv.constant0._ZN7cutlass13device_kernelIN5flash11enable_sm90INS1_16FlashAttnFwdSm90INS1_25CollectiveMainloopFwdSm90ILi2EN4cute5tupleIJNS5_1CILi1EEES8_S8_EEENS6_IJNS7_ILi128EEENS7_ILi96EEENS7_ILi64EEEEEELi256ENS_10bfloat16_tEfNS_4arch4Sm90ELb1ELb0ELb0ELb1ELb1ELb0ELb0ELb1ELb0ELb1ELb1ELb0EEENS1_21CollectiveEpilogueFwdINS6_IJSA_NS7_ILi256EEESB_EEES9_SE_SG_Li256ELb1ELb1ELb1ELb0EEENS1_36VarlenDynamicPersistentTileSchedulerILi128ELi96ELi256ELi128ELb1ELb1ELb1ELb1ELb1ELb1EEEEEEEEEvNT_6ParamsE)
        /*0df0*/ 	.short	0x0210
        /*0df2*/ 	.short	0x0af0


	//----- nvinfo : EIATTR_SW_WAR
	.align		4
.L_1524:
        /*0df4*/ 	.byte	0x04, 0x36
        /*0df6*/ 	.short	(.L_1526 - .L_1525)
.L_1525:
        /*0df8*/ 	.word	0x00000008
.L_1526:


//--------------------- .nv.info._ZN7cutlass13device_kernelIN5flash11enable_sm90INS1_16FlashAttnFwdSm90INS1_25CollectiveMainloopFwdSm90ILi2EN4cute5tupleIJNS5_1CILi1EEES8_S8_EEENS6_IJNS7_ILi128EEENS7_ILi96EEENS7_ILi64EEEEEELi256ENS_10bfloat16_tEfNS_4arch4Sm90ELb1ELb0ELb0ELb1ELb1ELb1ELb0ELb1ELb0ELb1ELb1ELb0EEENS1_21CollectiveEpilogueFwdINS6_IJSA_NS7_ILi256EEESB_EEES9_SE_SG_Li256ELb1ELb1ELb1ELb0EEENS1_36VarlenDynamicPersistentTileSchedulerILi128ELi96ELi256ELi128ELb1ELb1ELb1ELb1ELb1ELb1EEEEEEEEEvNT_6ParamsE --------------------------
	.section	.nv.info._ZN7cutlass13device_kernelIN5flash11enable_sm90INS1_16FlashAttnFwdSm90INS1_25CollectiveMainloopFwdSm90ILi2EN4cute5tupleIJNS5_1CILi1EEES8_S8_EEENS6_IJNS7_ILi128EEENS7_ILi96EEENS7_ILi64EEEEEELi256ENS_10bfloat16_tEfNS_4arch4Sm90ELb1ELb0ELb0ELb1ELb1ELb1ELb0ELb1ELb0ELb1ELb1ELb0EEENS1_21CollectiveEpilogueFwdINS6_IJSA_NS7_ILi256EEESB_EEES9_SE_SG_Li256ELb1ELb1ELb1ELb0EEENS1_36VarlenDynamicPersistentTileSchedulerILi128ELi96ELi256ELi128ELb1ELb1ELb1ELb1ELb1ELb1EEEEEEEEEvNT_6ParamsE,"",@"SHT_CUDA_INFO"
	.sectionflags	@""
	.align	4


	//----- nvinfo : EIATTR_CUDA_API_VERSION
	.align		4
        /*0000*/ 	.byte	0x04, 0x37
        /*0002*/ 	.short	(.L_1528 - .L_1527)
.L_1527:
        /*0004*/ 	.word	0x00000082


	//----- nvinfo : EIATTR_KPARAM_INFO
	.align		4
.L_1528:
        /*0008*/ 	.byte	0x04, 0x17
        /*000a*/ 	.short	(.L_1530 - .L_1529)
.L_1529:
        /*000c*/ 	.word	0x00000000
        /*0010*/ 	.short	0x0000
        /*0012*/ 	.short	0x0070
        /*0014*/ 	.byte	0x00, 0xf0, 0x01, 0x2a


	//----- nvinfo : EIATTR_SPARSE_MMA_MASK
	.align		4
.L_1530:
        /*0018*/ 	.byte	0x03, 0x50
        /*001a*/ 	.short	0x0000


	//----- nvinfo : EIATTR_MAXREG_COUNT
	.align		4
        /*001c*/ 	.byte	0x03, 0x1b
        /*001e*/ 	.short	0x00a8


	//----- nvinfo : EIATTR_NUM_BARRIERS
	.align		4
        /*0020*/ 	.byte	0x02, 0x4c
        /*0022*/ 	.byte	0x10
	.zero		1


	//----- nvinfo : EIATTR_EXTERNS
	.align		4
        /*0024*/ 	.byte	0x04, 0x0f
        /*0026*/ 	.short	(.L_1532 - .L_1531)


	//   ....[0]....
	.align		4
.L_1531:
        /*0028*/ 	.word	index@(__assertfail)


	//----- nvinfo : EIATTR_ANNOTATIONS
	.align		4
.L_1532:
        /*002c*/ 	.byte	0x04, 0x55
        /*002e*/ 	.short	(.L_1534 - .L_1533)


	//   ....[0]....
.L_1533:
        /* <DEDUP_REMOVED lines=142> */


	//----- nvinfo : EIATTR_MERCURY_ISA_VERSION
	.align		4
.L_1534:
        /*08f8*/ 	.byte	0x03, 0x5f
        /*08fa*/ 	.short	0x0101


	//----- nvinfo : EIATTR_UNUSED_LOAD_BYTE_OFFSET
	.align		4
        /*08fc*/ 	.byte	0x04, 0x44
        /*08fe*/ 	.short	(.L_1536 - .L_1535)


	//   ....[0]....
.L_1535:
        /*0900*/ 	.word	0x00000a80
        /*0904*/ 	.word	0x0000fff0


	//   ....[1]....
        /*0908*/ 	.word	0x000115a0
        /*090c*/ 	.word	0x0000fff0


	//----- nvinfo : EIATTR_INT_WARP_WIDE_INSTR_OFFSETS
	.align		4
.L_1536:
        /*0910*/ 	.byte	0x04, 0x31
        /*0912*/ 	.short	(.L_1538 - .L_1537)


	//   ....[0]....
.L_1537:
        /*0914*/ 	.word	0x00000130


	//   ....[1]....
        /*0918*/ 	.word	0x00000170


	//   ....[2]....
        /*091c*/ 	.word	0x000001e0


	//   ....[3]....
        /*0920*/ 	.word	0x00019870


	//   ....[4]....
        /*0924*/ 	.word	0x00019900


	//   ....[5]....
        /*0928*/ 	.word	0x0001cc30


	//   ....[6]....
        /*092c*/ 	.word	0x0001ccc0


	//----- nvinfo : EIATTR_COOP_GROUP_MASK_REGIDS
	.align		4
.L_1538:
        /*0930*/ 	.byte	0x04, 0x29
        /*0932*/ 	.short	(.L_1540 - .L_1539)


	//   ....[0]....
.L_1539:
        /*0934*/ 	.word	0xffffffff


	//   ....[1]....
        /*0938*/ 	.word	0xffffffff


	//   ....[2]....
        /*093c*/ 	.word	0xffffffff


	//   ....[3]....
        /*0940*/ 	.word	0xffffffff


	//   ....[4]....
        /*0944*/ 	.word	0xffffffff


	//   ....[5]....
        /*0948*/ 	.word	0xffffffff


	//   ....[6]....
        /*094c*/ 	.word	0xffffffff


	//   ....[7]....
        /*0950*/ 	.word	0xffffffff


	//   ....[8]....
        /*0954*/ 	.word	0xffffffff


	//   ....[9]....
        /*0958*/ 	.word	0xffffffff


	//   ....[10]....
        /*095c*/ 	.word	0xffffffff


	//   ....[11]....
        /*0960*/ 	.word	0xffffffff


	//   ....[12]....
        /*0964*/ 	.word	0xffffffff


	//   ....[13]....
        /*0968*/ 	.word	0xffffffff


	//   ....[14]....
        /*096c*/ 	.word	0xffffffff


	//   ....[15]....
        /*0970*/ 	.word	0xffffffff


	//   ....[16]....
        /*0974*/ 	.word	0xffffffff


	//   ....[17]....
        /*0978*/ 	.word	0xffffffff


	//   ....[18]....
        /*097c*/ 	.word	0xffffffff


	//   ....[19]....
        /*0980*/ 	.word	0xffffffff


	//   ....[20]....
        /*0984*/ 	.word	0xffffffff


	//   ....[21]....
        /*0988*/ 	.word	0xffffffff


	//   ....[22]....
        /*098c*/ 	.word	0xffffffff


	//   ....[23]....
        /*0990*/ 	.word	0xffffffff


	//   ....[24]....
        /*0994*/ 	.word	0xffffffff


	//   ....[25]....
        /*0998*/ 	.word	0xffffffff


	//   ....[26]....
        /*099c*/ 	.word	0xffffffff


	//   ....[27]....
        /*09a0*/ 	.word	0xffffffff


	//   ....[28]....
        /*09a4*/ 	.word	0xffffffff


	//   ....[29]....
        /*09a8*/ 	.word	0xffffffff


	//   ....[30]....
        /*09ac*/ 	.word	0xffffffff


	//   ....[31]....
        /*09b0*/ 	.word	0xffffffff


	//   ....[32]....
        /*09b4*/ 	.word	0xffffffff


	//   ....[33]....
        /*09b8*/ 	.word	0xffffffff


	//   ....[34]....
        /*09bc*/ 	.word	0xffffffff


	//   ....[35]....
        /*09c0*/ 	.word	0xffffffff


	//   ....[36]....
        /*09c4*/ 	.word	0xffffffff


	//   ....[37]....
        /*09c8*/ 	.word	0xffffffff


	//   ....[38]....
        /*09cc*/ 	.word	0xffffffff


	//   ....[39]....
        /*09d0*/ 	.word	0xffffffff


	//   ....[40]....
        /*09d4*/ 	.word	0xffffffff


	//   ....[41]....
        /*09d8*/ 	.word	0xffffffff


	//   ....[42]....
        /*09dc*/ 	.word	0xffffffff


	//   ....[43]....
        /*09e0*/ 	.word	0xffffffff


	//   ....[44]....
        /*09e4*/ 	.word	0xffffffff


	//   ....[45]....
        /*09e8*/ 	.word	0xffffffff


	//   ....[46]....
        /*09ec*/ 	.word	0xffffffff


	//   ....[47]....
        /*09f0*/ 	.word	0xffffffff


	//   ....[48]....
        /*09f4*/ 	.word	0xffffffff


	//   ....[49]....
        /*09f8*/ 	.word	0xffffffff


	//   ....[50]....
        /*09fc*/ 	.word	0xffffffff


	//   ....[51]....
        /*0a00*/ 	.word	0xffffffff


	//   ....[52]....
        /*0a04*/ 	.word	0xffffffff


	//   ....[53]....
        /*0a08*/ 	.word	0xffffffff


	//   ....[54]....
        /*0a0c*/ 	.word	0xffffffff


	//   ....[55]....
        /*0a10*/ 	.word	0xffffffff


	//   ....[56]....
        /*0a14*/ 	.word	0xffffffff


	//   ....[57]....
        /*0a18*/ 	.word	0xffffffff


	//   ....[58]....
        /*0a1c*/ 	.word	0xffffffff


	//   ....[59]....
        /*0a20*/ 	.word	0xffffffff


	//   ....[60]....
        /*0a24*/ 	.word	0xffffffff


	//   ....[61]....
        /*0a28*/ 	.word	0xffffffff


	//   ....[62]....
        /*0a2c*/ 	.word	0xffffffff


	//   ....[63]....
        /*0a30*/ 	.word	0xffffffff


	//   ....[64]....
        /*0a34*/ 	.word	0xffffffff


	//   ....[65]....
        /*0a38*/ 	.word	0xffffffff


	//   ....[66]....
        /*0a3c*/ 	.word	0xffffffff


	//   ....[67]....
        /*0a40*/ 	.word	0xffffffff


	//   ....[68]....
        /*0a44*/ 	.word	0xffffffff


	//   ....[69]....
        /*0a48*/ 	.word	0xffffffff


	//   ....[70]....
        /*0a4c*/ 	.word	0xffffffff


	//   ....[71]....
        /*0a50*/ 	.word	0xffffffff


	//   ....[72]....
        /*0a54*/ 	.word	0xffffffff


	//   ....[73]....
        /*0a58*/ 	.word	0xffffffff


	//   ....[74]....
        /*0a5c*/ 	.word	0xffffffff


	//   ....[75]....
        /*0a60*/ 	.word	0xffffffff


	//   ....[76]....
        /*0a64*/ 	.word	0xffffffff


	//   ....[77]....
        /*0a68*/ 	.word	0xffffffff


	//   ....[78]....
        /*0a6c*/ 	.word	0xffffffff


	//   ....[79]....
        /*0a70*/ 	.word	0xffffffff


	//   ....[80]....
        /*0a74*/ 	.word	0xffffffff


	//   ....[81]....
        /*0a78*/ 	.word	0xffffffff


	//   ....[82]....
        /*0a7c*/ 	.word	0xffffffff


	//   ....[83]....
        /*0a80*/ 	.word	0xffffffff


	//   ....[84]....
        /*0a84*/ 	.word	0xffffffff


	//   ....[85]....
        /*0a88*/ 	.word	0xffffffff


	//   ....[86]....
        /*0a8c*/ 	.word	0xffffffff


	//   ....[87]....
        /*0a90*/ 	.word	0xffffffff


	//   ....[88]....
        /*0a94*/ 	.word	0xffffffff


	//   ....[89]....
        /*0a98*/ 	.word	0xffffffff


	//   ....[90]....
        /*0a9c*/ 	.word	0xffffffff


	//   ....[91]....
        /*0aa0*/ 	.word	0xffffffff


	//   ....[92]....
        /*0aa4*/ 	.word	0xffffffff


	//   ....[93]....
        /*0aa8*/ 	.word	0xffffffff


	//   ....[94]....
        /*0aac*/ 	.word	0xffffffff


	//   ....[95]....
        /*0ab0*/ 	.word	0xffffffff


	//   ....[96]....
        /*0ab4*/ 	.word	0xffffffff


	//   ....[97]....
        /*0ab8*/ 	.word	0xffffffff


	//   ....[98]....
        /*0abc*/ 	.word	0xffffffff


	//   ....[99]....
        /*0ac0*/ 	.word	0xffffffff


	//   ....[100]....
        /*0ac4*/ 	.word	0xffffffff


	//   ....[101]....
        /*0ac8*/ 	.word	0xffffffff


	//   ....[102]....
        /*0acc*/ 	.word	0xffffffff


	//   ....[103]....
        /*0ad0*/ 	.word	0xffffffff


	//   ....[104]....
        /*0ad4*/ 	.word	0xffffffff


	//   ....[105]....
        /*0ad8*/ 	.word	0xffffffff


	//   ....[106]....
        /*0adc*/ 	.word	0xffffffff


	//   ....[107]....
        /*0ae0*/ 	.word	0xffffffff


	//   ....[108]....
        /*0ae4*/ 	.word	0xffffffff


	//   ....[109]....
        /*0ae8*/ 	.word	0xffffffff


	//   ....[110]....
        /*0aec*/ 	.word	0xffffffff


	//   ....[111]....
        /*0af0*/ 	.word	0xffffffff


	//   ....[112]....
        /*0af4*/ 	.word	0xffffffff


	//   ....[113]....
        /*0af8*/ 	.word	0xffffffff


	//   ....[114]....
        /*0afc*/ 	.word	0xffffffff


	//   ....[115]....
        /*0b00*/ 	.word	0xffffffff


	//   ....[116]....
        /*0b04*/ 	.word	0xffffffff


	//   ....[117]....
        /*0b08*/ 	.word	0xffffffff


	//   ....[118]....
        /*0b0c*/ 	.word	0xffffffff


	//   ....[119]....
        /*0b10*/ 	.word	0xffffffff


	//   ....[120]....
        /*0b14*/ 	.word	0xffffffff


	//   ....[121]....
        /*0b18*/ 	.word	0xffffffff


	//   ....[122]....
        /*0b1c*/ 	.word	0xffffffff


	//   ....[123]....
        /*0b20*/ 	.word	0xffffffff


	//   ....[124]....
        /*0b24*/ 	.word	0xffffffff


	//   ....[125]....
        /*0b28*/ 	.word	0xffffffff


	//   ....[126]....
        /*0b2c*/ 	.word	0xffffffff


	//   ....[127]....
        /*0b30*/ 	.word	0xffffffff


	//   ....[128]....
        /*0b34*/ 	.word	0xffffffff


	//   ....[129]....
        /*0b38*/ 	.word	0xffffffff


	//   ....[130]....
        /*0b3c*/ 	.word	0xffffffff


	//   ....[131]....
        /*0b40*/ 	.word	0xffffffff


	//   ....[132]....
        /*0b44*/ 	.word	0xffffffff


	//   ....[133]....
        /*0b48*/ 	.word	0xffffffff


	//   ....[134]....
        /*0b4c*/ 	.word	0xffffffff


	//   ....[135]....
        /*0b50*/ 	.word	0xffffffff


	//   ....[136]....
        /*0b54*/ 	.word	0xffffffff


	//   ....[137]....
        /*0b58*/ 	.word	0xffffffff


	//   ....[138]....
        /*0b5c*/ 	.word	0xffffffff


	//   ....[139]....
        /*0b60*/ 	.word	0xffffffff


	//   ....[140]....
        /*0b64*/ 	.word	0xffffffff


	//   ....[141]....
        /*0b68*/ 	.word	0xffffffff


	//   ....[142]....
        /*0b6c*/ 	.word	0xffffffff


	//   ....[143]....
        /*0b70*/ 	.word	0xffffffff


	//   ....[144]....
        /*0b74*/ 	.word	0xffffffff


	//   ....[145]....
        /*0b78*/ 	.word	0xffffffff


	//   ....[146]....
        /*0b7c*/ 	.word	0xffffffff


	//   ....[147]....
        /*0b80*/ 	.word	0xffffffff


	//   ....[148]....
        /*0b84*/ 	.word	0xffffffff


	//   ....[149]....
        /*0b88*/ 	.word	0xffffffff


	//   ....[150]....
        /*0b8c*/ 	.word	0xffffffff


	//   ....[151]....
        /*0b90*/ 	.word	0xffffffff


	//   ....[152]....
        /*0b94*/ 	.word	0xffffffff


	//   ....[153]....
        /*0b98*/ 	.word	0xffffffff


	//   ....[154]....
        /*0b9c*/ 	.word	0xffffffff


	//   ....[155]....
        /*0ba0*/ 	.word	0xffffffff


	//   ....[156]....
        /*0ba4*/ 	.word	0xffffffff


	//   ....[157]....
        /*0ba8*/ 	.word	0xffffffff


	//   ....[158]....
        /*0bac*/ 	.word	0xffffffff


	//   ....[159]....
        /*0bb0*/ 	.word	0xffffffff


	//   ....[160]....
        /*0bb4*/ 	.word	0xffffffff


	//   ....[161]....
        /*0bb8*/ 	.word	0xffffffff


	//   ....[162]....
        /*0bbc*/ 	.word	0xffffffff


	//   ....[163]....
        /*0bc0*/ 	.word	0xffffffff


	//   ....[164]....
        /*0bc4*/ 	.word	0xffffffff


	//   ....[165]....
        /*0bc8*/ 	.word	0xffffffff


	//   ....[166]....
        /*0bcc*/ 	.word	0xffffffff


	//   ....[167]....
        /*0bd0*/ 	.word	0xffffffff


	//   ....[168]....
        /*0bd4*/ 	.word	0xffffffff


	//   ....[169]....
        /*0bd8*/ 	.word	0xffffffff


	//   ....[170]....
        /*0bdc*/ 	.word	0xffffffff


	//   ....[171]....
        /*0be0*/ 	.word	0xffffffff


	//   ....[172]....
        /*0be4*/ 	.word	0xffffffff


	//   ....[173]....
        /*0be8*/ 	.word	0xffffffff


	//   ....[174]....
        /*0bec*/ 	.word	0xffffffff


	//   ....[175]....
        /*0bf0*/ 	.word	0xffffffff


	//   ....[176]....
        /*0bf4*/ 	.word	0xffffffff


	//   ....[177]....
        /*0bf8*/ 	.word	0xffffffff


	//   ....[178]....
        /*0bfc*/ 	.word	0xffffffff


	//   ....[179]....
        /*0c00*/ 	.word	0xffffffff


	//   ....[180]....
        /*0c04*/ 	.word	0xffffffff


	//   ....[181]....
        /*0c08*/ 	.word	0xffffffff


	//   ....[182]....
        /*0c0c*/ 	.word	0xffffffff


	//   ....[183]....
        /*0c10*/ 	.word	0xffffffff


	//   ....[184]....
        /*0c14*/ 	.word	0xffffffff


	//   ....[185]....
        /*0c18*/ 	.word	0x0500000f


	//   ....[186]....
        /*0c1c*/ 	.word	0x0500000f


	//   ....[187]....
        /*0c20*/ 	.word	0x0500000f


	//   ....[188]....
        /*0c24*/ 	.word	0x0500000f


	//   ....[189]....
        /*0c28*/ 	.word	0x0500000f


	//   ....[190]....
        /*0c2c*/ 	.word	0x0500000f


	//   ....[191]....
        /*0c30*/ 	.word	0x0500000f


	//   ....[192]....
        /*0c34*/ 	.word	0x0500000f


	//   ....[193]....
        /*0c38*/ 	.word	0x0500000f


	//   ....[194]....
        /*0c3c*/ 	.word	0x0500000f


	//   ....[195]....
        /*0c40*/ 	.word	0x0500000f


	//   ....[196]....
        /*0c44*/ 	.word	0x0500000f


	//   ....[197]....
        /*0c48*/ 	.word	0x0500000f


	//   ....[198]....
        /*0c4c*/ 	.word	0x0500000f


	//   ....[199]....
        /*0c50*/ 	.word	0x0500000f


	//   ....[200]....
        /*0c54*/ 	.word	0x0500000f


	//   ....[201]....
        /*0c58*/ 	.word	0x0500000f


	//   ....[202]....
        /*0c5c*/ 	.word	0x0500000f


	//   ....[203]....
        /*0c60*/ 	.word	0x0500000f


	//   ....[204]....
        /*0c64*/ 	.word	0x0500000f


	//   ....[205]....
        /*0c68*/ 	.word	0x0500000f


	//   ....[206]....
        /*0c6c*/ 	.word	0x0500000f


	//   ....[207]....
        /*0c70*/ 	.word	0x0500000f


	//   ....[208]....
        /*0c74*/ 	.word	0x0500000f


	//   ....[209]....
        /*0c78*/ 	.word	0x0500000f


	//   ....[210]....
        /*0c7c*/ 	.word	0x0500000f


	//   ....[211]....
        /*0c80*/ 	.word	0x0500000f


	//   ....[212]....
        /*0c84*/ 	.word	0x0500000f


	//   ....[213]....
        /*0c88*/ 	.word	0x0500000f


	//   ....[214]....
        /*0c8c*/ 	.word	0x0500000f


	//   ....[215]....
        /*0c90*/ 	.word	0x0500000f


	//   ....[216]....
        /*0c94*/ 	.word	0x0500000f


	//   ....[217]....
        /*0c98*/ 	.word	0x0500000f


	//   ....[218]....
        /*0c9c*/ 	.word	0x0500000f


	//   ....[219]....
        /*0ca0*/ 	.word	0x0500000f


	//   ....[220]....
        /*0ca4*/ 	.word	0x0500000f


	//   ....[221]....
        /*0ca8*/ 	.word	0x0500000f


	//   ....[222]....
        /*0cac*/ 	.word	0x0500000f


	//   ....[223]....
        /*0cb0*/ 	.word	0x0500000f


	//   ....[224]....
        /*0cb4*/ 	.word	0x0500000f


	//   ....[225]....
        /*0cb8*/ 	.word	0x0500000f


	//   ....[226]....
        /*0cbc*/ 	.word	0x0500000f


	//   ....[227]....
        /*0cc0*/ 	.word	0x0500000f


	//   ....[228]....
        /*0cc4*/ 	.word	0x0500000f


	//   ....[229]....
        /*0cc8*/ 	.word	0x0500000f


	//   ....[230]....
        /*0ccc*/ 	.word	0x0500000f


	//   ....[231]....
        /*0cd0*/ 	.word	0x0500000f


	//   ....[232]....
        /*0cd4*/ 	.word	0x0500000f


	//   ....[233]....
        /*0cd8*/ 	.word	0x0500000f


	//   ....[234]....
        /*0cdc*/ 	.word	0x0500000f


	//   ....[235]....
        /*0ce0*/ 	.word	0x0500000f


	//   ....[236]....
        /*0ce4*/ 	.word	0x0500000f


	//   ....[237]....
        /*0ce8*/ 	.word	0x0500000f


	//   ....[238]....
        /*0cec*/ 	.word	0x0500000f


	//   ....[239]....
        /*0cf0*/ 	.word	0x0500000f


	//   ....[240]....
        /*0cf4*/ 	.word	0x0500000f


	//   ....[241]....
        /*0cf8*/ 	.word	0x0500000f


	//   ....[242]....
        /*0cfc*/ 	.word	0x0500000f


	//   ....[243]....
        /*0d00*/ 	.word	0x0500000f


	//   ....[244]....
        /*0d04*/ 	.word	0x0500000f


	//   ....[245]....
        /*0d08*/ 	.word	0x0500000f


	//   ....[246]....
        /*0d0c*/ 	.word	0x0500000f


	//   ....[247]....
        /*0d10*/ 	.word	0x0500000f


	//   ....[248]....
        /*0d14*/ 	.word	0x0500000f


	//   ....[249]....
        /*0d18*/ 	.word	0x0500000f


	//   ....[250]....
        /*0d1c*/ 	.word	0x0500000f


	//   ....[251]....
        /*0d20*/ 	.word	0x0500000f


	//   ....[252]....
        /*0d24*/ 	.word	0x0500000f


	//   ....[253]....
        /*0d28*/ 	.word	0x0500000f


	//   ....[254]....
        /*0d2c*/ 	.word	0x0500000f


	//   ....[255]....
        /*0d30*/ 	.word	0x0500000f


	//   ....[0]....
        /*0d34*/ 	.word	0x0500000f


	//   ....[1]....
        /*0d38*/ 	.word	0x0500000f


	//   ....[2]....
        /*0d3c*/ 	.word	0x0500000f


	//   ....[3]....
        /*0d40*/ 	.word	0x0500000f


	//   ....[4]....
        /*0d44*/ 	.word	0x0500000f


	//   ....[5]....
        /*0d48*/ 	.word	0x0500000f


	//   ....[6]....
        /*0d4c*/ 	.word	0x0500000f


	//   ....[7]....
        /*0d50*/ 	.word	0x0500000f


	//   ....[8]....
        /*0d54*/ 	.word	0x0500000f


	//   ....[9]....
        /*0d58*/ 	.word	0x0500000f


	//   ....[10]....
        /*0d5c*/ 	.word	0x0500000f


	//   ....[11]....
        /*0d60*/ 	.word	0x0500000f


	//   ....[12]....
        /*0d64*/ 	.word	0x0500000f


	//   ....[13]....
        /*0d68*/ 	.word	0x0500000f


	//   ....[14]....
        /*0d6c*/ 	.word	0x0500000f


	//   ....[15]....
        /*0d70*/ 	.word	0x0500000f


	//   ....[16]....
        /*0d74*/ 	.word	0x0500000f


	//   ....[17]....
        /*0d78*/ 	.word	0x0500000f


	//   ....[18]....
        /*0d7c*/ 	.word	0x0500000f


	//   ....[19]....
        /*0d80*/ 	.word	0x0500000f


	//   ....[20]....
        /*0d84*/ 	.word	0x0500000f


	//   ....[21]....
        /*0d88*/ 	.word	0x0500000f


	//   ....[22]....
        /*0d8c*/ 	.word	0x0500000f


	//   ....[23]....
        /*0d90*/ 	.word	0x0500000f


	//   ....[24]....
        /*0d94*/ 	.word	0x0500000f


	//   ....[25]....
        /*0d98*/ 	.word	0x0500000f


	//   ....[26]....
        /*0d9c*/ 	.word	0x0500000f


	//   ....[27]....
        /*0da0*/ 	.word	0x0500000f


	//   ....[28]....
        /*0da4*/ 	.word	0x0500000f


	//   ....[29]....
        /*0da8*/ 	.word	0x0500000f


	//   ....[30]....
        /*0dac*/ 	.word	0x0500000f


	//   ....[31]....
        /*0db0*/ 	.word	0x0500000f


	//   ....[32]....
        /*0db4*/ 	.word	0x0500000f


	//   ....[33]....
        /*0db8*/ 	.word	0x0500000f


	//   ....[34]....
        /*0dbc*/ 	.word	0x0500000f


	//   ....[35]....
        /*0dc0*/ 	.word	0x0500000f


	//   ....[36]....
        /*0dc4*/ 	.word	0x0500000f


	//   ....[37]....
        /*0dc8*/ 	.word	0x0500000f


	//   ....[38]....
        /*0dcc*/ 	.word	0x0500000f


	//   ....[39]....
        /*0dd0*/ 	.word	0x0500000f


	//   ....[40]....
        /*0dd4*/ 	.word	0x0500000f


	//   ....[41]....
        /*0dd8*/ 	.word	0x0500000f


	//   ....[42]....
        /*0ddc*/ 	.word	0x0500000f


	//   ....[43]....
        /*0de0*/ 	.word	0x0500000f


	//   ....[44]....
        /*0de4*/ 	.word	0x0500000f


	//   ....[45]....
        /*0de8*/ 	.word	0x0500000f


	//   ....[46]....
        /*0dec*/ 	.word	0x0500000f


	//   ....[47]....
        /*0df0*/ 	.word	0x0500000f


	//   ....[48]....
        /*0df4*/ 	.word	0x0500000f


	//   ....[49]....
        /*0df8*/ 	.word	0x0500000f


	//   ....[50]....
        /*0dfc*/ 	.word	0x0500000f


	//   ....[51]....
        /*0e00*/ 	.word	0x0500000f


	//   ....[52]....
        /*0e04*/ 	.word	0x0500000f


	//   ....[53]....
        /*0e08*/ 	.word	0x0500000f


	//   ....[54]....
        /*0e0c*/ 	.word	0x0500000f


	//   ....[55]....
        /*0e10*/ 	.word	0x0500000f


	//   ....[56]....
        /*0e14*/ 	.word	0x0500000f


	//   ....[57]....
        /*0e18*/ 	.word	0x0500000f


	//   ....[58]....
        /*0e1c*/ 	.word	0x0500000f


	//   ....[59]....
        /*0e20*/ 	.word	0x0500000f


	//   ....[60]....
        /*0e24*/ 	.word	0x0500000f


	//   ....[61]....
        /*0e28*/ 	.word	0x0500000f


	//   ....[62]....
        /*0e2c*/ 	.word	0x0500000f


	//----- nvinfo : EIATTR_COOP_GROUP_INSTR_OFFSETS
	.align		4
.L_1540:
        /*0e30*/ 	.byte	0x04, 0x28
        /*0e32*/ 	.short	(.L_1542 - .L_1541)


	//   ....[0]....
.L_1541:
        /*0e34*/ 	.word	0x00000070


	//   ....[1]....
        /*0e38*/ 	.word	0x00000140


	//   ....[2]....
        /*0e3c*/ 	.word	0x00000190


	//   ....[3]....
        /*0e40*/ 	.word	0x000003c0


	//   ....[4]....
        /*0e44*/ 	.word	0x00000520


	//   ....[5]....
        /*0e48*/ 	.word	0x00000640


	//   ....[6]....
        /*0e4c*/ 	.word	0x000007a0


	//   ....[7]....
        /*0e50*/ 	.word	0x00003890


	//   ....[8]....
        /*0e54*/ 	.word	0x000038a0


	//   ....[9]....
        /*0e58*/ 	.word	0x00003fd0


	//   ....[10]....
        /*0e5c*/ 	.word	0x00003fe0


	//   ....[11]....
        /*0e60*/ 	.word	0x00004c50


	//   ....[12]....
        /*0e64*/ 	.word	0x00004c60


	//   ....[13]....
        /*0e68*/ 	.word	0x00005430


	//   ....[14]....
        /*0e6c*/ 	.word	0x00005440


	//   ....[15]....
        /*0e70*/ 	.word	0x00005e80


	//   ....[16]....
        /*0e74*/ 	.word	0x00005e90


	//   ....[17]....
        /*0e78*/ 	.word	0x00005fa0


	//   ....[18]....
        /*0e7c*/ 	.word	0x00005fb0


	//   ....[19]....
        /*0e80*/ 	.word	0x00006350


	//   ....[20]....
        /*0e84*/ 	.word	0x00006380


	//   ....[21]....
        /*0e88*/ 	.word	0x00006650


	//   ....[22]....
        /*0e8c*/ 	.word	0x00006670


	//   ....[23]....
        /*0e90*/ 	.word	0x000072c0


	//   ....[24]....
        /*0e94*/ 	.word	0x00007a30


	//   ....[25]....
        /*0e98*/ 	.word	0x00007a40


	//   ....[26]....
        /*0e9c*/ 	.word	0x00007a50


	//   ....[27]....
        /*0ea0*/ 	.word	0x00007a60


	//   ....[28]....
        /*0ea4*/ 	.word	0x00007d60


	//   ....[29]....
        /*0ea8*/ 	.word	0x00007d70


	//   ....[30]....
        /*0eac*/ 	.word	0x00007d80


	//   ....[31]....
        /*0eb0*/ 	.word	0x00007d90


	//   ....[32]....
        /*0eb4*/ 	.word	0x00009090


	//   ....[33]....
        /*0eb8*/ 	.word	0x000090b0


	//   ....[34]....
        /*0ebc*/ 	.word	0x000090c0


	//   ....[35]....
        /*0ec0*/ 	.word	0x000090d0


	//   ....[36]....
        /*0ec4*/ 	.word	0x000091c0


	//   ....[37]....
        /*0ec8*/ 	.word	0x000091e0


	//   ....[38]....
        /*0ecc*/ 	.word	0x00009260


	//   ....[39]....
        /*0ed0*/ 	.word	0x000092a0


	//   ....[40]....
        /*0ed4*/ 	.word	0x0000aa00


	//   ....[41]....
        /*0ed8*/ 	.word	0x0000aa30


	//   ....[42]....
        /*0edc*/ 	.word	0x0000aef0


	//   ....[43]....
        /*0ee0*/ 	.word	0x0000aff0


	//   ....[44]....
        /*0ee4*/ 	.word	0x0000b5a0


	//   ....[45]....
        /*0ee8*/ 	.word	0x0000b610


	//   ....[46]....
        /*0eec*/ 	.word	0x0000c8e0


	//   ....[47]....
        /*0ef0*/ 	.word	0x0000c900


	//   ....[48]....
        /*0ef4*/ 	.word	0x0000cfd0


	//   ....[49]....
        /*0ef8*/ 	.word	0x0000cff0


	//   ....[50]....
        /*0efc*/ 	.word	0x0000d4b0


	//   ....[51]....
        /*0f00*/ 	.word	0x0000d500


	//   ....[52]....
        /*0f04*/ 	.word	0x0000f0f0


	//   ....[53]....
        /*0f08*/ 	.word	0x0000f110


	//   ....[54]....
        /*0f0c*/ 	.word	0x0000f9f0


	//   ....[55]....
        /*0f10*/ 	.word	0x0000fa40


	//   ....[56]....
        /*0f14*/ 	.word	0x00010af0


	//   ....[57]....
        /*0f18*/ 	.word	0x00010b80


	//   ....[58]....
        /*0f1c*/ 	.word	0x00010c30


	//   ....[59]....
        /*0f20*/ 	.word	0x00010e00


	//   ....[60]....
        /*0f24*/ 	.word	0x00012640


	//   ....[61]....
        /*0f28*/ 	.word	0x00012660


	//   ....[62]....
        /*0f2c*/ 	.word	0x00012670


	//   ....[63]....
        /*0f30*/ 	.word	0x00012680


	//   ....[64]....
        /*0f34*/ 	.word	0x000130a0


	//   ....[65]....
        /*0f38*/ 	.word	0x000130b0


	//   ....[66]....
        /*0f3c*/ 	.word	0x000132e0


	//   ....[67]....
        /*0f40*/ 	.word	0x000132f0


	//   ....[68]....
        /*0f44*/ 	.word	0x00013520


	//   ....[69]....
        /*0f48*/ 	.word	0x00013530


	//   ....[70]....
        /*0f4c*/ 	.word	0x00013760


	//   ....[71]....
        /*0f50*/ 	.word	0x00013770


	//   ....[72]....
        /*0f54*/ 	.word	0x00013c40


	//   ....[73]....
        /*0f58*/ 	.word	0x00013c50


	//   ....[74]....
        /*0f5c*/ 	.word	0x000148d0


	//   ....[75]....
        /*0f60*/ 	.word	0x000148e0


	//   ....[76]....
        /*0f64*/ 	.word	0x00015e80


	//   ....[77]....
        /*0f68*/ 	.word	0x00015e90


	//   ....[78]....
        /*0f6c*/ 	.word	0x000160d0


	//   ....[79]....
        /*0f70*/ 	.word	0x000160e0


	//   ....[80]....
        /*0f74*/ 	.word	0x00016310


	//   ....[81]....
        /*0f78*/ 	.word	0x00016320


	//   ....[82]....
        /*0f7c*/ 	.word	0x00016550


	//   ....[83]....
        /*0f80*/ 	.word	0x00016560


	//   ....[84]....
        /*0f84*/ 	.word	0x000167f0


	//   ....[85]....
        /*0f88*/ 	.word	0x000169e0


	//   ....[86]....
        /*0f8c*/ 	.word	0x00016a10


	//   ....[87]....
        /*0f90*/ 	.word	0x00016a40


	//   ....[88]....
        /*0f94*/ 	.word	0x00016a70


	//   ....[89]....
        /*0f98*/ 	.word	0x00016aa0


	//   ....[90]....
        /*0f9c*/ 	.word	0x00016ad0


	//   ....[91]....
        /*0fa0*/ 	.word	0x00016c60


	//   ....[92]....
        /*0fa4*/ 	.word	0x00016c90


	//   ....[93]....
        /*0fa8*/ 	.word	0x00016cc0


	//   ....[94]....
        /*0fac*/ 	.word	0x00016cf0


	//   ....[95]....
        /*0fb0*/ 	.word	0x00016d20


	//   ....[96]....
        /*0fb4*/ 	.word	0x00016d50


	//   ....[97]....
        /*0fb8*/ 	.word	0x00016de0


	//   ....[98]....
        /*0fbc*/ 	.word	0x00016e10


	//   ....[99]....
        /*0fc0*/ 	.word	0x00016e20


	//   ....[100]....
        /*0fc4*/ 	.word	0x00016e60


	//   ....[101]....
        /*0fc8*/ 	.word	0x00018320


	//   ....[102]....
        /*0fcc*/ 	.word	0x0001a420


	//   ....[103]....
        /*0fd0*/ 	.word	0x0001a440


	//   ....[104]....
        /*0fd4*/ 	.word	0x0001a4d0


	//   ....[105]....
        /*0fd8*/ 	.word	0x0001a4f0


	//   ....[106]....
        /*0fdc*/ 	.word	0x0001a570


	//   ....[107]....
        /*0fe0*/ 	.word	0x0001a590


	//   ....[108]....
        /*0fe4*/ 	.word	0x0001a610


	//   ....[109]....
        /*0fe8*/ 	.word	0x0001a630


	//   ....[110]....
        /*0fec*/ 	.word	0x0001a6b0


	//   ....[111]....
        /*0ff0*/ 	.word	0x0001a6d0


	//   ....[112]....
        /*0ff4*/ 	.word	0x0001a6e0


	//   ....[113]....
        /*0ff8*/ 	.word	0x0001a6f0


	//   ....[114]....
        /*0ffc*/ 	.word	0x0001af40


	//   ....[115]....
        /*1000*/ 	.word	0x0001af70


	//   ....[116]....
        /*1004*/ 	.word	0x0001b030


	//   ....[117]....
        /*1008*/ 	.word	0x0001b040


	//   ....[118]....
        /*100c*/ 	.word	0x0001b0d0


	//   ....[119]....
        /*1010*/ 	.word	0x0001b0e0


	//   ....[120]....
        /*1014*/ 	.word	0x0001b170


	//   ....[121]....
        /*1018*/ 	.word	0x0001b180


	//   ....[122]....
        /*101c*/ 	.word	0x0001b210


	//   ....[123]....
        /*1020*/ 	.word	0x0001b220


	//   ....[124]....
        /*1024*/ 	.word	0x0001b2b0


	//   ....[125]....
        /*1028*/ 	.word	0x0001b2c0


	//   ....[126]....
        /*102c*/ 	.word	0x0001b340


	//   ....[127]....
        /*1030*/ 	.word	0x0001b350


	//   ....[128]....
        /*1034*/ 	.word	0x0001b360


	//   ....[129]....
        /*1038*/ 	.word	0x0001b370


	//   ....[130]....
        /*103c*/ 	.word	0x0001b7d0


	//   ....[131]....
        /*1040*/ 	.word	0x0001b800


	//   ....[132]....
        /*1044*/ 	.word	0x0001b850


	//   ....[133]....
        /*1048*/ 	.word	0x0001b910


	//   ....[134]....
        /*104c*/ 	.word	0x0001b920


	//   ....[135]....
        /*1050*/ 	.word	0x0001b950


	//   ....[136]....
        /*1054*/ 	.word	0x0001b9e0


	//   ....[137]....
        /*1058*/ 	.word	0x0001ba90


	//   ....[138]....
        /*105c*/ 	.word	0x0001baa0


	//   ....[139]....
        /*1060*/ 	.word	0x0001bad0


	//   ....[140]....
        /*1064*/ 	.word	0x0001bae0


	//   ....[141]....
        /*1068*/ 	.word	0x0001bb70


	//   ....[142]....
        /*106c*/ 	.word	0x0001c280


	//   ....[143]....
        /*1070*/ 	.word	0x0001c2a0


	//   ....[144]....
        /*1074*/ 	.word	0x0001c2f0


	//   ....[145]....
        /*1078*/ 	.word	0x0001c300


	//   ....[146]....
        /*107c*/ 	.word	0x0001c340


	//   ....[147]....
        /*1080*/ 	.word	0x0001c350


	//   ....[148]....
        /*1084*/ 	.word	0x0001c390


	//   ....[149]....
        /*1088*/ 	.word	0x0001c3a0


	//   ....[150]....
        /*108c*/ 	.word	0x0001c3e0


	//   ....[151]....
        /*1090*/ 	.word	0x0001c3f0


	//   ....[152]....
        /*1094*/ 	.word	0x0001c400


	//   ....[153]....
        /*1098*/ 	.word	0x0001c440


	//   ....[154]....
        /*109c*/ 	.word	0x0001c760


	//   ....[155]....
        /*10a0*/ 	.word	0x0001c780


	//   ....[156]....
        /*10a4*/ 	.word	0x0001c790


	//   ....[157]....
        /*10a8*/ 	.word	0x0001c7a0


	//   ....[158]....
        /*10ac*/ 	.word	0x0001c7c0


	//   ....[159]....
        /*10b0*/ 	.word	0x0001c830


	//   ....[160]....
        /*10b4*/ 	.word	0x0001c8a0


	//   ....[161]....
        /*10b8*/ 	.word	0x0001c8c0


	//   ....[162]....
        /*10bc*/ 	.word	0x0001c8d0


	//   ....[163]....
        /*10c0*/ 	.word	0x0001c930


	//   ....[164]....
        /*10c4*/ 	.word	0x0001c950


	//   ....[165]....
        /*10c8*/ 	.word	0x0001c9b0


	//   ....[166]....
        /*10cc*/ 	.word	0x0001cef0


	//   ....[167]....
        /*10d0*/ 	.word	0x0001cf20


	//   ....[168]....
        /*10d4*/ 	.word	0x0001cf80


	//   ....[169]....
        /*10d8*/ 	.word	0x0001cfb0


	//   ....[170]....
        /*10dc*/ 	.word	0x0001cfe0


	//   ....[171]....
        /*10e0*/ 	.word	0x0001d010


	//   ....[172]....
        /*10e4*/ 	.word	0x0001d040


	//   ....[173]....
        /*10e8*/ 	.word	0x0001d070


	//   ....[174]....
        /*10ec*/ 	.word	0x0001d210


	//   ....[175]....
        /*10f0*/ 	.word	0x0001d240


	//   ....[176]....
        /*10f4*/ 	.word	0x0001d270


	//   ....[177]....
        /*10f8*/ 	.word	0x0001d2a0


	//   ....[178]....
        /*10fc*/ 	.word	0x0001d2d0


	//   ....[179]....
        /*1100*/ 	.word	0x0001d300


	//   ....[180]....
        /*1104*/ 	.word	0x0001d3c0


	//   ....[181]....
        /*1108*/ 	.word	0x0001d3e0


	//   ....[182]....
        /*110c*/ 	.word	0x0001d400


	//   ....[183]....
        /*1110*/ 	.word	0x0001d460


	//   ....[184]....
        /*1114*/ 	.word	0x0001de80


	//   ....[185]....
        /*1118*/ 	.word	0x0001e1a0


	//   ....[186]....
        /*111c*/ 	.word	0x0001e230


	//   ....[187]....
        /*1120*/ 	.word	0x0001e2c0


	//   ....[188]....
        /*1124*/ 	.word	0x0001e350


	//   ....[189]....
        /*1128*/ 	.word	0x0001e430


	//   ....[190]....
        /*112c*/ 	.word	0x0001e4c0


	//   ....[191]....
        /*1130*/ 	.word	0x0001e560


	//   ....[192]....
        /*1134*/ 	.word	0x0001e5f0


	//   ....[193]....
        /*1138*/ 	.word	0x0001e6e0


	//   ....[194]....
        /*113c*/ 	.word	0x0001e770


	//   ....[195]....
        /*1140*/ 	.word	0x0001e810


	//   ....[196]....
        /*1144*/ 	.word	0x0001e8a0


	//   ....[197]....
        /*1148*/ 	.word	0x0001e980


	//   ....[198]....
        /*114c*/ 	.word	0x0001ea20


	//   ....[199]....
        /*1150*/ 	.word	0x0001eab0


	//   ....[200]....
        /*1154*/ 	.word	0x0001eb00


	//   ....[201]....
        /*1158*/ 	.word	0x0001eb50


	//   ....[202]....
        /*115c*/ 	.word	0x0001ebf0


	//   ....[203]....
        /*1160*/ 	.word	0x0001ec80


	//   ....[204]....
        /*1164*/ 	.word	0x0001ecd0


	//   ....[205]....
        /*1168*/ 	.word	0x0001ed20


	//   ....[206]....
        /*116c*/ 	.word	0x0001ee20


	//   ....[207]....
        /*1170*/ 	.word	0x0001eed0


	//   ....[208]....
        /*1174*/ 	.word	0x0001ef50


	//   ....[209]....
        /*1178*/ 	.word	0x0001efc0


	//   ....[210]....
        /*117c*/ 	.word	0x0001f0e0


	//   ....[211]....
        /*1180*/ 	.word	0x0001f200


	//   ....[212]....
        /*1184*/ 	.word	0x0001f2e0


	//   ....[213]....
        /*1188*/ 	.word	0x0001f330


	//   ....[214]....
        /*118c*/ 	.word	0x0001f5e0


	//   ....[215]....
        /*1190*/ 	.word	0x0001f630


	//   ....[216]....
        /*1194*/ 	.word	0x0001f6c0


	//   ....[217]....
        /*1198*/ 	.word	0x0001f750


	//   ....[218]....
        /*119c*/ 	.word	0x0001f7e0


	//   ....[219]....
        /*11a0*/ 	.word	0x0001f870


	//   ....[220]....
        /*11a4*/ 	.word	0x0001f900


	//   ....[221]....
        /*11a8*/ 	.word	0x0001f990


	//   ....[222]....
        /*11ac*/ 	.word	0x0001fa10


	//   ....[223]....
        /*11b0*/ 	.word	0x0001fa60


	//   ....[224]....
        /*11b4*/ 	.word	0x0001fb00


	//   ....[225]....
        /*11b8*/ 	.word	0x0001fb90


	//   ....[226]....
        /*11bc*/ 	.word	0x0001fc20


	//   ....[227]....
        /*11c0*/ 	.word	0x0001fc70


	//   ....[228]....
        /*11c4*/ 	.word	0x0001fd10


	//   ....[229]....
        /*11c8*/ 	.word	0x0001fda0


	//   ....[230]....
        /*11cc*/ 	.word	0x0001fe40


	//   ....[231]....
        /*11d0*/ 	.word	0x0001fed0


	//   ....[232]....
        /*11d4*/ 	.word	0x0001ff70


	//   ....[233]....
        /*11d8*/ 	.word	0x00020000


	//   ....[234]....
        /*11dc*/ 	.word	0x000200d0


	//   ....[235]....
        /*11e0*/ 	.word	0x000203b0


	//   ....[236]....
        /*11e4*/ 	.word	0x000204a0


	//   ....[237]....
        /*11e8*/ 	.word	0x00020540


	//   ....[238]....
        /*11ec*/ 	.word	0x000205a0


	//   ....[239]....
        /*11f0*/ 	.word	0x00020690


	//   ....[240]....
        /*11f4*/ 	.word	0x00020700


	//   ....[241]....
        /*11f8*/ 	.word	0x000207f0


	//   ....[242]....
        /*11fc*/ 	.word	0x00020860


	//   ....[243]....
        /*1200*/ 	.word	0x00020950


	//   ....[244]....
        /*1204*/ 	.word	0x000209c0


	//   ....[245]....
        /*1208*/ 	.word	0x00020ab0


	//   ....[246]....
        /*120c*/ 	.word	0x00020b20


	//   ....[247]....
        /*1210*/ 	.word	0x00020bc0


	//   ....[248]....
        /*1214*/ 	.word	0x00020cb0


	//   ....[249]....
        /*1218*/ 	.word	0x00020d20


	//   ....[250]....
        /*121c*/ 	.word	0x00020d80


	//   ....[251]....
        /*1220*/ 	.word	0x00020e70


	//   ....[252]....
        /*1224*/ 	.word	0x00020ed0


	//   ....[253]....
        /*1228*/ 	.word	0x00020fd0


	//   ....[254]....
        /*122c*/ 	.word	0x00021030


	//   ....[255]....
        /*1230*/ 	.word	0x00021130


	//   ....[0]....
        /*1234*/ 	.word	0x00021190


	//   ....[1]....
        /*1238*/ 	.word	0x00021290


	//   ....[2]....
        /*123c*/ 	.word	0x000212f0


	//   ....[3]....
        /*1240*/ 	.word	0x000213f0


	//   ....[4]....
        /*1244*/ 	.word	0x00021450


	//   ....[5]....
        /*1248*/ 	.word	0x00021550


	//   ....[6]....
        /*124c*/ 	.word	0x000215b0


	//   ....[7]....
        /*1250*/ 	.word	0x00021650


	//   ....[8]....
        /*1254*/ 	.word	0x000217d0


	//   ....[9]....
        /*1258*/ 	.word	0x000218b0


	//   ....[10]....
        /*125c*/ 	.word	0x00021960


	//   ....[11]....
        /*1260*/ 	.word	0x00021a70


	//   ....[12]....
        /*1264*/ 	.word	0x00021ad0


	//   ....[13]....
        /*1268*/ 	.word	0x00021be0


	//   ....[14]....
        /*126c*/ 	.word	0x00021c40


	//   ....[15]....
        /*1270*/ 	.word	0x00021d50


	//   ....[16]....
        /*1274*/ 	.word	0x00021db0


	//   ....[17]....
        /*1278*/ 	.word	0x00021ec0


	//   ....[18]....
        /*127c*/ 	.word	0x00021f20


	//   ....[19]....
        /*1280*/ 	.word	0x00021fe0


	//   ....[20]....
        /*1284*/ 	.word	0x00022140


	//   ....[21]....
        /*1288*/ 	.word	0x000221e0


	//   ....[22]....
        /*128c*/ 	.word	0x00022240


	//   ....[23]....
        /*1290*/ 	.word	0x000222f0


	//   ....[24]....
        /*1294*/ 	.word	0x00022350


	//   ....[25]....
        /*1298*/ 	.word	0x00022400


	//   ....[26]....
        /*129c*/ 	.word	0x00022460


	//   ....[27]....
        /*12a0*/ 	.word	0x00022510


	//   ....[28]....
        /*12a4*/ 	.word	0x00022570


	//   ....[29]....
        /*12a8*/ 	.word	0x00022620


	//   ....[30]....
        /*12ac*/ 	.word	0x00022680


	//   ....[31]....
        /*12b0*/ 	.word	0x00022730


	//   ....[32]....
        /*12b4*/ 	.word	0x00022820


	//   ....[33]....
        /*12b8*/ 	.word	0x000228c0


	//   ....[34]....
        /*12bc*/ 	.word	0x00022920


	//   ....[35]....
        /*12c0*/ 	.word	0x000229f0


	//   ....[36]....
        /*12c4*/ 	.word	0x00022a50


	//   ....[37]....
        /*12c8*/ 	.word	0x00022b20


	//   ....[38]....
        /*12cc*/ 	.word	0x00022b80


	//   ....[39]....
        /*12d0*/ 	.word	0x00022c50


	//   ....[40]....
        /*12d4*/ 	.word	0x00022cb0


	//   ....[41]....
        /*12d8*/ 	.word	0x00022d80


	//   ....[42]....
        /*12dc*/ 	.word	0x00022de0


	//   ....[43]....
        /*12e0*/ 	.word	0x00022eb0


	//   ....[44]....
        /*12e4*/ 	.word	0x00022f40


	//   ....[45]....
        /*12e8*/ 	.word	0x00022fe0


	//   ....[46]....
        /*12ec*/ 	.word	0x00023160


	//   ....[47]....
        /*12f0*/ 	.word	0x000231d0


	//   ....[48]....
        /*12f4*/ 	.word	0x00023240


	//   ....[49]....
        /*12f8*/ 	.word	0x000232b0


	//   ....[50]....
        /*12fc*/ 	.word	0x00023320


	//   ....[51]....
        /*1300*/ 	.word	0x000233a0


	//   ....[52]....
        /*1304*/ 	.word	0x00023420


	//   ....[53]....
        /*1308*/ 	.word	0x000234b0


	//   ....[54]....
        /*130c*/ 	.word	0x00023520


	//   ....[55]....
        /*1310*/ 	.word	0x00023590


	//   ....[56]....
        /*1314*/ 	.word	0x00023600


	//   ....[57]....
        /*1318*/ 	.word	0x00023680


	//   ....[58]....
        /*131c*/ 	.word	0x000236f0


	//   ....[59]....
        /*1320*/ 	.word	0x00023780


	//   ....[60]....
        /*1324*/ 	.word	0x000237e0


	//   ....[61]....
        /*1328*/ 	.word	0x00023870


	//   ....[62]....
        /*132c*/ 	.word	0x000239a0


	//----- nvinfo : EIATTR_REG_RECONFIG
	.align		4
.L_1542:
        /*1330*/ 	.byte	0x01, 0x54
	.zero		2


	//----- nvinfo : EIATTR_SYSCALL_OFFSETS
	.align		4
        /*1334*/ 	.byte	0x04, 0x46
        /*1336*/ 	.short	(.L_1544 - .L_1543)


	//   ....[0]....
.L_1543:
        /*1338*/ 	.word	0x00002400


	//   ....[1]....
        /*133c*/ 	.word	0x00002550


	//   ....[2]....
        /*1340*/ 	.word	0x00007460


	//   ....[3]....
        /*1344*/ 	.word	0x00007780


	//   ....[4]....
        /*1348*/ 	.word	0x00019a60


	//   ....[5]....
        /*134c*/ 	.word	0x00019bb0


	//   ....[6]....
        /*1350*/ 	.word	0x00019ca0


	//   ....[7]....
        /*1354*/ 	.word	0x0001aba0


	//----- nvinfo : EIATTR_MBARRIER_INSTR_OFFSETS
	.align		4
.L_1544:
        /*1358*/ 	.byte	0x04, 0x39
        /*135a*/ 	.short	(.L_1546 - .L_1545)


	//   ....[0]....
.L_1545:
        /*135c*/ 	.word	0x00000270
        /*1360*/ 	.word	0x000000ff
        /*1364*/ 	.word	0x00022800
        /*1368*/ 	.short	0x0100
        /*136a*/ 	.byte	0x08
	.zero		1


	//   ....[1]....
        /*136c*/ 	.word	0x00000280
        /*1370*/ 	.word	0x000000ff
        /*1374*/ 	.word	0x00022820
        /*1378*/ 	.short	0x0100
        /*137a*/ 	.byte	0x08
	.zero		1


	//   ....[2]....
        /*137c*/ 	.word	0x00000370
        /*1380*/ 	.word	0x000000ff
        /*1384*/ 	.word	0x00022830
        /*1388*/ 	.short	0x0100
        /*138a*/ 	.byte	0x08
	.zero		1


	//   ....[3]....
        /*138c*/ 	.word	0x00000380
        /*1390*/ 	.word	0x000000ff
        /*1394*/ 	.word	0x00022840
        /*1398*/ 	.short	0x0100
        /*139a*/ 	.byte	0x08
	.zero		1


	//   ....[4]....
        /*139c*/ 	.word	0x00000390
        /*13a0*/ 	.word	0x000000ff
        /*13a4*/ 	.word	0x00022838
        /*13a8*/ 	.short	0x0100
        /*13aa*/ 	.byte	0x08
	.zero		1


	//   ....[5]....
        /*13ac*/ 	.word	0x000003a0
        /*13b0*/ 	.word	0x000000ff
        /*13b4*/ 	.word	0x00022848
        /*13b8*/ 	.short	0x0100
        /*13ba*/ 	.byte	0x08
	.zero		1


	//   ....[6]....
        /*13bc*/ 	.word	0x000004d0
        /*13c0*/ 	.word	0x000000ff
        /*13c4*/ 	.word	0x00022850
        /*13c8*/ 	.short	0x0100
        /*13ca*/ 	.byte	0x08
	.zero		1


	//   ....[7]....
        /*13cc*/ 	.word	0x000004e0
        /*13d0*/ 	.word	0x000000ff
        /*13d4*/ 	.word	0x00022860
        /*13d8*/ 	.short	0x0100
        /*13da*/ 	.byte	0x08
	.zero		1


	//   ....[8]....
        /*13dc*/ 	.word	0x000004f0
        /*13e0*/ 	.word	0x000000ff
        /*13e4*/ 	.word	0x00022858
        /*13e8*/ 	.short	0x0100
        /*13ea*/ 	.byte	0x08
	.zero		1


	//   ....[9]....
        /*13ec*/ 	.word	0x00000500
        /*13f0*/ 	.word	0x000000ff
        /*13f4*/ 	.word	0x00022868
        /*13f8*/ 	.short	0x0100
        /*13fa*/ 	.byte	0x08
	.zero		1


	//   ....[10]....
        /*13fc*/ 	.word	0x000005f0
        /*1400*/ 	.word	0x000000ff
        /*1404*/ 	.word	0x00022870
        /*1408*/ 	.short	0x0100
        /*140a*/ 	.byte	0x06
	.zero		1


	//   ....[11]....
        /*140c*/ 	.word	0x00000600
        /*1410*/ 	.word	0x000000ff
        /*1414*/ 	.word	0x00022880
        /*1418*/ 	.short	0x0100
        /*141a*/ 	.byte	0x06
	.zero		1


	//   ....[12]....
        /*141c*/ 	.word	0x00000610
        /*1420*/ 	.word	0x000000ff
        /*1424*/ 	.word	0x00022878
        /*1428*/ 	.short	0x0100
        /*142a*/ 	.byte	0x06
	.zero		1


	//   ....[13]....
        /*142c*/ 	.word	0x00000620
        /*1430*/ 	.word	0x000000ff
        /*1434*/ 	.word	0x00022888
        /*1438*/ 	.short	0x0100
        /*143a*/ 	.byte	0x06
	.zero		1


	//   ....[14]....
        /*143c*/ 	.word	0x00000750
        /*1440*/ 	.word	0x000000ff
        /*1444*/ 	.word	0x00022890
        /*1448*/ 	.short	0x0100
        /*144a*/ 	.byte	0x08
	.zero		1


	//   ....[15]....
        /*144c*/ 	.word	0x00000760
        /*1450*/ 	.word	0x000000ff
        /*1454*/ 	.word	0x000228a0
        /*1458*/ 	.short	0x0100
        /*145a*/ 	.byte	0x08
	.zero		1


	//   ....[16]....
        /*145c*/ 	.word	0x00000770
        /*1460*/ 	.word	0x000000ff
        /*1464*/ 	.word	0x00022898
        /*1468*/ 	.short	0x0100
        /*146a*/ 	.byte	0x08
	.zero		1


	//   ....[17]....
        /*146c*/ 	.word	0x00000780
        /*1470*/ 	.word	0x000000ff
        /*1474*/ 	.word	0x000228a8
        /*1478*/ 	.short	0x0100
        /*147a*/ 	.byte	0x08
	.zero		1


	//   ....[18]....
        /*147c*/ 	.word	0x000008b0
        /*1480*/ 	.word	0x000000ff
        /*1484*/ 	.word	0x000228b0
        /*1488*/ 	.short	0x0100
        /*148a*/ 	.byte	0x08
	.zero		1


	//   ....[19]....
        /*148c*/ 	.word	0x000008c0
        /*1490*/ 	.word	0x000000ff
        /*1494*/ 	.word	0x000228c0
        /*1498*/ 	.short	0x0100
        /*149a*/ 	.byte	0x08
	.zero		1


	//   ....[20]....
        /*149c*/ 	.word	0x000008d0
        /*14a0*/ 	.word	0x000000ff
        /*14a4*/ 	.word	0x000228b8
        /*14a8*/ 	.short	0x0100
        /*14aa*/ 	.byte	0x08
	.zero		1


	//   ....[21]....
        /*14ac*/ 	.word	0x000008e0
        /*14b0*/ 	.word	0x000000ff
        /*14b4*/ 	.word	0x000228c8
        /*14b8*/ 	.short	0x0100
        /*14ba*/ 	.byte	0x08
	.zero		1


	//   ....[22]....
        /*14bc*/ 	.word	0x00003840
        /*14c0*/ 	.word	0x00000057
        /*14c4*/ 	.word	0x00022890
        /*14c8*/ 	.short	0x010a
        /*14ca*/ 	.byte	0x3f
	.zero		1


	//   ....[23]....
        /*14cc*/ 	.word	0x00004bf0
        /*14d0*/ 	.word	0x00000057
        /*14d4*/ 	.word	0x00022890
        /*14d8*/ 	.short	0x010a
        /*14da*/ 	.byte	0x3f
	.zero		1


	//   ....[24]....
        /*14dc*/ 	.word	0x00005ce0
        /*14e0*/ 	.word	0x00000057
        /*14e4*/ 	.word	0x00022890
        /*14e8*/ 	.short	0x010a
        /*14ea*/ 	.byte	0x3f
	.zero		1


	//   ....[25]....
        /*14ec*/ 	.word	0x00006180
        /*14f0*/ 	.word	0x00000004
        /*14f4*/ 	.word	0x00000000
        /*14f8*/ 	.short	0x0101
        /*14fa*/ 	.byte	0x3f
	.zero		1


	//   ....[26]....
        /*14fc*/ 	.word	0x000061c0
        /*1500*/ 	.word	0x00000057
        /*1504*/ 	.word	0x000228b0
        /*1508*/ 	.short	0x010a
        /*150a*/ 	.byte	0x3f
	.zero		1


	//   ....[27]....
        /*150c*/ 	.word	0x000069e0
        /*1510*/ 	.word	0x00000057
        /*1514*/ 	.word	0x00000000
        /*1518*/ 	.short	0x0101
        /*151a*/ 	.byte	0x3f
	.zero		1


	//   ....[28]....
        /*151c*/ 	.word	0x00007500
        /*1520*/ 	.word	0x00000016
        /*1524*/ 	.word	0x00022800
        /*1528*/ 	.short	0x010a
        /*152a*/ 	.byte	0x3f
	.zero		1


	//   ....[29]....
        /*152c*/ 	.word	0x00007550
        /*1530*/ 	.word	0x00000016
        /*1534*/ 	.word	0x00022800
        /*1538*/ 	.short	0x010a
        /*153a*/ 	.byte	0x3f
	.zero		1


	//   ....[30]....
        /*153c*/ 	.word	0x00007ff0
        /*1540*/ 	.word	0x00000016
        /*1544*/ 	.word	0x00022800
        /*1548*/ 	.short	0x010a
        /*154a*/ 	.byte	0x3f
	.zero		1


	//   ....[31]....
        /*154c*/ 	.word	0x00009530
        /*1550*/ 	.word	0x00000016
        /*1554*/ 	.word	0x00022800
        /*1558*/ 	.short	0x010a
        /*155a*/ 	.byte	0x3f
	.zero		1


	//   ....[32]....
        /*155c*/ 	.word	0x0000a540
        /*1560*/ 	.word	0x0000000c
        /*1564*/ 	.word	0x00022830
        /*1568*/ 	.short	0x010a
        /*156a*/ 	.byte	0x3f
	.zero		1


	//   ....[33]....
        /*156c*/ 	.word	0x0000a5e0
        /*1570*/ 	.word	0x0000000c
        /*1574*/ 	.word	0x00022830
        /*1578*/ 	.short	0x010a
        /*157a*/ 	.byte	0x3f
	.zero		1


	//   ....[34]....
        /*157c*/ 	.word	0x0000b800
        /*1580*/ 	.word	0x00000018
        /*1584*/ 	.word	0x00000000
        /*1588*/ 	.short	0x0101
        /*158a*/ 	.byte	0x3f
	.zero		1


	//   ....[35]....
        /*158c*/ 	.word	0x0000bee0
        /*1590*/ 	.word	0x0000000c
        /*1594*/ 	.word	0x00022850
        /*1598*/ 	.short	0x010a
        /*159a*/ 	.byte	0x3f
	.zero		1


	//   ....[36]....
        /*159c*/ 	.word	0x0000bf30
        /*15a0*/ 	.word	0x0000000c
        /*15a4*/ 	.word	0x00022850
        /*15a8*/ 	.short	0x010a
        /*15aa*/ 	.byte	0x3f
	.zero		1


	//   ....[37]....
        /*15ac*/ 	.word	0x0000c370
        /*15b0*/ 	.word	0x0000000c
        /*15b4*/ 	.word	0x00000000
        /*15b8*/ 	.short	0x0101
        /*15ba*/ 	.byte	0x3f
	.zero		1


	//   ....[38]....
        /*15bc*/ 	.word	0x0000c510
        /*15c0*/ 	.word	0x0000000d
        /*15c4*/ 	.word	0x00022830
        /*15c8*/ 	.short	0x010a
        /*15ca*/ 	.byte	0x3f
	.zero		1


	//   ....[39]....
        /*15cc*/ 	.word	0x0000c570
        /*15d0*/ 	.word	0x0000000d
        /*15d4*/ 	.word	0x00022830
        /*15d8*/ 	.short	0x010a
        /*15da*/ 	.byte	0x3f
	.zero		1


	//   ....[40]....
        /*15dc*/ 	.word	0x0000da20
        /*15e0*/ 	.word	0x0000009d
        /*15e4*/ 	.word	0x00000000
        /*15e8*/ 	.short	0x0101
        /*15ea*/ 	.byte	0x3f
	.zero		1


	//   ....[41]....
        /*15ec*/ 	.word	0x0000e6e0
        /*15f0*/ 	.word	0x0000000d
        /*15f4*/ 	.word	0x00022850
        /*15f8*/ 	.short	0x010a
        /*15fa*/ 	.byte	0x3f
	.zero		1


	//   ....[42]....
        /*15fc*/ 	.word	0x0000e730
        /*1600*/ 	.word	0x0000000d
        /*1604*/ 	.word	0x00022850
        /*1608*/ 	.short	0x010a
        /*160a*/ 	.byte	0x3f
	.zero		1


	//   ....[43]....
        /*160c*/ 	.word	0x0000eb20
        /*1610*/ 	.word	0x0000000d
        /*1614*/ 	.word	0x00000000
        /*1618*/ 	.short	0x0101
        /*161a*/ 	.byte	0x3f
	.zero		1


	//   ....[44]....
        /*161c*/ 	.word	0x0000ec50
        /*1620*/ 	.word	0x0000000d
        /*1624*/ 	.word	0x00022830
        /*1628*/ 	.short	0x010a
        /*162a*/ 	.byte	0x3f
	.zero		1


	//   ....[45]....
        /*162c*/ 	.word	0x0000ecb0
        /*1630*/ 	.word	0x0000000d
        /*1634*/ 	.word	0x00022830
        /*1638*/ 	.short	0x010a
        /*163a*/ 	.byte	0x3f
	.zero		1


	//   ....[46]....
        /*163c*/ 	.word	0x0000feb0
        /*1640*/ 	.word	0x000000a2
        /*1644*/ 	.word	0x00000000
        /*1648*/ 	.short	0x0101
        /*164a*/ 	.byte	0x3f
	.zero		1


	//   ....[47]....
        /*164c*/ 	.word	0x00010650
        /*1650*/ 	.word	0x0000000d
        /*1654*/ 	.word	0x00022850
        /*1658*/ 	.short	0x010a
        /*165a*/ 	.byte	0x3f
	.zero		1


	//   ....[48]....
        /*165c*/ 	.word	0x000106a0
        /*1660*/ 	.word	0x0000000d
        /*1664*/ 	.word	0x00022850
        /*1668*/ 	.short	0x010a
        /*166a*/ 	.byte	0x3f
	.zero		1


	//   ....[49]....
        /*166c*/ 	.word	0x00010a90
        /*1670*/ 	.word	0x0000000d
        /*1674*/ 	.word	0x00000000
        /*1678*/ 	.short	0x0101
        /*167a*/ 	.byte	0x3f
	.zero		1


	//   ....[50]....
        /*167c*/ 	.word	0x00013010
        /*1680*/ 	.word	0x00000003
        /*1684*/ 	.word	0x00000000
        /*1688*/ 	.short	0x0101
        /*168a*/ 	.byte	0x3f
	.zero		1


	//   ....[51]....
        /*168c*/ 	.word	0x00013bb0
        /*1690*/ 	.word	0x0000000a
        /*1694*/ 	.word	0x00000000
        /*1698*/ 	.short	0x0101
        /*169a*/ 	.byte	0x3f
	.zero		1


	//   ....[52]....
        /*169c*/ 	.word	0x00018400
        /*16a0*/ 	.word	0x00000010
        /*16a4*/ 	.word	0x00022820
        /*16a8*/ 	.short	0x010a
        /*16aa*/ 	.byte	0x3f
	.zero		1


	//   ....[53]....
        /*16ac*/ 	.word	0x00018490
        /*16b0*/ 	.word	0x00000003
        /*16b4*/ 	.word	0x000228a0
        /*16b8*/ 	.short	0x010a
        /*16ba*/ 	.byte	0x3f
	.zero		1


	//   ....[54]....
        /*16bc*/ 	.word	0x000186e0
        /*16c0*/ 	.word	0x00000003
        /*16c4*/ 	.word	0x000228c0
        /*16c8*/ 	.short	0x010a
        /*16ca*/ 	.byte	0x3f
	.zero		1


	//   ....[55]....
        /*16cc*/ 	.word	0x00018cf0
        /*16d0*/ 	.word	0x00000009
        /*16d4*/ 	.word	0x000228a0
        /*16d8*/ 	.short	0x010a
        /*16da*/ 	.byte	0x3f
	.zero		1


	//   ....[56]....
        /*16dc*/ 	.word	0x00018f30
        /*16e0*/ 	.word	0x00000009
        /*16e4*/ 	.word	0x000228c0
        /*16e8*/ 	.short	0x010a
        /*16ea*/ 	.byte	0x3f
	.zero		1


	//   ....[57]....
        /*16ec*/ 	.word	0x0001a1f0
        /*16f0*/ 	.word	0x00000016
        /*16f4*/ 	.word	0x00022840
        /*16f8*/ 	.short	0x010a
        /*16fa*/ 	.byte	0x3f
	.zero		1


	//   ....[58]....
        /*16fc*/ 	.word	0x0001a7f0
        /*1700*/ 	.word	0x00000016
        /*1704*/ 	.word	0x00022830
        /*1708*/ 	.short	0x0107
        /*170a*/ 	.byte	0x3f
	.zero		1


	//   ....[59]....
        /*170c*/ 	.word	0x0001a8d0
        /*1710*/ 	.word	0x00000016
        /*1714*/ 	.word	0x00022830
        /*1718*/ 	.short	0x0101
        /*171a*/ 	.byte	0x3f
	.zero		1


	//   ....[60]....
        /*171c*/ 	.word	0x0001b470
        /*1720*/ 	.word	0x00000010
        /*1724*/ 	.word	0x00022800
        /*1728*/ 	.short	0x0107
        /*172a*/ 	.byte	0x3f
	.zero		1


	//   ....[61]....
        /*172c*/ 	.word	0x0001b560
        /*1730*/ 	.word	0x00000010
        /*1734*/ 	.word	0x00022800
        /*1738*/ 	.short	0x0101
        /*173a*/ 	.byte	0x3f
	.zero		1


	//   ....[62]....
        /*173c*/ 	.word	0x0001b580
        /*1740*/ 	.word	0x00000010
        /*1744*/ 	.word	0x00022820
        /*1748*/ 	.short	0x010a
        /*174a*/ 	.byte	0x3f
	.zero		1


	//   ....[63]....
        /*174c*/ 	.word	0x0001b610
        /*1750*/ 	.word	0x00000016
        /*1754*/ 	.word	0x00022860
        /*1758*/ 	.short	0x010a
        /*175a*/ 	.byte	0x3f
	.zero		1


	//   ....[64]....
        /*175c*/ 	.word	0x0001bcf0
        /*1760*/ 	.word	0x00000016
        /*1764*/ 	.word	0x00022850
        /*1768*/ 	.short	0x0107
        /*176a*/ 	.byte	0x3f
	.zero		1


	//   ....[65]....
        /*176c*/ 	.word	0x0001bdc0
        /*1770*/ 	.word	0x00000016
        /*1774*/ 	.word	0x00022850
        /*1778*/ 	.short	0x0101
        /*177a*/ 	.byte	0x3f
	.zero		1


	//   ....[66]....
        /*177c*/ 	.word	0x0001c100
        /*1780*/ 	.word	0x00000006
        /*1784*/ 	.word	0x00022840
        /*1788*/ 	.short	0x010a
        /*178a*/ 	.byte	0x3f
	.zero		1


	//   ....[67]....
        /*178c*/ 	.word	0x0001c4c0
        /*1790*/ 	.word	0x00000006
        /*1794*/ 	.word	0x00022830
        /*1798*/ 	.short	0x0107
        /*179a*/ 	.byte	0x3f
	.zero		1


	//   ....[68]....
        /*179c*/ 	.word	0x0001c580
        /*17a0*/ 	.word	0x00000006
        /*17a4*/ 	.word	0x00022830
        /*17a8*/ 	.short	0x0101
        /*17aa*/ 	.byte	0x3f
	.zero		1


	//   ....[69]....
        /*17ac*/ 	.word	0x0001c5b0
        /*17b0*/ 	.word	0x00000006
        /*17b4*/ 	.word	0x00022860
        /*17b8*/ 	.short	0x010a
        /*17ba*/ 	.byte	0x3f
	.zero		1


	//   ....[70]....
        /*17bc*/ 	.word	0x0001cab0
        /*17c0*/ 	.word	0x00000006
        /*17c4*/ 	.word	0x00022850
        /*17c8*/ 	.short	0x0107
        /*17ca*/ 	.byte	0x3f
	.zero		1


	//   ....[71]....
        /*17cc*/ 	.word	0x0001cb70
        /*17d0*/ 	.word	0x00000006
        /*17d4*/ 	.word	0x00022850
        /*17d8*/ 	.short	0x0101
        /*17da*/ 	.byte	0x3f
	.zero		1


	//   ....[72]....
        /*17dc*/ 	.word	0x0001de00
        /*17e0*/ 	.word	0x00000005
        /*17e4*/ 	.word	0x00022820
        /*17e8*/ 	.short	0x010a
        /*17ea*/ 	.byte	0x3f
	.zero		1


	//   ....[73]....
        /*17ec*/ 	.word	0x0001df70
        /*17f0*/ 	.word	0x00000003
        /*17f4*/ 	.word	0x00022840
        /*17f8*/ 	.short	0x010a
        /*17fa*/ 	.byte	0x3f
	.zero		1


	//   ....[74]....
        /*17fc*/ 	.word	0x0001e010
        /*1800*/ 	.word	0x00000013
        /*1804*/ 	.word	0x00022840
        /*1808*/ 	.short	0x010a
        /*180a*/ 	.byte	0x3f
	.zero		1


	//   ....[75]....
        /*180c*/ 	.word	0x0001e050
        /*1810*/ 	.word	0x00000003
        /*1814*/ 	.word	0x00022860
        /*1818*/ 	.short	0x010a
        /*181a*/ 	.byte	0x3f
	.zero		1


	//   ....[76]....
        /*181c*/ 	.word	0x0001e090
        /*1820*/ 	.word	0x00000013
        /*1824*/ 	.word	0x00022860
        /*1828*/ 	.short	0x010a
        /*182a*/ 	.byte	0x3f
	.zero		1


	//   ....[77]....
        /*182c*/ 	.word	0x0001e0f0
        /*1830*/ 	.word	0x00000057
        /*1834*/ 	.word	0x00022890
        /*1838*/ 	.short	0x010a
        /*183a*/ 	.byte	0x3f
	.zero		1


	//   ....[78]....
        /*183c*/ 	.word	0x0001e380
        /*1840*/ 	.word	0x00000057
        /*1844*/ 	.word	0x00022890
        /*1848*/ 	.short	0x010a
        /*184a*/ 	.byte	0x3f
	.zero		1


	//   ....[79]....
        /*184c*/ 	.word	0x0001e630
        /*1850*/ 	.word	0x00000057
        /*1854*/ 	.word	0x00022890
        /*1858*/ 	.short	0x010a
        /*185a*/ 	.byte	0x3f
	.zero		1


	//   ....[80]....
        /*185c*/ 	.word	0x0001e8e0
        /*1860*/ 	.word	0x00000057
        /*1864*/ 	.word	0x000228b0
        /*1868*/ 	.short	0x010a
        /*186a*/ 	.byte	0x3f
	.zero		1


	//   ....[81]....
        /*186c*/ 	.word	0x0001ed60
        /*1870*/ 	.word	0x00000016
        /*1874*/ 	.word	0x00022800
        /*1878*/ 	.short	0x010a
        /*187a*/ 	.byte	0x3f
	.zero		1


	//   ....[82]....
        /*187c*/ 	.word	0x0001f360
        /*1880*/ 	.word	0x00000016
        /*1884*/ 	.word	0x00022800
        /*1888*/ 	.short	0x010a
        /*188a*/ 	.byte	0x3f
	.zero		1


	//   ....[83]....
        /*188c*/ 	.word	0x0001f3b0
        /*1890*/ 	.word	0x0000000c
        /*1894*/ 	.word	0x00022830
        /*1898*/ 	.short	0x010a
        /*189a*/ 	.byte	0x3f
	.zero		1


	//   ....[84]....
        /*189c*/ 	.word	0x0001f400
        /*18a0*/ 	.word	0x0000000c
        /*18a4*/ 	.word	0x00022850
        /*18a8*/ 	.short	0x010a
        /*18aa*/ 	.byte	0x3f
	.zero		1


	//   ....[85]....
        /*18ac*/ 	.word	0x0001f450
        /*18b0*/ 	.word	0x0000000d
        /*18b4*/ 	.word	0x00022830
        /*18b8*/ 	.short	0x010a
        /*18ba*/ 	.byte	0x3f
	.zero		1


	//   ....[86]....
        /*18bc*/ 	.word	0x0001f4a0
        /*18c0*/ 	.word	0x0000000d
        /*18c4*/ 	.word	0x00022850
        /*18c8*/ 	.short	0x010a
        /*18ca*/ 	.byte	0x3f
	.zero		1


	//   ....[87]....
        /*18cc*/ 	.word	0x0001f4f0
        /*18d0*/ 	.word	0x0000000d
        /*18d4*/ 	.word	0x00022830
        /*18d8*/ 	.short	0x010a
        /*18da*/ 	.byte	0x3f
	.zero		1


	//   ....[88]....
        /*18dc*/ 	.word	0x0001f540
        /*18e0*/ 	.word	0x0000000d
        /*18e4*/ 	.word	0x00022850
        /*18e8*/ 	.short	0x010a
        /*18ea*/ 	.byte	0x3f
	.zero		1


	//   ....[89]....
        /*18ec*/ 	.word	0x00020190
        /*18f0*/ 	.word	0x00000010
        /*18f4*/ 	.word	0x00022820
        /*18f8*/ 	.short	0x010a
        /*18fa*/ 	.byte	0x3f
	.zero		1


	//   ....[90]....
        /*18fc*/ 	.word	0x000201e0
        /*1900*/ 	.word	0x00000003
        /*1904*/ 	.word	0x000228a0
        /*1908*/ 	.short	0x010a
        /*190a*/ 	.byte	0x3f
	.zero		1


	//   ....[91]....
        /*190c*/ 	.word	0x00020230
        /*1910*/ 	.word	0x00000003
        /*1914*/ 	.word	0x000228c0
        /*1918*/ 	.short	0x010a
        /*191a*/ 	.byte	0x3f
	.zero		1


	//   ....[92]....
        /*191c*/ 	.word	0x00020280
        /*1920*/ 	.word	0x00000009
        /*1924*/ 	.word	0x000228a0
        /*1928*/ 	.short	0x010a
        /*192a*/ 	.byte	0x3f
	.zero		1


	//   ....[93]....
        /*192c*/ 	.word	0x000202d0
        /*1930*/ 	.word	0x00000009
        /*1934*/ 	.word	0x000228c0
        /*1938*/ 	.short	0x010a
        /*193a*/ 	.byte	0x3f
	.zero		1


	//   ....[94]....
        /*193c*/ 	.word	0x000203f0
        /*1940*/ 	.word	0x00000016
        /*1944*/ 	.word	0x00022840
        /*1948*/ 	.short	0x010a
        /*194a*/ 	.byte	0x3f
	.zero		1


	//   ....[95]....
        /*194c*/ 	.word	0x000216d0
        /*1950*/ 	.word	0x00000010
        /*1954*/ 	.word	0x00022820
        /*1958*/ 	.short	0x010a
        /*195a*/ 	.byte	0x3f
	.zero		1


	//   ....[96]....
        /*195c*/ 	.word	0x00021720
        /*1960*/ 	.word	0x00000016
        /*1964*/ 	.word	0x00022860
        /*1968*/ 	.short	0x010a
        /*196a*/ 	.byte	0x3f
	.zero		1


	//   ....[97]....
        /*196c*/ 	.word	0x00022090
        /*1970*/ 	.word	0x00000006
        /*1974*/ 	.word	0x00022840
        /*1978*/ 	.short	0x010a
        /*197a*/ 	.byte	0x3f
	.zero		1


	//   ....[98]....
        /*197c*/ 	.word	0x00022770
        /*1980*/ 	.word	0x00000006
        /*1984*/ 	.word	0x00022860
        /*1988*/ 	.short	0x010a
        /*198a*/ 	.byte	0x3f
	.zero		1


	//   ....[99]....
        /*198c*/ 	.word	0x000238c0
        /*1990*/ 	.word	0x00000005
        /*1994*/ 	.word	0x00022820
        /*1998*/ 	.short	0x010a
        /*199a*/ 	.byte	0x3f
	.zero		1


	//   ....[100]....
        /*199c*/ 	.word	0x00023a60
        /*19a0*/ 	.word	0x00000003
        /*19a4*/ 	.word	0x00022840
        /*19a8*/ 	.short	0x010a
        /*19aa*/ 	.byte	0x3f
	.zero		1


	//   ....[101]....
        /*19ac*/ 	.word	0x00023ab0
        /*19b0*/ 	.word	0x00000013
        /*19b4*/ 	.word	0x00022840
        /*19b8*/ 	.short	0x010a
        /*19ba*/ 	.byte	0x3f
	.zero		1


	//   ....[102]....
        /*19bc*/ 	.word	0x00023b00
        /*19c0*/ 	.word	0x00000003
        /*19c4*/ 	.word	0x00022860
        /*19c8*/ 	.short	0x010a
        /*19ca*/ 	.byte	0x3f
	.zero		1


	//----- nvinfo : EIATTR_NUM_MBARRIERS
	.align		4
.L_1546:
        /*19cc*/ 	.byte	0x03, 0x38
        /*19ce*/ 	.short	0x0016


	//----- nvinfo : EIATTR_EXIT_INSTR_OFFSETS
	.align		4
        /*19d0*/ 	.byte	0x04, 0x1c
        /*19d2*/ 	.short	(.L_1548 - .L_1547)


	//   ....[0]....
.L_1547:
        /*19d4*/ 	.word	0x0001e0e0


	//----- nvinfo : EIATTR_MAX_THREADS
	.align		4
.L_1548:
        /*19d8*/ 	.byte	0x04, 0x05
        /*19da*/ 	.short	(.L_1550 - .L_1549)
.L_1549:
        /*19dc*/ 	.word	0x00000180
        /*19e0*/ 	.word	0x00000001
        /*19e4*/ 	.word	0x00000001


	//----- nvinfo : EIATTR_CRS_STACK_SIZE
	.align		4
.L_1550:
        /*19e8*/ 	.byte	0x04, 0x1e
        /*19ea*/ 	.short	(.L_1552 - .L_1551)
.L_1551:
        /*19ec*/ 	.word	0x00000000


	//----- nvinfo : EIATTR_CBANK_PARAM_SIZE
	.align		4
.L_1552:
        /*19f0*/ 	.byte	0x03, 0x19
        /*19f2*/ 	.short	0x0af0


	//----- nvinfo : EIATTR_PARAM_CBANK
	.align		4
        /*19f4*/ 	.byte	0x04, 0x0a
        /*19f6*/ 	.short	(.L_1554 - .L_1553)
	.align		4
.L_1553:
        /*19f8*/ 	.word	index@(.nv.constant0._ZN7cutlass13device_kernelIN5flash11enable_sm90INS1_16FlashAttnFwdSm90INS1_25CollectiveMainloopFwdSm90ILi2EN4cute5tupleIJNS5_1CILi1EEES8_S8_EEENS6_IJNS7_ILi128EEENS7_ILi96EEENS7_ILi64EEEEEELi256ENS_10bfloat16_tEfNS_4arch4Sm90ELb1ELb0ELb0ELb1ELb1ELb1ELb0ELb1ELb0ELb1ELb1ELb0EEENS1_21CollectiveEpilogueFwdINS6_IJSA_NS7_ILi256EEESB_EEES9_SE_SG_Li256ELb1ELb1ELb1ELb0EEENS1_36VarlenDynamicPersistentTileSchedulerILi128ELi96ELi256ELi128ELb1ELb1ELb1ELb1ELb1ELb1EEEEEEEEEvNT_6ParamsE)
        /*19fc*/ 	.short	0x0210
        /*19fe*/ 	.short	0x0af0


	//----- nvinfo : EIATTR_SW_WAR
	.align		4
.L_1554:
        /*1a00*/ 	.byte	0x04, 0x36
        /*1a02*/ 	.short	(.L_1556 - .L_1555)
.L_1555:
        /*1a04*/ 	.word	0x00000008
.L_1556:


//--------------------- .nv.info._ZN7cutlass13device_kernelIN5flash11enable_sm90INS1_16FlashAttnFwdSm90INS1_25CollectiveMainloopFwdSm90ILi2EN4cute5tupleIJNS5_1CILi1EEES8_S8_EEENS6_IJNS7_ILi128EEENS7_ILi96EEENS7_ILi64EEEEEELi256ENS_10bfloat16_tEfNS_4arch4Sm90ELb1ELb0ELb0ELb1ELb1ELb0ELb1ELb1ELb0ELb1ELb1ELb0EEENS1_21CollectiveEpilogueFwdINS6_IJSA_NS7_ILi256EEESB_EEES9_SE_SG_Li256ELb1ELb1ELb1ELb0EEENS1_36VarlenDynamicPersistentTileSchedulerILi128ELi96ELi256ELi128ELb1ELb1ELb1ELb1ELb1ELb1EEEEEEEEEvNT_6ParamsE --------------------------
	.section	.nv.info._ZN7cutlass13device_kernelIN5flash11enable_sm90INS1_16FlashAttnFwdSm90INS1_25CollectiveMainloopFwdSm90ILi2EN4cute5tupleIJNS5_1CILi1EEES8_S8_EEENS6_IJNS7_ILi128EEENS7_ILi96EEENS7_ILi64EEEEEELi256ENS_10bfloat16_tEfNS_4arch4Sm90ELb1ELb0ELb0ELb1ELb1ELb0ELb1ELb1ELb0ELb1ELb1ELb0EEENS1_21CollectiveEpilogueFwdINS6_IJSA_NS7_ILi256EEESB_EEES9_SE_SG_Li256ELb1ELb1ELb1ELb0EEENS1_36VarlenDynamicPersistentTileSchedulerILi128ELi96ELi256ELi128ELb1ELb1ELb1ELb1ELb1ELb1EEEEEEEEEvNT_6ParamsE,"",@"SHT_CUDA_INFO"
	.sectionflags	@""
	.align	4


	//----- nvinfo : EIATTR_CUDA_API_VERSION
	.align		4
        /*0000*/ 	.byte	0x04, 0x37
        /*0002*/ 	.short	(.L_1558 - .L_1557)
.L_1557:
        /*0004*/ 	.word	0x00000082


	//----- nvinfo : EIATTR_KPARAM_INFO
	.align		4
.L_1558:
        /*0008*/ 	.byte	0x04, 0x17
        /*000a*/ 	.short	(.L_1560 - .L_1559)
.L_1559:
        /*000c*/ 	.word	0x00000000
        /*0010*/ 	.short	0x0000
        /*0012*/ 	.short	0x0070
        /*0014*/ 	.byte	0x00, 0xf0, 0x01, 0x2e


	//----- nvinfo : EIATTR_SPARSE_MMA_MASK
	.align		4
.L_1560:
        /*0018*/ 	.byte	0x03, 0x50
        /*001a*/ 	.short	0x0000


	//----- nvinfo : EIATTR_MAXREG_COUNT
	.align		4
        /*001c*/ 	.byte	0x03, 0x1b
        /*001e*/ 	.short	0x00a8


	//----- nvinfo : EIATTR_NUM_BARRIERS
	.align		4
        /*0020*/ 	.byte	0x02, 0x4c
        /*0022*/ 	.byte	0x10
	.zero		1


	//----- nvinfo : EIATTR_EXTERNS
	.align		4
        /*0024*/ 	.byte	0x04, 0x0f
        /*0026*/ 	.short	(.L_1562 - .L_1561)


	//   ....[0]....
	.align		4
.L_1561:
        /*0028*/ 	.word	index@(__assertfail)


	//----- nvinfo : EIATTR_ANNOTATIONS
	.align		4
.L_1562:
        /*002c*/ 	.byte	0x04, 0x55
        /*002e*/ 	.short	(.L_1564 - .L_1563)


	//   ....[0]....
.L_1563:
        /* <DEDUP_REMOVED lines=26> */


	//----- nvinfo : EIATTR_MERCURY_ISA_VERSION
	.align		4
.L_1564:
        /*01b8*/ 	.byte	0x03, 0x5f
        /*01ba*/ 	.short	0x0101


	//----- nvinfo : EIATTR_UNUSED_LOAD_BYTE_OFFSET
	.align		4
        /*01bc*/ 	.byte	0x04, 0x44
        /*01be*/ 	.short	(.L_1566 - .L_1565)


	//   ....[0]....
.L_1565:
        /*01c0*/ 	.word	0x000009a0
        /*01c4*/ 	.word	0x0000fff0


	//   ....[1]....
        /*01c8*/ 	.word	0x0000a140
        /*01cc*/ 	.word	0x0000fff0


	//----- nvinfo : EIATTR_INT_WARP_WIDE_INSTR_OFFSETS
	.align		4
.L_1566:
        /*01d0*/ 	.byte	0x04, 0x31
        /*01d2*/ 	.short	(.L_1568 - .L_1567)


	//   ....[0]....
.L_1567:
        /*01d4*/ 	.word	0x000000c0


	//   ....[1]....
        /*01d8*/ 	.word	0x000000d0


	//   ....[2]....
        /*01dc*/ 	.word	0x000000e0


	//   ....[3]....
        /*01e0*/ 	.word	0x00000180


	//   ....[4]....
        /*01e4*/ 	.word	0x00010360


	//   ....[5]....
        /*01e8*/ 	.word	0x000103f0


	//   ....[6]....
        /*01ec*/ 	.word	0x000142b0


	//   ....[7]....
        /*01f0*/ 	.word	0x00014340


	//----- nvinfo : EIATTR_COOP_GROUP_MASK_REGIDS
	.align		4
.L_1568:
        /*01f4*/ 	.byte	0x04, 0x29
        /*01f6*/ 	.short	(.L_1570 - .L_1569)


	//   ....[0]....
.L_1569:
        /*01f8*/ 	.word	0xffffffff


	//   ....[1]....
        /*01fc*/ 	.word	0xffffffff


	//   ....[2]....
        /*0200*/ 	.word	0xffffffff


	//   ....[3]....
        /*0204*/ 	.word	0xffffffff


	//   ....[4]....
        /*0208*/ 	.word	0xffffffff


	//   ....[5]....
        /*020c*/ 	.word	0xffffffff


	//   ....[6]....
        /*0210*/ 	.word	0xffffffff


	//   ....[7]....
        /*0214*/ 	.word	0xffffffff


	//   ....[8]....
        /*0218*/ 	.word	0xffffffff


	//   ....[9]....
        /*021c*/ 	.word	0xffffffff


	//   ....[10]....
        /*0220*/ 	.word	0xffffffff


	//   ....[11]....
        /*0224*/ 	.word	0xffffffff


	//   ....[12]....
        /*0228*/ 	.word	0xffffffff


	//   ....[13]....
        /*022c*/ 	.word	0xffffffff


	//   ....[14]....
        /*0230*/ 	.word	0xffffffff


	//   ....[15]....
        /*0234*/ 	.word	0xffffffff


	//   ....[16]....
        /*0238*/ 	.word	0xffffffff


	//   ....[17]....
        /*023c*/ 	.word	0xffffffff


	//   ....[18]....
        /*0240*/ 	.word	0xffffffff


	//   ....[19]....
        /*0244*/ 	.word	0xffffffff


	//   ....[20]....
        /*0248*/ 	.word	0xffffffff


	//   ....[21]....
        /*024c*/ 	.word	0xffffffff


	//   ....[22]....
        /*0250*/ 	.word	0xffffffff


	//   ....[23]....
        /*0254*/ 	.word	0xffffffff


	//   ....[24]....
        /*0258*/ 	.word	0xffffffff


	//   ....[25]....
        /*025c*/ 	.word	0xffffffff


	//   ....[26]....
        /*0260*/ 	.word	0xffffffff


	//   ....[27]....
        /*0264*/ 	.word	0xffffffff


	//   ....[28]....
        /*0268*/ 	.word	0xffffffff


	//   ....[29]....
        /*026c*/ 	.word	0xffffffff


	//   ....[30]....
        /*0270*/ 	.word	0xffffffff


	//   ....[31]....
        /*0274*/ 	.word	0xffffffff


	//   ....[32]....
        /*0278*/ 	.word	0xffffffff


	//   ....[33]....
        /*027c*/ 	.word	0xffffffff


	//   ....[34]....
        /*0280*/ 	.word	0xffffffff


	//   ....[35]....
        /*0284*/ 	.word	0xffffffff


	//   ....[36]....
        /*0288*/ 	.word	0xffffffff


	//   ....[37]....
        /*028c*/ 	.word	0xffffffff


	//   ....[38]....
        /*0290*/ 	.word	0xffffffff


	//   ....[39]....
        /*0294*/ 	.word	0xffffffff


	//   ....[40]....
        /*0298*/ 	.word	0xffffffff


	//   ....[41]....
        /*029c*/ 	.word	0xffffffff


	//   ....[42]....
        /*02a0*/ 	.word	0xffffffff


	//   ....[43]....
        /*02a4*/ 	.word	0xffffffff


	//   ....[44]....
        /*02a8*/ 	.word	0xffffffff


	//   ....[45]....
        /*02ac*/ 	.word	0xffffffff


	//   ....[46]....
        /*02b0*/ 	.word	0xffffffff


	//   ....[47]....
        /*02b4*/ 	.word	0xffffffff


	//   ....[48]....
        /*02b8*/ 	.word	0xffffffff


	//   ....[49]....
        /*02bc*/ 	.word	0xffffffff


	//   ....[50]....
        /*02c0*/ 	.word	0xffffffff


	//   ....[51]....
        /*02c4*/ 	.word	0xffffffff


	//   ....[52]....
        /*02c8*/ 	.word	0xffffffff


	//   ....[53]....
        /*02cc*/ 	.word	0xffffffff


	//   ....[54]....
        /*02d0*/ 	.word	0xffffffff


	//   ....[55]....
        /*02d4*/ 	.word	0xffffffff


	//   ....[56]....
        /*02d8*/ 	.word	0xffffffff


	//   ....[57]....
        /*02dc*/ 	.word	0xffffffff


	//   ....[58]....
        /*02e0*/ 	.word	0xffffffff


	//   ....[59]....
        /*02e4*/ 	.word	0xffffffff


	//   ....[60]....
        /*02e8*/ 	.word	0xffffffff


	//   ....[61]....
        /*02ec*/ 	.word	0xffffffff


	//   ....[62]....
        /*02f0*/ 	.word	0xffffffff


	//   ....[63]....
        /*02f4*/ 	.word	0xffffffff


	//   ....[64]....
        /*02f8*/ 	.word	0xffffffff


	//   ....[65]....
        /*02fc*/ 	.word	0xffffffff


	//   ....[66]....
        /*0300*/ 	.word	0xffffffff


	//   ....[67]....
        /*0304*/ 	.word	0xffffffff


	//   ....[68]....
        /*0308*/ 	.word	0xffffffff


	//   ....[69]....
        /*030c*/ 	.word	0xffffffff


	//   ....[70]....
        /*0310*/ 	.word	0xffffffff


	//   ....[71]....
        /*0314*/ 	.word	0xffffffff


	//   ....[72]....
        /*0318*/ 	.word	0xffffffff


	//   ....[73]....
        /*031c*/ 	.word	0xffffffff


	//   ....[74]....
        /*0320*/ 	.word	0xffffffff


	//   ....[75]....
        /*0324*/ 	.word	0xffffffff


	//   ....[76]....
        /*0328*/ 	.word	0xffffffff


	//   ....[77]....
        /*032c*/ 	.word	0xffffffff


	//   ....[78]....
        /*0330*/ 	.word	0xffffffff


	//   ....[79]....
        /*0334*/ 	.word	0xffffffff


	//   ....[80]....
        /*0338*/ 	.word	0xffffffff


	//   ....[81]....
        /*033c*/ 	.word	0xffffffff


	//   ....[82]....
        /*0340*/ 	.word	0xffffffff


	//   ....[83]....
        /*0344*/ 	.word	0xffffffff


	//   ....[84]....
        /*0348*/ 	.word	0xffffffff


	//   ....[85]....
        /*034c*/ 	.word	0xffffffff


	//   ....[86]....
        /*0350*/ 	.word	0xffffffff


	//   ....[87]....
        /*0354*/ 	.word	0xffffffff


	//   ....[88]....
        /*0358*/ 	.word	0xffffffff


	//   ....[89]....
        /*035c*/ 	.word	0xffffffff


	//   ....[90]....
        /*0360*/ 	.word	0xffffffff


	//   ....[91]....
        /*0364*/ 	.word	0xffffffff


	//   ....[92]....
        /*0368*/ 	.word	0xffffffff


	//   ....[93]....
        /*036c*/ 	.word	0xffffffff


	//   ....[94]....
        /*0370*/ 	.word	0xffffffff


	//   ....[95]....
        /*0374*/ 	.word	0xffffffff


	//   ....[96]....
        /*0378*/ 	.word	0xffffffff


	//   ....[97]....
        /*037c*/ 	.word	0xffffffff


	//   ....[98]....
        /*0380*/ 	.word	0xffffffff


	//   ....[99]....
        /*0384*/ 	.word	0xffffffff


	//   ....[100]....
        /*0388*/ 	.word	0xffffffff


	//   ....[101]....
        /*038c*/ 	.word	0xffffffff


	//   ....[102]....
        /*0390*/ 	.word	0xffffffff


	//   ....[103]....
        /*0394*/ 	.word	0xffffffff


	//   ....[104]....
        /*0398*/ 	.word	0xffffffff


	//   ....[105]....
        /*039c*/ 	.word	0xffffffff


	//   ....[106]....
        /*03a0*/ 	.word	0xffffffff


	//   ....[107]....
        /*03a4*/ 	.word	0xffffffff


	//   ....[108]....
        /*03a8*/ 	.word	0xffffffff


	//   ....[109]....
        /*03ac*/ 	.word	0xffffffff


	//   ....[110]....
        /*03b0*/ 	.word	0xffffffff


	//   ....[111]....
        /*03b4*/ 	.word	0xffffffff


	//   ....[112]....
        /*03b8*/ 	.word	0xffffffff


	//   ....[113]....
        /*03bc*/ 	.word	0xffffffff


	//   ....[114]....
        /*03c0*/ 	.word	0xffffffff


	//   ....[115]....
        /*03c4*/ 	.word	0xffffffff


	//   ....[116]....
        /*03c8*/ 	.word	0xffffffff


	//   ....[117]....
        /*03cc*/ 	.word	0xffffffff


	//   ....[118]....
        /*03d0*/ 	.word	0xffffffff


	//   ....[119]....
        /*03d4*/ 	.word	0xffffffff


	//   ....[120]....
        /*03d8*/ 	.word	0xffffffff


	//   ....[121]....
        /*03dc*/ 	.word	0xffffffff


	//   ....[122]....
        /*03e0*/ 	.word	0xffffffff


	//   ....[123]....
        /*03e4*/ 	.word	0xffffffff


	//   ....[124]....
        /*03e8*/ 	.word	0xffffffff


	//   ....[125]....
        /*03ec*/ 	.word	0xffffffff


	//   ....[126]....
        /*03f0*/ 	.word	0xffffffff


	//   ....[127]....
        /*03f4*/ 	.word	0xffffffff


	//   ....[128]....
        /*03f8*/ 	.word	0xffffffff


	//   ....[129]....
        /*03fc*/ 	.word	0xffffffff


	//   ....[130]....
        /*0400*/ 	.word	0xffffffff


	//   ....[131]....
        /*0404*/ 	.word	0xffffffff


	//   ....[132]....
        /*0408*/ 	.word	0xffffffff


	//   ....[133]....
        /*040c*/ 	.word	0xffffffff


	//   ....[134]....
        /*0410*/ 	.word	0xffffffff


	//   ....[135]....
        /*0414*/ 	.word	0xffffffff


	//   ....[136]....
        /*0418*/ 	.word	0xffffffff


	//   ....[137]....
        /*041c*/ 	.word	0xffffffff


	//   ....[138]....
        /*0420*/ 	.word	0xffffffff


	//   ....[139]....
        /*0424*/ 	.word	0xffffffff


	//   ....[140]....
        /*0428*/ 	.word	0xffffffff


	//   ....[141]....
        /*042c*/ 	.word	0xffffffff


	//   ....[142]....
        /*0430*/ 	.word	0xffffffff


	//   ....[143]....
        /*0434*/ 	.word	0xffffffff


	//   ....[144]....
        /*0438*/ 	.word	0xffffffff


	//   ....[145]....
        /*043c*/ 	.word	0xffffffff


	//   ....[146]....
        /*0440*/ 	.word	0xffffffff


	//   ....[147]....
        /*0444*/ 	.word	0xffffffff


	//   ....[148]....
        /*0448*/ 	.word	0xffffffff


	//   ....[149]....
        /*044c*/ 	.word	0xffffffff


	//   ....[150]....
        /*0450*/ 	.word	0xffffffff


	//   ....[151]....
        /*0454*/ 	.word	0xffffffff


	//   ....[152]....
        /*0458*/ 	.word	0xffffffff


	//   ....[153]....
        /*045c*/ 	.word	0xffffffff


	//   ....[154]....
        /*0460*/ 	.word	0xffffffff


	//   ....[155]....
        /*0464*/ 	.word	0xffffffff


	//   ....[156]....
        /*0468*/ 	.word	0xffffffff


	//   ....[157]....
        /*046c*/ 	.word	0xffffffff


	//   ....[158]....
        /*0470*/ 	.word	0xffffffff


	//   ....[159]....
        /*0474*/ 	.word	0xffffffff


	//   ....[160]....
        /*0478*/ 	.word	0xffffffff


	//   ....[161]....
        /*047c*/ 	.word	0xffffffff


	//   ....[162]....
        /*0480*/ 	.word	0xffffffff


	//   ....[163]....
        /*0484*/ 	.word	0xffffffff


	//   ....[164]....
        /*0488*/ 	.word	0xffffffff


	//   ....[165]....
        /*048c*/ 	.word	0xffffffff


	//   ....[166]....
        /*0490*/ 	.word	0xffffffff


	//   ....[167]....
        /*0494*/ 	.word	0x0500000f


	//   ....[168]....
        /*0498*/ 	.word	0x0500000f


	//   ....[169]....
        /*049c*/ 	.word	0x0500000f


	//   ....[170]....
        /*04a0*/ 	.word	0x0500000f


	//   ....[171]....
        /*04a4*/ 	.word	0x0500000f


	//   ....[172]....
        /*04a8*/ 	.word	0x0500000f


	//   ....[173]....
        /*04ac*/ 	.word	0x0500000f


	//   ....[174]....
        /*04b0*/ 	.word	0x0500000f


	//   ....[175]....
        /*04b4*/ 	.word	0x0500000f


	//   ....[176]....
        /*04b8*/ 	.word	0x0500000f


	//   ....[177]....
        /*04bc*/ 	.word	0x0500000f


	//   ....[178]....
        /*04c0*/ 	.word	0x0500000f


	//   ....[179]....
        /*04c4*/ 	.word	0x0500000f


	//   ....[180]....
        /*04c8*/ 	.word	0x0500000f


	//   ....[181]....
        /*04cc*/ 	.word	0x0500000f


	//   ....[182]....
        /*04d0*/ 	.word	0x0500000f


	//   ....[183]....
        /*04d4*/ 	.word	0x0500000f


	//   ....[184]....
        /*04d8*/ 	.word	0x0500000f


	//   ....[185]....
        /*04dc*/ 	.word	0x0500000f


	//   ....[186]....
        /*04e0*/ 	.word	0x0500000f


	//   ....[187]....
        /*04e4*/ 	.word	0x0500000f


	//   ....[188]....
        /*04e8*/ 	.word	0x0500000f


	//   ....[189]....
        /*04ec*/ 	.word	0x0500000f


	//   ....[190]....
        /*04f0*/ 	.word	0x0500000f


	//   ....[191]....
        /*04f4*/ 	.word	0x0500000f


	//   ....[192]....
        /*04f8*/ 	.word	0x0500000f


	//   ....[193]....
        /*04fc*/ 	.word	0x0500000f


	//   ....[194]....
        /*0500*/ 	.word	0x0500000f


	//   ....[195]....
        /*0504*/ 	.word	0x0500000f


	//   ....[196]....
        /*0508*/ 	.word	0x0500000f


	//   ....[197]....
        /*050c*/ 	.word	0x0500000f


	//   ....[198]....
        /*0510*/ 	.word	0x0500000f


	//   ....[199]....
        /*0514*/ 	.word	0x0500000f


	//   ....[200]....
        /*0518*/ 	.word	0x0500000f


	//   ....[201]....
        /*051c*/ 	.word	0x0500000f


	//   ....[202]....
        /*0520*/ 	.word	0x0500000f


	//   ....[203]....
        /*0524*/ 	.word	0x0500000f


	//   ....[204]....
        /*0528*/ 	.word	0x0500000f


	//   ....[205]....
        /*052c*/ 	.word	0x0500000f


	//   ....[206]....
        /*0530*/ 	.word	0x0500000f


	//   ....[207]....
        /*0534*/ 	.word	0x0500000f


	//   ....[208]....
        /*0538*/ 	.word	0x0500000f


	//   ....[209]....
        /*053c*/ 	.word	0x0500000f


	//   ....[210]....
        /*0540*/ 	.word	0x0500000f


	//   ....[211]....
        /*0544*/ 	.word	0x0500000f


	//   ....[212]....
        /*0548*/ 	.word	0x0500000f


	//   ....[213]....
        /*054c*/ 	.word	0x0500000f


	//   ....[214]....
        /*0550*/ 	.word	0x0500000f


	//   ....[215]....
        /*0554*/ 	.word	0x0500000f


	//   ....[216]....
        /*0558*/ 	.word	0x0500000f


	//   ....[217]....
        /*055c*/ 	.word	0x0500000f


	//   ....[218]....
        /*0560*/ 	.word	0x0500000f


	//   ....[219]....
        /*0564*/ 	.word	0x0500000f


	//   ....[220]....
        /*0568*/ 	.word	0x0500000f


	//   ....[221]....
        /*056c*/ 	.word	0x0500000f


	//   ....[222]....
        /*0570*/ 	.word	0x0500000f


	//   ....[223]....
        /*0574*/ 	.word	0x0500000f


	//   ....[224]....
        /*0578*/ 	.word	0x0500000f


	//   ....[225]....
        /*057c*/ 	.word	0x0500000f


	//   ....[226]....
        /*0580*/ 	.word	0x0500000f


	//   ....[227]....
        /*0584*/ 	.word	0x0500000f


	//   ....[228]....
        /*0588*/ 	.word	0x0500000f


	//   ....[229]....
        /*058c*/ 	.word	0x0500000f


	//   ....[230]....
        /*0590*/ 	.word	0x0500000f


	//   ....[231]....
        /*0594*/ 	.word	0x0500000f


	//   ....[232]....
        /*0598*/ 	.word	0x0500000f


	//   ....[233]....
        /*059c*/ 	.word	0x0500000f


	//   ....[234]....
        /*05a0*/ 	.word	0x0500000f


	//   ....[235]....
        /*05a4*/ 	.word	0x0500000f


	//   ....[236]....
        /*05a8*/ 	.word	0x0500000f


	//   ....[237]....
        /*05ac*/ 	.word	0x0500000f


	//   ....[238]....
        /*05b0*/ 	.word	0x0500000f


	//   ....[239]....
        /*05b4*/ 	.word	0x0500000f


	//   ....[240]....
        /*05b8*/ 	.word	0x0500000f


	//   ....[241]....
        /*05bc*/ 	.word	0x0500000f


	//   ....[242]....
        /*05c0*/ 	.word	0x0500000f


	//   ....[243]....
        /*05c4*/ 	.word	0x0500000f


	//   ....[244]....
        /*05c8*/ 	.word	0x0500000f


	//   ....[245]....
        /*05cc*/ 	.word	0x0500000f


	//   ....[246]....
        /*05d0*/ 	.word	0x0500000f


	//   ....[247]....
        /*05d4*/ 	.word	0x0500000f


	//   ....[248]....
        /*05d8*/ 	.word	0x0500000f


	//   ....[249]....
        /*05dc*/ 	.word	0x0500000f


	//   ....[250]....
        /*05e0*/ 	.word	0x0500000f


	//   ....[251]....
        /*05e4*/ 	.word	0x0500000f


	//   ....[252]....
        /*05e8*/ 	.word	0x0500000f


	//   ....[253]....
        /*05ec*/ 	.word	0x0500000f


	//   ....[254]....
        /*05f0*/ 	.word	0x0500000f


	//   ....[255]....
        /*05f4*/ 	.word	0x0500000f


	//   ....[0]....
        /*05f8*/ 	.word	0x0500000f


	//   ....[1]....
        /*05fc*/ 	.word	0x0500000f


	//   ....[2]....
        /*0600*/ 	.word	0x0500000f


	//   ....[3]....
        /*0604*/ 	.word	0x0500000f


	//   ....[4]....
        /*0608*/ 	.word	0x0500000f


	//   ....[5]....
        /*060c*/ 	.word	0x0500000f


	//   ....[6]....
        /*0610*/ 	.word	0x0500000f


	//   ....[7]....
        /*0614*/ 	.word	0x0500000f


	//   ....[8]....
        /*0618*/ 	.word	0x0500000f


	//   ....[9]....
        /*061c*/ 	.word	0x0500000f


	//   ....[10]....
        /*0620*/ 	.word	0x0500000f


	//----- nvinfo : EIATTR_COOP_GROUP_INSTR_OFFSETS
	.align		4
.L_1570:
        /*0624*/ 	.byte	0x04, 0x28
        /*0626*/ 	.short	(.L_1572 - .L_1571)


	//   ....[0]....
.L_1571:
        /*0628*/ 	.word	0x00000080


	//   ....[1]....
        /*062c*/ 	.word	0x00000090


	//   ....[2]....
        /*0630*/ 	.word	0x000002f0


	//   ....[3]....
        /*0634*/ 	.word	0x00000450


	//   ....[4]....
        /*0638*/ 	.word	0x00000570


	//   ....[5]....
        /*063c*/ 	.word	0x000006d0


	//   ....[6]....
        /*0640*/ 	.word	0x00001df0


	//   ....[7]....
        /*0644*/ 	.word	0x00002fb0


	//   ....[8]....
        /*0648*/ 	.word	0x00002fe0


	//   ....[9]....
        /*064c*/ 	.word	0x00003690


	//   ....[10]....
        /*0650*/ 	.word	0x00003800


	//   ....[11]....
        /*0654*/ 	.word	0x00003970


	//   ....[12]....
        /*0658*/ 	.word	0x00003ae0


	//   ....[13]....
        /*065c*/ 	.word	0x000052c0


	//   ....[14]....
        /*0660*/ 	.word	0x000052e0


	//   ....[15]....
        /*0664*/ 	.word	0x00005800


	//   ....[16]....
        /*0668*/ 	.word	0x00005900


	//   ....[17]....
        /*066c*/ 	.word	0x00006350


	//   ....[18]....
        /*0670*/ 	.word	0x000063b0


	//   ....[19]....
        /*0674*/ 	.word	0x00007f00


	//   ....[20]....
        /*0678*/ 	.word	0x00007f20


	//   ....[21]....
        /*067c*/ 	.word	0x00008790


	//   ....[22]....
        /*0680*/ 	.word	0x000087e0


	//   ....[23]....
        /*0684*/ 	.word	0x000096f0


	//   ....[24]....
        /*0688*/ 	.word	0x00009700


	//   ....[25]....
        /*068c*/ 	.word	0x00009740


	//   ....[26]....
        /*0690*/ 	.word	0x00009750


	//   ....[27]....
        /*0694*/ 	.word	0x0000b200


	//   ....[28]....
        /*0698*/ 	.word	0x0000b210


	//   ....[29]....
        /*069c*/ 	.word	0x0000b220


	//   ....[30]....
        /*06a0*/ 	.word	0x0000b230


	//   ....[31]....
        /*06a4*/ 	.word	0x0000bce0


	//   ....[32]....
        /*06a8*/ 	.word	0x0000bd00


	//   ....[33]....
        /*06ac*/ 	.word	0x0000bea0


	//   ....[34]....
        /*06b0*/ 	.word	0x0000bec0


	//   ....[35]....
        /*06b4*/ 	.word	0x0000c000


	//   ....[36]....
        /*06b8*/ 	.word	0x0000c020


	//   ....[37]....
        /*06bc*/ 	.word	0x0000c170


	//   ....[38]....
        /*06c0*/ 	.word	0x0000c190


	//   ....[39]....
        /*06c4*/ 	.word	0x0000c6a0


	//   ....[40]....
        /*06c8*/ 	.word	0x0000c6e0


	//   ....[41]....
        /*06cc*/ 	.word	0x0000d1c0


	//   ....[42]....
        /*06d0*/ 	.word	0x0000d1d0


	//   ....[43]....
        /*06d4*/ 	.word	0x0000e370


	//   ....[44]....
        /*06d8*/ 	.word	0x0000e3a0


	//   ....[45]....
        /*06dc*/ 	.word	0x0000e510


	//   ....[46]....
        /*06e0*/ 	.word	0x0000e530


	//   ....[47]....
        /*06e4*/ 	.word	0x0000e670


	//   ....[48]....
        /*06e8*/ 	.word	0x0000e690


	//   ....[49]....
        /*06ec*/ 	.word	0x0000e7e0


	//   ....[50]....
        /*06f0*/ 	.word	0x0000e800


	//   ....[51]....
        /*06f4*/ 	.word	0x0000e9e0


	//   ....[52]....
        /*06f8*/ 	.word	0x0000ebd0


	//   ....[53]....
        /*06fc*/ 	.word	0x0000ec00


	//   ....[54]....
        /*0700*/ 	.word	0x0000ec30


	//   ....[55]....
        /*0704*/ 	.word	0x0000ec60


	//   ....[56]....
        /*0708*/ 	.word	0x0000ec90


	//   ....[57]....
        /*070c*/ 	.word	0x0000ecc0


	//   ....[58]....
        /*0710*/ 	.word	0x0000ee30


	//   ....[59]....
        /*0714*/ 	.word	0x0000ee60


	//   ....[60]....
        /*0718*/ 	.word	0x0000ee90


	//   ....[61]....
        /*071c*/ 	.word	0x0000eec0


	//   ....[62]....
        /*0720*/ 	.word	0x0000eef0


	//   ....[63]....
        /*0724*/ 	.word	0x0000ef20


	//   ....[64]....
        /*0728*/ 	.word	0x0000efb0


	//   ....[65]....
        /*072c*/ 	.word	0x0000efe0


	//   ....[66]....
        /*0730*/ 	.word	0x0000eff0


	//   ....[67]....
        /*0734*/ 	.word	0x0000f030


	//   ....[68]....
        /*0738*/ 	.word	0x00010f30


	//   ....[69]....
        /*073c*/ 	.word	0x00010f50


	//   ....[70]....
        /*0740*/ 	.word	0x00010fe0


	//   ....[71]....
        /*0744*/ 	.word	0x00011000


	//   ....[72]....
        /*0748*/ 	.word	0x00011080


	//   ....[73]....
        /*074c*/ 	.word	0x000110a0


	//   ....[74]....
        /*0750*/ 	.word	0x00011120


	//   ....[75]....
        /*0754*/ 	.word	0x00011140


	//   ....[76]....
        /*0758*/ 	.word	0x000111c0


	//   ....[77]....
        /*075c*/ 	.word	0x000111e0


	//   ....[78]....
        /*0760*/ 	.word	0x000111f0


	//   ....[79]....
        /*0764*/ 	.word	0x00011200


	//   ....[80]....
        /*0768*/ 	.word	0x00011980


	//   ....[81]....
        /*076c*/ 	.word	0x000119a0


	//   ....[82]....
        /*0770*/ 	.word	0x000119b0


	//   ....[83]....
        /*0774*/ 	.word	0x000119c0


	//   ....[84]....
        /*0778*/ 	.word	0x000119d0


	//   ....[85]....
        /*077c*/ 	.word	0x000119f0


	//   ....[86]....
        /*0780*/ 	.word	0x00011ab0


	//   ....[87]....
        /*0784*/ 	.word	0x00011b50


	//   ....[88]....
        /*0788*/ 	.word	0x00011b70


	//   ....[89]....
        /*078c*/ 	.word	0x00011bd0


	//   ....[90]....
        /*0790*/ 	.word	0x00011c40


	//   ....[91]....
        /*0794*/ 	.word	0x00011c60


	//   ....[92]....
        /*0798*/ 	.word	0x00011c70


	//   ....[93]....
        /*079c*/ 	.word	0x00011ca0


	//   ....[94]....
        /*07a0*/ 	.word	0x00011d30


	//   ....[95]....
        /*07a4*/ 	.word	0x00011d70


	//   ....[96]....
        /*07a8*/ 	.word	0x00012470


	//   ....[97]....
        /*07ac*/ 	.word	0x000124a0


	//   ....[98]....
        /*07b0*/ 	.word	0x000124c0


	//   ....[99]....
        /*07b4*/ 	.word	0x000124f0


	//   ....[100]....
        /*07b8*/ 	.word	0x00012560


	//   ....[101]....
        /*07bc*/ 	.word	0x00012590


	//   ....[102]....
        /*07c0*/ 	.word	0x000126a0


	//   ....[103]....
        /*07c4*/ 	.word	0x000126c0


	//   ....[104]....
        /*07c8*/ 	.word	0x00012750


	//   ....[105]....
        /*07cc*/ 	.word	0x00012770


	//   ....[106]....
        /*07d0*/ 	.word	0x000127e0


	//   ....[107]....
        /*07d4*/ 	.word	0x00012800


	//   ....[108]....
        /*07d8*/ 	.word	0x00012860


	//   ....[109]....
        /*07dc*/ 	.word	0x00012890


	//   ....[110]....
        /*07e0*/ 	.word	0x00012910


	//   ....[111]....
        /*07e4*/ 	.word	0x00012970


	//   ....[112]....
        /*07e8*/ 	.word	0x00012ea0


	//   ....[113]....
        /*07ec*/ 	.word	0x00012ec0


	//   ....[114]....
        /*07f0*/ 	.word	0x00012f10


	//   ....[115]....
        /*07f4*/ 	.word	0x00012fd0


	//   ....[116]....
        /*07f8*/ 	.word	0x00012fe0


	//   ....[117]....
        /*07fc*/ 	.word	0x00013010


	//   ....[118]....
        /*0800*/ 	.word	0x000130a0


	//   ....[119]....
        /*0804*/ 	.word	0x00013150


	//   ....[120]....
        /*0808*/ 	.word	0x00013160


	//   ....[121]....
        /*080c*/ 	.word	0x00013190


	//   ....[122]....
        /*0810*/ 	.word	0x000131a0


	//   ....[123]....
        /*0814*/ 	.word	0x00013230


	//   ....[124]....
        /*0818*/ 	.word	0x00013930


	//   ....[125]....
        /*081c*/ 	.word	0x00013950


	//   ....[126]....
        /*0820*/ 	.word	0x00013960


	//   ....[127]....
        /*0824*/ 	.word	0x000139a0


	//   ....[128]....
        /*0828*/ 	.word	0x000139b0


	//   ....[129]....
        /*082c*/ 	.word	0x000139f0


	//   ....[130]....
        /*0830*/ 	.word	0x00013a00


	//   ....[131]....
        /*0834*/ 	.word	0x00013a40


	//   ....[132]....
        /*0838*/ 	.word	0x00013a50


	//   ....[133]....
        /*083c*/ 	.word	0x00013a90


	//   ....[134]....
        /*0840*/ 	.word	0x00013aa0


	//   ....[135]....
        /*0844*/ 	.word	0x00013ab0


	//   ....[136]....
        /*0848*/ 	.word	0x00013df0


	//   ....[137]....
        /*084c*/ 	.word	0x00013e10


	//   ....[138]....
        /*0850*/ 	.word	0x00013e20


	//   ....[139]....
        /*0854*/ 	.word	0x00013e30


	//   ....[140]....
        /*0858*/ 	.word	0x00013e40


	//   ....[141]....
        /*085c*/ 	.word	0x00013e60


	//   ....[142]....
        /*0860*/ 	.word	0x00013ed0


	//   ....[143]....
        /*0864*/ 	.word	0x00013f00


	//   ....[144]....
        /*0868*/ 	.word	0x00013f10


	//   ....[145]....
        /*086c*/ 	.word	0x00013f80


	//   ....[146]....
        /*0870*/ 	.word	0x00013f90


	//   ....[147]....
        /*0874*/ 	.word	0x00014090


	//   ....[148]....
        /*0878*/ 	.word	0x00014570


	//   ....[149]....
        /*087c*/ 	.word	0x000145a0


	//   ....[150]....
        /*0880*/ 	.word	0x00014600


	//   ....[151]....
        /*0884*/ 	.word	0x00014630


	//   ....[152]....
        /*0888*/ 	.word	0x00014660


	//   ....[153]....
        /*088c*/ 	.word	0x00014690


	//   ....[154]....
        /*0890*/ 	.word	0x000146c0


	//   ....[155]....
        /*0894*/ 	.word	0x000146f0


	//   ....[156]....
        /*0898*/ 	.word	0x00014890


	//   ....[157]....
        /*089c*/ 	.word	0x000148c0


	//   ....[158]....
        /*08a0*/ 	.word	0x000148f0


	//   ....[159]....
        /*08a4*/ 	.word	0x00014920


	//   ....[160]....
        /*08a8*/ 	.word	0x00014950


	//   ....[161]....
        /*08ac*/ 	.word	0x00014980


	//   ....[162]....
        /*08b0*/ 	.word	0x00014a40


	//   ....[163]....
        /*08b4*/ 	.word	0x00014a60


	//   ....[164]....
        /*08b8*/ 	.word	0x00014a80


	//   ....[165]....
        /*08bc*/ 	.word	0x00014ae0


	//   ....[166]....
        /*08c0*/ 	.word	0x00015500


	//   ....[167]....
        /*08c4*/ 	.word	0x00015b10


	//   ....[168]....
        /*08c8*/ 	.word	0x00015c00


	//   ....[169]....
        /*08cc*/ 	.word	0x00015ca0


	//   ....[170]....
        /*08d0*/ 	.word	0x00015d00


	//   ....[171]....
        /*08d4*/ 	.word	0x00015df0


	//   ....[172]....
        /*08d8*/ 	.word	0x00015e60


	//   ....[173]....
        /*08dc*/ 	.word	0x00015f50


	//   ....[174]....
        /*08e0*/ 	.word	0x00015fc0


	//   ....[175]....
        /*08e4*/ 	.word	0x000160b0


	//   ....[176]....
        /*08e8*/ 	.word	0x00016120


	//   ....[177]....
        /*08ec*/ 	.word	0x00016210


	//   ....[178]....
        /*08f0*/ 	.word	0x00016280


	//   ....[179]....
        /*08f4*/ 	.word	0x00016320


	//   ....[180]....
        /*08f8*/ 	.word	0x00016420


	//   ....[181]....
        /*08fc*/ 	.word	0x00016470


	//   ....[182]....
        /*0900*/ 	.word	0x000164d0


	//   ....[183]....
        /*0904*/ 	.word	0x000165f0


	//   ....[184]....
        /*0908*/ 	.word	0x00016670


	//   ....[185]....
        /*090c*/ 	.word	0x00016760


	//   ....[186]....
        /*0910*/ 	.word	0x000167e0


	//   ....[187]....
        /*0914*/ 	.word	0x000168d0


	//   ....[188]....
        /*0918*/ 	.word	0x000169e0


	//   ....[189]....
        /*091c*/ 	.word	0x00016a50


	//   ....[190]....
        /*0920*/ 	.word	0x00016b60


	//   ....[191]....
        /*0924*/ 	.word	0x00016bd0


	//   ....[192]....
        /*0928*/ 	.word	0x00016c50


	//   ....[193]....
        /*092c*/ 	.word	0x00016d40


	//   ....[194]....
        /*0930*/ 	.word	0x00016db0


	//   ....[195]....
        /*0934*/ 	.word	0x00016e80


	//   ....[196]....
        /*0938*/ 	.word	0x00016f20


	//   ....[197]....
        /*093c*/ 	.word	0x00016fc0


	//   ....[198]....
        /*0940*/ 	.word	0x00017020


	//   ....[199]....
        /*0944*/ 	.word	0x00017110


	//   ....[200]....
        /*0948*/ 	.word	0x00017220


	//   ....[201]....
        /*094c*/ 	.word	0x00017270


	//   ....[202]....
        /*0950*/ 	.word	0x000172d0


	//   ....[203]....
        /*0954*/ 	.word	0x000173d0


	//   ....[204]....
        /*0958*/ 	.word	0x000174e0


	//   ....[205]....
        /*095c*/ 	.word	0x00017530


	//   ....[206]....
        /*0960*/ 	.word	0x00017590


	//   ....[207]....
        /*0964*/ 	.word	0x00017690


	//   ....[208]....
        /*0968*/ 	.word	0x000177a0


	//   ....[209]....
        /*096c*/ 	.word	0x000177f0


	//   ....[210]....
        /*0970*/ 	.word	0x00017850


	//   ....[211]....
        /*0974*/ 	.word	0x00017940


	//   ....[212]....
        /*0978*/ 	.word	0x00017a70


	//   ....[213]....
        /*097c*/ 	.word	0x00017b50


	//   ....[214]....
        /*0980*/ 	.word	0x00017be0


	//   ....[215]....
        /*0984*/ 	.word	0x00017cf0


	//   ....[216]....
        /*0988*/ 	.word	0x00017d50


	//   ....[217]....
        /*098c*/ 	.word	0x00017e60


	//   ....[218]....
        /*0990*/ 	.word	0x00017ec0


	//   ....[219]....
        /*0994*/ 	.word	0x00017fd0


	//   ....[220]....
        /*0998*/ 	.word	0x00018030


	//   ....[221]....
        /*099c*/ 	.word	0x00018140


	//   ....[222]....
        /*09a0*/ 	.word	0x000181a0


	//   ....[223]....
        /*09a4*/ 	.word	0x00018260


	//   ....[224]....
        /*09a8*/ 	.word	0x000183c0


	//   ....[225]....
        /*09ac*/ 	.word	0x00018460


	//   ....[226]....
        /*09b0*/ 	.word	0x000184c0


	//   ....[227]....
        /*09b4*/ 	.word	0x00018570


	//   ....[228]....
        /*09b8*/ 	.word	0x000185d0


	//   ....[229]....
        /*09bc*/ 	.word	0x00018680


	//   ....[230]....
        /*09c0*/ 	.word	0x000186e0


	//   ....[231]....
        /*09c4*/ 	.word	0x00018790


	//   ....[232]....
        /*09c8*/ 	.word	0x000187f0


	//   ....[233]....
        /*09cc*/ 	.word	0x000188a0


	//   ....[234]....
        /*09d0*/ 	.word	0x00018900


	//   ....[235]....
        /*09d4*/ 	.word	0x000189b0


	//   ....[236]....
        /*09d8*/ 	.word	0x00018a90


	//   ....[237]....
        /*09dc*/ 	.word	0x00018b30


	//   ....[238]....
        /*09e0*/ 	.word	0x00018b90


	//   ....[239]....
        /*09e4*/ 	.word	0x00018c60


	//   ....[240]....
        /*09e8*/ 	.word	0x00018cc0


	//   ....[241]....
        /*09ec*/ 	.word	0x00018d90


	//   ....[242]....
        /*09f0*/ 	.word	0x00018df0


	//   ....[243]....
        /*09f4*/ 	.word	0x00018ed0


	//   ....[244]....
        /*09f8*/ 	.word	0x00018f30


	//   ....[245]....
        /*09fc*/ 	.word	0x00019000


	//   ....[246]....
        /*0a00*/ 	.word	0x00019060


	//   ....[247]....
        /*0a04*/ 	.word	0x00019130


	//   ....[248]....
        /*0a08*/ 	.word	0x000191c0


	//   ....[249]....
        /*0a0c*/ 	.word	0x00019260


	//   ....[250]....
        /*0a10*/ 	.word	0x000193e0


	//   ....[251]....
        /*0a14*/ 	.word	0x00019450


	//   ....[252]....
        /*0a18*/ 	.word	0x000194c0


	//   ....[253]....
        /*0a1c*/ 	.word	0x00019530


	//   ....[254]....
        /*0a20*/ 	.word	0x000195a0


	//   ....[255]....
        /*0a24*/ 	.word	0x00019620


	//   ....[0]....
        /*0a28*/ 	.word	0x000196a0


	//   ....[1]....
        /*0a2c*/ 	.word	0x00019730


	//   ....[2]....
        /*0a30*/ 	.word	0x000197a0


	//   ....[3]....
        /*0a34*/ 	.word	0x00019810


	//   ....[4]....
        /*0a38*/ 	.word	0x00019880


	//   ....[5]....
        /*0a3c*/ 	.word	0x00019900


	//   ....[6]....
        /*0a40*/ 	.word	0x00019970


	//   ....[7]....
        /*0a44*/ 	.word	0x00019a00


	//   ....[8]....
        /*0a48*/ 	.word	0x00019a60


	//   ....[9]....
        /*0a4c*/ 	.word	0x00019af0


	//   ....[10]....
        /*0a50*/ 	.word	0x00019c20


	//----- nvinfo : EIATTR_REG_RECONFIG
	.align		4
.L_1572:
        /*0a54*/ 	.byte	0x01, 0x54
	.zero		2


	//----- nvinfo : EIATTR_SYSCALL_OFFSETS
	.align		4
        /*0a58*/ 	.byte	0x04, 0x46
        /*0a5a*/ 	.short	(.L_1574 - .L_1573)


	//   ....[0]....
.L_1573:
        /*0a5c*/ 	.word	0x00001ff0


	//   ....[1]....
        /*0a60*/ 	.word	0x00010550


	//   ....[2]....
        /*0a64*/ 	.word	0x000106a0


	//   ....[3]....
        /*0a68*/ 	.word	0x00010790


	//   ....[4]....
        /*0a6c*/ 	.word	0x00011590


	//   ....[5]....
        /*0a70*/ 	.word	0x000120c0


	//----- nvinfo : EIATTR_MBARRIER_INSTR_OFFSETS
	.align		4
.L_1574:
        /*0a74*/ 	.byte	0x04, 0x39
        /*0a76*/ 	.short	(.L_1576 - .L_1575)


	//   ....[0]....
.L_1575:
        /*0a78*/ 	.word	0x00000190
        /*0a7c*/ 	.word	0x000000ff
        /*0a80*/ 	.word	0x00032400
        /*0a84*/ 	.short	0x0100
        /*0a86*/ 	.byte	0x08
	.zero		1


	//   ....[1]....
        /*0a88*/ 	.word	0x000001a0
        /*0a8c*/ 	.word	0x000000ff
        /*0a90*/ 	.word	0x00032410
        /*0a94*/ 	.short	0x0100
        /*0a96*/ 	.byte	0x08
	.zero		1


	//   ....[2]....
        /*0a98*/ 	.word	0x000001b0
        /*0a9c*/ 	.word	0x000000ff
        /*0aa0*/ 	.word	0x00032420
        /*0aa4*/ 	.short	0x0100
        /*0aa6*/ 	.byte	0x08
	.zero		1


	//   ....[3]....
        /*0aa8*/ 	.word	0x000002a0
        /*0aac*/ 	.word	0x000000ff
        /*0ab0*/ 	.word	0x00032430
        /*0ab4*/ 	.short	0x0100
        /*0ab6*/ 	.byte	0x08
	.zero		1


	//   ....[4]....
        /*0ab8*/ 	.word	0x000002b0
        /*0abc*/ 	.word	0x000000ff
        /*0ac0*/ 	.word	0x00032440
        /*0ac4*/ 	.short	0x0100
        /*0ac6*/ 	.byte	0x08
	.zero		1


	//   ....[5]....
        /*0ac8*/ 	.word	0x000002c0
        /*0acc*/ 	.word	0x000000ff
        /*0ad0*/ 	.word	0x00032438
        /*0ad4*/ 	.short	0x0100
        /*0ad6*/ 	.byte	0x08
	.zero		1


	//   ....[6]....
        /*0ad8*/ 	.word	0x000002d0
        /*0adc*/ 	.word	0x000000ff
        /*0ae0*/ 	.word	0x00032448
        /*0ae4*/ 	.short	0x0100
        /*0ae6*/ 	.byte	0x08
	.zero		1


	//   ....[7]....
        /*0ae8*/ 	.word	0x00000400
        /*0aec*/ 	.word	0x000000ff
        /*0af0*/ 	.word	0x00032450
        /*0af4*/ 	.short	0x0100
        /*0af6*/ 	.byte	0x08
	.zero		1


	//   ....[8]....
        /*0af8*/ 	.word	0x00000410
        /*0afc*/ 	.word	0x000000ff
        /*0b00*/ 	.word	0x00032460
        /*0b04*/ 	.short	0x0100
        /*0b06*/ 	.byte	0x08
	.zero		1


	//   ....[9]....
        /*0b08*/ 	.word	0x00000420
        /*0b0c*/ 	.word	0x000000ff
        /*0b10*/ 	.word	0x00032458
        /*0b14*/ 	.short	0x0100
        /*0b16*/ 	.byte	0x08
	.zero		1


	//   ....[10]....
        /*0b18*/ 	.word	0x00000430
        /*0b1c*/ 	.word	0x000000ff
        /*0b20*/ 	.word	0x00032468
        /*0b24*/ 	.short	0x0100
        /*0b26*/ 	.byte	0x08
	.zero		1


	//   ....[11]....
        /*0b28*/ 	.word	0x00000520
        /*0b2c*/ 	.word	0x000000ff
        /*0b30*/ 	.word	0x00032470
        /*0b34*/ 	.short	0x0100
        /*0b36*/ 	.byte	0x06
	.zero		1


	//   ....[12]....
        /*0b38*/ 	.word	0x00000530
        /*0b3c*/ 	.word	0x000000ff
        /*0b40*/ 	.word	0x00032480
        /*0b44*/ 	.short	0x0100
        /*0b46*/ 	.byte	0x06
	.zero		1


	//   ....[13]....
        /*0b48*/ 	.word	0x00000540
        /*0b4c*/ 	.word	0x000000ff
        /*0b50*/ 	.word	0x00032478
        /*0b54*/ 	.short	0x0100
        /*0b56*/ 	.byte	0x06
	.zero		1


	//   ....[14]....
        /*0b58*/ 	.word	0x00000550
        /*0b5c*/ 	.word	0x000000ff
        /*0b60*/ 	.word	0x00032488
        /*0b64*/ 	.short	0x0100
        /*0b66*/ 	.byte	0x06
	.zero		1


	//   ....[15]....
        /*0b68*/ 	.word	0x00000680
        /*0b6c*/ 	.word	0x000000ff
        /*0b70*/ 	.word	0x00032490
        /*0b74*/ 	.short	0x0100
        /*0b76*/ 	.byte	0x08
	.zero		1


	//   ....[16]....
        /*0b78*/ 	.word	0x00000690
        /*0b7c*/ 	.word	0x000000ff
        /*0b80*/ 	.word	0x000324a0
        /*0b84*/ 	.short	0x0100
        /*0b86*/ 	.byte	0x08
	.zero		1


	//   ....[17]....
        /*0b88*/ 	.word	0x000006a0
        /*0b8c*/ 	.word	0x000000ff
        /*0b90*/ 	.word	0x00032498
        /*0b94*/ 	.short	0x0100
        /*0b96*/ 	.byte	0x08
	.zero		1


	//   ....[18]....
        /*0b98*/ 	.word	0x000006b0
        /*0b9c*/ 	.word	0x000000ff
        /*0ba0*/ 	.word	0x000324a8
        /*0ba4*/ 	.short	0x0100
        /*0ba6*/ 	.byte	0x08
	.zero		1


	//   ....[19]....
        /*0ba8*/ 	.word	0x000007f0
        /*0bac*/ 	.word	0x000000ff
        /*0bb0*/ 	.word	0x000324b0
        /*0bb4*/ 	.short	0x0100
        /*0bb6*/ 	.byte	0x08
	.zero		1


	//   ....[20]....
        /*0bb8*/ 	.word	0x00000800
        /*0bbc*/ 	.word	0x000000ff
        /*0bc0*/ 	.word	0x000324c0
        /*0bc4*/ 	.short	0x0100
        /*0bc6*/ 	.byte	0x08
	.zero		1


	//   ....[21]....
        /*0bc8*/ 	.word	0x00000810
        /*0bcc*/ 	.word	0x000000ff
        /*0bd0*/ 	.word	0x000324b8
        /*0bd4*/ 	.short	0x0100
        /*0bd6*/ 	.byte	0x08
	.zero		1


	//   ....[22]....
        /*0bd8*/ 	.word	0x00000820
        /*0bdc*/ 	.word	0x000000ff
        /*0be0*/ 	.word	0x000324c8
        /*0be4*/ 	.short	0x0100
        /*0be6*/ 	.byte	0x08
	.zero		1


	//   ....[23]....
        /*0be8*/ 	.word	0x000020d0
        /*0bec*/ 	.word	0x00000003
        /*0bf0*/ 	.word	0x00032400
        /*0bf4*/ 	.short	0x010a
        /*0bf6*/ 	.byte	0x3f
	.zero		1


	//   ....[24]....
        /*0bf8*/ 	.word	0x000021b0
        /*0bfc*/ 	.word	0x000000ff
        /*0c00*/ 	.word	0x00032430
        /*0c04*/ 	.short	0x010a
        /*0c06*/ 	.byte	0x06
	.zero		1


	//   ....[25]....
        /*0c08*/ 	.word	0x000021f0
        /*0c0c*/ 	.word	0x000000ff
        /*0c10*/ 	.word	0x00032430
        /*0c14*/ 	.short	0x010a
        /*0c16*/ 	.byte	0x06
	.zero		1


	//   ....[26]....
        /*0c18*/ 	.word	0x000024f0
        /*0c1c*/ 	.word	0x00000003
        /*0c20*/ 	.word	0x00032410
        /*0c24*/ 	.short	0x010a
        /*0c26*/ 	.byte	0x3f
	.zero		1


	//   ....[27]....
        /*0c28*/ 	.word	0x00002530
        /*0c2c*/ 	.word	0x000000ff
        /*0c30*/ 	.word	0x00032450
        /*0c34*/ 	.short	0x010a
        /*0c36*/ 	.byte	0x06
	.zero		1


	//   ....[28]....
        /*0c38*/ 	.word	0x00002570
        /*0c3c*/ 	.word	0x000000ff
        /*0c40*/ 	.word	0x00032450
        /*0c44*/ 	.short	0x010a
        /*0c46*/ 	.byte	0x06
	.zero		1


	//   ....[29]....
        /*0c48*/ 	.word	0x00002f40
        /*0c4c*/ 	.word	0x000000ff
        /*0c50*/ 	.word	0x00000000
        /*0c54*/ 	.short	0x0101
        /*0c56*/ 	.byte	0x04
	.zero		1


	//   ....[30]....
        /*0c58*/ 	.word	0x00004740
        /*0c5c*/ 	.word	0x000000ff
        /*0c60*/ 	.word	0x00000000
        /*0c64*/ 	.short	0x0101
        /*0c66*/ 	.byte	0x06
	.zero		1


	//   ....[31]....
        /*0c68*/ 	.word	0x00004890
        /*0c6c*/ 	.word	0x000000ff
        /*0c70*/ 	.word	0x00032430
        /*0c74*/ 	.short	0x010a
        /*0c76*/ 	.byte	0x04
	.zero		1


	//   ....[32]....
        /*0c78*/ 	.word	0x000048d0
        /*0c7c*/ 	.word	0x000000ff
        /*0c80*/ 	.word	0x00032430
        /*0c84*/ 	.short	0x010a
        /*0c86*/ 	.byte	0x04
	.zero		1


	//   ....[33]....
        /*0c88*/ 	.word	0x00004ae0
        /*0c8c*/ 	.word	0x000000ff
        /*0c90*/ 	.word	0x00032450
        /*0c94*/ 	.short	0x010a
        /*0c96*/ 	.byte	0x04
	.zero		1


	//   ....[34]....
        /*0c98*/ 	.word	0x00004b20
        /*0c9c*/ 	.word	0x000000ff
        /*0ca0*/ 	.word	0x00032450
        /*0ca4*/ 	.short	0x010a
        /*0ca6*/ 	.byte	0x04
	.zero		1


	//   ....[35]....
        /*0ca8*/ 	.word	0x00005240
        /*0cac*/ 	.word	0x000000ff
        /*0cb0*/ 	.word	0x00000000
        /*0cb4*/ 	.short	0x0101
        /*0cb6*/ 	.byte	0x0a
	.zero		1


	//   ....[36]....
        /*0cb8*/ 	.word	0x000072c0
        /*0cbc*/ 	.word	0x000000ff
        /*0cc0*/ 	.word	0x00000000
        /*0cc4*/ 	.short	0x0101
        /*0cc6*/ 	.byte	0x04
	.zero		1


	//   ....[37]....
        /*0cc8*/ 	.word	0x00007400
        /*0ccc*/ 	.word	0x000000ff
        /*0cd0*/ 	.word	0x00032430
        /*0cd4*/ 	.short	0x010a
        /*0cd6*/ 	.byte	0x04
	.zero		1


	//   ....[38]....
        /*0cd8*/ 	.word	0x00007440
        /*0cdc*/ 	.word	0x000000ff
        /*0ce0*/ 	.word	0x00032430
        /*0ce4*/ 	.short	0x010a
        /*0ce6*/ 	.byte	0x04
	.zero		1


	//   ....[39]....
        /*0ce8*/ 	.word	0x00007650
        /*0cec*/ 	.word	0x000000ff
        /*0cf0*/ 	.word	0x00032450
        /*0cf4*/ 	.short	0x010a
        /*0cf6*/ 	.byte	0x04
	.zero		1


	//   ....[40]....
        /*0cf8*/ 	.word	0x00007690
        /*0cfc*/ 	.word	0x000000ff
        /*0d00*/ 	.word	0x00032450
        /*0d04*/ 	.short	0x010a
        /*0d06*/ 	.byte	0x04
	.zero		1


	//   ....[41]....
        /*0d08*/ 	.word	0x00007da0
        /*0d0c*/ 	.word	0x000000ff
        /*0d10*/ 	.word	0x00000000
        /*0d14*/ 	.short	0x0101
        /*0d16*/ 	.byte	0x0b
	.zero		1


	//   ....[42]....
        /*0d18*/ 	.word	0x00009650
        /*0d1c*/ 	.word	0x000000ff
        /*0d20*/ 	.word	0x00000000
        /*0d24*/ 	.short	0x0101
        /*0d26*/ 	.byte	0x04
	.zero		1


	//   ....[43]....
        /*0d28*/ 	.word	0x0000bcd0
        /*0d2c*/ 	.word	0x000000ff
        /*0d30*/ 	.word	0x00000000
        /*0d34*/ 	.short	0x0101
        /*0d36*/ 	.byte	0x06
	.zero		1


	//   ....[44]....
        /*0d38*/ 	.word	0x0000c420
        /*0d3c*/ 	.word	0x000000ff
        /*0d40*/ 	.word	0x00000000
        /*0d44*/ 	.short	0x0101
        /*0d46*/ 	.byte	0x09
	.zero		1


	//   ....[45]....
        /*0d48*/ 	.word	0x00010cd0
        /*0d4c*/ 	.word	0x00000013
        /*0d50*/ 	.word	0x00032440
        /*0d54*/ 	.short	0x010a
        /*0d56*/ 	.byte	0x3f
	.zero		1


	//   ....[46]....
        /*0d58*/ 	.word	0x00011300
        /*0d5c*/ 	.word	0x00000013
        /*0d60*/ 	.word	0x00032430
        /*0d64*/ 	.short	0x0107
        /*0d66*/ 	.byte	0x3f
	.zero		1


	//   ....[47]....
        /*0d68*/ 	.word	0x000113d0
        /*0d6c*/ 	.word	0x00000013
        /*0d70*/ 	.word	0x00032430
        /*0d74*/ 	.short	0x0101
        /*0d76*/ 	.byte	0x3f
	.zero		1


	//   ....[48]....
        /*0d78*/ 	.word	0x00011f00
        /*0d7c*/ 	.word	0x00000011
        /*0d80*/ 	.word	0x00032400
        /*0d84*/ 	.short	0x0107
        /*0d86*/ 	.byte	0x3f
	.zero		1


	//   ....[49]....
        /*0d88*/ 	.word	0x00011f90
        /*0d8c*/ 	.word	0x00000011
        /*0d90*/ 	.word	0x00032400
        /*0d94*/ 	.short	0x0101
        /*0d96*/ 	.byte	0x3f
	.zero		1


	//   ....[50]....
        /*0d98*/ 	.word	0x00012ab0
        /*0d9c*/ 	.word	0x00000011
        /*0da0*/ 	.word	0x00032410
        /*0da4*/ 	.short	0x0107
        /*0da6*/ 	.byte	0x3f
	.zero		1


	//   ....[51]....
        /*0da8*/ 	.word	0x00012bb0
        /*0dac*/ 	.word	0x00000011
        /*0db0*/ 	.word	0x00032410
        /*0db4*/ 	.short	0x0101
        /*0db6*/ 	.byte	0x3f
	.zero		1


	//   ....[52]....
        /*0db8*/ 	.word	0x00012bd0
        /*0dbc*/ 	.word	0x00000011
        /*0dc0*/ 	.word	0x00032420
        /*0dc4*/ 	.short	0x010a
        /*0dc6*/ 	.byte	0x3f
	.zero		1


	//   ....[53]....
        /*0dc8*/ 	.word	0x00012c50
        /*0dcc*/ 	.word	0x00000013
        /*0dd0*/ 	.word	0x00032460
        /*0dd4*/ 	.short	0x010a
        /*0dd6*/ 	.byte	0x3f
	.zero		1


	//   ....[54]....
        /*0dd8*/ 	.word	0x000133b0
        /*0ddc*/ 	.word	0x00000013
        /*0de0*/ 	.word	0x00032450
        /*0de4*/ 	.short	0x0107
        /*0de6*/ 	.byte	0x3f
	.zero		1


	//   ....[55]....
        /*0de8*/ 	.word	0x00013470
        /*0dec*/ 	.word	0x00000013
        /*0df0*/ 	.word	0x00032450
        /*0df4*/ 	.short	0x0101
        /*0df6*/ 	.byte	0x3f
	.zero		1


	//   ....[56]....
        /*0df8*/ 	.word	0x000137b0
        /*0dfc*/ 	.word	0x0000000a
        /*0e00*/ 	.word	0x00032440
        /*0e04*/ 	.short	0x010a
        /*0e06*/ 	.byte	0x3f
	.zero		1


	//   ....[57]....
        /*0e08*/ 	.word	0x00013b60
        /*0e0c*/ 	.word	0x0000000a
        /*0e10*/ 	.word	0x00032430
        /*0e14*/ 	.short	0x0107
        /*0e16*/ 	.byte	0x3f
	.zero		1


	//   ....[58]....
        /*0e18*/ 	.word	0x00013c10
        /*0e1c*/ 	.word	0x0000000a
        /*0e20*/ 	.word	0x00032430
        /*0e24*/ 	.short	0x0101
        /*0e26*/ 	.byte	0x3f
	.zero		1


	//   ....[59]....
        /*0e28*/ 	.word	0x00013c40
        /*0e2c*/ 	.word	0x0000000a
        /*0e30*/ 	.word	0x00032460
        /*0e34*/ 	.short	0x010a
        /*0e36*/ 	.byte	0x3f
	.zero		1


	//   ....[60]....
        /*0e38*/ 	.word	0x00014140
        /*0e3c*/ 	.word	0x0000000a
        /*0e40*/ 	.word	0x00032450
        /*0e44*/ 	.short	0x0107
        /*0e46*/ 	.byte	0x3f
	.zero		1


	//   ....[61]....
        /*0e48*/ 	.word	0x000141f0
        /*0e4c*/ 	.word	0x0000000a
        /*0e50*/ 	.word	0x00032450
        /*0e54*/ 	.short	0x0101
        /*0e56*/ 	.byte	0x3f
	.zero		1


	//   ....[62]....
        /*0e58*/ 	.word	0x00015480
        /*0e5c*/ 	.word	0x00000007
        /*0e60*/ 	.word	0x00032420
        /*0e64*/ 	.short	0x010a
        /*0e66*/ 	.byte	0x3f
	.zero		1


	//   ....[63]....
        /*0e68*/ 	.word	0x00015620
        /*0e6c*/ 	.word	0x00000005
        /*0e70*/ 	.word	0x00032440
        /*0e74*/ 	.short	0x010a
        /*0e76*/ 	.byte	0x3f
	.zero		1


	//   ....[64]....
        /*0e78*/ 	.word	0x000156c0
        /*0e7c*/ 	.word	0x00000003
        /*0e80*/ 	.word	0x00032440
        /*0e84*/ 	.short	0x010a
        /*0e86*/ 	.byte	0x3f
	.zero		1


	//   ....[65]....
        /*0e88*/ 	.word	0x00015700
        /*0e8c*/ 	.word	0x00000005
        /*0e90*/ 	.word	0x00032460
        /*0e94*/ 	.short	0x010a
        /*0e96*/ 	.byte	0x3f
	.zero		1


	//   ....[66]....
        /*0e98*/ 	.word	0x00015740
        /*0e9c*/ 	.word	0x00000003
        /*0ea0*/ 	.word	0x00032460
        /*0ea4*/ 	.short	0x010a
        /*0ea6*/ 	.byte	0x3f
	.zero		1


	//   ....[67]....
        /*0ea8*/ 	.word	0x000157a0
        /*0eac*/ 	.word	0x00000003
        /*0eb0*/ 	.word	0x00032400
        /*0eb4*/ 	.short	0x010a
        /*0eb6*/ 	.byte	0x3f
	.zero		1


	//   ....[68]....
        /*0eb8*/ 	.word	0x00015800
        /*0ebc*/ 	.word	0x00000005
        /*0ec0*/ 	.word	0x00032430
        /*0ec4*/ 	.short	0x010a
        /*0ec6*/ 	.byte	0x3f
	.zero		1


	//   ....[69]....
        /*0ec8*/ 	.word	0x00015850
        /*0ecc*/ 	.word	0x00000003
        /*0ed0*/ 	.word	0x00032410
        /*0ed4*/ 	.short	0x010a
        /*0ed6*/ 	.byte	0x3f
	.zero		1


	//   ....[70]....
        /*0ed8*/ 	.word	0x000158b0
        /*0edc*/ 	.word	0x00000005
        /*0ee0*/ 	.word	0x00032450
        /*0ee4*/ 	.short	0x010a
        /*0ee6*/ 	.byte	0x3f
	.zero		1


	//   ....[71]....
        /*0ee8*/ 	.word	0x00015910
        /*0eec*/ 	.word	0x00000099
        /*0ef0*/ 	.word	0x00032430
        /*0ef4*/ 	.short	0x010a
        /*0ef6*/ 	.byte	0x3f
	.zero		1


	//   ....[72]....
        /*0ef8*/ 	.word	0x00015970
        /*0efc*/ 	.word	0x000000ca
        /*0f00*/ 	.word	0x00032450
        /*0f04*/ 	.short	0x010a
        /*0f06*/ 	.byte	0x3f
	.zero		1


	//   ....[73]....
        /*0f08*/ 	.word	0x000159d0
        /*0f0c*/ 	.word	0x00000099
        /*0f10*/ 	.word	0x00032430
        /*0f14*/ 	.short	0x010a
        /*0f16*/ 	.byte	0x3f
	.zero		1


	//   ....[74]....
        /*0f18*/ 	.word	0x00015a30
        /*0f1c*/ 	.word	0x000000c8
        /*0f20*/ 	.word	0x00032450
        /*0f24*/ 	.short	0x010a
        /*0f26*/ 	.byte	0x3f
	.zero		1


	//   ....[75]....
        /*0f28*/ 	.word	0x00015b50
        /*0f2c*/ 	.word	0x00000013
        /*0f30*/ 	.word	0x00032440
        /*0f34*/ 	.short	0x010a
        /*0f36*/ 	.byte	0x3f
	.zero		1


	//   ....[76]....
        /*0f38*/ 	.word	0x00017970
        /*0f3c*/ 	.word	0x00000011
        /*0f40*/ 	.word	0x00032420
        /*0f44*/ 	.short	0x010a
        /*0f46*/ 	.byte	0x3f
	.zero		1


	//   ....[77]....
        /*0f48*/ 	.word	0x000179c0
        /*0f4c*/ 	.word	0x00000013
        /*0f50*/ 	.word	0x00032460
        /*0f54*/ 	.short	0x010a
        /*0f56*/ 	.byte	0x3f
	.zero		1


	//   ....[78]....
        /*0f58*/ 	.word	0x00018310
        /*0f5c*/ 	.word	0x0000000a
        /*0f60*/ 	.word	0x00032440
        /*0f64*/ 	.short	0x010a
        /*0f66*/ 	.byte	0x3f
	.zero		1


	//   ....[79]....
        /*0f68*/ 	.word	0x000189e0
        /*0f6c*/ 	.word	0x0000000a
        /*0f70*/ 	.word	0x00032460
        /*0f74*/ 	.short	0x010a
        /*0f76*/ 	.byte	0x3f
	.zero		1


	//   ....[80]....
        /*0f78*/ 	.word	0x00019b40
        /*0f7c*/ 	.word	0x00000007
        /*0f80*/ 	.word	0x00032420
        /*0f84*/ 	.short	0x010a
        /*0f86*/ 	.byte	0x3f
	.zero		1


	//   ....[81]....
        /*0f88*/ 	.word	0x00019ce0
        /*0f8c*/ 	.word	0x00000005
        /*0f90*/ 	.word	0x00032440
        /*0f94*/ 	.short	0x010a
        /*0f96*/ 	.byte	0x3f
	.zero		1


	//   ....[82]....
        /*0f98*/ 	.word	0x00019d30
        /*0f9c*/ 	.word	0x00000003
        /*0fa0*/ 	.word	0x00032440
        /*0fa4*/ 	.short	0x010a
        /*0fa6*/ 	.byte	0x3f
	.zero		1


	//   ....[83]....
        /*0fa8*/ 	.word	0x00019d80
        /*0fac*/ 	.word	0x00000005
        /*0fb0*/ 	.word	0x00032460
        /*0fb4*/ 	.short	0x010a
        /*0fb6*/ 	.byte	0x3f
	.zero		1


	//----- nvinfo : EIATTR_NUM_MBARRIERS
	.align		4
.L_1576:
        /*0fb8*/ 	.byte	0x03, 0x38
        /*0fba*/ 	.short	0x0017


	//----- nvinfo : EIATTR_EXIT_INSTR_OFFSETS
	.align		4
        /*0fbc*/ 	.byte	0x04, 0x1c
        /*0fbe*/ 	.short	(.L_1578 - .L_1577)


	//   ....[0]....
.L_1577:
        /*0fc0*/ 	.word	0x000009e0


	//   ....[1]....
        /*0fc4*/ 	.word	0x0000e980


	//   ....[2]....
        /*0fc8*/ 	.word	0x00015790


	//----- nvinfo : EIATTR_MAX_THREADS
	.align		4
.L_1578:
        /*0fcc*/ 	.byte	0x04, 0x05
        /*0fce*/ 	.short	(.L_1580 - .L_1579)
.L_1579:
        /*0fd0*/ 	.word	0x00000180
        /*0fd4*/ 	.word	0x00000001
        /*0fd8*/ 	.word	0x00000001


	//----- nvinfo : EIATTR_CRS_STACK_SIZE
	.align		4
.L_1580:
        /*0fdc*/ 	.byte	0x04, 0x1e
        /*0fde*/ 	.short	(.L_1582 - .L_1581)
.L_1581:
        /*0fe0*/ 	.word	0x00000000


	//----- nvinfo : EIATTR_CBANK_PARAM_SIZE
	.align		4
.L_1582:
        /*0fe4*/ 	.byte	0x03, 0x19
        /*0fe6*/ 	.short	0x0bf0


	//----- nvinfo : EIATTR_PARAM_CBANK
	.align		4
        /*0fe8*/ 	.byte	0x04, 0x0a
        /*0fea*/ 	.short	(.L_1584 - .L_1583)
	.align		4
.L_1583:
        /*0fec*/ 	.word	index@(.nv.constant0._ZN7cutlass13device_kernelIN5flash11enable_sm90INS1_16FlashAttnFwdSm90INS1_25CollectiveMainloopFwdSm90ILi2EN4cute5tupleIJNS5_1CILi1EEES8_S8_EEENS6_IJNS7_ILi128EEENS7_ILi96EEENS7_ILi64EEEEEELi256ENS_10bfloat16_tEfNS_4arch4Sm90ELb1ELb0ELb0ELb1ELb1ELb0ELb1ELb1ELb0ELb1ELb1ELb0EEENS1_21CollectiveEpilogueFwdINS6_IJSA_NS7_ILi256EEESB_EEES9_SE_SG_Li256ELb1ELb1ELb1ELb0EEENS1_36VarlenDynamicPersistentTileSchedulerILi128ELi96ELi256ELi128ELb1ELb1ELb1ELb1ELb1ELb1EEEEEEEEEvNT_6ParamsE)
        /*0ff0*/ 	.short	0x0210
        /*0ff2*/ 	.short	0x0bf0


	//----- nvinfo : EIATTR_SW_WAR
	.align		4
.L_1584:
        /*0ff4*/ 	.byte	0x04, 0x36
        /*0ff6*/ 	.short	(.L_1586 - .L_1585)
.L_1585:
        /*0ff8*/ 	.word	0x00000008
.L_1586:


//--------------------- .nv.info._ZN7cutlass13device_kernelIN5flash11enable_sm90INS1_16FlashAttnFwdSm90INS1_25CollectiveMainloopFwdSm90ILi2EN4cute5tupleIJNS5_1CILi1EEES8_S8_EEENS6_IJNS7_ILi128EEENS7_ILi96EEENS7_ILi64EEEEEELi256ENS_10bfloat16_tEfNS_4arch4Sm90ELb1ELb0ELb0ELb1ELb1ELb1ELb1ELb1ELb0ELb1ELb1ELb0EEENS1_21CollectiveEpilogueFwdINS6_IJSA_NS7_ILi256EEESB_EEES9_SE_SG_Li256ELb1ELb1ELb1ELb0EEENS1_36VarlenDynamicPersistentTileSchedulerILi128ELi96ELi256ELi128ELb1ELb1ELb1ELb1ELb1ELb1EEEEEEEEEvNT_6ParamsE --------------------------
	.section	.nv.info._ZN7cutlass13device_kernelIN5flash11enable_sm90INS1_16FlashAttnFwdSm90INS1_25CollectiveMainloopFwdSm90ILi2EN4cute5tupleIJNS5_1CILi1EEES8_S8_EEENS6_IJNS7_ILi128EEENS7_ILi96EEENS7_ILi64EEEEEELi256ENS_10bfloat16_tEfNS_4arch4Sm90ELb1ELb0ELb0ELb1ELb1ELb1ELb1ELb1ELb0ELb1ELb1ELb0EEENS1_21CollectiveEpilogueFwdINS6_IJSA_NS7_ILi256EEESB_EEES9_SE_SG_Li256ELb1ELb1ELb1ELb0EEENS1_36VarlenDynamicPersistentTileSchedulerILi128ELi96ELi256ELi128ELb1ELb1ELb1ELb1ELb1ELb1EEEEEEEEEvNT_6ParamsE,"",@"SHT_CUDA_INFO"
	.sectionflags	@""
	.align	4


	//----- nvinfo : EIATTR_CUDA_API_VERSION
	.align		4
        /*0000*/ 	.byte	0x04, 0x37
        /*0002*/ 	.short	(.L_1588 - .L_1587)
.L_1587:
        /*0004*/ 	.word	0x00000082


	//----- nvinfo : EIATTR_KPARAM_INFO
	.align		4
.L_1588:
        /*0008*/ 	.byte	0x04, 0x17
        /*000a*/ 	.short	(.L_1590 - .L_1589)
.L_1589:
        /*000c*/ 	.word	0x00000000
        /*0010*/ 	.short	0x0000
        /*0012*/ 	.short	0x0070
        /*0014*/ 	.byte	0x00, 0xf0, 0x01, 0x2e


	//----- nvinfo : EIATTR_SPARSE_MMA_MASK
	.align		4
.L_1590:
        /*0018*/ 	.byte	0x03, 0x50
        /*001a*/ 	.short	0x0000


	//----- nvinfo : EIATTR_MAXREG_COUNT
	.align		4
        /*001c*/ 	.byte	0x03, 0x1b
        /*001e*/ 	.short	0x00a8


	//----- nvinfo : EIATTR_NUM_BARRIERS
	.align		4
        /*0020*/ 	.byte	0x02, 0x4c
        /*0022*/ 	.byte	0x10
	.zero		1


	//----- nvinfo : EIATTR_EXTERNS
	.align		4
        /*0024*/ 	.byte	0x04, 0x0f
        /*0026*/ 	.short	(.L_1592 - .L_1591)


	//   ....[0]....
	.align		4
.L_1591:
        /*0028*/ 	.word	index@(__assertfail)


	//----- nvinfo : EIATTR_ANNOTATIONS
	.align		4
.L_1592:
        /*002c*/ 	.byte	0x04, 0x55
        /*002e*/ 	.short	(.L_1594 - .L_1593)


	//   ....[0]....
.L_1593:
        /* <DEDUP_REMOVED lines=195> */


	//----- nvinfo : EIATTR_MERCURY_ISA_VERSION
	.align		4
.L_1594:
        /*0c50*/ 	.byte	0x03, 0x5f
        /*0c52*/ 	.short	0x0101


	//----- nvinfo : EIATTR_UNUSED_LOAD_BYTE_OFFSET
	.align		4
        /*0c54*/ 	.byte	0x04, 0x44
        /*0c56*/ 	.short	(.L_1596 - .L_1595)


	//   ....[0]....
.L_1595:
        /*0c58*/ 	.word	0x00000aa0
        /*0c5c*/ 	.word	0x0000fff0


	//   ....[1]....
        /*0c60*/ 	.word	0x00013690
        /*0c64*/ 	.word	0x0000fff0


	//----- nvinfo : EIATTR_INT_WARP_WIDE_INSTR_OFFSETS
	.align		4
.L_1596:
        /*0c68*/ 	.byte	0x04, 0x31
        /*0c6a*/ 	.short	(.L_1598 - .L_1597)


	//   ....[0]....
.L_1597:
        /*0c6c*/ 	.word	0x00000130


	//   ....[1]....
        /*0c70*/ 	.word	0x00000170


	//   ....[2]....
        /*0c74*/ 	.word	0x000001e0


	//   ....[3]....
        /*0c78*/ 	.word	0x000001f0


	//   ....[4]....
        /*0c7c*/ 	.word	0x0001b9f0


	//   ....[5]....
        /*0c80*/ 	.word	0x0001ba80


	//   ....[6]....
        /*0c84*/ 	.word	0x0001f990


	//   ....[7]....
        /*0c88*/ 	.word	0x0001fa20


	//----- nvinfo : EIATTR_COOP_GROUP_MASK_REGIDS
	.align		4
.L_1598:
        /*0c8c*/ 	.byte	0x04, 0x29
        /*0c8e*/ 	.short	(.L_1600 - .L_1599)


	//   ....[0]....
.L_1599:
        /*0c90*/ 	.word	0xffffffff


	//   ....[1]....
        /*0c94*/ 	.word	0xffffffff


	//   ....[2]....
        /*0c98*/ 	.word	0xffffffff


	//   ....[3]....
        /*0c9c*/ 	.word	0xffffffff


	//   ....[4]....
        /*0ca0*/ 	.word	0xffffffff


	//   ....[5]....
        /*0ca4*/ 	.word	0xffffffff


	//   ....[6]....
        /*0ca8*/ 	.word	0xffffffff


	//   ....[7]....
        /*0cac*/ 	.word	0xffffffff


	//   ....[8]....
        /*0cb0*/ 	.word	0xffffffff


	//   ....[9]....
        /*0cb4*/ 	.word	0xffffffff


	//   ....[10]....
        /*0cb8*/ 	.word	0xffffffff


	//   ....[11]....
        /*0cbc*/ 	.word	0xffffffff


	//   ....[12]....
        /*0cc0*/ 	.word	0xffffffff


	//   ....[13]....
        /*0cc4*/ 	.word	0xffffffff


	//   ....[14]....
        /*0cc8*/ 	.word	0xffffffff


	//   ....[15]....
        /*0ccc*/ 	.word	0xffffffff


	//   ....[16]....
        /*0cd0*/ 	.word	0xffffffff


	//   ....[17]....
        /*0cd4*/ 	.word	0xffffffff


	//   ....[18]....
        /*0cd8*/ 	.word	0xffffffff


	//   ....[19]....
        /*0cdc*/ 	.word	0xffffffff


	//   ....[20]....
        /*0ce0*/ 	.word	0xffffffff


	//   ....[21]....
        /*0ce4*/ 	.word	0xffffffff


	//   ....[22]....
        /*0ce8*/ 	.word	0xffffffff


	//   ....[23]....
        /*0cec*/ 	.word	0xffffffff


	//   ....[24]....
        /*0cf0*/ 	.word	0xffffffff


	//   ....[25]....
        /*0cf4*/ 	.word	0xffffffff


	//   ....[26]....
        /*0cf8*/ 	.word	0xffffffff


	//   ....[27]....
        /*0cfc*/ 	.word	0xffffffff


	//   ....[28]....
        /*0d00*/ 	.word	0xffffffff


	//   ....[29]....
        /*0d04*/ 	.word	0xffffffff


	//   ....[30]....
        /*0d08*/ 	.word	0xffffffff


	//   ....[31]....
        /*0d0c*/ 	.word	0xffffffff


	//   ....[32]....
        /*0d10*/ 	.word	0xffffffff


	//   ....[33]....
        /*0d14*/ 	.word	0xffffffff


	//   ....[34]....
        /*0d18*/ 	.word	0xffffffff


	//   ....[35]....
        /*0d1c*/ 	.word	0xffffffff


	//   ....[36]....
        /*0d20*/ 	.word	0xffffffff


	//   ....[37]....
        /*0d24*/ 	.word	0xffffffff


	//   ....[38]....
        /*0d28*/ 	.word	0xffffffff


	//   ....[39]....
        /*0d2c*/ 	.word	0xffffffff


	//   ....[40]....
        /*0d30*/ 	.word	0xffffffff


	//   ....[41]....
        /*0d34*/ 	.word	0xffffffff


	//   ....[42]....
        /*0d38*/ 	.word	0xffffffff


	//   ....[43]....
        /*0d3c*/ 	.word	0xffffffff


	//   ....[44]....
        /*0d40*/ 	.word	0xffffffff


	//   ....[45]....
        /*0d44*/ 	.word	0xffffffff


	//   ....[46]....
        /*0d48*/ 	.word	0xffffffff


	//   ....[47]....
        /*0d4c*/ 	.word	0xffffffff


	//   ....[48]....
        /*0d50*/ 	.word	0xffffffff


	//   ....[49]....
        /*0d54*/ 	.word	0xffffffff


	//   ....[50]....
        /*0d58*/ 	.word	0xffffffff


	//   ....[51]....
        /*0d5c*/ 	.word	0xffffffff


	//   ....[52]....
        /*0d60*/ 	.word	0xffffffff


	//   ....[53]....
        /*0d64*/ 	.word	0xffffffff


	//   ....[54]....
        /*0d68*/ 	.word	0xffffffff


	//   ....[55]....
        /*0d6c*/ 	.word	0xffffffff


	//   ....[56]....
        /*0d70*/ 	.word	0xffffffff


	//   ....[57]....
        /*0d74*/ 	.word	0xffffffff


	//   ....[58]....
        /*0d78*/ 	.word	0xffffffff


	//   ....[59]....
        /*0d7c*/ 	.word	0xffffffff


	//   ....[60]....
        /*0d80*/ 	.word	0xffffffff


	//   ....[61]....
        /*0d84*/ 	.word	0xffffffff


	//   ....[62]....
        /*0d88*/ 	.word	0xffffffff


	//   ....[63]....
        /*0d8c*/ 	.word	0xffffffff


	//   ....[64]....
        /*0d90*/ 	.word	0xffffffff


	//   ....[65]....
        /*0d94*/ 	.word	0xffffffff


	//   ....[66]....
        /*0d98*/ 	.word	0xffffffff


	//   ....[67]....
        /*0d9c*/ 	.word	0xffffffff


	//   ....[68]....
        /*0da0*/ 	.word	0xffffffff


	//   ....[69]....
        /*0da4*/ 	.word	0xffffffff


	//   ....[70]....
        /*0da8*/ 	.word	0xffffffff


	//   ....[71]....
        /*0dac*/ 	.word	0xffffffff


	//   ....[72]....
        /*0db0*/ 	.word	0xffffffff


	//   ....[73]....
        /*0db4*/ 	.word	0xffffffff


	//   ....[74]....
        /*0db8*/ 	.word	0xffffffff


	//   ....[75]....
        /*0dbc*/ 	.word	0xffffffff


	//   ....[76]....
        /*0dc0*/ 	.word	0xffffffff


	//   ....[77]....
        /*0dc4*/ 	.word	0xffffffff


	//   ....[78]....
        /*0dc8*/ 	.word	0xffffffff


	//   ....[79]....
        /*0dcc*/ 	.word	0xffffffff


	//   ....[80]....
        /*0dd0*/ 	.word	0xffffffff


	//   ....[81]....
        /*0dd4*/ 	.word	0xffffffff


	//   ....[82]....
        /*0dd8*/ 	.word	0xffffffff


	//   ....[83]....
        /*0ddc*/ 	.word	0xffffffff


	//   ....[84]....
        /*0de0*/ 	.word	0xffffffff


	//   ....[85]....
        /*0de4*/ 	.word	0xffffffff


	//   ....[86]....
        /*0de8*/ 	.word	0xffffffff


	//   ....[87]....
        /*0dec*/ 	.word	0xffffffff


	//   ....[88]....
        /*0df0*/ 	.word	0xffffffff


	//   ....[89]....
        /*0df4*/ 	.word	0xffffffff


	//   ....[90]....
        /*0df8*/ 	.word	0xffffffff


	//   ....[91]....
        /*0dfc*/ 	.word	0xffffffff


	//   ....[92]....
        /*0e00*/ 	.word	0xffffffff


	//   ....[93]....
        /*0e04*/ 	.word	0xffffffff


	//   ....[94]....
        /*0e08*/ 	.word	0xffffffff


	//   ....[95]....
        /*0e0c*/ 	.word	0xffffffff


	//   ....[96]....
        /*0e10*/ 	.word	0xffffffff


	//   ....[97]....
        /*0e14*/ 	.word	0xffffffff


	//   ....[98]....
        /*0e18*/ 	.word	0xffffffff


	//   ....[99]....
        /*0e1c*/ 	.word	0xffffffff


	//   ....[100]....
        /*0e20*/ 	.word	0xffffffff


	//   ....[101]....
        /*0e24*/ 	.word	0xffffffff


	//   ....[102]....
        /*0e28*/ 	.word	0xffffffff


	//   ....[103]....
        /*0e2c*/ 	.word	0xffffffff


	//   ....[104]....
        /*0e30*/ 	.word	0xffffffff


	//   ....[105]....
        /*0e34*/ 	.word	0xffffffff


	//   ....[106]....
        /*0e38*/ 	.word	0xffffffff


	//   ....[107]....
        /*0e3c*/ 	.word	0xffffffff


	//   ....[108]....
        /*0e40*/ 	.word	0xffffffff


	//   ....[109]....
        /*0e44*/ 	.word	0xffffffff


	//   ....[110]....
        /*0e48*/ 	.word	0xffffffff


	//   ....[111]....
        /*0e4c*/ 	.word	0xffffffff


	//   ....[112]....
        /*0e50*/ 	.word	0xffffffff


	//   ....[113]....
        /*0e54*/ 	.word	0xffffffff


	//   ....[114]....
        /*0e58*/ 	.word	0xffffffff


	//   ....[115]....
        /*0e5c*/ 	.word	0xffffffff


	//   ....[116]....
        /*0e60*/ 	.word	0xffffffff


	//   ....[117]....
        /*0e64*/ 	.word	0xffffffff


	//   ....[118]....
        /*0e68*/ 	.word	0xffffffff


	//   ....[119]....
        /*0e6c*/ 	.word	0xffffffff


	//   ....[120]....
        /*0e70*/ 	.word	0xffffffff


	//   ....[121]....
        /*0e74*/ 	.word	0xffffffff


	//   ....[122]....
        /*0e78*/ 	.word	0xffffffff


	//   ....[123]....
        /*0e7c*/ 	.word	0xffffffff


	//   ....[124]....
        /*0e80*/ 	.word	0xffffffff


	//   ....[125]....
        /*0e84*/ 	.word	0xffffffff


	//   ....[126]....
        /*0e88*/ 	.word	0xffffffff


	//   ....[127]....
        /*0e8c*/ 	.word	0xffffffff


	//   ....[128]....
        /*0e90*/ 	.word	0xffffffff


	//   ....[129]....
        /*0e94*/ 	.word	0xffffffff


	//   ....[130]....
        /*0e98*/ 	.word	0xffffffff


	//   ....[131]....
        /*0e9c*/ 	.word	0xffffffff


	//   ....[132]....
        /*0ea0*/ 	.word	0xffffffff


	//   ....[133]....
        /*0ea4*/ 	.word	0xffffffff


	//   ....[134]....
        /*0ea8*/ 	.word	0xffffffff


	//   ....[135]....
        /*0eac*/ 	.word	0xffffffff


	//   ....[136]....
        /*0eb0*/ 	.word	0xffffffff


	//   ....[137]....
        /*0eb4*/ 	.word	0xffffffff


	//   ....[138]....
        /*0eb8*/ 	.word	0xffffffff


	//   ....[139]....
        /*0ebc*/ 	.word	0xffffffff


	//   ....[140]....
        /*0ec0*/ 	.word	0xffffffff


	//   ....[141]....
        /*0ec4*/ 	.word	0xffffffff


	//   ....[142]....
        /*0ec8*/ 	.word	0xffffffff


	//   ....[143]....
        /*0ecc*/ 	.word	0xffffffff


	//   ....[144]....
        /*0ed0*/ 	.word	0xffffffff


	//   ....[145]....
        /*0ed4*/ 	.word	0xffffffff


	//   ....[146]....
        /*0ed8*/ 	.word	0xffffffff


	//   ....[147]....
        /*0edc*/ 	.word	0xffffffff


	//   ....[148]....
        /*0ee0*/ 	.word	0xffffffff


	//   ....[149]....
        /*0ee4*/ 	.word	0xffffffff


	//   ....[150]....
        /*0ee8*/ 	.word	0xffffffff


	//   ....[151]....
        /*0eec*/ 	.word	0xffffffff


	//   ....[152]....
        /*0ef0*/ 	.word	0xffffffff


	//   ....[153]....
        /*0ef4*/ 	.word	0xffffffff


	//   ....[154]....
        /*0ef8*/ 	.word	0xffffffff


	//   ....[155]....
        /*0efc*/ 	.word	0xffffffff


	//   ....[156]....
        /*0f00*/ 	.word	0xffffffff


	//   ....[157]....
        /*0f04*/ 	.word	0xffffffff


	//   ....[158]....
        /*0f08*/ 	.word	0xffffffff


	//   ....[159]....
        /*0f0c*/ 	.word	0xffffffff


	//   ....[160]....
        /*0f10*/ 	.word	0xffffffff


	//   ....[161]....
        /*0f14*/ 	.word	0xffffffff


	//   ....[162]....
        /*0f18*/ 	.word	0xffffffff


	//   ....[163]....
        /*0f1c*/ 	.word	0xffffffff


	//   ....[164]....
        /*0f20*/ 	.word	0xffffffff


	//   ....[165]....
        /*0f24*/ 	.word	0xffffffff


	//   ....[166]....
        /*0f28*/ 	.word	0xffffffff


	//   ....[167]....
        /*0f2c*/ 	.word	0xffffffff


	//   ....[168]....
        /*0f30*/ 	.word	0xffffffff


	//   ....[169]....
        /*0f34*/ 	.word	0xffffffff


	//   ....[170]....
        /*0f38*/ 	.word	0xffffffff


	//   ....[171]....
        /*0f3c*/ 	.word	0xffffffff


	//   ....[172]....
        /*0f40*/ 	.word	0xffffffff


	//   ....[173]....
        /*0f44*/ 	.word	0xffffffff


	//   ....[174]....
        /*0f48*/ 	.word	0xffffffff


	//   ....[175]....
        /*0f4c*/ 	.word	0xffffffff


	//   ....[176]....
        /*0f50*/ 	.word	0xffffffff


	//   ....[177]....
        /*0f54*/ 	.word	0xffffffff


	//   ....[178]....
        /*0f58*/ 	.word	0xffffffff


	//   ....[179]....
        /*0f5c*/ 	.word	0xffffffff


	//   ....[180]....
        /*0f60*/ 	.word	0xffffffff


	//   ....[181]....
        /*0f64*/ 	.word	0xffffffff


	//   ....[182]....
        /*0f68*/ 	.word	0xffffffff


	//   ....[183]....
        /*0f6c*/ 	.word	0xffffffff


	//   ....[184]....
        /*0f70*/ 	.word	0xffffffff


	//   ....[185]....
        /*0f74*/ 	.word	0xffffffff


	//   ....[186]....
        /*0f78*/ 	.word	0xffffffff


	//   ....[187]....
        /*0f7c*/ 	.word	0xffffffff


	//   ....[188]....
        /*0f80*/ 	.word	0xffffffff


	//   ....[189]....
        /*0f84*/ 	.word	0xffffffff


	//   ....[190]....
        /*0f88*/ 	.word	0xffffffff


	//   ....[191]....
        /*0f8c*/ 	.word	0xffffffff


	//   ....[192]....
        /*0f90*/ 	.word	0xffffffff


	//   ....[193]....
        /*0f94*/ 	.word	0xffffffff


	//   ....[194]....
        /*0f98*/ 	.word	0xffffffff


	//   ....[195]....
        /*0f9c*/ 	.word	0xffffffff


	//   ....[196]....
        /*0fa0*/ 	.word	0xffffffff


	//   ....[197]....
        /*0fa4*/ 	.word	0xffffffff


	//   ....[198]....
        /*0fa8*/ 	.word	0xffffffff


	//   ....[199]....
        /*0fac*/ 	.word	0xffffffff


	//   ....[200]....
        /*0fb0*/ 	.word	0xffffffff


	//   ....[201]....
        /*0fb4*/ 	.word	0x0500000f


	//   ....[202]....
        /*0fb8*/ 	.word	0x0500000f


	//   ....[203]....
        /*0fbc*/ 	.word	0x0500000f


	//   ....[204]....
        /*0fc0*/ 	.word	0x0500000f


	//   ....[205]....
        /*0fc4*/ 	.word	0x0500000f


	//   ....[206]....
        /*0fc8*/ 	.word	0x0500000f


	//   ....[207]....
        /*0fcc*/ 	.word	0x0500000f


	//   ....[208]....
        /*0fd0*/ 	.word	0x0500000f


	//   ....[209]....
        /*0fd4*/ 	.word	0x0500000f


	//   ....[210]....
        /*0fd8*/ 	.word	0x0500000f


	//   ....[211]....
        /*0fdc*/ 	.word	0x0500000f


	//   ....[212]....
        /*0fe0*/ 	.word	0x0500000f


	//   ....[213]....
        /*0fe4*/ 	.word	0x0500000f


	//   ....[214]....
        /*0fe8*/ 	.word	0x0500000f


	//   ....[215]....
        /*0fec*/ 	.word	0x0500000f


	//   ....[216]....
        /*0ff0*/ 	.word	0x0500000f


	//   ....[217]....
        /*0ff4*/ 	.word	0x0500000f


	//   ....[218]....
        /*0ff8*/ 	.word	0x0500000f


	//   ....[219]....
        /*0ffc*/ 	.word	0x0500000f


	//   ....[220]....
        /*1000*/ 	.word	0x0500000f


	//   ....[221]....
        /*1004*/ 	.word	0x0500000f


	//   ....[222]....
        /*1008*/ 	.word	0x0500000f


	//   ....[223]....
        /*100c*/ 	.word	0x0500000f


	//   ....[224]....
        /*1010*/ 	.word	0x0500000f


	//   ....[225]....
        /*1014*/ 	.word	0x0500000f


	//   ....[226]....
        /*1018*/ 	.word	0x0500000f


	//   ....[227]....
        /*101c*/ 	.word	0x0500000f


	//   ....[228]....
        /*1020*/ 	.word	0x0500000f


	//   ....[229]....
        /*1024*/ 	.word	0x0500000f


	//   ....[230]....
        /*1028*/ 	.word	0x0500000f


	//   ....[231]....
        /*102c*/ 	.word	0x0500000f


	//   ....[232]....
        /*1030*/ 	.word	0x0500000f


	//   ....[233]....
        /*1034*/ 	.word	0x0500000f


	//   ....[234]....
        /*1038*/ 	.word	0x0500000f


	//   ....[235]....
        /*103c*/ 	.word	0x0500000f


	//   ....[236]....
        /*1040*/ 	.word	0x0500000f


	//   ....[237]....
        /*1044*/ 	.word	0x0500000f


	//   ....[238]....
        /*1048*/ 	.word	0x0500000f


	//   ....[239]....
        /*104c*/ 	.word	0x0500000f


	//   ....[240]....
        /*1050*/ 	.word	0x0500000f


	//   ....[241]....
        /*1054*/ 	.word	0x0500000f


	//   ....[242]....
        /*1058*/ 	.word	0x0500000f


	//   ....[243]....
        /*105c*/ 	.word	0x0500000f


	//   ....[244]....
        /*1060*/ 	.word	0x0500000f


	//   ....[245]....
        /*1064*/ 	.word	0x0500000f


	//   ....[246]....
        /*1068*/ 	.word	0x0500000f


	//   ....[247]....
        /*106c*/ 	.word	0x0500000f


	//   ....[248]....
        /*1070*/ 	.word	0x0500000f


	//   ....[249]....
        /*1074*/ 	.word	0x0500000f


	//   ....[250]....
        /*1078*/ 	.word	0x0500000f


	//   ....[251]....
        /*107c*/ 	.word	0x0500000f


	//   ....[252]....
        /*1080*/ 	.word	0x0500000f


	//   ....[253]....
        /*1084*/ 	.word	0x0500000f


	//   ....[254]....
        /*1088*/ 	.word	0x0500000f


	//   ....[255]....
        /*108c*/ 	.word	0x0500000f


	//   ....[0]....
        /*1090*/ 	.word	0x0500000f


	//   ....[1]....
        /*1094*/ 	.word	0x0500000f


	//   ....[2]....
        /*1098*/ 	.word	0x0500000f


	//   ....[3]....
        /*109c*/ 	.word	0x0500000f


	//   ....[4]....
        /*10a0*/ 	.word	0x0500000f


	//   ....[5]....
        /*10a4*/ 	.word	0x0500000f


	//   ....[6]....
        /*10a8*/ 	.word	0x0500000f


	//   ....[7]....
        /*10ac*/ 	.word	0x0500000f


	//   ....[8]....
        /*10b0*/ 	.word	0x0500000f


	//   ....[9]....
        /*10b4*/ 	.word	0x0500000f


	//   ....[10]....
        /*10b8*/ 	.word	0x0500000f


	//   ....[11]....
        /*10bc*/ 	.word	0x0500000f


	//   ....[12]....
        /*10c0*/ 	.word	0x0500000f


	//   ....[13]....
        /*10c4*/ 	.word	0x0500000f


	//   ....[14]....
        /*10c8*/ 	.word	0x0500000f


	//   ....[15]....
        /*10cc*/ 	.word	0x0500000f


	//   ....[16]....
        /*10d0*/ 	.word	0x0500000f


	//   ....[17]....
        /*10d4*/ 	.word	0x0500000f


	//   ....[18]....
        /*10d8*/ 	.word	0x0500000f


	//   ....[19]....
        /*10dc*/ 	.word	0x0500000f


	//   ....[20]....
        /*10e0*/ 	.word	0x0500000f


	//   ....[21]....
        /*10e4*/ 	.word	0x0500000f


	//   ....[22]....
        /*10e8*/ 	.word	0x0500000f


	//   ....[23]....
        /*10ec*/ 	.word	0x0500000f


	//   ....[24]....
        /*10f0*/ 	.word	0x0500000f


	//   ....[25]....
        /*10f4*/ 	.word	0x0500000f


	//   ....[26]....
        /*10f8*/ 	.word	0x0500000f


	//   ....[27]....
        /*10fc*/ 	.word	0x0500000f


	//   ....[28]....
        /*1100*/ 	.word	0x0500000f


	//   ....[29]....
        /*1104*/ 	.word	0x0500000f


	//   ....[30]....
        /*1108*/ 	.word	0x0500000f


	//   ....[31]....
        /*110c*/ 	.word	0x0500000f


	//   ....[32]....
        /*1110*/ 	.word	0x0500000f


	//   ....[33]....
        /*1114*/ 	.word	0x0500000f


	//   ....[34]....
        /*1118*/ 	.word	0x0500000f


	//   ....[35]....
        /*111c*/ 	.word	0x0500000f


	//   ....[36]....
        /*1120*/ 	.word	0x0500000f


	//   ....[37]....
        /*1124*/ 	.word	0x0500000f


	//   ....[38]....
        /*1128*/ 	.word	0x0500000f


	//   ....[39]....
        /*112c*/ 	.word	0x0500000f


	//   ....[40]....
        /*1130*/ 	.word	0x0500000f


	//   ....[41]....
        /*1134*/ 	.word	0x0500000f


	//   ....[42]....
        /*1138*/ 	.word	0x0500000f


	//   ....[43]....
        /*113c*/ 	.word	0x0500000f


	//   ....[44]....
        /*1140*/ 	.word	0x0500000f


	//   ....[45]....
        /*1144*/ 	.word	0x0500000f


	//   ....[46]....
        /*1148*/ 	.word	0x0500000f


	//   ....[47]....
        /*114c*/ 	.word	0x0500000f


	//   ....[48]....
        /*1150*/ 	.word	0x0500000f


	//   ....[49]....
        /*1154*/ 	.word	0x0500000f


	//   ....[50]....
        /*1158*/ 	.word	0x0500000f


	//   ....[51]....
        /*115c*/ 	.word	0x0500000f


	//   ....[52]....
        /*1160*/ 	.word	0x0500000f


	//   ....[53]....
        /*1164*/ 	.word	0x0500000f


	//   ....[54]....
        /*1168*/ 	.word	0x0500000f


	//   ....[55]....
        /*116c*/ 	.word	0x0500000f


	//   ....[56]....
        /*1170*/ 	.word	0x0500000f


	//   ....[57]....
        /*1174*/ 	.word	0x0500000f


	//   ....[58]....
        /*1178*/ 	.word	0x0500000f


	//   ....[59]....
        /*117c*/ 	.word	0x0500000f


	//   ....[60]....
        /*1180*/ 	.word	0x0500000f


	//   ....[61]....
        /*1184*/ 	.word	0x0500000f


	//   ....[62]....
        /*1188*/ 	.word	0x0500000f


	//   ....[63]....
        /*118c*/ 	.word	0x0500000f


	//   ....[64]....
        /*1190*/ 	.word	0x0500000f


	//   ....[65]....
        /*1194*/ 	.word	0x0500000f


	//   ....[66]....
        /*1198*/ 	.word	0x0500000f


	//   ....[67]....
        /*119c*/ 	.word	0x0500000f


	//   ....[68]....
        /*11a0*/ 	.word	0x0500000f


	//   ....[69]....
        /*11a4*/ 	.word	0x0500000f


	//   ....[70]....
        /*11a8*/ 	.word	0x0500000f


	//   ....[71]....
        /*11ac*/ 	.word	0x0500000f


	//   ....[72]....
        /*11b0*/ 	.word	0x0500000f


	//   ....[73]....
        /*11b4*/ 	.word	0x0500000f


	//   ....[74]....
        /*11b8*/ 	.word	0x0500000f


	//   ....[75]....
        /*11bc*/ 	.word	0x0500000f


	//   ....[76]....
        /*11c0*/ 	.word	0x0500000f


	//   ....[77]....
        /*11c4*/ 	.word	0x0500000f


	//   ....[78]....
        /*11c8*/ 	.word	0x0500000f


	//   ....[79]....
        /*11cc*/ 	.word	0x0500000f


	//   ....[80]....
        /*11d0*/ 	.word	0x0500000f


	//   ....[81]....
        /*11d4*/ 	.word	0x0500000f


	//   ....[82]....
        /*11d8*/ 	.word	0x0500000f


	//   ....[83]....
        /*11dc*/ 	.word	0x0500000f


	//   ....[84]....
        /*11e0*/ 	.word	0x0500000f


	//   ....[85]....
        /*11e4*/ 	.word	0x0500000f


	//   ....[86]....
        /*11e8*/ 	.word	0x0500000f


	//   ....[87]....
        /*11ec*/ 	.word	0x0500000f


	//   ....[88]....
        /*11f0*/ 	.word	0x0500000f


	//   ....[89]....
        /*11f4*/ 	.word	0x0500000f


	//   ....[90]....
        /*11f8*/ 	.word	0x0500000f


	//   ....[91]....
        /*11fc*/ 	.word	0x0500000f


	//   ....[92]....
        /*1200*/ 	.word	0x0500000f


	//   ....[93]....
        /*1204*/ 	.word	0x0500000f


	//   ....[94]....
        /*1208*/ 	.word	0x0500000f


	//----- nvinfo : EIATTR_COOP_GROUP_INSTR_OFFSETS
	.align		4
.L_1600:
        /*120c*/ 	.byte	0x04, 0x28
        /*120e*/ 	.short	(.L_1602 - .L_1601)


	//   ....[0]....
.L_1601:
        /*1210*/ 	.word	0x00000070


	//   ....[1]....
        /*1214*/ 	.word	0x00000140


	//   ....[2]....
        /*1218*/ 	.word	0x00000190


	//   ....[3]....
        /*121c*/ 	.word	0x000003e0


	//   ....[4]....
        /*1220*/ 	.word	0x00000540


	//   ....[5]....
        /*1224*/ 	.word	0x00000660


	//   ....[6]....
        /*1228*/ 	.word	0x000007c0


	//   ....[7]....
        /*122c*/ 	.word	0x00003920


	//   ....[8]....
        /*1230*/ 	.word	0x00003930


	//   ....[9]....
        /*1234*/ 	.word	0x00004060


	//   ....[10]....
        /*1238*/ 	.word	0x00004070


	//   ....[11]....
        /*123c*/ 	.word	0x00004cb0


	//   ....[12]....
        /*1240*/ 	.word	0x00004cc0


	//   ....[13]....
        /*1244*/ 	.word	0x000054a0


	//   ....[14]....
        /*1248*/ 	.word	0x000054b0


	//   ....[15]....
        /*124c*/ 	.word	0x00005ef0


	//   ....[16]....
        /*1250*/ 	.word	0x00005f00


	//   ....[17]....
        /*1254*/ 	.word	0x00006010


	//   ....[18]....
        /*1258*/ 	.word	0x00006020


	//   ....[19]....
        /*125c*/ 	.word	0x00006420


	//   ....[20]....
        /*1260*/ 	.word	0x00006450


	//   ....[21]....
        /*1264*/ 	.word	0x00006720


	//   ....[22]....
        /*1268*/ 	.word	0x00006740


	//   ....[23]....
        /*126c*/ 	.word	0x000073a0


	//   ....[24]....
        /*1270*/ 	.word	0x00007b70


	//   ....[25]....
        /*1274*/ 	.word	0x00007b80


	//   ....[26]....
        /*1278*/ 	.word	0x00007b90


	//   ....[27]....
        /*127c*/ 	.word	0x00007ba0


	//   ....[28]....
        /*1280*/ 	.word	0x00007e90


	//   ....[29]....
        /*1284*/ 	.word	0x00007ea0


	//   ....[30]....
        /*1288*/ 	.word	0x00007eb0


	//   ....[31]....
        /*128c*/ 	.word	0x00007ec0


	//   ....[32]....
        /*1290*/ 	.word	0x000091c0


	//   ....[33]....
        /*1294*/ 	.word	0x000091e0


	//   ....[34]....
        /*1298*/ 	.word	0x000091f0


	//   ....[35]....
        /*129c*/ 	.word	0x00009200


	//   ....[36]....
        /*12a0*/ 	.word	0x000092f0


	//   ....[37]....
        /*12a4*/ 	.word	0x00009310


	//   ....[38]....
        /*12a8*/ 	.word	0x00009320


	//   ....[39]....
        /*12ac*/ 	.word	0x000093b0


	//   ....[40]....
        /*12b0*/ 	.word	0x0000b800


	//   ....[41]....
        /*12b4*/ 	.word	0x0000bc70


	//   ....[42]....
        /*12b8*/ 	.word	0x0000bce0


	//   ....[43]....
        /*12bc*/ 	.word	0x0000bdc0


	//   ....[44]....
        /*12c0*/ 	.word	0x0000c1a0


	//   ....[45]....
        /*12c4*/ 	.word	0x0000c1c0


	//   ....[46]....
        /*12c8*/ 	.word	0x0000e120


	//   ....[47]....
        /*12cc*/ 	.word	0x0000e140


	//   ....[48]....
        /*12d0*/ 	.word	0x0000e750


	//   ....[49]....
        /*12d4*/ 	.word	0x0000e850


	//   ....[50]....
        /*12d8*/ 	.word	0x0000eee0


	//   ....[51]....
        /*12dc*/ 	.word	0x0000f0b0


	//   ....[52]....
        /*12e0*/ 	.word	0x000112d0


	//   ....[53]....
        /*12e4*/ 	.word	0x000112f0


	//   ....[54]....
        /*12e8*/ 	.word	0x000119d0


	//   ....[55]....
        /*12ec*/ 	.word	0x00011b30


	//   ....[56]....
        /*12f0*/ 	.word	0x00012be0


	//   ....[57]....
        /*12f4*/ 	.word	0x00012c70


	//   ....[58]....
        /*12f8*/ 	.word	0x00012d20


	//   ....[59]....
        /*12fc*/ 	.word	0x00012ef0


	//   ....[60]....
        /*1300*/ 	.word	0x00014740


	//   ....[61]....
        /*1304*/ 	.word	0x00014760


	//   ....[62]....
        /*1308*/ 	.word	0x00014770


	//   ....[63]....
        /*130c*/ 	.word	0x00014780


	//   ....[64]....
        /*1310*/ 	.word	0x000151a0


	//   ....[65]....
        /*1314*/ 	.word	0x000151b0


	//   ....[66]....
        /*1318*/ 	.word	0x000153e0


	//   ....[67]....
        /*131c*/ 	.word	0x000153f0


	//   ....[68]....
        /*1320*/ 	.word	0x00015620


	//   ....[69]....
        /*1324*/ 	.word	0x00015630


	//   ....[70]....
        /*1328*/ 	.word	0x00015860


	//   ....[71]....
        /*132c*/ 	.word	0x00015870


	//   ....[72]....
        /*1330*/ 	.word	0x00015d40


	//   ....[73]....
        /*1334*/ 	.word	0x00015d50


	//   ....[74]....
        /*1338*/ 	.word	0x000169d0


	//   ....[75]....
        /*133c*/ 	.word	0x000169e0


	//   ....[76]....
        /*1340*/ 	.word	0x00018020


	//   ....[77]....
        /*1344*/ 	.word	0x00018030


	//   ....[78]....
        /*1348*/ 	.word	0x00018270


	//   ....[79]....
        /*134c*/ 	.word	0x00018280


	//   ....[80]....
        /*1350*/ 	.word	0x000184b0


	//   ....[81]....
        /*1354*/ 	.word	0x000184c0


	//   ....[82]....
        /*1358*/ 	.word	0x000186f0


	//   ....[83]....
        /*135c*/ 	.word	0x00018700


	//   ....[84]....
        /*1360*/ 	.word	0x00018990


	//   ....[85]....
        /*1364*/ 	.word	0x00018b80


	//   ....[86]....
        /*1368*/ 	.word	0x00018bb0


	//   ....[87]....
        /*136c*/ 	.word	0x00018be0


	//   ....[88]....
        /*1370*/ 	.word	0x00018c10


	//   ....[89]....
        /*1374*/ 	.word	0x00018c40


	//   ....[90]....
        /*1378*/ 	.word	0x00018c70


	//   ....[91]....
        /*137c*/ 	.word	0x00018e00


	//   ....[92]....
        /*1380*/ 	.word	0x00018e30


	//   ....[93]....
        /*1384*/ 	.word	0x00018e60


	//   ....[94]....
        /*1388*/ 	.word	0x00018e90


	//   ....[95]....
        /*138c*/ 	.word	0x00018ec0


	//   ....[96]....
        /*1390*/ 	.word	0x00018ef0


	//   ....[97]....
        /*1394*/ 	.word	0x00018f80


	//   ....[98]....
        /*1398*/ 	.word	0x00018fb0


	//   ....[99]....
        /*139c*/ 	.word	0x00018fc0


	//   ....[100]....
        /*13a0*/ 	.word	0x00019000


	//   ....[101]....
        /*13a4*/ 	.word	0x0001a4a0


	//   ....[102]....
        /*13a8*/ 	.word	0x0001c5f0


	//   ....[103]....
        /*13ac*/ 	.word	0x0001c610


	//   ....[104]....
        /*13b0*/ 	.word	0x0001c6a0


	//   ....[105]....
        /*13b4*/ 	.word	0x0001c6c0


	//   ....[106]....
        /*13b8*/ 	.word	0x0001c740


	//   ....[107]....
        /*13bc*/ 	.word	0x0001c760


	//   ....[108]....
        /*13c0*/ 	.word	0x0001c7e0


	//   ....[109]....
        /*13c4*/ 	.word	0x0001c800


	//   ....[110]....
        /*13c8*/ 	.word	0x0001c880


	//   ....[111]....
        /*13cc*/ 	.word	0x0001c8a0


	//   ....[112]....
        /*13d0*/ 	.word	0x0001c8b0


	//   ....[113]....
        /*13d4*/ 	.word	0x0001c8c0


	//   ....[114]....
        /*13d8*/ 	.word	0x0001d060


	//   ....[115]....
        /*13dc*/ 	.word	0x0001d090


	//   ....[116]....
        /*13e0*/ 	.word	0x0001d180


	//   ....[117]....
        /*13e4*/ 	.word	0x0001d190


	//   ....[118]....
        /*13e8*/ 	.word	0x0001d240


	//   ....[119]....
        /*13ec*/ 	.word	0x0001d250


	//   ....[120]....
        /*13f0*/ 	.word	0x0001d2d0


	//   ....[121]....
        /*13f4*/ 	.word	0x0001d2e0


	//   ....[122]....
        /*13f8*/ 	.word	0x0001d2f0


	//   ....[123]....
        /*13fc*/ 	.word	0x0001d390


	//   ....[124]....
        /*1400*/ 	.word	0x0001d3c0


	//   ....[125]....
        /*1404*/ 	.word	0x0001d440


	//   ....[126]....
        /*1408*/ 	.word	0x0001d470


	//   ....[127]....
        /*140c*/ 	.word	0x0001d490


	//   ....[128]....
        /*1410*/ 	.word	0x0001d4e0


	//   ....[129]....
        /*1414*/ 	.word	0x0001d4f0


	//   ....[130]....
        /*1418*/ 	.word	0x0001dbb0


	//   ....[131]....
        /*141c*/ 	.word	0x0001dbe0


	//   ....[132]....
        /*1420*/ 	.word	0x0001dc00


	//   ....[133]....
        /*1424*/ 	.word	0x0001dcd0


	//   ....[134]....
        /*1428*/ 	.word	0x0001dd00


	//   ....[135]....
        /*142c*/ 	.word	0x0001dd70


	//   ....[136]....
        /*1430*/ 	.word	0x0001dde0


	//   ....[137]....
        /*1434*/ 	.word	0x0001ddf0


	//   ....[138]....
        /*1438*/ 	.word	0x0001de70


	//   ....[139]....
        /*143c*/ 	.word	0x0001de80


	//   ....[140]....
        /*1440*/ 	.word	0x0001df00


	//   ....[141]....
        /*1444*/ 	.word	0x0001df10


	//   ....[142]....
        /*1448*/ 	.word	0x0001df90


	//   ....[143]....
        /*144c*/ 	.word	0x0001dfa0


	//   ....[144]....
        /*1450*/ 	.word	0x0001e020


	//   ....[145]....
        /*1454*/ 	.word	0x0001e030


	//   ....[146]....
        /*1458*/ 	.word	0x0001e540


	//   ....[147]....
        /*145c*/ 	.word	0x0001e560


	//   ....[148]....
        /*1460*/ 	.word	0x0001e5b0


	//   ....[149]....
        /*1464*/ 	.word	0x0001e670


	//   ....[150]....
        /*1468*/ 	.word	0x0001e680


	//   ....[151]....
        /*146c*/ 	.word	0x0001e6b0


	//   ....[152]....
        /*1470*/ 	.word	0x0001e740


	//   ....[153]....
        /*1474*/ 	.word	0x0001e7f0


	//   ....[154]....
        /*1478*/ 	.word	0x0001e800


	//   ....[155]....
        /*147c*/ 	.word	0x0001e830


	//   ....[156]....
        /*1480*/ 	.word	0x0001e840


	//   ....[157]....
        /*1484*/ 	.word	0x0001e8d0


	//   ....[158]....
        /*1488*/ 	.word	0x0001efe0


	//   ....[159]....
        /*148c*/ 	.word	0x0001f000


	//   ....[160]....
        /*1490*/ 	.word	0x0001f050


	//   ....[161]....
        /*1494*/ 	.word	0x0001f060


	//   ....[162]....
        /*1498*/ 	.word	0x0001f0a0


	//   ....[163]....
        /*149c*/ 	.word	0x0001f0b0


	//   ....[164]....
        /*14a0*/ 	.word	0x0001f0f0


	//   ....[165]....
        /*14a4*/ 	.word	0x0001f100


	//   ....[166]....
        /*14a8*/ 	.word	0x0001f140


	//   ....[167]....
        /*14ac*/ 	.word	0x0001f150


	//   ....[168]....
        /*14b0*/ 	.word	0x0001f160


	//   ....[169]....
        /*14b4*/ 	.word	0x0001f1a0


	//   ....[170]....
        /*14b8*/ 	.word	0x0001f4c0


	//   ....[171]....
        /*14bc*/ 	.word	0x0001f4e0


	//   ....[172]....
        /*14c0*/ 	.word	0x0001f4f0


	//   ....[173]....
        /*14c4*/ 	.word	0x0001f500


	//   ....[174]....
        /*14c8*/ 	.word	0x0001f520


	//   ....[175]....
        /*14cc*/ 	.word	0x0001f590


	//   ....[176]....
        /*14d0*/ 	.word	0x0001f600


	//   ....[177]....
        /*14d4*/ 	.word	0x0001f620


	//   ....[178]....
        /*14d8*/ 	.word	0x0001f630


	//   ....[179]....
        /*14dc*/ 	.word	0x0001f690


	//   ....[180]....
        /*14e0*/ 	.word	0x0001f6b0


	//   ....[181]....
        /*14e4*/ 	.word	0x0001f710


	//   ....[182]....
        /*14e8*/ 	.word	0x0001fc50


	//   ....[183]....
        /*14ec*/ 	.word	0x0001fc80


	//   ....[184]....
        /*14f0*/ 	.word	0x0001fce0


	//   ....[185]....
        /*14f4*/ 	.word	0x0001fd10


	//   ....[186]....
        /*14f8*/ 	.word	0x0001fd40


	//   ....[187]....
        /*14fc*/ 	.word	0x0001fd70


	//   ....[188]....
        /*1500*/ 	.word	0x0001fda0


	//   ....[189]....
        /*1504*/ 	.word	0x0001fdd0


	//   ....[190]....
        /*1508*/ 	.word	0x0001ff70


	//   ....[191]....
        /*150c*/ 	.word	0x0001ffa0


	//   ....[192]....
        /*1510*/ 	.word	0x0001ffd0


	//   ....[193]....
        /*1514*/ 	.word	0x00020000


	//   ....[194]....
        /*1518*/ 	.word	0x00020030


	//   ....[195]....
        /*151c*/ 	.word	0x00020060


	//   ....[196]....
        /*1520*/ 	.word	0x00020120


	//   ....[197]....
        /*1524*/ 	.word	0x00020140


	//   ....[198]....
        /*1528*/ 	.word	0x00020160


	//   ....[199]....
        /*152c*/ 	.word	0x000201c0


	//   ....[200]....
        /*1530*/ 	.word	0x00020be0


	//   ....[201]....
        /*1534*/ 	.word	0x00020f00


	//   ....[202]....
        /*1538*/ 	.word	0x00020f90


	//   ....[203]....
        /*153c*/ 	.word	0x00021020


	//   ....[204]....
        /*1540*/ 	.word	0x000210b0


	//   ....[205]....
        /*1544*/ 	.word	0x00021190


	//   ....[206]....
        /*1548*/ 	.word	0x00021220


	//   ....[207]....
        /*154c*/ 	.word	0x000212c0


	//   ....[208]....
        /*1550*/ 	.word	0x00021350


	//   ....[209]....
        /*1554*/ 	.word	0x00021440


	//   ....[210]....
        /*1558*/ 	.word	0x000214d0


	//   ....[211]....
        /*155c*/ 	.word	0x00021570


	//   ....[212]....
        /*1560*/ 	.word	0x00021600


	//   ....[213]....
        /*1564*/ 	.word	0x000216e0


	//   ....[214]....
        /*1568*/ 	.word	0x00021780


	//   ....[215]....
        /*156c*/ 	.word	0x00021810


	//   ....[216]....
        /*1570*/ 	.word	0x00021860


	//   ....[217]....
        /*1574*/ 	.word	0x000218b0


	//   ....[218]....
        /*1578*/ 	.word	0x00021950


	//   ....[219]....
        /*157c*/ 	.word	0x000219e0


	//   ....[220]....
        /*1580*/ 	.word	0x00021a30


	//   ....[221]....
        /*1584*/ 	.word	0x00021a80


	//   ....[222]....
        /*1588*/ 	.word	0x00021b80


	//   ....[223]....
        /*158c*/ 	.word	0x00021c30


	//   ....[224]....
        /*1590*/ 	.word	0x00021cb0


	//   ....[225]....
        /*1594*/ 	.word	0x00021d20


	//   ....[226]....
        /*1598*/ 	.word	0x00021e40


	//   ....[227]....
        /*159c*/ 	.word	0x00021f50


	//   ....[228]....
        /*15a0*/ 	.word	0x00022020


	//   ....[229]....
        /*15a4*/ 	.word	0x00022070


	//   ....[230]....
        /*15a8*/ 	.word	0x00022370


	//   ....[231]....
        /*15ac*/ 	.word	0x000223c0


	//   ....[232]....
        /*15b0*/ 	.word	0x00022450


	//   ....[233]....
        /*15b4*/ 	.word	0x000224e0


	//   ....[234]....
        /*15b8*/ 	.word	0x00022570


	//   ....[235]....
        /*15bc*/ 	.word	0x00022600


	//   ....[236]....
        /*15c0*/ 	.word	0x00022690


	//   ....[237]....
        /*15c4*/ 	.word	0x00022720


	//   ....[238]....
        /*15c8*/ 	.word	0x000227a0


	//   ....[239]....
        /*15cc*/ 	.word	0x000227f0


	//   ....[240]....
        /*15d0*/ 	.word	0x00022890


	//   ....[241]....
        /*15d4*/ 	.word	0x00022920


	//   ....[242]....
        /*15d8*/ 	.word	0x000229b0


	//   ....[243]....
        /*15dc*/ 	.word	0x00022a00


	//   ....[244]....
        /*15e0*/ 	.word	0x00022aa0


	//   ....[245]....
        /*15e4*/ 	.word	0x00022b30


	//   ....[246]....
        /*15e8*/ 	.word	0x00022bd0


	//   ....[247]....
        /*15ec*/ 	.word	0x00022c60


	//   ....[248]....
        /*15f0*/ 	.word	0x00022d00


	//   ....[249]....
        /*15f4*/ 	.word	0x00022d90


	//   ....[250]....
        /*15f8*/ 	.word	0x00022e60


	//   ....[251]....
        /*15fc*/ 	.word	0x00023140


	//   ....[252]....
        /*1600*/ 	.word	0x00023230


	//   ....[253]....
        /*1604*/ 	.word	0x000232d0


	//   ....[254]....
        /*1608*/ 	.word	0x00023330


	//   ....[255]....
        /*160c*/ 	.word	0x00023420


	//   ....[0]....
        /*1610*/ 	.word	0x00023490


	//   ....[1]....
        /*1614*/ 	.word	0x00023580


	//   ....[2]....
        /*1618*/ 	.word	0x000235f0


	//   ....[3]....
        /*161c*/ 	.word	0x000236e0


	//   ....[4]....
        /*1620*/ 	.word	0x00023750


	//   ....[5]....
        /*1624*/ 	.word	0x00023840


	//   ....[6]....
        /*1628*/ 	.word	0x000238b0


	//   ....[7]....
        /*162c*/ 	.word	0x00023950


	//   ....[8]....
        /*1630*/ 	.word	0x00023a40


	//   ....[9]....
        /*1634*/ 	.word	0x00023af0


	//   ....[10]....
        /*1638*/ 	.word	0x00023b50


	//   ....[11]....
        /*163c*/ 	.word	0x00023c40


	//   ....[12]....
        /*1640*/ 	.word	0x00023ca0


	//   ....[13]....
        /*1644*/ 	.word	0x00023dc0


	//   ....[14]....
        /*1648*/ 	.word	0x00023e20


	//   ....[15]....
        /*164c*/ 	.word	0x00023f10


	//   ....[16]....
        /*1650*/ 	.word	0x00023f70


	//   ....[17]....
        /*1654*/ 	.word	0x00024010


	//   ....[18]....
        /*1658*/ 	.word	0x000240e0


	//   ....[19]....
        /*165c*/ 	.word	0x00024180


	//   ....[20]....
        /*1660*/ 	.word	0x00024250


	//   ....[21]....
        /*1664*/ 	.word	0x000242f0


	//   ....[22]....
        /*1668*/ 	.word	0x000243a0


	//   ....[23]....
        /*166c*/ 	.word	0x00024440


	//   ....[24]....
        /*1670*/ 	.word	0x000246b0


	//   ....[25]....
        /*1674*/ 	.word	0x00024770


	//   ....[26]....
        /*1678*/ 	.word	0x00024830


	//   ....[27]....
        /*167c*/ 	.word	0x00024920


	//   ....[28]....
        /*1680*/ 	.word	0x000249e0


	//   ....[29]....
        /*1684*/ 	.word	0x00024aa0


	//   ....[30]....
        /*1688*/ 	.word	0x00024b60


	//   ....[31]....
        /*168c*/ 	.word	0x00024c20


	//   ....[32]....
        /*1690*/ 	.word	0x00024ce0


	//   ....[33]....
        /*1694*/ 	.word	0x00024da0


	//   ....[34]....
        /*1698*/ 	.word	0x00024e60


	//   ....[35]....
        /*169c*/ 	.word	0x00024f20


	//   ....[36]....
        /*16a0*/ 	.word	0x00024fe0


	//   ....[37]....
        /*16a4*/ 	.word	0x00025090


	//   ....[38]....
        /*16a8*/ 	.word	0x000250f0


	//   ....[39]....
        /*16ac*/ 	.word	0x000251d0


	//   ....[40]....
        /*16b0*/ 	.word	0x00025310


	//   ....[41]....
        /*16b4*/ 	.word	0x000253f0


	//   ....[42]....
        /*16b8*/ 	.word	0x00025480


	//   ....[43]....
        /*16bc*/ 	.word	0x00025590


	//   ....[44]....
        /*16c0*/ 	.word	0x000255f0


	//   ....[45]....
        /*16c4*/ 	.word	0x00025700


	//   ....[46]....
        /*16c8*/ 	.word	0x00025760


	//   ....[47]....
        /*16cc*/ 	.word	0x00025870


	//   ....[48]....
        /*16d0*/ 	.word	0x000258d0


	//   ....[49]....
        /*16d4*/ 	.word	0x000259e0


	//   ....[50]....
        /*16d8*/ 	.word	0x00025a40


	//   ....[51]....
        /*16dc*/ 	.word	0x00025b00


	//   ....[52]....
        /*16e0*/ 	.word	0x00025c60


	//   ....[53]....
        /*16e4*/ 	.word	0x00025d00


	//   ....[54]....
        /*16e8*/ 	.word	0x00025d60


	//   ....[55]....
        /*16ec*/ 	.word	0x00025e10


	//   ....[56]....
        /*16f0*/ 	.word	0x00025e70


	//   ....[57]....
        /*16f4*/ 	.word	0x00025f20


	//   ....[58]....
        /*16f8*/ 	.word	0x00025f80


	//   ....[59]....
        /*16fc*/ 	.word	0x00026030


	//   ....[60]....
        /*1700*/ 	.word	0x00026090


	//   ....[61]....
        /*1704*/ 	.word	0x00026140


	//   ....[62]....
        /*1708*/ 	.word	0x000261a0


	//   ....[63]....
        /*170c*/ 	.word	0x00026250


	//   ....[64]....
        /*1710*/ 	.word	0x00026340


	//   ....[65]....
        /*1714*/ 	.word	0x000263e0


	//   ....[66]....
        /*1718*/ 	.word	0x00026440


	//   ....[67]....
        /*171c*/ 	.word	0x00026510


	//   ....[68]....
        /*1720*/ 	.word	0x00026570


	//   ....[69]....
        /*1724*/ 	.word	0x00026640


	//   ....[70]....
        /*1728*/ 	.word	0x000266a0


	//   ....[71]....
        /*172c*/ 	.word	0x00026770


	//   ....[72]....
        /*1730*/ 	.word	0x000267d0


	//   ....[73]....
        /*1734*/ 	.word	0x000268a0


	//   ....[74]....
        /*1738*/ 	.word	0x00026900


	//   ....[75]....
        /*173c*/ 	.word	0x000269d0


	//   ....[76]....
        /*1740*/ 	.word	0x00026a60


	//   ....[77]....
        /*1744*/ 	.word	0x00026b00


	//   ....[78]....
        /*1748*/ 	.word	0x00026c80


	//   ....[79]....
        /*174c*/ 	.word	0x00026cf0


	//   ....[80]....
        /*1750*/ 	.word	0x00026d60


	//   ....[81]....
        /*1754*/ 	.word	0x00026dd0


	//   ....[82]....
        /*1758*/ 	.word	0x00026e40


	//   ....[83]....
        /*175c*/ 	.word	0x00026ec0


	//   ....[84]....
        /*1760*/ 	.word	0x00026f40


	//   ....[85]....
        /*1764*/ 	.word	0x00026fd0


	//   ....[86]....
        /*1768*/ 	.word	0x00027040


	//   ....[87]....
        /*176c*/ 	.word	0x000270b0


	//   ....[88]....
        /*1770*/ 	.word	0x00027120


	//   ....[89]....
        /*1774*/ 	.word	0x000271a0


	//   ....[90]....
        /*1778*/ 	.word	0x00027210


	//   ....[91]....
        /*177c*/ 	.word	0x000272a0


	//   ....[92]....
        /*1780*/ 	.word	0x00027300


	//   ....[93]....
        /*1784*/ 	.word	0x00027390


	//   ....[94]....
        /*1788*/ 	.word	0x000274c0


	//----- nvinfo : EIATTR_REG_RECONFIG
	.align		4
.L_1602:
        /*178c*/ 	.byte	0x01, 0x54
	.zero		2


	//----- nvinfo : EIATTR_SYSCALL_OFFSETS
	.align		4
        /*1790*/ 	.byte	0x04, 0x46
        /*1792*/ 	.short	(.L_1604 - .L_1603)


	//   ....[0]....
.L_1603:
        /*1794*/ 	.word	0x00002490


	//   ....[1]....
        /*1798*/ 	.word	0x000025e0


	//   ....[2]....
        /*179c*/ 	.word	0x00007590


	//   ....[3]....
        /*17a0*/ 	.word	0x000078b0


	//   ....[4]....
        /*17a4*/ 	.word	0x0001bbe0


	//   ....[5]....
        /*17a8*/ 	.word	0x0001bd30


	//   ....[6]....
        /*17ac*/ 	.word	0x0001be20


	//   ....[7]....
        /*17b0*/ 	.word	0x0001cc80


	//   ....[8]....
        /*17b4*/ 	.word	0x0001d7c0


	//----- nvinfo : EIATTR_MBARRIER_INSTR_OFFSETS
	.align		4
.L_1604:
        /*17b8*/ 	.byte	0x04, 0x39
        /*17ba*/ 	.short	(.L_1606 - .L_1605)


	//   ....[0]....
.L_1605:
        /*17bc*/ 	.word	0x00000280
        /*17c0*/ 	.word	0x000000ff
        /*17c4*/ 	.word	0x00032400
        /*17c8*/ 	.short	0x0100
        /*17ca*/ 	.byte	0x08
	.zero		1


	//   ....[1]....
        /*17cc*/ 	.word	0x00000290
        /*17d0*/ 	.word	0x000000ff
        /*17d4*/ 	.word	0x00032410
        /*17d8*/ 	.short	0x0100
        /*17da*/ 	.byte	0x08
	.zero		1


	//   ....[2]....
        /*17dc*/ 	.word	0x000002a0
        /*17e0*/ 	.word	0x000000ff
        /*17e4*/ 	.word	0x00032420
        /*17e8*/ 	.short	0x0100
        /*17ea*/ 	.byte	0x08
	.zero		1


	//   ....[3]....
        /*17ec*/ 	.word	0x00000390
        /*17f0*/ 	.word	0x000000ff
        /*17f4*/ 	.word	0x00032430
        /*17f8*/ 	.short	0x0100
        /*17fa*/ 	.byte	0x08
	.zero		1


	//   ....[4]....
        /*17fc*/ 	.word	0x000003a0
        /*1800*/ 	.word	0x000000ff
        /*1804*/ 	.word	0x00032440
        /*1808*/ 	.short	0x0100
        /*180a*/ 	.byte	0x08
	.zero		1


	//   ....[5]....
        /*180c*/ 	.word	0x000003b0
        /*1810*/ 	.word	0x000000ff
        /*1814*/ 	.word	0x00032438
        /*1818*/ 	.short	0x0100
        /*181a*/ 	.byte	0x08
	.zero		1


	//   ....[6]....
        /*181c*/ 	.word	0x000003c0
        /*1820*/ 	.word	0x000000ff
        /*1824*/ 	.word	0x00032448
        /*1828*/ 	.short	0x0100
        /*182a*/ 	.byte	0x08
	.zero		1


	//   ....[7]....
        /*182c*/ 	.word	0x000004f0
        /*1830*/ 	.word	0x000000ff
        /*1834*/ 	.word	0x00032450
        /*1838*/ 	.short	0x0100
        /*183a*/ 	.byte	0x08
	.zero		1


	//   ....[8]....
        /*183c*/ 	.word	0x00000500
        /*1840*/ 	.word	0x000000ff
        /*1844*/ 	.word	0x00032460
        /*1848*/ 	.short	0x0100
        /*184a*/ 	.byte	0x08
	.zero		1


	//   ....[9]....
        /*184c*/ 	.word	0x00000510
        /*1850*/ 	.word	0x000000ff
        /*1854*/ 	.word	0x00032458
        /*1858*/ 	.short	0x0100
        /*185a*/ 	.byte	0x08
	.zero		1


	//   ....[10]....
        /*185c*/ 	.word	0x00000520
        /*1860*/ 	.word	0x000000ff
        /*1864*/ 	.word	0x00032468
        /*1868*/ 	.short	0x0100
        /*186a*/ 	.byte	0x08
	.zero		1


	//   ....[11]....
        /*186c*/ 	.word	0x00000610
        /*1870*/ 	.word	0x000000ff
        /*1874*/ 	.word	0x00032470
        /*1878*/ 	.short	0x0100
        /*187a*/ 	.byte	0x06
	.zero		1


	//   ....[12]....
        /*187c*/ 	.word	0x00000620
        /*1880*/ 	.word	0x000000ff
        /*1884*/ 	.word	0x00032480
        /*1888*/ 	.short	0x0100
        /*188a*/ 	.byte	0x06
	.zero		1


	//   ....[13]....
        /*188c*/ 	.word	0x00000630
        /*1890*/ 	.word	0x000000ff
        /*1894*/ 	.word	0x00032478
        /*1898*/ 	.short	0x0100
        /*189a*/ 	.byte	0x06
	.zero		1


	//   ....[14]....
        /*189c*/ 	.word	0x00000640
        /*18a0*/ 	.word	0x000000ff
        /*18a4*/ 	.word	0x00032488
        /*18a8*/ 	.short	0x0100
        /*18aa*/ 	.byte	0x06
	.zero		1


	//   ....[15]....
        /*18ac*/ 	.word	0x00000770
        /*18b0*/ 	.word	0x000000ff
        /*18b4*/ 	.word	0x00032490
        /*18b8*/ 	.short	0x0100
        /*18ba*/ 	.byte	0x08
	.zero		1


	//   ....[16]....
        /*18bc*/ 	.word	0x00000780
        /*18c0*/ 	.word	0x000000ff
        /*18c4*/ 	.word	0x000324a0
        /*18c8*/ 	.short	0x0100
        /*18ca*/ 	.byte	0x08
	.zero		1


	//   ....[17]....
        /*18cc*/ 	.word	0x00000790
        /*18d0*/ 	.word	0x000000ff
        /*18d4*/ 	.word	0x00032498
        /*18d8*/ 	.short	0x0100
        /*18da*/ 	.byte	0x08
	.zero		1


	//   ....[18]....
        /*18dc*/ 	.word	0x000007a0
        /*18e0*/ 	.word	0x000000ff
        /*18e4*/ 	.word	0x000324a8
        /*18e8*/ 	.short	0x0100
        /*18ea*/ 	.byte	0x08
	.zero		1


	//   ....[19]....
        /*18ec*/ 	.word	0x000008d0
        /*18f0*/ 	.word	0x000000ff
        /*18f4*/ 	.word	0x000324b0
        /*18f8*/ 	.short	0x0100
        /*18fa*/ 	.byte	0x08
	.zero		1


	//   ....[20]....
        /*18fc*/ 	.word	0x000008e0
        /*1900*/ 	.word	0x000000ff
        /*1904*/ 	.word	0x000324c0
        /*1908*/ 	.short	0x0100
        /*190a*/ 	.byte	0x08
	.zero		1


	//   ....[21]....
        /*190c*/ 	.word	0x000008f0
        /*1910*/ 	.word	0x000000ff
        /*1914*/ 	.word	0x000324b8
        /*1918*/ 	.short	0x0100
        /*191a*/ 	.byte	0x08
	.zero		1


	//   ....[22]....
        /*191c*/ 	.word	0x00000900
        /*1920*/ 	.word	0x000000ff
        /*1924*/ 	.word	0x000324c8
        /*1928*/ 	.short	0x0100
        /*192a*/ 	.byte	0x08
	.zero		1


	//   ....[23]....
        /*192c*/ 	.word	0x000038d0
        /*1930*/ 	.word	0x00000057
        /*1934*/ 	.word	0x00032490
        /*1938*/ 	.short	0x010a
        /*193a*/ 	.byte	0x3f
	.zero		1


	//   ....[24]....
        /*193c*/ 	.word	0x00004c50
        /*1940*/ 	.word	0x00000057
        /*1944*/ 	.word	0x00032490
        /*1948*/ 	.short	0x010a
        /*194a*/ 	.byte	0x3f
	.zero		1


	//   ....[25]....
        /*194c*/ 	.word	0x00005d50
        /*1950*/ 	.word	0x00000057
        /*1954*/ 	.word	0x00032490
        /*1958*/ 	.short	0x010a
        /*195a*/ 	.byte	0x3f
	.zero		1


	//   ....[26]....
        /*195c*/ 	.word	0x000061f0
        /*1960*/ 	.word	0x00000004
        /*1964*/ 	.word	0x00000000
        /*1968*/ 	.short	0x0101
        /*196a*/ 	.byte	0x3f
	.zero		1


	//   ....[27]....
        /*196c*/ 	.word	0x00006230
        /*1970*/ 	.word	0x00000057
        /*1974*/ 	.word	0x000324b0
        /*1978*/ 	.short	0x010a
        /*197a*/ 	.byte	0x3f
	.zero		1


	//   ....[28]....
        /*197c*/ 	.word	0x00006ab0
        /*1980*/ 	.word	0x00000057
        /*1984*/ 	.word	0x00000000
        /*1988*/ 	.short	0x0101
        /*198a*/ 	.byte	0x3f
	.zero		1


	//   ....[29]....
        /*198c*/ 	.word	0x00007630
        /*1990*/ 	.word	0x00000017
        /*1994*/ 	.word	0x00032400
        /*1998*/ 	.short	0x010a
        /*199a*/ 	.byte	0x3f
	.zero		1


	//   ....[30]....
        /*199c*/ 	.word	0x00007680
        /*19a0*/ 	.word	0x00000017
        /*19a4*/ 	.word	0x00032400
        /*19a8*/ 	.short	0x010a
        /*19aa*/ 	.byte	0x3f
	.zero		1


	//   ....[31]....
        /*19ac*/ 	.word	0x00008120
        /*19b0*/ 	.word	0x00000017
        /*19b4*/ 	.word	0x00032400
        /*19b8*/ 	.short	0x010a
        /*19ba*/ 	.byte	0x3f
	.zero		1


	//   ....[32]....
        /*19bc*/ 	.word	0x00009650
        /*19c0*/ 	.word	0x00000017
        /*19c4*/ 	.word	0x00032400
        /*19c8*/ 	.short	0x010a
        /*19ca*/ 	.byte	0x3f
	.zero		1


	//   ....[33]....
        /*19cc*/ 	.word	0x0000a650
        /*19d0*/ 	.word	0x00000009
        /*19d4*/ 	.word	0x00032430
        /*19d8*/ 	.short	0x010a
        /*19da*/ 	.byte	0x3f
	.zero		1


	//   ....[34]....
        /*19dc*/ 	.word	0x0000a6e0
        /*19e0*/ 	.word	0x00000009
        /*19e4*/ 	.word	0x00032430
        /*19e8*/ 	.short	0x010a
        /*19ea*/ 	.byte	0x3f
	.zero		1


	//   ....[35]....
        /*19ec*/ 	.word	0x0000aa10
        /*19f0*/ 	.word	0x00000017
        /*19f4*/ 	.word	0x00032410
        /*19f8*/ 	.short	0x010a
        /*19fa*/ 	.byte	0x3f
	.zero		1


	//   ....[36]....
        /*19fc*/ 	.word	0x0000aa60
        /*1a00*/ 	.word	0x00000009
        /*1a04*/ 	.word	0x00032450
        /*1a08*/ 	.short	0x010a
        /*1a0a*/ 	.byte	0x3f
	.zero		1


	//   ....[37]....
        /*1a0c*/ 	.word	0x0000aaa0
        /*1a10*/ 	.word	0x00000009
        /*1a14*/ 	.word	0x00032450
        /*1a18*/ 	.short	0x010a
        /*1a1a*/ 	.byte	0x3f
	.zero		1


	//   ....[38]....
        /*1a1c*/ 	.word	0x0000c350
        /*1a20*/ 	.word	0x0000000d
        /*1a24*/ 	.word	0x00000000
        /*1a28*/ 	.short	0x0101
        /*1a2a*/ 	.byte	0x3f
	.zero		1


	//   ....[39]....
        /*1a2c*/ 	.word	0x0000d0a0
        /*1a30*/ 	.word	0x00000009
        /*1a34*/ 	.word	0x00000000
        /*1a38*/ 	.short	0x0101
        /*1a3a*/ 	.byte	0x3f
	.zero		1


	//   ....[40]....
        /*1a3c*/ 	.word	0x0000d220
        /*1a40*/ 	.word	0x0000000a
        /*1a44*/ 	.word	0x00032430
        /*1a48*/ 	.short	0x010a
        /*1a4a*/ 	.byte	0x3f
	.zero		1


	//   ....[41]....
        /*1a4c*/ 	.word	0x0000d290
        /*1a50*/ 	.word	0x0000000a
        /*1a54*/ 	.word	0x00032430
        /*1a58*/ 	.short	0x010a
        /*1a5a*/ 	.byte	0x3f
	.zero		1


	//   ....[42]....
        /*1a5c*/ 	.word	0x0000d530
        /*1a60*/ 	.word	0x0000000a
        /*1a64*/ 	.word	0x00032450
        /*1a68*/ 	.short	0x010a
        /*1a6a*/ 	.byte	0x3f
	.zero		1


	//   ....[43]....
        /*1a6c*/ 	.word	0x0000d570
        /*1a70*/ 	.word	0x0000000a
        /*1a74*/ 	.word	0x00032450
        /*1a78*/ 	.short	0x010a
        /*1a7a*/ 	.byte	0x3f
	.zero		1


	//   ....[44]....
        /*1a7c*/ 	.word	0x0000f360
        /*1a80*/ 	.word	0x0000000c
        /*1a84*/ 	.word	0x00000000
        /*1a88*/ 	.short	0x0101
        /*1a8a*/ 	.byte	0x3f
	.zero		1


	//   ....[45]....
        /*1a8c*/ 	.word	0x00010230
        /*1a90*/ 	.word	0x0000000a
        /*1a94*/ 	.word	0x00000000
        /*1a98*/ 	.short	0x0101
        /*1a9a*/ 	.byte	0x3f
	.zero		1


	//   ....[46]....
        /*1a9c*/ 	.word	0x00010340
        /*1aa0*/ 	.word	0x0000000a
        /*1aa4*/ 	.word	0x00032430
        /*1aa8*/ 	.short	0x010a
        /*1aaa*/ 	.byte	0x3f
	.zero		1


	//   ....[47]....
        /*1aac*/ 	.word	0x000103b0
        /*1ab0*/ 	.word	0x0000000a
        /*1ab4*/ 	.word	0x00032430
        /*1ab8*/ 	.short	0x010a
        /*1aba*/ 	.byte	0x3f
	.zero		1


	//   ....[48]....
        /*1abc*/ 	.word	0x00010650
        /*1ac0*/ 	.word	0x0000000a
        /*1ac4*/ 	.word	0x00032450
        /*1ac8*/ 	.short	0x010a
        /*1aca*/ 	.byte	0x3f
	.zero		1


	//   ....[49]....
        /*1acc*/ 	.word	0x00010690
        /*1ad0*/ 	.word	0x0000000a
        /*1ad4*/ 	.word	0x00032450
        /*1ad8*/ 	.short	0x010a
        /*1ada*/ 	.byte	0x3f
	.zero		1


	//   ....[50]....
        /*1adc*/ 	.word	0x00012200
        /*1ae0*/ 	.word	0x0000000c
        /*1ae4*/ 	.word	0x00000000
        /*1ae8*/ 	.short	0x0101
        /*1aea*/ 	.byte	0x3f
	.zero		1


	//   ....[51]....
        /*1aec*/ 	.word	0x00012b70
        /*1af0*/ 	.word	0x0000000a
        /*1af4*/ 	.word	0x00000000
        /*1af8*/ 	.short	0x0101
        /*1afa*/ 	.byte	0x3f
	.zero		1


	//   ....[52]....
        /*1afc*/ 	.word	0x00015110
        /*1b00*/ 	.word	0x00000003
        /*1b04*/ 	.word	0x00000000
        /*1b08*/ 	.short	0x0101
        /*1b0a*/ 	.byte	0x3f
	.zero		1


	//   ....[53]....
        /*1b0c*/ 	.word	0x00015cb0
        /*1b10*/ 	.word	0x0000000a
        /*1b14*/ 	.word	0x00000000
        /*1b18*/ 	.short	0x0101
        /*1b1a*/ 	.byte	0x3f
	.zero		1


	//   ....[54]....
        /*1b1c*/ 	.word	0x0001a580
        /*1b20*/ 	.word	0x00000010
        /*1b24*/ 	.word	0x00032420
        /*1b28*/ 	.short	0x010a
        /*1b2a*/ 	.byte	0x3f
	.zero		1


	//   ....[55]....
        /*1b2c*/ 	.word	0x0001a610
        /*1b30*/ 	.word	0x00000008
        /*1b34*/ 	.word	0x000324a0
        /*1b38*/ 	.short	0x010a
        /*1b3a*/ 	.byte	0x3f
	.zero		1


	//   ....[56]....
        /*1b3c*/ 	.word	0x0001a860
        /*1b40*/ 	.word	0x00000008
        /*1b44*/ 	.word	0x000324c0
        /*1b48*/ 	.short	0x010a
        /*1b4a*/ 	.byte	0x3f
	.zero		1


	//   ....[57]....
        /*1b4c*/ 	.word	0x0001ae70
        /*1b50*/ 	.word	0x00000006
        /*1b54*/ 	.word	0x000324a0
        /*1b58*/ 	.short	0x010a
        /*1b5a*/ 	.byte	0x3f
	.zero		1


	//   ....[58]....
        /*1b5c*/ 	.word	0x0001b0b0
        /*1b60*/ 	.word	0x00000006
        /*1b64*/ 	.word	0x000324c0
        /*1b68*/ 	.short	0x010a
        /*1b6a*/ 	.byte	0x3f
	.zero		1


	//   ....[59]....
        /*1b6c*/ 	.word	0x0001c3a0
        /*1b70*/ 	.word	0x00000017
        /*1b74*/ 	.word	0x00032440
        /*1b78*/ 	.short	0x010a
        /*1b7a*/ 	.byte	0x3f
	.zero		1


	//   ....[60]....
        /*1b7c*/ 	.word	0x0001c9c0
        /*1b80*/ 	.word	0x00000017
        /*1b84*/ 	.word	0x00032430
        /*1b88*/ 	.short	0x0107
        /*1b8a*/ 	.byte	0x3f
	.zero		1


	//   ....[61]....
        /*1b8c*/ 	.word	0x0001ca90
        /*1b90*/ 	.word	0x00000017
        /*1b94*/ 	.word	0x00032430
        /*1b98*/ 	.short	0x0101
        /*1b9a*/ 	.byte	0x3f
	.zero		1


	//   ....[62]....
        /*1b9c*/ 	.word	0x0001d600
        /*1ba0*/ 	.word	0x00000010
        /*1ba4*/ 	.word	0x00032400
        /*1ba8*/ 	.short	0x0107
        /*1baa*/ 	.byte	0x3f
	.zero		1


	//   ....[63]....
        /*1bac*/ 	.word	0x0001d690
        /*1bb0*/ 	.word	0x00000010
        /*1bb4*/ 	.word	0x00032400
        /*1bb8*/ 	.short	0x0101
        /*1bba*/ 	.byte	0x3f
	.zero		1


	//   ....[64]....
        /*1bbc*/ 	.word	0x0001e120
        /*1bc0*/ 	.word	0x00000010
        /*1bc4*/ 	.word	0x00032410
        /*1bc8*/ 	.short	0x0107
        /*1bca*/ 	.byte	0x3f
	.zero		1


	//   ....[65]....
        /*1bcc*/ 	.word	0x0001e220
        /*1bd0*/ 	.word	0x00000010
        /*1bd4*/ 	.word	0x00032410
        /*1bd8*/ 	.short	0x0101
        /*1bda*/ 	.byte	0x3f
	.zero		1


	//   ....[66]....
        /*1bdc*/ 	.word	0x0001e240
        /*1be0*/ 	.word	0x00000010
        /*1be4*/ 	.word	0x00032420
        /*1be8*/ 	.short	0x010a
        /*1bea*/ 	.byte	0x3f
	.zero		1


	//   ....[67]....
        /*1bec*/ 	.word	0x0001e2d0
        /*1bf0*/ 	.word	0x00000017
        /*1bf4*/ 	.word	0x00032460
        /*1bf8*/ 	.short	0x010a
        /*1bfa*/ 	.byte	0x3f
	.zero		1


	//   ....[68]....
        /*1bfc*/ 	.word	0x0001ea50
        /*1c00*/ 	.word	0x00000017
        /*1c04*/ 	.word	0x00032450
        /*1c08*/ 	.short	0x0107
        /*1c0a*/ 	.byte	0x3f
	.zero		1


	//   ....[69]....
        /*1c0c*/ 	.word	0x0001eb20
        /*1c10*/ 	.word	0x00000017
        /*1c14*/ 	.word	0x00032450
        /*1c18*/ 	.short	0x0101
        /*1c1a*/ 	.byte	0x3f
	.zero		1


	//   ....[70]....
        /*1c1c*/ 	.word	0x0001ee60
        /*1c20*/ 	.word	0x00000006
        /*1c24*/ 	.word	0x00032440
        /*1c28*/ 	.short	0x010a
        /*1c2a*/ 	.byte	0x3f
	.zero		1


	//   ....[71]....
        /*1c2c*/ 	.word	0x0001f220
        /*1c30*/ 	.word	0x00000006
        /*1c34*/ 	.word	0x00032430
        /*1c38*/ 	.short	0x0107
        /*1c3a*/ 	.byte	0x3f
	.zero		1


	//   ....[72]....
        /*1c3c*/ 	.word	0x0001f2e0
        /*1c40*/ 	.word	0x00000006
        /*1c44*/ 	.word	0x00032430
        /*1c48*/ 	.short	0x0101
        /*1c4a*/ 	.byte	0x3f
	.zero		1


	//   ....[73]....
        /*1c4c*/ 	.word	0x0001f310
        /*1c50*/ 	.word	0x00000006
        /*1c54*/ 	.word	0x00032460
        /*1c58*/ 	.short	0x010a
        /*1c5a*/ 	.byte	0x3f
	.zero		1


	//   ....[74]....
        /*1c5c*/ 	.word	0x0001f810
        /*1c60*/ 	.word	0x00000006
        /*1c64*/ 	.word	0x00032450
        /*1c68*/ 	.short	0x0107
        /*1c6a*/ 	.byte	0x3f
	.zero		1


	//   ....[75]....
        /*1c6c*/ 	.word	0x0001f8d0
        /*1c70*/ 	.word	0x00000006
        /*1c74*/ 	.word	0x00032450
        /*1c78*/ 	.short	0x0101
        /*1c7a*/ 	.byte	0x3f
	.zero		1


	//   ....[76]....
        /*1c7c*/ 	.word	0x00020b60
        /*1c80*/ 	.word	0x00000004
        /*1c84*/ 	.word	0x00032420
        /*1c88*/ 	.short	0x010a
        /*1c8a*/ 	.byte	0x3f
	.zero		1


	//   ....[77]....
        /*1c8c*/ 	.word	0x00020cd0
        /*1c90*/ 	.word	0x00000005
        /*1c94*/ 	.word	0x00032440
        /*1c98*/ 	.short	0x010a
        /*1c9a*/ 	.byte	0x3f
	.zero		1


	//   ....[78]....
        /*1c9c*/ 	.word	0x00020d70
        /*1ca0*/ 	.word	0x00000013
        /*1ca4*/ 	.word	0x00032440
        /*1ca8*/ 	.short	0x010a
        /*1caa*/ 	.byte	0x3f
	.zero		1


	//   ....[79]....
        /*1cac*/ 	.word	0x00020db0
        /*1cb0*/ 	.word	0x00000005
        /*1cb4*/ 	.word	0x00032460
        /*1cb8*/ 	.short	0x010a
        /*1cba*/ 	.byte	0x3f
	.zero		1


	//   ....[80]....
        /*1cbc*/ 	.word	0x00020df0
        /*1cc0*/ 	.word	0x00000013
        /*1cc4*/ 	.word	0x00032460
        /*1cc8*/ 	.short	0x010a
        /*1cca*/ 	.byte	0x3f
	.zero		1


	//   ....[81]....
        /*1ccc*/ 	.word	0x00020e50
        /*1cd0*/ 	.word	0x00000057
        /*1cd4*/ 	.word	0x00032490
        /*1cd8*/ 	.short	0x010a
        /*1cda*/ 	.byte	0x3f
	.zero		1


	//   ....[82]....
        /*1cdc*/ 	.word	0x000210e0
        /*1ce0*/ 	.word	0x00000057
        /*1ce4*/ 	.word	0x00032490
        /*1ce8*/ 	.short	0x010a
        /*1cea*/ 	.byte	0x3f
	.zero		1


	//   ....[83]....
        /*1cec*/ 	.word	0x00021390
        /*1cf0*/ 	.word	0x00000057
        /*1cf4*/ 	.word	0x00032490
        /*1cf8*/ 	.short	0x010a
        /*1cfa*/ 	.byte	0x3f
	.zero		1


	//   ....[84]....
        /*1cfc*/ 	.word	0x00021640
        /*1d00*/ 	.word	0x00000057
        /*1d04*/ 	.word	0x000324b0
        /*1d08*/ 	.short	0x010a
        /*1d0a*/ 	.byte	0x3f
	.zero		1


	//   ....[85]....
        /*1d0c*/ 	.word	0x00021ac0
        /*1d10*/ 	.word	0x00000017
        /*1d14*/ 	.word	0x00032400
        /*1d18*/ 	.short	0x010a
        /*1d1a*/ 	.byte	0x3f
	.zero		1


	//   ....[86]....
        /*1d1c*/ 	.word	0x000220a0
        /*1d20*/ 	.word	0x00000017
        /*1d24*/ 	.word	0x00032400
        /*1d28*/ 	.short	0x010a
        /*1d2a*/ 	.byte	0x3f
	.zero		1


	//   ....[87]....
        /*1d2c*/ 	.word	0x000220f0
        /*1d30*/ 	.word	0x00000009
        /*1d34*/ 	.word	0x00032430
        /*1d38*/ 	.short	0x010a
        /*1d3a*/ 	.byte	0x3f
	.zero		1


	//   ....[88]....
        /*1d3c*/ 	.word	0x00022140
        /*1d40*/ 	.word	0x00000017
        /*1d44*/ 	.word	0x00032410
        /*1d48*/ 	.short	0x010a
        /*1d4a*/ 	.byte	0x3f
	.zero		1


	//   ....[89]....
        /*1d4c*/ 	.word	0x00022190
        /*1d50*/ 	.word	0x00000009
        /*1d54*/ 	.word	0x00032450
        /*1d58*/ 	.short	0x010a
        /*1d5a*/ 	.byte	0x3f
	.zero		1


	//   ....[90]....
        /*1d5c*/ 	.word	0x000221e0
        /*1d60*/ 	.word	0x0000000a
        /*1d64*/ 	.word	0x00032430
        /*1d68*/ 	.short	0x010a
        /*1d6a*/ 	.byte	0x3f
	.zero		1


	//   ....[91]....
        /*1d6c*/ 	.word	0x00022230
        /*1d70*/ 	.word	0x0000000a
        /*1d74*/ 	.word	0x00032450
        /*1d78*/ 	.short	0x010a
        /*1d7a*/ 	.byte	0x3f
	.zero		1


	//   ....[92]....
        /*1d7c*/ 	.word	0x00022280
        /*1d80*/ 	.word	0x0000000a
        /*1d84*/ 	.word	0x00032430
        /*1d88*/ 	.short	0x010a
        /*1d8a*/ 	.byte	0x3f
	.zero		1


	//   ....[93]....
        /*1d8c*/ 	.word	0x000222d0
        /*1d90*/ 	.word	0x0000000a
        /*1d94*/ 	.word	0x00032450
        /*1d98*/ 	.short	0x010a
        /*1d9a*/ 	.byte	0x3f
	.zero		1


	//   ....[94]....
        /*1d9c*/ 	.word	0x00022f20
        /*1da0*/ 	.word	0x00000010
        /*1da4*/ 	.word	0x00032420
        /*1da8*/ 	.short	0x010a
        /*1daa*/ 	.byte	0x3f
	.zero		1


	//   ....[95]....
        /*1dac*/ 	.word	0x00022f70
        /*1db0*/ 	.word	0x00000008
        /*1db4*/ 	.word	0x000324a0
        /*1db8*/ 	.short	0x010a
        /*1dba*/ 	.byte	0x3f
	.zero		1


	//   ....[96]....
        /*1dbc*/ 	.word	0x00022fc0
        /*1dc0*/ 	.word	0x00000008
        /*1dc4*/ 	.word	0x000324c0
        /*1dc8*/ 	.short	0x010a
        /*1dca*/ 	.byte	0x3f
	.zero		1


	//   ....[97]....
        /*1dcc*/ 	.word	0x00023010
        /*1dd0*/ 	.word	0x00000006
        /*1dd4*/ 	.word	0x000324a0
        /*1dd8*/ 	.short	0x010a
        /*1dda*/ 	.byte	0x3f
	.zero		1


	//   ....[98]....
        /*1ddc*/ 	.word	0x00023060
        /*1de0*/ 	.word	0x00000006
        /*1de4*/ 	.word	0x000324c0
        /*1de8*/ 	.short	0x010a
        /*1dea*/ 	.byte	0x3f
	.zero		1


	//   ....[99]....
        /*1dec*/ 	.word	0x00023180
        /*1df0*/ 	.word	0x00000017
        /*1df4*/ 	.word	0x00032440
        /*1df8*/ 	.short	0x010a
        /*1dfa*/ 	.byte	0x3f
	.zero		1


	//   ....[100]....
        /*1dfc*/ 	.word	0x00025210
        /*1e00*/ 	.word	0x00000010
        /*1e04*/ 	.word	0x00032420
        /*1e08*/ 	.short	0x010a
        /*1e0a*/ 	.byte	0x3f
	.zero		1


	//   ....[101]....
        /*1e0c*/ 	.word	0x00025260
        /*1e10*/ 	.word	0x00000017
        /*1e14*/ 	.word	0x00032460
        /*1e18*/ 	.short	0x010a
        /*1e1a*/ 	.byte	0x3f
	.zero		1


	//   ....[102]....
        /*1e1c*/ 	.word	0x00025bb0
        /*1e20*/ 	.word	0x00000006
        /*1e24*/ 	.word	0x00032440
        /*1e28*/ 	.short	0x010a
        /*1e2a*/ 	.byte	0x3f
	.zero		1


	//   ....[103]....
        /*1e2c*/ 	.word	0x00026290
        /*1e30*/ 	.word	0x00000006
        /*1e34*/ 	.word	0x00032460
        /*1e38*/ 	.short	0x010a
        /*1e3a*/ 	.byte	0x3f
	.zero		1


	//   ....[104]....
        /*1e3c*/ 	.word	0x000273e0
        /*1e40*/ 	.word	0x00000004
        /*1e44*/ 	.word	0x00032420
        /*1e48*/ 	.short	0x010a
        /*1e4a*/ 	.byte	0x3f
	.zero		1


	//   ....[105]....
        /*1e4c*/ 	.word	0x00027580
        /*1e50*/ 	.word	0x00000005
        /*1e54*/ 	.word	0x00032440
        /*1e58*/ 	.short	0x010a
        /*1e5a*/ 	.byte	0x3f
	.zero		1


	//   ....[106]....
        /*1e5c*/ 	.word	0x000275d0
        /*1e60*/ 	.word	0x00000013
        /*1e64*/ 	.word	0x00032440
        /*1e68*/ 	.short	0x010a
        /*1e6a*/ 	.byte	0x3f
	.zero		1


	//   ....[107]....
        /*1e6c*/ 	.word	0x00027620
        /*1e70*/ 	.word	0x00000005
        /*1e74*/ 	.word	0x00032460
        /*1e78*/ 	.short	0x010a
        /*1e7a*/ 	.byte	0x3f
	.zero		1


	//----- nvinfo : EIATTR_NUM_MBARRIERS
	.align		4
.L_1606:
        /*1e7c*/ 	.byte	0x03, 0x38
        /*1e7e*/ 	.short	0x0017


	//----- nvinfo : EIATTR_EXIT_INSTR_OFFSETS
	.align		4
        /*1e80*/ 	.byte	0x04, 0x1c
        /*1e82*/ 	.short	(.L_1608 - .L_1607)


	//   ....[0]....
.L_1607:
        /*1e84*/ 	.word	0x00020e40


	//----- nvinfo : EIATTR_MAX_THREADS
	.align		4
.L_1608:
        /*1e88*/ 	.byte	0x04, 0x05
        /*1e8a*/ 	.short	(.L_1610 - .L_1609)
.L_1609:
        /*1e8c*/ 	.word	0x00000180
        /*1e90*/ 	.word	0x00000001
        /*1e94*/ 	.word	0x00000001


	//----- nvinfo : EIATTR_CRS_STACK_SIZE
	.align		4
.L_1610:
        /*1e98*/ 	.byte	0x04, 0x1e
        /*1e9a*/ 	.short	(.L_1612 - .L_1611)
.L_1611:
        /*1e9c*/ 	.word	0x00000000


	//----- nvinfo : EIATTR_CBANK_PARAM_SIZE
	.align		4
.L_1612:
        /*1ea0*/ 	.byte	0x03, 0x19
        /*1ea2*/ 	.short	0x0bf0


	//----- nvinfo : EIATTR_PARAM_CBANK
	.align		4
        /*1ea4*/ 	.byte	0x04, 0x0a
        /*1ea6*/ 	.short	(.L_1614 - .L_1613)
	.align		4
.L_1613:
        /*1ea8*/ 	.word	index@(.nv.constant0._ZN7cutlass13device_kernelIN5flash11enable_sm90INS1_16FlashAttnFwdSm90INS1_25CollectiveMainloopFwdSm90ILi2EN4cute5tupleIJNS5_1CILi1EEES8_S8_EEENS6_IJNS7_ILi128EEENS7_ILi96EEENS7_ILi64EEEEEELi256ENS_10bfloat16_tEfNS_4arch4Sm90ELb1ELb0ELb0ELb1ELb1ELb1ELb1ELb1ELb0ELb1ELb1ELb0EEENS1_21CollectiveEpilogueFwdINS6_IJSA_NS7_ILi256EEESB_EEES9_SE_SG_Li256ELb1ELb1ELb1ELb0EEENS1_36VarlenDynamicPersistentTileSchedulerILi128ELi96ELi256ELi128ELb1ELb1ELb1ELb1ELb1ELb1EEEEEEEEEvNT_6ParamsE)
        /*1eac*/ 	.short	0x0210
        /*1eae*/ 	.short	0x0bf0


	//----- nvinfo : EIATTR_SW_WAR
	.align		4
.L_1614:
        /*1eb0*/ 	.byte	0x04, 0x36
        /*1eb2*/ 	.short	(.L_1616 - .L_1615)
.L_1615:
        /*1eb4*/ 	.word	0x00000008
.L_1616:


//--------------------- .nv.callgraph             --------------------------
	.section	.nv.callgraph,"",@"SHT_CUDA_CALLGRAPH"
	.align	4
	.sectionentsize	8
	.align		4
        /*0000*/ 	.word	0x00000000
	.align		4
        /*0004*/ 	.word	0xffffffff
	.align		4
        /*0008*/ 	.word	index@(_ZN7cutlass13device_kernelIN5flash11enable_sm90INS1_16FlashAttnFwdSm90INS1_25CollectiveMainloopFwdSm90ILi2EN4cute5tupleIJNS5_1CILi1EEES8_S8_EEENS6_IJNS7_ILi128EEENS7_ILi96EEENS7_ILi192EEEEEELi128ENS_10bfloat16_tEfNS_4arch4Sm90ELb0ELb0ELb0ELb0ELb1ELb0ELb0ELb1ELb1ELb1ELb1ELb0EEENS1_21CollectiveEpilogueFwdINS6_IJSA_SA_SB_EEES9_SE_SG_Li256ELb0ELb1ELb1ELb0EEENS1_19SingleTileSchedulerILb0ELb1ELb1ELi128EEEEEEEEEvNT_6ParamsE)
	.align		4
        /*000c*/ 	.word	index@(__assertfail)
	.align		4
        /*0010*/ 	.word	index@(_ZN7cutlass13device_kernelIN5flash11enable_sm90INS1_16FlashAttnFwdSm90INS1_25CollectiveMainloopFwdSm90ILi2EN4cute5tupleIJNS5_1CILi1EEES8_S8_EEENS6_IJNS7_ILi128EEENS7_ILi96EEENS7_ILi192EEEEEELi128ENS_10bfloat16_tEfNS_4arch4Sm90ELb0ELb0ELb0ELb1ELb1ELb0ELb0ELb1ELb1ELb1ELb1ELb0EEENS1_21CollectiveEpilogueFwdINS6_IJSA_SA_SB_EEES9_SE_SG_Li256ELb1ELb1ELb1ELb0EEENS1_36VarlenDynamicPersistentTileSchedulerILi128ELi96ELi256ELi128ELb1ELb1ELb1ELb0ELb1ELb1EEEEEEEEEvNT_6ParamsE)
	.align		4
        /*0014*/ 	.word	index@(__assertfail)
	.align		4
        /*0018*/ 	.word	index@(_ZN7cutlass13device_kernelIN5flash11enable_sm90INS1_16FlashAttnFwdSm90INS1_25CollectiveMainloopFwdSm90ILi2EN4cute5tupleIJNS5_1CILi1EEES8_S8_EEENS6_IJNS7_ILi128EEENS7_ILi96EEENS7_ILi192EEEEEELi128ENS_10bfloat16_tEfNS_4arch4Sm90ELb0ELb0ELb0ELb1ELb1ELb1ELb0ELb1ELb1ELb1ELb1ELb0EEENS1_21CollectiveEpilogueFwdINS6_IJSA_SA_SB_EEES9_SE_SG_Li256ELb1ELb1ELb1ELb0EEENS1_36VarlenDynamicPersistentTileSchedulerILi128ELi96ELi256ELi128ELb1ELb1ELb1ELb0ELb1ELb1EEEEEEEEEvNT_6ParamsE)
	.align		4
        /*001c*/ 	.word	index@(__assertfail)
	.align		4
        /*0020*/ 	.word	index@(_ZN7cutlass13device_kernelIN5flash11enable_sm90INS1_16FlashAttnFwdSm90INS1_25CollectiveMainloopFwdSm90ILi2EN4cute5tupleIJNS5_1CILi1EEES8_S8_EEENS6_IJNS7_ILi128EEENS7_ILi96EEENS7_ILi192EEEEEELi128ENS_10bfloat16_tEfNS_4arch4Sm90ELb0ELb1ELb0ELb0ELb1ELb0ELb0ELb1ELb1ELb1ELb1ELb0EEENS1_21CollectiveEpilogueFwdINS6_IJSA_SA_SB_EEES9_SE_SG_Li256ELb0ELb1ELb1ELb0EEENS1_19SingleTileSchedulerILb0ELb1ELb1ELi128EEEEEEEEEvNT_6ParamsE)
	.align		4
        /*0024*/ 	.word	index@(__assertfail)
	.align		4
        /*0028*/ 	.word	index@(_ZN7cutlass13device_kernelIN5flash11enable_sm90INS1_16FlashAttnFwdSm90INS1_25CollectiveMainloopFwdSm90ILi2EN4cute5tupleIJNS5_1CILi1EEES8_S8_EEENS6_IJNS7_ILi128EEENS7_ILi96EEENS7_ILi192EEEEEELi128ENS_10bfloat16_tEfNS_4arch4Sm90ELb0ELb1ELb0ELb1ELb1ELb0ELb0ELb1ELb1ELb1ELb1ELb0EEENS1_21CollectiveEpilogueFwdINS6_IJSA_SA_SB_EEES9_SE_SG_Li256ELb1ELb1ELb1ELb0EEENS1_36VarlenDynamicPersistentTileSchedulerILi128ELi96ELi256ELi128ELb1ELb1ELb1ELb1ELb0ELb1EEEEEEEEEvNT_6ParamsE)
	.align		4
        /*002c*/ 	.word	index@(__assertfail)
	.align		4
        /*0030*/ 	.word	index@(_ZN7cutlass13device_kernelIN5flash11enable_sm90INS1_16FlashAttnFwdSm90INS1_25CollectiveMainloopFwdSm90ILi2EN4cute5tupleIJNS5_1CILi1EEES8_S8_EEENS6_IJNS7_ILi128EEENS7_ILi96EEENS7_ILi192EEEEEELi128ENS_10bfloat16_tEfNS_4arch4Sm90ELb0ELb1ELb0ELb1ELb1ELb1ELb0ELb1ELb1ELb1ELb1ELb0EEENS1_21CollectiveEpilogueFwdINS6_IJSA_SA_SB_EEES9_SE_SG_Li256ELb1ELb1ELb1ELb0EEENS1_36VarlenDynamicPersistentTileSchedulerILi128ELi96ELi256ELi128ELb1ELb1ELb1ELb1ELb0ELb1EEEEEEEEEvNT_6ParamsE)
	.align		4
        /*0034*/ 	.word	index@(__assertfail)
	.align		4
        /*0038*/ 	.word	index@(_ZN7cutlass13device_kernelIN5flash11enable_sm90INS1_16FlashAttnFwdSm90INS1_25CollectiveMainloopFwdSm90ILi2EN4cute5tupleIJNS5_1CILi1EEES8_S8_EEENS6_IJNS7_ILi128EEENS7_ILi96EEENS7_ILi192EEEEEELi128ENS_10bfloat16_tEfNS_4arch4Sm90ELb1ELb0ELb0ELb0ELb1ELb0ELb0ELb1ELb1ELb1ELb1ELb0EEENS1_21CollectiveEpilogueFwdINS6_IJSA_SA_SB_EEES9_SE_SG_Li256ELb0ELb1ELb1ELb0EEENS1_19SingleTileSchedulerILb0ELb1ELb1ELi128EEEEEEEEEvNT_6ParamsE)
	.align		4
        /*003c*/ 	.word	index@(__assertfail)
	.align		4
        /*0040*/ 	.word	index@(_ZN7cutlass13device_kernelIN5flash11enable_sm90INS1_16FlashAttnFwdSm90INS1_25CollectiveMainloopFwdSm90ILi2EN4cute5tupleIJNS5_1CILi1EEES8_S8_EEENS6_IJNS7_ILi128EEENS7_ILi96EEENS7_ILi192EEEEEELi128ENS_10bfloat16_tEfNS_4arch4Sm90ELb1ELb0ELb0ELb1ELb1ELb0ELb0ELb1ELb1ELb1ELb1ELb0EEENS1_21CollectiveEpilogueFwdINS6_IJSA_SA_SB_EEES9_SE_SG_Li256ELb1ELb1ELb1ELb0EEENS1_36VarlenDynamicPersistentTileSchedulerILi128ELi96ELi256ELi128ELb1ELb1ELb1ELb1ELb1ELb1EEEEEEEEEvNT_6ParamsE)
	.align		4
        /*0044*/ 	.word	index@(__assertfail)
	.align		4
        /*0048*/ 	.word	index@(_ZN7cutlass13device_kernelIN5flash11enable_sm90INS1_16FlashAttnFwdSm90INS1_25CollectiveMainloopFwdSm90ILi2EN4cute5tupleIJNS5_1CILi1EEES8_S8_EEENS6_IJNS7_ILi128EEENS7_ILi96EEENS7_ILi192EEEEEELi128ENS_10bfloat16_tEfNS_4arch4Sm90ELb1ELb0ELb0ELb1ELb1ELb1ELb0ELb1ELb1ELb1ELb1ELb0EEENS1_21CollectiveEpilogueFwdINS6_IJSA_SA_SB_EEES9_SE_SG_Li256ELb1ELb1ELb1ELb0EEENS1_36VarlenDynamicPersistentTileSchedulerILi128ELi96ELi256ELi128ELb1ELb1ELb1ELb1ELb1ELb1EEEEEEEEEvNT_6ParamsE)
	.align		4
        /*004c*/ 	.word	index@(__assertfail)
	.align		4
        /*0050*/ 	.word	index@(_ZN7cutlass13device_kernelIN5flash11enable_sm90INS1_16FlashAttnFwdSm90INS1_25CollectiveMainloopFwdSm90ILi2EN4cute5tupleIJNS5_1CILi1EEES8_S8_EEENS6_IJNS7_ILi64EEESA_SA_EEELi512ENS_10bfloat16_tEfNS_4arch4Sm90ELb0ELb0ELb0ELb0ELb1ELb0ELb0ELb0ELb0ELb1ELb1ELb0EEENS1_21CollectiveEpilogueFwdINS6_IJSA_NS7_ILi512EEESA_EEES9_SC_SE_Li256ELb0ELb1ELb1ELb0EEENS1_19SingleTileSchedulerILb0ELb1ELb1ELi64EEEEEEEEEvNT_6ParamsE)
	.align		4
        /*0054*/ 	.word	index@(__assertfail)
	.align		4
        /*0058*/ 	.word	index@(_ZN7cutlass13device_kernelIN5flash11enable_sm90INS1_16FlashAttnFwdSm90INS1_25CollectiveMainloopFwdSm90ILi2EN4cute5tupleIJNS5_1CILi1EEES8_S8_EEENS6_IJNS7_ILi64EEESA_SA_EEELi512ENS_10bfloat16_tEfNS_4arch4Sm90ELb0ELb0ELb0ELb0ELb1ELb0ELb1ELb0ELb0ELb1ELb1ELb0EEENS1_21CollectiveEpilogueFwdINS6_IJSA_NS7_ILi512EEESA_EEES9_SC_SE_Li256ELb0ELb1ELb1ELb0EEENS1_19SingleTileSchedulerILb0ELb1ELb1ELi64EEEEEEEEEvNT_6ParamsE)
	.align		4
        /*005c*/ 	.word	index@(__assertfail)
	.align		4
        /*0060*/ 	.word	index@(_ZN7cutlass13device_kernelIN5flash11enable_sm90INS1_16FlashAttnFwdSm90INS1_25CollectiveMainloopFwdSm90ILi2EN4cute5tupleIJNS5_1CILi1EEES8_S8_EEENS6_IJNS7_ILi64EEESA_SA_EEELi512ENS_10bfloat16_tEfNS_4arch4Sm90ELb0ELb0ELb0ELb1ELb1ELb0ELb0ELb0ELb0ELb1ELb1ELb0EEENS1_21CollectiveEpilogueFwdINS6_IJSA_NS7_ILi512EEESA_EEES9_SC_SE_Li256ELb1ELb1ELb1ELb0EEENS1_36VarlenDynamicPersistentTileSchedulerILi64ELi64ELi256ELi128ELb1ELb1ELb1ELb0ELb1ELb1EEEEEEEEEvNT_6ParamsE)
	.align		4
        /*0064*/ 	.word	index@(__assertfail)
	.align		4
        /*0068*/ 	.word	index@(_ZN7cutlass13device_kernelIN5flash11enable_sm90INS1_16FlashAttnFwdSm90INS1_25CollectiveMainloopFwdSm90ILi2EN4cute5tupleIJNS5_1CILi1EEES8_S8_EEENS6_IJNS7_ILi64EEESA_SA_EEELi512ENS_10bfloat16_tEfNS_4arch4Sm90ELb0ELb0ELb0ELb1ELb1ELb1ELb0ELb0ELb0ELb1ELb1ELb0EEENS1_21CollectiveEpilogueFwdINS6_IJSA_NS7_ILi512EEESA_EEES9_SC_SE_Li256ELb1ELb1ELb1ELb0EEENS1_36VarlenDynamicPersistentTileSchedulerILi64ELi64ELi256ELi128ELb1ELb1ELb1ELb0ELb1ELb1EEEEEEEEEvNT_6ParamsE)
	.align		4
        /*006c*/ 	.word	index@(__assertfail)
	.align		4
        /*0070*/ 	.word	index@(_ZN7cutlass13device_kernelIN5flash11enable_sm90INS1_16FlashAttnFwdSm90INS1_25CollectiveMainloopFwdSm90ILi2EN4cute5tupleIJNS5_1CILi1EEES8_S8_EEENS6_IJNS7_ILi64EEESA_SA_EEELi512ENS_10bfloat16_tEfNS_4arch4Sm90ELb0ELb0ELb0ELb1ELb1ELb0ELb1ELb0ELb0ELb1ELb1ELb0EEENS1_21CollectiveEpilogueFwdINS6_IJSA_NS7_ILi512EEESA_EEES9_SC_SE_Li256ELb1ELb1ELb1ELb0EEENS1_36VarlenDynamicPersistentTileSchedulerILi64ELi64ELi256ELi128ELb1ELb1ELb1ELb0ELb1ELb1EEEEEEEEEvNT_6ParamsE)
	.align		4
        /*0074*/ 	.word	index@(__assertfail)
	.align		4
        /*0078*/ 	.word	index@(_ZN7cutlass13device_kernelIN5flash11enable_sm90INS1_16FlashAttnFwdSm90INS1_25CollectiveMainloopFwdSm90ILi2EN4cute5tupleIJNS5_1CILi1EEES8_S8_EEENS6_IJNS7_ILi64EEESA_SA_EEELi512ENS_10bfloat16_tEfNS_4arch4Sm90ELb0ELb0ELb0ELb1ELb1ELb1ELb1ELb0ELb0ELb1ELb1ELb0EEENS1_21CollectiveEpilogueFwdINS6_IJSA_NS7_ILi512EEESA_EEES9_SC_SE_Li256ELb1ELb1ELb1ELb0EEENS1_36VarlenDynamicPersistentTileSchedulerILi64ELi64ELi256ELi128ELb1ELb1ELb1ELb0ELb1ELb1EEEEEEEEEvNT_6ParamsE)
	.align		4
        /*007c*/ 	.word	index@(__assertfail)
	.align		4
        /*0080*/ 	.word	index@(_ZN7cutlass13device_kernelIN5flash11enable_sm90INS1_16FlashAttnFwdSm90INS1_25CollectiveMainloopFwdSm90ILi2EN4cute5tupleIJNS5_1CILi1EEES8_S8_EEENS6_IJNS7_ILi64EEESA_SA_EEELi512ENS_10bfloat16_tEfNS_4arch4Sm90ELb0ELb1ELb0ELb0ELb1ELb0ELb0ELb0ELb0ELb1ELb1ELb0EEENS1_21CollectiveEpilogueFwdINS6_IJSA_NS7_ILi512EEESA_EEES9_SC_SE_Li256ELb0ELb1ELb1ELb0EEENS1_19SingleTileSchedulerILb0ELb1ELb1ELi64EEEEEEEEEvNT_6ParamsE)
	.align		4
        /*0084*/ 	.word	index@(__assertfail)
	.align		4
        /*0088*/ 	.word	index@(_ZN7cutlass13device_kernelIN5flash11enable_sm90INS1_16FlashAttnFwdSm90INS1_25CollectiveMainloopFwdSm90ILi2EN4cute5tupleIJNS5_1CILi1EEES8_S8_EEENS6_IJNS7_ILi64EEESA_SA_EEELi512ENS_10bfloat16_tEfNS_4arch4Sm90ELb0ELb1ELb0ELb0ELb1ELb0ELb1ELb0ELb0ELb1ELb1ELb0EEENS1_21CollectiveEpilogueFwdINS6_IJSA_NS7_ILi512EEESA_EEES9_SC_SE_Li256ELb0ELb1ELb1ELb0EEENS1_19SingleTileSchedulerILb0ELb1ELb1ELi64EEEEEEEEEvNT_6ParamsE)
	.align		4
        /*008c*/ 	.word	index@(__assertfail)
	.align		4
        /*0090*/ 	.word	index@(_ZN7cutlass13device_kernelIN5flash11enable_sm90INS1_16FlashAttnFwdSm90INS1_25CollectiveMainloopFwdSm90ILi2EN4cute5tupleIJNS5_1CILi1EEES8_S8_EEENS6_IJNS7_ILi64EEESA_SA_EEELi512ENS_10bfloat16_tEfNS_4arch4Sm90ELb0ELb1ELb0ELb1ELb1ELb0ELb0ELb0ELb0ELb1ELb1ELb0EEENS1_21CollectiveEpilogueFwdINS6_IJSA_NS7_ILi512EEESA_EEES9_SC_SE_Li256ELb1ELb1ELb1ELb0EEENS1_36VarlenDynamicPersistentTileSchedulerILi64ELi64ELi256ELi128ELb1ELb1ELb1ELb1ELb0ELb1EEEEEEEEEvNT_6ParamsE)
	.align		4
        /*0094*/ 	.word	index@(__assertfail)
	.align		4
        /*0098*/ 	.word	index@(_ZN7cutlass13device_kernelIN5flash11enable_sm90INS1_16FlashAttnFwdSm90INS1_25CollectiveMainloopFwdSm90ILi2EN4cute5tupleIJNS5_1CILi1EEES8_S8_EEENS6_IJNS7_ILi64EEESA_SA_EEELi512ENS_10bfloat16_tEfNS_4arch4Sm90ELb0ELb1ELb0ELb1ELb1ELb1ELb0ELb0ELb0ELb1ELb1ELb0EEENS1_21CollectiveEpilogueFwdINS6_IJSA_NS7_ILi512EEESA_EEES9_SC_SE_Li256ELb1ELb1ELb1ELb0EEENS1_36VarlenDynamicPersistentTileSchedulerILi64ELi64ELi256ELi128ELb1ELb1ELb1ELb1ELb0ELb1EEEEEEEEEvNT_6ParamsE)
	.align		4
        /*009c*/ 	.word	index@(__assertfail)
	.align		4
        /*00a0*/ 	.word	index@(_ZN7cutlass13device_kernelIN5flash11enable_sm90INS1_16FlashAttnFwdSm90INS1_25CollectiveMainloopFwdSm90ILi2EN4cute5tupleIJNS5_1CILi1EEES8_S8_EEENS6_IJNS7_ILi64EEESA_SA_EEELi512ENS_10bfloat16_tEfNS_4arch4Sm90ELb0ELb1ELb0ELb1ELb1ELb0ELb1ELb0ELb0ELb1ELb1ELb0EEENS1_21CollectiveEpilogueFwdINS6_IJSA_NS7_ILi512EEESA_EEES9_SC_SE_Li256ELb1ELb1ELb1ELb0EEENS1_36VarlenDynamicPersistentTileSchedulerILi64ELi64ELi256ELi128ELb1ELb1ELb1ELb1ELb0ELb1EEEEEEEEEvNT_6ParamsE)
	.align		4
        /*00a4*/ 	.word	index@(__assertfail)
	.align		4
        /*00a8*/ 	.word	index@(_ZN7cutlass13device_kernelIN5flash11enable_sm90INS1_16FlashAttnFwdSm90INS1_25CollectiveMainloopFwdSm90ILi2EN4cute5tupleIJNS5_1CILi1EEES8_S8_EEENS6_IJNS7_ILi64EEESA_SA_EEELi512ENS_10bfloat16_tEfNS_4arch4Sm90ELb0ELb1ELb0ELb1ELb1ELb1ELb1ELb0ELb0ELb1ELb1ELb0EEENS1_21CollectiveEpilogueFwdINS6_IJSA_NS7_ILi512EEESA_EEES9_SC_SE_Li256ELb1ELb1ELb1ELb0EEENS1_36VarlenDynamicPersistentTileSchedulerILi64ELi64ELi256ELi128ELb1ELb1ELb1ELb1ELb0ELb1EEEEEEEEEvNT_6ParamsE)
	.align		4
        /*00ac*/ 	.word	index@(__assertfail)
	.align		4
        /*00b0*/ 	.word	index@(_ZN7cutlass13device_kernelIN5flash11enable_sm90INS1_16FlashAttnFwdSm90INS1_25CollectiveMainloopFwdSm90ILi2EN4cute5tupleIJNS5_1CILi1EEES8_S8_EEENS6_IJNS7_ILi64EEESA_SA_EEELi512ENS_10bfloat16_tEfNS_4arch4Sm90ELb1ELb0ELb0ELb0ELb1ELb0ELb0ELb0ELb0ELb1ELb1ELb0EEENS1_21CollectiveEpilogueFwdINS6_IJSA_NS7_ILi512EEESA_EEES9_SC_SE_Li256ELb0ELb1ELb1ELb0EEENS1_19SingleTileSchedulerILb0ELb1ELb1ELi64EEEEEEEEEvNT_6ParamsE)
	.align		4
        /*00b4*/ 	.word	index@(__assertfail)
	.align		4
        /*00b8*/ 	.word	index@(_ZN7cutlass13device_kernelIN5flash11enable_sm90INS1_16FlashAttnFwdSm90INS1_25CollectiveMainloopFwdSm90ILi2EN4cute5tupleIJNS5_1CILi1EEES8_S8_EEENS6_IJNS7_ILi64EEESA_SA_EEELi512ENS_10bfloat16_tEfNS_4arch4Sm90ELb1ELb0ELb0ELb0ELb1ELb0ELb1ELb0ELb0ELb1ELb1ELb0EEENS1_21CollectiveEpilogueFwdINS6_IJSA_NS7_ILi512EEESA_EEES9_SC_SE_Li256ELb0ELb1ELb1ELb0EEENS1_19SingleTileSchedulerILb0ELb1ELb1ELi64EEEEEEEEEvNT_6ParamsE)
	.align		4
        /*00bc*/ 	.word	index@(__assertfail)
	.align		4
        /*00c0*/ 	.word	index@(_ZN7cutlass13device_kernelIN5flash11enable_sm90INS1_16FlashAttnFwdSm90INS1_25CollectiveMainloopFwdSm90ILi2EN4cute5tupleIJNS5_1CILi1EEES8_S8_EEENS6_IJNS7_ILi64EEESA_SA_EEELi512ENS_10bfloat16_tEfNS_4arch4Sm90ELb1ELb0ELb0ELb1ELb1ELb0ELb0ELb0ELb0ELb1ELb1ELb0EEENS1_21CollectiveEpilogueFwdINS6_IJSA_NS7_ILi512EEESA_EEES9_SC_SE_Li256ELb1ELb1ELb1ELb0EEENS1_36VarlenDynamicPersistentTileSchedulerILi64ELi64ELi256ELi128ELb1ELb1ELb1ELb1ELb1ELb1EEEEEEEEEvNT_6ParamsE)
	.align		4
        /*00c4*/ 	.word	index@(__assertfail)
	.align		4
        /*00c8*/ 	.word	index@(_ZN7cutlass13device_kernelIN5flash11enable_sm90INS1_16FlashAttnFwdSm90INS1_25CollectiveMainloopFwdSm90ILi2EN4cute5tupleIJNS5_1CILi1EEES8_S8_EEENS6_IJNS7_ILi64EEESA_SA_EEELi512ENS_10bfloat16_tEfNS_4arch4Sm90ELb1ELb0ELb0ELb1ELb1ELb1ELb0ELb0ELb0ELb1ELb1ELb0EEENS1_21CollectiveEpilogueFwdINS6_IJSA_NS7_ILi512EEESA_EEES9_SC_SE_Li256ELb1ELb1ELb1ELb0EEENS1_36VarlenDynamicPersistentTileSchedulerILi64ELi64ELi256ELi128ELb1ELb1ELb1ELb1ELb1ELb1EEEEEEEEEvNT_6ParamsE)
	.align		4
        /*00cc*/ 	.word	index@(__assertfail)
	.align		4
        /*00d0*/ 	.word	index@(_ZN7cutlass13device_kernelIN5flash11enable_sm90INS1_16FlashAttnFwdSm90INS1_25CollectiveMainloopFwdSm90ILi2EN4cute5tupleIJNS5_1CILi1EEES8_S8_EEENS6_IJNS7_ILi64EEESA_SA_EEELi512ENS_10bfloat16_tEfNS_4arch4Sm90ELb1ELb0ELb0ELb1ELb1ELb0ELb1ELb0ELb0ELb1ELb1ELb0EEENS1_21CollectiveEpilogueFwdINS6_IJSA_NS7_ILi512EEESA_EEES9_SC_SE_Li256ELb1ELb1ELb1ELb0EEENS1_36VarlenDynamicPersistentTileSchedulerILi64ELi64ELi256ELi128ELb1ELb1ELb1ELb1ELb1ELb1EEEEEEEEEvNT_6ParamsE)
	.align		4
        /*00d4*/ 	.word	index@(__assertfail)
	.align		4
        /*00d8*/ 	.word	index@(_ZN7cutlass13device_kernelIN5flash11enable_sm90INS1_16FlashAttnFwdSm90INS1_25CollectiveMainloopFwdSm90ILi2EN4cute5tupleIJNS5_1CILi1EEES8_S8_EEENS6_IJNS7_ILi64EEESA_SA_EEELi512ENS_10bfloat16_tEfNS_4arch4Sm90ELb1ELb0ELb0ELb1ELb1ELb1ELb1ELb0ELb0ELb1ELb1ELb0EEENS1_21CollectiveEpilogueFwdINS6_IJSA_NS7_ILi512EEESA_EEES9_SC_SE_Li256ELb1ELb1ELb1ELb0EEENS1_36VarlenDynamicPersistentTileSchedulerILi64ELi64ELi256ELi128ELb1ELb1ELb1ELb1ELb1ELb1EEEEEEEEEvNT_6ParamsE)
	.align		4
        /*00dc*/ 	.word	index@(__assertfail)
	.align		4
        /*00e0*/ 	.word	index@(_ZN7cutlass13device_kernelIN5flash11enable_sm90INS1_16FlashAttnFwdSm90INS1_25CollectiveMainloopFwdSm90ILi2EN4cute5tupleIJNS5_1CILi1EEES8_S8_EEENS6_IJNS7_ILi128EEENS7_ILi96EEENS7_ILi64EEEEEELi256ENS_10bfloat16_tEfNS_4arch4Sm90ELb0ELb0ELb0ELb0ELb1ELb0ELb0ELb1ELb0ELb1ELb1ELb0EEENS1_21CollectiveEpilogueFwdINS6_IJSA_NS7_ILi256EEESB_EEES9_SE_SG_Li256ELb0ELb1ELb1ELb0EEENS1_19SingleTileSchedulerILb0ELb1ELb1ELi128EEEEEEEEEvNT_6ParamsE)
	.align		4
        /*00e4*/ 	.word	index@(__assertfail)
	.align		4
        /*00e8*/ 	.word	index@(_ZN7cutlass13device_kernelIN5flash11enable_sm90INS1_16FlashAttnFwdSm90INS1_25CollectiveMainloopFwdSm90ILi2EN4cute5tupleIJNS5_1CILi1EEES8_S8_EEENS6_IJNS7_ILi128EEENS7_ILi96EEENS7_ILi64EEEEEELi256ENS_10bfloat16_tEfNS_4arch4Sm90ELb0ELb0ELb0ELb0ELb1ELb0ELb1ELb1ELb0ELb1ELb1ELb0EEENS1_21CollectiveEpilogueFwdINS6_IJSA_NS7_ILi256EEESB_EEES9_SE_SG_Li256ELb0ELb1ELb1ELb0EEENS1_19SingleTileSchedulerILb0ELb1ELb1ELi128EEEEEEEEEvNT_6ParamsE)
	.align		4
        /*00ec*/ 	.word	index@(__assertfail)
	.align		4
        /*00f0*/ 	.word	index@(_ZN7cutlass13device_kernelIN5flash11enable_sm90INS1_16FlashAttnFwdSm90INS1_25CollectiveMainloopFwdSm90ILi2EN4cute5tupleIJNS5_1CILi1EEES8_S8_EEENS6_IJNS7_ILi128EEENS7_ILi96EEENS7_ILi64EEEEEELi256ENS_10bfloat16_tEfNS_4arch4Sm90ELb0ELb0ELb0ELb1ELb1ELb0ELb0ELb1ELb0ELb1ELb1ELb0EEENS1_21CollectiveEpilogueFwdINS6_IJSA_NS7_ILi256EEESB_EEES9_SE_SG_Li256ELb1ELb1ELb1ELb0EEENS1_36VarlenDynamicPersistentTileSchedulerILi128ELi96ELi256ELi128ELb1ELb1ELb1ELb0ELb1ELb1EEEEEEEEEvNT_6ParamsE)
	.align		4
        /*00f4*/ 	.word	index@(__assertfail)
	.align		4
        /*00f8*/ 	.word	index@(_ZN7cutlass13device_kernelIN5flash11enable_sm90INS1_16FlashAttnFwdSm90INS1_25CollectiveMainloopFwdSm90ILi2EN4cute5tupleIJNS5_1CILi1EEES8_S8_EEENS6_IJNS7_ILi128EEENS7_ILi96EEENS7_ILi64EEEEEELi256ENS_10bfloat16_tEfNS_4arch4Sm90ELb0ELb0ELb0ELb1ELb1ELb1ELb0ELb1ELb0ELb1ELb1ELb0EEENS1_21CollectiveEpilogueFwdINS6_IJSA_NS7_ILi256EEESB_EEES9_SE_SG_Li256ELb1ELb1ELb1ELb0EEENS1_36VarlenDynamicPersistentTileSchedulerILi128ELi96ELi256ELi128ELb1ELb1ELb1ELb0ELb1ELb1EEEEEEEEEvNT_6ParamsE)
	.align		4
        /*00fc*/ 	.word	index@(__assertfail)
	.align		4
        /*0100*/ 	.word	index@(_ZN7cutlass13device_kernelIN5flash11enable_sm90INS1_16FlashAttnFwdSm90INS1_25CollectiveMainloopFwdSm90ILi2EN4cute5tupleIJNS5_1CILi1EEES8_S8_EEENS6_IJNS7_ILi128EEENS7_ILi96EEENS7_ILi64EEEEEELi256ENS_10bfloat16_tEfNS_4arch4Sm90ELb0ELb0ELb0ELb1ELb1ELb0ELb1ELb1ELb0ELb1ELb1ELb0EEENS1_21CollectiveEpilogueFwdINS6_IJSA_NS7_ILi256EEESB_EEES9_SE_SG_Li256ELb1ELb1ELb1ELb0EEENS1_36VarlenDynamicPersistentTileSchedulerILi128ELi96ELi256ELi128ELb1ELb1ELb1ELb0ELb1ELb1EEEEEEEEEvNT_6ParamsE)
	.align		4
        /*0104*/ 	.word	index@(__assertfail)
	.align		4
        /*0108*/ 	.word	index@(_ZN7cutlass13device_kernelIN5flash11enable_sm90INS1_16FlashAttnFwdSm90INS1_25CollectiveMainloopFwdSm90ILi2EN4cute5tupleIJNS5_1CILi1EEES8_S8_EEENS6_IJNS7_ILi128EEENS7_ILi96EEENS7_ILi64EEEEEELi256ENS_10bfloat16_tEfNS_4arch4Sm90ELb0ELb0ELb0ELb1ELb1ELb1ELb1ELb1ELb0ELb1ELb1ELb0EEENS1_21CollectiveEpilogueFwdINS6_IJSA_NS7_ILi256EEESB_EEES9_SE_SG_Li256ELb1ELb1ELb1ELb0EEENS1_36VarlenDynamicPersistentTileSchedulerILi128ELi96ELi256ELi128ELb1ELb1ELb1ELb0ELb1ELb1EEEEEEEEEvNT_6ParamsE)
	.align		4
        /*010c*/ 	.word	index@(__assertfail)
	.align		4
        /*0110*/ 	.word	index@(_ZN7cutlass13device_kernelIN5flash11enable_sm90INS1_16FlashAttnFwdSm90INS1_25CollectiveMainloopFwdSm90ILi2EN4cute5tupleIJNS5_1CILi1EEES8_S8_EEENS6_IJNS7_ILi128EEENS7_ILi96EEENS7_ILi64EEEEEELi256ENS_10bfloat16_tEfNS_4arch4Sm90ELb0ELb1ELb0ELb0ELb1ELb0ELb0ELb1ELb0ELb1ELb1ELb0EEENS1_21CollectiveEpilogueFwdINS6_IJSA_NS7_ILi256EEESB_EEES9_SE_SG_Li256ELb0ELb1ELb1ELb0EEENS1_19SingleTileSchedulerILb0ELb1ELb1ELi128EEEEEEEEEvNT_6ParamsE)
	.align		4
        /*0114*/ 	.word	index@(__assertfail)
	.align		4
        /*0118*/ 	.word	index@(_ZN7cutlass13device_kernelIN5flash11enable_sm90INS1_16FlashAttnFwdSm90INS1_25CollectiveMainloopFwdSm90ILi2EN4cute5tupleIJNS5_1CILi1EEES8_S8_EEENS6_IJNS7_ILi128EEENS7_ILi96EEENS7_ILi64EEEEEELi256ENS_10bfloat16_tEfNS_4arch4Sm90ELb0ELb1ELb0ELb0ELb1ELb0ELb1ELb1ELb0ELb1ELb1ELb0EEENS1_21CollectiveEpilogueFwdINS6_IJSA_NS7_ILi256EEESB_EEES9_SE_SG_Li256ELb0ELb1ELb1ELb0EEENS1_19SingleTileSchedulerILb0ELb1ELb1ELi128EEEEEEEEEvNT_6ParamsE)
	.align		4
        /*011c*/ 	.word	index@(__assertfail)
	.align		4
        /*0120*/ 	.word	index@(_ZN7cutlass13device_kernelIN5flash11enable_sm90INS1_16FlashAttnFwdSm90INS1_25CollectiveMainloopFwdSm90ILi2EN4cute5tupleIJNS5_1CILi1EEES8_S8_EEENS6_IJNS7_ILi128EEENS7_ILi96EEENS7_ILi64EEEEEELi256ENS_10bfloat16_tEfNS_4arch4Sm90ELb0ELb1ELb0ELb1ELb1ELb0ELb0ELb1ELb0ELb1ELb1ELb0EEENS1_21CollectiveEpilogueFwdINS6_IJSA_NS7_ILi256EEESB_EEES9_SE_SG_Li256ELb1ELb1ELb1ELb0EEENS1_36VarlenDynamicPersistentTileSchedulerILi128ELi96ELi256ELi128ELb1ELb1ELb1ELb1ELb0ELb1EEEEEEEEEvNT_6ParamsE)
	.align		4
        /*0124*/ 	.word	index@(__assertfail)
	.align		4
        /*0128*/ 	.word	index@(_ZN7cutlass13device_kernelIN5flash11enable_sm90INS1_16FlashAttnFwdSm90INS1_25CollectiveMainloopFwdSm90ILi2EN4cute5tupleIJNS5_1CILi1EEES8_S8_EEENS6_IJNS7_ILi128EEENS7_ILi96EEENS7_ILi64EEEEEELi256ENS_10bfloat16_tEfNS_4arch4Sm90ELb0ELb1ELb0ELb1ELb1ELb1ELb0ELb1ELb0ELb1ELb1ELb0EEENS1_21CollectiveEpilogueFwdINS6_IJSA_NS7_ILi256EEESB_EEES9_SE_SG_Li256ELb1ELb1ELb1ELb0EEENS1_36VarlenDynamicPersistentTileSchedulerILi128ELi96ELi256ELi128ELb1ELb1ELb1ELb1ELb0ELb1EEEEEEEEEvNT_6ParamsE)
	.align		4
        /*012c*/ 	.word	index@(__assertfail)
	.align		4
        /*0130*/ 	.word	index@(_ZN7cutlass13device_kernelIN5flash11enable_sm90INS1_16FlashAttnFwdSm90INS1_25CollectiveMainloopFwdSm90ILi2EN4cute5tupleIJNS5_1CILi1EEES8_S8_EEENS6_IJNS7_ILi128EEENS7_ILi96EEENS7_ILi64EEEEEELi256ENS_10bfloat16_tEfNS_4arch4Sm90ELb0ELb1ELb0ELb1ELb1ELb0ELb1ELb1ELb0ELb1ELb1ELb0EEENS1_21CollectiveEpilogueFwdINS6_IJSA_NS7_ILi256EEESB_EEES9_SE_SG_Li256ELb1ELb1ELb1ELb0EEENS1_36VarlenDynamicPersistentTileSchedulerILi128ELi96ELi256ELi128ELb1ELb1ELb1ELb1ELb0ELb1EEEEEEEEEvNT_6ParamsE)
	.align		4
        /*0134*/ 	.word	index@(__assertfail)
	.align		4
        /*0138*/ 	.word	index@(_ZN7cutlass13device_kernelIN5flash11enable_sm90INS1_16FlashAttnFwdSm90INS1_25CollectiveMainloopFwdSm90ILi2EN4cute5tupleIJNS5_1CILi1EEES8_S8_EEENS6_IJNS7_ILi128EEENS7_ILi96EEENS7_ILi64EEEEEELi256ENS_10bfloat16_tEfNS_4arch4Sm90ELb0ELb1ELb0ELb1ELb1ELb1ELb1ELb1ELb0ELb1ELb1ELb0EEENS1_21CollectiveEpilogueFwdINS6_IJSA_NS7_ILi256EEESB_EEES9_SE_SG_Li256ELb1ELb1ELb1ELb0EEENS1_36VarlenDynamicPersistentTileSchedulerILi128ELi96ELi256ELi128ELb1ELb1ELb1ELb1ELb0ELb1EEEEEEEEEvNT_6ParamsE)
	.align		4
        /*013c*/ 	.word	index@(__assertfail)
	.align		4
        /*0140*/ 	.word	index@(_ZN7cutlass13device_kernelIN5flash11enable_sm90INS1_16FlashAttnFwdSm90INS1_25CollectiveMainloopFwdSm90ILi2EN4cute5tupleIJNS5_1CILi1EEES8_S8_EEENS6_IJNS7_ILi128EEENS7_ILi96EEENS7_ILi64EEEEEELi256ENS_10bfloat16_tEfNS_4arch4Sm90ELb1ELb0ELb0ELb0ELb1ELb0ELb0ELb1ELb0ELb1ELb1ELb0EEENS1_21CollectiveEpilogueFwdINS6_IJSA_NS7_ILi256EEESB_EEES9_SE_SG_Li256ELb0ELb1ELb1ELb0EEENS1_19SingleTileSchedulerILb0ELb1ELb1ELi128EEEEEEEEEvNT_6ParamsE)
	.align		4
        /*0144*/ 	.word	index@(__assertfail)
	.align		4
        /*0148*/ 	.word	index@(_ZN7cutlass13device_kernelIN5flash11enable_sm90INS1_16FlashAttnFwdSm90INS1_25CollectiveMainloopFwdSm90ILi2EN4cute5tupleIJNS5_1CILi1EEES8_S8_EEENS6_IJNS7_ILi128EEENS7_ILi96EEENS7_ILi64EEEEEELi256ENS_10bfloat16_tEfNS_4arch4Sm90ELb1ELb0ELb0ELb0ELb1ELb0ELb1ELb1ELb0ELb1ELb1ELb0EEENS1_21CollectiveEpilogueFwdINS6_IJSA_NS7_ILi256EEESB_EEES9_SE_SG_Li256ELb0ELb1ELb1ELb0EEENS1_19SingleTileSchedulerILb0ELb1ELb1ELi128EEEEEEEEEvNT_6ParamsE)
	.align		4
        /*014c*/ 	.word	index@(__assertfail)
	.align		4
        /*0150*/ 	.word	index@(_ZN7cutlass13device_kernelIN5flash11enable_sm90INS1_16FlashAttnFwdSm90INS1_25CollectiveMainloopFwdSm90ILi2EN4cute5tupleIJNS5_1CILi1EEES8_S8_EEENS6_IJNS7_ILi128EEENS7_ILi96EEENS7_ILi64EEEEEELi256ENS_10bfloat16_tEfNS_4arch4Sm90ELb1ELb0ELb0ELb1ELb1ELb0ELb0ELb1ELb0ELb1ELb1ELb0EEENS1_21CollectiveEpilogueFwdINS6_IJSA_NS7_ILi256EEESB_EEES9_SE_SG_Li256ELb1ELb1ELb1ELb0EEENS1_36VarlenDynamicPersistentTileSchedulerILi128ELi96ELi256ELi128ELb1ELb1ELb1ELb1ELb1ELb1EEEEEEEEEvNT_6ParamsE)
	.align		4
        /*0154*/ 	.word	index@(__assertfail)
	.align		4
        /*0158*/ 	.word	index@(_ZN7cutlass13device_kernelIN5flash11enable_sm90INS1_16FlashAttnFwdSm90INS1_25CollectiveMainloopFwdSm90ILi2EN4cute5tupleIJNS5_1CILi1EEES8_S8_EEENS6_IJNS7_ILi128EEENS7_ILi96EEENS7_ILi64EEEEEELi256ENS_10bfloat16_tEfNS_4arch4Sm90ELb1ELb0ELb0ELb1ELb1ELb1ELb0ELb1ELb0ELb1ELb1ELb0EEENS1_21CollectiveEpilogueFwdINS6_IJSA_NS7_ILi256EEESB_EEES9_SE_SG_Li256ELb1ELb1ELb1ELb0EEENS1_36VarlenDynamicPersistentTileSchedulerILi128ELi96ELi256ELi128ELb1ELb1ELb1ELb1ELb1ELb1EEEEEEEEEvNT_6ParamsE)
	.align		4
        /*015c*/ 	.word	index@(__assertfail)
	.align		4
        /*0160*/ 	.word	index@(_ZN7cutlass13device_kernelIN5flash11enable_sm90INS1_16FlashAttnFwdSm90INS1_25CollectiveMainloopFwdSm90ILi2EN4cute5tupleIJNS5_1CILi1EEES8_S8_EEENS6_IJNS7_ILi128EEENS7_ILi96EEENS7_ILi64EEEEEELi256ENS_10bfloat16_tEfNS_4arch4Sm90ELb1ELb0ELb0ELb1ELb1ELb0ELb1ELb1ELb0ELb1ELb1ELb0EEENS1_21CollectiveEpilogueFwdINS6_IJSA_NS7_ILi256EEESB_EEES9_SE_SG_Li256ELb1ELb1ELb1ELb0EEENS1_36VarlenDynamicPersistentTileSchedulerILi128ELi96ELi256ELi128ELb1ELb1ELb1ELb1ELb1ELb1EEEEEEEEEvNT_6ParamsE)
	.align		4
        /*0164*/ 	.word	index@(__assertfail)
	.align		4
        /*0168*/ 	.word	index@(_ZN7cutlass13device_kernelIN5flash11enable_sm90INS1_16FlashAttnFwdSm90INS1_25CollectiveMainloopFwdSm90ILi2EN4cute5tupleIJNS5_1CILi1EEES8_S8_EEENS6_IJNS7_ILi128EEENS7_ILi96EEENS7_ILi64EEEEEELi256ENS_10bfloat16_tEfNS_4arch4Sm90ELb1ELb0ELb0ELb1ELb1ELb1ELb1ELb1ELb0ELb1ELb1ELb0EEENS1_21CollectiveEpilogueFwdINS6_IJSA_NS7_ILi256EEESB_EEES9_SE_SG_Li256ELb1ELb1ELb1ELb0EEENS1_36VarlenDynamicPersistentTileSchedulerILi128ELi96ELi256ELi128ELb1ELb1ELb1ELb1ELb1ELb1EEEEEEEEEvNT_6ParamsE)
	.align		4
        /*016c*/ 	.word	index@(__assertfail)
	.align		4
        /*0170*/ 	.word	0x00000000
	.align		4
        /*0174*/ 	.word	0xfffffffe
	.align		4
        /*0178*/ 	.word	0x00000000
	.align		4
        /*017c*/ 	.word	0xfffffffd
	.align		4
        /*0180*/ 	.word	0x00000000
	.align		4
        /*0184*/ 	.word	0xfffffffc


//--------------------- .nv.constant4             --------------------------
	.section	.nv.constant4,"a",@progbits
	.align	8
	.align		8
.nv.constant4:
        /*0000*/ 	.dword	__assertfail
	.align		8
        /*0008*/ 	.dword	__unnamed_1
	.align		8
        /*0010*/ 	.dword	__unnamed_2
	.align		8
        /*0018*/ 	.dword	__unnamed_3
	.align		8
        /*0020*/ 	.dword	__unnamed_4
	.align		8
        /*0028*/ 	.dword	__unnamed_5
	.align		8
        /*0030*/ 	.dword	__unnamed_6
	.align		8
        /*0038*/ 	.dword	__unnamed_7
	.align		8
        /*0040*/ 	.dword	__unnamed_8
	.align		8
        /*0048*/ 	.dword	__unnamed_9
	.align		8
        /*0050*/ 	.dword	__unnamed_10
	.align		8
        /*0058*/ 	.dword	__unnamed_11
	.align		8
        /*0060*/ 	.dword	__unnamed_12
	.align		8
        /*0068*/ 	.dword	__unnamed_13
	.align		8
        /*0070*/ 	.dword	__unnamed_14
	.align		8
        /*0078*/ 	.dword	__unnamed_15
	.align		8
        /*0080*/ 	.dword	__unnamed_16
	.align		8
        /*0088*/ 	.dword	__unnamed_17
	.align		8
        /*0090*/ 	.dword	__unnamed_18
	.align		8
        /*0098*/ 	.dword	_ZN79_INTERNAL_f64a63e4_43_flash_fwd_hdimdiff_bf16_paged_split_sm90_cu_8761d306_40864cuda3std3__45__cpo5beginE
	.align		8
        /*00a0*/ 	.dword	_ZN79_INTERNAL_f64a63e4_43_flash_fwd_hdimdiff_bf16_paged_split_sm90_cu_8761d306_40864cuda3std3__45__cpo3endE
	.align		8
        /*00a8*/ 	.dword	_ZN79_INTERNAL_f64a63e4_43_flash_fwd_hdimdiff_bf16_paged_split_sm90_cu_8761d306_40864cuda3std3__45__cpo6cbeginE
	.align		8
        /*00b0*/ 	.dword	_ZN79_INTERNAL_f64a63e4_43_flash_fwd_hdimdiff_bf16_paged_split_sm90_cu_8761d306_40864cuda3std3__45__cpo4cendE
	.align		8
        /*00b8*/ 	.dword	_ZN79_INTERNAL_f64a63e4_43_flash_fwd_hdimdiff_bf16_paged_split_sm90_cu_8761d306_40864cuda3std3__481_GLOBAL__N__f64a63e4_43_flash_fwd_hdimdiff_bf16_paged_split_sm90_cu_8761d306_40866ignoreE
	.align		8
        /*00c0*/ 	.dword	_ZN79_INTERNAL_f64a63e4_43_flash_fwd_hdimdiff_bf16_paged_split_sm90_cu_8761d306_40864cuda3std3__419piecewise_constructE
	.align		8
        /*00c8*/ 	.dword	_ZN79_INTERNAL_f64a63e4_43_flash_fwd_hdimdiff_bf16_paged_split_sm90_cu_8761d306_40864cuda3std3__48in_placeE
	.align		8
        /*00d0*/ 	.dword	_ZN79_INTERNAL_f64a63e4_43_flash_fwd_hdimdiff_bf16_paged_split_sm90_cu_8761d306_40864cuda3std6ranges3__45__cpo4swapE
	.align		8
        /*00d8*/ 	.dword	_ZN79_INTERNAL_f64a63e4_43_flash_fwd_hdimdiff_bf16_paged_split_sm90_cu_8761d306_40864cuda3std6ranges3__45__cpo9iter_moveE
	.align		8
        /*00e0*/ 	.dword	_ZN79_INTERNAL_f64a63e4_43_flash_fwd_hdimdiff_bf16_paged_split_sm90_cu_8761d306_40864cute7productE
	.align		8
        /*00e8*/ 	.dword	_ZN79_INTERNAL_f64a63e4_43_flash_fwd_hdimdiff_bf16_paged_split_sm90_cu_8761d306_40864cute1_E
	.align		8
        /*00f0*/ 	.dword	$str$23
	.align		8
        /*00f8*/ 	.dword	$str$24


//--------------------- .text._ZN7cutlass13device_kernelIN5flash11enable_sm90INS1_16FlashAttnFwdSm90INS1_25CollectiveMainloopFwdSm90ILi2EN4cute5tupleIJNS5_1CILi1EEES8_S8_EEENS6_IJNS7_ILi128EEENS7_ILi96EEENS7_ILi192EEEEEELi128ENS_10bfloat16_tEfNS_4arch4Sm90ELb0ELb0ELb0ELb0ELb1ELb0ELb0ELb1ELb1ELb1ELb1ELb0EEENS1_21CollectiveEpilogueFwdINS6_IJSA_SA_SB_EEES9_SE_SG_Li256ELb0ELb1ELb1ELb0EEENS1_19SingleTileSchedulerILb0ELb1ELb1ELi128EEEEEEEEEvNT_6ParamsE --------------------------
	.section	.text._ZN7cutlass13device_kernelIN5flash11enable_sm90INS1_16FlashAttnFwdSm90INS1_25CollectiveMainloopFwdSm90ILi2EN4cute5tupleIJNS5_1CILi1EEES8_S8_EEENS6_IJNS7_ILi128EEENS7_ILi96EEENS7_ILi192EEEEEELi128ENS_10bfloat16_tEfNS_4arch4Sm90ELb0ELb0ELb0ELb0ELb1ELb0ELb0ELb1ELb1ELb1ELb1ELb0EEENS1_21CollectiveEpilogueFwdINS6_IJSA_SA_SB_EEES9_SE_SG_Li256ELb0ELb1ELb1ELb0EEENS1_19SingleTileSchedulerILb0ELb1ELb1ELi128EEEEEEEEEvNT_6ParamsE,"ax",@progbits
	.align	128
.text._ZN7cutlass13device_kernelIN5flash11enable_sm90INS1_16FlashAttnFwdSm90INS1_25CollectiveMainloopFwdSm90ILi2EN4cute5tupleIJNS5_1CILi1EEES8_S8_EEENS6_IJNS7_ILi128EEENS7_ILi96EEENS7_ILi192EEEEEELi128ENS_10bfloat16_tEfNS_4arch4Sm90ELb0ELb0ELb0ELb0ELb1ELb0ELb0ELb1ELb1ELb1ELb1ELb0EEENS1_21CollectiveEpilogueFwdINS6_IJSA_SA_SB_EEES9_SE_SG_Li256ELb0ELb1ELb1ELb0EEENS1_19SingleTileSchedulerILb0ELb1ELb1ELi128EEEEEEEEEvNT_6ParamsE:
        .type           _ZN7cutlass13device_kernelIN5flash11enable_sm90INS1_16FlashAttnFwdSm90INS1_25CollectiveMainloopFwdSm90ILi2EN4cute5tupleIJNS5_1CILi1EEES8_S8_EEENS6_IJNS7_ILi128EEENS7_ILi96EEENS7_ILi192EEEEEELi128ENS_10bfloat16_tEfNS_4arch4Sm90ELb0ELb0ELb0ELb0ELb1ELb0ELb0ELb1ELb1ELb1ELb1ELb0EEENS1_21CollectiveEpilogueFwdINS6_IJSA_SA_SB_EEES9_SE_SG_Li256ELb0ELb1ELb1ELb0EEENS1_19SingleTileSchedulerILb0ELb1ELb1ELi128EEEEEEEEEvNT_6ParamsE,@function
        .size           _ZN7cutlass13device_kernelIN5flash11enable_sm90INS1_16FlashAttnFwdSm90INS1_25CollectiveMainloopFwdSm90ILi2EN4cute5tupleIJNS5_1CILi1EEES8_S8_EEENS6_IJNS7_ILi128EEENS7_ILi96EEENS7_ILi192EEEEEELi128ENS_10bfloat16_tEfNS_4arch4Sm90ELb0ELb0ELb0ELb0ELb1ELb0ELb0ELb1ELb1ELb1ELb1ELb0EEENS1_21CollectiveEpilogueFwdINS6_IJSA_SA_SB_EEES9_SE_SG_Li256ELb0ELb1ELb1ELb0EEENS1_19SingleTileSchedulerILb0ELb1ELb1ELi128EEEEEEEEEvNT_6ParamsE,(.L_x_15631 - _ZN7cutlass13device_kernelIN5flash11enable_sm90INS1_16FlashAttnFwdSm90INS1_25CollectiveMainloopFwdSm90ILi2EN4cute5tupleIJNS5_1CILi1EEES8_S8_EEENS6_IJNS7_ILi128EEENS7_ILi96EEENS7_ILi192EEEEEELi128ENS_10bfloat16_tEfNS_4arch4Sm90ELb0ELb0ELb0ELb0ELb1ELb0ELb0ELb1ELb1ELb1ELb1ELb0EEENS1_21CollectiveEpilogueFwdINS6_IJSA_SA_SB_EEES9_SE_SG_Li256ELb0ELb1ELb1ELb0EEENS1_19SingleTileSchedulerILb0ELb1ELb1ELi128EEEEEEEEEvNT_6ParamsE)
        .other          _ZN7cutlass13device_kernelIN5flash11enable_sm90INS1_16FlashAttnFwdSm90INS1_25CollectiveMainloopFwdSm90ILi2EN4cute5tupleIJNS5_1CILi1EEES8_S8_EEENS6_IJNS7_ILi128EEENS7_ILi96EEENS7_ILi192EEEEEELi128ENS_10bfloat16_tEfNS_4arch4Sm90ELb0ELb0ELb0ELb0ELb1ELb0ELb0ELb1ELb1ELb1ELb1ELb0EEENS1_21CollectiveEpilogueFwdINS6_IJSA_SA_SB_EEES9_SE_SG_Li256ELb0ELb1ELb1ELb0EEENS1_19SingleTileSchedulerILb0ELb1ELb1ELi128EEEEEEEEEvNT_6ParamsE,@"STO_CUDA_ENTRY STV_DEFAULT"
_ZN7cutlass13device_kernelIN5flash11enable_sm90INS1_16FlashAttnFwdSm90INS1_25CollectiveMainloopFwdSm90ILi2EN4cute5tupleIJNS5_1CILi1EEES8_S8_EEENS6_IJNS7_ILi128EEENS7_ILi96EEENS7_ILi192EEEEEELi128ENS_10bfloat16_tEfNS_4arch4Sm90ELb0ELb0ELb0ELb0ELb1ELb0ELb0ELb1ELb1ELb1ELb1ELb0EEENS1_21CollectiveEpilogueFwdINS6_IJSA_SA_SB_EEES9_SE_SG_Li256ELb0ELb1ELb1ELb0EEENS1_19SingleTileSchedulerILb0ELb1ELb1ELi128EEEEEEEEEvNT_6ParamsE:
[----:B------:R-:W0:Y:S01]  /*0000*/  LDC R1, c[0x0][0x28] ;  /* 0x00000a00ff017b82 */ /* 0x000e220000000800 */
[----:B------:R-:W1:Y:S01]  /*0010*/  S2R R25, SR_TID.X ;  /* 0x0000000000197919 */ /* 0x000e620000002100 */
[----:B------:R-:W-:Y:S01]  /*0020*/  ELECT P0, URZ, PT ;  /* 0x00000000003f782f */ /* 0x000fe20003800000 */
[----:B------:R-:W-:Y:S01]  /*0030*/  UMOV UR4, 0x80 ;  /* 0x0000008000047882 */ /* 0x000fe20000000000 */
[----:B------:R-:W-:Y:S01]  /*0040*/  UMOV UR7, 0x100 ;  /* 0x0000010000077882 */ /* 0x000fe20000000000 */
[----:B-1----:R-:W-:-:S05]  /*0050*/  SHF.R.U32.HI R0, RZ, 0x5, R25 ;  /* 0x00000005ff007819 */ /* 0x002fca0000011619 */
[----:B------:R-:W1:Y:S02]  /*0060*/  SHFL.IDX PT, R2, R0, RZ, 0x1f ;  /* 0x00001fff00027589 */ /* 0x000e6400000e0000 */
[C---:B-1----:R-:W-:Y:S02]  /*0070*/  ISETP.NE.OR P0, PT, R2.reuse, RZ, !P0 ;  /* 0x000000ff0200720c */ /* 0x042fe40004705670 */
[----:B------:R-:W-:Y:S02]  /*0080*/  ISETP.NE.AND P1, PT, R2, RZ, PT ;  /* 0x000000ff0200720c */ /* 0x000fe40003f25270 */
[----:B------:R-:W-:-:S06]  /*0090*/  SHF.R.U32.HI R2, RZ, 0x7, R25 ;  /* 0x00000007ff027819 */ /* 0x000fcc0000011619 */
[----:B------:R-:W1:Y:S03]  /*00a0*/  SHFL.IDX PT, R2, R2, RZ, 0x1f ;  /* 0x00001fff02027589 */ /* 0x000e6600000e0000 */
[----:B------:R-:W-:Y:S01]  /*00b0*/  VOTEU.ALL UP0, P0 ;  /* 0x00000000003f7886 */ /* 0x000fe20000000000 */
[----:B------:R-:W-:-:S04]  /*00c0*/  VOTEU.ALL UP1, P0 ;  /* 0x00000000003f7886 */ /* 0x000fc80000020000 */
[----:B------:R-:W2:Y:S01]  /*00d0*/  @!UP0 S2UR UR8, SR_CgaCtaId ;  /* 0x00000000000889c3 */ /* 0x000ea20000008800 */
[----:B------:R-:W-:Y:S01]  /*00e0*/  @!UP0 UMOV UR6, 0x400 ;  /* 0x0000040000068882 */ /* 0x000fe20000000000 */
[----:B------:R-:W-:-:S04]  /*00f0*/  @!UP0 UIADD3 UR4, -UR4, 0x100000, URZ ;  /* 0x0010000004048890 */ /* 0x000fc8000fffe13f */
[----:B------:R-:W-:Y:S02]  /*0100*/  @!UP0 USHF.L.U32 UR5, UR4, 0xb, URZ ;  /* 0x0000000b04058899 */ /* 0x000fe4000800063f */
[----:B------:R-:W-:Y:S02]  /*0110*/  @!UP0 USHF.L.U32 UR4, UR4, 0x1, URZ ;  /* 0x0000000104048899 */ /* 0x000fe4000800063f */
[----:B--2---:R-:W-:Y:S02]  /*0120*/  @!UP0 ULEA UR8, UR8, UR6, 0x18 ;  /* 0x0000000608088291 */ /* 0x004fe4000f8ec03f */
[----:B------:R-:W-:-:S04]  /*0130*/  @!UP0 UIADD3 UR6, -UR7, 0x100000, URZ ;  /* 0x0010000007068890 */ /* 0x000fc8000fffe13f */
[----:B------:R-:W-:Y:S02]  /*0140*/  @!UP0 USHF.L.U32 UR7, UR6, 0xb, URZ ;  /* 0x0000000b06078899 */ /* 0x000fe4000800063f */
[----:B------:R-:W-:Y:S01]  /*0150*/  @!UP0 USHF.L.U32 UR6, UR6, 0x1, URZ ;  /* 0x0000000106068899 */ /* 0x000fe2000800063f */
[----:B------:R-:W-:-:S05]  /*0160*/  VOTEU.ALL UP0, P0 ;  /* 0x00000000003f7886 */ /* 0x000fca0000000000 */
[----:B------:R2:W3:Y:S06]  /*0170*/  @!UP0 SYNCS.EXCH.64 URZ, [UR8+0x2a800], UR4 ;  /* 0x02a80004083f85b2 */ /* 0x0004ec0008000100 */
[----:B------:R2:W4:Y:S02]  /*0180*/  @!UP1 SYNCS.EXCH.64 URZ, [UR8+0x2a820], UR6 ;  /* 0x02a82006083f95b2 */ /* 0x0005240008000100 */
[----:B012---:R-:W-:Y:S05]  /*0190*/  @P1 BRA `(.L_x_0) ;  /* 0x0000000000481947 */ /* 0x007fea0003800000 */
[----:B------:R-:W0:Y:S01]  /*01a0*/  S2UR UR5, SR_CgaCtaId ;  /* 0x00000000000579c3 */ /* 0x000e220000008800 */
[----:B------:R-:W-:Y:S01]  /*01b0*/  UMOV UR4, 0x400 ;  /* 0x0000040000047882 */ /* 0x000fe20000000000 */
[----:B------:R-:W-:Y:S01]  /*01c0*/  UMOV UR6, 0x80 ;  /* 0x0000008000067882 */ /* 0x000fe20000000000 */
[----:B------:R-:W-:Y:S01]  /*01d0*/  UMOV UR7, 0x100 ;  /* 0x0000010000077882 */ /* 0x000fe20000000000 */
[----:B------:R-:W-:Y:S01]  /*01e0*/  ELECT P0, URZ, PT ;  /* 0x00000000003f782f */ /* 0x000fe20003800000 */
[----:B0-----:R-:W-:Y:S02]  /*01f0*/  ULEA UR8, UR5, UR4, 0x18 ;  /* 0x0000000405087291 */ /* 0x001fe4000f8ec03f */
[----:B------:R-:W-:-:S04]  /*0200*/  UIADD3 UR4, -UR6, 0x100000, URZ ;  /* 0x0010000006047890 */ /* 0x000fc8000fffe13f */
[----:B------:R-:W-:Y:S02]  /*0210*/  USHF.L.U32 UR5, UR4, 0xb, URZ ;  /* 0x0000000b04057899 */ /* 0x000fe4000800063f */
[----:B------:R-:W-:Y:S02]  /*0220*/  USHF.L.U32 UR4, UR4, 0x1, URZ ;  /* 0x0000000104047899 */ /* 0x000fe4000800063f */
[----:B------:R-:W-:-:S04]  /*0230*/  UIADD3 UR6, -UR7, 0x100000, URZ ;  /* 0x0010000007067890 */ /* 0x000fc8000fffe13f */
[----:B------:R-:W-:Y:S02]  /*0240*/  USHF.L.U32 UR7, UR6, 0xb, URZ ;  /* 0x0000000b06077899 */ /* 0x000fe4000800063f */
[----:B------:R-:W-:Y:S01]  /*0250*/  USHF.L.U32 UR6, UR6, 0x1, URZ ;  /* 0x0000000106067899 */ /* 0x000fe2000800063f */
[----:B------:R-:W0:Y:S03]  /*0260*/  FENCE.VIEW.ASYNC.S ;  /* 0x00000000000073c6 */ /* 0x000e260000000000 */
[----:B0-----:R0:W1:Y:S08]  /*0270*/  SYNCS.EXCH.64 URZ, [UR8+0x2a830], UR4 ;  /* 0x02a83004083f75b2 */ /* 0x0010700008000100 */
[----:B------:R0:W2:Y:S01]  /*0280*/  SYNCS.EXCH.64 URZ, [UR8+0x2a840], UR6 ;  /* 0x02a84006083f75b2 */ /* 0x0000a20008000100 */
[----:B------:R0:W0:Y:S01]  /*0290*/  SYNCS.EXCH.64 URZ, [UR8+0x2a838], UR4 ;  /* 0x02a83804083f75b2 */ /* 0x0000220008000100 */
[----:B------:R0:W0:Y:S01]  /*02a0*/  SYNCS.EXCH.64 URZ, [UR8+0x2a848], UR6 ;  /* 0x02a84806083f75b2 */ /* 0x0000220008000100 */
[----:B------:R-:W-:Y:S01]  /*02b0*/  NOP ;  /* 0x0000000000007918 */ /* 0x000fe20000000000 */
.L_x_0:
[----:B------:R-:W5:Y:S01]  /*02c0*/  SHFL.IDX PT, R3, R0, RZ, 0x1f ;  /* 0x00001fff00037589 */ /* 0x000f6200000e0000 */
[----:B------:R-:W-:Y:S01]  /*02d0*/  NOP ;  /* 0x0000000000007918 */ /* 0x000fe20000000000 */
[----:B-----5:R-:W-:-:S13]  /*02e0*/  ISETP.NE.AND P0, PT, R3, RZ, PT ;  /* 0x000000ff0300720c */ /* 0x020fda0003f05270 */
[----:B------:R-:W-:Y:S05]  /*02f0*/  @P0 BRA `(.L_x_1) ;  /* 0x0000000000480947 */ /* 0x000fea0003800000 */
[----:B0-----:R-:W0:Y:S01]  /*0300*/  S2UR UR5, SR_CgaCtaId ;  /* 0x00000000000579c3 */ /* 0x001e220000008800 */
        /* <DEDUP_REMOVED lines=12> */
[----:B0-----:R0:W0:Y:S08]  /*03d0*/  SYNCS.EXCH.64 URZ, [UR8+0x2a850], UR4 ;  /* 0x02a85004083f75b2 */ /* 0x0010300008000100 */
[----:B------:R0:W0:Y:S01]  /*03e0*/  SYNCS.EXCH.64 URZ, [UR8+0x2a860], UR6 ;  /* 0x02a86006083f75b2 */ /* 0x0000220008000100 */
[----:B------:R0:W0:Y:S01]  /*03f0*/  SYNCS.EXCH.64 URZ, [UR8+0x2a858], UR4 ;  /* 0x02a85804083f75b2 */ /* 0x0000220008000100 */
[----:B------:R0:W0:Y:S01]  /*0400*/  SYNCS.EXCH.64 URZ, [UR8+0x2a868], UR6 ;  /* 0x02a86806083f75b2 */ /* 0x0000220008000100 */
[----:B------:R-:W-:Y:S01]  /*0410*/  NOP ;  /* 0x0000000000007918 */ /* 0x000fe20000000000 */
.L_x_1:
[----:B------:R-:W5:Y:S01]  /*0420*/  SHFL.IDX PT, R3, R0, RZ, 0x1f ;  /* 0x00001fff00037589 */ /* 0x000f6200000e0000 */
[----:B------:R-:W-:Y:S01]  /*0430*/  NOP ;  /* 0x0000000000007918 */ /* 0x000fe20000000000 */
[----:B-----5:R-:W-:-:S13]  /*0440*/  ISETP.NE.AND P0, PT, R3, RZ, PT ;  /* 0x000000ff0300720c */ /* 0x020fda0003f05270 */
[----:B------:R-:W-:Y:S05]  /*0450*/  @P0 BRA `(.L_x_2) ;  /* 0x0000000000380947 */ /* 0x000fea0003800000 */
[----:B0-----:R-:W0:Y:S01]  /*0460*/  S2UR UR5, SR_CgaCtaId ;  /* 0x00000000000579c3 */ /* 0x001e220000008800 */
[----:B------:R-:W-:Y:S01]  /*0470*/  UMOV UR4, 0x400 ;  /* 0x0000040000047882 */ /* 0x000fe20000000000 */
[----:B------:R-:W-:Y:S01]  /*0480*/  UMOV UR7, 0x80 ;  /* 0x0000008000077882 */ /* 0x000fe20000000000 */
[----:B------:R-:W-:Y:S01]  /*0490*/  ELECT P0, URZ, PT ;  /* 0x00000000003f782f */ /* 0x000fe20003800000 */
[----:B0-----:R-:W-:Y:S02]  /*04a0*/  ULEA UR6, UR5, UR4, 0x18 ;  /* 0x0000000405067291 */ /* 0x001fe4000f8ec03f */
[----:B------:R-:W-:-:S04]  /*04b0*/  UIADD3 UR4, -UR7, 0x100000, URZ ;  /* 0x0010000007047890 */ /* 0x000fc8000fffe13f */
[----:B------:R-:W-:Y:S02]  /*04c0*/  USHF.L.U32 UR5, UR4, 0xb, URZ ;  /* 0x0000000b04057899 */ /* 0x000fe4000800063f */
[----:B------:R-:W-:Y:S01]  /*04d0*/  USHF.L.U32 UR4, UR4, 0x1, URZ ;  /* 0x0000000104047899 */ /* 0x000fe2000800063f */
[----:B------:R-:W0:Y:S11]  /*04e0*/  FENCE.VIEW.ASYNC.S ;  /* 0x00000000000073c6 */ /* 0x000e360000000000 */
[----:B0-----:R0:W0:Y:S01]  /*04f0*/  SYNCS.EXCH.64 URZ, [UR6+0x2a870], UR4 ;  /* 0x02a87004063f75b2 */ /* 0x0010220008000100 */
[----:B------:R0:W0:Y:S01]  /*0500*/  SYNCS.EXCH.64 URZ, [UR6+0x2a880], UR4 ;  /* 0x02a88004063f75b2 */ /* 0x0000220008000100 */
[----:B------:R0:W0:Y:S01]  /*0510*/  SYNCS.EXCH.64 URZ, [UR6+0x2a878], UR4 ;  /* 0x02a87804063f75b2 */ /* 0x0000220008000100 */
[----:B------:R0:W0:Y:S01]  /*0520*/  SYNCS.EXCH.64 URZ, [UR6+0x2a888], UR4 ;  /* 0x02a88804063f75b2 */ /* 0x0000220008000100 */
[----:B------:R-:W-:Y:S01]  /*0530*/  NOP ;  /* 0x0000000000007918 */ /* 0x000fe20000000000 */
.L_x_2:
        /* <DEDUP_REMOVED lines=22> */
.L_x_3:
[----:B------:R-:W5:Y:S01]  /*06a0*/  SHFL.IDX PT, R3, R0, RZ, 0x1f ;  /* 0x00001fff00037589 */ /* 0x000f6200000e0000 */
[----:B------:R-:W-:Y:S01]  /*06b0*/  R2UR UR9, R2 ;  /* 0x00000000020972ca */ /* 0x000fe200000e0000 */
        /* <DEDUP_REMOVED lines=21> */
.L_x_4:
[----:B------:R-:W-:Y:S01]  /*0810*/  UISETP.NE.AND UP0, UPT, UR9, URZ, UPT ;  /* 0x0000003f0900728c */ /* 0x000fe2000bf05270 */
[----:B------:R-:W-:Y:S01]  /*0820*/  NOP ;  /* 0x0000000000007918 */ /* 0x000fe20000000000 */
[----:B------:R-:W-:Y:S01]  /*0830*/  UMOV UR36, 0x1 ;  /* 0x0000000100247882 */ /* 0x000fe20000000000 */
[----:B------:R-:W-:Y:S01]  /*0840*/  ULDC.64 UR38, c[0x0][0x208] ;  /* 0x0000820000267ab9 */ /* 0x000fe20000000a00 */
[----:B------:R-:W-:Y:S01]  /*0850*/  USEL UR36, UR36, 0x2, !UP0 ;  /* 0x0000000224247887 */ /* 0x000fe2000c000000 */
[----:B------:R-:W-:Y:S01]  /*0860*/  BSSY B6, `(.L_x_5) ;  /* 0x0000a48000067945 */ /* 0x000fe20003800000 */
[----:B01234-:R-:W-:Y:S01]  /*0870*/  BAR.SYNC.DEFER_BLOCKING 0x0 ;  /* 0x0000000000007b1d */ /* 0x01ffe20000010000 */
[----:B------:R-:W-:-:S13]  /*0880*/  PLOP3.LUT P0, PT, PT, PT, UP0, 0x80, 0x0 ;  /* 0x000000000000781c */ /* 0x000fda0003f0f008 */
[----:B------:R-:W-:Y:S05]  /*0890*/  @!P0 BRA `(.L_x_6) ;  /* 0x0000006800c48947 */ /* 0x000fea0003800000 */
.L_x_7:
[----:B------:R-:W-:-:S08]  /*08a0*/  NOP ;  /* 0x0000000000007918 */ /* 0x000fd00000000000 */
[----:B------:R-:W0:Y:S02]  /*08b0*/  USETMAXREG.TRY_ALLOC.CTAPOOL UP0, 0xe8 ;  /* 0x000000e8000079c8 */ /* 0x000e240008000600 */
[----:B0-----:R-:W-:-:S13]  /*08c0*/  PLOP3.LUT P0, PT, PT, PT, UP0, 0x80, 0x0 ;  /* 0x000000000000781c */ /* 0x001fda0003f0f008 */
[----:B------:R-:W-:Y:S05]  /*08d0*/  @!P0 BRA `(.L_x_7) ;  /* 0xfffffffc00f08947 */ /* 0x000fea000383ffff */
[----:B------:R-:W0:Y:S08]  /*08e0*/  LDC R3, c[0x0][0xc50] ;  /* 0x00031400ff037b82 */ /* 0x000e300000000800 */
[----:B------:R-:W1:Y:S08]  /*08f0*/  S2UR UR4, SR_CTAID.Y ;  /* 0x00000000000479c3 */ /* 0x000e700000002600 */
[----:B------:R-:W2:Y:S08]  /*0900*/  S2UR UR5, SR_CTAID.Z ;  /* 0x00000000000579c3 */ /* 0x000eb00000002700 */
[----:B------:R-:W-:Y:S06]  /*0910*/  BAR.ARV 0x8, 0x180 ;  /* 0x0206000000007b1d */ /* 0x000fec0000002000 */
[----:B0-----:R-:W-:Y:S01]  /*0920*/  ISETP.NE.AND P0, PT, R3, 0x1, PT ;  /* 0x000000010300780c */ /* 0x001fe20003f05270 */
[----:B-1----:R-:W-:-:S12]  /*0930*/  IMAD.U32 R2, RZ, RZ, UR4 ;  /* 0x00000004ff027e24 */ /* 0x002fd8000f8e00ff */
[----:B------:R-:W0:Y:S08]  /*0940*/  @P0 LDC R0, c[0x0][0xc54] ;  /* 0x00031500ff000b82 */ /* 0x000e300000000800 */
[----:B------:R-:W1:Y:S01]  /*0950*/  @P0 LDC R5, c[0x0][0xc58] ;  /* 0x00031600ff050b82 */ /* 0x000e620000000800 */
[----:B0-----:R-:W-:-:S05]  /*0960*/  @P0 IMAD.HI.U32 R0, R0, UR4, RZ ;  /* 0x0000000400000c27 */ /* 0x001fca000f8e00ff */
[----:B-1----:R-:W-:Y:S02]  /*0970*/  @P0 SHF.R.U32.HI R2, RZ, R5, R0 ;  /* 0x00000005ff020219 */ /* 0x002fe40000011600 */
[----:B--2---:R-:W-:-:S03]  /*0980*/  ISETP.LE.AND P0, PT, RZ, UR5, PT ;  /* 0x00000005ff007c0c */ /* 0x004fc6000bf03270 */
[----:B------:R-:W-:-:S04]  /*0990*/  IMAD.MOV R0, RZ, RZ, -R2 ;  /* 0x000000ffff007224 */ /* 0x000fc800078e0a02 */
[----:B------:R-:W-:-:S06]  /*09a0*/  IMAD R4, R3, R0, UR4 ;  /* 0x0000000403047e24 */ /* 0x000fcc000f8e0200 */
[----:B------:R-:W-:Y:S05]  /*09b0*/  @!P0 BRA `(.L_x_8) ;  /* 0x000000a000c88947 */ /* 0x000fea0003800000 */
[----:B------:R-:W0:Y:S01]  /*09c0*/  LDC.64 R6, c[0x0][0x418] ;  /* 0x00010600ff067b82 */ /* 0x000e220000000a00 */
[----:B------:R-:W-:Y:S02]  /*09d0*/  LOP3.LUT R16, R4, 0xffff, RZ, 0xc0, !PT ;  /* 0x0000ffff04107812 */ /* 0x000fe400078ec0ff */
[----:B------:R-:W-:-:S05]  /*09e0*/  MOV R17, RZ ;  /* 0x000000ff00117202 */ /* 0x000fca0000000f00 */
[----:B------:R-:W1:Y:S08]  /*09f0*/  LDC R0, c[0x0][0x424] ;  /* 0x00010900ff007b82 */ /* 0x000e700000000800 */
[----:B------:R-:W2:Y:S01]  /*0a00*/  LDC R3, c[0x0][0x2f0] ;  /* 0x0000bc00ff037b82 */ /* 0x000ea20000000800 */
[----:B0-----:R-:W-:-:S04]  /*0a10*/  ISETP.NE.U32.AND P0, PT, R6, RZ, PT ;  /* 0x000000ff0600720c */ /* 0x001fc80003f05070 */
[----:B------:R-:W-:-:S04]  /*0a20*/  ISETP.NE.AND.EX P0, PT, R7, RZ, PT, P0 ;  /* 0x000000ff0700720c */ /* 0x000fc80003f05300 */
[----:B-1----:R-:W-:-:S05]  /*0a30*/  SEL R0, R0, 0x1, P0 ;  /* 0x0000000100007807 */ /* 0x002fca0000000000 */
[----:B--2---:R-:W-:-:S04]  /*0a40*/  IMAD R18, R0, R3, RZ ;  /* 0x0000000300127224 */ /* 0x004fc800078e02ff */
[C---:B------:R-:W-:Y:S01]  /*0a50*/  VIADD R0, R18.reuse, 0x5f ;  /* 0x0000005f12007836 */ /* 0x040fe20000000000 */
[----:B------:R-:W-:-:S03]  /*0a60*/  ISETP.GE.AND P0, PT, R18, 0x1, PT ;  /* 0x000000011200780c */ /* 0x000fc60003f06270 */
[----:B------:R-:W-:-:S05]  /*0a70*/  IMAD.HI R0, R0, 0x2aaaaaab, RZ ;  /* 0x2aaaaaab00007827 */ /* 0x000fca00078e02ff */
[----:B------:R-:W-:-:S04]  /*0a80*/  SHF.R.U32.HI R3, RZ, 0x1f, R0 ;  /* 0x0000001fff037819 */ /* 0x000fc80000011600 */
[----:B------:R-:W-:Y:S01]  /*0a90*/  LEA.HI.SX32 R3, R0, R3, 0x1c ;  /* 0x0000000300037211 */ /* 0x000fe200078fe2ff */
[----:B------:R-:W-:Y:S06]  /*0aa0*/  @!P0 BRA `(.L_x_9) ;  /* 0x0000000000788947 */ /* 0x000fec0003800000 */
[----:B------:R-:W-:-:S04]  /*0ab0*/  SHF.R.U32.HI R0, RZ, 0x10, R4 ;  /* 0x00000010ff007819 */ /* 0x000fc80000011604 */
[----:B------:R-:W-:-:S13]  /*0ac0*/  ISETP.NE.AND P0, PT, R0, RZ, PT ;  /* 0x000000ff0000720c */ /* 0x000fda0003f05270 */
[----:B------:R-:W0:Y:S02]  /*0ad0*/  @!P0 LDC R0, c[0x0][0x9f0] ;  /* 0x00027c00ff008b82 */ /* 0x000e240000000800 */
[-C--:B0-----:R-:W-:Y:S02]  /*0ae0*/  IABS R9, R0.reuse ;  /* 0x0000000000097213 */ /* 0x081fe40000000000 */
[----:B------:R-:W-:Y:S02]  /*0af0*/  IADD3 R7, R3, -0x1, R0 ;  /* 0xffffffff03077810 */ /* 0x000fe40007ffe000 */
[----:B------:R-:W0:Y:S01]  /*0b00*/  I2F.RP R6, R9 ;  /* 0x0000000900067306 */ /* 0x000e220000209400 */
[----:B------:R-:W-:-:S05]  /*0b10*/  IABS R10, R0 ;  /* 0x00000000000a7213 */ /* 0x000fca0000000000 */
[----:B------:R-:W-:Y:S02]  /*0b20*/  IMAD.MOV R10, RZ, RZ, -R10 ;  /* 0x000000ffff0a7224 */ /* 0x000fe400078e0a0a */
[----:B0-----:R-:W0:Y:S02]  /*0b30*/  MUFU.RCP R6, R6 ;  /* 0x0000000600067308 */ /* 0x001e240000001000 */
[----:B0-----:R-:W-:Y:S01]  /*0b40*/  VIADD R4, R6, 0xffffffe ;  /* 0x0ffffffe06047836 */ /* 0x001fe20000000000 */
[----:B------:R-:W-:Y:S02]  /*0b50*/  IABS R6, R7 ;  /* 0x0000000700067213 */ /* 0x000fe40000000000 */
[----:B------:R-:W-:-:S03]  /*0b60*/  LOP3.LUT R7, R7, R0, RZ, 0x3c, !PT ;  /* 0x0000000007077212 */ /* 0x000fc600078e3cff */
[----:B------:R0:W1:Y:S01]  /*0b70*/  F2I.FTZ.U32.TRUNC.NTZ R5, R4 ;  /* 0x0000000400057305 */ /* 0x000062000021f000 */
[----:B------:R-:W-:Y:S02]  /*0b80*/  ISETP.GE.AND P2, PT, R7, RZ, PT ;  /* 0x000000ff0700720c */ /* 0x000fe40003f46270 */
[----:B0-----:R-:W-:Y:S01]  /*0b90*/  MOV R4, RZ ;  /* 0x000000ff00047202 */ /* 0x001fe20000000f00 */
[----:B-1----:R-:W-:-:S04]  /*0ba0*/  IMAD.MOV R8, RZ, RZ, -R5 ;  /* 0x000000ffff087224 */ /* 0x002fc800078e0a05 */
[----:B------:R-:W-:-:S04]  /*0bb0*/  IMAD R11, R8, R9, RZ ;  /* 0x00000009080b7224 */ /* 0x000fc800078e02ff */
[----:B------:R-:W-:-:S04]  /*0bc0*/  IMAD.HI.U32 R5, R5, R11, R4 ;  /* 0x0000000b05057227 */ /* 0x000fc800078e0004 */
[----:B------:R-:W-:Y:S02]  /*0bd0*/  IMAD.MOV.U32 R4, RZ, RZ, R10 ;  /* 0x000000ffff047224 */ /* 0x000fe400078e000a */
[----:B------:R-:W-:-:S04]  /*0be0*/  IMAD.HI.U32 R5, R5, R6, RZ ;  /* 0x0000000605057227 */ /* 0x000fc800078e00ff */
[----:B------:R-:W-:-:S05]  /*0bf0*/  IMAD R4, R5, R4, R6 ;  /* 0x0000000405047224 */ /* 0x000fca00078e0206 */
[----:B------:R-:W-:-:S13]  /*0c00*/  ISETP.GT.U32.AND P1, PT, R9, R4, PT ;  /* 0x000000040900720c */ /* 0x000fda0003f24070 */
[----:B------:R-:W-:Y:S02]  /*0c10*/  @!P1 IMAD.IADD R4, R4, 0x1, -R9 ;  /* 0x0000000104049824 */ /* 0x000fe400078e0a09 */
[----:B------:R-:W-:Y:S01]  /*0c20*/  @!P1 VIADD R5, R5, 0x1 ;  /* 0x0000000105059836 */ /* 0x000fe20000000000 */
[----:B------:R-:W-:Y:S02]  /*0c30*/  ISETP.NE.AND P1, PT, R0, RZ, PT ;  /* 0x000000ff0000720c */ /* 0x000fe40003f25270 */
[----:B------:R-:W-:-:S13]  /*0c40*/  ISETP.GE.U32.AND P0, PT, R4, R9, PT ;  /* 0x000000090400720c */ /* 0x000fda0003f06070 */
[----:B------:R-:W-:-:S05]  /*0c50*/  @P0 IADD3 R5, R5, 0x1, RZ ;  /* 0x0000000105050810 */ /* 0x000fca0007ffe0ff */
[----:B------:R-:W-:Y:S01]  /*0c60*/  @!P2 IMAD.MOV R5, RZ, RZ, -R5 ;  /* 0x000000ffff05a224 */ /* 0x000fe200078e0a05 */
[----:B------:R-:W-:-:S05]  /*0c70*/  @!P1 LOP3.LUT R5, RZ, R0, RZ, 0x33, !PT ;  /* 0x00000000ff059212 */ /* 0x000fca00078e33ff */
[----:B------:R-:W-:-:S07]  /*0c80*/  IMAD.MOV.U32 R17, RZ, RZ, R5 ;  /* 0x000000ffff117224 */ /* 0x000fce00078e0005 */
.L_x_9:
[-C--:B------:R-:W-:Y:S01]  /*0c90*/  IMAD R16, R16, R17.reuse, RZ ;  /* 0x0000001110107224 */ /* 0x080fe200078e02ff */
[----:B------:R-:W-:Y:S01]  /*0ca0*/  PLOP3.LUT P0, PT, PT, PT, PT, 0x80, 0x0 ;  /* 0x000000000000781c */ /* 0x000fe20003f0f070 */
[----:B------:R-:W-:Y:S01]  /*0cb0*/  VIADD R19, R25, 0xffffff80 ;  /* 0xffffff8019137836 */ /* 0x000fe20000000000 */
[----:B------:R-:W-:Y:S01]  /*0cc0*/  MOV R0, RZ ;  /* 0x000000ff00007202 */ /* 0x000fe20000000f00 */
[----:B------:R-:W-:Y:S01]  /*0cd0*/  IMAD.MOV.U32 R5, RZ, RZ, RZ ;  /* 0x000000ffff057224 */ /* 0x000fe200078e00ff */
[----:B------:R-:W-:Y:S02]  /*0ce0*/  VIADDMNMX R17, R16, R17, R3, PT ;  /* 0x0000001110117246 */ /* 0x000fe40003800103 */
[----:B------:R-:W-:Y:S02]  /*0cf0*/  CS2R R86, SRZ ;  /* 0x0000000000567805 */ /* 0x000fe4000001ff00 */
[----:B------:R-:W-:Y:S02]  /*0d00*/  CS2R R84, SRZ ;  /* 0x0000000000547805 */ /* 0x000fe4000001ff00 */
[----:B------:R-:W-:-:S02]  /*0d10*/  CS2R R82, SRZ ;  /* 0x0000000000527805 */ /* 0x000fc4000001ff00 */
[----:B------:R-:W-:Y:S02]  /*0d20*/  ISETP.GT.AND P1, PT, R17, R16, PT ;  /* 0x000000101100720c */ /* 0x000fe40003f24270 */
[----:B------:R-:W-:Y:S02]  /*0d30*/  CS2R R80, SRZ ;  /* 0x0000000000507805 */ /* 0x000fe4000001ff00 */
[----:B------:R-:W-:Y:S02]  /*0d40*/  CS2R R78, SRZ ;  /* 0x00000000004e7805 */ /* 0x000fe4000001ff00 */
[----:B------:R-:W-:Y:S02]  /*0d50*/  CS2R R76, SRZ ;  /* 0x00000000004c7805 */ /* 0x000fe4000001ff00 */
[----:B------:R-:W-:Y:S02]  /*0d60*/  CS2R R74, SRZ ;  /* 0x00000000004a7805 */ /* 0x000fe4000001ff00 */
[----:B------:R-:W-:-:S02]  /*0d70*/  CS2R R72, SRZ ;  /* 0x0000000000487805 */ /* 0x000fc4000001ff00 */
[----:B------:R-:W-:Y:S02]  /*0d80*/  CS2R R70, SRZ ;  /* 0x0000000000467805 */ /* 0x000fe4000001ff00 */
        /* <DEDUP_REMOVED lines=22> */
[----:B------:R-:W-:Y:S01]  /*0ef0*/  CS2R R24, SRZ ;  /* 0x0000000000187805 */ /* 0x000fe2000001ff00 */
[----:B------:R-:W-:Y:S06]  /*0f00*/  @!P1 BRA `(.L_x_10) ;  /* 0x0000004c00049947 */ /* 0x000fec0003800000 */
[----:B------:R-:W-:Y:S01]  /*0f10*/  SHF.R.S32.HI R0, RZ, 0x1f, R19 ;  /* 0x0000001fff007819 */ /* 0x000fe20000011413 */
[----:B------:R-:W0:Y:S01]  /*0f20*/  S2UR UR6, SR_CgaCtaId ;  /* 0x00000000000679c3 */ /* 0x000e220000008800 */
[----:B------:R-:W-:Y:S02]  /*0f30*/  UMOV UR37, 0x400 ;  /* 0x0000040000257882 */ /* 0x000fe40000000000 */
[----:B------:R-:W-:-:S04]  /*0f40*/  LEA.HI R22, R0, R19, RZ, 0x7 ;  /* 0x0000001300167211 */ /* 0x000fc800078f38ff */
[----:B------:R-:W-:-:S06]  /*0f50*/  SHF.R.S32.HI R0, RZ, 0x7, R22 ;  /* 0x00000007ff007819 */ /* 0x000fcc0000011416 */
[----:B------:R-:W1:Y:S01]  /*0f60*/  SHFL.IDX PT, R0, R0, RZ, 0x1f ;  /* 0x00001fff00007589 */ /* 0x000e6200000e0000 */
[----:B0-----:R-:W-:-:S04]  /*0f70*/  ULEA UR37, UR6, UR37, 0x18 ;  /* 0x0000002506257291 */ /* 0x001fc8000f8ec03f */
[----:B------:R-:W-:-:S04]  /*0f80*/  UIADD3 UR6, UR37, 0xc400, URZ ;  /* 0x0000c40025067890 */ /* 0x000fc8000fffe03f */
[----:B------:R-:W-:Y:S01]  /*0f90*/  ULOP3.LUT UP0, URZ, UR6, 0x1bf, URZ, 0xc0, !UPT ;  /* 0x000001bf063f7892 */ /* 0x000fe2000f80c03f */
[----:B-1----:R-:W-:-:S05]  /*0fa0*/  R2UR UR4, R0 ;  /* 0x00000000000472ca */ /* 0x002fca00000e0000 */
[----:B------:R-:W-:-:S08]  /*0fb0*/  PLOP3.LUT P0, PT, PT, PT, UP0, 0x80, 0x0 ;  /* 0x000000000000781c */ /* 0x000fd00003f0f008 */
[----:B------:R-:W-:-:S04]  /*0fc0*/  ULEA.HI UR5, UR4, UR4, URZ, 0x1 ;  /* 0x0000000404057291 */ /* 0x000fc8000f8f083f */
[----:B------:R-:W-:-:S04]  /*0fd0*/  ULOP3.LUT UR5, UR5, 0x1e, URZ, 0xc0, !UPT ;  /* 0x0000001e05057892 */ /* 0x000fc8000f8ec03f */
[----:B------:R-:W-:-:S04]  /*0fe0*/  UIADD3 UR5, UR4, -UR5, URZ ;  /* 0x8000000504057290 */ /* 0x000fc8000fffe03f */
[----:B------:R-:W-:-:S04]  /*0ff0*/  ULEA UR5, UR5, UR6, 0xd ;  /* 0x0000000605057291 */ /* 0x000fc8000f8e683f */
[----:B------:R-:W-:-:S04]  /*1000*/  USHF.R.U32.HI UR5, URZ, 0x4, UR5 ;  /* 0x000000043f057899 */ /* 0x000fc80008011605 */
[----:B------:R-:W-:Y:S01]  /*1010*/  ULOP3.LUT UR40, UR5, 0x3fff, URZ, 0xc0, !UPT ;  /* 0x00003fff05287892 */ /* 0x000fe2000f8ec03f */
[----:B------:R-:W-:Y:S11]  /*1020*/  @!P0 BRA `(.L_x_11) ;  /* 0x0000000000408947 */ /* 0x000ff60003800000 */
[----:B------:R-:W-:Y:S01]  /*1030*/  MOV R0, 0x0 ;  /* 0x0000000000007802 */ /* 0x000fe20000000f00 */
[----:B------:R-:W-:Y:S01]  /*1040*/  ULDC.64 UR4, c[0x4][0xf0] ;  /* 0x01003c0000047ab9 */ /* 0x000fe20000000a00 */
[----:B------:R-:W-:Y:S01]  /*1050*/  ULDC.64 UR6, c[0x4][0x38] ;  /* 0x01000e0000067ab9 */ /* 0x000fe20000000a00 */
[----:B------:R-:W-:Y:S01]  /*1060*/  IMAD.U32 R4, RZ, RZ, UR4 ;  /* 0x00000004ff047e24 */ /* 0x000fe2000f8e00ff */
[----:B------:R0:W1:Y:S01]  /*1070*/  LDC.64 R14, c[0x4][R0] ;  /* 0x01000000000e7b82 */ /* 0x0000620000000a00 */
[----:B------:R-:W-:Y:S01]  /*1080*/  IMAD.U32 R5, RZ, RZ, UR5 ;  /* 0x00000005ff057e24 */ /* 0x000fe2000f8e00ff */
[----:B------:R-:W-:Y:S01]  /*1090*/  ULDC.64 UR4, c[0x4][0xf8] ;  /* 0x01003e0000047ab9 */ /* 0x000fe20000000a00 */
[----:B------:R-:W-:Y:S01]  /*10a0*/  IMAD.U32 R10, RZ, RZ, UR6 ;  /* 0x00000006ff0a7e24 */ /* 0x000fe2000f8e00ff */
[----:B------:R-:W-:Y:S01]  /*10b0*/  MOV R6, UR4 ;  /* 0x0000000400067c02 */ /* 0x000fe20008000f00 */
[----:B------:R-:W-:Y:S01]  /*10c0*/  IMAD.U32 R7, RZ, RZ, UR5 ;  /* 0x00000005ff077e24 */ /* 0x000fe2000f8e00ff */
[----:B------:R-:W-:Y:S01]  /*10d0*/  MOV R8, 0x70 ;  /* 0x0000007000087802 */ /* 0x000fe20000000f00 */
[----:B------:R-:W-:-:S02]  /*10e0*/  IMAD.U32 R11, RZ, RZ, UR7 ;  /* 0x00000007ff0b7e24 */ /* 0x000fc4000f8e00ff */
[----:B------:R-:W-:Y:S02]  /*10f0*/  IMAD.MOV.U32 R12, RZ, RZ, 0x1 ;  /* 0x00000001ff0c7424 */ /* 0x000fe400078e00ff */
[----:B0-----:R-:W-:-:S07]  /*1100*/  IMAD.MOV.U32 R13, RZ, RZ, RZ ;  /* 0x000000ffff0d7224 */ /* 0x001fce00078e00ff */
[----:B------:R-:W-:-:S07]  /*1110*/  LEPC R20, `(.L_x_11) ;  /* 0x000000001014794e */ /* 0x000fce0000000000 */
[----:B-1----:R-:W-:Y:S05]  /*1120*/  CALL.ABS.NOINC R14 ;  /* 0x000000000e007343 */ /* 0x002fea0003c00000 */
.L_x_11:
[----:B------:R-:W-:-:S04]  /*1130*/  SHF.L.U32 R3, RZ, 0x1f, RZ ;  /* 0x0000001fff037819 */ /* 0x000fc800000006ff */
[----:B------:R-:W0:Y:S02]  /*1140*/  SYNCS.PHASECHK.TRANS64.TRYWAIT P0, [UR37+0x2a800], R3 ;  /* 0x02a80003ff0075a7 */ /* 0x000e240008000165 */
[----:B0-----:R-:W-:Y:S05]  /*1150*/  @!P0 BRA `(.L_x_12) ;  /* 0x0000009800e88947 */ /* 0x001fea0003800000 */
.L_x_85:
[----:B------:R-:W-:-:S06]  /*1160*/  ULOP3.LUT UR4, UR36, 0x1, URZ, 0xfc, !UPT ;  /* 0x0000000124047892 */ /* 0x000fcc000f8efc3f */
[----:B0-----:R-:W-:-:S05]  /*1170*/  IMAD.U32 R0, RZ, RZ, UR4 ;  /* 0x00000004ff007e24 */ /* 0x001fca000f8e00ff */
[----:B------:R-:W-:-:S13]  /*1180*/  ISETP.NE.AND P0, PT, R0, 0x3, PT ;  /* 0x000000030000780c */ /* 0x000fda0003f05270 */
[----:B------:R-:W-:Y:S05]  /*1190*/  @!P0 BRA `(.L_x_13) ;  /* 0x0000000000048947 */ /* 0x000fea0003800000 */
[----:B------:R-:W-:Y:S01]  /*11a0*/  BPT.TRAP 0x1 ;  /* 0x000000040000795c */ /* 0x000fe20000300000 */
.L_x_13:
[----:B------:R0:W1:Y:S01]  /*11b0*/  SYNCS.PHASECHK.TRANS64.TRYWAIT P1, [UR37+0x2a830], R3 ;  /* 0x02a83003ff0075a7 */ /* 0x0000620008020165 */
[----:B------:R-:W-:Y:S05]  /*11c0*/  @!P0 BRA `(.L_x_14) ;  /* 0x0000000000048947 */ /* 0x000fea0003800000 */
[----:B------:R-:W-:Y:S01]  /*11d0*/  BPT.TRAP 0x1 ;  /* 0x000000040000795c */ /* 0x000fe20000300000 */
.L_x_14:
[----:B------:R-:W-:Y:S01]  /*11e0*/  MOV R6, UR40 ;  /* 0x0000002800067c02 */ /* 0x000fe20008000f00 */
[----:B------:R-:W-:Y:S01]  /*11f0*/  IMAD.MOV.U32 R0, RZ, RZ, RZ ;  /* 0x000000ffff007224 */ /* 0x000fe200078e00ff */
[----:B-1----:R-:W-:Y:S06]  /*1200*/  @P1 BRA `(.L_x_15) ;  /* 0x0000000000081947 */ /* 0x002fec0003800000 */
[----:B------:R-:W1:Y:S02]  /*1210*/  SYNCS.PHASECHK.TRANS64.TRYWAIT P1, [UR37+0x2a830], R3 ;  /* 0x02a83003ff0075a7 */ /* 0x000e640008020165 */
[----:B-1----:R-:W-:Y:S05]  /*1220*/  @!P1 BRA `(.L_x_16) ;  /* 0x0000009800cc9947 */ /* 0x002fea0003800000 */
.L_x_15:
[----:B------:R-:W-:Y:S05]  /*1230*/  WARPSYNC.ALL ;  /* 0x0000000000007948 */ /* 0x000fea0003800000 */
[----:B------:R-:W-:Y:S01]  /*1240*/  IMAD.MOV.U32 R87, RZ, RZ, RZ ;  /* 0x000000ffff577224 */ /* 0x000fe200078e00ff */
[----:B------:R-:W-:Y:S01]  /*1250*/  LOP3.LUT R6, R6, 0x10000, RZ, 0xfc, !PT ;  /* 0x0001000006067812 */ /* 0x000fe200078efcff */
[----:B------:R-:W-:Y:S01]  /*1260*/  IMAD.MOV.U32 R7, RZ, RZ, 0x40000040 ;  /* 0x40000040ff077424 */ /* 0x000fe200078e00ff */
[----:B------:R-:W-:Y:S02]  /*1270*/  UIADD3 UR4, UR37, 0x18400, URZ ;  /* 0x0001840025047890 */ /* 0x000fe4000fffe03f */
[----:B------:R-:W-:Y:S01]  /*1280*/  R2UR UR56, R6 ;  /* 0x00000000063872ca */ /* 0x000fe200000e0000 */
[----:B------:R-:W-:Y:S01]  /*1290*/  WARPGROUP.ARRIVE ;  /* 0x00000000000079c5 */ /* 0x000fe20000000000 */
[----:B------:R-:W-:Y:S01]  /*12a0*/  R2UR UR57, R7 ;  /* 0x00000000073972ca */ /* 0x000fe200000e0000 */
[----:B------:R-:W-:Y:S01]  /*12b0*/  USHF.R.U32.HI UR4, URZ, 0x4, UR4 ;  /* 0x000000043f047899 */ /* 0x000fe20008011604 */
[----:B------:R-:W-:Y:S01]  /*12c0*/  UMOV UR59, 0x40000040 ;  /* 0x40000040003b7882 */ /* 0x000fe20000000000 */
[----:B------:R-:W-:-:S02]  /*12d0*/  UMOV UR9, 0x40000040 ;  /* 0x4000004000097882 */ /* 0x000fc40000000000 */
[----:B------:R-:W-:Y:S01]  /*12e0*/  ULOP3.LUT UR4, UR4, 0x3fff, URZ, 0xc0, !UPT ;  /* 0x00003fff04047892 */ /* 0x000fe2000f8ec03f */
[----:B------:R-:W-:Y:S01]  /*12f0*/  UMOV UR11, 0x40000040 ;  /* 0x40000040000b7882 */ /* 0x000fe20000000000 */
[----:B------:R-:W-:Y:S02]  /*1300*/  UMOV UR13, 0x40000040 ;  /* 0x40000040000d7882 */ /* 0x000fe40000000000 */
[----:B------:R-:W-:Y:S01]  /*1310*/  ULOP3.LUT UR58, UR4, 0x10000, URZ, 0xfc, !UPT ;  /* 0x00010000043a7892 */ /* 0x000fe2000f8efc3f */
[----:B------:R-:W-:Y:S02]  /*1320*/  UMOV UR15, 0x40000040 ;  /* 0x40000040000f7882 */ /* 0x000fe40000000000 */
[----:B------:R-:W-:Y:S01]  /*1330*/  R2UR UR4, R6 ;  /* 0x00000000060472ca */ /* 0x000fe200000e0000 */
[----:B------:R-:W-:Y:S02]  /*1340*/  UIADD3 UR10, UR58, 0x2, URZ ;  /* 0x000000023a0a7890 */ /* 0x000fe4000fffe03f */
[----:B------:R-:W-:-:S02]  /*1350*/  UIADD3 UR14, UR58, 0x4, URZ ;  /* 0x000000043a0e7890 */ /* 0x000fc4000fffe03f */
[----:B------:R-:W-:Y:S02]  /*1360*/  UIADD3 UR18, UR58, 0x6, URZ ;  /* 0x000000063a127890 */ /* 0x000fe4000fffe03f */
[----:B------:R-:W-:Y:S01]  /*1370*/  HGMMA.64x96x16.F32.BF16 R24, gdesc[UR56], RZ, !UPT, gsb0 ;  /* 0x01600000381879f0 */ /* 0x000fe2000c0018ff */
[----:B------:R-:W-:Y:S01]  /*1380*/  UMOV UR17, 0x40000040 ;  /* 0x4000004000117882 */ /* 0x000fe20000000000 */
[----:B------:R-:W-:Y:S01]  /*1390*/  UMOV UR19, 0x40000040 ;  /* 0x4000004000137882 */ /* 0x000fe20000000000 */
[----:B------:R-:W-:Y:S01]  /*13a0*/  UIADD3 UR22, UR58, 0x300, URZ ;  /* 0x000003003a167890 */ /* 0x000fe2000fffe03f */
[----:B------:R-:W2:Y:S01]  /*13b0*/  S2UR UR57, SR_CgaCtaId ;  /* 0x00000000003979c3 */ /* 0x000ea20000008800 */
[----:B------:R-:W-:Y:S01]  /*13c0*/  UMOV UR21, 0x40000040 ;  /* 0x4000004000157882 */ /* 0x000fe20000000000 */
[----:B------:R-:W-:Y:S01]  /*13d0*/  UMOV UR23, 0x40000040 ;  /* 0x4000004000177882 */ /* 0x000fe20000000000 */
[----:B------:R-:W-:Y:S02]  /*13e0*/  UIADD3 UR8, UR4, 0x2, URZ ;  /* 0x0000000204087890 */ /* 0x000fe4000fffe03f */
[----:B------:R-:W-:-:S02]  /*13f0*/  UIADD3 UR12, UR4, 0x4, URZ ;  /* 0x00000004040c7890 */ /* 0x000fc4000fffe03f */
[----:B------:R-:W-:Y:S02]  /*1400*/  UIADD3 UR16, UR4, 0x6, URZ ;  /* 0x0000000604107890 */ /* 0x000fe4000fffe03f */
[----:B------:R-:W-:Y:S02]  /*1410*/  UIADD3 UR20, UR4, 0x400, URZ ;  /* 0x0000040004147890 */ /* 0x000fe4000fffe03f */
[----:B------:R-:W-:Y:S02]  /*1420*/  UIADD3 UR24, UR4, 0x402, URZ ;  /* 0x0000040204187890 */ /* 0x000fe4000fffe03f */
[----:B------:R-:W-:Y:S01]  /*1430*/  UIADD3 UR26, UR58, 0x302, URZ ;  /* 0x000003023a1a7890 */ /* 0x000fe2000fffe03f */
[----:B------:R-:W-:Y:S01]  /*1440*/  UMOV UR25, 0x40000040 ;  /* 0x4000004000197882 */ /* 0x000fe20000000000 */
[----:B------:R-:W-:Y:S01]  /*1450*/  UMOV UR27, 0x40000040 ;  /* 0x40000040001b7882 */ /* 0x000fe20000000000 */
[----:B------:R-:W-:Y:S02]  /*1460*/  UIADD3 UR28, UR4, 0x404, URZ ;  /* 0x00000404041c7890 */ /* 0x000fe4000fffe03f */
[----:B------:R-:W-:Y:S01]  /*1470*/  UIADD3 UR30, UR58, 0x304, URZ ;  /* 0x000003043a1e7890 */ /* 0x000fe2000fffe03f */
[----:B------:R-:W-:Y:S01]  /*1480*/  UMOV UR29, 0x40000040 ;  /* 0x40000040001d7882 */ /* 0x000fe20000000000 */
[----:B------:R-:W-:Y:S01]  /*1490*/  UMOV UR31, 0x40000040 ;  /* 0x40000040001f7882 */ /* 0x000fe20000000000 */
[----:B------:R-:W-:-:S02]  /*14a0*/  UIADD3 UR32, UR4, 0x406, URZ ;  /* 0x0000040604207890 */ /* 0x000fc4000fffe03f */
[----:B------:R-:W-:Y:S01]  /*14b0*/  UIADD3 UR34, UR58, 0x306, URZ ;  /* 0x000003063a227890 */ /* 0x000fe2000fffe03f */
[----:B------:R-:W-:Y:S01]  /*14c0*/  UMOV UR33, 0x40000040 ;  /* 0x4000004000217882 */ /* 0x000fe20000000000 */
[----:B------:R-:W-:Y:S01]  /*14d0*/  UMOV UR35, 0x40000040 ;  /* 0x4000004000237882 */ /* 0x000fe20000000000 */
        /* <DEDUP_REMOVED lines=16> */
[----:B------:R-:W-:Y:S02]  /*15e0*/  WARPGROUP.DEPBAR.LE gsb0, 0x0 ;  /* 0x00008000000079c5 */ /* 0x000fe40000010000 */
[----:B------:R-:W-:-:S06]  /*15f0*/  WARPGROUP.ARRIVE ;  /* 0x00000000000079c5 */ /* 0x000fcc0000000000 */
[----:B------:R-:W-:Y:S03]  /*1600*/  HGMMA.64x96x16.F32.BF16 R24, gdesc[UR8], R24, gsb0 ;  /* 0x01600000081879f0 */ /* 0x000fe60008001818 */
        /* <DEDUP_REMOVED lines=31> */
[----:B--2---:R-:W-:Y:S05]  /*1800*/  @!P0 BRA `(.L_x_17) ;  /* 0x0000000000048947 */ /* 0x004fea0003800000 */
[----:B------:R-:W-:Y:S01]  /*1810*/  BPT.TRAP 0x1 ;  /* 0x000000040000795c */ /* 0x000fe20000300000 */
.L_x_17:
[----:B------:R-:W-:Y:S01]  /*1820*/  LOP3.LUT R22, R22, 0xffffff80, RZ, 0xc0, !PT ;  /* 0xffffff8016167812 */ /* 0x000fe200078ec0ff */
[----:B-1----:R-:W-:Y:S01]  /*1830*/  IMAD.MOV.U32 R4, RZ, RZ, -0x2 ;  /* 0xfffffffeff047424 */ /* 0x002fe200078e00ff */
[----:B------:R-:W-:Y:S01]  /*1840*/  ULDC UR4, c[0x0][0x988] ;  /* 0x0002620000047ab9 */ /* 0x000fe20000000800 */
[----:B------:R-:W-:Y:S01]  /*1850*/  P2R R15, PR, RZ, 0x1 ;  /* 0x00000001ff0f7803 */ /* 0x000fe20000000000 */
[--C-:B------:R-:W-:Y:S01]  /*1860*/  IMAD.MOV.U32 R85, RZ, RZ, R87.reuse ;  /* 0x000000ffff557224 */ /* 0x100fe200078e0057 */
[----:B------:R-:W-:Y:S01]  /*1870*/  IADD3 R22, R19, -R22, RZ ;  /* 0x8000001613167210 */ /* 0x000fe20007ffe0ff */
[--C-:B------:R-:W-:Y:S01]  /*1880*/  IMAD.MOV.U32 R81, RZ, RZ, R87.reuse ;  /* 0x000000ffff517224 */ /* 0x100fe200078e0057 */
[-C--:B------:R-:W-:Y:S01]  /*1890*/  MOV R83, R87.reuse ;  /* 0x0000005700537202 */ /* 0x080fe20000000f00 */
[--C-:B------:R-:W-:Y:S01]  /*18a0*/  IMAD.MOV.U32 R77, RZ, RZ, R87.reuse ;  /* 0x000000ffff4d7224 */ /* 0x100fe200078e0057 */
[----:B0-----:R-:W-:Y:S01]  /*18b0*/  SHF.R.S32.HI R3, RZ, 0x1f, R22 ;  /* 0x0000001fff037819 */ /* 0x001fe20000011416 */
[----:B------:R-:W-:Y:S01]  /*18c0*/  IMAD.MOV.U32 R73, RZ, RZ, R87 ;  /* 0x000000ffff497224 */ /* 0x000fe200078e0057 */
[----:B------:R-:W-:-:S02]  /*18d0*/  MOV R79, R87 ;  /* 0x00000057004f7202 */ /* 0x000fc40000000f00 */
[----:B------:R-:W-:Y:S02]  /*18e0*/  LEA.HI R3, R3, R22, RZ, 0x2 ;  /* 0x0000001603037211 */ /* 0x000fe400078f10ff */
[----:B------:R-:W-:Y:S02]  /*18f0*/  MOV R75, R87 ;  /* 0x00000057004b7202 */ /* 0x000fe40000000f00 */
[----:B------:R-:W-:-:S05]  /*1900*/  LOP3.LUT R3, R3, 0x7ffffffc, RZ, 0xc0, !PT ;  /* 0x7ffffffc03037812 */ /* 0x000fca00078ec0ff */
[----:B------:R-:W-:-:S04]  /*1910*/  IMAD.IADD R3, R22, 0x1, -R3 ;  /* 0x0000000116037824 */ /* 0x000fc800078e0a03 */
[----:B------:R-:W-:-:S04]  /*1920*/  IMAD R3, R3, R4, 0x60 ;  /* 0x0000006003037424 */ /* 0x000fc800078e0204 */
[----:B------:R-:W-:-:S04]  /*1930*/  IMAD.IADD R18, R18, 0x1, R3 ;  /* 0x0000000112127824 */ /* 0x000fc800078e0203 */
[----:B------:R-:W-:-:S05]  /*1940*/  IMAD R18, R17, -0x60, R18 ;  /* 0xffffffa011127824 */ /* 0x000fca00078e0212 */
[C---:B------:R-:W-:Y:S02]  /*1950*/  ISETP.GT.AND P6, PT, R18.reuse, RZ, PT ;  /* 0x000000ff1200720c */ /* 0x040fe40003fc4270 */
[C---:B------:R-:W-:Y:S02]  /*1960*/  ISETP.GT.AND P5, PT, R18.reuse, 0x1, PT ;  /* 0x000000011200780c */ /* 0x040fe40003fa4270 */
[----:B------:R-:W-:Y:S02]  /*1970*/  ISETP.GT.AND P4, PT, R18, 0x8, PT ;  /* 0x000000081200780c */ /* 0x000fe40003f84270 */
[----:B------:R-:W-:Y:S02]  /*1980*/  FSEL R26, R26, -INF , P6 ;  /* 0xff8000001a1a7808 */ /* 0x000fe40003000000 */
[----:B------:R-:W-:Y:S02]  /*1990*/  FSEL R27, R27, -INF , P5 ;  /* 0xff8000001b1b7808 */ /* 0x000fe40002800000 */
[----:B------:R-:W-:-:S02]  /*19a0*/  ISETP.GT.AND P3, PT, R18, 0x9, PT ;  /* 0x000000091200780c */ /* 0x000fc40003f64270 */
[----:B------:R-:W-:Y:S02]  /*19b0*/  FSEL R30, R30, -INF , P4 ;  /* 0xff8000001e1e7808 */ /* 0x000fe40002000000 */
[----:B------:R-:W-:Y:S02]  /*19c0*/  FMNMX.FTZ R3, R26, R27, !PT ;  /* 0x0000001b1a037209 */ /* 0x000fe40007810000 */
[----:B------:R-:W-:Y:S02]  /*19d0*/  ISETP.GT.AND P2, PT, R18, 0x10, PT ;  /* 0x000000101200780c */ /* 0x000fe40003f44270 */
[----:B------:R-:W-:Y:S02]  /*19e0*/  FSEL R10, R31, -INF , P3 ;  /* 0xff8000001f0a7808 */ /* 0x000fe40001800000 */
[----:B------:R-:W-:Y:S02]  /*19f0*/  FMNMX.FTZ R3, R30, R3, !PT ;  /* 0x000000031e037209 */ /* 0x000fe40007810000 */
[----:B------:R-:W-:-:S02]  /*1a00*/  ISETP.GT.AND P1, PT, R18, 0x11, PT ;  /* 0x000000111200780c */ /* 0x000fc40003f24270 */
[----:B------:R-:W-:Y:S02]  /*1a10*/  FSEL R34, R34, -INF , P2 ;  /* 0xff80000022227808 */ /* 0x000fe40001000000 */
[----:B------:R-:W-:Y:S02]  /*1a20*/  FMNMX.FTZ R3, R10, R3, !PT ;  /* 0x000000030a037209 */ /* 0x000fe40007810000 */
[----:B------:R-:W-:Y:S02]  /*1a30*/  FSEL R24, R24, -INF , P6 ;  /* 0xff80000018187808 */ /* 0x000fe40003000000 */
[----:B------:R-:W-:Y:S02]  /*1a40*/  ISETP.GT.AND P6, PT, R18, 0x18, PT ;  /* 0x000000181200780c */ /* 0x000fe40003fc4270 */
[----:B------:R-:W-:Y:S02]  /*1a50*/  FSEL R14, R35, -INF , P1 ;  /* 0xff800000230e7808 */ /* 0x000fe40000800000 */
[----:B------:R-:W-:-:S02]  /*1a60*/  FMNMX.FTZ R3, R34, R3, !PT ;  /* 0x0000000322037209 */ /* 0x000fc40007810000 */
[----:B------:R-:W-:Y:S02]  /*1a70*/  FSEL R25, R25, -INF , P5 ;  /* 0xff80000019197808 */ /* 0x000fe40002800000 */
[----:B------:R-:W-:Y:S02]  /*1a80*/  ISETP.GT.AND P5, PT, R18, 0x19, PT ;  /* 0x000000191200780c */ /* 0x000fe40003fa4270 */
[----:B------:R-:W-:Y:S02]  /*1a90*/  FSEL R38, R38, -INF , P6 ;  /* 0xff80000026267808 */ /* 0x000fe40003000000 */
[----:B------:R-:W-:Y:S02]  /*1aa0*/  FMNMX.FTZ R3, R14, R3, !PT ;  /* 0x000000030e037209 */ /* 0x000fe40007810000 */
[----:B------:R-:W-:Y:S02]  /*1ab0*/  FSEL R28, R28, -INF , P4 ;  /* 0xff8000001c1c7808 */ /* 0x000fe40002000000 */
        /* <DEDUP_REMOVED lines=19> */
[----:B------:R-:W-:Y:S01]  /*1bf0*/  FSEL R20, R37, -INF , P5 ;  /* 0xff80000025147808 */ /* 0x000fe20002800000 */
[----:B------:R-:W-:Y:S01]  /*1c00*/  IMAD.MOV.U32 R37, RZ, RZ, R87 ;  /* 0x000000ffff257224 */ /* 0x000fe200078e0057 */
[----:B------:R-:W-:Y:S02]  /*1c10*/  ISETP.GT.AND P5, PT, R18, 0x31, PT ;  /* 0x000000311200780c */ /* 0x000fe40003fa4270 */
[----:B------:R-:W-:Y:S02]  /*1c20*/  FSEL R78, R50, -INF , P6 ;  /* 0xff800000324e7808 */ /* 0x000fe40003000000 */
[----:B------:R-:W-:Y:S02]  /*1c30*/  FMNMX.FTZ R3, R76, R3, !PT ;  /* 0x000000034c037209 */ /* 0x000fe40007810000 */
[----:B------:R-:W-:Y:S02]  /*1c40*/  FSEL R40, R40, -INF , P4 ;  /* 0xff80000028287808 */ /* 0x000fe40002000000 */
[----:B------:R-:W-:-:S02]  /*1c50*/  ISETP.GT.AND P4, PT, R18, 0x38, PT ;  /* 0x000000381200780c */ /* 0x000fc40003f84270 */
[----:B------:R-:W-:Y:S02]  /*1c60*/  FSEL R80, R51, -INF , P5 ;  /* 0xff80000033507808 */ /* 0x000fe40002800000 */
[----:B------:R-:W-:Y:S02]  /*1c70*/  FMNMX.FTZ R3, R78, R3, !PT ;  /* 0x000000034e037209 */ /* 0x000fe40007810000 */
[----:B------:R-:W-:Y:S01]  /*1c80*/  FSEL R46, R41, -INF , P3 ;  /* 0xff800000292e7808 */ /* 0x000fe20001800000 */
[----:B------:R-:W-:Y:S01]  /*1c90*/  IMAD.MOV.U32 R41, RZ, RZ, R87 ;  /* 0x000000ffff297224 */ /* 0x000fe200078e0057 */
[----:B------:R-:W-:Y:S02]  /*1ca0*/  ISETP.GT.AND P3, PT, R18, 0x39, PT ;  /* 0x000000391200780c */ /* 0x000fe40003f64270 */
[----:B------:R-:W-:Y:S02]  /*1cb0*/  FSEL R82, R54, -INF , P4 ;  /* 0xff80000036527808 */ /* 0x000fe40002000000 */
[----:B------:R-:W-:-:S02]  /*1cc0*/  FMNMX.FTZ R3, R80, R3, !PT ;  /* 0x0000000350037209 */ /* 0x000fc40007810000 */
[----:B------:R-:W-:Y:S02]  /*1cd0*/  FSEL R44, R44, -INF , P2 ;  /* 0xff8000002c2c7808 */ /* 0x000fe40001000000 */
[----:B------:R-:W-:Y:S02]  /*1ce0*/  ISETP.GT.AND P2, PT, R18, 0x40, PT ;  /* 0x000000401200780c */ /* 0x000fe40003f44270 */
[----:B------:R-:W-:Y:S02]  /*1cf0*/  FSEL R84, R55, -INF , P3 ;  /* 0xff80000037547808 */ /* 0x000fe40001800000 */
[----:B------:R-:W-:Y:S02]  /*1d00*/  FMNMX.FTZ R3, R82, R3, !PT ;  /* 0x0000000352037209 */ /* 0x000fe40007810000 */
[----:B------:R-:W-:Y:S01]  /*1d10*/  FSEL R50, R45, -INF , P1 ;  /* 0xff8000002d327808 */ /* 0x000fe20000800000 */
[----:B------:R-:W-:Y:S01]  /*1d20*/  IMAD.MOV.U32 R45, RZ, RZ, R87 ;  /* 0x000000ffff2d7224 */ /* 0x000fe200078e0057 */
        /* <DEDUP_REMOVED lines=31> */
[----:B------:R-:W-:Y:S02]  /*1f20*/  FMNMX.FTZ R3, R70, R3, !PT ;  /* 0x0000000346037209 */ /* 0x000fe40007810000 */
[----:B------:R-:W-:Y:S02]  /*1f30*/  FSEL R60, R60, -INF , P6 ;  /* 0xff8000003c3c7808 */ /* 0x000fe40003000000 */
[----:B------:R-:W-:-:S02]  /*1f40*/  FMNMX.FTZ R9, R96, R3, !PT ;  /* 0x0000000360097209 */ /* 0x000fc40007810000 */
[----:B------:R-:W-:Y:S01]  /*1f50*/  MOV R3, UR4 ;  /* 0x0000000400037c02 */ /* 0x000fe20008000f00 */
[----:B------:R-:W-:Y:S01]  /*1f60*/  UIADD3 UR4, UR37, 0x2a840, URZ ;  /* 0x0002a84025047890 */ /* 0x000fe2000fffe03f */
[----:B------:R-:W-:Y:S01]  /*1f70*/  FSEL R64, R64, -INF , P4 ;  /* 0xff80000040407808 */ /* 0x000fe20002000000 */
[----:B------:R-:W0:Y:S01]  /*1f80*/  SHFL.BFLY PT, R4, R9, 0x2, 0x1f ;  /* 0x0c401f0009047f89 */ /* 0x000e2200000e0000 */
[----:B------:R-:W-:Y:S01]  /*1f90*/  FSEL R18, R65, -INF , P3 ;  /* 0xff80000041127808 */ /* 0x000fe20001800000 */
[----:B------:R-:W-:Y:S01]  /*1fa0*/  UPRMT UR4, UR57, 0x654, UR4 ;  /* 0x0000065439047896 */ /* 0x000fe20008000004 */
[----:B------:R-:W-:Y:S01]  /*1fb0*/  FSEL R68, R68, -INF , P2 ;  /* 0xff80000044447808 */ /* 0x000fe20001000000 */
[----:B------:R-:W-:Y:S01]  /*1fc0*/  IMAD.MOV.U32 R65, RZ, RZ, R87 ;  /* 0x000000ffff417224 */ /* 0x000fe200078e0057 */
[-C--:B------:R-:W-:Y:S02]  /*1fd0*/  MOV R71, R87.reuse ;  /* 0x0000005700477202 */ /* 0x080fe40000000f00 */
[----:B------:R-:W-:-:S02]  /*1fe0*/  MOV R67, R87 ;  /* 0x0000005700437202 */ /* 0x000fc40000000f00 */
[-C--:B------:R-:W-:Y:S02]  /*1ff0*/  MOV R63, R87.reuse ;  /* 0x00000057003f7202 */ /* 0x080fe40000000f00 */
[----:B------:R-:W-:Y:S01]  /*2000*/  SYNCS.ARRIVE.TRANS64.RED.A1T0 RZ, [UR4], RZ ;  /* 0x000000ffffff79a7 */ /* 0x000fe20008100404 */
[-C--:B------:R-:W-:Y:S02]  /*2010*/  MOV R59, R87.reuse ;  /* 0x00000057003b7202 */ /* 0x080fe40000000f00 */
[-C--:B------:R-:W-:Y:S02]  /*2020*/  MOV R55, R87.reuse ;  /* 0x0000005700377202 */ /* 0x080fe40000000f00 */
[-C--:B------:R-:W-:Y:S02]  /*2030*/  MOV R51, R87.reuse ;  /* 0x0000005700337202 */ /* 0x080fe40000000f00 */
[-C--:B------:R-:W-:Y:S02]  /*2040*/  MOV R47, R87.reuse ;  /* 0x00000057002f7202 */ /* 0x080fe40000000f00 */
[----:B------:R-:W-:-:S02]  /*2050*/  MOV R43, R87 ;  /* 0x00000057002b7202 */ /* 0x000fc40000000f00 */
[-C--:B------:R-:W-:Y:S02]  /*2060*/  MOV R39, R87.reuse ;  /* 0x0000005700277202 */ /* 0x080fe40000000f00 */
[----:B0-----:R-:W-:Y:S02]  /*2070*/  FMNMX.FTZ R11, R9, R4, !PT ;  /* 0x00000004090b7209 */ /* 0x001fe40007810000 */
[----:B------:R-:W-:-:S03]  /*2080*/  MOV R35, R87 ;  /* 0x0000005700237202 */ /* 0x000fc60000000f00 */
[----:B------:R-:W0:Y:S02]  /*2090*/  SHFL.BFLY PT, R4, R11, 0x1, 0x1f ;  /* 0x0c201f000b047f89 */ /* 0x000e2400000e0000 */
[----:B0-----:R-:W-:-:S04]  /*20a0*/  FMNMX.FTZ R4, R11, R4, !PT ;  /* 0x000000040b047209 */ /* 0x001fc80007810000 */
[C---:B------:R-:W-:Y:S01]  /*20b0*/  FSETP.NEU.FTZ.AND P0, PT, R4.reuse, -INF , PT ;  /* 0xff8000000400780b */ /* 0x040fe20003f1d000 */
[----:B------:R-:W-:-:S05]  /*20c0*/  FMUL.FTZ R5, R4, R3 ;  /* 0x0000000304057220 */ /* 0x000fca0000410000 */
[----:B------:R-:W-:Y:S02]  /*20d0*/  FSEL R13, R5, RZ, P0 ;  /* 0x000000ff050d7208 */ /* 0x000fe40000000000 */
[----:B------:R-:W-:Y:S02]  /*20e0*/  FMNMX.FTZ R5, R24, R25, !PT ;  /* 0x0000001918057209 */ /* 0x000fe40007810000 */
[----:B------:R-:W-:Y:S01]  /*20f0*/  ISETP.NE.AND P0, PT, R15, RZ, PT ;  /* 0x000000ff0f00720c */ /* 0x000fe20003f05270 */
[--C-:B------:R-:W-:Y:S01]  /*2100*/  FFMA.FTZ R9, R14, R3, -R13.reuse ;  /* 0x000000030e097223 */ /* 0x100fe2000001080d */
[----:B------:R-:W-:Y:S01]  /*2110*/  FMNMX.FTZ R5, R28, R5, !PT ;  /* 0x000000051c057209 */ /* 0x000fe20007810000 */
[-CC-:B------:R-:W-:Y:S01]  /*2120*/  FFMA.FTZ R22, R22, R3.reuse, -R13.reuse ;  /* 0x0000000316167223 */ /* 0x180fe2000001080d */
[----:B------:R-:W-:Y:S01]  /*2130*/  FSEL R14, R61, -INF , P5 ;  /* 0xff8000003d0e7808 */ /* 0x000fe20002800000 */
[--C-:B------:R-:W-:Y:S01]  /*2140*/  FFMA.FTZ R10, R10, R3, -R13.reuse ;  /* 0x000000030a0a7223 */ /* 0x100fe2000001080d */
[----:B------:R-:W-:Y:S01]  /*2150*/  FMNMX.FTZ R5, R8, R5, !PT ;  /* 0x0000000508057209 */ /* 0x000fe20007810000 */
[----:B------:R0:W-:Y:S01]  /*2160*/  MUFU.EX2 R143, R22 ;  /* 0x00000016008f7308 */ /* 0x0001e20000000800 */
[-CC-:B------:R-:W-:Y:S01]  /*2170*/  FFMA.FTZ R26, R26, R3.reuse, -R13.reuse ;  /* 0x000000031a1a7223 */ /* 0x180fe2000001080d */
[--C-:B------:R-:W-:Y:S01]  /*2180*/  FFMA.FTZ R27, R27, R3, -R13.reuse ;  /* 0x000000031b1b7223 */ /* 0x100fe2000001080d */
[----:B------:R-:W-:Y:S01]  /*2190*/  FMNMX.FTZ R5, R32, R5, !PT ;  /* 0x0000000520057209 */ /* 0x000fe20007810000 */
[-CC-:B------:R-:W-:Y:S01]  /*21a0*/  FFMA.FTZ R30, R30, R3.reuse, -R13.reuse ;  /* 0x000000031e1e7223 */ /* 0x180fe2000001080d */
[-CC-:B------:R-:W-:Y:S01]  /*21b0*/  FFMA.FTZ R34, R34, R3.reuse, -R13.reuse ;  /* 0x0000000322227223 */ /* 0x180fe2000001080d */
[--C-:B------:R-:W-:Y:S01]  /*21c0*/  FFMA.FTZ R38, R38, R3, -R13.reuse ;  /* 0x0000000326267223 */ /* 0x100fe2000001080d */
[----:B------:R-:W-:Y:S01]  /*21d0*/  FMNMX.FTZ R5, R12, R5, !PT ;  /* 0x000000050c057209 */ /* 0x000fe20007810000 */
[----:B------:R-:W-:Y:S01]  /*21e0*/  MUFU.EX2 R139, R10 ;  /* 0x0000000a008b7308 */ /* 0x000fe20000000800 */
[----:B0-----:R-:W-:Y:S01]  /*21f0*/  FSEL R22, R69, -INF , P1 ;  /* 0xff80000045167808 */ /* 0x001fe20000800000 */
[--C-:B------:R-:W-:Y:S01]  /*2200*/  FFMA.FTZ R42, R42, R3, -R13.reuse ;  /* 0x000000032a2a7223 */ /* 0x100fe2000001080d */
[----:B------:R-:W-:Y:S01]  /*2210*/  FMNMX.FTZ R5, R36, R5, !PT ;  /* 0x0000000524057209 */ /* 0x000fe20007810000 */
[-CC-:B------:R-:W-:Y:S01]  /*2220*/  FFMA.FTZ R72, R72, R3.reuse, -R13.reuse ;  /* 0x0000000348487223 */ /* 0x180fe2000001080d */
[-CC-:B------:R-:W-:Y:S01]  /*2230*/  FFMA.FTZ R74, R74, R3.reuse, -R13.reuse ;  /* 0x000000034a4a7223 */ /* 0x180fe2000001080d */
[--C-:B------:R-:W-:Y:S01]  /*2240*/  FFMA.FTZ R76, R76, R3, -R13.reuse ;  /* 0x000000034c4c7223 */ /* 0x100fe2000001080d */
[----:B------:R-:W-:Y:S01]  /*2250*/  FMNMX.FTZ R5, R20, R5, !PT ;  /* 0x0000000514057209 */ /* 0x000fe20007810000 */
[----:B------:R-:W-:Y:S01]  /*2260*/  MUFU.EX2 R141, R9 ;  /* 0x00000009008d7308 */ /* 0x000fe20000000800 */
        /* <DEDUP_REMOVED lines=15> */
[----:B------:R-:W0:Y:S01]  /*2360*/  MUFU.EX2 R137, R27 ;  /* 0x0000001b00897308 */ /* 0x000e220000000800 */
[-CC-:B------:R-:W-:Y:S01]  /*2370*/  FFMA.FTZ R70, R70, R3.reuse, -R13.reuse ;  /* 0x0000000346467223 */ /* 0x180fe2000001080d */
[----:B------:R-:W-:Y:S01]  /*2380*/  FFMA.FTZ R13, R96, R3, -R13 ;  /* 0x00000003600d7223 */ /* 0x000fe2000001080d */
[----:B------:R-:W-:Y:S01]  /*2390*/  FMNMX.FTZ R5, R48, R5, !PT ;  /* 0x0000000530057209 */ /* 0x000fe20007810000 */
[----:B------:R-:W-:-:S02]  /*23a0*/  IMAD.MOV.U32 R69, RZ, RZ, R87 ;  /* 0x000000ffff457224 */ /* 0x000fc400078e0057 */
[----:B------:R-:W-:Y:S01]  /*23b0*/  IMAD.MOV.U32 R61, RZ, RZ, R87 ;  /* 0x000000ffff3d7224 */ /* 0x000fe200078e0057 */
[----:B------:R-:W-:Y:S01]  /*23c0*/  FMNMX.FTZ R5, R54, R5, !PT ;  /* 0x0000000536057209 */ /* 0x000fe20007810000 */
[----:B------:R-:W-:Y:S03]  /*23d0*/  MUFU.EX2 R30, R30 ;  /* 0x0000001e001e7308 */ /* 0x000fe60000000800 */
[----:B------:R-:W-:-:S04]  /*23e0*/  FMNMX.FTZ R5, R52, R5, !PT ;  /* 0x0000000534057209 */ /* 0x000fc80007810000 */
[----:B------:R-:W-:Y:S01]  /*23f0*/  FMNMX.FTZ R5, R58, R5, !PT ;  /* 0x000000053a057209 */ /* 0x000fe20007810000 */
[----:B------:R-:W-:Y:S01]  /*2400*/  MUFU.EX2 R34, R34 ;  /* 0x0000002200227308 */ /* 0x000fe20000000800 */
[----:B0-----:R-:W-:Y:S01]  /*2410*/  FADD.FTZ R21, R26, R137 ;  /* 0x000000891a157221 */ /* 0x001fe20000010000 */
[----:B------:R-:W-:Y:S01]  /*2420*/  F2FP.BF16.F32.PACK_AB R137, R137, R26 ;  /* 0x0000001a8989723e */ /* 0x000fe200000010ff */
[----:B------:R-:W-:Y:S01]  /*2430*/  IMAD.MOV.U32 R26, RZ, RZ, R87 ;  /* 0x000000ffff1a7224 */ /* 0x000fe200078e0057 */
[----:B------:R-:W-:-:S04]  /*2440*/  FMNMX.FTZ R5, R56, R5, !PT ;  /* 0x0000000538057209 */ /* 0x000fc80007810000 */
[----:B------:R-:W-:Y:S01]  /*2450*/  FMNMX.FTZ R5, R62, R5, !PT ;  /* 0x000000053e057209 */ /* 0x000fe20007810000 */
[----:B------:R-:W-:Y:S03]  /*2460*/  MUFU.EX2 R38, R38 ;  /* 0x0000002600267308 */ /* 0x000fe60000000800 */
[----:B------:R-:W-:-:S04]  /*2470*/  FMNMX.FTZ R5, R60, R5, !PT ;  /* 0x000000053c057209 */ /* 0x000fc80007810000 */
[----:B------:R-:W-:Y:S01]  /*2480*/  FMNMX.FTZ R5, R14, R5, !PT ;  /* 0x000000050e057209 */ /* 0x000fe20007810000 */
[----:B------:R-:W-:Y:S03]  /*2490*/  MUFU.EX2 R42, R42 ;  /* 0x0000002a002a7308 */ /* 0x000fe60000000800 */
[----:B------:R-:W-:-:S04]  /*24a0*/  FMNMX.FTZ R5, R64, R5, !PT ;  /* 0x0000000540057209 */ /* 0x000fc80007810000 */
[----:B------:R-:W-:Y:S01]  /*24b0*/  FMNMX.FTZ R5, R18, R5, !PT ;  /* 0x0000000512057209 */ /* 0x000fe20007810000 */
[----:B------:R0:W-:Y:S03]  /*24c0*/  MUFU.EX2 R145, R72 ;  /* 0x0000004800917308 */ /* 0x0001e60000000800 */
[----:B------:R-:W-:-:S04]  /*24d0*/  FMNMX.FTZ R5, R68, R5, !PT ;  /* 0x0000000544057209 */ /* 0x000fc80007810000 */
[----:B------:R-:W-:Y:S01]  /*24e0*/  FMNMX.FTZ R5, R22, R5, !PT ;  /* 0x0000000516057209 */ /* 0x000fe20007810000 */
[----:B------:R-:W-:Y:S01]  /*24f0*/  MUFU.EX2 R74, R74 ;  /* 0x0000004a004a7308 */ /* 0x000fe20000000800 */
[----:B0-----:R-:W-:-:S03]  /*2500*/  IMAD.MOV.U32 R72, RZ, RZ, R87 ;  /* 0x000000ffff487224 */ /* 0x001fc600078e0057 */
[----:B------:R-:W0:Y:S04]  /*2510*/  SHFL.BFLY PT, R10, R5, 0x2, 0x1f ;  /* 0x0c401f00050a7f89 */ /* 0x000e2800000e0000 */
[----:B------:R-:W-:Y:S08]  /*2520*/  MUFU.EX2 R159, R13 ;  /* 0x0000000d009f7308 */ /* 0x000ff00000000800 */
[----:B------:R1:W-:Y:S08]  /*2530*/  MUFU.EX2 R147, R76 ;  /* 0x0000004c00937308 */ /* 0x0003f00000000800 */
[----:B------:R-:W-:Y:S01]  /*2540*/  MUFU.EX2 R78, R78 ;  /* 0x0000004e004e7308 */ /* 0x000fe20000000800 */
[----:B-1----:R-:W-:Y:S01]  /*2550*/  IMAD.MOV.U32 R76, RZ, RZ, R87 ;  /* 0x000000ffff4c7224 */ /* 0x002fe200078e0057 */
[----:B0-----:R-:W-:-:S06]  /*2560*/  FMNMX.FTZ R9, R5, R10, !PT ;  /* 0x0000000a05097209 */ /* 0x001fcc0007810000 */
[----:B------:R0:W-:Y:S01]  /*2570*/  MUFU.EX2 R149, R80 ;  /* 0x0000005000957308 */ /* 0x0001e20000000800 */
[----:B------:R-:W1:Y:S07]  /*2580*/  SHFL.BFLY PT, R10, R9, 0x1, 0x1f ;  /* 0x0c201f00090a7f89 */ /* 0x000e6e00000e0000 */
[----:B------:R-:W-:Y:S01]  /*2590*/  MUFU.EX2 R82, R82 ;  /* 0x0000005200527308 */ /* 0x000fe20000000800 */
[----:B0-----:R-:W-:-:S07]  /*25a0*/  IMAD.MOV.U32 R80, RZ, RZ, R87 ;  /* 0x000000ffff507224 */ /* 0x001fce00078e0057 */
[----:B------:R0:W-:Y:S08]  /*25b0*/  MUFU.EX2 R151, R84 ;  /* 0x0000005400977308 */ /* 0x0001f00000000800 */
[----:B------:R-:W-:Y:S01]  /*25c0*/  MUFU.EX2 R86, R86 ;  /* 0x0000005600567308 */ /* 0x000fe20000000800 */
[----:B-1----:R-:W-:Y:S01]  /*25d0*/  FMNMX.FTZ R10, R9, R10, !PT ;  /* 0x0000000a090a7209 */ /* 0x002fe20007810000 */
[----:B0-----:R-:W-:-:S03]  /*25e0*/  IMAD.MOV.U32 R84, RZ, RZ, R87 ;  /* 0x000000ffff547224 */ /* 0x001fc600078e0057 */
[C---:B------:R-:W-:Y:S01]  /*25f0*/  FSETP.NEU.FTZ.AND P1, PT, R10.reuse, -INF , PT ;  /* 0xff8000000a00780b */ /* 0x040fe20003f3d000 */
[----:B------:R-:W-:Y:S02]  /*2600*/  FMUL.FTZ R5, R10, R3 ;  /* 0x000000030a057220 */ /* 0x000fe40000410000 */
[----:B------:R-:W-:Y:S03]  /*2610*/  MUFU.EX2 R153, R88 ;  /* 0x0000005800997308 */ /* 0x000fe60000000800 */
[----:B------:R-:W-:-:S05]  /*2620*/  FSEL R5, R5, RZ, P1 ;  /* 0x000000ff05057208 */ /* 0x000fca0000800000 */
[-CC-:B------:R-:W-:Y:S01]  /*2630*/  FFMA.FTZ R24, R24, R3.reuse, -R5.reuse ;  /* 0x0000000318187223 */ /* 0x180fe20000010805 */
[-CC-:B------:R-:W-:Y:S01]  /*2640*/  FFMA.FTZ R25, R25, R3.reuse, -R5.reuse ;  /* 0x0000000319197223 */ /* 0x180fe20000010805 */
[-CC-:B------:R-:W-:Y:S01]  /*2650*/  FFMA.FTZ R28, R28, R3.reuse, -R5.reuse ;  /* 0x000000031c1c7223 */ /* 0x180fe20000010805 */
[-CC-:B------:R-:W-:Y:S01]  /*2660*/  FFMA.FTZ R8, R8, R3.reuse, -R5.reuse ;  /* 0x0000000308087223 */ /* 0x180fe20000010805 */
[-CC-:B------:R-:W-:Y:S01]  /*2670*/  FFMA.FTZ R32, R32, R3.reuse, -R5.reuse ;  /* 0x0000000320207223 */ /* 0x180fe20000010805 */
[-CC-:B------:R-:W-:Y:S01]  /*2680*/  FFMA.FTZ R12, R12, R3.reuse, -R5.reuse ;  /* 0x000000030c0c7223 */ /* 0x180fe20000010805 */
[----:B------:R-:W-:Y:S01]  /*2690*/  MUFU.EX2 R24, R24 ;  /* 0x0000001800187308 */ /* 0x000fe20000000800 */
[-CC-:B------:R-:W-:Y:S01]  /*26a0*/  FFMA.FTZ R36, R36, R3.reuse, -R5.reuse ;  /* 0x0000000324247223 */ /* 0x180fe20000010805 */
[-CC-:B------:R-:W-:Y:S01]  /*26b0*/  FFMA.FTZ R20, R20, R3.reuse, -R5.reuse ;  /* 0x0000000314147223 */ /* 0x180fe20000010805 */
[-CC-:B------:R-:W-:Y:S01]  /*26c0*/  FFMA.FTZ R40, R40, R3.reuse, -R5.reuse ;  /* 0x0000000328287223 */ /* 0x180fe20000010805 */
[-CC-:B------:R-:W-:Y:S01]  /*26d0*/  FFMA.FTZ R46, R46, R3.reuse, -R5.reuse ;  /* 0x000000032e2e7223 */ /* 0x180fe20000010805 */
[-CC-:B------:R-:W-:Y:S01]  /*26e0*/  FFMA.FTZ R44, R44, R3.reuse, -R5.reuse ;  /* 0x000000032c2c7223 */ /* 0x180fe20000010805 */
[-CC-:B------:R-:W-:Y:S01]  /*26f0*/  FFMA.FTZ R50, R50, R3.reuse, -R5.reuse ;  /* 0x0000000332327223 */ /* 0x180fe20000010805 */
[-CC-:B------:R-:W-:Y:S01]  /*2700*/  FFMA.FTZ R48, R48, R3.reuse, -R5.reuse ;  /* 0x0000000330307223 */ /* 0x180fe20000010805 */
[----:B------:R-:W0:Y:S01]  /*2710*/  MUFU.EX2 R25, R25 ;  /* 0x0000001900197308 */ /* 0x000e220000000800 */
[-CC-:B------:R-:W-:Y:S01]  /*2720*/  FFMA.FTZ R54, R54, R3.reuse, -R5.reuse ;  /* 0x0000000336367223 */ /* 0x180fe20000010805 */
        /* <DEDUP_REMOVED lines=10> */
[----:B------:R-:W-:-:S04]  /*27d0*/  FFMA.FTZ R22, R22, R3, -R5 ;  /* 0x0000000316167223 */ /* 0x000fc80000010805 */
[----:B------:R1:W2:Y:S01]  /*27e0*/  MUFU.EX2 R9, R8 ;  /* 0x0000000800097308 */ /* 0x0002a20000000800 */
[----:B0-----:R-:W-:-:S07]  /*27f0*/  F2FP.BF16.F32.PACK_AB R136, R25, R24 ;  /* 0x000000181988723e */ /* 0x001fce00000010ff */
[----:B------:R-:W0:Y:S01]  /*2800*/  MUFU.EX2 R32, R32 ;  /* 0x0000002000207308 */ /* 0x000e220000000800 */
[----:B-1----:R-:W-:-:S04]  /*2810*/  FADD.FTZ R8, R30, R21 ;  /* 0x000000151e087221 */ /* 0x002fc80000010000 */
[C---:B------:R-:W-:Y:S01]  /*2820*/  FADD.FTZ R23, R139.reuse, R8 ;  /* 0x000000088b177221 */ /* 0x040fe20000010000 */
[----:B------:R-:W-:Y:S01]  /*2830*/  F2FP.BF16.F32.PACK_AB R139, R139, R30 ;  /* 0x0000001e8b8b723e */ /* 0x000fe200000010ff */
[----:B------:R-:W-:Y:S01]  /*2840*/  IMAD.MOV.U32 R30, RZ, RZ, R87 ;  /* 0x000000ffff1e7224 */ /* 0x000fe200078e0057 */
[----:B------:R1:W3:Y:S01]  /*2850*/  MUFU.EX2 R11, R12 ;  /* 0x0000000c000b7308 */ /* 0x0002e20000000800 */
[----:B------:R-:W-:Y:S01]  /*2860*/  FADD.FTZ R8, R34, R23 ;  /* 0x0000001722087221 */ /* 0x000fe20000010000 */
[----:B------:R-:W-:Y:S01]  /*2870*/  FADD.FTZ R23, R24, R25 ;  /* 0x0000001918177221 */ /* 0x000fe20000010000 */
[----:B--2---:R-:W-:Y:S01]  /*2880*/  F2FP.BF16.F32.PACK_AB R138, R9, R28 ;  /* 0x0000001c098a723e */ /* 0x004fe200000010ff */
[----:B------:R-:W-:Y:S02]  /*2890*/  IMAD.MOV.U32 R25, RZ, RZ, R87 ;  /* 0x000000ffff197224 */ /* 0x000fe400078e0057 */
[C---:B------:R-:W-:Y:S01]  /*28a0*/  FADD.FTZ R27, R141.reuse, R8 ;  /* 0x000000088d1b7221 */ /* 0x040fe20000010000 */
[----:B------:R-:W-:Y:S01]  /*28b0*/  FADD.FTZ R8, R28, R23 ;  /* 0x000000171c087221 */ /* 0x000fe20000010000 */
[----:B------:R-:W-:Y:S01]  /*28c0*/  F2FP.BF16.F32.PACK_AB R141, R141, R34 ;  /* 0x000000228d8d723e */ /* 0x000fe200000010ff */
[----:B------:R-:W2:Y:S01]  /*28d0*/  MUFU.EX2 R36, R36 ;  /* 0x0000002400247308 */ /* 0x000ea20000000800 */
[----:B-1----:R-:W-:Y:S01]  /*28e0*/  FADD.FTZ R12, R38, R27 ;  /* 0x0000001b260c7221 */ /* 0x002fe20000010000 */
[----:B------:R-:W-:Y:S01]  /*28f0*/  FADD.FTZ R27, R9, R8 ;  /* 0x00000008091b7221 */ /* 0x000fe20000010000 */
[----:B------:R-:W-:-:S02]  /*2900*/  IMAD.MOV.U32 R34, RZ, RZ, R87 ;  /* 0x000000ffff227224 */ /* 0x000fc400078e0057 */
[C---:B------:R-:W-:Y:S01]  /*2910*/  FADD.FTZ R29, R143.reuse, R12 ;  /* 0x0000000c8f1d7221 */ /* 0x040fe20000010000 */
[----:B0-----:R-:W-:Y:S01]  /*2920*/  FADD.FTZ R8, R32, R27 ;  /* 0x0000001b20087221 */ /* 0x001fe20000010000 */
[----:B------:R-:W-:Y:S01]  /*2930*/  F2FP.BF16.F32.PACK_AB R143, R143, R38 ;  /* 0x000000268f8f723e */ /* 0x000fe200000010ff */
[----:B------:R-:W0:Y:S01]  /*2940*/  MUFU.EX2 R13, R20 ;  /* 0x00000014000d7308 */ /* 0x000e220000000800 */
[----:B------:R-:W-:Y:S01]  /*2950*/  FADD.FTZ R12, R42, R29 ;  /* 0x0000001d2a0c7221 */ /* 0x000fe20000010000 */
[C---:B---3--:R-:W-:Y:S01]  /*2960*/  FADD.FTZ R27, R11.reuse, R8 ;  /* 0x000000080b1b7221 */ /* 0x048fe20000010000 */
[----:B------:R-:W-:Y:S01]  /*2970*/  F2FP.BF16.F32.PACK_AB R140, R11, R32 ;  /* 0x000000200b8c723e */ /* 0x000fe200000010ff */
[----:B------:R-:W-:Y:S02]  /*2980*/  IMAD.MOV.U32 R11, RZ, RZ, 0x3f800000 ;  /* 0x3f800000ff0b7424 */ /* 0x000fe400078e00ff */
[C---:B------:R-:W-:Y:S01]  /*2990*/  FADD.FTZ R29, R145.reuse, R12 ;  /* 0x0000000c911d7221 */ /* 0x040fe20000010000 */
[----:B------:R-:W-:Y:S01]  /*29a0*/  F2FP.BF16.F32.PACK_AB R145, R145, R42 ;  /* 0x0000002a9191723e */ /* 0x000fe200000010ff */
[----:B------:R-:W-:Y:S01]  /*29b0*/  IMAD.MOV.U32 R42, RZ, RZ, R87 ;  /* 0x000000ffff2a7224 */ /* 0x000fe200078e0057 */
[----:B------:R-:W1:Y:S01]  /*29c0*/  MUFU.EX2 R40, R40 ;  /* 0x0000002800287308 */ /* 0x000e620000000800 */
[----:B--2---:R-:W-:Y:S01]  /*29d0*/  FADD.FTZ R8, R36, R27 ;  /* 0x0000001b24087221 */ /* 0x004fe20000010000 */
[----:B------:R-:W-:Y:S01]  /*29e0*/  FADD.FTZ R12, R74, R29 ;  /* 0x0000001d4a0c7221 */ /* 0x000fe20000010000 */
[----:B------:R-:W-:-:S02]  /*29f0*/  IMAD.MOV.U32 R38, RZ, RZ, R87 ;  /* 0x000000ffff267224 */ /* 0x000fc400078e0057 */
[----:B------:R-:W-:Y:S02]  /*2a00*/  IMAD.MOV.U32 R32, RZ, RZ, R87 ;  /* 0x000000ffff207224 */ /* 0x000fe400078e0057 */
[C---:B------:R-:W-:Y:S01]  /*2a10*/  FADD.FTZ R31, R147.reuse, R12 ;  /* 0x0000000c931f7221 */ /* 0x040fe20000010000 */
[----:B------:R-:W-:Y:S01]  /*2a20*/  F2FP.BF16.F32.PACK_AB R147, R147, R74 ;  /* 0x0000004a9393723e */ /* 0x000fe200000010ff */
[----:B------:R-:W2:Y:S01]  /*2a30*/  MUFU.EX2 R15, R46 ;  /* 0x0000002e000f7308 */ /* 0x000ea20000000800 */
[C---:B0-----:R-:W-:Y:S01]  /*2a40*/  FADD.FTZ R29, R13.reuse, R8 ;  /* 0x000000080d1d7221 */ /* 0x041fe20000010000 */
[----:B------:R-:W-:Y:S01]  /*2a50*/  FADD.FTZ R12, R78, R31 ;  /* 0x0000001f4e0c7221 */ /* 0x000fe20000010000 */
[----:B------:R-:W-:Y:S01]  /*2a60*/  F2FP.BF16.F32.PACK_AB R142, R13, R36 ;  /* 0x000000240d8e723e */ /* 0x000fe200000010ff */
[----:B------:R-:W-:Y:S02]  /*2a70*/  VIADD R13, R17, 0xfffffffe ;  /* 0xfffffffe110d7836 */ /* 0x000fe40000000000 */
[C---:B------:R-:W-:Y:S01]  /*2a80*/  FADD.FTZ R31, R149.reuse, R12 ;  /* 0x0000000c951f7221 */ /* 0x040fe20000010000 */
[----:B------:R-:W-:Y:S01]  /*2a90*/  F2FP.BF16.F32.PACK_AB R149, R149, R78 ;  /* 0x0000004e9595723e */ /* 0x000fe200000010ff */
[----:B------:R-:W0:Y:S01]  /*2aa0*/  MUFU.EX2 R44, R44 ;  /* 0x0000002c002c7308 */ /* 0x000e220000000800 */
[----:B-1----:R-:W-:Y:S01]  /*2ab0*/  FADD.FTZ R8, R40, R29 ;  /* 0x0000001d28087221 */ /* 0x002fe20000010000 */
[----:B------:R-:W-:Y:S01]  /*2ac0*/  FADD.FTZ R12, R82, R31 ;  /* 0x0000001f520c7221 */ /* 0x000fe20000010000 */
[----:B------:R-:W-:Y:S01]  /*2ad0*/  ISETP.GE.AND P1, PT, R13, R16, PT ;  /* 0x000000100d00720c */ /* 0x000fe20003f26270 */
[----:B------:R-:W-:-:S02]  /*2ae0*/  IMAD.MOV.U32 R78, RZ, RZ, R87 ;  /* 0x000000ffff4e7224 */ /* 0x000fc400078e0057 */
[C---:B------:R-:W-:Y:S01]  /*2af0*/  FADD.FTZ R33, R151.reuse, R12 ;  /* 0x0000000c97217221 */ /* 0x040fe20000010000 */
[----:B------:R-:W-:Y:S01]  /*2b00*/  F2FP.BF16.F32.PACK_AB R151, R151, R82 ;  /* 0x000000529797723e */ /* 0x000fe200000010ff */
[----:B------:R1:W3:Y:S01]  /*2b10*/  MUFU.EX2 R19, R50 ;  /* 0x0000003200137308 */ /* 0x0002e20000000800 */
[C---:B--2---:R-:W-:Y:S01]  /*2b20*/  FADD.FTZ R29, R15.reuse, R8 ;  /* 0x000000080f1d7221 */ /* 0x044fe20000010000 */
[----:B------:R-:W-:Y:S01]  /*2b30*/  FADD.FTZ R12, R86, R33 ;  /* 0x00000021560c7221 */ /* 0x000fe20000010000 */
[----:B------:R-:W-:Y:S01]  /*2b40*/  F2FP.BF16.F32.PACK_AB R144, R15, R40 ;  /* 0x000000280f90723e */ /* 0x000fe200000010ff */
[--C-:B------:R-:W-:Y:S02]  /*2b50*/  IMAD.MOV.U32 R82, RZ, RZ, R87.reuse ;  /* 0x000000ffff527224 */ /* 0x100fe400078e0057 */
[----:B------:R-:W-:Y:S02]  /*2b60*/  IMAD.MOV.U32 R74, RZ, RZ, R87 ;  /* 0x000000ffff4a7224 */ /* 0x000fe400078e0057 */
[----:B------:R-:W2:Y:S01]  /*2b70*/  MUFU.EX2 R48, R48 ;  /* 0x0000003000307308 */ /* 0x000ea20000000800 */
[----:B0-----:R-:W-:Y:S01]  /*2b80*/  FADD.FTZ R8, R44, R29 ;  /* 0x0000001d2c087221 */ /* 0x001fe20000010000 */
[----:B-1----:R-:W-:-:S02]  /*2b90*/  IMAD.MOV.U32 R50, RZ, RZ, R87 ;  /* 0x000000ffff327224 */ /* 0x002fc400078e0057 */
[--C-:B------:R-:W-:Y:S02]  /*2ba0*/  IMAD.MOV.U32 R46, RZ, RZ, R87.reuse ;  /* 0x000000ffff2e7224 */ /* 0x100fe400078e0057 */
[--C-:B------:R-:W-:Y:S02]  /*2bb0*/  IMAD.MOV.U32 R40, RZ, RZ, R87.reuse ;  /* 0x000000ffff287224 */ /* 0x100fe400078e0057 */
[----:B------:R0:W1:Y:S01]  /*2bc0*/  MUFU.EX2 R21, R54 ;  /* 0x0000003600157308 */ /* 0x0000620000000800 */
[C---:B---3--:R-:W-:Y:S01]  /*2bd0*/  FADD.FTZ R31, R19.reuse, R8 ;  /* 0x00000008131f7221 */ /* 0x048fe20000010000 */
[----:B------:R-:W-:Y:S01]  /*2be0*/  F2FP.BF16.F32.PACK_AB R146, R19, R44 ;  /* 0x0000002c1392723e */ /* 0x000fe200000010ff */
[--C-:B------:R-:W-:Y:S02]  /*2bf0*/  IMAD.MOV.U32 R44, RZ, RZ, R87.reuse ;  /* 0x000000ffff2c7224 */ /* 0x100fe400078e0057 */
[--C-:B------:R-:W-:Y:S02]  /*2c00*/  IMAD.MOV.U32 R36, RZ, RZ, R87.reuse ;  /* 0x000000ffff247224 */ /* 0x100fe400078e0057 */
[----:B------:R-:W-:Y:S01]  /*2c10*/  IMAD.MOV.U32 R28, RZ, RZ, R87 ;  /* 0x000000ffff1c7224 */ /* 0x000fe200078e0057 */
[----:B------:R-:W3:Y:S01]  /*2c20*/  MUFU.EX2 R52, R52 ;  /* 0x0000003400347308 */ /* 0x000ee20000000800 */
[----:B--2---:R-:W-:Y:S01]  /*2c30*/  FADD.FTZ R8, R48, R31 ;  /* 0x0000001f30087221 */ /* 0x004fe20000010000 */
[C---:B------:R-:W-:Y:S01]  /*2c40*/  FADD.FTZ R31, R153.reuse, R12 ;  /* 0x0000000c991f7221 */ /* 0x040fe20000010000 */
[----:B------:R-:W-:Y:S01]  /*2c50*/  F2FP.BF16.F32.PACK_AB R153, R153, R86 ;  /* 0x000000569999723e */ /* 0x000fe200000010ff */
[----:B------:R-:W-:-:S02]  /*2c60*/  IMAD.MOV.U32 R86, RZ, RZ, R87 ;  /* 0x000000ffff567224 */ /* 0x000fc400078e0057 */
[--C-:B0-----:R-:W-:Y:S02]  /*2c70*/  IMAD.MOV.U32 R54, RZ, RZ, R87.reuse ;  /* 0x000000ffff367224 */ /* 0x101fe400078e0057 */
[----:B------:R-:W0:Y:S01]  /*2c80*/  MUFU.EX2 R90, R90 ;  /* 0x0000005a005a7308 */ /* 0x000e220000000800 */
[C---:B-1----:R-:W-:Y:S01]  /*2c90*/  FADD.FTZ R5, R21.reuse, R8 ;  /* 0x0000000815057221 */ /* 0x042fe20000010000 */
[----:B------:R-:W-:Y:S01]  /*2ca0*/  F2FP.BF16.F32.PACK_AB R148, R21, R48 ;  /* 0x000000301594723e */ /* 0x000fe200000010ff */
[--C-:B------:R-:W-:Y:S02]  /*2cb0*/  IMAD.MOV.U32 R48, RZ, RZ, R87.reuse ;  /* 0x000000ffff307224 */ /* 0x100fe400078e0057 */
[----:B------:R-:W-:-:S03]  /*2cc0*/  IMAD.MOV.U32 R24, RZ, RZ, R87 ;  /* 0x000000ffff187224 */ /* 0x000fc600078e0057 */
[----:B------:R1:W2:Y:S01]  /*2cd0*/  MUFU.EX2 R23, R58 ;  /* 0x0000003a00177308 */ /* 0x0002a20000000800 */
[----:B---3--:R-:W-:-:S07]  /*2ce0*/  FADD.FTZ R8, R52, R5 ;  /* 0x0000000534087221 */ /* 0x008fce0000010000 */
[----:B------:R-:W3:Y:S01]  /*2cf0*/  MUFU.EX2 R155, R92 ;  /* 0x0000005c009b7308 */ /* 0x000ee20000000800 */
[----:B0-----:R-:W-:Y:S01]  /*2d00*/  FADD.FTZ R12, R90, R31 ;  /* 0x0000001f5a0c7221 */ /* 0x001fe20000010000 */
[----:B-1----:R-:W-:-:S06]  /*2d10*/  IMAD.MOV.U32 R58, RZ, RZ, R87 ;  /* 0x000000ffff3a7224 */ /* 0x002fcc00078e0057 */
[----:B------:R-:W0:Y:S01]  /*2d20*/  MUFU.EX2 R56, R56 ;  /* 0x0000003800387308 */ /* 0x000e220000000800 */
[C---:B--2---:R-:W-:Y:S01]  /*2d30*/  FADD.FTZ R31, R23.reuse, R8 ;  /* 0x00000008171f7221 */ /* 0x044fe20000010000 */
[----:B------:R-:W-:Y:S01]  /*2d40*/  F2FP.BF16.F32.PACK_AB R150, R23, R52 ;  /* 0x000000341796723e */ /* 0x000fe200000010ff */
[----:B------:R-:W-:-:S05]  /*2d50*/  IMAD.MOV.U32 R52, RZ, RZ, R87 ;  /* 0x000000ffff347224 */ /* 0x000fca00078e0057 */
[----:B------:R-:W1:Y:S01]  /*2d60*/  MUFU.EX2 R66, R66 ;  /* 0x0000004200427308 */ /* 0x000e620000000800 */
[C---:B---3--:R-:W-:Y:S01]  /*2d70*/  FADD.FTZ R33, R155.reuse, R12 ;  /* 0x0000000c9b217221 */ /* 0x048fe20000010000 */
[----:B------:R-:W-:-:S06]  /*2d80*/  F2FP.BF16.F32.PACK_AB R155, R155, R90 ;  /* 0x0000005a9b9b723e */ /* 0x000fcc00000010ff */
[----:B------:R2:W3:Y:S01]  /*2d90*/  MUFU.EX2 R27, R62 ;  /* 0x0000003e001b7308 */ /* 0x0004e20000000800 */
[----:B0-----:R-:W-:-:S07]  /*2da0*/  FADD.FTZ R8, R56, R31 ;  /* 0x0000001f38087221 */ /* 0x001fce0000010000 */
[----:B------:R-:W0:Y:S01]  /*2db0*/  MUFU.EX2 R157, R94 ;  /* 0x0000005e009d7308 */ /* 0x000e220000000800 */
[----:B-1----:R-:W-:Y:S01]  /*2dc0*/  FADD.FTZ R12, R66, R33 ;  /* 0x00000021420c7221 */ /* 0x002fe20000010000 */
[----:B--2---:R-:W-:-:S06]  /*2dd0*/  IMAD.MOV.U32 R62, RZ, RZ, R87 ;  /* 0x000000ffff3e7224 */ /* 0x004fcc00078e0057 */
[----:B------:R-:W1:Y:S01]  /*2de0*/  MUFU.EX2 R60, R60 ;  /* 0x0000003c003c7308 */ /* 0x000e620000000800 */
[C---:B---3--:R-:W-:Y:S01]  /*2df0*/  FADD.FTZ R31, R27.reuse, R8 ;  /* 0x000000081b1f7221 */ /* 0x048fe20000010000 */
[----:B------:R-:W-:Y:S01]  /*2e00*/  F2FP.BF16.F32.PACK_AB R152, R27, R56 ;  /* 0x000000381b98723e */ /* 0x000fe200000010ff */
[----:B------:R-:W-:Y:S01]  /*2e10*/  IMAD.MOV.U32 R56, RZ, RZ, R87 ;  /* 0x000000ffff387224 */ /* 0x000fe200078e0057 */
[----:B------:R-:W-:-:S04]  /*2e20*/  MOV R27, R87 ;  /* 0x00000057001b7202 */ /* 0x000fc80000000f00 */
[----:B------:R-:W2:Y:S01]  /*2e30*/  MUFU.EX2 R70, R70 ;  /* 0x0000004600467308 */ /* 0x000ea20000000800 */
[C---:B0-----:R-:W-:Y:S01]  /*2e40*/  FADD.FTZ R33, R157.reuse, R12 ;  /* 0x0000000c9d217221 */ /* 0x041fe20000010000 */
[----:B------:R-:W-:Y:S01]  /*2e50*/  F2FP.BF16.F32.PACK_AB R157, R157, R66 ;  /* 0x000000429d9d723e */ /* 0x000fe200000010ff */
[----:B------:R-:W-:-:S05]  /*2e60*/  IMAD.MOV.U32 R66, RZ, RZ, R87 ;  /* 0x000000ffff427224 */ /* 0x000fca00078e0057 */
[----:B------:R-:W0:Y:S01]  /*2e70*/  MUFU.EX2 R29, R14 ;  /* 0x0000000e001d7308 */ /* 0x000e220000000800 */
[----:B-1----:R-:W-:-:S07]  /*2e80*/  FADD.FTZ R8, R60, R31 ;  /* 0x0000001f3c087221 */ /* 0x002fce0000010000 */
[----:B------:R-:W1:Y:S01]  /*2e90*/  MUFU.EX2 R64, R64 ;  /* 0x0000004000407308 */ /* 0x000e620000000800 */
[----:B--2---:R-:W-:-:S07]  /*2ea0*/  FADD.FTZ R12, R70, R33 ;  /* 0x00000021460c7221 */ /* 0x004fce0000010000 */
[----:B------:R-:W2:Y:S01]  /*2eb0*/  MUFU.EX2 R5, R18 ;  /* 0x0000001200057308 */ /* 0x000ea20000000800 */
[----:B0-----:R-:W-:Y:S01]  /*2ec0*/  FADD.FTZ R33, R29, R8 ;  /* 0x000000081d217221 */ /* 0x001fe20000010000 */
[C---:B------:R-:W-:Y:S01]  /*2ed0*/  FADD.FTZ R8, R159.reuse, R12 ;  /* 0x0000000c9f087221 */ /* 0x040fe20000010000 */
[----:B------:R-:W-:Y:S01]  /*2ee0*/  F2FP.BF16.F32.PACK_AB R159, R159, R70 ;  /* 0x000000469f9f723e */ /* 0x000fe200000010ff */
[--C-:B------:R-:W-:Y:S01]  /*2ef0*/  IMAD.MOV.U32 R70, RZ, RZ, R87.reuse ;  /* 0x000000ffff467224 */ /* 0x100fe200078e0057 */
[----:B------:R-:W-:Y:S01]  /*2f00*/  F2FP.BF16.F32.PACK_AB R154, R29, R60 ;  /* 0x0000003c1d9a723e */ /* 0x000fe200000010ff */
[----:B------:R-:W-:Y:S02]  /*2f10*/  IMAD.MOV.U32 R60, RZ, RZ, R87 ;  /* 0x000000ffff3c7224 */ /* 0x000fe400078e0057 */
[----:B------:R-:W0:Y:S01]  /*2f20*/  MUFU.EX2 R68, R68 ;  /* 0x0000004400447308 */ /* 0x000e220000000800 */
[----:B-1----:R-:W-:Y:S01]  /*2f30*/  FADD.FTZ R12, R64, R33 ;  /* 0x00000021400c7221 */ /* 0x002fe20000010000 */
[----:B------:R-:W-:-:S02]  /*2f40*/  IMAD.MOV.U32 R33, RZ, RZ, R87 ;  /* 0x000000ffff217224 */ /* 0x000fc400078e0057 */
[----:B------:R-:W-:-:S04]  /*2f50*/  IMAD.MOV.U32 R29, RZ, RZ, R87 ;  /* 0x000000ffff1d7224 */ /* 0x000fc800078e0057 */
[----:B------:R-:W1:Y:S01]  /*2f60*/  MUFU.EX2 R31, R22 ;  /* 0x00000016001f7308 */ /* 0x000e620000000800 */
[C---:B--2---:R-:W-:Y:S01]  /*2f70*/  FADD.FTZ R9, R5.reuse, R12 ;  /* 0x0000000c05097221 */ /* 0x044fe20000010000 */
[----:B------:R-:W-:Y:S01]  /*2f80*/  F2FP.BF16.F32.PACK_AB R156, R5, R64 ;  /* 0x00000040059c723e */ /* 0x000fe200000010ff */
[----:B------:R-:W-:Y:S02]  /*2f90*/  IMAD.MOV.U32 R64, RZ, RZ, R87 ;  /* 0x000000ffff407224 */ /* 0x000fe400078e0057 */
[----:B0-----:R-:W-:Y:S01]  /*2fa0*/  FADD.FTZ R12, R68, R9 ;  /* 0x00000009440c7221 */ /* 0x001fe20000010000 */
[----:B------:R-:W-:-:S03]  /*2fb0*/  MOV R9, RZ ;  /* 0x000000ff00097202 */ /* 0x000fc60000000f00 */
[C---:B-1----:R-:W-:Y:S01]  /*2fc0*/  FADD.FTZ R5, R31.reuse, R12 ;  /* 0x0000000c1f057221 */ /* 0x042fe20000010000 */
[----:B------:R-:W-:Y:S01]  /*2fd0*/  F2FP.BF16.F32.PACK_AB R158, R31, R68 ;  /* 0x000000441f9e723e */ /* 0x000fe200000010ff */
[----:B------:R-:W-:Y:S01]  /*2fe0*/  IMAD.MOV.U32 R12, RZ, RZ, 0x3f800000 ;  /* 0x3f800000ff0c7424 */ /* 0x000fe200078e00ff */
[----:B------:R-:W-:Y:S01]  /*2ff0*/  MOV R31, R87 ;  /* 0x00000057001f7202 */ /* 0x000fe20000000f00 */
[----:B------:R-:W-:Y:S01]  /*3000*/  IMAD.MOV.U32 R68, RZ, RZ, R87 ;  /* 0x000000ffff447224 */ /* 0x000fe200078e0057 */
[----:B------:R-:W-:Y:S06]  /*3010*/  @!P1 BRA `(.L_x_18) ;  /* 0x0000001c00849947 */ /* 0x000fec0003800000 */
[----:B------:R-:W-:Y:S01]  /*3020*/  MOV R15, R4 ;  /* 0x00000004000f7202 */ /* 0x000fe20000000f00 */
[----:B------:R-:W-:Y:S01]  /*3030*/  IMAD.MOV.U32 R17, RZ, RZ, R10 ;  /* 0x000000ffff117224 */ /* 0x000fe200078e000a */
[----:B------:R-:W-:Y:S01]  /*3040*/  CS2R R86, SRZ ;  /* 0x0000000000567805 */ /* 0x000fe2000001ff00 */
[----:B------:R-:W-:Y:S01]  /*3050*/  IMAD.MOV.U32 R14, RZ, RZ, RZ ;  /* 0x000000ffff0e7224 */ /* 0x000fe200078e00ff */
[----:B------:R-:W-:Y:S01]  /*3060*/  CS2R R82, SRZ ;  /* 0x0000000000527805 */ /* 0x000fe2000001ff00 */
[----:B------:R-:W-:Y:S01]  /*3070*/  IMAD.MOV.U32 R11, RZ, RZ, 0x3f800000 ;  /* 0x3f800000ff0b7424 */ /* 0x000fe200078e00ff */
        /* <DEDUP_REMOVED lines=29> */
[----:B------:R-:W-:Y:S01]  /*3250*/  CS2R R24, SRZ ;  /* 0x0000000000187805 */ /* 0x000fe2000001ff00 */
[----:B------:R-:W-:-:S06]  /*3260*/  UMOV UR56, URZ ;  /* 0x0000003f00387c82 */ /* 0x000fcc0008000000 */
.L_x_29:
[----:B------:R-:W-:-:S04]  /*3270*/  UISETP.NE.AND UP0, UPT, UR56, 0x1, UPT ;  /* 0x000000013800788c */ /* 0x000fc8000bf05270 */
[----:B------:R-:W-:-:S06]  /*3280*/  USEL UR4, URZ, 0x1, UP0 ;  /* 0x000000013f047887 */ /* 0x000fcc0008000000 */
[----:B------:R-:W-:Y:S01]  /*3290*/  LOP3.LUT R9, R14, UR4, RZ, 0x3c, !PT ;  /* 0x000000040e097c12 */ /* 0x000fe2000f8e3cff */
[----:B------:R-:W-:Y:S06]  /*32a0*/  @!P0 BRA `(.L_x_19) ;  /* 0x0000000000048947 */ /* 0x000fec0003800000 */
[----:B------:R-:W-:Y:S01]  /*32b0*/  BPT.TRAP 0x1 ;  /* 0x000000040000795c */ /* 0x000fe20000300000 */
.L_x_19:
[----:B------:R-:W-:Y:S01]  /*32c0*/  UIADD3 UR4, UR56, 0x1, URZ ;  /* 0x0000000138047890 */ /* 0x000fe2000fffe03f */
[----:B------:R-:W-:-:S03]  /*32d0*/  SHF.L.U32 R3, R9, 0x1f, RZ ;  /* 0x0000001f09037819 */ /* 0x000fc600000006ff */
[----:B------:R-:W-:-:S04]  /*32e0*/  UISETP.NE.AND UP0, UPT, UR4, 0x2, UPT ;  /* 0x000000020400788c */ /* 0x000fc8000bf05270 */
[----:B------:R-:W-:-:S04]  /*32f0*/  USEL UR4, UR4, URZ, UP0 ;  /* 0x0000003f04047287 */ /* 0x000fc80008000000 */
[----:B------:R-:W-:Y:S02]  /*3300*/  ULEA UR59, UR4, UR37, 0x3 ;  /* 0x00000025043b7291 */ /* 0x000fe4000f8e183f */
[----:B------:R-:W-:-:S07]  /*3310*/  MOV R0, UR4 ;  /* 0x0000000400007c02 */ /* 0x000fce0008000f00 */
[----:B------:R0:W1:Y:S01]  /*3320*/  SYNCS.PHASECHK.TRANS64.TRYWAIT P1, [UR59+0x2a830], R3 ;  /* 0x02a83003ff0075a7 */ /* 0x000062000802017b */
[----:B------:R-:W-:Y:S05]  /*3330*/  @!P0 BRA `(.L_x_20) ;  /* 0x0000000000048947 */ /* 0x000fea0003800000 */
[----:B------:R-:W-:Y:S01]  /*3340*/  BPT.TRAP 0x1 ;  /* 0x000000040000795c */ /* 0x000fe20000300000 */
.L_x_20:
[----:B-1----:R-:W-:Y:S05]  /*3350*/  @P1 BRA `(.L_x_21) ;  /* 0x0000000000081947 */ /* 0x002fea0003800000 */
[----:B------:R-:W1:Y:S02]  /*3360*/  SYNCS.PHASECHK.TRANS64.TRYWAIT P1, [UR59+0x2a830], R3 ;  /* 0x02a83003ff0075a7 */ /* 0x000e64000802017b */
[----:B-1----:R-:W-:Y:S05]  /*3370*/  @!P1 BRA `(.L_x_22) ;  /* 0x0000007800909947 */ /* 0x002fea0003800000 */
.L_x_21:
[----:B------:R-:W-:Y:S01]  /*3380*/  R2UR UR6, R0 ;  /* 0x00000000000672ca */ /* 0x000fe200000e0000 */
[----:B------:R-:W-:Y:S01]  /*3390*/  WARPGROUP.ARRIVE ;  /* 0x00000000000079c5 */ /* 0x000fe20000000000 */
[----:B------:R-:W-:Y:S01]  /*33a0*/  R2UR UR4, R6 ;  /* 0x00000000060472ca */ /* 0x000fe200000e0000 */
[----:B------:R-:W-:Y:S01]  /*33b0*/  UMOV UR7, 0x40000040 ;  /* 0x4000004000077882 */ /* 0x000fe20000000000 */
[----:B------:R-:W-:Y:S01]  /*33c0*/  R2UR UR5, R7 ;  /* 0x00000000070572ca */ /* 0x000fe200000e0000 */
[----:B------:R-:W-:Y:S01]  /*33d0*/  UMOV UR11, 0x40000040 ;  /* 0x40000040000b7882 */ /* 0x000fe20000000000 */
[----:B------:R-:W-:Y:S01]  /*33e0*/  UMOV UR15, 0x40000040 ;  /* 0x40000040000f7882 */ /* 0x000fe20000000000 */
[----:B------:R-:W-:Y:S01]  /*33f0*/  UMOV UR19, 0x40000040 ;  /* 0x4000004000137882 */ /* 0x000fe20000000000 */
[----:B------:R-:W-:Y:S01]  /*3400*/  UMOV UR23, 0x40000040 ;  /* 0x4000004000177882 */ /* 0x000fe20000000000 */
[----:B------:R-:W-:Y:S01]  /*3410*/  UMOV UR27, 0x40000040 ;  /* 0x40000040001b7882 */ /* 0x000fe20000000000 */
[----:B------:R-:W-:Y:S01]  /*3420*/  UMOV UR31, 0x40000040 ;  /* 0x40000040001f7882 */ /* 0x000fe20000000000 */
[----:B------:R-:W-:Y:S01]  /*3430*/  UMOV UR35, 0x40000040 ;  /* 0x4000004000237882 */ /* 0x000fe20000000000 */
[----:B------:R-:W-:Y:S01]  /*3440*/  UMOV UR43, 0x40000040 ;  /* 0x40000040002b7882 */ /* 0x000fe20000000000 */
[----:B------:R-:W-:Y:S01]  /*3450*/  UIMAD UR6, UR6, 0x900, UR58 ;  /* 0x00000900060678a4 */ /* 0x000fe2000f8e023a */
[-C--:B------:R-:W-:Y:S01]  /*3460*/  FMUL.FTZ R24, R24, R12.reuse ;  /* 0x0000000c18187220 */ /* 0x080fe20000410000 */
[----:B------:R-:W-:Y:S01]  /*3470*/  UMOV UR47, 0x40000040 ;  /* 0x40000040002f7882 */ /* 0x000fe20000000000 */
[----:B------:R-:W-:Y:S01]  /*3480*/  UMOV UR51, 0x40000040 ;  /* 0x4000004000337882 */ /* 0x000fe20000000000 */
[----:B------:R-:W-:Y:S01]  /*3490*/  UIADD3 UR10, UR6, 0x2, URZ ;  /* 0x00000002060a7890 */ /* 0x000fe2000fffe03f */
[-C--:B------:R-:W-:Y:S01]  /*34a0*/  FMUL.FTZ R25, R25, R12.reuse ;  /* 0x0000000c19197220 */ /* 0x080fe20000410000 */
[----:B------:R-:W-:Y:S01]  /*34b0*/  UIADD3 UR14, UR6, 0x4, URZ ;  /* 0x00000004060e7890 */ /* 0x000fe2000fffe03f */
[----:B------:R-:W-:Y:S01]  /*34c0*/  FMUL.FTZ R28, R28, R12 ;  /* 0x0000000c1c1c7220 */ /* 0x000fe20000410000 */
[----:B------:R-:W-:-:S02]  /*34d0*/  UIADD3 UR18, UR6, 0x6, URZ ;  /* 0x0000000606127890 */ /* 0x000fc4000fffe03f */
[----:B------:R-:W-:Y:S01]  /*34e0*/  HGMMA.64x96x16.F32.BF16 R88, gdesc[UR4], RZ, !UPT, gsb0 ;  /* 0x01600000045879f0 */ /* 0x000fe2000c0018ff */
[----:B------:R-:W-:Y:S01]  /*34f0*/  UIADD3 UR22, UR6, 0x300, URZ ;  /* 0x0000030006167890 */ /* 0x000fe2000fffe03f */
[-C--:B------:R-:W-:Y:S01]  /*3500*/  FMUL.FTZ R29, R29, R12.reuse ;  /* 0x0000000c1d1d7220 */ /* 0x080fe20000410000 */
        /* <DEDUP_REMOVED lines=14> */
[----:B------:R-:W-:Y:S01]  /*35f0*/  UMOV UR55, 0x40000040 ;  /* 0x4000004000377882 */ /* 0x000fe20000000000 */
[-C--:B------:R-:W-:Y:S01]  /*3600*/  FMUL.FTZ R45, R45, R12.reuse ;  /* 0x0000000c2d2d7220 */ /* 0x080fe20000410000 */
        /* <DEDUP_REMOVED lines=19> */
[----:B------:R-:W-:Y:S01]  /*3740*/  FMUL.FTZ R85, R85, R12 ;  /* 0x0000000c55557220 */ /* 0x000fe20000410000 */
        /* <DEDUP_REMOVED lines=32> */
[----:B------:R-:W-:-:S02]  /*3950*/  WARPGROUP.DEPBAR.LE gsb0, 0x0 ;  /* 0x00008000000079c5 */ /* 0x000fc40000010000 */
        /* <DEDUP_REMOVED lines=33> */
[----:B------:R-:W-:Y:S05]  /*3b70*/  @!P0 BRA `(.L_x_23) ;  /* 0x0000000000048947 */ /* 0x000fea0003800000 */
[----:B------:R-:W-:Y:S01]  /*3b80*/  BPT.TRAP 0x1 ;  /* 0x000000040000795c */ /* 0x000fe20000300000 */
.L_x_23:
[----:B------:R-:W-:Y:S01]  /*3b90*/  ULEA UR5, UR56, UR37, 0x3 ;  /* 0x0000002538057291 */ /* 0x000fe2000f8e183f */
[----:B01----:R-:W-:-:S08]  /*3ba0*/  SHF.L.U32 R3, R14, 0x1f, RZ ;  /* 0x0000001f0e037819 */ /* 0x003fd000000006ff */
[----:B------:R0:W1:Y:S01]  /*3bb0*/  SYNCS.PHASECHK.TRANS64.TRYWAIT P1, [UR5+0x2a850], R3 ;  /* 0x02a85003ff0075a7 */ /* 0x0000620008020145 */
[----:B------:R-:W-:Y:S05]  /*3bc0*/  @!P0 BRA `(.L_x_24) ;  /* 0x0000000000048947 */ /* 0x000fea0003800000 */
[----:B------:R-:W-:Y:S01]  /*3bd0*/  BPT.TRAP 0x1 ;  /* 0x000000040000795c */ /* 0x000fe20000300000 */
.L_x_24:
[----:B-1----:R-:W-:Y:S05]  /*3be0*/  @P1 BRA `(.L_x_25) ;  /* 0x0000000000081947 */ /* 0x002fea0003800000 */
[----:B------:R-:W1:Y:S02]  /*3bf0*/  SYNCS.PHASECHK.TRANS64.TRYWAIT P1, [UR5+0x2a850], R3 ;  /* 0x02a85003ff0075a7 */ /* 0x000e640008020145 */
[----:B-1----:R-:W-:Y:S05]  /*3c00*/  @!P1 BRA `(.L_x_26) ;  /* 0x0000007000849947 */ /* 0x002fea0003800000 */
.L_x_25:
[----:B------:R-:W-:Y:S01]  /*3c10*/  UIADD3 UR4, UR37, 0x400, URZ ;  /* 0x0000040025047890 */ /* 0x000fe2000fffe03f */
[----:B------:R-:W-:Y:S01]  /*3c20*/  WARPGROUP.ARRIVE ;  /* 0x00000000000079c5 */ /* 0x000fe20000000000 */
[----:B------:R-:W-:Y:S02]  /*3c30*/  UMOV UR7, 0x40000040 ;  /* 0x4000004000077882 */ /* 0x000fe40000000000 */
[----:B------:R-:W-:-:S04]  /*3c40*/  USHF.R.U32.HI UR4, URZ, 0x4, UR4 ;  /* 0x000000043f047899 */ /* 0x000fc80008011604 */
[----:B------:R-:W-:-:S04]  /*3c50*/  ULOP3.LUT UR4, UR4, 0x3fff, URZ, 0xc0, !UPT ;  /* 0x00003fff04047892 */ /* 0x000fc8000f8ec03f */
[----:B------:R-:W-:-:S04]  /*3c60*/  ULOP3.LUT UR4, UR4, 0x3000000, URZ, 0xfc, !UPT ;  /* 0x0300000004047892 */ /* 0x000fc8000f8efc3f */
[----:B------:R-:W-:-:S04]  /*3c70*/  UIMAD UR56, UR56, 0x600, UR4 ;  /* 0x00000600383878a4 */ /* 0x000fc8000f8e0204 */
[----:B------:R-:W-:-:S03]  /*3c80*/  UIADD3 UR4, UR56, 0x80, URZ ;  /* 0x0000008038047890 */ /* 0x000fc6000fffe03f */
[----:B------:R-:W-:-:S06]  /*3c90*/  UMOV UR6, UR56 ;  /* 0x0000003800067c82 */ /* 0x000fcc0008000000 */
[----:B------:R-:W-:Y:S01]  /*3ca0*/  HGMMA.64x128x16.F32.BF16 R24, R136, gdesc[UR4].tnspB, R24, gsb0 ;  /* 0x41e0000488187df0 */ /* 0x000fe20008001818 */
[----:B------:R-:W-:Y:S01]  /*3cb0*/  UMOV UR7, 0x40000040 ;  /* 0x4000004000077882 */ /* 0x000fe20000000000 */
[----:B------:R-:W-:Y:S01]  /*3cc0*/  UMOV UR6, UR4 ;  /* 0x0000000400067c82 */ /* 0x000fe20008000000 */
[----:B------:R-:W-:Y:S01]  /*3cd0*/  UIADD3 UR4, UR56, 0x100, URZ ;  /* 0x0000010038047890 */ /* 0x000fe2000fffe03f */
[----:B------:R-:W-:Y:S02]  /*3ce0*/  WARPGROUP.DEPBAR.LE gsb0, 0x0 ;  /* 0x00008000000079c5 */ /* 0x000fe40000010000 */
[----:B------:R-:W-:-:S06]  /*3cf0*/  WARPGROUP.ARRIVE ;  /* 0x00000000000079c5 */ /* 0x000fcc0000000000 */
[----:B------:R-:W-:Y:S01]  /*3d00*/  HGMMA.64x128x16.F32.BF16 R24, R140, gdesc[UR4].tnspB, R24, gsb0 ;  /* 0x41e000048c187df0 */ /* 0x000fe20008001818 */
[----:B------:R-:W-:Y:S01]  /*3d10*/  UMOV UR6, UR4 ;  /* 0x0000000400067c82 */ /* 0x000fe20008000000 */
[----:B------:R-:W-:Y:S01]  /*3d20*/  UMOV UR7, 0x40000040 ;  /* 0x4000004000077882 */ /* 0x000fe20000000000 */
[----:B------:R-:W-:Y:S01]  /*3d30*/  UIADD3 UR4, UR56, 0x180, URZ ;  /* 0x0000018038047890 */ /* 0x000fe2000fffe03f */
[----:B------:R-:W-:Y:S02]  /*3d40*/  WARPGROUP.DEPBAR.LE gsb0, 0x0 ;  /* 0x00008000000079c5 */ /* 0x000fe40000010000 */
[----:B------:R-:W-:-:S06]  /*3d50*/  WARPGROUP.ARRIVE ;  /* 0x00000000000079c5 */ /* 0x000fcc0000000000 */
[----:B------:R-:W-:Y:S01]  /*3d60*/  HGMMA.64x128x16.F32.BF16 R24, R144, gdesc[UR4].tnspB, R24, gsb0 ;  /* 0x41e0000490187df0 */ /* 0x000fe20008001818 */
[----:B------:R-:W-:Y:S01]  /*3d70*/  UMOV UR6, UR4 ;  /* 0x0000000400067c82 */ /* 0x000fe20008000000 */
[----:B------:R-:W-:Y:S01]  /*3d80*/  UMOV UR7, 0x40000040 ;  /* 0x4000004000077882 */ /* 0x000fe20000000000 */
[----:B------:R-:W-:Y:S02]  /*3d90*/  UIADD3 UR4, UR56, 0x200, URZ ;  /* 0x0000020038047890 */ /* 0x000fe4000fffe03f */
[----:B------:R-:W-:Y:S01]  /*3da0*/  UIADD3 UR56, UR56, 0x280, URZ ;  /* 0x0000028038387890 */ /* 0x000fe2000fffe03f */
[----:B------:R-:W-:Y:S02]  /*3db0*/  WARPGROUP.DEPBAR.LE gsb0, 0x0 ;  /* 0x00008000000079c5 */ /* 0x000fe40000010000 */
[----:B------:R-:W-:-:S06]  /*3dc0*/  WARPGROUP.ARRIVE ;  /* 0x00000000000079c5 */ /* 0x000fcc0000000000 */
[----:B------:R-:W-:Y:S01]  /*3dd0*/  HGMMA.64x128x16.F32.BF16 R24, R148, gdesc[UR4].tnspB, R24, gsb0 ;  /* 0x41e0000494187df0 */ /* 0x000fe20008001818 */
[----:B------:R-:W-:Y:S01]  /*3de0*/  UMOV UR6, UR4 ;  /* 0x0000000400067c82 */ /* 0x000fe20008000000 */
[----:B------:R-:W-:Y:S01]  /*3df0*/  UMOV UR7, 0x40000040 ;  /* 0x4000004000077882 */ /* 0x000fe20000000000 */
[----:B------:R-:W-:Y:S02]  /*3e00*/  WARPGROUP.DEPBAR.LE gsb0, 0x0 ;  /* 0x00008000000079c5 */ /* 0x000fe40000010000 */
[----:B------:R-:W-:-:S07]  /*3e10*/  WARPGROUP.ARRIVE ;  /* 0x00000000000079c5 */ /* 0x000fce0000000000 */
[----:B------:R-:W-:Y:S01]  /*3e20*/  HGMMA.64x128x16.F32.BF16 R24, R152, gdesc[UR4].tnspB, R24, gsb0 ;  /* 0x41e0000498187df0 */ /* 0x000fe20008001818 */
[----:B------:R-:W-:Y:S01]  /*3e30*/  UMOV UR6, UR56 ;  /* 0x0000003800067c82 */ /* 0x000fe20008000000 */
[----:B------:R-:W-:Y:S01]  /*3e40*/  UMOV UR7, 0x40000040 ;  /* 0x4000004000077882 */ /* 0x000fe20000000000 */
[----:B------:R-:W-:Y:S02]  /*3e50*/  WARPGROUP.DEPBAR.LE gsb0, 0x0 ;  /* 0x00008000000079c5 */ /* 0x000fe40000010000 */
[----:B------:R-:W-:-:S07]  /*3e60*/  WARPGROUP.ARRIVE ;  /* 0x00000000000079c5 */ /* 0x000fce0000000000 */
[----:B------:R-:W-:Y:S03]  /*3e70*/  HGMMA.64x128x16.F32.BF16 R24, R156, gdesc[UR4].tnspB, R24, gsb0 ;  /* 0x41e000049c187df0 */ /* 0x000fe60008001818 */
[----:B------:R-:W-:Y:S02]  /*3e80*/  WARPGROUP.DEPBAR.LE gsb0, 0x0 ;  /* 0x00008000000079c5 */ /* 0x000fe40000010000 */
[----:B------:R-:W-:Y:S05]  /*3e90*/  @!P0 BRA `(.L_x_27) ;  /* 0x0000000000048947 */ /* 0x000fea0003800000 */
[----:B------:R-:W-:Y:S01]  /*3ea0*/  BPT.TRAP 0x1 ;  /* 0x000000040000795c */ /* 0x000fe20000300000 */
.L_x_27:
[----:B-1----:R-:W-:Y:S01]  /*3eb0*/  FMNMX.FTZ R4, R88, R17, !PT ;  /* 0x0000001158047209 */ /* 0x002fe20007810000 */
[----:B------:R-:W-:Y:S01]  /*3ec0*/  UIADD3 UR59, UR59, 0x2a840, URZ ;  /* 0x0002a8403b3b7890 */ /* 0x000fe2000fffe03f */
[----:B------:R-:W-:Y:S02]  /*3ed0*/  FMNMX.FTZ R10, R90, R15, !PT ;  /* 0x0000000f5a0a7209 */ /* 0x000fe40007810000 */
[----:B0-----:R-:W-:Y:S01]  /*3ee0*/  FMNMX.FTZ R3, R89, R4, !PT ;  /* 0x0000000459037209 */ /* 0x001fe20007810000 */
[----:B------:R-:W-:Y:S01]  /*3ef0*/  UPRMT UR59, UR57, 0x654, UR59 ;  /* 0x00000654393b7896 */ /* 0x000fe2000800003b */
[----:B------:R-:W-:Y:S02]  /*3f00*/  FMNMX.FTZ R11, R91, R10, !PT ;  /* 0x0000000a5b0b7209 */ /* 0x000fe40007810000 */
[----:B------:R-:W-:Y:S02]  /*3f10*/  FMNMX.FTZ R4, R92, R3, !PT ;  /* 0x000000035c047209 */ /* 0x000fe40007810000 */
[----:B------:R-:W-:-:S02]  /*3f20*/  FMNMX.FTZ R10, R94, R11, !PT ;  /* 0x0000000b5e0a7209 */ /* 0x000fc40007810000 */
[----:B------:R-:W-:Y:S02]  /*3f30*/  FMNMX.FTZ R3, R93, R4, !PT ;  /* 0x000000045d037209 */ /* 0x000fe40007810000 */
[----:B------:R-:W-:Y:S01]  /*3f40*/  FMNMX.FTZ R11, R95, R10, !PT ;  /* 0x0000000a5f0b7209 */ /* 0x000fe20007810000 */
[----:B------:R-:W-:Y:S01]  /*3f50*/  SYNCS.ARRIVE.TRANS64.RED.A1T0 RZ, [UR59], RZ ;  /* 0x000000ffffff79a7 */ /* 0x000fe2000810043b */
[----:B------:R-:W-:Y:S02]  /*3f60*/  FMNMX.FTZ R4, R96, R3, !PT ;  /* 0x0000000360047209 */ /* 0x000fe40007810000 */
[----:B------:R-:W-:Y:S02]  /*3f70*/  FMNMX.FTZ R10, R98, R11, !PT ;  /* 0x0000000b620a7209 */ /* 0x000fe40007810000 */
[----:B------:R-:W-:Y:S02]  /*3f80*/  FMNMX.FTZ R3, R97, R4, !PT ;  /* 0x0000000461037209 */ /* 0x000fe40007810000 */
[----:B------:R-:W-:-:S02]  /*3f90*/  FMNMX.FTZ R11, R99, R10, !PT ;  /* 0x0000000a630b7209 */ /* 0x000fc40007810000 */
[----:B------:R-:W-:Y:S02]  /*3fa0*/  FMNMX.FTZ R4, R100, R3, !PT ;  /* 0x0000000364047209 */ /* 0x000fe40007810000 */
[----:B------:R-:W-:Y:S02]  /*3fb0*/  FMNMX.FTZ R10, R102, R11, !PT ;  /* 0x0000000b660a7209 */ /* 0x000fe40007810000 */
        /* <DEDUP_REMOVED lines=33> */
[----:B------:R-:W-:-:S03]  /*41d0*/  FMNMX.FTZ R12, R135, R10, !PT ;  /* 0x0000000a870c7209 */ /* 0x000fc60007810000 */
[----:B------:R-:W0:Y:S04]  /*41e0*/  SHFL.BFLY PT, R4, R11, 0x2, 0x1f ;  /* 0x0c401f000b047f89 */ /* 0x000e2800000e0000 */
[----:B------:R-:W1:Y:S01]  /*41f0*/  SHFL.BFLY PT, R3, R12, 0x2, 0x1f ;  /* 0x0c401f000c037f89 */ /* 0x000e6200000e0000 */
[----:B0-----:R-:W-:Y:S02]  /*4200*/  FMNMX.FTZ R14, R11, R4, !PT ;  /* 0x000000040b0e7209 */ /* 0x001fe40007810000 */
[----:B-1----:R-:W-:-:S03]  /*4210*/  FMNMX.FTZ R18, R12, R3, !PT ;  /* 0x000000030c127209 */ /* 0x002fc60007810000 */
[----:B------:R-:W0:Y:S01]  /*4220*/  SHFL.BFLY PT, R19, R14, 0x1, 0x1f ;  /* 0x0c201f000e137f89 */ /* 0x000e2200000e0000 */
[----:B------:R-:W1:Y:S03]  /*4230*/  LDC R3, c[0x0][0x988] ;  /* 0x00026200ff037b82 */ /* 0x000e660000000800 */
[----:B------:R-:W2:Y:S01]  /*4240*/  SHFL.BFLY PT, R21, R18, 0x1, 0x1f ;  /* 0x0c201f0012157f89 */ /* 0x000ea200000e0000 */
[----:B0-----:R-:W-:Y:S02]  /*4250*/  FMNMX.FTZ R10, R14, R19, !PT ;  /* 0x000000130e0a7209 */ /* 0x001fe40007810000 */
[----:B--2---:R-:W-:-:S03]  /*4260*/  FMNMX.FTZ R4, R18, R21, !PT ;  /* 0x0000001512047209 */ /* 0x004fc60007810000 */
[CC--:B-1----:R-:W-:Y:S01]  /*4270*/  FMUL.FTZ R160, R10.reuse, R3.reuse ;  /* 0x000000030aa07220 */ /* 0x0c2fe20000410000 */
[----:B------:R-:W-:Y:S01]  /*4280*/  FADD.FTZ R20, -R10, R17 ;  /* 0x000000110a147221 */ /* 0x000fe20000010100 */
[CC--:B------:R-:W-:Y:S01]  /*4290*/  FMUL.FTZ R14, R4.reuse, R3.reuse ;  /* 0x00000003040e7220 */ /* 0x0c0fe20000410000 */
[----:B------:R-:W-:Y:S01]  /*42a0*/  FADD.FTZ R22, -R4, R15 ;  /* 0x0000000f04167221 */ /* 0x000fe20000010100 */
[-C--:B------:R-:W-:Y:S01]  /*42b0*/  FFMA.FTZ R15, R88, R3.reuse, -R160 ;  /* 0x00000003580f7223 */ /* 0x080fe200000108a0 */
[-C--:B------:R-:W-:Y:S01]  /*42c0*/  FMUL.FTZ R20, R20, R3.reuse ;  /* 0x0000000314147220 */ /* 0x080fe20000410000 */
[-C--:B------:R-:W-:Y:S01]  /*42d0*/  FFMA.FTZ R90, R90, R3.reuse, -R14 ;  /* 0x000000035a5a7223 */ /* 0x080fe2000001080e */
[-C--:B------:R-:W-:Y:S01]  /*42e0*/  FMUL.FTZ R22, R22, R3.reuse ;  /* 0x0000000316167220 */ /* 0x080fe20000410000 */
[-C--:B------:R-:W-:Y:S01]  /*42f0*/  FFMA.FTZ R136, R89, R3.reuse, -R160 ;  /* 0x0000000359887223 */ /* 0x080fe200000108a0 */
[-C--:B------:R-:W-:Y:S01]  /*4300*/  FFMA.FTZ R91, R91, R3.reuse, -R14 ;  /* 0x000000035b5b7223 */ /* 0x080fe2000001080e */
[----:B------:R-:W-:Y:S01]  /*4310*/  MUFU.EX2 R12, R20 ;  /* 0x00000014000c7308 */ /* 0x000fe20000000800 */
[-C--:B------:R-:W-:Y:S01]  /*4320*/  FFMA.FTZ R138, R92, R3.reuse, -R160 ;  /* 0x000000035c8a7223 */ /* 0x080fe200000108a0 */
[-C--:B------:R-:W-:Y:S01]  /*4330*/  FFMA.FTZ R94, R94, R3.reuse, -R14 ;  /* 0x000000035e5e7223 */ /* 0x080fe2000001080e */
[-C--:B------:R-:W-:Y:S01]  /*4340*/  FFMA.FTZ R17, R93, R3.reuse, -R160 ;  /* 0x000000035d117223 */ /* 0x080fe200000108a0 */
[-C--:B------:R-:W-:Y:S01]  /*4350*/  FFMA.FTZ R95, R95, R3.reuse, -R14 ;  /* 0x000000035f5f7223 */ /* 0x080fe2000001080e */
[-C--:B------:R-:W-:Y:S01]  /*4360*/  FFMA.FTZ R140, R96, R3.reuse, -R160 ;  /* 0x00000003608c7223 */ /* 0x080fe200000108a0 */
        /* <DEDUP_REMOVED lines=10> */
[----:B------:R-:W0:Y:S01]  /*4410*/  MUFU.EX2 R15, R15 ;  /* 0x0000000f000f7308 */ /* 0x000e220000000800 */
[-C--:B------:R-:W-:Y:S01]  /*4420*/  FFMA.FTZ R23, R105, R3.reuse, -R160 ;  /* 0x0000000369177223 */ /* 0x080fe200000108a0 */
[-C--:B------:R-:W-:Y:S01]  /*4430*/  FFMA.FTZ R107, R107, R3.reuse, -R14 ;  /* 0x000000036b6b7223 */ /* 0x080fe2000001080e */
[-C--:B------:R-:W-:Y:S01]  /*4440*/  FFMA.FTZ R146, R108, R3.reuse, -R160 ;  /* 0x000000036c927223 */ /* 0x080fe200000108a0 */
[-C--:B------:R-:W-:Y:S01]  /*4450*/  FFMA.FTZ R110, R110, R3.reuse, -R14 ;  /* 0x000000036e6e7223 */ /* 0x080fe2000001080e */
[-C--:B------:R-:W-:Y:S01]  /*4460*/  FFMA.FTZ R89, R109, R3.reuse, -R160 ;  /* 0x000000036d597223 */ /* 0x080fe200000108a0 */
[-C--:B------:R-:W-:Y:S01]  /*4470*/  FFMA.FTZ R111, R111, R3.reuse, -R14 ;  /* 0x000000036f6f7223 */ /* 0x080fe2000001080e */
[-C--:B------:R-:W-:Y:S01]  /*4480*/  FFMA.FTZ R148, R112, R3.reuse, -R160 ;  /* 0x0000000370947223 */ /* 0x080fe200000108a0 */
[----:B------:R-:W1:Y:S01]  /*4490*/  MUFU.EX2 R90, R90 ;  /* 0x0000005a005a7308 */ /* 0x000e620000000800 */
[-C--:B------:R-:W-:Y:S01]  /*44a0*/  FFMA.FTZ R114, R114, R3.reuse, -R14 ;  /* 0x0000000372727223 */ /* 0x080fe2000001080e */
[-C--:B------:R-:W-:Y:S01]  /*44b0*/  FFMA.FTZ R93, R113, R3.reuse, -R160 ;  /* 0x00000003715d7223 */ /* 0x080fe200000108a0 */
[-C--:B------:R-:W-:Y:S01]  /*44c0*/  FFMA.FTZ R115, R115, R3.reuse, -R14 ;  /* 0x0000000373737223 */ /* 0x080fe2000001080e */
[-C--:B------:R-:W-:Y:S01]  /*44d0*/  FFMA.FTZ R150, R116, R3.reuse, -R160 ;  /* 0x0000000374967223 */ /* 0x080fe200000108a0 */
[-C--:B------:R-:W-:Y:S01]  /*44e0*/  FFMA.FTZ R118, R118, R3.reuse, -R14 ;  /* 0x0000000376767223 */ /* 0x080fe2000001080e */
[-C--:B------:R-:W-:Y:S01]  /*44f0*/  FFMA.FTZ R97, R117, R3.reuse, -R160 ;  /* 0x0000000375617223 */ /* 0x080fe200000108a0 */
[----:B------:R-:W-:Y:S01]  /*4500*/  FFMA.FTZ R119, R119, R3, -R14 ;  /* 0x0000000377777223 */ /* 0x000fe2000001080e */
[----:B------:R-:W2:Y:S01]  /*4510*/  MUFU.EX2 R136, R136 ;  /* 0x0000008800887308 */ /* 0x000ea20000000800 */
[----:B0-----:R-:W-:Y:S01]  /*4520*/  FFMA.FTZ R5, R12, R5, R15 ;  /* 0x000000050c057223 */ /* 0x001fe2000001000f */
[-C--:B------:R-:W-:Y:S01]  /*4530*/  FFMA.FTZ R152, R120, R3.reuse, -R160 ;  /* 0x0000000378987223 */ /* 0x080fe200000108a0 */
[-C--:B------:R-:W-:Y:S01]  /*4540*/  FFMA.FTZ R122, R122, R3.reuse, -R14 ;  /* 0x000000037a7a7223 */ /* 0x080fe2000001080e */
[-C--:B------:R-:W-:Y:S01]  /*4550*/  FFMA.FTZ R101, R121, R3.reuse, -R160 ;  /* 0x0000000379657223 */ /* 0x080fe200000108a0 */
[-C--:B------:R-:W-:Y:S01]  /*4560*/  FFMA.FTZ R123, R123, R3.reuse, -R14 ;  /* 0x000000037b7b7223 */ /* 0x080fe2000001080e */
[-C--:B------:R-:W-:Y:S01]  /*4570*/  FFMA.FTZ R154, R124, R3.reuse, -R160 ;  /* 0x000000037c9a7223 */ /* 0x080fe200000108a0 */
[-C--:B------:R-:W-:Y:S01]  /*4580*/  FFMA.FTZ R126, R126, R3.reuse, -R14 ;  /* 0x000000037e7e7223 */ /* 0x080fe2000001080e */
[----:B------:R-:W0:Y:S01]  /*4590*/  MUFU.EX2 R91, R91 ;  /* 0x0000005b005b7308 */ /* 0x000e220000000800 */
[----:B-1----:R-:W-:Y:S01]  /*45a0*/  FFMA.FTZ R8, R11, R8, R90 ;  /* 0x000000080b087223 */ /* 0x002fe2000001005a */
[-C--:B------:R-:W-:Y:S01]  /*45b0*/  FFMA.FTZ R105, R125, R3.reuse, -R160 ;  /* 0x000000037d697223 */ /* 0x080fe200000108a0 */
[-C--:B------:R-:W-:Y:S01]  /*45c0*/  FFMA.FTZ R127, R127, R3.reuse, -R14 ;  /* 0x000000037f7f7223 */ /* 0x080fe2000001080e */
[-C--:B------:R-:W-:Y:S01]  /*45d0*/  FFMA.FTZ R156, R128, R3.reuse, -R160 ;  /* 0x00000003809c7223 */ /* 0x080fe200000108a0 */
[-C--:B------:R-:W-:Y:S01]  /*45e0*/  FFMA.FTZ R130, R130, R3.reuse, -R14 ;  /* 0x0000000382827223 */ /* 0x080fe2000001080e */
[-C--:B------:R-:W-:Y:S01]  /*45f0*/  FFMA.FTZ R109, R129, R3.reuse, -R160 ;  /* 0x00000003816d7223 */ /* 0x080fe200000108a0 */
[-C--:B------:R-:W-:Y:S01]  /*4600*/  FFMA.FTZ R131, R131, R3.reuse, -R14 ;  /* 0x0000000383837223 */ /* 0x080fe2000001080e */
[----:B------:R-:W1:Y:S01]  /*4610*/  MUFU.EX2 R138, R138 ;  /* 0x0000008a008a7308 */ /* 0x000e620000000800 */
[----:B--2---:R-:W-:Y:S01]  /*4620*/  FADD.FTZ R5, R136, R5 ;  /* 0x0000000588057221 */ /* 0x004fe20000010000 */
[-C--:B------:R-:W-:Y:S01]  /*4630*/  FFMA.FTZ R158, R132, R3.reuse, -R160 ;  /* 0x00000003849e7223 */ /* 0x080fe200000108a0 */
[-C--:B------:R-:W-:Y:S01]  /*4640*/  FFMA.FTZ R134, R134, R3.reuse, -R14 ;  /* 0x0000000386867223 */ /* 0x080fe2000001080e */
[-C--:B------:R-:W-:Y:S01]  /*4650*/  FFMA.FTZ R113, R133, R3.reuse, -R160 ;  /* 0x0000000385717223 */ /* 0x080fe200000108a0 */
[----:B------:R-:W-:-:S03]  /*4660*/  FFMA.FTZ R14, R135, R3, -R14 ;  /* 0x00000003870e7223 */ /* 0x000fc6000001080e */
[----:B------:R-:W2:Y:S01]  /*4670*/  MUFU.EX2 R139, R94 ;  /* 0x0000005e008b7308 */ /* 0x000ea20000000800 */
[----:B0-----:R-:W-:-:S07]  /*4680*/  FADD.FTZ R8, R91, R8 ;  /* 0x000000085b087221 */ /* 0x001fce0000010000 */
[----:B------:R-:W0:Y:S01]  /*4690*/  MUFU.EX2 R17, R17 ;  /* 0x0000001100117308 */ /* 0x000e220000000800 */
[----:B-1----:R-:W-:-:S07]  /*46a0*/  FADD.FTZ R18, R138, R5 ;  /* 0x000000058a127221 */ /* 0x002fce0000010000 */
[----:B------:R-:W1:Y:S01]  /*46b0*/  MUFU.EX2 R95, R95 ;  /* 0x0000005f005f7308 */ /* 0x000e620000000800 */
[----:B--2---:R-:W-:-:S07]  /*46c0*/  FADD.FTZ R8, R139, R8 ;  /* 0x000000088b087221 */ /* 0x004fce0000010000 */
        /* <DEDUP_REMOVED lines=79> */
[----:B0-----:R-:W-:Y:S01]  /*4bc0*/  FADD.FTZ R8, R159, R8 ;  /* 0x000000089f087221 */ /* 0x001fe20000010000 */
[----:B-1----:R-:W-:-:S03]  /*4bd0*/  FADD.FTZ R5, R113, R18 ;  /* 0x0000001271057221 */ /* 0x002fc60000010000 */
[----:B--2---:R-:W-:Y:S01]  /*4be0*/  FADD.FTZ R8, R14, R8 ;  /* 0x000000080e087221 */ /* 0x004fe20000010000 */
[----:B------:R-:W-:Y:S06]  /*4bf0*/  @!P0 BRA `(.L_x_28) ;  /* 0x0000000000048947 */ /* 0x000fec0003800000 */
[----:B------:R-:W-:Y:S01]  /*4c00*/  BPT.TRAP 0x1 ;  /* 0x000000040000795c */ /* 0x000fe20000300000 */
.L_x_28:
[----:B------:R-:W-:Y:S01]  /*4c10*/  UIADD3 UR4, UR5, 0x2a860, URZ ;  /* 0x0002a86005047890 */ /* 0x000fe2000fffe03f */
[C---:B------:R-:W-:Y:S01]  /*4c20*/  ISETP.GT.AND P1, PT, R13.reuse, R16, PT ;  /* 0x000000100d00720c */ /* 0x040fe20003f24270 */
[----:B------:R-:W-:Y:S01]  /*4c30*/  VIADD R13, R13, 0xffffffff ;  /* 0xffffffff0d0d7836 */ /* 0x000fe20000000000 */
[----:B------:R-:W-:Y:S01]  /*4c40*/  R2UR UR56, R0 ;  /* 0x00000000003872ca */ /* 0x000fe200000e0000 */
[----:B------:R-:W-:Y:S01]  /*4c50*/  UPRMT UR4, UR57, 0x654, UR4 ;  /* 0x0000065439047896 */ /* 0x000fe20008000004 */
[----:B------:R-:W-:Y:S01]  /*4c60*/  F2FP.BF16.F32.PACK_AB R136, R136, R15 ;  /* 0x0000000f8888723e */ /* 0x000fe200000010ff */
[----:B------:R-:W-:Y:S01]  /*4c70*/  IMAD.MOV.U32 R15, RZ, RZ, R4 ;  /* 0x000000ffff0f7224 */ /* 0x000fe200078e0004 */
[----:B------:R-:W-:Y:S01]  /*4c80*/  F2FP.BF16.F32.PACK_AB R138, R17, R138 ;  /* 0x0000008a118a723e */ /* 0x000fe200000010ff */
[----:B------:R-:W-:Y:S01]  /*4c90*/  IMAD.MOV.U32 R17, RZ, RZ, R10 ;  /* 0x000000ffff117224 */ /* 0x000fe200078e000a */
[----:B------:R-:W-:Y:S02]  /*4ca0*/  F2FP.BF16.F32.PACK_AB R159, R14, R159 ;  /* 0x0000009f0e9f723e */ /* 0x000fe400000010ff */
[----:B------:R-:W-:-:S02]  /*4cb0*/  F2FP.BF16.F32.PACK_AB R137, R91, R90 ;  /* 0x0000005a5b89723e */ /* 0x000fc400000010ff */
[----:B------:R-:W-:Y:S01]  /*4cc0*/  SYNCS.ARRIVE.TRANS64.RED.A1T0 RZ, [UR4], RZ ;  /* 0x000000ffffff79a7 */ /* 0x000fe20008100404 */
[----:B------:R-:W-:Y:S02]  /*4cd0*/  F2FP.BF16.F32.PACK_AB R139, R95, R139 ;  /* 0x0000008b5f8b723e */ /* 0x000fe400000010ff */
[----:B------:R-:W-:Y:S02]  /*4ce0*/  F2FP.BF16.F32.PACK_AB R140, R19, R140 ;  /* 0x0000008c138c723e */ /* 0x000fe400000010ff */
[----:B------:R-:W-:Y:S02]  /*4cf0*/  F2FP.BF16.F32.PACK_AB R141, R99, R141 ;  /* 0x0000008d638d723e */ /* 0x000fe400000010ff */
[----:B------:R-:W-:Y:S02]  /*4d00*/  F2FP.BF16.F32.PACK_AB R142, R21, R142 ;  /* 0x0000008e158e723e */ /* 0x000fe400000010ff */
[----:B------:R-:W-:Y:S02]  /*4d10*/  F2FP.BF16.F32.PACK_AB R143, R103, R143 ;  /* 0x0000008f678f723e */ /* 0x000fe400000010ff */
[----:B------:R-:W-:-:S02]  /*4d20*/  F2FP.BF16.F32.PACK_AB R144, R23, R144 ;  /* 0x000000901790723e */ /* 0x000fc400000010ff */
        /* <DEDUP_REMOVED lines=14> */
[----:B------:R-:W-:Y:S01]  /*4e10*/  MOV R14, R9 ;  /* 0x00000009000e7202 */ /* 0x000fe20000000f00 */
[----:B------:R-:W-:Y:S06]  /*4e20*/  @P1 BRA `(.L_x_29) ;  /* 0xffffffe400101947 */ /* 0x000fec000383ffff */
.L_x_18:
[----:B------:R-:W-:Y:S06]  /*4e30*/  BAR.ARV 0x8, 0x180 ;  /* 0x0206000000007b1d */ /* 0x000fec0000002000 */
        /* <DEDUP_REMOVED lines=64> */
[----:B------:R-:W-:Y:S06]  /*5240*/  @!P0 BRA `(.L_x_30) ;  /* 0x0000000000048947 */ /* 0x000fec0003800000 */
[----:B------:R-:W-:Y:S01]  /*5250*/  BPT.TRAP 0x1 ;  /* 0x000000040000795c */ /* 0x000fe20000300000 */
.L_x_30:
[----:B------:R-:W-:Y:S02]  /*5260*/  R2UR UR5, R0 ;  /* 0x00000000000572ca */ /* 0x000fe400000e0000 */
[----:B------:R-:W-:-:S11]  /*5270*/  SHF.L.U32 R9, R9, 0x1f, RZ ;  /* 0x0000001f09097819 */ /* 0x000fd600000006ff */
[----:B------:R-:W-:-:S09]  /*5280*/  ULEA UR5, UR5, UR37, 0x3 ;  /* 0x0000002505057291 */ /* 0x000fd2000f8e183f */
[----:B------:R0:W1:Y:S01]  /*5290*/  SYNCS.PHASECHK.TRANS64.TRYWAIT P1, [UR5+0x2a850], R9 ;  /* 0x02a85009ff0075a7 */ /* 0x0000620008020145 */
[----:B------:R-:W-:Y:S05]  /*52a0*/  @!P0 BRA `(.L_x_31) ;  /* 0x0000000000048947 */ /* 0x000fea0003800000 */
[----:B------:R-:W-:Y:S01]  /*52b0*/  BPT.TRAP 0x1 ;  /* 0x000000040000795c */ /* 0x000fe20000300000 */
.L_x_31:
[----:B-1----:R-:W-:Y:S05]  /*52c0*/  @P1 BRA `(.L_x_32) ;  /* 0x0000000000081947 */ /* 0x002fea0003800000 */
[----:B------:R-:W1:Y:S02]  /*52d0*/  SYNCS.PHASECHK.TRANS64.TRYWAIT P1, [UR5+0x2a850], R9 ;  /* 0x02a85009ff0075a7 */ /* 0x000e640008020145 */
[----:B-1----:R-:W-:Y:S05]  /*52e0*/  @!P1 BRA `(.L_x_33) ;  /* 0x0000005800e49947 */ /* 0x002fea0003800000 */
.L_x_32:
[----:B------:R-:W-:Y:S01]  /*52f0*/  UIADD3 UR37, UR37, 0x400, URZ ;  /* 0x0000040025257890 */ /* 0x000fe2000fffe03f */
[----:B------:R-:W-:Y:S01]  /*5300*/  R2UR UR6, R0 ;  /* 0x00000000000672ca */ /* 0x000fe200000e0000 */
[----:B------:R-:W-:Y:S01]  /*5310*/  WARPGROUP.ARRIVE ;  /* 0x00000000000079c5 */ /* 0x000fe20000000000 */
[----:B------:R-:W-:Y:S01]  /*5320*/  UMOV UR7, 0x40000040 ;  /* 0x4000004000077882 */ /* 0x000fe20000000000 */
[----:B------:R-:W-:Y:S01]  /*5330*/  USHF.R.U32.HI UR37, URZ, 0x4, UR37 ;  /* 0x000000043f257899 */ /* 0x000fe20008011625 */
[----:B------:R-:W2:Y:S01]  /*5340*/  SHFL.BFLY PT, R0, R5, 0x2, 0x1f ;  /* 0x0c401f0005007f89 */ /* 0x000ea200000e0000 */
[----:B------:R-:W-:Y:S02]  /*5350*/  IMAD.MOV.U32 R11, RZ, RZ, RZ ;  /* 0x000000ffff0b7224 */ /* 0x000fe400078e00ff */
[----:B------:R-:W-:Y:S01]  /*5360*/  ULOP3.LUT UR37, UR37, 0x3fff, URZ, 0xc0, !UPT ;  /* 0x00003fff25257892 */ /* 0x000fe2000f8ec03f */
[----:B------:R-:W1:Y:S03]  /*5370*/  SHFL.BFLY PT, R7, R8, 0x2, 0x1f ;  /* 0x0c401f0008077f89 */ /* 0x000e6600000e0000 */
[----:B------:R-:W-:-:S04]  /*5380*/  ULOP3.LUT UR4, UR37, 0x3000000, URZ, 0xfc, !UPT ;  /* 0x0300000025047892 */ /* 0x000fc8000f8efc3f */
[----:B------:R-:W-:-:S07]  /*5390*/  UIMAD UR4, UR6, 0x600, UR4 ;  /* 0x00000600060478a4 */ /* 0x000fce000f8e0204 */
[----:B------:R-:W-:Y:S02]  /*53a0*/  UMOV UR6, UR4 ;  /* 0x0000000400067c82 */ /* 0x000fe40008000000 */
[----:B------:R-:W-:Y:S01]  /*53b0*/  HGMMA.64x128x16.F32.BF16 R24, R136, gdesc[UR4].tnspB, R24, gsb0 ;  /* 0x41e0000488187df0 */ /* 0x000fe20008001818 */
[----:B------:R-:W-:Y:S01]  /*53c0*/  UIADD3 UR6, UR4, 0x80, URZ ;  /* 0x0000008004067890 */ /* 0x000fe2000fffe03f */
[----:B------:R-:W-:Y:S01]  /*53d0*/  UMOV UR7, 0x40000040 ;  /* 0x4000004000077882 */ /* 0x000fe20000000000 */
[----:B--2---:R-:W-:Y:S01]  /*53e0*/  FADD.FTZ R0, R0, R5 ;  /* 0x0000000500007221 */ /* 0x004fe20000010000 */
[----:B------:R-:W-:Y:S02]  /*53f0*/  IMAD.MOV.U32 R5, RZ, RZ, -0x800000 ;  /* 0xff800000ff057424 */ /* 0x000fe400078e00ff */
[----:B-1----:R-:W-:Y:S02]  /*5400*/  FADD.FTZ R6, R7, R8 ;  /* 0x0000000807067221 */ /* 0x002fe40000010000 */
[----:B------:R-:W1:Y:S04]  /*5410*/  SHFL.BFLY PT, R7, R0, 0x1, 0x1f ;  /* 0x0c201f0000077f89 */ /* 0x000e6800000e0000 */
[----:B0-----:R-:W0:Y:S01]  /*5420*/  SHFL.BFLY PT, R9, R6, 0x1, 0x1f ;  /* 0x0c201f0006097f89 */ /* 0x001e2200000e0000 */
[----:B-1----:R-:W-:Y:S01]  /*5430*/  FADD.FTZ R13, R0, R7 ;  /* 0x00000007000d7221 */ /* 0x002fe20000010000 */
[----:B------:R-:W-:Y:S01]  /*5440*/  IMAD.MOV.U32 R7, RZ, RZ, RZ ;  /* 0x000000ffff077224 */ /* 0x000fe200078e00ff */
[----:B------:R-:W-:Y:S01]  /*5450*/  MOV R0, 0xff800000 ;  /* 0xff80000000007802 */ /* 0x000fe20000000f00 */
[----:B0-----:R-:W-:-:S02]  /*5460*/  FADD.FTZ R14, R6, R9 ;  /* 0x00000009060e7221 */ /* 0x001fc40000010000 */
[----:B------:R-:W-:-:S03]  /*5470*/  FSETP.NE.FTZ.AND P1, PT, R13, RZ, PT ;  /* 0x000000ff0d00720b */ /* 0x000fc60003f35000 */
[----:B------:R-:W-:-:S10]  /*5480*/  FSETP.NE.FTZ.AND P2, PT, R14, RZ, PT ;  /* 0x000000ff0e00720b */ /* 0x000fd40003f55000 */
[----:B------:R-:W0:Y:S01]  /*5490*/  @P1 MUFU.LG2 R8, R13 ;  /* 0x0000000d00081308 */ /* 0x000e220000000c00 */
[C---:B------:R-:W-:Y:S02]  /*54a0*/  @P1 FMUL.FTZ R9, R3.reuse, 0.69314718246459960938 ;  /* 0x3f31721803091820 */ /* 0x040fe40000410000 */
[----:B------:R-:W-:-:S05]  /*54b0*/  @P2 FMUL.FTZ R6, R3, 0.69314718246459960938 ;  /* 0x3f31721803062820 */ /* 0x000fca0000410000 */
[----:B------:R-:W1:Y:S08]  /*54c0*/  @P2 MUFU.LG2 R12, R14 ;  /* 0x0000000e000c2308 */ /* 0x000e700000000c00 */
[----:B------:R2:W3:Y:S01]  /*54d0*/  @P1 MUFU.RCP R7, R13 ;  /* 0x0000000d00071308 */ /* 0x0004e20000001000 */
[----:B0-----:R-:W-:-:S04]  /*54e0*/  @P1 FMUL.FTZ R8, R8, 0.69314718246459960938 ;  /* 0x3f31721808081820 */ /* 0x001fc80000410000 */
[----:B------:R-:W-:-:S03]  /*54f0*/  @P1 FFMA.FTZ R5, R9, R10, R8 ;  /* 0x0000000a09051223 */ /* 0x000fc60000010008 */
[----:B------:R2:W0:Y:S01]  /*5500*/  @P2 MUFU.RCP R11, R14 ;  /* 0x0000000e000b2308 */ /* 0x0004220000001000 */
[----:B-1----:R-:W-:-:S04]  /*5510*/  @P2 FMUL.FTZ R3, R12, 0.69314718246459960938 ;  /* 0x3f3172180c032820 */ /* 0x002fc80000410000 */
[----:B------:R-:W-:Y:S01]  /*5520*/  @P2 FFMA.FTZ R0, R6, R4, R3 ;  /* 0x0000000406002223 */ /* 0x000fe20000010003 */
[----:B------:R-:W-:Y:S02]  /*5530*/  WARPGROUP.DEPBAR.LE gsb0, 0x0 ;  /* 0x00008000000079c5 */ /* 0x000fe40000010000 */
[----:B------:R-:W-:-:S06]  /*5540*/  WARPGROUP.ARRIVE ;  /* 0x00000000000079c5 */ /* 0x000fcc0000000000 */
[----:B------:R-:W-:Y:S01]  /*5550*/  HGMMA.64x128x16.F32.BF16 R24, R140, gdesc[UR4].tnspB, R24, gsb0 ;  /* 0x41e000048c187df0 */ /* 0x000fe20008001818 */
[----:B------:R-:W-:Y:S01]  /*5560*/  UIADD3 UR6, UR4, 0x100, URZ ;  /* 0x0000010004067890 */ /* 0x000fe2000fffe03f */
[----:B------:R-:W-:Y:S01]  /*5570*/  UMOV UR7, 0x40000040 ;  /* 0x4000004000077882 */ /* 0x000fe20000000000 */
[----:B------:R-:W-:Y:S02]  /*5580*/  WARPGROUP.DEPBAR.LE gsb0, 0x0 ;  /* 0x00008000000079c5 */ /* 0x000fe40000010000 */
[----:B------:R-:W-:-:S07]  /*5590*/  WARPGROUP.ARRIVE ;  /* 0x00000000000079c5 */ /* 0x000fce0000000000 */
        /* <DEDUP_REMOVED lines=16> */
[----:B------:R-:W-:Y:S03]  /*56a0*/  HGMMA.64x128x16.F32.BF16 R24, R156, gdesc[UR4].tnspB, R24, gsb0 ;  /* 0x41e000049c187df0 */ /* 0x000fe60008001818 */
[----:B------:R-:W-:Y:S02]  /*56b0*/  WARPGROUP.DEPBAR.LE gsb0, 0x0 ;  /* 0x00008000000079c5 */ /* 0x000fe40000010000 */
[----:B0-23--:R-:W-:Y:S05]  /*56c0*/  @!P0 BRA `(.L_x_34) ;  /* 0x0000000000048947 */ /* 0x00dfea0003800000 */
[----:B------:R-:W-:Y:S01]  /*56d0*/  BPT.TRAP 0x1 ;  /* 0x000000040000795c */ /* 0x000fe20000300000 */
.L_x_34:
[----:B------:R-:W-:Y:S01]  /*56e0*/  UIADD3 UR4, UR5, 0x2a860, URZ ;  /* 0x0002a86005047890 */ /* 0x000fe2000fffe03f */
[-C--:B------:R-:W-:Y:S01]  /*56f0*/  FMUL.FTZ R24, R24, R7.reuse ;  /* 0x0000000718187220 */ /* 0x080fe20000410000 */
[-C--:B------:R-:W-:Y:S01]  /*5700*/  FMUL.FTZ R25, R25, R7.reuse ;  /* 0x0000000719197220 */ /* 0x080fe20000410000 */
[-C--:B------:R-:W-:Y:S01]  /*5710*/  FMUL.FTZ R28, R28, R7.reuse ;  /* 0x000000071c1c7220 */ /* 0x080fe20000410000 */
[----:B------:R-:W-:Y:S01]  /*5720*/  UPRMT UR4, UR57, 0x654, UR4 ;  /* 0x0000065439047896 */ /* 0x000fe20008000004 */
        /* <DEDUP_REMOVED lines=8> */
[----:B------:R-:W-:Y:S01]  /*57b0*/  SYNCS.ARRIVE.TRANS64.RED.A1T0 RZ, [UR4], RZ ;  /* 0x000000ffffff79a7 */ /* 0x000fe20008100404 */
        /* <DEDUP_REMOVED lines=21> */
[----:B------:R-:W-:Y:S01]  /*5910*/  PLOP3.LUT P0, PT, PT, PT, PT, 0x8, 0x0 ;  /* 0x000000000000781c */ /* 0x000fe20003f0e170 */
        /* <DEDUP_REMOVED lines=31> */
[----:B------:R-:W-:-:S07]  /*5b10*/  FMUL.FTZ R87, R87, R11 ;  /* 0x0000000b57577220 */ /* 0x000fce0000410000 */
.L_x_10:
[----:B------:R-:W-:Y:S05]  /*5b20*/  @P0 BRA `(.L_x_35) ;  /* 0x0000001400380947 */ /* 0x000fea0003800000 */
[----:B------:R-:W0:Y:S01]  /*5b30*/  S2R R3, SR_TID.X ;  /* 0x0000000000037919 */ /* 0x000e220000002100 */
[----:B------:R-:W1:Y:S01]  /*5b40*/  LDC R16, c[0x0][0xbe8] ;  /* 0x0002fa00ff107b82 */ /* 0x000e620000000800 */
[--C-:B------:R-:W-:Y:S01]  /*5b50*/  SHF.R.S32.HI R13, RZ, 0x1f, R2.reuse ;  /* 0x0000001fff0d7819 */ /* 0x100fe20000011402 */
[----:B------:R-:W-:Y:S01]  /*5b60*/  ULDC.64 UR4, c[0x0][0xbd0] ;  /* 0x0002f40000047ab9 */ /* 0x000fe20000000a00 */
[----:B------:R-:W2:Y:S01]  /*5b70*/  S2R R10, SR_CTAID.X ;  /* 0x00000000000a7919 */ /* 0x000ea20000002500 */
[----:B------:R-:W-:Y:S01]  /*5b80*/  ULDC.64 UR6, c[0x0][0xb38] ;  /* 0x0002ce0000067ab9 */ /* 0x000fe20000000a00 */
[----:B------:R-:W-:Y:S01]  /*5b90*/  IMAD.MOV R17, RZ, RZ, -R2 ;  /* 0x000000ffff117224 */ /* 0x000fe200078e0a02 */
[----:B------:R-:W-:Y:S02]  /*5ba0*/  BSSY B0, `(.L_x_36) ;  /* 0x00000e2000007945 */ /* 0x000fe40003800000 */
[----:B------:R-:W3:Y:S08]  /*5bb0*/  S2UR UR9, SR_CTAID.Z ;  /* 0x00000000000979c3 */ /* 0x000ef00000002700 */
[----:B------:R-:W4:Y:S08]  /*5bc0*/  LDC.64 R18, c[0x0][0xbd8] ;  /* 0x0002f600ff127b82 */ /* 0x000f300000000a00 */
[----:B------:R-:W-:Y:S01]  /*5bd0*/  BAR.SYNC.DEFER_BLOCKING 0x1, 0x100 ;  /* 0x0044000000007b1d */ /* 0x000fe20000010000 */
[----:B-1----:R-:W-:-:S07]  /*5be0*/  ISETP.NE.AND P0, PT, R16, 0x1, PT ;  /* 0x000000011000780c */ /* 0x002fce0003f05270 */
[----:B------:R-:W1:Y:S01]  /*5bf0*/  S2UR UR8, SR_CTAID.Y ;  /* 0x00000000000879c3 */ /* 0x000e620000002600 */
[----:B0-----:R-:W-:-:S07]  /*5c00*/  VIADD R7, R3, 0xffffff80 ;  /* 0xffffff8003077836 */ /* 0x001fce0000000000 */
[----:B------:R-:W1:Y:S01]  /*5c10*/  LDC R22, c[0x0][0xc50] ;  /* 0x00031400ff167b82 */ /* 0x000e620000000800 */
[----:B------:R-:W-:-:S04]  /*5c20*/  SHF.R.S32.HI R6, RZ, 0x1f, R7 ;  /* 0x0000001fff067819 */ /* 0x000fc80000011407 */
[----:B------:R-:W-:-:S03]  /*5c30*/  LEA.HI R8, R6, R7, RZ, 0x7 ;  /* 0x0000000706087211 */ /* 0x000fc600078f38ff */
[----:B------:R-:W0:Y:S01]  /*5c40*/  @P0 LDC R14, c[0x0][0xbec] ;  /* 0x0002fb00ff0e0b82 */ /* 0x000e220000000800 */
[----:B------:R-:W-:Y:S02]  /*5c50*/  LEA.HI R6, R6, R7, RZ, 0x2 ;  /* 0x0000000706067211 */ /* 0x000fe400078f10ff */
[----:B------:R-:W-:Y:S02]  /*5c60*/  LOP3.LUT R4, R8, 0xffffff80, RZ, 0xc0, !PT ;  /* 0xffffff8008047812 */ /* 0x000fe400078ec0ff */
[----:B------:R-:W-:Y:S02]  /*5c70*/  LOP3.LUT R6, R6, 0xfffffffc, RZ, 0xc0, !PT ;  /* 0xfffffffc06067812 */ /* 0x000fe400078ec0ff */
[----:B------:R-:W-:Y:S01]  /*5c80*/  SHF.R.S32.HI R9, RZ, 0x7, R8 ;  /* 0x00000007ff097819 */ /* 0x000fe20000011408 */
[C---:B------:R-:W-:Y:S01]  /*5c90*/  IMAD.IADD R23, R7.reuse, 0x1, -R4 ;  /* 0x0000000107177824 */ /* 0x040fe200078e0a04 */
[----:B------:R-:W5:Y:S01]  /*5ca0*/  LDC.64 R20, c[0x0][0xb40] ;  /* 0x0002d000ff147b82 */ /* 0x000f620000000a00 */
[----:B------:R-:W-:-:S03]  /*5cb0*/  IMAD.IADD R6, R7, 0x1, -R6 ;  /* 0x0000000107067824 */ /* 0x000fc600078e0a06 */
[----:B------:R-:W-:-:S04]  /*5cc0*/  SHF.R.S32.HI R12, RZ, 0x1f, R23 ;  /* 0x0000001fff0c7819 */ /* 0x000fc80000011417 */
[----:B------:R-:W-:Y:S01]  /*5cd0*/  LEA.HI R88, R12, R23, RZ, 0x2 ;  /* 0x000000170c587211 */ /* 0x000fe200078f10ff */
[----:B------:R-:W5:Y:S03]  /*5ce0*/  @P0 LDC R15, c[0x0][0xbf0] ;  /* 0x0002fc00ff0f0b82 */ /* 0x000f660000000800 */
[--C-:B------:R-:W-:Y:S02]  /*5cf0*/  SHF.R.S32.HI R3, RZ, 0x2, R88.reuse ;  /* 0x00000002ff037819 */ /* 0x100fe40000011458 */
[----:B------:R-:W-:Y:S02]  /*5d00*/  SHF.R.S32.HI R4, RZ, 0x1f, R88 ;  /* 0x0000001fff047819 */ /* 0x000fe40000011458 */
[----:B------:R-:W-:Y:S01]  /*5d10*/  LOP3.LUT R88, R88, 0x7ffffffc, RZ, 0xc0, !PT ;  /* 0x7ffffffc58587812 */ /* 0x000fe200078ec0ff */
[----:B------:R-:W5:Y:S01]  /*5d20*/  @P0 LDC R90, c[0x0][0xbec] ;  /* 0x0002fb00ff5a0b82 */ /* 0x000f620000000800 */
[----:B------:R-:W-:-:S04]  /*5d30*/  LEA.HI R4, R4, R3, RZ, 0x3 ;  /* 0x0000000304047211 */ /* 0x000fc800078f18ff */
[----:B------:R-:W-:-:S03]  /*5d40*/  LOP3.LUT R4, R4, 0xfffffff8, RZ, 0xc0, !PT ;  /* 0xfffffff804047812 */ /* 0x000fc600078ec0ff */
[----:B------:R-:W5:Y:S01]  /*5d50*/  @P0 LDC R89, c[0x0][0xbf0] ;  /* 0x0002fc00ff590b82 */ /* 0x000f620000000800 */
[----:B------:R-:W-:Y:S02]  /*5d60*/  IADD3 R7, R3, -R4, RZ ;  /* 0x8000000403077210 */ /* 0x000fe40007ffe0ff */
[----:B------:R-:W-:Y:S02]  /*5d70*/  LEA.HI R3, R8, R9, RZ, 0x1 ;  /* 0x0000000908037211 */ /* 0x000fe400078f08ff */
[----:B------:R-:W-:Y:S02]  /*5d80*/  LEA.HI R4, R12, R23, RZ, 0x5 ;  /* 0x000000170c047211 */ /* 0x000fe400078f28ff */
[----:B------:R-:W-:Y:S02]  /*5d90*/  LOP3.LUT R3, R3, 0x3fffffe, RZ, 0xc0, !PT ;  /* 0x03fffffe03037812 */ /* 0x000fe400078ec0ff */
[----:B------:R-:W-:Y:S02]  /*5da0*/  SHF.R.S32.HI R4, RZ, 0x5, R4 ;  /* 0x00000005ff047819 */ /* 0x000fe40000011404 */
[----:B------:R-:W-:Y:S01]  /*5db0*/  LEA.HI R8, R6, R6, RZ, 0x1 ;  /* 0x0000000606087211 */ /* 0x000fe200078f08ff */
[----:B------:R-:W-:-:S02]  /*5dc0*/  IMAD.IADD R3, R9, 0x1, -R3 ;  /* 0x0000000109037824 */ /* 0x000fc400078e0a03 */
[----:B------:R-:W-:Y:S01]  /*5dd0*/  IMAD R4, R4, 0x10, R7 ;  /* 0x0000001004047824 */ /* 0x000fe200078e0207 */
[----:B------:R-:W-:-:S04]  /*5de0*/  LOP3.LUT R9, R8, 0x1ffffffe, RZ, 0xc0, !PT ;  /* 0x1ffffffe08097812 */ /* 0x000fc800078ec0ff */
[----:B------:R-:W-:Y:S01]  /*5df0*/  LEA R4, R3, R4, 0x6 ;  /* 0x0000000403047211 */ /* 0x000fe200078e30ff */
[----:B------:R-:W-:Y:S02]  /*5e00*/  IMAD.IADD R11, R6, 0x1, -R9 ;  /* 0x00000001060b7824 */ /* 0x000fe400078e0a09 */
[----:B------:R-:W-:Y:S02]  /*5e10*/  IMAD R3, R13, UR4, RZ ;  /* 0x000000040d037c24 */ /* 0x000fe4000f8e02ff */
[----:B------:R-:W-:Y:S01]  /*5e20*/  IMAD.WIDE.U32 R6, R2, UR4, RZ ;  /* 0x0000000402067c25 */ /* 0x000fe2000f8e00ff */
[----:B---3--:R-:W-:-:S03]  /*5e30*/  USHF.R.S32.HI UR4, URZ, 0x1f, UR9 ;  /* 0x0000001f3f047899 */ /* 0x008fc60008011409 */
[----:B------:R-:W-:Y:S02]  /*5e40*/  IMAD R13, R13, UR6, RZ ;  /* 0x000000060d0d7c24 */ /* 0x000fe4000f8e02ff */
[----:B------:R-:W-:Y:S02]  /*5e50*/  IMAD R11, R11, 0x8, R4 ;  /* 0x000000080b0b7824 */ /* 0x000fe400078e0204 */
[C---:B------:R-:W-:Y:S02]  /*5e60*/  IMAD R3, R2.reuse, UR5, R3 ;  /* 0x0000000502037c24 */ /* 0x040fe4000f8e0203 */
[----:B------:R-:W-:-:S04]  /*5e70*/  IMAD.WIDE.U32 R8, R2, UR6, RZ ;  /* 0x0000000602087c25 */ /* 0x000fc8000f8e00ff */
[----:B------:R-:W-:Y:S01]  /*5e80*/  IMAD R13, R2, UR7, R13 ;  /* 0x00000007020d7c24 */ /* 0x000fe2000f8e020d */
[----:B------:R-:W-:Y:S01]  /*5e90*/  ULDC.64 UR6, c[0x0][0xb48] ;  /* 0x0002d20000067ab9 */ /* 0x000fe20000000a00 */
[----:B----4-:R-:W-:Y:S02]  /*5ea0*/  IMAD R12, R18, UR4, RZ ;  /* 0x00000004120c7c24 */ /* 0x010fe4000f8e02ff */
[----:B--2---:R-:W-:Y:S01]  /*5eb0*/  IMAD R11, R10, 0x80, R11 ;  /* 0x000000800a0b7824 */ /* 0x004fe200078e020b */
[----:B------:R-:W-:Y:S01]  /*5ec0*/  IADD3 R9, R9, R13, RZ ;  /* 0x0000000d09097210 */ /* 0x000fe20007ffe0ff */
[----:B------:R-:W-:Y:S02]  /*5ed0*/  IMAD.IADD R7, R7, 0x1, R3 ;  /* 0x0000000107077824 */ /* 0x000fe400078e0203 */
[----:B------:R-:W-:Y:S02]  /*5ee0*/  IMAD R3, R19, UR9, R12 ;  /* 0x0000000913037c24 */ /* 0x000fe4000f8e020c */
[----:B0-----:R-:W-:-:S04]  /*5ef0*/  @P0 IMAD.HI.U32 R2, R11, R14, RZ ;  /* 0x0000000e0b020227 */ /* 0x001fc800078e00ff */
[----:B------:R-:W-:-:S04]  /*5f00*/  IMAD.WIDE.U32 R6, R18, UR9, R6 ;  /* 0x0000000912067c25 */ /* 0x000fc8000f8e0006 */
[----:B-1----:R-:W-:Y:S02]  /*5f10*/  IMAD R19, R22, R17, UR8 ;  /* 0x0000000816137e24 */ /* 0x002fe4000f8e0211 */
[C---:B-----5:R-:W-:Y:S01]  /*5f20*/  IMAD R12, R20.reuse, UR4, RZ ;  /* 0x00000004140c7c24 */ /* 0x060fe2000f8e02ff */
[----:B------:R-:W-:Y:S01]  /*5f30*/  ULDC.64 UR4, c[0x0][0xbe0] ;  /* 0x0002f80000047ab9 */ /* 0x000fe20000000a00 */
[----:B------:R-:W-:Y:S01]  /*5f40*/  IMAD.MOV.U32 R13, RZ, RZ, R11 ;  /* 0x000000ffff0d7224 */ /* 0x000fe200078e000b */
[----:B------:R-:W-:Y:S01]  /*5f50*/  @P0 SHF.R.U32.HI R13, RZ, R15, R2 ;  /* 0x0000000fff0d0219 */ /* 0x000fe20000011602 */
[----:B------:R-:W-:Y:S01]  /*5f60*/  IMAD.IADD R7, R7, 0x1, R3 ;  /* 0x0000000107077824 */ /* 0x000fe200078e0203 */
[----:B------:R-:W-:Y:S01]  /*5f70*/  SHF.R.S32.HI R14, RZ, 0x1f, R19 ;  /* 0x0000001fff0e7819 */ /* 0x000fe20000011413 */
[----:B------:R-:W-:Y:S01]  /*5f80*/  IMAD R17, R21, UR9, R12 ;  /* 0x0000000915117c24 */ /* 0x000fe2000f8e020c */
[----:B------:R-:W-:Y:S01]  /*5f90*/  MOV R15, R11 ;  /* 0x0000000b000f7202 */ /* 0x000fe20000000f00 */
[----:B------:R-:W-:Y:S01]  /*5fa0*/  IMAD.WIDE.U32 R2, R20, UR9, R8 ;  /* 0x0000000914027c25 */ /* 0x000fe2000f8e0008 */
[----:B------:R-:W-:-:S03]  /*5fb0*/  ULDC.64 UR8, c[0x0][0xb28] ;  /* 0x0002ca0000087ab9 */ /* 0x000fc60000000a00 */
[----:B------:R-:W-:Y:S02]  /*5fc0*/  IMAD.IADD R9, R3, 0x1, R17 ;  /* 0x0000000103097824 */ /* 0x000fe400078e0211 */
[----:B------:R-:W-:Y:S02]  /*5fd0*/  IMAD R3, R14, UR4, RZ ;  /* 0x000000040e037c24 */ /* 0x000fe4000f8e02ff */
[----:B------:R-:W-:-:S04]  /*5fe0*/  @P0 IMAD.HI.U32 R90, R11, R90, RZ ;  /* 0x0000005a0b5a0227 */ /* 0x000fc800078e00ff */
[----:B------:R-:W-:Y:S01]  /*5ff0*/  IMAD.MOV.U32 R8, RZ, RZ, R2 ;  /* 0x000000ffff087224 */ /* 0x000fe200078e0002 */
[----:B------:R-:W-:Y:S01]  /*6000*/  @P0 SHF.R.U32.HI R15, RZ, R89, R90 ;  /* 0x00000059ff0f0219 */ /* 0x000fe2000001165a */
[C---:B------:R-:W-:Y:S02]  /*6010*/  IMAD R12, R19.reuse, UR5, R3 ;  /* 0x00000005130c7c24 */ /* 0x040fe4000f8e0203 */
[----:B------:R-:W-:Y:S01]  /*6020*/  IMAD.WIDE.U32 R2, R19, UR4, R6 ;  /* 0x0000000413027c25 */ /* 0x000fe2000f8e0006 */
[----:B------:R-:W-:-:S03]  /*6030*/  ULDC.64 UR4, c[0x0][0xb30] ;  /* 0x0002cc0000047ab9 */ /* 0x000fc60000000a00 */
[----:B------:R-:W-:Y:S01]  /*6040*/  IMAD R14, R14, UR6, RZ ;  /* 0x000000060e0e7c24 */ /* 0x000fe2000f8e02ff */
[----:B------:R-:W-:Y:S01]  /*6050*/  IADD3 R2, P0, R13, R2, RZ ;  /* 0x000000020d027210 */ /* 0x000fe20007f1e0ff */
[----:B------:R-:W-:Y:S01]  /*6060*/  IMAD.WIDE.U32 R6, R19, UR6, R8 ;  /* 0x0000000613067c25 */ /* 0x000fe2000f8e0008 */
[----:B------:R-:W-:Y:S02]  /*6070*/  SHF.R.S32.HI R9, RZ, 0x1f, R13 ;  /* 0x0000001fff097819 */ /* 0x000fe4000001140d */
[----:B------:R-:W-:Y:S01]  /*6080*/  SHF.R.S32.HI R8, RZ, 0x1f, R15 ;  /* 0x0000001fff087819 */ /* 0x000fe2000001140f */
[----:B------:R-:W-:Y:S01]  /*6090*/  IMAD.MOV R13, RZ, RZ, -R13 ;  /* 0x000000ffff0d7224 */ /* 0x000fe200078e0a0d */
[----:B------:R-:W-:Y:S01]  /*60a0*/  IADD3.X R3, R9, R3, R12, P0, !PT ;  /* 0x0000000309037210 */ /* 0x000fe200007fe40c */
[----:B------:R-:W-:Y:S01]  /*60b0*/  IMAD R17, R19, UR7, R14 ;  /* 0x0000000713117c24 */ /* 0x000fe2000f8e020e */
[----:B------:R-:W-:Y:S01]  /*60c0*/  IADD3 R14, -R15, RZ, RZ ;  /* 0x000000ff0f0e7210 */ /* 0x000fe20007ffe1ff */
[----:B------:R-:W-:Y:S01]  /*60d0*/  IMAD R8, R8, UR4, RZ ;  /* 0x0000000408087c24 */ /* 0x000fe2000f8e02ff */
[----:B------:R-:W-:Y:S01]  /*60e0*/  ULDC.64 UR6, c[0x0][0xbc8] ;  /* 0x0002f20000067ab9 */ /* 0x000fe20000000a00 */
[----:B------:R-:W-:-:S02]  /*60f0*/  IMAD R9, R16, R13, R11 ;  /* 0x0000000d10097224 */ /* 0x000fc400078e020b */
[----:B------:R-:W-:Y:S02]  /*6100*/  IMAD R11, R16, R14, R11 ;  /* 0x0000000e100b7224 */ /* 0x000fe400078e020b */
[----:B------:R-:W-:Y:S01]  /*6110*/  IMAD R13, R15, UR5, R8 ;  /* 0x000000050f0d7c24 */ /* 0x000fe2000f8e0208 */
[----:B------:R-:W-:Y:S01]  /*6120*/  SHF.R.S32.HI R8, RZ, 0x1f, R9 ;  /* 0x0000001fff087819 */ /* 0x000fe20000011409 */
[----:B------:R-:W-:Y:S01]  /*6130*/  IMAD.IADD R7, R7, 0x1, R17 ;  /* 0x0000000107077824 */ /* 0x000fe200078e0211 */
[----:B------:R-:W-:Y:S01]  /*6140*/  SHF.R.S32.HI R12, RZ, 0x1f, R11 ;  /* 0x0000001fff0c7819 */ /* 0x000fe2000001140b */
[----:B------:R-:W0:Y:S01]  /*6150*/  S2UR UR5, SR_CgaCtaId ;  /* 0x00000000000579c3 */ /* 0x000e220000008800 */
[----:B------:R-:W-:-:S04]  /*6160*/  IMAD.WIDE.U32 R2, R9, UR6, R2 ;  /* 0x0000000609027c25 */ /* 0x000fc8000f8e0002 */
[----:B------:R-:W-:Y:S01]  /*6170*/  IMAD.WIDE.U32 R6, R15, UR4, R6 ;  /* 0x000000040f067c25 */ /* 0x000fe2000f8e0006 */
[----:B------:R-:W-:-:S03]  /*6180*/  UMOV UR4, 0x400 ;  /* 0x0000040000047882 */ /* 0x000fc60000000000 */
[----:B------:R-:W-:Y:S02]  /*6190*/  IMAD R8, R8, UR6, RZ ;  /* 0x0000000608087c24 */ /* 0x000fe4000f8e02ff */
[----:B------:R-:W-:Y:S02]  /*61a0*/  IMAD.IADD R7, R7, 0x1, R13 ;  /* 0x0000000107077824 */ /* 0x000fe400078e020d */
[----:B------:R-:W-:Y:S02]  /*61b0*/  IMAD R12, R12, UR8, RZ ;  /* 0x000000080c0c7c24 */ /* 0x000fe4000f8e02ff */
[----:B------:R-:W-:Y:S01]  /*61c0*/  IMAD R13, R9, UR7, R8 ;  /* 0x00000007090d7c24 */ /* 0x000fe2000f8e0208 */
[----:B------:R-:W-:Y:S01]  /*61d0*/  ULDC.64 UR6, c[0x0][0xba8] ;  /* 0x0002ea0000067ab9 */ /* 0x000fe20000000a00 */
[C---:B------:R-:W-:Y:S01]  /*61e0*/  IMAD R15, R11.reuse, UR9, R12 ;  /* 0x000000090b0f7c24 */ /* 0x040fe2000f8e020c */
[----:B------:R-:W-:Y:S01]  /*61f0*/  LEA R8, P0, R2, UR6, 0x2 ;  /* 0x0000000602087c11 */ /* 0x000fe2000f8010ff */
[----:B------:R-:W-:Y:S01]  /*6200*/  IMAD.WIDE.U32 R6, R11, UR8, R6 ;  /* 0x000000080b067c25 */ /* 0x000fe2000f8e0006 */
[----:B------:R-:W-:Y:S01]  /*6210*/  ULDC.64 UR8, c[0x0][0xb00] ;  /* 0x0002c00000087ab9 */ /* 0x000fe20000000a00 */
[----:B------:R-:W-:-:S02]  /*6220*/  ULDC UR6, c[0x0][0xa88] ;  /* 0x0002a20000067ab9 */ /* 0x000fc40000000800 */
[----:B------:R-:W-:Y:S01]  /*6230*/  IMAD.IADD R9, R3, 0x1, R13 ;  /* 0x0000000103097824 */ /* 0x000fe200078e020d */
[----:B------:R-:W-:Y:S01]  /*6240*/  IADD3 R3, R7, R15, RZ ;  /* 0x0000000f07037210 */ /* 0x000fe20007ffe0ff */
[----:B------:R-:W-:Y:S01]  /*6250*/  IMAD R4, R10, 0x80, R4 ;  /* 0x000000800a047824 */ /* 0x000fe200078e0204 */
[----:B------:R-:W-:Y:S01]  /*6260*/  LEA R20, P1, R6, UR8, 0x2 ;  /* 0x0000000806147c11 */ /* 0x000fe2000f8210ff */
[----:B0-----:R-:W-:Y:S01]  /*6270*/  ULEA UR4, UR5, UR4, 0x18 ;  /* 0x0000000405047291 */ /* 0x001fe2000f8ec03f */
[----:B------:R-:W-:Y:S01]  /*6280*/  LEA.HI.X R9, R2, UR7, R9, 0x2, P0 ;  /* 0x0000000702097c11 */ /* 0x000fe200080f1409 */
[----:B------:R-:W-:Y:S01]  /*6290*/  IMAD R17, R16, UR6, RZ ;  /* 0x0000000610117c24 */ /* 0x000fe2000f8e02ff */
[----:B------:R-:W-:Y:S01]  /*62a0*/  LEA.HI.X R22, R6, UR9, R3, 0x2, P1 ;  /* 0x0000000906167c11 */ /* 0x000fe200088f1403 */
[----:B------:R-:W-:Y:S01]  /*62b0*/  SHFL.IDX PT, R2, R8, RZ, 0x1c1f ;  /* 0x001c1fff08027589 */ /* 0x000fe200000e0000 */
[C---:B------:R-:W-:Y:S01]  /*62c0*/  LOP3.LUT P0, RZ, R23.reuse, 0x3, RZ, 0xc0, !PT ;  /* 0x0000000317ff7812 */ /* 0x040fe2000780c0ff */
[C---:B------:R-:W-:Y:S01]  /*62d0*/  VIADD R16, R4.reuse, 0x8 ;  /* 0x0000000804107836 */ /* 0x040fe20000000000 */
[----:B------:R-:W-:Y:S01]  /*62e0*/  UIADD3 UR4, UR4, 0x2a820, URZ ;  /* 0x0002a82004047890 */ /* 0x000fe2000fffe03f */
[----:B------:R-:W0:Y:S01]  /*62f0*/  SHFL.IDX PT, R3, R9, RZ, 0x1c1f ;  /* 0x001c1fff09037589 */ /* 0x000e2200000e0000 */
[-C--:B------:R-:W-:Y:S01]  /*6300*/  ISETP.GE.OR P1, PT, R4, R17.reuse, P0 ;  /* 0x000000110400720c */ /* 0x080fe20000726670 */
[----:B------:R-:W-:Y:S01]  /*6310*/  IMAD.IADD R19, R23, 0x1, -R88 ;  /* 0x0000000117137824 */ /* 0x000fe200078e0a58 */
[-C--:B------:R-:W-:Y:S01]  /*6320*/  ISETP.GE.OR P0, PT, R16, R17.reuse, P0 ;  /* 0x000000111000720c */ /* 0x080fe20000706670 */
[----:B------:R-:W-:Y:S01]  /*6330*/  SHFL.IDX PT, R6, R8, 0x1, 0x1c1f ;  /* 0x003c1f0008067f89 */ /* 0x000fe200000e0000 */
[----:B------:R-:W-:Y:S01]  /*6340*/  UPRMT UR4, URZ, 0x654, UR4 ;  /* 0x000006543f047896 */ /* 0x000fe20008000004 */
[----:B------:R-:W-:-:S02]  /*6350*/  ISETP.GE.AND P2, PT, R4, R17, PT ;  /* 0x000000110400720c */ /* 0x000fc40003f46270 */
[----:B------:R-:W1:Y:S01]  /*6360*/  SHFL.IDX PT, R7, R9, 0x1, 0x1c1f ;  /* 0x003c1f0009077f89 */ /* 0x000e6200000e0000 */
[----:B------:R-:W-:-:S03]  /*6370*/  SHF.L.U32 R19, R19, 0x1, RZ ;  /* 0x0000000113137819 */ /* 0x000fc600000006ff */
[----:B------:R2:W3:Y:S02]  /*6380*/  SHFL.IDX PT, R14, R20, RZ, 0x1c1f ;  /* 0x001c1fff140e7589 */ /* 0x0004e400000e0000 */
[----:B------:R-:W-:Y:S02]  /*6390*/  SYNCS.ARRIVE.TRANS64.RED.A1T0 RZ, [UR4], RZ ;  /* 0x000000ffffff79a7 */ /* 0x000fe40008100404 */
[----:B------:R2:W4:Y:S04]  /*63a0*/  SHFL.IDX PT, R15, R22, RZ, 0x1c1f ;  /* 0x001c1fff160f7589 */ /* 0x00052800000e0000 */
[----:B0-----:R2:W-:Y:S04]  /*63b0*/  @!P1 ST.E desc[UR38][R2.64], R5 ;  /* 0x0000000502009985 */ /* 0x0015e8000c101926 */
[----:B-1----:R2:W-:Y:S01]  /*63c0*/  @!P0 ST.E desc[UR38][R6.64], R0 ;  /* 0x0000000006008985 */ /* 0x0025e2000c101926 */
[----:B------:R-:W-:Y:S05]  /*63d0*/  @P2 BRA `(.L_x_37) ;  /* 0x0000000400782947 */ /* 0x000fea0003800000 */
[C---:B--2---:R-:W-:Y:S01]  /*63e0*/  VIADD R0, R19.reuse, 0x8 ;  /* 0x0000000813007836 */ /* 0x044fe20000000000 */
[----:B------:R-:W-:Y:S01]  /*63f0*/  ULDC UR4, c[0x0][0xac8] ;  /* 0x0002b20000047ab9 */ /* 0x000fe20000000800 */
[C---:B------:R-:W-:Y:S01]  /*6400*/  VIADD R6, R19.reuse, 0x10 ;  /* 0x0000001013067836 */ /* 0x040fe20000000000 */
[C---:B------:R-:W-:Y:S01]  /*6410*/  ISETP.GE.AND P2, PT, R19.reuse, UR4, PT ;  /* 0x0000000413007c0c */ /* 0x040fe2000bf46270 */
[C---:B------:R-:W-:Y:S01]  /*6420*/  VIADD R7, R19.reuse, 0x18 ;  /* 0x0000001813077836 */ /* 0x040fe20000000000 */
[----:B------:R-:W-:Y:S01]  /*6430*/  ISETP.GE.AND P3, PT, R0, UR4, PT ;  /* 0x0000000400007c0c */ /* 0x000fe2000bf66270 */
[C---:B------:R-:W-:Y:S01]  /*6440*/  VIADD R8, R19.reuse, 0x28 ;  /* 0x0000002813087836 */ /* 0x040fe20000000000 */
[----:B------:R-:W-:Y:S01]  /*6450*/  ISETP.GE.AND P0, PT, R6, UR4, PT ;  /* 0x0000000406007c0c */ /* 0x000fe2000bf06270 */
[----:B------:R-:W-:Y:S01]  /*6460*/  VIADD R9, R19, 0x30 ;  /* 0x0000003013097836 */ /* 0x000fe20000000000 */
[----:B------:R-:W-:Y:S01]  /*6470*/  ISETP.GE.AND P1, PT, R7, UR4, PT ;  /* 0x0000000407007c0c */ /* 0x000fe2000bf26270 */
[C---:B------:R-:W-:Y:S01]  /*6480*/  VIADD R10, R19.reuse, 0x38 ;  /* 0x00000038130a7836 */ /* 0x040fe20000000000 */
[C---:B------:R-:W-:Y:S01]  /*6490*/  IADD3 R11, R19.reuse, 0x40, RZ ;  /* 0x00000040130b7810 */ /* 0x040fe20007ffe0ff */
[----:B------:R-:W-:Y:S01]  /*64a0*/  VIADD R12, R19, 0x50 ;  /* 0x00000050130c7836 */ /* 0x000fe20000000000 */
[----:B------:R-:W-:-:S02]  /*64b0*/  ISETP.GE.AND P4, PT, R9, UR4, PT ;  /* 0x0000000409007c0c */ /* 0x000fc4000bf86270 */
[----:B------:R-:W-:Y:S01]  /*64c0*/  ISETP.GE.AND P5, PT, R10, UR4, PT ;  /* 0x000000040a007c0c */ /* 0x000fe2000bfa6270 */
[----:B---34-:R-:W-:Y:S01]  /*64d0*/  @!P2 IMAD.WIDE R2, R19, 0x4, R14 ;  /* 0x000000041302a825 */ /* 0x018fe200078e020e */
[----:B------:R-:W-:Y:S02]  /*64e0*/  ISETP.GE.AND P6, PT, R11, UR4, PT ;  /* 0x000000040b007c0c */ /* 0x000fe4000bfc6270 */
[----:B------:R-:W-:Y:S02]  /*64f0*/  @!P3 LEA.HI R0, R0, R0, RZ, 0x1 ;  /* 0x000000000000b211 */ /* 0x000fe400078f08ff */
[----:B------:R0:W-:Y:S01]  /*6500*/  @!P2 ST.E.64 desc[UR38][R2.64], R24 ;  /* 0x000000180200a985 */ /* 0x0001e2000c101b26 */
[----:B------:R-:W-:Y:S02]  /*6510*/  @!P0 LEA.HI R6, R6, R6, RZ, 0x1 ;  /* 0x0000000606068211 */ /* 0x000fe400078f08ff */
[----:B------:R-:W-:Y:S02]  /*6520*/  @!P3 LOP3.LUT R5, R0, 0xfffffffe, RZ, 0xc0, !PT ;  /* 0xfffffffe0005b812 */ /* 0x000fe400078ec0ff */
[----:B------:R-:W-:-:S02]  /*6530*/  IADD3 R0, R19, 0x20, RZ ;  /* 0x0000002013007810 */ /* 0x000fc40007ffe0ff */
[----:B------:R-:W-:Y:S01]  /*6540*/  @!P1 LEA.HI R7, R7, R7, RZ, 0x1 ;  /* 0x0000000707079211 */ /* 0x000fe200078f08ff */
[----:B------:R-:W-:Y:S01]  /*6550*/  @!P3 IMAD.WIDE R4, R5, 0x4, R14 ;  /* 0x000000040504b825 */ /* 0x000fe200078e020e */
[----:B------:R-:W-:Y:S02]  /*6560*/  ISETP.GE.AND P2, PT, R0, UR4, PT ;  /* 0x0000000400007c0c */ /* 0x000fe4000bf46270 */
[----:B------:R-:W-:Y:S02]  /*6570*/  @!P5 LEA.HI R10, R10, R10, RZ, 0x1 ;  /* 0x0000000a0a0ad211 */ /* 0x000fe400078f08ff */
[----:B------:R1:W-:Y:S01]  /*6580*/  @!P3 ST.E.64 desc[UR38][R4.64], R28 ;  /* 0x0000001c0400b985 */ /* 0x0003e2000c101b26 */
[----:B------:R-:W-:Y:S02]  /*6590*/  ISETP.GE.AND P3, PT, R8, UR4, PT ;  /* 0x0000000408007c0c */ /* 0x000fe4000bf66270 */
[----:B0-----:R-:W-:Y:S02]  /*65a0*/  @!P0 LOP3.LUT R3, R6, 0xfffffffe, RZ, 0xc0, !PT ;  /* 0xfffffffe06038812 */ /* 0x001fe400078ec0ff */
[----:B------:R-:W-:-:S02]  /*65b0*/  @!P4 LEA.HI R6, R9, R9, RZ, 0x1 ;  /* 0x000000090906c211 */ /* 0x000fc400078f08ff */
[----:B------:R-:W-:Y:S01]  /*65c0*/  @!P5 LOP3.LUT R13, R10, 0xfffffffe, RZ, 0xc0, !PT ;  /* 0xfffffffe0a0dd812 */ /* 0x000fe200078ec0ff */
[----:B------:R-:W-:Y:S01]  /*65d0*/  @!P0 IMAD.WIDE R2, R3, 0x4, R14 ;  /* 0x0000000403028825 */ /* 0x000fe200078e020e */
[----:B------:R-:W-:Y:S02]  /*65e0*/  @!P2 LEA.HI R0, R0, R0, RZ, 0x1 ;  /* 0x000000000000a211 */ /* 0x000fe400078f08ff */
[----:B------:R-:W-:Y:S02]  /*65f0*/  IADD3 R18, R19, 0x60, RZ ;  /* 0x0000006013127810 */ /* 0x000fe40007ffe0ff */
[----:B------:R0:W-:Y:S01]  /*6600*/  @!P0 ST.E.64 desc[UR38][R2.64], R32 ;  /* 0x0000002002008985 */ /* 0x0001e2000c101b26 */
[----:B------:R-:W-:Y:S02]  /*6610*/  @!P3 LEA.HI R8, R8, R8, RZ, 0x1 ;  /* 0x000000080808b211 */ /* 0x000fe400078f08ff */
[----:B-1----:R-:W-:Y:S02]  /*6620*/  @!P1 LOP3.LUT R5, R7, 0xfffffffe, RZ, 0xc0, !PT ;  /* 0xfffffffe07059812 */ /* 0x002fe400078ec0ff */
[----:B------:R-:W-:-:S02]  /*6630*/  @!P2 LOP3.LUT R7, R0, 0xfffffffe, RZ, 0xc0, !PT ;  /* 0xfffffffe0007a812 */ /* 0x000fc400078ec0ff */
[----:B------:R-:W-:Y:S01]  /*6640*/  @!P3 LOP3.LUT R9, R8, 0xfffffffe, RZ, 0xc0, !PT ;  /* 0xfffffffe0809b812 */ /* 0x000fe200078ec0ff */
[--C-:B------:R-:W-:Y:S01]  /*6650*/  @!P1 IMAD.WIDE R4, R5, 0x4, R14.reuse ;  /* 0x0000000405049825 */ /* 0x100fe200078e020e */
[----:B------:R-:W-:Y:S02]  /*6660*/  @!P6 LEA.HI R0, R11, R11, RZ, 0x1 ;  /* 0x0000000b0b00e211 */ /* 0x000fe400078f08ff */
[----:B------:R-:W-:Y:S01]  /*6670*/  @!P4 LOP3.LUT R11, R6, 0xfffffffe, RZ, 0xc0, !PT ;  /* 0xfffffffe060bc812 */ /* 0x000fe200078ec0ff */
[--C-:B------:R-:W-:Y:S01]  /*6680*/  @!P2 IMAD.WIDE R6, R7, 0x4, R14.reuse ;  /* 0x000000040706a825 */ /* 0x100fe200078e020e */
[----:B------:R-:W-:Y:S01]  /*6690*/  @!P6 LOP3.LUT R21, R0, 0xfffffffe, RZ, 0xc0, !PT ;  /* 0xfffffffe0015e812 */ /* 0x000fe200078ec0ff */
[----:B------:R1:W-:Y:S01]  /*66a0*/  @!P1 ST.E.64 desc[UR38][R4.64], R36 ;  /* 0x0000002404009985 */ /* 0x0003e2000c101b26 */
[----:B------:R-:W-:Y:S01]  /*66b0*/  ISETP.GE.AND P1, PT, R12, UR4, PT ;  /* 0x000000040c007c0c */ /* 0x000fe2000bf26270 */
[----:B0-----:R-:W-:Y:S02]  /*66c0*/  @!P3 IMAD.WIDE R2, R9, 0x4, R14 ;  /* 0x000000040902b825 */ /* 0x001fe400078e020e */
[----:B------:R0:W-:Y:S02]  /*66d0*/  @!P2 ST.E.64 desc[UR38][R6.64], R40 ;  /* 0x000000280600a985 */ /* 0x0001e4000c101b26 */
[----:B------:R-:W-:-:S02]  /*66e0*/  VIADD R0, R19, 0x48 ;  /* 0x0000004813007836 */ /* 0x000fc40000000000 */
[--C-:B------:R-:W-:Y:S01]  /*66f0*/  @!P5 IMAD.WIDE R8, R13, 0x4, R14.reuse ;  /* 0x000000040d08d825 */ /* 0x100fe200078e020e */
[----:B------:R2:W-:Y:S01]  /*6700*/  @!P3 ST.E.64 desc[UR38][R2.64], R44 ;  /* 0x0000002c0200b985 */ /* 0x0005e2000c101b26 */
[----:B------:R-:W-:Y:S02]  /*6710*/  ISETP.GE.AND P3, PT, R18, UR4, PT ;  /* 0x0000000412007c0c */ /* 0x000fe4000bf66270 */
[----:B------:R-:W-:Y:S01]  /*6720*/  VIADD R13, R19, 0x58 ;  /* 0x00000058130d7836 */ /* 0x000fe20000000000 */
[----:B------:R-:W-:Y:S01]  /*6730*/  ISETP.GE.AND P0, PT, R0, UR4, PT ;  /* 0x0000000400007c0c */ /* 0x000fe2000bf06270 */
[--C-:B-1----:R-:W-:Y:S01]  /*6740*/  @!P4 IMAD.WIDE R4, R11, 0x4, R14.reuse ;  /* 0x000000040b04c825 */ /* 0x102fe200078e020e */
[----:B------:R-:W-:Y:S02]  /*6750*/  @!P1 LEA.HI R12, R12, R12, RZ, 0x1 ;  /* 0x0000000c0c0c9211 */ /* 0x000fe400078f08ff */
[----:B------:R-:W-:Y:S01]  /*6760*/  ISETP.GE.AND P2, PT, R13, UR4, PT ;  /* 0x000000040d007c0c */ /* 0x000fe2000bf46270 */
[----:B------:R-:W-:Y:S01]  /*6770*/  @!P6 IMAD.WIDE R10, R21, 0x4, R14 ;  /* 0x00000004150ae825 */ /* 0x000fe200078e020e */
[----:B------:R1:W-:Y:S03]  /*6780*/  @!P4 ST.E.64 desc[UR38][R4.64], R48 ;  /* 0x000000300400c985 */ /* 0x0003e6000c101b26 */
[C---:B0-----:R-:W-:Y:S01]  /*6790*/  VIADD R6, R19.reuse, 0x68 ;  /* 0x0000006813067836 */ /* 0x041fe20000000000 */
[----:B------:R0:W-:Y:S01]  /*67a0*/  @!P5 ST.E.64 desc[UR38][R8.64], R52 ;  /* 0x000000340800d985 */ /* 0x0001e2000c101b26 */
[C---:B--2---:R-:W-:Y:S01]  /*67b0*/  VIADD R3, R19.reuse, 0x78 ;  /* 0x0000007813037836 */ /* 0x044fe20000000000 */
[----:B------:R-:W-:Y:S01]  /*67c0*/  @!P3 LEA.HI R18, R18, R18, RZ, 0x1 ;  /* 0x000000121212b211 */ /* 0x000fe200078f08ff */
[----:B------:R-:W-:Y:S01]  /*67d0*/  VIADD R7, R19, 0x70 ;  /* 0x0000007013077836 */ /* 0x000fe20000000000 */
[----:B------:R2:W-:Y:S01]  /*67e0*/  @!P6 ST.E.64 desc[UR38][R10.64], R56 ;  /* 0x000000380a00e985 */ /* 0x0005e2000c101b26 */
[----:B------:R-:W-:-:S02]  /*67f0*/  ISETP.GE.AND P4, PT, R6, UR4, PT ;  /* 0x0000000406007c0c */ /* 0x000fc4000bf86270 */
[----:B------:R-:W-:Y:S02]  /*6800*/  ISETP.GE.AND P6, PT, R3, UR4, PT ;  /* 0x0000000403007c0c */ /* 0x000fe4000bfc6270 */
[----:B------:R-:W-:Y:S02]  /*6810*/  ISETP.GE.AND P5, PT, R7, UR4, PT ;  /* 0x0000000407007c0c */ /* 0x000fe4000bfa6270 */
[----:B------:R-:W-:Y:S02]  /*6820*/  @!P0 LEA.HI R0, R0, R0, RZ, 0x1 ;  /* 0x0000000000008211 */ /* 0x000fe400078f08ff */
[----:B------:R-:W-:Y:S02]  /*6830*/  @!P2 LEA.HI R13, R13, R13, RZ, 0x1 ;  /* 0x0000000d0d0da211 */ /* 0x000fe400078f08ff */
[----:B-1----:R-:W-:Y:S02]  /*6840*/  @!P1 LOP3.LUT R5, R12, 0xfffffffe, RZ, 0xc0, !PT ;  /* 0xfffffffe0c059812 */ /* 0x002fe400078ec0ff */
[----:B0-----:R-:W-:-:S02]  /*6850*/  @!P3 LOP3.LUT R9, R18, 0xfffffffe, RZ, 0xc0, !PT ;  /* 0xfffffffe1209b812 */ /* 0x001fc400078ec0ff */
[----:B------:R-:W-:Y:S02]  /*6860*/  @!P4 LEA.HI R6, R6, R6, RZ, 0x1 ;  /* 0x000000060606c211 */ /* 0x000fe400078f08ff */
[----:B------:R-:W-:Y:S01]  /*6870*/  @!P6 LEA.HI R4, R3, R3, RZ, 0x1 ;  /* 0x000000030304e211 */ /* 0x000fe200078f08ff */
[----:B------:R-:W-:Y:S01]  /*6880*/  @!P3 IMAD.WIDE R8, R9, 0x4, R14 ;  /* 0x000000040908b825 */ /* 0x000fe200078e020e */
[----:B------:R-:W-:Y:S02]  /*6890*/  @!P5 LEA.HI R2, R7, R7, RZ, 0x1 ;  /* 0x000000070702d211 */ /* 0x000fe400078f08ff */
[----:B------:R-:W-:Y:S02]  /*68a0*/  @!P0 LOP3.LUT R3, R0, 0xfffffffe, RZ, 0xc0, !PT ;  /* 0xfffffffe00038812 */ /* 0x000fe400078ec0ff */
[----:B------:R-:W-:Y:S02]  /*68b0*/  @!P2 LOP3.LUT R7, R13, 0xfffffffe, RZ, 0xc0, !PT ;  /* 0xfffffffe0d07a812 */ /* 0x000fe400078ec0ff */
[----:B--2---:R-:W-:-:S02]  /*68c0*/  @!P4 LOP3.LUT R11, R6, 0xfffffffe, RZ, 0xc0, !PT ;  /* 0xfffffffe060bc812 */ /* 0x004fc400078ec0ff */
[----:B------:R-:W-:Y:S01]  /*68d0*/  @!P5 LOP3.LUT R13, R2, 0xfffffffe, RZ, 0xc0, !PT ;  /* 0xfffffffe020dd812 */ /* 0x000fe200078ec0ff */
[----:B------:R-:W-:Y:S01]  /*68e0*/  @!P0 IMAD.WIDE R2, R3, 0x4, R14 ;  /* 0x0000000403028825 */ /* 0x000fe200078e020e */
[----:B------:R-:W-:-:S03]  /*68f0*/  @!P6 LOP3.LUT R21, R4, 0xfffffffe, RZ, 0xc0, !PT ;  /* 0xfffffffe0415e812 */ /* 0x000fc600078ec0ff */
[--C-:B------:R-:W-:Y:S01]  /*6900*/  @!P1 IMAD.WIDE R4, R5, 0x4, R14.reuse ;  /* 0x0000000405049825 */ /* 0x100fe200078e020e */
[----:B------:R0:W-:Y:S03]  /*6910*/  @!P0 ST.E.64 desc[UR38][R2.64], R60 ;  /* 0x0000003c02008985 */ /* 0x0001e6000c101b26 */
[--C-:B------:R-:W-:Y:S01]  /*6920*/  @!P2 IMAD.WIDE R6, R7, 0x4, R14.reuse ;  /* 0x000000040706a825 */ /* 0x100fe200078e020e */
[----:B------:R0:W-:Y:S03]  /*6930*/  @!P1 ST.E.64 desc[UR38][R4.64], R64 ;  /* 0x0000004004009985 */ /* 0x0001e6000c101b26 */
[--C-:B------:R-:W-:Y:S01]  /*6940*/  @!P4 IMAD.WIDE R10, R11, 0x4, R14.reuse ;  /* 0x000000040b0ac825 */ /* 0x100fe200078e020e */
[----:B------:R0:W-:Y:S03]  /*6950*/  @!P2 ST.E.64 desc[UR38][R6.64], R68 ;  /* 0x000000440600a985 */ /* 0x0001e6000c101b26 */
[--C-:B------:R-:W-:Y:S01]  /*6960*/  @!P5 IMAD.WIDE R12, R13, 0x4, R14.reuse ;  /* 0x000000040d0cd825 */ /* 0x100fe200078e020e */
[----:B------:R0:W-:Y:S03]  /*6970*/  @!P3 ST.E.64 desc[UR38][R8.64], R72 ;  /* 0x000000480800b985 */ /* 0x0001e6000c101b26 */
[----:B------:R-:W-:Y:S01]  /*6980*/  @!P6 IMAD.WIDE R14, R21, 0x4, R14 ;  /* 0x00000004150ee825 */ /* 0x000fe200078e020e */
[----:B------:R0:W-:Y:S04]  /*6990*/  @!P4 ST.E.64 desc[UR38][R10.64], R76 ;  /* 0x0000004c0a00c985 */ /* 0x0001e8000c101b26 */
[----:B------:R0:W-:Y:S04]  /*69a0*/  @!P5 ST.E.64 desc[UR38][R12.64], R80 ;  /* 0x000000500c00d985 */ /* 0x0001e8000c101b26 */
[----:B------:R0:W-:Y:S02]  /*69b0*/  @!P6 ST.E.64 desc[UR38][R14.64], R84 ;  /* 0x000000540e00e985 */ /* 0x0001e4000c101b26 */
.L_x_37:
[----:B------:R-:W-:Y:S05]  /*69c0*/  BSYNC B0 ;  /* 0x0000000000007941 */ /* 0x000fea0003800000 */
.L_x_36:
[----:B------:R-:W-:Y:S01]  /*69d0*/  ISETP.GE.AND P0, PT, R16, R17, PT ;  /* 0x000000111000720c */ /* 0x000fe20003f06270 */
[----:B0-----:R0:W1:Y:S04]  /*69e0*/  SHFL.IDX PT, R13, R22, 0x1, 0x1c1f ;  /* 0x003c1f00160d7f89 */ /* 0x00106800000e0000 */
[----:B------:R0:W0:Y:S08]  /*69f0*/  SHFL.IDX PT, R12, R20, 0x1, 0x1c1f ;  /* 0x003c1f00140c7f89 */ /* 0x00003000000e0000 */
[----:B------:R-:W-:Y:S05]  /*6a00*/  @P0 BRA `(.L_x_8) ;  /* 0x0000004000b40947 */ /* 0x000fea0003800000 */
[----:B------:R-:W-:Y:S01]  /*6a10*/  ULDC UR4, c[0x0][0xac8] ;  /* 0x0002b20000047ab9 */ /* 0x000fe20000000800 */
[C---:B--2---:R-:W-:Y:S01]  /*6a20*/  IADD3 R0, R19.reuse, 0x8, RZ ;  /* 0x0000000813007810 */ /* 0x044fe20007ffe0ff */
[C---:B------:R-:W-:Y:S01]  /*6a30*/  VIADD R4, R19.reuse, 0x10 ;  /* 0x0000001013047836 */ /* 0x040fe20000000000 */
[C---:B------:R-:W-:Y:S01]  /*6a40*/  ISETP.GE.AND P0, PT, R19.reuse, UR4, PT ;  /* 0x0000000413007c0c */ /* 0x040fe2000bf06270 */
[C---:B------:R-:W-:Y:S01]  /*6a50*/  VIADD R6, R19.reuse, 0x18 ;  /* 0x0000001813067836 */ /* 0x040fe20000000000 */
[----:B------:R-:W-:Y:S01]  /*6a60*/  ISETP.GE.AND P5, PT, R0, UR4, PT ;  /* 0x0000000400007c0c */ /* 0x000fe2000bfa6270 */
[C---:B------:R-:W-:Y:S01]  /*6a70*/  VIADD R8, R19.reuse, 0x20 ;  /* 0x0000002013087836 */ /* 0x040fe20000000000 */
[----:B------:R-:W-:Y:S01]  /*6a80*/  ISETP.GE.AND P6, PT, R4, UR4, PT ;  /* 0x0000000404007c0c */ /* 0x000fe2000bfc6270 */
[C---:B------:R-:W-:Y:S01]  /*6a90*/  VIADD R10, R19.reuse, 0x30 ;  /* 0x00000030130a7836 */ /* 0x040fe20000000000 */
[C---:B------:R-:W-:Y:S01]  /*6aa0*/  IADD3 R9, R19.reuse, 0x28, RZ ;  /* 0x0000002813097810 */ /* 0x040fe20007ffe0ff */
[C---:B------:R-:W-:Y:S01]  /*6ab0*/  VIADD R11, R19.reuse, 0x38 ;  /* 0x00000038130b7836 */ /* 0x040fe20000000000 */
[----:B------:R-:W-:Y:S01]  /*6ac0*/  ISETP.GE.AND P4, PT, R8, UR4, PT ;  /* 0x0000000408007c0c */ /* 0x000fe2000bf86270 */
[----:B------:R-:W-:Y:S01]  /*6ad0*/  VIADD R16, R19, 0x40 ;  /* 0x0000004013107836 */ /* 0x000fe20000000000 */
[----:B------:R-:W-:Y:S01]  /*6ae0*/  ISETP.GE.AND P3, PT, R9, UR4, PT ;  /* 0x0000000409007c0c */ /* 0x000fe2000bf66270 */
[C---:B0-----:R-:W-:Y:S01]  /*6af0*/  VIADD R20, R19.reuse, 0x70 ;  /* 0x0000007013147836 */ /* 0x041fe20000000000 */
[----:B------:R-:W-:Y:S01]  /*6b00*/  ISETP.GE.AND P2, PT, R10, UR4, PT ;  /* 0x000000040a007c0c */ /* 0x000fe2000bf46270 */
[----:B-1----:R-:W-:Y:S01]  /*6b10*/  @!P0 IMAD.WIDE R2, R19, 0x4, R12 ;  /* 0x0000000413028825 */ /* 0x002fe200078e020c */
[----:B------:R-:W-:-:S02]  /*6b20*/  ISETP.GE.AND P1, PT, R11, UR4, PT ;  /* 0x000000040b007c0c */ /* 0x000fc4000bf26270 */
[----:B------:R-:W-:Y:S02]  /*6b30*/  @!P5 LEA.HI R0, R0, R0, RZ, 0x1 ;  /* 0x000000000000d211 */ /* 0x000fe400078f08ff */
[----:B------:R0:W-:Y:S01]  /*6b40*/  @!P0 ST.E.64 desc[UR38][R2.64], R26 ;  /* 0x0000001a02008985 */ /* 0x0001e2000c101b26 */
[----:B------:R-:W-:Y:S02]  /*6b50*/  ISETP.GE.AND P0, PT, R6, UR4, PT ;  /* 0x0000000406007c0c */ /* 0x000fe4000bf06270 */
[----:B------:R-:W-:Y:S02]  /*6b60*/  @!P6 LEA.HI R4, R4, R4, RZ, 0x1 ;  /* 0x000000040404e211 */ /* 0x000fe400078f08ff */
[----:B------:R-:W-:Y:S02]  /*6b70*/  @!P5 LOP3.LUT R5, R0, 0xfffffffe, RZ, 0xc0, !PT ;  /* 0xfffffffe0005d812 */ /* 0x000fe400078ec0ff */
[----:B------:R-:W-:Y:S02]  /*6b80*/  @!P6 LOP3.LUT R7, R4, 0xfffffffe, RZ, 0xc0, !PT ;  /* 0xfffffffe0407e812 */ /* 0x000fe400078ec0ff */
[----:B------:R-:W-:-:S02]  /*6b90*/  @!P4 LEA.HI R8, R8, R8, RZ, 0x1 ;  /* 0x000000080808c211 */ /* 0x000fc400078f08ff */
[----:B------:R-:W-:Y:S02]  /*6ba0*/  @!P3 LEA.HI R0, R9, R9, RZ, 0x1 ;  /* 0x000000090900b211 */ /* 0x000fe400078f08ff */
[----:B------:R-:W-:Y:S01]  /*6bb0*/  @!P2 LEA.HI R10, R10, R10, RZ, 0x1 ;  /* 0x0000000a0a0aa211 */ /* 0x000fe200078f08ff */
[--C-:B0-----:R-:W-:Y:S01]  /*6bc0*/  @!P5 IMAD.WIDE R2, R5, 0x4, R12.reuse ;  /* 0x000000040502d825 */ /* 0x101fe200078e020c */
[----:B------:R-:W-:Y:S02]  /*6bd0*/  @!P0 LEA.HI R6, R6, R6, RZ, 0x1 ;  /* 0x0000000606068211 */ /* 0x000fe400078f08ff */
[----:B---3--:R-:W-:Y:S01]  /*6be0*/  @!P1 LEA.HI R14, R11, R11, RZ, 0x1 ;  /* 0x0000000b0b0e9211 */ /* 0x008fe200078f08ff */
[----:B------:R-:W-:Y:S01]  /*6bf0*/  @!P6 IMAD.WIDE R4, R7, 0x4, R12 ;  /* 0x000000040704e825 */ /* 0x000fe200078e020c */
[----:B------:R-:W-:Y:S01]  /*6c00*/  @!P0 LOP3.LUT R7, R6, 0xfffffffe, RZ, 0xc0, !PT ;  /* 0xfffffffe06078812 */ /* 0x000fe200078ec0ff */
[----:B------:R0:W-:Y:S01]  /*6c10*/  @!P5 ST.E.64 desc[UR38][R2.64], R30 ;  /* 0x0000001e0200d985 */ /* 0x0001e2000c101b26 */
[----:B------:R-:W-:-:S02]  /*6c20*/  @!P4 LOP3.LUT R9, R8, 0xfffffffe, RZ, 0xc0, !PT ;  /* 0xfffffffe0809c812 */ /* 0x000fc400078ec0ff */
[----:B------:R-:W-:Y:S01]  /*6c30*/  @!P3 LOP3.LUT R11, R0, 0xfffffffe, RZ, 0xc0, !PT ;  /* 0xfffffffe000bb812 */ /* 0x000fe200078ec0ff */
[----:B------:R1:W-:Y:S01]  /*6c40*/  @!P6 ST.E.64 desc[UR38][R4.64], R34 ;  /* 0x000000220400e985 */ /* 0x0003e2000c101b26 */
[----:B----4-:R-:W-:Y:S01]  /*6c50*/  @!P2 LOP3.LUT R15, R10, 0xfffffffe, RZ, 0xc0, !PT ;  /* 0xfffffffe0a0fa812 */ /* 0x010fe200078ec0ff */
[C---:B------:R-:W-:Y:S01]  /*6c60*/  VIADD R0, R19.reuse, 0x50 ;  /* 0x0000005013007836 */ /* 0x040fe20000000000 */
[----:B------:R-:W-:Y:S01]  /*6c70*/  @!P1 LOP3.LUT R17, R14, 0xfffffffe, RZ, 0xc0, !PT ;  /* 0xfffffffe0e119812 */ /* 0x000fe200078ec0ff */
[C---:B------:R-:W-:Y:S01]  /*6c80*/  VIADD R14, R19.reuse, 0x58 ;  /* 0x00000058130e7836 */ /* 0x040fe20000000000 */
[----:B------:R-:W-:Y:S02]  /*6c90*/  IADD3 R18, R19, 0x48, RZ ;  /* 0x0000004813127810 */ /* 0x000fe40007ffe0ff */
[----:B------:R-:W-:Y:S02]  /*6ca0*/  ISETP.GE.AND P5, PT, R16, UR4, PT ;  /* 0x0000000410007c0c */ /* 0x000fe4000bfa6270 */
[----:B------:R-:W-:Y:S01]  /*6cb0*/  ISETP.GE.AND P6, PT, R18, UR4, PT ;  /* 0x0000000412007c0c */ /* 0x000fe2000bfc6270 */
[----:B0-----:R-:W-:-:S04]  /*6cc0*/  @!P0 IMAD.WIDE R2, R7, 0x4, R12 ;  /* 0x0000000407028825 */ /* 0x001fc800078e020c */
[--C-:B-1----:R-:W-:Y:S01]  /*6cd0*/  @!P4 IMAD.WIDE R4, R9, 0x4, R12.reuse ;  /* 0x000000040904c825 */ /* 0x102fe200078e020c */
[----:B------:R0:W-:Y:S01]  /*6ce0*/  @!P0 ST.E.64 desc[UR38][R2.64], R38 ;  /* 0x0000002602008985 */ /* 0x0001e2000c101b26 */
[----:B------:R-:W-:Y:S02]  /*6cf0*/  ISETP.GE.AND P0, PT, R0, UR4, PT ;  /* 0x0000000400007c0c */ /* 0x000fe4000bf06270 */
[--C-:B------:R-:W-:Y:S01]  /*6d00*/  @!P3 IMAD.WIDE R6, R11, 0x4, R12.reuse ;  /* 0x000000040b06b825 */ /* 0x100fe200078e020c */
[----:B------:R1:W-:Y:S01]  /*6d10*/  @!P4 ST.E.64 desc[UR38][R4.64], R42 ;  /* 0x0000002a0400c985 */ /* 0x0003e2000c101b26 */
[----:B------:R-:W-:Y:S02]  /*6d20*/  ISETP.GE.AND P4, PT, R20, UR4, PT ;  /* 0x0000000414007c0c */ /* 0x000fe4000bf86270 */
[----:B------:R-:W-:Y:S01]  /*6d30*/  @!P2 IMAD.WIDE R8, R15, 0x4, R12 ;  /* 0x000000040f08a825 */ /* 0x000fe200078e020c */
[----:B------:R2:W-:Y:S01]  /*6d40*/  @!P3 ST.E.64 desc[UR38][R6.64], R46 ;  /* 0x0000002e0600b985 */ /* 0x0005e2000c101b26 */
[----:B------:R-:W-:-:S02]  /*6d50*/  IADD3 R15, R19, 0x60, RZ ;  /* 0x00000060130f7810 */ /* 0x000fc40007ffe0ff */
[----:B------:R-:W-:Y:S01]  /*6d60*/  @!P1 IMAD.WIDE R10, R17, 0x4, R12 ;  /* 0x00000004110a9825 */ /* 0x000fe200078e020c */
[----:B------:R3:W-:Y:S01]  /*6d70*/  @!P2 ST.E.64 desc[UR38][R8.64], R50 ;  /* 0x000000320800a985 */ /* 0x0007e2000c101b26 */
[----:B------:R-:W-:Y:S02]  /*6d80*/  ISETP.GE.AND P2, PT, R15, UR4, PT ;  /* 0x000000040f007c0c */ /* 0x000fe4000bf46270 */
[----:B------:R-:W-:Y:S01]  /*6d90*/  VIADD R17, R19, 0x68 ;  /* 0x0000006813117836 */ /* 0x000fe20000000000 */
[----:B------:R4:W-:Y:S01]  /*6da0*/  @!P1 ST.E.64 desc[UR38][R10.64], R54 ;  /* 0x000000360a009985 */ /* 0x0009e2000c101b26 */
[----:B------:R-:W-:Y:S02]  /*6db0*/  ISETP.GE.AND P1, PT, R14, UR4, PT ;  /* 0x000000040e007c0c */ /* 0x000fe4000bf26270 */
[----:B------:R-:W-:Y:S02]  /*6dc0*/  @!P5 LEA.HI R16, R16, R16, RZ, 0x1 ;  /* 0x000000101010d211 */ /* 0x000fe400078f08ff */
[----:B------:R-:W-:-:S02]  /*6dd0*/  ISETP.GE.AND P3, PT, R17, UR4, PT ;  /* 0x0000000411007c0c */ /* 0x000fc4000bf66270 */
[----:B------:R-:W-:Y:S02]  /*6de0*/  @!P6 LEA.HI R18, R18, R18, RZ, 0x1 ;  /* 0x000000121212e211 */ /* 0x000fe400078f08ff */
[----:B0-----:R-:W-:Y:S02]  /*6df0*/  @!P5 LOP3.LUT R3, R16, 0xfffffffe, RZ, 0xc0, !PT ;  /* 0xfffffffe1003d812 */ /* 0x001fe400078ec0ff */
[----:B-1----:R-:W-:Y:S02]  /*6e00*/  @!P6 LOP3.LUT R5, R18, 0xfffffffe, RZ, 0xc0, !PT ;  /* 0xfffffffe1205e812 */ /* 0x002fe400078ec0ff */
[----:B------:R-:W-:Y:S01]  /*6e10*/  @!P0 LEA.HI R0, R0, R0, RZ, 0x1 ;  /* 0x0000000000008211 */ /* 0x000fe200078f08ff */
[--C-:B------:R-:W-:Y:S01]  /*6e20*/  @!P5 IMAD.WIDE R2, R3, 0x4, R12.reuse ;  /* 0x000000040302d825 */ /* 0x100fe200078e020c */
[----:B------:R-:W-:Y:S02]  /*6e30*/  @!P1 LEA.HI R14, R14, R14, RZ, 0x1 ;  /* 0x0000000e0e0e9211 */ /* 0x000fe400078f08ff */
[----:B------:R-:W-:Y:S01]  /*6e40*/  @!P2 LEA.HI R15, R15, R15, RZ, 0x1 ;  /* 0x0000000f0f0fa211 */ /* 0x000fe200078f08ff */
[----:B------:R-:W-:Y:S01]  /*6e50*/  @!P6 IMAD.WIDE R4, R5, 0x4, R12 ;  /* 0x000000040504e825 */ /* 0x000fe200078e020c */
[----:B------:R-:W-:Y:S01]  /*6e60*/  @!P3 LEA.HI R17, R17, R17, RZ, 0x1 ;  /* 0x000000111111b211 */ /* 0x000fe200078f08ff */
[----:B------:R0:W-:Y:S01]  /*6e70*/  @!P5 ST.E.64 desc[UR38][R2.64], R58 ;  /* 0x0000003a0200d985 */ /* 0x0001e2000c101b26 */
[----:B------:R-:W-:-:S02]  /*6e80*/  @!P4 LEA.HI R20, R20, R20, RZ, 0x1 ;  /* 0x000000141414c211 */ /* 0x000fc400078f08ff */
[----:B--2---:R-:W-:Y:S01]  /*6e90*/  @!P0 LOP3.LUT R7, R0, 0xfffffffe, RZ, 0xc0, !PT ;  /* 0xfffffffe00078812 */ /* 0x004fe200078ec0ff */
[----:B------:R1:W-:Y:S01]  /*6ea0*/  @!P6 ST.E.64 desc[UR38][R4.64], R62 ;  /* 0x0000003e0400e985 */ /* 0x0003e2000c101b26 */
[----:B---3--:R-:W-:Y:S02]  /*6eb0*/  @!P1 LOP3.LUT R9, R14, 0xfffffffe, RZ, 0xc0, !PT ;  /* 0xfffffffe0e099812 */ /* 0x008fe400078ec0ff */
[----:B------:R-:W-:Y:S02]  /*6ec0*/  @!P2 LOP3.LUT R15, R15, 0xfffffffe, RZ, 0xc0, !PT ;  /* 0xfffffffe0f0fa812 */ /* 0x000fe400078ec0ff */
[----:B------:R-:W-:Y:S02]  /*6ed0*/  @!P3 LOP3.LUT R17, R17, 0xfffffffe, RZ, 0xc0, !PT ;  /* 0xfffffffe1111b812 */ /* 0x000fe400078ec0ff */
[----:B----4-:R-:W-:Y:S02]  /*6ee0*/  @!P4 LOP3.LUT R11, R20, 0xfffffffe, RZ, 0xc0, !PT ;  /* 0xfffffffe140bc812 */ /* 0x010fe400078ec0ff */
[----:B------:R-:W-:Y:S01]  /*6ef0*/  IADD3 R19, R19, 0x78, RZ ;  /* 0x0000007813137810 */ /* 0x000fe20007ffe0ff */
[----:B0-----:R-:W-:-:S04]  /*6f00*/  @!P0 IMAD.WIDE R2, R7, 0x4, R12 ;  /* 0x0000000407028825 */ /* 0x001fc800078e020c */
[--C-:B-1----:R-:W-:Y:S01]  /*6f10*/  @!P1 IMAD.WIDE R4, R9, 0x4, R12.reuse ;  /* 0x0000000409049825 */ /* 0x102fe200078e020c */
[----:B------:R0:W-:Y:S01]  /*6f20*/  @!P0 ST.E.64 desc[UR38][R2.64], R66 ;  /* 0x0000004202008985 */ /* 0x0001e2000c101b26 */
[----:B------:R-:W-:Y:S02]  /*6f30*/  ISETP.GE.AND P0, PT, R19, UR4, PT ;  /* 0x0000000413007c0c */ /* 0x000fe4000bf06270 */
[--C-:B------:R-:W-:Y:S01]  /*6f40*/  @!P2 IMAD.WIDE R6, R15, 0x4, R12.reuse ;  /* 0x000000040f06a825 */ /* 0x100fe200078e020c */
[----:B------:R0:W-:Y:S03]  /*6f50*/  @!P1 ST.E.64 desc[UR38][R4.64], R70 ;  /* 0x0000004604009985 */ /* 0x0001e6000c101b26 */
[--C-:B------:R-:W-:Y:S01]  /*6f60*/  @!P3 IMAD.WIDE R8, R17, 0x4, R12.reuse ;  /* 0x000000041108b825 */ /* 0x100fe200078e020c */
[----:B------:R0:W-:Y:S03]  /*6f70*/  @!P2 ST.E.64 desc[UR38][R6.64], R74 ;  /* 0x0000004a0600a985 */ /* 0x0001e6000c101b26 */
[----:B------:R-:W-:Y:S01]  /*6f80*/  @!P4 IMAD.WIDE R10, R11, 0x4, R12 ;  /* 0x000000040b0ac825 */ /* 0x000fe200078e020c */
[----:B------:R0:W-:Y:S04]  /*6f90*/  @!P3 ST.E.64 desc[UR38][R8.64], R78 ;  /* 0x0000004e0800b985 */ /* 0x0001e8000c101b26 */
[----:B------:R0:W-:Y:S01]  /*6fa0*/  @!P4 ST.E.64 desc[UR38][R10.64], R82 ;  /* 0x000000520a00c985 */ /* 0x0001e2000c101b26 */
[----:B------:R-:W-:Y:S05]  /*6fb0*/  @P0 BRA `(.L_x_8) ;  /* 0x0000003c00480947 */ /* 0x000fea0003800000 */
[----:B------:R-:W-:-:S04]  /*6fc0*/  LEA.HI R19, R19, R19, RZ, 0x1 ;  /* 0x0000001313137211 */ /* 0x000fc800078f08ff */
[----:B0-----:R-:W-:-:S05]  /*6fd0*/  LOP3.LUT R3, R19, 0xfffffffe, RZ, 0xc0, !PT ;  /* 0xfffffffe13037812 */ /* 0x001fca00078ec0ff */
[----:B------:R-:W-:-:S05]  /*6fe0*/  IMAD.WIDE R2, R3, 0x4, R12 ;  /* 0x0000000403027825 */ /* 0x000fca00078e020c */
[----:B------:R0:W-:Y:S01]  /*6ff0*/  ST.E.64 desc[UR38][R2.64], R86 ;  /* 0x0000005602007985 */ /* 0x0001e2000c101b26 */
[----:B------:R-:W-:Y:S05]  /*7000*/  BRA `(.L_x_8) ;  /* 0x0000003c00347947 */ /* 0x000fea0003800000 */
.L_x_35:
[----:B------:R-:W0:Y:S02]  /*7010*/  S2R R0, SR_TID.X ;  /* 0x0000000000007919 */ /* 0x000e240000002100 */
[----:B0-----:R-:W-:-:S05]  /*7020*/  VIADD R3, R0, 0xffffff80 ;  /* 0xffffff8000037836 */ /* 0x001fca0000000000 */
[----:B------:R-:W-:-:S13]  /*7030*/  ISETP.GT.AND P0, PT, R3, 0x7f, PT ;  /* 0x0000007f0300780c */ /* 0x000fda0003f04270 */
[----:B------:R-:W-:Y:S05]  /*7040*/  @P0 BRA `(.L_x_8) ;  /* 0x0000003c00240947 */ /* 0x000fea0003800000 */
[----:B------:R-:W0:Y:S01]  /*7050*/  S2R R3, SR_CTAID.X ;  /* 0x0000000000037919 */ /* 0x000e220000002500 */
[----:B------:R-:W1:Y:S01]  /*7060*/  LDC R8, c[0x0][0xbe8] ;  /* 0x0002fa00ff087b82 */ /* 0x000e620000000800 */
[----:B------:R-:W-:Y:S01]  /*7070*/  ULDC UR4, c[0x0][0xa88] ;  /* 0x0002a20000047ab9 */ /* 0x000fe20000000800 */
[----:B0-----:R-:W-:Y:S02]  /*7080*/  IMAD R0, R3, 0x80, R0 ;  /* 0x0000008003007824 */ /* 0x001fe400078e0200 */
[----:B-1----:R-:W-:-:S03]  /*7090*/  IMAD R3, R8, UR4, RZ ;  /* 0x0000000408037c24 */ /* 0x002fc6000f8e02ff */
[----:B------:R-:W-:-:S04]  /*70a0*/  IADD3 R0, R0, -0x80, RZ ;  /* 0xffffff8000007810 */ /* 0x000fc80007ffe0ff */
[----:B------:R-:W-:-:S13]  /*70b0*/  ISETP.GE.AND P0, PT, R0, R3, PT ;  /* 0x000000030000720c */ /* 0x000fda0003f06270 */
[----:B------:R-:W-:Y:S05]  /*70c0*/  @P0 BRA `(.L_x_8) ;  /* 0x0000003c00040947 */ /* 0x000fea0003800000 */
[----:B------:R-:W-:Y:S01]  /*70d0*/  ISETP.NE.AND P0, PT, R8, 0x1, PT ;  /* 0x000000010800780c */ /* 0x000fe20003f05270 */
[----:B------:R-:W0:Y:S01]  /*70e0*/  S2UR UR4, SR_CTAID.Z ;  /* 0x00000000000479c3 */ /* 0x000e220000002700 */
[--C-:B------:R-:W-:Y:S01]  /*70f0*/  SHF.R.S32.HI R3, RZ, 0x1f, R2.reuse ;  /* 0x0000001fff037819 */ /* 0x100fe20000011402 */
[----:B------:R-:W-:Y:S01]  /*7100*/  ULDC.64 UR6, c[0x0][0xbd0] ;  /* 0x0002f40000067ab9 */ /* 0x000fe20000000a00 */
[----:B------:R-:W-:Y:S02]  /*7110*/  IMAD.MOV R7, RZ, RZ, -R2 ;  /* 0x000000ffff077224 */ /* 0x000fe400078e0a02 */
[----:B------:R-:W-:-:S03]  /*7120*/  IMAD.WIDE.U32 R4, R2, UR6, RZ ;  /* 0x0000000602047c25 */ /* 0x000fc6000f8e00ff */
[----:B------:R-:W1:Y:S01]  /*7130*/  LDC.64 R12, c[0x0][0xbd8] ;  /* 0x0002f600ff0c7b82 */ /* 0x000e620000000a00 */
[----:B------:R-:W-:-:S04]  /*7140*/  IMAD R3, R3, UR6, RZ ;  /* 0x0000000603037c24 */ /* 0x000fc8000f8e02ff */
[----:B------:R-:W-:Y:S02]  /*7150*/  IMAD R3, R2, UR7, R3 ;  /* 0x0000000702037c24 */ /* 0x000fe4000f8e0203 */
[----:B------:R-:W-:Y:S01]  /*7160*/  IMAD.MOV.U32 R2, RZ, RZ, R4 ;  /* 0x000000ffff027224 */ /* 0x000fe200078e0004 */
[----:B------:R-:W2:Y:S01]  /*7170*/  @P0 LDC R9, c[0x0][0xbec] ;  /* 0x0002fb00ff090b82 */ /* 0x000ea20000000800 */
[----:B------:R-:W-:Y:S01]  /*7180*/  IMAD.IADD R3, R5, 0x1, R3 ;  /* 0x0000000105037824 */ /* 0x000fe200078e0203 */
[----:B------:R-:W-:-:S06]  /*7190*/  MOV R5, R0 ;  /* 0x0000000000057202 */ /* 0x000fcc0000000f00 */
[----:B------:R-:W3:Y:S01]  /*71a0*/  S2UR UR8, SR_CTAID.Y ;  /* 0x00000000000879c3 */ /* 0x000ee20000002600 */
[----:B0-----:R-:W-:-:S07]  /*71b0*/  USHF.R.S32.HI UR5, URZ, 0x1f, UR4 ;  /* 0x0000001f3f057899 */ /* 0x001fce0008011404 */
[----:B------:R-:W3:Y:S01]  /*71c0*/  LDC R10, c[0x0][0xc50] ;  /* 0x00031400ff0a7b82 */ /* 0x000ee20000000800 */
[C---:B-1----:R-:W-:Y:S02]  /*71d0*/  IMAD R14, R12.reuse, UR5, RZ ;  /* 0x000000050c0e7c24 */ /* 0x042fe4000f8e02ff */
[----:B------:R-:W-:-:S04]  /*71e0*/  IMAD.WIDE.U32 R2, R12, UR4, R2 ;  /* 0x000000040c027c25 */ /* 0x000fc8000f8e0002 */
[----:B------:R-:W-:Y:S01]  /*71f0*/  IMAD R13, R13, UR4, R14 ;  /* 0x000000040d0d7c24 */ /* 0x000fe2000f8e020e */
[----:B------:R-:W0:Y:S01]  /*7200*/  @P0 LDC R11, c[0x0][0xbf0] ;  /* 0x0002fc00ff0b0b82 */ /* 0x000e220000000800 */
[----:B--2---:R-:W-:Y:S01]  /*7210*/  @P0 IMAD.HI.U32 R6, R0, R9, RZ ;  /* 0x0000000900060227 */ /* 0x004fe200078e00ff */
[----:B------:R-:W-:Y:S02]  /*7220*/  ULDC.64 UR4, c[0x0][0xbe0] ;  /* 0x0002f80000047ab9 */ /* 0x000fe40000000a00 */
[----:B------:R-:W-:Y:S01]  /*7230*/  IADD3 R3, R13, R3, RZ ;  /* 0x000000030d037210 */ /* 0x000fe20007ffe0ff */
[----:B---3--:R-:W-:-:S04]  /*7240*/  IMAD R9, R10, R7, UR8 ;  /* 0x000000080a097e24 */ /* 0x008fc8000f8e0207 */
[----:B------:R-:W-:Y:S01]  /*7250*/  IMAD.WIDE.U32 R2, R9, UR4, R2 ;  /* 0x0000000409027c25 */ /* 0x000fe2000f8e0002 */
[----:B------:R-:W-:Y:S02]  /*7260*/  SHF.R.S32.HI R4, RZ, 0x1f, R9 ;  /* 0x0000001fff047819 */ /* 0x000fe40000011409 */
[----:B0-----:R-:W-:-:S03]  /*7270*/  @P0 SHF.R.U32.HI R5, RZ, R11, R6 ;  /* 0x0000000bff050219 */ /* 0x001fc60000011606 */
[----:B------:R-:W-:Y:S01]  /*7280*/  IMAD R4, R4, UR4, RZ ;  /* 0x0000000404047c24 */ /* 0x000fe2000f8e02ff */
[----:B------:R-:W-:Y:S01]  /*7290*/  IADD3 R2, P0, R5, R2, RZ ;  /* 0x0000000205027210 */ /* 0x000fe20007f1e0ff */
[--C-:B------:R-:W-:Y:S02]  /*72a0*/  IMAD.MOV R7, RZ, RZ, -R5.reuse ;  /* 0x000000ffff077224 */ /* 0x100fe400078e0a05 */
[----:B------:R-:W-:Y:S01]  /*72b0*/  IMAD R4, R9, UR5, R4 ;  /* 0x0000000509047c24 */ /* 0x000fe2000f8e0204 */
[----:B------:R-:W-:Y:S01]  /*72c0*/  SHF.R.S32.HI R9, RZ, 0x1f, R5 ;  /* 0x0000001fff097819 */ /* 0x000fe20000011405 */
[----:B------:R-:W-:Y:S01]  /*72d0*/  IMAD R7, R8, R7, R0 ;  /* 0x0000000708077224 */ /* 0x000fe200078e0200 */
[----:B------:R-:W-:Y:S02]  /*72e0*/  ULDC.64 UR4, c[0x0][0xbc8] ;  /* 0x0002f20000047ab9 */ /* 0x000fe40000000a00 */
[----:B------:R-:W-:Y:S02]  /*72f0*/  IADD3.X R3, R9, R3, R4, P0, !PT ;  /* 0x0000000309037210 */ /* 0x000fe400007fe404 */
[----:B------:R-:W-:Y:S01]  /*7300*/  SHF.R.S32.HI R0, RZ, 0x1f, R7 ;  /* 0x0000001fff007819 */ /* 0x000fe20000011407 */
[----:B------:R-:W-:-:S04]  /*7310*/  IMAD.WIDE.U32 R2, R7, UR4, R2 ;  /* 0x0000000407027c25 */ /* 0x000fc8000f8e0002 */
[----:B------:R-:W-:-:S04]  /*7320*/  IMAD R0, R0, UR4, RZ ;  /* 0x0000000400007c24 */ /* 0x000fc8000f8e02ff */
[----:B------:R-:W-:Y:S01]  /*7330*/  IMAD R5, R7, UR5, R0 ;  /* 0x0000000507057c24 */ /* 0x000fe2000f8e0200 */
[----:B------:R-:W-:Y:S02]  /*7340*/  ULDC.64 UR4, c[0x0][0xba8] ;  /* 0x0002ea0000047ab9 */ /* 0x000fe40000000a00 */
[----:B------:R-:W-:Y:S01]  /*7350*/  LEA R4, P0, R2, UR4, 0x2 ;  /* 0x0000000402047c11 */ /* 0x000fe2000f8010ff */
[----:B------:R-:W-:-:S05]  /*7360*/  IMAD.IADD R3, R3, 0x1, R5 ;  /* 0x0000000103037824 */ /* 0x000fca00078e0205 */
[----:B------:R-:W-:Y:S01]  /*7370*/  LEA.HI.X R5, R2, UR5, R3, 0x2, P0 ;  /* 0x0000000502057c11 */ /* 0x000fe200080f1403 */
[----:B------:R-:W-:-:S05]  /*7380*/  IMAD.MOV.U32 R3, RZ, RZ, -0x800000 ;  /* 0xff800000ff037424 */ /* 0x000fca00078e00ff */
[----:B------:R0:W-:Y:S01]  /*7390*/  STG.E desc[UR38][R4.64], R3 ;  /* 0x0000000304007986 */ /* 0x0001e2000c101926 */
[----:B------:R-:W-:Y:S05]  /*73a0*/  BRA `(.L_x_8) ;  /* 0x00000038004c7947 */ /* 0x000fea0003800000 */
.L_x_6:
[----:B------:R-:W-:-:S08]  /*73b0*/  NOP ;  /* 0x0000000000007918 */ /* 0x000fd00000000000 */
[----:B------:R-:W0:-:S00]  /*73c0*/  USETMAXREG.DEALLOC.CTAPOOL 0x28 ;  /* 0x00000028000079c8 */ /* 0x000e0000080e0500 */
[----:B0-----:R-:W-:Y:S01]  /*73d0*/  LOP3.LUT R17, R0, 0x3, RZ, 0xc0, !PT ;  /* 0x0000000300117812 */ /* 0x001fe200078ec0ff */
[----:B------:R-:W0:Y:S05]  /*73e0*/  S2R R27, SR_CTAID.Z ;  /* 0x00000000001b7919 */ /* 0x000e2a0000002700 */
[----:B------:R-:W1:Y:S01]  /*73f0*/  S2UR UR6, SR_CTAID.Y ;  /* 0x00000000000679c3 */ /* 0x000e620000002600 */
[----:B------:R-:W2:Y:S02]  /*7400*/  SHFL.IDX PT, R0, R17, RZ, 0x1f ;  /* 0x00001fff11007589 */ /* 0x000ea400000e0000 */
[----:B--2---:R-:W-:-:S13]  /*7410*/  ISETP.NE.AND P0, PT, R0, RZ, PT ;  /* 0x000000ff0000720c */ /* 0x004fda0003f05270 */
[----:B01----:R-:W-:Y:S05]  /*7420*/  @!P0 BRA `(.L_x_38) ;  /* 0x0000000000288947 */ /* 0x003fea0003800000 */
[----:B------:R-:W-:Y:S01]  /*7430*/  ULDC UR7, c[0x0][0xc50] ;  /* 0x0003140000077ab9 */ /* 0x000fe20000000800 */
[----:B------:R-:W-:Y:S01]  /*7440*/  UMOV UR42, UR6 ;  /* 0x00000006002a7c82 */ /* 0x000fe20008000000 */
[----:B------:R-:W-:-:S06]  /*7450*/  UISETP.NE.AND UP0, UPT, UR7, 0x1, UPT ;  /* 0x000000010700788c */ /* 0x000fcc000bf05270 */
[----:B------:R-:W-:-:S13]  /*7460*/  PLOP3.LUT P0, PT, PT, PT, UP0, 0x80, 0x0 ;  /* 0x000000000000781c */ /* 0x000fda0003f0f008 */
[----:B------:R-:W-:Y:S05]  /*7470*/  @!P0 BRA `(.L_x_39) ;  /* 0x0000000000308947 */ /* 0x000fea0003800000 */
[----:B------:R-:W-:Y:S01]  /*7480*/  ULDC UR4, c[0x0][0xc54] ;  /* 0x0003150000047ab9 */ /* 0x000fe20000000800 */
[----:B------:R-:W-:Y:S01]  /*7490*/  ULDC UR42, c[0x0][0xc58] ;  /* 0x00031600002a7ab9 */ /* 0x000fe20000000800 */
[----:B------:R-:W-:-:S04]  /*74a0*/  UIMAD.WIDE.U32 UR4, UR6, UR4, URZ ;  /* 0x00000004060472a5 */ /* 0x000fc8000f8e003f */
[----:B------:R-:W-:Y:S01]  /*74b0*/  USHF.R.U32.HI UR42, URZ, UR42, UR5 ;  /* 0x0000002a3f2a7299 */ /* 0x000fe20008011605 */
[----:B------:R-:W-:Y:S11]  /*74c0*/  BRA `(.L_x_39) ;  /* 0x00000000001c7947 */ /* 0x000ff60003800000 */
.L_x_38:
[----:B------:R-:W-:Y:S01]  /*74d0*/  ULDC UR7, c[0x0][0xc50] ;  /* 0x0003140000077ab9 */ /* 0x000fe20000000800 */
[----:B------:R-:W-:Y:S01]  /*74e0*/  UMOV UR42, UR6 ;  /* 0x00000006002a7c82 */ /* 0x000fe20008000000 */
[----:B------:R-:W-:-:S11]  /*74f0*/  UISETP.NE.AND UP0, UPT, UR7, 0x1, UPT ;  /* 0x000000010700788c */ /* 0x000fd6000bf05270 */
[----:B------:R-:W-:Y:S01]  /*7500*/  @UP0 ULDC UR4, c[0x0][0xc54] ;  /* 0x0003150000040ab9 */ /* 0x000fe20000000800 */
[----:B------:R-:W-:Y:S01]  /*7510*/  @UP0 ULDC UR8, c[0x0][0xc58] ;  /* 0x0003160000080ab9 */ /* 0x000fe20000000800 */
[----:B------:R-:W-:-:S04]  /*7520*/  UIMAD.WIDE.U32 UR4, UR6, UR4, URZ ;  /* 0x00000004060472a5 */ /* 0x000fc8000f8e003f */
[----:B------:R-:W-:-:S12]  /*7530*/  @UP0 USHF.R.U32.HI UR42, URZ, UR8, UR5 ;  /* 0x000000083f2a0299 */ /* 0x000fd80008011605 */
.L_x_39:
[----:B------:R-:W-:Y:S01]  /*7540*/  ISETP.GE.AND P0, PT, R27, RZ, PT ;  /* 0x000000ff1b00720c */ /* 0x000fe20003f06270 */
[----:B------:R-:W-:Y:S01]  /*7550*/  UIADD3 UR4, -UR42, URZ, URZ ;  /* 0x0000003f2a047290 */ /* 0x000fe2000fffe13f */
[----:B------:R-:W-:Y:S01]  /*7560*/  MOV R0, 0x1 ;  /* 0x0000000100007802 */ /* 0x000fe20000000f00 */
[----:B------:R-:W-:Y:S02]  /*7570*/  IMAD.MOV.U32 R2, RZ, RZ, RZ ;  /* 0x000000ffff027224 */ /* 0x000fe400078e00ff */
[----:B------:R-:W-:Y:S01]  /*7580*/  UIMAD UR6, UR7, UR4, UR6 ;  /* 0x00000004070672a4 */ /* 0x000fe2000f8e0206 */
[----:B------:R-:W-:-:S07]  /*7590*/  IMAD.MOV.U32 R8, RZ, RZ, 0x1 ;  /* 0x00000001ff087424 */ /* 0x000fce00078e00ff */
[----:B------:R-:W-:Y:S05]  /*75a0*/  @!P0 BRA `(.L_x_40) ;  /* 0x00000034000c8947 */ /* 0x000fea0003800000 */
[----:B------:R-:W0:Y:S01]  /*75b0*/  LDC.64 R2, c[0x0][0xa28] ;  /* 0x00028a00ff027b82 */ /* 0x000e220000000a00 */
[----:B------:R-:W-:Y:S01]  /*75c0*/  ULDC.64 UR4, c[0x0][0x418] ;  /* 0x0001060000047ab9 */ /* 0x000fe20000000a00 */
[----:B------:R-:W-:Y:S01]  /*75d0*/  ULDC UR43, c[0x0][0x2f0] ;  /* 0x0000bc00002b7ab9 */ /* 0x000fe20000000800 */
[----:B------:R-:W-:Y:S02]  /*75e0*/  MOV R18, RZ ;  /* 0x000000ff00127202 */ /* 0x000fe40000000f00 */
[----:B0-----:R-:W-:-:S04]  /*75f0*/  ISETP.NE.U32.AND P0, PT, R2, RZ, PT ;  /* 0x000000ff0200720c */ /* 0x001fc80003f05070 */
[----:B------:R-:W-:Y:S01]  /*7600*/  ISETP.NE.AND.EX P0, PT, R3, RZ, PT, P0 ;  /* 0x000000ff0300720c */ /* 0x000fe20003f05300 */
[----:B------:R-:W-:-:S03]  /*7610*/  UISETP.NE.U32.AND UP0, UPT, UR4, URZ, UPT ;  /* 0x0000003f0400728c */ /* 0x000fc6000bf05070 */
[----:B------:R-:W-:-:S09]  /*7620*/  ULDC UR4, c[0x0][0x424] ;  /* 0x0001090000047ab9 */ /* 0x000fd20000000800 */
[----:B------:R-:W0:Y:S01]  /*7630*/  @P0 LDC.64 R2, c[0x0][0xa28] ;  /* 0x00028a00ff020b82 */ /* 0x000e220000000a00 */
[----:B------:R-:W-:-:S04]  /*7640*/  UISETP.NE.AND.EX UP0, UPT, UR5, URZ, UPT, UP0 ;  /* 0x0000003f0500728c */ /* 0x000fc8000bf05300 */
[----:B------:R-:W-:-:S04]  /*7650*/  USEL UR4, UR4, 0x1, UP0 ;  /* 0x0000000104047887 */ /* 0x000fc80008000000 */
[----:B------:R-:W-:Y:S01]  /*7660*/  UIMAD UR43, UR4, UR43, URZ ;  /* 0x0000002b042b72a4 */ /* 0x000fe2000f8e023f */
[----:B------:R-:W1:Y:S03]  /*7670*/  S2R R24, SR_CTAID.X ;  /* 0x0000000000187919 */ /* 0x000e660000002500 */
[----:B------:R-:W-:Y:S02]  /*7680*/  UISETP.GE.AND UP0, UPT, UR43, 0x1, UPT ;  /* 0x000000012b00788c */ /* 0x000fe4000bf06270 */
[----:B------:R-:W-:Y:S01]  /*7690*/  UIADD3 UR4, UR43, 0x5f, URZ ;  /* 0x0000005f2b047890 */ /* 0x000fe2000fffe03f */
[----:B0-----:R-:W-:-:S05]  /*76a0*/  @P0 IMAD.WIDE R2, R27, 0x4, R2 ;  /* 0x000000041b020825 */ /* 0x001fca00078e0202 */
[----:B------:R0:W5:Y:S01]  /*76b0*/  @P0 LDG.E R18, desc[UR38][R2.64] ;  /* 0x0000002602120981 */ /* 0x000162000c1e1900 */
[----:B------:R-:W-:Y:S01]  /*76c0*/  PLOP3.LUT P0, PT, PT, PT, UP0, 0x80, 0x0 ;  /* 0x000000000000781c */ /* 0x000fe20003f0f008 */
[----:B------:R-:W-:Y:S02]  /*76d0*/  UIMAD.WIDE UR4, UR4, 0x2aaaaaab, URZ ;  /* 0x2aaaaaab040478a5 */ /* 0x000fe4000f8e023f */
[----:B------:R-:W-:Y:S02]  /*76e0*/  ULOP3.LUT UR47, UR6, 0xffff, URZ, 0xc0, !UPT ;  /* 0x0000ffff062f7892 */ /* 0x000fe4000f8ec03f */
[----:B------:R-:W-:Y:S01]  /*76f0*/  USHF.R.U32.HI UR44, URZ, 0x1f, UR5 ;  /* 0x0000001f3f2c7899 */ /* 0x000fe20008011605 */
[----:B------:R-:W-:-:S03]  /*7700*/  UMOV UR37, URZ ;  /* 0x0000003f00257c82 */ /* 0x000fc60008000000 */
[----:B------:R-:W-:-:S04]  /*7710*/  ULEA.HI.SX32 UR44, UR5, UR44, 0x1c ;  /* 0x0000002c052c7291 */ /* 0x000fc8000f8fe23f */
[----:B01----:R-:W-:Y:S08]  /*7720*/  @!P0 BRA `(.L_x_41) ;  /* 0x0000000000848947 */ /* 0x003ff00003800000 */
[----:B------:R-:W-:Y:S01]  /*7730*/  USHF.R.U32.HI UR6, URZ, 0x10, UR6 ;  /* 0x000000103f067899 */ /* 0x000fe20008011606 */
[----:B------:R-:W-:-:S03]  /*7740*/  UMOV UR4, URZ ;  /* 0x0000003f00047c82 */ /* 0x000fc60008000000 */
[----:B------:R-:W-:-:S11]  /*7750*/  UISETP.NE.AND UP0, UPT, UR6, URZ, UPT ;  /* 0x0000003f0600728c */ /* 0x000fd6000bf05270 */
[----:B------:R-:W-:Y:S02]  /*7760*/  @!UP0 ULDC UR6, c[0x0][0x9f0] ;  /* 0x00027c0000068ab9 */ /* 0x000fe40000000800 */
[----:B------:R-:W-:Y:S01]  /*7770*/  IABS R2, UR6 ;  /* 0x0000000600027c13 */ /* 0x000fe20008000000 */
[----:B------:R-:W-:Y:S02]  /*7780*/  UIADD3 UR7, UR44, -0x1, UR6 ;  /* 0xffffffff2c077890 */ /* 0x000fe4000fffe006 */
[----:B------:R-:W-:Y:S02]  /*7790*/  IABS R5, UR6 ;  /* 0x0000000600057c13 */ /* 0x000fe40008000000 */
[----:B------:R-:W-:Y:S02]  /*77a0*/  R2UR UR10, R2 ;  /* 0x00000000020a72ca */ /* 0x000fe400000e0000 */
[----:B------:R-:W-:Y:S01]  /*77b0*/  IABS R4, UR7 ;  /* 0x0000000700047c13 */ /* 0x000fe20008000000 */
[----:B------:R-:W-:-:S03]  /*77c0*/  ULOP3.LUT UR7, UR7, UR6, URZ, 0x3c, !UPT ;  /* 0x0000000607077292 */ /* 0x000fc6000f8e3c3f */
[----:B------:R-:W-:-:S07]  /*77d0*/  R2UR UR9, R4 ;  /* 0x00000000040972ca */ /* 0x000fce00000e0000 */
[----:B------:R-:W0:Y:S08]  /*77e0*/  I2F.RP R2, UR10 ;  /* 0x0000000a00027d06 */ /* 0x000e300008209400 */
[----:B0-----:R-:W0:Y:S02]  /*77f0*/  MUFU.RCP R2, R2 ;  /* 0x0000000200027308 */ /* 0x001e240000001000 */
[----:B0-----:R-:W-:-:S02]  /*7800*/  VIADD R3, R2, 0xffffffe ;  /* 0x0ffffffe02037836 */ /* 0x001fc40000000000 */
[----:B------:R-:W-:-:S04]  /*7810*/  IMAD.MOV R2, RZ, RZ, -R5 ;  /* 0x000000ffff027224 */ /* 0x000fc800078e0a05 */
[----:B------:R-:W0:Y:S02]  /*7820*/  F2I.FTZ.U32.TRUNC.NTZ R3, R3 ;  /* 0x0000000300037305 */ /* 0x000e24000021f000 */
[----:B0-----:R-:W-:-:S13]  /*7830*/  R2UR UR5, R3 ;  /* 0x00000000030572ca */ /* 0x001fda00000e0000 */
[----:B------:R-:W-:-:S04]  /*7840*/  UIADD3 UR8, URZ, -UR5, URZ ;  /* 0x800000053f087290 */ /* 0x000fc8000fffe03f */
[----:B------:R-:W-:-:S04]  /*7850*/  UIMAD UR8, UR8, UR10, URZ ;  /* 0x0000000a080872a4 */ /* 0x000fc8000f8e023f */
[----:B------:R-:W-:-:S03]  /*7860*/  UIMAD.WIDE.U32 UR4, UR5, UR8, UR4 ;  /* 0x00000008050472a5 */ /* 0x000fc6000f8e0004 */
[----:B------:R-:W-:Y:S01]  /*7870*/  R2UR UR8, R2 ;  /* 0x00000000020872ca */ /* 0x000fe200000e0000 */
[----:B------:R-:W-:-:S12]  /*7880*/  UIMAD.WIDE.U32 UR4, UR5, UR9, URZ ;  /* 0x00000009050472a5 */ /* 0x000fd8000f8e003f */
[----:B------:R-:W-:-:S04]  /*7890*/  UIMAD UR4, UR5, UR8, UR9 ;  /* 0x00000008050472a4 */ /* 0x000fc8000f8e0209 */
[----:B------:R-:W-:-:S11]  /*78a0*/  UISETP.GT.U32.AND UP0, UPT, UR10, UR4, UPT ;  /* 0x000000040a00728c */ /* 0x000fd6000bf04070 */
[----:B------:R-:W-:Y:S02]  /*78b0*/  @!UP0 UIADD3 UR4, UR4, -UR10, URZ ;  /* 0x8000000a04048290 */ /* 0x000fe4000fffe03f */
[----:B------:R-:W-:Y:S02]  /*78c0*/  @!UP0 UIADD3 UR5, UR5, 0x1, URZ ;  /* 0x0000000105058890 */ /* 0x000fe4000fffe03f */
[----:B------:R-:W-:Y:S02]  /*78d0*/  UISETP.GE.U32.AND UP1, UPT, UR4, UR10, UPT ;  /* 0x0000000a0400728c */ /* 0x000fe4000bf26070 */
[----:B------:R-:W-:-:S09]  /*78e0*/  UISETP.GE.AND UP0, UPT, UR7, URZ, UPT ;  /* 0x0000003f0700728c */ /* 0x000fd2000bf06270 */
[----:B------:R-:W-:Y:S02]  /*78f0*/  @UP1 UIADD3 UR5, UR5, 0x1, URZ ;  /* 0x0000000105051890 */ /* 0x000fe4000fffe03f */
[----:B------:R-:W-:Y:S02]  /*7900*/  UISETP.NE.AND UP1, UPT, UR6, URZ, UPT ;  /* 0x0000003f0600728c */ /* 0x000fe4000bf25270 */
[----:B------:R-:W-:-:S09]  /*7910*/  @!UP0 UIADD3 UR5, -UR5, URZ, URZ ;  /* 0x0000003f05058290 */ /* 0x000fd2000fffe13f */
[----:B------:R-:W-:-:S07]  /*7920*/  @!UP1 ULOP3.LUT UR5, URZ, UR6, URZ, 0x33, !UPT ;  /* 0x000000063f059292 */ /* 0x000fce000f8e333f */
[----:B------:R-:W-:-:S05]  /*7930*/  UMOV UR37, UR5 ;  /* 0x0000000500257c82 */ /* 0x000fca0008000000 */
.L_x_41:
[----:B------:R-:W-:Y:S02]  /*7940*/  UIMAD UR48, UR47, UR37, URZ ;  /* 0x000000252f3072a4 */ /* 0x000fe4000f8e023f */
[----:B------:R-:W-:Y:S02]  /*7950*/  MOV R3, UR37 ;  /* 0x0000002500037c02 */ /* 0x000fe40008000f00 */
[----:B------:R-:W-:Y:S02]  /*7960*/  MOV R8, 0x1 ;  /* 0x0000000100087802 */ /* 0x000fe40000000f00 */
[----:B------:R-:W-:-:S05]  /*7970*/  IMAD.U32 R2, RZ, RZ, UR48 ;  /* 0x00000030ff027e24 */ /* 0x000fca000f8e00ff */
[----:B------:R-:W-:-:S04]  /*7980*/  VIADDMNMX R2, R2, R3, UR44, PT ;  /* 0x0000002c02027e46 */ /* 0x000fc8000b800103 */
[----:B------:R-:W-:Y:S01]  /*7990*/  R2UR UR49, R2 ;  /* 0x00000000023172ca */ /* 0x000fe200000e0000 */
[----:B------:R-:W-:-:S12]  /*79a0*/  IMAD.MOV.U32 R2, RZ, RZ, RZ ;  /* 0x000000ffff027224 */ /* 0x000fd800078e00ff */
[----:B------:R-:W-:-:S06]  /*79b0*/  UISETP.GT.AND UP0, UPT, UR49, UR48, UPT ;  /* 0x000000303100728c */ /* 0x000fcc000bf04270 */
[----:B------:R-:W-:-:S13]  /*79c0*/  PLOP3.LUT P0, PT, PT, PT, UP0, 0x80, 0x0 ;  /* 0x000000000000781c */ /* 0x000fda0003f0f008 */
[----:B------:R-:W-:Y:S05]  /*79d0*/  @!P0 BRA `(.L_x_40) ;  /* 0x0000003000008947 */ /* 0x000fea0003800000 */
[----:B------:R-:W0:Y:S01]  /*79e0*/  S2UR UR4, SR_CgaCtaId ;  /* 0x00000000000479c3 */ /* 0x000e220000008800 */
[----:B------:R-:W-:Y:S02]  /*79f0*/  UMOV UR45, 0x400 ;  /* 0x00000400002d7882 */ /* 0x000fe40000000000 */
[----:B0-----:R-:W-:-:S04]  /*7a00*/  ULEA UR45, UR4, UR45, 0x18 ;  /* 0x0000002d042d7291 */ /* 0x001fc8000f8ec03f */
[----:B------:R-:W-:-:S04]  /*7a10*/  UIADD3 UR4, UR45, 0x18400, URZ ;  /* 0x000184002d047890 */ /* 0x000fc8000fffe03f */
[----:B------:R-:W-:-:S06]  /*7a20*/  ULOP3.LUT UP0, URZ, UR4, 0x3ff, URZ, 0xc0, !UPT ;  /* 0x000003ff043f7892 */ /* 0x000fcc000f80c03f */
[----:B------:R-:W-:-:S13]  /*7a30*/  PLOP3.LUT P0, PT, PT, PT, UP0, 0x80, 0x0 ;  /* 0x000000000000781c */ /* 0x000fda0003f0f008 */
[----:B------:R-:W-:Y:S05]  /*7a40*/  @!P0 BRA `(.L_x_42) ;  /* 0x0000000000408947 */ /* 0x000fea0003800000 */
[----:B------:R-:W-:Y:S01]  /*7a50*/  MOV R2, 0x0 ;  /* 0x0000000000027802 */ /* 0x000fe20000000f00 */
[----:B------:R-:W-:Y:S01]  /*7a60*/  ULDC.64 UR4, c[0x4][0xf0] ;  /* 0x01003c0000047ab9 */ /* 0x000fe20000000a00 */
[----:B------:R-:W-:Y:S01]  /*7a70*/  ULDC.64 UR6, c[0x4][0xf8] ;  /* 0x01003e0000067ab9 */ /* 0x000fe20000000a00 */
[----:B------:R-:W-:Y:S01]  /*7a80*/  IMAD.U32 R4, RZ, RZ, UR4 ;  /* 0x00000004ff047e24 */ /* 0x000fe2000f8e00ff */
[----:B------:R-:W-:Y:S01]  /*7a90*/  MOV R6, UR6 ;  /* 0x0000000600067c02 */ /* 0x000fe20008000f00 */
[----:B------:R-:W-:Y:S01]  /*7aa0*/  IMAD.U32 R5, RZ, RZ, UR5 ;  /* 0x00000005ff057e24 */ /* 0x000fe2000f8e00ff */
[----:B------:R-:W0:Y:S01]  /*7ab0*/  LDC.64 R2, c[0x4][R2] ;  /* 0x0100000002027b82 */ /* 0x000e220000000a00 */
[----:B------:R-:W-:Y:S01]  /*7ac0*/  ULDC.64 UR4, c[0x4][0x70] ;  /* 0x01001c0000047ab9 */ /* 0x000fe20000000a00 */
[----:B------:R-:W-:Y:S01]  /*7ad0*/  IMAD.U32 R7, RZ, RZ, UR7 ;  /* 0x00000007ff077e24 */ /* 0x000fe2000f8e00ff */
[----:B------:R-:W-:Y:S01]  /*7ae0*/  MOV R11, UR5 ;  /* 0x00000005000b7c02 */ /* 0x000fe20008000f00 */
[----:B------:R-:W-:Y:S01]  /*7af0*/  IMAD.U32 R10, RZ, RZ, UR4 ;  /* 0x00000004ff0a7e24 */ /* 0x000fe2000f8e00ff */
[----:B------:R-:W-:Y:S01]  /*7b00*/  MOV R13, RZ ;  /* 0x000000ff000d7202 */ /* 0x000fe20000000f00 */
[----:B------:R-:W-:-:S02]  /*7b10*/  IMAD.MOV.U32 R8, RZ, RZ, 0x70 ;  /* 0x00000070ff087424 */ /* 0x000fc400078e00ff */
[----:B------:R-:W-:-:S07]  /*7b20*/  IMAD.MOV.U32 R12, RZ, RZ, 0x1 ;  /* 0x00000001ff0c7424 */ /* 0x000fce00078e00ff */
[----:B------:R-:W-:-:S07]  /*7b30*/  LEPC R20, `(.L_x_42) ;  /* 0x000000001014794e */ /* 0x000fce0000000000 */
[----:B0----5:R-:W-:Y:S05]  /*7b40*/  CALL.ABS.NOINC R2 ;  /* 0x0000000002007343 */ /* 0x021fea0003c00000 */
.L_x_42:
        /* <DEDUP_REMOVED lines=8> */
[----:B------:R0:W1:Y:S01]  /*7bd0*/  LDC.64 R2, c[0x4][R16] ;  /* 0x0100000010027b82 */ /* 0x0000620000000a00 */
[----:B------:R-:W-:Y:S01]  /*7be0*/  IMAD.U32 R5, RZ, RZ, UR5 ;  /* 0x00000005ff057e24 */ /* 0x000fe2000f8e00ff */
[----:B------:R-:W-:Y:S01]  /*7bf0*/  ULDC.64 UR4, c[0x4][0x78] ;  /* 0x01001e0000047ab9 */ /* 0x000fe20000000a00 */
[----:B------:R-:W-:Y:S01]  /*7c00*/  MOV R6, UR6 ;  /* 0x0000000600067c02 */ /* 0x000fe20008000f00 */
[----:B------:R-:W-:Y:S01]  /*7c10*/  IMAD.U32 R7, RZ, RZ, UR7 ;  /* 0x00000007ff077e24 */ /* 0x000fe2000f8e00ff */
[----:B------:R-:W-:Y:S01]  /*7c20*/  MOV R11, UR5 ;  /* 0x00000005000b7c02 */ /* 0x000fe20008000f00 */
[----:B------:R-:W-:Y:S01]  /*7c30*/  IMAD.U32 R10, RZ, RZ, UR4 ;  /* 0x00000004ff0a7e24 */ /* 0x000fe2000f8e00ff */
[----:B------:R-:W-:Y:S01]  /*7c40*/  MOV R13, RZ ;  /* 0x000000ff000d7202 */ /* 0x000fe20000000f00 */
[----:B------:R-:W-:-:S02]  /*7c50*/  IMAD.MOV.U32 R8, RZ, RZ, 0x70 ;  /* 0x00000070ff087424 */ /* 0x000fc400078e00ff */
[----:B0-----:R-:W-:-:S07]  /*7c60*/  IMAD.MOV.U32 R12, RZ, RZ, 0x1 ;  /* 0x00000001ff0c7424 */ /* 0x001fce00078e00ff */
[----:B------:R-:W-:-:S07]  /*7c70*/  LEPC R20, `(.L_x_44) ;  /* 0x000000001014794e */ /* 0x000fce0000000000 */
[----:B-1---5:R-:W-:Y:S05]  /*7c80*/  CALL.ABS.NOINC R2 ;  /* 0x0000000002007343 */ /* 0x022fea0003c00000 */
.L_x_44:
[----:B------:R0:W1:Y:S01]  /*7c90*/  LDC.64 R2, c[0x4][R16] ;  /* 0x0100000010027b82 */ /* 0x0000620000000a00 */
[----:B------:R-:W-:Y:S01]  /*7ca0*/  ULDC.64 UR4, c[0x4][0xf0] ;  /* 0x01003c0000047ab9 */ /* 0x000fe20000000a00 */
[----:B------:R-:W-:Y:S01]  /*7cb0*/  ULDC.64 UR6, c[0x4][0xf8] ;  /* 0x01003e0000067ab9 */ /* 0x000fe20000000a00 */
[----:B------:R-:W-:Y:S01]  /*7cc0*/  IMAD.U32 R4, RZ, RZ, UR4 ;  /* 0x00000004ff047e24 */ /* 0x000fe2000f8e00ff */
[----:B------:R-:W-:Y:S01]  /*7cd0*/  MOV R6, UR6 ;  /* 0x0000000600067c02 */ /* 0x000fe20008000f00 */
[----:B------:R-:W-:Y:S01]  /*7ce0*/  IMAD.U32 R5, RZ, RZ, UR5 ;  /* 0x00000005ff057e24 */ /* 0x000fe2000f8e00ff */
[----:B------:R-:W-:Y:S01]  /*7cf0*/  ULDC.64 UR4, c[0x4][0x80] ;  /* 0x0100200000047ab9 */ /* 0x000fe20000000a00 */
[----:B------:R-:W-:Y:S01]  /*7d00*/  IMAD.U32 R7, RZ, RZ, UR7 ;  /* 0x00000007ff077e24 */ /* 0x000fe2000f8e00ff */
[----:B------:R-:W-:Y:S01]  /*7d10*/  MOV R11, UR5 ;  /* 0x00000005000b7c02 */ /* 0x000fe20008000f00 */
[----:B------:R-:W-:Y:S01]  /*7d20*/  IMAD.U32 R10, RZ, RZ, UR4 ;  /* 0x00000004ff0a7e24 */ /* 0x000fe2000f8e00ff */
[----:B------:R-:W-:Y:S01]  /*7d30*/  MOV R13, RZ ;  /* 0x000000ff000d7202 */ /* 0x000fe20000000f00 */
[----:B------:R-:W-:-:S02]  /*7d40*/  IMAD.MOV.U32 R8, RZ, RZ, 0x70 ;  /* 0x00000070ff087424 */ /* 0x000fc400078e00ff */
[----:B0-----:R-:W-:-:S07]  /*7d50*/  IMAD.MOV.U32 R12, RZ, RZ, 0x1 ;  /* 0x00000001ff0c7424 */ /* 0x001fce00078e00ff */
[----:B------:R-:W-:-:S07]  /*7d60*/  LEPC R20, `(.L_x_43) ;  /* 0x000000001014794e */ /* 0x000fce0000000000 */
[----:B-1----:R-:W-:Y:S05]  /*7d70*/  CALL.ABS.NOINC R2 ;  /* 0x0000000002007343 */ /* 0x002fea0003c00000 */
.L_x_43:
[----:B------:R-:W0:Y:S01]  /*7d80*/  LDC.64 R2, c[0x0][0x9f8] ;  /* 0x00027e00ff027b82 */ /* 0x000e220000000a00 */
[----:B------:R-:W-:Y:S01]  /*7d90*/  IMAD.SHL.U32 R6, R25, 0x8, RZ ;  /* 0x0000000819067824 */ /* 0x000fe200078e00ff */
[----:B------:R-:W-:Y:S01]  /*7da0*/  ULDC UR4, c[0x0][0x2f4] ;  /* 0x0000bd0000047ab9 */ /* 0x000fe20000000800 */
[----:B------:R-:W-:Y:S01]  /*7db0*/  IMAD.MOV.U32 R32, RZ, RZ, R27 ;  /* 0x000000ffff207224 */ /* 0x000fe200078e001b */
[----:B------:R-:W-:-:S04]  /*7dc0*/  ULDC UR5, c[0x0][0x320] ;  /* 0x0000c80000057ab9 */ /* 0x000fc80000000800 */
[----:B------:R-:W1:Y:S01]  /*7dd0*/  LDC R16, c[0x0][0x430] ;  /* 0x00010c00ff107b82 */ /* 0x000e620000000800 */
[----:B0-----:R-:W-:-:S04]  /*7de0*/  ISETP.NE.U32.AND P0, PT, R2, RZ, PT ;  /* 0x000000ff0200720c */ /* 0x001fc80003f05070 */
[----:B------:R-:W-:-:S13]  /*7df0*/  ISETP.NE.AND.EX P0, PT, R3, RZ, PT, P0 ;  /* 0x000000ff0300720c */ /* 0x000fda0003f05300 */
[----:B------:R-:W0:Y:S01]  /*7e00*/  @P0 LDC.64 R2, c[0x0][0x9f8] ;  /* 0x00027e00ff020b82 */ /* 0x000e220000000a00 */
[----:B------:R-:W-:-:S04]  /*7e10*/  LOP3.LUT R30, R6, 0x38, RZ, 0xc0, !PT ;  /* 0x00000038061e7812 */ /* 0x000fc800078ec0ff */
[----:B------:R-:W-:Y:S02]  /*7e20*/  LOP3.LUT R19, R30, 0x40, RZ, 0xfc, !PT ;  /* 0x000000401e137812 */ /* 0x000fe400078efcff */
[----:B------:R-:W-:Y:S02]  /*7e30*/  LOP3.LUT R22, R22, 0xfffffffb, RZ, 0xc0, !PT ;  /* 0xfffffffb16167812 */ /* 0x000fe400078ec0ff */
[----:B------:R-:W-:Y:S01]  /*7e40*/  ISETP.GE.AND P2, PT, R19, UR4, PT ;  /* 0x0000000413007c0c */ /* 0x000fe2000bf46270 */
[----:B0-----:R-:W-:-:S05]  /*7e50*/  @P0 IMAD.WIDE R2, R27, 0x4, R2 ;  /* 0x000000041b020825 */ /* 0x001fca00078e0202 */
[----:B------:R0:W5:Y:S01]  /*7e60*/  @P0 LDG.E R32, desc[UR38][R2.64] ;  /* 0x0000002602200981 */ /* 0x000162000c1e1900 */
[C---:B------:R-:W-:Y:S01]  /*7e70*/  ISETP.GE.AND P0, PT, R30.reuse, UR4, PT ;  /* 0x000000041e007c0c */ /* 0x040fe2000bf06270 */
[----:B------:R-:W-:Y:S01]  /*7e80*/  UMOV UR6, 0xffffffff ;  /* 0xffffffff00067882 */ /* 0x000fe20000000000 */
[C---:B------:R-:W-:Y:S02]  /*7e90*/  LOP3.LUT R23, R30.reuse, 0x80, RZ, 0xfc, !PT ;  /* 0x000000801e177812 */ /* 0x040fe400078efcff */
[----:B------:R-:W-:Y:S02]  /*7ea0*/  SHF.L.U32 R26, R25, 0x4, RZ ;  /* 0x00000004191a7819 */ /* 0x000fe400000006ff */
[----:B------:R-:W-:Y:S02]  /*7eb0*/  ISETP.GE.AND P1, PT, R23, UR4, PT ;  /* 0x0000000417007c0c */ /* 0x000fe4000bf26270 */
[----:B------:R-:W-:Y:S02]  /*7ec0*/  ISETP.GE.AND P3, PT, R30, UR5, PT ;  /* 0x000000051e007c0c */ /* 0x000fe4000bf66270 */
[----:B------:R-:W-:-:S02]  /*7ed0*/  LOP3.LUT R10, R25, 0x7f, RZ, 0xc0, !PT ;  /* 0x0000007f190a7812 */ /* 0x000fc400078ec0ff */
[----:B------:R-:W-:Y:S02]  /*7ee0*/  LOP3.LUT R26, R26, 0x70, RZ, 0xc0, !PT ;  /* 0x000000701a1a7812 */ /* 0x000fe400078ec0ff */
[----:B------:R-:W-:Y:S02]  /*7ef0*/  @P0 LOP3.LUT R22, R22, 0x4, RZ, 0xfc, !PT ;  /* 0x0000000416160812 */ /* 0x000fe400078efcff */
[----:B------:R-:W-:Y:S02]  /*7f00*/  ISETP.GE.AND P0, PT, R19, UR5, PT ;  /* 0x0000000513007c0c */ /* 0x000fe4000bf06270 */
[----:B------:R-:W-:-:S04]  /*7f10*/  LOP3.LUT R22, R22, 0xfffffffd, RZ, 0xc0, !PT ;  /* 0xfffffffd16167812 */ /* 0x000fc800078ec0ff */
[----:B------:R-:W-:-:S04]  /*7f20*/  @P2 LOP3.LUT R22, R22, 0x2, RZ, 0xfc, !PT ;  /* 0x0000000216162812 */ /* 0x000fc800078efcff */
[----:B------:R-:W-:-:S04]  /*7f30*/  LOP3.LUT R22, R22, 0xfffffffe, RZ, 0xc0, !PT ;  /* 0xfffffffe16167812 */ /* 0x000fc800078ec0ff */
[----:B------:R-:W-:Y:S01]  /*7f40*/  @P1 LOP3.LUT R22, R22, 0x1, RZ, 0xfc, !PT ;  /* 0x0000000116161812 */ /* 0x000fe200078efcff */
[----:B01----:R-:W-:Y:S06]  /*7f50*/  BRA.DIV UR6, `(.L_x_45) ;  /* 0x0000002e06e07947 */ /* 0x003fec000b800000 */
.L_x_87:
[----:B------:R-:W-:Y:S01]  /*7f60*/  UIADD3 UR4, UR49, -0x1, URZ ;  /* 0xffffffff31047890 */ /* 0x000fe2000fffe03f */
[----:B------:R-:W-:Y:S02]  /*7f70*/  SHF.R.U32.HI R37, RZ, 0x3, R10 ;  /* 0x00000003ff257819 */ /* 0x000fe4000001160a */
[----:B------:R-:W-:Y:S02]  /*7f80*/  ISETP.NE.AND P2, PT, R16, 0x1, PT ;  /* 0x000000011000780c */ /* 0x000fe40003f45270 */
[----:B------:R-:W-:Y:S01]  /*7f90*/  LOP3.LUT R33, R26, R37, RZ, 0xfc, !PT ;  /* 0x000000251a217212 */ /* 0x000fe200078efcff */
[----:B------:R-:W-:Y:S01]  /*7fa0*/  IMAD.U32 R0, RZ, RZ, UR4 ;  /* 0x00000004ff007e24 */ /* 0x000fe2000f8e00ff */
[----:B-----5:R-:W-:Y:S02]  /*7fb0*/  SHF.R.S32.HI R34, RZ, 0x1f, R32 ;  /* 0x0000001fff227819 */ /* 0x020fe40000011420 */
[----:B------:R-:W-:Y:S01]  /*7fc0*/  LOP3.LUT R22, R22, 0xffffffdf, RZ, 0xc0, !PT ;  /* 0xffffffdf16167812 */ /* 0x000fe200078ec0ff */
[----:B------:R-:W-:-:S05]  /*7fd0*/  IMAD R7, R0, 0x60, R33 ;  /* 0x0000006000077824 */ /* 0x000fca00078e0221 */
[C---:B------:R-:W-:Y:S01]  /*7fe0*/  ISETP.GE.AND P1, PT, R7.reuse, UR43, PT ;  /* 0x0000002b07007c0c */ /* 0x040fe2000bf26270 */
[----:B------:R-:W0:Y:S01]  /*7ff0*/  @P2 LDC R0, c[0x0][0x434] ;  /* 0x00010d00ff002b82 */ /* 0x000e220000000800 */
[----:B------:R-:W-:Y:S01]  /*8000*/  IMAD.IADD R7, R7, 0x1, R18 ;  /* 0x0000000107077824 */ /* 0x000fe200078e0212 */
[----:B------:R-:W-:Y:S02]  /*8010*/  @P2 LOP3.LUT R22, R22, 0x20, RZ, 0xfc, !PT ;  /* 0x0000002016162812 */ /* 0x000fe400078efcff */
[----:B------:R-:W-:Y:S02]  /*8020*/  ISETP.GT.U32.OR P1, PT, R33, 0x5f, P1 ;  /* 0x0000005f2100780c */ /* 0x000fe40000f24470 */
[----:B------:R-:W-:Y:S02]  /*8030*/  MOV R11, R7 ;  /* 0x00000007000b7202 */ /* 0x000fe40000000f00 */
[----:B------:R-:W1:Y:S09]  /*8040*/  @P2 LDC R3, c[0x0][0x438] ;  /* 0x00010e00ff032b82 */ /* 0x000e720000000800 */
[----:B------:R-:W2:Y:S01]  /*8050*/  @!P1 LDC.64 R8, c[0x0][0x428] ;  /* 0x00010a00ff089b82 */ /* 0x000ea20000000a00 */
[----:B0-----:R-:W-:-:S07]  /*8060*/  @P2 IMAD.HI.U32 R0, R7, R0, RZ ;  /* 0x0000000007002227 */ /* 0x001fce00078e00ff */
[----:B------:R-:W0:Y:S01]  /*8070*/  @!P1 LDC.64 R4, c[0x0][0x418] ;  /* 0x00010600ff049b82 */ /* 0x000e220000000a00 */
[----:B-1----:R-:W-:-:S04]  /*8080*/  @P2 SHF.R.U32.HI R11, RZ, R3, R0 ;  /* 0x00000003ff0b2219 */ /* 0x002fc80000011600 */
[--C-:B------:R-:W-:Y:S01]  /*8090*/  @!P1 SHF.R.S32.HI R3, RZ, 0x1f, R11.reuse ;  /* 0x0000001fff039819 */ /* 0x100fe2000001140b */
[----:B------:R-:W-:Y:S02]  /*80a0*/  @!P1 IMAD.MOV.U32 R2, RZ, RZ, R11 ;  /* 0x000000ffff029224 */ /* 0x000fe400078e000b */
[-C--:B--2---:R-:W-:Y:S02]  /*80b0*/  @!P1 IMAD R0, R34, R8.reuse, RZ ;  /* 0x0000000822009224 */ /* 0x084fe400078e02ff */
[----:B------:R-:W-:-:S04]  /*80c0*/  @!P1 IMAD.WIDE.U32 R2, R32, R8, R2 ;  /* 0x0000000820029225 */ /* 0x000fc800078e0002 */
[----:B------:R-:W-:Y:S01]  /*80d0*/  @!P1 IMAD R9, R32, R9, R0 ;  /* 0x0000000920099224 */ /* 0x000fe200078e0200 */
[----:B0-----:R-:W-:-:S03]  /*80e0*/  @!P1 LEA R4, P2, R2, R4, 0x2 ;  /* 0x0000000402049211 */ /* 0x001fc600078410ff */
[----:B------:R-:W-:-:S05]  /*80f0*/  @!P1 IMAD.IADD R0, R3, 0x1, R9 ;  /* 0x0000000103009824 */ /* 0x000fca00078e0209 */
[----:B------:R-:W-:Y:S02]  /*8100*/  @!P1 LEA.HI.X R5, R2, R5, R0, 0x2, P2 ;  /* 0x0000000502059211 */ /* 0x000fe400010f1400 */
[----:B------:R-:W-:-:S06]  /*8110*/  MOV R0, RZ ;  /* 0x000000ff00007202 */ /* 0x000fcc0000000f00 */
[----:B------:R0:W5:Y:S01]  /*8120*/  @!P1 LDG.E R0, desc[UR38][R4.64] ;  /* 0x0000002604009981 */ /* 0x000162000c1e1900 */
[----:B------:R-:W-:Y:S01]  /*8130*/  ULOP3.LUT UR5, UR36, 0x2, URZ, 0xfc, !UPT ;  /* 0x0000000224057892 */ /* 0x000fe2000f8efc3f */
[----:B------:R-:W-:Y:S01]  /*8140*/  IMAD.MOV R2, RZ, RZ, -R11 ;  /* 0x000000ffff027224 */ /* 0x000fe200078e0a0b */
[----:B------:R-:W-:Y:S01]  /*8150*/  LOP3.LUT R22, R22, 0xffffffef, RZ, 0xc0, !PT ;  /* 0xffffffef16167812 */ /* 0x000fe200078ec0ff */
[----:B------:R-:W-:Y:S01]  /*8160*/  IMAD.U32 R31, RZ, RZ, UR42 ;  /* 0x0000002aff1f7e24 */ /* 0x000fe2000f8e00ff */
[----:B------:R-:W-:Y:S01]  /*8170*/  SEL R29, RZ, 0x1, P3 ;  /* 0x00000001ff1d7807 */ /* 0x000fe20001800000 */
[----:B------:R-:W-:Y:S01]  /*8180*/  IMAD R7, R16, R2, R7 ;  /* 0x0000000210077224 */ /* 0x000fe200078e0207 */
[----:B------:R-:W-:Y:S01]  /*8190*/  SEL R2, RZ, 0xffffffff, P0 ;  /* 0xffffffffff027807 */ /* 0x000fe20000000000 */
[----:B------:R-:W-:Y:S01]  /*81a0*/  IMAD.U32 R36, RZ, RZ, UR5 ;  /* 0x00000005ff247e24 */ /* 0x000fe2000f8e00ff */
[----:B------:R-:W-:Y:S01]  /*81b0*/  ISETP.GT.U32.AND P0, PT, R33, 0x5f, PT ;  /* 0x0000005f2100780c */ /* 0x000fe20003f04070 */
[----:B------:R-:W-:Y:S01]  /*81c0*/  IMAD.U32 R28, RZ, RZ, UR4 ;  /* 0x00000004ff1c7e24 */ /* 0x000fe2000f8e00ff */
[----:B------:R-:W-:-:S02]  /*81d0*/  LOP3.LUT R22, R22, 0xfffffff7, RZ, 0xc0, !PT ;  /* 0xfffffff716167812 */ /* 0x000fc400078ec0ff */
[----:B------:R-:W-:Y:S02]  /*81e0*/  ISETP.NE.AND P4, PT, R36, 0x3, PT ;  /* 0x000000032400780c */ /* 0x000fe40003f85270 */
[----:B------:R-:W-:Y:S02]  /*81f0*/  SHF.L.U32 R2, R2, 0x1, RZ ;  /* 0x0000000102027819 */ /* 0x000fe400000006ff */
[----:B------:R-:W-:Y:S02]  /*8200*/  SHF.R.S32.HI R31, RZ, 0x1f, R31 ;  /* 0x0000001fff1f7819 */ /* 0x000fe4000001141f */
[----:B------:R-:W-:-:S03]  /*8210*/  LOP3.LUT R29, R2, 0x2, R29, 0xe2, !PT ;  /* 0x00000002021d7812 */ /* 0x000fc600078ee21d */
[----:B------:R-:W-:-:S04]  /*8220*/  @P0 LOP3.LUT R22, R22, 0x8, RZ, 0xfc, !PT ;  /* 0x0000000816160812 */ /* 0x000fc800078efcff */
[----:B------:R-:W-:Y:S01]  /*8230*/  @P4 LOP3.LUT R22, R22, 0x10, RZ, 0xfc, !PT ;  /* 0x0000001016164812 */ /* 0x000fe200078efcff */
[----:B0-----:R-:W-:Y:S06]  /*8240*/  @!P4 BRA `(.L_x_46) ;  /* 0x000000000004c947 */ /* 0x001fec0003800000 */
[----:B------:R-:W-:Y:S01]  /*8250*/  BPT.TRAP 0x1 ;  /* 0x000000040000795c */ /* 0x000fe20000300000 */
.L_x_46:
[----:B------:R-:W-:Y:S01]  /*8260*/  SHF.R.S32.HI R5, RZ, 0x1f, R7 ;  /* 0x0000001fff057819 */ /* 0x000fe20000011407 */
[----:B------:R-:W-:Y:S01]  /*8270*/  ULDC.64 UR4, c[0x0][0x328] ;  /* 0x0000ca0000047ab9 */ /* 0x000fe20000000a00 */
[----:B-----5:R-:W-:Y:S02]  /*8280*/  SHF.R.S32.HI R4, RZ, 0x1f, R0 ;  /* 0x0000001fff047819 */ /* 0x020fe40000011400 */
[----:B------:R-:W-:Y:S01]  /*8290*/  R2UR UR6, R31 ;  /* 0x000000001f0672ca */ /* 0x000fe200000e0000 */
[----:B------:R-:W-:-:S04]  /*82a0*/  IMAD R2, R5, UR4, RZ ;  /* 0x0000000405027c24 */ /* 0x000fc8000f8e02ff */
[C---:B------:R-:W-:Y:S02]  /*82b0*/  IMAD R9, R7.reuse, UR5, R2 ;  /* 0x0000000507097c24 */ /* 0x040fe4000f8e0202 */
[----:B------:R-:W-:Y:S01]  /*82c0*/  IMAD.WIDE.U32 R2, R7, UR4, RZ ;  /* 0x0000000407027c25 */ /* 0x000fe2000f8e00ff */
[----:B------:R-:W-:-:S04]  /*82d0*/  ULDC.64 UR4, c[0x0][0x338] ;  /* 0x0000ce0000047ab9 */ /* 0x000fc80000000a00 */
[----:B------:R-:W-:Y:S01]  /*82e0*/  IADD3 R3, R3, R9, RZ ;  /* 0x0000000903037210 */ /* 0x000fe20007ffe0ff */
[----:B------:R-:W-:-:S04]  /*82f0*/  IMAD R9, R4, UR4, RZ ;  /* 0x0000000404097c24 */ /* 0x000fc8000f8e02ff */
[C---:B------:R-:W-:Y:S02]  /*8300*/  IMAD R9, R0.reuse, UR5, R9 ;  /* 0x0000000500097c24 */ /* 0x040fe4000f8e0209 */
[----:B------:R-:W-:Y:S01]  /*8310*/  IMAD.WIDE.U32 R2, R0, UR4, R2 ;  /* 0x0000000400027c25 */ /* 0x000fe2000f8e0002 */
[----:B------:R-:W-:-:S03]  /*8320*/  ULDC.64 UR4, c[0x0][0x330] ;  /* 0x0000cc0000047ab9 */ /* 0x000fc60000000a00 */
[----:B------:R-:W-:Y:S02]  /*8330*/  IMAD.IADD R3, R3, 0x1, R9 ;  /* 0x0000000103037824 */ /* 0x000fe400078e0209 */
[----:B------:R-:W-:Y:S01]  /*8340*/  IMAD.U32 R9, RZ, RZ, UR4 ;  /* 0x00000004ff097e24 */ /* 0x000fe2000f8e00ff */
[----:B------:R-:W-:-:S03]  /*8350*/  UIMAD UR4, UR6, UR4, URZ ;  /* 0x00000004060472a4 */ /* 0x000fc6000f8e023f */
[----:B------:R-:W-:Y:S01]  /*8360*/  IMAD.WIDE.U32 R2, R9, UR42, R2 ;  /* 0x0000002a09027c25 */ /* 0x000fe2000f8e0002 */
[----:B------:R-:W-:Y:S01]  /*8370*/  UIMAD UR4, UR42, UR5, UR4 ;  /* 0x000000052a0472a4 */ /* 0x000fe2000f8e0204 */
[----:B------:R-:W-:Y:S02]  /*8380*/  ULDC.64 UR6, c[0x0][0x318] ;  /* 0x0000c60000067ab9 */ /* 0x000fe40000000a00 */
[----:B------:R-:W-:-:S03]  /*8390*/  LEA R16, P0, R2, UR6, 0x1 ;  /* 0x0000000602107c11 */ /* 0x000fc6000f8008ff */
[----:B------:R-:W-:-:S04]  /*83a0*/  IADD3 R17, R3, UR4, RZ ;  /* 0x0000000403117c10 */ /* 0x000fc8000fffe0ff */
[----:B------:R-:W-:Y:S01]  /*83b0*/  LEA.HI.X R17, R2, UR7, R17, 0x1, P0 ;  /* 0x0000000702117c11 */ /* 0x000fe200080f0c11 */
[----:B------:R-:W-:-:S05]  /*83c0*/  IMAD.MOV.U32 R2, RZ, RZ, 0x1 ;  /* 0x00000001ff027424 */ /* 0x000fca00078e00ff */
[----:B------:R-:W-:-:S04]  /*83d0*/  SHF.L.U32 R2, R2, 0x1f, RZ ;  /* 0x0000001f02027819 */ /* 0x000fc800000006ff */
[----:B------:R-:W0:Y:S02]  /*83e0*/  SYNCS.PHASECHK.TRANS64.TRYWAIT P0, [UR45+0x2a840], R2 ;  /* 0x02a84002ff0075a7 */ /* 0x000e24000800016d */
[----:B0-----:R-:W-:Y:S05]  /*83f0*/  @!P0 BRA `(.L_x_47) ;  /* 0x0000002800d88947 */ /* 0x001fea0003800000 */
.L_x_88:
[----:B------:R-:W-:Y:S01]  /*8400*/  ULDC.64 UR4, c[0x0][0x300] ;  /* 0x0000c00000047ab9 */ /* 0x000fe20000000a00 */
[----:B------:R-:W-:Y:S01]  /*8410*/  R2UR UR6, R31 ;  /* 0x000000001f0672ca */ /* 0x000fe200000e0000 */
[----:B0-----:R-:W-:Y:S01]  /*8420*/  IMAD R2, R5, UR4, RZ ;  /* 0x0000000405027c24 */ /* 0x001fe2000f8e02ff */
[C---:B------:R-:W-:Y:S02]  /*8430*/  LOP3.LUT P3, RZ, R22.reuse, 0x4, RZ, 0xc0, !PT ;  /* 0x0000000416ff7812 */ /* 0x040fe4000786c0ff */
[C---:B------:R-:W-:Y:S01]  /*8440*/  LOP3.LUT P2, RZ, R22.reuse, 0x2, RZ, 0xc0, !PT ;  /* 0x0000000216ff7812 */ /* 0x040fe2000784c0ff */
[C---:B------:R-:W-:Y:S01]  /*8450*/  IMAD R5, R7.reuse, UR5, R2 ;  /* 0x0000000507057c24 */ /* 0x040fe2000f8e0202 */
[----:B------:R-:W-:Y:S01]  /*8460*/  LOP3.LUT P1, RZ, R22, 0x1, RZ, 0xc0, !PT ;  /* 0x0000000116ff7812 */ /* 0x000fe2000782c0ff */
[----:B------:R-:W-:Y:S01]  /*8470*/  IMAD.WIDE.U32 R2, R7, UR4, RZ ;  /* 0x0000000407027c25 */ /* 0x000fe2000f8e00ff */
[----:B------:R-:W-:-:S03]  /*8480*/  ULDC.64 UR4, c[0x0][0x310] ;  /* 0x0000c40000047ab9 */ /* 0x000fc60000000a00 */
[----:B------:R-:W-:Y:S02]  /*8490*/  IMAD.IADD R3, R3, 0x1, R5 ;  /* 0x0000000103037824 */ /* 0x000fe400078e0205 */
[----:B------:R-:W-:Y:S02]  /*84a0*/  IMAD R5, R4, UR4, RZ ;  /* 0x0000000404057c24 */ /* 0x000fe4000f8e02ff */
[----:B------:R-:W-:-:S04]  /*84b0*/  IMAD.WIDE.U32 R2, R0, UR4, R2 ;  /* 0x0000000400027c25 */ /* 0x000fc8000f8e0002 */
[----:B------:R-:W-:Y:S01]  /*84c0*/  IMAD R5, R0, UR5, R5 ;  /* 0x0000000500057c24 */ /* 0x000fe2000f8e0205 */
[----:B------:R-:W-:-:S04]  /*84d0*/  ULDC.64 UR4, c[0x0][0x308] ;  /* 0x0000c20000047ab9 */ /* 0x000fc80000000a00 */
[----:B------:R-:W-:Y:S01]  /*84e0*/  IADD3 R3, R3, R5, RZ ;  /* 0x0000000503037210 */ /* 0x000fe20007ffe0ff */
[----:B------:R-:W-:Y:S01]  /*84f0*/  IMAD.U32 R5, RZ, RZ, UR4 ;  /* 0x00000004ff057e24 */ /* 0x000fe2000f8e00ff */
[----:B------:R-:W-:-:S03]  /*8500*/  UIMAD UR4, UR6, UR4, URZ ;  /* 0x00000004060472a4 */ /* 0x000fc6000f8e023f */
[----:B------:R-:W-:Y:S01]  /*8510*/  IMAD.WIDE.U32 R2, R5, UR42, R2 ;  /* 0x0000002a05027c25 */ /* 0x000fe2000f8e0002 */
[----:B------:R-:W-:Y:S01]  /*8520*/  UIMAD UR4, UR42, UR5, UR4 ;  /* 0x000000052a0472a4 */ /* 0x000fe2000f8e0204 */
[----:B------:R-:W-:Y:S02]  /*8530*/  ULDC.64 UR6, c[0x0][0x2e8] ;  /* 0x0000ba0000067ab9 */ /* 0x000fe40000000a00 */
[----:B------:R-:W-:-:S03]  /*8540*/  LEA R0, P0, R2, UR6, 0x1 ;  /* 0x0000000602007c11 */ /* 0x000fc6000f8008ff */
[----:B------:R-:W-:Y:S01]  /*8550*/  VIADD R7, R3, UR4 ;  /* 0x0000000403077c36 */ /* 0x000fe20008000000 */
[----:B------:R-:W-:Y:S01]  /*8560*/  MOV R3, 0xffffffa0 ;  /* 0xffffffa000037802 */ /* 0x000fe20000000f00 */
[----:B------:R-:W-:-:S03]  /*8570*/  UMOV UR4, 0xffffffff ;  /* 0xffffffff00047882 */ /* 0x000fc60000000000 */
[----:B------:R-:W-:Y:S01]  /*8580*/  LEA.HI.X R7, R2, UR7, R7, 0x1, P0 ;  /* 0x0000000702077c11 */ /* 0x000fe200080f0c07 */
[----:B------:R-:W-:Y:S01]  /*8590*/  IMAD R4, R28, R3, UR43 ;  /* 0x0000002b1c047e24 */ /* 0x000fe2000f8e0203 */
[----:B------:R-:W-:-:S04]  /*85a0*/  LOP3.LUT R3, R6, 0x1c0, RZ, 0xc0, !PT ;  /* 0x000001c006037812 */ /* 0x000fc800078ec0ff */
[----:B------:R-:W-:Y:S01]  /*85b0*/  LOP3.LUT R2, R3, 0x38, R6, 0xf8, !PT ;  /* 0x0000003803027812 */ /* 0x000fe200078ef806 */
[----:B------:R-:W-:-:S03]  /*85c0*/  IMAD.IADD R6, R4, 0x1, -R37 ;  /* 0x0000000104067824 */ /* 0x000fc600078e0a25 */
[----:B------:R-:W-:Y:S01]  /*85d0*/  LOP3.LUT R2, R2, 0x38, R25, 0x78, !PT ;  /* 0x0000003802027812 */ /* 0x000fe200078e7819 */
[----:B------:R-:W-:Y:S01]  /*85e0*/  IMAD.SHL.U32 R25, R10, 0x8, RZ ;  /* 0x000000080a197824 */ /* 0x000fe200078e00ff */
[----:B------:R-:W-:-:S04]  /*85f0*/  ISETP.GE.AND P0, PT, R6, 0x1, PT ;  /* 0x000000010600780c */ /* 0x000fc80003f06270 */
[----:B------:R-:W-:Y:S01]  /*8600*/  LOP3.LUT R25, R2, 0x200, R25, 0xf8, !PT ;  /* 0x0000020002197812 */ /* 0x000fe200078ef819 */
[----:B------:R-:W-:Y:S08]  /*8610*/  BRA.DIV UR4, `(.L_x_48) ;  /* 0x0000002a04687947 */ /* 0x000ff0000b800000 */
[----:B------:R-:W-:Y:S01]  /*8620*/  SHFL.IDX PT, R3, R7, RZ, 0x181f ;  /* 0x00181fff07037589 */ /* 0x000fe200000e0000 */
[----:B------:R-:W-:-:S03]  /*8630*/  @P0 LEA R9, R25, UR45, 0x1 ;  /* 0x0000002d19090c11 */ /* 0x000fc6000f8e08ff */
[----:B------:R-:W0:Y:S04]  /*8640*/  SHFL.IDX PT, R2, R0, RZ, 0x181f ;  /* 0x00181fff00027589 */ /* 0x000e2800000e0000 */
[----:B------:R-:W-:Y:S04]  /*8650*/  SHFL.IDX PT, R5, R7, 0x1, 0x181f ;  /* 0x00381f0007057f89 */ /* 0x000fe800000e0000 */
[----:B------:R-:W-:Y:S04]  /*8660*/  SHFL.IDX PT, R4, R0, 0x1, 0x181f ;  /* 0x00381f0000047f89 */ /* 0x000fe800000e0000 */
[----:B------:R-:W1:Y:S04]  /*8670*/  SHFL.IDX PT, R14, R0, 0x2, 0x181f ;  /* 0x00581f00000e7f89 */ /* 0x000e6800000e0000 */
[----:B------:R-:W2:Y:S04]  /*8680*/  SHFL.IDX PT, R8, R7, 0x2, 0x181f ;  /* 0x00581f0007087f89 */ /* 0x000ea800000e0000 */
[----:B------:R-:W-:Y:S01]  /*8690*/  SHFL.IDX PT, R10, R0, 0x3, 0x181f ;  /* 0x00781f00000a7f89 */ /* 0x000fe200000e0000 */
[----:B0-----:R-:W-:-:S05]  /*86a0*/  @P0 IMAD.WIDE.U32 R2, R30, 0x2, R2 ;  /* 0x000000021e020825 */ /* 0x001fca00078e0002 */
[----:B------:R-:W-:Y:S04]  /*86b0*/  @P0 LDGSTS.E.BYPASS.LTC128B.128 [R9+0x18400], desc[UR38][R2.64], !P3 ;  /* 0x1840000002090fae */ /* 0x000fe8000d901d66 */
[----:B------:R-:W-:Y:S04]  /*86c0*/  @P0 LDGSTS.E.BYPASS.LTC128B.128 [R9+0x1b400], desc[UR38][R2.64+0x80], !P2 ;  /* 0x1b40008002090fae */ /* 0x000fe8000d101d66 */
[----:B------:R0:W-:Y:S01]  /*86d0*/  @P0 LDGSTS.E.BYPASS.LTC128B.128 [R9+0x1e400], desc[UR38][R2.64+0x100], !P1 ;  /* 0x1e40010002090fae */ /* 0x0001e2000c901d66 */
[----:B------:R-:W-:-:S03]  /*86e0*/  ISETP.GE.AND P0, PT, R6, 0x11, PT ;  /* 0x000000110600780c */ /* 0x000fc60003f06270 */
[----:B0-----:R-:W0:Y:S01]  /*86f0*/  SHFL.IDX PT, R9, R7, 0x3, 0x181f ;  /* 0x00781f0007097f89 */ /* 0x001e2200000e0000 */
[----:B-1----:R-:W-:-:S09]  /*8700*/  MOV R2, R14 ;  /* 0x0000000e00027202 */ /* 0x002fd20000000f00 */
[----:B------:R-:W-:Y:S01]  /*8710*/  @P0 IMAD.WIDE.U32 R4, R30, 0x2, R4 ;  /* 0x000000021e040825 */ /* 0x000fe200078e0004 */
[----:B------:R-:W-:Y:S01]  /*8720*/  @P0 LEA R21, R25, UR45, 0x1 ;  /* 0x0000002d19150c11 */ /* 0x000fe2000f8e08ff */
[----:B------:R-:W1:Y:S02]  /*8730*/  SHFL.IDX PT, R14, R0, 0x4, 0x181f ;  /* 0x00981f00000e7f89 */ /* 0x000e6400000e0000 */
[----:B--2---:R-:W-:Y:S02]  /*8740*/  IMAD.MOV.U32 R3, RZ, RZ, R8 ;  /* 0x000000ffff037224 */ /* 0x004fe400078e0008 */
[----:B------:R-:W-:Y:S04]  /*8750*/  @P0 LDGSTS.E.BYPASS.LTC128B.128 [R21+0x18c00], desc[UR38][R4.64], !P3 ;  /* 0x18c0000004150fae */ /* 0x000fe8000d901d66 */
[----:B------:R-:W-:Y:S04]  /*8760*/  @P0 LDGSTS.E.BYPASS.LTC128B.128 [R21+0x1bc00], desc[UR38][R4.64+0x80], !P2 ;  /* 0x1bc0008004150fae */ /* 0x000fe8000d101d66 */
[----:B------:R0:W-:Y:S01]  /*8770*/  @P0 LDGSTS.E.BYPASS.LTC128B.128 [R21+0x1ec00], desc[UR38][R4.64+0x100], !P1 ;  /* 0x1ec0010004150fae */ /* 0x0001e2000c901d66 */
[----:B------:R-:W-:-:S03]  /*8780*/  ISETP.GE.AND P0, PT, R6, 0x21, PT ;  /* 0x000000210600780c */ /* 0x000fc60003f06270 */
[----:B------:R-:W2:Y:S04]  /*8790*/  SHFL.IDX PT, R8, R7, 0x4, 0x181f ;  /* 0x00981f0007087f89 */ /* 0x000ea800000e0000 */
[----:B------:R-:W3:Y:S01]  /*87a0*/  SHFL.IDX PT, R7, R7, 0x5, 0x181f ;  /* 0x00b81f0007077f89 */ /* 0x000ee200000e0000 */
[----:B0-----:R-:W-:Y:S01]  /*87b0*/  MOV R5, R9 ;  /* 0x0000000900057202 */ /* 0x001fe20000000f00 */
[----:B------:R-:W-:-:S04]  /*87c0*/  IMAD.MOV.U32 R4, RZ, RZ, R10 ;  /* 0x000000ffff047224 */ /* 0x000fc800078e000a */
[----:B------:R-:W-:Y:S01]  /*87d0*/  @P0 LEA R35, R25, UR45, 0x1 ;  /* 0x0000002d19230c11 */ /* 0x000fe2000f8e08ff */
[----:B------:R-:W-:-:S05]  /*87e0*/  @P0 IMAD.WIDE.U32 R2, R30, 0x2, R2 ;  /* 0x000000021e020825 */ /* 0x000fca00078e0002 */
[----:B------:R-:W-:Y:S04]  /*87f0*/  @P0 LDGSTS.E.BYPASS.LTC128B.128 [R35+0x19400], desc[UR38][R2.64], !P3 ;  /* 0x1940000002230fae */ /* 0x000fe8000d901d66 */
[----:B------:R-:W-:Y:S04]  /*8800*/  @P0 LDGSTS.E.BYPASS.LTC128B.128 [R35+0x1c400], desc[UR38][R2.64+0x80], !P2 ;  /* 0x1c40008002230fae */ /* 0x000fe8000d101d66 */
[----:B------:R1:W-:Y:S01]  /*8810*/  @P0 LDGSTS.E.BYPASS.LTC128B.128 [R35+0x1f400], desc[UR38][R2.64+0x100], !P1 ;  /* 0x1f40010002230fae */ /* 0x0003e2000c901d66 */
[----:B------:R-:W-:Y:S01]  /*8820*/  ISETP.GE.AND P0, PT, R6, 0x31, PT ;  /* 0x000000310600780c */ /* 0x000fe20003f06270 */
[----:B-1----:R-:W-:-:S12]  /*8830*/  IMAD.MOV.U32 R2, RZ, RZ, R14 ;  /* 0x000000ffff027224 */ /* 0x002fd800078e000e */
[----:B------:R-:W-:Y:S01]  /*8840*/  @P0 IMAD.WIDE.U32 R4, R30, 0x2, R4 ;  /* 0x000000021e040825 */ /* 0x000fe200078e0004 */
[----:B------:R-:W-:Y:S01]  /*8850*/  @P0 LEA R9, R25, UR45, 0x1 ;  /* 0x0000002d19090c11 */ /* 0x000fe2000f8e08ff */
[----:B------:R0:W1:Y:S02]  /*8860*/  SHFL.IDX PT, R14, R0, 0x5, 0x181f ;  /* 0x00b81f00000e7f89 */ /* 0x00006400000e0000 */
[----:B--2---:R-:W-:Y:S02]  /*8870*/  IMAD.MOV.U32 R3, RZ, RZ, R8 ;  /* 0x000000ffff037224 */ /* 0x004fe400078e0008 */
[----:B------:R0:W-:Y:S04]  /*8880*/  @P0 LDGSTS.E.BYPASS.LTC128B.128 [R9+0x19c00], desc[UR38][R4.64], !P3 ;  /* 0x19c0000004090fae */ /* 0x0001e8000d901d66 */
[----:B------:R0:W-:Y:S04]  /*8890*/  @P0 LDGSTS.E.BYPASS.LTC128B.128 [R9+0x1cc00], desc[UR38][R4.64+0x80], !P2 ;  /* 0x1cc0008004090fae */ /* 0x0001e8000d101d66 */
[----:B------:R0:W-:Y:S01]  /*88a0*/  @P0 LDGSTS.E.BYPASS.LTC128B.128 [R9+0x1fc00], desc[UR38][R4.64+0x100], !P1 ;  /* 0x1fc0010004090fae */ /* 0x0001e2000c901d66 */
[----:B------:R-:W-:-:S13]  /*88b0*/  ISETP.GE.AND P0, PT, R6, 0x41, PT ;  /* 0x000000410600780c */ /* 0x000fda0003f06270 */
[----:B------:R-:W-:Y:S01]  /*88c0*/  @P0 IMAD.WIDE.U32 R2, R30, 0x2, R2 ;  /* 0x000000021e020825 */ /* 0x000fe200078e0002 */
[----:B------:R-:W-:-:S05]  /*88d0*/  @P0 LEA R21, R25, UR45, 0x1 ;  /* 0x0000002d19150c11 */ /* 0x000fca000f8e08ff */
[----:B------:R0:W-:Y:S04]  /*88e0*/  @P0 LDGSTS.E.BYPASS.LTC128B.128 [R21+0x1a400], desc[UR38][R2.64], !P3 ;  /* 0x1a40000002150fae */ /* 0x0001e8000d901d66 */
[----:B------:R0:W-:Y:S04]  /*88f0*/  @P0 LDGSTS.E.BYPASS.LTC128B.128 [R21+0x1d400], desc[UR38][R2.64+0x80], !P2 ;  /* 0x1d40008002150fae */ /* 0x0001e8000d101d66 */
[----:B-1-3--:R0:W-:Y:S02]  /*8900*/  @P0 LDGSTS.E.BYPASS.LTC128B.128 [R21+0x20400], desc[UR38][R2.64+0x100], !P1 ;  /* 0x2040010002150fae */ /* 0x00a1e4000c901d66 */
.L_x_102:
[----:B------:R-:W-:Y:S01]  /*8910*/  ISETP.GE.AND P0, PT, R6, 0x51, PT ;  /* 0x000000510600780c */ /* 0x000fe20003f06270 */
[----:B0-----:R-:W-:Y:S01]  /*8920*/  IMAD.MOV.U32 R3, RZ, RZ, R7 ;  /* 0x000000ffff037224 */ /* 0x001fe200078e0007 */
[----:B------:R-:W-:-:S11]  /*8930*/  MOV R2, R14 ;  /* 0x0000000e00027202 */ /* 0x000fd60000000f00 */
[----:B------:R-:W-:Y:S01]  /*8940*/  @P0 IMAD.WIDE.U32 R2, R30, 0x2, R2 ;  /* 0x000000021e020825 */ /* 0x000fe200078e0002 */
[----:B------:R-:W-:-:S05]  /*8950*/  @P0 LEA R5, R25, UR45, 0x1 ;  /* 0x0000002d19050c11 */ /* 0x000fca000f8e08ff */
[----:B------:R-:W-:Y:S01]  /*8960*/  @!PT LDS RZ, [RZ] ;  /* 0x00000000fffff984 */ /* 0x000fe20000000800 */
[----:B------:R-:W-:Y:S01]  /*8970*/  @!PT LDS RZ, [RZ] ;  /* 0x00000000fffff984 */ /* 0x000fe20000000800 */
[----:B------:R-:W-:Y:S01]  /*8980*/  @!PT LDS RZ, [RZ] ;  /* 0x00000000fffff984 */ /* 0x000fe20000000800 */
[----:B------:R0:W-:Y:S04]  /*8990*/  @P0 LDGSTS.E.BYPASS.LTC128B.128 [R5+0x1ac00], desc[UR38][R2.64], !P3 ;  /* 0x1ac0000002050fae */ /* 0x0001e8000d901d66 */
[----:B------:R0:W-:Y:S04]  /*89a0*/  @P0 LDGSTS.E.BYPASS.LTC128B.128 [R5+0x1dc00], desc[UR38][R2.64+0x80], !P2 ;  /* 0x1dc0008002050fae */ /* 0x0001e8000d101d66 */
[----:B------:R0:W-:Y:S01]  /*89b0*/  @P0 LDGSTS.E.BYPASS.LTC128B.128 [R5+0x20c00], desc[UR38][R2.64+0x100], !P1 ;  /* 0x20c0010002050fae */ /* 0x0001e2000c901d66 */
[----:B------:R-:W-:Y:S01]  /*89c0*/  NOP ;  /* 0x0000000000007918 */ /* 0x000fe20000000000 */
[----:B------:R-:W-:Y:S02]  /*89d0*/  SYNCS.ARRIVE.TRANS64.RED.A0T1 RZ, [UR45+0x2a830], RZ ;  /* 0x02a830ffffff79a7 */ /* 0x000fe4000820042d */
[----:B------:R-:W-:Y:S01]  /*89e0*/  ARRIVES.LDGSTSBAR.64.TRANSCNT [UR45+0x2a830] ;  /* 0x02a83000ff0079b0 */ /* 0x000fe20008000aad */
[----:B------:R-:W-:Y:S01]  /*89f0*/  NOP ;  /* 0x0000000000007918 */ /* 0x000fe20000000000 */
[----:B------:R-:W-:-:S13]  /*8a00*/  ISETP.NE.AND P1, PT, R36, 0x3, PT ;  /* 0x000000032400780c */ /* 0x000fda0003f25270 */
[----:B0-----:R-:W-:Y:S05]  /*8a10*/  @!P1 BRA `(.L_x_49) ;  /* 0x0000000000049947 */ /* 0x001fea0003800000 */
[----:B------:R-:W-:Y:S01]  /*8a20*/  BPT.TRAP 0x1 ;  /* 0x000000040000795c */ /* 0x000fe20000300000 */
.L_x_49:
[----:B------:R-:W-:Y:S01]  /*8a30*/  SYNCS.ARRIVE.TRANS64.A1T0 RZ, [UR45+0x2a830], RZ ;  /* 0x02a830ffffff79a7 */ /* 0x000fe2000810002d */
[----:B------:R-:W-:Y:S05]  /*8a40*/  WARPSYNC.ALL ;  /* 0x0000000000007948 */ /* 0x000fea0003800000 */
[----:B------:R-:W-:Y:S01]  /*8a50*/  UIADD3 UR5, UR45, 0xc400, URZ ;  /* 0x0000c4002d057890 */ /* 0x000fe2000fffe03f */
[----:B------:R-:W-:Y:S01]  /*8a60*/  R2UR UR4, R31 ;  /* 0x000000001f0472ca */ /* 0x000fe200000e0000 */
[----:B------:R-:W-:Y:S01]  /*8a70*/  ULDC.64 UR6, c[0x0][0x2d8] ;  /* 0x0000b60000067ab9 */ /* 0x000fe20000000a00 */
[----:B------:R-:W-:Y:S01]  /*8a80*/  SHF.R.S32.HI R35, RZ, 0x1f, R27 ;  /* 0x0000001fff237819 */ /* 0x000fe2000001141b */
[----:B------:R-:W-:Y:S02]  /*8a90*/  ULOP3.LUT UP0, URZ, UR5, 0x3ff, URZ, 0xc0, !UPT ;  /* 0x000003ff053f7892 */ /* 0x000fe4000f80c03f */
[----:B------:R-:W-:Y:S01]  /*8aa0*/  UIMAD.WIDE.U32 UR40, UR42, UR6, URZ ;  /* 0x000000062a2872a5 */ /* 0x000fe2000f8e003f */
[----:B------:R-:W-:Y:S03]  /*8ab0*/  BAR.SYNC.DEFER_BLOCKING 0x8, 0x180 ;  /* 0x0206000000007b1d */ /* 0x000fe60000010000 */
[----:B------:R-:W-:-:S04]  /*8ac0*/  PLOP3.LUT P0, PT, PT, PT, UP0, 0x80, 0x0 ;  /* 0x000000000000781c */ /* 0x000fc80003f0f008 */
[----:B------:R-:W-:-:S04]  /*8ad0*/  UIMAD UR4, UR4, UR6, URZ ;  /* 0x00000006040472a4 */ /* 0x000fc8000f8e023f */
[----:B------:R-:W-:-:S04]  /*8ae0*/  UIMAD UR4, UR42, UR7, UR4 ;  /* 0x000000072a0472a4 */ /* 0x000fc8000f8e0204 */
[----:B------:R-:W-:Y:S01]  /*8af0*/  UIADD3 UR46, UR41, UR4, URZ ;  /* 0x00000004292e7290 */ /* 0x000fe2000fffe03f */
[----:B------:R-:W-:Y:S11]  /*8b00*/  @!P0 BRA `(.L_x_50) ;  /* 0x0000000000408947 */ /* 0x000ff60003800000 */
[----:B------:R-:W-:Y:S01]  /*8b10*/  MOV R2, 0x0 ;  /* 0x0000000000027802 */ /* 0x000fe20000000f00 */
[----:B------:R-:W-:Y:S01]  /*8b20*/  ULDC.64 UR6, c[0x4][0xf0] ;  /* 0x01003c0000067ab9 */ /* 0x000fe20000000a00 */
[----:B------:R-:W-:Y:S01]  /*8b30*/  ULDC.64 UR8, c[0x4][0xf8] ;  /* 0x01003e0000087ab9 */ /* 0x000fe20000000a00 */
[----:B------:R-:W-:Y:S01]  /*8b40*/  ULDC.64 UR4, c[0x4][0x88] ;  /* 0x0100220000047ab9 */ /* 0x000fe20000000a00 */
[----:B------:R-:W-:Y:S01]  /*8b50*/  IMAD.U32 R4, RZ, RZ, UR6 ;  /* 0x00000006ff047e24 */ /* 0x000fe2000f8e00ff */
[----:B------:R-:W-:Y:S01]  /*8b60*/  MOV R5, UR7 ;  /* 0x0000000700057c02 */ /* 0x000fe20008000f00 */
[----:B------:R-:W0:Y:S01]  /*8b70*/  LDC.64 R2, c[0x4][R2] ;  /* 0x0100000002027b82 */ /* 0x000e220000000a00 */
[----:B------:R-:W-:Y:S01]  /*8b80*/  IMAD.U32 R6, RZ, RZ, UR8 ;  /* 0x00000008ff067e24 */ /* 0x000fe2000f8e00ff */
[----:B------:R-:W-:Y:S01]  /*8b90*/  MOV R10, UR4 ;  /* 0x00000004000a7c02 */ /* 0x000fe20008000f00 */
[----:B------:R-:W-:Y:S01]  /*8ba0*/  IMAD.U32 R7, RZ, RZ, UR9 ;  /* 0x00000009ff077e24 */ /* 0x000fe2000f8e00ff */
[----:B------:R-:W-:Y:S01]  /*8bb0*/  MOV R12, 0x1 ;  /* 0x00000001000c7802 */ /* 0x000fe20000000f00 */
[----:B------:R-:W-:-:S02]  /*8bc0*/  IMAD.U32 R11, RZ, RZ, UR5 ;  /* 0x00000005ff0b7e24 */ /* 0x000fc4000f8e00ff */
[----:B------:R-:W-:Y:S02]  /*8bd0*/  IMAD.MOV.U32 R8, RZ, RZ, 0x70 ;  /* 0x00000070ff087424 */ /* 0x000fe400078e00ff */
[----:B------:R-:W-:-:S07]  /*8be0*/  IMAD.MOV.U32 R13, RZ, RZ, RZ ;  /* 0x000000ffff0d7224 */ /* 0x000fce00078e00ff */
[----:B------:R-:W-:-:S07]  /*8bf0*/  LEPC R20, `(.L_x_50) ;  /* 0x000000001014794e */ /* 0x000fce0000000000 */
[----:B0-----:R-:W-:Y:S05]  /*8c00*/  CALL.ABS.NOINC R2 ;  /* 0x0000000002007343 */ /* 0x001fea0003c00000 */
.L_x_50:
[----:B------:R-:W0:Y:S01]  /*8c10*/  LDC R6, c[0x0][0x448] ;  /* 0x00011200ff067b82 */ /* 0x000e220000000800 */
[----:B------:R-:W-:Y:S01]  /*8c20*/  ULDC.64 UR4, c[0x0][0x2e0] ;  /* 0x0000b80000047ab9 */ /* 0x000fe20000000a00 */
[----:B------:R-:W-:Y:S01]  /*8c30*/  IMAD R7, R24, 0x80, R33 ;  /* 0x0000008018077824 */ /* 0x000fe200078e0221 */
[----:B------:R-:W-:Y:S01]  /*8c40*/  MOV R3, UR46 ;  /* 0x0000002e00037c02 */ /* 0x000fe20008000f00 */
[----:B------:R-:W-:Y:S02]  /*8c50*/  IMAD R0, R35, UR4, RZ ;  /* 0x0000000423007c24 */ /* 0x000fe4000f8e02ff */
[----:B------:R-:W-:Y:S02]  /*8c60*/  IMAD.U32 R5, RZ, RZ, UR41 ;  /* 0x00000029ff057e24 */ /* 0x000fe4000f8e00ff */
[----:B------:R-:W-:Y:S02]  /*8c70*/  IMAD R9, R27, UR5, R0 ;  /* 0x000000051b097c24 */ /* 0x000fe4000f8e0200 */
[----:B------:R-:W-:-:S02]  /*8c80*/  IMAD.MOV.U32 R5, RZ, RZ, R7 ;  /* 0x000000ffff057224 */ /* 0x000fc400078e0007 */
[----:B------:R-:W-:-:S05]  /*8c90*/  IMAD.U32 R4, RZ, RZ, UR40 ;  /* 0x00000028ff047e24 */ /* 0x000fca000f8e00ff */
[----:B------:R-:W-:-:S05]  /*8ca0*/  MOV R2, R4 ;  /* 0x0000000400027202 */ /* 0x000fca0000000f00 */
[----:B------:R-:W-:Y:S01]  /*8cb0*/  IMAD.WIDE.U32 R2, R27, UR4, R2 ;  /* 0x000000041b027c25 */ /* 0x000fe2000f8e0002 */
[----:B------:R-:W-:Y:S01]  /*8cc0*/  ULDC.64 UR4, c[0x0][0x2d0] ;  /* 0x0000b40000047ab9 */ /* 0x000fe20000000a00 */
[----:B0-----:R-:W-:Y:S02]  /*8cd0*/  ISETP.NE.AND P0, PT, R6, 0x1, PT ;  /* 0x000000010600780c */ /* 0x001fe40003f05270 */
[----:B------:R-:W-:-:S11]  /*8ce0*/  IMAD.IADD R3, R3, 0x1, R9 ;  /* 0x0000000103037824 */ /* 0x000fd600078e0209 */
[----:B------:R-:W0:Y:S08]  /*8cf0*/  @P0 LDC R8, c[0x0][0x44c] ;  /* 0x00011300ff080b82 */ /* 0x000e300000000800 */
[----:B------:R-:W1:Y:S01]  /*8d00*/  @P0 LDC R11, c[0x0][0x450] ;  /* 0x00011400ff0b0b82 */ /* 0x000e620000000800 */
[----:B0-----:R-:W-:-:S05]  /*8d10*/  @P0 IMAD.HI.U32 R0, R7, R8, RZ ;  /* 0x0000000807000227 */ /* 0x001fca00078e00ff */
[----:B-1----:R-:W-:-:S04]  /*8d20*/  @P0 SHF.R.U32.HI R5, RZ, R11, R0 ;  /* 0x0000000bff050219 */ /* 0x002fc80000011600 */
[C---:B------:R-:W-:Y:S01]  /*8d30*/  IADD3 R0, -R5.reuse, RZ, RZ ;  /* 0x000000ff05007210 */ /* 0x040fe20007ffe1ff */
[----:B------:R-:W-:-:S04]  /*8d40*/  IMAD.WIDE.U32 R2, R5, UR4, R2 ;  /* 0x0000000405027c25 */ /* 0x000fc8000f8e0002 */
[----:B------:R-:W-:Y:S01]  /*8d50*/  IMAD R7, R6, R0, R7 ;  /* 0x0000000006077224 */ /* 0x000fe200078e0207 */
[----:B------:R-:W-:-:S05]  /*8d60*/  SHF.R.S32.HI R0, RZ, 0x1f, R5 ;  /* 0x0000001fff007819 */ /* 0x000fca0000011405 */
[----:B------:R-:W-:-:S04]  /*8d70*/  IMAD R0, R0, UR4, RZ ;  /* 0x0000000400007c24 */ /* 0x000fc8000f8e02ff */
[----:B------:R-:W-:Y:S01]  /*8d80*/  IMAD R5, R5, UR5, R0 ;  /* 0x0000000505057c24 */ /* 0x000fe2000f8e0200 */
[----:B------:R-:W-:Y:S01]  /*8d90*/  SHF.R.S32.HI R0, RZ, 0x1f, R7 ;  /* 0x0000001fff007819 */ /* 0x000fe20000011407 */
[----:B------:R-:W-:Y:S02]  /*8da0*/  ULDC.64 UR4, c[0x0][0x2c8] ;  /* 0x0000b20000047ab9 */ /* 0x000fe40000000a00 */
[----:B------:R-:W-:Y:S02]  /*8db0*/  IMAD.IADD R3, R3, 0x1, R5 ;  /* 0x0000000103037824 */ /* 0x000fe400078e0205 */
[----:B------:R-:W-:Y:S02]  /*8dc0*/  IMAD R0, R0, UR4, RZ ;  /* 0x0000000400007c24 */ /* 0x000fe4000f8e02ff */
[----:B------:R-:W-:-:S04]  /*8dd0*/  IMAD.WIDE.U32 R2, R7, UR4, R2 ;  /* 0x0000000407027c25 */ /* 0x000fc8000f8e0002 */
[----:B------:R-:W-:Y:S01]  /*8de0*/  IMAD R5, R7, UR5, R0 ;  /* 0x0000000507057c24 */ /* 0x000fe2000f8e0200 */
[----:B------:R-:W-:Y:S02]  /*8df0*/  ULDC.64 UR4, c[0x0][0x280] ;  /* 0x0000a00000047ab9 */ /* 0x000fe40000000a00 */
[C---:B------:R-:W-:Y:S01]  /*8e00*/  LEA R0, P0, R2.reuse, UR4, 0x1 ;  /* 0x0000000402007c11 */ /* 0x040fe2000f8008ff */
[----:B------:R-:W-:Y:S01]  /*8e10*/  IMAD.IADD R3, R3, 0x1, R5 ;  /* 0x0000000103037824 */ /* 0x000fe200078e0205 */
[----:B------:R-:W-:Y:S02]  /*8e20*/  ULDC UR4, c[0x0][0x2b8] ;  /* 0x0000ae0000047ab9 */ /* 0x000fe40000000800 */
[----:B------:R-:W-:Y:S02]  /*8e30*/  ISETP.GE.AND P2, PT, R19, UR4, PT ;  /* 0x0000000413007c0c */ /* 0x000fe4000bf46270 */
[----:B------:R-:W-:Y:S01]  /*8e40*/  LEA.HI.X R8, R2, UR5, R3, 0x1, P0 ;  /* 0x0000000502087c11 */ /* 0x000fe200080f0c03 */
[----:B------:R-:W-:Y:S01]  /*8e50*/  UMOV UR5, 0xffffffff ;  /* 0xffffffff00057882 */ /* 0x000fe20000000000 */
[----:B------:R-:W-:-:S02]  /*8e60*/  ISETP.GE.AND P0, PT, R23, UR4, PT ;  /* 0x0000000417007c0c */ /* 0x000fc4000bf06270 */
[----:B------:R-:W-:Y:S01]  /*8e70*/  ISETP.GE.AND P3, PT, R30, UR4, PT ;  /* 0x000000041e007c0c */ /* 0x000fe2000bf66270 */
[----:B------:R-:W-:-:S12]  /*8e80*/  BRA.DIV UR5, `(.L_x_51) ;  /* 0x0000002a05307947 */ /* 0x000fd8000b800000 */
[----:B------:R-:W-:Y:S01]  /*8e90*/  SHFL.IDX PT, R3, R8, RZ, 0x181f ;  /* 0x00181fff08037589 */ /* 0x000fe200000e0000 */
[----:B------:R-:W-:Y:S01]  /*8ea0*/  ULDC UR4, c[0x0][0x288] ;  /* 0x0000a20000047ab9 */ /* 0x000fe20000000800 */
[----:B------:R-:W-:Y:S01]  /*8eb0*/  LEA R7, R24, R37, 0x7 ;  /* 0x0000002518077211 */ /* 0x000fe200078e38ff */
[----:B------:R-:W-:Y:S01]  /*8ec0*/  IMAD R6, R6, UR4, RZ ;  /* 0x0000000406067c24 */ /* 0x000fe2000f8e02ff */
[----:B------:R-:W0:Y:S03]  /*8ed0*/  SHFL.IDX PT, R2, R0, RZ, 0x181f ;  /* 0x00181fff00027589 */ /* 0x000e2600000e0000 */
[C---:B------:R-:W-:Y:S01]  /*8ee0*/  VIADD R11, R7.reuse, 0x10 ;  /* 0x00000010070b7836 */ /* 0x040fe20000000000 */
[----:B------:R-:W-:Y:S01]  /*8ef0*/  ISETP.GE.AND P1, PT, R7, R6, PT ;  /* 0x000000060700720c */ /* 0x000fe20003f26270 */
[----:B------:R-:W-:Y:S04]  /*8f00*/  SHFL.IDX PT, R5, R8, 0x1, 0x181f ;  /* 0x00381f0008057f89 */ /* 0x000fe800000e0000 */
[----:B------:R-:W1:Y:S04]  /*8f10*/  SHFL.IDX PT, R4, R0, 0x1, 0x181f ;  /* 0x00381f0000047f89 */ /* 0x000e6800000e0000 */
[----:B------:R-:W-:Y:S04]  /*8f20*/  SHFL.IDX PT, R14, R0, 0x7, 0x181f ;  /* 0x00f81f00000e7f89 */ /* 0x000fe800000e0000 */
[----:B------:R-:W-:Y:S01]  /*8f30*/  @!P1 LEA R9, R25, UR45, 0x1 ;  /* 0x0000002d19099c11 */ /* 0x000fe2000f8e08ff */
[----:B0-----:R-:W-:-:S05]  /*8f40*/  @!P1 IMAD.WIDE.U32 R2, R30, 0x2, R2 ;  /* 0x000000021e029825 */ /* 0x001fca00078e0002 */
[----:B------:R-:W-:Y:S04]  /*8f50*/  @!P1 LDGSTS.E.BYPASS.LTC128B.128 [R9+0xc400], desc[UR38][R2.64], !P3 ;  /* 0x0c40000002099fae */ /* 0x000fe8000d901d66 */
[----:B------:R-:W-:Y:S04]  /*8f60*/  @!P1 LDGSTS.E.BYPASS.LTC128B.128 [R9+0x10400], desc[UR38][R2.64+0x80], !P2 ;  /* 0x1040008002099fae */ /* 0x000fe8000d101d66 */
[----:B------:R0:W-:Y:S01]  /*8f70*/  @!P1 LDGSTS.E.BYPASS.LTC128B.128 [R9+0x14400], desc[UR38][R2.64+0x100], !P0 ;  /* 0x1440010002099fae */ /* 0x0001e2000c101d66 */
[----:B------:R-:W-:Y:S02]  /*8f80*/  ISETP.GE.AND P1, PT, R11, R6, PT ;  /* 0x000000060b00720c */ /* 0x000fe40003f26270 */
[C---:B------:R-:W-:Y:S01]  /*8f90*/  IADD3 R11, R7.reuse, 0x30, RZ ;  /* 0x00000030070b7810 */ /* 0x040fe20007ffe0ff */
[----:B0-----:R-:W-:Y:S01]  /*8fa0*/  SHFL.IDX PT, R3, R8, 0x2, 0x181f ;  /* 0x00581f0008037f89 */ /* 0x001fe200000e0000 */
[----:B------:R-:W-:-:S09]  /*8fb0*/  VIADD R9, R7, 0x20 ;  /* 0x0000002007097836 */ /* 0x000fd20000000000 */
[----:B------:R-:W-:Y:S01]  /*8fc0*/  @!P1 LEA R19, R25, UR45, 0x1 ;  /* 0x0000002d19139c11 */ /* 0x000fe2000f8e08ff */
[----:B-1----:R-:W-:Y:S01]  /*8fd0*/  @!P1 IMAD.WIDE.U32 R4, R30, 0x2, R4 ;  /* 0x000000021e049825 */ /* 0x002fe200078e0004 */
[----:B------:R-:W0:Y:S04]  /*8fe0*/  SHFL.IDX PT, R2, R0, 0x2, 0x181f ;  /* 0x00581f0000027f89 */ /* 0x000e2800000e0000 */
[----:B------:R-:W-:Y:S04]  /*8ff0*/  @!P1 LDGSTS.E.BYPASS.LTC128B.128 [R19+0xcc00], desc[UR38][R4.64], !P3 ;  /* 0x0cc0000004139fae */ /* 0x000fe8000d901d66 */
[----:B------:R-:W-:Y:S04]  /*9000*/  @!P1 LDGSTS.E.BYPASS.LTC128B.128 [R19+0x10c00], desc[UR38][R4.64+0x80], !P2 ;  /* 0x10c0008004139fae */ /* 0x000fe8000d101d66 */
[----:B------:R1:W-:Y:S01]  /*9010*/  @!P1 LDGSTS.E.BYPASS.LTC128B.128 [R19+0x14c00], desc[UR38][R4.64+0x100], !P0 ;  /* 0x14c0010004139fae */ /* 0x0003e2000c101d66 */
[----:B------:R-:W-:-:S03]  /*9020*/  ISETP.GE.AND P1, PT, R9, R6, PT ;  /* 0x000000060900720c */ /* 0x000fc60003f26270 */
[----:B-1----:R-:W-:Y:S10]  /*9030*/  SHFL.IDX PT, R5, R8, 0x3, 0x181f ;  /* 0x00781f0008057f89 */ /* 0x002ff400000e0000 */
[----:B0-----:R-:W-:Y:S01]  /*9040*/  @!P1 IMAD.WIDE.U32 R2, R30, 0x2, R2 ;  /* 0x000000021e029825 */ /* 0x001fe200078e0002 */
[----:B------:R-:W-:Y:S01]  /*9050*/  @!P1 LEA R9, R25, UR45, 0x1 ;  /* 0x0000002d19099c11 */ /* 0x000fe2000f8e08ff */
[----:B------:R-:W0:Y:S04]  /*9060*/  SHFL.IDX PT, R4, R0, 0x3, 0x181f ;  /* 0x00781f0000047f89 */ /* 0x000e2800000e0000 */
[----:B------:R-:W-:Y:S04]  /*9070*/  @!P1 LDGSTS.E.BYPASS.LTC128B.128 [R9+0xd400], desc[UR38][R2.64], !P3 ;  /* 0x0d40000002099fae */ /* 0x000fe8000d901d66 */
[----:B------:R-:W-:Y:S04]  /*9080*/  @!P1 LDGSTS.E.BYPASS.LTC128B.128 [R9+0x11400], desc[UR38][R2.64+0x80], !P2 ;  /* 0x1140008002099fae */ /* 0x000fe8000d101d66 */
[----:B------:R1:W-:Y:S01]  /*9090*/  @!P1 LDGSTS.E.BYPASS.LTC128B.128 [R9+0x15400], desc[UR38][R2.64+0x100], !P0 ;  /* 0x1540010002099fae */ /* 0x0003e2000c101d66 */
[----:B------:R-:W-:Y:S01]  /*90a0*/  ISETP.GE.AND P1, PT, R11, R6, PT ;  /* 0x000000060b00720c */ /* 0x000fe20003f26270 */
[----:B------:R-:W-:-:S02]  /*90b0*/  VIADD R11, R7, 0x50 ;  /* 0x00000050070b7836 */ /* 0x000fc40000000000 */
[----:B-1----:R-:W-:Y:S01]  /*90c0*/  SHFL.IDX PT, R3, R8, 0x4, 0x181f ;  /* 0x00981f0008037f89 */ /* 0x002fe200000e0000 */
[----:B------:R-:W-:-:S09]  /*90d0*/  VIADD R9, R7, 0x40 ;  /* 0x0000004007097836 */ /* 0x000fd20000000000 */
[----:B------:R-:W-:Y:S01]  /*90e0*/  @!P1 LEA R19, R25, UR45, 0x1 ;  /* 0x0000002d19139c11 */ /* 0x000fe2000f8e08ff */
[----:B0-----:R-:W-:Y:S01]  /*90f0*/  @!P1 IMAD.WIDE.U32 R4, R30, 0x2, R4 ;  /* 0x000000021e049825 */ /* 0x001fe200078e0004 */
        /* <DEDUP_REMOVED lines=12> */
[----:B------:R-:W-:-:S03]  /*91c0*/  ISETP.GE.AND P1, PT, R11, R6, PT ;  /* 0x000000060b00720c */ /* 0x000fc60003f26270 */
[----:B-1----:R-:W-:Y:S01]  /*91d0*/  SHFL.IDX PT, R3, R8, 0x6, 0x181f ;  /* 0x00d81f0008037f89 */ /* 0x002fe200000e0000 */
[----:B------:R-:W-:-:S09]  /*91e0*/  IADD3 R9, R7, 0x60, RZ ;  /* 0x0000006007097810 */ /* 0x000fd20007ffe0ff */
[----:B0-----:R-:W-:Y:S01]  /*91f0*/  @!P1 IMAD.WIDE.U32 R4, R30, 0x2, R4 ;  /* 0x000000021e049825 */ /* 0x001fe200078e0004 */
[----:B------:R-:W-:Y:S01]  /*9200*/  @!P1 LEA R19, R25, UR45, 0x1 ;  /* 0x0000002d19139c11 */ /* 0x000fe2000f8e08ff */
[----:B------:R-:W0:Y:S04]  /*9210*/  SHFL.IDX PT, R2, R0, 0x6, 0x181f ;  /* 0x00d81f0000027f89 */ /* 0x000e2800000e0000 */
[----:B------:R-:W-:Y:S04]  /*9220*/  @!P1 LDGSTS.E.BYPASS.LTC128B.128 [R19+0xec00], desc[UR38][R4.64], !P3 ;  /* 0x0ec0000004139fae */ /* 0x000fe8000d901d66 */
[----:B------:R-:W-:Y:S04]  /*9230*/  @!P1 LDGSTS.E.BYPASS.LTC128B.128 [R19+0x12c00], desc[UR38][R4.64+0x80], !P2 ;  /* 0x12c0008004139fae */ /* 0x000fe8000d101d66 */
[----:B------:R1:W-:Y:S01]  /*9240*/  @!P1 LDGSTS.E.BYPASS.LTC128B.128 [R19+0x16c00], desc[UR38][R4.64+0x100], !P0 ;  /* 0x16c0010004139fae */ /* 0x0003e2000c101d66 */
[----:B------:R-:W-:-:S03]  /*9250*/  ISETP.GE.AND P1, PT, R9, R6, PT ;  /* 0x000000060900720c */ /* 0x000fc60003f26270 */
[----:B-1----:R1:W2:Y:S10]  /*9260*/  SHFL.IDX PT, R4, R8, 0x7, 0x181f ;  /* 0x00f81f0008047f89 */ /* 0x0022b400000e0000 */
[----:B0-----:R-:W-:Y:S01]  /*9270*/  @!P1 IMAD.WIDE.U32 R2, R30, 0x2, R2 ;  /* 0x000000021e029825 */ /* 0x001fe200078e0002 */
[----:B------:R-:W-:-:S05]  /*9280*/  @!P1 LEA R9, R25, UR45, 0x1 ;  /* 0x0000002d19099c11 */ /* 0x000fca000f8e08ff */
[----:B------:R1:W-:Y:S04]  /*9290*/  @!P1 LDGSTS.E.BYPASS.LTC128B.128 [R9+0xf400], desc[UR38][R2.64], !P3 ;  /* 0x0f40000002099fae */ /* 0x0003e8000d901d66 */
[----:B------:R1:W-:Y:S04]  /*92a0*/  @!P1 LDGSTS.E.BYPASS.LTC128B.128 [R9+0x13400], desc[UR38][R2.64+0x80], !P2 ;  /* 0x1340008002099fae */ /* 0x0003e8000d101d66 */
[----:B------:R1:W-:Y:S02]  /*92b0*/  @!P1 LDGSTS.E.BYPASS.LTC128B.128 [R9+0x17400], desc[UR38][R2.64+0x100], !P0 ;  /* 0x1740010002099fae */ /* 0x0003e4000c101d66 */
.L_x_119:
[----:B------:R-:W-:Y:S01]  /*92c0*/  VIADD R7, R7, 0x70 ;  /* 0x0000007007077836 */ /* 0x000fe20000000000 */
[----:B------:R-:W-:Y:S01]  /*92d0*/  BSSY B0, `(.L_x_52) ;  /* 0x000000d000007945 */ /* 0x000fe20003800000 */
[----:B-1----:R-:W-:Y:S01]  /*92e0*/  IMAD.MOV.U32 R2, RZ, RZ, R14 ;  /* 0x000000ffff027224 */ /* 0x002fe200078e000e */
[----:B--2---:R-:W-:Y:S02]  /*92f0*/  MOV R3, R4 ;  /* 0x0000000400037202 */ /* 0x004fe40000000f00 */
[----:B------:R-:W-:-:S13]  /*9300*/  ISETP.GE.AND P1, PT, R7, R6, PT ;  /* 0x000000060700720c */ /* 0x000fda0003f26270 */
[----:B------:R-:W-:Y:S05]  /*9310*/  @P1 BRA `(.L_x_53) ;  /* 0x0000000000201947 */ /* 0x000fea0003800000 */
[----:B------:R-:W-:Y:S01]  /*9320*/  IMAD.WIDE.U32 R2, R30, 0x2, R2 ;  /* 0x000000021e027825 */ /* 0x000fe200078e0002 */
[----:B------:R-:W-:-:S05]  /*9330*/  LEA R5, R25, UR45, 0x1 ;  /* 0x0000002d19057c11 */ /* 0x000fca000f8e08ff */
[----:B------:R-:W-:Y:S01]  /*9340*/  @!PT LDS RZ, [RZ] ;  /* 0x00000000fffff984 */ /* 0x000fe20000000800 */
[----:B------:R-:W-:Y:S01]  /*9350*/  @!PT LDS RZ, [RZ] ;  /* 0x00000000fffff984 */ /* 0x000fe20000000800 */
[----:B------:R-:W-:Y:S01]  /*9360*/  @!PT LDS RZ, [RZ] ;  /* 0x00000000fffff984 */ /* 0x000fe20000000800 */
[----:B------:R0:W-:Y:S04]  /*9370*/  LDGSTS.E.BYPASS.LTC128B.128 [R5+0xfc00], desc[UR38][R2.64], !P3 ;  /* 0x0fc0000002057fae */ /* 0x0001e8000d901d66 */
[----:B------:R0:W-:Y:S04]  /*9380*/  LDGSTS.E.BYPASS.LTC128B.128 [R5+0x13c00], desc[UR38][R2.64+0x80], !P2 ;  /* 0x13c0008002057fae */ /* 0x0001e8000d101d66 */
[----:B------:R0:W-:Y:S02]  /*9390*/  LDGSTS.E.BYPASS.LTC128B.128 [R5+0x17c00], desc[UR38][R2.64+0x100], !P0 ;  /* 0x17c0010002057fae */ /* 0x0001e4000c101d66 */
.L_x_53:
[----:B------:R-:W-:Y:S05]  /*93a0*/  BSYNC B0 ;  /* 0x0000000000007941 */ /* 0x000fea0003800000 */
.L_x_52:
[----:B------:R-:W-:Y:S01]  /*93b0*/  NOP ;  /* 0x0000000000007918 */ /* 0x000fe20000000000 */
[----:B------:R-:W-:Y:S01]  /*93c0*/  SYNCS.ARRIVE.TRANS64.RED.A0T1 RZ, [UR45+0x2a800], RZ ;  /* 0x02a800ffffff79a7 */ /* 0x000fe2000820042d */
[----:B------:R-:W-:Y:S01]  /*93d0*/  IMAD.MOV.U32 R0, RZ, RZ, 0x1 ;  /* 0x00000001ff007424 */ /* 0x000fe200078e00ff */
[----:B------:R-:W-:Y:S04]  /*93e0*/  ARRIVES.LDGSTSBAR.64.TRANSCNT [UR45+0x2a800] ;  /* 0x02a80000ff0079b0 */ /* 0x000fe80008000aad */
[----:B------:R-:W-:Y:S01]  /*93f0*/  SHF.L.U32 R0, R0, 0x1f, RZ ;  /* 0x0000001f00007819 */ /* 0x000fe200000006ff */
[----:B------:R-:W-:Y:S01]  /*9400*/  NOP ;  /* 0x0000000000007918 */ /* 0x000fe20000000000 */
[----:B------:R-:W-:Y:S02]  /*9410*/  SYNCS.ARRIVE.TRANS64.A1T0 RZ, [UR45+0x2a800], RZ ;  /* 0x02a800ffffff79a7 */ /* 0x000fe4000810002d */
[----:B------:R-:W1:Y:S02]  /*9420*/  SYNCS.PHASECHK.TRANS64.TRYWAIT P0, [UR45+0x2a820], R0 ;  /* 0x02a82000ff0075a7 */ /* 0x000e64000800016d */
[----:B-1----:R-:W-:Y:S05]  /*9430*/  @!P0 BRA `(.L_x_54) ;  /* 0x0000002c004c8947 */ /* 0x002fea0003800000 */
.L_x_120:
[----:B------:R-:W-:Y:S01]  /*9440*/  UIADD3 UR4, UR49, -0x2, URZ ;  /* 0xfffffffe31047890 */ /* 0x000fe2000fffe03f */
[----:B------:R-:W-:Y:S01]  /*9450*/  IMAD.MOV.U32 R24, RZ, RZ, 0x1 ;  /* 0x00000001ff187424 */ /* 0x000fe200078e00ff */
[----:B------:R-:W-:Y:S02]  /*9460*/  MOV R21, RZ ;  /* 0x000000ff00157202 */ /* 0x000fe40000000f00 */
[----:B------:R-:W-:-:S06]  /*9470*/  UISETP.GE.AND UP0, UPT, UR4, UR48, UPT ;  /* 0x000000300400728c */ /* 0x000fcc000bf06270 */
[----:B------:R-:W-:-:S13]  /*9480*/  PLOP3.LUT P0, PT, PT, PT, UP0, 0x80, 0x0 ;  /* 0x000000000000781c */ /* 0x000fda0003f0f008 */
[----:B------:R-:W-:Y:S05]  /*9490*/  @!P0 BRA `(.L_x_55) ;  /* 0x0000000c00dc8947 */ /* 0x000fea0003800000 */
[----:B------:R-:W-:Y:S01]  /*94a0*/  UIADD3 UR4, UR47, 0x1, URZ ;  /* 0x000000012f047890 */ /* 0x000fe2000fffe03f */
[----:B0-----:R-:W-:Y:S01]  /*94b0*/  LOP3.LUT R3, RZ, UR44, RZ, 0x33, !PT ;  /* 0x0000002cff037c12 */ /* 0x001fe2000f8e33ff */
[----:B------:R-:W-:Y:S01]  /*94c0*/  BSSY B0, `(.L_x_55) ;  /* 0x00000f4000007945 */ /* 0x000fe20003800000 */
[----:B------:R-:W-:Y:S01]  /*94d0*/  IADD3 R18, R26, R18, R37 ;  /* 0x000000121a127210 */ /* 0x000fe20007ffe025 */
[----:B------:R-:W-:Y:S01]  /*94e0*/  UIMAD UR4, UR4, UR37, URZ ;  /* 0x00000025040472a4 */ /* 0x000fe2000f8e023f */
[----:B------:R-:W-:Y:S01]  /*94f0*/  IADD3 R5, -R37, UR43, RZ ;  /* 0x0000002b25057c10 */ /* 0x000fe2000fffe1ff */
[----:B------:R-:W-:Y:S01]  /*9500*/  IMAD.SHL.U32 R35, R30, 0x2, RZ ;  /* 0x000000021e237824 */ /* 0x000fe200078e00ff */
[----:B------:R-:W-:Y:S01]  /*9510*/  MOV R23, 0x1 ;  /* 0x0000000100177802 */ /* 0x000fe20000000f00 */
[----:B------:R-:W-:Y:S02]  /*9520*/  VIADD R9, R18, 0xfffffee0 ;  /* 0xfffffee012097836 */ /* 0x000fe40000000000 */
[----:B------:R-:W-:Y:S01]  /*9530*/  LOP3.LUT R0, RZ, UR4, RZ, 0x33, !PT ;  /* 0x00000004ff007c12 */ /* 0x000fe2000f8e33ff */
[----:B------:R-:W-:-:S03]  /*9540*/  IMAD.MOV.U32 R10, RZ, RZ, RZ ;  /* 0x000000ffff0a7224 */ /* 0x000fc600078e00ff */
[----:B------:R-:W-:-:S04]  /*9550*/  VIMNMX R0, R0, R3, !PT ;  /* 0x0000000300007248 */ /* 0x000fc80007fe0100 */
[C---:B------:R-:W-:Y:S01]  /*9560*/  IADD3 R28, -R0.reuse, -0x2, RZ ;  /* 0xfffffffe001c7810 */ /* 0x040fe20007ffe1ff */
[C---:B------:R-:W-:Y:S02]  /*9570*/  IMAD R5, R0.reuse, 0x60, R5 ;  /* 0x0000006000057824 */ /* 0x040fe400078e0205 */
[----:B------:R-:W-:Y:S02]  /*9580*/  IMAD R9, R0, -0x60, R9 ;  /* 0xffffffa000097824 */ /* 0x000fe400078e0209 */
[----:B------:R-:W-:-:S07]  /*9590*/  VIADD R0, R5, 0xc0 ;  /* 0x000000c005007836 */ /* 0x000fce0000000000 */
.L_x_68:
[----:B------:R-:W0:Y:S01]  /*95a0*/  LDC R2, c[0x0][0x430] ;  /* 0x00010c00ff027b82 */ /* 0x000e220000000800 */
[----:B------:R-:W-:Y:S02]  /*95b0*/  ISETP.GT.U32.AND P1, PT, R33, 0x5f, PT ;  /* 0x0000005f2100780c */ /* 0x000fe40003f24070 */
[----:B------:R-:W-:-:S11]  /*95c0*/  MOV R11, R9 ;  /* 0x00000009000b7202 */ /* 0x000fd60000000f00 */
[----:B------:R-:W1:Y:S08]  /*95d0*/  @!P1 LDC.64 R6, c[0x0][0x428] ;  /* 0x00010a00ff069b82 */ /* 0x000e700000000a00 */
[----:B------:R-:W2:Y:S01]  /*95e0*/  @!P1 LDC.64 R4, c[0x0][0x418] ;  /* 0x00010600ff049b82 */ /* 0x000ea20000000a00 */
[----:B0-----:R-:W-:-:S13]  /*95f0*/  ISETP.NE.AND P0, PT, R2, 0x1, PT ;  /* 0x000000010200780c */ /* 0x001fda0003f05270 */
[----:B------:R-:W0:Y:S08]  /*9600*/  @P0 LDC R2, c[0x0][0x434] ;  /* 0x00010d00ff020b82 */ /* 0x000e300000000800 */
[----:B------:R-:W3:Y:S01]  /*9610*/  @P0 LDC R3, c[0x0][0x438] ;  /* 0x00010e00ff030b82 */ /* 0x000ee20000000800 */
[----:B0-----:R-:W-:-:S05]  /*9620*/  @P0 IMAD.HI.U32 R2, R9, R2, RZ ;  /* 0x0000000209020227 */ /* 0x001fca00078e00ff */
[----:B---3--:R-:W-:Y:S01]  /*9630*/  @P0 SHF.R.U32.HI R11, RZ, R3, R2 ;  /* 0x00000003ff0b0219 */ /* 0x008fe20000011602 */
[----:B-1----:R-:W-:-:S03]  /*9640*/  @!P1 IMAD R2, R34, R6, RZ ;  /* 0x0000000622029224 */ /* 0x002fc600078e02ff */
[--C-:B------:R-:W-:Y:S01]  /*9650*/  @!P1 SHF.R.S32.HI R3, RZ, 0x1f, R11.reuse ;  /* 0x0000001fff039819 */ /* 0x100fe2000001140b */
[----:B------:R-:W-:Y:S02]  /*9660*/  @!P1 IMAD R7, R32, R7, R2 ;  /* 0x0000000720079224 */ /* 0x000fe400078e0202 */
[----:B------:R-:W-:-:S04]  /*9670*/  @!P1 IMAD.MOV.U32 R2, RZ, RZ, R11 ;  /* 0x000000ffff029224 */ /* 0x000fc800078e000b */
[----:B------:R-:W-:Y:S01]  /*9680*/  @!P1 IMAD.WIDE.U32 R2, R32, R6, R2 ;  /* 0x0000000620029225 */ /* 0x000fe200078e0002 */
[----:B------:R-:W-:-:S03]  /*9690*/  MOV R6, RZ ;  /* 0x000000ff00067202 */ /* 0x000fc60000000f00 */
[----:B------:R-:W-:Y:S01]  /*96a0*/  @!P1 IMAD.IADD R3, R7, 0x1, R3 ;  /* 0x0000000107039824 */ /* 0x000fe200078e0203 */
[----:B--2---:R-:W-:-:S04]  /*96b0*/  @!P1 LEA R4, P0, R2, R4, 0x2 ;  /* 0x0000000402049211 */ /* 0x004fc800078010ff */
[----:B------:R-:W-:Y:S01]  /*96c0*/  @!P1 LEA.HI.X R5, R2, R5, R3, 0x2, P0 ;  /* 0x0000000502059211 */ /* 0x000fe200000f1403 */
[----:B------:R-:W-:-:S04]  /*96d0*/  VIADD R21, R10, 0x1 ;  /* 0x000000010a157836 */ /* 0x000fc80000000000 */
[----:B------:R0:W5:Y:S01]  /*96e0*/  @!P1 LDG.E R6, desc[UR38][R4.64] ;  /* 0x0000002604069981 */ /* 0x000162000c1e1900 */
[----:B------:R-:W-:Y:S02]  /*96f0*/  ISETP.NE.AND P1, PT, R36, 0x3, PT ;  /* 0x000000032400780c */ /* 0x000fe40003f25270 */
[----:B------:R-:W-:-:S04]  /*9700*/  ISETP.NE.AND P0, PT, R21, 0x2, PT ;  /* 0x000000021500780c */ /* 0x000fc80003f05270 */
[----:B------:R-:W-:Y:S02]  /*9710*/  SEL R24, RZ, 0x1, P0 ;  /* 0x00000001ff187807 */ /* 0x000fe40000000000 */
[----:B------:R-:W-:Y:S02]  /*9720*/  SEL R21, R21, RZ, P0 ;  /* 0x000000ff15157207 */ /* 0x000fe40000000000 */
[----:B------:R-:W-:-:S03]  /*9730*/  LOP3.LUT R24, R23, R24, RZ, 0x3c, !PT ;  /* 0x0000001817187212 */ /* 0x000fc600078e3cff */
[----:B0-----:R-:W-:Y:S05]  /*9740*/  @!P1 BRA `(.L_x_56) ;  /* 0x0000000000049947 */ /* 0x001fea0003800000 */
[----:B------:R-:W-:Y:S01]  /*9750*/  BPT.TRAP 0x1 ;  /* 0x000000040000795c */ /* 0x000fe20000300000 */
.L_x_56:
[----:B------:R-:W-:Y:S01]  /*9760*/  LEA R8, R21, UR45, 0x3 ;  /* 0x0000002d15087c11 */ /* 0x000fe2000f8e18ff */
[----:B------:R-:W-:Y:S01]  /*9770*/  BSSY B1, `(.L_x_57) ;  /* 0x0000004000017945 */ /* 0x000fe20003800000 */
[----:B------:R-:W-:-:S04]  /*9780*/  SHF.L.U32 R3, R24, 0x1f, RZ ;  /* 0x0000001f18037819 */ /* 0x000fc800000006ff */
[----:B------:R-:W0:Y:S02]  /*9790*/  SYNCS.PHASECHK.TRANS64.TRYWAIT P0, [R8+URZ+0x2a840], R3 ;  /* 0x02a84003080075a7 */ /* 0x000e24000800017f */
[----:B0-----:R-:W-:Y:S05]  /*97a0*/  @!P0 BRA `(.L_x_58) ;  /* 0x0000002800888947 */ /* 0x001fea0003800000 */
.L_x_121:
[----:B------:R-:W-:Y:S05]  /*97b0*/  BSYNC B1 ;  /* 0x0000000000017941 */ /* 0x000fea0003800000 */
.L_x_57:
[----:B------:R-:W-:Y:S01]  /*97c0*/  ULDC UR4, c[0x0][0x430] ;  /* 0x00010c0000047ab9 */ /* 0x000fe20000000800 */
[----:B-----5:R-:W-:Y:S01]  /*97d0*/  SHF.R.S32.HI R27, RZ, 0x1f, R6 ;  /* 0x0000001fff1b7819 */ /* 0x020fe20000011406 */
[----:B------:R-:W-:Y:S01]  /*97e0*/  UIADD3 UR4, -UR4, URZ, URZ ;  /* 0x0000003f04047290 */ /* 0x000fe2000fffe13f */
[----:B------:R-:W-:Y:S01]  /*97f0*/  R2UR UR6, R31 ;  /* 0x000000001f0672ca */ /* 0x000fe200000e0000 */
[----:B------:R-:W-:Y:S01]  /*9800*/  IMAD R19, R21, 0x4800, R25 ;  /* 0x0000480015137824 */ /* 0x000fe200078e0219 */
[C---:B------:R-:W-:Y:S02]  /*9810*/  LOP3.LUT P3, RZ, R22.reuse, 0x4, RZ, 0xc0, !PT ;  /* 0x0000000416ff7812 */ /* 0x040fe4000786c0ff */
[C---:B------:R-:W-:Y:S01]  /*9820*/  LOP3.LUT P2, RZ, R22.reuse, 0x2, RZ, 0xc0, !PT ;  /* 0x0000000216ff7812 */ /* 0x040fe2000784c0ff */
[----:B------:R-:W-:Y:S01]  /*9830*/  IMAD R7, R11, UR4, R9 ;  /* 0x000000040b077c24 */ /* 0x000fe2000f8e0209 */
[----:B------:R-:W-:Y:S01]  /*9840*/  ULDC.64 UR4, c[0x0][0x300] ;  /* 0x0000c00000047ab9 */ /* 0x000fe20000000a00 */
[----:B------:R-:W-:-:S03]  /*9850*/  LOP3.LUT P1, RZ, R22, 0x1, RZ, 0xc0, !PT ;  /* 0x0000000116ff7812 */ /* 0x000fc6000782c0ff */
[----:B------:R-:W-:-:S05]  /*9860*/  SHF.R.S32.HI R26, RZ, 0x1f, R7 ;  /* 0x0000001fff1a7819 */ /* 0x000fca0000011407 */
[----:B------:R-:W-:-:S04]  /*9870*/  IMAD R2, R26, UR4, RZ ;  /* 0x000000041a027c24 */ /* 0x000fc8000f8e02ff */
[C---:B------:R-:W-:Y:S02]  /*9880*/  IMAD R5, R7.reuse, UR5, R2 ;  /* 0x0000000507057c24 */ /* 0x040fe4000f8e0202 */
[----:B0-----:R-:W-:Y:S01]  /*9890*/  IMAD.WIDE.U32 R2, R7, UR4, RZ ;  /* 0x0000000407027c25 */ /* 0x001fe2000f8e00ff */
        /* <DEDUP_REMOVED lines=14> */
[----:B------:R-:W-:-:S04]  /*9980*/  UMOV UR4, 0xffffffff ;  /* 0xffffffff00047882 */ /* 0x000fc80000000000 */
[----:B------:R-:W-:Y:S01]  /*9990*/  LEA.HI.X R20, R2, UR7, R3, 0x1, P0 ;  /* 0x0000000702147c11 */ /* 0x000fe200080f0c03 */
[----:B------:R-:W-:Y:S06]  /*99a0*/  BRA.DIV UR4, `(.L_x_59) ;  /* 0x0000002a041c7947 */ /* 0x000fec000b800000 */
[----:B------:R-:W0:Y:S01]  /*99b0*/  SHFL.IDX PT, R14, R18, RZ, 0x181f ;  /* 0x00181fff120e7589 */ /* 0x000e2200000e0000 */
[----:B------:R-:W-:-:S03]  /*99c0*/  LEA R19, R19, UR45, 0x1 ;  /* 0x0000002d13137c11 */ /* 0x000fc6000f8e08ff */
[----:B------:R-:W1:Y:S04]  /*99d0*/  SHFL.IDX PT, R3, R20, RZ, 0x181f ;  /* 0x00181fff14037589 */ /* 0x000e6800000e0000 */
[----:B------:R-:W-:Y:S04]  /*99e0*/  SHFL.IDX PT, R4, R20, 0x1, 0x181f ;  /* 0x00381f0014047f89 */ /* 0x000fe800000e0000 */
[----:B------:R-:W-:Y:S04]  /*99f0*/  SHFL.IDX PT, R12, R18, 0x2, 0x181f ;  /* 0x00581f00120c7f89 */ /* 0x000fe800000e0000 */
[----:B------:R-:W-:Y:S01]  /*9a00*/  SHFL.IDX PT, R5, R20, 0x2, 0x181f ;  /* 0x00581f0014057f89 */ /* 0x000fe200000e0000 */
[----:B0-----:R-:W-:-:S03]  /*9a10*/  IADD3 R2, P0, R14, R35, RZ ;  /* 0x000000230e027210 */ /* 0x001fc60007f1e0ff */
[----:B------:R-:W0:Y:S01]  /*9a20*/  SHFL.IDX PT, R14, R18, 0x1, 0x181f ;  /* 0x00381f00120e7f89 */ /* 0x000e2200000e0000 */
[----:B-1----:R-:W-:-:S05]  /*9a30*/  IADD3.X R3, RZ, R3, RZ, P0, !PT ;  /* 0x00000003ff037210 */ /* 0x002fca00007fe4ff */
[----:B------:R-:W-:Y:S04]  /*9a40*/  LDGSTS.E.BYPASS.LTC128B.128 [R19+0x18400], desc[UR38][R2.64], !P3 ;  /* 0x1840000002137fae */ /* 0x000fe8000d901d66 */
[----:B------:R-:W-:Y:S04]  /*9a50*/  LDGSTS.E.BYPASS.LTC128B.128 [R19+0x1b400], desc[UR38][R2.64+0x80], !P2 ;  /* 0x1b40008002137fae */ /* 0x000fe8000d101d66 */
[----:B------:R0:W-:Y:S02]  /*9a60*/  LDGSTS.E.BYPASS.LTC128B.128 [R19+0x1e400], desc[UR38][R2.64+0x100], !P1 ;  /* 0x1e40010002137fae */ /* 0x0001e4000c901d66 */
[----:B0-----:R-:W-:-:S02]  /*9a70*/  IADD3 R2, P0, R14, R35, RZ ;  /* 0x000000230e027210 */ /* 0x001fc40007f1e0ff */
[----:B------:R-:W0:Y:S03]  /*9a80*/  SHFL.IDX PT, R14, R18, 0x3, 0x181f ;  /* 0x00781f00120e7f89 */ /* 0x000e2600000e0000 */
[----:B------:R-:W-:Y:S01]  /*9a90*/  IMAD.X R3, RZ, RZ, R4, P0 ;  /* 0x000000ffff037224 */ /* 0x000fe200000e0604 */
[-C--:B------:R-:W-:Y:S02]  /*9aa0*/  IADD3 R4, P0, R12, R35.reuse, RZ ;  /* 0x000000230c047210 */ /* 0x080fe40007f1e0ff */
[----:B------:R-:W-:Y:S03]  /*9ab0*/  SHFL.IDX PT, R12, R18, 0x4, 0x181f ;  /* 0x00981f00120c7f89 */ /* 0x000fe600000e0000 */
[----:B------:R-:W-:Y:S01]  /*9ac0*/  IMAD.X R5, RZ, RZ, R5, P0 ;  /* 0x000000ffff057224 */ /* 0x000fe200000e0605 */
[----:B------:R-:W-:Y:S04]  /*9ad0*/  LDGSTS.E.BYPASS.LTC128B.128 [R19+0x18c00], desc[UR38][R2.64], !P3 ;  /* 0x18c0000002137fae */ /* 0x000fe8000d901d66 */
[----:B------:R-:W-:Y:S04]  /*9ae0*/  LDGSTS.E.BYPASS.LTC128B.128 [R19+0x1bc00], desc[UR38][R2.64+0x80], !P2 ;  /* 0x1bc0008002137fae */ /* 0x000fe8000d101d66 */
[----:B------:R1:W-:Y:S04]  /*9af0*/  LDGSTS.E.BYPASS.LTC128B.128 [R19+0x1ec00], desc[UR38][R2.64+0x100], !P1 ;  /* 0x1ec0010002137fae */ /* 0x0003e8000c901d66 */
[----:B------:R-:W-:Y:S04]  /*9b00*/  LDGSTS.E.BYPASS.LTC128B.128 [R19+0x19400], desc[UR38][R4.64], !P3 ;  /* 0x1940000004137fae */ /* 0x000fe8000d901d66 */
[----:B------:R-:W-:Y:S04]  /*9b10*/  LDGSTS.E.BYPASS.LTC128B.128 [R19+0x1c400], desc[UR38][R4.64+0x80], !P2 ;  /* 0x1c40008004137fae */ /* 0x000fe8000d101d66 */
[----:B-1----:R-:W1:Y:S01]  /*9b20*/  SHFL.IDX PT, R3, R20, 0x3, 0x181f ;  /* 0x00781f0014037f89 */ /* 0x002e6200000e0000 */
[----:B0-----:R-:W-:-:S03]  /*9b30*/  IADD3 R2, P0, R14, R35, RZ ;  /* 0x000000230e027210 */ /* 0x001fc60007f1e0ff */
[----:B------:R0:W-:Y:S04]  /*9b40*/  LDGSTS.E.BYPASS.LTC128B.128 [R19+0x1f400], desc[UR38][R4.64+0x100], !P1 ;  /* 0x1f40010004137fae */ /* 0x0001e8000c901d66 */
[----:B------:R-:W-:Y:S04]  /*9b50*/  SHFL.IDX PT, R14, R18, 0x5, 0x181f ;  /* 0x00b81f00120e7f89 */ /* 0x000fe800000e0000 */
[----:B0-----:R-:W0:Y:S04]  /*9b60*/  SHFL.IDX PT, R4, R20, 0x4, 0x181f ;  /* 0x00981f0014047f89 */ /* 0x001e2800000e0000 */
[----:B------:R-:W2:Y:S01]  /*9b70*/  SHFL.IDX PT, R20, R20, 0x5, 0x181f ;  /* 0x00b81f0014147f89 */ /* 0x000ea200000e0000 */
[----:B-1----:R-:W-:-:S05]  /*9b80*/  IADD3.X R3, RZ, R3, RZ, P0, !PT ;  /* 0x00000003ff037210 */ /* 0x002fca00007fe4ff */
[----:B------:R-:W-:Y:S04]  /*9b90*/  LDGSTS.E.BYPASS.LTC128B.128 [R19+0x19c00], desc[UR38][R2.64], !P3 ;  /* 0x19c0000002137fae */ /* 0x000fe8000d901d66 */
[----:B------:R-:W-:Y:S04]  /*9ba0*/  LDGSTS.E.BYPASS.LTC128B.128 [R19+0x1cc00], desc[UR38][R2.64+0x80], !P2 ;  /* 0x1cc0008002137fae */ /* 0x000fe8000d101d66 */
[----:B------:R1:W-:Y:S02]  /*9bb0*/  LDGSTS.E.BYPASS.LTC128B.128 [R19+0x1fc00], desc[UR38][R2.64+0x100], !P1 ;  /* 0x1fc0010002137fae */ /* 0x0003e4000c901d66 */
[----:B-1----:R-:W-:-:S05]  /*9bc0*/  IADD3 R2, P0, R12, R35, RZ ;  /* 0x000000230c027210 */ /* 0x002fca0007f1e0ff */
[----:B0-----:R-:W-:-:S05]  /*9bd0*/  IMAD.X R3, RZ, RZ, R4, P0 ;  /* 0x000000ffff037224 */ /* 0x001fca00000e0604 */
[----:B------:R0:W-:Y:S04]  /*9be0*/  LDGSTS.E.BYPASS.LTC128B.128 [R19+0x1a400], desc[UR38][R2.64], !P3 ;  /* 0x1a40000002137fae */ /* 0x0001e8000d901d66 */
[----:B------:R0:W-:Y:S04]  /*9bf0*/  LDGSTS.E.BYPASS.LTC128B.128 [R19+0x1d400], desc[UR38][R2.64+0x80], !P2 ;  /* 0x1d40008002137fae */ /* 0x0001e8000d101d66 */
[----:B--2---:R0:W-:Y:S02]  /*9c00*/  LDGSTS.E.BYPASS.LTC128B.128 [R19+0x20400], desc[UR38][R2.64+0x100], !P1 ;  /* 0x2040010002137fae */ /* 0x0041e4000c901d66 */
.L_x_135:
[----:B0-----:R-:W-:-:S05]  /*9c10*/  IADD3 R2, P0, R14, R35, RZ ;  /* 0x000000230e027210 */ /* 0x001fca0007f1e0ff */
[----:B------:R-:W-:Y:S01]  /*9c20*/  IMAD.X R3, RZ, RZ, R20, P0 ;  /* 0x000000ffff037224 */ /* 0x000fe200000e0614 */
[----:B------:R-:W-:-:S04]  /*9c30*/  PLOP3.LUT P0, PT, PT, PT, PT, 0x80, 0x0 ;  /* 0x000000000000781c */ /* 0x000fc80003f0f070 */
[----:B------:R-:W-:Y:S01]  /*9c40*/  @!PT LDS RZ, [RZ] ;  /* 0x00000000fffff984 */ /* 0x000fe20000000800 */
[----:B------:R-:W-:Y:S01]  /*9c50*/  @!PT LDS RZ, [RZ] ;  /* 0x00000000fffff984 */ /* 0x000fe20000000800 */
[----:B------:R-:W-:Y:S01]  /*9c60*/  @!PT LDS RZ, [RZ] ;  /* 0x00000000fffff984 */ /* 0x000fe20000000800 */
[----:B------:R0:W-:Y:S04]  /*9c70*/  LDGSTS.E.BYPASS.LTC128B.128 [R19+0x1ac00], desc[UR38][R2.64], !P3 ;  /* 0x1ac0000002137fae */ /* 0x0001e8000d901d66 */
[----:B------:R0:W-:Y:S04]  /*9c80*/  LDGSTS.E.BYPASS.LTC128B.128 [R19+0x1dc00], desc[UR38][R2.64+0x80], !P2 ;  /* 0x1dc0008002137fae */ /* 0x0001e8000d101d66 */
[----:B------:R0:W-:Y:S01]  /*9c90*/  LDGSTS.E.BYPASS.LTC128B.128 [R19+0x20c00], desc[UR38][R2.64+0x100], !P1 ;  /* 0x20c0010002137fae */ /* 0x0001e2000c901d66 */
[----:B------:R-:W-:Y:S01]  /*9ca0*/  NOP ;  /* 0x0000000000007918 */ /* 0x000fe20000000000 */
.L_x_60:
[----:B------:R-:W-:Y:S02]  /*9cb0*/  PLOP3.LUT P1, PT, P1, P0, PT, 0xa2, 0x0 ;  /* 0x000000000000781c */ /* 0x000fe40000f21472 */
[----:B------:R-:W-:-:S08]  /*9cc0*/  @P0 R2UR P1, UR4, R8 ;  /* 0x00000000080402ca */ /* 0x000fd00000020000 */
[----:B------:R-:W-:-:S05]  /*9cd0*/  @P0 PLOP3.LUT P0, PT, P1, PT, PT, 0x80, 0x0 ;  /* 0x000000000000081c */ /* 0x000fca0000f0f070 */
[----:B------:R-:W-:Y:S01]  /*9ce0*/  @!P1 SYNCS.ARRIVE.TRANS64.RED.A0T1 RZ, [UR4+0x2a830], RZ ;  /* 0x02a830ffffff99a7 */ /* 0x000fe20008200404 */
[----:B------:R-:W-:Y:S07]  /*9cf0*/  @!P1 ARRIVES.LDGSTSBAR.64.TRANSCNT [UR4+0x2a830] ;  /* 0x02a83000ff0099b0 */ /* 0x000fee0008000a84 */
[----:B------:R-:W-:Y:S05]  /*9d00*/  @P0 BRA.U.ANY `(.L_x_60) ;  /* 0xfffffffd00e80947 */ /* 0x000fea000393ffff */
[----:B------:R-:W-:Y:S01]  /*9d10*/  NOP ;  /* 0x0000000000007918 */ /* 0x000fe20000000000 */
[----:B------:R-:W-:-:S13]  /*9d20*/  ISETP.NE.AND P2, PT, R36, 0x3, PT ;  /* 0x000000032400780c */ /* 0x000fda0003f45270 */
[----:B------:R-:W-:Y:S05]  /*9d30*/  @!P2 BRA `(.L_x_61) ;  /* 0x000000000004a947 */ /* 0x000fea0003800000 */
[----:B------:R-:W-:Y:S01]  /*9d40*/  BPT.TRAP 0x1 ;  /* 0x000000040000795c */ /* 0x000fe20000300000 */
.L_x_61:
[----:B------:R1:W-:Y:S01]  /*9d50*/  SYNCS.ARRIVE.TRANS64.A1T0 RZ, [R8+URZ+0x2a830], RZ ;  /* 0x02a830ff08ff79a7 */ /* 0x0003e2000810003f */
[----:B------:R-:W-:Y:S05]  /*9d60*/  @!P2 BRA `(.L_x_62) ;  /* 0x000000000004a947 */ /* 0x000fea0003800000 */
[----:B------:R-:W-:Y:S01]  /*9d70*/  BPT.TRAP 0x1 ;  /* 0x000000040000795c */ /* 0x000fe20000300000 */
.L_x_62:
[----:B0-----:R-:W-:Y:S01]  /*9d80*/  SHF.L.U32 R3, R23, 0x1f, RZ ;  /* 0x0000001f17037819 */ /* 0x001fe200000006ff */
[----:B------:R-:W-:Y:S01]  /*9d90*/  BSSY B1, `(.L_x_63) ;  /* 0x0000004000017945 */ /* 0x000fe20003800000 */
[----:B------:R-:W-:-:S04]  /*9da0*/  LEA R4, R10, UR45, 0x3 ;  /* 0x0000002d0a047c11 */ /* 0x000fc8000f8e18ff */
[----:B------:R-:W0:Y:S02]  /*9db0*/  SYNCS.PHASECHK.TRANS64.TRYWAIT P0, [R4+URZ+0x2a860], R3 ;  /* 0x02a86003040075a7 */ /* 0x000e24000800017f */
[----:B0-----:R-:W-:Y:S05]  /*9dc0*/  @!P0 BRA `(.L_x_64) ;  /* 0x0000002800d08947 */ /* 0x001fea0003800000 */
.L_x_136:
[----:B------:R-:W-:Y:S05]  /*9dd0*/  BSYNC B1 ;  /* 0x0000000000017941 */ /* 0x000fea0003800000 */
.L_x_63:
[----:B------:R-:W-:Y:S01]  /*9de0*/  UMOV UR4, 0xffffffff ;  /* 0xffffffff00047882 */ /* 0x000fe20000000000 */
[----:B------:R-:W-:Y:S01]  /*9df0*/  LOP3.LUT P0, RZ, R29, 0x2, RZ, 0xc0, !PT ;  /* 0x000000021dff7812 */ /* 0x000fe2000780c0ff */
[----:B------:R-:W-:Y:S01]  /*9e00*/  IMAD R5, R10, 0x3000, R25 ;  /* 0x000030000a057824 */ /* 0x000fe200078e0219 */
[----:B------:R-:W-:Y:S11]  /*9e10*/  BRA.DIV UR4, `(.L_x_65) ;  /* 0x0000002a04d07947 */ /* 0x000ff6000b800000 */
[----:B------:R-:W2:Y:S01]  /*9e20*/  SHFL.IDX PT, R14, R16, RZ, 0x181f ;  /* 0x00181fff100e7589 */ /* 0x000ea200000e0000 */
[----:B------:R-:W-:-:S03]  /*9e30*/  LEA R5, R5, UR45, 0x1 ;  /* 0x0000002d05057c11 */ /* 0x000fc6000f8e08ff */
[----:B0-----:R-:W0:Y:S04]  /*9e40*/  SHFL.IDX PT, R3, R17, RZ, 0x181f ;  /* 0x00181fff11037589 */ /* 0x001e2800000e0000 */
[----:B-1----:R-:W-:Y:S01]  /*9e50*/  SHFL.IDX PT, R8, R17, 0x1, 0x181f ;  /* 0x00381f0011087f89 */ /* 0x002fe200000e0000 */
[----:B--2---:R-:W-:-:S03]  /*9e60*/  IADD3 R2, P1, R14, R35, RZ ;  /* 0x000000230e027210 */ /* 0x004fc60007f3e0ff */
[----:B------:R-:W1:Y:S01]  /*9e70*/  SHFL.IDX PT, R14, R16, 0x1, 0x181f ;  /* 0x00381f00100e7f89 */ /* 0x000e6200000e0000 */
[----:B0-----:R-:W-:Y:S02]  /*9e80*/  IADD3.X R3, RZ, R3, RZ, P1, !PT ;  /* 0x00000003ff037210 */ /* 0x001fe40000ffe4ff */
[----:B------:R-:W-:-:S04]  /*9e90*/  LOP3.LUT P1, RZ, R29, 0x1, RZ, 0xc0, !PT ;  /* 0x000000011dff7812 */ /* 0x000fc8000782c0ff */
[----:B------:R-:W-:-:S13]  /*9ea0*/  ISETP.LT.OR P2, PT, R0, 0x1, !P1 ;  /* 0x000000010000780c */ /* 0x000fda0004f41670 */
[----:B------:R-:W-:Y:S01]  /*9eb0*/  LDGSTS.E.BYPASS.LTC128B.128 [R5+0x400], desc[UR38][R2.64], !P2 ;  /* 0x0040000002057fae */ /* 0x000fe2000d101d66 */
[----:B------:R-:W-:-:S13]  /*9ec0*/  ISETP.LT.OR P2, PT, R0, 0x1, !P0 ;  /* 0x000000010000780c */ /* 0x000fda0004741670 */
[----:B------:R1:W-:Y:S02]  /*9ed0*/  LDGSTS.E.BYPASS.LTC128B.128 [R5+0x3400], desc[UR38][R2.64+0x80], !P2 ;  /* 0x0340008002057fae */ /* 0x0003e4000d101d66 */
[----:B-1----:R-:W-:Y:S02]  /*9ee0*/  IADD3 R2, P2, R14, R35, RZ ;  /* 0x000000230e027210 */ /* 0x002fe40007f5e0ff */
[----:B------:R-:W0:Y:S03]  /*9ef0*/  SHFL.IDX PT, R14, R16, 0x2, 0x181f ;  /* 0x00581f00100e7f89 */ /* 0x000e2600000e0000 */
[----:B------:R-:W-:Y:S01]  /*9f00*/  IMAD.X R3, RZ, RZ, R8, P2 ;  /* 0x000000ffff037224 */ /* 0x000fe200010e0608 */
[----:B------:R-:W-:Y:S01]  /*9f10*/  ISETP.LT.OR P2, PT, R0, 0x11, !P1 ;  /* 0x000000110000780c */ /* 0x000fe20004f41670 */
[----:B------:R-:W1:-:S12]  /*9f20*/  SHFL.IDX PT, R8, R17, 0x2, 0x181f ;  /* 0x00581f0011087f89 */ /* 0x000e5800000e0000 */
[----:B------:R-:W-:Y:S01]  /*9f30*/  LDGSTS.E.BYPASS.LTC128B.128 [R5+0xc00], desc[UR38][R2.64], !P2 ;  /* 0x00c0000002057fae */ /* 0x000fe2000d101d66 */
[----:B------:R-:W-:-:S13]  /*9f40*/  ISETP.LT.OR P2, PT, R0, 0x11, !P0 ;  /* 0x000000110000780c */ /* 0x000fda0004741670 */
[----:B------:R0:W-:Y:S02]  /*9f50*/  LDGSTS.E.BYPASS.LTC128B.128 [R5+0x3c00], desc[UR38][R2.64+0x80], !P2 ;  /* 0x03c0008002057fae */ /* 0x0001e4000d101d66 */
[----:B0-----:R-:W-:Y:S02]  /*9f60*/  IADD3 R2, P2, R14, R35, RZ ;  /* 0x000000230e027210 */ /* 0x001fe40007f5e0ff */
[----:B------:R-:W0:Y:S03]  /*9f70*/  SHFL.IDX PT, R14, R16, 0x3, 0x181f ;  /* 0x00781f00100e7f89 */ /* 0x000e2600000e0000 */
[----:B-1----:R-:W-:Y:S01]  /*9f80*/  IMAD.X R3, RZ, RZ, R8, P2 ;  /* 0x000000ffff037224 */ /* 0x002fe200010e0608 */
[----:B------:R-:W-:Y:S01]  /*9f90*/  ISETP.LT.OR P2, PT, R0, 0x21, !P1 ;  /* 0x000000210000780c */ /* 0x000fe20004f41670 */
[----:B------:R-:W1:-:S12]  /*9fa0*/  SHFL.IDX PT, R8, R17, 0x3, 0x181f ;  /* 0x00781f0011087f89 */ /* 0x000e5800000e0000 */
[----:B------:R-:W-:Y:S01]  /*9fb0*/  LDGSTS.E.BYPASS.LTC128B.128 [R5+0x1400], desc[UR38][R2.64], !P2 ;  /* 0x0140000002057fae */ /* 0x000fe2000d101d66 */
[----:B------:R-:W-:-:S13]  /*9fc0*/  ISETP.LT.OR P2, PT, R0, 0x21, !P0 ;  /* 0x000000210000780c */ /* 0x000fda0004741670 */
[----:B------:R0:W-:Y:S02]  /*9fd0*/  LDGSTS.E.BYPASS.LTC128B.128 [R5+0x4400], desc[UR38][R2.64+0x80], !P2 ;  /* 0x0440008002057fae */ /* 0x0001e4000d101d66 */
[----:B0-----:R-:W-:Y:S02]  /*9fe0*/  IADD3 R2, P2, R14, R35, RZ ;  /* 0x000000230e027210 */ /* 0x001fe40007f5e0ff */
[----:B------:R-:W0:Y:S02]  /*9ff0*/  SHFL.IDX PT, R14, R16, 0x4, 0x181f ;  /* 0x00981f00100e7f89 */ /* 0x000e2400000e0000 */
[----:B-1----:R-:W-:Y:S02]  /*a000*/  IADD3.X R3, RZ, R8, RZ, P2, !PT ;  /* 0x00000008ff037210 */ /* 0x002fe400017fe4ff */
[----:B------:R-:W-:Y:S01]  /*a010*/  ISETP.LT.OR P2, PT, R0, 0x31, !P1 ;  /* 0x000000310000780c */ /* 0x000fe20004f41670 */
[----:B------:R-:W1:-:S12]  /*a020*/  SHFL.IDX PT, R8, R17, 0x4, 0x181f ;  /* 0x00981f0011087f89 */ /* 0x000e5800000e0000 */
[----:B------:R-:W-:Y:S01]  /*a030*/  LDGSTS.E.BYPASS.LTC128B.128 [R5+0x1c00], desc[UR38][R2.64], !P2 ;  /* 0x01c0000002057fae */ /* 0x000fe2000d101d66 */
[----:B------:R-:W-:-:S13]  /*a040*/  ISETP.LT.OR P2, PT, R0, 0x31, !P0 ;  /* 0x000000310000780c */ /* 0x000fda0004741670 */
[----:B------:R0:W-:Y:S02]  /*a050*/  LDGSTS.E.BYPASS.LTC128B.128 [R5+0x4c00], desc[UR38][R2.64+0x80], !P2 ;  /* 0x04c0008002057fae */ /* 0x0001e4000d101d66 */
[----:B0-----:R-:W-:Y:S02]  /*a060*/  IADD3 R2, P2, R14, R35, RZ ;  /* 0x000000230e027210 */ /* 0x001fe40007f5e0ff */
[----:B------:R0:W2:Y:S03]  /*a070*/  SHFL.IDX PT, R14, R16, 0x5, 0x181f ;  /* 0x00b81f00100e7f89 */ /* 0x0000a600000e0000 */
[----:B-1----:R-:W-:Y:S01]  /*a080*/  IMAD.X R3, RZ, RZ, R8, P2 ;  /* 0x000000ffff037224 */ /* 0x002fe200010e0608 */
[----:B------:R-:W-:Y:S01]  /*a090*/  ISETP.LT.OR P2, PT, R0, 0x41, !P1 ;  /* 0x000000410000780c */ /* 0x000fe20004f41670 */
[----:B------:R0:W1:-:S12]  /*a0a0*/  SHFL.IDX PT, R8, R17, 0x5, 0x181f ;  /* 0x00b81f0011087f89 */ /* 0x00005800000e0000 */
[----:B------:R0:W-:Y:S01]  /*a0b0*/  LDGSTS.E.BYPASS.LTC128B.128 [R5+0x2400], desc[UR38][R2.64], !P2 ;  /* 0x0240000002057fae */ /* 0x0001e2000d101d66 */
[----:B------:R-:W-:-:S13]  /*a0c0*/  ISETP.LT.OR P2, PT, R0, 0x41, !P0 ;  /* 0x000000410000780c */ /* 0x000fda0004741670 */
[----:B-12---:R0:W-:Y:S02]  /*a0d0*/  LDGSTS.E.BYPASS.LTC128B.128 [R5+0x5400], desc[UR38][R2.64+0x80], !P2 ;  /* 0x0540008002057fae */ /* 0x0061e4000d101d66 */
.L_x_150:
[C---:B------:R-:W-:Y:S01]  /*a0e0*/  ISETP.LT.OR P1, PT, R0.reuse, 0x51, !P1 ;  /* 0x000000510000780c */ /* 0x040fe20004f21670 */
[----:B------:R-:W-:Y:S01]  /*a0f0*/  ULDC.64 UR4, c[0x0][0x328] ;  /* 0x0000ca0000047ab9 */ /* 0x000fe20000000a00 */
[----:B------:R-:W-:Y:S01]  /*a100*/  ISETP.LT.OR P0, PT, R0, 0x51, !P0 ;  /* 0x000000510000780c */ /* 0x000fe20004701670 */
[----:B------:R-:W-:Y:S01]  /*a110*/  IMAD R26, R26, UR4, RZ ;  /* 0x000000041a1a7c24 */ /* 0x000fe2000f8e02ff */
[----:B01----:R-:W-:-:S03]  /*a120*/  IADD3 R2, P2, R14, R35, RZ ;  /* 0x000000230e027210 */ /* 0x003fc60007f5e0ff */
[----:B------:R-:W-:Y:S02]  /*a130*/  IMAD R11, R7, UR5, R26 ;  /* 0x00000005070b7c24 */ /* 0x000fe4000f8e021a */
[----:B------:R-:W-:-:S05]  /*a140*/  IMAD.X R3, RZ, RZ, R8, P2 ;  /* 0x000000ffff037224 */ /* 0x000fca00010e0608 */
[----:B------:R-:W-:Y:S01]  /*a150*/  @!PT LDS RZ, [RZ] ;  /* 0x00000000fffff984 */ /* 0x000fe20000000800 */
[----:B------:R-:W-:Y:S01]  /*a160*/  @!PT LDS RZ, [RZ] ;  /* 0x00000000fffff984 */ /* 0x000fe20000000800 */
[----:B------:R-:W-:Y:S01]  /*a170*/  @!PT LDS RZ, [RZ] ;  /* 0x00000000fffff984 */ /* 0x000fe20000000800 */
[----:B------:R-:W-:Y:S04]  /*a180*/  LDGSTS.E.BYPASS.LTC128B.128 [R5+0x2c00], desc[UR38][R2.64], !P1 ;  /* 0x02c0000002057fae */ /* 0x000fe8000c901d66 */
[----:B------:R0:W-:Y:S01]  /*a190*/  LDGSTS.E.BYPASS.LTC128B.128 [R5+0x5c00], desc[UR38][R2.64+0x80], !P0 ;  /* 0x05c0008002057fae */ /* 0x0001e2000c101d66 */
[----:B------:R-:W-:Y:S01]  /*a1a0*/  PLOP3.LUT P0, PT, PT, PT, PT, 0x80, 0x0 ;  /* 0x000000000000781c */ /* 0x000fe20003f0f070 */
[----:B------:R-:W-:Y:S01]  /*a1b0*/  NOP ;  /* 0x0000000000007918 */ /* 0x000fe20000000000 */
[----:B0-----:R-:W-:Y:S01]  /*a1c0*/  IMAD.WIDE.U32 R2, R7, UR4, RZ ;  /* 0x0000000407027c25 */ /* 0x001fe2000f8e00ff */
[----:B------:R-:W-:-:S03]  /*a1d0*/  ULDC.64 UR4, c[0x0][0x338] ;  /* 0x0000ce0000047ab9 */ /* 0x000fc60000000a00 */
[----:B------:R-:W-:Y:S01]  /*a1e0*/  IMAD R27, R27, UR4, RZ ;  /* 0x000000041b1b7c24 */ /* 0x000fe2000f8e02ff */
[----:B------:R-:W-:-:S03]  /*a1f0*/  IADD3 R3, R3, R11, RZ ;  /* 0x0000000b03037210 */ /* 0x000fc60007ffe0ff */
[C---:B------:R-:W-:Y:S02]  /*a200*/  IMAD R27, R6.reuse, UR5, R27 ;  /* 0x00000005061b7c24 */ /* 0x040fe4000f8e021b */
[----:B------:R-:W-:-:S04]  /*a210*/  IMAD.WIDE.U32 R2, R6, UR4, R2 ;  /* 0x0000000406027c25 */ /* 0x000fc8000f8e0002 */
[----:B------:R-:W-:-:S07]  /*a220*/  IMAD.IADD R27, R3, 0x1, R27 ;  /* 0x00000001031b7824 */ /* 0x000fce00078e021b */
.L_x_66:
        /* <DEDUP_REMOVED lines=10> */
.L_x_67:
[----:B------:R-:W-:Y:S01]  /*a2d0*/  R2UR UR4, R31 ;  /* 0x000000001f0472ca */ /* 0x000fe200000e0000 */
[----:B------:R-:W-:Y:S01]  /*a2e0*/  ULDC.64 UR6, c[0x0][0x330] ;  /* 0x0000cc0000067ab9 */ /* 0x000fe20000000a00 */
[----:B------:R-:W-:Y:S01]  /*a2f0*/  MOV R3, R27 ;  /* 0x0000001b00037202 */ /* 0x000fe20000000f00 */
[----:B------:R-:W-:Y:S01]  /*a300*/  IMAD.U32 R5, RZ, RZ, UR6 ;  /* 0x00000006ff057e24 */ /* 0x000fe2000f8e00ff */
[----:B------:R0:W-:Y:S01]  /*a310*/  SYNCS.ARRIVE.TRANS64.A1T0 RZ, [R4+URZ+0x2a850], RZ ;  /* 0x02a850ff04ff79a7 */ /* 0x0001e2000810003f */
[----:B------:R-:W-:Y:S01]  /*a320*/  VIADD R28, R28, 0xffffffff ;  /* 0xffffffff1c1c7836 */ /* 0x000fe20000000000 */
[----:B------:R-:W-:Y:S01]  /*a330*/  IADD3 R0, R0, 0x60, RZ ;  /* 0x0000006000007810 */ /* 0x000fe20007ffe0ff */
[----:B------:R-:W-:Y:S01]  /*a340*/  IMAD.WIDE.U32 R2, R5, UR42, R2 ;  /* 0x0000002a05027c25 */ /* 0x000fe2000f8e0002 */
[----:B------:R-:W-:-:S03]  /*a350*/  MOV R10, R21 ;  /* 0x00000015000a7202 */ /* 0x000fc60000000f00 */
[----:B------:R-:W-:Y:S02]  /*a360*/  VIADD R9, R9, 0xffffffa0 ;  /* 0xffffffa009097836 */ /* 0x000fe40000000000 */
[----:B------:R-:W-:Y:S01]  /*a370*/  UIMAD UR4, UR4, UR6, URZ ;  /* 0x00000006040472a4 */ /* 0x000fe2000f8e023f */
[----:B------:R-:W-:-:S03]  /*a380*/  IMAD.MOV.U32 R23, RZ, RZ, R24 ;  /* 0x000000ffff177224 */ /* 0x000fc600078e0018 */
[----:B------:R-:W-:-:S03]  /*a390*/  UIMAD UR4, UR42, UR7, UR4 ;  /* 0x000000072a0472a4 */ /* 0x000fc6000f8e0204 */
[----:B------:R-:W-:Y:S02]  /*a3a0*/  ULDC.64 UR6, c[0x0][0x318] ;  /* 0x0000c60000067ab9 */ /* 0x000fe40000000a00 */
[----:B------:R-:W-:Y:S01]  /*a3b0*/  LEA R16, P0, R2, UR6, 0x1 ;  /* 0x0000000602107c11 */ /* 0x000fe2000f8008ff */
[----:B------:R-:W-:-:S05]  /*a3c0*/  VIADD R17, R3, UR4 ;  /* 0x0000000403117c36 */ /* 0x000fca0008000000 */
[----:B------:R-:W-:Y:S02]  /*a3d0*/  LEA.HI.X R17, R2, UR7, R17, 0x1, P0 ;  /* 0x0000000702117c11 */ /* 0x000fe400080f0c11 */
[----:B------:R-:W-:-:S13]  /*a3e0*/  ISETP.GT.AND P0, PT, R28, UR48, PT ;  /* 0x000000301c007c0c */ /* 0x000fda000bf04270 */
[----:B0-----:R-:W-:Y:S05]  /*a3f0*/  @P0 BRA `(.L_x_68) ;  /* 0xfffffff000680947 */ /* 0x001fea000383ffff */
[----:B------:R-:W-:Y:S05]  /*a400*/  BSYNC B0 ;  /* 0x0000000000007941 */ /* 0x000fea0003800000 */
.L_x_55:
[----:B------:R-:W-:-:S13]  /*a410*/  ISETP.NE.AND P0, PT, R36, 0x3, PT ;  /* 0x000000032400780c */ /* 0x000fda0003f05270 */
[----:B------:R-:W-:Y:S05]  /*a420*/  @!P0 BRA `(.L_x_69) ;  /* 0x0000000000048947 */ /* 0x000fea0003800000 */
[----:B------:R-:W-:Y:S01]  /*a430*/  BPT.TRAP 0x1 ;  /* 0x000000040000795c */ /* 0x000fe20000300000 */
.L_x_69:
[C---:B0-----:R-:W-:Y:S01]  /*a440*/  LEA R0, R21.reuse, UR45, 0x3 ;  /* 0x0000002d15007c11 */ /* 0x041fe2000f8e18ff */
[----:B------:R-:W-:Y:S01]  /*a450*/  IMAD.MOV.U32 R5, RZ, RZ, -0x60 ;  /* 0xffffffa0ff057424 */ /* 0x000fe200078e00ff */
[----:B------:R-:W-:Y:S01]  /*a460*/  SHF.L.U32 R3, R24, 0x1f, RZ ;  /* 0x0000001f18037819 */ /* 0x000fe200000006ff */
[----:B------:R-:W-:Y:S01]  /*a470*/  BSSY B0, `(.L_x_70) ;  /* 0x0000006000007945 */ /* 0x000fe20003800000 */
[----:B------:R-:W-:Y:S02]  /*a480*/  IMAD R25, R21, 0x3000, R25 ;  /* 0x0000300015197824 */ /* 0x000fe400078e0219 */
[----:B------:R-:W0:Y:S01]  /*a490*/  SYNCS.PHASECHK.TRANS64.TRYWAIT P0, [R0+URZ+0x2a860], R3 ;  /* 0x02a86003000075a7 */ /* 0x000e22000800017f */
[----:B------:R-:W-:-:S04]  /*a4a0*/  IMAD R28, R28, R5, UR43 ;  /* 0x0000002b1c1c7e24 */ /* 0x000fc8000f8e0205 */
[----:B------:R-:W-:Y:S01]  /*a4b0*/  IMAD.IADD R5, R28, 0x1, -R37 ;  /* 0x000000011c057824 */ /* 0x000fe200078e0a25 */
[----:B0-----:R-:W-:Y:S06]  /*a4c0*/  @!P0 BRA `(.L_x_71) ;  /* 0x0000002c002c8947 */ /* 0x001fec0003800000 */
.L_x_151:
[----:B------:R-:W-:Y:S05]  /*a4d0*/  BSYNC B0 ;  /* 0x0000000000007941 */ /* 0x000fea0003800000 */
.L_x_70:
[----:B------:R-:W-:-:S03]  /*a4e0*/  UMOV UR4, 0xffffffff ;  /* 0xffffffff00047882 */ /* 0x000fc60000000000 */
[----:B------:R-:W-:Y:S05]  /*a4f0*/  BRA.DIV UR4, `(.L_x_72) ;  /* 0x0000002e04347947 */ /* 0x000fea000b800000 */
[----:B0-----:R-:W-:Y:S01]  /*a500*/  SHFL.IDX PT, R3, R17, RZ, 0x181f ;  /* 0x00181fff11037589 */ /* 0x001fe200000e0000 */
[C---:B------:R-:W-:Y:S02]  /*a510*/  LOP3.LUT R4, R29.reuse, 0x1, RZ, 0xc0, !PT ;  /* 0x000000011d047812 */ /* 0x040fe400078ec0ff */
[----:B------:R-:W-:Y:S01]  /*a520*/  LOP3.LUT P0, RZ, R29, 0x2, RZ, 0xc0, !PT ;  /* 0x000000021dff7812 */ /* 0x000fe2000780c0ff */
[----:B------:R-:W0:Y:S01]  /*a530*/  SHFL.IDX PT, R2, R16, RZ, 0x181f ;  /* 0x00181fff10027589 */ /* 0x000e2200000e0000 */
[----:B------:R-:W-:Y:S02]  /*a540*/  ISETP.NE.U32.AND P1, PT, R4, 0x1, PT ;  /* 0x000000010400780c */ /* 0x000fe40003f25070 */
[C---:B------:R-:W-:Y:S01]  /*a550*/  ISETP.LT.OR P3, PT, R5.reuse, 0x1, !P0 ;  /* 0x000000010500780c */ /* 0x040fe20004761670 */
[----:B------:R-:W1:Y:S01]  /*a560*/  SHFL.IDX PT, R14, R16, 0x1, 0x181f ;  /* 0x00381f00100e7f89 */ /* 0x000e6200000e0000 */
[----:B------:R-:W-:Y:S02]  /*a570*/  ISETP.LT.OR P2, PT, R5, 0x1, P1 ;  /* 0x000000010500780c */ /* 0x000fe40000f41670 */
[----:B------:R-:W-:Y:S01]  /*a580*/  LEA R4, R25, UR45, 0x1 ;  /* 0x0000002d19047c11 */ /* 0x000fe2000f8e08ff */
[----:B------:R-:W2:Y:S01]  /*a590*/  SHFL.IDX PT, R6, R17, 0x1, 0x181f ;  /* 0x00381f0011067f89 */ /* 0x000ea200000e0000 */
[----:B------:R-:W-:-:S02]  /*a5a0*/  ISETP.LT.OR P4, PT, R5, 0x11, P1 ;  /* 0x000000110500780c */ /* 0x000fc40000f81670 */
[----:B------:R-:W-:Y:S01]  /*a5b0*/  ISETP.LT.OR P5, PT, R5, 0x11, !P0 ;  /* 0x000000110500780c */ /* 0x000fe200047a1670 */
[----:B------:R-:W3:Y:S04]  /*a5c0*/  SHFL.IDX PT, R8, R17, 0x2, 0x181f ;  /* 0x00581f0011087f89 */ /* 0x000ee800000e0000 */
[----:B------:R-:W4:Y:S04]  /*a5d0*/  SHFL.IDX PT, R9, R16, 0x2, 0x181f ;  /* 0x00581f0010097f89 */ /* 0x000f2800000e0000 */
[----:B------:R-:W-:Y:S01]  /*a5e0*/  SHFL.IDX PT, R10, R17, 0x3, 0x181f ;  /* 0x00781f00110a7f89 */ /* 0x000fe200000e0000 */
[----:B0-----:R-:W-:-:S03]  /*a5f0*/  IMAD.WIDE.U32 R2, R30, 0x2, R2 ;  /* 0x000000021e027825 */ /* 0x001fc600078e0002 */
[----:B------:R-:W0:Y:S04]  /*a600*/  SHFL.IDX PT, R19, R16, 0x3, 0x181f ;  /* 0x00781f0010137f89 */ /* 0x000e2800000e0000 */
[----:B------:R-:W-:Y:S01]  /*a610*/  LDGSTS.E.BYPASS.LTC128B.128 [R4+0x400], desc[UR38][R2.64], !P2 ;  /* 0x0040000002047fae */ /* 0x000fe2000d101d66 */
[----:B------:R-:W-:-:S03]  /*a620*/  ISETP.LT.OR P2, PT, R5, 0x21, P1 ;  /* 0x000000210500780c */ /* 0x000fc60000f41670 */
[----:B------:R-:W5:Y:S04]  /*a630*/  SHFL.IDX PT, R23, R16, 0x4, 0x181f ;  /* 0x00981f0010177f89 */ /* 0x000f6800000e0000 */
[----:B------:R1:W-:Y:S01]  /*a640*/  LDGSTS.E.BYPASS.LTC128B.128 [R4+0x3400], desc[UR38][R2.64+0x80], !P3 ;  /* 0x0340008002047fae */ /* 0x0003e2000d901d66 */
[----:B------:R-:W-:-:S03]  /*a650*/  ISETP.LT.OR P3, PT, R5, 0x21, !P0 ;  /* 0x000000210500780c */ /* 0x000fc60004761670 */
[----:B------:R-:W5:Y:S04]  /*a660*/  SHFL.IDX PT, R18, R17, 0x4, 0x181f ;  /* 0x00981f0011127f89 */ /* 0x000f6800000e0000 */
[----:B------:R-:W0:Y:S01]  /*a670*/  SHFL.IDX PT, R17, R17, 0x5, 0x181f ;  /* 0x00b81f0011117f89 */ /* 0x000e2200000e0000 */
[----:B-1----:R-:W-:Y:S01]  /*a680*/  MOV R2, R14 ;  /* 0x0000000e00027202 */ /* 0x002fe20000000f00 */
[----:B--2---:R-:W-:Y:S02]  /*a690*/  IMAD.MOV.U32 R3, RZ, RZ, R6 ;  /* 0x000000ffff037224 */ /* 0x004fe400078e0006 */
[----:B------:R1:W2:Y:S02]  /*a6a0*/  SHFL.IDX PT, R14, R16, 0x5, 0x181f ;  /* 0x00b81f00100e7f89 */ /* 0x0002a400000e0000 */
[----:B------:R-:W-:Y:S01]  /*a6b0*/  IMAD.WIDE.U32 R6, R30, 0x2, R2 ;  /* 0x000000021e067825 */ /* 0x000fe200078e0002 */
[----:B---3--:R-:W-:-:S03]  /*a6c0*/  MOV R3, R8 ;  /* 0x0000000800037202 */ /* 0x008fc60000000f00 */
[----:B----4-:R-:W-:Y:S01]  /*a6d0*/  IMAD.MOV.U32 R2, RZ, RZ, R9 ;  /* 0x000000ffff027224 */ /* 0x010fe200078e0009 */
[----:B------:R-:W-:Y:S01]  /*a6e0*/  LDGSTS.E.BYPASS.LTC128B.128 [R4+0xc00], desc[UR38][R6.64], !P4 ;  /* 0x00c0000006047fae */ /* 0x000fe2000e101d66 */
[C---:B------:R-:W-:Y:S01]  /*a6f0*/  ISETP.LT.OR P4, PT, R5.reuse, 0x31, P1 ;  /* 0x000000310500780c */ /* 0x040fe20000f81670 */
[----:B------:R-:W-:Y:S02]  /*a700*/  IMAD.MOV.U32 R8, RZ, RZ, RZ ;  /* 0x000000ffff087224 */ /* 0x000fe400078e00ff */
[----:B------:R-:W-:Y:S01]  /*a710*/  IMAD.WIDE.U32 R2, R30, 0x2, R2 ;  /* 0x000000021e027825 */ /* 0x000fe200078e0002 */
[----:B------:R-:W-:Y:S01]  /*a720*/  LDGSTS.E.BYPASS.LTC128B.128 [R4+0x3c00], desc[UR38][R6.64+0x80], !P5 ;  /* 0x03c0008006047fae */ /* 0x000fe2000e901d66 */
[----:B------:R-:W-:-:S03]  /*a730*/  ISETP.LT.OR P5, PT, R5, 0x31, !P0 ;  /* 0x000000310500780c */ /* 0x000fc600047a1670 */
[----:B------:R-:W-:Y:S01]  /*a740*/  LDGSTS.E.BYPASS.LTC128B.128 [R4+0x1400], desc[UR38][R2.64], !P2 ;  /* 0x0140000002047fae */ /* 0x000fe2000d101d66 */
[----:B------:R-:W-:-:S03]  /*a750*/  ISETP.LT.OR P2, PT, R5, 0x41, P1 ;  /* 0x000000410500780c */ /* 0x000fc60000f41670 */
[----:B------:R0:W-:Y:S01]  /*a760*/  LDGSTS.E.BYPASS.LTC128B.128 [R4+0x4400], desc[UR38][R2.64+0x80], !P3 ;  /* 0x0440008002047fae */ /* 0x0001e2000d901d66 */
[----:B------:R-:W-:Y:S01]  /*a770*/  ISETP.LT.OR P3, PT, R5, 0x41, !P0 ;  /* 0x000000410500780c */ /* 0x000fe20004761670 */
[----:B0-----:R-:W-:Y:S02]  /*a780*/  IMAD.MOV.U32 R2, RZ, RZ, R19 ;  /* 0x000000ffff027224 */ /* 0x001fe400078e0013 */
[----:B------:R-:W-:Y:S02]  /*a790*/  IMAD.MOV.U32 R3, RZ, RZ, R10 ;  /* 0x000000ffff037224 */ /* 0x000fe400078e000a */
[----:B------:R-:W-:Y:S01]  /*a7a0*/  IMAD.WIDE.U32 R6, R30, 0x2, R2 ;  /* 0x000000021e067825 */ /* 0x000fe200078e0002 */
[----:B-----5:R-:W-:-:S03]  /*a7b0*/  MOV R2, R23 ;  /* 0x0000001700027202 */ /* 0x020fc60000000f00 */
[----:B------:R-:W-:Y:S01]  /*a7c0*/  IMAD.MOV.U32 R3, RZ, RZ, R18 ;  /* 0x000000ffff037224 */ /* 0x000fe200078e0012 */
[----:B------:R1:W-:Y:S01]  /*a7d0*/  LDGSTS.E.BYPASS.LTC128B.128 [R4+0x1c00], desc[UR38][R6.64], !P4 ;  /* 0x01c0000006047fae */ /* 0x0003e2000e101d66 */
[----:B------:R-:W-:-:S03]  /*a7e0*/  IMAD.WIDE.U32 R2, R30, 0x2, R2 ;  /* 0x000000021e027825 */ /* 0x000fc600078e0002 */
[----:B------:R1:W-:Y:S04]  /*a7f0*/  LDGSTS.E.BYPASS.LTC128B.128 [R4+0x4c00], desc[UR38][R6.64+0x80], !P5 ;  /* 0x04c0008006047fae */ /* 0x0003e8000e901d66 */
[----:B------:R1:W-:Y:S04]  /*a800*/  LDGSTS.E.BYPASS.LTC128B.128 [R4+0x2400], desc[UR38][R2.64], !P2 ;  /* 0x0240000002047fae */ /* 0x0003e8000d101d66 */
[----:B--2---:R1:W-:Y:S02]  /*a810*/  LDGSTS.E.BYPASS.LTC128B.128 [R4+0x5400], desc[UR38][R2.64+0x80], !P3 ;  /* 0x0540008002047fae */ /* 0x0043e4000d901d66 */
.L_x_165:
[C---:B------:R-:W-:Y:S01]  /*a820*/  ISETP.LT.OR P1, PT, R5.reuse, 0x51, P1 ;  /* 0x000000510500780c */ /* 0x040fe20000f21670 */
[----:B-1----:R-:W-:Y:S01]  /*a830*/  IMAD.MOV.U32 R3, RZ, RZ, R17 ;  /* 0x000000ffff037224 */ /* 0x002fe200078e0011 */
[----:B------:R-:W-:Y:S02]  /*a840*/  ISETP.LT.OR P0, PT, R5, 0x51, !P0 ;  /* 0x000000510500780c */ /* 0x000fe40004701670 */
[----:B------:R-:W-:-:S05]  /*a850*/  MOV R2, R14 ;  /* 0x0000000e00027202 */ /* 0x000fca0000000f00 */
[----:B------:R-:W-:-:S05]  /*a860*/  IMAD.WIDE.U32 R2, R30, 0x2, R2 ;  /* 0x000000021e027825 */ /* 0x000fca00078e0002 */
[----:B------:R-:W-:Y:S01]  /*a870*/  @!PT LDS RZ, [RZ] ;  /* 0x00000000fffff984 */ /* 0x000fe20000000800 */
[----:B------:R-:W-:Y:S01]  /*a880*/  @!PT LDS RZ, [RZ] ;  /* 0x00000000fffff984 */ /* 0x000fe20000000800 */
[----:B------:R-:W-:Y:S01]  /*a890*/  @!PT LDS RZ, [RZ] ;  /* 0x00000000fffff984 */ /* 0x000fe20000000800 */
[----:B------:R0:W-:Y:S04]  /*a8a0*/  LDGSTS.E.BYPASS.LTC128B.128 [R4+0x2c00], desc[UR38][R2.64], !P1 ;  /* 0x02c0000002047fae */ /* 0x0001e8000c901d66 */
[----:B------:R0:W-:Y:S01]  /*a8b0*/  LDGSTS.E.BYPASS.LTC128B.128 [R4+0x5c00], desc[UR38][R2.64+0x80], !P0 ;  /* 0x05c0008002047fae */ /* 0x0001e2000c101d66 */
[----:B------:R-:W-:Y:S01]  /*a8c0*/  PLOP3.LUT P0, PT, PT, PT, PT, 0x80, 0x0 ;  /* 0x000000000000781c */ /* 0x000fe20003f0f070 */
[----:B------:R-:W-:-:S12]  /*a8d0*/  NOP ;  /* 0x0000000000007918 */ /* 0x000fd80000000000 */
.L_x_73:
        /* <DEDUP_REMOVED lines=10> */
.L_x_74:
[----:B0-----:R-:W-:Y:S01]  /*a980*/  VIADD R2, R21, 0x1 ;  /* 0x0000000115027836 */ /* 0x001fe20000000000 */
[----:B------:R0:W-:Y:S04]  /*a990*/  SYNCS.ARRIVE.TRANS64.A1T0 RZ, [R0+URZ+0x2a850], RZ ;  /* 0x02a850ff00ff79a7 */ /* 0x0001e8000810003f */
[----:B------:R-:W-:-:S04]  /*a9a0*/  ISETP.NE.AND P0, PT, R2, 0x2, PT ;  /* 0x000000020200780c */ /* 0x000fc80003f05270 */
[----:B------:R-:W-:Y:S02]  /*a9b0*/  SEL R3, RZ, 0x1, P0 ;  /* 0x00000001ff037807 */ /* 0x000fe40000000000 */
[----:B------:R-:W-:Y:S02]  /*a9c0*/  SEL R2, R2, RZ, P0 ;  /* 0x000000ff02027207 */ /* 0x000fe40000000000 */
[----:B0-----:R-:W-:-:S07]  /*a9d0*/  LOP3.LUT R0, R24, R3, RZ, 0x3c, !PT ;  /* 0x0000000318007212 */ /* 0x001fce00078e3cff */
.L_x_40:
[----:B------:R-:W0:Y:S01]  /*a9e0*/  S2R R4, SR_CgaCtaId ;  /* 0x0000000000047919 */ /* 0x000e220000008800 */
[----:B------:R-:W-:Y:S02]  /*a9f0*/  MOV R3, 0x400 ;  /* 0x0000040000037802 */ /* 0x000fe40000000f00 */
[----:B------:R-:W-:Y:S02]  /*aa00*/  SHF.L.U32 R8, R8, 0x1f, RZ ;  /* 0x0000001f08087819 */ /* 0x000fe400000006ff */
[----:B0-----:R-:W-:-:S04]  /*aa10*/  LEA R7, R4, R3, 0x18 ;  /* 0x0000000304077211 */ /* 0x001fc800078ec0ff */
[----:B------:R-:W0:Y:S02]  /*aa20*/  SYNCS.PHASECHK.TRANS64.TRYWAIT P0, [R7+URZ+0x2a820], R8 ;  /* 0x02a82008070075a7 */ /* 0x000e24000800017f */
[----:B0-----:R-:W-:Y:S05]  /*aa30*/  @!P0 BRA `(.L_x_75) ;  /* 0x0000002c00d88947 */ /* 0x001fea0003800000 */
.L_x_166:
[----:B------:R-:W-:-:S03]  /*aa40*/  UMOV UR4, 0xffffffff ;  /* 0xffffffff00047882 */ /* 0x000fc60000000000 */
[----:B------:R-:W-:Y:S05]  /*aa50*/  BRA.DIV UR4, `(.L_x_76) ;  /* 0x0000002e04e47947 */ /* 0x000fea000b800000 */
[----:B------:R-:W1:Y:S02]  /*aa60*/  S2R R3, SR_TID.X ;  /* 0x0000000000037919 */ /* 0x000e640000002100 */
[----:B-1----:R-:W-:-:S04]  /*aa70*/  SHF.R.U32.HI R3, RZ, 0x5, R3 ;  /* 0x00000005ff037819 */ /* 0x002fc80000011603 */
[----:B------:R-:W-:-:S05]  /*aa80*/  LOP3.LUT R3, R3, 0x3, RZ, 0xc0, !PT ;  /* 0x0000000303037812 */ /* 0x000fca00078ec0ff */
[----:B------:R1:W2:Y:S02]  /*aa90*/  SHFL.IDX PT, R14, R3, RZ, 0x1f ;  /* 0x00001fff030e7589 */ /* 0x0002a400000e0000 */
.L_x_169:
[----:B--2---:R-:W-:-:S13]  /*aaa0*/  ISETP.NE.AND P0, PT, R14, RZ, PT ;  /* 0x000000ff0e00720c */ /* 0x004fda0003f05270 */
[----:B------:R-:W-:Y:S05]  /*aab0*/  @P0 BRA `(.L_x_8) ;  /* 0x0000000000880947 */ /* 0x000fea0003800000 */
[----:B------:R-:W-:-:S03]  /*aac0*/  UMOV UR4, 0xffffffff ;  /* 0xffffffff00047882 */ /* 0x000fc60000000000 */
[----:B------:R-:W-:Y:S05]  /*aad0*/  BRA.DIV UR4, `(.L_x_77) ;  /* 0x0000002e04f87947 */ /* 0x000fea000b800000 */
[----:B------:R-:W-:-:S13]  /*aae0*/  ELECT P6, URZ, PT ;  /* 0x00000000003f782f */ /* 0x000fda00038c0000 */
.L_x_172:
[----:B------:R-:W-:Y:S05]  /*aaf0*/  @!P6 BRA `(.L_x_8) ;  /* 0x000000000078e947 */ /* 0x000fea0003800000 */
[----:B------:R-:W-:-:S06]  /*ab00*/  ULOP3.LUT UR4, UR36, 0x2, URZ, 0xfc, !UPT ;  /* 0x0000000224047892 */ /* 0x000fcc000f8efc3f */
[----:B-1----:R-:W-:-:S04]  /*ab10*/  MOV R3, UR4 ;  /* 0x0000000400037c02 */ /* 0x002fc80008000f00 */
[----:B------:R-:W-:-:S13]  /*ab20*/  ISETP.NE.AND P0, PT, R3, 0x3, PT ;  /* 0x000000030300780c */ /* 0x000fda0003f05270 */
[----:B------:R-:W-:Y:S05]  /*ab30*/  @!P0 BRA `(.L_x_78) ;  /* 0x0000000000048947 */ /* 0x000fea0003800000 */
[----:B------:R-:W-:Y:S01]  /*ab40*/  BPT.TRAP 0x1 ;  /* 0x000000040000795c */ /* 0x000fe20000300000 */
.L_x_78:
[----:B------:R-:W-:Y:S01]  /*ab50*/  IMAD R5, R2, 0x8, R7 ;  /* 0x0000000802057824 */ /* 0x000fe200078e0207 */
[----:B------:R-:W-:Y:S01]  /*ab60*/  SHF.L.U32 R4, R0, 0x1f, RZ ;  /* 0x0000001f00047819 */ /* 0x000fe200000006ff */
[----:B------:R-:W-:-:S03]  /*ab70*/  VIADD R2, R2, 0x1 ;  /* 0x0000000102027836 */ /* 0x000fc60000000000 */
[----:B------:R-:W1:Y:S02]  /*ab80*/  SYNCS.PHASECHK.TRANS64.TRYWAIT P1, [R5+URZ+0x2a840], R4 ;  /* 0x02a84004050075a7 */ /* 0x000e64000802017f */
[----:B------:R-:W-:-:S04]  /*ab90*/  ISETP.NE.AND P2, PT, R2, 0x2, PT ;  /* 0x000000020200780c */ /* 0x000fc80003f45270 */
[----:B------:R-:W-:Y:S01]  /*aba0*/  SEL R3, RZ, 0x1, P2 ;  /* 0x00000001ff037807 */ /* 0x000fe20001000000 */
[----:B-1----:R-:W-:Y:S08]  /*abb0*/  @!P1 BRA `(.L_x_79) ;  /* 0x0000002c00e09947 */ /* 0x002ff00003800000 */
.L_x_173:
[----:B------:R-:W-:Y:S02]  /*abc0*/  SEL R2, R2, RZ, P2 ;  /* 0x000000ff02027207 */ /* 0x000fe40001000000 */
[----:B------:R-:W-:Y:S01]  /*abd0*/  LOP3.LUT R0, R0, R3, RZ, 0x3c, !PT ;  /* 0x0000000300007212 */ /* 0x000fe200078e3cff */
[----:B------:R-:W-:Y:S06]  /*abe0*/  @!P0 BRA `(.L_x_80) ;  /* 0x0000000000048947 */ /* 0x000fec0003800000 */
[----:B------:R-:W-:Y:S01]  /*abf0*/  BPT.TRAP 0x1 ;  /* 0x000000040000795c */ /* 0x000fe20000300000 */
.L_x_80:
[----:B------:R-:W-:Y:S02]  /*ac00*/  LEA R3, R2, R7, 0x3 ;  /* 0x0000000702037211 */ /* 0x000fe400078e18ff */
[----:B------:R-:W-:-:S04]  /*ac10*/  SHF.L.U32 R0, R0, 0x1f, RZ ;  /* 0x0000001f00007819 */ /* 0x000fc800000006ff */
[----:B------:R-:W2:Y:S02]  /*ac20*/  SYNCS.PHASECHK.TRANS64.TRYWAIT P1, [R3+URZ+0x2a840], R0 ;  /* 0x02a84000030075a7 */ /* 0x000ea4000802017f */
[----:B--2---:R-:W-:Y:S05]  /*ac30*/  @!P1 BRA `(.L_x_81) ;  /* 0x0000002c00d49947 */ /* 0x004fea0003800000 */
.L_x_174:
[----:B------:R-:W-:Y:S05]  /*ac40*/  @!P0 BRA `(.L_x_82) ;  /* 0x0000000000048947 */ /* 0x000fea0003800000 */
[----:B------:R-:W-:Y:S01]  /*ac50*/  BPT.TRAP 0x1 ;  /* 0x000000040000795c */ /* 0x000fe20000300000 */
.L_x_82:
[----:B------:R-:W3:Y:S02]  /*ac60*/  SYNCS.PHASECHK.TRANS64.TRYWAIT P1, [R5+URZ+0x2a860], R4 ;  /* 0x02a86004050075a7 */ /* 0x000ee4000802017f */
[----:B---3--:R-:W-:Y:S05]  /*ac70*/  @!P1 BRA `(.L_x_83) ;  /* 0x0000002c00d89947 */ /* 0x008fea0003800000 */
.L_x_175:
[----:B------:R-:W-:Y:S05]  /*ac80*/  @!P0 BRA `(.L_x_84) ;  /* 0x0000000000048947 */ /* 0x000fea0003800000 */
[----:B------:R-:W-:Y:S01]  /*ac90*/  BPT.TRAP 0x1 ;  /* 0x000000040000795c */ /* 0x000fe20000300000 */
.L_x_84:
[----:B----4-:R4:W0:Y:S02]  /*aca0*/  SYNCS.PHASECHK.TRANS64.TRYWAIT P0, [R3+URZ+0x2a860], R0 ;  /* 0x02a86000030075a7 */ /* 0x010824000800017f */
[----:B0-----:R-:W-:Y:S05]  /*acb0*/  @!P0 NANOSLEEP.SYNCS 0x989680 ;  /* 0x009896800000895d */ /* 0x001fea0003900000 */
[----:B------:R-:W0:Y:S02]  /*acc0*/  @!P0 SYNCS.PHASECHK.TRANS64 P0, [R3+URZ+0x2a860], R0 ;  /* 0x02a86000030085a7 */ /* 0x000e24000800007f */
[----:B0-----:R-:W-:Y:S05]  /*acd0*/  @!P0 BRA `(.L_x_84) ;  /* 0xfffffffc00f08947 */ /* 0x001fea000383ffff */
.L_x_8:
[----:B------:R-:W-:Y:S05]  /*ace0*/  BSYNC B6 ;  /* 0x0000000000067941 */ /* 0x000fea0003800000 */
.L_x_5:
[----:B------:R-:W-:Y:S05]  /*acf0*/  EXIT ;  /* 0x000000000000794d */ /* 0x000fea0003800000 */
.L_x_12:
[----:B0-----:R-:W-:-:S04]  /*ad00*/  IMAD.U32 R0, RZ, RZ, UR37 ;  /* 0x00000025ff007e24 */ /* 0x001fc8000f8e00ff */
[----:B------:R0:W1:Y:S03]  /*ad10*/  SYNCS.PHASECHK.TRANS64.TRYWAIT P0, [R0+URZ+0x2a800], R3 ;  /* 0x02a80003000075a7 */ /* 0x000066000800017f */
[----:B-1----:R-:W-:Y:S05]  /*ad20*/  @!P0 NANOSLEEP.SYNCS 0x989680 ;  /* 0x009896800000895d */ /* 0x002fea0003900000 */
[----:B------:R-:W1:Y:S02]  /*ad30*/  @!P0 SYNCS.PHASECHK.TRANS64 P0, [R0+URZ+0x2a800], R3 ;  /* 0x02a80003000085a7 */ /* 0x000e64000800007f */
[----:B-1----:R-:W-:Y:S05]  /*ad40*/  @!P0 BRA `(.L_x_12) ;  /* 0xfffffffc00ec8947 */ /* 0x002fea000383ffff */
[----:B------:R-:W-:Y:S05]  /*ad50*/  BRA `(.L_x_85) ;  /* 0xffffff6400007947 */ /* 0x000fea000383ffff */
.L_x_16:
[----:B-1----:R-:W-:-:S04]  /*ad60*/  IMAD.U32 R4, RZ, RZ, UR37 ;  /* 0x00000025ff047e24 */ /* 0x002fc8000f8e00ff */
[----:B------:R1:W2:Y:S03]  /*ad70*/  SYNCS.PHASECHK.TRANS64.TRYWAIT P1, [R4+URZ+0x2a830], R3 ;  /* 0x02a83003040075a7 */ /* 0x0002a6000802017f */
[----:B--2---:R-:W-:Y:S05]  /*ad80*/  @!P1 NANOSLEEP.SYNCS 0x989680 ;  /* 0x009896800000995d */ /* 0x004fea0003900000 */
[----:B------:R-:W2:Y:S02]  /*ad90*/  @!P1 SYNCS.PHASECHK.TRANS64 P1, [R4+URZ+0x2a830], R3 ;  /* 0x02a83003040095a7 */ /* 0x000ea4000802007f */
[----:B--2---:R-:W-:Y:S05]  /*ada0*/  @!P1 BRA `(.L_x_16) ;  /* 0xfffffffc00ec9947 */ /* 0x004fea000383ffff */
[----:B------:R-:W-:Y:S05]  /*adb0*/  BRA `(.L_x_15) ;  /* 0xffffff64001c7947 */ /* 0x000fea000383ffff */
.L_x_22:
[----:B-1----:R-:W-:-:S04]  /*adc0*/  MOV R4, UR59 ;  /* 0x0000003b00047c02 */ /* 0x002fc80008000f00 */
[----:B------:R1:W2:Y:S03]  /*add0*/  SYNCS.PHASECHK.TRANS64.TRYWAIT P1, [R4+URZ+0x2a830], R3 ;  /* 0x02a83003040075a7 */ /* 0x0002a6000802017f */
[----:B--2---:R-:W-:Y:S05]  /*ade0*/  @!P1 NANOSLEEP.SYNCS 0x989680 ;  /* 0x009896800000995d */ /* 0x004fea0003900000 */
[----:B------:R-:W2:Y:S02]  /*adf0*/  @!P1 SYNCS.PHASECHK.TRANS64 P1, [R4+URZ+0x2a830], R3 ;  /* 0x02a83003040095a7 */ /* 0x000ea4000802007f */
[----:B--2---:R-:W-:Y:S05]  /*ae00*/  @!P1 BRA `(.L_x_22) ;  /* 0xfffffffc00ec9947 */ /* 0x004fea000383ffff */
[----:B------:R-:W-:Y:S05]  /*ae10*/  BRA `(.L_x_21) ;  /* 0xffffff8400587947 */ /* 0x000fea000383ffff */
.L_x_26:
[----:B-1----:R-:W-:-:S04]  /*ae20*/  IMAD.U32 R4, RZ, RZ, UR5 ;  /* 0x00000005ff047e24 */ /* 0x002fc8000f8e00ff */
[----:B------:R1:W2:Y:S03]  /*ae30*/  SYNCS.PHASECHK.TRANS64.TRYWAIT P1, [R4+URZ+0x2a850], R3 ;  /* 0x02a85003040075a7 */ /* 0x0002a6000802017f */
[----:B--2---:R-:W-:Y:S05]  /*ae40*/  @!P1 NANOSLEEP.SYNCS 0x989680 ;  /* 0x009896800000995d */ /* 0x004fea0003900000 */
[----:B------:R-:W2:Y:S02]  /*ae50*/  @!P1 SYNCS.PHASECHK.TRANS64 P1, [R4+URZ+0x2a850], R3 ;  /* 0x02a85003040095a7 */ /* 0x000ea4000802007f */
[----:B--2---:R-:W-:Y:S05]  /*ae60*/  @!P1 BRA `(.L_x_26) ;  /* 0xfffffffc00ec9947 */ /* 0x004fea000383ffff */
[----:B------:R-:W-:Y:S05]  /*ae70*/  BRA `(.L_x_25) ;  /* 0xffffff8c00647947 */ /* 0x000fea000383ffff */
.L_x_33:
[----:B-1----:R-:W-:-:S04]  /*ae80*/  IMAD.U32 R6, RZ, RZ, UR5 ;  /* 0x00000005ff067e24 */ /* 0x002fc8000f8e00ff */
[----:B------:R1:W2:Y:S03]  /*ae90*/  SYNCS.PHASECHK.TRANS64.TRYWAIT P1, [R6+URZ+0x2a850], R9 ;  /* 0x02a85009060075a7 */ /* 0x0002a6000802017f */
[----:B--2---:R-:W-:Y:S05]  /*aea0*/  @!P1 NANOSLEEP.SYNCS 0x989680 ;  /* 0x009896800000995d */ /* 0x004fea0003900000 */
[----:B------:R-:W2:Y:S02]  /*aeb0*/  @!P1 SYNCS.PHASECHK.TRANS64 P1, [R6+URZ+0x2a850], R9 ;  /* 0x02a85009060095a7 */ /* 0x000ea4000802007f */
[----:B--2---:R-:W-:Y:S05]  /*aec0*/  @!P1 BRA `(.L_x_33) ;  /* 0xfffffffc00ec9947 */ /* 0x004fea000383ffff */
[----:B------:R-:W-:Y:S05]  /*aed0*/  BRA `(.L_x_32) ;  /* 0xffffffa400047947 */ /* 0x000fea000383ffff */
.L_x_45:
[----:B------:R-:W-:Y:S01]  /*aee0*/  MOV R13, R17 ;  /* 0x00000011000d7202 */ /* 0x000fe20000000f00 */
[----:B------:R-:W-:Y:S01]  /*aef0*/  IMAD.MOV.U32 R12, RZ, RZ, RZ ;  /* 0x000000ffff0c7224 */ /* 0x000fe200078e00ff */
[----:B------:R-:W-:Y:S01]  /*af00*/  MOV R15, 0xffffffff ;  /* 0xffffffff000f7802 */ /* 0x000fe20000000f00 */
[----:B------:R-:W-:-:S07]  /*af10*/  IMAD.MOV.U32 R11, RZ, RZ, 0x1f ;  /* 0x0000001fff0b7424 */ /* 0x000fce00078e00ff */
[----:B-----5:R-:W-:Y:S05]  /*af20*/  WARPSYNC.COLLECTIVE R15, `(.L_x_86) ;  /* 0x000000000f087348 */ /* 0x020fea0003c00000 */
[----:B------:R0:W1:Y:S02]  /*af30*/  SHFL.IDX P6, R14, R13, R12, R11 ;  /* 0x0000000c0d0e7389 */ /* 0x00006400000c000b */
[----:B01---5:R-:W-:Y:S01]  /*af40*/  ENDCOLLECTIVE ;  /* 0x000000000000791b */ /* 0x023fe20003800000 */
.L_x_86:
[----:B------:R-:W-:Y:S05]  /*af50*/  BRA `(.L_x_87) ;  /* 0xffffffd000007947 */ /* 0x000fea000383ffff */
.L_x_47:
[----:B0-----:R-:W-:-:S04]  /*af60*/  IMAD.U32 R3, RZ, RZ, UR45 ;  /* 0x0000002dff037e24 */ /* 0x001fc8000f8e00ff */
[----:B------:R0:W1:Y:S03]  /*af70*/  SYNCS.PHASECHK.TRANS64.TRYWAIT P0, [R3+URZ+0x2a840], R2 ;  /* 0x02a84002030075a7 */ /* 0x000066000800017f */
[----:B-1----:R-:W-:Y:S05]  /*af80*/  @!P0 NANOSLEEP.SYNCS 0x989680 ;  /* 0x009896800000895d */ /* 0x002fea0003900000 */
[----:B------:R-:W1:Y:S02]  /*af90*/  @!P0 SYNCS.PHASECHK.TRANS64 P0, [R3+URZ+0x2a840], R2 ;  /* 0x02a84002030085a7 */ /* 0x000e64000800007f */
[----:B-1----:R-:W-:Y:S05]  /*afa0*/  @!P0 BRA `(.L_x_47) ;  /* 0xfffffffc00ec8947 */ /* 0x002fea000383ffff */
[----:B------:R-:W-:Y:S05]  /*afb0*/  BRA `(.L_x_88) ;  /* 0xffffffd400107947 */ /* 0x000fea000383ffff */
.L_x_48:
[----:B------:R-:W-:Y:S01]  /*afc0*/  BSSY B0, `(.L_x_89) ;  /* 0x0000008000007945 */ /* 0x000fe20003800000 */
[----:B------:R-:W-:Y:S01]  /*afd0*/  IMAD.MOV.U32 R13, RZ, RZ, R7 ;  /* 0x000000ffff0d7224 */ /* 0x000fe200078e0007 */
[----:B------:R-:W-:Y:S01]  /*afe0*/  MOV R12, RZ ;  /* 0x000000ff000c7202 */ /* 0x000fe20000000f00 */
[----:B------:R-:W-:Y:S02]  /*aff0*/  IMAD.MOV.U32 R11, RZ, RZ, 0x181f ;  /* 0x0000181fff0b7424 */ /* 0x000fe400078e00ff */
[----:B------:R-:W-:-:S07]  /*b000*/  IMAD.MOV.U32 R15, RZ, RZ, -0x1 ;  /* 0xffffffffff0f7424 */ /* 0x000fce00078e00ff */
[----:B------:R-:W-:Y:S05]  /*b010*/  WARPSYNC.COLLECTIVE R15, `(.L_x_90) ;  /* 0x000000000f087348 */ /* 0x000fea0003c00000 */
[----:B------:R0:W1:Y:S02]  /*b020*/  SHFL.IDX P6, R14, R13, R12, R11 ;  /* 0x0000000c0d0e7389 */ /* 0x00006400000c000b */
[----:B01----:R-:W-:Y:S01]  /*b030*/  ENDCOLLECTIVE ;  /* 0x000000000000791b */ /* 0x003fe20003800000 */
.L_x_90:
[----:B------:R-:W-:Y:S05]  /*b040*/  BSYNC B0 ;  /* 0x0000000000007941 */ /* 0x000fea0003800000 */
.L_x_89:
[----:B------:R-:W-:Y:S01]  /*b050*/  IMAD.MOV.U32 R13, RZ, RZ, R0 ;  /* 0x000000ffff0d7224 */ /* 0x000fe200078e0000 */
[----:B------:R-:W-:Y:S01]  /*b060*/  MOV R11, 0x181f ;  /* 0x0000181f000b7802 */ /* 0x000fe20000000f00 */
[----:B------:R-:W-:Y:S01]  /*b070*/  IMAD.MOV.U32 R12, RZ, RZ, RZ ;  /* 0x000000ffff0c7224 */ /* 0x000fe200078e00ff */
[----:B------:R-:W-:Y:S01]  /*b080*/  MOV R3, R14 ;  /* 0x0000000e00037202 */ /* 0x000fe20000000f00 */
[----:B------:R-:W-:Y:S01]  /*b090*/  IMAD.MOV.U32 R15, RZ, RZ, -0x1 ;  /* 0xffffffffff0f7424 */ /* 0x000fe200078e00ff */
[----:B------:R-:W-:-:S07]  /*b0a0*/  @P0 LEA R9, R25, UR45, 0x1 ;  /* 0x0000002d19090c11 */ /* 0x000fce000f8e08ff */
[----:B------:R-:W-:Y:S05]  /*b0b0*/  WARPSYNC.COLLECTIVE R15, `(.L_x_91) ;  /* 0x000000000f087348 */ /* 0x000fea0003c00000 */
[----:B------:R0:W1:Y:S02]  /*b0c0*/  SHFL.IDX P6, R14, R13, R12, R11 ;  /* 0x0000000c0d0e7389 */ /* 0x00006400000c000b */
[----:B01----:R-:W-:Y:S01]  /*b0d0*/  ENDCOLLECTIVE ;  /* 0x000000000000791b */ /* 0x003fe20003800000 */
.L_x_91:
[----:B------:R-:W-:Y:S01]  /*b0e0*/  MOV R13, R7 ;  /* 0x00000007000d7202 */ /* 0x000fe20000000f00 */
[----:B------:R-:W-:Y:S02]  /*b0f0*/  IMAD.MOV.U32 R12, RZ, RZ, 0x1 ;  /* 0x00000001ff0c7424 */ /* 0x000fe400078e00ff */
[----:B------:R-:W-:-:S07]  /*b100*/  IMAD.MOV.U32 R2, RZ, RZ, R14 ;  /* 0x000000ffff027224 */ /* 0x000fce00078e000e */
[----:B------:R-:W-:Y:S05]  /*b110*/  WARPSYNC.COLLECTIVE R15, `(.L_x_92) ;  /* 0x000000000f087348 */ /* 0x000fea0003c00000 */
[----:B------:R0:W1:Y:S02]  /*b120*/  SHFL.IDX P6, R14, R13, R12, R11 ;  /* 0x0000000c0d0e7389 */ /* 0x00006400000c000b */
[----:B01----:R-:W-:Y:S01]  /*b130*/  ENDCOLLECTIVE ;  /* 0x000000000000791b */ /* 0x003fe20003800000 */
.L_x_92:
[----:B------:R-:W-:-:S05]  /*b140*/  @P0 IMAD.WIDE.U32 R2, R30, 0x2, R2 ;  /* 0x000000021e020825 */ /* 0x000fca00078e0002 */
[----:B------:R-:W-:Y:S01]  /*b150*/  @!PT LDS RZ, [RZ] ;  /* 0x00000000fffff984 */ /* 0x000fe20000000800 */
[----:B------:R-:W-:Y:S01]  /*b160*/  @!PT LDS RZ, [RZ] ;  /* 0x00000000fffff984 */ /* 0x000fe20000000800 */
[----:B------:R-:W-:Y:S01]  /*b170*/  @!PT LDS RZ, [RZ] ;  /* 0x00000000fffff984 */ /* 0x000fe20000000800 */
[----:B------:R0:W-:Y:S04]  /*b180*/  @P0 LDGSTS.E.BYPASS.LTC128B.128 [R9+0x18400], desc[UR38][R2.64], !P3 ;  /* 0x1840000002090fae */ /* 0x0001e8000d901d66 */
[----:B------:R0:W-:Y:S01]  /*b190*/  @P0 LDGSTS.E.BYPASS.LTC128B.128 [R9+0x1b400], desc[UR38][R2.64+0x80], !P2 ;  /* 0x1b40008002090fae */ /* 0x0001e2000d101d66 */
[----:B------:R-:W-:-:S03]  /*b1a0*/  MOV R13, R0 ;  /* 0x00000000000d7202 */ /* 0x000fc60000000f00 */
[----:B------:R0:W-:Y:S01]  /*b1b0*/  @P0 LDGSTS.E.BYPASS.LTC128B.128 [R9+0x1e400], desc[UR38][R2.64+0x100], !P1 ;  /* 0x1e40010002090fae */ /* 0x0001e2000c901d66 */
[----:B------:R-:W-:Y:S01]  /*b1c0*/  ISETP.GE.AND P0, PT, R6, 0x11, PT ;  /* 0x000000110600780c */ /* 0x000fe20003f06270 */
[----:B------:R-:W-:-:S12]  /*b1d0*/  IMAD.MOV.U32 R5, RZ, RZ, R14 ;  /* 0x000000ffff057224 */ /* 0x000fd800078e000e */
[----:B0-----:R-:W-:Y:S05]  /*b1e0*/  WARPSYNC.COLLECTIVE R15, `(.L_x_93) ;  /* 0x000000000f087348 */ /* 0x001fea0003c00000 */
[----:B------:R1:W2:Y:S02]  /*b1f0*/  SHFL.IDX P6, R14, R13, R12, R11 ;  /* 0x0000000c0d0e7389 */ /* 0x0002a400000c000b */
[----:B012---:R-:W-:Y:S01]  /*b200*/  ENDCOLLECTIVE ;  /* 0x000000000000791b */ /* 0x007fe20003800000 */
.L_x_93:
[----:B------:R-:W-:Y:S01]  /*b210*/  @P0 LEA R21, R25, UR45, 0x1 ;  /* 0x0000002d19150c11 */ /* 0x000fe2000f8e08ff */
[----:B------:R-:W-:Y:S01]  /*b220*/  IMAD.MOV.U32 R13, RZ, RZ, R7 ;  /* 0x000000ffff0d7224 */ /* 0x000fe200078e0007 */
[----:B------:R-:W-:Y:S01]  /*b230*/  MOV R12, 0x2 ;  /* 0x00000002000c7802 */ /* 0x000fe20000000f00 */
[----:B------:R-:W-:-:S07]  /*b240*/  IMAD.MOV.U32 R4, RZ, RZ, R14 ;  /* 0x000000ffff047224 */ /* 0x000fce00078e000e */
[----:B------:R-:W-:Y:S05]  /*b250*/  WARPSYNC.COLLECTIVE R15, `(.L_x_94) ;  /* 0x000000000f087348 */ /* 0x000fea0003c00000 */
[----:B------:R0:W1:Y:S02]  /*b260*/  SHFL.IDX P6, R14, R13, R12, R11 ;  /* 0x0000000c0d0e7389 */ /* 0x00006400000c000b */
[----:B01----:R-:W-:Y:S01]  /*b270*/  ENDCOLLECTIVE ;  /* 0x000000000000791b */ /* 0x003fe20003800000 */
.L_x_94:
[----:B------:R-:W-:-:S05]  /*b280*/  @P0 IMAD.WIDE.U32 R4, R30, 0x2, R4 ;  /* 0x000000021e040825 */ /* 0x000fca00078e0004 */
[----:B------:R-:W-:Y:S01]  /*b290*/  @!PT LDS RZ, [RZ] ;  /* 0x00000000fffff984 */ /* 0x000fe20000000800 */
[----:B------:R-:W-:Y:S01]  /*b2a0*/  @!PT LDS RZ, [RZ] ;  /* 0x00000000fffff984 */ /* 0x000fe20000000800 */
[----:B------:R-:W-:Y:S01]  /*b2b0*/  @!PT LDS RZ, [RZ] ;  /* 0x00000000fffff984 */ /* 0x000fe20000000800 */
[----:B------:R0:W-:Y:S04]  /*b2c0*/  @P0 LDGSTS.E.BYPASS.LTC128B.128 [R21+0x18c00], desc[UR38][R4.64], !P3 ;  /* 0x18c0000004150fae */ /* 0x0001e8000d901d66 */
[----:B------:R0:W-:Y:S01]  /*b2d0*/  @P0 LDGSTS.E.BYPASS.LTC128B.128 [R21+0x1bc00], desc[UR38][R4.64+0x80], !P2 ;  /* 0x1bc0008004150fae */ /* 0x0001e2000d101d66 */
[----:B------:R-:W-:-:S03]  /*b2e0*/  IMAD.MOV.U32 R13, RZ, RZ, R0 ;  /* 0x000000ffff0d7224 */ /* 0x000fc600078e0000 */
[----:B------:R0:W-:Y:S01]  /*b2f0*/  @P0 LDGSTS.E.BYPASS.LTC128B.128 [R21+0x1ec00], desc[UR38][R4.64+0x100], !P1 ;  /* 0x1ec0010004150fae */ /* 0x0001e2000c901d66 */
[----:B------:R-:W-:Y:S01]  /*b300*/  ISETP.GE.AND P0, PT, R6, 0x21, PT ;  /* 0x000000210600780c */ /* 0x000fe20003f06270 */
[----:B------:R-:W-:-:S12]  /*b310*/  IMAD.MOV.U32 R8, RZ, RZ, R14 ;  /* 0x000000ffff087224 */ /* 0x000fd800078e000e */
[----:B0-----:R-:W-:Y:S05]  /*b320*/  WARPSYNC.COLLECTIVE R15, `(.L_x_95) ;  /* 0x000000000f087348 */ /* 0x001fea0003c00000 */
[----:B------:R1:W2:Y:S02]  /*b330*/  SHFL.IDX P6, R14, R13, R12, R11 ;  /* 0x0000000c0d0e7389 */ /* 0x0002a400000c000b */
[----:B012---:R-:W-:Y:S01]  /*b340*/  ENDCOLLECTIVE ;  /* 0x000000000000791b */ /* 0x007fe20003800000 */
.L_x_95:
[----:B------:R-:W-:Y:S01]  /*b350*/  IMAD.MOV.U32 R3, RZ, RZ, R8 ;  /* 0x000000ffff037224 */ /* 0x000fe200078e0008 */
[----:B------:R-:W-:Y:S01]  /*b360*/  @P0 LEA R35, R25, UR45, 0x1 ;  /* 0x0000002d19230c11 */ /* 0x000fe2000f8e08ff */
[----:B------:R-:W-:Y:S01]  /*b370*/  IMAD.MOV.U32 R13, RZ, RZ, R7 ;  /* 0x000000ffff0d7224 */ /* 0x000fe200078e0007 */
[----:B------:R-:W-:Y:S02]  /*b380*/  MOV R12, 0x3 ;  /* 0x00000003000c7802 */ /* 0x000fe40000000f00 */
[----:B------:R-:W-:-:S07]  /*b390*/  MOV R2, R14 ;  /* 0x0000000e00027202 */ /* 0x000fce0000000f00 */
[----:B------:R-:W-:Y:S05]  /*b3a0*/  WARPSYNC.COLLECTIVE R15, `(.L_x_96) ;  /* 0x000000000f087348 */ /* 0x000fea0003c00000 */
[----:B------:R0:W1:Y:S02]  /*b3b0*/  SHFL.IDX P6, R14, R13, R12, R11 ;  /* 0x0000000c0d0e7389 */ /* 0x00006400000c000b */
[----:B01----:R-:W-:Y:S01]  /*b3c0*/  ENDCOLLECTIVE ;  /* 0x000000000000791b */ /* 0x003fe20003800000 */
.L_x_96:
        /* <DEDUP_REMOVED lines=13> */
.L_x_97:
[----:B------:R-:W-:Y:S01]  /*b4a0*/  IMAD.MOV.U32 R5, RZ, RZ, R9 ;  /* 0x000000ffff057224 */ /* 0x000fe200078e0009 */
[----:B------:R-:W-:Y:S02]  /*b4b0*/  @P0 LEA R9, R25, UR45, 0x1 ;  /* 0x0000002d19090c11 */ /* 0x000fe4000f8e08ff */
[----:B------:R-:W-:Y:S01]  /*b4c0*/  MOV R13, R7 ;  /* 0x00000007000d7202 */ /* 0x000fe20000000f00 */
[----:B------:R-:W-:Y:S01]  /*b4d0*/  IMAD.MOV.U32 R12, RZ, RZ, 0x4 ;  /* 0x00000004ff0c7424 */ /* 0x000fe200078e00ff */
[----:B------:R-:W-:-:S07]  /*b4e0*/  MOV R10, R14 ;  /* 0x0000000e000a7202 */ /* 0x000fce0000000f00 */
[----:B------:R-:W-:Y:S05]  /*b4f0*/  WARPSYNC.COLLECTIVE R15, `(.L_x_98) ;  /* 0x000000000f087348 */ /* 0x000fea0003c00000 */
[----:B------:R0:W1:Y:S02]  /*b500*/  SHFL.IDX P6, R14, R13, R12, R11 ;  /* 0x0000000c0d0e7389 */ /* 0x00006400000c000b */
[----:B01----:R-:W-:Y:S01]  /*b510*/  ENDCOLLECTIVE ;  /* 0x000000000000791b */ /* 0x003fe20003800000 */
.L_x_98:
[----:B------:R-:W-:-:S04]  /*b520*/  IMAD.MOV.U32 R4, RZ, RZ, R10 ;  /* 0x000000ffff047224 */ /* 0x000fc800078e000a */
[----:B------:R-:W-:-:S05]  /*b530*/  @P0 IMAD.WIDE.U32 R4, R30, 0x2, R4 ;  /* 0x000000021e040825 */ /* 0x000fca00078e0004 */
[----:B------:R-:W-:Y:S01]  /*b540*/  @!PT LDS RZ, [RZ] ;  /* 0x00000000fffff984 */ /* 0x000fe20000000800 */
[----:B------:R-:W-:Y:S01]  /*b550*/  @!PT LDS RZ, [RZ] ;  /* 0x00000000fffff984 */ /* 0x000fe20000000800 */
[----:B------:R-:W-:Y:S01]  /*b560*/  @!PT LDS RZ, [RZ] ;  /* 0x00000000fffff984 */ /* 0x000fe20000000800 */
[----:B------:R0:W-:Y:S01]  /*b570*/  @P0 LDGSTS.E.BYPASS.LTC128B.128 [R9+0x19c00], desc[UR38][R4.64], !P3 ;  /* 0x19c0000004090fae */ /* 0x0001e2000d901d66 */
[----:B------:R-:W-:-:S03]  /*b580*/  MOV R13, R0 ;  /* 0x00000000000d7202 */ /* 0x000fc60000000f00 */
[----:B------:R0:W-:Y:S04]  /*b590*/  @P0 LDGSTS.E.BYPASS.LTC128B.128 [R9+0x1cc00], desc[UR38][R4.64+0x80], !P2 ;  /* 0x1cc0008004090fae */ /* 0x0001e8000d101d66 */
[----:B------:R0:W-:Y:S01]  /*b5a0*/  @P0 LDGSTS.E.BYPASS.LTC128B.128 [R9+0x1fc00], desc[UR38][R4.64+0x100], !P1 ;  /* 0x1fc0010004090fae */ /* 0x0001e2000c901d66 */
[----:B------:R-:W-:Y:S01]  /*b5b0*/  ISETP.GE.AND P0, PT, R6, 0x41, PT ;  /* 0x000000410600780c */ /* 0x000fe20003f06270 */
[----:B------:R-:W-:-:S12]  /*b5c0*/  IMAD.MOV.U32 R8, RZ, RZ, R14 ;  /* 0x000000ffff087224 */ /* 0x000fd800078e000e */
[----:B0-----:R-:W-:Y:S05]  /*b5d0*/  WARPSYNC.COLLECTIVE R15, `(.L_x_99) ;  /* 0x000000000f087348 */ /* 0x001fea0003c00000 */
[----:B------:R1:W2:Y:S02]  /*b5e0*/  SHFL.IDX P6, R14, R13, R12, R11 ;  /* 0x0000000c0d0e7389 */ /* 0x0002a400000c000b */
[----:B012---:R-:W-:Y:S01]  /*b5f0*/  ENDCOLLECTIVE ;  /* 0x000000000000791b */ /* 0x007fe20003800000 */
.L_x_99:
[----:B------:R-:W-:Y:S01]  /*b600*/  IMAD.MOV.U32 R3, RZ, RZ, R8 ;  /* 0x000000ffff037224 */ /* 0x000fe200078e0008 */
[----:B------:R-:W-:Y:S02]  /*b610*/  @P0 LEA R21, R25, UR45, 0x1 ;  /* 0x0000002d19150c11 */ /* 0x000fe4000f8e08ff */
[----:B------:R-:W-:Y:S01]  /*b620*/  MOV R13, R7 ;  /* 0x00000007000d7202 */ /* 0x000fe20000000f00 */
[----:B------:R-:W-:Y:S02]  /*b630*/  IMAD.MOV.U32 R12, RZ, RZ, 0x5 ;  /* 0x00000005ff0c7424 */ /* 0x000fe400078e00ff */
[----:B------:R-:W-:-:S07]  /*b640*/  IMAD.MOV.U32 R2, RZ, RZ, R14 ;  /* 0x000000ffff027224 */ /* 0x000fce00078e000e */
[----:B------:R-:W-:Y:S05]  /*b650*/  WARPSYNC.COLLECTIVE R15, `(.L_x_100) ;  /* 0x000000000f087348 */ /* 0x000fea0003c00000 */
[----:B------:R0:W1:Y:S02]  /*b660*/  SHFL.IDX P6, R14, R13, R12, R11 ;  /* 0x0000000c0d0e7389 */ /* 0x00006400000c000b */
[----:B01----:R-:W-:Y:S01]  /*b670*/  ENDCOLLECTIVE ;  /* 0x000000000000791b */ /* 0x003fe20003800000 */
.L_x_100:
        /* <DEDUP_REMOVED lines=8> */
[----:B------:R-:W-:-:S07]  /*b700*/  IMAD.MOV.U32 R7, RZ, RZ, R14 ;  /* 0x000000ffff077224 */ /* 0x000fce00078e000e */
[----:B0-----:R-:W-:Y:S05]  /*b710*/  WARPSYNC.COLLECTIVE R15, `(.L_x_101) ;  /* 0x000000000f087348 */ /* 0x001fea0003c00000 */
[----:B------:R1:W2:Y:S02]  /*b720*/  SHFL.IDX P6, R14, R13, R12, R11 ;  /* 0x0000000c0d0e7389 */ /* 0x0002a400000c000b */
[----:B012---:R-:W-:Y:S01]  /*b730*/  ENDCOLLECTIVE ;  /* 0x000000000000791b */ /* 0x007fe20003800000 */
.L_x_101:
[----:B------:R-:W-:Y:S05]  /*b740*/  BRA `(.L_x_102) ;  /* 0xffffffd000707947 */ /* 0x000fea000383ffff */
.L_x_51:
[----:B------:R-:W-:Y:S01]  /*b750*/  IMAD.MOV.U32 R13, RZ, RZ, R8 ;  /* 0x000000ffff0d7224 */ /* 0x000fe200078e0008 */
[----:B------:R-:W-:Y:S01]  /*b760*/  MOV R11, 0x181f ;  /* 0x0000181f000b7802 */ /* 0x000fe20000000f00 */
[----:B------:R-:W-:Y:S02]  /*b770*/  IMAD.MOV.U32 R12, RZ, RZ, RZ ;  /* 0x000000ffff0c7224 */ /* 0x000fe400078e00ff */
[----:B------:R-:W-:Y:S02]  /*b780*/  IMAD.MOV.U32 R15, RZ, RZ, -0x1 ;  /* 0xffffffffff0f7424 */ /* 0x000fe400078e00ff */
[----:B------:R-:W-:-:S07]  /*b790*/  IMAD R7, R24, 0x80, R37 ;  /* 0x0000008018077824 */ /* 0x000fce00078e0225 */
[----:B------:R-:W-:Y:S05]  /*b7a0*/  WARPSYNC.COLLECTIVE R15, `(.L_x_103) ;  /* 0x000000000f087348 */ /* 0x000fea0003c00000 */
[----:B------:R0:W1:Y:S02]  /*b7b0*/  SHFL.IDX P6, R14, R13, R12, R11 ;  /* 0x0000000c0d0e7389 */ /* 0x00006400000c000b */
[----:B01----:R-:W-:Y:S01]  /*b7c0*/  ENDCOLLECTIVE ;  /* 0x000000000000791b */ /* 0x003fe20003800000 */
.L_x_103:
[----:B------:R-:W-:Y:S02]  /*b7d0*/  IADD3 R5, R7, 0x10, RZ ;  /* 0x0000001007057810 */ /* 0x000fe40007ffe0ff */
[----:B------:R-:W-:Y:S01]  /*b7e0*/  MOV R13, R0 ;  /* 0x00000000000d7202 */ /* 0x000fe20000000f00 */
[----:B------:R-:W-:-:S07]  /*b7f0*/  IMAD.MOV.U32 R3, RZ, RZ, R14 ;  /* 0x000000ffff037224 */ /* 0x000fce00078e000e */
[----:B------:R-:W-:Y:S05]  /*b800*/  WARPSYNC.COLLECTIVE R15, `(.L_x_104) ;  /* 0x000000000f087348 */ /* 0x000fea0003c00000 */
[----:B------:R0:W1:Y:S02]  /*b810*/  SHFL.IDX P6, R14, R13, R12, R11 ;  /* 0x0000000c0d0e7389 */ /* 0x00006400000c000b */
[----:B01----:R-:W-:Y:S01]  /*b820*/  ENDCOLLECTIVE ;  /* 0x000000000000791b */ /* 0x003fe20003800000 */
.L_x_104:
[----:B------:R-:W-:Y:S02]  /*b830*/  ULDC UR4, c[0x0][0x288] ;  /* 0x0000a20000047ab9 */ /* 0x000fe40000000800 */
[----:B------:R-:W-:-:S05]  /*b840*/  IMAD R6, R6, UR4, RZ ;  /* 0x0000000406067c24 */ /* 0x000fca000f8e02ff */
[----:B------:R-:W-:Y:S01]  /*b850*/  ISETP.GE.AND P1, PT, R7, R6, PT ;  /* 0x000000060700720c */ /* 0x000fe20003f26270 */
[----:B------:R-:W-:Y:S02]  /*b860*/  IMAD.MOV.U32 R13, RZ, RZ, R8 ;  /* 0x000000ffff0d7224 */ /* 0x000fe400078e0008 */
[----:B------:R-:W-:-:S10]  /*b870*/  IMAD.MOV.U32 R12, RZ, RZ, 0x1 ;  /* 0x00000001ff0c7424 */ /* 0x000fd400078e00ff */
[----:B------:R-:W-:Y:S01]  /*b880*/  @!P1 LEA R9, R25, UR45, 0x1 ;  /* 0x0000002d19099c11 */ /* 0x000fe2000f8e08ff */
[----:B------:R-:W-:-:S07]  /*b890*/  IMAD.MOV.U32 R2, RZ, RZ, R14 ;  /* 0x000000ffff027224 */ /* 0x000fce00078e000e */
[----:B------:R-:W-:Y:S05]  /*b8a0*/  WARPSYNC.COLLECTIVE R15, `(.L_x_105) ;  /* 0x000000000f087348 */ /* 0x000fea0003c00000 */
[----:B------:R0:W1:Y:S02]  /*b8b0*/  SHFL.IDX P6, R14, R13, R12, R11 ;  /* 0x0000000c0d0e7389 */ /* 0x00006400000c000b */
[----:B01----:R-:W-:Y:S01]  /*b8c0*/  ENDCOLLECTIVE ;  /* 0x000000000000791b */ /* 0x003fe20003800000 */
.L_x_105:
[----:B------:R-:W-:-:S05]  /*b8d0*/  @!P1 IMAD.WIDE.U32 R2, R30, 0x2, R2 ;  /* 0x000000021e029825 */ /* 0x000fca00078e0002 */
[----:B------:R-:W-:Y:S01]  /*b8e0*/  @!PT LDS RZ, [RZ] ;  /* 0x00000000fffff984 */ /* 0x000fe20000000800 */
[----:B------:R-:W-:Y:S01]  /*b8f0*/  @!PT LDS RZ, [RZ] ;  /* 0x00000000fffff984 */ /* 0x000fe20000000800 */
[----:B------:R-:W-:Y:S01]  /*b900*/  @!PT LDS RZ, [RZ] ;  /* 0x00000000fffff984 */ /* 0x000fe20000000800 */
[----:B------:R0:W-:Y:S04]  /*b910*/  @!P1 LDGSTS.E.BYPASS.LTC128B.128 [R9+0xc400], desc[UR38][R2.64], !P3 ;  /* 0x0c40000002099fae */ /* 0x0001e8000d901d66 */
[----:B------:R0:W-:Y:S01]  /*b920*/  @!P1 LDGSTS.E.BYPASS.LTC128B.128 [R9+0x10400], desc[UR38][R2.64+0x80], !P2 ;  /* 0x1040008002099fae */ /* 0x0001e2000d101d66 */
[----:B------:R-:W-:-:S03]  /*b930*/  IMAD.MOV.U32 R13, RZ, RZ, R0 ;  /* 0x000000ffff0d7224 */ /* 0x000fc600078e0000 */
[----:B------:R0:W-:Y:S01]  /*b940*/  @!P1 LDGSTS.E.BYPASS.LTC128B.128 [R9+0x14400], desc[UR38][R2.64+0x100], !P0 ;  /* 0x1440010002099fae */ /* 0x0001e2000c101d66 */
[----:B------:R-:W-:Y:S02]  /*b950*/  ISETP.GE.AND P1, PT, R5, R6, PT ;  /* 0x000000060500720c */ /* 0x000fe40003f26270 */
[----:B------:R-:W-:-:S11]  /*b960*/  MOV R5, R14 ;  /* 0x0000000e00057202 */ /* 0x000fd60000000f00 */
[----:B0-----:R-:W-:Y:S05]  /*b970*/  WARPSYNC.COLLECTIVE R15, `(.L_x_106) ;  /* 0x000000000f087348 */ /* 0x001fea0003c00000 */
[----:B------:R1:W2:Y:S02]  /*b980*/  SHFL.IDX P6, R14, R13, R12, R11 ;  /* 0x0000000c0d0e7389 */ /* 0x0002a400000c000b */
[----:B012---:R-:W-:Y:S01]  /*b990*/  ENDCOLLECTIVE ;  /* 0x000000000000791b */ /* 0x007fe20003800000 */
.L_x_106:
[----:B------:R-:W-:Y:S02]  /*b9a0*/  IADD3 R3, R7, 0x20, RZ ;  /* 0x0000002007037810 */ /* 0x000fe40007ffe0ff */
[----:B------:R-:W-:Y:S01]  /*b9b0*/  @!P1 LEA R19, R25, UR45, 0x1 ;  /* 0x0000002d19139c11 */ /* 0x000fe2000f8e08ff */
[----:B------:R-:W-:Y:S02]  /*b9c0*/  IMAD.MOV.U32 R13, RZ, RZ, R8 ;  /* 0x000000ffff0d7224 */ /* 0x000fe400078e0008 */
[----:B------:R-:W-:Y:S02]  /*b9d0*/  IMAD.MOV.U32 R12, RZ, RZ, 0x2 ;  /* 0x00000002ff0c7424 */ /* 0x000fe400078e00ff */
[----:B------:R-:W-:-:S07]  /*b9e0*/  IMAD.MOV.U32 R4, RZ, RZ, R14 ;  /* 0x000000ffff047224 */ /* 0x000fce00078e000e */
[----:B------:R-:W-:Y:S05]  /*b9f0*/  WARPSYNC.COLLECTIVE R15, `(.L_x_107) ;  /* 0x000000000f087348 */ /* 0x000fea0003c00000 */
[----:B------:R0:W1:Y:S02]  /*ba00*/  SHFL.IDX P6, R14, R13, R12, R11 ;  /* 0x0000000c0d0e7389 */ /* 0x00006400000c000b */
[----:B01----:R-:W-:Y:S01]  /*ba10*/  ENDCOLLECTIVE ;  /* 0x000000000000791b */ /* 0x003fe20003800000 */
.L_x_107:
        /* <DEDUP_REMOVED lines=13> */
.L_x_108:
        /* <DEDUP_REMOVED lines=8> */
.L_x_109:
        /* <DEDUP_REMOVED lines=13> */
.L_x_110:
        /* <DEDUP_REMOVED lines=8> */
.L_x_111:
        /* <DEDUP_REMOVED lines=13> */
.L_x_112:
        /* <DEDUP_REMOVED lines=8> */
.L_x_113:
        /* <DEDUP_REMOVED lines=13> */
.L_x_114:
        /* <DEDUP_REMOVED lines=8> */
.L_x_115:
        /* <DEDUP_REMOVED lines=13> */
.L_x_116:
[----:B------:R-:W-:Y:S02]  /*c030*/  @!P1 LEA R9, R25, UR45, 0x1 ;  /* 0x0000002d19099c11 */ /* 0x000fe4000f8e08ff */
[----:B------:R-:W-:Y:S01]  /*c040*/  MOV R13, R8 ;  /* 0x00000008000d7202 */ /* 0x000fe20000000f00 */
[----:B------:R-:W-:Y:S02]  /*c050*/  IMAD.MOV.U32 R12, RZ, RZ, 0x7 ;  /* 0x00000007ff0c7424 */ /* 0x000fe400078e00ff */
[----:B------:R-:W-:-:S07]  /*c060*/  IMAD.MOV.U32 R2, RZ, RZ, R14 ;  /* 0x000000ffff027224 */ /* 0x000fce00078e000e */
[----:B------:R-:W-:Y:S05]  /*c070*/  WARPSYNC.COLLECTIVE R15, `(.L_x_117) ;  /* 0x000000000f087348 */ /* 0x000fea0003c00000 */
[----:B------:R0:W1:Y:S02]  /*c080*/  SHFL.IDX P6, R14, R13, R12, R11 ;  /* 0x0000000c0d0e7389 */ /* 0x00006400000c000b */
[----:B01----:R-:W-:Y:S01]  /*c090*/  ENDCOLLECTIVE ;  /* 0x000000000000791b */ /* 0x003fe20003800000 */
.L_x_117:
[----:B------:R-:W-:-:S05]  /*c0a0*/  @!P1 IMAD.WIDE.U32 R2, R30, 0x2, R2 ;  /* 0x000000021e029825 */ /* 0x000fca00078e0002 */
[----:B------:R-:W-:Y:S01]  /*c0b0*/  @!PT LDS RZ, [RZ] ;  /* 0x00000000fffff984 */ /* 0x000fe20000000800 */
[----:B------:R-:W-:Y:S01]  /*c0c0*/  @!PT LDS RZ, [RZ] ;  /* 0x00000000fffff984 */ /* 0x000fe20000000800 */
[----:B------:R-:W-:Y:S01]  /*c0d0*/  @!PT LDS RZ, [RZ] ;  /* 0x00000000fffff984 */ /* 0x000fe20000000800 */
[----:B------:R0:W-:Y:S04]  /*c0e0*/  @!P1 LDGSTS.E.BYPASS.LTC128B.128 [R9+0xf400], desc[UR38][R2.64], !P3 ;  /* 0x0f40000002099fae */ /* 0x0001e8000d901d66 */
[----:B------:R0:W-:Y:S01]  /*c0f0*/  @!P1 LDGSTS.E.BYPASS.LTC128B.128 [R9+0x13400], desc[UR38][R2.64+0x80], !P2 ;  /* 0x1340008002099fae */ /* 0x0001e2000d101d66 */
[----:B------:R-:W-:-:S03]  /*c100*/  MOV R13, R0 ;  /* 0x00000000000d7202 */ /* 0x000fc60000000f00 */
[----:B------:R0:W-:Y:S01]  /*c110*/  @!P1 LDGSTS.E.BYPASS.LTC128B.128 [R9+0x17400], desc[UR38][R2.64+0x100], !P0 ;  /* 0x1740010002099fae */ /* 0x0001e2000c101d66 */
[----:B------:R-:W-:-:S07]  /*c120*/  IMAD.MOV.U32 R4, RZ, RZ, R14 ;  /* 0x000000ffff047224 */ /* 0x000fce00078e000e */
[----:B0-----:R-:W-:Y:S05]  /*c130*/  WARPSYNC.COLLECTIVE R15, `(.L_x_118) ;  /* 0x000000000f087348 */ /* 0x001fea0003c00000 */
[----:B------:R1:W2:Y:S02]  /*c140*/  SHFL.IDX P6, R14, R13, R12, R11 ;  /* 0x0000000c0d0e7389 */ /* 0x0002a400000c000b */
[----:B012---:R-:W-:Y:S01]  /*c150*/  ENDCOLLECTIVE ;  /* 0x000000000000791b */ /* 0x007fe20003800000 */
.L_x_118:
[----:B------:R-:W-:Y:S05]  /*c160*/  BRA `(.L_x_119) ;  /* 0xffffffd000547947 */ /* 0x000fea000383ffff */
.L_x_54:
[----:B0-----:R-:W-:-:S04]  /*c170*/  IMAD.U32 R3, RZ, RZ, UR45 ;  /* 0x0000002dff037e24 */ /* 0x001fc8000f8e00ff */
[----:B------:R0:W1:Y:S03]  /*c180*/  SYNCS.PHASECHK.TRANS64.TRYWAIT P0, [R3+URZ+0x2a820], R0 ;  /* 0x02a82000030075a7 */ /* 0x000066000800017f */
[----:B-1----:R-:W-:Y:S05]  /*c190*/  @!P0 NANOSLEEP.SYNCS 0x989680 ;  /* 0x009896800000895d */ /* 0x002fea0003900000 */
[----:B------:R-:W1:Y:S02]  /*c1a0*/  @!P0 SYNCS.PHASECHK.TRANS64 P0, [R3+URZ+0x2a820], R0 ;  /* 0x02a82000030085a7 */ /* 0x000e64000800007f */
[----:B-1----:R-:W-:Y:S05]  /*c1b0*/  @!P0 BRA `(.L_x_54) ;  /* 0xfffffffc00ec8947 */ /* 0x002fea000383ffff */
[----:B------:R-:W-:Y:S05]  /*c1c0*/  BRA `(.L_x_120) ;  /* 0xffffffd0009c7947 */ /* 0x000fea000383ffff */
.L_x_58:
[----:B0-----:R0:W1:Y:S02]  /*c1d0*/  SYNCS.PHASECHK.TRANS64.TRYWAIT P0, [R8+URZ+0x2a840], R3 ;  /* 0x02a84003080075a7 */ /* 0x001064000800017f */
[----:B-1----:R-:W-:Y:S05]  /*c1e0*/  @!P0 NANOSLEEP.SYNCS 0x989680 ;  /* 0x009896800000895d */ /* 0x002fea0003900000 */
[----:B------:R-:W1:Y:S02]  /*c1f0*/  @!P0 SYNCS.PHASECHK.TRANS64 P0, [R8+URZ+0x2a840], R3 ;  /* 0x02a84003080085a7 */ /* 0x000e64000800007f */
[----:B-1----:R-:W-:Y:S05]  /*c200*/  @!P0 BRA `(.L_x_58) ;  /* 0xfffffffc00f08947 */ /* 0x002fea000383ffff */
[----:B------:R-:W-:Y:S05]  /*c210*/  BRA `(.L_x_121) ;  /* 0xffffffd400647947 */ /* 0x000fea000383ffff */
.L_x_59:
        /* <DEDUP_REMOVED lines=8> */
.L_x_123:
[----:B------:R-:W-:Y:S05]  /*c2a0*/  BSYNC B1 ;  /* 0x0000000000017941 */ /* 0x000fea0003800000 */
.L_x_122:
[----:B------:R-:W-:Y:S01]  /*c2b0*/  IMAD.MOV.U32 R13, RZ, RZ, R18 ;  /* 0x000000ffff0d7224 */ /* 0x000fe200078e0012 */
[----:B------:R-:W-:Y:S01]  /*c2c0*/  MOV R11, 0x181f ;  /* 0x0000181f000b7802 */ /* 0x000fe20000000f00 */
[----:B------:R-:W-:Y:S01]  /*c2d0*/  IMAD.MOV.U32 R12, RZ, RZ, RZ ;  /* 0x000000ffff0c7224 */ /* 0x000fe200078e00ff */
[----:B------:R-:W-:Y:S01]  /*c2e0*/  MOV R3, R14 ;  /* 0x0000000e00037202 */ /* 0x000fe20000000f00 */
[----:B------:R-:W-:Y:S01]  /*c2f0*/  IMAD.MOV.U32 R15, RZ, RZ, -0x1 ;  /* 0xffffffffff0f7424 */ /* 0x000fe200078e00ff */
[----:B------:R-:W-:-:S07]  /*c300*/  LEA R19, R19, UR45, 0x1 ;  /* 0x0000002d13137c11 */ /* 0x000fce000f8e08ff */
[----:B------:R-:W-:Y:S05]  /*c310*/  WARPSYNC.COLLECTIVE R15, `(.L_x_124) ;  /* 0x000000000f087348 */ /* 0x000fea0003c00000 */
[----:B------:R0:W1:Y:S02]  /*c320*/  SHFL.IDX P6, R14, R13, R12, R11 ;  /* 0x0000000c0d0e7389 */ /* 0x00006400000c000b */
[----:B01----:R-:W-:Y:S01]  /*c330*/  ENDCOLLECTIVE ;  /* 0x000000000000791b */ /* 0x003fe20003800000 */
.L_x_124:
[----:B------:R-:W-:Y:S01]  /*c340*/  MOV R13, R20 ;  /* 0x00000014000d7202 */ /* 0x000fe20000000f00 */
[----:B------:R-:W-:Y:S01]  /*c350*/  IMAD.MOV.U32 R12, RZ, RZ, 0x1 ;  /* 0x00000001ff0c7424 */ /* 0x000fe200078e00ff */
[----:B------:R-:W-:-:S13]  /*c360*/  IADD3 R2, P0, R14, R35, RZ ;  /* 0x000000230e027210 */ /* 0x000fda0007f1e0ff */
[----:B------:R-:W-:Y:S05]  /*c370*/  WARPSYNC.COLLECTIVE R15, `(.L_x_125) ;  /* 0x000000000f087348 */ /* 0x000fea0003c00000 */
[----:B------:R0:W1:Y:S02]  /*c380*/  SHFL.IDX P6, R14, R13, R12, R11 ;  /* 0x0000000c0d0e7389 */ /* 0x00006400000c000b */
[----:B01----:R-:W-:Y:S01]  /*c390*/  ENDCOLLECTIVE ;  /* 0x000000000000791b */ /* 0x003fe20003800000 */
.L_x_125:
[----:B------:R-:W-:-:S05]  /*c3a0*/  IMAD.X R3, RZ, RZ, R3, P0 ;  /* 0x000000ffff037224 */ /* 0x000fca00000e0603 */
[----:B------:R-:W-:Y:S01]  /*c3b0*/  @!PT LDS RZ, [RZ] ;  /* 0x00000000fffff984 */ /* 0x000fe20000000800 */
[----:B------:R-:W-:Y:S01]  /*c3c0*/  @!PT LDS RZ, [RZ] ;  /* 0x00000000fffff984 */ /* 0x000fe20000000800 */
[----:B------:R-:W-:Y:S01]  /*c3d0*/  @!PT LDS RZ, [RZ] ;  /* 0x00000000fffff984 */ /* 0x000fe20000000800 */
[----:B------:R0:W-:Y:S04]  /*c3e0*/  LDGSTS.E.BYPASS.LTC128B.128 [R19+0x18400], desc[UR38][R2.64], !P3 ;  /* 0x1840000002137fae */ /* 0x0001e8000d901d66 */
[----:B------:R0:W-:Y:S01]  /*c3f0*/  LDGSTS.E.BYPASS.LTC128B.128 [R19+0x1b400], desc[UR38][R2.64+0x80], !P2 ;  /* 0x1b40008002137fae */ /* 0x0001e2000d101d66 */
[----:B------:R-:W-:-:S03]  /*c400*/  MOV R13, R18 ;  /* 0x00000012000d7202 */ /* 0x000fc60000000f00 */
[----:B------:R0:W-:Y:S01]  /*c410*/  LDGSTS.E.BYPASS.LTC128B.128 [R19+0x1e400], desc[UR38][R2.64+0x100], !P1 ;  /* 0x1e40010002137fae */ /* 0x0001e2000c901d66 */
[----:B------:R-:W-:-:S07]  /*c420*/  IMAD.MOV.U32 R4, RZ, RZ, R14 ;  /* 0x000000ffff047224 */ /* 0x000fce00078e000e */
[----:B0-----:R-:W-:Y:S05]  /*c430*/  WARPSYNC.COLLECTIVE R15, `(.L_x_126) ;  /* 0x000000000f087348 */ /* 0x001fea0003c00000 */
[----:B------:R1:W2:Y:S02]  /*c440*/  SHFL.IDX P6, R14, R13, R12, R11 ;  /* 0x0000000c0d0e7389 */ /* 0x0002a400000c000b */
[----:B012---:R-:W-:Y:S01]  /*c450*/  ENDCOLLECTIVE ;  /* 0x000000000000791b */ /* 0x007fe20003800000 */
.L_x_126:
[----:B------:R-:W-:Y:S01]  /*c460*/  IMAD.MOV.U32 R13, RZ, RZ, R20 ;  /* 0x000000ffff0d7224 */ /* 0x000fe200078e0014 */
[----:B------:R-:W-:Y:S02]  /*c470*/  MOV R12, 0x2 ;  /* 0x00000002000c7802 */ /* 0x000fe40000000f00 */
[----:B------:R-:W-:-:S13]  /*c480*/  IADD3 R2, P0, R14, R35, RZ ;  /* 0x000000230e027210 */ /* 0x000fda0007f1e0ff */
[----:B------:R-:W-:Y:S05]  /*c490*/  WARPSYNC.COLLECTIVE R15, `(.L_x_127) ;  /* 0x000000000f087348 */ /* 0x000fea0003c00000 */
[----:B------:R0:W1:Y:S02]  /*c4a0*/  SHFL.IDX P6, R14, R13, R12, R11 ;  /* 0x0000000c0d0e7389 */ /* 0x00006400000c000b */
[----:B01----:R-:W-:Y:S01]  /*c4b0*/  ENDCOLLECTIVE ;  /* 0x000000000000791b */ /* 0x003fe20003800000 */
.L_x_127:
[----:B------:R-:W-:-:S05]  /*c4c0*/  IMAD.X R3, RZ, RZ, R4, P0 ;  /* 0x000000ffff037224 */ /* 0x000fca00000e0604 */
[----:B------:R-:W-:Y:S01]  /*c4d0*/  @!PT LDS RZ, [RZ] ;  /* 0x00000000fffff984 */ /* 0x000fe20000000800 */
[----:B------:R-:W-:Y:S01]  /*c4e0*/  @!PT LDS RZ, [RZ] ;  /* 0x00000000fffff984 */ /* 0x000fe20000000800 */
[----:B------:R-:W-:Y:S01]  /*c4f0*/  @!PT LDS RZ, [RZ] ;  /* 0x00000000fffff984 */ /* 0x000fe20000000800 */
[----:B------:R0:W-:Y:S04]  /*c500*/  LDGSTS.E.BYPASS.LTC128B.128 [R19+0x18c00], desc[UR38][R2.64], !P3 ;  /* 0x18c0000002137fae */ /* 0x0001e8000d901d66 */
[----:B------:R0:W-:Y:S01]  /*c510*/  LDGSTS.E.BYPASS.LTC128B.128 [R19+0x1bc00], desc[UR38][R2.64+0x80], !P2 ;  /* 0x1bc0008002137fae */ /* 0x0001e2000d101d66 */
[----:B------:R-:W-:-:S03]  /*c520*/  IMAD.MOV.U32 R13, RZ, RZ, R18 ;  /* 0x000000ffff0d7224 */ /* 0x000fc600078e0012 */
[----:B------:R0:W-:Y:S01]  /*c530*/  LDGSTS.E.BYPASS.LTC128B.128 [R19+0x1ec00], desc[UR38][R2.64+0x100], !P1 ;  /* 0x1ec0010002137fae */ /* 0x0001e2000c901d66 */
[----:B------:R-:W-:-:S07]  /*c540*/  IMAD.MOV.U32 R5, RZ, RZ, R14 ;  /* 0x000000ffff057224 */ /* 0x000fce00078e000e */
[----:B0-----:R-:W-:Y:S05]  /*c550*/  WARPSYNC.COLLECTIVE R15, `(.L_x_128) ;  /* 0x000000000f087348 */ /* 0x001fea0003c00000 */
[----:B------:R1:W2:Y:S02]  /*c560*/  SHFL.IDX P6, R14, R13, R12, R11 ;  /* 0x0000000c0d0e7389 */ /* 0x0002a400000c000b */
[----:B012---:R-:W-:Y:S01]  /*c570*/  ENDCOLLECTIVE ;  /* 0x000000000000791b */ /* 0x007fe20003800000 */
.L_x_128:
[----:B------:R-:W-:Y:S01]  /*c580*/  IMAD.MOV.U32 R13, RZ, RZ, R20 ;  /* 0x000000ffff0d7224 */ /* 0x000fe200078e0014 */
[----:B------:R-:W-:-:S04]  /*c590*/  MOV R12, R14 ;  /* 0x0000000e000c7202 */ /* 0x000fc80000000f00 */
[----:B------:R-:W-:Y:S02]  /*c5a0*/  IADD3 R2, P0, R12, R35, RZ ;  /* 0x000000230c027210 */ /* 0x000fe40007f1e0ff */
[----:B------:R-:W-:-:S03]  /*c5b0*/  MOV R12, 0x3 ;  /* 0x00000003000c7802 */ /* 0x000fc60000000f00 */
[----:B------:R-:W-:-:S08]  /*c5c0*/  IMAD.X R3, RZ, RZ, R5, P0 ;  /* 0x000000ffff037224 */ /* 0x000fd000000e0605 */
[----:B------:R-:W-:Y:S05]  /*c5d0*/  WARPSYNC.COLLECTIVE R15, `(.L_x_129) ;  /* 0x000000000f087348 */ /* 0x000fea0003c00000 */
[----:B------:R0:W1:Y:S02]  /*c5e0*/  SHFL.IDX P6, R14, R13, R12, R11 ;  /* 0x0000000c0d0e7389 */ /* 0x00006400000c000b */
[----:B01----:R-:W-:Y:S01]  /*c5f0*/  ENDCOLLECTIVE ;  /* 0x000000000000791b */ /* 0x003fe20003800000 */
.L_x_129:
[----:B------:R-:W-:Y:S01]  /*c600*/  @!PT LDS RZ, [RZ] ;  /* 0x00000000fffff984 */ /* 0x000fe20000000800 */
[----:B------:R-:W-:Y:S01]  /*c610*/  @!PT LDS RZ, [RZ] ;  /* 0x00000000fffff984 */ /* 0x000fe20000000800 */
[----:B------:R-:W-:Y:S01]  /*c620*/  @!PT LDS RZ, [RZ] ;  /* 0x00000000fffff984 */ /* 0x000fe20000000800 */
[----:B------:R-:W-:Y:S04]  /*c630*/  LDGSTS.E.BYPASS.LTC128B.128 [R19+0x19400], desc[UR38][R2.64], !P3 ;  /* 0x1940000002137fae */ /* 0x000fe8000d901d66 */
[----:B------:R-:W-:Y:S04]  /*c640*/  LDGSTS.E.BYPASS.LTC128B.128 [R19+0x1c400], desc[UR38][R2.64+0x80], !P2 ;  /* 0x1c40008002137fae */ /* 0x000fe8000d101d66 */
[----:B------:R0:W-:Y:S01]  /*c650*/  LDGSTS.E.BYPASS.LTC128B.128 [R19+0x1f400], desc[UR38][R2.64+0x100], !P1 ;  /* 0x1f40010002137fae */ /* 0x0001e2000c901d66 */
[----:B------:R-:W-:Y:S02]  /*c660*/  IMAD.MOV.U32 R13, RZ, RZ, R18 ;  /* 0x000000ffff0d7224 */ /* 0x000fe400078e0012 */
[----:B0-----:R-:W-:-:S07]  /*c670*/  IMAD.MOV.U32 R3, RZ, RZ, R14 ;  /* 0x000000ffff037224 */ /* 0x001fce00078e000e */
[----:B------:R-:W-:Y:S05]  /*c680*/  WARPSYNC.COLLECTIVE R15, `(.L_x_130) ;  /* 0x000000000f087348 */ /* 0x000fea0003c00000 */
[----:B------:R0:W1:Y:S02]  /*c690*/  SHFL.IDX P6, R14, R13, R12, R11 ;  /* 0x0000000c0d0e7389 */ /* 0x00006400000c000b */
[----:B01----:R-:W-:Y:S01]  /*c6a0*/  ENDCOLLECTIVE ;  /* 0x000000000000791b */ /* 0x003fe20003800000 */
.L_x_130:
[----:B------:R-:W-:Y:S02]  /*c6b0*/  IMAD.MOV.U32 R13, RZ, RZ, R20 ;  /* 0x000000ffff0d7224 */ /* 0x000fe400078e0014 */
[----:B------:R-:W-:Y:S01]  /*c6c0*/  IMAD.MOV.U32 R12, RZ, RZ, 0x4 ;  /* 0x00000004ff0c7424 */ /* 0x000fe200078e00ff */
[----:B------:R-:W-:-:S13]  /*c6d0*/  IADD3 R2, P0, R14, R35, RZ ;  /* 0x000000230e027210 */ /* 0x000fda0007f1e0ff */
[----:B------:R-:W-:Y:S05]  /*c6e0*/  WARPSYNC.COLLECTIVE R15, `(.L_x_131) ;  /* 0x000000000f087348 */ /* 0x000fea0003c00000 */
[----:B------:R0:W1:Y:S02]  /*c6f0*/  SHFL.IDX P6, R14, R13, R12, R11 ;  /* 0x0000000c0d0e7389 */ /* 0x00006400000c000b */
[----:B01----:R-:W-:Y:S01]  /*c700*/  ENDCOLLECTIVE ;  /* 0x000000000000791b */ /* 0x003fe20003800000 */
.L_x_131:
[----:B------:R-:W-:-:S05]  /*c710*/  IADD3.X R3, RZ, R3, RZ, P0, !PT ;  /* 0x00000003ff037210 */ /* 0x000fca00007fe4ff */
[----:B------:R-:W-:Y:S01]  /*c720*/  @!PT LDS RZ, [RZ] ;  /* 0x00000000fffff984 */ /* 0x000fe20000000800 */
[----:B------:R-:W-:Y:S01]  /*c730*/  @!PT LDS RZ, [RZ] ;  /* 0x00000000fffff984 */ /* 0x000fe20000000800 */
[----:B------:R-:W-:Y:S01]  /*c740*/  @!PT LDS RZ, [RZ] ;  /* 0x00000000fffff984 */ /* 0x000fe20000000800 */
[----:B------:R0:W-:Y:S04]  /*c750*/  LDGSTS.E.BYPASS.LTC128B.128 [R19+0x19c00], desc[UR38][R2.64], !P3 ;  /* 0x19c0000002137fae */ /* 0x0001e8000d901d66 */
[----:B------:R0:W-:Y:S01]  /*c760*/  LDGSTS.E.BYPASS.LTC128B.128 [R19+0x1cc00], desc[UR38][R2.64+0x80], !P2 ;  /* 0x1cc0008002137fae */ /* 0x0001e2000d101d66 */
[----:B------:R-:W-:-:S03]  /*c770*/  IMAD.MOV.U32 R13, RZ, RZ, R18 ;  /* 0x000000ffff0d7224 */ /* 0x000fc600078e0012 */
[----:B------:R0:W-:Y:S01]  /*c780*/  LDGSTS.E.BYPASS.LTC128B.128 [R19+0x1fc00], desc[UR38][R2.64+0x100], !P1 ;  /* 0x1fc0010002137fae */ /* 0x0001e2000c901d66 */
[----:B------:R-:W-:-:S07]  /*c790*/  MOV R4, R14 ;  /* 0x0000000e00047202 */ /* 0x000fce0000000f00 */
[----:B0-----:R-:W-:Y:S05]  /*c7a0*/  WARPSYNC.COLLECTIVE R15, `(.L_x_132) ;  /* 0x000000000f087348 */ /* 0x001fea0003c00000 */
[----:B------:R1:W2:Y:S02]  /*c7b0*/  SHFL.IDX P6, R14, R13, R12, R11 ;  /* 0x0000000c0d0e7389 */ /* 0x0002a400000c000b */
[----:B012---:R-:W-:Y:S01]  /*c7c0*/  ENDCOLLECTIVE ;  /* 0x000000000000791b */ /* 0x007fe20003800000 */
.L_x_132:
[----:B------:R-:W-:Y:S02]  /*c7d0*/  IMAD.MOV.U32 R13, RZ, RZ, R20 ;  /* 0x000000ffff0d7224 */ /* 0x000fe400078e0014 */
[----:B------:R-:W-:-:S05]  /*c7e0*/  IMAD.MOV.U32 R12, RZ, RZ, R14 ;  /* 0x000000ffff0c7224 */ /* 0x000fca00078e000e */
[----:B------:R-:W-:Y:S01]  /*c7f0*/  IADD3 R2, P0, R12, R35, RZ ;  /* 0x000000230c027210 */ /* 0x000fe20007f1e0ff */
[----:B------:R-:W-:-:S03]  /*c800*/  IMAD.MOV.U32 R12, RZ, RZ, 0x5 ;  /* 0x00000005ff0c7424 */ /* 0x000fc600078e00ff */
[----:B------:R-:W-:-:S09]  /*c810*/  IADD3.X R3, RZ, R4, RZ, P0, !PT ;  /* 0x00000004ff037210 */ /* 0x000fd200007fe4ff */
[----:B------:R-:W-:Y:S05]  /*c820*/  WARPSYNC.COLLECTIVE R15, `(.L_x_133) ;  /* 0x000000000f087348 */ /* 0x000fea0003c00000 */
[----:B------:R0:W1:Y:S02]  /*c830*/  SHFL.IDX P6, R14, R13, R12, R11 ;  /* 0x0000000c0d0e7389 */ /* 0x00006400000c000b */
[----:B01----:R-:W-:Y:S01]  /*c840*/  ENDCOLLECTIVE ;  /* 0x000000000000791b */ /* 0x003fe20003800000 */
.L_x_133:
[----:B------:R-:W-:Y:S01]  /*c850*/  @!PT LDS RZ, [RZ] ;  /* 0x00000000fffff984 */ /* 0x000fe20000000800 */
[----:B------:R-:W-:Y:S01]  /*c860*/  @!PT LDS RZ, [RZ] ;  /* 0x00000000fffff984 */ /* 0x000fe20000000800 */
[----:B------:R-:W-:Y:S01]  /*c870*/  @!PT LDS RZ, [RZ] ;  /* 0x00000000fffff984 */ /* 0x000fe20000000800 */
[----:B------:R0:W-:Y:S04]  /*c880*/  LDGSTS.E.BYPASS.LTC128B.128 [R19+0x1a400], desc[UR38][R2.64], !P3 ;  /* 0x1a40000002137fae */ /* 0x0001e8000d901d66 */
[----:B------:R0:W-:Y:S04]  /*c890*/  LDGSTS.E.BYPASS.LTC128B.128 [R19+0x1d400], desc[UR38][R2.64+0x80], !P2 ;  /* 0x1d40008002137fae */ /* 0x0001e8000d101d66 */
[----:B------:R0:W-:Y:S01]  /*c8a0*/  LDGSTS.E.BYPASS.LTC128B.128 [R19+0x20400], desc[UR38][R2.64+0x100], !P1 ;  /* 0x2040010002137fae */ /* 0x0001e2000c901d66 */
[----:B------:R-:W-:Y:S01]  /*c8b0*/  IMAD.MOV.U32 R13, RZ, RZ, R18 ;  /* 0x000000ffff0d7224 */ /* 0x000fe200078e0012 */
[----:B------:R-:W-:-:S07]  /*c8c0*/  MOV R20, R14 ;  /* 0x0000000e00147202 */ /* 0x000fce0000000f00 */
[----:B0-----:R-:W-:Y:S05]  /*c8d0*/  WARPSYNC.COLLECTIVE R15, `(.L_x_134) ;  /* 0x000000000f087348 */ /* 0x001fea0003c00000 */
[----:B------:R1:W2:Y:S02]  /*c8e0*/  SHFL.IDX P6, R14, R13, R12, R11 ;  /* 0x0000000c0d0e7389 */ /* 0x0002a400000c000b */
[----:B012---:R-:W-:Y:S01]  /*c8f0*/  ENDCOLLECTIVE ;  /* 0x000000000000791b */ /* 0x007fe20003800000 */
.L_x_134:
[----:B------:R-:W-:Y:S05]  /*c900*/  BRA `(.L_x_135) ;  /* 0xffffffd000c07947 */ /* 0x000fea000383ffff */
.L_x_64:
[----:B0-----:R0:W2:Y:S02]  /*c910*/  SYNCS.PHASECHK.TRANS64.TRYWAIT P0, [R4+URZ+0x2a860], R3 ;  /* 0x02a86003040075a7 */ /* 0x0010a4000800017f */
[----:B--2---:R-:W-:Y:S05]  /*c920*/  @!P0 NANOSLEEP.SYNCS 0x989680 ;  /* 0x009896800000895d */ /* 0x004fea0003900000 */
[----:B------:R-:W2:Y:S02]  /*c930*/  @!P0 SYNCS.PHASECHK.TRANS64 P0, [R4+URZ+0x2a860], R3 ;  /* 0x02a86003040085a7 */ /* 0x000ea4000800007f */
[----:B--2---:R-:W-:Y:S05]  /*c940*/  @!P0 BRA `(.L_x_64) ;  /* 0xfffffffc00f08947 */ /* 0x004fea000383ffff */
[----:B------:R-:W-:Y:S05]  /*c950*/  BRA `(.L_x_136) ;  /* 0xffffffd4001c7947 */ /* 0x000fea000383ffff */
.L_x_65:
[----:B------:R-:W-:Y:S01]  /*c960*/  BSSY B1, `(.L_x_137) ;  /* 0x0000008000017945 */ /* 0x000fe20003800000 */
[----:B------:R-:W-:Y:S01]  /*c970*/  IMAD.MOV.U32 R13, RZ, RZ, R17 ;  /* 0x000000ffff0d7224 */ /* 0x000fe200078e0011 */
[----:B------:R-:W-:Y:S01]  /*c980*/  MOV R12, RZ ;  /* 0x000000ff000c7202 */ /* 0x000fe20000000f00 */
[----:B------:R-:W-:Y:S02]  /*c990*/  IMAD.MOV.U32 R11, RZ, RZ, 0x181f ;  /* 0x0000181fff0b7424 */ /* 0x000fe400078e00ff */
[----:B------:R-:W-:-:S07]  /*c9a0*/  IMAD.MOV.U32 R15, RZ, RZ, -0x1 ;  /* 0xffffffffff0f7424 */ /* 0x000fce00078e00ff */
[----:B01----:R-:W-:Y:S05]  /*c9b0*/  WARPSYNC.COLLECTIVE R15, `(.L_x_138) ;  /* 0x000000000f087348 */ /* 0x003fea0003c00000 */
[----:B------:R2:W3:Y:S02]  /*c9c0*/  SHFL.IDX P6, R14, R13, R12, R11 ;  /* 0x0000000c0d0e7389 */ /* 0x0004e400000c000b */
[----:B0123--:R-:W-:Y:S01]  /*c9d0*/  ENDCOLLECTIVE ;  /* 0x000000000000791b */ /* 0x00ffe20003800000 */
.L_x_138:
[----:B------:R-:W-:Y:S05]  /*c9e0*/  BSYNC B1 ;  /* 0x0000000000017941 */ /* 0x000fea0003800000 */
.L_x_137:
        /* <DEDUP_REMOVED lines=9> */
.L_x_139:
[----:B------:R-:W-:Y:S01]  /*ca80*/  MOV R13, R17 ;  /* 0x00000011000d7202 */ /* 0x000fe20000000f00 */
[----:B------:R-:W-:Y:S01]  /*ca90*/  IMAD.MOV.U32 R12, RZ, RZ, 0x1 ;  /* 0x00000001ff0c7424 */ /* 0x000fe200078e00ff */
[----:B------:R-:W-:-:S13]  /*caa0*/  IADD3 R2, P1, R14, R35, RZ ;  /* 0x000000230e027210 */ /* 0x000fda0007f3e0ff */
[----:B------:R-:W-:Y:S05]  /*cab0*/  WARPSYNC.COLLECTIVE R15, `(.L_x_140) ;  /* 0x000000000f087348 */ /* 0x000fea0003c00000 */
[----:B------:R0:W1:Y:S02]  /*cac0*/  SHFL.IDX P6, R14, R13, R12, R11 ;  /* 0x0000000c0d0e7389 */ /* 0x00006400000c000b */
[----:B01----:R-:W-:Y:S01]  /*cad0*/  ENDCOLLECTIVE ;  /* 0x000000000000791b */ /* 0x003fe20003800000 */
.L_x_140:
[----:B------:R-:W-:Y:S01]  /*cae0*/  IMAD.X R3, RZ, RZ, R3, P1 ;  /* 0x000000ffff037224 */ /* 0x000fe200008e0603 */
[----:B------:R-:W-:-:S04]  /*caf0*/  LOP3.LUT P1, RZ, R29, 0x1, RZ, 0xc0, !PT ;  /* 0x000000011dff7812 */ /* 0x000fc8000782c0ff */
[----:B------:R-:W-:Y:S02]  /*cb00*/  ISETP.LT.OR P2, PT, R0, 0x1, !P1 ;  /* 0x000000010000780c */ /* 0x000fe40004f41670 */
[----:B------:R-:W-:-:S11]  /*cb10*/  MOV R13, R16 ;  /* 0x00000010000d7202 */ /* 0x000fd60000000f00 */
[----:B------:R-:W-:Y:S01]  /*cb20*/  @!PT LDS RZ, [RZ] ;  /* 0x00000000fffff984 */ /* 0x000fe20000000800 */
[----:B------:R-:W-:Y:S01]  /*cb30*/  @!PT LDS RZ, [RZ] ;  /* 0x00000000fffff984 */ /* 0x000fe20000000800 */
[----:B------:R-:W-:Y:S01]  /*cb40*/  @!PT LDS RZ, [RZ] ;  /* 0x00000000fffff984 */ /* 0x000fe20000000800 */
[----:B------:R0:W-:Y:S01]  /*cb50*/  LDGSTS.E.BYPASS.LTC128B.128 [R5+0x400], desc[UR38][R2.64], !P2 ;  /* 0x0040000002057fae */ /* 0x0001e2000d101d66 */
[----:B------:R-:W-:Y:S01]  /*cb60*/  ISETP.LT.OR P2, PT, R0, 0x1, !P0 ;  /* 0x000000010000780c */ /* 0x000fe20004741670 */
[----:B------:R-:W-:-:S12]  /*cb70*/  IMAD.MOV.U32 R8, RZ, RZ, R14 ;  /* 0x000000ffff087224 */ /* 0x000fd800078e000e */
[----:B0-----:R-:W-:Y:S05]  /*cb80*/  WARPSYNC.COLLECTIVE R15, `(.L_x_141) ;  /* 0x000000000f087348 */ /* 0x001fea0003c00000 */
[----:B------:R1:W2:Y:S02]  /*cb90*/  SHFL.IDX P6, R14, R13, R12, R11 ;  /* 0x0000000c0d0e7389 */ /* 0x0002a400000c000b */
[----:B012---:R-:W-:Y:S01]  /*cba0*/  ENDCOLLECTIVE ;  /* 0x000000000000791b */ /* 0x007fe20003800000 */
.L_x_141:
[----:B------:R-:W-:Y:S01]  /*cbb0*/  @!PT LDS RZ, [RZ] ;  /* 0x00000000fffff984 */ /* 0x000fe20000000800 */
[----:B------:R-:W-:Y:S01]  /*cbc0*/  @!PT LDS RZ, [RZ] ;  /* 0x00000000fffff984 */ /* 0x000fe20000000800 */
[----:B------:R-:W-:Y:S01]  /*cbd0*/  @!PT LDS RZ, [RZ] ;  /* 0x00000000fffff984 */ /* 0x000fe20000000800 */
[----:B------:R0:W-:Y:S01]  /*cbe0*/  LDGSTS.E.BYPASS.LTC128B.128 [R5+0x3400], desc[UR38][R2.64+0x80], !P2 ;  /* 0x0340008002057fae */ /* 0x0001e2000d101d66 */
[----:B------:R-:W-:Y:S01]  /*cbf0*/  IMAD.MOV.U32 R13, RZ, RZ, R17 ;  /* 0x000000ffff0d7224 */ /* 0x000fe200078e0011 */
[----:B------:R-:W-:Y:S02]  /*cc00*/  MOV R12, 0x2 ;  /* 0x00000002000c7802 */ /* 0x000fe40000000f00 */
[----:B0-----:R-:W-:-:S13]  /*cc10*/  IADD3 R2, P2, R14, R35, RZ ;  /* 0x000000230e027210 */ /* 0x001fda0007f5e0ff */
[----:B------:R-:W-:Y:S05]  /*cc20*/  WARPSYNC.COLLECTIVE R15, `(.L_x_142) ;  /* 0x000000000f087348 */ /* 0x000fea0003c00000 */
[----:B------:R0:W1:Y:S02]  /*cc30*/  SHFL.IDX P6, R14, R13, R12, R11 ;  /* 0x0000000c0d0e7389 */ /* 0x00006400000c000b */
[----:B01----:R-:W-:Y:S01]  /*cc40*/  ENDCOLLECTIVE ;  /* 0x000000000000791b */ /* 0x003fe20003800000 */
.L_x_142:
[----:B------:R-:W-:Y:S01]  /*cc50*/  IMAD.X R3, RZ, RZ, R8, P2 ;  /* 0x000000ffff037224 */ /* 0x000fe200010e0608 */
[----:B------:R-:W-:Y:S01]  /*cc60*/  ISETP.LT.OR P2, PT, R0, 0x11, !P1 ;  /* 0x000000110000780c */ /* 0x000fe20004f41670 */
[----:B------:R-:W-:-:S12]  /*cc70*/  IMAD.MOV.U32 R13, RZ, RZ, R16 ;  /* 0x000000ffff0d7224 */ /* 0x000fd800078e0010 */
        /* <DEDUP_REMOVED lines=9> */
.L_x_143:
[----:B------:R-:W-:Y:S01]  /*cd10*/  @!PT LDS RZ, [RZ] ;  /* 0x00000000fffff984 */ /* 0x000fe20000000800 */
[----:B------:R-:W-:Y:S01]  /*cd20*/  @!PT LDS RZ, [RZ] ;  /* 0x00000000fffff984 */ /* 0x000fe20000000800 */
[----:B------:R-:W-:Y:S01]  /*cd30*/  @!PT LDS RZ, [RZ] ;  /* 0x00000000fffff984 */ /* 0x000fe20000000800 */
[----:B------:R0:W-:Y:S01]  /*cd40*/  LDGSTS.E.BYPASS.LTC128B.128 [R5+0x3c00], desc[UR38][R2.64+0x80], !P2 ;  /* 0x03c0008002057fae */ /* 0x0001e2000d101d66 */
[----:B------:R-:W-:Y:S02]  /*cd50*/  IMAD.MOV.U32 R13, RZ, RZ, R17 ;  /* 0x000000ffff0d7224 */ /* 0x000fe400078e0011 */
[----:B------:R-:W-:Y:S01]  /*cd60*/  IMAD.MOV.U32 R12, RZ, RZ, 0x3 ;  /* 0x00000003ff0c7424 */ /* 0x000fe200078e00ff */
[----:B0-----:R-:W-:-:S13]  /*cd70*/  IADD3 R2, P2, R14, R35, RZ ;  /* 0x000000230e027210 */ /* 0x001fda0007f5e0ff */
[----:B------:R-:W-:Y:S05]  /*cd80*/  WARPSYNC.COLLECTIVE R15, `(.L_x_144) ;  /* 0x000000000f087348 */ /* 0x000fea0003c00000 */
[----:B------:R0:W1:Y:S02]  /*cd90*/  SHFL.IDX P6, R14, R13, R12, R11 ;  /* 0x0000000c0d0e7389 */ /* 0x00006400000c000b */
[----:B01----:R-:W-:Y:S01]  /*cda0*/  ENDCOLLECTIVE ;  /* 0x000000000000791b */ /* 0x003fe20003800000 */
.L_x_144:
[----:B------:R-:W-:Y:S02]  /*cdb0*/  IADD3.X R3, RZ, R8, RZ, P2, !PT ;  /* 0x00000008ff037210 */ /* 0x000fe400017fe4ff */
[----:B------:R-:W-:Y:S01]  /*cdc0*/  ISETP.LT.OR P2, PT, R0, 0x21, !P1 ;  /* 0x000000210000780c */ /* 0x000fe20004f41670 */
[----:B------:R-:W-:-:S12]  /*cdd0*/  IMAD.MOV.U32 R13, RZ, RZ, R16 ;  /* 0x000000ffff0d7224 */ /* 0x000fd800078e0010 */
[----:B------:R-:W-:Y:S01]  /*cde0*/  @!PT LDS RZ, [RZ] ;  /* 0x00000000fffff984 */ /* 0x000fe20000000800 */
[----:B------:R-:W-:Y:S01]  /*cdf0*/  @!PT LDS RZ, [RZ] ;  /* 0x00000000fffff984 */ /* 0x000fe20000000800 */
[----:B------:R-:W-:Y:S01]  /*ce00*/  @!PT LDS RZ, [RZ] ;  /* 0x00000000fffff984 */ /* 0x000fe20000000800 */
[----:B------:R0:W-:Y:S01]  /*ce10*/  LDGSTS.E.BYPASS.LTC128B.128 [R5+0x1400], desc[UR38][R2.64], !P2 ;  /* 0x0140000002057fae */ /* 0x0001e2000d101d66 */
[----:B------:R-:W-:Y:S02]  /*ce20*/  ISETP.LT.OR P2, PT, R0, 0x21, !P0 ;  /* 0x000000210000780c */ /* 0x000fe40004741670 */
[----:B------:R-:W-:-:S11]  /*ce30*/  MOV R8, R14 ;  /* 0x0000000e00087202 */ /* 0x000fd60000000f00 */
[----:B0-----:R-:W-:Y:S05]  /*ce40*/  WARPSYNC.COLLECTIVE R15, `(.L_x_145) ;  /* 0x000000000f087348 */ /* 0x001fea0003c00000 */
[----:B------:R1:W2:Y:S02]  /*ce50*/  SHFL.IDX P6, R14, R13, R12, R11 ;  /* 0x0000000c0d0e7389 */ /* 0x0002a400000c000b */
[----:B012---:R-:W-:Y:S01]  /*ce60*/  ENDCOLLECTIVE ;  /* 0x000000000000791b */ /* 0x007fe20003800000 */
.L_x_145:
[----:B------:R-:W-:Y:S01]  /*ce70*/  @!PT LDS RZ, [RZ] ;  /* 0x00000000fffff984 */ /* 0x000fe20000000800 */
[----:B------:R-:W-:Y:S01]  /*ce80*/  @!PT LDS RZ, [RZ] ;  /* 0x00000000fffff984 */ /* 0x000fe20000000800 */
[----:B------:R-:W-:Y:S01]  /*ce90*/  @!PT LDS RZ, [RZ] ;  /* 0x00000000fffff984 */ /* 0x000fe20000000800 */
[----:B------:R0:W-:Y:S01]  /*cea0*/  LDGSTS.E.BYPASS.LTC128B.128 [R5+0x4400], desc[UR38][R2.64+0x80], !P2 ;  /* 0x0440008002057fae */ /* 0x0001e2000d101d66 */
[----:B------:R-:W-:Y:S01]  /*ceb0*/  MOV R13, R17 ;  /* 0x00000011000d7202 */ /* 0x000fe20000000f00 */
[----:B------:R-:W-:Y:S01]  /*cec0*/  IMAD.MOV.U32 R12, RZ, RZ, 0x4 ;  /* 0x00000004ff0c7424 */ /* 0x000fe200078e00ff */
[----:B0-----:R-:W-:-:S13]  /*ced0*/  IADD3 R2, P2, R14, R35, RZ ;  /* 0x000000230e027210 */ /* 0x001fda0007f5e0ff */
[----:B------:R-:W-:Y:S05]  /*cee0*/  WARPSYNC.COLLECTIVE R15, `(.L_x_146) ;  /* 0x000000000f087348 */ /* 0x000fea0003c00000 */
[----:B------:R0:W1:Y:S02]  /*cef0*/  SHFL.IDX P6, R14, R13, R12, R11 ;  /* 0x0000000c0d0e7389 */ /* 0x00006400000c000b */
[----:B01----:R-:W-:Y:S01]  /*cf00*/  ENDCOLLECTIVE ;  /* 0x000000000000791b */ /* 0x003fe20003800000 */
.L_x_146:
[----:B------:R-:W-:Y:S01]  /*cf10*/  IMAD.X R3, RZ, RZ, R8, P2 ;  /* 0x000000ffff037224 */ /* 0x000fe200010e0608 */
        /* <DEDUP_REMOVED lines=11> */
.L_x_147:
        /* <DEDUP_REMOVED lines=10> */
.L_x_148:
        /* <DEDUP_REMOVED lines=12> */
.L_x_149:
[----:B------:R-:W-:Y:S01]  /*d130*/  @!PT LDS RZ, [RZ] ;  /* 0x00000000fffff984 */ /* 0x000fe20000000800 */
[----:B------:R-:W-:Y:S01]  /*d140*/  @!PT LDS RZ, [RZ] ;  /* 0x00000000fffff984 */ /* 0x000fe20000000800 */
[----:B------:R-:W-:Y:S01]  /*d150*/  @!PT LDS RZ, [RZ] ;  /* 0x00000000fffff984 */ /* 0x000fe20000000800 */
[----:B------:R1:W-:Y:S01]  /*d160*/  LDGSTS.E.BYPASS.LTC128B.128 [R5+0x5400], desc[UR38][R2.64+0x80], !P2 ;  /* 0x0540008002057fae */ /* 0x0003e2000d101d66 */
[----:B------:R-:W-:Y:S05]  /*d170*/  BRA `(.L_x_150) ;  /* 0xffffffcc00d87947 */ /* 0x000fea000383ffff */
.L_x_71:
[----:B0-----:R0:W1:Y:S02]  /*d180*/  SYNCS.PHASECHK.TRANS64.TRYWAIT P0, [R0+URZ+0x2a860], R3 ;  /* 0x02a86003000075a7 */ /* 0x001064000800017f */
[----:B-1----:R-:W-:Y:S05]  /*d190*/  @!P0 NANOSLEEP.SYNCS 0x989680 ;  /* 0x009896800000895d */ /* 0x002fea0003900000 */
[----:B------:R-:W1:Y:S02]  /*d1a0*/  @!P0 SYNCS.PHASECHK.TRANS64 P0, [R0+URZ+0x2a860], R3 ;  /* 0x02a86003000085a7 */ /* 0x000e64000800007f */
[----:B-1----:R-:W-:Y:S05]  /*d1b0*/  @!P0 BRA `(.L_x_71) ;  /* 0xfffffffc00f08947 */ /* 0x002fea000383ffff */
[----:B------:R-:W-:Y:S05]  /*d1c0*/  BRA `(.L_x_151) ;  /* 0xffffffd000c07947 */ /* 0x000fea000383ffff */
.L_x_72:
[----:B------:R-:W-:Y:S01]  /*d1d0*/  BSSY B0, `(.L_x_152) ;  /* 0x0000008000007945 */ /* 0x000fe20003800000 */
[----:B------:R-:W-:Y:S01]  /*d1e0*/  MOV R13, R17 ;  /* 0x00000011000d7202 */ /* 0x000fe20000000f00 */
[----:B------:R-:W-:Y:S01]  /*d1f0*/  IMAD.MOV.U32 R12, RZ, RZ, RZ ;  /* 0x000000ffff0c7224 */ /* 0x000fe200078e00ff */
[----:B------:R-:W-:Y:S01]  /*d200*/  MOV R15, 0xffffffff ;  /* 0xffffffff000f7802 */ /* 0x000fe20000000f00 */
[----:B------:R-:W-:-:S07]  /*d210*/  IMAD.MOV.U32 R11, RZ, RZ, 0x181f ;  /* 0x0000181fff0b7424 */ /* 0x000fce00078e00ff */
[----:B0-----:R-:W-:Y:S05]  /*d220*/  WARPSYNC.COLLECTIVE R15, `(.L_x_153) ;  /* 0x000000000f087348 */ /* 0x001fea0003c00000 */
[----:B------:R1:W2:Y:S02]  /*d230*/  SHFL.IDX P6, R14, R13, R12, R11 ;  /* 0x0000000c0d0e7389 */ /* 0x0002a400000c000b */
[----:B012---:R-:W-:Y:S01]  /*d240*/  ENDCOLLECTIVE ;  /* 0x000000000000791b */ /* 0x007fe20003800000 */
.L_x_153:
[----:B------:R-:W-:Y:S05]  /*d250*/  BSYNC B0 ;  /* 0x0000000000007941 */ /* 0x000fea0003800000 */
.L_x_152:
[----:B------:R-:W-:Y:S01]  /*d260*/  IMAD.MOV.U32 R13, RZ, RZ, R16 ;  /* 0x000000ffff0d7224 */ /* 0x000fe200078e0010 */
[----:B------:R-:W-:Y:S01]  /*d270*/  MOV R12, RZ ;  /* 0x000000ff000c7202 */ /* 0x000fe20000000f00 */
[----:B------:R-:W-:Y:S01]  /*d280*/  IMAD.MOV.U32 R11, RZ, RZ, 0x181f ;  /* 0x0000181fff0b7424 */ /* 0x000fe200078e00ff */
[C---:B------:R-:W-:Y:S01]  /*d290*/  LOP3.LUT R4, R29.reuse, 0x1, RZ, 0xc0, !PT ;  /* 0x000000011d047812 */ /* 0x040fe200078ec0ff */
[----:B------:R-:W-:Y:S01]  /*d2a0*/  IMAD.MOV.U32 R15, RZ, RZ, -0x1 ;  /* 0xffffffffff0f7424 */ /* 0x000fe200078e00ff */
[----:B------:R-:W-:Y:S01]  /*d2b0*/  LOP3.LUT P0, RZ, R29, 0x2, RZ, 0xc0, !PT ;  /* 0x000000021dff7812 */ /* 0x000fe2000780c0ff */
[----:B------:R-:W-:Y:S01]  /*d2c0*/  IMAD.MOV.U32 R3, RZ, RZ, R14 ;  /* 0x000000ffff037224 */ /* 0x000fe200078e000e */
[----:B------:R-:W-:-:S13]  /*d2d0*/  ISETP.NE.U32.AND P1, PT, R4, 0x1, PT ;  /* 0x000000010400780c */ /* 0x000fda0003f25070 */
[----:B------:R-:W-:Y:S05]  /*d2e0*/  WARPSYNC.COLLECTIVE R15, `(.L_x_154) ;  /* 0x000000000f087348 */ /* 0x000fea0003c00000 */
[----:B------:R0:W1:Y:S02]  /*d2f0*/  SHFL.IDX P6, R14, R13, R12, R11 ;  /* 0x0000000c0d0e7389 */ /* 0x00006400000c000b */
[----:B01----:R-:W-:Y:S01]  /*d300*/  ENDCOLLECTIVE ;  /* 0x000000000000791b */ /* 0x003fe20003800000 */
.L_x_154:
[C---:B------:R-:W-:Y:S02]  /*d310*/  ISETP.LT.OR P3, PT, R5.reuse, 0x1, !P0 ;  /* 0x000000010500780c */ /* 0x040fe40004761670 */
[----:B------:R-:W-:Y:S02]  /*d320*/  ISETP.LT.OR P2, PT, R5, 0x1, P1 ;  /* 0x000000010500780c */ /* 0x000fe40000f41670 */
[----:B------:R-:W-:Y:S01]  /*d330*/  LEA R4, R25, UR45, 0x1 ;  /* 0x0000002d19047c11 */ /* 0x000fe2000f8e08ff */
[----:B------:R-:W-:Y:S02]  /*d340*/  IMAD.MOV.U32 R13, RZ, RZ, R17 ;  /* 0x000000ffff0d7224 */ /* 0x000fe400078e0011 */
[----:B------:R-:W-:Y:S01]  /*d350*/  IMAD.MOV.U32 R12, RZ, RZ, 0x1 ;  /* 0x00000001ff0c7424 */ /* 0x000fe200078e00ff */
[----:B------:R-:W-:-:S07]  /*d360*/  MOV R2, R14 ;  /* 0x0000000e00027202 */ /* 0x000fce0000000f00 */
[----:B------:R-:W-:Y:S05]  /*d370*/  WARPSYNC.COLLECTIVE R15, `(.L_x_155) ;  /* 0x000000000f087348 */ /* 0x000fea0003c00000 */
[----:B------:R0:W1:Y:S02]  /*d380*/  SHFL.IDX P6, R14, R13, R12, R11 ;  /* 0x0000000c0d0e7389 */ /* 0x00006400000c000b */
[----:B01----:R-:W-:Y:S01]  /*d390*/  ENDCOLLECTIVE ;  /* 0x000000000000791b */ /* 0x003fe20003800000 */
.L_x_155:
[----:B------:R-:W-:-:S05]  /*d3a0*/  IMAD.WIDE.U32 R2, R30, 0x2, R2 ;  /* 0x000000021e027825 */ /* 0x000fca00078e0002 */
[----:B------:R-:W-:Y:S01]  /*d3b0*/  @!PT LDS RZ, [RZ] ;  /* 0x00000000fffff984 */ /* 0x000fe20000000800 */
[----:B------:R-:W-:Y:S01]  /*d3c0*/  @!PT LDS RZ, [RZ] ;  /* 0x00000000fffff984 */ /* 0x000fe20000000800 */
[----:B------:R-:W-:Y:S01]  /*d3d0*/  @!PT LDS RZ, [RZ] ;  /* 0x00000000fffff984 */ /* 0x000fe20000000800 */
[----:B------:R0:W-:Y:S01]  /*d3e0*/  LDGSTS.E.BYPASS.LTC128B.128 [R4+0x400], desc[UR38][R2.64], !P2 ;  /* 0x0040000002047fae */ /* 0x0001e2000d101d66 */
[----:B------:R-:W-:-:S03]  /*d3f0*/  ISETP.LT.OR P2, PT, R5, 0x11, P1 ;  /* 0x000000110500780c */ /* 0x000fc60000f41670 */
[----:B------:R0:W-:Y:S01]  /*d400*/  LDGSTS.E.BYPASS.LTC128B.128 [R4+0x3400], desc[UR38][R2.64+0x80], !P3 ;  /* 0x0340008002047fae */ /* 0x0001e2000d901d66 */
[----:B------:R-:W-:Y:S01]  /*d410*/  ISETP.LT.OR P3, PT, R5, 0x11, !P0 ;  /* 0x000000110500780c */ /* 0x000fe20004761670 */
[----:B------:R-:W-:Y:S01]  /*d420*/  IMAD.MOV.U32 R13, RZ, RZ, R16 ;  /* 0x000000ffff0d7224 */ /* 0x000fe200078e0010 */
[----:B------:R-:W-:-:S11]  /*d430*/  MOV R6, R14 ;  /* 0x0000000e00067202 */ /* 0x000fd60000000f00 */
[----:B0-----:R-:W-:Y:S05]  /*d440*/  WARPSYNC.COLLECTIVE R15, `(.L_x_156) ;  /* 0x000000000f087348 */ /* 0x001fea0003c00000 */
[----:B------:R1:W2:Y:S02]  /*d450*/  SHFL.IDX P6, R14, R13, R12, R11 ;  /* 0x0000000c0d0e7389 */ /* 0x0002a400000c000b */
[----:B012---:R-:W-:Y:S01]  /*d460*/  ENDCOLLECTIVE ;  /* 0x000000000000791b */ /* 0x007fe20003800000 */
.L_x_156:
[----:B------:R-:W-:Y:S01]  /*d470*/  MOV R3, R6 ;  /* 0x0000000600037202 */ /* 0x000fe20000000f00 */
[----:B------:R-:W-:Y:S02]  /*d480*/  IMAD.MOV.U32 R13, RZ, RZ, R17 ;  /* 0x000000ffff0d7224 */ /* 0x000fe400078e0011 */
[----:B------:R-:W-:Y:S02]  /*d490*/  IMAD.MOV.U32 R12, RZ, RZ, 0x2 ;  /* 0x00000002ff0c7424 */ /* 0x000fe400078e00ff */
[----:B------:R-:W-:-:S07]  /*d4a0*/  IMAD.MOV.U32 R2, RZ, RZ, R14 ;  /* 0x000000ffff027224 */ /* 0x000fce00078e000e */
[----:B------:R-:W-:Y:S05]  /*d4b0*/  WARPSYNC.COLLECTIVE R15, `(.L_x_157) ;  /* 0x000000000f087348 */ /* 0x000fea0003c00000 */
[----:B------:R0:W1:Y:S02]  /*d4c0*/  SHFL.IDX P6, R14, R13, R12, R11 ;  /* 0x0000000c0d0e7389 */ /* 0x00006400000c000b */
[----:B01----:R-:W-:Y:S01]  /*d4d0*/  ENDCOLLECTIVE ;  /* 0x000000000000791b */ /* 0x003fe20003800000 */
.L_x_157:
        /* <DEDUP_REMOVED lines=13> */
.L_x_158:
[----:B------:R-:W-:Y:S02]  /*d5b0*/  IMAD.MOV.U32 R3, RZ, RZ, R8 ;  /* 0x000000ffff037224 */ /* 0x000fe400078e0008 */
[----:B------:R-:W-:Y:S02]  /*d5c0*/  IMAD.MOV.U32 R8, RZ, RZ, RZ ;  /* 0x000000ffff087224 */ /* 0x000fe400078e00ff */
[----:B------:R-:W-:Y:S01]  /*d5d0*/  IMAD.MOV.U32 R13, RZ, RZ, R17 ;  /* 0x000000ffff0d7224 */ /* 0x000fe200078e0011 */
[----:B------:R-:W-:Y:S01]  /*d5e0*/  MOV R12, 0x3 ;  /* 0x00000003000c7802 */ /* 0x000fe20000000f00 */
[----:B------:R-:W-:-:S07]  /*d5f0*/  IMAD.MOV.U32 R9, RZ, RZ, R14 ;  /* 0x000000ffff097224 */ /* 0x000fce00078e000e */
[----:B------:R-:W-:Y:S05]  /*d600*/  WARPSYNC.COLLECTIVE R15, `(.L_x_159) ;  /* 0x000000000f087348 */ /* 0x000fea0003c00000 */
[----:B------:R0:W1:Y:S02]  /*d610*/  SHFL.IDX P6, R14, R13, R12, R11 ;  /* 0x0000000c0d0e7389 */ /* 0x00006400000c000b */
[----:B01----:R-:W-:Y:S01]  /*d620*/  ENDCOLLECTIVE ;  /* 0x000000000000791b */ /* 0x003fe20003800000 */
.L_x_159:
[----:B------:R-:W-:-:S05]  /*d630*/  MOV R2, R9 ;  /* 0x0000000900027202 */ /* 0x000fca0000000f00 */
[----:B------:R-:W-:-:S05]  /*d640*/  IMAD.WIDE.U32 R2, R30, 0x2, R2 ;  /* 0x000000021e027825 */ /* 0x000fca00078e0002 */
[----:B------:R-:W-:Y:S01]  /*d650*/  @!PT LDS RZ, [RZ] ;  /* 0x00000000fffff984 */ /* 0x000fe20000000800 */
[----:B------:R-:W-:Y:S01]  /*d660*/  @!PT LDS RZ, [RZ] ;  /* 0x00000000fffff984 */ /* 0x000fe20000000800 */
[----:B------:R-:W-:Y:S01]  /*d670*/  @!PT LDS RZ, [RZ] ;  /* 0x00000000fffff984 */ /* 0x000fe20000000800 */
[----:B------:R0:W-:Y:S01]  /*d680*/  LDGSTS.E.BYPASS.LTC128B.128 [R4+0x1400], desc[UR38][R2.64], !P2 ;  /* 0x0140000002047fae */ /* 0x0001e2000d101d66 */
[----:B------:R-:W-:Y:S01]  /*d690*/  IMAD.MOV.U32 R13, RZ, RZ, R16 ;  /* 0x000000ffff0d7224 */ /* 0x000fe200078e0010 */
[C---:B------:R-:W-:Y:S02]  /*d6a0*/  ISETP.LT.OR P2, PT, R5.reuse, 0x31, P1 ;  /* 0x000000310500780c */ /* 0x040fe40000f41670 */
[----:B------:R0:W-:Y:S01]  /*d6b0*/  LDGSTS.E.BYPASS.LTC128B.128 [R4+0x4400], desc[UR38][R2.64+0x80], !P3 ;  /* 0x0440008002047fae */ /* 0x0001e2000d901d66 */
[----:B------:R-:W-:Y:S01]  /*d6c0*/  ISETP.LT.OR P3, PT, R5, 0x31, !P0 ;  /* 0x000000310500780c */ /* 0x000fe20004761670 */
[----:B------:R-:W-:-:S12]  /*d6d0*/  IMAD.MOV.U32 R10, RZ, RZ, R14 ;  /* 0x000000ffff0a7224 */ /* 0x000fd800078e000e */
[----:B0-----:R-:W-:Y:S05]  /*d6e0*/  WARPSYNC.COLLECTIVE R15, `(.L_x_160) ;  /* 0x000000000f087348 */ /* 0x001fea0003c00000 */
[----:B------:R1:W2:Y:S02]  /*d6f0*/  SHFL.IDX P6, R14, R13, R12, R11 ;  /* 0x0000000c0d0e7389 */ /* 0x0002a400000c000b */
[----:B012---:R-:W-:Y:S01]  /*d700*/  ENDCOLLECTIVE ;  /* 0x000000000000791b */ /* 0x007fe20003800000 */
.L_x_160:
[----:B------:R-:W-:Y:S01]  /*d710*/  IMAD.MOV.U32 R3, RZ, RZ, R10 ;  /* 0x000000ffff037224 */ /* 0x000fe200078e000a */
[----:B------:R-:W-:Y:S01]  /*d720*/  MOV R13, R17 ;  /* 0x00000011000d7202 */ /* 0x000fe20000000f00 */
[----:B------:R-:W-:Y:S01]  /*d730*/  IMAD.MOV.U32 R12, RZ, RZ, 0x4 ;  /* 0x00000004ff0c7424 */ /* 0x000fe200078e00ff */
[----:B------:R-:W-:-:S07]  /*d740*/  MOV R19, R14 ;  /* 0x0000000e00137202 */ /* 0x000fce0000000f00 */
[----:B------:R-:W-:Y:S05]  /*d750*/  WARPSYNC.COLLECTIVE R15, `(.L_x_161) ;  /* 0x000000000f087348 */ /* 0x000fea0003c00000 */
[----:B------:R0:W1:Y:S02]  /*d760*/  SHFL.IDX P6, R14, R13, R12, R11 ;  /* 0x0000000c0d0e7389 */ /* 0x00006400000c000b */
[----:B01----:R-:W-:Y:S01]  /*d770*/  ENDCOLLECTIVE ;  /* 0x000000000000791b */ /* 0x003fe20003800000 */
.L_x_161:
[----:B------:R-:W-:-:S04]  /*d780*/  IMAD.MOV.U32 R2, RZ, RZ, R19 ;  /* 0x000000ffff027224 */ /* 0x000fc800078e0013 */
[----:B------:R-:W-:-:S05]  /*d790*/  IMAD.WIDE.U32 R2, R30, 0x2, R2 ;  /* 0x000000021e027825 */ /* 0x000fca00078e0002 */
[----:B------:R-:W-:Y:S01]  /*d7a0*/  @!PT LDS RZ, [RZ] ;  /* 0x00000000fffff984 */ /* 0x000fe20000000800 */
[----:B------:R-:W-:Y:S01]  /*d7b0*/  @!PT LDS RZ, [RZ] ;  /* 0x00000000fffff984 */ /* 0x000fe20000000800 */
[----:B------:R-:W-:Y:S01]  /*d7c0*/  @!PT LDS RZ, [RZ] ;  /* 0x00000000fffff984 */ /* 0x000fe20000000800 */
[----:B------:R0:W-:Y:S01]  /*d7d0*/  LDGSTS.E.BYPASS.LTC128B.128 [R4+0x1c00], desc[UR38][R2.64], !P2 ;  /* 0x01c0000002047fae */ /* 0x0001e2000d101d66 */
[C---:B------:R-:W-:Y:S02]  /*d7e0*/  ISETP.LT.OR P2, PT, R5.reuse, 0x41, P1 ;  /* 0x000000410500780c */ /* 0x040fe40000f41670 */
[----:B------:R-:W-:Y:S01]  /*d7f0*/  MOV R13, R16 ;  /* 0x00000010000d7202 */ /* 0x000fe20000000f00 */
[----:B------:R0:W-:Y:S01]  /*d800*/  LDGSTS.E.BYPASS.LTC128B.128 [R4+0x4c00], desc[UR38][R2.64+0x80], !P3 ;  /* 0x04c0008002047fae */ /* 0x0001e2000d901d66 */
[----:B------:R-:W-:Y:S01]  /*d810*/  ISETP.LT.OR P3, PT, R5, 0x41, !P0 ;  /* 0x000000410500780c */ /* 0x000fe20004761670 */
[----:B------:R-:W-:-:S12]  /*d820*/  IMAD.MOV.U32 R18, RZ, RZ, R14 ;  /* 0x000000ffff127224 */ /* 0x000fd800078e000e */
[----:B0-----:R-:W-:Y:S05]  /*d830*/  WARPSYNC.COLLECTIVE R15, `(.L_x_162) ;  /* 0x000000000f087348 */ /* 0x001fea0003c00000 */
[----:B------:R1:W2:Y:S02]  /*d840*/  SHFL.IDX P6, R14, R13, R12, R11 ;  /* 0x0000000c0d0e7389 */ /* 0x0002a400000c000b */
[----:B012---:R-:W-:Y:S01]  /*d850*/  ENDCOLLECTIVE ;  /* 0x000000000000791b */ /* 0x007fe20003800000 */
.L_x_162:
[----:B------:R-:W-:Y:S01]  /*d860*/  MOV R3, R18 ;  /* 0x0000001200037202 */ /* 0x000fe20000000f00 */
[----:B------:R-:W-:Y:S02]  /*d870*/  IMAD.MOV.U32 R13, RZ, RZ, R17 ;  /* 0x000000ffff0d7224 */ /* 0x000fe400078e0011 */
[----:B------:R-:W-:Y:S02]  /*d880*/  IMAD.MOV.U32 R12, RZ, RZ, 0x5 ;  /* 0x00000005ff0c7424 */ /* 0x000fe400078e00ff */
[----:B------:R-:W-:-:S07]  /*d890*/  IMAD.MOV.U32 R23, RZ, RZ, R14 ;  /* 0x000000ffff177224 */ /* 0x000fce00078e000e */
[----:B------:R-:W-:Y:S05]  /*d8a0*/  WARPSYNC.COLLECTIVE R15, `(.L_x_163) ;  /* 0x000000000f087348 */ /* 0x000fea0003c00000 */
[----:B------:R0:W1:Y:S02]  /*d8b0*/  SHFL.IDX P6, R14, R13, R12, R11 ;  /* 0x0000000c0d0e7389 */ /* 0x00006400000c000b */
[----:B01----:R-:W-:Y:S01]  /*d8c0*/  ENDCOLLECTIVE ;  /* 0x000000000000791b */ /* 0x003fe20003800000 */
.L_x_163:
[----:B------:R-:W-:-:S04]  /*d8d0*/  IMAD.MOV.U32 R2, RZ, RZ, R23 ;  /* 0x000000ffff027224 */ /* 0x000fc800078e0017 */
[----:B------:R-:W-:-:S05]  /*d8e0*/  IMAD.WIDE.U32 R2, R30, 0x2, R2 ;  /* 0x000000021e027825 */ /* 0x000fca00078e0002 */
[----:B------:R-:W-:Y:S01]  /*d8f0*/  @!PT LDS RZ, [RZ] ;  /* 0x00000000fffff984 */ /* 0x000fe20000000800 */
[----:B------:R-:W-:Y:S01]  /*d900*/  @!PT LDS RZ, [RZ] ;  /* 0x00000000fffff984 */ /* 0x000fe20000000800 */
[----:B------:R-:W-:Y:S01]  /*d910*/  @!PT LDS RZ, [RZ] ;  /* 0x00000000fffff984 */ /* 0x000fe20000000800 */
[----:B------:R0:W-:Y:S01]  /*d920*/  LDGSTS.E.BYPASS.LTC128B.128 [R4+0x2400], desc[UR38][R2.64], !P2 ;  /* 0x0240000002047fae */ /* 0x0001e2000d101d66 */
[----:B------:R-:W-:-:S03]  /*d930*/  IMAD.MOV.U32 R13, RZ, RZ, R16 ;  /* 0x000000ffff0d7224 */ /* 0x000fc600078e0010 */
[----:B------:R0:W-:Y:S01]  /*d940*/  LDGSTS.E.BYPASS.LTC128B.128 [R4+0x5400], desc[UR38][R2.64+0x80], !P3 ;  /* 0x0540008002047fae */ /* 0x0001e2000d901d66 */
[----:B------:R-:W-:-:S07]  /*d950*/  MOV R17, R14 ;  /* 0x0000000e00117202 */ /* 0x000fce0000000f00 */
[----:B0-----:R-:W-:Y:S05]  /*d960*/  WARPSYNC.COLLECTIVE R15, `(.L_x_164) ;  /* 0x000000000f087348 */ /* 0x001fea0003c00000 */
[----:B------:R1:W2:Y:S02]  /*d970*/  SHFL.IDX P6, R14, R13, R12, R11 ;  /* 0x0000000c0d0e7389 */ /* 0x0002a400000c000b */
[----:B012---:R-:W-:Y:S01]  /*d980*/  ENDCOLLECTIVE ;  /* 0x000000000000791b */ /* 0x007fe20003800000 */
.L_x_164:
[----:B------:R-:W-:Y:S05]  /*d990*/  BRA `(.L_x_165) ;  /* 0xffffffcc00a07947 */ /* 0x000fea000383ffff */
.L_x_75:
[----:B0-----:R0:W1:Y:S02]  /*d9a0*/  SYNCS.PHASECHK.TRANS64.TRYWAIT P0, [R7+URZ+0x2a820], R8 ;  /* 0x02a82008070075a7 */ /* 0x001064000800017f */
[----:B-1----:R-:W-:Y:S05]  /*d9b0*/  @!P0 NANOSLEEP.SYNCS 0x989680 ;  /* 0x009896800000895d */ /* 0x002fea0003900000 */
[----:B------:R-:W1:Y:S02]  /*d9c0*/  @!P0 SYNCS.PHASECHK.TRANS64 P0, [R7+URZ+0x2a820], R8 ;  /* 0x02a82008070085a7 */ /* 0x000e64000800007f */
[----:B-1----:R-:W-:Y:S05]  /*d9d0*/  @!P0 BRA `(.L_x_75) ;  /* 0xfffffffc00f08947 */ /* 0x002fea000383ffff */
[----:B------:R-:W-:Y:S05]  /*d9e0*/  BRA `(.L_x_166) ;  /* 0xffffffd000147947 */ /* 0x000fea000383ffff */
.L_x_76:
[----:B------:R-:W1:Y:S01]  /*d9f0*/  S2R R3, SR_TID.X ;  /* 0x0000000000037919 */ /* 0x000e620000002100 */
[----:B------:R-:W-:Y:S01]  /*da00*/  BSSY B0, `(.L_x_167) ;  /* 0x000000a000007945 */ /* 0x000fe20003800000 */
[----:B------:R-:W-:Y:S01]  /*da10*/  IMAD.MOV.U32 R12, RZ, RZ, RZ ;  /* 0x000000ffff0c7224 */ /* 0x000fe200078e00ff */
[----:B------:R-:W-:Y:S01]  /*da20*/  MOV R15, 0xffffffff ;  /* 0xffffffff000f7802 */ /* 0x000fe20000000f00 */
[----:B------:R-:W-:Y:S01]  /*da30*/  IMAD.MOV.U32 R11, RZ, RZ, 0x1f ;  /* 0x0000001fff0b7424 */ /* 0x000fe200078e00ff */
[----:B-1----:R-:W-:-:S04]  /*da40*/  SHF.R.U32.HI R3, RZ, 0x5, R3 ;  /* 0x00000005ff037819 */ /* 0x002fc80000011603 */
[----:B------:R-:W-:-:S04]  /*da50*/  LOP3.LUT R3, R3, 0x3, RZ, 0xc0, !PT ;  /* 0x0000000303037812 */ /* 0x000fc800078ec0ff */
[----:B------:R-:W-:-:S07]  /*da60*/  MOV R13, R3 ;  /* 0x00000003000d7202 */ /* 0x000fce0000000f00 */
[----:B0----5:R-:W-:Y:S05]  /*da70*/  WARPSYNC.COLLECTIVE R15, `(.L_x_168) ;  /* 0x000000000f087348 */ /* 0x021fea0003c00000 */
[----:B------:R1:W2:Y:S02]  /*da80*/  SHFL.IDX P6, R14, R13, R12, R11 ;  /* 0x0000000c0d0e7389 */ /* 0x0002a400000c000b */
[----:B012--5:R-:W-:Y:S01]  /*da90*/  ENDCOLLECTIVE ;  /* 0x000000000000791b */ /* 0x027fe20003800000 */
.L_x_168:
[----:B------:R-:W-:Y:S05]  /*daa0*/  BSYNC B0 ;  /* 0x0000000000007941 */ /* 0x000fea0003800000 */
.L_x_167:
[----:B------:R-:W-:Y:S05]  /*dab0*/  BRA `(.L_x_169) ;  /* 0xffffffcc00f87947 */ /* 0x000fea000383ffff */
.L_x_77:
[----:B------:R-:W-:Y:S01]  /*dac0*/  BSSY B0, `(.L_x_170) ;  /* 0x0000006000007945 */ /* 0x000fe20003800000 */
[----:B------:R-:W-:-:S07]  /*dad0*/  IMAD.MOV.U32 R15, RZ, RZ, -0x1 ;  /* 0xffffffffff0f7424 */ /* 0x000fce00078e00ff */
[----:B01---5:R-:W-:Y:S05]  /*dae0*/  WARPSYNC.COLLECTIVE R15, `(.L_x_171) ;  /* 0x000000000f0c7348 */ /* 0x023fea0003c00000 */
[----:B------:R-:W-:Y:S02]  /*daf0*/  ELECT P6, UR62, PT ;  /* 0x00000000003e782f */ /* 0x000fe400038c0000 */
[----:B------:R-:W-:Y:S01]  /*db00*/  MOV R14, UR62 ;  /* 0x0000003e000e7c02 */ /* 0x000fe20008000f00 */
[----:B01---5:R-:W-:Y:S10]  /*db10*/  ENDCOLLECTIVE ;  /* 0x000000000000791b */ /* 0x023ff40003800000 */
.L_x_171:
[----:B------:R-:W-:Y:S05]  /*db20*/  BSYNC B0 ;  /* 0x0000000000007941 */ /* 0x000fea0003800000 */
.L_x_170:
[----:B------:R-:W-:Y:S05]  /*db30*/  BRA `(.L_x_172) ;  /* 0xffffffcc00ec7947 */ /* 0x000fea000383ffff */
.L_x_79:
[----:B-1----:R1:W2:Y:S02]  /*db40*/  SYNCS.PHASECHK.TRANS64.TRYWAIT P1, [R5+URZ+0x2a840], R4 ;  /* 0x02a84004050075a7 */ /* 0x0022a4000802017f */
[----:B--2---:R-:W-:Y:S05]  /*db50*/  @!P1 NANOSLEEP.SYNCS 0x989680 ;  /* 0x009896800000995d */ /* 0x004fea0003900000 */
[----:B------:R-:W2:Y:S02]  /*db60*/  @!P1 SYNCS.PHASECHK.TRANS64 P1, [R5+URZ+0x2a840], R4 ;  /* 0x02a84004050095a7 */ /* 0x000ea4000802007f */
[----:B--2---:R-:W-:Y:S05]  /*db70*/  @!P1 BRA `(.L_x_79) ;  /* 0xfffffffc00f09947 */ /* 0x004fea000383ffff */
[----:B------:R-:W-:Y:S05]  /*db80*/  BRA `(.L_x_173) ;  /* 0xffffffd0000c7947 */ /* 0x000fea000383ffff */
.L_x_81:
[----:B--2---:R2:W3:Y:S02]  /*db90*/  SYNCS.PHASECHK.TRANS64.TRYWAIT P1, [R3+URZ+0x2a840], R0 ;  /* 0x02a84000030075a7 */ /* 0x0044e4000802017f */
[----:B---3--:R-:W-:Y:S05]  /*dba0*/  @!P1 NANOSLEEP.SYNCS 0x989680 ;  /* 0x009896800000995d */ /* 0x008fea0003900000 */
[----:B------:R-:W3:Y:S02]  /*dbb0*/  @!P1 SYNCS.PHASECHK.TRANS64 P1, [R3+URZ+0x2a840], R0 ;  /* 0x02a84000030095a7 */ /* 0x000ee4000802007f */
[----:B---3--:R-:W-:Y:S05]  /*dbc0*/  @!P1 BRA `(.L_x_81) ;  /* 0xfffffffc00f09947 */ /* 0x008fea000383ffff */
[----:B------:R-:W-:Y:S05]  /*dbd0*/  BRA `(.L_x_174) ;  /* 0xffffffd000187947 */ /* 0x000fea000383ffff */
.L_x_83:
[----:B---3--:R3:W4:Y:S02]  /*dbe0*/  SYNCS.PHASECHK.TRANS64.TRYWAIT P1, [R5+URZ+0x2a860], R4 ;  /* 0x02a86004050075a7 */ /* 0x008724000802017f */
[----:B----4-:R-:W-:Y:S05]  /*dbf0*/  @!P1 NANOSLEEP.SYNCS 0x989680 ;  /* 0x009896800000995d */ /* 0x010fea0003900000 */
[----:B------:R-:W4:Y:S02]  /*dc00*/  @!P1 SYNCS.PHASECHK.TRANS64 P1, [R5+URZ+0x2a860], R4 ;  /* 0x02a86004050095a7 */ /* 0x000f24000802007f */
[----:B----4-:R-:W-:Y:S05]  /*dc10*/  @!P1 BRA `(.L_x_83) ;  /* 0xfffffffc00f09947 */ /* 0x010fea000383ffff */
[----:B------:R-:W-:Y:S05]  /*dc20*/  BRA `(.L_x_175) ;  /* 0xffffffd000147947 */ /* 0x000fea000383ffff */
.L_x_176:
[----:B------:R-:W-:-:S00]  /*dc30*/  BRA `(.L_x_176) ;  /* 0xfffffffc00fc7947 */ /* 0x000fc0000383ffff */
[----:B------:R-:W-:-:S00]  /*dc40*/  NOP ;  /* 0x0000000000007918 */ /* 0x000fc00000000000 */
        /* <DEDUP_REMOVED lines=11> */
.L_x_15631:


//--------------------- .text._ZN7cutlass13device_kernelIN5flash11enable_sm90INS1_16FlashAttnFwdSm90INS1_25CollectiveMainloopFwdSm90ILi2EN4cute5tupleIJNS5_1CILi1EEES8_S8_EEENS6_IJNS7_ILi128EEENS7_ILi96EEENS7_ILi192EEEEEELi128ENS_10bfloat16_tEfNS_4arch4Sm90ELb0ELb0ELb0ELb1ELb1ELb0ELb0ELb1ELb1ELb1ELb1ELb0EEENS1_21CollectiveEpilogueFwdINS6_IJSA_SA_SB_EEES9_SE_SG_Li256ELb1ELb1ELb1ELb0EEENS1_36VarlenDynamicPersistentTileSchedulerILi128ELi96ELi256ELi128ELb1ELb1ELb1ELb0ELb1ELb1EEEEEEEEEvNT_6ParamsE --------------------------
	.section	.text._ZN7cutlass13device_kernelIN5flash11enable_sm90INS1_16FlashAttnFwdSm90INS1_25CollectiveMainloopFwdSm90ILi2EN4cute5tupleIJNS5_1CILi1EEES8_S8_EEENS6_IJNS7_ILi128EEENS7_ILi96EEENS7_ILi192EEEEEELi128ENS_10bfloat16_tEfNS_4arch4Sm90ELb0ELb0ELb0ELb1ELb1ELb0ELb0ELb1ELb1ELb1ELb1ELb0EEENS1_21CollectiveEpilogueFwdINS6_IJSA_SA_SB_EEES9_SE_SG_Li256ELb1ELb1ELb1ELb0EEENS1_36VarlenDynamicPersistentTileSchedulerILi128ELi96ELi256ELi128ELb1ELb1ELb1ELb0ELb1ELb1EEEEEEEEEvNT_6ParamsE,"ax",@progbits
	.align	128
.text._ZN7cutlass13device_kernelIN5flash11enable_sm90INS1_16FlashAttnFwdSm90INS1_25CollectiveMainloopFwdSm90ILi2EN4cute5tupleIJNS5_1CILi1EEES8_S8_EEENS6_IJNS7_ILi128EEENS7_ILi96EEENS7_ILi192EEEEEELi128ENS_10bfloat16_tEfNS_4arch4Sm90ELb0ELb0ELb0ELb1ELb1ELb0ELb0ELb1ELb1ELb1ELb1ELb0EEENS1_21CollectiveEpilogueFwdINS6_IJSA_SA_SB_EEES9_SE_SG_Li256ELb1ELb1ELb1ELb0EEENS1_36VarlenDynamicPersistentTileSchedulerILi128ELi96ELi256ELi128ELb1ELb1ELb1ELb0ELb1ELb1EEEEEEEEEvNT_6ParamsE:
        .type           _ZN7cutlass13device_kernelIN5flash11enable_sm90INS1_16FlashAttnFwdSm90INS1_25CollectiveMainloopFwdSm90ILi2EN4cute5tupleIJNS5_1CILi1EEES8_S8_EEENS6_IJNS7_ILi128EEENS7_ILi96EEENS7_ILi192EEEEEELi128ENS_10bfloat16_tEfNS_4arch4Sm90ELb0ELb0ELb0ELb1ELb1ELb0ELb0ELb1ELb1ELb1ELb1ELb0EEENS1_21CollectiveEpilogueFwdINS6_IJSA_SA_SB_EEES9_SE_SG_Li256ELb1ELb1ELb1ELb0EEENS1_36VarlenDynamicPersistentTileSchedulerILi128ELi96ELi256ELi128ELb1ELb1ELb1ELb0ELb1ELb1EEEEEEEEEvNT_6ParamsE,@function
        .size           _ZN7cutlass13device_kernelIN5flash11enable_sm90INS1_16FlashAttnFwdSm90INS1_25CollectiveMainloopFwdSm90ILi2EN4cute5tupleIJNS5_1CILi1EEES8_S8_EEENS6_IJNS7_ILi128EEENS7_ILi96EEENS7_ILi192EEEEEELi128ENS_10bfloat16_tEfNS_4arch4Sm90ELb0ELb0ELb0ELb1ELb1ELb0ELb0ELb1ELb1ELb1ELb1ELb0EEENS1_21CollectiveEpilogueFwdINS6_IJSA_SA_SB_EEES9_SE_SG_Li256ELb1ELb1ELb1ELb0EEENS1_36VarlenDynamicPersistentTileSchedulerILi128ELi96ELi256ELi128ELb1ELb1ELb1ELb0ELb1ELb1EEEEEEEEEvNT_6ParamsE,(.L_x_15632 - _ZN7cutlass13device_kernelIN5flash11enable_sm90INS1_16FlashAttnFwdSm90INS1_25CollectiveMainloopFwdSm90ILi2EN4cute5tupleIJNS5_1CILi1EEES8_S8_EEENS6_IJNS7_ILi128EEENS7_ILi96EEENS7_ILi192EEEEEELi128ENS_10bfloat16_tEfNS_4arch4Sm90ELb0ELb0ELb0ELb1ELb1ELb0ELb0ELb1ELb1ELb1ELb1ELb0EEENS1_21CollectiveEpilogueFwdINS6_IJSA_SA_SB_EEES9_SE_SG_Li256ELb1ELb1ELb1ELb0EEENS1_36VarlenDynamicPersistentTileSchedulerILi128ELi96ELi256ELi128ELb1ELb1ELb1ELb0ELb1ELb1EEEEEEEEEvNT_6ParamsE)
        .other          _ZN7cutlass13device_kernelIN5flash11enable_sm90INS1_16FlashAttnFwdSm90INS1_25CollectiveMainloopFwdSm90ILi2EN4cute5tupleIJNS5_1CILi1EEES8_S8_EEENS6_IJNS7_ILi128EEENS7_ILi96EEENS7_ILi192EEEEEELi128ENS_10bfloat16_tEfNS_4arch4Sm90ELb0ELb0ELb0ELb1ELb1ELb0ELb0ELb1ELb1ELb1ELb1ELb0EEENS1_21CollectiveEpilogueFwdINS6_IJSA_SA_SB_EEES9_SE_SG_Li256ELb1ELb1ELb1ELb0EEENS1_36VarlenDynamicPersistentTileSchedulerILi128ELi96ELi256ELi128ELb1ELb1ELb1ELb0ELb1ELb1EEEEEEEEEvNT_6ParamsE,@"STO_CUDA_ENTRY STV_DEFAULT"
_ZN7cutlass13device_kernelIN5flash11enable_sm90INS1_16FlashAttnFwdSm90INS1_25CollectiveMainloopFwdSm90ILi2EN4cute5tupleIJNS5_1CILi1EEES8_S8_EEENS6_IJNS7_ILi128EEENS7_ILi96EEENS7_ILi192EEEEEELi128ENS_10bfloat16_tEfNS_4arch4Sm90ELb0ELb0ELb0ELb1ELb1ELb0ELb0ELb1ELb1ELb1ELb1ELb0EEENS1_21CollectiveEpilogueFwdINS6_IJSA_SA_SB_EEES9_SE_SG_Li256ELb1ELb1ELb1ELb0EEENS1_36VarlenDynamicPersistentTileSchedulerILi128ELi96ELi256ELi128ELb1ELb1ELb1ELb0ELb1ELb1EEEEEEEEEvNT_6ParamsE:
[----:B------:R-:W0:Y:S02]  /*0000*/  LDC R1, c[0x0][0x28] ;  /* 0x00000a00ff017b82 */ /* 0x000e240000000800 */
[----:B0-----:R-:W-:Y:S01]  /*0010*/  VIADD R1, R1, 0xffffffe0 ;  /* 0xffffffe001017836 */ /* 0x001fe20000000000 */
[----:B------:R-:W0:Y:S01]  /*0020*/  S2R R3, SR_TID.X ;  /* 0x0000000000037919 */ /* 0x000e220000002100 */
[----:B------:R-:W-:Y:S01]  /*0030*/  ELECT P0, URZ, PT ;  /* 0x00000000003f782f */ /* 0x000fe20003800000 */
[----:B------:R-:W-:Y:S01]  /*0040*/  UMOV UR4, 0x80 ;  /* 0x0000008000047882 */ /* 0x000fe20000000000 */
[----:B------:R-:W-:Y:S01]  /*0050*/  UMOV UR7, 0x100 ;  /* 0x0000010000077882 */ /* 0x000fe20000000000 */
[----:B0-----:R-:W-:-:S05]  /*0060*/  SHF.R.U32.HI R0, RZ, 0x5, R3 ;  /* 0x00000005ff007819 */ /* 0x001fca0000011603 */
[----:B------:R-:W0:Y:S02]  /*0070*/  SHFL.IDX PT, R2, R0, RZ, 0x1f ;  /* 0x00001fff00027589 */ /* 0x000e2400000e0000 */
[C---:B0-----:R-:W-:Y:S02]  /*0080*/  ISETP.NE.OR P0, PT, R2.reuse, RZ, !P0 ;  /* 0x000000ff0200720c */ /* 0x041fe40004705670 */
[----:B------:R-:W-:Y:S02]  /*0090*/  ISETP.NE.AND P1, PT, R2, RZ, PT ;  /* 0x000000ff0200720c */ /* 0x000fe40003f25270 */
[----:B------:R-:W-:-:S06]  /*00a0*/  SHF.R.U32.HI R2, RZ, 0x7, R3 ;  /* 0x00000007ff027819 */ /* 0x000fcc0000011603 */
[----:B------:R-:W0:Y:S03]  /*00b0*/  SHFL.IDX PT, R2, R2, RZ, 0x1f ;  /* 0x00001fff02027589 */ /* 0x000e2600000e0000 */
[----:B------:R-:W-:Y:S01]  /*00c0*/  VOTEU.ALL UP0, P0 ;  /* 0x00000000003f7886 */ /* 0x000fe20000000000 */
[----:B------:R-:W-:-:S04]  /*00d0*/  VOTEU.ALL UP1, P0 ;  /* 0x00000000003f7886 */ /* 0x000fc80000020000 */
[----:B------:R-:W1:Y:S01]  /*00e0*/  @!UP0 S2UR UR8, SR_CgaCtaId ;  /* 0x00000000000889c3 */ /* 0x000e620000008800 */
[----:B------:R-:W-:Y:S01]  /*00f0*/  @!UP0 UMOV UR6, 0x400 ;  /* 0x0000040000068882 */ /* 0x000fe20000000000 */
[----:B------:R-:W-:-:S04]  /*0100*/  @!UP0 UIADD3 UR4, -UR4, 0x100000, URZ ;  /* 0x0010000004048890 */ /* 0x000fc8000fffe13f */
[----:B------:R-:W-:Y:S02]  /*0110*/  @!UP0 USHF.L.U32 UR5, UR4, 0xb, URZ ;  /* 0x0000000b04058899 */ /* 0x000fe4000800063f */
[----:B------:R-:W-:Y:S02]  /*0120*/  @!UP0 USHF.L.U32 UR4, UR4, 0x1, URZ ;  /* 0x0000000104048899 */ /* 0x000fe4000800063f */
[----:B-1----:R-:W-:Y:S02]  /*0130*/  @!UP0 ULEA UR8, UR8, UR6, 0x18 ;  /* 0x0000000608088291 */ /* 0x002fe4000f8ec03f */
[----:B------:R-:W-:-:S04]  /*0140*/  @!UP0 UIADD3 UR6, -UR7, 0x100000, URZ ;  /* 0x0010000007068890 */ /* 0x000fc8000fffe13f */
[----:B------:R-:W-:Y:S02]  /*0150*/  @!UP0 USHF.L.U32 UR7, UR6, 0xb, URZ ;  /* 0x0000000b06078899 */ /* 0x000fe4000800063f */
[----:B------:R-:W-:Y:S01]  /*0160*/  @!UP0 USHF.L.U32 UR6, UR6, 0x1, URZ ;  /* 0x0000000106068899 */ /* 0x000fe2000800063f */
[----:B------:R-:W-:-:S05]  /*0170*/  VOTEU.ALL UP0, P0 ;  /* 0x00000000003f7886 */ /* 0x000fca0000000000 */
[----:B------:R1:W2:Y:S06]  /*0180*/  @!UP0 SYNCS.EXCH.64 URZ, [UR8+0x2a800], UR4 ;  /* 0x02a80004083f85b2 */ /* 0x0002ac0008000100 */
[----:B------:R1:W3:Y:S02]  /*0190*/  @!UP1 SYNCS.EXCH.64 URZ, [UR8+0x2a820], UR6 ;  /* 0x02a82006083f95b2 */ /* 0x0002e40008000100 */
[----:B01----:R-:W-:Y:S05]  /*01a0*/  @P1 BRA `(.L_x_177) ;  /* 0x0000000000481947 */ /* 0x003fea0003800000 */
        /* <DEDUP_REMOVED lines=14> */
[----:B------:R0:W4:Y:S01]  /*0290*/  SYNCS.EXCH.64 URZ, [UR8+0x2a840], UR6 ;  /* 0x02a84006083f75b2 */ /* 0x0001220008000100 */
[----:B------:R0:W0:Y:S01]  /*02a0*/  SYNCS.EXCH.64 URZ, [UR8+0x2a838], UR4 ;  /* 0x02a83804083f75b2 */ /* 0x0000220008000100 */
[----:B------:R0:W0:Y:S01]  /*02b0*/  SYNCS.EXCH.64 URZ, [UR8+0x2a848], UR6 ;  /* 0x02a84806083f75b2 */ /* 0x0000220008000100 */
[----:B------:R-:W-:Y:S01]  /*02c0*/  NOP ;  /* 0x0000000000007918 */ /* 0x000fe20000000000 */
.L_x_177:
        /* <DEDUP_REMOVED lines=22> */
.L_x_178:
        /* <DEDUP_REMOVED lines=18> */
.L_x_179:
        /* <DEDUP_REMOVED lines=22> */
.L_x_180:
        /* <DEDUP_REMOVED lines=23> */
.L_x_181:
[----:B------:R-:W-:Y:S01]  /*0820*/  UISETP.NE.AND UP0, UPT, UR9, URZ, UPT ;  /* 0x0000003f0900728c */ /* 0x000fe2000bf05270 */
[----:B------:R-:W-:Y:S01]  /*0830*/  NOP ;  /* 0x0000000000007918 */ /* 0x000fe20000000000 */
[----:B0-----:R-:W-:Y:S01]  /*0840*/  UMOV UR4, 0x1 ;  /* 0x0000000100047882 */ /* 0x001fe20000000000 */
[----:B------:R-:W-:Y:S01]  /*0850*/  ULDC.64 UR36, c[0x0][0x208] ;  /* 0x0000820000247ab9 */ /* 0x000fe20000000a00 */
[----:B------:R-:W-:Y:S01]  /*0860*/  USEL UR4, UR4, 0x2, !UP0 ;  /* 0x0000000204047887 */ /* 0x000fe2000c000000 */
[----:B-1234-:R-:W-:Y:S01]  /*0870*/  BAR.SYNC.DEFER_BLOCKING 0x0 ;  /* 0x0000000000007b1d */ /* 0x01efe20000010000 */
[----:B------:R-:W-:-:S04]  /*0880*/  PLOP3.LUT P0, PT, PT, PT, UP0, 0x80, 0x0 ;  /* 0x000000000000781c */ /* 0x000fc80003f0f008 */
[----:B------:R-:W-:-:S05]  /*0890*/  IMAD.U32 R2, RZ, RZ, UR4 ;  /* 0x00000004ff027e24 */ /* 0x000fca000f8e00ff */
[----:B------:R0:W-:Y:S04]  /*08a0*/  STL [R1+0x1c], R2 ;  /* 0x00001c0201007387 */ /* 0x0001e80000100800 */
[----:B------:R-:W-:Y:S05]  /*08b0*/  @!P0 BRA `(.L_x_182) ;  /* 0x0000008c00788947 */ /* 0x000fea0003800000 */
.L_x_183:
[----:B------:R-:W-:-:S08]  /*08c0*/  NOP ;  /* 0x0000000000007918 */ /* 0x000fd00000000000 */
[----:B------:R-:W1:Y:S02]  /*08d0*/  USETMAXREG.TRY_ALLOC.CTAPOOL UP0, 0xe8 ;  /* 0x000000e8000079c8 */ /* 0x000e640008000600 */
[----:B-1----:R-:W-:-:S13]  /*08e0*/  PLOP3.LUT P0, PT, PT, PT, UP0, 0x80, 0x0 ;  /* 0x000000000000781c */ /* 0x002fda0003f0f008 */
[----:B------:R-:W-:Y:S05]  /*08f0*/  @!P0 BRA `(.L_x_183) ;  /* 0xfffffffc00f08947 */ /* 0x000fea000383ffff */
[----:B------:R-:W1:Y:S08]  /*0900*/  S2UR UR5, SR_CgaCtaId ;  /* 0x00000000000579c3 */ /* 0x000e700000008800 */
[----:B------:R-:W-:Y:S06]  /*0910*/  BAR.ARV 0x8, 0x180 ;  /* 0x0206000000007b1d */ /* 0x000fec0000002000 */
[----:B------:R-:W-:-:S02]  /*0920*/  UMOV UR4, 0x400 ;  /* 0x0000040000047882 */ /* 0x000fc40000000000 */
[----:B------:R-:W-:Y:S01]  /*0930*/  BAR.SYNC.DEFER_BLOCKING 0x5, 0x180 ;  /* 0x0146000000007b1d */ /* 0x000fe20000010000 */
[----:B-1----:R-:W-:-:S09]  /*0940*/  ULEA UR4, UR5, UR4, 0x18 ;  /* 0x0000000405047291 */ /* 0x002fd2000f8ec03f */
[----:B------:R-:W1:Y:S01]  /*0950*/  LDS.128 R24, [UR4+0x2a8d0] ;  /* 0x02a8d004ff187984 */ /* 0x000e620008000c00 */
[----:B------:R-:W-:Y:S01]  /*0960*/  ULDC UR4, c[0x0][0xc3c] ;  /* 0x00030f0000047ab9 */ /* 0x000fe20000000800 */
[----:B------:R-:W-:Y:S06]  /*0970*/  BAR.ARV 0x4, 0x180 ;  /* 0x0106000000007b1d */ /* 0x000fec0000002000 */
[----:B-1----:R-:W-:-:S13]  /*0980*/  ISETP.GE.AND P0, PT, R27, UR4, PT ;  /* 0x000000041b007c0c */ /* 0x002fda000bf06270 */
[----:B------:R-:W-:Y:S05]  /*0990*/  @P0 EXIT ;  /* 0x000000000000094d */ /* 0x000fea0003800000 */
[----:B0-----:R-:W2:Y:S01]  /*09a0*/  LDL R2, [R1+0x1c] ;  /* 0x00001c0001027983 */ /* 0x001ea20000100800 */
[----:B------:R-:W-:Y:S01]  /*09b0*/  R2UR UR6, R25 ;  /* 0x00000000190672ca */ /* 0x000fe200000e0000 */
[----:B------:R-:W-:Y:S01]  /*09c0*/  UMOV UR39, URZ ;  /* 0x0000003f00277c82 */ /* 0x000fe20008000000 */
[----:B------:R-:W-:Y:S01]  /*09d0*/  R2UR UR5, R26 ;  /* 0x000000001a0572ca */ /* 0x000fe200000e0000 */
[----:B------:R-:W0:Y:S01]  /*09e0*/  S2R R0, SR_TID.X ;  /* 0x0000000000007919 */ /* 0x000e220000002100 */
[----:B------:R-:W-:Y:S01]  /*09f0*/  UMOV UR38, URZ ;  /* 0x0000003f00267c82 */ /* 0x000fe20008000000 */
[----:B0-----:R-:W-:-:S05]  /*0a00*/  VIADD R202, R0, 0xffffff80 ;  /* 0xffffff8000ca7836 */ /* 0x001fca0000000000 */
[----:B------:R-:W-:-:S04]  /*0a10*/  SHF.R.S32.HI R3, RZ, 0x1f, R202 ;  /* 0x0000001fff037819 */ /* 0x000fc800000114ca */
[CC--:B------:R-:W-:Y:S02]  /*0a20*/  LEA.HI R4, R3.reuse, R202.reuse, RZ, 0x5 ;  /* 0x000000ca03047211 */ /* 0x0c0fe400078f28ff */
[----:B------:R-:W-:-:S03]  /*0a30*/  LEA.HI R0, R3, R202, RZ, 0x7 ;  /* 0x000000ca03007211 */ /* 0x000fc600078f38ff */
[----:B------:R-:W-:Y:S01]  /*0a40*/  IMAD.SHL.U32 R4, R4, 0x20, RZ ;  /* 0x0000002004047824 */ /* 0x000fe200078e00ff */
[----:B------:R-:W-:Y:S02]  /*0a50*/  LOP3.LUT R179, R0, 0xffffff80, RZ, 0xc0, !PT ;  /* 0xffffff8000b37812 */ /* 0x000fe400078ec0ff */
[----:B------:R-:W-:Y:S02]  /*0a60*/  SHF.R.S32.HI R195, RZ, 0x7, R0 ;  /* 0x00000007ffc37819 */ /* 0x000fe40000011400 */
[----:B------:R-:W-:Y:S01]  /*0a70*/  LOP3.LUT R4, R4, 0xfffffc00, RZ, 0xc0, !PT ;  /* 0xfffffc0004047812 */ /* 0x000fe200078ec0ff */
[----:B------:R-:W-:Y:S01]  /*0a80*/  IMAD.IADD R179, R202, 0x1, -R179 ;  /* 0x00000001cab37824 */ /* 0x000fe200078e0ab3 */
[----:B------:R-:W-:-:S04]  /*0a90*/  LEA.HI R0, R0, R195, RZ, 0x1 ;  /* 0x000000c300007211 */ /* 0x000fc800078f08ff */
[----:B------:R-:W-:Y:S02]  /*0aa0*/  SHF.R.S32.HI R6, RZ, 0x1f, R179 ;  /* 0x0000001fff067819 */ /* 0x000fe400000114b3 */
[----:B------:R-:W-:Y:S02]  /*0ab0*/  LOP3.LUT R0, R0, 0x3fffffe, RZ, 0xc0, !PT ;  /* 0x03fffffe00007812 */ /* 0x000fe400078ec0ff */
[CC--:B------:R-:W-:Y:S02]  /*0ac0*/  LEA.HI R8, R6.reuse, R179.reuse, RZ, 0x2 ;  /* 0x000000b306087211 */ /* 0x0c0fe400078f10ff */
[----:B------:R-:W-:Y:S01]  /*0ad0*/  LEA.HI R6, R6, R179, RZ, 0x5 ;  /* 0x000000b306067211 */ /* 0x000fe200078f28ff */
[----:B------:R-:W-:Y:S01]  /*0ae0*/  IMAD.IADD R0, R195, 0x1, -R0 ;  /* 0x00000001c3007824 */ /* 0x000fe200078e0a00 */
[--C-:B------:R-:W-:Y:S02]  /*0af0*/  SHF.R.S32.HI R9, RZ, 0x2, R8.reuse ;  /* 0x00000002ff097819 */ /* 0x100fe40000011408 */
[----:B------:R-:W-:-:S02]  /*0b00*/  SHF.R.S32.HI R10, RZ, 0x1f, R8 ;  /* 0x0000001fff0a7819 */ /* 0x000fc40000011408 */
[----:B------:R-:W-:Y:S02]  /*0b10*/  LOP3.LUT R8, R8, 0x7ffffffc, RZ, 0xc0, !PT ;  /* 0x7ffffffc08087812 */ /* 0x000fe400078ec0ff */
[----:B------:R-:W-:Y:S02]  /*0b20*/  LEA.HI R10, R10, R9, RZ, 0x3 ;  /* 0x000000090a0a7211 */ /* 0x000fe400078f18ff */
[----:B------:R-:W-:Y:S01]  /*0b30*/  SHF.R.S32.HI R6, RZ, 0x5, R6 ;  /* 0x00000005ff067819 */ /* 0x000fe20000011406 */
[----:B------:R-:W-:Y:S01]  /*0b40*/  IMAD.IADD R8, R179, 0x1, -R8 ;  /* 0x00000001b3087824 */ /* 0x000fe200078e0a08 */
[----:B------:R-:W-:-:S03]  /*0b50*/  LOP3.LUT R10, R10, 0xfffffff8, RZ, 0xc0, !PT ;  /* 0xfffffff80a0a7812 */ /* 0x000fc600078ec0ff */
[----:B------:R-:W-:Y:S01]  /*0b60*/  IMAD.SHL.U32 R173, R8, 0x2, RZ ;  /* 0x0000000208ad7824 */ /* 0x000fe200078e00ff */
[----:B------:R-:W-:-:S03]  /*0b70*/  IADD3 R9, R9, -R10, RZ ;  /* 0x8000000a09097210 */ /* 0x000fc60007ffe0ff */
[C---:B------:R-:W-:Y:S01]  /*0b80*/  VIADD R172, R173.reuse, 0x8 ;  /* 0x00000008adac7836 */ /* 0x040fe20000000000 */
[C---:B------:R-:W-:Y:S01]  /*0b90*/  IADD3 R162, R173.reuse, 0x58, RZ ;  /* 0x00000058ada27810 */ /* 0x040fe20007ffe0ff */
[----:B------:R-:W-:Y:S02]  /*0ba0*/  IMAD R9, R6, 0x10, R9 ;  /* 0x0000001006097824 */ /* 0x000fe400078e0209 */
[C---:B------:R-:W-:Y:S01]  /*0bb0*/  VIADD R171, R173.reuse, 0x10 ;  /* 0x00000010adab7836 */ /* 0x040fe20000000000 */
[----:B------:R-:W-:Y:S01]  /*0bc0*/  SHF.R.S32.HI R194, RZ, 0x1f, R172 ;  /* 0x0000001fffc27819 */ /* 0x000fe200000114ac */
        /* <DEDUP_REMOVED lines=22> */
[----:B------:R-:W-:Y:S01]  /*0d30*/  VIADD R22, R173, 0x78 ;  /* 0x00000078ad167836 */ /* 0x000fe20000000000 */
[----:B------:R-:W-:Y:S01]  /*0d40*/  SHF.R.S32.HI R182, RZ, 0x1f, R160 ;  /* 0x0000001fffb67819 */ /* 0x000fe200000114a0 */
[----:B------:R-:W-:Y:S01]  /*0d50*/  IMAD R196, R0, 0x40, R9 ;  /* 0x0000004000c47824 */ /* 0x000fe200078e0209 */
[----:B------:R-:W-:-:S02]  /*0d60*/  SHF.R.S32.HI R181, RZ, 0x1f, R23 ;  /* 0x0000001fffb57819 */ /* 0x000fc40000011417 */
[----:B------:R-:W-:Y:S02]  /*0d70*/  SHF.R.S32.HI R180, RZ, 0x1f, R22 ;  /* 0x0000001fffb47819 */ /* 0x000fe40000011416 */
[----:B--2---:R-:W-:Y:S02]  /*0d80*/  R2UR UR4, R2 ;  /* 0x00000000020472ca */ /* 0x004fe400000e0000 */
[----:B------:R-:W-:-:S04]  /*0d90*/  LEA.HI R2, R3, R202, RZ, 0x4 ;  /* 0x000000ca03027211 */ /* 0x000fc800078f20ff */
[----:B------:R-:W-:Y:S02]  /*0da0*/  SHF.R.S32.HI R7, RZ, 0x4, R2 ;  /* 0x00000004ff077819 */ /* 0x000fe40000011402 */
[C---:B------:R-:W-:Y:S02]  /*0db0*/  LOP3.LUT R5, R2.reuse, 0x3fffff0, RZ, 0xc0, !PT ;  /* 0x03fffff002057812 */ /* 0x040fe400078ec0ff */
[----:B------:R-:W-:-:S03]  /*0dc0*/  LEA.HI R2, R2, R7, RZ, 0x1 ;  /* 0x0000000702027211 */ /* 0x000fc600078f08ff */
[----:B------:R-:W-:Y:S01]  /*0dd0*/  IMAD.IADD R5, R202, 0x1, -R5 ;  /* 0x00000001ca057824 */ /* 0x000fe200078e0a05 */
[----:B------:R-:W-:Y:S01]  /*0de0*/  LOP3.LUT R2, R2, 0x1ffffffe, RZ, 0xc0, !PT ;  /* 0x1ffffffe02027812 */ /* 0x000fe200078ec0ff */
[----:B------:R-:W-:Y:S02]  /*0df0*/  ULOP3.LUT UR7, UR4, 0x1, URZ, 0xfc, !UPT ;  /* 0x0000000104077892 */ /* 0x000fe4000f8efc3f */
[----:B------:R-:W-:Y:S01]  /*0e00*/  IMAD R5, R5, 0x40, R4 ;  /* 0x0000004005057824 */ /* 0x000fe200078e0204 */
[-C--:B------:R-:W-:Y:S01]  /*0e10*/  LEA.HI R4, R3, R202.reuse, RZ, 0x2 ;  /* 0x000000ca03047211 */ /* 0x080fe200078f10ff */
[----:B------:R-:W-:Y:S01]  /*0e20*/  IMAD.IADD R2, R7, 0x1, -R2 ;  /* 0x0000000107027824 */ /* 0x000fe200078e0a02 */
[----:B------:R-:W-:Y:S01]  /*0e30*/  LEA.HI R3, R3, R202, RZ, 0x3 ;  /* 0x000000ca03037211 */ /* 0x000fe200078f18ff */
[----:B------:R-:W-:Y:S01]  /*0e40*/  UMOV UR4, URZ ;  /* 0x0000003f00047c82 */ /* 0x000fe20008000000 */
[----:B------:R-:W-:Y:S01]  /*0e50*/  LOP3.LUT R7, R4, 0xfffffffc, RZ, 0xc0, !PT ;  /* 0xfffffffc04077812 */ /* 0x000fe200078ec0ff */
[----:B------:R-:W-:Y:S01]  /*0e60*/  IMAD R198, R2, 0x8, R5 ;  /* 0x0000000802c67824 */ /* 0x000fe200078e0205 */
[----:B------:R-:W-:Y:S01]  /*0e70*/  LOP3.LUT R17, R3, 0xfffffff8, RZ, 0xc0, !PT ;  /* 0xfffffff803117812 */ /* 0x000fe200078ec0ff */
[----:B------:R-:W-:Y:S01]  /*0e80*/  IMAD.U32 R199, RZ, RZ, UR7 ;  /* 0x00000007ffc77e24 */ /* 0x000fe2000f8e00ff */
[----:B------:R-:W-:Y:S01]  /*0e90*/  MOV R178, UR4 ;  /* 0x0000000400b27c02 */ /* 0x000fe20008000f00 */
[C---:B------:R-:W-:Y:S01]  /*0ea0*/  IMAD.IADD R7, R202.reuse, 0x1, -R7 ;  /* 0x00000001ca077824 */ /* 0x040fe200078e0a07 */
[----:B------:R-:W-:Y:S01]  /*0eb0*/  SHF.R.S32.HI R176, RZ, 0x3, R3 ;  /* 0x00000003ffb07819 */ /* 0x000fe20000011403 */
[----:B------:R-:W-:-:S03]  /*0ec0*/  IMAD.IADD R17, R202, 0x1, -R17 ;  /* 0x00000001ca117824 */ /* 0x000fc600078e0a11 */
[----:B------:R-:W-:-:S04]  /*0ed0*/  LEA.HI R2, R7, R7, RZ, 0x1 ;  /* 0x0000000707027211 */ /* 0x000fc800078f08ff */
[----:B------:R-:W-:-:S05]  /*0ee0*/  LOP3.LUT R2, R2, 0x1ffffffe, RZ, 0xc0, !PT ;  /* 0x1ffffffe02027812 */ /* 0x000fca00078ec0ff */
[----:B------:R-:W-:Y:S02]  /*0ef0*/  IMAD.IADD R197, R7, 0x1, -R2 ;  /* 0x0000000107c57824 */ /* 0x000fe400078e0a02 */
[----:B------:R-:W-:Y:S02]  /*0f00*/  IMAD.SHL.U32 R2, R17, 0x8, RZ ;  /* 0x0000000811027824 */ /* 0x000fe400078e00ff */
[----:B------:R-:W-:Y:S02]  /*0f10*/  IMAD R197, R197, 0x8, R196 ;  /* 0x00000008c5c57824 */ /* 0x000fe400078e02c4 */
[----:B------:R-:W-:Y:S01]  /*0f20*/  VIADD R16, R2, 0x40 ;  /* 0x0000004002107836 */ /* 0x000fe20000000000 */
[----:B------:R-:W-:-:S04]  /*0f30*/  SHF.R.S32.HI R201, RZ, 0x1f, R2 ;  /* 0x0000001fffc97819 */ /* 0x000fc80000011402 */
[----:B------:R-:W-:-:S07]  /*0f40*/  SHF.R.S32.HI R200, RZ, 0x1f, R16 ;  /* 0x0000001fffc87819 */ /* 0x000fce0000011410 */
.L_x_233:
[----:B0-234-:R-:W0:Y:S01]  /*0f50*/  LDC.64 R4, c[0x0][0xc88] ;  /* 0x00032200ff047b82 */ /* 0x01de220000000a00 */
[----:B------:R-:W-:Y:S01]  /*0f60*/  ULDC.64 UR8, c[0x0][0xa28] ;  /* 0x00028a0000087ab9 */ /* 0x000fe20000000a00 */
[----:B------:R-:W-:Y:S01]  /*0f70*/  ULDC.64 UR10, c[0x0][0xa20] ;  /* 0x00028800000a7ab9 */ /* 0x000fe20000000a00 */
[----:B------:R-:W-:Y:S01]  /*0f80*/  ULDC UR7, c[0x0][0x2f0] ;  /* 0x0000bc0000077ab9 */ /* 0x000fe20000000800 */
[----:B0-----:R-:W-:-:S06]  /*0f90*/  IMAD.WIDE R4, R27, 0x4, R4 ;  /* 0x000000041b047825 */ /* 0x001fcc00078e0204 */
[----:B------:R-:W2:Y:S01]  /*0fa0*/  LDG.E R4, desc[UR36][R4.64] ;  /* 0x0000002404047981 */ /* 0x000ea2000c1e1900 */
[----:B------:R-:W-:Y:S02]  /*0fb0*/  UISETP.NE.U32.AND UP0, UPT, UR8, URZ, UPT ;  /* 0x0000003f0800728c */ /* 0x000fe4000bf05070 */
[----:B------:R-:W-:Y:S02]  /*0fc0*/  UISETP.NE.U32.AND UP1, UPT, UR10, URZ, UPT ;  /* 0x0000003f0a00728c */ /* 0x000fe4000bf25070 */
[----:B------:R-:W-:Y:S02]  /*0fd0*/  UISETP.NE.AND.EX UP0, UPT, UR9, URZ, UPT, UP0 ;  /* 0x0000003f0900728c */ /* 0x000fe4000bf05300 */
[----:B------:R-:W-:-:S04]  /*0fe0*/  UISETP.NE.AND.EX UP1, UPT, UR11, URZ, UPT, UP1 ;  /* 0x0000003f0b00728c */ /* 0x000fc8000bf25310 */
[----:B------:R-:W-:Y:S02]  /*0ff0*/  PLOP3.LUT P0, PT, PT, PT, UP0, 0x80, 0x0 ;  /* 0x000000000000781c */ /* 0x000fe40003f0f008 */
[----:B------:R-:W-:Y:S02]  /*1000*/  PLOP3.LUT P1, PT, PT, PT, UP1, 0x80, 0x0 ;  /* 0x000000000000781c */ /* 0x000fe40003f2f018 */
[----:B--2---:R-:W-:-:S13]  /*1010*/  R2UR UR61, R4 ;  /* 0x00000000043d72ca */ /* 0x004fda00000e0000 */
[----:B------:R-:W-:Y:S02]  /*1020*/  USHF.R.S32.HI UR4, URZ, 0x1f, UR61 ;  /* 0x0000001f3f047899 */ /* 0x000fe4000801143d */
[----:B------:R-:W-:-:S04]  /*1030*/  @UP0 ULEA UR8, UP2, UR61, UR8, 0x2 ;  /* 0x000000083d080291 */ /* 0x000fc8000f84103f */
[----:B------:R-:W-:Y:S02]  /*1040*/  @UP0 ULEA.HI.X UR9, UR61, UR9, UR4, 0x2, UP2 ;  /* 0x000000093d090291 */ /* 0x000fe400090f1404 */
[----:B------:R-:W-:Y:S01]  /*1050*/  IMAD.U32 R177, RZ, RZ, UR4 ;  /* 0x00000004ffb17e24 */ /* 0x000fe2000f8e00ff */
[----:B------:R-:W-:Y:S01]  /*1060*/  @UP1 ULEA UR10, UP0, UR61, UR10, 0x2 ;  /* 0x0000000a3d0a1291 */ /* 0x000fe2000f80103f */
[----:B------:R-:W-:-:S03]  /*1070*/  IMAD.U32 R4, RZ, RZ, UR8 ;  /* 0x00000008ff047e24 */ /* 0x000fc6000f8e00ff */
[----:B------:R-:W-:Y:S01]  /*1080*/  @UP1 ULEA.HI.X UR11, UR61, UR11, UR4, 0x2, UP0 ;  /* 0x0000000b3d0b1291 */ /* 0x000fe200080f1404 */
[----:B------:R-:W-:Y:S01]  /*1090*/  IMAD.U32 R5, RZ, RZ, UR9 ;  /* 0x00000009ff057e24 */ /* 0x000fe2000f8e00ff */
[----:B------:R-:W-:Y:S01]  /*10a0*/  ULDC.64 UR8, c[0x0][0x418] ;  /* 0x0001060000087ab9 */ /* 0x000fe20000000a00 */
[----:B------:R-:W-:Y:S01]  /*10b0*/  IMAD.U32 R6, RZ, RZ, UR10 ;  /* 0x0000000aff067e24 */ /* 0x000fe2000f8e00ff */
[----:B------:R-:W-:Y:S02]  /*10c0*/  ULDC UR4, c[0x0][0x424] ;  /* 0x0001090000047ab9 */ /* 0x000fe40000000800 */
[----:B------:R-:W-:Y:S01]  /*10d0*/  IMAD.U32 R7, RZ, RZ, UR11 ;  /* 0x0000000bff077e24 */ /* 0x000fe2000f8e00ff */
[----:B------:R-:W2:Y:S04]  /*10e0*/  @P0 LDG.E R4, desc[UR36][R4.64] ;  /* 0x0000002404040981 */ /* 0x000ea8000c1e1900 */
[----:B------:R-:W3:Y:S01]  /*10f0*/  @P1 LDG.E R6, desc[UR36][R6.64] ;  /* 0x0000002406061981 */ /* 0x000ee2000c1e1900 */
[----:B------:R-:W-:Y:S01]  /*1100*/  UISETP.NE.U32.AND UP0, UPT, UR8, URZ, UPT ;  /* 0x0000003f0800728c */ /* 0x000fe2000bf05070 */
[----:B------:R-:W-:Y:S01]  /*1110*/  MOV R175, UR6 ;  /* 0x0000000600af7c02 */ /* 0x000fe20008000f00 */
[----:B------:R-:W-:Y:S01]  /*1120*/  UMOV UR41, URZ ;  /* 0x0000003f00297c82 */ /* 0x000fe20008000000 */
[----:B------:R-:W-:-:S02]  /*1130*/  ULOP3.LUT UR8, UR5, 0xff000000, URZ, 0xc0, !UPT ;  /* 0xff00000005087892 */ /* 0x000fc4000f8ec03f */
[----:B------:R-:W-:-:S04]  /*1140*/  UISETP.NE.AND.EX UP0, UPT, UR9, URZ, UPT, UP0 ;  /* 0x0000003f0900728c */ /* 0x000fc8000bf05300 */
[----:B------:R-:W-:-:S04]  /*1150*/  USEL UR4, UR4, 0x1, UP0 ;  /* 0x0000000104047887 */ /* 0x000fc80008000000 */
[----:B------:R-:W-:Y:S01]  /*1160*/  UIMAD UR4, UR4, UR7, URZ ;  /* 0x00000007040472a4 */ /* 0x000fe2000f8e023f */
[----:B--2---:R-:W-:-:S06]  /*1170*/  @P0 R2UR UR41, R4 ;  /* 0x00000000042902ca */ /* 0x004fcc00000e0000 */
[----:B---3--:R-:W-:Y:S01]  /*1180*/  @P1 R2UR UR4, R6 ;  /* 0x00000000060412ca */ /* 0x008fe200000e0000 */
[----:B-1---5:R-:W-:-:S14]  /*1190*/  @P1 BRA `(.L_x_184) ;  /* 0x0000000000341947 */ /* 0x022fdc0003800000 */
[----:B------:R-:W-:Y:S02]  /*11a0*/  ULDC.64 UR6, c[0x0][0xa08] ;  /* 0x0002820000067ab9 */ /* 0x000fe40000000a00 */
[----:B------:R-:W-:-:S04]  /*11b0*/  ISETP.NE.U32.AND P0, PT, RZ, UR6, PT ;  /* 0x00000006ff007c0c */ /* 0x000fc8000bf05070 */
[----:B------:R-:W-:-:S13]  /*11c0*/  ISETP.NE.AND.EX P0, PT, RZ, UR7, PT, P0 ;  /* 0x00000007ff007c0c */ /* 0x000fda000bf05300 */
[----:B------:R-:W-:Y:S05]  /*11d0*/  @!P0 BRA `(.L_x_184) ;  /* 0x0000000000248947 */ /* 0x000fea0003800000 */
[----:B------:R-:W-:Y:S02]  /*11e0*/  ULDC.64 UR6, c[0x0][0xa08] ;  /* 0x0002820000067ab9 */ /* 0x000fe40000000a00 */
[----:B------:R-:W-:-:S06]  /*11f0*/  UIMAD.WIDE UR6, UR61, 0x4, UR6 ;  /* 0x000000043d0678a5 */ /* 0x000fcc000f8e0206 */
[----:B------:R-:W-:Y:S02]  /*1200*/  IMAD.U32 R4, RZ, RZ, UR6 ;  /* 0x00000006ff047e24 */ /* 0x000fe4000f8e00ff */
[----:B------:R-:W-:-:S05]  /*1210*/  IMAD.U32 R5, RZ, RZ, UR7 ;  /* 0x00000007ff057e24 */ /* 0x000fca000f8e00ff */
[----:B------:R-:W2:Y:S04]  /*1220*/  LDG.E R3, desc[UR36][R4.64] ;  /* 0x0000002404037981 */ /* 0x000ea8000c1e1900 */
[----:B------:R-:W3:Y:S01]  /*1230*/  LDG.E R0, desc[UR36][R4.64+0x4] ;  /* 0x0000042404007981 */ /* 0x000ee2000c1e1900 */
[----:B--2---:R-:W-:Y:S02]  /*1240*/  R2UR UR4, R3 ;  /* 0x00000000030472ca */ /* 0x004fe400000e0000 */
[----:B---3--:R-:W-:-:S13]  /*1250*/  R2UR UR6, R0 ;  /* 0x00000000000672ca */ /* 0x008fda00000e0000 */
[----:B------:R-:W-:-:S12]  /*1260*/  UIADD3 UR4, -UR4, UR6, URZ ;  /* 0x0000000604047290 */ /* 0x000fd8000fffe13f */
.L_x_184:
[----:B------:R-:W-:Y:S02]  /*1270*/  UIADD3 UR41, -UR41, UR4, URZ ;  /* 0x0000000429297290 */ /* 0x000fe4000fffe13f */
[----:B------:R-:W-:Y:S02]  /*1280*/  ULOP3.LUT UR4, UR5, 0xff0000, URZ, 0xc0, !UPT ;  /* 0x00ff000005047892 */ /* 0x000fe4000f8ec03f */
[----:B------:R-:W-:Y:S02]  /*1290*/  UISETP.GE.AND UP0, UPT, UR41, 0x1, UPT ;  /* 0x000000012900788c */ /* 0x000fe4000bf06270 */
[----:B------:R-:W-:Y:S02]  /*12a0*/  USHF.R.U32.HI UR8, URZ, 0x8, UR8 ;  /* 0x000000083f087899 */ /* 0x000fe40008011608 */
[----:B------:R-:W-:Y:S02]  /*12b0*/  UIADD3 UR6, UR41, 0x5f, URZ ;  /* 0x0000005f29067890 */ /* 0x000fe4000fffe03f */
[----:B------:R-:W-:Y:S01]  /*12c0*/  PLOP3.LUT P0, PT, PT, PT, UP0, 0x80, 0x0 ;  /* 0x000000000000781c */ /* 0x000fe20003f0f008 */
[----:B------:R-:W-:-:S02]  /*12d0*/  ULEA.HI UR8, UR4, UR8, URZ, 0x10 ;  /* 0x0000000804087291 */ /* 0x000fc4000f8f803f */
[----:B------:R-:W-:Y:S02]  /*12e0*/  UIMAD.WIDE UR6, UR6, 0x2aaaaaab, URZ ;  /* 0x2aaaaaab060678a5 */ /* 0x000fe4000f8e023f */
[----:B------:R-:W-:Y:S02]  /*12f0*/  ULOP3.LUT UR4, UR8, 0xff, URZ, 0xc0, !UPT ;  /* 0x000000ff08047892 */ /* 0x000fe4000f8ec03f */
[----:B------:R-:W-:Y:S02]  /*1300*/  ULOP3.LUT UR9, UR5, 0xffff, URZ, 0xc0, !UPT ;  /* 0x0000ffff05097892 */ /* 0x000fe4000f8ec03f */
[----:B------:R-:W-:Y:S02]  /*1310*/  USHF.R.U32.HI UR5, URZ, 0x10, UR8 ;  /* 0x000000103f057899 */ /* 0x000fe40008011608 */
[----:B------:R-:W-:Y:S01]  /*1320*/  USHF.R.U32.HI UR6, URZ, 0x1f, UR7 ;  /* 0x0000001f3f067899 */ /* 0x000fe20008011607 */
[----:B------:R-:W-:Y:S01]  /*1330*/  IMAD.U32 R19, RZ, RZ, UR4 ;  /* 0x00000004ff137e24 */ /* 0x000fe2000f8e00ff */
[----:B------:R-:W-:Y:S01]  /*1340*/  UMOV UR4, URZ ;  /* 0x0000003f00047c82 */ /* 0x000fe20008000000 */
[----:B------:R-:W-:Y:S01]  /*1350*/  IMAD.U32 R174, RZ, RZ, UR9 ;  /* 0x00000009ffae7e24 */ /* 0x000fe2000f8e00ff */
[----:B------:R-:W-:Y:S01]  /*1360*/  ULEA.HI.SX32 UR9, UR7, UR6, 0x1c ;  /* 0x0000000607097291 */ /* 0x000fe2000f8fe23f */
[----:B------:R-:W-:Y:S01]  /*1370*/  IMAD.U32 R18, RZ, RZ, UR5 ;  /* 0x00000005ff127e24 */ /* 0x000fe2000f8e00ff */
[----:B------:R-:W-:Y:S10]  /*1380*/  @!P0 BRA `(.L_x_185) ;  /* 0x0000000000948947 */ /* 0x000ff40003800000 */
[----:B------:R-:W-:Y:S01]  /*1390*/  R2UR UR5, R18 ;  /* 0x00000000120572ca */ /* 0x000fe200000e0000 */
[----:B------:R-:W-:-:S12]  /*13a0*/  ULDC UR4, c[0x0][0x9f0] ;  /* 0x00027c0000047ab9 */ /* 0x000fd80000000800 */
[----:B------:R-:W-:-:S04]  /*13b0*/  UISETP.NE.AND UP0, UPT, UR5, URZ, UPT ;  /* 0x0000003f0500728c */ /* 0x000fc8000bf05270 */
[----:B------:R-:W-:-:S03]  /*13c0*/  USEL UR10, UR5, UR4, UP0 ;  /* 0x00000004050a7287 */ /* 0x000fc60008000000 */
[----:B------:R-:W-:Y:S01]  /*13d0*/  UMOV UR4, URZ ;  /* 0x0000003f00047c82 */ /* 0x000fe20008000000 */
[----:B------:R-:W-:Y:S02]  /*13e0*/  UIADD3 UR6, UR9, -0x1, UR10 ;  /* 0xffffffff09067890 */ /* 0x000fe4000fffe00a */
[----:B------:R-:W-:-:S04]  /*13f0*/  IMAD.U32 R4, RZ, RZ, UR10 ;  /* 0x0000000aff047e24 */ /* 0x000fc8000f8e00ff */
[----:B------:R-:W-:Y:S01]  /*1400*/  IMAD.U32 R5, RZ, RZ, UR6 ;  /* 0x00000006ff057e24 */ /* 0x000fe2000f8e00ff */
[-C--:B------:R-:W-:Y:S01]  /*1410*/  IABS R0, R4.reuse ;  /* 0x0000000400007213 */ /* 0x080fe20000000000 */
[----:B------:R-:W-:Y:S01]  /*1420*/  ULOP3.LUT UR6, UR6, UR10, URZ, 0x3c, !UPT ;  /* 0x0000000a06067292 */ /* 0x000fe2000f8e3c3f */
[----:B------:R-:W-:Y:S02]  /*1430*/  IABS R6, R4 ;  /* 0x0000000400067213 */ /* 0x000fe40000000000 */
[----:B------:R-:W-:Y:S02]  /*1440*/  R2UR UR11, R0 ;  /* 0x00000000000b72ca */ /* 0x000fe400000e0000 */
[----:B------:R-:W-:-:S05]  /*1450*/  IABS R5, R5 ;  /* 0x0000000500057213 */ /* 0x000fca0000000000 */
[----:B------:R-:W-:-:S05]  /*1460*/  IMAD.MOV.U32 R4, RZ, RZ, R5 ;  /* 0x000000ffff047224 */ /* 0x000fca00078e0005 */
[----:B------:R-:W-:Y:S01]  /*1470*/  R2UR UR8, R4 ;  /* 0x00000000040872ca */ /* 0x000fe200000e0000 */
        /* <DEDUP_REMOVED lines=18> */
[----:B------:R-:W-:-:S05]  /*15a0*/  UISETP.NE.AND UP0, UPT, UR10, URZ, UPT ;  /* 0x0000003f0a00728c */ /* 0x000fca000bf05270 */
[----:B------:R-:W-:Y:S02]  /*15b0*/  UMOV UR4, UR5 ;  /* 0x0000000500047c82 */ /* 0x000fe40008000000 */
[----:B------:R-:W-:-:S04]  /*15c0*/  @!UP1 UIADD3 UR4, -UR4, URZ, URZ ;  /* 0x0000003f04049290 */ /* 0x000fc8000fffe13f */
[----:B------:R-:W-:-:S12]  /*15d0*/  @!UP0 ULOP3.LUT UR4, URZ, UR10, URZ, 0x33, !UPT ;  /* 0x0000000a3f048292 */ /* 0x000fd8000f8e333f */
.L_x_185:
[----:B------:R-:W-:Y:S01]  /*15e0*/  R2UR UR5, R19 ;  /* 0x00000000130572ca */ /* 0x000fe200000e0000 */
[----:B------:R-:W-:Y:S01]  /*15f0*/  IMAD.U32 R3, RZ, RZ, UR4 ;  /* 0x00000004ff037e24 */ /* 0x000fe2000f8e00ff */
[----:B------:R-:W-:Y:S02]  /*1600*/  MOV R0, UR9 ;  /* 0x0000000900007c02 */ /* 0x000fe40008000f00 */
[----:B------:R-:W-:Y:S02]  /*1610*/  CS2R R98, SRZ ;  /* 0x0000000000627805 */ /* 0x000fe4000001ff00 */
[----:B------:R-:W-:Y:S02]  /*1620*/  PLOP3.LUT P0, PT, PT, PT, PT, 0x80, 0x0 ;  /* 0x000000000000781c */ /* 0x000fe40003f0f070 */
        /* <DEDUP_REMOVED lines=8> */
[----:B------:R-:W-:Y:S01]  /*16b0*/  UIMAD UR60, UR5, UR4, URZ ;  /* 0x00000004053c72a4 */ /* 0x000fe2000f8e023f */
[----:B------:R-:W-:-:S02]  /*16c0*/  CS2R R70, SRZ ;  /* 0x0000000000467805 */ /* 0x000fc4000001ff00 */
[----:B------:R-:W-:Y:S02]  /*16d0*/  CS2R R68, SRZ ;  /* 0x0000000000447805 */ /* 0x000fe4000001ff00 */
[----:B------:R-:W-:Y:S02]  /*16e0*/  CS2R R66, SRZ ;  /* 0x0000000000427805 */ /* 0x000fe4000001ff00 */
[----:B------:R-:W-:Y:S02]  /*16f0*/  CS2R R64, SRZ ;  /* 0x0000000000407805 */ /* 0x000fe4000001ff00 */
[----:B------:R-:W-:Y:S02]  /*1700*/  CS2R R62, SRZ ;  /* 0x00000000003e7805 */ /* 0x000fe4000001ff00 */
[----:B------:R-:W-:Y:S02]  /*1710*/  VIADDMNMX R0, R3, UR60, R0, PT ;  /* 0x0000003c03007c46 */ /* 0x000fe4000b800100 */
[----:B------:R-:W-:-:S02]  /*1720*/  CS2R R60, SRZ ;  /* 0x00000000003c7805 */ /* 0x000fc4000001ff00 */
[----:B------:R-:W-:Y:S02]  /*1730*/  CS2R R58, SRZ ;  /* 0x00000000003a7805 */ /* 0x000fe4000001ff00 */
[----:B------:R-:W-:Y:S02]  /*1740*/  CS2R R56, SRZ ;  /* 0x0000000000387805 */ /* 0x000fe4000001ff00 */
[----:B------:R-:W-:Y:S02]  /*1750*/  R2UR UR40, R0 ;  /* 0x00000000002872ca */ /* 0x000fe400000e0000 */
        /* <DEDUP_REMOVED lines=12> */
[----:B------:R-:W-:Y:S01]  /*1820*/  UISETP.GT.AND UP0, UPT, UR40, UR60, UPT ;  /* 0x0000003c2800728c */ /* 0x000fe2000bf04270 */
[----:B------:R-:W-:Y:S02]  /*1830*/  CS2R R94, SRZ ;  /* 0x00000000005e7805 */ /* 0x000fe4000001ff00 */
[----:B------:R-:W-:Y:S02]  /*1840*/  CS2R R88, SRZ ;  /* 0x0000000000587805 */ /* 0x000fe4000001ff00 */
[----:B------:R-:W-:-:S02]  /*1850*/  CS2R R92, SRZ ;  /* 0x00000000005c7805 */ /* 0x000fc4000001ff00 */
[----:B------:R-:W-:Y:S02]  /*1860*/  CS2R R20, SRZ ;  /* 0x0000000000147805 */ /* 0x000fe4000001ff00 */
[----:B------:R-:W-:-:S13]  /*1870*/  PLOP3.LUT P1, PT, PT, PT, UP0, 0x80, 0x0 ;  /* 0x000000000000781c */ /* 0x000fda0003f2f008 */
[----:B------:R-:W-:Y:S05]  /*1880*/  @!P1 BRA `(.L_x_186) ;  /* 0x0000004c00689947 */ /* 0x000fea0003800000 */
[----:B------:R-:W0:Y:S01]  /*1890*/  SHFL.IDX PT, R0, R195, RZ, 0x1f ;  /* 0x00001fffc3007589 */ /* 0x000e2200000e0000 */
[----:B------:R-:W1:Y:S01]  /*18a0*/  S2UR UR42, SR_CgaCtaId ;  /* 0x00000000002a79c3 */ /* 0x000e620000008800 */
[----:B------:R-:W-:Y:S01]  /*18b0*/  UMOV UR43, 0x400 ;  /* 0x00000400002b7882 */ /* 0x000fe20000000000 */
[----:B0-----:R-:W-:Y:S01]  /*18c0*/  R2UR UR4, R0 ;  /* 0x00000000000472ca */ /* 0x001fe200000e0000 */
[----:B-1----:R-:W-:-:S04]  /*18d0*/  ULEA UR43, UR42, UR43, 0x18 ;  /* 0x0000002b2a2b7291 */ /* 0x002fc8000f8ec03f */
[----:B------:R-:W-:-:S04]  /*18e0*/  UIADD3 UR6, UR43, 0xc400, URZ ;  /* 0x0000c4002b067890 */ /* 0x000fc8000fffe03f */
[----:B------:R-:W-:-:S04]  /*18f0*/  ULOP3.LUT UP0, URZ, UR6, 0x1bf, URZ, 0xc0, !UPT ;  /* 0x000001bf063f7892 */ /* 0x000fc8000f80c03f */
[----:B------:R-:W-:Y:S02]  /*1900*/  ULEA.HI UR5, UR4, UR4, URZ, 0x1 ;  /* 0x0000000404057291 */ /* 0x000fe4000f8f083f */
[----:B------:R-:W-:Y:S02]  /*1910*/  PLOP3.LUT P0, PT, PT, PT, UP0, 0x80, 0x0 ;  /* 0x000000000000781c */ /* 0x000fe40003f0f008 */
        /* <DEDUP_REMOVED lines=13> */
[----:B------:R-:W-:Y:S02]  /*19f0*/  IMAD.U32 R10, RZ, RZ, UR6 ;  /* 0x00000006ff0a7e24 */ /* 0x000fe4000f8e00ff */
[----:B------:R-:W-:Y:S02]  /*1a00*/  IMAD.U32 R6, RZ, RZ, UR4 ;  /* 0x00000004ff067e24 */ /* 0x000fe4000f8e00ff */
[----:B------:R-:W-:-:S02]  /*1a10*/  IMAD.U32 R7, RZ, RZ, UR5 ;  /* 0x00000005ff077e24 */ /* 0x000fc4000f8e00ff */
[----:B------:R-:W-:Y:S02]  /*1a20*/  IMAD.U32 R11, RZ, RZ, UR7 ;  /* 0x00000007ff0b7e24 */ /* 0x000fe4000f8e00ff */
[----:B------:R-:W-:Y:S02]  /*1a30*/  IMAD.MOV.U32 R8, RZ, RZ, 0x70 ;  /* 0x00000070ff087424 */ /* 0x000fe400078e00ff */
[----:B------:R-:W-:Y:S02]  /*1a40*/  IMAD.MOV.U32 R12, RZ, RZ, 0x1 ;  /* 0x00000001ff0c7424 */ /* 0x000fe400078e00ff */
[----:B0-----:R-:W-:-:S07]  /*1a50*/  IMAD.MOV.U32 R13, RZ, RZ, RZ ;  /* 0x000000ffff0d7224 */ /* 0x001fce00078e00ff */
[----:B------:R-:W-:-:S07]  /*1a60*/  LEPC R20, `(.L_x_187) ;  /* 0x000000001014794e */ /* 0x000fce0000000000 */
[----:B-1----:R-:W-:Y:S05]  /*1a70*/  CALL.ABS.NOINC R14 ;  /* 0x000000000e007343 */ /* 0x002fea0003c00000 */
.L_x_187:
[----:B------:R-:W-:Y:S02]  /*1a80*/  R2UR UR6, R178 ;  /* 0x00000000b20672ca */ /* 0x000fe400000e0000 */
[----:B------:R-:W-:-:S11]  /*1a90*/  R2UR UR5, R199 ;  /* 0x00000000c70572ca */ /* 0x000fd600000e0000 */
[----:B------:R-:W-:Y:S02]  /*1aa0*/  ULEA.HI UR4, UR6, UR6, URZ, 0x1 ;  /* 0x0000000606047291 */ /* 0x000fe4000f8f083f */
[----:B------:R-:W-:Y:S02]  /*1ab0*/  IMAD.U32 R3, RZ, RZ, UR5 ;  /* 0x00000005ff037e24 */ /* 0x000fe4000f8e00ff */
[----:B------:R-:W-:-:S03]  /*1ac0*/  ULOP3.LUT UR4, UR4, 0xfffffffe, URZ, 0xc0, !UPT ;  /* 0xfffffffe04047892 */ /* 0x000fc6000f8ec03f */
[----:B------:R-:W-:Y:S01]  /*1ad0*/  ISETP.NE.AND P0, PT, R3, 0x3, PT ;  /* 0x000000030300780c */ /* 0x000fe20003f05270 */
[----:B------:R-:W-:-:S06]  /*1ae0*/  UIADD3 UR4, UR6, -UR4, URZ ;  /* 0x8000000406047290 */ /* 0x000fcc000fffe03f */
[----:B------:R-:W-:-:S04]  /*1af0*/  MOV R0, UR4 ;  /* 0x0000000400007c02 */ /* 0x000fc80008000f00 */
[----:B------:R-:W-:-:S04]  /*1b00*/  SHF.L.U32 R0, R0, 0x1f, RZ ;  /* 0x0000001f00007819 */ /* 0x000fc800000006ff */
[----:B------:R-:W0:Y:S02]  /*1b10*/  SYNCS.PHASECHK.TRANS64.TRYWAIT P1, [UR43+0x2a800], R0 ;  /* 0x02a80000ff0075a7 */ /* 0x000e24000802016b */
[----:B0-----:R-:W-:Y:S05]  /*1b20*/  @!P1 BRA `(.L_x_188) ;  /* 0x000000d400649947 */ /* 0x001fea0003800000 */
.L_x_318:
[----:B------:R-:W-:Y:S05]  /*1b30*/  @!P0 BRA `(.L_x_189) ;  /* 0x0000000000048947 */ /* 0x000fea0003800000 */
[----:B------:R-:W-:Y:S01]  /*1b40*/  BPT.TRAP 0x1 ;  /* 0x000000040000795c */ /* 0x000fe20000300000 */
.L_x_189:
[----:B------:R-:W-:Y:S02]  /*1b50*/  IMAD.U32 R8, RZ, RZ, UR38 ;  /* 0x00000026ff087e24 */ /* 0x000fe4000f8e00ff */
[----:B0-----:R-:W-:-:S03]  /*1b60*/  IMAD.U32 R3, RZ, RZ, UR39 ;  /* 0x00000027ff037e24 */ /* 0x001fc6000f8e00ff */
[----:B------:R-:W-:Y:S02]  /*1b70*/  LEA R8, R8, UR43, 0x3 ;  /* 0x0000002b08087c11 */ /* 0x000fe4000f8e18ff */
[----:B------:R-:W-:-:S04]  /*1b80*/  SHF.L.U32 R3, R3, 0x1f, RZ ;  /* 0x0000001f03037819 */ /* 0x000fc800000006ff */
[----:B------:R0:W1:Y:S01]  /*1b90*/  SYNCS.PHASECHK.TRANS64.TRYWAIT P1, [R8+URZ+0x2a830], R3 ;  /* 0x02a83003080075a7 */ /* 0x000062000802017f */
[----:B------:R-:W-:Y:S05]  /*1ba0*/  @!P0 BRA `(.L_x_190) ;  /* 0x0000000000048947 */ /* 0x000fea0003800000 */
[----:B------:R-:W-:Y:S01]  /*1bb0*/  BPT.TRAP 0x1 ;  /* 0x000000040000795c */ /* 0x000fe20000300000 */
.L_x_190:
[----:B------:R-:W-:Y:S01]  /*1bc0*/  IMAD.MOV.U32 R87, RZ, RZ, RZ ;  /* 0x000000ffff577224 */ /* 0x000fe200078e00ff */
[----:B-1----:R-:W-:Y:S06]  /*1bd0*/  @P1 BRA `(.L_x_191) ;  /* 0x0000000000081947 */ /* 0x002fec0003800000 */
[----:B------:R-:W1:Y:S02]  /*1be0*/  SYNCS.PHASECHK.TRANS64.TRYWAIT P1, [R8+URZ+0x2a830], R3 ;  /* 0x02a83003080075a7 */ /* 0x000e64000802017f */
[----:B-1----:R-:W-:Y:S05]  /*1bf0*/  @!P1 BRA `(.L_x_192) ;  /* 0x000000d400489947 */ /* 0x002fea0003800000 */
.L_x_191:
[----:B------:R-:W-:Y:S05]  /*1c00*/  WARPSYNC.ALL ;  /* 0x0000000000007948 */ /* 0x000fea0003800000 */
[----:B------:R-:W-:Y:S01]  /*1c10*/  UIADD3 UR43, UR43, 0x18400, URZ ;  /* 0x000184002b2b7890 */ /* 0x000fe2000fffe03f */
[----:B------:R-:W-:Y:S01]  /*1c20*/  WARPGROUP.ARRIVE ;  /* 0x00000000000079c5 */ /* 0x000fe20000000000 */
[----:B------:R-:W-:Y:S02]  /*1c30*/  ULOP3.LUT UR4, UR44, 0x10000, URZ, 0xfc, !UPT ;  /* 0x000100002c047892 */ /* 0x000fe4000f8efc3f */
[----:B------:R-:W-:Y:S01]  /*1c40*/  USHF.R.U32.HI UR43, URZ, 0x4, UR43 ;  /* 0x000000043f2b7899 */ /* 0x000fe2000801162b */
[----:B------:R-:W-:Y:S01]  /*1c50*/  UMOV UR13, 0x40000040 ;  /* 0x40000040000d7882 */ /* 0x000fe20000000000 */
[----:B------:R-:W-:-:S02]  /*1c60*/  UMOV UR15, 0x40000040 ;  /* 0x40000040000f7882 */ /* 0x000fc40000000000 */
[----:B------:R-:W-:Y:S01]  /*1c70*/  ULOP3.LUT UR10, UR43, 0x3fff, URZ, 0xc0, !UPT ;  /* 0x00003fff2b0a7892 */ /* 0x000fe2000f8ec03f */
[----:B------:R-:W-:Y:S01]  /*1c80*/  IMAD.U32 R5, RZ, RZ, UR13 ;  /* 0x0000000dff057e24 */ /* 0x000fe2000f8e00ff */
[----:B------:R-:W-:Y:S01]  /*1c90*/  UMOV UR12, UR4 ;  /* 0x00000004000c7c82 */ /* 0x000fe20008000000 */
[----:B------:R-:W-:Y:S01]  /*1ca0*/  UIADD3 UR6, UR4, 0x2, URZ ;  /* 0x0000000204067890 */ /* 0x000fe2000fffe03f */
[----:B------:R-:W-:Y:S01]  /*1cb0*/  IMAD.U32 R4, RZ, RZ, UR12 ;  /* 0x0000000cff047e24 */ /* 0x000fe2000f8e00ff */
[----:B------:R-:W-:Y:S02]  /*1cc0*/  ULOP3.LUT UR10, UR10, 0x10000, URZ, 0xfc, !UPT ;  /* 0x000100000a0a7892 */ /* 0x000fe4000f8efc3f */
[----:B------:R-:W-:Y:S02]  /*1cd0*/  UIADD3 UR56, UR4, 0x4, URZ ;  /* 0x0000000404387890 */ /* 0x000fe4000fffe03f */
[----:B------:R-:W-:Y:S01]  /*1ce0*/  UIMAD UR5, UR38, 0x900, UR10 ;  /* 0x00000900260578a4 */ /* 0x000fe2000f8e020a */
[----:B------:R-:W-:Y:S01]  /*1cf0*/  UMOV UR57, 0x40000040 ;  /* 0x4000004000397882 */ /* 0x000fe20000000000 */
[----:B------:R-:W-:-:S02]  /*1d00*/  UMOV UR59, 0x40000040 ;  /* 0x40000040003b7882 */ /* 0x000fc40000000000 */
[----:B------:R-:W-:Y:S02]  /*1d10*/  UIADD3 UR7, UR5, 0x2, URZ ;  /* 0x0000000205077890 */ /* 0x000fe4000fffe03f */
[----:B------:R-:W-:Y:S02]  /*1d20*/  UIADD3 UR58, UR5, 0x4, URZ ;  /* 0x00000004053a7890 */ /* 0x000fe4000fffe03f */
[----:B------:R-:W-:Y:S01]  /*1d30*/  UMOV UR14, UR5 ;  /* 0x00000005000e7c82 */ /* 0x000fe20008000000 */
[----:B------:R-:W-:Y:S01]  /*1d40*/  UIADD3 UR52, UR4, 0x6, URZ ;  /* 0x0000000604347890 */ /* 0x000fe2000fffe03f */
[----:B------:R-:W-:Y:S01]  /*1d50*/  HGMMA.64x96x16.F32.BF16 R24, gdesc[UR12], RZ, !UPT, gsb0 ;  /* 0x016000000c1879f0 */ /* 0x000fe2000c0018ff */
[----:B------:R-:W-:Y:S01]  /*1d60*/  UMOV UR12, UR6 ;  /* 0x00000006000c7c82 */ /* 0x000fe20008000000 */
[----:B------:R-:W-:Y:S01]  /*1d70*/  UMOV UR13, 0x40000040 ;  /* 0x40000040000d7882 */ /* 0x000fe20000000000 */
[----:B------:R-:W-:Y:S01]  /*1d80*/  UMOV UR14, UR7 ;  /* 0x00000007000e7c82 */ /* 0x000fe20008000000 */
[----:B------:R-:W-:Y:S01]  /*1d90*/  UMOV UR15, 0x40000040 ;  /* 0x40000040000f7882 */ /* 0x000fe20000000000 */
[----:B------:R-:W-:Y:S01]  /*1da0*/  UIADD3 UR54, UR5, 0x6, URZ ;  /* 0x0000000605367890 */ /* 0x000fe2000fffe03f */
[----:B------:R-:W-:Y:S01]  /*1db0*/  IMAD.U32 R6, RZ, RZ, UR12 ;  /* 0x0000000cff067e24 */ /* 0x000fe2000f8e00ff */
[----:B------:R-:W-:Y:S01]  /*1dc0*/  UMOV UR53, 0x40000040 ;  /* 0x4000004000357882 */ /* 0x000fe20000000000 */
[----:B------:R-:W-:Y:S01]  /*1dd0*/  UMOV UR55, 0x40000040 ;  /* 0x4000004000377882 */ /* 0x000fe20000000000 */
[----:B------:R-:W-:Y:S01]  /*1de0*/  UIADD3 UR48, UR4, 0x400, URZ ;  /* 0x0000040004307890 */ /* 0x000fe2000fffe03f */
[----:B------:R-:W-:Y:S01]  /*1df0*/  IMAD.U32 R7, RZ, RZ, UR13 ;  /* 0x0000000dff077e24 */ /* 0x000fe2000f8e00ff */
        /* <DEDUP_REMOVED lines=27> */
[----:B------:R-:W-:-:S02]  /*1fb0*/  WARPGROUP.DEPBAR.LE gsb0, 0x0 ;  /* 0x00008000000079c5 */ /* 0x000fc40000010000 */
[----:B------:R-:W-:-:S06]  /*1fc0*/  WARPGROUP.ARRIVE ;  /* 0x00000000000079c5 */ /* 0x000fcc0000000000 */
[----:B------:R-:W-:Y:S01]  /*1fd0*/  HGMMA.64x96x16.F32.BF16 R24, gdesc[UR12], R24, gsb0 ;  /* 0x016000000c1879f0 */ /* 0x000fe20008001818 */
        /* <DEDUP_REMOVED lines=37> */
.L_x_193:
[----:B------:R-:W-:Y:S01]  /*2230*/  IMAD.U32 R0, RZ, RZ, UR41 ;  /* 0x00000029ff007e24 */ /* 0x000fe2000f8e00ff */
[----:B------:R-:W-:Y:S01]  /*2240*/  ULDC UR4, c[0x0][0x988] ;  /* 0x0002620000047ab9 */ /* 0x000fe20000000800 */
[----:B01----:R-:W-:Y:S01]  /*2250*/  IMAD.U32 R3, RZ, RZ, UR40 ;  /* 0x00000028ff037e24 */ /* 0x003fe2000f8e00ff */
[----:B------:R-:W-:Y:S01]  /*2260*/  P2R R15, PR, RZ, 0x1 ;  /* 0x00000001ff0f7803 */ /* 0x000fe20000000000 */
[----:B------:R-:W-:Y:S01]  /*2270*/  UIADD3 UR40, UR40, -0x2, URZ ;  /* 0xfffffffe28287890 */ /* 0x000fe2000fffe03f */
[----:B------:R-:W-:Y:S01]  /*2280*/  IADD3 R0, R0, 0x60, -R173 ;  /* 0x0000006000007810 */ /* 0x000fe20007ffe8ad */
[--C-:B------:R-:W-:Y:S02]  /*2290*/  IMAD.MOV.U32 R85, RZ, RZ, R87.reuse ;  /* 0x000000ffff557224 */ /* 0x100fe400078e0057 */
[----:B------:R-:W-:Y:S01]  /*22a0*/  UISETP.GE.AND UP0, UPT, UR40, UR60, UPT ;  /* 0x0000003c2800728c */ /* 0x000fe2000bf06270 */
[----:B------:R-:W-:Y:S02]  /*22b0*/  IMAD.MOV.U32 R83, RZ, RZ, R87 ;  /* 0x000000ffff537224 */ /* 0x000fe400078e0057 */
[----:B------:R-:W-:-:S02]  /*22c0*/  IMAD R0, R3, -0x60, R0 ;  /* 0xffffffa003007824 */ /* 0x000fc400078e0200 */
[--C-:B------:R-:W-:Y:S02]  /*22d0*/  IMAD.MOV.U32 R81, RZ, RZ, R87.reuse ;  /* 0x000000ffff517224 */ /* 0x100fe400078e0057 */
[--C-:B------:R-:W-:Y:S01]  /*22e0*/  IMAD.MOV.U32 R79, RZ, RZ, R87.reuse ;  /* 0x000000ffff4f7224 */ /* 0x100fe200078e0057 */
[C---:B------:R-:W-:Y:S01]  /*22f0*/  ISETP.GT.AND P6, PT, R0.reuse, RZ, PT ;  /* 0x000000ff0000720c */ /* 0x040fe20003fc4270 */
[--C-:B------:R-:W-:Y:S01]  /*2300*/  IMAD.MOV.U32 R77, RZ, RZ, R87.reuse ;  /* 0x000000ffff4d7224 */ /* 0x100fe200078e0057 */
[C---:B------:R-:W-:Y:S01]  /*2310*/  ISETP.GT.AND P5, PT, R0.reuse, 0x1, PT ;  /* 0x000000010000780c */ /* 0x040fe20003fa4270 */
[--C-:B------:R-:W-:Y:S01]  /*2320*/  IMAD.MOV.U32 R75, RZ, RZ, R87.reuse ;  /* 0x000000ffff4b7224 */ /* 0x100fe200078e0057 */
[----:B------:R-:W-:Y:S01]  /*2330*/  ISETP.GT.AND P4, PT, R0, 0x8, PT ;  /* 0x000000080000780c */ /* 0x000fe20003f84270 */
[----:B------:R-:W-:Y:S01]  /*2340*/  IMAD.MOV.U32 R73, RZ, RZ, R87 ;  /* 0x000000ffff497224 */ /* 0x000fe200078e0057 */
[----:B------:R-:W-:Y:S02]  /*2350*/  FSEL R10, R24, -INF , P6 ;  /* 0xff800000180a7808 */ /* 0x000fe40003000000 */
[----:B------:R-:W-:-:S02]  /*2360*/  FSEL R25, R25, -INF , P5 ;  /* 0xff80000019197808 */ /* 0x000fc40002800000 */
[----:B------:R-:W-:Y:S02]  /*2370*/  ISETP.GT.AND P3, PT, R0, 0x9, PT ;  /* 0x000000090000780c */ /* 0x000fe40003f64270 */
[----:B------:R-:W-:Y:S02]  /*2380*/  FSEL R72, R28, -INF , P4 ;  /* 0xff8000001c487808 */ /* 0x000fe40002000000 */
[----:B------:R-:W-:Y:S02]  /*2390*/  FMNMX.FTZ R3, R10, R25, !PT ;  /* 0x000000190a037209 */ /* 0x000fe40007810000 */
[----:B------:R-:W-:Y:S02]  /*23a0*/  ISETP.GT.AND P2, PT, R0, 0x10, PT ;  /* 0x000000100000780c */ /* 0x000fe40003f44270 */
[----:B------:R-:W-:Y:S02]  /*23b0*/  FSEL R74, R29, -INF , P3 ;  /* 0xff8000001d4a7808 */ /* 0x000fe40001800000 */
[----:B------:R-:W-:-:S02]  /*23c0*/  FMNMX.FTZ R3, R72, R3, !PT ;  /* 0x0000000348037209 */ /* 0x000fc40007810000 */
[----:B------:R-:W-:Y:S02]  /*23d0*/  ISETP.GT.AND P1, PT, R0, 0x11, PT ;  /* 0x000000110000780c */ /* 0x000fe40003f24270 */
[----:B------:R-:W-:Y:S02]  /*23e0*/  FSEL R76, R32, -INF , P2 ;  /* 0xff800000204c7808 */ /* 0x000fe40001000000 */
[----:B------:R-:W-:Y:S02]  /*23f0*/  FMNMX.FTZ R3, R74, R3, !PT ;  /* 0x000000034a037209 */ /* 0x000fe40007810000 */
[----:B------:R-:W-:Y:S02]  /*2400*/  FSEL R26, R26, -INF , P6 ;  /* 0xff8000001a1a7808 */ /* 0x000fe40003000000 */
[----:B------:R-:W-:Y:S02]  /*2410*/  ISETP.GT.AND P6, PT, R0, 0x18, PT ;  /* 0x000000180000780c */ /* 0x000fe40003fc4270 */
[----:B------:R-:W-:-:S02]  /*2420*/  FSEL R78, R33, -INF , P1 ;  /* 0xff800000214e7808 */ /* 0x000fc40000800000 */
[----:B------:R-:W-:Y:S02]  /*2430*/  FMNMX.FTZ R3, R76, R3, !PT ;  /* 0x000000034c037209 */ /* 0x000fe40007810000 */
[----:B------:R-:W-:Y:S02]  /*2440*/  FSEL R27, R27, -INF , P5 ;  /* 0xff8000001b1b7808 */ /* 0x000fe40002800000 */
[----:B------:R-:W-:Y:S02]  /*2450*/  ISETP.GT.AND P5, PT, R0, 0x19, PT ;  /* 0x000000190000780c */ /* 0x000fe40003fa4270 */
[----:B------:R-:W-:Y:S02]  /*2460*/  FSEL R80, R36, -INF , P6 ;  /* 0xff80000024507808 */ /* 0x000fe40003000000 */
[----:B------:R-:W-:Y:S02]  /*2470*/  FMNMX.FTZ R3, R78, R3, !PT ;  /* 0x000000034e037209 */ /* 0x000fe40007810000 */
[----:B------:R-:W-:-:S02]  /*2480*/  FSEL R30, R30, -INF , P4 ;  /* 0xff8000001e1e7808 */ /* 0x000fc40002000000 */
        /* <DEDUP_REMOVED lines=25> */
[----:B------:R-:W-:Y:S01]  /*2620*/  FSEL R90, R49, -INF , P5 ;  /* 0xff800000315a7808 */ /* 0x000fe20002800000 */
[----:B------:R-:W-:Y:S01]  /*2630*/  IMAD.MOV.U32 R49, RZ, RZ, R87 ;  /* 0x000000ffff317224 */ /* 0x000fe200078e0057 */
[----:B------:R-:W-:Y:S02]  /*2640*/  FMNMX.FTZ R3, R48, R3, !PT ;  /* 0x0000000330037209 */ /* 0x000fe40007810000 */
[----:B------:R-:W-:Y:S02]  /*2650*/  FSEL R24, R43, -INF , P3 ;  /* 0xff8000002b187808 */ /* 0x000fe40001800000 */
[----:B------:R-:W-:Y:S02]  /*2660*/  ISETP.GT.AND P3, PT, R0, 0x39, PT ;  /* 0x000000390000780c */ /* 0x000fe40003f64270 */
[----:B------:R-:W-:-:S02]  /*2670*/  FSEL R52, R52, -INF , P4 ;  /* 0xff80000034347808 */ /* 0x000fc40002000000 */
[----:B------:R-:W-:Y:S02]  /*2680*/  FMNMX.FTZ R3, R90, R3, !PT ;  /* 0x000000035a037209 */ /* 0x000fe40007810000 */
[----:B------:R-:W-:Y:S02]  /*2690*/  FSEL R46, R46, -INF , P2 ;  /* 0xff8000002e2e7808 */ /* 0x000fe40001000000 */
[----:B------:R-:W-:Y:S02]  /*26a0*/  ISETP.GT.AND P2, PT, R0, 0x40, PT ;  /* 0x000000400000780c */ /* 0x000fe40003f44270 */
[----:B------:R-:W-:Y:S01]  /*26b0*/  FSEL R92, R53, -INF , P3 ;  /* 0xff800000355c7808 */ /* 0x000fe20001800000 */
[--C-:B------:R-:W-:Y:S01]  /*26c0*/  IMAD.MOV.U32 R53, RZ, RZ, R87.reuse ;  /* 0x000000ffff357224 */ /* 0x100fe200078e0057 */
        /* <DEDUP_REMOVED lines=8> */
[----:B------:R-:W-:Y:S01]  /*2750*/  FSEL R94, R57, -INF , P1 ;  /* 0xff800000395e7808 */ /* 0x000fe20000800000 */
[----:B------:R-:W-:Y:S01]  /*2760*/  IMAD.MOV.U32 R57, RZ, RZ, R87 ;  /* 0x000000ffff397224 */ /* 0x000fe200078e0057 */
        /* <DEDUP_REMOVED lines=8> */
[----:B------:R-:W-:Y:S01]  /*27f0*/  FSEL R96, R61, -INF , P5 ;  /* 0xff8000003d607808 */ /* 0x000fe20002800000 */
[--C-:B------:R-:W-:Y:S01]  /*2800*/  IMAD.MOV.U32 R61, RZ, RZ, R87.reuse ;  /* 0x000000ffff3d7224 */ /* 0x100fe200078e0057 */
        /* <DEDUP_REMOVED lines=16> */
[----:B------:R-:W-:Y:S01]  /*2910*/  FSEL R104, R69, -INF , P1 ;  /* 0xff80000045687808 */ /* 0x000fe20000800000 */
[----:B------:R-:W-:Y:S01]  /*2920*/  IMAD.MOV.U32 R69, RZ, RZ, R87 ;  /* 0x000000ffff457224 */ /* 0x000fe200078e0057 */
[----:B------:R-:W-:Y:S02]  /*2930*/  FMNMX.FTZ R3, R102, R3, !PT ;  /* 0x0000000366037209 */ /* 0x000fe40007810000 */
[----:B------:R-:W-:Y:S02]  /*2940*/  FSEL R62, R62, -INF , P6 ;  /* 0xff8000003e3e7808 */ /* 0x000fe40003000000 */
[----:B------:R-:W-:-:S02]  /*2950*/  FMNMX.FTZ R11, R104, R3, !PT ;  /* 0x00000003680b7209 */ /* 0x000fc40007810000 */
[----:B------:R-:W-:Y:S02]  /*2960*/  MOV R3, UR4 ;  /* 0x0000000400037c02 */ /* 0x000fe40008000f00 */
[----:B------:R-:W-:Y:S01]  /*2970*/  FSEL R64, R63, -INF , P5 ;  /* 0xff8000003f407808 */ /* 0x000fe20002800000 */
[----:B------:R-:W0:Y:S01]  /*2980*/  SHFL.BFLY PT, R0, R11, 0x2, 0x1f ;  /* 0x0c401f000b007f89 */ /* 0x000e2200000e0000 */
[----:B------:R-:W-:Y:S01]  /*2990*/  FSEL R66, R66, -INF , P4 ;  /* 0xff80000042427808 */ /* 0x000fe20002000000 */
[----:B------:R-:W-:Y:S01]  /*29a0*/  IMAD.MOV.U32 R63, RZ, RZ, R87 ;  /* 0x000000ffff3f7224 */ /* 0x000fe200078e0057 */
[----:B------:R-:W-:Y:S02]  /*29b0*/  FSEL R68, R67, -INF , P3 ;  /* 0xff80000043447808 */ /* 0x000fe40001800000 */
[----:B------:R-:W-:Y:S02]  /*29c0*/  FSEL R70, R70, -INF , P2 ;  /* 0xff80000046467808 */ /* 0x000fe40001000000 */
[----:B------:R-:W-:-:S02]  /*29d0*/  R2UR UR4, R8 ;  /* 0x00000000080472ca */ /* 0x000fc400000e0000 */
[----:B------:R-:W-:-:S11]  /*29e0*/  MOV R67, R87 ;  /* 0x0000005700437202 */ /* 0x000fd60000000f00 */
[----:B------:R-:W-:Y:S01]  /*29f0*/  UIADD3 UR4, UR4, 0x2a840, URZ ;  /* 0x0002a84004047890 */ /* 0x000fe2000fffe03f */
[----:B0-----:R-:W-:-:S03]  /*2a00*/  FMNMX.FTZ R13, R11, R0, !PT ;  /* 0x000000000b0d7209 */ /* 0x001fc60007810000 */
[----:B------:R-:W-:Y:S02]  /*2a10*/  UPRMT UR4, UR42, 0x654, UR4 ;  /* 0x000006542a047896 */ /* 0x000fe40008000004 */
[----:B------:R-:W0:Y:S07]  /*2a20*/  SHFL.BFLY PT, R0, R13, 0x1, 0x1f ;  /* 0x0c201f000d007f89 */ /* 0x000e2e00000e0000 */
[----:B------:R-:W-:Y:S01]  /*2a30*/  SYNCS.ARRIVE.TRANS64.RED.A1T0 RZ, [UR4], RZ ;  /* 0x000000ffffff79a7 */ /* 0x000fe20008100404 */
        /* <DEDUP_REMOVED lines=42> */
[----:B------:R-:W-:Y:S01]  /*2ce0*/  FFMA.FTZ R102, R102, R3, -R29 ;  /* 0x0000000366667223 */ /* 0x000fe2000001081d */
[----:B------:R-:W-:Y:S01]  /*2cf0*/  FMNMX.FTZ R13, R28, R13, !PT ;  /* 0x0000000d1c0d7209 */ /* 0x000fe20007810000 */
[----:B------:R1:W-:Y:S01]  /*2d00*/  MUFU.EX2 R11, R74 ;  /* 0x0000004a000b7308 */ /* 0x0003e20000000800 */
[----:B0-----:R-:W-:Y:S01]  /*2d10*/  FADD.FTZ R43, R136, R9 ;  /* 0x00000009882b7221 */ /* 0x001fe20000010000 */
[----:B------:R-:W-:Y:S01]  /*2d20*/  F2FP.BF16.F32.PACK_AB R136, R9, R136 ;  /* 0x000000880988723e */ /* 0x000fe200000010ff */
[----:B------:R-:W-:Y:S01]  /*2d30*/  FFMA.FTZ R29, R104, R3, -R29 ;  /* 0x00000003681d7223 */ /* 0x000fe2000001081d */
[----:B------:R-:W-:Y:S01]  /*2d40*/  FMNMX.FTZ R13, R50, R13, !PT ;  /* 0x0000000d320d7209 */ /* 0x000fe20007810000 */
[----:B------:R-:W-:-:S02]  /*2d50*/  IMAD.MOV.U32 R84, RZ, RZ, R87 ;  /* 0x000000ffff547224 */ /* 0x000fc400078e0057 */
[--C-:B------:R-:W-:Y:S01]  /*2d60*/  IMAD.MOV.U32 R80, RZ, RZ, R87.reuse ;  /* 0x000000ffff507224 */ /* 0x100fe200078e0057 */
[----:B------:R-:W-:Y:S01]  /*2d70*/  FMNMX.FTZ R15, R32, R13, !PT ;  /* 0x0000000d200f7209 */ /* 0x000fe20007810000 */
[----:B------:R-:W-:Y:S01]  /*2d80*/  MUFU.EX2 R142, R142 ;  /* 0x0000008e008e7308 */ /* 0x000fe20000000800 */
[--C-:B------:R-:W-:Y:S02]  /*2d90*/  IMAD.MOV.U32 R76, RZ, RZ, R87.reuse ;  /* 0x000000ffff4c7224 */ /* 0x100fe400078e0057 */
[----:B------:R-:W-:Y:S01]  /*2da0*/  FMNMX.FTZ R15, R54, R15, !PT ;  /* 0x0000000f360f7209 */ /* 0x000fe20007810000 */
[--C-:B-1----:R-:W-:Y:S02]  /*2db0*/  IMAD.MOV.U32 R74, RZ, RZ, R87.reuse ;  /* 0x000000ffff4a7224 */ /* 0x102fe400078e0057 */
[----:B------:R-:W-:Y:S01]  /*2dc0*/  IMAD.MOV.U32 R71, RZ, RZ, R87 ;  /* 0x000000ffff477224 */ /* 0x000fe200078e0057 */
[----:B------:R-:W-:Y:S01]  /*2dd0*/  FMNMX.FTZ R15, R36, R15, !PT ;  /* 0x0000000f240f7209 */ /* 0x000fe20007810000 */
[----:B------:R0:W-:Y:S03]  /*2de0*/  MUFU.EX2 R13, R78 ;  /* 0x0000004e000d7308 */ /* 0x0001e60000000800 */
[----:B------:R-:W-:-:S04]  /*2df0*/  FMNMX.FTZ R15, R58, R15, !PT ;  /* 0x0000000f3a0f7209 */ /* 0x000fc80007810000 */
[----:B------:R-:W-:Y:S01]  /*2e00*/  FMNMX.FTZ R21, R40, R15, !PT ;  /* 0x0000000f28157209 */ /* 0x000fe20007810000 */
[----:B------:R-:W-:Y:S01]  /*2e10*/  MUFU.EX2 R144, R144 ;  /* 0x0000009000907308 */ /* 0x000fe20000000800 */
[----:B0-----:R-:W-:Y:S02]  /*2e20*/  MOV R78, R87 ;  /* 0x00000057004e7202 */ /* 0x001fe40000000f00 */
[----:B------:R-:W-:-:S04]  /*2e30*/  FMNMX.FTZ R21, R62, R21, !PT ;  /* 0x000000153e157209 */ /* 0x000fc80007810000 */
[----:B------:R-:W-:Y:S01]  /*2e40*/  FMNMX.FTZ R21, R64, R21, !PT ;  /* 0x0000001540157209 */ /* 0x000fe20007810000 */
[----:B------:R0:W-:Y:S03]  /*2e50*/  MUFU.EX2 R15, R82 ;  /* 0x00000052000f7308 */ /* 0x0001e60000000800 */
[----:B------:R-:W-:-:S04]  /*2e60*/  FMNMX.FTZ R21, R66, R21, !PT ;  /* 0x0000001542157209 */ /* 0x000fc80007810000 */
[----:B------:R-:W-:Y:S01]  /*2e70*/  FMNMX.FTZ R21, R68, R21, !PT ;  /* 0x0000001544157209 */ /* 0x000fe20007810000 */
[----:B------:R1:W-:Y:S01]  /*2e80*/  MUFU.EX2 R31, R86 ;  /* 0x00000056001f7308 */ /* 0x0003e20000000800 */
[----:B0-----:R-:W-:Y:S02]  /*2e90*/  IMAD.MOV.U32 R82, RZ, RZ, R87 ;  /* 0x000000ffff527224 */ /* 0x001fe400078e0057 */
[----:B------:R-:W-:-:S04]  /*2ea0*/  FMNMX.FTZ R21, R70, R21, !PT ;  /* 0x0000001546157209 */ /* 0x000fc80007810000 */
[----:B------:R-:W-:Y:S01]  /*2eb0*/  FMNMX.FTZ R21, R72, R21, !PT ;  /* 0x0000001548157209 */ /* 0x000fe20007810000 */
[----:B------:R-:W-:Y:S01]  /*2ec0*/  MUFU.EX2 R44, R44 ;  /* 0x0000002c002c7308 */ /* 0x000fe20000000800 */
[----:B-1----:R-:W-:-:S03]  /*2ed0*/  IMAD.MOV.U32 R86, RZ, RZ, R87 ;  /* 0x000000ffff567224 */ /* 0x002fc600078e0057 */
[----:B------:R-:W0:Y:S04]  /*2ee0*/  SHFL.BFLY PT, R10, R21, 0x2, 0x1f ;  /* 0x0c401f00150a7f89 */ /* 0x000e2800000e0000 */
[----:B------:R-:W1:Y:S08]  /*2ef0*/  MUFU.EX2 R33, R88 ;  /* 0x0000005800217308 */ /* 0x000e700000000800 */
[----:B------:R-:W-:Y:S08]  /*2f00*/  MUFU.EX2 R48, R48 ;  /* 0x0000003000307308 */ /* 0x000ff00000000800 */
[----:B------:R-:W2:Y:S01]  /*2f10*/  MUFU.EX2 R35, R90 ;  /* 0x0000005a00237308 */ /* 0x000ea20000000800 */
[----:B-1----:R-:W-:-:S02]  /*2f20*/  F2FP.BF16.F32.PACK_AB R146, R33, R44 ;  /* 0x0000002c2192723e */ /* 0x002fc400000010ff */
[----:B0-----:R-:W-:-:S05]  /*2f30*/  FMNMX.FTZ R25, R21, R10, !PT ;  /* 0x0000000a15197209 */ /* 0x001fca0007810000 */
[----:B------:R-:W-:Y:S01]  /*2f40*/  MUFU.EX2 R52, R52 ;  /* 0x0000003400347308 */ /* 0x000fe20000000800 */
[----:B------:R-:W0:Y:S07]  /*2f50*/  SHFL.BFLY PT, R10, R25, 0x1, 0x1f ;  /* 0x0c201f00190a7f89 */ /* 0x000e2e00000e0000 */
[----:B------:R-:W1:Y:S01]  /*2f60*/  MUFU.EX2 R37, R92 ;  /* 0x0000005c00257308 */ /* 0x000e620000000800 */
[----:B--2---:R-:W-:-:S07]  /*2f70*/  F2FP.BF16.F32.PACK_AB R148, R35, R48 ;  /* 0x000000302394723e */ /* 0x004fce00000010ff */
[----:B------:R-:W-:Y:S08]  /*2f80*/  MUFU.EX2 R56, R56 ;  /* 0x0000003800387308 */ /* 0x000ff00000000800 */
[----:B------:R-:W2:Y:S01]  /*2f90*/  MUFU.EX2 R21, R94 ;  /* 0x0000005e00157308 */ /* 0x000ea20000000800 */
[----:B0-----:R-:W-:Y:S02]  /*2fa0*/  FMNMX.FTZ R10, R25, R10, !PT ;  /* 0x0000000a190a7209 */ /* 0x001fe40007810000 */
[----:B-1----:R-:W-:-:S02]  /*2fb0*/  F2FP.BF16.F32.PACK_AB R150, R37, R52 ;  /* 0x000000342596723e */ /* 0x002fc400000010ff */
[C---:B------:R-:W-:Y:S01]  /*2fc0*/  FSETP.NEU.FTZ.AND P1, PT, R10.reuse, -INF , PT ;  /* 0xff8000000a00780b */ /* 0x040fe20003f3d000 */
[----:B------:R-:W-:Y:S02]  /*2fd0*/  FMUL.FTZ R41, R10, R3 ;  /* 0x000000030a297220 */ /* 0x000fe40000410000 */
[----:B------:R-:W-:Y:S03]  /*2fe0*/  MUFU.EX2 R60, R60 ;  /* 0x0000003c003c7308 */ /* 0x000fe60000000800 */
[----:B------:R-:W-:Y:S02]  /*2ff0*/  FSEL R41, R41, RZ, P1 ;  /* 0x000000ff29297208 */ /* 0x000fe40000800000 */
[----:B------:R-:W-:-:S03]  /*3000*/  PLOP3.LUT P1, PT, PT, PT, UP0, 0x80, 0x0 ;  /* 0x000000000000781c */ /* 0x000fc60003f2f008 */
        /* <DEDUP_REMOVED lines=22> */
[----:B------:R-:W1:Y:S01]  /*3170*/  MUFU.EX2 R30, R30 ;  /* 0x0000001e001e7308 */ /* 0x000e620000000800 */
[-CC-:B------:R-:W-:Y:S01]  /*3180*/  FFMA.FTZ R66, R66, R3.reuse, -R41.reuse ;  /* 0x0000000342427223 */ /* 0x180fe20000010829 */
[-CC-:B------:R-:W-:Y:S01]  /*3190*/  FFMA.FTZ R68, R68, R3.reuse, -R41.reuse ;  /* 0x0000000344447223 */ /* 0x180fe20000010829 */
[-CC-:B------:R-:W-:Y:S01]  /*31a0*/  FFMA.FTZ R70, R70, R3.reuse, -R41.reuse ;  /* 0x0000000346467223 */ /* 0x180fe20000010829 */
[----:B------:R-:W-:Y:S01]  /*31b0*/  FFMA.FTZ R41, R72, R3, -R41 ;  /* 0x0000000348297223 */ /* 0x000fe20000010829 */
[----:B--2---:R-:W-:Y:S01]  /*31c0*/  F2FP.BF16.F32.PACK_AB R152, R21, R56 ;  /* 0x000000381598723e */ /* 0x004fe200000010ff */
[----:B------:R-:W-:-:S02]  /*31d0*/  IMAD.MOV.U32 R72, RZ, RZ, R87 ;  /* 0x000000ffff487224 */ /* 0x000fc400078e0057 */
[----:B------:R2:W3:Y:S01]  /*31e0*/  MUFU.EX2 R139, R12 ;  /* 0x0000000c008b7308 */ /* 0x0004e20000000800 */
[----:B0-----:R-:W-:-:S07]  /*31f0*/  F2FP.BF16.F32.PACK_AB R137, R27, R26 ;  /* 0x0000001a1b89723e */ /* 0x001fce00000010ff */
[----:B------:R-:W0:Y:S01]  /*3200*/  MUFU.EX2 R34, R34 ;  /* 0x0000002200227308 */ /* 0x000e220000000800 */
[----:B--2---:R-:W-:Y:S01]  /*3210*/  FADD.FTZ R12, R138, R43 ;  /* 0x0000002b8a0c7221 */ /* 0x004fe20000010000 */
[----:B------:R-:W-:-:S03]  /*3220*/  F2FP.BF16.F32.PACK_AB R138, R11, R138 ;  /* 0x0000008a0b8a723e */ /* 0x000fc600000010ff */
[----:B------:R-:W-:-:S03]  /*3230*/  FADD.FTZ R43, R11, R12 ;  /* 0x0000000c0b2b7221 */ /* 0x000fc60000010000 */
[----:B------:R2:W4:Y:S01]  /*3240*/  MUFU.EX2 R141, R14 ;  /* 0x0000000e008d7308 */ /* 0x0005220000000800 */
[----:B------:R-:W-:Y:S01]  /*3250*/  FADD.FTZ R12, R140, R43 ;  /* 0x0000002b8c0c7221 */ /* 0x000fe20000010000 */
[----:B------:R-:W-:Y:S01]  /*3260*/  FADD.FTZ R43, R26, R27 ;  /* 0x0000001b1a2b7221 */ /* 0x000fe20000010000 */
[C---:B------:R-:W-:Y:S01]  /*3270*/  F2FP.BF16.F32.PACK_AB R140, R13.reuse, R140 ;  /* 0x0000008c0d8c723e */ /* 0x040fe200000010ff */
[----:B------:R-:W-:Y:S02]  /*3280*/  IMAD.MOV.U32 R27, RZ, RZ, R87 ;  /* 0x000000ffff1b7224 */ /* 0x000fe400078e0057 */
[----:B------:R-:W-:Y:S01]  /*3290*/  FADD.FTZ R45, R13, R12 ;  /* 0x0000000c0d2d7221 */ /* 0x000fe20000010000 */
[----:B-1----:R-:W-:Y:S01]  /*32a0*/  FADD.FTZ R12, R30, R43 ;  /* 0x0000002b1e0c7221 */ /* 0x002fe20000010000 */
[----:B------:R-:W-:Y:S01]  /*32b0*/  IMAD.MOV.U32 R26, RZ, RZ, R87 ;  /* 0x000000ffff1a7224 */ /* 0x000fe200078e0057 */
[----:B------:R-:W1:Y:S01]  /*32c0*/  MUFU.EX2 R38, R38 ;  /* 0x0000002600267308 */ /* 0x000e620000000800 */
[----:B--2---:R-:W-:Y:S01]  /*32d0*/  FADD.FTZ R14, R142, R45 ;  /* 0x0000002d8e0e7221 */ /* 0x004fe20000010000 */
[C---:B---3--:R-:W-:Y:S01]  /*32e0*/  FADD.FTZ R43, R139.reuse, R12 ;  /* 0x0000000c8b2b7221 */ /* 0x048fe20000010000 */
[----:B------:R-:W-:Y:S01]  /*32f0*/  F2FP.BF16.F32.PACK_AB R139, R139, R30 ;  /* 0x0000001e8b8b723e */ /* 0x000fe200000010ff */
[----:B------:R-:W-:-:S02]  /*3300*/  IMAD.MOV.U32 R30, RZ, RZ, R87 ;  /* 0x000000ffff1e7224 */ /* 0x000fc400078e0057 */
[C---:B------:R-:W-:Y:S01]  /*3310*/  FADD.FTZ R45, R15.reuse, R14 ;  /* 0x0000000e0f2d7221 */ /* 0x040fe20000010000 */
[----:B0-----:R-:W-:Y:S01]  /*3320*/  FADD.FTZ R12, R34, R43 ;  /* 0x0000002b220c7221 */ /* 0x001fe20000010000 */
[----:B------:R-:W-:Y:S01]  /*3330*/  F2FP.BF16.F32.PACK_AB R142, R15, R142 ;  /* 0x0000008e0f8e723e */ /* 0x000fe200000010ff */
[----:B------:R-:W0:Y:S01]  /*3340*/  MUFU.EX2 R143, R20 ;  /* 0x00000014008f7308 */ /* 0x000e220000000800 */
[----:B------:R-:W-:Y:S01]  /*3350*/  FADD.FTZ R14, R144, R45 ;  /* 0x0000002d900e7221 */ /* 0x000fe20000010000 */
[----:B----4-:R-:W-:Y:S01]  /*3360*/  FADD.FTZ R43, R141, R12 ;  /* 0x0000000c8d2b7221 */ /* 0x010fe20000010000 */
[C---:B------:R-:W-:Y:S02]  /*3370*/  F2FP.BF16.F32.PACK_AB R144, R31.reuse, R144 ;  /* 0x000000901f90723e */ /* 0x040fe400000010ff */
[----:B------:R-:W-:Y:S01]  /*3380*/  FADD.FTZ R45, R31, R14 ;  /* 0x0000000e1f2d7221 */ /* 0x000fe20000010000 */
[----:B------:R-:W-:Y:S01]  /*3390*/  F2FP.BF16.F32.PACK_AB R141, R141, R34 ;  /* 0x000000228d8d723e */ /* 0x000fe200000010ff */
[----:B------:R-:W-:Y:S01]  /*33a0*/  IMAD.MOV.U32 R31, RZ, RZ, R87 ;  /* 0x000000ffff1f7224 */ /* 0x000fe200078e0057 */
[----:B------:R-:W2:Y:S01]  /*33b0*/  MUFU.EX2 R42, R42 ;  /* 0x0000002a002a7308 */ /* 0x000ea20000000800 */
[----:B-1----:R-:W-:Y:S01]  /*33c0*/  FADD.FTZ R12, R38, R43 ;  /* 0x0000002b260c7221 */ /* 0x002fe20000010000 */
[----:B------:R-:W-:Y:S01]  /*33d0*/  FADD.FTZ R14, R44, R45 ;  /* 0x0000002d2c0e7221 */ /* 0x000fe20000010000 */
[----:B------:R-:W-:Y:S01]  /*33e0*/  IMAD.MOV.U32 R44, RZ, RZ, R87 ;  /* 0x000000ffff2c7224 */ /* 0x000fe200078e0057 */
[----:B------:R-:W-:-:S02]  /*33f0*/  MOV R34, R87 ;  /* 0x0000005700227202 */ /* 0x000fc40000000f00 */
[----:B------:R-:W-:Y:S01]  /*3400*/  FADD.FTZ R45, R33, R14 ;  /* 0x0000000e212d7221 */ /* 0x000fe20000010000 */
[----:B------:R-:W-:Y:S01]  /*3410*/  IMAD.MOV.U32 R33, RZ, RZ, R87 ;  /* 0x000000ffff217224 */ /* 0x000fe200078e0057 */
[----:B------:R-:W1:Y:S01]  /*3420*/  MUFU.EX2 R145, R24 ;  /* 0x0000001800917308 */ /* 0x000e620000000800 */
[C---:B0-----:R-:W-:Y:S01]  /*3430*/  FADD.FTZ R43, R143.reuse, R12 ;  /* 0x0000000c8f2b7221 */ /* 0x041fe20000010000 */
[----:B------:R-:W-:Y:S01]  /*3440*/  FADD.FTZ R12, R48, R45 ;  /* 0x0000002d300c7221 */ /* 0x000fe20000010000 */
[----:B------:R-:W-:Y:S01]  /*3450*/  F2FP.BF16.F32.PACK_AB R143, R143, R38 ;  /* 0x000000268f8f723e */ /* 0x000fe200000010ff */
[--C-:B------:R-:W-:Y:S02]  /*3460*/  IMAD.MOV.U32 R48, RZ, RZ, R87.reuse ;  /* 0x000000ffff307224 */ /* 0x100fe400078e0057 */
[----:B------:R-:W-:Y:S01]  /*3470*/  FADD.FTZ R45, R35, R12 ;  /* 0x0000000c232d7221 */ /* 0x000fe20000010000 */
[----:B------:R-:W-:Y:S01]  /*3480*/  IMAD.MOV.U32 R38, RZ, RZ, R87 ;  /* 0x000000ffff267224 */ /* 0x000fe200078e0057 */
[----:B------:R-:W0:Y:S01]  /*3490*/  MUFU.EX2 R46, R46 ;  /* 0x0000002e002e7308 */ /* 0x000e220000000800 */
[----:B--2---:R-:W-:Y:S01]  /*34a0*/  FADD.FTZ R8, R42, R43 ;  /* 0x0000002b2a087221 */ /* 0x004fe20000010000 */
[----:B------:R-:W-:Y:S01]  /*34b0*/  FADD.FTZ R12, R52, R45 ;  /* 0x0000002d340c7221 */ /* 0x000fe20000010000 */
[----:B------:R-:W-:-:S02]  /*34c0*/  IMAD.MOV.U32 R52, RZ, RZ, R87 ;  /* 0x000000ffff347224 */ /* 0x000fc400078e0057 */
[--C-:B------:R-:W-:Y:S02]  /*34d0*/  IMAD.MOV.U32 R35, RZ, RZ, R87.reuse ;  /* 0x000000ffff237224 */ /* 0x100fe400078e0057 */
[----:B------:R-:W-:Y:S01]  /*34e0*/  FADD.FTZ R45, R37, R12 ;  /* 0x0000000c252d7221 */ /* 0x000fe20000010000 */
[----:B------:R-:W-:Y:S01]  /*34f0*/  IMAD.MOV.U32 R37, RZ, RZ, R87 ;  /* 0x000000ffff257224 */ /* 0x000fe200078e0057 */
[----:B------:R2:W3:Y:S01]  /*3500*/  MUFU.EX2 R147, R28 ;  /* 0x0000001c00937308 */ /* 0x0004e20000000800 */
[C---:B-1----:R-:W-:Y:S01]  /*3510*/  FADD.FTZ R43, R145.reuse, R8 ;  /* 0x00000008912b7221 */ /* 0x042fe20000010000 */
[----:B------:R-:W-:Y:S01]  /*3520*/  FADD.FTZ R12, R56, R45 ;  /* 0x0000002d380c7221 */ /* 0x000fe20000010000 */
[----:B------:R-:W-:Y:S01]  /*3530*/  F2FP.BF16.F32.PACK_AB R145, R145, R42 ;  /* 0x0000002a9191723e */ /* 0x000fe200000010ff */
[----:B------:R-:W-:Y:S01]  /*3540*/  IMAD.MOV.U32 R42, RZ, RZ, R87 ;  /* 0x000000ffff2a7224 */ /* 0x000fe200078e0057 */
[-C--:B------:R-:W-:Y:S01]  /*3550*/  MOV R56, R87.reuse ;  /* 0x0000005700387202 */ /* 0x080fe20000000f00 */
[----:B------:R-:W-:Y:S01]  /*3560*/  FADD.FTZ R11, R21, R12 ;  /* 0x0000000c150b7221 */ /* 0x000fe20000010000 */
[----:B------:R-:W-:Y:S01]  /*3570*/  MOV R45, R87 ;  /* 0x00000057002d7202 */ /* 0x000fe20000000f00 */
[----:B------:R-:W1:Y:S01]  /*3580*/  MUFU.EX2 R50, R50 ;  /* 0x0000003200327308 */ /* 0x000e620000000800 */
[----:B0-----:R-:W-:Y:S01]  /*3590*/  FADD.FTZ R8, R46, R43 ;  /* 0x0000002b2e087221 */ /* 0x001fe20000010000 */
[----:B------:R-:W-:Y:S01]  /*35a0*/  FADD.FTZ R12, R60, R11 ;  /* 0x0000000b3c0c7221 */ /* 0x000fe20000010000 */
[----:B--2---:R-:W-:-:S02]  /*35b0*/  IMAD.MOV.U32 R28, RZ, RZ, R87 ;  /* 0x000000ffff1c7224 */ /* 0x004fc400078e0057 */
[----:B------:R-:W-:-:S03]  /*35c0*/  IMAD.MOV.U32 R24, RZ, RZ, R87 ;  /* 0x000000ffff187224 */ /* 0x000fc600078e0057 */
[----:B------:R0:W2:Y:S01]  /*35d0*/  MUFU.EX2 R149, R32 ;  /* 0x0000002000957308 */ /* 0x0000a20000000800 */
[C---:B---3--:R-:W-:Y:S01]  /*35e0*/  FADD.FTZ R43, R147.reuse, R8 ;  /* 0x00000008932b7221 */ /* 0x048fe20000010000 */
[----:B------:R-:W-:Y:S01]  /*35f0*/  F2FP.BF16.F32.PACK_AB R147, R147, R46 ;  /* 0x0000002e9393723e */ /* 0x000fe200000010ff */
[----:B------:R-:W-:-:S05]  /*3600*/  IMAD.MOV.U32 R46, RZ, RZ, R87 ;  /* 0x000000ffff2e7224 */ /* 0x000fca00078e0057 */
[----:B------:R-:W3:Y:S01]  /*3610*/  MUFU.EX2 R54, R54 ;  /* 0x0000003600367308 */ /* 0x000ee20000000800 */
[----:B-1----:R-:W-:Y:S01]  /*3620*/  FADD.FTZ R8, R50, R43 ;  /* 0x0000002b32087221 */ /* 0x002fe20000010000 */
[--C-:B------:R-:W-:Y:S02]  /*3630*/  IMAD.MOV.U32 R43, RZ, RZ, R87.reuse ;  /* 0x000000ffff2b7224 */ /* 0x100fe400078e0057 */
[----:B0-----:R-:W-:-:S04]  /*3640*/  IMAD.MOV.U32 R32, RZ, RZ, R87 ;  /* 0x000000ffff207224 */ /* 0x001fc800078e0057 */
[----:B------:R0:W1:Y:S01]  /*3650*/  MUFU.EX2 R151, R36 ;  /* 0x0000002400977308 */ /* 0x0000620000000800 */
[C---:B--2---:R-:W-:Y:S01]  /*3660*/  FADD.FTZ R9, R149.reuse, R8 ;  /* 0x0000000895097221 */ /* 0x044fe20000010000 */
[----:B------:R-:W-:Y:S01]  /*3670*/  F2FP.BF16.F32.PACK_AB R149, R149, R50 ;  /* 0x000000329595723e */ /* 0x000fe200000010ff */
[----:B------:R-:W-:-:S05]  /*3680*/  IMAD.MOV.U32 R50, RZ, RZ, R87 ;  /* 0x000000ffff327224 */ /* 0x000fca00078e0057 */
[----:B------:R-:W2:Y:S01]  /*3690*/  MUFU.EX2 R39, R96 ;  /* 0x0000006000277308 */ /* 0x000ea20000000800 */
[----:B---3--:R-:W-:Y:S01]  /*36a0*/  FADD.FTZ R8, R54, R9 ;  /* 0x0000000936087221 */ /* 0x008fe20000010000 */
[----:B0-----:R-:W-:-:S06]  /*36b0*/  IMAD.MOV.U32 R36, RZ, RZ, R87 ;  /* 0x000000ffff247224 */ /* 0x001fcc00078e0057 */
[----:B------:R-:W0:Y:S01]  /*36c0*/  MUFU.EX2 R58, R58 ;  /* 0x0000003a003a7308 */ /* 0x000e220000000800 */
[C---:B-1----:R-:W-:Y:S01]  /*36d0*/  FADD.FTZ R9, R151.reuse, R8 ;  /* 0x0000000897097221 */ /* 0x042fe20000010000 */
[----:B------:R-:W-:Y:S01]  /*36e0*/  F2FP.BF16.F32.PACK_AB R151, R151, R54 ;  /* 0x000000369797723e */ /* 0x000fe200000010ff */
[----:B------:R-:W-:-:S05]  /*36f0*/  IMAD.MOV.U32 R54, RZ, RZ, R87 ;  /* 0x000000ffff367224 */ /* 0x000fca00078e0057 */
[----:B------:R-:W1:Y:S01]  /*3700*/  MUFU.EX2 R98, R98 ;  /* 0x0000006200627308 */ /* 0x000e620000000800 */
[C---:B--2---:R-:W-:Y:S01]  /*3710*/  FADD.FTZ R11, R39.reuse, R12 ;  /* 0x0000000c270b7221 */ /* 0x044fe20000010000 */
[----:B------:R-:W-:Y:S01]  /*3720*/  F2FP.BF16.F32.PACK_AB R154, R39, R60 ;  /* 0x0000003c279a723e */ /* 0x000fe200000010ff */
[--C-:B------:R-:W-:Y:S02]  /*3730*/  IMAD.MOV.U32 R60, RZ, RZ, R87.reuse ;  /* 0x000000ffff3c7224 */ /* 0x100fe400078e0057 */
[----:B------:R-:W-:-:S03]  /*3740*/  IMAD.MOV.U32 R39, RZ, RZ, R87 ;  /* 0x000000ffff277224 */ /* 0x000fc600078e0057 */
        /* <DEDUP_REMOVED lines=8> */
[----:B------:R-:W-:-:S05]  /*37d0*/  IMAD.MOV.U32 R58, RZ, RZ, R87 ;  /* 0x000000ffff3a7224 */ /* 0x000fca00078e0057 */
[----:B------:R-:W2:Y:S01]  /*37e0*/  MUFU.EX2 R102, R102 ;  /* 0x0000006600667308 */ /* 0x000ea20000000800 */
[C---:B0-----:R-:W-:Y:S01]  /*37f0*/  FADD.FTZ R11, R25.reuse, R12 ;  /* 0x0000000c190b7221 */ /* 0x041fe20000010000 */
[----:B------:R-:W-:Y:S01]  /*3800*/  F2FP.BF16.F32.PACK_AB R156, R25, R98 ;  /* 0x00000062199c723e */ /* 0x000fe200000010ff */
[----:B------:R-:W-:-:S05]  /*3810*/  IMAD.MOV.U32 R25, RZ, RZ, R87 ;  /* 0x000000ffff197224 */ /* 0x000fca00078e0057 */
[----:B------:R0:W3:Y:S01]  /*3820*/  MUFU.EX2 R155, R64 ;  /* 0x00000040009b7308 */ /* 0x0000e20000000800 */
[----:B-1----:R-:W-:-:S07]  /*3830*/  FADD.FTZ R8, R62, R9 ;  /* 0x000000093e087221 */ /* 0x002fce0000010000 */
[----:B------:R-:W1:Y:S01]  /*3840*/  MUFU.EX2 R66, R66 ;  /* 0x0000004200427308 */ /* 0x000e620000000800 */
[----:B--2---:R-:W-:Y:S01]  /*3850*/  FADD.FTZ R12, R102, R11 ;  /* 0x0000000b660c7221 */ /* 0x004fe20000010000 */
[----:B0-----:R-:W-:-:S06]  /*3860*/  IMAD.MOV.U32 R64, RZ, RZ, R87 ;  /* 0x000000ffff407224 */ /* 0x001fcc00078e0057 */
[----:B------:R0:W2:Y:S01]  /*3870*/  MUFU.EX2 R157, R68 ;  /* 0x00000044009d7308 */ /* 0x0000a20000000800 */
[C---:B---3--:R-:W-:Y:S01]  /*3880*/  FADD.FTZ R11, R155.reuse, R8 ;  /* 0x000000089b0b7221 */ /* 0x048fe20000010000 */
[----:B------:R-:W-:Y:S01]  /*3890*/  F2FP.BF16.F32.PACK_AB R155, R155, R62 ;  /* 0x0000003e9b9b723e */ /* 0x000fe200000010ff */
[----:B------:R-:W-:-:S05]  /*38a0*/  IMAD.MOV.U32 R62, RZ, RZ, R87 ;  /* 0x000000ffff3e7224 */ /* 0x000fca00078e0057 */
[----:B------:R-:W3:Y:S01]  /*38b0*/  MUFU.EX2 R70, R70 ;  /* 0x0000004600467308 */ /* 0x000ee20000000800 */
[----:B-1----:R-:W-:Y:S01]  /*38c0*/  FADD.FTZ R8, R66, R11 ;  /* 0x0000000b42087221 */ /* 0x002fe20000010000 */
[----:B0-----:R-:W-:-:S06]  /*38d0*/  IMAD.MOV.U32 R68, RZ, RZ, R87 ;  /* 0x000000ffff447224 */ /* 0x001fcc00078e0057 */
[----:B------:R-:W0:Y:S01]  /*38e0*/  MUFU.EX2 R29, R29 ;  /* 0x0000001d001d7308 */ /* 0x000e220000000800 */
[C---:B--2---:R-:W-:Y:S01]  /*38f0*/  FADD.FTZ R11, R157.reuse, R8 ;  /* 0x000000089d0b7221 */ /* 0x044fe20000010000 */
[----:B------:R-:W-:Y:S01]  /*3900*/  F2FP.BF16.F32.PACK_AB R157, R157, R66 ;  /* 0x000000429d9d723e */ /* 0x000fe200000010ff */
[----:B------:R-:W-:-:S05]  /*3910*/  IMAD.MOV.U32 R66, RZ, RZ, R87 ;  /* 0x000000ffff427224 */ /* 0x000fca00078e0057 */
[----:B------:R-:W1:Y:S01]  /*3920*/  MUFU.EX2 R41, R41 ;  /* 0x0000002900297308 */ /* 0x000e620000000800 */
[----:B---3--:R-:W-:Y:S01]  /*3930*/  FADD.FTZ R8, R70, R11 ;  /* 0x0000000b46087221 */ /* 0x008fe20000010000 */
[----:B------:R-:W-:Y:S02]  /*3940*/  IMAD.MOV.U32 R11, RZ, RZ, 0x3f800000 ;  /* 0x3f800000ff0b7424 */ /* 0x000fe400078e00ff */
[C---:B0-----:R-:W-:Y:S01]  /*3950*/  FADD.FTZ R9, R29.reuse, R12 ;  /* 0x0000000c1d097221 */ /* 0x041fe20000010000 */
[----:B------:R-:W-:Y:S01]  /*3960*/  F2FP.BF16.F32.PACK_AB R158, R29, R102 ;  /* 0x000000661d9e723e */ /* 0x000fe200000010ff */
[----:B------:R-:W-:Y:S02]  /*3970*/  IMAD.MOV.U32 R12, RZ, RZ, 0x3f800000 ;  /* 0x3f800000ff0c7424 */ /* 0x000fe400078e00ff */
[--C-:B------:R-:W-:Y:S02]  /*3980*/  IMAD.MOV.U32 R29, RZ, RZ, R87.reuse ;  /* 0x000000ffff1d7224 */ /* 0x100fe400078e0057 */
[C---:B-1----:R-:W-:Y:S01]  /*3990*/  FADD.FTZ R8, R41.reuse, R8 ;  /* 0x0000000829087221 */ /* 0x042fe20000010000 */
[----:B------:R-:W-:Y:S01]  /*39a0*/  F2FP.BF16.F32.PACK_AB R159, R41, R70 ;  /* 0x00000046299f723e */ /* 0x000fe200000010ff */
[----:B------:R-:W-:-:S02]  /*39b0*/  IMAD.MOV.U32 R70, RZ, RZ, R87 ;  /* 0x000000ffff467224 */ /* 0x000fc400078e0057 */
[----:B------:R-:W-:Y:S01]  /*39c0*/  IMAD.MOV.U32 R41, RZ, RZ, R87 ;  /* 0x000000ffff297224 */ /* 0x000fe200078e0057 */
[----:B------:R-:W-:Y:S06]  /*39d0*/  @!P1 BRA `(.L_x_194) ;  /* 0x0000001c00b09947 */ /* 0x000fec0003800000 */
[----:B------:R-:W-:Y:S01]  /*39e0*/  MOV R15, R10 ;  /* 0x0000000a000f7202 */ /* 0x000fe20000000f00 */
[----:B------:R-:W-:Y:S01]  /*39f0*/  IMAD.MOV.U32 R13, RZ, RZ, R0 ;  /* 0x000000ffff0d7224 */ /* 0x000fe200078e0000 */
[----:B------:R-:W-:Y:S01]  /*3a00*/  CS2R R86, SRZ ;  /* 0x0000000000567805 */ /* 0x000fe2000001ff00 */
[----:B------:R-:W-:Y:S01]  /*3a10*/  IMAD.MOV.U32 R11, RZ, RZ, 0x3f800000 ;  /* 0x3f800000ff0b7424 */ /* 0x000fe200078e00ff */
        /* <DEDUP_REMOVED lines=31> */
[----:B------:R-:W-:Y:S01]  /*3c10*/  UMOV UR4, UR40 ;  /* 0x0000002800047c82 */ /* 0x000fe20008000000 */
[----:B------:R-:W-:Y:S01]  /*3c20*/  UMOV UR5, UR39 ;  /* 0x0000002700057c82 */ /* 0x000fe20008000000 */
[----:B------:R-:W-:-:S05]  /*3c30*/  UMOV UR6, UR38 ;  /* 0x0000002600067c82 */ /* 0x000fca0008000000 */
.L_x_205:
[----:B------:R-:W-:-:S04]  /*3c40*/  UISETP.NE.AND UP0, UPT, UR6, 0x1, UPT ;  /* 0x000000010600788c */ /* 0x000fc8000bf05270 */
[----:B------:R-:W-:-:S04]  /*3c50*/  USEL UR39, URZ, 0x1, UP0 ;  /* 0x000000013f277887 */ /* 0x000fc80008000000 */
[----:B------:R-:W-:Y:S01]  /*3c60*/  ULOP3.LUT UR39, UR5, UR39, URZ, 0x3c, !UPT ;  /* 0x0000002705277292 */ /* 0x000fe2000f8e3c3f */
[----:B------:R-:W-:Y:S11]  /*3c70*/  @!P0 BRA `(.L_x_195) ;  /* 0x0000000000048947 */ /* 0x000ff60003800000 */
[----:B------:R-:W-:Y:S01]  /*3c80*/  BPT.TRAP 0x1 ;  /* 0x000000040000795c */ /* 0x000fe20000300000 */
.L_x_195:
[----:B------:R-:W0:Y:S01]  /*3c90*/  S2UR UR11, SR_CgaCtaId ;  /* 0x00000000000b79c3 */ /* 0x000e220000008800 */
[----:B------:R-:W-:Y:S01]  /*3ca0*/  UIADD3 UR38, UR6, 0x1, URZ ;  /* 0x0000000106267890 */ /* 0x000fe2000fffe03f */
[----:B------:R-:W-:Y:S01]  /*3cb0*/  IMAD.U32 R0, RZ, RZ, UR39 ;  /* 0x00000027ff007e24 */ /* 0x000fe2000f8e00ff */
[----:B------:R-:W-:Y:S02]  /*3cc0*/  UMOV UR7, 0x400 ;  /* 0x0000040000077882 */ /* 0x000fe40000000000 */
[----:B------:R-:W-:Y:S02]  /*3cd0*/  UISETP.NE.AND UP0, UPT, UR38, 0x2, UPT ;  /* 0x000000022600788c */ /* 0x000fe4000bf05270 */
[----:B------:R-:W-:Y:S02]  /*3ce0*/  SHF.L.U32 R0, R0, 0x1f, RZ ;  /* 0x0000001f00007819 */ /* 0x000fe400000006ff */
[----:B------:R-:W-:Y:S02]  /*3cf0*/  USEL UR38, UR38, URZ, UP0 ;  /* 0x0000003f26267287 */ /* 0x000fe40008000000 */
[----:B0-----:R-:W-:-:S04]  /*3d00*/  ULEA UR7, UR11, UR7, 0x18 ;  /* 0x000000070b077291 */ /* 0x001fc8000f8ec03f */
[----:B------:R-:W-:-:S09]  /*3d10*/  ULEA UR8, UR38, UR7, 0x3 ;  /* 0x0000000726087291 */ /* 0x000fd2000f8e183f */
[----:B------:R0:W1:Y:S01]  /*3d20*/  SYNCS.PHASECHK.TRANS64.TRYWAIT P1, [UR8+0x2a830], R0 ;  /* 0x02a83000ff0075a7 */ /* 0x0000620008020148 */
[----:B------:R-:W-:Y:S05]  /*3d30*/  @!P0 BRA `(.L_x_196) ;  /* 0x0000000000048947 */ /* 0x000fea0003800000 */
[----:B------:R-:W-:Y:S01]  /*3d40*/  BPT.TRAP 0x1 ;  /* 0x000000040000795c */ /* 0x000fe20000300000 */
.L_x_196:
[----:B-1----:R-:W-:Y:S05]  /*3d50*/  @P1 BRA `(.L_x_197) ;  /* 0x0000000000081947 */ /* 0x002fea0003800000 */
[----:B------:R-:W1:Y:S02]  /*3d60*/  SYNCS.PHASECHK.TRANS64.TRYWAIT P1, [UR8+0x2a830], R0 ;  /* 0x02a83000ff0075a7 */ /* 0x000e640008020148 */
[----:B-1----:R-:W-:Y:S05]  /*3d70*/  @!P1 BRA `(.L_x_198) ;  /* 0x000000b000fc9947 */ /* 0x002fea0003800000 */
.L_x_197:
[----:B------:R-:W-:Y:S01]  /*3d80*/  R2UR UR40, R4 ;  /* 0x00000000042872ca */ /* 0x000fe200000e0000 */
[----:B------:R-:W-:Y:S01]  /*3d90*/  UIMAD UR9, UR38, 0x900, UR10 ;  /* 0x00000900260978a4 */ /* 0x000fe2000f8e020a */
[----:B------:R-:W-:Y:S01]  /*3da0*/  R2UR UR41, R5 ;  /* 0x00000000052972ca */ /* 0x000fe200000e0000 */
[----:B------:R-:W-:Y:S01]  /*3db0*/  WARPGROUP.ARRIVE ;  /* 0x00000000000079c5 */ /* 0x000fe20000000000 */
[----:B------:R-:W-:Y:S01]  /*3dc0*/  UMOV UR43, 0x40000040 ;  /* 0x40000040002b7882 */ /* 0x000fe20000000000 */
[----:B------:R-:W-:Y:S01]  /*3dd0*/  UIADD3 UR14, UR9, 0x302, URZ ;  /* 0x00000302090e7890 */ /* 0x000fe2000fffe03f */
[-C--:B------:R-:W-:Y:S01]  /*3de0*/  FMUL.FTZ R24, R24, R12.reuse ;  /* 0x0000000c18187220 */ /* 0x080fe20000410000 */
[----:B------:R-:W-:Y:S01]  /*3df0*/  UMOV UR15, 0x40000040 ;  /* 0x40000040000f7882 */ /* 0x000fe20000000000 */
[----:B------:R-:W-:Y:S01]  /*3e00*/  UMOV UR42, UR9 ;  /* 0x00000009002a7c82 */ /* 0x000fe20008000000 */
[----:B------:R-:W-:Y:S01]  /*3e10*/  UIADD3 UR18, UR9, 0x304, URZ ;  /* 0x0000030409127890 */ /* 0x000fe2000fffe03f */
[-C--:B------:R-:W-:Y:S01]  /*3e20*/  FMUL.FTZ R25, R25, R12.reuse ;  /* 0x0000000c19197220 */ /* 0x080fe20000410000 */
[----:B------:R-:W-:Y:S01]  /*3e30*/  UMOV UR19, 0x40000040 ;  /* 0x4000004000137882 */ /* 0x000fe20000000000 */
[----:B------:R-:W-:Y:S01]  /*3e40*/  UIADD3 UR22, UR9, 0x306, URZ ;  /* 0x0000030609167890 */ /* 0x000fe2000fffe03f */
[-C--:B------:R-:W-:Y:S01]  /*3e50*/  FMUL.FTZ R28, R28, R12.reuse ;  /* 0x0000000c1c1c7220 */ /* 0x080fe20000410000 */
[----:B------:R-:W-:Y:S01]  /*3e60*/  UMOV UR23, 0x40000040 ;  /* 0x4000004000177882 */ /* 0x000fe20000000000 */
[----:B------:R-:W-:Y:S01]  /*3e70*/  HGMMA.64x96x16.F32.BF16 R88, gdesc[UR40], RZ, !UPT, gsb0 ;  /* 0x01600000285879f0 */ /* 0x000fe2000c0018ff */
[----:B------:R-:W-:Y:S01]  /*3e80*/  R2UR UR40, R6 ;  /* 0x00000000062872ca */ /* 0x000fe200000e0000 */
[----:B------:R-:W-:Y:S01]  /*3e90*/  UIADD3 UR42, UR9, 0x2, URZ ;  /* 0x00000002092a7890 */ /* 0x000fe2000fffe03f */
[----:B------:R-:W-:Y:S01]  /*3ea0*/  R2UR UR41, R7 ;  /* 0x00000000072972ca */ /* 0x000fe200000e0000 */
[----:B------:R-:W-:Y:S01]  /*3eb0*/  UMOV UR43, 0x40000040 ;  /* 0x40000040002b7882 */ /* 0x000fe20000000000 */
[----:B------:R-:W-:Y:S01]  /*3ec0*/  UIADD3 UR26, UR9, 0x600, URZ ;  /* 0x00000600091a7890 */ /* 0x000fe2000fffe03f */
[-C--:B------:R-:W-:Y:S01]  /*3ed0*/  FMUL.FTZ R29, R29, R12.reuse ;  /* 0x0000000c1d1d7220 */ /* 0x080fe20000410000 */
[----:B------:R-:W-:Y:S01]  /*3ee0*/  UMOV UR27, 0x40000040 ;  /* 0x40000040001b7882 */ /* 0x000fe20000000000 */
[----:B------:R-:W-:Y:S01]  /*3ef0*/  UIADD3 UR30, UR9, 0x602, URZ ;  /* 0x00000602091e7890 */ /* 0x000fe2000fffe03f */
[-C--:B------:R-:W-:Y:S01]  /*3f00*/  FMUL.FTZ R32, R32, R12.reuse ;  /* 0x0000000c20207220 */ /* 0x080fe20000410000 */
[----:B------:R-:W-:Y:S01]  /*3f10*/  UMOV UR31, 0x40000040 ;  /* 0x40000040001f7882 */ /* 0x000fe20000000000 */
        /* <DEDUP_REMOVED lines=63> */
[----:B------:R-:W-:Y:S01]  /*4310*/  HGMMA.64x96x16.F32.BF16 R88, gdesc[UR40], R88, gsb0 ;  /* 0x01600000285879f0 */ /* 0x000fe20008001858 */
[----:B------:R-:W-:Y:S01]  /*4320*/  UIADD3 UR42, UR9, 0x4, URZ ;  /* 0x00000004092a7890 */ /* 0x000fe2000fffe03f */
[----:B------:R-:W-:Y:S01]  /*4330*/  UMOV UR40, UR56 ;  /* 0x0000003800287c82 */ /* 0x000fe20008000000 */
[----:B------:R-:W-:Y:S01]  /*4340*/  UMOV UR41, UR57 ;  /* 0x0000003900297c82 */ /* 0x000fe20008000000 */
[----:B------:R-:W-:Y:S01]  /*4350*/  UMOV UR43, 0x40000040 ;  /* 0x40000040002b7882 */ /* 0x000fe20000000000 */
[----:B------:R-:W-:Y:S02]  /*4360*/  WARPGROUP.DEPBAR.LE gsb0, 0x0 ;  /* 0x00008000000079c5 */ /* 0x000fe40000010000 */
        /* <DEDUP_REMOVED lines=44> */
.L_x_199:
[----:B------:R-:W-:Y:S01]  /*4630*/  ULEA UR9, UR6, UR7, 0x3 ;  /* 0x0000000706097291 */ /* 0x000fe2000f8e183f */
[----:B01----:R-:W-:-:S05]  /*4640*/  IMAD.U32 R0, RZ, RZ, UR5 ;  /* 0x00000005ff007e24 */ /* 0x003fca000f8e00ff */
[----:B------:R-:W-:-:S04]  /*4650*/  SHF.L.U32 R0, R0, 0x1f, RZ ;  /* 0x0000001f00007819 */ /* 0x000fc800000006ff */
[----:B------:R0:W1:Y:S01]  /*4660*/  SYNCS.PHASECHK.TRANS64.TRYWAIT P1, [UR9+0x2a850], R0 ;  /* 0x02a85000ff0075a7 */ /* 0x0000620008020149 */
[----:B------:R-:W-:Y:S05]  /*4670*/  @!P0 BRA `(.L_x_200) ;  /* 0x0000000000048947 */ /* 0x000fea0003800000 */
[----:B------:R-:W-:Y:S01]  /*4680*/  BPT.TRAP 0x1 ;  /* 0x000000040000795c */ /* 0x000fe20000300000 */
.L_x_200:
[----:B-1----:R-:W-:Y:S05]  /*4690*/  @P1 BRA `(.L_x_201) ;  /* 0x0000000000081947 */ /* 0x002fea0003800000 */
[----:B------:R-:W1:Y:S02]  /*46a0*/  SYNCS.PHASECHK.TRANS64.TRYWAIT P1, [UR9+0x2a850], R0 ;  /* 0x02a85000ff0075a7 */ /* 0x000e640008020149 */
[----:B-1----:R-:W-:Y:S05]  /*46b0*/  @!P1 BRA `(.L_x_202) ;  /* 0x000000a800c49947 */ /* 0x002fea0003800000 */
.L_x_201:
[----:B------:R-:W-:Y:S01]  /*46c0*/  UIADD3 UR7, UR7, 0x400, URZ ;  /* 0x0000040007077890 */ /* 0x000fe2000fffe03f */
[----:B------:R-:W-:-:S03]  /*46d0*/  WARPGROUP.ARRIVE ;  /* 0x00000000000079c5 */ /* 0x000fc60000000000 */
[----:B------:R-:W-:-:S04]  /*46e0*/  USHF.R.U32.HI UR7, URZ, 0x4, UR7 ;  /* 0x000000043f077899 */ /* 0x000fc80008011607 */
[----:B------:R-:W-:-:S04]  /*46f0*/  ULOP3.LUT UR7, UR7, 0x3fff, URZ, 0xc0, !UPT ;  /* 0x00003fff07077892 */ /* 0x000fc8000f8ec03f */
[----:B------:R-:W-:-:S03]  /*4700*/  ULOP3.LUT UR5, UR7, 0x3000000, URZ, 0xfc, !UPT ;  /* 0x0300000007057892 */ /* 0x000fc6000f8efc3f */
[----:B------:R-:W-:Y:S01]  /*4710*/  UMOV UR7, 0x40000040 ;  /* 0x4000004000077882 */ /* 0x000fe20000000000 */
[----:B------:R-:W-:-:S07]  /*4720*/  UIMAD UR5, UR6, 0x600, UR5 ;  /* 0x00000600060578a4 */ /* 0x000fce000f8e0205 */
[----:B------:R-:W-:Y:S02]  /*4730*/  UMOV UR6, UR5 ;  /* 0x0000000500067c82 */ /* 0x000fe40008000000 */
        /* <DEDUP_REMOVED lines=25> */
[----:B------:R-:W-:Y:S03]  /*48d0*/  HGMMA.64x128x16.F32.BF16 R24, R156, gdesc[UR4].tnspB, R24, gsb0 ;  /* 0x41e000049c187df0 */ /* 0x000fe60008001818 */
[----:B------:R-:W-:Y:S02]  /*48e0*/  WARPGROUP.DEPBAR.LE gsb0, 0x0 ;  /* 0x00008000000079c5 */ /* 0x000fe40000010000 */
[----:B------:R-:W-:Y:S05]  /*48f0*/  @!P0 BRA `(.L_x_203) ;  /* 0x0000000000048947 */ /* 0x000fea0003800000 */
[----:B------:R-:W-:Y:S01]  /*4900*/  BPT.TRAP 0x1 ;  /* 0x000000040000795c */ /* 0x000fe20000300000 */
.L_x_203:
[----:B01----:R-:W-:Y:S01]  /*4910*/  FMNMX.FTZ R0, R88, R13, !PT ;  /* 0x0000000d58007209 */ /* 0x003fe20007810000 */
[----:B------:R-:W-:Y:S01]  /*4920*/  UIADD3 UR8, UR8, 0x2a840, URZ ;  /* 0x0002a84008087890 */ /* 0x000fe2000fffe03f */
[----:B------:R-:W-:Y:S02]  /*4930*/  FMNMX.FTZ R10, R90, R15, !PT ;  /* 0x0000000f5a0a7209 */ /* 0x000fe40007810000 */
[----:B------:R-:W-:Y:S01]  /*4940*/  FMNMX.FTZ R3, R89, R0, !PT ;  /* 0x0000000059037209 */ /* 0x000fe20007810000 */
        /* <DEDUP_REMOVED lines=56> */
[C---:B------:R-:W-:Y:S01]  /*4cd0*/  FADD.FTZ R136, -R0.reuse, R13 ;  /* 0x0000000d00887221 */ /* 0x040fe20000010100 */
[----:B-1----:R-:W-:-:S03]  /*4ce0*/  FMUL.FTZ R204, R0, R3 ;  /* 0x0000000300cc7220 */ /* 0x002fc60000410000 */
[-C--:B------:R-:W-:Y:S01]  /*4cf0*/  FMUL.FTZ R21, R136, R3.reuse ;  /* 0x0000000388157220 */ /* 0x080fe20000410000 */
[C---:B------:R-:W-:Y:S01]  /*4d00*/  FADD.FTZ R136, -R10.reuse, R15 ;  /* 0x0000000f0a887221 */ /* 0x040fe20000010100 */
[-C--:B------:R-:W-:Y:S01]  /*4d10*/  FMUL.FTZ R14, R10, R3.reuse ;  /* 0x000000030a0e7220 */ /* 0x080fe20000410000 */
[-C--:B------:R-:W-:Y:S01]  /*4d20*/  FFMA.FTZ R13, R88, R3.reuse, -R204 ;  /* 0x00000003580d7223 */ /* 0x080fe200000108cc */
[----:B------:R0:W-:Y:S01]  /*4d30*/  MUFU.EX2 R12, R21 ;  /* 0x00000015000c7308 */ /* 0x0001e20000000800 */
[-C--:B------:R-:W-:Y:S01]  /*4d40*/  FMUL.FTZ R11, R136, R3.reuse ;  /* 0x00000003880b7220 */ /* 0x080fe20000410000 */
        /* <DEDUP_REMOVED lines=10> */
[-C--:B0-----:R-:W-:Y:S01]  /*4df0*/  FFMA.FTZ R21, R97, R3.reuse, -R204 ;  /* 0x0000000361157223 */ /* 0x081fe200000108cc */
        /* <DEDUP_REMOVED lines=10> */
[----:B------:R-:W-:Y:S01]  /*4ea0*/  FFMA.FTZ R146, R108, R3, -R204 ;  /* 0x000000036c927223 */ /* 0x000fe200000108cc */
        /* <DEDUP_REMOVED lines=15> */
[-C--:B------:R-:W-:Y:S01]  /*4fa0*/  FFMA.FTZ R153, R122, R3.reuse, -R14 ;  /* 0x000000037a997223 */ /* 0x080fe2000001080e */
[----:B------:R-:W2:Y:S01]  /*4fb0*/  MUFU.EX2 R137, R137 ;  /* 0x0000008900897308 */ /* 0x000ea20000000800 */
[----:B0-----:R-:W-:Y:S01]  /*4fc0*/  FFMA.FTZ R8, R11, R8, R20 ;  /* 0x000000080b087223 */ /* 0x001fe20000010014 */
[-CC-:B------:R-:W-:Y:S01]  /*4fd0*/  FFMA.FTZ R109, R121, R3.reuse, -R204.reuse ;  /* 0x00000003796d7223 */ /* 0x180fe200000108cc */
[-C--:B------:R-:W-:Y:S01]  /*4fe0*/  FFMA.FTZ R154, R124, R3.reuse, -R204 ;  /* 0x000000037c9a7223 */ /* 0x080fe200000108cc */
[-C--:B------:R-:W-:Y:S01]  /*4ff0*/  FFMA.FTZ R155, R126, R3.reuse, -R14 ;  /* 0x000000037e9b7223 */ /* 0x080fe2000001080e */
[-C--:B------:R-:W-:Y:S01]  /*5000*/  FFMA.FTZ R113, R125, R3.reuse, -R204 ;  /* 0x000000037d717223 */ /* 0x080fe200000108cc */
[-C--:B------:R-:W-:Y:S01]  /*5010*/  FFMA.FTZ R127, R127, R3.reuse, -R14 ;  /* 0x000000037f7f7223 */ /* 0x080fe2000001080e */
[-C--:B------:R-:W-:Y:S01]  /*5020*/  FFMA.FTZ R156, R128, R3.reuse, -R204 ;  /* 0x00000003809c7223 */ /* 0x080fe200000108cc */
[----:B------:R-:W0:Y:S01]  /*5030*/  MUFU.EX2 R138, R138 ;  /* 0x0000008a008a7308 */ /* 0x000e220000000800 */
[----:B-1----:R-:W-:Y:S01]  /*5040*/  FADD.FTZ R9, R136, R9 ;  /* 0x0000000988097221 */ /* 0x002fe20000010000 */
[-C--:B------:R-:W-:Y:S01]  /*5050*/  FFMA.FTZ R130, R130, R3.reuse, -R14 ;  /* 0x0000000382827223 */ /* 0x080fe2000001080e */
[-C--:B------:R-:W-:Y:S01]  /*5060*/  FFMA.FTZ R117, R129, R3.reuse, -R204 ;  /* 0x0000000381757223 */ /* 0x080fe200000108cc */
[-C--:B------:R-:W-:Y:S01]  /*5070*/  FFMA.FTZ R131, R131, R3.reuse, -R14 ;  /* 0x0000000383837223 */ /* 0x080fe2000001080e */
[-C--:B------:R-:W-:Y:S01]  /*5080*/  FFMA.FTZ R158, R132, R3.reuse, -R204 ;  /* 0x00000003849e7223 */ /* 0x080fe200000108cc */
[-C--:B------:R-:W-:Y:S01]  /*5090*/  FFMA.FTZ R134, R134, R3.reuse, -R14 ;  /* 0x0000000386867223 */ /* 0x080fe2000001080e */
[----:B------:R-:W-:Y:S01]  /*50a0*/  FFMA.FTZ R121, R133, R3, -R204 ;  /* 0x0000000385797223 */ /* 0x000fe200000108cc */
        /* <DEDUP_REMOVED lines=16> */
[-CC-:B------:R-:W-:Y:S01]  /*51b0*/  FFMA.FTZ R102, R123, R3.reuse, -R14.reuse ;  /* 0x000000037b667223 */ /* 0x180fe2000001080e */
[----:B------:R-:W-:-:S05]  /*51c0*/  FFMA.FTZ R14, R135, R3, -R14 ;  /* 0x00000003870e7223 */ /* 0x000fca000001080e */
        /* <DEDUP_REMOVED lines=69> */
[----:B--2---:R-:W-:Y:S01]  /*5620*/  FADD.FTZ R8, R159, R8 ;  /* 0x000000089f087221 */ /* 0x004fe20000010000 */
[----:B0-----:R-:W-:-:S03]  /*5630*/  FADD.FTZ R9, R121, R104 ;  /* 0x0000006879097221 */ /* 0x001fc60000010000 */
[----:B-1----:R-:W-:Y:S01]  /*5640*/  FADD.FTZ R8, R14, R8 ;  /* 0x000000080e087221 */ /* 0x002fe20000010000 */
[----:B------:R-:W-:Y:S06]  /*5650*/  @!P0 BRA `(.L_x_204) ;  /* 0x0000000000048947 */ /* 0x000fec0003800000 */
[----:B------:R-:W-:Y:S01]  /*5660*/  BPT.TRAP 0x1 ;  /* 0x000000040000795c */ /* 0x000fe20000300000 */
.L_x_204:
[----:B------:R-:W-:Y:S01]  /*5670*/  UISETP.GT.AND UP0, UPT, UR4, UR60, UPT ;  /* 0x0000003c0400728c */ /* 0x000fe2000bf04270 */
[----:B------:R-:W-:Y:S01]  /*5680*/  F2FP.BF16.F32.PACK_AB R136, R136, R13 ;  /* 0x0000000d8888723e */ /* 0x000fe200000010ff */
[----:B------:R-:W-:Y:S01]  /*5690*/  UIADD3 UR9, UR9, 0x2a860, URZ ;  /* 0x0002a86009097890 */ /* 0x000fe2000fffe03f */
[----:B------:R-:W-:Y:S01]  /*56a0*/  F2FP.BF16.F32.PACK_AB R138, R15, R138 ;  /* 0x0000008a0f8a723e */ /* 0x000fe200000010ff */
[----:B------:R-:W-:Y:S01]  /*56b0*/  UIADD3 UR4, UR4, -0x1, URZ ;  /* 0xffffffff04047890 */ /* 0x000fe2000fffe03f */
[----:B------:R-:W-:Y:S01]  /*56c0*/  F2FP.BF16.F32.PACK_AB R137, R137, R20 ;  /* 0x000000148989723e */ /* 0x000fe200000010ff */
[----:B------:R-:W-:Y:S01]  /*56d0*/  UPRMT UR9, UR11, 0x654, UR9 ;  /* 0x000006540b097896 */ /* 0x000fe20008000009 */
[----:B------:R-:W-:Y:S01]  /*56e0*/  PLOP3.LUT P1, PT, PT, PT, UP0, 0x80, 0x0 ;  /* 0x000000000000781c */ /* 0x000fe20003f2f008 */
[----:B------:R-:W-:Y:S01]  /*56f0*/  UMOV UR5, UR39 ;  /* 0x0000002700057c82 */ /* 0x000fe20008000000 */
[----:B------:R-:W-:Y:S01]  /*5700*/  UMOV UR6, UR38 ;  /* 0x0000002600067c82 */ /* 0x000fe20008000000 */
[----:B------:R-:W-:Y:S01]  /*5710*/  F2FP.BF16.F32.PACK_AB R139, R88, R139 ;  /* 0x0000008b588b723e */ /* 0x000fe200000010ff */
[----:B------:R-:W-:Y:S01]  /*5720*/  IMAD.MOV.U32 R15, RZ, RZ, R10 ;  /* 0x000000ffff0f7224 */ /* 0x000fe200078e000a */
[----:B------:R-:W-:Y:S01]  /*5730*/  F2FP.BF16.F32.PACK_AB R140, R21, R140 ;  /* 0x0000008c158c723e */ /* 0x000fe200000010ff */
[----:B------:R-:W-:Y:S01]  /*5740*/  IMAD.MOV.U32 R13, RZ, RZ, R0 ;  /* 0x000000ffff0d7224 */ /* 0x000fe200078e0000 */
[----:B------:R-:W-:Y:S01]  /*5750*/  F2FP.BF16.F32.PACK_AB R141, R90, R141 ;  /* 0x0000008d5a8d723e */ /* 0x000fe200000010ff */
[----:B------:R-:W-:Y:S01]  /*5760*/  SYNCS.ARRIVE.TRANS64.RED.A1T0 RZ, [UR9], RZ ;  /* 0x000000ffffff79a7 */ /* 0x000fe20008100409 */
        /* <DEDUP_REMOVED lines=17> */
[----:B------:R-:W-:Y:S01]  /*5880*/  F2FP.BF16.F32.PACK_AB R159, R14, R159 ;  /* 0x0000009f0e9f723e */ /* 0x000fe200000010ff */
[----:B------:R-:W-:Y:S06]  /*5890*/  @P1 BRA `(.L_x_205) ;  /* 0xffffffe000e81947 */ /* 0x000fec000383ffff */
.L_x_194:
        /* <DEDUP_REMOVED lines=67> */
.L_x_206:
[----:B------:R-:W0:Y:S01]  /*5cd0*/  S2UR UR8, SR_CgaCtaId ;  /* 0x00000000000879c3 */ /* 0x000e220000008800 */
[----:B------:R-:W-:Y:S01]  /*5ce0*/  UMOV UR4, 0x400 ;  /* 0x0000040000047882 */ /* 0x000fe20000000000 */
[----:B------:R-:W-:-:S05]  /*5cf0*/  IMAD.U32 R4, RZ, RZ, UR39 ;  /* 0x00000027ff047e24 */ /* 0x000fca000f8e00ff */
[----:B------:R-:W-:Y:S01]  /*5d00*/  SHF.L.U32 R4, R4, 0x1f, RZ ;  /* 0x0000001f04047819 */ /* 0x000fe200000006ff */
[----:B0-----:R-:W-:-:S04]  /*5d10*/  ULEA UR4, UR8, UR4, 0x18 ;  /* 0x0000000408047291 */ /* 0x001fc8000f8ec03f */
[----:B------:R-:W-:-:S09]  /*5d20*/  ULEA UR5, UR38, UR4, 0x3 ;  /* 0x0000000426057291 */ /* 0x000fd2000f8e183f */
[----:B------:R0:W1:Y:S01]  /*5d30*/  SYNCS.PHASECHK.TRANS64.TRYWAIT P1, [UR5+0x2a850], R4 ;  /* 0x02a85004ff0075a7 */ /* 0x0000620008020145 */
[----:B------:R-:W-:Y:S05]  /*5d40*/  @!P0 BRA `(.L_x_207) ;  /* 0x0000000000048947 */ /* 0x000fea0003800000 */
[----:B------:R-:W-:Y:S01]  /*5d50*/  BPT.TRAP 0x1 ;  /* 0x000000040000795c */ /* 0x000fe20000300000 */
.L_x_207:
[----:B-1----:R-:W-:Y:S05]  /*5d60*/  @P1 BRA `(.L_x_208) ;  /* 0x0000000000081947 */ /* 0x002fea0003800000 */
[----:B------:R-:W1:Y:S02]  /*5d70*/  SYNCS.PHASECHK.TRANS64.TRYWAIT P1, [UR5+0x2a850], R4 ;  /* 0x02a85004ff0075a7 */ /* 0x000e640008020145 */
[----:B-1----:R-:W-:Y:S05]  /*5d80*/  @!P1 BRA `(.L_x_209) ;  /* 0x0000009400289947 */ /* 0x002fea0003800000 */
.L_x_208:
[----:B------:R-:W-:Y:S01]  /*5d90*/  UIADD3 UR4, UR4, 0x400, URZ ;  /* 0x0000040004047890 */ /* 0x000fe2000fffe03f */
[----:B------:R-:W-:Y:S01]  /*5da0*/  WARPGROUP.ARRIVE ;  /* 0x00000000000079c5 */ /* 0x000fe20000000000 */
[----:B------:R-:W-:Y:S01]  /*5db0*/  UMOV UR7, 0x40000040 ;  /* 0x4000004000077882 */ /* 0x000fe20000000000 */
[----:B01----:R-:W0:Y:S01]  /*5dc0*/  SHFL.BFLY PT, R4, R9, 0x2, 0x1f ;  /* 0x0c401f0009047f89 */ /* 0x003e2200000e0000 */
[----:B------:R-:W-:Y:S01]  /*5dd0*/  USHF.R.U32.HI UR4, URZ, 0x4, UR4 ;  /* 0x000000043f047899 */ /* 0x000fe20008011604 */
[----:B------:R-:W-:Y:S01]  /*5de0*/  IMAD.MOV.U32 R99, RZ, RZ, -0x800000 ;  /* 0xff800000ff637424 */ /* 0x000fe200078e00ff */
[----:B------:R-:W-:Y:S01]  /*5df0*/  MOV R98, 0xff800000 ;  /* 0xff80000000627802 */ /* 0x000fe20000000f00 */
[----:B------:R-:W1:Y:S01]  /*5e00*/  SHFL.BFLY PT, R5, R8, 0x2, 0x1f ;  /* 0x0c401f0008057f89 */ /* 0x000e6200000e0000 */
[----:B------:R-:W-:-:S04]  /*5e10*/  ULOP3.LUT UR4, UR4, 0x3fff, URZ, 0xc0, !UPT ;  /* 0x00003fff04047892 */ /* 0x000fc8000f8ec03f */
[----:B------:R-:W-:-:S04]  /*5e20*/  ULOP3.LUT UR4, UR4, 0x3000000, URZ, 0xfc, !UPT ;  /* 0x0300000004047892 */ /* 0x000fc8000f8efc3f */
[----:B------:R-:W-:-:S07]  /*5e30*/  UIMAD UR4, UR38, 0x600, UR4 ;  /* 0x00000600260478a4 */ /* 0x000fce000f8e0204 */
[----:B------:R-:W-:Y:S02]  /*5e40*/  UMOV UR6, UR4 ;  /* 0x0000000400067c82 */ /* 0x000fe40008000000 */
[----:B------:R-:W-:Y:S01]  /*5e50*/  HGMMA.64x128x16.F32.BF16 R24, R136, gdesc[UR4].tnspB, R24, gsb0 ;  /* 0x41e0000488187df0 */ /* 0x000fe20008001818 */
[----:B------:R-:W-:Y:S01]  /*5e60*/  UIADD3 UR6, UR4, 0x80, URZ ;  /* 0x0000008004067890 */ /* 0x000fe2000fffe03f */
[----:B0-----:R-:W-:Y:S01]  /*5e70*/  FADD.FTZ R4, R4, R9 ;  /* 0x0000000904047221 */ /* 0x001fe20000010000 */
[----:B------:R-:W-:Y:S01]  /*5e80*/  UMOV UR7, 0x40000040 ;  /* 0x4000004000077882 */ /* 0x000fe20000000000 */
[----:B------:R-:W-:Y:S02]  /*5e90*/  IMAD.MOV.U32 R9, RZ, RZ, RZ ;  /* 0x000000ffff097224 */ /* 0x000fe400078e00ff */
[----:B-1----:R-:W-:Y:S02]  /*5ea0*/  FADD.FTZ R6, R5, R8 ;  /* 0x0000000805067221 */ /* 0x002fe40000010000 */
[----:B------:R-:W0:Y:S04]  /*5eb0*/  SHFL.BFLY PT, R5, R4, 0x1, 0x1f ;  /* 0x0c201f0004057f89 */ /* 0x000e2800000e0000 */
[----:B------:R-:W1:Y:S01]  /*5ec0*/  SHFL.BFLY PT, R7, R6, 0x1, 0x1f ;  /* 0x0c201f0006077f89 */ /* 0x000e6200000e0000 */
[----:B0-----:R-:W-:Y:S01]  /*5ed0*/  FADD.FTZ R12, R4, R5 ;  /* 0x00000005040c7221 */ /* 0x001fe20000010000 */
[----:B------:R-:W-:-:S02]  /*5ee0*/  IMAD.MOV.U32 R5, RZ, RZ, RZ ;  /* 0x000000ffff057224 */ /* 0x000fc400078e00ff */
[----:B-1----:R-:W-:Y:S02]  /*5ef0*/  FADD.FTZ R13, R6, R7 ;  /* 0x00000007060d7221 */ /* 0x002fe40000010000 */
        /* <DEDUP_REMOVED lines=39> */
.L_x_210:
[----:B------:R-:W-:Y:S01]  /*6170*/  R2UR UR6, R178 ;  /* 0x00000000b20672ca */ /* 0x000fe200000e0000 */
[----:B------:R-:W-:Y:S01]  /*6180*/  UIADD3 UR4, UR5, 0x2a860, URZ ;  /* 0x0002a86005047890 */ /* 0x000fe2000fffe03f */
[-C--:B------:R-:W-:Y:S01]  /*6190*/  FMUL.FTZ R20, R24, R5.reuse ;  /* 0x0000000518147220 */ /* 0x080fe20000410000 */
[----:B------:R-:W-:Y:S01]  /*61a0*/  UIADD3 UR38, UR38, 0x1, URZ ;  /* 0x0000000126267890 */ /* 0x000fe2000fffe03f */
[-C--:B------:R-:W-:Y:S01]  /*61b0*/  FMUL.FTZ R21, R25, R5.reuse ;  /* 0x0000000519157220 */ /* 0x080fe20000410000 */
[----:B------:R-:W-:Y:S01]  /*61c0*/  UPRMT UR4, UR8, 0x654, UR4 ;  /* 0x0000065408047896 */ /* 0x000fe20008000004 */
[-C--:B------:R-:W-:Y:S01]  /*61d0*/  FMUL.FTZ R88, R28, R5.reuse ;  /* 0x000000051c587220 */ /* 0x080fe20000410000 */
[----:B------:R-:W-:Y:S01]  /*61e0*/  UISETP.NE.AND UP0, UPT, UR38, 0x2, UPT ;  /* 0x000000022600788c */ /* 0x000fe2000bf05270 */
[-C--:B------:R-:W-:Y:S01]  /*61f0*/  FMUL.FTZ R89, R29, R5.reuse ;  /* 0x000000051d597220 */ /* 0x080fe20000410000 */
[-C--:B------:R-:W-:Y:S01]  /*6200*/  FMUL.FTZ R90, R32, R5.reuse ;  /* 0x00000005205a7220 */ /* 0x080fe20000410000 */
[-C--:B------:R-:W-:Y:S01]  /*6210*/  FMUL.FTZ R91, R33, R5.reuse ;  /* 0x00000005215b7220 */ /* 0x080fe20000410000 */
[-C--:B------:R-:W-:Y:S01]  /*6220*/  FMUL.FTZ R36, R36, R5.reuse ;  /* 0x0000000524247220 */ /* 0x080fe20000410000 */
[-C--:B------:R-:W-:Y:S01]  /*6230*/  FMUL.FTZ R37, R37, R5.reuse ;  /* 0x0000000525257220 */ /* 0x080fe20000410000 */
[----:B------:R-:W-:Y:S01]  /*6240*/  UIADD3 UR6, UR6, 0x1, URZ ;  /* 0x0000000106067890 */ /* 0x000fe2000fffe03f */
[----:B------:R-:W-:Y:S01]  /*6250*/  SYNCS.ARRIVE.TRANS64.RED.A1T0 RZ, [UR4], RZ ;  /* 0x000000ffffff79a7 */ /* 0x000fe20008100404 */
[----:B------:R-:W-:Y:S01]  /*6260*/  USEL UR4, URZ, 0x1, UP0 ;  /* 0x000000013f047887 */ /* 0x000fe20008000000 */
        /* <DEDUP_REMOVED lines=26> */
[----:B------:R-:W-:Y:S01]  /*6410*/  FMUL.FTZ R93, R27, R9 ;  /* 0x000000091b5d7220 */ /* 0x000fe20000410000 */
[----:B------:R-:W-:-:S02]  /*6420*/  IMAD.U32 R178, RZ, RZ, UR6 ;  /* 0x00000006ffb27e24 */ /* 0x000fc4000f8e00ff */
        /* <DEDUP_REMOVED lines=30> */
[----:B------:R-:W-:-:S02]  /*6610*/  USEL UR38, UR38, URZ, UP0 ;  /* 0x0000003f26267287 */ /* 0x000fc40008000000 */
[----:B------:R-:W-:-:S12]  /*6620*/  ULOP3.LUT UR39, UR39, UR4, URZ, 0x3c, !UPT ;  /* 0x0000000427277292 */ /* 0x000fd8000f8e3c3f */
.L_x_186:
[----:B------:R-:W0:Y:S01]  /*6630*/  S2R R3, SR_CgaCtaId ;  /* 0x0000000000037919 */ /* 0x000e220000008800 */
[----:B------:R-:W-:Y:S01]  /*6640*/  MOV R0, 0x400 ;  /* 0x0000040000007802 */ /* 0x000fe20000000f00 */
[----:B------:R-:W-:Y:S01]  /*6650*/  BSSY B0, `(.L_x_211) ;  /* 0x0000300000007945 */ /* 0x000fe20003800000 */
[----:B------:R-:W-:Y:S02]  /*6660*/  BAR.SYNC.DEFER_BLOCKING 0x5, 0x180 ;  /* 0x0146000000007b1d */ /* 0x000fe40000010000 */
[----:B0-----:R-:W-:-:S05]  /*6670*/  LEA R0, R3, R0, 0x18 ;  /* 0x0000000003007211 */ /* 0x001fca00078ec0ff */
[----:B------:R-:W0:Y:S02]  /*6680*/  LDS.128 R24, [R0+0x2a8d0] ;  /* 0x02a8d00000187984 */ /* 0x000e240000000c00 */
[----:B0-----:R-:W-:Y:S02]  /*6690*/  R2UR UR6, R25 ;  /* 0x00000000190672ca */ /* 0x001fe400000e0000 */
[----:B------:R-:W-:Y:S01]  /*66a0*/  R2UR UR5, R26 ;  /* 0x000000001a0572ca */ /* 0x000fe200000e0000 */
[----:B------:R-:W-:Y:S06]  /*66b0*/  BAR.ARV 0x4, 0x180 ;  /* 0x0106000000007b1d */ /* 0x000fec0000002000 */
[----:B------:R-:W-:Y:S08]  /*66c0*/  @P0 BRA `(.L_x_212) ;  /* 0x0000002000940947 */ /* 0x000ff00003800000 */
[----:B------:R-:W0:Y:S01]  /*66d0*/  S2R R3, SR_SWINHI ;  /* 0x0000000000037919 */ /* 0x000e220000002f00 */
[----:B------:R-:W-:Y:S01]  /*66e0*/  R2UR UR16, R18 ;  /* 0x00000000121072ca */ /* 0x000fe200000e0000 */
[----:B------:R-:W-:Y:S01]  /*66f0*/  USHF.L.U32 UR4, UR61, 0x2, URZ ;  /* 0x000000023d047899 */ /* 0x000fe2000800063f */
[----:B------:R-:W-:Y:S01]  /*6700*/  R2UR UR13, R177 ;  /* 0x00000000b10d72ca */ /* 0x000fe200000e0000 */
[----:B------:R-:W-:Y:S01]  /*6710*/  BAR.SYNC.DEFER_BLOCKING 0x1, 0x100 ;  /* 0x0044000000007b1d */ /* 0x000fe20000010000 */
[----:B------:R-:W-:Y:S02]  /*6720*/  R2UR UR15, R175 ;  /* 0x00000000af0f72ca */ /* 0x000fe400000e0000 */
[----:B------:R-:W-:Y:S02]  /*6730*/  R2UR UR14, R19 ;  /* 0x00000000130e72ca */ /* 0x000fe400000e0000 */
[----:B------:R-:W-:Y:S01]  /*6740*/  R2UR UR18, R174 ;  /* 0x00000000ae1272ca */ /* 0x000fe200000e0000 */
[----:B------:R-:W-:-:S02]  /*6750*/  ULDC.64 UR10, c[0x0][0xc00] ;  /* 0x00030000000a7ab9 */ /* 0x000fc40000000a00 */
[----:B------:R-:W-:-:S04]  /*6760*/  UIADD3 UR7, UP0, UR4, UR10, URZ ;  /* 0x0000000a04077290 */ /* 0x000fc8000ff1e03f */
[----:B------:R-:W-:-:S04]  /*6770*/  USHF.L.U64.HI UR12, UR61, 0x2, UR13 ;  /* 0x000000023d0c7899 */ /* 0x000fc8000801020d */
[----:B------:R-:W-:Y:S01]  /*6780*/  UIADD3.X UR8, UR12, UR11, URZ, UP0, !UPT ;  /* 0x0000000b0c087290 */ /* 0x000fe200087fe43f */
[----:B------:R-:W-:Y:S02]  /*6790*/  MOV R24, R0 ;  /* 0x0000000000187202 */ /* 0x000fe40000000f00 */
[----:B0-----:R-:W-:-:S03]  /*67a0*/  MOV R25, R3 ;  /* 0x0000000300197202 */ /* 0x001fc60000000f00 */
[----:B------:R-:W-:-:S03]  /*67b0*/  IMAD.WIDE R4, R198, 0x2, R24 ;  /* 0x00000002c6047825 */ /* 0x000fc600078e0218 */
[C---:B------:R-:W-:Y:S02]  /*67c0*/  LOP3.LUT R3, R4.reuse, 0x380, RZ, 0xc0, !PT ;  /* 0x0000038004037812 */ /* 0x040fe400078ec0ff */
[C---:B------:R-:W-:Y:S02]  /*67d0*/  IADD3 R6, P6, R4.reuse, 0x20, RZ ;  /* 0x0000002004067810 */ /* 0x040fe40007fde0ff */
[----:B------:R-:W-:Y:S02]  /*67e0*/  SHF.R.U64 R3, R3, 0x3, RZ ;  /* 0x0000000303037819 */ /* 0x000fe400000012ff */
[C---:B------:R-:W-:Y:S01]  /*67f0*/  IADD3 R8, P5, R4.reuse, 0x40, RZ ;  /* 0x0000004004087810 */ /* 0x040fe20007fbe0ff */
[--C-:B------:R-:W-:Y:S01]  /*6800*/  IMAD.X R33, RZ, RZ, R5.reuse, P6 ;  /* 0x000000ffff217224 */ /* 0x100fe200030e0605 */
[C---:B------:R-:W-:Y:S02]  /*6810*/  IADD3 R35, P4, R4.reuse, 0x60, RZ ;  /* 0x0000006004237810 */ /* 0x040fe40007f9e0ff */
[C---:B------:R-:W-:Y:S01]  /*6820*/  IADD3 R101, P3, R4.reuse, 0x4000, RZ ;  /* 0x0000400004657810 */ /* 0x040fe20007f7e0ff */
[--C-:B------:R-:W-:Y:S01]  /*6830*/  IMAD.X R31, RZ, RZ, R5.reuse, P5 ;  /* 0x000000ffff1f7224 */ /* 0x100fe200028e0605 */
[C---:B------:R-:W-:Y:S01]  /*6840*/  IADD3 R26, P2, R4.reuse, 0x4020, RZ ;  /* 0x00004020041a7810 */ /* 0x040fe20007f5e0ff */
[--C-:B------:R-:W-:Y:S01]  /*6850*/  IMAD.X R29, RZ, RZ, R5.reuse, P4 ;  /* 0x000000ffff1d7224 */ /* 0x100fe200020e0605 */
[C---:B------:R-:W-:Y:S01]  /*6860*/  IADD3 R103, P1, R4.reuse, 0x4040, RZ ;  /* 0x0000404004677810 */ /* 0x040fe20007f3e0ff */
[--C-:B------:R-:W-:Y:S01]  /*6870*/  IMAD.X R15, RZ, RZ, R5.reuse, P3 ;  /* 0x000000ffff0f7224 */ /* 0x100fe200018e0605 */
[----:B------:R-:W-:Y:S01]  /*6880*/  IADD3 R105, P0, R4, 0x4060, RZ ;  /* 0x0000406004697810 */ /* 0x000fe20007f1e0ff */
[--C-:B------:R-:W-:Y:S01]  /*6890*/  IMAD.X R13, RZ, RZ, R5.reuse, P2 ;  /* 0x000000ffff0d7224 */ /* 0x100fe200010e0605 */
[----:B------:R-:W-:Y:S01]  /*68a0*/  LOP3.LUT R4, R3, R4, RZ, 0x3c, !PT ;  /* 0x0000000403047212 */ /* 0x000fe200078e3cff */
[--C-:B------:R-:W-:Y:S01]  /*68b0*/  IMAD.X R11, RZ, RZ, R5.reuse, P1 ;  /* 0x000000ffff0b7224 */ /* 0x100fe200008e0605 */
[----:B------:R-:W-:Y:S01]  /*68c0*/  LOP3.LUT R3, R6, 0x380, RZ, 0xc0, !PT ;  /* 0x0000038006037812 */ /* 0x000fe200078ec0ff */
[----:B------:R-:W-:Y:S01]  /*68d0*/  IMAD.X R9, RZ, RZ, R5, P0 ;  /* 0x000000ffff097224 */ /* 0x000fe200000e0605 */
[----:B------:R-:W-:-:S02]  /*68e0*/  LOP3.LUT R7, R8, 0x380, RZ, 0xc0, !PT ;  /* 0x0000038008077812 */ /* 0x000fc400078ec0ff */
[----:B------:R-:W-:Y:S02]  /*68f0*/  SHF.R.U64 R3, R3, 0x3, RZ ;  /* 0x0000000303037819 */ /* 0x000fe400000012ff */
[----:B------:R-:W-:Y:S02]  /*6900*/  LOP3.LUT R12, R101, 0x380, RZ, 0xc0, !PT ;  /* 0x00000380650c7812 */ /* 0x000fe400078ec0ff */
[----:B------:R-:W-:Y:S02]  /*6910*/  SHF.R.U64 R7, R7, 0x3, RZ ;  /* 0x0000000307077819 */ /* 0x000fe400000012ff */
[----:B------:R-:W-:Y:S02]  /*6920*/  LOP3.LUT R32, R3, R6, RZ, 0x3c, !PT ;  /* 0x0000000603207212 */ /* 0x000fe400078e3cff */
[----:B------:R-:W-:Y:S02]  /*6930*/  LOP3.LUT R3, R26, 0x380, RZ, 0xc0, !PT ;  /* 0x000003801a037812 */ /* 0x000fe400078ec0ff */
[----:B------:R-:W-:-:S02]  /*6940*/  LOP3.LUT R10, R35, 0x380, RZ, 0xc0, !PT ;  /* 0x00000380230a7812 */ /* 0x000fc400078ec0ff */
[----:B------:R-:W-:Y:S02]  /*6950*/  SHF.R.U64 R12, R12, 0x3, RZ ;  /* 0x000000030c0c7819 */ /* 0x000fe400000012ff */
[----:B------:R-:W-:Y:S02]  /*6960*/  LOP3.LUT R30, R7, R8, RZ, 0x3c, !PT ;  /* 0x00000008071e7212 */ /* 0x000fe400078e3cff */
[----:B------:R-:W-:Y:S02]  /*6970*/  LOP3.LUT R8, R103, 0x380, RZ, 0xc0, !PT ;  /* 0x0000038067087812 */ /* 0x000fe400078ec0ff */
[----:B------:R-:W-:Y:S02]  /*6980*/  SHF.R.U64 R3, R3, 0x3, RZ ;  /* 0x0000000303037819 */ /* 0x000fe400000012ff */
[----:B------:R-:W-:Y:S02]  /*6990*/  SHF.R.U64 R10, R10, 0x3, RZ ;  /* 0x000000030a0a7819 */ /* 0x000fe400000012ff */
[----:B------:R-:W-:-:S02]  /*69a0*/  LOP3.LUT R34, R105, 0x380, RZ, 0xc0, !PT ;  /* 0x0000038069227812 */ /* 0x000fc400078ec0ff */
[----:B------:R-:W-:Y:S02]  /*69b0*/  LOP3.LUT R14, R12, R101, RZ, 0x3c, !PT ;  /* 0x000000650c0e7212 */ /* 0x000fe400078e3cff */
[----:B------:R-:W-:Y:S02]  /*69c0*/  SHF.R.U64 R8, R8, 0x3, RZ ;  /* 0x0000000308087819 */ /* 0x000fe400000012ff */
[----:B------:R-:W-:Y:S02]  /*69d0*/  LOP3.LUT R12, R3, R26, RZ, 0x3c, !PT ;  /* 0x0000001a030c7212 */ /* 0x000fe400078e3cff */
[----:B------:R-:W-:Y:S02]  /*69e0*/  LOP3.LUT R28, R10, R35, RZ, 0x3c, !PT ;  /* 0x000000230a1c7212 */ /* 0x000fe400078e3cff */
[----:B------:R-:W-:Y:S02]  /*69f0*/  SHF.R.U64 R34, R34, 0x3, RZ ;  /* 0x0000000322227819 */ /* 0x000fe400000012ff */
[----:B------:R-:W-:-:S02]  /*6a00*/  MOV R18, R4 ;  /* 0x0000000400127202 */ /* 0x000fc40000000f00 */
[----:B------:R-:W-:Y:S02]  /*6a10*/  F2FP.BF16.F32.PACK_AB R4, R21, R20 ;  /* 0x000000141504723e */ /* 0x000fe400000010ff */
[----:B------:R-:W-:Y:S02]  /*6a20*/  F2FP.BF16.F32.PACK_AB R5, R93, R92 ;  /* 0x0000005c5d05723e */ /* 0x000fe400000010ff */
[----:B------:R-:W-:Y:S02]  /*6a30*/  F2FP.BF16.F32.PACK_AB R6, R89, R88 ;  /* 0x000000585906723e */ /* 0x000fe400000010ff */
[----:B------:R-:W-:Y:S02]  /*6a40*/  F2FP.BF16.F32.PACK_AB R7, R95, R94 ;  /* 0x0000005e5f07723e */ /* 0x000fe400000010ff */
[----:B------:R-:W-:Y:S02]  /*6a50*/  LOP3.LUT R10, R8, R103, RZ, 0x3c, !PT ;  /* 0x00000067080a7212 */ /* 0x000fe400078e3cff */
[----:B------:R-:W-:Y:S01]  /*6a60*/  MOV R101, R14 ;  /* 0x0000000e00657202 */ /* 0x000fe20000000f00 */
[----:B------:R0:W-:Y:S01]  /*6a70*/  STSM.16.M88.4 [R18], R4 ;  /* 0x0000000412007844 */ /* 0x0001e20000000200 */
[----:B------:R-:W-:-:S02]  /*6a80*/  MOV R100, R12 ;  /* 0x0000000c00647202 */ /* 0x000fc40000000f00 */
[----:B------:R-:W-:Y:S02]  /*6a90*/  LOP3.LUT R8, R34, R105, RZ, 0x3c, !PT ;  /* 0x0000006922087212 */ /* 0x000fe400078e3cff */
[----:B------:R-:W-:Y:S02]  /*6aa0*/  MOV R103, R32 ;  /* 0x0000002000677202 */ /* 0x000fe40000000f00 */
[----:B------:R-:W-:Y:S02]  /*6ab0*/  MOV R102, R30 ;  /* 0x0000001e00667202 */ /* 0x000fe40000000f00 */
[----:B------:R-:W-:Y:S02]  /*6ac0*/  MOV R26, R28 ;  /* 0x0000001c001a7202 */ /* 0x000fe40000000f00 */
[----:B------:R-:W-:Y:S02]  /*6ad0*/  F2FP.BF16.F32.PACK_AB R12, R91, R90 ;  /* 0x0000005a5b0c723e */ /* 0x000fe400000010ff */
[----:B------:R-:W-:-:S02]  /*6ae0*/  F2FP.BF16.F32.PACK_AB R13, R97, R96 ;  /* 0x00000060610d723e */ /* 0x000fc400000010ff */
[----:B------:R-:W-:Y:S02]  /*6af0*/  F2FP.BF16.F32.PACK_AB R14, R37, R36 ;  /* 0x00000024250e723e */ /* 0x000fe400000010ff */
[----:B------:R-:W-:Y:S02]  /*6b00*/  F2FP.BF16.F32.PACK_AB R15, R39, R38 ;  /* 0x00000026270f723e */ /* 0x000fe400000010ff */
[----:B------:R-:W-:Y:S02]  /*6b10*/  F2FP.BF16.F32.PACK_AB R28, R41, R40 ;  /* 0x00000028291c723e */ /* 0x000fe400000010ff */
[----:B------:R-:W-:Y:S01]  /*6b20*/  F2FP.BF16.F32.PACK_AB R29, R43, R42 ;  /* 0x0000002a2b1d723e */ /* 0x000fe200000010ff */
[----:B------:R-:W-:Y:S01]  /*6b30*/  STSM.16.M88.4 [R103], R12 ;  /* 0x0000000c67007844 */ /* 0x000fe20000000200 */
[----:B------:R-:W-:Y:S02]  /*6b40*/  F2FP.BF16.F32.PACK_AB R30, R45, R44 ;  /* 0x0000002c2d1e723e */ /* 0x000fe400000010ff */
[----:B------:R-:W-:-:S02]  /*6b50*/  F2FP.BF16.F32.PACK_AB R31, R47, R46 ;  /* 0x0000002e2f1f723e */ /* 0x000fc400000010ff */
[----:B------:R-:W-:Y:S02]  /*6b60*/  F2FP.BF16.F32.PACK_AB R32, R49, R48 ;  /* 0x000000303120723e */ /* 0x000fe400000010ff */
[----:B------:R-:W-:Y:S01]  /*6b70*/  F2FP.BF16.F32.PACK_AB R33, R51, R50 ;  /* 0x000000323321723e */ /* 0x000fe200000010ff */
[----:B------:R-:W-:Y:S01]  /*6b80*/  STSM.16.M88.4 [R102], R28 ;  /* 0x0000001c66007844 */ /* 0x000fe20000000200 */
[----:B------:R-:W-:Y:S02]  /*6b90*/  F2FP.BF16.F32.PACK_AB R34, R53, R52 ;  /* 0x000000343522723e */ /* 0x000fe400000010ff */
[----:B------:R-:W-:Y:S02]  /*6ba0*/  F2FP.BF16.F32.PACK_AB R35, R55, R54 ;  /* 0x000000363723723e */ /* 0x000fe400000010ff */
[----:B------:R-:W-:Y:S02]  /*6bb0*/  MOV R3, R10 ;  /* 0x0000000a00037202 */ /* 0x000fe40000000f00 */
[----:B0-----:R-:W-:Y:S01]  /*6bc0*/  MOV R18, R8 ;  /* 0x0000000800127202 */ /* 0x001fe20000000f00 */
[----:B------:R0:W-:Y:S01]  /*6bd0*/  STSM.16.M88.4 [R26], R32 ;  /* 0x000000201a007844 */ /* 0x0001e20000000200 */
[----:B------:R-:W-:-:S02]  /*6be0*/  F2FP.BF16.F32.PACK_AB R4, R57, R56 ;  /* 0x000000383904723e */ /* 0x000fc400000010ff */
[----:B------:R-:W-:Y:S02]  /*6bf0*/  F2FP.BF16.F32.PACK_AB R5, R59, R58 ;  /* 0x0000003a3b05723e */ /* 0x000fe400000010ff */
[----:B------:R-:W-:Y:S02]  /*6c00*/  F2FP.BF16.F32.PACK_AB R6, R61, R60 ;  /* 0x0000003c3d06723e */ /* 0x000fe400000010ff */
[----:B------:R-:W-:Y:S02]  /*6c10*/  F2FP.BF16.F32.PACK_AB R7, R63, R62 ;  /* 0x0000003e3f07723e */ /* 0x000fe400000010ff */
[----:B------:R-:W-:Y:S02]  /*6c20*/  F2FP.BF16.F32.PACK_AB R8, R65, R64 ;  /* 0x000000404108723e */ /* 0x000fe400000010ff */
[----:B------:R-:W-:Y:S01]  /*6c30*/  F2FP.BF16.F32.PACK_AB R9, R67, R66 ;  /* 0x000000424309723e */ /* 0x000fe200000010ff */
[----:B------:R-:W-:Y:S01]  /*6c40*/  STSM.16.M88.4 [R101], R4 ;  /* 0x0000000465007844 */ /* 0x000fe20000000200 */
[----:B------:R-:W-:-:S02]  /*6c50*/  F2FP.BF16.F32.PACK_AB R10, R69, R68 ;  /* 0x00000044450a723e */ /* 0x000fc400000010ff */
[----:B------:R-:W-:Y:S01]  /*6c60*/  F2FP.BF16.F32.PACK_AB R11, R71, R70 ;  /* 0x00000046470b723e */ /* 0x000fe200000010ff */
[----:B0-----:R-:W-:Y:S01]  /*6c70*/  IMAD.U32 R32, RZ, RZ, UR7 ;  /* 0x00000007ff207e24 */ /* 0x001fe2000f8e00ff */
[----:B------:R-:W-:Y:S01]  /*6c80*/  F2FP.BF16.F32.PACK_AB R12, R73, R72 ;  /* 0x00000048490c723e */ /* 0x000fe200000010ff */
[----:B------:R-:W-:Y:S01]  /*6c90*/  IMAD.U32 R33, RZ, RZ, UR8 ;  /* 0x00000008ff217e24 */ /* 0x000fe2000f8e00ff */
[----:B------:R-:W-:Y:S01]  /*6ca0*/  F2FP.BF16.F32.PACK_AB R13, R75, R74 ;  /* 0x0000004a4b0d723e */ /* 0x000fe200000010ff */
[----:B------:R-:W-:Y:S01]  /*6cb0*/  STSM.16.M88.4 [R100], R8 ;  /* 0x0000000864007844 */ /* 0x000fe20000000200 */
[----:B------:R-:W-:Y:S01]  /*6cc0*/  F2FP.BF16.F32.PACK_AB R14, R77, R76 ;  /* 0x0000004c4d0e723e */ /* 0x000fe200000010ff */
[----:B------:R-:W-:Y:S01]  /*6cd0*/  ULDC.64 UR8, c[0x0][0xc08] ;  /* 0x0003020000087ab9 */ /* 0x000fe20000000a00 */
[----:B------:R-:W-:Y:S02]  /*6ce0*/  F2FP.BF16.F32.PACK_AB R15, R79, R78 ;  /* 0x0000004e4f0f723e */ /* 0x000fe400000010ff */
[----:B------:R-:W-:-:S02]  /*6cf0*/  F2FP.BF16.F32.PACK_AB R28, R81, R80 ;  /* 0x00000050511c723e */ /* 0x000fc400000010ff */
[----:B------:R-:W-:Y:S01]  /*6d00*/  F2FP.BF16.F32.PACK_AB R29, R83, R82 ;  /* 0x00000052531d723e */ /* 0x000fe200000010ff */
[----:B------:R-:W-:Y:S01]  /*6d10*/  STSM.16.M88.4 [R3], R12 ;  /* 0x0000000c03007844 */ /* 0x000fe20000000200 */
[----:B------:R-:W-:Y:S02]  /*6d20*/  F2FP.BF16.F32.PACK_AB R30, R85, R84 ;  /* 0x00000054551e723e */ /* 0x000fe400000010ff */
[----:B------:R-:W-:Y:S02]  /*6d30*/  F2FP.BF16.F32.PACK_AB R31, R87, R86 ;  /* 0x00000056571f723e */ /* 0x000fe400000010ff */
[----:B------:R-:W-:-:S03]  /*6d40*/  ISETP.NE.U32.AND P0, PT, RZ, UR10, PT ;  /* 0x0000000aff007c0c */ /* 0x000fc6000bf05070 */
[----:B------:R0:W-:Y:S01]  /*6d50*/  STSM.16.M88.4 [R18], R28 ;  /* 0x0000001c12007844 */ /* 0x0001e20000000200 */
[----:B------:R-:W-:Y:S01]  /*6d60*/  BAR.SYNC.DEFER_BLOCKING 0x1, 0x100 ;  /* 0x0044000000007b1d */ /* 0x000fe20000010000 */
[----:B------:R-:W-:-:S07]  /*6d70*/  ISETP.NE.AND.EX P0, PT, RZ, UR11, PT, P0 ;  /* 0x0000000bff007c0c */ /* 0x000fce000bf05300 */
[----:B0-----:R-:W0:Y:S06]  /*6d80*/  LDC R18, c[0x0][0xbe8] ;  /* 0x0002fa00ff127b82 */ /* 0x001e2c0000000800 */
[----:B------:R-:W2:Y:S01]  /*6d90*/  @P0 LDG.E R26, desc[UR36][R32.64] ;  /* 0x00000024201a0981 */ /* 0x000ea2000c1e1900 */
[----:B------:R-:W-:-:S04]  /*6da0*/  UISETP.NE.U32.AND UP0, UPT, UR8, URZ, UPT ;  /* 0x0000003f0800728c */ /* 0x000fc8000bf05070 */
[----:B------:R-:W-:-:S06]  /*6db0*/  UISETP.NE.AND.EX UP0, UPT, UR9, URZ, UPT, UP0 ;  /* 0x0000003f0900728c */ /* 0x000fcc000bf05300 */
[----:B------:R-:W-:Y:S02]  /*6dc0*/  PLOP3.LUT P4, PT, PT, PT, UP0, 0x80, 0x0 ;  /* 0x000000000000781c */ /* 0x000fe40003f8f008 */
[----:B0-----:R-:W-:-:S03]  /*6dd0*/  ISETP.NE.AND P1, PT, R18, 0x1, PT ;  /* 0x000000011200780c */ /* 0x001fc60003f25270 */
[----:B------:R-:W-:-:S03]  /*6de0*/  @UP0 UIADD3 UR8, UP1, UR4, UR8, URZ ;  /* 0x0000000804080290 */ /* 0x000fc6000ff3e03f */
[----:B------:R-:W-:Y:S01]  /*6df0*/  ULDC UR4, c[0x0][0xa88] ;  /* 0x0002a20000047ab9 */ /* 0x000fe20000000800 */
[----:B------:R-:W-:Y:S01]  /*6e00*/  @UP0 UIADD3.X UR9, UR12, UR9, URZ, UP1, !UPT ;  /* 0x000000090c090290 */ /* 0x000fe20008ffe43f */
[----:B------:R-:W-:Y:S01]  /*6e10*/  MOV R3, UR4 ;  /* 0x0000000400037c02 */ /* 0x000fe20008000f00 */
[----:B------:R-:W-:Y:S01]  /*6e20*/  UISETP.NE.AND UP0, UPT, UR16, URZ, UPT ;  /* 0x0000003f1000728c */ /* 0x000fe2000bf05270 */
[----:B------:R-:W-:Y:S01]  /*6e30*/  IMAD.U32 R4, RZ, RZ, UR8 ;  /* 0x00000008ff047e24 */ /* 0x000fe2000f8e00ff */
[----:B------:R-:W-:Y:S02]  /*6e40*/  ULDC UR4, c[0x0][0xad4] ;  /* 0x0002b50000047ab9 */ /* 0x000fe40000000800 */
[----:B------:R-:W0:Y:S01]  /*6e50*/  @P1 LDC R6, c[0x0][0xbec] ;  /* 0x0002fb00ff061b82 */ /* 0x000e220000000800 */
[----:B------:R-:W-:Y:S01]  /*6e60*/  USEL UR4, UR16, UR4, UP0 ;  /* 0x0000000410047287 */ /* 0x000fe20008000000 */
[----:B------:R-:W-:Y:S01]  /*6e70*/  IMAD.U32 R5, RZ, RZ, UR9 ;  /* 0x00000009ff057e24 */ /* 0x000fe2000f8e00ff */
[----:B------:R-:W-:-:S02]  /*6e80*/  UMOV UR17, 0x9b8 ;  /* 0x000009b800117882 */ /* 0x000fc40000000000 */
[----:B------:R-:W-:-:S03]  /*6e90*/  UISETP.GT.AND UP1, UPT, UR4, 0x1, UPT ;  /* 0x000000010400788c */ /* 0x000fc6000bf24270 */
[----:B------:R-:W1:Y:S01]  /*6ea0*/  @P1 LDC R9, c[0x0][0xbf0] ;  /* 0x0002fc00ff091b82 */ /* 0x000e620000000800 */
[----:B------:R-:W-:Y:S01]  /*6eb0*/  USEL UR17, UR17, 0x978, UP1 ;  /* 0x0000097811117887 */ /* 0x000fe20008800000 */
[----:B------:R3:W5:Y:S01]  /*6ec0*/  @P4 LDG.E R3, desc[UR36][R4.64] ;  /* 0x0000002404034981 */ /* 0x000762000c1e1900 */
[----:B------:R-:W-:Y:S01]  /*6ed0*/  UISETP.NE.U32.AND UP0, UPT, UR10, URZ, UPT ;  /* 0x0000003f0a00728c */ /* 0x000fe2000bf05070 */
[----:B------:R-:W-:Y:S01]  /*6ee0*/  UMOV UR4, URZ ;  /* 0x0000003f00047c82 */ /* 0x000fe20008000000 */
[----:B------:R-:W-:Y:S02]  /*6ef0*/  USEL UR7, UR14, URZ, UP1 ;  /* 0x0000003f0e077287 */ /* 0x000fe40008800000 */
[----:B------:R-:W-:Y:S01]  /*6f00*/  UISETP.NE.AND.EX UP0, UPT, UR11, URZ, UPT, UP0 ;  /* 0x0000003f0b00728c */ /* 0x000fe2000bf05300 */
[----:B---3--:R-:W-:-:S03]  /*6f10*/  IMAD.U32 R4, RZ, RZ, UR15 ;  /* 0x0000000fff047e24 */ /* 0x008fc6000f8e00ff */
[----:B------:R-:W-:Y:S02]  /*6f20*/  USEL UR61, UR61, URZ, !UP0 ;  /* 0x0000003f3d3d7287 */ /* 0x000fe4000c000000 */
[----:B------:R-:W-:Y:S01]  /*6f30*/  ULDC.64 UR8, c[0x0][UR17+0x218] ;  /* 0x0000860011087abb */ /* 0x000fe20008000a00 */
[----:B------:R-:W-:Y:S01]  /*6f40*/  IMAD R11, R4, 0x80, R197 ;  /* 0x00000080040b7824 */ /* 0x000fe200078e02c5 */
[----:B------:R-:W-:Y:S01]  /*6f50*/  ULDC.64 UR10, c[0x0][UR17+0x220] ;  /* 0x00008800110a7abb */ /* 0x000fe20008000a00 */
[----:B------:R-:W-:Y:S02]  /*6f60*/  USEL UR16, UR13, URZ, !UP0 ;  /* 0x0000003f0d107287 */ /* 0x000fe4000c000000 */
[----:B0-----:R-:W-:Y:S01]  /*6f70*/  @P1 IMAD.HI.U32 R4, R11, R6, RZ ;  /* 0x000000060b041227 */ /* 0x001fe200078e00ff */
[----:B------:R-:W-:Y:S01]  /*6f80*/  ULDC.64 UR12, c[0x0][UR17+0x228] ;  /* 0x00008a00110c7abb */ /* 0x000fe20008000a00 */
[----:B------:R-:W-:Y:S02]  /*6f90*/  UIMAD.WIDE.U32 UR14, UR8, UR18, URZ ;  /* 0x00000012080e72a5 */ /* 0x000fe4000f8e003f */
[----:B------:R-:W-:Y:S01]  /*6fa0*/  UIMAD UR11, UR11, UR61, URZ ;  /* 0x0000003d0b0b72a4 */ /* 0x000fe2000f8e023f */
[----:B------:R-:W-:Y:S01]  /*6fb0*/  IMAD.MOV.U32 R7, RZ, RZ, R11 ;  /* 0x000000ffff077224 */ /* 0x000fe200078e000b */
[----:B------:R-:W-:Y:S01]  /*6fc0*/  UIMAD UR18, UR9, UR18, URZ ;  /* 0x00000012091272a4 */ /* 0x000fe2000f8e023f */
[----:B-1----:R-:W-:Y:S01]  /*6fd0*/  @P1 SHF.R.U32.HI R7, RZ, R9, R4 ;  /* 0x00000009ff071219 */ /* 0x002fe20000011604 */
[----:B------:R-:W-:-:S02]  /*6fe0*/  UIMAD.WIDE.U32 UR8, UR10, UR61, URZ ;  /* 0x0000003d0a0872a5 */ /* 0x000fc4000f8e003f */
[----:B------:R-:W-:Y:S02]  /*6ff0*/  UIMAD.WIDE.U32 UR20, UR12, UR7, URZ ;  /* 0x000000070c1472a5 */ /* 0x000fe4000f8e003f */
[----:B------:R-:W-:Y:S01]  /*7000*/  UIMAD UR7, UR13, UR7, URZ ;  /* 0x000000070d0772a4 */ /* 0x000fe2000f8e023f */
[--C-:B------:R-:W-:Y:S01]  /*7010*/  IMAD.MOV R9, RZ, RZ, -R7.reuse ;  /* 0x000000ffff097224 */ /* 0x100fe200078e0a07 */
[----:B------:R-:W-:Y:S02]  /*7020*/  UIMAD UR11, UR10, UR16, UR11 ;  /* 0x000000100a0b72a4 */ /* 0x000fe4000f8e020b */
[----:B------:R-:W-:Y:S01]  /*7030*/  UIADD3 UR18, UR15, UR18, URZ ;  /* 0x000000120f127290 */ /* 0x000fe2000fffe03f */
[----:B------:R-:W-:Y:S02]  /*7040*/  IMAD.U32 R4, RZ, RZ, UR20 ;  /* 0x00000014ff047e24 */ /* 0x000fe4000f8e00ff */
[----:B------:R-:W-:Y:S01]  /*7050*/  IMAD.U32 R5, RZ, RZ, UR21 ;  /* 0x00000015ff057e24 */ /* 0x000fe2000f8e00ff */
[----:B------:R-:W-:Y:S01]  /*7060*/  SHF.R.S32.HI R5, RZ, 0x1f, R7 ;  /* 0x0000001fff057819 */ /* 0x000fe20000011407 */
[----:B------:R-:W-:-:S05]  /*7070*/  IMAD R9, R18, R9, R11 ;  /* 0x0000000912097224 */ /* 0x000fca00078e020b */
[----:B------:R-:W-:Y:S02]  /*7080*/  SHF.R.S32.HI R6, RZ, 0x1f, R9 ;  /* 0x0000001fff067819 */ /* 0x000fe40000011409 */
[----:B--2---:R-:W-:-:S13]  /*7090*/  @P0 R2UR UR4, R26 ;  /* 0x000000001a0402ca */ /* 0x004fda00000e0000 */
[----:B------:R-:W-:Y:S02]  /*70a0*/  UIADD3 UR14, UP0, UP2, UR8, UR14, UR4 ;  /* 0x0000000e080e7290 */ /* 0x000fe4000fa1e004 */
[----:B------:R-:W-:Y:S02]  /*70b0*/  UIADD3 UR8, UR21, UR7, URZ ;  /* 0x0000000715087290 */ /* 0x000fe4000fffe03f */
[----:B------:R-:W-:Y:S02]  /*70c0*/  UIADD3 UR7, UR9, UR11, URZ ;  /* 0x0000000b09077290 */ /* 0x000fe4000fffe03f */
[----:B------:R-:W-:Y:S01]  /*70d0*/  USHF.R.S32.HI UR12, URZ, 0x1f, UR4 ;  /* 0x0000001f3f0c7899 */ /* 0x000fe20008011404 */
[----:B------:R-:W-:Y:S01]  /*70e0*/  IADD3 R4, P2, P3, R7, UR14, R4 ;  /* 0x0000000e07047c10 */ /* 0x000fe2000fb5e004 */
[----:B------:R-:W-:Y:S01]  /*70f0*/  IMAD.U32 R8, RZ, RZ, UR8 ;  /* 0x00000008ff087e24 */ /* 0x000fe2000f8e00ff */
[----:B------:R-:W-:Y:S01]  /*7100*/  ULDC.64 UR8, c[0x0][UR17+0x210] ;  /* 0x0000840011087abb */ /* 0x000fe20008000a00 */
[----:B------:R-:W-:Y:S01]  /*7110*/  UIADD3.X UR7, UR7, UR18, UR12, UP0, UP2 ;  /* 0x0000001207077290 */ /* 0x000fe200087e440c */
[----:B------:R-:W-:Y:S01]  /*7120*/  IMAD R7, R9, UR9, RZ ;  /* 0x0000000909077c24 */ /* 0x000fe2000f8e02ff */
[----:B------:R-:W-:Y:S01]  /*7130*/  ULDC.64 UR10, c[0x0][0xba8] ;  /* 0x0002ea00000a7ab9 */ /* 0x000fe20000000a00 */
[----:B------:R-:W-:Y:S01]  /*7140*/  @!UP1 ULDC UR10, c[0x0][0xb50] ;  /* 0x0002d400000a9ab9 */ /* 0x000fe20000000800 */
[----:B------:R-:W-:Y:S01]  /*7150*/  @!UP1 ULDC UR11, c[0x0][0xb54] ;  /* 0x0002d500000b9ab9 */ /* 0x000fe20000000800 */
[----:B------:R-:W-:Y:S01]  /*7160*/  IMAD R7, R6, UR8, R7 ;  /* 0x0000000806077c24 */ /* 0x000fe2000f8e0207 */
[----:B------:R-:W-:-:S03]  /*7170*/  IADD3.X R5, R5, UR7, R8, P2, P3 ;  /* 0x0000000705057c10 */ /* 0x000fc600097e6408 */
[----:B------:R-:W-:-:S04]  /*7180*/  IMAD.WIDE.U32 R4, R9, UR8, R4 ;  /* 0x0000000809047c25 */ /* 0x000fc8000f8e0004 */
[----:B------:R-:W-:Y:S01]  /*7190*/  IMAD.IADD R5, R5, 0x1, R7 ;  /* 0x0000000105057824 */ /* 0x000fe200078e0207 */
[----:B------:R-:W-:-:S04]  /*71a0*/  LEA R9, P2, R4, UR10, 0x2 ;  /* 0x0000000a04097c11 */ /* 0x000fc8000f8410ff */
[----:B------:R-:W-:Y:S01]  /*71b0*/  LEA.HI.X R10, R4, UR11, R5, 0x2, P2 ;  /* 0x0000000b040a7c11 */ /* 0x000fe200090f1405 */
[----:B------:R-:W-:Y:S08]  /*71c0*/  @P4 BRA `(.L_x_213) ;  /* 0x0000000000104947 */ /* 0x000ff00003800000 */
[----:B------:R-:W-:Y:S05]  /*71d0*/  @!P0 BRA `(.L_x_213) ;  /* 0x00000000000c8947 */ /* 0x000fea0003800000 */
[----:B------:R-:W2:Y:S04]  /*71e0*/  LDG.E R4, desc[UR36][R32.64] ;  /* 0x0000002420047981 */ /* 0x000ea8000c1e1900 */
[----:B-----5:R-:W2:Y:S02]  /*71f0*/  LDG.E R3, desc[UR36][R32.64+0x4] ;  /* 0x0000042420037981 */ /* 0x020ea4000c1e1900 */
[----:B--2---:R-:W-:-:S07]  /*7200*/  IADD3 R3, -R4, R3, RZ ;  /* 0x0000000304037210 */ /* 0x004fce0007ffe1ff */
.L_x_213:
[----:B------:R-:W-:Y:S01]  /*7210*/  R2UR UR7, R175 ;  /* 0x00000000af0772ca */ /* 0x000fe200000e0000 */
[----:B------:R-:W-:Y:S01]  /*7220*/  SHFL.IDX PT, R4, R9, RZ, 0x1c1f ;  /* 0x001c1fff09047589 */ /* 0x000fe200000e0000 */
[----:B-----5:R-:W-:Y:S01]  /*7230*/  IMAD R3, R3, R18, RZ ;  /* 0x0000001203037224 */ /* 0x020fe200078e02ff */
[----:B------:R-:W-:Y:S02]  /*7240*/  LOP3.LUT P0, RZ, R179, 0x3, RZ, 0xc0, !PT ;  /* 0x00000003b3ff7812 */ /* 0x000fe4000780c0ff */
[----:B------:R-:W0:Y:S01]  /*7250*/  SHFL.IDX PT, R5, R10, RZ, 0x1c1f ;  /* 0x001c1fff0a057589 */ /* 0x000e2200000e0000 */
[----:B------:R-:W-:-:S03]  /*7260*/  PLOP3.LUT P3, PT, PT, PT, UP1, 0x80, 0x0 ;  /* 0x000000000000781c */ /* 0x000fc60003f6f018 */
[----:B------:R-:W-:Y:S04]  /*7270*/  SHFL.IDX PT, R6, R9, 0x1, 0x1c1f ;  /* 0x003c1f0009067f89 */ /* 0x000fe800000e0000 */
[----:B------:R-:W-:Y:S01]  /*7280*/  IMAD.U32 R13, RZ, RZ, UR7 ;  /* 0x00000007ff0d7e24 */ /* 0x000fe2000f8e00ff */
[----:B------:R-:W1:Y:S03]  /*7290*/  SHFL.IDX PT, R7, R10, 0x1, 0x1c1f ;  /* 0x003c1f000a077f89 */ /* 0x000e6600000e0000 */
[----:B------:R-:W-:-:S04]  /*72a0*/  IMAD R12, R13, 0x80, R196 ;  /* 0x000000800d0c7824 */ /* 0x000fc800078e02c4 */
[C---:B------:R-:W-:Y:S01]  /*72b0*/  VIADD R8, R12.reuse, 0x8 ;  /* 0x000000080c087836 */ /* 0x040fe20000000000 */
[----:B------:R-:W-:-:S04]  /*72c0*/  ISETP.GE.OR P2, PT, R12, R3, P0 ;  /* 0x000000030c00720c */ /* 0x000fc80000746670 */
[----:B------:R-:W-:-:S09]  /*72d0*/  ISETP.GE.OR P0, PT, R8, R3, P0 ;  /* 0x000000030800720c */ /* 0x000fd20000706670 */
[----:B0-----:R0:W-:Y:S01]  /*72e0*/  @!P2 ST.E desc[UR36][R4.64], R99 ;  /* 0x000000630400a985 */ /* 0x0011e2000c101924 */
[----:B------:R-:W-:-:S03]  /*72f0*/  ISETP.GE.AND P2, PT, R12, R3, PT ;  /* 0x000000030c00720c */ /* 0x000fc60003f46270 */
[----:B-1----:R0:W-:Y:S01]  /*7300*/  @!P0 ST.E desc[UR36][R6.64], R98 ;  /* 0x0000006206008985 */ /* 0x0021e2000c101924 */
[----:B------:R-:W-:Y:S01]  /*7310*/  ISETP.GE.AND P0, PT, R8, R3, PT ;  /* 0x000000030800720c */ /* 0x000fe20003f06270 */
[----:B------:R-:W-:-:S12]  /*7320*/  @P3 BRA `(.L_x_214) ;  /* 0x0000000800983947 */ /* 0x000fd80003800000 */
[----:B0-----:R-:W-:Y:S01]  /*7330*/  IMAD R5, R176, 0x40, R2 ;  /* 0x00000040b0057824 */ /* 0x001fe200078e0202 */
[----:B------:R-:W0:Y:S01]  /*7340*/  @P1 LDC R21, c[0x0][0xbec] ;  /* 0x0002fb00ff151b82 */ /* 0x000e220000000800 */
[----:B------:R-:W-:Y:S01]  /*7350*/  R2UR UR14, R175 ;  /* 0x00000000af0e72ca */ /* 0x000fe200000e0000 */
[----:B------:R-:W-:Y:S01]  /*7360*/  ULDC.64 UR10, c[0x0][0xaa0] ;  /* 0x0002a800000a7ab9 */ /* 0x000fe20000000a00 */
[----:B------:R-:W-:Y:S01]  /*7370*/  IMAD.WIDE R24, R5, 0x2, R24 ;  /* 0x0000000205187825 */ /* 0x000fe200078e0218 */
[----:B------:R-:W-:Y:S02]  /*7380*/  R2UR UR15, R174 ;  /* 0x00000000ae0f72ca */ /* 0x000fe400000e0000 */
[C---:B------:R-:W-:Y:S02]  /*7390*/  IADD3 R9, P6, R24.reuse, 0x1000, RZ ;  /* 0x0000100018097810 */ /* 0x040fe40007fde0ff */
[----:B------:R-:W-:Y:S02]  /*73a0*/  IADD3 R13, P5, R24, 0x2000, RZ ;  /* 0x00002000180d7810 */ /* 0x000fe40007fbe0ff */
[----:B------:R-:W-:-:S02]  /*73b0*/  LOP3.LUT R8, R9, 0x380, RZ, 0xc0, !PT ;  /* 0x0000038009087812 */ /* 0x000fc400078ec0ff */
[----:B------:R-:W-:Y:S02]  /*73c0*/  IADD3 R29, P4, R24, 0x3000, RZ ;  /* 0x00003000181d7810 */ /* 0x000fe40007f9e0ff */
[----:B------:R-:W-:Y:S02]  /*73d0*/  SHF.R.U64 R8, R8, 0x3, RZ ;  /* 0x0000000308087819 */ /* 0x000fe400000012ff */
[----:B------:R-:W-:Y:S02]  /*73e0*/  IADD3 R33, P3, R24, 0x4000, RZ ;  /* 0x0000400018217810 */ /* 0x000fe40007f7e0ff */
[----:B------:R-:W-:Y:S01]  /*73f0*/  LOP3.LUT R8, R8, R9, RZ, 0x3c, !PT ;  /* 0x0000000908087212 */ /* 0x000fe200078e3cff */
[----:B------:R-:W-:Y:S01]  /*7400*/  IMAD.X R9, RZ, RZ, R25, P6 ;  /* 0x000000ffff097224 */ /* 0x000fe200030e0619 */
[C---:B------:R-:W-:Y:S02]  /*7410*/  IADD3 R5, P6, R24.reuse, 0x7000, RZ ;  /* 0x0000700018057810 */ /* 0x040fe40007fde0ff */
[----:B------:R-:W-:-:S02]  /*7420*/  IADD3 R37, P2, R24, 0x5000, RZ ;  /* 0x0000500018257810 */ /* 0x000fc40007f5e0ff */
[C---:B------:R-:W-:Y:S01]  /*7430*/  IADD3 R41, P0, R24.reuse, 0x6000, RZ ;  /* 0x0000600018297810 */ /* 0x040fe20007f1e0ff */
[----:B------:R-:W-:Y:S01]  /*7440*/  UIMAD UR7, UR12, UR10, URZ ;  /* 0x0000000a0c0772a4 */ /* 0x000fe2000f8e023f */
[----:B------:R-:W-:Y:S01]  /*7450*/  LOP3.LUT R7, R24, 0x380, RZ, 0xc0, !PT ;  /* 0x0000038018077812 */ /* 0x000fe200078ec0ff */
[----:B------:R-:W-:Y:S01]  /*7460*/  UIMAD.WIDE.U32 UR8, UR4, UR10, URZ ;  /* 0x0000000a040872a5 */ /* 0x000fe2000f8e003f */
[----:B------:R-:W-:Y:S01]  /*7470*/  LOP3.LUT R4, R5, 0x380, RZ, 0xc0, !PT ;  /* 0x0000038005047812 */ /* 0x000fe200078ec0ff */
[----:B------:R-:W-:Y:S01]  /*7480*/  IMAD R19, R17, 0x20, R176 ;  /* 0x0000002011137824 */ /* 0x000fe200078e02b0 */
[----:B------:R-:W-:Y:S01]  /*7490*/  LOP3.LUT R12, R13, 0x380, RZ, 0xc0, !PT ;  /* 0x000003800d0c7812 */ /* 0x000fe200078ec0ff */
[----:B------:R-:W-:Y:S01]  /*74a0*/  IMAD.U32 R26, RZ, RZ, UR14 ;  /* 0x0000000eff1a7e24 */ /* 0x000fe2000f8e00ff */
[----:B------:R-:W-:Y:S01]  /*74b0*/  LOP3.LUT R28, R29, 0x380, RZ, 0xc0, !PT ;  /* 0x000003801d1c7812 */ /* 0x000fe200078ec0ff */
[----:B------:R-:W-:Y:S01]  /*74c0*/  ULDC.64 UR12, c[0x0][0xaf0] ;  /* 0x0002bc00000c7ab9 */ /* 0x000fe20000000a00 */
[----:B------:R-:W-:Y:S01]  /*74d0*/  LOP3.LUT R32, R33, 0x380, RZ, 0xc0, !PT ;  /* 0x0000038021207812 */ /* 0x000fe200078ec0ff */
[----:B------:R-:W5:Y:S01]  /*74e0*/  LD.E.128 R8, desc[UR36][R8.64] ;  /* 0x0000002408087980 */ /* 0x000f62000c101d00 */
[----:B------:R-:W-:-:S02]  /*74f0*/  LOP3.LUT R36, R37, 0x380, RZ, 0xc0, !PT ;  /* 0x0000038025247812 */ /* 0x000fc400078ec0ff */
[----:B------:R-:W-:Y:S02]  /*7500*/  LOP3.LUT R40, R41, 0x380, RZ, 0xc0, !PT ;  /* 0x0000038029287812 */ /* 0x000fe400078ec0ff */
[----:B------:R-:W-:Y:S02]  /*7510*/  SHF.R.U64 R7, R7, 0x3, RZ ;  /* 0x0000000307077819 */ /* 0x000fe400000012ff */
[----:B------:R-:W-:Y:S02]  /*7520*/  SHF.R.U64 R4, R4, 0x3, RZ ;  /* 0x0000000304047819 */ /* 0x000fe400000012ff */
[----:B------:R-:W-:Y:S02]  /*7530*/  SHF.R.U64 R12, R12, 0x3, RZ ;  /* 0x000000030c0c7819 */ /* 0x000fe400000012ff */
[----:B------:R-:W-:Y:S02]  /*7540*/  SHF.R.U64 R28, R28, 0x3, RZ ;  /* 0x000000031c1c7819 */ /* 0x000fe400000012ff */
[----:B------:R-:W-:-:S02]  /*7550*/  SHF.R.U64 R32, R32, 0x3, RZ ;  /* 0x0000000320207819 */ /* 0x000fc400000012ff */
[----:B------:R-:W-:Y:S02]  /*7560*/  SHF.R.U64 R36, R36, 0x3, RZ ;  /* 0x0000000324247819 */ /* 0x000fe400000012ff */
[----:B------:R-:W-:Y:S02]  /*7570*/  SHF.R.U64 R40, R40, 0x3, RZ ;  /* 0x0000000328287819 */ /* 0x000fe400000012ff */
[----:B------:R-:W-:Y:S02]  /*7580*/  LOP3.LUT R24, R7, R24, RZ, 0x3c, !PT ;  /* 0x0000001807187212 */ /* 0x000fe400078e3cff */
[----:B------:R-:W-:Y:S01]  /*7590*/  LOP3.LUT R12, R12, R13, RZ, 0x3c, !PT ;  /* 0x0000000d0c0c7212 */ /* 0x000fe200078e3cff */
[--C-:B------:R-:W-:Y:S01]  /*75a0*/  IMAD.X R13, RZ, RZ, R25.reuse, P5 ;  /* 0x000000ffff0d7224 */ /* 0x100fe200028e0619 */
[----:B------:R-:W-:Y:S01]  /*75b0*/  LOP3.LUT R28, R28, R29, RZ, 0x3c, !PT ;  /* 0x0000001d1c1c7212 */ /* 0x000fe200078e3cff */
[--C-:B------:R-:W-:Y:S01]  /*75c0*/  IMAD.X R29, RZ, RZ, R25.reuse, P4 ;  /* 0x000000ffff1d7224 */ /* 0x100fe200020e0619 */
[----:B------:R-:W-:Y:S01]  /*75d0*/  LOP3.LUT R32, R32, R33, RZ, 0x3c, !PT ;  /* 0x0000002120207212 */ /* 0x000fe200078e3cff */
[--C-:B------:R-:W-:Y:S01]  /*75e0*/  IMAD.X R33, RZ, RZ, R25.reuse, P3 ;  /* 0x000000ffff217224 */ /* 0x100fe200018e0619 */
[----:B------:R-:W-:Y:S01]  /*75f0*/  LOP3.LUT R36, R36, R37, RZ, 0x3c, !PT ;  /* 0x0000002524247212 */ /* 0x000fe200078e3cff */
[--C-:B------:R-:W-:Y:S01]  /*7600*/  IMAD.X R37, RZ, RZ, R25.reuse, P2 ;  /* 0x000000ffff257224 */ /* 0x100fe200010e0619 */
[----:B------:R-:W-:Y:S01]  /*7610*/  LOP3.LUT R40, R40, R41, RZ, 0x3c, !PT ;  /* 0x0000002928287212 */ /* 0x000fe200078e3cff */
[----:B------:R-:W-:Y:S01]  /*7620*/  IMAD.X R41, RZ, RZ, R25, P0 ;  /* 0x000000ffff297224 */ /* 0x000fe200000e0619 */
[----:B------:R-:W-:-:S02]  /*7630*/  LOP3.LUT R44, R4, R5, RZ, 0x3c, !PT ;  /* 0x00000005042c7212 */ /* 0x000fc400078e3cff */
[----:B------:R-:W-:Y:S01]  /*7640*/  IADD3.X R45, RZ, R25, RZ, P6, !PT ;  /* 0x00000019ff2d7210 */ /* 0x000fe200037fe4ff */
[----:B------:R1:W5:Y:S01]  /*7650*/  LD.E.128 R4, desc[UR36][R24.64] ;  /* 0x0000002418047980 */ /* 0x000362000c101d00 */
[----:B------:R-:W-:Y:S01]  /*7660*/  UIMAD UR7, UR4, UR11, UR7 ;  /* 0x0000000b040772a4 */ /* 0x000fe2000f8e0207 */
[----:B------:R-:W-:Y:S02]  /*7670*/  IMAD R26, R26, 0x80, R19 ;  /* 0x000000801a1a7824 */ /* 0x000fe400078e0213 */
[----:B------:R-:W-:Y:S01]  /*7680*/  ULDC.64 UR10, c[0x0][0xae8] ;  /* 0x0002ba00000a7ab9 */ /* 0x000fe20000000a00 */
[----:B------:R-:W5:Y:S04]  /*7690*/  LD.E.128 R12, desc[UR36][R12.64] ;  /* 0x000000240c0c7980 */ /* 0x000f68000c101d00 */
[----:B------:R-:W5:Y:S01]  /*76a0*/  LD.E.128 R28, desc[UR36][R28.64] ;  /* 0x000000241c1c7980 */ /* 0x000f62000c101d00 */
[----:B-1----:R-:W1:Y:S01]  /*76b0*/  @P1 LDC R25, c[0x0][0xbf0] ;  /* 0x0002fc00ff191b82 */ /* 0x002e620000000800 */
[----:B------:R-:W-:-:S02]  /*76c0*/  UIADD3 UR9, UR9, UR7, URZ ;  /* 0x0000000709097290 */ /* 0x000fc4000fffe03f */
[----:B------:R-:W-:Y:S01]  /*76d0*/  USHF.R.S32.HI UR4, URZ, 0x1f, UR61 ;  /* 0x0000001f3f047899 */ /* 0x000fe2000801143d */
[----:B------:R-:W5:Y:S01]  /*76e0*/  LD.E.128 R32, desc[UR36][R32.64] ;  /* 0x0000002420207980 */ /* 0x000f62000c101d00 */
[----:B------:R-:W-:Y:S01]  /*76f0*/  UIMAD.WIDE.U32 UR8, UR15, UR10, UR8 ;  /* 0x0000000a0f0872a5 */ /* 0x000fe2000f8e0008 */
[----:B0-----:R-:W-:Y:S01]  /*7700*/  @P1 IMAD.HI.U32 R20, R26, R21, RZ ;  /* 0x000000151a141227 */ /* 0x001fe200078e00ff */
[----:B------:R-:W-:Y:S01]  /*7710*/  UIMAD UR4, UR4, UR12, URZ ;  /* 0x0000000c040472a4 */ /* 0x000fe2000f8e023f */
[----:B------:R-:W5:Y:S01]  /*7720*/  LD.E.128 R36, desc[UR36][R36.64] ;  /* 0x0000002424247980 */ /* 0x000f62000c101d00 */
[----:B------:R-:W-:Y:S01]  /*7730*/  UIMAD UR9, UR15, UR11, UR9 ;  /* 0x0000000b0f0972a4 */ /* 0x000fe2000f8e0209 */
[----:B------:R-:W-:Y:S01]  /*7740*/  IMAD.MOV.U32 R19, RZ, RZ, R26 ;  /* 0x000000ffff137224 */ /* 0x000fe200078e001a */
[----:B------:R-:W-:Y:S01]  /*7750*/  UIMAD UR4, UR61, UR13, UR4 ;  /* 0x0000000d3d0472a4 */ /* 0x000fe2000f8e0204 */
[----:B------:R-:W5:Y:S01]  /*7760*/  LD.E.128 R40, desc[UR36][R40.64] ;  /* 0x0000002428287980 */ /* 0x000f62000c101d00 */
[----:B------:R-:W-:Y:S01]  /*7770*/  UIMAD.WIDE.U32 UR8, UR61, UR12, UR8 ;  /* 0x0000000c3d0872a5 */ /* 0x000fe2000f8e0008 */
[----:B------:R-:W-:-:S02]  /*7780*/  ULDC.64 UR10, c[0x0][0xae0] ;  /* 0x0002b800000a7ab9 */ /* 0x000fc40000000a00 */
[----:B------:R-:W5:Y:S01]  /*7790*/  LD.E.128 R44, desc[UR36][R44.64] ;  /* 0x000000242c2c7980 */ /* 0x000f62000c101d00 */
[----:B------:R-:W-:Y:S01]  /*77a0*/  UIADD3 UR4, UR9, UR4, URZ ;  /* 0x0000000409047290 */ /* 0x000fe2000fffe03f */
[----:B-1----:R-:W-:Y:S01]  /*77b0*/  @P1 SHF.R.U32.HI R19, RZ, R25, R20 ;  /* 0x00000019ff131219 */ /* 0x002fe20000011614 */
[----:B------:R-:W-:Y:S01]  /*77c0*/  IMAD.U32 R21, RZ, RZ, UR9 ;  /* 0x00000009ff157e24 */ /* 0x000fe2000f8e00ff */
[----:B------:R-:W-:Y:S01]  /*77d0*/  @!PT LDS RZ, [RZ] ;  /* 0x00000000fffff984 */ /* 0x000fe20000000800 */
[----:B------:R-:W-:Y:S01]  /*77e0*/  @!PT LDS RZ, [RZ] ;  /* 0x00000000fffff984 */ /* 0x000fe20000000800 */
[----:B------:R-:W-:Y:S01]  /*77f0*/  @!PT LDS RZ, [RZ] ;  /* 0x00000000fffff984 */ /* 0x000fe20000000800 */
[----:B------:R-:W-:Y:S01]  /*7800*/  @!PT LDS RZ, [RZ] ;  /* 0x00000000fffff984 */ /* 0x000fe20000000800 */
[----:B------:R0:W-:Y:S06]  /*7810*/  MEMBAR.ALL.CTA ;  /* 0x0000000000007992 */ /* 0x0001ec0000008000 */
[----:B0-----:R-:W0:Y:S01]  /*7820*/  FENCE.VIEW.ASYNC.S ;  /* 0x00000000000073c6 */ /* 0x001e220000000000 */
[--C-:B------:R-:W-:Y:S01]  /*7830*/  SHF.R.S32.HI R24, RZ, 0x1f, R19.reuse ;  /* 0x0000001fff187819 */ /* 0x100fe20000011413 */
[----:B------:R-:W-:-:S02]  /*7840*/  IMAD.MOV R25, RZ, RZ, -R19 ;  /* 0x000000ffff197224 */ /* 0x000fc400078e0a13 */
[----:B------:R-:W-:Y:S01]  /*7850*/  IMAD.U32 R20, RZ, RZ, UR8 ;  /* 0x00000008ff147e24 */ /* 0x000fe2000f8e00ff */
[----:B------:R-:W-:Y:S01]  /*7860*/  ULDC.64 UR8, c[0x0][0xad8] ;  /* 0x0002b60000087ab9 */ /* 0x000fe20000000a00 */
[----:B------:R-:W-:Y:S02]  /*7870*/  IMAD R24, R24, UR10, RZ ;  /* 0x0000000a18187c24 */ /* 0x000fe4000f8e02ff */
[----:B------:R-:W-:Y:S02]  /*7880*/  IMAD.U32 R21, RZ, RZ, UR4 ;  /* 0x00000004ff157e24 */ /* 0x000fe4000f8e00ff */
[----:B------:R-:W-:Y:S02]  /*7890*/  IMAD R25, R18, R25, R26 ;  /* 0x0000001912197224 */ /* 0x000fe400078e021a */
[C---:B------:R-:W-:Y:S02]  /*78a0*/  IMAD R49, R19.reuse, UR11, R24 ;  /* 0x0000000b13317c24 */ /* 0x040fe4000f8e0218 */
[----:B------:R-:W-:Y:S01]  /*78b0*/  IMAD.WIDE.U32 R18, R19, UR10, R20 ;  /* 0x0000000a13127c25 */ /* 0x000fe2000f8e0014 */
[----:B------:R-:W-:-:S03]  /*78c0*/  SHF.R.S32.HI R20, RZ, 0x1f, R25 ;  /* 0x0000001fff147819 */ /* 0x000fc60000011419 */
[----:B------:R-:W-:Y:S01]  /*78d0*/  IMAD.U32 R21, RZ, RZ, UR14 ;  /* 0x0000000eff157e24 */ /* 0x000fe2000f8e00ff */
[----:B------:R-:W-:Y:S01]  /*78e0*/  IADD3 R19, R19, R49, RZ ;  /* 0x0000003113137210 */ /* 0x000fe20007ffe0ff */
[----:B------:R-:W-:Y:S02]  /*78f0*/  IMAD R24, R20, UR8, RZ ;  /* 0x0000000814187c24 */ /* 0x000fe4000f8e02ff */
[----:B------:R-:W-:Y:S02]  /*7900*/  IMAD R26, R21, 0x80, R176 ;  /* 0x00000080151a7824 */ /* 0x000fe400078e02b0 */
[C---:B------:R-:W-:Y:S02]  /*7910*/  IMAD R21, R25.reuse, UR9, R24 ;  /* 0x0000000919157c24 */ /* 0x040fe4000f8e0218 */
[----:B------:R-:W-:Y:S01]  /*7920*/  IMAD.WIDE.U32 R18, R25, UR8, R18 ;  /* 0x0000000819127c25 */ /* 0x000fe2000f8e0012 */
[----:B------:R-:W-:Y:S01]  /*7930*/  ISETP.GE.AND P2, PT, R26, R3, PT ;  /* 0x000000031a00720c */ /* 0x000fe20003f46270 */
[----:B------:R-:W-:-:S02]  /*7940*/  ULDC.64 UR8, c[0x0][0xa80] ;  /* 0x0002a00000087ab9 */ /* 0x000fc40000000a00 */
[----:B------:R-:W-:Y:S01]  /*7950*/  IMAD.IADD R19, R19, 0x1, R21 ;  /* 0x0000000113137824 */ /* 0x000fe200078e0215 */
[----:B------:R-:W-:Y:S01]  /*7960*/  LEA R24, P3, R18, UR8, 0x1 ;  /* 0x0000000812187c11 */ /* 0x000fe2000f8608ff */
[----:B------:R-:W-:Y:S02]  /*7970*/  VIADD R0, R0, 0x2a820 ;  /* 0x0002a82000007836 */ /* 0x000fe40000000000 */
[----:B------:R-:W-:Y:S01]  /*7980*/  VIADD R20, R26, 0x20 ;  /* 0x000000201a147836 */ /* 0x000fe20000000000 */
[----:B------:R-:W-:Y:S02]  /*7990*/  LEA.HI.X R25, R18, UR9, R19, 0x1, P3 ;  /* 0x0000000912197c11 */ /* 0x000fe400098f0c13 */
[----:B------:R-:W-:Y:S02]  /*79a0*/  PRMT R0, RZ, 0x654, R0 ;  /* 0x00000654ff007816 */ /* 0x000fe40000000000 */
[-C--:B------:R-:W-:Y:S01]  /*79b0*/  ISETP.GE.AND P0, PT, R20, R3.reuse, PT ;  /* 0x000000031400720c */ /* 0x080fe20003f06270 */
[----:B------:R-:W-:Y:S01]  /*79c0*/  VIADD R20, R26, 0x40 ;  /* 0x000000401a147836 */ /* 0x000fe20000000000 */
[----:B0-----:R0:W-:Y:S01]  /*79d0*/  SYNCS.ARRIVE.TRANS64.RED.A1T0 RZ, [R0+URZ], RZ ;  /* 0x000000ff00ff79a7 */ /* 0x0011e2000810043f */
[----:B------:R0:W1:Y:S01]  /*79e0*/  SHFL.IDX PT, R19, R24, RZ, 0x181f ;  /* 0x00181fff18137589 */ /* 0x00006200000e0000 */
[----:B------:R-:W-:Y:S03]  /*79f0*/  BSSY B1, `(.L_x_215) ;  /* 0x000000d000017945 */ /* 0x000fe60003800000 */
[----:B------:R0:W2:Y:S01]  /*7a00*/  SHFL.IDX PT, R21, R25, RZ, 0x181f ;  /* 0x00181fff19157589 */ /* 0x0000a200000e0000 */
[----:B------:R-:W-:Y:S01]  /*7a10*/  ISETP.GE.AND P1, PT, R20, R3, PT ;  /* 0x000000031400720c */ /* 0x000fe20003f26270 */
[----:B------:R-:W-:-:S12]  /*7a20*/  @P2 BRA `(.L_x_216) ;  /* 0x0000000000242947 */ /* 0x000fd80003800000 */
[----:B------:R-:W-:Y:S02]  /*7a30*/  ULDC UR4, c[0x0][0xac8] ;  /* 0x0002b20000047ab9 */ /* 0x000fe40000000800 */
[----:B------:R-:W-:Y:S02]  /*7a40*/  ISETP.GE.AND P2, PT, R2, UR4, PT ;  /* 0x0000000402007c0c */ /* 0x000fe4000bf46270 */
[----:B------:R-:W-:-:S11]  /*7a50*/  ISETP.GE.AND P3, PT, R16, UR4, PT ;  /* 0x0000000410007c0c */ /* 0x000fd6000bf66270 */
[-C--:B-1----:R-:W-:Y:S02]  /*7a60*/  @!P2 LEA R18, P4, R2, R19.reuse, 0x1 ;  /* 0x000000130212a211 */ /* 0x082fe400078808ff */
[----:B------:R-:W-:Y:S02]  /*7a70*/  @!P3 LEA R20, P5, R16, R19, 0x1 ;  /* 0x000000131014b211 */ /* 0x000fe400078a08ff */
[-C--:B--2---:R-:W-:Y:S02]  /*7a80*/  @!P2 LEA.HI.X R19, R2, R21.reuse, R201, 0x1, P4 ;  /* 0x000000150213a211 */ /* 0x084fe400020f0cc9 */
[----:B------:R-:W-:-:S03]  /*7a90*/  @!P3 LEA.HI.X R21, R16, R21, R200, 0x1, P5 ;  /* 0x000000151015b211 */ /* 0x000fc600028f0cc8 */
[----:B-----5:R3:W-:Y:S04]  /*7aa0*/  @!P2 ST.E.128 desc[UR36][R18.64], R4 ;  /* 0x000000041200a985 */ /* 0x0207e8000c101d24 */
[----:B------:R3:W-:Y:S02]  /*7ab0*/  @!P3 ST.E.128 desc[UR36][R20.64], R32 ;  /* 0x000000201400b985 */ /* 0x0007e4000c101d24 */
.L_x_216:
[----:B------:R-:W-:Y:S05]  /*7ac0*/  BSYNC B1 ;  /* 0x0000000000017941 */ /* 0x000fea0003800000 */
.L_x_215:
[----:B---3-5:R3:W4:Y:S01]  /*7ad0*/  SHFL.IDX PT, R7, R25, 0x1, 0x181f ;  /* 0x00381f0019077f89 */ /* 0x02872200000e0000 */
[----:B------:R-:W-:Y:S03]  /*7ae0*/  BSSY B1, `(.L_x_217) ;  /* 0x000000c000017945 */ /* 0x000fe60003800000 */
[----:B------:R3:W0:Y:S01]  /*7af0*/  SHFL.IDX PT, R5, R24, 0x1, 0x181f ;  /* 0x00381f0018057f89 */ /* 0x00062200000e0000 */
[----:B------:R-:W-:Y:S05]  /*7b00*/  @P0 BRA `(.L_x_218) ;  /* 0x0000000000240947 */ /* 0x000fea0003800000 */
[----:B------:R-:W-:Y:S02]  /*7b10*/  ULDC UR4, c[0x0][0xac8] ;  /* 0x0002b20000047ab9 */ /* 0x000fe40000000800 */
[----:B------:R-:W-:Y:S02]  /*7b20*/  ISETP.GE.AND P3, PT, R2, UR4, PT ;  /* 0x0000000402007c0c */ /* 0x000fe4000bf66270 */
[----:B------:R-:W-:-:S11]  /*7b30*/  ISETP.GE.AND P4, PT, R16, UR4, PT ;  /* 0x0000000410007c0c */ /* 0x000fd6000bf86270 */
[-C--:B0-----:R-:W-:Y:S02]  /*7b40*/  @!P3 LEA R4, P0, R2, R5.reuse, 0x1 ;  /* 0x000000050204b211 */ /* 0x081fe400078008ff */
[----:B------:R-:W-:Y:S02]  /*7b50*/  @!P4 LEA R6, P2, R16, R5, 0x1 ;  /* 0x000000051006c211 */ /* 0x000fe400078408ff */
[-C--:B----4-:R-:W-:Y:S02]  /*7b60*/  @!P3 LEA.HI.X R5, R2, R7.reuse, R201, 0x1, P0 ;  /* 0x000000070205b211 */ /* 0x090fe400000f0cc9 */
[----:B------:R-:W-:-:S03]  /*7b70*/  @!P4 LEA.HI.X R7, R16, R7, R200, 0x1, P2 ;  /* 0x000000071007c211 */ /* 0x000fc600010f0cc8 */
[----:B------:R0:W-:Y:S04]  /*7b80*/  @!P3 ST.E.128 desc[UR36][R4.64], R8 ;  /* 0x000000080400b985 */ /* 0x0001e8000c101d24 */
[----:B------:R0:W-:Y:S02]  /*7b90*/  @!P4 ST.E.128 desc[UR36][R6.64], R36 ;  /* 0x000000240600c985 */ /* 0x0001e4000c101d24 */
.L_x_218:
[----:B------:R-:W-:Y:S05]  /*7ba0*/  BSYNC B1 ;  /* 0x0000000000017941 */ /* 0x000fea0003800000 */
.L_x_217:
[----:B0---4-:R0:W4:Y:S01]  /*7bb0*/  SHFL.IDX PT, R7, R25, 0x2, 0x181f ;  /* 0x00581f0019077f89 */ /* 0x01112200000e0000 */
        /* <DEDUP_REMOVED lines=12> */
.L_x_220:
[----:B------:R-:W-:Y:S05]  /*7c80*/  BSYNC B1 ;  /* 0x0000000000017941 */ /* 0x000fea0003800000 */
.L_x_219:
[----:B------:R-:W-:Y:S01]  /*7c90*/  VIADD R0, R26, 0x60 ;  /* 0x000000601a007836 */ /* 0x000fe20000000000 */
[----:B0--3--:R-:W0:Y:S04]  /*7ca0*/  SHFL.IDX PT, R25, R25, 0x3, 0x181f ;  /* 0x00781f0019197f89 */ /* 0x009e2800000e0000 */
[----:B------:R-:W-:Y:S01]  /*7cb0*/  ISETP.GE.AND P0, PT, R0, R3, PT ;  /* 0x000000030000720c */ /* 0x000fe20003f06270 */
[----:B----4-:R3:W4:-:S12]  /*7cc0*/  SHFL.IDX PT, R7, R24, 0x3, 0x181f ;  /* 0x00781f0018077f89 */ /* 0x01071800000e0000 */
[----:B---3--:R-:W-:Y:S05]  /*7cd0*/  @P0 BRA `(.L_x_221) ;  /* 0x00000018005c0947 */ /* 0x008fea0003800000 */
[----:B------:R-:W-:Y:S02]  /*7ce0*/  ULDC UR4, c[0x0][0xac8] ;  /* 0x0002b20000047ab9 */ /* 0x000fe40000000800 */
[----:B------:R-:W-:-:S13]  /*7cf0*/  ISETP.GE.AND P1, PT, R2, UR4, PT ;  /* 0x0000000402007c0c */ /* 0x000fda000bf26270 */
[----:B----4-:R-:W-:-:S04]  /*7d00*/  @!P1 LEA R4, P0, R2, R7, 0x1 ;  /* 0x0000000702049211 */ /* 0x010fc800078008ff */
[----:B0-----:R-:W-:Y:S02]  /*7d10*/  @!P1 LEA.HI.X R5, R2, R25, R201, 0x1, P0 ;  /* 0x0000001902059211 */ /* 0x001fe400000f0cc9 */
[----:B------:R-:W-:-:S03]  /*7d20*/  ISETP.GE.AND P0, PT, R16, UR4, PT ;  /* 0x0000000410007c0c */ /* 0x000fc6000bf06270 */
[----:B------:R3:W-:Y:S10]  /*7d30*/  @!P1 ST.E.128 desc[UR36][R4.64], R28 ;  /* 0x0000001c04009985 */ /* 0x0007f4000c101d24 */
[----:B------:R-:W-:Y:S05]  /*7d40*/  @P0 BRA `(.L_x_221) ;  /* 0x0000001800400947 */ /* 0x000fea0003800000 */
[----:B---3--:R-:W-:-:S04]  /*7d50*/  LEA R4, P0, R16, R7, 0x1 ;  /* 0x0000000710047211 */ /* 0x008fc800078008ff */
[----:B------:R-:W-:-:S05]  /*7d60*/  LEA.HI.X R5, R16, R25, R200, 0x1, P0 ;  /* 0x0000001910057211 */ /* 0x000fca00000f0cc8 */
[----:B------:R0:W-:Y:S01]  /*7d70*/  ST.E.128 desc[UR36][R4.64], R44 ;  /* 0x0000002c04007985 */ /* 0x0001e2000c101d24 */
[----:B------:R-:W-:Y:S05]  /*7d80*/  BRA `(.L_x_221) ;  /* 0x0000001800307947 */ /* 0x000fea0003800000 */
.L_x_214:
[----:B------:R-:W-:Y:S01]  /*7d90*/  ULDC.64 UR10, c[0x0][0xb08] ;  /* 0x0002c200000a7ab9 */ /* 0x000fe20000000a00 */
[----:B------:R-:W-:Y:S01]  /*7da0*/  R2UR UR14, R174 ;  /* 0x00000000ae0e72ca */ /* 0x000fe200000e0000 */
[----:B------:R-:W-:Y:S01]  /*7db0*/  UIMAD UR7, UR12, UR10, URZ ;  /* 0x0000000a0c0772a4 */ /* 0x000fe2000f8e023f */
[----:B0-----:R-:W0:Y:S01]  /*7dc0*/  @P1 LDC R4, c[0x0][0xbec] ;  /* 0x0002fb00ff041b82 */ /* 0x001e220000000800 */
[----:B------:R-:W-:Y:S01]  /*7dd0*/  UIMAD.WIDE.U32 UR8, UR4, UR10, URZ ;  /* 0x0000000a040872a5 */ /* 0x000fe2000f8e003f */
[----:B------:R-:W-:Y:S01]  /*7de0*/  R2UR UR13, R19 ;  /* 0x00000000130d72ca */ /* 0x000fe200000e0000 */
[----:B------:R-:W-:Y:S01]  /*7df0*/  UIMAD UR7, UR4, UR11, UR7 ;  /* 0x0000000b040772a4 */ /* 0x000fe2000f8e0207 */
[----:B------:R-:W-:Y:S01]  /*7e00*/  IMAD.MOV.U32 R3, RZ, RZ, R11 ;  /* 0x000000ffff037224 */ /* 0x000fe200078e000b */
[----:B------:R-:W-:Y:S01]  /*7e10*/  USHF.R.S32.HI UR4, URZ, 0x1f, UR61 ;  /* 0x0000001f3f047899 */ /* 0x000fe2000801143d */
[----:B------:R-:W-:Y:S01]  /*7e20*/  BSSY B1, `(.L_x_222) ;  /* 0x000006a000017945 */ /* 0x000fe20003800000 */
[----:B------:R-:W-:Y:S01]  /*7e30*/  UIADD3 UR9, UR9, UR7, URZ ;  /* 0x0000000709097290 */ /* 0x000fe2000fffe03f */
[----:B------:R-:W1:Y:S01]  /*7e40*/  @P1 LDC R5, c[0x0][0xbf0] ;  /* 0x0002fc00ff051b82 */ /* 0x000e620000000800 */
[----:B------:R-:W-:-:S02]  /*7e50*/  ULDC.64 UR10, c[0x0][0xb38] ;  /* 0x0002ce00000a7ab9 */ /* 0x000fc40000000a00 */
[----:B------:R-:W-:-:S04]  /*7e60*/  UIMAD.WIDE.U32 UR8, UR14, UR10, UR8 ;  /* 0x0000000a0e0872a5 */ /* 0x000fc8000f8e0008 */
[----:B------:R-:W-:-:S03]  /*7e70*/  UIMAD UR9, UR14, UR11, UR9 ;  /* 0x0000000b0e0972a4 */ /* 0x000fc6000f8e0209 */
[----:B------:R-:W-:Y:S02]  /*7e80*/  ULDC.64 UR10, c[0x0][0xb40] ;  /* 0x0002d000000a7ab9 */ /* 0x000fe40000000a00 */
[----:B------:R-:W-:Y:S02]  /*7e90*/  UIMAD UR4, UR4, UR10, URZ ;  /* 0x0000000a040472a4 */ /* 0x000fe4000f8e023f */
[----:B------:R-:W-:Y:S02]  /*7ea0*/  UIMAD.WIDE.U32 UR8, UR61, UR10, UR8 ;  /* 0x0000000a3d0872a5 */ /* 0x000fe4000f8e0008 */
[----:B------:R-:W-:Y:S01]  /*7eb0*/  UIMAD UR4, UR61, UR11, UR4 ;  /* 0x0000000b3d0472a4 */ /* 0x000fe2000f8e0204 */
[----:B0-----:R-:W-:Y:S02]  /*7ec0*/  @P1 IMAD.HI.U32 R4, R11, R4, RZ ;  /* 0x000000040b041227 */ /* 0x001fe400078e00ff */
[----:B------:R-:W-:Y:S01]  /*7ed0*/  ULDC.64 UR10, c[0x0][0xb48] ;  /* 0x0002d200000a7ab9 */ /* 0x000fe20000000a00 */
[----:B------:R-:W-:-:S02]  /*7ee0*/  UIADD3 UR9, UR9, UR4, URZ ;  /* 0x0000000409097290 */ /* 0x000fc4000fffe03f */
[----:B-1----:R-:W-:Y:S02]  /*7ef0*/  @P1 SHF.R.U32.HI R3, RZ, R5, R4 ;  /* 0x00000005ff031219 */ /* 0x002fe40000011604 */
[----:B------:R-:W-:Y:S02]  /*7f00*/  UIMAD.WIDE.U32 UR8, UR13, UR10, UR8 ;  /* 0x0000000a0d0872a5 */ /* 0x000fe4000f8e0008 */
[--C-:B------:R-:W-:Y:S02]  /*7f10*/  SHF.R.S32.HI R4, RZ, 0x1f, R3.reuse ;  /* 0x0000001fff047819 */ /* 0x100fe40000011403 */
[----:B------:R-:W-:Y:S01]  /*7f20*/  UIMAD UR4, UR13, UR11, UR9 ;  /* 0x0000000b0d0472a4 */ /* 0x000fe2000f8e0209 */
[----:B------:R-:W-:Y:S02]  /*7f30*/  IMAD.MOV R7, RZ, RZ, -R3 ;  /* 0x000000ffff077224 */ /* 0x000fe400078e0a03 */
[----:B------:R-:W-:Y:S01]  /*7f40*/  ULDC.64 UR10, c[0x0][0xb30] ;  /* 0x0002cc00000a7ab9 */ /* 0x000fe20000000a00 */
[----:B------:R-:W-:-:S02]  /*7f50*/  IMAD.U32 R5, RZ, RZ, UR9 ;  /* 0x00000009ff057e24 */ /* 0x000fc4000f8e00ff */
[----:B------:R-:W-:Y:S02]  /*7f60*/  IMAD R6, R4, UR10, RZ ;  /* 0x0000000a04067c24 */ /* 0x000fe4000f8e02ff */
[----:B------:R-:W-:Y:S02]  /*7f70*/  IMAD R7, R18, R7, R11 ;  /* 0x0000000712077224 */ /* 0x000fe400078e020b */
[----:B------:R-:W-:Y:S01]  /*7f80*/  IMAD.U32 R4, RZ, RZ, UR8 ;  /* 0x00000008ff047e24 */ /* 0x000fe2000f8e00ff */
[----:B------:R-:W-:Y:S01]  /*7f90*/  ULDC.64 UR8, c[0x0][0xb28] ;  /* 0x0002ca0000087ab9 */ /* 0x000fe20000000a00 */
[----:B------:R-:W-:Y:S02]  /*7fa0*/  IMAD.U32 R5, RZ, RZ, UR4 ;  /* 0x00000004ff057e24 */ /* 0x000fe4000f8e00ff */
[C---:B------:R-:W-:Y:S01]  /*7fb0*/  IMAD R9, R3.reuse, UR11, R6 ;  /* 0x0000000b03097c24 */ /* 0x040fe2000f8e0206 */
[----:B------:R-:W-:Y:S01]  /*7fc0*/  SHF.R.S32.HI R6, RZ, 0x1f, R7 ;  /* 0x0000001fff067819 */ /* 0x000fe20000011407 */
[----:B------:R-:W-:-:S04]  /*7fd0*/  IMAD.WIDE.U32 R4, R3, UR10, R4 ;  /* 0x0000000a03047c25 */ /* 0x000fc8000f8e0004 */
[----:B------:R-:W-:Y:S01]  /*7fe0*/  IMAD R6, R6, UR8, RZ ;  /* 0x0000000806067c24 */ /* 0x000fe2000f8e02ff */
[----:B------:R-:W-:-:S03]  /*7ff0*/  IADD3 R5, R5, R9, RZ ;  /* 0x0000000905057210 */ /* 0x000fc60007ffe0ff */
[C---:B------:R-:W-:Y:S02]  /*8000*/  IMAD R3, R7.reuse, UR9, R6 ;  /* 0x0000000907037c24 */ /* 0x040fe4000f8e0206 */
[----:B------:R-:W-:Y:S01]  /*8010*/  IMAD.WIDE.U32 R4, R7, UR8, R4 ;  /* 0x0000000807047c25 */ /* 0x000fe2000f8e0004 */
[----:B------:R-:W-:-:S03]  /*8020*/  ULDC.64 UR8, c[0x0][0xb00] ;  /* 0x0002c00000087ab9 */ /* 0x000fc60000000a00 */
[----:B------:R-:W-:Y:S01]  /*8030*/  VIADD R6, R0, 0x2a820 ;  /* 0x0002a82000067836 */ /* 0x000fe20000000000 */
[----:B------:R-:W-:Y:S01]  /*8040*/  LEA R0, P1, R4, UR8, 0x2 ;  /* 0x0000000804007c11 */ /* 0x000fe2000f8210ff */
[----:B------:R-:W-:-:S03]  /*8050*/  IMAD.IADD R3, R5, 0x1, R3 ;  /* 0x0000000105037824 */ /* 0x000fc600078e0203 */
[----:B------:R-:W-:Y:S02]  /*8060*/  PRMT R6, RZ, 0x654, R6 ;  /* 0x00000654ff067816 */ /* 0x000fe40000000006 */
[----:B------:R-:W-:Y:S02]  /*8070*/  LEA.HI.X R3, R4, UR9, R3, 0x2, P1 ;  /* 0x0000000904037c11 */ /* 0x000fe400088f1403 */
[----:B------:R0:W-:Y:S03]  /*8080*/  SYNCS.ARRIVE.TRANS64.RED.A1T0 RZ, [R6+URZ], RZ ;  /* 0x000000ff06ff79a7 */ /* 0x0001e6000810043f */
[----:B------:R1:W2:Y:S04]  /*8090*/  SHFL.IDX PT, R7, R3, RZ, 0x1c1f ;  /* 0x001c1fff03077589 */ /* 0x0002a800000e0000 */
[----:B0-----:R1:W0:Y:S01]  /*80a0*/  SHFL.IDX PT, R6, R0, RZ, 0x1c1f ;  /* 0x001c1fff00067589 */ /* 0x00122200000e0000 */
[----:B------:R-:W-:Y:S05]  /*80b0*/  @P2 BRA `(.L_x_223) ;  /* 0x0000000400002947 */ /* 0x000fea0003800000 */
[----:B------:R-:W-:Y:S02]  /*80c0*/  ULDC UR4, c[0x0][0xac8] ;  /* 0x0002b20000047ab9 */ /* 0x000fe40000000800 */
[----:B------:R-:W-:Y:S02]  /*80d0*/  ISETP.GE.AND P3, PT, R172, UR4, PT ;  /* 0x00000004ac007c0c */ /* 0x000fe4000bf66270 */
[----:B------:R-:W-:Y:S02]  /*80e0*/  ISETP.GE.AND P1, PT, R173, UR4, PT ;  /* 0x00000004ad007c0c */ /* 0x000fe4000bf26270 */
[----:B------:R-:W-:Y:S02]  /*80f0*/  ISETP.GE.AND P4, PT, R171, UR4, PT ;  /* 0x00000004ab007c0c */ /* 0x000fe4000bf86270 */
[----:B------:R-:W-:-:S07]  /*8100*/  ISETP.GE.AND P2, PT, R170, UR4, PT ;  /* 0x00000004aa007c0c */ /* 0x000fce000bf46270 */
[CC--:B0-----:R-:W-:Y:S02]  /*8110*/  @!P3 LEA R8, P5, R172.reuse, R6.reuse, 0x2 ;  /* 0x00000006ac08b211 */ /* 0x0c1fe400078a10ff */
[----:B--2---:R-:W-:Y:S02]  /*8120*/  @!P1 IMAD.WIDE R4, R173, 0x4, R6 ;  /* 0x00000004ad049825 */ /* 0x004fe400078e0206 */
[----:B------:R-:W-:Y:S02]  /*8130*/  @!P3 LEA.HI.X R9, R172, R7, R194, 0x2, P5 ;  /* 0x00000007ac09b211 */ /* 0x000fe400028f14c2 */
[-C--:B------:R-:W-:Y:S01]  /*8140*/  @!P4 LEA R10, P5, R171, R6.reuse, 0x2 ;  /* 0x00000006ab0ac211 */ /* 0x080fe200078a10ff */
[----:B------:R0:W-:Y:S01]  /*8150*/  @!P1 ST.E.64 desc[UR36][R4.64], R20 ;  /* 0x0000001404009985 */ /* 0x0001e2000c101b24 */
[----:B------:R-:W-:Y:S02]  /*8160*/  ISETP.GE.AND P1, PT, R169, UR4, PT ;  /* 0x00000004a9007c0c */ /* 0x000fe4000bf26270 */
[----:B------:R-:W-:Y:S01]  /*8170*/  @!P2 LEA R12, P6, R170, R6, 0x2 ;  /* 0x00000006aa0ca211 */ /* 0x000fe200078c10ff */
[----:B------:R2:W-:Y:S01]  /*8180*/  @!P3 ST.E.64 desc[UR36][R8.64], R88 ;  /* 0x000000580800b985 */ /* 0x0005e2000c101b24 */
[----:B------:R-:W-:-:S02]  /*8190*/  ISETP.GE.AND P3, PT, R168, UR4, PT ;  /* 0x00000004a8007c0c */ /* 0x000fc4000bf66270 */
[-C--:B------:R-:W-:Y:S02]  /*81a0*/  @!P4 LEA.HI.X R11, R171, R7.reuse, R193, 0x2, P5 ;  /* 0x00000007ab0bc211 */ /* 0x080fe400028f14c1 */
[----:B------:R-:W-:Y:S02]  /*81b0*/  @!P2 LEA.HI.X R13, R170, R7, R192, 0x2, P6 ;  /* 0x00000007aa0da211 */ /* 0x000fe400030f14c0 */
[----:B------:R-:W-:Y:S01]  /*81c0*/  ISETP.GE.AND P5, PT, R167, UR4, PT ;  /* 0x00000004a7007c0c */ /* 0x000fe2000bfa6270 */
[----:B------:R3:W-:Y:S02]  /*81d0*/  @!P4 ST.E.64 desc[UR36][R10.64], R90 ;  /* 0x0000005a0a00c985 */ /* 0x0007e4000c101b24 */
[----:B------:R-:W-:Y:S02]  /*81e0*/  @!P1 LEA R14, P4, R169, R6, 0x2 ;  /* 0x00000006a90e9211 */ /* 0x000fe400078810ff */
[----:B------:R4:W-:Y:S01]  /*81f0*/  @!P2 ST.E.64 desc[UR36][R12.64], R36 ;  /* 0x000000240c00a985 */ /* 0x0009e2000c101b24 */
[----:B------:R-:W-:-:S02]  /*8200*/  ISETP.GE.AND P2, PT, R166, UR4, PT ;  /* 0x00000004a6007c0c */ /* 0x000fc4000bf46270 */
[CC--:B0-----:R-:W-:Y:S02]  /*8210*/  @!P3 LEA R4, P6, R168.reuse, R6.reuse, 0x2 ;  /* 0x00000006a804b211 */ /* 0x0c1fe400078c10ff */
[-C--:B------:R-:W-:Y:S02]  /*8220*/  @!P1 LEA.HI.X R15, R169, R7.reuse, R191, 0x2, P4 ;  /* 0x00000007a90f9211 */ /* 0x080fe400020f14bf */
[----:B------:R-:W-:Y:S02]  /*8230*/  @!P3 LEA.HI.X R5, R168, R7, R190, 0x2, P6 ;  /* 0x00000007a805b211 */ /* 0x000fe400030f14be */
[----:B------:R-:W-:Y:S01]  /*8240*/  ISETP.GE.AND P4, PT, R165, UR4, PT ;  /* 0x00000004a5007c0c */ /* 0x000fe2000bf86270 */
[----:B------:R0:W-:Y:S01]  /*8250*/  @!P1 ST.E.64 desc[UR36][R14.64], R40 ;  /* 0x000000280e009985 */ /* 0x0001e2000c101b24 */
[----:B--2---:R-:W-:-:S03]  /*8260*/  @!P5 LEA R8, P1, R167, R6, 0x2 ;  /* 0x00000006a708d211 */ /* 0x004fc600078210ff */
[----:B------:R2:W-:Y:S01]  /*8270*/  @!P3 ST.E.64 desc[UR36][R4.64], R44 ;  /* 0x0000002c0400b985 */ /* 0x0005e2000c101b24 */
[-C--:B---3--:R-:W-:Y:S02]  /*8280*/  @!P2 LEA R10, P6, R166, R6.reuse, 0x2 ;  /* 0x00000006a60aa211 */ /* 0x088fe400078c10ff */
[----:B------:R-:W-:Y:S02]  /*8290*/  ISETP.GE.AND P3, PT, R164, UR4, PT ;  /* 0x00000004a4007c0c */ /* 0x000fe4000bf66270 */
[-C--:B------:R-:W-:Y:S02]  /*82a0*/  @!P5 LEA.HI.X R9, R167, R7.reuse, R189, 0x2, P1 ;  /* 0x00000007a709d211 */ /* 0x080fe400008f14bd */
[----:B------:R-:W-:Y:S02]  /*82b0*/  ISETP.GE.AND P1, PT, R163, UR4, PT ;  /* 0x00000004a3007c0c */ /* 0x000fe4000bf26270 */
[----:B------:R-:W-:Y:S01]  /*82c0*/  @!P2 LEA.HI.X R11, R166, R7, R188, 0x2, P6 ;  /* 0x00000007a60ba211 */ /* 0x000fe200030f14bc */
[----:B------:R3:W-:Y:S01]  /*82d0*/  @!P5 ST.E.64 desc[UR36][R8.64], R48 ;  /* 0x000000300800d985 */ /* 0x0007e2000c101b24 */
[----:B----4-:R-:W-:-:S03]  /*82e0*/  @!P4 LEA R12, P6, R165, R6, 0x2 ;  /* 0x00000006a50cc211 */ /* 0x010fc600078c10ff */
[----:B------:R4:W-:Y:S01]  /*82f0*/  @!P2 ST.E.64 desc[UR36][R10.64], R52 ;  /* 0x000000340a00a985 */ /* 0x0009e2000c101b24 */
[----:B------:R-:W-:Y:S02]  /*8300*/  ISETP.GE.AND P2, PT, R162, UR4, PT ;  /* 0x00000004a2007c0c */ /* 0x000fe4000bf46270 */
[-C--:B------:R-:W-:Y:S02]  /*8310*/  @!P4 LEA.HI.X R13, R165, R7.reuse, R187, 0x2, P6 ;  /* 0x00000007a50dc211 */ /* 0x080fe400030f14bb */
[CC--:B0-----:R-:W-:Y:S02]  /*8320*/  @!P3 LEA R14, P5, R164.reuse, R6.reuse, 0x2 ;  /* 0x00000006a40eb211 */ /* 0x0c1fe400078a10ff */
[----:B--2---:R-:W-:Y:S01]  /*8330*/  @!P1 LEA R4, P6, R163, R6, 0x2 ;  /* 0x00000006a3049211 */ /* 0x004fe200078c10ff */
[----:B------:R0:W-:Y:S01]  /*8340*/  @!P4 ST.E.64 desc[UR36][R12.64], R56 ;  /* 0x000000380c00c985 */ /* 0x0001e2000c101b24 */
[----:B------:R-:W-:Y:S02]  /*8350*/  @!P3 LEA.HI.X R15, R164, R7, R186, 0x2, P5 ;  /* 0x00000007a40fb211 */ /* 0x000fe400028f14ba */
[----:B------:R-:W-:-:S02]  /*8360*/  ISETP.GE.AND P4, PT, R161, UR4, PT ;  /* 0x00000004a1007c0c */ /* 0x000fc4000bf86270 */
[-C--:B------:R-:W-:Y:S01]  /*8370*/  @!P1 LEA.HI.X R5, R163, R7.reuse, R185, 0x2, P6 ;  /* 0x00000007a3059211 */ /* 0x080fe200030f14b9 */
[----:B------:R2:W-:Y:S01]  /*8380*/  @!P3 ST.E.64 desc[UR36][R14.64], R60 ;  /* 0x0000003c0e00b985 */ /* 0x0005e2000c101b24 */
[----:B------:R-:W-:Y:S02]  /*8390*/  ISETP.GE.AND P5, PT, R160, UR4, PT ;  /* 0x00000004a0007c0c */ /* 0x000fe4000bfa6270 */
[----:B---3--:R-:W-:Y:S01]  /*83a0*/  @!P2 LEA R8, P6, R162, R6, 0x2 ;  /* 0x00000006a208a211 */ /* 0x008fe200078c10ff */
[----:B------:R3:W-:Y:S01]  /*83b0*/  @!P1 ST.E.64 desc[UR36][R4.64], R64 ;  /* 0x0000004004009985 */ /* 0x0007e2000c101b24 */
[----:B------:R-:W-:Y:S02]  /*83c0*/  ISETP.GE.AND P3, PT, R23, UR4, PT ;  /* 0x0000000417007c0c */ /* 0x000fe4000bf66270 */
[----:B------:R-:W-:Y:S02]  /*83d0*/  ISETP.GE.AND P1, PT, R22, UR4, PT ;  /* 0x0000000416007c0c */ /* 0x000fe4000bf26270 */
[----:B------:R-:W-:-:S02]  /*83e0*/  @!P2 LEA.HI.X R9, R162, R7, R184, 0x2, P6 ;  /* 0x00000007a209a211 */ /* 0x000fc400030f14b8 */
[----:B----4-:R-:W-:-:S03]  /*83f0*/  @!P4 LEA R10, P6, R161, R6, 0x2 ;  /* 0x00000006a10ac211 */ /* 0x010fc600078c10ff */
[----:B------:R3:W-:Y:S01]  /*8400*/  @!P2 ST.E.64 desc[UR36][R8.64], R68 ;  /* 0x000000440800a985 */ /* 0x0007e2000c101b24 */
[CC--:B0-----:R-:W-:Y:S02]  /*8410*/  @!P5 LEA R12, P2, R160.reuse, R6.reuse, 0x2 ;  /* 0x00000006a00cd211 */ /* 0x0c1fe400078410ff */
[-C--:B------:R-:W-:Y:S02]  /*8420*/  @!P4 LEA.HI.X R11, R161, R7.reuse, R183, 0x2, P6 ;  /* 0x00000007a10bc211 */ /* 0x080fe400030f14b7 */
[CC--:B--2---:R-:W-:Y:S02]  /*8430*/  @!P3 LEA R14, P6, R23.reuse, R6.reuse, 0x2 ;  /* 0x00000006170eb211 */ /* 0x0c4fe400078c10ff */
[-C--:B------:R-:W-:Y:S01]  /*8440*/  @!P5 LEA.HI.X R13, R160, R7.reuse, R182, 0x2, P2 ;  /* 0x00000007a00dd211 */ /* 0x080fe200010f14b6 */
[----:B------:R3:W-:Y:S01]  /*8450*/  @!P4 ST.E.64 desc[UR36][R10.64], R72 ;  /* 0x000000480a00c985 */ /* 0x0007e2000c101b24 */
[C---:B------:R-:W-:Y:S02]  /*8460*/  @!P1 LEA R6, P2, R22.reuse, R6, 0x2 ;  /* 0x0000000616069211 */ /* 0x040fe400078410ff */
[-C--:B------:R-:W-:Y:S01]  /*8470*/  @!P3 LEA.HI.X R15, R23, R7.reuse, R181, 0x2, P6 ;  /* 0x00000007170fb211 */ /* 0x080fe200030f14b5 */
[----:B------:R3:W-:Y:S01]  /*8480*/  @!P5 ST.E.64 desc[UR36][R12.64], R76 ;  /* 0x0000004c0c00d985 */ /* 0x0007e2000c101b24 */
[----:B------:R-:W-:-:S03]  /*8490*/  @!P1 LEA.HI.X R7, R22, R7, R180, 0x2, P2 ;  /* 0x0000000716079211 */ /* 0x000fc600010f14b4 */
[----:B------:R3:W-:Y:S04]  /*84a0*/  @!P3 ST.E.64 desc[UR36][R14.64], R80 ;  /* 0x000000500e00b985 */ /* 0x0007e8000c101b24 */
[----:B------:R3:W-:Y:S02]  /*84b0*/  @!P1 ST.E.64 desc[UR36][R6.64], R84 ;  /* 0x0000005406009985 */ /* 0x0007e4000c101b24 */
.L_x_223:
[----:B------:R-:W-:Y:S05]  /*84c0*/  BSYNC B1 ;  /* 0x0000000000017941 */ /* 0x000fea0003800000 */
.L_x_222:
[----:B--23--:R2:W3:Y:S04]  /*84d0*/  SHFL.IDX PT, R7, R3, 0x1, 0x1c1f ;  /* 0x003c1f0003077f89 */ /* 0x00c4e800000e0000 */
[----:B0-----:R2:W0:Y:S01]  /*84e0*/  SHFL.IDX PT, R6, R0, 0x1, 0x1c1f ;  /* 0x003c1f0000067f89 */ /* 0x00142200000e0000 */
[----:B------:R-:W-:Y:S05]  /*84f0*/  @P0 BRA `(.L_x_221) ;  /* 0x0000001000540947 */ /* 0x000fea0003800000 */
[----:B------:R-:W-:Y:S02]  /*8500*/  ULDC UR4, c[0x0][0xac8] ;  /* 0x0002b20000047ab9 */ /* 0x000fe40000000800 */
[----:B------:R-:W-:Y:S02]  /*8510*/  ISETP.GE.AND P1, PT, R172, UR4, PT ;  /* 0x00000004ac007c0c */ /* 0x000fe4000bf26270 */
[----:B------:R-:W-:Y:S02]  /*8520*/  ISETP.GE.AND P0, PT, R171, UR4, PT ;  /* 0x00000004ab007c0c */ /* 0x000fe4000bf06270 */
[----:B------:R-:W-:Y:S02]  /*8530*/  ISETP.GE.AND P2, PT, R173, UR4, PT ;  /* 0x00000004ad007c0c */ /* 0x000fe4000bf46270 */
[----:B------:R-:W-:Y:S02]  /*8540*/  ISETP.GE.AND P4, PT, R169, UR4, PT ;  /* 0x00000004a9007c0c */ /* 0x000fe4000bf86270 */
[----:B------:R-:W-:-:S05]  /*8550*/  ISETP.GE.AND P3, PT, R170, UR4, PT ;  /* 0x00000004aa007c0c */ /* 0x000fca000bf66270 */
[CC--:B0-----:R-:W-:Y:S02]  /*8560*/  @!P1 LEA R8, P5, R172.reuse, R6.reuse, 0x2 ;  /* 0x00000006ac089211 */ /* 0x0c1fe400078a10ff */
[-C--:B------:R-:W-:Y:S02]  /*8570*/  @!P0 LEA R10, P6, R171, R6.reuse, 0x2 ;  /* 0x00000006ab0a8211 */ /* 0x080fe400078c10ff */
[-C--:B---3--:R-:W-:Y:S01]  /*8580*/  @!P1 LEA.HI.X R9, R172, R7.reuse, R194, 0x2, P5 ;  /* 0x00000007ac099211 */ /* 0x088fe200028f14c2 */
[----:B------:R-:W-:Y:S01]  /*8590*/  @!P2 IMAD.WIDE R4, R173, 0x4, R6 ;  /* 0x00000004ad04a825 */ /* 0x000fe200078e0206 */
[----:B------:R-:W-:Y:S02]  /*85a0*/  ISETP.GE.AND P5, PT, R168, UR4, PT ;  /* 0x00000004a8007c0c */ /* 0x000fe4000bfa6270 */
[----:B------:R-:W-:Y:S02]  /*85b0*/  @!P0 LEA.HI.X R11, R171, R7, R193, 0x2, P6 ;  /* 0x00000007ab0b8211 */ /* 0x000fe400030f14c1 */
[----:B------:R0:W-:Y:S01]  /*85c0*/  @!P2 ST.E.64 desc[UR36][R4.64], R92 ;  /* 0x0000005c0400a985 */ /* 0x0001e2000c101b24 */
[----:B------:R-:W-:-:S02]  /*85d0*/  @!P4 LEA R14, P2, R169, R6, 0x2 ;  /* 0x00000006a90ec211 */ /* 0x000fc400078410ff */
[----:B------:R-:W-:Y:S01]  /*85e0*/  @!P3 LEA R12, P6, R170, R6, 0x2 ;  /* 0x00000006aa0cb211 */ /* 0x000fe200078c10ff */
[----:B------:R-:W-:Y:S01]  /*85f0*/  @!P1 ST.E.64 desc[UR36][R8.64], R94 ;  /* 0x0000005e08009985 */ /* 0x000fe2000c101b24 */
[----:B------:R-:W-:Y:S02]  /*8600*/  ISETP.GE.AND P1, PT, R166, UR4, PT ;  /* 0x00000004a6007c0c */ /* 0x000fe4000bf26270 */
[-C--:B------:R-:W-:Y:S01]  /*8610*/  @!P4 LEA.HI.X R15, R169, R7.reuse, R191, 0x2, P2 ;  /* 0x00000007a90fc211 */ /* 0x080fe200010f14bf */
[----:B------:R3:W-:Y:S01]  /*8620*/  @!P0 ST.E.64 desc[UR36][R10.64], R96 ;  /* 0x000000600a008985 */ /* 0x0007e2000c101b24 */
[----:B------:R-:W-:Y:S02]  /*8630*/  ISETP.GE.AND P0, PT, R167, UR4, PT ;  /* 0x00000004a7007c0c */ /* 0x000fe4000bf06270 */
[----:B------:R-:W-:Y:S02]  /*8640*/  ISETP.GE.AND P2, PT, R165, UR4, PT ;  /* 0x00000004a5007c0c */ /* 0x000fe4000bf46270 */
[----:B------:R-:W-:-:S02]  /*8650*/  @!P3 LEA.HI.X R13, R170, R7, R192, 0x2, P6 ;  /* 0x00000007aa0db211 */ /* 0x000fc400030f14c0 */
[----:B------:R-:W-:-:S03]  /*8660*/  @!P5 LEA R18, P6, R168, R6, 0x2 ;  /* 0x00000006a812d211 */ /* 0x000fc600078c10ff */
[----:B------:R4:W-:Y:S01]  /*8670*/  @!P3 ST.E.64 desc[UR36][R12.64], R38 ;  /* 0x000000260c00b985 */ /* 0x0009e2000c101b24 */
[-C--:B------:R-:W-:Y:S02]  /*8680*/  @!P5 LEA.HI.X R19, R168, R7.reuse, R190, 0x2, P6 ;  /* 0x00000007a813d211 */ /* 0x080fe400030f14be */
[----:B------:R-:W-:Y:S01]  /*8690*/  ISETP.GE.AND P3, PT, R164, UR4, PT ;  /* 0x00000004a4007c0c */ /* 0x000fe2000bf66270 */
[----:B------:R5:W-:Y:S01]  /*86a0*/  @!P4 ST.E.64 desc[UR36][R14.64], R42 ;  /* 0x0000002a0e00c985 */ /* 0x000be2000c101b24 */
[-C--:B0-----:R-:W-:Y:S02]  /*86b0*/  @!P0 LEA R4, P4, R167, R6.reuse, 0x2 ;  /* 0x00000006a7048211 */ /* 0x081fe400078810ff */
[-C--:B---3--:R-:W-:Y:S01]  /*86c0*/  @!P2 LEA R10, P6, R165, R6.reuse, 0x2 ;  /* 0x00000006a50aa211 */ /* 0x088fe200078c10ff */
[----:B------:R-:W-:Y:S01]  /*86d0*/  @!P5 ST.E.64 desc[UR36][R18.64], R46 ;  /* 0x0000002e1200d985 */ /* 0x000fe2000c101b24 */
[----:B------:R-:W-:Y:S02]  /*86e0*/  @!P1 LEA R8, P5, R166, R6, 0x2 ;  /* 0x00000006a6089211 */ /* 0x000fe400078a10ff */
[----:B------:R-:W-:-:S02]  /*86f0*/  @!P0 LEA.HI.X R5, R167, R7, R189, 0x2, P4 ;  /* 0x00000007a7058211 */ /* 0x000fc400020f14bd */
[-C--:B------:R-:W-:Y:S02]  /*8700*/  @!P1 LEA.HI.X R9, R166, R7.reuse, R188, 0x2, P5 ;  /* 0x00000007a6099211 */ /* 0x080fe400028f14bc */
[----:B------:R-:W-:Y:S01]  /*8710*/  ISETP.GE.AND P4, PT, R163, UR4, PT ;  /* 0x00000004a3007c0c */ /* 0x000fe2000bf86270 */
[----:B------:R-:W-:Y:S01]  /*8720*/  @!P0 ST.E.64 desc[UR36][R4.64], R50 ;  /* 0x0000003204008985 */ /* 0x000fe2000c101b24 */
[----:B------:R-:W-:Y:S02]  /*8730*/  @!P2 LEA.HI.X R11, R165, R7, R187, 0x2, P6 ;  /* 0x00000007a50ba211 */ /* 0x000fe400030f14bb */
[----:B----4-:R-:W-:Y:S01]  /*8740*/  @!P3 LEA R12, P5, R164, R6, 0x2 ;  /* 0x00000006a40cb211 */ /* 0x010fe200078a10ff */
[----:B------:R0:W-:Y:S01]  /*8750*/  @!P1 ST.E.64 desc[UR36][R8.64], R54 ;  /* 0x0000003608009985 */ /* 0x0001e2000c101b24 */
[----:B------:R-:W-:Y:S02]  /*8760*/  ISETP.GE.AND P1, PT, R161, UR4, PT ;  /* 0x00000004a1007c0c */ /* 0x000fe4000bf26270 */
[----:B------:R-:W-:Y:S01]  /*8770*/  ISETP.GE.AND P0, PT, R160, UR4, PT ;  /* 0x00000004a0007c0c */ /* 0x000fe2000bf06270 */
[----:B------:R3:W-:Y:S01]  /*8780*/  @!P2 ST.E.64 desc[UR36][R10.64], R58 ;  /* 0x0000003a0a00a985 */ /* 0x0007e2000c101b24 */
[----:B------:R-:W-:-:S02]  /*8790*/  ISETP.GE.AND P2, PT, R162, UR4, PT ;  /* 0x00000004a2007c0c */ /* 0x000fc4000bf46270 */
[-C--:B------:R-:W-:Y:S02]  /*87a0*/  @!P3 LEA.HI.X R13, R164, R7.reuse, R186, 0x2, P5 ;  /* 0x00000007a40db211 */ /* 0x080fe400028f14ba */
[----:B------:R-:W-:Y:S02]  /*87b0*/  ISETP.GE.AND P5, PT, R23, UR4, PT ;  /* 0x0000000417007c0c */ /* 0x000fe4000bfa6270 */
[CC--:B-----5:R-:W-:Y:S01]  /*87c0*/  @!P4 LEA R14, P6, R163.reuse, R6.reuse, 0x2 ;  /* 0x00000006a30ec211 */ /* 0x0e0fe200078c10ff */
[----:B------:R4:W-:Y:S03]  /*87d0*/  @!P3 ST.E.64 desc[UR36][R12.64], R62 ;  /* 0x0000003e0c00b985 */ /* 0x0009e6000c101b24 */
[----:B------:R-:W-:Y:S02]  /*87e0*/  @!P4 LEA.HI.X R15, R163, R7, R185, 0x2, P6 ;  /* 0x00000007a30fc211 */ /* 0x000fe400030f14b9 */
[----:B0-----:R-:W-:-:S02]  /*87f0*/  @!P1 LEA R8, P6, R161, R6, 0x2 ;  /* 0x00000006a1089211 */ /* 0x001fc400078c10ff */
[-C--:B------:R-:W-:Y:S01]  /*8800*/  @!P2 LEA R4, P3, R162, R6.reuse, 0x2 ;  /* 0x00000006a204a211 */ /* 0x080fe200078610ff */
[----:B------:R4:W-:Y:S01]  /*8810*/  @!P4 ST.E.64 desc[UR36][R14.64], R66 ;  /* 0x000000420e00c985 */ /* 0x0009e2000c101b24 */
[-C--:B---3--:R-:W-:Y:S02]  /*8820*/  @!P0 LEA R10, P4, R160, R6.reuse, 0x2 ;  /* 0x00000006a00a8211 */ /* 0x088fe400078810ff */
[-C--:B------:R-:W-:Y:S02]  /*8830*/  @!P2 LEA.HI.X R5, R162, R7.reuse, R184, 0x2, P3 ;  /* 0x00000007a205a211 */ /* 0x080fe400018f14b8 */
[----:B------:R-:W-:Y:S02]  /*8840*/  @!P5 LEA R18, P3, R23, R6, 0x2 ;  /* 0x000000061712d211 */ /* 0x000fe400078610ff */
[-C--:B------:R-:W-:Y:S01]  /*8850*/  @!P1 LEA.HI.X R9, R161, R7.reuse, R183, 0x2, P6 ;  /* 0x00000007a1099211 */ /* 0x080fe200030f14b7 */
[----:B------:R4:W-:Y:S01]  /*8860*/  @!P2 ST.E.64 desc[UR36][R4.64], R70 ;  /* 0x000000460400a985 */ /* 0x0009e2000c101b24 */
[----:B------:R-:W-:-:S02]  /*8870*/  @!P0 LEA.HI.X R11, R160, R7, R182, 0x2, P4 ;  /* 0x00000007a00b8211 */ /* 0x000fc400020f14b6 */
[----:B------:R-:W-:Y:S01]  /*8880*/  @!P5 LEA.HI.X R19, R23, R7, R181, 0x2, P3 ;  /* 0x000000071713d211 */ /* 0x000fe200018f14b5 */
[----:B------:R4:W-:Y:S04]  /*8890*/  @!P1 ST.E.64 desc[UR36][R8.64], R74 ;  /* 0x0000004a08009985 */ /* 0x0009e8000c101b24 */
[----:B------:R4:W-:Y:S01]  /*88a0*/  @!P0 ST.E.64 desc[UR36][R10.64], R78 ;  /* 0x0000004e0a008985 */ /* 0x0009e2000c101b24 */
[----:B------:R-:W-:-:S03]  /*88b0*/  ISETP.GE.AND P0, PT, R22, UR4, PT ;  /* 0x0000000416007c0c */ /* 0x000fc6000bf06270 */
[----:B------:R4:W-:Y:S10]  /*88c0*/  @!P5 ST.E.64 desc[UR36][R18.64], R82 ;  /* 0x000000521200d985 */ /* 0x0009f4000c101b24 */
[----:B------:R-:W-:Y:S05]  /*88d0*/  @P0 BRA `(.L_x_221) ;  /* 0x0000000c005c0947 */ /* 0x000fea0003800000 */
[----:B----4-:R-:W-:-:S04]  /*88e0*/  LEA R4, P0, R22, R6, 0x2 ;  /* 0x0000000616047211 */ /* 0x010fc800078010ff */
[----:B------:R-:W-:-:S05]  /*88f0*/  LEA.HI.X R5, R22, R7, R180, 0x2, P0 ;  /* 0x0000000716057211 */ /* 0x000fca00000f14b4 */
[----:B------:R0:W-:Y:S01]  /*8900*/  ST.E.64 desc[UR36][R4.64], R86 ;  /* 0x0000005604007985 */ /* 0x0001e2000c101b24 */
[----:B------:R-:W-:Y:S05]  /*8910*/  BRA `(.L_x_221) ;  /* 0x0000000c004c7947 */ /* 0x000fea0003800000 */
.L_x_212:
[----:B------:R-:W-:Y:S01]  /*8920*/  ULDC.64 UR8, c[0x0][0xc00] ;  /* 0x0003000000087ab9 */ /* 0x000fe20000000a00 */
[----:B------:R-:W-:Y:S01]  /*8930*/  R2UR UR4, R177 ;  /* 0x00000000b10472ca */ /* 0x000fe200000e0000 */
[----:B------:R-:W-:Y:S01]  /*8940*/  UISETP.NE.U32.AND UP0, UPT, UR8, URZ, UPT ;  /* 0x0000003f0800728c */ /* 0x000fe2000bf05070 */
[----:B------:R-:W-:-:S03]  /*8950*/  R2UR UR7, R18 ;  /* 0x00000000120772ca */ /* 0x000fc600000e0000 */
[----:B------:R-:W-:-:S03]  /*8960*/  UISETP.NE.AND.EX UP0, UPT, UR9, URZ, UPT, UP0 ;  /* 0x0000003f0900728c */ /* 0x000fc6000bf05300 */
[----:B------:R-:W-:Y:S02]  /*8970*/  ULDC.64 UR8, c[0x0][0xc00] ;  /* 0x0003000000087ab9 */ /* 0x000fe40000000a00 */
[----:B------:R-:W-:Y:S01]  /*8980*/  UIMAD.WIDE UR8, UR61, 0x4, UR8 ;  /* 0x000000043d0878a5 */ /* 0x000fe2000f8e0208 */
[----:B------:R-:W-:-:S05]  /*8990*/  PLOP3.LUT P1, PT, PT, PT, UP0, 0x80, 0x0 ;  /* 0x000000000000781c */ /* 0x000fca0003f2f008 */
[----:B------:R-:W-:Y:S02]  /*89a0*/  IMAD.U32 R4, RZ, RZ, UR8 ;  /* 0x00000008ff047e24 */ /* 0x000fe4000f8e00ff */
[----:B------:R-:W-:Y:S01]  /*89b0*/  IMAD.U32 R5, RZ, RZ, UR9 ;  /* 0x00000009ff057e24 */ /* 0x000fe2000f8e00ff */
[----:B------:R-:W-:Y:S02]  /*89c0*/  ULDC.64 UR8, c[0x0][0xc08] ;  /* 0x0003020000087ab9 */ /* 0x000fe40000000a00 */
[----:B------:R-:W-:-:S03]  /*89d0*/  UISETP.NE.U32.AND UP1, UPT, UR8, URZ, UPT ;  /* 0x0000003f0800728c */ /* 0x000fc6000bf25070 */
[----:B------:R-:W2:Y:S01]  /*89e0*/  @P1 LDG.E R3, desc[UR36][R4.64] ;  /* 0x0000002404031981 */ /* 0x000ea2000c1e1900 */
[----:B------:R-:W-:-:S06]  /*89f0*/  UISETP.NE.AND.EX UP1, UPT, UR9, URZ, UPT, UP1 ;  /* 0x0000003f0900728c */ /* 0x000fcc000bf25310 */
[----:B------:R-:W-:-:S05]  /*8a00*/  PLOP3.LUT P2, PT, PT, PT, UP1, 0x80, 0x0 ;  /* 0x000000000000781c */ /* 0x000fca0003f4f018 */
[----:B------:R-:W-:-:S04]  /*8a10*/  @UP1 ULEA UR8, UP2, UR61, UR8, 0x2 ;  /* 0x000000083d081291 */ /* 0x000fc8000f84103f */
[----:B------:R-:W-:Y:S02]  /*8a20*/  @UP1 ULEA.HI.X UR9, UR61, UR9, UR4, 0x2, UP2 ;  /* 0x000000093d091291 */ /* 0x000fe400090f1404 */
[----:B------:R-:W-:Y:S01]  /*8a30*/  IMAD.U32 R6, RZ, RZ, UR8 ;  /* 0x00000008ff067e24 */ /* 0x000fe2000f8e00ff */
[----:B------:R-:W-:Y:S02]  /*8a40*/  ULDC UR4, c[0x0][0xa88] ;  /* 0x0002a20000047ab9 */ /* 0x000fe40000000800 */
[----:B------:R-:W-:Y:S02]  /*8a50*/  IMAD.U32 R0, RZ, RZ, UR4 ;  /* 0x00000004ff007e24 */ /* 0x000fe4000f8e00ff */
[----:B------:R-:W-:-:S05]  /*8a60*/  IMAD.U32 R7, RZ, RZ, UR9 ;  /* 0x00000009ff077e24 */ /* 0x000fca000f8e00ff */
[----:B------:R0:W5:Y:S01]  /*8a70*/  @P2 LDG.E R0, desc[UR36][R6.64] ;  /* 0x0000002406002981 */ /* 0x000162000c1e1900 */
[----:B------:R-:W-:Y:S01]  /*8a80*/  UMOV UR4, URZ ;  /* 0x0000003f00047c82 */ /* 0x000fe20008000000 */
[----:B------:R-:W-:Y:S01]  /*8a90*/  UISETP.NE.AND UP1, UPT, UR7, URZ, UPT ;  /* 0x0000003f0700728c */ /* 0x000fe2000bf25270 */
[----:B------:R-:W-:-:S10]  /*8aa0*/  ISETP.GT.AND P0, PT, R202, 0x7f, PT ;  /* 0x0000007fca00780c */ /* 0x000fd40003f04270 */
[----:B------:R-:W-:Y:S02]  /*8ab0*/  @!UP1 ULDC UR7, c[0x0][0xad4] ;  /* 0x0002b50000079ab9 */ /* 0x000fe40000000800 */
[----:B------:R-:W-:Y:S01]  /*8ac0*/  IMAD.U32 R18, RZ, RZ, UR7 ;  /* 0x00000007ff127e24 */ /* 0x000fe2000f8e00ff */
[----:B--2---:R-:W-:-:S13]  /*8ad0*/  @P1 R2UR UR4, R3 ;  /* 0x00000000030412ca */ /* 0x004fda00000e0000 */
[----:B------:R-:W-:Y:S01]  /*8ae0*/  USHF.R.S32.HI UR19, URZ, 0x1f, UR4 ;  /* 0x0000001f3f137899 */ /* 0x000fe20008011404 */
[----:B0-----:R-:W-:Y:S11]  /*8af0*/  @P2 BRA `(.L_x_224) ;  /* 0x0000000000102947 */ /* 0x001ff60003800000 */
[----:B------:R-:W-:Y:S05]  /*8b00*/  @!P1 BRA `(.L_x_224) ;  /* 0x00000000000c9947 */ /* 0x000fea0003800000 */
[----:B------:R-:W2:Y:S04]  /*8b10*/  LDG.E R3, desc[UR36][R4.64] ;  /* 0x0000002404037981 */ /* 0x000ea8000c1e1900 */
[----:B-----5:R-:W2:Y:S02]  /*8b20*/  LDG.E R0, desc[UR36][R4.64+0x4] ;  /* 0x0000042404007981 */ /* 0x020ea4000c1e1900 */
[----:B--2---:R-:W-:-:S07]  /*8b30*/  IMAD.IADD R0, R0, 0x1, -R3 ;  /* 0x0000000100007824 */ /* 0x004fce00078e0a03 */
.L_x_224:
[----:B------:R-:W-:Y:S01]  /*8b40*/  R2UR UR7, R177 ;  /* 0x00000000b10772ca */ /* 0x000fe200000e0000 */
[----:B------:R-:W-:Y:S01]  /*8b50*/  USEL UR61, UR61, URZ, !UP0 ;  /* 0x0000003f3d3d7287 */ /* 0x000fe2000c000000 */
[----:B------:R-:W-:Y:S11]  /*8b60*/  BSSY B1, `(.L_x_225) ;  /* 0x000003d000017945 */ /* 0x000ff60003800000 */
[----:B------:R-:W-:Y:S01]  /*8b70*/  USEL UR7, UR7, URZ, !UP0 ;  /* 0x0000003f07077287 */ /* 0x000fe2000c000000 */
[----:B------:R-:W-:Y:S11]  /*8b80*/  @P0 BRA `(.L_x_226) ;  /* 0x0000000000e80947 */ /* 0x000ff60003800000 */
[----:B------:R-:W0:Y:S01]  /*8b90*/  S2R R4, SR_TID.X ;  /* 0x0000000000047919 */ /* 0x000e220000002100 */
[----:B------:R-:W1:Y:S01]  /*8ba0*/  LDC R9, c[0x0][0xbe8] ;  /* 0x0002fa00ff097b82 */ /* 0x000e620000000800 */
[----:B------:R-:W-:-:S13]  /*8bb0*/  R2UR UR8, R175 ;  /* 0x00000000af0872ca */ /* 0x000fda00000e0000 */
[----:B------:R-:W-:-:S05]  /*8bc0*/  IMAD.U32 R3, RZ, RZ, UR8 ;  /* 0x00000008ff037e24 */ /* 0x000fca000f8e00ff */
[----:B0-----:R-:W-:Y:S01]  /*8bd0*/  LEA R3, R3, R4, 0x7 ;  /* 0x0000000403037211 */ /* 0x001fe200078e38ff */
[----:B-1---5:R-:W-:-:S04]  /*8be0*/  IMAD R4, R0, R9, RZ ;  /* 0x0000000900047224 */ /* 0x022fc800078e02ff */
[----:B------:R-:W-:-:S05]  /*8bf0*/  VIADD R6, R3, 0xffffff80 ;  /* 0xffffff8003067836 */ /* 0x000fca0000000000 */
[----:B------:R-:W-:-:S13]  /*8c00*/  ISETP.GE.AND P0, PT, R6, R4, PT ;  /* 0x000000040600720c */ /* 0x000fda0003f06270 */
[----:B------:R-:W-:Y:S05]  /*8c10*/  @P0 BRA `(.L_x_226) ;  /* 0x0000000000c40947 */ /* 0x000fea0003800000 */
[----:B------:R-:W-:Y:S01]  /*8c20*/  ISETP.NE.AND P0, PT, R9, 0x1, PT ;  /* 0x000000010900780c */ /* 0x000fe20003f05270 */
[----:B------:R-:W-:Y:S01]  /*8c30*/  UMOV UR17, 0x9b8 ;  /* 0x000009b800117882 */ /* 0x000fe20000000000 */
[----:B------:R-:W-:Y:S02]  /*8c40*/  R2UR UR9, R18 ;  /* 0x00000000120972ca */ /* 0x000fe400000e0000 */
[----:B------:R-:W-:Y:S02]  /*8c50*/  R2UR UR8, R19 ;  /* 0x00000000130872ca */ /* 0x000fe400000e0000 */
[----:B------:R-:W-:-:S07]  /*8c60*/  R2UR UR18, R174 ;  /* 0x00000000ae1272ca */ /* 0x000fce00000e0000 */
[----:B------:R-:W0:Y:S02]  /*8c70*/  @P0 LDC R3, c[0x0][0xbec] ;  /* 0x0002fb00ff030b82 */ /* 0x000e240000000800 */
[----:B------:R-:W-:-:S04]  /*8c80*/  UISETP.GT.AND UP0, UPT, UR9, 0x1, UPT ;  /* 0x000000010900788c */ /* 0x000fc8000bf04270 */
[----:B------:R-:W-:Y:S02]  /*8c90*/  USEL UR17, UR17, 0x978, UP0 ;  /* 0x0000097811117887 */ /* 0x000fe40008000000 */
[----:B------:R-:W1:Y:S01]  /*8ca0*/  @P0 LDC R5, c[0x0][0xbf0] ;  /* 0x0002fc00ff050b82 */ /* 0x000e620000000800 */
[----:B------:R-:W-:-:S09]  /*8cb0*/  USEL UR16, UR8, URZ, UP0 ;  /* 0x0000003f08107287 */ /* 0x000fd20008000000 */
[----:B------:R-:W-:Y:S01]  /*8cc0*/  ULDC.64 UR10, c[0x0][UR17+0x220] ;  /* 0x00008800110a7abb */ /* 0x000fe20008000a00 */
[----:B------:R-:W-:Y:S01]  /*8cd0*/  ULDC.64 UR8, c[0x0][UR17+0x218] ;  /* 0x0000860011087abb */ /* 0x000fe20008000a00 */
[----:B------:R-:W-:Y:S01]  /*8ce0*/  ULDC.64 UR12, c[0x0][UR17+0x228] ;  /* 0x00008a00110c7abb */ /* 0x000fe20008000a00 */
[----:B------:R-:W-:Y:S02]  /*8cf0*/  UIMAD UR11, UR11, UR61, URZ ;  /* 0x0000003d0b0b72a4 */ /* 0x000fe4000f8e023f */
[----:B------:R-:W-:Y:S01]  /*8d00*/  UIMAD.WIDE.U32 UR14, UR8, UR18, URZ ;  /* 0x00000012080e72a5 */ /* 0x000fe2000f8e003f */
[----:B0-----:R-:W-:Y:S01]  /*8d10*/  @P0 IMAD.HI.U32 R4, R6, R3, RZ ;  /* 0x0000000306040227 */ /* 0x001fe200078e00ff */
[----:B------:R-:W-:Y:S02]  /*8d20*/  UIMAD.WIDE.U32 UR20, UR12, UR16, URZ ;  /* 0x000000100c1472a5 */ /* 0x000fe4000f8e003f */
[----:B------:R-:W-:Y:S01]  /*8d30*/  UIMAD UR18, UR9, UR18, URZ ;  /* 0x00000012091272a4 */ /* 0x000fe2000f8e023f */
[----:B------:R-:W-:Y:S01]  /*8d40*/  IMAD.MOV.U32 R3, RZ, RZ, R6 ;  /* 0x000000ffff037224 */ /* 0x000fe200078e0006 */
[----:B------:R-:W-:-:S02]  /*8d50*/  UIMAD UR12, UR13, UR16, URZ ;  /* 0x000000100d0c72a4 */ /* 0x000fc4000f8e023f */
[----:B------:R-:W-:Y:S01]  /*8d60*/  UIMAD.WIDE.U32 UR8, UR10, UR61, URZ ;  /* 0x0000003d0a0872a5 */ /* 0x000fe2000f8e003f */
[----:B-1----:R-:W-:Y:S01]  /*8d70*/  @P0 SHF.R.U32.HI R3, RZ, R5, R4 ;  /* 0x00000005ff030219 */ /* 0x002fe20000011604 */
[----:B------:R-:W-:Y:S01]  /*8d80*/  UIMAD UR11, UR10, UR7, UR11 ;  /* 0x000000070a0b72a4 */ /* 0x000fe2000f8e020b */
[----:B------:R-:W-:Y:S01]  /*8d90*/  IMAD.U32 R4, RZ, RZ, UR20 ;  /* 0x00000014ff047e24 */ /* 0x000fe2000f8e00ff */
[----:B------:R-:W-:Y:S02]  /*8da0*/  UIADD3 UR12, UR21, UR12, URZ ;  /* 0x0000000c150c7290 */ /* 0x000fe4000fffe03f */
[----:B------:R-:W-:Y:S01]  /*8db0*/  IMAD.U32 R5, RZ, RZ, UR21 ;  /* 0x00000015ff057e24 */ /* 0x000fe2000f8e00ff */
[----:B------:R-:W-:Y:S01]  /*8dc0*/  UIADD3 UR18, UR15, UR18, URZ ;  /* 0x000000120f127290 */ /* 0x000fe2000fffe03f */
[--C-:B------:R-:W-:Y:S01]  /*8dd0*/  IMAD.MOV R7, RZ, RZ, -R3.reuse ;  /* 0x000000ffff077224 */ /* 0x100fe200078e0a03 */
[----:B------:R-:W-:Y:S01]  /*8de0*/  UIADD3 UR14, UP1, UP2, UR8, UR14, UR4 ;  /* 0x0000000e080e7290 */ /* 0x000fe2000fa3e004 */
[----:B------:R-:W-:Y:S01]  /*8df0*/  SHF.R.S32.HI R5, RZ, 0x1f, R3 ;  /* 0x0000001fff057819 */ /* 0x000fe20000011403 */
[----:B------:R-:W-:Y:S01]  /*8e00*/  UIADD3 UR10, UR9, UR11, URZ ;  /* 0x0000000b090a7290 */ /* 0x000fe2000fffe03f */
[----:B------:R-:W-:-:S02]  /*8e10*/  IMAD R7, R9, R7, R6 ;  /* 0x0000000709077224 */ /* 0x000fc400078e0206 */
[----:B------:R-:W-:Y:S01]  /*8e20*/  IMAD.U32 R8, RZ, RZ, UR12 ;  /* 0x0000000cff087e24 */ /* 0x000fe2000f8e00ff */
[----:B------:R-:W-:Y:S01]  /*8e30*/  UIADD3.X UR10, UR10, UR18, UR19, UP1, UP2 ;  /* 0x000000120a0a7290 */ /* 0x000fe20008fe4413 */
[----:B------:R-:W-:Y:S01]  /*8e40*/  IADD3 R4, P0, P1, R3, UR14, R4 ;  /* 0x0000000e03047c10 */ /* 0x000fe2000f91e004 */
[----:B------:R-:W-:Y:S01]  /*8e50*/  ULDC.64 UR8, c[0x0][UR17+0x210] ;  /* 0x0000840011087abb */ /* 0x000fe20008000a00 */
[----:B------:R-:W-:Y:S01]  /*8e60*/  SHF.R.S32.HI R3, RZ, 0x1f, R7 ;  /* 0x0000001fff037819 */ /* 0x000fe20000011407 */
[----:B------:R-:W-:Y:S02]  /*8e70*/  IMAD R6, R7, UR9, RZ ;  /* 0x0000000907067c24 */ /* 0x000fe4000f8e02ff */
[----:B------:R-:W-:Y:S01]  /*8e80*/  IADD3.X R5, R5, UR10, R8, P0, P1 ;  /* 0x0000000a05057c10 */ /* 0x000fe200087e2408 */
[----:B------:R-:W-:Y:S01]  /*8e90*/  ULDC.64 UR10, c[0x0][0xba8] ;  /* 0x0002ea00000a7ab9 */ /* 0x000fe20000000a00 */
[----:B------:R-:W-:Y:S01]  /*8ea0*/  IMAD R3, R3, UR8, R6 ;  /* 0x0000000803037c24 */ /* 0x000fe2000f8e0206 */
[----:B------:R-:W-:Y:S01]  /*8eb0*/  @!UP0 ULDC UR10, c[0x0][0xb50] ;  /* 0x0002d400000a8ab9 */ /* 0x000fe20000000800 */
[----:B------:R-:W-:Y:S01]  /*8ec0*/  @!UP0 ULDC UR11, c[0x0][0xb54] ;  /* 0x0002d500000b8ab9 */ /* 0x000fe20000000800 */
[----:B------:R-:W-:-:S04]  /*8ed0*/  IMAD.WIDE.U32 R4, R7, UR8, R4 ;  /* 0x0000000807047c25 */ /* 0x000fc8000f8e0004 */
[----:B------:R-:W-:Y:S01]  /*8ee0*/  IMAD.IADD R3, R5, 0x1, R3 ;  /* 0x0000000105037824 */ /* 0x000fe200078e0203 */
[----:B------:R-:W-:-:S04]  /*8ef0*/  LEA R6, P0, R4, UR10, 0x2 ;  /* 0x0000000a04067c11 */ /* 0x000fc8000f8010ff */
[----:B------:R-:W-:Y:S01]  /*8f00*/  LEA.HI.X R7, R4, UR11, R3, 0x2, P0 ;  /* 0x0000000b04077c11 */ /* 0x000fe200080f1403 */
[----:B------:R-:W-:-:S05]  /*8f10*/  IMAD.MOV.U32 R3, RZ, RZ, -0x800000 ;  /* 0xff800000ff037424 */ /* 0x000fca00078e00ff */
[----:B------:R0:W-:Y:S03]  /*8f20*/  STG.E desc[UR36][R6.64], R3 ;  /* 0x0000000306007986 */ /* 0x0001e6000c101924 */
.L_x_226:
[----:B------:R-:W-:Y:S05]  /*8f30*/  BSYNC B1 ;  /* 0x0000000000017941 */ /* 0x000fea0003800000 */
.L_x_225:
[----:B------:R-:W-:-:S13]  /*8f40*/  R2UR UR8, R18 ;  /* 0x00000000120872ca */ /* 0x000fda00000e0000 */
[----:B------:R-:W-:-:S06]  /*8f50*/  UISETP.GT.AND UP0, UPT, UR8, 0x1, UPT ;  /* 0x000000010800788c */ /* 0x000fcc000bf04270 */
[----:B------:R-:W-:-:S13]  /*8f60*/  PLOP3.LUT P0, PT, PT, PT, UP0, 0x80, 0x0 ;  /* 0x000000000000781c */ /* 0x000fda0003f0f008 */
[----:B------:R-:W-:Y:S05]  /*8f70*/  @P0 BRA `(.L_x_221) ;  /* 0x0000000400b40947 */ /* 0x000fea0003800000 */
[----:B------:R-:W1:Y:S01]  /*8f80*/  LDC R11, c[0x0][0xbe8] ;  /* 0x0002fa00ff0b7b82 */ /* 0x000e620000000800 */
[----:B------:R-:W-:Y:S01]  /*8f90*/  R2UR UR14, R175 ;  /* 0x00000000af0e72ca */ /* 0x000fe200000e0000 */
[----:B------:R-:W-:Y:S01]  /*8fa0*/  ULDC.64 UR12, c[0x0][0xaa0] ;  /* 0x0002a800000c7ab9 */ /* 0x000fe20000000a00 */
[----:B------:R-:W-:Y:S01]  /*8fb0*/  R2UR UR15, R174 ;  /* 0x00000000ae0f72ca */ /* 0x000fe200000e0000 */
[----:B------:R-:W-:Y:S01]  /*8fc0*/  UIMAD UR10, UR19, UR12, URZ ;  /* 0x0000000c130a72a4 */ /* 0x000fe2000f8e023f */
[----:B0-----:R-:W-:Y:S01]  /*8fd0*/  IMAD R3, R17, 0x20, R176 ;  /* 0x0000002011037824 */ /* 0x001fe200078e02b0 */
[----:B------:R-:W-:Y:S01]  /*8fe0*/  UIMAD.WIDE.U32 UR8, UR4, UR12, URZ ;  /* 0x0000000c040872a5 */ /* 0x000fe2000f8e003f */
[----:B------:R-:W-:Y:S01]  /*8ff0*/  BSSY B1, `(.L_x_227) ;  /* 0x000003b000017945 */ /* 0x000fe20003800000 */
[----:B------:R-:W-:-:S04]  /*9000*/  UIMAD UR10, UR4, UR13, UR10 ;  /* 0x0000000d040a72a4 */ /* 0x000fc8000f8e020a */
[----:B------:R-:W-:Y:S02]  /*9010*/  UIADD3 UR9, UR9, UR10, URZ ;  /* 0x0000000a09097290 */ /* 0x000fe4000fffe03f */
[----:B------:R-:W-:Y:S01]  /*9020*/  IMAD.U32 R8, RZ, RZ, UR14 ;  /* 0x0000000eff087e24 */ /* 0x000fe2000f8e00ff */
[----:B------:R-:W-:Y:S01]  /*9030*/  ULDC.64 UR10, c[0x0][0xae8] ;  /* 0x0002ba00000a7ab9 */ /* 0x000fe20000000a00 */
[----:B------:R-:W-:Y:S01]  /*9040*/  IMAD.U32 R13, RZ, RZ, UR14 ;  /* 0x0000000eff0d7e24 */ /* 0x000fe2000f8e00ff */
[----:B------:R-:W-:Y:S02]  /*9050*/  UIMAD.WIDE.U32 UR8, UR15, UR10, UR8 ;  /* 0x0000000a0f0872a5 */ /* 0x000fe4000f8e0008 */
[----:B------:R-:W-:Y:S02]  /*9060*/  LEA R8, R8, R3, 0x7 ;  /* 0x0000000308087211 */ /* 0x000fe400078e38ff */
[----:B------:R-:W-:Y:S01]  /*9070*/  UIMAD UR9, UR15, UR11, UR9 ;  /* 0x0000000b0f0972a4 */ /* 0x000fe2000f8e0209 */
[----:B-1----:R-:W-:-:S02]  /*9080*/  ISETP.NE.AND P0, PT, R11, 0x1, PT ;  /* 0x000000010b00780c */ /* 0x002fc40003f05270 */
[----:B------:R-:W-:Y:S01]  /*9090*/  ULDC.64 UR10, c[0x0][0xaf0] ;  /* 0x0002bc00000a7ab9 */ /* 0x000fe20000000a00 */
[----:B------:R-:W-:Y:S01]  /*90a0*/  IMAD.MOV.U32 R3, RZ, RZ, R8 ;  /* 0x000000ffff037224 */ /* 0x000fe200078e0008 */
[----:B------:R-:W-:Y:S02]  /*90b0*/  UIMAD UR7, UR7, UR10, URZ ;  /* 0x0000000a070772a4 */ /* 0x000fe4000f8e023f */
[----:B------:R-:W-:Y:S02]  /*90c0*/  UIMAD.WIDE.U32 UR8, UR61, UR10, UR8 ;  /* 0x0000000a3d0872a5 */ /* 0x000fe4000f8e0008 */
[----:B------:R-:W-:-:S03]  /*90d0*/  UIMAD UR4, UR61, UR11, UR7 ;  /* 0x0000000b3d0472a4 */ /* 0x000fc6000f8e0207 */
[----:B------:R-:W-:Y:S01]  /*90e0*/  ULDC.64 UR10, c[0x0][0xae0] ;  /* 0x0002b800000a7ab9 */ /* 0x000fe20000000a00 */
[----:B------:R-:W-:Y:S01]  /*90f0*/  UIADD3 UR4, UR9, UR4, URZ ;  /* 0x0000000409047290 */ /* 0x000fe2000fffe03f */
[----:B------:R-:W0:Y:S08]  /*9100*/  @P0 LDC R5, c[0x0][0xbec] ;  /* 0x0002fb00ff050b82 */ /* 0x000e300000000800 */
[----:B------:R-:W1:Y:S01]  /*9110*/  @P0 LDC R7, c[0x0][0xbf0] ;  /* 0x0002fc00ff070b82 */ /* 0x000e620000000800 */
[----:B0-----:R-:W-:-:S04]  /*9120*/  @P0 IMAD.HI.U32 R4, R8, R5, RZ ;  /* 0x0000000508040227 */ /* 0x001fc800078e00ff */
[----:B------:R-:W-:Y:S02]  /*9130*/  IMAD.U32 R5, RZ, RZ, UR9 ;  /* 0x00000009ff057e24 */ /* 0x000fe4000f8e00ff */
[----:B------:R-:W-:Y:S01]  /*9140*/  IMAD.U32 R5, RZ, RZ, UR4 ;  /* 0x00000004ff057e24 */ /* 0x000fe2000f8e00ff */
[----:B-1----:R-:W-:-:S04]  /*9150*/  @P0 SHF.R.U32.HI R3, RZ, R7, R4 ;  /* 0x00000007ff030219 */ /* 0x002fc80000011604 */
[--C-:B------:R-:W-:Y:S01]  /*9160*/  SHF.R.S32.HI R4, RZ, 0x1f, R3.reuse ;  /* 0x0000001fff047819 */ /* 0x100fe20000011403 */
[----:B------:R-:W-:-:S04]  /*9170*/  IMAD.MOV R7, RZ, RZ, -R3 ;  /* 0x000000ffff077224 */ /* 0x000fc800078e0a03 */
[----:B------:R-:W-:Y:S02]  /*9180*/  IMAD R6, R4, UR10, RZ ;  /* 0x0000000a04067c24 */ /* 0x000fe4000f8e02ff */
[----:B------:R-:W-:Y:S01]  /*9190*/  IMAD.U32 R4, RZ, RZ, UR8 ;  /* 0x00000008ff047e24 */ /* 0x000fe2000f8e00ff */
[----:B------:R-:W-:Y:S01]  /*91a0*/  ULDC.64 UR8, c[0x0][0xad8] ;  /* 0x0002b60000087ab9 */ /* 0x000fe20000000a00 */
[----:B------:R-:W-:Y:S02]  /*91b0*/  IMAD R7, R11, R7, R8 ;  /* 0x000000070b077224 */ /* 0x000fe400078e0208 */
[C---:B------:R-:W-:Y:S02]  /*91c0*/  IMAD R9, R3.reuse, UR11, R6 ;  /* 0x0000000b03097c24 */ /* 0x040fe4000f8e0206 */
[----:B------:R-:W-:Y:S01]  /*91d0*/  IMAD.WIDE.U32 R4, R3, UR10, R4 ;  /* 0x0000000a03047c25 */ /* 0x000fe2000f8e0004 */
[----:B------:R-:W-:-:S03]  /*91e0*/  SHF.R.S32.HI R3, RZ, 0x1f, R7 ;  /* 0x0000001fff037819 */ /* 0x000fc60000011407 */
[----:B------:R-:W-:Y:S02]  /*91f0*/  IMAD.IADD R5, R5, 0x1, R9 ;  /* 0x0000000105057824 */ /* 0x000fe400078e0209 */
[----:B------:R-:W-:Y:S02]  /*9200*/  IMAD R6, R3, UR8, RZ ;  /* 0x0000000803067c24 */ /* 0x000fe4000f8e02ff */
[----:B------:R-:W-:Y:S02]  /*9210*/  IMAD R8, R13, 0x80, R176 ;  /* 0x000000800d087824 */ /* 0x000fe400078e02b0 */
[----:B-----5:R-:W-:Y:S02]  /*9220*/  IMAD R11, R0, R11, RZ ;  /* 0x0000000b000b7224 */ /* 0x020fe400078e02ff */
[C---:B------:R-:W-:Y:S02]  /*9230*/  IMAD R3, R7.reuse, UR9, R6 ;  /* 0x0000000907037c24 */ /* 0x040fe4000f8e0206 */
[----:B------:R-:W-:Y:S01]  /*9240*/  IMAD.WIDE.U32 R4, R7, UR8, R4 ;  /* 0x0000000807047c25 */ /* 0x000fe2000f8e0004 */
[----:B------:R-:W-:Y:S01]  /*9250*/  ISETP.GE.AND P2, PT, R8, R11, PT ;  /* 0x0000000b0800720c */ /* 0x000fe20003f46270 */
[----:B------:R-:W-:-:S02]  /*9260*/  ULDC.64 UR8, c[0x0][0xa80] ;  /* 0x0002a00000087ab9 */ /* 0x000fc40000000a00 */
[----:B------:R-:W-:Y:S01]  /*9270*/  VIADD R0, R8, 0x20 ;  /* 0x0000002008007836 */ /* 0x000fe20000000000 */
[----:B------:R-:W-:Y:S02]  /*9280*/  IADD3 R3, R5, R3, RZ ;  /* 0x0000000305037210 */ /* 0x000fe40007ffe0ff */
[----:B------:R-:W-:Y:S02]  /*9290*/  LEA R6, P3, R4, UR8, 0x1 ;  /* 0x0000000804067c11 */ /* 0x000fe4000f8608ff */
[-C--:B------:R-:W-:Y:S01]  /*92a0*/  ISETP.GE.AND P1, PT, R0, R11.reuse, PT ;  /* 0x0000000b0000720c */ /* 0x080fe20003f26270 */
[----:B------:R-:W-:Y:S01]  /*92b0*/  VIADD R0, R8, 0x40 ;  /* 0x0000004008007836 */ /* 0x000fe20000000000 */
[----:B------:R-:W-:Y:S01]  /*92c0*/  LEA.HI.X R3, R4, UR9, R3, 0x1, P3 ;  /* 0x0000000904037c11 */ /* 0x000fe200098f0c03 */
[----:B------:R0:W1:Y:S03]  /*92d0*/  SHFL.IDX PT, R7, R6, RZ, 0x181f ;  /* 0x00181fff06077589 */ /* 0x00006600000e0000 */
[----:B------:R-:W-:Y:S01]  /*92e0*/  ISETP.GE.AND P0, PT, R0, R11, PT ;  /* 0x0000000b0000720c */ /* 0x000fe20003f06270 */
[----:B------:R0:W2:Y:S01]  /*92f0*/  SHFL.IDX PT, R5, R3, RZ, 0x181f ;  /* 0x00181fff03057589 */ /* 0x0000a200000e0000 */
[----:B------:R-:W-:Y:S11]  /*9300*/  @P2 BRA `(.L_x_228) ;  /* 0x0000000000242947 */ /* 0x000ff60003800000 */
[----:B------:R-:W-:Y:S02]  /*9310*/  ULDC UR4, c[0x0][0xac8] ;  /* 0x0002b20000047ab9 */ /* 0x000fe40000000800 */
[----:B------:R-:W-:Y:S02]  /*9320*/  ISETP.GE.AND P4, PT, R2, UR4, PT ;  /* 0x0000000402007c0c */ /* 0x000fe4000bf86270 */
[----:B------:R-:W-:-:S11]  /*9330*/  ISETP.GE.AND P5, PT, R16, UR4, PT ;  /* 0x0000000410007c0c */ /* 0x000fd6000bfa6270 */
[-C--:B-1----:R-:W-:Y:S02]  /*9340*/  @!P4 LEA R12, P2, R2, R7.reuse, 0x1 ;  /* 0x00000007020cc211 */ /* 0x082fe400078408ff */
[----:B------:R-:W-:Y:S02]  /*9350*/  @!P5 LEA R4, P3, R16, R7, 0x1 ;  /* 0x000000071004d211 */ /* 0x000fe400078608ff */
[-C--:B--2---:R-:W-:Y:S02]  /*9360*/  @!P4 LEA.HI.X R13, R2, R5.reuse, R201, 0x1, P2 ;  /* 0x00000005020dc211 */ /* 0x084fe400010f0cc9 */
[----:B------:R-:W-:-:S03]  /*9370*/  @!P5 LEA.HI.X R5, R16, R5, R200, 0x1, P3 ;  /* 0x000000051005d211 */ /* 0x000fc600018f0cc8 */
[----:B------:R3:W-:Y:S04]  /*9380*/  @!P4 ST.E.128 desc[UR36][R12.64], RZ ;  /* 0x000000ff0c00c985 */ /* 0x0007e8000c101d24 */
[----:B------:R3:W-:Y:S02]  /*9390*/  @!P5 ST.E.128 desc[UR36][R4.64], RZ ;  /* 0x000000ff0400d985 */ /* 0x0007e4000c101d24 */
.L_x_228:
[----:B------:R-:W-:Y:S05]  /*93a0*/  BSYNC B1 ;  /* 0x0000000000017941 */ /* 0x000fea0003800000 */
.L_x_227:
[----:B--23--:R2:W3:Y:S01]  /*93b0*/  SHFL.IDX PT, R5, R3, 0x1, 0x181f ;  /* 0x00381f0003057f89 */ /* 0x00c4e200000e0000 */
[----:B------:R-:W-:Y:S03]  /*93c0*/  BSSY B1, `(.L_x_229) ;  /* 0x000000c000017945 */ /* 0x000fe60003800000 */
[----:B-1----:R2:W1:Y:S01]  /*93d0*/  SHFL.IDX PT, R7, R6, 0x1, 0x181f ;  /* 0x00381f0006077f89 */ /* 0x00246200000e0000 */
[----:B------:R-:W-:Y:S05]  /*93e0*/  @P1 BRA `(.L_x_230) ;  /* 0x0000000000241947 */ /* 0x000fea0003800000 */
[----:B------:R-:W-:Y:S02]  /*93f0*/  ULDC UR4, c[0x0][0xac8] ;  /* 0x0002b20000047ab9 */ /* 0x000fe40000000800 */
[----:B------:R-:W-:Y:S02]  /*9400*/  ISETP.GE.AND P3, PT, R2, UR4, PT ;  /* 0x0000000402007c0c */ /* 0x000fe4000bf66270 */
[----:B------:R-:W-:-:S11]  /*9410*/  ISETP.GE.AND P4, PT, R16, UR4, PT ;  /* 0x0000000410007c0c */ /* 0x000fd6000bf86270 */
[-C--:B-1----:R-:W-:Y:S02]  /*9420*/  @!P3 LEA R12, P1, R2, R7.reuse, 0x1 ;  /* 0x00000007020cb211 */ /* 0x082fe400078208ff */
[----:B------:R-:W-:Y:S02]  /*9430*/  @!P4 LEA R4, P2, R16, R7, 0x1 ;  /* 0x000000071004c211 */ /* 0x000fe400078408ff */
[-C--:B---3--:R-:W-:Y:S02]  /*9440*/  @!P3 LEA.HI.X R13, R2, R5.reuse, R201, 0x1, P1 ;  /* 0x00000005020db211 */ /* 0x088fe400008f0cc9 */
[----:B------:R-:W-:-:S03]  /*9450*/  @!P4 LEA.HI.X R5, R16, R5, R200, 0x1, P2 ;  /* 0x000000051005c211 */ /* 0x000fc600010f0cc8 */
[----:B------:R4:W-:Y:S04]  /*9460*/  @!P3 ST.E.128 desc[UR36][R12.64], RZ ;  /* 0x000000ff0c00b985 */ /* 0x0009e8000c101d24 */
[----:B------:R4:W-:Y:S02]  /*9470*/  @!P4 ST.E.128 desc[UR36][R4.64], RZ ;  /* 0x000000ff0400c985 */ /* 0x0009e4000c101d24 */
.L_x_230:
[----:B------:R-:W-:Y:S05]  /*9480*/  BSYNC B1 ;  /* 0x0000000000017941 */ /* 0x000fea0003800000 */
.L_x_229:
[----:B---34-:R3:W4:Y:S01]  /*9490*/  SHFL.IDX PT, R5, R3, 0x2, 0x181f ;  /* 0x00581f0003057f89 */ /* 0x01872200000e0000 */
        /* <DEDUP_REMOVED lines=8> */
[-C--:B----4-:R-:W-:Y:S02]  /*9520*/  @!P2 LEA.HI.X R13, R2, R5.reuse, R201, 0x1, P0 ;  /* 0x00000005020da211 */ /* 0x090fe400000f0cc9 */
[----:B------:R-:W-:-:S03]  /*9530*/  @!P3 LEA.HI.X R5, R16, R5, R200, 0x1, P1 ;  /* 0x000000051005b211 */ /* 0x000fc600008f0cc8 */
[----:B------:R1:W-:Y:S04]  /*9540*/  @!P2 ST.E.128 desc[UR36][R12.64], RZ ;  /* 0x000000ff0c00a985 */ /* 0x0003e8000c101d24 */
[----:B------:R1:W-:Y:S02]  /*9550*/  @!P3 ST.E.128 desc[UR36][R4.64], RZ ;  /* 0x000000ff0400b985 */ /* 0x0003e4000c101d24 */
.L_x_232:
[----:B------:R-:W-:Y:S05]  /*9560*/  BSYNC B1 ;  /* 0x0000000000017941 */ /* 0x000fea0003800000 */
.L_x_231:
[----:B------:R-:W-:Y:S01]  /*9570*/  VIADD R0, R8, 0x60 ;  /* 0x0000006008007836 */ /* 0x000fe20000000000 */
[----:B0-23--:R-:W0:Y:S04]  /*9580*/  SHFL.IDX PT, R3, R3, 0x3, 0x181f ;  /* 0x00781f0003037f89 */ /* 0x00de2800000e0000 */
[----:B------:R-:W-:Y:S01]  /*9590*/  ISETP.GE.AND P0, PT, R0, R11, PT ;  /* 0x0000000b0000720c */ /* 0x000fe20003f06270 */
[----:B-1--4-:R1:W2:-:S12]  /*95a0*/  SHFL.IDX PT, R5, R6, 0x3, 0x181f ;  /* 0x00781f0006057f89 */ /* 0x01229800000e0000 */
[----:B-1----:R-:W-:Y:S05]  /*95b0*/  @P0 BRA `(.L_x_221) ;  /* 0x0000000000240947 */ /* 0x002fea0003800000 */
[----:B------:R-:W-:Y:S02]  /*95c0*/  ULDC UR4, c[0x0][0xac8] ;  /* 0x0002b20000047ab9 */ /* 0x000fe40000000800 */
[----:B------:R-:W-:Y:S02]  /*95d0*/  ISETP.GE.AND P2, PT, R2, UR4, PT ;  /* 0x0000000402007c0c */ /* 0x000fe4000bf46270 */
[----:B------:R-:W-:-:S11]  /*95e0*/  ISETP.GE.AND P3, PT, R16, UR4, PT ;  /* 0x0000000410007c0c */ /* 0x000fd6000bf66270 */
[-C--:B--2---:R-:W-:Y:S02]  /*95f0*/  @!P2 LEA R6, P0, R2, R5.reuse, 0x1 ;  /* 0x000000050206a211 */ /* 0x084fe400078008ff */
[----:B------:R-:W-:Y:S02]  /*9600*/  @!P3 LEA R4, P1, R16, R5, 0x1 ;  /* 0x000000051004b211 */ /* 0x000fe400078208ff */
[-C--:B0-----:R-:W-:Y:S02]  /*9610*/  @!P2 LEA.HI.X R7, R2, R3.reuse, R201, 0x1, P0 ;  /* 0x000000030207a211 */ /* 0x081fe400000f0cc9 */
[----:B------:R-:W-:-:S03]  /*9620*/  @!P3 LEA.HI.X R5, R16, R3, R200, 0x1, P1 ;  /* 0x000000031005b211 */ /* 0x000fc600008f0cc8 */
[----:B------:R0:W-:Y:S04]  /*9630*/  @!P2 ST.E.128 desc[UR36][R6.64], RZ ;  /* 0x000000ff0600a985 */ /* 0x0001e8000c101d24 */
[----:B------:R0:W-:Y:S02]  /*9640*/  @!P3 ST.E.128 desc[UR36][R4.64], RZ ;  /* 0x000000ff0400b985 */ /* 0x0001e4000c101d24 */
.L_x_221:
[----:B------:R-:W-:Y:S05]  /*9650*/  BSYNC B0 ;  /* 0x0000000000007941 */ /* 0x000fea0003800000 */
.L_x_211:
[----:B------:R-:W-:Y:S02]  /*9660*/  ULDC UR4, c[0x0][0xc3c] ;  /* 0x00030f0000047ab9 */ /* 0x000fe40000000800 */
[----:B------:R-:W-:-:S13]  /*9670*/  ISETP.GE.AND P0, PT, R27, UR4, PT ;  /* 0x000000041b007c0c */ /* 0x000fda000bf06270 */
[----:B------:R-:W-:Y:S05]  /*9680*/  @!P0 BRA `(.L_x_233) ;  /* 0xffffff7800308947 */ /* 0x000fea000383ffff */
[----:B------:R-:W-:Y:S05]  /*9690*/  EXIT ;  /* 0x000000000000794d */ /* 0x000fea0003800000 */
.L_x_182:
[----:B------:R-:W-:-:S08]  /*96a0*/  NOP ;  /* 0x0000000000007918 */ /* 0x000fd00000000000 */
[----:B0-----:R-:W0:-:S00]  /*96b0*/  USETMAXREG.DEALLOC.CTAPOOL 0x28 ;  /* 0x00000028000079c8 */ /* 0x001e0000080e0500 */
[----:B0-----:R-:W-:Y:S02]  /*96c0*/  LOP3.LUT R0, R0, 0x3, RZ, 0xc0, !PT ;  /* 0x0000000300007812 */ /* 0x001fe400078ec0ff */
[----:B------:R-:W-:-:S04]  /*96d0*/  LOP3.LUT R23, R23, 0xffffff7f, RZ, 0xc0, !PT ;  /* 0xffffff7f17177812 */ /* 0x000fc800078ec0ff */
[----:B------:R-:W0:Y:S02]  /*96e0*/  SHFL.IDX PT, R0, R0, RZ, 0x1f ;  /* 0x00001fff00007589 */ /* 0x000e2400000e0000 */
[----:B0-----:R-:W-:Y:S01]  /*96f0*/  ISETP.NE.AND P0, PT, R0, RZ, PT ;  /* 0x000000ff0000720c */ /* 0x001fe20003f05270 */
[----:B------:R-:W-:-:S12]  /*9700*/  IMAD.MOV.U32 R0, RZ, RZ, RZ ;  /* 0x000000ffff007224 */ /* 0x000fd800078e00ff */
[----:B------:R-:W-:Y:S01]  /*9710*/  @P0 LOP3.LUT R23, R23, 0x80, RZ, 0xfc, !PT ;  /* 0x0000008017170812 */ /* 0x000fe200078efcff */
[----:B------:R-:W-:Y:S06]  /*9720*/  @!P0 BRA `(.L_x_234) ;  /* 0x00000000001c8947 */ /* 0x000fec0003800000 */
[----:B------:R-:W0:Y:S08]  /*9730*/  S2UR UR5, SR_CgaCtaId ;  /* 0x00000000000579c3 */ /* 0x000e300000008800 */
[----:B------:R-:W-:Y:S06]  /*9740*/  BAR.SYNC.DEFER_BLOCKING 0x5, 0x180 ;  /* 0x0146000000007b1d */ /* 0x000fec0000010000 */
[----:B------:R-:W-:-:S02]  /*9750*/  UMOV UR4, 0x400 ;  /* 0x0000040000047882 */ /* 0x000fc40000000000 */
[----:B0-----:R-:W-:-:S09]  /*9760*/  ULEA UR4, UR5, UR4, 0x18 ;  /* 0x0000000405047291 */ /* 0x001fd2000f8ec03f */
[----:B------:R-:W0:Y:S01]  /*9770*/  LDS.128 R16, [UR4+0x2a8d0] ;  /* 0x02a8d004ff107984 */ /* 0x000e220008000c00 */
[----:B------:R-:W-:Y:S06]  /*9780*/  BAR.ARV 0x4, 0x180 ;  /* 0x0106000000007b1d */ /* 0x000fec0000002000 */
[----:B------:R-:W-:Y:S05]  /*9790*/  BRA `(.L_x_235) ;  /* 0x0000000800947947 */ /* 0x000fea0003800000 */
.L_x_234:
[----:B------:R-:W0:Y:S01]  /*97a0*/  S2R R2, SR_TID.X ;  /* 0x0000000000027919 */ /* 0x000e220000002100 */
[----:B------:R-:W-:Y:S01]  /*97b0*/  ULDC UR4, c[0x0][0xc3c] ;  /* 0x00030f0000047ab9 */ /* 0x000fe20000000800 */
[----:B------:R-:W-:Y:S01]  /*97c0*/  IMAD.MOV.U32 R9, RZ, RZ, RZ ;  /* 0x000000ffff097224 */ /* 0x000fe200078e00ff */
[----:B------:R-:W1:Y:S01]  /*97d0*/  S2UR UR6, SR_CTAID.X ;  /* 0x00000000000679c3 */ /* 0x000e620000002500 */
[----:B------:R-:W-:Y:S01]  /*97e0*/  ULDC UR5, c[0x0][0xc38] ;  /* 0x00030e0000057ab9 */ /* 0x000fe20000000800 */
[----:B0-----:R-:W-:-:S04]  /*97f0*/  LOP3.LUT R7, R2, 0x1f, RZ, 0xc0, !PT ;  /* 0x0000001f02077812 */ /* 0x001fc800078ec0ff */
[----:B------:R-:W-:-:S04]  /*9800*/  ISETP.NE.AND P0, PT, R7, 0x1f, PT ;  /* 0x0000001f0700780c */ /* 0x000fc80003f05270 */
[----:B------:R-:W-:-:S13]  /*9810*/  ISETP.GE.OR P1, PT, R7, UR4, !P0 ;  /* 0x0000000407007c0c */ /* 0x000fda000c726670 */
[----:B------:R-:W0:Y:S08]  /*9820*/  @!P1 LDC.64 R4, c[0x0][0xc80] ;  /* 0x00032000ff049b82 */ /* 0x000e300000000a00 */
[----:B------:R-:W2:Y:S01]  /*9830*/  @!P1 LDC.64 R2, c[0x0][0xc78] ;  /* 0x00031e00ff029b82 */ /* 0x000ea20000000a00 */
[----:B0-----:R-:W-:-:S05]  /*9840*/  @!P1 IMAD.WIDE.U32 R4, R7, 0x4, R4 ;  /* 0x0000000407049825 */ /* 0x001fca00078e0004 */
[----:B------:R-:W3:Y:S01]  /*9850*/  @!P1 LDG.E R0, desc[UR36][R4.64] ;  /* 0x0000002404009981 */ /* 0x000ee2000c1e1900 */
[----:B--2---:R-:W-:-:S05]  /*9860*/  @!P1 IMAD.WIDE.U32 R2, R7, 0x4, R2 ;  /* 0x0000000407029825 */ /* 0x004fca00078e0002 */
[----:B------:R-:W3:Y:S01]  /*9870*/  @!P1 LDG.E R9, desc[UR36][R2.64] ;  /* 0x0000002402099981 */ /* 0x000ee2000c1e1900 */
[C---:B------:R-:W-:Y:S02]  /*9880*/  ISETP.NE.AND P1, PT, R7.reuse, RZ, PT ;  /* 0x000000ff0700720c */ /* 0x040fe40003f25270 */
[C---:B------:R-:W-:Y:S02]  /*9890*/  ISETP.GE.U32.AND P2, PT, R7.reuse, 0x2, PT ;  /* 0x000000020700780c */ /* 0x040fe40003f46070 */
[C---:B------:R-:W-:Y:S02]  /*98a0*/  ISETP.GE.U32.AND P3, PT, R7.reuse, 0x4, PT ;  /* 0x000000040700780c */ /* 0x040fe40003f66070 */
[C---:B------:R-:W-:Y:S02]  /*98b0*/  ISETP.GE.U32.AND P4, PT, R7.reuse, 0x8, PT ;  /* 0x000000080700780c */ /* 0x040fe40003f86070 */
[----:B------:R-:W-:Y:S01]  /*98c0*/  ISETP.GE.U32.AND P5, PT, R7, 0x10, PT ;  /* 0x000000100700780c */ /* 0x000fe20003fa6070 */
[----:B------:R-:W-:Y:S01]  /*98d0*/  UMOV UR4, URZ ;  /* 0x0000003f00047c82 */ /* 0x000fe20008000000 */
[----:B---3--:R-:W-:-:S05]  /*98e0*/  IMAD R6, R0, R9, RZ ;  /* 0x0000000900067224 */ /* 0x008fca00078e02ff */
[----:B------:R-:W0:Y:S02]  /*98f0*/  SHFL.UP PT, R8, R6, 0x1, RZ ;  /* 0x0420000006087989 */ /* 0x000e2400000e00ff */
[----:B0-----:R-:W-:-:S05]  /*9900*/  SEL R11, R8, RZ, P1 ;  /* 0x000000ff080b7207 */ /* 0x001fca0000800000 */
[----:B------:R-:W-:-:S05]  /*9910*/  IMAD.IADD R11, R6, 0x1, R11 ;  /* 0x00000001060b7824 */ /* 0x000fca00078e020b */
        /* <DEDUP_REMOVED lines=12> */
[----:B------:R-:W0:Y:S02]  /*99e0*/  SHFL.IDX PT, R6, R5, 0x1f, 0x1f ;  /* 0x03e01f0005067f89 */ /* 0x000e2400000e0000 */
[----:B0-----:R-:W-:-:S05]  /*99f0*/  IMAD R6, R6, UR5, RZ ;  /* 0x0000000506067c24 */ /* 0x001fca000f8e02ff */
[----:B-1----:R-:W-:Y:S01]  /*9a00*/  ISETP.GT.AND P6, PT, R6, UR6, PT ;  /* 0x0000000606007c0c */ /* 0x002fe2000bfc4270 */
[----:B------:R-:W-:-:S12]  /*9a10*/  IMAD.MOV.U32 R3, RZ, RZ, R6 ;  /* 0x000000ffff037224 */ /* 0x000fd800078e0006 */
[----:B------:R-:W-:Y:S05]  /*9a20*/  @P6 BRA `(.L_x_236) ;  /* 0x0000000000986947 */ /* 0x000fea0003800000 */
[----:B------:R-:W-:Y:S01]  /*9a30*/  IMAD.MOV.U32 R6, RZ, RZ, R3 ;  /* 0x000000ffff067224 */ /* 0x000fe200078e0003 */
[----:B------:R-:W-:Y:S01]  /*9a40*/  UMOV UR4, URZ ;  /* 0x0000003f00047c82 */ /* 0x000fe20008000000 */
[----:B------:R-:W-:-:S05]  /*9a50*/  ULDC UR5, c[0x0][0xc38] ;  /* 0x00030e0000057ab9 */ /* 0x000fca0000000800 */
.L_x_238:
[----:B------:R-:W0:Y:S01]  /*9a60*/  LDC R0, c[0x0][0xc3c] ;  /* 0x00030f00ff007b82 */ /* 0x000e220000000800 */
[----:B------:R-:W-:-:S06]  /*9a70*/  UIADD3 UR4, UR4, 0x1f, URZ ;  /* 0x0000001f04047890 */ /* 0x000fcc000fffe03f */
[----:B0-----:R-:W-:-:S13]  /*9a80*/  ISETP.LE.AND P6, PT, R0, UR4, PT ;  /* 0x0000000400007c0c */ /* 0x001fda000bfc3270 */
[----:B------:R-:W-:Y:S05]  /*9a90*/  @P6 BRA `(.L_x_237) ;  /* 0x0000000400a86947 */ /* 0x000fea0003800000 */
[----:B------:R-:W-:-:S04]  /*9aa0*/  IADD3 R9, R7, UR4, RZ ;  /* 0x0000000407097c10 */ /* 0x000fc8000fffe0ff */
[----:B------:R-:W-:Y:S01]  /*9ab0*/  ISETP.GE.OR P6, PT, R9, R0, !P0 ;  /* 0x000000000900720c */ /* 0x000fe200047c6670 */
[----:B------:R-:W-:-:S12]  /*9ac0*/  IMAD.MOV.U32 R0, RZ, RZ, RZ ;  /* 0x000000ffff007224 */ /* 0x000fd800078e00ff */
[----:B------:R-:W0:Y:S08]  /*9ad0*/  @!P6 LDC.64 R4, c[0x0][0xc80] ;  /* 0x00032000ff04eb82 */ /* 0x000e300000000a00 */
[----:B------:R-:W1:Y:S01]  /*9ae0*/  @!P6 LDC.64 R2, c[0x0][0xc78] ;  /* 0x00031e00ff02eb82 */ /* 0x000e620000000a00 */
[----:B0-----:R-:W-:-:S05]  /*9af0*/  @!P6 IMAD.WIDE R4, R9, 0x4, R4 ;  /* 0x000000040904e825 */ /* 0x001fca00078e0204 */
[----:B------:R-:W2:Y:S01]  /*9b00*/  @!P6 LDG.E R0, desc[UR36][R4.64] ;  /* 0x000000240400e981 */ /* 0x000ea2000c1e1900 */
[----:B-1----:R-:W-:-:S04]  /*9b10*/  @!P6 IMAD.WIDE R2, R9, 0x4, R2 ;  /* 0x000000040902e825 */ /* 0x002fc800078e0202 */
[----:B------:R-:W-:-:S06]  /*9b20*/  IMAD.MOV.U32 R9, RZ, RZ, RZ ;  /* 0x000000ffff097224 */ /* 0x000fcc00078e00ff */
[----:B------:R-:W2:Y:S02]  /*9b30*/  @!P6 LDG.E R9, desc[UR36][R2.64] ;  /* 0x000000240209e981 */ /* 0x000ea4000c1e1900 */
[----:B--2---:R-:W-:-:S05]  /*9b40*/  IMAD R13, R0, R9, RZ ;  /* 0x00000009000d7224 */ /* 0x004fca00078e02ff */
        /* <DEDUP_REMOVED lines=16> */
[----:B0-----:R-:W-:-:S04]  /*9c50*/  IMAD R3, R2, UR5, RZ ;  /* 0x0000000502037c24 */ /* 0x001fc8000f8e02ff */
[----:B------:R-:W-:-:S05]  /*9c60*/  IMAD.IADD R6, R3, 0x1, R6 ;  /* 0x0000000103067824 */ /* 0x000fca00078e0206 */
[----:B------:R-:W-:-:S13]  /*9c70*/  ISETP.GT.AND P6, PT, R6, UR6, PT ;  /* 0x0000000606007c0c */ /* 0x000fda000bfc4270 */
[----:B------:R-:W-:Y:S05]  /*9c80*/  @!P6 BRA `(.L_x_238) ;  /* 0xfffffffc0074e947 */ /* 0x000fea000383ffff */
.L_x_236:
[----:B------:R-:W-:Y:S02]  /*9c90*/  IMAD.IADD R10, R6, 0x1, -R3 ;  /* 0x00000001060a7824 */ /* 0x000fe400078e0a03 */
[----:B------:R-:W-:Y:S02]  /*9ca0*/  IMAD.MOV.U32 R16, RZ, RZ, RZ ;  /* 0x000000ffff107224 */ /* 0x000fe400078e00ff */
[----:B------:R-:W-:-:S05]  /*9cb0*/  IMAD R2, R5, UR5, R10 ;  /* 0x0000000505027c24 */ /* 0x000fca000f8e020a */
[----:B------:R-:W-:-:S13]  /*9cc0*/  ISETP.GT.AND P0, PT, R2, UR6, PT ;  /* 0x0000000602007c0c */ /* 0x000fda000bf04270 */
[----:B------:R-:W-:-:S04]  /*9cd0*/  VOTE.ANY R6, PT, !P0 ;  /* 0x0000000000067806 */ /* 0x000fc800040e0100 */
[----:B------:R-:W0:Y:S01]  /*9ce0*/  POPC R19, R6 ;  /* 0x0000000600137309 */ /* 0x000e220000000000 */
[----:B------:R-:W-:Y:S01]  /*9cf0*/  ISETP.NE.AND P0, PT, R6, RZ, PT ;  /* 0x000000ff0600720c */ /* 0x000fe20003f05270 */
[----:B0-----:R-:W0:Y:S04]  /*9d00*/  SHFL.IDX PT, R0, R0, R19, 0x1f ;  /* 0x00001f1300007589 */ /* 0x001e2800000e0000 */
[----:B------:R1:W2:Y:S01]  /*9d10*/  SHFL.IDX PT, R9, R9, R19, 0x1f ;  /* 0x00001f1309097589 */ /* 0x0002a200000e0000 */
[----:B0-----:R-:W-:-:S04]  /*9d20*/  IABS R4, R0 ;  /* 0x0000000000047213 */ /* 0x001fc80000000000 */
[----:B------:R-:W0:Y:S08]  /*9d30*/  I2F.RP R8, R4 ;  /* 0x0000000400087306 */ /* 0x000e300000209400 */
[----:B0-----:R-:W0:Y:S02]  /*9d40*/  MUFU.RCP R8, R8 ;  /* 0x0000000800087308 */ /* 0x001e240000001000 */
[----:B0-----:R-:W-:-:S06]  /*9d50*/  VIADD R2, R8, 0xffffffe ;  /* 0x0ffffffe08027836 */ /* 0x001fcc0000000000 */
[----:B------:R-:W0:Y:S02]  /*9d60*/  F2I.FTZ.U32.TRUNC.NTZ R3, R2 ;  /* 0x0000000200037305 */ /* 0x000e24000021f000 */
[----:B0-----:R-:W-:Y:S01]  /*9d70*/  IADD3 R11, RZ, -R3, RZ ;  /* 0x80000003ff0b7210 */ /* 0x001fe20007ffe0ff */
[----:B-12---:R-:W-:Y:S06]  /*9d80*/  @!P0 BRA `(.L_x_239) ;  /* 0x0000000000088947 */ /* 0x006fec0003800000 */
[----:B------:R-:W-:-:S06]  /*9d90*/  VIADD R16, R19, 0xffffffff ;  /* 0xffffffff13107836 */ /* 0x000fcc0000000000 */
[----:B------:R0:W1:Y:S02]  /*9da0*/  SHFL.IDX PT, R16, R5, R16, 0x1f ;  /* 0x00001f1005107589 */ /* 0x00006400000e0000 */
.L_x_239:
[----:B-1----:R-:W-:Y:S01]  /*9db0*/  IMAD R16, R16, UR5, R10 ;  /* 0x0000000510107c24 */ /* 0x002fe2000f8e020a */
[----:B------:R-:W-:Y:S01]  /*9dc0*/  IABS R10, R0 ;  /* 0x00000000000a7213 */ /* 0x000fe20000000000 */
[----:B------:R-:W-:Y:S01]  /*9dd0*/  IMAD R11, R11, R4, RZ ;  /* 0x000000040b0b7224 */ /* 0x000fe200078e02ff */
[----:B0-----:R-:W-:Y:S01]  /*9de0*/  IABS R5, R9 ;  /* 0x0000000900057213 */ /* 0x001fe20000000000 */
[----:B------:R-:W-:Y:S01]  /*9df0*/  IMAD.MOV.U32 R2, RZ, RZ, RZ ;  /* 0x000000ffff027224 */ /* 0x000fe200078e00ff */
[----:B------:R-:W-:Y:S01]  /*9e00*/  IADD3 R17, -R16, UR6, RZ ;  /* 0x0000000610117c10 */ /* 0x000fe2000fffe1ff */
[----:B------:R-:W-:Y:S01]  /*9e10*/  IMAD.MOV R10, RZ, RZ, -R10 ;  /* 0x000000ffff0a7224 */ /* 0x000fe200078e0a0a */
[----:B------:R-:W0:Y:S01]  /*9e20*/  I2F.RP R6, R5 ;  /* 0x0000000500067306 */ /* 0x000e220000209400 */
[----:B------:R-:W-:Y:S01]  /*9e30*/  IMAD.HI.U32 R2, R3, R11, R2 ;  /* 0x0000000b03027227 */ /* 0x000fe200078e0002 */
[----:B------:R-:W-:-:S03]  /*9e40*/  IABS R8, R17 ;  /* 0x0000001100087213 */ /* 0x000fc60000000000 */
[----:B------:R-:W-:Y:S02]  /*9e50*/  VIADD R19, R19, UR4 ;  /* 0x0000000413137c36 */ /* 0x000fe40008000000 */
[----:B------:R-:W-:Y:S02]  /*9e60*/  IMAD.MOV.U32 R3, RZ, RZ, R8 ;  /* 0x000000ffff037224 */ /* 0x000fe400078e0008 */
[----:B------:R-:W-:Y:S02]  /*9e70*/  IMAD.MOV.U32 R8, RZ, RZ, R10 ;  /* 0x000000ffff087224 */ /* 0x000fe400078e000a */
[----:B------:R-:W-:-:S04]  /*9e80*/  IMAD.HI.U32 R2, R2, R3, RZ ;  /* 0x0000000302027227 */ /* 0x000fc800078e00ff */
[----:B------:R-:W-:Y:S01]  /*9e90*/  IMAD R3, R2, R8, R3 ;  /* 0x0000000802037224 */ /* 0x000fe200078e0203 */
[----:B0-----:R-:W0:Y:S04]  /*9ea0*/  MUFU.RCP R6, R6 ;  /* 0x0000000600067308 */ /* 0x001e280000001000 */
[----:B------:R-:W-:-:S13]  /*9eb0*/  ISETP.GT.U32.AND P1, PT, R4, R3, PT ;  /* 0x000000030400720c */ /* 0x000fda0003f24070 */
[----:B------:R-:W-:Y:S02]  /*9ec0*/  @!P1 IMAD.IADD R3, R3, 0x1, -R4 ;  /* 0x0000000103039824 */ /* 0x000fe400078e0a04 */
[----:B0-----:R-:W-:Y:S02]  /*9ed0*/  VIADD R8, R6, 0xffffffe ;  /* 0x0ffffffe06087836 */ /* 0x001fe40000000000 */
[----:B------:R-:W-:Y:S01]  /*9ee0*/  @!P1 VIADD R2, R2, 0x1 ;  /* 0x0000000102029836 */ /* 0x000fe20000000000 */
[----:B------:R-:W-:Y:S02]  /*9ef0*/  ISETP.GE.U32.AND P0, PT, R3, R4, PT ;  /* 0x000000040300720c */ /* 0x000fe40003f06070 */
[----:B------:R-:W-:Y:S01]  /*9f00*/  LOP3.LUT R4, R17, R0, RZ, 0x3c, !PT ;  /* 0x0000000011047212 */ /* 0x000fe200078e3cff */
[----:B------:R0:W1:Y:S01]  /*9f10*/  F2I.FTZ.U32.TRUNC.NTZ R3, R8 ;  /* 0x0000000800037305 */ /* 0x000062000021f000 */
[----:B------:R-:W-:Y:S02]  /*9f20*/  ISETP.NE.AND P1, PT, R0, RZ, PT ;  /* 0x000000ff0000720c */ /* 0x000fe40003f25270 */
[----:B------:R-:W-:-:S02]  /*9f30*/  ISETP.GE.AND P2, PT, R4, RZ, PT ;  /* 0x000000ff0400720c */ /* 0x000fc40003f46270 */
[----:B0-----:R-:W-:-:S05]  /*9f40*/  IABS R8, R9 ;  /* 0x0000000900087213 */ /* 0x001fca0000000000 */
[----:B------:R-:W-:Y:S02]  /*9f50*/  @P0 VIADD R2, R2, 0x1 ;  /* 0x0000000102020836 */ /* 0x000fe40000000000 */
[----:B------:R-:W-:-:S03]  /*9f60*/  IMAD.MOV R8, RZ, RZ, -R8 ;  /* 0x000000ffff087224 */ /* 0x000fc600078e0a08 */
[----:B------:R-:W-:Y:S01]  /*9f70*/  MOV R6, R2 ;  /* 0x0000000200067202 */ /* 0x000fe20000000f00 */
[----:B-1----:R-:W-:-:S04]  /*9f80*/  IMAD.MOV R2, RZ, RZ, -R3 ;  /* 0x000000ffff027224 */ /* 0x002fc800078e0a03 */
[----:B------:R-:W-:Y:S01]  /*9f90*/  @!P2 IMAD.MOV R6, RZ, RZ, -R6 ;  /* 0x000000ffff06a224 */ /* 0x000fe200078e0a06 */
[----:B------:R-:W-:Y:S01]  /*9fa0*/  @!P1 LOP3.LUT R6, RZ, R0, RZ, 0x33, !PT ;  /* 0x00000000ff069212 */ /* 0x000fe200078e33ff */
[----:B------:R-:W-:Y:S02]  /*9fb0*/  IMAD R11, R2, R5, RZ ;  /* 0x00000005020b7224 */ /* 0x000fe400078e02ff */
[----:B------:R-:W-:Y:S01]  /*9fc0*/  IMAD.MOV.U32 R2, RZ, RZ, RZ ;  /* 0x000000ffff027224 */ /* 0x000fe200078e00ff */
[-C--:B------:R-:W-:Y:S01]  /*9fd0*/  IABS R4, R6.reuse ;  /* 0x0000000600047213 */ /* 0x080fe20000000000 */
[----:B------:R-:W-:Y:S02]  /*9fe0*/  IMAD R0, R0, R6, RZ ;  /* 0x0000000600007224 */ /* 0x000fe400078e02ff */
[----:B------:R-:W-:-:S04]  /*9ff0*/  IMAD.HI.U32 R2, R3, R11, R2 ;  /* 0x0000000b03027227 */ /* 0x000fc800078e0002 */
[----:B------:R-:W-:Y:S02]  /*a000*/  IMAD.MOV.U32 R3, RZ, RZ, R4 ;  /* 0x000000ffff037224 */ /* 0x000fe400078e0004 */
[----:B------:R-:W-:Y:S02]  /*a010*/  IMAD.MOV.U32 R4, RZ, RZ, R8 ;  /* 0x000000ffff047224 */ /* 0x000fe400078e0008 */
[----:B------:R-:W-:-:S04]  /*a020*/  IMAD.HI.U32 R2, R2, R3, RZ ;  /* 0x0000000302027227 */ /* 0x000fc800078e00ff */
[----:B------:R-:W-:Y:S01]  /*a030*/  IMAD R4, R2, R4, R3 ;  /* 0x0000000402047224 */ /* 0x000fe200078e0203 */
[----:B------:R-:W-:Y:S01]  /*a040*/  LOP3.LUT R3, R6, R9, RZ, 0x3c, !PT ;  /* 0x0000000906037212 */ /* 0x000fe200078e3cff */
[----:B------:R-:W-:-:S03]  /*a050*/  IMAD.IADD R17, R17, 0x1, -R0 ;  /* 0x0000000111117824 */ /* 0x000fc600078e0a00 */
[----:B------:R-:W-:Y:S02]  /*a060*/  ISETP.GT.U32.AND P1, PT, R5, R4, PT ;  /* 0x000000040500720c */ /* 0x000fe40003f24070 */
[----:B------:R-:W-:-:S11]  /*a070*/  ISETP.GE.AND P2, PT, R3, RZ, PT ;  /* 0x000000ff0300720c */ /* 0x000fd60003f46270 */
[----:B------:R-:W-:Y:S02]  /*a080*/  @!P1 IMAD.IADD R4, R4, 0x1, -R5 ;  /* 0x0000000104049824 */ /* 0x000fe400078e0a05 */
[----:B------:R-:W-:Y:S01]  /*a090*/  @!P1 VIADD R2, R2, 0x1 ;  /* 0x0000000102029836 */ /* 0x000fe20000000000 */
[----:B------:R-:W-:Y:S02]  /*a0a0*/  ISETP.NE.AND P1, PT, R9, RZ, PT ;  /* 0x000000ff0900720c */ /* 0x000fe40003f25270 */
[----:B------:R-:W-:-:S13]  /*a0b0*/  ISETP.GE.U32.AND P0, PT, R4, R5, PT ;  /* 0x000000050400720c */ /* 0x000fda0003f06070 */
[----:B------:R-:W-:-:S04]  /*a0c0*/  @P0 VIADD R2, R2, 0x1 ;  /* 0x0000000102020836 */ /* 0x000fc80000000000 */
[----:B------:R-:W-:Y:S01]  /*a0d0*/  @!P2 IMAD.MOV R2, RZ, RZ, -R2 ;  /* 0x000000ffff02a224 */ /* 0x000fe200078e0a02 */
[----:B------:R-:W-:-:S04]  /*a0e0*/  @!P1 LOP3.LUT R2, RZ, R9, RZ, 0x33, !PT ;  /* 0x00000009ff029212 */ /* 0x000fc800078e33ff */
[----:B------:R-:W-:-:S05]  /*a0f0*/  IADD3 R18, -R2, RZ, RZ ;  /* 0x000000ff02127210 */ /* 0x000fca0007ffe1ff */
[C---:B------:R-:W-:Y:S02]  /*a100*/  IMAD R18, R9.reuse, R18, R6 ;  /* 0x0000001209127224 */ /* 0x040fe400078e0206 */
[----:B------:R-:W-:-:S04]  /*a110*/  IMAD R9, R9, 0x1000000, R2 ;  /* 0x0100000009097824 */ /* 0x000fc800078e0202 */
[----:B------:R-:W-:Y:S01]  /*a120*/  IMAD R18, R18, 0x10000, R9 ;  /* 0x0001000012127824 */ /* 0x000fe200078e0209 */
[----:B------:R-:W-:Y:S06]  /*a130*/  BRA `(.L_x_240) ;  /* 0x0000000000147947 */ /* 0x000fec0003800000 */
.L_x_237:
[----:B------:R-:W-:Y:S01]  /*a140*/  ULDC UR4, c[0x0][0xc3c] ;  /* 0x00030f0000047ab9 */ /* 0x000fe20000000800 */
[----:B------:R-:W-:Y:S02]  /*a150*/  IMAD.MOV.U32 R17, RZ, RZ, RZ ;  /* 0x000000ffff117224 */ /* 0x000fe400078e00ff */
[----:B------:R-:W-:Y:S02]  /*a160*/  IMAD.U32 R16, RZ, RZ, UR6 ;  /* 0x00000006ff107e24 */ /* 0x000fe4000f8e00ff */
[----:B------:R-:W-:Y:S02]  /*a170*/  IMAD.MOV.U32 R18, RZ, RZ, RZ ;  /* 0x000000ffff127224 */ /* 0x000fe400078e00ff */
[----:B------:R-:W-:-:S07]  /*a180*/  IMAD.U32 R19, RZ, RZ, UR4 ;  /* 0x00000004ff137e24 */ /* 0x000fce000f8e00ff */
.L_x_240:
[----:B------:R-:W-:-:S13]  /*a190*/  ISETP.NE.AND P0, PT, R7, RZ, PT ;  /* 0x000000ff0700720c */ /* 0x000fda0003f05270 */
[----:B------:R-:W0:Y:S01]  /*a1a0*/  @!P0 S2R R3, SR_CgaCtaId ;  /* 0x0000000000038919 */ /* 0x000e220000008800 */
[----:B------:R-:W-:-:S04]  /*a1b0*/  @!P0 MOV R0, 0x400 ;  /* 0x0000040000008802 */ /* 0x000fc80000000f00 */
[----:B0-----:R-:W-:-:S05]  /*a1c0*/  @!P0 LEA R0, R3, R0, 0x18 ;  /* 0x0000000003008211 */ /* 0x001fca00078ec0ff */
[----:B------:R1:W-:Y:S01]  /*a1d0*/  @!P0 STS.128 [R0+0x2a8d0], R16 ;  /* 0x02a8d01000008388 */ /* 0x0003e20000000c00 */
[----:B------:R-:W-:Y:S06]  /*a1e0*/  BAR.ARV 0x5, 0x180 ;  /* 0x0146000000007b1d */ /* 0x000fec0000002000 */
.L_x_235:
[----:B------:R2:W-:Y:S01]  /*a1f0*/  STL [R1+0x18], RZ ;  /* 0x000018ff01007387 */ /* 0x0005e20000100800 */
[----:B------:R-:W-:Y:S01]  /*a200*/  ULDC UR4, c[0x0][0xc3c] ;  /* 0x00030f0000047ab9 */ /* 0x000fe20000000800 */
[----:B------:R-:W-:Y:S01]  /*a210*/  IMAD.MOV.U32 R28, RZ, RZ, 0x1 ;  /* 0x00000001ff1c7424 */ /* 0x000fe200078e00ff */
[----:B0-----:R-:W-:Y:S01]  /*a220*/  ISETP.GE.AND P0, PT, R19, UR4, PT ;  /* 0x0000000413007c0c */ /* 0x001fe2000bf06270 */
[----:B------:R-:W-:-:S12]  /*a230*/  IMAD.MOV.U32 R27, RZ, RZ, RZ ;  /* 0x000000ffff1b7224 */ /* 0x000fd800078e00ff */
[----:B--2---:R-:W-:Y:S05]  /*a240*/  @P0 BRA `(.L_x_241) ;  /* 0x0000004800ac0947 */ /* 0x004fea0003800000 */
[----:B-1----:R-:W2:Y:S01]  /*a250*/  LDL R0, [R1+0x1c] ;  /* 0x00001c0001007983 */ /* 0x002ea20000100800 */
[----:B------:R-:W0:Y:S01]  /*a260*/  S2UR UR5, SR_CgaCtaId ;  /* 0x00000000000579c3 */ /* 0x000e220000008800 */
[----:B------:R-:W-:Y:S01]  /*a270*/  BSSY B8, `(.L_x_241) ;  /* 0x00004a8000087945 */ /* 0x000fe20003800000 */
[----:B------:R-:W-:Y:S01]  /*a280*/  IMAD.MOV.U32 R28, RZ, RZ, 0x1 ;  /* 0x00000001ff1c7424 */ /* 0x000fe200078e00ff */
[----:B------:R-:W1:Y:S01]  /*a290*/  S2R R5, SR_TID.X ;  /* 0x0000000000057919 */ /* 0x000e620000002100 */
[----:B------:R-:W-:Y:S01]  /*a2a0*/  IMAD.MOV.U32 R27, RZ, RZ, RZ ;  /* 0x000000ffff1b7224 */ /* 0x000fe200078e00ff */
[----:B------:R-:W-:Y:S01]  /*a2b0*/  ULDC UR39, c[0x0][0xc] ;  /* 0x0000030000277ab9 */ /* 0x000fe20000000800 */
[----:B------:R3:W-:Y:S01]  /*a2c0*/  STL [R1+0x18], RZ ;  /* 0x000018ff01007387 */ /* 0x0007e20000100800 */
[----:B-1----:R-:W-:Y:S02]  /*a2d0*/  LOP3.LUT R4, R5, 0x7f, RZ, 0xc0, !PT ;  /* 0x0000007f05047812 */ /* 0x002fe400078ec0ff */
[----:B--2---:R-:W-:-:S02]  /*a2e0*/  R2UR UR4, R0 ;  /* 0x00000000000472ca */ /* 0x004fc400000e0000 */
[----:B------:R-:W-:-:S04]  /*a2f0*/  SHF.L.U32 R0, R5, 0x3, RZ ;  /* 0x0000000305007819 */ /* 0x000fc800000006ff */
[----:B------:R-:W-:-:S04]  /*a300*/  LOP3.LUT R2, R0, 0x1f8, RZ, 0xc0, !PT ;  /* 0x000001f800027812 */ /* 0x000fc800078ec0ff */
[----:B------:R-:W-:Y:S01]  /*a310*/  LOP3.LUT R3, R2, 0x38, R5, 0x78, !PT ;  /* 0x0000003802037812 */ /* 0x000fe200078e7805 */
[----:B------:R-:W-:Y:S01]  /*a320*/  IMAD.SHL.U32 R2, R5, 0x10, RZ ;  /* 0x0000001005027824 */ /* 0x000fe200078e00ff */
[----:B------:R-:W-:Y:S01]  /*a330*/  SHF.R.U32.HI R5, RZ, 0x3, R4 ;  /* 0x00000003ff057819 */ /* 0x000fe20000011604 */
[----:B------:R-:W-:Y:S01]  /*a340*/  ULOP3.LUT UR38, UR4, 0x2, URZ, 0xfc, !UPT ;  /* 0x0000000204267892 */ /* 0x000fe2000f8efc3f */
[----:B------:R-:W-:Y:S02]  /*a350*/  LOP3.LUT R32, R3, 0x200, R0, 0xf8, !PT ;  /* 0x0000020003207812 */ /* 0x000fe400078ef800 */
[----:B------:R-:W-:Y:S01]  /*a360*/  UMOV UR4, 0x400 ;  /* 0x0000040000047882 */ /* 0x000fe20000000000 */
[----:B------:R-:W-:Y:S01]  /*a370*/  LOP3.LUT R4, R0, 0x38, RZ, 0xc0, !PT ;  /* 0x0000003800047812 */ /* 0x000fe200078ec0ff */
[----:B0-----:R-:W-:Y:S01]  /*a380*/  ULEA UR4, UR5, UR4, 0x18 ;  /* 0x0000000405047291 */ /* 0x001fe2000f8ec03f */
[----:B------:R-:W-:Y:S02]  /*a390*/  LOP3.LUT R3, R5, 0x70, R2, 0xf8, !PT ;  /* 0x0000007005037812 */ /* 0x000fe400078ef802 */
[----:B------:R-:W-:-:S02]  /*a3a0*/  LOP3.LUT R2, R4, 0x40, RZ, 0xfc, !PT ;  /* 0x0000004004027812 */ /* 0x000fc400078efcff */
[----:B------:R-:W-:Y:S01]  /*a3b0*/  LOP3.LUT R0, R4, 0x80, RZ, 0xfc, !PT ;  /* 0x0000008004007812 */ /* 0x000fe200078efcff */
[----:B------:R-:W-:-:S04]  /*a3c0*/  IMAD.U32 R22, RZ, RZ, UR4 ;  /* 0x00000004ff167e24 */ /* 0x000fc8000f8e00ff */
[----:B---3--:R-:W-:-:S07]  /*a3d0*/  IMAD R33, R32, 0x2, R22 ;  /* 0x0000000220217824 */ /* 0x008fce00078e0216 */
.L_x_304:
[----:B0-----:R-:W0:Y:S02]  /*a3e0*/  LDC.64 R30, c[0x0][0xc88] ;  /* 0x00032200ff1e7b82 */ /* 0x001e240000000a00 */
[----:B0-----:R-:W-:-:S06]  /*a3f0*/  IMAD.WIDE R30, R19, 0x4, R30 ;  /* 0x00000004131e7825 */ /* 0x001fcc00078e021e */
[----:B--2---:R-:W2:Y:S01]  /*a400*/  LDG.E R30, desc[UR36][R30.64] ;  /* 0x000000241e1e7981 */ /* 0x004ea2000c1e1900 */
[----:B------:R-:W-:Y:S05]  /*a410*/  YIELD ;  /* 0x0000000000007946 */ /* 0x000fea0003800000 */
[----:B------:R-:W-:Y:S01]  /*a420*/  ULDC.64 UR4, c[0x0][0xa28] ;  /* 0x00028a0000047ab9 */ /* 0x000fe20000000a00 */
[----:B------:R-:W-:Y:S01]  /*a430*/  IMAD.MOV.U32 R37, RZ, RZ, RZ ;  /* 0x000000ffff257224 */ /* 0x000fe200078e00ff */
[----:B------:R-:W-:Y:S01]  /*a440*/  ISETP.NE.U32.AND P0, PT, RZ, UR4, PT ;  /* 0x00000004ff007c0c */ /* 0x000fe2000bf05070 */
[----:B------:R-:W-:-:S03]  /*a450*/  ULDC.64 UR6, c[0x0][0xa18] ;  /* 0x0002860000067ab9 */ /* 0x000fc60000000a00 */
[----:B------:R-:W-:Y:S01]  /*a460*/  ISETP.NE.AND.EX P0, PT, RZ, UR5, PT, P0 ;  /* 0x00000005ff007c0c */ /* 0x000fe2000bf05300 */
[----:B------:R-:W-:Y:S01]  /*a470*/  IMAD.MOV.U32 R35, RZ, RZ, RZ ;  /* 0x000000ffff237224 */ /* 0x000fe200078e00ff */
[----:B--2---:R-:W-:-:S11]  /*a480*/  SHF.R.S32.HI R0, RZ, 0x1f, R30 ;  /* 0x0000001fff007819 */ /* 0x004fd6000001141e */
[C---:B------:R-:W-:Y:S01]  /*a490*/  @P0 LEA R2, P1, R30.reuse, UR4, 0x2 ;  /* 0x000000041e020c11 */ /* 0x040fe2000f8210ff */
[C---:B------:R-:W-:Y:S01]  /*a4a0*/  IMAD.SHL.U32 R24, R30.reuse, 0x4, RZ ;  /* 0x000000041e187824 */ /* 0x040fe200078e00ff */
[C-C-:B------:R-:W-:Y:S01]  /*a4b0*/  SHF.L.U64.HI R25, R30.reuse, 0x2, R0.reuse ;  /* 0x000000021e197819 */ /* 0x140fe20000010200 */
[----:B------:R0:W-:Y:S01]  /*a4c0*/  STL [R1+0x4], R0 ;  /* 0x0000040001007387 */ /* 0x0001e20000100800 */
[----:B------:R-:W-:Y:S01]  /*a4d0*/  @P0 LEA.HI.X R3, R30, UR5, R0, 0x2, P1 ;  /* 0x000000051e030c11 */ /* 0x000fe200088f1400 */
[----:B------:R-:W-:-:S04]  /*a4e0*/  ULDC.64 UR4, c[0x0][0xa00] ;  /* 0x0002800000047ab9 */ /* 0x000fc80000000a00 */
[----:B------:R1:W5:Y:S01]  /*a4f0*/  @P0 LDG.E R37, desc[UR36][R2.64] ;  /* 0x0000002402250981 */ /* 0x000362000c1e1900 */
[----:B------:R-:W-:Y:S02]  /*a500*/  ISETP.NE.U32.AND P0, PT, RZ, UR4, PT ;  /* 0x00000004ff007c0c */ /* 0x000fe4000bf05070 */
[----:B------:R-:W-:Y:S02]  /*a510*/  LOP3.LUT R23, R23, 0xffffffbf, RZ, 0xc0, !PT ;  /* 0xffffffbf17177812 */ /* 0x000fe400078ec0ff */
[----:B------:R-:W-:Y:S02]  /*a520*/  ISETP.NE.AND.EX P2, PT, RZ, UR5, PT, P0 ;  /* 0x00000005ff007c0c */ /* 0x000fe4000bf45300 */
[----:B------:R-:W-:Y:S02]  /*a530*/  ISETP.NE.U32.AND P0, PT, RZ, UR6, PT ;  /* 0x00000006ff007c0c */ /* 0x000fe4000bf05070 */
[----:B-1----:R-:W-:Y:S02]  /*a540*/  IADD3 R2, P1, R24, UR4, RZ ;  /* 0x0000000418027c10 */ /* 0x002fe4000ff3e0ff */
[----:B------:R-:W-:-:S02]  /*a550*/  ISETP.NE.AND.EX P0, PT, RZ, UR7, PT, P0 ;  /* 0x00000007ff007c0c */ /* 0x000fc4000bf05300 */
[----:B------:R-:W-:Y:S01]  /*a560*/  IADD3.X R3, R25, UR5, RZ, P1, !PT ;  /* 0x0000000519037c10 */ /* 0x000fe20008ffe4ff */
[----:B------:R-:W-:-:S04]  /*a570*/  ULDC.64 UR4, c[0x0][0x418] ;  /* 0x0001060000047ab9 */ /* 0x000fc80000000a00 */
[----:B------:R-:W-:Y:S01]  /*a580*/  @P2 LOP3.LUT R23, R23, 0x40, RZ, 0xfc, !PT ;  /* 0x0000004017172812 */ /* 0x000fe200078efcff */
[----:B------:R1:W5:Y:S05]  /*a590*/  @P2 LDG.E R35, desc[UR36][R2.64] ;  /* 0x0000002402232981 */ /* 0x00036a000c1e1900 */
[----:B------:R-:W-:-:S04]  /*a5a0*/  @P0 IADD3 R4, P1, R24, UR6, RZ ;  /* 0x0000000618040c10 */ /* 0x000fc8000ff3e0ff */
[----:B------:R-:W-:-:S05]  /*a5b0*/  @P0 IADD3.X R5, R25, UR7, RZ, P1, !PT ;  /* 0x0000000719050c10 */ /* 0x000fca0008ffe4ff */
[----:B0-----:R-:W2:Y:S01]  /*a5c0*/  @P0 LDG.E R0, desc[UR36][R4.64] ;  /* 0x0000002404000981 */ /* 0x001ea2000c1e1900 */
[----:B------:R-:W-:-:S03]  /*a5d0*/  UISETP.NE.U32.AND UP0, UPT, UR4, URZ, UPT ;  /* 0x0000003f0400728c */ /* 0x000fc6000bf05070 */
[----:B------:R-:W-:Y:S01]  /*a5e0*/  ULDC UR4, c[0x0][0x424] ;  /* 0x0001090000047ab9 */ /* 0x000fe20000000800 */
[----:B------:R-:W-:-:S03]  /*a5f0*/  UISETP.NE.AND.EX UP0, UPT, UR5, URZ, UPT, UP0 ;  /* 0x0000003f0500728c */ /* 0x000fc6000bf05300 */
[----:B------:R-:W-:Y:S01]  /*a600*/  ULDC UR5, c[0x0][0x2f0] ;  /* 0x0000bc0000057ab9 */ /* 0x000fe20000000800 */
[----:B------:R-:W-:-:S04]  /*a610*/  USEL UR4, UR4, 0x1, UP0 ;  /* 0x0000000104047887 */ /* 0x000fc80008000000 */
[----:B------:R-:W-:-:S06]  /*a620*/  UIMAD UR4, UR4, UR5, URZ ;  /* 0x00000005040472a4 */ /* 0x000fcc000f8e023f */
[----:B------:R-:W-:Y:S01]  /*a630*/  IMAD.U32 R34, RZ, RZ, UR4 ;  /* 0x00000004ff227e24 */ /* 0x000fe2000f8e00ff */
[----:B--2---:R1:W-:Y:S01]  /*a640*/  @P0 STL [R1+0x10], R0 ;  /* 0x0000100001000387 */ /* 0x0043e20000100800 */
[----:B------:R-:W-:Y:S05]  /*a650*/  @P0 BRA `(.L_x_242) ;  /* 0x0000000000200947 */ /* 0x000fea0003800000 */
[----:B------:R-:W-:Y:S02]  /*a660*/  ULDC UR4, c[0x0][0x288] ;  /* 0x0000a20000047ab9 */ /* 0x000fe40000000800 */
[----:B-1----:R-:W-:-:S05]  /*a670*/  IMAD.U32 R0, RZ, RZ, UR4 ;  /* 0x00000004ff007e24 */ /* 0x002fca000f8e00ff */
[----:B------:R0:W-:Y:S01]  /*a680*/  STL [R1+0x10], R0 ;  /* 0x0000100001007387 */ /* 0x0001e20000100800 */
[----:B------:R-:W-:Y:S05]  /*a690*/  @!P2 BRA `(.L_x_242) ;  /* 0x000000000010a947 */ /* 0x000fea0003800000 */
[----:B------:R-:W2:Y:S04]  /*a6a0*/  LDG.E R5, desc[UR36][R2.64] ;  /* 0x0000002402057981 */ /* 0x000ea8000c1e1900 */
[----:B0-----:R-:W2:Y:S02]  /*a6b0*/  LDG.E R0, desc[UR36][R2.64+0x4] ;  /* 0x0000042402007981 */ /* 0x001ea4000c1e1900 */
[----:B--2---:R-:W-:-:S05]  /*a6c0*/  IADD3 R0, -R5, R0, RZ ;  /* 0x0000000005007210 */ /* 0x004fca0007ffe1ff */
[----:B------:R2:W-:Y:S02]  /*a6d0*/  STL [R1+0x10], R0 ;  /* 0x0000100001007387 */ /* 0x0005e40000100800 */
.L_x_242:
[----:B------:R-:W-:Y:S01]  /*a6e0*/  ULDC.64 UR4, c[0x0][0xa20] ;  /* 0x0002880000047ab9 */ /* 0x000fe20000000a00 */
[----:B------:R-:W-:Y:S01]  /*a6f0*/  IMAD.MOV.U32 R31, RZ, RZ, R30 ;  /* 0x000000ffff1f7224 */ /* 0x000fe200078e001e */
[----:B------:R-:W-:-:S04]  /*a700*/  ISETP.NE.U32.AND P0, PT, RZ, UR4, PT ;  /* 0x00000004ff007c0c */ /* 0x000fc8000bf05070 */
[----:B------:R-:W-:-:S13]  /*a710*/  ISETP.NE.AND.EX P0, PT, RZ, UR5, PT, P0 ;  /* 0x00000005ff007c0c */ /* 0x000fda000bf05300 */
[----:B------:R-:W-:Y:S05]  /*a720*/  @!P0 BRA `(.L_x_243) ;  /* 0x0000000000108947 */ /* 0x000fea0003800000 */
[----:B-1----:R-:W-:-:S04]  /*a730*/  IADD3 R2, P0, R24, UR4, RZ ;  /* 0x0000000418027c10 */ /* 0x002fc8000ff1e0ff */
[----:B------:R-:W-:-:S05]  /*a740*/  IADD3.X R3, R25, UR5, RZ, P0, !PT ;  /* 0x0000000519037c10 */ /* 0x000fca00087fe4ff */
[----:B------:R1:W5:Y:S01]  /*a750*/  LDG.E R34, desc[UR36][R2.64] ;  /* 0x0000002402227981 */ /* 0x000362000c1e1900 */
[----:B------:R-:W-:Y:S05]  /*a760*/  BRA `(.L_x_244) ;  /* 0x0000000000247947 */ /* 0x000fea0003800000 */
.L_x_243:
[----:B------:R-:W-:Y:S02]  /*a770*/  ULDC.64 UR4, c[0x0][0xa08] ;  /* 0x0002820000047ab9 */ /* 0x000fe40000000a00 */
[----:B------:R-:W-:-:S04]  /*a780*/  ISETP.NE.U32.AND P0, PT, RZ, UR4, PT ;  /* 0x00000004ff007c0c */ /* 0x000fc8000bf05070 */
[----:B------:R-:W-:-:S13]  /*a790*/  ISETP.NE.AND.EX P0, PT, RZ, UR5, PT, P0 ;  /* 0x00000005ff007c0c */ /* 0x000fda000bf05300 */
[----:B------:R-:W-:Y:S05]  /*a7a0*/  @!P0 BRA `(.L_x_244) ;  /* 0x0000000000148947 */ /* 0x000fea0003800000 */
[----:B-1----:R-:W1:Y:S02]  /*a7b0*/  LDC.64 R2, c[0x0][0xa08] ;  /* 0x00028200ff027b82 */ /* 0x002e640000000a00 */
[----:B-1----:R-:W-:-:S05]  /*a7c0*/  IMAD.WIDE R2, R31, 0x4, R2 ;  /* 0x000000041f027825 */ /* 0x002fca00078e0202 */
[----:B------:R-:W3:Y:S04]  /*a7d0*/  LDG.E R34, desc[UR36][R2.64] ;  /* 0x0000002402227981 */ /* 0x000ee8000c1e1900 */
[----:B------:R-:W3:Y:S02]  /*a7e0*/  LDG.E R5, desc[UR36][R2.64+0x4] ;  /* 0x0000042402057981 */ /* 0x000ee4000c1e1900 */
[----:B---3--:R-:W-:-:S07]  /*a7f0*/  IMAD.IADD R34, R5, 0x1, -R34 ;  /* 0x0000000105227824 */ /* 0x008fce00078e0a22 */
.L_x_244:
[----:B-----5:R-:W-:Y:S01]  /*a800*/  IMAD.IADD R34, R34, 0x1, -R37 ;  /* 0x0000000122227824 */ /* 0x020fe200078e0a25 */
[----:B012---:R-:W-:Y:S01]  /*a810*/  LOP3.LUT R0, R18, 0xff000000, RZ, 0xc0, !PT ;  /* 0xff00000012007812 */ /* 0x007fe200078ec0ff */
[----:B------:R-:W-:Y:S02]  /*a820*/  BSSY B0, `(.L_x_245) ;  /* 0x0000029000007945 */ /* 0x000fe40003800000 */
[C---:B------:R-:W-:Y:S01]  /*a830*/  VIADD R2, R34.reuse, 0x5f ;  /* 0x0000005f22027836 */ /* 0x040fe20000000000 */
[----:B------:R-:W-:Y:S02]  /*a840*/  ISETP.GE.AND P0, PT, R34, 0x1, PT ;  /* 0x000000012200780c */ /* 0x000fe40003f06270 */
[----:B------:R-:W-:Y:S01]  /*a850*/  SHF.R.U32.HI R3, RZ, 0x8, R0 ;  /* 0x00000008ff037819 */ /* 0x000fe20000011600 */
[----:B------:R-:W-:Y:S01]  /*a860*/  IMAD.HI R2, R2, 0x2aaaaaab, RZ ;  /* 0x2aaaaaab02027827 */ /* 0x000fe200078e02ff */
[----:B------:R-:W-:-:S04]  /*a870*/  LOP3.LUT R0, R18, 0xff0000, RZ, 0xc0, !PT ;  /* 0x00ff000012007812 */ /* 0x000fc800078ec0ff */
[----:B------:R-:W-:Y:S01]  /*a880*/  LEA.HI R0, R0, R3, RZ, 0x10 ;  /* 0x0000000300007211 */ /* 0x000fe200078f80ff */
[----:B------:R-:W-:Y:S01]  /*a890*/  IMAD.MOV.U32 R3, RZ, RZ, RZ ;  /* 0x000000ffff037224 */ /* 0x000fe200078e00ff */
[----:B------:R-:W-:Y:S02]  /*a8a0*/  SHF.R.U32.HI R5, RZ, 0x1f, R2 ;  /* 0x0000001fff057819 */ /* 0x000fe40000011602 */
[----:B------:R-:W-:Y:S02]  /*a8b0*/  LOP3.LUT R36, R0, 0xff, RZ, 0xc0, !PT ;  /* 0x000000ff00247812 */ /* 0x000fe400078ec0ff */
[----:B------:R-:W-:Y:S01]  /*a8c0*/  LEA.HI.SX32 R5, R2, R5, 0x1c ;  /* 0x0000000502057211 */ /* 0x000fe200078fe2ff */
[----:B------:R-:W-:Y:S06]  /*a8d0*/  @!P0 BRA `(.L_x_246) ;  /* 0x0000000000748947 */ /* 0x000fec0003800000 */
[----:B------:R-:W-:-:S04]  /*a8e0*/  SHF.R.U32.HI R0, RZ, 0x10, R0 ;  /* 0x00000010ff007819 */ /* 0x000fc80000011600 */
[----:B------:R-:W-:-:S13]  /*a8f0*/  ISETP.NE.AND P0, PT, R0, RZ, PT ;  /* 0x000000ff0000720c */ /* 0x000fda0003f05270 */
[----:B------:R-:W0:Y:S02]  /*a900*/  @!P0 LDC R0, c[0x0][0x9f0] ;  /* 0x00027c00ff008b82 */ /* 0x000e240000000800 */
[-C--:B0-----:R-:W-:Y:S02]  /*a910*/  IABS R4, R0.reuse ;  /* 0x0000000000047213 */ /* 0x081fe40000000000 */
[----:B------:R-:W-:Y:S02]  /*a920*/  IADD3 R7, R0, -0x1, R5 ;  /* 0xffffffff00077810 */ /* 0x000fe40007ffe005 */
[----:B------:R-:W0:Y:S02]  /*a930*/  I2F.RP R6, R4 ;  /* 0x0000000400067306 */ /* 0x000e240000209400 */
[----:B------:R-:W-:-:S04]  /*a940*/  LOP3.LUT R2, R7, R0, RZ, 0x3c, !PT ;  /* 0x0000000007027212 */ /* 0x000fc800078e3cff */
[----:B------:R-:W-:Y:S01]  /*a950*/  ISETP.GE.AND P2, PT, R2, RZ, PT ;  /* 0x000000ff0200720c */ /* 0x000fe20003f46270 */
[----:B------:R-:W-:Y:S01]  /*a960*/  IMAD.MOV.U32 R2, RZ, RZ, RZ ;  /* 0x000000ffff027224 */ /* 0x000fe200078e00ff */
[----:B0-----:R-:W0:Y:S02]  /*a970*/  MUFU.RCP R6, R6 ;  /* 0x0000000600067308 */ /* 0x001e240000001000 */
[----:B0-----:R-:W-:Y:S01]  /*a980*/  VIADD R3, R6, 0xffffffe ;  /* 0x0ffffffe06037836 */ /* 0x001fe20000000000 */
[----:B------:R-:W-:-:S05]  /*a990*/  IABS R6, R0 ;  /* 0x0000000000067213 */ /* 0x000fca0000000000 */
[----:B------:R-:W0:Y:S01]  /*a9a0*/  F2I.FTZ.U32.TRUNC.NTZ R3, R3 ;  /* 0x0000000300037305 */ /* 0x000e22000021f000 */
[----:B------:R-:W-:Y:S02]  /*a9b0*/  IMAD.MOV R6, RZ, RZ, -R6 ;  /* 0x000000ffff067224 */ /* 0x000fe400078e0a06 */
[----:B0-----:R-:W-:-:S04]  /*a9c0*/  IMAD.MOV R9, RZ, RZ, -R3 ;  /* 0x000000ffff097224 */ /* 0x001fc800078e0a03 */
[----:B------:R-:W-:-:S04]  /*a9d0*/  IMAD R9, R9, R4, RZ ;  /* 0x0000000409097224 */ /* 0x000fc800078e02ff */
[----:B------:R-:W-:Y:S01]  /*a9e0*/  IMAD.HI.U32 R2, R3, R9, R2 ;  /* 0x0000000903027227 */ /* 0x000fe200078e0002 */
[----:B------:R-:W-:-:S05]  /*a9f0*/  IABS R3, R7 ;  /* 0x0000000700037213 */ /* 0x000fca0000000000 */
[----:B------:R-:W-:-:S04]  /*aa00*/  IMAD.HI.U32 R2, R2, R3, RZ ;  /* 0x0000000302027227 */ /* 0x000fc800078e00ff */
[----:B------:R-:W-:-:S05]  /*aa10*/  IMAD R3, R2, R6, R3 ;  /* 0x0000000602037224 */ /* 0x000fca00078e0203 */
[----:B------:R-:W-:-:S13]  /*aa20*/  ISETP.GT.U32.AND P1, PT, R4, R3, PT ;  /* 0x000000030400720c */ /* 0x000fda0003f24070 */
[----:B------:R-:W-:Y:S01]  /*aa30*/  @!P1 IMAD.IADD R3, R3, 0x1, -R4 ;  /* 0x0000000103039824 */ /* 0x000fe200078e0a04 */
[----:B------:R-:W-:Y:S02]  /*aa40*/  @!P1 IADD3 R2, R2, 0x1, RZ ;  /* 0x0000000102029810 */ /* 0x000fe40007ffe0ff */
[----:B------:R-:W-:Y:S02]  /*aa50*/  ISETP.NE.AND P1, PT, R0, RZ, PT ;  /* 0x000000ff0000720c */ /* 0x000fe40003f25270 */
[----:B------:R-:W-:-:S13]  /*aa60*/  ISETP.GE.U32.AND P0, PT, R3, R4, PT ;  /* 0x000000040300720c */ /* 0x000fda0003f06070 */
[----:B------:R-:W-:-:S04]  /*aa70*/  @P0 VIADD R2, R2, 0x1 ;  /* 0x0000000102020836 */ /* 0x000fc80000000000 */
[----:B------:R-:W-:Y:S01]  /*aa80*/  @!P2 IMAD.MOV R2, RZ, RZ, -R2 ;  /* 0x000000ffff02a224 */ /* 0x000fe200078e0a02 */
[----:B------:R-:W-:-:S05]  /*aa90*/  @!P1 LOP3.LUT R2, RZ, R0, RZ, 0x33, !PT ;  /* 0x00000000ff029212 */ /* 0x000fca00078e33ff */
[----:B------:R-:W-:-:S07]  /*aaa0*/  IMAD.MOV.U32 R3, RZ, RZ, R2 ;  /* 0x000000ffff037224 */ /* 0x000fce00078e0002 */
.L_x_246:
[----:B------:R-:W-:Y:S05]  /*aab0*/  BSYNC B0 ;  /* 0x0000000000007941 */ /* 0x000fea0003800000 */
.L_x_245:
[-C--:B------:R-:W-:Y:S01]  /*aac0*/  IMAD R36, R36, R3.reuse, RZ ;  /* 0x0000000324247224 */ /* 0x080fe200078e02ff */
[----:B------:R-:W-:Y:S04]  /*aad0*/  BSSY B7, `(.L_x_247) ;  /* 0x000035f000077945 */ /* 0x000fe80003800000 */
[----:B------:R-:W-:-:S04]  /*aae0*/  VIADDMNMX R29, R36, R3, R5, PT ;  /* 0x00000003241d7246 */ /* 0x000fc80003800105 */
[----:B------:R-:W-:Y:S01]  /*aaf0*/  ISETP.GT.AND P0, PT, R29, R36, PT ;  /* 0x000000241d00720c */ /* 0x000fe20003f04270 */
[----:B------:R0:W-:-:S12]  /*ab00*/  STL [R1+0x14], R29 ;  /* 0x0000141d01007387 */ /* 0x0001d80000100800 */
[----:B0-----:R-:W-:Y:S05]  /*ab10*/  @P0 BRA `(.L_x_248) ;  /* 0x0000000000440947 */ /* 0x001fea0003800000 */
[----:B------:R-:W0:Y:S02]  /*ab20*/  S2R R0, SR_TID.X ;  /* 0x0000000000007919 */ /* 0x000e240000002100 */
[----:B0-----:R-:W-:-:S04]  /*ab30*/  LOP3.LUT R0, R0, 0x7f, RZ, 0xc0, !PT ;  /* 0x0000007f00007812 */ /* 0x001fc800078ec0ff */
[----:B------:R-:W-:-:S13]  /*ab40*/  ISETP.NE.AND P0, PT, R0, RZ, PT ;  /* 0x000000ff0000720c */ /* 0x000fda0003f05270 */
[----:B------:R-:W-:Y:S05]  /*ab50*/  @P0 BRA `(.L_x_249) ;  /* 0x0000003400580947 */ /* 0x000fea0003800000 */
[----:B------:R-:W0:Y:S01]  /*ab60*/  S2R R7, SR_LANEID ;  /* 0x0000000000077919 */ /* 0x000e220000000000 */
[----:B------:R-:W-:Y:S01]  /*ab70*/  VOTEU.ANY UR4, UPT, PT ;  /* 0x0000000000047886 */ /* 0x000fe200038e0100 */
[----:B------:R-:W1:Y:S01]  /*ab80*/  LDC.64 R2, c[0x0][0xc60] ;  /* 0x00031800ff027b82 */ /* 0x000e620000000a00 */
[----:B------:R-:W0:Y:S08]  /*ab90*/  FLO.U32 R0, UR4 ;  /* 0x0000000400007d00 */ /* 0x000e3000080e0000 */
[----:B------:R-:W1:Y:S01]  /*aba0*/  POPC R5, UR4 ;  /* 0x0000000400057d09 */ /* 0x000e620008000000 */
[----:B0-----:R-:W-:-:S13]  /*abb0*/  ISETP.EQ.U32.AND P0, PT, R0, R7, PT ;  /* 0x000000070000720c */ /* 0x001fda0003f02070 */
[----:B-1----:R-:W2:Y:S01]  /*abc0*/  @P0 ATOMG.E.ADD.STRONG.GPU PT, R3, desc[UR36][R2.64], R5 ;  /* 0x00000005020309a8 */ /* 0x002ea200081ee1e4 */
[----:B------:R-:W0:Y:S02]  /*abd0*/  S2R R4, SR_LTMASK ;  /* 0x0000000000047919 */ /* 0x000e240000003900 */
[----:B0-----:R-:W-:-:S04]  /*abe0*/  LOP3.LUT R4, R4, UR4, RZ, 0xc0, !PT ;  /* 0x0000000404047c12 */ /* 0x001fc8000f8ec0ff */
[----:B------:R-:W0:Y:S01]  /*abf0*/  POPC R7, R4 ;  /* 0x0000000400077309 */ /* 0x000e220000000000 */
[----:B--2---:R-:W0:Y:S02]  /*ac00*/  SHFL.IDX PT, R0, R3, R0, 0x1f ;  /* 0x00001f0003007589 */ /* 0x004e2400000e0000 */
[----:B0-----:R-:W-:Y:S01]  /*ac10*/  IADD3 R16, R0, UR39, R7 ;  /* 0x0000002700107c10 */ /* 0x001fe2000fffe007 */
[----:B------:R-:W-:Y:S06]  /*ac20*/  BRA `(.L_x_249) ;  /* 0x0000003400247947 */ /* 0x000fec0003800000 */
.L_x_248:
[----:B------:R-:W-:Y:S01]  /*ac30*/  VIADD R0, R22, 0x18400 ;  /* 0x0001840016007836 */ /* 0x000fe20000000000 */
[----:B------:R-:W-:Y:S04]  /*ac40*/  BSSY B6, `(.L_x_250) ;  /* 0x0000013000067945 */ /* 0x000fe80003800000 */
[----:B------:R-:W-:-:S13]  /*ac50*/  LOP3.LUT P0, RZ, R0, 0x3ff, RZ, 0xc0, !PT ;  /* 0x000003ff00ff7812 */ /* 0x000fda000780c0ff */
[----:B------:R-:W-:Y:S05]  /*ac60*/  @!P0 BRA `(.L_x_251) ;  /* 0x0000000000408947 */ /* 0x000fea0003800000 */
[----:B------:R-:W-:Y:S01]  /*ac70*/  MOV R2, 0x0 ;  /* 0x0000000000027802 */ /* 0x000fe20000000f00 */
[----:B------:R-:W-:Y:S01]  /*ac80*/  ULDC.64 UR6, c[0x4][0xf0] ;  /* 0x01003c0000067ab9 */ /* 0x000fe20000000a00 */
[----:B------:R-:W-:Y:S01]  /*ac90*/  ULDC.64 UR8, c[0x4][0xf8] ;  /* 0x01003e0000087ab9 */ /* 0x000fe20000000a00 */
[----:B------:R-:W-:Y:S01]  /*aca0*/  ULDC.64 UR4, c[0x4][0x70] ;  /* 0x01001c0000047ab9 */ /* 0x000fe20000000a00 */
[----:B------:R-:W-:Y:S01]  /*acb0*/  IMAD.U32 R4, RZ, RZ, UR6 ;  /* 0x00000006ff047e24 */ /* 0x000fe2000f8e00ff */
[----:B------:R-:W-:Y:S01]  /*acc0*/  MOV R8, 0x70 ;  /* 0x0000007000087802 */ /* 0x000fe20000000f00 */
[----:B------:R-:W0:Y:S01]  /*acd0*/  LDC.64 R2, c[0x4][R2] ;  /* 0x0100000002027b82 */ /* 0x000e220000000a00 */
[----:B------:R-:W-:Y:S02]  /*ace0*/  IMAD.U32 R5, RZ, RZ, UR7 ;  /* 0x00000007ff057e24 */ /* 0x000fe4000f8e00ff */
[----:B------:R-:W-:Y:S02]  /*acf0*/  IMAD.U32 R6, RZ, RZ, UR8 ;  /* 0x00000008ff067e24 */ /* 0x000fe4000f8e00ff */
[----:B------:R-:W-:-:S02]  /*ad00*/  IMAD.U32 R7, RZ, RZ, UR9 ;  /* 0x00000009ff077e24 */ /* 0x000fc4000f8e00ff */
[----:B------:R-:W-:Y:S02]  /*ad10*/  IMAD.U32 R10, RZ, RZ, UR4 ;  /* 0x00000004ff0a7e24 */ /* 0x000fe4000f8e00ff */
[----:B------:R-:W-:Y:S02]  /*ad20*/  IMAD.U32 R11, RZ, RZ, UR5 ;  /* 0x00000005ff0b7e24 */ /* 0x000fe4000f8e00ff */
[----:B------:R-:W-:Y:S02]  /*ad30*/  IMAD.MOV.U32 R12, RZ, RZ, 0x1 ;  /* 0x00000001ff0c7424 */ /* 0x000fe400078e00ff */
[----:B------:R-:W-:-:S07]  /*ad40*/  IMAD.MOV.U32 R13, RZ, RZ, RZ ;  /* 0x000000ffff0d7224 */ /* 0x000fce00078e00ff */
[----:B------:R-:W-:-:S07]  /*ad50*/  LEPC R20, `(.L_x_251) ;  /* 0x000000001014794e */ /* 0x000fce0000000000 */
[----:B0-----:R-:W-:Y:S05]  /*ad60*/  CALL.ABS.NOINC R2 ;  /* 0x0000000002007343 */ /* 0x001fea0003c00000 */
.L_x_251:
[----:B------:R-:W-:Y:S05]  /*ad70*/  BSYNC B6 ;  /* 0x0000000000067941 */ /* 0x000fea0003800000 */
.L_x_250:
        /* <DEDUP_REMOVED lines=8> */
[----:B------:R0:W1:Y:S01]  /*ae00*/  LDC.64 R2, c[0x4][R26] ;  /* 0x010000001a027b82 */ /* 0x0000620000000a00 */
[----:B------:R-:W-:Y:S01]  /*ae10*/  IMAD.U32 R4, RZ, RZ, UR6 ;  /* 0x00000006ff047e24 */ /* 0x000fe2000f8e00ff */
[----:B------:R-:W-:Y:S01]  /*ae20*/  MOV R12, 0x1 ;  /* 0x00000001000c7802 */ /* 0x000fe20000000f00 */
[----:B------:R-:W-:Y:S02]  /*ae30*/  IMAD.U32 R5, RZ, RZ, UR7 ;  /* 0x00000007ff057e24 */ /* 0x000fe4000f8e00ff */
[----:B------:R-:W-:Y:S02]  /*ae40*/  IMAD.U32 R6, RZ, RZ, UR8 ;  /* 0x00000008ff067e24 */ /* 0x000fe4000f8e00ff */
[----:B------:R-:W-:-:S02]  /*ae50*/  IMAD.U32 R7, RZ, RZ, UR9 ;  /* 0x00000009ff077e24 */ /* 0x000fc4000f8e00ff */
[----:B------:R-:W-:Y:S02]  /*ae60*/  IMAD.U32 R10, RZ, RZ, UR4 ;  /* 0x00000004ff0a7e24 */ /* 0x000fe4000f8e00ff */
[----:B------:R-:W-:Y:S02]  /*ae70*/  IMAD.U32 R11, RZ, RZ, UR5 ;  /* 0x00000005ff0b7e24 */ /* 0x000fe4000f8e00ff */
[----:B------:R-:W-:Y:S02]  /*ae80*/  IMAD.MOV.U32 R8, RZ, RZ, 0x70 ;  /* 0x00000070ff087424 */ /* 0x000fe400078e00ff */
[----:B0-----:R-:W-:-:S07]  /*ae90*/  IMAD.MOV.U32 R13, RZ, RZ, RZ ;  /* 0x000000ffff0d7224 */ /* 0x001fce00078e00ff */
[----:B------:R-:W-:-:S07]  /*aea0*/  LEPC R20, `(.L_x_254) ;  /* 0x000000001014794e */ /* 0x000fce0000000000 */
[----:B-1----:R-:W-:Y:S05]  /*aeb0*/  CALL.ABS.NOINC R2 ;  /* 0x0000000002007343 */ /* 0x002fea0003c00000 */
.L_x_254:
[----:B------:R0:W1:Y:S01]  /*aec0*/  LDC.64 R2, c[0x4][R26] ;  /* 0x010000001a027b82 */ /* 0x0000620000000a00 */
[----:B------:R-:W-:Y:S01]  /*aed0*/  ULDC.64 UR6, c[0x4][0xf0] ;  /* 0x01003c0000067ab9 */ /* 0x000fe20000000a00 */
[----:B------:R-:W-:Y:S01]  /*aee0*/  ULDC.64 UR8, c[0x4][0xf8] ;  /* 0x01003e0000087ab9 */ /* 0x000fe20000000a00 */
[----:B------:R-:W-:Y:S01]  /*aef0*/  ULDC.64 UR4, c[0x4][0x80] ;  /* 0x0100200000047ab9 */ /* 0x000fe20000000a00 */
[----:B------:R-:W-:Y:S02]  /*af00*/  IMAD.U32 R4, RZ, RZ, UR6 ;  /* 0x00000006ff047e24 */ /* 0x000fe4000f8e00ff */
[----:B------:R-:W-:Y:S02]  /*af10*/  IMAD.U32 R5, RZ, RZ, UR7 ;  /* 0x00000007ff057e24 */ /* 0x000fe4000f8e00ff */
[----:B------:R-:W-:Y:S02]  /*af20*/  IMAD.U32 R6, RZ, RZ, UR8 ;  /* 0x00000008ff067e24 */ /* 0x000fe4000f8e00ff */
[----:B------:R-:W-:-:S02]  /*af30*/  IMAD.U32 R7, RZ, RZ, UR9 ;  /* 0x00000009ff077e24 */ /* 0x000fc4000f8e00ff */
[----:B------:R-:W-:Y:S02]  /*af40*/  IMAD.U32 R10, RZ, RZ, UR4 ;  /* 0x00000004ff0a7e24 */ /* 0x000fe4000f8e00ff */
[----:B------:R-:W-:Y:S02]  /*af50*/  IMAD.U32 R11, RZ, RZ, UR5 ;  /* 0x00000005ff0b7e24 */ /* 0x000fe4000f8e00ff */
[----:B------:R-:W-:Y:S02]  /*af60*/  IMAD.MOV.U32 R8, RZ, RZ, 0x70 ;  /* 0x00000070ff087424 */ /* 0x000fe400078e00ff */
[----:B------:R-:W-:Y:S02]  /*af70*/  IMAD.MOV.U32 R12, RZ, RZ, 0x1 ;  /* 0x00000001ff0c7424 */ /* 0x000fe400078e00ff */
[----:B0-----:R-:W-:-:S07]  /*af80*/  IMAD.MOV.U32 R13, RZ, RZ, RZ ;  /* 0x000000ffff0d7224 */ /* 0x001fce00078e00ff */
[----:B------:R-:W-:-:S07]  /*af90*/  LEPC R20, `(.L_x_253) ;  /* 0x000000001014794e */ /* 0x000fce0000000000 */
[----:B-1----:R-:W-:Y:S05]  /*afa0*/  CALL.ABS.NOINC R2 ;  /* 0x0000000002007343 */ /* 0x002fea0003c00000 */
.L_x_253:
[----:B------:R-:W-:Y:S05]  /*afb0*/  BSYNC B6 ;  /* 0x0000000000067941 */ /* 0x000fea0003800000 */
.L_x_252:
[----:B------:R-:W-:Y:S01]  /*afc0*/  ULDC.64 UR4, c[0x0][0x9f8] ;  /* 0x00027e0000047ab9 */ /* 0x000fe20000000a00 */
[----:B------:R-:W0:Y:S01]  /*afd0*/  LDC R6, c[0x0][0x430] ;  /* 0x00010c00ff067b82 */ /* 0x000e220000000800 */
[----:B------:R-:W-:Y:S01]  /*afe0*/  ISETP.NE.U32.AND P0, PT, RZ, UR4, PT ;  /* 0x00000004ff007c0c */ /* 0x000fe2000bf05070 */
[----:B------:R-:W1:Y:S03]  /*aff0*/  S2R R2, SR_TID.X ;  /* 0x0000000000027919 */ /* 0x000e660000002100 */
[----:B------:R-:W-:-:S13]  /*b000*/  ISETP.NE.AND.EX P0, PT, RZ, UR5, PT, P0 ;  /* 0x00000005ff007c0c */ /* 0x000fda000bf05300 */
[----:B------:R-:W-:Y:S01]  /*b010*/  @P0 IADD3 R24, P1, R24, UR4, RZ ;  /* 0x0000000418180c10 */ /* 0x000fe2000ff3e0ff */
[----:B------:R-:W2:Y:S01]  /*b020*/  S2R R21, SR_TID.X ;  /* 0x0000000000157919 */ /* 0x000ea20000002100 */
[----:B------:R-:W-:Y:S01]  /*b030*/  LOP3.LUT R23, R23, 0xffffffdf, RZ, 0xc0, !PT ;  /* 0xffffffdf17177812 */ /* 0x000fe200078ec0ff */
[----:B------:R-:W-:Y:S01]  /*b040*/  ULDC UR4, c[0x0][0x320] ;  /* 0x0000c80000047ab9 */ /* 0x000fe20000000800 */
[----:B------:R-:W-:-:S05]  /*b050*/  @P0 IADD3.X R25, R25, UR5, RZ, P1, !PT ;  /* 0x0000000519190c10 */ /* 0x000fca0008ffe4ff */
[----:B------:R3:W4:Y:S01]  /*b060*/  @P0 LDG.E R31, desc[UR36][R24.64] ;  /* 0x00000024181f0981 */ /* 0x000722000c1e1900 */
[----:B0-----:R-:W-:Y:S01]  /*b070*/  ISETP.NE.AND P2, PT, R6, 0x1, PT ;  /* 0x000000010600780c */ /* 0x001fe20003f45270 */
[----:B------:R-:W0:Y:S01]  /*b080*/  S2R R26, SR_TID.X ;  /* 0x00000000001a7919 */ /* 0x000e220000002100 */
[----:B-1----:R-:W-:Y:S01]  /*b090*/  LOP3.LUT R2, R2, 0x7f, RZ, 0xc0, !PT ;  /* 0x0000007f02027812 */ /* 0x002fe200078ec0ff */
[----:B---3--:R-:W-:-:S03]  /*b0a0*/  VIADD R25, R29, 0xffffffff ;  /* 0xffffffff1d197836 */ /* 0x008fc60000000000 */
[----:B------:R-:W-:-:S07]  /*b0b0*/  SHF.R.U32.HI R2, RZ, 0x3, R2 ;  /* 0x00000003ff027819 */ /* 0x000fce0000011602 */
[----:B------:R-:W1:Y:S01]  /*b0c0*/  @P2 LDC R3, c[0x0][0x434] ;  /* 0x00010d00ff032b82 */ /* 0x000e620000000800 */
[----:B------:R-:W-:-:S07]  /*b0d0*/  @P2 LOP3.LUT R23, R23, 0x20, RZ, 0xfc, !PT ;  /* 0x0000002017172812 */ /* 0x000fce00078efcff */
[----:B------:R-:W3:Y:S01]  /*b0e0*/  @P2 LDC R5, c[0x0][0x438] ;  /* 0x00010e00ff052b82 */ /* 0x000ee20000000800 */
[----:B--2---:R-:W-:-:S04]  /*b0f0*/  SHF.L.U32 R20, R21, 0x4, RZ ;  /* 0x0000000415147819 */ /* 0x004fc800000006ff */
[----:B------:R-:W-:-:S05]  /*b100*/  LOP3.LUT R20, R2, 0x70, R20, 0xf8, !PT ;  /* 0x0000007002147812 */ /* 0x000fca00078ef814 */
[----:B------:R-:W-:Y:S02]  /*b110*/  IMAD R2, R25, 0x60, R20 ;  /* 0x0000006019027824 */ /* 0x000fe400078e0214 */
[----:B0-----:R-:W-:Y:S02]  /*b120*/  IMAD.SHL.U32 R9, R26, 0x8, RZ ;  /* 0x000000081a097824 */ /* 0x001fe400078e00ff */
[C---:B------:R-:W-:Y:S01]  /*b130*/  IMAD.IADD R0, R2.reuse, 0x1, R37 ;  /* 0x0000000102007824 */ /* 0x040fe200078e0225 */
[----:B------:R-:W-:Y:S02]  /*b140*/  ISETP.GE.AND P0, PT, R2, R34, PT ;  /* 0x000000220200720c */ /* 0x000fe40003f06270 */
[----:B------:R-:W-:Y:S01]  /*b150*/  LOP3.LUT R9, R9, 0x38, RZ, 0xc0, !PT ;  /* 0x0000003809097812 */ /* 0x000fe200078ec0ff */
[----:B-1----:R-:W-:Y:S01]  /*b160*/  @P2 IMAD.HI.U32 R2, R0, R3, RZ ;  /* 0x0000000300022227 */ /* 0x002fe200078e00ff */
[----:B------:R-:W-:Y:S02]  /*b170*/  ISETP.GT.U32.OR P0, PT, R20, 0x5f, P0 ;  /* 0x0000005f1400780c */ /* 0x000fe40000704470 */
[----:B------:R-:W-:Y:S01]  /*b180*/  LOP3.LUT R8, R9, 0x40, RZ, 0xfc, !PT ;  /* 0x0000004009087812 */ /* 0x000fe200078efcff */
[----:B------:R-:W-:Y:S01]  /*b190*/  IMAD.MOV.U32 R4, RZ, RZ, R0 ;  /* 0x000000ffff047224 */ /* 0x000fe200078e0000 */
[----:B---3--:R-:W-:-:S02]  /*b1a0*/  @P2 SHF.R.U32.HI R4, RZ, R5, R2 ;  /* 0x00000005ff042219 */ /* 0x008fc40000011602 */
[----:B------:R-:W-:Y:S02]  /*b1b0*/  ISETP.GE.AND P2, PT, R8, UR4, PT ;  /* 0x0000000408007c0c */ /* 0x000fe4000bf46270 */
[----:B------:R-:W-:Y:S01]  /*b1c0*/  ISETP.GE.AND P1, PT, R9, UR4, PT ;  /* 0x0000000409007c0c */ /* 0x000fe2000bf26270 */
[----:B------:R-:W-:Y:S01]  /*b1d0*/  IMAD.MOV R3, RZ, RZ, -R4 ;  /* 0x000000ffff037224 */ /* 0x000fe200078e0a04 */
[----:B------:R-:W-:Y:S01]  /*b1e0*/  SEL R5, RZ, 0xffffffff, P2 ;  /* 0xffffffffff057807 */ /* 0x000fe20001000000 */
[----:B------:R-:W-:Y:S01]  /*b1f0*/  ULDC UR4, c[0x0][0x2f4] ;  /* 0x0000bd0000047ab9 */ /* 0x000fe20000000800 */
[----:B------:R-:W-:Y:S01]  /*b200*/  SEL R29, RZ, 0x1, P1 ;  /* 0x00000001ff1d7807 */ /* 0x000fe20000800000 */
[----:B------:R-:W-:Y:S02]  /*b210*/  IMAD R0, R6, R3, R0 ;  /* 0x0000000306007224 */ /* 0x000fe400078e0200 */
[----:B------:R-:W0:Y:S01]  /*b220*/  @!P0 LDC.64 R2, c[0x0][0x428] ;  /* 0x00010a00ff028b82 */ /* 0x000e220000000a00 */
[----:B------:R-:W-:Y:S01]  /*b230*/  IMAD.SHL.U32 R6, R5, 0x2, RZ ;  /* 0x0000000205067824 */ /* 0x000fe200078e00ff */
[----:B------:R-:W-:-:S04]  /*b240*/  @!P0 SHF.R.S32.HI R5, RZ, 0x1f, R4 ;  /* 0x0000001fff058819 */ /* 0x000fc80000011404 */
[----:B------:R-:W-:Y:S02]  /*b250*/  LOP3.LUT R29, R6, 0x2, R29, 0xe2, !PT ;  /* 0x00000002061d7812 */ /* 0x000fe400078ee21d */
[----:B------:R-:W-:Y:S02]  /*b260*/  ISETP.GE.AND P2, PT, R9, UR4, PT ;  /* 0x0000000409007c0c */ /* 0x000fe4000bf46270 */
[----:B------:R-:W-:Y:S01]  /*b270*/  LOP3.LUT R23, R23, 0xffffffef, RZ, 0xc0, !PT ;  /* 0xffffffef17177812 */ /* 0x000fe200078ec0ff */
[----:B------:R-:W-:Y:S01]  /*b280*/  UMOV UR5, 0xffffffff ;  /* 0xffffffff00057882 */ /* 0x000fe20000000000 */
[----:B------:R-:W-:Y:S02]  /*b290*/  LOP3.LUT R26, R18, 0xffff, RZ, 0xc0, !PT ;  /* 0x0000ffff121a7812 */ /* 0x000fe400078ec0ff */
[----:B----4-:R-:W-:Y:S01]  /*b2a0*/  SHF.R.S32.HI R7, RZ, 0x1f, R31 ;  /* 0x0000001fff077819 */ /* 0x010fe2000001141f */
[----:B0-----:R-:W-:-:S04]  /*b2b0*/  @!P0 IMAD.WIDE.U32 R4, R31, R2, R4 ;  /* 0x000000021f048225 */ /* 0x001fc800078e0004 */
[----:B------:R-:W-:Y:S01]  /*b2c0*/  @!P0 IMAD R6, R7, R2, RZ ;  /* 0x0000000207068224 */ /* 0x000fe200078e02ff */
[----:B------:R0:W-:Y:S03]  /*b2d0*/  STL [R1], R7 ;  /* 0x0000000701007387 */ /* 0x0001e60000100800 */
[----:B------:R-:W-:Y:S02]  /*b2e0*/  @!P0 IMAD R6, R31, R3, R6 ;  /* 0x000000031f068224 */ /* 0x000fe400078e0206 */
[----:B------:R-:W1:Y:S02]  /*b2f0*/  @!P0 LDC.64 R2, c[0x0][0x418] ;  /* 0x00010600ff028b82 */ /* 0x000e640000000a00 */
[----:B------:R-:W-:Y:S02]  /*b300*/  @!P0 IMAD.IADD R6, R5, 0x1, R6 ;  /* 0x0000000105068824 */ /* 0x000fe400078e0206 */
[----:B------:R-:W-:-:S05]  /*b310*/  IMAD.U32 R5, RZ, RZ, UR38 ;  /* 0x00000026ff057e24 */ /* 0x000fca000f8e00ff */
[----:B------:R-:W-:Y:S02]  /*b320*/  ISETP.NE.AND P3, PT, R5, 0x3, PT ;  /* 0x000000030500780c */ /* 0x000fe40003f65270 */
[----:B0-----:R-:W-:-:S11]  /*b330*/  LOP3.LUT R7, R9, 0x80, RZ, 0xfc, !PT ;  /* 0x0000008009077812 */ /* 0x001fd600078efcff */
[----:B------:R-:W-:Y:S02]  /*b340*/  @P3 LOP3.LUT R23, R23, 0x10, RZ, 0xfc, !PT ;  /* 0x0000001017173812 */ /* 0x000fe400078efcff */
[C---:B-1----:R-:W-:Y:S02]  /*b350*/  @!P0 LEA R2, P1, R4.reuse, R2, 0x2 ;  /* 0x0000000204028211 */ /* 0x042fe400078210ff */
[----:B------:R-:W-:Y:S02]  /*b360*/  LOP3.LUT R23, R23, 0xfffffffb, RZ, 0xc0, !PT ;  /* 0xfffffffb17177812 */ /* 0x000fe400078ec0ff */
[----:B------:R-:W-:Y:S01]  /*b370*/  @!P0 LEA.HI.X R3, R4, R3, R6, 0x2, P1 ;  /* 0x0000000304038211 */ /* 0x000fe200008f1406 */
[----:B------:R-:W-:Y:S01]  /*b380*/  IMAD.MOV.U32 R4, RZ, RZ, RZ ;  /* 0x000000ffff047224 */ /* 0x000fe200078e00ff */
[----:B------:R-:W-:Y:S02]  /*b390*/  ISETP.GE.AND P1, PT, R8, UR4, PT ;  /* 0x0000000408007c0c */ /* 0x000fe4000bf26270 */
[----:B------:R-:W-:-:S03]  /*b3a0*/  @P2 LOP3.LUT R23, R23, 0x4, RZ, 0xfc, !PT ;  /* 0x0000000417172812 */ /* 0x000fc600078efcff */
[----:B------:R0:W5:Y:S01]  /*b3b0*/  @!P0 LDG.E R4, desc[UR36][R2.64] ;  /* 0x0000002402048981 */ /* 0x000162000c1e1900 */
[----:B------:R-:W-:Y:S02]  /*b3c0*/  ISETP.GE.AND P0, PT, R7, UR4, PT ;  /* 0x0000000407007c0c */ /* 0x000fe4000bf06270 */
[----:B------:R-:W-:-:S04]  /*b3d0*/  LOP3.LUT R23, R23, 0xfffffffe, RZ, 0xc0, !PT ;  /* 0xfffffffe17177812 */ /* 0x000fc800078ec0ff */
[----:B------:R-:W-:-:S04]  /*b3e0*/  LOP3.LUT R23, R23, 0xfffffffd, RZ, 0xc0, !PT ;  /* 0xfffffffd17177812 */ /* 0x000fc800078ec0ff */
[----:B------:R-:W-:-:S04]  /*b3f0*/  @P1 LOP3.LUT R23, R23, 0x2, RZ, 0xfc, !PT ;  /* 0x0000000217171812 */ /* 0x000fc800078efcff */
[----:B------:R-:W-:Y:S01]  /*b400*/  @P0 LOP3.LUT R23, R23, 0x1, RZ, 0xfc, !PT ;  /* 0x0000000117170812 */ /* 0x000fe200078efcff */
[----:B0-----:R-:W-:Y:S06]  /*b410*/  BRA.DIV UR5, `(.L_x_255) ;  /* 0x0000003e059c7947 */ /* 0x001fec000b800000 */
.L_x_321:
[----:B------:R-:W-:Y:S02]  /*b420*/  ISETP.GT.U32.AND P0, PT, R20, 0x5f, PT ;  /* 0x0000005f1400780c */ /* 0x000fe40003f04070 */
[----:B------:R-:W-:-:S11]  /*b430*/  LOP3.LUT R23, R23, 0xfffffff7, RZ, 0xc0, !PT ;  /* 0xfffffff717177812 */ /* 0x000fd600078ec0ff */
[----:B------:R-:W-:Y:S01]  /*b440*/  @P0 LOP3.LUT R23, R23, 0x8, RZ, 0xfc, !PT ;  /* 0x0000000817170812 */ /* 0x000fe200078efcff */
[----:B------:R-:W-:Y:S06]  /*b450*/  @!P3 BRA `(.L_x_256) ;  /* 0x000000000004b947 */ /* 0x000fec0003800000 */
[----:B------:R-:W-:Y:S01]  /*b460*/  BPT.TRAP 0x1 ;  /* 0x000000040000795c */ /* 0x000fe20000300000 */
.L_x_256:
[----:B------:R-:W-:Y:S01]  /*b470*/  SHF.R.S32.HI R5, RZ, 0x1f, R0 ;  /* 0x0000001fff057819 */ /* 0x000fe20000011400 */
[----:B------:R-:W-:Y:S01]  /*b480*/  ULDC.64 UR4, c[0x0][0x328] ;  /* 0x0000ca0000047ab9 */ /* 0x000fe20000000a00 */
[----:B------:R-:W-:Y:S01]  /*b490*/  ULDC.64 UR6, c[0x0][0x318] ;  /* 0x0000c60000067ab9 */ /* 0x000fe20000000a00 */
[----:B------:R-:W-:Y:S02]  /*b4a0*/  BSSY B0, `(.L_x_257) ;  /* 0x0000014000007945 */ /* 0x000fe40003800000 */
[----:B------:R-:W-:-:S04]  /*b4b0*/  IMAD R3, R5, UR4, RZ ;  /* 0x0000000405037c24 */ /* 0x000fc8000f8e02ff */
[C---:B------:R-:W-:Y:S02]  /*b4c0*/  IMAD R6, R0.reuse, UR5, R3 ;  /* 0x0000000500067c24 */ /* 0x040fe4000f8e0203 */
[----:B------:R-:W-:Y:S01]  /*b4d0*/  IMAD.WIDE.U32 R2, R0, UR4, RZ ;  /* 0x0000000400027c25 */ /* 0x000fe2000f8e00ff */
[----:B------:R-:W-:-:S03]  /*b4e0*/  ULDC.64 UR4, c[0x0][0x338] ;  /* 0x0000ce0000047ab9 */ /* 0x000fc60000000a00 */
[----:B------:R-:W-:Y:S01]  /*b4f0*/  IMAD.IADD R3, R3, 0x1, R6 ;  /* 0x0000000103037824 */ /* 0x000fe200078e0206 */
[----:B-----5:R-:W-:Y:S01]  /*b500*/  SHF.R.S32.HI R6, RZ, 0x1f, R4 ;  /* 0x0000001fff067819 */ /* 0x020fe20000011404 */
[----:B------:R-:W-:-:S04]  /*b510*/  IMAD.WIDE.U32 R2, R4, UR4, R2 ;  /* 0x0000000404027c25 */ /* 0x000fc8000f8e0002 */
[----:B------:R-:W-:-:S04]  /*b520*/  IMAD R7, R6, UR4, RZ ;  /* 0x0000000406077c24 */ /* 0x000fc8000f8e02ff */
[----:B------:R-:W-:Y:S01]  /*b530*/  IMAD R7, R4, UR5, R7 ;  /* 0x0000000504077c24 */ /* 0x000fe2000f8e0207 */
[----:B------:R-:W-:-:S04]  /*b540*/  ULDC.64 UR4, c[0x0][0x330] ;  /* 0x0000cc0000047ab9 */ /* 0x000fc80000000a00 */
[----:B------:R-:W-:Y:S01]  /*b550*/  IADD3 R3, R3, R7, RZ ;  /* 0x0000000703037210 */ /* 0x000fe20007ffe0ff */
[----:B------:R-:W-:Y:S02]  /*b560*/  IMAD R7, R27, 0x8, R22 ;  /* 0x000000081b077824 */ /* 0x000fe400078e0216 */
[----:B------:R-:W-:-:S04]  /*b570*/  IMAD.WIDE.U32 R2, R26, UR4, R2 ;  /* 0x000000041a027c25 */ /* 0x000fc8000f8e0002 */
[----:B------:R-:W-:Y:S01]  /*b580*/  IMAD R24, R26, UR5, R3 ;  /* 0x000000051a187c24 */ /* 0x000fe2000f8e0203 */
[----:B------:R-:W-:-:S04]  /*b590*/  LEA R18, P0, R2, UR6, 0x1 ;  /* 0x0000000602127c11 */ /* 0x000fc8000f8008ff */
[----:B------:R-:W-:Y:S02]  /*b5a0*/  LEA.HI.X R24, R2, UR7, R24, 0x1, P0 ;  /* 0x0000000702187c11 */ /* 0x000fe400080f0c18 */
[----:B------:R-:W-:-:S06]  /*b5b0*/  SHF.L.U32 R2, R28, 0x1f, RZ ;  /* 0x0000001f1c027819 */ /* 0x000fcc00000006ff */
[----:B------:R-:W0:Y:S02]  /*b5c0*/  SYNCS.PHASECHK.TRANS64.TRYWAIT P0, [R7+URZ+0x2a840], R2 ;  /* 0x02a84002070075a7 */ /* 0x000e24000800017f */
[----:B0-----:R-:W-:Y:S05]  /*b5d0*/  @!P0 BRA `(.L_x_258) ;  /* 0x0000003c005c8947 */ /* 0x001fea0003800000 */
.L_x_322:
[----:B------:R-:W-:Y:S05]  /*b5e0*/  BSYNC B0 ;  /* 0x0000000000007941 */ /* 0x000fea0003800000 */
.L_x_257:
[----:B------:R-:W1:Y:S01]  /*b5f0*/  S2R R8, SR_TID.X ;  /* 0x0000000000087919 */ /* 0x000e620000002100 */
[----:B------:R-:W-:Y:S01]  /*b600*/  ULDC.64 UR4, c[0x0][0x300] ;  /* 0x0000c00000047ab9 */ /* 0x000fe20000000a00 */
[----:B------:R-:W-:Y:S01]  /*b610*/  ULDC.64 UR6, c[0x0][0x2e8] ;  /* 0x0000ba0000067ab9 */ /* 0x000fe20000000a00 */
[----:B------:R-:W-:Y:S01]  /*b620*/  IMAD R5, R5, UR4, RZ ;  /* 0x0000000405057c24 */ /* 0x000fe2000f8e02ff */
[C---:B------:R-:W-:Y:S01]  /*b630*/  LOP3.LUT P4, RZ, R23.reuse, 0x4, RZ, 0xc0, !PT ;  /* 0x0000000417ff7812 */ /* 0x040fe2000788c0ff */
[C---:B0-----:R-:W-:Y:S01]  /*b640*/  IMAD.WIDE.U32 R2, R0.reuse, UR4, RZ ;  /* 0x0000000400027c25 */ /* 0x041fe2000f8e00ff */
[C---:B------:R-:W-:Y:S02]  /*b650*/  LOP3.LUT P3, RZ, R23.reuse, 0x2, RZ, 0xc0, !PT ;  /* 0x0000000217ff7812 */ /* 0x040fe4000786c0ff */
[----:B------:R-:W-:Y:S01]  /*b660*/  LOP3.LUT P2, RZ, R23, 0x1, RZ, 0xc0, !PT ;  /* 0x0000000117ff7812 */ /* 0x000fe2000784c0ff */
[----:B------:R-:W-:Y:S01]  /*b670*/  IMAD R5, R0, UR5, R5 ;  /* 0x0000000500057c24 */ /* 0x000fe2000f8e0205 */
[----:B------:R-:W-:-:S02]  /*b680*/  ULDC.64 UR4, c[0x0][0x310] ;  /* 0x0000c40000047ab9 */ /* 0x000fc40000000a00 */
[----:B------:R-:W-:Y:S02]  /*b690*/  IMAD R6, R6, UR4, RZ ;  /* 0x0000000406067c24 */ /* 0x000fe4000f8e02ff */
[----:B------:R-:W-:Y:S02]  /*b6a0*/  IMAD.IADD R3, R3, 0x1, R5 ;  /* 0x0000000103037824 */ /* 0x000fe400078e0205 */
[C---:B------:R-:W-:Y:S02]  /*b6b0*/  IMAD R6, R4.reuse, UR5, R6 ;  /* 0x0000000504067c24 */ /* 0x040fe4000f8e0206 */
[----:B------:R-:W-:Y:S01]  /*b6c0*/  IMAD.WIDE.U32 R2, R4, UR4, R2 ;  /* 0x0000000404027c25 */ /* 0x000fe2000f8e0002 */
[----:B------:R-:W-:-:S03]  /*b6d0*/  ULDC.64 UR4, c[0x0][0x308] ;  /* 0x0000c20000047ab9 */ /* 0x000fc60000000a00 */
[----:B------:R-:W-:Y:S02]  /*b6e0*/  IMAD.IADD R3, R3, 0x1, R6 ;  /* 0x0000000103037824 */ /* 0x000fe400078e0206 */
[----:B------:R-:W-:Y:S02]  /*b6f0*/  IMAD R6, R25, -0x60, R34 ;  /* 0xffffffa019067824 */ /* 0x000fe400078e0222 */
[----:B------:R-:W-:Y:S01]  /*b700*/  IMAD.WIDE.U32 R2, R26, UR4, R2 ;  /* 0x000000041a027c25 */ /* 0x000fe2000f8e0002 */
[----:B------:R-:W-:-:S03]  /*b710*/  UMOV UR4, 0xffffffff ;  /* 0xffffffff00047882 */ /* 0x000fc60000000000 */
[----:B------:R-:W-:Y:S01]  /*b720*/  IMAD R0, R26, UR5, R3 ;  /* 0x000000051a007c24 */ /* 0x000fe2000f8e0203 */
[----:B------:R-:W-:Y:S01]  /*b730*/  LEA R4, P0, R2, UR6, 0x1 ;  /* 0x0000000602047c11 */ /* 0x000fe2000f8008ff */
[----:B------:R-:W-:Y:S01]  /*b740*/  IMAD R5, R27, 0x4800, R32 ;  /* 0x000048001b057824 */ /* 0x000fe200078e0220 */
[----:B-1----:R-:W-:Y:S02]  /*b750*/  LOP3.LUT R8, R8, 0x7f, RZ, 0xc0, !PT ;  /* 0x0000007f08087812 */ /* 0x002fe400078ec0ff */
[----:B------:R-:W-:Y:S02]  /*b760*/  LEA.HI.X R0, R2, UR7, R0, 0x1, P0 ;  /* 0x0000000702007c11 */ /* 0x000fe400080f0c00 */
[----:B------:R-:W-:Y:S02]  /*b770*/  SHF.R.U32.HI R9, RZ, 0x3, R8 ;  /* 0x00000003ff097819 */ /* 0x000fe40000011608 */
[----:B------:R-:W0:Y:S03]  /*b780*/  S2R R8, SR_TID.X ;  /* 0x0000000000087919 */ /* 0x000e260000002100 */
[----:B------:R-:W-:-:S05]  /*b790*/  IMAD.IADD R6, R6, 0x1, -R9 ;  /* 0x0000000106067824 */ /* 0x000fca00078e0a09 */
[----:B------:R-:W-:Y:S01]  /*b7a0*/  ISETP.GE.AND P0, PT, R6, 0x1, PT ;  /* 0x000000010600780c */ /* 0x000fe20003f06270 */
[----:B0-----:R-:W-:-:S05]  /*b7b0*/  IMAD.SHL.U32 R9, R8, 0x8, RZ ;  /* 0x0000000808097824 */ /* 0x001fca00078e00ff */
[----:B------:R-:W-:Y:S01]  /*b7c0*/  LOP3.LUT R9, R9, 0x38, RZ, 0xc0, !PT ;  /* 0x0000003809097812 */ /* 0x000fe200078ec0ff */
[----:B------:R-:W-:Y:S06]  /*b7d0*/  BRA.DIV UR4, `(.L_x_259) ;  /* 0x0000003a04f07947 */ /* 0x000fec000b800000 */
[----:B------:R-:W0:Y:S01]  /*b7e0*/  SHFL.IDX PT, R3, R4, RZ, 0x181f ;  /* 0x00181fff04037589 */ /* 0x000e2200000e0000 */
[----:B------:R-:W-:-:S03]  /*b7f0*/  @P0 IMAD R8, R5, 0x2, R22 ;  /* 0x0000000205080824 */ /* 0x000fc600078e0216 */
[----:B------:R-:W1:Y:S01]  /*b800*/  SHFL.IDX PT, R2, R0, RZ, 0x181f ;  /* 0x00181fff00027589 */ /* 0x000e6200000e0000 */
[----:B0-----:R-:W-:-:S05]  /*b810*/  @P0 LEA R3, P1, R9, R3, 0x1 ;  /* 0x0000000309030211 */ /* 0x001fca00078208ff */
[----:B-1----:R-:W-:Y:S01]  /*b820*/  @P0 IMAD.X R2, RZ, RZ, R2, P1 ;  /* 0x000000ffff020224 */ /* 0x002fe200008e0602 */
[----:B------:R-:W-:-:S04]  /*b830*/  ISETP.GE.AND P1, PT, R6, 0x11, PT ;  /* 0x000000110600780c */ /* 0x000fc80003f26270 */
[----:B------:R-:W-:-:S04]  /*b840*/  @P0 LOP3.LUT R3, R3, R2, RZ, 0x3c, !PT ;  /* 0x0000000203030212 */ /* 0x000fc800078e3cff */
[----:B------:R-:W-:-:S04]  /*b850*/  @P0 LOP3.LUT R2, R3, R2, RZ, 0x3c, !PT ;  /* 0x0000000203020212 */ /* 0x000fc800078e3cff */
[----:B------:R-:W-:-:S05]  /*b860*/  @P0 LOP3.LUT R3, R3, R2, RZ, 0x3c, !PT ;  /* 0x0000000203030212 */ /* 0x000fca00078e3cff */
[----:B------:R-:W-:Y:S01]  /*b870*/  @!PT LDS RZ, [RZ] ;  /* 0x00000000fffff984 */ /* 0x000fe20000000800 */
[----:B------:R-:W-:Y:S04]  /*b880*/  @P0 LDGSTS.E.BYPASS.LTC128B.128 [R8+0x18400], desc[UR36][R2.64], !P4 ;  /* 0x1840000002080fae */ /* 0x000fe8000e101d64 */
[----:B------:R-:W-:Y:S04]  /*b890*/  @P0 LDGSTS.E.BYPASS.LTC128B.128 [R8+0x1b400], desc[UR36][R2.64+0x80], !P3 ;  /* 0x1b40008002080fae */ /* 0x000fe8000d901d64 */
[----:B------:R0:W-:Y:S04]  /*b8a0*/  @P0 LDGSTS.E.BYPASS.LTC128B.128 [R8+0x1e400], desc[UR36][R2.64+0x100], !P2 ;  /* 0x1e40010002080fae */ /* 0x0001e8000d101d64 */
[----:B0-----:R-:W0:Y:S01]  /*b8b0*/  SHFL.IDX PT, R3, R4, 0x1, 0x181f ;  /* 0x00381f0004037f89 */ /* 0x001e2200000e0000 */
[----:B------:R-:W-:-:S03]  /*b8c0*/  @P1 IMAD R8, R5, 0x2, R22 ;  /* 0x0000000205081824 */ /* 0x000fc600078e0216 */
[----:B------:R-:W1:Y:S01]  /*b8d0*/  SHFL.IDX PT, R2, R0, 0x1, 0x181f ;  /* 0x00381f0000027f89 */ /* 0x000e6200000e0000 */
[----:B0-----:R-:W-:-:S05]  /*b8e0*/  @P1 LEA R3, P0, R9, R3, 0x1 ;  /* 0x0000000309031211 */ /* 0x001fca00078008ff */
[----:B-1----:R-:W-:-:S05]  /*b8f0*/  @P1 IMAD.X R2, RZ, RZ, R2, P0 ;  /* 0x000000ffff021224 */ /* 0x002fca00000e0602 */
[----:B------:R-:W-:-:S04]  /*b900*/  @P1 LOP3.LUT R3, R3, R2, RZ, 0x3c, !PT ;  /* 0x0000000203031212 */ /* 0x000fc800078e3cff */
[----:B------:R-:W-:-:S04]  /*b910*/  @P1 LOP3.LUT R2, R3, R2, RZ, 0x3c, !PT ;  /* 0x0000000203021212 */ /* 0x000fc800078e3cff */
[----:B------:R-:W-:-:S05]  /*b920*/  @P1 LOP3.LUT R3, R3, R2, RZ, 0x3c, !PT ;  /* 0x0000000203031212 */ /* 0x000fca00078e3cff */
[----:B------:R-:W-:Y:S04]  /*b930*/  @P1 LDGSTS.E.BYPASS.LTC128B.128 [R8+0x18c00], desc[UR36][R2.64], !P4 ;  /* 0x18c0000002081fae */ /* 0x000fe8000e101d64 */
[----:B------:R-:W-:Y:S04]  /*b940*/  @P1 LDGSTS.E.BYPASS.LTC128B.128 [R8+0x1bc00], desc[UR36][R2.64+0x80], !P3 ;  /* 0x1bc0008002081fae */ /* 0x000fe8000d901d64 */
[----:B------:R0:W-:Y:S01]  /*b950*/  @P1 LDGSTS.E.BYPASS.LTC128B.128 [R8+0x1ec00], desc[UR36][R2.64+0x100], !P2 ;  /* 0x1ec0010002081fae */ /* 0x0001e2000d101d64 */
[----:B------:R-:W-:-:S03]  /*b960*/  ISETP.GE.AND P1, PT, R6, 0x21, PT ;  /* 0x000000210600780c */ /* 0x000fc60003f26270 */
[----:B0-----:R-:W0:Y:S10]  /*b970*/  SHFL.IDX PT, R3, R4, 0x2, 0x181f ;  /* 0x00581f0004037f89 */ /* 0x001e3400000e0000 */
[----:B------:R-:W-:Y:S01]  /*b980*/  @P1 LEA R8, R5, R22, 0x1 ;  /* 0x0000001605081211 */ /* 0x000fe200078e08ff */
        /* <DEDUP_REMOVED lines=11> */
[----:B------:R-:W-:Y:S01]  /*ba40*/  @P1 IMAD R8, R5, 0x2, R22 ;  /* 0x0000000205081824 */ /* 0x000fe200078e0216 */
        /* <DEDUP_REMOVED lines=12> */
[----:B------:R-:W1:Y:S04]  /*bb10*/  SHFL.IDX PT, R2, R0, 0x4, 0x181f ;  /* 0x00981f0000027f89 */ /* 0x000e6800000e0000 */
[----:B------:R-:W2:Y:S01]  /*bb20*/  SHFL.IDX PT, R0, R0, 0x5, 0x181f ;  /* 0x00b81f0000007f89 */ /* 0x000ea200000e0000 */
[----:B0-----:R-:W-:-:S05]  /*bb30*/  @P1 LEA R3, P0, R9, R3, 0x1 ;  /* 0x0000000309031211 */ /* 0x001fca00078008ff */
[----:B-1----:R-:W-:-:S05]  /*bb40*/  @P1 IMAD.X R2, RZ, RZ, R2, P0 ;  /* 0x000000ffff021224 */ /* 0x002fca00000e0602 */
[----:B------:R-:W-:-:S04]  /*bb50*/  @P1 LOP3.LUT R3, R3, R2, RZ, 0x3c, !PT ;  /* 0x0000000203031212 */ /* 0x000fc800078e3cff */
[----:B------:R-:W-:-:S04]  /*bb60*/  @P1 LOP3.LUT R2, R3, R2, RZ, 0x3c, !PT ;  /* 0x0000000203021212 */ /* 0x000fc800078e3cff */
[----:B------:R-:W-:-:S05]  /*bb70*/  @P1 LOP3.LUT R3, R3, R2, RZ, 0x3c, !PT ;  /* 0x0000000203031212 */ /* 0x000fca00078e3cff */
[----:B------:R-:W-:Y:S04]  /*bb80*/  @P1 LDGSTS.E.BYPASS.LTC128B.128 [R8+0x1a400], desc[UR36][R2.64], !P4 ;  /* 0x1a40000002081fae */ /* 0x000fe8000e101d64 */
[----:B------:R-:W-:Y:S04]  /*bb90*/  @P1 LDGSTS.E.BYPASS.LTC128B.128 [R8+0x1d400], desc[UR36][R2.64+0x80], !P3 ;  /* 0x1d40008002081fae */ /* 0x000fe8000d901d64 */
[----:B------:R0:W-:Y:S04]  /*bba0*/  @P1 LDGSTS.E.BYPASS.LTC128B.128 [R8+0x20400], desc[UR36][R2.64+0x100], !P2 ;  /* 0x2040010002081fae */ /* 0x0001e8000d101d64 */
[----:B0-2---:R0:W1:Y:S02]  /*bbb0*/  SHFL.IDX PT, R2, R4, 0x5, 0x181f ;  /* 0x00b81f0004027f89 */ /* 0x00506400000e0000 */
.L_x_336:
[----:B------:R-:W-:-:S13]  /*bbc0*/  ISETP.GE.AND P0, PT, R6, 0x51, PT ;  /* 0x000000510600780c */ /* 0x000fda0003f06270 */
[----:B-1----:R-:W-:Y:S01]  /*bbd0*/  @P0 LEA R2, P1, R9, R2, 0x1 ;  /* 0x0000000209020211 */ /* 0x002fe200078208ff */
[----:B------:R-:W-:-:S04]  /*bbe0*/  @P0 IMAD R5, R5, 0x2, R22 ;  /* 0x0000000205050824 */ /* 0x000fc800078e0216 */
[----:B------:R-:W-:-:S05]  /*bbf0*/  @P0 IMAD.X R3, RZ, RZ, R0, P1 ;  /* 0x000000ffff030224 */ /* 0x000fca00008e0600 */
[----:B------:R-:W-:Y:S01]  /*bc00*/  @!PT LDS RZ, [RZ] ;  /* 0x00000000fffff984 */ /* 0x000fe20000000800 */
[----:B------:R-:W-:Y:S01]  /*bc10*/  @!PT LDS RZ, [RZ] ;  /* 0x00000000fffff984 */ /* 0x000fe20000000800 */
[----:B------:R-:W-:Y:S01]  /*bc20*/  @!PT LDS RZ, [RZ] ;  /* 0x00000000fffff984 */ /* 0x000fe20000000800 */
[----:B------:R1:W-:Y:S04]  /*bc30*/  @P0 LDGSTS.E.BYPASS.LTC128B.128 [R5+0x1ac00], desc[UR36][R2.64], !P4 ;  /* 0x1ac0000002050fae */ /* 0x0003e8000e101d64 */
[----:B------:R1:W-:Y:S04]  /*bc40*/  @P0 LDGSTS.E.BYPASS.LTC128B.128 [R5+0x1dc00], desc[UR36][R2.64+0x80], !P3 ;  /* 0x1dc0008002050fae */ /* 0x0003e8000d901d64 */
[----:B------:R1:W-:Y:S01]  /*bc50*/  @P0 LDGSTS.E.BYPASS.LTC128B.128 [R5+0x20c00], desc[UR36][R2.64+0x100], !P2 ;  /* 0x20c0010002050fae */ /* 0x0003e2000d101d64 */
[----:B------:R-:W-:Y:S01]  /*bc60*/  PLOP3.LUT P0, PT, PT, PT, PT, 0x80, 0x0 ;  /* 0x000000000000781c */ /* 0x000fe20003f0f070 */
[----:B------:R-:W-:-:S12]  /*bc70*/  NOP ;  /* 0x0000000000007918 */ /* 0x000fd80000000000 */
.L_x_260:
[----:B------:R-:W-:Y:S02]  /*bc80*/  PLOP3.LUT P1, PT, P1, P0, PT, 0xa2, 0x0 ;  /* 0x000000000000781c */ /* 0x000fe40000f21472 */
[----:B------:R-:W-:-:S08]  /*bc90*/  @P0 R2UR P1, UR4, R7 ;  /* 0x00000000070402ca */ /* 0x000fd00000020000 */
[----:B------:R-:W-:-:S05]  /*bca0*/  @P0 PLOP3.LUT P0, PT, P1, PT, PT, 0x80, 0x0 ;  /* 0x000000000000081c */ /* 0x000fca0000f0f070 */
[----:B------:R-:W-:Y:S01]  /*bcb0*/  @!P1 SYNCS.ARRIVE.TRANS64.RED.A0T1 RZ, [UR4+0x2a830], RZ ;  /* 0x02a830ffffff99a7 */ /* 0x000fe20008200404 */
[----:B------:R-:W-:Y:S07]  /*bcc0*/  @!P1 ARRIVES.LDGSTSBAR.64.TRANSCNT [UR4+0x2a830] ;  /* 0x02a83000ff0099b0 */ /* 0x000fee0008000a84 */
[----:B------:R-:W-:Y:S05]  /*bcd0*/  @P0 BRA.U.ANY `(.L_x_260) ;  /* 0xfffffffd00e80947 */ /* 0x000fea000393ffff */
[----:B------:R-:W-:Y:S01]  /*bce0*/  NOP ;  /* 0x0000000000007918 */ /* 0x000fe20000000000 */
[----:B------:R-:W-:-:S13]  /*bcf0*/  LOP3.LUT P2, RZ, R23, 0x10, RZ, 0xc0, !PT ;  /* 0x0000001017ff7812 */ /* 0x000fda000784c0ff */
[----:B------:R-:W-:Y:S05]  /*bd00*/  @!P2 BRA `(.L_x_261) ;  /* 0x000000000004a947 */ /* 0x000fea0003800000 */
[----:B------:R-:W-:Y:S01]  /*bd10*/  BPT.TRAP 0x1 ;  /* 0x000000040000795c */ /* 0x000fe20000300000 */
.L_x_261:
[----:B------:R2:W5:Y:S01]  /*bd20*/  LDL.LU R0, [R1+0x4] ;  /* 0x0000040001007983 */ /* 0x0005620000300800 */
[----:B------:R-:W-:Y:S01]  /*bd30*/  LOP3.LUT P0, RZ, R23, 0x40, RZ, 0xc0, !PT ;  /* 0x0000004017ff7812 */ /* 0x000fe2000780c0ff */
[----:B------:R2:W-:-:S12]  /*bd40*/  SYNCS.ARRIVE.TRANS64.A1T0 RZ, [R7+URZ+0x2a830], RZ ;  /* 0x02a830ff07ff79a7 */ /* 0x0005d8000810003f */
[----:B------:R-:W-:Y:S05]  /*bd50*/  WARPSYNC.ALL ;  /* 0x0000000000007948 */ /* 0x000fea0003800000 */
[----:B------:R-:W-:Y:S01]  /*bd60*/  ULDC.64 UR4, c[0x0][0x298] ;  /* 0x0000a60000047ab9 */ /* 0x000fe20000000a00 */
[----:B-1----:R-:W-:Y:S01]  /*bd70*/  VIADD R2, R22, 0xc400 ;  /* 0x0000c40016027836 */ /* 0x002fe20000000000 */
[----:B------:R-:W-:Y:S01]  /*bd80*/  SEL R30, R30, RZ, !P0 ;  /* 0x000000ff1e1e7207 */ /* 0x000fe20004000000 */
[----:B0-----:R-:W-:Y:S01]  /*bd90*/  IMAD.WIDE.U32 R4, R35, UR4, RZ ;  /* 0x0000000423047c25 */ /* 0x001fe2000f8e00ff */
[----:B------:R-:W-:Y:S01]  /*bda0*/  BSSY B6, `(.L_x_262) ;  /* 0x000001b000067945 */ /* 0x000fe20003800000 */
[----:B------:R-:W-:Y:S01]  /*bdb0*/  BAR.SYNC.DEFER_BLOCKING 0x8, 0x180 ;  /* 0x0206000000007b1d */ /* 0x000fe20000010000 */
[----:B-----5:R-:W-:-:S02]  /*bdc0*/  SEL R0, R0, RZ, !P0 ;  /* 0x000000ff00007207 */ /* 0x020fc40004000000 */
[----:B------:R-:W-:-:S03]  /*bdd0*/  LOP3.LUT P0, RZ, R2, 0x3ff, RZ, 0xc0, !PT ;  /* 0x000003ff02ff7812 */ /* 0x000fc6000780c0ff */
[----:B------:R0:W-:Y:S04]  /*bde0*/  STL [R1+0x4], R0 ;  /* 0x0000040001007387 */ /* 0x0001e80000100800 */
[----:B------:R1:W-:Y:S01]  /*bdf0*/  STL.64 [R1+0x8], R4 ;  /* 0x0000080401007387 */ /* 0x0003e20000100a00 */
[----:B0-----:R-:W-:-:S05]  /*be00*/  SHF.R.S32.HI R0, RZ, 0x1f, R35 ;  /* 0x0000001fff007819 */ /* 0x001fca0000011423 */
[----:B------:R-:W-:-:S04]  /*be10*/  IMAD R0, R0, UR4, RZ ;  /* 0x0000000400007c24 */ /* 0x000fc8000f8e02ff */
[----:B------:R-:W-:-:S04]  /*be20*/  IMAD R0, R35, UR5, R0 ;  /* 0x0000000523007c24 */ /* 0x000fc8000f8e0200 */
[----:B------:R-:W-:Y:S01]  /*be30*/  IMAD.IADD R35, R5, 0x1, R0 ;  /* 0x0000000105237824 */ /* 0x000fe200078e0200 */
[----:B-1----:R-:W-:Y:S06]  /*be40*/  @!P0 BRA `(.L_x_263) ;  /* 0x0000000000408947 */ /* 0x002fec0003800000 */
[----:B------:R-:W-:Y:S01]  /*be50*/  MOV R2, 0x0 ;  /* 0x0000000000027802 */ /* 0x000fe20000000f00 */
[----:B------:R-:W-:Y:S01]  /*be60*/  ULDC.64 UR6, c[0x4][0xf0] ;  /* 0x01003c0000067ab9 */ /* 0x000fe20000000a00 */
[----:B------:R-:W-:Y:S01]  /*be70*/  ULDC.64 UR8, c[0x4][0xf8] ;  /* 0x01003e0000087ab9 */ /* 0x000fe20000000a00 */
[----:B------:R-:W-:Y:S01]  /*be80*/  ULDC.64 UR4, c[0x4][0x88] ;  /* 0x0100220000047ab9 */ /* 0x000fe20000000a00 */
[----:B------:R-:W-:Y:S01]  /*be90*/  IMAD.U32 R4, RZ, RZ, UR6 ;  /* 0x00000006ff047e24 */ /* 0x000fe2000f8e00ff */
[----:B------:R-:W-:Y:S01]  /*bea0*/  MOV R6, UR8 ;  /* 0x0000000800067c02 */ /* 0x000fe20008000f00 */
[----:B------:R-:W0:Y:S01]  /*beb0*/  LDC.64 R2, c[0x4][R2] ;  /* 0x0100000002027b82 */ /* 0x000e220000000a00 */
[----:B------:R-:W-:Y:S02]  /*bec0*/  IMAD.U32 R5, RZ, RZ, UR7 ;  /* 0x00000007ff057e24 */ /* 0x000fe4000f8e00ff */
[----:B--2---:R-:W-:Y:S02]  /*bed0*/  IMAD.U32 R7, RZ, RZ, UR9 ;  /* 0x00000009ff077e24 */ /* 0x004fe4000f8e00ff */
[----:B------:R-:W-:-:S02]  /*bee0*/  IMAD.U32 R10, RZ, RZ, UR4 ;  /* 0x00000004ff0a7e24 */ /* 0x000fc4000f8e00ff */
[----:B------:R-:W-:Y:S02]  /*bef0*/  IMAD.U32 R11, RZ, RZ, UR5 ;  /* 0x00000005ff0b7e24 */ /* 0x000fe4000f8e00ff */
[----:B------:R-:W-:Y:S02]  /*bf00*/  IMAD.MOV.U32 R8, RZ, RZ, 0x70 ;  /* 0x00000070ff087424 */ /* 0x000fe400078e00ff */
[----:B------:R-:W-:Y:S02]  /*bf10*/  IMAD.MOV.U32 R12, RZ, RZ, 0x1 ;  /* 0x00000001ff0c7424 */ /* 0x000fe400078e00ff */
[----:B------:R-:W-:-:S07]  /*bf20*/  IMAD.MOV.U32 R13, RZ, RZ, RZ ;  /* 0x000000ffff0d7224 */ /* 0x000fce00078e00ff */
[----:B------:R-:W-:-:S07]  /*bf30*/  LEPC R20, `(.L_x_263) ;  /* 0x000000001014794e */ /* 0x000fce0000000000 */
[----:B0-----:R-:W-:Y:S05]  /*bf40*/  CALL.ABS.NOINC R2 ;  /* 0x0000000002007343 */ /* 0x001fea0003c00000 */
.L_x_263:
[----:B------:R-:W-:Y:S05]  /*bf50*/  BSYNC B6 ;  /* 0x0000000000067941 */ /* 0x000fea0003800000 */
.L_x_262:
[----:B------:R-:W3:Y:S01]  /*bf60*/  LDL.LU R20, [R1+0x4] ;  /* 0x0000040001147983 */ /* 0x000ee20000300800 */
[----:B------:R-:W0:Y:S01]  /*bf70*/  LDC R6, c[0x0][0x448] ;  /* 0x00011200ff067b82 */ /* 0x000e220000000800 */
[----:B------:R-:W-:Y:S02]  /*bf80*/  ULDC.64 UR4, c[0x0][0x2d8] ;  /* 0x0000b60000047ab9 */ /* 0x000fe40000000a00 */
[----:B------:R-:W4:Y:S01]  /*bf90*/  LDL.LU.64 R2, [R1+0x8] ;  /* 0x0000080001027983 */ /* 0x000f220000300a00 */
[----:B------:R-:W-:-:S03]  /*bfa0*/  SHF.L.U32 R4, R17, 0x7, RZ ;  /* 0x0000000711047819 */ /* 0x000fc600000006ff */
[----:B------:R1:W5:Y:S01]  /*bfb0*/  LDL R17, [R1+0x10] ;  /* 0x0000100001117983 */ /* 0x0003620000100800 */
[----:B0-----:R-:W-:Y:S01]  /*bfc0*/  ISETP.NE.AND P0, PT, R6, 0x1, PT ;  /* 0x000000010600780c */ /* 0x001fe20003f05270 */
[----:B------:R-:W0:Y:S02]  /*bfd0*/  S2R R11, SR_TID.X ;  /* 0x00000000000b7919 */ /* 0x000e240000002100 */
[----:B0-----:R-:W-:-:S05]  /*bfe0*/  IMAD.SHL.U32 R9, R11, 0x8, RZ ;  /* 0x000000080b097824 */ /* 0x001fca00078e00ff */
[----:B------:R-:W-:Y:S01]  /*bff0*/  LOP3.LUT R9, R9, 0x38, RZ, 0xc0, !PT ;  /* 0x0000003809097812 */ /* 0x000fe200078ec0ff */
[----:B---3--:R-:W-:Y:S02]  /*c000*/  IMAD.MOV.U32 R21, RZ, RZ, R20 ;  /* 0x000000ffff157224 */ /* 0x008fe400078e0014 */
[----:B------:R-:W0:Y:S01]  /*c010*/  S2R R20, SR_TID.X ;  /* 0x0000000000147919 */ /* 0x000e220000002100 */
[----:B----4-:R-:W-:Y:S02]  /*c020*/  IMAD.MOV.U32 R3, RZ, RZ, R35 ;  /* 0x000000ffff037224 */ /* 0x010fe400078e0023 */
[----:B------:R-:W-:-:S04]  /*c030*/  IMAD.WIDE.U32 R2, R26, UR4, R2 ;  /* 0x000000041a027c25 */ /* 0x000fc8000f8e0002 */
[----:B------:R-:W-:Y:S01]  /*c040*/  IMAD R3, R26, UR5, R3 ;  /* 0x000000051a037c24 */ /* 0x000fe2000f8e0203 */
[----:B------:R-:W-:Y:S02]  /*c050*/  ULDC.64 UR4, c[0x0][0x2e0] ;  /* 0x0000b80000047ab9 */ /* 0x000fe40000000a00 */
[----:B------:R-:W-:Y:S02]  /*c060*/  IMAD R5, R21, UR4, RZ ;  /* 0x0000000415057c24 */ /* 0x000fe4000f8e02ff */
[----:B------:R-:W-:-:S04]  /*c070*/  IMAD.WIDE.U32 R2, R30, UR4, R2 ;  /* 0x000000041e027c25 */ /* 0x000fc8000f8e0002 */
[----:B------:R-:W-:Y:S01]  /*c080*/  IMAD R0, R30, UR5, R5 ;  /* 0x000000051e007c24 */ /* 0x000fe2000f8e0205 */
[----:B------:R-:W-:Y:S01]  /*c090*/  ULDC.64 UR4, c[0x0][0x2d0] ;  /* 0x0000b40000047ab9 */ /* 0x000fe20000000a00 */
[----:B------:R-:W3:Y:S02]  /*c0a0*/  @P0 LDC R5, c[0x0][0x44c] ;  /* 0x00011300ff050b82 */ /* 0x000ee40000000800 */
[----:B------:R-:W-:-:S06]  /*c0b0*/  IMAD.IADD R3, R3, 0x1, R0 ;  /* 0x0000000103037824 */ /* 0x000fcc00078e0200 */
[----:B------:R-:W4:Y:S01]  /*c0c0*/  @P0 LDC R0, c[0x0][0x450] ;  /* 0x00011400ff000b82 */ /* 0x000f220000000800 */
[C---:B0-----:R-:W-:Y:S01]  /*c0d0*/  LOP3.LUT R21, R20.reuse, 0x7f, RZ, 0xc0, !PT ;  /* 0x0000007f14157812 */ /* 0x041fe200078ec0ff */
[----:B------:R-:W-:-:S03]  /*c0e0*/  IMAD.SHL.U32 R20, R20, 0x10, RZ ;  /* 0x0000001014147824 */ /* 0x000fc600078e00ff */
[----:B------:R-:W-:-:S04]  /*c0f0*/  SHF.R.U32.HI R21, RZ, 0x3, R21 ;  /* 0x00000003ff157819 */ /* 0x000fc80000011615 */
[----:B------:R-:W-:-:S04]  /*c100*/  LOP3.LUT R20, R21, 0x70, R20, 0xf8, !PT ;  /* 0x0000007015147812 */ /* 0x000fc800078ef814 */
[----:B--2---:R-:W-:-:S05]  /*c110*/  LOP3.LUT R7, R20, R4, RZ, 0xfc, !PT ;  /* 0x0000000414077212 */ /* 0x004fca00078efcff */
[----:B---3--:R-:W-:-:S04]  /*c120*/  @P0 IMAD.HI.U32 R8, R7, R5, RZ ;  /* 0x0000000507080227 */ /* 0x008fc800078e00ff */
[----:B------:R-:W-:Y:S01]  /*c130*/  IMAD.MOV.U32 R5, RZ, RZ, R7 ;  /* 0x000000ffff057224 */ /* 0x000fe200078e0007 */
[----:B----4-:R-:W-:-:S05]  /*c140*/  @P0 SHF.R.U32.HI R5, RZ, R0, R8 ;  /* 0x00000000ff050219 */ /* 0x010fca0000011608 */
[----:B------:R-:W-:-:S04]  /*c150*/  IMAD.MOV R0, RZ, RZ, -R5 ;  /* 0x000000ffff007224 */ /* 0x000fc800078e0a05 */
[----:B------:R-:W-:Y:S01]  /*c160*/  IMAD R0, R6, R0, R7 ;  /* 0x0000000006007224 */ /* 0x000fe200078e0207 */
[----:B------:R-:W-:Y:S01]  /*c170*/  SHF.R.S32.HI R7, RZ, 0x1f, R5 ;  /* 0x0000001fff077819 */ /* 0x000fe20000011405 */
[----:B------:R-:W-:-:S04]  /*c180*/  IMAD.WIDE.U32 R2, R5, UR4, R2 ;  /* 0x0000000405027c25 */ /* 0x000fc8000f8e0002 */
[----:B------:R-:W-:-:S04]  /*c190*/  IMAD R7, R7, UR4, RZ ;  /* 0x0000000407077c24 */ /* 0x000fc8000f8e02ff */
[----:B------:R-:W-:Y:S01]  /*c1a0*/  IMAD R7, R5, UR5, R7 ;  /* 0x0000000505077c24 */ /* 0x000fe2000f8e0207 */
[----:B------:R-:W-:Y:S01]  /*c1b0*/  SHF.R.S32.HI R5, RZ, 0x1f, R0 ;  /* 0x0000001fff057819 */ /* 0x000fe20000011400 */
[----:B------:R-:W-:Y:S02]  /*c1c0*/  ULDC.64 UR4, c[0x0][0x2c8] ;  /* 0x0000b20000047ab9 */ /* 0x000fe40000000a00 */
[----:B------:R-:W-:Y:S02]  /*c1d0*/  IMAD.IADD R3, R3, 0x1, R7 ;  /* 0x0000000103037824 */ /* 0x000fe400078e0207 */
[----:B------:R-:W-:Y:S02]  /*c1e0*/  IMAD R5, R5, UR4, RZ ;  /* 0x0000000405057c24 */ /* 0x000fe4000f8e02ff */
[----:B------:R-:W-:Y:S02]  /*c1f0*/  IMAD.SHL.U32 R21, R11, 0x8, RZ ;  /* 0x000000080b157824 */ /* 0x000fe400078e00ff */
[----:B------:R-:W-:-:S02]  /*c200*/  IMAD R5, R0, UR5, R5 ;  /* 0x0000000500057c24 */ /* 0x000fc4000f8e0205 */
[----:B------:R-:W-:Y:S01]  /*c210*/  IMAD.WIDE.U32 R2, R0, UR4, R2 ;  /* 0x0000000400027c25 */ /* 0x000fe2000f8e0002 */
[----:B------:R-:W-:Y:S01]  /*c220*/  ULDC.64 UR4, c[0x0][0x280] ;  /* 0x0000a00000047ab9 */ /* 0x000fe20000000a00 */
[----:B------:R-:W-:Y:S02]  /*c230*/  LOP3.LUT R21, R21, 0x38, RZ, 0xc0, !PT ;  /* 0x0000003815157812 */ /* 0x000fe400078ec0ff */
[----:B------:R-:W-:Y:S01]  /*c240*/  IMAD.IADD R5, R3, 0x1, R5 ;  /* 0x0000000103057824 */ /* 0x000fe200078e0205 */
[----:B------:R-:W-:Y:S01]  /*c250*/  LEA R0, P0, R2, UR4, 0x1 ;  /* 0x0000000402007c11 */ /* 0x000fe2000f8008ff */
[----:B------:R-:W-:Y:S01]  /*c260*/  ULDC UR4, c[0x0][0x2b8] ;  /* 0x0000ae0000047ab9 */ /* 0x000fe20000000800 */
[----:B------:R-:W-:Y:S02]  /*c270*/  LOP3.LUT R20, R11, 0x7f, RZ, 0xc0, !PT ;  /* 0x0000007f0b147812 */ /* 0x000fe400078ec0ff */
[C---:B------:R-:W-:Y:S02]  /*c280*/  LOP3.LUT R10, R21.reuse, 0x40, RZ, 0xfc, !PT ;  /* 0x00000040150a7812 */ /* 0x040fe400078efcff */
[----:B------:R-:W-:-:S02]  /*c290*/  LOP3.LUT R11, R21, 0x80, RZ, 0xfc, !PT ;  /* 0x00000080150b7812 */ /* 0x000fc400078efcff */
[----:B------:R-:W-:Y:S01]  /*c2a0*/  LEA.HI.X R5, R2, UR5, R5, 0x1, P0 ;  /* 0x0000000502057c11 */ /* 0x000fe200080f0c05 */
[----:B------:R-:W-:Y:S01]  /*c2b0*/  UMOV UR5, 0xffffffff ;  /* 0xffffffff00057882 */ /* 0x000fe20000000000 */
[----:B------:R-:W-:Y:S02]  /*c2c0*/  ISETP.GE.AND P3, PT, R9, UR4, PT ;  /* 0x0000000409007c0c */ /* 0x000fe4000bf66270 */
[----:B------:R-:W-:Y:S02]  /*c2d0*/  ISETP.GE.AND P2, PT, R10, UR4, PT ;  /* 0x000000040a007c0c */ /* 0x000fe4000bf46270 */
[----:B------:R-:W-:Y:S02]  /*c2e0*/  ISETP.GE.AND P0, PT, R11, UR4, PT ;  /* 0x000000040b007c0c */ /* 0x000fe4000bf06270 */
[----:B------:R-:W-:Y:S01]  /*c2f0*/  SHF.R.U32.HI R10, RZ, 0x3, R20 ;  /* 0x00000003ff0a7819 */ /* 0x000fe20000011614 */
[----:B-1----:R-:W-:Y:S10]  /*c300*/  BRA.DIV UR5, `(.L_x_264) ;  /* 0x0000003a05587947 */ /* 0x002ff4000b800000 */
[----:B------:R-:W0:Y:S01]  /*c310*/  SHFL.IDX PT, R14, R0, RZ, 0x181f ;  /* 0x00181fff000e7589 */ /* 0x000e2200000e0000 */
[----:B-----5:R-:W-:Y:S02]  /*c320*/  IMAD R6, R17, R6, RZ ;  /* 0x0000000611067224 */ /* 0x020fe400078e02ff */
[----:B------:R-:W-:Y:S01]  /*c330*/  IMAD.IADD R4, R10, 0x1, R4 ;  /* 0x000000010a047824 */ /* 0x000fe200078e0204 */
[----:B------:R-:W1:Y:S03]  /*c340*/  SHFL.IDX PT, R2, R5, RZ, 0x181f ;  /* 0x00181fff05027589 */ /* 0x000e6600000e0000 */
[C---:B------:R-:W-:Y:S01]  /*c350*/  VIADD R7, R4.reuse, 0x10 ;  /* 0x0000001004077836 */ /* 0x040fe20000000000 */
[----:B------:R-:W-:-:S13]  /*c360*/  ISETP.GE.AND P1, PT, R4, R6, PT ;  /* 0x000000060400720c */ /* 0x000fda0003f26270 */
[----:B0-----:R-:W-:-:S05]  /*c370*/  @!P1 LEA R14, P4, R9, R14, 0x1 ;  /* 0x0000000e090e9211 */ /* 0x001fca00078808ff */
[----:B-1----:R-:W-:Y:S02]  /*c380*/  @!P1 IMAD.X R3, RZ, RZ, R2, P4 ;  /* 0x000000ffff039224 */ /* 0x002fe400020e0602 */
[----:B------:R-:W-:Y:S02]  /*c390*/  @!P1 IMAD.MOV.U32 R2, RZ, RZ, R14 ;  /* 0x000000ffff029224 */ /* 0x000fe400078e000e */
[----:B------:R-:W0:Y:S04]  /*c3a0*/  SHFL.IDX PT, R14, R0, 0x1, 0x181f ;  /* 0x00381f00000e7f89 */ /* 0x000e2800000e0000 */
[----:B------:R-:W-:Y:S04]  /*c3b0*/  @!P1 LDGSTS.E.BYPASS.LTC128B.128 [R33+0xc400], desc[UR36][R2.64], !P3 ;  /* 0x0c40000002219fae */ /* 0x000fe8000d901d64 */
[----:B------:R-:W-:Y:S04]  /*c3c0*/  @!P1 LDGSTS.E.BYPASS.LTC128B.128 [R33+0x10400], desc[UR36][R2.64+0x80], !P2 ;  /* 0x1040008002219fae */ /* 0x000fe8000d101d64 */
[----:B------:R1:W-:Y:S01]  /*c3d0*/  @!P1 LDGSTS.E.BYPASS.LTC128B.128 [R33+0x14400], desc[UR36][R2.64+0x100], !P0 ;  /* 0x1440010002219fae */ /* 0x0003e2000c101d64 */
[----:B------:R-:W-:-:S03]  /*c3e0*/  ISETP.GE.AND P1, PT, R7, R6, PT ;  /* 0x000000060700720c */ /* 0x000fc60003f26270 */
[----:B-1----:R-:W1:Y:S10]  /*c3f0*/  SHFL.IDX PT, R2, R5, 0x1, 0x181f ;  /* 0x00381f0005027f89 */ /* 0x002e7400000e0000 */
[----:B0-----:R-:W-:-:S04]  /*c400*/  @!P1 LEA R14, P4, R9, R14, 0x1 ;  /* 0x0000000e090e9211 */ /* 0x001fc800078808ff */
[----:B-1----:R-:W-:Y:S01]  /*c410*/  @!P1 IADD3.X R7, RZ, R2, RZ, P4, !PT ;  /* 0x00000002ff079210 */ /* 0x002fe200027fe4ff */
[----:B------:R-:W-:Y:S02]  /*c420*/  @!P1 IMAD.MOV.U32 R2, RZ, RZ, R14 ;  /* 0x000000ffff029224 */ /* 0x000fe400078e000e */
[----:B------:R-:W0:Y:S02]  /*c430*/  SHFL.IDX PT, R14, R0, 0x2, 0x181f ;  /* 0x00581f00000e7f89 */ /* 0x000e2400000e0000 */
[----:B------:R-:W-:Y:S02]  /*c440*/  @!P1 IMAD.MOV.U32 R3, RZ, RZ, R7 ;  /* 0x000000ffff039224 */ /* 0x000fe400078e0007 */
[----:B------:R-:W-:-:S03]  /*c450*/  VIADD R7, R4, 0x20 ;  /* 0x0000002004077836 */ /* 0x000fc60000000000 */
[----:B------:R-:W-:Y:S04]  /*c460*/  @!P1 LDGSTS.E.BYPASS.LTC128B.128 [R33+0xcc00], desc[UR36][R2.64], !P3 ;  /* 0x0cc0000002219fae */ /* 0x000fe8000d901d64 */
[----:B------:R-:W-:Y:S04]  /*c470*/  @!P1 LDGSTS.E.BYPASS.LTC128B.128 [R33+0x10c00], desc[UR36][R2.64+0x80], !P2 ;  /* 0x10c0008002219fae */ /* 0x000fe8000d101d64 */
[----:B------:R1:W-:Y:S01]  /*c480*/  @!P1 LDGSTS.E.BYPASS.LTC128B.128 [R33+0x14c00], desc[UR36][R2.64+0x100], !P0 ;  /* 0x14c0010002219fae */ /* 0x0003e2000c101d64 */
[----:B------:R-:W-:-:S03]  /*c490*/  ISETP.GE.AND P1, PT, R7, R6, PT ;  /* 0x000000060700720c */ /* 0x000fc60003f26270 */
[----:B-1----:R-:W1:Y:S10]  /*c4a0*/  SHFL.IDX PT, R2, R5, 0x2, 0x181f ;  /* 0x00581f0005027f89 */ /* 0x002e7400000e0000 */
[----:B0-----:R-:W-:-:S05]  /*c4b0*/  @!P1 LEA R14, P4, R9, R14, 0x1 ;  /* 0x0000000e090e9211 */ /* 0x001fca00078808ff */
[----:B-1----:R-:W-:Y:S02]  /*c4c0*/  @!P1 IMAD.X R7, RZ, RZ, R2, P4 ;  /* 0x000000ffff079224 */ /* 0x002fe400020e0602 */
[----:B------:R-:W-:Y:S02]  /*c4d0*/  @!P1 IMAD.MOV.U32 R2, RZ, RZ, R14 ;  /* 0x000000ffff029224 */ /* 0x000fe400078e000e */
[----:B------:R-:W-:Y:S01]  /*c4e0*/  @!P1 IMAD.MOV.U32 R3, RZ, RZ, R7 ;  /* 0x000000ffff039224 */ /* 0x000fe200078e0007 */
[----:B------:R-:W0:Y:S01]  /*c4f0*/  SHFL.IDX PT, R14, R0, 0x3, 0x181f ;  /* 0x00781f00000e7f89 */ /* 0x000e2200000e0000 */
        /* <DEDUP_REMOVED lines=11> */
[----:B------:R-:W-:-:S03]  /*c5b0*/  IADD3 R7, R4, 0x40, RZ ;  /* 0x0000004004077810 */ /* 0x000fc60007ffe0ff */
        /* <DEDUP_REMOVED lines=27> */
[----:B0-----:R-:W-:Y:S01]  /*c770*/  @!P1 LEA R14, P4, R9, R14, 0x1 ;  /* 0x0000000e090e9211 */ /* 0x001fe200078808ff */
[----:B------:R-:W0:Y:S04]  /*c780*/  SHFL.IDX PT, R5, R5, 0x7, 0x181f ;  /* 0x00f81f0005057f89 */ /* 0x000e2800000e0000 */
[----:B-1----:R-:W-:-:S02]  /*c790*/  @!P1 IMAD.X R7, RZ, RZ, R2, P4 ;  /* 0x000000ffff079224 */ /* 0x002fc400020e0602 */
[----:B------:R-:W-:Y:S02]  /*c7a0*/  @!P1 IMAD.MOV.U32 R2, RZ, RZ, R14 ;  /* 0x000000ffff029224 */ /* 0x000fe400078e000e */
[----:B------:R1:W2:Y:S01]  /*c7b0*/  SHFL.IDX PT, R14, R0, 0x7, 0x181f ;  /* 0x00f81f00000e7f89 */ /* 0x0002a200000e0000 */
[----:B------:R-:W-:-:S05]  /*c7c0*/  @!P1 MOV R3, R7 ;  /* 0x0000000700039202 */ /* 0x000fca0000000f00 */
[----:B------:R1:W-:Y:S04]  /*c7d0*/  @!P1 LDGSTS.E.BYPASS.LTC128B.128 [R33+0xf400], desc[UR36][R2.64], !P3 ;  /* 0x0f40000002219fae */ /* 0x0003e8000d901d64 */
[----:B------:R1:W-:Y:S04]  /*c7e0*/  @!P1 LDGSTS.E.BYPASS.LTC128B.128 [R33+0x13400], desc[UR36][R2.64+0x80], !P2 ;  /* 0x1340008002219fae */ /* 0x0003e8000d101d64 */
[----:B0-----:R1:W-:Y:S02]  /*c7f0*/  @!P1 LDGSTS.E.BYPASS.LTC128B.128 [R33+0x17400], desc[UR36][R2.64+0x100], !P0 ;  /* 0x1740010002219fae */ /* 0x0013e4000c101d64 */
.L_x_353:
[----:B-1----:R-:W-:Y:S01]  /*c800*/  VIADD R3, R4, 0x70 ;  /* 0x0000007004037836 */ /* 0x002fe20000000000 */
[----:B------:R-:W-:Y:S04]  /*c810*/  BSSY B0, `(.L_x_265) ;  /* 0x000000b000007945 */ /* 0x000fe80003800000 */
[----:B------:R-:W-:-:S13]  /*c820*/  ISETP.GE.AND P1, PT, R3, R6, PT ;  /* 0x000000060300720c */ /* 0x000fda0003f26270 */
[----:B------:R-:W-:Y:S05]  /*c830*/  @P1 BRA `(.L_x_266) ;  /* 0x0000000000201947 */ /* 0x000fea0003800000 */
[----:B--2---:R-:W-:-:S05]  /*c840*/  LEA R2, P1, R9, R14, 0x1 ;  /* 0x0000000e09027211 */ /* 0x004fca00078208ff */
[----:B------:R-:W-:-:S05]  /*c850*/  IMAD.X R3, RZ, RZ, R5, P1 ;  /* 0x000000ffff037224 */ /* 0x000fca00008e0605 */
[----:B------:R-:W-:Y:S01]  /*c860*/  @!PT LDS RZ, [RZ] ;  /* 0x00000000fffff984 */ /* 0x000fe20000000800 */
[----:B------:R-:W-:Y:S01]  /*c870*/  @!PT LDS RZ, [RZ] ;  /* 0x00000000fffff984 */ /* 0x000fe20000000800 */
[----:B------:R-:W-:Y:S01]  /*c880*/  @!PT LDS RZ, [RZ] ;  /* 0x00000000fffff984 */ /* 0x000fe20000000800 */
[----:B------:R0:W-:Y:S04]  /*c890*/  LDGSTS.E.BYPASS.LTC128B.128 [R33+0xfc00], desc[UR36][R2.64], !P3 ;  /* 0x0fc0000002217fae */ /* 0x0001e8000d901d64 */
[----:B------:R0:W-:Y:S04]  /*c8a0*/  LDGSTS.E.BYPASS.LTC128B.128 [R33+0x13c00], desc[UR36][R2.64+0x80], !P2 ;  /* 0x13c0008002217fae */ /* 0x0001e8000d101d64 */
[----:B------:R0:W-:Y:S02]  /*c8b0*/  LDGSTS.E.BYPASS.LTC128B.128 [R33+0x17c00], desc[UR36][R2.64+0x100], !P0 ;  /* 0x17c0010002217fae */ /* 0x0001e4000c101d64 */
.L_x_266:
[----:B------:R-:W-:Y:S05]  /*c8c0*/  BSYNC B0 ;  /* 0x0000000000007941 */ /* 0x000fea0003800000 */
.L_x_265:
[----:B------:R-:W-:Y:S01]  /*c8d0*/  NOP ;  /* 0x0000000000007918 */ /* 0x000fe20000000000 */
[----:B------:R-:W-:-:S13]  /*c8e0*/  PLOP3.LUT P0, PT, PT, PT, PT, 0x80, 0x0 ;  /* 0x000000000000781c */ /* 0x000fda0003f0f070 */
.L_x_267:
[----:B------:R-:W-:Y:S02]  /*c8f0*/  PLOP3.LUT P1, PT, P1, P0, PT, 0xa2, 0x0 ;  /* 0x000000000000781c */ /* 0x000fe40000f21472 */
[----:B------:R-:W-:-:S08]  /*c900*/  @P0 R2UR P1, UR4, R22 ;  /* 0x00000000160402ca */ /* 0x000fd00000020000 */
[----:B------:R-:W-:-:S05]  /*c910*/  @P0 PLOP3.LUT P0, PT, P1, PT, PT, 0x80, 0x0 ;  /* 0x000000000000081c */ /* 0x000fca0000f0f070 */
[----:B------:R-:W-:Y:S01]  /*c920*/  @!P1 SYNCS.ARRIVE.TRANS64.RED.A0T1 RZ, [UR4+0x2a800], RZ ;  /* 0x02a800ffffff99a7 */ /* 0x000fe20008200404 */
[----:B------:R-:W-:Y:S07]  /*c930*/  @!P1 ARRIVES.LDGSTSBAR.64.TRANSCNT [UR4+0x2a800] ;  /* 0x02a80000ff0099b0 */ /* 0x000fee0008000a84 */
[----:B------:R-:W-:Y:S05]  /*c940*/  @P0 BRA.U.ANY `(.L_x_267) ;  /* 0xfffffffd00e80947 */ /* 0x000fea000393ffff */
[----:B0-----:R-:W3:Y:S04]  /*c950*/  LDL.LU R3, [R1+0x18] ;  /* 0x0000180001037983 */ /* 0x001ee80000300800 */
[----:B------:R-:W4:Y:S01]  /*c960*/  LDL.LU R2, [R1+0x14] ;  /* 0x0000140001027983 */ /* 0x000f220000300800 */
[----:B---3--:R-:W-:-:S05]  /*c970*/  VIADD R3, R3, 0x1 ;  /* 0x0000000103037836 */ /* 0x008fca0000000000 */
[----:B------:R-:W-:Y:S01]  /*c980*/  LEA.HI R0, R3, R3, RZ, 0x1 ;  /* 0x0000000303007211 */ /* 0x000fe200078f08ff */
[----:B------:R0:W-:Y:S03]  /*c990*/  STL [R1+0x18], R3 ;  /* 0x0000180301007387 */ /* 0x0001e60000100800 */
[----:B------:R-:W-:-:S05]  /*c9a0*/  LOP3.LUT R0, R0, 0xfffffffe, RZ, 0xc0, !PT ;  /* 0xfffffffe00007812 */ /* 0x000fca00078ec0ff */
[----:B0-----:R-:W-:Y:S02]  /*c9b0*/  IMAD.IADD R3, R3, 0x1, -R0 ;  /* 0x0000000103037824 */ /* 0x001fe400078e0a00 */
[----:B----4-:R-:W-:-:S03]  /*c9c0*/  VIADD R0, R2, 0xfffffffe ;  /* 0xfffffffe02007836 */ /* 0x010fc60000000000 */
[----:B------:R-:W-:Y:S01]  /*c9d0*/  SHF.L.U32 R3, R3, 0x1f, RZ ;  /* 0x0000001f03037819 */ /* 0x000fe200000006ff */
[----:B------:R-:W-:Y:S01]  /*c9e0*/  NOP ;  /* 0x0000000000007918 */ /* 0x000fe20000000000 */
[----:B------:R0:W-:Y:S01]  /*c9f0*/  SYNCS.ARRIVE.TRANS64.A1T0 RZ, [R22+URZ+0x2a800], RZ ;  /* 0x02a800ff16ff79a7 */ /* 0x0001e2000810003f */
[----:B------:R-:W-:Y:S01]  /*ca00*/  BSSY B0, `(.L_x_268) ;  /* 0x0000003000007945 */ /* 0x000fe20003800000 */
[----:B------:R-:W1:Y:S03]  /*ca10*/  SYNCS.PHASECHK.TRANS64.TRYWAIT P0, [R22+URZ+0x2a820], R3 ;  /* 0x02a82003160075a7 */ /* 0x000e66000800017f */
[----:B01----:R-:W-:Y:S05]  /*ca20*/  @!P0 BRA `(.L_x_269) ;  /* 0x0000003c002c8947 */ /* 0x003fea0003800000 */
.L_x_354:
[----:B------:R-:W-:Y:S05]  /*ca30*/  BSYNC B0 ;  /* 0x0000000000007941 */ /* 0x000fea0003800000 */
.L_x_268:
[----:B------:R-:W-:Y:S01]  /*ca40*/  ISETP.GE.AND P0, PT, R0, R36, PT ;  /* 0x000000240000720c */ /* 0x000fe20003f06270 */
[----:B------:R-:W-:-:S12]  /*ca50*/  BSSY B0, `(.L_x_270) ;  /* 0x00000f6000007945 */ /* 0x000fd80003800000 */
[----:B------:R-:W-:Y:S05]  /*ca60*/  @!P0 BRA `(.L_x_271) ;  /* 0x0000000c00d08947 */ /* 0x000fea0003800000 */
[----:B------:R-:W-:Y:S02]  /*ca70*/  IMAD.MOV.U32 R10, RZ, RZ, R27 ;  /* 0x000000ffff0a7224 */ /* 0x000fe400078e001b */
[----:B------:R-:W-:Y:S02]  /*ca80*/  IMAD.MOV.U32 R17, RZ, RZ, R28 ;  /* 0x000000ffff117224 */ /* 0x000fe400078e001c */
[----:B------:R-:W-:-:S07]  /*ca90*/  IMAD.MOV.U32 R30, RZ, RZ, R25 ;  /* 0x000000ffff1e7224 */ /* 0x000fce00078e0019 */
.L_x_284:
[----:B------:R-:W3:Y:S01]  /*caa0*/  LDL R8, [R1] ;  /* 0x0000000001087983 */ /* 0x000ee20000100800 */
[----:B------:R-:W1:Y:S01]  /*cab0*/  S2R R2, SR_TID.X ;  /* 0x0000000000027919 */ /* 0x000e620000002100 */
[----:B0-----:R-:W0:Y:S01]  /*cac0*/  S2R R3, SR_TID.X ;  /* 0x0000000000037919 */ /* 0x001e220000002100 */
[----:B-1----:R-:W-:-:S04]  /*cad0*/  LOP3.LUT R2, R2, 0x7f, RZ, 0xc0, !PT ;  /* 0x0000007f02027812 */ /* 0x002fc800078ec0ff */
[----:B------:R-:W-:Y:S01]  /*cae0*/  SHF.R.U32.HI R4, RZ, 0x3, R2 ;  /* 0x00000003ff047819 */ /* 0x000fe20000011602 */
[----:B0-----:R-:W-:Y:S01]  /*caf0*/  IMAD.SHL.U32 R3, R3, 0x10, RZ ;  /* 0x0000001003037824 */ /* 0x001fe200078e00ff */
[----:B------:R-:W0:Y:S04]  /*cb00*/  LDC R2, c[0x0][0x430] ;  /* 0x00010c00ff027b82 */ /* 0x000e280000000800 */
[----:B------:R-:W-:-:S04]  /*cb10*/  LOP3.LUT R3, R4, 0x70, R3, 0xf8, !PT ;  /* 0x0000007004037812 */ /* 0x000fc800078ef803 */
[----:B------:R-:W-:Y:S01]  /*cb20*/  ISETP.GT.U32.AND P2, PT, R3, 0x5f, PT ;  /* 0x0000005f0300780c */ /* 0x000fe20003f44070 */
[----:B------:R-:W-:-:S12]  /*cb30*/  IMAD R7, R0, 0x60, R37 ;  /* 0x0000006000077824 */ /* 0x000fd800078e0225 */
[----:B------:R-:W1:Y:S01]  /*cb40*/  @!P2 LDC.64 R4, c[0x0][0x428] ;  /* 0x00010a00ff04ab82 */ /* 0x000e620000000a00 */
[----:B0-----:R-:W-:-:S13]  /*cb50*/  ISETP.NE.AND P0, PT, R2, 0x1, PT ;  /* 0x000000010200780c */ /* 0x001fda0003f05270 */
[----:B------:R-:W0:Y:S08]  /*cb60*/  @P0 LDC R6, c[0x0][0x434] ;  /* 0x00010d00ff060b82 */ /* 0x000e300000000800 */
[----:B------:R-:W4:Y:S01]  /*cb70*/  @P0 LDC R2, c[0x0][0x438] ;  /* 0x00010e00ff020b82 */ /* 0x000f220000000800 */
[----:B------:R-:W-:-:S04]  /*cb80*/  IMAD.IADD R7, R3, 0x1, R7 ;  /* 0x0000000103077824 */ /* 0x000fc800078e0207 */
[----:B0-----:R-:W-:Y:S01]  /*cb90*/  @P0 IMAD.HI.U32 R3, R7, R6, RZ ;  /* 0x0000000607030227 */ /* 0x001fe200078e00ff */
[----:B------:R-:W-:-:S04]  /*cba0*/  MOV R6, R7 ;  /* 0x0000000700067202 */ /* 0x000fc80000000f00 */
[----:B----4-:R-:W-:-:S04]  /*cbb0*/  @P0 SHF.R.U32.HI R6, RZ, R2, R3 ;  /* 0x00000002ff060219 */ /* 0x010fc80000011603 */
[--C-:B------:R-:W-:Y:S01]  /*cbc0*/  @!P2 SHF.R.S32.HI R3, RZ, 0x1f, R6.reuse ;  /* 0x0000001fff03a819 */ /* 0x100fe20000011406 */
[----:B------:R-:W-:-:S04]  /*cbd0*/  @!P2 IMAD.MOV.U32 R2, RZ, RZ, R6 ;  /* 0x000000ffff02a224 */ /* 0x000fc800078e0006 */
[----:B-1----:R-:W-:-:S04]  /*cbe0*/  @!P2 IMAD.WIDE.U32 R2, R31, R4, R2 ;  /* 0x000000041f02a225 */ /* 0x002fc800078e0002 */
[----:B---3--:R-:W-:-:S04]  /*cbf0*/  @!P2 IMAD R8, R8, R4, RZ ;  /* 0x000000040808a224 */ /* 0x008fc800078e02ff */
[----:B------:R-:W-:Y:S02]  /*cc00*/  @!P2 IMAD R8, R31, R5, R8 ;  /* 0x000000051f08a224 */ /* 0x000fe400078e0208 */
[----:B------:R-:W0:Y:S02]  /*cc10*/  @!P2 LDC.64 R4, c[0x0][0x418] ;  /* 0x00010600ff04ab82 */ /* 0x000e240000000a00 */
[----:B------:R-:W-:Y:S01]  /*cc20*/  @!P2 IMAD.IADD R8, R8, 0x1, R3 ;  /* 0x000000010808a824 */ /* 0x000fe200078e0203 */
[----:B0-----:R-:W-:-:S04]  /*cc30*/  @!P2 LEA R4, P0, R2, R4, 0x2 ;  /* 0x000000040204a211 */ /* 0x001fc800078010ff */
[----:B------:R-:W-:Y:S01]  /*cc40*/  @!P2 LEA.HI.X R5, R2, R5, R8, 0x2, P0 ;  /* 0x000000050205a211 */ /* 0x000fe200000f1408 */
[----:B------:R-:W-:-:S06]  /*cc50*/  IMAD.MOV.U32 R8, RZ, RZ, RZ ;  /* 0x000000ffff087224 */ /* 0x000fcc00078e00ff */
[----:B------:R0:W5:Y:S01]  /*cc60*/  @!P2 LDG.E R8, desc[UR36][R4.64] ;  /* 0x000000240408a981 */ /* 0x000162000c1e1900 */
[----:B------:R-:W-:Y:S01]  /*cc70*/  LOP3.LUT P1, RZ, R23, 0x10, RZ, 0xc0, !PT ;  /* 0x0000001017ff7812 */ /* 0x000fe2000782c0ff */
[----:B------:R-:W-:Y:S01]  /*cc80*/  VIADD R27, R10, 0x1 ;  /* 0x000000010a1b7836 */ /* 0x000fe20000000000 */
[----:B------:R-:W-:Y:S05]  /*cc90*/  YIELD ;  /* 0x0000000000007946 */ /* 0x000fea0003800000 */
[----:B------:R-:W-:Y:S01]  /*cca0*/  ISETP.NE.AND P0, PT, R27, 0x2, PT ;  /* 0x000000021b00780c */ /* 0x000fe20003f05270 */
[----:B------:R-:W-:Y:S01]  /*ccb0*/  IMAD.MOV R2, RZ, RZ, -R6 ;  /* 0x000000ffff027224 */ /* 0x000fe200078e0a06 */
[----:B------:R-:W-:-:S02]  /*ccc0*/  ULDC UR4, c[0x0][0x430] ;  /* 0x00010c0000047ab9 */ /* 0x000fc40000000800 */
[----:B------:R-:W-:Y:S01]  /*ccd0*/  SEL R28, RZ, 0x1, P0 ;  /* 0x00000001ff1c7807 */ /* 0x000fe20000000000 */
[----:B------:R-:W-:Y:S01]  /*cce0*/  IMAD R7, R2, UR4, R7 ;  /* 0x0000000402077c24 */ /* 0x000fe2000f8e0207 */
[----:B------:R-:W-:Y:S01]  /*ccf0*/  SEL R27, R27, RZ, P0 ;  /* 0x000000ff1b1b7207 */ /* 0x000fe20000000000 */
[----:B------:R-:W-:Y:S01]  /*cd00*/  IMAD.MOV.U32 R25, RZ, RZ, R0 ;  /* 0x000000ffff197224 */ /* 0x000fe200078e0000 */
[----:B------:R-:W-:Y:S01]  /*cd10*/  LOP3.LUT R28, R17, R28, RZ, 0x3c, !PT ;  /* 0x0000001c111c7212 */ /* 0x000fe200078e3cff */
[----:B0-----:R-:W-:Y:S06]  /*cd20*/  @!P1 BRA `(.L_x_272) ;  /* 0x0000000000049947 */ /* 0x001fec0003800000 */
[----:B------:R-:W-:Y:S01]  /*cd30*/  BPT.TRAP 0x1 ;  /* 0x000000040000795c */ /* 0x000fe20000300000 */
.L_x_272:
[----:B------:R-:W-:Y:S01]  /*cd40*/  IMAD R6, R27, 0x8, R22 ;  /* 0x000000081b067824 */ /* 0x000fe200078e0216 */
[----:B------:R-:W-:Y:S01]  /*cd50*/  SHF.L.U32 R3, R28, 0x1f, RZ ;  /* 0x0000001f1c037819 */ /* 0x000fe200000006ff */
[----:B------:R-:W-:Y:S03]  /*cd60*/  BSSY B1, `(.L_x_273) ;  /* 0x0000003000017945 */ /* 0x000fe60003800000 */
[----:B------:R-:W0:Y:S02]  /*cd70*/  SYNCS.PHASECHK.TRANS64.TRYWAIT P0, [R6+URZ+0x2a840], R3 ;  /* 0x02a84003060075a7 */ /* 0x000e24000800017f */
[----:B0-----:R-:W-:Y:S05]  /*cd80*/  @!P0 BRA `(.L_x_274) ;  /* 0x0000003800688947 */ /* 0x001fea0003800000 */
.L_x_355:
[----:B------:R-:W-:Y:S05]  /*cd90*/  BSYNC B1 ;  /* 0x0000000000017941 */ /* 0x000fea0003800000 */
.L_x_273:
[----:B------:R-:W-:Y:S01]  /*cda0*/  SHF.R.S32.HI R20, RZ, 0x1f, R7 ;  /* 0x0000001fff147819 */ /* 0x000fe20000011407 */
[----:B------:R-:W-:Y:S01]  /*cdb0*/  ULDC.64 UR4, c[0x0][0x300] ;  /* 0x0000c00000047ab9 */ /* 0x000fe20000000a00 */
[----:B-----5:R-:W-:Y:S01]  /*cdc0*/  SHF.R.S32.HI R21, RZ, 0x1f, R8 ;  /* 0x0000001fff157819 */ /* 0x020fe20000011408 */
[----:B0-----:R-:W-:Y:S01]  /*cdd0*/  IMAD.WIDE.U32 R2, R7, UR4, RZ ;  /* 0x0000000407027c25 */ /* 0x001fe2000f8e00ff */
[----:B------:R-:W-:Y:S01]  /*cde0*/  ULDC.64 UR6, c[0x0][0x2e8] ;  /* 0x0000ba0000067ab9 */ /* 0x000fe20000000a00 */
[C---:B------:R-:W-:Y:S02]  /*cdf0*/  LOP3.LUT P3, RZ, R23.reuse, 0x4, RZ, 0xc0, !PT ;  /* 0x0000000417ff7812 */ /* 0x040fe4000786c0ff */
[----:B------:R-:W-:Y:S01]  /*ce00*/  IMAD R0, R20, UR4, RZ ;  /* 0x0000000414007c24 */ /* 0x000fe2000f8e02ff */
[----:B------:R-:W-:Y:S01]  /*ce10*/  LOP3.LUT P2, RZ, R23, 0x2, RZ, 0xc0, !PT ;  /* 0x0000000217ff7812 */ /* 0x000fe2000784c0ff */
[----:B------:R-:W-:Y:S01]  /*ce20*/  IMAD R4, R27, 0x4800, R32 ;  /* 0x000048001b047824 */ /* 0x000fe200078e0220 */
[----:B------:R-:W-:Y:S01]  /*ce30*/  LOP3.LUT P1, RZ, R23, 0x1, RZ, 0xc0, !PT ;  /* 0x0000000117ff7812 */ /* 0x000fe2000782c0ff */
[----:B------:R-:W-:Y:S01]  /*ce40*/  IMAD R0, R7, UR5, R0 ;  /* 0x0000000507007c24 */ /* 0x000fe2000f8e0200 */
[----:B------:R-:W-:-:S03]  /*ce50*/  ULDC.64 UR4, c[0x0][0x310] ;  /* 0x0000c40000047ab9 */ /* 0x000fc60000000a00 */
[----:B------:R-:W-:Y:S02]  /*ce60*/  IMAD.IADD R3, R3, 0x1, R0 ;  /* 0x0000000103037824 */ /* 0x000fe400078e0200 */
[----:B------:R-:W-:Y:S02]  /*ce70*/  IMAD R0, R21, UR4, RZ ;  /* 0x0000000415007c24 */ /* 0x000fe4000f8e02ff */
[----:B------:R-:W-:-:S04]  /*ce80*/  IMAD.WIDE.U32 R2, R8, UR4, R2 ;  /* 0x0000000408027c25 */ /* 0x000fc8000f8e0002 */
[----:B------:R-:W-:Y:S01]  /*ce90*/  IMAD R0, R8, UR5, R0 ;  /* 0x0000000508007c24 */ /* 0x000fe2000f8e0200 */
[----:B------:R-:W-:-:S03]  /*cea0*/  ULDC.64 UR4, c[0x0][0x308] ;  /* 0x0000c20000047ab9 */ /* 0x000fc60000000a00 */
[----:B------:R-:W-:Y:S02]  /*ceb0*/  IMAD.IADD R3, R3, 0x1, R0 ;  /* 0x0000000103037824 */ /* 0x000fe400078e0200 */
[----:B------:R-:W-:Y:S01]  /*cec0*/  IMAD.WIDE.U32 R2, R26, UR4, R2 ;  /* 0x000000041a027c25 */ /* 0x000fe2000f8e0002 */
[----:B------:R-:W-:-:S03]  /*ced0*/  UMOV UR4, 0xffffffff ;  /* 0xffffffff00047882 */ /* 0x000fc60000000000 */
[----:B------:R-:W-:Y:S01]  /*cee0*/  IMAD R5, R26, UR5, R3 ;  /* 0x000000051a057c24 */ /* 0x000fe2000f8e0203 */
[----:B------:R-:W-:-:S04]  /*cef0*/  LEA R9, P0, R2, UR6, 0x1 ;  /* 0x0000000602097c11 */ /* 0x000fc8000f8008ff */
[----:B------:R-:W-:Y:S01]  /*cf00*/  LEA.HI.X R5, R2, UR7, R5, 0x1, P0 ;  /* 0x0000000702057c11 */ /* 0x000fe200080f0c05 */
[----:B------:R-:W-:Y:S08]  /*cf10*/  BRA.DIV UR4, `(.L_x_275) ;  /* 0x0000003a04187947 */ /* 0x000ff0000b800000 */
[----:B------:R-:W0:Y:S01]  /*cf20*/  S2R R3, SR_TID.X ;  /* 0x0000000000037919 */ /* 0x000e220000002100 */
[----:B------:R-:W-:Y:S01]  /*cf30*/  IMAD R4, R4, 0x2, R22 ;  /* 0x0000000204047824 */ /* 0x000fe200078e0216 */
[----:B------:R-:W1:Y:S04]  /*cf40*/  SHFL.IDX PT, R2, R9, RZ, 0x181f ;  /* 0x00181fff09027589 */ /* 0x000e6800000e0000 */
[----:B------:R-:W-:Y:S01]  /*cf50*/  SHFL.IDX PT, R35, R5, 0x2, 0x181f ;  /* 0x00581f0005237f89 */ /* 0x000fe200000e0000 */
[----:B0-----:R-:W-:-:S03]  /*cf60*/  IMAD.SHL.U32 R11, R3, 0x8, RZ ;  /* 0x00000008030b7824 */ /* 0x001fc600078e00ff */
[----:B------:R-:W0:Y:S02]  /*cf70*/  SHFL.IDX PT, R3, R5, RZ, 0x181f ;  /* 0x00181fff05037589 */ /* 0x000e2400000e0000 */
[----:B------:R-:W-:-:S04]  /*cf80*/  LOP3.LUT R11, R11, 0x38, RZ, 0xc0, !PT ;  /* 0x000000380b0b7812 */ /* 0x000fc800078ec0ff */
[----:B------:R-:W-:-:S04]  /*cf90*/  SHF.L.U32 R0, R11, 0x1, RZ ;  /* 0x000000010b007819 */ /* 0x000fc800000006ff */
[----:B-1----:R-:W-:-:S05]  /*cfa0*/  IADD3 R2, P0, R2, R0, RZ ;  /* 0x0000000002027210 */ /* 0x002fca0007f1e0ff */
[----:B0-----:R-:W-:-:S05]  /*cfb0*/  IMAD.X R3, RZ, RZ, R3, P0 ;  /* 0x000000ffff037224 */ /* 0x001fca00000e0603 */
[----:B------:R-:W-:Y:S04]  /*cfc0*/  LDGSTS.E.BYPASS.LTC128B.128 [R4+0x18400], desc[UR36][R2.64], !P3 ;  /* 0x1840000002047fae */ /* 0x000fe8000d901d64 */
[----:B------:R-:W-:Y:S04]  /*cfd0*/  LDGSTS.E.BYPASS.LTC128B.128 [R4+0x1b400], desc[UR36][R2.64+0x80], !P2 ;  /* 0x1b40008002047fae */ /* 0x000fe8000d101d64 */
[----:B------:R0:W-:Y:S04]  /*cfe0*/  LDGSTS.E.BYPASS.LTC128B.128 [R4+0x1e400], desc[UR36][R2.64+0x100], !P1 ;  /* 0x1e40010002047fae */ /* 0x0001e8000c901d64 */
[----:B0-----:R-:W0:Y:S04]  /*cff0*/  SHFL.IDX PT, R2, R9, 0x1, 0x181f ;  /* 0x00381f0009027f89 */ /* 0x001e2800000e0000 */
[----:B------:R-:W1:Y:S01]  /*d000*/  SHFL.IDX PT, R3, R5, 0x1, 0x181f ;  /* 0x00381f0005037f89 */ /* 0x000e6200000e0000 */
[----:B0-----:R-:W-:-:S05]  /*d010*/  IADD3 R2, P0, R2, R0, RZ ;  /* 0x0000000002027210 */ /* 0x001fca0007f1e0ff */
[----:B-1----:R-:W-:-:S05]  /*d020*/  IMAD.X R3, RZ, RZ, R3, P0 ;  /* 0x000000ffff037224 */ /* 0x002fca00000e0603 */
[----:B------:R-:W-:Y:S04]  /*d030*/  LDGSTS.E.BYPASS.LTC128B.128 [R4+0x18c00], desc[UR36][R2.64], !P3 ;  /* 0x18c0000002047fae */ /* 0x000fe8000d901d64 */
[----:B------:R-:W-:Y:S04]  /*d040*/  LDGSTS.E.BYPASS.LTC128B.128 [R4+0x1bc00], desc[UR36][R2.64+0x80], !P2 ;  /* 0x1bc0008002047fae */ /* 0x000fe8000d101d64 */
[----:B------:R0:W-:Y:S04]  /*d050*/  LDGSTS.E.BYPASS.LTC128B.128 [R4+0x1ec00], desc[UR36][R2.64+0x100], !P1 ;  /* 0x1ec0010002047fae */ /* 0x0001e8000c901d64 */
[----:B0-----:R-:W0:Y:S02]  /*d060*/  SHFL.IDX PT, R2, R9, 0x2, 0x181f ;  /* 0x00581f0009027f89 */ /* 0x001e2400000e0000 */
[----:B0-----:R-:W-:-:S05]  /*d070*/  IADD3 R2, P0, R2, R0, RZ ;  /* 0x0000000002027210 */ /* 0x001fca0007f1e0ff */
[----:B------:R-:W-:Y:S02]  /*d080*/  IMAD.X R3, RZ, RZ, R35, P0 ;  /* 0x000000ffff037224 */ /* 0x000fe400000e0623 */
[----:B------:R-:W-:Y:S04]  /*d090*/  SHFL.IDX PT, R35, R5, 0x3, 0x181f ;  /* 0x00781f0005237f89 */ /* 0x000fe800000e0000 */
        /* <DEDUP_REMOVED lines=13> */
[----:B------:R0:W1:Y:S04]  /*d170*/  SHFL.IDX PT, R35, R5, 0x5, 0x181f ;  /* 0x00b81f0005237f89 */ /* 0x00006800000e0000 */
[----:B------:R-:W-:Y:S04]  /*d180*/  LDGSTS.E.BYPASS.LTC128B.128 [R4+0x1a400], desc[UR36][R2.64], !P3 ;  /* 0x1a40000002047fae */ /* 0x000fe8000d901d64 */
[----:B------:R-:W-:Y:S04]  /*d190*/  LDGSTS.E.BYPASS.LTC128B.128 [R4+0x1d400], desc[UR36][R2.64+0x80], !P2 ;  /* 0x1d40008002047fae */ /* 0x000fe8000d101d64 */
[----:B------:R3:W-:Y:S04]  /*d1a0*/  LDGSTS.E.BYPASS.LTC128B.128 [R4+0x20400], desc[UR36][R2.64+0x100], !P1 ;  /* 0x2040010002047fae */ /* 0x0007e8000c901d64 */
[----:B-1-3--:R0:W3:Y:S02]  /*d1b0*/  SHFL.IDX PT, R2, R9, 0x5, 0x181f ;  /* 0x00b81f0009027f89 */ /* 0x00a0e400000e0000 */
.L_x_369:
[----:B---3--:R-:W-:-:S05]  /*d1c0*/  IADD3 R2, P0, R2, R0, RZ ;  /* 0x0000000002027210 */ /* 0x008fca0007f1e0ff */
        /* <DEDUP_REMOVED lines=9> */
.L_x_276:
        /* <DEDUP_REMOVED lines=10> */
.L_x_277:
[----:B------:R3:W-:Y:S01]  /*d300*/  SYNCS.ARRIVE.TRANS64.A1T0 RZ, [R6+URZ+0x2a830], RZ ;  /* 0x02a830ff06ff79a7 */ /* 0x0007e2000810003f */
[----:B------:R-:W-:Y:S05]  /*d310*/  @!P2 BRA `(.L_x_278) ;  /* 0x000000000004a947 */ /* 0x000fea0003800000 */
[----:B------:R-:W-:Y:S01]  /*d320*/  BPT.TRAP 0x1 ;  /* 0x000000040000795c */ /* 0x000fe20000300000 */
.L_x_278:
[----:B-1----:R-:W-:Y:S01]  /*d330*/  SHF.L.U32 R2, R17, 0x1f, RZ ;  /* 0x0000001f11027819 */ /* 0x002fe200000006ff */
[----:B------:R-:W-:Y:S01]  /*d340*/  IMAD R4, R10, 0x8, R22 ;  /* 0x000000080a047824 */ /* 0x000fe200078e0216 */
[----:B------:R-:W-:Y:S03]  /*d350*/  BSSY B1, `(.L_x_279) ;  /* 0x0000003000017945 */ /* 0x000fe60003800000 */
[----:B------:R-:W1:Y:S02]  /*d360*/  SYNCS.PHASECHK.TRANS64.TRYWAIT P0, [R4+URZ+0x2a860], R2 ;  /* 0x02a86002040075a7 */ /* 0x000e64000800017f */
[----:B-1----:R-:W-:Y:S05]  /*d370*/  @!P0 BRA `(.L_x_280) ;  /* 0x0000003800dc8947 */ /* 0x002fea0003800000 */
.L_x_370:
[----:B------:R-:W-:Y:S05]  /*d380*/  BSYNC B1 ;  /* 0x0000000000017941 */ /* 0x000fea0003800000 */
.L_x_279:
[----:B------:R-:W4:Y:S01]  /*d390*/  S2R R3, SR_TID.X ;  /* 0x0000000000037919 */ /* 0x000f220000002100 */
[----:B------:R-:W-:Y:S01]  /*d3a0*/  UMOV UR4, 0xffffffff ;  /* 0xffffffff00047882 */ /* 0x000fe20000000000 */
[----:B---3--:R-:W-:Y:S01]  /*d3b0*/  IMAD R6, R30, -0x60, R34 ;  /* 0xffffffa01e067824 */ /* 0x008fe200078e0222 */
[----:B------:R-:W-:Y:S01]  /*d3c0*/  LOP3.LUT P0, RZ, R29, 0x2, RZ, 0xc0, !PT ;  /* 0x000000021dff7812 */ /* 0x000fe2000780c0ff */
[----:B0-----:R-:W-:Y:S01]  /*d3d0*/  IMAD R5, R10, 0x3000, R32 ;  /* 0x000030000a057824 */ /* 0x001fe200078e0220 */
[----:B----4-:R-:W-:-:S04]  /*d3e0*/  LOP3.LUT R3, R3, 0x7f, RZ, 0xc0, !PT ;  /* 0x0000007f03037812 */ /* 0x010fc800078ec0ff */
[----:B------:R-:W-:-:S05]  /*d3f0*/  SHF.R.U32.HI R3, RZ, 0x3, R3 ;  /* 0x00000003ff037819 */ /* 0x000fca0000011603 */
[----:B------:R-:W-:Y:S01]  /*d400*/  IMAD.IADD R6, R6, 0x1, -R3 ;  /* 0x0000000106067824 */ /* 0x000fe200078e0a03 */
[----:B------:R-:W-:Y:S06]  /*d410*/  BRA.DIV UR4, `(.L_x_281) ;  /* 0x0000003a04c87947 */ /* 0x000fec000b800000 */
[----:B-1----:R-:W0:Y:S01]  /*d420*/  SHFL.IDX PT, R2, R18, RZ, 0x181f ;  /* 0x00181fff12027589 */ /* 0x002e2200000e0000 */
[----:B------:R-:W-:-:S03]  /*d430*/  LEA R5, R5, R22, 0x1 ;  /* 0x0000001605057211 */ /* 0x000fc600078e08ff */
[----:B------:R-:W1:Y:S04]  /*d440*/  SHFL.IDX PT, R3, R24, RZ, 0x181f ;  /* 0x00181fff18037589 */ /* 0x000e6800000e0000 */
[----:B--2---:R-:W-:Y:S01]  /*d450*/  SHFL.IDX PT, R14, R18, 0x5, 0x181f ;  /* 0x00b81f00120e7f89 */ /* 0x004fe200000e0000 */
[----:B0-----:R-:W-:-:S05]  /*d460*/  IADD3 R2, P1, R2, R0, RZ ;  /* 0x0000000002027210 */ /* 0x001fca0007f3e0ff */
[----:B-1----:R-:W-:Y:S01]  /*d470*/  IMAD.X R3, RZ, RZ, R3, P1 ;  /* 0x000000ffff037224 */ /* 0x002fe200008e0603 */
[----:B------:R-:W-:-:S04]  /*d480*/  LOP3.LUT P1, RZ, R29, 0x1, RZ, 0xc0, !PT ;  /* 0x000000011dff7812 */ /* 0x000fc8000782c0ff */
[----:B------:R-:W-:-:S13]  /*d490*/  ISETP.LT.OR P2, PT, R6, 0x1, !P1 ;  /* 0x000000010600780c */ /* 0x000fda0004f41670 */
[----:B------:R-:W-:Y:S01]  /*d4a0*/  LDGSTS.E.BYPASS.LTC128B.128 [R5+0x400], desc[UR36][R2.64], !P2 ;  /* 0x0040000002057fae */ /* 0x000fe2000d101d64 */
[----:B------:R-:W-:-:S13]  /*d4b0*/  ISETP.LT.OR P2, PT, R6, 0x1, !P0 ;  /* 0x000000010600780c */ /* 0x000fda0004741670 */
[----:B------:R0:W-:Y:S04]  /*d4c0*/  LDGSTS.E.BYPASS.LTC128B.128 [R5+0x3400], desc[UR36][R2.64+0x80], !P2 ;  /* 0x0340008002057fae */ /* 0x0001e8000d101d64 */
[----:B0-----:R-:W0:Y:S04]  /*d4d0*/  SHFL.IDX PT, R2, R18, 0x1, 0x181f ;  /* 0x00381f0012027f89 */ /* 0x001e2800000e0000 */
[----:B------:R-:W1:Y:S01]  /*d4e0*/  SHFL.IDX PT, R3, R24, 0x1, 0x181f ;  /* 0x00381f0018037f89 */ /* 0x000e6200000e0000 */
[----:B0-----:R-:W-:-:S05]  /*d4f0*/  IADD3 R2, P2, R2, R0, RZ ;  /* 0x0000000002027210 */ /* 0x001fca0007f5e0ff */
[----:B-1----:R-:W-:Y:S01]  /*d500*/  IMAD.X R3, RZ, RZ, R3, P2 ;  /* 0x000000ffff037224 */ /* 0x002fe200010e0603 */
        /* <DEDUP_REMOVED lines=21> */
[----:B------:R-:W1:Y:S04]  /*d660*/  SHFL.IDX PT, R3, R24, 0x4, 0x181f ;  /* 0x00981f0018037f89 */ /* 0x000e6800000e0000 */
[----:B------:R-:W2:Y:S01]  /*d670*/  SHFL.IDX PT, R24, R24, 0x5, 0x181f ;  /* 0x00b81f0018187f89 */ /* 0x000ea200000e0000 */
[----:B0-----:R-:W-:-:S05]  /*d680*/  IADD3 R2, P2, R2, R0, RZ ;  /* 0x0000000002027210 */ /* 0x001fca0007f5e0ff */
[----:B-1----:R-:W-:Y:S01]  /*d690*/  IMAD.X R3, RZ, RZ, R3, P2 ;  /* 0x000000ffff037224 */ /* 0x002fe200010e0603 */
[----:B------:R-:W-:-:S13]  /*d6a0*/  ISETP.LT.OR P2, PT, R6, 0x41, !P1 ;  /* 0x000000410600780c */ /* 0x000fda0004f41670 */
[----:B------:R1:W-:Y:S01]  /*d6b0*/  LDGSTS.E.BYPASS.LTC128B.128 [R5+0x2400], desc[UR36][R2.64], !P2 ;  /* 0x0240000002057fae */ /* 0x0003e2000d101d64 */
[----:B------:R-:W-:-:S13]  /*d6c0*/  ISETP.LT.OR P2, PT, R6, 0x41, !P0 ;  /* 0x000000410600780c */ /* 0x000fda0004741670 */
[----:B--2---:R1:W-:Y:S02]  /*d6d0*/  LDGSTS.E.BYPASS.LTC128B.128 [R5+0x5400], desc[UR36][R2.64+0x80], !P2 ;  /* 0x0540008002057fae */ /* 0x0043e4000d101d64 */
.L_x_384:
        /* <DEDUP_REMOVED lines=16> */
[----:B------:R-:W-:Y:S02]  /*d7e0*/  IMAD.IADD R3, R3, 0x1, R9 ;  /* 0x0000000103037824 */ /* 0x000fe400078e0209 */
[----:B------:R-:W-:Y:S02]  /*d7f0*/  IMAD R21, R21, UR4, RZ ;  /* 0x0000000415157c24 */ /* 0x000fe4000f8e02ff */
[----:B------:R-:W-:-:S04]  /*d800*/  IMAD.WIDE.U32 R2, R8, UR4, R2 ;  /* 0x0000000408027c25 */ /* 0x000fc8000f8e0002 */
[----:B------:R-:W-:-:S04]  /*d810*/  IMAD R21, R8, UR5, R21 ;  /* 0x0000000508157c24 */ /* 0x000fc8000f8e0215 */
[----:B------:R-:W-:-:S07]  /*d820*/  IMAD.IADD R21, R3, 0x1, R21 ;  /* 0x0000000103157824 */ /* 0x000fce00078e0215 */
.L_x_282:
        /* <DEDUP_REMOVED lines=10> */
.L_x_283:
[----:B------:R-:W-:Y:S01]  /*d8d0*/  IMAD.MOV.U32 R3, RZ, RZ, R21 ;  /* 0x000000ffff037224 */ /* 0x000fe200078e0015 */
[----:B------:R-:W-:Y:S01]  /*d8e0*/  ULDC.64 UR4, c[0x0][0x330] ;  /* 0x0000cc0000047ab9 */ /* 0x000fe20000000a00 */
[----:B------:R-:W-:Y:S01]  /*d8f0*/  ULDC.64 UR6, c[0x0][0x318] ;  /* 0x0000c60000067ab9 */ /* 0x000fe20000000a00 */
[----:B------:R1:W-:Y:S01]  /*d900*/  SYNCS.ARRIVE.TRANS64.A1T0 RZ, [R4+URZ+0x2a850], RZ ;  /* 0x02a850ff04ff79a7 */ /* 0x0003e2000810003f */
[----:B------:R-:W-:Y:S01]  /*d910*/  IMAD.WIDE.U32 R2, R26, UR4, R2 ;  /* 0x000000041a027c25 */ /* 0x000fe2000f8e0002 */
[----:B------:R-:W-:-:S03]  /*d920*/  MOV R17, R28 ;  /* 0x0000001c00117202 */ /* 0x000fc60000000f00 */
[----:B------:R-:W-:Y:S01]  /*d930*/  IMAD R3, R26, UR5, R3 ;  /* 0x000000051a037c24 */ /* 0x000fe2000f8e0203 */
[C---:B------:R-:W-:Y:S01]  /*d940*/  LEA R18, P0, R2.reuse, UR6, 0x1 ;  /* 0x0000000602127c11 */ /* 0x040fe2000f8008ff */
[C---:B------:R-:W-:Y:S02]  /*d950*/  VIADD R0, R25.reuse, 0xffffffff ;  /* 0xffffffff19007836 */ /* 0x040fe40000000000 */
[----:B------:R-:W-:Y:S01]  /*d960*/  IMAD.MOV.U32 R10, RZ, RZ, R27 ;  /* 0x000000ffff0a7224 */ /* 0x000fe200078e001b */
[----:B------:R-:W-:Y:S01]  /*d970*/  LEA.HI.X R24, R2, UR7, R3, 0x1, P0 ;  /* 0x0000000702187c11 */ /* 0x000fe200080f0c03 */
[----:B------:R-:W-:Y:S01]  /*d980*/  IMAD.MOV.U32 R30, RZ, RZ, R25 ;  /* 0x000000ffff1e7224 */ /* 0x000fe200078e0019 */
[----:B------:R-:W-:-:S13]  /*d990*/  ISETP.GT.AND P0, PT, R25, R36, PT ;  /* 0x000000241900720c */ /* 0x000fda0003f04270 */
[----:B-1----:R-:W-:Y:S05]  /*d9a0*/  @P0 BRA `(.L_x_284) ;  /* 0xfffffff0003c0947 */ /* 0x002fea000383ffff */
.L_x_271:
[----:B------:R-:W-:Y:S05]  /*d9b0*/  BSYNC B0 ;  /* 0x0000000000007941 */ /* 0x000fea0003800000 */
.L_x_270:
[----:B------:R-:W1:Y:S01]  /*d9c0*/  S2R R2, SR_TID.X ;  /* 0x0000000000027919 */ /* 0x000e620000002100 */
[----:B------:R-:W-:Y:S01]  /*d9d0*/  BSSY B0, `(.L_x_285) ;  /* 0x0000010000007945 */ /* 0x000fe20003800000 */
[----:B-1----:R-:W-:-:S04]  /*d9e0*/  LOP3.LUT R2, R2, 0x7f, RZ, 0xc0, !PT ;  /* 0x0000007f02027812 */ /* 0x002fc800078ec0ff */
[----:B------:R-:W-:-:S13]  /*d9f0*/  ISETP.NE.AND P0, PT, R2, RZ, PT ;  /* 0x000000ff0200720c */ /* 0x000fda0003f05270 */
[----:B------:R-:W-:Y:S05]  /*da00*/  @P0 BRA `(.L_x_286) ;  /* 0x0000000000300947 */ /* 0x000fea0003800000 */
[----:B------:R-:W1:Y:S01]  /*da10*/  S2R R5, SR_LANEID ;  /* 0x0000000000057919 */ /* 0x000e620000000000 */
[----:B------:R-:W-:Y:S01]  /*da20*/  VOTEU.ANY UR4, UPT, PT ;  /* 0x0000000000047886 */ /* 0x000fe200038e0100 */
[----:B0-----:R-:W0:Y:S01]  /*da30*/  LDC.64 R2, c[0x0][0xc60] ;  /* 0x00031800ff027b82 */ /* 0x001e220000000a00 */
[----:B------:R-:W1:Y:S02]  /*da40*/  FLO.U32 R0, UR4 ;  /* 0x0000000400007d00 */ /* 0x000e6400080e0000 */
[----:B-1----:R-:W-:-:S06]  /*da50*/  ISETP.EQ.U32.AND P0, PT, R0, R5, PT ;  /* 0x000000050000720c */ /* 0x002fcc0003f02070 */
[----:B------:R-:W0:Y:S07]  /*da60*/  POPC R5, UR4 ;  /* 0x0000000400057d09 */ /* 0x000e2e0008000000 */
[----:B0-----:R-:W3:Y:S01]  /*da70*/  @P0 ATOMG.E.ADD.STRONG.GPU PT, R3, desc[UR36][R2.64], R5 ;  /* 0x00000005020309a8 */ /* 0x001ee200081ee1e4 */
[----:B------:R-:W0:Y:S02]  /*da80*/  S2R R4, SR_LTMASK ;  /* 0x0000000000047919 */ /* 0x000e240000003900 */
[----:B0-----:R-:W-:-:S04]  /*da90*/  LOP3.LUT R4, R4, UR4, RZ, 0xc0, !PT ;  /* 0x0000000404047c12 */ /* 0x001fc8000f8ec0ff */
[----:B------:R-:W0:Y:S01]  /*daa0*/  POPC R7, R4 ;  /* 0x0000000400077309 */ /* 0x000e220000000000 */
[----:B---3--:R-:W0:Y:S02]  /*dab0*/  SHFL.IDX PT, R0, R3, R0, 0x1f ;  /* 0x00001f0003007589 */ /* 0x008e2400000e0000 */
[----:B0-----:R-:W-:-:S07]  /*dac0*/  IADD3 R16, R0, UR39, R7 ;  /* 0x0000002700107c10 */ /* 0x001fce000fffe007 */
.L_x_286:
[----:B------:R-:W-:Y:S05]  /*dad0*/  BSYNC B0 ;  /* 0x0000000000007941 */ /* 0x000fea0003800000 */
.L_x_285:
[----:B------:R-:W-:-:S13]  /*dae0*/  LOP3.LUT P0, RZ, R23, 0x10, RZ, 0xc0, !PT ;  /* 0x0000001017ff7812 */ /* 0x000fda000780c0ff */
[----:B------:R-:W-:Y:S05]  /*daf0*/  @!P0 BRA `(.L_x_287) ;  /* 0x0000000000048947 */ /* 0x000fea0003800000 */
[----:B------:R-:W-:Y:S01]  /*db00*/  BPT.TRAP 0x1 ;  /* 0x000000040000795c */ /* 0x000fe20000300000 */
.L_x_287:
[----:B------:R-:W-:Y:S01]  /*db10*/  IMAD R0, R27, 0x8, R22 ;  /* 0x000000081b007824 */ /* 0x000fe200078e0216 */
[----:B0-----:R-:W-:Y:S01]  /*db20*/  SHF.L.U32 R3, R28, 0x1f, RZ ;  /* 0x0000001f1c037819 */ /* 0x001fe200000006ff */
[----:B------:R-:W-:Y:S01]  /*db30*/  BSSY B0, `(.L_x_288) ;  /* 0x0000004000007945 */ /* 0x000fe20003800000 */
[----:B------:R-:W-:Y:S02]  /*db40*/  IMAD R6, R25, -0x60, R34 ;  /* 0xffffffa019067824 */ /* 0x000fe400078e0222 */
[----:B------:R-:W0:Y:S02]  /*db50*/  SYNCS.PHASECHK.TRANS64.TRYWAIT P0, [R0+URZ+0x2a860], R3 ;  /* 0x02a86003000075a7 */ /* 0x000e24000800017f */
[----:B0-----:R-:W-:Y:S05]  /*db60*/  @!P0 BRA `(.L_x_289) ;  /* 0x0000003800e08947 */ /* 0x001fea0003800000 */
.L_x_385:
[----:B------:R-:W-:Y:S05]  /*db70*/  BSYNC B0 ;  /* 0x0000000000007941 */ /* 0x000fea0003800000 */
.L_x_288:
[----:B------:R-:W1:Y:S01]  /*db80*/  S2R R2, SR_TID.X ;  /* 0x0000000000027919 */ /* 0x000e620000002100 */
[----:B------:R-:W-:Y:S01]  /*db90*/  UMOV UR4, 0xffffffff ;  /* 0xffffffff00047882 */ /* 0x000fe20000000000 */
[----:B------:R-:W-:Y:S01]  /*dba0*/  IMAD R7, R27, 0x3000, R32 ;  /* 0x000030001b077824 */ /* 0x000fe200078e0220 */
[----:B-1----:R-:W-:-:S04]  /*dbb0*/  LOP3.LUT R2, R2, 0x7f, RZ, 0xc0, !PT ;  /* 0x0000007f02027812 */ /* 0x002fc800078ec0ff */
[----:B------:R-:W-:-:S05]  /*dbc0*/  SHF.R.U32.HI R2, RZ, 0x3, R2 ;  /* 0x00000003ff027819 */ /* 0x000fca0000011602 */
[----:B------:R-:W-:Y:S01]  /*dbd0*/  IMAD.IADD R6, R6, 0x1, -R2 ;  /* 0x0000000106067824 */ /* 0x000fe200078e0a02 */
[----:B------:R-:W-:Y:S06]  /*dbe0*/  BRA.DIV UR4, `(.L_x_290) ;  /* 0x0000003a04d47947 */ /* 0x000fec000b800000 */
[----:B------:R-:W1:Y:S01]  /*dbf0*/  S2R R2, SR_TID.X ;  /* 0x0000000000027919 */ /* 0x000e620000002100 */
[----:B------:R-:W-:Y:S01]  /*dc00*/  LOP3.LUT P0, RZ, R29, 0x2, RZ, 0xc0, !PT ;  /* 0x000000021dff7812 */ /* 0x000fe2000780c0ff */
[----:B------:R-:W-:Y:S01]  /*dc10*/  IMAD R4, R7, 0x2, R22 ;  /* 0x0000000207047824 */ /* 0x000fe200078e0216 */
[----:B--2---:R-:W2:Y:S02]  /*dc20*/  SHFL.IDX PT, R14, R18, RZ, 0x181f ;  /* 0x00181fff120e7589 */ /* 0x004ea400000e0000 */
[----:B------:R-:W-:Y:S02]  /*dc30*/  ISETP.LT.OR P3, PT, R6, 0x1, !P0 ;  /* 0x000000010600780c */ /* 0x000fe40004761670 */
[----:B0-----:R-:W0:Y:S04]  /*dc40*/  SHFL.IDX PT, R3, R24, RZ, 0x181f ;  /* 0x00181fff18037589 */ /* 0x001e2800000e0000 */
[----:B------:R-:W-:Y:S04]  /*dc50*/  SHFL.IDX PT, R10, R18, 0x2, 0x181f ;  /* 0x00581f00120a7f89 */ /* 0x000fe800000e0000 */
[----:B------:R-:W-:Y:S01]  /*dc60*/  SHFL.IDX PT, R7, R24, 0x2, 0x181f ;  /* 0x00581f0018077f89 */ /* 0x000fe200000e0000 */
[----:B-1----:R-:W-:Y:S01]  /*dc70*/  IMAD.SHL.U32 R8, R2, 0x8, RZ ;  /* 0x0000000802087824 */ /* 0x002fe200078e00ff */
[----:B------:R-:W-:-:S04]  /*dc80*/  LOP3.LUT R2, R29, 0x1, RZ, 0xc0, !PT ;  /* 0x000000011d027812 */ /* 0x000fc800078ec0ff */
[----:B------:R-:W-:Y:S02]  /*dc90*/  LOP3.LUT R8, R8, 0x38, RZ, 0xc0, !PT ;  /* 0x0000003808087812 */ /* 0x000fe400078ec0ff */
[----:B------:R-:W-:-:S03]  /*dca0*/  ISETP.NE.U32.AND P1, PT, R2, 0x1, PT ;  /* 0x000000010200780c */ /* 0x000fc60003f25070 */
[----:B------:R-:W-:Y:S01]  /*dcb0*/  IMAD.SHL.U32 R5, R8, 0x2, RZ ;  /* 0x0000000208057824 */ /* 0x000fe200078e00ff */
[----:B------:R-:W-:Y:S01]  /*dcc0*/  ISETP.LT.OR P2, PT, R6, 0x1, P1 ;  /* 0x000000010600780c */ /* 0x000fe20000f41670 */
[----:B------:R-:W-:Y:S03]  /*dcd0*/  SHFL.IDX PT, R8, R24, 0x1, 0x181f ;  /* 0x00381f0018087f89 */ /* 0x000fe600000e0000 */
[----:B--2---:R-:W-:Y:S02]  /*dce0*/  IADD3 R2, P4, R14, R5, RZ ;  /* 0x000000050e027210 */ /* 0x004fe40007f9e0ff */
[----:B------:R-:W1:Y:S03]  /*dcf0*/  SHFL.IDX PT, R14, R18, 0x1, 0x181f ;  /* 0x00381f00120e7f89 */ /* 0x000e6600000e0000 */
[----:B0-----:R-:W-:-:S05]  /*dd00*/  IMAD.X R3, RZ, RZ, R3, P4 ;  /* 0x000000ffff037224 */ /* 0x001fca00020e0603 */
[----:B------:R-:W-:Y:S01]  /*dd10*/  LDGSTS.E.BYPASS.LTC128B.128 [R4+0x400], desc[UR36][R2.64], !P2 ;  /* 0x0040000002047fae */ /* 0x000fe2000d101d64 */
[----:B------:R-:W-:-:S03]  /*dd20*/  ISETP.LT.OR P2, PT, R6, 0x11, P1 ;  /* 0x000000110600780c */ /* 0x000fc60000f41670 */
[----:B------:R1:W-:Y:S01]  /*dd30*/  LDGSTS.E.BYPASS.LTC128B.128 [R4+0x3400], desc[UR36][R2.64+0x80], !P3 ;  /* 0x0340008002047fae */ /* 0x0003e2000d901d64 */
[----:B------:R-:W-:Y:S02]  /*dd40*/  ISETP.LT.OR P3, PT, R6, 0x11, !P0 ;  /* 0x000000110600780c */ /* 0x000fe40004761670 */
[----:B-1----:R-:W-:Y:S02]  /*dd50*/  IADD3 R2, P4, R14, R5, RZ ;  /* 0x000000050e027210 */ /* 0x002fe40007f9e0ff */
[----:B------:R-:W0:Y:S03]  /*dd60*/  SHFL.IDX PT, R14, R18, 0x3, 0x181f ;  /* 0x00781f00120e7f89 */ /* 0x000e2600000e0000 */
[----:B------:R-:W-:Y:S02]  /*dd70*/  IMAD.X R3, RZ, RZ, R8, P4 ;  /* 0x000000ffff037224 */ /* 0x000fe400020e0608 */
[----:B------:R-:W1:Y:S04]  /*dd80*/  SHFL.IDX PT, R8, R24, 0x3, 0x181f ;  /* 0x00781f0018087f89 */ /* 0x000e6800000e0000 */
[----:B------:R-:W-:Y:S01]  /*dd90*/  LDGSTS.E.BYPASS.LTC128B.128 [R4+0xc00], desc[UR36][R2.64], !P2 ;  /* 0x00c0000002047fae */ /* 0x000fe2000d101d64 */
[----:B------:R-:W-:-:S03]  /*dda0*/  ISETP.LT.OR P2, PT, R6, 0x21, P1 ;  /* 0x000000210600780c */ /* 0x000fc60000f41670 */
[----:B------:R2:W-:Y:S01]  /*ddb0*/  LDGSTS.E.BYPASS.LTC128B.128 [R4+0x3c00], desc[UR36][R2.64+0x80], !P3 ;  /* 0x03c0008002047fae */ /* 0x0005e2000d901d64 */
[----:B------:R-:W-:Y:S02]  /*ddc0*/  ISETP.LT.OR P3, PT, R6, 0x21, !P0 ;  /* 0x000000210600780c */ /* 0x000fe40004761670 */
[----:B--2---:R-:W-:Y:S02]  /*ddd0*/  IADD3 R2, P4, R10, R5, RZ ;  /* 0x000000050a027210 */ /* 0x004fe40007f9e0ff */
[----:B------:R-:W2:Y:S03]  /*dde0*/  SHFL.IDX PT, R10, R18, 0x4, 0x181f ;  /* 0x00981f00120a7f89 */ /* 0x000ea600000e0000 */
[----:B------:R-:W-:Y:S02]  /*ddf0*/  IMAD.X R3, RZ, RZ, R7, P4 ;  /* 0x000000ffff037224 */ /* 0x000fe400020e0607 */
[----:B------:R-:W3:Y:S04]  /*de00*/  SHFL.IDX PT, R7, R24, 0x4, 0x181f ;  /* 0x00981f0018077f89 */ /* 0x000ee800000e0000 */
[----:B------:R-:W-:Y:S01]  /*de10*/  LDGSTS.E.BYPASS.LTC128B.128 [R4+0x1400], desc[UR36][R2.64], !P2 ;  /* 0x0140000002047fae */ /* 0x000fe2000d101d64 */
[----:B------:R-:W-:-:S03]  /*de20*/  ISETP.LT.OR P2, PT, R6, 0x31, P1 ;  /* 0x000000310600780c */ /* 0x000fc60000f41670 */
[----:B------:R0:W-:Y:S01]  /*de30*/  LDGSTS.E.BYPASS.LTC128B.128 [R4+0x4400], desc[UR36][R2.64+0x80], !P3 ;  /* 0x0440008002047fae */ /* 0x0001e2000d901d64 */
[----:B------:R-:W-:-:S03]  /*de40*/  ISETP.LT.OR P3, PT, R6, 0x31, !P0 ;  /* 0x000000310600780c */ /* 0x000fc60004761670 */
[----:B------:R-:W4:Y:S01]  /*de50*/  SHFL.IDX PT, R24, R24, 0x5, 0x181f ;  /* 0x00b81f0018187f89 */ /* 0x000f2200000e0000 */
[----:B0-----:R-:W-:-:S03]  /*de60*/  IADD3 R2, P4, R14, R5, RZ ;  /* 0x000000050e027210 */ /* 0x001fc60007f9e0ff */
[----:B------:R0:W0:Y:S02]  /*de70*/  SHFL.IDX PT, R14, R18, 0x5, 0x181f ;  /* 0x00b81f00120e7f89 */ /* 0x00002400000e0000 */
[----:B-1----:R-:W-:-:S05]  /*de80*/  IMAD.X R3, RZ, RZ, R8, P4 ;  /* 0x000000ffff037224 */ /* 0x002fca00020e0608 */
[----:B------:R-:W-:Y:S01]  /*de90*/  LDGSTS.E.BYPASS.LTC128B.128 [R4+0x1c00], desc[UR36][R2.64], !P2 ;  /* 0x01c0000002047fae */ /* 0x000fe2000d101d64 */
[----:B------:R-:W-:-:S03]  /*dea0*/  ISETP.LT.OR P2, PT, R6, 0x41, P1 ;  /* 0x000000410600780c */ /* 0x000fc60000f41670 */
[----:B------:R2:W-:Y:S01]  /*deb0*/  LDGSTS.E.BYPASS.LTC128B.128 [R4+0x4c00], desc[UR36][R2.64+0x80], !P3 ;  /* 0x04c0008002047fae */ /* 0x0005e2000d901d64 */
[----:B------:R-:W-:Y:S02]  /*dec0*/  ISETP.LT.OR P3, PT, R6, 0x41, !P0 ;  /* 0x000000410600780c */ /* 0x000fe40004761670 */
[----:B--2---:R-:W-:-:S04]  /*ded0*/  IADD3 R2, P4, R10, R5, RZ ;  /* 0x000000050a027210 */ /* 0x004fc80007f9e0ff */
[----:B---3--:R-:W-:-:S05]  /*dee0*/  IADD3.X R3, RZ, R7, RZ, P4, !PT ;  /* 0x00000007ff037210 */ /* 0x008fca00027fe4ff */
[----:B------:R1:W-:Y:S04]  /*def0*/  LDGSTS.E.BYPASS.LTC128B.128 [R4+0x2400], desc[UR36][R2.64], !P2 ;  /* 0x0240000002047fae */ /* 0x0003e8000d101d64 */
[----:B0---4-:R1:W-:Y:S02]  /*df00*/  LDGSTS.E.BYPASS.LTC128B.128 [R4+0x5400], desc[UR36][R2.64+0x80], !P3 ;  /* 0x0540008002047fae */ /* 0x0113e4000d901d64 */
.L_x_399:
[C---:B------:R-:W-:Y:S02]  /*df10*/  ISETP.LT.OR P1, PT, R6.reuse, 0x51, P1 ;  /* 0x000000510600780c */ /* 0x040fe40000f21670 */
[----:B------:R-:W-:Y:S02]  /*df20*/  ISETP.LT.OR P0, PT, R6, 0x51, !P0 ;  /* 0x000000510600780c */ /* 0x000fe40004701670 */
[----:B-1----:R-:W-:-:S05]  /*df30*/  IADD3 R2, P2, R14, R5, RZ ;  /* 0x000000050e027210 */ /* 0x002fca0007f5e0ff */
[----:B------:R-:W-:-:S05]  /*df40*/  IMAD.X R3, RZ, RZ, R24, P2 ;  /* 0x000000ffff037224 */ /* 0x000fca00010e0618 */
[----:B------:R-:W-:Y:S01]  /*df50*/  @!PT LDS RZ, [RZ] ;  /* 0x00000000fffff984 */ /* 0x000fe20000000800 */
[----:B------:R-:W-:Y:S01]  /*df60*/  @!PT LDS RZ, [RZ] ;  /* 0x00000000fffff984 */ /* 0x000fe20000000800 */
[----:B------:R-:W-:Y:S01]  /*df70*/  @!PT LDS RZ, [RZ] ;  /* 0x00000000fffff984 */ /* 0x000fe20000000800 */
[----:B------:R0:W-:Y:S04]  /*df80*/  LDGSTS.E.BYPASS.LTC128B.128 [R4+0x2c00], desc[UR36][R2.64], !P1 ;  /* 0x02c0000002047fae */ /* 0x0001e8000c901d64 */
[----:B------:R0:W-:Y:S01]  /*df90*/  LDGSTS.E.BYPASS.LTC128B.128 [R4+0x5c00], desc[UR36][R2.64+0x80], !P0 ;  /* 0x05c0008002047fae */ /* 0x0001e2000c101d64 */
[----:B------:R-:W-:Y:S01]  /*dfa0*/  PLOP3.LUT P0, PT, PT, PT, PT, 0x80, 0x0 ;  /* 0x000000000000781c */ /* 0x000fe20003f0f070 */
[----:B------:R-:W-:-:S12]  /*dfb0*/  NOP ;  /* 0x0000000000007918 */ /* 0x000fd80000000000 */
.L_x_291:
        /* <DEDUP_REMOVED lines=10> */
.L_x_292:
[----:B------:R1:W-:Y:S01]  /*e060*/  SYNCS.ARRIVE.TRANS64.A1T0 RZ, [R0+URZ+0x2a850], RZ ;  /* 0x02a850ff00ff79a7 */ /* 0x0003e2000810003f */
[----:B------:R-:W-:-:S05]  /*e070*/  VIADD R27, R27, 0x1 ;  /* 0x000000011b1b7836 */ /* 0x000fca0000000000 */
[----:B------:R-:W-:-:S04]  /*e080*/  ISETP.NE.AND P0, PT, R27, 0x2, PT ;  /* 0x000000021b00780c */ /* 0x000fc80003f05270 */
[----:B0-----:R-:W-:Y:S02]  /*e090*/  SEL R3, RZ, 0x1, P0 ;  /* 0x00000001ff037807 */ /* 0x001fe40000000000 */
[----:B------:R-:W-:Y:S02]  /*e0a0*/  SEL R27, R27, RZ, P0 ;  /* 0x000000ff1b1b7207 */ /* 0x000fe40000000000 */
[----:B-1----:R-:W-:-:S07]  /*e0b0*/  LOP3.LUT R28, R28, R3, RZ, 0x3c, !PT ;  /* 0x000000031c1c7212 */ /* 0x002fce00078e3cff */
.L_x_249:
[----:B------:R-:W-:Y:S05]  /*e0c0*/  BSYNC B7 ;  /* 0x0000000000077941 */ /* 0x000fea0003800000 */
.L_x_247:
[----:B------:R-:W-:-:S13]  /*e0d0*/  LOP3.LUT P0, RZ, R23, 0x80, RZ, 0xc0, !PT ;  /* 0x0000008017ff7812 */ /* 0x000fda000780c0ff */
[----:B------:R-:W-:Y:S05]  /*e0e0*/  @!P0 BRA `(.L_x_293) ;  /* 0x0000000000248947 */ /* 0x000fea0003800000 */
[----:B------:R-:W-:Y:S05]  /*e0f0*/  WARPSYNC.ALL ;  /* 0x0000000000007948 */ /* 0x000fea0003800000 */
[----:B------:R-:W0:Y:S08]  /*e100*/  S2UR UR5, SR_CgaCtaId ;  /* 0x00000000000579c3 */ /* 0x000e300000008800 */
[----:B------:R-:W-:Y:S06]  /*e110*/  BAR.SYNC.DEFER_BLOCKING 0x5, 0x180 ;  /* 0x0146000000007b1d */ /* 0x000fec0000010000 */
[----:B------:R-:W-:-:S02]  /*e120*/  UMOV UR4, 0x400 ;  /* 0x0000040000047882 */ /* 0x000fc40000000000 */
[----:B0-----:R-:W-:-:S06]  /*e130*/  ULEA UR4, UR5, UR4, 0x18 ;  /* 0x0000000405047291 */ /* 0x001fcc000f8ec03f */
[----:B------:R-:W-:-:S05]  /*e140*/  IMAD.U32 R22, RZ, RZ, UR4 ;  /* 0x00000004ff167e24 */ /* 0x000fca000f8e00ff */
[----:B------:R0:W1:Y:S01]  /*e150*/  LDS.128 R16, [R22+0x2a8d0] ;  /* 0x02a8d00016107984 */ /* 0x0000620000000c00 */
[----:B------:R-:W-:Y:S06]  /*e160*/  BAR.ARV 0x4, 0x180 ;  /* 0x0106000000007b1d */ /* 0x000fec0000002000 */
[----:B------:R-:W-:Y:S05]  /*e170*/  BRA `(.L_x_294) ;  /* 0x0000000800d07947 */ /* 0x000fea0003800000 */
.L_x_293:
[----:B------:R-:W0:Y:S01]  /*e180*/  S2R R0, SR_TID.X ;  /* 0x0000000000007919 */ /* 0x000e220000002100 */
[----:B------:R-:W-:Y:S01]  /*e190*/  UMOV UR4, 0xffffffff ;  /* 0xffffffff00047882 */ /* 0x000fe20000000000 */
[----:B0-----:R-:W-:-:S04]  /*e1a0*/  LOP3.LUT R9, R0, 0x1f, RZ, 0xc0, !PT ;  /* 0x0000001f00097812 */ /* 0x001fc800078ec0ff */
[----:B------:R-:W-:Y:S01]  /*e1b0*/  ISETP.NE.AND P0, PT, R9, 0x1f, PT ;  /* 0x0000001f0900780c */ /* 0x000fe20003f05270 */
[----:B------:R-:W-:-:S12]  /*e1c0*/  BRA.DIV UR4, `(.L_x_295) ;  /* 0x0000003e04487947 */ /* 0x000fd8000b800000 */
[----:B------:R-:W-:Y:S01]  /*e1d0*/  IMAD.IADD R7, R19, 0x1, R9 ;  /* 0x0000000113077824 */ /* 0x000fe200078e0209 */
[----:B------:R-:W-:-:S04]  /*e1e0*/  ULDC UR4, c[0x0][0xc3c] ;  /* 0x00030f0000047ab9 */ /* 0x000fc80000000800 */
[----:B------:R-:W-:-:S13]  /*e1f0*/  ISETP.GE.OR P1, PT, R7, UR4, !P0 ;  /* 0x0000000407007c0c */ /* 0x000fda000c726670 */
[----:B------:R-:W0:Y:S08]  /*e200*/  @!P1 LDC.64 R4, c[0x0][0xc80] ;  /* 0x00032000ff049b82 */ /* 0x000e300000000a00 */
[----:B------:R-:W1:Y:S01]  /*e210*/  @!P1 LDC.64 R2, c[0x0][0xc78] ;  /* 0x00031e00ff029b82 */ /* 0x000e620000000a00 */
[----:B0-----:R-:W-:-:S06]  /*e220*/  @!P1 IMAD.WIDE R4, R7, 0x4, R4 ;  /* 0x0000000407049825 */ /* 0x001fcc00078e0204 */
[----:B------:R-:W2:Y:S01]  /*e230*/  @!P1 LDG.E R4, desc[UR36][R4.64] ;  /* 0x0000002404049981 */ /* 0x000ea2000c1e1900 */
[----:B-1----:R-:W-:-:S06]  /*e240*/  @!P1 IMAD.WIDE R2, R7, 0x4, R2 ;  /* 0x0000000407029825 */ /* 0x002fcc00078e0202 */
[----:B------:R-:W3:Y:S01]  /*e250*/  @!P1 LDG.E R2, desc[UR36][R2.64] ;  /* 0x0000002402029981 */ /* 0x000ee2000c1e1900 */
[----:B------:R-:W-:Y:S02]  /*e260*/  IMAD.MOV.U32 R7, RZ, RZ, RZ ;  /* 0x000000ffff077224 */ /* 0x000fe400078e00ff */
[----:B------:R-:W-:Y:S01]  /*e270*/  IMAD.MOV.U32 R10, RZ, RZ, RZ ;  /* 0x000000ffff0a7224 */ /* 0x000fe200078e00ff */
[C---:B------:R-:W-:Y:S02]  /*e280*/  ISETP.GE.U32.AND P2, PT, R9.reuse, 0x2, PT ;  /* 0x000000020900780c */ /* 0x040fe40003f46070 */
[C---:B------:R-:W-:Y:S02]  /*e290*/  ISETP.GE.U32.AND P3, PT, R9.reuse, 0x4, PT ;  /* 0x000000040900780c */ /* 0x040fe40003f66070 */
[C---:B------:R-:W-:Y:S02]  /*e2a0*/  ISETP.GE.U32.AND P4, PT, R9.reuse, 0x8, PT ;  /* 0x000000080900780c */ /* 0x040fe40003f86070 */
[----:B------:R-:W-:Y:S01]  /*e2b0*/  ISETP.GE.U32.AND P5, PT, R9, 0x10, PT ;  /* 0x000000100900780c */ /* 0x000fe20003fa6070 */
[----:B------:R-:W-:Y:S04]  /*e2c0*/  SHFL.IDX PT, R0, R16, RZ, 0x1f ;  /* 0x00001fff10007589 */ /* 0x000fe800000e0000 */
[----:B------:R-:W-:Y:S01]  /*e2d0*/  SHFL.IDX PT, R8, R16, 0x1, 0x1f ;  /* 0x00201f0010087f89 */ /* 0x000fe200000e0000 */
[----:B--2---:R-:W-:-:S02]  /*e2e0*/  @!P1 IMAD.MOV.U32 R7, RZ, RZ, R4 ;  /* 0x000000ffff079224 */ /* 0x004fc400078e0004 */
[----:B---3--:R-:W-:-:S04]  /*e2f0*/  @!P1 IMAD.MOV.U32 R10, RZ, RZ, R2 ;  /* 0x000000ffff0a9224 */ /* 0x008fc800078e0002 */
[----:B------:R-:W-:-:S05]  /*e300*/  IMAD R13, R10, R7, RZ ;  /* 0x000000070a0d7224 */ /* 0x000fca00078e02ff */
[----:B------:R-:W0:Y:S01]  /*e310*/  SHFL.UP PT, R14, R13, 0x1, RZ ;  /* 0x042000000d0e7989 */ /* 0x000e2200000e00ff */
[----:B------:R-:W-:-:S04]  /*e320*/  ISETP.NE.AND P1, PT, R9, RZ, PT ;  /* 0x000000ff0900720c */ /* 0x000fc80003f25270 */
[----:B0-----:R-:W-:-:S05]  /*e330*/  SEL R6, R14, RZ, P1 ;  /* 0x000000ff0e067207 */ /* 0x001fca0000800000 */
[----:B------:R-:W-:-:S05]  /*e340*/  IMAD.IADD R6, R13, 0x1, R6 ;  /* 0x000000010d067824 */ /* 0x000fca00078e0206 */
[----:B------:R-:W0:Y:S02]  /*e350*/  SHFL.UP PT, R14, R6, 0x2, RZ ;  /* 0x04400000060e7989 */ /* 0x000e2400000e00ff */
[----:B0-----:R-:W-:-:S05]  /*e360*/  SEL R3, R14, RZ, P2 ;  /* 0x000000ff0e037207 */ /* 0x001fca0001000000 */
[----:B------:R-:W-:-:S05]  /*e370*/  IMAD.IADD R2, R6, 0x1, R3 ;  /* 0x0000000106027824 */ /* 0x000fca00078e0203 */
[----:B------:R-:W0:Y:S02]  /*e380*/  SHFL.UP PT, R14, R2, 0x4, RZ ;  /* 0x04800000020e7989 */ /* 0x000e2400000e00ff */
[----:B0-----:R-:W-:-:S04]  /*e390*/  SEL R3, R14, RZ, P3 ;  /* 0x000000ff0e037207 */ /* 0x001fc80001800000 */
[----:B------:R-:W-:-:S05]  /*e3a0*/  IADD3 R3, R2, R3, RZ ;  /* 0x0000000302037210 */ /* 0x000fca0007ffe0ff */
[----:B------:R-:W0:Y:S02]  /*e3b0*/  SHFL.UP PT, R14, R3, 0x8, RZ ;  /* 0x05000000030e7989 */ /* 0x000e2400000e00ff */
[----:B0-----:R-:W-:-:S05]  /*e3c0*/  SEL R4, R14, RZ, P4 ;  /* 0x000000ff0e047207 */ /* 0x001fca0002000000 */
[----:B------:R-:W-:-:S05]  /*e3d0*/  IMAD.IADD R4, R3, 0x1, R4 ;  /* 0x0000000103047824 */ /* 0x000fca00078e0204 */
[----:B------:R-:W0:Y:S02]  /*e3e0*/  SHFL.UP PT, R14, R4, 0x10, RZ ;  /* 0x06000000040e7989 */ /* 0x000e2400000e00ff */
[----:B0-----:R-:W-:-:S05]  /*e3f0*/  SEL R5, R14, RZ, P5 ;  /* 0x000000ff0e057207 */ /* 0x001fca0002800000 */
[----:B------:R-:W-:-:S05]  /*e400*/  IMAD.IADD R2, R4, 0x1, R5 ;  /* 0x0000000104027824 */ /* 0x000fca00078e0205 */
[----:B------:R0:W1:Y:S01]  /*e410*/  SHFL.IDX PT, R14, R2, 0x1f, 0x1f ;  /* 0x03e01f00020e7f89 */ /* 0x00006200000e0000 */
[----:B------:R-:W-:-:S07]  /*e420*/  IMAD.MOV.U32 R6, RZ, RZ, RZ ;  /* 0x000000ffff067224 */ /* 0x000fce00078e00ff */
.L_x_409:
[----:B------:R-:W-:Y:S02]  /*e430*/  ULDC UR4, c[0x0][0xc38] ;  /* 0x00030e0000047ab9 */ /* 0x000fe40000000800 */
[----:B------:R-:W-:-:S04]  /*e440*/  IMAD.U32 R5, RZ, RZ, UR4 ;  /* 0x00000004ff057e24 */ /* 0x000fc8000f8e00ff */
[----:B-1----:R-:W-:-:S04]  /*e450*/  IMAD R14, R14, R5, RZ ;  /* 0x000000050e0e7224 */ /* 0x002fc800078e02ff */
[----:B------:R-:W-:-:S05]  /*e460*/  IMAD.IADD R9, R8, 0x1, R14 ;  /* 0x0000000108097824 */ /* 0x000fca00078e020e */
[----:B------:R-:W-:-:S13]  /*e470*/  ISETP.GT.AND P6, PT, R9, R0, PT ;  /* 0x000000000900720c */ /* 0x000fda0003fc4270 */
[----:B------:R-:W-:Y:S05]  /*e480*/  @P6 BRA `(.L_x_296) ;  /* 0x0000000000a46947 */ /* 0x000fea0003800000 */
.L_x_299:
[----:B0-----:R-:W0:Y:S01]  /*e490*/  LDC R2, c[0x0][0xc3c] ;  /* 0x00030f00ff027b82 */ /* 0x001e220000000800 */
[----:B------:R-:W-:-:S05]  /*e4a0*/  VIADD R19, R19, 0x1f ;  /* 0x0000001f13137836 */ /* 0x000fca0000000000 */
[----:B0-----:R-:W-:-:S13]  /*e4b0*/  ISETP.GE.AND P6, PT, R19, R2, PT ;  /* 0x000000021300720c */ /* 0x001fda0003fc6270 */
[----:B------:R-:W-:Y:S05]  /*e4c0*/  @P6 BRA `(.L_x_297) ;  /* 0x0000000400b86947 */ /* 0x000fea0003800000 */
[----:B------:R-:W0:Y:S01]  /*e4d0*/  S2R R3, SR_TID.X ;  /* 0x0000000000037919 */ /* 0x000e220000002100 */
[----:B------:R-:W-:Y:S01]  /*e4e0*/  IMAD.MOV.U32 R7, RZ, RZ, RZ ;  /* 0x000000ffff077224 */ /* 0x000fe200078e00ff */
[----:B0-----:R-:W-:-:S05]  /*e4f0*/  LOP3.LUT R3, R3, 0x1f, RZ, 0xc0, !PT ;  /* 0x0000001f03037812 */ /* 0x001fca00078ec0ff */
[----:B------:R-:W-:-:S05]  /*e500*/  IMAD.IADD R11, R19, 0x1, R3 ;  /* 0x00000001130b7824 */ /* 0x000fca00078e0203 */
[----:B------:R-:W-:-:S13]  /*e510*/  ISETP.GE.OR P6, PT, R11, R2, !P0 ;  /* 0x000000020b00720c */ /* 0x000fda00047c6670 */
[----:B------:R-:W0:Y:S08]  /*e520*/  @!P6 LDC.64 R2, c[0x0][0xc80] ;  /* 0x00032000ff02eb82 */ /* 0x000e300000000a00 */
[----:B------:R-:W1:Y:S01]  /*e530*/  @!P6 LDC.64 R4, c[0x0][0xc78] ;  /* 0x00031e00ff04eb82 */ /* 0x000e620000000a00 */
[----:B------:R-:W-:Y:S02]  /*e540*/  IMAD.MOV.U32 R10, RZ, RZ, RZ ;  /* 0x000000ffff0a7224 */ /* 0x000fe400078e00ff */
[----:B0-----:R-:W-:-:S05]  /*e550*/  @!P6 IMAD.WIDE R2, R11, 0x4, R2 ;  /* 0x000000040b02e825 */ /* 0x001fca00078e0202 */
[----:B------:R1:W2:Y:S02]  /*e560*/  @!P6 LDG.E R7, desc[UR36][R2.64] ;  /* 0x000000240207e981 */ /* 0x0002a4000c1e1900 */
[----:B-1----:R-:W-:-:S05]  /*e570*/  @!P6 IMAD.WIDE R2, R11, 0x4, R4 ;  /* 0x000000040b02e825 */ /* 0x002fca00078e0204 */
[----:B------:R-:W2:Y:S01]  /*e580*/  @!P6 LDG.E R10, desc[UR36][R2.64] ;  /* 0x00000024020ae981 */ /* 0x000ea2000c1e1900 */
[----:B------:R-:W-:Y:S01]  /*e590*/  UMOV UR4, 0xffffffff ;  /* 0xffffffff00047882 */ /* 0x000fe20000000000 */
[----:B--2---:R-:W-:Y:S02]  /*e5a0*/  IMAD R13, R10, R7, RZ ;  /* 0x000000070a0d7224 */ /* 0x004fe400078e02ff */
[----:B------:R-:W-:Y:S05]  /*e5b0*/  BRA.DIV UR4, `(.L_x_298) ;  /* 0x0000003e04847947 */ /* 0x000fea000b800000 */
        /* <DEDUP_REMOVED lines=15> */
[----:B------:R0:W1:Y:S02]  /*e6b0*/  SHFL.IDX PT, R14, R2, 0x1f, 0x1f ;  /* 0x03e01f00020e7f89 */ /* 0x00006400000e0000 */
.L_x_417:
[----:B------:R-:W-:Y:S02]  /*e6c0*/  ULDC UR4, c[0x0][0xc38] ;  /* 0x00030e0000047ab9 */ /* 0x000fe40000000800 */
[----:B------:R-:W-:-:S04]  /*e6d0*/  IMAD.U32 R5, RZ, RZ, UR4 ;  /* 0x00000004ff057e24 */ /* 0x000fc8000f8e00ff */
[----:B-1----:R-:W-:-:S04]  /*e6e0*/  IMAD R14, R14, R5, RZ ;  /* 0x000000050e0e7224 */ /* 0x002fc800078e02ff */
[----:B------:R-:W-:-:S05]  /*e6f0*/  IMAD.IADD R9, R14, 0x1, R9 ;  /* 0x000000010e097824 */ /* 0x000fca00078e0209 */
[----:B------:R-:W-:-:S13]  /*e700*/  ISETP.GT.AND P6, PT, R9, R0, PT ;  /* 0x000000000900720c */ /* 0x000fda0003fc4270 */
[----:B------:R-:W-:Y:S05]  /*e710*/  @!P6 BRA `(.L_x_299) ;  /* 0xfffffffc005ce947 */ /* 0x000fea000383ffff */
.L_x_296:
[----:B------:R-:W-:Y:S01]  /*e720*/  IMAD.IADD R9, R9, 0x1, -R14 ;  /* 0x0000000109097824 */ /* 0x000fe200078e0a0e */
[----:B------:R-:W-:-:S03]  /*e730*/  UMOV UR4, 0xffffffff ;  /* 0xffffffff00047882 */ /* 0x000fc60000000000 */
[----:B------:R-:W-:-:S05]  /*e740*/  IMAD R3, R2, R5, R9 ;  /* 0x0000000502037224 */ /* 0x000fca00078e0209 */
[----:B------:R-:W-:Y:S01]  /*e750*/  ISETP.GT.AND P6, PT, R3, R0, PT ;  /* 0x000000000300720c */ /* 0x000fe20003fc4270 */
[----:B------:R-:W-:-:S12]  /*e760*/  BRA.DIV UR4, `(.L_x_300) ;  /* 0x0000003e04d07947 */ /* 0x000fd8000b800000 */
[----:B------:R-:W-:-:S04]  /*e770*/  VOTE.ANY R3, PT, !P6 ;  /* 0x0000000000037806 */ /* 0x000fc800070e0100 */
[----:B------:R-:W1:Y:S02]  /*e780*/  POPC R4, R3 ;  /* 0x0000000300047309 */ /* 0x000e640000000000 */
[----:B-1----:R1:W2:Y:S04]  /*e790*/  SHFL.IDX PT, R7, R7, R4, 0x1f ;  /* 0x00001f0407077589 */ /* 0x0022a800000e0000 */
[----:B------:R1:W3:Y:S02]  /*e7a0*/  SHFL.IDX PT, R10, R10, R4, 0x1f ;  /* 0x00001f040a0a7589 */ /* 0x0002e400000e0000 */
.L_x_422:
[----:B------:R-:W-:-:S13]  /*e7b0*/  ISETP.NE.AND P0, PT, R3, RZ, PT ;  /* 0x000000ff0300720c */ /* 0x000fda0003f05270 */
[----:B------:R-:W-:Y:S05]  /*e7c0*/  @!P0 BRA `(.L_x_301) ;  /* 0x0000000000108947 */ /* 0x000fea0003800000 */
[----:B------:R-:W-:Y:S01]  /*e7d0*/  UMOV UR4, 0xffffffff ;  /* 0xffffffff00047882 */ /* 0x000fe20000000000 */
[----:B------:R-:W-:Y:S02]  /*e7e0*/  VIADD R12, R4, 0xffffffff ;  /* 0xffffffff040c7836 */ /* 0x000fe40000000000 */
[----:B------:R-:W-:Y:S05]  /*e7f0*/  BRA.DIV UR4, `(.L_x_302) ;  /* 0x0000004204087947 */ /* 0x000fea000b800000 */
[----:B------:R4:W0:Y:S02]  /*e800*/  SHFL.IDX PT, R6, R2, R12, 0x1f ;  /* 0x00001f0c02067589 */ /* 0x00082400000e0000 */
.L_x_301:
[----:B--2---:R-:W-:Y:S01]  /*e810*/  IABS R8, R7 ;  /* 0x0000000700087213 */ /* 0x004fe20000000000 */
[----:B0-----:R-:W-:Y:S01]  /*e820*/  IMAD R16, R6, R5, R9 ;  /* 0x0000000506107224 */ /* 0x001fe200078e0209 */
[----:B---3--:R-:W-:Y:S01]  /*e830*/  IABS R5, R10 ;  /* 0x0000000a00057213 */ /* 0x008fe20000000000 */
[----:B------:R-:W-:Y:S01]  /*e840*/  IMAD.IADD R19, R4, 0x1, R19 ;  /* 0x0000000104137824 */ /* 0x000fe200078e0213 */
[----:B------:R-:W0:Y:S02]  /*e850*/  I2F.RP R11, R8 ;  /* 0x00000008000b7306 */ /* 0x000e240000209400 */
[----:B------:R-:W-:-:S06]  /*e860*/  IADD3 R0, R0, -R16, RZ ;  /* 0x8000001000007210 */ /* 0x000fcc0007ffe0ff */
[----:B----4-:R-:W2:Y:S08]  /*e870*/  I2F.RP R12, R5 ;  /* 0x00000005000c7306 */ /* 0x010eb00000209400 */
[----:B0-----:R-:W0:Y:S08]  /*e880*/  MUFU.RCP R11, R11 ;  /* 0x0000000b000b7308 */ /* 0x001e300000001000 */
[----:B--2---:R-:W-:Y:S01]  /*e890*/  MUFU.RCP R12, R12 ;  /* 0x0000000c000c7308 */ /* 0x004fe20000001000 */
[----:B0-----:R-:W-:-:S07]  /*e8a0*/  VIADD R2, R11, 0xffffffe ;  /* 0x0ffffffe0b027836 */ /* 0x001fce0000000000 */
[----:B------:R0:W2:Y:S02]  /*e8b0*/  F2I.FTZ.U32.TRUNC.NTZ R3, R2 ;  /* 0x0000000200037305 */ /* 0x0000a4000021f000 */
[----:B0-----:R-:W-:Y:S02]  /*e8c0*/  IMAD.MOV.U32 R2, RZ, RZ, RZ ;  /* 0x000000ffff027224 */ /* 0x001fe400078e00ff */
[----:B--2---:R-:W-:-:S04]  /*e8d0*/  IMAD.MOV R9, RZ, RZ, -R3 ;  /* 0x000000ffff097224 */ /* 0x004fc800078e0a03 */
[----:B------:R-:W-:-:S04]  /*e8e0*/  IMAD R9, R9, R8, RZ ;  /* 0x0000000809097224 */ /* 0x000fc800078e02ff */
[----:B------:R-:W-:Y:S01]  /*e8f0*/  IMAD.HI.U32 R3, R3, R9, R2 ;  /* 0x0000000903037227 */ /* 0x000fe200078e0002 */
[----:B------:R-:W-:Y:S02]  /*e900*/  IABS R2, R7 ;  /* 0x0000000700027213 */ /* 0x000fe40000000000 */
[----:B------:R-:W-:-:S03]  /*e910*/  IABS R9, R0 ;  /* 0x0000000000097213 */ /* 0x000fc60000000000 */
[----:B------:R-:W-:Y:S02]  /*e920*/  IMAD.MOV R2, RZ, RZ, -R2 ;  /* 0x000000ffff027224 */ /* 0x000fe400078e0a02 */
[----:B------:R-:W-:-:S04]  /*e930*/  IMAD.HI.U32 R6, R3, R9, RZ ;  /* 0x0000000903067227 */ /* 0x000fc800078e00ff */
[----:B------:R-:W-:Y:S02]  /*e940*/  VIADD R3, R12, 0xffffffe ;  /* 0x0ffffffe0c037836 */ /* 0x000fe40000000000 */
[----:B------:R-:W-:-:S04]  /*e950*/  IMAD R9, R6, R2, R9 ;  /* 0x0000000206097224 */ /* 0x000fc800078e0209 */
[----:B------:R-:W0:Y:S01]  /*e960*/  F2I.FTZ.U32.TRUNC.NTZ R3, R3 ;  /* 0x0000000300037305 */ /* 0x000e22000021f000 */
[----:B------:R-:W-:-:S13]  /*e970*/  ISETP.GT.U32.AND P1, PT, R8, R9, PT ;  /* 0x000000090800720c */ /* 0x000fda0003f24070 */
[----:B------:R-:W-:Y:S02]  /*e980*/  @!P1 IMAD.IADD R9, R9, 0x1, -R8 ;  /* 0x0000000109099824 */ /* 0x000fe400078e0a08 */
[----:B0-----:R-:W-:Y:S02]  /*e990*/  IMAD.MOV R2, RZ, RZ, -R3 ;  /* 0x000000ffff027224 */ /* 0x001fe400078e0a03 */
[----:B------:R-:W-:Y:S01]  /*e9a0*/  @!P1 VIADD R6, R6, 0x1 ;  /* 0x0000000106069836 */ /* 0x000fe20000000000 */
[----:B------:R-:W-:Y:S01]  /*e9b0*/  ISETP.GE.U32.AND P0, PT, R9, R8, PT ;  /* 0x000000080900720c */ /* 0x000fe20003f06070 */
[----:B------:R-:W-:Y:S01]  /*e9c0*/  IMAD R9, R2, R5, RZ ;  /* 0x0000000502097224 */ /* 0x000fe200078e02ff */
[----:B------:R-:W-:Y:S01]  /*e9d0*/  ISETP.NE.AND P1, PT, R7, RZ, PT ;  /* 0x000000ff0700720c */ /* 0x000fe20003f25270 */
[----:B------:R-:W-:-:S04]  /*e9e0*/  IMAD.MOV.U32 R2, RZ, RZ, RZ ;  /* 0x000000ffff027224 */ /* 0x000fc800078e00ff */
[----:B------:R-:W-:Y:S01]  /*e9f0*/  IMAD.HI.U32 R8, R3, R9, R2 ;  /* 0x0000000903087227 */ /* 0x000fe200078e0002 */
[----:B------:R-:W-:-:S04]  /*ea00*/  LOP3.LUT R2, R0, R7, RZ, 0x3c, !PT ;  /* 0x0000000700027212 */ /* 0x000fc800078e3cff */
[----:B------:R-:W-:Y:S01]  /*ea10*/  ISETP.GE.AND P2, PT, R2, RZ, PT ;  /* 0x000000ff0200720c */ /* 0x000fe20003f46270 */
[----:B------:R-:W-:Y:S01]  /*ea20*/  @P0 VIADD R6, R6, 0x1 ;  /* 0x0000000106060836 */ /* 0x000fe20000000000 */
[----:B------:R-:W-:-:S05]  /*ea30*/  IABS R2, R10 ;  /* 0x0000000a00027213 */ /* 0x000fca0000000000 */
[----:B------:R-:W-:-:S06]  /*ea40*/  IMAD.MOV R2, RZ, RZ, -R2 ;  /* 0x000000ffff027224 */ /* 0x000fcc00078e0a02 */
[----:B------:R-:W-:Y:S01]  /*ea50*/  @!P2 IMAD.MOV R6, RZ, RZ, -R6 ;  /* 0x000000ffff06a224 */ /* 0x000fe200078e0a06 */
[----:B------:R-:W-:-:S04]  /*ea60*/  @!P1 LOP3.LUT R6, RZ, R7, RZ, 0x33, !PT ;  /* 0x00000007ff069212 */ /* 0x000fc800078e33ff */
[-C--:B------:R-:W-:Y:S01]  /*ea70*/  IABS R3, R6.reuse ;  /* 0x0000000600037213 */ /* 0x080fe20000000000 */
[----:B------:R-:W-:-:S04]  /*ea80*/  IMAD R7, R7, R6, RZ ;  /* 0x0000000607077224 */ /* 0x000fc800078e02ff */
[----:B------:R-:W-:-:S04]  /*ea90*/  IMAD.HI.U32 R8, R8, R3, RZ ;  /* 0x0000000308087227 */ /* 0x000fc800078e00ff */
[----:B------:R-:W-:Y:S02]  /*eaa0*/  IMAD R2, R8, R2, R3 ;  /* 0x0000000208027224 */ /* 0x000fe400078e0203 */
[----:B------:R-:W-:-:S03]  /*eab0*/  IMAD.IADD R17, R0, 0x1, -R7 ;  /* 0x0000000100117824 */ /* 0x000fc600078e0a07 */
[----:B------:R-:W-:-:S13]  /*eac0*/  ISETP.GT.U32.AND P1, PT, R5, R2, PT ;  /* 0x000000020500720c */ /* 0x000fda0003f24070 */
[----:B------:R-:W-:Y:S01]  /*ead0*/  @!P1 IMAD.IADD R2, R2, 0x1, -R5 ;  /* 0x0000000102029824 */ /* 0x000fe200078e0a05 */
[----:B------:R-:W-:Y:S02]  /*eae0*/  @!P1 IADD3 R8, R8, 0x1, RZ ;  /* 0x0000000108089810 */ /* 0x000fe40007ffe0ff */
[----:B------:R-:W-:Y:S02]  /*eaf0*/  ISETP.NE.AND P1, PT, R10, RZ, PT ;  /* 0x000000ff0a00720c */ /* 0x000fe40003f25270 */
[----:B------:R-:W-:Y:S02]  /*eb00*/  ISETP.GE.U32.AND P0, PT, R2, R5, PT ;  /* 0x000000050200720c */ /* 0x000fe40003f06070 */
[----:B------:R-:W-:-:S04]  /*eb10*/  LOP3.LUT R2, R6, R10, RZ, 0x3c, !PT ;  /* 0x0000000a06027212 */ /* 0x000fc800078e3cff */
[----:B------:R-:W-:-:S07]  /*eb20*/  ISETP.GE.AND P2, PT, R2, RZ, PT ;  /* 0x000000ff0200720c */ /* 0x000fce0003f46270 */
[----:B------:R-:W-:-:S06]  /*eb30*/  @P0 VIADD R8, R8, 0x1 ;  /* 0x0000000108080836 */ /* 0x000fcc0000000000 */
[----:B------:R-:W-:Y:S01]  /*eb40*/  @!P2 IMAD.MOV R8, RZ, RZ, -R8 ;  /* 0x000000ffff08a224 */ /* 0x000fe200078e0a08 */
[----:B------:R-:W-:-:S05]  /*eb50*/  @!P1 LOP3.LUT R8, RZ, R10, RZ, 0x33, !PT ;  /* 0x0000000aff089212 */ /* 0x000fca00078e33ff */
[----:B------:R-:W-:-:S04]  /*eb60*/  IMAD.MOV R3, RZ, RZ, -R8 ;  /* 0x000000ffff037224 */ /* 0x000fc800078e0a08 */
[C---:B------:R-:W-:Y:S02]  /*eb70*/  IMAD R18, R10.reuse, R3, R6 ;  /* 0x000000030a127224 */ /* 0x040fe400078e0206 */
[----:B------:R-:W-:-:S04]  /*eb80*/  IMAD R3, R10, 0x1000000, R8 ;  /* 0x010000000a037824 */ /* 0x000fc800078e0208 */
[----:B------:R-:W-:Y:S01]  /*eb90*/  IMAD R18, R18, 0x10000, R3 ;  /* 0x0001000012127824 */ /* 0x000fe200078e0203 */
[----:B------:R-:W-:Y:S06]  /*eba0*/  BRA `(.L_x_303) ;  /* 0x00000000001c7947 */ /* 0x000fec0003800000 */
.L_x_297:
[----:B------:R-:W-:Y:S01]  /*ebb0*/  UMOV UR4, URZ ;  /* 0x0000003f00047c82 */ /* 0x000fe20008000000 */
[----:B------:R-:W-:Y:S01]  /*ebc0*/  UMOV UR5, URZ ;  /* 0x0000003f00057c82 */ /* 0x000fe20008000000 */
[----:B------:R-:W-:Y:S01]  /*ebd0*/  ULDC UR6, c[0x0][0xc3c] ;  /* 0x00030f0000067ab9 */ /* 0x000fe20000000800 */
[----:B------:R-:W-:Y:S01]  /*ebe0*/  IMAD.MOV.U32 R16, RZ, RZ, R0 ;  /* 0x000000ffff107224 */ /* 0x000fe200078e0000 */
[----:B------:R-:W-:Y:S01]  /*ebf0*/  MOV R19, UR6 ;  /* 0x0000000600137c02 */ /* 0x000fe20008000f00 */
[----:B------:R-:W-:Y:S02]  /*ec00*/  IMAD.U32 R17, RZ, RZ, UR4 ;  /* 0x00000004ff117e24 */ /* 0x000fe4000f8e00ff */
[----:B------:R-:W-:-:S07]  /*ec10*/  IMAD.U32 R18, RZ, RZ, UR5 ;  /* 0x00000005ff127e24 */ /* 0x000fce000f8e00ff */
.L_x_303:
[----:B------:R-:W0:Y:S01]  /*ec20*/  S2R R0, SR_TID.X ;  /* 0x0000000000007919 */ /* 0x000e220000002100 */
[----:B------:R-:W-:Y:S05]  /*ec30*/  WARPSYNC.ALL ;  /* 0x0000000000007948 */ /* 0x000fea0003800000 */
[----:B------:R-:W-:Y:S01]  /*ec40*/  BAR.SYNC.DEFER_BLOCKING 0x4, 0x180 ;  /* 0x0106000000007b1d */ /* 0x000fe20000010000 */
[----:B0-----:R-:W-:-:S04]  /*ec50*/  LOP3.LUT R0, R0, 0x1f, RZ, 0xc0, !PT ;  /* 0x0000001f00007812 */ /* 0x001fc800078ec0ff */
[----:B------:R-:W-:-:S13]  /*ec60*/  ISETP.NE.AND P0, PT, R0, RZ, PT ;  /* 0x000000ff0000720c */ /* 0x000fda0003f05270 */
[----:B------:R-:W0:Y:S01]  /*ec70*/  @!P0 S2R R3, SR_CgaCtaId ;  /* 0x0000000000038919 */ /* 0x000e220000008800 */
[----:B------:R-:W-:-:S04]  /*ec80*/  @!P0 MOV R0, 0x400 ;  /* 0x0000040000008802 */ /* 0x000fc80000000f00 */
[----:B0-----:R-:W-:-:S05]  /*ec90*/  @!P0 LEA R22, R3, R0, 0x18 ;  /* 0x0000000003168211 */ /* 0x001fca00078ec0ff */
[----:B------:R2:W-:Y:S01]  /*eca0*/  @!P0 STS.128 [R22+0x2a8d0], R16 ;  /* 0x02a8d01016008388 */ /* 0x0005e20000000c00 */
[----:B------:R-:W-:Y:S06]  /*ecb0*/  BAR.ARV 0x5, 0x180 ;  /* 0x0146000000007b1d */ /* 0x000fec0000002000 */
.L_x_294:
[----:B------:R-:W-:Y:S02]  /*ecc0*/  ULDC UR4, c[0x0][0xc3c] ;  /* 0x00030f0000047ab9 */ /* 0x000fe40000000800 */
[----:B-1----:R-:W-:-:S13]  /*ecd0*/  ISETP.GE.AND P0, PT, R19, UR4, PT ;  /* 0x0000000413007c0c */ /* 0x002fda000bf06270 */
[----:B------:R-:W-:Y:S05]  /*ece0*/  @!P0 BRA `(.L_x_304) ;  /* 0xffffffb400bc8947 */ /* 0x000fea000383ffff */
[----:B------:R-:W-:Y:S05]  /*ecf0*/  BSYNC B8 ;  /* 0x0000000000087941 */ /* 0x000fea0003800000 */
.L_x_241:
[----:B-1----:R-:W3:Y:S01]  /*ed00*/  LDL.LU R0, [R1+0x18] ;  /* 0x0000180001007983 */ /* 0x002ee20000300800 */
[----:B------:R-:W-:Y:S01]  /*ed10*/  BSSY B0, `(.L_x_305) ;  /* 0x000000b000007945 */ /* 0x000fe20003800000 */
[----:B------:R-:W1:Y:S01]  /*ed20*/  S2R R5, SR_CgaCtaId ;  /* 0x0000000000057919 */ /* 0x000e620000008800 */
[----:B---3--:R-:W-:-:S05]  /*ed30*/  VIADD R0, R0, 0x1 ;  /* 0x0000000100007836 */ /* 0x008fca0000000000 */
[----:B------:R-:W-:-:S04]  /*ed40*/  LEA.HI R2, R0, R0, RZ, 0x1 ;  /* 0x0000000000027211 */ /* 0x000fc800078f08ff */
[----:B------:R-:W-:Y:S02]  /*ed50*/  LOP3.LUT R3, R2, 0xfffffffe, RZ, 0xc0, !PT ;  /* 0xfffffffe02037812 */ /* 0x000fe400078ec0ff */
[----:B------:R-:W-:-:S03]  /*ed60*/  MOV R2, 0x400 ;  /* 0x0000040000027802 */ /* 0x000fc60000000f00 */
[----:B------:R-:W-:Y:S01]  /*ed70*/  IMAD.IADD R0, R0, 0x1, -R3 ;  /* 0x0000000100007824 */ /* 0x000fe200078e0a03 */
[----:B-1----:R-:W-:-:S04]  /*ed80*/  LEA R4, R5, R2, 0x18 ;  /* 0x0000000205047211 */ /* 0x002fc800078ec0ff */
[----:B------:R-:W-:-:S04]  /*ed90*/  SHF.L.U32 R0, R0, 0x1f, RZ ;  /* 0x0000001f00007819 */ /* 0x000fc800000006ff */
[----:B------:R-:W1:Y:S02]  /*eda0*/  SYNCS.PHASECHK.TRANS64.TRYWAIT P0, [R4+URZ+0x2a820], R0 ;  /* 0x02a82000040075a7 */ /* 0x000e64000800017f */
[----:B-1----:R-:W-:Y:S05]  /*edb0*/  @!P0 BRA `(.L_x_306) ;  /* 0x0000003800c08947 */ /* 0x002fea0003800000 */
.L_x_425:
[----:B------:R-:W-:Y:S05]  /*edc0*/  BSYNC B0 ;  /* 0x0000000000007941 */ /* 0x000fea0003800000 */
.L_x_305:
[----:B------:R-:W-:-:S03]  /*edd0*/  UMOV UR4, 0xffffffff ;  /* 0xffffffff00047882 */ /* 0x000fc60000000000 */
[----:B------:R-:W-:Y:S05]  /*ede0*/  BRA.DIV UR4, `(.L_x_307) ;  /* 0x0000003a04c87947 */ /* 0x000fea000b800000 */
[----:B-1----:R-:W1:Y:S02]  /*edf0*/  S2R R0, SR_TID.X ;  /* 0x0000000000007919 */ /* 0x002e640000002100 */
[----:B-1----:R-:W-:-:S04]  /*ee00*/  SHF.R.U32.HI R0, RZ, 0x5, R0 ;  /* 0x00000005ff007819 */ /* 0x002fc80000011600 */
[----:B------:R-:W-:-:S05]  /*ee10*/  LOP3.LUT R0, R0, 0x3, RZ, 0xc0, !PT ;  /* 0x0000000300007812 */ /* 0x000fca00078ec0ff */
[----:B------:R1:W3:Y:S02]  /*ee20*/  SHFL.IDX PT, R14, R0, RZ, 0x1f ;  /* 0x00001fff000e7589 */ /* 0x0002e400000e0000 */
.L_x_428:
[----:B---3--:R-:W-:Y:S01]  /*ee30*/  ISETP.NE.AND P0, PT, R14, RZ, PT ;  /* 0x000000ff0e00720c */ /* 0x008fe20003f05270 */
[----:B------:R-:W-:-:S12]  /*ee40*/  BSSY B0, `(.L_x_308) ;  /* 0x0000026000007945 */ /* 0x000fd80003800000 */
[----:B------:R-:W-:Y:S05]  /*ee50*/  @P0 BRA `(.L_x_309) ;  /* 0x0000000000900947 */ /* 0x000fea0003800000 */
[----:B------:R-:W-:-:S03]  /*ee60*/  UMOV UR4, 0xffffffff ;  /* 0xffffffff00047882 */ /* 0x000fc60000000000 */
[----:B------:R-:W-:Y:S05]  /*ee70*/  BRA.DIV UR4, `(.L_x_310) ;  /* 0x0000003a04d87947 */ /* 0x000fea000b800000 */
[----:B------:R-:W-:-:S13]  /*ee80*/  ELECT P6, URZ, PT ;  /* 0x00000000003f782f */ /* 0x000fda00038c0000 */
.L_x_431:
[----:B------:R-:W-:Y:S05]  /*ee90*/  @!P6 BRA `(.L_x_309) ;  /* 0x000000000080e947 */ /* 0x000fea0003800000 */
[----:B-1----:R-:W3:Y:S02]  /*eea0*/  LDL R0, [R1+0x1c] ;  /* 0x00001c0001007983 */ /* 0x002ee40000100800 */
[----:B---3--:R-:W-:-:S13]  /*eeb0*/  R2UR UR4, R0 ;  /* 0x00000000000472ca */ /* 0x008fda00000e0000 */
[----:B------:R-:W-:-:S06]  /*eec0*/  ULOP3.LUT UR4, UR4, 0x2, URZ, 0xfc, !UPT ;  /* 0x0000000204047892 */ /* 0x000fcc000f8efc3f */
[----:B------:R-:W-:-:S05]  /*eed0*/  IMAD.U32 R0, RZ, RZ, UR4 ;  /* 0x00000004ff007e24 */ /* 0x000fca000f8e00ff */
[----:B------:R-:W-:-:S13]  /*eee0*/  ISETP.NE.AND P0, PT, R0, 0x3, PT ;  /* 0x000000030000780c */ /* 0x000fda0003f05270 */
[----:B------:R-:W-:Y:S05]  /*eef0*/  @!P0 BRA `(.L_x_311) ;  /* 0x0000000000048947 */ /* 0x000fea0003800000 */
[----:B------:R-:W-:Y:S01]  /*ef00*/  BPT.TRAP 0x1 ;  /* 0x000000040000795c */ /* 0x000fe20000300000 */
.L_x_311:
[C---:B------:R-:W-:Y:S01]  /*ef10*/  IMAD R5, R27.reuse, 0x8, R4 ;  /* 0x000000081b057824 */ /* 0x040fe200078e0204 */
[----:B------:R-:W-:Y:S01]  /*ef20*/  SHF.L.U32 R0, R28, 0x1f, RZ ;  /* 0x0000001f1c007819 */ /* 0x000fe200000006ff */
[----:B------:R-:W-:-:S03]  /*ef30*/  VIADD R27, R27, 0x1 ;  /* 0x000000011b1b7836 */ /* 0x000fc60000000000 */
[----:B------:R-:W1:Y:S02]  /*ef40*/  SYNCS.PHASECHK.TRANS64.TRYWAIT P1, [R5+URZ+0x2a840], R0 ;  /* 0x02a84000050075a7 */ /* 0x000e64000802017f */
[----:B------:R-:W-:-:S04]  /*ef50*/  ISETP.NE.AND P2, PT, R27, 0x2, PT ;  /* 0x000000021b00780c */ /* 0x000fc80003f45270 */
[----:B------:R-:W-:Y:S01]  /*ef60*/  SEL R3, RZ, 0x1, P2 ;  /* 0x00000001ff037807 */ /* 0x000fe20001000000 */
[----:B-1----:R-:W-:Y:S08]  /*ef70*/  @!P1 BRA `(.L_x_312) ;  /* 0x0000003800b89947 */ /* 0x002ff00003800000 */
.L_x_432:
[----:B------:R-:W-:Y:S02]  /*ef80*/  SEL R27, R27, RZ, P2 ;  /* 0x000000ff1b1b7207 */ /* 0x000fe40001000000 */
[----:B------:R-:W-:Y:S01]  /*ef90*/  LOP3.LUT R2, R28, R3, RZ, 0x3c, !PT ;  /* 0x000000031c027212 */ /* 0x000fe200078e3cff */
[----:B------:R-:W-:Y:S06]  /*efa0*/  @!P0 BRA `(.L_x_313) ;  /* 0x0000000000048947 */ /* 0x000fec0003800000 */
[----:B------:R-:W-:Y:S01]  /*efb0*/  BPT.TRAP 0x1 ;  /* 0x000000040000795c */ /* 0x000fe20000300000 */
.L_x_313:
[----:B------:R-:W-:Y:S01]  /*efc0*/  IMAD R27, R27, 0x8, R4 ;  /* 0x000000081b1b7824 */ /* 0x000fe200078e0204 */
[----:B------:R-:W-:-:S04]  /*efd0*/  SHF.L.U32 R2, R2, 0x1f, RZ ;  /* 0x0000001f02027819 */ /* 0x000fc800000006ff */
[----:B------:R-:W3:Y:S02]  /*efe0*/  SYNCS.PHASECHK.TRANS64.TRYWAIT P1, [R27+URZ+0x2a840], R2 ;  /* 0x02a840021b0075a7 */ /* 0x000ee4000802017f */
[----:B---3--:R-:W-:Y:S05]  /*eff0*/  @!P1 BRA `(.L_x_314) ;  /* 0x0000003800ac9947 */ /* 0x008fea0003800000 */
.L_x_433:
[----:B------:R-:W-:Y:S05]  /*f000*/  @!P0 BRA `(.L_x_315) ;  /* 0x0000000000048947 */ /* 0x000fea0003800000 */
[----:B------:R-:W-:Y:S01]  /*f010*/  BPT.TRAP 0x1 ;  /* 0x000000040000795c */ /* 0x000fe20000300000 */
.L_x_315:
[----:B------:R-:W4:Y:S02]  /*f020*/  SYNCS.PHASECHK.TRANS64.TRYWAIT P1, [R5+URZ+0x2a860], R0 ;  /* 0x02a86000050075a7 */ /* 0x000f24000802017f */
[----:B----4-:R-:W-:Y:S05]  /*f030*/  @!P1 BRA `(.L_x_316) ;  /* 0x0000003800b09947 */ /* 0x010fea0003800000 */
.L_x_434:
[----:B------:R-:W-:Y:S05]  /*f040*/  @!P0 BRA `(.L_x_317) ;  /* 0x0000000000048947 */ /* 0x000fea0003800000 */
[----:B------:R-:W-:Y:S01]  /*f050*/  BPT.TRAP 0x1 ;  /* 0x000000040000795c */ /* 0x000fe20000300000 */
.L_x_317:
[----:B------:R0:W0:Y:S02]  /*f060*/  SYNCS.PHASECHK.TRANS64.TRYWAIT P0, [R27+URZ+0x2a860], R2 ;  /* 0x02a860021b0075a7 */ /* 0x000024000800017f */
[----:B0-----:R-:W-:Y:S05]  /*f070*/  @!P0 NANOSLEEP.SYNCS 0x989680 ;  /* 0x009896800000895d */ /* 0x001fea0003900000 */
[----:B------:R-:W0:Y:S02]  /*f080*/  @!P0 SYNCS.PHASECHK.TRANS64 P0, [R27+URZ+0x2a860], R2 ;  /* 0x02a860021b0085a7 */ /* 0x000e24000800007f */
[----:B0-----:R-:W-:Y:S05]  /*f090*/  @!P0 BRA `(.L_x_317) ;  /* 0xfffffffc00f08947 */ /* 0x001fea000383ffff */
.L_x_309:
[----:B------:R-:W-:Y:S05]  /*f0a0*/  BSYNC B0 ;  /* 0x0000000000007941 */ /* 0x000fea0003800000 */
.L_x_308:
[----:B------:R-:W-:Y:S05]  /*f0b0*/  EXIT ;  /* 0x000000000000794d */ /* 0x000fea0003800000 */
.L_x_188:
[----:B0-----:R-:W-:-:S04]  /*f0c0*/  IMAD.U32 R3, RZ, RZ, UR43 ;  /* 0x0000002bff037e24 */ /* 0x001fc8000f8e00ff */
[----:B------:R0:W1:Y:S03]  /*f0d0*/  SYNCS.PHASECHK.TRANS64.TRYWAIT P1, [R3+URZ+0x2a800], R0 ;  /* 0x02a80000030075a7 */ /* 0x000066000802017f */
[----:B-1----:R-:W-:Y:S05]  /*f0e0*/  @!P1 NANOSLEEP.SYNCS 0x989680 ;  /* 0x009896800000995d */ /* 0x002fea0003900000 */
[----:B------:R-:W1:Y:S02]  /*f0f0*/  @!P1 SYNCS.PHASECHK.TRANS64 P1, [R3+URZ+0x2a800], R0 ;  /* 0x02a80000030095a7 */ /* 0x000e64000802007f */
[----:B-1----:R-:W-:Y:S05]  /*f100*/  @!P1 BRA `(.L_x_188) ;  /* 0xfffffffc00ec9947 */ /* 0x002fea000383ffff */
[----:B------:R-:W-:Y:S05]  /*f110*/  BRA `(.L_x_318) ;  /* 0xffffff2800847947 */ /* 0x000fea000383ffff */
.L_x_192:
[----:B-1----:R1:W2:Y:S02]  /*f120*/  SYNCS.PHASECHK.TRANS64.TRYWAIT P1, [R8+URZ+0x2a830], R3 ;  /* 0x02a83003080075a7 */ /* 0x0022a4000802017f */
[----:B--2---:R-:W-:Y:S05]  /*f130*/  @!P1 NANOSLEEP.SYNCS 0x989680 ;  /* 0x009896800000995d */ /* 0x004fea0003900000 */
[----:B------:R-:W2:Y:S02]  /*f140*/  @!P1 SYNCS.PHASECHK.TRANS64 P1, [R8+URZ+0x2a830], R3 ;  /* 0x02a83003080095a7 */ /* 0x000ea4000802007f */
[----:B--2---:R-:W-:Y:S05]  /*f150*/  @!P1 BRA `(.L_x_192) ;  /* 0xfffffffc00f09947 */ /* 0x004fea000383ffff */
[----:B------:R-:W-:Y:S05]  /*f160*/  BRA `(.L_x_191) ;  /* 0xffffff2800a47947 */ /* 0x000fea000383ffff */
.L_x_198:
[----:B-1----:R-:W-:-:S04]  /*f170*/  IMAD.U32 R3, RZ, RZ, UR8 ;  /* 0x00000008ff037e24 */ /* 0x002fc8000f8e00ff */
[----:B------:R1:W2:Y:S03]  /*f180*/  SYNCS.PHASECHK.TRANS64.TRYWAIT P1, [R3+URZ+0x2a830], R0 ;  /* 0x02a83000030075a7 */ /* 0x0002a6000802017f */
[----:B--2---:R-:W-:Y:S05]  /*f190*/  @!P1 NANOSLEEP.SYNCS 0x989680 ;  /* 0x009896800000995d */ /* 0x004fea0003900000 */
[----:B------:R-:W2:Y:S02]  /*f1a0*/  @!P1 SYNCS.PHASECHK.TRANS64 P1, [R3+URZ+0x2a830], R0 ;  /* 0x02a83000030095a7 */ /* 0x000ea4000802007f */
[----:B--2---:R-:W-:Y:S05]  /*f1b0*/  @!P1 BRA `(.L_x_198) ;  /* 0xfffffffc00ec9947 */ /* 0x004fea000383ffff */
[----:B------:R-:W-:Y:S05]  /*f1c0*/  BRA `(.L_x_197) ;  /* 0xffffff4800ec7947 */ /* 0x000fea000383ffff */
.L_x_202:
[----:B-1----:R-:W-:-:S04]  /*f1d0*/  IMAD.U32 R3, RZ, RZ, UR9 ;  /* 0x00000009ff037e24 */ /* 0x002fc8000f8e00ff */
[----:B------:R1:W2:Y:S03]  /*f1e0*/  SYNCS.PHASECHK.TRANS64.TRYWAIT P1, [R3+URZ+0x2a850], R0 ;  /* 0x02a85000030075a7 */ /* 0x0002a6000802017f */
[----:B--2---:R-:W-:Y:S05]  /*f1f0*/  @!P1 NANOSLEEP.SYNCS 0x989680 ;  /* 0x009896800000995d */ /* 0x004fea0003900000 */
[----:B------:R-:W2:Y:S02]  /*f200*/  @!P1 SYNCS.PHASECHK.TRANS64 P1, [R3+URZ+0x2a850], R0 ;  /* 0x02a85000030095a7 */ /* 0x000ea4000802007f */
[----:B--2---:R-:W-:Y:S05]  /*f210*/  @!P1 BRA `(.L_x_202) ;  /* 0xfffffffc00ec9947 */ /* 0x004fea000383ffff */
[----:B------:R-:W-:Y:S05]  /*f220*/  BRA `(.L_x_201) ;  /* 0xffffff5400247947 */ /* 0x000fea000383ffff */
.L_x_209:
[----:B-1----:R-:W-:-:S04]  /*f230*/  IMAD.U32 R5, RZ, RZ, UR5 ;  /* 0x00000005ff057e24 */ /* 0x002fc8000f8e00ff */
[----:B------:R1:W2:Y:S03]  /*f240*/  SYNCS.PHASECHK.TRANS64.TRYWAIT P1, [R5+URZ+0x2a850], R4 ;  /* 0x02a85004050075a7 */ /* 0x0002a6000802017f */
[----:B--2---:R-:W-:Y:S05]  /*f250*/  @!P1 NANOSLEEP.SYNCS 0x989680 ;  /* 0x009896800000995d */ /* 0x004fea0003900000 */
[----:B------:R-:W2:Y:S02]  /*f260*/  @!P1 SYNCS.PHASECHK.TRANS64 P1, [R5+URZ+0x2a850], R4 ;  /* 0x02a85004050095a7 */ /* 0x000ea4000802007f */
[----:B--2---:R-:W-:Y:S05]  /*f270*/  @!P1 BRA `(.L_x_209) ;  /* 0xfffffffc00ec9947 */ /* 0x004fea000383ffff */
[----:B------:R-:W-:Y:S05]  /*f280*/  BRA `(.L_x_208) ;  /* 0xffffff6800c07947 */ /* 0x000fea000383ffff */
.L_x_255:
[----:B------:R-:W-:Y:S01]  /*f290*/  SHF.R.U32.HI R7, RZ, 0x5, R21 ;  /* 0x00000005ff077819 */ /* 0x000fe20000011615 */
[----:B------:R-:W-:Y:S01]  /*f2a0*/  BSSY B0, `(.L_x_319) ;  /* 0x0000009000007945 */ /* 0x000fe20003800000 */
[----:B------:R-:W-:Y:S02]  /*f2b0*/  IMAD.MOV.U32 R12, RZ, RZ, RZ ;  /* 0x000000ffff0c7224 */ /* 0x000fe400078e00ff */
[----:B------:R-:W-:Y:S01]  /*f2c0*/  LOP3.LUT R7, R7, 0x3, RZ, 0xc0, !PT ;  /* 0x0000000307077812 */ /* 0x000fe200078ec0ff */
[----:B------:R-:W-:Y:S02]  /*f2d0*/  IMAD.MOV.U32 R11, RZ, RZ, 0x1f ;  /* 0x0000001fff0b7424 */ /* 0x000fe400078e00ff */
[----:B------:R-:W-:Y:S01]  /*f2e0*/  IMAD.MOV.U32 R15, RZ, RZ, -0x1 ;  /* 0xffffffffff0f7424 */ /* 0x000fe200078e00ff */
[----:B------:R-:W-:-:S07]  /*f2f0*/  MOV R13, R7 ;  /* 0x00000007000d7202 */ /* 0x000fce0000000f00 */
[----:B-----5:R-:W-:Y:S05]  /*f300*/  WARPSYNC.COLLECTIVE R15, `(.L_x_320) ;  /* 0x000000000f087348 */ /* 0x020fea0003c00000 */
[----:B------:R0:W1:Y:S02]  /*f310*/  SHFL.IDX P6, R14, R13, R12, R11 ;  /* 0x0000000c0d0e7389 */ /* 0x00006400000c000b */
[----:B01---5:R-:W-:Y:S01]  /*f320*/  ENDCOLLECTIVE ;  /* 0x000000000000791b */ /* 0x023fe20003800000 */
.L_x_320:
[----:B------:R-:W-:Y:S05]  /*f330*/  BSYNC B0 ;  /* 0x0000000000007941 */ /* 0x000fea0003800000 */
.L_x_319:
[----:B------:R-:W-:Y:S05]  /*f340*/  BRA `(.L_x_321) ;  /* 0xffffffc000347947 */ /* 0x000fea000383ffff */
.L_x_258:
[----:B0-----:R0:W1:Y:S02]  /*f350*/  SYNCS.PHASECHK.TRANS64.TRYWAIT P0, [R7+URZ+0x2a840], R2 ;  /* 0x02a84002070075a7 */ /* 0x001064000800017f */
[----:B-1----:R-:W-:Y:S05]  /*f360*/  @!P0 NANOSLEEP.SYNCS 0x989680 ;  /* 0x009896800000895d */ /* 0x002fea0003900000 */
[----:B------:R-:W1:Y:S02]  /*f370*/  @!P0 SYNCS.PHASECHK.TRANS64 P0, [R7+URZ+0x2a840], R2 ;  /* 0x02a84002070085a7 */ /* 0x000e64000800007f */
[----:B-1----:R-:W-:Y:S05]  /*f380*/  @!P0 BRA `(.L_x_258) ;  /* 0xfffffffc00f08947 */ /* 0x002fea000383ffff */
[----:B------:R-:W-:Y:S05]  /*f390*/  BRA `(.L_x_322) ;  /* 0xffffffc000907947 */ /* 0x000fea000383ffff */
.L_x_259:
[----:B------:R-:W-:Y:S01]  /*f3a0*/  BSSY B0, `(.L_x_323) ;  /* 0x0000008000007945 */ /* 0x000fe20003800000 */
[----:B------:R-:W-:Y:S02]  /*f3b0*/  IMAD.MOV.U32 R13, RZ, RZ, R0 ;  /* 0x000000ffff0d7224 */ /* 0x000fe400078e0000 */
[----:B------:R-:W-:Y:S02]  /*f3c0*/  IMAD.MOV.U32 R12, RZ, RZ, RZ ;  /* 0x000000ffff0c7224 */ /* 0x000fe400078e00ff */
[----:B------:R-:W-:Y:S02]  /*f3d0*/  IMAD.MOV.U32 R11, RZ, RZ, 0x181f ;  /* 0x0000181fff0b7424 */ /* 0x000fe400078e00ff */
[----:B------:R-:W-:-:S07]  /*f3e0*/  IMAD.MOV.U32 R15, RZ, RZ, -0x1 ;  /* 0xffffffffff0f7424 */ /* 0x000fce00078e00ff */
[----:B------:R-:W-:Y:S05]  /*f3f0*/  WARPSYNC.COLLECTIVE R15, `(.L_x_324) ;  /* 0x000000000f087348 */ /* 0x000fea0003c00000 */
[----:B------:R0:W1:Y:S02]  /*f400*/  SHFL.IDX P6, R14, R13, R12, R11 ;  /* 0x0000000c0d0e7389 */ /* 0x00006400000c000b */
[----:B01----:R-:W-:Y:S01]  /*f410*/  ENDCOLLECTIVE ;  /* 0x000000000000791b */ /* 0x003fe20003800000 */
.L_x_324:
[----:B------:R-:W-:Y:S05]  /*f420*/  BSYNC B0 ;  /* 0x0000000000007941 */ /* 0x000fea0003800000 */
.L_x_323:
[----:B------:R-:W-:Y:S01]  /*f430*/  IMAD.MOV.U32 R13, RZ, RZ, R4 ;  /* 0x000000ffff0d7224 */ /* 0x000fe200078e0004 */
[----:B------:R-:W-:Y:S01]  /*f440*/  MOV R11, 0x181f ;  /* 0x0000181f000b7802 */ /* 0x000fe20000000f00 */
[----:B------:R-:W-:Y:S02]  /*f450*/  IMAD.MOV.U32 R12, RZ, RZ, RZ ;  /* 0x000000ffff0c7224 */ /* 0x000fe400078e00ff */
[----:B------:R-:W-:Y:S02]  /*f460*/  IMAD.MOV.U32 R15, RZ, RZ, -0x1 ;  /* 0xffffffffff0f7424 */ /* 0x000fe400078e00ff */
[----:B------:R-:W-:Y:S02]  /*f470*/  IMAD.MOV.U32 R2, RZ, RZ, R14 ;  /* 0x000000ffff027224 */ /* 0x000fe400078e000e */
[----:B------:R-:W-:-:S07]  /*f480*/  @P0 IMAD R8, R5, 0x2, R22 ;  /* 0x0000000205080824 */ /* 0x000fce00078e0216 */
[----:B------:R-:W-:Y:S05]  /*f490*/  WARPSYNC.COLLECTIVE R15, `(.L_x_325) ;  /* 0x000000000f087348 */ /* 0x000fea0003c00000 */
[----:B------:R0:W1:Y:S02]  /*f4a0*/  SHFL.IDX P6, R14, R13, R12, R11 ;  /* 0x0000000c0d0e7389 */ /* 0x00006400000c000b */
[----:B01----:R-:W-:Y:S01]  /*f4b0*/  ENDCOLLECTIVE ;  /* 0x000000000000791b */ /* 0x003fe20003800000 */
.L_x_325:
[----:B------:R-:W-:Y:S02]  /*f4c0*/  IMAD.MOV.U32 R13, RZ, RZ, R0 ;  /* 0x000000ffff0d7224 */ /* 0x000fe400078e0000 */
[----:B------:R-:W-:Y:S02]  /*f4d0*/  IMAD.MOV.U32 R12, RZ, RZ, 0x1 ;  /* 0x00000001ff0c7424 */ /* 0x000fe400078e00ff */
[----:B------:R-:W-:-:S07]  /*f4e0*/  IMAD.MOV.U32 R3, RZ, RZ, R14 ;  /* 0x000000ffff037224 */ /* 0x000fce00078e000e */
[----:B------:R-:W-:Y:S05]  /*f4f0*/  WARPSYNC.COLLECTIVE R15, `(.L_x_326) ;  /* 0x000000000f087348 */ /* 0x000fea0003c00000 */
[----:B------:R0:W1:Y:S02]  /*f500*/  SHFL.IDX P6, R14, R13, R12, R11 ;  /* 0x0000000c0d0e7389 */ /* 0x00006400000c000b */
[----:B01----:R-:W-:Y:S01]  /*f510*/  ENDCOLLECTIVE ;  /* 0x000000000000791b */ /* 0x003fe20003800000 */
.L_x_326:
[----:B------:R-:W-:-:S05]  /*f520*/  @P0 LEA R3, P1, R9, R3, 0x1 ;  /* 0x0000000309030211 */ /* 0x000fca00078208ff */
[----:B------:R-:W-:Y:S01]  /*f530*/  @P0 IMAD.X R2, RZ, RZ, R2, P1 ;  /* 0x000000ffff020224 */ /* 0x000fe200008e0602 */
[----:B------:R-:W-:-:S04]  /*f540*/  ISETP.GE.AND P1, PT, R6, 0x11, PT ;  /* 0x000000110600780c */ /* 0x000fc80003f26270 */
[----:B------:R-:W-:Y:S01]  /*f550*/  @P0 LOP3.LUT R3, R3, R2, RZ, 0x3c, !PT ;  /* 0x0000000203030212 */ /* 0x000fe200078e3cff */
[----:B------:R-:W-:-:S03]  /*f560*/  IMAD.MOV.U32 R13, RZ, RZ, R4 ;  /* 0x000000ffff0d7224 */ /* 0x000fc600078e0004 */
[----:B------:R-:W-:-:S04]  /*f570*/  @P0 LOP3.LUT R2, R3, R2, RZ, 0x3c, !PT ;  /* 0x0000000203020212 */ /* 0x000fc800078e3cff */
[----:B------:R-:W-:-:S05]  /*f580*/  @P0 LOP3.LUT R3, R3, R2, RZ, 0x3c, !PT ;  /* 0x0000000203030212 */ /* 0x000fca00078e3cff */
[----:B------:R-:W-:Y:S01]  /*f590*/  @!PT LDS RZ, [RZ] ;  /* 0x00000000fffff984 */ /* 0x000fe20000000800 */
[----:B------:R-:W-:Y:S01]  /*f5a0*/  @!PT LDS RZ, [RZ] ;  /* 0x00000000fffff984 */ /* 0x000fe20000000800 */
[----:B------:R-:W-:Y:S01]  /*f5b0*/  @!PT LDS RZ, [RZ] ;  /* 0x00000000fffff984 */ /* 0x000fe20000000800 */
[----:B------:R-:W-:Y:S04]  /*f5c0*/  @P0 LDGSTS.E.BYPASS.LTC128B.128 [R8+0x18400], desc[UR36][R2.64], !P4 ;  /* 0x1840000002080fae */ /* 0x000fe8000e101d64 */
[----:B------:R-:W-:Y:S04]  /*f5d0*/  @P0 LDGSTS.E.BYPASS.LTC128B.128 [R8+0x1b400], desc[UR36][R2.64+0x80], !P3 ;  /* 0x1b40008002080fae */ /* 0x000fe8000d901d64 */
[----:B------:R0:W-:Y:S02]  /*f5e0*/  @P0 LDGSTS.E.BYPASS.LTC128B.128 [R8+0x1e400], desc[UR36][R2.64+0x100], !P2 ;  /* 0x1e40010002080fae */ /* 0x0001e4000d101d64 */
[----:B0-----:R-:W-:Y:S01]  /*f5f0*/  IMAD.MOV.U32 R2, RZ, RZ, R14 ;  /* 0x000000ffff027224 */ /* 0x001fe200078e000e */
[----:B------:R-:W-:-:S07]  /*f600*/  @P1 LEA R8, R5, R22, 0x1 ;  /* 0x0000001605081211 */ /* 0x000fce00078e08ff */
[----:B------:R-:W-:Y:S05]  /*f610*/  WARPSYNC.COLLECTIVE R15, `(.L_x_327) ;  /* 0x000000000f087348 */ /* 0x000fea0003c00000 */
[----:B------:R0:W1:Y:S02]  /*f620*/  SHFL.IDX P6, R14, R13, R12, R11 ;  /* 0x0000000c0d0e7389 */ /* 0x00006400000c000b */
[----:B01----:R-:W-:Y:S01]  /*f630*/  ENDCOLLECTIVE ;  /* 0x000000000000791b */ /* 0x003fe20003800000 */
.L_x_327:
[----:B------:R-:W-:Y:S02]  /*f640*/  IMAD.MOV.U32 R13, RZ, RZ, R0 ;  /* 0x000000ffff0d7224 */ /* 0x000fe400078e0000 */
[----:B------:R-:W-:Y:S02]  /*f650*/  IMAD.MOV.U32 R12, RZ, RZ, 0x2 ;  /* 0x00000002ff0c7424 */ /* 0x000fe400078e00ff */
[----:B------:R-:W-:-:S07]  /*f660*/  IMAD.MOV.U32 R3, RZ, RZ, R14 ;  /* 0x000000ffff037224 */ /* 0x000fce00078e000e */
[----:B------:R-:W-:Y:S05]  /*f670*/  WARPSYNC.COLLECTIVE R15, `(.L_x_328) ;  /* 0x000000000f087348 */ /* 0x000fea0003c00000 */
[----:B------:R0:W1:Y:S02]  /*f680*/  SHFL.IDX P6, R14, R13, R12, R11 ;  /* 0x0000000c0d0e7389 */ /* 0x00006400000c000b */
[----:B01----:R-:W-:Y:S01]  /*f690*/  ENDCOLLECTIVE ;  /* 0x000000000000791b */ /* 0x003fe20003800000 */
.L_x_328:
[----:B------:R-:W-:-:S05]  /*f6a0*/  @P1 LEA R3, P0, R9, R3, 0x1 ;  /* 0x0000000309031211 */ /* 0x000fca00078008ff */
[----:B------:R-:W-:-:S05]  /*f6b0*/  @P1 IMAD.X R2, RZ, RZ, R2, P0 ;  /* 0x000000ffff021224 */ /* 0x000fca00000e0602 */
        /* <DEDUP_REMOVED lines=9> */
[----:B------:R0:W-:Y:S01]  /*f750*/  @P1 LDGSTS.E.BYPASS.LTC128B.128 [R8+0x1ec00], desc[UR36][R2.64+0x100], !P2 ;  /* 0x1ec0010002081fae */ /* 0x0001e2000d101d64 */
[----:B------:R-:W-:Y:S01]  /*f760*/  ISETP.GE.AND P1, PT, R6, 0x21, PT ;  /* 0x000000210600780c */ /* 0x000fe20003f26270 */
[----:B0-----:R-:W-:-:S12]  /*f770*/  IMAD.MOV.U32 R2, RZ, RZ, R14 ;  /* 0x000000ffff027224 */ /* 0x001fd800078e000e */
[----:B------:R-:W-:Y:S05]  /*f780*/  WARPSYNC.COLLECTIVE R15, `(.L_x_329) ;  /* 0x000000000f087348 */ /* 0x000fea0003c00000 */
[----:B------:R0:W1:Y:S02]  /*f790*/  SHFL.IDX P6, R14, R13, R12, R11 ;  /* 0x0000000c0d0e7389 */ /* 0x00006400000c000b */
[----:B01----:R-:W-:Y:S01]  /*f7a0*/  ENDCOLLECTIVE ;  /* 0x000000000000791b */ /* 0x003fe20003800000 */
.L_x_329:
[----:B------:R-:W-:Y:S02]  /*f7b0*/  @P1 IMAD R8, R5, 0x2, R22 ;  /* 0x0000000205081824 */ /* 0x000fe400078e0216 */
[----:B------:R-:W-:Y:S02]  /*f7c0*/  IMAD.MOV.U32 R13, RZ, RZ, R0 ;  /* 0x000000ffff0d7224 */ /* 0x000fe400078e0000 */
[----:B------:R-:W-:Y:S02]  /*f7d0*/  IMAD.MOV.U32 R12, RZ, RZ, 0x3 ;  /* 0x00000003ff0c7424 */ /* 0x000fe400078e00ff */
[----:B------:R-:W-:-:S07]  /*f7e0*/  IMAD.MOV.U32 R3, RZ, RZ, R14 ;  /* 0x000000ffff037224 */ /* 0x000fce00078e000e */
[----:B------:R-:W-:Y:S05]  /*f7f0*/  WARPSYNC.COLLECTIVE R15, `(.L_x_330) ;  /* 0x000000000f087348 */ /* 0x000fea0003c00000 */
[----:B------:R0:W1:Y:S02]  /*f800*/  SHFL.IDX P6, R14, R13, R12, R11 ;  /* 0x0000000c0d0e7389 */ /* 0x00006400000c000b */
[----:B01----:R-:W-:Y:S01]  /*f810*/  ENDCOLLECTIVE ;  /* 0x000000000000791b */ /* 0x003fe20003800000 */
.L_x_330:
        /* <DEDUP_REMOVED lines=12> */
[----:B------:R-:W-:Y:S02]  /*f8e0*/  ISETP.GE.AND P1, PT, R6, 0x31, PT ;  /* 0x000000310600780c */ /* 0x000fe40003f26270 */
[----:B0-----:R-:W-:-:S11]  /*f8f0*/  MOV R2, R14 ;  /* 0x0000000e00027202 */ /* 0x001fd60000000f00 */
[----:B------:R-:W-:Y:S05]  /*f900*/  WARPSYNC.COLLECTIVE R15, `(.L_x_331) ;  /* 0x000000000f087348 */ /* 0x000fea0003c00000 */
[----:B------:R0:W1:Y:S02]  /*f910*/  SHFL.IDX P6, R14, R13, R12, R11 ;  /* 0x0000000c0d0e7389 */ /* 0x00006400000c000b */
[----:B01----:R-:W-:Y:S01]  /*f920*/  ENDCOLLECTIVE ;  /* 0x000000000000791b */ /* 0x003fe20003800000 */
.L_x_331:
[----:B------:R-:W-:Y:S02]  /*f930*/  @P1 IMAD R8, R5, 0x2, R22 ;  /* 0x0000000205081824 */ /* 0x000fe400078e0216 */
[----:B------:R-:W-:Y:S02]  /*f940*/  IMAD.MOV.U32 R13, RZ, RZ, R0 ;  /* 0x000000ffff0d7224 */ /* 0x000fe400078e0000 */
[----:B------:R-:W-:Y:S02]  /*f950*/  IMAD.MOV.U32 R12, RZ, RZ, 0x4 ;  /* 0x00000004ff0c7424 */ /* 0x000fe400078e00ff */
[----:B------:R-:W-:-:S07]  /*f960*/  IMAD.MOV.U32 R3, RZ, RZ, R14 ;  /* 0x000000ffff037224 */ /* 0x000fce00078e000e */
[----:B------:R-:W-:Y:S05]  /*f970*/  WARPSYNC.COLLECTIVE R15, `(.L_x_332) ;  /* 0x000000000f087348 */ /* 0x000fea0003c00000 */
[----:B------:R0:W1:Y:S02]  /*f980*/  SHFL.IDX P6, R14, R13, R12, R11 ;  /* 0x0000000c0d0e7389 */ /* 0x00006400000c000b */
[----:B01----:R-:W-:Y:S01]  /*f990*/  ENDCOLLECTIVE ;  /* 0x000000000000791b */ /* 0x003fe20003800000 */
.L_x_332:
        /* <DEDUP_REMOVED lines=17> */
.L_x_333:
[----:B------:R-:W-:Y:S02]  /*fab0*/  @P1 IMAD R8, R5, 0x2, R22 ;  /* 0x0000000205081824 */ /* 0x000fe400078e0216 */
[----:B------:R-:W-:Y:S02]  /*fac0*/  IMAD.MOV.U32 R13, RZ, RZ, R0 ;  /* 0x000000ffff0d7224 */ /* 0x000fe400078e0000 */
[----:B------:R-:W-:Y:S02]  /*fad0*/  IMAD.MOV.U32 R12, RZ, RZ, 0x5 ;  /* 0x00000005ff0c7424 */ /* 0x000fe400078e00ff */
[----:B------:R-:W-:-:S07]  /*fae0*/  IMAD.MOV.U32 R3, RZ, RZ, R14 ;  /* 0x000000ffff037224 */ /* 0x000fce00078e000e */
[----:B------:R-:W-:Y:S05]  /*faf0*/  WARPSYNC.COLLECTIVE R15, `(.L_x_334) ;  /* 0x000000000f087348 */ /* 0x000fea0003c00000 */
[----:B------:R0:W1:Y:S02]  /*fb00*/  SHFL.IDX P6, R14, R13, R12, R11 ;  /* 0x0000000c0d0e7389 */ /* 0x00006400000c000b */
[----:B01----:R-:W-:Y:S01]  /*fb10*/  ENDCOLLECTIVE ;  /* 0x000000000000791b */ /* 0x003fe20003800000 */
.L_x_334:
[----:B------:R-:W-:-:S04]  /*fb20*/  @P1 LEA R3, P0, R9, R3, 0x1 ;  /* 0x0000000309031211 */ /* 0x000fc800078008ff */
[----:B------:R-:W-:-:S04]  /*fb30*/  @P1 IADD3.X R2, RZ, R2, RZ, P0, !PT ;  /* 0x00000002ff021210 */ /* 0x000fc800007fe4ff */
[----:B------:R-:W-:Y:S01]  /*fb40*/  @P1 LOP3.LUT R3, R3, R2, RZ, 0x3c, !PT ;  /* 0x0000000203031212 */ /* 0x000fe200078e3cff */
[----:B------:R-:W-:-:S03]  /*fb50*/  IMAD.MOV.U32 R13, RZ, RZ, R4 ;  /* 0x000000ffff0d7224 */ /* 0x000fc600078e0004 */
[----:B------:R-:W-:-:S04]  /*fb60*/  @P1 LOP3.LUT R2, R3, R2, RZ, 0x3c, !PT ;  /* 0x0000000203021212 */ /* 0x000fc800078e3cff */
[----:B------:R-:W-:Y:S01]  /*fb70*/  @P1 LOP3.LUT R3, R3, R2, RZ, 0x3c, !PT ;  /* 0x0000000203031212 */ /* 0x000fe200078e3cff */
[----:B------:R-:W-:-:S04]  /*fb80*/  IMAD.MOV.U32 R0, RZ, RZ, R14 ;  /* 0x000000ffff007224 */ /* 0x000fc800078e000e */
[----:B------:R-:W-:Y:S01]  /*fb90*/  @!PT LDS RZ, [RZ] ;  /* 0x00000000fffff984 */ /* 0x000fe20000000800 */
[----:B------:R-:W-:Y:S01]  /*fba0*/  @!PT LDS RZ, [RZ] ;  /* 0x00000000fffff984 */ /* 0x000fe20000000800 */
[----:B------:R-:W-:Y:S01]  /*fbb0*/  @!PT LDS RZ, [RZ] ;  /* 0x00000000fffff984 */ /* 0x000fe20000000800 */
[----:B------:R0:W-:Y:S03]  /*fbc0*/  @P1 LDGSTS.E.BYPASS.LTC128B.128 [R8+0x1a400], desc[UR36][R2.64], !P4 ;  /* 0x1a40000002081fae */ /* 0x0001e6000e101d64 */
[----:B0-----:R-:W-:Y:S05]  /*fbd0*/  WARPSYNC.COLLECTIVE R15, `(.L_x_335) ;  /* 0x000000000f087348 */ /* 0x001fea0003c00000 */
[----:B------:R1:W2:Y:S02]  /*fbe0*/  SHFL.IDX P6, R14, R13, R12, R11 ;  /* 0x0000000c0d0e7389 */ /* 0x0002a400000c000b */
[----:B012---:R-:W-:Y:S01]  /*fbf0*/  ENDCOLLECTIVE ;  /* 0x000000000000791b */ /* 0x007fe20003800000 */
.L_x_335:
[----:B------:R-:W-:Y:S01]  /*fc00*/  @!PT LDS RZ, [RZ] ;  /* 0x00000000fffff984 */ /* 0x000fe20000000800 */
[----:B------:R-:W-:Y:S01]  /*fc10*/  @!PT LDS RZ, [RZ] ;  /* 0x00000000fffff984 */ /* 0x000fe20000000800 */
[----:B------:R-:W-:Y:S01]  /*fc20*/  @!PT LDS RZ, [RZ] ;  /* 0x00000000fffff984 */ /* 0x000fe20000000800 */
[----:B------:R-:W-:Y:S04]  /*fc30*/  @P1 LDGSTS.E.BYPASS.LTC128B.128 [R8+0x1d400], desc[UR36][R2.64+0x80], !P3 ;  /* 0x1d40008002081fae */ /* 0x000fe8000d901d64 */
[----:B------:R0:W-:Y:S02]  /*fc40*/  @P1 LDGSTS.E.BYPASS.LTC128B.128 [R8+0x20400], desc[UR36][R2.64+0x100], !P2 ;  /* 0x2040010002081fae */ /* 0x0001e4000d101d64 */
[----:B0-----:R-:W-:Y:S01]  /*fc50*/  IMAD.MOV.U32 R2, RZ, RZ, R14 ;  /* 0x000000ffff027224 */ /* 0x001fe200078e000e */
[----:B------:R-:W-:Y:S06]  /*fc60*/  BRA `(.L_x_336) ;  /* 0xffffffbc00d47947 */ /* 0x000fec000383ffff */
.L_x_264:
[----:B------:R-:W-:Y:S01]  /*fc70*/  IMAD.MOV.U32 R13, RZ, RZ, R5 ;  /* 0x000000ffff0d7224 */ /* 0x000fe200078e0005 */
[----:B------:R-:W-:Y:S01]  /*fc80*/  MOV R15, 0xffffffff ;  /* 0xffffffff000f7802 */ /* 0x000fe20000000f00 */
[----:B------:R-:W-:Y:S02]  /*fc90*/  IMAD.MOV.U32 R12, RZ, RZ, RZ ;  /* 0x000000ffff0c7224 */ /* 0x000fe400078e00ff */
[----:B------:R-:W-:Y:S02]  /*fca0*/  IMAD.MOV.U32 R11, RZ, RZ, 0x181f ;  /* 0x0000181fff0b7424 */ /* 0x000fe400078e00ff */
[----:B-----5:R-:W-:Y:S02]  /*fcb0*/  IMAD R6, R17, R6, RZ ;  /* 0x0000000611067224 */ /* 0x020fe400078e02ff */
[----:B------:R-:W-:-:S07]  /*fcc0*/  IMAD.IADD R4, R10, 0x1, R4 ;  /* 0x000000010a047824 */ /* 0x000fce00078e0204 */
[----:B------:R-:W-:Y:S05]  /*fcd0*/  WARPSYNC.COLLECTIVE R15, `(.L_x_337) ;  /* 0x000000000f087348 */ /* 0x000fea0003c00000 */
[----:B------:R0:W1:Y:S02]  /*fce0*/  SHFL.IDX P6, R14, R13, R12, R11 ;  /* 0x0000000c0d0e7389 */ /* 0x00006400000c000b */
[----:B01----:R-:W-:Y:S01]  /*fcf0*/  ENDCOLLECTIVE ;  /* 0x000000000000791b */ /* 0x003fe20003800000 */
.L_x_337:
[C---:B------:R-:W-:Y:S01]  /*fd00*/  VIADD R7, R4.reuse, 0x10 ;  /* 0x0000001004077836 */ /* 0x040fe20000000000 */
[----:B------:R-:W-:Y:S01]  /*fd10*/  ISETP.GE.AND P1, PT, R4, R6, PT ;  /* 0x000000060400720c */ /* 0x000fe20003f26270 */
[----:B------:R-:W-:Y:S02]  /*fd20*/  IMAD.MOV.U32 R13, RZ, RZ, R0 ;  /* 0x000000ffff0d7224 */ /* 0x000fe400078e0000 */
[----:B------:R-:W-:-:S10]  /*fd30*/  IMAD.MOV.U32 R2, RZ, RZ, R14 ;  /* 0x000000ffff027224 */ /* 0x000fd400078e000e */
[----:B------:R-:W-:Y:S05]  /*fd40*/  WARPSYNC.COLLECTIVE R15, `(.L_x_338) ;  /* 0x000000000f087348 */ /* 0x000fea0003c00000 */
[----:B------:R0:W1:Y:S02]  /*fd50*/  SHFL.IDX P6, R14, R13, R12, R11 ;  /* 0x0000000c0d0e7389 */ /* 0x00006400000c000b */
[----:B01----:R-:W-:Y:S01]  /*fd60*/  ENDCOLLECTIVE ;  /* 0x000000000000791b */ /* 0x003fe20003800000 */
.L_x_338:
[----:B------:R-:W-:Y:S02]  /*fd70*/  IMAD.MOV.U32 R13, RZ, RZ, R5 ;  /* 0x000000ffff0d7224 */ /* 0x000fe400078e0005 */
[----:B------:R-:W-:Y:S01]  /*fd80*/  IMAD.MOV.U32 R12, RZ, RZ, 0x1 ;  /* 0x00000001ff0c7424 */ /* 0x000fe200078e00ff */
[----:B------:R-:W-:-:S05]  /*fd90*/  @!P1 LEA R14, P4, R9, R14, 0x1 ;  /* 0x0000000e090e9211 */ /* 0x000fca00078808ff */
[----:B------:R-:W-:Y:S02]  /*fda0*/  @!P1 IMAD.X R3, RZ, RZ, R2, P4 ;  /* 0x000000ffff039224 */ /* 0x000fe400020e0602 */
[----:B------:R-:W-:-:S07]  /*fdb0*/  @!P1 IMAD.MOV.U32 R2, RZ, RZ, R14 ;  /* 0x000000ffff029224 */ /* 0x000fce00078e000e */
[----:B------:R-:W-:Y:S05]  /*fdc0*/  WARPSYNC.COLLECTIVE R15, `(.L_x_339) ;  /* 0x000000000f087348 */ /* 0x000fea0003c00000 */
[----:B------:R0:W1:Y:S02]  /*fdd0*/  SHFL.IDX P6, R14, R13, R12, R11 ;  /* 0x0000000c0d0e7389 */ /* 0x00006400000c000b */
[----:B01----:R-:W-:Y:S01]  /*fde0*/  ENDCOLLECTIVE ;  /* 0x000000000000791b */ /* 0x003fe20003800000 */
.L_x_339:
[----:B------:R-:W-:Y:S01]  /*fdf0*/  @!PT LDS RZ, [RZ] ;  /* 0x00000000fffff984 */ /* 0x000fe20000000800 */
[----:B------:R-:W-:Y:S01]  /*fe00*/  @!PT LDS RZ, [RZ] ;  /* 0x00000000fffff984 */ /* 0x000fe20000000800 */
[----:B------:R-:W-:Y:S01]  /*fe10*/  @!PT LDS RZ, [RZ] ;  /* 0x00000000fffff984 */ /* 0x000fe20000000800 */
[----:B------:R-:W-:Y:S04]  /*fe20*/  @!P1 LDGSTS.E.BYPASS.LTC128B.128 [R33+0xc400], desc[UR36][R2.64], !P3 ;  /* 0x0c40000002219fae */ /* 0x000fe8000d901d64 */
[----:B------:R-:W-:Y:S04]  /*fe30*/  @!P1 LDGSTS.E.BYPASS.LTC128B.128 [R33+0x10400], desc[UR36][R2.64+0x80], !P2 ;  /* 0x1040008002219fae */ /* 0x000fe8000d101d64 */
[----:B------:R0:W-:Y:S01]  /*fe40*/  @!P1 LDGSTS.E.BYPASS.LTC128B.128 [R33+0x14400], desc[UR36][R2.64+0x100], !P0 ;  /* 0x1440010002219fae */ /* 0x0001e2000c101d64 */
[----:B------:R-:W-:Y:S02]  /*fe50*/  ISETP.GE.AND P1, PT, R7, R6, PT ;  /* 0x000000060700720c */ /* 0x000fe40003f26270 */
[----:B------:R-:W-:Y:S01]  /*fe60*/  MOV R13, R0 ;  /* 0x00000000000d7202 */ /* 0x000fe20000000f00 */
[----:B0-----:R-:W-:-:S10]  /*fe70*/  IMAD.MOV.U32 R2, RZ, RZ, R14 ;  /* 0x000000ffff027224 */ /* 0x001fd400078e000e */
[----:B------:R-:W-:Y:S05]  /*fe80*/  WARPSYNC.COLLECTIVE R15, `(.L_x_340) ;  /* 0x000000000f087348 */ /* 0x000fea0003c00000 */
[----:B------:R0:W1:Y:S02]  /*fe90*/  SHFL.IDX P6, R14, R13, R12, R11 ;  /* 0x0000000c0d0e7389 */ /* 0x00006400000c000b */
[----:B01----:R-:W-:Y:S01]  /*fea0*/  ENDCOLLECTIVE ;  /* 0x000000000000791b */ /* 0x003fe20003800000 */
.L_x_340:
        /* <DEDUP_REMOVED lines=8> */
.L_x_341:
[----:B------:R-:W-:Y:S02]  /*ff30*/  @!P1 IMAD.MOV.U32 R3, RZ, RZ, R7 ;  /* 0x000000ffff039224 */ /* 0x000fe400078e0007 */
[----:B------:R-:W-:-:S03]  /*ff40*/  VIADD R7, R4, 0x20 ;  /* 0x0000002004077836 */ /* 0x000fc60000000000 */
[----:B------:R-:W-:Y:S01]  /*ff50*/  @!PT LDS RZ, [RZ] ;  /* 0x00000000fffff984 */ /* 0x000fe20000000800 */
[----:B------:R-:W-:Y:S01]  /*ff60*/  @!PT LDS RZ, [RZ] ;  /* 0x00000000fffff984 */ /* 0x000fe20000000800 */
[----:B------:R-:W-:Y:S01]  /*ff70*/  @!PT LDS RZ, [RZ] ;  /* 0x00000000fffff984 */ /* 0x000fe20000000800 */
[----:B------:R-:W-:Y:S04]  /*ff80*/  @!P1 LDGSTS.E.BYPASS.LTC128B.128 [R33+0xcc00], desc[UR36][R2.64], !P3 ;  /* 0x0cc0000002219fae */ /* 0x000fe8000d901d64 */
[----:B------:R-:W-:Y:S01]  /*ff90*/  @!P1 LDGSTS.E.BYPASS.LTC128B.128 [R33+0x10c00], desc[UR36][R2.64+0x80], !P2 ;  /* 0x10c0008002219fae */ /* 0x000fe2000d101d64 */
[----:B------:R-:W-:-:S03]  /*ffa0*/  IMAD.MOV.U32 R13, RZ, RZ, R0 ;  /* 0x000000ffff0d7224 */ /* 0x000fc600078e0000 */
[----:B------:R0:W-:Y:S01]  /*ffb0*/  @!P1 LDGSTS.E.BYPASS.LTC128B.128 [R33+0x14c00], desc[UR36][R2.64+0x100], !P0 ;  /* 0x14c0010002219fae */ /* 0x0001e2000c101d64 */
[----:B------:R-:W-:Y:S01]  /*ffc0*/  ISETP.GE.AND P1, PT, R7, R6, PT ;  /* 0x000000060700720c */ /* 0x000fe20003f26270 */
[----:B0-----:R-:W-:-:S12]  /*ffd0*/  IMAD.MOV.U32 R2, RZ, RZ, R14 ;  /* 0x000000ffff027224 */ /* 0x001fd800078e000e */
[----:B------:R-:W-:Y:S05]  /*ffe0*/  WARPSYNC.COLLECTIVE R15, `(.L_x_342) ;  /* 0x000000000f087348 */ /* 0x000fea0003c00000 */
[----:B------:R0:W1:Y:S02]  /*fff0*/  SHFL.IDX P6, R14, R13, R12, R11 ;  /* 0x0000000c0d0e7389 */ /* 0x00006400000c000b */
[----:B01----:R-:W-:Y:S01]  /*10000*/  ENDCOLLECTIVE ;  /* 0x000000000000791b */ /* 0x003fe20003800000 */
.L_x_342:
[----:B------:R-:W-:Y:S02]  /*10010*/  IMAD.MOV.U32 R13, RZ, RZ, R5 ;  /* 0x000000ffff0d7224 */ /* 0x000fe400078e0005 */
[----:B------:R-:W-:Y:S01]  /*10020*/  IMAD.MOV.U32 R12, RZ, RZ, 0x3 ;  /* 0x00000003ff0c7424 */ /* 0x000fe200078e00ff */
[----:B------:R-:W-:-:S05]  /*10030*/  @!P1 LEA R14, P4, R9, R14, 0x1 ;  /* 0x0000000e090e9211 */ /* 0x000fca00078808ff */
[----:B------:R-:W-:Y:S01]  /*10040*/  @!P1 IMAD.X R7, RZ, RZ, R2, P4 ;  /* 0x000000ffff079224 */ /* 0x000fe200020e0602 */
[----:B------:R-:W-:-:S07]  /*10050*/  @!P1 MOV R2, R14 ;  /* 0x0000000e00029202 */ /* 0x000fce0000000f00 */
[----:B------:R-:W-:Y:S05]  /*10060*/  WARPSYNC.COLLECTIVE R15, `(.L_x_343) ;  /* 0x000000000f087348 */ /* 0x000fea0003c00000 */
[----:B------:R0:W1:Y:S02]  /*10070*/  SHFL.IDX P6, R14, R13, R12, R11 ;  /* 0x0000000c0d0e7389 */ /* 0x00006400000c000b */
[----:B01----:R-:W-:Y:S01]  /*10080*/  ENDCOLLECTIVE ;  /* 0x000000000000791b */ /* 0x003fe20003800000 */
.L_x_343:
        /* <DEDUP_REMOVED lines=14> */
.L_x_344:
        /* <DEDUP_REMOVED lines=8> */
.L_x_345:
[----:B------:R-:W-:Y:S01]  /*101f0*/  @!P1 IMAD.MOV.U32 R3, RZ, RZ, R7 ;  /* 0x000000ffff039224 */ /* 0x000fe200078e0007 */
[----:B------:R-:W-:-:S04]  /*10200*/  IADD3 R7, R4, 0x40, RZ ;  /* 0x0000004004077810 */ /* 0x000fc80007ffe0ff */
        /* <DEDUP_REMOVED lines=12> */
.L_x_346:
[----:B------:R-:W-:Y:S01]  /*102d0*/  IMAD.MOV.U32 R13, RZ, RZ, R5 ;  /* 0x000000ffff0d7224 */ /* 0x000fe200078e0005 */
[----:B------:R-:W-:Y:S02]  /*102e0*/  MOV R12, 0x5 ;  /* 0x00000005000c7802 */ /* 0x000fe40000000f00 */
[----:B------:R-:W-:-:S05]  /*102f0*/  @!P1 LEA R14, P4, R9, R14, 0x1 ;  /* 0x0000000e090e9211 */ /* 0x000fca00078808ff */
[----:B------:R-:W-:Y:S02]  /*10300*/  @!P1 IMAD.X R7, RZ, RZ, R2, P4 ;  /* 0x000000ffff079224 */ /* 0x000fe400020e0602 */
[----:B------:R-:W-:-:S07]  /*10310*/  @!P1 IMAD.MOV.U32 R2, RZ, RZ, R14 ;  /* 0x000000ffff029224 */ /* 0x000fce00078e000e */
[----:B------:R-:W-:Y:S05]  /*10320*/  WARPSYNC.COLLECTIVE R15, `(.L_x_347) ;  /* 0x000000000f087348 */ /* 0x000fea0003c00000 */
[----:B------:R0:W1:Y:S02]  /*10330*/  SHFL.IDX P6, R14, R13, R12, R11 ;  /* 0x0000000c0d0e7389 */ /* 0x00006400000c000b */
[----:B01----:R-:W-:Y:S01]  /*10340*/  ENDCOLLECTIVE ;  /* 0x000000000000791b */ /* 0x003fe20003800000 */
.L_x_347:
        /* <DEDUP_REMOVED lines=14> */
.L_x_348:
        /* <DEDUP_REMOVED lines=8> */
.L_x_349:
[----:B------:R-:W-:Y:S02]  /*104b0*/  @!P1 IMAD.MOV.U32 R3, RZ, RZ, R7 ;  /* 0x000000ffff039224 */ /* 0x000fe400078e0007 */
[----:B------:R-:W-:-:S03]  /*104c0*/  VIADD R7, R4, 0x60 ;  /* 0x0000006004077836 */ /* 0x000fc60000000000 */
[----:B------:R-:W-:Y:S01]  /*104d0*/  @!PT LDS RZ, [RZ] ;  /* 0x00000000fffff984 */ /* 0x000fe20000000800 */
[----:B------:R-:W-:Y:S01]  /*104e0*/  @!PT LDS RZ, [RZ] ;  /* 0x00000000fffff984 */ /* 0x000fe20000000800 */
[----:B------:R-:W-:Y:S01]  /*104f0*/  @!PT LDS RZ, [RZ] ;  /* 0x00000000fffff984 */ /* 0x000fe20000000800 */
[----:B------:R-:W-:Y:S04]  /*10500*/  @!P1 LDGSTS.E.BYPASS.LTC128B.128 [R33+0xec00], desc[UR36][R2.64], !P3 ;  /* 0x0ec0000002219fae */ /* 0x000fe8000d901d64 */
[----:B------:R-:W-:Y:S01]  /*10510*/  @!P1 LDGSTS.E.BYPASS.LTC128B.128 [R33+0x12c00], desc[UR36][R2.64+0x80], !P2 ;  /* 0x12c0008002219fae */ /* 0x000fe2000d101d64 */
[----:B------:R-:W-:-:S03]  /*10520*/  MOV R13, R0 ;  /* 0x00000000000d7202 */ /* 0x000fc60000000f00 */
[----:B------:R0:W-:Y:S01]  /*10530*/  @!P1 LDGSTS.E.BYPASS.LTC128B.128 [R33+0x16c00], desc[UR36][R2.64+0x100], !P0 ;  /* 0x16c0010002219fae */ /* 0x0001e2000c101d64 */
[----:B------:R-:W-:Y:S01]  /*10540*/  ISETP.GE.AND P1, PT, R7, R6, PT ;  /* 0x000000060700720c */ /* 0x000fe20003f26270 */
[----:B0-----:R-:W-:-:S12]  /*10550*/  IMAD.MOV.U32 R2, RZ, RZ, R14 ;  /* 0x000000ffff027224 */ /* 0x001fd800078e000e */
[----:B------:R-:W-:Y:S05]  /*10560*/  WARPSYNC.COLLECTIVE R15, `(.L_x_350) ;  /* 0x000000000f087348 */ /* 0x000fea0003c00000 */
[----:B------:R0:W1:Y:S02]  /*10570*/  SHFL.IDX P6, R14, R13, R12, R11 ;  /* 0x0000000c0d0e7389 */ /* 0x00006400000c000b */
[----:B01----:R-:W-:Y:S01]  /*10580*/  ENDCOLLECTIVE ;  /* 0x000000000000791b */ /* 0x003fe20003800000 */
.L_x_350:
        /* <DEDUP_REMOVED lines=8> */
.L_x_351:
[----:B------:R-:W-:-:S05]  /*10610*/  @!P1 IMAD.MOV.U32 R3, RZ, RZ, R7 ;  /* 0x000000ffff039224 */ /* 0x000fca00078e0007 */
[----:B------:R-:W-:Y:S01]  /*10620*/  @!PT LDS RZ, [RZ] ;  /* 0x00000000fffff984 */ /* 0x000fe20000000800 */
[----:B------:R-:W-:Y:S01]  /*10630*/  @!PT LDS RZ, [RZ] ;  /* 0x00000000fffff984 */ /* 0x000fe20000000800 */
[----:B------:R-:W-:Y:S01]  /*10640*/  @!PT LDS RZ, [RZ] ;  /* 0x00000000fffff984 */ /* 0x000fe20000000800 */
[----:B------:R0:W-:Y:S04]  /*10650*/  @!P1 LDGSTS.E.BYPASS.LTC128B.128 [R33+0xf400], desc[UR36][R2.64], !P3 ;  /* 0x0f40000002219fae */ /* 0x0001e8000d901d64 */
[----:B------:R0:W-:Y:S01]  /*10660*/  @!P1 LDGSTS.E.BYPASS.LTC128B.128 [R33+0x13400], desc[UR36][R2.64+0x80], !P2 ;  /* 0x1340008002219fae */ /* 0x0001e2000d101d64 */
[----:B------:R-:W-:-:S03]  /*10670*/  IMAD.MOV.U32 R13, RZ, RZ, R0 ;  /* 0x000000ffff0d7224 */ /* 0x000fc600078e0000 */
[----:B------:R0:W-:Y:S01]  /*10680*/  @!P1 LDGSTS.E.BYPASS.LTC128B.128 [R33+0x17400], desc[UR36][R2.64+0x100], !P0 ;  /* 0x1740010002219fae */ /* 0x0001e2000c101d64 */
[----:B------:R-:W-:-:S07]  /*10690*/  IMAD.MOV.U32 R5, RZ, RZ, R14 ;  /* 0x000000ffff057224 */ /* 0x000fce00078e000e */
[----:B0-----:R-:W-:Y:S05]  /*106a0*/  WARPSYNC.COLLECTIVE R15, `(.L_x_352) ;  /* 0x000000000f087348 */ /* 0x001fea0003c00000 */
[----:B------:R1:W2:Y:S02]  /*106b0*/  SHFL.IDX P6, R14, R13, R12, R11 ;  /* 0x0000000c0d0e7389 */ /* 0x0002a400000c000b */
[----:B012---:R-:W-:Y:S01]  /*106c0*/  ENDCOLLECTIVE ;  /* 0x000000000000791b */ /* 0x007fe20003800000 */
.L_x_352:
[----:B------:R-:W-:Y:S05]  /*106d0*/  BRA `(.L_x_353) ;  /* 0xffffffc000487947 */ /* 0x000fea000383ffff */
.L_x_269:
[----:B0-----:R0:W1:Y:S02]  /*106e0*/  SYNCS.PHASECHK.TRANS64.TRYWAIT P0, [R22+URZ+0x2a820], R3 ;  /* 0x02a82003160075a7 */ /* 0x001064000800017f */
[----:B-1----:R-:W-:Y:S05]  /*106f0*/  @!P0 NANOSLEEP.SYNCS 0x989680 ;  /* 0x009896800000895d */ /* 0x002fea0003900000 */
[----:B------:R-:W1:Y:S02]  /*10700*/  @!P0 SYNCS.PHASECHK.TRANS64 P0, [R22+URZ+0x2a820], R3 ;  /* 0x02a82003160085a7 */ /* 0x000e64000800007f */
[----:B-1----:R-:W-:Y:S05]  /*10710*/  @!P0 BRA `(.L_x_269) ;  /* 0xfffffffc00f08947 */ /* 0x002fea000383ffff */
[----:B------:R-:W-:Y:S05]  /*10720*/  BRA `(.L_x_354) ;  /* 0xffffffc000c07947 */ /* 0x000fea000383ffff */
.L_x_274:
[----:B0-----:R0:W1:Y:S02]  /*10730*/  SYNCS.PHASECHK.TRANS64.TRYWAIT P0, [R6+URZ+0x2a840], R3 ;  /* 0x02a84003060075a7 */ /* 0x001064000800017f */
[----:B-1----:R-:W-:Y:S05]  /*10740*/  @!P0 NANOSLEEP.SYNCS 0x989680 ;  /* 0x009896800000895d */ /* 0x002fea0003900000 */
[----:B------:R-:W1:Y:S02]  /*10750*/  @!P0 SYNCS.PHASECHK.TRANS64 P0, [R6+URZ+0x2a840], R3 ;  /* 0x02a84003060085a7 */ /* 0x000e64000800007f */
[----:B-1----:R-:W-:Y:S05]  /*10760*/  @!P0 BRA `(.L_x_274) ;  /* 0xfffffffc00f08947 */ /* 0x002fea000383ffff */
[----:B------:R-:W-:Y:S05]  /*10770*/  BRA `(.L_x_355) ;  /* 0xffffffc400847947 */ /* 0x000fea000383ffff */
.L_x_275:
[----:B------:R-:W-:Y:S01]  /*10780*/  BSSY B1, `(.L_x_356) ;  /* 0x0000008000017945 */ /* 0x000fe20003800000 */
[----:B------:R-:W-:Y:S01]  /*10790*/  IMAD.MOV.U32 R13, RZ, RZ, R5 ;  /* 0x000000ffff0d7224 */ /* 0x000fe200078e0005 */
[----:B------:R-:W-:Y:S01]  /*107a0*/  MOV R11, 0x181f ;  /* 0x0000181f000b7802 */ /* 0x000fe20000000f00 */
[----:B------:R-:W-:Y:S02]  /*107b0*/  IMAD.MOV.U32 R12, RZ, RZ, RZ ;  /* 0x000000ffff0c7224 */ /* 0x000fe400078e00ff */
[----:B------:R-:W-:-:S07]  /*107c0*/  IMAD.MOV.U32 R15, RZ, RZ, -0x1 ;  /* 0xffffffffff0f7424 */ /* 0x000fce00078e00ff */
[----:B--2---:R-:W-:Y:S05]  /*107d0*/  WARPSYNC.COLLECTIVE R15, `(.L_x_357) ;  /* 0x000000000f087348 */ /* 0x004fea0003c00000 */
[----:B--2---:R0:W1:Y:S02]  /*107e0*/  SHFL.IDX P6, R14, R13, R12, R11 ;  /* 0x0000000c0d0e7389 */ /* 0x00406400000c000b */
[----:B01----:R-:W-:Y:S01]  /*107f0*/  ENDCOLLECTIVE ;  /* 0x000000000000791b */ /* 0x003fe20003800000 */
.L_x_357:
[----:B------:R-:W-:Y:S05]  /*10800*/  BSYNC B1 ;  /* 0x0000000000017941 */ /* 0x000fea0003800000 */
.L_x_356:
[----:B------:R-:W0:Y:S01]  /*10810*/  S2R R35, SR_TID.X ;  /* 0x0000000000237919 */ /* 0x000e220000002100 */
[----:B------:R-:W-:Y:S02]  /*10820*/  IMAD.MOV.U32 R13, RZ, RZ, R9 ;  /* 0x000000ffff0d7224 */ /* 0x000fe400078e0009 */
[----:B------:R-:W-:Y:S02]  /*10830*/  IMAD.MOV.U32 R12, RZ, RZ, RZ ;  /* 0x000000ffff0c7224 */ /* 0x000fe400078e00ff */
[----:B------:R-:W-:Y:S02]  /*10840*/  IMAD.MOV.U32 R11, RZ, RZ, 0x181f ;  /* 0x0000181fff0b7424 */ /* 0x000fe400078e00ff */
[----:B------:R-:W-:Y:S02]  /*10850*/  IMAD.MOV.U32 R15, RZ, RZ, -0x1 ;  /* 0xffffffffff0f7424 */ /* 0x000fe400078e00ff */
[----:B------:R-:W-:Y:S02]  /*10860*/  IMAD.MOV.U32 R3, RZ, RZ, R14 ;  /* 0x000000ffff037224 */ /* 0x000fe400078e000e */
[----:B------:R-:W-:-:S07]  /*10870*/  IMAD R4, R4, 0x2, R22 ;  /* 0x0000000204047824 */ /* 0x000fce00078e0216 */
[----:B0-----:R-:W-:Y:S05]  /*10880*/  WARPSYNC.COLLECTIVE R15, `(.L_x_358) ;  /* 0x000000000f087348 */ /* 0x001fea0003c00000 */
[----:B------:R1:W2:Y:S02]  /*10890*/  SHFL.IDX P6, R14, R13, R12, R11 ;  /* 0x0000000c0d0e7389 */ /* 0x0002a400000c000b */
[----:B012---:R-:W-:Y:S01]  /*108a0*/  ENDCOLLECTIVE ;  /* 0x000000000000791b */ /* 0x007fe20003800000 */
.L_x_358:
[----:B------:R-:W-:Y:S02]  /*108b0*/  IMAD.MOV.U32 R13, RZ, RZ, R5 ;  /* 0x000000ffff0d7224 */ /* 0x000fe400078e0005 */
[----:B------:R-:W-:Y:S02]  /*108c0*/  IMAD.MOV.U32 R12, RZ, RZ, 0x1 ;  /* 0x00000001ff0c7424 */ /* 0x000fe400078e00ff */
[----:B------:R-:W-:Y:S02]  /*108d0*/  IMAD.SHL.U32 R35, R35, 0x8, RZ ;  /* 0x0000000823237824 */ /* 0x000fe400078e00ff */
[----:B------:R-:W-:-:S03]  /*108e0*/  IMAD.MOV.U32 R2, RZ, RZ, R14 ;  /* 0x000000ffff027224 */ /* 0x000fc600078e000e */
[----:B------:R-:W-:-:S07]  /*108f0*/  LOP3.LUT R35, R35, 0x38, RZ, 0xc0, !PT ;  /* 0x0000003823237812 */ /* 0x000fce00078ec0ff */
[----:B------:R-:W-:Y:S05]  /*10900*/  WARPSYNC.COLLECTIVE R15, `(.L_x_359) ;  /* 0x000000000f087348 */ /* 0x000fea0003c00000 */
[----:B------:R0:W1:Y:S02]  /*10910*/  SHFL.IDX P6, R14, R13, R12, R11 ;  /* 0x0000000c0d0e7389 */ /* 0x00006400000c000b */
[----:B01----:R-:W-:Y:S01]  /*10920*/  ENDCOLLECTIVE ;  /* 0x000000000000791b */ /* 0x003fe20003800000 */
.L_x_359:
[----:B------:R-:W-:-:S05]  /*10930*/  IMAD.SHL.U32 R0, R35, 0x2, RZ ;  /* 0x0000000223007824 */ /* 0x000fca00078e00ff */
[----:B------:R-:W-:-:S04]  /*10940*/  IADD3 R2, P0, R2, R0, RZ ;  /* 0x0000000002027210 */ /* 0x000fc80007f1e0ff */
[----:B------:R-:W-:Y:S01]  /*10950*/  IADD3.X R3, RZ, R3, RZ, P0, !PT ;  /* 0x00000003ff037210 */ /* 0x000fe200007fe4ff */
[----:B------:R-:W-:-:S04]  /*10960*/  IMAD.MOV.U32 R13, RZ, RZ, R9 ;  /* 0x000000ffff0d7224 */ /* 0x000fc800078e0009 */
[----:B------:R-:W-:Y:S01]  /*10970*/  @!PT LDS RZ, [RZ] ;  /* 0x00000000fffff984 */ /* 0x000fe20000000800 */
[----:B------:R-:W-:Y:S01]  /*10980*/  @!PT LDS RZ, [RZ] ;  /* 0x00000000fffff984 */ /* 0x000fe20000000800 */
[----:B------:R-:W-:Y:S01]  /*10990*/  @!PT LDS RZ, [RZ] ;  /* 0x00000000fffff984 */ /* 0x000fe20000000800 */
[----:B------:R-:W-:Y:S04]  /*109a0*/  LDGSTS.E.BYPASS.LTC128B.128 [R4+0x18400], desc[UR36][R2.64], !P3 ;  /* 0x1840000002047fae */ /* 0x000fe8000d901d64 */
[----:B------:R-:W-:Y:S04]  /*109b0*/  LDGSTS.E.BYPASS.LTC128B.128 [R4+0x1b400], desc[UR36][R2.64+0x80], !P2 ;  /* 0x1b40008002047fae */ /* 0x000fe8000d101d64 */
[----:B------:R0:W-:Y:S02]  /*109c0*/  LDGSTS.E.BYPASS.LTC128B.128 [R4+0x1e400], desc[UR36][R2.64+0x100], !P1 ;  /* 0x1e40010002047fae */ /* 0x0001e4000c901d64 */
[----:B0-----:R-:W-:-:S07]  /*109d0*/  IMAD.MOV.U32 R3, RZ, RZ, R14 ;  /* 0x000000ffff037224 */ /* 0x001fce00078e000e */
[----:B------:R-:W-:Y:S05]  /*109e0*/  WARPSYNC.COLLECTIVE R15, `(.L_x_360) ;  /* 0x000000000f087348 */ /* 0x000fea0003c00000 */
[----:B------:R0:W1:Y:S02]  /*109f0*/  SHFL.IDX P6, R14, R13, R12, R11 ;  /* 0x0000000c0d0e7389 */ /* 0x00006400000c000b */
[----:B01----:R-:W-:Y:S01]  /*10a00*/  ENDCOLLECTIVE ;  /* 0x000000000000791b */ /* 0x003fe20003800000 */
.L_x_360:
[----:B------:R-:W-:Y:S02]  /*10a10*/  IMAD.MOV.U32 R13, RZ, RZ, R5 ;  /* 0x000000ffff0d7224 */ /* 0x000fe400078e0005 */
[----:B------:R-:W-:Y:S02]  /*10a20*/  IMAD.MOV.U32 R12, RZ, RZ, 0x2 ;  /* 0x00000002ff0c7424 */ /* 0x000fe400078e00ff */
[----:B------:R-:W-:-:S07]  /*10a30*/  IMAD.MOV.U32 R2, RZ, RZ, R14 ;  /* 0x000000ffff027224 */ /* 0x000fce00078e000e */
[----:B------:R-:W-:Y:S05]  /*10a40*/  WARPSYNC.COLLECTIVE R15, `(.L_x_361) ;  /* 0x000000000f087348 */ /* 0x000fea0003c00000 */
[----:B------:R0:W1:Y:S02]  /*10a50*/  SHFL.IDX P6, R14, R13, R12, R11 ;  /* 0x0000000c0d0e7389 */ /* 0x00006400000c000b */
[----:B01----:R-:W-:Y:S01]  /*10a60*/  ENDCOLLECTIVE ;  /* 0x000000000000791b */ /* 0x003fe20003800000 */
.L_x_361:
[----:B------:R-:W-:-:S05]  /*10a70*/  IADD3 R2, P0, R2, R0, RZ ;  /* 0x0000000002027210 */ /* 0x000fca0007f1e0ff */
[----:B------:R-:W-:-:S05]  /*10a80*/  IMAD.X R3, RZ, RZ, R3, P0 ;  /* 0x000000ffff037224 */ /* 0x000fca00000e0603 */
[----:B------:R-:W-:Y:S01]  /*10a90*/  @!PT LDS RZ, [RZ] ;  /* 0x00000000fffff984 */ /* 0x000fe20000000800 */
[----:B------:R-:W-:Y:S01]  /*10aa0*/  @!PT LDS RZ, [RZ] ;  /* 0x00000000fffff984 */ /* 0x000fe20000000800 */
[----:B------:R-:W-:Y:S01]  /*10ab0*/  @!PT LDS RZ, [RZ] ;  /* 0x00000000fffff984 */ /* 0x000fe20000000800 */
[----:B------:R0:W-:Y:S01]  /*10ac0*/  LDGSTS.E.BYPASS.LTC128B.128 [R4+0x18c00], desc[UR36][R2.64], !P3 ;  /* 0x18c0000002047fae */ /* 0x0001e2000d901d64 */
[----:B------:R-:W-:-:S03]  /*10ad0*/  IMAD.MOV.U32 R13, RZ, RZ, R9 ;  /* 0x000000ffff0d7224 */ /* 0x000fc600078e0009 */
[----:B------:R0:W-:Y:S04]  /*10ae0*/  LDGSTS.E.BYPASS.LTC128B.128 [R4+0x1bc00], desc[UR36][R2.64+0x80], !P2 ;  /* 0x1bc0008002047fae */ /* 0x0001e8000d101d64 */
[----:B------:R0:W-:Y:S01]  /*10af0*/  LDGSTS.E.BYPASS.LTC128B.128 [R4+0x1ec00], desc[UR36][R2.64+0x100], !P1 ;  /* 0x1ec0010002047fae */ /* 0x0001e2000c901d64 */
[----:B------:R-:W-:-:S07]  /*10b00*/  MOV R35, R14 ;  /* 0x0000000e00237202 */ /* 0x000fce0000000f00 */
[----:B0-----:R-:W-:Y:S05]  /*10b10*/  WARPSYNC.COLLECTIVE R15, `(.L_x_362) ;  /* 0x000000000f087348 */ /* 0x001fea0003c00000 */
[----:B------:R1:W2:Y:S02]  /*10b20*/  SHFL.IDX P6, R14, R13, R12, R11 ;  /* 0x0000000c0d0e7389 */ /* 0x0002a400000c000b */
[----:B012---:R-:W-:Y:S01]  /*10b30*/  ENDCOLLECTIVE ;  /* 0x000000000000791b */ /* 0x007fe20003800000 */
.L_x_362:
[----:B------:R-:W-:Y:S02]  /*10b40*/  IMAD.MOV.U32 R13, RZ, RZ, R5 ;  /* 0x000000ffff0d7224 */ /* 0x000fe400078e0005 */
[----:B------:R-:W-:Y:S02]  /*10b50*/  IMAD.MOV.U32 R12, RZ, RZ, 0x3 ;  /* 0x00000003ff0c7424 */ /* 0x000fe400078e00ff */
[----:B------:R-:W-:-:S07]  /*10b60*/  IMAD.MOV.U32 R2, RZ, RZ, R14 ;  /* 0x000000ffff027224 */ /* 0x000fce00078e000e */
[----:B------:R-:W-:Y:S05]  /*10b70*/  WARPSYNC.COLLECTIVE R15, `(.L_x_363) ;  /* 0x000000000f087348 */ /* 0x000fea0003c00000 */
[----:B------:R0:W1:Y:S02]  /*10b80*/  SHFL.IDX P6, R14, R13, R12, R11 ;  /* 0x0000000c0d0e7389 */ /* 0x00006400000c000b */
[----:B01----:R-:W-:Y:S01]  /*10b90*/  ENDCOLLECTIVE ;  /* 0x000000000000791b */ /* 0x003fe20003800000 */
.L_x_363:
        /* <DEDUP_REMOVED lines=9> */
[----:B------:R-:W-:-:S07]  /*10c30*/  IMAD.MOV.U32 R35, RZ, RZ, R14 ;  /* 0x000000ffff237224 */ /* 0x000fce00078e000e */
[----:B0-----:R-:W-:Y:S05]  /*10c40*/  WARPSYNC.COLLECTIVE R15, `(.L_x_364) ;  /* 0x000000000f087348 */ /* 0x001fea0003c00000 */
[----:B------:R1:W2:Y:S02]  /*10c50*/  SHFL.IDX P6, R14, R13, R12, R11 ;  /* 0x0000000c0d0e7389 */ /* 0x0002a400000c000b */
[----:B012---:R-:W-:Y:S01]  /*10c60*/  ENDCOLLECTIVE ;  /* 0x000000000000791b */ /* 0x007fe20003800000 */
.L_x_364:
[----:B------:R-:W-:Y:S01]  /*10c70*/  MOV R13, R5 ;  /* 0x00000005000d7202 */ /* 0x000fe20000000f00 */
[----:B------:R-:W-:Y:S02]  /*10c80*/  IMAD.MOV.U32 R12, RZ, RZ, 0x4 ;  /* 0x00000004ff0c7424 */ /* 0x000fe400078e00ff */
[----:B------:R-:W-:-:S07]  /*10c90*/  IMAD.MOV.U32 R2, RZ, RZ, R14 ;  /* 0x000000ffff027224 */ /* 0x000fce00078e000e */
[----:B------:R-:W-:Y:S05]  /*10ca0*/  WARPSYNC.COLLECTIVE R15, `(.L_x_365) ;  /* 0x000000000f087348 */ /* 0x000fea0003c00000 */
[----:B------:R0:W1:Y:S02]  /*10cb0*/  SHFL.IDX P6, R14, R13, R12, R11 ;  /* 0x0000000c0d0e7389 */ /* 0x00006400000c000b */
[----:B01----:R-:W-:Y:S01]  /*10cc0*/  ENDCOLLECTIVE ;  /* 0x000000000000791b */ /* 0x003fe20003800000 */
.L_x_365:
        /* <DEDUP_REMOVED lines=13> */
.L_x_366:
[----:B------:R-:W-:Y:S02]  /*10da0*/  IMAD.MOV.U32 R13, RZ, RZ, R5 ;  /* 0x000000ffff0d7224 */ /* 0x000fe400078e0005 */
[----:B------:R-:W-:Y:S02]  /*10db0*/  IMAD.MOV.U32 R12, RZ, RZ, 0x5 ;  /* 0x00000005ff0c7424 */ /* 0x000fe400078e00ff */
[----:B------:R-:W-:-:S07]  /*10dc0*/  IMAD.MOV.U32 R2, RZ, RZ, R14 ;  /* 0x000000ffff027224 */ /* 0x000fce00078e000e */
[----:B------:R-:W-:Y:S05]  /*10dd0*/  WARPSYNC.COLLECTIVE R15, `(.L_x_367) ;  /* 0x000000000f087348 */ /* 0x000fea0003c00000 */
[----:B------:R0:W1:Y:S02]  /*10de0*/  SHFL.IDX P6, R14, R13, R12, R11 ;  /* 0x0000000c0d0e7389 */ /* 0x00006400000c000b */
[----:B01----:R-:W-:Y:S01]  /*10df0*/  ENDCOLLECTIVE ;  /* 0x000000000000791b */ /* 0x003fe20003800000 */
.L_x_367:
        /* <DEDUP_REMOVED lines=13> */
.L_x_368:
[----:B------:R-:W-:Y:S01]  /*10ed0*/  MOV R2, R14 ;  /* 0x0000000e00027202 */ /* 0x000fe20000000f00 */
[----:B------:R-:W-:Y:S06]  /*10ee0*/  BRA `(.L_x_369) ;  /* 0xffffffc000b47947 */ /* 0x000fec000383ffff */
.L_x_280:
[----:B-1----:R1:W4:Y:S02]  /*10ef0*/  SYNCS.PHASECHK.TRANS64.TRYWAIT P0, [R4+URZ+0x2a860], R2 ;  /* 0x02a86002040075a7 */ /* 0x002324000800017f */
[----:B----4-:R-:W-:Y:S05]  /*10f00*/  @!P0 NANOSLEEP.SYNCS 0x989680 ;  /* 0x009896800000895d */ /* 0x010fea0003900000 */
[----:B------:R-:W4:Y:S02]  /*10f10*/  @!P0 SYNCS.PHASECHK.TRANS64 P0, [R4+URZ+0x2a860], R2 ;  /* 0x02a86002040085a7 */ /* 0x000f24000800007f */
[----:B----4-:R-:W-:Y:S05]  /*10f20*/  @!P0 BRA `(.L_x_280) ;  /* 0xfffffffc00f08947 */ /* 0x010fea000383ffff */
[----:B------:R-:W-:Y:S05]  /*10f30*/  BRA `(.L_x_370) ;  /* 0xffffffc400107947 */ /* 0x000fea000383ffff */
.L_x_281:
[----:B------:R-:W-:Y:S01]  /*10f40*/  BSSY B1, `(.L_x_371) ;  /* 0x0000008000017945 */ /* 0x000fe20003800000 */
[----:B------:R-:W-:Y:S02]  /*10f50*/  IMAD.MOV.U32 R13, RZ, RZ, R24 ;  /* 0x000000ffff0d7224 */ /* 0x000fe400078e0018 */
[----:B------:R-:W-:Y:S02]  /*10f60*/  IMAD.MOV.U32 R12, RZ, RZ, RZ ;  /* 0x000000ffff0c7224 */ /* 0x000fe400078e00ff */
[----:B------:R-:W-:Y:S02]  /*10f70*/  IMAD.MOV.U32 R11, RZ, RZ, 0x181f ;  /* 0x0000181fff0b7424 */ /* 0x000fe400078e00ff */
[----:B------:R-:W-:-:S07]  /*10f80*/  IMAD.MOV.U32 R15, RZ, RZ, -0x1 ;  /* 0xffffffffff0f7424 */ /* 0x000fce00078e00ff */
[----:B-12---:R-:W-:Y:S05]  /*10f90*/  WARPSYNC.COLLECTIVE R15, `(.L_x_372) ;  /* 0x000000000f087348 */ /* 0x006fea0003c00000 */
[----:B--2---:R0:W2:Y:S02]  /*10fa0*/  SHFL.IDX P6, R14, R13, R12, R11 ;  /* 0x0000000c0d0e7389 */ /* 0x0040a400000c000b */
[----:B012---:R-:W-:Y:S01]  /*10fb0*/  ENDCOLLECTIVE ;  /* 0x000000000000791b */ /* 0x007fe20003800000 */
.L_x_372:
[----:B------:R-:W-:Y:S05]  /*10fc0*/  BSYNC B1 ;  /* 0x0000000000017941 */ /* 0x000fea0003800000 */
.L_x_371:
[----:B------:R-:W-:Y:S02]  /*10fd0*/  IMAD.MOV.U32 R13, RZ, RZ, R18 ;  /* 0x000000ffff0d7224 */ /* 0x000fe400078e0012 */
[----:B------:R-:W-:Y:S02]  /*10fe0*/  IMAD.MOV.U32 R12, RZ, RZ, RZ ;  /* 0x000000ffff0c7224 */ /* 0x000fe400078e00ff */
[----:B------:R-:W-:Y:S02]  /*10ff0*/  IMAD.MOV.U32 R11, RZ, RZ, 0x181f ;  /* 0x0000181fff0b7424 */ /* 0x000fe400078e00ff */
[----:B------:R-:W-:Y:S02]  /*11000*/  IMAD.MOV.U32 R15, RZ, RZ, -0x1 ;  /* 0xffffffffff0f7424 */ /* 0x000fe400078e00ff */
[----:B------:R-:W-:Y:S02]  /*11010*/  IMAD.MOV.U32 R3, RZ, RZ, R14 ;  /* 0x000000ffff037224 */ /* 0x000fe400078e000e */
[----:B------:R-:W-:-:S07]  /*11020*/  IMAD R5, R5, 0x2, R22 ;  /* 0x0000000205057824 */ /* 0x000fce00078e0216 */
[----:B------:R-:W-:Y:S05]  /*11030*/  WARPSYNC.COLLECTIVE R15, `(.L_x_373) ;  /* 0x000000000f087348 */ /* 0x000fea0003c00000 */
[----:B------:R0:W1:Y:S02]  /*11040*/  SHFL.IDX P6, R14, R13, R12, R11 ;  /* 0x0000000c0d0e7389 */ /* 0x00006400000c000b */
[----:B01----:R-:W-:Y:S01]  /*11050*/  ENDCOLLECTIVE ;  /* 0x000000000000791b */ /* 0x003fe20003800000 */
.L_x_373:
[----:B------:R-:W-:Y:S02]  /*11060*/  IMAD.MOV.U32 R13, RZ, RZ, R24 ;  /* 0x000000ffff0d7224 */ /* 0x000fe400078e0018 */
[----:B------:R-:W-:Y:S01]  /*11070*/  IMAD.MOV.U32 R12, RZ, RZ, 0x1 ;  /* 0x00000001ff0c7424 */ /* 0x000fe200078e00ff */
[----:B------:R-:W-:-:S07]  /*11080*/  MOV R2, R14 ;  /* 0x0000000e00027202 */ /* 0x000fce0000000f00 */
[----:B------:R-:W-:Y:S05]  /*11090*/  WARPSYNC.COLLECTIVE R15, `(.L_x_374) ;  /* 0x000000000f087348 */ /* 0x000fea0003c00000 */
[----:B------:R0:W1:Y:S02]  /*110a0*/  SHFL.IDX P6, R14, R13, R12, R11 ;  /* 0x0000000c0d0e7389 */ /* 0x00006400000c000b */
[----:B01----:R-:W-:Y:S01]  /*110b0*/  ENDCOLLECTIVE ;  /* 0x000000000000791b */ /* 0x003fe20003800000 */
.L_x_374:
[----:B------:R-:W-:-:S05]  /*110c0*/  IADD3 R2, P1, R2, R0, RZ ;  /* 0x0000000002027210 */ /* 0x000fca0007f3e0ff */
[----:B------:R-:W-:Y:S01]  /*110d0*/  IMAD.X R3, RZ, RZ, R3, P1 ;  /* 0x000000ffff037224 */ /* 0x000fe200008e0603 */
[----:B------:R-:W-:-:S04]  /*110e0*/  LOP3.LUT P1, RZ, R29, 0x1, RZ, 0xc0, !PT ;  /* 0x000000011dff7812 */ /* 0x000fc8000782c0ff */
[----:B------:R-:W-:Y:S01]  /*110f0*/  ISETP.LT.OR P2, PT, R6, 0x1, !P1 ;  /* 0x000000010600780c */ /* 0x000fe20004f41670 */
[----:B------:R-:W-:-:S12]  /*11100*/  IMAD.MOV.U32 R13, RZ, RZ, R18 ;  /* 0x000000ffff0d7224 */ /* 0x000fd800078e0012 */
[----:B------:R-:W-:Y:S01]  /*11110*/  @!PT LDS RZ, [RZ] ;  /* 0x00000000fffff984 */ /* 0x000fe20000000800 */
[----:B------:R-:W-:Y:S01]  /*11120*/  @!PT LDS RZ, [RZ] ;  /* 0x00000000fffff984 */ /* 0x000fe20000000800 */
[----:B------:R-:W-:Y:S01]  /*11130*/  @!PT LDS RZ, [RZ] ;  /* 0x00000000fffff984 */ /* 0x000fe20000000800 */
[----:B------:R-:W-:Y:S01]  /*11140*/  LDGSTS.E.BYPASS.LTC128B.128 [R5+0x400], desc[UR36][R2.64], !P2 ;  /* 0x0040000002057fae */ /* 0x000fe2000d101d64 */
[----:B------:R-:W-:-:S13]  /*11150*/  ISETP.LT.OR P2, PT, R6, 0x1, !P0 ;  /* 0x000000010600780c */ /* 0x000fda0004741670 */
[----:B------:R0:W-:Y:S02]  /*11160*/  LDGSTS.E.BYPASS.LTC128B.128 [R5+0x3400], desc[UR36][R2.64+0x80], !P2 ;  /* 0x0340008002057fae */ /* 0x0001e4000d101d64 */
[----:B0-----:R-:W-:-:S07]  /*11170*/  IMAD.MOV.U32 R3, RZ, RZ, R14 ;  /* 0x000000ffff037224 */ /* 0x001fce00078e000e */
[----:B------:R-:W-:Y:S05]  /*11180*/  WARPSYNC.COLLECTIVE R15, `(.L_x_375) ;  /* 0x000000000f087348 */ /* 0x000fea0003c00000 */
[----:B------:R0:W1:Y:S02]  /*11190*/  SHFL.IDX P6, R14, R13, R12, R11 ;  /* 0x0000000c0d0e7389 */ /* 0x00006400000c000b */
[----:B01----:R-:W-:Y:S01]  /*111a0*/  ENDCOLLECTIVE ;  /* 0x000000000000791b */ /* 0x003fe20003800000 */
.L_x_375:
[----:B------:R-:W-:Y:S01]  /*111b0*/  IMAD.MOV.U32 R13, RZ, RZ, R24 ;  /* 0x000000ffff0d7224 */ /* 0x000fe200078e0018 */
[----:B------:R-:W-:Y:S01]  /*111c0*/  MOV R12, 0x2 ;  /* 0x00000002000c7802 */ /* 0x000fe20000000f00 */
[----:B------:R-:W-:-:S07]  /*111d0*/  IMAD.MOV.U32 R2, RZ, RZ, R14 ;  /* 0x000000ffff027224 */ /* 0x000fce00078e000e */
[----:B------:R-:W-:Y:S05]  /*111e0*/  WARPSYNC.COLLECTIVE R15, `(.L_x_376) ;  /* 0x000000000f087348 */ /* 0x000fea0003c00000 */
[----:B------:R0:W1:Y:S02]  /*111f0*/  SHFL.IDX P6, R14, R13, R12, R11 ;  /* 0x0000000c0d0e7389 */ /* 0x00006400000c000b */
[----:B01----:R-:W-:Y:S01]  /*11200*/  ENDCOLLECTIVE ;  /* 0x000000000000791b */ /* 0x003fe20003800000 */
.L_x_376:
[----:B------:R-:W-:-:S05]  /*11210*/  IADD3 R2, P2, R2, R0, RZ ;  /* 0x0000000002027210 */ /* 0x000fca0007f5e0ff */
[----:B------:R-:W-:Y:S01]  /*11220*/  IMAD.X R3, RZ, RZ, R3, P2 ;  /* 0x000000ffff037224 */ /* 0x000fe200010e0603 */
        /* <DEDUP_REMOVED lines=12> */
.L_x_377:
[----:B------:R-:W-:Y:S02]  /*112f0*/  IMAD.MOV.U32 R13, RZ, RZ, R24 ;  /* 0x000000ffff0d7224 */ /* 0x000fe400078e0018 */
[----:B------:R-:W-:Y:S02]  /*11300*/  IMAD.MOV.U32 R12, RZ, RZ, 0x3 ;  /* 0x00000003ff0c7424 */ /* 0x000fe400078e00ff */
[----:B------:R-:W-:-:S07]  /*11310*/  IMAD.MOV.U32 R2, RZ, RZ, R14 ;  /* 0x000000ffff027224 */ /* 0x000fce00078e000e */
[----:B------:R-:W-:Y:S05]  /*11320*/  WARPSYNC.COLLECTIVE R15, `(.L_x_378) ;  /* 0x000000000f087348 */ /* 0x000fea0003c00000 */
[----:B------:R0:W1:Y:S02]  /*11330*/  SHFL.IDX P6, R14, R13, R12, R11 ;  /* 0x0000000c0d0e7389 */ /* 0x00006400000c000b */
[----:B01----:R-:W-:Y:S01]  /*11340*/  ENDCOLLECTIVE ;  /* 0x000000000000791b */ /* 0x003fe20003800000 */
.L_x_378:
        /* <DEDUP_REMOVED lines=14> */
.L_x_379:
[----:B------:R-:W-:Y:S02]  /*11430*/  IMAD.MOV.U32 R13, RZ, RZ, R24 ;  /* 0x000000ffff0d7224 */ /* 0x000fe400078e0018 */
[----:B------:R-:W-:Y:S02]  /*11440*/  IMAD.MOV.U32 R12, RZ, RZ, 0x4 ;  /* 0x00000004ff0c7424 */ /* 0x000fe400078e00ff */
[----:B------:R-:W-:-:S07]  /*11450*/  IMAD.MOV.U32 R2, RZ, RZ, R14 ;  /* 0x000000ffff027224 */ /* 0x000fce00078e000e */
[----:B------:R-:W-:Y:S05]  /*11460*/  WARPSYNC.COLLECTIVE R15, `(.L_x_380) ;  /* 0x000000000f087348 */ /* 0x000fea0003c00000 */
[----:B------:R0:W1:Y:S02]  /*11470*/  SHFL.IDX P6, R14, R13, R12, R11 ;  /* 0x0000000c0d0e7389 */ /* 0x00006400000c000b */
[----:B01----:R-:W-:Y:S01]  /*11480*/  ENDCOLLECTIVE ;  /* 0x000000000000791b */ /* 0x003fe20003800000 */
.L_x_380:
[----:B------:R-:W-:-:S04]  /*11490*/  IADD3 R2, P2, R2, R0, RZ ;  /* 0x0000000002027210 */ /* 0x000fc80007f5e0ff */
[----:B------:R-:W-:Y:S02]  /*114a0*/  IADD3.X R3, RZ, R3, RZ, P2, !PT ;  /* 0x00000003ff037210 */ /* 0x000fe400017fe4ff */
        /* <DEDUP_REMOVED lines=12> */
.L_x_381:
[----:B------:R-:W-:Y:S02]  /*11570*/  IMAD.MOV.U32 R13, RZ, RZ, R24 ;  /* 0x000000ffff0d7224 */ /* 0x000fe400078e0018 */
[----:B------:R-:W-:Y:S02]  /*11580*/  IMAD.MOV.U32 R12, RZ, RZ, 0x5 ;  /* 0x00000005ff0c7424 */ /* 0x000fe400078e00ff */
[----:B------:R-:W-:-:S07]  /*11590*/  IMAD.MOV.U32 R2, RZ, RZ, R14 ;  /* 0x000000ffff027224 */ /* 0x000fce00078e000e */
[----:B------:R-:W-:Y:S05]  /*115a0*/  WARPSYNC.COLLECTIVE R15, `(.L_x_382) ;  /* 0x000000000f087348 */ /* 0x000fea0003c00000 */
[----:B------:R0:W1:Y:S02]  /*115b0*/  SHFL.IDX P6, R14, R13, R12, R11 ;  /* 0x0000000c0d0e7389 */ /* 0x00006400000c000b */
[----:B01----:R-:W-:Y:S01]  /*115c0*/  ENDCOLLECTIVE ;  /* 0x000000000000791b */ /* 0x003fe20003800000 */
.L_x_382:
[----:B------:R-:W-:-:S05]  /*115d0*/  IADD3 R2, P2, R2, R0, RZ ;  /* 0x0000000002027210 */ /* 0x000fca0007f5e0ff */
        /* <DEDUP_REMOVED lines=12> */
.L_x_383:
[----:B------:R-:W-:Y:S01]  /*116a0*/  @!PT LDS RZ, [RZ] ;  /* 0x00000000fffff984 */ /* 0x000fe20000000800 */
[----:B------:R-:W-:Y:S01]  /*116b0*/  @!PT LDS RZ, [RZ] ;  /* 0x00000000fffff984 */ /* 0x000fe20000000800 */
[----:B------:R-:W-:Y:S01]  /*116c0*/  @!PT LDS RZ, [RZ] ;  /* 0x00000000fffff984 */ /* 0x000fe20000000800 */
[----:B------:R0:W-:Y:S01]  /*116d0*/  LDGSTS.E.BYPASS.LTC128B.128 [R5+0x5400], desc[UR36][R2.64+0x80], !P2 ;  /* 0x0540008002057fae */ /* 0x0001e2000d101d64 */
[----:B------:R-:W-:Y:S05]  /*116e0*/  BRA `(.L_x_384) ;  /* 0xffffffbc00fc7947 */ /* 0x000fea000383ffff */
.L_x_289:
[----:B0-----:R0:W1:Y:S02]  /*116f0*/  SYNCS.PHASECHK.TRANS64.TRYWAIT P0, [R0+URZ+0x2a860], R3 ;  /* 0x02a86003000075a7 */ /* 0x001064000800017f */
[----:B-1----:R-:W-:Y:S05]  /*11700*/  @!P0 NANOSLEEP.SYNCS 0x989680 ;  /* 0x009896800000895d */ /* 0x002fea0003900000 */
[----:B------:R-:W1:Y:S02]  /*11710*/  @!P0 SYNCS.PHASECHK.TRANS64 P0, [R0+URZ+0x2a860], R3 ;  /* 0x02a86003000085a7 */ /* 0x000e64000800007f */
[----:B-1----:R-:W-:Y:S05]  /*11720*/  @!P0 BRA `(.L_x_289) ;  /* 0xfffffffc00f08947 */ /* 0x002fea000383ffff */
[----:B------:R-:W-:Y:S05]  /*11730*/  BRA `(.L_x_385) ;  /* 0xffffffc4000c7947 */ /* 0x000fea000383ffff */
.L_x_290:
[----:B------:R-:W-:Y:S01]  /*11740*/  BSSY B0, `(.L_x_386) ;  /* 0x0000008000007945 */ /* 0x000fe20003800000 */
[----:B------:R-:W-:Y:S02]  /*11750*/  IMAD.MOV.U32 R13, RZ, RZ, R24 ;  /* 0x000000ffff0d7224 */ /* 0x000fe400078e0018 */
[----:B------:R-:W-:Y:S02]  /*11760*/  IMAD.MOV.U32 R12, RZ, RZ, RZ ;  /* 0x000000ffff0c7224 */ /* 0x000fe400078e00ff */
[----:B------:R-:W-:Y:S02]  /*11770*/  IMAD.MOV.U32 R11, RZ, RZ, 0x181f ;  /* 0x0000181fff0b7424 */ /* 0x000fe400078e00ff */
[----:B------:R-:W-:-:S07]  /*11780*/  IMAD.MOV.U32 R15, RZ, RZ, -0x1 ;  /* 0xffffffffff0f7424 */ /* 0x000fce00078e00ff */
[----:B0-2---:R-:W-:Y:S05]  /*11790*/  WARPSYNC.COLLECTIVE R15, `(.L_x_387) ;  /* 0x000000000f087348 */ /* 0x005fea0003c00000 */
[----:B--2---:R1:W2:Y:S02]  /*117a0*/  SHFL.IDX P6, R14, R13, R12, R11 ;  /* 0x0000000c0d0e7389 */ /* 0x0042a400000c000b */
[----:B012---:R-:W-:Y:S01]  /*117b0*/  ENDCOLLECTIVE ;  /* 0x000000000000791b */ /* 0x007fe20003800000 */
.L_x_387:
[----:B------:R-:W-:Y:S05]  /*117c0*/  BSYNC B0 ;  /* 0x0000000000007941 */ /* 0x000fea0003800000 */
.L_x_386:
[----:B------:R-:W0:Y:S01]  /*117d0*/  S2R R4, SR_TID.X ;  /* 0x0000000000047919 */ /* 0x000e220000002100 */
[----:B------:R-:W-:Y:S01]  /*117e0*/  IMAD.MOV.U32 R13, RZ, RZ, R18 ;  /* 0x000000ffff0d7224 */ /* 0x000fe200078e0012 */
[C---:B------:R-:W-:Y:S01]  /*117f0*/  LOP3.LUT R2, R29.reuse, 0x1, RZ, 0xc0, !PT ;  /* 0x000000011d027812 */ /* 0x040fe200078ec0ff */
[----:B------:R-:W-:Y:S01]  /*11800*/  IMAD.MOV.U32 R12, RZ, RZ, RZ ;  /* 0x000000ffff0c7224 */ /* 0x000fe200078e00ff */
[----:B------:R-:W-:Y:S01]  /*11810*/  LOP3.LUT P0, RZ, R29, 0x2, RZ, 0xc0, !PT ;  /* 0x000000021dff7812 */ /* 0x000fe2000780c0ff */
[----:B------:R-:W-:Y:S01]  /*11820*/  IMAD.MOV.U32 R11, RZ, RZ, 0x181f ;  /* 0x0000181fff0b7424 */ /* 0x000fe200078e00ff */
[----:B------:R-:W-:Y:S01]  /*11830*/  ISETP.NE.U32.AND P1, PT, R2, 0x1, PT ;  /* 0x000000010200780c */ /* 0x000fe20003f25070 */
[----:B------:R-:W-:Y:S01]  /*11840*/  IMAD.MOV.U32 R15, RZ, RZ, -0x1 ;  /* 0xffffffffff0f7424 */ /* 0x000fe200078e00ff */
[C---:B------:R-:W-:Y:S01]  /*11850*/  ISETP.LT.OR P4, PT, R6.reuse, 0x1, !P0 ;  /* 0x000000010600780c */ /* 0x040fe20004781670 */
[----:B------:R-:W-:Y:S01]  /*11860*/  IMAD.MOV.U32 R3, RZ, RZ, R14 ;  /* 0x000000ffff037224 */ /* 0x000fe200078e000e */
[----:B------:R-:W-:-:S13]  /*11870*/  ISETP.LT.OR P3, PT, R6, 0x1, P1 ;  /* 0x000000010600780c */ /* 0x000fda0000f61670 */
[----:B0-----:R-:W-:Y:S05]  /*11880*/  WARPSYNC.COLLECTIVE R15, `(.L_x_388) ;  /* 0x000000000f087348 */ /* 0x001fea0003c00000 */
[----:B------:R1:W2:Y:S02]  /*11890*/  SHFL.IDX P6, R14, R13, R12, R11 ;  /* 0x0000000c0d0e7389 */ /* 0x0002a400000c000b */
[----:B012---:R-:W-:Y:S01]  /*118a0*/  ENDCOLLECTIVE ;  /* 0x000000000000791b */ /* 0x007fe20003800000 */
.L_x_388:
[----:B------:R-:W-:Y:S02]  /*118b0*/  IMAD.MOV.U32 R13, RZ, RZ, R24 ;  /* 0x000000ffff0d7224 */ /* 0x000fe400078e0018 */
[----:B------:R-:W-:Y:S01]  /*118c0*/  IMAD.MOV.U32 R12, RZ, RZ, 0x1 ;  /* 0x00000001ff0c7424 */ /* 0x000fe200078e00ff */
[----:B------:R-:W-:-:S04]  /*118d0*/  SHF.L.U32 R4, R4, 0x3, RZ ;  /* 0x0000000304047819 */ /* 0x000fc800000006ff */
[----:B------:R-:W-:-:S05]  /*118e0*/  LOP3.LUT R4, R4, 0x38, RZ, 0xc0, !PT ;  /* 0x0000003804047812 */ /* 0x000fca00078ec0ff */
[----:B------:R-:W-:Y:S02]  /*118f0*/  IMAD.SHL.U32 R5, R4, 0x2, RZ ;  /* 0x0000000204057824 */ /* 0x000fe400078e00ff */
[----:B------:R-:W-:-:S03]  /*11900*/  IMAD R4, R7, 0x2, R22 ;  /* 0x0000000207047824 */ /* 0x000fc600078e0216 */
[----:B------:R-:W-:-:S13]  /*11910*/  IADD3 R2, P2, R14, R5, RZ ;  /* 0x000000050e027210 */ /* 0x000fda0007f5e0ff */
[----:B------:R-:W-:Y:S05]  /*11920*/  WARPSYNC.COLLECTIVE R15, `(.L_x_389) ;  /* 0x000000000f087348 */ /* 0x000fea0003c00000 */
[----:B------:R0:W1:Y:S02]  /*11930*/  SHFL.IDX P6, R14, R13, R12, R11 ;  /* 0x0000000c0d0e7389 */ /* 0x00006400000c000b */
[----:B01----:R-:W-:Y:S01]  /*11940*/  ENDCOLLECTIVE ;  /* 0x000000000000791b */ /* 0x003fe20003800000 */
.L_x_389:
[----:B------:R-:W-:-:S05]  /*11950*/  IMAD.X R3, RZ, RZ, R3, P2 ;  /* 0x000000ffff037224 */ /* 0x000fca00010e0603 */
[----:B------:R-:W-:Y:S01]  /*11960*/  @!PT LDS RZ, [RZ] ;  /* 0x00000000fffff984 */ /* 0x000fe20000000800 */
[----:B------:R-:W-:Y:S01]  /*11970*/  @!PT LDS RZ, [RZ] ;  /* 0x00000000fffff984 */ /* 0x000fe20000000800 */
[----:B------:R-:W-:Y:S01]  /*11980*/  @!PT LDS RZ, [RZ] ;  /* 0x00000000fffff984 */ /* 0x000fe20000000800 */
[----:B------:R0:W-:Y:S01]  /*11990*/  LDGSTS.E.BYPASS.LTC128B.128 [R4+0x400], desc[UR36][R2.64], !P3 ;  /* 0x0040000002047fae */ /* 0x0001e2000d901d64 */
[----:B------:R-:W-:-:S03]  /*119a0*/  ISETP.LT.OR P3, PT, R6, 0x11, P1 ;  /* 0x000000110600780c */ /* 0x000fc60000f61670 */
[----:B------:R0:W-:Y:S01]  /*119b0*/  LDGSTS.E.BYPASS.LTC128B.128 [R4+0x3400], desc[UR36][R2.64+0x80], !P4 ;  /* 0x0340008002047fae */ /* 0x0001e2000e101d64 */
[----:B------:R-:W-:Y:S01]  /*119c0*/  ISETP.LT.OR P4, PT, R6, 0x11, !P0 ;  /* 0x000000110600780c */ /* 0x000fe20004781670 */
[----:B------:R-:W-:Y:S02]  /*119d0*/  IMAD.MOV.U32 R13, RZ, RZ, R18 ;  /* 0x000000ffff0d7224 */ /* 0x000fe400078e0012 */
[----:B------:R-:W-:-:S10]  /*119e0*/  IMAD.MOV.U32 R8, RZ, RZ, R14 ;  /* 0x000000ffff087224 */ /* 0x000fd400078e000e */
[----:B0-----:R-:W-:Y:S05]  /*119f0*/  WARPSYNC.COLLECTIVE R15, `(.L_x_390) ;  /* 0x000000000f087348 */ /* 0x001fea0003c00000 */
[----:B------:R1:W2:Y:S02]  /*11a00*/  SHFL.IDX P6, R14, R13, R12, R11 ;  /* 0x0000000c0d0e7389 */ /* 0x0002a400000c000b */
[----:B012---:R-:W-:Y:S01]  /*11a10*/  ENDCOLLECTIVE ;  /* 0x000000000000791b */ /* 0x007fe20003800000 */
.L_x_390:
[----:B------:R-:W-:Y:S01]  /*11a20*/  IMAD.MOV.U32 R13, RZ, RZ, R24 ;  /* 0x000000ffff0d7224 */ /* 0x000fe200078e0018 */
[----:B------:R-:W-:Y:S02]  /*11a30*/  MOV R12, 0x2 ;  /* 0x00000002000c7802 */ /* 0x000fe40000000f00 */
[----:B------:R-:W-:-:S13]  /*11a40*/  IADD3 R2, P2, R14, R5, RZ ;  /* 0x000000050e027210 */ /* 0x000fda0007f5e0ff */
[----:B------:R-:W-:Y:S05]  /*11a50*/  WARPSYNC.COLLECTIVE R15, `(.L_x_391) ;  /* 0x000000000f087348 */ /* 0x000fea0003c00000 */
[----:B------:R0:W1:Y:S02]  /*11a60*/  SHFL.IDX P6, R14, R13, R12, R11 ;  /* 0x0000000c0d0e7389 */ /* 0x00006400000c000b */
[----:B01----:R-:W-:Y:S01]  /*11a70*/  ENDCOLLECTIVE ;  /* 0x000000000000791b */ /* 0x003fe20003800000 */
.L_x_391:
        /* <DEDUP_REMOVED lines=13> */
.L_x_392:
[----:B------:R-:W-:Y:S02]  /*11b50*/  IMAD.MOV.U32 R13, RZ, RZ, R24 ;  /* 0x000000ffff0d7224 */ /* 0x000fe400078e0018 */
[----:B------:R-:W-:Y:S02]  /*11b60*/  IMAD.MOV.U32 R12, RZ, RZ, 0x3 ;  /* 0x00000003ff0c7424 */ /* 0x000fe400078e00ff */
[----:B------:R-:W-:-:S07]  /*11b70*/  IMAD.MOV.U32 R10, RZ, RZ, R14 ;  /* 0x000000ffff0a7224 */ /* 0x000fce00078e000e */
[----:B------:R-:W-:Y:S05]  /*11b80*/  WARPSYNC.COLLECTIVE R15, `(.L_x_393) ;  /* 0x000000000f087348 */ /* 0x000fea0003c00000 */
[----:B------:R0:W1:Y:S02]  /*11b90*/  SHFL.IDX P6, R14, R13, R12, R11 ;  /* 0x0000000c0d0e7389 */ /* 0x00006400000c000b */
[----:B01----:R-:W-:Y:S01]  /*11ba0*/  ENDCOLLECTIVE ;  /* 0x000000000000791b */ /* 0x003fe20003800000 */
.L_x_393:
[----:B------:R-:W-:-:S05]  /*11bb0*/  IADD3 R2, P2, R10, R5, RZ ;  /* 0x000000050a027210 */ /* 0x000fca0007f5e0ff */
[----:B------:R-:W-:-:S05]  /*11bc0*/  IMAD.X R3, RZ, RZ, R7, P2 ;  /* 0x000000ffff037224 */ /* 0x000fca00010e0607 */
        /* <DEDUP_REMOVED lines=12> */
.L_x_394:
[----:B------:R-:W-:Y:S01]  /*11c90*/  MOV R13, R24 ;  /* 0x00000018000d7202 */ /* 0x000fe20000000f00 */
[----:B------:R-:W-:Y:S01]  /*11ca0*/  IMAD.MOV.U32 R12, RZ, RZ, 0x4 ;  /* 0x00000004ff0c7424 */ /* 0x000fe200078e00ff */
[----:B------:R-:W-:-:S13]  /*11cb0*/  IADD3 R2, P2, R14, R5, RZ ;  /* 0x000000050e027210 */ /* 0x000fda0007f5e0ff */
[----:B------:R-:W-:Y:S05]  /*11cc0*/  WARPSYNC.COLLECTIVE R15, `(.L_x_395) ;  /* 0x000000000f087348 */ /* 0x000fea0003c00000 */
[----:B------:R0:W1:Y:S02]  /*11cd0*/  SHFL.IDX P6, R14, R13, R12, R11 ;  /* 0x0000000c0d0e7389 */ /* 0x00006400000c000b */
[----:B01----:R-:W-:Y:S01]  /*11ce0*/  ENDCOLLECTIVE ;  /* 0x000000000000791b */ /* 0x003fe20003800000 */
.L_x_395:
        /* <DEDUP_REMOVED lines=13> */
.L_x_396:
[----:B------:R-:W-:Y:S02]  /*11dc0*/  IMAD.MOV.U32 R13, RZ, RZ, R24 ;  /* 0x000000ffff0d7224 */ /* 0x000fe400078e0018 */
[----:B------:R-:W-:Y:S02]  /*11dd0*/  IMAD.MOV.U32 R12, RZ, RZ, 0x5 ;  /* 0x00000005ff0c7424 */ /* 0x000fe400078e00ff */
[----:B------:R-:W-:-:S07]  /*11de0*/  IMAD.MOV.U32 R10, RZ, RZ, R14 ;  /* 0x000000ffff0a7224 */ /* 0x000fce00078e000e */
[----:B------:R-:W-:Y:S05]  /*11df0*/  WARPSYNC.COLLECTIVE R15, `(.L_x_397) ;  /* 0x000000000f087348 */ /* 0x000fea0003c00000 */
[----:B------:R0:W1:Y:S02]  /*11e00*/  SHFL.IDX P6, R14, R13, R12, R11 ;  /* 0x0000000c0d0e7389 */ /* 0x00006400000c000b */
[----:B01----:R-:W-:Y:S01]  /*11e10*/  ENDCOLLECTIVE ;  /* 0x000000000000791b */ /* 0x003fe20003800000 */
.L_x_397:
[----:B------:R-:W-:-:S05]  /*11e20*/  IADD3 R2, P2, R10, R5, RZ ;  /* 0x000000050a027210 */ /* 0x000fca0007f5e0ff */
[----:B------:R-:W-:-:S05]  /*11e30*/  IMAD.X R3, RZ, RZ, R7, P2 ;  /* 0x000000ffff037224 */ /* 0x000fca00010e0607 */
[----:B------:R-:W-:Y:S01]  /*11e40*/  @!PT LDS RZ, [RZ] ;  /* 0x00000000fffff984 */ /* 0x000fe20000000800 */
[----:B------:R-:W-:Y:S01]  /*11e50*/  @!PT LDS RZ, [RZ] ;  /* 0x00000000fffff984 */ /* 0x000fe20000000800 */
[----:B------:R-:W-:Y:S01]  /*11e60*/  @!PT LDS RZ, [RZ] ;  /* 0x00000000fffff984 */ /* 0x000fe20000000800 */
[----:B------:R0:W-:Y:S01]  /*11e70*/  LDGSTS.E.BYPASS.LTC128B.128 [R4+0x2400], desc[UR36][R2.64], !P3 ;  /* 0x0240000002047fae */ /* 0x0001e2000d901d64 */
[----:B------:R-:W-:-:S03]  /*11e80*/  IMAD.MOV.U32 R13, RZ, RZ, R18 ;  /* 0x000000ffff0d7224 */ /* 0x000fc600078e0012 */
[----:B------:R0:W-:Y:S01]  /*11e90*/  LDGSTS.E.BYPASS.LTC128B.128 [R4+0x5400], desc[UR36][R2.64+0x80], !P4 ;  /* 0x0540008002047fae */ /* 0x0001e2000e101d64 */
[----:B------:R-:W-:-:S07]  /*11ea0*/  IMAD.MOV.U32 R24, RZ, RZ, R14 ;  /* 0x000000ffff187224 */ /* 0x000fce00078e000e */
[----:B0-----:R-:W-:Y:S05]  /*11eb0*/  WARPSYNC.COLLECTIVE R15, `(.L_x_398) ;  /* 0x000000000f087348 */ /* 0x001fea0003c00000 */
[----:B------:R1:W2:Y:S02]  /*11ec0*/  SHFL.IDX P6, R14, R13, R12, R11 ;  /* 0x0000000c0d0e7389 */ /* 0x0002a400000c000b */
[----:B012---:R-:W-:Y:S01]  /*11ed0*/  ENDCOLLECTIVE ;  /* 0x000000000000791b */ /* 0x007fe20003800000 */
.L_x_398:
[----:B------:R-:W-:Y:S05]  /*11ee0*/  BRA `(.L_x_399) ;  /* 0xffffffc000087947 */ /* 0x000fea000383ffff */
.L_x_295:
[----:B------:R-:W-:Y:S01]  /*11ef0*/  BSSY B0, `(.L_x_400) ;  /* 0x0000008000007945 */ /* 0x000fe20003800000 */
[----:B------:R-:W-:Y:S01]  /*11f00*/  MOV R13, R16 ;  /* 0x00000010000d7202 */ /* 0x000fe20000000f00 */
[----:B------:R-:W-:Y:S02]  /*11f10*/  IMAD.MOV.U32 R12, RZ, RZ, RZ ;  /* 0x000000ffff0c7224 */ /* 0x000fe400078e00ff */
[----:B------:R-:W-:Y:S02]  /*11f20*/  IMAD.MOV.U32 R11, RZ, RZ, 0x1f ;  /* 0x0000001fff0b7424 */ /* 0x000fe400078e00ff */
[----:B------:R-:W-:-:S07]  /*11f30*/  IMAD.MOV.U32 R15, RZ, RZ, -0x1 ;  /* 0xffffffffff0f7424 */ /* 0x000fce00078e00ff */
[----:B------:R-:W-:Y:S05]  /*11f40*/  WARPSYNC.COLLECTIVE R15, `(.L_x_401) ;  /* 0x000000000f087348 */ /* 0x000fea0003c00000 */
[----:B------:R0:W1:Y:S02]  /*11f50*/  SHFL.IDX P6, R14, R13, R12, R11 ;  /* 0x0000000c0d0e7389 */ /* 0x00006400000c000b */
[----:B01----:R-:W-:Y:S01]  /*11f60*/  ENDCOLLECTIVE ;  /* 0x000000000000791b */ /* 0x003fe20003800000 */
.L_x_401:
[----:B------:R-:W-:Y:S05]  /*11f70*/  BSYNC B0 ;  /* 0x0000000000007941 */ /* 0x000fea0003800000 */
.L_x_400:
[----:B------:R-:W-:Y:S01]  /*11f80*/  IMAD.MOV.U32 R13, RZ, RZ, R16 ;  /* 0x000000ffff0d7224 */ /* 0x000fe200078e0010 */
[----:B------:R-:W-:Y:S01]  /*11f90*/  IADD3 R7, R19, R9, RZ ;  /* 0x0000000913077210 */ /* 0x000fe20007ffe0ff */
[----:B------:R-:W-:Y:S02]  /*11fa0*/  IMAD.MOV.U32 R12, RZ, RZ, 0x1 ;  /* 0x00000001ff0c7424 */ /* 0x000fe400078e00ff */
[----:B------:R-:W-:Y:S02]  /*11fb0*/  IMAD.MOV.U32 R11, RZ, RZ, 0x1f ;  /* 0x0000001fff0b7424 */ /* 0x000fe400078e00ff */
[----:B------:R-:W-:Y:S02]  /*11fc0*/  IMAD.MOV.U32 R15, RZ, RZ, -0x1 ;  /* 0xffffffffff0f7424 */ /* 0x000fe400078e00ff */
[----:B------:R-:W-:-:S07]  /*11fd0*/  IMAD.MOV.U32 R0, RZ, RZ, R14 ;  /* 0x000000ffff007224 */ /* 0x000fce00078e000e */
[----:B------:R-:W-:Y:S05]  /*11fe0*/  WARPSYNC.COLLECTIVE R15, `(.L_x_402) ;  /* 0x000000000f087348 */ /* 0x000fea0003c00000 */
[----:B------:R0:W1:Y:S02]  /*11ff0*/  SHFL.IDX P6, R14, R13, R12, R11 ;  /* 0x0000000c0d0e7389 */ /* 0x00006400000c000b */
[----:B01----:R-:W-:Y:S01]  /*12000*/  ENDCOLLECTIVE ;  /* 0x000000000000791b */ /* 0x003fe20003800000 */
.L_x_402:
[----:B------:R-:W-:Y:S02]  /*12010*/  ULDC UR4, c[0x0][0xc3c] ;  /* 0x00030f0000047ab9 */ /* 0x000fe40000000800 */
[----:B------:R-:W-:-:S13]  /*12020*/  ISETP.GE.OR P1, PT, R7, UR4, !P0 ;  /* 0x0000000407007c0c */ /* 0x000fda000c726670 */
[----:B------:R-:W0:Y:S08]  /*12030*/  @!P1 LDC.64 R4, c[0x0][0xc80] ;  /* 0x00032000ff049b82 */ /* 0x000e300000000a00 */
[----:B------:R-:W1:Y:S01]  /*12040*/  @!P1 LDC.64 R2, c[0x0][0xc78] ;  /* 0x00031e00ff029b82 */ /* 0x000e620000000a00 */
[----:B------:R-:W-:Y:S01]  /*12050*/  CS2R R10, SRZ ;  /* 0x00000000000a7805 */ /* 0x000fe2000001ff00 */
[----:B------:R-:W-:-:S02]  /*12060*/  IMAD.MOV.U32 R8, RZ, RZ, R14 ;  /* 0x000000ffff087224 */ /* 0x000fc400078e000e */
[----:B0-----:R-:W-:-:S06]  /*12070*/  @!P1 IMAD.WIDE R4, R7, 0x4, R4 ;  /* 0x0000000407049825 */ /* 0x001fcc00078e0204 */
[----:B------:R-:W2:Y:S01]  /*12080*/  @!P1 LDG.E R4, desc[UR36][R4.64] ;  /* 0x0000002404049981 */ /* 0x000ea2000c1e1900 */
[----:B-1----:R-:W-:-:S06]  /*12090*/  @!P1 IMAD.WIDE R2, R7, 0x4, R2 ;  /* 0x0000000407029825 */ /* 0x002fcc00078e0202 */
[----:B------:R-:W3:Y:S01]  /*120a0*/  @!P1 LDG.E R2, desc[UR36][R2.64] ;  /* 0x0000002402029981 */ /* 0x000ee2000c1e1900 */
[----:B------:R-:W-:Y:S01]  /*120b0*/  IMAD.MOV.U32 R7, RZ, RZ, RZ ;  /* 0x000000ffff077224 */ /* 0x000fe200078e00ff */
[C---:B------:R-:W-:Y:S02]  /*120c0*/  ISETP.GE.U32.AND P2, PT, R9.reuse, 0x2, PT ;  /* 0x000000020900780c */ /* 0x040fe40003f46070 */
[C---:B------:R-:W-:Y:S02]  /*120d0*/  ISETP.GE.U32.AND P3, PT, R9.reuse, 0x4, PT ;  /* 0x000000040900780c */ /* 0x040fe40003f66070 */
[C---:B------:R-:W-:Y:S02]  /*120e0*/  ISETP.GE.U32.AND P4, PT, R9.reuse, 0x8, PT ;  /* 0x000000080900780c */ /* 0x040fe40003f86070 */
[C---:B------:R-:W-:Y:S01]  /*120f0*/  ISETP.GE.U32.AND P5, PT, R9.reuse, 0x10, PT ;  /* 0x000000100900780c */ /* 0x040fe20003fa6070 */
[----:B--2---:R-:W-:Y:S02]  /*12100*/  @!P1 IMAD.MOV.U32 R7, RZ, RZ, R4 ;  /* 0x000000ffff079224 */ /* 0x004fe400078e0004 */
[----:B---3--:R-:W-:Y:S01]  /*12110*/  @!P1 IMAD.MOV.U32 R10, RZ, RZ, R2 ;  /* 0x000000ffff0a9224 */ /* 0x008fe200078e0002 */
[----:B------:R-:W-:-:S03]  /*12120*/  ISETP.NE.AND P1, PT, R9, RZ, PT ;  /* 0x000000ff0900720c */ /* 0x000fc60003f25270 */
[----:B------:R-:W-:-:S10]  /*12130*/  IMAD R13, R10, R7, RZ ;  /* 0x000000070a0d7224 */ /* 0x000fd400078e02ff */
[----:B------:R-:W-:Y:S05]  /*12140*/  WARPSYNC.COLLECTIVE R15, `(.L_x_403) ;  /* 0x000000000f087348 */ /* 0x000fea0003c00000 */
[----:B------:R0:W1:Y:S02]  /*12150*/  SHFL.UP P6, R14, R13, R12, R11 ;  /* 0x0400000c0d0e7389 */ /* 0x00006400000c000b */
[----:B01----:R-:W-:Y:S01]  /*12160*/  ENDCOLLECTIVE ;  /* 0x000000000000791b */ /* 0x003fe20003800000 */
.L_x_403:
[----:B------:R-:W-:Y:S01]  /*12170*/  IMAD.MOV.U32 R12, RZ, RZ, 0x2 ;  /* 0x00000002ff0c7424 */ /* 0x000fe200078e00ff */
[----:B------:R-:W-:-:S05]  /*12180*/  SEL R6, R14, RZ, P1 ;  /* 0x000000ff0e067207 */ /* 0x000fca0000800000 */
[----:B------:R-:W-:-:S04]  /*12190*/  IMAD.IADD R6, R13, 0x1, R6 ;  /* 0x000000010d067824 */ /* 0x000fc800078e0206 */
[----:B------:R-:W-:-:S07]  /*121a0*/  IMAD.MOV.U32 R13, RZ, RZ, R6 ;  /* 0x000000ffff0d7224 */ /* 0x000fce00078e0006 */
[----:B------:R-:W-:Y:S05]  /*121b0*/  WARPSYNC.COLLECTIVE R15, `(.L_x_404) ;  /* 0x000000000f087348 */ /* 0x000fea0003c00000 */
[----:B------:R0:W1:Y:S02]  /*121c0*/  SHFL.UP P6, R14, R13, R12, R11 ;  /* 0x0400000c0d0e7389 */ /* 0x00006400000c000b */
[----:B01----:R-:W-:Y:S01]  /*121d0*/  ENDCOLLECTIVE ;  /* 0x000000000000791b */ /* 0x003fe20003800000 */
.L_x_404:
[----:B------:R-:W-:Y:S01]  /*121e0*/  IMAD.MOV.U32 R12, RZ, RZ, 0x4 ;  /* 0x00000004ff0c7424 */ /* 0x000fe200078e00ff */
[----:B------:R-:W-:-:S05]  /*121f0*/  SEL R3, R14, RZ, P2 ;  /* 0x000000ff0e037207 */ /* 0x000fca0001000000 */
[----:B------:R-:W-:Y:S01]  /*12200*/  IMAD.IADD R2, R6, 0x1, R3 ;  /* 0x0000000106027824 */ /* 0x000fe200078e0203 */
[----:B------:R-:W-:-:S03]  /*12210*/  MOV R6, RZ ;  /* 0x000000ff00067202 */ /* 0x000fc60000000f00 */
[----:B------:R-:W-:-:S07]  /*12220*/  IMAD.MOV.U32 R13, RZ, RZ, R2 ;  /* 0x000000ffff0d7224 */ /* 0x000fce00078e0002 */
[----:B------:R-:W-:Y:S05]  /*12230*/  WARPSYNC.COLLECTIVE R15, `(.L_x_405) ;  /* 0x000000000f087348 */ /* 0x000fea0003c00000 */
[----:B------:R0:W1:Y:S02]  /*12240*/  SHFL.UP P6, R14, R13, R12, R11 ;  /* 0x0400000c0d0e7389 */ /* 0x00006400000c000b */
[----:B01----:R-:W-:Y:S01]  /*12250*/  ENDCOLLECTIVE ;  /* 0x000000000000791b */ /* 0x003fe20003800000 */
.L_x_405:
[----:B------:R-:W-:Y:S01]  /*12260*/  IMAD.MOV.U32 R12, RZ, RZ, 0x8 ;  /* 0x00000008ff0c7424 */ /* 0x000fe200078e00ff */
[----:B------:R-:W-:-:S04]  /*12270*/  SEL R3, R14, RZ, P3 ;  /* 0x000000ff0e037207 */ /* 0x000fc80001800000 */
[----:B------:R-:W-:-:S05]  /*12280*/  IADD3 R3, R2, R3, RZ ;  /* 0x0000000302037210 */ /* 0x000fca0007ffe0ff */
[----:B------:R-:W-:-:S07]  /*12290*/  IMAD.MOV.U32 R13, RZ, RZ, R3 ;  /* 0x000000ffff0d7224 */ /* 0x000fce00078e0003 */
[----:B------:R-:W-:Y:S05]  /*122a0*/  WARPSYNC.COLLECTIVE R15, `(.L_x_406) ;  /* 0x000000000f087348 */ /* 0x000fea0003c00000 */
[----:B------:R0:W1:Y:S02]  /*122b0*/  SHFL.UP P6, R14, R13, R12, R11 ;  /* 0x0400000c0d0e7389 */ /* 0x00006400000c000b */
[----:B01----:R-:W-:Y:S01]  /*122c0*/  ENDCOLLECTIVE ;  /* 0x000000000000791b */ /* 0x003fe20003800000 */
.L_x_406:
[----:B------:R-:W-:Y:S01]  /*122d0*/  IMAD.MOV.U32 R12, RZ, RZ, 0x10 ;  /* 0x00000010ff0c7424 */ /* 0x000fe200078e00ff */
[----:B------:R-:W-:-:S05]  /*122e0*/  SEL R4, R14, RZ, P4 ;  /* 0x000000ff0e047207 */ /* 0x000fca0002000000 */
[----:B------:R-:W-:-:S04]  /*122f0*/  IMAD.IADD R4, R3, 0x1, R4 ;  /* 0x0000000103047824 */ /* 0x000fc800078e0204 */
[----:B------:R-:W-:-:S07]  /*12300*/  IMAD.MOV.U32 R13, RZ, RZ, R4 ;  /* 0x000000ffff0d7224 */ /* 0x000fce00078e0004 */
[----:B------:R-:W-:Y:S05]  /*12310*/  WARPSYNC.COLLECTIVE R15, `(.L_x_407) ;  /* 0x000000000f087348 */ /* 0x000fea0003c00000 */
[----:B------:R0:W1:Y:S02]  /*12320*/  SHFL.UP P6, R14, R13, R12, R11 ;  /* 0x0400000c0d0e7389 */ /* 0x00006400000c000b */
[----:B01----:R-:W-:Y:S01]  /*12330*/  ENDCOLLECTIVE ;  /* 0x000000000000791b */ /* 0x003fe20003800000 */
.L_x_407:
[----:B------:R-:W-:Y:S02]  /*12340*/  IMAD.MOV.U32 R12, RZ, RZ, 0x1f ;  /* 0x0000001fff0c7424 */ /* 0x000fe400078e00ff */
[----:B------:R-:W-:Y:S01]  /*12350*/  IMAD.MOV.U32 R11, RZ, RZ, 0x1f ;  /* 0x0000001fff0b7424 */ /* 0x000fe200078e00ff */
[----:B------:R-:W-:-:S05]  /*12360*/  SEL R3, R14, RZ, P5 ;  /* 0x000000ff0e037207 */ /* 0x000fca0002800000 */
[----:B------:R-:W-:-:S04]  /*12370*/  IMAD.IADD R2, R4, 0x1, R3 ;  /* 0x0000000104027824 */ /* 0x000fc800078e0203 */
[----:B------:R-:W-:-:S07]  /*12380*/  IMAD.MOV.U32 R13, RZ, RZ, R2 ;  /* 0x000000ffff0d7224 */ /* 0x000fce00078e0002 */
[----:B------:R-:W-:Y:S05]  /*12390*/  WARPSYNC.COLLECTIVE R15, `(.L_x_408) ;  /* 0x000000000f087348 */ /* 0x000fea0003c00000 */
[----:B------:R0:W1:Y:S02]  /*123a0*/  SHFL.IDX P6, R14, R13, R12, R11 ;  /* 0x0000000c0d0e7389 */ /* 0x00006400000c000b */
[----:B01----:R-:W-:Y:S01]  /*123b0*/  ENDCOLLECTIVE ;  /* 0x000000000000791b */ /* 0x003fe20003800000 */
.L_x_408:
[----:B------:R-:W-:Y:S05]  /*123c0*/  BRA `(.L_x_409) ;  /* 0xffffffc000187947 */ /* 0x000fea000383ffff */
.L_x_298:
[----:B------:R-:W-:Y:S01]  /*123d0*/  BSSY B0, `(.L_x_410) ;  /* 0x0000007000007945 */ /* 0x000fe20003800000 */
[----:B------:R-:W-:Y:S02]  /*123e0*/  IMAD.MOV.U32 R12, RZ, RZ, 0x1 ;  /* 0x00000001ff0c7424 */ /* 0x000fe400078e00ff */
[----:B------:R-:W-:Y:S02]  /*123f0*/  IMAD.MOV.U32 R11, RZ, RZ, RZ ;  /* 0x000000ffff0b7224 */ /* 0x000fe400078e00ff */
[----:B------:R-:W-:-:S07]  /*12400*/  IMAD.MOV.U32 R15, RZ, RZ, -0x1 ;  /* 0xffffffffff0f7424 */ /* 0x000fce00078e00ff */
[----:B------:R-:W-:Y:S05]  /*12410*/  WARPSYNC.COLLECTIVE R15, `(.L_x_411) ;  /* 0x000000000f087348 */ /* 0x000fea0003c00000 */
[----:B------:R0:W1:Y:S02]  /*12420*/  SHFL.UP P6, R14, R13, R12, R11 ;  /* 0x0400000c0d0e7389 */ /* 0x00006400000c000b */
[----:B01----:R-:W-:Y:S01]  /*12430*/  ENDCOLLECTIVE ;  /* 0x000000000000791b */ /* 0x003fe20003800000 */
.L_x_411:
[----:B------:R-:W-:Y:S05]  /*12440*/  BSYNC B0 ;  /* 0x0000000000007941 */ /* 0x000fea0003800000 */
.L_x_410:
[----:B------:R-:W-:Y:S01]  /*12450*/  SEL R14, R14, RZ, P1 ;  /* 0x000000ff0e0e7207 */ /* 0x000fe20000800000 */
[----:B------:R-:W-:Y:S02]  /*12460*/  IMAD.MOV.U32 R12, RZ, RZ, 0x2 ;  /* 0x00000002ff0c7424 */ /* 0x000fe400078e00ff */
[----:B------:R-:W-:Y:S02]  /*12470*/  IMAD.MOV.U32 R11, RZ, RZ, RZ ;  /* 0x000000ffff0b7224 */ /* 0x000fe400078e00ff */
[----:B------:R-:W-:Y:S02]  /*12480*/  IMAD.IADD R13, R13, 0x1, R14 ;  /* 0x000000010d0d7824 */ /* 0x000fe400078e020e */
[----:B------:R-:W-:-:S07]  /*12490*/  IMAD.MOV.U32 R15, RZ, RZ, -0x1 ;  /* 0xffffffffff0f7424 */ /* 0x000fce00078e00ff */
[----:B------:R-:W-:Y:S05]  /*124a0*/  WARPSYNC.COLLECTIVE R15, `(.L_x_412) ;  /* 0x000000000f087348 */ /* 0x000fea0003c00000 */
[----:B------:R0:W1:Y:S02]  /*124b0*/  SHFL.UP P6, R14, R13, R12, R11 ;  /* 0x0400000c0d0e7389 */ /* 0x00006400000c000b */
[----:B01----:R-:W-:Y:S01]  /*124c0*/  ENDCOLLECTIVE ;  /* 0x000000000000791b */ /* 0x003fe20003800000 */
.L_x_412:
[----:B------:R-:W-:Y:S02]  /*124d0*/  MOV R12, 0x4 ;  /* 0x00000004000c7802 */ /* 0x000fe40000000f00 */
[----:B------:R-:W-:-:S05]  /*124e0*/  SEL R2, R14, RZ, P2 ;  /* 0x000000ff0e027207 */ /* 0x000fca0001000000 */
[----:B------:R-:W-:-:S04]  /*124f0*/  IMAD.IADD R2, R13, 0x1, R2 ;  /* 0x000000010d027824 */ /* 0x000fc800078e0202 */
[----:B------:R-:W-:-:S07]  /*12500*/  IMAD.MOV.U32 R13, RZ, RZ, R2 ;  /* 0x000000ffff0d7224 */ /* 0x000fce00078e0002 */
[----:B------:R-:W-:Y:S05]  /*12510*/  WARPSYNC.COLLECTIVE R15, `(.L_x_413) ;  /* 0x000000000f087348 */ /* 0x000fea0003c00000 */
[----:B------:R0:W1:Y:S02]  /*12520*/  SHFL.UP P6, R14, R13, R12, R11 ;  /* 0x0400000c0d0e7389 */ /* 0x00006400000c000b */
[----:B01----:R-:W-:Y:S01]  /*12530*/  ENDCOLLECTIVE ;  /* 0x000000000000791b */ /* 0x003fe20003800000 */
.L_x_413:
[----:B------:R-:W-:Y:S01]  /*12540*/  IMAD.MOV.U32 R12, RZ, RZ, 0x8 ;  /* 0x00000008ff0c7424 */ /* 0x000fe200078e00ff */
[----:B------:R-:W-:-:S05]  /*12550*/  SEL R3, R14, RZ, P3 ;  /* 0x000000ff0e037207 */ /* 0x000fca0001800000 */
[----:B------:R-:W-:-:S04]  /*12560*/  IMAD.IADD R3, R2, 0x1, R3 ;  /* 0x0000000102037824 */ /* 0x000fc800078e0203 */
[----:B------:R-:W-:-:S07]  /*12570*/  IMAD.MOV.U32 R13, RZ, RZ, R3 ;  /* 0x000000ffff0d7224 */ /* 0x000fce00078e0003 */
[----:B------:R-:W-:Y:S05]  /*12580*/  WARPSYNC.COLLECTIVE R15, `(.L_x_414) ;  /* 0x000000000f087348 */ /* 0x000fea0003c00000 */
[----:B------:R0:W1:Y:S02]  /*12590*/  SHFL.UP P6, R14, R13, R12, R11 ;  /* 0x0400000c0d0e7389 */ /* 0x00006400000c000b */
[----:B01----:R-:W-:Y:S01]  /*125a0*/  ENDCOLLECTIVE ;  /* 0x000000000000791b */ /* 0x003fe20003800000 */
.L_x_414:
[----:B------:R-:W-:Y:S01]  /*125b0*/  IMAD.MOV.U32 R12, RZ, RZ, 0x10 ;  /* 0x00000010ff0c7424 */ /* 0x000fe200078e00ff */
[----:B------:R-:W-:-:S05]  /*125c0*/  SEL R4, R14, RZ, P4 ;  /* 0x000000ff0e047207 */ /* 0x000fca0002000000 */
[----:B------:R-:W-:-:S04]  /*125d0*/  IMAD.IADD R4, R3, 0x1, R4 ;  /* 0x0000000103047824 */ /* 0x000fc800078e0204 */
[----:B------:R-:W-:-:S07]  /*125e0*/  IMAD.MOV.U32 R13, RZ, RZ, R4 ;  /* 0x000000ffff0d7224 */ /* 0x000fce00078e0004 */
[----:B------:R-:W-:Y:S05]  /*125f0*/  WARPSYNC.COLLECTIVE R15, `(.L_x_415) ;  /* 0x000000000f087348 */ /* 0x000fea0003c00000 */
[----:B------:R0:W1:Y:S02]  /*12600*/  SHFL.UP P6, R14, R13, R12, R11 ;  /* 0x0400000c0d0e7389 */ /* 0x00006400000c000b */
[----:B01----:R-:W-:Y:S01]  /*12610*/  ENDCOLLECTIVE ;  /* 0x000000000000791b */ /* 0x003fe20003800000 */
.L_x_415:
[----:B------:R-:W-:Y:S01]  /*12620*/  IMAD.MOV.U32 R12, RZ, RZ, 0x1f ;  /* 0x0000001fff0c7424 */ /* 0x000fe200078e00ff */
[----:B------:R-:W-:Y:S02]  /*12630*/  MOV R11, 0x1f ;  /* 0x0000001f000b7802 */ /* 0x000fe40000000f00 */
[----:B------:R-:W-:-:S05]  /*12640*/  SEL R3, R14, RZ, P5 ;  /* 0x000000ff0e037207 */ /* 0x000fca0002800000 */
[----:B------:R-:W-:-:S04]  /*12650*/  IMAD.IADD R2, R4, 0x1, R3 ;  /* 0x0000000104027824 */ /* 0x000fc800078e0203 */
[----:B------:R-:W-:-:S07]  /*12660*/  IMAD.MOV.U32 R13, RZ, RZ, R2 ;  /* 0x000000ffff0d7224 */ /* 0x000fce00078e0002 */
[----:B------:R-:W-:Y:S05]  /*12670*/  WARPSYNC.COLLECTIVE R15, `(.L_x_416) ;  /* 0x000000000f087348 */ /* 0x000fea0003c00000 */
[----:B------:R0:W1:Y:S02]  /*12680*/  SHFL.IDX P6, R14, R13, R12, R11 ;  /* 0x0000000c0d0e7389 */ /* 0x00006400000c000b */
[----:B01----:R-:W-:Y:S01]  /*12690*/  ENDCOLLECTIVE ;  /* 0x000000000000791b */ /* 0x003fe20003800000 */
.L_x_416:
[----:B------:R-:W-:Y:S05]  /*126a0*/  BRA `(.L_x_417) ;  /* 0xffffffc000047947 */ /* 0x000fea000383ffff */
.L_x_300:
[----:B------:R-:W-:Y:S01]  /*126b0*/  BSSY B0, `(.L_x_418) ;  /* 0x0000006000007945 */ /* 0x000fe20003800000 */
[----:B------:R-:W-:Y:S01]  /*126c0*/  PLOP3.LUT P6, PT, P6, PT, PT, 0x8, 0x0 ;  /* 0x000000000000781c */ /* 0x000fe200037ce170 */
[----:B------:R-:W-:-:S12]  /*126d0*/  IMAD.MOV.U32 R15, RZ, RZ, -0x1 ;  /* 0xffffffffff0f7424 */ /* 0x000fd800078e00ff */
[----:B0-----:R-:W-:Y:S05]  /*126e0*/  WARPSYNC.COLLECTIVE R15, `(.L_x_419) ;  /* 0x000000000f087348 */ /* 0x001fea0003c00000 */
[----:B------:R-:W-:Y:S01]  /*126f0*/  VOTE.ANY R14, PT, P6 ;  /* 0x00000000000e7806 */ /* 0x000fe200030e0100 */
[----:B0-----:R-:W-:Y:S06]  /*12700*/  ENDCOLLECTIVE ;  /* 0x000000000000791b */ /* 0x001fec0003800000 */
.L_x_419:
[----:B------:R-:W-:Y:S05]  /*12710*/  BSYNC B0 ;  /* 0x0000000000007941 */ /* 0x000fea0003800000 */
.L_x_418:
[----:B------:R-:W-:Y:S02]  /*12720*/  IMAD.MOV.U32 R3, RZ, RZ, R14 ;  /* 0x000000ffff037224 */ /* 0x000fe400078e000e */
[----:B------:R-:W-:Y:S02]  /*12730*/  IMAD.MOV.U32 R13, RZ, RZ, R7 ;  /* 0x000000ffff0d7224 */ /* 0x000fe400078e0007 */
[----:B------:R-:W0:Y:S01]  /*12740*/  POPC R4, R3 ;  /* 0x0000000300047309 */ /* 0x000e220000000000 */
[----:B------:R-:W-:Y:S02]  /*12750*/  IMAD.MOV.U32 R11, RZ, RZ, 0x1f ;  /* 0x0000001fff0b7424 */ /* 0x000fe400078e00ff */
[----:B------:R-:W-:Y:S02]  /*12760*/  IMAD.MOV.U32 R15, RZ, RZ, -0x1 ;  /* 0xffffffffff0f7424 */ /* 0x000fe400078e00ff */
[----:B0-----:R-:W-:-:S07]  /*12770*/  IMAD.MOV.U32 R12, RZ, RZ, R4 ;  /* 0x000000ffff0c7224 */ /* 0x001fce00078e0004 */
[----:B------:R-:W-:Y:S05]  /*12780*/  WARPSYNC.COLLECTIVE R15, `(.L_x_420) ;  /* 0x000000000f087348 */ /* 0x000fea0003c00000 */
[----:B------:R0:W1:Y:S02]  /*12790*/  SHFL.IDX P6, R14, R13, R12, R11 ;  /* 0x0000000c0d0e7389 */ /* 0x00006400000c000b */
[----:B01----:R-:W-:Y:S01]  /*127a0*/  ENDCOLLECTIVE ;  /* 0x000000000000791b */ /* 0x003fe20003800000 */
.L_x_420:
[----:B------:R-:W-:Y:S02]  /*127b0*/  IMAD.MOV.U32 R13, RZ, RZ, R10 ;  /* 0x000000ffff0d7224 */ /* 0x000fe400078e000a */
[----:B------:R-:W-:-:S07]  /*127c0*/  IMAD.MOV.U32 R7, RZ, RZ, R14 ;  /* 0x000000ffff077224 */ /* 0x000fce00078e000e */
[----:B------:R-:W-:Y:S05]  /*127d0*/  WARPSYNC.COLLECTIVE R15, `(.L_x_421) ;  /* 0x000000000f087348 */ /* 0x000fea0003c00000 */
[----:B------:R0:W1:Y:S02]  /*127e0*/  SHFL.IDX P6, R14, R13, R12, R11 ;  /* 0x0000000c0d0e7389 */ /* 0x00006400000c000b */
[----:B01----:R-:W-:Y:S01]  /*127f0*/  ENDCOLLECTIVE ;  /* 0x000000000000791b */ /* 0x003fe20003800000 */
.L_x_421:
[----:B------:R-:W-:Y:S01]  /*12800*/  IMAD.MOV.U32 R10, RZ, RZ, R14 ;  /* 0x000000ffff0a7224 */ /* 0x000fe200078e000e */
[----:B------:R-:W-:Y:S06]  /*12810*/  BRA `(.L_x_422) ;  /* 0xffffffbc00e47947 */ /* 0x000fec000383ffff */
.L_x_302:
[----:B------:R-:W-:Y:S01]  /*12820*/  BSSY B0, `(.L_x_423) ;  /* 0x0000007000007945 */ /* 0x000fe20003800000 */
[----:B------:R-:W-:Y:S01]  /*12830*/  MOV R13, R2 ;  /* 0x00000002000d7202 */ /* 0x000fe20000000f00 */
[----:B------:R-:W-:Y:S02]  /*12840*/  IMAD.MOV.U32 R11, RZ, RZ, 0x1f ;  /* 0x0000001fff0b7424 */ /* 0x000fe400078e00ff */
[----:B------:R-:W-:-:S07]  /*12850*/  IMAD.MOV.U32 R15, RZ, RZ, -0x1 ;  /* 0xffffffffff0f7424 */ /* 0x000fce00078e00ff */
[----:B0123--:R-:W-:Y:S05]  /*12860*/  WARPSYNC.COLLECTIVE R15, `(.L_x_424) ;  /* 0x000000000f087348 */ /* 0x00ffea0003c00000 */
[----:B------:R4:W0:Y:S02]  /*12870*/  SHFL.IDX P6, R14, R13, R12, R11 ;  /* 0x0000000c0d0e7389 */ /* 0x00082400000c000b */
[----:B01234-:R-:W-:Y:S01]  /*12880*/  ENDCOLLECTIVE ;  /* 0x000000000000791b */ /* 0x01ffe20003800000 */
.L_x_424:
[----:B------:R-:W-:Y:S05]  /*12890*/  BSYNC B0 ;  /* 0x0000000000007941 */ /* 0x000fea0003800000 */
.L_x_423:
[----:B------:R-:W-:Y:S01]  /*128a0*/  IMAD.MOV.U32 R6, RZ, RZ, R14 ;  /* 0x000000ffff067224 */ /* 0x000fe200078e000e */
[----:B------:R-:W-:Y:S06]  /*128b0*/  BRA `(.L_x_301) ;  /* 0xffffffbc00d47947 */ /* 0x000fec000383ffff */
.L_x_306:
[----:B-1----:R1:W3:Y:S02]  /*128c0*/  SYNCS.PHASECHK.TRANS64.TRYWAIT P0, [R4+URZ+0x2a820], R0 ;  /* 0x02a82000040075a7 */ /* 0x0022e4000800017f */
[----:B---3--:R-:W-:Y:S05]  /*128d0*/  @!P0 NANOSLEEP.SYNCS 0x989680 ;  /* 0x009896800000895d */ /* 0x008fea0003900000 */
[----:B------:R-:W3:Y:S02]  /*128e0*/  @!P0 SYNCS.PHASECHK.TRANS64 P0, [R4+URZ+0x2a820], R0 ;  /* 0x02a82000040085a7 */ /* 0x000ee4000800007f */
[----:B---3--:R-:W-:Y:S05]  /*128f0*/  @!P0 BRA `(.L_x_306) ;  /* 0xfffffffc00f08947 */ /* 0x008fea000383ffff */
[----:B------:R-:W-:Y:S05]  /*12900*/  BRA `(.L_x_425) ;  /* 0xffffffc4002c7947 */ /* 0x000fea000383ffff */
.L_x_307:
[----:B------:R-:W3:Y:S01]  /*12910*/  S2R R2, SR_TID.X ;  /* 0x0000000000027919 */ /* 0x000ee20000002100 */
[----:B------:R-:W-:Y:S01]  /*12920*/  BSSY B0, `(.L_x_426) ;  /* 0x000000a000007945 */ /* 0x000fe20003800000 */
[----:B------:R-:W-:Y:S02]  /*12930*/  IMAD.MOV.U32 R12, RZ, RZ, RZ ;  /* 0x000000ffff0c7224 */ /* 0x000fe400078e00ff */
[----:B------:R-:W-:Y:S02]  /*12940*/  IMAD.MOV.U32 R11, RZ, RZ, 0x1f ;  /* 0x0000001fff0b7424 */ /* 0x000fe400078e00ff */
[----:B------:R-:W-:Y:S01]  /*12950*/  IMAD.MOV.U32 R15, RZ, RZ, -0x1 ;  /* 0xffffffffff0f7424 */ /* 0x000fe200078e00ff */
[----:B---3--:R-:W-:-:S04]  /*12960*/  SHF.R.U32.HI R2, RZ, 0x5, R2 ;  /* 0x00000005ff027819 */ /* 0x008fc80000011602 */
[----:B------:R-:W-:-:S05]  /*12970*/  LOP3.LUT R2, R2, 0x3, RZ, 0xc0, !PT ;  /* 0x0000000302027812 */ /* 0x000fca00078ec0ff */
[----:B------:R-:W-:-:S07]  /*12980*/  IMAD.MOV.U32 R13, RZ, RZ, R2 ;  /* 0x000000ffff0d7224 */ /* 0x000fce00078e0002 */
[----:B012---:R-:W-:Y:S05]  /*12990*/  WARPSYNC.COLLECTIVE R15, `(.L_x_427) ;  /* 0x000000000f087348 */ /* 0x007fea0003c00000 */
[----:B------:R3:W4:Y:S02]  /*129a0*/  SHFL.IDX P6, R14, R13, R12, R11 ;  /* 0x0000000c0d0e7389 */ /* 0x00072400000c000b */
[----:B01234-:R-:W-:Y:S01]  /*129b0*/  ENDCOLLECTIVE ;  /* 0x000000000000791b */ /* 0x01ffe20003800000 */
.L_x_427:
[----:B------:R-:W-:Y:S05]  /*129c0*/  BSYNC B0 ;  /* 0x0000000000007941 */ /* 0x000fea0003800000 */
.L_x_426:
[----:B------:R-:W-:Y:S05]  /*129d0*/  BRA `(.L_x_428) ;  /* 0xffffffc400147947 */ /* 0x000fea000383ffff */
.L_x_310:
[----:B------:R-:W-:Y:S01]  /*129e0*/  BSSY B1, `(.L_x_429) ;  /* 0x0000006000017945 */ /* 0x000fe20003800000 */
[----:B------:R-:W-:-:S07]  /*129f0*/  IMAD.MOV.U32 R15, RZ, RZ, -0x1 ;  /* 0xffffffffff0f7424 */ /* 0x000fce00078e00ff */
[----:B012---:R-:W-:Y:S05]  /*12a00*/  WARPSYNC.COLLECTIVE R15, `(.L_x_430) ;  /* 0x000000000f0c7348 */ /* 0x007fea0003c00000 */
[----:B------:R-:W-:Y:S02]  /*12a10*/  ELECT P6, UR62, PT ;  /* 0x00000000003e782f */ /* 0x000fe400038c0000 */
[----:B------:R-:W-:Y:S01]  /*12a20*/  MOV R14, UR62 ;  /* 0x0000003e000e7c02 */ /* 0x000fe20008000f00 */
[----:B012---:R-:W-:Y:S10]  /*12a30*/  ENDCOLLECTIVE ;  /* 0x000000000000791b */ /* 0x007ff40003800000 */
.L_x_430:
[----:B------:R-:W-:Y:S05]  /*12a40*/  BSYNC B1 ;  /* 0x0000000000017941 */ /* 0x000fea0003800000 */
.L_x_429:
[----:B------:R-:W-:Y:S05]  /*12a50*/  BRA `(.L_x_431) ;  /* 0xffffffc4000c7947 */ /* 0x000fea000383ffff */
.L_x_312:
[----:B-1----:R1:W3:Y:S02]  /*12a60*/  SYNCS.PHASECHK.TRANS64.TRYWAIT P1, [R5+URZ+0x2a840], R0 ;  /* 0x02a84000050075a7 */ /* 0x0022e4000802017f */
[----:B---3--:R-:W-:Y:S05]  /*12a70*/  @!P1 NANOSLEEP.SYNCS 0x989680 ;  /* 0x009896800000995d */ /* 0x008fea0003900000 */
[----:B------:R-:W3:Y:S02]  /*12a80*/  @!P1 SYNCS.PHASECHK.TRANS64 P1, [R5+URZ+0x2a840], R0 ;  /* 0x02a84000050095a7 */ /* 0x000ee4000802007f */
[----:B---3--:R-:W-:Y:S05]  /*12a90*/  @!P1 BRA `(.L_x_312) ;  /* 0xfffffffc00f09947 */ /* 0x008fea000383ffff */
[----:B------:R-:W-:Y:S05]  /*12aa0*/  BRA `(.L_x_432) ;  /* 0xffffffc400347947 */ /* 0x000fea000383ffff */
.L_x_314:
[----:B---3--:R3:W4:Y:S02]  /*12ab0*/  SYNCS.PHASECHK.TRANS64.TRYWAIT P1, [R27+URZ+0x2a840], R2 ;  /* 0x02a840021b0075a7 */ /* 0x008724000802017f */
[----:B----4-:R-:W-:Y:S05]  /*12ac0*/  @!P1 NANOSLEEP.SYNCS 0x989680 ;  /* 0x009896800000995d */ /* 0x010fea0003900000 */
[----:B------:R-:W4:Y:S02]  /*12ad0*/  @!P1 SYNCS.PHASECHK.TRANS64 P1, [R27+URZ+0x2a840], R2 ;  /* 0x02a840021b0095a7 */ /* 0x000f24000802007f */
[----:B----4-:R-:W-:Y:S05]  /*12ae0*/  @!P1 BRA `(.L_x_314) ;  /* 0xfffffffc00f09947 */ /* 0x010fea000383ffff */
[----:B------:R-:W-:Y:S05]  /*12af0*/  BRA `(.L_x_433) ;  /* 0xffffffc400407947 */ /* 0x000fea000383ffff */
.L_x_316:
[----:B----4-:R4:W0:Y:S02]  /*12b00*/  SYNCS.PHASECHK.TRANS64.TRYWAIT P1, [R5+URZ+0x2a860], R0 ;  /* 0x02a86000050075a7 */ /* 0x010824000802017f */
[----:B0-----:R-:W-:Y:S05]  /*12b10*/  @!P1 NANOSLEEP.SYNCS 0x989680 ;  /* 0x009896800000995d */ /* 0x001fea0003900000 */
[----:B------:R-:W0:Y:S02]  /*12b20*/  @!P1 SYNCS.PHASECHK.TRANS64 P1, [R5+URZ+0x2a860], R0 ;  /* 0x02a86000050095a7 */ /* 0x000e24000802007f */
[----:B0-----:R-:W-:Y:S05]  /*12b30*/  @!P1 BRA `(.L_x_316) ;  /* 0xfffffffc00f09947 */ /* 0x001fea000383ffff */
[----:B------:R-:W-:Y:S05]  /*12b40*/  BRA `(.L_x_434) ;  /* 0xffffffc4003c7947 */ /* 0x000fea000383ffff */
.L_x_435:
        /* <DEDUP_REMOVED lines=11> */
.L_x_15632:


//--------------------- .text._ZN7cutlass13device_kernelIN5flash11enable_sm90INS1_16FlashAttnFwdSm90INS1_25CollectiveMainloopFwdSm90ILi2EN4cute5tupleIJNS5_1CILi1EEES8_S8_EEENS6_IJNS7_ILi128EEENS7_ILi96EEENS7_ILi192EEEEEELi128ENS_10bfloat16_tEfNS_4arch4Sm90ELb0ELb0ELb0ELb1ELb1ELb1ELb0ELb1ELb1ELb1ELb1ELb0EEENS1_21CollectiveEpilogueFwdINS6_IJSA_SA_SB_EEES9_SE_SG_Li256ELb1ELb1ELb1ELb0EEENS1_36VarlenDynamicPersistentTileSchedulerILi128ELi96ELi256ELi128ELb1ELb1ELb1ELb0ELb1ELb1EEEEEEEEEvNT_6ParamsE --------------------------
	.section	.text._ZN7cutlass13device_kernelIN5flash11enable_sm90INS1_16FlashAttnFwdSm90INS1_25CollectiveMainloopFwdSm90ILi2EN4cute5tupleIJNS5_1CILi1EEES8_S8_EEENS6_IJNS7_ILi128EEENS7_ILi96EEENS7_ILi192EEEEEELi128ENS_10bfloat16_tEfNS_4arch4Sm90ELb0ELb0ELb0ELb1ELb1ELb1ELb0ELb1ELb1ELb1ELb1ELb0EEENS1_21CollectiveEpilogueFwdINS6_IJSA_SA_SB_EEES9_SE_SG_Li256ELb1ELb1ELb1ELb0EEENS1_36VarlenDynamicPersistentTileSchedulerILi128ELi96ELi256ELi128ELb1ELb1ELb1ELb0ELb1ELb1EEEEEEEEEvNT_6ParamsE,"ax",@progbits
	.align	128
.text._ZN7cutlass13device_kernelIN5flash11enable_sm90INS1_16FlashAttnFwdSm90INS1_25CollectiveMainloopFwdSm90ILi2EN4cute5tupleIJNS5_1CILi1EEES8_S8_EEENS6_IJNS7_ILi128EEENS7_ILi96EEENS7_ILi192EEEEEELi128ENS_10bfloat16_tEfNS_4arch4Sm90ELb0ELb0ELb0ELb1ELb1ELb1ELb0ELb1ELb1ELb1ELb1ELb0EEENS1_21CollectiveEpilogueFwdINS6_IJSA_SA_SB_EEES9_SE_SG_Li256ELb1ELb1ELb1ELb0EEENS1_36VarlenDynamicPersistentTileSchedulerILi128ELi96ELi256ELi128ELb1ELb1ELb1ELb0ELb1ELb1EEEEEEEEEvNT_6ParamsE:
        .type           _ZN7cutlass13device_kernelIN5flash11enable_sm90INS1_16FlashAttnFwdSm90INS1_25CollectiveMainloopFwdSm90ILi2EN4cute5tupleIJNS5_1CILi1EEES8_S8_EEENS6_IJNS7_ILi128EEENS7_ILi96EEENS7_ILi192EEEEEELi128ENS_10bfloat16_tEfNS_4arch4Sm90ELb0ELb0ELb0ELb1ELb1ELb1ELb0ELb1ELb1ELb1ELb1ELb0EEENS1_21CollectiveEpilogueFwdINS6_IJSA_SA_SB_EEES9_SE_SG_Li256ELb1ELb1ELb1ELb0EEENS1_36VarlenDynamicPersistentTileSchedulerILi128ELi96ELi256ELi128ELb1ELb1ELb1ELb0ELb1ELb1EEEEEEEEEvNT_6ParamsE,@function
        .size           _ZN7cutlass13device_kernelIN5flash11enable_sm90INS1_16FlashAttnFwdSm90INS1_25CollectiveMainloopFwdSm90ILi2EN4cute5tupleIJNS5_1CILi1EEES8_S8_EEENS6_IJNS7_ILi128EEENS7_ILi96EEENS7_ILi192EEEEEELi128ENS_10bfloat16_tEfNS_4arch4Sm90ELb0ELb0ELb0ELb1ELb1ELb1ELb0ELb1ELb1ELb1ELb1ELb0EEENS1_21CollectiveEpilogueFwdINS6_IJSA_SA_SB_EEES9_SE_SG_Li256ELb1ELb1ELb1ELb0EEENS1_36VarlenDynamicPersistentTileSchedulerILi128ELi96ELi256ELi128ELb1ELb1ELb1ELb0ELb1ELb1EEEEEEEEEvNT_6ParamsE,(.L_x_15633 - _ZN7cutlass13device_kernelIN5flash11enable_sm90INS1_16FlashAttnFwdSm90INS1_25CollectiveMainloopFwdSm90ILi2EN4cute5tupleIJNS5_1CILi1EEES8_S8_EEENS6_IJNS7_ILi128EEENS7_ILi96EEENS7_ILi192EEEEEELi128ENS_10bfloat16_tEfNS_4arch4Sm90ELb0ELb0ELb0ELb1ELb1ELb1ELb0ELb1ELb1ELb1ELb1ELb0EEENS1_21CollectiveEpilogueFwdINS6_IJSA_SA_SB_EEES9_SE_SG_Li256ELb1ELb1ELb1ELb0EEENS1_36VarlenDynamicPersistentTileSchedulerILi128ELi96ELi256ELi128ELb1ELb1ELb1ELb0ELb1ELb1EEEEEEEEEvNT_6ParamsE)
        .other          _ZN7cutlass13device_kernelIN5flash11enable_sm90INS1_16FlashAttnFwdSm90INS1_25CollectiveMainloopFwdSm90ILi2EN4cute5tupleIJNS5_1CILi1EEES8_S8_EEENS6_IJNS7_ILi128EEENS7_ILi96EEENS7_ILi192EEEEEELi128ENS_10bfloat16_tEfNS_4arch4Sm90ELb0ELb0ELb0ELb1ELb1ELb1ELb0ELb1ELb1ELb1ELb1ELb0EEENS1_21CollectiveEpilogueFwdINS6_IJSA_SA_SB_EEES9_SE_SG_Li256ELb1ELb1ELb1ELb0EEENS1_36VarlenDynamicPersistentTileSchedulerILi128ELi96ELi256ELi128ELb1ELb1ELb1ELb0ELb1ELb1EEEEEEEEEvNT_6ParamsE,@"STO_CUDA_ENTRY STV_DEFAULT"
_ZN7cutlass13device_kernelIN5flash11enable_sm90INS1_16FlashAttnFwdSm90INS1_25CollectiveMainloopFwdSm90ILi2EN4cute5tupleIJNS5_1CILi1EEES8_S8_EEENS6_IJNS7_ILi128EEENS7_ILi96EEENS7_ILi192EEEEEELi128ENS_10bfloat16_tEfNS_4arch4Sm90ELb0ELb0ELb0ELb1ELb1ELb1ELb0ELb1ELb1ELb1ELb1ELb0EEENS1_21CollectiveEpilogueFwdINS6_IJSA_SA_SB_EEES9_SE_SG_Li256ELb1ELb1ELb1ELb0EEENS1_36VarlenDynamicPersistentTileSchedulerILi128ELi96ELi256ELi128ELb1ELb1ELb1ELb0ELb1ELb1EEEEEEEEEvNT_6ParamsE:
[----:B------:R-:W0:Y:S02]  /*0000*/  LDC R1, c[0x0][0x28] ;  /* 0x00000a00ff017b82 */ /* 0x000e240000000800 */
[----:B0-----:R-:W-:Y:S01]  /*0010*/  VIADD R1, R1, 0xffffff78 ;  /* 0xffffff7801017836 */ /* 0x001fe20000000000 */
[----:B------:R-:W0:Y:S01]  /*0020*/  S2R R0, SR_TID.X ;  /* 0x0000000000007919 */ /* 0x000e220000002100 */
[----:B------:R-:W-:Y:S01]  /*0030*/  ELECT P0, URZ, PT ;  /* 0x00000000003f782f */ /* 0x000fe20003800000 */
[----:B------:R-:W-:Y:S01]  /*0040*/  BSSY B0, `(.L_x_436) ;  /* 0x000000e000007945 */ /* 0x000fe20003800000 */
[----:B0-----:R-:W-:-:S05]  /*0050*/  SHF.R.U32.HI R2, RZ, 0x5, R0 ;  /* 0x00000005ff027819 */ /* 0x001fca0000011600 */
[----:B------:R-:W0:Y:S02]  /*0060*/  SHFL.IDX PT, R3, R2, RZ, 0x1f ;  /* 0x00001fff02037589 */ /* 0x000e2400000e0000 */
[----:B0-----:R-:W-:Y:S02]  /*0070*/  ISETP.EQ.AND P0, PT, R3, RZ, P0 ;  /* 0x000000ff0300720c */ /* 0x001fe40000702270 */
[----:B------:R-:W-:-:S11]  /*0080*/  SHF.R.U32.HI R3, RZ, 0x7, R0 ;  /* 0x00000007ff037819 */ /* 0x000fd60000011600 */
[----:B------:R-:W-:Y:S05]  /*0090*/  @!P0 BRA `(.L_x_437) ;  /* 0x0000000000208947 */ /* 0x000fea0003800000 */
[----:B------:R-:W-:Y:S02]  /*00a0*/  ULDC.64 UR4, c[0x0][0x198] ;  /* 0x0000660000047ab9 */ /* 0x000fe40000000a00 */
[----:B------:R-:W-:Y:S02]  /*00b0*/  UIADD3 UR6, UP0, UR4, 0x570, URZ ;  /* 0x0000057004067890 */ /* 0x000fe4000ff1e03f */
[----:B------:R-:W-:Y:S02]  /*00c0*/  UIADD3 UR4, UP1, UR4, 0x670, URZ ;  /* 0x0000067004047890 */ /* 0x000fe4000ff3e03f */
[----:B------:R-:W-:Y:S02]  /*00d0*/  UIADD3.X UR7, URZ, UR5, URZ, UP0, !UPT ;  /* 0x000000053f077290 */ /* 0x000fe400087fe43f */
[----:B------:R-:W-:-:S07]  /*00e0*/  UIADD3.X UR5, URZ, UR5, URZ, UP1, !UPT ;  /* 0x000000053f057290 */ /* 0x000fce0008ffe43f */
[----:B------:R0:W-:Y:S02]  /*00f0*/  UTMACCTL.PF [UR6] ;  /* 0x00000000060079b9 */ /* 0x0001e40008040000 */
[----:B------:R0:W-:Y:S02]  /*0100*/  UTMACCTL.PF [UR4] ;  /* 0x00000000040079b9 */ /* 0x0001e40008040000 */
[----:B0-----:R-:W-:Y:S01]  /*0110*/  NOP ;  /* 0x0000000000007918 */ /* 0x001fe20000000000 */
.L_x_437:
[----:B------:R-:W-:Y:S05]  /*0120*/  BSYNC B0 ;  /* 0x0000000000007941 */ /* 0x000fea0003800000 */
.L_x_436:
[----:B------:R-:W-:Y:S01]  /*0130*/  VOTEU.ANY UP0, P0 ;  /* 0x00000000003f7886 */ /* 0x000fe20000000100 */
[----:B------:R-:W0:Y:S01]  /*0140*/  SHFL.IDX PT, R3, R3, RZ, 0x1f ;  /* 0x00001fff03037589 */ /* 0x000e2200000e0000 */
[----:B------:R-:W-:Y:S01]  /*0150*/  UMOV UR4, 0x80 ;  /* 0x0000008000047882 */ /* 0x000fe20000000000 */
[----:B------:R-:W-:Y:S01]  /*0160*/  UMOV UR7, 0x100 ;  /* 0x0000010000077882 */ /* 0x000fe20000000000 */
[----:B------:R-:W-:Y:S01]  /*0170*/  VOTEU.ANY UP1, P0 ;  /* 0x00000000003f7886 */ /* 0x000fe20000020100 */
[----:B------:R-:W1:Y:S01]  /*0180*/  @UP0 S2UR UR8, SR_CgaCtaId ;  /* 0x00000000000809c3 */ /* 0x000e620000008800 */
[----:B------:R-:W2:Y:S01]  /*0190*/  SHFL.IDX PT, R4, R2, RZ, 0x1f ;  /* 0x00001fff02047589 */ /* 0x000ea200000e0000 */
[----:B------:R-:W-:Y:S01]  /*01a0*/  @UP0 UMOV UR6, 0x400 ;  /* 0x0000040000060882 */ /* 0x000fe20000000000 */
[----:B------:R-:W-:-:S04]  /*01b0*/  @UP0 UIADD3 UR4, -UR4, 0x100000, URZ ;  /* 0x0010000004040890 */ /* 0x000fc8000fffe13f */
[----:B------:R-:W-:Y:S02]  /*01c0*/  @UP0 USHF.L.U32 UR5, UR4, 0xb, URZ ;  /* 0x0000000b04050899 */ /* 0x000fe4000800063f */
[----:B------:R-:W-:Y:S01]  /*01d0*/  @UP0 USHF.L.U32 UR4, UR4, 0x1, URZ ;  /* 0x0000000104040899 */ /* 0x000fe2000800063f */
[----:B------:R-:W-:Y:S01]  /*01e0*/  VOTEU.ANY UP2, P0 ;  /* 0x00000000003f7886 */ /* 0x000fe20000040100 */
[----:B0-----:R-:W-:Y:S01]  /*01f0*/  R2UR UR9, R3 ;  /* 0x00000000030972ca */ /* 0x001fe200000e0000 */
[----:B-1----:R-:W-:Y:S01]  /*0200*/  @UP0 ULEA UR8, UR8, UR6, 0x18 ;  /* 0x0000000608080291 */ /* 0x002fe2000f8ec03f */
[----:B--2---:R-:W-:Y:S01]  /*0210*/  ISETP.NE.AND P1, PT, R4, RZ, PT ;  /* 0x000000ff0400720c */ /* 0x004fe20003f25270 */
[----:B------:R-:W-:-:S04]  /*0220*/  @UP0 UIADD3 UR6, -UR7, 0x100000, URZ ;  /* 0x0010000007060890 */ /* 0x000fc8000fffe13f */
[----:B------:R-:W-:Y:S02]  /*0230*/  @UP0 USHF.L.U32 UR7, UR6, 0xb, URZ ;  /* 0x0000000b06070899 */ /* 0x000fe4000800063f */
[----:B------:R-:W-:-:S04]  /*0240*/  @UP0 USHF.L.U32 UR6, UR6, 0x1, URZ ;  /* 0x0000000106060899 */ /* 0x000fc8000800063f */
[----:B------:R-:W-:Y:S01]  /*0250*/  UISETP.NE.AND UP0, UPT, UR9, URZ, UPT ;  /* 0x0000003f0900728c */ /* 0x000fe2000bf05270 */
[----:B------:R-:W0:Y:S02]  /*0260*/  FENCE.VIEW.ASYNC.S ;  /* 0x00000000000073c6 */ /* 0x000e240000000000 */
[----:B0-----:R0:W1:Y:S05]  /*0270*/  @UP1 SYNCS.EXCH.64 URZ, [UR8+0x2a800], UR4 ;  /* 0x02a80004083f15b2 */ /* 0x00106a0008000100 */
[----:B------:R0:W2:Y:S01]  /*0280*/  @UP2 SYNCS.EXCH.64 URZ, [UR8+0x2a820], UR6 ;  /* 0x02a82006083f25b2 */ /* 0x0000a20008000100 */
        /* <DEDUP_REMOVED lines=14> */
[----:B0-----:R3:W4:Y:S08]  /*0370*/  SYNCS.EXCH.64 URZ, [UR8+0x2a830], UR4 ;  /* 0x02a83004083f75b2 */ /* 0x0017300008000100 */
[----:B------:R3:W0:Y:S01]  /*0380*/  SYNCS.EXCH.64 URZ, [UR8+0x2a840], UR6 ;  /* 0x02a84006083f75b2 */ /* 0x0006220008000100 */
[----:B------:R3:W0:Y:S01]  /*0390*/  SYNCS.EXCH.64 URZ, [UR8+0x2a838], UR4 ;  /* 0x02a83804083f75b2 */ /* 0x0006220008000100 */
[----:B------:R3:W0:Y:S02]  /*03a0*/  SYNCS.EXCH.64 URZ, [UR8+0x2a848], UR6 ;  /* 0x02a84806083f75b2 */ /* 0x0006240008000100 */
[----:B---3--:R-:W-:Y:S01]  /*03b0*/  NOP ;  /* 0x0000000000007918 */ /* 0x008fe20000000000 */
.L_x_438:
[----:B------:R-:W3:Y:S01]  /*03c0*/  SHFL.IDX PT, R3, R2, RZ, 0x1f ;  /* 0x00001fff02037589 */ /* 0x000ee200000e0000 */
[----:B------:R-:W-:Y:S01]  /*03d0*/  NOP ;  /* 0x0000000000007918 */ /* 0x000fe20000000000 */
[----:B---3--:R-:W-:-:S13]  /*03e0*/  ISETP.NE.AND P0, PT, R3, RZ, PT ;  /* 0x000000ff0300720c */ /* 0x008fda0003f05270 */
        /* <DEDUP_REMOVED lines=17> */
[----:B------:R3:W0:Y:S02]  /*0500*/  SYNCS.EXCH.64 URZ, [UR8+0x2a868], UR6 ;  /* 0x02a86806083f75b2 */ /* 0x0006240008000100 */
[----:B---3--:R-:W-:Y:S01]  /*0510*/  NOP ;  /* 0x0000000000007918 */ /* 0x008fe20000000000 */
.L_x_439:
[----:B------:R-:W3:Y:S01]  /*0520*/  SHFL.IDX PT, R3, R2, RZ, 0x1f ;  /* 0x00001fff02037589 */ /* 0x000ee200000e0000 */
[----:B------:R-:W-:Y:S01]  /*0530*/  NOP ;  /* 0x0000000000007918 */ /* 0x000fe20000000000 */
[----:B---3--:R-:W-:-:S13]  /*0540*/  ISETP.NE.AND P0, PT, R3, RZ, PT ;  /* 0x000000ff0300720c */ /* 0x008fda0003f05270 */
        /* <DEDUP_REMOVED lines=13> */
[----:B------:R3:W0:Y:S02]  /*0620*/  SYNCS.EXCH.64 URZ, [UR6+0x2a888], UR4 ;  /* 0x02a88804063f75b2 */ /* 0x0006240008000100 */
[----:B---3--:R-:W-:Y:S01]  /*0630*/  NOP ;  /* 0x0000000000007918 */ /* 0x008fe20000000000 */
.L_x_440:
        /* <DEDUP_REMOVED lines=22> */
.L_x_441:
        /* <DEDUP_REMOVED lines=22> */
.L_x_442:
[----:B------:R-:W-:Y:S01]  /*0900*/  PLOP3.LUT P0, PT, PT, PT, UP0, 0x80, 0x0 ;  /* 0x000000000000781c */ /* 0x000fe20003f0f008 */
[----:B------:R-:W-:Y:S01]  /*0910*/  UMOV UR60, 0x1 ;  /* 0x00000001003c7882 */ /* 0x000fe20000000000 */
[----:B------:R-:W-:Y:S01]  /*0920*/  NOP ;  /* 0x0000000000007918 */ /* 0x000fe20000000000 */
[----:B------:R-:W-:Y:S01]  /*0930*/  USEL UR60, UR60, 0x2, !UP0 ;  /* 0x000000023c3c7887 */ /* 0x000fe2000c000000 */
[----:B------:R-:W-:Y:S01]  /*0940*/  BSSY B9, `(.L_x_443) ;  /* 0x0001feb000097945 */ /* 0x000fe20003800000 */
[----:B------:R-:W-:Y:S01]  /*0950*/  ULDC.64 UR56, c[0x0][0x208] ;  /* 0x0000820000387ab9 */ /* 0x000fe20000000a00 */
[----:B012-4-:R-:W-:Y:S07]  /*0960*/  BAR.SYNC.DEFER_BLOCKING 0x0 ;  /* 0x0000000000007b1d */ /* 0x017fee0000010000 */
[----:B------:R-:W-:Y:S05]  /*0970*/  @!P0 BRA `(.L_x_444) ;  /* 0x0000018c00548947 */ /* 0x000fea0003800000 */
.L_x_445:
[----:B------:R-:W-:-:S08]  /*0980*/  NOP ;  /* 0x0000000000007918 */ /* 0x000fd00000000000 */
[----:B------:R-:W0:Y:S02]  /*0990*/  USETMAXREG.TRY_ALLOC.CTAPOOL UP0, 0xe8 ;  /* 0x000000e8000079c8 */ /* 0x000e240008000600 */
[----:B0-----:R-:W-:-:S13]  /*09a0*/  PLOP3.LUT P0, PT, PT, PT, UP0, 0x80, 0x0 ;  /* 0x000000000000781c */ /* 0x001fda0003f0f008 */
[----:B------:R-:W-:Y:S05]  /*09b0*/  @!P0 BRA `(.L_x_445) ;  /* 0xfffffffc00f08947 */ /* 0x000fea000383ffff */
[----:B------:R-:W0:Y:S08]  /*09c0*/  S2UR UR4, SR_CgaCtaId ;  /* 0x00000000000479c3 */ /* 0x000e300000008800 */
[----:B------:R-:W-:Y:S06]  /*09d0*/  BAR.ARV 0x8, 0x180 ;  /* 0x0206000000007b1d */ /* 0x000fec0000002000 */
[----:B------:R-:W-:-:S02]  /*09e0*/  MOV R2, 0x400 ;  /* 0x0000040000027802 */ /* 0x000fc40000000f00 */
[----:B------:R-:W-:Y:S01]  /*09f0*/  BAR.SYNC.DEFER_BLOCKING 0x5, 0x180 ;  /* 0x0146000000007b1d */ /* 0x000fe20000010000 */
[----:B0-----:R-:W-:-:S05]  /*0a00*/  IMAD.U32 R183, RZ, RZ, UR4 ;  /* 0x00000004ffb77e24 */ /* 0x001fca000f8e00ff */
[----:B------:R-:W-:Y:S01]  /*0a10*/  ULDC UR4, c[0x0][0xc3c] ;  /* 0x00030f0000047ab9 */ /* 0x000fe20000000800 */
[----:B------:R-:W-:-:S05]  /*0a20*/  LEA R2, R183, R2, 0x18 ;  /* 0x00000002b7027211 */ /* 0x000fca00078ec0ff */
[----:B------:R-:W0:Y:S01]  /*0a30*/  LDS.128 R144, [R2+0x2a8d0] ;  /* 0x02a8d00002907984 */ /* 0x000e220000000c00 */
[----:B------:R-:W-:Y:S06]  /*0a40*/  BAR.ARV 0x4, 0x180 ;  /* 0x0106000000007b1d */ /* 0x000fec0000002000 */
[----:B0-----:R-:W-:-:S13]  /*0a50*/  ISETP.GE.AND P0, PT, R147, UR4, PT ;  /* 0x0000000493007c0c */ /* 0x001fda000bf06270 */
[----:B------:R-:W-:Y:S05]  /*0a60*/  @P0 BRA `(.L_x_446) ;  /* 0x000001fc00600947 */ /* 0x000fea0003800000 */
[----:B------:R-:W-:Y:S01]  /*0a70*/  VIADD R0, R0, 0xffffff80 ;  /* 0xffffff8000007836 */ /* 0x000fe20000000000 */
[----:B------:R-:W-:Y:S01]  /*0a80*/  R2UR UR59, R2 ;  /* 0x00000000023b72ca */ /* 0x000fe200000e0000 */
[----:B------:R-:W-:Y:S01]  /*0a90*/  IMAD.MOV.U32 R191, RZ, RZ, RZ ;  /* 0x000000ffffbf7224 */ /* 0x000fe200078e00ff */
[----:B------:R-:W-:Y:S01]  /*0aa0*/  ULOP3.LUT UR58, UR60, 0x1, URZ, 0xfc, !UPT ;  /* 0x000000013c3a7892 */ /* 0x000fe2000f8efc3f */
[----:B------:R-:W-:Y:S01]  /*0ab0*/  IMAD.MOV.U32 R167, RZ, RZ, RZ ;  /* 0x000000ffffa77224 */ /* 0x000fe200078e00ff */
[----:B------:R-:W-:Y:S01]  /*0ac0*/  SHF.R.S32.HI R3, RZ, 0x1f, R0 ;  /* 0x0000001fff037819 */ /* 0x000fe20000011400 */
[----:B------:R-:W-:Y:S02]  /*0ad0*/  IMAD.MOV.U32 R181, RZ, RZ, RZ ;  /* 0x000000ffffb57224 */ /* 0x000fe400078e00ff */
[----:B------:R-:W-:Y:S01]  /*0ae0*/  IMAD.MOV.U32 R174, RZ, RZ, RZ ;  /* 0x000000ffffae7224 */ /* 0x000fe200078e00ff */
[CC--:B------:R-:W-:Y:S02]  /*0af0*/  LEA.HI R5, R3.reuse, R0.reuse, RZ, 0x4 ;  /* 0x0000000003057211 */ /* 0x0c0fe400078f20ff */
[----:B------:R-:W-:-:S02]  /*0b00*/  LEA.HI R8, R3, R0, RZ, 0x2 ;  /* 0x0000000003087211 */ /* 0x000fc400078f10ff */
[----:B------:R-:W-:Y:S01]  /*0b10*/  SHF.R.S32.HI R6, RZ, 0x4, R5 ;  /* 0x00000004ff067819 */ /* 0x000fe20000011405 */
[----:B------:R-:W-:Y:S01]  /*0b20*/  UIADD3 UR59, UR59, 0xc400, URZ ;  /* 0x0000c4003b3b7890 */ /* 0x000fe2000fffe03f */
[----:B------:R-:W-:Y:S02]  /*0b30*/  LOP3.LUT R9, R8, 0xfffffffc, RZ, 0xc0, !PT ;  /* 0xfffffffc08097812 */ /* 0x000fe400078ec0ff */
[----:B------:R-:W-:Y:S02]  /*0b40*/  LEA.HI R7, R5, R6, RZ, 0x1 ;  /* 0x0000000605077211 */ /* 0x000fe400078f08ff */
[-C--:B------:R-:W-:Y:S01]  /*0b50*/  LEA.HI R4, R3, R0.reuse, RZ, 0x7 ;  /* 0x0000000003047211 */ /* 0x080fe200078f38ff */
[----:B------:R-:W-:Y:S01]  /*0b60*/  IMAD.IADD R214, R0, 0x1, -R9 ;  /* 0x0000000100d67824 */ /* 0x000fe200078e0a09 */
[----:B------:R-:W-:Y:S02]  /*0b70*/  LOP3.LUT R7, R7, 0x1ffffffe, RZ, 0xc0, !PT ;  /* 0x1ffffffe07077812 */ /* 0x000fe400078ec0ff */
[CC--:B------:R-:W-:Y:S01]  /*0b80*/  LEA.HI R217, R3.reuse, R0.reuse, RZ, 0x3 ;  /* 0x0000000003d97211 */ /* 0x0c0fe200078f18ff */
[----:B------:R-:W-:Y:S01]  /*0b90*/  IMAD.SHL.U32 R160, R214, 0x4, RZ ;  /* 0x00000004d6a07824 */ /* 0x000fe200078e00ff */
[----:B------:R-:W-:Y:S01]  /*0ba0*/  LOP3.LUT R11, R4, 0xffffff80, RZ, 0xc0, !PT ;  /* 0xffffff80040b7812 */ /* 0x000fe200078ec0ff */
[----:B------:R-:W-:Y:S01]  /*0bb0*/  IMAD.IADD R7, R6, 0x1, -R7 ;  /* 0x0000000106077824 */ /* 0x000fe200078e0a07 */
[----:B------:R-:W-:Y:S01]  /*0bc0*/  LEA.HI R6, R3, R0, RZ, 0x5 ;  /* 0x0000000003067211 */ /* 0x000fe200078f28ff */
[----:B------:R-:W-:Y:S01]  /*0bd0*/  VIADD R171, R160, 0x40 ;  /* 0x00000040a0ab7836 */ /* 0x000fe20000000000 */
[----:B------:R-:W-:Y:S01]  /*0be0*/  LOP3.LUT R5, R5, 0x3fffff0, RZ, 0xc0, !PT ;  /* 0x03fffff005057812 */ /* 0x000fe200078ec0ff */
[----:B------:R-:W-:Y:S01]  /*0bf0*/  IMAD.IADD R220, R0, 0x1, -R11 ;  /* 0x0000000100dc7824 */ /* 0x000fe200078e0a0b */
[----:B------:R-:W-:Y:S01]  /*0c00*/  LOP3.LUT R3, R217, 0xfffffff8, RZ, 0xc0, !PT ;  /* 0xfffffff8d9037812 */ /* 0x000fe200078ec0ff */
[----:B------:R-:W-:Y:S01]  /*0c10*/  VIADD R169, R160, 0x20 ;  /* 0x00000020a0a97836 */ /* 0x000fe20000000000 */
[----:B------:R-:W-:Y:S01]  /*0c20*/  SHF.R.S32.HI R6, RZ, 0x5, R6 ;  /* 0x00000005ff067819 */ /* 0x000fe20000011406 */
[C---:B------:R-:W-:Y:S01]  /*0c30*/  IMAD.IADD R5, R0.reuse, 0x1, -R5 ;  /* 0x0000000100057824 */ /* 0x040fe200078e0a05 */
[----:B------:R-:W-:Y:S01]  /*0c40*/  SHF.R.S32.HI R9, RZ, 0x1f, R220 ;  /* 0x0000001fff097819 */ /* 0x000fe200000114dc */
[----:B------:R-:W-:Y:S01]  /*0c50*/  IMAD.IADD R186, R0, 0x1, -R3 ;  /* 0x0000000100ba7824 */ /* 0x000fe200078e0a03 */
[--C-:B------:R-:W-:Y:S01]  /*0c60*/  SHF.R.S32.HI R166, RZ, 0x2, R8.reuse ;  /* 0x00000002ffa67819 */ /* 0x100fe20000011408 */
[----:B------:R-:W-:Y:S01]  /*0c70*/  IMAD.IADD R0, R160, 0x1, R171 ;  /* 0x00000001a0007824 */ /* 0x000fe200078e02ab */
[----:B------:R-:W-:Y:S01]  /*0c80*/  SHF.R.S32.HI R3, RZ, 0x1f, R8 ;  /* 0x0000001fff037819 */ /* 0x000fe20000011408 */
[----:B------:R-:W-:Y:S01]  /*0c90*/  IMAD R16, R6, 0x10, R5 ;  /* 0x0000001006107824 */ /* 0x000fe200078e0205 */
[----:B------:R-:W-:Y:S01]  /*0ca0*/  LEA.HI R10, R9, R220, RZ, 0x2 ;  /* 0x000000dc090a7211 */ /* 0x000fe200078f10ff */
[----:B------:R-:W-:Y:S01]  /*0cb0*/  IMAD.IADD R13, R160, 0x1, R169 ;  /* 0x00000001a00d7824 */ /* 0x000fe200078e02a9 */
[----:B------:R-:W-:Y:S01]  /*0cc0*/  LEA.HI R3, R3, R166, RZ, 0x3 ;  /* 0x000000a603037211 */ /* 0x000fe200078f18ff */
[----:B------:R-:W-:Y:S01]  /*0cd0*/  IMAD R15, R16, 0x8, R7 ;  /* 0x00000008100f7824 */ /* 0x000fe200078e0207 */
[----:B------:R-:W-:Y:S01]  /*0ce0*/  SHF.R.S32.HI R5, RZ, 0x1f, R0 ;  /* 0x0000001fff057819 */ /* 0x000fe20000011400 */
[----:B------:R-:W-:Y:S01]  /*0cf0*/  IMAD.SHL.U32 R179, R6, 0x200, RZ ;  /* 0x0000020006b37824 */ /* 0x000fe200078e00ff */
[----:B------:R-:W-:Y:S01]  /*0d00*/  IADD3 R18, R166, 0x40, RZ ;  /* 0x00000040a6127810 */ /* 0x000fe20007ffe0ff */
[----:B------:R-:W-:Y:S01]  /*0d10*/  IMAD.SHL.U32 R16, R214, 0x8, RZ ;  /* 0x00000008d6107824 */ /* 0x000fe200078e00ff */
[--C-:B------:R-:W-:Y:S01]  /*0d20*/  SHF.R.S32.HI R11, RZ, 0x2, R10.reuse ;  /* 0x00000002ff0b7819 */ /* 0x100fe2000001140a */
[----:B------:R-:W-:Y:S01]  /*0d30*/  IMAD.SHL.U32 R184, R186, 0x8, RZ ;  /* 0x00000008bab87824 */ /* 0x000fe200078e00ff */
[----:B------:R-:W-:Y:S01]  /*0d40*/  SHF.R.S32.HI R12, RZ, 0x1f, R10 ;  /* 0x0000001fff0c7819 */ /* 0x000fe2000001140a */
[----:B------:R-:W-:Y:S01]  /*0d50*/  IMAD.SHL.U32 R168, R18, 0x40, RZ ;  /* 0x0000004012a87824 */ /* 0x000fe200078e00ff */
[----:B------:R-:W-:Y:S01]  /*0d60*/  LOP3.LUT R3, R3, 0xfffffff8, RZ, 0xc0, !PT ;  /* 0xfffffff803037812 */ /* 0x000fe200078ec0ff */
[----:B------:R-:W-:Y:S01]  /*0d70*/  VIADD R185, R184, 0x40 ;  /* 0x00000040b8b97836 */ /* 0x000fe20000000000 */
[CC--:B------:R-:W-:Y:S01]  /*0d80*/  LEA.HI R164, R5.reuse, R0.reuse, RZ, 0x3 ;  /* 0x0000000005a47211 */ /* 0x0c0fe200078f18ff */
[----:B------:R-:W-:Y:S01]  /*0d90*/  VIADD R173, R160, 0x50 ;  /* 0x00000050a0ad7836 */ /* 0x000fe20000000000 */
[----:B------:R-:W-:Y:S01]  /*0da0*/  LEA.HI R5, R5, R0, RZ, 0x6 ;  /* 0x0000000005057211 */ /* 0x000fe200078f30ff */
[----:B------:R-:W-:Y:S01]  /*0db0*/  IMAD.IADD R219, R166, 0x1, -R3 ;  /* 0x00000001a6db7824 */ /* 0x000fe200078e0a03 */
[----:B------:R-:W-:Y:S01]  /*0dc0*/  SHF.R.S32.HI R0, RZ, 0x1f, R18 ;  /* 0x0000001fff007819 */ /* 0x000fe20000011412 */
[----:B------:R-:W-:Y:S01]  /*0dd0*/  IMAD.SHL.U32 R20, R173, 0x2, RZ ;  /* 0x00000002ad147824 */ /* 0x000fe200078e00ff */
[----:B------:R-:W-:Y:S01]  /*0de0*/  LEA.HI R12, R12, R11, RZ, 0x3 ;  /* 0x0000000b0c0c7211 */ /* 0x000fe200078f18ff */
[----:B------:R-:W-:Y:S01]  /*0df0*/  IMAD.SHL.U32 R177, R219, 0x40, RZ ;  /* 0x00000040dbb17824 */ /* 0x000fe200078e00ff */
[----:B------:R-:W-:Y:S01]  /*0e00*/  SHF.R.S32.HI R19, RZ, 0x7, R4 ;  /* 0x00000007ff137819 */ /* 0x000fe20000011404 */
[----:B------:R-:W-:Y:S01]  /*0e10*/  VIADD R170, R160, 0x10 ;  /* 0x00000010a0aa7836 */ /* 0x000fe20000000000 */
[----:B------:R-:W-:Y:S01]  /*0e20*/  LEA.HI R0, R0, R18, RZ, 0x3 ;  /* 0x0000001200007211 */ /* 0x000fe200078f18ff */
[----:B------:R-:W-:Y:S01]  /*0e30*/  VIADD R22, R16, 0x80 ;  /* 0x0000008010167836 */ /* 0x000fe20000000000 */
[----:B------:R-:W-:Y:S01]  /*0e40*/  SHF.R.S32.HI R14, RZ, 0x1f, R13 ;  /* 0x0000001fff0e7819 */ /* 0x000fe2000001140d */
[----:B------:R0:W-:Y:S01]  /*0e50*/  STL [R1+0x64], R19 ;  /* 0x0000641301007387 */ /* 0x0001e20000100800 */
[----:B------:R-:W-:Y:S01]  /*0e60*/  LOP3.LUT R12, R12, 0xfffffff8, RZ, 0xc0, !PT ;  /* 0xfffffff80c0c7812 */ /* 0x000fe200078ec0ff */
[----:B------:R-:W-:Y:S01]  /*0e70*/  IMAD.SHL.U32 R0, R0, 0x40, RZ ;  /* 0x0000004000007824 */ /* 0x000fe200078e00ff */
[----:B------:R-:W-:Y:S01]  /*0e80*/  LEA.HI R9, R9, R220, RZ, 0x5 ;  /* 0x000000dc09097211 */ /* 0x000fe200078f28ff */
[----:B------:R-:W-:Y:S01]  /*0e90*/  VIADD R23, R16, 0xa0 ;  /* 0x000000a010177836 */ /* 0x000fe20000000000 */
[----:B------:R-:W-:Y:S01]  /*0ea0*/  LEA.HI R4, R4, R19, RZ, 0x1 ;  /* 0x0000001304047211 */ /* 0x000fe200078f08ff */
[----:B------:R-:W-:Y:S01]  /*0eb0*/  IMAD.IADD R12, R11, 0x1, -R12 ;  /* 0x000000010b0c7824 */ /* 0x000fe200078e0a0c */
[-C--:B------:R-:W-:Y:S01]  /*0ec0*/  LEA.HI R163, R14, R13.reuse, RZ, 0x3 ;  /* 0x0000000d0ea37211 */ /* 0x080fe200078f18ff */
[----:B------:R-:W-:Y:S01]  /*0ed0*/  IMAD.MOV.U32 R18, RZ, RZ, RZ ;  /* 0x000000ffff127224 */ /* 0x000fe200078e00ff */
[----:B------:R-:W-:Y:S01]  /*0ee0*/  SHF.R.S32.HI R9, RZ, 0x5, R9 ;  /* 0x00000005ff097819 */ /* 0x000fe20000011409 */
[----:B------:R-:W-:Y:S01]  /*0ef0*/  IMAD.SHL.U32 R222, R170, 0x2, RZ ;  /* 0x00000002aade7824 */ /* 0x000fe200078e00ff */
[----:B------:R-:W-:Y:S01]  /*0f00*/  LOP3.LUT R4, R4, 0x3fffffe, RZ, 0xc0, !PT ;  /* 0x03fffffe04047812 */ /* 0x000fe200078ec0ff */
[----:B------:R-:W-:Y:S01]  /*0f10*/  IMAD.SHL.U32 R224, R169, 0x2, RZ ;  /* 0x00000002a9e07824 */ /* 0x000fe200078e00ff */
[----:B------:R-:W-:Y:S01]  /*0f20*/  LEA.HI R13, R14, R13, RZ, 0x6 ;  /* 0x0000000d0e0d7211 */ /* 0x000fe200078f30ff */
[----:B------:R-:W-:Y:S01]  /*0f30*/  IMAD R9, R9, 0x10, R12 ;  /* 0x0000001009097824 */ /* 0x000fe200078e020c */
[----:B------:R-:W-:Y:S01]  /*0f40*/  LOP3.LUT R177, R177, 0x1c0, RZ, 0xc0, !PT ;  /* 0x000001c0b1b17812 */ /* 0x000fe200078ec0ff */
[----:B------:R-:W-:Y:S01]  /*0f50*/  IMAD.IADD R4, R19, 0x1, -R4 ;  /* 0x0000000113047824 */ /* 0x000fe200078e0a04 */
[----:B------:R-:W-:Y:S01]  /*0f60*/  LOP3.LUT R180, R0, 0xfffffe00, RZ, 0xc0, !PT ;  /* 0xfffffe0000b47812 */ /* 0x000fe200078ec0ff */
[----:B------:R-:W-:Y:S01]  /*0f70*/  IMAD.SHL.U32 R0, R5, 0x80, RZ ;  /* 0x0000008005007824 */ /* 0x000fe200078e00ff */
[----:B------:R-:W-:Y:S01]  /*0f80*/  LOP3.LUT R168, R168, 0x1c0, RZ, 0xc0, !PT ;  /* 0x000001c0a8a87812 */ /* 0x000fe200078ec0ff */
[----:B------:R-:W-:Y:S01]  /*0f90*/  IMAD.SHL.U32 R13, R13, 0x80, RZ ;  /* 0x000000800d0d7824 */ /* 0x000fe200078e00ff */
[----:B------:R-:W-:Y:S01]  /*0fa0*/  SHF.R.U32.HI R178, RZ, 0x3, R177 ;  /* 0x00000003ffb27819 */ /* 0x000fe200000116b1 */
[----:B------:R-:W-:Y:S01]  /*0fb0*/  IMAD R9, R4, 0x40, R9 ;  /* 0x0000004004097824 */ /* 0x000fe200078e0209 */
[C---:B------:R-:W-:Y:S01]  /*0fc0*/  LOP3.LUT R5, R177.reuse, 0x38, R164, 0xf8, !PT ;  /* 0x00000038b1057812 */ /* 0x040fe200078ef8a4 */
[----:B0-----:R-:W-:Y:S01]  /*0fd0*/  VIADD R19, R16, 0x60 ;  /* 0x0000006010137836 */ /* 0x001fe20000000000 */
[--C-:B------:R-:W-:Y:S01]  /*0fe0*/  LOP3.LUT R3, R177, 0x38, R163.reuse, 0xf8, !PT ;  /* 0x00000038b1037812 */ /* 0x100fe200078ef8a3 */
[----:B------:R-:W-:Y:S01]  /*0ff0*/  IMAD.SHL.U32 R228, R171, 0x2, RZ ;  /* 0x00000002abe47824 */ /* 0x000fe200078e00ff */
[----:B------:R-:W-:Y:S01]  /*1000*/  SHF.R.U32.HI R11, RZ, 0x3, R168 ;  /* 0x00000003ff0b7819 */ /* 0x000fe200000116a8 */
[----:B------:R-:W-:Y:S01]  /*1010*/  STL [R1+0x68], R9 ;  /* 0x0000680901007387 */ /* 0x000fe20000100800 */
[----:B------:R-:W-:-:S02]  /*1020*/  LOP3.LUT R4, R168, 0x38, R163, 0xf8, !PT ;  /* 0x00000038a8047812 */ /* 0x000fc400078ef8a3 */
[----:B------:R-:W-:Y:S01]  /*1030*/  LOP3.LUT R7, R168, 0x38, R164, 0xf8, !PT ;  /* 0x00000038a8077812 */ /* 0x000fe200078ef8a4 */
[----:B------:R-:W-:Y:S01]  /*1040*/  STL [R1+0x3c], R20 ;  /* 0x00003c1401007387 */ /* 0x000fe20000100800 */
[----:B------:R-:W-:Y:S02]  /*1050*/  LOP3.LUT R6, R0, 0xffffe000, RZ, 0xc0, !PT ;  /* 0xffffe00000067812 */ /* 0x000fe400078ec0ff */
[-C--:B------:R-:W-:Y:S02]  /*1060*/  LOP3.LUT R5, R5, R178.reuse, RZ, 0x3c, !PT ;  /* 0x000000b205057212 */ /* 0x080fe400078e3cff */
[----:B------:R-:W-:Y:S02]  /*1070*/  LOP3.LUT R13, R13, 0xffffe000, RZ, 0xc0, !PT ;  /* 0xffffe0000d0d7812 */ /* 0x000fe400078ec0ff */
[----:B------:R-:W-:Y:S02]  /*1080*/  LOP3.LUT R0, R3, R178, RZ, 0x3c, !PT ;  /* 0x000000b203007212 */ /* 0x000fe400078e3cff */
[----:B------:R-:W-:-:S02]  /*1090*/  LOP3.LUT R3, R4, R11, RZ, 0x3c, !PT ;  /* 0x0000000b04037212 */ /* 0x000fc400078e3cff */
[----:B------:R-:W-:Y:S02]  /*10a0*/  LOP3.LUT R7, R7, R11, RZ, 0x3c, !PT ;  /* 0x0000000b07077212 */ /* 0x000fe400078e3cff */
[--C-:B------:R-:W-:Y:S02]  /*10b0*/  IADD3 R8, R5, R6, R179.reuse ;  /* 0x0000000605087210 */ /* 0x100fe40007ffe0b3 */
[-C--:B------:R-:W-:Y:S02]  /*10c0*/  IADD3 R4, R0, R13.reuse, R179 ;  /* 0x0000000d00047210 */ /* 0x080fe40007ffe0b3 */
[----:B------:R-:W-:Y:S02]  /*10d0*/  LOP3.LUT R5, R10, 0x7ffffffc, RZ, 0xc0, !PT ;  /* 0x7ffffffc0a057812 */ /* 0x000fe400078ec0ff */
[----:B------:R-:W-:Y:S02]  /*10e0*/  LEA.HI R0, R214, R214, RZ, 0x1 ;  /* 0x000000d6d6007211 */ /* 0x000fe400078f08ff */
[--C-:B------:R-:W-:Y:S01]  /*10f0*/  IADD3 R6, R7, R6, R180.reuse ;  /* 0x0000000607067210 */ /* 0x100fe20007ffe0b4 */
[----:B------:R-:W-:Y:S01]  /*1100*/  IMAD.IADD R5, R220, 0x1, -R5 ;  /* 0x00000001dc057824 */ /* 0x000fe200078e0a05 */
[----:B------:R-:W-:-:S02]  /*1110*/  IADD3 R13, R3, R13, R180 ;  /* 0x0000000d030d7210 */ /* 0x000fc40007ffe0b4 */
[----:B------:R-:W-:Y:S01]  /*1120*/  LOP3.LUT R7, R168, 0x38, R16, 0xf8, !PT ;  /* 0x00000038a8077812 */ /* 0x000fe200078ef810 */
[----:B------:R-:W-:Y:S01]  /*1130*/  IMAD.SHL.U32 R199, R5, 0x2, RZ ;  /* 0x0000000205c77824 */ /* 0x000fe200078e00ff */
[----:B------:R-:W-:Y:S02]  /*1140*/  LOP3.LUT R3, R0, 0x1ffffffe, RZ, 0xc0, !PT ;  /* 0x1ffffffe00037812 */ /* 0x000fe400078ec0ff */
[----:B------:R-:W-:Y:S01]  /*1150*/  SHF.R.S32.HI R0, RZ, 0x1f, R184 ;  /* 0x0000001fff007819 */ /* 0x000fe200000114b8 */
[C---:B------:R-:W-:Y:S01]  /*1160*/  VIADD R211, R199.reuse, 0x28 ;  /* 0x00000028c7d37836 */ /* 0x040fe20000000000 */
[----:B------:R-:W-:Y:S01]  /*1170*/  SHF.R.S32.HI R0, RZ, 0x1f, R169 ;  /* 0x0000001fff007819 */ /* 0x000fe200000114a9 */
[C---:B------:R-:W-:Y:S01]  /*1180*/  VIADD R208, R199.reuse, 0x40 ;  /* 0x00000040c7d07836 */ /* 0x040fe20000000000 */
[----:B------:R-:W-:Y:S01]  /*1190*/  LOP3.LUT R7, R180, R7, R11, 0xf6, !PT ;  /* 0x00000007b4077212 */ /* 0x000fe200078ef60b */
[----:B------:R-:W-:Y:S01]  /*11a0*/  VIADD R205, R199, 0x58 ;  /* 0x00000058c7cd7836 */ /* 0x000fe20000000000 */
[----:B------:R-:W-:Y:S01]  /*11b0*/  SHF.R.S32.HI R14, RZ, 0x1f, R185 ;  /* 0x0000001fff0e7819 */ /* 0x000fe200000114b9 */
[----:B------:R-:W-:Y:S01]  /*11c0*/  IMAD.SHL.U32 R14, R15, 0x8, RZ ;  /* 0x000000080f0e7824 */ /* 0x000fe200078e00ff */
[----:B------:R-:W-:Y:S01]  /*11d0*/  SHF.L.U64.HI R223, R169, 0x1, R0 ;  /* 0x00000001a9df7819 */ /* 0x000fe20000010200 */
[----:B------:R-:W-:Y:S01]  /*11e0*/  VIADD R202, R199, 0x70 ;  /* 0x00000070c7ca7836 */ /* 0x000fe20000000000 */
[----:B------:R-:W-:Y:S01]  /*11f0*/  LEA R0, R7, UR59, 0x1 ;  /* 0x0000003b07007c11 */ /* 0x000fe2000f8e08ff */
[C---:B------:R-:W-:Y:S01]  /*1200*/  VIADD R213, R199.reuse, 0x18 ;  /* 0x00000018c7d57836 */ /* 0x040fe20000000000 */
[----:B------:R-:W-:Y:S01]  /*1210*/  STL [R1+0x70], R14 ;  /* 0x0000700e01007387 */ /* 0x000fe20000100800 */
[C---:B------:R-:W-:Y:S01]  /*1220*/  IADD3 R210, R199.reuse, 0x30, RZ ;  /* 0x00000030c7d27810 */ /* 0x040fe20007ffe0ff */
[C---:B------:R-:W-:Y:S01]  /*1230*/  VIADD R207, R199.reuse, 0x48 ;  /* 0x00000048c7cf7836 */ /* 0x040fe20000000000 */
[----:B------:R-:W-:Y:S01]  /*1240*/  LEA R4, R4, UR59, 0x1 ;  /* 0x0000003b04047c11 */ /* 0x000fe2000f8e08ff */
[----:B------:R0:W-:Y:S01]  /*1250*/  STL [R1+0x50], R0 ;  /* 0x0000500001007387 */ /* 0x0001e20000100800 */
[C---:B------:R-:W-:Y:S01]  /*1260*/  VIADD R204, R199.reuse, 0x60 ;  /* 0x00000060c7cc7836 */ /* 0x040fe20000000000 */
[----:B------:R-:W-:Y:S01]  /*1270*/  SHF.R.S32.HI R5, RZ, 0x1f, R213 ;  /* 0x0000001fff057819 */ /* 0x000fe200000114d5 */
[C---:B------:R-:W-:Y:S01]  /*1280*/  VIADD R201, R199.reuse, 0x78 ;  /* 0x00000078c7c97836 */ /* 0x040fe20000000000 */
[----:B------:R-:W-:Y:S01]  /*1290*/  SHF.R.S32.HI R5, RZ, 0x1f, R210 ;  /* 0x0000001fff057819 */ /* 0x000fe200000114d2 */
[----:B------:R-:W-:Y:S01]  /*12a0*/  IMAD.IADD R3, R214, 0x1, -R3 ;  /* 0x00000001d6037824 */ /* 0x000fe200078e0a03 */
[----:B------:R-:W-:Y:S01]  /*12b0*/  SHF.R.S32.HI R5, RZ, 0x1f, R207 ;  /* 0x0000001fff057819 */ /* 0x000fe200000114cf */
[----:B------:R1:W-:Y:S01]  /*12c0*/  STL [R1+0x60], R4 ;  /* 0x0000600401007387 */ /* 0x0003e20000100800 */
[----:B------:R-:W-:Y:S01]  /*12d0*/  SHF.R.S32.HI R5, RZ, 0x1f, R204 ;  /* 0x0000001fff057819 */ /* 0x000fe200000114cc */
[C---:B------:R-:W-:Y:S01]  /*12e0*/  VIADD R212, R199.reuse, 0x20 ;  /* 0x00000020c7d47836 */ /* 0x040fe20000000000 */
[----:B0-----:R-:W-:Y:S01]  /*12f0*/  SHF.R.S32.HI R0, RZ, 0x1f, R211 ;  /* 0x0000001fff007819 */ /* 0x001fe200000114d3 */
[C---:B------:R-:W-:Y:S01]  /*1300*/  VIADD R209, R199.reuse, 0x38 ;  /* 0x00000038c7d17836 */ /* 0x040fe20000000000 */
[----:B------:R-:W-:Y:S01]  /*1310*/  SHF.R.S32.HI R0, RZ, 0x1f, R208 ;  /* 0x0000001fff007819 */ /* 0x000fe200000114d0 */
[C---:B------:R-:W-:Y:S01]  /*1320*/  VIADD R206, R199.reuse, 0x50 ;  /* 0x00000050c7ce7836 */ /* 0x040fe20000000000 */
[----:B------:R-:W-:Y:S01]  /*1330*/  SHF.R.S32.HI R0, RZ, 0x1f, R205 ;  /* 0x0000001fff007819 */ /* 0x000fe200000114cd */
[----:B------:R-:W-:Y:S01]  /*1340*/  VIADD R203, R199, 0x68 ;  /* 0x00000068c7cb7836 */ /* 0x000fe20000000000 */
[----:B------:R-:W-:-:S02]  /*1350*/  SHF.R.S32.HI R0, RZ, 0x1f, R202 ;  /* 0x0000001fff007819 */ /* 0x000fc400000114ca */
[----:B------:R-:W-:Y:S02]  /*1360*/  LEA R0, R13, UR59, 0x1 ;  /* 0x0000003b0d007c11 */ /* 0x000fe4000f8e08ff */
[----:B------:R-:W-:Y:S02]  /*1370*/  SHF.R.S32.HI R5, RZ, 0x1f, R201 ;  /* 0x0000001fff057819 */ /* 0x000fe400000114c9 */
[----:B------:R-:W-:Y:S01]  /*1380*/  LEA R5, R8, UR59, 0x1 ;  /* 0x0000003b08057c11 */ /* 0x000fe2000f8e08ff */
[----:B------:R0:W-:Y:S01]  /*1390*/  STL [R1+0x48], R0 ;  /* 0x0000480001007387 */ /* 0x0001e20000100800 */
[----:B-1----:R-:W-:Y:S02]  /*13a0*/  LEA R4, R6, UR59, 0x1 ;  /* 0x0000003b06047c11 */ /* 0x002fe4000f8e08ff */
[----:B------:R-:W-:Y:S01]  /*13b0*/  IADD3 R172, R160, 0x30, RZ ;  /* 0x00000030a0ac7810 */ /* 0x000fe20007ffe0ff */
[----:B------:R1:W-:Y:S01]  /*13c0*/  STL [R1+0x4c], R5 ;  /* 0x00004c0501007387 */ /* 0x0003e20000100800 */
[----:B------:R-:W-:-:S02]  /*13d0*/  SHF.R.S32.HI R221, RZ, 0x1f, R170 ;  /* 0x0000001fffdd7819 */ /* 0x000fc400000114aa */
[----:B------:R-:W-:Y:S01]  /*13e0*/  SHF.R.S32.HI R225, RZ, 0x1f, R172 ;  /* 0x0000001fffe17819 */ /* 0x000fe200000114ac */
[----:B------:R-:W-:Y:S01]  /*13f0*/  IMAD.SHL.U32 R226, R172, 0x2, RZ ;  /* 0x00000002ace27824 */ /* 0x000fe200078e00ff */
[----:B------:R-:W-:Y:S01]  /*1400*/  SHF.R.S32.HI R10, RZ, 0x1f, R171 ;  /* 0x0000001fff0a7819 */ /* 0x000fe200000114ab */
[----:B0-----:R-:W-:Y:S01]  /*1410*/  IMAD R0, R3, 0x8, R9 ;  /* 0x0000000803007824 */ /* 0x001fe200078e0209 */
[----:B------:R-:W-:Y:S02]  /*1420*/  SHF.R.S32.HI R12, RZ, 0x1f, R173 ;  /* 0x0000001fff0c7819 */ /* 0x000fe400000114ad */
[----:B------:R-:W-:Y:S02]  /*1430*/  SHF.R.S32.HI R7, RZ, 0x1f, R212 ;  /* 0x0000001fff077819 */ /* 0x000fe400000114d4 */
[----:B------:R1:W-:Y:S01]  /*1440*/  STL [R1+0x6c], R0 ;  /* 0x00006c0001007387 */ /* 0x0003e20000100800 */
[----:B------:R-:W-:Y:S02]  /*1450*/  SHF.R.S32.HI R7, RZ, 0x1f, R209 ;  /* 0x0000001fff077819 */ /* 0x000fe400000114d1 */
[----:B------:R-:W-:Y:S01]  /*1460*/  SHF.R.S32.HI R7, RZ, 0x1f, R206 ;  /* 0x0000001fff077819 */ /* 0x000fe200000114ce */
[----:B------:R1:W-:Y:S01]  /*1470*/  STL [R1+0x44], R4 ;  /* 0x0000440401007387 */ /* 0x0003e20000100800 */
[----:B------:R-:W-:-:S02]  /*1480*/  SHF.R.S32.HI R217, RZ, 0x3, R217 ;  /* 0x00000003ffd97819 */ /* 0x000fc400000114d9 */
[----:B------:R-:W-:Y:S02]  /*1490*/  SHF.R.S32.HI R17, RZ, 0x1f, R16 ;  /* 0x0000001fff117819 */ /* 0x000fe40000011410 */
[----:B------:R-:W-:Y:S02]  /*14a0*/  SHF.R.S32.HI R165, RZ, 0x1f, R19 ;  /* 0x0000001fffa57819 */ /* 0x000fe40000011413 */
[----:B------:R-:W-:Y:S02]  /*14b0*/  SHF.R.S32.HI R176, RZ, 0x1f, R22 ;  /* 0x0000001fffb07819 */ /* 0x000fe40000011416 */
[----:B------:R-:W-:Y:S02]  /*14c0*/  SHF.R.S32.HI R175, RZ, 0x1f, R23 ;  /* 0x0000001fffaf7819 */ /* 0x000fe40000011417 */
[----:B------:R-:W-:Y:S02]  /*14d0*/  SHF.L.U64.HI R221, R170, 0x1, R221 ;  /* 0x00000001aadd7819 */ /* 0x000fe400000102dd */
[----:B------:R-:W-:-:S02]  /*14e0*/  SHF.L.U64.HI R225, R172, 0x1, R225 ;  /* 0x00000001ace17819 */ /* 0x000fc400000102e1 */
[----:B------:R-:W-:Y:S02]  /*14f0*/  SHF.L.U64.HI R227, R171, 0x1, R10 ;  /* 0x00000001abe37819 */ /* 0x000fe4000001020a */
[----:B------:R-:W-:Y:S02]  /*1500*/  SHF.L.U64.HI R229, R173, 0x1, R12 ;  /* 0x00000001ade57819 */ /* 0x000fe4000001020c */
[----:B------:R-:W-:Y:S02]  /*1510*/  SHF.R.S32.HI R163, RZ, 0x3, R163 ;  /* 0x00000003ffa37819 */ /* 0x000fe400000114a3 */
[----:B------:R-:W-:Y:S02]  /*1520*/  SHF.R.S32.HI R164, RZ, 0x3, R164 ;  /* 0x00000003ffa47819 */ /* 0x000fe400000114a4 */
[----:B-1----:R-:W-:-:S07]  /*1530*/  SHF.R.S32.HI R7, RZ, 0x1f, R203 ;  /* 0x0000001fff077819 */ /* 0x002fce00000114cb */
.L_x_668:
[----:B0-----:R-:W0:Y:S01]  /*1540*/  LDC.64 R188, c[0x0][0xc88] ;  /* 0x00032200ffbc7b82 */ /* 0x001e220000000a00 */
[----:B------:R-:W-:Y:S01]  /*1550*/  ULDC.64 UR4, c[0x0][0xa28] ;  /* 0x00028a0000047ab9 */ /* 0x000fe20000000a00 */
[----:B------:R-:W-:Y:S01]  /*1560*/  ULDC.64 UR8, c[0x0][0xa18] ;  /* 0x0002860000087ab9 */ /* 0x000fe20000000a00 */
[----:B------:R-:W-:Y:S01]  /*1570*/  ULDC.64 UR6, c[0x0][0xa08] ;  /* 0x0002820000067ab9 */ /* 0x000fe20000000a00 */
[----:B0-----:R-:W-:-:S06]  /*1580*/  IMAD.WIDE R188, R147, 0x4, R188 ;  /* 0x0000000493bc7825 */ /* 0x001fcc00078e02bc */
[----:B------:R-:W2:Y:S01]  /*1590*/  LDG.E R188, desc[UR56][R188.64] ;  /* 0x00000038bcbc7981 */ /* 0x000ea2000c1e1900 */
[----:B------:R-:W-:Y:S01]  /*15a0*/  ISETP.NE.U32.AND P2, PT, RZ, UR4, PT ;  /* 0x00000004ff007c0c */ /* 0x000fe2000bf45070 */
[----:B------:R-:W-:Y:S01]  /*15b0*/  IMAD.MOV.U32 R11, RZ, RZ, RZ ;  /* 0x000000ffff0b7224 */ /* 0x000fe200078e00ff */
[----:B------:R-:W-:Y:S01]  /*15c0*/  ISETP.NE.U32.AND P1, PT, RZ, UR8, PT ;  /* 0x00000008ff007c0c */ /* 0x000fe2000bf25070 */
[----:B------:R-:W-:Y:S01]  /*15d0*/  IMAD.MOV.U32 R129, RZ, RZ, RZ ;  /* 0x000000ffff817224 */ /* 0x000fe200078e00ff */
[----:B------:R-:W-:Y:S02]  /*15e0*/  ISETP.NE.AND.EX P2, PT, RZ, UR5, PT, P2 ;  /* 0x00000005ff007c0c */ /* 0x000fe4000bf45320 */
[----:B------:R-:W-:Y:S02]  /*15f0*/  ISETP.NE.AND.EX P1, PT, RZ, UR9, PT, P1 ;  /* 0x00000009ff007c0c */ /* 0x000fe4000bf25310 */
[----:B------:R-:W-:-:S04]  /*1600*/  ISETP.NE.U32.AND P0, PT, RZ, UR6, PT ;  /* 0x00000006ff007c0c */ /* 0x000fc8000bf05070 */
[----:B------:R-:W-:Y:S02]  /*1610*/  ISETP.NE.AND.EX P0, PT, RZ, UR7, PT, P0 ;  /* 0x00000007ff007c0c */ /* 0x000fe4000bf05300 */
[----:B--2---:R-:W-:Y:S01]  /*1620*/  SHF.R.S32.HI R216, RZ, 0x1f, R188 ;  /* 0x0000001fffd87819 */ /* 0x004fe200000114bc */
[C---:B------:R-:W-:Y:S02]  /*1630*/  IMAD.SHL.U32 R189, R188.reuse, 0x4, RZ ;  /* 0x00000004bcbd7824 */ /* 0x040fe400078e00ff */
[C---:B---3--:R-:W-:Y:S02]  /*1640*/  @P2 LEA R6, P3, R188.reuse, UR4, 0x2 ;  /* 0x00000004bc062c11 */ /* 0x048fe4000f8610ff */
[C-C-:B------:R-:W-:Y:S02]  /*1650*/  SHF.L.U64.HI R190, R188.reuse, 0x2, R216.reuse ;  /* 0x00000002bcbe7819 */ /* 0x140fe400000102d8 */
[----:B------:R-:W-:Y:S01]  /*1660*/  @P2 LEA.HI.X R7, R188, UR5, R216, 0x2, P3 ;  /* 0x00000005bc072c11 */ /* 0x000fe200098f14d8 */
[----:B------:R-:W-:Y:S01]  /*1670*/  ULDC UR4, c[0x0][0x288] ;  /* 0x0000a20000047ab9 */ /* 0x000fe20000000800 */
[----:B-1----:R-:W-:-:S03]  /*1680*/  IADD3 R4, P4, R189, UR6, RZ ;  /* 0x00000006bd047c10 */ /* 0x002fc6000ff9e0ff */
[----:B------:R0:W5:Y:S01]  /*1690*/  @P2 LDG.E R11, desc[UR56][R6.64] ;  /* 0x00000038060b2981 */ /* 0x000162000c1e1900 */
[----:B------:R-:W-:Y:S01]  /*16a0*/  @P1 IADD3 R8, P2, R189, UR8, RZ ;  /* 0x00000008bd081c10 */ /* 0x000fe2000ff5e0ff */
[----:B------:R-:W-:Y:S01]  /*16b0*/  IMAD.U32 R143, RZ, RZ, UR4 ;  /* 0x00000004ff8f7e24 */ /* 0x000fe2000f8e00ff */
[C---:B------:R-:W-:Y:S01]  /*16c0*/  IADD3.X R5, R190.reuse, UR7, RZ, P4, !PT ;  /* 0x00000007be057c10 */ /* 0x040fe2000a7fe4ff */
[----:B------:R-:W-:Y:S01]  /*16d0*/  ULDC.64 UR4, c[0x0][0x418] ;  /* 0x0001060000047ab9 */ /* 0x000fe20000000a00 */
[----:B------:R-:W-:-:S03]  /*16e0*/  @P1 IADD3.X R9, R190, UR9, RZ, P2, !PT ;  /* 0x00000009be091c10 */ /* 0x000fc600097fe4ff */
[----:B------:R0:W5:Y:S01]  /*16f0*/  @P0 LDG.E R129, desc[UR56][R4.64] ;  /* 0x0000003804810981 */ /* 0x000162000c1e1900 */
[----:B------:R-:W-:Y:S01]  /*1700*/  UISETP.NE.U32.AND UP0, UPT, UR4, URZ, UPT ;  /* 0x0000003f0400728c */ /* 0x000fe2000bf05070 */
[C---:B----4-:R-:W-:Y:S01]  /*1710*/  LOP3.LUT R3, R146.reuse, 0xff000000, RZ, 0xc0, !PT ;  /* 0xff00000092037812 */ /* 0x050fe200078ec0ff */
[----:B------:R-:W-:Y:S01]  /*1720*/  ULDC.64 UR8, c[0x0][0xa20] ;  /* 0x0002880000087ab9 */ /* 0x000fe20000000a00 */
[----:B------:R0:W5:Y:S01]  /*1730*/  @P1 LDG.E R143, desc[UR56][R8.64] ;  /* 0x00000038088f1981 */ /* 0x000162000c1e1900 */
[----:B------:R-:W-:Y:S01]  /*1740*/  UISETP.NE.AND.EX UP0, UPT, UR5, URZ, UPT, UP0 ;  /* 0x0000003f0500728c */ /* 0x000fe2000bf05300 */
[----:B------:R-:W-:Y:S01]  /*1750*/  ULDC UR4, c[0x0][0x424] ;  /* 0x0001090000047ab9 */ /* 0x000fe20000000800 */
[----:B------:R-:W-:Y:S02]  /*1760*/  ISETP.NE.U32.AND P2, PT, RZ, UR8, PT ;  /* 0x00000008ff007c0c */ /* 0x000fe4000bf45070 */
[----:B------:R-:W-:Y:S01]  /*1770*/  USEL UR4, UR4, 0x1, UP0 ;  /* 0x0000000104047887 */ /* 0x000fe20008000000 */
[----:B------:R-:W-:Y:S01]  /*1780*/  ULDC UR5, c[0x0][0x2f0] ;  /* 0x0000bc0000057ab9 */ /* 0x000fe20000000800 */
[----:B------:R-:W-:-:S02]  /*1790*/  LOP3.LUT R0, R146, 0xff0000, RZ, 0xc0, !PT ;  /* 0x00ff000092007812 */ /* 0x000fc400078ec0ff */
[----:B------:R-:W-:Y:S01]  /*17a0*/  UIMAD UR4, UR4, UR5, URZ ;  /* 0x00000005040472a4 */ /* 0x000fe2000f8e023f */
[----:B------:R-:W-:Y:S02]  /*17b0*/  SHF.R.U32.HI R3, RZ, 0x8, R3 ;  /* 0x00000008ff037819 */ /* 0x000fe40000011603 */
[----:B------:R-:W-:Y:S01]  /*17c0*/  ISETP.NE.AND.EX P2, PT, RZ, UR9, PT, P2 ;  /* 0x00000009ff007c0c */ /* 0x000fe2000bf45320 */
[----:B------:R-:W-:Y:S01]  /*17d0*/  ULDC UR5, c[0x0][0x348] ;  /* 0x0000d20000057ab9 */ /* 0x000fe20000000800 */
[----:B------:R-:W-:Y:S01]  /*17e0*/  LEA.HI R187, R0, R3, RZ, 0x10 ;  /* 0x0000000300bb7211 */ /* 0x000fe200078f80ff */
[----:B------:R-:W-:Y:S01]  /*17f0*/  IMAD.MOV.U32 R192, RZ, RZ, R145 ;  /* 0x000000ffffc07224 */ /* 0x000fe200078e0091 */
[----:B------:R-:W-:Y:S01]  /*1800*/  LOP3.LUT R162, R146, 0xffff, RZ, 0xc0, !PT ;  /* 0x0000ffff92a27812 */ /* 0x000fe200078ec0ff */
[----:B0-----:R-:W-:Y:S08]  /*1810*/  @P1 BRA `(.L_x_447) ;  /* 0x0000000000241947 */ /* 0x001ff00003800000 */
[----:B------:R-:W-:Y:S02]  /*1820*/  ULDC.64 UR6, c[0x0][0xa00] ;  /* 0x0002800000067ab9 */ /* 0x000fe40000000a00 */
[----:B------:R-:W-:-:S04]  /*1830*/  ISETP.NE.U32.AND P1, PT, RZ, UR6, PT ;  /* 0x00000006ff007c0c */ /* 0x000fc8000bf25070 */
[----:B------:R-:W-:-:S13]  /*1840*/  ISETP.NE.AND.EX P1, PT, RZ, UR7, PT, P1 ;  /* 0x00000007ff007c0c */ /* 0x000fda000bf25310 */
[----:B------:R-:W-:Y:S05]  /*1850*/  @!P1 BRA `(.L_x_447) ;  /* 0x0000000000149947 */ /* 0x000fea0003800000 */
[----:B------:R-:W0:Y:S02]  /*1860*/  LDC.64 R6, c[0x0][0xa00] ;  /* 0x00028000ff067b82 */ /* 0x000e240000000a00 */
[----:B0-----:R-:W-:-:S05]  /*1870*/  IMAD.WIDE R6, R188, 0x4, R6 ;  /* 0x00000004bc067825 */ /* 0x001fca00078e0206 */
[----:B-----5:R-:W2:Y:S04]  /*1880*/  LDG.E R143, desc[UR56][R6.64] ;  /* 0x00000038068f7981 */ /* 0x020ea8000c1e1900 */
[----:B------:R-:W2:Y:S02]  /*1890*/  LDG.E R0, desc[UR56][R6.64+0x4] ;  /* 0x0000043806007981 */ /* 0x000ea4000c1e1900 */
[----:B--2---:R-:W-:-:S07]  /*18a0*/  IMAD.IADD R143, R0, 0x1, -R143 ;  /* 0x00000001008f7824 */ /* 0x004fce00078e0a8f */
.L_x_447:
[----:B------:R-:W-:Y:S01]  /*18b0*/  IMAD.U32 R25, RZ, RZ, UR5 ;  /* 0x00000005ff197e24 */ /* 0x000fe2000f8e00ff */
[----:B------:R-:W-:Y:S01]  /*18c0*/  MOV R26, UR4 ;  /* 0x00000004001a7c02 */ /* 0x000fe20008000f00 */
[----:B------:R-:W-:Y:S06]  /*18d0*/  @!P2 BRA `(.L_x_448) ;  /* 0x000000000010a947 */ /* 0x000fec0003800000 */
[----:B------:R-:W-:-:S04]  /*18e0*/  IADD3 R26, P0, R189, UR8, RZ ;  /* 0x00000008bd1a7c10 */ /* 0x000fc8000ff1e0ff */
[----:B------:R-:W-:-:S05]  /*18f0*/  IADD3.X R27, R190, UR9, RZ, P0, !PT ;  /* 0x00000009be1b7c10 */ /* 0x000fca00087fe4ff */
[----:B------:R0:W5:Y:S01]  /*1900*/  LDG.E R26, desc[UR56][R26.64] ;  /* 0x000000381a1a7981 */ /* 0x000162000c1e1900 */
[----:B------:R-:W-:Y:S05]  /*1910*/  BRA `(.L_x_449) ;  /* 0x0000000000107947 */ /* 0x000fea0003800000 */
.L_x_448:
[----:B------:R-:W-:Y:S05]  /*1920*/  @!P0 BRA `(.L_x_449) ;  /* 0x00000000000c8947 */ /* 0x000fea0003800000 */
[----:B------:R-:W2:Y:S04]  /*1930*/  LDG.E R3, desc[UR56][R4.64] ;  /* 0x0000003804037981 */ /* 0x000ea8000c1e1900 */
[----:B------:R-:W2:Y:S02]  /*1940*/  LDG.E R26, desc[UR56][R4.64+0x4] ;  /* 0x00000438041a7981 */ /* 0x000ea4000c1e1900 */
[----:B--2---:R-:W-:-:S07]  /*1950*/  IMAD.IADD R26, R26, 0x1, -R3 ;  /* 0x000000011a1a7824 */ /* 0x004fce00078e0a03 */
.L_x_449:
[----:B------:R-:W-:Y:S01]  /*1960*/  ULDC.64 UR4, c[0x0][0xa10] ;  /* 0x0002840000047ab9 */ /* 0x000fe20000000a00 */
[----:B0-----:R-:W2:Y:S01]  /*1970*/  LDL.LU R27, [R1+0x38] ;  /* 0x00003800011b7983 */ /* 0x001ea20000300800 */
[----:B------:R-:W-:-:S04]  /*1980*/  ISETP.NE.U32.AND P0, PT, RZ, UR4, PT ;  /* 0x00000004ff007c0c */ /* 0x000fc8000bf05070 */
[----:B------:R-:W-:Y:S01]  /*1990*/  ISETP.NE.AND.EX P0, PT, RZ, UR5, PT, P0 ;  /* 0x00000005ff007c0c */ /* 0x000fe2000bf05300 */
[----:B------:R-:W-:-:S12]  /*19a0*/  ULDC.64 UR4, c[0x0][0xa30] ;  /* 0x00028c0000047ab9 */ /* 0x000fd80000000a00 */
[----:B------:R-:W0:Y:S02]  /*19b0*/  @P0 LDC.64 R4, c[0x0][0xa10] ;  /* 0x00028400ff040b82 */ /* 0x000e240000000a00 */
[----:B0-----:R-:W-:-:S05]  /*19c0*/  @P0 IMAD.WIDE R4, R188, 0x4, R4 ;  /* 0x00000004bc040825 */ /* 0x001fca00078e0204 */
[----:B------:R-:W3:Y:S04]  /*19d0*/  @P0 LDG.E R0, desc[UR56][R4.64] ;  /* 0x0000003804000981 */ /* 0x000ee8000c1e1900 */
[----:B------:R-:W3:Y:S01]  /*19e0*/  @P0 LDG.E R3, desc[UR56][R4.64+0x4] ;  /* 0x0000043804030981 */ /* 0x000ee2000c1e1900 */
[----:B------:R-:W-:Y:S01]  /*19f0*/  ISETP.NE.U32.AND P1, PT, RZ, UR4, PT ;  /* 0x00000004ff007c0c */ /* 0x000fe2000bf25070 */
[----:B-----5:R-:W-:-:S03]  /*1a00*/  IMAD.MOV.U32 R141, RZ, RZ, R26 ;  /* 0x000000ffff8d7224 */ /* 0x020fc600078e001a */
[----:B------:R-:W-:-:S13]  /*1a10*/  ISETP.NE.AND.EX P1, PT, RZ, UR5, PT, P1 ;  /* 0x00000005ff007c0c */ /* 0x000fda000bf25310 */
[----:B------:R-:W-:-:S04]  /*1a20*/  @P1 IADD3 R6, P2, R189, UR4, RZ ;  /* 0x00000004bd061c10 */ /* 0x000fc8000ff5e0ff */
[----:B------:R-:W-:-:S05]  /*1a30*/  @P1 IADD3.X R7, R190, UR5, RZ, P2, !PT ;  /* 0x00000005be071c10 */ /* 0x000fca00097fe4ff */
[----:B------:R0:W5:Y:S01]  /*1a40*/  @P1 LDG.E R141, desc[UR56][R6.64] ;  /* 0x00000038068d1981 */ /* 0x000162000c1e1900 */
[----:B------:R-:W-:Y:S01]  /*1a50*/  IMAD.IADD R10, R26, 0x1, -R11 ;  /* 0x000000011a0a7824 */ /* 0x000fe200078e0a0b */
[----:B------:R-:W-:Y:S01]  /*1a60*/  BSSY B0, `(.L_x_450) ;  /* 0x000002c000007945 */ /* 0x000fe20003800000 */
[----:B------:R-:W-:Y:S02]  /*1a70*/  LOP3.LUT R200, R187, 0xff, RZ, 0xc0, !PT ;  /* 0x000000ffbbc87812 */ /* 0x000fe400078ec0ff */
[----:B------:R-:W-:Y:S02]  /*1a80*/  SHF.R.U32.HI R187, RZ, 0x10, R187 ;  /* 0x00000010ffbb7819 */ /* 0x000fe400000116bb */
[----:B--2---:R-:W-:Y:S01]  /*1a90*/  LOP3.LUT R27, R27, 0xfffffffb, RZ, 0xc0, !PT ;  /* 0xfffffffb1b1b7812 */ /* 0x004fe200078ec0ff */
[----:B---3--:R-:W-:-:S04]  /*1aa0*/  @P0 IMAD.IADD R25, R3, 0x1, -R0 ;  /* 0x0000000103190824 */ /* 0x008fc800078e0a00 */
[----:B------:R-:W-:-:S04]  /*1ab0*/  IMAD.IADD R215, R10, 0x1, R25 ;  /* 0x000000010ad77824 */ /* 0x000fc800078e0219 */
[C---:B------:R-:W-:Y:S01]  /*1ac0*/  VIADD R0, R215.reuse, 0x5f ;  /* 0x0000005fd7007836 */ /* 0x040fe20000000000 */
[----:B------:R-:W-:-:S03]  /*1ad0*/  ISETP.GE.AND P3, PT, R215, 0x1, PT ;  /* 0x00000001d700780c */ /* 0x000fc60003f66270 */
[----:B------:R-:W-:-:S05]  /*1ae0*/  IMAD.HI R0, R0, 0x2aaaaaab, RZ ;  /* 0x2aaaaaab00007827 */ /* 0x000fca00078e02ff */
[----:B------:R-:W-:-:S04]  /*1af0*/  SHF.R.U32.HI R3, RZ, 0x1f, R0 ;  /* 0x0000001fff037819 */ /* 0x000fc80000011600 */
[----:B------:R-:W-:Y:S01]  /*1b00*/  LEA.HI.SX32 R142, R0, R3, 0x1c ;  /* 0x00000003008e7211 */ /* 0x000fe200078fe2ff */
[----:B------:R-:W-:Y:S01]  /*1b10*/  IMAD.MOV.U32 R3, RZ, RZ, RZ ;  /* 0x000000ffff037224 */ /* 0x000fe200078e00ff */
[----:B------:R-:W-:-:S05]  /*1b20*/  @P3 LOP3.LUT R27, R27, 0x4, RZ, 0xfc, !PT ;  /* 0x000000041b1b3812 */ /* 0x000fca00078efcff */
[----:B------:R0:W-:Y:S01]  /*1b30*/  STL [R1+0x38], R27 ;  /* 0x0000381b01007387 */ /* 0x0001e20000100800 */
[----:B------:R-:W-:Y:S05]  /*1b40*/  @!P3 BRA `(.L_x_451) ;  /* 0x000000000074b947 */ /* 0x000fea0003800000 */
[----:B------:R-:W-:Y:S01]  /*1b50*/  ISETP.NE.AND P0, PT, R187, RZ, PT ;  /* 0x000000ffbb00720c */ /* 0x000fe20003f05270 */
[----:B------:R-:W-:-:S03]  /*1b60*/  ULDC UR4, c[0x0][0x9f0] ;  /* 0x00027c0000047ab9 */ /* 0x000fc60000000800 */
[----:B------:R-:W-:-:S04]  /*1b70*/  SEL R9, R187, UR4, P0 ;  /* 0x00000004bb097c07 */ /* 0x000fc80008000000 */
[-C--:B0-----:R-:W-:Y:S02]  /*1b80*/  IABS R6, R9.reuse ;  /* 0x0000000900067213 */ /* 0x081fe40000000000 */
[----:B------:R-:W-:Y:S02]  /*1b90*/  IADD3 R0, R142, -0x1, R9 ;  /* 0xffffffff8e007810 */ /* 0x000fe40007ffe009 */
[----:B------:R-:W0:Y:S01]  /*1ba0*/  I2F.RP R3, R6 ;  /* 0x0000000600037306 */ /* 0x000e220000209400 */
[-C--:B------:R-:W-:Y:S02]  /*1bb0*/  IABS R11, R9.reuse ;  /* 0x00000009000b7213 */ /* 0x080fe40000000000 */
[----:B------:R-:W-:Y:S02]  /*1bc0*/  IABS R8, R0 ;  /* 0x0000000000087213 */ /* 0x000fe40000000000 */
[----:B------:R-:W-:-:S04]  /*1bd0*/  LOP3.LUT R0, R0, R9, RZ, 0x3c, !PT ;  /* 0x0000000900007212 */ /* 0x000fc800078e3cff */
[----:B------:R-:W-:Y:S01]  /*1be0*/  ISETP.GE.AND P2, PT, R0, RZ, PT ;  /* 0x000000ff0000720c */ /* 0x000fe20003f46270 */
[----:B0-----:R-:W0:Y:S02]  /*1bf0*/  MUFU.RCP R3, R3 ;  /* 0x0000000300037308 */ /* 0x001e240000001000 */
[----:B0-----:R-:W-:Y:S02]  /*1c00*/  VIADD R4, R3, 0xffffffe ;  /* 0x0ffffffe03047836 */ /* 0x001fe40000000000 */
[----:B------:R-:W-:-:S04]  /*1c10*/  IMAD.MOV R3, RZ, RZ, -R11 ;  /* 0x000000ffff037224 */ /* 0x000fc800078e0a0b */
[----:B------:R0:W1:Y:S02]  /*1c20*/  F2I.FTZ.U32.TRUNC.NTZ R5, R4 ;  /* 0x0000000400057305 */ /* 0x000064000021f000 */
[----:B0-----:R-:W-:Y:S02]  /*1c30*/  IMAD.MOV.U32 R4, RZ, RZ, RZ ;  /* 0x000000ffff047224 */ /* 0x001fe400078e00ff */
[----:B-1----:R-:W-:-:S04]  /*1c40*/  IMAD.MOV R7, RZ, RZ, -R5 ;  /* 0x000000ffff077224 */ /* 0x002fc800078e0a05 */
[----:B------:R-:W-:-:S04]  /*1c50*/  IMAD R7, R7, R6, RZ ;  /* 0x0000000607077224 */ /* 0x000fc800078e02ff */
[----:B------:R-:W-:-:S06]  /*1c60*/  IMAD.HI.U32 R5, R5, R7, R4 ;  /* 0x0000000705057227 */ /* 0x000fcc00078e0004 */
[----:B------:R-:W-:-:S04]  /*1c70*/  IMAD.HI.U32 R5, R5, R8, RZ ;  /* 0x0000000805057227 */ /* 0x000fc800078e00ff */
[----:B------:R-:W-:-:S05]  /*1c80*/  IMAD R3, R5, R3, R8 ;  /* 0x0000000305037224 */ /* 0x000fca00078e0208 */
[----:B------:R-:W-:-:S13]  /*1c90*/  ISETP.GT.U32.AND P1, PT, R6, R3, PT ;  /* 0x000000030600720c */ /* 0x000fda0003f24070 */
[----:B------:R-:W-:Y:S02]  /*1ca0*/  @!P1 IMAD.IADD R3, R3, 0x1, -R6 ;  /* 0x0000000103039824 */ /* 0x000fe400078e0a06 */
[----:B------:R-:W-:Y:S01]  /*1cb0*/  @!P1 VIADD R5, R5, 0x1 ;  /* 0x0000000105059836 */ /* 0x000fe20000000000 */
[----:B------:R-:W-:Y:S02]  /*1cc0*/  ISETP.NE.AND P1, PT, R9, RZ, PT ;  /* 0x000000ff0900720c */ /* 0x000fe40003f25270 */
[----:B------:R-:W-:-:S13]  /*1cd0*/  ISETP.GE.U32.AND P0, PT, R3, R6, PT ;  /* 0x000000060300720c */ /* 0x000fda0003f06070 */
[----:B------:R-:W-:-:S04]  /*1ce0*/  @P0 VIADD R5, R5, 0x1 ;  /* 0x0000000105050836 */ /* 0x000fc80000000000 */
[----:B------:R-:W-:-:S04]  /*1cf0*/  IMAD.MOV.U32 R3, RZ, RZ, R5 ;  /* 0x000000ffff037224 */ /* 0x000fc800078e0005 */
[----:B------:R-:W-:Y:S01]  /*1d00*/  @!P2 IMAD.MOV R3, RZ, RZ, -R3 ;  /* 0x000000ffff03a224 */ /* 0x000fe200078e0a03 */
[----:B------:R-:W-:-:S07]  /*1d10*/  @!P1 LOP3.LUT R3, RZ, R9, RZ, 0x33, !PT ;  /* 0x00000009ff039212 */ /* 0x000fce00078e33ff */
.L_x_451:
[----:B------:R-:W-:Y:S05]  /*1d20*/  BSYNC B0 ;  /* 0x0000000000007941 */ /* 0x000fea0003800000 */
.L_x_450:
[----:B------:R-:W-:Y:S01]  /*1d30*/  IMAD R0, R200, R3, RZ ;  /* 0x00000003c8007224 */ /* 0x000fe200078e02ff */
[----:B------:R-:W-:-:S04]  /*1d40*/  PLOP3.LUT P2, PT, PT, PT, PT, 0x80, 0x0 ;  /* 0x000000000000781c */ /* 0x000fc80003f4f070 */
[C---:B------:R-:W-:Y:S01]  /*1d50*/  VIADDMNMX R3, R0.reuse, R3, R142, PT ;  /* 0x0000000300037246 */ /* 0x040fe2000380018e */
[----:B------:R-:W-:-:S04]  /*1d60*/  IMAD R0, R0, 0x60, -R10 ;  /* 0x0000006000007824 */ /* 0x000fc800078e0a0a */
[----:B------:R-:W-:Y:S01]  /*1d70*/  IMAD R4, R3, 0x60, -R10 ;  /* 0x0000006003047824 */ /* 0x000fe200078e0a0a */
[----:B------:R-:W-:-:S04]  /*1d80*/  VIMNMX R0, RZ, R0, !PT ;  /* 0x00000000ff007248 */ /* 0x000fc80007fe0100 */
[----:B------:R-:W-:Y:S01]  /*1d90*/  VIMNMX R3, R4, R25, PT ;  /* 0x0000001904037248 */ /* 0x000fe20003fe0100 */
[----:B------:R-:W-:-:S03]  /*1da0*/  IMAD.WIDE.U32 R126, R0, -0x55555555, RZ ;  /* 0xaaaaaaab007e7825 */ /* 0x000fc600078e00ff */
[----:B------:R-:W-:Y:S02]  /*1db0*/  ISETP.GT.AND P0, PT, R3, R0, PT ;  /* 0x000000000300720c */ /* 0x000fe40003f04270 */
[----:B------:R-:W-:-:S04]  /*1dc0*/  SHF.R.U32.HI R126, RZ, 0x6, R127 ;  /* 0x00000006ff7e7819 */ /* 0x000fc8000001167f */
[----:B------:R-:W-:-:S07]  /*1dd0*/  MOV R24, R126 ;  /* 0x0000007e00187202 */ /* 0x000fce0000000f00 */
[----:B------:R-:W-:-:S04]  /*1de0*/  @P0 VIADD R0, R3, 0x5f ;  /* 0x0000005f03000836 */ /* 0x000fc80000000000 */
[----:B------:R-:W-:-:S05]  /*1df0*/  @P0 IMAD.HI R0, R0, 0x2aaaaaab, RZ ;  /* 0x2aaaaaab00000827 */ /* 0x000fca00078e02ff */
[----:B------:R-:W-:-:S04]  /*1e00*/  @P0 SHF.R.U32.HI R3, RZ, 0x1f, R0 ;  /* 0x0000001fff030819 */ /* 0x000fc80000011600 */
[----:B------:R-:W-:-:S04]  /*1e10*/  @P0 LEA.HI.SX32 R24, R0, R3, 0x1c ;  /* 0x0000000300180211 */ /* 0x000fc800078fe2ff */
[----:B------:R-:W-:-:S13]  /*1e20*/  ISETP.GT.AND P0, PT, R24, R126, PT ;  /* 0x0000007e1800720c */ /* 0x000fda0003f04270 */
[----:B------:R-:W-:Y:S05]  /*1e30*/  @!P0 BRA `(.L_x_452) ;  /* 0x0000009400948947 */ /* 0x000fea0003800000 */
[----:B------:R-:W-:Y:S01]  /*1e40*/  VIADD R123, R2, 0x18400 ;  /* 0x00018400027b7836 */ /* 0x000fe20000000000 */
[----:B------:R-:W-:Y:S04]  /*1e50*/  BSSY B6, `(.L_x_453) ;  /* 0x0000013000067945 */ /* 0x000fe80003800000 */
[----:B------:R-:W-:-:S13]  /*1e60*/  LOP3.LUT P0, RZ, R123, 0x3ff, RZ, 0xc0, !PT ;  /* 0x000003ff7bff7812 */ /* 0x000fda000780c0ff */
[----:B------:R-:W-:Y:S05]  /*1e70*/  @!P0 BRA `(.L_x_454) ;  /* 0x0000000000408947 */ /* 0x000fea0003800000 */
[----:B------:R-:W-:Y:S01]  /*1e80*/  MOV R14, 0x0 ;  /* 0x00000000000e7802 */ /* 0x000fe20000000f00 */
[----:B------:R-:W-:Y:S01]  /*1e90*/  ULDC.64 UR4, c[0x4][0xf0] ;  /* 0x01003c0000047ab9 */ /* 0x000fe20000000a00 */
[----:B------:R-:W-:Y:S01]  /*1ea0*/  ULDC.64 UR6, c[0x4][0x90] ;  /* 0x0100240000067ab9 */ /* 0x000fe20000000a00 */
[----:B------:R-:W-:Y:S02]  /*1eb0*/  IMAD.U32 R4, RZ, RZ, UR4 ;  /* 0x00000004ff047e24 */ /* 0x000fe4000f8e00ff */
[----:B------:R-:W-:Y:S01]  /*1ec0*/  IMAD.U32 R5, RZ, RZ, UR5 ;  /* 0x00000005ff057e24 */ /* 0x000fe2000f8e00ff */
[----:B------:R-:W1:Y:S01]  /*1ed0*/  LDC.64 R14, c[0x4][R14] ;  /* 0x010000000e0e7b82 */ /* 0x000e620000000a00 */
[----:B------:R-:W-:Y:S01]  /*1ee0*/  ULDC.64 UR4, c[0x4][0xf8] ;  /* 0x01003e0000047ab9 */ /* 0x000fe20000000a00 */
[----:B------:R-:W-:Y:S02]  /*1ef0*/  IMAD.U32 R10, RZ, RZ, UR6 ;  /* 0x00000006ff0a7e24 */ /* 0x000fe4000f8e00ff */
[----:B0-----:R-:W-:-:S02]  /*1f00*/  IMAD.U32 R6, RZ, RZ, UR4 ;  /* 0x00000004ff067e24 */ /* 0x001fc4000f8e00ff */
[----:B------:R-:W-:Y:S02]  /*1f10*/  IMAD.U32 R7, RZ, RZ, UR5 ;  /* 0x00000005ff077e24 */ /* 0x000fe4000f8e00ff */
[----:B------:R-:W-:Y:S02]  /*1f20*/  IMAD.U32 R11, RZ, RZ, UR7 ;  /* 0x00000007ff0b7e24 */ /* 0x000fe4000f8e00ff */
[----:B------:R-:W-:Y:S02]  /*1f30*/  IMAD.MOV.U32 R8, RZ, RZ, 0x70 ;  /* 0x00000070ff087424 */ /* 0x000fe400078e00ff */
[----:B------:R-:W-:Y:S02]  /*1f40*/  IMAD.MOV.U32 R12, RZ, RZ, 0x1 ;  /* 0x00000001ff0c7424 */ /* 0x000fe400078e00ff */
[----:B------:R-:W-:-:S07]  /*1f50*/  IMAD.MOV.U32 R13, RZ, RZ, RZ ;  /* 0x000000ffff0d7224 */ /* 0x000fce00078e00ff */
[----:B------:R-:W-:-:S07]  /*1f60*/  LEPC R20, `(.L_x_454) ;  /* 0x000000001014794e */ /* 0x000fce0000000000 */
[----:B-1---5:R-:W-:Y:S05]  /*1f70*/  CALL.ABS.NOINC R14 ;  /* 0x000000000e007343 */ /* 0x022fea0003c00000 */
.L_x_454:
[----:B------:R-:W-:Y:S05]  /*1f80*/  BSYNC B6 ;  /* 0x0000000000067941 */ /* 0x000fea0003800000 */
.L_x_453:
[----:B------:R-:W-:Y:S01]  /*1f90*/  VIADD R122, R2, 0x400 ;  /* 0x00000400027a7836 */ /* 0x000fe20000000000 */
[----:B------:R-:W-:Y:S04]  /*1fa0*/  BSSY B6, `(.L_x_455) ;  /* 0x0000013000067945 */ /* 0x000fe80003800000 */
[----:B------:R-:W-:-:S13]  /*1fb0*/  LOP3.LUT P0, RZ, R122, 0x3ff, RZ, 0xc0, !PT ;  /* 0x000003ff7aff7812 */ /* 0x000fda000780c0ff */
[----:B------:R-:W-:Y:S05]  /*1fc0*/  @!P0 BRA `(.L_x_456) ;  /* 0x0000000000408947 */ /* 0x000fea0003800000 */
[----:B------:R-:W-:Y:S01]  /*1fd0*/  MOV R14, 0x0 ;  /* 0x00000000000e7802 */ /* 0x000fe20000000f00 */
[----:B------:R-:W-:Y:S01]  /*1fe0*/  ULDC.64 UR4, c[0x4][0xf0] ;  /* 0x01003c0000047ab9 */ /* 0x000fe20000000a00 */
[----:B------:R-:W-:Y:S01]  /*1ff0*/  ULDC.64 UR6, c[0x4][0xf8] ;  /* 0x01003e0000067ab9 */ /* 0x000fe20000000a00 */
[----:B------:R-:W-:Y:S01]  /*2000*/  IMAD.U32 R4, RZ, RZ, UR4 ;  /* 0x00000004ff047e24 */ /* 0x000fe2000f8e00ff */
[----:B------:R-:W-:Y:S01]  /*2010*/  MOV R8, 0x70 ;  /* 0x0000007000087802 */ /* 0x000fe20000000f00 */
[----:B------:R-:W-:Y:S01]  /*2020*/  IMAD.U32 R5, RZ, RZ, UR5 ;  /* 0x00000005ff057e24 */ /* 0x000fe2000f8e00ff */
[----:B------:R-:W1:Y:S01]  /*2030*/  LDC.64 R14, c[0x4][R14] ;  /* 0x010000000e0e7b82 */ /* 0x000e620000000a00 */
[----:B------:R-:W-:Y:S01]  /*2040*/  ULDC.64 UR4, c[0x4][0x80] ;  /* 0x0100200000047ab9 */ /* 0x000fe20000000a00 */
[----:B0-----:R-:W-:Y:S02]  /*2050*/  IMAD.U32 R6, RZ, RZ, UR6 ;  /* 0x00000006ff067e24 */ /* 0x001fe4000f8e00ff */
[----:B------:R-:W-:-:S02]  /*2060*/  IMAD.U32 R7, RZ, RZ, UR7 ;  /* 0x00000007ff077e24 */ /* 0x000fc4000f8e00ff */
[----:B------:R-:W-:Y:S02]  /*2070*/  IMAD.U32 R10, RZ, RZ, UR4 ;  /* 0x00000004ff0a7e24 */ /* 0x000fe4000f8e00ff */
[----:B------:R-:W-:Y:S02]  /*2080*/  IMAD.U32 R11, RZ, RZ, UR5 ;  /* 0x00000005ff0b7e24 */ /* 0x000fe4000f8e00ff */
[----:B------:R-:W-:Y:S02]  /*2090*/  IMAD.MOV.U32 R12, RZ, RZ, 0x1 ;  /* 0x00000001ff0c7424 */ /* 0x000fe400078e00ff */
[----:B------:R-:W-:-:S07]  /*20a0*/  IMAD.MOV.U32 R13, RZ, RZ, RZ ;  /* 0x000000ffff0d7224 */ /* 0x000fce00078e00ff */
[----:B------:R-:W-:-:S07]  /*20b0*/  LEPC R20, `(.L_x_456) ;  /* 0x000000001014794e */ /* 0x000fce0000000000 */
[----:B-1---5:R-:W-:Y:S05]  /*20c0*/  CALL.ABS.NOINC R14 ;  /* 0x000000000e007343 */ /* 0x022fea0003c00000 */
.L_x_456:
[----:B------:R-:W-:Y:S05]  /*20d0*/  BSYNC B6 ;  /* 0x0000000000067941 */ /* 0x000fea0003800000 */
.L_x_455:
[----:B------:R-:W-:Y:S01]  /*20e0*/  ULDC.64 UR4, c[0x0][0x9f8] ;  /* 0x00027e0000047ab9 */ /* 0x000fe20000000a00 */
[----:B------:R-:W-:Y:S01]  /*20f0*/  IMAD.MOV.U32 R102, RZ, RZ, R188 ;  /* 0x000000ffff667224 */ /* 0x000fe200078e00bc */
[----:B------:R-:W-:Y:S01]  /*2100*/  ISETP.NE.U32.AND P0, PT, RZ, UR4, PT ;  /* 0x00000004ff007c0c */ /* 0x000fe2000bf05070 */
[----:B------:R-:W-:Y:S01]  /*2110*/  VIADD R0, R16, 0x20 ;  /* 0x0000002010007836 */ /* 0x000fe20000000000 */
[----:B------:R-:W1:Y:S01]  /*2120*/  LDC.64 R94, c[0x0][0x3f8] ;  /* 0x0000fe00ff5e7b82 */ /* 0x000e620000000a00 */
[----:B------:R-:W-:Y:S01]  /*2130*/  IMAD.MOV.U32 R20, RZ, RZ, R27 ;  /* 0x000000ffff147224 */ /* 0x000fe200078e001b */
[----:B------:R-:W-:-:S06]  /*2140*/  ISETP.NE.AND.EX P0, PT, RZ, UR5, PT, P0 ;  /* 0x00000005ff007c0c */ /* 0x000fcc000bf05300 */
[----:B------:R-:W2:Y:S07]  /*2150*/  LDC R125, c[0x0][0x3f4] ;  /* 0x0000fd00ff7d7b82 */ /* 0x000eae0000000800 */
[----:B------:R-:W-:Y:S01]  /*2160*/  @P0 IADD3 R4, P1, R189, UR4, RZ ;  /* 0x00000004bd040c10 */ /* 0x000fe2000ff3e0ff */
[----:B------:R-:W-:Y:S01]  /*2170*/  ULDC UR4, c[0x0][0x2f4] ;  /* 0x0000bd0000047ab9 */ /* 0x000fe20000000800 */
[----:B------:R-:W3:Y:S02]  /*2180*/  LDC.64 R88, c[0x0][0x408] ;  /* 0x00010200ff587b82 */ /* 0x000ee40000000a00 */
[----:B------:R-:W-:Y:S01]  /*2190*/  @P0 IADD3.X R5, R190, UR5, RZ, P1, !PT ;  /* 0x00000005be050c10 */ /* 0x000fe20008ffe4ff */
[----:B------:R-:W-:-:S04]  /*21a0*/  ULDC UR5, c[0x0][0x320] ;  /* 0x0000c80000057ab9 */ /* 0x000fc80000000800 */
[----:B------:R4:W2:Y:S01]  /*21b0*/  @P0 LDG.E R102, desc[UR56][R4.64] ;  /* 0x0000003804660981 */ /* 0x0008a2000c1e1900 */
[----:B------:R-:W-:Y:S01]  /*21c0*/  ISETP.GE.AND P1, PT, R0, UR4, PT ;  /* 0x0000000400007c0c */ /* 0x000fe2000bf26270 */
[----:B-1----:R-:W-:Y:S01]  /*21d0*/  IMAD.WIDE.U32 R96, R166, R94, R16 ;  /* 0x0000005ea6607225 */ /* 0x002fe200078e0010 */
[----:B------:R-:W-:Y:S01]  /*21e0*/  ISETP.GE.AND P0, PT, R16, UR4, PT ;  /* 0x0000000410007c0c */ /* 0x000fe2000bf06270 */
[----:B------:R-:W1:Y:S01]  /*21f0*/  S2R R218, SR_TID.X ;  /* 0x0000000000da7919 */ /* 0x000e620000002100 */
[----:B0-----:R-:W-:Y:S01]  /*2200*/  SEL R6, RZ, 0xffffffff, P1 ;  /* 0xffffffffff067807 */ /* 0x001fe20000800000 */
[----:B------:R-:W-:Y:S01]  /*2210*/  IMAD.MOV.U32 R127, RZ, RZ, 0x20 ;  /* 0x00000020ff7f7424 */ /* 0x000fe200078e00ff */
[----:B------:R-:W-:Y:S01]  /*2220*/  SEL R3, RZ, 0x1, P0 ;  /* 0x00000001ff037807 */ /* 0x000fe20000000000 */
[----:B------:R-:W-:Y:S01]  /*2230*/  IMAD.SHL.U32 R108, R94, 0x40, RZ ;  /* 0x000000405e6c7824 */ /* 0x000fe200078e00ff */
[----:B------:R-:W-:Y:S01]  /*2240*/  ISETP.GE.AND P0, PT, R0, UR5, PT ;  /* 0x0000000500007c0c */ /* 0x000fe2000bf06270 */
[----:B------:R-:W-:Y:S01]  /*2250*/  IMAD.SHL.U32 R6, R6, 0x2, RZ ;  /* 0x0000000206067824 */ /* 0x000fe200078e00ff */
[----:B------:R-:W-:Y:S01]  /*2260*/  ISETP.GE.AND P1, PT, R19, UR4, PT ;  /* 0x0000000413007c0c */ /* 0x000fe2000bf26270 */
[----:B------:R-:W-:Y:S01]  /*2270*/  IMAD.IADD R129, R129, 0x1, R26 ;  /* 0x0000000181817824 */ /* 0x000fe200078e021a */
[----:B----4-:R-:W-:Y:S01]  /*2280*/  SEL R4, RZ, 0xffffffff, P0 ;  /* 0xffffffffff047807 */ /* 0x010fe20000000000 */
[--C-:B------:R-:W-:Y:S01]  /*2290*/  IMAD R114, R214, 0x40, R166.reuse ;  /* 0x00000040d6727824 */ /* 0x100fe200078e02a6 */
[----:B------:R-:W-:Y:S01]  /*22a0*/  LOP3.LUT R6, R6, 0x2, R3, 0xe2, !PT ;  /* 0x0000000206067812 */ /* 0x000fe200078ee203 */
[----:B------:R-:W-:Y:S01]  /*22b0*/  VIADD R3, R16, 0x40 ;  /* 0x0000004010037836 */ /* 0x000fe20000000000 */
[----:B------:R-:W-:Y:S01]  /*22c0*/  SHF.R.S32.HI R11, RZ, 0x1f, R166 ;  /* 0x0000001fff0b7819 */ /* 0x000fe200000114a6 */
[----:B------:R-:W-:Y:S01]  /*22d0*/  IMAD.SHL.U32 R8, R4, 0x2, RZ ;  /* 0x0000000204087824 */ /* 0x000fe200078e00ff */
[----:B------:R-:W-:Y:S01]  /*22e0*/  SEL R4, RZ, 0x8, P1 ;  /* 0x00000008ff047807 */ /* 0x000fe20000800000 */
[----:B---3--:R-:W-:Y:S01]  /*22f0*/  IMAD.WIDE.U32 R90, R166, R88, R16 ;  /* 0x00000058a65a7225 */ /* 0x008fe200078e0010 */
[----:B------:R-:W-:-:S02]  /*2300*/  ISETP.GE.AND P0, PT, R3, UR4, PT ;  /* 0x0000000403007c0c */ /* 0x000fc4000bf06270 */
[----:B------:R-:W-:Y:S01]  /*2310*/  ISETP.GE.AND P2, PT, R16, UR5, PT ;  /* 0x0000000510007c0c */ /* 0x000fe2000bf46270 */
[----:B------:R-:W-:Y:S01]  /*2320*/  IMAD R131, R89, 0x60, RZ ;  /* 0x0000006059837824 */ /* 0x000fe200078e02ff */
[----:B------:R-:W-:Y:S01]  /*2330*/  SEL R5, RZ, 0x4, P0 ;  /* 0x00000004ff057807 */ /* 0x000fe20000000000 */
[----:B------:R-:W-:Y:S01]  /*2340*/  IMAD.SHL.U32 R110, R88, 0x40, RZ ;  /* 0x00000040586e7824 */ /* 0x000fe200078e00ff */
[--C-:B------:R-:W-:Y:S02]  /*2350*/  SHF.R.S32.HI R161, RZ, 0x1f, R160.reuse ;  /* 0x0000001fffa17819 */ /* 0x100fe400000114a0 */
[----:B------:R-:W-:Y:S01]  /*2360*/  LOP3.LUT R4, R4, R6, R5, 0xfe, !PT ;  /* 0x0000000604047212 */ /* 0x000fe200078efe05 */
[-C--:B------:R-:W-:Y:S01]  /*2370*/  IMAD R5, R11, R94.reuse, RZ ;  /* 0x0000005e0b057224 */ /* 0x080fe200078e02ff */
[----:B------:R-:W-:Y:S01]  /*2380*/  SEL R7, RZ, 0x1, P2 ;  /* 0x00000001ff077807 */ /* 0x000fe20001000000 */
[----:B------:R-:W-:Y:S01]  /*2390*/  IMAD.WIDE.U32 R98, R166, R94, R160 ;  /* 0x0000005ea6627225 */ /* 0x000fe200078e00a0 */
[----:B------:R-:W-:-:S02]  /*23a0*/  ISETP.GE.AND P0, PT, R22, UR4, PT ;  /* 0x0000000416007c0c */ /* 0x000fc4000bf06270 */
[----:B------:R-:W-:Y:S01]  /*23b0*/  ISETP.GE.AND P1, PT, R3, UR5, PT ;  /* 0x0000000503007c0c */ /* 0x000fe2000bf26270 */
[----:B------:R-:W-:Y:S01]  /*23c0*/  IMAD R5, R166, R95, R5 ;  /* 0x0000005fa6057224 */ /* 0x000fe200078e0205 */
[----:B------:R-:W-:Y:S01]  /*23d0*/  LOP3.LUT R7, R8, 0x2, R7, 0xe2, !PT ;  /* 0x0000000208077812 */ /* 0x000fe200078ee207 */
[-C--:B------:R-:W-:Y:S01]  /*23e0*/  IMAD R11, R11, R88.reuse, RZ ;  /* 0x000000580b0b7224 */ /* 0x080fe200078e02ff */
[----:B------:R-:W-:Y:S01]  /*23f0*/  SEL R9, RZ, 0x10, P0 ;  /* 0x00000010ff097807 */ /* 0x000fe20000000000 */
[----:B------:R-:W-:Y:S01]  /*2400*/  IMAD.IADD R99, R99, 0x1, R5 ;  /* 0x0000000163637824 */ /* 0x000fe200078e0205 */
[----:B------:R-:W-:Y:S01]  /*2410*/  SEL R6, RZ, 0x4, P1 ;  /* 0x00000004ff067807 */ /* 0x000fe20000800000 */
[----:B------:R-:W-:Y:S01]  /*2420*/  IMAD.IADD R97, R5, 0x1, R97 ;  /* 0x0000000105617824 */ /* 0x000fe200078e0261 */
[----:B--2---:R-:W-:Y:S01]  /*2430*/  ISETP.GE.AND P0, PT, R16, R125, PT ;  /* 0x0000007d1000720c */ /* 0x004fe20003f06270 */
[----:B------:R-:W-:Y:S01]  /*2440*/  IMAD R13, R166, R89, R11 ;  /* 0x00000059a60d7224 */ /* 0x000fe200078e020b */
[----:B------:R-:W-:Y:S01]  /*2450*/  ISETP.GE.AND P1, PT, R0, R125, PT ;  /* 0x0000007d0000720c */ /* 0x000fe20003f26270 */
[----:B------:R-:W-:Y:S01]  /*2460*/  IMAD.WIDE.U32 R92, R166, R88, R160 ;  /* 0x00000058a65c7225 */ /* 0x000fe200078e00a0 */
[----:B------:R-:W-:-:S02]  /*2470*/  LOP3.LUT R5, R7, R6, RZ, 0xfc, !PT ;  /* 0x0000000607057212 */ /* 0x000fc400078efcff */
[----:B------:R-:W-:Y:S01]  /*2480*/  ISETP.GE.AND P3, PT, R3, R125, PT ;  /* 0x0000007d0300720c */ /* 0x000fe20003f66270 */
[----:B------:R-:W-:Y:S01]  /*2490*/  IMAD.IADD R93, R93, 0x1, R13 ;  /* 0x000000015d5d7824 */ /* 0x000fe200078e020d */
[----:B------:R-:W-:Y:S01]  /*24a0*/  SEL R7, R125, RZ, P0 ;  /* 0x000000ff7d077207 */ /* 0x000fe20000000000 */
[----:B------:R-:W-:Y:S01]  /*24b0*/  IMAD.IADD R91, R13, 0x1, R91 ;  /* 0x000000010d5b7824 */ /* 0x000fe200078e025b */
[----:B------:R-:W-:Y:S01]  /*24c0*/  SEL R11, R125, RZ, P1 ;  /* 0x000000ff7d0b7207 */ /* 0x000fe20000800000 */
[-C--:B-----5:R-:W-:Y:S01]  /*24d0*/  IMAD.WIDE.U32 R98, R141, R94.reuse, R98 ;  /* 0x0000005e8d627225 */ /* 0x0a0fe200078e0062 */
[----:B------:R-:W-:Y:S02]  /*24e0*/  LOP3.LUT R9, R4, R9, RZ, 0xfc, !PT ;  /* 0x0000000904097212 */ /* 0x000fe400078efcff */
[----:B------:R-:W-:Y:S01]  /*24f0*/  SEL R4, R125, RZ, P3 ;  /* 0x000000ff7d047207 */ /* 0x000fe20001800000 */
[----:B------:R-:W-:Y:S01]  /*2500*/  IMAD.IADD R7, R16, 0x1, R7 ;  /* 0x0000000110077824 */ /* 0x000fe200078e0207 */
[----:B------:R-:W-:Y:S01]  /*2510*/  LOP3.LUT R20, R20, 0xfffffffe, RZ, 0xc0, !PT ;  /* 0xfffffffe14147812 */ /* 0x000fe200078ec0ff */
[----:B------:R-:W-:Y:S01]  /*2520*/  IMAD.IADD R11, R0, 0x1, R11 ;  /* 0x00000001000b7824 */ /* 0x000fe200078e020b */
[----:B------:R-:W-:Y:S01]  /*2530*/  ISETP.GE.AND P2, PT, R23, UR4, PT ;  /* 0x0000000417007c0c */ /* 0x000fe2000bf46270 */
[----:B------:R-:W-:Y:S01]  /*2540*/  IMAD.IADD R12, R3, 0x1, R4 ;  /* 0x00000001030c7824 */ /* 0x000fe200078e0204 */
[----:B------:R-:W-:Y:S01]  /*2550*/  SHF.R.S32.HI R4, RZ, 0x1f, R7 ;  /* 0x0000001fff047819 */ /* 0x000fe20000011407 */
[----:B------:R-:W-:Y:S01]  /*2560*/  IMAD.WIDE.U32 R96, R141, R94, R96 ;  /* 0x0000005e8d607225 */ /* 0x000fe200078e0060 */
[----:B------:R-:W-:-:S02]  /*2570*/  SHF.R.S32.HI R6, RZ, 0x1f, R11 ;  /* 0x0000001fff067819 */ /* 0x000fc4000001140b */
[CC--:B------:R-:W-:Y:S01]  /*2580*/  LEA.HI R8, R4.reuse, R7.reuse, RZ, 0x3 ;  /* 0x0000000704087211 */ /* 0x0c0fe200078f18ff */
[CC--:B------:R-:W-:Y:S01]  /*2590*/  IMAD.WIDE.U32 R92, R141.reuse, R88.reuse, R92 ;  /* 0x000000588d5c7225 */ /* 0x0c0fe200078e005c */
[----:B------:R-:W-:Y:S02]  /*25a0*/  LEA.HI R4, R4, R7, RZ, 0x6 ;  /* 0x0000000704047211 */ /* 0x000fe400078f30ff */
[----:B------:R-:W-:Y:S01]  /*25b0*/  @P3 LOP3.LUT R20, R20, 0x1, RZ, 0xfc, !PT ;  /* 0x0000000114143812 */ /* 0x000fe200078efcff */
[----:B------:R-:W-:Y:S01]  /*25c0*/  IMAD.WIDE.U32 R90, R141, R88, R90 ;  /* 0x000000588d5a7225 */ /* 0x000fe200078e005a */
[CC--:B------:R-:W-:Y:S02]  /*25d0*/  LEA.HI R7, R6.reuse, R11.reuse, RZ, 0x6 ;  /* 0x0000000b06077211 */ /* 0x0c0fe400078f30ff */
[----:B------:R-:W-:Y:S01]  /*25e0*/  LEA.HI R11, R6, R11, RZ, 0x3 ;  /* 0x0000000b060b7211 */ /* 0x000fe200078f18ff */
[----:B------:R0:W-:Y:S01]  /*25f0*/  STL [R1+0x38], R20 ;  /* 0x0000381401007387 */ /* 0x0001e20000100800 */
[----:B------:R-:W-:Y:S01]  /*2600*/  SHF.R.S32.HI R4, RZ, 0x6, R4 ;  /* 0x00000006ff047819 */ /* 0x000fe20000011404 */
[----:B------:R-:W-:Y:S01]  /*2610*/  IMAD.SHL.U32 R125, R125, 0x2, RZ ;  /* 0x000000027d7d7824 */ /* 0x000fe200078e00ff */
[----:B------:R-:W-:-:S02]  /*2620*/  SHF.R.S32.HI R6, RZ, 0x6, R7 ;  /* 0x00000006ff067819 */ /* 0x000fc40000011407 */
[C---:B------:R-:W-:Y:S01]  /*2630*/  LOP3.LUT R13, R177.reuse, 0x38, R11, 0xf8, !PT ;  /* 0x00000038b10d7812 */ /* 0x040fe200078ef80b */
[C-C-:B------:R-:W-:Y:S01]  /*2640*/  IMAD R140, R4.reuse, 0x1800, R179.reuse ;  /* 0x00001800048c7824 */ /* 0x140fe200078e02b3 */
[----:B------:R-:W-:Y:S01]  /*2650*/  LOP3.LUT R7, R177, 0x38, R8, 0xf8, !PT ;  /* 0x00000038b1077812 */ /* 0x000fe200078ef808 */
[----:B------:R-:W-:Y:S01]  /*2660*/  IMAD R138, R4, 0x1800, R180 ;  /* 0x00001800048a7824 */ /* 0x000fe200078e02b4 */
[----:B------:R-:W-:Y:S01]  /*2670*/  LOP3.LUT R10, R168, 0x38, R8, 0xf8, !PT ;  /* 0x00000038a80a7812 */ /* 0x000fe200078ef808 */
[C---:B------:R-:W-:Y:S01]  /*2680*/  IMAD R139, R6.reuse, 0x1800, R179 ;  /* 0x00001800068b7824 */ /* 0x040fe200078e02b3 */
[----:B0-----:R-:W-:Y:S01]  /*2690*/  SHF.R.U32.HI R20, RZ, 0x3, R168 ;  /* 0x00000003ff147819 */ /* 0x001fe200000116a8 */
[----:B------:R-:W-:Y:S01]  /*26a0*/  IMAD R134, R6, 0x1800, R180 ;  /* 0x0000180006867824 */ /* 0x000fe200078e02b4 */
[----:B------:R-:W-:Y:S02]  /*26b0*/  SHF.R.S32.HI R21, RZ, 0x1f, R12 ;  /* 0x0000001fff157819 */ /* 0x000fe4000001140c */
[----:B------:R-:W-:-:S02]  /*26c0*/  LOP3.LUT R4, R13, R178, RZ, 0x3c, !PT ;  /* 0x000000b20d047212 */ /* 0x000fc400078e3cff */
[----:B------:R-:W-:Y:S02]  /*26d0*/  LOP3.LUT R7, R7, R178, RZ, 0x3c, !PT ;  /* 0x000000b207077212 */ /* 0x000fe400078e3cff */
[----:B------:R-:W-:Y:S01]  /*26e0*/  LOP3.LUT R15, R10, R20, RZ, 0x3c, !PT ;  /* 0x000000140a0f7212 */ /* 0x000fe200078e3cff */
[----:B------:R-:W-:Y:S01]  /*26f0*/  IMAD.IADD R139, R139, 0x1, R4 ;  /* 0x000000018b8b7824 */ /* 0x000fe200078e0204 */
[CC--:B------:R-:W-:Y:S01]  /*2700*/  LEA.HI R14, R21.reuse, R12.reuse, RZ, 0x3 ;  /* 0x0000000c150e7211 */ /* 0x0c0fe200078f18ff */
[----:B------:R-:W-:Y:S01]  /*2710*/  IMAD.IADD R140, R140, 0x1, R7 ;  /* 0x000000018c8c7824 */ /* 0x000fe200078e0207 */
[----:B------:R-:W-:Y:S02]  /*2720*/  LEA.HI R12, R21, R12, RZ, 0x6 ;  /* 0x0000000c150c7211 */ /* 0x000fe400078f30ff */
[----:B------:R-:W-:Y:S02]  /*2730*/  IADD3 R138, R138, R15, RZ ;  /* 0x0000000f8a8a7210 */ /* 0x000fe40007ffe0ff */
[----:B------:R-:W-:-:S02]  /*2740*/  SHF.R.S32.HI R15, RZ, 0x1f, R141 ;  /* 0x0000001fff0f7819 */ /* 0x000fc4000001148d */
[----:B------:R-:W-:Y:S02]  /*2750*/  LOP3.LUT R4, R168, 0x38, R11, 0xf8, !PT ;  /* 0x00000038a8047812 */ /* 0x000fe400078ef80b */
[----:B------:R-:W-:Y:S02]  /*2760*/  SHF.R.S32.HI R12, RZ, 0x6, R12 ;  /* 0x00000006ff0c7819 */ /* 0x000fe4000001140c */
[--C-:B------:R-:W-:Y:S02]  /*2770*/  LOP3.LUT R7, R177, 0x38, R14.reuse, 0xf8, !PT ;  /* 0x00000038b1077812 */ /* 0x100fe400078ef80e */
[----:B------:R-:W-:Y:S01]  /*2780*/  LOP3.LUT R13, R4, R20, RZ, 0x3c, !PT ;  /* 0x00000014040d7212 */ /* 0x000fe200078e3cff */
[----:B------:R-:W-:Y:S01]  /*2790*/  IMAD R4, R15, R94, RZ ;  /* 0x0000005e0f047224 */ /* 0x000fe200078e02ff */
[----:B------:R-:W-:Y:S01]  /*27a0*/  LOP3.LUT R10, R168, 0x38, R14, 0xf8, !PT ;  /* 0x00000038a80a7812 */ /* 0x000fe200078ef80e */
[----:B------:R-:W-:Y:S01]  /*27b0*/  IMAD R136, R12, 0x1800, R179 ;  /* 0x000018000c887824 */ /* 0x000fe200078e02b3 */
[----:B------:R-:W-:Y:S01]  /*27c0*/  LOP3.LUT R7, R7, R178, RZ, 0x3c, !PT ;  /* 0x000000b207077212 */ /* 0x000fe200078e3cff */
[----:B------:R-:W-:Y:S01]  /*27d0*/  IMAD R27, R141, R95, R4 ;  /* 0x0000005f8d1b7224 */ /* 0x000fe200078e0204 */
[----:B------:R-:W-:Y:S01]  /*27e0*/  LOP3.LUT R10, R10, R20, RZ, 0x3c, !PT ;  /* 0x000000140a0a7212 */ /* 0x000fe200078e3cff */
[----:B------:R-:W-:Y:S01]  /*27f0*/  IMAD R133, R12, 0x1800, R180 ;  /* 0x000018000c857824 */ /* 0x000fe200078e02b4 */
[----:B------:R-:W-:Y:S01]  /*2800*/  ISETP.GE.AND P3, PT, R19, UR5, PT ;  /* 0x0000000513007c0c */ /* 0x000fe2000bf66270 */
[----:B------:R-:W-:Y:S01]  /*2810*/  IMAD.IADD R136, R136, 0x1, R7 ;  /* 0x0000000188887824 */ /* 0x000fe200078e0207 */
[----:B------:R-:W-:Y:S01]  /*2820*/  LOP3.LUT R7, R177, 0x18, R16, 0xf8, !PT ;  /* 0x00000018b1077812 */ /* 0x000fe200078ef810 */
[----:B------:R-:W-:Y:S01]  /*2830*/  IMAD R4, R15, R88, RZ ;  /* 0x000000580f047224 */ /* 0x000fe200078e02ff */
[----:B------:R-:W-:Y:S01]  /*2840*/  SEL R6, RZ, 0x8, P3 ;  /* 0x00000008ff067807 */ /* 0x000fe20001800000 */
[----:B------:R-:W-:Y:S01]  /*2850*/  IMAD.IADD R133, R133, 0x1, R10 ;  /* 0x0000000185857824 */ /* 0x000fe200078e020a */
[----:B------:R-:W-:Y:S01]  /*2860*/  LOP3.LUT P4, RZ, R219, 0x4, RZ, 0xc0, !PT ;  /* 0x00000004dbff7812 */ /* 0x000fe2000788c0ff */
[----:B------:R-:W-:Y:S01]  /*2870*/  IMAD R103, R141, R89, R4 ;  /* 0x000000598d677224 */ /* 0x000fe200078e0204 */
[----:B------:R-:W-:Y:S01]  /*2880*/  LOP3.LUT R4, R7, R178, RZ, 0x3c, !PT ;  /* 0x000000b207047212 */ /* 0x000fe200078e3cff */
[----:B------:R-:W-:Y:S01]  /*2890*/  IMAD.IADD R134, R134, 0x1, R13 ;  /* 0x0000000186867824 */ /* 0x000fe200078e020d */
[----:B------:R-:W-:Y:S01]  /*28a0*/  SEL R10, RZ, 0x20, P2 ;  /* 0x00000020ff0a7807 */ /* 0x000fe20001000000 */
[----:B------:R-:W-:Y:S01]  /*28b0*/  IMAD R13, R95, 0x60, RZ ;  /* 0x000000605f0d7824 */ /* 0x000fe200078e02ff */
[----:B------:R-:W-:Y:S01]  /*28c0*/  LOP3.LUT R21, R5, R6, RZ, 0xfc, !PT ;  /* 0x0000000605157212 */ /* 0x000fe200078efcff */
[----:B------:R-:W-:Y:S01]  /*28d0*/  IMAD.IADD R4, R179, 0x1, R4 ;  /* 0x00000001b3047824 */ /* 0x000fe200078e0204 */
[C---:B------:R-:W-:Y:S01]  /*28e0*/  SHF.L.U64.HI R107, R94.reuse, 0x6, R95 ;  /* 0x000000065e6b7819 */ /* 0x040fe2000001025f */
[----:B------:R-:W-:Y:S01]  /*28f0*/  IMAD.WIDE.U32 R94, R94, 0x60, RZ ;  /* 0x000000605e5e7825 */ /* 0x000fe200078e00ff */
[----:B------:R-:W-:-:S02]  /*2900*/  SHF.L.U64.HI R109, R88, 0x6, R89 ;  /* 0x00000006586d7819 */ /* 0x000fc40000010259 */
[----:B------:R-:W-:Y:S01]  /*2910*/  SEL R127, R127, 0xffffffe0, !P4 ;  /* 0xffffffe07f7f7807 */ /* 0x000fe20006000000 */
[----:B------:R-:W-:Y:S01]  /*2920*/  IMAD.WIDE.U32 R88, R88, 0x60, RZ ;  /* 0x0000006058587825 */ /* 0x000fe200078e00ff */
[----:B------:R-:W-:Y:S02]  /*2930*/  SHF.R.S32.HI R121, RZ, 0x3, R8 ;  /* 0x00000003ff797819 */ /* 0x000fe40000011408 */
[----:B------:R-:W-:Y:S01]  /*2940*/  LOP3.LUT R6, R8, 0xfffffff8, RZ, 0xc0, !PT ;  /* 0xfffffff808067812 */ /* 0x000fe200078ec0ff */
[----:B------:R-:W-:Y:S01]  /*2950*/  IMAD.IADD R106, R99, 0x1, R27 ;  /* 0x00000001636a7824 */ /* 0x000fe200078e021b */
[----:B------:R-:W-:Y:S01]  /*2960*/  LOP3.LUT R87, R9, R10, RZ, 0xfc, !PT ;  /* 0x0000000a09577212 */ /* 0x000fe200078efcff */
[----:B------:R-:W-:Y:S01]  /*2970*/  IMAD.IADD R104, R27, 0x1, R97 ;  /* 0x000000011b687824 */ /* 0x000fe200078e0261 */
[----:B------:R-:W-:Y:S01]  /*2980*/  LOP3.LUT R7, R11, 0xfffffff8, RZ, 0xc0, !PT ;  /* 0xfffffff80b077812 */ /* 0x000fe200078ec0ff */
        /* <DEDUP_REMOVED lines=9> */
[----:B------:R-:W-:-:S02]  /*2a20*/  LOP3.LUT R27, R87, 0x4, RZ, 0xc0, !PT ;  /* 0x00000004571b7812 */ /* 0x000fc400078ec0ff */
[C---:B------:R-:W-:Y:S02]  /*2a30*/  LOP3.LUT R101, R87.reuse, 0x8, RZ, 0xc0, !PT ;  /* 0x0000000857657812 */ /* 0x040fe400078ec0ff */
[----:B------:R-:W-:Y:S02]  /*2a40*/  LOP3.LUT R100, R87, 0x10, RZ, 0xc0, !PT ;  /* 0x0000001057647812 */ /* 0x000fe400078ec0ff */
[----:B-1----:R-:W-:Y:S02]  /*2a50*/  LEA.HI R218, R218, 0x8, RZ, 0x19 ;  /* 0x00000008dada7811 */ /* 0x002fe400078fc8ff */
[----:B------:R-:W-:Y:S02]  /*2a60*/  LOP3.LUT R5, R5, 0x1, RZ, 0xc0, !PT ;  /* 0x0000000105057812 */ /* 0x000fe400078ec0ff */
[----:B------:R-:W-:Y:S02]  /*2a70*/  SHF.R.S32.HI R120, RZ, 0x3, R11 ;  /* 0x00000003ff787819 */ /* 0x000fe4000001140b */
[----:B------:R-:W-:-:S02]  /*2a80*/  SHF.R.S32.HI R119, RZ, 0x3, R14 ;  /* 0x00000003ff777819 */ /* 0x000fc4000001140e */
[----:B------:R-:W-:Y:S02]  /*2a90*/  LOP3.LUT R9, R9, 0x1, RZ, 0xc0, !PT ;  /* 0x0000000109097812 */ /* 0x000fe400078ec0ff */
[----:B------:R-:W-:Y:S02]  /*2aa0*/  LOP3.LUT R21, R21, 0x8, RZ, 0xc0, !PT ;  /* 0x0000000815157812 */ /* 0x000fe400078ec0ff */
[----:B------:R-:W-:Y:S02]  /*2ab0*/  SHF.R.S32.HI R113, RZ, 0x1f, R6 ;  /* 0x0000001fff717819 */ /* 0x000fe40000011406 */
[----:B------:R-:W-:Y:S02]  /*2ac0*/  SHF.R.S32.HI R112, RZ, 0x1f, R7 ;  /* 0x0000001fff707819 */ /* 0x000fe40000011407 */
[----:B------:R-:W-:Y:S02]  /*2ad0*/  SHF.R.S32.HI R111, RZ, 0x1f, R8 ;  /* 0x0000001fff6f7819 */ /* 0x000fe40000011408 */
[----:B------:R-:W-:-:S02]  /*2ae0*/  LOP3.LUT R87, R87, 0x20, RZ, 0xc0, !PT ;  /* 0x0000002057577812 */ /* 0x000fc400078ec0ff */
[----:B------:R-:W-:-:S07]  /*2af0*/  SHF.R.S32.HI R128, RZ, 0x1f, R102 ;  /* 0x0000001fff807819 */ /* 0x000fce0000011466 */
.L_x_562:
[----:B---3--:R-:W2:Y:S01]  /*2b00*/  LDL.LU R31, [R1+0x38] ;  /* 0x00003800011f7983 */ /* 0x008ea20000300800 */
[----:B------:R-:W0:Y:S01]  /*2b10*/  LDC R81, c[0x0][0x430] ;  /* 0x00010c00ff517b82 */ /* 0x000e220000000800 */
[----:B------:R-:W-:Y:S01]  /*2b20*/  IADD3 R24, R24, -0x1, RZ ;  /* 0xffffffff18187810 */ /* 0x000fe20007ffe0ff */
[----:B------:R-:W-:-:S04]  /*2b30*/  IMAD.MOV.U32 R80, RZ, RZ, RZ ;  /* 0x000000ffff507224 */ /* 0x000fc800078e00ff */
[----:B------:R-:W-:Y:S02]  /*2b40*/  IMAD R12, R24, 0x60, R114 ;  /* 0x00000060180c7824 */ /* 0x000fe400078e0272 */
[----:B------:R-:W1:Y:S02]  /*2b50*/  LDC R124, c[0x0][0x3f4] ;  /* 0x0000fd00ff7c7b82 */ /* 0x000e640000000800 */
[----:B------:R-:W-:Y:S01]  /*2b60*/  IMAD.IADD R32, R129, 0x1, R12 ;  /* 0x0000000181207824 */ /* 0x000fe200078e020c */
[----:B------:R-:W-:-:S03]  /*2b70*/  ISETP.GE.AND P2, PT, R12, R25, PT ;  /* 0x000000190c00720c */ /* 0x000fc60003f46270 */
[----:B------:R-:W-:Y:S01]  /*2b80*/  IMAD.MOV.U32 R28, RZ, RZ, R32 ;  /* 0x000000ffff1c7224 */ /* 0x000fe200078e0020 */
[----:B------:R-:W-:Y:S02]  /*2b90*/  ISETP.GT.OR P2, PT, R114, 0x5f, P2 ;  /* 0x0000005f7200780c */ /* 0x000fe40001744670 */
[----:B0-----:R-:W-:-:S11]  /*2ba0*/  ISETP.NE.AND P3, PT, R81, 0x1, PT ;  /* 0x000000015100780c */ /* 0x001fd60003f65270 */
[----:B------:R-:W0:Y:S08]  /*2bb0*/  @!P2 LDC.64 R14, c[0x0][0x428] ;  /* 0x00010a00ff0eab82 */ /* 0x000e300000000a00 */
[----:B------:R-:W3:Y:S08]  /*2bc0*/  @!P2 LDC.64 R12, c[0x0][0x418] ;  /* 0x00010600ff0cab82 */ /* 0x000ef00000000a00 */
[----:B------:R-:W4:Y:S08]  /*2bd0*/  @P3 LDC R11, c[0x0][0x434] ;  /* 0x00010d00ff0b3b82 */ /* 0x000f300000000800 */
[----:B------:R-:W1:Y:S01]  /*2be0*/  @P3 LDC R30, c[0x0][0x438] ;  /* 0x00010e00ff1e3b82 */ /* 0x000e620000000800 */
[----:B----4-:R-:W-:-:S05]  /*2bf0*/  @P3 IMAD.HI.U32 R11, R32, R11, RZ ;  /* 0x0000000b200b3227 */ /* 0x010fca00078e00ff */
[----:B-1----:R-:W-:Y:S01]  /*2c00*/  @P3 SHF.R.U32.HI R28, RZ, R30, R11 ;  /* 0x0000001eff1c3219 */ /* 0x002fe2000001160b */
[----:B0-----:R-:W-:-:S03]  /*2c10*/  @!P2 IMAD R11, R128, R14, RZ ;  /* 0x0000000e800ba224 */ /* 0x001fc600078e02ff */
[--C-:B------:R-:W-:Y:S01]  /*2c20*/  @!P2 SHF.R.S32.HI R29, RZ, 0x1f, R28.reuse ;  /* 0x0000001fff1da819 */ /* 0x100fe2000001141c */
[C---:B------:R-:W-:Y:S02]  /*2c30*/  @!P2 IMAD R11, R102.reuse, R15, R11 ;  /* 0x0000000f660ba224 */ /* 0x040fe400078e020b */
[----:B------:R-:W-:-:S04]  /*2c40*/  @!P2 IMAD.WIDE.U32 R14, R102, R14, R28 ;  /* 0x0000000e660ea225 */ /* 0x000fc800078e001c */
[----:B------:R-:W-:Y:S01]  /*2c50*/  @!P2 IMAD.IADD R11, R15, 0x1, R11 ;  /* 0x000000010f0ba824 */ /* 0x000fe200078e020b */
[----:B---3--:R-:W-:-:S04]  /*2c60*/  @!P2 LEA R12, P3, R14, R12, 0x2 ;  /* 0x0000000c0e0ca211 */ /* 0x008fc800078610ff */
[----:B------:R-:W-:Y:S02]  /*2c70*/  @!P2 LEA.HI.X R13, R14, R13, R11, 0x2, P3 ;  /* 0x0000000d0e0da211 */ /* 0x000fe400018f140b */
[----:B------:R-:W-:-:S03]  /*2c80*/  ISETP.GT.AND P3, PT, R24, R126, PT ;  /* 0x0000007e1800720c */ /* 0x000fc60003f64270 */
[----:B------:R0:W5:Y:S01]  /*2c90*/  @!P2 LDG.E R80, desc[UR56][R12.64] ;  /* 0x000000380c50a981 */ /* 0x000162000c1e1900 */
[----:B------:R-:W-:Y:S01]  /*2ca0*/  ISETP.GE.AND P2, PT, R124, 0x1, PT ;  /* 0x000000017c00780c */ /* 0x000fe20003f46270 */
[----:B------:R-:W-:Y:S01]  /*2cb0*/  IMAD.MOV R14, RZ, RZ, -R28 ;  /* 0x000000ffff0e7224 */ /* 0x000fe200078e0a1c */
[----:B------:R-:W-:Y:S05]  /*2cc0*/  YIELD ;  /* 0x0000000000007946 */ /* 0x000fea0003800000 */
[----:B------:R-:W-:Y:S01]  /*2cd0*/  IMAD R81, R81, R14, R32 ;  /* 0x0000000e51517224 */ /* 0x000fe200078e0220 */
[----:B------:R-:W-:Y:S01]  /*2ce0*/  BSSY B0, `(.L_x_457) ;  /* 0x0000808000007945 */ /* 0x000fe20003800000 */
[----:B------:R-:W-:-:S02]  /*2cf0*/  IMAD R14, R18, 0x4800, R4 ;  /* 0x00004800120e7824 */ /* 0x000fc400078e0204 */
[----:B------:R-:W-:Y:S02]  /*2d00*/  IMAD R28, R18, 0x4800, R132 ;  /* 0x00004800121c7824 */ /* 0x000fe400078e0284 */
[--C-:B------:R-:W-:Y:S02]  /*2d10*/  IMAD R29, R14, 0x2, R123.reuse ;  /* 0x000000020e1d7824 */ /* 0x100fe400078e027b */
[----:B------:R-:W-:Y:S01]  /*2d20*/  IMAD R28, R28, 0x2, R123 ;  /* 0x000000021c1c7824 */ /* 0x000fe200078e027b */
[----:B--2---:R-:W-:-:S04]  /*2d30*/  LOP3.LUT R31, R31, 0xfffffffd, RZ, 0xc0, !PT ;  /* 0xfffffffd1f1f7812 */ /* 0x004fc800078ec0ff */
[----:B------:R-:W-:-:S05]  /*2d40*/  @P3 LOP3.LUT R31, R31, 0x2, RZ, 0xfc, !PT ;  /* 0x000000021f1f3812 */ /* 0x000fca00078efcff */
[----:B------:R0:W-:Y:S01]  /*2d50*/  STL [R1+0x38], R31 ;  /* 0x0000381f01007387 */ /* 0x0001e20000100800 */
[----:B------:R-:W-:Y:S05]  /*2d60*/  @!P2 BRA `(.L_x_458) ;  /* 0x000000780030a947 */ /* 0x000fea0003800000 */
[----:B------:R-:W-:Y:S01]  /*2d70*/  SHF.R.S32.HI R82, RZ, 0x1f, R81 ;  /* 0x0000001fff527819 */ /* 0x000fe20000011451 */
[----:B------:R-:W-:Y:S01]  /*2d80*/  ULDC.64 UR4, c[0x0][0x300] ;  /* 0x0000c00000047ab9 */ /* 0x000fe20000000a00 */
[----:B-----5:R-:W-:Y:S01]  /*2d90*/  SHF.R.S32.HI R83, RZ, 0x1f, R80 ;  /* 0x0000001fff537819 */ /* 0x020fe20000011450 */
[C---:B0-----:R-:W-:Y:S01]  /*2da0*/  IMAD.WIDE.U32 R12, R81.reuse, UR4, RZ ;  /* 0x00000004510c7c25 */ /* 0x041fe2000f8e00ff */
[----:B------:R-:W-:Y:S02]  /*2db0*/  ULDC.U8 UR6, c[0x0][0x410] ;  /* 0x0001040000067ab9 */ /* 0x000fe40000000000 */
[----:B------:R-:W-:Y:S01]  /*2dc0*/  ISETP.NE.AND P2, PT, RZ, UR6, PT ;  /* 0x00000006ff007c0c */ /* 0x000fe2000bf45270 */
[----:B------:R-:W-:Y:S02]  /*2dd0*/  IMAD R14, R82, UR4, RZ ;  /* 0x00000004520e7c24 */ /* 0x000fe4000f8e02ff */
[----:B------:R-:W-:Y:S02]  /*2de0*/  IMAD R84, R24, -0x60, R25 ;  /* 0xffffffa018547824 */ /* 0x000fe400078e0219 */
[----:B------:R-:W-:Y:S01]  /*2df0*/  IMAD R11, R81, UR5, R14 ;  /* 0x00000005510b7c24 */ /* 0x000fe2000f8e020e */
[----:B------:R-:W-:Y:S01]  /*2e00*/  ULDC.64 UR4, c[0x0][0x310] ;  /* 0x0000c40000047ab9 */ /* 0x000fe20000000a00 */
[----:B------:R-:W-:Y:S01]  /*2e10*/  IMAD R14, R130, R24, RZ ;  /* 0x00000018820e7224 */ /* 0x000fe200078e02ff */
[----:B------:R-:W-:Y:S01]  /*2e20*/  VIMNMX R84, R84, 0x60, PT ;  /* 0x0000006054547848 */ /* 0x000fe20003fe0100 */
[----:B------:R-:W-:-:S02]  /*2e30*/  IMAD R15, R83, UR4, RZ ;  /* 0x00000004530f7c24 */ /* 0x000fc4000f8e02ff */
[----:B------:R-:W-:Y:S01]  /*2e40*/  IMAD.IADD R13, R13, 0x1, R11 ;  /* 0x000000010d0d7824 */ /* 0x000fe200078e020b */
[----:B------:R-:W-:Y:S01]  /*2e50*/  SHF.R.S32.HI R11, RZ, 0x1f, R24 ;  /* 0x0000001fff0b7819 */ /* 0x000fe20000011418 */
[C---:B------:R-:W-:Y:S02]  /*2e60*/  IMAD R15, R80.reuse, UR5, R15 ;  /* 0x00000005500f7c24 */ /* 0x040fe4000f8e020f */
[----:B------:R-:W-:Y:S01]  /*2e70*/  IMAD.WIDE.U32 R12, R80, UR4, R12 ;  /* 0x00000004500c7c25 */ /* 0x000fe2000f8e000c */
[----:B------:R-:W-:-:S03]  /*2e80*/  ULDC.64 UR4, c[0x0][0x308] ;  /* 0x0000c20000047ab9 */ /* 0x000fc60000000a00 */
[----:B------:R-:W-:Y:S02]  /*2e90*/  IMAD.IADD R13, R13, 0x1, R15 ;  /* 0x000000010d0d7824 */ /* 0x000fe400078e020f */
[----:B------:R-:W-:Y:S02]  /*2ea0*/  IMAD R15, R131, R24, RZ ;  /* 0x00000018830f7224 */ /* 0x000fe400078e02ff */
[----:B------:R-:W-:-:S04]  /*2eb0*/  IMAD.WIDE.U32 R30, R162, UR4, R12 ;  /* 0x00000004a21e7c25 */ /* 0x000fc8000f8e000c */
[----:B------:R-:W-:Y:S01]  /*2ec0*/  IMAD R115, R162, UR5, R31 ;  /* 0x00000005a2737c24 */ /* 0x000fe2000f8e021f */
[----:B------:R-:W-:Y:S01]  /*2ed0*/  ULDC.64 UR4, c[0x0][0x2e8] ;  /* 0x0000ba0000047ab9 */ /* 0x000fe20000000a00 */
[C---:B------:R-:W-:Y:S01]  /*2ee0*/  IMAD R33, R11.reuse, R94, R14 ;  /* 0x0000005e0b217224 */ /* 0x040fe200078e020e */
[----:B------:R-:W-:Y:S01]  /*2ef0*/  LEA R118, P3, R30, UR4, 0x1 ;  /* 0x000000041e767c11 */ /* 0x000fe2000f8608ff */
[----:B------:R-:W-:Y:S02]  /*2f00*/  IMAD R35, R11, R88, R15 ;  /* 0x000000580b237224 */ /* 0x000fe400078e020f */
[----:B------:R-:W-:Y:S01]  /*2f10*/  IMAD.WIDE.U32 R14, R94, R24, RZ ;  /* 0x000000185e0e7225 */ /* 0x000fe200078e00ff */
[----:B------:R-:W-:-:S03]  /*2f20*/  LEA.HI.X R115, R30, UR5, R115, 0x1, P3 ;  /* 0x000000051e737c11 */ /* 0x000fc600098f0c73 */
[----:B------:R-:W-:-:S04]  /*2f30*/  IMAD.WIDE.U32 R12, R88, R24, RZ ;  /* 0x00000018580c7225 */ /* 0x000fc800078e00ff */
[----:B------:R-:W-:Y:S02]  /*2f40*/  IMAD.IADD R11, R15, 0x1, R33 ;  /* 0x000000010f0b7824 */ /* 0x000fe400078e0221 */
[----:B------:R-:W-:Y:S01]  /*2f50*/  IMAD.IADD R78, R13, 0x1, R35 ;  /* 0x000000010d4e7824 */ /* 0x000fe200078e0223 */
[----:B------:R-:W-:Y:S06]  /*2f60*/  @!P2 BRA `(.L_x_459) ;  /* 0x00000038006ca947 */ /* 0x000fec0003800000 */
[----:B------:R-:W-:Y:S01]  /*2f70*/  ISETP.GE.AND P3, PT, R166, R84, PT ;  /* 0x00000054a600720c */ /* 0x000fe20003f66270 */
[----:B------:R-:W-:Y:S01]  /*2f80*/  BSSY B1, `(.L_x_460) ;  /* 0x0000037000017945 */ /* 0x000fe20003800000 */
        /* <DEDUP_REMOVED lines=12> */
[----:B------:R-:W-:Y:S01]  /*3050*/  CS2R R76, SRZ ;  /* 0x00000000004c7805 */ /* 0x000fe2000001ff00 */
[----:B------:R-:W-:Y:S06]  /*3060*/  @P3 BRA `(.L_x_461) ;  /* 0x0000000000a03947 */ /* 0x000fec0003800000 */
[----:B------:R-:W-:Y:S01]  /*3070*/  IADD3 R33, P2, R98, R14, RZ ;  /* 0x0000000e62217210 */ /* 0x000fe20007f5e0ff */
[----:B------:R-:W-:Y:S01]  /*3080*/  ULDC.64 UR4, c[0x0][0x3e8] ;  /* 0x0000fa0000047ab9 */ /* 0x000fe20000000a00 */
[----:B------:R-:W-:Y:S02]  /*3090*/  CS2R R74, SRZ ;  /* 0x00000000004a7805 */ /* 0x000fe4000001ff00 */
[----:B------:R-:W-:Y:S01]  /*30a0*/  CS2R R76, SRZ ;  /* 0x00000000004c7805 */ /* 0x000fe2000001ff00 */
[----:B------:R-:W-:Y:S01]  /*30b0*/  IMAD.X R34, R11, 0x1, R106, P2 ;  /* 0x000000010b227824 */ /* 0x000fe200010e066a */
[----:B------:R-:W-:-:S04]  /*30c0*/  LEA R32, P2, R33, UR4, 0x1 ;  /* 0x0000000421207c11 */ /* 0x000fc8000f8408ff */
[----:B------:R-:W-:Y:S01]  /*30d0*/  LEA.HI.X R33, R33, UR5, R34, 0x1, P2 ;  /* 0x0000000521217c11 */ /* 0x000fe200090f0c22 */
[----:B------:R-:W-:Y:S01]  /*30e0*/  ULDC.64 UR4, c[0x0][0x400] ;  /* 0x0001000000047ab9 */ /* 0x000fe20000000a00 */
[----:B------:R-:W-:-:S05]  /*30f0*/  IADD3 R35, P2, R92, R12, RZ ;  /* 0x0000000c5c237210 */ /* 0x000fca0007f5e0ff */
[----:B------:R-:W-:Y:S01]  /*3100*/  IMAD.X R36, R78, 0x1, R105, P2 ;  /* 0x000000014e247824 */ /* 0x000fe200010e0669 */
[----:B------:R-:W-:-:S04]  /*3110*/  LEA R34, P2, R35, UR4, 0x1 ;  /* 0x0000000423227c11 */ /* 0x000fc8000f8408ff */
[----:B------:R-:W-:Y:S02]  /*3120*/  LEA.HI.X R35, R35, UR5, R36, 0x1, P2 ;  /* 0x0000000523237c11 */ /* 0x000fe400090f0c24 */
[----:B------:R-:W-:Y:S02]  /*3130*/  ISETP.GE.AND P2, PT, R160, R124, PT ;  /* 0x0000007ca000720c */ /* 0x000fe40003f46270 */
[----:B------:R-:W-:Y:S02]  /*3140*/  CS2R R70, SRZ ;  /* 0x0000000000467805 */ /* 0x000fe4000001ff00 */
[----:B------:R-:W-:-:S09]  /*3150*/  CS2R R72, SRZ ;  /* 0x0000000000487805 */ /* 0x000fd2000001ff00 */
[----:B------:R0:W5:Y:S04]  /*3160*/  @!P2 LDG.E.64 R74, desc[UR56][R32.64] ;  /* 0x00000038204aa981 */ /* 0x000168000c1e1b00 */
[----:B------:R0:W5:Y:S01]  /*3170*/  @!P2 LDG.E.64 R76, desc[UR56][R34.64] ;  /* 0x00000038224ca981 */ /* 0x000162000c1e1b00 */
        /* <DEDUP_REMOVED lines=20> */
[----:B------:R-:W-:-:S13]  /*32c0*/  ISETP.GE.AND P2, PT, R173, R124, PT ;  /* 0x0000007cad00720c */ /* 0x000fda0003f46270 */
[----:B------:R0:W5:Y:S04]  /*32d0*/  @!P2 LDG.E.64 R54, desc[UR56][R32.64+0xa0] ;  /* 0x0000a0382036a981 */ /* 0x000168000c1e1b00 */
[----:B------:R0:W5:Y:S02]  /*32e0*/  @!P2 LDG.E.64 R56, desc[UR56][R34.64+0xa0] ;  /* 0x0000a0382238a981 */ /* 0x000164000c1e1b00 */
.L_x_461:
[----:B------:R-:W-:Y:S05]  /*32f0*/  BSYNC B1 ;  /* 0x0000000000017941 */ /* 0x000fea0003800000 */
.L_x_460:
[----:B0-----:R-:W-:Y:S01]  /*3300*/  VIADD R32, R166, 0x40 ;  /* 0x00000040a6207836 */ /* 0x001fe20000000000 */
[----:B------:R-:W-:Y:S01]  /*3310*/  BSSY B1, `(.L_x_462) ;  /* 0x0000036000017945 */ /* 0x000fe20003800000 */
[----:B------:R-:W-:Y:S02]  /*3320*/  CS2R R34, SRZ ;  /* 0x0000000000227805 */ /* 0x000fe4000001ff00 */
[----:B------:R-:W-:Y:S02]  /*3330*/  CS2R R38, SRZ ;  /* 0x0000000000267805 */ /* 0x000fe4000001ff00 */
[----:B------:R-:W-:Y:S02]  /*3340*/  CS2R R42, SRZ ;  /* 0x00000000002a7805 */ /* 0x000fe4000001ff00 */
[----:B------:R-:W-:Y:S02]  /*3350*/  ISETP.GE.AND P4, PT, R32, R84, PT ;  /* 0x000000542000720c */ /* 0x000fe40003f86270 */
[----:B------:R-:W-:-:S02]  /*3360*/  CS2R R46, SRZ ;  /* 0x00000000002e7805 */ /* 0x000fc4000001ff00 */
[----:B------:R-:W-:Y:S02]  /*3370*/  CS2R R50, SRZ ;  /* 0x0000000000327805 */ /* 0x000fe4000001ff00 */
[----:B------:R-:W-:Y:S02]  /*3380*/  CS2R R32, SRZ ;  /* 0x0000000000207805 */ /* 0x000fe4000001ff00 */
[----:B------:R-:W-:Y:S02]  /*3390*/  CS2R R36, SRZ ;  /* 0x0000000000247805 */ /* 0x000fe4000001ff00 */
[----:B------:R-:W-:Y:S02]  /*33a0*/  CS2R R40, SRZ ;  /* 0x0000000000287805 */ /* 0x000fe4000001ff00 */
[----:B------:R-:W-:Y:S02]  /*33b0*/  CS2R R44, SRZ ;  /* 0x00000000002c7805 */ /* 0x000fe4000001ff00 */
[----:B------:R-:W-:-:S02]  /*33c0*/  CS2R R48, SRZ ;  /* 0x0000000000307805 */ /* 0x000fc4000001ff00 */
[----:B------:R-:W-:Y:S01]  /*33d0*/  CS2R R52, SRZ ;  /* 0x0000000000347805 */ /* 0x000fe2000001ff00 */
[----:B------:R-:W-:Y:S06]  /*33e0*/  @P4 BRA `(.L_x_463) ;  /* 0x0000000000a04947 */ /* 0x000fec0003800000 */
[----:B------:R-:W-:Y:S01]  /*33f0*/  IADD3 R15, P2, P5, R98, R14, R108 ;  /* 0x0000000e620f7210 */ /* 0x000fe20007d5e06c */
[----:B------:R-:W-:Y:S01]  /*3400*/  ULDC.64 UR4, c[0x0][0x3e8] ;  /* 0x0000fa0000047ab9 */ /* 0x000fe20000000a00 */
[----:B------:R-:W-:Y:S02]  /*3410*/  CS2R R50, SRZ ;  /* 0x0000000000327805 */ /* 0x000fe4000001ff00 */
[----:B------:R-:W-:Y:S02]  /*3420*/  CS2R R52, SRZ ;  /* 0x0000000000347805 */ /* 0x000fe4000001ff00 */
[----:B------:R-:W-:Y:S02]  /*3430*/  IADD3.X R30, R106, R11, R107, P2, P5 ;  /* 0x0000000b6a1e7210 */ /* 0x000fe400017ea46b */
[----:B------:R-:W-:-:S04]  /*3440*/  IADD3 R13, P2, P5, R92, R12, R110 ;  /* 0x0000000c5c0d7210 */ /* 0x000fc80007d5e06e */
[----:B------:R-:W-:Y:S02]  /*3450*/  IADD3.X R78, R105, R78, R109, P2, P5 ;  /* 0x0000004e694e7210 */ /* 0x000fe400017ea46d */
[----:B------:R-:W-:-:S04]  /*3460*/  LEA R14, P2, R15, UR4, 0x1 ;  /* 0x000000040f0e7c11 */ /* 0x000fc8000f8408ff */
[----:B------:R-:W-:Y:S01]  /*3470*/  LEA.HI.X R15, R15, UR5, R30, 0x1, P2 ;  /* 0x000000050f0f7c11 */ /* 0x000fe200090f0c1e */
[----:B------:R-:W-:Y:S02]  /*3480*/  ULDC.64 UR4, c[0x0][0x400] ;  /* 0x0001000000047ab9 */ /* 0x000fe40000000a00 */
        /* <DEDUP_REMOVED lines=30> */
.L_x_463:
[----:B------:R-:W-:Y:S05]  /*3670*/  BSYNC B1 ;  /* 0x0000000000017941 */ /* 0x000fea0003800000 */
.L_x_462:
[----:B0----5:R-:W-:Y:S01]  /*3680*/  IMAD.MOV.U32 R12, RZ, RZ, R54 ;  /* 0x000000ffff0c7224 */ /* 0x021fe200078e0036 */
[----:B------:R-:W-:Y:S01]  /*3690*/  MOV R13, R59 ;  /* 0x0000003b000d7202 */ /* 0x000fe20000000f00 */
[----:B------:R-:W-:Y:S01]  /*36a0*/  IMAD.MOV.U32 R11, RZ, RZ, R55 ;  /* 0x000000ffff0b7224 */ /* 0x000fe200078e0037 */
[----:B------:R-:W-:Y:S01]  /*36b0*/  UISETP.NE.AND UP0, UPT, UR58, 0x3, UPT ;  /* 0x000000033a00788c */ /* 0x000fe2000bf05270 */
[----:B------:R-:W-:-:S03]  /*36c0*/  IMAD.MOV.U32 R14, RZ, RZ, R58 ;  /* 0x000000ffff0e7224 */ /* 0x000fc600078e003a */
[----:B------:R-:W-:Y:S01]  /*36d0*/  PRMT R157, R12, 0x5410, R11 ;  /* 0x000054100c9d7816 */ /* 0x000fe2000000000b */
[----:B------:R-:W-:Y:S01]  /*36e0*/  IMAD.MOV.U32 R12, RZ, RZ, R62 ;  /* 0x000000ffff0c7224 */ /* 0x000fe200078e003e */
[----:B------:R-:W-:Y:S01]  /*36f0*/  PRMT R182, R13, 0x5410, R14 ;  /* 0x000054100db67816 */ /* 0x000fe2000000000e */
[----:B------:R-:W-:Y:S01]  /*3700*/  IMAD.MOV.U32 R11, RZ, RZ, R63 ;  /* 0x000000ffff0b7224 */ /* 0x000fe200078e003f */
[----:B------:R-:W-:Y:S01]  /*3710*/  PLOP3.LUT P2, PT, PT, PT, UP0, 0x80, 0x0 ;  /* 0x000000000000781c */ /* 0x000fe20003f4f008 */
[----:B------:R-:W-:Y:S01]  /*3720*/  IMAD.MOV.U32 R13, RZ, RZ, R70 ;  /* 0x000000ffff0d7224 */ /* 0x000fe200078e0046 */
[----:B------:R-:W-:Y:S01]  /*3730*/  PRMT R194, R194, 0x5410, R12 ;  /* 0x00005410c2c27816 */ /* 0x000fe2000000000c */
        /* <DEDUP_REMOVED lines=9> */
[----:B------:R-:W-:-:S02]  /*37d0*/  PRMT R198, R198, 0x5410, R14 ;  /* 0x00005410c6c67816 */ /* 0x000fc4000000000e */
[----:B------:R-:W-:Y:S01]  /*37e0*/  PRMT R148, R148, 0x5410, R12 ;  /* 0x0000541094947816 */ /* 0x000fe2000000000c */
[----:B------:R-:W-:Y:S01]  /*37f0*/  IMAD.MOV.U32 R12, RZ, RZ, R56 ;  /* 0x000000ffff0c7224 */ /* 0x000fe200078e0038 */
[----:B------:R-:W-:Y:S01]  /*3800*/  PRMT R147, R147, 0x5410, R11 ;  /* 0x0000541093937816 */ /* 0x000fe2000000000b */
[----:B------:R-:W-:-:S05]  /*3810*/  IMAD.MOV.U32 R11, RZ, RZ, R57 ;  /* 0x000000ffff0b7224 */ /* 0x000fca00078e0039 */
[----:B------:R-:W-:Y:S01]  /*3820*/  PRMT R158, R12, 0x5410, R11 ;  /* 0x000054100c9e7816 */ /* 0x000fe2000000000b */
[----:B------:R-:W-:Y:S02]  /*3830*/  IMAD.MOV.U32 R12, RZ, RZ, R60 ;  /* 0x000000ffff0c7224 */ /* 0x000fe400078e003c */
[----:B------:R-:W-:-:S05]  /*3840*/  IMAD.MOV.U32 R11, RZ, RZ, R61 ;  /* 0x000000ffff0b7224 */ /* 0x000fca00078e003d */
[----:B------:R-:W-:Y:S01]  /*3850*/  PRMT R159, R11, 0x5410, R12 ;  /* 0x000054100b9f7816 */ /* 0x000fe2000000000c */
[----:B------:R-:W-:Y:S02]  /*3860*/  IMAD.MOV.U32 R11, RZ, RZ, R65 ;  /* 0x000000ffff0b7224 */ /* 0x000fe400078e0041 */
[----:B------:R-:W-:-:S03]  /*3870*/  IMAD.MOV.U32 R12, RZ, RZ, R64 ;  /* 0x000000ffff0c7224 */ /* 0x000fc600078e0040 */
[----:B------:R-:W-:Y:S01]  /*3880*/  PRMT R194, R11, 0x7610, R194 ;  /* 0x000076100bc27816 */ /* 0x000fe200000000c2 */
[----:B------:R-:W-:Y:S01]  /*3890*/  IMAD.MOV.U32 R11, RZ, RZ, R68 ;  /* 0x000000ffff0b7224 */ /* 0x000fe200078e0044 */
[----:B------:R-:W-:Y:S01]  /*38a0*/  PRMT R193, R193, 0x5410, R12 ;  /* 0x00005410c1c17816 */ /* 0x000fe2000000000c */
[----:B------:R-:W-:-:S03]  /*38b0*/  IMAD.MOV.U32 R12, RZ, RZ, R69 ;  /* 0x000000ffff0c7224 */ /* 0x000fc600078e0045 */
[----:B------:R-:W-:Y:S01]  /*38c0*/  PRMT R195, R11, 0x7610, R195 ;  /* 0x000076100bc37816 */ /* 0x000fe200000000c3 */
[----:B------:R-:W-:Y:S01]  /*38d0*/  IMAD.MOV.U32 R11, RZ, RZ, R72 ;  /* 0x000000ffff0b7224 */ /* 0x000fe200078e0048 */
[----:B------:R-:W-:Y:S02]  /*38e0*/  PRMT R196, R12, 0x7610, R196 ;  /* 0x000076100cc47816 */ /* 0x000fe400000000c4 */
[----:B------:R-:W-:Y:S02]  /*38f0*/  MOV R12, R73 ;  /* 0x00000049000c7202 */ /* 0x000fe40000000f00 */
[----:B------:R-:W-:Y:S01]  /*3900*/  PRMT R197, R11, 0x7610, R197 ;  /* 0x000076100bc57816 */ /* 0x000fe200000000c5 */
[----:B------:R-:W-:Y:S01]  /*3910*/  IMAD.MOV.U32 R11, RZ, RZ, R76 ;  /* 0x000000ffff0b7224 */ /* 0x000fe200078e004c */
[----:B------:R-:W-:Y:S01]  /*3920*/  PRMT R198, R12, 0x7610, R198 ;  /* 0x000076100cc67816 */ /* 0x000fe200000000c6 */
[----:B------:R-:W-:-:S03]  /*3930*/  IMAD.MOV.U32 R12, RZ, RZ, R77 ;  /* 0x000000ffff0c7224 */ /* 0x000fc600078e004d */
        /* <DEDUP_REMOVED lines=23> */
[----:B------:R-:W-:Y:S01]  /*3ab0*/  IMAD.MOV.U32 R12, RZ, RZ, R36 ;  /* 0x000000ffff0c7224 */ /* 0x000fe200078e0024 */
[----:B------:R-:W-:-:S04]  /*3ac0*/  MOV R11, R37 ;  /* 0x00000025000b7202 */ /* 0x000fc80000000f00 */
[----:B------:R-:W-:Y:S01]  /*3ad0*/  PRMT R135, R12, 0x5410, R11 ;  /* 0x000054100c877816 */ /* 0x000fe2000000000b */
[----:B------:R-:W-:Y:S02]  /*3ae0*/  IMAD.MOV.U32 R12, RZ, RZ, R40 ;  /* 0x000000ffff0c7224 */ /* 0x000fe400078e0028 */
[----:B------:R-:W-:-:S05]  /*3af0*/  IMAD.MOV.U32 R11, RZ, RZ, R41 ;  /* 0x000000ffff0b7224 */ /* 0x000fca00078e0029 */
[----:B------:R-:W-:Y:S01]  /*3b00*/  PRMT R144, R12, 0x5410, R11 ;  /* 0x000054100c907816 */ /* 0x000fe2000000000b */
        /* <DEDUP_REMOVED lines=12> */
[----:B------:R-:W-:Y:S06]  /*3bd0*/  @!P2 BRA `(.L_x_464) ;  /* 0x000000000004a947 */ /* 0x000fec0003800000 */
[----:B------:R-:W-:Y:S01]  /*3be0*/  BPT.TRAP 0x1 ;  /* 0x000000040000795c */ /* 0x000fe20000300000 */
.L_x_464:
[----:B------:R-:W-:Y:S01]  /*3bf0*/  IMAD R85, R18, 0x8, R2 ;  /* 0x0000000812557824 */ /* 0x000fe200078e0202 */
[----:B------:R-:W-:Y:S01]  /*3c00*/  SHF.L.U32 R86, R167, 0x1f, RZ ;  /* 0x0000001fa7567819 */ /* 0x000fe200000006ff */
[----:B------:R-:W-:Y:S03]  /*3c10*/  BSSY B1, `(.L_x_465) ;  /* 0x0000003000017945 */ /* 0x000fe60003800000 */
[----:B------:R-:W0:Y:S02]  /*3c20*/  SYNCS.PHASECHK.TRANS64.TRYWAIT P5, [R85+URZ+0x2a890], R86 ;  /* 0x02a89056550075a7 */ /* 0x000e2400080a017f */
[----:B0-----:R-:W-:Y:S05]  /*3c30*/  @!P5 BRA `(.L_x_466) ;  /* 0x000001c800f4d947 */ /* 0x001fea0003800000 */
.L_x_791:
[----:B------:R-:W-:Y:S05]  /*3c40*/  BSYNC B1 ;  /* 0x0000000000017941 */ /* 0x000fea0003800000 */
.L_x_465:
[----:B------:R-:W-:-:S03]  /*3c50*/  UMOV UR4, 0xffffffff ;  /* 0xffffffff00047882 */ /* 0x000fc60000000000 */
[----:B------:R-:W-:Y:S05]  /*3c60*/  BRA.DIV UR4, `(.L_x_467) ;  /* 0x000001ca04fc7947 */ /* 0x000fea000b800000 */
[----:B------:R1:W2:Y:S04]  /*3c70*/  SHFL.IDX PT, R78, R115, RZ, 0x1c1f ;  /* 0x001c1fff734e7589 */ /* 0x0002a800000e0000 */
[----:B------:R1:W3:Y:S02]  /*3c80*/  SHFL.IDX PT, R11, R118, RZ, 0x1c1f ;  /* 0x001c1fff760b7589 */ /* 0x0002e400000e0000 */
.L_x_795:
[----:B------:R-:W-:Y:S04]  /*3c90*/  BSSY B1, `(.L_x_468) ;  /* 0x0000166000017945 */ /* 0x000fe80003800000 */
[----:B------:R-:W-:Y:S05]  /*3ca0*/  @P3 BRA `(.L_x_469) ;  /* 0x0000001400903947 */ /* 0x000fea0003800000 */
[----:B------:R-:W-:Y:S01]  /*3cb0*/  ISETP.NE.AND P3, PT, R9, RZ, PT ;  /* 0x000000ff0900720c */ /* 0x000fe20003f65270 */
[----:B------:R-:W-:-:S12]  /*3cc0*/  BSSY B2, `(.L_x_470) ;  /* 0x0000039000027945 */ /* 0x000fd80003800000 */
[----:B------:R-:W-:Y:S05]  /*3cd0*/  @!P3 BRA `(.L_x_471) ;  /* 0x0000000000dcb947 */ /* 0x000fea0003800000 */
[----:B------:R4:W0:Y:S01]  /*3ce0*/  LDS.128 R12, [R29] ;  /* 0x000000001d0c7984 */ /* 0x0008220000000c00 */
[----:B------:R-:W-:Y:S01]  /*3cf0*/  ISETP.GE.AND P3, PT, R160, R124, PT ;  /* 0x0000007ca000720c */ /* 0x000fe20003f66270 */
[----:B------:R-:W-:-:S12]  /*3d00*/  BSSY B3, `(.L_x_472) ;  /* 0x0000031000037945 */ /* 0x000fd80003800000 */
[----:B----4-:R-:W-:Y:S05]  /*3d10*/  @P3 BRA `(.L_x_473) ;  /* 0x0000000000bc3947 */ /* 0x010fea0003800000 */
[--C-:B------:R-:W-:Y:S02]  /*3d20*/  SHF.R.U64 R74, R74, 0x10, R75.reuse ;  /* 0x000000104a4a7819 */ /* 0x100fe4000000124b */
[----:B------:R-:W-:Y:S02]  /*3d30*/  SHF.R.U32.HI R146, RZ, 0x10, R75 ;  /* 0x00000010ff927819 */ /* 0x000fe4000001164b */
[--C-:B------:R-:W-:Y:S02]  /*3d40*/  SHF.R.U64 R75, R76, 0x10, R77.reuse ;  /* 0x000000104c4b7819 */ /* 0x100fe4000000124d */
[----:B------:R-:W-:Y:S02]  /*3d50*/  SHF.R.U32.HI R76, RZ, 0x10, R77 ;  /* 0x00000010ff4c7819 */ /* 0x000fe4000001164d */
[----:B------:R-:W-:Y:S02]  /*3d60*/  PRMT R77, R147, 0x5410, R75 ;  /* 0x00005410934d7816 */ /* 0x000fe4000000004b */
[----:B------:R-:W-:-:S02]  /*3d70*/  PRMT R146, R148, 0x5432, R146 ;  /* 0x0000543294927816 */ /* 0x000fc40000000092 */
[----:B------:R-:W-:Y:S02]  /*3d80*/  PRMT R75, R149, 0x5432, R76 ;  /* 0x00005432954b7816 */ /* 0x000fe4000000004c */
[----:B------:R-:W-:Y:S01]  /*3d90*/  PRMT R74, R147, 0x5432, R74 ;  /* 0x00005432934a7816 */ /* 0x000fe2000000004a */
[C---:B0-----:R-:W-:Y:S01]  /*3da0*/  IMAD.U32 R147, R13.reuse, 0x10000, RZ ;  /* 0x000100000d937824 */ /* 0x041fe200078e00ff */
[----:B------:R-:W-:Y:S02]  /*3db0*/  LOP3.LUT R149, R13, 0xffff0000, RZ, 0xc0, !PT ;  /* 0xffff00000d957812 */ /* 0x000fe400078ec0ff */
[C---:B------:R-:W-:Y:S01]  /*3dc0*/  LOP3.LUT R148, R77.reuse, 0xffff0000, RZ, 0xc0, !PT ;  /* 0xffff00004d947812 */ /* 0x040fe200078ec0ff */
[----:B------:R-:W-:Y:S01]  /*3dd0*/  IMAD.U32 R77, R77, 0x10000, RZ ;  /* 0x000100004d4d7824 */ /* 0x000fe200078e00ff */
[C---:B------:R-:W-:Y:S01]  /*3de0*/  LOP3.LUT R13, R74.reuse, 0xffff0000, RZ, 0xc0, !PT ;  /* 0xffff00004a0d7812 */ /* 0x040fe200078ec0ff */
[----:B------:R-:W-:Y:S02]  /*3df0*/  IMAD.U32 R74, R74, 0x10000, RZ ;  /* 0x000100004a4a7824 */ /* 0x000fe400078e00ff */
[----:B------:R-:W-:-:S04]  /*3e00*/  FMUL.FTZ R76, R149, R148 ;  /* 0x00000094954c7220 */ /* 0x000fc80000410000 */
[-C--:B------:R-:W-:Y:S01]  /*3e10*/  FFMA.FTZ R76, R147, R13.reuse, -R76 ;  /* 0x0000000d934c7223 */ /* 0x080fe2000001084c */
[----:B------:R-:W-:Y:S01]  /*3e20*/  FMUL.FTZ R13, R149, R13 ;  /* 0x0000000d950d7220 */ /* 0x000fe20000410000 */
[C---:B------:R-:W-:Y:S01]  /*3e30*/  IMAD.U32 R149, R146.reuse, 0x10000, RZ ;  /* 0x0001000092957824 */ /* 0x040fe200078e00ff */
[----:B------:R-:W-:Y:S02]  /*3e40*/  LOP3.LUT R146, R146, 0xffff0000, RZ, 0xc0, !PT ;  /* 0xffff000092927812 */ /* 0x000fe400078ec0ff */
[----:B------:R-:W-:Y:S01]  /*3e50*/  FFMA.FTZ R13, R147, R148, R13 ;  /* 0x00000094930d7223 */ /* 0x000fe2000001000d */
[C---:B------:R-:W-:Y:S01]  /*3e60*/  LOP3.LUT R148, R14.reuse, 0xffff0000, RZ, 0xc0, !PT ;  /* 0xffff00000e947812 */ /* 0x040fe200078ec0ff */
[C---:B------:R-:W-:Y:S01]  /*3e70*/  IMAD.U32 R147, R75.reuse, 0x10000, RZ ;  /* 0x000100004b937824 */ /* 0x040fe200078e00ff */
[----:B------:R-:W-:Y:S01]  /*3e80*/  LOP3.LUT R75, R75, 0xffff0000, RZ, 0xc0, !PT ;  /* 0xffff00004b4b7812 */ /* 0x000fe200078ec0ff */
[----:B------:R-:W-:Y:S01]  /*3e90*/  IMAD.U32 R14, R14, 0x10000, RZ ;  /* 0x000100000e0e7824 */ /* 0x000fe200078e00ff */
[----:B------:R-:W-:Y:S01]  /*3ea0*/  F2FP.BF16.F32.PACK_AB R13, R13, R76 ;  /* 0x0000004c0d0d723e */ /* 0x000fe200000010ff */
[C---:B------:R-:W-:Y:S01]  /*3eb0*/  FMUL.FTZ R150, R148.reuse, R147 ;  /* 0x0000009394967220 */ /* 0x040fe20000410000 */
[----:B------:R-:W-:-:S03]  /*3ec0*/  FMUL.FTZ R148, R148, R149 ;  /* 0x0000009594947220 */ /* 0x000fc60000410000 */
[C---:B------:R-:W-:Y:S01]  /*3ed0*/  FFMA.FTZ R150, R14.reuse, R149, -R150 ;  /* 0x000000950e967223 */ /* 0x040fe20000010896 */
[----:B------:R-:W-:Y:S01]  /*3ee0*/  FFMA.FTZ R148, R14, R147, R148 ;  /* 0x000000930e947223 */ /* 0x000fe20000010094 */
[C---:B------:R-:W-:Y:S01]  /*3ef0*/  LOP3.LUT R14, R15.reuse, 0xffff0000, RZ, 0xc0, !PT ;  /* 0xffff00000f0e7812 */ /* 0x040fe200078ec0ff */
[----:B------:R-:W-:-:S03]  /*3f00*/  IMAD.U32 R15, R15, 0x10000, RZ ;  /* 0x000100000f0f7824 */ /* 0x000fc600078e00ff */
        /* <DEDUP_REMOVED lines=11> */
[----:B------:R-:W-:-:S05]  /*3fc0*/  FFMA.FTZ R15, R12, R77, R15 ;  /* 0x0000004d0c0f7223 */ /* 0x000fca000001000f */
[----:B------:R-:W-:Y:S02]  /*3fd0*/  F2FP.BF16.F32.PACK_AB R75, R15, R75 ;  /* 0x0000004b0f4b723e */ /* 0x000fe400000010ff */
[----:B------:R-:W-:Y:S01]  /*3fe0*/  MOV R15, R14 ;  /* 0x0000000e000f7202 */ /* 0x000fe20000000f00 */
[----:B------:R-:W-:Y:S02]  /*3ff0*/  IMAD.MOV.U32 R14, RZ, RZ, R148 ;  /* 0x000000ffff0e7224 */ /* 0x000fe400078e0094 */
[----:B------:R-:W-:-:S07]  /*4000*/  IMAD.MOV.U32 R12, RZ, RZ, R75 ;  /* 0x000000ffff0c7224 */ /* 0x000fce00078e004b */
.L_x_473:
[----:B------:R-:W-:Y:S05]  /*4010*/  BSYNC B3 ;  /* 0x0000000000037941 */ /* 0x000fea0003800000 */
.L_x_472:
[----:B---3--:R-:W-:-:S04]  /*4020*/  LEA R74, P3, R16, R11, 0x1 ;  /* 0x0000000b104a7211 */ /* 0x008fc800078608ff */
[----:B--2---:R-:W-:-:S05]  /*4030*/  LEA.HI.X R75, R16, R78, R17, 0x1, P3 ;  /* 0x0000004e104b7211 */ /* 0x004fca00018f0c11 */
[----:B0-----:R4:W-:Y:S04]  /*4040*/  ST.E.128 desc[UR56][R74.64], R12 ;  /* 0x0000000c4a007985 */ /* 0x0019e8000c101d38 */
.L_x_471:
[----:B------:R-:W-:Y:S05]  /*4050*/  BSYNC B2 ;  /* 0x0000000000027941 */ /* 0x000fea0003800000 */
.L_x_470:
[----:B------:R-:W-:Y:S01]  /*4060*/  ISETP.NE.AND P3, PT, R26, RZ, PT ;  /* 0x000000ff1a00720c */ /* 0x000fe20003f65270 */
[----:B------:R-:W-:-:S12]  /*4070*/  BSSY B2, `(.L_x_474) ;  /* 0x000003b000027945 */ /* 0x000fd80003800000 */
[----:B------:R-:W-:Y:S05]  /*4080*/  @!P3 BRA `(.L_x_475) ;  /* 0x0000000000e4b947 */ /* 0x000fea0003800000 */
[----:B----4-:R4:W0:Y:S01]  /*4090*/  LDS.128 R12, [R28] ;  /* 0x000000001c0c7984 */ /* 0x0108220000000c00 */
[----:B------:R-:W-:Y:S01]  /*40a0*/  ISETP.GE.AND P3, PT, R170, R124, PT ;  /* 0x0000007caa00720c */ /* 0x000fe20003f66270 */
[----:B------:R-:W-:-:S12]  /*40b0*/  BSSY B3, `(.L_x_476) ;  /* 0x0000031000037945 */ /* 0x000fd80003800000 */
[----:B----4-:R-:W-:Y:S05]  /*40c0*/  @P3 BRA `(.L_x_477) ;  /* 0x0000000000bc3947 */ /* 0x010fea0003800000 */
[--C-:B------:R-:W-:Y:S01]  /*40d0*/  SHF.R.U64 R70, R70, 0x10, R71.reuse ;  /* 0x0000001046467819 */ /* 0x100fe20000001247 */
[----:B0-----:R-:W-:Y:S01]  /*40e0*/  IMAD.U32 R75, R13, 0x10000, RZ ;  /* 0x000100000d4b7824 */ /* 0x001fe200078e00ff */
[----:B------:R-:W-:Y:S02]  /*40f0*/  SHF.R.U32.HI R74, RZ, 0x10, R71 ;  /* 0x00000010ff4a7819 */ /* 0x000fe40000011647 */
[--C-:B------:R-:W-:Y:S02]  /*4100*/  SHF.R.U64 R71, R72, 0x10, R73.reuse ;  /* 0x0000001048477819 */ /* 0x100fe40000001249 */
[----:B------:R-:W-:Y:S02]  /*4110*/  SHF.R.U32.HI R72, RZ, 0x10, R73 ;  /* 0x00000010ff487819 */ /* 0x000fe40000011649 */
[C---:B------:R-:W-:Y:S02]  /*4120*/  PRMT R73, R197.reuse, 0x5410, R71 ;  /* 0x00005410c5497816 */ /* 0x040fe40000000047 */
[----:B------:R-:W-:-:S02]  /*4130*/  PRMT R70, R197, 0x5432, R70 ;  /* 0x00005432c5467816 */ /* 0x000fc40000000046 */
[----:B------:R-:W-:Y:S02]  /*4140*/  LOP3.LUT R77, R13, 0xffff0000, RZ, 0xc0, !PT ;  /* 0xffff00000d4d7812 */ /* 0x000fe400078ec0ff */
[C---:B------:R-:W-:Y:S01]  /*4150*/  LOP3.LUT R76, R73.reuse, 0xffff0000, RZ, 0xc0, !PT ;  /* 0xffff0000494c7812 */ /* 0x040fe200078ec0ff */
[----:B------:R-:W-:Y:S01]  /*4160*/  IMAD.U32 R73, R73, 0x10000, RZ ;  /* 0x0001000049497824 */ /* 0x000fe200078e00ff */
[----:B------:R-:W-:Y:S02]  /*4170*/  PRMT R71, R198, 0x5410, R72 ;  /* 0x00005410c6477816 */ /* 0x000fe40000000048 */
[----:B------:R-:W-:Y:S01]  /*4180*/  LOP3.LUT R13, R70, 0xffff0000, RZ, 0xc0, !PT ;  /* 0xffff0000460d7812 */ /* 0x000fe200078ec0ff */
[----:B------:R-:W-:Y:S01]  /*4190*/  FMUL.FTZ R72, R77, R76 ;  /* 0x0000004c4d487220 */ /* 0x000fe20000410000 */
[----:B------:R-:W-:Y:S01]  /*41a0*/  PRMT R74, R198, 0x5432, R74 ;  /* 0x00005432c64a7816 */ /* 0x000fe2000000004a */
[----:B------:R-:W-:Y:S02]  /*41b0*/  IMAD.U32 R70, R70, 0x10000, RZ ;  /* 0x0001000046467824 */ /* 0x000fe400078e00ff */
[-C--:B------:R-:W-:Y:S01]  /*41c0*/  FFMA.FTZ R72, R75, R13.reuse, -R72 ;  /* 0x0000000d4b487223 */ /* 0x080fe20000010848 */
[----:B------:R-:W-:Y:S01]  /*41d0*/  FMUL.FTZ R13, R77, R13 ;  /* 0x0000000d4d0d7220 */ /* 0x000fe20000410000 */
[C---:B------:R-:W-:Y:S01]  /*41e0*/  IMAD.U32 R77, R74.reuse, 0x10000, RZ ;  /* 0x000100004a4d7824 */ /* 0x040fe200078e00ff */
[----:B------:R-:W-:-:S02]  /*41f0*/  LOP3.LUT R74, R74, 0xffff0000, RZ, 0xc0, !PT ;  /* 0xffff00004a4a7812 */ /* 0x000fc400078ec0ff */
        /* <DEDUP_REMOVED lines=24> */
[----:B------:R-:W-:Y:S01]  /*4380*/  F2FP.BF16.F32.PACK_AB R71, R15, R71 ;  /* 0x000000470f47723e */ /* 0x000fe200000010ff */
[----:B------:R-:W-:Y:S02]  /*4390*/  IMAD.MOV.U32 R15, RZ, RZ, R14 ;  /* 0x000000ffff0f7224 */ /* 0x000fe400078e000e */
[----:B------:R-:W-:Y:S02]  /*43a0*/  IMAD.MOV.U32 R14, RZ, RZ, R76 ;  /* 0x000000ffff0e7224 */ /* 0x000fe400078e004c */
[----:B------:R-:W-:-:S07]  /*43b0*/  IMAD.MOV.U32 R12, RZ, RZ, R71 ;  /* 0x000000ffff0c7224 */ /* 0x000fce00078e0047 */
.L_x_477:
[----:B------:R-:W-:Y:S05]  /*43c0*/  BSYNC B3 ;  /* 0x0000000000037941 */ /* 0x000fea0003800000 */
.L_x_476:
[----:B------:R-:W-:Y:S02]  /*43d0*/  IMAD.SHL.U32 R72, R163, 0x8, RZ ;  /* 0x00000008a3487824 */ /* 0x000fe400078e00ff */
[----:B---3--:R-:W-:Y:S02]  /*43e0*/  IMAD.MOV.U32 R70, RZ, RZ, R11 ;  /* 0x000000ffff467224 */ /* 0x008fe400078e000b */
[----:B--2---:R-:W-:Y:S02]  /*43f0*/  IMAD.MOV.U32 R71, RZ, RZ, R78 ;  /* 0x000000ffff477224 */ /* 0x004fe400078e004e */
[----:B------:R-:W-:-:S05]  /*4400*/  IMAD.WIDE R70, R72, 0x2, R70 ;  /* 0x0000000248467825 */ /* 0x000fca00078e0246 */
[----:B0-----:R0:W-:Y:S02]  /*4410*/  ST.E.128 desc[UR56][R70.64], R12 ;  /* 0x0000000c46007985 */ /* 0x0011e4000c101d38 */
.L_x_475:
[----:B------:R-:W-:Y:S05]  /*4420*/  BSYNC B2 ;  /* 0x0000000000027941 */ /* 0x000fea0003800000 */
.L_x_474:
[----:B------:R-:W-:Y:S01]  /*4430*/  ISETP.NE.AND P3, PT, R27, RZ, PT ;  /* 0x000000ff1b00720c */ /* 0x000fe20003f65270 */
[----:B------:R-:W-:-:S12]  /*4440*/  BSSY B2, `(.L_x_478) ;  /* 0x000003b000027945 */ /* 0x000fd80003800000 */
[----:B------:R-:W-:Y:S05]  /*4450*/  @!P3 BRA `(.L_x_479) ;  /* 0x0000000000e4b947 */ /* 0x000fea0003800000 */
[----:B0---4-:R0:W4:Y:S01]  /*4460*/  LDS.128 R12, [R29+0x3000] ;  /* 0x003000001d0c7984 */ /* 0x0111220000000c00 */
[----:B------:R-:W-:Y:S01]  /*4470*/  ISETP.GE.AND P3, PT, R169, R124, PT ;  /* 0x0000007ca900720c */ /* 0x000fe20003f66270 */
[----:B------:R-:W-:-:S12]  /*4480*/  BSSY B3, `(.L_x_480) ;  /* 0x0000031000037945 */ /* 0x000fd80003800000 */
[----:B0-----:R-:W-:Y:S05]  /*4490*/  @P3 BRA `(.L_x_481) ;  /* 0x0000000000bc3947 */ /* 0x001fea0003800000 */
[--C-:B------:R-:W-:Y:S01]  /*44a0*/  SHF.R.U64 R66, R66, 0x10, R67.reuse ;  /* 0x0000001042427819 */ /* 0x100fe20000001243 */
[----:B----4-:R-:W-:Y:S01]  /*44b0*/  IMAD.U32 R71, R13, 0x10000, RZ ;  /* 0x000100000d477824 */ /* 0x010fe200078e00ff */
        /* <DEDUP_REMOVED lines=19> */
[----:B------:R-:W-:Y:S01]  /*45f0*/  IMAD.U32 R14, R14, 0x10000, RZ ;  /* 0x000100000e0e7824 */ /* 0x000fe200078e00ff */
[C---:B------:R-:W-:Y:S02]  /*4600*/  SHF.L.U32 R71, R67.reuse, 0x10, RZ ;  /* 0x0000001043477819 */ /* 0x040fe400000006ff */
[----:B------:R-:W-:Y:S02]  /*4610*/  LOP3.LUT R67, R67, 0xffff0000, RZ, 0xc0, !PT ;  /* 0xffff000043437812 */ /* 0x000fe400078ec0ff */
        /* <DEDUP_REMOVED lines=23> */
.L_x_481:
[----:B------:R-:W-:Y:S05]  /*4790*/  BSYNC B3 ;  /* 0x0000000000037941 */ /* 0x000fea0003800000 */
.L_x_480:
[----:B------:R-:W-:Y:S02]  /*47a0*/  IMAD.SHL.U32 R68, R164, 0x8, RZ ;  /* 0x00000008a4447824 */ /* 0x000fe400078e00ff */
[----:B---3--:R-:W-:Y:S02]  /*47b0*/  IMAD.MOV.U32 R66, RZ, RZ, R11 ;  /* 0x000000ffff427224 */ /* 0x008fe400078e000b */
[----:B--2---:R-:W-:Y:S02]  /*47c0*/  IMAD.MOV.U32 R67, RZ, RZ, R78 ;  /* 0x000000ffff437224 */ /* 0x004fe400078e004e */
[----:B------:R-:W-:-:S05]  /*47d0*/  IMAD.WIDE R66, R68, 0x2, R66 ;  /* 0x0000000244427825 */ /* 0x000fca00078e0242 */
[----:B----4-:R0:W-:Y:S02]  /*47e0*/  ST.E.128 desc[UR56][R66.64], R12 ;  /* 0x0000000c42007985 */ /* 0x0101e4000c101d38 */
.L_x_479:
[----:B------:R-:W-:Y:S05]  /*47f0*/  BSYNC B2 ;  /* 0x0000000000027941 */ /* 0x000fea0003800000 */
.L_x_478:
        /* <DEDUP_REMOVED lines=12> */
[----:B------:R-:W-:Y:S02]  /*48c0*/  PRMT R65, R193, 0x5432, R63 ;  /* 0x00005432c1417816 */ /* 0x000fe4000000003f */
[----:B------:R-:W-:-:S02]  /*48d0*/  PRMT R62, R194, 0x5432, R62 ;  /* 0x00005432c23e7816 */ /* 0x000fc4000000003e */
[----:B------:R-:W-:Y:S02]  /*48e0*/  LOP3.LUT R69, R13, 0xffff0000, RZ, 0xc0, !PT ;  /* 0xffff00000d457812 */ /* 0x000fe400078ec0ff */
[C---:B------:R-:W-:Y:S01]  /*48f0*/  LOP3.LUT R68, R65.reuse, 0xffff0000, RZ, 0xc0, !PT ;  /* 0xffff000041447812 */ /* 0x040fe200078ec0ff */
[----:B------:R-:W-:Y:S01]  /*4900*/  IMAD.U32 R65, R65, 0x10000, RZ ;  /* 0x0001000041417824 */ /* 0x000fe200078e00ff */
[----:B------:R-:W-:Y:S02]  /*4910*/  PRMT R63, R194, 0x5410, R64 ;  /* 0x00005410c23f7816 */ /* 0x000fe40000000040 */
[C---:B------:R-:W-:Y:S01]  /*4920*/  LOP3.LUT R13, R62.reuse, 0xffff0000, RZ, 0xc0, !PT ;  /* 0xffff00003e0d7812 */ /* 0x040fe200078ec0ff */
[----:B------:R-:W-:Y:S01]  /*4930*/  FMUL.FTZ R64, R69, R68 ;  /* 0x0000004445407220 */ /* 0x000fe20000410000 */
[----:B------:R-:W-:Y:S02]  /*4940*/  PRMT R66, R193, 0x5410, R66 ;  /* 0x00005410c1427816 */ /* 0x000fe40000000042 */
[----:B------:R-:W-:Y:S01]  /*4950*/  SHF.L.U32 R62, R62, 0x10, RZ ;  /* 0x000000103e3e7819 */ /* 0x000fe200000006ff */
        /* <DEDUP_REMOVED lines=32> */
.L_x_485:
[----:B------:R-:W-:Y:S05]  /*4b60*/  BSYNC B3 ;  /* 0x0000000000037941 */ /* 0x000fea0003800000 */
.L_x_484:
[----:B---3--:R-:W-:-:S04]  /*4b70*/  LEA R62, P3, R19, R11, 0x1 ;  /* 0x0000000b133e7211 */ /* 0x008fc800078608ff */
[----:B--2---:R-:W-:-:S05]  /*4b80*/  LEA.HI.X R63, R19, R78, R165, 0x1, P3 ;  /* 0x0000004e133f7211 */ /* 0x004fca00018f0ca5 */
[----:B----4-:R0:W-:Y:S04]  /*4b90*/  ST.E.128 desc[UR56][R62.64], R12 ;  /* 0x0000000c3e007985 */ /* 0x0101e8000c101d38 */
.L_x_483:
[----:B------:R-:W-:Y:S05]  /*4ba0*/  BSYNC B2 ;  /* 0x0000000000027941 */ /* 0x000fea0003800000 */
.L_x_482:
        /* <DEDUP_REMOVED lines=10> */
[----:B------:R-:W-:Y:S02]  /*4c50*/  SHF.R.U64 R59, R60, 0x10, R61 ;  /* 0x000000103c3b7819 */ /* 0x000fe4000000123d */
[----:B------:R-:W-:Y:S02]  /*4c60*/  PRMT R58, R182, 0x5432, R58 ;  /* 0x00005432b63a7816 */ /* 0x000fe4000000003a */
[----:B------:R-:W-:Y:S02]  /*4c70*/  PRMT R59, R159, 0x5432, R59 ;  /* 0x000054329f3b7816 */ /* 0x000fe4000000003b */
[----:B------:R-:W-:-:S02]  /*4c80*/  LOP3.LUT R65, R13, 0xffff0000, RZ, 0xc0, !PT ;  /* 0xffff00000d417812 */ /* 0x000fc400078ec0ff */
[C---:B------:R-:W-:Y:S01]  /*4c90*/  LOP3.LUT R64, R59.reuse, 0xffff0000, RZ, 0xc0, !PT ;  /* 0xffff00003b407812 */ /* 0x040fe200078ec0ff */
[----:B------:R-:W-:Y:S01]  /*4ca0*/  IMAD.U32 R59, R59, 0x10000, RZ ;  /* 0x000100003b3b7824 */ /* 0x000fe200078e00ff */
[----:B------:R-:W-:Y:S02]  /*4cb0*/  SHF.R.U32.HI R60, RZ, 0x10, R61 ;  /* 0x00000010ff3c7819 */ /* 0x000fe4000001163d */
[C---:B------:R-:W-:Y:S01]  /*4cc0*/  LOP3.LUT R13, R58.reuse, 0xffff0000, RZ, 0xc0, !PT ;  /* 0xffff00003a0d7812 */ /* 0x040fe200078ec0ff */
[----:B------:R-:W-:Y:S01]  /*4cd0*/  FMUL.FTZ R61, R65, R64 ;  /* 0x00000040413d7220 */ /* 0x000fe20000410000 */
[----:B------:R-:W-:Y:S01]  /*4ce0*/  PRMT R60, R159, 0x5410, R60 ;  /* 0x000054109f3c7816 */ /* 0x000fe2000000003c */
[----:B------:R-:W-:Y:S01]  /*4cf0*/  IMAD.U32 R58, R58, 0x10000, RZ ;  /* 0x000100003a3a7824 */ /* 0x000fe200078e00ff */
[----:B------:R-:W-:Y:S01]  /*4d00*/  PRMT R62, R182, 0x5410, R62 ;  /* 0x00005410b63e7816 */ /* 0x000fe2000000003e */
[-C--:B------:R-:W-:Y:S01]  /*4d10*/  FFMA.FTZ R61, R63, R13.reuse, -R61 ;  /* 0x0000000d3f3d7223 */ /* 0x080fe2000001083d */
[----:B------:R-:W-:-:S03]  /*4d20*/  FMUL.FTZ R13, R65, R13 ;  /* 0x0000000d410d7220 */ /* 0x000fc60000410000 */
[----:B------:R-:W-:Y:S02]  /*4d30*/  IMAD.U32 R65, R62, 0x10000, RZ ;  /* 0x000100003e417824 */ /* 0x000fe400078e00ff */
[----:B------:R-:W-:Y:S01]  /*4d40*/  FFMA.FTZ R13, R63, R64, R13 ;  /* 0x000000403f0d7223 */ /* 0x000fe2000001000d */
[----:B------:R-:W-:Y:S01]  /*4d50*/  LOP3.LUT R64, R14, 0xffff0000, RZ, 0xc0, !PT ;  /* 0xffff00000e407812 */ /* 0x000fe200078ec0ff */
[C---:B------:R-:W-:Y:S01]  /*4d60*/  IMAD.U32 R63, R60.reuse, 0x10000, RZ ;  /* 0x000100003c3f7824 */ /* 0x040fe200078e00ff */
[----:B------:R-:W-:Y:S01]  /*4d70*/  LOP3.LUT R60, R60, 0xffff0000, RZ, 0xc0, !PT ;  /* 0xffff00003c3c7812 */ /* 0x000fe200078ec0ff */
[----:B------:R-:W-:Y:S01]  /*4d80*/  IMAD.U32 R14, R14, 0x10000, RZ ;  /* 0x000100000e0e7824 */ /* 0x000fe200078e00ff */
[----:B------:R-:W-:Y:S01]  /*4d90*/  LOP3.LUT R62, R62, 0xffff0000, RZ, 0xc0, !PT ;  /* 0xffff00003e3e7812 */ /* 0x000fe200078ec0ff */
[C---:B------:R-:W-:Y:S01]  /*4da0*/  FMUL.FTZ R66, R64.reuse, R63 ;  /* 0x0000003f40427220 */ /* 0x040fe20000410000 */
[----:B------:R-:W-:Y:S01]  /*4db0*/  FMUL.FTZ R64, R64, R65 ;  /* 0x0000004140407220 */ /* 0x000fe20000410000 */
[----:B------:R-:W-:-:S02]  /*4dc0*/  F2FP.BF16.F32.PACK_AB R13, R13, R61 ;  /* 0x0000003d0d0d723e */ /* 0x000fc400000010ff */
        /* <DEDUP_REMOVED lines=20> */
.L_x_489:
[----:B------:R-:W-:Y:S05]  /*4f10*/  BSYNC B3 ;  /* 0x0000000000037941 */ /* 0x000fea0003800000 */
.L_x_488:
[----:B---3--:R-:W-:-:S04]  /*4f20*/  LEA R58, P3, R22, R11, 0x1 ;  /* 0x0000000b163a7211 */ /* 0x008fc800078608ff */
[----:B--2---:R-:W-:-:S05]  /*4f30*/  LEA.HI.X R59, R22, R78, R176, 0x1, P3 ;  /* 0x0000004e163b7211 */ /* 0x004fca00018f0cb0 */
[----:B----4-:R0:W-:Y:S04]  /*4f40*/  ST.E.128 desc[UR56][R58.64], R12 ;  /* 0x0000000c3a007985 */ /* 0x0101e8000c101d38 */
.L_x_487:
[----:B------:R-:W-:Y:S05]  /*4f50*/  BSYNC B2 ;  /* 0x0000000000027941 */ /* 0x000fea0003800000 */
.L_x_486:
[----:B------:R-:W-:-:S13]  /*4f60*/  ISETP.NE.AND P3, PT, R87, RZ, PT ;  /* 0x000000ff5700720c */ /* 0x000fda0003f65270 */
[----:B------:R-:W-:Y:S05]  /*4f70*/  @!P3 BRA `(.L_x_469) ;  /* 0x0000000000dcb947 */ /* 0x000fea0003800000 */
[----:B0---4-:R0:W4:Y:S01]  /*4f80*/  LDS.128 R12, [R28+0x6000] ;  /* 0x006000001c0c7984 */ /* 0x0111220000000c00 */
[C---:B---3--:R-:W-:Y:S01]  /*4f90*/  LEA R58, P3, R23.reuse, R11, 0x1 ;  /* 0x0000000b173a7211 */ /* 0x048fe200078608ff */
[----:B------:R-:W-:Y:S03]  /*4fa0*/  BSSY B2, `(.L_x_490) ;  /* 0x0000033000027945 */ /* 0x000fe60003800000 */
[----:B--2---:R-:W-:Y:S02]  /*4fb0*/  LEA.HI.X R59, R23, R78, R175, 0x1, P3 ;  /* 0x0000004e173b7211 */ /* 0x004fe400018f0caf */
[----:B------:R-:W-:-:S13]  /*4fc0*/  ISETP.GE.AND P3, PT, R173, R124, PT ;  /* 0x0000007cad00720c */ /* 0x000fda0003f66270 */
[----:B0-----:R-:W-:Y:S05]  /*4fd0*/  @P3 BRA `(.L_x_491) ;  /* 0x0000000000bc3947 */ /* 0x001fea0003800000 */
[----:B------:R-:W-:Y:S02]  /*4fe0*/  SHF.R.U64 R11, R54, 0x10, R55 ;  /* 0x00000010360b7819 */ /* 0x000fe40000001237 */
[--C-:B------:R-:W-:Y:S02]  /*4ff0*/  SHF.R.U64 R54, R56, 0x10, R57.reuse ;  /* 0x0000001038367819 */ /* 0x100fe40000001239 */
[----:B------:R-:W-:Y:S02]  /*5000*/  SHF.R.U32.HI R56, RZ, 0x10, R57 ;  /* 0x00000010ff387819 */ /* 0x000fe40000011639 */
[C---:B------:R-:W-:Y:S02]  /*5010*/  PRMT R54, R158.reuse, 0x5410, R54 ;  /* 0x000054109e367816 */ /* 0x040fe40000000036 */
[----:B------:R-:W-:Y:S02]  /*5020*/  PRMT R11, R157, 0x5410, R11 ;  /* 0x000054109d0b7816 */ /* 0x000fe4000000000b */
[----:B------:R-:W-:-:S02]  /*5030*/  PRMT R158, R158, 0x5432, R56 ;  /* 0x000054329e9e7816 */ /* 0x000fc40000000038 */
[C---:B----4-:R-:W-:Y:S01]  /*5040*/  LOP3.LUT R60, R13.reuse, 0xffff0000, RZ, 0xc0, !PT ;  /* 0xffff00000d3c7812 */ /* 0x050fe200078ec0ff */
[----:B------:R-:W-:Y:S01]  /*5050*/  IMAD.U32 R13, R13, 0x10000, RZ ;  /* 0x000100000d0d7824 */ /* 0x000fe200078e00ff */
[C---:B------:R-:W-:Y:S01]  /*5060*/  LOP3.LUT R57, R54.reuse, 0xffff0000, RZ, 0xc0, !PT ;  /* 0xffff000036397812 */ /* 0x040fe200078ec0ff */
[----:B------:R-:W-:Y:S01]  /*5070*/  IMAD.U32 R54, R54, 0x10000, RZ ;  /* 0x0001000036367824 */ /* 0x000fe200078e00ff */
[C---:B------:R-:W-:Y:S01]  /*5080*/  LOP3.LUT R56, R11.reuse, 0xffff0000, RZ, 0xc0, !PT ;  /* 0xffff00000b387812 */ /* 0x040fe200078ec0ff */
[----:B------:R-:W-:Y:S01]  /*5090*/  IMAD.U32 R11, R11, 0x10000, RZ ;  /* 0x000100000b0b7824 */ /* 0x000fe200078e00ff */
[----:B------:R-:W-:Y:S01]  /*50a0*/  SHF.R.U32.HI R55, RZ, 0x10, R55 ;  /* 0x00000010ff377819 */ /* 0x000fe20000011637 */
[C---:B------:R-:W-:Y:S02]  /*50b0*/  FMUL.FTZ R61, R60.reuse, R57 ;  /* 0x000000393c3d7220 */ /* 0x040fe40000410000 */
[-C--:B------:R-:W-:Y:S01]  /*50c0*/  FMUL.FTZ R60, R60, R56.reuse ;  /* 0x000000383c3c7220 */ /* 0x080fe20000410000 */
[----:B------:R-:W-:Y:S01]  /*50d0*/  PRMT R55, R157, 0x5432, R55 ;  /* 0x000054329d377816 */ /* 0x000fe20000000037 */
[----:B------:R-:W-:-:S02]  /*50e0*/  FFMA.FTZ R56, R13, R56, -R61 ;  /* 0x000000380d387223 */ /* 0x000fc4000001083d */
[----:B------:R-:W-:Y:S01]  /*50f0*/  FFMA.FTZ R13, R13, R57, R60 ;  /* 0x000000390d0d7223 */ /* 0x000fe2000001003c */
[----:B------:R-:W-:Y:S01]  /*5100*/  LOP3.LUT R60, R14, 0xffff0000, RZ, 0xc0, !PT ;  /* 0xffff00000e3c7812 */ /* 0x000fe200078ec0ff */
[C---:B------:R-:W-:Y:S01]  /*5110*/  IMAD.U32 R61, R55.reuse, 0x10000, RZ ;  /* 0x00010000373d7824 */ /* 0x040fe200078e00ff */
[----:B------:R-:W-:Y:S01]  /*5120*/  SHF.L.U32 R57, R158, 0x10, RZ ;  /* 0x000000109e397819 */ /* 0x000fe200000006ff */
[----:B------:R-:W-:Y:S01]  /*5130*/  IMAD.U32 R14, R14, 0x10000, RZ ;  /* 0x000100000e0e7824 */ /* 0x000fe200078e00ff */
[----:B------:R-:W-:Y:S02]  /*5140*/  LOP3.LUT R158, R158, 0xffff0000, RZ, 0xc0, !PT ;  /* 0xffff00009e9e7812 */ /* 0x000fe400078ec0ff */
        /* <DEDUP_REMOVED lines=24> */
.L_x_491:
[----:B------:R-:W-:Y:S05]  /*52d0*/  BSYNC B2 ;  /* 0x0000000000027941 */ /* 0x000fea0003800000 */
.L_x_490:
[----:B----4-:R0:W-:Y:S02]  /*52e0*/  ST.E.128 desc[UR56][R58.64], R12 ;  /* 0x0000000c3a007985 */ /* 0x0101e4000c101d38 */
.L_x_469:
[----:B------:R-:W-:Y:S05]  /*52f0*/  BSYNC B1 ;  /* 0x0000000000017941 */ /* 0x000fea0003800000 */
.L_x_468:
[----:B------:R-:W-:-:S03]  /*5300*/  UMOV UR4, 0xffffffff ;  /* 0xffffffff00047882 */ /* 0x000fc60000000000 */
[----:B------:R-:W-:Y:S05]  /*5310*/  BRA.DIV UR4, `(.L_x_492) ;  /* 0x000001b6049c7947 */ /* 0x000fea000b800000 */
[----:B-1----:R-:W1:Y:S04]  /*5320*/  SHFL.IDX PT, R115, R115, 0x1, 0x1c1f ;  /* 0x003c1f0073737f89 */ /* 0x002e6800000e0000 */
[----:B------:R-:W0:Y:S02]  /*5330*/  SHFL.IDX PT, R118, R118, 0x1, 0x1c1f ;  /* 0x003c1f0076767f89 */ /* 0x000e2400000e0000 */
.L_x_799:
[----:B------:R-:W-:Y:S05]  /*5340*/  @P4 BRA `(.L_x_493) ;  /* 0x0000005800844947 */ /* 0x000fea0003800000 */
[----:B------:R-:W-:Y:S01]  /*5350*/  ISETP.NE.AND P3, PT, R9, RZ, PT ;  /* 0x000000ff0900720c */ /* 0x000fe20003f65270 */
[----:B------:R-:W-:-:S12]  /*5360*/  BSSY B1, `(.L_x_494) ;  /* 0x0000039000017945 */ /* 0x000fd80003800000 */
[----:B------:R-:W-:Y:S05]  /*5370*/  @!P3 BRA `(.L_x_495) ;  /* 0x0000000000dcb947 */ /* 0x000fea0003800000 */
[----:B0---4-:R0:W4:Y:S01]  /*5380*/  LDS.128 R12, [R29+0x2000] ;  /* 0x002000001d0c7984 */ /* 0x0111220000000c00 */
[----:B------:R-:W-:Y:S01]  /*5390*/  ISETP.GE.AND P3, PT, R160, R124, PT ;  /* 0x0000007ca000720c */ /* 0x000fe20003f66270 */
[----:B------:R-:W-:-:S12]  /*53a0*/  BSSY B2, `(.L_x_496) ;  /* 0x0000031000027945 */ /* 0x000fd80003800000 */
[----:B0-----:R-:W-:Y:S05]  /*53b0*/  @P3 BRA `(.L_x_497) ;  /* 0x0000000000bc3947 */ /* 0x001fea0003800000 */
[--C-:B---3--:R-:W-:Y:S02]  /*53c0*/  SHF.R.U64 R11, R50, 0x10, R51.reuse ;  /* 0x00000010320b7819 */ /* 0x108fe40000001233 */
[----:B------:R-:W-:Y:S02]  /*53d0*/  SHF.R.U32.HI R50, RZ, 0x10, R51 ;  /* 0x00000010ff327819 */ /* 0x000fe40000011633 */
[----:B------:R-:W-:Y:S02]  /*53e0*/  SHF.R.U64 R51, R52, 0x10, R53 ;  /* 0x0000001034337819 */ /* 0x000fe40000001235 */
[----:B------:R-:W-:Y:S02]  /*53f0*/  PRMT R11, R155, 0x5410, R11 ;  /* 0x000054109b0b7816 */ /* 0x000fe4000000000b */
[----:B------:R-:W-:Y:S02]  /*5400*/  PRMT R51, R156, 0x5410, R51 ;  /* 0x000054109c337816 */ /* 0x000fe40000000033 */
[----:B------:R-:W-:-:S02]  /*5410*/  SHF.R.U32.HI R52, RZ, 0x10, R53 ;  /* 0x00000010ff347819 */ /* 0x000fc40000011635 */
[C---:B----4-:R-:W-:Y:S01]  /*5420*/  LOP3.LUT R56, R13.reuse, 0xffff0000, RZ, 0xc0, !PT ;  /* 0xffff00000d387812 */ /* 0x050fe200078ec0ff */
[----:B------:R-:W-:Y:S01]  /*5430*/  IMAD.U32 R13, R13, 0x10000, RZ ;  /* 0x000100000d0d7824 */ /* 0x000fe200078e00ff */
[C---:B------:R-:W-:Y:S01]  /*5440*/  LOP3.LUT R53, R51.reuse, 0xffff0000, RZ, 0xc0, !PT ;  /* 0xffff000033357812 */ /* 0x040fe200078ec0ff */
[----:B------:R-:W-:Y:S01]  /*5450*/  IMAD.U32 R51, R51, 0x10000, RZ ;  /* 0x0001000033337824 */ /* 0x000fe200078e00ff */
[C---:B------:R-:W-:Y:S01]  /*5460*/  LOP3.LUT R54, R11.reuse, 0xffff0000, RZ, 0xc0, !PT ;  /* 0xffff00000b367812 */ /* 0x040fe200078ec0ff */
[----:B------:R-:W-:Y:S01]  /*5470*/  IMAD.U32 R11, R11, 0x10000, RZ ;  /* 0x000100000b0b7824 */ /* 0x000fe200078e00ff */
[----:B------:R-:W-:Y:S01]  /*5480*/  PRMT R52, R156, 0x5432, R52 ;  /* 0x000054329c347816 */ /* 0x000fe20000000034 */
[C---:B------:R-:W-:Y:S01]  /*5490*/  FMUL.FTZ R55, R56.reuse, R53 ;  /* 0x0000003538377220 */ /* 0x040fe20000410000 */
[----:B------:R-:W-:Y:S01]  /*54a0*/  PRMT R50, R155, 0x5432, R50 ;  /* 0x000054329b327816 */ /* 0x000fe20000000032 */
[-C--:B------:R-:W-:Y:S01]  /*54b0*/  FMUL.FTZ R56, R56, R54.reuse ;  /* 0x0000003638387220 */ /* 0x080fe20000410000 */
[----:B------:R-:W-:Y:S01]  /*54c0*/  LOP3.LUT R57, R14, 0xffff0000, RZ, 0xc0, !PT ;  /* 0xffff00000e397812 */ /* 0x000fe200078ec0ff */
[----:B------:R-:W-:-:S02]  /*54d0*/  FFMA.FTZ R55, R13, R54, -R55 ;  /* 0x000000360d377223 */ /* 0x000fc40000010837 */
[----:B------:R-:W-:Y:S01]  /*54e0*/  FFMA.FTZ R56, R13, R53, R56 ;  /* 0x000000350d387223 */ /* 0x000fe20000010038 */
[C---:B------:R-:W-:Y:S01]  /*54f0*/  IMAD.U32 R53, R52.reuse, 0x10000, RZ ;  /* 0x0001000034357824 */ /* 0x040fe200078e00ff */
[----:B------:R-:W-:Y:S01]  /*5500*/  LOP3.LUT R52, R52, 0xffff0000, RZ, 0xc0, !PT ;  /* 0xffff000034347812 */ /* 0x000fe200078ec0ff */
[C---:B------:R-:W-:Y:S01]  /*5510*/  IMAD.U32 R54, R50.reuse, 0x10000, RZ ;  /* 0x0001000032367824 */ /* 0x040fe200078e00ff */
[----:B------:R-:W-:Y:S01]  /*5520*/  LOP3.LUT R50, R50, 0xffff0000, RZ, 0xc0, !PT ;  /* 0xffff000032327812 */ /* 0x000fe200078ec0ff */
[----:B------:R-:W-:Y:S02]  /*5530*/  IMAD.U32 R13, R14, 0x10000, RZ ;  /* 0x000100000e0d7824 */ /* 0x000fe400078e00ff */
[C---:B------:R-:W-:Y:S01]  /*5540*/  FMUL.FTZ R14, R57.reuse, R53 ;  /* 0x00000035390e7220 */ /* 0x040fe20000410000 */
[-C--:B------:R-:W-:Y:S01]  /*5550*/  FMUL.FTZ R57, R57, R54.reuse ;  /* 0x0000003639397220 */ /* 0x080fe20000410000 */
[----:B------:R-:W-:Y:S02]  /*5560*/  F2FP.BF16.F32.PACK_AB R55, R56, R55 ;  /* 0x000000373837723e */ /* 0x000fe400000010ff */
        /* <DEDUP_REMOVED lines=20> */
.L_x_497:
[----:B------:R-:W-:Y:S05]  /*56b0*/  BSYNC B2 ;  /* 0x0000000000027941 */ /* 0x000fea0003800000 */
.L_x_496:
[----:B------:R-:W-:-:S04]  /*56c0*/  LEA R50, P3, R16, R118, 0x1 ;  /* 0x0000007610327211 */ /* 0x000fc800078608ff */
[----:B-1----:R-:W-:-:S05]  /*56d0*/  LEA.HI.X R51, R16, R115, R17, 0x1, P3 ;  /* 0x0000007310337211 */ /* 0x002fca00018f0c11 */
[----:B----4-:R0:W-:Y:S04]  /*56e0*/  ST.E.128 desc[UR56][R50.64], R12 ;  /* 0x0000000c32007985 */ /* 0x0101e8000c101d38 */
.L_x_495:
[----:B------:R-:W-:Y:S05]  /*56f0*/  BSYNC B1 ;  /* 0x0000000000017941 */ /* 0x000fea0003800000 */
.L_x_494:
[----:B------:R-:W-:Y:S01]  /*5700*/  ISETP.NE.AND P3, PT, R26, RZ, PT ;  /* 0x000000ff1a00720c */ /* 0x000fe20003f65270 */
[----:B------:R-:W-:-:S12]  /*5710*/  BSSY B1, `(.L_x_498) ;  /* 0x000003b000017945 */ /* 0x000fd80003800000 */
[----:B------:R-:W-:Y:S05]  /*5720*/  @!P3 BRA `(.L_x_499) ;  /* 0x0000000000e4b947 */ /* 0x000fea0003800000 */
[----:B0---4-:R0:W4:Y:S01]  /*5730*/  LDS.128 R12, [R28+0x2000] ;  /* 0x002000001c0c7984 */ /* 0x0111220000000c00 */
[----:B------:R-:W-:Y:S01]  /*5740*/  ISETP.GE.AND P3, PT, R170, R124, PT ;  /* 0x0000007caa00720c */ /* 0x000fe20003f66270 */
[----:B---3--:R-:W-:Y:S01]  /*5750*/  IMAD.SHL.U32 R11, R163, 0x8, RZ ;  /* 0x00000008a30b7824 */ /* 0x008fe200078e00ff */
[----:B------:R-:W-:Y:S01]  /*5760*/  BSSY B2, `(.L_x_500) ;  /* 0x0000034000027945 */ /* 0x000fe20003800000 */
[----:B------:R-:W-:Y:S02]  /*5770*/  IMAD.MOV.U32 R50, RZ, RZ, R118 ;  /* 0x000000ffff327224 */ /* 0x000fe400078e0076 */
[----:B-1----:R-:W-:Y:S02]  /*5780*/  IMAD.MOV.U32 R51, RZ, RZ, R115 ;  /* 0x000000ffff337224 */ /* 0x002fe400078e0073 */
[----:B------:R-:W-:-:S06]  /*5790*/  IMAD.WIDE R50, R11, 0x2, R50 ;  /* 0x000000020b327825 */ /* 0x000fcc00078e0232 */
[----:B0-----:R-:W-:Y:S05]  /*57a0*/  @P3 BRA `(.L_x_501) ;  /* 0x0000000000bc3947 */ /* 0x001fea0003800000 */
[--C-:B------:R-:W-:Y:S02]  /*57b0*/  SHF.R.U64 R11, R46, 0x10, R47.reuse ;  /* 0x000000102e0b7819 */ /* 0x100fe4000000122f */
        /* <DEDUP_REMOVED lines=46> */
.L_x_501:
[----:B------:R-:W-:Y:S05]  /*5aa0*/  BSYNC B2 ;  /* 0x0000000000027941 */ /* 0x000fea0003800000 */
.L_x_500:
[----:B----4-:R0:W-:Y:S02]  /*5ab0*/  ST.E.128 desc[UR56][R50.64], R12 ;  /* 0x0000000c32007985 */ /* 0x0101e4000c101d38 */
.L_x_499:
[----:B------:R-:W-:Y:S05]  /*5ac0*/  BSYNC B1 ;  /* 0x0000000000017941 */ /* 0x000fea0003800000 */
.L_x_498:
[----:B------:R-:W-:Y:S01]  /*5ad0*/  ISETP.NE.AND P3, PT, R27, RZ, PT ;  /* 0x000000ff1b00720c */ /* 0x000fe20003f65270 */
[----:B------:R-:W-:-:S12]  /*5ae0*/  BSSY B1, `(.L_x_502) ;  /* 0x0000039000017945 */ /* 0x000fd80003800000 */
[----:B------:R-:W-:Y:S05]  /*5af0*/  @!P3 BRA `(.L_x_503) ;  /* 0x0000000000dcb947 */ /* 0x000fea0003800000 */
[----:B0---4-:R0:W4:Y:S01]  /*5b00*/  LDS.128 R12, [R29+0x5000] ;  /* 0x005000001d0c7984 */ /* 0x0111220000000c00 */
[----:B------:R-:W-:Y:S01]  /*5b10*/  ISETP.GE.AND P3, PT, R169, R124, PT ;  /* 0x0000007ca900720c */ /* 0x000fe20003f66270 */
[----:B---3--:R-:W-:Y:S01]  /*5b20*/  IMAD.SHL.U32 R11, R164, 0x8, RZ ;  /* 0x00000008a40b7824 */ /* 0x008fe200078e00ff */
[----:B------:R-:W-:Y:S01]  /*5b30*/  MOV R46, R118 ;  /* 0x00000076002e7202 */ /* 0x000fe20000000f00 */
[----:B-1----:R-:W-:Y:S01]  /*5b40*/  IMAD.MOV.U32 R47, RZ, RZ, R115 ;  /* 0x000000ffff2f7224 */ /* 0x002fe200078e0073 */
[----:B------:R-:W-:Y:S03]  /*5b50*/  BSSY B2, `(.L_x_504) ;  /* 0x0000030000027945 */ /* 0x000fe60003800000 */
[----:B------:R-:W-:-:S06]  /*5b60*/  IMAD.WIDE R46, R11, 0x2, R46 ;  /* 0x000000020b2e7825 */ /* 0x000fcc00078e022e */
[----:B0-----:R-:W-:Y:S05]  /*5b70*/  @P3 BRA `(.L_x_505) ;  /* 0x0000000000b43947 */ /* 0x001fea0003800000 */
[--C-:B------:R-:W-:Y:S01]  /*5b80*/  SHF.R.U64 R11, R42, 0x10, R43.reuse ;  /* 0x000000102a0b7819 */ /* 0x100fe2000000122b */
[----:B----4-:R-:W-:Y:S01]  /*5b90*/  IMAD.U32 R52, R13, 0x10000, RZ ;  /* 0x000100000d347824 */ /* 0x010fe200078e00ff */
[----:B------:R-:W-:Y:S02]  /*5ba0*/  SHF.R.U32.HI R42, RZ, 0x10, R43 ;  /* 0x00000010ff2a7819 */ /* 0x000fe4000001162b */
[----:B------:R-:W-:Y:S02]  /*5bb0*/  SHF.R.U64 R43, R44, 0x10, R45 ;  /* 0x000000102c2b7819 */ /* 0x000fe4000000122d */
[----:B------:R-:W-:Y:S02]  /*5bc0*/  PRMT R11, R151, 0x5410, R11 ;  /* 0x00005410970b7816 */ /* 0x000fe4000000000b */
[----:B------:R-:W-:Y:S02]  /*5bd0*/  PRMT R43, R152, 0x5410, R43 ;  /* 0x00005410982b7816 */ /* 0x000fe4000000002b */
[----:B------:R-:W-:Y:S01]  /*5be0*/  SHF.R.U32.HI R48, RZ, 0x10, R45 ;  /* 0x00000010ff307819 */ /* 0x000fe2000001162d */
[----:B------:R-:W-:Y:S01]  /*5bf0*/  IMAD.U32 R45, R14, 0x10000, RZ ;  /* 0x000100000e2d7824 */ /* 0x000fe200078e00ff */
[----:B------:R-:W-:-:S02]  /*5c00*/  LOP3.LUT R50, R13, 0xffff0000, RZ, 0xc0, !PT ;  /* 0xffff00000d327812 */ /* 0x000fc400078ec0ff */
        /* <DEDUP_REMOVED lines=9> */
[----:B------:R-:W-:Y:S02]  /*5ca0*/  IMAD.U32 R13, R48, 0x10000, RZ ;  /* 0x00010000300d7824 */ /* 0x000fe400078e00ff */
[----:B------:R-:W-:Y:S01]  /*5cb0*/  FFMA.FTZ R53, R52, R51, -R53 ;  /* 0x0000003334357223 */ /* 0x000fe20000010835 */
[----:B------:R-:W-:-:S02]  /*5cc0*/  IMAD.U32 R51, R42, 0x10000, RZ ;  /* 0x000100002a337824 */ /* 0x000fc400078e00ff */
[----:B------:R-:W-:Y:S01]  /*5cd0*/  FFMA.FTZ R50, R52, R49, R50 ;  /* 0x0000003134327223 */ /* 0x000fe20000010032 */
[----:B------:R-:W-:Y:S01]  /*5ce0*/  FMUL.FTZ R49, R14, R13 ;  /* 0x0000000d0e317220 */ /* 0x000fe20000410000 */
[----:B------:R-:W-:Y:S01]  /*5cf0*/  LOP3.LUT R44, R15, 0xffff0000, RZ, 0xc0, !PT ;  /* 0xffff00000f2c7812 */ /* 0x000fe200078ec0ff */
[----:B------:R-:W-:Y:S02]  /*5d00*/  IMAD.U32 R52, R12, 0x10000, RZ ;  /* 0x000100000c347824 */ /* 0x000fe400078e00ff */
[-C--:B------:R-:W-:Y:S01]  /*5d10*/  FMUL.FTZ R14, R14, R51.reuse ;  /* 0x000000330e0e7220 */ /* 0x080fe20000410000 */
[----:B------:R-:W-:Y:S01]  /*5d20*/  LOP3.LUT R48, R48, 0xffff0000, RZ, 0xc0, !PT ;  /* 0xffff000030307812 */ /* 0x000fe200078ec0ff */
[C---:B------:R-:W-:Y:S01]  /*5d30*/  FFMA.FTZ R49, R45.reuse, R51, -R49 ;  /* 0x000000332d317223 */ /* 0x040fe20000010831 */
[----:B------:R-:W-:Y:S01]  /*5d40*/  LOP3.LUT R42, R42, 0xffff0000, RZ, 0xc0, !PT ;  /* 0xffff00002a2a7812 */ /* 0x000fe200078ec0ff */
[----:B------:R-:W-:Y:S01]  /*5d50*/  FFMA.FTZ R14, R45, R13, R14 ;  /* 0x0000000d2d0e7223 */ /* 0x000fe2000001000e */
[----:B------:R-:W-:Y:S01]  /*5d60*/  LOP3.LUT R12, R12, 0xffff0000, RZ, 0xc0, !PT ;  /* 0xffff00000c0c7812 */ /* 0x000fe200078ec0ff */
[----:B------:R-:W-:Y:S01]  /*5d70*/  FMUL.FTZ R13, R44, R48 ;  /* 0x000000302c0d7220 */ /* 0x000fe20000410000 */
[----:B------:R-:W-:-:S02]  /*5d80*/  IMAD.U32 R15, R15, 0x10000, RZ ;  /* 0x000100000f0f7824 */ /* 0x000fc400078e00ff */
[-C--:B------:R-:W-:Y:S01]  /*5d90*/  FMUL.FTZ R45, R44, R42.reuse ;  /* 0x0000002a2c2d7220 */ /* 0x080fe20000410000 */
[----:B------:R-:W-:Y:S01]  /*5da0*/  F2FP.BF16.F32.PACK_AB R50, R50, R53 ;  /* 0x000000353232723e */ /* 0x000fe200000010ff */
[C---:B------:R-:W-:Y:S01]  /*5db0*/  FMUL.FTZ R44, R12.reuse, R43 ;  /* 0x0000002b0c2c7220 */ /* 0x040fe20000410000 */
[-C--:B------:R-:W-:Y:S01]  /*5dc0*/  FMUL.FTZ R12, R12, R11.reuse ;  /* 0x0000000b0c0c7220 */ /* 0x080fe20000410000 */
[C---:B------:R-:W-:Y:S01]  /*5dd0*/  FFMA.FTZ R13, R15.reuse, R42, -R13 ;  /* 0x0000002a0f0d7223 */ /* 0x040fe2000001080d */
[----:B------:R-:W-:Y:S01]  /*5de0*/  FFMA.FTZ R48, R15, R48, R45 ;  /* 0x000000300f307223 */ /* 0x000fe2000001002d */
[C---:B------:R-:W-:Y:S01]  /*5df0*/  FFMA.FTZ R44, R52.reuse, R11, -R44 ;  /* 0x0000000b342c7223 */ /* 0x040fe2000001082c */
[----:B------:R-:W-:Y:S01]  /*5e00*/  FFMA.FTZ R43, R52, R43, R12 ;  /* 0x0000002b342b7223 */ /* 0x000fe2000001000c */
[----:B------:R-:W-:Y:S02]  /*5e10*/  F2FP.BF16.F32.PACK_AB R14, R14, R49 ;  /* 0x000000310e0e723e */ /* 0x000fe400000010ff */
[----:B------:R-:W-:Y:S01]  /*5e20*/  F2FP.BF16.F32.PACK_AB R15, R48, R13 ;  /* 0x0000000d300f723e */ /* 0x000fe200000010ff */
[----:B------:R-:W-:Y:S01]  /*5e30*/  IMAD.MOV.U32 R13, RZ, RZ, R50 ;  /* 0x000000ffff0d7224 */ /* 0x000fe200078e0032 */
[----:B------:R-:W-:-:S07]  /*5e40*/  F2FP.BF16.F32.PACK_AB R12, R43, R44 ;  /* 0x0000002c2b0c723e */ /* 0x000fce00000010ff */
.L_x_505:
[----:B------:R-:W-:Y:S05]  /*5e50*/  BSYNC B2 ;  /* 0x0000000000027941 */ /* 0x000fea0003800000 */
.L_x_504:
[----:B----4-:R0:W-:Y:S02]  /*5e60*/  ST.E.128 desc[UR56][R46.64], R12 ;  /* 0x0000000c2e007985 */ /* 0x0101e4000c101d38 */
.L_x_503:
[----:B------:R-:W-:Y:S05]  /*5e70*/  BSYNC B1 ;  /* 0x0000000000017941 */ /* 0x000fea0003800000 */
.L_x_502:
[----:B------:R-:W-:Y:S01]  /*5e80*/  ISETP.NE.AND P3, PT, R101, RZ, PT ;  /* 0x000000ff6500720c */ /* 0x000fe20003f65270 */
[----:B------:R-:W-:-:S12]  /*5e90*/  BSSY B1, `(.L_x_506) ;  /* 0x0000037000017945 */ /* 0x000fd80003800000 */
[----:B------:R-:W-:Y:S05]  /*5ea0*/  @!P3 BRA `(.L_x_507) ;  /* 0x0000000000d4b947 */ /* 0x000fea0003800000 */
[----:B0---4-:R0:W4:Y:S01]  /*5eb0*/  LDS.128 R12, [R28+0x5000] ;  /* 0x005000001c0c7984 */ /* 0x0111220000000c00 */
[C---:B------:R-:W-:Y:S01]  /*5ec0*/  LEA R42, P3, R19.reuse, R118, 0x1 ;  /* 0x00000076132a7211 */ /* 0x040fe200078608ff */
[----:B------:R-:W-:Y:S03]  /*5ed0*/  BSSY B2, `(.L_x_508) ;  /* 0x0000031000027945 */ /* 0x000fe60003800000 */
[----:B-1----:R-:W-:Y:S02]  /*5ee0*/  LEA.HI.X R43, R19, R115, R165, 0x1, P3 ;  /* 0x00000073132b7211 */ /* 0x002fe400018f0ca5 */
[----:B------:R-:W-:-:S13]  /*5ef0*/  ISETP.GE.AND P3, PT, R172, R124, PT ;  /* 0x0000007cac00720c */ /* 0x000fda0003f66270 */
[----:B0-----:R-:W-:Y:S05]  /*5f00*/  @P3 BRA `(.L_x_509) ;  /* 0x0000000000b43947 */ /* 0x001fea0003800000 */
[----:B------:R-:W-:Y:S02]  /*5f10*/  SHF.R.U64 R45, R40, 0x10, R41 ;  /* 0x00000010282d7819 */ /* 0x000fe40000001229 */
[----:B------:R-:W-:Y:S01]  /*5f20*/  SHF.R.U64 R46, R38, 0x10, R39 ;  /* 0x00000010262e7819 */ /* 0x000fe20000001227 */
[----:B----4-:R-:W-:Y:S01]  /*5f30*/  IMAD.U32 R38, R14, 0x10000, RZ ;  /* 0x000100000e267824 */ /* 0x010fe200078e00ff */
[----:B------:R-:W-:Y:S02]  /*5f40*/  SHF.R.U32.HI R41, RZ, 0x10, R41 ;  /* 0x00000010ff297819 */ /* 0x000fe40000011629 */
[----:B------:R-:W-:Y:S02]  /*5f50*/  SHF.R.U32.HI R44, RZ, 0x10, R39 ;  /* 0x00000010ff2c7819 */ /* 0x000fe40000011627 */
[C---:B------:R-:W-:Y:S02]  /*5f60*/  PRMT R40, R144.reuse, 0x5410, R45 ;  /* 0x0000541090287816 */ /* 0x040fe4000000002d */
[----:B------:R-:W-:Y:S01]  /*5f70*/  PRMT R39, R137, 0x5410, R46 ;  /* 0x0000541089277816 */ /* 0x000fe2000000002e */
[----:B------:R-:W-:Y:S01]  /*5f80*/  IMAD.U32 R46, R13, 0x10000, RZ ;  /* 0x000100000d2e7824 */ /* 0x000fe200078e00ff */
[----:B------:R-:W-:-:S02]  /*5f90*/  PRMT R144, R144, 0x5432, R41 ;  /* 0x0000543290907816 */ /* 0x000fc40000000029 */
[----:B------:R-:W-:Y:S02]  /*5fa0*/  PRMT R137, R137, 0x5432, R44 ;  /* 0x0000543289897816 */ /* 0x000fe4000000002c */
[----:B---3--:R-:W-:Y:S01]  /*5fb0*/  LOP3.LUT R11, R14, 0xffff0000, RZ, 0xc0, !PT ;  /* 0xffff00000e0b7812 */ /* 0x008fe200078ec0ff */
[----:B------:R-:W-:Y:S01]  /*5fc0*/  IMAD.U32 R41, R144, 0x10000, RZ ;  /* 0x0001000090297824 */ /* 0x000fe200078e00ff */
[----:B------:R-:W-:Y:S01]  /*5fd0*/  LOP3.LUT R45, R13, 0xffff0000, RZ, 0xc0, !PT ;  /* 0xffff00000d2d7812 */ /* 0x000fe200078ec0ff */
[----:B------:R-:W-:Y:S01]  /*5fe0*/  IMAD.U32 R44, R137, 0x10000, RZ ;  /* 0x00010000892c7824 */ /* 0x000fe200078e00ff */
[----:B------:R-:W-:Y:S01]  /*5ff0*/  LOP3.LUT R48, R40, 0xffff0000, RZ, 0xc0, !PT ;  /* 0xffff000028307812 */ /* 0x000fe200078ec0ff */
[----:B------:R-:W-:Y:S01]  /*6000*/  FMUL.FTZ R51, R11, R41 ;  /* 0x000000290b337220 */ /* 0x000fe20000410000 */
[----:B------:R-:W-:Y:S01]  /*6010*/  LOP3.LUT R47, R39, 0xffff0000, RZ, 0xc0, !PT ;  /* 0xffff0000272f7812 */ /* 0x000fe200078ec0ff */
[----:B------:R-:W-:Y:S01]  /*6020*/  IMAD.U32 R13, R12, 0x10000, RZ ;  /* 0x000100000c0d7824 */ /* 0x000fe200078e00ff */
[----:B------:R-:W-:Y:S01]  /*6030*/  LOP3.LUT R14, R15, 0xffff0000, RZ, 0xc0, !PT ;  /* 0xffff00000f0e7812 */ /* 0x000fe200078ec0ff */
[----:B------:R-:W-:Y:S01]  /*6040*/  FMUL.FTZ R49, R45, R48 ;  /* 0x000000302d317220 */ /* 0x000fe20000410000 */
[----:B------:R-:W-:Y:S01]  /*6050*/  FMUL.FTZ R11, R11, R44 ;  /* 0x0000002c0b0b7220 */ /* 0x000fe20000410000 */
[-C--:B------:R-:W-:Y:S01]  /*6060*/  FMUL.FTZ R45, R45, R47.reuse ;  /* 0x0000002f2d2d7220 */ /* 0x080fe20000410000 */
[----:B------:R-:W-:Y:S01]  /*6070*/  LOP3.LUT R144, R144, 0xffff0000, RZ, 0xc0, !PT ;  /* 0xffff000090907812 */ /* 0x000fe200078ec0ff */
[----:B------:R-:W-:Y:S01]  /*6080*/  IMAD.U32 R40, R40, 0x10000, RZ ;  /* 0x0001000028287824 */ /* 0x000fe200078e00ff */
[----:B------:R-:W-:Y:S01]  /*6090*/  LOP3.LUT R137, R137, 0xffff0000, RZ, 0xc0, !PT ;  /* 0xffff000089897812 */ /* 0x000fe200078ec0ff */
[----:B------:R-:W-:Y:S01]  /*60a0*/  FFMA.FTZ R47, R46, R47, -R49 ;  /* 0x0000002f2e2f7223 */ /* 0x000fe20000010831 */
[----:B------:R-:W-:Y:S01]  /*60b0*/  LOP3.LUT R12, R12, 0xffff0000, RZ, 0xc0, !PT ;  /* 0xffff00000c0c7812 */ /* 0x000fe200078ec0ff */
[----:B------:R-:W-:Y:S01]  /*60c0*/  FFMA.FTZ R46, R46, R48, R45 ;  /* 0x000000302e2e7223 */ /* 0x000fe2000001002d */
[----:B------:R-:W-:Y:S01]  /*60d0*/  SHF.L.U32 R39, R39, 0x10, RZ ;  /* 0x0000001027277819 */ /* 0x000fe200000006ff */
[C---:B------:R-:W-:Y:S01]  /*60e0*/  FFMA.FTZ R44, R38.reuse, R44, -R51 ;  /* 0x0000002c262c7223 */ /* 0x040fe20000010833 */
[----:B------:R-:W-:Y:S01]  /*60f0*/  FFMA.FTZ R41, R38, R41, R11 ;  /* 0x0000002926297223 */ /* 0x000fe2000001000b */
[C---:B------:R-:W-:Y:S01]  /*6100*/  FMUL.FTZ R38, R14.reuse, R144 ;  /* 0x000000900e267220 */ /* 0x040fe20000410000 */
[----:B------:R-:W-:Y:S01]  /*6110*/  FMUL.FTZ R45, R14, R137 ;  /* 0x000000890e2d7220 */ /* 0x000fe20000410000 */
[C---:B------:R-:W-:Y:S01]  /*6120*/  FMUL.FTZ R14, R12.reuse, R40 ;  /* 0x000000280c0e7220 */ /* 0x040fe20000410000 */
[-C--:B------:R-:W-:Y:S01]  /*6130*/  FMUL.FTZ R11, R12, R39.reuse ;  /* 0x000000270c0b7220 */ /* 0x080fe20000410000 */
[----:B------:R-:W-:Y:S01]  /*6140*/  IMAD.U32 R15, R15, 0x10000, RZ ;  /* 0x000100000f0f7824 */ /* 0x000fe200078e00ff */
[----:B------:R-:W-:Y:S01]  /*6150*/  F2FP.BF16.F32.PACK_AB R44, R41, R44 ;  /* 0x0000002c292c723e */ /* 0x000fe200000010ff */
[C---:B------:R-:W-:Y:S01]  /*6160*/  FFMA.FTZ R14, R13.reuse, R39, -R14 ;  /* 0x000000270d0e7223 */ /* 0x040fe2000001080e */
[----:B------:R-:W-:Y:S01]  /*6170*/  FFMA.FTZ R11, R13, R40, R11 ;  /* 0x000000280d0b7223 */ /* 0x000fe2000001000b */
[C---:B------:R-:W-:Y:S01]  /*6180*/  FFMA.FTZ R38, R15.reuse, R137, -R38 ;  /* 0x000000890f267223 */ /* 0x040fe20000010826 */
[----:B------:R-:W-:Y:S01]  /*6190*/  FFMA.FTZ R45, R15, R144, R45 ;  /* 0x000000900f2d7223 */ /* 0x000fe2000001002d */
[----:B------:R-:W-:-:S02]  /*61a0*/  F2FP.BF16.F32.PACK_AB R13, R46, R47 ;  /* 0x0000002f2e0d723e */ /* 0x000fc400000010ff */
[----:B------:R-:W-:Y:S01]  /*61b0*/  F2FP.BF16.F32.PACK_AB R12, R11, R14 ;  /* 0x0000000e0b0c723e */ /* 0x000fe200000010ff */
[----:B------:R-:W-:Y:S01]  /*61c0*/  IMAD.MOV.U32 R14, RZ, RZ, R44 ;  /* 0x000000ffff0e7224 */ /* 0x000fe200078e002c */
[----:B------:R-:W-:-:S07]  /*61d0*/  F2FP.BF16.F32.PACK_AB R15, R45, R38 ;  /* 0x000000262d0f723e */ /* 0x000fce00000010ff */
.L_x_509:
[----:B------:R-:W-:Y:S05]  /*61e0*/  BSYNC B2 ;  /* 0x0000000000027941 */ /* 0x000fea0003800000 */
.L_x_508:
[----:B----4-:R0:W-:Y:S02]  /*61f0*/  ST.E.128 desc[UR56][R42.64], R12 ;  /* 0x0000000c2a007985 */ /* 0x0101e4000c101d38 */
.L_x_507:
[----:B------:R-:W-:Y:S05]  /*6200*/  BSYNC B1 ;  /* 0x0000000000017941 */ /* 0x000fea0003800000 */
.L_x_506:
        /* <DEDUP_REMOVED lines=9> */
[----:B------:R-:W-:Y:S01]  /*62a0*/  SHF.R.U64 R44, R34, 0x10, R35 ;  /* 0x00000010222c7819 */ /* 0x000fe20000001223 */
[----:B----4-:R-:W-:Y:S01]  /*62b0*/  IMAD.U32 R29, R14, 0x10000, RZ ;  /* 0x000100000e1d7824 */ /* 0x010fe200078e00ff */
[--C-:B------:R-:W-:Y:S02]  /*62c0*/  SHF.R.U64 R40, R36, 0x10, R37.reuse ;  /* 0x0000001024287819 */ /* 0x100fe40000001225 */
[----:B------:R-:W-:Y:S02]  /*62d0*/  SHF.R.U32.HI R34, RZ, 0x10, R37 ;  /* 0x00000010ff227819 */ /* 0x000fe40000011625 */
[----:B------:R-:W-:Y:S01]  /*62e0*/  SHF.R.U32.HI R42, RZ, 0x10, R35 ;  /* 0x00000010ff2a7819 */ /* 0x000fe20000011623 */
[----:B------:R-:W-:Y:S01]  /*62f0*/  IMAD.U32 R35, R13, 0x10000, RZ ;  /* 0x000100000d237824 */ /* 0x000fe200078e00ff */
[----:B------:R-:W-:Y:S01]  /*6300*/  LOP3.LUT R36, R14, 0xffff0000, RZ, 0xc0, !PT ;  /* 0xffff00000e247812 */ /* 0x000fe200078ec0ff */
[C---:B------:R-:W-:Y:S01]  /*6310*/  IMAD.U32 R14, R15.reuse, 0x10000, RZ ;  /* 0x000100000f0e7824 */ /* 0x040fe200078e00ff */
[----:B---3--:R-:W-:-:S02]  /*6320*/  LOP3.LUT R11, R15, 0xffff0000, RZ, 0xc0, !PT ;  /* 0xffff00000f0b7812 */ /* 0x008fc400078ec0ff */
[----:B------:R-:W-:Y:S02]  /*6330*/  PRMT R41, R135, 0x5410, R40 ;  /* 0x0000541087297816 */ /* 0x000fe40000000028 */
[----:B------:R-:W-:Y:S02]  /*6340*/  PRMT R15, R117, 0x5410, R44 ;  /* 0x00005410750f7816 */ /* 0x000fe4000000002c */
[----:B------:R-:W-:Y:S02]  /*6350*/  PRMT R135, R135, 0x5432, R34 ;  /* 0x0000543287877816 */ /* 0x000fe40000000022 */
[----:B------:R-:W-:Y:S02]  /*6360*/  PRMT R117, R117, 0x5432, R42 ;  /* 0x0000543275757816 */ /* 0x000fe4000000002a */
[----:B------:R-:W-:Y:S01]  /*6370*/  LOP3.LUT R34, R13, 0xffff0000, RZ, 0xc0, !PT ;  /* 0xffff00000d227812 */ /* 0x000fe200078ec0ff */
[----:B------:R-:W-:Y:S01]  /*6380*/  IMAD.U32 R43, R135, 0x10000, RZ ;  /* 0x00010000872b7824 */ /* 0x000fe200078e00ff */
[----:B------:R-:W-:Y:S01]  /*6390*/  LOP3.LUT R42, R41, 0xffff0000, RZ, 0xc0, !PT ;  /* 0xffff0000292a7812 */ /* 0x000fe200078ec0ff */
[----:B------:R-:W-:Y:S01]  /*63a0*/  IMAD.U32 R40, R117, 0x10000, RZ ;  /* 0x0001000075287824 */ /* 0x000fe200078e00ff */
[----:B------:R-:W-:Y:S01]  /*63b0*/  LOP3.LUT R37, R15, 0xffff0000, RZ, 0xc0, !PT ;  /* 0xffff00000f257812 */ /* 0x000fe200078ec0ff */
[----:B------:R-:W-:Y:S01]  /*63c0*/  FMUL.FTZ R46, R36, R43 ;  /* 0x0000002b242e7220 */ /* 0x000fe20000410000 */
[----:B------:R-:W-:-:S02]  /*63d0*/  IMAD.U32 R41, R41, 0x10000, RZ ;  /* 0x0001000029297824 */ /* 0x000fc400078e00ff */
[----:B------:R-:W-:Y:S01]  /*63e0*/  FMUL.FTZ R44, R34, R42 ;  /* 0x0000002a222c7220 */ /* 0x000fe20000410000 */
[-C--:B------:R-:W-:Y:S01]  /*63f0*/  FMUL.FTZ R36, R36, R40.reuse ;  /* 0x0000002824247220 */ /* 0x080fe20000410000 */
[----:B------:R-:W-:Y:S01]  /*6400*/  FMUL.FTZ R45, R34, R37 ;  /* 0x00000025222d7220 */ /* 0x000fe20000410000 */
[C---:B------:R-:W-:Y:S01]  /*6410*/  LOP3.LUT R34, R12.reuse, 0xffff0000, RZ, 0xc0, !PT ;  /* 0xffff00000c227812 */ /* 0x040fe200078ec0ff */
[----:B------:R-:W-:Y:S01]  /*6420*/  IMAD.U32 R15, R15, 0x10000, RZ ;  /* 0x000100000f0f7824 */ /* 0x000fe200078e00ff */
[----:B------:R-:W-:Y:S01]  /*6430*/  LOP3.LUT R135, R135, 0xffff0000, RZ, 0xc0, !PT ;  /* 0xffff000087877812 */ /* 0x000fe200078ec0ff */
[----:B------:R-:W-:Y:S01]  /*6440*/  FFMA.FTZ R46, R29, R40, -R46 ;  /* 0x000000281d2e7223 */ /* 0x000fe2000001082e */
[----:B------:R-:W-:Y:S01]  /*6450*/  LOP3.LUT R117, R117, 0xffff0000, RZ, 0xc0, !PT ;  /* 0xffff000075757812 */ /* 0x000fe200078ec0ff */
[----:B------:R-:W-:Y:S02]  /*6460*/  IMAD.U32 R13, R12, 0x10000, RZ ;  /* 0x000100000c0d7824 */ /* 0x000fe400078e00ff */
[----:B------:R-:W-:Y:S01]  /*6470*/  FFMA.FTZ R29, R29, R43, R36 ;  /* 0x0000002b1d1d7223 */ /* 0x000fe20000010024 */
[C---:B------:R-:W-:Y:S01]  /*6480*/  FFMA.FTZ R12, R35.reuse, R37, -R44 ;  /* 0x00000025230c7223 */ /* 0x040fe2000001082c */
[C---:B------:R-:W-:Y:S01]  /*6490*/  FMUL.FTZ R36, R34.reuse, R41 ;  /* 0x0000002922247220 */ /* 0x040fe20000410000 */
[----:B------:R-:W-:Y:S01]  /*64a0*/  FFMA.FTZ R35, R35, R42, R45 ;  /* 0x0000002a23237223 */ /* 0x000fe2000001002d */
[----:B------:R-:W-:Y:S01]  /*64b0*/  FMUL.FTZ R34, R34, R15 ;  /* 0x0000000f22227220 */ /* 0x000fe20000410000 */
[C---:B------:R-:W-:Y:S01]  /*64c0*/  FMUL.FTZ R37, R11.reuse, R135 ;  /* 0x000000870b257220 */ /* 0x040fe20000410000 */
[----:B------:R-:W-:Y:S01]  /*64d0*/  FMUL.FTZ R40, R11, R117 ;  /* 0x000000750b287220 */ /* 0x000fe20000410000 */
[C---:B------:R-:W-:Y:S01]  /*64e0*/  FFMA.FTZ R36, R13.reuse, R15, -R36 ;  /* 0x0000000f0d247223 */ /* 0x040fe20000010824 */
[----:B------:R-:W-:Y:S01]  /*64f0*/  FFMA.FTZ R13, R13, R41, R34 ;  /* 0x000000290d0d7223 */ /* 0x000fe20000010022 */
[C---:B------:R-:W-:Y:S01]  /*6500*/  FFMA.FTZ R37, R14.reuse, R117, -R37 ;  /* 0x000000750e257223 */ /* 0x040fe20000010825 */
[----:B------:R-:W-:Y:S01]  /*6510*/  FFMA.FTZ R40, R14, R135, R40 ;  /* 0x000000870e287223 */ /* 0x000fe20000010028 */
[----:B------:R-:W-:-:S02]  /*6520*/  F2FP.BF16.F32.PACK_AB R35, R35, R12 ;  /* 0x0000000c2323723e */ /* 0x000fc400000010ff */
[----:B------:R-:W-:Y:S02]  /*6530*/  F2FP.BF16.F32.PACK_AB R12, R13, R36 ;  /* 0x000000240d0c723e */ /* 0x000fe400000010ff */
[----:B------:R-:W-:Y:S01]  /*6540*/  F2FP.BF16.F32.PACK_AB R15, R40, R37 ;  /* 0x00000025280f723e */ /* 0x000fe200000010ff */
[----:B------:R-:W-:Y:S01]  /*6550*/  IMAD.MOV.U32 R13, RZ, RZ, R35 ;  /* 0x000000ffff0d7224 */ /* 0x000fe200078e0023 */
[----:B------:R-:W-:-:S07]  /*6560*/  F2FP.BF16.F32.PACK_AB R14, R29, R46 ;  /* 0x0000002e1d0e723e */ /* 0x000fce00000010ff */
.L_x_513:
[----:B------:R-:W-:Y:S05]  /*6570*/  BSYNC B2 ;  /* 0x0000000000027941 */ /* 0x000fea0003800000 */
.L_x_512:
[----:B----4-:R0:W-:Y:S02]  /*6580*/  ST.E.128 desc[UR56][R38.64], R12 ;  /* 0x0000000c26007985 */ /* 0x0101e4000c101d38 */
.L_x_511:
[----:B------:R-:W-:Y:S05]  /*6590*/  BSYNC B1 ;  /* 0x0000000000017941 */ /* 0x000fea0003800000 */
.L_x_510:
[----:B------:R-:W-:-:S13]  /*65a0*/  ISETP.NE.AND P3, PT, R87, RZ, PT ;  /* 0x000000ff5700720c */ /* 0x000fda0003f65270 */
[----:B------:R-:W-:Y:S05]  /*65b0*/  @!P3 BRA `(.L_x_493) ;  /* 0x0000004400e8b947 */ /* 0x000fea0003800000 */
[----:B0---4-:R0:W4:Y:S01]  /*65c0*/  LDS.128 R12, [R28+0x8000] ;  /* 0x008000001c0c7984 */ /* 0x0111220000000c00 */
[C---:B------:R-:W-:Y:S01]  /*65d0*/  LEA R34, P3, R23.reuse, R118, 0x1 ;  /* 0x0000007617227211 */ /* 0x040fe200078608ff */
[----:B------:R-:W-:Y:S03]  /*65e0*/  BSSY B1, `(.L_x_514) ;  /* 0x0000031000017945 */ /* 0x000fe60003800000 */
[----:B-1----:R-:W-:Y:S02]  /*65f0*/  LEA.HI.X R35, R23, R115, R175, 0x1, P3 ;  /* 0x0000007317237211 */ /* 0x002fe400018f0caf */
[----:B------:R-:W-:-:S13]  /*6600*/  ISETP.GE.AND P3, PT, R173, R124, PT ;  /* 0x0000007cad00720c */ /* 0x000fda0003f66270 */
[----:B0-----:R-:W-:Y:S05]  /*6610*/  @P3 BRA `(.L_x_515) ;  /* 0x0000000000b43947 */ /* 0x001fea0003800000 */
[--C-:B------:R-:W-:Y:S01]  /*6620*/  SHF.R.U64 R38, R30, 0x10, R31.reuse ;  /* 0x000000101e267819 */ /* 0x100fe2000000121f */
[----:B----4-:R-:W-:Y:S01]  /*6630*/  IMAD.U32 R28, R14, 0x10000, RZ ;  /* 0x000100000e1c7824 */ /* 0x010fe200078e00ff */
[----:B------:R-:W-:Y:S02]  /*6640*/  SHF.R.U32.HI R36, RZ, 0x10, R31 ;  /* 0x00000010ff247819 */ /* 0x000fe4000001161f */
[----:B---3--:R-:W-:Y:S02]  /*6650*/  SHF.R.U64 R11, R32, 0x10, R33 ;  /* 0x00000010200b7819 */ /* 0x008fe40000001221 */
[C---:B------:R-:W-:Y:S02]  /*6660*/  PRMT R31, R79.reuse, 0x5410, R38 ;  /* 0x000054104f1f7816 */ /* 0x040fe40000000026 */
[----:B------:R-:W-:Y:S02]  /*6670*/  PRMT R79, R79, 0x5432, R36 ;  /* 0x000054324f4f7816 */ /* 0x000fe40000000024 */
[----:B------:R-:W-:Y:S01]  /*6680*/  PRMT R36, R116, 0x5410, R11 ;  /* 0x0000541074247816 */ /* 0x000fe2000000000b */
[----:B------:R-:W-:Y:S01]  /*6690*/  IMAD.U32 R11, R12, 0x10000, RZ ;  /* 0x000100000c0b7824 */ /* 0x000fe200078e00ff */
[----:B------:R-:W-:-:S02]  /*66a0*/  SHF.R.U32.HI R33, RZ, 0x10, R33 ;  /* 0x00000010ff217819 */ /* 0x000fc40000011621 */
[----:B------:R-:W-:Y:S01]  /*66b0*/  LOP3.LUT R29, R14, 0xffff0000, RZ, 0xc0, !PT ;  /* 0xffff00000e1d7812 */ /* 0x000fe200078ec0ff */
[C---:B------:R-:W-:Y:S01]  /*66c0*/  IMAD.U32 R14, R15.reuse, 0x10000, RZ ;  /* 0x000100000f0e7824 */ /* 0x040fe200078e00ff */
[----:B------:R-:W-:Y:S01]  /*66d0*/  LOP3.LUT R30, R15, 0xffff0000, RZ, 0xc0, !PT ;  /* 0xffff00000f1e7812 */ /* 0x000fe200078ec0ff */
[C---:B------:R-:W-:Y:S01]  /*66e0*/  IMAD.U32 R15, R13.reuse, 0x10000, RZ ;  /* 0x000100000d0f7824 */ /* 0x040fe200078e00ff */
[----:B------:R-:W-:Y:S02]  /*66f0*/  LOP3.LUT R13, R13, 0xffff0000, RZ, 0xc0, !PT ;  /* 0xffff00000d0d7812 */ /* 0x000fe400078ec0ff */
[C---:B------:R-:W-:Y:S01]  /*6700*/  LOP3.LUT R38, R36.reuse, 0xffff0000, RZ, 0xc0, !PT ;  /* 0xffff000024267812 */ /* 0x040fe200078ec0ff */
[----:B------:R-:W-:Y:S01]  /*6710*/  IMAD.U32 R36, R36, 0x10000, RZ ;  /* 0x0001000024247824 */ /* 0x000fe200078e00ff */
[----:B------:R-:W-:Y:S01]  /*6720*/  PRMT R116, R116, 0x5432, R33 ;  /* 0x0000543274747816 */ /* 0x000fe20000000021 */
[----:B------:R-:W-:Y:S01]  /*6730*/  IMAD.U32 R33, R79, 0x10000, RZ ;  /* 0x000100004f217824 */ /* 0x000fe200078e00ff */
[----:B------:R-:W-:Y:S01]  /*6740*/  LOP3.LUT R32, R31, 0xffff0000, RZ, 0xc0, !PT ;  /* 0xffff00001f207812 */ /* 0x000fe200078ec0ff */
[----:B------:R-:W-:Y:S01]  /*6750*/  FMUL.FTZ R40, R13, R38 ;  /* 0x000000260d287220 */ /* 0x000fe20000410000 */
[----:B------:R-:W-:Y:S01]  /*6760*/  LOP3.LUT R79, R79, 0xffff0000, RZ, 0xc0, !PT ;  /* 0xffff00004f4f7812 */ /* 0x000fe200078ec0ff */
[----:B------:R-:W-:Y:S01]  /*6770*/  IMAD.U32 R37, R116, 0x10000, RZ ;  /* 0x0001000074257824 */ /* 0x000fe200078e00ff */
[----:B------:R-:W-:Y:S01]  /*6780*/  LOP3.LUT R12, R12, 0xffff0000, RZ, 0xc0, !PT ;  /* 0xffff00000c0c7812 */ /* 0x000fe200078ec0ff */
[-C--:B------:R-:W-:Y:S01]  /*6790*/  FMUL.FTZ R13, R13, R32.reuse ;  /* 0x000000200d0d7220 */ /* 0x080fe20000410000 */
[----:B------:R-:W-:Y:S01]  /*67a0*/  FFMA.FTZ R40, R15, R32, -R40 ;  /* 0x000000200f287223 */ /* 0x000fe20000010828 */
[C---:B------:R-:W-:Y:S01]  /*67b0*/  FMUL.FTZ R41, R29.reuse, R37 ;  /* 0x000000251d297220 */ /* 0x040fe20000410000 */
[-C--:B------:R-:W-:Y:S01]  /*67c0*/  FMUL.FTZ R29, R29, R33.reuse ;  /* 0x000000211d1d7220 */ /* 0x080fe20000410000 */
[----:B------:R-:W-:Y:S01]  /*67d0*/  FFMA.FTZ R39, R15, R38, R13 ;  /* 0x000000260f277223 */ /* 0x000fe2000001000d */
[----:B------:R-:W-:Y:S01]  /*67e0*/  LOP3.LUT R13, R116, 0xffff0000, RZ, 0xc0, !PT ;  /* 0xffff0000740d7812 */ /* 0x000fe200078ec0ff */
[C---:B------:R-:W-:Y:S01]  /*67f0*/  FFMA.FTZ R41, R28.reuse, R33, -R41 ;  /* 0x000000211c297223 */ /* 0x040fe20000010829 */
[----:B------:R-:W-:Y:S01]  /*6800*/  FFMA.FTZ R32, R28, R37, R29 ;  /* 0x000000251c207223 */ /* 0x000fe2000001001d */
[----:B------:R-:W-:Y:S01]  /*6810*/  SHF.L.U32 R31, R31, 0x10, RZ ;  /* 0x000000101f1f7819 */ /* 0x000fe200000006ff */
[----:B------:R-:W-:Y:S01]  /*6820*/  FMUL.FTZ R28, R12, R36 ;  /* 0x000000240c1c7220 */ /* 0x000fe20000410000 */
[C---:B------:R-:W-:Y:S01]  /*6830*/  FMUL.FTZ R29, R30.reuse, R13 ;  /* 0x0000000d1e1d7220 */ /* 0x040fe20000410000 */
[----:B------:R-:W-:-:S02]  /*6840*/  FMUL.FTZ R30, R30, R79 ;  /* 0x0000004f1e1e7220 */ /* 0x000fc40000410000 */
[----:B------:R-:W-:Y:S01]  /*6850*/  FMUL.FTZ R15, R12, R31 ;  /* 0x0000001f0c0f7220 */ /* 0x000fe20000410000 */
[C---:B------:R-:W-:Y:S01]  /*6860*/  FFMA.FTZ R29, R14.reuse, R79, -R29 ;  /* 0x0000004f0e1d7223 */ /* 0x040fe2000001081d */
[----:B------:R-:W-:Y:S01]  /*6870*/  FFMA.FTZ R30, R14, R13, R30 ;  /* 0x0000000d0e1e7223 */ /* 0x000fe2000001001e */
[C---:B------:R-:W-:Y:S01]  /*6880*/  FFMA.FTZ R28, R11.reuse, R31, -R28 ;  /* 0x0000001f0b1c7223 */ /* 0x040fe2000001081c */
[----:B------:R-:W-:Y:S01]  /*6890*/  FFMA.FTZ R15, R11, R36, R15 ;  /* 0x000000240b0f7223 */ /* 0x000fe2000001000f */
[----:B------:R-:W-:Y:S02]  /*68a0*/  F2FP.BF16.F32.PACK_AB R13, R39, R40 ;  /* 0x00000028270d723e */ /* 0x000fe400000010ff */
[----:B------:R-:W-:Y:S02]  /*68b0*/  F2FP.BF16.F32.PACK_AB R29, R30, R29 ;  /* 0x0000001d1e1d723e */ /* 0x000fe400000010ff */
[----:B------:R-:W-:Y:S02]  /*68c0*/  F2FP.BF16.F32.PACK_AB R12, R15, R28 ;  /* 0x0000001c0f0c723e */ /* 0x000fe400000010ff */
[----:B------:R-:W-:Y:S01]  /*68d0*/  F2FP.BF16.F32.PACK_AB R14, R32, R41 ;  /* 0x00000029200e723e */ /* 0x000fe200000010ff */
[----:B------:R-:W-:-:S07]  /*68e0*/  IMAD.MOV.U32 R15, RZ, RZ, R29 ;  /* 0x000000ffff0f7224 */ /* 0x000fce00078e001d */
.L_x_515:
[----:B------:R-:W-:Y:S05]  /*68f0*/  BSYNC B1 ;  /* 0x0000000000017941 */ /* 0x000fea0003800000 */
.L_x_514:
[----:B----4-:R0:W-:Y:S01]  /*6900*/  ST.E.128 desc[UR56][R34.64], R12 ;  /* 0x0000000c22007985 */ /* 0x0101e2000c101d38 */
[----:B------:R-:W-:Y:S05]  /*6910*/  BRA `(.L_x_493) ;  /* 0x0000004400107947 */ /* 0x000fea0003800000 */
.L_x_459:
        /* <DEDUP_REMOVED lines=19> */
[----:B------:R-:W-:Y:S02]  /*6a50*/  CS2R R36, SRZ ;  /* 0x0000000000247805 */ /* 0x000fe4000001ff00 */
[----:B------:R-:W-:Y:S01]  /*6a60*/  CS2R R50, SRZ ;  /* 0x0000000000327805 */ /* 0x000fe2000001ff00 */
[----:B------:R-:W-:Y:S01]  /*6a70*/  IMAD.X R29, R11, 0x1, R104, P2 ;  /* 0x000000010b1d7824 */ /* 0x000fe200010e0668 */
[----:B------:R-:W-:Y:S02]  /*6a80*/  LEA R52, P2, R28, UR4, 0x1 ;  /* 0x000000041c347c11 */ /* 0x000fe4000f8408ff */
[----:B------:R-:W-:-:S02]  /*6a90*/  CS2R R48, SRZ ;  /* 0x0000000000307805 */ /* 0x000fc4000001ff00 */
        /* <DEDUP_REMOVED lines=8> */
[----:B------:R-:W-:Y:S02]  /*6b20*/  CS2R R32, SRZ ;  /* 0x0000000000207805 */ /* 0x000fe4000001ff00 */
[----:B------:R-:W-:Y:S02]  /*6b30*/  CS2R R46, SRZ ;  /* 0x00000000002e7805 */ /* 0x000fe4000001ff00 */
[----:B------:R-:W-:-:S05]  /*6b40*/  CS2R R44, SRZ ;  /* 0x00000000002c7805 */ /* 0x000fca000001ff00 */
[----:B------:R0:W5:Y:S04]  /*6b50*/  @!P2 LDG.E.128 R36, desc[UR56][R52.64] ;  /* 0x000000383424a981 */ /* 0x000168000c1e1d00 */
[----:B------:R0:W5:Y:S01]  /*6b60*/  @!P2 LDG.E.128 R48, desc[UR56][R56.64] ;  /* 0x000000383830a981 */ /* 0x000162000c1e1d00 */
[----:B------:R-:W-:Y:S02]  /*6b70*/  ISETP.GE.AND P2, PT, R0, R124, PT ;  /* 0x0000007c0000720c */ /* 0x000fe40003f46270 */
[----:B------:R-:W-:Y:S02]  /*6b80*/  CS2R R30, SRZ ;  /* 0x00000000001e7805 */ /* 0x000fe4000001ff00 */
[----:B------:R-:W-:Y:S02]  /*6b90*/  CS2R R28, SRZ ;  /* 0x00000000001c7805 */ /* 0x000fe4000001ff00 */
[----:B------:R-:W-:-:S02]  /*6ba0*/  CS2R R42, SRZ ;  /* 0x00000000002a7805 */ /* 0x000fc4000001ff00 */
[----:B------:R-:W-:-:S05]  /*6bb0*/  CS2R R40, SRZ ;  /* 0x0000000000287805 */ /* 0x000fca000001ff00 */
[----:B------:R0:W5:Y:S04]  /*6bc0*/  @!P2 LDG.E.128 R32, desc[UR56][R52.64+0x40] ;  /* 0x000040383420a981 */ /* 0x000168000c1e1d00 */
[----:B------:R0:W5:Y:S01]  /*6bd0*/  @!P2 LDG.E.128 R44, desc[UR56][R56.64+0x40] ;  /* 0x00004038382ca981 */ /* 0x000162000c1e1d00 */
[----:B------:R-:W-:-:S13]  /*6be0*/  ISETP.GE.AND P2, PT, R3, R124, PT ;  /* 0x0000007c0300720c */ /* 0x000fda0003f46270 */
[----:B------:R0:W5:Y:S04]  /*6bf0*/  @!P2 LDG.E.128 R28, desc[UR56][R52.64+0x80] ;  /* 0x00008038341ca981 */ /* 0x000168000c1e1d00 */
[----:B------:R0:W5:Y:S02]  /*6c00*/  @!P2 LDG.E.128 R40, desc[UR56][R56.64+0x80] ;  /* 0x000080383828a981 */ /* 0x000164000c1e1d00 */
.L_x_517:
[----:B------:R-:W-:Y:S05]  /*6c10*/  BSYNC B1 ;  /* 0x0000000000017941 */ /* 0x000fea0003800000 */
.L_x_516:
        /* <DEDUP_REMOVED lines=20> */
[----:B------:R-:W-:Y:S02]  /*6d60*/  CS2R R74, SRZ ;  /* 0x00000000004a7805 */ /* 0x000fe4000001ff00 */
[----:B------:R-:W-:-:S02]  /*6d70*/  IADD3 R13, P2, P5, R90, R12, R110 ;  /* 0x0000000c5a0d7210 */ /* 0x000fc40007d5e06e */
[----:B------:R-:W-:Y:S02]  /*6d80*/  CS2R R72, SRZ ;  /* 0x0000000000487805 */ /* 0x000fe4000001ff00 */
        /* <DEDUP_REMOVED lines=23> */
.L_x_519:
[----:B------:R-:W-:Y:S05]  /*6f00*/  BSYNC B1 ;  /* 0x0000000000017941 */ /* 0x000fea0003800000 */
.L_x_518:
[----:B0----5:R-:W-:Y:S01]  /*6f10*/  IMAD.MOV.U32 R12, RZ, RZ, R30 ;  /* 0x000000ffff0c7224 */ /* 0x021fe200078e001e */
[----:B------:R-:W-:Y:S01]  /*6f20*/  UISETP.NE.AND UP0, UPT, UR58, 0x3, UPT ;  /* 0x000000033a00788c */ /* 0x000fe2000bf05270 */
[----:B------:R-:W-:Y:S02]  /*6f30*/  IMAD.MOV.U32 R11, RZ, RZ, R31 ;  /* 0x000000ffff0b7224 */ /* 0x000fe400078e001f */
[----:B------:R-:W-:Y:S02]  /*6f40*/  IMAD.MOV.U32 R14, RZ, RZ, R28 ;  /* 0x000000ffff0e7224 */ /* 0x000fe400078e001c */
[----:B------:R-:W-:Y:S01]  /*6f50*/  IMAD.MOV.U32 R13, RZ, RZ, R29 ;  /* 0x000000ffff0d7224 */ /* 0x000fe200078e001d */
[----:B------:R-:W-:Y:S01]  /*6f60*/  PRMT R195, R12, 0x5410, R11 ;  /* 0x000054100cc37816 */ /* 0x000fe2000000000b */
[----:B------:R-:W-:Y:S01]  /*6f70*/  IMAD.MOV.U32 R12, RZ, RZ, R34 ;  /* 0x000000ffff0c7224 */ /* 0x000fe200078e0022 */
[----:B------:R-:W-:Y:S01]  /*6f80*/  PLOP3.LUT P2, PT, PT, PT, UP0, 0x80, 0x0 ;  /* 0x000000000000781c */ /* 0x000fe20003f4f008 */
[----:B------:R-:W-:Y:S01]  /*6f90*/  IMAD.MOV.U32 R11, RZ, RZ, R35 ;  /* 0x000000ffff0b7224 */ /* 0x000fe200078e0023 */
[----:B------:R-:W-:Y:S01]  /*6fa0*/  PRMT R196, R14, 0x5410, R13 ;  /* 0x000054100ec47816 */ /* 0x000fe2000000000d */
[----:B------:R-:W-:Y:S01]  /*6fb0*/  IMAD.MOV.U32 R13, RZ, RZ, R38 ;  /* 0x000000ffff0d7224 */ /* 0x000fe200078e0026 */
[----:B------:R0:W-:Y:S01]  /*6fc0*/  STL.S16 [R1+0x42], R12 ;  /* 0x0000420c01007387 */ /* 0x0001e20000100600 */
[----:B------:R-:W-:-:S03]  /*6fd0*/  IMAD.MOV.U32 R14, RZ, RZ, R39 ;  /* 0x000000ffff0e7224 */ /* 0x000fc600078e0027 */
[----:B------:R1:W-:Y:S01]  /*6fe0*/  STL.S16 [R1+0x40], R11 ;  /* 0x0000400b01007387 */ /* 0x0003e20000100600 */
[----:B------:R-:W-:Y:S02]  /*6ff0*/  PRMT R156, R156, 0x5410, R13 ;  /* 0x000054109c9c7816 */ /* 0x000fe4000000000d */
[----:B------:R-:W-:Y:S01]  /*7000*/  PRMT R157, R157, 0x5410, R14 ;  /* 0x000054109d9d7816 */ /* 0x000fe2000000000e */
[----:B0-----:R-:W-:Y:S02]  /*7010*/  IMAD.MOV.U32 R12, RZ, RZ, R33 ;  /* 0x000000ffff0c7224 */ /* 0x001fe400078e0021 */
[----:B-1----:R-:W-:-:S05]  /*7020*/  IMAD.MOV.U32 R11, RZ, RZ, R32 ;  /* 0x000000ffff0b7224 */ /* 0x002fca00078e0020 */
[----:B------:R0:W-:Y:S04]  /*7030*/  STL.S16 [R1+0x5a], R11 ;  /* 0x00005a0b01007387 */ /* 0x0001e80000100600 */
[----:B------:R1:W-:Y:S01]  /*7040*/  STL.S16 [R1+0x58], R12 ;  /* 0x0000580c01007387 */ /* 0x0003e20000100600 */
[----:B0-----:R-:W-:Y:S02]  /*7050*/  IMAD.MOV.U32 R11, RZ, RZ, R36 ;  /* 0x000000ffff0b7224 */ /* 0x001fe400078e0024 */
[----:B-1----:R-:W-:-:S05]  /*7060*/  IMAD.MOV.U32 R12, RZ, RZ, R37 ;  /* 0x000000ffff0c7224 */ /* 0x002fca00078e0025 */
[----:B------:R-:W-:Y:S01]  /*7070*/  PRMT R154, R12, 0x5410, R11 ;  /* 0x000054100c9a7816 */ /* 0x000fe2000000000b */
[----:B------:R-:W-:Y:S01]  /*7080*/  IMAD.MOV.U32 R12, RZ, RZ, R42 ;  /* 0x000000ffff0c7224 */ /* 0x000fe200078e002a */
[----:B------:R-:W-:-:S04]  /*7090*/  MOV R11, R43 ;  /* 0x0000002b000b7202 */ /* 0x000fc80000000f00 */
[----:B------:R-:W-:Y:S01]  /*70a0*/  PRMT R197, R12, 0x5410, R11 ;  /* 0x000054100cc57816 */ /* 0x000fe2000000000b */
[----:B------:R-:W-:Y:S02]  /*70b0*/  IMAD.MOV.U32 R12, RZ, RZ, R40 ;  /* 0x000000ffff0c7224 */ /* 0x000fe400078e0028 */
[----:B------:R-:W-:-:S05]  /*70c0*/  IMAD.MOV.U32 R11, RZ, RZ, R41 ;  /* 0x000000ffff0b7224 */ /* 0x000fca00078e0029 */
[----:B------:R-:W-:Y:S01]  /*70d0*/  PRMT R198, R12, 0x5410, R11 ;  /* 0x000054100cc67816 */ /* 0x000fe2000000000b */
[----:B------:R-:W-:Y:S02]  /*70e0*/  IMAD.MOV.U32 R11, RZ, RZ, R46 ;  /* 0x000000ffff0b7224 */ /* 0x000fe400078e002e */
[----:B------:R-:W-:-:S03]  /*70f0*/  IMAD.MOV.U32 R12, RZ, RZ, R47 ;  /* 0x000000ffff0c7224 */ /* 0x000fc600078e002f */
[----:B------:R0:W-:Y:S04]  /*7100*/  STL.S16 [R1+0x54], R11 ;  /* 0x0000540b01007387 */ /* 0x0001e80000100600 */
[----:B------:R1:W-:Y:S01]  /*7110*/  STL.S16 [R1+0x56], R12 ;  /* 0x0000560c01007387 */ /* 0x0003e20000100600 */
[----:B0-----:R-:W-:Y:S02]  /*7120*/  IMAD.MOV.U32 R11, RZ, RZ, R44 ;  /* 0x000000ffff0b7224 */ /* 0x001fe400078e002c */
[----:B-1----:R-:W-:-:S03]  /*7130*/  IMAD.MOV.U32 R12, RZ, RZ, R45 ;  /* 0x000000ffff0c7224 */ /* 0x002fc600078e002d */
[----:B------:R0:W-:Y:S04]  /*7140*/  STL.S16 [R1+0x5c], R11 ;  /* 0x00005c0b01007387 */ /* 0x0001e80000100600 */
[----:B------:R1:W-:Y:S01]  /*7150*/  STL.S16 [R1+0x5e], R12 ;  /* 0x00005e0c01007387 */ /* 0x0003e20000100600 */
[----:B0-----:R-:W-:Y:S02]  /*7160*/  IMAD.MOV.U32 R11, RZ, RZ, R50 ;  /* 0x000000ffff0b7224 */ /* 0x001fe400078e0032 */
[----:B-1----:R-:W-:-:S03]  /*7170*/  IMAD.MOV.U32 R12, RZ, RZ, R51 ;  /* 0x000000ffff0c7224 */ /* 0x002fc600078e0033 */
[----:B------:R-:W-:Y:S01]  /*7180*/  PRMT R158, R158, 0x5410, R11 ;  /* 0x000054109e9e7816 */ /* 0x000fe2000000000b */
[----:B------:R-:W-:Y:S01]  /*7190*/  IMAD.MOV.U32 R11, RZ, RZ, R48 ;  /* 0x000000ffff0b7224 */ /* 0x000fe200078e0030 */
[----:B------:R-:W-:Y:S01]  /*71a0*/  PRMT R156, R12, 0x7610, R156 ;  /* 0x000076100c9c7816 */ /* 0x000fe2000000009c */
[----:B------:R-:W-:-:S03]  /*71b0*/  IMAD.MOV.U32 R12, RZ, RZ, R49 ;  /* 0x000000ffff0c7224 */ /* 0x000fc600078e0031 */
        /* <DEDUP_REMOVED lines=12> */
[----:B------:R-:W-:Y:S02]  /*7280*/  PRMT R151, R151, 0x5410, R11 ;  /* 0x0000541097977816 */ /* 0x000fe4000000000b */
[----:B------:R-:W-:Y:S01]  /*7290*/  PRMT R152, R12, 0x7610, R152 ;  /* 0x000076100c987816 */ /* 0x000fe20000000098 */
[----:B------:R-:W-:Y:S01]  /*72a0*/  IMAD.MOV.U32 R12, RZ, RZ, R56 ;  /* 0x000000ffff0c7224 */ /* 0x000fe200078e0038 */
[----:B------:R-:W-:-:S04]  /*72b0*/  MOV R11, R57 ;  /* 0x00000039000b7202 */ /* 0x000fc80000000f00 */
        /* <DEDUP_REMOVED lines=18> */
[----:B------:R-:W-:-:S04]  /*73e0*/  PRMT R150, R12, 0x7610, R150 ;  /* 0x000076100c967816 */ /* 0x000fc80000000096 */
        /* <DEDUP_REMOVED lines=13> */
.L_x_520:
[----:B------:R-:W-:Y:S01]  /*74c0*/  IMAD R85, R18, 0x8, R2 ;  /* 0x0000000812557824 */ /* 0x000fe200078e0202 */
[----:B------:R-:W-:Y:S01]  /*74d0*/  SHF.L.U32 R86, R167, 0x1f, RZ ;  /* 0x0000001fa7567819 */ /* 0x000fe200000006ff */
[----:B------:R-:W-:Y:S03]  /*74e0*/  BSSY B1, `(.L_x_521) ;  /* 0x0000003000017945 */ /* 0x000fe60003800000 */
[----:B------:R-:W0:Y:S02]  /*74f0*/  SYNCS.PHASECHK.TRANS64.TRYWAIT P5, [R85+URZ+0x2a890], R86 ;  /* 0x02a89056550075a7 */ /* 0x000e2400080a017f */
[----:B0-----:R-:W-:Y:S05]  /*7500*/  @!P5 BRA `(.L_x_522) ;  /* 0x00000194006cd947 */ /* 0x001fea0003800000 */
.L_x_800:
[----:B------:R-:W-:Y:S05]  /*7510*/  BSYNC B1 ;  /* 0x0000000000017941 */ /* 0x000fea0003800000 */
.L_x_521:
[----:B------:R-:W1:Y:S01]  /*7520*/  LDC R135, c[0x0][0x2f4] ;  /* 0x0000bd00ff877b82 */ /* 0x000e620000000800 */
[----:B------:R-:W-:Y:S01]  /*7530*/  UMOV UR4, 0xffffffff ;  /* 0xffffffff00047882 */ /* 0x000fe20000000000 */
[----:B-1----:R-:W-:Y:S02]  /*7540*/  IADD3 R137, -R125, R135, RZ ;  /* 0x000000877d897210 */ /* 0x002fe40007ffe1ff */
[----:B------:R-:W-:Y:S05]  /*7550*/  BRA.DIV UR4, `(.L_x_523) ;  /* 0x00000196046c7947 */ /* 0x000fea000b800000 */
[----:B------:R1:W2:Y:S04]  /*7560*/  SHFL.IDX PT, R117, R115, RZ, 0x1c1f ;  /* 0x001c1fff73757589 */ /* 0x0002a800000e0000 */
[----:B------:R1:W3:Y:S02]  /*7570*/  SHFL.IDX PT, R11, R118, RZ, 0x1c1f ;  /* 0x001c1fff760b7589 */ /* 0x0002e400000e0000 */
.L_x_804:
[----:B------:R-:W-:Y:S04]  /*7580*/  BSSY B1, `(.L_x_524) ;  /* 0x0000185000017945 */ /* 0x000fe80003800000 */
[----:B------:R-:W-:Y:S05]  /*7590*/  @P3 BRA `(.L_x_525) ;  /* 0x00000018000c3947 */ /* 0x000fea0003800000 */
[----:B------:R-:W-:Y:S01]  /*75a0*/  ISETP.NE.AND P3, PT, R9, RZ, PT ;  /* 0x000000ff0900720c */ /* 0x000fe20003f65270 */
[----:B------:R-:W-:Y:S01]  /*75b0*/  BSSY B2, `(.L_x_526) ;  /* 0x000007d000027945 */ /* 0x000fe20003800000 */
[----:B---3--:R-:W-:-:S11]  /*75c0*/  IMAD.MOV.U32 R116, RZ, RZ, R11 ;  /* 0x000000ffff747224 */ /* 0x008fd600078e000b */
[----:B------:R-:W-:Y:S05]  /*75d0*/  @!P3 BRA `(.L_x_527) ;  /* 0x0000000400e8b947 */ /* 0x000fea0003800000 */
[----:B------:R-:W-:Y:S01]  /*75e0*/  SEL R12, R125, R137, !P0 ;  /* 0x000000897d0c7207 */ /* 0x000fe20004000000 */
[----:B------:R-:W-:Y:S01]  /*75f0*/  BSSY B3, `(.L_x_528) ;  /* 0x0000072000037945 */ /* 0x000fe20003800000 */
[----:B------:R-:W-:Y:S02]  /*7600*/  ISETP.GE.AND P3, PT, R16, R124, PT ;  /* 0x0000007c1000720c */ /* 0x000fe40003f66270 */
[----:B------:R-:W-:-:S04]  /*7610*/  SHF.R.S32.HI R13, RZ, 0x1f, R12 ;  /* 0x0000001fff0d7819 */ /* 0x000fc8000001140c */
[----:B------:R-:W-:-:S04]  /*7620*/  LEA.HI R13, R13, R12, RZ, 0x4 ;  /* 0x0000000c0d0d7211 */ /* 0x000fc800078f20ff */
[----:B------:R-:W-:-:S04]  /*7630*/  LEA.HI.SX32 R153, R13, R121, 0x1c ;  /* 0x000000790d997211 */ /* 0x000fc800078fe2ff */
[----:B------:R-:W-:-:S04]  /*7640*/  SHF.R.S32.HI R13, RZ, 0x1f, R153 ;  /* 0x0000001fff0d7819 */ /* 0x000fc80000011499 */
[----:B------:R-:W-:Y:S01]  /*7650*/  LEA.HI R13, R13, R153, RZ, 0x3 ;  /* 0x000000990d0d7211 */ /* 0x000fe200078f18ff */
[----:B------:R-:W-:-:S03]  /*7660*/  IMAD.SHL.U32 R153, R153, 0x8, RZ ;  /* 0x0000000899997824 */ /* 0x000fc600078e00ff */
[----:B------:R-:W-:Y:S02]  /*7670*/  SHF.R.S32.HI R13, RZ, 0x3, R13 ;  /* 0x00000003ff0d7819 */ /* 0x000fe4000001140d */
[----:B------:R-:W-:-:S03]  /*7680*/  LOP3.LUT R12, R177, 0x38, R153, 0xf8, !PT ;  /* 0x00000038b10c7812 */ /* 0x000fc600078ef899 */
[----:B------:R-:W-:Y:S01]  /*7690*/  IMAD R13, R13, 0x1800, R179 ;  /* 0x000018000d0d7824 */ /* 0x000fe200078e02b3 */
[----:B------:R-:W-:-:S05]  /*76a0*/  LOP3.LUT R12, R12, R178, RZ, 0x3c, !PT ;  /* 0x000000b20c0c7212 */ /* 0x000fca00078e3cff */
[----:B------:R-:W-:-:S04]  /*76b0*/  IMAD.IADD R12, R13, 0x1, R12 ;  /* 0x000000010d0c7824 */ /* 0x000fc800078e020c */
[C---:B------:R-:W-:Y:S02]  /*76c0*/  IMAD R76, R18.reuse, 0x4800, R12 ;  /* 0x00004800124c7824 */ /* 0x040fe400078e020c */
[----:B------:R-:W-:Y:S02]  /*76d0*/  IMAD R12, R18, 0x4800, R140 ;  /* 0x00004800120c7824 */ /* 0x000fe400078e028c */
[--C-:B------:R-:W-:Y:S02]  /*76e0*/  IMAD R76, R76, 0x2, R2.reuse ;  /* 0x000000024c4c7824 */ /* 0x100fe400078e0202 */
[----:B------:R-:W-:-:S04]  /*76f0*/  IMAD R12, R12, 0x2, R2 ;  /* 0x000000020c0c7824 */ /* 0x000fc800078e0202 */
[----:B------:R-:W3:Y:S04]  /*7700*/  LDS.128 R76, [R76+0x18400] ;  /* 0x018400004c4c7984 */ /* 0x000ee80000000c00 */
[----:B------:R-:W4:Y:S01]  /*7710*/  LDS.128 R12, [R12+0x18400] ;  /* 0x018400000c0c7984 */ /* 0x000f220000000c00 */
[----:B------:R-:W-:Y:S05]  /*7720*/  @P3 BRA `(.L_x_529) ;  /* 0x0000000400783947 */ /* 0x000fea0003800000 */
[--C-:B------:R-:W-:Y:S02]  /*7730*/  SHF.R.U64 R36, R36, 0x10, R37.reuse ;  /* 0x0000001024247819 */ /* 0x100fe40000001225 */
[----:B------:R-:W-:Y:S02]  /*7740*/  SHF.R.U32.HI R37, RZ, 0x10, R37 ;  /* 0x00000010ff257819 */ /* 0x000fe40000011625 */
[----:B------:R-:W-:Y:S02]  /*7750*/  SHF.R.U32.HI R155, RZ, 0x10, R49 ;  /* 0x00000010ff9b7819 */ /* 0x000fe40000011631 */
[C---:B------:R-:W-:Y:S02]  /*7760*/  PRMT R36, R154.reuse, 0x5432, R36 ;  /* 0x000054329a247816 */ /* 0x040fe40000000024 */
[----:B------:R-:W-:Y:S02]  /*7770*/  PRMT R37, R154, 0x5410, R37 ;  /* 0x000054109a257816 */ /* 0x000fe40000000025 */
[----:B------:R-:W-:-:S02]  /*7780*/  SHF.R.U64 R38, R38, 0x10, R39 ;  /* 0x0000001026267819 */ /* 0x000fc40000001227 */
[----:B------:R-:W-:Y:S02]  /*7790*/  SHF.R.U32.HI R154, RZ, 0x10, R39 ;  /* 0x00000010ff9a7819 */ /* 0x000fe40000011627 */
[----:B------:R-:W-:Y:S02]  /*77a0*/  SHF.R.U64 R39, R48, 0x10, R49 ;  /* 0x0000001030277819 */ /* 0x000fe40000001231 */
[----:B------:R-:W-:Y:S02]  /*77b0*/  SHF.R.U64 R48, R50, 0x10, R51 ;  /* 0x0000001032307819 */ /* 0x000fe40000001233 */
[----:B------:R-:W-:Y:S02]  /*77c0*/  PRMT R155, R158, 0x5410, R155 ;  /* 0x000054109e9b7816 */ /* 0x000fe4000000009b */
[----:B------:R-:W-:Y:S02]  /*77d0*/  PRMT R49, R156, 0x5432, R38 ;  /* 0x000054329c317816 */ /* 0x000fe40000000026 */
[----:B------:R-:W-:Y:S01]  /*77e0*/  SHF.R.U32.HI R50, RZ, 0x10, R51 ;  /* 0x00000010ff327819 */ /* 0x000fe20000011633 */
[----:B------:R-:W-:Y:S01]  /*77f0*/  IMAD.U32 R51, R37, 0x10000, RZ ;  /* 0x0001000025337824 */ /* 0x000fe200078e00ff */
[----:B------:R-:W-:-:S02]  /*7800*/  PRMT R38, R157, 0x5432, R154 ;  /* 0x000054329d267816 */ /* 0x000fc4000000009a */
[----:B------:R-:W-:Y:S01]  /*7810*/  PRMT R39, R157, 0x5410, R39 ;  /* 0x000054109d277816 */ /* 0x000fe20000000027 */
[----:B------:R-:W-:Y:S01]  /*7820*/  IMAD.U32 R157, R155, 0x10000, RZ ;  /* 0x000100009b9d7824 */ /* 0x000fe200078e00ff */
[----:B------:R-:W-:Y:S01]  /*7830*/  PRMT R48, R158, 0x5432, R48 ;  /* 0x000054329e307816 */ /* 0x000fe20000000030 */
[----:B---3--:R-:W-:Y:S01]  /*7840*/  IMAD.U32 R158, R77, 0x10000, RZ ;  /* 0x000100004d9e7824 */ /* 0x008fe200078e00ff */
[----:B------:R-:W-:Y:S01]  /*7850*/  PRMT R50, R156, 0x5410, R50 ;  /* 0x000054109c327816 */ /* 0x000fe20000000032 */
[----:B----4-:R-:W-:Y:S01]  /*7860*/  IMAD.U32 R156, R13, 0x10000, RZ ;  /* 0x000100000d9c7824 */ /* 0x010fe200078e00ff */
[----:B------:R-:W-:Y:S01]  /*7870*/  LOP3.LUT R155, R155, 0xffff0000, RZ, 0xc0, !PT ;  /* 0xffff00009b9b7812 */ /* 0x000fe200078ec0ff */
[----:B------:R-:W-:Y:S01]  /*7880*/  FMUL.FTZ R154, R158, R157 ;  /* 0x0000009d9e9a7220 */ /* 0x000fe20000410000 */
[----:B------:R-:W-:Y:S02]  /*7890*/  LOP3.LUT R77, R77, 0xffff0000, RZ, 0xc0, !PT ;  /* 0xffff00004d4d7812 */ /* 0x000fe400078ec0ff */
[----:B------:R-:W-:Y:S01]  /*78a0*/  LOP3.LUT R37, R37, 0xffff0000, RZ, 0xc0, !PT ;  /* 0xffff000025257812 */ /* 0x000fe200078ec0ff */
[-C--:B------:R-:W-:Y:S01]  /*78b0*/  FFMA.FTZ R154, R156, R51.reuse, -R154 ;  /* 0x000000339c9a7223 */ /* 0x080fe2000001089a */
[----:B------:R-:W-:Y:S01]  /*78c0*/  FMUL.FTZ R51, R158, R51 ;  /* 0x000000339e337220 */ /* 0x000fe20000410000 */
[C---:B------:R-:W-:Y:S01]  /*78d0*/  IMAD.U32 R158, R79.reuse, 0x10000, RZ ;  /* 0x000100004f9e7824 */ /* 0x040fe200078e00ff */
[----:B------:R-:W-:-:S02]  /*78e0*/  LOP3.LUT R79, R79, 0xffff0000, RZ, 0xc0, !PT ;  /* 0xffff00004f4f7812 */ /* 0x000fc400078ec0ff */
[----:B------:R-:W-:Y:S01]  /*78f0*/  FFMA.FTZ R51, R156, R157, R51 ;  /* 0x0000009d9c337223 */ /* 0x000fe20000010033 */
[----:B------:R-:W-:Y:S01]  /*7900*/  LOP3.LUT R156, R13, 0xffff0000, RZ, 0xc0, !PT ;  /* 0xffff00000d9c7812 */ /* 0x000fe200078ec0ff */
[C---:B------:R-:W-:Y:S01]  /*7910*/  FMUL.FTZ R13, R77.reuse, R155 ;  /* 0x0000009b4d0d7220 */ /* 0x040fe20000410000 */
[C---:B------:R-:W-:Y:S01]  /*7920*/  IMAD.U32 R157, R50.reuse, 0x10000, RZ ;  /* 0x00010000329d7824 */ /* 0x040fe200078e00ff */
[----:B------:R-:W-:Y:S02]  /*7930*/  LOP3.LUT R50, R50, 0xffff0000, RZ, 0xc0, !PT ;  /* 0xffff000032327812 */ /* 0x000fe400078ec0ff */
[-C--:B------:R-:W-:Y:S01]  /*7940*/  FFMA.FTZ R13, R156, R37.reuse, -R13 ;  /* 0x000000259c0d7223 */ /* 0x080fe2000001080d */
[----:B------:R-:W-:Y:S01]  /*7950*/  FMUL.FTZ R37, R77, R37 ;  /* 0x000000254d257220 */ /* 0x000fe20000410000 */
[----:B------:R-:W-:-:S03]  /*7960*/  FMUL.FTZ R77, R158, R157 ;  /* 0x0000009d9e4d7220 */ /* 0x000fc60000410000 */
[----:B------:R-:W-:Y:S01]  /*7970*/  FFMA.FTZ R37, R156, R155, R37 ;  /* 0x0000009b9c257223 */ /* 0x000fe20000010025 */
[C---:B------:R-:W-:Y:S01]  /*7980*/  IMAD.U32 R156, R15.reuse, 0x10000, RZ ;  /* 0x000100000f9c7824 */ /* 0x040fe200078e00ff */
[----:B------:R-:W-:Y:S01]  /*7990*/  LOP3.LUT R15, R15, 0xffff0000, RZ, 0xc0, !PT ;  /* 0xffff00000f0f7812 */ /* 0x000fe200078ec0ff */
[C---:B------:R-:W-:Y:S01]  /*79a0*/  IMAD.U32 R155, R38.reuse, 0x10000, RZ ;  /* 0x00010000269b7824 */ /* 0x040fe200078e00ff */
[----:B------:R-:W-:Y:S02]  /*79b0*/  LOP3.LUT R38, R38, 0xffff0000, RZ, 0xc0, !PT ;  /* 0xffff000026267812 */ /* 0x000fe400078ec0ff */
[----:B------:R-:W-:Y:S01]  /*79c0*/  F2FP.BF16.F32.PACK_AB R37, R37, R51 ;  /* 0x000000332525723e */ /* 0x000fe200000010ff */
[-C--:B------:R-:W-:Y:S01]  /*79d0*/  FFMA.FTZ R77, R156, R155.reuse, -R77 ;  /* 0x0000009b9c4d7223 */ /* 0x080fe2000001084d */
[----:B------:R-:W-:Y:S01]  /*79e0*/  FMUL.FTZ R155, R158, R155 ;  /* 0x0000009b9e9b7220 */ /* 0x000fe20000410000 */
[----:B------:R-:W-:Y:S01]  /*79f0*/  IMAD.U32 R51, R76, 0x10000, RZ ;  /* 0x000100004c337824 */ /* 0x000fe200078e00ff */
[----:B------:R-:W-:-:S02]  /*7a00*/  F2FP.BF16.F32.PACK_AB R13, R13, R154 ;  /* 0x0000009a0d0d723e */ /* 0x000fc400000010ff */
[----:B------:R-:W-:Y:S01]  /*7a10*/  FFMA.FTZ R155, R156, R157, R155 ;  /* 0x0000009d9c9b7223 */ /* 0x000fe2000001009b */
[----:B------:R-:W-:-:S04]  /*7a20*/  FMUL.FTZ R156, R79, R50 ;  /* 0x000000324f9c7220 */ /* 0x000fc80000410000 */
[-C--:B------:R-:W-:Y:S01]  /*7a30*/  FFMA.FTZ R156, R15, R38.reuse, -R156 ;  /* 0x000000260f9c7223 */ /* 0x080fe2000001089c */
[----:B------:R-:W-:-:S04]  /*7a40*/  FMUL.FTZ R38, R79, R38 ;  /* 0x000000264f267220 */ /* 0x000fc80000410000 */
[----:B------:R-:W-:Y:S01]  /*7a50*/  FFMA.FTZ R38, R15, R50, R38 ;  /* 0x000000320f267223 */ /* 0x000fe20000010026 */
[----:B------:R-:W-:Y:S01]  /*7a60*/  F2FP.BF16.F32.PACK_AB R156, R156, R77 ;  /* 0x0000004d9c9c723e */ /* 0x000fe200000010ff */
[C---:B------:R-:W-:Y:S01]  /*7a70*/  IMAD.U32 R50, R39.reuse, 0x10000, RZ ;  /* 0x0001000027327824 */ /* 0x040fe200078e00ff */
[----:B------:R-:W-:Y:S01]  /*7a80*/  LOP3.LUT R39, R39, 0xffff0000, RZ, 0xc0, !PT ;  /* 0xffff000027277812 */ /* 0x000fe200078ec0ff */
[C---:B------:R-:W-:Y:S01]  /*7a90*/  IMAD.U32 R77, R36.reuse, 0x10000, RZ ;  /* 0x00010000244d7824 */ /* 0x040fe200078e00ff */
[----:B------:R-:W-:Y:S01]  /*7aa0*/  LOP3.LUT R36, R36, 0xffff0000, RZ, 0xc0, !PT ;  /* 0xffff000024247812 */ /* 0x000fe200078ec0ff */
[C---:B------:R-:W-:Y:S01]  /*7ab0*/  FMUL.FTZ R79, R51.reuse, R50 ;  /* 0x00000032334f7220 */ /* 0x040fe20000410000 */
[----:B------:R-:W-:Y:S02]  /*7ac0*/  IMAD.U32 R15, R12, 0x10000, RZ ;  /* 0x000100000c0f7824 */ /* 0x000fe400078e00ff */
[----:B------:R-:W-:Y:S01]  /*7ad0*/  FMUL.FTZ R51, R51, R77 ;  /* 0x0000004d33337220 */ /* 0x000fe20000410000 */
[----:B------:R-:W-:Y:S01]  /*7ae0*/  F2FP.BF16.F32.PACK_AB R38, R38, R155 ;  /* 0x0000009b2626723e */ /* 0x000fe200000010ff */
[----:B------:R-:W-:-:S02]  /*7af0*/  FFMA.FTZ R79, R15, R77, -R79 ;  /* 0x0000004d0f4f7223 */ /* 0x000fc4000001084f */
[----:B------:R-:W-:Y:S01]  /*7b00*/  FFMA.FTZ R51, R15, R50, R51 ;  /* 0x000000320f337223 */ /* 0x000fe20000010033 */
[----:B------:R-:W-:Y:S02]  /*7b10*/  LOP3.LUT R15, R76, 0xffff0000, RZ, 0xc0, !PT ;  /* 0xffff00004c0f7812 */ /* 0x000fe400078ec0ff */
[----:B------:R-:W-:Y:S02]  /*7b20*/  LOP3.LUT R50, R12, 0xffff0000, RZ, 0xc0, !PT ;  /* 0xffff00000c327812 */ /* 0x000fe400078ec0ff */
[----:B------:R-:W-:Y:S01]  /*7b30*/  SHF.L.U32 R77, R78, 0x10, RZ ;  /* 0x000000104e4d7819 */ /* 0x000fe200000006ff */
[C---:B------:R-:W-:Y:S01]  /*7b40*/  FMUL.FTZ R12, R15.reuse, R39 ;  /* 0x000000270f0c7220 */ /* 0x040fe20000410000 */
[----:B------:R-:W-:-:S03]  /*7b50*/  FMUL.FTZ R15, R15, R36 ;  /* 0x000000240f0f7220 */ /* 0x000fc60000410000 */
[C---:B------:R-:W-:Y:S01]  /*7b60*/  FFMA.FTZ R12, R50.reuse, R36, -R12 ;  /* 0x00000024320c7223 */ /* 0x040fe2000001080c */
[----:B------:R-:W-:Y:S01]  /*7b70*/  FFMA.FTZ R15, R50, R39, R15 ;  /* 0x00000027320f7223 */ /* 0x000fe2000001000f */
[C---:B------:R-:W-:Y:S01]  /*7b80*/  IMAD.U32 R39, R48.reuse, 0x10000, RZ ;  /* 0x0001000030277824 */ /* 0x040fe200078e00ff */
[----:B------:R-:W-:Y:S01]  /*7b90*/  LOP3.LUT R48, R48, 0xffff0000, RZ, 0xc0, !PT ;  /* 0xffff000030307812 */ /* 0x000fe200078ec0ff */
[C---:B------:R-:W-:Y:S01]  /*7ba0*/  IMAD.U32 R50, R49.reuse, 0x10000, RZ ;  /* 0x0001000031327824 */ /* 0x040fe200078e00ff */
[----:B------:R-:W-:Y:S01]  /*7bb0*/  LOP3.LUT R49, R49, 0xffff0000, RZ, 0xc0, !PT ;  /* 0xffff000031317812 */ /* 0x000fe200078ec0ff */
[C---:B------:R-:W-:Y:S01]  /*7bc0*/  FMUL.FTZ R76, R77.reuse, R39 ;  /* 0x000000274d4c7220 */ /* 0x040fe20000410000 */
[C---:B------:R-:W-:Y:S02]  /*7bd0*/  IMAD.U32 R36, R14.reuse, 0x10000, RZ ;  /* 0x000100000e247824 */ /* 0x040fe400078e00ff */
[-C--:B------:R-:W-:Y:S01]  /*7be0*/  FMUL.FTZ R77, R77, R50.reuse ;  /* 0x000000324d4d7220 */ /* 0x080fe20000410000 */
[----:B------:R-:W-:Y:S01]  /*7bf0*/  LOP3.LUT R14, R14, 0xffff0000, RZ, 0xc0, !PT ;  /* 0xffff00000e0e7812 */ /* 0x000fe200078ec0ff */
[----:B------:R-:W-:-:S02]  /*7c00*/  FFMA.FTZ R76, R36, R50, -R76 ;  /* 0x00000032244c7223 */ /* 0x000fc4000001084c */
[----:B------:R-:W-:Y:S01]  /*7c10*/  FFMA.FTZ R77, R36, R39, R77 ;  /* 0x00000027244d7223 */ /* 0x000fe2000001004d */
[----:B------:R-:W-:Y:S02]  /*7c20*/  LOP3.LUT R36, R78, 0xffff0000, RZ, 0xc0, !PT ;  /* 0xffff00004e247812 */ /* 0x000fe400078ec0ff */
[----:B------:R-:W-:Y:S02]  /*7c30*/  F2FP.BF16.F32.PACK_AB R15, R15, R51 ;  /* 0x000000330f0f723e */ /* 0x000fe400000010ff */
[----:B------:R-:W-:Y:S01]  /*7c40*/  F2FP.BF16.F32.PACK_AB R12, R12, R79 ;  /* 0x0000004f0c0c723e */ /* 0x000fe200000010ff */
[CC--:B------:R-:W-:Y:S01]  /*7c50*/  FMUL.FTZ R39, R36.reuse, R48.reuse ;  /* 0x0000003024277220 */ /* 0x0c0fe20000410000 */
[-C--:B------:R-:W-:Y:S01]  /*7c60*/  FMUL.FTZ R36, R36, R49.reuse ;  /* 0x0000003124247220 */ /* 0x080fe20000410000 */
[----:B------:R-:W-:Y:S02]  /*7c70*/  IMAD.MOV.U32 R79, RZ, RZ, R38 ;  /* 0x000000ffff4f7224 */ /* 0x000fe400078e0026 */
[C---:B------:R-:W-:Y:S01]  /*7c80*/  FFMA.FTZ R39, R14.reuse, R49, -R39 ;  /* 0x000000310e277223 */ /* 0x040fe20000010827 */
[----:B------:R-:W-:-:S04]  /*7c90*/  FFMA.FTZ R36, R14, R48, R36 ;  /* 0x000000300e247223 */ /* 0x000fc80000010024 */
[----:B------:R-:W-:Y:S01]  /*7ca0*/  F2FP.BF16.F32.PACK_AB R39, R39, R76 ;  /* 0x0000004c2727723e */ /* 0x000fe200000010ff */
[----:B------:R-:W-:Y:S01]  /*7cb0*/  IMAD.MOV.U32 R76, RZ, RZ, R15 ;  /* 0x000000ffff4c7224 */ /* 0x000fe200078e000f */
[----:B------:R-:W-:Y:S01]  /*7cc0*/  F2FP.BF16.F32.PACK_AB R36, R36, R77 ;  /* 0x0000004d2424723e */ /* 0x000fe200000010ff */
[----:B------:R-:W-:Y:S02]  /*7cd0*/  IMAD.MOV.U32 R77, RZ, RZ, R37 ;  /* 0x000000ffff4d7224 */ /* 0x000fe400078e0025 */
[----:B------:R-:W-:Y:S02]  /*7ce0*/  IMAD.MOV.U32 R14, RZ, RZ, R39 ;  /* 0x000000ffff0e7224 */ /* 0x000fe400078e0027 */
[----:B------:R-:W-:Y:S02]  /*7cf0*/  IMAD.MOV.U32 R15, RZ, RZ, R156 ;  /* 0x000000ffff0f7224 */ /* 0x000fe400078e009c */
[----:B------:R-:W-:-:S07]  /*7d00*/  IMAD.MOV.U32 R78, RZ, RZ, R36 ;  /* 0x000000ffff4e7224 */ /* 0x000fce00078e0024 */
.L_x_529:
[----:B------:R-:W-:Y:S05]  /*7d10*/  BSYNC B3 ;  /* 0x0000000000037941 */ /* 0x000fea0003800000 */
.L_x_528:
[----:B------:R-:W-:-:S04]  /*7d20*/  LEA R36, P3, R6, R11, 0x1 ;  /* 0x0000000b06247211 */ /* 0x000fc800078608ff */
[----:B--2---:R-:W-:Y:S02]  /*7d30*/  LEA.HI.X R37, R6, R117, R113, 0x1, P3 ;  /* 0x0000007506257211 */ /* 0x004fe400018f0c71 */
[----:B------:R-:W-:-:S03]  /*7d40*/  ISETP.GE.AND P3, PT, R153, R135, PT ;  /* 0x000000879900720c */ /* 0x000fc60003f66270 */
[----:B----4-:R2:W-:Y:S10]  /*7d50*/  ST.E.128 desc[UR56][R36.64], R12 ;  /* 0x0000000c24007985 */ /* 0x0105f4000c101d38 */
[----:B--2---:R-:W-:-:S05]  /*7d60*/  @!P3 IMAD.WIDE R12, R153, 0x2, R116 ;  /* 0x00000002990cb825 */ /* 0x004fca00078e0274 */
[----:B---3--:R3:W-:Y:S02]  /*7d70*/  @!P3 ST.E.128 desc[UR56][R12.64], R76 ;  /* 0x0000004c0c00b985 */ /* 0x0087e4000c101d38 */
.L_x_527:
[----:B------:R-:W-:Y:S05]  /*7d80*/  BSYNC B2 ;  /* 0x0000000000027941 */ /* 0x000fea0003800000 */
.L_x_526:
[----:B------:R-:W-:Y:S01]  /*7d90*/  ISETP.NE.AND P3, PT, R26, RZ, PT ;  /* 0x000000ff1a00720c */ /* 0x000fe20003f65270 */
[----:B------:R-:W-:-:S12]  /*7da0*/  BSSY B2, `(.L_x_530) ;  /* 0x0000084000027945 */ /* 0x000fd80003800000 */
[----:B------:R-:W-:Y:S05]  /*7db0*/  @!P3 BRA `(.L_x_531) ;  /* 0x000000080008b947 */ /* 0x000fea0003800000 */
[----:B---3--:R-:W-:Y:S01]  /*7dc0*/  SEL R12, R125, R137, !P1 ;  /* 0x000000897d0c7207 */ /* 0x008fe20004800000 */
        /* <DEDUP_REMOVED lines=20> */
[----:B------:R-:W5:Y:S04]  /*7f10*/  LDL.S16 R50, [R1+0x5a] ;  /* 0x00005a0001327983 */ /* 0x000f680000100600 */
[----:B------:R-:W2:Y:S04]  /*7f20*/  LDL.LU.S16 R49, [R1+0x58] ;  /* 0x0000580001317983 */ /* 0x000ea80000300600 */
[----:B------:R-:W3:Y:S04]  /*7f30*/  LDL.S16 R153, [R1+0x42] ;  /* 0x0000420001997983 */ /* 0x000ee80000100600 */
[----:B------:R-:W4:Y:S04]  /*7f40*/  LDL.LU.S16 R79, [R1+0x40] ;  /* 0x00004000014f7983 */ /* 0x000f280000300600 */
[----:B------:R-:W4:Y:S04]  /*7f50*/  LDL.S16 R78, [R1+0x5c] ;  /* 0x00005c00014e7983 */ /* 0x000f280000100600 */
[----:B------:R-:W4:Y:S04]  /*7f60*/  LDL.LU.S16 R77, [R1+0x5e] ;  /* 0x00005e00014d7983 */ /* 0x000f280000300600 */
[----:B------:R-:W4:Y:S04]  /*7f70*/  LDL.S16 R76, [R1+0x54] ;  /* 0x00005400014c7983 */ /* 0x000f280000100600 */
[----:B------:R-:W4:Y:S01]  /*7f80*/  LDL.LU.S16 R51, [R1+0x56] ;  /* 0x0000560001337983 */ /* 0x000f220000300600 */
[----:B------:R-:W-:-:S02]  /*7f90*/  SHF.R.U64 R32, R32, 0x10, R33 ;  /* 0x0000001020207819 */ /* 0x000fc40000001221 */
[----:B------:R-:W-:Y:S02]  /*7fa0*/  SHF.R.U32.HI R33, RZ, 0x10, R33 ;  /* 0x00000010ff217819 */ /* 0x000fe40000011621 */
[----:B------:R-:W-:Y:S02]  /*7fb0*/  SHF.R.U64 R34, R34, 0x10, R35 ;  /* 0x0000001022227819 */ /* 0x000fe40000001223 */
[----:B-----5:R-:W-:Y:S02]  /*7fc0*/  PRMT R32, R50, 0x5410, R32 ;  /* 0x0000541032207816 */ /* 0x020fe40000000020 */
[----:B------:R-:W-:Y:S02]  /*7fd0*/  SHF.R.U32.HI R50, RZ, 0x10, R45 ;  /* 0x00000010ff327819 */ /* 0x000fe4000001162d */
[----:B--2---:R-:W-:Y:S02]  /*7fe0*/  PRMT R33, R49, 0x5410, R33 ;  /* 0x0000541031217816 */ /* 0x004fe40000000021 */
[----:B------:R-:W-:-:S02]  /*7ff0*/  SHF.R.U32.HI R49, RZ, 0x10, R35 ;  /* 0x00000010ff317819 */ /* 0x000fc40000011623 */
[----:B------:R-:W-:Y:S02]  /*8000*/  SHF.R.U64 R35, R44, 0x10, R45 ;  /* 0x000000102c237819 */ /* 0x000fe4000000122d */
[--C-:B------:R-:W-:Y:S02]  /*8010*/  SHF.R.U64 R44, R46, 0x10, R47.reuse ;  /* 0x000000102e2c7819 */ /* 0x100fe4000000122f */
[----:B------:R-:W-:Y:S01]  /*8020*/  SHF.R.U32.HI R46, RZ, 0x10, R47 ;  /* 0x00000010ff2e7819 */ /* 0x000fe2000001162f */
[----:B------:R-:W-:Y:S01]  /*8030*/  IMAD.U32 R47, R33, 0x10000, RZ ;  /* 0x00010000212f7824 */ /* 0x000fe200078e00ff */
[----:B---3--:R-:W-:Y:S02]  /*8040*/  PRMT R45, R153, 0x5410, R34 ;  /* 0x00005410992d7816 */ /* 0x008fe40000000022 */
[----:B----4-:R-:W-:Y:S02]  /*8050*/  PRMT R34, R79, 0x5410, R49 ;  /* 0x000054104f227816 */ /* 0x010fe40000000031 */
[----:B------:R-:W-:-:S02]  /*8060*/  LOP3.LUT R33, R33, 0xffff0000, RZ, 0xc0, !PT ;  /* 0xffff000021217812 */ /* 0x000fc400078ec0ff */
[----:B------:R-:W-:Y:S01]  /*8070*/  PRMT R50, R77, 0x5410, R50 ;  /* 0x000054104d327816 */ /* 0x000fe20000000032 */
[C---:B------:R-:W-:Y:S01]  /*8080*/  IMAD.U32 R77, R37.reuse, 0x10000, RZ ;  /* 0x00010000254d7824 */ /* 0x040fe200078e00ff */
[----:B------:R-:W-:Y:S02]  /*8090*/  LOP3.LUT R37, R37, 0xffff0000, RZ, 0xc0, !PT ;  /* 0xffff000025257812 */ /* 0x000fe400078ec0ff */
[----:B------:R-:W-:Y:S01]  /*80a0*/  PRMT R44, R76, 0x5410, R44 ;  /* 0x000054104c2c7816 */ /* 0x000fe2000000002c */
[C---:B------:R-:W-:Y:S01]  /*80b0*/  IMAD.U32 R76, R50.reuse, 0x10000, RZ ;  /* 0x00010000324c7824 */ /* 0x040fe200078e00ff */
[----:B------:R-:W-:Y:S02]  /*80c0*/  LOP3.LUT R50, R50, 0xffff0000, RZ, 0xc0, !PT ;  /* 0xffff000032327812 */ /* 0x000fe400078ec0ff */
[----:B------:R-:W-:Y:S01]  /*80d0*/  PRMT R46, R51, 0x5410, R46 ;  /* 0x00005410332e7816 */ /* 0x000fe2000000002e */
[----:B------:R-:W-:Y:S02]  /*80e0*/  IMAD.U32 R51, R13, 0x10000, RZ ;  /* 0x000100000d337824 */ /* 0x000fe400078e00ff */
[----:B------:R-:W-:Y:S01]  /*80f0*/  FMUL.FTZ R49, R77, R76 ;  /* 0x0000004c4d317220 */ /* 0x000fe20000410000 */
[----:B------:R-:W-:-:S03]  /*8100*/  PRMT R35, R78, 0x5410, R35 ;  /* 0x000054104e237816 */ /* 0x000fc60000000023 */
[-C--:B------:R-:W-:Y:S01]  /*8110*/  FFMA.FTZ R49, R51, R47.reuse, -R49 ;  /* 0x0000002f33317223 */ /* 0x080fe20000010831 */
[----:B------:R-:W-:Y:S01]  /*8120*/  FMUL.FTZ R47, R77, R47 ;  /* 0x0000002f4d2f7220 */ /* 0x000fe20000410000 */
[C---:B------:R-:W-:Y:S02]  /*8130*/  SHF.L.U32 R77, R39.reuse, 0x10, RZ ;  /* 0x00000010274d7819 */ /* 0x040fe400000006ff */
[----:B------:R-:W-:Y:S01]  /*8140*/  LOP3.LUT R39, R39, 0xffff0000, RZ, 0xc0, !PT ;  /* 0xffff000027277812 */ /* 0x000fe200078ec0ff */
[----:B------:R-:W-:Y:S01]  /*8150*/  FFMA.FTZ R47, R51, R76, R47 ;  /* 0x0000004c332f7223 */ /* 0x000fe2000001002f */
[----:B------:R-:W-:Y:S01]  /*8160*/  LOP3.LUT R51, R13, 0xffff0000, RZ, 0xc0, !PT ;  /* 0xffff00000d337812 */ /* 0x000fe200078ec0ff */
[----:B------:R-:W-:Y:S01]  /*8170*/  FMUL.FTZ R13, R37, R50 ;  /* 0x00000032250d7220 */ /* 0x000fe20000410000 */
        /* <DEDUP_REMOVED lines=13> */
[----:B------:R-:W-:-:S03]  /*8250*/  F2FP.BF16.F32.PACK_AB R13, R13, R49 ;  /* 0x000000310d0d723e */ /* 0x000fc600000010ff */
[----:B------:R-:W-:Y:S01]  /*8260*/  FFMA.FTZ R50, R51, R76, R50 ;  /* 0x0000004c33327223 */ /* 0x000fe20000010032 */
[----:B------:R-:W-:-:S04]  /*8270*/  FMUL.FTZ R51, R39, R46 ;  /* 0x0000002e27337220 */ /* 0x000fc80000410000 */
[-C--:B------:R-:W-:Y:S01]  /*8280*/  FFMA.FTZ R51, R15, R34.reuse, -R51 ;  /* 0x000000220f337223 */ /* 0x080fe20000010833 */
[----:B------:R-:W-:Y:S01]  /*8290*/  FMUL.FTZ R34, R39, R34 ;  /* 0x0000002227227220 */ /* 0x000fe20000410000 */
[----:B------:R-:W-:-:S03]  /*82a0*/  IMAD.U32 R39, R36, 0x10000, RZ ;  /* 0x0001000024277824 */ /* 0x000fc600078e00ff */
[----:B------:R-:W-:Y:S01]  /*82b0*/  F2FP.BF16.F32.PACK_AB R51, R51, R37 ;  /* 0x000000253333723e */ /* 0x000fe200000010ff */
[----:B------:R-:W-:Y:S01]  /*82c0*/  FFMA.FTZ R34, R15, R46, R34 ;  /* 0x0000002e0f227223 */ /* 0x000fe20000010022 */
        /* <DEDUP_REMOVED lines=10> */
[----:B------:R-:W-:Y:S01]  /*8370*/  LOP3.LUT R15, R36, 0xffff0000, RZ, 0xc0, !PT ;  /* 0xffff0000240f7812 */ /* 0x000fe200078ec0ff */
[----:B------:R-:W-:Y:S01]  /*8380*/  IMAD.U32 R46, R38, 0x10000, RZ ;  /* 0x00010000262e7824 */ /* 0x000fe200078e00ff */
[----:B------:R-:W-:-:S03]  /*8390*/  LOP3.LUT R36, R12, 0xffff0000, RZ, 0xc0, !PT ;  /* 0xffff00000c247812 */ /* 0x000fc600078ec0ff */
        /* <DEDUP_REMOVED lines=8> */
[----:B------:R-:W-:Y:S01]  /*8420*/  FMUL.FTZ R37, R46, R35 ;  /* 0x000000232e257220 */ /* 0x000fe20000410000 */
[----:B------:R-:W-:Y:S02]  /*8430*/  IMAD.U32 R32, R14, 0x10000, RZ ;  /* 0x000100000e207824 */ /* 0x000fe400078e00ff */
[-C--:B------:R-:W-:Y:S01]  /*8440*/  FMUL.FTZ R46, R46, R36.reuse ;  /* 0x000000242e2e7220 */ /* 0x080fe20000410000 */
[----:B------:R-:W-:Y:S01]  /*8450*/  LOP3.LUT R14, R14, 0xffff0000, RZ, 0xc0, !PT ;  /* 0xffff00000e0e7812 */ /* 0x000fe200078ec0ff */
[----:B------:R-:W-:-:S02]  /*8460*/  FFMA.FTZ R37, R32, R36, -R37 ;  /* 0x0000002420257223 */ /* 0x000fc40000010825 */
[----:B------:R-:W-:Y:S01]  /*8470*/  FFMA.FTZ R46, R32, R35, R46 ;  /* 0x00000023202e7223 */ /* 0x000fe2000001002e */
[----:B------:R-:W-:Y:S02]  /*8480*/  LOP3.LUT R32, R38, 0xffff0000, RZ, 0xc0, !PT ;  /* 0xffff000026207812 */ /* 0x000fe400078ec0ff */
[----:B------:R-:W-:Y:S01]  /*8490*/  F2FP.BF16.F32.PACK_AB R15, R15, R39 ;  /* 0x000000270f0f723e */ /* 0x000fe200000010ff */
[----:B------:R-:W-:Y:S01]  /*84a0*/  IMAD.MOV.U32 R39, RZ, RZ, R34 ;  /* 0x000000ffff277224 */ /* 0x000fe200078e0022 */
[----:B------:R-:W-:Y:S01]  /*84b0*/  F2FP.BF16.F32.PACK_AB R12, R12, R47 ;  /* 0x0000002f0c0c723e */ /* 0x000fe200000010ff */
[CC--:B------:R-:W-:Y:S01]  /*84c0*/  FMUL.FTZ R35, R32.reuse, R44.reuse ;  /* 0x0000002c20237220 */ /* 0x0c0fe20000410000 */
[-C--:B------:R-:W-:Y:S01]  /*84d0*/  FMUL.FTZ R32, R32, R45.reuse ;  /* 0x0000002d20207220 */ /* 0x080fe20000410000 */
[----:B------:R-:W-:Y:S02]  /*84e0*/  IMAD.MOV.U32 R36, RZ, RZ, R15 ;  /* 0x000000ffff247224 */ /* 0x000fe400078e000f */
[C---:B------:R-:W-:Y:S01]  /*84f0*/  FFMA.FTZ R35, R14.reuse, R45, -R35 ;  /* 0x0000002d0e237223 */ /* 0x040fe20000010823 */
[----:B------:R-:W-:Y:S01]  /*8500*/  FFMA.FTZ R32, R14, R44, R32 ;  /* 0x0000002c0e207223 */ /* 0x000fe20000010020 */
[----:B------:R-:W-:-:S03]  /*8510*/  IMAD.MOV.U32 R15, RZ, RZ, R51 ;  /* 0x000000ffff0f7224 */ /* 0x000fc600078e0033 */
[----:B------:R-:W-:Y:S01]  /*8520*/  F2FP.BF16.F32.PACK_AB R35, R35, R37 ;  /* 0x000000252323723e */ /* 0x000fe200000010ff */
[----:B------:R-:W-:Y:S01]  /*8530*/  IMAD.MOV.U32 R37, RZ, RZ, R33 ;  /* 0x000000ffff257224 */ /* 0x000fe200078e0021 */
[----:B------:R-:W-:-:S03]  /*8540*/  F2FP.BF16.F32.PACK_AB R32, R32, R46 ;  /* 0x0000002e2020723e */ /* 0x000fc600000010ff */
[----:B------:R-:W-:Y:S02]  /*8550*/  IMAD.MOV.U32 R14, RZ, RZ, R35 ;  /* 0x000000ffff0e7224 */ /* 0x000fe400078e0023 */
[----:B------:R-:W-:-:S07]  /*8560*/  IMAD.MOV.U32 R38, RZ, RZ, R32 ;  /* 0x000000ffff267224 */ /* 0x000fce00078e0020 */
.L_x_533:
[----:B------:R-:W-:Y:S05]  /*8570*/  BSYNC B3 ;  /* 0x0000000000037941 */ /* 0x000fea0003800000 */
.L_x_532:
[----:B------:R-:W-:-:S04]  /*8580*/  LEA R32, P3, R7, R11, 0x1 ;  /* 0x0000000b07207211 */ /* 0x000fc800078608ff */
[----:B--2---:R-:W-:Y:S02]  /*8590*/  LEA.HI.X R33, R7, R117, R112, 0x1, P3 ;  /* 0x0000007507217211 */ /* 0x004fe400018f0c70 */
[----:B------:R-:W-:-:S03]  /*85a0*/  ISETP.GE.AND P3, PT, R48, R135, PT ;  /* 0x000000873000720c */ /* 0x000fc60003f66270 */
[----:B----4-:R2:W-:Y:S10]  /*85b0*/  ST.E.128 desc[UR56][R32.64], R12 ;  /* 0x0000000c20007985 */ /* 0x0105f4000c101d38 */
[----:B--2---:R-:W-:-:S05]  /*85c0*/  @!P3 IMAD.WIDE R12, R48, 0x2, R116 ;  /* 0x00000002300cb825 */ /* 0x004fca00078e0274 */
[----:B---3--:R4:W-:Y:S02]  /*85d0*/  @!P3 ST.E.128 desc[UR56][R12.64], R36 ;  /* 0x000000240c00b985 */ /* 0x0089e4000c101d38 */
.L_x_531:
[----:B------:R-:W-:Y:S05]  /*85e0*/  BSYNC B2 ;  /* 0x0000000000027941 */ /* 0x000fea0003800000 */
.L_x_530:
[----:B------:R-:W-:-:S13]  /*85f0*/  ISETP.NE.AND P3, PT, R27, RZ, PT ;  /* 0x000000ff1b00720c */ /* 0x000fda0003f65270 */
[----:B------:R-:W-:Y:S05]  /*8600*/  @!P3 BRA `(.L_x_525) ;  /* 0x0000000400f0b947 */ /* 0x000fea0003800000 */
[----:B---34-:R-:W3:Y:S01]  /*8610*/  LDL R12, [R1+0x38] ;  /* 0x00003800010c7983 */ /* 0x018ee20000100800 */
[----:B------:R-:W-:Y:S01]  /*8620*/  ISETP.GE.AND P3, PT, R3, R124, PT ;  /* 0x0000007c0300720c */ /* 0x000fe20003f66270 */
[----:B------:R-:W-:Y:S01]  /*8630*/  BSSY B2, `(.L_x_534) ;  /* 0x0000073000027945 */ /* 0x000fe20003800000 */
[----:B---3--:R-:W-:-:S04]  /*8640*/  LOP3.LUT P5, RZ, R12, 0x1, RZ, 0xc0, !PT ;  /* 0x000000010cff7812 */ /* 0x008fc800078ac0ff */
[----:B------:R-:W-:-:S04]  /*8650*/  SEL R12, R125, R137, !P5 ;  /* 0x000000897d0c7207 */ /* 0x000fc80006800000 */
[----:B------:R-:W-:-:S04]  /*8660*/  SHF.R.S32.HI R13, RZ, 0x1f, R12 ;  /* 0x0000001fff0d7819 */ /* 0x000fc8000001140c */
[----:B------:R-:W-:-:S04]  /*8670*/  LEA.HI R13, R13, R12, RZ, 0x4 ;  /* 0x0000000c0d0d7211 */ /* 0x000fc800078f20ff */
[----:B------:R-:W-:-:S04]  /*8680*/  LEA.HI.SX32 R36, R13, R119, 0x1c ;  /* 0x000000770d247211 */ /* 0x000fc800078fe2ff */
[----:B------:R-:W-:-:S04]  /*8690*/  SHF.R.S32.HI R13, RZ, 0x1f, R36 ;  /* 0x0000001fff0d7819 */ /* 0x000fc80000011424 */
[----:B------:R-:W-:Y:S02]  /*86a0*/  LEA.HI R13, R13, R36, RZ, 0x3 ;  /* 0x000000240d0d7211 */ /* 0x000fe400078f18ff */
[----:B------:R-:W-:Y:S02]  /*86b0*/  SHF.L.U32 R36, R36, 0x3, RZ ;  /* 0x0000000324247819 */ /* 0x000fe400000006ff */
        /* <DEDUP_REMOVED lines=12> */
[--C-:B------:R-:W-:Y:S01]  /*8780*/  SHF.R.U64 R30, R30, 0x10, R31.reuse ;  /* 0x000000101e1e7819 */ /* 0x100fe2000000121f */
[----:B---3--:R-:W-:Y:S01]  /*8790*/  IMAD.U32 R44, R33, 0x10000, RZ ;  /* 0x00010000212c7824 */ /* 0x008fe200078e00ff */
[----:B------:R-:W-:Y:S02]  /*87a0*/  SHF.R.U32.HI R37, RZ, 0x10, R31 ;  /* 0x00000010ff257819 */ /* 0x000fe4000001161f */
[--C-:B------:R-:W-:Y:S02]  /*87b0*/  SHF.R.U64 R31, R40, 0x10, R41.reuse ;  /* 0x00000010281f7819 */ /* 0x100fe40000001229 */
[----:B------:R-:W-:Y:S01]  /*87c0*/  SHF.R.U32.HI R40, RZ, 0x10, R41 ;  /* 0x00000010ff287819 */ /* 0x000fe20000011629 */
[----:B----4-:R-:W-:Y:S01]  /*87d0*/  IMAD.U32 R41, R13, 0x10000, RZ ;  /* 0x000100000d297824 */ /* 0x010fe200078e00ff */
[----:B------:R-:W-:Y:S02]  /*87e0*/  SHF.R.U64 R28, R28, 0x10, R29 ;  /* 0x000000101c1c7819 */ /* 0x000fe4000000121d */
[----:B------:R-:W-:-:S02]  /*87f0*/  PRMT R31, R198, 0x5410, R31 ;  /* 0x00005410c61f7816 */ /* 0x000fc4000000001f */
[----:B------:R-:W-:Y:S02]  /*8800*/  SHF.R.U32.HI R29, RZ, 0x10, R29 ;  /* 0x00000010ff1d7819 */ /* 0x000fe4000001161d */
[----:B------:R-:W-:Y:S02]  /*8810*/  PRMT R198, R198, 0x5432, R40 ;  /* 0x00005432c6c67816 */ /* 0x000fe40000000028 */
[----:B------:R-:W-:Y:S02]  /*8820*/  SHF.R.U64 R38, R42, 0x10, R43 ;  /* 0x000000102a267819 */ /* 0x000fe4000000122b */
[----:B------:R-:W-:Y:S02]  /*8830*/  PRMT R29, R196, 0x5432, R29 ;  /* 0x00005432c41d7816 */ /* 0x000fe4000000001d */
[----:B------:R-:W-:Y:S01]  /*8840*/  SHF.R.U32.HI R42, RZ, 0x10, R43 ;  /* 0x00000010ff2a7819 */ /* 0x000fe2000001162b */
[C---:B------:R-:W-:Y:S01]  /*8850*/  IMAD.U32 R43, R198.reuse, 0x10000, RZ ;  /* 0x00010000c62b7824 */ /* 0x040fe200078e00ff */
[----:B------:R-:W-:Y:S01]  /*8860*/  LOP3.LUT R198, R198, 0xffff0000, RZ, 0xc0, !PT ;  /* 0xffff0000c6c67812 */ /* 0x000fe200078ec0ff */
[----:B------:R-:W-:Y:S01]  /*8870*/  IMAD.U32 R39, R29, 0x10000, RZ ;  /* 0x000100001d277824 */ /* 0x000fe200078e00ff */
[----:B------:R-:W-:Y:S01]  /*8880*/  LOP3.LUT R33, R33, 0xffff0000, RZ, 0xc0, !PT ;  /* 0xffff000021217812 */ /* 0x000fe200078ec0ff */
[----:B------:R-:W-:Y:S01]  /*8890*/  FMUL.FTZ R40, R44, R43 ;  /* 0x0000002b2c287220 */ /* 0x000fe20000410000 */
[----:B------:R-:W-:-:S02]  /*88a0*/  LOP3.LUT R29, R29, 0xffff0000, RZ, 0xc0, !PT ;  /* 0xffff00001d1d7812 */ /* 0x000fc400078ec0ff */
[----:B------:R-:W-:Y:S01]  /*88b0*/  PRMT R42, R197, 0x5432, R42 ;  /* 0x00005432c52a7816 */ /* 0x000fe2000000002a */
[-C--:B------:R-:W-:Y:S01]  /*88c0*/  FFMA.FTZ R40, R41, R39.reuse, -R40 ;  /* 0x0000002729287223 */ /* 0x080fe20000010828 */
[----:B------:R-:W-:Y:S01]  /*88d0*/  FMUL.FTZ R39, R44, R39 ;  /* 0x000000272c277220 */ /* 0x000fe20000410000 */
[----:B------:R-:W-:Y:S01]  /*88e0*/  PRMT R37, R195, 0x5432, R37 ;  /* 0x00005432c3257816 */ /* 0x000fe20000000025 */
[----:B------:R-:W-:Y:S01]  /*88f0*/  IMAD.U32 R44, R35, 0x10000, RZ ;  /* 0x00010000232c7824 */ /* 0x000fe200078e00ff */
[----:B------:R-:W-:Y:S01]  /*8900*/  PRMT R28, R196, 0x5410, R28 ;  /* 0x00005410c41c7816 */ /* 0x000fe2000000001c */
[----:B------:R-:W-:Y:S01]  /*8910*/  FFMA.FTZ R39, R41, R43, R39 ;  /* 0x0000002b29277223 */ /* 0x000fe20000010027 */
[----:B------:R-:W-:Y:S01]  /*8920*/  LOP3.LUT R41, R13, 0xffff0000, RZ, 0xc0, !PT ;  /* 0xffff00000d297812 */ /* 0x000fe200078ec0ff */
[----:B------:R-:W-:Y:S01]  /*8930*/  FMUL.FTZ R13, R33, R198 ;  /* 0x000000c6210d7220 */ /* 0x000fe20000410000 */
[C---:B------:R-:W-:Y:S01]  /*8940*/  IMAD.U32 R43, R42.reuse, 0x10000, RZ ;  /* 0x000100002a2b7824 */ /* 0x040fe200078e00ff */
[----:B------:R-:W-:-:S02]  /*8950*/  LOP3.LUT R42, R42, 0xffff0000, RZ, 0xc0, !PT ;  /* 0xffff00002a2a7812 */ /* 0x000fc400078ec0ff */
[-C--:B------:R-:W-:Y:S01]  /*8960*/  FFMA.FTZ R13, R41, R29.reuse, -R13 ;  /* 0x0000001d290d7223 */ /* 0x080fe2000001080d */
[----:B------:R-:W-:Y:S01]  /*8970*/  FMUL.FTZ R29, R33, R29 ;  /* 0x0000001d211d7220 */ /* 0x000fe20000410000 */
[C---:B------:R-:W-:Y:S02]  /*8980*/  IMAD.U32 R33, R37.reuse, 0x10000, RZ ;  /* 0x0001000025217824 */ /* 0x040fe400078e00ff */
[C---:B------:R-:W-:Y:S01]  /*8990*/  FMUL.FTZ R45, R44.reuse, R43 ;  /* 0x0000002b2c2d7220 */ /* 0x040fe20000410000 */
[----:B------:R-:W-:Y:S01]  /*89a0*/  LOP3.LUT R37, R37, 0xffff0000, RZ, 0xc0, !PT ;  /* 0xffff000025257812 */ /* 0x000fe200078ec0ff */
[----:B------:R-:W-:Y:S01]  /*89b0*/  FFMA.FTZ R29, R41, R198, R29 ;  /* 0x000000c6291d7223 */ /* 0x000fe2000001001d */
[C---:B------:R-:W-:Y:S01]  /*89c0*/  IMAD.U32 R41, R15.reuse, 0x10000, RZ ;  /* 0x000100000f297824 */ /* 0x040fe200078e00ff */
[----:B------:R-:W-:Y:S02]  /*89d0*/  LOP3.LUT R15, R15, 0xffff0000, RZ, 0xc0, !PT ;  /* 0xffff00000f0f7812 */ /* 0x000fe400078ec0ff */
[----:B------:R-:W-:Y:S01]  /*89e0*/  F2FP.BF16.F32.PACK_AB R13, R13, R40 ;  /* 0x000000280d0d723e */ /* 0x000fe200000010ff */
[-C--:B------:R-:W-:Y:S01]  /*89f0*/  FFMA.FTZ R45, R41, R33.reuse, -R45 ;  /* 0x00000021292d7223 */ /* 0x080fe2000001082d */
[----:B------:R-:W-:Y:S01]  /*8a00*/  FMUL.FTZ R33, R44, R33 ;  /* 0x000000212c217220 */ /* 0x000fe20000410000 */
[----:B------:R-:W-:Y:S01]  /*8a10*/  F2FP.BF16.F32.PACK_AB R29, R29, R39 ;  /* 0x000000271d1d723e */ /* 0x000fe200000010ff */
[C---:B------:R-:W-:Y:S01]  /*8a20*/  IMAD.U32 R39, R28.reuse, 0x10000, RZ ;  /* 0x000100001c277824 */ /* 0x040fe200078e00ff */
[----:B------:R-:W-:Y:S01]  /*8a30*/  LOP3.LUT R28, R28, 0xffff0000, RZ, 0xc0, !PT ;  /* 0xffff00001c1c7812 */ /* 0x000fe200078ec0ff */
[----:B------:R-:W-:Y:S01]  /*8a40*/  FFMA.FTZ R41, R41, R43, R33 ;  /* 0x0000002b29297223 */ /* 0x000fe20000010021 */
[----:B------:R-:W-:-:S02]  /*8a50*/  LOP3.LUT R33, R35, 0xffff0000, RZ, 0xc0, !PT ;  /* 0xffff000023217812 */ /* 0x000fc400078ec0ff */
[----:B------:R-:W-:Y:S02]  /*8a60*/  PRMT R38, R197, 0x5410, R38 ;  /* 0x00005410c5267816 */ /* 0x000fe40000000026 */
[----:B------:R-:W-:Y:S01]  /*8a70*/  PRMT R30, R195, 0x5410, R30 ;  /* 0x00005410c31e7816 */ /* 0x000fe2000000001e */
[C---:B------:R-:W-:Y:S01]  /*8a80*/  FMUL.FTZ R35, R33.reuse, R42 ;  /* 0x0000002a21237220 */ /* 0x040fe20000410000 */
[----:B------:R-:W-:-:S03]  /*8a90*/  FMUL.FTZ R33, R33, R37 ;  /* 0x0000002521217220 */ /* 0x000fc60000410000 */
[C---:B------:R-:W-:Y:S01]  /*8aa0*/  FFMA.FTZ R35, R15.reuse, R37, -R35 ;  /* 0x000000250f237223 */ /* 0x040fe20000010823 */
[----:B------:R-:W-:Y:S01]  /*8ab0*/  FFMA.FTZ R33, R15, R42, R33 ;  /* 0x0000002a0f217223 */ /* 0x000fe20000010021 */
[----:B------:R-:W-:Y:S02]  /*8ac0*/  IMAD.U32 R37, R32, 0x10000, RZ ;  /* 0x0001000020257824 */ /* 0x000fe400078e00ff */
[----:B------:R-:W-:Y:S01]  /*8ad0*/  IMAD.U32 R15, R12, 0x10000, RZ ;  /* 0x000100000c0f7824 */ /* 0x000fe200078e00ff */
[----:B------:R-:W-:Y:S02]  /*8ae0*/  F2FP.BF16.F32.PACK_AB R35, R35, R45 ;  /* 0x0000002d2323723e */ /* 0x000fe400000010ff */
[----:B------:R-:W-:Y:S01]  /*8af0*/  F2FP.BF16.F32.PACK_AB R41, R33, R41 ;  /* 0x000000292129723e */ /* 0x000fe200000010ff */
[C---:B------:R-:W-:Y:S01]  /*8b00*/  IMAD.U32 R33, R31.reuse, 0x10000, RZ ;  /* 0x000100001f217824 */ /* 0x040fe200078e00ff */
[----:B------:R-:W-:-:S03]  /*8b10*/  LOP3.LUT R31, R31, 0xffff0000, RZ, 0xc0, !PT ;  /* 0xffff00001f1f7812 */ /* 0x000fc600078ec0ff */
[C---:B------:R-:W-:Y:S01]  /*8b20*/  FMUL.FTZ R40, R37.reuse, R33 ;  /* 0x0000002125287220 */ /* 0x040fe20000410000 */
[----:B------:R-:W-:-:S03]  /*8b30*/  FMUL.FTZ R37, R37, R39 ;  /* 0x0000002725257220 */ /* 0x000fc60000410000 */
[C---:B------:R-:W-:Y:S01]  /*8b40*/  FFMA.FTZ R40, R15.reuse, R39, -R40 ;  /* 0x000000270f287223 */ /* 0x040fe20000010828 */
        /* <DEDUP_REMOVED lines=8> */
[----:B------:R-:W-:Y:S01]  /*8bd0*/  IMAD.U32 R31, R38, 0x10000, RZ ;  /* 0x00010000261f7824 */ /* 0x000fe200078e00ff */
[----:B------:R-:W-:Y:S01]  /*8be0*/  SHF.L.U32 R32, R30, 0x10, RZ ;  /* 0x000000101e207819 */ /* 0x000fe200000006ff */
[----:B------:R-:W-:Y:S01]  /*8bf0*/  IMAD.U32 R28, R14, 0x10000, RZ ;  /* 0x000100000e1c7824 */ /* 0x000fe200078e00ff */
[----:B------:R-:W-:Y:S01]  /*8c00*/  LOP3.LUT R38, R38, 0xffff0000, RZ, 0xc0, !PT ;  /* 0xffff000026267812 */ /* 0x000fe200078ec0ff */
[C---:B------:R-:W-:Y:S01]  /*8c10*/  FMUL.FTZ R33, R39.reuse, R31 ;  /* 0x0000001f27217220 */ /* 0x040fe20000410000 */
[----:B------:R-:W-:Y:S01]  /*8c20*/  LOP3.LUT R30, R30, 0xffff0000, RZ, 0xc0, !PT ;  /* 0xffff00001e1e7812 */ /* 0x000fe200078ec0ff */
[-C--:B------:R-:W-:Y:S01]  /*8c30*/  FMUL.FTZ R39, R39, R32.reuse ;  /* 0x0000002027277220 */ /* 0x080fe20000410000 */
[----:B------:R-:W-:Y:S01]  /*8c40*/  LOP3.LUT R14, R14, 0xffff0000, RZ, 0xc0, !PT ;  /* 0xffff00000e0e7812 */ /* 0x000fe200078ec0ff */
[C---:B------:R-:W-:Y:S01]  /*8c50*/  FFMA.FTZ R33, R28.reuse, R32, -R33 ;  /* 0x000000201c217223 */ /* 0x040fe20000010821 */
[----:B------:R-:W-:Y:S01]  /*8c60*/  F2FP.BF16.F32.PACK_AB R15, R15, R37 ;  /* 0x000000250f0f723e */ /* 0x000fe200000010ff */
[----:B------:R-:W-:Y:S01]  /*8c70*/  FFMA.FTZ R39, R28, R31, R39 ;  /* 0x0000001f1c277223 */ /* 0x000fe20000010027 */
[----:B------:R-:W-:-:S02]  /*8c80*/  LOP3.LUT R28, R34, 0xffff0000, RZ, 0xc0, !PT ;  /* 0xffff0000221c7812 */ /* 0x000fc400078ec0ff */
[----:B------:R-:W-:Y:S01]  /*8c90*/  F2FP.BF16.F32.PACK_AB R12, R12, R40 ;  /* 0x000000280c0c723e */ /* 0x000fe200000010ff */
[----:B------:R-:W-:Y:S02]  /*8ca0*/  IMAD.MOV.U32 R32, RZ, RZ, R15 ;  /* 0x000000ffff207224 */ /* 0x000fe400078e000f */
[C---:B------:R-:W-:Y:S01]  /*8cb0*/  FMUL.FTZ R31, R28.reuse, R38 ;  /* 0x000000261c1f7220 */ /* 0x040fe20000410000 */
        /* <DEDUP_REMOVED lines=10> */
.L_x_535:
[----:B------:R-:W-:Y:S05]  /*8d60*/  BSYNC B2 ;  /* 0x0000000000027941 */ /* 0x000fea0003800000 */
.L_x_534:
[----:B------:R-:W-:-:S04]  /*8d70*/  LEA R28, P3, R8, R11, 0x1 ;  /* 0x0000000b081c7211 */ /* 0x000fc800078608ff */
[----:B--2---:R-:W-:Y:S02]  /*8d80*/  LEA.HI.X R29, R8, R117, R111, 0x1, P3 ;  /* 0x00000075081d7211 */ /* 0x004fe400018f0c6f */
[----:B------:R-:W-:-:S03]  /*8d90*/  ISETP.GE.AND P3, PT, R36, R135, PT ;  /* 0x000000872400720c */ /* 0x000fc60003f66270 */
[----:B----4-:R2:W-:Y:S10]  /*8da0*/  ST.E.128 desc[UR56][R28.64], R12 ;  /* 0x0000000c1c007985 */ /* 0x0105f4000c101d38 */
[----:B------:R-:W-:-:S05]  /*8db0*/  @!P3 IMAD.WIDE R116, R36, 0x2, R116 ;  /* 0x000000022474b825 */ /* 0x000fca00078e0274 */
[----:B---3--:R2:W-:Y:S02]  /*8dc0*/  @!P3 ST.E.128 desc[UR56][R116.64], R32 ;  /* 0x000000207400b985 */ /* 0x0085e4000c101d38 */
.L_x_525:
[----:B------:R-:W-:Y:S05]  /*8dd0*/  BSYNC B1 ;  /* 0x0000000000017941 */ /* 0x000fea0003800000 */
.L_x_524:
[----:B------:R-:W-:-:S03]  /*8de0*/  UMOV UR4, 0xffffffff ;  /* 0xffffffff00047882 */ /* 0x000fc60000000000 */
[----:B------:R-:W-:Y:S05]  /*8df0*/  BRA.DIV UR4, `(.L_x_536) ;  /* 0x0000017e04907947 */ /* 0x000fea000b800000 */
[----:B-1----:R-:W1:Y:S04]  /*8e00*/  SHFL.IDX PT, R115, R115, 0x1, 0x1c1f ;  /* 0x003c1f0073737f89 */ /* 0x002e6800000e0000 */
[----:B------:R-:W0:Y:S02]  /*8e10*/  SHFL.IDX PT, R118, R118, 0x1, 0x1c1f ;  /* 0x003c1f0076767f89 */ /* 0x000e2400000e0000 */
.L_x_808:
[----:B------:R-:W-:Y:S05]  /*8e20*/  @P4 BRA `(.L_x_493) ;  /* 0x0000001c00cc4947 */ /* 0x000fea0003800000 */
[----:B------:R-:W-:Y:S01]  /*8e30*/  ISETP.NE.AND P3, PT, R9, RZ, PT ;  /* 0x000000ff0900720c */ /* 0x000fe20003f65270 */
[----:B------:R-:W-:Y:S01]  /*8e40*/  BSSY B1, `(.L_x_537) ;  /* 0x000007e000017945 */ /* 0x000fe20003800000 */
[----:B0-2---:R-:W-:Y:S02]  /*8e50*/  IMAD.MOV.U32 R32, RZ, RZ, R118 ;  /* 0x000000ffff207224 */ /* 0x005fe400078e0076 */
[----:B-1----:R-:W-:-:S09]  /*8e60*/  IMAD.MOV.U32 R33, RZ, RZ, R115 ;  /* 0x000000ffff217224 */ /* 0x002fd200078e0073 */
[----:B------:R-:W-:Y:S05]  /*8e70*/  @!P3 BRA `(.L_x_538) ;  /* 0x0000000400e8b947 */ /* 0x000fea0003800000 */
[----:B---3--:R-:W-:Y:S01]  /*8e80*/  SEL R11, R125, R137, !P0 ;  /* 0x000000897d0b7207 */ /* 0x008fe20004000000 */
[----:B------:R-:W-:Y:S01]  /*8e90*/  BSSY B2, `(.L_x_539) ;  /* 0x0000072000027945 */ /* 0x000fe20003800000 */
[----:B----4-:R-:W-:Y:S02]  /*8ea0*/  SHF.R.U32.HI R13, RZ, 0x3, R168 ;  /* 0x00000003ff0d7819 */ /* 0x010fe400000116a8 */
[----:B------:R-:W-:Y:S02]  /*8eb0*/  SHF.R.S32.HI R12, RZ, 0x1f, R11 ;  /* 0x0000001fff0c7819 */ /* 0x000fe4000001140b */
[----:B------:R-:W-:Y:S02]  /*8ec0*/  ISETP.GE.AND P3, PT, R16, R124, PT ;  /* 0x0000007c1000720c */ /* 0x000fe40003f66270 */
        /* <DEDUP_REMOVED lines=9> */
[----:B------:R-:W-:Y:S02]  /*8f60*/  IMAD.IADD R11, R12, 0x1, R11 ;  /* 0x000000010c0b7824 */ /* 0x000fe400078e020b */
[C---:B------:R-:W-:Y:S02]  /*8f70*/  IMAD R12, R18.reuse, 0x4800, R138 ;  /* 0x00004800120c7824 */ /* 0x040fe400078e028a */
[----:B------:R-:W-:Y:S02]  /*8f80*/  IMAD R28, R18, 0x4800, R11 ;  /* 0x00004800121c7824 */ /* 0x000fe400078e020b */
[--C-:B------:R-:W-:Y:S02]  /*8f90*/  IMAD R12, R12, 0x2, R2.reuse ;  /* 0x000000020c0c7824 */ /* 0x100fe400078e0202 */
[----:B------:R-:W-:-:S04]  /*8fa0*/  IMAD R28, R28, 0x2, R2 ;  /* 0x000000021c1c7824 */ /* 0x000fc800078e0202 */
[----:B------:R-:W0:Y:S04]  /*8fb0*/  LDS.128 R12, [R12+0x18400] ;  /* 0x018400000c0c7984 */ /* 0x000e280000000c00 */
[----:B------:R-:W1:Y:S01]  /*8fc0*/  LDS.128 R28, [R28+0x18400] ;  /* 0x018400001c1c7984 */ /* 0x000e620000000c00 */
[----:B------:R-:W-:Y:S05]  /*8fd0*/  @P3 BRA `(.L_x_540) ;  /* 0x0000000400743947 */ /* 0x000fea0003800000 */
[----:B------:R-:W-:Y:S01]  /*8fe0*/  SHF.R.U64 R11, R60, 0x10, R61 ;  /* 0x000000103c0b7819 */ /* 0x000fe2000000123d */
[----:B-1----:R-:W-:Y:S01]  /*8ff0*/  IMAD.U32 R40, R29, 0x10000, RZ ;  /* 0x000100001d287824 */ /* 0x002fe200078e00ff */
[----:B------:R-:W-:Y:S01]  /*9000*/  SHF.R.U32.HI R35, RZ, 0x10, R73 ;  /* 0x00000010ff237819 */ /* 0x000fe20000011649 */
[----:B0-----:R-:W-:Y:S01]  /*9010*/  IMAD.U32 R38, R13, 0x10000, RZ ;  /* 0x000100000d267824 */ /* 0x001fe200078e00ff */
[----:B------:R-:W-:Y:S01]  /*9020*/  SHF.R.U32.HI R60, RZ, 0x10, R61 ;  /* 0x00000010ff3c7819 */ /* 0x000fe2000001163d */
[----:B------:R-:W-:Y:S01]  /*9030*/  IMAD.U32 R46, R30, 0x10000, RZ ;  /* 0x000100001e2e7824 */ /* 0x000fe200078e00ff */
[----:B------:R-:W-:Y:S02]  /*9040*/  PRMT R35, R194, 0x5432, R35 ;  /* 0x00005432c2237816 */ /* 0x000fe40000000023 */
[----:B------:R-:W-:Y:S02]  /*9050*/  PRMT R60, R182, 0x5432, R60 ;  /* 0x00005432b63c7816 */ /* 0x000fe4000000003c */
[----:B------:R-:W-:Y:S01]  /*9060*/  SHF.R.U64 R37, R74, 0x10, R75 ;  /* 0x000000104a257819 */ /* 0x000fe2000000124b */
[C---:B------:R-:W-:Y:S01]  /*9070*/  IMAD.U32 R39, R35.reuse, 0x10000, RZ ;  /* 0x0001000023277824 */ /* 0x040fe200078e00ff */
[----:B------:R-:W-:Y:S01]  /*9080*/  LOP3.LUT R35, R35, 0xffff0000, RZ, 0xc0, !PT ;  /* 0xffff000023237812 */ /* 0x000fe200078ec0ff */
[C---:B------:R-:W-:Y:S01]  /*9090*/  IMAD.U32 R41, R60.reuse, 0x10000, RZ ;  /* 0x000100003c297824 */ /* 0x040fe200078e00ff */
[----:B------:R-:W-:Y:S01]  /*90a0*/  LOP3.LUT R60, R60, 0xffff0000, RZ, 0xc0, !PT ;  /* 0xffff00003c3c7812 */ /* 0x000fe200078ec0ff */
[----:B------:R-:W-:Y:S01]  /*90b0*/  FMUL.FTZ R42, R40, R39 ;  /* 0x00000027282a7220 */ /* 0x000fe20000410000 */
[----:B------:R-:W-:Y:S01]  /*90c0*/  SHF.R.U64 R34, R62, 0x10, R63 ;  /* 0x000000103e227819 */ /* 0x000fe2000000123f */
[-C--:B------:R-:W-:Y:S01]  /*90d0*/  FMUL.FTZ R40, R40, R41.reuse ;  /* 0x0000002928287220 */ /* 0x080fe20000410000 */
[----:B------:R-:W-:Y:S01]  /*90e0*/  SHF.R.U32.HI R74, RZ, 0x10, R75 ;  /* 0x00000010ff4a7819 */ /* 0x000fe2000001164b */
[C---:B------:R-:W-:Y:S01]  /*90f0*/  FFMA.FTZ R42, R38.reuse, R41, -R42 ;  /* 0x00000029262a7223 */ /* 0x040fe2000001082a */
[----:B------:R-:W-:Y:S01]  /*9100*/  SHF.R.U32.HI R62, RZ, 0x10, R63 ;  /* 0x00000010ff3e7819 */ /* 0x000fe2000001163f */
[----:B------:R-:W-:Y:S01]  /*9110*/  FFMA.FTZ R40, R38, R39, R40 ;  /* 0x0000002726287223 */ /* 0x000fe20000010028 */
[----:B------:R-:W-:-:S02]  /*9120*/  LOP3.LUT R38, R29, 0xffff0000, RZ, 0xc0, !PT ;  /* 0xffff00001d267812 */ /* 0x000fc400078ec0ff */
[----:B------:R-:W-:Y:S02]  /*9130*/  LOP3.LUT R13, R13, 0xffff0000, RZ, 0xc0, !PT ;  /* 0xffff00000d0d7812 */ /* 0x000fe400078ec0ff */
[----:B------:R-:W-:Y:S01]  /*9140*/  PRMT R74, R193, 0x5432, R74 ;  /* 0x00005432c14a7816 */ /* 0x000fe2000000004a */
[CC--:B------:R-:W-:Y:S01]  /*9150*/  FMUL.FTZ R29, R38.reuse, R35.reuse ;  /* 0x00000023261d7220 */ /* 0x0c0fe20000410000 */
[-C--:B------:R-:W-:Y:S01]  /*9160*/  FMUL.FTZ R38, R38, R60.reuse ;  /* 0x0000003c26267220 */ /* 0x080fe20000410000 */
[----:B------:R-:W-:Y:S02]  /*9170*/  PRMT R62, R159, 0x5432, R62 ;  /* 0x000054329f3e7816 */ /* 0x000fe4000000003e */
[C---:B------:R-:W-:Y:S01]  /*9180*/  FFMA.FTZ R29, R13.reuse, R60, -R29 ;  /* 0x0000003c0d1d7223 */ /* 0x040fe2000001081d */
[----:B------:R-:W-:Y:S01]  /*9190*/  FFMA.FTZ R38, R13, R35, R38 ;  /* 0x000000230d267223 */ /* 0x000fe20000010026 */
[C---:B------:R-:W-:Y:S01]  /*91a0*/  SHF.L.U32 R41, R31.reuse, 0x10, RZ ;  /* 0x000000101f297819 */ /* 0x040fe200000006ff */
[----:B------:R-:W-:Y:S01]  /*91b0*/  IMAD.U32 R13, R74, 0x10000, RZ ;  /* 0x000100004a0d7824 */ /* 0x000fe200078e00ff */
[----:B------:R-:W-:Y:S01]  /*91c0*/  LOP3.LUT R31, R31, 0xffff0000, RZ, 0xc0, !PT ;  /* 0xffff00001f1f7812 */ /* 0x000fe200078ec0ff */
[C---:B------:R-:W-:Y:S01]  /*91d0*/  IMAD.U32 R39, R62.reuse, 0x10000, RZ ;  /* 0x000100003e277824 */ /* 0x040fe200078e00ff */
[----:B------:R-:W-:Y:S01]  /*91e0*/  LOP3.LUT R62, R62, 0xffff0000, RZ, 0xc0, !PT ;  /* 0xffff00003e3e7812 */ /* 0x000fe200078ec0ff */
[----:B------:R-:W-:-:S02]  /*91f0*/  IMAD.U32 R35, R15, 0x10000, RZ ;  /* 0x000100000f237824 */ /* 0x000fc400078e00ff */
[C---:B------:R-:W-:Y:S01]  /*9200*/  FMUL.FTZ R43, R41.reuse, R13 ;  /* 0x0000000d292b7220 */ /* 0x040fe20000410000 */
[-C--:B------:R-:W-:Y:S01]  /*9210*/  FMUL.FTZ R41, R41, R39.reuse ;  /* 0x0000002729297220 */ /* 0x080fe20000410000 */
[----:B------:R-:W-:Y:S02]  /*9220*/  SHF.R.U64 R72, R72, 0x10, R73 ;  /* 0x0000001048487819 */ /* 0x000fe40000001249 */
[C---:B------:R-:W-:Y:S01]  /*9230*/  FFMA.FTZ R39, R35.reuse, R39, -R43 ;  /* 0x0000002723277223 */ /* 0x040fe2000001082b */
[----:B------:R-:W-:Y:S01]  /*9240*/  FFMA.FTZ R35, R35, R13, R41 ;  /* 0x0000000d23237223 */ /* 0x000fe20000010029 */
[----:B------:R-:W-:Y:S01]  /*9250*/  LOP3.LUT R41, R74, 0xffff0000, RZ, 0xc0, !PT ;  /* 0xffff00004a297812 */ /* 0x000fe200078ec0ff */
[----:B------:R-:W-:Y:S01]  /*9260*/  IMAD.U32 R43, R28, 0x10000, RZ ;  /* 0x000100001c2b7824 */ /* 0x000fe200078e00ff */
[----:B------:R-:W-:Y:S02]  /*9270*/  LOP3.LUT R13, R15, 0xffff0000, RZ, 0xc0, !PT ;  /* 0xffff00000f0d7812 */ /* 0x000fe400078ec0ff */
[----:B------:R-:W-:Y:S01]  /*9280*/  PRMT R72, R194, 0x5410, R72 ;  /* 0x00005410c2487816 */ /* 0x000fe20000000048 */
[C---:B------:R-:W-:Y:S01]  /*9290*/  FMUL.FTZ R15, R31.reuse, R41 ;  /* 0x000000291f0f7220 */ /* 0x040fe20000410000 */
[----:B------:R-:W-:Y:S01]  /*92a0*/  FMUL.FTZ R31, R31, R62 ;  /* 0x0000003e1f1f7220 */ /* 0x000fe20000410000 */
[----:B------:R-:W-:-:S02]  /*92b0*/  PRMT R11, R182, 0x5410, R11 ;  /* 0x00005410b60b7816 */ /* 0x000fc4000000000b */
[C---:B------:R-:W-:Y:S01]  /*92c0*/  FFMA.FTZ R15, R13.reuse, R62, -R15 ;  /* 0x0000003e0d0f7223 */ /* 0x040fe2000001080f */
[----:B------:R-:W-:Y:S01]  /*92d0*/  FFMA.FTZ R13, R13, R41, R31 ;  /* 0x000000290d0d7223 */ /* 0x000fe2000001001f */
[----:B------:R-:W-:Y:S01]  /*92e0*/  IMAD.U32 R41, R72, 0x10000, RZ ;  /* 0x0001000048297824 */ /* 0x000fe200078e00ff */
[----:B------:R-:W-:Y:S01]  /*92f0*/  LOP3.LUT R28, R28, 0xffff0000, RZ, 0xc0, !PT ;  /* 0xffff00001c1c7812 */ /* 0x000fe200078ec0ff */
[----:B------:R-:W-:Y:S01]  /*9300*/  IMAD.U32 R44, R11, 0x10000, RZ ;  /* 0x000100000b2c7824 */ /* 0x000fe200078e00ff */
[----:B------:R-:W-:Y:S01]  /*9310*/  LOP3.LUT R72, R72, 0xffff0000, RZ, 0xc0, !PT ;  /* 0xffff000048487812 */ /* 0x000fe200078ec0ff */
[C---:B------:R-:W-:Y:S01]  /*9320*/  FMUL.FTZ R45, R43.reuse, R41 ;  /* 0x000000292b2d7220 */ /* 0x040fe20000410000 */
[----:B------:R-:W-:Y:S02]  /*9330*/  IMAD.U32 R31, R12, 0x10000, RZ ;  /* 0x000100000c1f7824 */ /* 0x000fe400078e00ff */
[-C--:B------:R-:W-:Y:S01]  /*9340*/  FMUL.FTZ R43, R43, R44.reuse ;  /* 0x0000002c2b2b7220 */ /* 0x080fe20000410000 */
[----:B------:R-:W-:Y:S01]  /*9350*/  LOP3.LUT R11, R11, 0xffff0000, RZ, 0xc0, !PT ;  /* 0xffff00000b0b7812 */ /* 0x000fe200078ec0ff */
[----:B------:R-:W-:-:S02]  /*9360*/  FFMA.FTZ R45, R31, R44, -R45 ;  /* 0x0000002c1f2d7223 */ /* 0x000fc4000001082d */
[----:B------:R-:W-:Y:S01]  /*9370*/  FFMA.FTZ R43, R31, R41, R43 ;  /* 0x000000291f2b7223 */ /* 0x000fe2000001002b */
[----:B------:R-:W-:Y:S01]  /*9380*/  LOP3.LUT R12, R12, 0xffff0000, RZ, 0xc0, !PT ;  /* 0xffff00000c0c7812 */ /* 0x000fe200078ec0ff */
[CC--:B------:R-:W-:Y:S01]  /*9390*/  FMUL.FTZ R31, R28.reuse, R72.reuse ;  /* 0x000000481c1f7220 */ /* 0x0c0fe20000410000 */
[-C--:B------:R-:W-:Y:S01]  /*93a0*/  FMUL.FTZ R28, R28, R11.reuse ;  /* 0x0000000b1c1c7220 */ /* 0x080fe20000410000 */
[----:B------:R-:W-:Y:S02]  /*93b0*/  PRMT R37, R193, 0x5410, R37 ;  /* 0x00005410c1257816 */ /* 0x000fe40000000025 */
[----:B------:R-:W-:Y:S01]  /*93c0*/  PRMT R34, R159, 0x5410, R34 ;  /* 0x000054109f227816 */ /* 0x000fe20000000022 */
[C---:B------:R-:W-:Y:S01]  /*93d0*/  FFMA.FTZ R31, R12.reuse, R11, -R31 ;  /* 0x0000000b0c1f7223 */ /* 0x040fe2000001081f */
[----:B------:R-:W-:Y:S01]  /*93e0*/  FFMA.FTZ R28, R12, R72, R28 ;  /* 0x000000480c1c7223 */ /* 0x000fe2000001001c */
[C---:B------:R-:W-:Y:S01]  /*93f0*/  IMAD.U32 R12, R37.reuse, 0x10000, RZ ;  /* 0x00010000250c7824 */ /* 0x040fe200078e00ff */
[----:B------:R-:W-:Y:S01]  /*9400*/  LOP3.LUT R30, R30, 0xffff0000, RZ, 0xc0, !PT ;  /* 0xffff00001e1e7812 */ /* 0x000fe200078ec0ff */
[----:B------:R-:W-:Y:S01]  /*9410*/  IMAD.U32 R41, R34, 0x10000, RZ ;  /* 0x0001000022297824 */ /* 0x000fe200078e00ff */
[----:B------:R-:W-:Y:S01]  /*9420*/  LOP3.LUT R37, R37, 0xffff0000, RZ, 0xc0, !PT ;  /* 0xffff000025257812 */ /* 0x000fe200078ec0ff */
[----:B------:R-:W-:Y:S01]  /*9430*/  FMUL.FTZ R44, R46, R12 ;  /* 0x0000000c2e2c7220 */ /* 0x000fe20000410000 */
[----:B------:R-:W-:-:S02]  /*9440*/  IMAD.U32 R11, R14, 0x10000, RZ ;  /* 0x000100000e0b7824 */ /* 0x000fc400078e00ff */
[-C--:B------:R-:W-:Y:S01]  /*9450*/  FMUL.FTZ R46, R46, R41.reuse ;  /* 0x000000292e2e7220 */ /* 0x080fe20000410000 */
[----:B------:R-:W-:Y:S01]  /*9460*/  LOP3.LUT R34, R34, 0xffff0000, RZ, 0xc0, !PT ;  /* 0xffff000022227812 */ /* 0x000fe200078ec0ff */
[C---:B------:R-:W-:Y:S02]  /*9470*/  FFMA.FTZ R44, R11.reuse, R41, -R44 ;  /* 0x000000290b2c7223 */ /* 0x040fe4000001082c */
[----:B------:R-:W-:Y:S01]  /*9480*/  FFMA.FTZ R46, R11, R12, R46 ;  /* 0x0000000c0b2e7223 */ /* 0x000fe2000001002e */
[----:B------:R-:W-:Y:S01]  /*9490*/  LOP3.LUT R14, R14, 0xffff0000, RZ, 0xc0, !PT ;  /* 0xffff00000e0e7812 */ /* 0x000fe200078ec0ff */
[C---:B------:R-:W-:Y:S01]  /*94a0*/  FMUL.FTZ R11, R30.reuse, R37 ;  /* 0x000000251e0b7220 */ /* 0x040fe20000410000 */
[----:B------:R-:W-:Y:S01]  /*94b0*/  FMUL.FTZ R30, R30, R34 ;  /* 0x000000221e1e7220 */ /* 0x000fe20000410000 */
[----:B------:R-:W-:Y:S02]  /*94c0*/  F2FP.BF16.F32.PACK_AB R29, R29, R42 ;  /* 0x0000002a1d1d723e */ /* 0x000fe400000010ff */
[C---:B------:R-:W-:Y:S01]  /*94d0*/  FFMA.FTZ R11, R14.reuse, R34, -R11 ;  /* 0x000000220e0b7223 */ /* 0x040fe2000001080b */
[----:B------:R-:W-:Y:S01]  /*94e0*/  F2FP.BF16.F32.PACK_AB R31, R31, R45 ;  /* 0x0000002d1f1f723e */ /* 0x000fe200000010ff */
[----:B------:R-:W-:Y:S01]  /*94f0*/  FFMA.FTZ R30, R14, R37, R30 ;  /* 0x000000250e1e7223 */ /* 0x000fe2000001001e */
[----:B------:R-:W-:-:S02]  /*9500*/  F2FP.BF16.F32.PACK_AB R38, R38, R40 ;  /* 0x000000282626723e */ /* 0x000fc400000010ff */
[----:B------:R-:W-:Y:S01]  /*9510*/  F2FP.BF16.F32.PACK_AB R35, R13, R35 ;  /* 0x000000230d23723e */ /* 0x000fe200000010ff */
[----:B------:R-:W-:Y:S01]  /*9520*/  IMAD.MOV.U32 R12, RZ, RZ, R31 ;  /* 0x000000ffff0c7224 */ /* 0x000fe200078e001f */
[----:B------:R-:W-:Y:S01]  /*9530*/  F2FP.BF16.F32.PACK_AB R11, R11, R44 ;  /* 0x0000002c0b0b723e */ /* 0x000fe200000010ff */
[----:B------:R-:W-:Y:S01]  /*9540*/  IMAD.MOV.U32 R13, RZ, RZ, R29 ;  /* 0x000000ffff0d7224 */ /* 0x000fe200078e001d */
[----:B------:R-:W-:Y:S01]  /*9550*/  F2FP.BF16.F32.PACK_AB R15, R15, R39 ;  /* 0x000000270f0f723e */ /* 0x000fe200000010ff */
[----:B------:R-:W-:Y:S01]  /*9560*/  IMAD.MOV.U32 R29, RZ, RZ, R38 ;  /* 0x000000ffff1d7224 */ /* 0x000fe200078e0026 */
[----:B------:R-:W-:Y:S01]  /*9570*/  F2FP.BF16.F32.PACK_AB R28, R28, R43 ;  /* 0x0000002b1c1c723e */ /* 0x000fe200000010ff */
[----:B------:R-:W-:Y:S01]  /*9580*/  IMAD.MOV.U32 R14, RZ, RZ, R11 ;  /* 0x000000ffff0e7224 */ /* 0x000fe200078e000b */
[----:B------:R-:W-:Y:S01]  /*9590*/  F2FP.BF16.F32.PACK_AB R30, R30, R46 ;  /* 0x0000002e1e1e723e */ /* 0x000fe200000010ff */
[----:B------:R-:W-:-:S07]  /*95a0*/  IMAD.MOV.U32 R31, RZ, RZ, R35 ;  /* 0x000000ffff1f7224 */ /* 0x000fce00078e0023 */
.L_x_540:
[----:B------:R-:W-:Y:S05]  /*95b0*/  BSYNC B2 ;  /* 0x0000000000027941 */ /* 0x000fea0003800000 */
.L_x_539:
[----:B------:R-:W-:-:S04]  /*95c0*/  LEA R34, P3, R6, R118, 0x1 ;  /* 0x0000007606227211 */ /* 0x000fc800078608ff */
[----:B------:R-:W-:Y:S02]  /*95d0*/  LEA.HI.X R35, R6, R115, R113, 0x1, P3 ;  /* 0x0000007306237211 */ /* 0x000fe400018f0c71 */
[----:B------:R-:W-:-:S03]  /*95e0*/  ISETP.GE.AND P3, PT, R36, R135, PT ;  /* 0x000000872400720c */ /* 0x000fc60003f66270 */
[----:B0-----:R0:W-:Y:S10]  /*95f0*/  ST.E.128 desc[UR56][R34.64], R12 ;  /* 0x0000000c22007985 */ /* 0x0011f4000c101d38 */
[----:B------:R-:W-:-:S05]  /*9600*/  @!P3 IMAD.WIDE R36, R36, 0x2, R32 ;  /* 0x000000022424b825 */ /* 0x000fca00078e0220 */
[----:B-1----:R0:W-:Y:S02]  /*9610*/  @!P3 ST.E.128 desc[UR56][R36.64], R28 ;  /* 0x0000001c2400b985 */ /* 0x0021e4000c101d38 */
.L_x_538:
[----:B------:R-:W-:Y:S05]  /*9620*/  BSYNC B1 ;  /* 0x0000000000017941 */ /* 0x000fea0003800000 */
.L_x_537:
[----:B------:R-:W-:Y:S01]  /*9630*/  ISETP.NE.AND P3, PT, R26, RZ, PT ;  /* 0x000000ff1a00720c */ /* 0x000fe20003f65270 */
[----:B------:R-:W-:-:S12]  /*9640*/  BSSY B1, `(.L_x_541) ;  /* 0x000007d000017945 */ /* 0x000fd80003800000 */
[----:B------:R-:W-:Y:S05]  /*9650*/  @!P3 BRA `(.L_x_542) ;  /* 0x0000000400ecb947 */ /* 0x000fea0003800000 */
[----:B---3--:R-:W-:Y:S01]  /*9660*/  SEL R11, R125, R137, !P1 ;  /* 0x000000897d0b7207 */ /* 0x008fe20004800000 */
[----:B------:R-:W-:Y:S01]  /*9670*/  BSSY B2, `(.L_x_543) ;  /* 0x0000076000027945 */ /* 0x000fe20003800000 */
[----:B0-----:R-:W-:Y:S02]  /*9680*/  SHF.R.U32.HI R14, RZ, 0x3, R168 ;  /* 0x00000003ff0e7819 */ /* 0x001fe400000116a8 */
[----:B----4-:R-:W-:Y:S02]  /*9690*/  SHF.R.S32.HI R12, RZ, 0x1f, R11 ;  /* 0x0000001fff0c7819 */ /* 0x010fe4000001140b */
[----:B------:R-:W-:Y:S02]  /*96a0*/  ISETP.GE.AND P4, PT, R0, R124, PT ;  /* 0x0000007c0000720c */ /* 0x000fe40003f86270 */
[----:B------:R-:W-:Y:S02]  /*96b0*/  LEA.HI R11, R12, R11, RZ, 0x4 ;  /* 0x0000000b0c0b7211 */ /* 0x000fe400078f20ff */
[----:B------:R-:W-:-:S02]  /*96c0*/  LEA R34, P3, R7, R118, 0x1 ;  /* 0x0000007607227211 */ /* 0x000fc400078608ff */
[----:B------:R-:W-:Y:S02]  /*96d0*/  LEA.HI.SX32 R11, R11, R120, 0x1c ;  /* 0x000000780b0b7211 */ /* 0x000fe400078fe2ff */
[----:B------:R-:W-:Y:S02]  /*96e0*/  LEA.HI.X R35, R7, R115, R112, 0x1, P3 ;  /* 0x0000007307237211 */ /* 0x000fe400018f0c70 */
[----:B------:R-:W-:Y:S01]  /*96f0*/  SHF.R.S32.HI R12, RZ, 0x1f, R11 ;  /* 0x0000001fff0c7819 */ /* 0x000fe2000001140b */
[----:B------:R-:W-:-:S03]  /*9700*/  IMAD.SHL.U32 R36, R11, 0x8, RZ ;  /* 0x000000080b247824 */ /* 0x000fc600078e00ff */
[----:B------:R-:W-:Y:S02]  /*9710*/  LEA.HI R12, R12, R11, RZ, 0x3 ;  /* 0x0000000b0c0c7211 */ /* 0x000fe400078f18ff */
[----:B------:R-:W-:Y:S02]  /*9720*/  LOP3.LUT R11, R168, 0x38, R36, 0xf8, !PT ;  /* 0x00000038a80b7812 */ /* 0x000fe400078ef824 */
[----:B------:R-:W-:Y:S02]  /*9730*/  SHF.R.S32.HI R13, RZ, 0x3, R12 ;  /* 0x00000003ff0d7819 */ /* 0x000fe4000001140c */
[----:B------:R-:W-:Y:S02]  /*9740*/  LOP3.LUT R11, R11, R14, RZ, 0x3c, !PT ;  /* 0x0000000e0b0b7212 */ /* 0x000fe400078e3cff */
[----:B------:R-:W-:Y:S01]  /*9750*/  ISETP.GE.AND P3, PT, R36, R135, PT ;  /* 0x000000872400720c */ /* 0x000fe20003f66270 */
[----:B------:R-:W-:-:S05]  /*9760*/  IMAD R12, R13, 0x1800, R180 ;  /* 0x000018000d0c7824 */ /* 0x000fca00078e02b4 */
[----:B------:R-:W-:Y:S01]  /*9770*/  IADD3 R11, R12, R11, RZ ;  /* 0x0000000b0c0b7210 */ /* 0x000fe20007ffe0ff */
[----:B------:R-:W-:-:S04]  /*9780*/  IMAD R12, R18, 0x4800, R134 ;  /* 0x00004800120c7824 */ /* 0x000fc800078e0286 */
[----:B------:R-:W-:Y:S02]  /*9790*/  IMAD R28, R18, 0x4800, R11 ;  /* 0x00004800121c7824 */ /* 0x000fe400078e020b */
[--C-:B------:R-:W-:Y:S02]  /*97a0*/  IMAD R12, R12, 0x2, R2.reuse ;  /* 0x000000020c0c7824 */ /* 0x100fe400078e0202 */
[----:B------:R-:W-:-:S04]  /*97b0*/  IMAD R28, R28, 0x2, R2 ;  /* 0x000000021c1c7824 */ /* 0x000fc800078e0202 */
[----:B------:R-:W0:Y:S04]  /*97c0*/  LDS.128 R12, [R12+0x18400] ;  /* 0x018400000c0c7984 */ /* 0x000e280000000c00 */
[----:B------:R-:W1:Y:S01]  /*97d0*/  LDS.128 R28, [R28+0x18400] ;  /* 0x018400001c1c7984 */ /* 0x000e620000000c00 */
[----:B------:R-:W-:Y:S05]  /*97e0*/  @P4 BRA `(.L_x_544) ;  /* 0x0000000400784947 */ /* 0x000fea0003800000 */
[----:B------:R-:W-:Y:S01]  /*97f0*/  SHF.R.U32.HI R39, RZ, 0x10, R69 ;  /* 0x00000010ff277819 */ /* 0x000fe20000011645 */
[----:B-1----:R-:W-:Y:S01]  /*9800*/  IMAD.U32 R41, R29, 0x10000, RZ ;  /* 0x000100001d297824 */ /* 0x002fe200078e00ff */
[----:B------:R-:W-:Y:S01]  /*9810*/  SHF.R.U32.HI R40, RZ, 0x10, R57 ;  /* 0x00000010ff287819 */ /* 0x000fe20000011639 */
[----:B0-----:R-:W-:Y:S01]  /*9820*/  IMAD.U32 R37, R13, 0x10000, RZ ;  /* 0x000100000d257824 */ /* 0x001fe200078e00ff */
[----:B------:R-:W-:Y:S01]  /*9830*/  PRMT R39, R152, 0x5432, R39 ;  /* 0x0000543298277816 */ /* 0x000fe20000000027 */
[----:B------:R-:W-:Y:S01]  /*9840*/  IMAD.U32 R44, R31, 0x10000, RZ ;  /* 0x000100001f2c7824 */ /* 0x000fe200078e00ff */
[----:B------:R-:W-:Y:S01]  /*9850*/  PRMT R40, R150, 0x5432, R40 ;  /* 0x0000543296287816 */ /* 0x000fe20000000028 */
[----:B------:R-:W-:Y:S01]  /*9860*/  IMAD.U32 R46, R30, 0x10000, RZ ;  /* 0x000100001e2e7824 */ /* 0x000fe200078e00ff */
[----:B------:R-:W-:Y:S01]  /*9870*/  LOP3.LUT R29, R29, 0xffff0000, RZ, 0xc0, !PT ;  /* 0xffff00001d1d7812 */ /* 0x000fe200078ec0ff */
[C---:B------:R-:W-:Y:S01]  /*9880*/  IMAD.U32 R11, R39.reuse, 0x10000, RZ ;  /* 0x00010000270b7824 */ /* 0x040fe200078e00ff */
[----:B------:R-:W-:Y:S01]  /*9890*/  LOP3.LUT R39, R39, 0xffff0000, RZ, 0xc0, !PT ;  /* 0xffff000027277812 */ /* 0x000fe200078ec0ff */
[C---:B------:R-:W-:Y:S01]  /*98a0*/  IMAD.U32 R38, R40.reuse, 0x10000, RZ ;  /* 0x0001000028267824 */ /* 0x040fe200078e00ff */
[----:B------:R-:W-:Y:S01]  /*98b0*/  LOP3.LUT R40, R40, 0xffff0000, RZ, 0xc0, !PT ;  /* 0xffff000028287812 */ /* 0x000fe200078ec0ff */
[CC--:B------:R-:W-:Y:S01]  /*98c0*/  FMUL.FTZ R42, R41.reuse, R11.reuse ;  /* 0x0000000b292a7220 */ /* 0x0c0fe20000410000 */
[----:B------:R-:W-:Y:S01]  /*98d0*/  SHF.R.U64 R68, R68, 0x10, R69 ;  /* 0x0000001044447819 */ /* 0x000fe20000001245 */
[-C--:B------:R-:W-:Y:S01]  /*98e0*/  FMUL.FTZ R41, R41, R38.reuse ;  /* 0x0000002629297220 */ /* 0x080fe20000410000 */
[----:B------:R-:W-:Y:S01]  /*98f0*/  SHF.R.U64 R56, R56, 0x10, R57 ;  /* 0x0000001038387819 */ /* 0x000fe20000001239 */
[----:B------:R-:W-:Y:S01]  /*9900*/  FFMA.FTZ R38, R37, R38, -R42 ;  /* 0x0000002625267223 */ /* 0x000fe2000001082a */
[----:B------:R-:W-:Y:S01]  /*9910*/  PRMT R68, R149, 0x5410, R68 ;  /* 0x0000541095447816 */ /* 0x000fe20000000044 */
[----:B------:R-:W-:Y:S01]  /*9920*/  FFMA.FTZ R37, R37, R11, R41 ;  /* 0x0000000b25257223 */ /* 0x000fe20000010029 */
[----:B------:R-:W-:Y:S01]  /*9930*/  LOP3.LUT R11, R13, 0xffff0000, RZ, 0xc0, !PT ;  /* 0xffff00000d0b7812 */ /* 0x000fe200078ec0ff */
[C---:B------:R-:W-:Y:S01]  /*9940*/  FMUL.FTZ R13, R29.reuse, R39 ;  /* 0x000000271d0d7220 */ /* 0x040fe20000410000 */
[----:B------:R-:W-:Y:S01]  /*9950*/  FMUL.FTZ R29, R29, R40 ;  /* 0x000000281d1d7220 */ /* 0x000fe20000410000 */
[----:B------:R-:W-:-:S02]  /*9960*/  PRMT R56, R151, 0x5410, R56 ;  /* 0x0000541097387816 */ /* 0x000fc40000000038 */
[C---:B------:R-:W-:Y:S01]  /*9970*/  FFMA.FTZ R13, R11.reuse, R40, -R13 ;  /* 0x000000280b0d7223 */ /* 0x040fe2000001080d */
[----:B------:R-:W-:Y:S01]  /*9980*/  FFMA.FTZ R11, R11, R39, R29 ;  /* 0x000000270b0b7223 */ /* 0x000fe2000001001d */
[----:B------:R-:W-:Y:S01]  /*9990*/  SHF.R.U32.HI R39, RZ, 0x10, R71 ;  /* 0x00000010ff277819 */ /* 0x000fe20000011647 */
[----:B------:R-:W-:Y:S01]  /*99a0*/  IMAD.U32 R40, R15, 0x10000, RZ ;  /* 0x000100000f287824 */ /* 0x000fe200078e00ff */
[----:B------:R-:W-:Y:S02]  /*99b0*/  SHF.R.U32.HI R29, RZ, 0x10, R59 ;  /* 0x00000010ff1d7819 */ /* 0x000fe4000001163b */
[----:B------:R-:W-:Y:S02]  /*99c0*/  PRMT R39, R149, 0x5432, R39 ;  /* 0x0000543295277816 */ /* 0x000fe40000000027 */
[----:B------:R-:W-:Y:S02]  /*99d0*/  PRMT R29, R151, 0x5432, R29 ;  /* 0x00005432971d7816 */ /* 0x000fe4000000001d */
[----:B------:R-:W-:Y:S01]  /*99e0*/  LOP3.LUT R15, R15, 0xffff0000, RZ, 0xc0, !PT ;  /* 0xffff00000f0f7812 */ /* 0x000fe200078ec0ff */
[C---:B------:R-:W-:Y:S01]  /*99f0*/  IMAD.U32 R41, R39.reuse, 0x10000, RZ ;  /* 0x0001000027297824 */ /* 0x040fe200078e00ff */
[----:B------:R-:W-:Y:S01]  /*9a00*/  LOP3.LUT R39, R39, 0xffff0000, RZ, 0xc0, !PT ;  /* 0xffff000027277812 */ /* 0x000fe200078ec0ff */
[C---:B------:R-:W-:Y:S01]  /*9a10*/  IMAD.U32 R42, R29.reuse, 0x10000, RZ ;  /* 0x000100001d2a7824 */ /* 0x040fe200078e00ff */
[----:B------:R-:W-:Y:S01]  /*9a20*/  LOP3.LUT R29, R29, 0xffff0000, RZ, 0xc0, !PT ;  /* 0xffff00001d1d7812 */ /* 0x000fe200078ec0ff */
[----:B------:R-:W-:Y:S01]  /*9a30*/  FMUL.FTZ R43, R44, R41 ;  /* 0x000000292c2b7220 */ /* 0x000fe20000410000 */
[----:B------:R-:W-:Y:S01]  /*9a40*/  SHF.R.U64 R70, R70, 0x10, R71 ;  /* 0x0000001046467819 */ /* 0x000fe20000001247 */
[-C--:B------:R-:W-:Y:S01]  /*9a50*/  FMUL.FTZ R44, R44, R42.reuse ;  /* 0x0000002a2c2c7220 */ /* 0x080fe20000410000 */
[----:B------:R-:W-:Y:S01]  /*9a60*/  SHF.R.U64 R58, R58, 0x10, R59 ;  /* 0x000000103a3a7819 */ /* 0x000fe2000000123b */
[----:B------:R-:W-:Y:S01]  /*9a70*/  FFMA.FTZ R43, R40, R42, -R43 ;  /* 0x0000002a282b7223 */ /* 0x000fe2000001082b */
[----:B------:R-:W-:-:S02]  /*9a80*/  IMAD.U32 R42, R28, 0x10000, RZ ;  /* 0x000100001c2a7824 */ /* 0x000fc400078e00ff */
[----:B------:R-:W-:Y:S01]  /*9a90*/  FFMA.FTZ R44, R40, R41, R44 ;  /* 0x00000029282c7223 */ /* 0x000fe2000001002c */
[----:B------:R-:W-:Y:S02]  /*9aa0*/  LOP3.LUT R40, R31, 0xffff0000, RZ, 0xc0, !PT ;  /* 0xffff00001f287812 */ /* 0x000fe400078ec0ff */
[----:B------:R-:W-:Y:S02]  /*9ab0*/  LOP3.LUT R28, R28, 0xffff0000, RZ, 0xc0, !PT ;  /* 0xffff00001c1c7812 */ /* 0x000fe400078ec0ff */
[----:B------:R-:W-:Y:S01]  /*9ac0*/  PRMT R70, R150, 0x5410, R70 ;  /* 0x0000541096467816 */ /* 0x000fe20000000046 */
[C---:B------:R-:W-:Y:S01]  /*9ad0*/  FMUL.FTZ R31, R40.reuse, R39 ;  /* 0x00000027281f7220 */ /* 0x040fe20000410000 */
[-C--:B------:R-:W-:Y:S01]  /*9ae0*/  FMUL.FTZ R40, R40, R29.reuse ;  /* 0x0000001d28287220 */ /* 0x080fe20000410000 */
[----:B------:R-:W-:Y:S02]  /*9af0*/  PRMT R58, R152, 0x5410, R58 ;  /* 0x00005410983a7816 */ /* 0x000fe4000000003a */
[C---:B------:R-:W-:Y:S01]  /*9b00*/  FFMA.FTZ R31, R15.reuse, R29, -R31 ;  /* 0x0000001d0f1f7223 */ /* 0x040fe2000001081f */
[----:B------:R-:W-:Y:S01]  /*9b10*/  FFMA.FTZ R40, R15, R39, R40 ;  /* 0x000000270f287223 */ /* 0x000fe20000010028 */
[C---:B------:R-:W-:Y:S01]  /*9b20*/  IMAD.U32 R29, R68.reuse, 0x10000, RZ ;  /* 0x00010000441d7824 */ /* 0x040fe200078e00ff */
[----:B------:R-:W-:Y:S01]  /*9b30*/  LOP3.LUT R68, R68, 0xffff0000, RZ, 0xc0, !PT ;  /* 0xffff000044447812 */ /* 0x000fe200078ec0ff */
[C---:B------:R-:W-:Y:S01]  /*9b40*/  IMAD.U32 R39, R56.reuse, 0x10000, RZ ;  /* 0x0001000038277824 */ /* 0x040fe200078e00ff */
[----:B------:R-:W-:Y:S01]  /*9b50*/  LOP3.LUT R56, R56, 0xffff0000, RZ, 0xc0, !PT ;  /* 0xffff000038387812 */ /* 0x000fe200078ec0ff */
[----:B------:R-:W-:Y:S01]  /*9b60*/  FMUL.FTZ R41, R42, R29 ;  /* 0x0000001d2a297220 */ /* 0x000fe20000410000 */
[----:B------:R-:W-:-:S02]  /*9b70*/  IMAD.U32 R15, R12, 0x10000, RZ ;  /* 0x000100000c0f7824 */ /* 0x000fc400078e00ff */
[-C--:B------:R-:W-:Y:S01]  /*9b80*/  FMUL.FTZ R42, R42, R39.reuse ;  /* 0x000000272a2a7220 */ /* 0x080fe20000410000 */
[----:B------:R-:W-:Y:S01]  /*9b90*/  LOP3.LUT R12, R12, 0xffff0000, RZ, 0xc0, !PT ;  /* 0xffff00000c0c7812 */ /* 0x000fe200078ec0ff */
[C---:B------:R-:W-:Y:S02]  /*9ba0*/  FFMA.FTZ R41, R15.reuse, R39, -R41 ;  /* 0x000000270f297223 */ /* 0x040fe40000010829 */
[----:B------:R-:W-:Y:S01]  /*9bb0*/  FFMA.FTZ R42, R15, R29, R42 ;  /* 0x0000001d0f2a7223 */ /* 0x000fe2000001002a */
[C---:B------:R-:W-:Y:S01]  /*9bc0*/  FMUL.FTZ R15, R28.reuse, R68 ;  /* 0x000000441c0f7220 */ /* 0x040fe20000410000 */
[-C--:B------:R-:W-:Y:S01]  /*9bd0*/  FMUL.FTZ R28, R28, R56.reuse ;  /* 0x000000381c1c7220 */ /* 0x080fe20000410000 */
[----:B------:R-:W-:Y:S01]  /*9be0*/  IMAD.U32 R29, R70, 0x10000, RZ ;  /* 0x00010000461d7824 */ /* 0x000fe200078e00ff */
[----:B------:R-:W-:Y:S01]  /*9bf0*/  LOP3.LUT R30, R30, 0xffff0000, RZ, 0xc0, !PT ;  /* 0xffff00001e1e7812 */ /* 0x000fe200078ec0ff */
[----:B------:R-:W-:Y:S02]  /*9c00*/  IMAD.U32 R39, R58, 0x10000, RZ ;  /* 0x000100003a277824 */ /* 0x000fe400078e00ff */
[C---:B------:R-:W-:Y:S01]  /*9c10*/  FFMA.FTZ R15, R12.reuse, R56, -R15 ;  /* 0x000000380c0f7223 */ /* 0x040fe2000001080f */
[----:B------:R-:W-:Y:S01]  /*9c20*/  FFMA.FTZ R28, R12, R68, R28 ;  /* 0x000000440c1c7223 */ /* 0x000fe2000001001c */
[----:B------:R-:W-:Y:S01]  /*9c30*/  SHF.L.U32 R12, R14, 0x10, RZ ;  /* 0x000000100e0c7819 */ /* 0x000fe200000006ff */
[C---:B------:R-:W-:Y:S01]  /*9c40*/  FMUL.FTZ R45, R46.reuse, R29 ;  /* 0x0000001d2e2d7220 */ /* 0x040fe20000410000 */
[----:B------:R-:W-:Y:S01]  /*9c50*/  FMUL.FTZ R46, R46, R39 ;  /* 0x000000272e2e7220 */ /* 0x000fe20000410000 */
[----:B------:R-:W-:-:S02]  /*9c60*/  LOP3.LUT R70, R70, 0xffff0000, RZ, 0xc0, !PT ;  /* 0xffff000046467812 */ /* 0x000fc400078ec0ff */
[----:B------:R-:W-:Y:S01]  /*9c70*/  LOP3.LUT R58, R58, 0xffff0000, RZ, 0xc0, !PT ;  /* 0xffff00003a3a7812 */ /* 0x000fe200078ec0ff */
[C---:B------:R-:W-:Y:S01]  /*9c80*/  FFMA.FTZ R45, R12.reuse, R39, -R45 ;  /* 0x000000270c2d7223 */ /* 0x040fe2000001082d */
[----:B------:R-:W-:Y:S01]  /*9c90*/  FFMA.FTZ R46, R12, R29, R46 ;  /* 0x0000001d0c2e7223 */ /* 0x000fe2000001002e */
[----:B------:R-:W-:Y:S01]  /*9ca0*/  LOP3.LUT R14, R14, 0xffff0000, RZ, 0xc0, !PT ;  /* 0xffff00000e0e7812 */ /* 0x000fe200078ec0ff */
[C---:B------:R-:W-:Y:S01]  /*9cb0*/  FMUL.FTZ R12, R30.reuse, R70 ;  /* 0x000000461e0c7220 */ /* 0x040fe20000410000 */
[-C--:B------:R-:W-:Y:S01]  /*9cc0*/  FMUL.FTZ R30, R30, R58.reuse ;  /* 0x0000003a1e1e7220 */ /* 0x080fe20000410000 */
[----:B------:R-:W-:Y:S02]  /*9cd0*/  F2FP.BF16.F32.PACK_AB R31, R31, R43 ;  /* 0x0000002b1f1f723e */ /* 0x000fe400000010ff */
[C---:B------:R-:W-:Y:S01]  /*9ce0*/  FFMA.FTZ R12, R14.reuse, R58, -R12 ;  /* 0x0000003a0e0c7223 */ /* 0x040fe2000001080c */
[----:B------:R-:W-:Y:S01]  /*9cf0*/  FFMA.FTZ R29, R14, R70, R30 ;  /* 0x000000460e1d7223 */ /* 0x000fe2000001001e */
[----:B------:R-:W-:Y:S01]  /*9d00*/  F2FP.BF16.F32.PACK_AB R14, R15, R41 ;  /* 0x000000290f0e723e */ /* 0x000fe200000010ff */
[----:B------:R-:W-:Y:S01]  /*9d10*/  IMAD.MOV.U32 R15, RZ, RZ, R31 ;  /* 0x000000ffff0f7224 */ /* 0x000fe200078e001f */
[----:B------:R-:W-:-:S02]  /*9d20*/  F2FP.BF16.F32.PACK_AB R11, R11, R37 ;  /* 0x000000250b0b723e */ /* 0x000fc400000010ff */
[----:B------:R-:W-:Y:S01]  /*9d30*/  F2FP.BF16.F32.PACK_AB R30, R12, R45 ;  /* 0x0000002d0c1e723e */ /* 0x000fe200000010ff */
[----:B------:R-:W-:Y:S01]  /*9d40*/  IMAD.MOV.U32 R12, RZ, RZ, R14 ;  /* 0x000000ffff0c7224 */ /* 0x000fe200078e000e */
[----:B------:R-:W-:Y:S02]  /*9d50*/  F2FP.BF16.F32.PACK_AB R40, R40, R44 ;  /* 0x0000002c2828723e */ /* 0x000fe400000010ff */
[----:B------:R-:W-:Y:S01]  /*9d60*/  F2FP.BF16.F32.PACK_AB R37, R29, R46 ;  /* 0x0000002e1d25723e */ /* 0x000fe200000010ff */
[----:B------:R-:W-:Y:S01]  /*9d70*/  IMAD.MOV.U32 R14, RZ, RZ, R30 ;  /* 0x000000ffff0e7224 */ /* 0x000fe200078e001e */
[----:B------:R-:W-:Y:S01]  /*9d80*/  F2FP.BF16.F32.PACK_AB R13, R13, R38 ;  /* 0x000000260d0d723e */ /* 0x000fe200000010ff */
[----:B------:R-:W-:Y:S01]  /*9d90*/  IMAD.MOV.U32 R29, RZ, RZ, R11 ;  /* 0x000000ffff1d7224 */ /* 0x000fe200078e000b */
[----:B------:R-:W-:Y:S01]  /*9da0*/  F2FP.BF16.F32.PACK_AB R28, R28, R42 ;  /* 0x0000002a1c1c723e */ /* 0x000fe200000010ff */
[----:B------:R-:W-:Y:S02]  /*9db0*/  IMAD.MOV.U32 R30, RZ, RZ, R37 ;  /* 0x000000ffff1e7224 */ /* 0x000fe400078e0025 */
[----:B------:R-:W-:-:S07]  /*9dc0*/  IMAD.MOV.U32 R31, RZ, RZ, R40 ;  /* 0x000000ffff1f7224 */ /* 0x000fce00078e0028 */
.L_x_544:
[----:B------:R-:W-:Y:S05]  /*9dd0*/  BSYNC B2 ;  /* 0x0000000000027941 */ /* 0x000fea0003800000 */
.L_x_543:
[----:B------:R-:W-:Y:S01]  /*9de0*/  @!P3 IMAD.WIDE R36, R36, 0x2, R32 ;  /* 0x000000022424b825 */ /* 0x000fe200078e0220 */
[----:B0-----:R2:W-:Y:S04]  /*9df0*/  ST.E.128 desc[UR56][R34.64], R12 ;  /* 0x0000000c22007985 */ /* 0x0015e8000c101d38 */
[----:B-1----:R2:W-:Y:S02]  /*9e00*/  @!P3 ST.E.128 desc[UR56][R36.64], R28 ;  /* 0x0000001c2400b985 */ /* 0x0025e4000c101d38 */
.L_x_542:
[----:B------:R-:W-:Y:S05]  /*9e10*/  BSYNC B1 ;  /* 0x0000000000017941 */ /* 0x000fea0003800000 */
.L_x_541:
[----:B------:R-:W-:-:S13]  /*9e20*/  ISETP.NE.AND P3, PT, R27, RZ, PT ;  /* 0x000000ff1b00720c */ /* 0x000fda0003f65270 */
[----:B------:R-:W-:Y:S05]  /*9e30*/  @!P3 BRA `(.L_x_493) ;  /* 0x0000000c00c8b947 */ /* 0x000fea0003800000 */
[----:B---3--:R-:W3:Y:S01]  /*9e40*/  LDL R11, [R1+0x38] ;  /* 0x00003800010b7983 */ /* 0x008ee20000100800 */
[----:B0-2---:R-:W-:Y:S01]  /*9e50*/  SHF.R.U32.HI R14, RZ, 0x3, R168 ;  /* 0x00000003ff0e7819 */ /* 0x005fe200000116a8 */
[----:B------:R-:W-:Y:S01]  /*9e60*/  BSSY B1, `(.L_x_545) ;  /* 0x0000076000017945 */ /* 0x000fe20003800000 */
[----:B------:R-:W-:-:S04]  /*9e70*/  LEA R34, P3, R8, R118, 0x1 ;  /* 0x0000007608227211 */ /* 0x000fc800078608ff */
[----:B------:R-:W-:Y:S02]  /*9e80*/  LEA.HI.X R35, R8, R115, R111, 0x1, P3 ;  /* 0x0000007308237211 */ /* 0x000fe400018f0c6f */
[----:B------:R-:W-:Y:S02]  /*9e90*/  ISETP.GE.AND P3, PT, R3, R124, PT ;  /* 0x0000007c0300720c */ /* 0x000fe40003f66270 */
[----:B---3--:R-:W-:-:S04]  /*9ea0*/  LOP3.LUT P4, RZ, R11, 0x1, RZ, 0xc0, !PT ;  /* 0x000000010bff7812 */ /* 0x008fc8000788c0ff */
[----:B------:R-:W-:-:S04]  /*9eb0*/  SEL R137, R125, R137, !P4 ;  /* 0x000000897d897207 */ /* 0x000fc80006000000 */
[----:B----4-:R-:W-:-:S04]  /*9ec0*/  SHF.R.S32.HI R12, RZ, 0x1f, R137 ;  /* 0x0000001fff0c7819 */ /* 0x010fc80000011489 */
        /* <DEDUP_REMOVED lines=19> */
[----:B------:R-:W-:Y:S01]  /*a000*/  SHF.R.U64 R41, R64, 0x10, R65 ;  /* 0x0000001040297819 */ /* 0x000fe20000001241 */
[----:B0-----:R-:W-:Y:S01]  /*a010*/  IMAD.U32 R38, R13, 0x10000, RZ ;  /* 0x000100000d267824 */ /* 0x001fe200078e00ff */
[----:B------:R-:W-:Y:S01]  /*a020*/  SHF.R.U32.HI R53, RZ, 0x10, R53 ;  /* 0x00000010ff357819 */ /* 0x000fe20000011635 */
[----:B------:R-:W-:Y:S01]  /*a030*/  IMAD.U32 R47, R31, 0x10000, RZ ;  /* 0x000100001f2f7824 */ /* 0x000fe200078e00ff */
[----:B------:R-:W-:Y:S01]  /*a040*/  SHF.R.U32.HI R65, RZ, 0x10, R65 ;  /* 0x00000010ff417819 */ /* 0x000fe20000011641 */
[----:B------:R-:W-:Y:S01]  /*a050*/  IMAD.U32 R45, R15, 0x10000, RZ ;  /* 0x000100000f2d7824 */ /* 0x000fe200078e00ff */
[----:B------:R-:W-:Y:S01]  /*a060*/  SHF.R.U64 R39, R54, 0x10, R55 ;  /* 0x0000001036277819 */ /* 0x000fe20000001237 */
[----:B------:R-:W-:Y:S01]  /*a070*/  IMAD.U32 R44, R14, 0x10000, RZ ;  /* 0x000100000e2c7824 */ /* 0x000fe200078e00ff */
[----:B------:R-:W-:-:S02]  /*a080*/  PRMT R53, R146, 0x5432, R53 ;  /* 0x0000543292357816 */ /* 0x000fc40000000035 */
[----:B------:R-:W-:Y:S02]  /*a090*/  PRMT R65, R148, 0x5432, R65 ;  /* 0x0000543294417816 */ /* 0x000fe40000000041 */
[--C-:B------:R-:W-:Y:S02]  /*a0a0*/  SHF.R.U64 R36, R66, 0x10, R67.reuse ;  /* 0x0000001042247819 */ /* 0x100fe40000001243 */
[----:B------:R-:W-:Y:S01]  /*a0b0*/  SHF.R.U32.HI R66, RZ, 0x10, R67 ;  /* 0x00000010ff427819 */ /* 0x000fe20000011643 */
[----:B------:R-:W-:Y:S01]  /*a0c0*/  IMAD.U32 R49, R65, 0x10000, RZ ;  /* 0x0001000041317824 */ /* 0x000fe200078e00ff */
[----:B------:R-:W-:Y:S01]  /*a0d0*/  PRMT R146, R146, 0x5410, R39 ;  /* 0x0000541092927816 */ /* 0x000fe20000000027 */
[----:B------:R-:W-:Y:S01]  /*a0e0*/  IMAD.U32 R39, R53, 0x10000, RZ ;  /* 0x0001000035277824 */ /* 0x000fe200078e00ff */
[----:B------:R-:W-:Y:S01]  /*a0f0*/  SHF.R.U32.HI R55, RZ, 0x10, R55 ;  /* 0x00000010ff377819 */ /* 0x000fe20000011637 */
[C---:B------:R-:W-:Y:S01]  /*a100*/  FMUL.FTZ R51, R42.reuse, R49 ;  /* 0x000000312a337220 */ /* 0x040fe20000410000 */
[----:B------:R-:W-:Y:S01]  /*a110*/  PRMT R66, R147, 0x5432, R66 ;  /* 0x0000543293427816 */ /* 0x000fe20000000042 */
[-C--:B------:R-:W-:Y:S01]  /*a120*/  FMUL.FTZ R57, R42, R39.reuse ;  /* 0x000000272a397220 */ /* 0x080fe20000410000 */
[----:B------:R-:W-:Y:S01]  /*a130*/  PRMT R148, R148, 0x5410, R41 ;  /* 0x0000541094947816 */ /* 0x000fe20000000029 */
[----:B------:R-:W-:Y:S01]  /*a140*/  FFMA.FTZ R39, R38, R39, -R51 ;  /* 0x0000002726277223 */ /* 0x000fe20000010833 */
[----:B------:R-:W-:Y:S01]  /*a150*/  LOP3.LUT R43, R29, 0xffff0000, RZ, 0xc0, !PT ;  /* 0xffff00001d2b7812 */ /* 0x000fe200078ec0ff */
[----:B------:R-:W-:Y:S01]  /*a160*/  IMAD.U32 R50, R66, 0x10000, RZ ;  /* 0x0001000042327824 */ /* 0x000fe200078e00ff */
[----:B------:R-:W-:Y:S01]  /*a170*/  LOP3.LUT R41, R65, 0xffff0000, RZ, 0xc0, !PT ;  /* 0xffff000041297812 */ /* 0x000fe200078ec0ff */
[----:B------:R-:W-:Y:S01]  /*a180*/  IMAD.U32 R29, R28, 0x10000, RZ ;  /* 0x000100001c1d7824 */ /* 0x000fe200078e00ff */
[----:B------:R-:W-:Y:S01]  /*a190*/  LOP3.LUT R42, R53, 0xffff0000, RZ, 0xc0, !PT ;  /* 0xffff0000352a7812 */ /* 0x000fe200078ec0ff */
[----:B------:R-:W-:Y:S01]  /*a1a0*/  FMUL.FTZ R54, R47, R50 ;  /* 0x000000322f367220 */ /* 0x000fe20000410000 */
[----:B------:R-:W-:Y:S01]  /*a1b0*/  PRMT R55, R144, 0x5432, R55 ;  /* 0x0000543290377816 */ /* 0x000fe20000000037 */
[-C--:B------:R-:W-:Y:S01]  /*a1c0*/  FMUL.FTZ R51, R43, R41.reuse ;  /* 0x000000292b337220 */ /* 0x080fe20000410000 */
[----:B------:R-:W-:Y:S01]  /*a1d0*/  LOP3.LUT R40, R13, 0xffff0000, RZ, 0xc0, !PT ;  /* 0xffff00000d287812 */ /* 0x000fe200078ec0ff */
[-C--:B------:R-:W-:Y:S01]  /*a1e0*/  FMUL.FTZ R43, R43, R42.reuse ;  /* 0x0000002a2b2b7220 */ /* 0x080fe20000410000 */
[----:B------:R-:W-:Y:S01]  /*a1f0*/  LOP3.LUT R31, R31, 0xffff0000, RZ, 0xc0, !PT ;  /* 0xffff00001f1f7812 */ /* 0x000fe200078ec0ff */
[----:B------:R-:W-:Y:S01]  /*a200*/  IMAD.U32 R52, R55, 0x10000, RZ ;  /* 0x0001000037347824 */ /* 0x000fe200078e00ff */
[----:B------:R-:W-:Y:S01]  /*a210*/  LOP3.LUT R48, R66, 0xffff0000, RZ, 0xc0, !PT ;  /* 0xffff000042307812 */ /* 0x000fe200078ec0ff */
[C---:B------:R-:W-:Y:S01]  /*a220*/  FFMA.FTZ R42, R40.reuse, R42, -R51 ;  /* 0x0000002a282a7223 */ /* 0x040fe20000010833 */
[----:B------:R-:W-:Y:S01]  /*a230*/  FFMA.FTZ R41, R40, R41, R43 ;  /* 0x0000002928297223 */ /* 0x000fe2000001002b */
[----:B------:R-:W-:Y:S01]  /*a240*/  PRMT R37, R144, 0x5410, R37 ;  /* 0x0000541090257816 */ /* 0x000fe20000000025 */
[-C--:B------:R-:W-:Y:S01]  /*a250*/  FMUL.FTZ R47, R47, R52.reuse ;  /* 0x000000342f2f7220 */ /* 0x080fe20000410000 */
[----:B------:R-:W-:Y:S01]  /*a260*/  FFMA.FTZ R40, R45, R52, -R54 ;  /* 0x000000342d287223 */ /* 0x000fe20000010836 */
[----:B------:R-:W-:Y:S01]  /*a270*/  LOP3.LUT R52, R55, 0xffff0000, RZ, 0xc0, !PT ;  /* 0xffff000037347812 */ /* 0x000fe200078ec0ff */
[----:B------:R-:W-:Y:S01]  /*a280*/  FMUL.FTZ R56, R31, R48 ;  /* 0x000000301f387220 */ /* 0x000fe20000410000 */
[----:B------:R-:W-:Y:S01]  /*a290*/  LOP3.LUT R15, R15, 0xffff0000, RZ, 0xc0, !PT ;  /* 0xffff00000f0f7812 */ /* 0x000fe200078ec0ff */
[----:B------:R-:W-:Y:S01]  /*a2a0*/  FFMA.FTZ R45, R45, R50, R47 ;  /* 0x000000322d2d7223 */ /* 0x000fe2000001002f */
[----:B------:R-:W-:Y:S01]  /*a2b0*/  LOP3.LUT R28, R28, 0xffff0000, RZ, 0xc0, !PT ;  /* 0xffff00001c1c7812 */ /* 0x000fe200078ec0ff */
[C---:B------:R-:W-:Y:S01]  /*a2c0*/  IMAD.U32 R54, R148.reuse, 0x10000, RZ ;  /* 0x0001000094367824 */ /* 0x040fe200078e00ff */
[----:B------:R-:W-:Y:S01]  /*a2d0*/  LOP3.LUT R43, R148, 0xffff0000, RZ, 0xc0, !PT ;  /* 0xffff0000942b7812 */ /* 0x000fe200078ec0ff */
[----:B------:R-:W-:-:S02]  /*a2e0*/  IMAD.U32 R50, R37, 0x10000, RZ ;  /* 0x0001000025327824 */ /* 0x000fc400078e00ff */
[-C--:B------:R-:W-:Y:S01]  /*a2f0*/  FMUL.FTZ R58, R31, R52.reuse ;  /* 0x000000341f3a7220 */ /* 0x080fe20000410000 */
[C---:B------:R-:W-:Y:S01]  /*a300*/  IMAD.U32 R13, R12.reuse, 0x10000, RZ ;  /* 0x000100000c0d7824 */ /* 0x040fe200078e00ff */
[----:B------:R-:W-:Y:S01]  /*a310*/  LOP3.LUT R37, R37, 0xffff0000, RZ, 0xc0, !PT ;  /* 0xffff000025257812 */ /* 0x000fe200078ec0ff */
[----:B------:R-:W-:Y:S01]  /*a320*/  FFMA.FTZ R31, R15, R52, -R56 ;  /* 0x000000340f1f7223 */ /* 0x000fe20000010838 */
[----:B------:R-:W-:Y:S01]  /*a330*/  LOP3.LUT R12, R12, 0xffff0000, RZ, 0xc0, !PT ;  /* 0xffff00000c0c7812 */ /* 0x000fe200078ec0ff */
[----:B------:R-:W-:Y:S01]  /*a340*/  FMUL.FTZ R52, R29, R54 ;  /* 0x000000361d347220 */ /* 0x000fe20000410000 */
[----:B------:R-:W-:Y:S01]  /*a350*/  PRMT R36, R147, 0x5410, R36 ;  /* 0x0000541093247816 */ /* 0x000fe20000000024 */
[----:B------:R-:W-:Y:S01]  /*a360*/  FMUL.FTZ R47, R28, R43 ;  /* 0x0000002b1c2f7220 */ /* 0x000fe20000410000 */
[----:B------:R-:W-:Y:S01]  /*a370*/  FMUL.FTZ R29, R29, R50 ;  /* 0x000000321d1d7220 */ /* 0x000fe20000410000 */
[----:B------:R-:W-:Y:S01]  /*a380*/  LOP3.LUT R46, R14, 0xffff0000, RZ, 0xc0, !PT ;  /* 0xffff00000e2e7812 */ /* 0x000fe200078ec0ff */
[----:B------:R-:W-:Y:S01]  /*a390*/  FFMA.FTZ R38, R38, R49, R57 ;  /* 0x0000003126267223 */ /* 0x000fe20000010039 */
[----:B------:R-:W-:Y:S01]  /*a3a0*/  SHF.L.U32 R14, R30, 0x10, RZ ;  /* 0x000000101e0e7819 */ /* 0x000fe200000006ff */
[----:B------:R-:W-:Y:S01]  /*a3b0*/  FFMA.FTZ R48, R15, R48, R58 ;  /* 0x000000300f307223 */ /* 0x000fe2000001003a */
[-C--:B------:R-:W-:Y:S01]  /*a3c0*/  FMUL.FTZ R51, R28, R37.reuse ;  /* 0x000000251c337220 */ /* 0x080fe20000410000 */
[----:B------:R-:W-:Y:S01]  /*a3d0*/  LOP3.LUT R30, R30, 0xffff0000, RZ, 0xc0, !PT ;  /* 0xffff00001e1e7812 */ /* 0x000fe200078ec0ff */
[C---:B------:R-:W-:Y:S01]  /*a3e0*/  FFMA.FTZ R15, R13.reuse, R50, -R52 ;  /* 0x000000320d0f7223 */ /* 0x040fe20000010834 */
[----:B------:R-:W-:Y:S01]  /*a3f0*/  FFMA.FTZ R28, R12, R37, -R47 ;  /* 0x000000250c1c7223 */ /* 0x000fe2000001082f */
[C---:B------:R-:W-:Y:S01]  /*a400*/  LOP3.LUT R49, R36.reuse, 0xffff0000, RZ, 0xc0, !PT ;  /* 0xffff000024317812 */ /* 0x040fe200078ec0ff */
[----:B------:R-:W-:Y:S01]  /*a410*/  FFMA.FTZ R13, R13, R54, R29 ;  /* 0x000000360d0d7223 */ /* 0x000fe2000001001d */
[----:B------:R-:W-:Y:S01]  /*a420*/  IMAD.U32 R47, R36, 0x10000, RZ ;  /* 0x00010000242f7824 */ /* 0x000fe200078e00ff */
[C---:B------:R-:W-:Y:S01]  /*a430*/  LOP3.LUT R37, R146.reuse, 0xffff0000, RZ, 0xc0, !PT ;  /* 0xffff000092257812 */ /* 0x040fe200078ec0ff */
[----:B------:R-:W-:-:S02]  /*a440*/  IMAD.U32 R29, R146, 0x10000, RZ ;  /* 0x00010000921d7824 */ /* 0x000fc400078e00ff */
[----:B------:R-:W-:Y:S01]  /*a450*/  FFMA.FTZ R12, R12, R43, R51 ;  /* 0x0000002b0c0c7223 */ /* 0x000fe20000010033 */
[----:B------:R-:W-:Y:S01]  /*a460*/  FMUL.FTZ R43, R14, R47 ;  /* 0x0000002f0e2b7220 */ /* 0x000fe20000410000 */
[----:B------:R-:W-:Y:S01]  /*a470*/  FMUL.FTZ R51, R30, R49 ;  /* 0x000000311e337220 */ /* 0x000fe20000410000 */
[----:B------:R-:W-:Y:S01]  /*a480*/  FMUL.FTZ R14, R14, R29 ;  /* 0x0000001d0e0e7220 */ /* 0x000fe20000410000 */
[----:B------:R-:W-:Y:S01]  /*a490*/  FMUL.FTZ R36, R30, R37 ;  /* 0x000000251e247220 */ /* 0x000fe20000410000 */
[----:B------:R-:W-:Y:S01]  /*a4a0*/  FFMA.FTZ R43, R44, R29, -R43 ;  /* 0x0000001d2c2b7223 */ /* 0x000fe2000001082b */
[----:B------:R-:W-:Y:S01]  /*a4b0*/  FFMA.FTZ R30, R46, R37, -R51 ;  /* 0x000000252e1e7223 */ /* 0x000fe20000010833 */
[----:B------:R-:W-:Y:S01]  /*a4c0*/  FFMA.FTZ R14, R44, R47, R14 ;  /* 0x0000002f2c0e7223 */ /* 0x000fe2000001000e */
[----:B------:R-:W-:Y:S01]  /*a4d0*/  FFMA.FTZ R49, R46, R49, R36 ;  /* 0x000000312e317223 */ /* 0x000fe20000010024 */
[----:B------:R-:W-:Y:S02]  /*a4e0*/  F2FP.BF16.F32.PACK_AB R31, R31, R40 ;  /* 0x000000281f1f723e */ /* 0x000fe400000010ff */
[----:B------:R-:W-:-:S02]  /*a4f0*/  F2FP.BF16.F32.PACK_AB R29, R41, R38 ;  /* 0x00000026291d723e */ /* 0x000fc400000010ff */
[----:B------:R-:W-:Y:S02]  /*a500*/  F2FP.BF16.F32.PACK_AB R30, R30, R43 ;  /* 0x0000002b1e1e723e */ /* 0x000fe400000010ff */
[----:B------:R-:W-:Y:S02]  /*a510*/  F2FP.BF16.F32.PACK_AB R39, R42, R39 ;  /* 0x000000272a27723e */ /* 0x000fe400000010ff */
[----:B------:R-:W-:Y:S02]  /*a520*/  F2FP.BF16.F32.PACK_AB R45, R48, R45 ;  /* 0x0000002d302d723e */ /* 0x000fe400000010ff */
[----:B------:R-:W-:Y:S01]  /*a530*/  F2FP.BF16.F32.PACK_AB R38, R28, R15 ;  /* 0x0000000f1c26723e */ /* 0x000fe200000010ff */
[----:B------:R-:W-:Y:S01]  /*a540*/  IMAD.MOV.U32 R15, RZ, RZ, R31 ;  /* 0x000000ffff0f7224 */ /* 0x000fe200078e001f */
[----:B------:R-:W-:Y:S01]  /*a550*/  F2FP.BF16.F32.PACK_AB R44, R49, R14 ;  /* 0x0000000e312c723e */ /* 0x000fe200000010ff */
[----:B------:R-:W-:Y:S01]  /*a560*/  IMAD.MOV.U32 R14, RZ, RZ, R30 ;  /* 0x000000ffff0e7224 */ /* 0x000fe200078e001e */
[----:B------:R-:W-:Y:S01]  /*a570*/  F2FP.BF16.F32.PACK_AB R28, R12, R13 ;  /* 0x0000000d0c1c723e */ /* 0x000fe200000010ff */
[----:B------:R-:W-:-:S02]  /*a580*/  IMAD.MOV.U32 R12, RZ, RZ, R38 ;  /* 0x000000ffff0c7224 */ /* 0x000fc400078e0026 */
[----:B------:R-:W-:Y:S02]  /*a590*/  IMAD.MOV.U32 R13, RZ, RZ, R39 ;  /* 0x000000ffff0d7224 */ /* 0x000fe400078e0027 */
[----:B------:R-:W-:Y:S02]  /*a5a0*/  IMAD.MOV.U32 R30, RZ, RZ, R44 ;  /* 0x000000ffff1e7224 */ /* 0x000fe400078e002c */
[----:B------:R-:W-:-:S07]  /*a5b0*/  IMAD.MOV.U32 R31, RZ, RZ, R45 ;  /* 0x000000ffff1f7224 */ /* 0x000fce00078e002d */
.L_x_546:
[----:B------:R-:W-:Y:S05]  /*a5c0*/  BSYNC B1 ;  /* 0x0000000000017941 */ /* 0x000fea0003800000 */
.L_x_545:
[----:B0-----:R0:W-:Y:S01]  /*a5d0*/  ST.E.128 desc[UR56][R34.64], R12 ;  /* 0x0000000c22007985 */ /* 0x0011e2000c101d38 */
[----:B------:R-:W-:-:S13]  /*a5e0*/  ISETP.GE.AND P3, PT, R11, R135, PT ;  /* 0x000000870b00720c */ /* 0x000fda0003f66270 */
[----:B------:R-:W-:Y:S05]  /*a5f0*/  @P3 BRA `(.L_x_493) ;  /* 0x0000000400d83947 */ /* 0x000fea0003800000 */
[----:B------:R-:W-:-:S05]  /*a600*/  IMAD.WIDE R32, R11, 0x2, R32 ;  /* 0x000000020b207825 */ /* 0x000fca00078e0220 */
[----:B-1----:R1:W-:Y:S01]  /*a610*/  ST.E.128 desc[UR56][R32.64], R28 ;  /* 0x0000001c20007985 */ /* 0x0023e2000c101d38 */
[----:B------:R-:W-:Y:S05]  /*a620*/  BRA `(.L_x_493) ;  /* 0x0000000400cc7947 */ /* 0x000fea0003800000 */
.L_x_458:
[----:B------:R-:W-:-:S06]  /*a630*/  UISETP.NE.AND UP0, UPT, UR58, 0x3, UPT ;  /* 0x000000033a00788c */ /* 0x000fcc000bf05270 */
[----:B------:R-:W-:-:S13]  /*a640*/  PLOP3.LUT P2, PT, PT, PT, UP0, 0x80, 0x0 ;  /* 0x000000000000781c */ /* 0x000fda0003f4f008 */
[----:B------:R-:W-:Y:S05]  /*a650*/  @!P2 BRA `(.L_x_547) ;  /* 0x000000000004a947 */ /* 0x000fea0003800000 */
[----:B------:R-:W-:Y:S01]  /*a660*/  BPT.TRAP 0x1 ;  /* 0x000000040000795c */ /* 0x000fe20000300000 */
.L_x_547:
[----:B------:R-:W-:Y:S01]  /*a670*/  IMAD R85, R18, 0x8, R2 ;  /* 0x0000000812557824 */ /* 0x000fe200078e0202 */
[----:B------:R-:W-:Y:S01]  /*a680*/  SHF.L.U32 R86, R167, 0x1f, RZ ;  /* 0x0000001fa7567819 */ /* 0x000fe200000006ff */
[----:B------:R-:W-:Y:S01]  /*a690*/  BSSY B1, `(.L_x_548) ;  /* 0x0000004000017945 */ /* 0x000fe20003800000 */
[----:B------:R-:W-:Y:S02]  /*a6a0*/  SHF.R.S32.HI R82, RZ, 0x1f, R81 ;  /* 0x0000001fff527819 */ /* 0x000fe40000011451 */
[----:B------:R-:W1:Y:S02]  /*a6b0*/  SYNCS.PHASECHK.TRANS64.TRYWAIT P3, [R85+URZ+0x2a890], R86 ;  /* 0x02a89056550075a7 */ /* 0x000e64000806017f */
[----:B-1----:R-:W-:Y:S05]  /*a6c0*/  @!P3 BRA `(.L_x_549) ;  /* 0x0000016400a8b947 */ /* 0x002fea0003800000 */
.L_x_809:
[----:B------:R-:W-:Y:S05]  /*a6d0*/  BSYNC B1 ;  /* 0x0000000000017941 */ /* 0x000fea0003800000 */
.L_x_548:
[----:B------:R-:W-:Y:S01]  /*a6e0*/  ULDC.64 UR4, c[0x0][0x300] ;  /* 0x0000c00000047ab9 */ /* 0x000fe20000000a00 */
[----:B-----5:R-:W-:Y:S01]  /*a6f0*/  SHF.R.S32.HI R83, RZ, 0x1f, R80 ;  /* 0x0000001fff537819 */ /* 0x020fe20000011450 */
[----:B------:R-:W-:Y:S01]  /*a700*/  IMAD R14, R82, UR4, RZ ;  /* 0x00000004520e7c24 */ /* 0x000fe2000f8e02ff */
[----:B------:R-:W-:Y:S01]  /*a710*/  ULDC.64 UR6, c[0x0][0x2e8] ;  /* 0x0000ba0000067ab9 */ /* 0x000fe20000000a00 */
[----:B0-----:R-:W-:-:S04]  /*a720*/  IMAD.WIDE.U32 R12, R81, UR4, RZ ;  /* 0x00000004510c7c25 */ /* 0x001fc8000f8e00ff */
[----:B------:R-:W-:Y:S01]  /*a730*/  IMAD R11, R81, UR5, R14 ;  /* 0x00000005510b7c24 */ /* 0x000fe2000f8e020e */
[----:B------:R-:W-:Y:S01]  /*a740*/  ULDC.64 UR4, c[0x0][0x310] ;  /* 0x0000c40000047ab9 */ /* 0x000fe20000000a00 */
[----:B------:R-:W-:Y:S02]  /*a750*/  IMAD R84, R24, -0x60, R25 ;  /* 0xffffffa018547824 */ /* 0x000fe400078e0219 */
[----:B------:R-:W-:Y:S02]  /*a760*/  IMAD R15, R83, UR4, RZ ;  /* 0x00000004530f7c24 */ /* 0x000fe4000f8e02ff */
[----:B------:R-:W-:Y:S01]  /*a770*/  IMAD.IADD R13, R13, 0x1, R11 ;  /* 0x000000010d0d7824 */ /* 0x000fe200078e020b */
[----:B------:R-:W-:Y:S01]  /*a780*/  VIMNMX R84, R84, 0x60, PT ;  /* 0x0000006054547848 */ /* 0x000fe20003fe0100 */
[C---:B------:R-:W-:Y:S02]  /*a790*/  IMAD R15, R80.reuse, UR5, R15 ;  /* 0x00000005500f7c24 */ /* 0x040fe4000f8e020f */
[----:B------:R-:W-:Y:S01]  /*a7a0*/  IMAD.WIDE.U32 R12, R80, UR4, R12 ;  /* 0x00000004500c7c25 */ /* 0x000fe2000f8e000c */
[----:B------:R-:W-:Y:S01]  /*a7b0*/  ULDC.64 UR4, c[0x0][0x308] ;  /* 0x0000c20000047ab9 */ /* 0x000fe20000000a00 */
[----:B------:R-:W-:-:S02]  /*a7c0*/  IADD3 R38, -R166, R84, RZ ;  /* 0x00000054a6267210 */ /* 0x000fc40007ffe1ff */
[----:B------:R-:W-:Y:S02]  /*a7d0*/  IMAD.IADD R13, R13, 0x1, R15 ;  /* 0x000000010d0d7824 */ /* 0x000fe400078e020f */
[----:B------:R-:W-:Y:S01]  /*a7e0*/  IMAD.WIDE.U32 R12, R162, UR4, R12 ;  /* 0x00000004a20c7c25 */ /* 0x000fe2000f8e000c */
[----:B------:R-:W-:-:S03]  /*a7f0*/  UMOV UR4, 0xffffffff ;  /* 0xffffffff00047882 */ /* 0x000fc60000000000 */
[----:B------:R-:W-:Y:S01]  /*a800*/  IMAD R37, R162, UR5, R13 ;  /* 0x00000005a2257c24 */ /* 0x000fe2000f8e020d */
[----:B------:R-:W-:-:S04]  /*a810*/  LEA R36, P3, R12, UR6, 0x1 ;  /* 0x000000060c247c11 */ /* 0x000fc8000f8608ff */
[----:B------:R-:W-:Y:S02]  /*a820*/  LEA.HI.X R37, R12, UR7, R37, 0x1, P3 ;  /* 0x000000070c257c11 */ /* 0x000fe400098f0c25 */
[----:B------:R-:W-:Y:S01]  /*a830*/  ISETP.GE.AND P3, PT, R38, 0x1, PT ;  /* 0x000000012600780c */ /* 0x000fe20003f66270 */
[----:B------:R-:W-:-:S12]  /*a840*/  BRA.DIV UR4, `(.L_x_550) ;  /* 0x00000166045c7947 */ /* 0x000fd8000b800000 */
[----:B------:R0:W2:Y:S04]  /*a850*/  SHFL.IDX PT, R40, R37, RZ, 0x1c1f ;  /* 0x001c1fff25287589 */ /* 0x0000a800000e0000 */
[----:B------:R0:W3:Y:S02]  /*a860*/  SHFL.IDX PT, R39, R36, RZ, 0x1c1f ;  /* 0x001c1fff24277589 */ /* 0x0000e400000e0000 */
.L_x_813:
[----:B------:R-:W-:Y:S04]  /*a870*/  BSSY B1, `(.L_x_551) ;  /* 0x0000025000017945 */ /* 0x000fe80003800000 */
[----:B------:R-:W-:Y:S05]  /*a880*/  @!P3 BRA `(.L_x_552) ;  /* 0x00000000008cb947 */ /* 0x000fea0003800000 */
[----:B------:R-:W-:Y:S02]  /*a890*/  ULDC UR4, c[0x0][0x2f4] ;  /* 0x0000bd0000047ab9 */ /* 0x000fe40000000800 */
[----:B------:R-:W-:Y:S02]  /*a8a0*/  ISETP.GE.AND P5, PT, R16, UR4, PT ;  /* 0x0000000410007c0c */ /* 0x000fe4000bfa6270 */
[----:B------:R-:W-:-:S11]  /*a8b0*/  ISETP.GE.AND P4, PT, R19, UR4, PT ;  /* 0x0000000413007c0c */ /* 0x000fd6000bf86270 */
[----:B------:R-:W4:Y:S01]  /*a8c0*/  @!P5 LDS.128 R12, [R29] ;  /* 0x000000001d0cd984 */ /* 0x000f220000000c00 */
[----:B---3--:R-:W-:-:S04]  /*a8d0*/  @!P5 LEA R34, P3, R16, R39, 0x1 ;  /* 0x000000271022d211 */ /* 0x008fc800078608ff */
[----:B--2---:R-:W-:Y:S02]  /*a8e0*/  @!P5 LEA.HI.X R35, R16, R40, R17, 0x1, P3 ;  /* 0x000000281023d211 */ /* 0x004fe400018f0c11 */
[----:B------:R-:W-:-:S04]  /*a8f0*/  @!P4 LEA R32, P3, R19, R39, 0x1 ;  /* 0x000000271320c211 */ /* 0x000fc800078608ff */
[----:B------:R-:W-:Y:S02]  /*a900*/  @!P4 LEA.HI.X R33, R19, R40, R165, 0x1, P3 ;  /* 0x000000281321c211 */ /* 0x000fe400018f0ca5 */
[----:B------:R-:W-:-:S13]  /*a910*/  ISETP.GE.AND P3, PT, R22, UR4, PT ;  /* 0x0000000416007c0c */ /* 0x000fda000bf66270 */
[----:B------:R-:W-:-:S04]  /*a920*/  @!P3 LEA R30, P6, R22, R39, 0x1 ;  /* 0x00000027161eb211 */ /* 0x000fc800078c08ff */
[----:B------:R-:W-:Y:S01]  /*a930*/  @!P3 LEA.HI.X R31, R22, R40, R176, 0x1, P6 ;  /* 0x00000028161fb211 */ /* 0x000fe200030f0cb0 */
[----:B----4-:R2:W-:Y:S01]  /*a940*/  @!P5 ST.E.128 desc[UR56][R34.64], R12 ;  /* 0x0000000c2200d985 */ /* 0x0105e2000c101d38 */
[----:B------:R-:W-:-:S13]  /*a950*/  ISETP.GE.AND P5, PT, R0, UR4, PT ;  /* 0x0000000400007c0c */ /* 0x000fda000bfa6270 */
[----:B------:R-:W3:Y:S01]  /*a960*/  @!P5 LDS.128 R12, [R28] ;  /* 0x000000001c0cd984 */ /* 0x000ee20000000c00 */
[----:B------:R-:W-:Y:S02]  /*a970*/  @!P5 IMAD.SHL.U32 R11, R163, 0x8, RZ ;  /* 0x00000008a30bd824 */ /* 0x000fe400078e00ff */
[----:B--2---:R-:W-:Y:S02]  /*a980*/  @!P5 IMAD.MOV.U32 R34, RZ, RZ, R39 ;  /* 0x000000ffff22d224 */ /* 0x004fe400078e0027 */
[----:B------:R-:W-:Y:S02]  /*a990*/  @!P5 IMAD.MOV.U32 R35, RZ, RZ, R40 ;  /* 0x000000ffff23d224 */ /* 0x000fe400078e0028 */
[----:B------:R-:W-:-:S05]  /*a9a0*/  @!P5 IMAD.WIDE R34, R11, 0x2, R34 ;  /* 0x000000020b22d825 */ /* 0x000fca00078e0222 */
[----:B---3--:R2:W-:Y:S01]  /*a9b0*/  @!P5 ST.E.128 desc[UR56][R34.64], R12 ;  /* 0x0000000c2200d985 */ /* 0x0085e2000c101d38 */
[----:B------:R-:W-:-:S13]  /*a9c0*/  ISETP.GE.AND P5, PT, R3, UR4, PT ;  /* 0x0000000403007c0c */ /* 0x000fda000bfa6270 */
[----:B------:R-:W3:Y:S01]  /*a9d0*/  @!P5 LDS.128 R12, [R29+0x3000] ;  /* 0x003000001d0cd984 */ /* 0x000ee20000000c00 */
[----:B------:R-:W-:Y:S02]  /*a9e0*/  @!P5 IMAD.SHL.U32 R11, R164, 0x8, RZ ;  /* 0x00000008a40bd824 */ /* 0x000fe400078e00ff */
[----:B--2---:R-:W-:Y:S02]  /*a9f0*/  @!P5 IMAD.MOV.U32 R34, RZ, RZ, R39 ;  /* 0x000000ffff22d224 */ /* 0x004fe400078e0027 */
[----:B------:R-:W-:Y:S02]  /*aa00*/  @!P5 IMAD.MOV.U32 R35, RZ, RZ, R40 ;  /* 0x000000ffff23d224 */ /* 0x000fe400078e0028 */
[----:B------:R-:W-:-:S05]  /*aa10*/  @!P5 IMAD.WIDE R34, R11, 0x2, R34 ;  /* 0x000000020b22d825 */ /* 0x000fca00078e0222 */
[----:B---3--:R2:W-:Y:S01]  /*aa20*/  @!P5 ST.E.128 desc[UR56][R34.64], R12 ;  /* 0x0000000c2200d985 */ /* 0x0085e2000c101d38 */
[----:B------:R-:W-:-:S03]  /*aa30*/  ISETP.GE.AND P5, PT, R23, UR4, PT ;  /* 0x0000000417007c0c */ /* 0x000fc6000bfa6270 */
[----:B------:R-:W3:Y:S10]  /*aa40*/  @!P4 LDS.128 R12, [R28+0x3000] ;  /* 0x003000001c0cc984 */ /* 0x000ef40000000c00 */
[----:B--2---:R-:W-:-:S04]  /*aa50*/  @!P5 LEA R34, P6, R23, R39, 0x1 ;  /* 0x000000271722d211 */ /* 0x004fc800078c08ff */
[----:B------:R-:W-:Y:S01]  /*aa60*/  @!P5 LEA.HI.X R35, R23, R40, R175, 0x1, P6 ;  /* 0x000000281723d211 */ /* 0x000fe200030f0caf */
[----:B---3--:R-:W-:Y:S04]  /*aa70*/  @!P4 ST.E.128 desc[UR56][R32.64], R12 ;  /* 0x0000000c2000c985 */ /* 0x008fe8000c101d38 */
[----:B------:R-:W2:Y:S04]  /*aa80*/  @!P3 LDS.128 R12, [R29+0x6000] ;  /* 0x006000001d0cb984 */ /* 0x000ea80000000c00 */
[----:B--2---:R-:W-:Y:S04]  /*aa90*/  @!P3 ST.E.128 desc[UR56][R30.64], R12 ;  /* 0x0000000c1e00b985 */ /* 0x004fe8000c101d38 */
[----:B------:R-:W2:Y:S04]  /*aaa0*/  @!P5 LDS.128 R12, [R28+0x6000] ;  /* 0x006000001c0cd984 */ /* 0x000ea80000000c00 */
[----:B--2---:R4:W-:Y:S02]  /*aab0*/  @!P5 ST.E.128 desc[UR56][R34.64], R12 ;  /* 0x0000000c2200d985 */ /* 0x0049e4000c101d38 */
.L_x_552:
[----:B------:R-:W-:Y:S05]  /*aac0*/  BSYNC B1 ;  /* 0x0000000000017941 */ /* 0x000fea0003800000 */
.L_x_551:
[----:B------:R-:W-:-:S03]  /*aad0*/  UMOV UR4, 0xffffffff ;  /* 0xffffffff00047882 */ /* 0x000fc60000000000 */
[----:B------:R-:W-:Y:S05]  /*aae0*/  BRA.DIV UR4, `(.L_x_553) ;  /* 0x0000016604007947 */ /* 0x000fea000b800000 */
[----:B--2---:R2:W0:Y:S04]  /*aaf0*/  SHFL.IDX PT, R40, R37, 0x1, 0x1c1f ;  /* 0x003c1f0025287f89 */ /* 0x00442800000e0000 */
[----:B---3--:R2:W3:Y:S02]  /*ab00*/  SHFL.IDX PT, R39, R36, 0x1, 0x1c1f ;  /* 0x003c1f0024277f89 */ /* 0x0084e400000e0000 */
.L_x_817:
[----:B------:R-:W-:-:S13]  /*ab10*/  ISETP.GE.AND P3, PT, R38, 0x41, PT ;  /* 0x000000412600780c */ /* 0x000fda0003f66270 */
[----:B------:R-:W-:Y:S05]  /*ab20*/  @!P3 BRA `(.L_x_493) ;  /* 0x00000000008cb947 */ /* 0x000fea0003800000 */
[----:B------:R-:W-:Y:S02]  /*ab30*/  ULDC UR4, c[0x0][0x2f4] ;  /* 0x0000bd0000047ab9 */ /* 0x000fe40000000800 */
[----:B------:R-:W-:Y:S02]  /*ab40*/  ISETP.GE.AND P5, PT, R16, UR4, PT ;  /* 0x0000000410007c0c */ /* 0x000fe4000bfa6270 */
[----:B------:R-:W-:-:S11]  /*ab50*/  ISETP.GE.AND P4, PT, R19, UR4, PT ;  /* 0x0000000413007c0c */ /* 0x000fd6000bf86270 */
[----:B----4-:R-:W4:Y:S01]  /*ab60*/  @!P5 LDS.128 R12, [R29+0x2000] ;  /* 0x002000001d0cd984 */ /* 0x010f220000000c00 */
[----:B---3--:R-:W-:-:S04]  /*ab70*/  @!P5 LEA R34, P3, R16, R39, 0x1 ;  /* 0x000000271022d211 */ /* 0x008fc800078608ff */
[----:B0-----:R-:W-:Y:S02]  /*ab80*/  @!P5 LEA.HI.X R35, R16, R40, R17, 0x1, P3 ;  /* 0x000000281023d211 */ /* 0x001fe400018f0c11 */
[----:B------:R-:W-:-:S04]  /*ab90*/  @!P4 LEA R32, P3, R19, R39, 0x1 ;  /* 0x000000271320c211 */ /* 0x000fc800078608ff */
[----:B------:R-:W-:Y:S02]  /*aba0*/  @!P4 LEA.HI.X R33, R19, R40, R165, 0x1, P3 ;  /* 0x000000281321c211 */ /* 0x000fe400018f0ca5 */
[----:B------:R-:W-:-:S13]  /*abb0*/  ISETP.GE.AND P3, PT, R22, UR4, PT ;  /* 0x0000000416007c0c */ /* 0x000fda000bf66270 */
[----:B------:R-:W-:-:S04]  /*abc0*/  @!P3 LEA R30, P6, R22, R39, 0x1 ;  /* 0x00000027161eb211 */ /* 0x000fc800078c08ff */
[----:B------:R-:W-:Y:S01]  /*abd0*/  @!P3 LEA.HI.X R31, R22, R40, R176, 0x1, P6 ;  /* 0x00000028161fb211 */ /* 0x000fe200030f0cb0 */
[----:B----4-:R0:W-:Y:S01]  /*abe0*/  @!P5 ST.E.128 desc[UR56][R34.64], R12 ;  /* 0x0000000c2200d985 */ /* 0x0101e2000c101d38 */
[----:B------:R-:W-:-:S13]  /*abf0*/  ISETP.GE.AND P5, PT, R0, UR4, PT ;  /* 0x0000000400007c0c */ /* 0x000fda000bfa6270 */
[----:B------:R-:W3:Y:S01]  /*ac00*/  @!P5 LDS.128 R12, [R28+0x2000] ;  /* 0x002000001c0cd984 */ /* 0x000ee20000000c00 */
[----:B------:R-:W-:Y:S02]  /*ac10*/  @!P5 IMAD.SHL.U32 R11, R163, 0x8, RZ ;  /* 0x00000008a30bd824 */ /* 0x000fe400078e00ff */
[----:B0-----:R-:W-:Y:S02]  /*ac20*/  @!P5 IMAD.MOV.U32 R34, RZ, RZ, R39 ;  /* 0x000000ffff22d224 */ /* 0x001fe400078e0027 */
[----:B------:R-:W-:Y:S02]  /*ac30*/  @!P5 IMAD.MOV.U32 R35, RZ, RZ, R40 ;  /* 0x000000ffff23d224 */ /* 0x000fe400078e0028 */
[----:B------:R-:W-:-:S05]  /*ac40*/  @!P5 IMAD.WIDE R34, R11, 0x2, R34 ;  /* 0x000000020b22d825 */ /* 0x000fca00078e0222 */
[----:B---3--:R0:W-:Y:S01]  /*ac50*/  @!P5 ST.E.128 desc[UR56][R34.64], R12 ;  /* 0x0000000c2200d985 */ /* 0x0081e2000c101d38 */
[----:B------:R-:W-:-:S13]  /*ac60*/  ISETP.GE.AND P5, PT, R3, UR4, PT ;  /* 0x0000000403007c0c */ /* 0x000fda000bfa6270 */
[----:B------:R-:W3:Y:S01]  /*ac70*/  @!P5 LDS.128 R12, [R29+0x5000] ;  /* 0x005000001d0cd984 */ /* 0x000ee20000000c00 */
[----:B------:R-:W-:Y:S02]  /*ac80*/  @!P5 IMAD.SHL.U32 R11, R164, 0x8, RZ ;  /* 0x00000008a40bd824 */ /* 0x000fe400078e00ff */
[----:B0-----:R-:W-:Y:S02]  /*ac90*/  @!P5 IMAD.MOV.U32 R34, RZ, RZ, R39 ;  /* 0x000000ffff22d224 */ /* 0x001fe400078e0027 */
[----:B------:R-:W-:Y:S02]  /*aca0*/  @!P5 IMAD.MOV.U32 R35, RZ, RZ, R40 ;  /* 0x000000ffff23d224 */ /* 0x000fe400078e0028 */
[----:B------:R-:W-:-:S05]  /*acb0*/  @!P5 IMAD.WIDE R34, R11, 0x2, R34 ;  /* 0x000000020b22d825 */ /* 0x000fca00078e0222 */
[----:B---3--:R0:W-:Y:S01]  /*acc0*/  @!P5 ST.E.128 desc[UR56][R34.64], R12 ;  /* 0x0000000c2200d985 */ /* 0x0081e2000c101d38 */
[----:B------:R-:W-:-:S03]  /*acd0*/  ISETP.GE.AND P5, PT, R23, UR4, PT ;  /* 0x0000000417007c0c */ /* 0x000fc6000bfa6270 */
[----:B------:R-:W3:Y:S10]  /*ace0*/  @!P4 LDS.128 R12, [R28+0x5000] ;  /* 0x005000001c0cc984 */ /* 0x000ef40000000c00 */
[----:B0-----:R-:W-:-:S04]  /*acf0*/  @!P5 LEA R34, P6, R23, R39, 0x1 ;  /* 0x000000271722d211 */ /* 0x001fc800078c08ff */
[----:B------:R-:W-:Y:S01]  /*ad00*/  @!P5 LEA.HI.X R35, R23, R40, R175, 0x1, P6 ;  /* 0x000000281723d211 */ /* 0x000fe200030f0caf */
[----:B---3--:R-:W-:Y:S04]  /*ad10*/  @!P4 ST.E.128 desc[UR56][R32.64], R12 ;  /* 0x0000000c2000c985 */ /* 0x008fe8000c101d38 */
[----:B------:R-:W0:Y:S04]  /*ad20*/  @!P3 LDS.128 R12, [R29+0x8000] ;  /* 0x008000001d0cb984 */ /* 0x000e280000000c00 */
[----:B0-----:R-:W-:Y:S04]  /*ad30*/  @!P3 ST.E.128 desc[UR56][R30.64], R12 ;  /* 0x0000000c1e00b985 */ /* 0x001fe8000c101d38 */
[----:B------:R-:W0:Y:S04]  /*ad40*/  @!P5 LDS.128 R12, [R28+0x8000] ;  /* 0x008000001c0cd984 */ /* 0x000e280000000c00 */
[----:B0-----:R0:W-:Y:S02]  /*ad50*/  @!P5 ST.E.128 desc[UR56][R34.64], R12 ;  /* 0x0000000c2200d985 */ /* 0x0011e4000c101d38 */
.L_x_493:
[----:B------:R-:W-:Y:S05]  /*ad60*/  BSYNC B0 ;  /* 0x0000000000007941 */ /* 0x000fea0003800000 */
.L_x_457:
[----:B---3--:R-:W3:Y:S01]  /*ad70*/  S2R R11, SR_TID.X ;  /* 0x00000000000b7919 */ /* 0x008ee20000002100 */
[----:B------:R-:W-:Y:S01]  /*ad80*/  @!PT LDS RZ, [RZ] ;  /* 0x00000000fffff984 */ /* 0x000fe20000000800 */
[----:B------:R-:W-:Y:S01]  /*ad90*/  @!PT LDS RZ, [RZ] ;  /* 0x00000000fffff984 */ /* 0x000fe20000000800 */
[----:B------:R-:W-:Y:S01]  /*ada0*/  @!PT LDS RZ, [RZ] ;  /* 0x00000000fffff984 */ /* 0x000fe20000000800 */
[----:B------:R-:W-:Y:S01]  /*adb0*/  @!PT LDS RZ, [RZ] ;  /* 0x00000000fffff984 */ /* 0x000fe20000000800 */
[----:B------:R5:W-:Y:S06]  /*adc0*/  MEMBAR.ALL.CTA ;  /* 0x0000000000007992 */ /* 0x000bec0000008000 */
[----:B-----5:R-:W5:Y:S01]  /*add0*/  FENCE.VIEW.ASYNC.S ;  /* 0x00000000000073c6 */ /* 0x020f620000000000 */
[----:B------:R-:W-:Y:S05]  /*ade0*/  WARPSYNC.ALL ;  /* 0x0000000000007948 */ /* 0x000fea0003800000 */
[----:B------:R-:W-:Y:S01]  /*adf0*/  BSSY B0, `(.L_x_554) ;  /* 0x0000009000007945 */ /* 0x000fe20003800000 */
[----:B---3--:R-:W-:Y:S01]  /*ae00*/  LOP3.LUT R11, R11, 0x7f, RZ, 0xc0, !PT ;  /* 0x0000007f0b0b7812 */ /* 0x008fe200078ec0ff */
[----:B-----5:R3:W-:Y:S03]  /*ae10*/  BAR.SYNC.DEFER_BLOCKING R218, 0x80 ;  /* 0x000200da0000751d */ /* 0x0207e60000010000 */
[----:B------:R-:W-:-:S13]  /*ae20*/  ISETP.NE.AND P3, PT, R11, RZ, PT ;  /* 0x000000ff0b00720c */ /* 0x000fda0003f65270 */
[----:B------:R-:W-:-:S05]  /*ae30*/  @!P3 VIADD R11, R85, 0x2a8a0 ;  /* 0x0002a8a0550bb836 */ /* 0x000fca0000000000 */
[----:B------:R-:W-:-:S04]  /*ae40*/  @!P3 PRMT R11, RZ, 0x654, R11 ;  /* 0x00000654ff0bb816 */ /* 0x000fc8000000000b */
[----:B------:R3:W-:Y:S01]  /*ae50*/  @!P3 SYNCS.ARRIVE.TRANS64.RED.A1T0 RZ, [R11+URZ], RZ ;  /* 0x000000ff0bffb9a7 */ /* 0x0007e2000810043f */
[----:B------:R-:W-:Y:S05]  /*ae60*/  @!P2 BRA `(.L_x_555) ;  /* 0x000000000004a947 */ /* 0x000fea0003800000 */
[----:B------:R-:W-:Y:S01]  /*ae70*/  BPT.TRAP 0x1 ;  /* 0x000000040000795c */ /* 0x000fe20000300000 */
.L_x_555:
[----:B------:R-:W-:Y:S05]  /*ae80*/  BSYNC B0 ;  /* 0x0000000000007941 */ /* 0x000fea0003800000 */
.L_x_554:
[----:B------:R-:W5:Y:S01]  /*ae90*/  SYNCS.PHASECHK.TRANS64.TRYWAIT P2, [R85+URZ+0x2a8b0], R86 ;  /* 0x02a8b056550075a7 */ /* 0x000f62000804017f */
[----:B------:R-:W-:Y:S04]  /*aea0*/  BSSY B0, `(.L_x_556) ;  /* 0x0000002000007945 */ /* 0x000fe80003800000 */
[----:B-----5:R-:W-:Y:S05]  /*aeb0*/  @!P2 BRA `(.L_x_557) ;  /* 0x000001600058a947 */ /* 0x020fea0003800000 */
.L_x_818:
[----:B------:R-:W-:Y:S05]  /*aec0*/  BSYNC B0 ;  /* 0x0000000000007941 */ /* 0x000fea0003800000 */
.L_x_556:
[----:B------:R-:W-:Y:S01]  /*aed0*/  ULDC.64 UR4, c[0x0][0x328] ;  /* 0x0000ca0000047ab9 */ /* 0x000fe20000000a00 */
[----:B------:R-:W-:Y:S01]  /*aee0*/  ULDC.64 UR6, c[0x0][0x318] ;  /* 0x0000c60000067ab9 */ /* 0x000fe20000000a00 */
[----:B------:R-:W-:Y:S01]  /*aef0*/  IMAD R82, R82, UR4, RZ ;  /* 0x0000000452527c24 */ /* 0x000fe2000f8e02ff */
[----:B------:R-:W-:Y:S01]  /*af00*/  BSSY B0, `(.L_x_558) ;  /* 0x000002b000007945 */ /* 0x000fe20003800000 */
[----:B0-2-4-:R-:W-:-:S04]  /*af10*/  IMAD.WIDE.U32 R12, R81, UR4, RZ ;  /* 0x00000004510c7c25 */ /* 0x015fc8000f8e00ff */
[----:B------:R-:W-:Y:S01]  /*af20*/  IMAD R81, R81, UR5, R82 ;  /* 0x0000000551517c24 */ /* 0x000fe2000f8e0252 */
[----:B------:R-:W-:Y:S01]  /*af30*/  ULDC.64 UR4, c[0x0][0x338] ;  /* 0x0000ce0000047ab9 */ /* 0x000fe20000000a00 */
[----:B------:R-:W-:Y:S02]  /*af40*/  IMAD.IADD R84, R84, 0x1, -R166 ;  /* 0x0000000154547824 */ /* 0x000fe400078e0aa6 */
[----:B------:R-:W-:Y:S02]  /*af50*/  IMAD R83, R83, UR4, RZ ;  /* 0x0000000453537c24 */ /* 0x000fe4000f8e02ff */
[----:B------:R-:W-:Y:S02]  /*af60*/  IMAD.IADD R13, R13, 0x1, R81 ;  /* 0x000000010d0d7824 */ /* 0x000fe400078e0251 */
[C---:B------:R-:W-:Y:S02]  /*af70*/  IMAD R83, R80.reuse, UR5, R83 ;  /* 0x0000000550537c24 */ /* 0x040fe4000f8e0253 */
[----:B------:R-:W-:Y:S01]  /*af80*/  IMAD.WIDE.U32 R12, R80, UR4, R12 ;  /* 0x00000004500c7c25 */ /* 0x000fe2000f8e000c */
[----:B------:R-:W-:-:S03]  /*af90*/  ULDC.64 UR4, c[0x0][0x330] ;  /* 0x0000cc0000047ab9 */ /* 0x000fc60000000a00 */
[----:B------:R-:W-:Y:S02]  /*afa0*/  IMAD.IADD R13, R13, 0x1, R83 ;  /* 0x000000010d0d7824 */ /* 0x000fe400078e0253 */
[----:B------:R-:W-:Y:S02]  /*afb0*/  IMAD R34, R18, 0x3000, R4 ;  /* 0x0000300012227824 */ /* 0x000fe400078e0204 */
[----:B------:R-:W-:-:S04]  /*afc0*/  IMAD.WIDE.U32 R12, R162, UR4, R12 ;  /* 0x00000004a20c7c25 */ /* 0x000fc8000f8e000c */
[----:B---3--:R-:W-:Y:S01]  /*afd0*/  IMAD R11, R162, UR5, R13 ;  /* 0x00000005a20b7c24 */ /* 0x008fe2000f8e020d */
[----:B------:R-:W-:-:S04]  /*afe0*/  LEA R35, P2, R12, UR6, 0x1 ;  /* 0x000000060c237c11 */ /* 0x000fc8000f8408ff */
[----:B------:R-:W-:Y:S01]  /*aff0*/  LEA.HI.X R36, R12, UR7, R11, 0x1, P2 ;  /* 0x000000070c247c11 */ /* 0x000fe200090f0c0b */
[----:B------:R-:W-:Y:S01]  /*b000*/  IMAD.IADD R11, R127, 0x1, R34 ;  /* 0x000000017f0b7824 */ /* 0x000fe200078e0222 */
[----:B------:R-:W-:Y:S01]  /*b010*/  ISETP.GE.AND P2, PT, R84, 0x1, PT ;  /* 0x000000015400780c */ /* 0x000fe20003f46270 */
[----:B-1----:R0:W1:Y:S01]  /*b020*/  SHFL.IDX PT, R30, R35, RZ, 0x1c1f ;  /* 0x001c1fff231e7589 */ /* 0x00206200000e0000 */
[----:B------:R-:W-:Y:S01]  /*b030*/  LEA R34, R34, R122, 0x1 ;  /* 0x0000007a22227211 */ /* 0x000fe200078e08ff */
[----:B------:R-:W-:Y:S02]  /*b040*/  IMAD R11, R11, 0x2, R122 ;  /* 0x000000020b0b7824 */ /* 0x000fe400078e027a */
[----:B------:R0:W2:Y:S08]  /*b050*/  SHFL.IDX PT, R31, R36, RZ, 0x1c1f ;  /* 0x001c1fff241f7589 */ /* 0x0000b000000e0000 */
[----:B0-----:R-:W-:Y:S05]  /*b060*/  @!P2 BRA `(.L_x_559) ;  /* 0x000000000050a947 */ /* 0x001fea0003800000 */
[----:B------:R-:W-:-:S13]  /*b070*/  ISETP.NE.AND P2, PT, R5, RZ, PT ;  /* 0x000000ff0500720c */ /* 0x000fda0003f45270 */
[----:B------:R-:W0:Y:S01]  /*b080*/  @P2 LDS.128 R12, [R34] ;  /* 0x00000000220c2984 */ /* 0x000e220000000c00 */
[----:B-1----:R-:W-:-:S04]  /*b090*/  @P2 LEA R32, P4, R16, R30, 0x1 ;  /* 0x0000001e10202211 */ /* 0x002fc800078808ff */
[----:B--2---:R-:W-:Y:S02]  /*b0a0*/  @P2 LEA.HI.X R33, R16, R31, R17, 0x1, P4 ;  /* 0x0000001f10212211 */ /* 0x004fe400020f0c11 */
[----:B------:R-:W-:-:S13]  /*b0b0*/  ISETP.NE.AND P4, PT, R21, RZ, PT ;  /* 0x000000ff1500720c */ /* 0x000fda0003f85270 */
[----:B------:R-:W-:-:S04]  /*b0c0*/  @P4 LEA R28, P5, R19, R30, 0x1 ;  /* 0x0000001e131c4211 */ /* 0x000fc800078a08ff */
[----:B------:R-:W-:Y:S01]  /*b0d0*/  @P4 LEA.HI.X R29, R19, R31, R165, 0x1, P5 ;  /* 0x0000001f131d4211 */ /* 0x000fe200028f0ca5 */
[----:B0-----:R0:W-:Y:S01]  /*b0e0*/  @P2 ST.E.128 desc[UR56][R32.64], R12 ;  /* 0x0000000c20002985 */ /* 0x0011e2000c101d38 */
[----:B------:R-:W-:-:S13]  /*b0f0*/  ISETP.NE.AND P2, PT, R10, RZ, PT ;  /* 0x000000ff0a00720c */ /* 0x000fda0003f45270 */
[----:B------:R-:W1:Y:S01]  /*b100*/  @P2 LDS.128 R12, [R11] ;  /* 0x000000000b0c2984 */ /* 0x000e620000000c00 */
[----:B------:R-:W-:-:S04]  /*b110*/  @P2 IMAD.SHL.U32 R37, R163, 0x8, RZ ;  /* 0x00000008a3252824 */ /* 0x000fc800078e00ff */
[----:B0-----:R-:W-:-:S05]  /*b120*/  @P2 IMAD.WIDE R32, R37, 0x2, R30 ;  /* 0x0000000225202825 */ /* 0x001fca00078e021e */
[----:B-1----:R-:W-:Y:S01]  /*b130*/  @P2 ST.E.128 desc[UR56][R32.64], R12 ;  /* 0x0000000c20002985 */ /* 0x002fe2000c101d38 */
[----:B------:R-:W-:-:S13]  /*b140*/  ISETP.NE.AND P2, PT, R20, RZ, PT ;  /* 0x000000ff1400720c */ /* 0x000fda0003f45270 */
[----:B------:R-:W0:Y:S01]  /*b150*/  @P2 LDS.128 R12, [R34+0x3000] ;  /* 0x00300000220c2984 */ /* 0x000e220000000c00 */
[----:B------:R-:W-:-:S04]  /*b160*/  @P2 IMAD.SHL.U32 R37, R164, 0x8, RZ ;  /* 0x00000008a4252824 */ /* 0x000fc800078e00ff */
[----:B------:R-:W-:-:S05]  /*b170*/  @P2 IMAD.WIDE R30, R37, 0x2, R30 ;  /* 0x00000002251e2825 */ /* 0x000fca00078e021e */
[----:B0-----:R-:W-:Y:S04]  /*b180*/  @P2 ST.E.128 desc[UR56][R30.64], R12 ;  /* 0x0000000c1e002985 */ /* 0x001fe8000c101d38 */
[----:B------:R-:W0:Y:S04]  /*b190*/  @P4 LDS.128 R12, [R11+0x3000] ;  /* 0x003000000b0c4984 */ /* 0x000e280000000c00 */
[----:B0-----:R0:W-:Y:S02]  /*b1a0*/  @P4 ST.E.128 desc[UR56][R28.64], R12 ;  /* 0x0000000c1c004985 */ /* 0x0011e4000c101d38 */
.L_x_559:
[----:B------:R-:W-:Y:S05]  /*b1b0*/  BSYNC B0 ;  /* 0x0000000000007941 */ /* 0x000fea0003800000 */
.L_x_558:
[----:B------:R-:W-:Y:S01]  /*b1c0*/  ISETP.GE.AND P2, PT, R84, 0x41, PT ;  /* 0x000000415400780c */ /* 0x000fe20003f46270 */
[----:B--2---:R2:W3:Y:S01]  /*b1d0*/  SHFL.IDX PT, R31, R36, 0x1, 0x1c1f ;  /* 0x003c1f00241f7f89 */ /* 0x0044e200000e0000 */
[----:B------:R-:W-:Y:S03]  /*b1e0*/  BSSY B0, `(.L_x_560) ;  /* 0x0000017000007945 */ /* 0x000fe60003800000 */
[----:B-1----:R2:W1:Y:S08]  /*b1f0*/  SHFL.IDX PT, R30, R35, 0x1, 0x1c1f ;  /* 0x003c1f00231e7f89 */ /* 0x00247000000e0000 */
[----:B--2---:R-:W-:Y:S05]  /*b200*/  @!P2 BRA `(.L_x_561) ;  /* 0x000000000050a947 */ /* 0x004fea0003800000 */
[----:B------:R-:W-:-:S13]  /*b210*/  ISETP.NE.AND P2, PT, R5, RZ, PT ;  /* 0x000000ff0500720c */ /* 0x000fda0003f45270 */
[----:B0-----:R-:W0:Y:S01]  /*b220*/  @P2 LDS.128 R12, [R34+0x2000] ;  /* 0x00200000220c2984 */ /* 0x001e220000000c00 */
[----:B-1----:R-:W-:-:S04]  /*b230*/  @P2 LEA R32, P4, R16, R30, 0x1 ;  /* 0x0000001e10202211 */ /* 0x002fc800078808ff */
[----:B---3--:R-:W-:Y:S02]  /*b240*/  @P2 LEA.HI.X R33, R16, R31, R17, 0x1, P4 ;  /* 0x0000001f10212211 */ /* 0x008fe400020f0c11 */
[----:B------:R-:W-:-:S13]  /*b250*/  ISETP.NE.AND P4, PT, R21, RZ, PT ;  /* 0x000000ff1500720c */ /* 0x000fda0003f85270 */
[----:B------:R-:W-:-:S04]  /*b260*/  @P4 LEA R28, P5, R19, R30, 0x1 ;  /* 0x0000001e131c4211 */ /* 0x000fc800078a08ff */
[----:B------:R-:W-:Y:S01]  /*b270*/  @P4 LEA.HI.X R29, R19, R31, R165, 0x1, P5 ;  /* 0x0000001f131d4211 */ /* 0x000fe200028f0ca5 */
[----:B0-----:R0:W-:Y:S01]  /*b280*/  @P2 ST.E.128 desc[UR56][R32.64], R12 ;  /* 0x0000000c20002985 */ /* 0x0011e2000c101d38 */
[----:B------:R-:W-:-:S13]  /*b290*/  ISETP.NE.AND P2, PT, R10, RZ, PT ;  /* 0x000000ff0a00720c */ /* 0x000fda0003f45270 */
[----:B------:R-:W1:Y:S01]  /*b2a0*/  @P2 LDS.128 R12, [R11+0x2000] ;  /* 0x002000000b0c2984 */ /* 0x000e620000000c00 */
        /* <DEDUP_REMOVED lines=10> */
.L_x_561:
[----:B------:R-:W-:Y:S05]  /*b350*/  BSYNC B0 ;  /* 0x0000000000007941 */ /* 0x000fea0003800000 */
.L_x_560:
[----:B------:R-:W4:Y:S01]  /*b360*/  LDL R11, [R1+0x38] ;  /* 0x00003800010b7983 */ /* 0x000f220000100800 */
[----:B------:R-:W-:Y:S01]  /*b370*/  @!P3 VIADD R85, R85, 0x2a8c0 ;  /* 0x0002a8c05555b836 */ /* 0x000fe20000000000 */
[----:B------:R-:W-:Y:S01]  /*b380*/  PLOP3.LUT P2, PT, PT, PT, PT, 0x8, 0x0 ;  /* 0x000000000000781c */ /* 0x000fe20003f4e170 */
[----:B------:R-:W-:Y:S01]  /*b390*/  VIADD R18, R18, 0x1 ;  /* 0x0000000112127836 */ /* 0x000fe20000000000 */
[----:B------:R-:W-:Y:S01]  /*b3a0*/  @!PT LDS RZ, [RZ] ;  /* 0x00000000fffff984 */ /* 0x000fe20000000800 */
[----:B------:R-:W-:Y:S01]  /*b3b0*/  @!PT LDS RZ, [RZ] ;  /* 0x00000000fffff984 */ /* 0x000fe20000000800 */
[----:B------:R-:W-:Y:S01]  /*b3c0*/  @!PT LDS RZ, [RZ] ;  /* 0x00000000fffff984 */ /* 0x000fe20000000800 */
[----:B------:R-:W-:Y:S01]  /*b3d0*/  @!PT LDS RZ, [RZ] ;  /* 0x00000000fffff984 */ /* 0x000fe20000000800 */
[----:B------:R5:W-:Y:S06]  /*b3e0*/  MEMBAR.ALL.CTA ;  /* 0x0000000000007992 */ /* 0x000bec0000008000 */
[----:B-----5:R-:W5:Y:S01]  /*b3f0*/  FENCE.VIEW.ASYNC.S ;  /* 0x00000000000073c6 */ /* 0x020f620000000000 */
[----:B------:R-:W-:Y:S01]  /*b400*/  @!P3 PRMT R85, RZ, 0x654, R85 ;  /* 0x00000654ff55b816 */ /* 0x000fe20000000055 */
[----:B-----5:R0:W-:Y:S06]  /*b410*/  BAR.SYNC.DEFER_BLOCKING R218, 0x80 ;  /* 0x000200da0000751d */ /* 0x0201ec0000010000 */
[----:B------:R1:W-:Y:S01]  /*b420*/  @!P3 SYNCS.ARRIVE.TRANS64.RED.A1T0 RZ, [R85+URZ], RZ ;  /* 0x000000ff55ffb9a7 */ /* 0x0003e2000810043f */
[----:B------:R-:W-:-:S04]  /*b430*/  ISETP.NE.AND P3, PT, R18, 0x2, PT ;  /* 0x000000021200780c */ /* 0x000fc80003f65270 */
[----:B0-2---:R-:W-:Y:S02]  /*b440*/  SEL R12, RZ, 0x1, P3 ;  /* 0x00000001ff0c7807 */ /* 0x005fe40001800000 */
[----:B------:R-:W-:Y:S02]  /*b450*/  SEL R18, R18, RZ, P3 ;  /* 0x000000ff12127207 */ /* 0x000fe40001800000 */
[----:B------:R-:W-:Y:S02]  /*b460*/  LOP3.LUT R167, R167, R12, RZ, 0x3c, !PT ;  /* 0x0000000ca7a77212 */ /* 0x000fe400078e3cff */
[----:B----4-:R-:W-:-:S13]  /*b470*/  LOP3.LUT P4, RZ, R11, 0x2, RZ, 0xc0, !PT ;  /* 0x000000020bff7812 */ /* 0x010fda000788c0ff */
[----:B-1----:R-:W-:Y:S05]  /*b480*/  @P4 BRA `(.L_x_562) ;  /* 0xffffff74009c4947 */ /* 0x002fea000383ffff */
.L_x_452:
[----:B------:R-:W-:Y:S01]  /*b490*/  BSSY B0, `(.L_x_563) ;  /* 0x0000005000007945 */ /* 0x000fe20003800000 */
[----:B------:R-:W-:-:S03]  /*b4a0*/  IMAD.MOV.U32 R3, RZ, RZ, RZ ;  /* 0x000000ffff037224 */ /* 0x000fc600078e00ff */
[----:B------:R-:W-:Y:S05]  /*b4b0*/  @P2 BRA `(.L_x_564) ;  /* 0x0000000000082947 */ /* 0x000fea0003800000 */
[----:B------:R-:W1:Y:S02]  /*b4c0*/  FENCE.VIEW.ASYNC.G ;  /* 0x00000000000073c6 */ /* 0x000e640000000100 */
[----:B-1----:R-:W-:Y:S06]  /*b4d0*/  BAR.ARV 0xc, 0x180 ;  /* 0x0306000000007b1d */ /* 0x002fec0000002000 */
.L_x_564:
[----:B------:R-:W-:Y:S05]  /*b4e0*/  BSYNC B0 ;  /* 0x0000000000007941 */ /* 0x000fea0003800000 */
.L_x_563:
[----:B------:R-:W2:Y:S01]  /*b4f0*/  LDL R0, [R1+0x38] ;  /* 0x0000380001007983 */ /* 0x000ea20000100800 */
[----:B------:R-:W-:Y:S01]  /*b500*/  BSSY B0, `(.L_x_565) ;  /* 0x0000020000007945 */ /* 0x000fe20003800000 */
[----:B--2---:R-:W-:-:S13]  /*b510*/  LOP3.LUT P0, RZ, R0, 0x4, RZ, 0xc0, !PT ;  /* 0x0000000400ff7812 */ /* 0x004fda000780c0ff */
        /* <DEDUP_REMOVED lines=30> */
.L_x_566:
[----:B------:R-:W-:Y:S05]  /*b700*/  BSYNC B0 ;  /* 0x0000000000007941 */ /* 0x000fea0003800000 */
.L_x_565:
[-C--:B------:R-:W-:Y:S01]  /*b710*/  IMAD R182, R200, R3.reuse, RZ ;  /* 0x00000003c8b67224 */ /* 0x080fe200078e02ff */
[----:B------:R-:W-:Y:S02]  /*b720*/  PLOP3.LUT P0, PT, PT, PT, PT, 0x80, 0x0 ;  /* 0x000000000000781c */ /* 0x000fe40003f0f070 */
[----:B------:R-:W-:Y:S02]  /*b730*/  CS2R R20, SRZ ;  /* 0x0000000000147805 */ /* 0x000fe4000001ff00 */
[----:B------:R-:W-:Y:S02]  /*b740*/  CS2R R86, SRZ ;  /* 0x0000000000567805 */ /* 0x000fe4000001ff00 */
[----:B------:R-:W-:Y:S02]  /*b750*/  CS2R R84, SRZ ;  /* 0x0000000000547805 */ /* 0x000fe4000001ff00 */
[----:B------:R-:W-:Y:S02]  /*b760*/  VIADDMNMX R72, R182, R3, R142, PT ;  /* 0x00000003b6487246 */ /* 0x000fe4000380018e */
[----:B------:R-:W-:-:S02]  /*b770*/  CS2R R82, SRZ ;  /* 0x0000000000527805 */ /* 0x000fc4000001ff00 */
[----:B------:R-:W-:Y:S02]  /*b780*/  CS2R R80, SRZ ;  /* 0x0000000000507805 */ /* 0x000fe4000001ff00 */
[----:B------:R-:W-:Y:S02]  /*b790*/  CS2R R78, SRZ ;  /* 0x00000000004e7805 */ /* 0x000fe4000001ff00 */
[----:B------:R-:W-:Y:S02]  /*b7a0*/  ISETP.GT.AND P1, PT, R72, R182, PT ;  /* 0x000000b64800720c */ /* 0x000fe40003f24270 */
        /* <DEDUP_REMOVED lines=28> */
[----:B------:R-:W2:Y:S01]  /*b970*/  LDL R0, [R1+0x64] ;  /* 0x0000640001007983 */ /* 0x000ea20000100800 */
[----:B------:R-:W-:-:S06]  /*b980*/  ULOP3.LUT UP0, URZ, UR59, 0x1bf, URZ, 0xc0, !UPT ;  /* 0x000001bf3b3f7892 */ /* 0x000fcc000f80c03f */
[----:B------:R-:W-:Y:S01]  /*b990*/  PLOP3.LUT P0, PT, PT, PT, UP0, 0x80, 0x0 ;  /* 0x000000000000781c */ /* 0x000fe20003f0f008 */
[----:B--2---:R-:W1:Y:S02]  /*b9a0*/  SHFL.IDX PT, R0, R0, RZ, 0x1f ;  /* 0x00001fff00007589 */ /* 0x004e6400000e0000 */
[----:B-1----:R-:W-:-:S04]  /*b9b0*/  LEA.HI R3, R0, R0, RZ, 0x1 ;  /* 0x0000000000037211 */ /* 0x002fc800078f08ff */
[----:B------:R-:W-:-:S04]  /*b9c0*/  LOP3.LUT R3, R3, 0x1e, RZ, 0xc0, !PT ;  /* 0x0000001e03037812 */ /* 0x000fc800078ec0ff */
[----:B------:R-:W-:-:S04]  /*b9d0*/  IADD3 R3, R0, -R3, RZ ;  /* 0x8000000300037210 */ /* 0x000fc80007ffe0ff */
[----:B------:R-:W-:-:S04]  /*b9e0*/  LEA R3, R3, UR59, 0xd ;  /* 0x0000003b03037c11 */ /* 0x000fc8000f8e68ff */
[----:B------:R-:W-:-:S04]  /*b9f0*/  SHF.R.U32.HI R3, RZ, 0x4, R3 ;  /* 0x00000004ff037819 */ /* 0x000fc80000011603 */
[----:B------:R-:W-:Y:S01]  /*ba00*/  LOP3.LUT R36, R3, 0x3fff, RZ, 0xc0, !PT ;  /* 0x00003fff03247812 */ /* 0x000fe200078ec0ff */
[----:B------:R-:W-:Y:S06]  /*ba10*/  @!P0 BRA `(.L_x_568) ;  /* 0x0000000000408947 */ /* 0x000fec0003800000 */
[----:B------:R-:W-:Y:S01]  /*ba20*/  MOV R14, 0x0 ;  /* 0x00000000000e7802 */ /* 0x000fe20000000f00 */
[----:B------:R-:W-:Y:S01]  /*ba30*/  ULDC.64 UR4, c[0x4][0xf0] ;  /* 0x01003c0000047ab9 */ /* 0x000fe20000000a00 */
[----:B------:R-:W-:Y:S01]  /*ba40*/  ULDC.64 UR6, c[0x4][0xf8] ;  /* 0x01003e0000067ab9 */ /* 0x000fe20000000a00 */
[----:B------:R-:W-:Y:S02]  /*ba50*/  IMAD.U32 R4, RZ, RZ, UR4 ;  /* 0x00000004ff047e24 */ /* 0x000fe4000f8e00ff */
        /* <DEDUP_REMOVED lines=8> */
[----:B------:R-:W-:Y:S02]  /*bae0*/  IMAD.MOV.U32 R12, RZ, RZ, 0x1 ;  /* 0x00000001ff0c7424 */ /* 0x000fe400078e00ff */
[----:B------:R-:W-:-:S07]  /*baf0*/  IMAD.MOV.U32 R13, RZ, RZ, RZ ;  /* 0x000000ffff0d7224 */ /* 0x000fce00078e00ff */
[----:B------:R-:W-:-:S07]  /*bb00*/  LEPC R20, `(.L_x_568) ;  /* 0x000000001014794e */ /* 0x000fce0000000000 */
[----:B-1-3-5:R-:W-:Y:S05]  /*bb10*/  CALL.ABS.NOINC R14 ;  /* 0x000000000e007343 */ /* 0x02afea0003c00000 */
.L_x_568:
[----:B------:R-:W-:Y:S02]  /*bb20*/  ULDC UR4, c[0x0][0x3f4] ;  /* 0x0000fd0000047ab9 */ /* 0x000fe40000000800 */
[----:B------:R-:W-:-:S13]  /*bb30*/  ISETP.LT.AND P0, PT, RZ, UR4, PT ;  /* 0x00000004ff007c0c */ /* 0x000fda000bf01270 */
[----:B------:R-:W-:Y:S05]  /*bb40*/  @P0 BRA `(.L_x_569) ;  /* 0x00000000003c0947 */ /* 0x000fea0003800000 */
[----:B------:R-:W-:-:S04]  /*bb50*/  LEA.HI R0, R191, R191, RZ, 0x1 ;  /* 0x000000bfbf007211 */ /* 0x000fc800078f08ff */
[----:B------:R-:W-:-:S05]  /*bb60*/  LOP3.LUT R0, R0, 0xfffffffe, RZ, 0xc0, !PT ;  /* 0xfffffffe00007812 */ /* 0x000fca00078ec0ff */
[----:B------:R-:W-:-:S05]  /*bb70*/  IMAD.IADD R0, R191, 0x1, -R0 ;  /* 0x00000001bf007824 */ /* 0x000fca00078e0a00 */
[----:B------:R-:W-:-:S04]  /*bb80*/  SHF.L.U32 R3, R0, 0x1f, RZ ;  /* 0x0000001f00037819 */ /* 0x000fc800000006ff */
[----:B------:R1:W2:Y:S03]  /*bb90*/  SYNCS.PHASECHK.TRANS64.TRYWAIT P0, [R2+URZ+0x2a800], R3 ;  /* 0x02a80003020075a7 */ /* 0x0002a6000800017f */
[----:B--2---:R-:W-:Y:S05]  /*bba0*/  @!P0 NANOSLEEP.SYNCS 0x989680 ;  /* 0x009896800000895d */ /* 0x004fea0003900000 */
[----:B------:R-:W2:Y:S01]  /*bbb0*/  @!P0 SYNCS.PHASECHK.TRANS64 P0, [R2+URZ+0x2a800], R3 ;  /* 0x02a80003020085a7 */ /* 0x000ea2000800007f */
[----:B------:R-:W-:Y:S04]  /*bbc0*/  BSSY B0, `(.L_x_570) ;  /* 0x0000006000007945 */ /* 0x000fe80003800000 */
[----:B--2---:R-:W-:Y:S05]  /*bbd0*/  @P0 BRA `(.L_x_571) ;  /* 0x0000000000100947 */ /* 0x004fea0003800000 */
.L_x_572:
[----:B--2---:R2:W4:Y:S02]  /*bbe0*/  SYNCS.PHASECHK.TRANS64.TRYWAIT P0, [R2+URZ+0x2a800], R3 ;  /* 0x02a80003020075a7 */ /* 0x004524000800017f */
[----:B----4-:R-:W-:Y:S05]  /*bbf0*/  @!P0 NANOSLEEP.SYNCS 0x989680 ;  /* 0x009896800000895d */ /* 0x010fea0003900000 */
[----:B------:R-:W4:Y:S02]  /*bc00*/  @!P0 SYNCS.PHASECHK.TRANS64 P0, [R2+URZ+0x2a800], R3 ;  /* 0x02a80003020085a7 */ /* 0x000f24000800007f */
[----:B----4-:R-:W-:Y:S05]  /*bc10*/  @!P0 BRA `(.L_x_572) ;  /* 0xfffffffc00f08947 */ /* 0x010fea000383ffff */
.L_x_571:
[----:B------:R-:W-:Y:S05]  /*bc20*/  BSYNC B0 ;  /* 0x0000000000007941 */ /* 0x000fea0003800000 */
.L_x_570:
[----:B------:R-:W-:Y:S05]  /*bc30*/  BRA `(.L_x_573) ;  /* 0x0000005800747947 */ /* 0x000fea0003800000 */
.L_x_569:
[----:B-----5:R-:W-:Y:S01]  /*bc40*/  SHF.R.S32.HI R0, RZ, 0x1f, R141 ;  /* 0x0000001fff007819 */ /* 0x020fe2000001148d */
[----:B------:R-:W-:Y:S01]  /*bc50*/  ULOP3.LUT UP0, URZ, UR59, 0x3ff, URZ, 0xc0, !UPT ;  /* 0x000003ff3b3f7892 */ /* 0x000fe2000f80c03f */
[----:B------:R-:W-:Y:S01]  /*bc60*/  ULDC.64 UR4, c[0x0][0x3f8] ;  /* 0x0000fe0000047ab9 */ /* 0x000fe20000000a00 */
[----:B------:R-:W-:Y:S02]  /*bc70*/  ULDC.64 UR6, c[0x0][0x408] ;  /* 0x0001020000067ab9 */ /* 0x000fe40000000a00 */
[C---:B------:R-:W-:Y:S02]  /*bc80*/  IMAD R4, R0.reuse, UR4, RZ ;  /* 0x0000000400047c24 */ /* 0x040fe4000f8e02ff */
[----:B------:R-:W-:Y:S01]  /*bc90*/  IMAD R0, R0, UR6, RZ ;  /* 0x0000000600007c24 */ /* 0x000fe2000f8e02ff */
[----:B------:R-:W-:Y:S01]  /*bca0*/  PLOP3.LUT P2, PT, PT, PT, UP0, 0x80, 0x0 ;  /* 0x000000000000781c */ /* 0x000fe20003f4f008 */
[C---:B------:R-:W-:Y:S02]  /*bcb0*/  IMAD R3, R141.reuse, UR5, R4 ;  /* 0x000000058d037c24 */ /* 0x040fe4000f8e0204 */
[----:B------:R-:W-:Y:S01]  /*bcc0*/  IMAD.WIDE.U32 R42, R141, UR4, RZ ;  /* 0x000000048d2a7c25 */ /* 0x000fe2000f8e00ff */
[----:B------:R-:W-:-:S03]  /*bcd0*/  ULDC.64 UR4, c[0x0][0x3e8] ;  /* 0x0000fa0000047ab9 */ /* 0x000fc60000000a00 */
[C---:B------:R-:W-:Y:S01]  /*bce0*/  IMAD R37, R141.reuse, UR7, R0 ;  /* 0x000000078d257c24 */ /* 0x040fe2000f8e0200 */
[----:B------:R-:W-:Y:S01]  /*bcf0*/  LEA R39, P0, R42, UR4, 0x1 ;  /* 0x000000042a277c11 */ /* 0x000fe2000f8008ff */
[----:B------:R-:W-:Y:S01]  /*bd00*/  IMAD.WIDE.U32 R4, R141, UR6, RZ ;  /* 0x000000068d047c25 */ /* 0x000fe2000f8e00ff */
[----:B------:R-:W-:-:S03]  /*bd10*/  ULDC.64 UR6, c[0x0][0x400] ;  /* 0x0001000000067ab9 */ /* 0x000fc60000000a00 */
[----:B------:R-:W-:Y:S01]  /*bd20*/  IMAD.IADD R3, R3, 0x1, R43 ;  /* 0x0000000103037824 */ /* 0x000fe200078e022b */
[----:B------:R-:W-:Y:S01]  /*bd30*/  LEA R40, P1, R4, UR6, 0x1 ;  /* 0x0000000604287c11 */ /* 0x000fe2000f8208ff */
[----:B------:R-:W-:-:S03]  /*bd40*/  IMAD.IADD R37, R37, 0x1, R5 ;  /* 0x0000000125257824 */ /* 0x000fc600078e0205 */
[----:B------:R-:W-:Y:S02]  /*bd50*/  LEA.HI.X R42, R42, UR5, R3, 0x1, P0 ;  /* 0x000000052a2a7c11 */ /* 0x000fe400080f0c03 */
[----:B------:R-:W-:Y:S01]  /*bd60*/  LEA.HI.X R37, R4, UR7, R37, 0x1, P1 ;  /* 0x0000000704257c11 */ /* 0x000fe200088f0c25 */
        /* <DEDUP_REMOVED lines=8> */
[----:B0-----:R-:W-:Y:S01]  /*bdf0*/  IMAD.U32 R6, RZ, RZ, UR6 ;  /* 0x00000006ff067e24 */ /* 0x001fe2000f8e00ff */
[----:B------:R-:W-:Y:S01]  /*be00*/  MOV R11, UR5 ;  /* 0x00000005000b7c02 */ /* 0x000fe20008000f00 */
[----:B------:R-:W-:-:S02]  /*be10*/  IMAD.U32 R7, RZ, RZ, UR7 ;  /* 0x00000007ff077e24 */ /* 0x000fc4000f8e00ff */
[----:B------:R-:W-:Y:S02]  /*be20*/  IMAD.U32 R10, RZ, RZ, UR4 ;  /* 0x00000004ff0a7e24 */ /* 0x000fe4000f8e00ff */
[----:B------:R-:W-:Y:S02]  /*be30*/  IMAD.MOV.U32 R8, RZ, RZ, 0x70 ;  /* 0x00000070ff087424 */ /* 0x000fe400078e00ff */
[----:B------:R-:W-:Y:S02]  /*be40*/  IMAD.MOV.U32 R12, RZ, RZ, 0x1 ;  /* 0x00000001ff0c7424 */ /* 0x000fe400078e00ff */
[----:B------:R-:W-:-:S07]  /*be50*/  IMAD.MOV.U32 R13, RZ, RZ, RZ ;  /* 0x000000ffff0d7224 */ /* 0x000fce00078e00ff */
[----:B------:R-:W-:-:S07]  /*be60*/  LEPC R20, `(.L_x_574) ;  /* 0x000000001014794e */ /* 0x000fce0000000000 */
[----:B-1-3--:R-:W-:Y:S05]  /*be70*/  CALL.ABS.NOINC R14 ;  /* 0x000000000e007343 */ /* 0x00afea0003c00000 */
.L_x_574:
[----:B------:R-:W-:Y:S01]  /*be80*/  ULDC.U8 UR4, c[0x0][0x410] ;  /* 0x0001040000047ab9 */ /* 0x000fe20000000000 */
[----:B------:R-:W-:Y:S01]  /*be90*/  BSSY B0, `(.L_x_575) ;  /* 0x000056f000007945 */ /* 0x000fe20003800000 */
[----:B------:R-:W-:Y:S01]  /*bea0*/  ISETP.NE.AND P0, PT, RZ, UR4, PT ;  /* 0x00000004ff007c0c */ /* 0x000fe2000bf05270 */
[----:B0-----:R-:W-:-:S12]  /*beb0*/  IMAD R6, R145, 0x80, R166 ;  /* 0x0000008091067824 */ /* 0x001fd800078e02a6 */
[----:B------:R-:W-:Y:S05]  /*bec0*/  @!P0 BRA `(.L_x_576) ;  /* 0x0000002800a88947 */ /* 0x000fea0003800000 */
[----:B------:R-:W-:-:S03]  /*bed0*/  UMOV UR4, 0xffffffff ;  /* 0xffffffff00047882 */ /* 0x000fc60000000000 */
[----:B------:R-:W-:Y:S05]  /*bee0*/  BRA.DIV UR4, `(.L_x_577) ;  /* 0x0000015204607947 */ /* 0x000fea000b800000 */
[----:B------:R-:W0:Y:S04]  /*bef0*/  SHFL.IDX PT, R42, R42, RZ, 0x1c1f ;  /* 0x001c1fff2a2a7589 */ /* 0x000e2800000e0000 */
[----:B------:R-:W1:Y:S04]  /*bf00*/  SHFL.IDX PT, R39, R39, RZ, 0x1c1f ;  /* 0x001c1fff27277589 */ /* 0x000e6800000e0000 */
[----:B------:R2:W4:Y:S04]  /*bf10*/  SHFL.IDX PT, R44, R37, RZ, 0x1c1f ;  /* 0x001c1fff252c7589 */ /* 0x00052800000e0000 */
[----:B------:R2:W0:Y:S02]  /*bf20*/  SHFL.IDX PT, R41, R40, RZ, 0x1c1f ;  /* 0x001c1fff28297589 */ /* 0x00042400000e0000 */
.L_x_824:
[----:B------:R-:W-:Y:S01]  /*bf30*/  ULDC UR4, c[0x0][0x448] ;  /* 0x0001120000047ab9 */ /* 0x000fe20000000800 */
[----:B------:R-:W-:Y:S01]  /*bf40*/  LOP3.LUT R3, R177, 0x18, R16, 0xf8, !PT ;  /* 0x00000018b1037812 */ /* 0x000fe200078ef810 */
[----:B--2---:R-:W-:Y:S01]  /*bf50*/  IMAD R37, R143, UR4, RZ ;  /* 0x000000048f257c24 */ /* 0x004fe2000f8e02ff */
[----:B------:R-:W-:Y:S01]  /*bf60*/  BSSY B1, `(.L_x_578) ;  /* 0x0000050000017945 */ /* 0x000fe20003800000 */
[----:B------:R-:W-:Y:S02]  /*bf70*/  LOP3.LUT P0, RZ, R219, 0x4, RZ, 0xc0, !PT ;  /* 0x00000004dbff7812 */ /* 0x000fe4000780c0ff */
[----:B------:R-:W-:Y:S02]  /*bf80*/  CS2R R4, SRZ ;  /* 0x0000000000047805 */ /* 0x000fe4000001ff00 */
[----:B------:R-:W-:Y:S02]  /*bf90*/  LOP3.LUT R0, R3, R178, RZ, 0x3c, !PT ;  /* 0x000000b203007212 */ /* 0x000fe400078e3cff */
[----:B------:R-:W-:-:S02]  /*bfa0*/  CS2R R8, SRZ ;  /* 0x0000000000087805 */ /* 0x000fc4000001ff00 */
[----:B------:R-:W-:Y:S01]  /*bfb0*/  ISETP.GE.AND P1, PT, R6, R37, PT ;  /* 0x000000250600720c */ /* 0x000fe20003f26270 */
[----:B------:R-:W-:Y:S01]  /*bfc0*/  IMAD R37, R145, -0x80, R37 ;  /* 0xffffff8091257824 */ /* 0x000fe200078e0225 */
[----:B------:R-:W-:Y:S01]  /*bfd0*/  CS2R R6, SRZ ;  /* 0x0000000000067805 */ /* 0x000fe2000001ff00 */
[----:B------:R-:W-:Y:S01]  /*bfe0*/  IMAD.IADD R3, R179, 0x1, R0 ;  /* 0x00000001b3037824 */ /* 0x000fe200078e0200 */
[----:B------:R-:W-:Y:S02]  /*bff0*/  CS2R R10, SRZ ;  /* 0x00000000000a7805 */ /* 0x000fe4000001ff00 */
[----:B------:R-:W-:Y:S02]  /*c000*/  CS2R R12, SRZ ;  /* 0x00000000000c7805 */ /* 0x000fe4000001ff00 */
[----:B------:R-:W-:Y:S01]  /*c010*/  CS2R R14, SRZ ;  /* 0x00000000000e7805 */ /* 0x000fe2000001ff00 */
[----:B------:R-:W-:Y:S01]  /*c020*/  IMAD R3, R3, 0x2, R2 ;  /* 0x0000000203037824 */ /* 0x000fe200078e0202 */
[----:B------:R-:W-:-:S02]  /*c030*/  CS2R R20, SRZ ;  /* 0x0000000000147805 */ /* 0x000fc4000001ff00 */
[----:B------:R-:W-:Y:S02]  /*c040*/  CS2R R24, SRZ ;  /* 0x0000000000187805 */ /* 0x000fe4000001ff00 */
[----:B------:R-:W-:Y:S02]  /*c050*/  CS2R R26, SRZ ;  /* 0x00000000001a7805 */ /* 0x000fe4000001ff00 */
[----:B------:R-:W-:Y:S02]  /*c060*/  CS2R R28, SRZ ;  /* 0x00000000001c7805 */ /* 0x000fe4000001ff00 */
[----:B---3--:R-:W-:Y:S01]  /*c070*/  CS2R R30, SRZ ;  /* 0x00000000001e7805 */ /* 0x008fe2000001ff00 */
[C---:B------:R-:W-:Y:S01]  /*c080*/  VIADD R43, R3.reuse, 0xc400 ;  /* 0x0000c400032b7836 */ /* 0x040fe20000000000 */
[----:B------:R-:W-:Y:S01]  /*c090*/  CS2R R32, SRZ ;  /* 0x0000000000207805 */ /* 0x000fe2000001ff00 */
[----:B------:R-:W-:Y:S01]  /*c0a0*/  VIADD R0, R3, 0xc440 ;  /* 0x0000c44003007836 */ /* 0x000fe20000000000 */
[----:B------:R-:W-:Y:S06]  /*c0b0*/  @P1 BRA `(.L_x_579) ;  /* 0x0000000000e81947 */ /* 0x000fec0003800000 */
[----:B------:R-:W2:Y:S01]  /*c0c0*/  LDL R40, [R1+0x3c] ;  /* 0x00003c0001287983 */ /* 0x000ea20000100800 */
[----:B------:R-:W-:Y:S01]  /*c0d0*/  ULDC UR4, c[0x0][0x3f4] ;  /* 0x0000fd0000047ab9 */ /* 0x000fe20000000800 */
[----:B------:R-:W-:Y:S02]  /*c0e0*/  CS2R R20, SRZ ;  /* 0x0000000000147805 */ /* 0x000fe4000001ff00 */
[----:B------:R-:W-:Y:S02]  /*c0f0*/  ISETP.GE.AND P2, PT, R160, UR4, PT ;  /* 0x00000004a0007c0c */ /* 0x000fe4000bf46270 */
[----:B------:R-:W-:Y:S02]  /*c100*/  CS2R R14, SRZ ;  /* 0x00000000000e7805 */ /* 0x000fe4000001ff00 */
[----:B------:R-:W-:Y:S02]  /*c110*/  ISETP.GE.AND P3, PT, R170, UR4, PT ;  /* 0x00000004aa007c0c */ /* 0x000fe4000bf66270 */
[----:B------:R-:W-:-:S02]  /*c120*/  CS2R R24, SRZ ;  /* 0x0000000000187805 */ /* 0x000fc4000001ff00 */
[----:B------:R-:W-:-:S05]  /*c130*/  ISETP.GE.AND P4, PT, R169, UR4, PT ;  /* 0x00000004a9007c0c */ /* 0x000fca000bf86270 */
[----:B-1----:R-:W-:Y:S02]  /*c140*/  @!P2 IMAD.MOV.U32 R6, RZ, RZ, R39 ;  /* 0x000000ffff06a224 */ /* 0x002fe400078e0027 */
[----:B0-----:R-:W-:Y:S02]  /*c150*/  @!P2 IMAD.MOV.U32 R7, RZ, RZ, R42 ;  /* 0x000000ffff07a224 */ /* 0x001fe400078e002a */
[----:B------:R-:W-:Y:S01]  /*c160*/  @!P3 IADD3 R28, P1, R39, R222, RZ ;  /* 0x000000de271cb210 */ /* 0x000fe20007f3e0ff */
[----:B------:R-:W-:Y:S02]  /*c170*/  @!P2 IMAD.MOV.U32 R4, RZ, RZ, R41 ;  /* 0x000000ffff04a224 */ /* 0x000fe400078e0029 */
[----:B----4-:R-:W-:Y:S02]  /*c180*/  @!P2 IMAD.MOV.U32 R5, RZ, RZ, R44 ;  /* 0x000000ffff05a224 */ /* 0x010fe400078e002c */
[----:B------:R-:W-:-:S04]  /*c190*/  @!P2 IMAD.WIDE R10, R160, 0x2, R6 ;  /* 0x00000002a00aa825 */ /* 0x000fc800078e0206 */
[----:B------:R-:W-:Y:S01]  /*c1a0*/  @!P2 IMAD.WIDE R30, R160, 0x2, R4 ;  /* 0x00000002a01ea825 */ /* 0x000fe200078e0204 */
[----:B------:R0:W5:Y:S03]  /*c1b0*/  @!P2 LD.E.64 R20, desc[UR56][R10.64] ;  /* 0x000000380a14a980 */ /* 0x000166000c101b00 */
[--C-:B------:R-:W-:Y:S01]  /*c1c0*/  @!P3 IMAD.X R29, R42, 0x1, R221.reuse, P1 ;  /* 0x000000012a1db824 */ /* 0x100fe200008e06dd */
[----:B------:R-:W-:Y:S01]  /*c1d0*/  @!P3 IADD3 R4, P1, R41, R222, RZ ;  /* 0x000000de2904b210 */ /* 0x000fe20007f3e0ff */
[----:B------:R-:W5:Y:S01]  /*c1e0*/  @!P2 LD.E.64 R14, desc[UR56][R30.64] ;  /* 0x000000381e0ea980 */ /* 0x000f62000c101b00 */
[----:B------:R-:W-:Y:S02]  /*c1f0*/  ISETP.GE.AND P2, PT, R172, UR4, PT ;  /* 0x00000004ac007c0c */ /* 0x000fe4000bf46270 */
[----:B------:R-:W-:Y:S02]  /*c200*/  CS2R R12, SRZ ;  /* 0x00000000000c7805 */ /* 0x000fe4000001ff00 */
[-C--:B------:R-:W-:Y:S01]  /*c210*/  @!P4 IADD3 R6, P5, R39, R224.reuse, RZ ;  /* 0x000000e02706c210 */ /* 0x080fe20007fbe0ff */
[----:B------:R-:W-:Y:S01]  /*c220*/  @!P3 IMAD.X R5, R44, 0x1, R221, P1 ;  /* 0x000000012c05b824 */ /* 0x000fe200008e06dd */
[----:B------:R-:W-:-:S02]  /*c230*/  @!P4 IADD3 R8, P6, R41, R224, RZ ;  /* 0x000000e02908c210 */ /* 0x000fc40007fde0ff */
[----:B------:R-:W-:Y:S02]  /*c240*/  CS2R R26, SRZ ;  /* 0x00000000001a7805 */ /* 0x000fe4000001ff00 */
[----:B------:R-:W-:Y:S02]  /*c250*/  ISETP.GE.AND P1, PT, R171, UR4, PT ;  /* 0x00000004ab007c0c */ /* 0x000fe4000bf26270 */
[----:B0-----:R-:W-:Y:S01]  /*c260*/  CS2R R10, SRZ ;  /* 0x00000000000a7805 */ /* 0x001fe2000001ff00 */
[--C-:B------:R-:W-:Y:S01]  /*c270*/  @!P4 IMAD.X R7, R42, 0x1, R223.reuse, P5 ;  /* 0x000000012a07c824 */ /* 0x100fe200028e06df */
[----:B------:R-:W5:Y:S01]  /*c280*/  @!P3 LD.E.64 R24, desc[UR56][R28.64] ;  /* 0x000000381c18b980 */ /* 0x000f62000c101b00 */
[----:B------:R-:W-:-:S03]  /*c290*/  @!P4 IMAD.X R9, R44, 0x1, R223, P6 ;  /* 0x000000012c09c824 */ /* 0x000fc600030e06df */
[----:B------:R0:W5:Y:S01]  /*c2a0*/  @!P3 LD.E.64 R12, desc[UR56][R4.64] ;  /* 0x00000038040cb980 */ /* 0x000162000c101b00 */
[----:B------:R-:W-:-:S03]  /*c2b0*/  ISETP.GE.AND P3, PT, R173, UR4, PT ;  /* 0x00000004ad007c0c */ /* 0x000fc6000bf66270 */
[----:B------:R1:W5:Y:S04]  /*c2c0*/  @!P4 LD.E.64 R26, desc[UR56][R6.64] ;  /* 0x00000038061ac980 */ /* 0x000368000c101b00 */
[----:B------:R3:W5:Y:S01]  /*c2d0*/  @!P4 LD.E.64 R10, desc[UR56][R8.64] ;  /* 0x00000038080ac980 */ /* 0x000762000c101b00 */
[-C--:B0-----:R-:W-:Y:S02]  /*c2e0*/  @!P2 IADD3 R4, P4, R39, R226.reuse, RZ ;  /* 0x000000e22704a210 */ /* 0x081fe40007f9e0ff */
[----:B------:R-:W-:Y:S02]  /*c2f0*/  CS2R R28, SRZ ;  /* 0x00000000001c7805 */ /* 0x000fe4000001ff00 */
[----:B-1----:R-:W-:Y:S01]  /*c300*/  @!P2 IADD3 R6, P5, R41, R226, RZ ;  /* 0x000000e22906a210 */ /* 0x002fe20007fbe0ff */
[----:B------:R-:W-:Y:S01]  /*c310*/  @!P2 IMAD.X R5, R42, 0x1, R225, P4 ;  /* 0x000000012a05a824 */ /* 0x000fe200020e06e1 */
[----:B------:R-:W-:-:S02]  /*c320*/  @!P1 IADD3 R32, P6, R39, R228, RZ ;  /* 0x000000e427209210 */ /* 0x000fc40007fde0ff */
[----:B---3--:R-:W-:Y:S02]  /*c330*/  CS2R R8, SRZ ;  /* 0x0000000000087805 */ /* 0x008fe4000001ff00 */
[----:B------:R-:W-:Y:S02]  /*c340*/  @!P2 IADD3.X R7, R44, R225, RZ, P5, !PT ;  /* 0x000000e12c07a210 */ /* 0x000fe40002ffe4ff */
[----:B------:R-:W-:Y:S01]  /*c350*/  CS2R R30, SRZ ;  /* 0x00000000001e7805 */ /* 0x000fe2000001ff00 */
[----:B------:R-:W-:Y:S01]  /*c360*/  @!P1 IMAD.X R33, R42, 0x1, R227, P6 ;  /* 0x000000012a219824 */ /* 0x000fe200030e06e3 */
[----:B------:R0:W5:Y:S04]  /*c370*/  @!P2 LD.E.64 R28, desc[UR56][R4.64] ;  /* 0x00000038041ca980 */ /* 0x000168000c101b00 */
[----:B------:R1:W5:Y:S01]  /*c380*/  @!P2 LD.E.64 R8, desc[UR56][R6.64] ;  /* 0x000000380608a980 */ /* 0x000362000c101b00 */
[----:B------:R-:W-:-:S03]  /*c390*/  @!P1 IADD3 R34, P2, R41, R228, RZ ;  /* 0x000000e429229210 */ /* 0x000fc60007f5e0ff */
[----:B------:R3:W5:Y:S01]  /*c3a0*/  @!P1 LD.E.64 R30, desc[UR56][R32.64] ;  /* 0x00000038201e9980 */ /* 0x000762000c101b00 */
[----:B0-----:R-:W-:Y:S01]  /*c3b0*/  CS2R R4, SRZ ;  /* 0x0000000000047805 */ /* 0x001fe2000001ff00 */
[----:B------:R-:W-:Y:S01]  /*c3c0*/  @!P1 IMAD.X R35, R44, 0x1, R227, P2 ;  /* 0x000000012c239824 */ /* 0x000fe200010e06e3 */
[----:B-1----:R-:W-:Y:S02]  /*c3d0*/  CS2R R6, SRZ ;  /* 0x0000000000067805 */ /* 0x002fe4000001ff00 */
[----:B---3--:R-:W-:-:S04]  /*c3e0*/  CS2R R32, SRZ ;  /* 0x0000000000207805 */ /* 0x008fc8000001ff00 */
[----:B------:R3:W5:Y:S01]  /*c3f0*/  @!P1 LD.E.64 R6, desc[UR56][R34.64] ;  /* 0x0000003822069980 */ /* 0x000762000c101b00 */
[-C--:B--2---:R-:W-:Y:S02]  /*c400*/  @!P3 IADD3 R38, P4, R39, R40.reuse, RZ ;  /* 0x000000282726b210 */ /* 0x084fe40007f9e0ff */
[----:B------:R-:W-:-:S03]  /*c410*/  @!P3 IADD3 R40, P5, R41, R40, RZ ;  /* 0x000000282928b210 */ /* 0x000fc60007fbe0ff */
[--C-:B------:R-:W-:Y:S02]  /*c420*/  @!P3 IMAD.X R39, R42, 0x1, R229.reuse, P4 ;  /* 0x000000012a27b824 */ /* 0x100fe400020e06e5 */
[----:B------:R-:W-:-:S03]  /*c430*/  @!P3 IMAD.X R41, R44, 0x1, R229, P5 ;  /* 0x000000012c29b824 */ /* 0x000fc600028e06e5 */
[----:B------:R3:W5:Y:S04]  /*c440*/  @!P3 LD.E.64 R32, desc[UR56][R38.64] ;  /* 0x000000382620b980 */ /* 0x000768000c101b00 */
[----:B------:R3:W5:Y:S02]  /*c450*/  @!P3 LD.E.64 R4, desc[UR56][R40.64] ;  /* 0x000000382804b980 */ /* 0x000764000c101b00 */
.L_x_579:
[----:B------:R-:W-:Y:S05]  /*c460*/  BSYNC B1 ;  /* 0x0000000000017941 */ /* 0x000fea0003800000 */
.L_x_578:
[----:B---3-5:R-:W-:Y:S01]  /*c470*/  IMAD.MOV.U32 R34, RZ, RZ, R20 ;  /* 0x000000ffff227224 */ /* 0x028fe200078e0014 */
[----:B------:R-:W-:Y:S01]  /*c480*/  SHF.R.U64 R69, R20, 0x10, R21 ;  /* 0x0000001014457819 */ /* 0x000fe20000001215 */
[----:B------:R-:W-:Y:S01]  /*c490*/  IMAD.MOV.U32 R20, RZ, RZ, R24 ;  /* 0x000000ffff147224 */ /* 0x000fe200078e0018 */
[----:B------:R-:W-:Y:S01]  /*c4a0*/  SHF.R.U64 R67, R24, 0x10, R25 ;  /* 0x0000001018437819 */ /* 0x000fe20000001219 */
[--C-:B0-----:R-:W-:Y:S01]  /*c4b0*/  IMAD.MOV.U32 R41, RZ, RZ, R15.reuse ;  /* 0x000000ffff297224 */ /* 0x101fe200078e000f */
[----:B------:R-:W-:Y:S01]  /*c4c0*/  LEA.HI R24, R191, R191, RZ, 0x1 ;  /* 0x000000bfbf187211 */ /* 0x000fe200078f08ff */
[----:B------:R-:W-:Y:S01]  /*c4d0*/  @P0 VIADD R0, R43, 0xffffffc0 ;  /* 0xffffffc02b000836 */ /* 0x000fe20000000000 */
[----:B------:R-:W-:Y:S01]  /*c4e0*/  SHF.R.U64 R59, R14, 0x10, R15 ;  /* 0x000000100e3b7819 */ /* 0x000fe2000000120f */
[----:B-1----:R-:W-:Y:S01]  /*c4f0*/  IMAD.MOV.U32 R39, RZ, RZ, R26 ;  /* 0x000000ffff277224 */ /* 0x002fe200078e001a */
[----:B------:R-:W-:Y:S01]  /*c500*/  LOP3.LUT R24, R24, 0xfffffffe, RZ, 0xc0, !PT ;  /* 0xfffffffe18187812 */ /* 0x000fe200078ec0ff */
[----:B------:R-:W-:Y:S01]  /*c510*/  IMAD.MOV.U32 R35, RZ, RZ, R21 ;  /* 0x000000ffff237224 */ /* 0x000fe200078e0015 */
[----:B------:R-:W-:Y:S01]  /*c520*/  SHF.R.U32.HI R56, RZ, 0x10, R15 ;  /* 0x00000010ff387819 */ /* 0x000fe2000001160f */
[----:B------:R-:W-:Y:S01]  /*c530*/  IMAD.MOV.U32 R43, RZ, RZ, R28 ;  /* 0x000000ffff2b7224 */ /* 0x000fe200078e001c */
[----:B------:R-:W-:Y:S01]  /*c540*/  IADD3 R24, R191, -R24, RZ ;  /* 0x80000018bf187210 */ /* 0x000fe20007ffe0ff */
[----:B----4-:R-:W-:Y:S01]  /*c550*/  IMAD.MOV.U32 R44, RZ, RZ, R29 ;  /* 0x000000ffff2c7224 */ /* 0x010fe200078e001d */
[----:B------:R-:W-:Y:S01]  /*c560*/  SHF.R.U64 R26, R26, 0x10, R27 ;  /* 0x000000101a1a7819 */ /* 0x000fe2000000121b */
[----:B------:R-:W-:Y:S01]  /*c570*/  IMAD.MOV.U32 R47, RZ, RZ, R32 ;  /* 0x000000ffff2f7224 */ /* 0x000fe200078e0020 */
[----:B------:R-:W-:Y:S01]  /*c580*/  SHF.L.U32 R15, R24, 0x1f, RZ ;  /* 0x0000001f180f7819 */ /* 0x000fe200000006ff */
[----:B------:R-:W-:Y:S01]  /*c590*/  IMAD.MOV.U32 R48, RZ, RZ, R33 ;  /* 0x000000ffff307224 */ /* 0x000fe200078e0021 */
[----:B------:R-:W-:Y:S01]  /*c5a0*/  SHF.R.U32.HI R66, RZ, 0x10, R21 ;  /* 0x00000010ff427819 */ /* 0x000fe20000011615 */
[--C-:B------:R-:W-:Y:S01]  /*c5b0*/  IMAD.MOV.U32 R21, RZ, RZ, R25.reuse ;  /* 0x000000ffff157224 */ /* 0x100fe200078e0019 */
[----:B------:R-:W0:Y:S01]  /*c5c0*/  SYNCS.PHASECHK.TRANS64.TRYWAIT P0, [R2+URZ+0x2a800], R15 ;  /* 0x02a8000f020075a7 */ /* 0x000e22000800017f */
[----:B------:R-:W-:Y:S01]  /*c5d0*/  SHF.R.U32.HI R64, RZ, 0x10, R25 ;  /* 0x00000010ff407819 */ /* 0x000fe20000011619 */
[----:B------:R-:W-:Y:S01]  /*c5e0*/  IMAD.MOV.U32 R38, RZ, RZ, R14 ;  /* 0x000000ffff267224 */ /* 0x000fe200078e000e */
[----:B------:R-:W-:Y:S01]  /*c5f0*/  SHF.R.U64 R62, R28, 0x10, R29 ;  /* 0x000000101c3e7819 */ /* 0x000fe2000000121d */
[----:B------:R-:W-:Y:S01]  /*c600*/  IMAD.MOV.U32 R42, RZ, RZ, R27 ;  /* 0x000000ffff2a7224 */ /* 0x000fe200078e001b */
[----:B------:R-:W-:Y:S01]  /*c610*/  SHF.R.U32.HI R65, RZ, 0x10, R29 ;  /* 0x00000010ff417819 */ /* 0x000fe2000001161d */
[----:B------:R-:W-:Y:S01]  /*c620*/  IMAD.MOV.U32 R45, RZ, RZ, R30 ;  /* 0x000000ffff2d7224 */ /* 0x000fe200078e001e */
[----:B------:R-:W-:Y:S01]  /*c630*/  SHF.R.U64 R58, R32, 0x10, R33 ;  /* 0x00000010203a7819 */ /* 0x000fe20000001221 */
[----:B------:R-:W-:Y:S01]  /*c640*/  IMAD.MOV.U32 R46, RZ, RZ, R31 ;  /* 0x000000ffff2e7224 */ /* 0x000fe200078e001f */
[----:B------:R-:W-:Y:S01]  /*c650*/  SHF.R.U32.HI R61, RZ, 0x10, R33 ;  /* 0x00000010ff3d7819 */ /* 0x000fe20000011621 */
[----:B------:R-:W-:Y:S01]  /*c660*/  IMAD.MOV.U32 R32, RZ, RZ, R12 ;  /* 0x000000ffff207224 */ /* 0x000fe200078e000c */
[----:B------:R-:W-:Y:S01]  /*c670*/  PRMT R26, R39, 0x5410, R26 ;  /* 0x00005410271a7816 */ /* 0x000fe2000000001a */
[----:B------:R-:W-:Y:S01]  /*c680*/  IMAD.MOV.U32 R33, RZ, RZ, R13 ;  /* 0x000000ffff217224 */ /* 0x000fe200078e000d */
        /* <DEDUP_REMOVED lines=9> */
[----:B------:R-:W-:Y:S01]  /*c720*/  BSSY B1, `(.L_x_580) ;  /* 0x0000023000017945 */ /* 0x000fe20003800000 */
[----:B------:R-:W-:Y:S01]  /*c730*/  SHF.R.U64 R55, R10, 0x10, R11 ;  /* 0x000000100a377819 */ /* 0x000fe2000000120b */
[----:B------:R-:W-:Y:S01]  /*c740*/  IMAD.MOV.U32 R40, RZ, RZ, R7 ;  /* 0x000000ffff287224 */ /* 0x000fe200078e0007 */
[----:B------:R-:W-:Y:S01]  /*c750*/  SHF.R.U32.HI R52, RZ, 0x10, R11 ;  /* 0x00000010ff347819 */ /* 0x000fe2000001160b */
[----:B------:R-:W-:Y:S01]  /*c760*/  IMAD.MOV.U32 R10, RZ, RZ, R4 ;  /* 0x000000ffff0a7224 */ /* 0x000fe200078e0004 */
[--C-:B------:R-:W-:Y:S01]  /*c770*/  SHF.R.U64 R53, R8, 0x10, R9.reuse ;  /* 0x0000001008357819 */ /* 0x100fe20000001209 */
[----:B------:R-:W-:Y:S01]  /*c780*/  IMAD.MOV.U32 R14, RZ, RZ, R6 ;  /* 0x000000ffff0e7224 */ /* 0x000fe200078e0006 */
[----:B------:R-:W-:Y:S01]  /*c790*/  SHF.R.U32.HI R50, RZ, 0x10, R9 ;  /* 0x00000010ff327819 */ /* 0x000fe20000011609 */
[----:B------:R-:W-:Y:S01]  /*c7a0*/  IMAD.MOV.U32 R11, RZ, RZ, R5 ;  /* 0x000000ffff0b7224 */ /* 0x000fe200078e0005 */
[----:B------:R-:W-:-:S02]  /*c7b0*/  VIMNMX R39, R37, 0x80, PT ;  /* 0x0000008025277848 */ /* 0x000fc40003fe0100 */
[--C-:B------:R-:W-:Y:S02]  /*c7c0*/  SHF.R.U64 R51, R6, 0x10, R7.reuse ;  /* 0x0000001006337819 */ /* 0x100fe40000001207 */
[----:B------:R-:W-:Y:S02]  /*c7d0*/  SHF.R.U32.HI R49, RZ, 0x10, R7 ;  /* 0x00000010ff317819 */ /* 0x000fe40000011607 */
[----:B------:R-:W-:Y:S02]  /*c7e0*/  SHF.R.U64 R7, R4, 0x10, R5 ;  /* 0x0000001004077819 */ /* 0x000fe40000001205 */
[----:B------:R-:W-:Y:S02]  /*c7f0*/  PRMT R30, R20, 0x5410, R67 ;  /* 0x00005410141e7816 */ /* 0x000fe40000000043 */
[----:B------:R-:W-:Y:S02]  /*c800*/  PRMT R31, R21, 0x5410, R64 ;  /* 0x00005410151f7816 */ /* 0x000fe40000000040 */
[----:B------:R-:W-:-:S02]  /*c810*/  PRMT R37, R38, 0x5410, R59 ;  /* 0x0000541026257816 */ /* 0x000fc4000000003b */
[----:B------:R-:W-:Y:S02]  /*c820*/  SHF.R.U32.HI R4, RZ, 0x10, R5 ;  /* 0x00000010ff047819 */ /* 0x000fe40000011605 */
[----:B------:R-:W-:Y:S02]  /*c830*/  PRMT R34, R34, 0x5410, R69 ;  /* 0x0000541022227816 */ /* 0x000fe40000000045 */
[----:B------:R-:W-:Y:S02]  /*c840*/  PRMT R35, R35, 0x5410, R66 ;  /* 0x0000541023237816 */ /* 0x000fe40000000042 */
[----:B------:R-:W-:Y:S02]  /*c850*/  PRMT R27, R42, 0x5410, R27 ;  /* 0x000054102a1b7816 */ /* 0x000fe4000000001b */
[----:B------:R-:W-:Y:S02]  /*c860*/  PRMT R20, R43, 0x5410, R62 ;  /* 0x000054102b147816 */ /* 0x000fe4000000003e */
[----:B------:R-:W-:-:S02]  /*c870*/  PRMT R21, R44, 0x5410, R65 ;  /* 0x000054102c157816 */ /* 0x000fc40000000041 */
[----:B------:R-:W-:Y:S02]  /*c880*/  PRMT R12, R45, 0x5410, R60 ;  /* 0x000054102d0c7816 */ /* 0x000fe4000000003c */
[----:B------:R-:W-:Y:S02]  /*c890*/  PRMT R13, R46, 0x5410, R63 ;  /* 0x000054102e0d7816 */ /* 0x000fe4000000003f */
[----:B------:R-:W-:Y:S02]  /*c8a0*/  PRMT R8, R47, 0x5410, R58 ;  /* 0x000054102f087816 */ /* 0x000fe4000000003a */
[----:B------:R-:W-:Y:S02]  /*c8b0*/  PRMT R9, R48, 0x5410, R61 ;  /* 0x0000541030097816 */ /* 0x000fe4000000003d */
[----:B------:R-:W-:Y:S02]  /*c8c0*/  ISETP.GE.AND P1, PT, R166, R39, PT ;  /* 0x00000027a600720c */ /* 0x000fe40003f26270 */
[----:B------:R-:W-:-:S02]  /*c8d0*/  PRMT R38, R41, 0x5410, R56 ;  /* 0x0000541029267816 */ /* 0x000fc40000000038 */
[----:B------:R-:W-:Y:S02]  /*c8e0*/  PRMT R32, R32, 0x5410, R57 ;  /* 0x0000541020207816 */ /* 0x000fe40000000039 */
[----:B------:R-:W-:Y:S02]  /*c8f0*/  PRMT R33, R33, 0x5410, R54 ;  /* 0x0000541021217816 */ /* 0x000fe40000000036 */
[----:B------:R-:W-:Y:S02]  /*c900*/  PRMT R28, R28, 0x5410, R55 ;  /* 0x000054101c1c7816 */ /* 0x000fe40000000037 */
[----:B------:R-:W-:Y:S02]  /*c910*/  PRMT R29, R29, 0x5410, R52 ;  /* 0x000054101d1d7816 */ /* 0x000fe40000000034 */
[----:B------:R-:W-:Y:S02]  /*c920*/  PRMT R24, R24, 0x5410, R53 ;  /* 0x0000541018187816 */ /* 0x000fe40000000035 */
[----:B------:R-:W-:Y:S01]  /*c930*/  PRMT R25, R25, 0x5410, R50 ;  /* 0x0000541019197816 */ /* 0x000fe20000000032 */
[----:B0-----:R-:W-:Y:S06]  /*c940*/  @!P0 BRA `(.L_x_581) ;  /* 0x00000148003c8947 */ /* 0x001fec0003800000 */
.L_x_825:
[----:B------:R-:W-:Y:S05]  /*c950*/  BSYNC B1 ;  /* 0x0000000000017941 */ /* 0x000fea0003800000 */
.L_x_580:
[----:B------:R-:W-:Y:S01]  /*c960*/  BSSY B1, `(.L_x_582) ;  /* 0x0000101000017945 */ /* 0x000fe20003800000 */
[----:B------:R-:W-:Y:S02]  /*c970*/  PRMT R14, R14, 0x5410, R51 ;  /* 0x000054100e0e7816 */ /* 0x000fe40000000033 */
[----:B0-----:R-:W-:Y:S02]  /*c980*/  PRMT R15, R40, 0x5410, R49 ;  /* 0x00005410280f7816 */ /* 0x001fe40000000031 */
[----:B------:R-:W-:Y:S02]  /*c990*/  PRMT R10, R10, 0x5410, R7 ;  /* 0x000054100a0a7816 */ /* 0x000fe40000000007 */
[----:B------:R-:W-:Y:S01]  /*c9a0*/  PRMT R11, R11, 0x5410, R4 ;  /* 0x000054100b0b7816 */ /* 0x000fe20000000004 */
[----:B------:R-:W-:Y:S06]  /*c9b0*/  @P1 BRA `(.L_x_583) ;  /* 0x0000000c00ec1947 */ /* 0x000fec0003800000 */
[----:B------:R-:W0:Y:S01]  /*c9c0*/  LDC R4, c[0x0][0x3f4] ;  /* 0x0000fd00ff047b82 */ /* 0x000e220000000800 */
[----:B------:R-:W-:Y:S01]  /*c9d0*/  BSSY B2, `(.L_x_584) ;  /* 0x000002e000027945 */ /* 0x000fe20003800000 */
[-C--:B0-----:R-:W-:Y:S02]  /*c9e0*/  ISETP.GE.AND P0, PT, R160, R4.reuse, PT ;  /* 0x00000004a000720c */ /* 0x081fe40003f06270 */
[-C--:B------:R-:W-:Y:S02]  /*c9f0*/  ISETP.GE.AND P1, PT, R170, R4.reuse, PT ;  /* 0x00000004aa00720c */ /* 0x080fe40003f26270 */
[-C--:B------:R-:W-:Y:S02]  /*ca00*/  ISETP.GE.AND P2, PT, R169, R4.reuse, PT ;  /* 0x00000004a900720c */ /* 0x080fe40003f46270 */
[-C--:B------:R-:W-:Y:S02]  /*ca10*/  ISETP.GE.AND P3, PT, R172, R4.reuse, PT ;  /* 0x00000004ac00720c */ /* 0x080fe40003f66270 */
[----:B------:R-:W-:-:S02]  /*ca20*/  ISETP.GE.AND P4, PT, R171, R4, PT ;  /* 0x00000004ab00720c */ /* 0x000fc40003f86270 */
[----:B------:R-:W-:-:S03]  /*ca30*/  ISETP.GE.AND P5, PT, R173, R4, PT ;  /* 0x00000004ad00720c */ /* 0x000fc60003fa6270 */
[----:B------:R-:W-:Y:S10]  /*ca40*/  @P0 BRA `(.L_x_585) ;  /* 0x0000000000980947 */ /* 0x000ff40003800000 */
[----:B------:R-:W0:Y:S01]  /*ca50*/  LDS.128 R4, [R3+0xc400] ;  /* 0x00c4000003047984 */ /* 0x000e220000000c00 */
[C---:B------:R-:W-:Y:S01]  /*ca60*/  IMAD.U32 R47, R37.reuse, 0x10000, RZ ;  /* 0x00010000252f7824 */ /* 0x040fe200078e00ff */
[----:B------:R-:W-:Y:S01]  /*ca70*/  LOP3.LUT R46, R37, 0xffff0000, RZ, 0xc0, !PT ;  /* 0xffff0000252e7812 */ /* 0x000fe200078ec0ff */
[C---:B------:R-:W-:Y:S01]  /*ca80*/  IMAD.U32 R45, R34.reuse, 0x10000, RZ ;  /* 0x00010000222d7824 */ /* 0x040fe200078e00ff */
[----:B------:R-:W-:Y:S01]  /*ca90*/  LOP3.LUT R44, R34, 0xffff0000, RZ, 0xc0, !PT ;  /* 0xffff0000222c7812 */ /* 0x000fe200078ec0ff */
[C---:B0-----:R-:W-:Y:S01]  /*caa0*/  IMAD.U32 R40, R4.reuse, 0x10000, RZ ;  /* 0x0001000004287824 */ /* 0x041fe200078e00ff */
[----:B------:R-:W-:Y:S01]  /*cab0*/  LOP3.LUT R4, R4, 0xffff0000, RZ, 0xc0, !PT ;  /* 0xffff000004047812 */ /* 0x000fe200078ec0ff */
[C---:B------:R-:W-:Y:S01]  /*cac0*/  IMAD.U32 R41, R5.reuse, 0x10000, RZ ;  /* 0x0001000005297824 */ /* 0x040fe200078e00ff */
[----:B------:R-:W-:Y:S01]  /*cad0*/  LOP3.LUT R5, R5, 0xffff0000, RZ, 0xc0, !PT ;  /* 0xffff000005057812 */ /* 0x000fe200078ec0ff */
[----:B------:R-:W-:Y:S01]  /*cae0*/  IMAD.U32 R42, R6, 0x10000, RZ ;  /* 0x00010000062a7824 */ /* 0x000fe200078e00ff */
[----:B------:R-:W-:Y:S01]  /*caf0*/  SHF.L.U32 R43, R7, 0x10, RZ ;  /* 0x00000010072b7819 */ /* 0x000fe200000006ff */
[C---:B------:R-:W-:Y:S01]  /*cb00*/  FMUL.FTZ R49, R4.reuse, R47 ;  /* 0x0000002f04317220 */ /* 0x040fe20000410000 */
[-C--:B------:R-:W-:Y:S01]  /*cb10*/  FMUL.FTZ R4, R4, R45.reuse ;  /* 0x0000002d04047220 */ /* 0x080fe20000410000 */
[----:B------:R-:W-:Y:S01]  /*cb20*/  FMUL.FTZ R50, R5, R46 ;  /* 0x0000002e05327220 */ /* 0x000fe20000410000 */
[----:B------:R-:W-:Y:S01]  /*cb30*/  LOP3.LUT R6, R6, 0xffff0000, RZ, 0xc0, !PT ;  /* 0xffff000006067812 */ /* 0x000fe200078ec0ff */
[C---:B------:R-:W-:Y:S01]  /*cb40*/  FFMA.FTZ R49, R40.reuse, R45, -R49 ;  /* 0x0000002d28317223 */ /* 0x040fe20000010831 */
[----:B------:R-:W-:Y:S01]  /*cb50*/  FFMA.FTZ R48, R40, R47, R4 ;  /* 0x0000002f28307223 */ /* 0x000fe20000010004 */
[----:B------:R-:W-:Y:S01]  /*cb60*/  LOP3.LUT R7, R7, 0xffff0000, RZ, 0xc0, !PT ;  /* 0xffff000007077812 */ /* 0x000fe200078ec0ff */
[----:B------:R-:W-:Y:S01]  /*cb70*/  FMUL.FTZ R52, R5, R44 ;  /* 0x0000002c05347220 */ /* 0x000fe20000410000 */
[C---:B------:R-:W-:Y:S01]  /*cb80*/  LOP3.LUT R40, R38.reuse, 0xffff0000, RZ, 0xc0, !PT ;  /* 0xffff000026287812 */ /* 0x040fe200078ec0ff */
[----:B------:R-:W-:Y:S01]  /*cb90*/  IMAD.U32 R45, R38, 0x10000, RZ ;  /* 0x00010000262d7824 */ /* 0x000fe200078e00ff */
[C---:B------:R-:W-:Y:S01]  /*cba0*/  LOP3.LUT R4, R35.reuse, 0xffff0000, RZ, 0xc0, !PT ;  /* 0xffff000023047812 */ /* 0x040fe200078ec0ff */
[----:B------:R-:W-:-:S02]  /*cbb0*/  IMAD.U32 R5, R35, 0x10000, RZ ;  /* 0x0001000023057824 */ /* 0x000fc400078e00ff */
[C---:B------:R-:W-:Y:S01]  /*cbc0*/  FFMA.FTZ R50, R41.reuse, R44, -R50 ;  /* 0x0000002c29327223 */ /* 0x040fe20000010832 */
[----:B------:R-:W-:Y:S01]  /*cbd0*/  FFMA.FTZ R41, R41, R46, R52 ;  /* 0x0000002e29297223 */ /* 0x000fe20000010034 */
[C---:B------:R-:W-:Y:S01]  /*cbe0*/  FMUL.FTZ R47, R6.reuse, R45 ;  /* 0x0000002d062f7220 */ /* 0x040fe20000410000 */
[-C--:B------:R-:W-:Y:S01]  /*cbf0*/  FMUL.FTZ R44, R6, R5.reuse ;  /* 0x00000005062c7220 */ /* 0x080fe20000410000 */
[C---:B------:R-:W-:Y:S01]  /*cc00*/  FMUL.FTZ R46, R7.reuse, R40 ;  /* 0x00000028072e7220 */ /* 0x040fe20000410000 */
[-C--:B------:R-:W-:Y:S01]  /*cc10*/  FMUL.FTZ R51, R7, R4.reuse ;  /* 0x0000000407337220 */ /* 0x080fe20000410000 */
[C---:B------:R-:W-:Y:S01]  /*cc20*/  FFMA.FTZ R6, R42.reuse, R5, -R47 ;  /* 0x000000052a067223 */ /* 0x040fe2000001082f */
[----:B------:R-:W-:Y:S01]  /*cc30*/  FFMA.FTZ R45, R42, R45, R44 ;  /* 0x0000002d2a2d7223 */ /* 0x000fe2000001002c */
[C---:B------:R-:W-:Y:S01]  /*cc40*/  FFMA.FTZ R7, R43.reuse, R4, -R46 ;  /* 0x000000042b077223 */ /* 0x040fe2000001082e */
[----:B------:R-:W-:Y:S01]  /*cc50*/  FFMA.FTZ R40, R43, R40, R51 ;  /* 0x000000282b287223 */ /* 0x000fe20000010033 */
[----:B------:R-:W-:-:S02]  /*cc60*/  F2FP.BF16.F32.PACK_AB R4, R48, R49 ;  /* 0x000000313004723e */ /* 0x000fc400000010ff */
[----:B------:R-:W-:Y:S02]  /*cc70*/  F2FP.BF16.F32.PACK_AB R5, R41, R50 ;  /* 0x000000322905723e */ /* 0x000fe400000010ff */
[----:B------:R-:W-:Y:S02]  /*cc80*/  F2FP.BF16.F32.PACK_AB R6, R45, R6 ;  /* 0x000000062d06723e */ /* 0x000fe400000010ff */
[----:B------:R-:W-:-:S05]  /*cc90*/  F2FP.BF16.F32.PACK_AB R7, R40, R7 ;  /* 0x000000072807723e */ /* 0x000fca00000010ff */
[----:B------:R0:W-:Y:S02]  /*cca0*/  STS.128 [R3+0xc400], R4 ;  /* 0x00c4000403007388 */ /* 0x0001e40000000c00 */
.L_x_585:
[----:B------:R-:W-:Y:S05]  /*ccb0*/  BSYNC B2 ;  /* 0x0000000000027941 */ /* 0x000fea0003800000 */
.L_x_584:
[----:B------:R-:W-:Y:S04]  /*ccc0*/  BSSY B2, `(.L_x_586) ;  /* 0x0000028000027945 */ /* 0x000fe80003800000 */
[----:B------:R-:W-:Y:S05]  /*ccd0*/  @P1 BRA `(.L_x_587) ;  /* 0x0000000000981947 */ /* 0x000fea0003800000 */
[----:B0-----:R-:W0:Y:S01]  /*cce0*/  LDS.128 R4, [R0] ;  /* 0x0000000000047984 */ /* 0x001e220000000c00 */
        /* <DEDUP_REMOVED lines=8> */
[C---:B------:R-:W-:Y:S01]  /*cd70*/  IMAD.U32 R42, R6.reuse, 0x10000, RZ ;  /* 0x00010000062a7824 */ /* 0x040fe200078e00ff */
[----:B------:R-:W-:Y:S01]  /*cd80*/  LOP3.LUT R6, R6, 0xffff0000, RZ, 0xc0, !PT ;  /* 0xffff000006067812 */ /* 0x000fe200078ec0ff */
[C---:B------:R-:W-:Y:S01]  /*cd90*/  FMUL.FTZ R49, R4.reuse, R47 ;  /* 0x0000002f04317220 */ /* 0x040fe20000410000 */
[----:B------:R-:W-:Y:S01]  /*cda0*/  FMUL.FTZ R4, R4, R45 ;  /* 0x0000002d04047220 */ /* 0x000fe20000410000 */
[----:B------:R-:W-:-:S02]  /*cdb0*/  IMAD.U32 R43, R7, 0x10000, RZ ;  /* 0x00010000072b7824 */ /* 0x000fc400078e00ff */
[----:B------:R-:W-:Y:S01]  /*cdc0*/  FMUL.FTZ R50, R5, R46 ;  /* 0x0000002e05327220 */ /* 0x000fe20000410000 */
[C---:B------:R-:W-:Y:S01]  /*cdd0*/  FFMA.FTZ R49, R40.reuse, R45, -R49 ;  /* 0x0000002d28317223 */ /* 0x040fe20000010831 */
[----:B------:R-:W-:Y:S01]  /*cde0*/  FFMA.FTZ R48, R40, R47, R4 ;  /* 0x0000002f28307223 */ /* 0x000fe20000010004 */
[----:B------:R-:W-:Y:S01]  /*cdf0*/  LOP3.LUT R7, R7, 0xffff0000, RZ, 0xc0, !PT ;  /* 0xffff000007077812 */ /* 0x000fe200078ec0ff */
[-C--:B------:R-:W-:Y:S01]  /*ce00*/  FMUL.FTZ R52, R5, R44.reuse ;  /* 0x0000002c05347220 */ /* 0x080fe20000410000 */
[C---:B------:R-:W-:Y:S01]  /*ce10*/  LOP3.LUT R40, R33.reuse, 0xffff0000, RZ, 0xc0, !PT ;  /* 0xffff000021287812 */ /* 0x040fe200078ec0ff */
[----:B------:R-:W-:Y:S01]  /*ce20*/  IMAD.U32 R45, R33, 0x10000, RZ ;  /* 0x00010000212d7824 */ /* 0x000fe200078e00ff */
[C---:B------:R-:W-:Y:S01]  /*ce30*/  LOP3.LUT R4, R31.reuse, 0xffff0000, RZ, 0xc0, !PT ;  /* 0xffff00001f047812 */ /* 0x040fe200078ec0ff */
[----:B------:R-:W-:Y:S02]  /*ce40*/  IMAD.U32 R5, R31, 0x10000, RZ ;  /* 0x000100001f057824 */ /* 0x000fe400078e00ff */
        /* <DEDUP_REMOVED lines=14> */
[----:B------:R1:W-:Y:S02]  /*cf30*/  STS.128 [R0], R4 ;  /* 0x0000000400007388 */ /* 0x0003e40000000c00 */
.L_x_587:
[----:B------:R-:W-:Y:S05]  /*cf40*/  BSYNC B2 ;  /* 0x0000000000027941 */ /* 0x000fea0003800000 */
.L_x_586:
[----:B------:R-:W-:Y:S04]  /*cf50*/  BSSY B2, `(.L_x_588) ;  /* 0x0000028000027945 */ /* 0x000fe80003800000 */
[----:B------:R-:W-:Y:S05]  /*cf60*/  @P2 BRA `(.L_x_589) ;  /* 0x0000000000982947 */ /* 0x000fea0003800000 */
[----:B01----:R-:W0:Y:S01]  /*cf70*/  LDS.128 R4, [R3+0x10400] ;  /* 0x0104000003047984 */ /* 0x003e220000000c00 */
[----:B------:R-:W-:Y:S01]  /*cf80*/  IMAD.U32 R47, R28, 0x10000, RZ ;  /* 0x000100001c2f7824 */ /* 0x000fe200078e00ff */
[C---:B------:R-:W-:Y:S01]  /*cf90*/  LOP3.LUT R44, R26.reuse, 0xffff0000, RZ, 0xc0, !PT ;  /* 0xffff00001a2c7812 */ /* 0x040fe200078ec0ff */
[----:B------:R-:W-:Y:S01]  /*cfa0*/  IMAD.U32 R45, R26, 0x10000, RZ ;  /* 0x000100001a2d7824 */ /* 0x000fe200078e00ff */
        /* <DEDUP_REMOVED lines=10> */
[C---:B------:R-:W-:Y:S01]  /*d050*/  FMUL.FTZ R50, R5.reuse, R46 ;  /* 0x0000002e05327220 */ /* 0x040fe20000410000 */
[C---:B------:R-:W-:Y:S01]  /*d060*/  FFMA.FTZ R49, R40.reuse, R45, -R49 ;  /* 0x0000002d28317223 */ /* 0x040fe20000010831 */
[----:B------:R-:W-:Y:S01]  /*d070*/  FFMA.FTZ R48, R40, R47, R4 ;  /* 0x0000002f28307223 */ /* 0x000fe20000010004 */
[-C--:B------:R-:W-:Y:S01]  /*d080*/  FMUL.FTZ R52, R5, R44.reuse ;  /* 0x0000002c05347220 */ /* 0x080fe20000410000 */
[----:B------:R-:W-:Y:S01]  /*d090*/  LOP3.LUT R7, R7, 0xffff0000, RZ, 0xc0, !PT ;  /* 0xffff000007077812 */ /* 0x000fe200078ec0ff */
[----:B------:R-:W-:Y:S01]  /*d0a0*/  IMAD.U32 R45, R29, 0x10000, RZ ;  /* 0x000100001d2d7824 */ /* 0x000fe200078e00ff */
[----:B------:R-:W-:Y:S01]  /*d0b0*/  SHF.L.U32 R5, R27, 0x10, RZ ;  /* 0x000000101b057819 */ /* 0x000fe200000006ff */
[----:B------:R-:W-:Y:S01]  /*d0c0*/  FFMA.FTZ R50, R41, R44, -R50 ;  /* 0x0000002c29327223 */ /* 0x000fe20000010832 */
[----:B------:R-:W-:Y:S01]  /*d0d0*/  LOP3.LUT R40, R29, 0xffff0000, RZ, 0xc0, !PT ;  /* 0xffff00001d287812 */ /* 0x000fe200078ec0ff */
[----:B------:R-:W-:Y:S01]  /*d0e0*/  FFMA.FTZ R41, R41, R46, R52 ;  /* 0x0000002e29297223 */ /* 0x000fe20000010034 */
[----:B------:R-:W-:Y:S01]  /*d0f0*/  LOP3.LUT R4, R27, 0xffff0000, RZ, 0xc0, !PT ;  /* 0xffff00001b047812 */ /* 0x000fe200078ec0ff */
[C---:B------:R-:W-:Y:S01]  /*d100*/  FMUL.FTZ R47, R6.reuse, R45 ;  /* 0x0000002d062f7220 */ /* 0x040fe20000410000 */
[----:B------:R-:W-:Y:S01]  /*d110*/  FMUL.FTZ R44, R6, R5 ;  /* 0x00000005062c7220 */ /* 0x000fe20000410000 */
[----:B------:R-:W-:-:S02]  /*d120*/  FMUL.FTZ R46, R7, R40 ;  /* 0x00000028072e7220 */ /* 0x000fc40000410000 */
[-C--:B------:R-:W-:Y:S01]  /*d130*/  FMUL.FTZ R51, R7, R4.reuse ;  /* 0x0000000407337220 */ /* 0x080fe20000410000 */
[C---:B------:R-:W-:Y:S01]  /*d140*/  FFMA.FTZ R6, R42.reuse, R5, -R47 ;  /* 0x000000052a067223 */ /* 0x040fe2000001082f */
[----:B------:R-:W-:Y:S01]  /*d150*/  FFMA.FTZ R45, R42, R45, R44 ;  /* 0x0000002d2a2d7223 */ /* 0x000fe2000001002c */
[C---:B------:R-:W-:Y:S01]  /*d160*/  FFMA.FTZ R7, R43.reuse, R4, -R46 ;  /* 0x000000042b077223 */ /* 0x040fe2000001082e */
[----:B------:R-:W-:Y:S01]  /*d170*/  FFMA.FTZ R40, R43, R40, R51 ;  /* 0x000000282b287223 */ /* 0x000fe20000010033 */
[----:B------:R-:W-:Y:S02]  /*d180*/  F2FP.BF16.F32.PACK_AB R4, R48, R49 ;  /* 0x000000313004723e */ /* 0x000fe400000010ff */
[----:B------:R-:W-:Y:S02]  /*d190*/  F2FP.BF16.F32.PACK_AB R5, R41, R50 ;  /* 0x000000322905723e */ /* 0x000fe400000010ff */
[----:B------:R-:W-:Y:S02]  /*d1a0*/  F2FP.BF16.F32.PACK_AB R6, R45, R6 ;  /* 0x000000062d06723e */ /* 0x000fe400000010ff */
[----:B------:R-:W-:-:S05]  /*d1b0*/  F2FP.BF16.F32.PACK_AB R7, R40, R7 ;  /* 0x000000072807723e */ /* 0x000fca00000010ff */
[----:B------:R2:W-:Y:S02]  /*d1c0*/  STS.128 [R3+0x10400], R4 ;  /* 0x0104000403007388 */ /* 0x0005e40000000c00 */
.L_x_589:
[----:B------:R-:W-:Y:S05]  /*d1d0*/  BSYNC B2 ;  /* 0x0000000000027941 */ /* 0x000fea0003800000 */
.L_x_588:
[----:B------:R-:W-:Y:S04]  /*d1e0*/  BSSY B2, `(.L_x_590) ;  /* 0x0000028000027945 */ /* 0x000fe80003800000 */
[----:B------:R-:W-:Y:S05]  /*d1f0*/  @P3 BRA `(.L_x_591) ;  /* 0x0000000000983947 */ /* 0x000fea0003800000 */
[----:B012---:R-:W0:Y:S01]  /*d200*/  LDS.128 R4, [R0+0x4000] ;  /* 0x0040000000047984 */ /* 0x007e220000000c00 */
        /* <DEDUP_REMOVED lines=37> */
.L_x_591:
[----:B------:R-:W-:Y:S05]  /*d460*/  BSYNC B2 ;  /* 0x0000000000027941 */ /* 0x000fea0003800000 */
.L_x_590:
[----:B------:R-:W-:Y:S04]  /*d470*/  BSSY B2, `(.L_x_592) ;  /* 0x0000028000027945 */ /* 0x000fe80003800000 */
[----:B------:R-:W-:Y:S05]  /*d480*/  @P4 BRA `(.L_x_593) ;  /* 0x0000000000984947 */ /* 0x000fea0003800000 */
[----:B0123--:R-:W0:Y:S01]  /*d490*/  LDS.128 R4, [R3+0x14400] ;  /* 0x0144000003047984 */ /* 0x00fe220000000c00 */
        /* <DEDUP_REMOVED lines=37> */
.L_x_593:
[----:B------:R-:W-:Y:S05]  /*d6f0*/  BSYNC B2 ;  /* 0x0000000000027941 */ /* 0x000fea0003800000 */
.L_x_592:
[----:B------:R-:W-:Y:S05]  /*d700*/  @P5 BRA `(.L_x_583) ;  /* 0x0000000000985947 */ /* 0x000fea0003800000 */
[----:B01234-:R-:W0:Y:S01]  /*d710*/  LDS.128 R4, [R0+0x8000] ;  /* 0x0080000000047984 */ /* 0x01fe220000000c00 */
[C---:B------:R-:W-:Y:S01]  /*d720*/  IMAD.U32 R47, R10.reuse, 0x10000, RZ ;  /* 0x000100000a2f7824 */ /* 0x040fe200078e00ff */
[----:B------:R-:W-:Y:S01]  /*d730*/  LOP3.LUT R46, R10, 0xffff0000, RZ, 0xc0, !PT ;  /* 0xffff00000a2e7812 */ /* 0x000fe200078ec0ff */
[C---:B------:R-:W-:Y:S01]  /*d740*/  IMAD.U32 R45, R8.reuse, 0x10000, RZ ;  /* 0x00010000082d7824 */ /* 0x040fe200078e00ff */
[----:B------:R-:W-:Y:S01]  /*d750*/  LOP3.LUT R44, R8, 0xffff0000, RZ, 0xc0, !PT ;  /* 0xffff0000082c7812 */ /* 0x000fe200078ec0ff */
[C---:B0-----:R-:W-:Y:S01]  /*d760*/  IMAD.U32 R40, R4.reuse, 0x10000, RZ ;  /* 0x0001000004287824 */ /* 0x041fe200078e00ff */
[----:B------:R-:W-:Y:S01]  /*d770*/  LOP3.LUT R4, R4, 0xffff0000, RZ, 0xc0, !PT ;  /* 0xffff000004047812 */ /* 0x000fe200078ec0ff */
[----:B------:R-:W-:Y:S01]  /*d780*/  IMAD.U32 R42, R6, 0x10000, RZ ;  /* 0x00010000062a7824 */ /* 0x000fe200078e00ff */
[----:B------:R-:W-:Y:S01]  /*d790*/  SHF.L.U32 R41, R5, 0x10, RZ ;  /* 0x0000001005297819 */ /* 0x000fe200000006ff */
[----:B------:R-:W-:Y:S01]  /*d7a0*/  IMAD.U32 R43, R7, 0x10000, RZ ;  /* 0x00010000072b7824 */ /* 0x000fe200078e00ff */
[----:B------:R-:W-:Y:S01]  /*d7b0*/  LOP3.LUT R5, R5, 0xffff0000, RZ, 0xc0, !PT ;  /* 0xffff000005057812 */ /* 0x000fe200078ec0ff */
[C---:B------:R-:W-:Y:S01]  /*d7c0*/  FMUL.FTZ R49, R4.reuse, R47 ;  /* 0x0000002f04317220 */ /* 0x040fe20000410000 */
[----:B------:R-:W-:Y:S01]  /*d7d0*/  FMUL.FTZ R4, R4, R45 ;  /* 0x0000002d04047220 */ /* 0x000fe20000410000 */
[----:B------:R-:W-:-:S02]  /*d7e0*/  LOP3.LUT R6, R6, 0xffff0000, RZ, 0xc0, !PT ;  /* 0xffff000006067812 */ /* 0x000fc400078ec0ff */
        /* <DEDUP_REMOVED lines=24> */
.L_x_583:
[----:B------:R-:W-:Y:S05]  /*d970*/  BSYNC B1 ;  /* 0x0000000000017941 */ /* 0x000fea0003800000 */
.L_x_582:
[----:B01234-:R-:W-:-:S05]  /*d980*/  VIADD R4, R166, 0x40 ;  /* 0x00000040a6047836 */ /* 0x01ffca0000000000 */
[----:B------:R-:W-:-:S13]  /*d990*/  ISETP.GE.AND P0, PT, R4, R39, PT ;  /* 0x000000270400720c */ /* 0x000fda0003f06270 */
[----:B------:R-:W-:Y:S05]  /*d9a0*/  @P0 BRA `(.L_x_594) ;  /* 0x0000003800f40947 */ /* 0x000fea0003800000 */
        /* <DEDUP_REMOVED lines=13> */
[----:B------:R-:W-:Y:S02]  /*da80*/  LOP3.LUT R46, R34, 0xffff0000, RZ, 0xc0, !PT ;  /* 0xffff0000222e7812 */ /* 0x000fe400078ec0ff */
[----:B------:R-:W-:Y:S01]  /*da90*/  LOP3.LUT R47, R38, 0xffff0000, RZ, 0xc0, !PT ;  /* 0xffff0000262f7812 */ /* 0x000fe200078ec0ff */
[C---:B0-----:R-:W-:Y:S01]  /*daa0*/  IMAD.U32 R39, R4.reuse, 0x10000, RZ ;  /* 0x0001000004277824 */ /* 0x041fe200078e00ff */
[----:B------:R-:W-:Y:S01]  /*dab0*/  LOP3.LUT R4, R4, 0xffff0000, RZ, 0xc0, !PT ;  /* 0xffff000004047812 */ /* 0x000fe200078ec0ff */
[C---:B------:R-:W-:Y:S01]  /*dac0*/  IMAD.U32 R40, R5.reuse, 0x10000, RZ ;  /* 0x0001000005287824 */ /* 0x040fe200078e00ff */
[----:B------:R-:W-:Y:S01]  /*dad0*/  LOP3.LUT R5, R5, 0xffff0000, RZ, 0xc0, !PT ;  /* 0xffff000005057812 */ /* 0x000fe200078ec0ff */
[C---:B------:R-:W-:Y:S01]  /*dae0*/  IMAD.U32 R34, R6.reuse, 0x10000, RZ ;  /* 0x0001000006227824 */ /* 0x040fe200078e00ff */
[----:B------:R-:W-:Y:S01]  /*daf0*/  LOP3.LUT R6, R6, 0xffff0000, RZ, 0xc0, !PT ;  /* 0xffff000006067812 */ /* 0x000fe200078ec0ff */
[-C--:B------:R-:W-:Y:S01]  /*db00*/  FMUL.FTZ R42, R45, R4.reuse ;  /* 0x000000042d2a7220 */ /* 0x080fe20000410000 */
[----:B------:R-:W-:Y:S01]  /*db10*/  FMUL.FTZ R44, R43, R4 ;  /* 0x000000042b2c7220 */ /* 0x000fe20000410000 */
[----:B------:R-:W-:Y:S01]  /*db20*/  FMUL.FTZ R41, R48, R5 ;  /* 0x0000000530297220 */ /* 0x000fe20000410000 */
[----:B------:R-:W-:-:S02]  /*db30*/  IMAD.U32 R37, R7, 0x10000, RZ ;  /* 0x0001000007257824 */ /* 0x000fc400078e00ff */
[-C--:B------:R-:W-:Y:S01]  /*db40*/  FFMA.FTZ R4, R43, R39.reuse, -R42 ;  /* 0x000000272b047223 */ /* 0x080fe2000001082a */
[----:B------:R-:W-:Y:S01]  /*db50*/  FFMA.FTZ R39, R45, R39, R44 ;  /* 0x000000272d277223 */ /* 0x000fe2000001002c */
[C---:B------:R-:W-:Y:S01]  /*db60*/  FMUL.FTZ R43, R46.reuse, R5 ;  /* 0x000000052e2b7220 */ /* 0x040fe20000410000 */
[----:B------:R-:W-:Y:S01]  /*db70*/  LOP3.LUT R7, R7, 0xffff0000, RZ, 0xc0, !PT ;  /* 0xffff000007077812 */ /* 0x000fe200078ec0ff */
[-C--:B------:R-:W-:Y:S01]  /*db80*/  FFMA.FTZ R5, R46, R40.reuse, -R41 ;  /* 0x000000282e057223 */ /* 0x080fe20000010829 */
[C---:B------:R-:W-:Y:S01]  /*db90*/  LOP3.LUT R45, R35.reuse, 0xffff0000, RZ, 0xc0, !PT ;  /* 0xffff0000232d7812 */ /* 0x040fe200078ec0ff */
[----:B------:R-:W-:Y:S02]  /*dba0*/  IMAD.U32 R46, R38, 0x10000, RZ ;  /* 0x00010000262e7824 */ /* 0x000fe400078e00ff */
[----:B------:R-:W-:Y:S01]  /*dbb0*/  FFMA.FTZ R40, R48, R40, R43 ;  /* 0x0000002830287223 */ /* 0x000fe2000001002b */
[----:B------:R-:W-:Y:S02]  /*dbc0*/  IMAD.U32 R44, R35, 0x10000, RZ ;  /* 0x00010000232c7824 */ /* 0x000fe400078e00ff */
[-C--:B------:R-:W-:Y:S01]  /*dbd0*/  FMUL.FTZ R38, R47, R7.reuse ;  /* 0x000000072f267220 */ /* 0x080fe20000410000 */
[-C--:B------:R-:W-:Y:S01]  /*dbe0*/  FMUL.FTZ R35, R46, R6.reuse ;  /* 0x000000062e237220 */ /* 0x080fe20000410000 */
[C---:B------:R-:W-:Y:S01]  /*dbf0*/  FMUL.FTZ R42, R45.reuse, R7 ;  /* 0x000000072d2a7220 */ /* 0x040fe20000410000 */
[C---:B------:R-:W-:Y:S01]  /*dc00*/  FMUL.FTZ R41, R44.reuse, R6 ;  /* 0x000000062c297220 */ /* 0x040fe20000410000 */
[-C--:B------:R-:W-:Y:S01]  /*dc10*/  FFMA.FTZ R7, R45, R37.reuse, -R38 ;  /* 0x000000252d077223 */ /* 0x080fe20000010826 */
[-C--:B------:R-:W-:Y:S01]  /*dc20*/  FFMA.FTZ R6, R44, R34.reuse, -R35 ;  /* 0x000000222c067223 */ /* 0x080fe20000010823 */
[----:B------:R-:W-:Y:S01]  /*dc30*/  FFMA.FTZ R42, R47, R37, R42 ;  /* 0x000000252f2a7223 */ /* 0x000fe2000001002a */
[----:B------:R-:W-:Y:S01]  /*dc40*/  FFMA.FTZ R41, R46, R34, R41 ;  /* 0x000000222e297223 */ /* 0x000fe20000010029 */
[----:B------:R-:W-:-:S02]  /*dc50*/  F2FP.BF16.F32.PACK_AB R4, R39, R4 ;  /* 0x000000042704723e */ /* 0x000fc400000010ff */
[----:B------:R-:W-:Y:S02]  /*dc60*/  F2FP.BF16.F32.PACK_AB R5, R40, R5 ;  /* 0x000000052805723e */ /* 0x000fe400000010ff */
[----:B------:R-:W-:Y:S02]  /*dc70*/  F2FP.BF16.F32.PACK_AB R6, R41, R6 ;  /* 0x000000062906723e */ /* 0x000fe400000010ff */
[----:B------:R-:W-:-:S05]  /*dc80*/  F2FP.BF16.F32.PACK_AB R7, R42, R7 ;  /* 0x000000072a07723e */ /* 0x000fca00000010ff */
[----:B------:R0:W-:Y:S02]  /*dc90*/  STS.128 [R3+0xe400], R4 ;  /* 0x00e4000403007388 */ /* 0x0001e40000000c00 */
.L_x_596:
[----:B------:R-:W-:Y:S05]  /*dca0*/  BSYNC B1 ;  /* 0x0000000000017941 */ /* 0x000fea0003800000 */
.L_x_595:
[----:B------:R-:W-:Y:S04]  /*dcb0*/  BSSY B1, `(.L_x_597) ;  /* 0x0000028000017945 */ /* 0x000fe80003800000 */
[----:B------:R-:W-:Y:S05]  /*dcc0*/  @P1 BRA `(.L_x_598) ;  /* 0x0000000000981947 */ /* 0x000fea0003800000 */
[----:B0-----:R-:W0:Y:S01]  /*dcd0*/  LDS.128 R4, [R0+0x2000] ;  /* 0x0020000000047984 */ /* 0x001e220000000c00 */
[----:B------:R-:W-:Y:S01]  /*dce0*/  SHF.L.U32 R40, R30, 0x10, RZ ;  /* 0x000000101e287819 */ /* 0x000fe200000006ff */
[C---:B------:R-:W-:Y:S01]  /*dcf0*/  IMAD.U32 R42, R32.reuse, 0x10000, RZ ;  /* 0x00010000202a7824 */ /* 0x040fe200078e00ff */
[----:B------:R-:W-:Y:S02]  /*dd00*/  LOP3.LUT R43, R32, 0xffff0000, RZ, 0xc0, !PT ;  /* 0xffff0000202b7812 */ /* 0x000fe400078ec0ff */
        /* <DEDUP_REMOVED lines=17> */
[----:B------:R-:W-:Y:S01]  /*de20*/  LOP3.LUT R40, R31, 0xffff0000, RZ, 0xc0, !PT ;  /* 0xffff00001f287812 */ /* 0x000fe200078ec0ff */
[----:B------:R-:W-:Y:S02]  /*de30*/  IMAD.U32 R42, R33, 0x10000, RZ ;  /* 0x00010000212a7824 */ /* 0x000fe400078e00ff */
[----:B------:R-:W-:Y:S01]  /*de40*/  FFMA.FTZ R34, R43, R35, R34 ;  /* 0x000000232b227223 */ /* 0x000fe20000010022 */
[----:B------:R-:W-:Y:S02]  /*de50*/  IMAD.U32 R38, R31, 0x10000, RZ ;  /* 0x000100001f267824 */ /* 0x000fe400078e00ff */
[-C--:B------:R-:W-:Y:S01]  /*de60*/  FMUL.FTZ R35, R44, R7.reuse ;  /* 0x000000072c237220 */ /* 0x080fe20000410000 */
[-C--:B------:R-:W-:Y:S01]  /*de70*/  FMUL.FTZ R31, R42, R6.reuse ;  /* 0x000000062a1f7220 */ /* 0x080fe20000410000 */
[----:B------:R-:W-:Y:S01]  /*de80*/  FMUL.FTZ R37, R40, R7 ;  /* 0x0000000728257220 */ /* 0x000fe20000410000 */
[----:B------:R-:W-:Y:S01]  /*de90*/  FMUL.FTZ R33, R38, R6 ;  /* 0x0000000626217220 */ /* 0x000fe20000410000 */
[----:B------:R-:W-:Y:S01]  /*dea0*/  FFMA.FTZ R7, R40, R32, -R35 ;  /* 0x0000002028077223 */ /* 0x000fe20000010823 */
[----:B------:R-:W-:Y:S01]  /*deb0*/  FFMA.FTZ R6, R38, R30, -R31 ;  /* 0x0000001e26067223 */ /* 0x000fe2000001081f */
[----:B------:R-:W-:Y:S01]  /*dec0*/  FFMA.FTZ R32, R44, R32, R37 ;  /* 0x000000202c207223 */ /* 0x000fe20000010025 */
[----:B------:R-:W-:Y:S01]  /*ded0*/  FFMA.FTZ R33, R42, R30, R33 ;  /* 0x0000001e2a217223 */ /* 0x000fe20000010021 */
[----:B------:R-:W-:-:S02]  /*dee0*/  F2FP.BF16.F32.PACK_AB R4, R39, R4 ;  /* 0x000000042704723e */ /* 0x000fc400000010ff */
[----:B------:R-:W-:Y:S02]  /*def0*/  F2FP.BF16.F32.PACK_AB R5, R34, R5 ;  /* 0x000000052205723e */ /* 0x000fe400000010ff */
[----:B------:R-:W-:Y:S02]  /*df00*/  F2FP.BF16.F32.PACK_AB R6, R33, R6 ;  /* 0x000000062106723e */ /* 0x000fe400000010ff */
[----:B------:R-:W-:-:S05]  /*df10*/  F2FP.BF16.F32.PACK_AB R7, R32, R7 ;  /* 0x000000072007723e */ /* 0x000fca00000010ff */
[----:B------:R1:W-:Y:S02]  /*df20*/  STS.128 [R0+0x2000], R4 ;  /* 0x0020000400007388 */ /* 0x0003e40000000c00 */
.L_x_598:
[----:B------:R-:W-:Y:S05]  /*df30*/  BSYNC B1 ;  /* 0x0000000000017941 */ /* 0x000fea0003800000 */
.L_x_597:
[----:B------:R-:W-:Y:S04]  /*df40*/  BSSY B1, `(.L_x_599) ;  /* 0x0000028000017945 */ /* 0x000fe80003800000 */
[----:B------:R-:W-:Y:S05]  /*df50*/  @P2 BRA `(.L_x_600) ;  /* 0x0000000000982947 */ /* 0x000fea0003800000 */
[----:B01----:R-:W0:Y:S01]  /*df60*/  LDS.128 R4, [R3+0x12400] ;  /* 0x0124000003047984 */ /* 0x003e220000000c00 */
[----:B------:R-:W-:Y:S01]  /*df70*/  IMAD.U32 R34, R26, 0x10000, RZ ;  /* 0x000100001a227824 */ /* 0x000fe200078e00ff */
[C---:B------:R-:W-:Y:S01]  /*df80*/  LOP3.LUT R39, R28.reuse, 0xffff0000, RZ, 0xc0, !PT ;  /* 0xffff00001c277812 */ /* 0x040fe200078ec0ff */
[----:B------:R-:W-:Y:S01]  /*df90*/  IMAD.U32 R38, R28, 0x10000, RZ ;  /* 0x000100001c267824 */ /* 0x000fe200078e00ff */
        /* <DEDUP_REMOVED lines=34> */
.L_x_600:
[----:B------:R-:W-:Y:S05]  /*e1c0*/  BSYNC B1 ;  /* 0x0000000000017941 */ /* 0x000fea0003800000 */
.L_x_599:
[----:B------:R-:W-:Y:S04]  /*e1d0*/  BSSY B1, `(.L_x_601) ;  /* 0x0000028000017945 */ /* 0x000fe80003800000 */
[----:B------:R-:W-:Y:S05]  /*e1e0*/  @P3 BRA `(.L_x_602) ;  /* 0x0000000000983947 */ /* 0x000fea0003800000 */
[----:B012---:R-:W0:Y:S01]  /*e1f0*/  LDS.128 R4, [R0+0x6000] ;  /* 0x0060000000047984 */ /* 0x007e220000000c00 */
[----:B------:R-:W-:Y:S01]  /*e200*/  SHF.L.U32 R32, R24, 0x10, RZ ;  /* 0x0000001018207819 */ /* 0x000fe200000006ff */
[----:B------:R-:W-:Y:S01]  /*e210*/  IMAD.U32 R30, R20, 0x10000, RZ ;  /* 0x00010000141e7824 */ /* 0x000fe200078e00ff */
        /* <DEDUP_REMOVED lines=35> */
.L_x_602:
[----:B------:R-:W-:Y:S05]  /*e450*/  BSYNC B1 ;  /* 0x0000000000017941 */ /* 0x000fea0003800000 */
.L_x_601:
[----:B------:R-:W-:Y:S04]  /*e460*/  BSSY B1, `(.L_x_603) ;  /* 0x0000028000017945 */ /* 0x000fe80003800000 */
[----:B------:R-:W-:Y:S05]  /*e470*/  @P4 BRA `(.L_x_604) ;  /* 0x0000000000984947 */ /* 0x000fea0003800000 */
[----:B0123--:R-:W0:Y:S01]  /*e480*/  LDS.128 R4, [R3+0x16400] ;  /* 0x0164000003047984 */ /* 0x00fe220000000c00 */
        /* <DEDUP_REMOVED lines=37> */
.L_x_604:
[----:B------:R-:W-:Y:S05]  /*e6e0*/  BSYNC B1 ;  /* 0x0000000000017941 */ /* 0x000fea0003800000 */
.L_x_603:
[----:B------:R-:W-:Y:S05]  /*e6f0*/  @P5 BRA `(.L_x_594) ;  /* 0x0000002c00a05947 */ /* 0x000fea0003800000 */
[----:B01234-:R-:W0:Y:S01]  /*e700*/  LDS.128 R4, [R0+0xa000] ;  /* 0x00a0000000047984 */ /* 0x01fe220000000c00 */
        /* <DEDUP_REMOVED lines=9> */
[----:B------:R-:W-:Y:S01]  /*e7a0*/  IMAD.U32 R10, R7, 0x10000, RZ ;  /* 0x00010000070a7824 */ /* 0x000fe200078e00ff */
[----:B------:R-:W-:Y:S01]  /*e7b0*/  SHF.L.U32 R8, R6, 0x10, RZ ;  /* 0x0000001006087819 */ /* 0x000fe200000006ff */
[-C--:B------:R-:W-:Y:S01]  /*e7c0*/  FMUL.FTZ R14, R21, R4.reuse ;  /* 0x00000004150e7220 */ /* 0x080fe20000410000 */
[----:B------:R-:W-:Y:S01]  /*e7d0*/  FMUL.FTZ R20, R15, R4 ;  /* 0x000000040f147220 */ /* 0x000fe20000410000 */
[----:B------:R-:W-:Y:S01]  /*e7e0*/  FMUL.FTZ R13, R26, R5 ;  /* 0x000000051a0d7220 */ /* 0x000fe20000410000 */
[----:B------:R-:W-:Y:S01]  /*e7f0*/  LOP3.LUT R7, R7, 0xffff0000, RZ, 0xc0, !PT ;  /* 0xffff000007077812 */ /* 0x000fe200078ec0ff */
[-C--:B------:R-:W-:Y:S01]  /*e800*/  FFMA.FTZ R4, R15, R3.reuse, -R14 ;  /* 0x000000030f047223 */ /* 0x080fe2000001080e */
[----:B------:R-:W-:Y:S01]  /*e810*/  FFMA.FTZ R3, R21, R3, R20 ;  /* 0x0000000315037223 */ /* 0x000fe20000010014 */
[----:B------:R-:W-:Y:S01]  /*e820*/  FMUL.FTZ R15, R24, R5 ;  /* 0x00000005180f7220 */ /* 0x000fe20000410000 */
[----:B------:R-:W-:Y:S01]  /*e830*/  LOP3.LUT R6, R6, 0xffff0000, RZ, 0xc0, !PT ;  /* 0xffff000006067812 */ /* 0x000fe200078ec0ff */
[----:B------:R-:W-:Y:S01]  /*e840*/  FFMA.FTZ R5, R24, R12, -R13 ;  /* 0x0000000c18057223 */ /* 0x000fe2000001080d */
[----:B------:R-:W-:Y:S01]  /*e850*/  LOP3.LUT R20, R9, 0xffff0000, RZ, 0xc0, !PT ;  /* 0xffff000009147812 */ /* 0x000fe200078ec0ff */
[----:B------:R-:W-:-:S02]  /*e860*/  IMAD.U32 R24, R11, 0x10000, RZ ;  /* 0x000100000b187824 */ /* 0x000fc400078e00ff */
        /* <DEDUP_REMOVED lines=14> */
[----:B------:R0:W-:Y:S01]  /*e950*/  STS.128 [R0+0xa000], R4 ;  /* 0x00a0000400007388 */ /* 0x0001e20000000c00 */
[----:B------:R-:W-:Y:S05]  /*e960*/  BRA `(.L_x_594) ;  /* 0x0000002c00047947 */ /* 0x000fea0003800000 */
.L_x_576:
[----:B------:R-:W-:-:S03]  /*e970*/  UMOV UR4, 0xffffffff ;  /* 0xffffffff00047882 */ /* 0x000fc60000000000 */
[----:B------:R-:W-:Y:S05]  /*e980*/  BRA.DIV UR4, `(.L_x_605) ;  /* 0x0000012a04407947 */ /* 0x000fea000b800000 */
[----:B------:R0:W1:Y:S04]  /*e990*/  SHFL.IDX PT, R3, R42, RZ, 0x1c1f ;  /* 0x001c1fff2a037589 */ /* 0x00006800000e0000 */
[----:B------:R0:W2:Y:S04]  /*e9a0*/  SHFL.IDX PT, R0, R39, RZ, 0x1c1f ;  /* 0x001c1fff27007589 */ /* 0x0000a800000e0000 */
[----:B------:R-:W4:Y:S04]  /*e9b0*/  SHFL.IDX PT, R37, R37, RZ, 0x1c1f ;  /* 0x001c1fff25257589 */ /* 0x000f2800000e0000 */
[----:B------:R-:W0:Y:S02]  /*e9c0*/  SHFL.IDX PT, R40, R40, RZ, 0x1c1f ;  /* 0x001c1fff28287589 */ /* 0x000e2400000e0000 */
.L_x_831:
[----:B------:R-:W-:Y:S01]  /*e9d0*/  ULDC UR4, c[0x0][0x448] ;  /* 0x0001120000047ab9 */ /* 0x000fe20000000800 */
[----:B------:R-:W-:Y:S01]  /*e9e0*/  BSSY B1, `(.L_x_606) ;  /* 0x0000039000017945 */ /* 0x000fe20003800000 */
[----:B0-----:R-:W-:Y:S01]  /*e9f0*/  IMAD R42, R143, UR4, RZ ;  /* 0x000000048f2a7c24 */ /* 0x001fe2000f8e02ff */
[----:B------:R-:W-:Y:S02]  /*ea00*/  CS2R R4, SRZ ;  /* 0x0000000000047805 */ /* 0x000fe4000001ff00 */
[----:B------:R-:W-:Y:S02]  /*ea10*/  CS2R R8, SRZ ;  /* 0x0000000000087805 */ /* 0x000fe4000001ff00 */
[----:B------:R-:W-:Y:S02]  /*ea20*/  CS2R R10, SRZ ;  /* 0x00000000000a7805 */ /* 0x000fe4000001ff00 */
[----:B------:R-:W-:Y:S02]  /*ea30*/  CS2R R12, SRZ ;  /* 0x00000000000c7805 */ /* 0x000fe4000001ff00 */
[----:B------:R-:W-:Y:S01]  /*ea40*/  ISETP.GE.AND P0, PT, R6, R42, PT ;  /* 0x0000002a0600720c */ /* 0x000fe20003f06270 */
[----:B------:R-:W-:Y:S01]  /*ea50*/  IMAD R42, R145, -0x80, R42 ;  /* 0xffffff80912a7824 */ /* 0x000fe200078e022a */
[----:B------:R-:W-:-:S02]  /*ea60*/  CS2R R6, SRZ ;  /* 0x0000000000067805 */ /* 0x000fc4000001ff00 */
[----:B------:R-:W-:Y:S02]  /*ea70*/  CS2R R14, SRZ ;  /* 0x00000000000e7805 */ /* 0x000fe4000001ff00 */
[----:B------:R-:W-:Y:S02]  /*ea80*/  CS2R R24, SRZ ;  /* 0x0000000000187805 */ /* 0x000fe4000001ff00 */
[----:B------:R-:W-:Y:S02]  /*ea90*/  CS2R R26, SRZ ;  /* 0x00000000001a7805 */ /* 0x000fe4000001ff00 */
[----:B------:R-:W-:Y:S02]  /*eaa0*/  CS2R R28, SRZ ;  /* 0x00000000001c7805 */ /* 0x000fe4000001ff00 */
[----:B---3--:R-:W-:Y:S02]  /*eab0*/  CS2R R30, SRZ ;  /* 0x00000000001e7805 */ /* 0x008fe4000001ff00 */
[----:B------:R-:W-:-:S02]  /*eac0*/  CS2R R32, SRZ ;  /* 0x0000000000207805 */ /* 0x000fc4000001ff00 */
[----:B------:R-:W-:Y:S01]  /*ead0*/  CS2R R34, SRZ ;  /* 0x0000000000227805 */ /* 0x000fe2000001ff00 */
[----:B------:R-:W-:Y:S06]  /*eae0*/  @P0 BRA `(.L_x_607) ;  /* 0x0000000000a00947 */ /* 0x000fec0003800000 */
[C---:B------:R-:W-:Y:S01]  /*eaf0*/  VIADD R4, R16.reuse, 0x20 ;  /* 0x0000002010047836 */ /* 0x040fe20000000000 */
[----:B------:R-:W-:Y:S01]  /*eb00*/  ULDC UR4, c[0x0][0x3f4] ;  /* 0x0000fd0000047ab9 */ /* 0x000fe20000000800 */
[C---:B------:R-:W-:Y:S01]  /*eb10*/  VIADD R5, R16.reuse, 0x40 ;  /* 0x0000004010057836 */ /* 0x040fe20000000000 */
[----:B------:R-:W-:Y:S01]  /*eb20*/  ISETP.GE.AND P2, PT, R16, UR4, PT ;  /* 0x0000000410007c0c */ /* 0x000fe2000bf46270 */
[----:B--2---:R-:W-:Y:S01]  /*eb30*/  IMAD.MOV.U32 R6, RZ, RZ, R0 ;  /* 0x000000ffff067224 */ /* 0x004fe200078e0000 */
[----:B------:R-:W-:Y:S01]  /*eb40*/  ISETP.GE.AND P3, PT, R4, UR4, PT ;  /* 0x0000000404007c0c */ /* 0x000fe2000bf66270 */
[----:B-1----:R-:W-:Y:S01]  /*eb50*/  IMAD.MOV.U32 R7, RZ, RZ, R3 ;  /* 0x000000ffff077224 */ /* 0x002fe200078e0003 */
[----:B------:R-:W-:Y:S01]  /*eb60*/  ISETP.GE.AND P4, PT, R5, UR4, PT ;  /* 0x0000000405007c0c */ /* 0x000fe2000bf86270 */
[----:B------:R-:W-:Y:S01]  /*eb70*/  IMAD.MOV.U32 R8, RZ, RZ, R40 ;  /* 0x000000ffff087224 */ /* 0x000fe200078e0028 */
[----:B------:R-:W-:Y:S01]  /*eb80*/  CS2R R28, SRZ ;  /* 0x00000000001c7805 */ /* 0x000fe2000001ff00 */
[----:B----4-:R-:W-:Y:S01]  /*eb90*/  IMAD.MOV.U32 R9, RZ, RZ, R37 ;  /* 0x000000ffff097224 */ /* 0x010fe200078e0025 */
[----:B------:R-:W-:-:S02]  /*eba0*/  CS2R R30, SRZ ;  /* 0x00000000001e7805 */ /* 0x000fc4000001ff00 */
[----:B------:R-:W-:Y:S02]  /*ebb0*/  CS2R R10, SRZ ;  /* 0x00000000000a7805 */ /* 0x000fe4000001ff00 */
[----:B------:R-:W-:Y:S02]  /*ebc0*/  CS2R R32, SRZ ;  /* 0x0000000000207805 */ /* 0x000fe4000001ff00 */
[----:B------:R-:W-:Y:S01]  /*ebd0*/  CS2R R34, SRZ ;  /* 0x0000000000227805 */ /* 0x000fe2000001ff00 */
[----:B------:R-:W-:Y:S02]  /*ebe0*/  @!P2 IMAD.SHL.U32 R39, R16, 0x2, RZ ;  /* 0x000000021027a824 */ /* 0x000fe400078e00ff */
[----:B------:R-:W-:Y:S02]  /*ebf0*/  @!P3 IMAD.SHL.U32 R13, R163, 0x8, RZ ;  /* 0x00000008a30db824 */ /* 0x000fe400078e00ff */
[----:B------:R-:W-:Y:S01]  /*ec00*/  @!P4 IMAD.SHL.U32 R41, R164, 0x8, RZ ;  /* 0x00000008a429c824 */ /* 0x000fe200078e00ff */
[-C--:B------:R-:W-:Y:S01]  /*ec10*/  @!P2 IADD3 R38, P1, R40, R39.reuse, RZ ;  /* 0x000000272826a210 */ /* 0x080fe20007f3e0ff */
[----:B------:R-:W-:Y:S01]  /*ec20*/  @!P3 IMAD.WIDE R4, R13, 0x2, R6 ;  /* 0x000000020d04b825 */ /* 0x000fe200078e0206 */
[----:B------:R-:W-:-:S02]  /*ec30*/  @!P2 IADD3 R20, P0, R0, R39, RZ ;  /* 0x000000270014a210 */ /* 0x000fc40007f1e0ff */
[----:B------:R-:W-:Y:S01]  /*ec40*/  @!P2 SHF.L.U64.HI R0, R16, 0x1, R17 ;  /* 0x000000011000a819 */ /* 0x000fe20000010211 */
[----:B------:R-:W-:Y:S01]  /*ec50*/  @!P4 IMAD.WIDE R6, R41, 0x2, R6 ;  /* 0x000000022906c825 */ /* 0x000fe200078e0206 */
[----:B------:R0:W5:Y:S03]  /*ec60*/  @!P3 LD.E.128 R28, desc[UR56][R4.64] ;  /* 0x00000038041cb980 */ /* 0x000166000c101d00 */
[--C-:B------:R-:W-:Y:S01]  /*ec70*/  @!P3 IMAD.WIDE R12, R13, 0x2, R8.reuse ;  /* 0x000000020d0cb825 */ /* 0x100fe200078e0208 */
[----:B------:R1:W5:Y:S03]  /*ec80*/  @!P4 LD.E.128 R32, desc[UR56][R6.64] ;  /* 0x000000380620c980 */ /* 0x000366000c101d00 */
[----:B------:R-:W-:Y:S01]  /*ec90*/  @!P4 IMAD.WIDE R40, R41, 0x2, R8 ;  /* 0x000000022928c825 */ /* 0x000fe200078e0208 */
[----:B------:R-:W-:-:S02]  /*eca0*/  CS2R R8, SRZ ;  /* 0x0000000000087805 */ /* 0x000fc4000001ff00 */
[----:B------:R-:W-:Y:S02]  /*ecb0*/  CS2R R14, SRZ ;  /* 0x00000000000e7805 */ /* 0x000fe4000001ff00 */
[----:B------:R-:W-:Y:S02]  /*ecc0*/  CS2R R24, SRZ ;  /* 0x0000000000187805 */ /* 0x000fe4000001ff00 */
[----:B------:R-:W-:Y:S02]  /*ecd0*/  CS2R R26, SRZ ;  /* 0x00000000001a7805 */ /* 0x000fe4000001ff00 */
[----:B0-----:R-:W-:Y:S01]  /*ece0*/  CS2R R4, SRZ ;  /* 0x0000000000047805 */ /* 0x001fe2000001ff00 */
[--C-:B------:R-:W-:Y:S01]  /*ecf0*/  @!P2 IMAD.X R21, R3, 0x1, R0.reuse, P0 ;  /* 0x000000010315a824 */ /* 0x100fe200000e0600 */
[----:B------:R0:W5:Y:S01]  /*ed00*/  @!P3 LD.E.128 R8, desc[UR56][R12.64] ;  /* 0x000000380c08b980 */ /* 0x000162000c101d00 */
[----:B-1----:R-:W-:Y:S01]  /*ed10*/  CS2R R6, SRZ ;  /* 0x0000000000067805 */ /* 0x002fe2000001ff00 */
[----:B------:R-:W-:-:S02]  /*ed20*/  @!P2 IMAD.X R39, R37, 0x1, R0, P1 ;  /* 0x000000012527a824 */ /* 0x000fc400008e0600 */
[----:B------:R3:W5:Y:S04]  /*ed30*/  @!P2 LD.E.128 R24, desc[UR56][R20.64] ;  /* 0x000000381418a980 */ /* 0x000768000c101d00 */
[----:B------:R3:W5:Y:S01]  /*ed40*/  @!P2 LD.E.128 R4, desc[UR56][R38.64] ;  /* 0x000000382604a980 */ /* 0x000762000c101d00 */
[----:B0-----:R-:W-:-:S06]  /*ed50*/  CS2R R12, SRZ ;  /* 0x00000000000c7805 */ /* 0x001fcc000001ff00 */
[----:B------:R3:W5:Y:S02]  /*ed60*/  @!P4 LD.E.128 R12, desc[UR56][R40.64] ;  /* 0x00000038280cc980 */ /* 0x000764000c101d00 */
.L_x_607:
[----:B------:R-:W-:Y:S05]  /*ed70*/  BSYNC B1 ;  /* 0x0000000000017941 */ /* 0x000fea0003800000 */
.L_x_606:
[C---:B--2---:R-:W-:Y:S01]  /*ed80*/  LEA.HI R0, R191.reuse, R191, RZ, 0x1 ;  /* 0x000000bfbf007211 */ /* 0x044fe200078f08ff */
[----:B---3-5:R-:W-:Y:S01]  /*ed90*/  IMAD.MOV.U32 R20, RZ, RZ, R24 ;  /* 0x000000ffff147224 */ /* 0x028fe200078e0018 */
[--C-:B------:R-:W-:Y:S01]  /*eda0*/  SHF.R.U64 R65, R24, 0x10, R25.reuse ;  /* 0x0000001018417819 */ /* 0x100fe20000001219 */
[----:B------:R-:W-:Y:S01]  /*edb0*/  IMAD.MOV.U32 R41, RZ, RZ, R30 ;  /* 0x000000ffff297224 */ /* 0x000fe200078e001e */
[----:B------:R-:W-:Y:S01]  /*edc0*/  LOP3.LUT R0, R0, 0xfffffffe, RZ, 0xc0, !PT ;  /* 0xfffffffe00007812 */ /* 0x000fe200078ec0ff */
[----:B------:R-:W-:Y:S01]  /*edd0*/  IMAD.MOV.U32 R21, RZ, RZ, R25 ;  /* 0x000000ffff157224 */ /* 0x000fe200078e0019 */
[----:B------:R-:W-:Y:S01]  /*ede0*/  MOV R24, R26 ;  /* 0x0000001a00187202 */ /* 0x000fe20000000f00 */
[----:B------:R-:W-:Y:S01]  /*edf0*/  IMAD.MOV.U32 R46, RZ, RZ, R34 ;  /* 0x000000ffff2e7224 */ /* 0x000fe200078e0022 */
[----:B------:R-:W-:Y:S01]  /*ee00*/  SHF.R.U64 R63, R26, 0x10, R27 ;  /* 0x000000101a3f7819 */ /* 0x000fe2000000121b */
[----:B------:R-:W-:Y:S01]  /*ee10*/  IMAD.IADD R0, R191, 0x1, -R0 ;  /* 0x00000001bf007824 */ /* 0x000fe200078e0a00 */
[----:B------:R-:W-:Y:S01]  /*ee20*/  SHF.R.U64 R61, R28, 0x10, R29 ;  /* 0x000000101c3d7819 */ /* 0x000fe2000000121d */
[----:B------:R-:W-:Y:S01]  /*ee30*/  IMAD.MOV.U32 R26, RZ, RZ, R28 ;  /* 0x000000ffff1a7224 */ /* 0x000fe200078e001c */
[--C-:B------:R-:W-:Y:S01]  /*ee40*/  SHF.R.U64 R60, R30, 0x10, R31.reuse ;  /* 0x000000101e3c7819 */ /* 0x100fe2000000121f */
[----:B------:R-:W-:Y:S01]  /*ee50*/  IMAD.MOV.U32 R43, RZ, RZ, R31 ;  /* 0x000000ffff2b7224 */ /* 0x000fe200078e001f */
[----:B-1----:R-:W-:Y:S01]  /*ee60*/  SHF.L.U32 R3, R0, 0x1f, RZ ;  /* 0x0000001f00037819 */ /* 0x002fe200000006ff */
[----:B------:R-:W-:Y:S01]  /*ee70*/  IMAD.MOV.U32 R44, RZ, RZ, R32 ;  /* 0x000000ffff2c7224 */ /* 0x000fe200078e0020 */
[----:B------:R-:W-:Y:S01]  /*ee80*/  SHF.R.U32.HI R66, RZ, 0x10, R25 ;  /* 0x00000010ff427819 */ /* 0x000fe20000011619 */
[----:B------:R-:W-:Y:S01]  /*ee90*/  IMAD.MOV.U32 R25, RZ, RZ, R27 ;  /* 0x000000ffff197224 */ /* 0x000fe200078e001b */
[----:B------:R-:W0:Y:S01]  /*eea0*/  SYNCS.PHASECHK.TRANS64.TRYWAIT P0, [R2+URZ+0x2a800], R3 ;  /* 0x02a80003020075a7 */ /* 0x000e22000800017f */
[----:B------:R-:W-:Y:S01]  /*eeb0*/  SHF.R.U64 R57, R34, 0x10, R35 ;  /* 0x0000001022397819 */ /* 0x000fe20000001223 */
[----:B------:R-:W-:Y:S01]  /*eec0*/  IMAD.MOV.U32 R45, RZ, RZ, R33 ;  /* 0x000000ffff2d7224 */ /* 0x000fe200078e0021 */
[----:B------:R-:W-:Y:S01]  /*eed0*/  SHF.R.U32.HI R64, RZ, 0x10, R27 ;  /* 0x00000010ff407819 */ /* 0x000fe2000001161b */
[----:B------:R-:W-:Y:S01]  /*eee0*/  IMAD.MOV.U32 R27, RZ, RZ, R29 ;  /* 0x000000ffff1b7224 */ /* 0x000fe200078e001d */
[----:B------:R-:W-:Y:S01]  /*eef0*/  PRMT R34, R24, 0x5410, R63 ;  /* 0x0000541018227816 */ /* 0x000fe2000000003f */
[----:B------:R-:W-:Y:S01]  /*ef00*/  IMAD.MOV.U32 R47, RZ, RZ, R35 ;  /* 0x000000ffff2f7224 */ /* 0x000fe200078e0023 */
[----:B------:R-:W-:Y:S01]  /*ef10*/  SHF.R.U32.HI R62, RZ, 0x10, R29 ;  /* 0x00000010ff3e7819 */ /* 0x000fe2000001161d */
[----:B----4-:R-:W-:Y:S01]  /*ef20*/  IMAD.MOV.U32 R37, RZ, RZ, R4 ;  /* 0x000000ffff257224 */ /* 0x010fe200078e0004 */
[----:B------:R-:W-:Y:S01]  /*ef30*/  SHF.R.U32.HI R58, RZ, 0x10, R31 ;  /* 0x00000010ff3a7819 */ /* 0x000fe2000001161f */
[----:B------:R-:W-:Y:S01]  /*ef40*/  IMAD.MOV.U32 R38, RZ, RZ, R5 ;  /* 0x000000ffff267224 */ /* 0x000fe200078e0005 */
[----:B------:R-:W-:Y:S01]  /*ef50*/  PRMT R24, R26, 0x5410, R61 ;  /* 0x000054101a187816 */ /* 0x000fe2000000003d */
[----:B------:R-:W-:Y:S01]  /*ef60*/  IMAD.MOV.U32 R39, RZ, RZ, R6 ;  /* 0x000000ffff277224 */ /* 0x000fe200078e0006 */
[----:B------:R-:W-:Y:S01]  /*ef70*/  MOV R30, R10 ;  /* 0x0000000a001e7202 */ /* 0x000fe20000000f00 */
[----:B------:R-:W-:Y:S01]  /*ef80*/  IMAD.MOV.U32 R40, RZ, RZ, R7 ;  /* 0x000000ffff287224 */ /* 0x000fe200078e0007 */
[----:B------:R-:W-:Y:S01]  /*ef90*/  SHF.R.U64 R49, R10, 0x10, R11 ;  /* 0x000000100a317819 */ /* 0x000fe2000000120b */
[----:B------:R-:W-:Y:S01]  /*efa0*/  IMAD.MOV.U32 R28, RZ, RZ, R8 ;  /* 0x000000ffff1c7224 */ /* 0x000fe200078e0008 */
[----:B------:R-:W-:Y:S01]  /*efb0*/  PRMT R26, R41, 0x5410, R60 ;  /* 0x00005410291a7816 */ /* 0x000fe2000000003c */
[----:B------:R-:W-:Y:S01]  /*efc0*/  IMAD.MOV.U32 R29, RZ, RZ, R9 ;  /* 0x000000ffff1d7224 */ /* 0x000fe200078e0009 */
[----:B------:R-:W-:Y:S01]  /*efd0*/  SHF.R.U64 R59, R32, 0x10, R33 ;  /* 0x00000010203b7819 */ /* 0x000fe20000001221 */
[----:B------:R-:W-:Y:S01]  /*efe0*/  IMAD.MOV.U32 R31, RZ, RZ, R11 ;  /* 0x000000ffff1f7224 */ /* 0x000fe200078e000b */
[----:B------:R-:W-:Y:S01]  /*eff0*/  SHF.R.U32.HI R56, RZ, 0x10, R33 ;  /* 0x00000010ff387819 */ /* 0x000fe20000011621 */
[----:B------:R-:W-:Y:S01]  /*f000*/  BSSY B1, `(.L_x_608) ;  /* 0x0000025000017945 */ /* 0x000fe20003800000 */
        /* <DEDUP_REMOVED lines=8> */
[----:B------:R-:W-:-:S02]  /*f090*/  SHF.R.U32.HI R53, RZ, 0x10, R7 ;  /* 0x00000010ff357819 */ /* 0x000fc40000011607 */
[--C-:B------:R-:W-:Y:S02]  /*f0a0*/  SHF.R.U64 R51, R8, 0x10, R9.reuse ;  /* 0x0000001008337819 */ /* 0x100fe40000001209 */
[----:B------:R-:W-:Y:S02]  /*f0b0*/  SHF.R.U32.HI R48, RZ, 0x10, R9 ;  /* 0x00000010ff307819 */ /* 0x000fe40000011609 */
[----:B------:R-:W-:Y:S02]  /*f0c0*/  SHF.R.U32.HI R10, RZ, 0x10, R11 ;  /* 0x00000010ff0a7819 */ /* 0x000fe4000001160b */
[----:B------:R-:W-:Y:S02]  /*f0d0*/  VIMNMX R41, R42, 0x80, PT ;  /* 0x000000802a297848 */ /* 0x000fe40003fe0100 */
[----:B------:R-:W-:Y:S02]  /*f0e0*/  PRMT R35, R25, 0x5410, R64 ;  /* 0x0000541019237816 */ /* 0x000fe40000000040 */
[----:B------:R-:W-:-:S02]  /*f0f0*/  SHF.R.U64 R8, R14, 0x10, R15 ;  /* 0x000000100e087819 */ /* 0x000fc4000000120f */
[----:B------:R-:W-:Y:S02]  /*f100*/  SHF.R.U32.HI R7, RZ, 0x10, R15 ;  /* 0x00000010ff077819 */ /* 0x000fe4000001160f */
[----:B------:R-:W-:Y:S02]  /*f110*/  PRMT R32, R20, 0x5410, R65 ;  /* 0x0000541014207816 */ /* 0x000fe40000000041 */
[----:B------:R-:W-:Y:S02]  /*f120*/  PRMT R33, R21, 0x5410, R66 ;  /* 0x0000541015217816 */ /* 0x000fe40000000042 */
[----:B------:R-:W-:Y:S02]  /*f130*/  PRMT R25, R27, 0x5410, R62 ;  /* 0x000054101b197816 */ /* 0x000fe4000000003e */
[--C-:B------:R-:W-:Y:S02]  /*f140*/  SHF.R.U64 R11, R12, 0x10, R13.reuse ;  /* 0x000000100c0b7819 */ /* 0x100fe4000000120d */
[----:B------:R-:W-:-:S02]  /*f150*/  SHF.R.U32.HI R9, RZ, 0x10, R13 ;  /* 0x00000010ff097819 */ /* 0x000fc4000001160d */
[----:B------:R-:W-:Y:S02]  /*f160*/  PRMT R27, R43, 0x5410, R58 ;  /* 0x000054102b1b7816 */ /* 0x000fe4000000003a */
[----:B------:R-:W-:Y:S02]  /*f170*/  PRMT R21, R44, 0x5410, R59 ;  /* 0x000054102c157816 */ /* 0x000fe4000000003b */
[----:B------:R-:W-:Y:S02]  /*f180*/  PRMT R20, R45, 0x5410, R56 ;  /* 0x000054102d147816 */ /* 0x000fe40000000038 */
[----:B------:R-:W-:Y:S02]  /*f190*/  PRMT R15, R46, 0x5410, R57 ;  /* 0x000054102e0f7816 */ /* 0x000fe40000000039 */
[----:B------:R-:W-:Y:S02]  /*f1a0*/  PRMT R14, R47, 0x5410, R54 ;  /* 0x000054102f0e7816 */ /* 0x000fe40000000036 */
[----:B------:R-:W-:-:S02]  /*f1b0*/  PRMT R37, R37, 0x5410, R52 ;  /* 0x0000541025257816 */ /* 0x000fc40000000034 */
[----:B------:R-:W-:Y:S02]  /*f1c0*/  ISETP.GE.AND P1, PT, R166, R41, PT ;  /* 0x00000029a600720c */ /* 0x000fe40003f26270 */
[----:B------:R-:W-:Y:S02]  /*f1d0*/  PRMT R38, R38, 0x5410, R55 ;  /* 0x0000541026267816 */ /* 0x000fe40000000037 */
[----:B------:R-:W-:Y:S02]  /*f1e0*/  PRMT R39, R39, 0x5410, R50 ;  /* 0x0000541027277816 */ /* 0x000fe40000000032 */
[----:B------:R-:W-:Y:S02]  /*f1f0*/  PRMT R40, R40, 0x5410, R53 ;  /* 0x0000541028287816 */ /* 0x000fe40000000035 */
[----:B------:R-:W-:Y:S02]  /*f200*/  PRMT R28, R28, 0x5410, R51 ;  /* 0x000054101c1c7816 */ /* 0x000fe40000000033 */
[----:B------:R-:W-:-:S02]  /*f210*/  PRMT R29, R29, 0x5410, R48 ;  /* 0x000054101d1d7816 */ /* 0x000fc40000000030 */
[----:B------:R-:W-:Y:S02]  /*f220*/  PRMT R30, R30, 0x5410, R49 ;  /* 0x000054101e1e7816 */ /* 0x000fe40000000031 */
[----:B------:R-:W-:Y:S01]  /*f230*/  PRMT R31, R31, 0x5410, R10 ;  /* 0x000054101f1f7816 */ /* 0x000fe2000000000a */
[----:B0-----:R-:W-:Y:S06]  /*f240*/  @!P0 BRA `(.L_x_609) ;  /* 0x0000012000848947 */ /* 0x001fec0003800000 */
.L_x_832:
[----:B------:R-:W-:Y:S05]  /*f250*/  BSYNC B1 ;  /* 0x0000000000017941 */ /* 0x000fea0003800000 */
.L_x_608:
[----:B------:R-:W-:Y:S01]  /*f260*/  BSSY B1, `(.L_x_610) ;  /* 0x000011b000017945 */ /* 0x000fe20003800000 */
[----:B------:R-:W-:Y:S02]  /*f270*/  PRMT R13, R0, 0x5410, R11 ;  /* 0x00005410000d7816 */ /* 0x000fe4000000000b */
[----:B------:R-:W-:Y:S02]  /*f280*/  PRMT R12, R4, 0x5410, R9 ;  /* 0x00005410040c7816 */ /* 0x000fe40000000009 */
[----:B0-----:R-:W-:Y:S02]  /*f290*/  PRMT R3, R5, 0x5410, R8 ;  /* 0x0000541005037816 */ /* 0x001fe40000000008 */
[----:B------:R-:W-:Y:S01]  /*f2a0*/  PRMT R0, R6, 0x5410, R7 ;  /* 0x0000541006007816 */ /* 0x000fe20000000007 */
[----:B------:R-:W-:Y:S06]  /*f2b0*/  @P1 BRA `(.L_x_611) ;  /* 0x0000001000541947 */ /* 0x000fec0003800000 */
[----:B------:R-:W0:Y:S01]  /*f2c0*/  LDC R43, c[0x0][0x3f4] ;  /* 0x0000fd00ff2b7b82 */ /* 0x000e220000000800 */
[C---:B------:R-:W-:Y:S01]  /*f2d0*/  VIADD R4, R16.reuse, 0x20 ;  /* 0x0000002010047836 */ /* 0x040fe20000000000 */
[----:B------:R-:W-:Y:S01]  /*f2e0*/  BSSY B2, `(.L_x_612) ;  /* 0x0000060000027945 */ /* 0x000fe20003800000 */
[C---:B------:R-:W-:Y:S01]  /*f2f0*/  VIADD R6, R16.reuse, 0x40 ;  /* 0x0000004010067836 */ /* 0x040fe20000000000 */
[-C--:B0-----:R-:W-:Y:S02]  /*f300*/  ISETP.GE.AND P0, PT, R16, R43.reuse, PT ;  /* 0x0000002b1000720c */ /* 0x081fe40003f06270 */
[-C--:B------:R-:W-:Y:S02]  /*f310*/  ISETP.GE.AND P1, PT, R4, R43.reuse, PT ;  /* 0x0000002b0400720c */ /* 0x080fe40003f26270 */
[----:B------:R-:W-:-:S09]  /*f320*/  ISETP.GE.AND P2, PT, R6, R43, PT ;  /* 0x0000002b0600720c */ /* 0x000fd20003f46270 */
[----:B------:R-:W-:Y:S05]  /*f330*/  @P0 BRA `(.L_x_613) ;  /* 0x0000000400680947 */ /* 0x000fea0003800000 */
[----:B------:R-:W-:Y:S01]  /*f340*/  LEA.HI R6, R43, R214, RZ, 0x1d ;  /* 0x000000d62b067211 */ /* 0x000fe200078fe8ff */
[----:B------:R-:W-:Y:S01]  /*f350*/  IMAD.U32 R52, R37, 0x10000, RZ ;  /* 0x0001000025347824 */ /* 0x000fe200078e00ff */
[----:B------:R-:W-:Y:S01]  /*f360*/  LOP3.LUT R5, R177, 0x38, R16, 0xf8, !PT ;  /* 0x00000038b1057812 */ /* 0x000fe200078ef810 */
[----:B------:R-:W-:Y:S01]  /*f370*/  IMAD.U32 R51, R32, 0x10000, RZ ;  /* 0x0001000020337824 */ /* 0x000fe200078e00ff */
[----:B------:R-:W-:Y:S01]  /*f380*/  SHF.R.S32.HI R7, RZ, 0x1f, R6 ;  /* 0x0000001fff077819 */ /* 0x000fe20000011406 */
[----:B------:R-:W-:Y:S01]  /*f390*/  IMAD.SHL.U32 R8, R6, 0x8, RZ ;  /* 0x0000000806087824 */ /* 0x000fe200078e00ff */
[----:B------:R-:W-:Y:S02]  /*f3a0*/  LOP3.LUT R4, R5, R178, RZ, 0x3c, !PT ;  /* 0x000000b205047212 */ /* 0x000fe400078e3cff */
[----:B------:R-:W-:Y:S02]  /*f3b0*/  LEA.HI R6, R7, R6, RZ, 0x3 ;  /* 0x0000000607067211 */ /* 0x000fe400078f18ff */
[----:B------:R-:W-:Y:S01]  /*f3c0*/  LOP3.LUT R7, R177, 0x38, R8, 0xf8, !PT ;  /* 0x00000038b1077812 */ /* 0x000fe200078ef808 */
[----:B------:R-:W-:Y:S01]  /*f3d0*/  IMAD.IADD R5, R179, 0x1, R4 ;  /* 0x00000001b3057824 */ /* 0x000fe200078e0204 */
[----:B------:R-:W-:Y:S01]  /*f3e0*/  LOP3.LUT R53, R37, 0xffff0000, RZ, 0xc0, !PT ;  /* 0xffff000025357812 */ /* 0x000fe200078ec0ff */
[----:B------:R-:W-:Y:S01]  /*f3f0*/  IMAD.SHL.U32 R6, R6, 0x400, RZ ;  /* 0x0000040006067824 */ /* 0x000fe200078e00ff */
[----:B------:R-:W-:Y:S01]  /*f400*/  LOP3.LUT R7, R7, R178, RZ, 0x3c, !PT ;  /* 0x000000b207077212 */ /* 0x000fe200078e3cff */
[----:B------:R-:W-:-:S03]  /*f410*/  IMAD R60, R5, 0x2, R2 ;  /* 0x00000002053c7824 */ /* 0x000fc600078e0202 */
[----:B------:R-:W-:-:S04]  /*f420*/  LOP3.LUT R6, R6, 0x7fffe000, RZ, 0xc0, !PT ;  /* 0x7fffe00006067812 */ /* 0x000fc800078ec0ff */
[----:B------:R-:W-:Y:S02]  /*f430*/  IADD3 R9, R7, R6, R179 ;  /* 0x0000000607097210 */ /* 0x000fe40007ffe0b3 */
[----:B------:R-:W0:Y:S03]  /*f440*/  LDS.128 R4, [R60+0xc400] ;  /* 0x00c400003c047984 */ /* 0x000e260000000c00 */
[----:B------:R-:W-:-:S05]  /*f450*/  IMAD R62, R9, 0x2, R2 ;  /* 0x00000002093e7824 */ /* 0x000fca00078e0202 */
[----:B------:R-:W1:Y:S01]  /*f460*/  LDS.128 R8, [R62+0xc400] ;  /* 0x00c400003e087984 */ /* 0x000e620000000c00 */
[C---:B0-----:R-:W-:Y:S01]  /*f470*/  IMAD.U32 R42, R4.reuse, 0x10000, RZ ;  /* 0x00010000042a7824 */ /* 0x041fe200078e00ff */
[----:B------:R-:W-:Y:S01]  /*f480*/  LOP3.LUT R4, R4, 0xffff0000, RZ, 0xc0, !PT ;  /* 0xffff000004047812 */ /* 0x000fe200078ec0ff */
[C---:B------:R-:W-:Y:S01]  /*f490*/  IMAD.U32 R44, R5.reuse, 0x10000, RZ ;  /* 0x00010000052c7824 */ /* 0x040fe200078e00ff */
[----:B------:R-:W-:Y:S01]  /*f4a0*/  LOP3.LUT R5, R5, 0xffff0000, RZ, 0xc0, !PT ;  /* 0xffff000005057812 */ /* 0x000fe200078ec0ff */
[C---:B------:R-:W-:Y:S01]  /*f4b0*/  IMAD.U32 R45, R6.reuse, 0x10000, RZ ;  /* 0x00010000062d7824 */ /* 0x040fe200078e00ff */
[----:B------:R-:W-:Y:S01]  /*f4c0*/  LOP3.LUT R6, R6, 0xffff0000, RZ, 0xc0, !PT ;  /* 0xffff000006067812 */ /* 0x000fe200078ec0ff */
[C---:B------:R-:W-:Y:S01]  /*f4d0*/  IMAD.U32 R46, R7.reuse, 0x10000, RZ ;  /* 0x00010000072e7824 */ /* 0x040fe200078e00ff */
[----:B------:R-:W-:Y:S01]  /*f4e0*/  LOP3.LUT R7, R7, 0xffff0000, RZ, 0xc0, !PT ;  /* 0xffff000007077812 */ /* 0x000fe200078ec0ff */
[----:B-1----:R-:W-:Y:S01]  /*f4f0*/  IMAD.U32 R48, R9, 0x10000, RZ ;  /* 0x0001000009307824 */ /* 0x002fe200078e00ff */
[----:B------:R-:W-:Y:S01]  /*f500*/  SHF.L.U32 R47, R8, 0x10, RZ ;  /* 0x00000010082f7819 */ /* 0x000fe200000006ff */
[----:B------:R-:W-:Y:S01]  /*f510*/  IMAD.U32 R49, R10, 0x10000, RZ ;  /* 0x000100000a317824 */ /* 0x000fe200078e00ff */
[----:B------:R-:W-:Y:S01]  /*f520*/  LOP3.LUT R8, R8, 0xffff0000, RZ, 0xc0, !PT ;  /* 0xffff000008087812 */ /* 0x000fe200078ec0ff */
[----:B------:R-:W-:Y:S01]  /*f530*/  IMAD.U32 R50, R11, 0x10000, RZ ;  /* 0x000100000b327824 */ /* 0x000fe200078e00ff */
[----:B------:R-:W-:Y:S01]  /*f540*/  LOP3.LUT R10, R10, 0xffff0000, RZ, 0xc0, !PT ;  /* 0xffff00000a0a7812 */ /* 0x000fe200078ec0ff */
[C---:B------:R-:W-:Y:S01]  /*f550*/  FMUL.FTZ R55, R47.reuse, R52 ;  /* 0x000000342f377220 */ /* 0x040fe20000410000 */
[----:B------:R-:W-:Y:S01]  /*f560*/  FMUL.FTZ R57, R47, R51 ;  /* 0x000000332f397220 */ /* 0x000fe20000410000 */
[----:B------:R-:W-:Y:S01]  /*f570*/  LOP3.LUT R47, R32, 0xffff0000, RZ, 0xc0, !PT ;  /* 0xffff0000202f7812 */ /* 0x000fe200078ec0ff */
[----:B------:R-:W-:Y:S01]  /*f580*/  FMUL.FTZ R59, R8, R53 ;  /* 0x00000035083b7220 */ /* 0x000fe20000410000 */
[----:B------:R-:W-:Y:S01]  /*f590*/  FFMA.FTZ R54, R42, R51, -R55 ;  /* 0x000000332a367223 */ /* 0x000fe20000010837 */
[----:B------:R-:W-:-:S02]  /*f5a0*/  IMAD.U32 R55, R38, 0x10000, RZ ;  /* 0x0001000026377824 */ /* 0x000fc400078e00ff */
[----:B------:R-:W-:Y:S01]  /*f5b0*/  FFMA.FTZ R57, R42, R52, R57 ;  /* 0x000000342a397223 */ /* 0x000fe20000010039 */
[----:B------:R-:W-:Y:S02]  /*f5c0*/  IMAD.U32 R51, R33, 0x10000, RZ ;  /* 0x0001000021337824 */ /* 0x000fe400078e00ff */
[-C--:B------:R-:W-:Y:S01]  /*f5d0*/  FMUL.FTZ R61, R8, R47.reuse ;  /* 0x0000002f083d7220 */ /* 0x080fe20000410000 */
[----:B------:R-:W-:Y:S01]  /*f5e0*/  FFMA.FTZ R59, R4, R47, -R59 ;  /* 0x0000002f043b7223 */ /* 0x000fe2000001083b */
[C---:B------:R-:W-:Y:S01]  /*f5f0*/  FMUL.FTZ R47, R48.reuse, R55 ;  /* 0x00000037302f7220 */ /* 0x040fe20000410000 */
[----:B------:R-:W-:Y:S01]  /*f600*/  FMUL.FTZ R52, R48, R51 ;  /* 0x0000003330347220 */ /* 0x000fe20000410000 */
[----:B------:R-:W-:Y:S01]  /*f610*/  FFMA.FTZ R42, R4, R53, R61 ;  /* 0x00000035042a7223 */ /* 0x000fe2000001003d */
[C---:B------:R-:W-:Y:S02]  /*f620*/  IMAD.U32 R8, R39.reuse, 0x10000, RZ ;  /* 0x0001000027087824 */ /* 0x040fe400078e00ff */
[----:B------:R-:W-:Y:S01]  /*f630*/  FFMA.FTZ R48, R44, R51, -R47 ;  /* 0x000000332c307223 */ /* 0x000fe2000001082f */
[----:B------:R-:W-:Y:S01]  /*f640*/  LOP3.LUT R51, R39, 0xffff0000, RZ, 0xc0, !PT ;  /* 0xffff000027337812 */ /* 0x000fe200078ec0ff */
[C---:B------:R-:W-:Y:S01]  /*f650*/  IMAD.U32 R4, R34.reuse, 0x10000, RZ ;  /* 0x0001000022047824 */ /* 0x040fe200078e00ff */
[----:B------:R-:W-:Y:S01]  /*f660*/  LOP3.LUT R47, R34, 0xffff0000, RZ, 0xc0, !PT ;  /* 0xffff0000222f7812 */ /* 0x000fe200078ec0ff */
[----:B------:R-:W-:Y:S01]  /*f670*/  FFMA.FTZ R52, R44, R55, R52 ;  /* 0x000000372c347223 */ /* 0x000fe20000010034 */
[C---:B------:R-:W-:Y:S01]  /*f680*/  FMUL.FTZ R44, R49.reuse, R8 ;  /* 0x00000008312c7220 */ /* 0x040fe20000410000 */
[C---:B------:R-:W-:Y:S01]  /*f690*/  FMUL.FTZ R61, R10.reuse, R51 ;  /* 0x000000330a3d7220 */ /* 0x040fe20000410000 */
[----:B------:R-:W-:Y:S01]  /*f6a0*/  FMUL.FTZ R56, R49, R4 ;  /* 0x0000000431387220 */ /* 0x000fe20000410000 */
[----:B------:R-:W-:Y:S01]  /*f6b0*/  FMUL.FTZ R10, R10, R47 ;  /* 0x0000002f0a0a7220 */ /* 0x000fe20000410000 */
[----:B------:R-:W-:-:S02]  /*f6c0*/  IMAD.U32 R53, R40, 0x10000, RZ ;  /* 0x0001000028357824 */ /* 0x000fc400078e00ff */
[----:B------:R-:W-:Y:S01]  /*f6d0*/  FFMA.FTZ R55, R45, R4, -R44 ;  /* 0x000000042d377223 */ /* 0x000fe2000001082c */
[----:B------:R-:W-:Y:S02]  /*f6e0*/  IMAD.U32 R49, R35, 0x10000, RZ ;  /* 0x0001000023317824 */ /* 0x000fe400078e00ff */
[----:B------:R-:W-:Y:S01]  /*f6f0*/  FFMA.FTZ R56, R45, R8, R56 ;  /* 0x000000082d387223 */ /* 0x000fe20000010038 */
[C---:B------:R-:W-:Y:S01]  /*f700*/  FFMA.FTZ R58, R6.reuse, R47, -R61 ;  /* 0x0000002f063a7223 */ /* 0x040fe2000001083d */
[----:B------:R-:W-:Y:S01]  /*f710*/  FFMA.FTZ R51, R6, R51, R10 ;  /* 0x0000003306337223 */ /* 0x000fe2000001000a */
[----:B------:R-:W-:Y:S01]  /*f720*/  LOP3.LUT R9, R9, 0xffff0000, RZ, 0xc0, !PT ;  /* 0xffff000009097812 */ /* 0x000fe200078ec0ff */
[C---:B------:R-:W-:Y:S01]  /*f730*/  FMUL.FTZ R45, R50.reuse, R53 ;  /* 0x00000035322d7220 */ /* 0x040fe20000410000 */
[----:B------:R-:W-:Y:S01]  /*f740*/  LOP3.LUT R11, R11, 0xffff0000, RZ, 0xc0, !PT ;  /* 0xffff00000b0b7812 */ /* 0x000fe200078ec0ff */
[-C--:B------:R-:W-:Y:S01]  /*f750*/  FMUL.FTZ R47, R50, R49.reuse ;  /* 0x00000031322f7220 */ /* 0x080fe20000410000 */
[----:B------:R-:W-:Y:S01]  /*f760*/  LOP3.LUT R8, R38, 0xffff0000, RZ, 0xc0, !PT ;  /* 0xffff000026087812 */ /* 0x000fe200078ec0ff */
[----:B------:R-:W-:Y:S01]  /*f770*/  FFMA.FTZ R49, R46, R49, -R45 ;  /* 0x000000312e317223 */ /* 0x000fe2000001082d */
[----:B------:R-:W-:Y:S01]  /*f780*/  LOP3.LUT R10, R40, 0xffff0000, RZ, 0xc0, !PT ;  /* 0xffff0000280a7812 */ /* 0x000fe200078ec0ff */
[----:B------:R-:W-:Y:S01]  /*f790*/  FFMA.FTZ R47, R46, R53, R47 ;  /* 0x000000352e2f7223 */ /* 0x000fe2000001002f */
[----:B------:R-:W-:Y:S01]  /*f7a0*/  LOP3.LUT R4, R33, 0xffff0000, RZ, 0xc0, !PT ;  /* 0xffff000021047812 */ /* 0x000fe200078ec0ff */
[----:B------:R-:W-:Y:S01]  /*f7b0*/  FMUL.FTZ R44, R9, R8 ;  /* 0x00000008092c7220 */ /* 0x000fe20000410000 */
[----:B------:R-:W-:Y:S01]  /*f7c0*/  LOP3.LUT R6, R35, 0xffff0000, RZ, 0xc0, !PT ;  /* 0xffff000023067812 */ /* 0x000fe200078ec0ff */
[----:B------:R-:W-:-:S02]  /*f7d0*/  FMUL.FTZ R46, R11, R10 ;  /* 0x0000000a0b2e7220 */ /* 0x000fc40000410000 */
[-C--:B------:R-:W-:Y:S01]  /*f7e0*/  FMUL.FTZ R45, R9, R4.reuse ;  /* 0x00000004092d7220 */ /* 0x080fe20000410000 */
[----:B------:R-:W-:Y:S01]  /*f7f0*/  FFMA.FTZ R9, R5, R4, -R44 ;  /* 0x0000000405097223 */ /* 0x000fe2000001082c */
[-C--:B------:R-:W-:Y:S01]  /*f800*/  FMUL.FTZ R11, R11, R6.reuse ;  /* 0x000000060b0b7220 */ /* 0x080fe20000410000 */
[----:B------:R-:W-:Y:S01]  /*f810*/  FFMA.FTZ R46, R7, R6, -R46 ;  /* 0x00000006072e7223 */ /* 0x000fe2000001082e */
[----:B------:R-:W-:Y:S01]  /*f820*/  FFMA.FTZ R45, R5, R8, R45 ;  /* 0x00000008052d7223 */ /* 0x000fe2000001002d */
[----:B------:R-:W-:Y:S01]  /*f830*/  F2FP.BF16.F32.PACK_AB R6, R58, R55 ;  /* 0x000000373a06723e */ /* 0x000fe200000010ff */
[----:B------:R-:W-:Y:S01]  /*f840*/  FFMA.FTZ R44, R7, R10, R11 ;  /* 0x0000000a072c7223 */ /* 0x000fe2000001000b */
[----:B------:R-:W-:Y:S02]  /*f850*/  F2FP.BF16.F32.PACK_AB R4, R59, R54 ;  /* 0x000000363b04723e */ /* 0x000fe400000010ff */
[----:B------:R-:W-:Y:S02]  /*f860*/  F2FP.BF16.F32.PACK_AB R5, R9, R48 ;  /* 0x000000300905723e */ /* 0x000fe400000010ff */
[----:B------:R-:W-:-:S02]  /*f870*/  F2FP.BF16.F32.PACK_AB R7, R46, R49 ;  /* 0x000000312e07723e */ /* 0x000fc400000010ff */
[----:B------:R-:W-:Y:S02]  /*f880*/  F2FP.BF16.F32.PACK_AB R10, R51, R56 ;  /* 0x00000038330a723e */ /* 0x000fe400000010ff */
[----:B------:R-:W-:Y:S01]  /*f890*/  F2FP.BF16.F32.PACK_AB R8, R42, R57 ;  /* 0x000000392a08723e */ /* 0x000fe200000010ff */
[----:B------:R0:W-:Y:S01]  /*f8a0*/  STS.128 [R60+0xc400], R4 ;  /* 0x00c400043c007388 */ /* 0x0001e20000000c00 */
[----:B------:R-:W-:Y:S02]  /*f8b0*/  F2FP.BF16.F32.PACK_AB R9, R45, R52 ;  /* 0x000000342d09723e */ /* 0x000fe400000010ff */
[----:B------:R-:W-:-:S05]  /*f8c0*/  F2FP.BF16.F32.PACK_AB R11, R44, R47 ;  /* 0x0000002f2c0b723e */ /* 0x000fca00000010ff */
[----:B------:R0:W-:Y:S02]  /*f8d0*/  STS.128 [R62+0xc400], R8 ;  /* 0x00c400083e007388 */ /* 0x0001e40000000c00 */
.L_x_613:
[----:B------:R-:W-:Y:S05]  /*f8e0*/  BSYNC B2 ;  /* 0x0000000000027941 */ /* 0x000fea0003800000 */
.L_x_612:
[----:B------:R-:W-:Y:S04]  /*f8f0*/  BSSY B2, `(.L_x_614) ;  /* 0x0000059000027945 */ /* 0x000fe80003800000 */
[----:B------:R-:W-:Y:S05]  /*f900*/  @P1 BRA `(.L_x_615) ;  /* 0x00000004005c1947 */ /* 0x000fea0003800000 */
[----:B0-----:R-:W2:Y:S01]  /*f910*/  LDL R60, [R1+0x60] ;  /* 0x00006000013c7983 */ /* 0x001ea20000100800 */
[----:B------:R-:W-:Y:S01]  /*f920*/  LEA.HI R4, R43, R163, RZ, 0x1d ;  /* 0x000000a32b047211 */ /* 0x000fe200078fe8ff */
[C---:B------:R-:W-:Y:S01]  /*f930*/  IMAD.U32 R55, R28.reuse, 0x10000, RZ ;  /* 0x000100001c377824 */ /* 0x040fe200078e00ff */
[----:B------:R-:W-:Y:S01]  /*f940*/  LOP3.LUT R57, R28, 0xffff0000, RZ, 0xc0, !PT ;  /* 0xffff00001c397812 */ /* 0x000fe200078ec0ff */
[----:B------:R-:W-:Y:S01]  /*f950*/  IMAD.U32 R53, R24, 0x10000, RZ ;  /* 0x0001000018357824 */ /* 0x000fe200078e00ff */
[----:B------:R-:W-:Y:S01]  /*f960*/  SHF.R.S32.HI R5, RZ, 0x1f, R4 ;  /* 0x0000001fff057819 */ /* 0x000fe20000011404 */
[----:B------:R-:W-:-:S03]  /*f970*/  IMAD.SHL.U32 R6, R4, 0x8, RZ ;  /* 0x0000000804067824 */ /* 0x000fc600078e00ff */
[----:B------:R-:W-:Y:S02]  /*f980*/  LEA.HI R4, R5, R4, RZ, 0x3 ;  /* 0x0000000405047211 */ /* 0x000fe400078f18ff */
[----:B------:R-:W-:-:S03]  /*f990*/  LOP3.LUT R5, R177, 0x38, R6, 0xf8, !PT ;  /* 0x00000038b1057812 */ /* 0x000fc600078ef806 */
[----:B------:R-:W-:Y:S01]  /*f9a0*/  IMAD.SHL.U32 R4, R4, 0x400, RZ ;  /* 0x0000040004047824 */ /* 0x000fe200078e00ff */
[----:B------:R-:W-:-:S04]  /*f9b0*/  LOP3.LUT R5, R5, R178, RZ, 0x3c, !PT ;  /* 0x000000b205057212 */ /* 0x000fc800078e3cff */
[----:B------:R-:W-:-:S04]  /*f9c0*/  LOP3.LUT R4, R4, 0x7fffe000, RZ, 0xc0, !PT ;  /* 0x7fffe00004047812 */ /* 0x000fc800078ec0ff */
[----:B------:R-:W-:-:S05]  /*f9d0*/  IADD3 R9, R5, R4, R179 ;  /* 0x0000000405097210 */ /* 0x000fca0007ffe0b3 */
[----:B------:R-:W-:-:S05]  /*f9e0*/  IMAD R42, R9, 0x2, R2 ;  /* 0x00000002092a7824 */ /* 0x000fca00078e0202 */
[----:B------:R-:W0:Y:S02]  /*f9f0*/  LDS.128 R8, [R42+0xc400] ;  /* 0x00c400002a087984 */ /* 0x000e240000000c00 */
[C---:B0-----:R-:W-:Y:S01]  /*fa00*/  IMAD.U32 R48, R8.reuse, 0x10000, RZ ;  /* 0x0001000008307824 */ /* 0x041fe200078e00ff */
[----:B------:R-:W-:Y:S01]  /*fa10*/  LOP3.LUT R8, R8, 0xffff0000, RZ, 0xc0, !PT ;  /* 0xffff000008087812 */ /* 0x000fe200078ec0ff */
[C---:B------:R-:W-:Y:S01]  /*fa20*/  IMAD.U32 R49, R9.reuse, 0x10000, RZ ;  /* 0x0001000009317824 */ /* 0x040fe200078e00ff */
[----:B------:R-:W-:Y:S01]  /*fa30*/  LOP3.LUT R9, R9, 0xffff0000, RZ, 0xc0, !PT ;  /* 0xffff000009097812 */ /* 0x000fe200078ec0ff */
[C---:B------:R-:W-:Y:S01]  /*fa40*/  FMUL.FTZ R59, R48.reuse, R55 ;  /* 0x00000037303b7220 */ /* 0x040fe20000410000 */
[----:B------:R-:W-:Y:S01]  /*fa50*/  FMUL.FTZ R61, R48, R53 ;  /* 0x00000035303d7220 */ /* 0x000fe20000410000 */
[----:B------:R-:W-:Y:S01]  /*fa60*/  FMUL.FTZ R63, R8, R57 ;  /* 0x00000039083f7220 */ /* 0x000fe20000410000 */
[----:B------:R-:W-:Y:S02]  /*fa70*/  IMAD.U32 R48, R29, 0x10000, RZ ;  /* 0x000100001d307824 */ /* 0x000fe400078e00ff */
[C---:B------:R-:W-:Y:S01]  /*fa80*/  IMAD.U32 R50, R10.reuse, 0x10000, RZ ;  /* 0x000100000a327824 */ /* 0x040fe200078e00ff */
[----:B------:R-:W-:Y:S01]  /*fa90*/  LOP3.LUT R10, R10, 0xffff0000, RZ, 0xc0, !PT ;  /* 0xffff00000a0a7812 */ /* 0x000fe200078ec0ff */
[C---:B------:R-:W-:Y:S01]  /*faa0*/  IMAD.U32 R51, R11.reuse, 0x10000, RZ ;  /* 0x000100000b337824 */ /* 0x040fe200078e00ff */
[----:B------:R-:W-:Y:S01]  /*fab0*/  LOP3.LUT R11, R11, 0xffff0000, RZ, 0xc0, !PT ;  /* 0xffff00000b0b7812 */ /* 0x000fe200078ec0ff */
[----:B--2---:R-:W0:Y:S02]  /*fac0*/  LDS.128 R4, [R60] ;  /* 0x000000003c047984 */ /* 0x004e240000000c00 */
[C---:B0-----:R-:W-:Y:S01]  /*fad0*/  IMAD.U32 R44, R4.reuse, 0x10000, RZ ;  /* 0x00010000042c7824 */ /* 0x041fe200078e00ff */
[----:B------:R-:W-:Y:S01]  /*fae0*/  LOP3.LUT R4, R4, 0xffff0000, RZ, 0xc0, !PT ;  /* 0xffff000004047812 */ /* 0x000fe200078ec0ff */
[----:B------:R-:W-:Y:S01]  /*faf0*/  IMAD.U32 R45, R5, 0x10000, RZ ;  /* 0x00010000052d7824 */ /* 0x000fe200078e00ff */
[----:B------:R-:W-:Y:S01]  /*fb00*/  SHF.L.U32 R46, R6, 0x10, RZ ;  /* 0x00000010062e7819 */ /* 0x000fe200000006ff */
[----:B------:R-:W-:Y:S01]  /*fb10*/  FFMA.FTZ R59, R44, R53, -R59 ;  /* 0x000000352c3b7223 */ /* 0x000fe2000001083b */
[----:B------:R-:W-:Y:S01]  /*fb20*/  LOP3.LUT R53, R24, 0xffff0000, RZ, 0xc0, !PT ;  /* 0xffff000018357812 */ /* 0x000fe200078ec0ff */
[----:B------:R-:W-:Y:S01]  /*fb30*/  FFMA.FTZ R61, R44, R55, R61 ;  /* 0x000000372c3d7223 */ /* 0x000fe2000001003d */
[----:B------:R-:W-:Y:S01]  /*fb40*/  IMAD.U32 R44, R25, 0x10000, RZ ;  /* 0x00010000192c7824 */ /* 0x000fe200078e00ff */
[----:B------:R-:W-:Y:S01]  /*fb50*/  LOP3.LUT R6, R6, 0xffff0000, RZ, 0xc0, !PT ;  /* 0xffff000006067812 */ /* 0x000fe200078ec0ff */
[----:B------:R-:W-:-:S02]  /*fb60*/  IMAD.U32 R47, R7, 0x10000, RZ ;  /* 0x00010000072f7824 */ /* 0x000fc400078e00ff */
[-C--:B------:R-:W-:Y:S01]  /*fb70*/  FMUL.FTZ R55, R8, R53.reuse ;  /* 0x0000003508377220 */ /* 0x080fe20000410000 */
[----:B------:R-:W-:Y:S01]  /*fb80*/  FFMA.FTZ R52, R4, R53, -R63 ;  /* 0x0000003504347223 */ /* 0x000fe2000001083f */
[C---:B------:R-:W-:Y:S01]  /*fb90*/  FMUL.FTZ R8, R49.reuse, R48 ;  /* 0x0000003031087220 */ /* 0x040fe20000410000 */
[----:B------:R-:W-:Y:S02]  /*fba0*/  IMAD.U32 R53, R30, 0x10000, RZ ;  /* 0x000100001e357824 */ /* 0x000fe400078e00ff */
[-C--:B------:R-:W-:Y:S01]  /*fbb0*/  FMUL.FTZ R63, R49, R44.reuse ;  /* 0x0000002c313f7220 */ /* 0x080fe20000410000 */
[----:B------:R-:W-:Y:S01]  /*fbc0*/  FFMA.FTZ R54, R4, R57, R55 ;  /* 0x0000003904367223 */ /* 0x000fe20000010037 */
[C---:B------:R-:W-:Y:S01]  /*fbd0*/  FFMA.FTZ R56, R45.reuse, R44, -R8 ;  /* 0x0000002c2d387223 */ /* 0x040fe20000010808 */
[----:B------:R-:W-:Y:S02]  /*fbe0*/  IMAD.U32 R49, R26, 0x10000, RZ ;  /* 0x000100001a317824 */ /* 0x000fe400078e00ff */
[----:B------:R-:W-:Y:S01]  /*fbf0*/  FFMA.FTZ R63, R45, R48, R63 ;  /* 0x000000302d3f7223 */ /* 0x000fe2000001003f */
[----:B------:R-:W-:Y:S01]  /*fc00*/  FMUL.FTZ R57, R50, R53 ;  /* 0x0000003532397220 */ /* 0x000fe20000410000 */
[----:B------:R-:W-:Y:S01]  /*fc10*/  LOP3.LUT R55, R30, 0xffff0000, RZ, 0xc0, !PT ;  /* 0xffff00001e377812 */ /* 0x000fe200078ec0ff */
[----:B------:R-:W-:Y:S01]  /*fc20*/  IMAD.U32 R44, R31, 0x10000, RZ ;  /* 0x000100001f2c7824 */ /* 0x000fe200078e00ff */
[----:B------:R-:W-:Y:S01]  /*fc30*/  LOP3.LUT R45, R26, 0xffff0000, RZ, 0xc0, !PT ;  /* 0xffff00001a2d7812 */ /* 0x000fe200078ec0ff */
[-C--:B------:R-:W-:Y:S01]  /*fc40*/  FMUL.FTZ R65, R50, R49.reuse ;  /* 0x0000003132417220 */ /* 0x080fe20000410000 */
[----:B------:R-:W-:Y:S01]  /*fc50*/  FFMA.FTZ R57, R46, R49, -R57 ;  /* 0x000000312e397223 */ /* 0x000fe20000010839 */
[----:B------:R-:W-:Y:S01]  /*fc60*/  FMUL.FTZ R49, R10, R55 ;  /* 0x000000370a317220 */ /* 0x000fe20000410000 */
[----:B------:R-:W-:-:S02]  /*fc70*/  IMAD.U32 R4, R27, 0x10000, RZ ;  /* 0x000100001b047824 */ /* 0x000fc400078e00ff */
[----:B------:R-:W-:Y:S01]  /*fc80*/  FMUL.FTZ R10, R10, R45 ;  /* 0x0000002d0a0a7220 */ /* 0x000fe20000410000 */
[----:B------:R-:W-:Y:S01]  /*fc90*/  FMUL.FTZ R8, R51, R44 ;  /* 0x0000002c33087220 */ /* 0x000fe20000410000 */
[----:B------:R-:W-:Y:S01]  /*fca0*/  FFMA.FTZ R65, R46, R53, R65 ;  /* 0x000000352e417223 */ /* 0x000fe20000010041 */
[C---:B------:R-:W-:Y:S01]  /*fcb0*/  FFMA.FTZ R46, R6.reuse, R45, -R49 ;  /* 0x0000002d062e7223 */ /* 0x040fe20000010831 */
[----:B------:R-:W-:Y:S01]  /*fcc0*/  FFMA.FTZ R48, R6, R55, R10 ;  /* 0x0000003706307223 */ /* 0x000fe2000001000a */
[-C--:B------:R-:W-:Y:S01]  /*fcd0*/  FFMA.FTZ R49, R47, R4.reuse, -R8 ;  /* 0x000000042f317223 */ /* 0x080fe20000010808 */
[----:B------:R-:W-:Y:S01]  /*fce0*/  FMUL.FTZ R50, R51, R4 ;  /* 0x0000000433327220 */ /* 0x000fe20000410000 */
[----:B------:R-:W-:Y:S02]  /*fcf0*/  LOP3.LUT R8, R29, 0xffff0000, RZ, 0xc0, !PT ;  /* 0xffff00001d087812 */ /* 0x000fe400078ec0ff */
[----:B------:R-:W-:Y:S01]  /*fd00*/  LOP3.LUT R10, R31, 0xffff0000, RZ, 0xc0, !PT ;  /* 0xffff00001f0a7812 */ /* 0x000fe200078ec0ff */
[----:B------:R-:W-:Y:S01]  /*fd10*/  FFMA.FTZ R50, R47, R44, R50 ;  /* 0x0000002c2f327223 */ /* 0x000fe20000010032 */
[----:B------:R-:W-:Y:S01]  /*fd20*/  LOP3.LUT R4, R25, 0xffff0000, RZ, 0xc0, !PT ;  /* 0xffff000019047812 */ /* 0x000fe200078ec0ff */
[----:B------:R-:W-:Y:S01]  /*fd30*/  FMUL.FTZ R44, R9, R8 ;  /* 0x00000008092c7220 */ /* 0x000fe20000410000 */
[----:B------:R-:W-:Y:S01]  /*fd40*/  LOP3.LUT R6, R27, 0xffff0000, RZ, 0xc0, !PT ;  /* 0xffff00001b067812 */ /* 0x000fe200078ec0ff */
[----:B------:R-:W-:Y:S01]  /*fd50*/  FMUL.FTZ R58, R11, R10 ;  /* 0x0000000a0b3a7220 */ /* 0x000fe20000410000 */
[----:B------:R-:W-:Y:S01]  /*fd60*/  LOP3.LUT R5, R5, 0xffff0000, RZ, 0xc0, !PT ;  /* 0xffff000005057812 */ /* 0x000fe200078ec0ff */
[----:B------:R-:W-:Y:S01]  /*fd70*/  FMUL.FTZ R45, R9, R4 ;  /* 0x00000004092d7220 */ /* 0x000fe20000410000 */
[----:B------:R-:W-:Y:S01]  /*fd80*/  LOP3.LUT R7, R7, 0xffff0000, RZ, 0xc0, !PT ;  /* 0xffff000007077812 */ /* 0x000fe200078ec0ff */
[----:B------:R-:W-:-:S02]  /*fd90*/  FMUL.FTZ R11, R11, R6 ;  /* 0x000000060b0b7220 */ /* 0x000fc40000410000 */
[C---:B------:R-:W-:Y:S01]  /*fda0*/  FFMA.FTZ R9, R5.reuse, R4, -R44 ;  /* 0x0000000405097223 */ /* 0x040fe2000001082c */
[----:B------:R-:W-:Y:S01]  /*fdb0*/  FFMA.FTZ R44, R5, R8, R45 ;  /* 0x00000008052c7223 */ /* 0x000fe2000001002d */
[C---:B------:R-:W-:Y:S01]  /*fdc0*/  FFMA.FTZ R58, R7.reuse, R6, -R58 ;  /* 0x00000006073a7223 */ /* 0x040fe2000001083a */
[----:B------:R-:W-:Y:S01]  /*fdd0*/  FFMA.FTZ R11, R7, R10, R11 ;  /* 0x0000000a070b7223 */ /* 0x000fe2000001000b */
[----:B------:R-:W-:Y:S02]  /*fde0*/  F2FP.BF16.F32.PACK_AB R6, R46, R57 ;  /* 0x000000392e06723e */ /* 0x000fe400000010ff */
[----:B------:R-:W-:Y:S02]  /*fdf0*/  F2FP.BF16.F32.PACK_AB R4, R52, R59 ;  /* 0x0000003b3404723e */ /* 0x000fe400000010ff */
[----:B------:R-:W-:Y:S02]  /*fe00*/  F2FP.BF16.F32.PACK_AB R5, R9, R56 ;  /* 0x000000380905723e */ /* 0x000fe400000010ff */
[----:B------:R-:W-:-:S02]  /*fe10*/  F2FP.BF16.F32.PACK_AB R7, R58, R49 ;  /* 0x000000313a07723e */ /* 0x000fc400000010ff */
[----:B------:R-:W-:Y:S02]  /*fe20*/  F2FP.BF16.F32.PACK_AB R10, R48, R65 ;  /* 0x00000041300a723e */ /* 0x000fe400000010ff */
[----:B------:R-:W-:Y:S01]  /*fe30*/  F2FP.BF16.F32.PACK_AB R8, R54, R61 ;  /* 0x0000003d3608723e */ /* 0x000fe200000010ff */
[----:B------:R1:W-:Y:S01]  /*fe40*/  STS.128 [R60], R4 ;  /* 0x000000043c007388 */ /* 0x0003e20000000c00 */
[----:B------:R-:W-:Y:S02]  /*fe50*/  F2FP.BF16.F32.PACK_AB R9, R44, R63 ;  /* 0x0000003f2c09723e */ /* 0x000fe400000010ff */
[----:B------:R-:W-:-:S05]  /*fe60*/  F2FP.BF16.F32.PACK_AB R11, R11, R50 ;  /* 0x000000320b0b723e */ /* 0x000fca00000010ff */
[----:B------:R1:W-:Y:S02]  /*fe70*/  STS.128 [R42+0xc400], R8 ;  /* 0x00c400082a007388 */ /* 0x0003e40000000c00 */
.L_x_615:
[----:B------:R-:W-:Y:S05]  /*fe80*/  BSYNC B2 ;  /* 0x0000000000027941 */ /* 0x000fea0003800000 */
.L_x_614:
[----:B------:R-:W-:Y:S05]  /*fe90*/  @P2 BRA `(.L_x_611) ;  /* 0x00000004005c2947 */ /* 0x000fea0003800000 */
[----:B------:R-:W2:Y:S01]  /*fea0*/  LDL R61, [R1+0x4c] ;  /* 0x00004c00013d7983 */ /* 0x000ea20000100800 */
[----:B------:R-:W-:Y:S01]  /*feb0*/  LEA.HI R43, R43, R164, RZ, 0x1d ;  /* 0x000000a42b2b7211 */ /* 0x000fe200078fe8ff */
[C---:B------:R-:W-:Y:S01]  /*fec0*/  IMAD.U32 R54, R13.reuse, 0x10000, RZ ;  /* 0x000100000d367824 */ /* 0x040fe200078e00ff */
[----:B------:R-:W-:Y:S01]  /*fed0*/  LOP3.LUT R51, R13, 0xffff0000, RZ, 0xc0, !PT ;  /* 0xffff00000d337812 */ /* 0x000fe200078ec0ff */
[----:B------:R-:W-:Y:S01]  /*fee0*/  IMAD.U32 R52, R21, 0x10000, RZ ;  /* 0x0001000015347824 */ /* 0x000fe200078e00ff */
[----:B01----:R-:W-:Y:S01]  /*fef0*/  SHF.R.S32.HI R6, RZ, 0x1f, R43 ;  /* 0x0000001fff067819 */ /* 0x003fe2000001142b */
[----:B------:R-:W-:Y:S02]  /*ff00*/  IMAD.SHL.U32 R4, R43, 0x8, RZ ;  /* 0x000000082b047824 */ /* 0x000fe400078e00ff */
[----:B------:R-:W-:Y:S01]  /*ff10*/  IMAD.U32 R53, R12, 0x10000, RZ ;  /* 0x000100000c357824 */ /* 0x000fe200078e00ff */
        /* <DEDUP_REMOVED lines=14> */
[----:B------:R-:W-:Y:S01]  /*10000*/  LOP3.LUT R47, R21, 0xffff0000, RZ, 0xc0, !PT ;  /* 0xffff0000152f7812 */ /* 0x000fe200078ec0ff */
[----:B------:R-:W-:Y:S01]  /*10010*/  FMUL.FTZ R55, R8, R51 ;  /* 0x0000003308377220 */ /* 0x000fe20000410000 */
[C---:B------:R-:W-:Y:S01]  /*10020*/  IMAD.U32 R49, R10.reuse, 0x10000, RZ ;  /* 0x000100000a317824 */ /* 0x040fe200078e00ff */
[----:B------:R-:W-:Y:S01]  /*10030*/  LOP3.LUT R10, R10, 0xffff0000, RZ, 0xc0, !PT ;  /* 0xffff00000a0a7812 */ /* 0x000fe200078ec0ff */
[----:B------:R-:W-:-:S02]  /*10040*/  IMAD.U32 R50, R11, 0x10000, RZ ;  /* 0x000100000b327824 */ /* 0x000fc400078e00ff */
[----:B------:R-:W-:Y:S01]  /*10050*/  FMUL.FTZ R57, R8, R47 ;  /* 0x0000002f08397220 */ /* 0x000fe20000410000 */
[----:B------:R-:W-:Y:S01]  /*10060*/  IMAD.U32 R8, R3, 0x10000, RZ ;  /* 0x0001000003087824 */ /* 0x000fe200078e00ff */
[----:B------:R-:W-:Y:S01]  /*10070*/  LOP3.LUT R11, R11, 0xffff0000, RZ, 0xc0, !PT ;  /* 0xffff00000b0b7812 */ /* 0x000fe200078ec0ff */
[----:B--2---:R-:W0:Y:S02]  /*10080*/  LDS.128 R4, [R61] ;  /* 0x000000003d047984 */ /* 0x004e240000000c00 */
[C---:B0-----:R-:W-:Y:S01]  /*10090*/  SHF.L.U32 R43, R4.reuse, 0x10, RZ ;  /* 0x00000010042b7819 */ /* 0x041fe200000006ff */
[----:B------:R-:W-:Y:S01]  /*100a0*/  IMAD.U32 R44, R5, 0x10000, RZ ;  /* 0x00010000052c7824 */ /* 0x000fe200078e00ff */
[----:B------:R-:W-:Y:S01]  /*100b0*/  LOP3.LUT R4, R4, 0xffff0000, RZ, 0xc0, !PT ;  /* 0xffff000004047812 */ /* 0x000fe200078ec0ff */
[C---:B------:R-:W-:Y:S01]  /*100c0*/  IMAD.U32 R45, R6.reuse, 0x10000, RZ ;  /* 0x00010000062d7824 */ /* 0x040fe200078e00ff */
[----:B------:R-:W-:Y:S01]  /*100d0*/  LOP3.LUT R6, R6, 0xffff0000, RZ, 0xc0, !PT ;  /* 0xffff000006067812 */ /* 0x000fe200078ec0ff */
[C---:B------:R-:W-:Y:S01]  /*100e0*/  FFMA.FTZ R56, R43.reuse, R52, -R56 ;  /* 0x000000342b387223 */ /* 0x040fe20000010838 */
[----:B------:R-:W-:Y:S01]  /*100f0*/  FFMA.FTZ R58, R43, R54, R58 ;  /* 0x000000362b3a7223 */ /* 0x000fe2000001003a */
[----:B------:R-:W-:-:S02]  /*10100*/  IMAD.U32 R43, R20, 0x10000, RZ ;  /* 0x00010000142b7824 */ /* 0x000fc400078e00ff */
[----:B------:R-:W-:Y:S01]  /*10110*/  FFMA.FTZ R55, R4, R47, -R55 ;  /* 0x0000002f04377223 */ /* 0x000fe20000010837 */
[----:B------:R-:W-:Y:S01]  /*10120*/  FMUL.FTZ R47, R48, R53 ;  /* 0x00000035302f7220 */ /* 0x000fe20000410000 */
[----:B------:R-:W-:Y:S01]  /*10130*/  FFMA.FTZ R57, R4, R51, R57 ;  /* 0x0000003304397223 */ /* 0x000fe20000010039 */
[-C--:B------:R-:W-:Y:S01]  /*10140*/  FMUL.FTZ R52, R48, R43.reuse ;  /* 0x0000002b30347220 */ /* 0x080fe20000410000 */
[----:B------:R-:W-:Y:S01]  /*10150*/  LOP3.LUT R51, R3, 0xffff0000, RZ, 0xc0, !PT ;  /* 0xffff000003337812 */ /* 0x000fe200078ec0ff */
[C---:B------:R-:W-:Y:S01]  /*10160*/  FFMA.FTZ R48, R44.reuse, R43, -R47 ;  /* 0x0000002b2c307223 */ /* 0x040fe2000001082f */
[C---:B------:R-:W-:Y:S01]  /*10170*/  LOP3.LUT R43, R15.reuse, 0xffff0000, RZ, 0xc0, !PT ;  /* 0xffff00000f2b7812 */ /* 0x040fe200078ec0ff */
[----:B------:R-:W-:Y:S02]  /*10180*/  IMAD.U32 R4, R15, 0x10000, RZ ;  /* 0x000100000f047824 */ /* 0x000fe400078e00ff */
[----:B------:R-:W-:Y:S01]  /*10190*/  FFMA.FTZ R52, R44, R53, R52 ;  /* 0x000000352c347223 */ /* 0x000fe20000010034 */
[C---:B------:R-:W-:Y:S01]  /*101a0*/  FMUL.FTZ R59, R10.reuse, R51 ;  /* 0x000000330a3b7220 */ /* 0x040fe20000410000 */
[C---:B------:R-:W-:Y:S01]  /*101b0*/  FMUL.FTZ R44, R49.reuse, R8 ;  /* 0x00000008312c7220 */ /* 0x040fe20000410000 */
[----:B------:R-:W-:Y:S01]  /*101c0*/  FMUL.FTZ R54, R49, R4 ;  /* 0x0000000431367220 */ /* 0x000fe20000410000 */
[----:B------:R-:W-:Y:S01]  /*101d0*/  FMUL.FTZ R10, R10, R43 ;  /* 0x0000002b0a0a7220 */ /* 0x000fe20000410000 */
[----:B------:R-:W-:-:S02]  /*101e0*/  IMAD.U32 R49, R0, 0x10000, RZ ;  /* 0x0001000000317824 */ /* 0x000fc400078e00ff */
[C---:B------:R-:W-:Y:S01]  /*101f0*/  FFMA.FTZ R53, R45.reuse, R4, -R44 ;  /* 0x000000042d357223 */ /* 0x040fe2000001082c */
[----:B------:R-:W-:Y:S02]  /*10200*/  IMAD.U32 R47, R14, 0x10000, RZ ;  /* 0x000100000e2f7824 */ /* 0x000fe400078e00ff */
[----:B------:R-:W-:Y:S01]  /*10210*/  FFMA.FTZ R54, R45, R8, R54 ;  /* 0x000000082d367223 */ /* 0x000fe20000010036 */
[----:B------:R-:W-:Y:S01]  /*10220*/  FFMA.FTZ R51, R6, R51, R10 ;  /* 0x0000003306337223 */ /* 0x000fe2000001000a */
[----:B------:R-:W-:Y:S02]  /*10230*/  IMAD.U32 R46, R7, 0x10000, RZ ;  /* 0x00010000072e7824 */ /* 0x000fe400078e00ff */
[----:B------:R-:W-:Y:S01]  /*10240*/  FMUL.FTZ R45, R50, R49 ;  /* 0x00000031322d7220 */ /* 0x000fe20000410000 */
[----:B------:R-:W-:Y:S01]  /*10250*/  FFMA.FTZ R60, R6, R43, -R59 ;  /* 0x0000002b063c7223 */ /* 0x000fe2000001083b */
        /* <DEDUP_REMOVED lines=12> */
[----:B------:R-:W-:Y:S01]  /*10320*/  FMUL.FTZ R11, R11, R6 ;  /* 0x000000060b0b7220 */ /* 0x000fe20000410000 */
[----:B------:R-:W-:Y:S01]  /*10330*/  FFMA.FTZ R9, R5, R4, -R44 ;  /* 0x0000000405097223 */ /* 0x000fe2000001082c */
[----:B------:R-:W-:Y:S01]  /*10340*/  F2FP.BF16.F32.PACK_AB R4, R55, R56 ;  /* 0x000000383704723e */ /* 0x000fe200000010ff */
[----:B------:R-:W-:Y:S01]  /*10350*/  FFMA.FTZ R50, R7, R6, -R50 ;  /* 0x0000000607327223 */ /* 0x000fe20000010832 */
[----:B------:R-:W-:Y:S01]  /*10360*/  FFMA.FTZ R43, R5, R8, R43 ;  /* 0x00000008052b7223 */ /* 0x000fe2000001002b */
[----:B------:R-:W-:Y:S01]  /*10370*/  FFMA.FTZ R11, R7, R10, R11 ;  /* 0x0000000a070b7223 */ /* 0x000fe2000001000b */
[----:B------:R-:W-:-:S02]  /*10380*/  F2FP.BF16.F32.PACK_AB R6, R60, R53 ;  /* 0x000000353c06723e */ /* 0x000fc400000010ff */
[----:B------:R-:W-:Y:S02]  /*10390*/  F2FP.BF16.F32.PACK_AB R5, R9, R48 ;  /* 0x000000300905723e */ /* 0x000fe400000010ff */
[----:B------:R-:W-:Y:S02]  /*103a0*/  F2FP.BF16.F32.PACK_AB R7, R50, R45 ;  /* 0x0000002d3207723e */ /* 0x000fe400000010ff */
[----:B------:R-:W-:Y:S02]  /*103b0*/  F2FP.BF16.F32.PACK_AB R10, R51, R54 ;  /* 0x00000036330a723e */ /* 0x000fe400000010ff */
[----:B------:R-:W-:Y:S01]  /*103c0*/  F2FP.BF16.F32.PACK_AB R8, R57, R58 ;  /* 0x0000003a3908723e */ /* 0x000fe200000010ff */
[----:B------:R2:W-:Y:S01]  /*103d0*/  STS.128 [R61], R4 ;  /* 0x000000043d007388 */ /* 0x0005e20000000c00 */
[----:B------:R-:W-:Y:S02]  /*103e0*/  F2FP.BF16.F32.PACK_AB R9, R43, R52 ;  /* 0x000000342b09723e */ /* 0x000fe400000010ff */
[----:B------:R-:W-:-:S05]  /*103f0*/  F2FP.BF16.F32.PACK_AB R11, R11, R46 ;  /* 0x0000002e0b0b723e */ /* 0x000fca00000010ff */
[----:B------:R2:W-:Y:S02]  /*10400*/  STS.128 [R42+0xc400], R8 ;  /* 0x00c400082a007388 */ /* 0x0005e40000000c00 */
.L_x_611:
[----:B------:R-:W-:Y:S05]  /*10410*/  BSYNC B1 ;  /* 0x0000000000017941 */ /* 0x000fea0003800000 */
.L_x_610:
[----:B012---:R-:W-:-:S05]  /*10420*/  VIADD R4, R166, 0x40 ;  /* 0x00000040a6047836 */ /* 0x007fca0000000000 */
[----:B------:R-:W-:-:S13]  /*10430*/  ISETP.GE.AND P0, PT, R4, R41, PT ;  /* 0x000000290400720c */ /* 0x000fda0003f06270 */
[----:B------:R-:W-:Y:S05]  /*10440*/  @P0 BRA `(.L_x_594) ;  /* 0x00000010004c0947 */ /* 0x000fea0003800000 */
[----:B------:R-:W0:Y:S01]  /*10450*/  LDC R41, c[0x0][0x3f4] ;  /* 0x0000fd00ff297b82 */ /* 0x000e220000000800 */
[C---:B------:R-:W-:Y:S01]  /*10460*/  VIADD R6, R16.reuse, 0x40 ;  /* 0x0000004010067836 */ /* 0x040fe20000000000 */
[C---:B------:R-:W-:Y:S01]  /*10470*/  IADD3 R4, R16.reuse, 0x20, RZ ;  /* 0x0000002010047810 */ /* 0x040fe20007ffe0ff */
[----:B------:R-:W-:Y:S01]  /*10480*/  BSSY B1, `(.L_x_616) ;  /* 0x000005d000017945 */ /* 0x000fe20003800000 */
[----:B------:R-:W-:Y:S02]  /*10490*/  SHF.R.U32.HI R59, RZ, 0x3, R168 ;  /* 0x00000003ff3b7819 */ /* 0x000fe400000116a8 */
[-C--:B0-----:R-:W-:Y:S02]  /*104a0*/  ISETP.GE.AND P0, PT, R16, R41.reuse, PT ;  /* 0x000000291000720c */ /* 0x081fe40003f06270 */
[-C--:B------:R-:W-:Y:S02]  /*104b0*/  ISETP.GE.AND P1, PT, R4, R41.reuse, PT ;  /* 0x000000290400720c */ /* 0x080fe40003f26270 */
[----:B------:R-:W-:-:S09]  /*104c0*/  ISETP.GE.AND P2, PT, R6, R41, PT ;  /* 0x000000290600720c */ /* 0x000fd20003f46270 */
[----:B------:R-:W-:Y:S05]  /*104d0*/  @P0 BRA `(.L_x_617) ;  /* 0x00000004005c0947 */ /* 0x000fea0003800000 */
[----:B------:R-:W2:Y:S01]  /*104e0*/  LDL R61, [R1+0x50] ;  /* 0x00005000013d7983 */ /* 0x000ea20000100800 */
[----:B------:R-:W-:Y:S01]  /*104f0*/  LEA.HI R4, R41, R214, RZ, 0x1d ;  /* 0x000000d629047211 */ /* 0x000fe200078fe8ff */
[C---:B------:R-:W-:Y:S01]  /*10500*/  IMAD.U32 R53, R37.reuse, 0x10000, RZ ;  /* 0x0001000025357824 */ /* 0x040fe200078e00ff */
[----:B------:R-:W-:Y:S01]  /*10510*/  LOP3.LUT R58, R37, 0xffff0000, RZ, 0xc0, !PT ;  /* 0xffff0000253a7812 */ /* 0x000fe200078ec0ff */
[----:B------:R-:W-:Y:S01]  /*10520*/  IMAD.U32 R51, R32, 0x10000, RZ ;  /* 0x0001000020337824 */ /* 0x000fe200078e00ff */
[----:B------:R-:W-:Y:S01]  /*10530*/  SHF.R.S32.HI R7, RZ, 0x1f, R4 ;  /* 0x0000001fff077819 */ /* 0x000fe20000011404 */
[----:B------:R-:W-:Y:S01]  /*10540*/  IMAD.SHL.U32 R5, R4, 0x8, RZ ;  /* 0x0000000804057824 */ /* 0x000fe200078e00ff */
[----:B------:R-:W-:Y:S01]  /*10550*/  LOP3.LUT R32, R32, 0xffff0000, RZ, 0xc0, !PT ;  /* 0xffff000020207812 */ /* 0x000fe200078ec0ff */
[----:B------:R-:W-:Y:S01]  /*10560*/  IMAD.U32 R60, R38, 0x10000, RZ ;  /* 0x00010000263c7824 */ /* 0x000fe200078e00ff */
[----:B------:R-:W-:Y:S01]  /*10570*/  LEA.HI R7, R7, R4, RZ, 0x3 ;  /* 0x0000000407077211 */ /* 0x000fe200078f18ff */
[----:B------:R-:W-:Y:S01]  /*10580*/  IMAD.U32 R56, R33, 0x10000, RZ ;  /* 0x0001000021387824 */ /* 0x000fe200078e00ff */
[----:B------:R-:W-:-:S02]  /*10590*/  LOP3.LUT R4, R168, 0x38, R5, 0xf8, !PT ;  /* 0x00000038a8047812 */ /* 0x000fc400078ef805 */
[----:B------:R-:W-:Y:S01]  /*105a0*/  SHF.L.U32 R55, R39, 0x10, RZ ;  /* 0x0000001027377819 */ /* 0x000fe200000006ff */
[----:B------:R-:W-:Y:S01]  /*105b0*/  IMAD.SHL.U32 R7, R7, 0x400, RZ ;  /* 0x0000040007077824 */ /* 0x000fe200078e00ff */
[----:B------:R-:W-:Y:S02]  /*105c0*/  LOP3.LUT R5, R4, R59, RZ, 0x3c, !PT ;  /* 0x0000003b04057212 */ /* 0x000fe400078e3cff */
[----:B------:R-:W-:Y:S02]  /*105d0*/  LOP3.LUT R57, R40, 0xffff0000, RZ, 0xc0, !PT ;  /* 0xffff000028397812 */ /* 0x000fe400078ec0ff */
[----:B------:R-:W-:Y:S02]  /*105e0*/  LOP3.LUT R7, R7, 0x7fffe000, RZ, 0xc0, !PT ;  /* 0x7fffe00007077812 */ /* 0x000fe400078ec0ff */
[----:B------:R-:W-:Y:S02]  /*105f0*/  LOP3.LUT R33, R33, 0xffff0000, RZ, 0xc0, !PT ;  /* 0xffff000021217812 */ /* 0x000fe400078ec0ff */
[----:B------:R-:W-:-:S05]  /*10600*/  IADD3 R9, R5, R7, R180 ;  /* 0x0000000705097210 */ /* 0x000fca0007ffe0b4 */
[----:B------:R-:W-:-:S05]  /*10610*/  IMAD R42, R9, 0x2, R2 ;  /* 0x00000002092a7824 */ /* 0x000fca00078e0202 */
[----:B------:R-:W0:Y:S02]  /*10620*/  LDS.128 R8, [R42+0xc400] ;  /* 0x00c400002a087984 */ /* 0x000e240000000c00 */
[C---:B0-----:R-:W-:Y:S01]  /*10630*/  IMAD.U32 R47, R8.reuse, 0x10000, RZ ;  /* 0x00010000082f7824 */ /* 0x041fe200078e00ff */
[----:B------:R-:W-:Y:S01]  /*10640*/  LOP3.LUT R8, R8, 0xffff0000, RZ, 0xc0, !PT ;  /* 0xffff000008087812 */ /* 0x000fe200078ec0ff */
[C---:B------:R-:W-:Y:S01]  /*10650*/  IMAD.U32 R48, R9.reuse, 0x10000, RZ ;  /* 0x0001000009307824 */ /* 0x040fe200078e00ff */
[----:B------:R-:W-:Y:S01]  /*10660*/  LOP3.LUT R9, R9, 0xffff0000, RZ, 0xc0, !PT ;  /* 0xffff000009097812 */ /* 0x000fe200078ec0ff */
[-C--:B------:R-:W-:Y:S01]  /*10670*/  FMUL.FTZ R52, R53, R47.reuse ;  /* 0x0000002f35347220 */ /* 0x080fe20000410000 */
[----:B------:R-:W-:Y:S01]  /*10680*/  FMUL.FTZ R54, R51, R47 ;  /* 0x0000002f33367220 */ /* 0x000fe20000410000 */
[----:B------:R-:W-:Y:S01]  /*10690*/  FMUL.FTZ R47, R60, R48 ;  /* 0x000000303c2f7220 */ /* 0x000fe20000410000 */
[----:B------:R-:W-:Y:S01]  /*106a0*/  FMUL.FTZ R37, R58, R8 ;  /* 0x000000083a257220 */ /* 0x000fe20000410000 */
[C---:B------:R-:W-:Y:S01]  /*106b0*/  IMAD.U32 R49, R10.reuse, 0x10000, RZ ;  /* 0x000100000a317824 */ /* 0x040fe200078e00ff */
[----:B------:R-:W-:Y:S01]  /*106c0*/  LOP3.LUT R10, R10, 0xffff0000, RZ, 0xc0, !PT ;  /* 0xffff00000a0a7812 */ /* 0x000fe200078ec0ff */
[C---:B------:R-:W-:Y:S01]  /*106d0*/  IMAD.U32 R50, R11.reuse, 0x10000, RZ ;  /* 0x000100000b327824 */ /* 0x040fe200078e00ff */
[----:B------:R-:W-:Y:S01]  /*106e0*/  LOP3.LUT R11, R11, 0xffff0000, RZ, 0xc0, !PT ;  /* 0xffff00000b0b7812 */ /* 0x000fe200078ec0ff */
[----:B--2---:R-:W0:Y:S02]  /*106f0*/  LDS.128 R4, [R61] ;  /* 0x000000003d047984 */ /* 0x004e240000000c00 */
[C---:B0-----:R-:W-:Y:S01]  /*10700*/  IMAD.U32 R43, R4.reuse, 0x10000, RZ ;  /* 0x00010000042b7824 */ /* 0x041fe200078e00ff */
[----:B------:R-:W-:Y:S01]  /*10710*/  LOP3.LUT R4, R4, 0xffff0000, RZ, 0xc0, !PT ;  /* 0xffff000004047812 */ /* 0x000fe200078ec0ff */
[C---:B------:R-:W-:Y:S01]  /*10720*/  IMAD.U32 R44, R5.reuse, 0x10000, RZ ;  /* 0x00010000052c7824 */ /* 0x040fe200078e00ff */
[----:B------:R-:W-:Y:S01]  /*10730*/  LOP3.LUT R5, R5, 0xffff0000, RZ, 0xc0, !PT ;  /* 0xffff000005057812 */ /* 0x000fe200078ec0ff */
[-C--:B------:R-:W-:Y:S01]  /*10740*/  FFMA.FTZ R52, R51, R43.reuse, -R52 ;  /* 0x0000002b33347223 */ /* 0x080fe20000010834 */
[----:B------:R-:W-:Y:S01]  /*10750*/  FMUL.FTZ R51, R56, R48 ;  /* 0x0000003038337220 */ /* 0x000fe20000410000 */
[----:B------:R-:W-:Y:S01]  /*10760*/  FFMA.FTZ R54, R53, R43, R54 ;  /* 0x0000002b35367223 */ /* 0x000fe20000010036 */
[----:B------:R-:W-:Y:S01]  /*10770*/  FMUL.FTZ R43, R32, R8 ;  /* 0x00000008202b7220 */ /* 0x000fe20000410000 */
[----:B------:R-:W-:-:S02]  /*10780*/  IMAD.U32 R53, R34, 0x10000, RZ ;  /* 0x0001000022357824 */ /* 0x000fc400078e00ff */
[-C--:B------:R-:W-:Y:S01]  /*10790*/  FFMA.FTZ R47, R56, R44.reuse, -R47 ;  /* 0x0000002c382f7223 */ /* 0x080fe2000001082f */
[----:B------:R-:W-:Y:S01]  /*107a0*/  FFMA.FTZ R51, R60, R44, R51 ;  /* 0x0000002c3c337223 */ /* 0x000fe20000010033 */
[----:B------:R-:W-:Y:S01]  /*107b0*/  LOP3.LUT R34, R34, 0xffff0000, RZ, 0xc0, !PT ;  /* 0xffff000022227812 */ /* 0x000fe200078ec0ff */
[-C--:B------:R-:W-:Y:S01]  /*107c0*/  FFMA.FTZ R37, R32, R4.reuse, -R37 ;  /* 0x0000000420257223 */ /* 0x080fe20000010825 */
[----:B------:R-:W-:Y:S01]  /*107d0*/  LOP3.LUT R44, R39, 0xffff0000, RZ, 0xc0, !PT ;  /* 0xffff0000272c7812 */ /* 0x000fe200078ec0ff */
[----:B------:R-:W-:Y:S01]  /*107e0*/  FFMA.FTZ R43, R58, R4, R43 ;  /* 0x000000043a2b7223 */ /* 0x000fe2000001002b */
[----:B------:R-:W-:Y:S02]  /*107f0*/  IMAD.U32 R45, R6, 0x10000, RZ ;  /* 0x00010000062d7824 */ /* 0x000fe400078e00ff */
[-C--:B------:R-:W-:Y:S01]  /*10800*/  FMUL.FTZ R4, R55, R49.reuse ;  /* 0x0000003137047220 */ /* 0x080fe20000410000 */
[----:B------:R-:W-:Y:S01]  /*10810*/  FMUL.FTZ R32, R53, R49 ;  /* 0x0000003135207220 */ /* 0x000fe20000410000 */
[----:B------:R-:W-:-:S02]  /*10820*/  IMAD.U32 R48, R40, 0x10000, RZ ;  /* 0x0001000028307824 */ /* 0x000fc400078e00ff */
[-C--:B------:R-:W-:Y:S01]  /*10830*/  FMUL.FTZ R39, R44, R10.reuse ;  /* 0x0000000a2c277220 */ /* 0x080fe20000410000 */
[----:B------:R-:W-:Y:S01]  /*10840*/  FMUL.FTZ R49, R34, R10 ;  /* 0x0000000a22317220 */ /* 0x000fe20000410000 */
[-C--:B------:R-:W-:Y:S01]  /*10850*/  FFMA.FTZ R8, R53, R45.reuse, -R4 ;  /* 0x0000002d35087223 */ /* 0x080fe20000010804 */
[----:B------:R-:W-:Y:S01]  /*10860*/  FFMA.FTZ R10, R55, R45, R32 ;  /* 0x0000002d370a7223 */ /* 0x000fe20000010020 */
[----:B------:R-:W-:Y:S01]  /*10870*/  LOP3.LUT R6, R6, 0xffff0000, RZ, 0xc0, !PT ;  /* 0xffff000006067812 */ /* 0x000fe200078ec0ff */
[----:B------:R-:W-:Y:S02]  /*10880*/  IMAD.U32 R46, R7, 0x10000, RZ ;  /* 0x00010000072e7824 */ /* 0x000fe400078e00ff */
[----:B------:R-:W-:Y:S01]  /*10890*/  FMUL.FTZ R45, R48, R50 ;  /* 0x00000032302d7220 */ /* 0x000fe20000410000 */
[C---:B------:R-:W-:Y:S01]  /*108a0*/  IMAD.U32 R4, R35.reuse, 0x10000, RZ ;  /* 0x0001000023047824 */ /* 0x040fe200078e00ff */
[----:B------:R-:W-:Y:S01]  /*108b0*/  LOP3.LUT R55, R38, 0xffff0000, RZ, 0xc0, !PT ;  /* 0xffff000026377812 */ /* 0x000fe200078ec0ff */
[----:B------:R-:W-:Y:S01]  /*108c0*/  FFMA.FTZ R39, R34, R6, -R39 ;  /* 0x0000000622277223 */ /* 0x000fe20000010827 */
[----:B------:R-:W-:Y:S01]  /*108d0*/  LOP3.LUT R35, R35, 0xffff0000, RZ, 0xc0, !PT ;  /* 0xffff000023237812 */ /* 0x000fe200078ec0ff */
[C---:B------:R-:W-:Y:S01]  /*108e0*/  FMUL.FTZ R53, R4.reuse, R50 ;  /* 0x0000003204357220 */ /* 0x040fe20000410000 */
[----:B------:R-:W-:Y:S01]  /*108f0*/  LOP3.LUT R7, R7, 0xffff0000, RZ, 0xc0, !PT ;  /* 0xffff000007077812 */ /* 0x000fe200078ec0ff */
[----:B------:R-:W-:Y:S01]  /*10900*/  FFMA.FTZ R45, R4, R46, -R45 ;  /* 0x0000002e042d7223 */ /* 0x000fe2000001082d */
        /* <DEDUP_REMOVED lines=9> */
[----:B------:R-:W-:Y:S01]  /*109a0*/  FFMA.FTZ R40, R57, R7, R40 ;  /* 0x0000000739287223 */ /* 0x000fe20000010028 */
[----:B------:R-:W-:-:S02]  /*109b0*/  F2FP.BF16.F32.PACK_AB R6, R39, R8 ;  /* 0x000000082706723e */ /* 0x000fc400000010ff */
[----:B------:R-:W-:Y:S02]  /*109c0*/  F2FP.BF16.F32.PACK_AB R4, R37, R52 ;  /* 0x000000342504723e */ /* 0x000fe400000010ff */
[----:B------:R-:W-:Y:S02]  /*109d0*/  F2FP.BF16.F32.PACK_AB R5, R32, R47 ;  /* 0x0000002f2005723e */ /* 0x000fe400000010ff */
[----:B------:R-:W-:Y:S02]  /*109e0*/  F2FP.BF16.F32.PACK_AB R7, R38, R45 ;  /* 0x0000002d2607723e */ /* 0x000fe400000010ff */
[----:B------:R-:W-:Y:S02]  /*109f0*/  F2FP.BF16.F32.PACK_AB R10, R49, R10 ;  /* 0x0000000a310a723e */ /* 0x000fe400000010ff */
[----:B------:R-:W-:Y:S01]  /*10a00*/  F2FP.BF16.F32.PACK_AB R8, R43, R54 ;  /* 0x000000362b08723e */ /* 0x000fe200000010ff */
[----:B------:R0:W-:Y:S01]  /*10a10*/  STS.128 [R61], R4 ;  /* 0x000000043d007388 */ /* 0x0001e20000000c00 */
[----:B------:R-:W-:-:S02]  /*10a20*/  F2FP.BF16.F32.PACK_AB R9, R34, R51 ;  /* 0x000000332209723e */ /* 0x000fc400000010ff */
[----:B------:R-:W-:-:S05]  /*10a30*/  F2FP.BF16.F32.PACK_AB R11, R40, R53 ;  /* 0x00000035280b723e */ /* 0x000fca00000010ff */
[----:B------:R0:W-:Y:S02]  /*10a40*/  STS.128 [R42+0xc400], R8 ;  /* 0x00c400082a007388 */ /* 0x0001e40000000c00 */
.L_x_617:
[----:B------:R-:W-:Y:S05]  /*10a50*/  BSYNC B1 ;  /* 0x0000000000017941 */ /* 0x000fea0003800000 */
.L_x_616:
[----:B------:R-:W-:Y:S04]  /*10a60*/  BSSY B1, `(.L_x_618) ;  /* 0x0000059000017945 */ /* 0x000fe80003800000 */
[----:B------:R-:W-:Y:S05]  /*10a70*/  @P1 BRA `(.L_x_619) ;  /* 0x00000004005c1947 */ /* 0x000fea0003800000 */
[----:B------:R-:W2:Y:S01]  /*10a80*/  LDL R50, [R1+0x48] ;  /* 0x0000480001327983 */ /* 0x000ea20000100800 */
[----:B0-----:R-:W-:Y:S01]  /*10a90*/  LEA.HI R4, R41, R163, RZ, 0x1d ;  /* 0x000000a329047211 */ /* 0x001fe200078fe8ff */
        /* <DEDUP_REMOVED lines=9> */
[----:B------:R-:W-:Y:S01]  /*10b30*/  LOP3.LUT R4, R168, 0x38, R5, 0xf8, !PT ;  /* 0x00000038a8047812 */ /* 0x000fe200078ef805 */
[----:B------:R-:W-:Y:S01]  /*10b40*/  IMAD.U32 R55, R31, 0x10000, RZ ;  /* 0x000100001f377824 */ /* 0x000fe200078e00ff */
[----:B------:R-:W-:Y:S01]  /*10b50*/  SHF.L.U32 R48, R29, 0x10, RZ ;  /* 0x000000101d307819 */ /* 0x000fe200000006ff */
[----:B------:R-:W-:Y:S01]  /*10b60*/  IMAD.SHL.U32 R7, R7, 0x400, RZ ;  /* 0x0000040007077824 */ /* 0x000fe200078e00ff */
[----:B------:R-:W-:Y:S01]  /*10b70*/  LOP3.LUT R5, R4, R59, RZ, 0x3c, !PT ;  /* 0x0000003b04057212 */ /* 0x000fe200078e3cff */
[----:B------:R-:W-:Y:S01]  /*10b80*/  IMAD.U32 R28, R25, 0x10000, RZ ;  /* 0x00010000191c7824 */ /* 0x000fe200078e00ff */
[----:B------:R-:W-:Y:S01]  /*10b90*/  LOP3.LUT R26, R26, 0xffff0000, RZ, 0xc0, !PT ;  /* 0xffff00001a1a7812 */ /* 0x000fe200078ec0ff */
[----:B------:R-:W-:Y:S01]  /*10ba0*/  IMAD.U32 R51, R27, 0x10000, RZ ;  /* 0x000100001b337824 */ /* 0x000fe200078e00ff */
[----:B------:R-:W-:-:S02]  /*10bb0*/  LOP3.LUT R7, R7, 0x7fffe000, RZ, 0xc0, !PT ;  /* 0x7fffe00007077812 */ /* 0x000fc400078ec0ff */
[----:B------:R-:W-:Y:S02]  /*10bc0*/  LOP3.LUT R30, R30, 0xffff0000, RZ, 0xc0, !PT ;  /* 0xffff00001e1e7812 */ /* 0x000fe400078ec0ff */
[----:B------:R-:W-:Y:S02]  /*10bd0*/  IADD3 R9, R5, R7, R180 ;  /* 0x0000000705097210 */ /* 0x000fe40007ffe0b4 */
[----:B------:R-:W-:Y:S02]  /*10be0*/  LOP3.LUT R29, R29, 0xffff0000, RZ, 0xc0, !PT ;  /* 0xffff00001d1d7812 */ /* 0x000fe400078ec0ff */
[----:B------:R-:W-:Y:S01]  /*10bf0*/  LOP3.LUT R31, R31, 0xffff0000, RZ, 0xc0, !PT ;  /* 0xffff00001f1f7812 */ /* 0x000fe200078ec0ff */
[----:B------:R-:W-:Y:S01]  /*10c00*/  IMAD R32, R9, 0x2, R2 ;  /* 0x0000000209207824 */ /* 0x000fe200078e0202 */
[----:B------:R-:W-:Y:S02]  /*10c10*/  LOP3.LUT R25, R25, 0xffff0000, RZ, 0xc0, !PT ;  /* 0xffff000019197812 */ /* 0x000fe400078ec0ff */
[----:B------:R-:W-:-:S02]  /*10c20*/  LOP3.LUT R27, R27, 0xffff0000, RZ, 0xc0, !PT ;  /* 0xffff00001b1b7812 */ /* 0x000fc400078ec0ff */
[----:B------:R-:W0:Y:S02]  /*10c30*/  LDS.128 R8, [R32+0xc400] ;  /* 0x00c4000020087984 */ /* 0x000e240000000c00 */
[C---:B0-----:R-:W-:Y:S01]  /*10c40*/  IMAD.U32 R38, R8.reuse, 0x10000, RZ ;  /* 0x0001000008267824 */ /* 0x041fe200078e00ff */
[----:B------:R-:W-:Y:S01]  /*10c50*/  LOP3.LUT R8, R8, 0xffff0000, RZ, 0xc0, !PT ;  /* 0xffff000008087812 */ /* 0x000fe200078ec0ff */
[C---:B------:R-:W-:Y:S01]  /*10c60*/  IMAD.U32 R40, R10.reuse, 0x10000, RZ ;  /* 0x000100000a287824 */ /* 0x040fe200078e00ff */
[----:B------:R-:W-:Y:S01]  /*10c70*/  LOP3.LUT R10, R10, 0xffff0000, RZ, 0xc0, !PT ;  /* 0xffff00000a0a7812 */ /* 0x000fe200078ec0ff */
[-C--:B------:R-:W-:Y:S01]  /*10c80*/  FMUL.FTZ R44, R45, R38.reuse ;  /* 0x000000262d2c7220 */ /* 0x080fe20000410000 */
[----:B------:R-:W-:Y:S01]  /*10c90*/  FMUL.FTZ R38, R43, R38 ;  /* 0x000000262b267220 */ /* 0x000fe20000410000 */
[C---:B------:R-:W-:Y:S01]  /*10ca0*/  IMAD.U32 R39, R9.reuse, 0x10000, RZ ;  /* 0x0001000009277824 */ /* 0x040fe200078e00ff */
[----:B------:R-:W-:Y:S01]  /*10cb0*/  LOP3.LUT R9, R9, 0xffff0000, RZ, 0xc0, !PT ;  /* 0xffff000009097812 */ /* 0x000fe200078ec0ff */
[C---:B------:R-:W-:Y:S01]  /*10cc0*/  IMAD.U32 R42, R11.reuse, 0x10000, RZ ;  /* 0x000100000b2a7824 */ /* 0x040fe200078e00ff */
[----:B------:R-:W-:Y:S01]  /*10cd0*/  LOP3.LUT R11, R11, 0xffff0000, RZ, 0xc0, !PT ;  /* 0xffff00000b0b7812 */ /* 0x000fe200078ec0ff */
[----:B------:R-:W-:Y:S01]  /*10ce0*/  FMUL.FTZ R49, R26, R10 ;  /* 0x0000000a1a317220 */ /* 0x000fe20000410000 */
[----:B--2---:R-:W0:Y:S02]  /*10cf0*/  LDS.128 R4, [R50] ;  /* 0x0000000032047984 */ /* 0x004e240000000c00 */
[C---:B0-----:R-:W-:Y:S01]  /*10d00*/  IMAD.U32 R33, R4.reuse, 0x10000, RZ ;  /* 0x0001000004217824 */ /* 0x041fe200078e00ff */
[----:B------:R-:W-:Y:S01]  /*10d10*/  LOP3.LUT R4, R4, 0xffff0000, RZ, 0xc0, !PT ;  /* 0xffff000004047812 */ /* 0x000fe200078ec0ff */
[C---:B------:R-:W-:Y:S01]  /*10d20*/  IMAD.U32 R35, R6.reuse, 0x10000, RZ ;  /* 0x0001000006237824 */ /* 0x040fe200078e00ff */
[----:B------:R-:W-:Y:S01]  /*10d30*/  LOP3.LUT R6, R6, 0xffff0000, RZ, 0xc0, !PT ;  /* 0xffff000006067812 */ /* 0x000fe200078ec0ff */
[-C--:B------:R-:W-:Y:S01]  /*10d40*/  FFMA.FTZ R44, R43, R33.reuse, -R44 ;  /* 0x000000212b2c7223 */ /* 0x080fe2000001082c */
[----:B------:R-:W-:Y:S01]  /*10d50*/  FFMA.FTZ R38, R45, R33, R38 ;  /* 0x000000212d267223 */ /* 0x000fe20000010026 */
[-C--:B------:R-:W-:Y:S01]  /*10d60*/  FMUL.FTZ R43, R46, R8.reuse ;  /* 0x000000082e2b7220 */ /* 0x080fe20000410000 */
[----:B------:R-:W-:Y:S01]  /*10d70*/  FMUL.FTZ R33, R24, R8 ;  /* 0x0000000818217220 */ /* 0x000fe20000410000 */
[----:B------:R-:W-:-:S02]  /*10d80*/  IMAD.U32 R34, R5, 0x10000, RZ ;  /* 0x0001000005227824 */ /* 0x000fc400078e00ff */
[-C--:B------:R-:W-:Y:S01]  /*10d90*/  FMUL.FTZ R45, R48, R39.reuse ;  /* 0x00000027302d7220 */ /* 0x080fe20000410000 */
[-C--:B------:R-:W-:Y:S01]  /*10da0*/  FFMA.FTZ R43, R24, R4.reuse, -R43 ;  /* 0x00000004182b7223 */ /* 0x080fe2000001082b */
[----:B------:R-:W-:Y:S01]  /*10db0*/  FFMA.FTZ R33, R46, R4, R33 ;  /* 0x000000042e217223 */ /* 0x000fe20000010021 */
[-C--:B------:R-:W-:Y:S01]  /*10dc0*/  FMUL.FTZ R4, R53, R40.reuse ;  /* 0x0000002835047220 */ /* 0x080fe20000410000 */
[----:B------:R-:W-:Y:S02]  /*10dd0*/  IMAD.U32 R37, R7, 0x10000, RZ ;  /* 0x0001000007257824 */ /* 0x000fe400078e00ff */
[C---:B------:R-:W-:Y:S01]  /*10de0*/  FMUL.FTZ R40, R47.reuse, R40 ;  /* 0x000000282f287220 */ /* 0x040fe20000410000 */
[----:B------:R-:W-:Y:S01]  /*10df0*/  FMUL.FTZ R39, R28, R39 ;  /* 0x000000271c277220 */ /* 0x000fe20000410000 */
[----:B------:R-:W-:Y:S01]  /*10e00*/  FFMA.FTZ R8, R47, R35, -R4 ;  /* 0x000000232f087223 */ /* 0x000fe20000010804 */
[----:B------:R-:W-:Y:S01]  /*10e10*/  FMUL.FTZ R4, R55, R42 ;  /* 0x0000002a37047220 */ /* 0x000fe20000410000 */
[----:B------:R-:W-:Y:S01]  /*10e20*/  FMUL.FTZ R47, R30, R10 ;  /* 0x0000000a1e2f7220 */ /* 0x000fe20000410000 */
[----:B------:R-:W-:Y:S01]  /*10e30*/  FFMA.FTZ R45, R28, R34, -R45 ;  /* 0x000000221c2d7223 */ /* 0x000fe2000001082d */
[----:B------:R-:W-:Y:S01]  /*10e40*/  LOP3.LUT R5, R5, 0xffff0000, RZ, 0xc0, !PT ;  /* 0xffff000005057812 */ /* 0x000fe200078ec0ff */
[----:B------:R-:W-:Y:S01]  /*10e50*/  FFMA.FTZ R49, R30, R6, R49 ;  /* 0x000000061e317223 */ /* 0x000fe20000010031 */
[----:B------:R-:W-:Y:S01]  /*10e60*/  LOP3.LUT R7, R7, 0xffff0000, RZ, 0xc0, !PT ;  /* 0xffff000007077812 */ /* 0x000fe200078ec0ff */
[----:B------:R-:W-:Y:S01]  /*10e70*/  FFMA.FTZ R28, R51, R37, -R4 ;  /* 0x00000025331c7223 */ /* 0x000fe20000010804 */
[----:B------:R-:W-:Y:S01]  /*10e80*/  FFMA.FTZ R39, R48, R34, R39 ;  /* 0x0000002230277223 */ /* 0x000fe20000010027 */
[----:B------:R-:W-:Y:S01]  /*10e90*/  FFMA.FTZ R47, R26, R6, -R47 ;  /* 0x000000061a2f7223 */ /* 0x000fe2000001082f */
[----:B------:R-:W-:Y:S01]  /*10ea0*/  FMUL.FTZ R4, R29, R9 ;  /* 0x000000091d047220 */ /* 0x000fe20000410000 */
        /* <DEDUP_REMOVED lines=20> */
.L_x_619:
[----:B------:R-:W-:Y:S05]  /*10ff0*/  BSYNC B1 ;  /* 0x0000000000017941 */ /* 0x000fea0003800000 */
.L_x_618:
[----:B------:R-:W-:Y:S05]  /*11000*/  @P2 BRA `(.L_x_594) ;  /* 0x00000004005c2947 */ /* 0x000fea0003800000 */
[----:B------:R-:W2:Y:S01]  /*11010*/  LDL R43, [R1+0x44] ;  /* 0x00004400012b7983 */ /* 0x000ea20000100800 */
[----:B------:R-:W-:Y:S01]  /*11020*/  LEA.HI R41, R41, R164, RZ, 0x1d ;  /* 0x000000a429297211 */ /* 0x000fe200078fe8ff */
[C---:B------:R-:W-:Y:S01]  /*11030*/  IMAD.U32 R35, R13.reuse, 0x10000, RZ ;  /* 0x000100000d237824 */ /* 0x040fe200078e00ff */
[----:B------:R-:W-:Y:S01]  /*11040*/  LOP3.LUT R44, R13, 0xffff0000, RZ, 0xc0, !PT ;  /* 0xffff00000d2c7812 */ /* 0x000fe200078ec0ff */
[----:B------:R-:W-:Y:S01]  /*11050*/  IMAD.U32 R33, R21, 0x10000, RZ ;  /* 0x0001000015217824 */ /* 0x000fe200078e00ff */
[----:B01----:R-:W-:Y:S01]  /*11060*/  SHF.R.S32.HI R4, RZ, 0x1f, R41 ;  /* 0x0000001fff047819 */ /* 0x003fe20000011429 */
[----:B------:R-:W-:Y:S01]  /*11070*/  IMAD.SHL.U32 R5, R41, 0x8, RZ ;  /* 0x0000000829057824 */ /* 0x000fe200078e00ff */
[----:B------:R-:W-:Y:S01]  /*11080*/  LOP3.LUT R40, R21, 0xffff0000, RZ, 0xc0, !PT ;  /* 0xffff000015287812 */ /* 0x000fe200078ec0ff */
[----:B------:R-:W-:Y:S01]  /*11090*/  IMAD.U32 R46, R12, 0x10000, RZ ;  /* 0x000100000c2e7824 */ /* 0x000fe200078e00ff */
[----:B------:R-:W-:Y:S01]  /*110a0*/  LEA.HI R41, R4, R41, RZ, 0x3 ;  /* 0x0000002904297211 */ /* 0x000fe200078f18ff */
[----:B------:R-:W-:Y:S01]  /*110b0*/  IMAD.U32 R42, R20, 0x10000, RZ ;  /* 0x00010000142a7824 */ /* 0x000fe200078e00ff */
[----:B------:R-:W-:-:S02]  /*110c0*/  LOP3.LUT R4, R168, 0x38, R5, 0xf8, !PT ;  /* 0x00000038a8047812 */ /* 0x000fc400078ef805 */
[----:B------:R-:W-:Y:S01]  /*110d0*/  LOP3.LUT R37, R12, 0xffff0000, RZ, 0xc0, !PT ;  /* 0xffff00000c257812 */ /* 0x000fe200078ec0ff */
[----:B------:R-:W-:Y:S01]  /*110e0*/  IMAD.SHL.U32 R41, R41, 0x400, RZ ;  /* 0x0000040029297824 */ /* 0x000fe200078e00ff */
[----:B------:R-:W-:Y:S02]  /*110f0*/  LOP3.LUT R5, R4, R59, RZ, 0x3c, !PT ;  /* 0x0000003b04057212 */ /* 0x000fe400078e3cff */
[----:B------:R-:W-:Y:S02]  /*11100*/  LOP3.LUT R39, R0, 0xffff0000, RZ, 0xc0, !PT ;  /* 0xffff000000277812 */ /* 0x000fe400078ec0ff */
[----:B------:R-:W-:-:S04]  /*11110*/  LOP3.LUT R9, R41, 0x7fffe000, RZ, 0xc0, !PT ;  /* 0x7fffe00029097812 */ /* 0x000fc800078ec0ff */
[----:B------:R-:W-:-:S05]  /*11120*/  IADD3 R9, R5, R9, R180 ;  /* 0x0000000905097210 */ /* 0x000fca0007ffe0b4 */
[----:B------:R-:W-:-:S05]  /*11130*/  IMAD R24, R9, 0x2, R2 ;  /* 0x0000000209187824 */ /* 0x000fca00078e0202 */
[----:B------:R-:W0:Y:S02]  /*11140*/  LDS.128 R8, [R24+0xc400] ;  /* 0x00c4000018087984 */ /* 0x000e240000000c00 */
[C---:B0-----:R-:W-:Y:S01]  /*11150*/  IMAD.U32 R29, R8.reuse, 0x10000, RZ ;  /* 0x00010000081d7824 */ /* 0x041fe200078e00ff */
[----:B------:R-:W-:Y:S01]  /*11160*/  LOP3.LUT R8, R8, 0xffff0000, RZ, 0xc0, !PT ;  /* 0xffff000008087812 */ /* 0x000fe200078ec0ff */
[----:B------:R-:W-:Y:S01]  /*11170*/  IMAD.U32 R30, R9, 0x10000, RZ ;  /* 0x00010000091e7824 */ /* 0x000fe200078e00ff */
[----:B------:R-:W-:Y:S01]  /*11180*/  SHF.L.U32 R31, R10, 0x10, RZ ;  /* 0x000000100a1f7819 */ /* 0x000fe200000006ff */
[-C--:B------:R-:W-:Y:S01]  /*11190*/  FMUL.FTZ R34, R35, R29.reuse ;  /* 0x0000001d23227220 */ /* 0x080fe20000410000 */
[----:B------:R-:W-:Y:S01]  /*111a0*/  FMUL.FTZ R38, R33, R29 ;  /* 0x0000001d21267220 */ /* 0x000fe20000410000 */
[----:B------:R-:W-:Y:S01]  /*111b0*/  FMUL.FTZ R29, R42, R30 ;  /* 0x0000001e2a1d7220 */ /* 0x000fe20000410000 */
[-C--:B------:R-:W-:Y:S01]  /*111c0*/  FMUL.FTZ R13, R44, R8.reuse ;  /* 0x000000082c0d7220 */ /* 0x080fe20000410000 */
[----:B------:R-:W-:Y:S01]  /*111d0*/  FMUL.FTZ R21, R40, R8 ;  /* 0x0000000828157220 */ /* 0x000fe20000410000 */
[----:B------:R-:W-:Y:S01]  /*111e0*/  LOP3.LUT R10, R10, 0xffff0000, RZ, 0xc0, !PT ;  /* 0xffff00000a0a7812 */ /* 0x000fe200078ec0ff */
[----:B------:R-:W-:Y:S01]  /*111f0*/  IMAD.U32 R32, R11, 0x10000, RZ ;  /* 0x000100000b207824 */ /* 0x000fe200078e00ff */
[----:B------:R-:W-:-:S02]  /*11200*/  LOP3.LUT R9, R9, 0xffff0000, RZ, 0xc0, !PT ;  /* 0xffff000009097812 */ /* 0x000fc400078ec0ff */
[----:B------:R-:W-:Y:S01]  /*11210*/  LOP3.LUT R11, R11, 0xffff0000, RZ, 0xc0, !PT ;  /* 0xffff00000b0b7812 */ /* 0x000fe200078ec0ff */
[----:B--2---:R-:W0:Y:S02]  /*11220*/  LDS.128 R4, [R43] ;  /* 0x000000002b047984 */ /* 0x004e240000000c00 */
[C---:B0-----:R-:W-:Y:S01]  /*11230*/  IMAD.U32 R25, R4.reuse, 0x10000, RZ ;  /* 0x0001000004197824 */ /* 0x041fe200078e00ff */
[----:B------:R-:W-:Y:S01]  /*11240*/  LOP3.LUT R4, R4, 0xffff0000, RZ, 0xc0, !PT ;  /* 0xffff000004047812 */ /* 0x000fe200078ec0ff */
[C---:B------:R-:W-:Y:S01]  /*11250*/  IMAD.U32 R26, R5.reuse, 0x10000, RZ ;  /* 0x00010000051a7824 */ /* 0x040fe200078e00ff */
[----:B------:R-:W-:Y:S01]  /*11260*/  LOP3.LUT R5, R5, 0xffff0000, RZ, 0xc0, !PT ;  /* 0xffff000005057812 */ /* 0x000fe200078ec0ff */
[-C--:B------:R-:W-:Y:S01]  /*11270*/  FFMA.FTZ R34, R33, R25.reuse, -R34 ;  /* 0x0000001921227223 */ /* 0x080fe20000010822 */
[----:B------:R-:W-:Y:S01]  /*11280*/  FFMA.FTZ R38, R35, R25, R38 ;  /* 0x0000001923267223 */ /* 0x000fe20000010026 */
[----:B------:R-:W-:Y:S01]  /*11290*/  FMUL.FTZ R25, R46, R30 ;  /* 0x0000001e2e197220 */ /* 0x000fe20000410000 */
[----:B------:R-:W-:-:S02]  /*112a0*/  IMAD.U32 R35, R3, 0x10000, RZ ;  /* 0x0001000003237824 */ /* 0x000fc400078e00ff */
[-C--:B------:R-:W-:Y:S01]  /*112b0*/  FFMA.FTZ R29, R46, R26.reuse, R29 ;  /* 0x0000001a2e1d7223 */ /* 0x080fe2000001001d */
[C---:B------:R-:W-:Y:S02]  /*112c0*/  IMAD.U32 R33, R15.reuse, 0x10000, RZ ;  /* 0x000100000f217824 */ /* 0x040fe400078e00ff */
[----:B------:R-:W-:Y:S01]  /*112d0*/  FFMA.FTZ R25, R42, R26, -R25 ;  /* 0x0000001a2a197223 */ /* 0x000fe20000010819 */
[-C--:B------:R-:W-:Y:S01]  /*112e0*/  FFMA.FTZ R13, R40, R4.reuse, -R13 ;  /* 0x00000004280d7223 */ /* 0x080fe2000001080d */
[----:B------:R-:W-:Y:S01]  /*112f0*/  FFMA.FTZ R21, R44, R4, R21 ;  /* 0x000000042c157223 */ /* 0x000fe20000010015 */
[----:B------:R-:W-:Y:S01]  /*11300*/  LOP3.LUT R26, R15, 0xffff0000, RZ, 0xc0, !PT ;  /* 0xffff00000f1a7812 */ /* 0x000fe200078ec0ff */
[----:B------:R-:W-:Y:S01]  /*11310*/  IMAD.U32 R27, R6, 0x10000, RZ ;  /* 0x00010000061b7824 */ /* 0x000fe200078e00ff */
[----:B------:R-:W-:Y:S01]  /*11320*/  LOP3.LUT R30, R3, 0xffff0000, RZ, 0xc0, !PT ;  /* 0xffff0000031e7812 */ /* 0x000fe200078ec0ff */
[-C--:B------:R-:W-:Y:S01]  /*11330*/  FMUL.FTZ R4, R35, R31.reuse ;  /* 0x0000001f23047220 */ /* 0x080fe20000410000 */
[C---:B------:R-:W-:Y:S01]  /*11340*/  FMUL.FTZ R8, R33.reuse, R31 ;  /* 0x0000001f21087220 */ /* 0x040fe20000410000 */
[----:B------:R-:W-:Y:S01]  /*11350*/  IMAD.U32 R40, R0, 0x10000, RZ ;  /* 0x0001000000287824 */ /* 0x000fe200078e00ff */
[----:B------:R-:W-:Y:S01]  /*11360*/  LOP3.LUT R6, R6, 0xffff0000, RZ, 0xc0, !PT ;  /* 0xffff000006067812 */ /* 0x000fe200078ec0ff */
[-C--:B------:R-:W-:Y:S01]  /*11370*/  FFMA.FTZ R3, R33, R27.reuse, -R4 ;  /* 0x0000001b21037223 */ /* 0x080fe20000010804 */
[-C--:B------:R-:W-:Y:S01]  /*11380*/  FMUL.FTZ R15, R30, R10.reuse ;  /* 0x0000000a1e0f7220 */ /* 0x080fe20000410000 */
[----:B------:R-:W-:Y:S01]  /*11390*/  FMUL.FTZ R31, R26, R10 ;  /* 0x0000000a1a1f7220 */ /* 0x000fe20000410000 */
[----:B------:R-:W-:Y:S01]  /*113a0*/  FFMA.FTZ R8, R35, R27, R8 ;  /* 0x0000001b23087223 */ /* 0x000fe20000010008 */
[----:B------:R-:W-:-:S02]  /*113b0*/  IMAD.U32 R28, R7, 0x10000, RZ ;  /* 0x00010000071c7824 */ /* 0x000fc400078e00ff */
[----:B------:R-:W-:Y:S01]  /*113c0*/  FMUL.FTZ R27, R40, R32 ;  /* 0x00000020281b7220 */ /* 0x000fe20000410000 */
[----:B------:R-:W-:Y:S01]  /*113d0*/  IMAD.U32 R4, R14, 0x10000, RZ ;  /* 0x000100000e047824 */ /* 0x000fe200078e00ff */
[----:B------:R-:W-:Y:S01]  /*113e0*/  LOP3.LUT R33, R20, 0xffff0000, RZ, 0xc0, !PT ;  /* 0xffff000014217812 */ /* 0x000fe200078ec0ff */
[-C--:B------:R-:W-:Y:S01]  /*113f0*/  FFMA.FTZ R10, R26, R6.reuse, -R15 ;  /* 0x000000061a0a7223 */ /* 0x080fe2000001080f */
[----:B------:R-:W-:Y:S01]  /*11400*/  LOP3.LUT R35, R14, 0xffff0000, RZ, 0xc0, !PT ;  /* 0xffff00000e237812 */ /* 0x000fe200078ec0ff */
[----:B------:R-:W-:Y:S01]  /*11410*/  FFMA.FTZ R31, R30, R6, R31 ;  /* 0x000000061e1f7223 */ /* 0x000fe2000001001f */
[----:B------:R-:W-:Y:S01]  /*11420*/  LOP3.LUT R7, R7, 0xffff0000, RZ, 0xc0, !PT ;  /* 0xffff000007077812 */ /* 0x000fe200078ec0ff */
[C---:B------:R-:W-:Y:S01]  /*11430*/  FMUL.FTZ R15, R4.reuse, R32 ;  /* 0x00000020040f7220 */ /* 0x040fe20000410000 */
[-C--:B------:R-:W-:Y:S01]  /*11440*/  FFMA.FTZ R27, R4, R28.reuse, -R27 ;  /* 0x0000001c041b7223 */ /* 0x080fe2000001081b */
        /* <DEDUP_REMOVED lines=14> */
[----:B------:R-:W-:Y:S02]  /*11530*/  F2FP.BF16.F32.PACK_AB R8, R21, R38 ;  /* 0x000000261508723e */ /* 0x000fe400000010ff */
[----:B------:R-:W-:Y:S01]  /*11540*/  F2FP.BF16.F32.PACK_AB R9, R12, R29 ;  /* 0x0000001d0c09723e */ /* 0x000fe200000010ff */
[----:B------:R2:W-:Y:S01]  /*11550*/  STS.128 [R43], R4 ;  /* 0x000000042b007388 */ /* 0x0005e20000000c00 */
[----:B------:R-:W-:-:S05]  /*11560*/  F2FP.BF16.F32.PACK_AB R11, R20, R15 ;  /* 0x0000000f140b723e */ /* 0x000fca00000010ff */
[----:B------:R2:W-:Y:S02]  /*11570*/  STS.128 [R24+0xc400], R8 ;  /* 0x00c4000818007388 */ /* 0x0005e40000000c00 */
.L_x_594:
[----:B------:R-:W-:Y:S05]  /*11580*/  BSYNC B0 ;  /* 0x0000000000007941 */ /* 0x000fea0003800000 */
.L_x_575:
[----:B------:R-:W-:Y:S01]  /*11590*/  @!PT LDS RZ, [RZ] ;  /* 0x00000000fffff984 */ /* 0x000fe20000000800 */
[----:B------:R-:W-:Y:S01]  /*115a0*/  @!PT LDS RZ, [RZ] ;  /* 0x00000000fffff984 */ /* 0x000fe20000000800 */
[----:B------:R-:W-:Y:S01]  /*115b0*/  @!PT LDS RZ, [RZ] ;  /* 0x00000000fffff984 */ /* 0x000fe20000000800 */
[----:B------:R-:W-:Y:S01]  /*115c0*/  @!PT LDS RZ, [RZ] ;  /* 0x00000000fffff984 */ /* 0x000fe20000000800 */
[----:B------:R5:W-:Y:S06]  /*115d0*/  MEMBAR.ALL.CTA ;  /* 0x0000000000007992 */ /* 0x000bec0000008000 */
[----:B-----5:R-:W5:Y:S01]  /*115e0*/  FENCE.VIEW.ASYNC.S ;  /* 0x00000000000073c6 */ /* 0x020f620000000000 */
[----:B------:R-:W-:Y:S05]  /*115f0*/  WARPSYNC.ALL ;  /* 0x0000000000007948 */ /* 0x000fea0003800000 */
[----:B-----5:R-:W-:Y:S06]  /*11600*/  BAR.SYNC.DEFER_BLOCKING 0xd, 0x100 ;  /* 0x0344000000007b1d */ /* 0x020fec0000010000 */
.L_x_573:
[----:B01-3--:R-:W-:-:S05]  /*11610*/  IMAD.U32 R0, RZ, RZ, UR58 ;  /* 0x0000003aff007e24 */ /* 0x00bfca000f8e00ff */
[----:B------:R-:W-:-:S13]  /*11620*/  ISETP.NE.AND P0, PT, R0, 0x3, PT ;  /* 0x000000030000780c */ /* 0x000fda0003f05270 */
[----:B------:R-:W-:Y:S05]  /*11630*/  @!P0 BRA `(.L_x_620) ;  /* 0x0000000000048947 */ /* 0x000fea0003800000 */
[----:B------:R-:W-:Y:S01]  /*11640*/  BPT.TRAP 0x1 ;  /* 0x000000040000795c */ /* 0x000fe20000300000 */
.L_x_620:
[----:B--2---:R-:W-:Y:S01]  /*11650*/  IMAD R9, R174, 0x8, R2 ;  /* 0x00000008ae097824 */ /* 0x004fe200078e0202 */
[----:B------:R-:W-:-:S04]  /*11660*/  SHF.L.U32 R0, R181, 0x1f, RZ ;  /* 0x0000001fb5007819 */ /* 0x000fc800000006ff */
[----:B------:R0:W1:Y:S01]  /*11670*/  SYNCS.PHASECHK.TRANS64.TRYWAIT P1, [R9+URZ+0x2a830], R0 ;  /* 0x02a83000090075a7 */ /* 0x000062000802017f */
[----:B------:R-:W-:Y:S05]  /*11680*/  @!P0 BRA `(.L_x_621) ;  /* 0x0000000000048947 */ /* 0x000fea0003800000 */
[----:B------:R-:W-:Y:S01]  /*11690*/  BPT.TRAP 0x1 ;  /* 0x000000040000795c */ /* 0x000fe20000300000 */
.L_x_621:
[----:B------:R-:W-:Y:S01]  /*116a0*/  IMAD.MOV.U32 R87, RZ, RZ, RZ ;  /* 0x000000ffff577224 */ /* 0x000fe200078e00ff */
[----:B-1----:R-:W-:Y:S06]  /*116b0*/  @P1 BRA `(.L_x_622) ;  /* 0x0000000000081947 */ /* 0x002fec0003800000 */
[----:B------:R-:W1:Y:S02]  /*116c0*/  SYNCS.PHASECHK.TRANS64.TRYWAIT P1, [R9+URZ+0x2a830], R0 ;  /* 0x02a83000090075a7 */ /* 0x000e64000802017f */
[----:B-1----:R-:W-:Y:S05]  /*116d0*/  @!P1 BRA `(.L_x_623) ;  /* 0x000000fc00749947 */ /* 0x002fea0003800000 */
.L_x_622:
[----:B------:R-:W-:Y:S05]  /*116e0*/  WARPSYNC.ALL ;  /* 0x0000000000007948 */ /* 0x000fea0003800000 */
[----:B01----:R-:W-:Y:S01]  /*116f0*/  VIADD R0, R2, 0x18400 ;  /* 0x0001840002007836 */ /* 0x003fe20000000000 */
[----:B------:R-:W-:Y:S01]  /*11700*/  R2UR UR4, R36 ;  /* 0x00000000240472ca */ /* 0x000fe200000e0000 */
[----:B----4-:R-:W-:Y:S01]  /*11710*/  IMAD.MOV.U32 R5, RZ, RZ, 0x40000040 ;  /* 0x40000040ff057424 */ /* 0x010fe200078e00ff */
[----:B------:R-:W-:Y:S01]  /*11720*/  WARPGROUP.ARRIVE ;  /* 0x00000000000079c5 */ /* 0x000fe20000000000 */
[----:B------:R-:W-:Y:S01]  /*11730*/  UMOV UR9, 0x40000040 ;  /* 0x4000004000097882 */ /* 0x000fe20000000000 */
[----:B------:R-:W-:Y:S01]  /*11740*/  SHF.R.U32.HI R0, RZ, 0x4, R0 ;  /* 0x00000004ff007819 */ /* 0x000fe20000011600 */
[----:B------:R-:W-:Y:S01]  /*11750*/  IMAD.MOV.U32 R7, RZ, RZ, 0x40000040 ;  /* 0x40000040ff077424 */ /* 0x000fe200078e00ff */
[----:B------:R-:W-:Y:S01]  /*11760*/  R2UR UR11, R5 ;  /* 0x00000000050b72ca */ /* 0x000fe200000e0000 */
[----:B------:R-:W-:Y:S01]  /*11770*/  IMAD.U32 R11, RZ, RZ, UR9 ;  /* 0x00000009ff0b7e24 */ /* 0x000fe2000f8e00ff */
[----:B------:R-:W-:Y:S01]  /*11780*/  LOP3.LUT R0, R0, 0x3fff, RZ, 0xc0, !PT ;  /* 0x00003fff00007812 */ /* 0x000fe200078ec0ff */
[----:B------:R-:W-:Y:S01]  /*11790*/  UMOV UR53, 0x40000040 ;  /* 0x4000004000357882 */ /* 0x000fe20000000000 */
[----:B------:R-:W-:Y:S01]  /*117a0*/  UMOV UR49, 0x40000040 ;  /* 0x4000004000317882 */ /* 0x000fe20000000000 */
[----:B------:R-:W-:Y:S01]  /*117b0*/  UMOV UR45, 0x40000040 ;  /* 0x40000040002d7882 */ /* 0x000fe20000000000 */
[----:B------:R-:W-:Y:S01]  /*117c0*/  LOP3.LUT R8, R0, 0x10000, RZ, 0xfc, !PT ;  /* 0x0001000000087812 */ /* 0x000fe200078efcff */
[----:B------:R-:W-:Y:S01]  /*117d0*/  ULOP3.LUT UR4, UR4, 0x10000, URZ, 0xfc, !UPT ;  /* 0x0001000004047892 */ /* 0x000fe2000f8efc3f */
[----:B------:R-:W-:Y:S01]  /*117e0*/  IMAD.MOV.U32 R5, RZ, RZ, 0x40000040 ;  /* 0x40000040ff057424 */ /* 0x000fe200078e00ff */
[----:B------:R-:W-:Y:S01]  /*117f0*/  UMOV UR41, 0x40000040 ;  /* 0x4000004000297882 */ /* 0x000fe20000000000 */
[----:B------:R-:W-:Y:S01]  /*11800*/  UMOV UR37, 0x40000040 ;  /* 0x4000004000257882 */ /* 0x000fe20000000000 */
[----:B------:R-:W-:Y:S01]  /*11810*/  IMAD R4, R174, 0x900, R8 ;  /* 0x00000900ae047824 */ /* 0x000fe200078e0208 */
[----:B------:R-:W-:Y:S01]  /*11820*/  UIADD3 UR5, UR4, 0x2, URZ ;  /* 0x0000000204057890 */ /* 0x000fe2000fffe03f */
[----:B------:R-:W-:Y:S01]  /*11830*/  R2UR UR39, R5 ;  /* 0x00000000052772ca */ /* 0x000fe200000e0000 */
[----:B------:R-:W-:Y:S01]  /*11840*/  UMOV UR8, UR4 ;  /* 0x0000000400087c82 */ /* 0x000fe20008000000 */
[C---:B------:R-:W-:Y:S01]  /*11850*/  VIADD R6, R4.reuse, 0x2 ;  /* 0x0000000204067836 */ /* 0x040fe20000000000 */
[----:B------:R-:W-:Y:S01]  /*11860*/  R2UR UR10, R4 ;  /* 0x00000000040a72ca */ /* 0x000fe200000e0000 */
[----:B------:R-:W-:Y:S01]  /*11870*/  IMAD.U32 R10, RZ, RZ, UR8 ;  /* 0x00000008ff0a7e24 */ /* 0x000fe2000f8e00ff */
[----:B------:R-:W-:-:S02]  /*11880*/  UIADD3 UR52, UR4, 0x406, URZ ;  /* 0x0000040604347890 */ /* 0x000fc4000fffe03f */
[----:B------:R-:W-:Y:S02]  /*11890*/  UIADD3 UR48, UR4, 0x800, URZ ;  /* 0x0000080004307890 */ /* 0x000fe4000fffe03f */
[----:B------:R0:W-:Y:S01]  /*118a0*/  STL.64 [R1+0x30], R10 ;  /* 0x0000300a01007387 */ /* 0x0001e20000100a00 */
[----:B------:R-:W-:Y:S02]  /*118b0*/  UIADD3 UR44, UR4, 0x802, URZ ;  /* 0x00000802042c7890 */ /* 0x000fe4000fffe03f */
[----:B------:R-:W-:Y:S02]  /*118c0*/  UIADD3 UR40, UR4, 0x804, URZ ;  /* 0x0000080404287890 */ /* 0x000fe4000fffe03f */
[----:B------:R-:W-:Y:S02]  /*118d0*/  UIADD3 UR36, UR4, 0x806, URZ ;  /* 0x0000080604247890 */ /* 0x000fe4000fffe03f */
[----:B------:R-:W-:Y:S01]  /*118e0*/  HGMMA.64x96x16.F32.BF16 R24, gdesc[UR8], RZ, !UPT, gsb0 ;  /* 0x01600000081879f0 */ /* 0x000fe2000c0018ff */
[----:B------:R-:W-:Y:S01]  /*118f0*/  R2UR UR10, R6 ;  /* 0x00000000060a72ca */ /* 0x000fe200000e0000 */
[----:B------:R-:W-:Y:S01]  /*11900*/  UMOV UR8, UR5 ;  /* 0x0000000500087c82 */ /* 0x000fe20008000000 */
[----:B------:R-:W-:Y:S01]  /*11910*/  R2UR UR11, R7 ;  /* 0x00000000070b72ca */ /* 0x000fe200000e0000 */
[----:B------:R-:W-:Y:S01]  /*11920*/  UMOV UR9, 0x40000040 ;  /* 0x4000004000097882 */ /* 0x000fe20000000000 */
[----:B------:R-:W-:Y:S01]  /*11930*/  VIADD R6, R4, 0x4 ;  /* 0x0000000404067836 */ /* 0x000fe20000000000 */
[----:B------:R-:W-:Y:S01]  /*11940*/  UIADD3 UR5, UR4, 0x4, URZ ;  /* 0x0000000404057890 */ /* 0x000fe2000fffe03f */
[----:B------:R-:W-:Y:S01]  /*11950*/  IMAD.MOV.U32 R7, RZ, RZ, 0x40000040 ;  /* 0x40000040ff077424 */ /* 0x000fe200078e00ff */
[----:B0-----:R-:W-:Y:S01]  /*11960*/  MOV R10, UR8 ;  /* 0x00000008000a7c02 */ /* 0x001fe20008000f00 */
[----:B------:R-:W-:-:S05]  /*11970*/  IMAD.U32 R11, RZ, RZ, UR9 ;  /* 0x00000009ff0b7e24 */ /* 0x000fca000f8e00ff */
[----:B------:R0:W-:Y:S01]  /*11980*/  STL.64 [R1+0x28], R10 ;  /* 0x0000280a01007387 */ /* 0x0001e20000100a00 */
[----:B------:R-:W-:Y:S02]  /*11990*/  WARPGROUP.DEPBAR.LE gsb0, 0x0 ;  /* 0x00008000000079c5 */ /* 0x000fe40000010000 */
[----:B------:R-:W-:-:S06]  /*119a0*/  WARPGROUP.ARRIVE ;  /* 0x00000000000079c5 */ /* 0x000fcc0000000000 */
[----:B------:R-:W-:Y:S01]  /*119b0*/  HGMMA.64x96x16.F32.BF16 R24, gdesc[UR8], R24, gsb0 ;  /* 0x01600000081879f0 */ /* 0x000fe20008001818 */
[----:B------:R-:W-:Y:S01]  /*119c0*/  R2UR UR10, R6 ;  /* 0x00000000060a72ca */ /* 0x000fe200000e0000 */
[----:B------:R-:W-:Y:S01]  /*119d0*/  UMOV UR8, UR5 ;  /* 0x0000000500087c82 */ /* 0x000fe20008000000 */
[----:B------:R-:W-:Y:S01]  /*119e0*/  R2UR UR11, R7 ;  /* 0x00000000070b72ca */ /* 0x000fe200000e0000 */
[----:B------:R-:W-:Y:S01]  /*119f0*/  UMOV UR9, 0x40000040 ;  /* 0x4000004000097882 */ /* 0x000fe20000000000 */
[----:B------:R-:W-:Y:S01]  /*11a00*/  VIADD R6, R4, 0x6 ;  /* 0x0000000604067836 */ /* 0x000fe20000000000 */
[----:B------:R-:W-:Y:S01]  /*11a10*/  UIADD3 UR5, UR4, 0x6, URZ ;  /* 0x0000000604057890 */ /* 0x000fe2000fffe03f */
[----:B------:R-:W-:Y:S02]  /*11a20*/  IMAD.MOV.U32 R7, RZ, RZ, 0x40000040 ;  /* 0x40000040ff077424 */ /* 0x000fe400078e00ff */
[----:B0-----:R-:W-:Y:S02]  /*11a30*/  IMAD.U32 R10, RZ, RZ, UR8 ;  /* 0x00000008ff0a7e24 */ /* 0x001fe4000f8e00ff */
        /* <DEDUP_REMOVED lines=48> */
[----:B------:R-:W-:Y:S02]  /*11d40*/  VIADD R6, R4, 0x306 ;  /* 0x0000030604067836 */ /* 0x000fe40000000000 */
[----:B------:R-:W-:Y:S02]  /*11d50*/  IMAD.MOV.U32 R7, RZ, RZ, 0x40000040 ;  /* 0x40000040ff077424 */ /* 0x000fe400078e00ff */
[----:B0-----:R-:W-:Y:S01]  /*11d60*/  IMAD.U32 R10, RZ, RZ, UR8 ;  /* 0x00000008ff0a7e24 */ /* 0x001fe2000f8e00ff */
[----:B------:R-:W-:Y:S01]  /*11d70*/  R2UR UR54, R6 ;  /* 0x00000000063672ca */ /* 0x000fe200000e0000 */
[----:B------:R-:W-:Y:S01]  /*11d80*/  VIADD R6, R4, 0x600 ;  /* 0x0000060004067836 */ /* 0x000fe20000000000 */
[----:B------:R-:W-:Y:S01]  /*11d90*/  R2UR UR55, R7 ;  /* 0x00000000073772ca */ /* 0x000fe200000e0000 */
[----:B------:R-:W-:-:S02]  /*11da0*/  IMAD.MOV.U32 R7, RZ, RZ, 0x40000040 ;  /* 0x40000040ff077424 */ /* 0x000fc400078e00ff */
[----:B------:R-:W-:Y:S01]  /*11db0*/  IMAD.U32 R11, RZ, RZ, UR9 ;  /* 0x00000009ff0b7e24 */ /* 0x000fe2000f8e00ff */
[----:B------:R-:W-:Y:S01]  /*11dc0*/  R2UR UR50, R6 ;  /* 0x00000000063272ca */ /* 0x000fe200000e0000 */
[----:B------:R-:W-:Y:S01]  /*11dd0*/  VIADD R6, R4, 0x602 ;  /* 0x0000060204067836 */ /* 0x000fe20000000000 */
[----:B------:R-:W-:Y:S01]  /*11de0*/  R2UR UR51, R7 ;  /* 0x00000000073372ca */ /* 0x000fe200000e0000 */
[----:B------:R-:W-:Y:S01]  /*11df0*/  IMAD.MOV.U32 R7, RZ, RZ, 0x40000040 ;  /* 0x40000040ff077424 */ /* 0x000fe200078e00ff */
[----:B------:R0:W-:Y:S02]  /*11e00*/  STL.64 [R1], R10 ;  /* 0x0000000a01007387 */ /* 0x0001e40000100a00 */
[----:B------:R-:W-:Y:S01]  /*11e10*/  R2UR UR46, R6 ;  /* 0x00000000062e72ca */ /* 0x000fe200000e0000 */
[----:B------:R-:W-:Y:S01]  /*11e20*/  VIADD R6, R4, 0x604 ;  /* 0x0000060404067836 */ /* 0x000fe20000000000 */
[----:B------:R-:W-:Y:S01]  /*11e30*/  R2UR UR47, R7 ;  /* 0x00000000072f72ca */ /* 0x000fe200000e0000 */
[----:B------:R-:W-:-:S02]  /*11e40*/  IMAD.MOV.U32 R7, RZ, RZ, 0x40000040 ;  /* 0x40000040ff077424 */ /* 0x000fc400078e00ff */
[----:B------:R-:W-:Y:S01]  /*11e50*/  VIADD R4, R4, 0x606 ;  /* 0x0000060604047836 */ /* 0x000fe20000000000 */
[----:B------:R-:W-:Y:S02]  /*11e60*/  R2UR UR42, R6 ;  /* 0x00000000062a72ca */ /* 0x000fe400000e0000 */
[----:B------:R-:W-:Y:S02]  /*11e70*/  R2UR UR43, R7 ;  /* 0x00000000072b72ca */ /* 0x000fe400000e0000 */
[----:B------:R-:W-:Y:S01]  /*11e80*/  R2UR UR38, R4 ;  /* 0x00000000042672ca */ /* 0x000fe200000e0000 */
        /* <DEDUP_REMOVED lines=19> */
[----:B0-----:R-:W-:Y:S05]  /*11fc0*/  @!P0 BRA `(.L_x_624) ;  /* 0x0000000000048947 */ /* 0x001fea0003800000 */
[----:B------:R-:W-:Y:S01]  /*11fd0*/  BPT.TRAP 0x1 ;  /* 0x000000040000795c */ /* 0x000fe20000300000 */
.L_x_624:
[----:B------:R-:W-:Y:S01]  /*11fe0*/  IADD3 R215, R215, 0x60, -R199 ;  /* 0x00000060d7d77810 */ /* 0x000fe20007ffe8c7 */
[----:B------:R-:W-:Y:S01]  /*11ff0*/  ULDC UR4, c[0x0][0x988] ;  /* 0x0002620000047ab9 */ /* 0x000fe20000000800 */
[----:B------:R-:W-:Y:S01]  /*12000*/  P2R R6, PR, RZ, 0x1 ;  /* 0x00000001ff067803 */ /* 0x000fe20000000000 */
[----:B------:R-:W-:Y:S01]  /*12010*/  ULDC UR38, c[0x0][0x988] ;  /* 0x0002620000267ab9 */ /* 0x000fe20000000800 */
[----:B------:R-:W-:Y:S01]  /*12020*/  BSSY B0, `(.L_x_625) ;  /* 0x00003a7000007945 */ /* 0x000fe20003800000 */
[----:B------:R-:W-:Y:S02]  /*12030*/  IMAD R215, R72, -0x60, R215 ;  /* 0xffffffa048d77824 */ /* 0x000fe400078e02d7 */
[--C-:B------:R-:W-:Y:S02]  /*12040*/  IMAD.MOV.U32 R86, RZ, RZ, R87.reuse ;  /* 0x000000ffff567224 */ /* 0x100fe400078e0057 */
[--C-:B------:R-:W-:Y:S01]  /*12050*/  IMAD.MOV.U32 R84, RZ, RZ, R87.reuse ;  /* 0x000000ffff547224 */ /* 0x100fe200078e0057 */
[C---:B------:R-:W-:Y:S01]  /*12060*/  ISETP.GT.AND P6, PT, R215.reuse, RZ, PT ;  /* 0x000000ffd700720c */ /* 0x040fe20003fc4270 */
[--C-:B------:R-:W-:Y:S01]  /*12070*/  IMAD.MOV.U32 R82, RZ, RZ, R87.reuse ;  /* 0x000000ffff527224 */ /* 0x100fe200078e0057 */
[C---:B------:R-:W-:Y:S01]  /*12080*/  ISETP.GT.AND P5, PT, R215.reuse, 0x1, PT ;  /* 0x00000001d700780c */ /* 0x040fe20003fa4270 */
[--C-:B------:R-:W-:Y:S01]  /*12090*/  IMAD.MOV.U32 R80, RZ, RZ, R87.reuse ;  /* 0x000000ffff507224 */ /* 0x100fe200078e0057 */
[----:B------:R-:W-:Y:S01]  /*120a0*/  ISETP.GT.AND P4, PT, R215, 0x8, PT ;  /* 0x00000008d700780c */ /* 0x000fe20003f84270 */
[--C-:B------:R-:W-:Y:S01]  /*120b0*/  IMAD.MOV.U32 R78, RZ, RZ, R87.reuse ;  /* 0x000000ffff4e7224 */ /* 0x100fe200078e0057 */
[----:B------:R-:W-:Y:S01]  /*120c0*/  FSEL R24, R24, -INF , P6 ;  /* 0xff80000018187808 */ /* 0x000fe20003000000 */
[--C-:B------:R-:W-:Y:S01]  /*120d0*/  IMAD.MOV.U32 R76, RZ, RZ, R87.reuse ;  /* 0x000000ffff4c7224 */ /* 0x100fe200078e0057 */
[----:B------:R-:W-:Y:S01]  /*120e0*/  FSEL R91, R25, -INF , P5 ;  /* 0xff800000195b7808 */ /* 0x000fe20002800000 */
[----:B------:R-:W-:Y:S01]  /*120f0*/  IMAD.MOV.U32 R74, RZ, RZ, R87 ;  /* 0x000000ffff4a7224 */ /* 0x000fe200078e0057 */
        /* <DEDUP_REMOVED lines=26> */
[----:B------:R-:W-:Y:S02]  /*122a0*/  FSEL R13, R34, -INF , P2 ;  /* 0xff800000220d7808 */ /* 0x000fe40001000000 */
[----:B------:R-:W-:Y:S02]  /*122b0*/  ISETP.GT.AND P2, PT, R215, 0x28, PT ;  /* 0x00000028d700780c */ /* 0x000fe40003f44270 */
[----:B------:R-:W-:Y:S02]  /*122c0*/  FSEL R41, R41, -INF , P3 ;  /* 0xff80000029297808 */ /* 0x000fe40001800000 */
[----:B------:R-:W-:Y:S02]  /*122d0*/  FMNMX.FTZ R0, R79, R0, !PT ;  /* 0x000000004f007209 */ /* 0x000fe40007810000 */
[----:B------:R-:W-:Y:S02]  /*122e0*/  FSEL R35, R35, -INF , P1 ;  /* 0xff80000023237808 */ /* 0x000fe40000800000 */
[----:B------:R-:W-:-:S02]  /*122f0*/  ISETP.GT.AND P1, PT, R215, 0x29, PT ;  /* 0x00000029d700780c */ /* 0x000fc40003f24270 */
[----:B------:R-:W-:Y:S01]  /*12300*/  FSEL R83, R44, -INF , P2 ;  /* 0xff8000002c537808 */ /* 0x000fe20001000000 */
[----:B------:R-:W-:Y:S01]  /*12310*/  IMAD.MOV.U32 R44, RZ, RZ, R87 ;  /* 0x000000ffff2c7224 */ /* 0x000fe200078e0057 */
[----:B------:R-:W-:Y:S02]  /*12320*/  FMNMX.FTZ R0, R41, R0, !PT ;  /* 0x0000000029007209 */ /* 0x000fe40007810000 */
[----:B------:R-:W-:Y:S02]  /*12330*/  FSEL R15, R38, -INF , P6 ;  /* 0xff800000260f7808 */ /* 0x000fe40003000000 */
        /* <DEDUP_REMOVED lines=59> */
[----:B------:R-:W-:Y:S02]  /*126f0*/  FMNMX.FTZ R0, R105, R0, !PT ;  /* 0x0000000069007209 */ /* 0x000fe40007810000 */
[----:B------:R-:W-:Y:S02]  /*12700*/  FSEL R67, R67, -INF , P3 ;  /* 0xff80000043437808 */ /* 0x000fe40001800000 */
[----:B------:R-:W-:Y:S01]  /*12710*/  FMNMX.FTZ R10, R69, R0, !PT ;  /* 0x00000000450a7209 */ /* 0x000fe20007810000 */
[----:B------:R-:W-:Y:S01]  /*12720*/  IMAD.U32 R0, RZ, RZ, UR4 ;  /* 0x00000004ff007e24 */ /* 0x000fe2000f8e00ff */
[----:B------:R-:W-:-:S03]  /*12730*/  FSEL R71, R71, -INF , P1 ;  /* 0xff80000047477808 */ /* 0x000fc60000800000 */
[----:B------:R-:W0:Y:S02]  /*12740*/  SHFL.BFLY PT, R5, R10, 0x2, 0x1f ;  /* 0x0c401f000a057f89 */ /* 0x000e2400000e0000 */
[----:B0-----:R-:W-:-:S05]  /*12750*/  FMNMX.FTZ R12, R10, R5, !PT ;  /* 0x000000050a0c7209 */ /* 0x001fca0007810000 */
[----:B------:R-:W0:Y:S02]  /*12760*/  SHFL.BFLY PT, R5, R12, 0x1, 0x1f ;  /* 0x0c201f000c057f89 */ /* 0x000e2400000e0000 */
[----:B0-----:R-:W-:-:S04]  /*12770*/  FMNMX.FTZ R5, R12, R5, !PT ;  /* 0x000000050c057209 */ /* 0x001fc80007810000 */
[C---:B------:R-:W-:Y:S01]  /*12780*/  FSETP.NEU.FTZ.AND P0, PT, R5.reuse, -INF , PT ;  /* 0xff8000000500780b */ /* 0x040fe20003f1d000 */
[----:B------:R-:W-:-:S05]  /*12790*/  FMUL.FTZ R4, R5, R0 ;  /* 0x0000000005047220 */ /* 0x000fca0000410000 */
[----:B------:R-:W-:Y:S02]  /*127a0*/  FSEL R4, R4, RZ, P0 ;  /* 0x000000ff04047208 */ /* 0x000fe40000000000 */
[----:B------:R-:W-:Y:S02]  /*127b0*/  ISETP.NE.AND P0, PT, R6, RZ, PT ;  /* 0x000000ff0600720c */ /* 0x000fe40003f05270 */
[----:B------:R-:W-:Y:S01]  /*127c0*/  FMNMX.FTZ R6, R7, R27, !PT ;  /* 0x0000001b07067209 */ /* 0x000fe20007810000 */
[-CC-:B------:R-:W-:Y:S01]  /*127d0*/  FFMA.FTZ R61, R75, R0.reuse, -R4.reuse ;  /* 0x000000004b3d7223 */ /* 0x180fe20000010804 */
[----:B------:R-:W-:Y:S01]  /*127e0*/  FSEL R75, R62, -INF , P6 ;  /* 0xff8000003e4b7808 */ /* 0x000fe20003000000 */
[--C-:B------:R-:W-:Y:S01]  /*127f0*/  FFMA.FTZ R138, R77, R0, -R4.reuse ;  /* 0x000000004d8a7223 */ /* 0x100fe20000010804 */
[----:B------:R-:W-:Y:S01]  /*12800*/  FMNMX.FTZ R6, R11, R6, !PT ;  /* 0x000000060b067209 */ /* 0x000fe20007810000 */
[-CC-:B------:R-:W-:Y:S01]  /*12810*/  FFMA.FTZ R136, R3, R0.reuse, -R4.reuse ;  /* 0x0000000003887223 */ /* 0x180fe20000010804 */
[----:B------:R-:W-:Y:S01]  /*12820*/  FSEL R77, R63, -INF , P5 ;  /* 0xff8000003f4d7808 */ /* 0x000fe20002800000 */
[--C-:B------:R-:W-:Y:S01]  /*12830*/  FFMA.FTZ R3, R81, R0, -R4.reuse ;  /* 0x0000000051037223 */ /* 0x100fe20000010804 */
[----:B------:R-:W-:Y:S01]  /*12840*/  FMNMX.FTZ R6, R31, R6, !PT ;  /* 0x000000061f067209 */ /* 0x000fe20007810000 */
[--C-:B------:R-:W-:Y:S01]  /*12850*/  FFMA.FTZ R140, R79, R0, -R4.reuse ;  /* 0x000000004f8c7223 */ /* 0x100fe20000010804 */
[----:B------:R-:W-:Y:S01]  /*12860*/  FSEL R81, R66, -INF , P4 ;  /* 0xff80000042517808 */ /* 0x000fe20002000000 */
[----:B------:R0:W-:Y:S01]  /*12870*/  MUFU.EX2 R63, R3 ;  /* 0x00000003003f7308 */ /* 0x0001e20000000800 */
[----:B------:R-:W-:Y:S01]  /*12880*/  FMNMX.FTZ R6, R13, R6, !PT ;  /* 0x000000060d067209 */ /* 0x000fe20007810000 */
[-CC-:B------:R-:W-:Y:S01]  /*12890*/  FFMA.FTZ R156, R24, R0.reuse, -R4.reuse ;  /* 0x00000000189c7223 */ /* 0x180fe20000010804 */
[----:B------:R-:W-:Y:S01]  /*128a0*/  FSEL R79, R70, -INF , P2 ;  /* 0xff800000464f7808 */ /* 0x000fe20001000000 */
[--C-:B------:R-:W-:Y:S01]  /*128b0*/  FFMA.FTZ R53, R91, R0, -R4.reuse ;  /* 0x000000005b357223 */ /* 0x100fe20000010804 */
[----:B------:R-:W-:Y:S01]  /*128c0*/  FMNMX.FTZ R6, R35, R6, !PT ;  /* 0x0000000623067209 */ /* 0x000fe20007810000 */
[-CC-:B------:R-:W-:Y:S01]  /*128d0*/  FFMA.FTZ R158, R85, R0.reuse, -R4.reuse ;  /* 0x00000000559e7223 */ /* 0x180fe20000010804 */
[--C-:B------:R-:W-:Y:S01]  /*128e0*/  FFMA.FTZ R142, R83, R0, -R4.reuse ;  /* 0x00000000538e7223 */ /* 0x100fe20000010804 */
[----:B------:R-:W-:Y:S01]  /*128f0*/  MUFU.EX2 R156, R156 ;  /* 0x0000009c009c7308 */ /* 0x000fe20000000800 */
[----:B------:R-:W-:Y:S01]  /*12900*/  FMNMX.FTZ R6, R15, R6, !PT ;  /* 0x000000060f067209 */ /* 0x000fe20007810000 */
[-CC-:B------:R-:W-:Y:S01]  /*12910*/  FFMA.FTZ R73, R73, R0.reuse, -R4.reuse ;  /* 0x0000000049497223 */ /* 0x180fe20000010804 */
[-CC-:B------:R-:W-:Y:S01]  /*12920*/  FFMA.FTZ R41, R41, R0.reuse, -R4.reuse ;  /* 0x0000000029297223 */ /* 0x180fe20000010804 */
[--C-:B------:R-:W-:Y:S01]  /*12930*/  FFMA.FTZ R45, R45, R0, -R4.reuse ;  /* 0x000000002d2d7223 */ /* 0x100fe20000010804 */
[----:B------:R-:W-:Y:S01]  /*12940*/  FMNMX.FTZ R6, R39, R6, !PT ;  /* 0x0000000627067209 */ /* 0x000fe20007810000 */
[-CC-:B------:R-:W-:Y:S01]  /*12950*/  FFMA.FTZ R144, R89, R0.reuse, -R4.reuse ;  /* 0x0000000059907223 */ /* 0x180fe20000010804 */
[--C-:B------:R-:W-:Y:S01]  /*12960*/  FFMA.FTZ R49, R49, R0, -R4.reuse ;  /* 0x0000000031317223 */ /* 0x100fe20000010804 */
[----:B------:R-:W1:Y:S01]  /*12970*/  MUFU.EX2 R53, R53 ;  /* 0x0000003500357308 */ /* 0x000e620000000800 */
[----:B------:R-:W-:Y:S01]  /*12980*/  FMNMX.FTZ R6, R21, R6, !PT ;  /* 0x0000000615067209 */ /* 0x000fe20007810000 */
[-CC-:B------:R-:W-:Y:S01]  /*12990*/  FFMA.FTZ R146, R93, R0.reuse, -R4.reuse ;  /* 0x000000005d927223 */ /* 0x180fe20000010804 */
[-CC-:B------:R-:W-:Y:S01]  /*129a0*/  FFMA.FTZ R83, R95, R0.reuse, -R4.reuse ;  /* 0x000000005f537223 */ /* 0x180fe20000010804 */
[--C-:B------:R-:W-:Y:S01]  /*129b0*/  FFMA.FTZ R148, R97, R0, -R4.reuse ;  /* 0x0000000061947223 */ /* 0x100fe20000010804 */
[----:B------:R-:W-:Y:S01]  /*129c0*/  FMNMX.FTZ R6, R43, R6, !PT ;  /* 0x000000062b067209 */ /* 0x000fe20007810000 */
[-CC-:B------:R-:W-:Y:S01]  /*129d0*/  FFMA.FTZ R57, R57, R0.reuse, -R4.reuse ;  /* 0x0000000039397223 */ /* 0x180fe20000010804 */
[--C-:B------:R-:W-:Y:S01]  /*129e0*/  FFMA.FTZ R150, R99, R0, -R4.reuse ;  /* 0x0000000063967223 */ /* 0x100fe20000010804 */
[----:B------:R-:W2:Y:S01]  /*129f0*/  MUFU.EX2 R158, R158 ;  /* 0x0000009e009e7308 */ /* 0x000ea20000000800 */
[----:B------:R-:W-:Y:S01]  /*12a00*/  FMNMX.FTZ R6, R25, R6, !PT ;  /* 0x0000000619067209 */ /* 0x000fe20007810000 */
[-CC-:B------:R-:W-:Y:S01]  /*12a10*/  FFMA.FTZ R85, R101, R0.reuse, -R4.reuse ;  /* 0x0000000065557223 */ /* 0x180fe20000010804 */
[-CC-:B------:R-:W-:Y:S01]  /*12a20*/  FFMA.FTZ R152, R103, R0.reuse, -R4.reuse ;  /* 0x0000000067987223 */ /* 0x180fe20000010804 */
[--C-:B------:R-:W-:Y:S01]  /*12a30*/  FFMA.FTZ R65, R65, R0, -R4.reuse ;  /* 0x0000000041417223 */ /* 0x100fe20000010804 */
[----:B------:R-:W-:Y:S01]  /*12a40*/  FMNMX.FTZ R6, R47, R6, !PT ;  /* 0x000000062f067209 */ /* 0x000fe20007810000 */
[-CC-:B------:R-:W-:Y:S01]  /*12a50*/  FFMA.FTZ R154, R105, R0.reuse, -R4.reuse ;  /* 0x00000000699a7223 */ /* 0x180fe20000010804 */
[----:B------:R-:W-:Y:S01]  /*12a60*/  FFMA.FTZ R69, R69, R0, -R4 ;  /* 0x0000000045457223 */ /* 0x000fe20000010804 */
[----:B------:R-:W3:Y:S01]  /*12a70*/  MUFU.EX2 R61, R61 ;  /* 0x0000003d003d7308 */ /* 0x000ee20000000800 */
[----:B------:R-:W-:Y:S01]  /*12a80*/  FMNMX.FTZ R6, R29, R6, !PT ;  /* 0x000000061d067209 */ /* 0x000fe20007810000 */
[----:B------:R-:W-:-:S02]  /*12a90*/  IMAD.MOV.U32 R70, RZ, RZ, R87 ;  /* 0x000000ffff467224 */ /* 0x000fc400078e0057 */
[--C-:B------:R-:W-:Y:S01]  /*12aa0*/  IMAD.MOV.U32 R66, RZ, RZ, R87.reuse ;  /* 0x000000ffff427224 */ /* 0x100fe200078e0057 */
[----:B------:R-:W-:Y:S01]  /*12ab0*/  FMNMX.FTZ R6, R51, R6, !PT ;  /* 0x0000000633067209 */ /* 0x000fe20007810000 */
[----:B------:R-:W-:Y:S02]  /*12ac0*/  IMAD.MOV.U32 R62, RZ, RZ, R87 ;  /* 0x000000ffff3e7224 */ /* 0x000fe400078e0057 */
[----:B------:R-:W4:Y:S01]  /*12ad0*/  MUFU.EX2 R136, R136 ;  /* 0x0000008800887308 */ /* 0x000f220000000800 */
[----:B------:R-:W-:-:S04]  /*12ae0*/  FMNMX.FTZ R6, R33, R6, !PT ;  /* 0x0000000621067209 */ /* 0x000fc80007810000 */
[----:B------:R-:W-:-:S03]  /*12af0*/  FMNMX.FTZ R6, R55, R6, !PT ;  /* 0x0000000637067209 */ /* 0x000fc60007810000 */
[----:B------:R-:W4:Y:S01]  /*12b00*/  MUFU.EX2 R73, R73 ;  /* 0x0000004900497308 */ /* 0x000f220000000800 */
[----:B------:R-:W-:-:S04]  /*12b10*/  FMNMX.FTZ R6, R37, R6, !PT ;  /* 0x0000000625067209 */ /* 0x000fc80007810000 */
[----:B------:R-:W-:-:S03]  /*12b20*/  FMNMX.FTZ R6, R59, R6, !PT ;  /* 0x000000063b067209 */ /* 0x000fc60007810000 */
[----:B------:R-:W4:Y:S01]  /*12b30*/  MUFU.EX2 R138, R138 ;  /* 0x0000008a008a7308 */ /* 0x000f220000000800 */
[----:B------:R-:W-:-:S04]  /*12b40*/  FMNMX.FTZ R6, R75, R6, !PT ;  /* 0x000000064b067209 */ /* 0x000fc80007810000 */
[----:B------:R-:W-:-:S03]  /*12b50*/  FMNMX.FTZ R6, R77, R6, !PT ;  /* 0x000000064d067209 */ /* 0x000fc60007810000 */
[----:B------:R-:W-:Y:S01]  /*12b60*/  MUFU.EX2 R140, R140 ;  /* 0x0000008c008c7308 */ /* 0x000fe20000000800 */
[----:B------:R-:W-:-:S04]  /*12b70*/  FMNMX.FTZ R6, R81, R6, !PT ;  /* 0x0000000651067209 */ /* 0x000fc80007810000 */
[----:B------:R-:W-:-:S03]  /*12b80*/  FMNMX.FTZ R6, R67, R6, !PT ;  /* 0x0000000643067209 */ /* 0x000fc60007810000 */
[----:B------:R-:W-:Y:S01]  /*12b90*/  MUFU.EX2 R41, R41 ;  /* 0x0000002900297308 */ /* 0x000fe20000000800 */
[----:B------:R-:W-:-:S04]  /*12ba0*/  FMNMX.FTZ R6, R79, R6, !PT ;  /* 0x000000064f067209 */ /* 0x000fc80007810000 */
[----:B------:R-:W-:-:S03]  /*12bb0*/  FMNMX.FTZ R6, R71, R6, !PT ;  /* 0x0000000647067209 */ /* 0x000fc60007810000 */
[----:B------:R-:W-:Y:S02]  /*12bc0*/  MUFU.EX2 R142, R142 ;  /* 0x0000008e008e7308 */ /* 0x000fe40000000800 */
[----:B0-----:R-:W0:Y:S06]  /*12bd0*/  SHFL.BFLY PT, R3, R6, 0x2, 0x1f ;  /* 0x0c401f0006037f89 */ /* 0x001e2c00000e0000 */
[----:B------:R-:W-:Y:S08]  /*12be0*/  MUFU.EX2 R45, R45 ;  /* 0x0000002d002d7308 */ /* 0x000ff00000000800 */
[----:B------:R-:W-:Y:S08]  /*12bf0*/  MUFU.EX2 R144, R144 ;  /* 0x0000009000907308 */ /* 0x000ff00000000800 */
[----:B------:R-:W-:Y:S01]  /*12c00*/  MUFU.EX2 R49, R49 ;  /* 0x0000003100317308 */ /* 0x000fe20000000800 */
[----:B0-----:R-:W-:-:S05]  /*12c10*/  FMNMX.FTZ R10, R6, R3, !PT ;  /* 0x00000003060a7209 */ /* 0x001fca0007810000 */
[----:B------:R-:W0:Y:S02]  /*12c20*/  SHFL.BFLY PT, R3, R10, 0x1, 0x1f ;  /* 0x0c201f000a037f89 */ /* 0x000e2400000e0000 */
[----:B------:R-:W-:Y:S08]  /*12c30*/  MUFU.EX2 R146, R146 ;  /* 0x0000009200927308 */ /* 0x000ff00000000800 */
[----:B------:R-:W-:Y:S08]  /*12c40*/  MUFU.EX2 R83, R83 ;  /* 0x0000005300537308 */ /* 0x000ff00000000800 */
[----:B------:R-:W-:Y:S01]  /*12c50*/  MUFU.EX2 R148, R148 ;  /* 0x0000009400947308 */ /* 0x000fe20000000800 */
[----:B0-----:R-:W-:-:S07]  /*12c60*/  FMNMX.FTZ R3, R10, R3, !PT ;  /* 0x000000030a037209 */ /* 0x001fce0007810000 */
[----:B------:R-:W-:Y:S01]  /*12c70*/  MUFU.EX2 R57, R57 ;  /* 0x0000003900397308 */ /* 0x000fe20000000800 */
[C---:B------:R-:W-:Y:S01]  /*12c80*/  FSETP.NEU.FTZ.AND P1, PT, R3.reuse, -INF , PT ;  /* 0xff8000000300780b */ /* 0x040fe20003f3d000 */
[----:B------:R-:W-:-:S06]  /*12c90*/  FMUL.FTZ R20, R3, R0 ;  /* 0x0000000003147220 */ /* 0x000fcc0000410000 */
[----:B------:R-:W-:Y:S01]  /*12ca0*/  MUFU.EX2 R150, R150 ;  /* 0x0000009600967308 */ /* 0x000fe20000000800 */
[----:B------:R-:W-:-:S05]  /*12cb0*/  FSEL R20, R20, RZ, P1 ;  /* 0x000000ff14147208 */ /* 0x000fca0000800000 */
[-CC-:B------:R-:W-:Y:S01]  /*12cc0*/  FFMA.FTZ R157, R7, R0.reuse, -R20.reuse ;  /* 0x00000000079d7223 */ /* 0x180fe20000010814 */
[-CC-:B------:R-:W-:Y:S01]  /*12cd0*/  FFMA.FTZ R4, R27, R0.reuse, -R20.reuse ;  /* 0x000000001b047223 */ /* 0x180fe20000010814 */
[-CC-:B------:R-:W-:Y:S01]  /*12ce0*/  FFMA.FTZ R159, R11, R0.reuse, -R20.reuse ;  /* 0x000000000b9f7223 */ /* 0x180fe20000010814 */
[-CC-:B------:R-:W-:Y:S01]  /*12cf0*/  FFMA.FTZ R6, R31, R0.reuse, -R20.reuse ;  /* 0x000000001f067223 */ /* 0x180fe20000010814 */
[----:B-1----:R-:W-:Y:S01]  /*12d00*/  FADD.FTZ R7, R156, R53 ;  /* 0x000000359c077221 */ /* 0x002fe20000010000 */
[-CC-:B------:R-:W-:Y:S01]  /*12d10*/  FFMA.FTZ R137, R13, R0.reuse, -R20.reuse ;  /* 0x000000000d897223 */ /* 0x180fe20000010814 */
[----:B------:R-:W-:Y:S01]  /*12d20*/  MUFU.EX2 R157, R157 ;  /* 0x0000009d009d7308 */ /* 0x000fe20000000800 */
[-CC-:B------:R-:W-:Y:S01]  /*12d30*/  FFMA.FTZ R10, R35, R0.reuse, -R20.reuse ;  /* 0x00000000230a7223 */ /* 0x180fe20000010814 */
[----:B--2---:R-:W-:Y:S01]  /*12d40*/  FADD.FTZ R28, R158, R7 ;  /* 0x000000079e1c7221 */ /* 0x004fe20000010000 */
[-CC-:B------:R-:W-:Y:S01]  /*12d50*/  FFMA.FTZ R139, R15, R0.reuse, -R20.reuse ;  /* 0x000000000f8b7223 */ /* 0x180fe20000010814 */
[-CC-:B------:R-:W-:Y:S01]  /*12d60*/  FFMA.FTZ R12, R39, R0.reuse, -R20.reuse ;  /* 0x00000000270c7223 */ /* 0x180fe20000010814 */
[-C--:B-----5:R-:W-:Y:S01]  /*12d70*/  FFMA.FTZ R141, R21, R0.reuse, -R20 ;  /* 0x00000000158d7223 */ /* 0x0a0fe20000010814 */
[----:B---3--:R-:W-:Y:S01]  /*12d80*/  FADD.FTZ R7, R61, R28 ;  /* 0x0000001c3d077221 */ /* 0x008fe20000010000 */
[-CC-:B------:R-:W-:Y:S01]  /*12d90*/  FFMA.FTZ R14, R43, R0.reuse, -R20.reuse ;  /* 0x000000002b0e7223 */ /* 0x180fe20000010814 */
[----:B------:R-:W0:Y:S01]  /*12da0*/  MUFU.EX2 R4, R4 ;  /* 0x0000000400047308 */ /* 0x000e220000000800 */
[-CC-:B------:R-:W-:Y:S01]  /*12db0*/  FFMA.FTZ R143, R25, R0.reuse, -R20.reuse ;  /* 0x00000000198f7223 */ /* 0x180fe20000010814 */
[----:B----4-:R-:W-:Y:S01]  /*12dc0*/  FADD.FTZ R28, R136, R7 ;  /* 0x00000007881c7221 */ /* 0x010fe20000010000 */
[-CC-:B------:R-:W-:Y:S01]  /*12dd0*/  FFMA.FTZ R24, R47, R0.reuse, -R20.reuse ;  /* 0x000000002f187223 */ /* 0x180fe20000010814 */
[-CC-:B------:R-:W-:Y:S01]  /*12de0*/  FFMA.FTZ R145, R29, R0.reuse, -R20.reuse ;  /* 0x000000001d917223 */ /* 0x180fe20000010814 */
[-C--:B------:R-:W-:Y:S01]  /*12df0*/  FFMA.FTZ R26, R51, R0.reuse, -R20 ;  /* 0x00000000331a7223 */ /* 0x080fe20000010814 */
[----:B------:R-:W-:Y:S01]  /*12e00*/  FADD.FTZ R11, R73, R28 ;  /* 0x0000001c490b7221 */ /* 0x000fe20000010000 */
[-CC-:B------:R-:W-:Y:S01]  /*12e10*/  FFMA.FTZ R147, R33, R0.reuse, -R20.reuse ;  /* 0x0000000021937223 */ /* 0x180fe20000010814 */
[----:B------:R-:W1:Y:S01]  /*12e20*/  MUFU.EX2 R159, R159 ;  /* 0x0000009f009f7308 */ /* 0x000e620000000800 */
[-CC-:B------:R-:W-:Y:S01]  /*12e30*/  FFMA.FTZ R28, R55, R0.reuse, -R20.reuse ;  /* 0x00000000371c7223 */ /* 0x180fe20000010814 */
[----:B------:R-:W-:Y:S01]  /*12e40*/  FADD.FTZ R32, R138, R11 ;  /* 0x0000000b8a207221 */ /* 0x000fe20000010000 */
[-CC-:B------:R-:W-:Y:S01]  /*12e50*/  FFMA.FTZ R149, R37, R0.reuse, -R20.reuse ;  /* 0x0000000025957223 */ /* 0x180fe20000010814 */
[-CC-:B------:R-:W-:Y:S01]  /*12e60*/  FFMA.FTZ R59, R59, R0.reuse, -R20.reuse ;  /* 0x000000003b3b7223 */ /* 0x180fe20000010814 */
[-C--:B------:R-:W-:Y:S01]  /*12e70*/  FFMA.FTZ R75, R75, R0.reuse, -R20 ;  /* 0x000000004b4b7223 */ /* 0x080fe20000010814 */
[----:B------:R-:W-:Y:S01]  /*12e80*/  FADD.FTZ R11, R63, R32 ;  /* 0x000000203f0b7221 */ /* 0x000fe20000010000 */
[-C--:B------:R-:W-:Y:S01]  /*12e90*/  FFMA.FTZ R77, R77, R0.reuse, -R20 ;  /* 0x000000004d4d7223 */ /* 0x080fe20000010814 */
[----:B------:R-:W2:Y:S01]  /*12ea0*/  MUFU.EX2 R6, R6 ;  /* 0x0000000600067308 */ /* 0x000ea20000000800 */
[----:B0-----:R-:W-:Y:S01]  /*12eb0*/  FADD.FTZ R30, R157, R4 ;  /* 0x000000049d1e7221 */ /* 0x001fe20000010000 */
[-CC-:B------:R-:W-:Y:S01]  /*12ec0*/  FFMA.FTZ R81, R81, R0.reuse, -R20.reuse ;  /* 0x0000000051517223 */ /* 0x180fe20000010814 */
[-CC-:B------:R-:W-:Y:S01]  /*12ed0*/  FFMA.FTZ R67, R67, R0.reuse, -R20.reuse ;  /* 0x0000000043437223 */ /* 0x180fe20000010814 */
[-CC-:B------:R-:W-:Y:S01]  /*12ee0*/  FFMA.FTZ R79, R79, R0.reuse, -R20.reuse ;  /* 0x000000004f4f7223 */ /* 0x180fe20000010814 */
[----:B------:R-:W-:Y:S01]  /*12ef0*/  FFMA.FTZ R71, R71, R0, -R20 ;  /* 0x0000000047477223 */ /* 0x000fe20000010814 */
[----:B------:R-:W-:Y:S01]  /*12f00*/  F2FP.BF16.F32.PACK_AB R157, R4, R157 ;  /* 0x0000009d049d723e */ /* 0x000fe200000010ff */
[--C-:B------:R-:W-:Y:S01]  /*12f10*/  IMAD.MOV.U32 R51, RZ, RZ, R87.reuse ;  /* 0x000000ffff337224 */ /* 0x100fe200078e0057 */
[----:B------:R-:W0:Y:S01]  /*12f20*/  MUFU.EX2 R137, R137 ;  /* 0x0000008900897308 */ /* 0x000e220000000800 */
[----:B-1----:R-:W-:Y:S01]  /*12f30*/  FADD.FTZ R7, R159, R30 ;  /* 0x0000001e9f077221 */ /* 0x002fe20000010000 */
[----:B------:R-:W-:Y:S01]  /*12f40*/  F2FP.BF16.F32.PACK_AB R156, R53, R156 ;  /* 0x0000009c359c723e */ /* 0x000fe200000010ff */
[--C-:B------:R-:W-:Y:S01]  /*12f50*/  IMAD.MOV.U32 R53, RZ, RZ, R87.reuse ;  /* 0x000000ffff357224 */ /* 0x100fe200078e0057 */
[----:B------:R-:W-:Y:S01]  /*12f60*/  F2FP.BF16.F32.PACK_AB R158, R61, R158 ;  /* 0x0000009e3d9e723e */ /* 0x000fe200000010ff */
[--C-:B------:R-:W-:Y:S01]  /*12f70*/  IMAD.MOV.U32 R61, RZ, RZ, R87.reuse ;  /* 0x000000ffff3d7224 */ /* 0x100fe200078e0057 */
[----:B------:R-:W-:Y:S01]  /*12f80*/  F2FP.BF16.F32.PACK_AB R136, R73, R136 ;  /* 0x000000884988723e */ /* 0x000fe200000010ff */
[----:B------:R-:W-:Y:S01]  /*12f90*/  IMAD.MOV.U32 R73, RZ, RZ, R87 ;  /* 0x000000ffff497224 */ /* 0x000fe200078e0057 */
[----:B------:R-:W1:Y:S01]  /*12fa0*/  MUFU.EX2 R10, R10 ;  /* 0x0000000a000a7308 */ /* 0x000e620000000800 */
[C---:B--2---:R-:W-:Y:S01]  /*12fb0*/  FADD.FTZ R30, R6.reuse, R7 ;  /* 0x00000007061e7221 */ /* 0x044fe20000010000 */
[----:B------:R-:W-:Y:S01]  /*12fc0*/  F2FP.BF16.F32.PACK_AB R159, R6, R159 ;  /* 0x0000009f069f723e */ /* 0x000fe200000010ff */
[--C-:B------:R-:W-:Y:S01]  /*12fd0*/  IMAD.MOV.U32 R47, RZ, RZ, R87.reuse ;  /* 0x000000ffff2f7224 */ /* 0x100fe200078e0057 */
[----:B------:R-:W-:Y:S01]  /*12fe0*/  F2FP.BF16.F32.PACK_AB R138, R63, R138 ;  /* 0x0000008a3f8a723e */ /* 0x000fe200000010ff */
[--C-:B------:R-:W-:Y:S01]  /*12ff0*/  IMAD.MOV.U32 R63, RZ, RZ, R87.reuse ;  /* 0x000000ffff3f7224 */ /* 0x100fe200078e0057 */
[----:B------:R-:W-:Y:S01]  /*13000*/  MOV R55, R87 ;  /* 0x0000005700377202 */ /* 0x000fe20000000f00 */
[----:B------:R-:W-:Y:S01]  /*13010*/  IMAD.MOV.U32 R43, RZ, RZ, R87 ;  /* 0x000000ffff2b7224 */ /* 0x000fe200078e0057 */
[----:B------:R-:W2:Y:S01]  /*13020*/  MUFU.EX2 R139, R139 ;  /* 0x0000008b008b7308 */ /* 0x000ea20000000800 */
[----:B0-----:R-:W-:Y:S01]  /*13030*/  FADD.FTZ R7, R137, R30 ;  /* 0x0000001e89077221 */ /* 0x001fe20000010000 */
[----:B------:R-:W-:Y:S01]  /*13040*/  FADD.FTZ R30, R140, R11 ;  /* 0x0000000b8c1e7221 */ /* 0x000fe20000010000 */
[----:B------:R-:W-:Y:S01]  /*13050*/  F2FP.BF16.F32.PACK_AB R140, R41, R140 ;  /* 0x0000008c298c723e */ /* 0x000fe200000010ff */
[----:B------:R-:W-:-:S02]  /*13060*/  IMAD.MOV.U32 R39, RZ, RZ, R87 ;  /* 0x000000ffff277224 */ /* 0x000fc400078e0057 */
[----:B------:R-:W-:Y:S02]  /*13070*/  IMAD.MOV.U32 R37, RZ, RZ, R87 ;  /* 0x000000ffff257224 */ /* 0x000fe400078e0057 */
[----:B------:R-:W0:Y:S01]  /*13080*/  MUFU.EX2 R12, R12 ;  /* 0x0000000c000c7308 */ /* 0x000e220000000800 */
[C---:B-1----:R-:W-:Y:S01]  /*13090*/  FADD.FTZ R32, R10.reuse, R7 ;  /* 0x000000070a207221 */ /* 0x042fe20000010000 */
[----:B------:R-:W-:Y:S01]  /*130a0*/  FADD.FTZ R7, R41, R30 ;  /* 0x0000001e29077221 */ /* 0x000fe20000010000 */
[----:B------:R-:W-:Y:S01]  /*130b0*/  VIADD R30, R9, 0x2a840 ;  /* 0x0002a840091e7836 */ /* 0x000fe20000000000 */
[----:B------:R-:W-:Y:S01]  /*130c0*/  F2FP.BF16.F32.PACK_AB R137, R10, R137 ;  /* 0x000000890a89723e */ /* 0x000fe200000010ff */
[----:B------:R-:W-:Y:S02]  /*130d0*/  IMAD.MOV.U32 R41, RZ, RZ, R87 ;  /* 0x000000ffff297224 */ /* 0x000fe400078e0057 */
[----:B------:R-:W-:Y:S01]  /*130e0*/  FADD.FTZ R34, R142, R7 ;  /* 0x000000078e227221 */ /* 0x000fe20000010000 */
[----:B------:R-:W-:Y:S01]  /*130f0*/  F2FP.BF16.F32.PACK_AB R142, R45, R142 ;  /* 0x0000008e2d8e723e */ /* 0x000fe200000010ff */
[----:B------:R-:W1:Y:S01]  /*13100*/  MUFU.EX2 R141, R141 ;  /* 0x0000008d008d7308 */ /* 0x000e620000000800 */
[----:B--2---:R-:W-:Y:S01]  /*13110*/  FADD.FTZ R9, R139, R32 ;  /* 0x000000208b097221 */ /* 0x004fe20000010000 */
[----:B------:R-:W-:Y:S01]  /*13120*/  PRMT R7, R183, 0x654, R30 ;  /* 0x00000654b7077816 */ /* 0x000fe2000000001e */
[----:B------:R-:W-:-:S02]  /*13130*/  IMAD.MOV.U32 R35, RZ, RZ, R87 ;  /* 0x000000ffff237224 */ /* 0x000fc400078e0057 */
[--C-:B------:R-:W-:Y:S01]  /*13140*/  IMAD.MOV.U32 R33, RZ, RZ, R87.reuse ;  /* 0x000000ffff217224 */ /* 0x100fe200078e0057 */
[----:B------:R1:W-:Y:S01]  /*13150*/  SYNCS.ARRIVE.TRANS64.RED.A1T0 RZ, [R7+URZ], RZ ;  /* 0x000000ff07ff79a7 */ /* 0x0003e2000810043f */
[----:B------:R-:W-:Y:S01]  /*13160*/  IMAD.MOV.U32 R31, RZ, RZ, R87 ;  /* 0x000000ffff1f7224 */ /* 0x000fe200078e0057 */
[----:B------:R-:W2:Y:S01]  /*13170*/  MUFU.EX2 R14, R14 ;  /* 0x0000000e000e7308 */ /* 0x000ea20000000800 */
[C---:B0-----:R-:W-:Y:S01]  /*13180*/  FADD.FTZ R32, R12.reuse, R9 ;  /* 0x000000090c207221 */ /* 0x041fe20000010000 */
[----:B------:R-:W-:Y:S01]  /*13190*/  FADD.FTZ R9, R45, R34 ;  /* 0x000000222d097221 */ /* 0x000fe20000010000 */
[----:B------:R-:W-:Y:S01]  /*131a0*/  F2FP.BF16.F32.PACK_AB R139, R12, R139 ;  /* 0x0000008b0c8b723e */ /* 0x000fe200000010ff */
[----:B------:R-:W-:Y:S01]  /*131b0*/  IMAD.MOV.U32 R45, RZ, RZ, R87 ;  /* 0x000000ffff2d7224 */ /* 0x000fe200078e0057 */
[----:B------:R-:W-:Y:S01]  /*131c0*/  IADD3 R12, R72, -0x2, RZ ;  /* 0xfffffffe480c7810 */ /* 0x000fe20007ffe0ff */
[----:B------:R-:W-:Y:S01]  /*131d0*/  FADD.FTZ R34, R144, R9 ;  /* 0x0000000990227221 */ /* 0x000fe20000010000 */
[----:B------:R-:W-:Y:S01]  /*131e0*/  F2FP.BF16.F32.PACK_AB R144, R49, R144 ;  /* 0x000000903190723e */ /* 0x000fe200000010ff */
[----:B------:R-:W0:Y:S01]  /*131f0*/  MUFU.EX2 R143, R143 ;  /* 0x0000008f008f7308 */ /* 0x000e220000000800 */
[----:B-1----:R-:W-:Y:S01]  /*13200*/  FADD.FTZ R7, R141, R32 ;  /* 0x000000208d077221 */ /* 0x002fe20000010000 */
[----:B------:R-:W-:Y:S01]  /*13210*/  FADD.FTZ R9, R49, R34 ;  /* 0x0000002231097221 */ /* 0x000fe20000010000 */
[----:B------:R-:W-:Y:S01]  /*13220*/  ISETP.GE.AND P1, PT, R12, R182, PT ;  /* 0x000000b60c00720c */ /* 0x000fe20003f26270 */
[----:B------:R-:W-:Y:S01]  /*13230*/  IMAD.MOV.U32 R49, RZ, RZ, R87 ;  /* 0x000000ffff317224 */ /* 0x000fe200078e0057 */
[----:B------:R-:W-:Y:S01]  /*13240*/  MOV R72, R87 ;  /* 0x0000005700487202 */ /* 0x000fe20000000f00 */
[----:B------:R-:W-:Y:S01]  /*13250*/  FADD.FTZ R36, R146, R9 ;  /* 0x0000000992247221 */ /* 0x000fe20000010000 */
[C---:B------:R-:W-:Y:S01]  /*13260*/  F2FP.BF16.F32.PACK_AB R146, R83.reuse, R146 ;  /* 0x000000925392723e */ /* 0x040fe200000010ff */
[----:B------:R-:W1:Y:S01]  /*13270*/  MUFU.EX2 R24, R24 ;  /* 0x0000001800187308 */ /* 0x000e620000000800 */
[C---:B--2---:R-:W-:Y:S01]  /*13280*/  FADD.FTZ R32, R14.reuse, R7 ;  /* 0x000000070e207221 */ /* 0x044fe20000010000 */
[----:B------:R-:W-:Y:S01]  /*13290*/  FADD.FTZ R9, R83, R36 ;  /* 0x0000002453097221 */ /* 0x000fe20000010000 */
[----:B------:R-:W-:Y:S01]  /*132a0*/  F2FP.BF16.F32.PACK_AB R141, R14, R141 ;  /* 0x0000008d0e8d723e */ /* 0x000fe200000010ff */
[----:B------:R-:W-:-:S02]  /*132b0*/  IMAD.MOV.U32 R83, RZ, RZ, R87 ;  /* 0x000000ffff537224 */ /* 0x000fc400078e0057 */
[--C-:B------:R-:W-:Y:S02]  /*132c0*/  IMAD.MOV.U32 R29, RZ, RZ, R87.reuse ;  /* 0x000000ffff1d7224 */ /* 0x100fe400078e0057 */
[----:B------:R-:W2:Y:S01]  /*132d0*/  MUFU.EX2 R145, R145 ;  /* 0x0000009100917308 */ /* 0x000ea20000000800 */
[----:B0-----:R-:W-:Y:S01]  /*132e0*/  FADD.FTZ R7, R143, R32 ;  /* 0x000000208f077221 */ /* 0x001fe20000010000 */
[--C-:B------:R-:W-:Y:S02]  /*132f0*/  IMAD.MOV.U32 R27, RZ, RZ, R87.reuse ;  /* 0x000000ffff1b7224 */ /* 0x100fe400078e0057 */
[----:B------:R-:W-:-:S04]  /*13300*/  IMAD.MOV.U32 R25, RZ, RZ, R87 ;  /* 0x000000ffff197224 */ /* 0x000fc800078e0057 */
[----:B------:R-:W0:Y:S01]  /*13310*/  MUFU.EX2 R26, R26 ;  /* 0x0000001a001a7308 */ /* 0x000e220000000800 */
[C---:B-1----:R-:W-:Y:S01]  /*13320*/  FADD.FTZ R34, R24.reuse, R7 ;  /* 0x0000000718227221 */ /* 0x042fe20000010000 */
[----:B------:R-:W-:Y:S01]  /*13330*/  F2FP.BF16.F32.PACK_AB R143, R24, R143 ;  /* 0x0000008f188f723e */ /* 0x000fe200000010ff */
[----:B------:R-:W-:-:S05]  /*13340*/  IMAD.MOV.U32 R24, RZ, RZ, R87 ;  /* 0x000000ffff187224 */ /* 0x000fca00078e0057 */
[----:B------:R-:W1:Y:S01]  /*13350*/  MUFU.EX2 R147, R147 ;  /* 0x0000009300937308 */ /* 0x000e620000000800 */
[----:B--2---:R-:W-:Y:S01]  /*13360*/  FADD.FTZ R7, R145, R34 ;  /* 0x0000002291077221 */ /* 0x004fe20000010000 */
[----:B------:R-:W-:Y:S01]  /*13370*/  FADD.FTZ R34, R148, R9 ;  /* 0x0000000994227221 */ /* 0x000fe20000010000 */
[----:B------:R-:W-:-:S03]  /*13380*/  F2FP.BF16.F32.PACK_AB R148, R57, R148 ;  /* 0x000000943994723e */ /* 0x000fc600000010ff */
[----:B------:R-:W-:Y:S01]  /*13390*/  FADD.FTZ R9, R57, R34 ;  /* 0x0000002239097221 */ /* 0x000fe20000010000 */
[----:B------:R-:W-:Y:S01]  /*133a0*/  IMAD.MOV.U32 R57, RZ, RZ, R87 ;  /* 0x000000ffff397224 */ /* 0x000fe200078e0057 */
[----:B------:R-:W2:Y:S01]  /*133b0*/  MUFU.EX2 R28, R28 ;  /* 0x0000001c001c7308 */ /* 0x000ea20000000800 */
[----:B0-----:R-:W-:Y:S01]  /*133c0*/  FADD.FTZ R20, R26, R7 ;  /* 0x000000071a147221 */ /* 0x001fe20000010000 */
[----:B------:R-:W-:Y:S01]  /*133d0*/  FADD.FTZ R36, R150, R9 ;  /* 0x0000000996247221 */ /* 0x000fe20000010000 */
[----:B------:R-:W-:Y:S01]  /*133e0*/  F2FP.BF16.F32.PACK_AB R145, R26, R145 ;  /* 0x000000911a91723e */ /* 0x000fe200000010ff */
[----:B------:R-:W-:-:S04]  /*133f0*/  IMAD.MOV.U32 R26, RZ, RZ, R87 ;  /* 0x000000ffff1a7224 */ /* 0x000fc800078e0057 */
[----:B------:R-:W0:Y:S01]  /*13400*/  MUFU.EX2 R149, R149 ;  /* 0x0000009500957308 */ /* 0x000e220000000800 */
[----:B-1----:R-:W-:-:S07]  /*13410*/  FADD.FTZ R7, R147, R20 ;  /* 0x0000001493077221 */ /* 0x002fce0000010000 */
[----:B------:R-:W1:Y:S01]  /*13420*/  MUFU.EX2 R85, R85 ;  /* 0x0000005500557308 */ /* 0x000e620000000800 */
[C---:B--2---:R-:W-:Y:S01]  /*13430*/  FADD.FTZ R34, R28.reuse, R7 ;  /* 0x000000071c227221 */ /* 0x044fe20000010000 */
[----:B------:R-:W-:Y:S01]  /*13440*/  F2FP.BF16.F32.PACK_AB R147, R28, R147 ;  /* 0x000000931c93723e */ /* 0x000fe200000010ff */
[----:B------:R-:W-:-:S05]  /*13450*/  IMAD.MOV.U32 R28, RZ, RZ, R87 ;  /* 0x000000ffff1c7224 */ /* 0x000fca00078e0057 */
[----:B------:R2:W3:Y:S01]  /*13460*/  MUFU.EX2 R30, R59 ;  /* 0x0000003b001e7308 */ /* 0x0004e20000000800 */
[----:B0-----:R-:W-:-:S07]  /*13470*/  FADD.FTZ R7, R149, R34 ;  /* 0x0000002295077221 */ /* 0x001fce0000010000 */
[----:B------:R-:W0:Y:S01]  /*13480*/  MUFU.EX2 R152, R152 ;  /* 0x0000009800987308 */ /* 0x000e220000000800 */
[C---:B-1----:R-:W-:Y:S01]  /*13490*/  FADD.FTZ R9, R85.reuse, R36 ;  /* 0x0000002455097221 */ /* 0x042fe20000010000 */
[----:B------:R-:W-:Y:S01]  /*134a0*/  F2FP.BF16.F32.PACK_AB R150, R85, R150 ;  /* 0x000000965596723e */ /* 0x000fe200000010ff */
[--C-:B------:R-:W-:Y:S02]  /*134b0*/  IMAD.MOV.U32 R85, RZ, RZ, R87.reuse ;  /* 0x000000ffff557224 */ /* 0x100fe400078e0057 */
[----:B--2---:R-:W-:-:S03]  /*134c0*/  IMAD.MOV.U32 R59, RZ, RZ, R87 ;  /* 0x000000ffff3b7224 */ /* 0x004fc600078e0057 */
[----:B------:R-:W1:Y:S01]  /*134d0*/  MUFU.EX2 R75, R75 ;  /* 0x0000004b004b7308 */ /* 0x000e620000000800 */
[C---:B---3--:R-:W-:Y:S01]  /*134e0*/  FADD.FTZ R34, R30.reuse, R7 ;  /* 0x000000071e227221 */ /* 0x048fe20000010000 */
[----:B------:R-:W-:Y:S01]  /*134f0*/  F2FP.BF16.F32.PACK_AB R149, R30, R149 ;  /* 0x000000951e95723e */ /* 0x000fe200000010ff */
[----:B------:R-:W-:-:S05]  /*13500*/  IMAD.MOV.U32 R30, RZ, RZ, R87 ;  /* 0x000000ffff1e7224 */ /* 0x000fca00078e0057 */
[----:B------:R-:W2:Y:S01]  /*13510*/  MUFU.EX2 R65, R65 ;  /* 0x0000004100417308 */ /* 0x000ea20000000800 */
[----:B0-----:R-:W-:-:S07]  /*13520*/  FADD.FTZ R36, R152, R9 ;  /* 0x0000000998247221 */ /* 0x001fce0000010000 */
[----:B------:R0:W3:Y:S01]  /*13530*/  MUFU.EX2 R32, R77 ;  /* 0x0000004d00207308 */ /* 0x0000e20000000800 */
[----:B-1----:R-:W-:-:S07]  /*13540*/  FADD.FTZ R7, R75, R34 ;  /* 0x000000224b077221 */ /* 0x002fce0000010000 */
[----:B------:R-:W1:Y:S01]  /*13550*/  MUFU.EX2 R154, R154 ;  /* 0x0000009a009a7308 */ /* 0x000e620000000800 */
[C---:B--2---:R-:W-:Y:S01]  /*13560*/  FADD.FTZ R9, R65.reuse, R36 ;  /* 0x0000002441097221 */ /* 0x044fe20000010000 */
[----:B------:R-:W-:Y:S01]  /*13570*/  F2FP.BF16.F32.PACK_AB R152, R65, R152 ;  /* 0x000000984198723e */ /* 0x000fe200000010ff */
[--C-:B0-----:R-:W-:Y:S02]  /*13580*/  IMAD.MOV.U32 R77, RZ, RZ, R87.reuse ;  /* 0x000000ffff4d7224 */ /* 0x101fe400078e0057 */
[----:B------:R-:W-:-:S03]  /*13590*/  IMAD.MOV.U32 R65, RZ, RZ, R87 ;  /* 0x000000ffff417224 */ /* 0x000fc600078e0057 */
[----:B------:R-:W0:Y:S01]  /*135a0*/  MUFU.EX2 R81, R81 ;  /* 0x0000005100517308 */ /* 0x000e220000000800 */
[C---:B---3--:R-:W-:Y:S01]  /*135b0*/  FADD.FTZ R36, R32.reuse, R7 ;  /* 0x0000000720247221 */ /* 0x048fe20000010000 */
[----:B------:R-:W-:Y:S01]  /*135c0*/  F2FP.BF16.F32.PACK_AB R151, R32, R75 ;  /* 0x0000004b2097723e */ /* 0x000fe200000010ff */
[--C-:B------:R-:W-:Y:S02]  /*135d0*/  IMAD.MOV.U32 R75, RZ, RZ, R87.reuse ;  /* 0x000000ffff4b7224 */ /* 0x100fe400078e0057 */
[----:B------:R-:W-:-:S03]  /*135e0*/  IMAD.MOV.U32 R32, RZ, RZ, R87 ;  /* 0x000000ffff207224 */ /* 0x000fc600078e0057 */
[----:B------:R2:W3:Y:S01]  /*135f0*/  MUFU.EX2 R20, R67 ;  /* 0x0000004300147308 */ /* 0x0004e20000000800 */
[----:B-1----:R-:W-:-:S07]  /*13600*/  FADD.FTZ R38, R154, R9 ;  /* 0x000000099a267221 */ /* 0x002fce0000010000 */
[----:B------:R-:W1:Y:S01]  /*13610*/  MUFU.EX2 R79, R79 ;  /* 0x0000004f004f7308 */ /* 0x000e620000000800 */
[----:B0-----:R-:W-:Y:S01]  /*13620*/  FADD.FTZ R9, R81, R36 ;  /* 0x0000002451097221 */ /* 0x001fe20000010000 */
[--C-:B--2---:R-:W-:Y:S02]  /*13630*/  IMAD.MOV.U32 R67, RZ, RZ, R87.reuse ;  /* 0x000000ffff437224 */ /* 0x104fe400078e0057 */
[----:B------:R-:W-:-:S04]  /*13640*/  IMAD.MOV.U32 R36, RZ, RZ, R87 ;  /* 0x000000ffff247224 */ /* 0x000fc800078e0057 */
[----:B------:R-:W0:Y:S01]  /*13650*/  MUFU.EX2 R69, R69 ;  /* 0x0000004500457308 */ /* 0x000e220000000800 */
[C---:B---3--:R-:W-:Y:S01]  /*13660*/  FADD.FTZ R4, R20.reuse, R9 ;  /* 0x0000000914047221 */ /* 0x048fe20000010000 */
[----:B------:R-:W-:Y:S01]  /*13670*/  F2FP.BF16.F32.PACK_AB R153, R20, R81 ;  /* 0x000000511499723e */ /* 0x000fe200000010ff */
[----:B------:R-:W-:-:S05]  /*13680*/  IMAD.MOV.U32 R81, RZ, RZ, R87 ;  /* 0x000000ffff517224 */ /* 0x000fca00078e0057 */
[----:B------:R2:W3:Y:S01]  /*13690*/  MUFU.EX2 R34, R71 ;  /* 0x0000004700227308 */ /* 0x0004e20000000800 */
[----:B-1----:R-:W-:Y:S01]  /*136a0*/  FADD.FTZ R9, R79, R4 ;  /* 0x000000044f097221 */ /* 0x002fe20000010000 */
[----:B------:R-:W-:Y:S02]  /*136b0*/  IMAD.MOV.U32 R4, RZ, RZ, 0x3f800000 ;  /* 0x3f800000ff047424 */ /* 0x000fe400078e00ff */
[C---:B0-----:R-:W-:Y:S01]  /*136c0*/  FADD.FTZ R7, R69.reuse, R38 ;  /* 0x0000002645077221 */ /* 0x041fe20000010000 */
[----:B------:R-:W-:Y:S01]  /*136d0*/  F2FP.BF16.F32.PACK_AB R154, R69, R154 ;  /* 0x0000009a459a723e */ /* 0x000fe200000010ff */
[--C-:B--2---:R-:W-:Y:S01]  /*136e0*/  IMAD.MOV.U32 R71, RZ, RZ, R87.reuse ;  /* 0x000000ffff477224 */ /* 0x104fe200078e0057 */
[----:B------:R-:W-:Y:S01]  /*136f0*/  MOV R38, R87 ;  /* 0x0000005700267202 */ /* 0x000fe20000000f00 */
[----:B------:R-:W-:Y:S02]  /*13700*/  IMAD.MOV.U32 R69, RZ, RZ, R87 ;  /* 0x000000ffff457224 */ /* 0x000fe400078e0057 */
[C---:B---3--:R-:W-:Y:S01]  /*13710*/  FADD.FTZ R6, R34.reuse, R9 ;  /* 0x0000000922067221 */ /* 0x048fe20000010000 */
[----:B------:R-:W-:Y:S01]  /*13720*/  F2FP.BF16.F32.PACK_AB R155, R34, R79 ;  /* 0x0000004f229b723e */ /* 0x000fe200000010ff */
[----:B------:R-:W-:-:S02]  /*13730*/  IMAD.MOV.U32 R9, RZ, RZ, 0x3f800000 ;  /* 0x3f800000ff097424 */ /* 0x000fc400078e00ff */
[--C-:B------:R-:W-:Y:S02]  /*13740*/  IMAD.MOV.U32 R79, RZ, RZ, R87.reuse ;  /* 0x000000ffff4f7224 */ /* 0x100fe400078e0057 */
[----:B------:R-:W-:Y:S01]  /*13750*/  IMAD.MOV.U32 R34, RZ, RZ, R87 ;  /* 0x000000ffff227224 */ /* 0x000fe200078e0057 */
[----:B------:R-:W-:Y:S06]  /*13760*/  @!P1 BRA `(.L_x_626) ;  /* 0x0000002000c89947 */ /* 0x000fec0003800000 */
[----:B------:R-:W-:Y:S01]  /*13770*/  IMAD.MOV.U32 R13, RZ, RZ, R3 ;  /* 0x000000ffff0d7224 */ /* 0x000fe200078e0003 */
[----:B------:R-:W-:Y:S01]  /*13780*/  MOV R10, R181 ;  /* 0x000000b5000a7202 */ /* 0x000fe20000000f00 */
[----:B------:R-:W-:Y:S01]  /*13790*/  IMAD.MOV.U32 R14, RZ, RZ, R5 ;  /* 0x000000ffff0e7224 */ /* 0x000fe200078e0005 */
[----:B------:R-:W-:Y:S01]  /*137a0*/  CS2R R86, SRZ ;  /* 0x0000000000567805 */ /* 0x000fe2000001ff00 */
[----:B------:R-:W-:Y:S01]  /*137b0*/  IMAD.MOV.U32 R11, RZ, RZ, R174 ;  /* 0x000000ffff0b7224 */ /* 0x000fe200078e00ae */
        /* <DEDUP_REMOVED lines=31> */
[----:B------:R-:W-:-:S07]  /*139b0*/  CS2R R24, SRZ ;  /* 0x0000000000187805 */ /* 0x000fce000001ff00 */
.L_x_639:
[----:B------:R-:W-:-:S04]  /*139c0*/  ISETP.NE.AND P1, PT, R11, 0x1, PT ;  /* 0x000000010b00780c */ /* 0x000fc80003f25270 */
[----:B------:R-:W-:-:S04]  /*139d0*/  SEL R181, RZ, 0x1, P1 ;  /* 0x00000001ffb57807 */ /* 0x000fc80000800000 */
[----:B------:R-:W-:Y:S01]  /*139e0*/  LOP3.LUT R181, R10, R181, RZ, 0x3c, !PT ;  /* 0x000000b50ab57212 */ /* 0x000fe200078e3cff */
[----:B------:R-:W-:Y:S06]  /*139f0*/  @!P0 BRA `(.L_x_627) ;  /* 0x0000000000048947 */ /* 0x000fec0003800000 */
[----:B------:R-:W-:Y:S01]  /*13a00*/  BPT.TRAP 0x1 ;  /* 0x000000040000795c */ /* 0x000fe20000300000 */
.L_x_627:
[----:B------:R-:W-:Y:S01]  /*13a10*/  VIADD R174, R11, 0x1 ;  /* 0x000000010bae7836 */ /* 0x000fe20000000000 */
[----:B------:R-:W-:-:S04]  /*13a20*/  SHF.L.U32 R0, R181, 0x1f, RZ ;  /* 0x0000001fb5007819 */ /* 0x000fc800000006ff */
[----:B------:R-:W-:-:S04]  /*13a30*/  ISETP.NE.AND P1, PT, R174, 0x2, PT ;  /* 0x00000002ae00780c */ /* 0x000fc80003f25270 */
[----:B------:R-:W-:-:S05]  /*13a40*/  SEL R174, R174, RZ, P1 ;  /* 0x000000ffaeae7207 */ /* 0x000fca0000800000 */
[----:B------:R-:W-:-:S04]  /*13a50*/  IMAD R15, R174, 0x8, R2 ;  /* 0x00000008ae0f7824 */ /* 0x000fc800078e0202 */
[----:B------:R0:W1:Y:S01]  /*13a60*/  SYNCS.PHASECHK.TRANS64.TRYWAIT P1, [R15+URZ+0x2a830], R0 ;  /* 0x02a830000f0075a7 */ /* 0x000062000802017f */
[----:B------:R-:W-:Y:S05]  /*13a70*/  @!P0 BRA `(.L_x_628) ;  /* 0x0000000000048947 */ /* 0x000fea0003800000 */
[----:B------:R-:W-:Y:S01]  /*13a80*/  BPT.TRAP 0x1 ;  /* 0x000000040000795c */ /* 0x000fe20000300000 */
.L_x_628:
[----:B------:R-:W-:Y:S01]  /*13a90*/  IMAD R94, R174, 0x900, R8 ;  /* 0x00000900ae5e7824 */ /* 0x000fe200078e0208 */
[----:B------:R-:W-:Y:S03]  /*13aa0*/  BSSY B1, `(.L_x_629) ;  /* 0x0000006000017945 */ /* 0x000fe60003800000 */
[C---:B------:R-:W-:Y:S02]  /*13ab0*/  VIADD R92, R94.reuse, 0x2 ;  /* 0x000000025e5c7836 */ /* 0x040fe40000000000 */
[----:B------:R-:W-:Y:S01]  /*13ac0*/  VIADD R91, R94, 0x4 ;  /* 0x000000045e5b7836 */ /* 0x000fe20000000000 */
[----:B-1----:R-:W-:Y:S06]  /*13ad0*/  @P1 BRA `(.L_x_630) ;  /* 0x0000000000081947 */ /* 0x002fec0003800000 */
[----:B------:R-:W1:Y:S02]  /*13ae0*/  SYNCS.PHASECHK.TRANS64.TRYWAIT P1, [R15+URZ+0x2a830], R0 ;  /* 0x02a830000f0075a7 */ /* 0x000e64000802017f */
[----:B-1----:R-:W-:Y:S05]  /*13af0*/  @!P1 BRA `(.L_x_631) ;  /* 0x000000d800809947 */ /* 0x002fea0003800000 */
.L_x_630:
[----:B------:R-:W-:Y:S05]  /*13b00*/  BSYNC B1 ;  /* 0x0000000000017941 */ /* 0x000fea0003800000 */
.L_x_629:
[----:B------:R-:W2:Y:S04]  /*13b10*/  LDL.64 R96, [R1+0x30] ;  /* 0x0000300001607983 */ /* 0x000ea80000100a00 */
[----:B------:R3:W-:Y:S04]  /*13b20*/  STL.64 [R1+0x80], R10 ;  /* 0x0000800a01007387 */ /* 0x0007e80000100a00 */
[----:B---3--:R-:W3:Y:S01]  /*13b30*/  LDL.64 R10, [R1+0x28] ;  /* 0x00002800010a7983 */ /* 0x008ee20000100a00 */
[----:B------:R-:W-:Y:S01]  /*13b40*/  IMAD.MOV.U32 R88, RZ, RZ, R94 ;  /* 0x000000ffff587224 */ /* 0x000fe200078e005e */
[----:B------:R-:W-:Y:S01]  /*13b50*/  MOV R193, UR38 ;  /* 0x0000002600c17c02 */ /* 0x000fe20008000f00 */
[----:B------:R-:W-:Y:S01]  /*13b60*/  VIADD R90, R94, 0x6 ;  /* 0x000000065e5a7836 */ /* 0x000fe20000000000 */
[----:B------:R-:W-:Y:S01]  /*13b70*/  MOV R5, UR58 ;  /* 0x0000003a00057c02 */ /* 0x000fe20008000f00 */
[----:B------:R-:W-:Y:S01]  /*13b80*/  IMAD.MOV.U32 R89, RZ, RZ, 0x40000040 ;  /* 0x40000040ff597424 */ /* 0x000fe200078e00ff */
[----:B------:R-:W-:Y:S01]  /*13b90*/  R2UR UR46, R88 ;  /* 0x00000000582e72ca */ /* 0x000fe200000e0000 */
[----:B------:R-:W-:Y:S01]  /*13ba0*/  IMAD.MOV.U32 R88, RZ, RZ, R92 ;  /* 0x000000ffff587224 */ /* 0x000fe200078e005c */
[----:B------:R-:W-:Y:S01]  /*13bb0*/  R2UR UR58, R90 ;  /* 0x000000005a3a72ca */ /* 0x000fe200000e0000 */
[C---:B------:R-:W-:Y:S01]  /*13bc0*/  VIADD R90, R94.reuse, 0x302 ;  /* 0x000003025e5a7836 */ /* 0x040fe20000000000 */
[----:B------:R-:W-:Y:S01]  /*13bd0*/  MOV R198, UR45 ;  /* 0x0000002d00c67c02 */ /* 0x000fe20008000f00 */
[----:B------:R-:W-:Y:S01]  /*13be0*/  VIADD R92, R94, 0x304 ;  /* 0x000003045e5c7836 */ /* 0x000fe20000000000 */
[----:B------:R-:W-:Y:S01]  /*13bf0*/  R2UR UR42, R88 ;  /* 0x00000000582a72ca */ /* 0x000fe200000e0000 */
[----:B------:R-:W-:Y:S01]  /*13c00*/  IMAD.MOV.U32 R88, RZ, RZ, R91 ;  /* 0x000000ffff587224 */ /* 0x000fe200078e005b */
[----:B------:R-:W-:Y:S01]  /*13c10*/  R2UR UR30, R90 ;  /* 0x000000005a1e72ca */ /* 0x000fe200000e0000 */
[----:B------:R-:W-:Y:S01]  /*13c20*/  VIADD R90, R94, 0x600 ;  /* 0x000006005e5a7836 */ /* 0x000fe20000000000 */
[----:B01----:R-:W-:Y:S01]  /*13c30*/  MOV R0, UR44 ;  /* 0x0000002c00007c02 */ /* 0x003fe20008000f00 */
[----:B------:R-:W-:Y:S01]  /*13c40*/  IMAD.MOV.U32 R91, RZ, RZ, 0x40000040 ;  /* 0x40000040ff5b7424 */ /* 0x000fe200078e00ff */
[----:B------:R-:W-:Y:S01]  /*13c50*/  R2UR UR38, R88 ;  /* 0x00000000582672ca */ /* 0x000fe200000e0000 */
[----:B------:R-:W-:Y:S01]  /*13c60*/  VIADD R88, R94, 0x300 ;  /* 0x000003005e587836 */ /* 0x000fe20000000000 */
[C---:B------:R-:W-:Y:S01]  /*13c70*/  R2UR UR47, R89.reuse ;  /* 0x00000000592f72ca */ /* 0x040fe200000e0000 */
[----:B------:R0:W-:Y:S01]  /*13c80*/  STL.64 [R1+0x78], R6 ;  /* 0x0000780601007387 */ /* 0x0001e20000100a00 */
[----:B------:R-:W-:Y:S01]  /*13c90*/  R2UR UR26, R92 ;  /* 0x000000005c1a72ca */ /* 0x000fe200000e0000 */
[----:B------:R-:W-:Y:S01]  /*13ca0*/  VIADD R92, R94, 0x602 ;  /* 0x000006025e5c7836 */ /* 0x000fe20000000000 */
[----:B------:R-:W-:Y:S01]  /*13cb0*/  R2UR UR34, R88 ;  /* 0x00000000582272ca */ /* 0x000fe200000e0000 */
[----:B------:R-:W-:Y:S01]  /*13cc0*/  VIADD R88, R94, 0x306 ;  /* 0x000003065e587836 */ /* 0x000fe20000000000 */
[----:B------:R-:W-:Y:S01]  /*13cd0*/  R2UR UR18, R90 ;  /* 0x000000005a1272ca */ /* 0x000fe200000e0000 */
[----:B------:R-:W-:Y:S01]  /*13ce0*/  VIADD R90, R94, 0x606 ;  /* 0x000006065e5a7836 */ /* 0x000fe20000000000 */
[----:B------:R-:W-:Y:S01]  /*13cf0*/  MOV R93, 0x40000040 ;  /* 0x40000040005d7802 */ /* 0x000fe20000000f00 */
[-C--:B------:R-:W-:Y:S01]  /*13d00*/  FMUL.FTZ R26, R26, R4.reuse ;  /* 0x000000041a1a7220 */ /* 0x080fe20000410000 */
[----:B------:R-:W-:Y:S01]  /*13d10*/  R2UR UR22, R88 ;  /* 0x00000000581672ca */ /* 0x000fe200000e0000 */
[----:B------:R-:W-:Y:S01]  /*13d20*/  VIADD R88, R94, 0x604 ;  /* 0x000006045e587836 */ /* 0x000fe20000000000 */
[----:B------:R-:W-:Y:S01]  /*13d30*/  MOV R3, UR59 ;  /* 0x0000003b00037c02 */ /* 0x000fe20008000f00 */
[----:B0-----:R-:W4:Y:S01]  /*13d40*/  LDL.64 R6, [R1+0x18] ;  /* 0x0000180001067983 */ /* 0x001f220000100a00 */
[----:B------:R-:W-:Y:S01]  /*13d50*/  R2UR UR43, R89 ;  /* 0x00000000592b72ca */ /* 0x000fe200000e0000 */
[-C--:B------:R-:W-:Y:S01]  /*13d60*/  FMUL.FTZ R27, R27, R4.reuse ;  /* 0x000000041b1b7220 */ /* 0x080fe20000410000 */
        /* <DEDUP_REMOVED lines=26> */
[----:B------:R-:W-:Y:S01]  /*13f10*/  MOV R196, UR41 ;  /* 0x0000002900c47c02 */ /* 0x000fe20008000f00 */
        /* <DEDUP_REMOVED lines=53> */
[----:B--2---:R-:W-:-:S02]  /*14270*/  R2UR UR44, R96 ;  /* 0x00000000602c72ca */ /* 0x004fc400000e0000 */
[----:B------:R-:W-:Y:S02]  /*14280*/  R2UR UR45, R97 ;  /* 0x00000000612d72ca */ /* 0x000fe400000e0000 */
[----:B------:R-:W-:-:S11]  /*14290*/  WARPGROUP.ARRIVE ;  /* 0x00000000000079c5 */ /* 0x000fd60000000000 */
[----:B------:R-:W-:Y:S01]  /*142a0*/  HGMMA.64x96x16.F32.BF16 R88, gdesc[UR44], RZ, !UPT, gsb0 ;  /* 0x016000002c5879f0 */ /* 0x000fe2000c0018ff */
[----:B---3--:R-:W-:Y:S02]  /*142b0*/  R2UR UR40, R10 ;  /* 0x000000000a2872ca */ /* 0x008fe400000e0000 */
[----:B------:R-:W-:Y:S02]  /*142c0*/  R2UR UR41, R11 ;  /* 0x000000000b2972ca */ /* 0x000fe400000e0000 */
[----:B------:R0:W5:Y:S01]  /*142d0*/  LDL.LU.64 R10, [R1+0x80] ;  /* 0x00008000010a7983 */ /* 0x0001620000300a00 */
[----:B------:R-:W-:Y:S02]  /*142e0*/  WARPGROUP.DEPBAR.LE gsb0, 0x0 ;  /* 0x00008000000079c5 */ /* 0x000fe40000010000 */
[----:B------:R-:W-:-:S08]  /*142f0*/  WARPGROUP.ARRIVE ;  /* 0x00000000000079c5 */ /* 0x000fd00000000000 */
[----:B------:R-:W-:Y:S01]  /*14300*/  HGMMA.64x96x16.F32.BF16 R88, gdesc[UR40], R88, gsb0 ;  /* 0x01600000285879f0 */ /* 0x000fe20008001858 */
[----:B------:R-:W-:Y:S02]  /*14310*/  R2UR UR41, R196 ;  /* 0x00000000c42972ca */ /* 0x000fe400000e0000 */
[----:B------:R-:W-:Y:S02]  /*14320*/  R2UR UR40, R197 ;  /* 0x00000000c52872ca */ /* 0x000fe400000e0000 */
[----:B------:R-:W2:Y:S01]  /*14330*/  LDL.64 R196, [R1+0x20] ;  /* 0x0000200001c47983 */ /* 0x000ea20000100a00 */
[----:B----4-:R-:W-:Y:S02]  /*14340*/  R2UR UR56, R6 ;  /* 0x00000000063872ca */ /* 0x010fe400000e0000 */
[----:B------:R-:W-:Y:S01]  /*14350*/  R2UR UR57, R7 ;  /* 0x00000000073972ca */ /* 0x000fe200000e0000 */
[----:B------:R-:W-:Y:S02]  /*14360*/  WARPGROUP.DEPBAR.LE gsb0, 0x0 ;  /* 0x00008000000079c5 */ /* 0x000fe40000010000 */
[----:B------:R-:W-:Y:S01]  /*14370*/  WARPGROUP.ARRIVE ;  /* 0x00000000000079c5 */ /* 0x000fe20000000000 */
[----:B------:R-:W-:Y:S01]  /*14380*/  FMUL.FTZ R87, R87, R4 ;  /* 0x0000000457577220 */ /* 0x000fe20000410000 */
[----:B--2---:R-:W-:-:S02]  /*14390*/  R2UR UR36, R196 ;  /* 0x00000000c42472ca */ /* 0x004fc400000e0000 */
[----:B------:R-:W-:Y:S02]  /*143a0*/  R2UR UR37, R197 ;  /* 0x00000000c52572ca */ /* 0x000fe400000e0000 */
[----:B------:R-:W2:Y:S11]  /*143b0*/  LDL.64 R196, [R1] ;  /* 0x0000000001c47983 */ /* 0x000eb60000100a00 */
[----:B------:R-:W-:Y:S01]  /*143c0*/  HGMMA.64x96x16.F32.BF16 R88, gdesc[UR36], R88, gsb0 ;  /* 0x01600000245879f0 */ /* 0x000fe20008001858 */
[----:B------:R-:W-:-:S02]  /*143d0*/  R2UR UR37, R194 ;  /* 0x00000000c22572ca */ /* 0x000fc400000e0000 */
[----:B------:R-:W-:Y:S02]  /*143e0*/  R2UR UR36, R195 ;  /* 0x00000000c32472ca */ /* 0x000fe400000e0000 */
[----:B------:R-:W3:Y:S04]  /*143f0*/  LDL.64 R194, [R1+0x8] ;  /* 0x0000080001c27983 */ /* 0x000ee80000100a00 */
[----:B------:R0:W5:Y:S01]  /*14400*/  LDL.LU.64 R6, [R1+0x78] ;  /* 0x0000780001067983 */ /* 0x0001620000300a00 */
[----:B------:R-:W-:Y:S02]  /*14410*/  WARPGROUP.DEPBAR.LE gsb0, 0x0 ;  /* 0x00008000000079c5 */ /* 0x000fe40000010000 */
[----:B------:R-:W-:-:S06]  /*14420*/  WARPGROUP.ARRIVE ;  /* 0x00000000000079c5 */ /* 0x000fcc0000000000 */
[----:B------:R-:W-:Y:S01]  /*14430*/  HGMMA.64x96x16.F32.BF16 R88, gdesc[UR56], R88, gsb0 ;  /* 0x01600000385879f0 */ /* 0x000fe20008001858 */
[----:B------:R-:W-:Y:S02]  /*14440*/  R2UR UR58, R5 ;  /* 0x00000000053a72ca */ /* 0x000fe400000e0000 */
[----:B------:R-:W4:Y:S01]  /*14450*/  LDL.64 R4, [R1+0x10] ;  /* 0x0000100001047983 */ /* 0x000f220000100a00 */
[----:B------:R-:W-:Y:S02]  /*14460*/  WARPGROUP.DEPBAR.LE gsb0, 0x0 ;  /* 0x00008000000079c5 */ /* 0x000fe40000010000 */
[----:B------:R-:W-:Y:S01]  /*14470*/  WARPGROUP.ARRIVE ;  /* 0x00000000000079c5 */ /* 0x000fe20000000000 */
[----:B---3--:R-:W-:Y:S02]  /*14480*/  R2UR UR28, R194 ;  /* 0x00000000c21c72ca */ /* 0x008fe400000e0000 */
[----:B------:R-:W-:Y:S02]  /*14490*/  R2UR UR29, R195 ;  /* 0x00000000c31d72ca */ /* 0x000fe400000e0000 */
[----:B----4-:R-:W-:-:S02]  /*144a0*/  R2UR UR32, R4 ;  /* 0x00000000042072ca */ /* 0x010fc400000e0000 */
[----:B------:R-:W-:-:S13]  /*144b0*/  R2UR UR33, R5 ;  /* 0x00000000052172ca */ /* 0x000fda00000e0000 */
[----:B------:R-:W-:Y:S01]  /*144c0*/  HGMMA.64x96x16.F32.BF16 R88, gdesc[UR32], R88, gsb0 ;  /* 0x01600000205879f0 */ /* 0x000fe20008001858 */
[----:B--2---:R-:W-:Y:S02]  /*144d0*/  R2UR UR24, R196 ;  /* 0x00000000c41872ca */ /* 0x004fe400000e0000 */
[----:B------:R-:W-:Y:S01]  /*144e0*/  R2UR UR25, R197 ;  /* 0x00000000c51972ca */ /* 0x000fe200000e0000 */
[----:B------:R-:W-:Y:S02]  /*144f0*/  WARPGROUP.DEPBAR.LE gsb0, 0x0 ;  /* 0x00008000000079c5 */ /* 0x000fe40000010000 */
[----:B------:R-:W-:-:S06]  /*14500*/  WARPGROUP.ARRIVE ;  /* 0x00000000000079c5 */ /* 0x000fcc0000000000 */
[----:B------:R-:W-:Y:S03]  /*14510*/  HGMMA.64x96x16.F32.BF16 R88, gdesc[UR28], R88, gsb0 ;  /* 0x016000001c5879f0 */ /* 0x000fe60008001858 */
[----:B------:R-:W-:Y:S02]  /*14520*/  WARPGROUP.DEPBAR.LE gsb0, 0x0 ;  /* 0x00008000000079c5 */ /* 0x000fe40000010000 */
[----:B------:R-:W-:-:S06]  /*14530*/  WARPGROUP.ARRIVE ;  /* 0x00000000000079c5 */ /* 0x000fcc0000000000 */
[----:B------:R-:W-:Y:S01]  /*14540*/  HGMMA.64x96x16.F32.BF16 R88, gdesc[UR24], R88, gsb0 ;  /* 0x01600000185879f0 */ /* 0x000fe20008001858 */
[----:B------:R-:W-:Y:S01]  /*14550*/  UMOV UR20, UR52 ;  /* 0x0000003400147c82 */ /* 0x000fe20008000000 */
[----:B------:R-:W-:Y:S01]  /*14560*/  UMOV UR21, UR53 ;  /* 0x0000003500157c82 */ /* 0x000fe20008000000 */
[----:B------:R-:W-:Y:S02]  /*14570*/  WARPGROUP.DEPBAR.LE gsb0, 0x0 ;  /* 0x00008000000079c5 */ /* 0x000fe40000010000 */
[----:B------:R-:W-:-:S06]  /*14580*/  WARPGROUP.ARRIVE ;  /* 0x00000000000079c5 */ /* 0x000fcc0000000000 */
[----:B------:R-:W-:Y:S01]  /*14590*/  HGMMA.64x96x16.F32.BF16 R88, gdesc[UR20], R88, gsb0 ;  /* 0x01600000145879f0 */ /* 0x000fe20008001858 */
[----:B------:R-:W-:Y:S01]  /*145a0*/  UMOV UR16, UR48 ;  /* 0x0000003000107c82 */ /* 0x000fe20008000000 */
[----:B------:R-:W-:Y:S01]  /*145b0*/  UMOV UR17, UR49 ;  /* 0x0000003100117c82 */ /* 0x000fe20008000000 */
[----:B------:R-:W-:Y:S02]  /*145c0*/  R2UR UR45, R198 ;  /* 0x00000000c62d72ca */ /* 0x000fe400000e0000 */
[----:B------:R-:W-:Y:S01]  /*145d0*/  R2UR UR44, R0 ;  /* 0x00000000002c72ca */ /* 0x000fe200000e0000 */
[----:B------:R-:W-:Y:S02]  /*145e0*/  WARPGROUP.DEPBAR.LE gsb0, 0x0 ;  /* 0x00008000000079c5 */ /* 0x000fe40000010000 */
[----:B------:R-:W-:-:S06]  /*145f0*/  WARPGROUP.ARRIVE ;  /* 0x00000000000079c5 */ /* 0x000fcc0000000000 */
[----:B------:R-:W-:Y:S04]  /*14600*/  HGMMA.64x96x16.F32.BF16 R88, gdesc[UR16], R88, gsb0 ;  /* 0x01600000105879f0 */ /* 0x000fe80008001858 */
[----:B------:R-:W-:Y:S01]  /*14610*/  UMOV UR12, UR44 ;  /* 0x0000002c000c7c82 */ /* 0x000fe20008000000 */
[----:B------:R-:W-:Y:S01]  /*14620*/  UMOV UR13, UR45 ;  /* 0x0000002d000d7c82 */ /* 0x000fe20008000000 */
        /* <DEDUP_REMOVED lines=10> */
[----:B------:R-:W-:Y:S01]  /*146d0*/  R2UR UR38, R193 ;  /* 0x00000000c12672ca */ /* 0x000fe200000e0000 */
[----:B------:R-:W-:Y:S02]  /*146e0*/  WARPGROUP.DEPBAR.LE gsb0, 0x0 ;  /* 0x00008000000079c5 */ /* 0x000fe40000010000 */
[----:B------:R-:W-:-:S06]  /*146f0*/  WARPGROUP.ARRIVE ;  /* 0x00000000000079c5 */ /* 0x000fcc0000000000 */
[----:B------:R-:W-:Y:S01]  /*14700*/  HGMMA.64x96x16.F32.BF16 R88, gdesc[UR8], R88, gsb0 ;  /* 0x01600000085879f0 */ /* 0x000fe20008001858 */
[----:B------:R-:W-:Y:S02]  /*14710*/  R2UR UR59, R3 ;  /* 0x00000000033b72ca */ /* 0x000fe400000e0000 */
[----:B------:R-:W-:Y:S02]  /*14720*/  R2UR UR57, R20 ;  /* 0x00000000143972ca */ /* 0x000fe400000e0000 */
[----:B------:R-:W-:Y:S01]  /*14730*/  R2UR UR56, R21 ;  /* 0x00000000153872ca */ /* 0x000fe200000e0000 */
[----:B------:R-:W-:Y:S02]  /*14740*/  WARPGROUP.DEPBAR.LE gsb0, 0x0 ;  /* 0x00008000000079c5 */ /* 0x000fe40000010000 */
[----:B0-----:R-:W-:-:S12]  /*14750*/  @!P0 BRA `(.L_x_632) ;  /* 0x0000000000048947 */ /* 0x001fd80003800000 */
[----:B------:R-:W-:Y:S01]  /*14760*/  BPT.TRAP 0x1 ;  /* 0x000000040000795c */ /* 0x000fe20000300000 */
.L_x_632:
[----:B-----5:R-:W-:Y:S01]  /*14770*/  SHF.L.U32 R0, R10, 0x1f, RZ ;  /* 0x0000001f0a007819 */ /* 0x020fe200000006ff */
[----:B------:R-:W-:-:S04]  /*14780*/  IMAD R20, R11, 0x8, R2 ;  /* 0x000000080b147824 */ /* 0x000fc800078e0202 */
[----:B------:R0:W1:Y:S01]  /*14790*/  SYNCS.PHASECHK.TRANS64.TRYWAIT P1, [R20+URZ+0x2a850], R0 ;  /* 0x02a85000140075a7 */ /* 0x000062000802017f */
[----:B------:R-:W-:Y:S05]  /*147a0*/  @!P0 BRA `(.L_x_633) ;  /* 0x0000000000048947 */ /* 0x000fea0003800000 */
[----:B------:R-:W-:Y:S01]  /*147b0*/  BPT.TRAP 0x1 ;  /* 0x000000040000795c */ /* 0x000fe20000300000 */
.L_x_633:
[----:B------:R-:W-:Y:S04]  /*147c0*/  BSSY B1, `(.L_x_634) ;  /* 0x0000004000017945 */ /* 0x000fe80003800000 */
[----:B-1----:R-:W-:Y:S05]  /*147d0*/  @P1 BRA `(.L_x_635) ;  /* 0x0000000000081947 */ /* 0x002fea0003800000 */
[----:B------:R-:W1:Y:S02]  /*147e0*/  SYNCS.PHASECHK.TRANS64.TRYWAIT P1, [R20+URZ+0x2a850], R0 ;  /* 0x02a85000140075a7 */ /* 0x000e64000802017f */
[----:B-1----:R-:W-:Y:S05]  /*147f0*/  @!P1 BRA `(.L_x_636) ;  /* 0x000000cc00549947 */ /* 0x002fea0003800000 */
.L_x_635:
[----:B------:R-:W-:Y:S05]  /*14800*/  BSYNC B1 ;  /* 0x0000000000017941 */ /* 0x000fea0003800000 */
.L_x_634:
[----:B01----:R-:W-:Y:S01]  /*14810*/  VIADD R0, R2, 0x400 ;  /* 0x0000040002007836 */ /* 0x003fe20000000000 */
[----:B------:R-:W-:Y:S01]  /*14820*/  WARPGROUP.ARRIVE ;  /* 0x00000000000079c5 */ /* 0x000fe20000000000 */
[----:B------:R-:W-:-:S03]  /*14830*/  IMAD.MOV.U32 R5, RZ, RZ, 0x40000040 ;  /* 0x40000040ff057424 */ /* 0x000fc600078e00ff */
[----:B------:R-:W-:Y:S02]  /*14840*/  SHF.R.U32.HI R0, RZ, 0x4, R0 ;  /* 0x00000004ff007819 */ /* 0x000fe40000011600 */
[----:B------:R-:W-:Y:S02]  /*14850*/  R2UR UR7, R5 ;  /* 0x00000000050772ca */ /* 0x000fe400000e0000 */
[----:B------:R-:W-:Y:S02]  /*14860*/  LOP3.LUT R0, R0, 0x3fff, RZ, 0xc0, !PT ;  /* 0x00003fff00007812 */ /* 0x000fe400078ec0ff */
[----:B------:R-:W-:Y:S02]  /*14870*/  MOV R5, 0x40000040 ;  /* 0x4000004000057802 */ /* 0x000fe40000000f00 */
[----:B------:R-:W-:-:S05]  /*14880*/  LOP3.LUT R0, R0, 0x3000000, RZ, 0xfc, !PT ;  /* 0x0300000000007812 */ /* 0x000fca00078efcff */
[----:B------:R-:W-:Y:S02]  /*14890*/  IMAD R4, R11, 0x600, R0 ;  /* 0x000006000b047824 */ /* 0x000fe400078e0200 */
[----:B------:R-:W-:Y:S02]  /*148a0*/  IMAD.MOV.U32 R11, RZ, RZ, 0x40000040 ;  /* 0x40000040ff0b7424 */ /* 0x000fe400078e00ff */
[C---:B------:R-:W-:Y:S01]  /*148b0*/  VIADD R10, R4.reuse, 0x80 ;  /* 0x00000080040a7836 */ /* 0x040fe20000000000 */
[----:B------:R-:W-:-:S13]  /*148c0*/  R2UR UR6, R4 ;  /* 0x00000000040672ca */ /* 0x000fda00000e0000 */
[----:B------:R-:W-:Y:S01]  /*148d0*/  HGMMA.64x128x16.F32.BF16 R24, R156, gdesc[UR4].tnspB, R24, gsb0 ;  /* 0x41e000049c187df0 */ /* 0x000fe20008001818 */
[----:B------:R-:W-:Y:S01]  /*148e0*/  R2UR UR6, R10 ;  /* 0x000000000a0672ca */ /* 0x000fe200000e0000 */
[----:B------:R-:W-:Y:S01]  /*148f0*/  VIADD R10, R4, 0x100 ;  /* 0x00000100040a7836 */ /* 0x000fe20000000000 */
[----:B------:R-:W-:Y:S01]  /*14900*/  R2UR UR7, R11 ;  /* 0x000000000b0772ca */ /* 0x000fe200000e0000 */
[----:B------:R-:W-:Y:S01]  /*14910*/  IMAD.MOV.U32 R11, RZ, RZ, 0x40000040 ;  /* 0x40000040ff0b7424 */ /* 0x000fe200078e00ff */
[----:B------:R-:W-:Y:S02]  /*14920*/  WARPGROUP.DEPBAR.LE gsb0, 0x0 ;  /* 0x00008000000079c5 */ /* 0x000fe40000010000 */
[----:B------:R-:W-:-:S09]  /*14930*/  WARPGROUP.ARRIVE ;  /* 0x00000000000079c5 */ /* 0x000fd20000000000 */
        /* <DEDUP_REMOVED lines=9> */
[C---:B------:R-:W-:Y:S01]  /*149d0*/  VIADD R10, R4.reuse, 0x200 ;  /* 0x00000200040a7836 */ /* 0x040fe20000000000 */
[----:B------:R-:W-:Y:S01]  /*149e0*/  R2UR UR7, R11 ;  /* 0x000000000b0772ca */ /* 0x000fe200000e0000 */
[----:B------:R-:W-:Y:S02]  /*149f0*/  IMAD.MOV.U32 R11, RZ, RZ, 0x40000040 ;  /* 0x40000040ff0b7424 */ /* 0x000fe400078e00ff */
[----:B------:R-:W-:Y:S01]  /*14a00*/  VIADD R4, R4, 0x280 ;  /* 0x0000028004047836 */ /* 0x000fe20000000000 */
[----:B------:R-:W-:Y:S02]  /*14a10*/  WARPGROUP.DEPBAR.LE gsb0, 0x0 ;  /* 0x00008000000079c5 */ /* 0x000fe40000010000 */
[----:B------:R-:W-:-:S07]  /*14a20*/  WARPGROUP.ARRIVE ;  /* 0x00000000000079c5 */ /* 0x000fce0000000000 */
[----:B------:R-:W-:Y:S01]  /*14a30*/  HGMMA.64x128x16.F32.BF16 R24, R144, gdesc[UR4].tnspB, R24, gsb0 ;  /* 0x41e0000490187df0 */ /* 0x000fe20008001818 */
[----:B------:R-:W-:Y:S02]  /*14a40*/  R2UR UR6, R10 ;  /* 0x000000000a0672ca */ /* 0x000fe400000e0000 */
[----:B------:R-:W-:Y:S01]  /*14a50*/  R2UR UR7, R11 ;  /* 0x000000000b0772ca */ /* 0x000fe200000e0000 */
[----:B------:R-:W-:Y:S02]  /*14a60*/  WARPGROUP.DEPBAR.LE gsb0, 0x0 ;  /* 0x00008000000079c5 */ /* 0x000fe40000010000 */
[----:B------:R-:W-:-:S10]  /*14a70*/  WARPGROUP.ARRIVE ;  /* 0x00000000000079c5 */ /* 0x000fd40000000000 */
[----:B------:R-:W-:Y:S01]  /*14a80*/  HGMMA.64x128x16.F32.BF16 R24, R148, gdesc[UR4].tnspB, R24, gsb0 ;  /* 0x41e0000494187df0 */ /* 0x000fe20008001818 */
[----:B------:R-:W-:Y:S02]  /*14a90*/  R2UR UR6, R4 ;  /* 0x00000000040672ca */ /* 0x000fe400000e0000 */
[----:B------:R-:W-:Y:S01]  /*14aa0*/  R2UR UR7, R5 ;  /* 0x00000000050772ca */ /* 0x000fe200000e0000 */
[----:B------:R-:W-:Y:S02]  /*14ab0*/  WARPGROUP.DEPBAR.LE gsb0, 0x0 ;  /* 0x00008000000079c5 */ /* 0x000fe40000010000 */
[----:B------:R-:W-:-:S10]  /*14ac0*/  WARPGROUP.ARRIVE ;  /* 0x00000000000079c5 */ /* 0x000fd40000000000 */
[----:B------:R-:W-:Y:S03]  /*14ad0*/  HGMMA.64x128x16.F32.BF16 R24, R152, gdesc[UR4].tnspB, R24, gsb0 ;  /* 0x41e0000498187df0 */ /* 0x000fe60008001818 */
[----:B------:R-:W-:Y:S02]  /*14ae0*/  WARPGROUP.DEPBAR.LE gsb0, 0x0 ;  /* 0x00008000000079c5 */ /* 0x000fe40000010000 */
[----:B------:R-:W-:Y:S05]  /*14af0*/  @!P0 BRA `(.L_x_637) ;  /* 0x0000000000048947 */ /* 0x000fea0003800000 */
[----:B------:R-:W-:Y:S01]  /*14b00*/  BPT.TRAP 0x1 ;  /* 0x000000040000795c */ /* 0x000fe20000300000 */
.L_x_637:
        /* <DEDUP_REMOVED lines=52> */
[----:B------:R-:W0:Y:S04]  /*14e50*/  SHFL.BFLY PT, R4, R5, 0x1, 0x1f ;  /* 0x0c201f0005047f89 */ /* 0x000e2800000e0000 */
[----:B------:R-:W1:Y:S01]  /*14e60*/  SHFL.BFLY PT, R0, R3, 0x1, 0x1f ;  /* 0x0c201f0003007f89 */ /* 0x000e6200000e0000 */
[----:B0-----:R-:W-:Y:S02]  /*14e70*/  FMNMX.FTZ R5, R5, R4, !PT ;  /* 0x0000000405057209 */ /* 0x001fe40007810000 */
[----:B-1----:R-:W-:Y:S01]  /*14e80*/  FMNMX.FTZ R3, R3, R0, !PT ;  /* 0x0000000003037209 */ /* 0x002fe20007810000 */
[----:B------:R-:W-:Y:S02]  /*14e90*/  IMAD.U32 R0, RZ, RZ, UR38 ;  /* 0x00000026ff007e24 */ /* 0x000fe4000f8e00ff */
[----:B------:R-:W-:-:S02]  /*14ea0*/  FADD.FTZ R9, -R5, R14 ;  /* 0x0000000e05097221 */ /* 0x000fc40000010100 */
[-C--:B------:R-:W-:Y:S01]  /*14eb0*/  FMUL.FTZ R11, R5, R0.reuse ;  /* 0x00000000050b7220 */ /* 0x080fe20000410000 */
[----:B------:R-:W-:Y:S01]  /*14ec0*/  FADD.FTZ R4, -R3, R13 ;  /* 0x0000000d03047221 */ /* 0x000fe20000010100 */
[-C--:B------:R-:W-:Y:S02]  /*14ed0*/  FMUL.FTZ R9, R9, R0.reuse ;  /* 0x0000000009097220 */ /* 0x080fe40000410000 */
[-CC-:B------:R-:W-:Y:S01]  /*14ee0*/  FFMA.FTZ R136, R96, R0.reuse, -R11.reuse ;  /* 0x0000000060887223 */ /* 0x180fe2000001080b */
[-CC-:B------:R-:W-:Y:S01]  /*14ef0*/  FFMA.FTZ R96, R97, R0.reuse, -R11.reuse ;  /* 0x0000000061607223 */ /* 0x180fe2000001080b */
[-C--:B------:R-:W-:Y:S01]  /*14f00*/  FMUL.FTZ R97, R3, R0.reuse ;  /* 0x0000000003617220 */ /* 0x080fe20000410000 */
[-CC-:B------:R-:W-:Y:S01]  /*14f10*/  FFMA.FTZ R156, R88, R0.reuse, -R11.reuse ;  /* 0x00000000589c7223 */ /* 0x180fe2000001080b */
[-C--:B------:R-:W-:Y:S01]  /*14f20*/  FMUL.FTZ R4, R4, R0.reuse ;  /* 0x0000000004047220 */ /* 0x080fe20000410000 */
[-C--:B------:R-:W-:Y:S01]  /*14f30*/  FFMA.FTZ R137, R93, R0.reuse, -R11 ;  /* 0x000000005d897223 */ /* 0x080fe2000001080b */
[-C--:B------:R-:W-:Y:S01]  /*14f40*/  FFMA.FTZ R157, R90, R0.reuse, -R97 ;  /* 0x000000005a9d7223 */ /* 0x080fe20000010861 */
[-CC-:B------:R-:W-:Y:S01]  /*14f50*/  FFMA.FTZ R139, R89, R0.reuse, -R11.reuse ;  /* 0x00000000598b7223 */ /* 0x180fe2000001080b */
[-C--:B------:R-:W-:Y:S01]  /*14f60*/  FFMA.FTZ R93, R101, R0.reuse, -R11 ;  /* 0x00000000655d7223 */ /* 0x080fe2000001080b */
[-C--:B------:R-:W-:Y:S01]  /*14f70*/  FFMA.FTZ R101, R91, R0.reuse, -R97 ;  /* 0x000000005b657223 */ /* 0x080fe20000010861 */
[----:B------:R-:W-:Y:S01]  /*14f80*/  MUFU.EX2 R9, R9 ;  /* 0x0000000900097308 */ /* 0x000fe20000000800 */
[-C--:B------:R-:W-:Y:S01]  /*14f90*/  FFMA.FTZ R158, R92, R0.reuse, -R11 ;  /* 0x000000005c9e7223 */ /* 0x080fe2000001080b */
[-C--:B------:R-:W-:Y:S01]  /*14fa0*/  FFMA.FTZ R159, R94, R0.reuse, -R97 ;  /* 0x000000005e9f7223 */ /* 0x080fe20000010861 */
[-C--:B------:R-:W-:Y:S01]  /*14fb0*/  FFMA.FTZ R138, R100, R0.reuse, -R11 ;  /* 0x00000000648a7223 */ /* 0x080fe2000001080b */
[-CC-:B------:R-:W-:Y:S01]  /*14fc0*/  FFMA.FTZ R100, R95, R0.reuse, -R97.reuse ;  /* 0x000000005f647223 */ /* 0x180fe20000010861 */
[-CC-:B------:R-:W-:Y:S01]  /*14fd0*/  FFMA.FTZ R91, R98, R0.reuse, -R97.reuse ;  /* 0x00000000625b7223 */ /* 0x180fe20000010861 */
[-CC-:B------:R-:W-:Y:S01]  /*14fe0*/  FFMA.FTZ R98, R99, R0.reuse, -R97.reuse ;  /* 0x0000000063627223 */ /* 0x180fe20000010861 */
[-CC-:B------:R-:W-:Y:S01]  /*14ff0*/  FFMA.FTZ R90, R102, R0.reuse, -R97.reuse ;  /* 0x00000000665a7223 */ /* 0x180fe20000010861 */
[----:B------:R-:W0:Y:S01]  /*15000*/  MUFU.EX2 R156, R156 ;  /* 0x0000009c009c7308 */ /* 0x000e220000000800 */
[-CC-:B------:R-:W-:Y:S01]  /*15010*/  FFMA.FTZ R141, R106, R0.reuse, -R97.reuse ;  /* 0x000000006a8d7223 */ /* 0x180fe20000010861 */
[-C--:B------:R-:W-:Y:S01]  /*15020*/  FFMA.FTZ R95, R103, R0.reuse, -R97 ;  /* 0x00000000675f7223 */ /* 0x080fe20000010861 */
[-CC-:B------:R-:W-:Y:S01]  /*15030*/  FFMA.FTZ R140, R104, R0.reuse, -R11.reuse ;  /* 0x00000000688c7223 */ /* 0x180fe2000001080b */
        /* <DEDUP_REMOVED lines=8> */
[----:B------:R-:W-:Y:S01]  /*150c0*/  FFMA.FTZ R145, R114, R0, -R97 ;  /* 0x0000000072917223 */ /* 0x000fe20000010861 */
[----:B------:R-:W-:-:S02]  /*150d0*/  VIADD R99, R15, 0x2a840 ;  /* 0x0002a8400f637836 */ /* 0x000fc40000000000 */
[-C--:B------:R-:W-:Y:S01]  /*150e0*/  FFMA.FTZ R88, R113, R0.reuse, -R11 ;  /* 0x0000000071587223 */ /* 0x080fe2000001080b */
[-C--:B------:R-:W-:Y:S01]  /*150f0*/  FFMA.FTZ R103, R115, R0.reuse, -R97 ;  /* 0x0000000073677223 */ /* 0x080fe20000010861 */
[----:B------:R-:W1:Y:S01]  /*15100*/  MUFU.EX2 R157, R157 ;  /* 0x0000009d009d7308 */ /* 0x000e620000000800 */
        /* <DEDUP_REMOVED lines=16> */
[----:B-1----:R-:W-:Y:S01]  /*15210*/  FFMA.FTZ R6, R4, R6, R157 ;  /* 0x0000000604067223 */ /* 0x002fe2000001009d */
[----:B------:R-:W-:Y:S01]  /*15220*/  PRMT R99, R183, 0x654, R99 ;  /* 0x00000654b7637816 */ /* 0x000fe20000000063 */
[-C--:B------:R-:W-:Y:S01]  /*15230*/  FFMA.FTZ R153, R130, R0.reuse, -R97 ;  /* 0x0000000082997223 */ /* 0x080fe20000010861 */
[-CC-:B------:R-:W-:Y:S01]  /*15240*/  FFMA.FTZ R10, R129, R0.reuse, -R11.reuse ;  /* 0x00000000810a7223 */ /* 0x180fe2000001080b */
[-C--:B------:R-:W-:Y:S01]  /*15250*/  FFMA.FTZ R154, R132, R0.reuse, -R11 ;  /* 0x00000000849a7223 */ /* 0x080fe2000001080b */
[----:B------:R1:W-:Y:S01]  /*15260*/  SYNCS.ARRIVE.TRANS64.RED.A1T0 RZ, [R99+URZ], RZ ;  /* 0x000000ff63ff79a7 */ /* 0x0003e2000810043f */
[-C--:B------:R-:W-:Y:S01]  /*15270*/  FFMA.FTZ R155, R134, R0.reuse, -R97 ;  /* 0x00000000869b7223 */ /* 0x080fe20000010861 */
[----:B------:R-:W3:Y:S01]  /*15280*/  MUFU.EX2 R158, R158 ;  /* 0x0000009e009e7308 */ /* 0x000ee20000000800 */
[----:B0-----:R-:W-:Y:S01]  /*15290*/  FADD.FTZ R7, R139, R7 ;  /* 0x000000078b077221 */ /* 0x001fe20000010000 */
[-C--:B------:R-:W-:Y:S01]  /*152a0*/  FFMA.FTZ R11, R133, R0.reuse, -R11 ;  /* 0x00000000850b7223 */ /* 0x080fe2000001080b */
[-CC-:B-1----:R-:W-:Y:S01]  /*152b0*/  FFMA.FTZ R99, R131, R0.reuse, -R97.reuse ;  /* 0x0000000083637223 */ /* 0x182fe20000010861 */
[----:B------:R-:W-:-:S04]  /*152c0*/  FFMA.FTZ R97, R135, R0, -R97 ;  /* 0x0000000087617223 */ /* 0x000fc80000010861 */
[----:B------:R-:W0:Y:S01]  /*152d0*/  MUFU.EX2 R159, R159 ;  /* 0x0000009f009f7308 */ /* 0x000e220000000800 */
[----:B--2---:R-:W-:-:S07]  /*152e0*/  FADD.FTZ R106, R101, R6 ;  /* 0x00000006656a7221 */ /* 0x004fce0000010000 */
[----:B------:R-:W1:Y:S01]  /*152f0*/  MUFU.EX2 R137, R137 ;  /* 0x0000008900897308 */ /* 0x000e620000000800 */
[----:B---3--:R-:W-:-:S07]  /*15300*/  FADD.FTZ R6, R158, R7 ;  /* 0x000000079e067221 */ /* 0x008fce0000010000 */
        /* <DEDUP_REMOVED lines=81> */
[----:B-1----:R-:W-:Y:S01]  /*15820*/  FADD.FTZ R106, R155, R7 ;  /* 0x000000079b6a7221 */ /* 0x002fe20000010000 */
[----:B--2---:R-:W-:-:S03]  /*15830*/  FADD.FTZ R7, R11, R6 ;  /* 0x000000060b077221 */ /* 0x004fc60000010000 */
[----:B0-----:R-:W-:Y:S01]  /*15840*/  FADD.FTZ R6, R97, R106 ;  /* 0x0000006a61067221 */ /* 0x001fe20000010000 */
[----:B------:R-:W-:Y:S06]  /*15850*/  @!P0 BRA `(.L_x_638) ;  /* 0x0000000000048947 */ /* 0x000fec0003800000 */
[----:B------:R-:W-:Y:S01]  /*15860*/  BPT.TRAP 0x1 ;  /* 0x000000040000795c */ /* 0x000fe20000300000 */
.L_x_638:
[----:B------:R-:W-:Y:S01]  /*15870*/  ISETP.GT.AND P1, PT, R12, R182, PT ;  /* 0x000000b60c00720c */ /* 0x000fe20003f24270 */
[----:B------:R-:W-:Y:S01]  /*15880*/  VIADD R20, R20, 0x2a860 ;  /* 0x0002a86014147836 */ /* 0x000fe20000000000 */
[----:B------:R-:W-:Y:S01]  /*15890*/  F2FP.BF16.F32.PACK_AB R156, R139, R156 ;  /* 0x0000009c8b9c723e */ /* 0x000fe200000010ff */
[----:B------:R-:W-:Y:S01]  /*158a0*/  VIADD R12, R12, 0xffffffff ;  /* 0xffffffff0c0c7836 */ /* 0x000fe20000000000 */
[----:B------:R-:W-:Y:S02]  /*158b0*/  F2FP.BF16.F32.PACK_AB R158, R137, R158 ;  /* 0x0000009e899e723e */ /* 0x000fe400000010ff */
[----:B------:R-:W-:Y:S02]  /*158c0*/  PRMT R20, R183, 0x654, R20 ;  /* 0x00000654b7147816 */ /* 0x000fe40000000014 */
[----:B------:R-:W-:Y:S01]  /*158d0*/  F2FP.BF16.F32.PACK_AB R148, R14, R148 ;  /* 0x000000940e94723e */ /* 0x000fe200000010ff */
[----:B------:R-:W-:Y:S01]  /*158e0*/  IMAD.MOV.U32 R14, RZ, RZ, R5 ;  /* 0x000000ffff0e7224 */ /* 0x000fe200078e0005 */
[----:B------:R0:W-:Y:S01]  /*158f0*/  SYNCS.ARRIVE.TRANS64.RED.A1T0 RZ, [R20+URZ], RZ ;  /* 0x000000ff14ff79a7 */ /* 0x0001e2000810043f */
[----:B------:R-:W-:Y:S01]  /*15900*/  F2FP.BF16.F32.PACK_AB R150, R13, R150 ;  /* 0x000000960d96723e */ /* 0x000fe200000010ff */
[----:B------:R-:W-:Y:S01]  /*15910*/  IMAD.MOV.U32 R13, RZ, RZ, R3 ;  /* 0x000000ffff0d7224 */ /* 0x000fe200078e0003 */
[----:B------:R-:W-:Y:S01]  /*15920*/  F2FP.BF16.F32.PACK_AB R152, R10, R152 ;  /* 0x000000980a98723e */ /* 0x000fe200000010ff */
[----:B------:R-:W-:Y:S01]  /*15930*/  IMAD.MOV.U32 R10, RZ, RZ, R181 ;  /* 0x000000ffff0a7224 */ /* 0x000fe200078e00b5 */
[----:B------:R-:W-:Y:S01]  /*15940*/  F2FP.BF16.F32.PACK_AB R154, R11, R154 ;  /* 0x0000009a0b9a723e */ /* 0x000fe200000010ff */
[----:B------:R-:W-:Y:S01]  /*15950*/  IMAD.MOV.U32 R11, RZ, RZ, R174 ;  /* 0x000000ffff0b7224 */ /* 0x000fe200078e00ae */
        /* <DEDUP_REMOVED lines=18> */
[----:B0-----:R-:W-:Y:S06]  /*15a80*/  @P1 BRA `(.L_x_639) ;  /* 0xffffffdc00cc1947 */ /* 0x001fec000383ffff */
.L_x_626:
[----:B------:R-:W-:Y:S05]  /*15a90*/  BSYNC B0 ;  /* 0x0000000000007941 */ /* 0x000fea0003800000 */
.L_x_625:
        /* <DEDUP_REMOVED lines=67> */
.L_x_640:
[----:B------:R-:W-:Y:S01]  /*15ed0*/  IMAD R4, R174, 0x8, R2 ;  /* 0x00000008ae047824 */ /* 0x000fe200078e0202 */
[----:B------:R-:W-:-:S04]  /*15ee0*/  SHF.L.U32 R9, R181, 0x1f, RZ ;  /* 0x0000001fb5097819 */ /* 0x000fc800000006ff */
[----:B------:R0:W1:Y:S01]  /*15ef0*/  SYNCS.PHASECHK.TRANS64.TRYWAIT P1, [R4+URZ+0x2a850], R9 ;  /* 0x02a85009040075a7 */ /* 0x000062000802017f */
[----:B------:R-:W-:Y:S05]  /*15f00*/  @!P0 BRA `(.L_x_641) ;  /* 0x0000000000048947 */ /* 0x000fea0003800000 */
[----:B------:R-:W-:Y:S01]  /*15f10*/  BPT.TRAP 0x1 ;  /* 0x000000040000795c */ /* 0x000fe20000300000 */
.L_x_641:
[----:B------:R-:W-:Y:S01]  /*15f20*/  VIADD R2, R2, 0x400 ;  /* 0x0000040002027836 */ /* 0x000fe20000000000 */
[----:B------:R-:W-:Y:S04]  /*15f30*/  BSSY B0, `(.L_x_642) ;  /* 0x0000008000007945 */ /* 0x000fe80003800000 */
[----:B------:R-:W-:-:S04]  /*15f40*/  SHF.R.U32.HI R2, RZ, 0x4, R2 ;  /* 0x00000004ff027819 */ /* 0x000fc80000011602 */
[----:B------:R-:W-:-:S04]  /*15f50*/  LOP3.LUT R2, R2, 0x3fff, RZ, 0xc0, !PT ;  /* 0x00003fff02027812 */ /* 0x000fc800078ec0ff */
[----:B------:R-:W-:-:S05]  /*15f60*/  LOP3.LUT R11, R2, 0x3000000, RZ, 0xfc, !PT ;  /* 0x03000000020b7812 */ /* 0x000fca00078efcff */
[----:B------:R-:W-:Y:S01]  /*15f70*/  IMAD R2, R174, 0x600, R11 ;  /* 0x00000600ae027824 */ /* 0x000fe200078e020b */
[----:B-1----:R-:W-:Y:S06]  /*15f80*/  @P1 BRA `(.L_x_643) ;  /* 0x0000000000081947 */ /* 0x002fec0003800000 */
[----:B------:R-:W1:Y:S02]  /*15f90*/  SYNCS.PHASECHK.TRANS64.TRYWAIT P1, [R4+URZ+0x2a850], R9 ;  /* 0x02a85009040075a7 */ /* 0x000e64000802017f */
[----:B-1----:R-:W-:Y:S05]  /*15fa0*/  @!P1 BRA `(.L_x_644) ;  /* 0x000000b4007c9947 */ /* 0x002fea0003800000 */
.L_x_643:
[----:B------:R-:W-:Y:S05]  /*15fb0*/  BSYNC B0 ;  /* 0x0000000000007941 */ /* 0x000fea0003800000 */
.L_x_642:
[----:B------:R-:W-:Y:S01]  /*15fc0*/  IMAD.MOV.U32 R8, RZ, RZ, R2 ;  /* 0x000000ffff087224 */ /* 0x000fe200078e0002 */
[----:B------:R-:W-:Y:S01]  /*15fd0*/  WARPGROUP.ARRIVE ;  /* 0x00000000000079c5 */ /* 0x000fe20000000000 */
[----:B01----:R-:W-:Y:S02]  /*15fe0*/  IMAD.MOV.U32 R9, RZ, RZ, 0x40000040 ;  /* 0x40000040ff097424 */ /* 0x003fe400078e00ff */
[----:B------:R-:W-:Y:S01]  /*15ff0*/  IMAD.MOV.U32 R21, RZ, RZ, -0x800000 ;  /* 0xff800000ff157424 */ /* 0x000fe200078e00ff */
[----:B------:R-:W-:Y:S01]  /*16000*/  R2UR UR6, R8 ;  /* 0x00000000080672ca */ /* 0x000fe200000e0000 */
[----:B------:R-:W-:Y:S01]  /*16010*/  VIADD R8, R2, 0x80 ;  /* 0x0000008002087836 */ /* 0x000fe20000000000 */
[----:B------:R-:W-:Y:S01]  /*16020*/  R2UR UR7, R9 ;  /* 0x00000000090772ca */ /* 0x000fe200000e0000 */
[----:B------:R-:W-:Y:S02]  /*16030*/  IMAD.MOV.U32 R9, RZ, RZ, 0x40000040 ;  /* 0x40000040ff097424 */ /* 0x000fe400078e00ff */
[----:B------:R-:W-:-:S10]  /*16040*/  IMAD.MOV.U32 R20, RZ, RZ, -0x800000 ;  /* 0xff800000ff147424 */ /* 0x000fd400078e00ff */
        /* <DEDUP_REMOVED lines=8> */
[----:B------:R-:W-:Y:S02]  /*160d0*/  R2UR UR6, R8 ;  /* 0x00000000080672ca */ /* 0x000fe400000e0000 */
[----:B------:R-:W-:Y:S01]  /*160e0*/  R2UR UR7, R9 ;  /* 0x00000000090772ca */ /* 0x000fe200000e0000 */
[----:B------:R-:W-:Y:S01]  /*160f0*/  IMAD.MOV.U32 R9, RZ, RZ, 0x40000040 ;  /* 0x40000040ff097424 */ /* 0x000fe200078e00ff */
[----:B------:R-:W-:Y:S01]  /*16100*/  IADD3 R8, R2, 0x180, RZ ;  /* 0x0000018002087810 */ /* 0x000fe20007ffe0ff */
[----:B------:R-:W-:Y:S02]  /*16110*/  WARPGROUP.DEPBAR.LE gsb0, 0x0 ;  /* 0x00008000000079c5 */ /* 0x000fe40000010000 */
[----:B------:R-:W-:-:S08]  /*16120*/  WARPGROUP.ARRIVE ;  /* 0x00000000000079c5 */ /* 0x000fd00000000000 */
        /* <DEDUP_REMOVED lines=12> */
[----:B------:R-:W0:Y:S01]  /*161f0*/  SHFL.BFLY PT, R2, R7, 0x2, 0x1f ;  /* 0x0c401f0007027f89 */ /* 0x000e2200000e0000 */
[----:B------:R-:W-:Y:S02]  /*16200*/  WARPGROUP.DEPBAR.LE gsb0, 0x0 ;  /* 0x00008000000079c5 */ /* 0x000fe40000010000 */
[----:B------:R-:W-:-:S08]  /*16210*/  WARPGROUP.ARRIVE ;  /* 0x00000000000079c5 */ /* 0x000fd00000000000 */
[----:B------:R-:W-:Y:S01]  /*16220*/  HGMMA.64x128x16.F32.BF16 R24, R148, gdesc[UR4].tnspB, R24, gsb0 ;  /* 0x41e0000494187df0 */ /* 0x000fe20008001818 */
[----:B------:R-:W-:Y:S01]  /*16230*/  R2UR UR6, R8 ;  /* 0x00000000080672ca */ /* 0x000fe200000e0000 */
[----:B0-----:R-:W-:Y:S01]  /*16240*/  FADD.FTZ R8, R2, R7 ;  /* 0x0000000702087221 */ /* 0x001fe20000010000 */
[----:B------:R-:W-:Y:S01]  /*16250*/  R2UR UR7, R9 ;  /* 0x00000000090772ca */ /* 0x000fe200000e0000 */
[----:B------:R-:W-:Y:S01]  /*16260*/  IMAD.MOV.U32 R2, RZ, RZ, RZ ;  /* 0x000000ffff027224 */ /* 0x000fe200078e00ff */
[----:B------:R-:W0:Y:S02]  /*16270*/  SHFL.BFLY PT, R9, R6, 0x2, 0x1f ;  /* 0x0c401f0006097f89 */ /* 0x000e2400000e0000 */
[----:B0-----:R-:W-:Y:S01]  /*16280*/  FADD.FTZ R10, R9, R6 ;  /* 0x00000006090a7221 */ /* 0x001fe20000010000 */
[----:B------:R-:W-:Y:S01]  /*16290*/  IMAD.MOV.U32 R6, RZ, RZ, RZ ;  /* 0x000000ffff067224 */ /* 0x000fe200078e00ff */
[----:B------:R-:W0:Y:S04]  /*162a0*/  SHFL.BFLY PT, R9, R8, 0x1, 0x1f ;  /* 0x0c201f0008097f89 */ /* 0x000e2800000e0000 */
[----:B------:R-:W1:Y:S01]  /*162b0*/  SHFL.BFLY PT, R11, R10, 0x1, 0x1f ;  /* 0x0c201f000a0b7f89 */ /* 0x000e6200000e0000 */
[----:B0-----:R-:W-:Y:S01]  /*162c0*/  FADD.FTZ R12, R8, R9 ;  /* 0x00000009080c7221 */ /* 0x001fe20000010000 */
[----:B-1----:R-:W-:-:S04]  /*162d0*/  FADD.FTZ R11, R10, R11 ;  /* 0x0000000b0a0b7221 */ /* 0x002fc80000010000 */
[----:B------:R-:W-:Y:S02]  /*162e0*/  FSETP.NE.FTZ.AND P1, PT, R12, RZ, PT ;  /* 0x000000ff0c00720b */ /* 0x000fe40003f35000 */
[----:B------:R-:W-:-:S11]  /*162f0*/  FSETP.NE.FTZ.AND P2, PT, R11, RZ, PT ;  /* 0x000000ff0b00720b */ /* 0x000fd60003f55000 */
[----:B------:R-:W0:Y:S01]  /*16300*/  @P1 MUFU.LG2 R7, R12 ;  /* 0x0000000c00071308 */ /* 0x000e220000000c00 */
[C---:B------:R-:W-:Y:S01]  /*16310*/  @P1 FMUL.FTZ R8, R0.reuse, 0.69314718246459960938 ;  /* 0x3f31721800081820 */ /* 0x040fe20000410000 */
[----:B------:R-:W-:-:S06]  /*16320*/  @P2 FMUL.FTZ R13, R0, 0.69314718246459960938 ;  /* 0x3f317218000d2820 */ /* 0x000fcc0000410000 */
        /* <DEDUP_REMOVED lines=9> */
[----:B------:R-:W-:Y:S03]  /*163c0*/  HGMMA.64x128x16.F32.BF16 R24, R152, gdesc[UR4].tnspB, R24, gsb0 ;  /* 0x41e0000498187df0 */ /* 0x000fe60008001818 */
[----:B------:R-:W-:Y:S02]  /*163d0*/  WARPGROUP.DEPBAR.LE gsb0, 0x0 ;  /* 0x00008000000079c5 */ /* 0x000fe40000010000 */
[----:B--23--:R-:W-:Y:S05]  /*163e0*/  @!P0 BRA `(.L_x_645) ;  /* 0x0000000000048947 */ /* 0x00cfea0003800000 */
[----:B------:R-:W-:Y:S01]  /*163f0*/  BPT.TRAP 0x1 ;  /* 0x000000040000795c */ /* 0x000fe20000300000 */
.L_x_645:
[----:B------:R-:W-:Y:S02]  /*16400*/  VIADD R4, R4, 0x2a860 ;  /* 0x0002a86004047836 */ /* 0x000fe40000000000 */
[-C--:B------:R-:W-:Y:S01]  /*16410*/  FMUL.FTZ R88, R24, R6.reuse ;  /* 0x0000000618587220 */ /* 0x080fe20000410000 */
[----:B------:R-:W-:Y:S02]  /*16420*/  VIADD R174, R174, 0x1 ;  /* 0x00000001aeae7836 */ /* 0x000fe40000000000 */
[-C--:B------:R-:W-:Y:S01]  /*16430*/  FMUL.FTZ R89, R25, R6.reuse ;  /* 0x0000000619597220 */ /* 0x080fe20000410000 */
[-C--:B------:R-:W-:Y:S01]  /*16440*/  FMUL.FTZ R90, R28, R6.reuse ;  /* 0x000000061c5a7220 */ /* 0x080fe20000410000 */
[----:B------:R-:W-:Y:S01]  /*16450*/  PRMT R4, R183, 0x654, R4 ;  /* 0x00000654b7047816 */ /* 0x000fe20000000004 */
[-C--:B------:R-:W-:Y:S01]  /*16460*/  FMUL.FTZ R91, R29, R6.reuse ;  /* 0x000000061d5b7220 */ /* 0x080fe20000410000 */
[----:B------:R-:W-:Y:S01]  /*16470*/  ISETP.NE.AND P1, PT, R174, 0x2, PT ;  /* 0x00000002ae00780c */ /* 0x000fe20003f25270 */
[-C--:B------:R-:W-:Y:S01]  /*16480*/  FMUL.FTZ R92, R32, R6.reuse ;  /* 0x00000006205c7220 */ /* 0x080fe20000410000 */
[----:B------:R1:W-:Y:S01]  /*16490*/  SYNCS.ARRIVE.TRANS64.RED.A1T0 RZ, [R4+URZ], RZ ;  /* 0x000000ff04ff79a7 */ /* 0x0003e2000810043f */
[-C--:B------:R-:W-:Y:S01]  /*164a0*/  FMUL.FTZ R93, R33, R6.reuse ;  /* 0x00000006215d7220 */ /* 0x080fe20000410000 */
[----:B------:R-:W-:Y:S01]  /*164b0*/  SEL R0, RZ, 0x1, P1 ;  /* 0x00000001ff007807 */ /* 0x000fe20000800000 */
        /* <DEDUP_REMOVED lines=27> */
[-C--:B0-----:R-:W-:Y:S01]  /*16670*/  FMUL.FTZ R96, R26, R2.reuse ;  /* 0x000000021a607220 */ /* 0x081fe20000410000 */
        /* <DEDUP_REMOVED lines=31> */
[----:B------:R-:W-:Y:S01]  /*16870*/  LOP3.LUT R181, R181, R0, RZ, 0x3c, !PT ;  /* 0x00000000b5b57212 */ /* 0x000fe200078e3cff */
[----:B------:R-:W-:Y:S01]  /*16880*/  VIADD R191, R191, 0x1 ;  /* 0x00000001bfbf7836 */ /* 0x000fe20000000000 */
[----:B-1----:R-:W-:-:S07]  /*16890*/  SEL R174, R174, RZ, P1 ;  /* 0x000000ffaeae7207 */ /* 0x002fce0000800000 */
.L_x_567:
[----:B------:R-:W1:Y:S08]  /*168a0*/  S2UR UR4, SR_CgaCtaId ;  /* 0x00000000000479c3 */ /* 0x000e700000008800 */
[----:B------:R-:W-:Y:S01]  /*168b0*/  BAR.SYNC.DEFER_BLOCKING 0x5, 0x180 ;  /* 0x0146000000007b1d */ /* 0x000fe20000010000 */
[----:B------:R-:W-:-:S05]  /*168c0*/  MOV R2, 0x400 ;  /* 0x0000040000027802 */ /* 0x000fca0000000f00 */
[----:B------:R-:W-:Y:S01]  /*168d0*/  BSSY B0, `(.L_x_646) ;  /* 0x00002db000007945 */ /* 0x000fe20003800000 */
[----:B-1----:R-:W-:-:S05]  /*168e0*/  IMAD.U32 R183, RZ, RZ, UR4 ;  /* 0x00000004ffb77e24 */ /* 0x002fca000f8e00ff */
[----:B------:R-:W-:-:S05]  /*168f0*/  LEA R2, R183, R2, 0x18 ;  /* 0x00000002b7027211 */ /* 0x000fca00078ec0ff */
[----:B------:R1:W2:Y:S01]  /*16900*/  LDS.128 R144, [R2+0x2a8d0] ;  /* 0x02a8d00002907984 */ /* 0x0002a20000000c00 */
[----:B------:R-:W-:Y:S06]  /*16910*/  BAR.ARV 0x4, 0x180 ;  /* 0x0106000000007b1d */ /* 0x000fec0000002000 */
[----:B------:R-:W-:Y:S05]  /*16920*/  @P0 BRA `(.L_x_647) ;  /* 0x00000020006c0947 */ /* 0x000fea0003800000 */
[----:B------:R-:W4:Y:S01]  /*16930*/  LDL R0, [R1+0x70] ;  /* 0x0000700001007983 */ /* 0x000f220000100800 */
[----:B------:R-:W0:Y:S01]  /*16940*/  S2R R3, SR_SWINHI ;  /* 0x0000000000037919 */ /* 0x000e220000002f00 */
[----:B------:R-:W-:Y:S01]  /*16950*/  F2FP.BF16.F32.PACK_AB R32, R95, R94 ;  /* 0x0000005e5f20723e */ /* 0x000fe200000010ff */
[----:B------:R-:W-:Y:S01]  /*16960*/  ULDC.64 UR6, c[0x0][0xc00] ;  /* 0x0003000000067ab9 */ /* 0x000fe20000000a00 */
[----:B------:R-:W-:Y:S01]  /*16970*/  ULDC.64 UR4, c[0x0][0xc08] ;  /* 0x0003020000047ab9 */ /* 0x000fe20000000a00 */
[----:B------:R-:W2:Y:S01]  /*16980*/  LDL R104, [R1+0x6c] ;  /* 0x00006c0001687983 */ /* 0x000ea20000100800 */
[----:B------:R-:W-:Y:S02]  /*16990*/  MOV R72, R2 ;  /* 0x0000000200487202 */ /* 0x000fe40000000f00 */
[----:B0-----:R-:W-:Y:S01]  /*169a0*/  MOV R73, R3 ;  /* 0x0000000300497202 */ /* 0x001fe20000000f00 */
[----:B------:R-:W-:Y:S02]  /*169b0*/  BAR.SYNC.DEFER_BLOCKING 0x1, 0x100 ;  /* 0x0044000000007b1d */ /* 0x000fe40000010000 */
[----:B----4-:R-:W-:-:S03]  /*169c0*/  IMAD.WIDE R8, R0, 0x2, R72 ;  /* 0x0000000200087825 */ /* 0x010fc600078e0248 */
[C---:B------:R-:W-:Y:S02]  /*169d0*/  LOP3.LUT R3, R8.reuse, 0x380, RZ, 0xc0, !PT ;  /* 0x0000038008037812 */ /* 0x040fe400078ec0ff */
[C---:B------:R-:W-:Y:S02]  /*169e0*/  IADD3 R11, P6, R8.reuse, 0x20, RZ ;  /* 0x00000020080b7810 */ /* 0x040fe40007fde0ff */
[----:B------:R-:W-:Y:S02]  /*169f0*/  SHF.R.U64 R3, R3, 0x3, RZ ;  /* 0x0000000303037819 */ /* 0x000fe400000012ff */
[C---:B------:R-:W-:Y:S02]  /*16a00*/  IADD3 R6, P5, R8.reuse, 0x40, RZ ;  /* 0x0000004008067810 */ /* 0x040fe40007fbe0ff */
[C---:B---3--:R-:W-:Y:S02]  /*16a10*/  IADD3 R31, P4, R8.reuse, 0x60, RZ ;  /* 0x00000060081f7810 */ /* 0x048fe40007f9e0ff */
[----:B------:R-:W-:-:S02]  /*16a20*/  IADD3 R33, P3, R8, 0x4000, RZ ;  /* 0x0000400008217810 */ /* 0x000fc40007f7e0ff */
[C---:B------:R-:W-:Y:S02]  /*16a30*/  IADD3 R35, P2, R8.reuse, 0x4020, RZ ;  /* 0x0000402008237810 */ /* 0x040fe40007f5e0ff */
[C---:B------:R-:W-:Y:S02]  /*16a40*/  IADD3 R26, P1, R8.reuse, 0x4040, RZ ;  /* 0x00004040081a7810 */ /* 0x040fe40007f3e0ff */
[----:B------:R-:W-:Y:S02]  /*16a50*/  IADD3 R103, P0, R8, 0x4060, RZ ;  /* 0x0000406008677810 */ /* 0x000fe40007f1e0ff */
[----:B------:R-:W-:Y:S02]  /*16a60*/  LOP3.LUT R8, R3, R8, RZ, 0x3c, !PT ;  /* 0x0000000803087212 */ /* 0x000fe400078e3cff */
[----:B------:R-:W-:Y:S02]  /*16a70*/  LOP3.LUT R0, R11, 0x380, RZ, 0xc0, !PT ;  /* 0x000003800b007812 */ /* 0x000fe400078ec0ff */
[----:B------:R-:W-:-:S02]  /*16a80*/  LOP3.LUT R3, R6, 0x380, RZ, 0xc0, !PT ;  /* 0x0000038006037812 */ /* 0x000fc400078ec0ff */
[----:B------:R-:W-:Y:S02]  /*16a90*/  LOP3.LUT R10, R31, 0x380, RZ, 0xc0, !PT ;  /* 0x000003801f0a7812 */ /* 0x000fe400078ec0ff */
[----:B------:R-:W-:Y:S02]  /*16aa0*/  SHF.R.U64 R0, R0, 0x3, RZ ;  /* 0x0000000300007819 */ /* 0x000fe400000012ff */
[----:B------:R-:W-:Y:S02]  /*16ab0*/  SHF.R.U64 R3, R3, 0x3, RZ ;  /* 0x0000000303037819 */ /* 0x000fe400000012ff */
[----:B------:R-:W-:Y:S02]  /*16ac0*/  LOP3.LUT R14, R33, 0x380, RZ, 0xc0, !PT ;  /* 0x00000380210e7812 */ /* 0x000fe400078ec0ff */
[----:B------:R-:W-:Y:S02]  /*16ad0*/  SHF.R.U64 R10, R10, 0x3, RZ ;  /* 0x000000030a0a7819 */ /* 0x000fe400000012ff */
[----:B------:R-:W-:-:S02]  /*16ae0*/  LOP3.LUT R4, R0, R11, RZ, 0x3c, !PT ;  /* 0x0000000b00047212 */ /* 0x000fc400078e3cff */
[----:B------:R-:W-:Y:S02]  /*16af0*/  LOP3.LUT R6, R3, R6, RZ, 0x3c, !PT ;  /* 0x0000000603067212 */ /* 0x000fe400078e3cff */
[----:B------:R-:W-:Y:S01]  /*16b00*/  LOP3.LUT R0, R35, 0x380, RZ, 0xc0, !PT ;  /* 0x0000038023007812 */ /* 0x000fe200078ec0ff */
[--C-:B------:R-:W-:Y:S01]  /*16b10*/  IMAD.X R5, RZ, RZ, R9.reuse, P6 ;  /* 0x000000ffff057224 */ /* 0x100fe200030e0609 */
[----:B------:R-:W-:Y:S01]  /*16b20*/  SHF.R.U64 R14, R14, 0x3, RZ ;  /* 0x000000030e0e7819 */ /* 0x000fe200000012ff */
[--C-:B------:R-:W-:Y:S01]  /*16b30*/  IMAD.X R7, RZ, RZ, R9.reuse, P5 ;  /* 0x000000ffff077224 */ /* 0x100fe200028e0609 */
[----:B------:R-:W-:Y:S01]  /*16b40*/  LOP3.LUT R3, R26, 0x380, RZ, 0xc0, !PT ;  /* 0x000003801a037812 */ /* 0x000fe200078ec0ff */
[--C-:B------:R-:W-:Y:S01]  /*16b50*/  IMAD.X R13, RZ, RZ, R9.reuse, P4 ;  /* 0x000000ffff0d7224 */ /* 0x100fe200020e0609 */
[----:B------:R-:W-:Y:S01]  /*16b60*/  IADD3.X R15, RZ, R9, RZ, P3, !PT ;  /* 0x00000009ff0f7210 */ /* 0x000fe20001ffe4ff */
[--C-:B------:R-:W-:Y:S01]  /*16b70*/  IMAD.X R25, RZ, RZ, R9.reuse, P2 ;  /* 0x000000ffff197224 */ /* 0x100fe200010e0609 */
[----:B------:R-:W-:Y:S01]  /*16b80*/  LOP3.LUT R12, R10, R31, RZ, 0x3c, !PT ;  /* 0x0000001f0a0c7212 */ /* 0x000fe200078e3cff */
[--C-:B------:R-:W-:Y:S01]  /*16b90*/  IMAD.X R27, RZ, RZ, R9.reuse, P1 ;  /* 0x000000ffff1b7224 */ /* 0x100fe200008e0609 */
[----:B------:R-:W-:Y:S01]  /*16ba0*/  MOV R30, R8 ;  /* 0x00000008001e7202 */ /* 0x000fe20000000f00 */
[----:B------:R-:W-:Y:S01]  /*16bb0*/  IMAD.X R29, RZ, RZ, R9, P0 ;  /* 0x000000ffff1d7224 */ /* 0x000fe200000e0609 */
[----:B------:R-:W-:-:S02]  /*16bc0*/  LOP3.LUT R28, R103, 0x380, RZ, 0xc0, !PT ;  /* 0x00000380671c7812 */ /* 0x000fc400078ec0ff */
[----:B------:R-:W-:Y:S02]  /*16bd0*/  F2FP.BF16.F32.PACK_AB R8, R89, R88 ;  /* 0x000000585908723e */ /* 0x000fe400000010ff */
[----:B------:R-:W-:Y:S02]  /*16be0*/  F2FP.BF16.F32.PACK_AB R9, R97, R96 ;  /* 0x000000606109723e */ /* 0x000fe400000010ff */
[----:B------:R-:W-:Y:S02]  /*16bf0*/  F2FP.BF16.F32.PACK_AB R10, R91, R90 ;  /* 0x0000005a5b0a723e */ /* 0x000fe400000010ff */
[----:B------:R-:W-:Y:S02]  /*16c00*/  F2FP.BF16.F32.PACK_AB R11, R99, R98 ;  /* 0x00000062630b723e */ /* 0x000fe400000010ff */
[----:B------:R-:W-:Y:S02]  /*16c10*/  SHF.R.U64 R0, R0, 0x3, RZ ;  /* 0x0000000300007819 */ /* 0x000fe400000012ff */
[----:B------:R-:W-:-:S02]  /*16c20*/  LOP3.LUT R14, R14, R33, RZ, 0x3c, !PT ;  /* 0x000000210e0e7212 */ /* 0x000fc400078e3cff */
[----:B------:R-:W-:Y:S02]  /*16c30*/  SHF.R.U64 R3, R3, 0x3, RZ ;  /* 0x0000000303037819 */ /* 0x000fe400000012ff */
[----:B------:R-:W-:Y:S01]  /*16c40*/  SHF.R.U64 R28, R28, 0x3, RZ ;  /* 0x000000031c1c7819 */ /* 0x000fe200000012ff */
[----:B------:R0:W-:Y:S01]  /*16c50*/  STSM.16.M88.4 [R30], R8 ;  /* 0x000000081e007844 */ /* 0x0001e20000000200 */
[----:B------:R-:W-:Y:S02]  /*16c60*/  MOV R33, R4 ;  /* 0x0000000400217202 */ /* 0x000fe40000000f00 */
[----:B------:R-:W-:Y:S02]  /*16c70*/  MOV R34, R6 ;  /* 0x0000000600227202 */ /* 0x000fe40000000f00 */
[----:B------:R-:W-:Y:S02]  /*16c80*/  LOP3.LUT R24, R0, R35, RZ, 0x3c, !PT ;  /* 0x0000002300187212 */ /* 0x000fe400078e3cff */
[----:B------:R-:W-:-:S02]  /*16c90*/  F2FP.BF16.F32.PACK_AB R4, R93, R92 ;  /* 0x0000005c5d04723e */ /* 0x000fc400000010ff */
[----:B------:R-:W-:Y:S02]  /*16ca0*/  F2FP.BF16.F32.PACK_AB R5, R101, R100 ;  /* 0x000000646505723e */ /* 0x000fe400000010ff */
[----:B------:R-:W-:Y:S02]  /*16cb0*/  F2FP.BF16.F32.PACK_AB R6, R37, R36 ;  /* 0x000000242506723e */ /* 0x000fe400000010ff */
[----:B------:R-:W-:Y:S02]  /*16cc0*/  F2FP.BF16.F32.PACK_AB R7, R39, R38 ;  /* 0x000000262707723e */ /* 0x000fe400000010ff */
[----:B------:R-:W-:Y:S02]  /*16cd0*/  LOP3.LUT R26, R3, R26, RZ, 0x3c, !PT ;  /* 0x0000001a031a7212 */ /* 0x000fe400078e3cff */
[----:B------:R-:W-:Y:S02]  /*16ce0*/  MOV R35, R12 ;  /* 0x0000000c00237202 */ /* 0x000fe40000000f00 */
[----:B------:R-:W-:-:S02]  /*16cf0*/  MOV R0, R14 ;  /* 0x0000000e00007202 */ /* 0x000fc40000000f00 */
[----:B0-----:R-:W-:Y:S02]  /*16d00*/  F2FP.BF16.F32.PACK_AB R8, R41, R40 ;  /* 0x000000282908723e */ /* 0x001fe400000010ff */
[----:B------:R-:W-:Y:S02]  /*16d10*/  F2FP.BF16.F32.PACK_AB R9, R43, R42 ;  /* 0x0000002a2b09723e */ /* 0x000fe400000010ff */
[----:B------:R-:W-:Y:S02]  /*16d20*/  F2FP.BF16.F32.PACK_AB R10, R45, R44 ;  /* 0x0000002c2d0a723e */ /* 0x000fe400000010ff */
[----:B------:R-:W-:Y:S02]  /*16d30*/  F2FP.BF16.F32.PACK_AB R11, R47, R46 ;  /* 0x0000002e2f0b723e */ /* 0x000fe400000010ff */
[----:B------:R-:W-:Y:S02]  /*16d40*/  LOP3.LUT R28, R28, R103, RZ, 0x3c, !PT ;  /* 0x000000671c1c7212 */ /* 0x000fe400078e3cff */
[----:B------:R-:W-:-:S02]  /*16d50*/  F2FP.BF16.F32.PACK_AB R12, R49, R48 ;  /* 0x00000030310c723e */ /* 0x000fc400000010ff */
[----:B------:R-:W-:Y:S02]  /*16d60*/  F2FP.BF16.F32.PACK_AB R13, R51, R50 ;  /* 0x00000032330d723e */ /* 0x000fe400000010ff */
[----:B------:R-:W-:Y:S02]  /*16d70*/  F2FP.BF16.F32.PACK_AB R14, R53, R52 ;  /* 0x00000034350e723e */ /* 0x000fe400000010ff */
[----:B------:R-:W-:Y:S01]  /*16d80*/  F2FP.BF16.F32.PACK_AB R15, R55, R54 ;  /* 0x00000036370f723e */ /* 0x000fe200000010ff */
[----:B------:R0:W-:Y:S01]  /*16d90*/  STSM.16.M88.4 [R33], R4 ;  /* 0x0000000421007844 */ /* 0x0001e20000000200 */
[----:B------:R-:W-:Y:S02]  /*16da0*/  MOV R3, R24 ;  /* 0x0000001800037202 */ /* 0x000fe40000000f00 */
[----:B------:R-:W-:Y:S01]  /*16db0*/  MOV R103, R26 ;  /* 0x0000001a00677202 */ /* 0x000fe20000000f00 */
[----:B------:R-:W-:Y:S01]  /*16dc0*/  STSM.16.M88.4 [R34], R8 ;  /* 0x0000000822007844 */ /* 0x000fe20000000200 */
[----:B------:R-:W-:-:S02]  /*16dd0*/  F2FP.BF16.F32.PACK_AB R24, R57, R56 ;  /* 0x000000383918723e */ /* 0x000fc400000010ff */
[----:B------:R-:W-:Y:S01]  /*16de0*/  F2FP.BF16.F32.PACK_AB R25, R59, R58 ;  /* 0x0000003a3b19723e */ /* 0x000fe200000010ff */
[----:B------:R3:W-:Y:S01]  /*16df0*/  STSM.16.M88.4 [R35], R12 ;  /* 0x0000000c23007844 */ /* 0x0007e20000000200 */
[----:B------:R-:W-:Y:S02]  /*16e00*/  F2FP.BF16.F32.PACK_AB R26, R61, R60 ;  /* 0x0000003c3d1a723e */ /* 0x000fe400000010ff */
[----:B------:R-:W-:Y:S02]  /*16e10*/  F2FP.BF16.F32.PACK_AB R27, R63, R62 ;  /* 0x0000003e3f1b723e */ /* 0x000fe400000010ff */
[----:B------:R-:W-:Y:S02]  /*16e20*/  MOV R102, R28 ;  /* 0x0000001c00667202 */ /* 0x000fe40000000f00 */
[----:B------:R-:W-:Y:S02]  /*16e30*/  F2FP.BF16.F32.PACK_AB R28, R65, R64 ;  /* 0x00000040411c723e */ /* 0x000fe400000010ff */
[----:B------:R-:W-:-:S02]  /*16e40*/  F2FP.BF16.F32.PACK_AB R29, R67, R66 ;  /* 0x00000042431d723e */ /* 0x000fc400000010ff */
[----:B------:R-:W-:Y:S02]  /*16e50*/  F2FP.BF16.F32.PACK_AB R30, R69, R68 ;  /* 0x00000044451e723e */ /* 0x000fe400000010ff */
[----:B------:R-:W-:Y:S02]  /*16e60*/  F2FP.BF16.F32.PACK_AB R31, R71, R70 ;  /* 0x00000046471f723e */ /* 0x000fe400000010ff */
[----:B0-----:R-:W-:Y:S01]  /*16e70*/  F2FP.BF16.F32.PACK_AB R33, R75, R74 ;  /* 0x0000004a4b21723e */ /* 0x001fe200000010ff */
[----:B---3--:R-:W0:Y:S01]  /*16e80*/  LDC.64 R14, c[0x0][0xba8] ;  /* 0x0002ea00ff0e7b82 */ /* 0x008e220000000a00 */
[----:B------:R-:W-:Y:S02]  /*16e90*/  F2FP.BF16.F32.PACK_AB R34, R77, R76 ;  /* 0x0000004c4d22723e */ /* 0x000fe400000010ff */
[----:B------:R-:W-:Y:S02]  /*16ea0*/  F2FP.BF16.F32.PACK_AB R35, R79, R78 ;  /* 0x0000004e4f23723e */ /* 0x000fe400000010ff */
[----:B------:R-:W-:-:S02]  /*16eb0*/  F2FP.BF16.F32.PACK_AB R4, R81, R80 ;  /* 0x000000505104723e */ /* 0x000fc400000010ff */
[----:B------:R-:W-:Y:S02]  /*16ec0*/  F2FP.BF16.F32.PACK_AB R5, R83, R82 ;  /* 0x000000525305723e */ /* 0x000fe400000010ff */
[----:B------:R-:W-:Y:S02]  /*16ed0*/  F2FP.BF16.F32.PACK_AB R6, R85, R84 ;  /* 0x000000545506723e */ /* 0x000fe400000010ff */
[----:B------:R-:W-:Y:S01]  /*16ee0*/  F2FP.BF16.F32.PACK_AB R7, R87, R86 ;  /* 0x000000565707723e */ /* 0x000fe200000010ff */
[----:B------:R3:W-:Y:S04]  /*16ef0*/  STSM.16.M88.4 [R0], R24 ;  /* 0x0000001800007844 */ /* 0x0007e80000000200 */
[----:B------:R-:W-:Y:S04]  /*16f00*/  STSM.16.M88.4 [R3], R28 ;  /* 0x0000001c03007844 */ /* 0x000fe80000000200 */
[----:B------:R-:W-:Y:S04]  /*16f10*/  STSM.16.M88.4 [R103], R32 ;  /* 0x0000002067007844 */ /* 0x000fe80000000200 */
[----:B------:R4:W-:Y:S01]  /*16f20*/  STSM.16.M88.4 [R102], R4 ;  /* 0x0000000466007844 */ /* 0x0009e20000000200 */
[----:B------:R-:W-:Y:S01]  /*16f30*/  BAR.SYNC.DEFER_BLOCKING 0x1, 0x100 ;  /* 0x0044000000007b1d */ /* 0x000fe20000010000 */
[----:B------:R-:W-:-:S04]  /*16f40*/  ISETP.NE.U32.AND P0, PT, RZ, UR6, PT ;  /* 0x00000006ff007c0c */ /* 0x000fc8000bf05070 */
[----:B------:R-:W-:Y:S02]  /*16f50*/  ISETP.NE.AND.EX P0, PT, RZ, UR7, PT, P0 ;  /* 0x00000007ff007c0c */ /* 0x000fe4000bf05300 */
[----:B------:R-:W-:Y:S01]  /*16f60*/  IADD3 R8, P1, R189, UR6, RZ ;  /* 0x00000006bd087c10 */ /* 0x000fe2000ff3e0ff */
[----:B---3--:R-:W-:-:S03]  /*16f70*/  IMAD.MOV.U32 R0, RZ, RZ, RZ ;  /* 0x000000ffff007224 */ /* 0x008fc600078e00ff */
[----:B------:R-:W-:Y:S01]  /*16f80*/  IADD3.X R9, R190, UR7, RZ, P1, !PT ;  /* 0x00000007be097c10 */ /* 0x000fe20008ffe4ff */
[----:B------:R-:W-:Y:S01]  /*16f90*/  IMAD.MOV.U32 R24, RZ, RZ, 0x9b8 ;  /* 0x000009b8ff187424 */ /* 0x000fe200078e00ff */
[----:B----4-:R-:W3:Y:S05]  /*16fa0*/  LDC R102, c[0x0][0xbe8] ;  /* 0x0002fa00ff667b82 */ /* 0x010eea0000000800 */
[----:B------:R-:W4:Y:S01]  /*16fb0*/  @P0 LDG.E R0, desc[UR56][R8.64] ;  /* 0x0000003808000981 */ /* 0x000f22000c1e1900 */
[----:B------:R-:W-:-:S04]  /*16fc0*/  ISETP.NE.U32.AND P1, PT, RZ, UR4, PT ;  /* 0x00000004ff007c0c */ /* 0x000fc8000bf25070 */
[----:B------:R-:W-:-:S13]  /*16fd0*/  ISETP.NE.AND.EX P1, PT, RZ, UR5, PT, P1 ;  /* 0x00000005ff007c0c */ /* 0x000fda000bf25310 */
[----:B------:R-:W-:Y:S01]  /*16fe0*/  @P1 IADD3 R4, P2, R189, UR4, RZ ;  /* 0x00000004bd041c10 */ /* 0x000fe2000ff5e0ff */
[----:B------:R-:W-:-:S03]  /*16ff0*/  ULDC UR4, c[0x0][0xa88] ;  /* 0x0002a20000047ab9 */ /* 0x000fc60000000800 */
[----:B------:R-:W-:Y:S01]  /*17000*/  @P1 IADD3.X R5, R190, UR5, RZ, P2, !PT ;  /* 0x00000005be051c10 */ /* 0x000fe200097fe4ff */
[----:B------:R-:W-:Y:S01]  /*17010*/  IMAD.U32 R3, RZ, RZ, UR4 ;  /* 0x00000004ff037e24 */ /* 0x000fe2000f8e00ff */
[----:B------:R-:W-:Y:S01]  /*17020*/  ISETP.NE.AND P2, PT, R187, RZ, PT ;  /* 0x000000ffbb00720c */ /* 0x000fe20003f45270 */
[----:B------:R-:W-:-:S03]  /*17030*/  ULDC UR4, c[0x0][0xad4] ;  /* 0x0002b50000047ab9 */ /* 0x000fc60000000800 */
[----:B------:R-:W-:Y:S01]  /*17040*/  SEL R187, R187, UR4, P2 ;  /* 0x00000004bbbb7c07 */ /* 0x000fe20009000000 */
[----:B------:R1:W5:Y:S03]  /*17050*/  @P1 LDG.E R3, desc[UR56][R4.64] ;  /* 0x0000003804031981 */ /* 0x000366000c1e1900 */
[----:B------:R-:W-:-:S04]  /*17060*/  ISETP.GT.AND P3, PT, R187, 0x1, PT ;  /* 0x00000001bb00780c */ /* 0x000fc80003f64270 */
[----:B------:R-:W-:-:S04]  /*17070*/  SEL R24, R24, 0x978, P3 ;  /* 0x0000097818187807 */ /* 0x000fc80001800000 */
[----:B------:R-:W2:Y:S08]  /*17080*/  LDC.64 R6, c[0x0][R24+0x220] ;  /* 0x0000880018067b82 */ /* 0x000eb00000000a00 */
[----:B------:R-:W0:Y:S01]  /*17090*/  LDC.64 R10, c[0x0][R24+0x218] ;  /* 0x00008600180a7b82 */ /* 0x000e220000000a00 */
[----:B---3--:R-:W-:-:S07]  /*170a0*/  ISETP.NE.AND P4, PT, R102, 0x1, PT ;  /* 0x000000016600780c */ /* 0x008fce0003f85270 */
[----:B------:R-:W3:Y:S01]  /*170b0*/  LDC.64 R12, c[0x0][R24+0x228] ;  /* 0x00008a00180c7b82 */ /* 0x000ee20000000a00 */
[----:B------:R-:W-:-:S07]  /*170c0*/  ISETP.NE.U32.AND P2, PT, RZ, UR6, PT ;  /* 0x00000006ff007c0c */ /* 0x000fce000bf45070 */
[----:B-1----:R1:W1:Y:S01]  /*170d0*/  LDC.64 R4, c[0x0][R24+0x210] ;  /* 0x0000840018047b82 */ /* 0x0022620000000a00 */
[----:B------:R-:W-:-:S07]  /*170e0*/  ISETP.NE.AND.EX P2, PT, RZ, UR7, PT, P2 ;  /* 0x00000007ff007c0c */ /* 0x000fce000bf45320 */
[----:B------:R-:W1:Y:S01]  /*170f0*/  @P4 LDC R26, c[0x0][0xbec] ;  /* 0x0002fb00ff1a4b82 */ /* 0x000e620000000800 */
[----:B------:R-:W-:-:S07]  /*17100*/  SEL R188, R188, RZ, !P2 ;  /* 0x000000ffbcbc7207 */ /* 0x000fce0005000000 */
[----:B------:R-:W1:Y:S01]  /*17110*/  @P4 LDC R33, c[0x0][0xbf0] ;  /* 0x0002fc00ff214b82 */ /* 0x000e620000000800 */
[----:B------:R-:W-:Y:S01]  /*17120*/  SEL R25, R216, RZ, !P2 ;  /* 0x000000ffd8197207 */ /* 0x000fe20005000000 */
[----:B--2---:R-:W-:-:S06]  /*17130*/  IMAD R7, R7, R188, RZ ;  /* 0x000000bc07077224 */ /* 0x004fcc00078e02ff */
[----:B0-----:R-:W0:Y:S01]  /*17140*/  @!P3 LDC R14, c[0x0][0xb50] ;  /* 0x0002d400ff0ebb82 */ /* 0x001e220000000800 */
[C---:B------:R-:W-:Y:S02]  /*17150*/  IMAD R31, R6.reuse, R25, R7 ;  /* 0x00000019061f7224 */ /* 0x040fe400078e0207 */
[----:B------:R-:W-:-:S05]  /*17160*/  IMAD.WIDE.U32 R6, R6, R188, RZ ;  /* 0x000000bc06067225 */ /* 0x000fca00078e00ff */
[----:B------:R-:W2:Y:S01]  /*17170*/  @!P3 LDC R15, c[0x0][0xb54] ;  /* 0x0002d500ff0fbb82 */ /* 0x000ea20000000800 */
[-C--:B------:R-:W-:Y:S02]  /*17180*/  IMAD R29, R11, R162.reuse, RZ ;  /* 0x000000a20b1d7224 */ /* 0x080fe400078e02ff */
[----:B------:R-:W-:-:S04]  /*17190*/  IMAD.WIDE.U32 R10, R10, R162, RZ ;  /* 0x000000a20a0a7225 */ /* 0x000fc800078e00ff */
[----:B------:R-:W-:Y:S01]  /*171a0*/  IMAD R25, R192, 0x80, R104 ;  /* 0x00000080c0197824 */ /* 0x000fe200078e0268 */
[----:B------:R-:W-:Y:S01]  /*171b0*/  SEL R27, R200, RZ, P3 ;  /* 0x000000ffc81b7207 */ /* 0x000fe20001800000 */
[----:B------:R-:W-:Y:S02]  /*171c0*/  IMAD.IADD R28, R11, 0x1, R29 ;  /* 0x000000010b1c7824 */ /* 0x000fe400078e021d */
[----:B------:R-:W-:Y:S02]  /*171d0*/  IMAD.IADD R11, R7, 0x1, R31 ;  /* 0x00000001070b7824 */ /* 0x000fe400078e021f */
[----:B------:R-:W-:Y:S02]  /*171e0*/  IMAD.MOV.U32 R7, RZ, RZ, R25 ;  /* 0x000000ffff077224 */ /* 0x000fe400078e0019 */
[-C--:B---3--:R-:W-:Y:S02]  /*171f0*/  IMAD R29, R13, R27.reuse, RZ ;  /* 0x0000001b0d1d7224 */ /* 0x088fe400078e02ff */
[----:B------:R-:W-:-:S04]  /*17200*/  IMAD.WIDE.U32 R12, R12, R27, RZ ;  /* 0x0000001b0c0c7225 */ /* 0x000fc800078e00ff */
[----:B------:R-:W-:Y:S01]  /*17210*/  IMAD.IADD R29, R13, 0x1, R29 ;  /* 0x000000010d1d7824 */ /* 0x000fe200078e021d */
[--C-:B----4-:R-:W-:Y:S01]  /*17220*/  IADD3 R10, P2, P5, R6, R10, R0.reuse ;  /* 0x0000000a060a7210 */ /* 0x110fe20007d5e000 */
[----:B-1----:R-:W-:Y:S01]  /*17230*/  @P4 IMAD.HI.U32 R6, R25, R26, RZ ;  /* 0x0000001a19064227 */ /* 0x002fe200078e00ff */
[----:B------:R-:W-:-:S04]  /*17240*/  SHF.R.S32.HI R103, RZ, 0x1f, R0 ;  /* 0x0000001fff677819 */ /* 0x000fc80000011400 */
[----:B------:R-:W-:Y:S02]  /*17250*/  @P4 SHF.R.U32.HI R7, RZ, R33, R6 ;  /* 0x00000021ff074219 */ /* 0x000fe40000011606 */
[----:B------:R-:W-:-:S03]  /*17260*/  IADD3.X R11, R11, R28, R103, P2, P5 ;  /* 0x0000001c0b0b7210 */ /* 0x000fc600017ea467 */
[--C-:B------:R-:W-:Y:S01]  /*17270*/  IMAD.MOV R24, RZ, RZ, -R7.reuse ;  /* 0x000000ffff187224 */ /* 0x100fe200078e0a07 */
[----:B------:R-:W-:Y:S02]  /*17280*/  IADD3 R12, P2, P5, R7, R10, R12 ;  /* 0x0000000a070c7210 */ /* 0x000fe40007d5e00c */
[----:B------:R-:W-:Y:S01]  /*17290*/  SHF.R.S32.HI R6, RZ, 0x1f, R7 ;  /* 0x0000001fff067819 */ /* 0x000fe20000011407 */
[----:B------:R-:W-:-:S03]  /*172a0*/  IMAD R7, R102, R24, R25 ;  /* 0x0000001866077224 */ /* 0x000fc600078e0219 */
[----:B------:R-:W-:Y:S01]  /*172b0*/  IADD3.X R13, R6, R11, R29, P2, P5 ;  /* 0x0000000b060d7210 */ /* 0x000fe200017ea41d */
[-C--:B------:R-:W-:Y:S01]  /*172c0*/  IMAD R5, R5, R7.reuse, RZ ;  /* 0x0000000705057224 */ /* 0x080fe200078e02ff */
[----:B------:R-:W-:Y:S01]  /*172d0*/  SHF.R.S32.HI R11, RZ, 0x1f, R7 ;  /* 0x0000001fff0b7819 */ /* 0x000fe20000011407 */
[----:B------:R-:W-:-:S04]  /*172e0*/  IMAD.WIDE.U32 R12, R4, R7, R12 ;  /* 0x00000007040c7225 */ /* 0x000fc800078e000c */
[----:B------:R-:W-:Y:S01]  /*172f0*/  IMAD R5, R4, R11, R5 ;  /* 0x0000000b04057224 */ /* 0x000fe200078e0205 */
[----:B0-----:R-:W-:-:S03]  /*17300*/  LEA R14, P2, R12, R14, 0x2 ;  /* 0x0000000e0c0e7211 */ /* 0x001fc600078410ff */
[----:B------:R-:W-:-:S05]  /*17310*/  IMAD.IADD R4, R13, 0x1, R5 ;  /* 0x000000010d047824 */ /* 0x000fca00078e0205 */
[----:B--2---:R-:W-:Y:S01]  /*17320*/  LEA.HI.X R15, R12, R15, R4, 0x2, P2 ;  /* 0x0000000f0c0f7211 */ /* 0x004fe200010f1404 */
[----:B------:R-:W-:Y:S06]  /*17330*/  @P1 BRA `(.L_x_648) ;  /* 0x0000000000101947 */ /* 0x000fec0003800000 */
[----:B------:R-:W-:Y:S05]  /*17340*/  @!P0 BRA `(.L_x_648) ;  /* 0x00000000000c8947 */ /* 0x000fea0003800000 */
[----:B------:R-:W2:Y:S04]  /*17350*/  LDG.E R4, desc[UR56][R8.64] ;  /* 0x0000003808047981 */ /* 0x000ea8000c1e1900 */
[----:B-----5:R-:W2:Y:S02]  /*17360*/  LDG.E R3, desc[UR56][R8.64+0x4] ;  /* 0x0000043808037981 */ /* 0x020ea4000c1e1900 */
[----:B--2---:R-:W-:-:S07]  /*17370*/  IMAD.IADD R3, R3, 0x1, -R4 ;  /* 0x0000000103037824 */ /* 0x004fce00078e0a04 */
.L_x_648:
[----:B------:R-:W2:Y:S01]  /*17380*/  LDL R8, [R1+0x68] ;  /* 0x0000680001087983 */ /* 0x000ea20000100800 */
[----:B-----5:R-:W-:Y:S01]  /*17390*/  IMAD R3, R3, R102, RZ ;  /* 0x0000006603037224 */ /* 0x020fe200078e02ff */
[----:B------:R-:W-:Y:S02]  /*173a0*/  LOP3.LUT P0, RZ, R220, 0x3, RZ, 0xc0, !PT ;  /* 0x00000003dcff7812 */ /* 0x000fe4000780c0ff */
[----:B------:R-:W-:Y:S04]  /*173b0*/  SHFL.IDX PT, R4, R14, RZ, 0x1c1f ;  /* 0x001c1fff0e047589 */ /* 0x000fe800000e0000 */
[----:B------:R-:W0:Y:S04]  /*173c0*/  SHFL.IDX PT, R5, R15, RZ, 0x1c1f ;  /* 0x001c1fff0f057589 */ /* 0x000e2800000e0000 */
[----:B------:R-:W-:Y:S04]  /*173d0*/  SHFL.IDX PT, R6, R14, 0x1, 0x1c1f ;  /* 0x003c1f000e067f89 */ /* 0x000fe800000e0000 */
[----:B------:R-:W1:Y:S01]  /*173e0*/  SHFL.IDX PT, R7, R15, 0x1, 0x1c1f ;  /* 0x003c1f000f077f89 */ /* 0x000e6200000e0000 */
[----:B--2---:R-:W-:-:S04]  /*173f0*/  IMAD R8, R192, 0x80, R8 ;  /* 0x00000080c0087824 */ /* 0x004fc800078e0208 */
[C---:B------:R-:W-:Y:S01]  /*17400*/  VIADD R12, R8.reuse, 0x8 ;  /* 0x00000008080c7836 */ /* 0x040fe20000000000 */
[----:B------:R-:W-:-:S04]  /*17410*/  ISETP.GE.OR P1, PT, R8, R3, P0 ;  /* 0x000000030800720c */ /* 0x000fc80000726670 */
[----:B------:R-:W-:-:S09]  /*17420*/  ISETP.GE.OR P0, PT, R12, R3, P0 ;  /* 0x000000030c00720c */ /* 0x000fd20000706670 */
[----:B0-----:R0:W-:Y:S04]  /*17430*/  @!P1 ST.E desc[UR56][R4.64], R21 ;  /* 0x0000001504009985 */ /* 0x0011e8000c101938 */
[----:B-1----:R0:W-:Y:S01]  /*17440*/  @!P0 ST.E desc[UR56][R6.64], R20 ;  /* 0x0000001406008985 */ /* 0x0021e2000c101938 */
[----:B------:R-:W-:Y:S05]  /*17450*/  @P3 BRA `(.L_x_649) ;  /* 0x0000000800843947 */ /* 0x000fea0003800000 */
[----:B0-----:R-:W-:Y:S01]  /*17460*/  LEA R5, R217, R184, 0x6 ;  /* 0x000000b8d9057211 */ /* 0x001fe200078e30ff */
[----:B------:R-:W0:Y:S01]  /*17470*/  @P4 LDC R49, c[0x0][0xbec] ;  /* 0x0002fb00ff314b82 */ /* 0x000e220000000800 */
[----:B------:R-:W-:-:S03]  /*17480*/  ULDC.64 UR4, c[0x0][0xaa0] ;  /* 0x0002a80000047ab9 */ /* 0x000fc60000000a00 */
[----:B------:R-:W-:-:S04]  /*17490*/  IMAD.WIDE R72, R5, 0x2, R72 ;  /* 0x0000000205487825 */ /* 0x000fc800078e0248 */
[----:B------:R-:W1:Y:S01]  /*174a0*/  @P4 LDC R51, c[0x0][0xbf0] ;  /* 0x0002fc00ff334b82 */ /* 0x000e620000000800 */
[C---:B------:R-:W-:Y:S01]  /*174b0*/  IADD3 R9, P6, R72.reuse, 0x1000, RZ ;  /* 0x0000100048097810 */ /* 0x040fe20007fde0ff */
[----:B------:R-:W-:Y:S01]  /*174c0*/  IMAD R103, R103, UR4, RZ ;  /* 0x0000000467677c24 */ /* 0x000fe2000f8e02ff */
[----:B------:R-:W-:Y:S02]  /*174d0*/  IADD3 R13, P5, R72, 0x2000, RZ ;  /* 0x00002000480d7810 */ /* 0x000fe40007fbe0ff */
[----:B------:R-:W-:Y:S01]  /*174e0*/  LOP3.LUT R8, R9, 0x380, RZ, 0xc0, !PT ;  /* 0x0000038009087812 */ /* 0x000fe200078ec0ff */
[----:B------:R-:W-:Y:S01]  /*174f0*/  IMAD R103, R0, UR5, R103 ;  /* 0x0000000500677c24 */ /* 0x000fe2000f8e0267 */
[----:B------:R-:W-:Y:S01]  /*17500*/  IADD3 R25, P3, R72, 0x3000, RZ ;  /* 0x0000300048197810 */ /* 0x000fe20007f7e0ff */
[----:B------:R-:W-:Y:S01]  /*17510*/  IMAD.WIDE.U32 R20, R0, UR4, RZ ;  /* 0x0000000400147c25 */ /* 0x000fe2000f8e00ff */
[----:B------:R-:W-:Y:S01]  /*17520*/  SHF.R.U64 R8, R8, 0x3, RZ ;  /* 0x0000000308087819 */ /* 0x000fe200000012ff */
[----:B------:R-:W-:Y:S01]  /*17530*/  ULDC.64 UR4, c[0x0][0xae8] ;  /* 0x0002ba0000047ab9 */ /* 0x000fe20000000a00 */
[----:B------:R-:W-:Y:S01]  /*17540*/  IADD3 R29, P2, R72, 0x4000, RZ ;  /* 0x00004000481d7810 */ /* 0x000fe20007f5e0ff */
[----:B------:R-:W-:Y:S01]  /*17550*/  IMAD R45, R186, 0x20, R217 ;  /* 0x00000020ba2d7824 */ /* 0x000fe200078e02d9 */
[----:B------:R-:W-:Y:S01]  /*17560*/  LOP3.LUT R8, R8, R9, RZ, 0x3c, !PT ;  /* 0x0000000908087212 */ /* 0x000fe200078e3cff */
[----:B------:R-:W-:Y:S01]  /*17570*/  IMAD.IADD R21, R21, 0x1, R103 ;  /* 0x0000000115157824 */ /* 0x000fe200078e0267 */
[----:B------:R-:W-:Y:S01]  /*17580*/  IADD3 R33, P1, R72, 0x5000, RZ ;  /* 0x0000500048217810 */ /* 0x000fe20007f3e0ff */
[----:B------:R-:W-:Y:S01]  /*17590*/  IMAD R44, R192, 0x80, R45 ;  /* 0x00000080c02c7824 */ /* 0x000fe200078e022d */
[C---:B------:R-:W-:Y:S01]  /*175a0*/  IADD3 R37, P0, R72.reuse, 0x6000, RZ ;  /* 0x0000600048257810 */ /* 0x040fe20007f1e0ff */
[----:B------:R-:W-:Y:S01]  /*175b0*/  IMAD.X R9, RZ, RZ, R73, P6 ;  /* 0x000000ffff097224 */ /* 0x000fe200030e0649 */
[----:B------:R-:W-:Y:S01]  /*175c0*/  IADD3 R5, P6, R72, 0x7000, RZ ;  /* 0x0000700048057810 */ /* 0x000fe20007fde0ff */
[----:B------:R-:W-:Y:S01]  /*175d0*/  IMAD.WIDE.U32 R20, R162, UR4, R20 ;  /* 0x00000004a2147c25 */ /* 0x000fe2000f8e0014 */
[----:B------:R-:W-:-:S02]  /*175e0*/  SHF.R.S32.HI R47, RZ, 0x1f, R188 ;  /* 0x0000001fff2f7819 */ /* 0x000fc400000114bc */
[----:B------:R-:W-:Y:S01]  /*175f0*/  LOP3.LUT R12, R13, 0x380, RZ, 0xc0, !PT ;  /* 0x000003800d0c7812 */ /* 0x000fe200078ec0ff */
[----:B0-----:R-:W-:Y:S01]  /*17600*/  @P4 IMAD.HI.U32 R0, R44, R49, RZ ;  /* 0x000000312c004227 */ /* 0x001fe200078e00ff */
[----:B------:R-:W-:Y:S01]  /*17610*/  LOP3.LUT R24, R25, 0x380, RZ, 0xc0, !PT ;  /* 0x0000038019187812 */ /* 0x000fe200078ec0ff */
[----:B------:R-:W5:Y:S01]  /*17620*/  LD.E.128 R8, desc[UR56][R8.64] ;  /* 0x0000003808087980 */ /* 0x000f62000c101d00 */
[----:B------:R-:W-:Y:S01]  /*17630*/  LOP3.LUT R28, R29, 0x380, RZ, 0xc0, !PT ;  /* 0x000003801d1c7812 */ /* 0x000fe200078ec0ff */
[----:B------:R-:W-:Y:S01]  /*17640*/  IMAD R21, R162, UR5, R21 ;  /* 0x00000005a2157c24 */ /* 0x000fe2000f8e0215 */
[----:B------:R-:W-:Y:S01]  /*17650*/  LOP3.LUT R32, R33, 0x380, RZ, 0xc0, !PT ;  /* 0x0000038021207812 */ /* 0x000fe200078ec0ff */
[----:B------:R-:W-:Y:S01]  /*17660*/  ULDC.64 UR4, c[0x0][0xaf0] ;  /* 0x0002bc0000047ab9 */ /* 0x000fe20000000a00 */
[----:B------:R-:W-:Y:S01]  /*17670*/  LOP3.LUT R36, R37, 0x380, RZ, 0xc0, !PT ;  /* 0x0000038025247812 */ /* 0x000fe200078ec0ff */
[----:B------:R-:W-:Y:S01]  /*17680*/  IMAD.MOV.U32 R45, RZ, RZ, R44 ;  /* 0x000000ffff2d7224 */ /* 0x000fe200078e002c */
[----:B------:R-:W-:-:S02]  /*17690*/  LOP3.LUT R4, R5, 0x380, RZ, 0xc0, !PT ;  /* 0x0000038005047812 */ /* 0x000fc400078ec0ff */
[----:B------:R-:W-:Y:S01]  /*176a0*/  LOP3.LUT R7, R72, 0x380, RZ, 0xc0, !PT ;  /* 0x0000038048077812 */ /* 0x000fe200078ec0ff */
[----:B------:R-:W-:Y:S01]  /*176b0*/  IMAD R47, R47, UR4, RZ ;  /* 0x000000042f2f7c24 */ /* 0x000fe2000f8e02ff */
[----:B------:R-:W-:Y:S01]  /*176c0*/  SHF.R.U64 R12, R12, 0x3, RZ ;  /* 0x000000030c0c7819 */ /* 0x000fe200000012ff */
[----:B------:R-:W-:Y:S01]  /*176d0*/  IMAD.X R41, RZ, RZ, R73, P6 ;  /* 0x000000ffff297224 */ /* 0x000fe200030e0649 */
[----:B------:R-:W-:Y:S02]  /*176e0*/  SHF.R.U64 R24, R24, 0x3, RZ ;  /* 0x0000000318187819 */ /* 0x000fe400000012ff */
[----:B------:R-:W-:Y:S02]  /*176f0*/  SHF.R.U64 R28, R28, 0x3, RZ ;  /* 0x000000031c1c7819 */ /* 0x000fe400000012ff */
[----:B------:R-:W-:Y:S02]  /*17700*/  SHF.R.U64 R32, R32, 0x3, RZ ;  /* 0x0000000320207819 */ /* 0x000fe400000012ff */
[----:B------:R-:W-:-:S02]  /*17710*/  SHF.R.U64 R36, R36, 0x3, RZ ;  /* 0x0000000324247819 */ /* 0x000fc400000012ff */
[----:B-1----:R-:W-:Y:S02]  /*17720*/  @P4 SHF.R.U32.HI R45, RZ, R51, R0 ;  /* 0x00000033ff2d4219 */ /* 0x002fe40000011600 */
[----:B------:R-:W-:Y:S02]  /*17730*/  SHF.R.U64 R4, R4, 0x3, RZ ;  /* 0x0000000304047819 */ /* 0x000fe400000012ff */
[----:B------:R-:W-:Y:S01]  /*17740*/  SHF.R.U64 R7, R7, 0x3, RZ ;  /* 0x0000000307077819 */ /* 0x000fe200000012ff */
[----:B------:R-:W-:Y:S01]  /*17750*/  IMAD R47, R188, UR5, R47 ;  /* 0x00000005bc2f7c24 */ /* 0x000fe2000f8e022f */
[----:B------:R-:W-:Y:S01]  /*17760*/  LOP3.LUT R12, R12, R13, RZ, 0x3c, !PT ;  /* 0x0000000d0c0c7212 */ /* 0x000fe200078e3cff */
[----:B------:R-:W-:Y:S01]  /*17770*/  IMAD.WIDE.U32 R20, R188, UR4, R20 ;  /* 0x00000004bc147c25 */ /* 0x000fe2000f8e0014 */
[----:B------:R-:W-:Y:S01]  /*17780*/  LOP3.LUT R24, R24, R25, RZ, 0x3c, !PT ;  /* 0x0000001918187212 */ /* 0x000fe200078e3cff */
[----:B------:R-:W-:Y:S01]  /*17790*/  ULDC.64 UR4, c[0x0][0xae0] ;  /* 0x0002b80000047ab9 */ /* 0x000fe20000000a00 */
[----:B------:R-:W-:Y:S01]  /*177a0*/  LOP3.LUT R28, R28, R29, RZ, 0x3c, !PT ;  /* 0x0000001d1c1c7212 */ /* 0x000fe200078e3cff */
[--C-:B------:R-:W-:Y:S01]  /*177b0*/  IMAD.X R13, RZ, RZ, R73.reuse, P5 ;  /* 0x000000ffff0d7224 */ /* 0x100fe200028e0649 */
[----:B------:R-:W-:Y:S01]  /*177c0*/  LOP3.LUT R32, R32, R33, RZ, 0x3c, !PT ;  /* 0x0000002120207212 */ /* 0x000fe200078e3cff */
[--C-:B------:R-:W-:Y:S01]  /*177d0*/  IMAD.X R25, RZ, RZ, R73.reuse, P3 ;  /* 0x000000ffff197224 */ /* 0x100fe200018e0649 */
[----:B------:R-:W-:Y:S01]  /*177e0*/  LOP3.LUT R36, R36, R37, RZ, 0x3c, !PT ;  /* 0x0000002524247212 */ /* 0x000fe200078e3cff */
[----:B------:R-:W-:Y:S01]  /*177f0*/  IMAD.X R29, RZ, RZ, R73, P2 ;  /* 0x000000ffff1d7224 */ /* 0x000fe200010e0649 */
[----:B------:R-:W-:Y:S01]  /*17800*/  SHF.R.S32.HI R0, RZ, 0x1f, R45 ;  /* 0x0000001fff007819 */ /* 0x000fe2000001142d */
[--C-:B------:R-:W-:Y:S01]  /*17810*/  IMAD.X R33, RZ, RZ, R73.reuse, P1 ;  /* 0x000000ffff217224 */ /* 0x100fe200008e0649 */
[----:B------:R-:W-:Y:S01]  /*17820*/  LOP3.LUT R40, R4, R5, RZ, 0x3c, !PT ;  /* 0x0000000504287212 */ /* 0x000fe200078e3cff */
[----:B------:R-:W-:Y:S01]  /*17830*/  IMAD.X R37, RZ, RZ, R73, P0 ;  /* 0x000000ffff257224 */ /* 0x000fe200000e0649 */
[----:B------:R-:W-:Y:S01]  /*17840*/  LOP3.LUT R72, R7, R72, RZ, 0x3c, !PT ;  /* 0x0000004807487212 */ /* 0x000fe200078e3cff */
[----:B------:R-:W-:Y:S01]  /*17850*/  IMAD.MOV R49, RZ, RZ, -R45 ;  /* 0x000000ffff317224 */ /* 0x000fe200078e0a2d */
[----:B------:R-:W5:Y:S01]  /*17860*/  LD.E.128 R12, desc[UR56][R12.64] ;  /* 0x000000380c0c7980 */ /* 0x000f62000c101d00 */
[----:B------:R-:W-:-:S02]  /*17870*/  IMAD.IADD R21, R21, 0x1, R47 ;  /* 0x0000000115157824 */ /* 0x000fc400078e022f */
[----:B------:R-:W-:Y:S01]  /*17880*/  IMAD R0, R0, UR4, RZ ;  /* 0x0000000400007c24 */ /* 0x000fe2000f8e02ff */
[----:B------:R0:W5:Y:S01]  /*17890*/  LD.E.128 R4, desc[UR56][R72.64] ;  /* 0x0000003848047980 */ /* 0x000162000c101d00 */
[----:B------:R-:W-:-:S03]  /*178a0*/  IMAD R47, R102, R49, R44 ;  /* 0x00000031662f7224 */ /* 0x000fc600078e022c */
[----:B------:R-:W5:Y:S01]  /*178b0*/  LD.E.128 R24, desc[UR56][R24.64] ;  /* 0x0000003818187980 */ /* 0x000f62000c101d00 */
[----:B------:R-:W-:-:S03]  /*178c0*/  IMAD R49, R45, UR5, R0 ;  /* 0x000000052d317c24 */ /* 0x000fc6000f8e0200 */
[----:B------:R-:W5:Y:S01]  /*178d0*/  LD.E.128 R28, desc[UR56][R28.64] ;  /* 0x000000381c1c7980 */ /* 0x000f62000c101d00 */
[----:B------:R-:W-:-:S03]  /*178e0*/  SHF.R.S32.HI R0, RZ, 0x1f, R47 ;  /* 0x0000001fff007819 */ /* 0x000fc6000001142f */
[----:B------:R-:W5:Y:S04]  /*178f0*/  LD.E.128 R32, desc[UR56][R32.64] ;  /* 0x0000003820207980 */ /* 0x000f68000c101d00 */
[----:B------:R-:W5:Y:S04]  /*17900*/  LD.E.128 R36, desc[UR56][R36.64] ;  /* 0x0000003824247980 */ /* 0x000f68000c101d00 */
[----:B------:R-:W5:Y:S01]  /*17910*/  LD.E.128 R40, desc[UR56][R40.64] ;  /* 0x0000003828287980 */ /* 0x000f62000c101d00 */
[----:B------:R-:W-:Y:S01]  /*17920*/  IMAD.WIDE.U32 R20, R45, UR4, R20 ;  /* 0x000000042d147c25 */ /* 0x000fe2000f8e0014 */
[----:B------:R-:W-:Y:S01]  /*17930*/  ULDC.64 UR4, c[0x0][0xad8] ;  /* 0x0002b60000047ab9 */ /* 0x000fe20000000a00 */
[----:B------:R-:W-:Y:S01]  /*17940*/  @!PT LDS RZ, [RZ] ;  /* 0x00000000fffff984 */ /* 0x000fe20000000800 */
[----:B------:R-:W-:Y:S01]  /*17950*/  @!PT LDS RZ, [RZ] ;  /* 0x00000000fffff984 */ /* 0x000fe20000000800 */
[----:B------:R-:W-:Y:S01]  /*17960*/  @!PT LDS RZ, [RZ] ;  /* 0x00000000fffff984 */ /* 0x000fe20000000800 */
[----:B------:R-:W-:Y:S01]  /*17970*/  @!PT LDS RZ, [RZ] ;  /* 0x00000000fffff984 */ /* 0x000fe20000000800 */
[----:B------:R1:W-:Y:S06]  /*17980*/  MEMBAR.ALL.CTA ;  /* 0x0000000000007992 */ /* 0x0003ec0000008000 */
[----:B-1----:R-:W1:Y:S01]  /*17990*/  FENCE.VIEW.ASYNC.S ;  /* 0x00000000000073c6 */ /* 0x002e620000000000 */
[----:B------:R-:W-:-:S02]  /*179a0*/  IMAD R48, R192, 0x80, R217 ;  /* 0x00000080c0307824 */ /* 0x000fc400078e02d9 */
[----:B------:R-:W-:Y:S02]  /*179b0*/  IMAD.IADD R21, R21, 0x1, R49 ;  /* 0x0000000115157824 */ /* 0x000fe400078e0231 */
[----:B------:R-:W-:Y:S02]  /*179c0*/  IMAD R44, R0, UR4, RZ ;  /* 0x00000004002c7c24 */ /* 0x000fe4000f8e02ff */
[C---:B------:R-:W-:Y:S02]  /*179d0*/  VIADD R0, R48.reuse, 0x20 ;  /* 0x0000002030007836 */ /* 0x040fe40000000000 */
[C---:B------:R-:W-:Y:S02]  /*179e0*/  IMAD R45, R47.reuse, UR5, R44 ;  /* 0x000000052f2d7c24 */ /* 0x040fe4000f8e022c */
[----:B------:R-:W-:Y:S01]  /*179f0*/  IMAD.WIDE.U32 R20, R47, UR4, R20 ;  /* 0x000000042f147c25 */ /* 0x000fe2000f8e0014 */
[-C--:B------:R-:W-:Y:S01]  /*17a00*/  ISETP.GE.AND P2, PT, R48, R3.reuse, PT ;  /* 0x000000033000720c */ /* 0x080fe20003f46270 */
[----:B------:R-:W-:Y:S01]  /*17a10*/  ULDC.64 UR4, c[0x0][0xa80] ;  /* 0x0002a00000047ab9 */ /* 0x000fe20000000a00 */
[----:B------:R-:W-:Y:S01]  /*17a20*/  ISETP.GE.AND P0, PT, R0, R3, PT ;  /* 0x000000030000720c */ /* 0x000fe20003f06270 */
[----:B------:R-:W-:Y:S01]  /*17a30*/  IMAD.IADD R21, R21, 0x1, R45 ;  /* 0x0000000115157824 */ /* 0x000fe200078e022d */
[----:B------:R-:W-:-:S02]  /*17a40*/  IADD3 R0, R2, 0x2a820, RZ ;  /* 0x0002a82002007810 */ /* 0x000fc40007ffe0ff */
[----:B------:R-:W-:Y:S01]  /*17a50*/  LEA R46, P3, R20, UR4, 0x1 ;  /* 0x00000004142e7c11 */ /* 0x000fe2000f8608ff */
[----:B------:R-:W-:Y:S01]  /*17a60*/  VIADD R44, R48, 0x40 ;  /* 0x00000040302c7836 */ /* 0x000fe20000000000 */
[----:B------:R-:W-:Y:S02]  /*17a70*/  PRMT R0, RZ, 0x654, R0 ;  /* 0x00000654ff007816 */ /* 0x000fe40000000000 */
[----:B------:R-:W-:Y:S01]  /*17a80*/  LEA.HI.X R47, R20, UR5, R21, 0x1, P3 ;  /* 0x00000005142f7c11 */ /* 0x000fe200098f0c15 */
[----:B------:R-:W-:Y:S01]  /*17a90*/  BSSY B1, `(.L_x_650) ;  /* 0x0000011000017945 */ /* 0x000fe20003800000 */
[----:B------:R-:W-:Y:S01]  /*17aa0*/  ISETP.GE.AND P1, PT, R44, R3, PT ;  /* 0x000000032c00720c */ /* 0x000fe20003f26270 */
[----:B-1----:R1:W-:Y:S01]  /*17ab0*/  SYNCS.ARRIVE.TRANS64.RED.A1T0 RZ, [R0+URZ], RZ ;  /* 0x000000ff00ff79a7 */ /* 0x0023e2000810043f */
[----:B------:R0:W2:Y:S01]  /*17ac0*/  SHFL.IDX PT, R44, R46, RZ, 0x181f ;  /* 0x00181fff2e2c7589 */ /* 0x0000a200000e0000 */
[----:B------:R-:W-:Y:S02]  /*17ad0*/  SHF.R.S32.HI R104, RZ, 0x1f, R185 ;  /* 0x0000001fff687819 */ /* 0x000fe400000114b9 */
[----:B------:R-:W-:Y:S01]  /*17ae0*/  SHF.R.S32.HI R105, RZ, 0x1f, R184 ;  /* 0x0000001fff697819 */ /* 0x000fe200000114b8 */
[----:B-1----:R0:W1:Y:S01]  /*17af0*/  SHFL.IDX PT, R0, R47, RZ, 0x181f ;  /* 0x00181fff2f007589 */ /* 0x00206200000e0000 */
[----:B------:R-:W-:Y:S06]  /*17b00*/  @P2 BRA `(.L_x_651) ;  /* 0x0000000000242947 */ /* 0x000fec0003800000 */
[----:B------:R-:W-:Y:S02]  /*17b10*/  ULDC UR4, c[0x0][0xac8] ;  /* 0x0002b20000047ab9 */ /* 0x000fe40000000800 */
[----:B------:R-:W-:Y:S02]  /*17b20*/  ISETP.GE.AND P2, PT, R184, UR4, PT ;  /* 0x00000004b8007c0c */ /* 0x000fe4000bf46270 */
[----:B------:R-:W-:-:S11]  /*17b30*/  ISETP.GE.AND P3, PT, R185, UR4, PT ;  /* 0x00000004b9007c0c */ /* 0x000fd6000bf66270 */
[CC--:B--2---:R-:W-:Y:S02]  /*17b40*/  @!P2 LEA R20, P4, R184.reuse, R44.reuse, 0x1 ;  /* 0x0000002cb814a211 */ /* 0x0c4fe400078808ff */
[C---:B------:R-:W-:Y:S02]  /*17b50*/  @!P3 LEA R44, P5, R185.reuse, R44, 0x1 ;  /* 0x0000002cb92cb211 */ /* 0x040fe400078a08ff */
[-C--:B-1----:R-:W-:Y:S02]  /*17b60*/  @!P2 LEA.HI.X R21, R184, R0.reuse, R105, 0x1, P4 ;  /* 0x00000000b815a211 */ /* 0x082fe400020f0c69 */
[----:B------:R-:W-:-:S03]  /*17b70*/  @!P3 LEA.HI.X R45, R185, R0, R104, 0x1, P5 ;  /* 0x00000000b92db211 */ /* 0x000fc600028f0c68 */
[----:B-----5:R3:W-:Y:S04]  /*17b80*/  @!P2 ST.E.128 desc[UR56][R20.64], R4 ;  /* 0x000000041400a985 */ /* 0x0207e8000c101d38 */
[----:B------:R3:W-:Y:S02]  /*17b90*/  @!P3 ST.E.128 desc[UR56][R44.64], R28 ;  /* 0x0000001c2c00b985 */ /* 0x0007e4000c101d38 */
.L_x_651:
[----:B------:R-:W-:Y:S05]  /*17ba0*/  BSYNC B1 ;  /* 0x0000000000017941 */ /* 0x000fea0003800000 */
.L_x_650:
[----:B-1----:R1:W4:Y:S01]  /*17bb0*/  SHFL.IDX PT, R0, R47, 0x1, 0x181f ;  /* 0x00381f002f007f89 */ /* 0x00232200000e0000 */
[----:B------:R-:W-:Y:S03]  /*17bc0*/  BSSY B1, `(.L_x_652) ;  /* 0x000000c000017945 */ /* 0x000fe60003800000 */
[----:B---3-5:R1:W3:Y:S01]  /*17bd0*/  SHFL.IDX PT, R6, R46, 0x1, 0x181f ;  /* 0x00381f002e067f89 */ /* 0x0282e200000e0000 */
[----:B------:R-:W-:Y:S05]  /*17be0*/  @P0 BRA `(.L_x_653) ;  /* 0x0000000000240947 */ /* 0x000fea0003800000 */
[----:B------:R-:W-:Y:S02]  /*17bf0*/  ULDC UR4, c[0x0][0xac8] ;  /* 0x0002b20000047ab9 */ /* 0x000fe40000000800 */
[----:B------:R-:W-:Y:S02]  /*17c00*/  ISETP.GE.AND P3, PT, R184, UR4, PT ;  /* 0x00000004b8007c0c */ /* 0x000fe4000bf66270 */
[----:B------:R-:W-:-:S11]  /*17c10*/  ISETP.GE.AND P4, PT, R185, UR4, PT ;  /* 0x00000004b9007c0c */ /* 0x000fd6000bf86270 */
[CC--:B---3--:R-:W-:Y:S02]  /*17c20*/  @!P3 LEA R4, P0, R184.reuse, R6.reuse, 0x1 ;  /* 0x00000006b804b211 */ /* 0x0c8fe400078008ff */
[C---:B------:R-:W-:Y:S02]  /*17c30*/  @!P4 LEA R6, P2, R185.reuse, R6, 0x1 ;  /* 0x00000006b906c211 */ /* 0x040fe400078408ff */
[-C--:B----4-:R-:W-:Y:S02]  /*17c40*/  @!P3 LEA.HI.X R5, R184, R0.reuse, R105, 0x1, P0 ;  /* 0x00000000b805b211 */ /* 0x090fe400000f0c69 */
[----:B------:R-:W-:-:S03]  /*17c50*/  @!P4 LEA.HI.X R7, R185, R0, R104, 0x1, P2 ;  /* 0x00000000b907c211 */ /* 0x000fc600010f0c68 */
[----:B------:R3:W-:Y:S04]  /*17c60*/  @!P3 ST.E.128 desc[UR56][R4.64], R8 ;  /* 0x000000080400b985 */ /* 0x0007e8000c101d38 */
[----:B------:R3:W-:Y:S02]  /*17c70*/  @!P4 ST.E.128 desc[UR56][R6.64], R32 ;  /* 0x000000200600c985 */ /* 0x0007e4000c101d38 */
.L_x_653:
[----:B------:R-:W-:Y:S05]  /*17c80*/  BSYNC B1 ;  /* 0x0000000000017941 */ /* 0x000fea0003800000 */
.L_x_652:
[----:B----4-:R4:W0:Y:S01]  /*17c90*/  SHFL.IDX PT, R0, R47, 0x2, 0x181f ;  /* 0x00581f002f007f89 */ /* 0x01082200000e0000 */
[----:B------:R-:W-:Y:S03]  /*17ca0*/  BSSY B1, `(.L_x_654) ;  /* 0x000000c000017945 */ /* 0x000fe60003800000 */
[----:B---3--:R4:W3:Y:S01]  /*17cb0*/  SHFL.IDX PT, R6, R46, 0x2, 0x181f ;  /* 0x00581f002e067f89 */ /* 0x0088e200000e0000 */
[----:B------:R-:W-:Y:S05]  /*17cc0*/  @P1 BRA `(.L_x_655) ;  /* 0x0000000000241947 */ /* 0x000fea0003800000 */
[----:B------:R-:W-:Y:S02]  /*17cd0*/  ULDC UR4, c[0x0][0xac8] ;  /* 0x0002b20000047ab9 */ /* 0x000fe40000000800 */
[----:B------:R-:W-:Y:S02]  /*17ce0*/  ISETP.GE.AND P2, PT, R184, UR4, PT ;  /* 0x00000004b8007c0c */ /* 0x000fe4000bf46270 */
[----:B------:R-:W-:-:S11]  /*17cf0*/  ISETP.GE.AND P3, PT, R185, UR4, PT ;  /* 0x00000004b9007c0c */ /* 0x000fd6000bf66270 */
[CC--:B---3--:R-:W-:Y:S02]  /*17d00*/  @!P2 LEA R4, P0, R184.reuse, R6.reuse, 0x1 ;  /* 0x00000006b804a211 */ /* 0x0c8fe400078008ff */
[C---:B------:R-:W-:Y:S02]  /*17d10*/  @!P3 LEA R6, P1, R185.reuse, R6, 0x1 ;  /* 0x00000006b906b211 */ /* 0x040fe400078208ff */
[-C--:B0-----:R-:W-:Y:S02]  /*17d20*/  @!P2 LEA.HI.X R5, R184, R0.reuse, R105, 0x1, P0 ;  /* 0x00000000b805a211 */ /* 0x081fe400000f0c69 */
[----:B------:R-:W-:-:S03]  /*17d30*/  @!P3 LEA.HI.X R7, R185, R0, R104, 0x1, P1 ;  /* 0x00000000b907b211 */ /* 0x000fc600008f0c68 */
[----:B------:R0:W-:Y:S04]  /*17d40*/  @!P2 ST.E.128 desc[UR56][R4.64], R12 ;  /* 0x0000000c0400a985 */ /* 0x0001e8000c101d38 */
[----:B------:R0:W-:Y:S02]  /*17d50*/  @!P3 ST.E.128 desc[UR56][R6.64], R36 ;  /* 0x000000240600b985 */ /* 0x0001e4000c101d38 */
.L_x_655:
[----:B------:R-:W-:Y:S05]  /*17d60*/  BSYNC B1 ;  /* 0x0000000000017941 */ /* 0x000fea0003800000 */
.L_x_654:
[----:B0-----:R-:W-:Y:S01]  /*17d70*/  VIADD R0, R48, 0x60 ;  /* 0x0000006030007836 */ /* 0x001fe20000000000 */
[----:B-1--4-:R-:W0:Y:S04]  /*17d80*/  SHFL.IDX PT, R47, R47, 0x3, 0x181f ;  /* 0x00781f002f2f7f89 */ /* 0x012e2800000e0000 */
[----:B------:R-:W-:Y:S01]  /*17d90*/  ISETP.GE.AND P0, PT, R0, R3, PT ;  /* 0x000000030000720c */ /* 0x000fe20003f06270 */
[----:B------:R-:W1:-:S12]  /*17da0*/  SHFL.IDX PT, R46, R46, 0x3, 0x181f ;  /* 0x00781f002e2e7f89 */ /* 0x000e5800000e0000 */
[----:B------:R-:W-:Y:S05]  /*17db0*/  @P0 BRA `(.L_x_656) ;  /* 0x0000001800300947 */ /* 0x000fea0003800000 */
[----:B------:R-:W-:Y:S02]  /*17dc0*/  ULDC UR4, c[0x0][0xac8] ;  /* 0x0002b20000047ab9 */ /* 0x000fe40000000800 */
[----:B------:R-:W-:-:S13]  /*17dd0*/  ISETP.GE.AND P1, PT, R184, UR4, PT ;  /* 0x00000004b8007c0c */ /* 0x000fda000bf26270 */
[----:B-1----:R-:W-:-:S04]  /*17de0*/  @!P1 LEA R4, P0, R184, R46, 0x1 ;  /* 0x0000002eb8049211 */ /* 0x002fc800078008ff */
[----:B0-----:R-:W-:Y:S02]  /*17df0*/  @!P1 LEA.HI.X R5, R184, R47, R105, 0x1, P0 ;  /* 0x0000002fb8059211 */ /* 0x001fe400000f0c69 */
[----:B------:R-:W-:-:S03]  /*17e00*/  ISETP.GE.AND P0, PT, R185, UR4, PT ;  /* 0x00000004b9007c0c */ /* 0x000fc6000bf06270 */
[----:B------:R0:W-:Y:S10]  /*17e10*/  @!P1 ST.E.128 desc[UR56][R4.64], R24 ;  /* 0x0000001804009985 */ /* 0x0001f4000c101d38 */
[----:B------:R-:W-:Y:S05]  /*17e20*/  @P0 BRA `(.L_x_656) ;  /* 0x0000001800140947 */ /* 0x000fea0003800000 */
[----:B0-----:R-:W-:-:S04]  /*17e30*/  LEA R4, P0, R185, R46, 0x1 ;  /* 0x0000002eb9047211 */ /* 0x001fc800078008ff */
[----:B------:R-:W-:-:S05]  /*17e40*/  LEA.HI.X R5, R185, R47, R104, 0x1, P0 ;  /* 0x0000002fb9057211 */ /* 0x000fca00000f0c68 */
[----:B------:R0:W-:Y:S01]  /*17e50*/  ST.E.128 desc[UR56][R4.64], R40 ;  /* 0x0000002804007985 */ /* 0x0001e2000c101d38 */
[----:B------:R-:W-:Y:S05]  /*17e60*/  BRA `(.L_x_656) ;  /* 0x0000001800047947 */ /* 0x000fea0003800000 */
.L_x_649:
[----:B0-----:R-:W0:Y:S01]  /*17e70*/  @P4 LDC R6, c[0x0][0xbec] ;  /* 0x0002fb00ff064b82 */ /* 0x001e220000000800 */
[----:B------:R-:W-:Y:S01]  /*17e80*/  ULDC.64 UR4, c[0x0][0xb08] ;  /* 0x0002c20000047ab9 */ /* 0x000fe20000000a00 */
[----:B------:R-:W-:Y:S01]  /*17e90*/  SHF.R.S32.HI R7, RZ, 0x1f, R188 ;  /* 0x0000001fff077819 */ /* 0x000fe200000114bc */
[----:B------:R-:W-:Y:S01]  /*17ea0*/  IMAD R103, R103, UR4, RZ ;  /* 0x0000000467677c24 */ /* 0x000fe2000f8e02ff */
[----:B------:R-:W-:Y:S01]  /*17eb0*/  ULDC.64 UR6, c[0x0][0xb30] ;  /* 0x0002cc0000067ab9 */ /* 0x000fe20000000a00 */
[----:B------:R-:W-:Y:S01]  /*17ec0*/  IMAD.WIDE.U32 R4, R0, UR4, RZ ;  /* 0x0000000400047c25 */ /* 0x000fe2000f8e00ff */
[----:B------:R-:W-:Y:S01]  /*17ed0*/  ISETP.GE.AND P0, PT, R8, R3, PT ;  /* 0x000000030800720c */ /* 0x000fe20003f06270 */
[----:B------:R-:W-:Y:S01]  /*17ee0*/  BSSY B1, `(.L_x_657) ;  /* 0x0000079000017945 */ /* 0x000fe20003800000 */
[----:B------:R-:W1:Y:S01]  /*17ef0*/  @P4 LDC R11, c[0x0][0xbf0] ;  /* 0x0002fc00ff0b4b82 */ /* 0x000e620000000800 */
[----:B------:R-:W-:Y:S01]  /*17f00*/  IMAD R103, R0, UR5, R103 ;  /* 0x0000000500677c24 */ /* 0x000fe2000f8e0267 */
[----:B------:R-:W-:Y:S01]  /*17f10*/  ULDC.64 UR4, c[0x0][0xb38] ;  /* 0x0002ce0000047ab9 */ /* 0x000fe20000000a00 */
[----:B------:R-:W-:Y:S01]  /*17f20*/  VIADD R15, R199, 0x8 ;  /* 0x00000008c70f7836 */ /* 0x000fe20000000000 */
[----:B------:R-:W-:Y:S01]  /*17f30*/  SHF.R.S32.HI R24, RZ, 0x1f, R201 ;  /* 0x0000001fff187819 */ /* 0x000fe200000114c9 */
[----:B------:R-:W-:Y:S01]  /*17f40*/  IMAD.IADD R5, R5, 0x1, R103 ;  /* 0x0000000105057824 */ /* 0x000fe200078e0267 */
[----:B------:R-:W-:Y:S01]  /*17f50*/  SHF.R.S32.HI R26, RZ, 0x1f, R202 ;  /* 0x0000001fff1a7819 */ /* 0x000fe200000114ca */
[----:B------:R-:W-:Y:S01]  /*17f60*/  VIADD R21, R199, 0x10 ;  /* 0x00000010c7157836 */ /* 0x000fe20000000000 */
[----:B------:R-:W-:Y:S01]  /*17f70*/  SHF.R.S32.HI R14, RZ, 0x1f, R15 ;  /* 0x0000001fff0e7819 */ /* 0x000fe2000001140f */
[----:B------:R-:W-:Y:S01]  /*17f80*/  IMAD.WIDE.U32 R4, R162, UR4, R4 ;  /* 0x00000004a2047c25 */ /* 0x000fe2000f8e0004 */
[----:B------:R-:W-:-:S02]  /*17f90*/  SHF.R.S32.HI R27, RZ, 0x1f, R203 ;  /* 0x0000001fff1b7819 */ /* 0x000fc400000114cb */
[----:B------:R-:W-:Y:S01]  /*17fa0*/  SHF.R.S32.HI R20, RZ, 0x1f, R21 ;  /* 0x0000001fff147819 */ /* 0x000fe20000011415 */
[----:B------:R-:W-:Y:S01]  /*17fb0*/  IMAD R5, R162, UR5, R5 ;  /* 0x00000005a2057c24 */ /* 0x000fe2000f8e0205 */
[----:B------:R-:W-:Y:S01]  /*17fc0*/  ULDC.64 UR4, c[0x0][0xb40] ;  /* 0x0002d00000047ab9 */ /* 0x000fe20000000a00 */
[----:B------:R-:W-:Y:S01]  /*17fd0*/  SHF.R.S32.HI R28, RZ, 0x1f, R204 ;  /* 0x0000001fff1c7819 */ /* 0x000fe200000114cc */
[----:B------:R-:W-:Y:S01]  /*17fe0*/  IMAD R7, R7, UR4, RZ ;  /* 0x0000000407077c24 */ /* 0x000fe2000f8e02ff */
[----:B------:R-:W-:Y:S01]  /*17ff0*/  SHF.R.S32.HI R29, RZ, 0x1f, R205 ;  /* 0x0000001fff1d7819 */ /* 0x000fe200000114cd */
[----:B0-----:R-:W-:Y:S01]  /*18000*/  @P4 IMAD.HI.U32 R6, R25, R6, RZ ;  /* 0x0000000619064227 */ /* 0x001fe200078e00ff */
[----:B------:R-:W-:Y:S02]  /*18010*/  SHF.R.S32.HI R30, RZ, 0x1f, R206 ;  /* 0x0000001fff1e7819 */ /* 0x000fe400000114ce */
[----:B------:R-:W-:Y:S01]  /*18020*/  SHF.R.S32.HI R31, RZ, 0x1f, R207 ;  /* 0x0000001fff1f7819 */ /* 0x000fe200000114cf */
[C---:B------:R-:W-:Y:S01]  /*18030*/  IMAD R9, R188.reuse, UR5, R7 ;  /* 0x00000005bc097c24 */ /* 0x040fe2000f8e0207 */
[----:B------:R-:W-:Y:S01]  /*18040*/  SHF.R.S32.HI R32, RZ, 0x1f, R208 ;  /* 0x0000001fff207819 */ /* 0x000fe200000114d0 */
[----:B------:R-:W-:Y:S01]  /*18050*/  IMAD.WIDE.U32 R4, R188, UR4, R4 ;  /* 0x00000004bc047c25 */ /* 0x000fe2000f8e0004 */
[----:B------:R-:W-:Y:S01]  /*18060*/  ULDC.64 UR4, c[0x0][0xb48] ;  /* 0x0002d20000047ab9 */ /* 0x000fe20000000a00 */
[----:B------:R-:W-:-:S02]  /*18070*/  SHF.R.S32.HI R33, RZ, 0x1f, R209 ;  /* 0x0000001fff217819 */ /* 0x000fc400000114d1 */
[----:B------:R-:W-:Y:S01]  /*18080*/  IMAD.MOV.U32 R7, RZ, RZ, R25 ;  /* 0x000000ffff077224 */ /* 0x000fe200078e0019 */
[----:B-1----:R-:W-:Y:S01]  /*18090*/  @P4 SHF.R.U32.HI R7, RZ, R11, R6 ;  /* 0x0000000bff074219 */ /* 0x002fe20000011606 */
[----:B------:R-:W-:Y:S01]  /*180a0*/  IMAD.IADD R5, R5, 0x1, R9 ;  /* 0x0000000105057824 */ /* 0x000fe200078e0209 */
[----:B------:R-:W-:Y:S01]  /*180b0*/  SHF.R.S32.HI R34, RZ, 0x1f, R210 ;  /* 0x0000001fff227819 */ /* 0x000fe200000114d2 */
[----:B------:R-:W-:Y:S01]  /*180c0*/  VIADD R6, R2, 0x2a820 ;  /* 0x0002a82002067836 */ /* 0x000fe20000000000 */
[--C-:B------:R-:W-:Y:S01]  /*180d0*/  SHF.R.S32.HI R0, RZ, 0x1f, R7.reuse ;  /* 0x0000001fff007819 */ /* 0x100fe20000011407 */
[----:B------:R-:W-:Y:S01]  /*180e0*/  IMAD.MOV R9, RZ, RZ, -R7 ;  /* 0x000000ffff097224 */ /* 0x000fe200078e0a07 */
[----:B------:R-:W-:Y:S01]  /*180f0*/  SHF.R.S32.HI R35, RZ, 0x1f, R211 ;  /* 0x0000001fff237819 */ /* 0x000fe200000114d3 */
[----:B------:R-:W-:Y:S01]  /*18100*/  IMAD.WIDE.U32 R4, R200, UR4, R4 ;  /* 0x00000004c8047c25 */ /* 0x000fe2000f8e0004 */
[----:B------:R-:W-:Y:S02]  /*18110*/  PRMT R6, RZ, 0x654, R6 ;  /* 0x00000654ff067816 */ /* 0x000fe40000000006 */
[----:B------:R-:W-:Y:S01]  /*18120*/  SHF.R.S32.HI R72, RZ, 0x1f, R212 ;  /* 0x0000001fff487819 */ /* 0x000fe200000114d4 */
[----:B------:R-:W-:Y:S01]  /*18130*/  IMAD R9, R102, R9, R25 ;  /* 0x0000000966097224 */ /* 0x000fe200078e0219 */
[----:B------:R0:W-:Y:S01]  /*18140*/  SYNCS.ARRIVE.TRANS64.RED.A1T0 RZ, [R6+URZ], RZ ;  /* 0x000000ff06ff79a7 */ /* 0x0001e2000810043f */
[----:B------:R-:W-:Y:S01]  /*18150*/  IMAD R0, R0, UR6, RZ ;  /* 0x0000000600007c24 */ /* 0x000fe2000f8e02ff */
[----:B------:R-:W-:Y:S01]  /*18160*/  SHF.R.S32.HI R73, RZ, 0x1f, R213 ;  /* 0x0000001fff497819 */ /* 0x000fe200000114d5 */
[----:B------:R-:W-:Y:S01]  /*18170*/  IMAD R5, R200, UR5, R5 ;  /* 0x00000005c8057c24 */ /* 0x000fe2000f8e0205 */
[----:B------:R-:W-:Y:S01]  /*18180*/  ULDC.64 UR4, c[0x0][0xb28] ;  /* 0x0002ca0000047ab9 */ /* 0x000fe20000000a00 */
[C---:B------:R-:W-:Y:S01]  /*18190*/  IMAD R11, R7.reuse, UR7, R0 ;  /* 0x00000007070b7c24 */ /* 0x040fe2000f8e0200 */
[----:B------:R-:W-:Y:S01]  /*181a0*/  SHF.R.S32.HI R0, RZ, 0x1f, R9 ;  /* 0x0000001fff007819 */ /* 0x000fe20000011409 */
[----:B------:R-:W-:-:S04]  /*181b0*/  IMAD.WIDE.U32 R4, R7, UR6, R4 ;  /* 0x0000000607047c25 */ /* 0x000fc8000f8e0004 */
[----:B------:R-:W-:Y:S02]  /*181c0*/  IMAD R0, R0, UR4, RZ ;  /* 0x0000000400007c24 */ /* 0x000fe4000f8e02ff */
[----:B------:R-:W-:Y:S02]  /*181d0*/  IMAD.IADD R5, R5, 0x1, R11 ;  /* 0x0000000105057824 */ /* 0x000fe400078e020b */
[C---:B------:R-:W-:Y:S02]  /*181e0*/  IMAD R7, R9.reuse, UR5, R0 ;  /* 0x0000000509077c24 */ /* 0x040fe4000f8e0200 */
[----:B------:R-:W-:Y:S01]  /*181f0*/  IMAD.WIDE.U32 R4, R9, UR4, R4 ;  /* 0x0000000409047c25 */ /* 0x000fe2000f8e0004 */
[----:B------:R-:W-:-:S03]  /*18200*/  ULDC.64 UR4, c[0x0][0xb00] ;  /* 0x0002c00000047ab9 */ /* 0x000fc60000000a00 */
[----:B------:R-:W-:Y:S01]  /*18210*/  IMAD.IADD R5, R5, 0x1, R7 ;  /* 0x0000000105057824 */ /* 0x000fe200078e0207 */
[----:B------:R-:W-:-:S04]  /*18220*/  LEA R0, P1, R4, UR4, 0x2 ;  /* 0x0000000404007c11 */ /* 0x000fc8000f8210ff */
[----:B------:R-:W-:Y:S02]  /*18230*/  LEA.HI.X R13, R4, UR5, R5, 0x2, P1 ;  /* 0x00000005040d7c11 */ /* 0x000fe400088f1405 */
[----:B------:R0:W1:Y:S04]  /*18240*/  SHFL.IDX PT, R4, R0, RZ, 0x1c1f ;  /* 0x001c1fff00047589 */ /* 0x00006800000e0000 */
[----:B------:R0:W2:Y:S01]  /*18250*/  SHFL.IDX PT, R5, R13, RZ, 0x1c1f ;  /* 0x001c1fff0d057589 */ /* 0x0000a200000e0000 */
[----:B------:R-:W-:Y:S05]  /*18260*/  @P0 BRA `(.L_x_658) ;  /* 0x0000000400000947 */ /* 0x000fea0003800000 */
[----:B------:R-:W-:Y:S02]  /*18270*/  ULDC UR4, c[0x0][0xac8] ;  /* 0x0002b20000047ab9 */ /* 0x000fe40000000800 */
[----:B------:R-:W-:Y:S02]  /*18280*/  ISETP.GE.AND P3, PT, R199, UR4, PT ;  /* 0x00000004c7007c0c */ /* 0x000fe4000bf66270 */
[----:B------:R-:W-:Y:S02]  /*18290*/  ISETP.GE.AND P2, PT, R15, UR4, PT ;  /* 0x000000040f007c0c */ /* 0x000fe4000bf46270 */
[----:B------:R-:W-:Y:S02]  /*182a0*/  ISETP.GE.AND P1, PT, R21, UR4, PT ;  /* 0x0000000415007c0c */ /* 0x000fe4000bf26270 */
[----:B------:R-:W-:Y:S02]  /*182b0*/  ISETP.GE.AND P0, PT, R213, UR4, PT ;  /* 0x00000004d5007c0c */ /* 0x000fe4000bf06270 */
[----:B------:R-:W-:-:S05]  /*182c0*/  ISETP.GE.AND P4, PT, R211, UR4, PT ;  /* 0x00000004d3007c0c */ /* 0x000fca000bf86270 */
[----:B012---:R-:W-:-:S04]  /*182d0*/  @!P3 IMAD.WIDE R6, R199, 0x4, R4 ;  /* 0x00000004c706b825 */ /* 0x007fc800078e0204 */
[CC--:B------:R-:W-:Y:S01]  /*182e0*/  @!P1 LEA R8, P5, R21.reuse, R4.reuse, 0x2 ;  /* 0x0000000415089211 */ /* 0x0c0fe200078a10ff */
[----:B------:R0:W-:Y:S01]  /*182f0*/  @!P3 ST.E.64 desc[UR56][R6.64], R88 ;  /* 0x000000580600b985 */ /* 0x0001e2000c101b38 */
[----:B------:R-:W-:Y:S02]  /*18300*/  ISETP.GE.AND P3, PT, R212, UR4, PT ;  /* 0x00000004d4007c0c */ /* 0x000fe4000bf66270 */
[----:B------:R-:W-:Y:S02]  /*18310*/  @!P1 LEA.HI.X R9, R21, R5, R20, 0x2, P5 ;  /* 0x0000000515099211 */ /* 0x000fe400028f1414 */
[----:B------:R-:W-:Y:S02]  /*18320*/  ISETP.GE.AND P5, PT, R210, UR4, PT ;  /* 0x00000004d2007c0c */ /* 0x000fe4000bfa6270 */
[----:B0-----:R-:W-:-:S04]  /*18330*/  @!P2 LEA R6, P6, R15, R4, 0x2 ;  /* 0x000000040f06a211 */ /* 0x001fc800078c10ff */
[----:B------:R-:W-:Y:S02]  /*18340*/  @!P2 LEA.HI.X R7, R15, R5, R14, 0x2, P6 ;  /* 0x000000050f07a211 */ /* 0x000fe400030f140e */
[----:B------:R-:W-:-:S03]  /*18350*/  @!P0 LEA R10, P6, R213, R4, 0x2 ;  /* 0x00000004d50a8211 */ /* 0x000fc600078c10ff */
[----:B------:R0:W-:Y:S01]  /*18360*/  @!P2 ST.E.64 desc[UR56][R6.64], R90 ;  /* 0x0000005a0600a985 */ /* 0x0001e2000c101b38 */
[----:B------:R-:W-:Y:S02]  /*18370*/  @!P0 LEA.HI.X R11, R213, R5, R73, 0x2, P6 ;  /* 0x00000005d50b8211 */ /* 0x000fe400030f1449 */
[----:B------:R-:W-:Y:S01]  /*18380*/  ISETP.GE.AND P2, PT, R209, UR4, PT ;  /* 0x00000004d1007c0c */ /* 0x000fe2000bf46270 */
[----:B------:R1:W-:Y:S01]  /*18390*/  @!P1 ST.E.64 desc[UR56][R8.64], R92 ;  /* 0x0000005c08009985 */ /* 0x0003e2000c101b38 */
[----:B------:R-:W-:-:S03]  /*183a0*/  ISETP.GE.AND P1, PT, R208, UR4, PT ;  /* 0x00000004d0007c0c */ /* 0x000fc6000bf26270 */
[----:B------:R2:W-:Y:S01]  /*183b0*/  @!P0 ST.E.64 desc[UR56][R10.64], R36 ;  /* 0x000000240a008985 */ /* 0x0005e2000c101b38 */
[CC--:B0-----:R-:W-:Y:S02]  /*183c0*/  @!P3 LEA R6, P6, R212.reuse, R4.reuse, 0x2 ;  /* 0x00000004d406b211 */ /* 0x0c1fe400078c10ff */
[CC--:B-1----:R-:W-:Y:S02]  /*183d0*/  @!P4 LEA R8, P0, R211.reuse, R4.reuse, 0x2 ;  /* 0x00000004d308c211 */ /* 0x0c2fe400078010ff */
[-C--:B------:R-:W-:Y:S02]  /*183e0*/  @!P3 LEA.HI.X R7, R212, R5.reuse, R72, 0x2, P6 ;  /* 0x00000005d407b211 */ /* 0x080fe400030f1448 */
[----:B------:R-:W-:Y:S02]  /*183f0*/  @!P4 LEA.HI.X R9, R211, R5, R35, 0x2, P0 ;  /* 0x00000005d309c211 */ /* 0x000fe400000f1423 */
[----:B------:R-:W-:Y:S01]  /*18400*/  ISETP.GE.AND P0, PT, R207, UR4, PT ;  /* 0x00000004cf007c0c */ /* 0x000fe2000bf06270 */
[----:B------:R0:W-:Y:S01]  /*18410*/  @!P3 ST.E.64 desc[UR56][R6.64], R40 ;  /* 0x000000280600b985 */ /* 0x0001e2000c101b38 */
[----:B--2---:R-:W-:-:S02]  /*18420*/  @!P5 LEA R10, P6, R210, R4, 0x2 ;  /* 0x00000004d20ad211 */ /* 0x004fc400078c10ff */
[----:B------:R-:W-:Y:S01]  /*18430*/  ISETP.GE.AND P3, PT, R206, UR4, PT ;  /* 0x00000004ce007c0c */ /* 0x000fe2000bf66270 */
[----:B------:R1:W-:Y:S01]  /*18440*/  @!P4 ST.E.64 desc[UR56][R8.64], R44 ;  /* 0x0000002c0800c985 */ /* 0x0003e2000c101b38 */
[----:B------:R-:W-:-:S05]  /*18450*/  @!P5 LEA.HI.X R11, R210, R5, R34, 0x2, P6 ;  /* 0x00000005d20bd211 */ /* 0x000fca00030f1422 */
[----:B------:R2:W-:Y:S01]  /*18460*/  @!P5 ST.E.64 desc[UR56][R10.64], R48 ;  /* 0x000000300a00d985 */ /* 0x0005e2000c101b38 */
[CC--:B0-----:R-:W-:Y:S02]  /*18470*/  @!P2 LEA R6, P4, R209.reuse, R4.reuse, 0x2 ;  /* 0x00000004d106a211 */ /* 0x0c1fe400078810ff */
[CC--:B-1----:R-:W-:Y:S02]  /*18480*/  @!P1 LEA R8, P5, R208.reuse, R4.reuse, 0x2 ;  /* 0x00000004d0089211 */ /* 0x0c2fe400078a10ff */
[-C--:B------:R-:W-:Y:S02]  /*18490*/  @!P2 LEA.HI.X R7, R209, R5.reuse, R33, 0x2, P4 ;  /* 0x00000005d107a211 */ /* 0x080fe400020f1421 */
[----:B------:R-:W-:Y:S02]  /*184a0*/  ISETP.GE.AND P4, PT, R205, UR4, PT ;  /* 0x00000004cd007c0c */ /* 0x000fe4000bf86270 */
[----:B--2---:R-:W-:Y:S01]  /*184b0*/  @!P0 LEA R10, P6, R207, R4, 0x2 ;  /* 0x00000004cf0a8211 */ /* 0x004fe200078c10ff */
[----:B------:R0:W-:Y:S01]  /*184c0*/  @!P2 ST.E.64 desc[UR56][R6.64], R52 ;  /* 0x000000340600a985 */ /* 0x0001e2000c101b38 */
[----:B------:R-:W-:-:S02]  /*184d0*/  @!P1 LEA.HI.X R9, R208, R5, R32, 0x2, P5 ;  /* 0x00000005d0099211 */ /* 0x000fc400028f1420 */
[----:B------:R-:W-:Y:S02]  /*184e0*/  @!P0 LEA.HI.X R11, R207, R5, R31, 0x2, P6 ;  /* 0x00000005cf0b8211 */ /* 0x000fe400030f141f */
[----:B------:R-:W-:Y:S01]  /*184f0*/  ISETP.GE.AND P2, PT, R204, UR4, PT ;  /* 0x00000004cc007c0c */ /* 0x000fe2000bf46270 */
[----:B------:R1:W-:Y:S01]  /*18500*/  @!P1 ST.E.64 desc[UR56][R8.64], R56 ;  /* 0x0000003808009985 */ /* 0x0003e2000c101b38 */
[----:B------:R-:W-:-:S03]  /*18510*/  ISETP.GE.AND P1, PT, R203, UR4, PT ;  /* 0x00000004cb007c0c */ /* 0x000fc6000bf26270 */
[----:B------:R2:W-:Y:S01]  /*18520*/  @!P0 ST.E.64 desc[UR56][R10.64], R60 ;  /* 0x0000003c0a008985 */ /* 0x0005e2000c101b38 */
[----:B------:R-:W-:Y:S02]  /*18530*/  ISETP.GE.AND P0, PT, R202, UR4, PT ;  /* 0x00000004ca007c0c */ /* 0x000fe4000bf06270 */
[----:B0-----:R-:W-:-:S04]  /*18540*/  @!P3 LEA R6, P5, R206, R4, 0x2 ;  /* 0x00000004ce06b211 */ /* 0x001fc800078a10ff */
[-C--:B------:R-:W-:Y:S02]  /*18550*/  @!P3 LEA.HI.X R7, R206, R5.reuse, R30, 0x2, P5 ;  /* 0x00000005ce07b211 */ /* 0x080fe400028f141e */
[----:B------:R-:W-:Y:S02]  /*18560*/  ISETP.GE.AND P5, PT, R201, UR4, PT ;  /* 0x00000004c9007c0c */ /* 0x000fe4000bfa6270 */
[CC--:B-1----:R-:W-:Y:S01]  /*18570*/  @!P4 LEA R8, P6, R205.reuse, R4.reuse, 0x2 ;  /* 0x00000004cd08c211 */ /* 0x0c2fe200078c10ff */
[----:B------:R0:W-:Y:S03]  /*18580*/  @!P3 ST.E.64 desc[UR56][R6.64], R64 ;  /* 0x000000400600b985 */ /* 0x0001e6000c101b38 */
[----:B------:R-:W-:Y:S02]  /*18590*/  @!P4 LEA.HI.X R9, R205, R5, R29, 0x2, P6 ;  /* 0x00000005cd09c211 */ /* 0x000fe400030f141d */
[----:B--2---:R-:W-:-:S03]  /*185a0*/  @!P1 LEA R10, P6, R203, R4, 0x2 ;  /* 0x00000004cb0a9211 */ /* 0x004fc600078c10ff */
[----:B------:R1:W-:Y:S01]  /*185b0*/  @!P4 ST.E.64 desc[UR56][R8.64], R68 ;  /* 0x000000440800c985 */ /* 0x0003e2000c101b38 */
[----:B------:R-:W-:Y:S02]  /*185c0*/  @!P1 LEA.HI.X R11, R203, R5, R27, 0x2, P6 ;  /* 0x00000005cb0b9211 */ /* 0x000fe400030f141b */
[----:B0-----:R-:W-:-:S04]  /*185d0*/  @!P2 LEA R6, P3, R204, R4, 0x2 ;  /* 0x00000004cc06a211 */ /* 0x001fc800078610ff */
[----:B------:R-:W-:Y:S02]  /*185e0*/  @!P2 LEA.HI.X R7, R204, R5, R28, 0x2, P3 ;  /* 0x00000005cc07a211 */ /* 0x000fe400018f141c */
[----:B-1----:R-:W-:-:S03]  /*185f0*/  @!P0 LEA R8, P4, R202, R4, 0x2 ;  /* 0x00000004ca088211 */ /* 0x002fc600078810ff */
[----:B------:R3:W-:Y:S01]  /*18600*/  @!P2 ST.E.64 desc[UR56][R6.64], R94 ;  /* 0x0000005e0600a985 */ /* 0x0007e2000c101b38 */
[C---:B------:R-:W-:Y:S02]  /*18610*/  @!P5 LEA R4, P3, R201.reuse, R4, 0x2 ;  /* 0x00000004c904d211 */ /* 0x040fe400078610ff */
[-C--:B------:R-:W-:Y:S01]  /*18620*/  @!P0 LEA.HI.X R9, R202, R5.reuse, R26, 0x2, P4 ;  /* 0x00000005ca098211 */ /* 0x080fe200020f141a */
[----:B------:R3:W-:Y:S01]  /*18630*/  @!P1 ST.E.64 desc[UR56][R10.64], R76 ;  /* 0x0000004c0a009985 */ /* 0x0007e2000c101b38 */
[----:B------:R-:W-:-:S03]  /*18640*/  @!P5 LEA.HI.X R5, R201, R5, R24, 0x2, P3 ;  /* 0x00000005c905d211 */ /* 0x000fc600018f1418 */
[----:B------:R3:W-:Y:S04]  /*18650*/  @!P0 ST.E.64 desc[UR56][R8.64], R80 ;  /* 0x0000005008008985 */ /* 0x0007e8000c101b38 */
[----:B------:R3:W-:Y:S02]  /*18660*/  @!P5 ST.E.64 desc[UR56][R4.64], R84 ;  /* 0x000000540400d985 */ /* 0x0007e4000c101b38 */
.L_x_658:
[----:B------:R-:W-:Y:S05]  /*18670*/  BSYNC B1 ;  /* 0x0000000000017941 */ /* 0x000fea0003800000 */
.L_x_657:
[----:B------:R-:W-:Y:S01]  /*18680*/  ISETP.GE.AND P0, PT, R12, R3, PT ;  /* 0x000000030c00720c */ /* 0x000fe20003f06270 */
[----:B--23--:R2:W3:Y:S04]  /*18690*/  SHFL.IDX PT, R5, R13, 0x1, 0x1c1f ;  /* 0x003c1f000d057f89 */ /* 0x00c4e800000e0000 */
[----:B-1----:R2:W1:Y:S08]  /*186a0*/  SHFL.IDX PT, R4, R0, 0x1, 0x1c1f ;  /* 0x003c1f0000047f89 */ /* 0x00247000000e0000 */
[----:B--2---:R-:W-:Y:S05]  /*186b0*/  @P0 BRA `(.L_x_656) ;  /* 0x0000000c00f00947 */ /* 0x004fea0003800000 */
[----:B------:R-:W-:Y:S02]  /*186c0*/  ULDC UR4, c[0x0][0xac8] ;  /* 0x0002b20000047ab9 */ /* 0x000fe40000000800 */
[----:B------:R-:W-:Y:S02]  /*186d0*/  ISETP.GE.AND P1, PT, R15, UR4, PT ;  /* 0x000000040f007c0c */ /* 0x000fe4000bf26270 */
[----:B------:R-:W-:Y:S02]  /*186e0*/  ISETP.GE.AND P0, PT, R21, UR4, PT ;  /* 0x0000000415007c0c */ /* 0x000fe4000bf06270 */
[----:B------:R-:W-:Y:S02]  /*186f0*/  ISETP.GE.AND P2, PT, R199, UR4, PT ;  /* 0x00000004c7007c0c */ /* 0x000fe4000bf46270 */
[----:B------:R-:W-:Y:S02]  /*18700*/  ISETP.GE.AND P4, PT, R212, UR4, PT ;  /* 0x00000004d4007c0c */ /* 0x000fe4000bf86270 */
[----:B------:R-:W-:-:S05]  /*18710*/  ISETP.GE.AND P3, PT, R213, UR4, PT ;  /* 0x00000004d5007c0c */ /* 0x000fca000bf66270 */
[-C--:B01----:R-:W-:Y:S02]  /*18720*/  @!P1 LEA R6, P5, R15, R4.reuse, 0x2 ;  /* 0x000000040f069211 */ /* 0x083fe400078a10ff */
[-C--:B------:R-:W-:Y:S02]  /*18730*/  @!P0 LEA R8, P6, R21, R4.reuse, 0x2 ;  /* 0x0000000415088211 */ /* 0x080fe400078c10ff */
[-C--:B---3--:R-:W-:Y:S01]  /*18740*/  @!P1 LEA.HI.X R7, R15, R5.reuse, R14, 0x2, P5 ;  /* 0x000000050f079211 */ /* 0x088fe200028f140e */
[----:B------:R-:W-:Y:S01]  /*18750*/  @!P2 IMAD.WIDE R10, R199, 0x4, R4 ;  /* 0x00000004c70aa825 */ /* 0x000fe200078e0204 */
[----:B------:R-:W-:Y:S02]  /*18760*/  ISETP.GE.AND P5, PT, R211, UR4, PT ;  /* 0x00000004d3007c0c */ /* 0x000fe4000bfa6270 */
[----:B------:R-:W-:Y:S02]  /*18770*/  @!P0 LEA.HI.X R9, R21, R5, R20, 0x2, P6 ;  /* 0x0000000515098211 */ /* 0x000fe400030f1414 */
[----:B------:R-:W-:Y:S01]  /*18780*/  @!P2 ST.E.64 desc[UR56][R10.64], R96 ;  /* 0x000000600a00a985 */ /* 0x000fe2000c101b38 */
[----:B------:R-:W-:-:S02]  /*18790*/  @!P4 LEA R14, P2, R212, R4, 0x2 ;  /* 0x00000004d40ec211 */ /* 0x000fc400078410ff */
[----:B------:R-:W-:Y:S01]  /*187a0*/  @!P3 LEA R12, P6, R213, R4, 0x2 ;  /* 0x00000004d50cb211 */ /* 0x000fe200078c10ff */
[----:B------:R0:W-:Y:S01]  /*187b0*/  @!P1 ST.E.64 desc[UR56][R6.64], R98 ;  /* 0x0000006206009985 */ /* 0x0001e2000c101b38 */
        /* <DEDUP_REMOVED lines=12> */
[-C--:B------:R-:W-:Y:S01]  /*18880*/  @!P2 LEA R10, P6, R208, R4.reuse, 0x2 ;  /* 0x00000004d00aa211 */ /* 0x080fe200078c10ff */
[----:B------:R-:W-:Y:S01]  /*18890*/  @!P5 ST.E.64 desc[UR56][R20.64], R46 ;  /* 0x0000002e1400d985 */ /* 0x000fe2000c101b38 */
[----:B-1----:R-:W-:Y:S02]  /*188a0*/  @!P1 LEA R8, P5, R209, R4, 0x2 ;  /* 0x00000004d1089211 */ /* 0x002fe400078a10ff */
[----:B------:R-:W-:-:S02]  /*188b0*/  @!P0 LEA.HI.X R7, R210, R5, R34, 0x2, P4 ;  /* 0x00000005d2078211 */ /* 0x000fc400020f1422 */
[-C--:B------:R-:W-:Y:S02]  /*188c0*/  @!P1 LEA.HI.X R9, R209, R5.reuse, R33, 0x2, P5 ;  /* 0x00000005d1099211 */ /* 0x080fe400028f1421 */
[----:B------:R-:W-:Y:S01]  /*188d0*/  ISETP.GE.AND P4, PT, R206, UR4, PT ;  /* 0x00000004ce007c0c */ /* 0x000fe2000bf86270 */
[----:B------:R-:W-:Y:S01]  /*188e0*/  @!P0 ST.E.64 desc[UR56][R6.64], R50 ;  /* 0x0000003206008985 */ /* 0x000fe2000c101b38 */
[----:B------:R-:W-:Y:S02]  /*188f0*/  @!P2 LEA.HI.X R11, R208, R5, R32, 0x2, P6 ;  /* 0x00000005d00ba211 */ /* 0x000fe400030f1420 */
[----:B--2---:R-:W-:Y:S01]  /*18900*/  @!P3 LEA R12, P5, R207, R4, 0x2 ;  /* 0x00000004cf0cb211 */ /* 0x004fe200078a10ff */
[----:B------:R0:W-:Y:S01]  /*18910*/  @!P1 ST.E.64 desc[UR56][R8.64], R54 ;  /* 0x0000003608009985 */ /* 0x0001e2000c101b38 */
[----:B------:R-:W-:Y:S02]  /*18920*/  ISETP.GE.AND P1, PT, R204, UR4, PT ;  /* 0x00000004cc007c0c */ /* 0x000fe4000bf26270 */
[----:B------:R-:W-:Y:S01]  /*18930*/  ISETP.GE.AND P0, PT, R203, UR4, PT ;  /* 0x00000004cb007c0c */ /* 0x000fe2000bf06270 */
[----:B------:R1:W-:Y:S01]  /*18940*/  @!P2 ST.E.64 desc[UR56][R10.64], R58 ;  /* 0x0000003a0a00a985 */ /* 0x0003e2000c101b38 */
[----:B------:R-:W-:-:S02]  /*18950*/  ISETP.GE.AND P2, PT, R205, UR4, PT ;  /* 0x00000004cd007c0c */ /* 0x000fc4000bf46270 */
[-C--:B------:R-:W-:Y:S02]  /*18960*/  @!P3 LEA.HI.X R13, R207, R5.reuse, R31, 0x2, P5 ;  /* 0x00000005cf0db211 */ /* 0x080fe400028f141f */
[----:B------:R-:W-:Y:S02]  /*18970*/  ISETP.GE.AND P5, PT, R202, UR4, PT ;  /* 0x00000004ca007c0c */ /* 0x000fe4000bfa6270 */
[CC--:B---3--:R-:W-:Y:S01]  /*18980*/  @!P4 LEA R14, P6, R206.reuse, R4.reuse, 0x2 ;  /* 0x00000004ce0ec211 */ /* 0x0c8fe200078c10ff */
[----:B------:R2:W-:Y:S03]  /*18990*/  @!P3 ST.E.64 desc[UR56][R12.64], R62 ;  /* 0x0000003e0c00b985 */ /* 0x0005e6000c101b38 */
[----:B------:R-:W-:Y:S02]  /*189a0*/  @!P4 LEA.HI.X R15, R206, R5, R30, 0x2, P6 ;  /* 0x00000005ce0fc211 */ /* 0x000fe400030f141e */
[----:B0-----:R-:W-:-:S02]  /*189b0*/  @!P1 LEA R8, P6, R204, R4, 0x2 ;  /* 0x00000004cc089211 */ /* 0x001fc400078c10ff */
[-C--:B------:R-:W-:Y:S01]  /*189c0*/  @!P2 LEA R6, P3, R205, R4.reuse, 0x2 ;  /* 0x00000004cd06a211 */ /* 0x080fe200078610ff */
[----:B------:R2:W-:Y:S01]  /*189d0*/  @!P4 ST.E.64 desc[UR56][R14.64], R66 ;  /* 0x000000420e00c985 */ /* 0x0005e2000c101b38 */
[-C--:B-1----:R-:W-:Y:S02]  /*189e0*/  @!P0 LEA R10, P4, R203, R4.reuse, 0x2 ;  /* 0x00000004cb0a8211 */ /* 0x082fe400078810ff */
        /* <DEDUP_REMOVED lines=11> */
[----:B------:R-:W-:-:S04]  /*18aa0*/  LEA R4, P0, R201, R4, 0x2 ;  /* 0x00000004c9047211 */ /* 0x000fc800078010ff */
[----:B------:R-:W-:-:S05]  /*18ab0*/  LEA.HI.X R5, R201, R5, R24, 0x2, P0 ;  /* 0x00000005c9057211 */ /* 0x000fca00000f1418 */
[----:B------:R0:W-:Y:S01]  /*18ac0*/  ST.E.64 desc[UR56][R4.64], R86 ;  /* 0x0000005604007985 */ /* 0x0001e2000c101b38 */
[----:B------:R-:W-:Y:S05]  /*18ad0*/  BRA `(.L_x_656) ;  /* 0x0000000800e87947 */ /* 0x000fea0003800000 */
.L_x_647:
[----:B------:R-:W-:Y:S01]  /*18ae0*/  ULDC.64 UR6, c[0x0][0xc08] ;  /* 0x0003020000067ab9 */ /* 0x000fe20000000a00 */
[----:B------:R-:W-:Y:S01]  /*18af0*/  ULDC.64 UR4, c[0x0][0xc00] ;  /* 0x0003000000047ab9 */ /* 0x000fe20000000a00 */
[----:B------:R-:W-:Y:S01]  /*18b00*/  ISETP.NE.U32.AND P1, PT, RZ, UR6, PT ;  /* 0x00000006ff007c0c */ /* 0x000fe2000bf25070 */
[----:B------:R-:W-:Y:S01]  /*18b10*/  IMAD.MOV.U32 R3, RZ, RZ, RZ ;  /* 0x000000ffff037224 */ /* 0x000fe200078e00ff */
[----:B------:R-:W-:Y:S02]  /*18b20*/  ISETP.NE.U32.AND P0, PT, RZ, UR4, PT ;  /* 0x00000004ff007c0c */ /* 0x000fe4000bf05070 */
[----:B------:R-:W-:Y:S02]  /*18b30*/  ISETP.NE.AND.EX P1, PT, RZ, UR7, PT, P1 ;  /* 0x00000007ff007c0c */ /* 0x000fe4000bf25310 */
[----:B------:R-:W-:Y:S02]  /*18b40*/  IADD3 R4, P2, R189, UR4, RZ ;  /* 0x00000004bd047c10 */ /* 0x000fe4000ff5e0ff */
[----:B------:R-:W-:-:S02]  /*18b50*/  ISETP.NE.AND.EX P0, PT, RZ, UR5, PT, P0 ;  /* 0x00000005ff007c0c */ /* 0x000fc4000bf05300 */
[----:B------:R-:W-:Y:S01]  /*18b60*/  IADD3.X R5, R190, UR5, RZ, P2, !PT ;  /* 0x00000005be057c10 */ /* 0x000fe200097fe4ff */
[----:B------:R-:W-:Y:S02]  /*18b70*/  ULDC UR4, c[0x0][0xa88] ;  /* 0x0002a20000047ab9 */ /* 0x000fe40000000800 */
[----:B------:R-:W-:-:S04]  /*18b80*/  IMAD.U32 R0, RZ, RZ, UR4 ;  /* 0x00000004ff007e24 */ /* 0x000fc8000f8e00ff */
[----:B0-----:R-:W-:-:S04]  /*18b90*/  @P1 IADD3 R6, P2, R189, UR6, RZ ;  /* 0x00000006bd061c10 */ /* 0x001fc8000ff5e0ff */
[----:B------:R-:W-:Y:S01]  /*18ba0*/  @P1 IADD3.X R7, R190, UR7, RZ, P2, !PT ;  /* 0x00000007be071c10 */ /* 0x000fe200097fe4ff */
[----:B------:R0:W5:Y:S04]  /*18bb0*/  @P0 LDG.E R3, desc[UR56][R4.64] ;  /* 0x0000003804030981 */ /* 0x000168000c1e1900 */
[----:B------:R0:W5:Y:S01]  /*18bc0*/  @P1 LDG.E R0, desc[UR56][R6.64] ;  /* 0x0000003806001981 */ /* 0x000162000c1e1900 */
[----:B------:R-:W-:Y:S01]  /*18bd0*/  ISETP.NE.AND P2, PT, R187, RZ, PT ;  /* 0x000000ffbb00720c */ /* 0x000fe20003f45270 */
[----:B------:R-:W4:-:S12]  /*18be0*/  S2R R9, SR_TID.X ;  /* 0x0000000000097919 */ /* 0x000f180000002100 */
[----:B------:R-:W3:Y:S01]  /*18bf0*/  @!P2 LDC R187, c[0x0][0xad4] ;  /* 0x0002b500ffbbab82 */ /* 0x000ee20000000800 */
[----:B----4-:R-:W-:Y:S01]  /*18c00*/  VIADD R8, R9, 0xffffff80 ;  /* 0xffffff8009087836 */ /* 0x010fe20000000000 */
[----:B---3--:R-:W-:-:S04]  /*18c10*/  ISETP.GT.AND P2, PT, R187, 0x1, PT ;  /* 0x00000001bb00780c */ /* 0x008fc80003f44270 */
[----:B------:R-:W-:Y:S01]  /*18c20*/  ISETP.GT.AND P3, PT, R8, 0x7f, PT ;  /* 0x0000007f0800780c */ /* 0x000fe20003f64270 */
[----:B0-----:R-:W-:-:S12]  /*18c30*/  @P1 BRA `(.L_x_659) ;  /* 0x0000000000101947 */ /* 0x001fd80003800000 */
[----:B------:R-:W-:Y:S05]  /*18c40*/  @!P0 BRA `(.L_x_659) ;  /* 0x00000000000c8947 */ /* 0x000fea0003800000 */
[----:B------:R-:W3:Y:S04]  /*18c50*/  LDG.E R7, desc[UR56][R4.64] ;  /* 0x0000003804077981 */ /* 0x000ee8000c1e1900 */
[----:B-----5:R-:W3:Y:S02]  /*18c60*/  LDG.E R0, desc[UR56][R4.64+0x4] ;  /* 0x0000043804007981 */ /* 0x020ee4000c1e1900 */
[----:B---3--:R-:W-:-:S07]  /*18c70*/  IMAD.IADD R0, R0, 0x1, -R7 ;  /* 0x0000000100007824 */ /* 0x008fce00078e0a07 */
.L_x_659:
[----:B------:R-:W-:Y:S01]  /*18c80*/  BSSY B1, `(.L_x_660) ;  /* 0x0000036000017945 */ /* 0x000fe20003800000 */
[----:B------:R-:W-:Y:S02]  /*18c90*/  SEL R29, R188, RZ, !P0 ;  /* 0x000000ffbc1d7207 */ /* 0x000fe40004000000 */
[----:B------:R-:W-:Y:S02]  /*18ca0*/  SEL R216, R216, RZ, !P0 ;  /* 0x000000ffd8d87207 */ /* 0x000fe40004000000 */
[----:B-----5:R-:W-:Y:S01]  /*18cb0*/  SHF.R.S32.HI R26, RZ, 0x1f, R3 ;  /* 0x0000001fff1a7819 */ /* 0x020fe20000011403 */
[----:B------:R-:W-:Y:S06]  /*18cc0*/  @P3 BRA `(.L_x_661) ;  /* 0x0000000000c43947 */ /* 0x000fec0003800000 */
[----:B------:R-:W0:Y:S01]  /*18cd0*/  LDC R31, c[0x0][0xbe8] ;  /* 0x0002fa00ff1f7b82 */ /* 0x000e220000000800 */
[----:B------:R-:W-:-:S05]  /*18ce0*/  LEA R4, R192, R9, 0x7 ;  /* 0x00000009c0047211 */ /* 0x000fca00078e38ff */
[----:B------:R-:W-:Y:S02]  /*18cf0*/  VIADD R28, R4, 0xffffff80 ;  /* 0xffffff80041c7836 */ /* 0x000fe40000000000 */
[----:B0-----:R-:W-:-:S05]  /*18d00*/  IMAD R5, R0, R31, RZ ;  /* 0x0000001f00057224 */ /* 0x001fca00078e02ff */
[----:B------:R-:W-:-:S13]  /*18d10*/  ISETP.GE.AND P0, PT, R28, R5, PT ;  /* 0x000000051c00720c */ /* 0x000fda0003f06270 */
[----:B------:R-:W-:Y:S05]  /*18d20*/  @P0 BRA `(.L_x_661) ;  /* 0x0000000000ac0947 */ /* 0x000fea0003800000 */
[----:B------:R-:W-:Y:S01]  /*18d30*/  IMAD.MOV.U32 R24, RZ, RZ, 0x9b8 ;  /* 0x000009b8ff187424 */ /* 0x000fe200078e00ff */
[----:B------:R-:W-:Y:S01]  /*18d40*/  ISETP.GT.AND P0, PT, R187, 0x1, PT ;  /* 0x00000001bb00780c */ /* 0x000fe20003f04270 */
[----:B------:R-:W0:Y:S01]  /*18d50*/  LDC.64 R4, c[0x0][0xba8] ;  /* 0x0002ea00ff047b82 */ /* 0x000e220000000a00 */
[----:B------:R-:W-:Y:S01]  /*18d60*/  ISETP.NE.AND P1, PT, R31, 0x1, PT ;  /* 0x000000011f00780c */ /* 0x000fe20003f25270 */
[----:B------:R-:W-:Y:S01]  /*18d70*/  IMAD.MOV.U32 R21, RZ, RZ, R28 ;  /* 0x000000ffff157224 */ /* 0x000fe200078e001c */
[----:B------:R-:W-:-:S05]  /*18d80*/  SEL R24, R24, 0x978, P0 ;  /* 0x0000097818187807 */ /* 0x000fca0000000000 */
[----:B------:R-:W3:Y:S08]  /*18d90*/  LDC.64 R12, c[0x0][R24+0x220] ;  /* 0x00008800180c7b82 */ /* 0x000ef00000000a00 */
[----:B------:R-:W4:Y:S08]  /*18da0*/  LDC.64 R14, c[0x0][R24+0x218] ;  /* 0x00008600180e7b82 */ /* 0x000f300000000a00 */
[----:B------:R-:W5:Y:S08]  /*18db0*/  LDC.64 R8, c[0x0][R24+0x228] ;  /* 0x00008a0018087b82 */ /* 0x000f700000000a00 */
[----:B------:R-:W1:Y:S08]  /*18dc0*/  LDC.64 R6, c[0x0][R24+0x210] ;  /* 0x0000840018067b82 */ /* 0x000e700000000a00 */
[----:B------:R-:W2:Y:S08]  /*18dd0*/  @P1 LDC R11, c[0x0][0xbec] ;  /* 0x0002fb00ff0b1b82 */ /* 0x000eb00000000800 */
[----:B------:R-:W5:Y:S01]  /*18de0*/  @P1 LDC R27, c[0x0][0xbf0] ;  /* 0x0002fc00ff1b1b82 */ /* 0x000f620000000800 */
[----:B---3--:R-:W-:-:S07]  /*18df0*/  IMAD R13, R13, R29, RZ ;  /* 0x0000001d0d0d7224 */ /* 0x008fce00078e02ff */
[----:B0-----:R-:W0:Y:S01]  /*18e00*/  @!P0 LDC R4, c[0x0][0xb50] ;  /* 0x0002d400ff048b82 */ /* 0x001e220000000800 */
[----:B--2---:R-:W-:-:S07]  /*18e10*/  @P1 IMAD.HI.U32 R20, R28, R11, RZ ;  /* 0x0000000b1c141227 */ /* 0x004fce00078e00ff */
[----:B------:R-:W2:Y:S01]  /*18e20*/  @!P0 LDC R5, c[0x0][0xb54] ;  /* 0x0002d500ff058b82 */ /* 0x000ea20000000800 */
[-C--:B----4-:R-:W-:Y:S02]  /*18e30*/  IMAD R25, R15, R162.reuse, RZ ;  /* 0x000000a20f197224 */ /* 0x090fe400078e02ff */
[----:B------:R-:W-:Y:S01]  /*18e40*/  IMAD.WIDE.U32 R14, R14, R162, RZ ;  /* 0x000000a20e0e7225 */ /* 0x000fe200078e00ff */
[----:B-----5:R-:W-:-:S03]  /*18e50*/  @P1 SHF.R.U32.HI R21, RZ, R27, R20 ;  /* 0x0000001bff151219 */ /* 0x020fc60000011614 */
[----:B------:R-:W-:-:S04]  /*18e60*/  IMAD.WIDE.U32 R10, R12, R29, RZ ;  /* 0x0000001d0c0a7225 */ /* 0x000fc800078e00ff */
[----:B------:R-:W-:Y:S01]  /*18e70*/  IMAD R27, R12, R216, R13 ;  /* 0x000000d80c1b7224 */ /* 0x000fe200078e020d */
[----:B------:R-:W-:Y:S01]  /*18e80*/  SEL R13, R200, RZ, P0 ;  /* 0x000000ffc80d7207 */ /* 0x000fe20000000000 */
[----:B------:R-:W-:Y:S01]  /*18e90*/  IMAD.IADD R25, R15, 0x1, R25 ;  /* 0x000000010f197824 */ /* 0x000fe200078e0219 */
[----:B------:R-:W-:Y:S01]  /*18ea0*/  IADD3 R14, P1, P3, R10, R14, R3 ;  /* 0x0000000e0a0e7210 */ /* 0x000fe20007b3e003 */
[----:B------:R-:W-:Y:S02]  /*18eb0*/  IMAD.MOV R10, RZ, RZ, -R21 ;  /* 0x000000ffff0a7224 */ /* 0x000fe400078e0a15 */
[----:B------:R-:W-:Y:S02]  /*18ec0*/  IMAD.IADD R27, R11, 0x1, R27 ;  /* 0x000000010b1b7824 */ /* 0x000fe400078e021b */
[-C--:B------:R-:W-:Y:S02]  /*18ed0*/  IMAD R15, R9, R13.reuse, RZ ;  /* 0x0000000d090f7224 */ /* 0x080fe400078e02ff */
[----:B------:R-:W-:-:S04]  /*18ee0*/  IMAD.WIDE.U32 R8, R8, R13, RZ ;  /* 0x0000000d08087225 */ /* 0x000fc800078e00ff */
[----:B------:R-:W-:Y:S01]  /*18ef0*/  IMAD R11, R31, R10, R28 ;  /* 0x0000000a1f0b7224 */ /* 0x000fe200078e021c */
[----:B------:R-:W-:Y:S01]  /*18f00*/  IADD3.X R10, R27, R25, R26, P1, P3 ;  /* 0x000000191b0a7210 */ /* 0x000fe20000fe641a */
[----:B------:R-:W-:Y:S01]  /*18f10*/  IMAD.IADD R15, R9, 0x1, R15 ;  /* 0x00000001090f7824 */ /* 0x000fe200078e020f */
[----:B------:R-:W-:Y:S01]  /*18f20*/  IADD3 R8, P0, P1, R21, R14, R8 ;  /* 0x0000000e15087210 */ /* 0x000fe2000791e008 */
[----:B-1----:R-:W-:Y:S01]  /*18f30*/  IMAD R7, R7, R11, RZ ;  /* 0x0000000b07077224 */ /* 0x002fe200078e02ff */
[----:B------:R-:W-:Y:S02]  /*18f40*/  SHF.R.S32.HI R21, RZ, 0x1f, R21 ;  /* 0x0000001fff157819 */ /* 0x000fe40000011415 */
[----:B------:R-:W-:Y:S02]  /*18f50*/  SHF.R.S32.HI R13, RZ, 0x1f, R11 ;  /* 0x0000001fff0d7819 */ /* 0x000fe4000001140b */
[----:B------:R-:W-:-:S03]  /*18f60*/  IADD3.X R9, R21, R10, R15, P0, P1 ;  /* 0x0000000a15097210 */ /* 0x000fc600007e240f */
[C---:B------:R-:W-:Y:S02]  /*18f70*/  IMAD R13, R6.reuse, R13, R7 ;  /* 0x0000000d060d7224 */ /* 0x040fe400078e0207 */
[----:B------:R-:W-:-:S04]  /*18f80*/  IMAD.WIDE.U32 R6, R6, R11, R8 ;  /* 0x0000000b06067225 */ /* 0x000fc800078e0008 */
[----:B------:R-:W-:Y:S01]  /*18f90*/  IMAD.IADD R7, R7, 0x1, R13 ;  /* 0x0000000107077824 */ /* 0x000fe200078e020d */
[----:B0-----:R-:W-:-:S04]  /*18fa0*/  LEA R4, P0, R6, R4, 0x2 ;  /* 0x0000000406047211 */ /* 0x001fc800078010ff */
[----:B--2---:R-:W-:Y:S01]  /*18fb0*/  LEA.HI.X R5, R6, R5, R7, 0x2, P0 ;  /* 0x0000000506057211 */ /* 0x004fe200000f1407 */
[----:B------:R-:W-:-:S05]  /*18fc0*/  IMAD.MOV.U32 R7, RZ, RZ, -0x800000 ;  /* 0xff800000ff077424 */ /* 0x000fca00078e00ff */
[----:B------:R0:W-:Y:S03]  /*18fd0*/  STG.E desc[UR56][R4.64], R7 ;  /* 0x0000000704007986 */ /* 0x0001e6000c101938 */
.L_x_661:
[----:B------:R-:W-:Y:S05]  /*18fe0*/  BSYNC B1 ;  /* 0x0000000000017941 */ /* 0x000fea0003800000 */
.L_x_660:
[----:B------:R-:W-:Y:S05]  /*18ff0*/  @P2 BRA `(.L_x_656) ;  /* 0x0000000400a02947 */ /* 0x000fea0003800000 */
[----:B------:R-:W3:Y:S01]  /*19000*/  LDC R11, c[0x0][0xbe8] ;  /* 0x0002fa00ff0b7b82 */ /* 0x000ee20000000800 */
[----:B------:R-:W-:Y:S01]  /*19010*/  ULDC.64 UR4, c[0x0][0xaa0] ;  /* 0x0002a80000047ab9 */ /* 0x000fe20000000a00 */
[----:B------:R-:W-:Y:S01]  /*19020*/  ULDC.64 UR6, c[0x0][0xaf0] ;  /* 0x0002bc0000067ab9 */ /* 0x000fe20000000a00 */
[----:B0-----:R-:W-:Y:S01]  /*19030*/  IMAD R4, R26, UR4, RZ ;  /* 0x000000041a047c24 */ /* 0x001fe2000f8e02ff */
[----:B------:R-:W-:Y:S01]  /*19040*/  BSSY B1, `(.L_x_662) ;  /* 0x0000039000017945 */ /* 0x000fe20003800000 */
[----:B------:R-:W-:Y:S02]  /*19050*/  SHF.R.S32.HI R10, RZ, 0x1f, R185 ;  /* 0x0000001fff0a7819 */ /* 0x000fe400000114b9 */
[C---:B------:R-:W-:Y:S01]  /*19060*/  IMAD R7, R3.reuse, UR5, R4 ;  /* 0x0000000503077c24 */ /* 0x040fe2000f8e0204 */
[----:B------:R-:W-:Y:S01]  /*19070*/  SHF.R.S32.HI R14, RZ, 0x1f, R184 ;  /* 0x0000001fff0e7819 */ /* 0x000fe200000114b8 */
[----:B------:R-:W-:Y:S01]  /*19080*/  IMAD.WIDE.U32 R4, R3, UR4, RZ ;  /* 0x0000000403047c25 */ /* 0x000fe2000f8e00ff */
[----:B------:R-:W-:-:S03]  /*19090*/  ULDC.64 UR4, c[0x0][0xae8] ;  /* 0x0002ba0000047ab9 */ /* 0x000fc60000000a00 */
[----:B------:R-:W-:Y:S02]  /*190a0*/  IMAD R3, R186, 0x20, R217 ;  /* 0x00000020ba037824 */ /* 0x000fe400078e02d9 */
[----:B------:R-:W-:Y:S02]  /*190b0*/  IMAD.IADD R5, R5, 0x1, R7 ;  /* 0x0000000105057824 */ /* 0x000fe400078e0207 */
[----:B------:R-:W-:Y:S02]  /*190c0*/  IMAD R9, R192, 0x80, R3 ;  /* 0x00000080c0097824 */ /* 0x000fe400078e0203 */
[----:B------:R-:W-:-:S04]  /*190d0*/  IMAD.WIDE.U32 R4, R162, UR4, R4 ;  /* 0x00000004a2047c25 */ /* 0x000fc8000f8e0004 */
[----:B------:R-:W-:Y:S01]  /*190e0*/  IMAD.MOV.U32 R3, RZ, RZ, R9 ;  /* 0x000000ffff037224 */ /* 0x000fe200078e0009 */
[----:B---3--:R-:W-:Y:S01]  /*190f0*/  ISETP.NE.AND P0, PT, R11, 0x1, PT ;  /* 0x000000010b00780c */ /* 0x008fe20003f05270 */
[----:B------:R-:W-:Y:S02]  /*19100*/  IMAD R7, R216, UR6, RZ ;  /* 0x00000006d8077c24 */ /* 0x000fe4000f8e02ff */
[----:B------:R-:W-:Y:S01]  /*19110*/  IMAD R5, R162, UR5, R5 ;  /* 0x00000005a2057c24 */ /* 0x000fe2000f8e0205 */
[----:B------:R-:W-:Y:S01]  /*19120*/  ULDC.64 UR4, c[0x0][0xae0] ;  /* 0x0002b80000047ab9 */ /* 0x000fe20000000a00 */
[C---:B------:R-:W-:Y:S02]  /*19130*/  IMAD R7, R29.reuse, UR7, R7 ;  /* 0x000000071d077c24 */ /* 0x040fe4000f8e0207 */
[----:B------:R-:W-:-:S04]  /*19140*/  IMAD.WIDE.U32 R4, R29, UR6, R4 ;  /* 0x000000061d047c25 */ /* 0x000fc8000f8e0004 */
[----:B------:R-:W-:Y:S02]  /*19150*/  IMAD.IADD R5, R5, 0x1, R7 ;  /* 0x0000000105057824 */ /* 0x000fe400078e0207 */
[----:B------:R-:W0:Y:S08]  /*19160*/  @P0 LDC R6, c[0x0][0xbec] ;  /* 0x0002fb00ff060b82 */ /* 0x000e300000000800 */
[----:B------:R-:W3:Y:S01]  /*19170*/  @P0 LDC R13, c[0x0][0xbf0] ;  /* 0x0002fc00ff0d0b82 */ /* 0x000ee20000000800 */
[----:B0-----:R-:W-:-:S05]  /*19180*/  @P0 IMAD.HI.U32 R6, R9, R6, RZ ;  /* 0x0000000609060227 */ /* 0x001fca00078e00ff */
[----:B---3--:R-:W-:-:S04]  /*19190*/  @P0 SHF.R.U32.HI R3, RZ, R13, R6 ;  /* 0x0000000dff030219 */ /* 0x008fc80000011606 */
[--C-:B------:R-:W-:Y:S01]  /*191a0*/  SHF.R.S32.HI R6, RZ, 0x1f, R3.reuse ;  /* 0x0000001fff067819 */ /* 0x100fe20000011403 */
[----:B------:R-:W-:Y:S02]  /*191b0*/  IMAD.MOV R8, RZ, RZ, -R3 ;  /* 0x000000ffff087224 */ /* 0x000fe400078e0a03 */
[----:B------:R-:W-:-:S04]  /*191c0*/  IMAD.WIDE.U32 R4, R3, UR4, R4 ;  /* 0x0000000403047c25 */ /* 0x000fc8000f8e0004 */
[----:B------:R-:W-:Y:S02]  /*191d0*/  IMAD R6, R6, UR4, RZ ;  /* 0x0000000406067c24 */ /* 0x000fe4000f8e02ff */
[----:B------:R-:W-:Y:S01]  /*191e0*/  IMAD R7, R11, R8, R9 ;  /* 0x000000080b077224 */ /* 0x000fe200078e0209 */
[----:B------:R-:W-:Y:S01]  /*191f0*/  LEA R8, R192, R217, 0x7 ;  /* 0x000000d9c0087211 */ /* 0x000fe200078e38ff */
[----:B------:R-:W-:Y:S01]  /*19200*/  IMAD R9, R3, UR5, R6 ;  /* 0x0000000503097c24 */ /* 0x000fe2000f8e0206 */
[----:B------:R-:W-:Y:S01]  /*19210*/  ULDC.64 UR4, c[0x0][0xad8] ;  /* 0x0002b60000047ab9 */ /* 0x000fe20000000a00 */
[----:B------:R-:W-:Y:S01]  /*19220*/  IMAD R11, R0, R11, RZ ;  /* 0x0000000b000b7224 */ /* 0x000fe200078e02ff */
[----:B------:R-:W-:Y:S01]  /*19230*/  SHF.R.S32.HI R3, RZ, 0x1f, R7 ;  /* 0x0000001fff037819 */ /* 0x000fe20000011407 */
[----:B------:R-:W-:Y:S02]  /*19240*/  IMAD.IADD R5, R5, 0x1, R9 ;  /* 0x0000000105057824 */ /* 0x000fe400078e0209 */
[C---:B------:R-:W-:Y:S01]  /*19250*/  VIADD R0, R8.reuse, 0x20 ;  /* 0x0000002008007836 */ /* 0x040fe20000000000 */
[----:B------:R-:W-:Y:S01]  /*19260*/  ISETP.GE.AND P2, PT, R8, R11, PT ;  /* 0x0000000b0800720c */ /* 0x000fe20003f46270 */
[----:B------:R-:W-:-:S02]  /*19270*/  IMAD R6, R3, UR4, RZ ;  /* 0x0000000403067c24 */ /* 0x000fc4000f8e02ff */
[----:B------:R-:W-:Y:S01]  /*19280*/  IMAD.WIDE.U32 R4, R7, UR4, R4 ;  /* 0x0000000407047c25 */ /* 0x000fe2000f8e0004 */
[----:B------:R-:W-:-:S03]  /*19290*/  ISETP.GE.AND P1, PT, R0, R11, PT ;  /* 0x0000000b0000720c */ /* 0x000fc60003f26270 */
[----:B------:R-:W-:Y:S01]  /*192a0*/  IMAD R3, R7, UR5, R6 ;  /* 0x0000000507037c24 */ /* 0x000fe2000f8e0206 */
[----:B------:R-:W-:Y:S01]  /*192b0*/  ULDC.64 UR4, c[0x0][0xa80] ;  /* 0x0002a00000047ab9 */ /* 0x000fe20000000a00 */
[----:B------:R-:W-:Y:S01]  /*192c0*/  VIADD R0, R8, 0x40 ;  /* 0x0000004008007836 */ /* 0x000fe20000000000 */
[----:B------:R-:W-:Y:S01]  /*192d0*/  LEA R6, P3, R4, UR4, 0x1 ;  /* 0x0000000404067c11 */ /* 0x000fe2000f8608ff */
[----:B------:R-:W-:-:S03]  /*192e0*/  IMAD.IADD R3, R5, 0x1, R3 ;  /* 0x0000000105037824 */ /* 0x000fc600078e0203 */
[----:B------:R-:W-:Y:S02]  /*192f0*/  ISETP.GE.AND P0, PT, R0, R11, PT ;  /* 0x0000000b0000720c */ /* 0x000fe40003f06270 */
[----:B------:R-:W-:Y:S02]  /*19300*/  LEA.HI.X R3, R4, UR5, R3, 0x1, P3 ;  /* 0x0000000504037c11 */ /* 0x000fe400098f0c03 */
[----:B------:R0:W3:Y:S04]  /*19310*/  SHFL.IDX PT, R4, R6, RZ, 0x181f ;  /* 0x00181fff06047589 */ /* 0x0000e800000e0000 */
[----:B------:R0:W4:Y:S01]  /*19320*/  SHFL.IDX PT, R0, R3, RZ, 0x181f ;  /* 0x00181fff03007589 */ /* 0x00012200000e0000 */
        /* <DEDUP_REMOVED lines=8> */
[----:B------:R3:W-:Y:S04]  /*193b0*/  @!P4 ST.E.128 desc[UR56][R12.64], RZ ;  /* 0x000000ff0c00c985 */ /* 0x0007e8000c101d38 */
[----:B------:R3:W-:Y:S02]  /*193c0*/  @!P5 ST.E.128 desc[UR56][R4.64], RZ ;  /* 0x000000ff0400d985 */ /* 0x0007e4000c101d38 */
.L_x_663:
[----:B------:R-:W-:Y:S05]  /*193d0*/  BSYNC B1 ;  /* 0x0000000000017941 */ /* 0x000fea0003800000 */
.L_x_662:
        /* <DEDUP_REMOVED lines=11> */
[----:B------:R0:W-:Y:S04]  /*19490*/  @!P3 ST.E.128 desc[UR56][R12.64], RZ ;  /* 0x000000ff0c00b985 */ /* 0x0001e8000c101d38 */
[----:B------:R0:W-:Y:S02]  /*194a0*/  @!P4 ST.E.128 desc[UR56][R4.64], RZ ;  /* 0x000000ff0400c985 */ /* 0x0001e4000c101d38 */
.L_x_665:
[----:B------:R-:W-:Y:S05]  /*194b0*/  BSYNC B1 ;  /* 0x0000000000017941 */ /* 0x000fea0003800000 */
.L_x_664:
[----:B0-----:R0:W0:Y:S01]  /*194c0*/  SHFL.IDX PT, R0, R3, 0x2, 0x181f ;  /* 0x00581f0003007f89 */ /* 0x00102200000e0000 */
[----:B------:R-:W-:Y:S03]  /*194d0*/  BSSY B1, `(.L_x_666) ;  /* 0x000000c000017945 */ /* 0x000fe60003800000 */
[----:B---3--:R3:W0:Y:S01]  /*194e0*/  SHFL.IDX PT, R4, R6, 0x2, 0x181f ;  /* 0x00581f0006047f89 */ /* 0x00862200000e0000 */
[----:B------:R-:W-:Y:S05]  /*194f0*/  @P0 BRA `(.L_x_667) ;  /* 0x0000000000240947 */ /* 0x000fea0003800000 */
[----:B------:R-:W-:Y:S02]  /*19500*/  ULDC UR4, c[0x0][0xac8] ;  /* 0x0002b20000047ab9 */ /* 0x000fe40000000800 */
[----:B------:R-:W-:Y:S02]  /*19510*/  ISETP.GE.AND P2, PT, R184, UR4, PT ;  /* 0x00000004b8007c0c */ /* 0x000fe4000bf46270 */
[----:B------:R-:W-:-:S11]  /*19520*/  ISETP.GE.AND P3, PT, R185, UR4, PT ;  /* 0x00000004b9007c0c */ /* 0x000fd6000bf66270 */
[CC--:B0-----:R-:W-:Y:S02]  /*19530*/  @!P2 LEA R12, P0, R184.reuse, R4.reuse, 0x1 ;  /* 0x00000004b80ca211 */ /* 0x0c1fe400078008ff */
[C---:B------:R-:W-:Y:S02]  /*19540*/  @!P3 LEA R4, P1, R185.reuse, R4, 0x1 ;  /* 0x00000004b904b211 */ /* 0x040fe400078208ff */
[-C--:B------:R-:W-:Y:S02]  /*19550*/  @!P2 LEA.HI.X R13, R184, R0.reuse, R14, 0x1, P0 ;  /* 0x00000000b80da211 */ /* 0x080fe400000f0c0e */
[----:B------:R-:W-:-:S03]  /*19560*/  @!P3 LEA.HI.X R5, R185, R0, R10, 0x1, P1 ;  /* 0x00000000b905b211 */ /* 0x000fc600008f0c0a */
[----:B------:R0:W-:Y:S04]  /*19570*/  @!P2 ST.E.128 desc[UR56][R12.64], RZ ;  /* 0x000000ff0c00a985 */ /* 0x0001e8000c101d38 */
[----:B------:R0:W-:Y:S02]  /*19580*/  @!P3 ST.E.128 desc[UR56][R4.64], RZ ;  /* 0x000000ff0400b985 */ /* 0x0001e4000c101d38 */
.L_x_667:
[----:B------:R-:W-:Y:S05]  /*19590*/  BSYNC B1 ;  /* 0x0000000000017941 */ /* 0x000fea0003800000 */
.L_x_666:
[----:B0-----:R-:W-:Y:S01]  /*195a0*/  VIADD R0, R8, 0x60 ;  /* 0x0000006008007836 */ /* 0x001fe20000000000 */
[----:B----4-:R-:W4:Y:S04]  /*195b0*/  SHFL.IDX PT, R3, R3, 0x3, 0x181f ;  /* 0x00781f0003037f89 */ /* 0x010f2800000e0000 */
[----:B------:R-:W-:Y:S01]  /*195c0*/  ISETP.GE.AND P0, PT, R0, R11, PT ;  /* 0x0000000b0000720c */ /* 0x000fe20003f06270 */
[----:B------:R0:W0:-:S12]  /*195d0*/  SHFL.IDX PT, R4, R6, 0x3, 0x181f ;  /* 0x00781f0006047f89 */ /* 0x00001800000e0000 */
[----:B------:R-:W-:Y:S05]  /*195e0*/  @P0 BRA `(.L_x_656) ;  /* 0x0000000000240947 */ /* 0x000fea0003800000 */
[----:B------:R-:W-:Y:S02]  /*195f0*/  ULDC UR4, c[0x0][0xac8] ;  /* 0x0002b20000047ab9 */ /* 0x000fe40000000800 */
[----:B------:R-:W-:Y:S02]  /*19600*/  ISETP.GE.AND P2, PT, R184, UR4, PT ;  /* 0x00000004b8007c0c */ /* 0x000fe4000bf46270 */
[----:B------:R-:W-:-:S11]  /*19610*/  ISETP.GE.AND P3, PT, R185, UR4, PT ;  /* 0x00000004b9007c0c */ /* 0x000fd6000bf66270 */
[CC--:B0--3--:R-:W-:Y:S02]  /*19620*/  @!P2 LEA R6, P0, R184.reuse, R4.reuse, 0x1 ;  /* 0x00000004b806a211 */ /* 0x0c9fe400078008ff */
[C---:B------:R-:W-:Y:S02]  /*19630*/  @!P3 LEA R4, P1, R185.reuse, R4, 0x1 ;  /* 0x00000004b904b211 */ /* 0x040fe400078208ff */
[-C--:B----4-:R-:W-:Y:S02]  /*19640*/  @!P2 LEA.HI.X R7, R184, R3.reuse, R14, 0x1, P0 ;  /* 0x00000003b807a211 */ /* 0x090fe400000f0c0e */
[----:B------:R-:W-:-:S03]  /*19650*/  @!P3 LEA.HI.X R5, R185, R3, R10, 0x1, P1 ;  /* 0x00000003b905b211 */ /* 0x000fc600008f0c0a */
[----:B------:R0:W-:Y:S04]  /*19660*/  @!P2 ST.E.128 desc[UR56][R6.64], RZ ;  /* 0x000000ff0600a985 */ /* 0x0001e8000c101d38 */
[----:B------:R0:W-:Y:S02]  /*19670*/  @!P3 ST.E.128 desc[UR56][R4.64], RZ ;  /* 0x000000ff0400b985 */ /* 0x0001e4000c101d38 */
.L_x_656:
[----:B------:R-:W-:Y:S05]  /*19680*/  BSYNC B0 ;  /* 0x0000000000007941 */ /* 0x000fea0003800000 */
.L_x_646:
[----:B------:R-:W-:Y:S02]  /*19690*/  ULDC UR4, c[0x0][0xc3c] ;  /* 0x00030f0000047ab9 */ /* 0x000fe40000000800 */
[----:B--2---:R-:W-:-:S13]  /*196a0*/  ISETP.GE.AND P0, PT, R147, UR4, PT ;  /* 0x0000000493007c0c */ /* 0x004fda000bf06270 */
[----:B------:R-:W-:Y:S05]  /*196b0*/  @!P0 BRA `(.L_x_668) ;  /* 0xfffffe7c00a08947 */ /* 0x000fea000383ffff */
[----:B------:R-:W-:Y:S05]  /*196c0*/  BRA `(.L_x_446) ;  /* 0x0000007000487947 */ /* 0x000fea0003800000 */
.L_x_444:
[----:B------:R-:W-:-:S08]  /*196d0*/  NOP ;  /* 0x0000000000007918 */ /* 0x000fd00000000000 */
[----:B------:R-:W0:-:S00]  /*196e0*/  USETMAXREG.DEALLOC.CTAPOOL 0x28 ;  /* 0x00000028000079c8 */ /* 0x000e0000080e0500 */
[----:B0-----:R-:W2:Y:S01]  /*196f0*/  LDL.LU R3, [R1+0x38] ;  /* 0x0000380001037983 */ /* 0x001ea20000300800 */
[----:B------:R-:W-:Y:S01]  /*19700*/  LOP3.LUT R2, R2, 0x3, RZ, 0xc0, !PT ;  /* 0x0000000302027812 */ /* 0x000fe200078ec0ff */
[----:B------:R-:W-:-:S05]  /*19710*/  IMAD.MOV.U32 R6, RZ, RZ, RZ ;  /* 0x000000ffff067224 */ /* 0x000fca00078e00ff */
[----:B------:R-:W0:Y:S02]  /*19720*/  SHFL.IDX PT, R2, R2, RZ, 0x1f ;  /* 0x00001fff02027589 */ /* 0x000e2400000e0000 */
[----:B0-----:R-:W-:Y:S02]  /*19730*/  ISETP.NE.AND P0, PT, R2, RZ, PT ;  /* 0x000000ff0200720c */ /* 0x001fe40003f05270 */
[----:B--2---:R-:W-:-:S11]  /*19740*/  LOP3.LUT R3, R3, 0xffffffdf, RZ, 0xc0, !PT ;  /* 0xffffffdf03037812 */ /* 0x004fd600078ec0ff */
[----:B------:R-:W-:-:S05]  /*19750*/  @P0 LOP3.LUT R3, R3, 0x20, RZ, 0xfc, !PT ;  /* 0x0000002003030812 */ /* 0x000fca00078efcff */
[----:B------:R0:W-:Y:S01]  /*19760*/  STL [R1+0x38], R3 ;  /* 0x0000380301007387 */ /* 0x0001e20000100800 */
[----:B------:R-:W-:Y:S05]  /*19770*/  @!P0 BRA `(.L_x_669) ;  /* 0x00000000001c8947 */ /* 0x000fea0003800000 */
[----:B------:R-:W1:Y:S08]  /*19780*/  S2UR UR5, SR_CgaCtaId ;  /* 0x00000000000579c3 */ /* 0x000e700000008800 */
[----:B------:R-:W-:Y:S06]  /*19790*/  BAR.SYNC.DEFER_BLOCKING 0x5, 0x180 ;  /* 0x0146000000007b1d */ /* 0x000fec0000010000 */
[----:B------:R-:W-:-:S02]  /*197a0*/  UMOV UR4, 0x400 ;  /* 0x0000040000047882 */ /* 0x000fc40000000000 */
[----:B-1----:R-:W-:-:S09]  /*197b0*/  ULEA UR4, UR5, UR4, 0x18 ;  /* 0x0000000405047291 */ /* 0x002fd2000f8ec03f */
[----:B------:R-:W1:Y:S01]  /*197c0*/  LDS.128 R16, [UR4+0x2a8d0] ;  /* 0x02a8d004ff107984 */ /* 0x000e620008000c00 */
[----:B------:R-:W-:Y:S06]  /*197d0*/  BAR.ARV 0x4, 0x180 ;  /* 0x0106000000007b1d */ /* 0x000fec0000002000 */
[----:B------:R-:W-:Y:S05]  /*197e0*/  BRA `(.L_x_670) ;  /* 0x0000000800947947 */ /* 0x000fea0003800000 */
.L_x_669:
[----:B------:R-:W-:Y:S01]  /*197f0*/  LOP3.LUT R7, R0, 0x1f, RZ, 0xc0, !PT ;  /* 0x0000001f00077812 */ /* 0x000fe200078ec0ff */
[----:B------:R-:W-:Y:S01]  /*19800*/  ULDC UR4, c[0x0][0xc3c] ;  /* 0x00030f0000047ab9 */ /* 0x000fe20000000800 */
[----:B------:R-:W-:Y:S01]  /*19810*/  IMAD.MOV.U32 R9, RZ, RZ, RZ ;  /* 0x000000ffff097224 */ /* 0x000fe200078e00ff */
[----:B------:R-:W1:Y:S01]  /*19820*/  S2UR UR6, SR_CTAID.X ;  /* 0x00000000000679c3 */ /* 0x000e620000002500 */
[----:B------:R-:W-:Y:S01]  /*19830*/  ISETP.NE.AND P0, PT, R7, 0x1f, PT ;  /* 0x0000001f0700780c */ /* 0x000fe20003f05270 */
[----:B------:R-:W-:-:S03]  /*19840*/  ULDC UR5, c[0x0][0xc38] ;  /* 0x00030e0000057ab9 */ /* 0x000fc60000000800 */
[----:B------:R-:W-:-:S13]  /*19850*/  ISETP.GE.OR P1, PT, R7, UR4, !P0 ;  /* 0x0000000407007c0c */ /* 0x000fda000c726670 */
[----:B------:R-:W2:Y:S08]  /*19860*/  @!P1 LDC.64 R4, c[0x0][0xc80] ;  /* 0x00032000ff049b82 */ /* 0x000eb00000000a00 */
[----:B0-----:R-:W0:Y:S01]  /*19870*/  @!P1 LDC.64 R2, c[0x0][0xc78] ;  /* 0x00031e00ff029b82 */ /* 0x001e220000000a00 */
[----:B--2---:R-:W-:-:S05]  /*19880*/  @!P1 IMAD.WIDE.U32 R4, R7, 0x4, R4 ;  /* 0x0000000407049825 */ /* 0x004fca00078e0004 */
[----:B------:R-:W2:Y:S01]  /*19890*/  @!P1 LDG.E R6, desc[UR56][R4.64] ;  /* 0x0000003804069981 */ /* 0x000ea2000c1e1900 */
[----:B0-----:R-:W-:-:S05]  /*198a0*/  @!P1 IMAD.WIDE.U32 R2, R7, 0x4, R2 ;  /* 0x0000000407029825 */ /* 0x001fca00078e0002 */
[----:B------:R-:W2:Y:S01]  /*198b0*/  @!P1 LDG.E R9, desc[UR56][R2.64] ;  /* 0x0000003802099981 */ /* 0x000ea2000c1e1900 */
[C---:B------:R-:W-:Y:S02]  /*198c0*/  ISETP.NE.AND P1, PT, R7.reuse, RZ, PT ;  /* 0x000000ff0700720c */ /* 0x040fe40003f25270 */
[C---:B------:R-:W-:Y:S02]  /*198d0*/  ISETP.GE.U32.AND P2, PT, R7.reuse, 0x2, PT ;  /* 0x000000020700780c */ /* 0x040fe40003f46070 */
[C---:B------:R-:W-:Y:S02]  /*198e0*/  ISETP.GE.U32.AND P3, PT, R7.reuse, 0x4, PT ;  /* 0x000000040700780c */ /* 0x040fe40003f66070 */
[C---:B------:R-:W-:Y:S02]  /*198f0*/  ISETP.GE.U32.AND P4, PT, R7.reuse, 0x8, PT ;  /* 0x000000080700780c */ /* 0x040fe40003f86070 */
[----:B------:R-:W-:Y:S01]  /*19900*/  ISETP.GE.U32.AND P5, PT, R7, 0x10, PT ;  /* 0x000000100700780c */ /* 0x000fe20003fa6070 */
[----:B------:R-:W-:Y:S01]  /*19910*/  UMOV UR4, URZ ;  /* 0x0000003f00047c82 */ /* 0x000fe20008000000 */
        /* <DEDUP_REMOVED lines=24> */
.L_x_673:
[----:B------:R-:W0:Y:S01]  /*19aa0*/  LDC R2, c[0x0][0xc3c] ;  /* 0x00030f00ff027b82 */ /* 0x000e220000000800 */
[----:B------:R-:W-:Y:S01]  /*19ab0*/  UIADD3 UR4, UR4, 0x1f, URZ ;  /* 0x0000001f04047890 */ /* 0x000fe2000fffe03f */
[----:B------:R-:W-:Y:S02]  /*19ac0*/  ULDC UR7, c[0x0][0xc3c] ;  /* 0x00030f0000077ab9 */ /* 0x000fe40000000800 */
[----:B------:R-:W-:-:S03]  /*19ad0*/  IMAD.U32 R19, RZ, RZ, UR7 ;  /* 0x00000007ff137e24 */ /* 0x000fc6000f8e00ff */
[----:B0-----:R-:W-:-:S13]  /*19ae0*/  ISETP.LE.AND P6, PT, R2, UR4, PT ;  /* 0x0000000402007c0c */ /* 0x001fda000bfc3270 */
[----:B------:R-:W-:Y:S05]  /*19af0*/  @P6 BRA `(.L_x_672) ;  /* 0x0000000400ac6947 */ /* 0x000fea0003800000 */
[----:B------:R-:W-:Y:S02]  /*19b00*/  VIADD R9, R7, UR4 ;  /* 0x0000000407097c36 */ /* 0x000fe40008000000 */
[----:B------:R-:W-:-:S03]  /*19b10*/  IMAD.MOV.U32 R6, RZ, RZ, RZ ;  /* 0x000000ffff067224 */ /* 0x000fc600078e00ff */
[----:B------:R-:W-:-:S13]  /*19b20*/  ISETP.GE.OR P6, PT, R9, R2, !P0 ;  /* 0x000000020900720c */ /* 0x000fda00047c6670 */
[----:B------:R-:W0:Y:S08]  /*19b30*/  @!P6 LDC.64 R4, c[0x0][0xc80] ;  /* 0x00032000ff04eb82 */ /* 0x000e300000000a00 */
[----:B------:R-:W1:Y:S01]  /*19b40*/  @!P6 LDC.64 R2, c[0x0][0xc78] ;  /* 0x00031e00ff02eb82 */ /* 0x000e620000000a00 */
[----:B0-----:R-:W-:-:S05]  /*19b50*/  @!P6 IMAD.WIDE R4, R9, 0x4, R4 ;  /* 0x000000040904e825 */ /* 0x001fca00078e0204 */
[----:B------:R-:W2:Y:S01]  /*19b60*/  @!P6 LDG.E R6, desc[UR56][R4.64] ;  /* 0x000000380406e981 */ /* 0x000ea2000c1e1900 */
[----:B-1----:R-:W-:Y:S01]  /*19b70*/  @!P6 IMAD.WIDE R2, R9, 0x4, R2 ;  /* 0x000000040902e825 */ /* 0x002fe200078e0202 */
[----:B------:R-:W-:-:S06]  /*19b80*/  MOV R9, RZ ;  /* 0x000000ff00097202 */ /* 0x000fcc0000000f00 */
        /* <DEDUP_REMOVED lines=22> */
.L_x_671:
        /* <DEDUP_REMOVED lines=14> */
[----:B0-----:R-:W-:Y:S01]  /*19dd0*/  IMAD.MOV R12, RZ, RZ, -R3 ;  /* 0x000000ffff0c7224 */ /* 0x001fe200078e0a03 */
[----:B-12---:R-:W-:Y:S06]  /*19de0*/  @!P0 BRA `(.L_x_674) ;  /* 0x0000000000088947 */ /* 0x006fec0003800000 */
[----:B------:R-:W-:-:S06]  /*19df0*/  VIADD R16, R19, 0xffffffff ;  /* 0xffffffff13107836 */ /* 0x000fcc0000000000 */
[----:B------:R0:W1:Y:S02]  /*19e00*/  SHFL.IDX PT, R16, R5, R16, 0x1f ;  /* 0x00001f1005107589 */ /* 0x00006400000e0000 */
.L_x_674:
[----:B-1----:R-:W-:Y:S01]  /*19e10*/  IMAD R16, R16, UR5, R11 ;  /* 0x0000000510107c24 */ /* 0x002fe2000f8e020b */
[----:B0-----:R-:W-:Y:S01]  /*19e20*/  IABS R5, R9 ;  /* 0x0000000900057213 */ /* 0x001fe20000000000 */
[----:B------:R-:W-:Y:S01]  /*19e30*/  IMAD.MOV.U32 R11, RZ, RZ, R12 ;  /* 0x000000ffff0b7224 */ /* 0x000fe200078e000c */
[----:B------:R-:W-:Y:S01]  /*19e40*/  IABS R12, R6 ;  /* 0x00000006000c7213 */ /* 0x000fe20000000000 */
[----:B------:R-:W-:Y:S01]  /*19e50*/  IMAD.MOV.U32 R2, RZ, RZ, RZ ;  /* 0x000000ffff027224 */ /* 0x000fe200078e00ff */
[----:B------:R-:W-:Y:S01]  /*19e60*/  IADD3 R17, -R16, UR6, RZ ;  /* 0x0000000610117c10 */ /* 0x000fe2000fffe1ff */
[----:B------:R-:W-:Y:S01]  /*19e70*/  IMAD R11, R11, R4, RZ ;  /* 0x000000040b0b7224 */ /* 0x000fe200078e02ff */
[----:B------:R-:W0:Y:S01]  /*19e80*/  I2F.RP R8, R5 ;  /* 0x0000000500087306 */ /* 0x000e220000209400 */
[----:B------:R-:W-:Y:S01]  /*19e90*/  IMAD.MOV R12, RZ, RZ, -R12 ;  /* 0x000000ffff0c7224 */ /* 0x000fe200078e0a0c */
[----:B------:R-:W-:Y:S01]  /*19ea0*/  IABS R10, R17 ;  /* 0x00000011000a7213 */ /* 0x000fe20000000000 */
[----:B------:R-:W-:-:S04]  /*19eb0*/  IMAD.HI.U32 R2, R3, R11, R2 ;  /* 0x0000000b03027227 */ /* 0x000fc800078e0002 */
[----:B------:R-:W-:Y:S02]  /*19ec0*/  IMAD.MOV.U32 R3, RZ, RZ, R10 ;  /* 0x000000ffff037224 */ /* 0x000fe400078e000a */
[----:B------:R-:W-:Y:S02]  /*19ed0*/  IMAD.MOV.U32 R10, RZ, RZ, R12 ;  /* 0x000000ffff0a7224 */ /* 0x000fe400078e000c */
[----:B------:R-:W-:-:S04]  /*19ee0*/  IMAD.HI.U32 R2, R2, R3, RZ ;  /* 0x0000000302027227 */ /* 0x000fc800078e00ff */
[----:B------:R-:W-:Y:S01]  /*19ef0*/  IMAD R3, R2, R10, R3 ;  /* 0x0000000a02037224 */ /* 0x000fe200078e0203 */
[----:B0-----:R-:W0:Y:S01]  /*19f00*/  MUFU.RCP R8, R8 ;  /* 0x0000000800087308 */ /* 0x001e220000001000 */
[----:B------:R-:W-:-:S03]  /*19f10*/  VIADD R19, R19, UR4 ;  /* 0x0000000413137c36 */ /* 0x000fc60008000000 */
[----:B------:R-:W-:-:S13]  /*19f20*/  ISETP.GT.U32.AND P1, PT, R4, R3, PT ;  /* 0x000000030400720c */ /* 0x000fda0003f24070 */
[-C--:B------:R-:W-:Y:S01]  /*19f30*/  @!P1 IADD3 R3, R3, -R4.reuse, RZ ;  /* 0x8000000403039210 */ /* 0x080fe20007ffe0ff */
        /* <DEDUP_REMOVED lines=8> */
[----:B------:R-:W-:-:S04]  /*19fc0*/  @P0 VIADD R2, R2, 0x1 ;  /* 0x0000000102020836 */ /* 0x000fc80000000000 */
[----:B------:R-:W-:Y:S02]  /*19fd0*/  IMAD.MOV.U32 R8, RZ, RZ, R2 ;  /* 0x000000ffff087224 */ /* 0x000fe400078e0002 */
[----:B-1----:R-:W-:Y:S02]  /*19fe0*/  IMAD.MOV R2, RZ, RZ, -R3 ;  /* 0x000000ffff027224 */ /* 0x002fe400078e0a03 */
[----:B------:R-:W-:Y:S01]  /*19ff0*/  @!P2 IMAD.MOV R8, RZ, RZ, -R8 ;  /* 0x000000ffff08a224 */ /* 0x000fe200078e0a08 */
[----:B------:R-:W-:Y:S01]  /*1a000*/  @!P1 LOP3.LUT R8, RZ, R6, RZ, 0x33, !PT ;  /* 0x00000006ff089212 */ /* 0x000fe200078e33ff */
[----:B------:R-:W-:Y:S02]  /*1a010*/  IMAD R11, R2, R5, RZ ;  /* 0x00000005020b7224 */ /* 0x000fe400078e02ff */
[----:B------:R-:W-:Y:S01]  /*1a020*/  IMAD.MOV.U32 R2, RZ, RZ, RZ ;  /* 0x000000ffff027224 */ /* 0x000fe200078e00ff */
[----:B------:R-:W-:Y:S01]  /*1a030*/  IABS R4, R8 ;  /* 0x0000000800047213 */ /* 0x000fe20000000000 */
[----:B------:R-:W-:-:S02]  /*1a040*/  IMAD.MOV R10, RZ, RZ, -R10 ;  /* 0x000000ffff0a7224 */ /* 0x000fc400078e0a0a */
[----:B------:R-:W-:-:S04]  /*1a050*/  IMAD.HI.U32 R2, R3, R11, R2 ;  /* 0x0000000b03027227 */ /* 0x000fc800078e0002 */
[----:B------:R-:W-:Y:S02]  /*1a060*/  IMAD.MOV.U32 R3, RZ, RZ, R4 ;  /* 0x000000ffff037224 */ /* 0x000fe400078e0004 */
[----:B------:R-:W-:Y:S02]  /*1a070*/  IMAD.MOV.U32 R4, RZ, RZ, R10 ;  /* 0x000000ffff047224 */ /* 0x000fe400078e000a */
[----:B------:R-:W-:-:S04]  /*1a080*/  IMAD.HI.U32 R2, R2, R3, RZ ;  /* 0x0000000302027227 */ /* 0x000fc800078e00ff */
[----:B------:R-:W-:Y:S01]  /*1a090*/  IMAD R4, R2, R4, R3 ;  /* 0x0000000402047224 */ /* 0x000fe200078e0203 */
[----:B------:R-:W-:Y:S01]  /*1a0a0*/  LOP3.LUT R3, R8, R9, RZ, 0x3c, !PT ;  /* 0x0000000908037212 */ /* 0x000fe200078e3cff */
[----:B------:R-:W-:-:S03]  /*1a0b0*/  IMAD R6, R6, R8, RZ ;  /* 0x0000000806067224 */ /* 0x000fc600078e02ff */
[----:B------:R-:W-:Y:S02]  /*1a0c0*/  ISETP.GT.U32.AND P1, PT, R5, R4, PT ;  /* 0x000000040500720c */ /* 0x000fe40003f24070 */
[----:B------:R-:W-:Y:S02]  /*1a0d0*/  ISETP.GE.AND P2, PT, R3, RZ, PT ;  /* 0x000000ff0300720c */ /* 0x000fe40003f46270 */
[----:B------:R-:W-:-:S09]  /*1a0e0*/  IADD3 R17, R17, -R6, RZ ;  /* 0x8000000611117210 */ /* 0x000fd20007ffe0ff */
[----:B------:R-:W-:Y:S02]  /*1a0f0*/  @!P1 IMAD.IADD R4, R4, 0x1, -R5 ;  /* 0x0000000104049824 */ /* 0x000fe400078e0a05 */
[----:B------:R-:W-:Y:S01]  /*1a100*/  @!P1 VIADD R2, R2, 0x1 ;  /* 0x0000000102029836 */ /* 0x000fe20000000000 */
[----:B------:R-:W-:Y:S02]  /*1a110*/  ISETP.NE.AND P1, PT, R9, RZ, PT ;  /* 0x000000ff0900720c */ /* 0x000fe40003f25270 */
[----:B------:R-:W-:-:S13]  /*1a120*/  ISETP.GE.U32.AND P0, PT, R4, R5, PT ;  /* 0x000000050400720c */ /* 0x000fda0003f06070 */
[----:B------:R-:W-:-:S04]  /*1a130*/  @P0 VIADD R2, R2, 0x1 ;  /* 0x0000000102020836 */ /* 0x000fc80000000000 */
[----:B------:R-:W-:Y:S01]  /*1a140*/  @!P2 IMAD.MOV R2, RZ, RZ, -R2 ;  /* 0x000000ffff02a224 */ /* 0x000fe200078e0a02 */
[----:B------:R-:W-:-:S05]  /*1a150*/  @!P1 LOP3.LUT R2, RZ, R9, RZ, 0x33, !PT ;  /* 0x00000009ff029212 */ /* 0x000fca00078e33ff */
[----:B------:R-:W-:-:S04]  /*1a160*/  IMAD.MOV R18, RZ, RZ, -R2 ;  /* 0x000000ffff127224 */ /* 0x000fc800078e0a02 */
[C---:B------:R-:W-:Y:S02]  /*1a170*/  IMAD R18, R9.reuse, R18, R8 ;  /* 0x0000001209127224 */ /* 0x040fe400078e0208 */
[----:B------:R-:W-:-:S04]  /*1a180*/  IMAD R9, R9, 0x1000000, R2 ;  /* 0x0100000009097824 */ /* 0x000fc800078e0202 */
[----:B------:R-:W-:Y:S01]  /*1a190*/  IMAD R18, R18, 0x10000, R9 ;  /* 0x0001000012127824 */ /* 0x000fe200078e0209 */
[----:B------:R-:W-:Y:S06]  /*1a1a0*/  BRA `(.L_x_675) ;  /* 0x00000000000c7947 */ /* 0x000fec0003800000 */
.L_x_672:
[----:B------:R-:W-:Y:S02]  /*1a1b0*/  IMAD.MOV.U32 R17, RZ, RZ, RZ ;  /* 0x000000ffff117224 */ /* 0x000fe400078e00ff */
[----:B------:R-:W-:Y:S02]  /*1a1c0*/  IMAD.U32 R16, RZ, RZ, UR6 ;  /* 0x00000006ff107e24 */ /* 0x000fe4000f8e00ff */
[----:B------:R-:W-:-:S07]  /*1a1d0*/  IMAD.MOV.U32 R18, RZ, RZ, RZ ;  /* 0x000000ffff127224 */ /* 0x000fce00078e00ff */
.L_x_675:
[----:B------:R-:W-:-:S13]  /*1a1e0*/  ISETP.NE.AND P0, PT, R7, RZ, PT ;  /* 0x000000ff0700720c */ /* 0x000fda0003f05270 */
[----:B------:R-:W0:Y:S01]  /*1a1f0*/  @!P0 S2R R3, SR_CgaCtaId ;  /* 0x0000000000038919 */ /* 0x000e220000008800 */
[----:B------:R-:W-:-:S04]  /*1a200*/  @!P0 MOV R2, 0x400 ;  /* 0x0000040000028802 */ /* 0x000fc80000000f00 */
[----:B0-----:R-:W-:-:S05]  /*1a210*/  @!P0 LEA R2, R3, R2, 0x18 ;  /* 0x0000000203028211 */ /* 0x001fca00078ec0ff */
[----:B------:R0:W-:Y:S01]  /*1a220*/  @!P0 STS.128 [R2+0x2a8d0], R16 ;  /* 0x02a8d01002008388 */ /* 0x0001e20000000c00 */
[----:B------:R-:W-:Y:S06]  /*1a230*/  BAR.ARV 0x5, 0x180 ;  /* 0x0146000000007b1d */ /* 0x000fec0000002000 */
.L_x_670:
[----:B------:R2:W-:Y:S01]  /*1a240*/  STL [R1+0x20], RZ ;  /* 0x000020ff01007387 */ /* 0x0005e20000100800 */
[----:B------:R-:W-:Y:S01]  /*1a250*/  ULDC UR4, c[0x0][0xc3c] ;  /* 0x00030f0000047ab9 */ /* 0x000fe20000000800 */
[----:B------:R-:W-:Y:S01]  /*1a260*/  IMAD.MOV.U32 R28, RZ, RZ, 0x1 ;  /* 0x00000001ff1c7424 */ /* 0x000fe200078e00ff */
[----:B-1----:R-:W-:Y:S01]  /*1a270*/  ISETP.GE.AND P0, PT, R19, UR4, PT ;  /* 0x0000000413007c0c */ /* 0x002fe2000bf06270 */
[----:B------:R-:W-:-:S12]  /*1a280*/  IMAD.MOV.U32 R27, RZ, RZ, RZ ;  /* 0x000000ffff1b7224 */ /* 0x000fd800078e00ff */
[----:B--2---:R-:W-:Y:S05]  /*1a290*/  @P0 BRA `(.L_x_676) ;  /* 0x0000006000780947 */ /* 0x004fea0003800000 */
[----:B------:R-:W1:Y:S01]  /*1a2a0*/  S2UR UR5, SR_CgaCtaId ;  /* 0x00000000000579c3 */ /* 0x000e620000008800 */
[----:B------:R2:W-:Y:S01]  /*1a2b0*/  STL [R1+0x20], RZ ;  /* 0x000020ff01007387 */ /* 0x0005e20000100800 */
[C---:B0-----:R-:W-:Y:S01]  /*1a2c0*/  IMAD.SHL.U32 R2, R0.reuse, 0x8, RZ ;  /* 0x0000000800027824 */ /* 0x041fe200078e00ff */
[----:B------:R-:W-:Y:S01]  /*1a2d0*/  LOP3.LUT R5, R0, 0x7f, RZ, 0xc0, !PT ;  /* 0x0000007f00057812 */ /* 0x000fe200078ec0ff */
[----:B------:R-:W-:Y:S01]  /*1a2e0*/  UMOV UR4, 0x400 ;  /* 0x0000040000047882 */ /* 0x000fe20000000000 */
[----:B------:R-:W-:Y:S01]  /*1a2f0*/  BSSY B8, `(.L_x_676) ;  /* 0x0000618000087945 */ /* 0x000fe20003800000 */
[----:B------:R-:W-:Y:S01]  /*1a300*/  IMAD.MOV.U32 R30, RZ, RZ, 0x1 ;  /* 0x00000001ff1e7424 */ /* 0x000fe200078e00ff */
[C---:B------:R-:W-:Y:S01]  /*1a310*/  LOP3.LUT R3, R2.reuse, 0x1f8, RZ, 0xc0, !PT ;  /* 0x000001f802037812 */ /* 0x040fe200078ec0ff */
[----:B------:R-:W-:Y:S01]  /*1a320*/  IMAD.SHL.U32 R33, R5, 0x8, RZ ;  /* 0x0000000805217824 */ /* 0x000fe200078e00ff */
[----:B------:R-:W-:Y:S01]  /*1a330*/  LOP3.LUT R2, R2, 0x38, RZ, 0xc0, !PT ;  /* 0x0000003802027812 */ /* 0x000fe200078ec0ff */
[----:B------:R-:W-:Y:S01]  /*1a340*/  IMAD.MOV.U32 R25, RZ, RZ, RZ ;  /* 0x000000ffff197224 */ /* 0x000fe200078e00ff */
[----:B------:R-:W-:Y:S01]  /*1a350*/  LOP3.LUT R4, R3, 0x38, R0, 0x78, !PT ;  /* 0x0000003803047812 */ /* 0x000fe200078e7800 */
[----:B------:R-:W-:Y:S01]  /*1a360*/  IMAD.SHL.U32 R0, R0, 0x10, RZ ;  /* 0x0000001000007824 */ /* 0x000fe200078e00ff */
[----:B------:R-:W-:Y:S01]  /*1a370*/  SHF.R.U32.HI R3, RZ, 0x3, R5 ;  /* 0x00000003ff037819 */ /* 0x000fe20000011605 */
[----:B------:R-:W-:Y:S01]  /*1a380*/  IMAD.MOV.U32 R27, RZ, RZ, RZ ;  /* 0x000000ffff1b7224 */ /* 0x000fe200078e00ff */
[----:B------:R-:W-:Y:S01]  /*1a390*/  LOP3.LUT R33, R4, 0x200, R33, 0xf8, !PT ;  /* 0x0000020004217812 */ /* 0x000fe200078ef821 */
[----:B------:R-:W-:Y:S01]  /*1a3a0*/  IMAD.MOV.U32 R28, RZ, RZ, 0x1 ;  /* 0x00000001ff1c7424 */ /* 0x000fe200078e00ff */
[----:B------:R-:W-:Y:S01]  /*1a3b0*/  LOP3.LUT R4, R3, 0x70, R0, 0xf8, !PT ;  /* 0x0000007003047812 */ /* 0x000fe200078ef800 */
[----:B------:R-:W-:Y:S01]  /*1a3c0*/  ULOP3.LUT UR39, UR60, 0x2, URZ, 0xfc, !UPT ;  /* 0x000000023c277892 */ /* 0x000fe2000f8efc3f */
[C---:B------:R-:W-:Y:S01]  /*1a3d0*/  LOP3.LUT R3, R2.reuse, 0x40, RZ, 0xfc, !PT ;  /* 0x0000004002037812 */ /* 0x040fe200078efcff */
[----:B------:R-:W-:Y:S01]  /*1a3e0*/  ULDC.64 UR36, c[0x0][0x198] ;  /* 0x0000660000247ab9 */ /* 0x000fe20000000a00 */
[----:B------:R-:W-:Y:S01]  /*1a3f0*/  LOP3.LUT R0, R2, 0x80, RZ, 0xfc, !PT ;  /* 0x0000008002007812 */ /* 0x000fe200078efcff */
[----:B------:R-:W-:Y:S01]  /*1a400*/  ULDC UR38, c[0x0][0xc] ;  /* 0x0000030000267ab9 */ /* 0x000fe20000000800 */
[----:B-1----:R-:W-:-:S06]  /*1a410*/  ULEA UR4, UR5, UR4, 0x18 ;  /* 0x0000000405047291 */ /* 0x002fcc000f8ec03f */
[----:B------:R-:W-:-:S04]  /*1a420*/  IMAD.U32 R22, RZ, RZ, UR4 ;  /* 0x00000004ff167e24 */ /* 0x000fc8000f8e00ff */
[----:B--2---:R-:W-:-:S07]  /*1a430*/  IMAD R35, R33, 0x2, R22 ;  /* 0x0000000221237824 */ /* 0x004fce00078e0216 */
.L_x_779:
[----:B0-----:R-:W0:Y:S02]  /*1a440*/  LDC.64 R2, c[0x0][0xc88] ;  /* 0x00032200ff027b82 */ /* 0x001e240000000a00 */
[----:B0-----:R-:W-:-:S05]  /*1a450*/  IMAD.WIDE R2, R19, 0x4, R2 ;  /* 0x0000000413027825 */ /* 0x001fca00078e0202 */
[----:B--2---:R-:W2:Y:S01]  /*1a460*/  LDG.E R31, desc[UR56][R2.64] ;  /* 0x00000038021f7981 */ /* 0x004ea2000c1e1900 */
[----:B------:R-:W-:Y:S05]  /*1a470*/  YIELD ;  /* 0x0000000000007946 */ /* 0x000fea0003800000 */
[----:B------:R-:W-:Y:S01]  /*1a480*/  ULDC.64 UR4, c[0x0][0xa28] ;  /* 0x00028a0000047ab9 */ /* 0x000fe20000000a00 */
[----:B------:R-:W-:Y:S01]  /*1a490*/  ULDC.64 UR8, c[0x0][0xa18] ;  /* 0x0002860000087ab9 */ /* 0x000fe20000000a00 */
[----:B------:R-:W-:Y:S01]  /*1a4a0*/  ISETP.NE.U32.AND P0, PT, RZ, UR4, PT ;  /* 0x00000004ff007c0c */ /* 0x000fe2000bf05070 */
[----:B------:R-:W-:Y:S01]  /*1a4b0*/  ULDC.64 UR6, c[0x0][0xa10] ;  /* 0x0002840000067ab9 */ /* 0x000fe20000000a00 */
[----:B------:R-:W-:-:S02]  /*1a4c0*/  MOV R11, RZ ;  /* 0x000000ff000b7202 */ /* 0x000fc40000000f00 */
[----:B------:R-:W-:Y:S02]  /*1a4d0*/  ISETP.NE.AND.EX P0, PT, RZ, UR5, PT, P0 ;  /* 0x00000005ff007c0c */ /* 0x000fe4000bf05300 */
[----:B------:R-:W-:-:S04]  /*1a4e0*/  ISETP.NE.U32.AND P2, PT, RZ, UR6, PT ;  /* 0x00000006ff007c0c */ /* 0x000fc8000bf45070 */
[----:B------:R-:W-:Y:S01]  /*1a4f0*/  ISETP.NE.AND.EX P2, PT, RZ, UR7, PT, P2 ;  /* 0x00000007ff007c0c */ /* 0x000fe2000bf45320 */
[----:B------:R-:W-:Y:S01]  /*1a500*/  IMAD.MOV.U32 R34, RZ, RZ, RZ ;  /* 0x000000ffff227224 */ /* 0x000fe200078e00ff */
[----:B--2---:R-:W-:-:S05]  /*1a510*/  SHF.R.S32.HI R0, RZ, 0x1f, R31 ;  /* 0x0000001fff007819 */ /* 0x004fca000001141f */
[C---:B------:R-:W-:Y:S01]  /*1a520*/  @P0 LEA R2, P1, R31.reuse, UR4, 0x2 ;  /* 0x000000041f020c11 */ /* 0x040fe2000f8210ff */
[C---:B------:R-:W-:Y:S01]  /*1a530*/  IMAD.SHL.U32 R23, R31.reuse, 0x4, RZ ;  /* 0x000000041f177824 */ /* 0x040fe200078e00ff */
[C-C-:B------:R-:W-:Y:S01]  /*1a540*/  SHF.L.U64.HI R24, R31.reuse, 0x2, R0.reuse ;  /* 0x000000021f187819 */ /* 0x140fe20000010200 */
[----:B------:R0:W-:Y:S01]  /*1a550*/  STL [R1+0x10], R0 ;  /* 0x0000100001007387 */ /* 0x0001e20000100800 */
[----:B------:R-:W-:Y:S01]  /*1a560*/  @P0 LEA.HI.X R3, R31, UR5, R0, 0x2, P1 ;  /* 0x000000051f030c11 */ /* 0x000fe200088f1400 */
[----:B------:R-:W-:Y:S01]  /*1a570*/  ULDC.64 UR4, c[0x0][0xa00] ;  /* 0x0002800000047ab9 */ /* 0x000fe20000000a00 */
[----:B------:R-:W-:-:S03]  /*1a580*/  ISETP.NE.U32.AND P1, PT, RZ, UR8, PT ;  /* 0x00000008ff007c0c */ /* 0x000fc6000bf25070 */
[----:B-1----:R1:W2:Y:S01]  /*1a590*/  @P0 LDG.E R11, desc[UR56][R2.64] ;  /* 0x00000038020b0981 */ /* 0x0022a2000c1e1900 */
[----:B------:R-:W-:Y:S02]  /*1a5a0*/  ISETP.NE.AND.EX P1, PT, RZ, UR9, PT, P1 ;  /* 0x00000009ff007c0c */ /* 0x000fe4000bf25310 */
[----:B------:R-:W-:Y:S01]  /*1a5b0*/  ISETP.NE.U32.AND P0, PT, RZ, UR4, PT ;  /* 0x00000004ff007c0c */ /* 0x000fe2000bf05070 */
[----:B0-----:R-:W-:Y:S01]  /*1a5c0*/  IMAD.MOV.U32 R0, RZ, RZ, RZ ;  /* 0x000000ffff007224 */ /* 0x001fe200078e00ff */
[C---:B------:R-:W-:Y:S02]  /*1a5d0*/  IADD3 R4, P4, R23.reuse, UR6, RZ ;  /* 0x0000000617047c10 */ /* 0x040fe4000ff9e0ff */
[----:B------:R-:W-:Y:S02]  /*1a5e0*/  ISETP.NE.AND.EX P0, PT, RZ, UR5, PT, P0 ;  /* 0x00000005ff007c0c */ /* 0x000fe4000bf05300 */
[----:B------:R-:W-:Y:S02]  /*1a5f0*/  IADD3.X R5, R24, UR7, RZ, P4, !PT ;  /* 0x0000000718057c10 */ /* 0x000fe4000a7fe4ff */
[----:B-1----:R-:W-:Y:S01]  /*1a600*/  IADD3 R2, P3, R23, UR4, RZ ;  /* 0x0000000417027c10 */ /* 0x002fe2000ff7e0ff */
[----:B------:R-:W-:-:S02]  /*1a610*/  ULDC UR4, c[0x0][0x288] ;  /* 0x0000a20000047ab9 */ /* 0x000fc40000000800 */
[----:B------:R-:W5:Y:S01]  /*1a620*/  @P2 LDG.E R0, desc[UR56][R4.64] ;  /* 0x0000003804002981 */ /* 0x000f62000c1e1900 */
[C---:B------:R-:W-:Y:S02]  /*1a630*/  IADD3.X R3, R24.reuse, UR5, RZ, P3, !PT ;  /* 0x0000000518037c10 */ /* 0x040fe40009ffe4ff */
[----:B------:R-:W-:Y:S01]  /*1a640*/  @P1 IADD3 R6, P3, R23, UR8, RZ ;  /* 0x0000000817061c10 */ /* 0x000fe2000ff7e0ff */
[----:B------:R-:W-:Y:S01]  /*1a650*/  IMAD.U32 R8, RZ, RZ, UR4 ;  /* 0x00000004ff087e24 */ /* 0x000fe2000f8e00ff */
[----:B------:R-:W-:Y:S01]  /*1a660*/  ULDC.64 UR4, c[0x0][0x418] ;  /* 0x0001060000047ab9 */ /* 0x000fe20000000a00 */
[----:B------:R-:W5:Y:S01]  /*1a670*/  @P0 LDG.E R34, desc[UR56][R2.64] ;  /* 0x0000003802220981 */ /* 0x000f62000c1e1900 */
[----:B------:R-:W-:-:S05]  /*1a680*/  @P1 IADD3.X R7, R24, UR9, RZ, P3, !PT ;  /* 0x0000000918071c10 */ /* 0x000fca0009ffe4ff */
[----:B------:R0:W3:Y:S01]  /*1a690*/  @P1 LDG.E R8, desc[UR56][R6.64] ;  /* 0x0000003806081981 */ /* 0x0000e2000c1e1900 */
[----:B------:R-:W-:-:S03]  /*1a6a0*/  UISETP.NE.U32.AND UP0, UPT, UR4, URZ, UPT ;  /* 0x0000003f0400728c */ /* 0x000fc6000bf05070 */
[----:B------:R-:W-:Y:S01]  /*1a6b0*/  ULDC UR4, c[0x0][0x424] ;  /* 0x0001090000047ab9 */ /* 0x000fe20000000800 */
[----:B------:R-:W-:-:S03]  /*1a6c0*/  UISETP.NE.AND.EX UP0, UPT, UR5, URZ, UPT, UP0 ;  /* 0x0000003f0500728c */ /* 0x000fc6000bf05300 */
[----:B------:R-:W-:Y:S01]  /*1a6d0*/  ULDC UR5, c[0x0][0x2f0] ;  /* 0x0000bc0000057ab9 */ /* 0x000fe20000000800 */
[----:B------:R-:W-:-:S04]  /*1a6e0*/  USEL UR4, UR4, 0x1, UP0 ;  /* 0x0000000104047887 */ /* 0x000fc80008000000 */
[----:B------:R-:W-:-:S03]  /*1a6f0*/  UIMAD UR4, UR4, UR5, URZ ;  /* 0x00000005040472a4 */ /* 0x000fc6000f8e023f */
[----:B------:R-:W-:Y:S02]  /*1a700*/  ULDC UR5, c[0x0][0x348] ;  /* 0x0000d20000057ab9 */ /* 0x000fe40000000800 */
[----:B0-----:R-:W-:Y:S01]  /*1a710*/  IMAD.U32 R6, RZ, RZ, UR5 ;  /* 0x00000005ff067e24 */ /* 0x001fe2000f8e00ff */
[----:B--2---:R-:W-:Y:S04]  /*1a720*/  STL [R1], R11 ;  /* 0x0000000b01007387 */ /* 0x004fe80000100800 */
[----:B---3--:R0:W-:Y:S02]  /*1a730*/  STL [R1+0x1c], R8 ;  /* 0x00001c0801007387 */ /* 0x0081e40000100800 */
[----:B0-----:R-:W-:Y:S01]  /*1a740*/  IMAD.U32 R8, RZ, RZ, UR4 ;  /* 0x00000004ff087e24 */ /* 0x001fe2000f8e00ff */
[----:B------:R-:W-:Y:S06]  /*1a750*/  @P1 BRA `(.L_x_677) ;  /* 0x0000000000141947 */ /* 0x000fec0003800000 */
[----:B------:R-:W-:Y:S05]  /*1a760*/  @!P0 BRA `(.L_x_677) ;  /* 0x0000000000108947 */ /* 0x000fea0003800000 */
[----:B------:R-:W2:Y:S04]  /*1a770*/  LDG.E R10, desc[UR56][R2.64] ;  /* 0x00000038020a7981 */ /* 0x000ea8000c1e1900 */
[----:B------:R-:W2:Y:S02]  /*1a780*/  LDG.E R7, desc[UR56][R2.64+0x4] ;  /* 0x0000043802077981 */ /* 0x000ea4000c1e1900 */
[----:B--2---:R-:W-:-:S05]  /*1a790*/  IMAD.IADD R2, R7, 0x1, -R10 ;  /* 0x0000000107027824 */ /* 0x004fca00078e0a0a */
[----:B------:R0:W-:Y:S02]  /*1a7a0*/  STL [R1+0x1c], R2 ;  /* 0x00001c0201007387 */ /* 0x0001e40000100800 */
.L_x_677:
[----:B------:R-:W-:Y:S01]  /*1a7b0*/  ULDC.64 UR4, c[0x0][0xa20] ;  /* 0x0002880000047ab9 */ /* 0x000fe20000000a00 */
[C---:B0-----:R-:W-:Y:S01]  /*1a7c0*/  LOP3.LUT R2, R18.reuse, 0xff000000, RZ, 0xc0, !PT ;  /* 0xff00000012027812 */ /* 0x041fe200078ec0ff */
[----:B------:R-:W-:Y:S01]  /*1a7d0*/  IMAD.MOV.U32 R32, RZ, RZ, R31 ;  /* 0x000000ffff207224 */ /* 0x000fe200078e001f */
[----:B------:R-:W-:Y:S02]  /*1a7e0*/  ISETP.NE.U32.AND P0, PT, RZ, UR4, PT ;  /* 0x00000004ff007c0c */ /* 0x000fe4000bf05070 */
[----:B------:R-:W-:Y:S02]  /*1a7f0*/  SHF.R.U32.HI R2, RZ, 0x8, R2 ;  /* 0x00000008ff027819 */ /* 0x000fe40000011602 */
[----:B------:R-:W-:Y:S02]  /*1a800*/  ISETP.NE.AND.EX P0, PT, RZ, UR5, PT, P0 ;  /* 0x00000005ff007c0c */ /* 0x000fe4000bf05300 */
[C---:B------:R-:W-:Y:S02]  /*1a810*/  LOP3.LUT R7, R18.reuse, 0xff0000, RZ, 0xc0, !PT ;  /* 0x00ff000012077812 */ /* 0x040fe400078ec0ff */
[----:B------:R-:W-:-:S02]  /*1a820*/  LOP3.LUT R18, R18, 0xffff, RZ, 0xc0, !PT ;  /* 0x0000ffff12127812 */ /* 0x000fc400078ec0ff */
[----:B------:R-:W-:-:S07]  /*1a830*/  LEA.HI R7, R7, R2, RZ, 0x10 ;  /* 0x0000000207077211 */ /* 0x000fce00078f80ff */
[----:B------:R-:W-:Y:S05]  /*1a840*/  @!P0 BRA `(.L_x_678) ;  /* 0x0000000000108947 */ /* 0x000fea0003800000 */
[----:B------:R-:W-:-:S04]  /*1a850*/  IADD3 R2, P0, R23, UR4, RZ ;  /* 0x0000000417027c10 */ /* 0x000fc8000ff1e0ff */
[----:B------:R-:W-:-:S05]  /*1a860*/  IADD3.X R3, R24, UR5, RZ, P0, !PT ;  /* 0x0000000518037c10 */ /* 0x000fca00087fe4ff */
[----:B------:R0:W5:Y:S01]  /*1a870*/  LDG.E R8, desc[UR56][R2.64] ;  /* 0x0000003802087981 */ /* 0x000162000c1e1900 */
[----:B------:R-:W-:Y:S05]  /*1a880*/  BRA `(.L_x_679) ;  /* 0x0000000000247947 */ /* 0x000fea0003800000 */
.L_x_678:
[----:B------:R-:W-:Y:S02]  /*1a890*/  ULDC.64 UR4, c[0x0][0xa08] ;  /* 0x0002820000047ab9 */ /* 0x000fe40000000a00 */
[----:B------:R-:W-:-:S04]  /*1a8a0*/  ISETP.NE.U32.AND P0, PT, RZ, UR4, PT ;  /* 0x00000004ff007c0c */ /* 0x000fc8000bf05070 */
[----:B------:R-:W-:-:S13]  /*1a8b0*/  ISETP.NE.AND.EX P0, PT, RZ, UR5, PT, P0 ;  /* 0x00000005ff007c0c */ /* 0x000fda000bf05300 */
[----:B------:R-:W-:Y:S05]  /*1a8c0*/  @!P0 BRA `(.L_x_679) ;  /* 0x0000000000148947 */ /* 0x000fea0003800000 */
[----:B------:R-:W0:Y:S02]  /*1a8d0*/  LDC.64 R2, c[0x0][0xa08] ;  /* 0x00028200ff027b82 */ /* 0x000e240000000a00 */
[----:B0-----:R-:W-:-:S05]  /*1a8e0*/  IMAD.WIDE R2, R32, 0x4, R2 ;  /* 0x0000000420027825 */ /* 0x001fca00078e0202 */
[----:B------:R-:W2:Y:S04]  /*1a8f0*/  LDG.E R8, desc[UR56][R2.64] ;  /* 0x0000003802087981 */ /* 0x000ea8000c1e1900 */
[----:B------:R-:W2:Y:S02]  /*1a900*/  LDG.E R9, desc[UR56][R2.64+0x4] ;  /* 0x0000043802097981 */ /* 0x000ea4000c1e1900 */
[----:B--2---:R-:W-:-:S07]  /*1a910*/  IMAD.IADD R8, R9, 0x1, -R8 ;  /* 0x0000000109087824 */ /* 0x004fce00078e0a08 */
.L_x_679:
[----:B0-----:R-:W2:Y:S04]  /*1a920*/  @P2 LDG.E R3, desc[UR56][R4.64] ;  /* 0x0000003804032981 */ /* 0x001ea8000c1e1900 */
[----:B------:R0:W2:Y:S01]  /*1a930*/  @P2 LDG.E R2, desc[UR56][R4.64+0x4] ;  /* 0x0000043804022981 */ /* 0x0000a2000c1e1900 */
[----:B-----5:R-:W-:Y:S01]  /*1a940*/  IMAD.IADD R8, R8, 0x1, -R11 ;  /* 0x0000000108087824 */ /* 0x020fe200078e0a0b */
[----:B------:R-:W-:Y:S01]  /*1a950*/  BSSY B0, `(.L_x_680) ;  /* 0x0000029000007945 */ /* 0x000fe20003800000 */
[----:B------:R-:W-:Y:S02]  /*1a960*/  LOP3.LUT R37, R7, 0xff, RZ, 0xc0, !PT ;  /* 0x000000ff07257812 */ /* 0x000fe400078ec0ff */
[----:B0-----:R-:W-:Y:S01]  /*1a970*/  SHF.R.U32.HI R5, RZ, 0x10, R7 ;  /* 0x00000010ff057819 */ /* 0x001fe20000011607 */
[----:B--2---:R-:W-:-:S04]  /*1a980*/  @P2 IMAD.IADD R6, R2, 0x1, -R3 ;  /* 0x0000000102062824 */ /* 0x004fc800078e0a03 */
[----:B------:R-:W-:-:S04]  /*1a990*/  IMAD.IADD R36, R8, 0x1, R6 ;  /* 0x0000000108247824 */ /* 0x000fc800078e0206 */
[C---:B------:R-:W-:Y:S01]  /*1a9a0*/  VIADD R2, R36.reuse, 0x5f ;  /* 0x0000005f24027836 */ /* 0x040fe20000000000 */
[----:B------:R-:W-:-:S03]  /*1a9b0*/  ISETP.GE.AND P1, PT, R36, 0x1, PT ;  /* 0x000000012400780c */ /* 0x000fc60003f26270 */
[----:B------:R-:W-:-:S05]  /*1a9c0*/  IMAD.HI R2, R2, 0x2aaaaaab, RZ ;  /* 0x2aaaaaab02027827 */ /* 0x000fca00078e02ff */
[----:B------:R-:W-:-:S04]  /*1a9d0*/  SHF.R.U32.HI R3, RZ, 0x1f, R2 ;  /* 0x0000001fff037819 */ /* 0x000fc80000011602 */
[----:B------:R-:W-:Y:S01]  /*1a9e0*/  LEA.HI.SX32 R4, R2, R3, 0x1c ;  /* 0x0000000302047211 */ /* 0x000fe200078fe2ff */
[----:B------:R-:W-:Y:S01]  /*1a9f0*/  IMAD.MOV.U32 R3, RZ, RZ, RZ ;  /* 0x000000ffff037224 */ /* 0x000fe200078e00ff */
[----:B------:R-:W-:Y:S06]  /*1aa00*/  @!P1 BRA `(.L_x_681) ;  /* 0x0000000000749947 */ /* 0x000fec0003800000 */
[----:B------:R-:W-:Y:S01]  /*1aa10*/  ISETP.NE.AND P0, PT, R5, RZ, PT ;  /* 0x000000ff0500720c */ /* 0x000fe20003f05270 */
[----:B------:R-:W-:-:S03]  /*1aa20*/  ULDC UR4, c[0x0][0x9f0] ;  /* 0x00027c0000047ab9 */ /* 0x000fc60000000800 */
[----:B------:R-:W-:-:S04]  /*1aa30*/  SEL R7, R5, UR4, P0 ;  /* 0x0000000405077c07 */ /* 0x000fc80008000000 */
[----:B------:R-:W-:Y:S02]  /*1aa40*/  IABS R10, R7 ;  /* 0x00000007000a7213 */ /* 0x000fe40000000000 */
[----:B------:R-:W-:Y:S02]  /*1aa50*/  IADD3 R9, R7, -0x1, R4 ;  /* 0xffffffff07097810 */ /* 0x000fe40007ffe004 */
[----:B------:R-:W0:Y:S08]  /*1aa60*/  I2F.RP R2, R10 ;  /* 0x0000000a00027306 */ /* 0x000e300000209400 */
[----:B0-----:R-:W0:Y:S02]  /*1aa70*/  MUFU.RCP R2, R2 ;  /* 0x0000000200027308 */ /* 0x001e240000001000 */
[----:B0-----:R-:W-:-:S06]  /*1aa80*/  VIADD R2, R2, 0xffffffe ;  /* 0x0ffffffe02027836 */ /* 0x001fcc0000000000 */
[----:B------:R0:W1:Y:S02]  /*1aa90*/  F2I.FTZ.U32.TRUNC.NTZ R3, R2 ;  /* 0x0000000200037305 */ /* 0x000064000021f000 */
[----:B0-----:R-:W-:-:S04]  /*1aaa0*/  LOP3.LUT R2, R9, R7, RZ, 0x3c, !PT ;  /* 0x0000000709027212 */ /* 0x001fc800078e3cff */
[----:B------:R-:W-:Y:S01]  /*1aab0*/  ISETP.GE.AND P4, PT, R2, RZ, PT ;  /* 0x000000ff0200720c */ /* 0x000fe20003f86270 */
[----:B-1----:R-:W-:-:S04]  /*1aac0*/  IMAD.MOV R2, RZ, RZ, -R3 ;  /* 0x000000ffff027224 */ /* 0x002fc800078e0a03 */
[----:B------:R-:W-:Y:S01]  /*1aad0*/  IMAD R11, R2, R10, RZ ;  /* 0x0000000a020b7224 */ /* 0x000fe200078e02ff */
[----:B------:R-:W-:-:S05]  /*1aae0*/  MOV R2, RZ ;  /* 0x000000ff00027202 */ /* 0x000fca0000000f00 */
[----:B------:R-:W-:Y:S01]  /*1aaf0*/  IMAD.HI.U32 R11, R3, R11, R2 ;  /* 0x0000000b030b7227 */ /* 0x000fe200078e0002 */
[----:B------:R-:W-:Y:S02]  /*1ab00*/  IABS R2, R9 ;  /* 0x0000000900027213 */ /* 0x000fe40000000000 */
[----:B------:R-:W-:-:S03]  /*1ab10*/  IABS R3, R7 ;  /* 0x0000000700037213 */ /* 0x000fc60000000000 */
[----:B------:R-:W-:-:S04]  /*1ab20*/  IMAD.HI.U32 R11, R11, R2, RZ ;  /* 0x000000020b0b7227 */ /* 0x000fc800078e00ff */
[----:B------:R-:W-:-:S04]  /*1ab30*/  IMAD.MOV R3, RZ, RZ, -R3 ;  /* 0x000000ffff037224 */ /* 0x000fc800078e0a03 */
        /* <DEDUP_REMOVED lines=10> */
.L_x_681:
[----:B------:R-:W-:Y:S05]  /*1abe0*/  BSYNC B0 ;  /* 0x0000000000007941 */ /* 0x000fea0003800000 */
.L_x_680:
[-C--:B------:R-:W-:Y:S01]  /*1abf0*/  IMAD R2, R37, R3.reuse, RZ ;  /* 0x0000000325027224 */ /* 0x080fe200078e02ff */
[----:B------:R-:W-:Y:S04]  /*1ac00*/  BSSY B0, `(.L_x_682) ;  /* 0x0000133000007945 */ /* 0x000fe80003800000 */
[C---:B------:R-:W-:Y:S01]  /*1ac10*/  VIADDMNMX R3, R2.reuse, R3, R4, PT ;  /* 0x0000000302037246 */ /* 0x040fe20003800104 */
[----:B------:R-:W-:-:S04]  /*1ac20*/  IMAD R2, R2, 0x60, -R8 ;  /* 0x0000006002027824 */ /* 0x000fc800078e0a08 */
[----:B------:R-:W-:Y:S01]  /*1ac30*/  IMAD R3, R3, 0x60, -R8 ;  /* 0x0000006003037824 */ /* 0x000fe200078e0a08 */
[----:B------:R-:W-:-:S04]  /*1ac40*/  VIMNMX R2, RZ, R2, !PT ;  /* 0x00000002ff027248 */ /* 0x000fc80007fe0100 */
[----:B------:R-:W-:-:S04]  /*1ac50*/  VIMNMX R3, R3, R6, PT ;  /* 0x0000000603037248 */ /* 0x000fc80003fe0100 */
[----:B------:R-:W-:-:S13]  /*1ac60*/  ISETP.GT.AND P0, PT, R3, R2, PT ;  /* 0x000000020300720c */ /* 0x000fda0003f04270 */
[----:B------:R-:W-:Y:S02]  /*1ac70*/  @P0 VIADD R7, R3, 0x5f ;  /* 0x0000005f03070836 */ /* 0x000fe40000000000 */
[----:B------:R-:W-:-:S04]  /*1ac80*/  IMAD.WIDE.U32 R2, R2, -0x55555555, RZ ;  /* 0xaaaaaaab02027825 */ /* 0x000fc800078e00ff */
[----:B------:R-:W-:Y:S01]  /*1ac90*/  @P0 IMAD.HI R7, R7, 0x2aaaaaab, RZ ;  /* 0x2aaaaaab07070827 */ /* 0x000fe200078e02ff */
[----:B------:R-:W-:-:S04]  /*1aca0*/  SHF.R.U32.HI R6, RZ, 0x6, R3 ;  /* 0x00000006ff067819 */ /* 0x000fc80000011603 */
[----:B------:R-:W-:Y:S01]  /*1acb0*/  @P0 SHF.R.U32.HI R2, RZ, 0x1f, R7 ;  /* 0x0000001fff020819 */ /* 0x000fe20000011607 */
[----:B------:R-:W-:-:S03]  /*1acc0*/  IMAD.MOV.U32 R3, RZ, RZ, R6 ;  /* 0x000000ffff037224 */ /* 0x000fc600078e0006 */
[----:B------:R-:W-:Y:S02]  /*1acd0*/  @P0 LEA.HI.SX32 R3, R7, R2, 0x1c ;  /* 0x0000000207030211 */ /* 0x000fe400078fe2ff */
[----:B------:R-:W-:Y:S02]  /*1ace0*/  PLOP3.LUT P0, PT, PT, PT, PT, 0x80, 0x0 ;  /* 0x000000000000781c */ /* 0x000fe40003f0f070 */
[----:B------:R-:W-:-:S13]  /*1acf0*/  ISETP.GT.AND P3, PT, R3, R6, PT ;  /* 0x000000060300720c */ /* 0x000fda0003f64270 */
[----:B------:R-:W-:Y:S05]  /*1ad00*/  @!P3 BRA `(.L_x_683) ;  /* 0x000000100088b947 */ /* 0x000fea0003800000 */
[----:B------:R-:W-:Y:S01]  /*1ad10*/  UMOV UR4, 0xffffffff ;  /* 0xffffffff00047882 */ /* 0x000fe20000000000 */
[----:B------:R-:W-:Y:S02]  /*1ad20*/  SEL R2, R32, RZ, !P2 ;  /* 0x000000ff20027207 */ /* 0x000fe40005000000 */
[----:B------:R-:W-:Y:S05]  /*1ad30*/  BRA.DIV UR4, `(.L_x_684) ;  /* 0x0000006a042c7947 */ /* 0x000fea000b800000 */
[----:B------:R-:W0:Y:S02]  /*1ad40*/  S2R R7, SR_TID.X ;  /* 0x0000000000077919 */ /* 0x000e240000002100 */
[----:B0-----:R-:W-:-:S04]  /*1ad50*/  SHF.R.U32.HI R7, RZ, 0x5, R7 ;  /* 0x00000005ff077819 */ /* 0x001fc80000011607 */
[----:B------:R-:W-:-:S05]  /*1ad60*/  LOP3.LUT R7, R7, 0x3, RZ, 0xc0, !PT ;  /* 0x0000000307077812 */ /* 0x000fca00078ec0ff */
[----:B------:R0:W1:Y:S02]  /*1ad70*/  SHFL.IDX PT, R14, R7, RZ, 0x1f ;  /* 0x00001fff070e7589 */ /* 0x00006400000e0000 */
.L_x_835:
[----:B-1----:R-:W-:Y:S02]  /*1ad80*/  ISETP.NE.AND P0, PT, R14, RZ, PT ;  /* 0x000000ff0e00720c */ /* 0x002fe40003f05270 */
[----:B------:R-:W-:-:S11]  /*1ad90*/  PLOP3.LUT P6, PT, PT, PT, PT, 0x8, 0x0 ;  /* 0x000000000000781c */ /* 0x000fd60003fce170 */
[----:B------:R-:W-:Y:S05]  /*1ada0*/  @P0 BRA `(.L_x_685) ;  /* 0x00000000000c0947 */ /* 0x000fea0003800000 */
[----:B------:R-:W-:-:S03]  /*1adb0*/  UMOV UR4, 0xffffffff ;  /* 0xffffffff00047882 */ /* 0x000fc60000000000 */
[----:B------:R-:W-:Y:S05]  /*1adc0*/  BRA.DIV UR4, `(.L_x_686) ;  /* 0x0000006a043c7947 */ /* 0x000fea000b800000 */
[----:B------:R-:W-:-:S13]  /*1add0*/  ELECT P6, URZ, PT ;  /* 0x00000000003f782f */ /* 0x000fda00038c0000 */
.L_x_685:
[----:B0-----:R-:W2:Y:S01]  /*1ade0*/  LDL R7, [R1+0x20] ;  /* 0x0000200001077983 */ /* 0x001ea20000100800 */
[----:B------:R-:W-:Y:S01]  /*1adf0*/  BSSY B1, `(.L_x_687) ;  /* 0x0000008000017945 */ /* 0x000fe20003800000 */
[----:B--2---:R-:W-:-:S05]  /*1ae00*/  VIADD R7, R7, 0x1 ;  /* 0x0000000107077836 */ /* 0x004fca0000000000 */
[----:B------:R-:W-:-:S04]  /*1ae10*/  LEA.HI R8, R7, R7, RZ, 0x1 ;  /* 0x0000000707087211 */ /* 0x000fc800078f08ff */
[----:B------:R-:W-:-:S05]  /*1ae20*/  LOP3.LUT R8, R8, 0xfffffffe, RZ, 0xc0, !PT ;  /* 0xfffffffe08087812 */ /* 0x000fca00078ec0ff */
[----:B------:R-:W-:-:S05]  /*1ae30*/  IMAD.IADD R7, R7, 0x1, -R8 ;  /* 0x0000000107077824 */ /* 0x000fca00078e0a08 */
[----:B------:R-:W-:-:S04]  /*1ae40*/  SHF.L.U32 R7, R7, 0x1f, RZ ;  /* 0x0000001f07077819 */ /* 0x000fc800000006ff */
[----:B------:R-:W0:Y:S02]  /*1ae50*/  SYNCS.PHASECHK.TRANS64.TRYWAIT P0, [R22+URZ+0x2a820], R7 ;  /* 0x02a82007160075a7 */ /* 0x000e24000800017f */
[----:B0-----:R-:W-:Y:S05]  /*1ae60*/  @!P0 BRA `(.L_x_688) ;  /* 0x0000006800348947 */ /* 0x001fea0003800000 */
.L_x_838:
[----:B------:R-:W-:Y:S05]  /*1ae70*/  BSYNC B1 ;  /* 0x0000000000017941 */ /* 0x000fea0003800000 */
.L_x_687:
[----:B------:R-:W-:Y:S04]  /*1ae80*/  BSSY B1, `(.L_x_689) ;  /* 0x000007c000017945 */ /* 0x000fe80003800000 */
[----:B------:R-:W-:Y:S05]  /*1ae90*/  @!P6 BRA `(.L_x_690) ;  /* 0x0000000400e8e947 */ /* 0x000fea0003800000 */
[----:B------:R-:W-:Y:S01]  /*1aea0*/  IMAD R11, R25, 0x8, R22 ;  /* 0x00000008190b7824 */ /* 0x000fe200078e0216 */
[----:B------:R-:W-:Y:S01]  /*1aeb0*/  SHF.L.U32 R10, R30, 0x1f, RZ ;  /* 0x0000001f1e0a7819 */ /* 0x000fe200000006ff */
[----:B------:R-:W1:Y:S01]  /*1aec0*/  S2R R8, SR_TID.X ;  /* 0x0000000000087919 */ /* 0x000e620000002100 */
[----:B------:R-:W-:Y:S02]  /*1aed0*/  BSSY B2, `(.L_x_691) ;  /* 0x0000005000027945 */ /* 0x000fe40003800000 */
[----:B------:R-:W2:Y:S01]  /*1aee0*/  SYNCS.PHASECHK.TRANS64.TRYWAIT P0, [R11+URZ+0x2a8a0], R10 ;  /* 0x02a8a00a0b0075a7 */ /* 0x000ea2000800017f */
[----:B-1----:R-:W-:-:S04]  /*1aef0*/  LOP3.LUT R8, R8, 0x7f, RZ, 0xc0, !PT ;  /* 0x0000007f08087812 */ /* 0x002fc800078ec0ff */
[----:B------:R-:W-:Y:S01]  /*1af00*/  ISETP.NE.AND P2, PT, R8, RZ, PT ;  /* 0x000000ff0800720c */ /* 0x000fe20003f45270 */
[----:B--2---:R-:W-:-:S12]  /*1af10*/  @!P0 BRA `(.L_x_692) ;  /* 0x00000068001c8947 */ /* 0x004fd80003800000 */
.L_x_839:
[----:B------:R-:W-:Y:S05]  /*1af20*/  BSYNC B2 ;  /* 0x0000000000027941 */ /* 0x000fea0003800000 */
.L_x_691:
[----:B------:R-:W-:Y:S04]  /*1af30*/  BSSY B2, `(.L_x_693) ;  /* 0x0000009000027945 */ /* 0x000fe80003800000 */
[----:B------:R-:W-:Y:S05]  /*1af40*/  @P2 BRA `(.L_x_694) ;  /* 0x00000000001c2947 */ /* 0x000fea0003800000 */
[----:B------:R-:W2:Y:S01]  /*1af50*/  S2R R8, SR_TID.X ;  /* 0x0000000000087919 */ /* 0x000ea20000002100 */
[----:B0-----:R-:W-:-:S04]  /*1af60*/  IMAD.MOV.U32 R7, RZ, RZ, 0x9000 ;  /* 0x00009000ff077424 */ /* 0x001fc800078e00ff */
[----:B------:R3:W-:Y:S01]  /*1af70*/  SYNCS.ARRIVE.TRANS64 RZ, [R11+URZ+0x2a890], R7 ;  /* 0x02a890070bff79a7 */ /* 0x0007e2000800003f */
[----:B--2---:R-:W-:-:S04]  /*1af80*/  LOP3.LUT R8, R8, 0x1f, RZ, 0xc0, !PT ;  /* 0x0000001f08087812 */ /* 0x004fc800078ec0ff */
[----:B------:R-:W-:-:S13]  /*1af90*/  ISETP.NE.AND P0, PT, R8, RZ, PT ;  /* 0x000000ff0800720c */ /* 0x000fda0003f05270 */
[----:B---3--:R-:W-:Y:S05]  /*1afa0*/  @!P0 BRA `(.L_x_694) ;  /* 0x0000000000048947 */ /* 0x008fea0003800000 */
[----:B------:R-:W-:Y:S01]  /*1afb0*/  BPT.TRAP 0x1 ;  /* 0x000000040000795c */ /* 0x000fe20000300000 */
.L_x_694:
[----:B------:R-:W-:Y:S05]  /*1afc0*/  BSYNC B2 ;  /* 0x0000000000027941 */ /* 0x000fea0003800000 */
.L_x_693:
[----:B------:R-:W-:Y:S01]  /*1afd0*/  IMAD.MOV.U32 R14, RZ, RZ, RZ ;  /* 0x000000ffff0e7224 */ /* 0x000fe200078e00ff */
[----:B------:R-:W-:Y:S01]  /*1afe0*/  UIADD3 UR4, UP0, UR36, 0x570, URZ ;  /* 0x0000057024047890 */ /* 0x000fe2000ff1e03f */
[----:B------:R-:W-:Y:S01]  /*1aff0*/  IMAD R8, R3, 0x60, R0 ;  /* 0x0000006003087824 */ /* 0x000fe200078e0200 */
[----:B------:R-:W-:Y:S01]  /*1b000*/  PLOP3.LUT P0, PT, PT, PT, PT, 0x80, 0x0 ;  /* 0x000000000000781c */ /* 0x000fe20003f0f070 */
[----:B------:R-:W-:Y:S01]  /*1b010*/  IMAD R9, R25, 0x9000, R22 ;  /* 0x0000900019097824 */ /* 0x000fe200078e0216 */
[----:B------:R-:W-:Y:S01]  /*1b020*/  R2UR UR10, R14 ;  /* 0x000000000e0a72ca */ /* 0x000fe200000e0000 */
[----:B------:R-:W-:Y:S01]  /*1b030*/  VIADD R8, R8, 0xffffffa0 ;  /* 0xffffffa008087836 */ /* 0x000fe20000000000 */
[----:B------:R-:W-:Y:S01]  /*1b040*/  UIADD3.X UR5, URZ, UR37, URZ, UP0, !UPT ;  /* 0x000000253f057290 */ /* 0x000fe200087fe43f */
[----:B0-----:R-:W-:Y:S01]  /*1b050*/  VIADD R7, R11, 0x2a890 ;  /* 0x0002a8900b077836 */ /* 0x001fe20000000000 */
[----:B------:R-:W-:Y:S01]  /*1b060*/  UMOV UR6, 0x0 ;  /* 0x0000000000067882 */ /* 0x000fe20000000000 */
[----:B------:R-:W-:Y:S01]  /*1b070*/  VIADD R12, R9, 0x18400 ;  /* 0x00018400090c7836 */ /* 0x000fe20000000000 */
[----:B------:R-:W-:-:S09]  /*1b080*/  UMOV UR7, 0x12f00000 ;  /* 0x12f0000000077882 */ /* 0x000fd20000000000 */
.L_x_695:
[----:B------:R-:W-:-:S13]  /*1b090*/  @P0 ELECT P3, URZ, PT ;  /* 0x00000000003f082f */ /* 0x000fda0003860000 */
[----:B------:R-:W-:Y:S02]  /*1b0a0*/  @P3 R2UR UR13, R2 ;  /* 0x00000000020d32ca */ /* 0x000fe400000e0000 */
[----:B------:R-:W-:Y:S02]  /*1b0b0*/  @P3 R2UR UR12, R18 ;  /* 0x00000000120c32ca */ /* 0x000fe400000e0000 */
[----:B------:R-:W-:Y:S02]  /*1b0c0*/  @P3 R2UR UR11, R8 ;  /* 0x00000000080b32ca */ /* 0x000fe400000e0000 */
[----:B------:R-:W-:Y:S02]  /*1b0d0*/  @P3 R2UR UR9, R7 ;  /* 0x00000000070932ca */ /* 0x000fe400000e0000 */
[----:B------:R-:W-:Y:S02]  /*1b0e0*/  @P3 R2UR UR8, R12 ;  /* 0x000000000c0832ca */ /* 0x000fe400000e0000 */
[----:B------:R-:W-:-:S02]  /*1b0f0*/  @P3 PLOP3.LUT P0, PT, P3, PT, PT, 0x8, 0x0 ;  /* 0x000000000000381c */ /* 0x000fc40001f0e170 */
[----:B------:R-:W-:-:S09]  /*1b100*/  PLOP3.LUT P3, PT, PT, PT, PT, 0x8, 0x0 ;  /* 0x000000000000781c */ /* 0x000fd20003f6e170 */
[----:B------:R0:W-:Y:S02]  /*1b110*/  UTMALDG.4D [UR8], [UR4], desc[UR6] ;  /* 0x00000608040075b4 */ /* 0x0001e40008019000 */
[----:B0-----:R-:W-:Y:S05]  /*1b120*/  @P0 BRA.U.ANY `(.L_x_695) ;  /* 0xfffffffd00d80947 */ /* 0x001fea000393ffff */
[----:B------:R-:W-:Y:S01]  /*1b130*/  MOV R15, 0x40 ;  /* 0x00000040000f7802 */ /* 0x000fe20000000f00 */
[----:B------:R-:W-:Y:S01]  /*1b140*/  VIADD R12, R9, 0x1b400 ;  /* 0x0001b400090c7836 */ /* 0x000fe20000000000 */
[----:B------:R-:W-:Y:S01]  /*1b150*/  PLOP3.LUT P0, PT, PT, PT, PT, 0x80, 0x0 ;  /* 0x000000000000781c */ /* 0x000fe20003f0f070 */
[----:B------:R-:W-:Y:S01]  /*1b160*/  UMOV UR6, 0x0 ;  /* 0x0000000000067882 */ /* 0x000fe20000000000 */
[----:B------:R-:W-:Y:S01]  /*1b170*/  R2UR UR10, R15 ;  /* 0x000000000f0a72ca */ /* 0x000fe200000e0000 */
[----:B------:R-:W-:-:S14]  /*1b180*/  UMOV UR7, 0x12f00000 ;  /* 0x12f0000000077882 */ /* 0x000fdc0000000000 */
.L_x_696:
        /* <DEDUP_REMOVED lines=10> */
[----:B------:R-:W-:Y:S01]  /*1b230*/  PLOP3.LUT P0, PT, PT, PT, PT, 0x80, 0x0 ;  /* 0x000000000000781c */ /* 0x000fe20003f0f070 */
[----:B------:R-:W-:Y:S01]  /*1b240*/  VIADD R9, R9, 0x1e400 ;  /* 0x0001e40009097836 */ /* 0x000fe20000000000 */
[----:B------:R-:W-:Y:S01]  /*1b250*/  UMOV UR6, 0x0 ;  /* 0x0000000000067882 */ /* 0x000fe20000000000 */
[----:B------:R-:W-:Y:S01]  /*1b260*/  UMOV UR7, 0x12f00000 ;  /* 0x12f0000000077882 */ /* 0x000fe20000000000 */
[----:B------:R-:W-:-:S09]  /*1b270*/  UMOV UR10, 0x80 ;  /* 0x00000080000a7882 */ /* 0x000fd20000000000 */
.L_x_697:
        /* <DEDUP_REMOVED lines=10> */
[----:B------:R-:W0:Y:S01]  /*1b320*/  SYNCS.PHASECHK.TRANS64.TRYWAIT P0, [R11+URZ+0x2a8c0], R10 ;  /* 0x02a8c00a0b0075a7 */ /* 0x000e22000800017f */
[----:B------:R-:W-:Y:S04]  /*1b330*/  BSSY B2, `(.L_x_698) ;  /* 0x0000002000027945 */ /* 0x000fe80003800000 */
[----:B0-----:R-:W-:Y:S05]  /*1b340*/  @!P0 BRA `(.L_x_699) ;  /* 0x0000006400248947 */ /* 0x001fea0003800000 */
.L_x_840:
[----:B------:R-:W-:Y:S05]  /*1b350*/  BSYNC B2 ;  /* 0x0000000000027941 */ /* 0x000fea0003800000 */
.L_x_698:
[----:B------:R-:W-:Y:S01]  /*1b360*/  BSSY B2, `(.L_x_700) ;  /* 0x000000b000027945 */ /* 0x000fe20003800000 */
[----:B------:R-:W-:Y:S02]  /*1b370*/  IMAD.MOV.U32 R12, RZ, RZ, 0x0 ;  /* 0x00000000ff0c7424 */ /* 0x000fe400078e00ff */
[----:B------:R-:W-:Y:S01]  /*1b380*/  IMAD.MOV.U32 R13, RZ, RZ, 0x12f00000 ;  /* 0x12f00000ff0d7424 */ /* 0x000fe200078e00ff */
[----:B------:R-:W-:Y:S06]  /*1b390*/  @P2 BRA `(.L_x_701) ;  /* 0x00000000001c2947 */ /* 0x000fec0003800000 */
[----:B------:R-:W2:Y:S01]  /*1b3a0*/  S2R R9, SR_TID.X ;  /* 0x0000000000097919 */ /* 0x000ea20000002100 */
[----:B------:R-:W-:-:S04]  /*1b3b0*/  IMAD.MOV.U32 R7, RZ, RZ, 0x6000 ;  /* 0x00006000ff077424 */ /* 0x000fc800078e00ff */
[----:B------:R3:W-:Y:S01]  /*1b3c0*/  SYNCS.ARRIVE.TRANS64 RZ, [R11+URZ+0x2a8b0], R7 ;  /* 0x02a8b0070bff79a7 */ /* 0x0007e2000800003f */
[----:B--2---:R-:W-:-:S04]  /*1b3d0*/  LOP3.LUT R9, R9, 0x1f, RZ, 0xc0, !PT ;  /* 0x0000001f09097812 */ /* 0x004fc800078ec0ff */
[----:B------:R-:W-:-:S13]  /*1b3e0*/  ISETP.NE.AND P0, PT, R9, RZ, PT ;  /* 0x000000ff0900720c */ /* 0x000fda0003f05270 */
[----:B---3--:R-:W-:Y:S05]  /*1b3f0*/  @!P0 BRA `(.L_x_701) ;  /* 0x0000000000048947 */ /* 0x008fea0003800000 */
[----:B------:R-:W-:Y:S01]  /*1b400*/  BPT.TRAP 0x1 ;  /* 0x000000040000795c */ /* 0x000fe20000300000 */
.L_x_701:
[----:B------:R-:W-:Y:S05]  /*1b410*/  BSYNC B2 ;  /* 0x0000000000027941 */ /* 0x000fea0003800000 */
.L_x_700:
[----:B------:R-:W-:Y:S01]  /*1b420*/  R2UR UR10, R14 ;  /* 0x000000000e0a72ca */ /* 0x000fe200000e0000 */
[----:B------:R-:W-:Y:S01]  /*1b430*/  IMAD R7, R25, 0x6000, R22 ;  /* 0x0000600019077824 */ /* 0x000fe200078e0216 */
[----:B------:R-:W-:Y:S01]  /*1b440*/  R2UR UR6, R12 ;  /* 0x000000000c0672ca */ /* 0x000fe200000e0000 */
[----:B------:R-:W-:Y:S01]  /*1b450*/  UIADD3 UR4, UP0, UR36, 0x670, URZ ;  /* 0x0000067024047890 */ /* 0x000fe2000ff1e03f */
[----:B------:R-:W-:Y:S01]  /*1b460*/  R2UR UR7, R13 ;  /* 0x000000000d0772ca */ /* 0x000fe200000e0000 */
[----:B01----:R-:W-:Y:S01]  /*1b470*/  VIADD R11, R11, 0x2a8b0 ;  /* 0x0002a8b00b0b7836 */ /* 0x003fe20000000000 */
[----:B------:R-:W-:Y:S01]  /*1b480*/  PLOP3.LUT P0, PT, PT, PT, PT, 0x80, 0x0 ;  /* 0x000000000000781c */ /* 0x000fe20003f0f070 */
[----:B------:R-:W-:Y:S01]  /*1b490*/  VIADD R9, R7, 0x400 ;  /* 0x0000040007097836 */ /* 0x000fe20000000000 */
[----:B------:R-:W-:-:S12]  /*1b4a0*/  UIADD3.X UR5, URZ, UR37, URZ, UP0, !UPT ;  /* 0x000000253f057290 */ /* 0x000fd800087fe43f */
.L_x_702:
        /* <DEDUP_REMOVED lines=10> */
[----:B------:R-:W-:Y:S01]  /*1b550*/  R2UR UR10, R15 ;  /* 0x000000000f0a72ca */ /* 0x000fe200000e0000 */
[----:B------:R-:W-:Y:S01]  /*1b560*/  VIADD R7, R7, 0x3400 ;  /* 0x0000340007077836 */ /* 0x000fe20000000000 */
[----:B------:R-:W-:Y:S02]  /*1b570*/  R2UR UR6, R12 ;  /* 0x000000000c0672ca */ /* 0x000fe400000e0000 */
[----:B------:R-:W-:Y:S02]  /*1b580*/  R2UR UR7, R13 ;  /* 0x000000000d0772ca */ /* 0x000fe400000e0000 */
[----:B------:R-:W-:-:S13]  /*1b590*/  PLOP3.LUT P0, PT, PT, PT, PT, 0x80, 0x0 ;  /* 0x000000000000781c */ /* 0x000fda0003f0f070 */
.L_x_703:
        /* <DEDUP_REMOVED lines=9> */
[----:B-1----:R-:W-:Y:S05]  /*1b630*/  @P0 BRA.U.ANY `(.L_x_703) ;  /* 0xfffffffd00d80947 */ /* 0x002fea000393ffff */
.L_x_690:
[----:B------:R-:W-:Y:S05]  /*1b640*/  BSYNC B1 ;  /* 0x0000000000017941 */ /* 0x000fea0003800000 */
.L_x_689:
[----:B------:R-:W-:Y:S01]  /*1b650*/  VIADD R11, R3, 0xfffffffe ;  /* 0xfffffffe030b7836 */ /* 0x000fe20000000000 */
[----:B------:R-:W-:Y:S01]  /*1b660*/  PLOP3.LUT P0, PT, PT, PT, PT, 0x8, 0x0 ;  /* 0x000000000000781c */ /* 0x000fe20003f0e170 */
[----:B------:R-:W-:-:S03]  /*1b670*/  VIADD R25, R25, 0x1 ;  /* 0x0000000119197836 */ /* 0x000fc60000000000 */
[----:B------:R-:W-:Y:S02]  /*1b680*/  ISETP.GE.AND P3, PT, R11, R6, PT ;  /* 0x000000060b00720c */ /* 0x000fe40003f66270 */
[----:B------:R-:W-:-:S04]  /*1b690*/  ISETP.NE.AND P2, PT, R25, 0x2, PT ;  /* 0x000000021900780c */ /* 0x000fc80003f45270 */
[----:B------:R-:W-:Y:S02]  /*1b6a0*/  SEL R3, RZ, 0x1, P2 ;  /* 0x00000001ff037807 */ /* 0x000fe40001000000 */
[----:B------:R-:W-:Y:S02]  /*1b6b0*/  SEL R25, R25, RZ, P2 ;  /* 0x000000ff19197207 */ /* 0x000fe40001000000 */
[----:B------:R-:W-:-:S03]  /*1b6c0*/  LOP3.LUT R30, R30, R3, RZ, 0x3c, !PT ;  /* 0x000000031e1e7212 */ /* 0x000fc600078e3cff */
[----:B------:R-:W-:Y:S05]  /*1b6d0*/  @!P3 BRA `(.L_x_683) ;  /* 0x000000080014b947 */ /* 0x000fea0003800000 */
.L_x_719:
[----:B------:R-:W-:Y:S05]  /*1b6e0*/  YIELD ;  /* 0x0000000000007946 */ /* 0x000fea0003800000 */
        /* <DEDUP_REMOVED lines=10> */
.L_x_841:
[----:B------:R-:W-:Y:S05]  /*1b790*/  BSYNC B2 ;  /* 0x0000000000027941 */ /* 0x000fea0003800000 */
.L_x_706:
[----:B------:R-:W-:Y:S04]  /*1b7a0*/  BSSY B2, `(.L_x_708) ;  /* 0x0000009000027945 */ /* 0x000fe80003800000 */
[----:B------:R-:W-:Y:S05]  /*1b7b0*/  @P3 BRA `(.L_x_709) ;  /* 0x00000000001c3947 */ /* 0x000fea0003800000 */
[----:B0-----:R-:W0:Y:S01]  /*1b7c0*/  S2R R7, SR_TID.X ;  /* 0x0000000000077919 */ /* 0x001e220000002100 */
[----:B------:R-:W-:-:S04]  /*1b7d0*/  IMAD.MOV.U32 R3, RZ, RZ, 0x9000 ;  /* 0x00009000ff037424 */ /* 0x000fc800078e00ff */
[----:B------:R2:W-:Y:S01]  /*1b7e0*/  SYNCS.ARRIVE.TRANS64 RZ, [R10+URZ+0x2a890], R3 ;  /* 0x02a890030aff79a7 */ /* 0x0005e2000800003f */
[----:B0-----:R-:W-:-:S04]  /*1b7f0*/  LOP3.LUT R7, R7, 0x1f, RZ, 0xc0, !PT ;  /* 0x0000001f07077812 */ /* 0x001fc800078ec0ff */
[----:B------:R-:W-:-:S13]  /*1b800*/  ISETP.NE.AND P2, PT, R7, RZ, PT ;  /* 0x000000ff0700720c */ /* 0x000fda0003f45270 */
[----:B--2---:R-:W-:Y:S05]  /*1b810*/  @!P2 BRA `(.L_x_709) ;  /* 0x000000000004a947 */ /* 0x004fea0003800000 */
[----:B------:R-:W-:Y:S01]  /*1b820*/  BPT.TRAP 0x1 ;  /* 0x000000040000795c */ /* 0x000fe20000300000 */
.L_x_709:
[----:B------:R-:W-:Y:S05]  /*1b830*/  BSYNC B2 ;  /* 0x0000000000027941 */ /* 0x000fea0003800000 */
.L_x_708:
[----:B------:R-:W-:Y:S01]  /*1b840*/  IMAD.MOV.U32 R14, RZ, RZ, RZ ;  /* 0x000000ffff0e7224 */ /* 0x000fe200078e00ff */
[----:B------:R-:W-:Y:S01]  /*1b850*/  UIADD3 UR4, UP0, UR36, 0x570, URZ ;  /* 0x0000057024047890 */ /* 0x000fe2000ff1e03f */
[----:B------:R-:W-:Y:S01]  /*1b860*/  IMAD R8, R25, 0x9000, R22 ;  /* 0x0000900019087824 */ /* 0x000fe200078e0216 */
[----:B------:R-:W-:Y:S01]  /*1b870*/  PLOP3.LUT P2, PT, PT, PT, PT, 0x80, 0x0 ;  /* 0x000000000000781c */ /* 0x000fe20003f4f070 */
[----:B0-----:R-:W-:Y:S01]  /*1b880*/  IMAD R7, R11, 0x60, R0 ;  /* 0x000000600b077824 */ /* 0x001fe200078e0200 */
[----:B------:R-:W-:Y:S01]  /*1b890*/  R2UR UR10, R14 ;  /* 0x000000000e0a72ca */ /* 0x000fe200000e0000 */
[----:B------:R-:W-:Y:S01]  /*1b8a0*/  VIADD R3, R10, 0x2a890 ;  /* 0x0002a8900a037836 */ /* 0x000fe20000000000 */
[----:B------:R-:W-:Y:S01]  /*1b8b0*/  UIADD3.X UR5, URZ, UR37, URZ, UP0, !UPT ;  /* 0x000000253f057290 */ /* 0x000fe200087fe43f */
[----:B------:R-:W-:Y:S01]  /*1b8c0*/  VIADD R12, R8, 0x18400 ;  /* 0x00018400080c7836 */ /* 0x000fe20000000000 */
[----:B------:R-:W-:Y:S01]  /*1b8d0*/  UMOV UR6, 0x0 ;  /* 0x0000000000067882 */ /* 0x000fe20000000000 */
[----:B------:R-:W-:-:S10]  /*1b8e0*/  UMOV UR7, 0x12f00000 ;  /* 0x12f0000000077882 */ /* 0x000fd40000000000 */
.L_x_710:
        /* <DEDUP_REMOVED lines=10> */
[----:B------:R-:W-:Y:S01]  /*1b990*/  IMAD.MOV.U32 R15, RZ, RZ, 0x40 ;  /* 0x00000040ff0f7424 */ /* 0x000fe200078e00ff */
[----:B------:R-:W-:Y:S01]  /*1b9a0*/  PLOP3.LUT P2, PT, PT, PT, PT, 0x80, 0x0 ;  /* 0x000000000000781c */ /* 0x000fe20003f4f070 */
[----:B------:R-:W-:Y:S01]  /*1b9b0*/  UMOV UR6, 0x0 ;  /* 0x0000000000067882 */ /* 0x000fe20000000000 */
[----:B------:R-:W-:Y:S01]  /*1b9c0*/  IADD3 R12, R8, 0x1b400, RZ ;  /* 0x0001b400080c7810 */ /* 0x000fe20007ffe0ff */
[----:B------:R-:W-:Y:S01]  /*1b9d0*/  UMOV UR7, 0x12f00000 ;  /* 0x12f0000000077882 */ /* 0x000fe20000000000 */
[----:B------:R-:W-:-:S15]  /*1b9e0*/  R2UR UR10, R15 ;  /* 0x000000000f0a72ca */ /* 0x000fde00000e0000 */
.L_x_711:
        /* <DEDUP_REMOVED lines=15> */
.L_x_712:
        /* <DEDUP_REMOVED lines=13> */
.L_x_842:
[----:B------:R-:W-:Y:S05]  /*1bbb0*/  BSYNC B2 ;  /* 0x0000000000027941 */ /* 0x000fea0003800000 */
.L_x_713:
        /* <DEDUP_REMOVED lines=11> */
.L_x_716:
[----:B------:R-:W-:Y:S05]  /*1bc70*/  BSYNC B2 ;  /* 0x0000000000027941 */ /* 0x000fea0003800000 */
.L_x_715:
        /* <DEDUP_REMOVED lines=9> */
.L_x_717:
        /* <DEDUP_REMOVED lines=15> */
.L_x_718:
        /* <DEDUP_REMOVED lines=10> */
.L_x_705:
[----:B------:R-:W-:Y:S05]  /*1bea0*/  BSYNC B1 ;  /* 0x0000000000017941 */ /* 0x000fea0003800000 */
.L_x_704:
[----:B------:R-:W-:Y:S01]  /*1beb0*/  ISETP.GT.AND P3, PT, R11, R6, PT ;  /* 0x000000060b00720c */ /* 0x000fe20003f64270 */
[----:B------:R-:W-:Y:S02]  /*1bec0*/  VIADD R25, R25, 0x1 ;  /* 0x0000000119197836 */ /* 0x000fe40000000000 */
[----:B------:R-:W-:-:S03]  /*1bed0*/  VIADD R11, R11, 0xffffffff ;  /* 0xffffffff0b0b7836 */ /* 0x000fc60000000000 */
[----:B------:R-:W-:-:S04]  /*1bee0*/  ISETP.NE.AND P2, PT, R25, 0x2, PT ;  /* 0x000000021900780c */ /* 0x000fc80003f45270 */
[----:B------:R-:W-:Y:S02]  /*1bef0*/  SEL R3, RZ, 0x1, P2 ;  /* 0x00000001ff037807 */ /* 0x000fe40001000000 */
[----:B------:R-:W-:Y:S02]  /*1bf00*/  SEL R25, R25, RZ, P2 ;  /* 0x000000ff19197207 */ /* 0x000fe40001000000 */
[----:B------:R-:W-:Y:S01]  /*1bf10*/  LOP3.LUT R30, R30, R3, RZ, 0x3c, !PT ;  /* 0x000000031e1e7212 */ /* 0x000fe200078e3cff */
[----:B------:R-:W-:Y:S06]  /*1bf20*/  @P3 BRA `(.L_x_719) ;  /* 0xfffffff400ec3947 */ /* 0x000fec000383ffff */
.L_x_683:
[----:B------:R-:W-:Y:S05]  /*1bf30*/  BSYNC B0 ;  /* 0x0000000000007941 */ /* 0x000fea0003800000 */
.L_x_682:
[----:B------:R-:W-:Y:S05]  /*1bf40*/  @!P0 WARPSYNC.ALL ;  /* 0x0000000000008948 */ /* 0x000fea0003800000 */
[----:B------:R-:W-:Y:S01]  /*1bf50*/  @!P0 BAR.SYNC.DEFER_BLOCKING 0xc, 0x180 ;  /* 0x0306000000008b1d */ /* 0x000fe20000010000 */
[----:B------:R-:W-:-:S05]  /*1bf60*/  IMAD.MOV.U32 R0, RZ, RZ, RZ ;  /* 0x000000ffff007224 */ /* 0x000fca00078e00ff */
[----:B------:R-:W-:Y:S04]  /*1bf70*/  BSSY B0, `(.L_x_720) ;  /* 0x000001e000007945 */ /* 0x000fe80003800000 */
[----:B------:R-:W-:Y:S05]  /*1bf80*/  @!P1 BRA `(.L_x_721) ;  /* 0x0000000000709947 */ /* 0x000fea0003800000 */
[----:B------:R-:W-:Y:S01]  /*1bf90*/  ISETP.NE.AND P0, PT, R5, RZ, PT ;  /* 0x000000ff0500720c */ /* 0x000fe20003f05270 */
[----:B------:R-:W-:-:S12]  /*1bfa0*/  IMAD.MOV.U32 R2, RZ, RZ, RZ ;  /* 0x000000ffff027224 */ /* 0x000fd800078e00ff */
[----:B------:R-:W1:Y:S02]  /*1bfb0*/  @!P0 LDC R5, c[0x0][0x9f0] ;  /* 0x00027c00ff058b82 */ /* 0x000e640000000800 */
[----:B-1----:R-:W-:-:S04]  /*1bfc0*/  IABS R0, R5 ;  /* 0x0000000500007213 */ /* 0x002fc80000000000 */
[----:B------:R-:W1:Y:S08]  /*1bfd0*/  I2F.RP R8, R0 ;  /* 0x0000000000087306 */ /* 0x000e700000209400 */
[----:B-1----:R-:W1:Y:S02]  /*1bfe0*/  MUFU.RCP R8, R8 ;  /* 0x0000000800087308 */ /* 0x002e640000001000 */
[----:B-1----:R-:W-:-:S06]  /*1bff0*/  VIADD R9, R8, 0xffffffe ;  /* 0x0ffffffe08097836 */ /* 0x002fcc0000000000 */
[----:B------:R-:W0:Y:S02]  /*1c000*/  F2I.FTZ.U32.TRUNC.NTZ R3, R9 ;  /* 0x0000000900037305 */ /* 0x000e24000021f000 */
[----:B0-----:R-:W-:-:S04]  /*1c010*/  IMAD.MOV R7, RZ, RZ, -R3 ;  /* 0x000000ffff077224 */ /* 0x001fc800078e0a03 */
[----:B------:R-:W-:-:S04]  /*1c020*/  IMAD R7, R7, R0, RZ ;  /* 0x0000000007077224 */ /* 0x000fc800078e02ff */
[----:B------:R-:W-:Y:S01]  /*1c030*/  IMAD.HI.U32 R6, R3, R7, R2 ;  /* 0x0000000703067227 */ /* 0x000fe200078e0002 */
[----:B------:R-:W-:Y:S02]  /*1c040*/  IADD3 R3, R4, -0x1, R5 ;  /* 0xffffffff04037810 */ /* 0x000fe40007ffe005 */
[----:B------:R-:W-:Y:S02]  /*1c050*/  IABS R7, R5 ;  /* 0x0000000500077213 */ /* 0x000fe40000000000 */
[----:B------:R-:W-:Y:S02]  /*1c060*/  IABS R2, R3 ;  /* 0x0000000300027213 */ /* 0x000fe40000000000 */
[----:B------:R-:W-:Y:S01]  /*1c070*/  LOP3.LUT R3, R3, R5, RZ, 0x3c, !PT ;  /* 0x0000000503037212 */ /* 0x000fe200078e3cff */
[----:B------:R-:W-:Y:S02]  /*1c080*/  IMAD.MOV R7, RZ, RZ, -R7 ;  /* 0x000000ffff077224 */ /* 0x000fe400078e0a07 */
[----:B------:R-:W-:Y:S01]  /*1c090*/  IMAD.HI.U32 R6, R6, R2, RZ ;  /* 0x0000000206067227 */ /* 0x000fe200078e00ff */
[----:B------:R-:W-:-:S03]  /*1c0a0*/  ISETP.GE.AND P2, PT, R3, RZ, PT ;  /* 0x000000ff0300720c */ /* 0x000fc60003f46270 */
[----:B------:R-:W-:-:S05]  /*1c0b0*/  IMAD R7, R6, R7, R2 ;  /* 0x0000000706077224 */ /* 0x000fca00078e0202 */
[----:B------:R-:W-:-:S13]  /*1c0c0*/  ISETP.GT.U32.AND P1, PT, R0, R7, PT ;  /* 0x000000070000720c */ /* 0x000fda0003f24070 */
[----:B------:R-:W-:Y:S02]  /*1c0d0*/  @!P1 IMAD.IADD R7, R7, 0x1, -R0 ;  /* 0x0000000107079824 */ /* 0x000fe400078e0a00 */
[----:B------:R-:W-:Y:S01]  /*1c0e0*/  @!P1 VIADD R6, R6, 0x1 ;  /* 0x0000000106069836 */ /* 0x000fe20000000000 */
[----:B------:R-:W-:Y:S02]  /*1c0f0*/  ISETP.NE.AND P1, PT, R5, RZ, PT ;  /* 0x000000ff0500720c */ /* 0x000fe40003f25270 */
[----:B------:R-:W-:-:S13]  /*1c100*/  ISETP.GE.U32.AND P0, PT, R7, R0, PT ;  /* 0x000000000700720c */ /* 0x000fda0003f06070 */
[----:B------:R-:W-:-:S05]  /*1c110*/  @P0 IADD3 R6, R6, 0x1, RZ ;  /* 0x0000000106060810 */ /* 0x000fca0007ffe0ff */
[----:B------:R-:W-:-:S04]  /*1c120*/  IMAD.MOV.U32 R0, RZ, RZ, R6 ;  /* 0x000000ffff007224 */ /* 0x000fc800078e0006 */
[----:B------:R-:W-:Y:S01]  /*1c130*/  @!P2 IMAD.MOV R0, RZ, RZ, -R0 ;  /* 0x000000ffff00a224 */ /* 0x000fe200078e0a00 */
[----:B------:R-:W-:-:S07]  /*1c140*/  @!P1 LOP3.LUT R0, RZ, R5, RZ, 0x33, !PT ;  /* 0x00000005ff009212 */ /* 0x000fce00078e33ff */
.L_x_721:
[----:B------:R-:W-:Y:S05]  /*1c150*/  BSYNC B0 ;  /* 0x0000000000007941 */ /* 0x000fea0003800000 */
.L_x_720:
[-C--:B------:R-:W-:Y:S01]  /*1c160*/  IMAD R37, R37, R0.reuse, RZ ;  /* 0x0000000025257224 */ /* 0x080fe200078e02ff */
[----:B------:R-:W-:Y:S04]  /*1c170*/  BSSY B7, `(.L_x_722) ;  /* 0x000036c000077945 */ /* 0x000fe80003800000 */
[----:B------:R-:W-:-:S04]  /*1c180*/  VIADDMNMX R29, R37, R0, R4, PT ;  /* 0x00000000251d7246 */ /* 0x000fc80003800104 */
[----:B------:R-:W-:Y:S01]  /*1c190*/  ISETP.GT.AND P0, PT, R29, R37, PT ;  /* 0x000000251d00720c */ /* 0x000fe20003f04270 */
[----:B------:R1:W-:-:S12]  /*1c1a0*/  STL [R1+0x18], R29 ;  /* 0x0000181d01007387 */ /* 0x0003d80000100800 */
[----:B-1----:R-:W-:Y:S05]  /*1c1b0*/  @P0 BRA `(.L_x_723) ;  /* 0x0000000000440947 */ /* 0x002fea0003800000 */
[----:B------:R-:W1:Y:S02]  /*1c1c0*/  S2R R2, SR_TID.X ;  /* 0x0000000000027919 */ /* 0x000e640000002100 */
[----:B-1----:R-:W-:-:S04]  /*1c1d0*/  LOP3.LUT R2, R2, 0x7f, RZ, 0xc0, !PT ;  /* 0x0000007f02027812 */ /* 0x002fc800078ec0ff */
[----:B------:R-:W-:-:S13]  /*1c1e0*/  ISETP.NE.AND P0, PT, R2, RZ, PT ;  /* 0x000000ff0200720c */ /* 0x000fda0003f05270 */
[----:B------:R-:W-:Y:S05]  /*1c1f0*/  @P0 BRA `(.L_x_724) ;  /* 0x00000034008c0947 */ /* 0x000fea0003800000 */
[----:B------:R-:W1:Y:S01]  /*1c200*/  S2R R5, SR_LANEID ;  /* 0x0000000000057919 */ /* 0x000e620000000000 */
[----:B------:R-:W-:Y:S01]  /*1c210*/  VOTEU.ANY UR4, UPT, PT ;  /* 0x0000000000047886 */ /* 0x000fe200038e0100 */
[----:B------:R-:W2:Y:S01]  /*1c220*/  LDC.64 R2, c[0x0][0xc60] ;  /* 0x00031800ff027b82 */ /* 0x000ea20000000a00 */
[----:B------:R-:W1:Y:S02]  /*1c230*/  FLO.U32 R0, UR4 ;  /* 0x0000000400007d00 */ /* 0x000e6400080e0000 */
[----:B-1----:R-:W-:-:S06]  /*1c240*/  ISETP.EQ.U32.AND P0, PT, R0, R5, PT ;  /* 0x000000050000720c */ /* 0x002fcc0003f02070 */
[----:B------:R-:W2:Y:S07]  /*1c250*/  POPC R5, UR4 ;  /* 0x0000000400057d09 */ /* 0x000eae0008000000 */
[----:B--2---:R-:W2:Y:S01]  /*1c260*/  @P0 ATOMG.E.ADD.STRONG.GPU PT, R3, desc[UR56][R2.64], R5 ;  /* 0x00000005020309a8 */ /* 0x004ea200081ee1f8 */
[----:B------:R-:W1:Y:S02]  /*1c270*/  S2R R4, SR_LTMASK ;  /* 0x0000000000047919 */ /* 0x000e640000003900 */
[----:B-1----:R-:W-:-:S04]  /*1c280*/  LOP3.LUT R4, R4, UR4, RZ, 0xc0, !PT ;  /* 0x0000000404047c12 */ /* 0x002fc8000f8ec0ff */
[----:B0-----:R-:W0:Y:S01]  /*1c290*/  POPC R7, R4 ;  /* 0x0000000400077309 */ /* 0x001e220000000000 */
[----:B--2---:R-:W0:Y:S02]  /*1c2a0*/  SHFL.IDX PT, R0, R3, R0, 0x1f ;  /* 0x00001f0003007589 */ /* 0x004e2400000e0000 */
[----:B0-----:R-:W-:Y:S01]  /*1c2b0*/  IADD3 R16, R0, UR38, R7 ;  /* 0x0000002600107c10 */ /* 0x001fe2000fffe007 */
[----:B------:R-:W-:Y:S06]  /*1c2c0*/  BRA `(.L_x_724) ;  /* 0x0000003400587947 */ /* 0x000fec0003800000 */
.L_x_723:
        /* <DEDUP_REMOVED lines=8> */
[----:B------:R-:W-:Y:S02]  /*1c350*/  IMAD.U32 R4, RZ, RZ, UR6 ;  /* 0x00000006ff047e24 */ /* 0x000fe4000f8e00ff */
[----:B------:R-:W1:Y:S01]  /*1c360*/  LDC.64 R2, c[0x4][R2] ;  /* 0x0100000002027b82 */ /* 0x000e620000000a00 */
[----:B------:R-:W-:Y:S02]  /*1c370*/  IMAD.U32 R5, RZ, RZ, UR7 ;  /* 0x00000007ff057e24 */ /* 0x000fe4000f8e00ff */
        /* <DEDUP_REMOVED lines=8> */
[----:B-1----:R-:W-:Y:S05]  /*1c400*/  CALL.ABS.NOINC R2 ;  /* 0x0000000002007343 */ /* 0x002fea0003c00000 */
.L_x_726:
[----:B------:R-:W-:Y:S05]  /*1c410*/  BSYNC B6 ;  /* 0x0000000000067941 */ /* 0x000fea0003800000 */
.L_x_725:
        /* <DEDUP_REMOVED lines=8> */
[----:B------:R1:W2:Y:S01]  /*1c4a0*/  LDC.64 R2, c[0x4][R26] ;  /* 0x010000001a027b82 */ /* 0x0002a20000000a00 */
[----:B------:R-:W-:Y:S01]  /*1c4b0*/  IMAD.U32 R4, RZ, RZ, UR6 ;  /* 0x00000006ff047e24 */ /* 0x000fe2000f8e00ff */
[----:B0-----:R-:W-:Y:S01]  /*1c4c0*/  MOV R7, UR9 ;  /* 0x0000000900077c02 */ /* 0x001fe20008000f00 */
[----:B------:R-:W-:Y:S02]  /*1c4d0*/  IMAD.U32 R5, RZ, RZ, UR7 ;  /* 0x00000007ff057e24 */ /* 0x000fe4000f8e00ff */
[----:B------:R-:W-:Y:S02]  /*1c4e0*/  IMAD.U32 R6, RZ, RZ, UR8 ;  /* 0x00000008ff067e24 */ /* 0x000fe4000f8e00ff */
[----:B------:R-:W-:-:S02]  /*1c4f0*/  IMAD.U32 R10, RZ, RZ, UR4 ;  /* 0x00000004ff0a7e24 */ /* 0x000fc4000f8e00ff */
[----:B------:R-:W-:Y:S02]  /*1c500*/  IMAD.U32 R11, RZ, RZ, UR5 ;  /* 0x00000005ff0b7e24 */ /* 0x000fe4000f8e00ff */
[----:B------:R-:W-:Y:S02]  /*1c510*/  IMAD.MOV.U32 R8, RZ, RZ, 0x70 ;  /* 0x00000070ff087424 */ /* 0x000fe400078e00ff */
[----:B------:R-:W-:Y:S02]  /*1c520*/  IMAD.MOV.U32 R12, RZ, RZ, 0x1 ;  /* 0x00000001ff0c7424 */ /* 0x000fe400078e00ff */
[----:B-1----:R-:W-:-:S07]  /*1c530*/  IMAD.MOV.U32 R13, RZ, RZ, RZ ;  /* 0x000000ffff0d7224 */ /* 0x002fce00078e00ff */
[----:B------:R-:W-:-:S07]  /*1c540*/  LEPC R20, `(.L_x_729) ;  /* 0x000000001014794e */ /* 0x000fce0000000000 */
[----:B--2---:R-:W-:Y:S05]  /*1c550*/  CALL.ABS.NOINC R2 ;  /* 0x0000000002007343 */ /* 0x004fea0003c00000 */
.L_x_729:
        /* <DEDUP_REMOVED lines=15> */
.L_x_728:
[----:B------:R-:W-:Y:S05]  /*1c650*/  BSYNC B6 ;  /* 0x0000000000067941 */ /* 0x000fea0003800000 */
.L_x_727:
[----:B------:R-:W2:Y:S01]  /*1c660*/  LDL R20, [R1] ;  /* 0x0000000001147983 */ /* 0x000ea20000100800 */
[----:B------:R-:W-:Y:S01]  /*1c670*/  ULDC.64 UR4, c[0x0][0x9f8] ;  /* 0x00027e0000047ab9 */ /* 0x000fe20000000a00 */
[----:B------:R-:W1:Y:S01]  /*1c680*/  LDC R0, c[0x0][0x430] ;  /* 0x00010c00ff007b82 */ /* 0x000e620000000800 */
[----:B------:R-:W-:Y:S01]  /*1c690*/  ISETP.NE.U32.AND P0, PT, RZ, UR4, PT ;  /* 0x00000004ff007c0c */ /* 0x000fe2000bf05070 */
[----:B------:R-:W3:Y:S03]  /*1c6a0*/  LDL.LU R8, [R1+0x38] ;  /* 0x0000380001087983 */ /* 0x000ee60000300800 */
[----:B------:R-:W-:Y:S01]  /*1c6b0*/  ISETP.NE.AND.EX P0, PT, RZ, UR5, PT, P0 ;  /* 0x00000005ff007c0c */ /* 0x000fe2000bf05300 */
[----:B------:R-:W4:-:S12]  /*1c6c0*/  S2R R21, SR_TID.X ;  /* 0x0000000000157919 */ /* 0x000f180000002100 */
[----:B------:R-:W-:Y:S01]  /*1c6d0*/  @P0 IADD3 R2, P1, R23, UR4, RZ ;  /* 0x0000000417020c10 */ /* 0x000fe2000ff3e0ff */
[----:B------:R-:W0:Y:S01]  /*1c6e0*/  S2R R9, SR_TID.X ;  /* 0x0000000000097919 */ /* 0x000e220000002100 */
[----:B------:R-:W-:Y:S01]  /*1c6f0*/  VIADD R26, R29, 0xffffffff ;  /* 0xffffffff1d1a7836 */ /* 0x000fe20000000000 */
[----:B------:R-:W-:Y:S01]  /*1c700*/  ULDC UR4, c[0x0][0x320] ;  /* 0x0000c80000047ab9 */ /* 0x000fe20000000800 */
[----:B------:R-:W-:-:S05]  /*1c710*/  @P0 IADD3.X R3, R24, UR5, RZ, P1, !PT ;  /* 0x0000000518030c10 */ /* 0x000fca0008ffe4ff */
[----:B------:R2:W3:Y:S01]  /*1c720*/  @P0 LDG.E R32, desc[UR56][R2.64] ;  /* 0x0000003802200981 */ /* 0x0004e2000c1e1900 */
[----:B-1----:R-:W-:Y:S02]  /*1c730*/  ISETP.NE.AND P1, PT, R0, 0x1, PT ;  /* 0x000000010000780c */ /* 0x002fe40003f25270 */
[----:B----4-:R-:W-:-:S11]  /*1c740*/  LOP3.LUT R21, R21, 0x7f, RZ, 0xc0, !PT ;  /* 0x0000007f15157812 */ /* 0x010fd600078ec0ff */
[----:B------:R-:W1:Y:S01]  /*1c750*/  @P1 LDC R4, c[0x0][0x434] ;  /* 0x00010d00ff041b82 */ /* 0x000e620000000800 */
[----:B------:R-:W-:-:S07]  /*1c760*/  SHF.R.U32.HI R21, RZ, 0x3, R21 ;  /* 0x00000003ff157819 */ /* 0x000fce0000011615 */
[----:B------:R-:W4:Y:S01]  /*1c770*/  @P1 LDC R6, c[0x0][0x438] ;  /* 0x00010e00ff061b82 */ /* 0x000f220000000800 */
[----:B0-----:R-:W-:-:S05]  /*1c780*/  IMAD.SHL.U32 R9, R9, 0x10, RZ ;  /* 0x0000001009097824 */ /* 0x001fca00078e00ff */
[----:B------:R-:W-:Y:S02]  /*1c790*/  LOP3.LUT R9, R21, 0x70, R9, 0xf8, !PT ;  /* 0x0000007015097812 */ /* 0x000fe400078ef809 */
[----:B------:R-:W0:Y:S03]  /*1c7a0*/  S2R R21, SR_TID.X ;  /* 0x0000000000157919 */ /* 0x000e260000002100 */
[----:B------:R-:W-:-:S05]  /*1c7b0*/  IMAD R7, R26, 0x60, R9 ;  /* 0x000000601a077824 */ /* 0x000fca00078e0209 */
[----:B------:R-:W-:-:S04]  /*1c7c0*/  ISETP.GE.AND P0, PT, R7, R36, PT ;  /* 0x000000240700720c */ /* 0x000fc80003f06270 */
[----:B------:R-:W-:Y:S01]  /*1c7d0*/  ISETP.GT.U32.OR P0, PT, R9, 0x5f, P0 ;  /* 0x0000005f0900780c */ /* 0x000fe20000704470 */
[----:B0-----:R-:W-:-:S05]  /*1c7e0*/  IMAD.SHL.U32 R21, R21, 0x8, RZ ;  /* 0x0000000815157824 */ /* 0x001fca00078e00ff */
[----:B------:R-:W-:Y:S01]  /*1c7f0*/  LOP3.LUT R21, R21, 0x38, RZ, 0xc0, !PT ;  /* 0x0000003815157812 */ /* 0x000fe200078ec0ff */
[----:B------:R-:W-:Y:S01]  /*1c800*/  UMOV UR5, 0xffffffff ;  /* 0xffffffff00057882 */ /* 0x000fe20000000000 */
[----:B--2---:R-:W-:-:S05]  /*1c810*/  IADD3 R5, R7, R20, RZ ;  /* 0x0000001407057210 */ /* 0x004fca0007ffe0ff */
[----:B-1----:R-:W-:-:S04]  /*1c820*/  @P1 IMAD.HI.U32 R7, R5, R4, RZ ;  /* 0x0000000405071227 */ /* 0x002fc800078e00ff */
[----:B------:R-:W-:Y:S01]  /*1c830*/  IMAD.MOV.U32 R4, RZ, RZ, R5 ;  /* 0x000000ffff047224 */ /* 0x000fe200078e0005 */
[----:B----4-:R-:W-:-:S05]  /*1c840*/  @P1 SHF.R.U32.HI R4, RZ, R6, R7 ;  /* 0x00000006ff041219 */ /* 0x010fca0000011607 */
[----:B------:R-:W-:-:S04]  /*1c850*/  IMAD.MOV R2, RZ, RZ, -R4 ;  /* 0x000000ffff027224 */ /* 0x000fc800078e0a04 */
[----:B------:R-:W-:Y:S02]  /*1c860*/  IMAD R0, R0, R2, R5 ;  /* 0x0000000200007224 */ /* 0x000fe400078e0205 */
[----:B------:R-:W0:Y:S01]  /*1c870*/  @!P0 LDC.64 R2, c[0x0][0x428] ;  /* 0x00010a00ff028b82 */ /* 0x000e220000000a00 */
[----:B------:R-:W-:-:S04]  /*1c880*/  LOP3.LUT R20, R21, 0x40, RZ, 0xfc, !PT ;  /* 0x0000004015147812 */ /* 0x000fc800078efcff */
[----:B------:R-:W-:Y:S02]  /*1c890*/  ISETP.GE.AND P2, PT, R20, UR4, PT ;  /* 0x0000000414007c0c */ /* 0x000fe4000bf46270 */
[----:B------:R-:W-:Y:S02]  /*1c8a0*/  ISETP.GE.AND P1, PT, R21, UR4, PT ;  /* 0x0000000415007c0c */ /* 0x000fe4000bf26270 */
[----:B---3--:R-:W-:Y:S01]  /*1c8b0*/  SHF.R.S32.HI R10, RZ, 0x1f, R32 ;  /* 0x0000001fff0a7819 */ /* 0x008fe20000011420 */
[----:B------:R-:W-:Y:S01]  /*1c8c0*/  IMAD.U32 R7, RZ, RZ, UR39 ;  /* 0x00000027ff077e24 */ /* 0x000fe2000f8e00ff */
[----:B------:R-:W-:Y:S01]  /*1c8d0*/  SEL R5, RZ, 0xffffffff, P2 ;  /* 0xffffffffff057807 */ /* 0x000fe20001000000 */
[----:B------:R-:W-:Y:S01]  /*1c8e0*/  ULDC UR4, c[0x0][0x2f4] ;  /* 0x0000bd0000047ab9 */ /* 0x000fe20000000800 */
[----:B------:R-:W-:-:S03]  /*1c8f0*/  SEL R29, RZ, 0x1, P1 ;  /* 0x00000001ff1d7807 */ /* 0x000fc60000800000 */
[----:B------:R-:W-:Y:S01]  /*1c900*/  IMAD.SHL.U32 R6, R5, 0x2, RZ ;  /* 0x0000000205067824 */ /* 0x000fe200078e00ff */
[----:B------:R-:W-:-:S04]  /*1c910*/  @!P0 SHF.R.S32.HI R5, RZ, 0x1f, R4 ;  /* 0x0000001fff058819 */ /* 0x000fc80000011404 */
[----:B------:R-:W-:Y:S01]  /*1c920*/  LOP3.LUT R29, R6, 0x2, R29, 0xe2, !PT ;  /* 0x00000002061d7812 */ /* 0x000fe200078ee21d */
[-C--:B0-----:R-:W-:Y:S02]  /*1c930*/  @!P0 IMAD R6, R10, R2.reuse, RZ ;  /* 0x000000020a068224 */ /* 0x081fe400078e02ff */
[----:B------:R-:W-:-:S04]  /*1c940*/  @!P0 IMAD.WIDE.U32 R4, R32, R2, R4 ;  /* 0x0000000220048225 */ /* 0x000fc800078e0004 */
[----:B------:R-:W-:Y:S02]  /*1c950*/  @!P0 IMAD R6, R32, R3, R6 ;  /* 0x0000000320068224 */ /* 0x000fe400078e0206 */
[----:B------:R-:W0:Y:S02]  /*1c960*/  @!P0 LDC.64 R2, c[0x0][0x418] ;  /* 0x00010600ff028b82 */ /* 0x000e240000000a00 */
[----:B------:R-:W-:Y:S01]  /*1c970*/  @!P0 IMAD.IADD R6, R5, 0x1, R6 ;  /* 0x0000000105068824 */ /* 0x000fe200078e0206 */
[----:B------:R-:W-:Y:S02]  /*1c980*/  ISETP.NE.AND P3, PT, R7, 0x3, PT ;  /* 0x000000030700780c */ /* 0x000fe40003f65270 */
[----:B0-----:R-:W-:-:S04]  /*1c990*/  @!P0 LEA R2, P1, R4, R2, 0x2 ;  /* 0x0000000204028211 */ /* 0x001fc800078210ff */
[----:B------:R-:W-:Y:S01]  /*1c9a0*/  @!P0 LEA.HI.X R3, R4, R3, R6, 0x2, P1 ;  /* 0x0000000304038211 */ /* 0x000fe200008f1406 */
[----:B------:R-:W-:-:S06]  /*1c9b0*/  IMAD.MOV.U32 R4, RZ, RZ, RZ ;  /* 0x000000ffff047224 */ /* 0x000fcc00078e00ff */
[----:B------:R0:W5:Y:S01]  /*1c9c0*/  @!P0 LDG.E R4, desc[UR56][R2.64] ;  /* 0x0000003802048981 */ /* 0x000162000c1e1900 */
[----:B------:R-:W-:Y:S02]  /*1c9d0*/  ISETP.GT.U32.AND P0, PT, R9, 0x5f, PT ;  /* 0x0000005f0900780c */ /* 0x000fe40003f04070 */
[----:B------:R-:W-:Y:S02]  /*1c9e0*/  LOP3.LUT R8, R8, 0xfffffff7, RZ, 0xc0, !PT ;  /* 0xfffffff708087812 */ /* 0x000fe400078ec0ff */
[----:B------:R-:W-:-:S09]  /*1c9f0*/  ISETP.GE.AND P2, PT, R21, UR4, PT ;  /* 0x0000000415007c0c */ /* 0x000fd2000bf46270 */
[----:B------:R-:W-:-:S04]  /*1ca00*/  @P0 LOP3.LUT R8, R8, 0x8, RZ, 0xfc, !PT ;  /* 0x0000000808080812 */ /* 0x000fc800078efcff */
[----:B------:R-:W-:-:S04]  /*1ca10*/  LOP3.LUT R8, R8, 0xffffffef, RZ, 0xc0, !PT ;  /* 0xffffffef08087812 */ /* 0x000fc800078ec0ff */
[----:B------:R-:W-:-:S04]  /*1ca20*/  @P3 LOP3.LUT R8, R8, 0x10, RZ, 0xfc, !PT ;  /* 0x0000001008083812 */ /* 0x000fc800078efcff */
[----:B------:R-:W-:Y:S02]  /*1ca30*/  LOP3.LUT R8, R8, 0xfffffffb, RZ, 0xc0, !PT ;  /* 0xfffffffb08087812 */ /* 0x000fe400078ec0ff */
[----:B------:R-:W-:Y:S02]  /*1ca40*/  LOP3.LUT R9, R21, 0x80, RZ, 0xfc, !PT ;  /* 0x0000008015097812 */ /* 0x000fe400078efcff */
[----:B------:R-:W-:Y:S02]  /*1ca50*/  ISETP.GE.AND P1, PT, R20, UR4, PT ;  /* 0x0000000414007c0c */ /* 0x000fe4000bf26270 */
[----:B------:R-:W-:Y:S02]  /*1ca60*/  @P2 LOP3.LUT R8, R8, 0x4, RZ, 0xfc, !PT ;  /* 0x0000000408082812 */ /* 0x000fe400078efcff */
[----:B------:R-:W-:Y:S02]  /*1ca70*/  ISETP.GE.AND P0, PT, R9, UR4, PT ;  /* 0x0000000409007c0c */ /* 0x000fe4000bf06270 */
[----:B------:R-:W-:-:S04]  /*1ca80*/  LOP3.LUT R8, R8, 0xfffffffe, RZ, 0xc0, !PT ;  /* 0xfffffffe08087812 */ /* 0x000fc800078ec0ff */
[----:B------:R-:W-:-:S04]  /*1ca90*/  LOP3.LUT R8, R8, 0xfffffffd, RZ, 0xc0, !PT ;  /* 0xfffffffd08087812 */ /* 0x000fc800078ec0ff */
[----:B------:R-:W-:Y:S01]  /*1caa0*/  @P1 LOP3.LUT R8, R8, 0x2, RZ, 0xfc, !PT ;  /* 0x0000000208081812 */ /* 0x000fe200078efcff */
[----:B------:R0:W-:Y:S03]  /*1cab0*/  STL [R1+0x4], R10 ;  /* 0x0000040a01007387 */ /* 0x0001e60000100800 */
[----:B------:R-:W-:Y:S01]  /*1cac0*/  @P0 LOP3.LUT R8, R8, 0x1, RZ, 0xfc, !PT ;  /* 0x0000000108080812 */ /* 0x000fe200078efcff */
[----:B------:R0:W-:Y:S04]  /*1cad0*/  STL [R1+0x30], R7 ;  /* 0x0000300701007387 */ /* 0x0001e80000100800 */
[----:B------:R0:W-:Y:S01]  /*1cae0*/  STL [R1+0x38], R8 ;  /* 0x0000380801007387 */ /* 0x0001e20000100800 */
[----:B------:R-:W-:Y:S05]  /*1caf0*/  BRA.DIV UR5, `(.L_x_730) ;  /* 0x0000004e05747947 */ /* 0x000fea000b800000 */
.L_x_845:
[----:B------:R-:W-:Y:S05]  /*1cb00*/  @!P3 BRA `(.L_x_731) ;  /* 0x000000000004b947 */ /* 0x000fea0003800000 */
[----:B------:R-:W-:Y:S01]  /*1cb10*/  BPT.TRAP 0x1 ;  /* 0x000000040000795c */ /* 0x000fe20000300000 */
.L_x_731:
[----:B------:R-:W-:Y:S01]  /*1cb20*/  SHF.R.S32.HI R5, RZ, 0x1f, R0 ;  /* 0x0000001fff057819 */ /* 0x000fe20000011400 */
[----:B------:R-:W-:Y:S01]  /*1cb30*/  ULDC.64 UR4, c[0x0][0x328] ;  /* 0x0000ca0000047ab9 */ /* 0x000fe20000000a00 */
[----:B------:R-:W-:Y:S01]  /*1cb40*/  ULDC.64 UR6, c[0x0][0x318] ;  /* 0x0000c60000067ab9 */ /* 0x000fe20000000a00 */
[----:B0-----:R-:W-:Y:S01]  /*1cb50*/  IMAD.WIDE.U32 R2, R0, UR4, RZ ;  /* 0x0000000400027c25 */ /* 0x001fe2000f8e00ff */
[----:B------:R-:W-:Y:S03]  /*1cb60*/  BSSY B0, `(.L_x_732) ;  /* 0x0000013000007945 */ /* 0x000fe60003800000 */
[----:B------:R-:W-:-:S04]  /*1cb70*/  IMAD R6, R5, UR4, RZ ;  /* 0x0000000405067c24 */ /* 0x000fc8000f8e02ff */
[----:B------:R-:W-:Y:S01]  /*1cb80*/  IMAD R6, R0, UR5, R6 ;  /* 0x0000000500067c24 */ /* 0x000fe2000f8e0206 */
[----:B------:R-:W-:-:S03]  /*1cb90*/  ULDC.64 UR4, c[0x0][0x338] ;  /* 0x0000ce0000047ab9 */ /* 0x000fc60000000a00 */
[----:B------:R-:W-:Y:S01]  /*1cba0*/  IMAD.IADD R3, R3, 0x1, R6 ;  /* 0x0000000103037824 */ /* 0x000fe200078e0206 */
[----:B-----5:R-:W-:Y:S01]  /*1cbb0*/  SHF.R.S32.HI R6, RZ, 0x1f, R4 ;  /* 0x0000001fff067819 */ /* 0x020fe20000011404 */
[----:B------:R-:W-:-:S04]  /*1cbc0*/  IMAD.WIDE.U32 R2, R4, UR4, R2 ;  /* 0x0000000404027c25 */ /* 0x000fc8000f8e0002 */
[----:B------:R-:W-:-:S04]  /*1cbd0*/  IMAD R7, R6, UR4, RZ ;  /* 0x0000000406077c24 */ /* 0x000fc8000f8e02ff */
[----:B------:R-:W-:Y:S01]  /*1cbe0*/  IMAD R7, R4, UR5, R7 ;  /* 0x0000000504077c24 */ /* 0x000fe2000f8e0207 */
[----:B------:R-:W-:-:S03]  /*1cbf0*/  ULDC.64 UR4, c[0x0][0x330] ;  /* 0x0000cc0000047ab9 */ /* 0x000fc60000000a00 */
[----:B------:R-:W-:Y:S02]  /*1cc00*/  IMAD.IADD R3, R3, 0x1, R7 ;  /* 0x0000000103037824 */ /* 0x000fe400078e0207 */
        /* <DEDUP_REMOVED lines=8> */
.L_x_846:
[----:B------:R-:W-:Y:S05]  /*1cc90*/  BSYNC B0 ;  /* 0x0000000000007941 */ /* 0x000fea0003800000 */
.L_x_732:
[----:B------:R-:W2:Y:S01]  /*1cca0*/  LDL R3, [R1+0x38] ;  /* 0x0000380001037983 */ /* 0x000ea20000100800 */
[----:B------:R-:W-:Y:S01]  /*1ccb0*/  ULDC.64 UR4, c[0x0][0x300] ;  /* 0x0000c00000047ab9 */ /* 0x000fe20000000a00 */
[----:B------:R-:W-:Y:S01]  /*1ccc0*/  ULDC.64 UR6, c[0x0][0x2e8] ;  /* 0x0000ba0000067ab9 */ /* 0x000fe20000000a00 */
[----:B------:R-:W-:Y:S01]  /*1ccd0*/  IMAD R5, R5, UR4, RZ ;  /* 0x0000000405057c24 */ /* 0x000fe2000f8e02ff */
[----:B------:R-:W1:Y:S03]  /*1cce0*/  S2R R8, SR_TID.X ;  /* 0x0000000000087919 */ /* 0x000e660000002100 */
[----:B------:R-:W-:Y:S01]  /*1ccf0*/  IMAD R5, R0, UR5, R5 ;  /* 0x0000000500057c24 */ /* 0x000fe2000f8e0205 */
[----:B------:R-:W3:Y:S01]  /*1cd00*/  S2R R9, SR_TID.X ;  /* 0x0000000000097919 */ /* 0x000ee20000002100 */
[----:B-1----:R-:W-:-:S04]  /*1cd10*/  LOP3.LUT R8, R8, 0x7f, RZ, 0xc0, !PT ;  /* 0x0000007f08087812 */ /* 0x002fc800078ec0ff */
[----:B------:R-:W-:Y:S01]  /*1cd20*/  SHF.R.U32.HI R8, RZ, 0x3, R8 ;  /* 0x00000003ff087819 */ /* 0x000fe20000011608 */
[----:B---3--:R-:W-:-:S05]  /*1cd30*/  IMAD.SHL.U32 R9, R9, 0x8, RZ ;  /* 0x0000000809097824 */ /* 0x008fca00078e00ff */
[----:B------:R-:W-:Y:S02]  /*1cd40*/  LOP3.LUT R9, R9, 0x38, RZ, 0xc0, !PT ;  /* 0x0000003809097812 */ /* 0x000fe400078ec0ff */
[C---:B--2---:R-:W-:Y:S02]  /*1cd50*/  LOP3.LUT P4, RZ, R3.reuse, 0x4, RZ, 0xc0, !PT ;  /* 0x0000000403ff7812 */ /* 0x044fe4000788c0ff */
[C---:B------:R-:W-:Y:S02]  /*1cd60*/  LOP3.LUT P3, RZ, R3.reuse, 0x2, RZ, 0xc0, !PT ;  /* 0x0000000203ff7812 */ /* 0x040fe4000786c0ff */
[----:B------:R-:W-:Y:S01]  /*1cd70*/  LOP3.LUT P2, RZ, R3, 0x1, RZ, 0xc0, !PT ;  /* 0x0000000103ff7812 */ /* 0x000fe2000784c0ff */
[----:B0-----:R-:W-:Y:S01]  /*1cd80*/  IMAD.WIDE.U32 R2, R0, UR4, RZ ;  /* 0x0000000400027c25 */ /* 0x001fe2000f8e00ff */
[----:B------:R-:W-:-:S03]  /*1cd90*/  ULDC.64 UR4, c[0x0][0x310] ;  /* 0x0000c40000047ab9 */ /* 0x000fc60000000a00 */
[----:B------:R-:W-:Y:S02]  /*1cda0*/  IMAD.IADD R3, R3, 0x1, R5 ;  /* 0x0000000103037824 */ /* 0x000fe400078e0205 */
[----:B------:R-:W-:Y:S02]  /*1cdb0*/  IMAD R6, R6, UR4, RZ ;  /* 0x0000000406067c24 */ /* 0x000fe4000f8e02ff */
[----:B------:R-:W-:-:S04]  /*1cdc0*/  IMAD.WIDE.U32 R2, R4, UR4, R2 ;  /* 0x0000000404027c25 */ /* 0x000fc8000f8e0002 */
[----:B------:R-:W-:Y:S01]  /*1cdd0*/  IMAD R6, R4, UR5, R6 ;  /* 0x0000000504067c24 */ /* 0x000fe2000f8e0206 */
[----:B------:R-:W-:Y:S01]  /*1cde0*/  ULDC.64 UR4, c[0x0][0x308] ;  /* 0x0000c20000047ab9 */ /* 0x000fe20000000a00 */
[----:B------:R-:W-:Y:S02]  /*1cdf0*/  IMAD R5, R27, 0x4800, R33 ;  /* 0x000048001b057824 */ /* 0x000fe400078e0221 */
[----:B------:R-:W-:Y:S02]  /*1ce00*/  IMAD.IADD R3, R3, 0x1, R6 ;  /* 0x0000000103037824 */ /* 0x000fe400078e0206 */
[----:B------:R-:W-:Y:S02]  /*1ce10*/  IMAD R6, R26, -0x60, R36 ;  /* 0xffffffa01a067824 */ /* 0x000fe400078e0224 */
[----:B------:R-:W-:Y:S01]  /*1ce20*/  IMAD.WIDE.U32 R2, R18, UR4, R2 ;  /* 0x0000000412027c25 */ /* 0x000fe2000f8e0002 */
[----:B------:R-:W-:-:S03]  /*1ce30*/  UMOV UR4, 0xffffffff ;  /* 0xffffffff00047882 */ /* 0x000fc60000000000 */
[----:B------:R-:W-:Y:S01]  /*1ce40*/  IMAD R0, R18, UR5, R3 ;  /* 0x0000000512007c24 */ /* 0x000fe2000f8e0203 */
[----:B------:R-:W-:Y:S01]  /*1ce50*/  LEA R4, P0, R2, UR6, 0x1 ;  /* 0x0000000602047c11 */ /* 0x000fe2000f8008ff */
[----:B------:R-:W-:-:S03]  /*1ce60*/  IMAD.IADD R6, R6, 0x1, -R8 ;  /* 0x0000000106067824 */ /* 0x000fc600078e0a08 */
[----:B------:R-:W-:Y:S02]  /*1ce70*/  LEA.HI.X R0, R2, UR7, R0, 0x1, P0 ;  /* 0x0000000702007c11 */ /* 0x000fe400080f0c00 */
[----:B------:R-:W-:Y:S01]  /*1ce80*/  ISETP.GE.AND P0, PT, R6, 0x1, PT ;  /* 0x000000010600780c */ /* 0x000fe20003f06270 */
[----:B------:R-:W-:-:S12]  /*1ce90*/  BRA.DIV UR4, `(.L_x_734) ;  /* 0x0000004a04d47947 */ /* 0x000fd8000b800000 */
        /* <DEDUP_REMOVED lines=16> */
[----:B0-----:R-:W-:-:S04]  /*1cfa0*/  @P1 LEA R3, P0, R9, R3, 0x1 ;  /* 0x0000000309031211 */ /* 0x001fc800078008ff */
[----:B-1----:R-:W-:-:S04]  /*1cfb0*/  @P1 IADD3.X R2, RZ, R2, RZ, P0, !PT ;  /* 0x00000002ff021210 */ /* 0x002fc800007fe4ff */
        /* <DEDUP_REMOVED lines=44> */
.L_x_860:
        /* <DEDUP_REMOVED lines=12> */
.L_x_735:
[----:B------:R-:W-:Y:S02]  /*1d340*/  PLOP3.LUT P1, PT, P1, P0, PT, 0xa2, 0x0 ;  /* 0x000000000000781c */ /* 0x000fe40000f21472 */
[----:B------:R-:W-:-:S08]  /*1d350*/  @P0 R2UR P1, UR4, R7 ;  /* 0x00000000070402ca */ /* 0x000fd00000020000 */
[----:B------:R-:W-:-:S05]  /*1d360*/  @P0 PLOP3.LUT P0, PT, P1, PT, PT, 0x80, 0x0 ;  /* 0x000000000000081c */ /* 0x000fca0000f0f070 */
[----:B------:R-:W-:Y:S01]  /*1d370*/  @!P1 SYNCS.ARRIVE.TRANS64.RED.A0T1 RZ, [UR4+0x2a830], RZ ;  /* 0x02a830ffffff99a7 */ /* 0x000fe20008200404 */
[----:B------:R-:W-:Y:S07]  /*1d380*/  @!P1 ARRIVES.LDGSTSBAR.64.TRANSCNT [UR4+0x2a830] ;  /* 0x02a83000ff0099b0 */ /* 0x000fee0008000a84 */
[----:B------:R-:W-:Y:S05]  /*1d390*/  @P0 BRA.U.ANY `(.L_x_735) ;  /* 0xfffffffd00e80947 */ /* 0x000fea000393ffff */
[----:B------:R-:W-:Y:S01]  /*1d3a0*/  NOP ;  /* 0x0000000000007918 */ /* 0x000fe20000000000 */
[----:B------:R-:W2:Y:S02]  /*1d3b0*/  LDL R0, [R1+0x30] ;  /* 0x0000300001007983 */ /* 0x000ea40000100800 */
[----:B--2---:R-:W-:-:S13]  /*1d3c0*/  ISETP.NE.AND P2, PT, R0, 0x3, PT ;  /* 0x000000030000780c */ /* 0x004fda0003f45270 */
[----:B------:R-:W-:Y:S05]  /*1d3d0*/  @!P2 BRA `(.L_x_736) ;  /* 0x000000000004a947 */ /* 0x000fea0003800000 */
[----:B------:R-:W-:Y:S01]  /*1d3e0*/  BPT.TRAP 0x1 ;  /* 0x000000040000795c */ /* 0x000fe20000300000 */
.L_x_736:
[----:B-1----:R1:W5:Y:S01]  /*1d3f0*/  LDL.LU R3, [R1+0x10] ;  /* 0x0000100001037983 */ /* 0x0023620000300800 */
[----:B------:R1:W-:Y:S02]  /*1d400*/  SYNCS.ARRIVE.TRANS64.A1T0 RZ, [R7+URZ+0x2a830], RZ ;  /* 0x02a830ff07ff79a7 */ /* 0x0003e4000810003f */
[----:B------:R-:W-:Y:S05]  /*1d410*/  WARPSYNC.ALL ;  /* 0x0000000000007948 */ /* 0x000fea0003800000 */
[----:B------:R-:W-:Y:S01]  /*1d420*/  ULDC.64 UR6, c[0x0][0xa00] ;  /* 0x0002800000067ab9 */ /* 0x000fe20000000a00 */
[----:B------:R-:W-:Y:S01]  /*1d430*/  ULDC.64 UR4, c[0x0][0x298] ;  /* 0x0000a60000047ab9 */ /* 0x000fe20000000a00 */
[----:B------:R-:W-:Y:S01]  /*1d440*/  BAR.SYNC.DEFER_BLOCKING 0x8, 0x180 ;  /* 0x0206000000007b1d */ /* 0x000fe20000010000 */
[----:B------:R-:W-:Y:S01]  /*1d450*/  ISETP.NE.U32.AND P0, PT, RZ, UR6, PT ;  /* 0x00000006ff007c0c */ /* 0x000fe2000bf05070 */
[----:B0-----:R-:W-:Y:S01]  /*1d460*/  IMAD.WIDE.U32 R4, R34, UR4, RZ ;  /* 0x0000000422047c25 */ /* 0x001fe2000f8e00ff */
[----:B------:R-:W-:-:S02]  /*1d470*/  SHF.R.S32.HI R0, RZ, 0x1f, R34 ;  /* 0x0000001fff007819 */ /* 0x000fc40000011422 */
[----:B------:R-:W-:Y:S01]  /*1d480*/  ISETP.NE.AND.EX P0, PT, RZ, UR7, PT, P0 ;  /* 0x00000007ff007c0c */ /* 0x000fe2000bf05300 */
[----:B------:R-:W-:Y:S01]  /*1d490*/  VIADD R2, R22, 0xc400 ;  /* 0x0000c40016027836 */ /* 0x000fe20000000000 */
[----:B------:R-:W-:Y:S01]  /*1d4a0*/  BSSY B6, `(.L_x_737) ;  /* 0x000001a000067945 */ /* 0x000fe20003800000 */
[----:B------:R-:W-:Y:S01]  /*1d4b0*/  IMAD R0, R0, UR4, RZ ;  /* 0x0000000400007c24 */ /* 0x000fe2000f8e02ff */
[----:B------:R-:W-:-:S03]  /*1d4c0*/  SEL R31, R31, RZ, !P0 ;  /* 0x000000ff1f1f7207 */ /* 0x000fc60004000000 */
[----:B------:R-:W-:-:S04]  /*1d4d0*/  IMAD R0, R34, UR5, R0 ;  /* 0x0000000522007c24 */ /* 0x000fc8000f8e0200 */
[----:B------:R-:W-:Y:S01]  /*1d4e0*/  IMAD.IADD R34, R5, 0x1, R0 ;  /* 0x0000000105227824 */ /* 0x000fe200078e0200 */
[----:B-----5:R-:W-:Y:S02]  /*1d4f0*/  SEL R3, R3, RZ, !P0 ;  /* 0x000000ff03037207 */ /* 0x020fe40004000000 */
[----:B------:R-:W-:-:S03]  /*1d500*/  LOP3.LUT P0, RZ, R2, 0x3ff, RZ, 0xc0, !PT ;  /* 0x000003ff02ff7812 */ /* 0x000fc6000780c0ff */
[----:B------:R0:W-:Y:S04]  /*1d510*/  STL [R1+0x24], R3 ;  /* 0x0000240301007387 */ /* 0x0001e80000100800 */
[----:B------:R0:W-:Y:S06]  /*1d520*/  STL.64 [R1+0x10], R4 ;  /* 0x0000100401007387 */ /* 0x0001ec0000100a00 */
[----:B------:R-:W-:Y:S05]  /*1d530*/  @!P0 BRA `(.L_x_738) ;  /* 0x0000000000408947 */ /* 0x000fea0003800000 */
[----:B------:R-:W-:Y:S01]  /*1d540*/  MOV R2, 0x0 ;  /* 0x0000000000027802 */ /* 0x000fe20000000f00 */
[----:B------:R-:W-:Y:S01]  /*1d550*/  ULDC.64 UR4, c[0x4][0xf0] ;  /* 0x01003c0000047ab9 */ /* 0x000fe20000000a00 */
[----:B------:R-:W-:Y:S01]  /*1d560*/  ULDC.64 UR6, c[0x4][0xf8] ;  /* 0x01003e0000067ab9 */ /* 0x000fe20000000a00 */
[----:B------:R-:W-:Y:S01]  /*1d570*/  ULDC.64 UR8, c[0x4][0x88] ;  /* 0x0100220000087ab9 */ /* 0x000fe20000000a00 */
[----:B0-----:R-:W-:Y:S01]  /*1d580*/  IMAD.U32 R4, RZ, RZ, UR4 ;  /* 0x00000004ff047e24 */ /* 0x001fe2000f8e00ff */
[----:B------:R-:W-:Y:S01]  /*1d590*/  MOV R11, UR9 ;  /* 0x00000009000b7c02 */ /* 0x000fe20008000f00 */
[----:B------:R-:W0:Y:S01]  /*1d5a0*/  LDC.64 R2, c[0x4][R2] ;  /* 0x0100000002027b82 */ /* 0x000e220000000a00 */
[----:B------:R-:W-:Y:S02]  /*1d5b0*/  IMAD.U32 R5, RZ, RZ, UR5 ;  /* 0x00000005ff057e24 */ /* 0x000fe4000f8e00ff */
[----:B------:R-:W-:Y:S02]  /*1d5c0*/  IMAD.U32 R6, RZ, RZ, UR6 ;  /* 0x00000006ff067e24 */ /* 0x000fe4000f8e00ff */
[----:B-1----:R-:W-:-:S02]  /*1d5d0*/  IMAD.U32 R7, RZ, RZ, UR7 ;  /* 0x00000007ff077e24 */ /* 0x002fc4000f8e00ff */
[----:B------:R-:W-:Y:S02]  /*1d5e0*/  IMAD.U32 R10, RZ, RZ, UR8 ;  /* 0x00000008ff0a7e24 */ /* 0x000fe4000f8e00ff */
[----:B------:R-:W-:Y:S02]  /*1d5f0*/  IMAD.MOV.U32 R8, RZ, RZ, 0x70 ;  /* 0x00000070ff087424 */ /* 0x000fe400078e00ff */
[----:B------:R-:W-:Y:S02]  /*1d600*/  IMAD.MOV.U32 R12, RZ, RZ, 0x1 ;  /* 0x00000001ff0c7424 */ /* 0x000fe400078e00ff */
[----:B------:R-:W-:-:S07]  /*1d610*/  IMAD.MOV.U32 R13, RZ, RZ, RZ ;  /* 0x000000ffff0d7224 */ /* 0x000fce00078e00ff */
[----:B------:R-:W-:-:S07]  /*1d620*/  LEPC R20, `(.L_x_738) ;  /* 0x000000001014794e */ /* 0x000fce0000000000 */
[----:B0-----:R-:W-:Y:S05]  /*1d630*/  CALL.ABS.NOINC R2 ;  /* 0x0000000002007343 */ /* 0x001fea0003c00000 */
.L_x_738:
[----:B------:R-:W-:Y:S05]  /*1d640*/  BSYNC B6 ;  /* 0x0000000000067941 */ /* 0x000fea0003800000 */
.L_x_737:
[----:B------:R-:W2:Y:S01]  /*1d650*/  LDL.LU R20, [R1+0x24] ;  /* 0x0000240001147983 */ /* 0x000ea20000300800 */
[----:B------:R-:W-:Y:S01]  /*1d660*/  ULDC.64 UR4, c[0x0][0x2d8] ;  /* 0x0000b60000047ab9 */ /* 0x000fe20000000a00 */
[----:B------:R-:W3:Y:S02]  /*1d670*/  LDC R8, c[0x0][0x448] ;  /* 0x00011200ff087b82 */ /* 0x000ee40000000800 */
[----:B0-----:R-:W4:Y:S01]  /*1d680*/  LDL.LU.64 R2, [R1+0x10] ;  /* 0x0000100001027983 */ /* 0x001f220000300a00 */
[----:B------:R-:W-:-:S03]  /*1d690*/  IMAD.SHL.U32 R4, R17, 0x80, RZ ;  /* 0x0000008011047824 */ /* 0x000fc600078e00ff */
[----:B------:R0:W5:Y:S01]  /*1d6a0*/  LDL R17, [R1+0x1c] ;  /* 0x00001c0001117983 */ /* 0x0001620000100800 */
[----:B---3--:R-:W-:-:S13]  /*1d6b0*/  ISETP.NE.AND P0, PT, R8, 0x1, PT ;  /* 0x000000010800780c */ /* 0x008fda0003f05270 */
[----:B------:R-:W1:Y:S01]  /*1d6c0*/  @P0 LDC R5, c[0x0][0x44c] ;  /* 0x00011300ff050b82 */ /* 0x000e620000000800 */
[----:B------:R-:W3:Y:S02]  /*1d6d0*/  S2R R9, SR_TID.X ;  /* 0x0000000000097919 */ /* 0x000ee40000002100 */
[----:B---3--:R-:W-:-:S05]  /*1d6e0*/  IMAD.SHL.U32 R9, R9, 0x8, RZ ;  /* 0x0000000809097824 */ /* 0x008fca00078e00ff */
[----:B------:R-:W-:Y:S01]  /*1d6f0*/  LOP3.LUT R9, R9, 0x38, RZ, 0xc0, !PT ;  /* 0x0000003809097812 */ /* 0x000fe200078ec0ff */
[----:B----4-:R-:W-:Y:S02]  /*1d700*/  IMAD.MOV.U32 R3, RZ, RZ, R34 ;  /* 0x000000ffff037224 */ /* 0x010fe400078e0022 */
[----:B------:R-:W-:-:S04]  /*1d710*/  IMAD.WIDE.U32 R2, R18, UR4, R2 ;  /* 0x0000000412027c25 */ /* 0x000fc8000f8e0002 */
[----:B------:R-:W-:Y:S01]  /*1d720*/  IMAD R3, R18, UR5, R3 ;  /* 0x0000000512037c24 */ /* 0x000fe2000f8e0203 */
[----:B------:R-:W-:Y:S02]  /*1d730*/  ULDC.64 UR4, c[0x0][0x2e0] ;  /* 0x0000b80000047ab9 */ /* 0x000fe40000000a00 */
[----:B--2---:R-:W-:Y:S02]  /*1d740*/  IMAD R0, R20, UR4, RZ ;  /* 0x0000000414007c24 */ /* 0x004fe4000f8e02ff */
[----:B------:R-:W2:Y:S01]  /*1d750*/  S2R R20, SR_TID.X ;  /* 0x0000000000147919 */ /* 0x000ea20000002100 */
[----:B------:R-:W-:-:S04]  /*1d760*/  IMAD.WIDE.U32 R2, R31, UR4, R2 ;  /* 0x000000041f027c25 */ /* 0x000fc8000f8e0002 */
[----:B------:R-:W-:Y:S01]  /*1d770*/  IMAD R0, R31, UR5, R0 ;  /* 0x000000051f007c24 */ /* 0x000fe2000f8e0200 */
[----:B------:R-:W-:-:S03]  /*1d780*/  ULDC.64 UR4, c[0x0][0x2d0] ;  /* 0x0000b40000047ab9 */ /* 0x000fc60000000a00 */
[----:B------:R-:W-:Y:S02]  /*1d790*/  IMAD.IADD R3, R3, 0x1, R0 ;  /* 0x0000000103037824 */ /* 0x000fe400078e0200 */
[----:B------:R-:W3:Y:S01]  /*1d7a0*/  @P0 LDC R0, c[0x0][0x450] ;  /* 0x00011400ff000b82 */ /* 0x000ee20000000800 */
[----:B--2---:R-:W-:-:S04]  /*1d7b0*/  LOP3.LUT R20, R20, 0x7f, RZ, 0xc0, !PT ;  /* 0x0000007f14147812 */ /* 0x004fc800078ec0ff */
[----:B------:R-:W-:Y:S02]  /*1d7c0*/  SHF.R.U32.HI R21, RZ, 0x3, R20 ;  /* 0x00000003ff157819 */ /* 0x000fe40000011614 */
[----:B------:R-:W2:Y:S02]  /*1d7d0*/  S2R R20, SR_TID.X ;  /* 0x0000000000147919 */ /* 0x000ea40000002100 */
[----:B--2---:R-:W-:-:S05]  /*1d7e0*/  IMAD.SHL.U32 R20, R20, 0x10, RZ ;  /* 0x0000001014147824 */ /* 0x004fca00078e00ff */
[----:B------:R-:W-:-:S04]  /*1d7f0*/  LOP3.LUT R20, R21, 0x70, R20, 0xf8, !PT ;  /* 0x0000007015147812 */ /* 0x000fc800078ef814 */
[----:B------:R-:W-:Y:S01]  /*1d800*/  LOP3.LUT R6, R20, R4, RZ, 0xfc, !PT ;  /* 0x0000000414067212 */ /* 0x000fe200078efcff */
[----:B------:R-:W2:Y:S04]  /*1d810*/  S2R R21, SR_TID.X ;  /* 0x0000000000157919 */ /* 0x000ea80000002100 */
[----:B-1----:R-:W-:-:S04]  /*1d820*/  @P0 IMAD.HI.U32 R7, R6, R5, RZ ;  /* 0x0000000506070227 */ /* 0x002fc800078e00ff */
[----:B------:R-:W-:Y:S01]  /*1d830*/  IMAD.MOV.U32 R5, RZ, RZ, R6 ;  /* 0x000000ffff057224 */ /* 0x000fe200078e0006 */
[----:B---3--:R-:W-:Y:S01]  /*1d840*/  @P0 SHF.R.U32.HI R5, RZ, R0, R7 ;  /* 0x00000000ff050219 */ /* 0x008fe20000011607 */
[----:B------:R-:W1:Y:S04]  /*1d850*/  S2R R20, SR_TID.X ;  /* 0x0000000000147919 */ /* 0x000e680000002100 */
        /* <DEDUP_REMOVED lines=10> */
[----:B--2---:R-:W-:Y:S02]  /*1d900*/  IMAD.SHL.U32 R21, R21, 0x8, RZ ;  /* 0x0000000815157824 */ /* 0x004fe400078e00ff */
[----:B------:R-:W-:-:S04]  /*1d910*/  IMAD.WIDE.U32 R2, R0, UR4, R2 ;  /* 0x0000000400027c25 */ /* 0x000fc8000f8e0002 */
[----:B------:R-:W-:Y:S01]  /*1d920*/  IMAD R5, R0, UR5, R5 ;  /* 0x0000000500057c24 */ /* 0x000fe2000f8e0205 */
[----:B------:R-:W-:Y:S01]  /*1d930*/  ULDC.64 UR4, c[0x0][0x280] ;  /* 0x0000a00000047ab9 */ /* 0x000fe20000000a00 */
[----:B------:R-:W-:Y:S02]  /*1d940*/  LOP3.LUT R21, R21, 0x38, RZ, 0xc0, !PT ;  /* 0x0000003815157812 */ /* 0x000fe400078ec0ff */
[----:B------:R-:W-:Y:S01]  /*1d950*/  IMAD.IADD R5, R3, 0x1, R5 ;  /* 0x0000000103057824 */ /* 0x000fe200078e0205 */
[C---:B------:R-:W-:Y:S01]  /*1d960*/  LEA R0, P0, R2.reuse, UR4, 0x1 ;  /* 0x0000000402007c11 */ /* 0x040fe2000f8008ff */
[----:B------:R-:W-:Y:S01]  /*1d970*/  ULDC UR4, c[0x0][0x2b8] ;  /* 0x0000ae0000047ab9 */ /* 0x000fe20000000800 */
[C---:B------:R-:W-:Y:S02]  /*1d980*/  LOP3.LUT R10, R21.reuse, 0x40, RZ, 0xfc, !PT ;  /* 0x00000040150a7812 */ /* 0x040fe400078efcff */
[----:B------:R-:W-:Y:S02]  /*1d990*/  LOP3.LUT R11, R21, 0x80, RZ, 0xfc, !PT ;  /* 0x00000080150b7812 */ /* 0x000fe400078efcff */
[----:B------:R-:W-:Y:S01]  /*1d9a0*/  LEA.HI.X R5, R2, UR5, R5, 0x1, P0 ;  /* 0x0000000502057c11 */ /* 0x000fe200080f0c05 */
[----:B------:R-:W-:Y:S01]  /*1d9b0*/  UMOV UR5, 0xffffffff ;  /* 0xffffffff00057882 */ /* 0x000fe20000000000 */
[----:B-1----:R-:W-:-:S02]  /*1d9c0*/  LOP3.LUT R20, R20, 0x7f, RZ, 0xc0, !PT ;  /* 0x0000007f14147812 */ /* 0x002fc400078ec0ff */
[----:B------:R-:W-:Y:S02]  /*1d9d0*/  ISETP.GE.AND P3, PT, R9, UR4, PT ;  /* 0x0000000409007c0c */ /* 0x000fe4000bf66270 */
[----:B------:R-:W-:Y:S02]  /*1d9e0*/  ISETP.GE.AND P2, PT, R10, UR4, PT ;  /* 0x000000040a007c0c */ /* 0x000fe4000bf46270 */
[----:B------:R-:W-:Y:S02]  /*1d9f0*/  ISETP.GE.AND P0, PT, R11, UR4, PT ;  /* 0x000000040b007c0c */ /* 0x000fe4000bf06270 */
[----:B------:R-:W-:Y:S01]  /*1da00*/  SHF.R.U32.HI R10, RZ, 0x3, R20 ;  /* 0x00000003ff0a7819 */ /* 0x000fe20000011614 */
[----:B0-----:R-:W-:Y:S10]  /*1da10*/  BRA.DIV UR5, `(.L_x_739) ;  /* 0x0000004a051c7947 */ /* 0x001ff4000b800000 */
[----:B------:R-:W0:Y:S01]  /*1da20*/  SHFL.IDX PT, R3, R0, RZ, 0x181f ;  /* 0x00181fff00037589 */ /* 0x000e2200000e0000 */
[----:B-----5:R-:W-:Y:S02]  /*1da30*/  IMAD R6, R17, R8, RZ ;  /* 0x0000000811067224 */ /* 0x020fe400078e02ff */
[----:B------:R-:W-:Y:S01]  /*1da40*/  IMAD.IADD R4, R10, 0x1, R4 ;  /* 0x000000010a047824 */ /* 0x000fe200078e0204 */
[----:B------:R-:W1:Y:S04]  /*1da50*/  SHFL.IDX PT, R2, R5, RZ, 0x181f ;  /* 0x00181fff05027589 */ /* 0x000e6800000e0000 */
[----:B------:R-:W-:Y:S01]  /*1da60*/  ISETP.GE.AND P1, PT, R4, R6, PT ;  /* 0x000000060400720c */ /* 0x000fe20003f26270 */
[----:B------:R-:W-:-:S12]  /*1da70*/  SHFL.IDX PT, R14, R0, 0x7, 0x181f ;  /* 0x00f81f00000e7f89 */ /* 0x000fd800000e0000 */
[----:B0-----:R-:W-:-:S05]  /*1da80*/  @!P1 LEA R7, P4, R9, R3, 0x1 ;  /* 0x0000000309079211 */ /* 0x001fca00078808ff */
[----:B-1----:R-:W-:Y:S02]  /*1da90*/  @!P1 IMAD.X R3, RZ, RZ, R2, P4 ;  /* 0x000000ffff039224 */ /* 0x002fe400020e0602 */
[----:B------:R-:W-:Y:S01]  /*1daa0*/  @!P1 IMAD.MOV.U32 R2, RZ, RZ, R7 ;  /* 0x000000ffff029224 */ /* 0x000fe200078e0007 */
[----:B------:R-:W-:-:S04]  /*1dab0*/  IADD3 R7, R4, 0x10, RZ ;  /* 0x0000001004077810 */ /* 0x000fc80007ffe0ff */
[----:B------:R-:W-:Y:S04]  /*1dac0*/  @!P1 LDGSTS.E.BYPASS.LTC128B.128 [R35+0xc400], desc[UR56][R2.64], !P3 ;  /* 0x0c40000002239fae */ /* 0x000fe8000d901d78 */
[----:B------:R-:W-:Y:S04]  /*1dad0*/  @!P1 LDGSTS.E.BYPASS.LTC128B.128 [R35+0x10400], desc[UR56][R2.64+0x80], !P2 ;  /* 0x1040008002239fae */ /* 0x000fe8000d101d78 */
[----:B------:R0:W-:Y:S01]  /*1dae0*/  @!P1 LDGSTS.E.BYPASS.LTC128B.128 [R35+0x14400], desc[UR56][R2.64+0x100], !P0 ;  /* 0x1440010002239fae */ /* 0x0001e2000c101d78 */
[----:B------:R-:W-:-:S03]  /*1daf0*/  ISETP.GE.AND P1, PT, R7, R6, PT ;  /* 0x000000060700720c */ /* 0x000fc60003f26270 */
[----:B0-----:R-:W0:Y:S04]  /*1db00*/  SHFL.IDX PT, R3, R0, 0x1, 0x181f ;  /* 0x00381f0000037f89 */ /* 0x001e2800000e0000 */
[----:B------:R-:W1:Y:S06]  /*1db10*/  SHFL.IDX PT, R2, R5, 0x1, 0x181f ;  /* 0x00381f0005027f89 */ /* 0x000e6c00000e0000 */
[----:B0-----:R-:W-:-:S05]  /*1db20*/  @!P1 LEA R7, P4, R9, R3, 0x1 ;  /* 0x0000000309079211 */ /* 0x001fca00078808ff */
[----:B-1----:R-:W-:Y:S02]  /*1db30*/  @!P1 IMAD.X R8, RZ, RZ, R2, P4 ;  /* 0x000000ffff089224 */ /* 0x002fe400020e0602 */
[----:B------:R-:W-:Y:S02]  /*1db40*/  @!P1 IMAD.MOV.U32 R2, RZ, RZ, R7 ;  /* 0x000000ffff029224 */ /* 0x000fe400078e0007 */
[----:B------:R-:W-:Y:S02]  /*1db50*/  @!P1 IMAD.MOV.U32 R3, RZ, RZ, R8 ;  /* 0x000000ffff039224 */ /* 0x000fe400078e0008 */
[----:B------:R-:W-:-:S03]  /*1db60*/  VIADD R7, R4, 0x20 ;  /* 0x0000002004077836 */ /* 0x000fc60000000000 */
        /* <DEDUP_REMOVED lines=39> */
[----:B0-----:R-:W-:-:S04]  /*1dde0*/  @!P1 LEA R7, P4, R9, R3, 0x1 ;  /* 0x0000000309079211 */ /* 0x001fc800078808ff */
[----:B-1----:R-:W-:Y:S01]  /*1ddf0*/  @!P1 IADD3.X R8, RZ, R2, RZ, P4, !PT ;  /* 0x00000002ff089210 */ /* 0x002fe200027fe4ff */
[----:B------:R-:W-:Y:S02]  /*1de00*/  @!P1 IMAD.MOV.U32 R2, RZ, RZ, R7 ;  /* 0x000000ffff029224 */ /* 0x000fe400078e0007 */
[----:B------:R-:W-:Y:S02]  /*1de10*/  VIADD R7, R4, 0x60 ;  /* 0x0000006004077836 */ /* 0x000fe40000000000 */
[----:B------:R-:W-:-:S05]  /*1de20*/  @!P1 IMAD.MOV.U32 R3, RZ, RZ, R8 ;  /* 0x000000ffff039224 */ /* 0x000fca00078e0008 */
[----:B------:R-:W-:Y:S04]  /*1de30*/  @!P1 LDGSTS.E.BYPASS.LTC128B.128 [R35+0xec00], desc[UR56][R2.64], !P3 ;  /* 0x0ec0000002239fae */ /* 0x000fe8000d901d78 */
[----:B------:R-:W-:Y:S04]  /*1de40*/  @!P1 LDGSTS.E.BYPASS.LTC128B.128 [R35+0x12c00], desc[UR56][R2.64+0x80], !P2 ;  /* 0x12c0008002239fae */ /* 0x000fe8000d101d78 */
[----:B------:R0:W-:Y:S01]  /*1de50*/  @!P1 LDGSTS.E.BYPASS.LTC128B.128 [R35+0x16c00], desc[UR56][R2.64+0x100], !P0 ;  /* 0x16c0010002239fae */ /* 0x0001e2000c101d78 */
[----:B------:R-:W-:-:S03]  /*1de60*/  ISETP.GE.AND P1, PT, R7, R6, PT ;  /* 0x000000060700720c */ /* 0x000fc60003f26270 */
[----:B0-----:R-:W0:Y:S04]  /*1de70*/  SHFL.IDX PT, R3, R0, 0x6, 0x181f ;  /* 0x00d81f0000037f89 */ /* 0x001e2800000e0000 */
[----:B------:R-:W1:Y:S04]  /*1de80*/  SHFL.IDX PT, R2, R5, 0x6, 0x181f ;  /* 0x00d81f0005027f89 */ /* 0x000e6800000e0000 */
[----:B------:R-:W2:Y:S02]  /*1de90*/  SHFL.IDX PT, R5, R5, 0x7, 0x181f ;  /* 0x00f81f0005057f89 */ /* 0x000ea400000e0000 */
[----:B0-----:R-:W-:-:S05]  /*1dea0*/  @!P1 LEA R7, P4, R9, R3, 0x1 ;  /* 0x0000000309079211 */ /* 0x001fca00078808ff */
[----:B-1----:R-:W-:Y:S02]  /*1deb0*/  @!P1 IMAD.X R8, RZ, RZ, R2, P4 ;  /* 0x000000ffff089224 */ /* 0x002fe400020e0602 */
[----:B------:R-:W-:Y:S02]  /*1dec0*/  @!P1 IMAD.MOV.U32 R2, RZ, RZ, R7 ;  /* 0x000000ffff029224 */ /* 0x000fe400078e0007 */
[----:B------:R-:W-:-:S05]  /*1ded0*/  @!P1 IMAD.MOV.U32 R3, RZ, RZ, R8 ;  /* 0x000000ffff039224 */ /* 0x000fca00078e0008 */
[----:B------:R0:W-:Y:S04]  /*1dee0*/  @!P1 LDGSTS.E.BYPASS.LTC128B.128 [R35+0xf400], desc[UR56][R2.64], !P3 ;  /* 0x0f40000002239fae */ /* 0x0001e8000d901d78 */
[----:B------:R0:W-:Y:S04]  /*1def0*/  @!P1 LDGSTS.E.BYPASS.LTC128B.128 [R35+0x13400], desc[UR56][R2.64+0x80], !P2 ;  /* 0x1340008002239fae */ /* 0x0001e8000d101d78 */
[----:B--2---:R0:W-:Y:S02]  /*1df00*/  @!P1 LDGSTS.E.BYPASS.LTC128B.128 [R35+0x17400], desc[UR56][R2.64+0x100], !P0 ;  /* 0x1740010002239fae */ /* 0x0041e4000c101d78 */
.L_x_877:
[----:B0-----:R-:W-:Y:S01]  /*1df10*/  VIADD R3, R4, 0x70 ;  /* 0x0000007004037836 */ /* 0x001fe20000000000 */
[----:B------:R-:W-:Y:S04]  /*1df20*/  BSSY B0, `(.L_x_740) ;  /* 0x000000b000007945 */ /* 0x000fe80003800000 */
[----:B------:R-:W-:-:S13]  /*1df30*/  ISETP.GE.AND P1, PT, R3, R6, PT ;  /* 0x000000060300720c */ /* 0x000fda0003f26270 */
[----:B------:R-:W-:Y:S05]  /*1df40*/  @P1 BRA `(.L_x_741) ;  /* 0x0000000000201947 */ /* 0x000fea0003800000 */
[----:B------:R-:W-:-:S05]  /*1df50*/  LEA R2, P1, R9, R14, 0x1 ;  /* 0x0000000e09027211 */ /* 0x000fca00078208ff */
[----:B------:R-:W-:-:S05]  /*1df60*/  IMAD.X R3, RZ, RZ, R5, P1 ;  /* 0x000000ffff037224 */ /* 0x000fca00008e0605 */
[----:B------:R-:W-:Y:S01]  /*1df70*/  @!PT LDS RZ, [RZ] ;  /* 0x00000000fffff984 */ /* 0x000fe20000000800 */
[----:B------:R-:W-:Y:S01]  /*1df80*/  @!PT LDS RZ, [RZ] ;  /* 0x00000000fffff984 */ /* 0x000fe20000000800 */
[----:B------:R-:W-:Y:S01]  /*1df90*/  @!PT LDS RZ, [RZ] ;  /* 0x00000000fffff984 */ /* 0x000fe20000000800 */
[----:B------:R0:W-:Y:S04]  /*1dfa0*/  LDGSTS.E.BYPASS.LTC128B.128 [R35+0xfc00], desc[UR56][R2.64], !P3 ;  /* 0x0fc0000002237fae */ /* 0x0001e8000d901d78 */
[----:B------:R0:W-:Y:S04]  /*1dfb0*/  LDGSTS.E.BYPASS.LTC128B.128 [R35+0x13c00], desc[UR56][R2.64+0x80], !P2 ;  /* 0x13c0008002237fae */ /* 0x0001e8000d101d78 */
[----:B------:R0:W-:Y:S02]  /*1dfc0*/  LDGSTS.E.BYPASS.LTC128B.128 [R35+0x17c00], desc[UR56][R2.64+0x100], !P0 ;  /* 0x17c0010002237fae */ /* 0x0001e4000c101d78 */
.L_x_741:
[----:B------:R-:W-:Y:S05]  /*1dfd0*/  BSYNC B0 ;  /* 0x0000000000007941 */ /* 0x000fea0003800000 */
.L_x_740:
[----:B------:R-:W-:Y:S01]  /*1dfe0*/  NOP ;  /* 0x0000000000007918 */ /* 0x000fe20000000000 */
[----:B------:R-:W-:-:S13]  /*1dff0*/  PLOP3.LUT P0, PT, PT, PT, PT, 0x80, 0x0 ;  /* 0x000000000000781c */ /* 0x000fda0003f0f070 */
.L_x_742:
[----:B------:R-:W-:Y:S02]  /*1e000*/  PLOP3.LUT P1, PT, P1, P0, PT, 0xa2, 0x0 ;  /* 0x000000000000781c */ /* 0x000fe40000f21472 */
[----:B------:R-:W-:-:S08]  /*1e010*/  @P0 R2UR P1, UR4, R22 ;  /* 0x00000000160402ca */ /* 0x000fd00000020000 */
[----:B------:R-:W-:-:S05]  /*1e020*/  @P0 PLOP3.LUT P0, PT, P1, PT, PT, 0x80, 0x0 ;  /* 0x000000000000081c */ /* 0x000fca0000f0f070 */
[----:B------:R-:W-:Y:S01]  /*1e030*/  @!P1 SYNCS.ARRIVE.TRANS64.RED.A0T1 RZ, [UR4+0x2a800], RZ ;  /* 0x02a800ffffff99a7 */ /* 0x000fe20008200404 */
[----:B------:R-:W-:Y:S07]  /*1e040*/  @!P1 ARRIVES.LDGSTSBAR.64.TRANSCNT [UR4+0x2a800] ;  /* 0x02a80000ff0099b0 */ /* 0x000fee0008000a84 */
[----:B------:R-:W-:Y:S05]  /*1e050*/  @P0 BRA.U.ANY `(.L_x_742) ;  /* 0xfffffffd00e80947 */ /* 0x000fea000393ffff */
[----:B0-----:R-:W2:Y:S02]  /*1e060*/  LDL.LU R2, [R1+0x20] ;  /* 0x0000200001027983 */ /* 0x001ea40000300800 */
[----:B--2---:R-:W-:-:S05]  /*1e070*/  VIADD R2, R2, 0x1 ;  /* 0x0000000102027836 */ /* 0x004fca0000000000 */
[----:B------:R0:W-:Y:S01]  /*1e080*/  STL [R1+0x20], R2 ;  /* 0x0000200201007387 */ /* 0x0001e20000100800 */
[----:B------:R-:W-:-:S04]  /*1e090*/  LEA.HI R0, R2, R2, RZ, 0x1 ;  /* 0x0000000202007211 */ /* 0x000fc800078f08ff */
[----:B------:R-:W-:-:S05]  /*1e0a0*/  LOP3.LUT R0, R0, 0xfffffffe, RZ, 0xc0, !PT ;  /* 0xfffffffe00007812 */ /* 0x000fca00078ec0ff */
[----:B------:R-:W-:-:S05]  /*1e0b0*/  IMAD.IADD R0, R2, 0x1, -R0 ;  /* 0x0000000102007824 */ /* 0x000fca00078e0a00 */
[----:B------:R-:W-:Y:S01]  /*1e0c0*/  SHF.L.U32 R3, R0, 0x1f, RZ ;  /* 0x0000001f00037819 */ /* 0x000fe200000006ff */
[----:B------:R-:W-:Y:S01]  /*1e0d0*/  NOP ;  /* 0x0000000000007918 */ /* 0x000fe20000000000 */
[----:B0-----:R-:W2:Y:S01]  /*1e0e0*/  LDL.LU R2, [R1+0x18] ;  /* 0x0000180001027983 */ /* 0x001ea20000300800 */
[----:B------:R0:W-:Y:S01]  /*1e0f0*/  SYNCS.ARRIVE.TRANS64.A1T0 RZ, [R22+URZ+0x2a800], RZ ;  /* 0x02a800ff16ff79a7 */ /* 0x0001e2000810003f */
[----:B------:R-:W-:Y:S01]  /*1e100*/  BSSY B0, `(.L_x_743) ;  /* 0x0000004000007945 */ /* 0x000fe20003800000 */
[----:B------:R-:W1:Y:S01]  /*1e110*/  SYNCS.PHASECHK.TRANS64.TRYWAIT P0, [R22+URZ+0x2a820], R3 ;  /* 0x02a82003160075a7 */ /* 0x000e62000800017f */
[----:B--2---:R-:W-:Y:S02]  /*1e120*/  VIADD R0, R2, 0xfffffffe ;  /* 0xfffffffe02007836 */ /* 0x004fe40000000000 */
[----:B01----:R-:W-:Y:S05]  /*1e130*/  @!P0 BRA `(.L_x_744) ;  /* 0x0000004c000c8947 */ /* 0x003fea0003800000 */
.L_x_878:
[----:B------:R-:W-:Y:S05]  /*1e140*/  BSYNC B0 ;  /* 0x0000000000007941 */ /* 0x000fea0003800000 */
.L_x_743:
[----:B------:R-:W-:Y:S01]  /*1e150*/  ISETP.GE.AND P0, PT, R0, R37, PT ;  /* 0x000000250000720c */ /* 0x000fe20003f06270 */
[----:B------:R-:W-:-:S12]  /*1e160*/  BSSY B0, `(.L_x_745) ;  /* 0x00000fa000007945 */ /* 0x000fd80003800000 */
[----:B------:R-:W-:Y:S05]  /*1e170*/  @!P0 BRA `(.L_x_746) ;  /* 0x0000000c00e08947 */ /* 0x000fea0003800000 */
[----:B------:R-:W-:Y:S02]  /*1e180*/  IMAD.MOV.U32 R10, RZ, RZ, R27 ;  /* 0x000000ffff0a7224 */ /* 0x000fe400078e001b */
[----:B------:R-:W-:Y:S02]  /*1e190*/  IMAD.MOV.U32 R17, RZ, RZ, R28 ;  /* 0x000000ffff117224 */ /* 0x000fe400078e001c */
[----:B------:R-:W-:-:S07]  /*1e1a0*/  IMAD.MOV.U32 R31, RZ, RZ, R26 ;  /* 0x000000ffff1f7224 */ /* 0x000fce00078e001a */
.L_x_759:
[----:B------:R-:W2:Y:S01]  /*1e1b0*/  LDL R2, [R1] ;  /* 0x0000000001027983 */ /* 0x000ea20000100800 */
[----:B------:R-:W1:Y:S03]  /*1e1c0*/  LDC R8, c[0x0][0x430] ;  /* 0x00010c00ff087b82 */ /* 0x000e660000000800 */
[----:B------:R-:W3:Y:S04]  /*1e1d0*/  LDL R7, [R1+0x4] ;  /* 0x0000040001077983 */ /* 0x000ee80000100800 */
[----:B------:R-:W4:Y:S01]  /*1e1e0*/  LDL R6, [R1+0x30] ;  /* 0x0000300001067983 */ /* 0x000f220000100800 */
[----:B0-----:R-:W0:Y:S01]  /*1e1f0*/  S2R R3, SR_TID.X ;  /* 0x0000000000037919 */ /* 0x001e220000002100 */
[----:B------:R-:W0:Y:S01]  /*1e200*/  S2R R9, SR_TID.X ;  /* 0x0000000000097919 */ /* 0x000e220000002100 */
[----:B-1----:R-:W-:-:S13]  /*1e210*/  ISETP.NE.AND P0, PT, R8, 0x1, PT ;  /* 0x000000010800780c */ /* 0x002fda0003f05270 */
[----:B------:R-:W1:Y:S01]  /*1e220*/  @P0 LDC R4, c[0x0][0x434] ;  /* 0x00010d00ff040b82 */ /* 0x000e620000000800 */
[----:B0-----:R-:W-:-:S04]  /*1e230*/  LOP3.LUT R3, R3, 0x7f, RZ, 0xc0, !PT ;  /* 0x0000007f03037812 */ /* 0x001fc800078ec0ff */
[----:B------:R-:W-:Y:S01]  /*1e240*/  SHF.R.U32.HI R3, RZ, 0x3, R3 ;  /* 0x00000003ff037819 */ /* 0x000fe20000011603 */
[----:B------:R-:W-:-:S05]  /*1e250*/  IMAD.SHL.U32 R9, R9, 0x10, RZ ;  /* 0x0000001009097824 */ /* 0x000fca00078e00ff */
[----:B------:R-:W-:Y:S02]  /*1e260*/  LOP3.LUT R9, R3, 0x70, R9, 0xf8, !PT ;  /* 0x0000007003097812 */ /* 0x000fe400078ef809 */
[----:B------:R-:W0:Y:S02]  /*1e270*/  @P0 LDC R3, c[0x0][0x438] ;  /* 0x00010e00ff030b82 */ /* 0x000e240000000800 */
[----:B------:R-:W-:Y:S01]  /*1e280*/  ISETP.GT.U32.AND P1, PT, R9, 0x5f, PT ;  /* 0x0000005f0900780c */ /* 0x000fe20003f24070 */
[----:B------:R-:W-:Y:S01]  /*1e290*/  VIADD R27, R10, 0x1 ;  /* 0x000000010a1b7836 */ /* 0x000fe20000000000 */
[----:B------:R-:W-:Y:S05]  /*1e2a0*/  YIELD ;  /* 0x0000000000007946 */ /* 0x000fea0003800000 */
[----:B------:R-:W-:-:S02]  /*1e2b0*/  IMAD.MOV.U32 R26, RZ, RZ, R0 ;  /* 0x000000ffff1a7224 */ /* 0x000fc400078e0000 */
[----:B--2---:R-:W-:-:S04]  /*1e2c0*/  IMAD R5, R0, 0x60, R2 ;  /* 0x0000006000057824 */ /* 0x004fc800078e0202 */
[----:B------:R-:W-:-:S04]  /*1e2d0*/  IMAD.IADD R5, R9, 0x1, R5 ;  /* 0x0000000109057824 */ /* 0x000fc800078e0205 */
[----:B-1----:R-:W-:Y:S01]  /*1e2e0*/  @P0 IMAD.HI.U32 R4, R5, R4, RZ ;  /* 0x0000000405040227 */ /* 0x002fe200078e00ff */
[----:B------:R-:W-:-:S04]  /*1e2f0*/  MOV R2, R5 ;  /* 0x0000000500027202 */ /* 0x000fc80000000f00 */
[----:B0-----:R-:W-:-:S05]  /*1e300*/  @P0 SHF.R.U32.HI R2, RZ, R3, R4 ;  /* 0x00000003ff020219 */ /* 0x001fca0000011604 */
[----:B------:R-:W-:-:S04]  /*1e310*/  IMAD.MOV R3, RZ, RZ, -R2 ;  /* 0x000000ffff037224 */ /* 0x000fc800078e0a02 */
[----:B------:R-:W-:Y:S02]  /*1e320*/  IMAD R8, R8, R3, R5 ;  /* 0x0000000308087224 */ /* 0x000fe400078e0205 */
[----:B------:R-:W0:Y:S01]  /*1e330*/  @!P1 LDC.64 R4, c[0x0][0x428] ;  /* 0x00010a00ff049b82 */ /* 0x000e220000000a00 */
[----:B------:R-:W-:-:S03]  /*1e340*/  @!P1 SHF.R.S32.HI R3, RZ, 0x1f, R2 ;  /* 0x0000001fff039819 */ /* 0x000fc60000011402 */
[----:B0-----:R-:W-:-:S04]  /*1e350*/  @!P1 IMAD.WIDE.U32 R2, R32, R4, R2 ;  /* 0x0000000420029225 */ /* 0x001fc800078e0002 */
[----:B---3--:R-:W-:-:S04]  /*1e360*/  @!P1 IMAD R4, R7, R4, RZ ;  /* 0x0000000407049224 */ /* 0x008fc800078e02ff */
[----:B------:R-:W-:Y:S02]  /*1e370*/  @!P1 IMAD R7, R32, R5, R4 ;  /* 0x0000000520079224 */ /* 0x000fe400078e0204 */
[----:B------:R-:W0:Y:S02]  /*1e380*/  @!P1 LDC.64 R4, c[0x0][0x418] ;  /* 0x00010600ff049b82 */ /* 0x000e240000000a00 */
[----:B------:R-:W-:Y:S02]  /*1e390*/  @!P1 IMAD.IADD R3, R7, 0x1, R3 ;  /* 0x0000000107039824 */ /* 0x000fe400078e0203 */
[----:B------:R-:W-:Y:S01]  /*1e3a0*/  IMAD.MOV.U32 R7, RZ, RZ, RZ ;  /* 0x000000ffff077224 */ /* 0x000fe200078e00ff */
[----:B0-----:R-:W-:-:S04]  /*1e3b0*/  @!P1 LEA R4, P0, R2, R4, 0x2 ;  /* 0x0000000402049211 */ /* 0x001fc800078010ff */
[----:B------:R-:W-:-:S05]  /*1e3c0*/  @!P1 LEA.HI.X R5, R2, R5, R3, 0x2, P0 ;  /* 0x0000000502059211 */ /* 0x000fca00000f1403 */
[----:B------:R0:W5:Y:S01]  /*1e3d0*/  @!P1 LDG.E R7, desc[UR56][R4.64] ;  /* 0x0000003804079981 */ /* 0x000162000c1e1900 */
[----:B----4-:R-:W-:Y:S02]  /*1e3e0*/  ISETP.NE.AND P1, PT, R6, 0x3, PT ;  /* 0x000000030600780c */ /* 0x010fe40003f25270 */
[----:B------:R-:W-:-:S04]  /*1e3f0*/  ISETP.NE.AND P0, PT, R27, 0x2, PT ;  /* 0x000000021b00780c */ /* 0x000fc80003f05270 */
[----:B------:R-:W-:Y:S02]  /*1e400*/  SEL R28, RZ, 0x1, P0 ;  /* 0x00000001ff1c7807 */ /* 0x000fe40000000000 */
[----:B------:R-:W-:Y:S02]  /*1e410*/  SEL R27, R27, RZ, P0 ;  /* 0x000000ff1b1b7207 */ /* 0x000fe40000000000 */
[----:B------:R-:W-:-:S03]  /*1e420*/  LOP3.LUT R28, R17, R28, RZ, 0x3c, !PT ;  /* 0x0000001c111c7212 */ /* 0x000fc600078e3cff */
[----:B0-----:R-:W-:Y:S05]  /*1e430*/  @!P1 BRA `(.L_x_747) ;  /* 0x0000000000049947 */ /* 0x001fea0003800000 */
[----:B------:R-:W-:Y:S01]  /*1e440*/  BPT.TRAP 0x1 ;  /* 0x000000040000795c */ /* 0x000fe20000300000 */
.L_x_747:
[----:B------:R-:W-:Y:S01]  /*1e450*/  IMAD R6, R27, 0x8, R22 ;  /* 0x000000081b067824 */ /* 0x000fe200078e0216 */
[----:B------:R-:W-:Y:S01]  /*1e460*/  SHF.L.U32 R3, R28, 0x1f, RZ ;  /* 0x0000001f1c037819 */ /* 0x000fe200000006ff */
[----:B------:R-:W-:Y:S03]  /*1e470*/  BSSY B1, `(.L_x_748) ;  /* 0x0000003000017945 */ /* 0x000fe60003800000 */
[----:B------:R-:W0:Y:S02]  /*1e480*/  SYNCS.PHASECHK.TRANS64.TRYWAIT P0, [R6+URZ+0x2a840], R3 ;  /* 0x02a84003060075a7 */ /* 0x000e24000800017f */
[----:B0-----:R-:W-:Y:S05]  /*1e490*/  @!P0 BRA `(.L_x_749) ;  /* 0x0000004800488947 */ /* 0x001fea0003800000 */
.L_x_879:
[----:B------:R-:W-:Y:S05]  /*1e4a0*/  BSYNC B1 ;  /* 0x0000000000017941 */ /* 0x000fea0003800000 */
.L_x_748:
[----:B------:R-:W2:Y:S01]  /*1e4b0*/  LDL R0, [R1+0x38] ;  /* 0x0000380001007983 */ /* 0x000ea20000100800 */
[----:B------:R-:W-:Y:S01]  /*1e4c0*/  SHF.R.S32.HI R20, RZ, 0x1f, R8 ;  /* 0x0000001fff147819 */ /* 0x000fe20000011408 */
[----:B------:R-:W-:Y:S01]  /*1e4d0*/  ULDC.64 UR4, c[0x0][0x300] ;  /* 0x0000c00000047ab9 */ /* 0x000fe20000000a00 */
[----:B-----5:R-:W-:Y:S01]  /*1e4e0*/  SHF.R.S32.HI R21, RZ, 0x1f, R7 ;  /* 0x0000001fff157819 */ /* 0x020fe20000011407 */
[----:B0-----:R-:W-:Y:S01]  /*1e4f0*/  IMAD.WIDE.U32 R2, R8, UR4, RZ ;  /* 0x0000000408027c25 */ /* 0x001fe2000f8e00ff */
[----:B------:R-:W-:-:S03]  /*1e500*/  ULDC.64 UR6, c[0x0][0x2e8] ;  /* 0x0000ba0000067ab9 */ /* 0x000fc60000000a00 */
[----:B------:R-:W-:Y:S01]  /*1e510*/  IMAD R4, R27, 0x4800, R33 ;  /* 0x000048001b047824 */ /* 0x000fe200078e0221 */
[C---:B--2---:R-:W-:Y:S02]  /*1e520*/  LOP3.LUT P3, RZ, R0.reuse, 0x4, RZ, 0xc0, !PT ;  /* 0x0000000400ff7812 */ /* 0x044fe4000786c0ff */
[C---:B------:R-:W-:Y:S02]  /*1e530*/  LOP3.LUT P2, RZ, R0.reuse, 0x2, RZ, 0xc0, !PT ;  /* 0x0000000200ff7812 */ /* 0x040fe4000784c0ff */
[----:B------:R-:W-:Y:S01]  /*1e540*/  LOP3.LUT P1, RZ, R0, 0x1, RZ, 0xc0, !PT ;  /* 0x0000000100ff7812 */ /* 0x000fe2000782c0ff */
[----:B------:R-:W-:-:S04]  /*1e550*/  IMAD R0, R20, UR4, RZ ;  /* 0x0000000414007c24 */ /* 0x000fc8000f8e02ff */
        /* <DEDUP_REMOVED lines=17> */
[----:B------:R-:W2:Y:S04]  /*1e670*/  SHFL.IDX PT, R3, R5, RZ, 0x181f ;  /* 0x00181fff05037589 */ /* 0x000ea800000e0000 */
[----:B------:R-:W-:Y:S01]  /*1e680*/  SHFL.IDX PT, R34, R5, 0x2, 0x181f ;  /* 0x00581f0005227f89 */ /* 0x000fe200000e0000 */
[----:B0-----:R-:W-:-:S05]  /*1e690*/  IMAD.SHL.U32 R11, R11, 0x8, RZ ;  /* 0x000000080b0b7824 */ /* 0x001fca00078e00ff */
[----:B------:R-:W-:-:S05]  /*1e6a0*/  LOP3.LUT R11, R11, 0x38, RZ, 0xc0, !PT ;  /* 0x000000380b0b7812 */ /* 0x000fca00078ec0ff */
[----:B------:R-:W-:-:S05]  /*1e6b0*/  IMAD.SHL.U32 R0, R11, 0x2, RZ ;  /* 0x000000020b007824 */ /* 0x000fca00078e00ff */
[----:B-1----:R-:W-:-:S05]  /*1e6c0*/  IADD3 R2, P0, R2, R0, RZ ;  /* 0x0000000002027210 */ /* 0x002fca0007f1e0ff */
[----:B--2---:R-:W-:-:S05]  /*1e6d0*/  IMAD.X R3, RZ, RZ, R3, P0 ;  /* 0x000000ffff037224 */ /* 0x004fca00000e0603 */
        /* <DEDUP_REMOVED lines=31> */
[----:B-12---:R0:W2:Y:S02]  /*1e8d0*/  SHFL.IDX PT, R2, R9, 0x5, 0x181f ;  /* 0x00b81f0009027f89 */ /* 0x0060a400000e0000 */
.L_x_893:
[----:B--2---:R-:W-:-:S04]  /*1e8e0*/  IADD3 R2, P0, R2, R0, RZ ;  /* 0x0000000002027210 */ /* 0x004fc80007f1e0ff */
[----:B------:R-:W-:Y:S02]  /*1e8f0*/  IADD3.X R3, RZ, R34, RZ, P0, !PT ;  /* 0x00000022ff037210 */ /* 0x000fe400007fe4ff */
[----:B------:R-:W-:-:S03]  /*1e900*/  PLOP3.LUT P0, PT, PT, PT, PT, 0x80, 0x0 ;  /* 0x000000000000781c */ /* 0x000fc60003f0f070 */
[----:B------:R-:W-:Y:S01]  /*1e910*/  @!PT LDS RZ, [RZ] ;  /* 0x00000000fffff984 */ /* 0x000fe20000000800 */
[----:B------:R-:W-:Y:S01]  /*1e920*/  @!PT LDS RZ, [RZ] ;  /* 0x00000000fffff984 */ /* 0x000fe20000000800 */
[----:B------:R-:W-:Y:S01]  /*1e930*/  @!PT LDS RZ, [RZ] ;  /* 0x00000000fffff984 */ /* 0x000fe20000000800 */
[----:B------:R1:W-:Y:S04]  /*1e940*/  LDGSTS.E.BYPASS.LTC128B.128 [R4+0x1ac00], desc[UR56][R2.64], !P3 ;  /* 0x1ac0000002047fae */ /* 0x0003e8000d901d78 */
[----:B------:R1:W-:Y:S04]  /*1e950*/  LDGSTS.E.BYPASS.LTC128B.128 [R4+0x1dc00], desc[UR56][R2.64+0x80], !P2 ;  /* 0x1dc0008002047fae */ /* 0x0003e8000d101d78 */
[----:B------:R1:W-:Y:S01]  /*1e960*/  LDGSTS.E.BYPASS.LTC128B.128 [R4+0x20c00], desc[UR56][R2.64+0x100], !P1 ;  /* 0x20c0010002047fae */ /* 0x0003e2000c901d78 */
[----:B------:R-:W-:Y:S01]  /*1e970*/  NOP ;  /* 0x0000000000007918 */ /* 0x000fe20000000000 */
.L_x_751:
[----:B------:R-:W-:Y:S02]  /*1e980*/  PLOP3.LUT P1, PT, P1, P0, PT, 0xa2, 0x0 ;  /* 0x000000000000781c */ /* 0x000fe40000f21472 */
[----:B------:R-:W-:-:S08]  /*1e990*/  @P0 R2UR P1, UR4, R6 ;  /* 0x00000000060402ca */ /* 0x000fd00000020000 */
[----:B------:R-:W-:-:S05]  /*1e9a0*/  @P0 PLOP3.LUT P0, PT, P1, PT, PT, 0x80, 0x0 ;  /* 0x000000000000081c */ /* 0x000fca0000f0f070 */
[----:B------:R-:W-:Y:S01]  /*1e9b0*/  @!P1 SYNCS.ARRIVE.TRANS64.RED.A0T1 RZ, [UR4+0x2a830], RZ ;  /* 0x02a830ffffff99a7 */ /* 0x000fe20008200404 */
[----:B------:R-:W-:Y:S07]  /*1e9c0*/  @!P1 ARRIVES.LDGSTSBAR.64.TRANSCNT [UR4+0x2a830] ;  /* 0x02a83000ff0099b0 */ /* 0x000fee0008000a84 */
[----:B------:R-:W-:Y:S05]  /*1e9d0*/  @P0 BRA.U.ANY `(.L_x_751) ;  /* 0xfffffffd00e80947 */ /* 0x000fea000393ffff */
[----:B------:R-:W-:Y:S01]  /*1e9e0*/  NOP ;  /* 0x0000000000007918 */ /* 0x000fe20000000000 */
[----:B-1----:R-:W2:Y:S02]  /*1e9f0*/  LDL R2, [R1+0x30] ;  /* 0x0000300001027983 */ /* 0x002ea40000100800 */
[----:B--2---:R-:W-:-:S13]  /*1ea00*/  ISETP.NE.AND P2, PT, R2, 0x3, PT ;  /* 0x000000030200780c */ /* 0x004fda0003f45270 */
[----:B------:R-:W-:Y:S05]  /*1ea10*/  @!P2 BRA `(.L_x_752) ;  /* 0x000000000004a947 */ /* 0x000fea0003800000 */
[----:B------:R-:W-:Y:S01]  /*1ea20*/  BPT.TRAP 0x1 ;  /* 0x000000040000795c */ /* 0x000fe20000300000 */
.L_x_752:
[----:B------:R1:W-:Y:S01]  /*1ea30*/  SYNCS.ARRIVE.TRANS64.A1T0 RZ, [R6+URZ+0x2a830], RZ ;  /* 0x02a830ff06ff79a7 */ /* 0x0003e2000810003f */
[----:B------:R-:W-:Y:S05]  /*1ea40*/  @!P2 BRA `(.L_x_753) ;  /* 0x000000000004a947 */ /* 0x000fea0003800000 */
[----:B------:R-:W-:Y:S01]  /*1ea50*/  BPT.TRAP 0x1 ;  /* 0x000000040000795c */ /* 0x000fe20000300000 */
.L_x_753:
[----:B------:R-:W-:Y:S01]  /*1ea60*/  SHF.L.U32 R2, R17, 0x1f, RZ ;  /* 0x0000001f11027819 */ /* 0x000fe200000006ff */
[----:B0-----:R-:W-:Y:S01]  /*1ea70*/  IMAD R5, R10, 0x8, R22 ;  /* 0x000000080a057824 */ /* 0x001fe200078e0216 */
[----:B------:R-:W-:Y:S03]  /*1ea80*/  BSSY B1, `(.L_x_754) ;  /* 0x0000003000017945 */ /* 0x000fe60003800000 */
[----:B------:R-:W0:Y:S02]  /*1ea90*/  SYNCS.PHASECHK.TRANS64.TRYWAIT P0, [R5+URZ+0x2a860], R2 ;  /* 0x02a86002050075a7 */ /* 0x000e24000800017f */
[----:B0-----:R-:W-:Y:S05]  /*1eaa0*/  @!P0 BRA `(.L_x_755) ;  /* 0x0000004800b48947 */ /* 0x001fea0003800000 */
.L_x_894:
[----:B------:R-:W-:Y:S05]  /*1eab0*/  BSYNC B1 ;  /* 0x0000000000017941 */ /* 0x000fea0003800000 */
.L_x_754:
[----:B------:R-:W2:Y:S01]  /*1eac0*/  S2R R3, SR_TID.X ;  /* 0x0000000000037919 */ /* 0x000ea20000002100 */
[----:B------:R-:W-:Y:S01]  /*1ead0*/  UMOV UR4, 0xffffffff ;  /* 0xffffffff00047882 */ /* 0x000fe20000000000 */
[----:B-1----:R-:W-:Y:S01]  /*1eae0*/  IMAD R6, R31, -0x60, R36 ;  /* 0xffffffa01f067824 */ /* 0x002fe200078e0224 */
[----:B------:R-:W-:Y:S01]  /*1eaf0*/  LOP3.LUT P0, RZ, R29, 0x2, RZ, 0xc0, !PT ;  /* 0x000000021dff7812 */ /* 0x000fe2000780c0ff */
[----:B------:R-:W-:Y:S01]  /*1eb00*/  IMAD R4, R10, 0x3000, R33 ;  /* 0x000030000a047824 */ /* 0x000fe200078e0221 */
[----:B--2---:R-:W-:-:S04]  /*1eb10*/  LOP3.LUT R3, R3, 0x7f, RZ, 0xc0, !PT ;  /* 0x0000007f03037812 */ /* 0x004fc800078ec0ff */
[----:B------:R-:W-:-:S05]  /*1eb20*/  SHF.R.U32.HI R3, RZ, 0x3, R3 ;  /* 0x00000003ff037819 */ /* 0x000fca0000011603 */
[----:B------:R-:W-:Y:S01]  /*1eb30*/  IMAD.IADD R6, R6, 0x1, -R3 ;  /* 0x0000000106067824 */ /* 0x000fe200078e0a03 */
[----:B------:R-:W-:Y:S06]  /*1eb40*/  BRA.DIV UR4, `(.L_x_756) ;  /* 0x0000004a04a07947 */ /* 0x000fec000b800000 */
[----:B0-----:R-:W0:Y:S01]  /*1eb50*/  SHFL.IDX PT, R2, R23, RZ, 0x181f ;  /* 0x00181fff17027589 */ /* 0x001e2200000e0000 */
[----:B------:R-:W-:-:S03]  /*1eb60*/  IMAD R4, R4, 0x2, R22 ;  /* 0x0000000204047824 */ /* 0x000fc600078e0216 */
[----:B------:R-:W1:Y:S01]  /*1eb70*/  SHFL.IDX PT, R3, R24, RZ, 0x181f ;  /* 0x00181fff18037589 */ /* 0x000e6200000e0000 */
[----:B0-----:R-:W-:-:S05]  /*1eb80*/  IADD3 R2, P1, R2, R0, RZ ;  /* 0x0000000002027210 */ /* 0x001fca0007f3e0ff */
[----:B-1----:R-:W-:Y:S01]  /*1eb90*/  IMAD.X R3, RZ, RZ, R3, P1 ;  /* 0x000000ffff037224 */ /* 0x002fe200008e0603 */
[----:B------:R-:W-:-:S04]  /*1eba0*/  LOP3.LUT P1, RZ, R29, 0x1, RZ, 0xc0, !PT ;  /* 0x000000011dff7812 */ /* 0x000fc8000782c0ff */
[----:B------:R-:W-:-:S13]  /*1ebb0*/  ISETP.LT.OR P2, PT, R6, 0x1, !P1 ;  /* 0x000000010600780c */ /* 0x000fda0004f41670 */
[----:B------:R-:W-:Y:S01]  /*1ebc0*/  @!PT LDS RZ, [RZ] ;  /* 0x00000000fffff984 */ /* 0x000fe20000000800 */
        /* <DEDUP_REMOVED lines=33> */
[----:B------:R-:W-:Y:S01]  /*1ede0*/  LDGSTS.E.BYPASS.LTC128B.128 [R4+0x2400], desc[UR56][R2.64], !P2 ;  /* 0x0240000002047fae */ /* 0x000fe2000d101d78 */
[----:B------:R-:W-:-:S13]  /*1edf0*/  ISETP.LT.OR P2, PT, R6, 0x41, !P0 ;  /* 0x000000410600780c */ /* 0x000fda0004741670 */
[----:B------:R0:W-:Y:S04]  /*1ee00*/  LDGSTS.E.BYPASS.LTC128B.128 [R4+0x5400], desc[UR56][R2.64+0x80], !P2 ;  /* 0x0540008002047fae */ /* 0x0001e8000d101d78 */
[----:B0-2---:R0:W1:Y:S02]  /*1ee10*/  SHFL.IDX PT, R2, R23, 0x5, 0x181f ;  /* 0x00b81f0017027f89 */ /* 0x00506400000e0000 */
.L_x_908:
[C---:B------:R-:W-:Y:S01]  /*1ee20*/  ISETP.LT.OR P1, PT, R6.reuse, 0x51, !P1 ;  /* 0x000000510600780c */ /* 0x040fe20004f21670 */
[----:B------:R-:W-:Y:S01]  /*1ee30*/  ULDC.64 UR4, c[0x0][0x328] ;  /* 0x0000ca0000047ab9 */ /* 0x000fe20000000a00 */
[----:B------:R-:W-:Y:S01]  /*1ee40*/  ISETP.LT.OR P0, PT, R6, 0x51, !P0 ;  /* 0x000000510600780c */ /* 0x000fe20004701670 */
[----:B------:R-:W-:Y:S01]  /*1ee50*/  IMAD R9, R20, UR4, RZ ;  /* 0x0000000414097c24 */ /* 0x000fe2000f8e02ff */
[----:B-1----:R-:W-:-:S03]  /*1ee60*/  IADD3 R2, P2, R2, R0, RZ ;  /* 0x0000000002027210 */ /* 0x002fc60007f5e0ff */
        /* <DEDUP_REMOVED lines=9> */
[----:B-1----:R-:W-:Y:S01]  /*1ef00*/  IMAD.WIDE.U32 R2, R8, UR4, RZ ;  /* 0x0000000408027c25 */ /* 0x002fe2000f8e00ff */
[----:B------:R-:W-:-:S03]  /*1ef10*/  ULDC.64 UR4, c[0x0][0x338] ;  /* 0x0000ce0000047ab9 */ /* 0x000fc60000000a00 */
[----:B------:R-:W-:Y:S02]  /*1ef20*/  IMAD.IADD R3, R3, 0x1, R9 ;  /* 0x0000000103037824 */ /* 0x000fe400078e0209 */
[----:B------:R-:W-:Y:S02]  /*1ef30*/  IMAD R0, R21, UR4, RZ ;  /* 0x0000000415007c24 */ /* 0x000fe4000f8e02ff */
[----:B------:R-:W-:-:S04]  /*1ef40*/  IMAD.WIDE.U32 R2, R7, UR4, R2 ;  /* 0x0000000407027c25 */ /* 0x000fc8000f8e0002 */
[----:B------:R-:W-:-:S04]  /*1ef50*/  IMAD R9, R7, UR5, R0 ;  /* 0x0000000507097c24 */ /* 0x000fc8000f8e0200 */
[----:B------:R-:W-:-:S07]  /*1ef60*/  IMAD.IADD R9, R3, 0x1, R9 ;  /* 0x0000000103097824 */ /* 0x000fce00078e0209 */
.L_x_757:
        /* <DEDUP_REMOVED lines=11> */
.L_x_758:
[----:B------:R-:W-:Y:S01]  /*1f020*/  IMAD.MOV.U32 R3, RZ, RZ, R9 ;  /* 0x000000ffff037224 */ /* 0x000fe200078e0009 */
[----:B------:R-:W-:Y:S01]  /*1f030*/  ULDC.64 UR4, c[0x0][0x330] ;  /* 0x0000cc0000047ab9 */ /* 0x000fe20000000a00 */
[----:B------:R-:W-:Y:S01]  /*1f040*/  ULDC.64 UR6, c[0x0][0x318] ;  /* 0x0000c60000067ab9 */ /* 0x000fe20000000a00 */
[----:B------:R1:W-:Y:S01]  /*1f050*/  SYNCS.ARRIVE.TRANS64.A1T0 RZ, [R5+URZ+0x2a850], RZ ;  /* 0x02a850ff05ff79a7 */ /* 0x0003e2000810003f */
[----:B------:R-:W-:-:S04]  /*1f060*/  IMAD.WIDE.U32 R2, R18, UR4, R2 ;  /* 0x0000000412027c25 */ /* 0x000fc8000f8e0002 */
[----:B------:R-:W-:Y:S01]  /*1f070*/  IMAD R3, R18, UR5, R3 ;  /* 0x0000000512037c24 */ /* 0x000fe2000f8e0203 */
[----:B0-----:R-:W-:Y:S01]  /*1f080*/  LEA R23, P0, R2, UR6, 0x1 ;  /* 0x0000000602177c11 */ /* 0x001fe2000f8008ff */
[----:B------:R-:W-:Y:S02]  /*1f090*/  VIADD R0, R26, 0xffffffff ;  /* 0xffffffff1a007836 */ /* 0x000fe40000000000 */
[----:B------:R-:W-:Y:S01]  /*1f0a0*/  IMAD.MOV.U32 R10, RZ, RZ, R27 ;  /* 0x000000ffff0a7224 */ /* 0x000fe200078e001b */
[----:B------:R-:W-:Y:S01]  /*1f0b0*/  LEA.HI.X R24, R2, UR7, R3, 0x1, P0 ;  /* 0x0000000702187c11 */ /* 0x000fe200080f0c03 */
[----:B------:R-:W-:Y:S01]  /*1f0c0*/  IMAD.MOV.U32 R17, RZ, RZ, R28 ;  /* 0x000000ffff117224 */ /* 0x000fe200078e001c */
[----:B------:R-:W-:Y:S01]  /*1f0d0*/  ISETP.GT.AND P0, PT, R26, R37, PT ;  /* 0x000000251a00720c */ /* 0x000fe20003f04270 */
[----:B------:R-:W-:-:S12]  /*1f0e0*/  IMAD.MOV.U32 R31, RZ, RZ, R26 ;  /* 0x000000ffff1f7224 */ /* 0x000fd800078e001a */
[----:B-1----:R-:W-:Y:S05]  /*1f0f0*/  @P0 BRA `(.L_x_759) ;  /* 0xfffffff0002c0947 */ /* 0x002fea000383ffff */
.L_x_746:
[----:B------:R-:W-:Y:S05]  /*1f100*/  BSYNC B0 ;  /* 0x0000000000007941 */ /* 0x000fea0003800000 */
.L_x_745:
        /* <DEDUP_REMOVED lines=11> */
[----:B0-----:R-:W2:Y:S01]  /*1f1c0*/  @P0 ATOMG.E.ADD.STRONG.GPU PT, R3, desc[UR56][R2.64], R5 ;  /* 0x00000005020309a8 */ /* 0x001ea200081ee1f8 */
[----:B------:R-:W0:Y:S02]  /*1f1d0*/  S2R R4, SR_LTMASK ;  /* 0x0000000000047919 */ /* 0x000e240000003900 */
[----:B0-----:R-:W-:-:S04]  /*1f1e0*/  LOP3.LUT R4, R4, UR4, RZ, 0xc0, !PT ;  /* 0x0000000404047c12 */ /* 0x001fc8000f8ec0ff */
[----:B------:R-:W0:Y:S01]  /*1f1f0*/  POPC R7, R4 ;  /* 0x0000000400077309 */ /* 0x000e220000000000 */
[----:B--2---:R-:W0:Y:S02]  /*1f200*/  SHFL.IDX PT, R0, R3, R0, 0x1f ;  /* 0x00001f0003007589 */ /* 0x004e2400000e0000 */
[----:B0-----:R-:W-:-:S07]  /*1f210*/  IADD3 R16, R0, UR38, R7 ;  /* 0x0000002600107c10 */ /* 0x001fce000fffe007 */
.L_x_761:
[----:B------:R-:W-:Y:S05]  /*1f220*/  BSYNC B0 ;  /* 0x0000000000007941 */ /* 0x000fea0003800000 */
.L_x_760:
[----:B------:R-:W2:Y:S02]  /*1f230*/  LDL R0, [R1+0x30] ;  /* 0x0000300001007983 */ /* 0x000ea40000100800 */
[----:B--2---:R-:W-:-:S13]  /*1f240*/  ISETP.NE.AND P0, PT, R0, 0x3, PT ;  /* 0x000000030000780c */ /* 0x004fda0003f05270 */
[----:B------:R-:W-:Y:S05]  /*1f250*/  @!P0 BRA `(.L_x_762) ;  /* 0x0000000000048947 */ /* 0x000fea0003800000 */
[----:B------:R-:W-:Y:S01]  /*1f260*/  BPT.TRAP 0x1 ;  /* 0x000000040000795c */ /* 0x000fe20000300000 */
.L_x_762:
[----:B------:R-:W-:Y:S01]  /*1f270*/  LEA R0, R27, R22, 0x3 ;  /* 0x000000161b007211 */ /* 0x000fe200078e18ff */
[----:B------:R-:W-:Y:S01]  /*1f280*/  BSSY B0, `(.L_x_763) ;  /* 0x0000005000007945 */ /* 0x000fe20003800000 */
[----:B0-----:R-:W-:Y:S01]  /*1f290*/  SHF.L.U32 R3, R28, 0x1f, RZ ;  /* 0x0000001f1c037819 */ /* 0x001fe200000006ff */
[----:B------:R-:W-:-:S03]  /*1f2a0*/  IMAD R6, R26, -0x60, R36 ;  /* 0xffffffa01a067824 */ /* 0x000fc600078e0224 */
[----:B------:R-:W0:Y:S02]  /*1f2b0*/  SYNCS.PHASECHK.TRANS64.TRYWAIT P0, [R0+URZ+0x2a860], R3 ;  /* 0x02a86003000075a7 */ /* 0x000e24000800017f */
[----:B0-----:R-:W-:Y:S05]  /*1f2c0*/  @!P0 BRA `(.L_x_764) ;  /* 0x0000004800b08947 */ /* 0x001fea0003800000 */
.L_x_909:
[----:B------:R-:W-:Y:S05]  /*1f2d0*/  BSYNC B0 ;  /* 0x0000000000007941 */ /* 0x000fea0003800000 */
.L_x_763:
        /* <DEDUP_REMOVED lines=8> */
[C---:B------:R-:W-:Y:S01]  /*1f360*/  LOP3.LUT R2, R29.reuse, 0x1, RZ, 0xc0, !PT ;  /* 0x000000011d027812 */ /* 0x040fe200078ec0ff */
[----:B------:R-:W-:Y:S01]  /*1f370*/  IMAD R4, R4, 0x2, R22 ;  /* 0x0000000204047824 */ /* 0x000fe200078e0216 */
[----:B------:R-:W-:Y:S01]  /*1f380*/  LOP3.LUT P0, RZ, R29, 0x2, RZ, 0xc0, !PT ;  /* 0x000000021dff7812 */ /* 0x000fe2000780c0ff */
[----:B------:R-:W2:Y:S01]  /*1f390*/  SHFL.IDX PT, R14, R23, RZ, 0x181f ;  /* 0x00181fff170e7589 */ /* 0x000ea200000e0000 */
[----:B------:R-:W-:Y:S02]  /*1f3a0*/  ISETP.NE.U32.AND P1, PT, R2, 0x1, PT ;  /* 0x000000010200780c */ /* 0x000fe40003f25070 */
[C---:B------:R-:W-:Y:S01]  /*1f3b0*/  ISETP.LT.OR P3, PT, R6.reuse, 0x1, !P0 ;  /* 0x000000010600780c */ /* 0x040fe20004761670 */
[----:B0-----:R-:W0:Y:S01]  /*1f3c0*/  SHFL.IDX PT, R3, R24, RZ, 0x181f ;  /* 0x00181fff18037589 */ /* 0x001e2200000e0000 */
[----:B------:R-:W-:-:S03]  /*1f3d0*/  ISETP.LT.OR P2, PT, R6, 0x1, P1 ;  /* 0x000000010600780c */ /* 0x000fc60000f41670 */
[----:B------:R-:W-:Y:S04]  /*1f3e0*/  SHFL.IDX PT, R8, R24, 0x1, 0x181f ;  /* 0x00381f0018087f89 */ /* 0x000fe800000e0000 */
[----:B------:R-:W-:Y:S01]  /*1f3f0*/  SHFL.IDX PT, R10, R23, 0x2, 0x181f ;  /* 0x00581f00170a7f89 */ /* 0x000fe200000e0000 */
[----:B-1----:R-:W-:-:S05]  /*1f400*/  IMAD.SHL.U32 R7, R7, 0x8, RZ ;  /* 0x0000000807077824 */ /* 0x002fca00078e00ff */
[----:B------:R-:W-:-:S05]  /*1f410*/  LOP3.LUT R7, R7, 0x38, RZ, 0xc0, !PT ;  /* 0x0000003807077812 */ /* 0x000fca00078ec0ff */
[----:B------:R-:W-:Y:S02]  /*1f420*/  IMAD.SHL.U32 R5, R7, 0x2, RZ ;  /* 0x0000000207057824 */ /* 0x000fe400078e00ff */
        /* <DEDUP_REMOVED lines=32> */
[----:B--2---:R-:W-:-:S05]  /*1f630*/  IADD3 R2, P4, R10, R5, RZ ;  /* 0x000000050a027210 */ /* 0x004fca0007f9e0ff */
[----:B---3--:R-:W-:-:S05]  /*1f640*/  IMAD.X R3, RZ, RZ, R7, P4 ;  /* 0x000000ffff037224 */ /* 0x008fca00020e0607 */
[----:B------:R1:W-:Y:S04]  /*1f650*/  LDGSTS.E.BYPASS.LTC128B.128 [R4+0x2400], desc[UR56][R2.64], !P2 ;  /* 0x0240000002047fae */ /* 0x0003e8000d101d78 */
[----:B0---4-:R1:W-:Y:S02]  /*1f660*/  LDGSTS.E.BYPASS.LTC128B.128 [R4+0x5400], desc[UR56][R2.64+0x80], !P3 ;  /* 0x0540008002047fae */ /* 0x0113e4000d901d78 */
.L_x_923:
        /* <DEDUP_REMOVED lines=11> */
.L_x_766:
[----:B------:R-:W-:Y:S02]  /*1f720*/  PLOP3.LUT P1, PT, P1, P0, PT, 0xa2, 0x0 ;  /* 0x000000000000781c */ /* 0x000fe40000f21472 */
[----:B------:R-:W-:-:S08]  /*1f730*/  @P0 R2UR P1, UR4, R0 ;  /* 0x00000000000402ca */ /* 0x000fd00000020000 */
[----:B------:R-:W-:-:S05]  /*1f740*/  @P0 PLOP3.LUT P0, PT, P1, PT, PT, 0x80, 0x0 ;  /* 0x000000000000081c */ /* 0x000fca0000f0f070 */
[----:B------:R-:W-:Y:S01]  /*1f750*/  @!P1 SYNCS.ARRIVE.TRANS64.RED.A0T1 RZ, [UR4+0x2a850], RZ ;  /* 0x02a850ffffff99a7 */ /* 0x000fe20008200404 */
[----:B------:R-:W-:Y:S07]  /*1f760*/  @!P1 ARRIVES.LDGSTSBAR.64.TRANSCNT [UR4+0x2a850] ;  /* 0x02a85000ff0099b0 */ /* 0x000fee0008000a84 */
[----:B------:R-:W-:Y:S05]  /*1f770*/  @P0 BRA.U.ANY `(.L_x_766) ;  /* 0xfffffffd00e80947 */ /* 0x000fea000393ffff */
[----:B------:R-:W-:Y:S01]  /*1f780*/  NOP ;  /* 0x0000000000007918 */ /* 0x000fe20000000000 */
[----:B0-----:R-:W2:Y:S02]  /*1f790*/  LDL.LU R2, [R1+0x30] ;  /* 0x0000300001027983 */ /* 0x001ea40000300800 */
[----:B--2---:R-:W-:-:S13]  /*1f7a0*/  ISETP.NE.AND P2, PT, R2, 0x3, PT ;  /* 0x000000030200780c */ /* 0x004fda0003f45270 */
[----:B------:R-:W-:Y:S05]  /*1f7b0*/  @!P2 BRA `(.L_x_767) ;  /* 0x000000000004a947 */ /* 0x000fea0003800000 */
[----:B------:R-:W-:Y:S01]  /*1f7c0*/  BPT.TRAP 0x1 ;  /* 0x000000040000795c */ /* 0x000fe20000300000 */
.L_x_767:
[----:B------:R0:W-:Y:S01]  /*1f7d0*/  SYNCS.ARRIVE.TRANS64.A1T0 RZ, [R0+URZ+0x2a850], RZ ;  /* 0x02a850ff00ff79a7 */ /* 0x0001e2000810003f */
[----:B------:R-:W-:-:S05]  /*1f7e0*/  VIADD R27, R27, 0x1 ;  /* 0x000000011b1b7836 */ /* 0x000fca0000000000 */
[----:B------:R-:W-:-:S04]  /*1f7f0*/  ISETP.NE.AND P0, PT, R27, 0x2, PT ;  /* 0x000000021b00780c */ /* 0x000fc80003f05270 */
[----:B------:R-:W-:Y:S02]  /*1f800*/  SEL R3, RZ, 0x1, P0 ;  /* 0x00000001ff037807 */ /* 0x000fe40000000000 */
[----:B------:R-:W-:Y:S02]  /*1f810*/  SEL R27, R27, RZ, P0 ;  /* 0x000000ff1b1b7207 */ /* 0x000fe40000000000 */
[----:B0-----:R-:W-:-:S07]  /*1f820*/  LOP3.LUT R28, R28, R3, RZ, 0x3c, !PT ;  /* 0x000000031c1c7212 */ /* 0x001fce00078e3cff */
.L_x_724:
[----:B------:R-:W-:Y:S05]  /*1f830*/  BSYNC B7 ;  /* 0x0000000000077941 */ /* 0x000fea0003800000 */
.L_x_722:
[----:B------:R-:W2:Y:S02]  /*1f840*/  LDL R0, [R1+0x38] ;  /* 0x0000380001007983 */ /* 0x000ea40000100800 */
[----:B--2---:R-:W-:-:S13]  /*1f850*/  LOP3.LUT P0, RZ, R0, 0x20, RZ, 0xc0, !PT ;  /* 0x0000002000ff7812 */ /* 0x004fda000780c0ff */
[----:B------:R-:W-:Y:S05]  /*1f860*/  @!P0 BRA `(.L_x_768) ;  /* 0x0000000000248947 */ /* 0x000fea0003800000 */
[----:B------:R-:W-:Y:S05]  /*1f870*/  WARPSYNC.ALL ;  /* 0x0000000000007948 */ /* 0x000fea0003800000 */
[----:B------:R-:W1:Y:S08]  /*1f880*/  S2UR UR5, SR_CgaCtaId ;  /* 0x00000000000579c3 */ /* 0x000e700000008800 */
[----:B------:R-:W-:Y:S06]  /*1f890*/  BAR.SYNC.DEFER_BLOCKING 0x5, 0x180 ;  /* 0x0146000000007b1d */ /* 0x000fec0000010000 */
[----:B------:R-:W-:-:S02]  /*1f8a0*/  UMOV UR4, 0x400 ;  /* 0x0000040000047882 */ /* 0x000fc40000000000 */
[----:B-1----:R-:W-:-:S06]  /*1f8b0*/  ULEA UR4, UR5, UR4, 0x18 ;  /* 0x0000000405047291 */ /* 0x002fcc000f8ec03f */
[----:B0-----:R-:W-:-:S05]  /*1f8c0*/  IMAD.U32 R22, RZ, RZ, UR4 ;  /* 0x00000004ff167e24 */ /* 0x001fca000f8e00ff */
[----:B------:R2:W3:Y:S01]  /*1f8d0*/  LDS.128 R16, [R22+0x2a8d0] ;  /* 0x02a8d00016107984 */ /* 0x0004e20000000c00 */
[----:B------:R-:W-:Y:S06]  /*1f8e0*/  BAR.ARV 0x4, 0x180 ;  /* 0x0106000000007b1d */ /* 0x000fec0000002000 */
[----:B------:R-:W-:Y:S05]  /*1f8f0*/  BRA `(.L_x_769) ;  /* 0x0000000800d07947 */ /* 0x000fea0003800000 */
.L_x_768:
[----:B------:R-:W1:Y:S01]  /*1f900*/  S2R R9, SR_TID.X ;  /* 0x0000000000097919 */ /* 0x000e620000002100 */
[----:B------:R-:W-:Y:S01]  /*1f910*/  UMOV UR4, 0xffffffff ;  /* 0xffffffff00047882 */ /* 0x000fe20000000000 */
[----:B-1----:R-:W-:-:S04]  /*1f920*/  LOP3.LUT R9, R9, 0x1f, RZ, 0xc0, !PT ;  /* 0x0000001f09097812 */ /* 0x002fc800078ec0ff */
[----:B------:R-:W-:Y:S01]  /*1f930*/  ISETP.NE.AND P0, PT, R9, 0x1f, PT ;  /* 0x0000001f0900780c */ /* 0x000fe20003f05270 */
[----:B------:R-:W-:-:S12]  /*1f940*/  BRA.DIV UR4, `(.L_x_770) ;  /* 0x0000004e04107947 */ /* 0x000fd8000b800000 */
[----:B0-----:R-:W-:Y:S01]  /*1f950*/  IMAD.IADD R7, R19, 0x1, R9 ;  /* 0x0000000113077824 */ /* 0x001fe200078e0209 */
[----:B------:R-:W-:-:S04]  /*1f960*/  ULDC UR4, c[0x0][0xc3c] ;  /* 0x00030f0000047ab9 */ /* 0x000fc80000000800 */
[----:B------:R-:W-:-:S13]  /*1f970*/  ISETP.GE.OR P1, PT, R7, UR4, !P0 ;  /* 0x0000000407007c0c */ /* 0x000fda000c726670 */
[----:B------:R-:W0:Y:S08]  /*1f980*/  @!P1 LDC.64 R2, c[0x0][0xc80] ;  /* 0x00032000ff029b82 */ /* 0x000e300000000a00 */
[----:B------:R-:W1:Y:S01]  /*1f990*/  @!P1 LDC.64 R4, c[0x0][0xc78] ;  /* 0x00031e00ff049b82 */ /* 0x000e620000000a00 */
[----:B0-----:R-:W-:-:S05]  /*1f9a0*/  @!P1 IMAD.WIDE R2, R7, 0x4, R2 ;  /* 0x0000000407029825 */ /* 0x001fca00078e0202 */
[----:B------:R1:W2:Y:S02]  /*1f9b0*/  @!P1 LDG.E R6, desc[UR56][R2.64] ;  /* 0x0000003802069981 */ /* 0x0002a4000c1e1900 */
[----:B-1----:R-:W-:-:S05]  /*1f9c0*/  @!P1 IMAD.WIDE R2, R7, 0x4, R4 ;  /* 0x0000000407029825 */ /* 0x002fca00078e0204 */
[----:B------:R-:W3:Y:S01]  /*1f9d0*/  @!P1 LDG.E R5, desc[UR56][R2.64] ;  /* 0x0000003802059981 */ /* 0x000ee2000c1e1900 */
[----:B------:R-:W-:Y:S01]  /*1f9e0*/  IMAD.MOV.U32 R4, RZ, RZ, RZ ;  /* 0x000000ffff047224 */ /* 0x000fe200078e00ff */
[C---:B------:R-:W-:Y:S01]  /*1f9f0*/  ISETP.GE.U32.AND P2, PT, R9.reuse, 0x2, PT ;  /* 0x000000020900780c */ /* 0x040fe20003f46070 */
[----:B------:R-:W-:Y:S01]  /*1fa00*/  IMAD.MOV.U32 R7, RZ, RZ, RZ ;  /* 0x000000ffff077224 */ /* 0x000fe200078e00ff */
[C---:B------:R-:W-:Y:S01]  /*1fa10*/  ISETP.GE.U32.AND P3, PT, R9.reuse, 0x4, PT ;  /* 0x000000040900780c */ /* 0x040fe20003f66070 */
[----:B------:R-:W-:Y:S01]  /*1fa20*/  SHFL.IDX PT, R0, R16, RZ, 0x1f ;  /* 0x00001fff10007589 */ /* 0x000fe200000e0000 */
[C---:B------:R-:W-:Y:S02]  /*1fa30*/  ISETP.GE.U32.AND P4, PT, R9.reuse, 0x8, PT ;  /* 0x000000080900780c */ /* 0x040fe40003f86070 */
[----:B------:R-:W-:Y:S01]  /*1fa40*/  ISETP.GE.U32.AND P5, PT, R9, 0x10, PT ;  /* 0x000000100900780c */ /* 0x000fe20003fa6070 */
[----:B------:R-:W-:Y:S01]  /*1fa50*/  SHFL.IDX PT, R8, R16, 0x1, 0x1f ;  /* 0x00201f0010087f89 */ /* 0x000fe200000e0000 */
[----:B--2---:R-:W-:-:S02]  /*1fa60*/  @!P1 IMAD.MOV.U32 R7, RZ, RZ, R6 ;  /* 0x000000ffff079224 */ /* 0x004fc400078e0006 */
[----:B------:R-:W-:Y:S01]  /*1fa70*/  IMAD.MOV.U32 R6, RZ, RZ, RZ ;  /* 0x000000ffff067224 */ /* 0x000fe200078e00ff */
[----:B---3--:R-:W-:Y:S02]  /*1fa80*/  @!P1 MOV R4, R5 ;  /* 0x0000000500049202 */ /* 0x008fe40000000f00 */
[----:B------:R-:W-:-:S03]  /*1fa90*/  ISETP.NE.AND P1, PT, R9, RZ, PT ;  /* 0x000000ff0900720c */ /* 0x000fc60003f25270 */
[----:B------:R-:W-:-:S05]  /*1faa0*/  IMAD R13, R4, R7, RZ ;  /* 0x00000007040d7224 */ /* 0x000fca00078e02ff */
        /* <DEDUP_REMOVED lines=16> */
.L_x_933:
[----:B------:R-:W-:Y:S02]  /*1fbb0*/  ULDC UR4, c[0x0][0xc38] ;  /* 0x00030e0000047ab9 */ /* 0x000fe40000000800 */
[----:B------:R-:W-:-:S04]  /*1fbc0*/  IMAD.U32 R5, RZ, RZ, UR4 ;  /* 0x00000004ff057e24 */ /* 0x000fc8000f8e00ff */
[----:B-1----:R-:W-:-:S04]  /*1fbd0*/  IMAD R14, R14, R5, RZ ;  /* 0x000000050e0e7224 */ /* 0x002fc800078e02ff */
[----:B------:R-:W-:-:S05]  /*1fbe0*/  IMAD.IADD R9, R8, 0x1, R14 ;  /* 0x0000000108097824 */ /* 0x000fca00078e020e */
[----:B------:R-:W-:-:S13]  /*1fbf0*/  ISETP.GT.AND P6, PT, R9, R0, PT ;  /* 0x000000000900720c */ /* 0x000fda0003fc4270 */
[----:B------:R-:W-:Y:S05]  /*1fc00*/  @P6 BRA `(.L_x_771) ;  /* 0x0000000000a46947 */ /* 0x000fea0003800000 */
.L_x_774:
        /* <DEDUP_REMOVED lines=11> */
[----:B0-----:R-:W-:-:S05]  /*1fcc0*/  @!P6 IMAD.WIDE R2, R11, 0x4, R2 ;  /* 0x000000040b02e825 */ /* 0x001fca00078e0202 */
[----:B------:R1:W2:Y:S02]  /*1fcd0*/  @!P6 LDG.E R7, desc[UR56][R2.64] ;  /* 0x000000380207e981 */ /* 0x0002a4000c1e1900 */
[----:B-1----:R-:W-:-:S04]  /*1fce0*/  @!P6 IMAD.WIDE R2, R11, 0x4, R4 ;  /* 0x000000040b02e825 */ /* 0x002fc800078e0204 */
[----:B------:R-:W-:-:S06]  /*1fcf0*/  IMAD.MOV.U32 R4, RZ, RZ, RZ ;  /* 0x000000ffff047224 */ /* 0x000fcc00078e00ff */
        /* <DEDUP_REMOVED lines=19> */
[----:B------:R0:W1:Y:S02]  /*1fe30*/  SHFL.IDX PT, R14, R2, 0x1f, 0x1f ;  /* 0x03e01f00020e7f89 */ /* 0x00006400000e0000 */
.L_x_941:
[----:B------:R-:W-:Y:S02]  /*1fe40*/  ULDC UR4, c[0x0][0xc38] ;  /* 0x00030e0000047ab9 */ /* 0x000fe40000000800 */
[----:B------:R-:W-:-:S04]  /*1fe50*/  IMAD.U32 R5, RZ, RZ, UR4 ;  /* 0x00000004ff057e24 */ /* 0x000fc8000f8e00ff */
[----:B-1----:R-:W-:-:S04]  /*1fe60*/  IMAD R14, R14, R5, RZ ;  /* 0x000000050e0e7224 */ /* 0x002fc800078e02ff */
[----:B------:R-:W-:-:S05]  /*1fe70*/  IMAD.IADD R9, R14, 0x1, R9 ;  /* 0x000000010e097824 */ /* 0x000fca00078e0209 */
[----:B------:R-:W-:-:S13]  /*1fe80*/  ISETP.GT.AND P6, PT, R9, R0, PT ;  /* 0x000000000900720c */ /* 0x000fda0003fc4270 */
[----:B------:R-:W-:Y:S05]  /*1fe90*/  @!P6 BRA `(.L_x_774) ;  /* 0xfffffffc005ce947 */ /* 0x000fea000383ffff */
.L_x_771:
        /* <DEDUP_REMOVED lines=9> */
.L_x_946:
[----:B------:R-:W-:-:S13]  /*1ff30*/  ISETP.NE.AND P0, PT, R3, RZ, PT ;  /* 0x000000ff0300720c */ /* 0x000fda0003f05270 */
[----:B------:R-:W-:Y:S05]  /*1ff40*/  @!P0 BRA `(.L_x_776) ;  /* 0x0000000000108947 */ /* 0x000fea0003800000 */
[----:B------:R-:W-:Y:S01]  /*1ff50*/  UMOV UR4, 0xffffffff ;  /* 0xffffffff00047882 */ /* 0x000fe20000000000 */
[----:B------:R-:W-:Y:S02]  /*1ff60*/  VIADD R12, R8, 0xffffffff ;  /* 0xffffffff080c7836 */ /* 0x000fe40000000000 */
[----:B------:R-:W-:Y:S05]  /*1ff70*/  BRA.DIV UR4, `(.L_x_777) ;  /* 0x0000004e04d47947 */ /* 0x000fea000b800000 */
[----:B------:R4:W0:Y:S02]  /*1ff80*/  SHFL.IDX PT, R6, R2, R12, 0x1f ;  /* 0x00001f0c02067589 */ /* 0x00082400000e0000 */
.L_x_776:
[----:B--2---:R-:W-:Y:S01]  /*1ff90*/  IABS R10, R7 ;  /* 0x00000007000a7213 */ /* 0x004fe20000000000 */
[----:B0-----:R-:W-:Y:S01]  /*1ffa0*/  IMAD R16, R6, R5, R9 ;  /* 0x0000000506107224 */ /* 0x001fe200078e0209 */
[----:B---3--:R-:W-:Y:S01]  /*1ffb0*/  IABS R5, R4 ;  /* 0x0000000400057213 */ /* 0x008fe20000000000 */
[----:B------:R-:W-:Y:S01]  /*1ffc0*/  IMAD.IADD R19, R8, 0x1, R19 ;  /* 0x0000000108137824 */ /* 0x000fe200078e0213 */
[----:B------:R-:W0:Y:S01]  /*1ffd0*/  I2F.RP R11, R10 ;  /* 0x0000000a000b7306 */ /* 0x000e220000209400 */
[----:B------:R-:W-:-:S07]  /*1ffe0*/  IMAD.IADD R0, R0, 0x1, -R16 ;  /* 0x0000000100007824 */ /* 0x000fce00078e0a10 */
        /* <DEDUP_REMOVED lines=25> */
[----:B------:R-:W-:Y:S02]  /*20180*/  LOP3.LUT R2, R0, R7, RZ, 0x3c, !PT ;  /* 0x0000000700027212 */ /* 0x000fe400078e3cff */
[----:B------:R-:W-:Y:S02]  /*20190*/  IABS R3, R4 ;  /* 0x0000000400037213 */ /* 0x000fe40000000000 */
[----:B------:R-:W-:Y:S01]  /*201a0*/  ISETP.GE.AND P2, PT, R2, RZ, PT ;  /* 0x000000ff0200720c */ /* 0x000fe20003f46270 */
[----:B------:R-:W-:Y:S01]  /*201b0*/  @P0 VIADD R6, R6, 0x1 ;  /* 0x0000000106060836 */ /* 0x000fe20000000000 */
[----:B------:R-:W-:-:S11]  /*201c0*/  IADD3 R3, RZ, -R3, RZ ;  /* 0x80000003ff037210 */ /* 0x000fd60007ffe0ff */
        /* <DEDUP_REMOVED lines=8> */
[----:B------:R-:W-:Y:S02]  /*20250*/  @!P1 IMAD.IADD R2, R2, 0x1, -R5 ;  /* 0x0000000102029824 */ /* 0x000fe400078e0a05 */
[----:B------:R-:W-:Y:S01]  /*20260*/  @!P1 VIADD R9, R9, 0x1 ;  /* 0x0000000109099836 */ /* 0x000fe20000000000 */
[----:B------:R-:W-:Y:S02]  /*20270*/  ISETP.NE.AND P1, PT, R4, RZ, PT ;  /* 0x000000ff0400720c */ /* 0x000fe40003f25270 */
[----:B------:R-:W-:Y:S02]  /*20280*/  ISETP.GE.U32.AND P0, PT, R2, R5, PT ;  /* 0x000000050200720c */ /* 0x000fe40003f06070 */
[----:B------:R-:W-:-:S04]  /*20290*/  LOP3.LUT R2, R6, R4, RZ, 0x3c, !PT ;  /* 0x0000000406027212 */ /* 0x000fc800078e3cff */
[----:B------:R-:W-:-:S07]  /*202a0*/  ISETP.GE.AND P2, PT, R2, RZ, PT ;  /* 0x000000ff0200720c */ /* 0x000fce0003f46270 */
[----:B------:R-:W-:-:S06]  /*202b0*/  @P0 VIADD R9, R9, 0x1 ;  /* 0x0000000109090836 */ /* 0x000fcc0000000000 */
[----:B------:R-:W-:Y:S01]  /*202c0*/  @!P2 IMAD.MOV R9, RZ, RZ, -R9 ;  /* 0x000000ffff09a224 */ /* 0x000fe200078e0a09 */
[----:B------:R-:W-:-:S05]  /*202d0*/  @!P1 LOP3.LUT R9, RZ, R4, RZ, 0x33, !PT ;  /* 0x00000004ff099212 */ /* 0x000fca00078e33ff */
[--C-:B------:R-:W-:Y:S02]  /*202e0*/  IMAD.MOV R3, RZ, RZ, -R9.reuse ;  /* 0x000000ffff037224 */ /* 0x100fe400078e0a09 */
[C---:B------:R-:W-:Y:S02]  /*202f0*/  IMAD R9, R4.reuse, 0x1000000, R9 ;  /* 0x0100000004097824 */ /* 0x040fe400078e0209 */
[----:B------:R-:W-:-:S04]  /*20300*/  IMAD R18, R4, R3, R6 ;  /* 0x0000000304127224 */ /* 0x000fc800078e0206 */
[----:B------:R-:W-:Y:S01]  /*20310*/  IMAD R18, R18, 0x10000, R9 ;  /* 0x0001000012127824 */ /* 0x000fe200078e0209 */
[----:B------:R-:W-:Y:S06]  /*20320*/  BRA `(.L_x_778) ;  /* 0x00000000001c7947 */ /* 0x000fec0003800000 */
.L_x_772:
[----:B------:R-:W-:Y:S01]  /*20330*/  UMOV UR4, URZ ;  /* 0x0000003f00047c82 */ /* 0x000fe20008000000 */
[----:B------:R-:W-:Y:S01]  /*20340*/  UMOV UR5, URZ ;  /* 0x0000003f00057c82 */ /* 0x000fe20008000000 */
[----:B------:R-:W-:Y:S01]  /*20350*/  ULDC UR6, c[0x0][0xc3c] ;  /* 0x00030f0000067ab9 */ /* 0x000fe20000000800 */
[----:B------:R-:W-:Y:S02]  /*20360*/  IMAD.MOV.U32 R16, RZ, RZ, R0 ;  /* 0x000000ffff107224 */ /* 0x000fe400078e0000 */
[----:B------:R-:W-:Y:S02]  /*20370*/  IMAD.U32 R17, RZ, RZ, UR4 ;  /* 0x00000004ff117e24 */ /* 0x000fe4000f8e00ff */
[----:B------:R-:W-:Y:S02]  /*20380*/  IMAD.U32 R18, RZ, RZ, UR5 ;  /* 0x00000005ff127e24 */ /* 0x000fe4000f8e00ff */
[----:B------:R-:W-:-:S07]  /*20390*/  IMAD.U32 R19, RZ, RZ, UR6 ;  /* 0x00000006ff137e24 */ /* 0x000fce000f8e00ff */
.L_x_778:
        /* <DEDUP_REMOVED lines=10> */
.L_x_769:
[----:B------:R-:W-:Y:S02]  /*20440*/  ULDC UR4, c[0x0][0xc3c] ;  /* 0x00030f0000047ab9 */ /* 0x000fe40000000800 */
[----:B---3--:R-:W-:-:S13]  /*20450*/  ISETP.GE.AND P0, PT, R19, UR4, PT ;  /* 0x0000000413007c0c */ /* 0x008fda000bf06270 */
[----:B------:R-:W-:Y:S05]  /*20460*/  @!P0 BRA `(.L_x_779) ;  /* 0xffffff9c00f48947 */ /* 0x000fea000383ffff */
[----:B------:R-:W-:Y:S05]  /*20470*/  BSYNC B8 ;  /* 0x0000000000087941 */ /* 0x000fea0003800000 */
.L_x_676:
[----:B------:R-:W3:Y:S01]  /*20480*/  LDL.LU R0, [R1+0x20] ;  /* 0x0000200001007983 */ /* 0x000ee20000300800 */
[----:B------:R-:W-:Y:S01]  /*20490*/  BSSY B0, `(.L_x_780) ;  /* 0x000000b000007945 */ /* 0x000fe20003800000 */
[----:B------:R-:W4:Y:S01]  /*204a0*/  S2R R5, SR_CgaCtaId ;  /* 0x0000000000057919 */ /* 0x000f220000008800 */
[----:B---3--:R-:W-:-:S05]  /*204b0*/  VIADD R0, R0, 0x1 ;  /* 0x0000000100007836 */ /* 0x008fca0000000000 */
[----:B0-----:R-:W-:-:S04]  /*204c0*/  LEA.HI R2, R0, R0, RZ, 0x1 ;  /* 0x0000000000027211 */ /* 0x001fc800078f08ff */
[----:B------:R-:W-:Y:S02]  /*204d0*/  LOP3.LUT R3, R2, 0xfffffffe, RZ, 0xc0, !PT ;  /* 0xfffffffe02037812 */ /* 0x000fe400078ec0ff */
[----:B------:R-:W-:-:S03]  /*204e0*/  MOV R2, 0x400 ;  /* 0x0000040000027802 */ /* 0x000fc60000000f00 */
[----:B------:R-:W-:Y:S01]  /*204f0*/  IMAD.IADD R0, R0, 0x1, -R3 ;  /* 0x0000000100007824 */ /* 0x000fe200078e0a03 */
[----:B----4-:R-:W-:-:S04]  /*20500*/  LEA R4, R5, R2, 0x18 ;  /* 0x0000000205047211 */ /* 0x010fc800078ec0ff */
[----:B------:R-:W-:-:S04]  /*20510*/  SHF.L.U32 R0, R0, 0x1f, RZ ;  /* 0x0000001f00007819 */ /* 0x000fc800000006ff */
[----:B------:R-:W0:Y:S02]  /*20520*/  SYNCS.PHASECHK.TRANS64.TRYWAIT P0, [R4+URZ+0x2a820], R0 ;  /* 0x02a82000040075a7 */ /* 0x000e24000800017f */
[----:B0-----:R-:W-:Y:S05]  /*20530*/  @!P0 BRA `(.L_x_781) ;  /* 0x00000048008c8947 */ /* 0x001fea0003800000 */
.L_x_949:
[----:B------:R-:W-:Y:S05]  /*20540*/  BSYNC B0 ;  /* 0x0000000000007941 */ /* 0x000fea0003800000 */
.L_x_780:
[----:B------:R-:W-:-:S03]  /*20550*/  UMOV UR4, 0xffffffff ;  /* 0xffffffff00047882 */ /* 0x000fc60000000000 */
[----:B------:R-:W-:Y:S05]  /*20560*/  BRA.DIV UR4, `(.L_x_782) ;  /* 0x0000004a04947947 */ /* 0x000fea000b800000 */
[----:B0-----:R-:W0:Y:S02]  /*20570*/  S2R R0, SR_TID.X ;  /* 0x0000000000007919 */ /* 0x001e240000002100 */
[----:B0-----:R-:W-:-:S04]  /*20580*/  SHF.R.U32.HI R0, RZ, 0x5, R0 ;  /* 0x00000005ff007819 */ /* 0x001fc80000011600 */
[----:B------:R-:W-:-:S05]  /*20590*/  LOP3.LUT R0, R0, 0x3, RZ, 0xc0, !PT ;  /* 0x0000000300007812 */ /* 0x000fca00078ec0ff */
[----:B------:R0:W3:Y:S02]  /*205a0*/  SHFL.IDX PT, R14, R0, RZ, 0x1f ;  /* 0x00001fff000e7589 */ /* 0x0000e400000e0000 */
.L_x_952:
[----:B---3--:R-:W-:-:S13]  /*205b0*/  ISETP.NE.AND P0, PT, R14, RZ, PT ;  /* 0x000000ff0e00720c */ /* 0x008fda0003f05270 */
[----:B------:R-:W-:Y:S05]  /*205c0*/  @P0 BRA `(.L_x_446) ;  /* 0x0000000000880947 */ /* 0x000fea0003800000 */
[----:B------:R-:W-:-:S03]  /*205d0*/  UMOV UR4, 0xffffffff ;  /* 0xffffffff00047882 */ /* 0x000fc60000000000 */
[----:B------:R-:W-:Y:S05]  /*205e0*/  BRA.DIV UR4, `(.L_x_783) ;  /* 0x0000004a04a87947 */ /* 0x000fea000b800000 */
[----:B------:R-:W-:-:S13]  /*205f0*/  ELECT P6, URZ, PT ;  /* 0x00000000003f782f */ /* 0x000fda00038c0000 */
.L_x_955:
[----:B------:R-:W-:Y:S05]  /*20600*/  @!P6 BRA `(.L_x_446) ;  /* 0x000000000078e947 */ /* 0x000fea0003800000 */
[----:B------:R-:W-:-:S06]  /*20610*/  ULOP3.LUT UR4, UR60, 0x2, URZ, 0xfc, !UPT ;  /* 0x000000023c047892 */ /* 0x000fcc000f8efc3f */
[----:B0-----:R-:W-:-:S05]  /*20620*/  IMAD.U32 R0, RZ, RZ, UR4 ;  /* 0x00000004ff007e24 */ /* 0x001fca000f8e00ff */
[----:B------:R-:W-:-:S13]  /*20630*/  ISETP.NE.AND P0, PT, R0, 0x3, PT ;  /* 0x000000030000780c */ /* 0x000fda0003f05270 */
[----:B------:R-:W-:Y:S05]  /*20640*/  @!P0 BRA `(.L_x_784) ;  /* 0x0000000000048947 */ /* 0x000fea0003800000 */
[----:B------:R-:W-:Y:S01]  /*20650*/  BPT.TRAP 0x1 ;  /* 0x000000040000795c */ /* 0x000fe20000300000 */
.L_x_784:
[C---:B------:R-:W-:Y:S01]  /*20660*/  LEA R5, R27.reuse, R4, 0x3 ;  /* 0x000000041b057211 */ /* 0x040fe200078e18ff */
[----:B------:R-:W-:Y:S01]  /*20670*/  VIADD R27, R27, 0x1 ;  /* 0x000000011b1b7836 */ /* 0x000fe20000000000 */
[----:B------:R-:W-:-:S04]  /*20680*/  SHF.L.U32 R0, R28, 0x1f, RZ ;  /* 0x0000001f1c007819 */ /* 0x000fc800000006ff */
[----:B------:R-:W0:Y:S01]  /*20690*/  SYNCS.PHASECHK.TRANS64.TRYWAIT P1, [R5+URZ+0x2a840], R0 ;  /* 0x02a84000050075a7 */ /* 0x000e22000802017f */
[----:B------:R-:W-:-:S04]  /*206a0*/  ISETP.NE.AND P2, PT, R27, 0x2, PT ;  /* 0x000000021b00780c */ /* 0x000fc80003f45270 */
[----:B------:R-:W-:Y:S01]  /*206b0*/  SEL R3, RZ, 0x1, P2 ;  /* 0x00000001ff037807 */ /* 0x000fe20001000000 */
[----:B0-----:R-:W-:Y:S08]  /*206c0*/  @!P1 BRA `(.L_x_785) ;  /* 0x0000004800909947 */ /* 0x001ff00003800000 */
.L_x_956:
[----:B------:R-:W-:Y:S02]  /*206d0*/  SEL R27, R27, RZ, P2 ;  /* 0x000000ff1b1b7207 */ /* 0x000fe40001000000 */
[----:B------:R-:W-:Y:S01]  /*206e0*/  LOP3.LUT R2, R28, R3, RZ, 0x3c, !PT ;  /* 0x000000031c027212 */ /* 0x000fe200078e3cff */
[----:B------:R-:W-:Y:S06]  /*206f0*/  @!P0 BRA `(.L_x_786) ;  /* 0x0000000000048947 */ /* 0x000fec0003800000 */
[----:B------:R-:W-:Y:S01]  /*20700*/  BPT.TRAP 0x1 ;  /* 0x000000040000795c */ /* 0x000fe20000300000 */
.L_x_786:
[----:B------:R-:W-:Y:S01]  /*20710*/  IMAD R27, R27, 0x8, R4 ;  /* 0x000000081b1b7824 */ /* 0x000fe200078e0204 */
[----:B------:R-:W-:-:S04]  /*20720*/  SHF.L.U32 R2, R2, 0x1f, RZ ;  /* 0x0000001f02027819 */ /* 0x000fc800000006ff */
[----:B------:R-:W3:Y:S02]  /*20730*/  SYNCS.PHASECHK.TRANS64.TRYWAIT P1, [R27+URZ+0x2a840], R2 ;  /* 0x02a840021b0075a7 */ /* 0x000ee4000802017f */
[----:B---3--:R-:W-:Y:S05]  /*20740*/  @!P1 BRA `(.L_x_787) ;  /* 0x0000004800849947 */ /* 0x008fea0003800000 */
.L_x_957:
[----:B------:R-:W-:Y:S05]  /*20750*/  @!P0 BRA `(.L_x_788) ;  /* 0x0000000000048947 */ /* 0x000fea0003800000 */
[----:B------:R-:W-:Y:S01]  /*20760*/  BPT.TRAP 0x1 ;  /* 0x000000040000795c */ /* 0x000fe20000300000 */
.L_x_788:
[----:B------:R-:W4:Y:S02]  /*20770*/  SYNCS.PHASECHK.TRANS64.TRYWAIT P1, [R5+URZ+0x2a860], R0 ;  /* 0x02a86000050075a7 */ /* 0x000f24000802017f */
[----:B----4-:R-:W-:Y:S05]  /*20780*/  @!P1 BRA `(.L_x_789) ;  /* 0x0000004800889947 */ /* 0x010fea0003800000 */
.L_x_958:
[----:B------:R-:W-:Y:S05]  /*20790*/  @!P0 BRA `(.L_x_790) ;  /* 0x0000000000048947 */ /* 0x000fea0003800000 */
[----:B------:R-:W-:Y:S01]  /*207a0*/  BPT.TRAP 0x1 ;  /* 0x000000040000795c */ /* 0x000fe20000300000 */
.L_x_790:
[----:B------:R0:W0:Y:S02]  /*207b0*/  SYNCS.PHASECHK.TRANS64.TRYWAIT P0, [R27+URZ+0x2a860], R2 ;  /* 0x02a860021b0075a7 */ /* 0x000024000800017f */
[----:B0-----:R-:W-:Y:S05]  /*207c0*/  @!P0 NANOSLEEP.SYNCS 0x989680 ;  /* 0x009896800000895d */ /* 0x001fea0003900000 */
[----:B------:R-:W0:Y:S02]  /*207d0*/  @!P0 SYNCS.PHASECHK.TRANS64 P0, [R27+URZ+0x2a860], R2 ;  /* 0x02a860021b0085a7 */ /* 0x000e24000800007f */
[----:B0-----:R-:W-:Y:S05]  /*207e0*/  @!P0 BRA `(.L_x_790) ;  /* 0xfffffffc00f08947 */ /* 0x001fea000383ffff */
.L_x_446:
[----:B------:R-:W-:Y:S05]  /*207f0*/  BSYNC B9 ;  /* 0x0000000000097941 */ /* 0x000fea0003800000 */
.L_x_443:
[----:B------:R-:W-:Y:S05]  /*20800*/  EXIT ;  /* 0x000000000000794d */ /* 0x000fea0003800000 */
.L_x_466:
[----:B0-----:R0:W1:Y:S02]  /*20810*/  SYNCS.PHASECHK.TRANS64.TRYWAIT P5, [R85+URZ+0x2a890], R86 ;  /* 0x02a89056550075a7 */ /* 0x00106400080a017f */
[----:B-1----:R-:W-:Y:S05]  /*20820*/  @!P5 NANOSLEEP.SYNCS 0x989680 ;  /* 0x009896800000d95d */ /* 0x002fea0003900000 */
[----:B------:R-:W1:Y:S02]  /*20830*/  @!P5 SYNCS.PHASECHK.TRANS64 P5, [R85+URZ+0x2a890], R86 ;  /* 0x02a890565500d5a7 */ /* 0x000e6400080a007f */
[----:B-1----:R-:W-:Y:S05]  /*20840*/  @!P5 BRA `(.L_x_466) ;  /* 0xfffffffc00f0d947 */ /* 0x002fea000383ffff */
[----:B------:R-:W-:Y:S05]  /*20850*/  BRA `(.L_x_791) ;  /* 0xfffffe3000f87947 */ /* 0x000fea000383ffff */
.L_x_467:
[----:B------:R-:W-:Y:S01]  /*20860*/  BSSY B1, `(.L_x_792) ;  /* 0x0000008000017945 */ /* 0x000fe20003800000 */
[----:B------:R-:W-:Y:S02]  /*20870*/  IMAD.MOV.U32 R13, RZ, RZ, R115 ;  /* 0x000000ffff0d7224 */ /* 0x000fe400078e0073 */
[----:B------:R-:W-:Y:S02]  /*20880*/  IMAD.MOV.U32 R12, RZ, RZ, RZ ;  /* 0x000000ffff0c7224 */ /* 0x000fe400078e00ff */
[----:B------:R-:W-:Y:S02]  /*20890*/  IMAD.MOV.U32 R11, RZ, RZ, 0x1c1f ;  /* 0x00001c1fff0b7424 */ /* 0x000fe400078e00ff */
[----:B------:R-:W-:-:S07]  /*208a0*/  IMAD.MOV.U32 R15, RZ, RZ, -0x1 ;  /* 0xffffffffff0f7424 */ /* 0x000fce00078e00ff */
[----:B0-----:R-:W-:Y:S05]  /*208b0*/  WARPSYNC.COLLECTIVE R15, `(.L_x_793) ;  /* 0x000000000f087348 */ /* 0x001fea0003c00000 */
[----:B------:R1:W2:Y:S02]  /*208c0*/  SHFL.IDX P6, R14, R13, R12, R11 ;  /* 0x0000000c0d0e7389 */ /* 0x0002a400000c000b */
[----:B012---:R-:W-:Y:S01]  /*208d0*/  ENDCOLLECTIVE ;  /* 0x000000000000791b */ /* 0x007fe20003800000 */
.L_x_793:
[----:B------:R-:W-:Y:S05]  /*208e0*/  BSYNC B1 ;  /* 0x0000000000017941 */ /* 0x000fea0003800000 */
.L_x_792:
[----:B------:R-:W-:Y:S02]  /*208f0*/  IMAD.MOV.U32 R13, RZ, RZ, R118 ;  /* 0x000000ffff0d7224 */ /* 0x000fe400078e0076 */
[----:B------:R-:W-:Y:S02]  /*20900*/  IMAD.MOV.U32 R12, RZ, RZ, RZ ;  /* 0x000000ffff0c7224 */ /* 0x000fe400078e00ff */
[----:B------:R-:W-:Y:S02]  /*20910*/  IMAD.MOV.U32 R11, RZ, RZ, 0x1c1f ;  /* 0x00001c1fff0b7424 */ /* 0x000fe400078e00ff */
[----:B------:R-:W-:Y:S02]  /*20920*/  IMAD.MOV.U32 R15, RZ, RZ, -0x1 ;  /* 0xffffffffff0f7424 */ /* 0x000fe400078e00ff */
[----:B------:R-:W-:-:S07]  /*20930*/  IMAD.MOV.U32 R78, RZ, RZ, R14 ;  /* 0x000000ffff4e7224 */ /* 0x000fce00078e000e */
[----:B------:R-:W-:Y:S05]  /*20940*/  WARPSYNC.COLLECTIVE R15, `(.L_x_794) ;  /* 0x000000000f087348 */ /* 0x000fea0003c00000 */
[----:B------:R0:W1:Y:S02]  /*20950*/  SHFL.IDX P6, R14, R13, R12, R11 ;  /* 0x0000000c0d0e7389 */ /* 0x00006400000c000b */
[----:B01----:R-:W-:Y:S01]  /*20960*/  ENDCOLLECTIVE ;  /* 0x000000000000791b */ /* 0x003fe20003800000 */
.L_x_794:
[----:B------:R-:W-:Y:S01]  /*20970*/  IMAD.MOV.U32 R11, RZ, RZ, R14 ;  /* 0x000000ffff0b7224 */ /* 0x000fe200078e000e */
[----:B------:R-:W-:Y:S06]  /*20980*/  BRA `(.L_x_795) ;  /* 0xfffffe3000c07947 */ /* 0x000fec000383ffff */
.L_x_492:
[----:B------:R-:W-:Y:S01]  /*20990*/  BSSY B1, `(.L_x_796) ;  /* 0x0000008000017945 */ /* 0x000fe20003800000 */
[----:B0---4-:R-:W-:Y:S02]  /*209a0*/  IMAD.MOV.U32 R13, RZ, RZ, R115 ;  /* 0x000000ffff0d7224 */ /* 0x011fe400078e0073 */
[----:B------:R-:W-:Y:S02]  /*209b0*/  IMAD.MOV.U32 R12, RZ, RZ, 0x1 ;  /* 0x00000001ff0c7424 */ /* 0x000fe400078e00ff */
[----:B---3--:R-:W-:Y:S02]  /*209c0*/  IMAD.MOV.U32 R11, RZ, RZ, 0x1c1f ;  /* 0x00001c1fff0b7424 */ /* 0x008fe400078e00ff */
[----:B------:R-:W-:-:S07]  /*209d0*/  IMAD.MOV.U32 R15, RZ, RZ, -0x1 ;  /* 0xffffffffff0f7424 */ /* 0x000fce00078e00ff */
[----:B-12---:R-:W-:Y:S05]  /*209e0*/  WARPSYNC.COLLECTIVE R15, `(.L_x_797) ;  /* 0x000000000f087348 */ /* 0x006fea0003c00000 */
[----:B------:R0:W3:Y:S02]  /*209f0*/  SHFL.IDX P6, R14, R13, R12, R11 ;  /* 0x0000000c0d0e7389 */ /* 0x0000e400000c000b */
[----:B0123--:R-:W-:Y:S01]  /*20a00*/  ENDCOLLECTIVE ;  /* 0x000000000000791b */ /* 0x00ffe20003800000 */
.L_x_797:
[----:B------:R-:W-:Y:S05]  /*20a10*/  BSYNC B1 ;  /* 0x0000000000017941 */ /* 0x000fea0003800000 */
.L_x_796:
[----:B------:R-:W-:Y:S01]  /*20a20*/  IMAD.MOV.U32 R13, RZ, RZ, R118 ;  /* 0x000000ffff0d7224 */ /* 0x000fe200078e0076 */
[----:B------:R-:W-:Y:S01]  /*20a30*/  MOV R115, R14 ;  /* 0x0000000e00737202 */ /* 0x000fe20000000f00 */
[----:B------:R-:W-:Y:S02]  /*20a40*/  IMAD.MOV.U32 R12, RZ, RZ, 0x1 ;  /* 0x00000001ff0c7424 */ /* 0x000fe400078e00ff */
[----:B------:R-:W-:Y:S02]  /*20a50*/  IMAD.MOV.U32 R11, RZ, RZ, 0x1c1f ;  /* 0x00001c1fff0b7424 */ /* 0x000fe400078e00ff */
[----:B------:R-:W-:-:S07]  /*20a60*/  IMAD.MOV.U32 R15, RZ, RZ, -0x1 ;  /* 0xffffffffff0f7424 */ /* 0x000fce00078e00ff */
[----:B------:R-:W-:Y:S05]  /*20a70*/  WARPSYNC.COLLECTIVE R15, `(.L_x_798) ;  /* 0x000000000f087348 */ /* 0x000fea0003c00000 */
[----:B------:R0:W1:Y:S02]  /*20a80*/  SHFL.IDX P6, R14, R13, R12, R11 ;  /* 0x0000000c0d0e7389 */ /* 0x00006400000c000b */
[----:B01----:R-:W-:Y:S01]  /*20a90*/  ENDCOLLECTIVE ;  /* 0x000000000000791b */ /* 0x003fe20003800000 */
.L_x_798:
[----:B------:R-:W-:Y:S01]  /*20aa0*/  IMAD.MOV.U32 R118, RZ, RZ, R14 ;  /* 0x000000ffff767224 */ /* 0x000fe200078e000e */
[----:B------:R-:W-:Y:S06]  /*20ab0*/  BRA `(.L_x_799) ;  /* 0xfffffe4800207947 */ /* 0x000fec000383ffff */
.L_x_522:
[----:B0-----:R0:W1:Y:S02]  /*20ac0*/  SYNCS.PHASECHK.TRANS64.TRYWAIT P5, [R85+URZ+0x2a890], R86 ;  /* 0x02a89056550075a7 */ /* 0x00106400080a017f */
[----:B-1----:R-:W-:Y:S05]  /*20ad0*/  @!P5 NANOSLEEP.SYNCS 0x989680 ;  /* 0x009896800000d95d */ /* 0x002fea0003900000 */
[----:B------:R-:W1:Y:S02]  /*20ae0*/  @!P5 SYNCS.PHASECHK.TRANS64 P5, [R85+URZ+0x2a890], R86 ;  /* 0x02a890565500d5a7 */ /* 0x000e6400080a007f */
[----:B-1----:R-:W-:Y:S05]  /*20af0*/  @!P5 BRA `(.L_x_522) ;  /* 0xfffffffc00f0d947 */ /* 0x002fea000383ffff */
[----:B------:R-:W-:Y:S05]  /*20b00*/  BRA `(.L_x_800) ;  /* 0xfffffe6800807947 */ /* 0x000fea000383ffff */
.L_x_523:
        /* <DEDUP_REMOVED lines=8> */
.L_x_802:
[----:B------:R-:W-:Y:S05]  /*20b90*/  BSYNC B1 ;  /* 0x0000000000017941 */ /* 0x000fea0003800000 */
.L_x_801:
        /* <DEDUP_REMOVED lines=8> */
.L_x_803:
[----:B------:R-:W-:Y:S01]  /*20c20*/  IMAD.MOV.U32 R11, RZ, RZ, R14 ;  /* 0x000000ffff0b7224 */ /* 0x000fe200078e000e */
[----:B------:R-:W-:Y:S06]  /*20c30*/  BRA `(.L_x_804) ;  /* 0xfffffe6800507947 */ /* 0x000fec000383ffff */
.L_x_536:
[----:B------:R-:W-:Y:S01]  /*20c40*/  BSSY B1, `(.L_x_805) ;  /* 0x0000008000017945 */ /* 0x000fe20003800000 */
[----:B--234-:R-:W-:Y:S01]  /*20c50*/  IMAD.MOV.U32 R13, RZ, RZ, R115 ;  /* 0x000000ffff0d7224 */ /* 0x01cfe200078e0073 */
[----:B------:R-:W-:Y:S01]  /*20c60*/  MOV R12, 0x1 ;  /* 0x00000001000c7802 */ /* 0x000fe20000000f00 */
[----:B------:R-:W-:Y:S02]  /*20c70*/  IMAD.MOV.U32 R11, RZ, RZ, 0x1c1f ;  /* 0x00001c1fff0b7424 */ /* 0x000fe400078e00ff */
[----:B------:R-:W-:-:S07]  /*20c80*/  IMAD.MOV.U32 R15, RZ, RZ, -0x1 ;  /* 0xffffffffff0f7424 */ /* 0x000fce00078e00ff */
[----:B01----:R-:W-:Y:S05]  /*20c90*/  WARPSYNC.COLLECTIVE R15, `(.L_x_806) ;  /* 0x000000000f087348 */ /* 0x003fea0003c00000 */
[----:B------:R2:W3:Y:S02]  /*20ca0*/  SHFL.IDX P6, R14, R13, R12, R11 ;  /* 0x0000000c0d0e7389 */ /* 0x0004e400000c000b */
[----:B0123--:R-:W-:Y:S01]  /*20cb0*/  ENDCOLLECTIVE ;  /* 0x000000000000791b */ /* 0x00ffe20003800000 */
.L_x_806:
[----:B------:R-:W-:Y:S05]  /*20cc0*/  BSYNC B1 ;  /* 0x0000000000017941 */ /* 0x000fea0003800000 */
.L_x_805:
[----:B------:R-:W-:Y:S02]  /*20cd0*/  IMAD.MOV.U32 R13, RZ, RZ, R118 ;  /* 0x000000ffff0d7224 */ /* 0x000fe400078e0076 */
[----:B------:R-:W-:Y:S02]  /*20ce0*/  IMAD.MOV.U32 R12, RZ, RZ, 0x1 ;  /* 0x00000001ff0c7424 */ /* 0x000fe400078e00ff */
[----:B------:R-:W-:Y:S02]  /*20cf0*/  IMAD.MOV.U32 R11, RZ, RZ, 0x1c1f ;  /* 0x00001c1fff0b7424 */ /* 0x000fe400078e00ff */
[----:B------:R-:W-:Y:S02]  /*20d00*/  IMAD.MOV.U32 R15, RZ, RZ, -0x1 ;  /* 0xffffffffff0f7424 */ /* 0x000fe400078e00ff */
[----:B------:R-:W-:-:S07]  /*20d10*/  IMAD.MOV.U32 R115, RZ, RZ, R14 ;  /* 0x000000ffff737224 */ /* 0x000fce00078e000e */
[----:B------:R-:W-:Y:S05]  /*20d20*/  WARPSYNC.COLLECTIVE R15, `(.L_x_807) ;  /* 0x000000000f087348 */ /* 0x000fea0003c00000 */
[----:B------:R0:W1:Y:S02]  /*20d30*/  SHFL.IDX P6, R14, R13, R12, R11 ;  /* 0x0000000c0d0e7389 */ /* 0x00006400000c000b */
[----:B01----:R-:W-:Y:S01]  /*20d40*/  ENDCOLLECTIVE ;  /* 0x000000000000791b */ /* 0x003fe20003800000 */
.L_x_807:
[----:B------:R-:W-:Y:S01]  /*20d50*/  IMAD.MOV.U32 R118, RZ, RZ, R14 ;  /* 0x000000ffff767224 */ /* 0x000fe200078e000e */
[----:B------:R-:W-:Y:S06]  /*20d60*/  BRA `(.L_x_808) ;  /* 0xfffffe80002c7947 */ /* 0x000fec000383ffff */
.L_x_549:
[----:B-1----:R1:W2:Y:S02]  /*20d70*/  SYNCS.PHASECHK.TRANS64.TRYWAIT P3, [R85+URZ+0x2a890], R86 ;  /* 0x02a89056550075a7 */ /* 0x0022a4000806017f */
[----:B--2---:R-:W-:Y:S05]  /*20d80*/  @!P3 NANOSLEEP.SYNCS 0x989680 ;  /* 0x009896800000b95d */ /* 0x004fea0003900000 */
[----:B------:R-:W2:Y:S02]  /*20d90*/  @!P3 SYNCS.PHASECHK.TRANS64 P3, [R85+URZ+0x2a890], R86 ;  /* 0x02a890565500b5a7 */ /* 0x000ea4000806007f */
[----:B--2---:R-:W-:Y:S05]  /*20da0*/  @!P3 BRA `(.L_x_549) ;  /* 0xfffffffc00f0b947 */ /* 0x004fea000383ffff */
[----:B------:R-:W-:Y:S05]  /*20db0*/  BRA `(.L_x_809) ;  /* 0xfffffe9800447947 */ /* 0x000fea000383ffff */
.L_x_550:
[----:B------:R-:W-:Y:S01]  /*20dc0*/  BSSY B1, `(.L_x_810) ;  /* 0x0000008000017945 */ /* 0x000fe20003800000 */
[----:B------:R-:W-:Y:S02]  /*20dd0*/  IMAD.MOV.U32 R13, RZ, RZ, R37 ;  /* 0x000000ffff0d7224 */ /* 0x000fe400078e0025 */
[----:B------:R-:W-:Y:S02]  /*20de0*/  IMAD.MOV.U32 R12, RZ, RZ, RZ ;  /* 0x000000ffff0c7224 */ /* 0x000fe400078e00ff */
[----:B------:R-:W-:Y:S02]  /*20df0*/  IMAD.MOV.U32 R11, RZ, RZ, 0x1c1f ;  /* 0x00001c1fff0b7424 */ /* 0x000fe400078e00ff */
[----:B------:R-:W-:-:S07]  /*20e00*/  IMAD.MOV.U32 R15, RZ, RZ, -0x1 ;  /* 0xffffffffff0f7424 */ /* 0x000fce00078e00ff */
[----:B-1----:R-:W-:Y:S05]  /*20e10*/  WARPSYNC.COLLECTIVE R15, `(.L_x_811) ;  /* 0x000000000f087348 */ /* 0x002fea0003c00000 */
[----:B------:R0:W2:Y:S02]  /*20e20*/  SHFL.IDX P6, R14, R13, R12, R11 ;  /* 0x0000000c0d0e7389 */ /* 0x0000a400000c000b */
[----:B012---:R-:W-:Y:S01]  /*20e30*/  ENDCOLLECTIVE ;  /* 0x000000000000791b */ /* 0x007fe20003800000 */
.L_x_811:
[----:B------:R-:W-:Y:S05]  /*20e40*/  BSYNC B1 ;  /* 0x0000000000017941 */ /* 0x000fea0003800000 */
.L_x_810:
[----:B------:R-:W-:Y:S01]  /*20e50*/  IMAD.MOV.U32 R13, RZ, RZ, R36 ;  /* 0x000000ffff0d7224 */ /* 0x000fe200078e0024 */
[----:B------:R-:W-:Y:S01]  /*20e60*/  MOV R15, 0xffffffff ;  /* 0xffffffff000f7802 */ /* 0x000fe20000000f00 */
[----:B------:R-:W-:Y:S02]  /*20e70*/  IMAD.MOV.U32 R12, RZ, RZ, RZ ;  /* 0x000000ffff0c7224 */ /* 0x000fe400078e00ff */
[----:B------:R-:W-:Y:S02]  /*20e80*/  IMAD.MOV.U32 R11, RZ, RZ, 0x1c1f ;  /* 0x00001c1fff0b7424 */ /* 0x000fe400078e00ff */
[----:B------:R-:W-:-:S07]  /*20e90*/  IMAD.MOV.U32 R40, RZ, RZ, R14 ;  /* 0x000000ffff287224 */ /* 0x000fce00078e000e */
[----:B------:R-:W-:Y:S05]  /*20ea0*/  WARPSYNC.COLLECTIVE R15, `(.L_x_812) ;  /* 0x000000000f087348 */ /* 0x000fea0003c00000 */
[----:B------:R0:W1:Y:S02]  /*20eb0*/  SHFL.IDX P6, R14, R13, R12, R11 ;  /* 0x0000000c0d0e7389 */ /* 0x00006400000c000b */
[----:B01----:R-:W-:Y:S01]  /*20ec0*/  ENDCOLLECTIVE ;  /* 0x000000000000791b */ /* 0x003fe20003800000 */
.L_x_812:
[----:B------:R-:W-:Y:S01]  /*20ed0*/  IMAD.MOV.U32 R39, RZ, RZ, R14 ;  /* 0x000000ffff277224 */ /* 0x000fe200078e000e */
[----:B------:R-:W-:Y:S06]  /*20ee0*/  BRA `(.L_x_813) ;  /* 0xfffffe9800607947 */ /* 0x000fec000383ffff */
.L_x_553:
[----:B------:R-:W-:Y:S01]  /*20ef0*/  BSSY B1, `(.L_x_814) ;  /* 0x0000008000017945 */ /* 0x000fe20003800000 */
[----:B----4-:R-:W-:Y:S02]  /*20f00*/  IMAD.MOV.U32 R13, RZ, RZ, R37 ;  /* 0x000000ffff0d7224 */ /* 0x010fe400078e0025 */
[----:B------:R-:W-:Y:S02]  /*20f10*/  IMAD.MOV.U32 R12, RZ, RZ, 0x1 ;  /* 0x00000001ff0c7424 */ /* 0x000fe400078e00ff */
[----:B------:R-:W-:Y:S02]  /*20f20*/  IMAD.MOV.U32 R11, RZ, RZ, 0x1c1f ;  /* 0x00001c1fff0b7424 */ /* 0x000fe400078e00ff */
[----:B------:R-:W-:-:S07]  /*20f30*/  IMAD.MOV.U32 R15, RZ, RZ, -0x1 ;  /* 0xffffffffff0f7424 */ /* 0x000fce00078e00ff */
[----:B0123--:R-:W-:Y:S05]  /*20f40*/  WARPSYNC.COLLECTIVE R15, `(.L_x_815) ;  /* 0x000000000f087348 */ /* 0x00ffea0003c00000 */
[----:B------:R4:W0:Y:S02]  /*20f50*/  SHFL.IDX P6, R14, R13, R12, R11 ;  /* 0x0000000c0d0e7389 */ /* 0x00082400000c000b */
[----:B01234-:R-:W-:Y:S01]  /*20f60*/  ENDCOLLECTIVE ;  /* 0x000000000000791b */ /* 0x01ffe20003800000 */
.L_x_815:
[----:B------:R-:W-:Y:S05]  /*20f70*/  BSYNC B1 ;  /* 0x0000000000017941 */ /* 0x000fea0003800000 */
.L_x_814:
        /* <DEDUP_REMOVED lines=8> */
.L_x_816:
[----:B------:R-:W-:Y:S01]  /*21000*/  IMAD.MOV.U32 R39, RZ, RZ, R14 ;  /* 0x000000ffff277224 */ /* 0x000fe200078e000e */
[----:B------:R-:W-:Y:S06]  /*21010*/  BRA `(.L_x_817) ;  /* 0xfffffe9800bc7947 */ /* 0x000fec000383ffff */
.L_x_557:
[----:B------:R0:W0:Y:S02]  /*21020*/  SYNCS.PHASECHK.TRANS64.TRYWAIT P2, [R85+URZ+0x2a8b0], R86 ;  /* 0x02a8b056550075a7 */ /* 0x000024000804017f */
[----:B0-----:R-:W-:Y:S05]  /*21030*/  @!P2 NANOSLEEP.SYNCS 0x989680 ;  /* 0x009896800000a95d */ /* 0x001fea0003900000 */
[----:B------:R-:W0:Y:S02]  /*21040*/  @!P2 SYNCS.PHASECHK.TRANS64 P2, [R85+URZ+0x2a8b0], R86 ;  /* 0x02a8b0565500a5a7 */ /* 0x000e24000804007f */
[----:B0-----:R-:W-:Y:S05]  /*21050*/  @!P2 BRA `(.L_x_557) ;  /* 0xfffffffc00f0a947 */ /* 0x001fea000383ffff */
[----:B------:R-:W-:Y:S05]  /*21060*/  BRA `(.L_x_818) ;  /* 0xfffffe9c00947947 */ /* 0x000fea000383ffff */
.L_x_577:
[----:B------:R-:W-:Y:S01]  /*21070*/  BSSY B1, `(.L_x_819) ;  /* 0x0000008000017945 */ /* 0x000fe20003800000 */
[----:B------:R-:W-:Y:S02]  /*21080*/  IMAD.MOV.U32 R13, RZ, RZ, R42 ;  /* 0x000000ffff0d7224 */ /* 0x000fe400078e002a */
[----:B------:R-:W-:Y:S02]  /*21090*/  IMAD.MOV.U32 R12, RZ, RZ, RZ ;  /* 0x000000ffff0c7224 */ /* 0x000fe400078e00ff */
[----:B------:R-:W-:Y:S02]  /*210a0*/  IMAD.MOV.U32 R11, RZ, RZ, 0x1c1f ;  /* 0x00001c1fff0b7424 */ /* 0x000fe400078e00ff */
[----:B------:R-:W-:-:S07]  /*210b0*/  IMAD.MOV.U32 R15, RZ, RZ, -0x1 ;  /* 0xffffffffff0f7424 */ /* 0x000fce00078e00ff */
[----:B---3--:R-:W-:Y:S05]  /*210c0*/  WARPSYNC.COLLECTIVE R15, `(.L_x_820) ;  /* 0x000000000f087348 */ /* 0x008fea0003c00000 */
[----:B------:R0:W1:Y:S02]  /*210d0*/  SHFL.IDX P6, R14, R13, R12, R11 ;  /* 0x0000000c0d0e7389 */ /* 0x00006400000c000b */
[----:B01-3--:R-:W-:Y:S01]  /*210e0*/  ENDCOLLECTIVE ;  /* 0x000000000000791b */ /* 0x00bfe20003800000 */
.L_x_820:
[----:B------:R-:W-:Y:S05]  /*210f0*/  BSYNC B1 ;  /* 0x0000000000017941 */ /* 0x000fea0003800000 */
.L_x_819:
[----:B------:R-:W-:Y:S01]  /*21100*/  MOV R13, R39 ;  /* 0x00000027000d7202 */ /* 0x000fe20000000f00 */
[----:B------:R-:W-:Y:S02]  /*21110*/  IMAD.MOV.U32 R12, RZ, RZ, RZ ;  /* 0x000000ffff0c7224 */ /* 0x000fe400078e00ff */
[----:B------:R-:W-:Y:S02]  /*21120*/  IMAD.MOV.U32 R11, RZ, RZ, 0x1c1f ;  /* 0x00001c1fff0b7424 */ /* 0x000fe400078e00ff */
[----:B------:R-:W-:Y:S02]  /*21130*/  IMAD.MOV.U32 R15, RZ, RZ, -0x1 ;  /* 0xffffffffff0f7424 */ /* 0x000fe400078e00ff */
[----:B------:R-:W-:-:S07]  /*21140*/  IMAD.MOV.U32 R42, RZ, RZ, R14 ;  /* 0x000000ffff2a7224 */ /* 0x000fce00078e000e */
[----:B------:R-:W-:Y:S05]  /*21150*/  WARPSYNC.COLLECTIVE R15, `(.L_x_821) ;  /* 0x000000000f087348 */ /* 0x000fea0003c00000 */
[----:B------:R0:W1:Y:S02]  /*21160*/  SHFL.IDX P6, R14, R13, R12, R11 ;  /* 0x0000000c0d0e7389 */ /* 0x00006400000c000b */
[----:B01----:R-:W-:Y:S01]  /*21170*/  ENDCOLLECTIVE ;  /* 0x000000000000791b */ /* 0x003fe20003800000 */
.L_x_821:
[----:B------:R-:W-:Y:S02]  /*21180*/  IMAD.MOV.U32 R13, RZ, RZ, R37 ;  /* 0x000000ffff0d7224 */ /* 0x000fe400078e0025 */
[----:B------:R-:W-:-:S07]  /*21190*/  IMAD.MOV.U32 R39, RZ, RZ, R14 ;  /* 0x000000ffff277224 */ /* 0x000fce00078e000e */
[----:B------:R-:W-:Y:S05]  /*211a0*/  WARPSYNC.COLLECTIVE R15, `(.L_x_822) ;  /* 0x000000000f087348 */ /* 0x000fea0003c00000 */
[----:B------:R0:W1:Y:S02]  /*211b0*/  SHFL.IDX P6, R14, R13, R12, R11 ;  /* 0x0000000c0d0e7389 */ /* 0x00006400000c000b */
[----:B01----:R-:W-:Y:S01]  /*211c0*/  ENDCOLLECTIVE ;  /* 0x000000000000791b */ /* 0x003fe20003800000 */
.L_x_822:
[----:B------:R-:W-:Y:S02]  /*211d0*/  IMAD.MOV.U32 R13, RZ, RZ, R40 ;  /* 0x000000ffff0d7224 */ /* 0x000fe400078e0028 */
[----:B------:R-:W-:-:S07]  /*211e0*/  IMAD.MOV.U32 R44, RZ, RZ, R14 ;  /* 0x000000ffff2c7224 */ /* 0x000fce00078e000e */
[----:B------:R-:W-:Y:S05]  /*211f0*/  WARPSYNC.COLLECTIVE R15, `(.L_x_823) ;  /* 0x000000000f087348 */ /* 0x000fea0003c00000 */
[----:B------:R0:W1:Y:S02]  /*21200*/  SHFL.IDX P6, R14, R13, R12, R11 ;  /* 0x0000000c0d0e7389 */ /* 0x00006400000c000b */
[----:B01----:R-:W-:Y:S01]  /*21210*/  ENDCOLLECTIVE ;  /* 0x000000000000791b */ /* 0x003fe20003800000 */
.L_x_823:
[----:B------:R-:W-:Y:S01]  /*21220*/  IMAD.MOV.U32 R41, RZ, RZ, R14 ;  /* 0x000000ffff297224 */ /* 0x000fe200078e000e */
[----:B------:R-:W-:Y:S06]  /*21230*/  BRA `(.L_x_824) ;  /* 0xfffffeac003c7947 */ /* 0x000fec000383ffff */
.L_x_581:
[----:B0-----:R0:W1:Y:S02]  /*21240*/  SYNCS.PHASECHK.TRANS64.TRYWAIT P0, [R2+URZ+0x2a800], R15 ;  /* 0x02a8000f020075a7 */ /* 0x001064000800017f */
[----:B-1----:R-:W-:Y:S05]  /*21250*/  @!P0 NANOSLEEP.SYNCS 0x989680 ;  /* 0x009896800000895d */ /* 0x002fea0003900000 */
[----:B------:R-:W1:Y:S02]  /*21260*/  @!P0 SYNCS.PHASECHK.TRANS64 P0, [R2+URZ+0x2a800], R15 ;  /* 0x02a8000f020085a7 */ /* 0x000e64000800007f */
[----:B-1----:R-:W-:Y:S05]  /*21270*/  @!P0 BRA `(.L_x_581) ;  /* 0xfffffffc00f08947 */ /* 0x002fea000383ffff */
[----:B------:R-:W-:Y:S05]  /*21280*/  BRA `(.L_x_825) ;  /* 0xfffffeb400b07947 */ /* 0x000fea000383ffff */
.L_x_605:
        /* <DEDUP_REMOVED lines=8> */
.L_x_827:
[----:B------:R-:W-:Y:S05]  /*21310*/  BSYNC B1 ;  /* 0x0000000000017941 */ /* 0x000fea0003800000 */
.L_x_826:
        /* <DEDUP_REMOVED lines=8> */
.L_x_828:
[----:B------:R-:W-:Y:S02]  /*213a0*/  IMAD.MOV.U32 R13, RZ, RZ, R37 ;  /* 0x000000ffff0d7224 */ /* 0x000fe400078e0025 */
[----:B------:R-:W-:-:S07]  /*213b0*/  IMAD.MOV.U32 R0, RZ, RZ, R14 ;  /* 0x000000ffff007224 */ /* 0x000fce00078e000e */
[----:B------:R-:W-:Y:S05]  /*213c0*/  WARPSYNC.COLLECTIVE R15, `(.L_x_829) ;  /* 0x000000000f087348 */ /* 0x000fea0003c00000 */
[----:B------:R0:W1:Y:S02]  /*213d0*/  SHFL.IDX P6, R14, R13, R12, R11 ;  /* 0x0000000c0d0e7389 */ /* 0x00006400000c000b */
[----:B01----:R-:W-:Y:S01]  /*213e0*/  ENDCOLLECTIVE ;  /* 0x000000000000791b */ /* 0x003fe20003800000 */
.L_x_829:
[----:B------:R-:W-:Y:S02]  /*213f0*/  IMAD.MOV.U32 R13, RZ, RZ, R40 ;  /* 0x000000ffff0d7224 */ /* 0x000fe400078e0028 */
[----:B------:R-:W-:-:S07]  /*21400*/  IMAD.MOV.U32 R37, RZ, RZ, R14 ;  /* 0x000000ffff257224 */ /* 0x000fce00078e000e */
[----:B------:R-:W-:Y:S05]  /*21410*/  WARPSYNC.COLLECTIVE R15, `(.L_x_830) ;  /* 0x000000000f087348 */ /* 0x000fea0003c00000 */
[----:B------:R0:W1:Y:S02]  /*21420*/  SHFL.IDX P6, R14, R13, R12, R11 ;  /* 0x0000000c0d0e7389 */ /* 0x00006400000c000b */
[----:B01----:R-:W-:Y:S01]  /*21430*/  ENDCOLLECTIVE ;  /* 0x000000000000791b */ /* 0x003fe20003800000 */
.L_x_830:
[----:B------:R-:W-:Y:S01]  /*21440*/  IMAD.MOV.U32 R40, RZ, RZ, R14 ;  /* 0x000000ffff287224 */ /* 0x000fe200078e000e */
[----:B------:R-:W-:Y:S06]  /*21450*/  BRA `(.L_x_831) ;  /* 0xfffffed4005c7947 */ /* 0x000fec000383ffff */
.L_x_609:
[----:B0-----:R0:W1:Y:S02]  /*21460*/  SYNCS.PHASECHK.TRANS64.TRYWAIT P0, [R2+URZ+0x2a800], R3 ;  /* 0x02a80003020075a7 */ /* 0x001064000800017f */
[----:B-1----:R-:W-:Y:S05]  /*21470*/  @!P0 NANOSLEEP.SYNCS 0x989680 ;  /* 0x009896800000895d */ /* 0x002fea0003900000 */
[----:B------:R-:W1:Y:S02]  /*21480*/  @!P0 SYNCS.PHASECHK.TRANS64 P0, [R2+URZ+0x2a800], R3 ;  /* 0x02a80003020085a7 */ /* 0x000e64000800007f */
[----:B-1----:R-:W-:Y:S05]  /*21490*/  @!P0 BRA `(.L_x_609) ;  /* 0xfffffffc00f08947 */ /* 0x002fea000383ffff */
[----:B------:R-:W-:Y:S05]  /*214a0*/  BRA `(.L_x_832) ;  /* 0xfffffedc00687947 */ /* 0x000fea000383ffff */
.L_x_623:
[----:B-1----:R1:W2:Y:S02]  /*214b0*/  SYNCS.PHASECHK.TRANS64.TRYWAIT P1, [R9+URZ+0x2a830], R0 ;  /* 0x02a83000090075a7 */ /* 0x0022a4000802017f */
[----:B--2---:R-:W-:Y:S05]  /*214c0*/  @!P1 NANOSLEEP.SYNCS 0x989680 ;  /* 0x009896800000995d */ /* 0x004fea0003900000 */
[----:B------:R-:W2:Y:S02]  /*214d0*/  @!P1 SYNCS.PHASECHK.TRANS64 P1, [R9+URZ+0x2a830], R0 ;  /* 0x02a83000090095a7 */ /* 0x000ea4000802007f */
[----:B--2---:R-:W-:Y:S05]  /*214e0*/  @!P1 BRA `(.L_x_623) ;  /* 0xfffffffc00f09947 */ /* 0x004fea000383ffff */
[----:B------:R-:W-:Y:S05]  /*214f0*/  BRA `(.L_x_622) ;  /* 0xffffff0000787947 */ /* 0x000fea000383ffff */
.L_x_631:
[----:B-1----:R1:W2:Y:S02]  /*21500*/  SYNCS.PHASECHK.TRANS64.TRYWAIT P1, [R15+URZ+0x2a830], R0 ;  /* 0x02a830000f0075a7 */ /* 0x0022a4000802017f */
[----:B--2---:R-:W-:Y:S05]  /*21510*/  @!P1 NANOSLEEP.SYNCS 0x989680 ;  /* 0x009896800000995d */ /* 0x004fea0003900000 */
[----:B------:R-:W2:Y:S02]  /*21520*/  @!P1 SYNCS.PHASECHK.TRANS64 P1, [R15+URZ+0x2a830], R0 ;  /* 0x02a830000f0095a7 */ /* 0x000ea4000802007f */
[----:B--2---:R-:W-:Y:S05]  /*21530*/  @!P1 BRA `(.L_x_631) ;  /* 0xfffffffc00f09947 */ /* 0x004fea000383ffff */
[----:B------:R-:W-:Y:S05]  /*21540*/  BRA `(.L_x_630) ;  /* 0xffffff24006c7947 */ /* 0x000fea000383ffff */
.L_x_636:
[----:B-1----:R1:W2:Y:S02]  /*21550*/  SYNCS.PHASECHK.TRANS64.TRYWAIT P1, [R20+URZ+0x2a850], R0 ;  /* 0x02a85000140075a7 */ /* 0x0022a4000802017f */
[----:B--2---:R-:W-:Y:S05]  /*21560*/  @!P1 NANOSLEEP.SYNCS 0x989680 ;  /* 0x009896800000995d */ /* 0x004fea0003900000 */
[----:B------:R-:W2:Y:S02]  /*21570*/  @!P1 SYNCS.PHASECHK.TRANS64 P1, [R20+URZ+0x2a850], R0 ;  /* 0x02a85000140095a7 */ /* 0x000ea4000802007f */
[----:B--2---:R-:W-:Y:S05]  /*21580*/  @!P1 BRA `(.L_x_636) ;  /* 0xfffffffc00f09947 */ /* 0x004fea000383ffff */
[----:B------:R-:W-:Y:S05]  /*21590*/  BRA `(.L_x_635) ;  /* 0xffffff3000987947 */ /* 0x000fea000383ffff */
.L_x_644:
[----:B-1----:R1:W2:Y:S02]  /*215a0*/  SYNCS.PHASECHK.TRANS64.TRYWAIT P1, [R4+URZ+0x2a850], R9 ;  /* 0x02a85009040075a7 */ /* 0x0022a4000802017f */
[----:B--2---:R-:W-:Y:S05]  /*215b0*/  @!P1 NANOSLEEP.SYNCS 0x989680 ;  /* 0x009896800000995d */ /* 0x004fea0003900000 */
[----:B------:R-:W2:Y:S02]  /*215c0*/  @!P1 SYNCS.PHASECHK.TRANS64 P1, [R4+URZ+0x2a850], R9 ;  /* 0x02a85009040095a7 */ /* 0x000ea4000802007f */
[----:B--2---:R-:W-:Y:S05]  /*215d0*/  @!P1 BRA `(.L_x_644) ;  /* 0xfffffffc00f09947 */ /* 0x004fea000383ffff */
[----:B------:R-:W-:Y:S05]  /*215e0*/  BRA `(.L_x_643) ;  /* 0xffffff4800707947 */ /* 0x000fea000383ffff */
.L_x_684:
[----:B------:R-:W0:Y:S01]  /*215f0*/  S2R R9, SR_TID.X ;  /* 0x0000000000097919 */ /* 0x000e220000002100 */
[----:B------:R-:W-:Y:S01]  /*21600*/  BSSY B1, `(.L_x_833) ;  /* 0x000000a000017945 */ /* 0x000fe20003800000 */
[----:B------:R-:W-:Y:S02]  /*21610*/  IMAD.MOV.U32 R12, RZ, RZ, RZ ;  /* 0x000000ffff0c7224 */ /* 0x000fe400078e00ff */
[----:B------:R-:W-:Y:S02]  /*21620*/  IMAD.MOV.U32 R11, RZ, RZ, 0x1f ;  /* 0x0000001fff0b7424 */ /* 0x000fe400078e00ff */
[----:B------:R-:W-:Y:S01]  /*21630*/  IMAD.MOV.U32 R15, RZ, RZ, -0x1 ;  /* 0xffffffffff0f7424 */ /* 0x000fe200078e00ff */
[----:B0-----:R-:W-:-:S04]  /*21640*/  SHF.R.U32.HI R9, RZ, 0x5, R9 ;  /* 0x00000005ff097819 */ /* 0x001fc80000011609 */
[----:B------:R-:W-:-:S05]  /*21650*/  LOP3.LUT R9, R9, 0x3, RZ, 0xc0, !PT ;  /* 0x0000000309097812 */ /* 0x000fca00078ec0ff */
[----:B------:R-:W-:-:S07]  /*21660*/  IMAD.MOV.U32 R13, RZ, RZ, R9 ;  /* 0x000000ffff0d7224 */ /* 0x000fce00078e0009 */
[----:B------:R-:W-:Y:S05]  /*21670*/  WARPSYNC.COLLECTIVE R15, `(.L_x_834) ;  /* 0x000000000f087348 */ /* 0x000fea0003c00000 */
[----:B------:R0:W1:Y:S02]  /*21680*/  SHFL.IDX P6, R14, R13, R12, R11 ;  /* 0x0000000c0d0e7389 */ /* 0x00006400000c000b */
[----:B01----:R-:W-:Y:S01]  /*21690*/  ENDCOLLECTIVE ;  /* 0x000000000000791b */ /* 0x003fe20003800000 */
.L_x_834:
[----:B------:R-:W-:Y:S05]  /*216a0*/  BSYNC B1 ;  /* 0x0000000000017941 */ /* 0x000fea0003800000 */
.L_x_833:
[----:B------:R-:W-:Y:S05]  /*216b0*/  BRA `(.L_x_835) ;  /* 0xffffff9400b07947 */ /* 0x000fea000383ffff */
.L_x_686:
[----:B------:R-:W-:Y:S01]  /*216c0*/  BSSY B1, `(.L_x_836) ;  /* 0x0000006000017945 */ /* 0x000fe20003800000 */
[----:B------:R-:W-:-:S07]  /*216d0*/  IMAD.MOV.U32 R15, RZ, RZ, -0x1 ;  /* 0xffffffffff0f7424 */ /* 0x000fce00078e00ff */
[----:B0-----:R-:W-:Y:S05]  /*216e0*/  WARPSYNC.COLLECTIVE R15, `(.L_x_837) ;  /* 0x000000000f0c7348 */ /* 0x001fea0003c00000 */
[----:B------:R-:W-:Y:S02]  /*216f0*/  ELECT P6, UR62, PT ;  /* 0x00000000003e782f */ /* 0x000fe400038c0000 */
[----:B------:R-:W-:Y:S01]  /*21700*/  MOV R14, UR62 ;  /* 0x0000003e000e7c02 */ /* 0x000fe20008000f00 */
[----:B0-----:R-:W-:Y:S10]  /*21710*/  ENDCOLLECTIVE ;  /* 0x000000000000791b */ /* 0x001ff40003800000 */
.L_x_837:
[----:B------:R-:W-:Y:S05]  /*21720*/  BSYNC B1 ;  /* 0x0000000000017941 */ /* 0x000fea0003800000 */
.L_x_836:
[----:B------:R-:W-:Y:S05]  /*21730*/  BRA `(.L_x_685) ;  /* 0xffffff9400a87947 */ /* 0x000fea000383ffff */
.L_x_688:
[----:B0-----:R0:W1:Y:S02]  /*21740*/  SYNCS.PHASECHK.TRANS64.TRYWAIT P0, [R22+URZ+0x2a820], R7 ;  /* 0x02a82007160075a7 */ /* 0x001064000800017f */
[----:B-1----:R-:W-:Y:S05]  /*21750*/  @!P0 NANOSLEEP.SYNCS 0x989680 ;  /* 0x009896800000895d */ /* 0x002fea0003900000 */
[----:B------:R-:W1:Y:S02]  /*21760*/  @!P0 SYNCS.PHASECHK.TRANS64 P0, [R22+URZ+0x2a820], R7 ;  /* 0x02a82007160085a7 */ /* 0x000e64000800007f */
[----:B-1----:R-:W-:Y:S05]  /*21770*/  @!P0 BRA `(.L_x_688) ;  /* 0xfffffffc00f08947 */ /* 0x002fea000383ffff */
[----:B------:R-:W-:Y:S05]  /*21780*/  BRA `(.L_x_838) ;  /* 0xffffff9400b87947 */ /* 0x000fea000383ffff */
.L_x_692:
[----:B-1----:R1:W2:Y:S02]  /*21790*/  SYNCS.PHASECHK.TRANS64.TRYWAIT P0, [R11+URZ+0x2a8a0], R10 ;  /* 0x02a8a00a0b0075a7 */ /* 0x0022a4000800017f */
[----:B--2---:R-:W-:Y:S05]  /*217a0*/  @!P0 NANOSLEEP.SYNCS 0x989680 ;  /* 0x009896800000895d */ /* 0x004fea0003900000 */
[----:B------:R-:W2:Y:S02]  /*217b0*/  @!P0 SYNCS.PHASECHK.TRANS64 P0, [R11+URZ+0x2a8a0], R10 ;  /* 0x02a8a00a0b0085a7 */ /* 0x000ea4000800007f */
[----:B--2---:R-:W-:Y:S05]  /*217c0*/  @!P0 BRA `(.L_x_692) ;  /* 0xfffffffc00f08947 */ /* 0x004fea000383ffff */
[----:B------:R-:W-:Y:S05]  /*217d0*/  BRA `(.L_x_839) ;  /* 0xffffff9400d07947 */ /* 0x000fea000383ffff */
.L_x_699:
[----:B0-----:R0:W2:Y:S02]  /*217e0*/  SYNCS.PHASECHK.TRANS64.TRYWAIT P0, [R11+URZ+0x2a8c0], R10 ;  /* 0x02a8c00a0b0075a7 */ /* 0x0010a4000800017f */
[----:B--2---:R-:W-:Y:S05]  /*217f0*/  @!P0 NANOSLEEP.SYNCS 0x989680 ;  /* 0x009896800000895d */ /* 0x004fea0003900000 */
[----:B------:R-:W2:Y:S02]  /*21800*/  @!P0 SYNCS.PHASECHK.TRANS64 P0, [R11+URZ+0x2a8c0], R10 ;  /* 0x02a8c00a0b0085a7 */ /* 0x000ea4000800007f */
[----:B--2---:R-:W-:Y:S05]  /*21810*/  @!P0 BRA `(.L_x_699) ;  /* 0xfffffffc00f08947 */ /* 0x004fea000383ffff */
[----:B------:R-:W-:Y:S05]  /*21820*/  BRA `(.L_x_840) ;  /* 0xffffff9800c87947 */ /* 0x000fea000383ffff */
.L_x_707:
[----:B-1----:R1:W2:Y:S02]  /*21830*/  SYNCS.PHASECHK.TRANS64.TRYWAIT P2, [R10+URZ+0x2a8a0], R9 ;  /* 0x02a8a0090a0075a7 */ /* 0x0022a4000804017f */
[----:B--2---:R-:W-:Y:S05]  /*21840*/  @!P2 NANOSLEEP.SYNCS 0x989680 ;  /* 0x009896800000a95d */ /* 0x004fea0003900000 */
[----:B------:R-:W2:Y:S02]  /*21850*/  @!P2 SYNCS.PHASECHK.TRANS64 P2, [R10+URZ+0x2a8a0], R9 ;  /* 0x02a8a0090a00a5a7 */ /* 0x000ea4000804007f */
[----:B--2---:R-:W-:Y:S05]  /*21860*/  @!P2 BRA `(.L_x_707) ;  /* 0xfffffffc00f0a947 */ /* 0x004fea000383ffff */
[----:B------:R-:W-:Y:S05]  /*21870*/  BRA `(.L_x_841) ;  /* 0xffffff9c00c47947 */ /* 0x000fea000383ffff */
.L_x_714:
[----:B0-----:R0:W2:Y:S02]  /*21880*/  SYNCS.PHASECHK.TRANS64.TRYWAIT P2, [R10+URZ+0x2a8c0], R9 ;  /* 0x02a8c0090a0075a7 */ /* 0x0010a4000804017f */
[----:B--2---:R-:W-:Y:S05]  /*21890*/  @!P2 NANOSLEEP.SYNCS 0x989680 ;  /* 0x009896800000a95d */ /* 0x004fea0003900000 */
[----:B------:R-:W2:Y:S02]  /*218a0*/  @!P2 SYNCS.PHASECHK.TRANS64 P2, [R10+URZ+0x2a8c0], R9 ;  /* 0x02a8c0090a00a5a7 */ /* 0x000ea4000804007f */
[----:B--2---:R-:W-:Y:S05]  /*218b0*/  @!P2 BRA `(.L_x_714) ;  /* 0xfffffffc00f0a947 */ /* 0x004fea000383ffff */
[----:B------:R-:W-:Y:S05]  /*218c0*/  BRA `(.L_x_842) ;  /* 0xffffffa000b87947 */ /* 0x000fea000383ffff */
.L_x_730:
[----:B0-----:R-:W0:Y:S01]  /*218d0*/  S2R R8, SR_TID.X ;  /* 0x0000000000087919 */ /* 0x001e220000002100 */
[----:B------:R-:W-:Y:S01]  /*218e0*/  BSSY B0, `(.L_x_843) ;  /* 0x000000a000007945 */ /* 0x000fe20003800000 */
[----:B------:R-:W-:Y:S02]  /*218f0*/  IMAD.MOV.U32 R12, RZ, RZ, RZ ;  /* 0x000000ffff0c7224 */ /* 0x000fe400078e00ff */
[----:B------:R-:W-:Y:S02]  /*21900*/  IMAD.MOV.U32 R11, RZ, RZ, 0x1f ;  /* 0x0000001fff0b7424 */ /* 0x000fe400078e00ff */
[----:B------:R-:W-:Y:S01]  /*21910*/  IMAD.MOV.U32 R15, RZ, RZ, -0x1 ;  /* 0xffffffffff0f7424 */ /* 0x000fe200078e00ff */
[----:B0-----:R-:W-:-:S04]  /*21920*/  SHF.R.U32.HI R8, RZ, 0x5, R8 ;  /* 0x00000005ff087819 */ /* 0x001fc80000011608 */
[----:B------:R-:W-:-:S05]  /*21930*/  LOP3.LUT R8, R8, 0x3, RZ, 0xc0, !PT ;  /* 0x0000000308087812 */ /* 0x000fca00078ec0ff */
[----:B------:R-:W-:-:S07]  /*21940*/  IMAD.MOV.U32 R13, RZ, RZ, R8 ;  /* 0x000000ffff0d7224 */ /* 0x000fce00078e0008 */
[----:B-----5:R-:W-:Y:S05]  /*21950*/  WARPSYNC.COLLECTIVE R15, `(.L_x_844) ;  /* 0x000000000f087348 */ /* 0x020fea0003c00000 */
[----:B------:R0:W1:Y:S02]  /*21960*/  SHFL.IDX P6, R14, R13, R12, R11 ;  /* 0x0000000c0d0e7389 */ /* 0x00006400000c000b */
[----:B01---5:R-:W-:Y:S01]  /*21970*/  ENDCOLLECTIVE ;  /* 0x000000000000791b */ /* 0x023fe20003800000 */
.L_x_844:
[----:B------:R-:W-:Y:S05]  /*21980*/  BSYNC B0 ;  /* 0x0000000000007941 */ /* 0x000fea0003800000 */
.L_x_843:
[----:B------:R-:W-:Y:S05]  /*21990*/  BRA `(.L_x_845) ;  /* 0xffffffb000587947 */ /* 0x000fea000383ffff */
.L_x_733:
[----:B0-----:R0:W1:Y:S02]  /*219a0*/  SYNCS.PHASECHK.TRANS64.TRYWAIT P0, [R7+URZ+0x2a840], R2 ;  /* 0x02a84002070075a7 */ /* 0x001064000800017f */
[----:B-1----:R-:W-:Y:S05]  /*219b0*/  @!P0 NANOSLEEP.SYNCS 0x989680 ;  /* 0x009896800000895d */ /* 0x002fea0003900000 */
[----:B------:R-:W1:Y:S02]  /*219c0*/  @!P0 SYNCS.PHASECHK.TRANS64 P0, [R7+URZ+0x2a840], R2 ;  /* 0x02a84002070085a7 */ /* 0x000e64000800007f */
[----:B-1----:R-:W-:Y:S05]  /*219d0*/  @!P0 BRA `(.L_x_733) ;  /* 0xfffffffc00f08947 */ /* 0x002fea000383ffff */
[----:B------:R-:W-:Y:S05]  /*219e0*/  BRA `(.L_x_846) ;  /* 0xffffffb000a87947 */ /* 0x000fea000383ffff */
.L_x_734:
[----:B------:R-:W-:Y:S01]  /*219f0*/  BSSY B0, `(.L_x_847) ;  /* 0x0000008000007945 */ /* 0x000fe20003800000 */
[----:B------:R-:W-:Y:S01]  /*21a00*/  IMAD.MOV.U32 R13, RZ, RZ, R0 ;  /* 0x000000ffff0d7224 */ /* 0x000fe200078e0000 */
[----:B------:R-:W-:Y:S01]  /*21a10*/  MOV R11, 0x181f ;  /* 0x0000181f000b7802 */ /* 0x000fe20000000f00 */
[----:B------:R-:W-:Y:S02]  /*21a20*/  IMAD.MOV.U32 R12, RZ, RZ, RZ ;  /* 0x000000ffff0c7224 */ /* 0x000fe400078e00ff */
[----:B------:R-:W-:-:S07]  /*21a30*/  IMAD.MOV.U32 R15, RZ, RZ, -0x1 ;  /* 0xffffffffff0f7424 */ /* 0x000fce00078e00ff */
[----:B------:R-:W-:Y:S05]  /*21a40*/  WARPSYNC.COLLECTIVE R15, `(.L_x_848) ;  /* 0x000000000f087348 */ /* 0x000fea0003c00000 */
[----:B------:R0:W1:Y:S02]  /*21a50*/  SHFL.IDX P6, R14, R13, R12, R11 ;  /* 0x0000000c0d0e7389 */ /* 0x00006400000c000b */
[----:B01----:R-:W-:Y:S01]  /*21a60*/  ENDCOLLECTIVE ;  /* 0x000000000000791b */ /* 0x003fe20003800000 */
.L_x_848:
[----:B------:R-:W-:Y:S05]  /*21a70*/  BSYNC B0 ;  /* 0x0000000000007941 */ /* 0x000fea0003800000 */
.L_x_847:
[----:B------:R-:W-:Y:S02]  /*21a80*/  IMAD.MOV.U32 R13, RZ, RZ, R4 ;  /* 0x000000ffff0d7224 */ /* 0x000fe400078e0004 */
[----:B------:R-:W-:Y:S02]  /*21a90*/  IMAD.MOV.U32 R12, RZ, RZ, RZ ;  /* 0x000000ffff0c7224 */ /* 0x000fe400078e00ff */
[----:B------:R-:W-:Y:S02]  /*21aa0*/  IMAD.MOV.U32 R11, RZ, RZ, 0x181f ;  /* 0x0000181fff0b7424 */ /* 0x000fe400078e00ff */
[----:B------:R-:W-:Y:S02]  /*21ab0*/  IMAD.MOV.U32 R15, RZ, RZ, -0x1 ;  /* 0xffffffffff0f7424 */ /* 0x000fe400078e00ff */
[----:B------:R-:W-:Y:S02]  /*21ac0*/  IMAD.MOV.U32 R2, RZ, RZ, R14 ;  /* 0x000000ffff027224 */ /* 0x000fe400078e000e */
[----:B------:R-:W-:-:S07]  /*21ad0*/  @P0 IMAD R8, R5, 0x2, R22 ;  /* 0x0000000205080824 */ /* 0x000fce00078e0216 */
[----:B------:R-:W-:Y:S05]  /*21ae0*/  WARPSYNC.COLLECTIVE R15, `(.L_x_849) ;  /* 0x000000000f087348 */ /* 0x000fea0003c00000 */
[----:B------:R0:W1:Y:S02]  /*21af0*/  SHFL.IDX P6, R14, R13, R12, R11 ;  /* 0x0000000c0d0e7389 */ /* 0x00006400000c000b */
[----:B01----:R-:W-:Y:S01]  /*21b00*/  ENDCOLLECTIVE ;  /* 0x000000000000791b */ /* 0x003fe20003800000 */
.L_x_849:
[----:B------:R-:W-:Y:S02]  /*21b10*/  IMAD.MOV.U32 R13, RZ, RZ, R0 ;  /* 0x000000ffff0d7224 */ /* 0x000fe400078e0000 */
[----:B------:R-:W-:Y:S02]  /*21b20*/  IMAD.MOV.U32 R12, RZ, RZ, 0x1 ;  /* 0x00000001ff0c7424 */ /* 0x000fe400078e00ff */
[----:B------:R-:W-:-:S07]  /*21b30*/  IMAD.MOV.U32 R3, RZ, RZ, R14 ;  /* 0x000000ffff037224 */ /* 0x000fce00078e000e */
[----:B------:R-:W-:Y:S05]  /*21b40*/  WARPSYNC.COLLECTIVE R15, `(.L_x_850) ;  /* 0x000000000f087348 */ /* 0x000fea0003c00000 */
[----:B------:R0:W1:Y:S02]  /*21b50*/  SHFL.IDX P6, R14, R13, R12, R11 ;  /* 0x0000000c0d0e7389 */ /* 0x00006400000c000b */
[----:B01----:R-:W-:Y:S01]  /*21b60*/  ENDCOLLECTIVE ;  /* 0x000000000000791b */ /* 0x003fe20003800000 */
.L_x_850:
        /* <DEDUP_REMOVED lines=13> */
[----:B0-----:R-:W-:-:S07]  /*21c40*/  IMAD.MOV.U32 R2, RZ, RZ, R14 ;  /* 0x000000ffff027224 */ /* 0x001fce00078e000e */
[----:B------:R-:W-:Y:S05]  /*21c50*/  WARPSYNC.COLLECTIVE R15, `(.L_x_851) ;  /* 0x000000000f087348 */ /* 0x000fea0003c00000 */
[----:B------:R0:W1:Y:S02]  /*21c60*/  SHFL.IDX P6, R14, R13, R12, R11 ;  /* 0x0000000c0d0e7389 */ /* 0x00006400000c000b */
[----:B01----:R-:W-:Y:S01]  /*21c70*/  ENDCOLLECTIVE ;  /* 0x000000000000791b */ /* 0x003fe20003800000 */
.L_x_851:
[----:B------:R-:W-:Y:S01]  /*21c80*/  @P1 IMAD R8, R5, 0x2, R22 ;  /* 0x0000000205081824 */ /* 0x000fe200078e0216 */
[----:B------:R-:W-:Y:S01]  /*21c90*/  MOV R13, R0 ;  /* 0x00000000000d7202 */ /* 0x000fe20000000f00 */
[----:B------:R-:W-:Y:S02]  /*21ca0*/  IMAD.MOV.U32 R12, RZ, RZ, 0x2 ;  /* 0x00000002ff0c7424 */ /* 0x000fe400078e00ff */
[----:B------:R-:W-:-:S07]  /*21cb0*/  IMAD.MOV.U32 R3, RZ, RZ, R14 ;  /* 0x000000ffff037224 */ /* 0x000fce00078e000e */
[----:B------:R-:W-:Y:S05]  /*21cc0*/  WARPSYNC.COLLECTIVE R15, `(.L_x_852) ;  /* 0x000000000f087348 */ /* 0x000fea0003c00000 */
[----:B------:R0:W1:Y:S02]  /*21cd0*/  SHFL.IDX P6, R14, R13, R12, R11 ;  /* 0x0000000c0d0e7389 */ /* 0x00006400000c000b */
[----:B01----:R-:W-:Y:S01]  /*21ce0*/  ENDCOLLECTIVE ;  /* 0x000000000000791b */ /* 0x003fe20003800000 */
.L_x_852:
        /* <DEDUP_REMOVED lines=17> */
.L_x_853:
[----:B------:R-:W-:Y:S02]  /*21e00*/  @P1 IMAD R8, R5, 0x2, R22 ;  /* 0x0000000205081824 */ /* 0x000fe400078e0216 */
[----:B------:R-:W-:Y:S02]  /*21e10*/  IMAD.MOV.U32 R13, RZ, RZ, R0 ;  /* 0x000000ffff0d7224 */ /* 0x000fe400078e0000 */
[----:B------:R-:W-:Y:S02]  /*21e20*/  IMAD.MOV.U32 R12, RZ, RZ, 0x3 ;  /* 0x00000003ff0c7424 */ /* 0x000fe400078e00ff */
[----:B------:R-:W-:-:S07]  /*21e30*/  IMAD.MOV.U32 R3, RZ, RZ, R14 ;  /* 0x000000ffff037224 */ /* 0x000fce00078e000e */
[----:B------:R-:W-:Y:S05]  /*21e40*/  WARPSYNC.COLLECTIVE R15, `(.L_x_854) ;  /* 0x000000000f087348 */ /* 0x000fea0003c00000 */
[----:B------:R0:W1:Y:S02]  /*21e50*/  SHFL.IDX P6, R14, R13, R12, R11 ;  /* 0x0000000c0d0e7389 */ /* 0x00006400000c000b */
[----:B01----:R-:W-:Y:S01]  /*21e60*/  ENDCOLLECTIVE ;  /* 0x000000000000791b */ /* 0x003fe20003800000 */
.L_x_854:
        /* <DEDUP_REMOVED lines=17> */
.L_x_855:
[----:B------:R-:W-:Y:S02]  /*21f80*/  @P1 IMAD R8, R5, 0x2, R22 ;  /* 0x0000000205081824 */ /* 0x000fe400078e0216 */
[----:B------:R-:W-:Y:S02]  /*21f90*/  IMAD.MOV.U32 R13, RZ, RZ, R0 ;  /* 0x000000ffff0d7224 */ /* 0x000fe400078e0000 */
[----:B------:R-:W-:Y:S02]  /*21fa0*/  IMAD.MOV.U32 R12, RZ, RZ, 0x4 ;  /* 0x00000004ff0c7424 */ /* 0x000fe400078e00ff */
[----:B------:R-:W-:-:S07]  /*21fb0*/  IMAD.MOV.U32 R3, RZ, RZ, R14 ;  /* 0x000000ffff037224 */ /* 0x000fce00078e000e */
[----:B------:R-:W-:Y:S05]  /*21fc0*/  WARPSYNC.COLLECTIVE R15, `(.L_x_856) ;  /* 0x000000000f087348 */ /* 0x000fea0003c00000 */
[----:B------:R0:W1:Y:S02]  /*21fd0*/  SHFL.IDX P6, R14, R13, R12, R11 ;  /* 0x0000000c0d0e7389 */ /* 0x00006400000c000b */
[----:B01----:R-:W-:Y:S01]  /*21fe0*/  ENDCOLLECTIVE ;  /* 0x000000000000791b */ /* 0x003fe20003800000 */
.L_x_856:
[----:B------:R-:W-:-:S05]  /*21ff0*/  @P1 LEA R3, P0, R9, R3, 0x1 ;  /* 0x0000000309031211 */ /* 0x000fca00078008ff */
[----:B------:R-:W-:-:S05]  /*22000*/  @P1 IMAD.X R2, RZ, RZ, R2, P0 ;  /* 0x000000ffff021224 */ /* 0x000fca00000e0602 */
[----:B------:R-:W-:Y:S02]  /*22010*/  @P1 LOP3.LUT R3, R3, R2, RZ, 0x3c, !PT ;  /* 0x0000000203031212 */ /* 0x000fe400078e3cff */
[----:B------:R-:W-:Y:S02]  /*22020*/  MOV R13, R4 ;  /* 0x00000004000d7202 */ /* 0x000fe40000000f00 */
        /* <DEDUP_REMOVED lines=13> */
.L_x_857:
[----:B------:R-:W-:Y:S02]  /*22100*/  @P1 IMAD R8, R5, 0x2, R22 ;  /* 0x0000000205081824 */ /* 0x000fe400078e0216 */
[----:B------:R-:W-:Y:S02]  /*22110*/  IMAD.MOV.U32 R13, RZ, RZ, R0 ;  /* 0x000000ffff0d7224 */ /* 0x000fe400078e0000 */
[----:B------:R-:W-:Y:S02]  /*22120*/  IMAD.MOV.U32 R12, RZ, RZ, 0x5 ;  /* 0x00000005ff0c7424 */ /* 0x000fe400078e00ff */
[----:B------:R-:W-:-:S07]  /*22130*/  IMAD.MOV.U32 R3, RZ, RZ, R14 ;  /* 0x000000ffff037224 */ /* 0x000fce00078e000e */
[----:B------:R-:W-:Y:S05]  /*22140*/  WARPSYNC.COLLECTIVE R15, `(.L_x_858) ;  /* 0x000000000f087348 */ /* 0x000fea0003c00000 */
[----:B------:R0:W1:Y:S02]  /*22150*/  SHFL.IDX P6, R14, R13, R12, R11 ;  /* 0x0000000c0d0e7389 */ /* 0x00006400000c000b */
[----:B01----:R-:W-:Y:S01]  /*22160*/  ENDCOLLECTIVE ;  /* 0x000000000000791b */ /* 0x003fe20003800000 */
.L_x_858:
[----:B------:R-:W-:-:S05]  /*22170*/  @P1 LEA R3, P0, R9, R3, 0x1 ;  /* 0x0000000309031211 */ /* 0x000fca00078008ff */
[----:B------:R-:W-:-:S05]  /*22180*/  @P1 IMAD.X R2, RZ, RZ, R2, P0 ;  /* 0x000000ffff021224 */ /* 0x000fca00000e0602 */
[----:B------:R-:W-:Y:S01]  /*22190*/  @P1 LOP3.LUT R3, R3, R2, RZ, 0x3c, !PT ;  /* 0x0000000203031212 */ /* 0x000fe200078e3cff */
[----:B------:R-:W-:-:S03]  /*221a0*/  IMAD.MOV.U32 R13, RZ, RZ, R4 ;  /* 0x000000ffff0d7224 */ /* 0x000fc600078e0004 */
[----:B------:R-:W-:-:S04]  /*221b0*/  @P1 LOP3.LUT R2, R3, R2, RZ, 0x3c, !PT ;  /* 0x0000000203021212 */ /* 0x000fc800078e3cff */
[----:B------:R-:W-:Y:S01]  /*221c0*/  @P1 LOP3.LUT R3, R3, R2, RZ, 0x3c, !PT ;  /* 0x0000000203031212 */ /* 0x000fe200078e3cff */
[----:B------:R-:W-:-:S07]  /*221d0*/  IMAD.MOV.U32 R0, RZ, RZ, R14 ;  /* 0x000000ffff007224 */ /* 0x000fce00078e000e */
[----:B------:R-:W-:Y:S05]  /*221e0*/  WARPSYNC.COLLECTIVE R15, `(.L_x_859) ;  /* 0x000000000f087348 */ /* 0x000fea0003c00000 */
[----:B------:R0:W1:Y:S02]  /*221f0*/  SHFL.IDX P6, R14, R13, R12, R11 ;  /* 0x0000000c0d0e7389 */ /* 0x00006400000c000b */
[----:B01----:R-:W-:Y:S01]  /*22200*/  ENDCOLLECTIVE ;  /* 0x000000000000791b */ /* 0x003fe20003800000 */
.L_x_859:
[----:B------:R-:W-:Y:S01]  /*22210*/  @!PT LDS RZ, [RZ] ;  /* 0x00000000fffff984 */ /* 0x000fe20000000800 */
[----:B------:R-:W-:Y:S01]  /*22220*/  @!PT LDS RZ, [RZ] ;  /* 0x00000000fffff984 */ /* 0x000fe20000000800 */
[----:B------:R-:W-:Y:S01]  /*22230*/  @!PT LDS RZ, [RZ] ;  /* 0x00000000fffff984 */ /* 0x000fe20000000800 */
[----:B------:R-:W-:Y:S04]  /*22240*/  @P1 LDGSTS.E.BYPASS.LTC128B.128 [R8+0x1a400], desc[UR56][R2.64], !P4 ;  /* 0x1a40000002081fae */ /* 0x000fe8000e101d78 */
[----:B------:R-:W-:Y:S04]  /*22250*/  @P1 LDGSTS.E.BYPASS.LTC128B.128 [R8+0x1d400], desc[UR56][R2.64+0x80], !P3 ;  /* 0x1d40008002081fae */ /* 0x000fe8000d901d78 */
[----:B------:R0:W-:Y:S02]  /*22260*/  @P1 LDGSTS.E.BYPASS.LTC128B.128 [R8+0x20400], desc[UR56][R2.64+0x100], !P2 ;  /* 0x2040010002081fae */ /* 0x0001e4000d101d78 */
[----:B0-----:R-:W-:Y:S01]  /*22270*/  IMAD.MOV.U32 R2, RZ, RZ, R14 ;  /* 0x000000ffff027224 */ /* 0x001fe200078e000e */
[----:B------:R-:W-:Y:S06]  /*22280*/  BRA `(.L_x_860) ;  /* 0xffffffac00fc7947 */ /* 0x000fec000383ffff */
.L_x_739:
[----:B------:R-:W-:Y:S02]  /*22290*/  IMAD.MOV.U32 R13, RZ, RZ, R5 ;  /* 0x000000ffff0d7224 */ /* 0x000fe400078e0005 */
[----:B------:R-:W-:Y:S02]  /*222a0*/  IMAD.MOV.U32 R12, RZ, RZ, RZ ;  /* 0x000000ffff0c7224 */ /* 0x000fe400078e00ff */
[----:B------:R-:W-:Y:S02]  /*222b0*/  IMAD.MOV.U32 R11, RZ, RZ, 0x181f ;  /* 0x0000181fff0b7424 */ /* 0x000fe400078e00ff */
[----:B------:R-:W-:Y:S02]  /*222c0*/  IMAD.MOV.U32 R15, RZ, RZ, -0x1 ;  /* 0xffffffffff0f7424 */ /* 0x000fe400078e00ff */
[----:B-----5:R-:W-:Y:S02]  /*222d0*/  IMAD R6, R17, R8, RZ ;  /* 0x0000000811067224 */ /* 0x020fe400078e02ff */
[----:B------:R-:W-:-:S07]  /*222e0*/  IMAD.IADD R4, R10, 0x1, R4 ;  /* 0x000000010a047824 */ /* 0x000fce00078e0204 */
[----:B------:R-:W-:Y:S05]  /*222f0*/  WARPSYNC.COLLECTIVE R15, `(.L_x_861) ;  /* 0x000000000f087348 */ /* 0x000fea0003c00000 */
[----:B------:R0:W1:Y:S02]  /*22300*/  SHFL.IDX P6, R14, R13, R12, R11 ;  /* 0x0000000c0d0e7389 */ /* 0x00006400000c000b */
[----:B01----:R-:W-:Y:S01]  /*22310*/  ENDCOLLECTIVE ;  /* 0x000000000000791b */ /* 0x003fe20003800000 */
.L_x_861:
[----:B------:R-:W-:Y:S01]  /*22320*/  ISETP.GE.AND P1, PT, R4, R6, PT ;  /* 0x000000060400720c */ /* 0x000fe20003f26270 */
[----:B------:R-:W-:Y:S02]  /*22330*/  IMAD.MOV.U32 R13, RZ, RZ, R0 ;  /* 0x000000ffff0d7224 */ /* 0x000fe400078e0000 */
[----:B------:R-:W-:-:S10]  /*22340*/  IMAD.MOV.U32 R2, RZ, RZ, R14 ;  /* 0x000000ffff027224 */ /* 0x000fd400078e000e */
[----:B------:R-:W-:Y:S05]  /*22350*/  WARPSYNC.COLLECTIVE R15, `(.L_x_862) ;  /* 0x000000000f087348 */ /* 0x000fea0003c00000 */
[----:B------:R0:W1:Y:S02]  /*22360*/  SHFL.IDX P6, R14, R13, R12, R11 ;  /* 0x0000000c0d0e7389 */ /* 0x00006400000c000b */
[----:B01----:R-:W-:Y:S01]  /*22370*/  ENDCOLLECTIVE ;  /* 0x000000000000791b */ /* 0x003fe20003800000 */
.L_x_862:
[----:B------:R-:W-:Y:S02]  /*22380*/  IMAD.MOV.U32 R13, RZ, RZ, R5 ;  /* 0x000000ffff0d7224 */ /* 0x000fe400078e0005 */
[----:B------:R-:W-:Y:S02]  /*22390*/  IMAD.MOV.U32 R12, RZ, RZ, 0x1 ;  /* 0x00000001ff0c7424 */ /* 0x000fe400078e00ff */
[----:B------:R-:W-:-:S07]  /*223a0*/  IMAD.MOV.U32 R3, RZ, RZ, R14 ;  /* 0x000000ffff037224 */ /* 0x000fce00078e000e */
[----:B------:R-:W-:Y:S05]  /*223b0*/  WARPSYNC.COLLECTIVE R15, `(.L_x_863) ;  /* 0x000000000f087348 */ /* 0x000fea0003c00000 */
[----:B------:R0:W1:Y:S02]  /*223c0*/  SHFL.IDX P6, R14, R13, R12, R11 ;  /* 0x0000000c0d0e7389 */ /* 0x00006400000c000b */
[----:B01----:R-:W-:Y:S01]  /*223d0*/  ENDCOLLECTIVE ;  /* 0x000000000000791b */ /* 0x003fe20003800000 */
.L_x_863:
[----:B------:R-:W-:-:S04]  /*223e0*/  @!P1 LEA R7, P4, R9, R3, 0x1 ;  /* 0x0000000309079211 */ /* 0x000fc800078808ff */
[----:B------:R-:W-:Y:S01]  /*223f0*/  @!P1 IADD3.X R3, RZ, R2, RZ, P4, !PT ;  /* 0x00000002ff039210 */ /* 0x000fe200027fe4ff */
[----:B------:R-:W-:Y:S02]  /*22400*/  @!P1 IMAD.MOV.U32 R2, RZ, RZ, R7 ;  /* 0x000000ffff029224 */ /* 0x000fe400078e0007 */
[----:B------:R-:W-:-:S03]  /*22410*/  VIADD R7, R4, 0x10 ;  /* 0x0000001004077836 */ /* 0x000fc60000000000 */
[----:B------:R-:W-:Y:S01]  /*22420*/  @!PT LDS RZ, [RZ] ;  /* 0x00000000fffff984 */ /* 0x000fe20000000800 */
[----:B------:R-:W-:Y:S01]  /*22430*/  @!PT LDS RZ, [RZ] ;  /* 0x00000000fffff984 */ /* 0x000fe20000000800 */
[----:B------:R-:W-:Y:S01]  /*22440*/  @!PT LDS RZ, [RZ] ;  /* 0x00000000fffff984 */ /* 0x000fe20000000800 */
[----:B------:R-:W-:Y:S01]  /*22450*/  @!P1 LDGSTS.E.BYPASS.LTC128B.128 [R35+0xc400], desc[UR56][R2.64], !P3 ;  /* 0x0c40000002239fae */ /* 0x000fe2000d901d78 */
[----:B------:R-:W-:-:S03]  /*22460*/  IMAD.MOV.U32 R13, RZ, RZ, R0 ;  /* 0x000000ffff0d7224 */ /* 0x000fc600078e0000 */
[----:B------:R-:W-:Y:S04]  /*22470*/  @!P1 LDGSTS.E.BYPASS.LTC128B.128 [R35+0x10400], desc[UR56][R2.64+0x80], !P2 ;  /* 0x1040008002239fae */ /* 0x000fe8000d101d78 */
[----:B------:R0:W-:Y:S01]  /*22480*/  @!P1 LDGSTS.E.BYPASS.LTC128B.128 [R35+0x14400], desc[UR56][R2.64+0x100], !P0 ;  /* 0x1440010002239fae */ /* 0x0001e2000c101d78 */
[----:B------:R-:W-:Y:S01]  /*22490*/  ISETP.GE.AND P1, PT, R7, R6, PT ;  /* 0x000000060700720c */ /* 0x000fe20003f26270 */
[----:B0-----:R-:W-:-:S12]  /*224a0*/  IMAD.MOV.U32 R2, RZ, RZ, R14 ;  /* 0x000000ffff027224 */ /* 0x001fd800078e000e */
[----:B------:R-:W-:Y:S05]  /*224b0*/  WARPSYNC.COLLECTIVE R15, `(.L_x_864) ;  /* 0x000000000f087348 */ /* 0x000fea0003c00000 */
[----:B------:R0:W1:Y:S02]  /*224c0*/  SHFL.IDX P6, R14, R13, R12, R11 ;  /* 0x0000000c0d0e7389 */ /* 0x00006400000c000b */
[----:B01----:R-:W-:Y:S01]  /*224d0*/  ENDCOLLECTIVE ;  /* 0x000000000000791b */ /* 0x003fe20003800000 */
.L_x_864:
[----:B------:R-:W-:Y:S02]  /*224e0*/  IMAD.MOV.U32 R13, RZ, RZ, R5 ;  /* 0x000000ffff0d7224 */ /* 0x000fe400078e0005 */
[----:B------:R-:W-:Y:S02]  /*224f0*/  IMAD.MOV.U32 R12, RZ, RZ, 0x2 ;  /* 0x00000002ff0c7424 */ /* 0x000fe400078e00ff */
[----:B------:R-:W-:-:S07]  /*22500*/  IMAD.MOV.U32 R3, RZ, RZ, R14 ;  /* 0x000000ffff037224 */ /* 0x000fce00078e000e */
[----:B------:R-:W-:Y:S05]  /*22510*/  WARPSYNC.COLLECTIVE R15, `(.L_x_865) ;  /* 0x000000000f087348 */ /* 0x000fea0003c00000 */
[----:B------:R0:W1:Y:S02]  /*22520*/  SHFL.IDX P6, R14, R13, R12, R11 ;  /* 0x0000000c0d0e7389 */ /* 0x00006400000c000b */
[----:B01----:R-:W-:Y:S01]  /*22530*/  ENDCOLLECTIVE ;  /* 0x000000000000791b */ /* 0x003fe20003800000 */
.L_x_865:
[----:B------:R-:W-:-:S05]  /*22540*/  @!P1 LEA R7, P4, R9, R3, 0x1 ;  /* 0x0000000309079211 */ /* 0x000fca00078808ff */
[----:B------:R-:W-:Y:S02]  /*22550*/  @!P1 IMAD.X R8, RZ, RZ, R2, P4 ;  /* 0x000000ffff089224 */ /* 0x000fe400020e0602 */
[----:B------:R-:W-:Y:S02]  /*22560*/  @!P1 IMAD.MOV.U32 R2, RZ, RZ, R7 ;  /* 0x000000ffff029224 */ /* 0x000fe400078e0007 */
[----:B------:R-:W-:Y:S02]  /*22570*/  @!P1 IMAD.MOV.U32 R3, RZ, RZ, R8 ;  /* 0x000000ffff039224 */ /* 0x000fe400078e0008 */
[----:B------:R-:W-:Y:S02]  /*22580*/  IMAD.MOV.U32 R13, RZ, RZ, R0 ;  /* 0x000000ffff0d7224 */ /* 0x000fe400078e0000 */
[----:B------:R-:W-:Y:S01]  /*22590*/  VIADD R7, R4, 0x20 ;  /* 0x0000002004077836 */ /* 0x000fe20000000000 */
[----:B------:R-:W-:Y:S01]  /*225a0*/  @!PT LDS RZ, [RZ] ;  /* 0x00000000fffff984 */ /* 0x000fe20000000800 */
[----:B------:R-:W-:Y:S01]  /*225b0*/  @!PT LDS RZ, [RZ] ;  /* 0x00000000fffff984 */ /* 0x000fe20000000800 */
[----:B------:R-:W-:Y:S01]  /*225c0*/  @!PT LDS RZ, [RZ] ;  /* 0x00000000fffff984 */ /* 0x000fe20000000800 */
[----:B------:R-:W-:Y:S04]  /*225d0*/  @!P1 LDGSTS.E.BYPASS.LTC128B.128 [R35+0xcc00], desc[UR56][R2.64], !P3 ;  /* 0x0cc0000002239fae */ /* 0x000fe8000d901d78 */
[----:B------:R-:W-:Y:S04]  /*225e0*/  @!P1 LDGSTS.E.BYPASS.LTC128B.128 [R35+0x10c00], desc[UR56][R2.64+0x80], !P2 ;  /* 0x10c0008002239fae */ /* 0x000fe8000d101d78 */
[----:B------:R0:W-:Y:S01]  /*225f0*/  @!P1 LDGSTS.E.BYPASS.LTC128B.128 [R35+0x14c00], desc[UR56][R2.64+0x100], !P0 ;  /* 0x14c0010002239fae */ /* 0x0001e2000c101d78 */
[----:B------:R-:W-:Y:S01]  /*22600*/  ISETP.GE.AND P1, PT, R7, R6, PT ;  /* 0x000000060700720c */ /* 0x000fe20003f26270 */
[----:B0-----:R-:W-:-:S12]  /*22610*/  IMAD.MOV.U32 R2, RZ, RZ, R14 ;  /* 0x000000ffff027224 */ /* 0x001fd800078e000e */
[----:B------:R-:W-:Y:S05]  /*22620*/  WARPSYNC.COLLECTIVE R15, `(.L_x_866) ;  /* 0x000000000f087348 */ /* 0x000fea0003c00000 */
[----:B------:R0:W1:Y:S02]  /*22630*/  SHFL.IDX P6, R14, R13, R12, R11 ;  /* 0x0000000c0d0e7389 */ /* 0x00006400000c000b */
[----:B01----:R-:W-:Y:S01]  /*22640*/  ENDCOLLECTIVE ;  /* 0x000000000000791b */ /* 0x003fe20003800000 */
.L_x_866:
[----:B------:R-:W-:Y:S02]  /*22650*/  IMAD.MOV.U32 R13, RZ, RZ, R5 ;  /* 0x000000ffff0d7224 */ /* 0x000fe400078e0005 */
[----:B------:R-:W-:Y:S02]  /*22660*/  IMAD.MOV.U32 R12, RZ, RZ, 0x3 ;  /* 0x00000003ff0c7424 */ /* 0x000fe400078e00ff */
[----:B------:R-:W-:-:S07]  /*22670*/  IMAD.MOV.U32 R3, RZ, RZ, R14 ;  /* 0x000000ffff037224 */ /* 0x000fce00078e000e */
[----:B------:R-:W-:Y:S05]  /*22680*/  WARPSYNC.COLLECTIVE R15, `(.L_x_867) ;  /* 0x000000000f087348 */ /* 0x000fea0003c00000 */
[----:B------:R0:W1:Y:S02]  /*22690*/  SHFL.IDX P6, R14, R13, R12, R11 ;  /* 0x0000000c0d0e7389 */ /* 0x00006400000c000b */
[----:B01----:R-:W-:Y:S01]  /*226a0*/  ENDCOLLECTIVE ;  /* 0x000000000000791b */ /* 0x003fe20003800000 */
.L_x_867:
[----:B------:R-:W-:-:S04]  /*226b0*/  @!P1 LEA R7, P4, R9, R3, 0x1 ;  /* 0x0000000309079211 */ /* 0x000fc800078808ff */
[----:B------:R-:W-:Y:S01]  /*226c0*/  @!P1 IADD3.X R8, RZ, R2, RZ, P4, !PT ;  /* 0x00000002ff089210 */ /* 0x000fe200027fe4ff */
[----:B------:R-:W-:Y:S02]  /*226d0*/  @!P1 IMAD.MOV.U32 R2, RZ, RZ, R7 ;  /* 0x000000ffff029224 */ /* 0x000fe400078e0007 */
[----:B------:R-:W-:Y:S02]  /*226e0*/  VIADD R7, R4, 0x30 ;  /* 0x0000003004077836 */ /* 0x000fe40000000000 */
[----:B------:R-:W-:Y:S02]  /*226f0*/  @!P1 IMAD.MOV.U32 R3, RZ, RZ, R8 ;  /* 0x000000ffff039224 */ /* 0x000fe400078e0008 */
[----:B------:R-:W-:-:S03]  /*22700*/  IMAD.MOV.U32 R13, RZ, RZ, R0 ;  /* 0x000000ffff0d7224 */ /* 0x000fc600078e0000 */
        /* <DEDUP_REMOVED lines=11> */
.L_x_868:
[----:B------:R-:W-:Y:S02]  /*227c0*/  IMAD.MOV.U32 R13, RZ, RZ, R5 ;  /* 0x000000ffff0d7224 */ /* 0x000fe400078e0005 */
[----:B------:R-:W-:Y:S02]  /*227d0*/  IMAD.MOV.U32 R12, RZ, RZ, 0x4 ;  /* 0x00000004ff0c7424 */ /* 0x000fe400078e00ff */
[----:B------:R-:W-:-:S07]  /*227e0*/  IMAD.MOV.U32 R3, RZ, RZ, R14 ;  /* 0x000000ffff037224 */ /* 0x000fce00078e000e */
[----:B------:R-:W-:Y:S05]  /*227f0*/  WARPSYNC.COLLECTIVE R15, `(.L_x_869) ;  /* 0x000000000f087348 */ /* 0x000fea0003c00000 */
[----:B------:R0:W1:Y:S02]  /*22800*/  SHFL.IDX P6, R14, R13, R12, R11 ;  /* 0x0000000c0d0e7389 */ /* 0x00006400000c000b */
[----:B01----:R-:W-:Y:S01]  /*22810*/  ENDCOLLECTIVE ;  /* 0x000000000000791b */ /* 0x003fe20003800000 */
.L_x_869:
        /* <DEDUP_REMOVED lines=17> */
.L_x_870:
[----:B------:R-:W-:Y:S02]  /*22930*/  IMAD.MOV.U32 R13, RZ, RZ, R5 ;  /* 0x000000ffff0d7224 */ /* 0x000fe400078e0005 */
[----:B------:R-:W-:Y:S01]  /*22940*/  IMAD.MOV.U32 R12, RZ, RZ, 0x5 ;  /* 0x00000005ff0c7424 */ /* 0x000fe200078e00ff */
[----:B------:R-:W-:-:S07]  /*22950*/  MOV R3, R14 ;  /* 0x0000000e00037202 */ /* 0x000fce0000000f00 */
[----:B------:R-:W-:Y:S05]  /*22960*/  WARPSYNC.COLLECTIVE R15, `(.L_x_871) ;  /* 0x000000000f087348 */ /* 0x000fea0003c00000 */
[----:B------:R0:W1:Y:S02]  /*22970*/  SHFL.IDX P6, R14, R13, R12, R11 ;  /* 0x0000000c0d0e7389 */ /* 0x00006400000c000b */
[----:B01----:R-:W-:Y:S01]  /*22980*/  ENDCOLLECTIVE ;  /* 0x000000000000791b */ /* 0x003fe20003800000 */
.L_x_871:
[----:B------:R-:W-:-:S05]  /*22990*/  @!P1 LEA R7, P4, R9, R3, 0x1 ;  /* 0x0000000309079211 */ /* 0x000fca00078808ff */
[----:B------:R-:W-:Y:S02]  /*229a0*/  @!P1 IMAD.X R8, RZ, RZ, R2, P4 ;  /* 0x000000ffff089224 */ /* 0x000fe400020e0602 */
[----:B------:R-:W-:Y:S02]  /*229b0*/  @!P1 IMAD.MOV.U32 R2, RZ, RZ, R7 ;  /* 0x000000ffff029224 */ /* 0x000fe400078e0007 */
[----:B------:R-:W-:Y:S02]  /*229c0*/  @!P1 IMAD.MOV.U32 R3, RZ, RZ, R8 ;  /* 0x000000ffff039224 */ /* 0x000fe400078e0008 */
[----:B------:R-:W-:Y:S02]  /*229d0*/  VIADD R7, R4, 0x50 ;  /* 0x0000005004077836 */ /* 0x000fe40000000000 */
[----:B------:R-:W-:Y:S01]  /*229e0*/  IMAD.MOV.U32 R13, RZ, RZ, R0 ;  /* 0x000000ffff0d7224 */ /* 0x000fe200078e0000 */
        /* <DEDUP_REMOVED lines=11> */
.L_x_872:
[----:B------:R-:W-:Y:S02]  /*22aa0*/  IMAD.MOV.U32 R13, RZ, RZ, R5 ;  /* 0x000000ffff0d7224 */ /* 0x000fe400078e0005 */
[----:B------:R-:W-:Y:S02]  /*22ab0*/  IMAD.MOV.U32 R12, RZ, RZ, 0x6 ;  /* 0x00000006ff0c7424 */ /* 0x000fe400078e00ff */
[----:B------:R-:W-:-:S07]  /*22ac0*/  IMAD.MOV.U32 R3, RZ, RZ, R14 ;  /* 0x000000ffff037224 */ /* 0x000fce00078e000e */
[----:B------:R-:W-:Y:S05]  /*22ad0*/  WARPSYNC.COLLECTIVE R15, `(.L_x_873) ;  /* 0x000000000f087348 */ /* 0x000fea0003c00000 */
[----:B------:R0:W1:Y:S02]  /*22ae0*/  SHFL.IDX P6, R14, R13, R12, R11 ;  /* 0x0000000c0d0e7389 */ /* 0x00006400000c000b */
[----:B01----:R-:W-:Y:S01]  /*22af0*/  ENDCOLLECTIVE ;  /* 0x000000000000791b */ /* 0x003fe20003800000 */
.L_x_873:
[----:B------:R-:W-:-:S05]  /*22b00*/  @!P1 LEA R7, P4, R9, R3, 0x1 ;  /* 0x0000000309079211 */ /* 0x000fca00078808ff */
[----:B------:R-:W-:Y:S02]  /*22b10*/  @!P1 IMAD.X R8, RZ, RZ, R2, P4 ;  /* 0x000000ffff089224 */ /* 0x000fe400020e0602 */
[----:B------:R-:W-:Y:S02]  /*22b20*/  @!P1 IMAD.MOV.U32 R2, RZ, RZ, R7 ;  /* 0x000000ffff029224 */ /* 0x000fe400078e0007 */
[----:B------:R-:W-:Y:S01]  /*22b30*/  @!P1 IMAD.MOV.U32 R3, RZ, RZ, R8 ;  /* 0x000000ffff039224 */ /* 0x000fe200078e0008 */
[----:B------:R-:W-:Y:S01]  /*22b40*/  MOV R13, R0 ;  /* 0x00000000000d7202 */ /* 0x000fe20000000f00 */
[----:B------:R-:W-:-:S03]  /*22b50*/  VIADD R7, R4, 0x60 ;  /* 0x0000006004077836 */ /* 0x000fc60000000000 */
        /* <DEDUP_REMOVED lines=11> */
.L_x_874:
[----:B------:R-:W-:Y:S02]  /*22c10*/  IMAD.MOV.U32 R13, RZ, RZ, R5 ;  /* 0x000000ffff0d7224 */ /* 0x000fe400078e0005 */
[----:B------:R-:W-:Y:S02]  /*22c20*/  IMAD.MOV.U32 R12, RZ, RZ, 0x7 ;  /* 0x00000007ff0c7424 */ /* 0x000fe400078e00ff */
[----:B------:R-:W-:-:S07]  /*22c30*/  IMAD.MOV.U32 R3, RZ, RZ, R14 ;  /* 0x000000ffff037224 */ /* 0x000fce00078e000e */
[----:B------:R-:W-:Y:S05]  /*22c40*/  WARPSYNC.COLLECTIVE R15, `(.L_x_875) ;  /* 0x000000000f087348 */ /* 0x000fea0003c00000 */
[----:B------:R0:W1:Y:S02]  /*22c50*/  SHFL.IDX P6, R14, R13, R12, R11 ;  /* 0x0000000c0d0e7389 */ /* 0x00006400000c000b */
[----:B01----:R-:W-:Y:S01]  /*22c60*/  ENDCOLLECTIVE ;  /* 0x000000000000791b */ /* 0x003fe20003800000 */
.L_x_875:
[----:B------:R-:W-:-:S05]  /*22c70*/  @!P1 LEA R7, P4, R9, R3, 0x1 ;  /* 0x0000000309079211 */ /* 0x000fca00078808ff */
[----:B------:R-:W-:Y:S02]  /*22c80*/  @!P1 IMAD.X R8, RZ, RZ, R2, P4 ;  /* 0x000000ffff089224 */ /* 0x000fe400020e0602 */
[----:B------:R-:W-:Y:S02]  /*22c90*/  @!P1 IMAD.MOV.U32 R2, RZ, RZ, R7 ;  /* 0x000000ffff029224 */ /* 0x000fe400078e0007 */
[----:B------:R-:W-:Y:S02]  /*22ca0*/  @!P1 IMAD.MOV.U32 R3, RZ, RZ, R8 ;  /* 0x000000ffff039224 */ /* 0x000fe400078e0008 */
[----:B------:R-:W-:-:S03]  /*22cb0*/  IMAD.MOV.U32 R13, RZ, RZ, R0 ;  /* 0x000000ffff0d7224 */ /* 0x000fc600078e0000 */
[----:B------:R-:W-:Y:S01]  /*22cc0*/  @!PT LDS RZ, [RZ] ;  /* 0x00000000fffff984 */ /* 0x000fe20000000800 */
[----:B------:R-:W-:Y:S01]  /*22cd0*/  @!PT LDS RZ, [RZ] ;  /* 0x00000000fffff984 */ /* 0x000fe20000000800 */
[----:B------:R-:W-:Y:S01]  /*22ce0*/  @!PT LDS RZ, [RZ] ;  /* 0x00000000fffff984 */ /* 0x000fe20000000800 */
[----:B------:R0:W-:Y:S04]  /*22cf0*/  @!P1 LDGSTS.E.BYPASS.LTC128B.128 [R35+0xf400], desc[UR56][R2.64], !P3 ;  /* 0x0f40000002239fae */ /* 0x0001e8000d901d78 */
[----:B------:R0:W-:Y:S01]  /*22d00*/  @!P1 LDGSTS.E.BYPASS.LTC128B.128 [R35+0x13400], desc[UR56][R2.64+0x80], !P2 ;  /* 0x1340008002239fae */ /* 0x0001e2000d101d78 */
[----:B------:R-:W-:-:S03]  /*22d10*/  IMAD.MOV.U32 R5, RZ, RZ, R14 ;  /* 0x000000ffff057224 */ /* 0x000fc600078e000e */
[----:B------:R0:W-:Y:S04]  /*22d20*/  @!P1 LDGSTS.E.BYPASS.LTC128B.128 [R35+0x17400], desc[UR56][R2.64+0x100], !P0 ;  /* 0x1740010002239fae */ /* 0x0001e8000c101d78 */
[----:B0-----:R-:W-:Y:S05]  /*22d30*/  WARPSYNC.COLLECTIVE R15, `(.L_x_876) ;  /* 0x000000000f087348 */ /* 0x001fea0003c00000 */
[----:B------:R1:W2:Y:S02]  /*22d40*/  SHFL.IDX P6, R14, R13, R12, R11 ;  /* 0x0000000c0d0e7389 */ /* 0x0002a400000c000b */
[----:B012---:R-:W-:Y:S01]  /*22d50*/  ENDCOLLECTIVE ;  /* 0x000000000000791b */ /* 0x007fe20003800000 */
.L_x_876:
[----:B------:R-:W-:Y:S05]  /*22d60*/  BRA `(.L_x_877) ;  /* 0xffffffb000687947 */ /* 0x000fea000383ffff */
.L_x_744:
[----:B0-----:R0:W1:Y:S02]  /*22d70*/  SYNCS.PHASECHK.TRANS64.TRYWAIT P0, [R22+URZ+0x2a820], R3 ;  /* 0x02a82003160075a7 */ /* 0x001064000800017f */
[----:B-1----:R-:W-:Y:S05]  /*22d80*/  @!P0 NANOSLEEP.SYNCS 0x989680 ;  /* 0x009896800000895d */ /* 0x002fea0003900000 */
[----:B------:R-:W1:Y:S02]  /*22d90*/  @!P0 SYNCS.PHASECHK.TRANS64 P0, [R22+URZ+0x2a820], R3 ;  /* 0x02a82003160085a7 */ /* 0x000e64000800007f */
[----:B-1----:R-:W-:Y:S05]  /*22da0*/  @!P0 BRA `(.L_x_744) ;  /* 0xfffffffc00f08947 */ /* 0x002fea000383ffff */
[----:B------:R-:W-:Y:S05]  /*22db0*/  BRA `(.L_x_878) ;  /* 0xffffffb000e07947 */ /* 0x000fea000383ffff */
.L_x_749:
[----:B0-----:R0:W1:Y:S02]  /*22dc0*/  SYNCS.PHASECHK.TRANS64.TRYWAIT P0, [R6+URZ+0x2a840], R3 ;  /* 0x02a84003060075a7 */ /* 0x001064000800017f */
[----:B-1----:R-:W-:Y:S05]  /*22dd0*/  @!P0 NANOSLEEP.SYNCS 0x989680 ;  /* 0x009896800000895d */ /* 0x002fea0003900000 */
[----:B------:R-:W1:Y:S02]  /*22de0*/  @!P0 SYNCS.PHASECHK.TRANS64 P0, [R6+URZ+0x2a840], R3 ;  /* 0x02a84003060085a7 */ /* 0x000e64000800007f */
[----:B-1----:R-:W-:Y:S05]  /*22df0*/  @!P0 BRA `(.L_x_749) ;  /* 0xfffffffc00f08947 */ /* 0x002fea000383ffff */
[----:B------:R-:W-:Y:S05]  /*22e00*/  BRA `(.L_x_879) ;  /* 0xffffffb400a47947 */ /* 0x000fea000383ffff */
.L_x_750:
        /* <DEDUP_REMOVED lines=8> */
.L_x_881:
[----:B------:R-:W-:Y:S05]  /*22e90*/  BSYNC B1 ;  /* 0x0000000000017941 */ /* 0x000fea0003800000 */
.L_x_880:
        /* <DEDUP_REMOVED lines=10> */
.L_x_882:
[----:B------:R-:W-:Y:S02]  /*22f40*/  IMAD.MOV.U32 R13, RZ, RZ, R5 ;  /* 0x000000ffff0d7224 */ /* 0x000fe400078e0005 */
[----:B------:R-:W-:Y:S01]  /*22f50*/  IMAD.MOV.U32 R12, RZ, RZ, 0x1 ;  /* 0x00000001ff0c7424 */ /* 0x000fe200078e00ff */
[----:B------:R-:W-:Y:S01]  /*22f60*/  SHF.L.U32 R34, R34, 0x3, RZ ;  /* 0x0000000322227819 */ /* 0x000fe200000006ff */
[----:B------:R-:W-:-:S03]  /*22f70*/  IMAD.MOV.U32 R2, RZ, RZ, R14 ;  /* 0x000000ffff027224 */ /* 0x000fc600078e000e */
[----:B------:R-:W-:-:S07]  /*22f80*/  LOP3.LUT R34, R34, 0x38, RZ, 0xc0, !PT ;  /* 0x0000003822227812 */ /* 0x000fce00078ec0ff */
[----:B------:R-:W-:Y:S05]  /*22f90*/  WARPSYNC.COLLECTIVE R15, `(.L_x_883) ;  /* 0x000000000f087348 */ /* 0x000fea0003c00000 */
[----:B------:R0:W1:Y:S02]  /*22fa0*/  SHFL.IDX P6, R14, R13, R12, R11 ;  /* 0x0000000c0d0e7389 */ /* 0x00006400000c000b */
[----:B01----:R-:W-:Y:S01]  /*22fb0*/  ENDCOLLECTIVE ;  /* 0x000000000000791b */ /* 0x003fe20003800000 */
.L_x_883:
[----:B------:R-:W-:-:S05]  /*22fc0*/  IMAD.SHL.U32 R0, R34, 0x2, RZ ;  /* 0x0000000222007824 */ /* 0x000fca00078e00ff */
[----:B------:R-:W-:-:S05]  /*22fd0*/  IADD3 R2, P0, R2, R0, RZ ;  /* 0x0000000002027210 */ /* 0x000fca0007f1e0ff */
[----:B------:R-:W-:Y:S02]  /*22fe0*/  IMAD.X R3, RZ, RZ, R3, P0 ;  /* 0x000000ffff037224 */ /* 0x000fe400000e0603 */
[----:B------:R-:W-:-:S03]  /*22ff0*/  IMAD.MOV.U32 R13, RZ, RZ, R9 ;  /* 0x000000ffff0d7224 */ /* 0x000fc600078e0009 */
        /* <DEDUP_REMOVED lines=10> */
.L_x_884:
[----:B------:R-:W-:Y:S02]  /*230a0*/  IMAD.MOV.U32 R13, RZ, RZ, R5 ;  /* 0x000000ffff0d7224 */ /* 0x000fe400078e0005 */
[----:B------:R-:W-:Y:S02]  /*230b0*/  IMAD.MOV.U32 R12, RZ, RZ, 0x2 ;  /* 0x00000002ff0c7424 */ /* 0x000fe400078e00ff */
[----:B------:R-:W-:-:S07]  /*230c0*/  IMAD.MOV.U32 R2, RZ, RZ, R14 ;  /* 0x000000ffff027224 */ /* 0x000fce00078e000e */
[----:B------:R-:W-:Y:S05]  /*230d0*/  WARPSYNC.COLLECTIVE R15, `(.L_x_885) ;  /* 0x000000000f087348 */ /* 0x000fea0003c00000 */
[----:B------:R0:W1:Y:S02]  /*230e0*/  SHFL.IDX P6, R14, R13, R12, R11 ;  /* 0x0000000c0d0e7389 */ /* 0x00006400000c000b */
[----:B01----:R-:W-:Y:S01]  /*230f0*/  ENDCOLLECTIVE ;  /* 0x000000000000791b */ /* 0x003fe20003800000 */
.L_x_885:
        /* <DEDUP_REMOVED lines=13> */
.L_x_886:
[----:B------:R-:W-:Y:S02]  /*231d0*/  IMAD.MOV.U32 R13, RZ, RZ, R5 ;  /* 0x000000ffff0d7224 */ /* 0x000fe400078e0005 */
[----:B------:R-:W-:Y:S02]  /*231e0*/  IMAD.MOV.U32 R12, RZ, RZ, 0x3 ;  /* 0x00000003ff0c7424 */ /* 0x000fe400078e00ff */
[----:B------:R-:W-:-:S07]  /*231f0*/  IMAD.MOV.U32 R2, RZ, RZ, R14 ;  /* 0x000000ffff027224 */ /* 0x000fce00078e000e */
[----:B------:R-:W-:Y:S05]  /*23200*/  WARPSYNC.COLLECTIVE R15, `(.L_x_887) ;  /* 0x000000000f087348 */ /* 0x000fea0003c00000 */
[----:B------:R0:W1:Y:S02]  /*23210*/  SHFL.IDX P6, R14, R13, R12, R11 ;  /* 0x0000000c0d0e7389 */ /* 0x00006400000c000b */
[----:B01----:R-:W-:Y:S01]  /*23220*/  ENDCOLLECTIVE ;  /* 0x000000000000791b */ /* 0x003fe20003800000 */
.L_x_887:
[----:B------:R-:W-:-:S04]  /*23230*/  IADD3 R2, P0, R2, R0, RZ ;  /* 0x0000000002027210 */ /* 0x000fc80007f1e0ff */
[----:B------:R-:W-:-:S05]  /*23240*/  IADD3.X R3, RZ, R34, RZ, P0, !PT ;  /* 0x00000022ff037210 */ /* 0x000fca00007fe4ff */
        /* <DEDUP_REMOVED lines=11> */
.L_x_888:
[----:B------:R-:W-:Y:S02]  /*23300*/  IMAD.MOV.U32 R13, RZ, RZ, R5 ;  /* 0x000000ffff0d7224 */ /* 0x000fe400078e0005 */
[----:B------:R-:W-:Y:S02]  /*23310*/  IMAD.MOV.U32 R12, RZ, RZ, 0x4 ;  /* 0x00000004ff0c7424 */ /* 0x000fe400078e00ff */
[----:B------:R-:W-:-:S07]  /*23320*/  IMAD.MOV.U32 R2, RZ, RZ, R14 ;  /* 0x000000ffff027224 */ /* 0x000fce00078e000e */
[----:B------:R-:W-:Y:S05]  /*23330*/  WARPSYNC.COLLECTIVE R15, `(.L_x_889) ;  /* 0x000000000f087348 */ /* 0x000fea0003c00000 */
[----:B------:R0:W1:Y:S02]  /*23340*/  SHFL.IDX P6, R14, R13, R12, R11 ;  /* 0x0000000c0d0e7389 */ /* 0x00006400000c000b */
[----:B01----:R-:W-:Y:S01]  /*23350*/  ENDCOLLECTIVE ;  /* 0x000000000000791b */ /* 0x003fe20003800000 */
.L_x_889:
        /* <DEDUP_REMOVED lines=13> */
.L_x_890:
[----:B------:R-:W-:Y:S02]  /*23430*/  IMAD.MOV.U32 R13, RZ, RZ, R5 ;  /* 0x000000ffff0d7224 */ /* 0x000fe400078e0005 */
[----:B------:R-:W-:Y:S02]  /*23440*/  IMAD.MOV.U32 R12, RZ, RZ, 0x5 ;  /* 0x00000005ff0c7424 */ /* 0x000fe400078e00ff */
[----:B------:R-:W-:-:S07]  /*23450*/  IMAD.MOV.U32 R2, RZ, RZ, R14 ;  /* 0x000000ffff027224 */ /* 0x000fce00078e000e */
[----:B------:R-:W-:Y:S05]  /*23460*/  WARPSYNC.COLLECTIVE R15, `(.L_x_891) ;  /* 0x000000000f087348 */ /* 0x000fea0003c00000 */
[----:B------:R0:W1:Y:S02]  /*23470*/  SHFL.IDX P6, R14, R13, R12, R11 ;  /* 0x0000000c0d0e7389 */ /* 0x00006400000c000b */
[----:B01----:R-:W-:Y:S01]  /*23480*/  ENDCOLLECTIVE ;  /* 0x000000000000791b */ /* 0x003fe20003800000 */
.L_x_891:
        /* <DEDUP_REMOVED lines=13> */
.L_x_892:
[----:B------:R-:W-:Y:S01]  /*23560*/  MOV R2, R14 ;  /* 0x0000000e00027202 */ /* 0x000fe20000000f00 */
[----:B------:R-:W-:Y:S06]  /*23570*/  BRA `(.L_x_893) ;  /* 0xffffffb000d87947 */ /* 0x000fec000383ffff */
.L_x_755:
[----:B0-----:R0:W2:Y:S02]  /*23580*/  SYNCS.PHASECHK.TRANS64.TRYWAIT P0, [R5+URZ+0x2a860], R2 ;  /* 0x02a86002050075a7 */ /* 0x0010a4000800017f */
[----:B--2---:R-:W-:Y:S05]  /*23590*/  @!P0 NANOSLEEP.SYNCS 0x989680 ;  /* 0x009896800000895d */ /* 0x004fea0003900000 */
[----:B------:R-:W2:Y:S02]  /*235a0*/  @!P0 SYNCS.PHASECHK.TRANS64 P0, [R5+URZ+0x2a860], R2 ;  /* 0x02a86002050085a7 */ /* 0x000ea4000800007f */
[----:B--2---:R-:W-:Y:S05]  /*235b0*/  @!P0 BRA `(.L_x_755) ;  /* 0xfffffffc00f08947 */ /* 0x004fea000383ffff */
[----:B------:R-:W-:Y:S05]  /*235c0*/  BRA `(.L_x_894) ;  /* 0xffffffb400387947 */ /* 0x000fea000383ffff */
.L_x_756:
        /* <DEDUP_REMOVED lines=8> */
.L_x_896:
[----:B------:R-:W-:Y:S05]  /*23650*/  BSYNC B1 ;  /* 0x0000000000017941 */ /* 0x000fea0003800000 */
.L_x_895:
        /* <DEDUP_REMOVED lines=9> */
.L_x_897:
[----:B------:R-:W-:Y:S02]  /*236f0*/  IMAD.MOV.U32 R13, RZ, RZ, R24 ;  /* 0x000000ffff0d7224 */ /* 0x000fe400078e0018 */
[----:B------:R-:W-:Y:S02]  /*23700*/  IMAD.MOV.U32 R12, RZ, RZ, 0x1 ;  /* 0x00000001ff0c7424 */ /* 0x000fe400078e00ff */
[----:B------:R-:W-:-:S07]  /*23710*/  IMAD.MOV.U32 R2, RZ, RZ, R14 ;  /* 0x000000ffff027224 */ /* 0x000fce00078e000e */
[----:B------:R-:W-:Y:S05]  /*23720*/  WARPSYNC.COLLECTIVE R15, `(.L_x_898) ;  /* 0x000000000f087348 */ /* 0x000fea0003c00000 */
[----:B------:R0:W1:Y:S02]  /*23730*/  SHFL.IDX P6, R14, R13, R12, R11 ;  /* 0x0000000c0d0e7389 */ /* 0x00006400000c000b */
[----:B01----:R-:W-:Y:S01]  /*23740*/  ENDCOLLECTIVE ;  /* 0x000000000000791b */ /* 0x003fe20003800000 */
.L_x_898:
        /* <DEDUP_REMOVED lines=15> */
.L_x_899:
[----:B------:R-:W-:Y:S02]  /*23840*/  IMAD.MOV.U32 R13, RZ, RZ, R24 ;  /* 0x000000ffff0d7224 */ /* 0x000fe400078e0018 */
[----:B------:R-:W-:Y:S01]  /*23850*/  IMAD.MOV.U32 R12, RZ, RZ, 0x2 ;  /* 0x00000002ff0c7424 */ /* 0x000fe200078e00ff */
[----:B------:R-:W-:-:S07]  /*23860*/  MOV R2, R14 ;  /* 0x0000000e00027202 */ /* 0x000fce0000000f00 */
[----:B------:R-:W-:Y:S05]  /*23870*/  WARPSYNC.COLLECTIVE R15, `(.L_x_900) ;  /* 0x000000000f087348 */ /* 0x000fea0003c00000 */
[----:B------:R0:W1:Y:S02]  /*23880*/  SHFL.IDX P6, R14, R13, R12, R11 ;  /* 0x0000000c0d0e7389 */ /* 0x00006400000c000b */
[----:B01----:R-:W-:Y:S01]  /*23890*/  ENDCOLLECTIVE ;  /* 0x000000000000791b */ /* 0x003fe20003800000 */
.L_x_900:
        /* <DEDUP_REMOVED lines=14> */
.L_x_901:
[----:B------:R-:W-:Y:S02]  /*23980*/  IMAD.MOV.U32 R13, RZ, RZ, R24 ;  /* 0x000000ffff0d7224 */ /* 0x000fe400078e0018 */
[----:B------:R-:W-:Y:S02]  /*23990*/  IMAD.MOV.U32 R12, RZ, RZ, 0x3 ;  /* 0x00000003ff0c7424 */ /* 0x000fe400078e00ff */
[----:B------:R-:W-:-:S07]  /*239a0*/  IMAD.MOV.U32 R2, RZ, RZ, R14 ;  /* 0x000000ffff027224 */ /* 0x000fce00078e000e */
[----:B------:R-:W-:Y:S05]  /*239b0*/  WARPSYNC.COLLECTIVE R15, `(.L_x_902) ;  /* 0x000000000f087348 */ /* 0x000fea0003c00000 */
[----:B------:R0:W1:Y:S02]  /*239c0*/  SHFL.IDX P6, R14, R13, R12, R11 ;  /* 0x0000000c0d0e7389 */ /* 0x00006400000c000b */
[----:B01----:R-:W-:Y:S01]  /*239d0*/  ENDCOLLECTIVE ;  /* 0x000000000000791b */ /* 0x003fe20003800000 */
.L_x_902:
        /* <DEDUP_REMOVED lines=14> */
.L_x_903:
[----:B------:R-:W-:Y:S02]  /*23ac0*/  IMAD.MOV.U32 R13, RZ, RZ, R24 ;  /* 0x000000ffff0d7224 */ /* 0x000fe400078e0018 */
[----:B------:R-:W-:Y:S02]  /*23ad0*/  IMAD.MOV.U32 R12, RZ, RZ, 0x4 ;  /* 0x00000004ff0c7424 */ /* 0x000fe400078e00ff */
[----:B------:R-:W-:-:S07]  /*23ae0*/  IMAD.MOV.U32 R2, RZ, RZ, R14 ;  /* 0x000000ffff027224 */ /* 0x000fce00078e000e */
[----:B------:R-:W-:Y:S05]  /*23af0*/  WARPSYNC.COLLECTIVE R15, `(.L_x_904) ;  /* 0x000000000f087348 */ /* 0x000fea0003c00000 */
[----:B------:R0:W1:Y:S02]  /*23b00*/  SHFL.IDX P6, R14, R13, R12, R11 ;  /* 0x0000000c0d0e7389 */ /* 0x00006400000c000b */
[----:B01----:R-:W-:Y:S01]  /*23b10*/  ENDCOLLECTIVE ;  /* 0x000000000000791b */ /* 0x003fe20003800000 */
.L_x_904:
[----:B------:R-:W-:-:S05]  /*23b20*/  IADD3 R2, P2, R2, R0, RZ ;  /* 0x0000000002027210 */ /* 0x000fca0007f5e0ff */
[----:B------:R-:W-:Y:S01]  /*23b30*/  IMAD.X R3, RZ, RZ, R3, P2 ;  /* 0x000000ffff037224 */ /* 0x000fe200010e0603 */
[----:B------:R-:W-:Y:S02]  /*23b40*/  ISETP.LT.OR P2, PT, R6, 0x31, !P1 ;  /* 0x000000310600780c */ /* 0x000fe40004f41670 */
[----:B------:R-:W-:-:S11]  /*23b50*/  MOV R13, R23 ;  /* 0x00000017000d7202 */ /* 0x000fd60000000f00 */
        /* <DEDUP_REMOVED lines=10> */
.L_x_905:
[----:B------:R-:W-:Y:S02]  /*23c00*/  IMAD.MOV.U32 R13, RZ, RZ, R24 ;  /* 0x000000ffff0d7224 */ /* 0x000fe400078e0018 */
[----:B------:R-:W-:Y:S02]  /*23c10*/  IMAD.MOV.U32 R12, RZ, RZ, 0x5 ;  /* 0x00000005ff0c7424 */ /* 0x000fe400078e00ff */
[----:B------:R-:W-:-:S07]  /*23c20*/  IMAD.MOV.U32 R2, RZ, RZ, R14 ;  /* 0x000000ffff027224 */ /* 0x000fce00078e000e */
[----:B------:R-:W-:Y:S05]  /*23c30*/  WARPSYNC.COLLECTIVE R15, `(.L_x_906) ;  /* 0x000000000f087348 */ /* 0x000fea0003c00000 */
[----:B------:R0:W1:Y:S02]  /*23c40*/  SHFL.IDX P6, R14, R13, R12, R11 ;  /* 0x0000000c0d0e7389 */ /* 0x00006400000c000b */
[----:B01----:R-:W-:Y:S01]  /*23c50*/  ENDCOLLECTIVE ;  /* 0x000000000000791b */ /* 0x003fe20003800000 */
.L_x_906:
[----:B------:R-:W-:-:S05]  /*23c60*/  IADD3 R2, P2, R2, R0, RZ ;  /* 0x0000000002027210 */ /* 0x000fca0007f5e0ff */
        /* <DEDUP_REMOVED lines=12> */
.L_x_907:
[----:B------:R-:W-:Y:S01]  /*23d30*/  @!PT LDS RZ, [RZ] ;  /* 0x00000000fffff984 */ /* 0x000fe20000000800 */
[----:B------:R-:W-:Y:S01]  /*23d40*/  @!PT LDS RZ, [RZ] ;  /* 0x00000000fffff984 */ /* 0x000fe20000000800 */
[----:B------:R-:W-:Y:S01]  /*23d50*/  @!PT LDS RZ, [RZ] ;  /* 0x00000000fffff984 */ /* 0x000fe20000000800 */
[----:B------:R0:W-:Y:S02]  /*23d60*/  LDGSTS.E.BYPASS.LTC128B.128 [R4+0x5400], desc[UR56][R2.64+0x80], !P2 ;  /* 0x0540008002047fae */ /* 0x0001e4000d101d78 */
[----:B0-----:R-:W-:Y:S01]  /*23d70*/  IMAD.MOV.U32 R2, RZ, RZ, R14 ;  /* 0x000000ffff027224 */ /* 0x001fe200078e000e */
[----:B------:R-:W-:Y:S06]  /*23d80*/  BRA `(.L_x_908) ;  /* 0xffffffb000247947 */ /* 0x000fec000383ffff */
.L_x_764:
[----:B0-----:R0:W1:Y:S02]  /*23d90*/  SYNCS.PHASECHK.TRANS64.TRYWAIT P0, [R0+URZ+0x2a860], R3 ;  /* 0x02a86003000075a7 */ /* 0x001064000800017f */
[----:B-1----:R-:W-:Y:S05]  /*23da0*/  @!P0 NANOSLEEP.SYNCS 0x989680 ;  /* 0x009896800000895d */ /* 0x002fea0003900000 */
[----:B------:R-:W1:Y:S02]  /*23db0*/  @!P0 SYNCS.PHASECHK.TRANS64 P0, [R0+URZ+0x2a860], R3 ;  /* 0x02a86003000085a7 */ /* 0x000e64000800007f */
[----:B-1----:R-:W-:Y:S05]  /*23dc0*/  @!P0 BRA `(.L_x_764) ;  /* 0xfffffffc00f08947 */ /* 0x002fea000383ffff */
[----:B------:R-:W-:Y:S05]  /*23dd0*/  BRA `(.L_x_909) ;  /* 0xffffffb4003c7947 */ /* 0x000fea000383ffff */
.L_x_765:
        /* <DEDUP_REMOVED lines=8> */
.L_x_911:
[----:B------:R-:W-:Y:S05]  /*23e60*/  BSYNC B0 ;  /* 0x0000000000007941 */ /* 0x000fea0003800000 */
.L_x_910:
        /* <DEDUP_REMOVED lines=10> */
[----:B------:R-:W-:Y:S01]  /*23f10*/  ISETP.LT.OR P3, PT, R6, 0x1, P1 ;  /* 0x000000010600780c */ /* 0x000fe20000f61670 */
[----:B------:R-:W-:-:S12]  /*23f20*/  IMAD R4, R4, 0x2, R22 ;  /* 0x0000000204047824 */ /* 0x000fd800078e0216 */
[----:B0-----:R-:W-:Y:S05]  /*23f30*/  WARPSYNC.COLLECTIVE R15, `(.L_x_912) ;  /* 0x000000000f087348 */ /* 0x001fea0003c00000 */
[----:B------:R1:W2:Y:S02]  /*23f40*/  SHFL.IDX P6, R14, R13, R12, R11 ;  /* 0x0000000c0d0e7389 */ /* 0x0002a400000c000b */
[----:B012---:R-:W-:Y:S01]  /*23f50*/  ENDCOLLECTIVE ;  /* 0x000000000000791b */ /* 0x007fe20003800000 */
.L_x_912:
[----:B------:R-:W-:Y:S02]  /*23f60*/  IMAD.MOV.U32 R13, RZ, RZ, R24 ;  /* 0x000000ffff0d7224 */ /* 0x000fe400078e0018 */
[----:B------:R-:W-:Y:S01]  /*23f70*/  IMAD.MOV.U32 R12, RZ, RZ, 0x1 ;  /* 0x00000001ff0c7424 */ /* 0x000fe200078e00ff */
[----:B------:R-:W-:-:S04]  /*23f80*/  SHF.L.U32 R5, R5, 0x3, RZ ;  /* 0x0000000305057819 */ /* 0x000fc800000006ff */
[----:B------:R-:W-:-:S05]  /*23f90*/  LOP3.LUT R5, R5, 0x38, RZ, 0xc0, !PT ;  /* 0x0000003805057812 */ /* 0x000fca00078ec0ff */
[----:B------:R-:W-:-:S05]  /*23fa0*/  IMAD.SHL.U32 R5, R5, 0x2, RZ ;  /* 0x0000000205057824 */ /* 0x000fca00078e00ff */
[----:B------:R-:W-:-:S13]  /*23fb0*/  IADD3 R2, P2, R14, R5, RZ ;  /* 0x000000050e027210 */ /* 0x000fda0007f5e0ff */
[----:B------:R-:W-:Y:S05]  /*23fc0*/  WARPSYNC.COLLECTIVE R15, `(.L_x_913) ;  /* 0x000000000f087348 */ /* 0x000fea0003c00000 */
[----:B------:R0:W1:Y:S02]  /*23fd0*/  SHFL.IDX P6, R14, R13, R12, R11 ;  /* 0x0000000c0d0e7389 */ /* 0x00006400000c000b */
[----:B01----:R-:W-:Y:S01]  /*23fe0*/  ENDCOLLECTIVE ;  /* 0x000000000000791b */ /* 0x003fe20003800000 */
.L_x_913:
        /* <DEDUP_REMOVED lines=13> */
.L_x_914:
[----:B------:R-:W-:Y:S02]  /*240c0*/  IMAD.MOV.U32 R13, RZ, RZ, R24 ;  /* 0x000000ffff0d7224 */ /* 0x000fe400078e0018 */
[----:B------:R-:W-:Y:S01]  /*240d0*/  IMAD.MOV.U32 R12, RZ, RZ, 0x2 ;  /* 0x00000002ff0c7424 */ /* 0x000fe200078e00ff */
[----:B------:R-:W-:-:S13]  /*240e0*/  IADD3 R2, P2, R14, R5, RZ ;  /* 0x000000050e027210 */ /* 0x000fda0007f5e0ff */
[----:B------:R-:W-:Y:S05]  /*240f0*/  WARPSYNC.COLLECTIVE R15, `(.L_x_915) ;  /* 0x000000000f087348 */ /* 0x000fea0003c00000 */
[----:B------:R0:W1:Y:S02]  /*24100*/  SHFL.IDX P6, R14, R13, R12, R11 ;  /* 0x0000000c0d0e7389 */ /* 0x00006400000c000b */
[----:B01----:R-:W-:Y:S01]  /*24110*/  ENDCOLLECTIVE ;  /* 0x000000000000791b */ /* 0x003fe20003800000 */
.L_x_915:
        /* <DEDUP_REMOVED lines=13> */
.L_x_916:
[----:B------:R-:W-:Y:S02]  /*241f0*/  IMAD.MOV.U32 R13, RZ, RZ, R24 ;  /* 0x000000ffff0d7224 */ /* 0x000fe400078e0018 */
[----:B------:R-:W-:Y:S02]  /*24200*/  IMAD.MOV.U32 R12, RZ, RZ, 0x3 ;  /* 0x00000003ff0c7424 */ /* 0x000fe400078e00ff */
[----:B------:R-:W-:-:S07]  /*24210*/  IMAD.MOV.U32 R10, RZ, RZ, R14 ;  /* 0x000000ffff0a7224 */ /* 0x000fce00078e000e */
[----:B------:R-:W-:Y:S05]  /*24220*/  WARPSYNC.COLLECTIVE R15, `(.L_x_917) ;  /* 0x000000000f087348 */ /* 0x000fea0003c00000 */
[----:B------:R0:W1:Y:S02]  /*24230*/  SHFL.IDX P6, R14, R13, R12, R11 ;  /* 0x0000000c0d0e7389 */ /* 0x00006400000c000b */
[----:B01----:R-:W-:Y:S01]  /*24240*/  ENDCOLLECTIVE ;  /* 0x000000000000791b */ /* 0x003fe20003800000 */
.L_x_917:
        /* <DEDUP_REMOVED lines=9> */
[----:B------:R-:W-:Y:S02]  /*242e0*/  ISETP.LT.OR P4, PT, R6, 0x31, !P0 ;  /* 0x000000310600780c */ /* 0x000fe40004781670 */
[----:B------:R-:W-:-:S11]  /*242f0*/  MOV R8, R14 ;  /* 0x0000000e00087202 */ /* 0x000fd60000000f00 */
[----:B0-----:R-:W-:Y:S05]  /*24300*/  WARPSYNC.COLLECTIVE R15, `(.L_x_918) ;  /* 0x000000000f087348 */ /* 0x001fea0003c00000 */
[----:B------:R1:W2:Y:S02]  /*24310*/  SHFL.IDX P6, R14, R13, R12, R11 ;  /* 0x0000000c0d0e7389 */ /* 0x0002a400000c000b */
[----:B012---:R-:W-:Y:S01]  /*24320*/  ENDCOLLECTIVE ;  /* 0x000000000000791b */ /* 0x007fe20003800000 */
.L_x_918:
[----:B------:R-:W-:Y:S02]  /*24330*/  IMAD.MOV.U32 R13, RZ, RZ, R24 ;  /* 0x000000ffff0d7224 */ /* 0x000fe400078e0018 */
[----:B------:R-:W-:Y:S01]  /*24340*/  IMAD.MOV.U32 R12, RZ, RZ, 0x4 ;  /* 0x00000004ff0c7424 */ /* 0x000fe200078e00ff */
[----:B------:R-:W-:-:S13]  /*24350*/  IADD3 R2, P2, R14, R5, RZ ;  /* 0x000000050e027210 */ /* 0x000fda0007f5e0ff */
[----:B------:R-:W-:Y:S05]  /*24360*/  WARPSYNC.COLLECTIVE R15, `(.L_x_919) ;  /* 0x000000000f087348 */ /* 0x000fea0003c00000 */
[----:B------:R0:W1:Y:S02]  /*24370*/  SHFL.IDX P6, R14, R13, R12, R11 ;  /* 0x0000000c0d0e7389 */ /* 0x00006400000c000b */
[----:B01----:R-:W-:Y:S01]  /*24380*/  ENDCOLLECTIVE ;  /* 0x000000000000791b */ /* 0x003fe20003800000 */
.L_x_919:
        /* <DEDUP_REMOVED lines=13> */
.L_x_920:
[----:B------:R-:W-:Y:S02]  /*24460*/  IMAD.MOV.U32 R13, RZ, RZ, R24 ;  /* 0x000000ffff0d7224 */ /* 0x000fe400078e0018 */
[----:B------:R-:W-:Y:S02]  /*24470*/  IMAD.MOV.U32 R12, RZ, RZ, 0x5 ;  /* 0x00000005ff0c7424 */ /* 0x000fe400078e00ff */
[----:B------:R-:W-:-:S07]  /*24480*/  IMAD.MOV.U32 R10, RZ, RZ, R14 ;  /* 0x000000ffff0a7224 */ /* 0x000fce00078e000e */
[----:B------:R-:W-:Y:S05]  /*24490*/  WARPSYNC.COLLECTIVE R15, `(.L_x_921) ;  /* 0x000000000f087348 */ /* 0x000fea0003c00000 */
[----:B------:R0:W1:Y:S02]  /*244a0*/  SHFL.IDX P6, R14, R13, R12, R11 ;  /* 0x0000000c0d0e7389 */ /* 0x00006400000c000b */
[----:B01----:R-:W-:Y:S01]  /*244b0*/  ENDCOLLECTIVE ;  /* 0x000000000000791b */ /* 0x003fe20003800000 */
.L_x_921:
        /* <DEDUP_REMOVED lines=12> */
.L_x_922:
[----:B------:R-:W-:Y:S05]  /*24580*/  BRA `(.L_x_923) ;  /* 0xffffffb000387947 */ /* 0x000fea000383ffff */
.L_x_770:
        /* <DEDUP_REMOVED lines=8> */
.L_x_925:
[----:B------:R-:W-:Y:S05]  /*24610*/  BSYNC B0 ;  /* 0x0000000000007941 */ /* 0x000fea0003800000 */
.L_x_924:
[----:B------:R-:W-:Y:S01]  /*24620*/  IMAD.MOV.U32 R13, RZ, RZ, R16 ;  /* 0x000000ffff0d7224 */ /* 0x000fe200078e0010 */
[----:B------:R-:W-:Y:S01]  /*24630*/  MOV R0, R14 ;  /* 0x0000000e00007202 */ /* 0x000fe20000000f00 */
[----:B------:R-:W-:Y:S02]  /*24640*/  IMAD.MOV.U32 R12, RZ, RZ, 0x1 ;  /* 0x00000001ff0c7424 */ /* 0x000fe400078e00ff */
[----:B------:R-:W-:Y:S02]  /*24650*/  IMAD.MOV.U32 R11, RZ, RZ, 0x1f ;  /* 0x0000001fff0b7424 */ /* 0x000fe400078e00ff */
[----:B------:R-:W-:Y:S02]  /*24660*/  IMAD.MOV.U32 R15, RZ, RZ, -0x1 ;  /* 0xffffffffff0f7424 */ /* 0x000fe400078e00ff */
[----:B------:R-:W-:-:S07]  /*24670*/  IMAD.IADD R7, R19, 0x1, R9 ;  /* 0x0000000113077824 */ /* 0x000fce00078e0209 */
[----:B------:R-:W-:Y:S05]  /*24680*/  WARPSYNC.COLLECTIVE R15, `(.L_x_926) ;  /* 0x000000000f087348 */ /* 0x000fea0003c00000 */
[----:B------:R0:W1:Y:S02]  /*24690*/  SHFL.IDX P6, R14, R13, R12, R11 ;  /* 0x0000000c0d0e7389 */ /* 0x00006400000c000b */
[----:B01----:R-:W-:Y:S01]  /*246a0*/  ENDCOLLECTIVE ;  /* 0x000000000000791b */ /* 0x003fe20003800000 */
.L_x_926:
[----:B------:R-:W-:Y:S02]  /*246b0*/  ULDC UR4, c[0x0][0xc3c] ;  /* 0x00030f0000047ab9 */ /* 0x000fe40000000800 */
[----:B------:R-:W-:-:S13]  /*246c0*/  ISETP.GE.OR P1, PT, R7, UR4, !P0 ;  /* 0x0000000407007c0c */ /* 0x000fda000c726670 */
[----:B------:R-:W0:Y:S08]  /*246d0*/  @!P1 LDC.64 R2, c[0x0][0xc80] ;  /* 0x00032000ff029b82 */ /* 0x000e300000000a00 */
[----:B------:R-:W1:Y:S01]  /*246e0*/  @!P1 LDC.64 R4, c[0x0][0xc78] ;  /* 0x00031e00ff049b82 */ /* 0x000e620000000a00 */
[----:B------:R-:W-:Y:S02]  /*246f0*/  IMAD.MOV.U32 R11, RZ, RZ, RZ ;  /* 0x000000ffff0b7224 */ /* 0x000fe400078e00ff */
[----:B------:R-:W-:-:S02]  /*24700*/  IMAD.MOV.U32 R8, RZ, RZ, R14 ;  /* 0x000000ffff087224 */ /* 0x000fc400078e000e */
[----:B0-----:R-:W-:-:S05]  /*24710*/  @!P1 IMAD.WIDE R2, R7, 0x4, R2 ;  /* 0x0000000407029825 */ /* 0x001fca00078e0202 */
[----:B------:R1:W2:Y:S02]  /*24720*/  @!P1 LDG.E R6, desc[UR56][R2.64] ;  /* 0x0000003802069981 */ /* 0x0002a4000c1e1900 */
[----:B-1----:R-:W-:-:S05]  /*24730*/  @!P1 IMAD.WIDE R2, R7, 0x4, R4 ;  /* 0x0000000407029825 */ /* 0x002fca00078e0204 */
[----:B------:R-:W3:Y:S01]  /*24740*/  @!P1 LDG.E R5, desc[UR56][R2.64] ;  /* 0x0000003802059981 */ /* 0x000ee2000c1e1900 */
[----:B------:R-:W-:Y:S01]  /*24750*/  IMAD.MOV.U32 R7, RZ, RZ, RZ ;  /* 0x000000ffff077224 */ /* 0x000fe200078e00ff */
[C---:B------:R-:W-:Y:S01]  /*24760*/  ISETP.GE.U32.AND P2, PT, R9.reuse, 0x2, PT ;  /* 0x000000020900780c */ /* 0x040fe20003f46070 */
[----:B------:R-:W-:Y:S01]  /*24770*/  IMAD.MOV.U32 R4, RZ, RZ, RZ ;  /* 0x000000ffff047224 */ /* 0x000fe200078e00ff */
[C---:B------:R-:W-:Y:S02]  /*24780*/  ISETP.GE.U32.AND P3, PT, R9.reuse, 0x4, PT ;  /* 0x000000040900780c */ /* 0x040fe40003f66070 */
[C---:B------:R-:W-:Y:S02]  /*24790*/  ISETP.GE.U32.AND P4, PT, R9.reuse, 0x8, PT ;  /* 0x000000080900780c */ /* 0x040fe40003f86070 */
[----:B------:R-:W-:Y:S01]  /*247a0*/  ISETP.GE.U32.AND P5, PT, R9, 0x10, PT ;  /* 0x000000100900780c */ /* 0x000fe20003fa6070 */
[----:B--2---:R-:W-:Y:S02]  /*247b0*/  @!P1 IMAD.MOV.U32 R7, RZ, RZ, R6 ;  /* 0x000000ffff079224 */ /* 0x004fe400078e0006 */
[----:B------:R-:W-:-:S02]  /*247c0*/  IMAD.MOV.U32 R6, RZ, RZ, RZ ;  /* 0x000000ffff067224 */ /* 0x000fc400078e00ff */
[----:B---3--:R-:W-:Y:S01]  /*247d0*/  @!P1 IMAD.MOV.U32 R4, RZ, RZ, R5 ;  /* 0x000000ffff049224 */ /* 0x008fe200078e0005 */
[----:B------:R-:W-:-:S03]  /*247e0*/  ISETP.NE.AND P1, PT, R9, RZ, PT ;  /* 0x000000ff0900720c */ /* 0x000fc60003f25270 */
[----:B------:R-:W-:-:S10]  /*247f0*/  IMAD R13, R4, R7, RZ ;  /* 0x00000007040d7224 */ /* 0x000fd400078e02ff */
[----:B------:R-:W-:Y:S05]  /*24800*/  WARPSYNC.COLLECTIVE R15, `(.L_x_927) ;  /* 0x000000000f087348 */ /* 0x000fea0003c00000 */
[----:B------:R0:W1:Y:S02]  /*24810*/  SHFL.UP P6, R14, R13, R12, R11 ;  /* 0x0400000c0d0e7389 */ /* 0x00006400000c000b */
[----:B01----:R-:W-:Y:S01]  /*24820*/  ENDCOLLECTIVE ;  /* 0x000000000000791b */ /* 0x003fe20003800000 */
.L_x_927:
[----:B------:R-:W-:Y:S01]  /*24830*/  IMAD.MOV.U32 R12, RZ, RZ, 0x2 ;  /* 0x00000002ff0c7424 */ /* 0x000fe200078e00ff */
[----:B------:R-:W-:-:S05]  /*24840*/  SEL R14, R14, RZ, P1 ;  /* 0x000000ff0e0e7207 */ /* 0x000fca0000800000 */
[----:B------:R-:W-:-:S04]  /*24850*/  IMAD.IADD R5, R13, 0x1, R14 ;  /* 0x000000010d057824 */ /* 0x000fc800078e020e */
[----:B------:R-:W-:-:S07]  /*24860*/  IMAD.MOV.U32 R13, RZ, RZ, R5 ;  /* 0x000000ffff0d7224 */ /* 0x000fce00078e0005 */
[----:B------:R-:W-:Y:S05]  /*24870*/  WARPSYNC.COLLECTIVE R15, `(.L_x_928) ;  /* 0x000000000f087348 */ /* 0x000fea0003c00000 */
[----:B------:R0:W1:Y:S02]  /*24880*/  SHFL.UP P6, R14, R13, R12, R11 ;  /* 0x0400000c0d0e7389 */ /* 0x00006400000c000b */
[----:B01----:R-:W-:Y:S01]  /*24890*/  ENDCOLLECTIVE ;  /* 0x000000000000791b */ /* 0x003fe20003800000 */
.L_x_928:
[----:B------:R-:W-:Y:S02]  /*248a0*/  MOV R12, 0x4 ;  /* 0x00000004000c7802 */ /* 0x000fe40000000f00 */
[----:B------:R-:W-:-:S05]  /*248b0*/  SEL R2, R14, RZ, P2 ;  /* 0x000000ff0e027207 */ /* 0x000fca0001000000 */
[----:B------:R-:W-:-:S04]  /*248c0*/  IMAD.IADD R2, R5, 0x1, R2 ;  /* 0x0000000105027824 */ /* 0x000fc800078e0202 */
[----:B------:R-:W-:-:S07]  /*248d0*/  IMAD.MOV.U32 R13, RZ, RZ, R2 ;  /* 0x000000ffff0d7224 */ /* 0x000fce00078e0002 */
[----:B------:R-:W-:Y:S05]  /*248e0*/  WARPSYNC.COLLECTIVE R15, `(.L_x_929) ;  /* 0x000000000f087348 */ /* 0x000fea0003c00000 */
[----:B------:R0:W1:Y:S02]  /*248f0*/  SHFL.UP P6, R14, R13, R12, R11 ;  /* 0x0400000c0d0e7389 */ /* 0x00006400000c000b */
[----:B01----:R-:W-:Y:S01]  /*24900*/  ENDCOLLECTIVE ;  /* 0x000000000000791b */ /* 0x003fe20003800000 */
.L_x_929:
[----:B------:R-:W-:Y:S01]  /*24910*/  IMAD.MOV.U32 R12, RZ, RZ, 0x8 ;  /* 0x00000008ff0c7424 */ /* 0x000fe200078e00ff */
[----:B------:R-:W-:-:S05]  /*24920*/  SEL R3, R14, RZ, P3 ;  /* 0x000000ff0e037207 */ /* 0x000fca0001800000 */
[----:B------:R-:W-:-:S04]  /*24930*/  IMAD.IADD R3, R2, 0x1, R3 ;  /* 0x0000000102037824 */ /* 0x000fc800078e0203 */
[----:B------:R-:W-:-:S07]  /*24940*/  IMAD.MOV.U32 R13, RZ, RZ, R3 ;  /* 0x000000ffff0d7224 */ /* 0x000fce00078e0003 */
[----:B------:R-:W-:Y:S05]  /*24950*/  WARPSYNC.COLLECTIVE R15, `(.L_x_930) ;  /* 0x000000000f087348 */ /* 0x000fea0003c00000 */
[----:B------:R0:W1:Y:S02]  /*24960*/  SHFL.UP P6, R14, R13, R12, R11 ;  /* 0x0400000c0d0e7389 */ /* 0x00006400000c000b */
[----:B01----:R-:W-:Y:S01]  /*24970*/  ENDCOLLECTIVE ;  /* 0x000000000000791b */ /* 0x003fe20003800000 */
.L_x_930:
[----:B------:R-:W-:Y:S01]  /*24980*/  IMAD.MOV.U32 R12, RZ, RZ, 0x10 ;  /* 0x00000010ff0c7424 */ /* 0x000fe200078e00ff */
[----:B------:R-:W-:-:S05]  /*24990*/  SEL R14, R14, RZ, P4 ;  /* 0x000000ff0e0e7207 */ /* 0x000fca0002000000 */
[----:B------:R-:W-:-:S04]  /*249a0*/  IMAD.IADD R5, R3, 0x1, R14 ;  /* 0x0000000103057824 */ /* 0x000fc800078e020e */
[----:B------:R-:W-:-:S07]  /*249b0*/  IMAD.MOV.U32 R13, RZ, RZ, R5 ;  /* 0x000000ffff0d7224 */ /* 0x000fce00078e0005 */
[----:B------:R-:W-:Y:S05]  /*249c0*/  WARPSYNC.COLLECTIVE R15, `(.L_x_931) ;  /* 0x000000000f087348 */ /* 0x000fea0003c00000 */
[----:B------:R0:W1:Y:S02]  /*249d0*/  SHFL.UP P6, R14, R13, R12, R11 ;  /* 0x0400000c0d0e7389 */ /* 0x00006400000c000b */
[----:B01----:R-:W-:Y:S01]  /*249e0*/  ENDCOLLECTIVE ;  /* 0x000000000000791b */ /* 0x003fe20003800000 */
.L_x_931:
        /* <DEDUP_REMOVED lines=8> */
.L_x_932:
[----:B------:R-:W-:Y:S05]  /*24a70*/  BRA `(.L_x_933) ;  /* 0xffffffb0004c7947 */ /* 0x000fea000383ffff */
.L_x_773:
[----:B------:R-:W-:Y:S01]  /*24a80*/  BSSY B0, `(.L_x_934) ;  /* 0x0000007000007945 */ /* 0x000fe20003800000 */
[----:B------:R-:W-:Y:S02]  /*24a90*/  IMAD.MOV.U32 R12, RZ, RZ, 0x1 ;  /* 0x00000001ff0c7424 */ /* 0x000fe400078e00ff */
[----:B------:R-:W-:Y:S02]  /*24aa0*/  IMAD.MOV.U32 R11, RZ, RZ, RZ ;  /* 0x000000ffff0b7224 */ /* 0x000fe400078e00ff */
[----:B------:R-:W-:-:S07]  /*24ab0*/  IMAD.MOV.U32 R15, RZ, RZ, -0x1 ;  /* 0xffffffffff0f7424 */ /* 0x000fce00078e00ff */
[----:B------:R-:W-:Y:S05]  /*24ac0*/  WARPSYNC.COLLECTIVE R15, `(.L_x_935) ;  /* 0x000000000f087348 */ /* 0x000fea0003c00000 */
[----:B------:R0:W1:Y:S02]  /*24ad0*/  SHFL.UP P6, R14, R13, R12, R11 ;  /* 0x0400000c0d0e7389 */ /* 0x00006400000c000b */
[----:B01----:R-:W-:Y:S01]  /*24ae0*/  ENDCOLLECTIVE ;  /* 0x000000000000791b */ /* 0x003fe20003800000 */
.L_x_935:
[----:B------:R-:W-:Y:S05]  /*24af0*/  BSYNC B0 ;  /* 0x0000000000007941 */ /* 0x000fea0003800000 */
.L_x_934:
[----:B------:R-:W-:Y:S01]  /*24b00*/  SEL R14, R14, RZ, P1 ;  /* 0x000000ff0e0e7207 */ /* 0x000fe20000800000 */
[----:B------:R-:W-:Y:S01]  /*24b10*/  IMAD.MOV.U32 R12, RZ, RZ, 0x2 ;  /* 0x00000002ff0c7424 */ /* 0x000fe200078e00ff */
[----:B------:R-:W-:Y:S01]  /*24b20*/  MOV R11, RZ ;  /* 0x000000ff000b7202 */ /* 0x000fe20000000f00 */
[----:B------:R-:W-:Y:S02]  /*24b30*/  IMAD.MOV.U32 R15, RZ, RZ, -0x1 ;  /* 0xffffffffff0f7424 */ /* 0x000fe400078e00ff */
[----:B------:R-:W-:-:S07]  /*24b40*/  IMAD.IADD R13, R13, 0x1, R14 ;  /* 0x000000010d0d7824 */ /* 0x000fce00078e020e */
[----:B------:R-:W-:Y:S05]  /*24b50*/  WARPSYNC.COLLECTIVE R15, `(.L_x_936) ;  /* 0x000000000f087348 */ /* 0x000fea0003c00000 */
[----:B------:R0:W1:Y:S02]  /*24b60*/  SHFL.UP P6, R14, R13, R12, R11 ;  /* 0x0400000c0d0e7389 */ /* 0x00006400000c000b */
[----:B01----:R-:W-:Y:S01]  /*24b70*/  ENDCOLLECTIVE ;  /* 0x000000000000791b */ /* 0x003fe20003800000 */
.L_x_936:
[----:B------:R-:W-:Y:S01]  /*24b80*/  IMAD.MOV.U32 R12, RZ, RZ, 0x4 ;  /* 0x00000004ff0c7424 */ /* 0x000fe200078e00ff */
[----:B------:R-:W-:-:S05]  /*24b90*/  SEL R2, R14, RZ, P2 ;  /* 0x000000ff0e027207 */ /* 0x000fca0001000000 */
[----:B------:R-:W-:-:S04]  /*24ba0*/  IMAD.IADD R2, R13, 0x1, R2 ;  /* 0x000000010d027824 */ /* 0x000fc800078e0202 */
[----:B------:R-:W-:-:S07]  /*24bb0*/  IMAD.MOV.U32 R13, RZ, RZ, R2 ;  /* 0x000000ffff0d7224 */ /* 0x000fce00078e0002 */
[----:B------:R-:W-:Y:S05]  /*24bc0*/  WARPSYNC.COLLECTIVE R15, `(.L_x_937) ;  /* 0x000000000f087348 */ /* 0x000fea0003c00000 */
[----:B------:R0:W1:Y:S02]  /*24bd0*/  SHFL.UP P6, R14, R13, R12, R11 ;  /* 0x0400000c0d0e7389 */ /* 0x00006400000c000b */
[----:B01----:R-:W-:Y:S01]  /*24be0*/  ENDCOLLECTIVE ;  /* 0x000000000000791b */ /* 0x003fe20003800000 */
.L_x_937:
[----:B------:R-:W-:Y:S01]  /*24bf0*/  IMAD.MOV.U32 R12, RZ, RZ, 0x8 ;  /* 0x00000008ff0c7424 */ /* 0x000fe200078e00ff */
[----:B------:R-:W-:-:S05]  /*24c00*/  SEL R3, R14, RZ, P3 ;  /* 0x000000ff0e037207 */ /* 0x000fca0001800000 */
[----:B------:R-:W-:-:S04]  /*24c10*/  IMAD.IADD R3, R2, 0x1, R3 ;  /* 0x0000000102037824 */ /* 0x000fc800078e0203 */
[----:B------:R-:W-:-:S07]  /*24c20*/  IMAD.MOV.U32 R13, RZ, RZ, R3 ;  /* 0x000000ffff0d7224 */ /* 0x000fce00078e0003 */
[----:B------:R-:W-:Y:S05]  /*24c30*/  WARPSYNC.COLLECTIVE R15, `(.L_x_938) ;  /* 0x000000000f087348 */ /* 0x000fea0003c00000 */
[----:B------:R0:W1:Y:S02]  /*24c40*/  SHFL.UP P6, R14, R13, R12, R11 ;  /* 0x0400000c0d0e7389 */ /* 0x00006400000c000b */
[----:B01----:R-:W-:Y:S01]  /*24c50*/  ENDCOLLECTIVE ;  /* 0x000000000000791b */ /* 0x003fe20003800000 */
.L_x_938:
[----:B------:R-:W-:Y:S01]  /*24c60*/  IMAD.MOV.U32 R12, RZ, RZ, 0x10 ;  /* 0x00000010ff0c7424 */ /* 0x000fe200078e00ff */
[----:B------:R-:W-:-:S05]  /*24c70*/  SEL R14, R14, RZ, P4 ;  /* 0x000000ff0e0e7207 */ /* 0x000fca0002000000 */
[----:B------:R-:W-:-:S04]  /*24c80*/  IMAD.IADD R5, R3, 0x1, R14 ;  /* 0x0000000103057824 */ /* 0x000fc800078e020e */
[----:B------:R-:W-:-:S07]  /*24c90*/  IMAD.MOV.U32 R13, RZ, RZ, R5 ;  /* 0x000000ffff0d7224 */ /* 0x000fce00078e0005 */
[----:B------:R-:W-:Y:S05]  /*24ca0*/  WARPSYNC.COLLECTIVE R15, `(.L_x_939) ;  /* 0x000000000f087348 */ /* 0x000fea0003c00000 */
[----:B------:R0:W1:Y:S02]  /*24cb0*/  SHFL.UP P6, R14, R13, R12, R11 ;  /* 0x0400000c0d0e7389 */ /* 0x00006400000c000b */
[----:B01----:R-:W-:Y:S01]  /*24cc0*/  ENDCOLLECTIVE ;  /* 0x000000000000791b */ /* 0x003fe20003800000 */
.L_x_939:
        /* <DEDUP_REMOVED lines=8> */
.L_x_940:
[----:B------:R-:W-:Y:S05]  /*24d50*/  BRA `(.L_x_941) ;  /* 0xffffffb000387947 */ /* 0x000fea000383ffff */
.L_x_775:
[----:B------:R-:W-:Y:S01]  /*24d60*/  BSSY B0, `(.L_x_942) ;  /* 0x0000006000007945 */ /* 0x000fe20003800000 */
[----:B------:R-:W-:Y:S01]  /*24d70*/  PLOP3.LUT P6, PT, P6, PT, PT, 0x8, 0x0 ;  /* 0x000000000000781c */ /* 0x000fe200037ce170 */
[----:B------:R-:W-:-:S12]  /*24d80*/  IMAD.MOV.U32 R15, RZ, RZ, -0x1 ;  /* 0xffffffffff0f7424 */ /* 0x000fd800078e00ff */
[----:B0-----:R-:W-:Y:S05]  /*24d90*/  WARPSYNC.COLLECTIVE R15, `(.L_x_943) ;  /* 0x000000000f087348 */ /* 0x001fea0003c00000 */
[----:B------:R-:W-:Y:S01]  /*24da0*/  VOTE.ANY R14, PT, P6 ;  /* 0x00000000000e7806 */ /* 0x000fe200030e0100 */
[----:B0-----:R-:W-:Y:S06]  /*24db0*/  ENDCOLLECTIVE ;  /* 0x000000000000791b */ /* 0x001fec0003800000 */
.L_x_943:
[----:B------:R-:W-:Y:S05]  /*24dc0*/  BSYNC B0 ;  /* 0x0000000000007941 */ /* 0x000fea0003800000 */
.L_x_942:
[----:B------:R-:W-:Y:S01]  /*24dd0*/  IMAD.MOV.U32 R3, RZ, RZ, R14 ;  /* 0x000000ffff037224 */ /* 0x000fe200078e000e */
[----:B------:R-:W-:Y:S01]  /*24de0*/  MOV R13, R7 ;  /* 0x00000007000d7202 */ /* 0x000fe20000000f00 */
[----:B------:R-:W-:Y:S02]  /*24df0*/  IMAD.MOV.U32 R11, RZ, RZ, 0x1f ;  /* 0x0000001fff0b7424 */ /* 0x000fe400078e00ff */
[----:B------:R-:W0:Y:S01]  /*24e00*/  POPC R8, R3 ;  /* 0x0000000300087309 */ /* 0x000e220000000000 */
[----:B------:R-:W-:Y:S02]  /*24e10*/  IMAD.MOV.U32 R15, RZ, RZ, -0x1 ;  /* 0xffffffffff0f7424 */ /* 0x000fe400078e00ff */
[----:B0-----:R-:W-:-:S07]  /*24e20*/  IMAD.MOV.U32 R12, RZ, RZ, R8 ;  /* 0x000000ffff0c7224 */ /* 0x001fce00078e0008 */
[----:B------:R-:W-:Y:S05]  /*24e30*/  WARPSYNC.COLLECTIVE R15, `(.L_x_944) ;  /* 0x000000000f087348 */ /* 0x000fea0003c00000 */
[----:B------:R0:W1:Y:S02]  /*24e40*/  SHFL.IDX P6, R14, R13, R12, R11 ;  /* 0x0000000c0d0e7389 */ /* 0x00006400000c000b */
[----:B01----:R-:W-:Y:S01]  /*24e50*/  ENDCOLLECTIVE ;  /* 0x000000000000791b */ /* 0x003fe20003800000 */
.L_x_944:
[----:B------:R-:W-:Y:S02]  /*24e60*/  IMAD.MOV.U32 R13, RZ, RZ, R4 ;  /* 0x000000ffff0d7224 */ /* 0x000fe400078e0004 */
[----:B------:R-:W-:-:S07]  /*24e70*/  IMAD.MOV.U32 R7, RZ, RZ, R14 ;  /* 0x000000ffff077224 */ /* 0x000fce00078e000e */
[----:B------:R-:W-:Y:S05]  /*24e80*/  WARPSYNC.COLLECTIVE R15, `(.L_x_945) ;  /* 0x000000000f087348 */ /* 0x000fea0003c00000 */
[----:B------:R0:W1:Y:S02]  /*24e90*/  SHFL.IDX P6, R14, R13, R12, R11 ;  /* 0x0000000c0d0e7389 */ /* 0x00006400000c000b */
[----:B01----:R-:W-:Y:S01]  /*24ea0*/  ENDCOLLECTIVE ;  /* 0x000000000000791b */ /* 0x003fe20003800000 */
.L_x_945:
[----:B------:R-:W-:Y:S01]  /*24eb0*/  IMAD.MOV.U32 R4, RZ, RZ, R14 ;  /* 0x000000ffff047224 */ /* 0x000fe200078e000e */
[----:B------:R-:W-:Y:S06]  /*24ec0*/  BRA `(.L_x_946) ;  /* 0xffffffb000187947 */ /* 0x000fec000383ffff */
.L_x_777:
[----:B------:R-:W-:Y:S01]  /*24ed0*/  BSSY B0, `(.L_x_947) ;  /* 0x0000007000007945 */ /* 0x000fe20003800000 */
[----:B------:R-:W-:Y:S02]  /*24ee0*/  IMAD.MOV.U32 R13, RZ, RZ, R2 ;  /* 0x000000ffff0d7224 */ /* 0x000fe400078e0002 */
[----:B------:R-:W-:Y:S02]  /*24ef0*/  IMAD.MOV.U32 R11, RZ, RZ, 0x1f ;  /* 0x0000001fff0b7424 */ /* 0x000fe400078e00ff */
[----:B------:R-:W-:-:S07]  /*24f00*/  IMAD.MOV.U32 R15, RZ, RZ, -0x1 ;  /* 0xffffffffff0f7424 */ /* 0x000fce00078e00ff */
[----:B0123--:R-:W-:Y:S05]  /*24f10*/  WARPSYNC.COLLECTIVE R15, `(.L_x_948) ;  /* 0x000000000f087348 */ /* 0x00ffea0003c00000 */
[----:B------:R4:W0:Y:S02]  /*24f20*/  SHFL.IDX P6, R14, R13, R12, R11 ;  /* 0x0000000c0d0e7389 */ /* 0x00082400000c000b */
[----:B01234-:R-:W-:Y:S01]  /*24f30*/  ENDCOLLECTIVE ;  /* 0x000000000000791b */ /* 0x01ffe20003800000 */
.L_x_948:
[----:B------:R-:W-:Y:S05]  /*24f40*/  BSYNC B0 ;  /* 0x0000000000007941 */ /* 0x000fea0003800000 */
.L_x_947:
[----:B------:R-:W-:Y:S01]  /*24f50*/  IMAD.MOV.U32 R6, RZ, RZ, R14 ;  /* 0x000000ffff067224 */ /* 0x000fe200078e000e */
[----:B------:R-:W-:Y:S06]  /*24f60*/  BRA `(.L_x_776) ;  /* 0xffffffb000087947 */ /* 0x000fec000383ffff */
.L_x_781:
[----:B0-----:R0:W3:Y:S02]  /*24f70*/  SYNCS.PHASECHK.TRANS64.TRYWAIT P0, [R4+URZ+0x2a820], R0 ;  /* 0x02a82000040075a7 */ /* 0x0010e4000800017f */
[----:B---3--:R-:W-:Y:S05]  /*24f80*/  @!P0 NANOSLEEP.SYNCS 0x989680 ;  /* 0x009896800000895d */ /* 0x008fea0003900000 */
[----:B------:R-:W3:Y:S02]  /*24f90*/  @!P0 SYNCS.PHASECHK.TRANS64 P0, [R4+URZ+0x2a820], R0 ;  /* 0x02a82000040085a7 */ /* 0x000ee4000800007f */
[----:B---3--:R-:W-:Y:S05]  /*24fa0*/  @!P0 BRA `(.L_x_781) ;  /* 0xfffffffc00f08947 */ /* 0x008fea000383ffff */
[----:B------:R-:W-:Y:S05]  /*24fb0*/  BRA `(.L_x_949) ;  /* 0xffffffb400607947 */ /* 0x000fea000383ffff */
.L_x_782:
        /* <DEDUP_REMOVED lines=11> */
.L_x_951:
[----:B------:R-:W-:Y:S05]  /*25070*/  BSYNC B0 ;  /* 0x0000000000007941 */ /* 0x000fea0003800000 */
.L_x_950:
[----:B------:R-:W-:Y:S05]  /*25080*/  BRA `(.L_x_952) ;  /* 0xffffffb400487947 */ /* 0x000fea000383ffff */
.L_x_783:
[----:B------:R-:W-:Y:S01]  /*25090*/  BSSY B0, `(.L_x_953) ;  /* 0x0000006000007945 */ /* 0x000fe20003800000 */
[----:B------:R-:W-:-:S07]  /*250a0*/  IMAD.MOV.U32 R15, RZ, RZ, -0x1 ;  /* 0xffffffffff0f7424 */ /* 0x000fce00078e00ff */
[----:B012---:R-:W-:Y:S05]  /*250b0*/  WARPSYNC.COLLECTIVE R15, `(.L_x_954) ;  /* 0x000000000f0c7348 */ /* 0x007fea0003c00000 */
[----:B------:R-:W-:Y:S02]  /*250c0*/  ELECT P6, UR62, PT ;  /* 0x00000000003e782f */ /* 0x000fe400038c0000 */
[----:B------:R-:W-:Y:S01]  /*250d0*/  MOV R14, UR62 ;  /* 0x0000003e000e7c02 */ /* 0x000fe20008000f00 */
[----:B012---:R-:W-:Y:S10]  /*250e0*/  ENDCOLLECTIVE ;  /* 0x000000000000791b */ /* 0x007ff40003800000 */
.L_x_954:
[----:B------:R-:W-:Y:S05]  /*250f0*/  BSYNC B0 ;  /* 0x0000000000007941 */ /* 0x000fea0003800000 */
.L_x_953:
[----:B------:R-:W-:Y:S05]  /*25100*/  BRA `(.L_x_955) ;  /* 0xffffffb4003c7947 */ /* 0x000fea000383ffff */
.L_x_785:
[----:B0-----:R0:W3:Y:S02]  /*25110*/  SYNCS.PHASECHK.TRANS64.TRYWAIT P1, [R5+URZ+0x2a840], R0 ;  /* 0x02a84000050075a7 */ /* 0x0010e4000802017f */
[----:B---3--:R-:W-:Y:S05]  /*25120*/  @!P1 NANOSLEEP.SYNCS 0x989680 ;  /* 0x009896800000995d */ /* 0x008fea0003900000 */
[----:B------:R-:W3:Y:S02]  /*25130*/  @!P1 SYNCS.PHASECHK.TRANS64 P1, [R5+URZ+0x2a840], R0 ;  /* 0x02a84000050095a7 */ /* 0x000ee4000802007f */
[----:B---3--:R-:W-:Y:S05]  /*25140*/  @!P1 BRA `(.L_x_785) ;  /* 0xfffffffc00f09947 */ /* 0x008fea000383ffff */
[----:B------:R-:W-:Y:S05]  /*25150*/  BRA `(.L_x_956) ;  /* 0xffffffb4005c7947 */ /* 0x000fea000383ffff */
.L_x_787:
[----:B---3--:R3:W4:Y:S02]  /*25160*/  SYNCS.PHASECHK.TRANS64.TRYWAIT P1, [R27+URZ+0x2a840], R2 ;  /* 0x02a840021b0075a7 */ /* 0x008724000802017f */
[----:B----4-:R-:W-:Y:S05]  /*25170*/  @!P1 NANOSLEEP.SYNCS 0x989680 ;  /* 0x009896800000995d */ /* 0x010fea0003900000 */
[----:B------:R-:W4:Y:S02]  /*25180*/  @!P1 SYNCS.PHASECHK.TRANS64 P1, [R27+URZ+0x2a840], R2 ;  /* 0x02a840021b0095a7 */ /* 0x000f24000802007f */
[----:B----4-:R-:W-:Y:S05]  /*25190*/  @!P1 BRA `(.L_x_787) ;  /* 0xfffffffc00f09947 */ /* 0x010fea000383ffff */
[----:B------:R-:W-:Y:S05]  /*251a0*/  BRA `(.L_x_957) ;  /* 0xffffffb400687947 */ /* 0x000fea000383ffff */
.L_x_789:
[----:B----4-:R4:W0:Y:S02]  /*251b0*/  SYNCS.PHASECHK.TRANS64.TRYWAIT P1, [R5+URZ+0x2a860], R0 ;  /* 0x02a86000050075a7 */ /* 0x010824000802017f */
[----:B0-----:R-:W-:Y:S05]  /*251c0*/  @!P1 NANOSLEEP.SYNCS 0x989680 ;  /* 0x009896800000995d */ /* 0x001fea0003900000 */
[----:B------:R-:W0:Y:S02]  /*251d0*/  @!P1 SYNCS.PHASECHK.TRANS64 P1, [R5+URZ+0x2a860], R0 ;  /* 0x02a86000050095a7 */ /* 0x000e24000802007f */
[----:B0-----:R-:W-:Y:S05]  /*251e0*/  @!P1 BRA `(.L_x_789) ;  /* 0xfffffffc00f09947 */ /* 0x001fea000383ffff */
[----:B------:R-:W-:Y:S05]  /*251f0*/  BRA `(.L_x_958) ;  /* 0xffffffb400647947 */ /* 0x000fea000383ffff */
.L_x_959:
        /* <DEDUP_REMOVED lines=16> */
.L_x_15633:


//--------------------- .text._ZN7cutlass13device_kernelIN5flash11enable_sm90INS1_16FlashAttnFwdSm90INS1_25CollectiveMainloopFwdSm90ILi2EN4cute5tupleIJNS5_1CILi1EEES8_S8_EEENS6_IJNS7_ILi128EEENS7_ILi96EEENS7_ILi192EEEEEELi128ENS_10bfloat16_tEfNS_4arch4Sm90ELb0ELb1ELb0ELb0ELb1ELb0ELb0ELb1ELb1ELb1ELb1ELb0EEENS1_21CollectiveEpilogueFwdINS6_IJSA_SA_SB_EEES9_SE_SG_Li256ELb0ELb1ELb1ELb0EEENS1_19SingleTileSchedulerILb0ELb1ELb1ELi128EEEEEEEEEvNT_6ParamsE --------------------------
	.section	.text._ZN7cutlass13device_kernelIN5flash11enable_sm90INS1_16FlashAttnFwdSm90INS1_25CollectiveMainloopFwdSm90ILi2EN4cute5tupleIJNS5_1CILi1EEES8_S8_EEENS6_IJNS7_ILi128EEENS7_ILi96EEENS7_ILi192EEEEEELi128ENS_10bfloat16_tEfNS_4arch4Sm90ELb0ELb1ELb0ELb0ELb1ELb0ELb0ELb1ELb1ELb1ELb1ELb0EEENS1_21CollectiveEpilogueFwdINS6_IJSA_SA_SB_EEES9_SE_SG_Li256ELb0ELb1ELb1ELb0EEENS1_19SingleTileSchedulerILb0ELb1ELb1ELi128EEEEEEEEEvNT_6ParamsE,"ax",@progbits
	.align	128
.text._ZN7cutlass13device_kernelIN5flash11enable_sm90INS1_16FlashAttnFwdSm90INS1_25CollectiveMainloopFwdSm90ILi2EN4cute5tupleIJNS5_1CILi1EEES8_S8_EEENS6_IJNS7_ILi128EEENS7_ILi96EEENS7_ILi192EEEEEELi128ENS_10bfloat16_tEfNS_4arch4Sm90ELb0ELb1ELb0ELb0ELb1ELb0ELb0ELb1ELb1ELb1ELb1ELb0EEENS1_21CollectiveEpilogueFwdINS6_IJSA_SA_SB_EEES9_SE_SG_Li256ELb0ELb1ELb1ELb0EEENS1_19SingleTileSchedulerILb0ELb1ELb1ELi128EEEEEEEEEvNT_6ParamsE:
        .type           _ZN7cutlass13device_kernelIN5flash11enable_sm90INS1_16FlashAttnFwdSm90INS1_25CollectiveMainloopFwdSm90ILi2EN4cute5tupleIJNS5_1CILi1EEES8_S8_EEENS6_IJNS7_ILi128EEENS7_ILi96EEENS7_ILi192EEEEEELi128ENS_10bfloat16_tEfNS_4arch4Sm90ELb0ELb1ELb0ELb0ELb1ELb0ELb0ELb1ELb1ELb1ELb1ELb0EEENS1_21CollectiveEpilogueFwdINS6_IJSA_SA_SB_EEES9_SE_SG_Li256ELb0ELb1ELb1ELb0EEENS1_19SingleTileSchedulerILb0ELb1ELb1ELi128EEEEEEEEEvNT_6ParamsE,@function
        .size           _ZN7cutlass13device_kernelIN5flash11enable_sm90INS1_16FlashAttnFwdSm90INS1_25CollectiveMainloopFwdSm90ILi2EN4cute5tupleIJNS5_1CILi1EEES8_S8_EEENS6_IJNS7_ILi128EEENS7_ILi96EEENS7_ILi192EEEEEELi128ENS_10bfloat16_tEfNS_4arch4Sm90ELb0ELb1ELb0ELb0ELb1ELb0ELb0ELb1ELb1ELb1ELb1ELb0EEENS1_21CollectiveEpilogueFwdINS6_IJSA_SA_SB_EEES9_SE_SG_Li256ELb0ELb1ELb1ELb0EEENS1_19SingleTileSchedulerILb0ELb1ELb1ELi128EEEEEEEEEvNT_6ParamsE,(.L_x_15634 - _ZN7cutlass13device_kernelIN5flash11enable_sm90INS1_16FlashAttnFwdSm90INS1_25CollectiveMainloopFwdSm90ILi2EN4cute5tupleIJNS5_1CILi1EEES8_S8_EEENS6_IJNS7_ILi128EEENS7_ILi96EEENS7_ILi192EEEEEELi128ENS_10bfloat16_tEfNS_4arch4Sm90ELb0ELb1ELb0ELb0ELb1ELb0ELb0ELb1ELb1ELb1ELb1ELb0EEENS1_21CollectiveEpilogueFwdINS6_IJSA_SA_SB_EEES9_SE_SG_Li256ELb0ELb1ELb1ELb0EEENS1_19SingleTileSchedulerILb0ELb1ELb1ELi128EEEEEEEEEvNT_6ParamsE)
        .other          _ZN7cutlass13device_kernelIN5flash11enable_sm90INS1_16FlashAttnFwdSm90INS1_25CollectiveMainloopFwdSm90ILi2EN4cute5tupleIJNS5_1CILi1EEES8_S8_EEENS6_IJNS7_ILi128EEENS7_ILi96EEENS7_ILi192EEEEEELi128ENS_10bfloat16_tEfNS_4arch4Sm90ELb0ELb1ELb0ELb0ELb1ELb0ELb0ELb1ELb1ELb1ELb1ELb0EEENS1_21CollectiveEpilogueFwdINS6_IJSA_SA_SB_EEES9_SE_SG_Li256ELb0ELb1ELb1ELb0EEENS1_19SingleTileSchedulerILb0ELb1ELb1ELi128EEEEEEEEEvNT_6ParamsE,@"STO_CUDA_ENTRY STV_DEFAULT"
_ZN7cutlass13device_kernelIN5flash11enable_sm90INS1_16FlashAttnFwdSm90INS1_25CollectiveMainloopFwdSm90ILi2EN4cute5tupleIJNS5_1CILi1EEES8_S8_EEENS6_IJNS7_ILi128EEENS7_ILi96EEENS7_ILi192EEEEEELi128ENS_10bfloat16_tEfNS_4arch4Sm90ELb0ELb1ELb0ELb0ELb1ELb0ELb0ELb1ELb1ELb1ELb1ELb0EEENS1_21CollectiveEpilogueFwdINS6_IJSA_SA_SB_EEES9_SE_SG_Li256ELb0ELb1ELb1ELb0EEENS1_19SingleTileSchedulerILb0ELb1ELb1ELi128EEEEEEEEEvNT_6ParamsE:
        /* <DEDUP_REMOVED lines=45> */
.L_x_960:
        /* <DEDUP_REMOVED lines=22> */
.L_x_961:
        /* <DEDUP_REMOVED lines=18> */
.L_x_962:
        /* <DEDUP_REMOVED lines=22> */
.L_x_963:
        /* <DEDUP_REMOVED lines=23> */
.L_x_964:
[----:B------:R-:W-:Y:S01]  /*0820*/  UISETP.NE.AND UP0, UPT, UR9, URZ, UPT ;  /* 0x0000003f0900728c */ /* 0x000fe2000bf05270 */
[----:B------:R-:W-:Y:S01]  /*0830*/  NOP ;  /* 0x0000000000007918 */ /* 0x000fe20000000000 */
[----:B0-----:R-:W-:Y:S01]  /*0840*/  UMOV UR4, 0x1 ;  /* 0x0000000100047882 */ /* 0x001fe20000000000 */
[----:B------:R-:W-:Y:S01]  /*0850*/  ULDC.64 UR36, c[0x0][0x208] ;  /* 0x0000820000247ab9 */ /* 0x000fe20000000a00 */
[----:B------:R-:W-:Y:S01]  /*0860*/  USEL UR4, UR4, 0x2, !UP0 ;  /* 0x0000000204047887 */ /* 0x000fe2000c000000 */
[----:B------:R-:W-:Y:S01]  /*0870*/  BSSY B6, `(.L_x_965) ;  /* 0x0001175000067945 */ /* 0x000fe20003800000 */
[----:B-1234-:R-:W-:Y:S01]  /*0880*/  BAR.SYNC.DEFER_BLOCKING 0x0 ;  /* 0x0000000000007b1d */ /* 0x01efe20000010000 */
[----:B------:R-:W-:-:S03]  /*0890*/  PLOP3.LUT P0, PT, PT, PT, UP0, 0x80, 0x0 ;  /* 0x000000000000781c */ /* 0x000fc60003f0f008 */
[----:B------:R-:W-:-:S05]  /*08a0*/  IMAD.U32 R2, RZ, RZ, UR4 ;  /* 0x00000004ff027e24 */ /* 0x000fca000f8e00ff */
[----:B------:R0:W-:Y:S05]  /*08b0*/  STL [R1], R2 ;  /* 0x0000000201007387 */ /* 0x0001ea0000100800 */
[----:B------:R-:W-:Y:S05]  /*08c0*/  @!P0 BRA `(.L_x_966) ;  /* 0x000000d800408947 */ /* 0x000fea0003800000 */
.L_x_967:
[----:B------:R-:W-:-:S08]  /*08d0*/  NOP ;  /* 0x0000000000007918 */ /* 0x000fd00000000000 */
[----:B------:R-:W1:Y:S02]  /*08e0*/  USETMAXREG.TRY_ALLOC.CTAPOOL UP0, 0xe8 ;  /* 0x000000e8000079c8 */ /* 0x000e640008000600 */
[----:B-1----:R-:W-:-:S13]  /*08f0*/  PLOP3.LUT P0, PT, PT, PT, UP0, 0x80, 0x0 ;  /* 0x000000000000781c */ /* 0x002fda0003f0f008 */
[----:B------:R-:W-:Y:S05]  /*0900*/  @!P0 BRA `(.L_x_967) ;  /* 0xfffffffc00f08947 */ /* 0x000fea000383ffff */
[----:B0-----:R-:W0:Y:S08]  /*0910*/  LDC R2, c[0x0][0xc50] ;  /* 0x00031400ff027b82 */ /* 0x001e300000000800 */
        /* <DEDUP_REMOVED lines=13> */
[----:B------:R-:W0:Y:S01]  /*09f0*/  LDC R23, c[0x0][0x448] ;  /* 0x00011200ff177b82 */ /* 0x000e220000000800 */
[----:B------:R-:W1:Y:S01]  /*0a00*/  S2R R72, SR_CTAID.X ;  /* 0x0000000000487919 */ /* 0x000e620000002500 */
[----:B------:R-:W-:Y:S01]  /*0a10*/  LOP3.LUT R18, R18, 0xffefffff, RZ, 0xc0, !PT ;  /* 0xffefffff12127812 */ /* 0x000fe200078ec0ff */
[----:B------:R-:W-:-:S05]  /*0a20*/  VIADD R75, R25, 0xffffff80 ;  /* 0xffffff80194b7836 */ /* 0x000fca0000000000 */
[----:B------:R-:W2:Y:S08]  /*0a30*/  LDC.64 R2, c[0x0][0x418] ;  /* 0x00010600ff027b82 */ /* 0x000eb00000000a00 */
[----:B------:R-:W3:Y:S01]  /*0a40*/  LDC.64 R10, c[0x0][0x9e0] ;  /* 0x00027800ff0a7b82 */ /* 0x000ee20000000a00 */
[----:B0-----:R-:W-:-:S07]  /*0a50*/  ISETP.NE.AND P2, PT, R23, 0x1, PT ;  /* 0x000000011700780c */ /* 0x001fce0003f45270 */
[----:B------:R-:W0:Y:S01]  /*0a60*/  LDC R8, c[0x0][0x288] ;  /* 0x0000a200ff087b82 */ /* 0x000e220000000800 */
[----:B--2---:R-:W-:-:S07]  /*0a70*/  ISETP.NE.U32.AND P0, PT, R2, RZ, PT ;  /* 0x000000ff0200720c */ /* 0x004fce0003f05070 */
[----:B------:R-:W2:Y:S01]  /*0a80*/  LDC R16, c[0x0][0x424] ;  /* 0x00010900ff107b82 */ /* 0x000ea20000000800 */
[----:B-1----:R-:W-:Y:S01]  /*0a90*/  IMAD.SHL.U32 R72, R72, 0x80, RZ ;  /* 0x0000008048487824 */ /* 0x002fe200078e00ff */
[----:B------:R-:W-:-:S03]  /*0aa0*/  ISETP.NE.AND.EX P0, PT, R3, RZ, PT, P0 ;  /* 0x000000ff0300720c */ /* 0x000fc60003f05300 */
[----:B------:R-:W-:Y:S01]  /*0ab0*/  @P2 VIADD R0, R72, 0x7f ;  /* 0x0000007f48002836 */ /* 0x000fe20000000000 */
[----:B------:R-:W-:Y:S02]  /*0ac0*/  @P2 LOP3.LUT R18, R18, 0x100000, RZ, 0xfc, !PT ;  /* 0x0010000012122812 */ /* 0x000fe400078efcff */
[----:B------:R-:W1:Y:S01]  /*0ad0*/  @P2 LDC R5, c[0x0][0x44c] ;  /* 0x00011300ff052b82 */ /* 0x000e620000000800 */
[----:B---3--:R-:W-:Y:S02]  /*0ae0*/  ISETP.GE.AND P1, PT, R11, 0x1, PT ;  /* 0x000000010b00780c */ /* 0x008fe40003f26270 */
[----:B------:R-:W-:-:S05]  /*0af0*/  LOP3.LUT R18, R18, 0xfff7ffff, RZ, 0xc0, !PT ;  /* 0xfff7ffff12127812 */ /* 0x000fca00078ec0ff */
[----:B------:R-:W3:Y:S01]  /*0b00*/  @P2 LDC R7, c[0x0][0x450] ;  /* 0x00011400ff072b82 */ /* 0x000ee20000000800 */
[----:B0-----:R-:W-:-:S05]  /*0b10*/  IADD3 R3, -R8, 0x1, RZ ;  /* 0x0000000108037810 */ /* 0x001fca0007ffe1ff */
[----:B------:R-:W-:Y:S02]  /*0b20*/  @P1 LOP3.LUT R18, R18, 0x80000, RZ, 0xfc, !PT ;  /* 0x0008000012121812 */ /* 0x000fe400078efcff */
[----:B------:R-:W0:Y:S01]  /*0b30*/  LDC R73, c[0x0][0x2f0] ;  /* 0x0000bc00ff497b82 */ /* 0x000e220000000800 */
[----:B--2---:R-:W-:Y:S01]  /*0b40*/  SEL R16, R16, 0x1, P0 ;  /* 0x0000000110107807 */ /* 0x004fe20000000000 */
[----:B-1----:R-:W-:-:S04]  /*0b50*/  @P2 IMAD.HI.U32 R2, R0, R5, RZ ;  /* 0x0000000500022227 */ /* 0x002fc800078e00ff */
[----:B------:R-:W-:Y:S01]  /*0b60*/  VIADD R0, R72, 0x7f ;  /* 0x0000007f48007836 */ /* 0x000fe20000000000 */
[----:B---3--:R-:W-:Y:S01]  /*0b70*/  @P2 SHF.R.U32.HI R0, RZ, R7, R2 ;  /* 0x00000007ff002219 */ /* 0x008fe20000011602 */
[CC--:B0-----:R-:W-:Y:S02]  /*0b80*/  IMAD R3, R16.reuse, R73.reuse, R3 ;  /* 0x0000004910037224 */ /* 0x0c1fe400078e0203 */
[----:B------:R-:W-:Y:S02]  /*0b90*/  IMAD R22, R16, R73, RZ ;  /* 0x0000004910167224 */ /* 0x000fe400078e02ff */
[----:B------:R-:W-:-:S04]  /*0ba0*/  IMAD.IADD R3, R3, 0x1, R0 ;  /* 0x0000000103037824 */ /* 0x000fc800078e0200 */
[----:B------:R-:W-:Y:S01]  /*0bb0*/  IMAD.IADD R0, R3, 0x1, R10 ;  /* 0x0000000103007824 */ /* 0x000fe200078e020a */
[----:B------:R-:W-:Y:S06]  /*0bc0*/  @!P1 BRA `(.L_x_969) ;  /* 0x0000000000409947 */ /* 0x000fec0003800000 */
[C---:B------:R-:W-:Y:S01]  /*0bd0*/  ISETP.GT.AND P0, PT, R3.reuse, RZ, PT ;  /* 0x000000ff0300720c */ /* 0x040fe20003f04270 */
[----:B------:R-:W-:-:S12]  /*0be0*/  VIADD R2, R3, 0xffffffff ;  /* 0xffffffff03027836 */ /* 0x000fd80000000000 */
[----:B------:R-:W-:Y:S05]  /*0bf0*/  @P0 BRA `(.L_x_970) ;  /* 0x00000000001c0947 */ /* 0x000fea0003800000 */
[----:B------:R-:W-:Y:S01]  /*0c00*/  ISETP.NE.AND P0, PT, R11, 0x1, PT ;  /* 0x000000010b00780c */ /* 0x000fe20003f05270 */
[----:B------:R-:W-:-:S12]  /*0c10*/  IMAD.MOV R3, RZ, RZ, -R3 ;  /* 0x000000ffff037224 */ /* 0x000fd800078e0a03 */
[----:B------:R-:W0:Y:S02]  /*0c20*/  @P0 LDC.64 R4, c[0x0][0x9e8] ;  /* 0x00027a00ff040b82 */ /* 0x000e240000000a00 */
[----:B0-----:R-:W-:-:S05]  /*0c30*/  @P0 IMAD.HI.U32 R2, R3, R4, RZ ;  /* 0x0000000403020227 */ /* 0x001fca00078e00ff */
[----:B------:R-:W-:-:S04]  /*0c40*/  @P0 SHF.R.U32.HI R3, RZ, R5, R2 ;  /* 0x00000005ff030219 */ /* 0x000fc80000011602 */
[----:B------:R-:W-:Y:S01]  /*0c50*/  LOP3.LUT R2, RZ, R3, RZ, 0x33, !PT ;  /* 0x00000003ff027212 */ /* 0x000fe200078e33ff */
[----:B------:R-:W-:Y:S06]  /*0c60*/  BRA `(.L_x_971) ;  /* 0x0000000000107947 */ /* 0x000fec0003800000 */
.L_x_970:
[----:B------:R-:W-:-:S13]  /*0c70*/  ISETP.NE.AND P0, PT, R11, 0x1, PT ;  /* 0x000000010b00780c */ /* 0x000fda0003f05270 */
[----:B------:R-:W0:Y:S02]  /*0c80*/  @P0 LDC.64 R4, c[0x0][0x9e8] ;  /* 0x00027a00ff040b82 */ /* 0x000e240000000a00 */
[----:B0-----:R-:W-:-:S05]  /*0c90*/  @P0 IMAD.HI.U32 R4, R2, R4, RZ ;  /* 0x0000000402040227 */ /* 0x001fca00078e00ff */
[----:B------:R-:W-:-:S07]  /*0ca0*/  @P0 SHF.R.U32.HI R2, RZ, R5, R4 ;  /* 0x00000005ff020219 */ /* 0x000fce0000011604 */
.L_x_971:
[----:B------:R-:W-:-:S05]  /*0cb0*/  IMAD R3, R2, R11, R11 ;  /* 0x0000000b02037224 */ /* 0x000fca00078e020b */
[----:B------:R-:W-:-:S07]  /*0cc0*/  VIMNMX R0, R0, R3, PT ;  /* 0x0000000300007248 */ /* 0x000fce0003fe0100 */
.L_x_969:
[----:B------:R-:W0:Y:S01]  /*0cd0*/  @P2 LDC R3, c[0x0][0x44c] ;  /* 0x00011300ff032b82 */ /* 0x000e220000000800 */
[----:B------:R-:W-:Y:S01]  /*0ce0*/  VIADD R2, R0, 0x5f ;  /* 0x0000005f00027836 */ /* 0x000fe20000000000 */
[----:B------:R-:W-:Y:S01]  /*0cf0*/  ULDC UR4, c[0x0][0x9dc] ;  /* 0x0002770000047ab9 */ /* 0x000fe20000000800 */
[----:B------:R-:W-:Y:S02]  /*0d00*/  IMAD R0, R16, R73, 0x5f ;  /* 0x0000005f10007424 */ /* 0x000fe400078e0249 */
[----:B------:R-:W-:-:S03]  /*0d10*/  IMAD.HI R2, R2, 0x2aaaaaab, RZ ;  /* 0x2aaaaaab02027827 */ /* 0x000fc600078e02ff */
[----:B------:R-:W1:Y:S01]  /*0d20*/  @P2 LDC R7, c[0x0][0x450] ;  /* 0x00011400ff072b82 */ /* 0x000e620000000800 */
[----:B------:R-:W-:Y:S01]  /*0d30*/  IMAD.HI R0, R0, 0x2aaaaaab, RZ ;  /* 0x2aaaaaab00007827 */ /* 0x000fe200078e02ff */
[----:B------:R-:W-:-:S03]  /*0d40*/  SHF.R.U32.HI R5, RZ, 0x1f, R2 ;  /* 0x0000001fff057819 */ /* 0x000fc60000011602 */
[----:B------:R-:W-:Y:S01]  /*0d50*/  IMAD.MOV.U32 R4, RZ, RZ, R72 ;  /* 0x000000ffff047224 */ /* 0x000fe200078e0048 */
[----:B------:R-:W-:Y:S01]  /*0d60*/  LEA.HI.SX32 R2, R2, R5, 0x1c ;  /* 0x0000000502027211 */ /* 0x000fe200078fe2ff */
[----:B------:R-:W-:Y:S02]  /*0d70*/  IMAD R73, R16, R73, -R8 ;  /* 0x0000004910497224 */ /* 0x000fe400078e0a08 */
[----:B0-----:R-:W-:Y:S01]  /*0d80*/  @P2 IMAD.HI.U32 R6, R72, R3, RZ ;  /* 0x0000000348062227 */ /* 0x001fe200078e00ff */
[----:B------:R-:W-:-:S04]  /*0d90*/  SHF.R.U32.HI R3, RZ, 0x1f, R0 ;  /* 0x0000001fff037819 */ /* 0x000fc80000011600 */
[----:B------:R-:W-:Y:S02]  /*0da0*/  LEA.HI.SX32 R3, R0, R3, 0x1c ;  /* 0x0000000300037211 */ /* 0x000fe400078fe2ff */
[----:B-1----:R-:W-:Y:S02]  /*0db0*/  @P2 SHF.R.U32.HI R4, RZ, R7, R6 ;  /* 0x00000007ff042219 */ /* 0x002fe40000011606 */
[----:B------:R-:W-:-:S03]  /*0dc0*/  VIMNMX R9, R3, R2, PT ;  /* 0x0000000203097248 */ /* 0x000fc60003fe0100 */
[----:B------:R-:W-:-:S04]  /*0dd0*/  IMAD.IADD R0, R73, 0x1, R4 ;  /* 0x0000000149007824 */ /* 0x000fc800078e0204 */
[----:B------:R-:W-:Y:S01]  /*0de0*/  VIADD R2, R0, -UR4 ;  /* 0x8000000400027c36 */ /* 0x000fe20008000000 */
[----:B------:R-:W-:Y:S06]  /*0df0*/  @!P1 BRA `(.L_x_972) ;  /* 0x00000000003c9947 */ /* 0x000fec0003800000 */
[----:B------:R-:W-:-:S13]  /*0e00*/  ISETP.GT.AND P0, PT, R0, -0x1, PT ;  /* 0xffffffff0000780c */ /* 0x000fda0003f04270 */
[----:B------:R-:W-:Y:S05]  /*0e10*/  @P0 BRA `(.L_x_973) ;  /* 0x00000000001c0947 */ /* 0x000fea0003800000 */
[----:B------:R-:W-:Y:S02]  /*0e20*/  ISETP.NE.AND P0, PT, R11, 0x1, PT ;  /* 0x000000010b00780c */ /* 0x000fe40003f05270 */
[----:B------:R-:W-:-:S11]  /*0e30*/  LOP3.LUT R3, RZ, R0, RZ, 0x33, !PT ;  /* 0x00000000ff037212 */ /* 0x000fd600078e33ff */
[----:B------:R-:W0:Y:S02]  /*0e40*/  @P0 LDC.64 R4, c[0x0][0x9e8] ;  /* 0x00027a00ff040b82 */ /* 0x000e240000000a00 */
[----:B0-----:R-:W-:-:S05]  /*0e50*/  @P0 IMAD.HI.U32 R0, R3, R4, RZ ;  /* 0x0000000403000227 */ /* 0x001fca00078e00ff */
[----:B------:R-:W-:-:S04]  /*0e60*/  @P0 SHF.R.U32.HI R3, RZ, R5, R0 ;  /* 0x00000005ff030219 */ /* 0x000fc80000011600 */
[----:B------:R-:W-:Y:S01]  /*0e70*/  LOP3.LUT R0, RZ, R3, RZ, 0x33, !PT ;  /* 0x00000003ff007212 */ /* 0x000fe200078e33ff */
[----:B------:R-:W-:Y:S06]  /*0e80*/  BRA `(.L_x_974) ;  /* 0x0000000000107947 */ /* 0x000fec0003800000 */
.L_x_973:
[----:B------:R-:W-:-:S13]  /*0e90*/  ISETP.NE.AND P0, PT, R11, 0x1, PT ;  /* 0x000000010b00780c */ /* 0x000fda0003f05270 */
[----:B------:R-:W0:Y:S02]  /*0ea0*/  @P0 LDC.64 R4, c[0x0][0x9e8] ;  /* 0x00027a00ff040b82 */ /* 0x000e240000000a00 */
[----:B0-----:R-:W-:-:S05]  /*0eb0*/  @P0 IMAD.HI.U32 R4, R0, R4, RZ ;  /* 0x0000000400040227 */ /* 0x001fca00078e00ff */
[----:B------:R-:W-:-:S07]  /*0ec0*/  @P0 SHF.R.U32.HI R0, RZ, R5, R4 ;  /* 0x00000005ff000219 */ /* 0x000fce0000011604 */
.L_x_974:
[----:B------:R-:W-:-:S05]  /*0ed0*/  IMAD R3, R0, R11, RZ ;  /* 0x0000000b00037224 */ /* 0x000fca00078e02ff */
[----:B------:R-:W-:-:S07]  /*0ee0*/  VIMNMX R2, R2, R3, !PT ;  /* 0x0000000302027248 */ /* 0x000fce0007fe0100 */
.L_x_972:
[----:B------:R-:W-:Y:S01]  /*0ef0*/  SHF.R.U32.HI R0, RZ, 0x10, R17 ;  /* 0x00000010ff007819 */ /* 0x000fe20000011611 */
[----:B------:R-:W-:Y:S01]  /*0f00*/  IMAD.HI R2, R2, 0x2aaaaaab, RZ ;  /* 0x2aaaaaab02027827 */ /* 0x000fe200078e02ff */
[----:B------:R-:W-:Y:S02]  /*0f10*/  LOP3.LUT R17, R17, 0xffff, RZ, 0xc0, !PT ;  /* 0x0000ffff11117812 */ /* 0x000fe400078ec0ff */
[----:B------:R-:W-:Y:S01]  /*0f20*/  ISETP.NE.AND P0, PT, R0, RZ, PT ;  /* 0x000000ff0000720c */ /* 0x000fe20003f05270 */
[----:B------:R-:W-:Y:S01]  /*0f30*/  IMAD.MOV.U32 R74, RZ, RZ, RZ ;  /* 0x000000ffff4a7224 */ /* 0x000fe200078e00ff */
[----:B------:R-:W-:-:S04]  /*0f40*/  SHF.R.U32.HI R3, RZ, 0x1f, R2 ;  /* 0x0000001fff037819 */ /* 0x000fc80000011602 */
[----:B------:R-:W-:-:S04]  /*0f50*/  LEA.HI.SX32 R3, R2, R3, 0x1c ;  /* 0x0000000302037211 */ /* 0x000fc800078fe2ff */
[----:B------:R-:W-:-:S03]  /*0f60*/  VIMNMX R8, RZ, R3, !PT ;  /* 0x00000003ff087248 */ /* 0x000fc60007fe0100 */
[----:B------:R-:W0:Y:S01]  /*0f70*/  @!P0 LDC R0, c[0x0][0x9f0] ;  /* 0x00027c00ff008b82 */ /* 0x000e220000000800 */
[----:B------:R-:W-:-:S13]  /*0f80*/  ISETP.GT.AND P1, PT, R9, R8, PT ;  /* 0x000000080900720c */ /* 0x000fda0003f24270 */
[----:B------:R-:W-:Y:S05]  /*0f90*/  @!P1 BRA `(.L_x_975) ;  /* 0x0000000000709947 */ /* 0x000fea0003800000 */
[-C--:B0-----:R-:W-:Y:S02]  /*0fa0*/  IABS R6, R0.reuse ;  /* 0x0000000000067213 */ /* 0x081fe40000000000 */
[----:B------:R-:W-:Y:S02]  /*0fb0*/  IADD3 R2, R0, -0x1, R9 ;  /* 0xffffffff00027810 */ /* 0x000fe40007ffe009 */
[----:B------:R-:W0:Y:S03]  /*0fc0*/  I2F.RP R4, R6 ;  /* 0x0000000600047306 */ /* 0x000e260000209400 */
[----:B------:R-:W-:Y:S01]  /*0fd0*/  IMAD.IADD R5, R2, 0x1, -R8 ;  /* 0x0000000102057824 */ /* 0x000fe200078e0a08 */
[----:B------:R-:W-:-:S04]  /*0fe0*/  IABS R2, R0 ;  /* 0x0000000000027213 */ /* 0x000fc80000000000 */
[----:B------:R-:W-:Y:S02]  /*0ff0*/  IABS R10, R5 ;  /* 0x00000005000a7213 */ /* 0x000fe40000000000 */
[----:B------:R-:W-:-:S04]  /*1000*/  LOP3.LUT R5, R5, R0, RZ, 0x3c, !PT ;  /* 0x0000000005057212 */ /* 0x000fc800078e3cff */
[----:B------:R-:W-:Y:S01]  /*1010*/  ISETP.GE.AND P2, PT, R5, RZ, PT ;  /* 0x000000ff0500720c */ /* 0x000fe20003f46270 */
[----:B0-----:R-:W0:Y:S02]  /*1020*/  MUFU.RCP R4, R4 ;  /* 0x0000000400047308 */ /* 0x001e240000001000 */
[----:B0-----:R-:W-:Y:S02]  /*1030*/  VIADD R3, R4, 0xffffffe ;  /* 0x0ffffffe04037836 */ /* 0x001fe40000000000 */
[----:B------:R-:W-:Y:S02]  /*1040*/  IMAD.MOV R4, RZ, RZ, -R2 ;  /* 0x000000ffff047224 */ /* 0x000fe400078e0a02 */
[----:B------:R-:W-:Y:S02]  /*1050*/  IMAD.MOV.U32 R2, RZ, RZ, RZ ;  /* 0x000000ffff027224 */ /* 0x000fe400078e00ff */
[----:B------:R-:W0:Y:S02]  /*1060*/  F2I.FTZ.U32.TRUNC.NTZ R3, R3 ;  /* 0x0000000300037305 */ /* 0x000e24000021f000 */
[----:B0-----:R-:W-:-:S04]  /*1070*/  IMAD.MOV R7, RZ, RZ, -R3 ;  /* 0x000000ffff077224 */ /* 0x001fc800078e0a03 */
[----:B------:R-:W-:-:S04]  /*1080*/  IMAD R7, R7, R6, RZ ;  /* 0x0000000607077224 */ /* 0x000fc800078e02ff */
[----:B------:R-:W-:-:S04]  /*1090*/  IMAD.HI.U32 R2, R3, R7, R2 ;  /* 0x0000000703027227 */ /* 0x000fc800078e0002 */
[----:B------:R-:W-:-:S04]  /*10a0*/  IMAD.MOV.U32 R3, RZ, RZ, R10 ;  /* 0x000000ffff037224 */ /* 0x000fc800078e000a */
        /* <DEDUP_REMOVED lines=8> */
[----:B------:R-:W-:Y:S01]  /*1130*/  @!P2 IMAD.MOV R2, RZ, RZ, -R2 ;  /* 0x000000ffff02a224 */ /* 0x000fe200078e0a02 */
[----:B------:R-:W-:-:S05]  /*1140*/  @!P1 LOP3.LUT R2, RZ, R0, RZ, 0x33, !PT ;  /* 0x00000000ff029212 */ /* 0x000fca00078e33ff */
[----:B------:R-:W-:-:S07]  /*1150*/  IMAD.MOV.U32 R74, RZ, RZ, R2 ;  /* 0x000000ffff4a7224 */ /* 0x000fce00078e0002 */
.L_x_975:
[-C--:B------:R-:W-:Y:S01]  /*1160*/  IMAD R17, R17, R74.reuse, R8 ;  /* 0x0000004a11117224 */ /* 0x080fe200078e0208 */
[----:B------:R-:W-:Y:S01]  /*1170*/  PLOP3.LUT P0, PT, PT, PT, PT, 0x80, 0x0 ;  /* 0x000000000000781c */ /* 0x000fe20003f0f070 */
[----:B0-----:R-:W-:Y:S01]  /*1180*/  IMAD.MOV.U32 R0, RZ, RZ, RZ ;  /* 0x000000ffff007224 */ /* 0x001fe200078e00ff */
[----:B------:R-:W-:Y:S01]  /*1190*/  CS2R R86, SRZ ;  /* 0x0000000000567805 */ /* 0x000fe2000001ff00 */
        /* <DEDUP_REMOVED lines=39> */
[----:B------:R-:W-:-:S05]  /*1410*/  SHF.R.S32.HI R78, RZ, 0x7, R77 ;  /* 0x00000007ff4e7819 */ /* 0x000fca000001144d */
        /* <DEDUP_REMOVED lines=29> */
.L_x_977:
[----:B------:R-:W-:-:S04]  /*15f0*/  SHF.L.U32 R0, RZ, 0x1f, RZ ;  /* 0x0000001fff007819 */ /* 0x000fc800000006ff */
[----:B------:R-:W0:Y:S02]  /*1600*/  SYNCS.PHASECHK.TRANS64.TRYWAIT P0, [UR38+0x2a800], R0 ;  /* 0x02a80000ff0075a7 */ /* 0x000e240008000166 */
[----:B0-----:R-:W-:Y:S05]  /*1610*/  @!P0 BRA `(.L_x_978) ;  /* 0x0000010800708947 */ /* 0x001fea0003800000 */
.L_x_1111:
[----:B------:R-:W2:Y:S02]  /*1620*/  LDL R2, [R1] ;  /* 0x0000000001027983 */ /* 0x000ea40000100800 */
[----:B--2---:R-:W-:-:S13]  /*1630*/  R2UR UR4, R2 ;  /* 0x00000000020472ca */ /* 0x004fda00000e0000 */
[----:B------:R-:W-:-:S06]  /*1640*/  ULOP3.LUT UR4, UR4, 0x1, URZ, 0xfc, !UPT ;  /* 0x0000000104047892 */ /* 0x000fcc000f8efc3f */
[----:B------:R-:W-:-:S05]  /*1650*/  IMAD.U32 R2, RZ, RZ, UR4 ;  /* 0x00000004ff027e24 */ /* 0x000fca000f8e00ff */
[----:B------:R-:W-:-:S13]  /*1660*/  ISETP.NE.AND P0, PT, R2, 0x3, PT ;  /* 0x000000030200780c */ /* 0x000fda0003f05270 */
[----:B------:R-:W-:Y:S05]  /*1670*/  @!P0 BRA `(.L_x_979) ;  /* 0x0000000000048947 */ /* 0x000fea0003800000 */
[----:B------:R-:W-:Y:S01]  /*1680*/  BPT.TRAP 0x1 ;  /* 0x000000040000795c */ /* 0x000fe20000300000 */
.L_x_979:
[----:B------:R1:W2:Y:S01]  /*1690*/  SYNCS.PHASECHK.TRANS64.TRYWAIT P1, [UR38+0x2a830], R0 ;  /* 0x02a83000ff0075a7 */ /* 0x0002a20008020166 */
[----:B------:R-:W-:Y:S05]  /*16a0*/  @!P0 BRA `(.L_x_980) ;  /* 0x0000000000048947 */ /* 0x000fea0003800000 */
[----:B------:R-:W-:Y:S01]  /*16b0*/  BPT.TRAP 0x1 ;  /* 0x000000040000795c */ /* 0x000fe20000300000 */
.L_x_980:
[----:B------:R-:W-:-:S05]  /*16c0*/  IMAD.U32 R4, RZ, RZ, UR39 ;  /* 0x00000027ff047e24 */ /* 0x000fca000f8e00ff */
[----:B------:R-:W-:Y:S01]  /*16d0*/  LOP3.LUT R4, R4, 0x10000, RZ, 0xfc, !PT ;  /* 0x0001000004047812 */ /* 0x000fe200078efcff */
[----:B--2---:R-:W-:Y:S06]  /*16e0*/  @P1 BRA `(.L_x_981) ;  /* 0x0000000000081947 */ /* 0x004fec0003800000 */
[----:B------:R-:W2:Y:S02]  /*16f0*/  SYNCS.PHASECHK.TRANS64.TRYWAIT P1, [UR38+0x2a830], R0 ;  /* 0x02a83000ff0075a7 */ /* 0x000ea40008020166 */
[----:B--2---:R-:W-:Y:S05]  /*1700*/  @!P1 BRA `(.L_x_982) ;  /* 0x00000108004c9947 */ /* 0x004fea0003800000 */
.L_x_981:
[----:B------:R-:W-:Y:S05]  /*1710*/  WARPSYNC.ALL ;  /* 0x0000000000007948 */ /* 0x000fea0003800000 */
[----:B------:R-:W-:Y:S01]  /*1720*/  IMAD.MOV.U32 R5, RZ, RZ, 0x40000040 ;  /* 0x40000040ff057424 */ /* 0x000fe200078e00ff */
[----:B------:R-:W-:Y:S01]  /*1730*/  UIADD3 UR4, UR38, 0x18400, URZ ;  /* 0x0001840026047890 */ /* 0x000fe2000fffe03f */
[----:B------:R-:W-:Y:S01]  /*1740*/  R2UR UR8, R4 ;  /* 0x00000000040872ca */ /* 0x000fe200000e0000 */
[----:B------:R-:W-:Y:S02]  /*1750*/  WARPGROUP.ARRIVE ;  /* 0x00000000000079c5 */ /* 0x000fe40000000000 */
[----:B------:R-:W-:Y:S01]  /*1760*/  R2UR UR9, R5 ;  /* 0x00000000050972ca */ /* 0x000fe200000e0000 */
[----:B------:R-:W-:-:S03]  /*1770*/  USHF.R.U32.HI UR4, URZ, 0x4, UR4 ;  /* 0x000000043f047899 */ /* 0x000fc60008011604 */
[----:B------:R-:W2:Y:S01]  /*1780*/  S2UR UR61, SR_CgaCtaId ;  /* 0x00000000003d79c3 */ /* 0x000ea20000008800 */
[----:B------:R-:W-:Y:S01]  /*1790*/  UMOV UR11, 0x40000040 ;  /* 0x40000040000b7882 */ /* 0x000fe20000000000 */
[----:B------:R-:W-:Y:S01]  /*17a0*/  UMOV UR13, 0x40000040 ;  /* 0x40000040000d7882 */ /* 0x000fe20000000000 */
[----:B------:R-:W-:Y:S01]  /*17b0*/  ULOP3.LUT UR4, UR4, 0x3fff, URZ, 0xc0, !UPT ;  /* 0x00003fff04047892 */ /* 0x000fe2000f8ec03f */
[----:B------:R-:W-:Y:S01]  /*17c0*/  UMOV UR15, 0x40000040 ;  /* 0x40000040000f7882 */ /* 0x000fe20000000000 */
[----:B------:R-:W-:Y:S02]  /*17d0*/  UMOV UR17, 0x40000040 ;  /* 0x4000004000117882 */ /* 0x000fe40000000000 */
[----:B------:R-:W-:Y:S01]  /*17e0*/  ULOP3.LUT UR39, UR4, 0x10000, URZ, 0xfc, !UPT ;  /* 0x0001000004277892 */ /* 0x000fe2000f8efc3f */
[----:B------:R-:W-:Y:S02]  /*17f0*/  UMOV UR19, 0x40000040 ;  /* 0x4000004000137882 */ /* 0x000fe40000000000 */
[----:B------:R-:W-:Y:S01]  /*1800*/  R2UR UR4, R4 ;  /* 0x00000000040472ca */ /* 0x000fe200000e0000 */
[----:B------:R-:W-:-:S02]  /*1810*/  UIADD3 UR14, UR39, 0x4, URZ ;  /* 0x00000004270e7890 */ /* 0x000fc4000fffe03f */
[----:B------:R-:W-:Y:S02]  /*1820*/  UIADD3 UR18, UR39, 0x6, URZ ;  /* 0x0000000627127890 */ /* 0x000fe4000fffe03f */
[----:B------:R-:W-:Y:S01]  /*1830*/  UMOV UR10, UR39 ;  /* 0x00000027000a7c82 */ /* 0x000fe20008000000 */
[----:B------:R-:W-:Y:S01]  /*1840*/  UIADD3 UR22, UR39, 0x300, URZ ;  /* 0x0000030027167890 */ /* 0x000fe2000fffe03f */
[----:B------:R-:W-:Y:S01]  /*1850*/  HGMMA.64x96x16.F32.BF16 R24, gdesc[UR8], RZ, !UPT, gsb0 ;  /* 0x01600000081879f0 */ /* 0x000fe2000c0018ff */
[----:B------:R-:W-:Y:S01]  /*1860*/  UIADD3 UR10, UR39, 0x2, URZ ;  /* 0x00000002270a7890 */ /* 0x000fe2000fffe03f */
[----:B------:R-:W-:Y:S01]  /*1870*/  UMOV UR9, 0x40000040 ;  /* 0x4000004000097882 */ /* 0x000fe20000000000 */
[----:B------:R-:W-:Y:S01]  /*1880*/  UMOV UR11, 0x40000040 ;  /* 0x40000040000b7882 */ /* 0x000fe20000000000 */
[----:B------:R-:W-:Y:S02]  /*1890*/  UMOV UR21, 0x40000040 ;  /* 0x4000004000157882 */ /* 0x000fe40000000000 */
[----:B------:R-:W-:-:S02]  /*18a0*/  UIADD3 UR8, UR4, 0x2, URZ ;  /* 0x0000000204087890 */ /* 0x000fc4000fffe03f */
[----:B------:R-:W-:Y:S02]  /*18b0*/  UIADD3 UR12, UR4, 0x4, URZ ;  /* 0x00000004040c7890 */ /* 0x000fe4000fffe03f */
[----:B------:R-:W-:Y:S02]  /*18c0*/  UIADD3 UR16, UR4, 0x6, URZ ;  /* 0x0000000604107890 */ /* 0x000fe4000fffe03f */
[----:B------:R-:W-:Y:S01]  /*18d0*/  UIADD3 UR20, UR4, 0x400, URZ ;  /* 0x0000040004147890 */ /* 0x000fe2000fffe03f */
        /* <DEDUP_REMOVED lines=29> */
[----:B------:R-:W-:-:S02]  /*1ab0*/  UMOV UR5, UR53 ;  /* 0x0000003500057c82 */ /* 0x000fc40008000000 */
[----:B------:R-:W-:Y:S01]  /*1ac0*/  UMOV UR4, UR52 ;  /* 0x0000003400047c82 */ /* 0x000fe20008000000 */
        /* <DEDUP_REMOVED lines=36> */
.L_x_983:
[----:B01----:R-:W-:Y:S01]  /*1d10*/  LOP3.LUT R0, R77, 0xffffff80, RZ, 0xc0, !PT ;  /* 0xffffff804d007812 */ /* 0x003fe200078ec0ff */
[----:B------:R-:W-:Y:S01]  /*1d20*/  UIADD3 UR4, UR38, 0x2a840, URZ ;  /* 0x0002a84026047890 */ /* 0x000fe2000fffe03f */
[----:B------:R-:W-:Y:S01]  /*1d30*/  ISETP.NE.AND P2, PT, R23, 0x1, PT ;  /* 0x000000011700780c */ /* 0x000fe20003f45270 */
[----:B------:R-:W-:Y:S01]  /*1d40*/  ULDC UR11, c[0x0][0x288] ;  /* 0x0000a200000b7ab9 */ /* 0x000fe20000000800 */
[----:B------:R-:W-:Y:S01]  /*1d50*/  LEA.HI R76, R76, R75, RZ, 0x2 ;  /* 0x0000004b4c4c7211 */ /* 0x000fe200078f10ff */
[----:B------:R-:W-:Y:S01]  /*1d60*/  IMAD.IADD R0, R75, 0x1, -R0 ;  /* 0x000000014b007824 */ /* 0x000fe200078e0a00 */
[----:B------:R-:W-:Y:S01]  /*1d70*/  LEA.HI R9, R78, R78, RZ, 0x1 ;  /* 0x0000004e4e097211 */ /* 0x000fe200078f08ff */
[----:B------:R-:W-:Y:S01]  /*1d80*/  UPRMT UR4, UR61, 0x654, UR4 ;  /* 0x000006543d047896 */ /* 0x000fe20008000004 */
[----:B------:R-:W-:Y:S02]  /*1d90*/  LOP3.LUT R76, R76, 0xfffffffc, RZ, 0xc0, !PT ;  /* 0xfffffffc4c4c7812 */ /* 0x000fe400078ec0ff */
[----:B------:R-:W-:-:S02]  /*1da0*/  SHF.R.S32.HI R3, RZ, 0x1f, R0 ;  /* 0x0000001fff037819 */ /* 0x000fc40000011400 */
[----:B------:R-:W-:Y:S01]  /*1db0*/  LOP3.LUT R9, R9, 0x3fffffe, RZ, 0xc0, !PT ;  /* 0x03fffffe09097812 */ /* 0x000fe200078ec0ff */
[----:B------:R-:W-:Y:S01]  /*1dc0*/  IMAD.IADD R76, R75, 0x1, -R76 ;  /* 0x000000014b4c7824 */ /* 0x000fe200078e0a4c */
[CC--:B------:R-:W-:Y:S01]  /*1dd0*/  LEA.HI R2, R3.reuse, R0.reuse, RZ, 0x2 ;  /* 0x0000000003027211 */ /* 0x0c0fe200078f10ff */
[----:B------:R-:W0:Y:S01]  /*1de0*/  @P2 LDC R11, c[0x0][0x44c] ;  /* 0x00011300ff0b2b82 */ /* 0x000e220000000800 */
[----:B------:R-:W-:Y:S01]  /*1df0*/  LEA.HI R6, R3, R0, RZ, 0x5 ;  /* 0x0000000003067211 */ /* 0x000fe200078f28ff */
[----:B------:R-:W-:Y:S01]  /*1e00*/  IMAD.IADD R9, R78, 0x1, -R9 ;  /* 0x000000014e097824 */ /* 0x000fe200078e0a09 */
[--C-:B------:R-:W-:Y:S02]  /*1e10*/  SHF.R.S32.HI R3, RZ, 0x2, R2.reuse ;  /* 0x00000002ff037819 */ /* 0x100fe40000011402 */
[----:B------:R-:W-:Y:S02]  /*1e20*/  SHF.R.S32.HI R8, RZ, 0x1f, R2 ;  /* 0x0000001fff087819 */ /* 0x000fe40000011402 */
[----:B------:R-:W-:Y:S01]  /*1e30*/  SHF.R.S32.HI R7, RZ, 0x5, R6 ;  /* 0x00000005ff077819 */ /* 0x000fe20000011406 */
[----:B------:R-:W1:Y:S01]  /*1e40*/  @P2 LDC R13, c[0x0][0x450] ;  /* 0x00011400ff0d2b82 */ /* 0x000e620000000800 */
[----:B------:R-:W-:-:S02]  /*1e50*/  LEA.HI R8, R8, R3, RZ, 0x3 ;  /* 0x0000000308087211 */ /* 0x000fc400078f18ff */
[----:B------:R-:W-:Y:S01]  /*1e60*/  LEA.HI R6, R76, R76, RZ, 0x1 ;  /* 0x0000004c4c067211 */ /* 0x000fe200078f08ff */
[----:B------:R-:W-:Y:S01]  /*1e70*/  IMAD R10, R7, 0x10, R72 ;  /* 0x00000010070a7824 */ /* 0x000fe200078e0248 */
[----:B------:R-:W-:Y:S02]  /*1e80*/  LOP3.LUT R8, R8, 0xfffffff8, RZ, 0xc0, !PT ;  /* 0xfffffff808087812 */ /* 0x000fe400078ec0ff */
[----:B------:R-:W-:Y:S01]  /*1e90*/  LOP3.LUT R7, R6, 0x1ffffffe, RZ, 0xc0, !PT ;  /* 0x1ffffffe06077812 */ /* 0x000fe200078ec0ff */
[----:B------:R-:W-:Y:S01]  /*1ea0*/  SYNCS.ARRIVE.TRANS64.RED.A1T0 RZ, [UR4], RZ ;  /* 0x000000ffffff79a7 */ /* 0x000fe20008100404 */
[----:B------:R-:W-:Y:S01]  /*1eb0*/  IADD3 R8, R10, R3, -R8 ;  /* 0x000000030a087210 */ /* 0x000fe20007ffe808 */
[----:B------:R-:W-:Y:S01]  /*1ec0*/  ULDC UR4, c[0x0][0x9dc] ;  /* 0x0002770000047ab9 */ /* 0x000fe20000000800 */
[----:B------:R-:W-:Y:S01]  /*1ed0*/  LOP3.LUT P1, RZ, R18, 0x80000, RZ, 0xc0, !PT ;  /* 0x0008000012ff7812 */ /* 0x000fe2000782c0ff */
[----:B------:R-:W-:Y:S01]  /*1ee0*/  IMAD.IADD R7, R76, 0x1, -R7 ;  /* 0x000000014c077824 */ /* 0x000fe200078e0a07 */
[----:B------:R-:W-:Y:S01]  /*1ef0*/  ULOP3.LUT UR5, URZ, UR4, URZ, 0x33, !UPT ;  /* 0x000000043f057292 */ /* 0x000fe2000f8e333f */
[----:B------:R-:W-:Y:S01]  /*1f00*/  IMAD R8, R9, 0x40, R8 ;  /* 0x0000004009087824 */ /* 0x000fe200078e0208 */
[----:B------:R-:W-:Y:S01]  /*1f10*/  LOP3.LUT R9, R2, 0x7ffffffc, RZ, 0xc0, !PT ;  /* 0x7ffffffc02097812 */ /* 0x000fe200078ec0ff */
[----:B------:R-:W-:-:S02]  /*1f20*/  ULDC UR4, c[0x0][0x9e0] ;  /* 0x0002780000047ab9 */ /* 0x000fc40000000800 */
[----:B------:R-:W-:Y:S02]  /*1f30*/  IMAD R8, R7, 0x8, R8 ;  /* 0x0000000807087824 */ /* 0x000fe400078e0208 */
[----:B------:R-:W-:Y:S02]  /*1f40*/  IMAD.MOV.U32 R7, RZ, RZ, -0x60 ;  /* 0xffffffa0ff077424 */ /* 0x000fe400078e00ff */
[----:B0-----:R-:W-:-:S04]  /*1f50*/  @P2 IMAD.HI.U32 R6, R8, R11, RZ ;  /* 0x0000000b08062227 */ /* 0x001fc800078e00ff */
[----:B------:R-:W-:Y:S01]  /*1f60*/  IMAD.MOV.U32 R3, RZ, RZ, R8 ;  /* 0x000000ffff037224 */ /* 0x000fe200078e0008 */
[----:B-1----:R-:W-:Y:S01]  /*1f70*/  @P2 SHF.R.U32.HI R3, RZ, R13, R6 ;  /* 0x0000000dff032219 */ /* 0x002fe20000011606 */
[----:B------:R-:W-:Y:S02]  /*1f80*/  IMAD.IADD R9, R0, 0x1, -R9 ;  /* 0x0000000100097824 */ /* 0x000fe400078e0a09 */
[C---:B------:R-:W-:Y:S02]  /*1f90*/  IMAD R2, R74.reuse, R7, 0x61 ;  /* 0x000000614a027424 */ /* 0x040fe400078e0207 */
[----:B------:R-:W0:Y:S01]  /*1fa0*/  SHFL.IDX PT, R15, R3, RZ, 0x1c1f ;  /* 0x001c1fff030f7589 */ /* 0x000e2200000e0000 */
[----:B------:R-:W-:Y:S02]  /*1fb0*/  IMAD R0, R74, -0x60, R22 ;  /* 0xffffffa04a007824 */ /* 0x000fe400078e0216 */
[----:B------:R-:W-:Y:S02]  /*1fc0*/  IMAD R7, R9, -0x2, R2 ;  /* 0xfffffffe09077824 */ /* 0x000fe400078e0202 */
[----:B------:R-:W-:-:S02]  /*1fd0*/  VIADD R0, R0, 0x60 ;  /* 0x0000006000007836 */ /* 0x000fc40000000000 */
[----:B------:R-:W-:Y:S01]  /*1fe0*/  IMAD.U32 R10, RZ, RZ, UR5 ;  /* 0x00000005ff0a7e24 */ /* 0x000fe2000f8e00ff */
[----:B------:R-:W-:Y:S01]  /*1ff0*/  IADD3 R6, R7, -UR11, R22 ;  /* 0x8000000b07067c10 */ /* 0x000fe2000fffe016 */
[----:B------:R-:W-:Y:S02]  /*2000*/  IMAD R11, R9, -0x2, R0 ;  /* 0xfffffffe090b7824 */ /* 0x000fe400078e0200 */
[----:B------:R-:W-:Y:S02]  /*2010*/  VIADD R14, R2, 0xffffffff ;  /* 0xffffffff020e7836 */ /* 0x000fe40000000000 */
[C---:B------:R-:W-:Y:S02]  /*2020*/  VIADD R12, R6.reuse, UR4 ;  /* 0x00000004060c7c36 */ /* 0x040fe40008000000 */
[----:B------:R-:W-:Y:S02]  /*2030*/  VIADD R13, R6, UR5 ;  /* 0x00000005060d7c36 */ /* 0x000fe40008000000 */
[----:B------:R-:W-:Y:S01]  /*2040*/  VIADD R20, R7, 0xffffffff ;  /* 0xffffffff07147836 */ /* 0x000fe20000000000 */
[----:B0-----:R-:W-:Y:S01]  /*2050*/  VIADDMNMX R0, R15, R12, R11, PT ;  /* 0x0000000c0f007246 */ /* 0x001fe2000380010b */
[----:B------:R-:W-:Y:S01]  /*2060*/  IMAD.IADD R2, R13, 0x1, R15 ;  /* 0x000000010d027824 */ /* 0x000fe200078e020f */
[----:B------:R-:W-:Y:S06]  /*2070*/  @!P1 BRA `(.L_x_984) ;  /* 0x00000000005c9947 */ /* 0x000fec0003800000 */
[----:B------:R-:W-:Y:S01]  /*2080*/  IADD3 R7, R22, -UR11, R15 ;  /* 0x8000000b16077c10 */ /* 0x000fe2000fffe00f */
[----:B------:R-:W-:Y:S03]  /*2090*/  BSSY B0, `(.L_x_985) ;  /* 0x0000012000007945 */ /* 0x000fe60003800000 */
[----:B------:R-:W-:-:S13]  /*20a0*/  ISETP.GT.AND P1, PT, R7, -0x1, PT ;  /* 0xffffffff0700780c */ /* 0x000fda0003f24270 */
[----:B------:R-:W-:Y:S05]  /*20b0*/  @P1 BRA `(.L_x_986) ;  /* 0x0000000000241947 */ /* 0x000fea0003800000 */
[----:B------:R-:W-:Y:S01]  /*20c0*/  ULDC UR5, c[0x0][0x9e4] ;  /* 0x0002790000057ab9 */ /* 0x000fe20000000800 */
[----:B------:R-:W-:Y:S01]  /*20d0*/  LOP3.LUT R7, RZ, R7, RZ, 0x33, !PT ;  /* 0x00000007ff077212 */ /* 0x000fe200078e33ff */
[----:B------:R-:W-:-:S05]  /*20e0*/  IMAD.U32 R15, RZ, RZ, UR5 ;  /* 0x00000005ff0f7e24 */ /* 0x000fca000f8e00ff */
[----:B------:R-:W-:-:S13]  /*20f0*/  ISETP.NE.AND P1, PT, R15, 0x1, PT ;  /* 0x000000010f00780c */ /* 0x000fda0003f25270 */
[----:B------:R-:W0:Y:S02]  /*2100*/  @P1 LDC.64 R76, c[0x0][0x9e8] ;  /* 0x00027a00ff4c1b82 */ /* 0x000e240000000a00 */
[----:B0-----:R-:W-:-:S05]  /*2110*/  @P1 IMAD.HI.U32 R6, R7, R76, RZ ;  /* 0x0000004c07061227 */ /* 0x001fca00078e00ff */
[----:B------:R-:W-:-:S04]  /*2120*/  @P1 SHF.R.U32.HI R7, RZ, R77, R6 ;  /* 0x0000004dff071219 */ /* 0x000fc80000011606 */
[----:B------:R-:W-:Y:S01]  /*2130*/  LOP3.LUT R7, RZ, R7, RZ, 0x33, !PT ;  /* 0x00000007ff077212 */ /* 0x000fe200078e33ff */
[----:B------:R-:W-:Y:S06]  /*2140*/  BRA `(.L_x_987) ;  /* 0x0000000000187947 */ /* 0x000fec0003800000 */
.L_x_986:
[----:B------:R-:W-:Y:S02]  /*2150*/  ULDC UR5, c[0x0][0x9e4] ;  /* 0x0002790000057ab9 */ /* 0x000fe40000000800 */
[----:B------:R-:W-:-:S05]  /*2160*/  IMAD.U32 R15, RZ, RZ, UR5 ;  /* 0x00000005ff0f7e24 */ /* 0x000fca000f8e00ff */
[----:B------:R-:W-:-:S13]  /*2170*/  ISETP.NE.AND P1, PT, R15, 0x1, PT ;  /* 0x000000010f00780c */ /* 0x000fda0003f25270 */
[----:B------:R-:W0:Y:S02]  /*2180*/  @P1 LDC.64 R76, c[0x0][0x9e8] ;  /* 0x00027a00ff4c1b82 */ /* 0x000e240000000a00 */
[----:B0-----:R-:W-:-:S05]  /*2190*/  @P1 IMAD.HI.U32 R6, R7, R76, RZ ;  /* 0x0000004c07061227 */ /* 0x001fca00078e00ff */
[----:B------:R-:W-:-:S07]  /*21a0*/  @P1 SHF.R.U32.HI R7, RZ, R77, R6 ;  /* 0x0000004dff071219 */ /* 0x000fce0000011606 */
.L_x_987:
[----:B------:R-:W-:Y:S05]  /*21b0*/  BSYNC B0 ;  /* 0x0000000000007941 */ /* 0x000fea0003800000 */
.L_x_985:
[----:B------:R-:W-:-:S05]  /*21c0*/  IMAD R7, R7, R15, R20 ;  /* 0x0000000f07077224 */ /* 0x000fca00078e0214 */
[----:B------:R-:W-:Y:S02]  /*21d0*/  VIADDMNMX R0, R7, R15, R0, PT ;  /* 0x0000000f07007246 */ /* 0x000fe40003800100 */
[----:B------:R-:W-:-:S07]  /*21e0*/  VIMNMX R2, R2, R7, !PT ;  /* 0x0000000702027248 */ /* 0x000fce0007fe0100 */
.L_x_984:
[C---:B------:R-:W-:Y:S01]  /*21f0*/  ISETP.GE.AND P6, PT, R14.reuse, 0x9, PT ;  /* 0x000000090e00780c */ /* 0x040fe20003fc6270 */
[----:B------:R-:W0:Y:S01]  /*2200*/  SHFL.IDX PT, R3, R3, 0x1, 0x1c1f ;  /* 0x003c1f0003037f89 */ /* 0x000e2200000e0000 */
[----:B------:R-:W-:Y:S02]  /*2210*/  ISETP.GE.AND P1, PT, R14, 0x2, PT ;  /* 0x000000020e00780c */ /* 0x000fe40003f26270 */
[C---:B------:R-:W-:Y:S02]  /*2220*/  ISETP.GT.AND P2, PT, R2.reuse, 0x8, !P6 ;  /* 0x000000080200780c */ /* 0x040fe40007744270 */
[----:B------:R-:W-:Y:S02]  /*2230*/  ISETP.GT.AND P3, PT, R2, 0x1, !P1 ;  /* 0x000000010200780c */ /* 0x000fe40004f64270 */
[----:B------:R-:W-:Y:S02]  /*2240*/  ISETP.LT.OR P2, PT, R0, 0x9, P2 ;  /* 0x000000090000780c */ /* 0x000fe40001741670 */
[----:B------:R-:W-:-:S02]  /*2250*/  ISETP.GE.AND P4, PT, R14, 0xa, PT ;  /* 0x0000000a0e00780c */ /* 0x000fc40003f86270 */
[----:B------:R-:W-:Y:S02]  /*2260*/  FSEL R28, R28, -INF , !P2 ;  /* 0xff8000001c1c7808 */ /* 0x000fe40005000000 */
[----:B------:R-:W-:Y:S02]  /*2270*/  ISETP.LT.OR P3, PT, R0, 0x2, P3 ;  /* 0x000000020000780c */ /* 0x000fe40001f61670 */
[----:B------:R-:W-:Y:S02]  /*2280*/  ISETP.GT.AND P2, PT, R2, 0x9, !P4 ;  /* 0x000000090200780c */ /* 0x000fe40006744270 */
[----:B------:R-:W-:Y:S02]  /*2290*/  FSEL R76, R25, -INF , !P3 ;  /* 0xff800000194c7808 */ /* 0x000fe40005800000 */
[----:B------:R-:W-:Y:S02]  /*22a0*/  ISETP.LT.OR P2, PT, R0, 0xa, P2 ;  /* 0x0000000a0000780c */ /* 0x000fe40001741670 */
[----:B------:R-:W-:-:S02]  /*22b0*/  ISETP.GE.AND P3, PT, R14, 0x11, PT ;  /* 0x000000110e00780c */ /* 0x000fc40003f66270 */
[----:B------:R-:W-:Y:S02]  /*22c0*/  FSEL R78, R29, -INF , !P2 ;  /* 0xff8000001d4e7808 */ /* 0x000fe40005000000 */
[----:B------:R-:W-:Y:S02]  /*22d0*/  ISETP.GT.AND P2, PT, R2, 0x10, !P3 ;  /* 0x000000100200780c */ /* 0x000fe40005f44270 */
[----:B------:R-:W-:Y:S02]  /*22e0*/  P2R R25, PR, RZ, 0x8 ;  /* 0x00000008ff197803 */ /* 0x000fe40000000000 */
[----:B------:R-:W-:Y:S02]  /*22f0*/  ISETP.LT.OR P2, PT, R0, 0x11, P2 ;  /* 0x000000110000780c */ /* 0x000fe40001741670 */
[----:B------:R-:W-:Y:S02]  /*2300*/  ISETP.GE.AND P3, PT, R14, 0x12, PT ;  /* 0x000000120e00780c */ /* 0x000fe40003f66270 */
[----:B------:R-:W-:-:S02]  /*2310*/  FSEL R32, R32, -INF , !P2 ;  /* 0xff80000020207808 */ /* 0x000fc40005000000 */
[----:B------:R-:W-:Y:S02]  /*2320*/  ISETP.GT.AND P2, PT, R2, 0x11, !P3 ;  /* 0x000000110200780c */ /* 0x000fe40005f44270 */
[----:B------:R-:W-:Y:S02]  /*2330*/  P2R R29, PR, RZ, 0x8 ;  /* 0x00000008ff1d7803 */ /* 0x000fe40000000000 */
[----:B------:R-:W-:Y:S02]  /*2340*/  ISETP.LT.OR P2, PT, R0, 0x12, P2 ;  /* 0x000000120000780c */ /* 0x000fe40001741670 */
[----:B------:R-:W-:Y:S02]  /*2350*/  ISETP.GE.AND P3, PT, R14, 0x19, PT ;  /* 0x000000190e00780c */ /* 0x000fe40003f66270 */
[----:B------:R-:W-:Y:S02]  /*2360*/  FSEL R80, R33, -INF , !P2 ;  /* 0xff80000021507808 */ /* 0x000fe40005000000 */
[----:B------:R-:W-:-:S02]  /*2370*/  ISETP.GT.AND P2, PT, R2, 0x18, !P3 ;  /* 0x000000180200780c */ /* 0x000fc40005f44270 */
[----:B------:R-:W-:Y:S02]  /*2380*/  P2R R33, PR, RZ, 0x8 ;  /* 0x00000008ff217803 */ /* 0x000fe40000000000 */
[----:B------:R-:W-:Y:S02]  /*2390*/  ISETP.LT.OR P2, PT, R0, 0x19, P2 ;  /* 0x000000190000780c */ /* 0x000fe40001741670 */
[----:B------:R-:W-:Y:S02]  /*23a0*/  ISETP.GE.AND P3, PT, R14, 0x1a, PT ;  /* 0x0000001a0e00780c */ /* 0x000fe40003f66270 */
[----:B------:R-:W-:Y:S02]  /*23b0*/  FSEL R36, R36, -INF , !P2 ;  /* 0xff80000024247808 */ /* 0x000fe40005000000 */
[----:B------:R-:W-:Y:S02]  /*23c0*/  ISETP.GT.AND P2, PT, R2, 0x19, !P3 ;  /* 0x000000190200780c */ /* 0x000fe40005f44270 */
[----:B------:R-:W-:-:S02]  /*23d0*/  P2R R21, PR, RZ, 0x8 ;  /* 0x00000008ff157803 */ /* 0x000fc40000000000 */
[----:B------:R-:W-:Y:S02]  /*23e0*/  ISETP.LT.OR P2, PT, R0, 0x1a, P2 ;  /* 0x0000001a0000780c */ /* 0x000fe40001741670 */
[----:B------:R-:W-:Y:S02]  /*23f0*/  ISETP.GE.AND P3, PT, R14, 0x21, PT ;  /* 0x000000210e00780c */ /* 0x000fe40003f66270 */
[----:B------:R-:W-:Y:S02]  /*2400*/  FSEL R82, R37, -INF , !P2 ;  /* 0xff80000025527808 */ /* 0x000fe40005000000 */
[----:B------:R-:W-:Y:S02]  /*2410*/  ISETP.GT.AND P2, PT, R2, 0x20, !P3 ;  /* 0x000000200200780c */ /* 0x000fe40005f44270 */
[----:B------:R-:W-:Y:S02]  /*2420*/  P2R R37, PR, RZ, 0x8 ;  /* 0x00000008ff257803 */ /* 0x000fe40000000000 */
[----:B------:R-:W-:-:S02]  /*2430*/  ISETP.LT.OR P2, PT, R0, 0x21, P2 ;  /* 0x000000210000780c */ /* 0x000fc40001741670 */
[----:B------:R-:W-:Y:S02]  /*2440*/  ISETP.GE.AND P3, PT, R14, 0x22, PT ;  /* 0x000000220e00780c */ /* 0x000fe40003f66270 */
[----:B------:R-:W-:Y:S02]  /*2450*/  FSEL R40, R40, -INF , !P2 ;  /* 0xff80000028287808 */ /* 0x000fe40005000000 */
[----:B------:R-:W-:Y:S02]  /*2460*/  ISETP.GT.AND P2, PT, R2, 0x21, !P3 ;  /* 0x000000210200780c */ /* 0x000fe40005f44270 */
[----:B------:R-:W-:Y:S02]  /*2470*/  P2R R75, PR, RZ, 0x8 ;  /* 0x00000008ff4b7803 */ /* 0x000fe40000000000 */
        /* <DEDUP_REMOVED lines=56> */
[----:B------:R-:W-:Y:S02]  /*2800*/  P2R R15, PR, RZ, 0x10 ;  /* 0x00000010ff0f7803 */ /* 0x000fe40000000000 */
[----:B------:R-:W-:Y:S02]  /*2810*/  FSEL R64, R64, -INF , !P2 ;  /* 0xff80000040407808 */ /* 0x000fe40005000000 */
[----:B------:R-:W-:-:S04]  /*2820*/  ISETP.GE.AND P2, PT, R14, 0x52, PT ;  /* 0x000000520e00780c */ /* 0x000fc80003f46270 */
[----:B------:R-:W-:-:S04]  /*2830*/  ISETP.GT.AND P3, PT, R2, 0x51, !P2 ;  /* 0x000000510200780c */ /* 0x000fc80005764270 */
[----:B------:R-:W-:-:S04]  /*2840*/  ISETP.LT.OR P3, PT, R0, 0x52, P3 ;  /* 0x000000520000780c */ /* 0x000fc80001f61670 */
[----:B------:R-:W-:Y:S02]  /*2850*/  FSEL R96, R65, -INF , !P3 ;  /* 0xff80000041607808 */ /* 0x000fe40005800000 */
[----:B------:R-:W-:-:S04]  /*2860*/  ISETP.GE.AND P3, PT, R14, 0x59, PT ;  /* 0x000000590e00780c */ /* 0x000fc80003f66270 */
[----:B------:R-:W-:-:S04]  /*2870*/  ISETP.GT.AND P4, PT, R2, 0x58, !P3 ;  /* 0x000000580200780c */ /* 0x000fc80005f84270 */
[----:B------:R-:W-:-:S04]  /*2880*/  ISETP.LT.OR P4, PT, R0, 0x59, P4 ;  /* 0x000000590000780c */ /* 0x000fc80002781670 */
[----:B------:R-:W-:Y:S02]  /*2890*/  FSEL R7, R68, -INF , !P4 ;  /* 0xff80000044077808 */ /* 0x000fe40006000000 */
[----:B------:R-:W-:-:S04]  /*28a0*/  ISETP.GE.AND P4, PT, R14, 0x1, PT ;  /* 0x000000010e00780c */ /* 0x000fc80003f86270 */
[----:B------:R-:W-:-:S04]  /*28b0*/  ISETP.GT.AND P5, PT, R2, RZ, !P4 ;  /* 0x000000ff0200720c */ /* 0x000fc800067a4270 */
[----:B------:R-:W-:-:S04]  /*28c0*/  ISETP.LT.OR P5, PT, R0, 0x1, P5 ;  /* 0x000000010000780c */ /* 0x000fc80002fa1670 */
[----:B------:R-:W-:Y:S02]  /*28d0*/  FSEL R24, R24, -INF , !P5 ;  /* 0xff80000018187808 */ /* 0x000fe40006800000 */
[----:B------:R-:W-:-:S04]  /*28e0*/  ISETP.GE.AND P5, PT, R14, 0x5a, PT ;  /* 0x0000005a0e00780c */ /* 0x000fc80003fa6270 */
[----:B------:R-:W-:Y:S02]  /*28f0*/  P2R R65, PR, RZ, 0x20 ;  /* 0x00000020ff417803 */ /* 0x000fe40000000000 */
[----:B------:R-:W-:Y:S01]  /*2900*/  ISETP.GT.AND P5, PT, R2, 0x59, !P5 ;  /* 0x000000590200780c */ /* 0x000fe20006fa4270 */
[----:B0-----:R-:W-:-:S03]  /*2910*/  IMAD.IADD R2, R13, 0x1, R3 ;  /* 0x000000010d027824 */ /* 0x001fc600078e0203 */
[----:B------:R-:W-:Y:S02]  /*2920*/  ISETP.LT.OR P5, PT, R0, 0x5a, P5 ;  /* 0x0000005a0000780c */ /* 0x000fe40002fa1670 */
[----:B------:R-:W-:Y:S02]  /*2930*/  VIADDMNMX R0, R3, R12, R11, PT ;  /* 0x0000000c03007246 */ /* 0x000fe4000380010b */
[----:B------:R-:W-:Y:S02]  /*2940*/  FSEL R68, R69, -INF , !P5 ;  /* 0xff80000045447808 */ /* 0x000fe40006800000 */
[----:B------:R-:W-:-:S13]  /*2950*/  LOP3.LUT P5, RZ, R18, 0x80000, RZ, 0xc0, !PT ;  /* 0x0008000012ff7812 */ /* 0x000fda00078ac0ff */
[----:B------:R-:W-:Y:S05]  /*2960*/  @!P5 BRA `(.L_x_988) ;  /* 0x00000000005cd947 */ /* 0x000fea0003800000 */
        /* <DEDUP_REMOVED lines=13> */
.L_x_990:
[----:B------:R-:W-:Y:S02]  /*2a40*/  ULDC UR5, c[0x0][0x9e4] ;  /* 0x0002790000057ab9 */ /* 0x000fe40000000800 */
[----:B------:R-:W-:-:S05]  /*2a50*/  IMAD.U32 R11, RZ, RZ, UR5 ;  /* 0x00000005ff0b7e24 */ /* 0x000fca000f8e00ff */
[----:B------:R-:W-:-:S13]  /*2a60*/  ISETP.NE.AND P5, PT, R11, 0x1, PT ;  /* 0x000000010b00780c */ /* 0x000fda0003fa5270 */
[----:B------:R-:W0:Y:S02]  /*2a70*/  @P5 LDC.64 R12, c[0x0][0x9e8] ;  /* 0x00027a00ff0c5b82 */ /* 0x000e240000000a00 */
[----:B0-----:R-:W-:-:S05]  /*2a80*/  @P5 IMAD.HI.U32 R6, R3, R12, RZ ;  /* 0x0000000c03065227 */ /* 0x001fca00078e00ff */
[----:B------:R-:W-:-:S07]  /*2a90*/  @P5 SHF.R.U32.HI R3, RZ, R13, R6 ;  /* 0x0000000dff035219 */ /* 0x000fce0000011606 */
.L_x_991:
[----:B------:R-:W-:Y:S05]  /*2aa0*/  BSYNC B0 ;  /* 0x0000000000007941 */ /* 0x000fea0003800000 */
.L_x_989:
[----:B------:R-:W-:-:S05]  /*2ab0*/  IMAD R3, R3, R11, R20 ;  /* 0x0000000b03037224 */ /* 0x000fca00078e0214 */
[----:B------:R-:W-:Y:S02]  /*2ac0*/  VIADDMNMX R0, R3, R11, R0, PT ;  /* 0x0000000b03007246 */ /* 0x000fe40003800100 */
[----:B------:R-:W-:-:S07]  /*2ad0*/  VIMNMX R2, R2, R3, !PT ;  /* 0x0000000302027248 */ /* 0x000fce0007fe0100 */
.L_x_988:
[----:B------:R-:W-:Y:S01]  /*2ae0*/  ISETP.GT.AND P1, PT, R2, 0x1, !P1 ;  /* 0x000000010200780c */ /* 0x000fe20004f24270 */
[----:B------:R-:W-:Y:S01]  /*2af0*/  ULDC UR5, c[0x0][0x988] ;  /* 0x0002620000057ab9 */ /* 0x000fe20000000800 */
[----:B------:R-:W-:Y:S02]  /*2b00*/  FMNMX.FTZ R6, R24, R76, !PT ;  /* 0x0000004c18067209 */ /* 0x000fe40007810000 */
[----:B------:R-:W-:Y:S02]  /*2b10*/  ISETP.LT.OR P1, PT, R0, 0x2, P1 ;  /* 0x000000020000780c */ /* 0x000fe40000f21670 */
[----:B------:R-:W-:Y:S02]  /*2b20*/  ISETP.GT.AND P6, PT, R2, 0x8, !P6 ;  /* 0x000000080200780c */ /* 0x000fe400077c4270 */
[----:B------:R-:W-:Y:S02]  /*2b30*/  FSEL R27, R27, -INF , !P1 ;  /* 0xff8000001b1b7808 */ /* 0x000fe40004800000 */
[----:B------:R-:W-:-:S02]  /*2b40*/  ISETP.NE.AND P1, PT, R15, RZ, PT ;  /* 0x000000ff0f00720c */ /* 0x000fc40003f25270 */
[----:B------:R-:W-:Y:S02]  /*2b50*/  FMNMX.FTZ R6, R28, R6, !PT ;  /* 0x000000061c067209 */ /* 0x000fe40007810000 */
[----:B------:R-:W-:Y:S02]  /*2b60*/  ISETP.GT.AND P1, PT, R2, 0x9, !P1 ;  /* 0x000000090200780c */ /* 0x000fe40004f24270 */
[C---:B------:R-:W-:Y:S02]  /*2b70*/  ISETP.LT.OR P6, PT, R0.reuse, 0x9, P6 ;  /* 0x000000090000780c */ /* 0x040fe400037c1670 */
[----:B------:R-:W-:Y:S02]  /*2b80*/  ISETP.LT.OR P1, PT, R0, 0xa, P1 ;  /* 0x0000000a0000780c */ /* 0x000fe40000f21670 */
[----:B------:R-:W-:Y:S02]  /*2b90*/  FMNMX.FTZ R6, R78, R6, !PT ;  /* 0x000000064e067209 */ /* 0x000fe40007810000 */
[----:B------:R-:W-:-:S02]  /*2ba0*/  FSEL R31, R31, -INF , !P1 ;  /* 0xff8000001f1f7808 */ /* 0x000fc40004800000 */
[----:B------:R-:W-:Y:S02]  /*2bb0*/  ISETP.NE.AND P1, PT, R25, RZ, PT ;  /* 0x000000ff1900720c */ /* 0x000fe40003f25270 */
[----:B------:R-:W-:Y:S02]  /*2bc0*/  ISETP.NE.AND P5, PT, R21, RZ, PT ;  /* 0x000000ff1500720c */ /* 0x000fe40003fa5270 */
[----:B------:R-:W-:Y:S02]  /*2bd0*/  ISETP.GT.AND P1, PT, R2, 0x10, !P1 ;  /* 0x000000100200780c */ /* 0x000fe40004f24270 */
[----:B------:R-:W-:Y:S02]  /*2be0*/  FSEL R21, R30, -INF , !P6 ;  /* 0xff8000001e157808 */ /* 0x000fe40007000000 */
[----:B------:R-:W-:Y:S02]  /*2bf0*/  ISETP.LT.OR P1, PT, R0, 0x11, P1 ;  /* 0x000000110000780c */ /* 0x000fe40000f21670 */
[----:B------:R-:W-:-:S02]  /*2c00*/  ISETP.NE.AND P6, PT, R33, RZ, PT ;  /* 0x000000ff2100720c */ /* 0x000fc40003fc5270 */
[----:B------:R-:W-:Y:S02]  /*2c10*/  FSEL R25, R34, -INF , !P1 ;  /* 0xff80000022197808 */ /* 0x000fe40004800000 */
[----:B------:R-:W-:Y:S02]  /*2c20*/  ISETP.NE.AND P1, PT, R29, RZ, PT ;  /* 0x000000ff1d00720c */ /* 0x000fe40003f25270 */
[----:B------:R-:W-:Y:S02]  /*2c30*/  FMNMX.FTZ R6, R32, R6, !PT ;  /* 0x0000000620067209 */ /* 0x000fe40007810000 */
[----:B------:R-:W-:Y:S02]  /*2c40*/  ISETP.GT.AND P1, PT, R2, 0x11, !P1 ;  /* 0x000000110200780c */ /* 0x000fe40004f24270 */
[----:B------:R-:W-:Y:S02]  /*2c50*/  FMNMX.FTZ R6, R80, R6, !PT ;  /* 0x0000000650067209 */ /* 0x000fe40007810000 */
[----:B------:R-:W-:-:S02]  /*2c60*/  ISETP.LT.OR P1, PT, R0, 0x12, P1 ;  /* 0x000000120000780c */ /* 0x000fc40000f21670 */
[----:B------:R-:W-:Y:S02]  /*2c70*/  FMNMX.FTZ R6, R36, R6, !PT ;  /* 0x0000000624067209 */ /* 0x000fe40007810000 */
[----:B------:R-:W-:Y:S02]  /*2c80*/  FSEL R35, R35, -INF , !P1 ;  /* 0xff80000023237808 */ /* 0x000fe40004800000 */
[----:B------:R-:W-:Y:S02]  /*2c90*/  ISETP.GT.AND P1, PT, R2, 0x18, !P6 ;  /* 0x000000180200780c */ /* 0x000fe40007724270 */
[----:B------:R-:W-:Y:S02]  /*2ca0*/  FMNMX.FTZ R6, R82, R6, !PT ;  /* 0x0000000652067209 */ /* 0x000fe40007810000 */
[----:B------:R-:W-:Y:S02]  /*2cb0*/  ISETP.LT.OR P1, PT, R0, 0x19, P1 ;  /* 0x000000190000780c */ /* 0x000fe40000f21670 */
[----:B------:R-:W-:-:S02]  /*2cc0*/  FMNMX.FTZ R6, R40, R6, !PT ;  /* 0x0000000628067209 */ /* 0x000fc40007810000 */
[----:B------:R-:W-:Y:S02]  /*2cd0*/  FSEL R29, R38, -INF , !P1 ;  /* 0xff800000261d7808 */ /* 0x000fe40004800000 */
[----:B------:R-:W-:Y:S02]  /*2ce0*/  ISETP.GT.AND P1, PT, R2, 0x19, !P5 ;  /* 0x000000190200780c */ /* 0x000fe40006f24270 */
[----:B------:R-:W-:Y:S02]  /*2cf0*/  FMNMX.FTZ R6, R84, R6, !PT ;  /* 0x0000000654067209 */ /* 0x000fe40007810000 */
[----:B------:R-:W-:Y:S02]  /*2d00*/  ISETP.LT.OR P1, PT, R0, 0x1a, P1 ;  /* 0x0000001a0000780c */ /* 0x000fe40000f21670 */
[----:B------:R-:W-:Y:S02]  /*2d10*/  FMNMX.FTZ R6, R44, R6, !PT ;  /* 0x000000062c067209 */ /* 0x000fe40007810000 */
[----:B------:R-:W-:-:S02]  /*2d20*/  FSEL R39, R39, -INF , !P1 ;  /* 0xff80000027277808 */ /* 0x000fc40004800000 */
[----:B------:R-:W-:Y:S02]  /*2d30*/  ISETP.NE.AND P1, PT, R37, RZ, PT ;  /* 0x000000ff2500720c */ /* 0x000fe40003f25270 */
[----:B------:R-:W-:Y:S02]  /*2d40*/  FMNMX.FTZ R6, R86, R6, !PT ;  /* 0x0000000656067209 */ /* 0x000fe40007810000 */
[----:B------:R-:W-:Y:S02]  /*2d50*/  ISETP.GT.AND P1, PT, R2, 0x20, !P1 ;  /* 0x000000200200780c */ /* 0x000fe40004f24270 */
[----:B------:R-:W-:Y:S02]  /*2d60*/  FMNMX.FTZ R6, R48, R6, !PT ;  /* 0x0000000630067209 */ /* 0x000fe40007810000 */
[----:B------:R-:W-:Y:S02]  /*2d70*/  ISETP.LT.OR P1, PT, R0, 0x21, P1 ;  /* 0x000000210000780c */ /* 0x000fe40000f21670 */
[----:B------:R-:W-:-:S02]  /*2d80*/  FMNMX.FTZ R6, R88, R6, !PT ;  /* 0x0000000658067209 */ /* 0x000fc40007810000 */
        /* <DEDUP_REMOVED lines=8> */
[----:B------:R-:W-:Y:S02]  /*2e10*/  ISETP.NE.AND P1, PT, R41, RZ, PT ;  /* 0x000000ff2900720c */ /* 0x000fe40003f25270 */
[----:B------:R-:W-:Y:S02]  /*2e20*/  FMNMX.FTZ R6, R92, R6, !PT ;  /* 0x000000065c067209 */ /* 0x000fe40007810000 */
[----:B------:R-:W-:Y:S02]  /*2e30*/  ISETP.GT.AND P1, PT, R2, 0x28, !P1 ;  /* 0x000000280200780c */ /* 0x000fe40004f24270 */
[----:B------:R-:W-:-:S02]  /*2e40*/  FMNMX.FTZ R6, R60, R6, !PT ;  /* 0x000000063c067209 */ /* 0x000fc40007810000 */
[----:B------:R-:W-:Y:S02]  /*2e50*/  ISETP.LT.OR P1, PT, R0, 0x29, P1 ;  /* 0x000000290000780c */ /* 0x000fe40000f21670 */
[----:B------:R-:W-:Y:S02]  /*2e60*/  FMNMX.FTZ R6, R94, R6, !PT ;  /* 0x000000065e067209 */ /* 0x000fe40007810000 */
[----:B------:R-:W-:Y:S02]  /*2e70*/  FSEL R37, R46, -INF , !P1 ;  /* 0xff8000002e257808 */ /* 0x000fe40004800000 */
[----:B------:R-:W-:Y:S02]  /*2e80*/  ISETP.NE.AND P1, PT, R77, RZ, PT ;  /* 0x000000ff4d00720c */ /* 0x000fe40003f25270 */
[----:B------:R-:W-:Y:S02]  /*2e90*/  FMNMX.FTZ R6, R64, R6, !PT ;  /* 0x0000000640067209 */ /* 0x000fe40007810000 */
[----:B------:R-:W-:-:S02]  /*2ea0*/  ISETP.GT.AND P1, PT, R2, 0x29, !P1 ;  /* 0x000000290200780c */ /* 0x000fc40004f24270 */
[----:B------:R-:W-:Y:S02]  /*2eb0*/  FMNMX.FTZ R6, R96, R6, !PT ;  /* 0x0000000660067209 */ /* 0x000fe40007810000 */
[----:B------:R-:W-:Y:S02]  /*2ec0*/  ISETP.LT.OR P1, PT, R0, 0x2a, P1 ;  /* 0x0000002a0000780c */ /* 0x000fe40000f21670 */
[----:B------:R-:W-:Y:S02]  /*2ed0*/  FMNMX.FTZ R6, R7, R6, !PT ;  /* 0x0000000607067209 */ /* 0x000fe40007810000 */
[----:B------:R-:W-:Y:S02]  /*2ee0*/  FSEL R47, R47, -INF , !P1 ;  /* 0xff8000002f2f7808 */ /* 0x000fe40004800000 */
[----:B------:R-:W-:Y:S02]  /*2ef0*/  ISETP.NE.AND P1, PT, R45, RZ, PT ;  /* 0x000000ff2d00720c */ /* 0x000fe40003f25270 */
[----:B------:R-:W-:-:S02]  /*2f00*/  FMNMX.FTZ R6, R68, R6, !PT ;  /* 0x0000000644067209 */ /* 0x000fc40007810000 */
[C---:B------:R-:W-:Y:S02]  /*2f10*/  ISETP.GT.AND P1, PT, R2.reuse, 0x30, !P1 ;  /* 0x000000300200780c */ /* 0x040fe40004f24270 */
[----:B------:R-:W-:Y:S01]  /*2f20*/  ISETP.GT.AND P4, PT, R2, RZ, !P4 ;  /* 0x000000ff0200720c */ /* 0x000fe20006784270 */
[----:B------:R-:W0:Y:S01]  /*2f30*/  SHFL.BFLY PT, R11, R6, 0x2, 0x1f ;  /* 0x0c401f00060b7f89 */ /* 0x000e2200000e0000 */
[C---:B------:R-:W-:Y:S02]  /*2f40*/  ISETP.LT.OR P1, PT, R0.reuse, 0x31, P1 ;  /* 0x000000310000780c */ /* 0x040fe40000f21670 */
[----:B------:R-:W-:Y:S02]  /*2f50*/  ISETP.LT.OR P4, PT, R0, 0x1, P4 ;  /* 0x000000010000780c */ /* 0x000fe40002781670 */
[----:B------:R-:W-:Y:S02]  /*2f60*/  FSEL R41, R50, -INF , !P1 ;  /* 0xff80000032297808 */ /* 0x000fe40004800000 */
[----:B------:R-:W-:-:S02]  /*2f70*/  ISETP.NE.AND P1, PT, R79, RZ, PT ;  /* 0x000000ff4f00720c */ /* 0x000fc40003f25270 */
[----:B------:R-:W-:Y:S02]  /*2f80*/  FSEL R15, R26, -INF , !P4 ;  /* 0xff8000001a0f7808 */ /* 0x000fe40006000000 */
[----:B------:R-:W-:Y:S02]  /*2f90*/  ISETP.GT.AND P1, PT, R2, 0x31, !P1 ;  /* 0x000000310200780c */ /* 0x000fe40004f24270 */
[----:B------:R-:W-:Y:S02]  /*2fa0*/  ISETP.NE.AND P6, PT, R83, RZ, PT ;  /* 0x000000ff5300720c */ /* 0x000fe40003fc5270 */
[----:B------:R-:W-:Y:S02]  /*2fb0*/  ISETP.LT.OR P1, PT, R0, 0x32, P1 ;  /* 0x000000320000780c */ /* 0x000fe40000f21670 */
[----:B------:R-:W-:Y:S02]  /*2fc0*/  ISETP.NE.AND P5, PT, R57, RZ, PT ;  /* 0x000000ff3900720c */ /* 0x000fe40003fa5270 */
[----:B------:R-:W-:-:S02]  /*2fd0*/  FSEL R51, R51, -INF , !P1 ;  /* 0xff80000033337808 */ /* 0x000fc40004800000 */
[----:B------:R-:W-:Y:S02]  /*2fe0*/  ISETP.NE.AND P1, PT, R49, RZ, PT ;  /* 0x000000ff3100720c */ /* 0x000fe40003f25270 */
[C---:B------:R-:W-:Y:S02]  /*2ff0*/  ISETP.GT.AND P2, PT, R2.reuse, 0x51, !P2 ;  /* 0x000000510200780c */ /* 0x040fe40005744270 */
[----:B------:R-:W-:Y:S02]  /*3000*/  ISETP.GT.AND P1, PT, R2, 0x38, !P1 ;  /* 0x000000380200780c */ /* 0x000fe40004f24270 */
[----:B0-----:R-:W-:Y:S02]  /*3010*/  FMNMX.FTZ R13, R6, R11, !PT ;  /* 0x0000000b060d7209 */ /* 0x001fe40007810000 */
[----:B------:R-:W-:Y:S02]  /*3020*/  FMNMX.FTZ R6, R15, R27, !PT ;  /* 0x0000001b0f067209 */ /* 0x000fe40007810000 */
[----:B------:R-:W-:Y:S01]  /*3030*/  ISETP.LT.OR P1, PT, R0, 0x39, P1 ;  /* 0x000000390000780c */ /* 0x000fe20000f21670 */
[----:B------:R-:W0:Y:S01]  /*3040*/  SHFL.BFLY PT, R12, R13, 0x1, 0x1f ;  /* 0x0c201f000d0c7f89 */ /* 0x000e2200000e0000 */
        /* <DEDUP_REMOVED lines=16> */
[----:B------:R-:W-:Y:S02]  /*3150*/  ISETP.GT.AND P1, PT, R2, 0x41, !P6 ;  /* 0x000000410200780c */ /* 0x000fe40007724270 */
[----:B------:R-:W-:Y:S02]  /*3160*/  FMNMX.FTZ R6, R43, R6, !PT ;  /* 0x000000062b067209 */ /* 0x000fe40007810000 */
[----:B------:R-:W-:-:S02]  /*3170*/  ISETP.LT.OR P1, PT, R0, 0x42, P1 ;  /* 0x000000420000780c */ /* 0x000fc40000f21670 */
[----:B------:R-:W-:Y:S02]  /*3180*/  FMNMX.FTZ R6, R37, R6, !PT ;  /* 0x0000000625067209 */ /* 0x000fe40007810000 */
[----:B------:R-:W-:Y:S02]  /*3190*/  FSEL R59, R59, -INF , !P1 ;  /* 0xff8000003b3b7808 */ /* 0x000fe40004800000 */
[----:B------:R-:W-:Y:S02]  /*31a0*/  FMNMX.FTZ R6, R47, R6, !PT ;  /* 0x000000062f067209 */ /* 0x000fe40007810000 */
[----:B------:R-:W-:Y:S02]  /*31b0*/  ISETP.GT.AND P1, PT, R2, 0x48, !P5 ;  /* 0x000000480200780c */ /* 0x000fe40006f24270 */
[----:B0-----:R-:W-:Y:S01]  /*31c0*/  FMNMX.FTZ R11, R13, R12, !PT ;  /* 0x0000000c0d0b7209 */ /* 0x001fe20007810000 */
[----:B------:R-:W-:Y:S01]  /*31d0*/  IMAD.U32 R12, RZ, RZ, UR5 ;  /* 0x00000005ff0c7e24 */ /* 0x000fe2000f8e00ff */
[----:B------:R-:W-:-:S02]  /*31e0*/  FMNMX.FTZ R6, R41, R6, !PT ;  /* 0x0000000629067209 */ /* 0x000fc40007810000 */
[----:B------:R-:W-:Y:S01]  /*31f0*/  ISETP.LT.OR P1, PT, R0, 0x49, P1 ;  /* 0x000000490000780c */ /* 0x000fe20000f21670 */
[----:B------:R-:W-:Y:S01]  /*3200*/  FMUL.FTZ R14, R11, R12 ;  /* 0x0000000c0b0e7220 */ /* 0x000fe20000410000 */
[----:B------:R-:W-:Y:S02]  /*3210*/  FMNMX.FTZ R6, R51, R6, !PT ;  /* 0x0000000633067209 */ /* 0x000fe40007810000 */
[----:B------:R-:W-:Y:S02]  /*3220*/  FSEL R3, R62, -INF , !P1 ;  /* 0xff8000003e037808 */ /* 0x000fe40004800000 */
[----:B------:R-:W-:Y:S02]  /*3230*/  FSETP.NEU.FTZ.AND P1, PT, R11, -INF , PT ;  /* 0xff8000000b00780b */ /* 0x000fe40003f3d000 */
[----:B------:R-:W-:Y:S02]  /*3240*/  ISETP.NE.AND P5, PT, R85, RZ, PT ;  /* 0x000000ff5500720c */ /* 0x000fe40003fa5270 */
[----:B------:R-:W-:-:S02]  /*3250*/  FMNMX.FTZ R6, R45, R6, !PT ;  /* 0x000000062d067209 */ /* 0x000fc40007810000 */
[----:B------:R-:W-:Y:S02]  /*3260*/  FSEL R61, R14, RZ, P1 ;  /* 0x000000ff0e3d7208 */ /* 0x000fe40000800000 */
[----:B------:R-:W-:Y:S02]  /*3270*/  ISETP.GT.AND P1, PT, R2, 0x49, !P5 ;  /* 0x000000490200780c */ /* 0x000fe40006f24270 */
[----:B------:R-:W-:Y:S01]  /*3280*/  FMNMX.FTZ R6, R55, R6, !PT ;  /* 0x0000000637067209 */ /* 0x000fe20007810000 */
[-CC-:B------:R-:W-:Y:S01]  /*3290*/  FFMA.FTZ R13, R24, R12.reuse, -R61.reuse ;  /* 0x0000000c180d7223 */ /* 0x180fe2000001083d */
[----:B------:R-:W-:Y:S01]  /*32a0*/  ISETP.LT.OR P1, PT, R0, 0x4a, P1 ;  /* 0x0000004a0000780c */ /* 0x000fe20000f21670 */
[--C-:B------:R-:W-:Y:S01]  /*32b0*/  FFMA.FTZ R14, R76, R12, -R61.reuse ;  /* 0x0000000c4c0e7223 */ /* 0x100fe2000001083d */
[----:B------:R-:W-:Y:S01]  /*32c0*/  ISETP.NE.AND P6, PT, R87, RZ, PT ;  /* 0x000000ff5700720c */ /* 0x000fe20003fc5270 */
[----:B------:R0:W-:Y:S01]  /*32d0*/  MUFU.EX2 R156, R13 ;  /* 0x0000000d009c7308 */ /* 0x0001e20000000800 */
[----:B------:R-:W-:Y:S01]  /*32e0*/  FMNMX.FTZ R6, R49, R6, !PT ;  /* 0x0000000631067209 */ /* 0x000fe20007810000 */
[-CC-:B------:R-:W-:Y:S01]  /*32f0*/  FFMA.FTZ R20, R28, R12.reuse, -R61.reuse ;  /* 0x0000000c1c147223 */ /* 0x180fe2000001083d */
[----:B------:R-:W-:Y:S01]  /*3300*/  FSEL R63, R63, -INF , !P1 ;  /* 0xff8000003f3f7808 */ /* 0x000fe20004800000 */
[-CC-:B------:R-:W-:Y:S01]  /*3310*/  FFMA.FTZ R24, R78, R12.reuse, -R61.reuse ;  /* 0x0000000c4e187223 */ /* 0x180fe2000001083d */
[----:B------:R-:W-:Y:S01]  /*3320*/  ISETP.GT.AND P1, PT, R2, 0x50, !P6 ;  /* 0x000000500200780c */ /* 0x000fe20007724270 */
[--C-:B------:R-:W-:Y:S01]  /*3330*/  FFMA.FTZ R7, R7, R12, -R61.reuse ;  /* 0x0000000c07077223 */ /* 0x100fe2000001083d */
[----:B------:R-:W-:Y:S01]  /*3340*/  FMNMX.FTZ R6, R59, R6, !PT ;  /* 0x000000063b067209 */ /* 0x000fe20007810000 */
[----:B------:R-:W-:Y:S01]  /*3350*/  MUFU.EX2 R20, R20 ;  /* 0x0000001400147308 */ /* 0x000fe20000000800 */
[----:B------:R-:W-:Y:S01]  /*3360*/  ISETP.LT.OR P1, PT, R0, 0x51, P1 ;  /* 0x000000510000780c */ /* 0x000fe20000f21670 */
[--C-:B0-----:R-:W-:Y:S01]  /*3370*/  FFMA.FTZ R13, R32, R12, -R61.reuse ;  /* 0x0000000c200d7223 */ /* 0x101fe2000001083d */
[----:B------:R-:W-:Y:S01]  /*3380*/  FMNMX.FTZ R6, R3, R6, !PT ;  /* 0x0000000603067209 */ /* 0x000fe20007810000 */
[-CC-:B------:R-:W-:Y:S01]  /*3390*/  FFMA.FTZ R26, R36, R12.reuse, -R61.reuse ;  /* 0x0000000c241a7223 */ /* 0x180fe2000001083d */
[----:B------:R-:W-:Y:S01]  /*33a0*/  ISETP.NE.AND P5, PT, R65, RZ, PT ;  /* 0x000000ff4100720c */ /* 0x000fe20003fa5270 */
[-CC-:B------:R-:W-:Y:S01]  /*33b0*/  FFMA.FTZ R36, R96, R12.reuse, -R61.reuse ;  /* 0x0000000c60247223 */ /* 0x180fe2000001083d */
[----:B------:R-:W-:Y:S01]  /*33c0*/  ISETP.GT.AND P3, PT, R2, 0x58, !P3 ;  /* 0x000000580200780c */ /* 0x000fe20005f64270 */
[----:B------:R0:W-:Y:S01]  /*33d0*/  MUFU.EX2 R152, R13 ;  /* 0x0000000d00987308 */ /* 0x0001e20000000800 */
[----:B------:R-:W-:Y:S01]  /*33e0*/  ISETP.LT.OR P2, PT, R0, 0x52, P2 ;  /* 0x000000520000780c */ /* 0x000fe20001741670 */
[-CC-:B------:R-:W-:Y:S01]  /*33f0*/  FFMA.FTZ R28, R48, R12.reuse, -R61.reuse ;  /* 0x0000000c301c7223 */ /* 0x180fe2000001083d */
[----:B------:R-:W-:Y:S01]  /*3400*/  FSEL R53, R66, -INF , !P1 ;  /* 0xff80000042357808 */ /* 0x000fe20004800000 */
[--C-:B------:R-:W-:Y:S01]  /*3410*/  FFMA.FTZ R30, R52, R12, -R61.reuse ;  /* 0x0000000c341e7223 */ /* 0x100fe2000001083d */
[----:B------:R-:W-:Y:S01]  /*3420*/  FMNMX.FTZ R6, R63, R6, !PT ;  /* 0x000000063f067209 */ /* 0x000fe20007810000 */
[-CC-:B------:R-:W-:Y:S01]  /*3430*/  FFMA.FTZ R32, R90, R12.reuse, -R61.reuse ;  /* 0x0000000c5a207223 */ /* 0x180fe2000001083d */
[----:B------:R-:W-:Y:S01]  /*3440*/  ISETP.GT.AND P4, PT, R2, 0x59, !P5 ;  /* 0x000000590200780c */ /* 0x000fe20006f84270 */
[----:B------:R1:W-:Y:S01]  /*3450*/  MUFU.EX2 R65, R14 ;  /* 0x0000000e00417308 */ /* 0x0003e20000000800 */
[----:B------:R-:W-:Y:S01]  /*3460*/  ISETP.LT.OR P3, PT, R0, 0x59, P3 ;  /* 0x000000590000780c */ /* 0x000fe20001f61670 */
[-CC-:B0-----:R-:W-:Y:S01]  /*3470*/  FFMA.FTZ R13, R82, R12.reuse, -R61.reuse ;  /* 0x0000000c520d7223 */ /* 0x181fe2000001083d */
[----:B------:R-:W-:Y:S01]  /*3480*/  FSEL R67, R67, -INF , !P2 ;  /* 0xff80000043437808 */ /* 0x000fe20005000000 */
[--C-:B------:R-:W-:Y:S01]  /*3490*/  FFMA.FTZ R2, R40, R12, -R61.reuse ;  /* 0x0000000c28027223 */ /* 0x100fe2000001083d */
[----:B------:R-:W-:Y:S01]  /*34a0*/  FMNMX.FTZ R6, R53, R6, !PT ;  /* 0x0000000635067209 */ /* 0x000fe20007810000 */
[-CC-:B------:R-:W-:Y:S01]  /*34b0*/  FFMA.FTZ R34, R56, R12.reuse, -R61.reuse ;  /* 0x0000000c38227223 */ /* 0x180fe2000001083d */
[----:B------:R-:W-:Y:S01]  /*34c0*/  ISETP.LT.OR P4, PT, R0, 0x5a, P4 ;  /* 0x0000005a0000780c */ /* 0x000fe20002781670 */
[----:B------:R0:W-:Y:S01]  /*34d0*/  MUFU.EX2 R77, R13 ;  /* 0x0000000d004d7308 */ /* 0x0001e20000000800 */
[----:B------:R-:W-:Y:S01]  /*34e0*/  FSEL R57, R70, -INF , !P3 ;  /* 0xff80000046397808 */ /* 0x000fe20005800000 */
[--C-:B------:R-:W-:Y:S01]  /*34f0*/  FFMA.FTZ R0, R44, R12, -R61.reuse ;  /* 0x0000000c2c007223 */ /* 0x100fe2000001083d */
[----:B------:R-:W-:Y:S01]  /*3500*/  FMNMX.FTZ R6, R67, R6, !PT ;  /* 0x0000000643067209 */ /* 0x000fe20007810000 */
[----:B-1----:R-:W-:Y:S01]  /*3510*/  FFMA.FTZ R14, R80, R12, -R61 ;  /* 0x0000000c500e7223 */ /* 0x002fe2000001083d */
[----:B------:R-:W-:-:S02]  /*3520*/  FSEL R71, R71, -INF , !P4 ;  /* 0xff80000047477808 */ /* 0x000fc40006000000 */
[----:B------:R-:W-:Y:S01]  /*3530*/  FMNMX.FTZ R6, R57, R6, !PT ;  /* 0x0000000639067209 */ /* 0x000fe20007810000 */
[----:B------:R-:W-:Y:S01]  /*3540*/  MUFU.EX2 R150, R0 ;  /* 0x0000000000967308 */ /* 0x000fe20000000800 */
[----:B------:R-:W-:Y:S02]  /*3550*/  ISETP.NE.AND P5, PT, R23, 0x1, PT ;  /* 0x000000011700780c */ /* 0x000fe40003fa5270 */
[----:B------:R-:W-:-:S05]  /*3560*/  FMNMX.FTZ R6, R71, R6, !PT ;  /* 0x0000000647067209 */ /* 0x000fca0007810000 */
[----:B0-----:R-:W0:Y:S01]  /*3570*/  SHFL.BFLY PT, R13, R6, 0x2, 0x1f ;  /* 0x0c401f00060d7f89 */ /* 0x001e2200000e0000 */
[----:B------:R1:W2:Y:S05]  /*3580*/  MUFU.EX2 R69, R24 ;  /* 0x0000001800457308 */ /* 0x0002aa0000000800 */
[----:B------:R-:W3:Y:S03]  /*3590*/  @P5 LDC R54, c[0x0][0x450] ;  /* 0x00011400ff365b82 */ /* 0x000ee60000000800 */
[----:B------:R4:W5:Y:S01]  /*35a0*/  MUFU.EX2 R75, R14 ;  /* 0x0000000e004b7308 */ /* 0x0009620000000800 */
[----:B-1----:R-:W-:-:S07]  /*35b0*/  FFMA.FTZ R24, R86, R12, -R61 ;  /* 0x0000000c56187223 */ /* 0x002fce000001083d */
[----:B------:R1:W-:Y:S01]  /*35c0*/  MUFU.EX2 R81, R24 ;  /* 0x0000001800517308 */ /* 0x0003e20000000800 */
[--C-:B----4-:R-:W-:Y:S01]  /*35d0*/  FFMA.FTZ R14, R84, R12, -R61.reuse ;  /* 0x0000000c540e7223 */ /* 0x110fe2000001083d */
[----:B--2---:R-:W-:Y:S02]  /*35e0*/  F2FP.BF16.F32.PACK_AB R158, R69, R20 ;  /* 0x00000014459e723e */ /* 0x004fe400000010ff */
[----:B0-----:R-:W-:Y:S01]  /*35f0*/  FMNMX.FTZ R0, R6, R13, !PT ;  /* 0x0000000d06007209 */ /* 0x001fe20007810000 */
[-CC-:B------:R-:W-:Y:S01]  /*3600*/  FFMA.FTZ R6, R92, R12.reuse, -R61.reuse ;  /* 0x0000000c5c067223 */ /* 0x180fe2000001083d */
[----:B-1----:R-:W-:Y:S02]  /*3610*/  FFMA.FTZ R24, R94, R12, -R61 ;  /* 0x0000000c5e187223 */ /* 0x002fe4000001083d */
[----:B------:R0:W-:Y:S01]  /*3620*/  MUFU.EX2 R138, R7 ;  /* 0x00000007008a7308 */ /* 0x0001e20000000800 */
[----:B------:R-:W1:Y:S07]  /*3630*/  SHFL.BFLY PT, R13, R0, 0x1, 0x1f ;  /* 0x0c201f00000d7f89 */ /* 0x000e6e00000e0000 */
[----:B------:R-:W-:Y:S01]  /*3640*/  MUFU.EX2 R87, R6 ;  /* 0x0000000600577308 */ /* 0x000fe20000000800 */
[----:B0-----:R-:W-:Y:S01]  /*3650*/  FADD.FTZ R7, R156, R65 ;  /* 0x000000419c077221 */ /* 0x001fe20000010000 */
[----:B------:R-:W-:-:S03]  /*3660*/  F2FP.BF16.F32.PACK_AB R156, R65, R156 ;  /* 0x0000009c419c723e */ /* 0x000fc600000010ff */
[----:B------:R-:W-:-:S03]  /*3670*/  FADD.FTZ R46, R20, R7 ;  /* 0x00000007142e7221 */ /* 0x000fc60000010000 */
[----:B------:R-:W-:Y:S01]  /*3680*/  MUFU.EX2 R89, R24 ;  /* 0x0000001800597308 */ /* 0x000fe20000000800 */
[----:B------:R-:W-:-:S04]  /*3690*/  FADD.FTZ R7, R69, R46 ;  /* 0x0000002e45077221 */ /* 0x000fc80000010000 */
[----:B------:R-:W-:Y:S01]  /*36a0*/  FADD.FTZ R48, R152, R7 ;  /* 0x0000000798307221 */ /* 0x000fe20000010000 */
[----:B-----5:R-:W-:Y:S02]  /*36b0*/  F2FP.BF16.F32.PACK_AB R152, R75, R152 ;  /* 0x000000984b98723e */ /* 0x020fe400000010ff */
[----:B------:R-:W0:Y:S01]  /*36c0*/  MUFU.EX2 R26, R26 ;  /* 0x0000001a001a7308 */ /* 0x000e220000000800 */
[----:B-1----:R-:W-:-:S04]  /*36d0*/  FMNMX.FTZ R13, R0, R13, !PT ;  /* 0x0000000d000d7209 */ /* 0x002fc80007810000 */
[C---:B------:R-:W-:Y:S01]  /*36e0*/  FSETP.NEU.FTZ.AND P1, PT, R13.reuse, -INF , PT ;  /* 0xff8000000d00780b */ /* 0x040fe20003f3d000 */
[----:B------:R-:W-:Y:S02]  /*36f0*/  FMUL.FTZ R0, R13, R12 ;  /* 0x0000000c0d007220 */ /* 0x000fe40000410000 */
[----:B------:R-:W-:Y:S03]  /*3700*/  MUFU.EX2 R91, R36 ;  /* 0x00000024005b7308 */ /* 0x000fe60000000800 */
[----:B------:R-:W-:-:S05]  /*3710*/  FSEL R0, R0, RZ, P1 ;  /* 0x000000ff00007208 */ /* 0x000fca0000800000 */
        /* <DEDUP_REMOVED lines=16> */
[----:B------:R1:W2:Y:S01]  /*3820*/  MUFU.EX2 R6, R27 ;  /* 0x0000001b00067308 */ /* 0x0002a20000000800 */
[-CC-:B------:R-:W-:Y:S01]  /*3830*/  FFMA.FTZ R45, R45, R12.reuse, -R0.reuse ;  /* 0x0000000c2d2d7223 */ /* 0x180fe20000010800 */
[-CC-:B------:R-:W-:Y:S01]  /*3840*/  FFMA.FTZ R55, R55, R12.reuse, -R0.reuse ;  /* 0x0000000c37377223 */ /* 0x180fe20000010800 */
[-CC-:B------:R-:W-:Y:S01]  /*3850*/  FFMA.FTZ R49, R49, R12.reuse, -R0.reuse ;  /* 0x0000000c31317223 */ /* 0x180fe20000010800 */
[-CC-:B------:R-:W-:Y:S01]  /*3860*/  FFMA.FTZ R59, R59, R12.reuse, -R0.reuse ;  /* 0x0000000c3b3b7223 */ /* 0x180fe20000010800 */
[-CC-:B------:R-:W-:Y:S01]  /*3870*/  FFMA.FTZ R3, R3, R12.reuse, -R0.reuse ;  /* 0x0000000c03037223 */ /* 0x180fe20000010800 */
[-CC-:B------:R-:W-:Y:S01]  /*3880*/  FFMA.FTZ R63, R63, R12.reuse, -R0.reuse ;  /* 0x0000000c3f3f7223 */ /* 0x180fe20000010800 */
[-C--:B------:R-:W-:Y:S01]  /*3890*/  FFMA.FTZ R53, R53, R12.reuse, -R0 ;  /* 0x0000000c35357223 */ /* 0x080fe20000010800 */
[----:B------:R-:W4:Y:S01]  /*38a0*/  MUFU.EX2 R21, R21 ;  /* 0x0000001500157308 */ /* 0x000f220000000800 */
[----:B-1----:R-:W-:Y:S01]  /*38b0*/  FADD.FTZ R27, R75, R48 ;  /* 0x000000304b1b7221 */ /* 0x002fe20000010000 */
[-CC-:B------:R-:W-:Y:S01]  /*38c0*/  FFMA.FTZ R67, R67, R12.reuse, -R0.reuse ;  /* 0x0000000c43437223 */ /* 0x180fe20000010800 */
[-CC-:B------:R-:W-:Y:S01]  /*38d0*/  FFMA.FTZ R57, R57, R12.reuse, -R0.reuse ;  /* 0x0000000c39397223 */ /* 0x180fe20000010800 */
[----:B------:R-:W-:Y:S01]  /*38e0*/  FFMA.FTZ R71, R71, R12, -R0 ;  /* 0x0000000c47477223 */ /* 0x000fe20000010800 */
[----:B0-----:R-:W-:Y:S01]  /*38f0*/  FADD.FTZ R50, R26, R27 ;  /* 0x0000001b1a327221 */ /* 0x001fe20000010000 */
[----:B------:R-:W-:-:S02]  /*3900*/  F2FP.BF16.F32.PACK_AB R154, R77, R26 ;  /* 0x0000001a4d9a723e */ /* 0x000fc400000010ff */
[----:B------:R0:W1:Y:S01]  /*3910*/  MUFU.EX2 R24, R31 ;  /* 0x0000001f00187308 */ /* 0x0000620000000800 */
[----:B--2---:R-:W-:Y:S01]  /*3920*/  FADD.FTZ R46, R15, R6 ;  /* 0x000000060f2e7221 */ /* 0x004fe20000010000 */
[----:B------:R-:W-:Y:S01]  /*3930*/  FADD.FTZ R27, R77, R50 ;  /* 0x000000324d1b7221 */ /* 0x000fe20000010000 */
[----:B------:R-:W-:-:S03]  /*3940*/  F2FP.BF16.F32.PACK_AB R157, R6, R15 ;  /* 0x0000000f069d723e */ /* 0x000fc600000010ff */
[----:B------:R-:W-:Y:S02]  /*3950*/  FADD.FTZ R50, R2, R27 ;  /* 0x0000001b02327221 */ /* 0x000fe40000010000 */
[----:B------:R-:W2:Y:S01]  /*3960*/  MUFU.EX2 R25, R25 ;  /* 0x0000001900197308 */ /* 0x000ea20000000800 */
[----:B----4-:R-:W-:Y:S01]  /*3970*/  FADD.FTZ R7, R21, R46 ;  /* 0x0000002e15077221 */ /* 0x010fe20000010000 */
[----:B0-----:R-:W0:Y:S06]  /*3980*/  @P5 LDC R31, c[0x0][0x44c] ;  /* 0x00011300ff1f5b82 */ /* 0x001e2c0000000800 */
[----:B------:R-:W4:Y:S01]  /*3990*/  MUFU.EX2 R36, R35 ;  /* 0x0000002300247308 */ /* 0x000f220000000800 */
[C---:B-1----:R-:W-:Y:S01]  /*39a0*/  FADD.FTZ R48, R24.reuse, R7 ;  /* 0x0000000718307221 */ /* 0x042fe20000010000 */
[----:B------:R-:W-:-:S06]  /*39b0*/  F2FP.BF16.F32.PACK_AB R159, R24, R21 ;  /* 0x00000015189f723e */ /* 0x000fcc00000010ff */
[----:B------:R-:W1:Y:S01]  /*39c0*/  MUFU.EX2 R29, R29 ;  /* 0x0000001d001d7308 */ /* 0x000e620000000800 */
[----:B--2---:R-:W-:-:S07]  /*39d0*/  FADD.FTZ R7, R25, R48 ;  /* 0x0000003019077221 */ /* 0x004fce0000010000 */
[----:B------:R2:W5:Y:S01]  /*39e0*/  MUFU.EX2 R79, R14 ;  /* 0x0000000e004f7308 */ /* 0x0005620000000800 */
[----:B----4-:R-:W-:Y:S01]  /*39f0*/  FADD.FTZ R48, R36, R7 ;  /* 0x0000000724307221 */ /* 0x010fe20000010000 */
[----:B0-----:R-:W-:Y:S01]  /*3a00*/  @P5 IMAD.HI.U32 R31, R72, R31, RZ ;  /* 0x0000001f481f5227 */ /* 0x001fe200078e00ff */
[----:B------:R-:W-:-:S04]  /*3a10*/  F2FP.BF16.F32.PACK_AB R153, R36, R25 ;  /* 0x000000192499723e */ /* 0x000fc800000010ff */
[----:B---3--:R-:W-:Y:S01]  /*3a20*/  @P5 SHF.R.U32.HI R72, RZ, R54, R31 ;  /* 0x00000036ff485219 */ /* 0x008fe2000001161f */
[----:B------:R-:W0:Y:S01]  /*3a30*/  MUFU.EX2 R38, R39 ;  /* 0x0000002700267308 */ /* 0x000e220000000800 */
[----:B-1----:R-:W-:Y:S01]  /*3a40*/  FADD.FTZ R7, R29, R48 ;  /* 0x000000301d077221 */ /* 0x002fe20000010000 */
[----:B--2---:R-:W-:Y:S01]  /*3a50*/  FFMA.FTZ R14, R88, R12, -R61 ;  /* 0x0000000c580e7223 */ /* 0x004fe2000001083d */
[----:B------:R-:W-:Y:S01]  /*3a60*/  LOP3.LUT P5, RZ, R18, 0x80000, RZ, 0xc0, !PT ;  /* 0x0008000012ff7812 */ /* 0x000fe200078ac0ff */
[----:B------:R-:W-:-:S04]  /*3a70*/  IMAD.IADD R72, R73, 0x1, R72 ;  /* 0x0000000149487824 */ /* 0x000fc800078e0248 */
[----:B------:R-:W1:Y:S01]  /*3a80*/  MUFU.EX2 R33, R33 ;  /* 0x0000002100217308 */ /* 0x000e620000000800 */
[C---:B-----5:R-:W-:Y:S01]  /*3a90*/  FADD.FTZ R27, R79.reuse, R50 ;  /* 0x000000324f1b7221 */ /* 0x060fe20000010000 */
[----:B------:R-:W-:-:S03]  /*3aa0*/  F2FP.BF16.F32.PACK_AB R148, R79, R2 ;  /* 0x000000024f94723e */ /* 0x000fc600000010ff */
[----:B------:R-:W-:Y:S01]  /*3ab0*/  FADD.FTZ R52, R150, R27 ;  /* 0x0000001b96347221 */ /* 0x000fe20000010000 */
[C---:B------:R-:W-:Y:S02]  /*3ac0*/  F2FP.BF16.F32.PACK_AB R150, R81.reuse, R150 ;  /* 0x000000965196723e */ /* 0x040fe400000010ff */
[----:B------:R-:W2:Y:S01]  /*3ad0*/  MUFU.EX2 R40, R43 ;  /* 0x0000002b00287308 */ /* 0x000ea20000000800 */
[C---:B0-----:R-:W-:Y:S01]  /*3ae0*/  FADD.FTZ R50, R38.reuse, R7 ;  /* 0x0000000726327221 */ /* 0x041fe20000010000 */
[----:B------:R-:W-:Y:S01]  /*3af0*/  FADD.FTZ R27, R81, R52 ;  /* 0x00000034511b7221 */ /* 0x000fe20000010000 */
[----:B------:R-:W-:-:S05]  /*3b00*/  F2FP.BF16.F32.PACK_AB R155, R38, R29 ;  /* 0x0000001d269b723e */ /* 0x000fca00000010ff */
[----:B------:R-:W0:Y:S01]  /*3b10*/  MUFU.EX2 R37, R37 ;  /* 0x0000002500257308 */ /* 0x000e220000000800 */
[----:B-1----:R-:W-:-:S07]  /*3b20*/  FADD.FTZ R7, R33, R50 ;  /* 0x0000003221077221 */ /* 0x002fce0000010000 */
[----:B------:R-:W1:Y:S01]  /*3b30*/  MUFU.EX2 R42, R47 ;  /* 0x0000002f002a7308 */ /* 0x000e620000000800 */
[C---:B--2---:R-:W-:Y:S01]  /*3b40*/  FADD.FTZ R50, R40.reuse, R7 ;  /* 0x0000000728327221 */ /* 0x044fe20000010000 */
[----:B------:R-:W-:-:S06]  /*3b50*/  F2FP.BF16.F32.PACK_AB R149, R40, R33 ;  /* 0x000000212895723e */ /* 0x000fcc00000010ff */
[----:B------:R-:W2:Y:S01]  /*3b60*/  MUFU.EX2 R41, R41 ;  /* 0x0000002900297308 */ /* 0x000ea20000000800 */
[----:B0-----:R-:W-:-:S07]  /*3b70*/  FADD.FTZ R7, R37, R50 ;  /* 0x0000003225077221 */ /* 0x001fce0000010000 */
[----:B------:R-:W0:Y:S01]  /*3b80*/  MUFU.EX2 R28, R28 ;  /* 0x0000001c001c7308 */ /* 0x000e220000000800 */
[C---:B-1----:R-:W-:Y:S01]  /*3b90*/  FADD.FTZ R50, R42.reuse, R7 ;  /* 0x000000072a327221 */ /* 0x042fe20000010000 */
[----:B------:R-:W-:-:S06]  /*3ba0*/  F2FP.BF16.F32.PACK_AB R151, R42, R37 ;  /* 0x000000252a97723e */ /* 0x000fcc00000010ff */
[----:B------:R-:W1:Y:S01]  /*3bb0*/  MUFU.EX2 R44, R51 ;  /* 0x00000033002c7308 */ /* 0x000e620000000800 */
[----:B--2---:R-:W-:-:S07]  /*3bc0*/  FADD.FTZ R7, R41, R50 ;  /* 0x0000003229077221 */ /* 0x004fce0000010000 */
[----:B------:R2:W3:Y:S01]  /*3bd0*/  MUFU.EX2 R83, R14 ;  /* 0x0000000e00537308 */ /* 0x0004e20000000800 */
[----:B0-----:R-:W-:-:S07]  /*3be0*/  FADD.FTZ R52, R28, R27 ;  /* 0x0000001b1c347221 */ /* 0x001fce0000010000 */
[----:B------:R-:W0:Y:S01]  /*3bf0*/  MUFU.EX2 R45, R45 ;  /* 0x0000002d002d7308 */ /* 0x000e220000000800 */
[----:B--2---:R-:W-:Y:S01]  /*3c00*/  FFMA.FTZ R14, R60, R12, -R61 ;  /* 0x0000000c3c0e7223 */ /* 0x004fe2000001083d */
[C---:B-1----:R-:W-:Y:S01]  /*3c10*/  FADD.FTZ R20, R44.reuse, R7 ;  /* 0x000000072c147221 */ /* 0x042fe20000010000 */
[----:B------:R-:W-:-:S05]  /*3c20*/  F2FP.BF16.F32.PACK_AB R145, R44, R41 ;  /* 0x000000292c91723e */ /* 0x000fca00000010ff */
[----:B------:R-:W1:Y:S01]  /*3c30*/  MUFU.EX2 R30, R30 ;  /* 0x0000001e001e7308 */ /* 0x000e620000000800 */
[C---:B---3--:R-:W-:Y:S01]  /*3c40*/  FADD.FTZ R27, R83.reuse, R52 ;  /* 0x00000034531b7221 */ /* 0x048fe20000010000 */
[----:B------:R-:W-:-:S06]  /*3c50*/  F2FP.BF16.F32.PACK_AB R144, R83, R28 ;  /* 0x0000001c5390723e */ /* 0x000fcc00000010ff */
[----:B------:R-:W2:Y:S01]  /*3c60*/  MUFU.EX2 R46, R55 ;  /* 0x00000037002e7308 */ /* 0x000ea20000000800 */
[----:B0-----:R-:W-:-:S07]  /*3c70*/  FADD.FTZ R7, R45, R20 ;  /* 0x000000142d077221 */ /* 0x001fce0000010000 */
[----:B------:R0:W3:Y:S01]  /*3c80*/  MUFU.EX2 R85, R32 ;  /* 0x0000002000557308 */ /* 0x0000e20000000800 */
[----:B-1----:R-:W-:-:S07]  /*3c90*/  FADD.FTZ R52, R30, R27 ;  /* 0x0000001b1e347221 */ /* 0x002fce0000010000 */
[----:B------:R-:W1:Y:S01]  /*3ca0*/  MUFU.EX2 R49, R49 ;  /* 0x0000003100317308 */ /* 0x000e620000000800 */
[-C--:B0-----:R-:W-:Y:S01]  /*3cb0*/  FFMA.FTZ R32, R64, R12.reuse, -R61 ;  /* 0x0000000c40207223 */ /* 0x081fe2000001083d */
[----:B--2---:R-:W-:Y:S01]  /*3cc0*/  FADD.FTZ R20, R46, R7 ;  /* 0x000000072e147221 */ /* 0x004fe20000010000 */
[----:B------:R-:W-:Y:S01]  /*3cd0*/  FFMA.FTZ R61, R68, R12, -R61 ;  /* 0x0000000c443d7223 */ /* 0x000fe2000001083d */
[----:B------:R-:W-:-:S04]  /*3ce0*/  F2FP.BF16.F32.PACK_AB R147, R46, R45 ;  /* 0x0000002d2e93723e */ /* 0x000fc800000010ff */
[----:B------:R-:W0:Y:S01]  /*3cf0*/  MUFU.EX2 R34, R34 ;  /* 0x0000002200227308 */ /* 0x000e220000000800 */
[C---:B---3--:R-:W-:Y:S01]  /*3d00*/  FADD.FTZ R27, R85.reuse, R52 ;  /* 0x00000034551b7221 */ /* 0x048fe20000010000 */
[----:B------:R-:W-:-:S06]  /*3d10*/  F2FP.BF16.F32.PACK_AB R146, R85, R30 ;  /* 0x0000001e5592723e */ /* 0x000fcc00000010ff */
[----:B------:R-:W2:Y:S01]  /*3d20*/  MUFU.EX2 R48, R59 ;  /* 0x0000003b00307308 */ /* 0x000ea20000000800 */
[----:B-1----:R-:W-:-:S07]  /*3d30*/  FADD.FTZ R7, R49, R20 ;  /* 0x0000001431077221 */ /* 0x002fce0000010000 */
[----:B------:R-:W1:Y:S01]  /*3d40*/  MUFU.EX2 R3, R3 ;  /* 0x0000000300037308 */ /* 0x000e620000000800 */
[----:B0-----:R-:W-:Y:S01]  /*3d50*/  FADD.FTZ R50, R34, R27 ;  /* 0x0000001b22327221 */ /* 0x001fe20000010000 */
[----:B------:R-:W-:-:S03]  /*3d60*/  F2FP.BF16.F32.PACK_AB R140, R87, R34 ;  /* 0x00000022578c723e */ /* 0x000fc600000010ff */
[----:B------:R-:W-:-:S03]  /*3d70*/  FADD.FTZ R27, R87, R50 ;  /* 0x00000032571b7221 */ /* 0x000fc60000010000 */
[----:B------:R-:W0:Y:S01]  /*3d80*/  MUFU.EX2 R14, R14 ;  /* 0x0000000e000e7308 */ /* 0x000e220000000800 */
[C---:B--2---:R-:W-:Y:S01]  /*3d90*/  FADD.FTZ R20, R48.reuse, R7 ;  /* 0x0000000730147221 */ /* 0x044fe20000010000 */
        /* <DEDUP_REMOVED lines=9> */
[----:B------:R-:W-:Y:S01]  /*3e30*/  F2FP.BF16.F32.PACK_AB R143, R0, R3 ;  /* 0x00000003008f723e */ /* 0x000fe200000010ff */
[----:B------:R-:W-:-:S05]  /*3e40*/  VIADD R0, R72, UR4 ;  /* 0x0000000448007c36 */ /* 0x000fca0008000000 */
[----:B------:R-:W2:Y:S01]  /*3e50*/  MUFU.EX2 R2, R67 ;  /* 0x0000004300027308 */ /* 0x000ea20000000800 */
[----:B-1----:R-:W-:-:S07]  /*3e60*/  FADD.FTZ R15, R53, R20 ;  /* 0x00000014350f7221 */ /* 0x002fce0000010000 */
[----:B------:R-:W1:Y:S01]  /*3e70*/  MUFU.EX2 R57, R57 ;  /* 0x0000003900397308 */ /* 0x000e620000000800 */
[----:B0-----:R-:W-:Y:S01]  /*3e80*/  FADD.FTZ R26, R32, R27 ;  /* 0x0000001b201a7221 */ /* 0x001fe20000010000 */
[----:B------:R-:W-:-:S03]  /*3e90*/  F2FP.BF16.F32.PACK_AB R136, R91, R32 ;  /* 0x000000205b88723e */ /* 0x000fc600000010ff */
[----:B------:R-:W-:-:S03]  /*3ea0*/  FADD.FTZ R27, R91, R26 ;  /* 0x0000001a5b1b7221 */ /* 0x000fc60000010000 */
[----:B------:R-:W0:Y:S01]  /*3eb0*/  MUFU.EX2 R14, R71 ;  /* 0x00000047000e7308 */ /* 0x000e220000000800 */
[----:B--2---:R-:W-:Y:S01]  /*3ec0*/  FADD.FTZ R6, R2, R15 ;  /* 0x0000000f02067221 */ /* 0x004fe20000010000 */
[----:B------:R-:W-:Y:S01]  /*3ed0*/  FADD.FTZ R26, R138, R27 ;  /* 0x0000001b8a1a7221 */ /* 0x000fe20000010000 */
[----:B------:R-:W-:-:S05]  /*3ee0*/  F2FP.BF16.F32.PACK_AB R137, R2, R53 ;  /* 0x000000350289723e */ /* 0x000fca00000010ff */
[----:B------:R-:W2:Y:S01]  /*3ef0*/  MUFU.EX2 R61, R61 ;  /* 0x0000003d003d7308 */ /* 0x000ea20000000800 */
[----:B-1----:R-:W-:-:S04]  /*3f00*/  FADD.FTZ R15, R57, R6 ;  /* 0x00000006390f7221 */ /* 0x002fc80000010000 */
[C---:B0-----:R-:W-:Y:S01]  /*3f10*/  FADD.FTZ R6, R14.reuse, R15 ;  /* 0x0000000f0e067221 */ /* 0x041fe20000010000 */
[----:B------:R-:W-:Y:S01]  /*3f20*/  F2FP.BF16.F32.PACK_AB R139, R14, R57 ;  /* 0x000000390e8b723e */ /* 0x000fe200000010ff */
[----:B------:R-:W-:Y:S02]  /*3f30*/  VIADD R14, R74, 0xfffffffe ;  /* 0xfffffffe4a0e7836 */ /* 0x000fe40000000000 */
[C---:B--2---:R-:W-:Y:S01]  /*3f40*/  FADD.FTZ R7, R61.reuse, R26 ;  /* 0x0000001a3d077221 */ /* 0x044fe20000010000 */
[----:B------:R-:W-:Y:S01]  /*3f50*/  F2FP.BF16.F32.PACK_AB R138, R61, R138 ;  /* 0x0000008a3d8a723e */ /* 0x000fe200000010ff */
[----:B------:R-:W-:Y:S06]  /*3f60*/  @!P5 BRA `(.L_x_992) ;  /* 0x000000000048d947 */ /* 0x000fec0003800000 */
[C---:B------:R-:W-:Y:S01]  /*3f70*/  ISETP.GT.AND P1, PT, R72.reuse, RZ, PT ;  /* 0x000000ff4800720c */ /* 0x040fe20003f24270 */
[----:B------:R-:W-:-:S12]  /*3f80*/  VIADD R3, R72, 0xffffffff ;  /* 0xffffffff48037836 */ /* 0x000fd80000000000 */
[----:B------:R-:W-:Y:S05]  /*3f90*/  @P1 BRA `(.L_x_993) ;  /* 0x0000000000201947 */ /* 0x000fea0003800000 */
[----:B------:R-:W0:Y:S01]  /*3fa0*/  LDC R20, c[0x0][0x9e4] ;  /* 0x00027900ff147b82 */ /* 0x000e220000000800 */
[----:B------:R-:W-:Y:S01]  /*3fb0*/  IMAD.MOV R3, RZ, RZ, -R72 ;  /* 0x000000ffff037224 */ /* 0x000fe200078e0a48 */
[----:B0-----:R-:W-:-:S13]  /*3fc0*/  ISETP.NE.AND P1, PT, R20, 0x1, PT ;  /* 0x000000011400780c */ /* 0x001fda0003f25270 */
[----:B------:R-:W0:Y:S02]  /*3fd0*/  @P1 LDC.64 R24, c[0x0][0x9e8] ;  /* 0x00027a00ff181b82 */ /* 0x000e240000000a00 */
[----:B0-----:R-:W-:-:S05]  /*3fe0*/  @P1 IMAD.HI.U32 R2, R3, R24, RZ ;  /* 0x0000001803021227 */ /* 0x001fca00078e00ff */
[----:B------:R-:W-:-:S04]  /*3ff0*/  @P1 SHF.R.U32.HI R3, RZ, R25, R2 ;  /* 0x00000019ff031219 */ /* 0x000fc80000011602 */
[----:B------:R-:W-:Y:S01]  /*4000*/  LOP3.LUT R3, RZ, R3, RZ, 0x33, !PT ;  /* 0x00000003ff037212 */ /* 0x000fe200078e33ff */
[----:B------:R-:W-:Y:S06]  /*4010*/  BRA `(.L_x_994) ;  /* 0x0000000000147947 */ /* 0x000fec0003800000 */
.L_x_993:
[----:B------:R-:W0:Y:S02]  /*4020*/  LDC R20, c[0x0][0x9e4] ;  /* 0x00027900ff147b82 */ /* 0x000e240000000800 */
[----:B0-----:R-:W-:-:S13]  /*4030*/  ISETP.NE.AND P1, PT, R20, 0x1, PT ;  /* 0x000000011400780c */ /* 0x001fda0003f25270 */
[----:B------:R-:W0:Y:S02]  /*4040*/  @P1 LDC.64 R24, c[0x0][0x9e8] ;  /* 0x00027a00ff181b82 */ /* 0x000e240000000a00 */
[----:B0-----:R-:W-:-:S05]  /*4050*/  @P1 IMAD.HI.U32 R2, R3, R24, RZ ;  /* 0x0000001803021227 */ /* 0x001fca00078e00ff */
[----:B------:R-:W-:-:S07]  /*4060*/  @P1 SHF.R.U32.HI R3, RZ, R25, R2 ;  /* 0x00000019ff031219 */ /* 0x000fce0000011602 */
.L_x_994:
[----:B------:R-:W-:-:S05]  /*4070*/  IMAD R3, R3, R20, R20 ;  /* 0x0000001403037224 */ /* 0x000fca00078e0214 */
[----:B------:R-:W-:-:S07]  /*4080*/  VIMNMX R0, R0, R3, PT ;  /* 0x0000000300007248 */ /* 0x000fce0003fe0100 */
.L_x_992:
[----:B------:R-:W-:Y:S01]  /*4090*/  IMAD.HI R3, R0, 0x2aaaaaab, RZ ;  /* 0x2aaaaaab00037827 */ /* 0x000fe200078e02ff */
[----:B------:R-:W-:Y:S01]  /*40a0*/  UMOV UR4, URZ ;  /* 0x0000003f00047c82 */ /* 0x000fe20008000000 */
[----:B------:R-:W-:Y:S02]  /*40b0*/  CS2R R86, SRZ ;  /* 0x0000000000567805 */ /* 0x000fe4000001ff00 */
[----:B------:R-:W-:Y:S01]  /*40c0*/  CS2R R84, SRZ ;  /* 0x0000000000547805 */ /* 0x000fe2000001ff00 */
[----:B------:R-:W-:Y:S01]  /*40d0*/  IMAD.MOV.U32 R2, RZ, RZ, 0x3f800000 ;  /* 0x3f800000ff027424 */ /* 0x000fe200078e00ff */
[----:B------:R-:W-:Y:S01]  /*40e0*/  SHF.R.U32.HI R20, RZ, 0x1f, R3 ;  /* 0x0000001fff147819 */ /* 0x000fe20000011603 */
[----:B------:R-:W-:Y:S01]  /*40f0*/  IMAD.MOV.U32 R0, RZ, RZ, 0x3f800000 ;  /* 0x3f800000ff007424 */ /* 0x000fe200078e00ff */
[----:B------:R-:W-:Y:S02]  /*4100*/  CS2R R82, SRZ ;  /* 0x0000000000527805 */ /* 0x000fe4000001ff00 */
[----:B------:R-:W-:-:S02]  /*4110*/  CS2R R80, SRZ ;  /* 0x0000000000507805 */ /* 0x000fc4000001ff00 */
[----:B------:R-:W-:Y:S01]  /*4120*/  LEA.HI.SX32 R20, R3, R20, 0x1c ;  /* 0x0000001403147211 */ /* 0x000fe200078fe2ff */
[----:B------:R-:W-:Y:S01]  /*4130*/  IMAD.MOV.U32 R3, RZ, RZ, RZ ;  /* 0x000000ffff037224 */ /* 0x000fe200078e00ff */
[----:B------:R-:W-:Y:S02]  /*4140*/  CS2R R78, SRZ ;  /* 0x00000000004e7805 */ /* 0x000fe4000001ff00 */
[----:B------:R-:W-:Y:S02]  /*4150*/  CS2R R76, SRZ ;  /* 0x00000000004c7805 */ /* 0x000fe4000001ff00 */
[----:B------:R-:W-:Y:S02]  /*4160*/  VIMNMX R21, R17, R20, !PT ;  /* 0x0000001411157248 */ /* 0x000fe40007fe0100 */
[----:B------:R-:W-:Y:S02]  /*4170*/  CS2R R74, SRZ ;  /* 0x00000000004a7805 */ /* 0x000fe4000001ff00 */
[----:B------:R-:W-:-:S02]  /*4180*/  CS2R R72, SRZ ;  /* 0x0000000000487805 */ /* 0x000fc4000001ff00 */
[----:B------:R-:W-:Y:S02]  /*4190*/  CS2R R70, SRZ ;  /* 0x0000000000467805 */ /* 0x000fe4000001ff00 */
[----:B------:R-:W-:Y:S02]  /*41a0*/  ISETP.GE.AND P1, PT, R14, R21, PT ;  /* 0x000000150e00720c */ /* 0x000fe40003f26270 */
        /* <DEDUP_REMOVED lines=23> */
[----:B------:R-:W-:Y:S06]  /*4320*/  @!P1 BRA `(.L_x_995) ;  /* 0x0000002c00649947 */ /* 0x000fec0003800000 */
[----:B------:R-:W-:Y:S01]  /*4330*/  IMAD.MOV.U32 R15, RZ, RZ, R13 ;  /* 0x000000ffff0f7224 */ /* 0x000fe200078e000d */
[----:B------:R-:W-:Y:S01]  /*4340*/  UMOV UR5, URZ ;  /* 0x0000003f00057c82 */ /* 0x000fe20008000000 */
[----:B------:R-:W-:Y:S01]  /*4350*/  IMAD.MOV.U32 R20, RZ, RZ, R11 ;  /* 0x000000ffff147224 */ /* 0x000fe200078e000b */
[----:B------:R-:W-:Y:S01]  /*4360*/  ULDC UR6, c[0x0][0x9e4] ;  /* 0x0002790000067ab9 */ /* 0x000fe20000000800 */
[----:B------:R-:W-:Y:S01]  /*4370*/  IMAD.MOV.U32 R160, RZ, RZ, RZ ;  /* 0x000000ffffa07224 */ /* 0x000fe200078e00ff */
[----:B------:R-:W-:Y:S01]  /*4380*/  ULDC UR7, c[0x0][0x2f0] ;  /* 0x0000bc0000077ab9 */ /* 0x000fe20000000800 */
[----:B------:R-:W-:Y:S02]  /*4390*/  IMAD.MOV.U32 R2, RZ, RZ, 0x3f800000 ;  /* 0x3f800000ff027424 */ /* 0x000fe400078e00ff */
[----:B------:R-:W-:-:S07]  /*43a0*/  IMAD.MOV.U32 R87, RZ, RZ, RZ ;  /* 0x000000ffff577224 */ /* 0x000fce00078e00ff */
.L_x_1014:
[----:B------:R-:W-:-:S04]  /*43b0*/  UISETP.NE.AND UP0, UPT, UR5, 0x1, UPT ;  /* 0x000000010500788c */ /* 0x000fc8000bf05270 */
[----:B------:R-:W-:-:S06]  /*43c0*/  USEL UR4, URZ, 0x1, UP0 ;  /* 0x000000013f047887 */ /* 0x000fcc0008000000 */
[----:B------:R-:W-:Y:S01]  /*43d0*/  LOP3.LUT R3, R160, UR4, RZ, 0x3c, !PT ;  /* 0x00000004a0037c12 */ /* 0x000fe2000f8e3cff */
[----:B------:R-:W-:Y:S06]  /*43e0*/  @!P0 BRA `(.L_x_996) ;  /* 0x0000000000048947 */ /* 0x000fec0003800000 */
[----:B------:R-:W-:Y:S01]  /*43f0*/  BPT.TRAP 0x1 ;  /* 0x000000040000795c */ /* 0x000fe20000300000 */
.L_x_996:
[----:B------:R-:W-:Y:S01]  /*4400*/  UIADD3 UR4, UR5, 0x1, URZ ;  /* 0x0000000105047890 */ /* 0x000fe2000fffe03f */
[----:B------:R-:W-:-:S03]  /*4410*/  SHF.L.U32 R11, R3, 0x1f, RZ ;  /* 0x0000001f030b7819 */ /* 0x000fc600000006ff */
[----:B------:R-:W-:-:S04]  /*4420*/  UISETP.NE.AND UP0, UPT, UR4, 0x2, UPT ;  /* 0x000000020400788c */ /* 0x000fc8000bf05270 */
[----:B------:R-:W-:-:S04]  /*4430*/  USEL UR4, UR4, URZ, UP0 ;  /* 0x0000003f04047287 */ /* 0x000fc80008000000 */
[----:B------:R-:W-:-:S09]  /*4440*/  ULEA UR60, UR4, UR38, 0x3 ;  /* 0x00000026043c7291 */ /* 0x000fd2000f8e183f */
[----:B------:R0:W1:Y:S01]  /*4450*/  SYNCS.PHASECHK.TRANS64.TRYWAIT P1, [UR60+0x2a830], R11 ;  /* 0x02a8300bff0075a7 */ /* 0x000062000802017c */
[----:B------:R-:W-:Y:S05]  /*4460*/  @!P0 BRA `(.L_x_997) ;  /* 0x0000000000048947 */ /* 0x000fea0003800000 */
[----:B------:R-:W-:Y:S01]  /*4470*/  BPT.TRAP 0x1 ;  /* 0x000000040000795c */ /* 0x000fe20000300000 */
.L_x_997:
[----:B-1----:R-:W-:Y:S05]  /*4480*/  @P1 BRA `(.L_x_998) ;  /* 0x0000000000081947 */ /* 0x002fea0003800000 */
[----:B------:R-:W1:Y:S02]  /*4490*/  SYNCS.PHASECHK.TRANS64.TRYWAIT P1, [UR60+0x2a830], R11 ;  /* 0x02a8300bff0075a7 */ /* 0x000e64000802017c */
[----:B-1----:R-:W-:Y:S05]  /*44a0*/  @!P1 BRA `(.L_x_999) ;  /* 0x000000d800fc9947 */ /* 0x002fea0003800000 */
.L_x_998:
        /* <DEDUP_REMOVED lines=129> */
.L_x_1000:
[----:B------:R-:W-:Y:S01]  /*4cc0*/  ULEA UR10, UR5, UR38, 0x3 ;  /* 0x00000026050a7291 */ /* 0x000fe2000f8e183f */
[----:B------:R-:W-:-:S08]  /*4cd0*/  SHF.L.U32 R0, R160, 0x1f, RZ ;  /* 0x0000001fa0007819 */ /* 0x000fd000000006ff */
[----:B------:R2:W3:Y:S01]  /*4ce0*/  SYNCS.PHASECHK.TRANS64.TRYWAIT P1, [UR10+0x2a850], R0 ;  /* 0x02a85000ff0075a7 */ /* 0x0004e2000802014a */
[----:B------:R-:W-:Y:S05]  /*4cf0*/  @!P0 BRA `(.L_x_1001) ;  /* 0x0000000000048947 */ /* 0x000fea0003800000 */
[----:B------:R-:W-:Y:S01]  /*4d00*/  BPT.TRAP 0x1 ;  /* 0x000000040000795c */ /* 0x000fe20000300000 */
.L_x_1001:
[----:B---3--:R-:W-:Y:S05]  /*4d10*/  @P1 BRA `(.L_x_1002) ;  /* 0x0000000000081947 */ /* 0x008fea0003800000 */
[----:B------:R-:W3:Y:S02]  /*4d20*/  SYNCS.PHASECHK.TRANS64.TRYWAIT P1, [UR10+0x2a850], R0 ;  /* 0x02a85000ff0075a7 */ /* 0x000ee4000802014a */
[----:B---3--:R-:W-:Y:S05]  /*4d30*/  @!P1 BRA `(.L_x_1003) ;  /* 0x000000d000f09947 */ /* 0x008fea0003800000 */
.L_x_1002:
[----:B------:R-:W-:Y:S01]  /*4d40*/  UIADD3 UR11, UR38, 0x400, URZ ;  /* 0x00000400260b7890 */ /* 0x000fe2000fffe03f */
[----:B------:R-:W-:Y:S01]  /*4d50*/  WARPGROUP.ARRIVE ;  /* 0x00000000000079c5 */ /* 0x000fe20000000000 */
[----:B------:R-:W-:Y:S02]  /*4d60*/  UMOV UR15, 0x40000040 ;  /* 0x40000040000f7882 */ /* 0x000fe40000000000 */
[----:B------:R-:W-:-:S04]  /*4d70*/  USHF.R.U32.HI UR11, URZ, 0x4, UR11 ;  /* 0x000000043f0b7899 */ /* 0x000fc8000801160b */
[----:B------:R-:W-:-:S04]  /*4d80*/  ULOP3.LUT UR11, UR11, 0x3fff, URZ, 0xc0, !UPT ;  /* 0x00003fff0b0b7892 */ /* 0x000fc8000f8ec03f */
[----:B------:R-:W-:-:S04]  /*4d90*/  ULOP3.LUT UR11, UR11, 0x3000000, URZ, 0xfc, !UPT ;  /* 0x030000000b0b7892 */ /* 0x000fc8000f8efc3f */
        /* <DEDUP_REMOVED lines=31> */
.L_x_1004:
[----:B------:R-:W-:Y:S01]  /*4f90*/  ISETP.NE.AND P2, PT, R23, 0x1, PT ;  /* 0x000000011700780c */ /* 0x000fe20003f45270 */
[----:B------:R-:W-:Y:S01]  /*4fa0*/  IMAD R153, R14, -0x60, RZ ;  /* 0xffffffa00e997824 */ /* 0x000fe200078e02ff */
[----:B------:R-:W-:Y:S01]  /*4fb0*/  R2UR UR5, R10 ;  /* 0x000000000a0572ca */ /* 0x000fe200000e0000 */
[----:B------:R-:W-:Y:S01]  /*4fc0*/  UIADD3 UR60, UR60, 0x2a840, URZ ;  /* 0x0002a8403c3c7890 */ /* 0x000fe2000fffe03f */
[----:B------:R-:W-:Y:S01]  /*4fd0*/  LOP3.LUT P1, RZ, R18, 0x80000, RZ, 0xc0, !PT ;  /* 0x0008000012ff7812 */ /* 0x000fe2000782c0ff */
[----:B------:R-:W-:Y:S01]  /*4fe0*/  ULDC UR11, c[0x0][0x288] ;  /* 0x0000a200000b7ab9 */ /* 0x000fe20000000800 */
[----:B------:R-:W-:Y:S01]  /*4ff0*/  ULDC UR14, c[0x0][0x9e0] ;  /* 0x00027800000e7ab9 */ /* 0x000fe20000000800 */
[----:B------:R-:W-:-:S06]  /*5000*/  UPRMT UR60, UR61, 0x654, UR60 ;  /* 0x000006543d3c7896 */ /* 0x000fcc000800003c */
[----:B01----:R-:W2:Y:S08]  /*5010*/  @P2 LDC R11, c[0x0][0x44c] ;  /* 0x00011300ff0b2b82 */ /* 0x003eb00000000800 */
[----:B------:R-:W0:Y:S01]  /*5020*/  @P2 LDC R13, c[0x0][0x450] ;  /* 0x00011400ff0d2b82 */ /* 0x000e220000000800 */
[----:B------:R-:W-:Y:S01]  /*5030*/  SYNCS.ARRIVE.TRANS64.RED.A1T0 RZ, [UR60], RZ ;  /* 0x000000ffffff79a7 */ /* 0x000fe2000810043c */
[----:B--2---:R-:W-:-:S04]  /*5040*/  @P2 IMAD.HI.U32 R0, R8, R11, RZ ;  /* 0x0000000b08002227 */ /* 0x004fc800078e00ff */
[----:B------:R-:W-:Y:S01]  /*5050*/  IMAD.MOV.U32 R11, RZ, RZ, R8 ;  /* 0x000000ffff0b7224 */ /* 0x000fe200078e0008 */
[----:B0-----:R-:W-:Y:S01]  /*5060*/  @P2 SHF.R.U32.HI R11, RZ, R13, R0 ;  /* 0x0000000dff0b2219 */ /* 0x001fe20000011600 */
[----:B------:R-:W-:-:S04]  /*5070*/  VIADD R0, R153, 0x1 ;  /* 0x0000000199007836 */ /* 0x000fc80000000000 */
[----:B------:R-:W0:Y:S01]  /*5080*/  SHFL.IDX PT, R137, R11, RZ, 0x1c1f ;  /* 0x001c1fff0b897589 */ /* 0x000e2200000e0000 */
[----:B------:R-:W-:-:S04]  /*5090*/  IMAD R13, R9, -0x2, R0 ;  /* 0xfffffffe090d7824 */ /* 0x000fc800078e0200 */
[----:B------:R-:W-:Y:S02]  /*50a0*/  IMAD R0, R16, UR7, R13 ;  /* 0x0000000710007c24 */ /* 0x000fe4000f8e020d */
[----:B------:R-:W-:Y:S02]  /*50b0*/  VIADD R140, R13, 0xffffffff ;  /* 0xffffffff0d8c7836 */ /* 0x000fe40000000000 */
[----:B------:R-:W-:-:S04]  /*50c0*/  VIADD R0, R0, -UR11 ;  /* 0x8000000b00007c36 */ /* 0x000fc80008000000 */
[C---:B------:R-:W-:Y:S02]  /*50d0*/  VIADD R136, R0.reuse, UR14 ;  /* 0x0000000e00887c36 */ /* 0x040fe40008000000 */
[----:B------:R-:W-:Y:S02]  /*50e0*/  VIADD R138, R0, UR5 ;  /* 0x00000005008a7c36 */ /* 0x000fe40008000000 */
[--C-:B0-----:R-:W-:Y:S02]  /*50f0*/  IMAD.IADD R0, R136, 0x1, R137.reuse ;  /* 0x0000000188007824 */ /* 0x101fe400078e0289 */
[----:B------:R-:W-:Y:S01]  /*5100*/  IMAD.IADD R2, R138, 0x1, R137 ;  /* 0x000000018a027824 */ /* 0x000fe200078e0289 */
[----:B------:R-:W-:Y:S06]  /*5110*/  @!P1 BRA `(.L_x_1005) ;  /* 0x0000000000589947 */ /* 0x000fec0003800000 */
[----:B------:R-:W-:Y:S01]  /*5120*/  IMAD R12, R16, UR7, R137 ;  /* 0x00000007100c7c24 */ /* 0x000fe2000f8e0289 */
[----:B------:R-:W-:Y:S03]  /*5130*/  BSSY B0, `(.L_x_1006) ;  /* 0x0000011000007945 */ /* 0x000fe60003800000 */
[----:B------:R-:W-:-:S05]  /*5140*/  VIADD R13, R12, -UR11 ;  /* 0x8000000b0c0d7c36 */ /* 0x000fca0008000000 */
[----:B------:R-:W-:-:S13]  /*5150*/  ISETP.GT.AND P1, PT, R13, -0x1, PT ;  /* 0xffffffff0d00780c */ /* 0x000fda0003f24270 */
[----:B------:R-:W-:Y:S05]  /*5160*/  @P1 BRA `(.L_x_1007) ;  /* 0x0000000000201947 */ /* 0x000fea0003800000 */
[----:B------:R-:W-:Y:S01]  /*5170*/  IMAD.U32 R137, RZ, RZ, UR6 ;  /* 0x00000006ff897e24 */ /* 0x000fe2000f8e00ff */
[----:B------:R-:W-:-:S04]  /*5180*/  LOP3.LUT R13, RZ, R13, RZ, 0x33, !PT ;  /* 0x0000000dff0d7212 */ /* 0x000fc800078e33ff */
[----:B------:R-:W-:-:S13]  /*5190*/  ISETP.NE.AND P1, PT, R137, 0x1, PT ;  /* 0x000000018900780c */ /* 0x000fda0003f25270 */
[----:B------:R-:W0:Y:S02]  /*51a0*/  @P1 LDC.64 R142, c[0x0][0x9e8] ;  /* 0x00027a00ff8e1b82 */ /* 0x000e240000000a00 */
[----:B0-----:R-:W-:-:S05]  /*51b0*/  @P1 IMAD.HI.U32 R12, R13, R142, RZ ;  /* 0x0000008e0d0c1227 */ /* 0x001fca00078e00ff */
[----:B------:R-:W-:-:S04]  /*51c0*/  @P1 SHF.R.U32.HI R13, RZ, R143, R12 ;  /* 0x0000008fff0d1219 */ /* 0x000fc8000001160c */
[----:B------:R-:W-:Y:S01]  /*51d0*/  LOP3.LUT R13, RZ, R13, RZ, 0x33, !PT ;  /* 0x0000000dff0d7212 */ /* 0x000fe200078e33ff */
[----:B------:R-:W-:Y:S06]  /*51e0*/  BRA `(.L_x_1008) ;  /* 0x0000000000147947 */ /* 0x000fec0003800000 */
.L_x_1007:
[----:B------:R-:W-:-:S05]  /*51f0*/  IMAD.U32 R137, RZ, RZ, UR6 ;  /* 0x00000006ff897e24 */ /* 0x000fca000f8e00ff */
[----:B------:R-:W-:-:S13]  /*5200*/  ISETP.NE.AND P1, PT, R137, 0x1, PT ;  /* 0x000000018900780c */ /* 0x000fda0003f25270 */
[----:B------:R-:W0:Y:S02]  /*5210*/  @P1 LDC.64 R142, c[0x0][0x9e8] ;  /* 0x00027a00ff8e1b82 */ /* 0x000e240000000a00 */
[----:B0-----:R-:W-:-:S05]  /*5220*/  @P1 IMAD.HI.U32 R12, R13, R142, RZ ;  /* 0x0000008e0d0c1227 */ /* 0x001fca00078e00ff */
[----:B------:R-:W-:-:S07]  /*5230*/  @P1 SHF.R.U32.HI R13, RZ, R143, R12 ;  /* 0x0000008fff0d1219 */ /* 0x000fce000001160c */
.L_x_1008:
[----:B------:R-:W-:Y:S05]  /*5240*/  BSYNC B0 ;  /* 0x0000000000007941 */ /* 0x000fea0003800000 */
.L_x_1006:
[----:B------:R-:W-:-:S05]  /*5250*/  IMAD R13, R13, R137, R140 ;  /* 0x000000890d0d7224 */ /* 0x000fca00078e028c */
[----:B------:R-:W-:Y:S02]  /*5260*/  VIADDMNMX R0, R13, R137, R0, PT ;  /* 0x000000890d007246 */ /* 0x000fe40003800100 */
[----:B------:R-:W-:-:S07]  /*5270*/  VIMNMX R2, R2, R13, !PT ;  /* 0x0000000d02027248 */ /* 0x000fce0007fe0100 */
.L_x_1005:
[C---:B------:R-:W-:Y:S01]  /*5280*/  ISETP.GE.AND P2, PT, R153.reuse, 0x9, PT ;  /* 0x000000099900780c */ /* 0x040fe20003f46270 */
[----:B------:R-:W0:Y:S01]  /*5290*/  SHFL.IDX PT, R11, R11, 0x1, 0x1c1f ;  /* 0x003c1f000b0b7f89 */ /* 0x000e2200000e0000 */
[C---:B------:R-:W-:Y:S02]  /*52a0*/  ISETP.GE.AND P1, PT, R153.reuse, 0x2, PT ;  /* 0x000000029900780c */ /* 0x040fe40003f26270 */
        /* <DEDUP_REMOVED lines=34> */
[C---:B------:R-:W-:Y:S02]  /*54d0*/  ISETP.GE.AND P4, PT, R153.reuse, 0x22, PT ;  /* 0x000000229900780c */ /* 0x040fe40003f86270 */
        /* <DEDUP_REMOVED lines=69> */
[----:B------:R-:W-:Y:S02]  /*5930*/  P2R R92, PR, RZ, 0x40 ;  /* 0x00000040ff5c7803 */ /* 0x000fe40000000000 */
[----:B------:R-:W-:-:S04]  /*5940*/  ISETP.GT.AND P6, PT, R2, RZ, !P6 ;  /* 0x000000ff0200720c */ /* 0x000fc800077c4270 */
[----:B------:R-:W-:-:S04]  /*5950*/  ISETP.LT.OR P6, PT, R0, 0x1, P6 ;  /* 0x000000010000780c */ /* 0x000fc800037c1670 */
[----:B------:R-:W-:Y:S02]  /*5960*/  FSEL R171, R88, -INF , !P6 ;  /* 0xff80000058ab7808 */ /* 0x000fe40007000000 */
[----:B------:R-:W-:-:S04]  /*5970*/  ISETP.GE.AND P6, PT, R153, 0x5a, PT ;  /* 0x0000005a9900780c */ /* 0x000fc80003fc6270 */
[----:B------:R-:W-:Y:S02]  /*5980*/  P2R R128, PR, RZ, 0x40 ;  /* 0x00000040ff807803 */ /* 0x000fe40000000000 */
[----:B------:R-:W-:Y:S01]  /*5990*/  ISETP.GT.AND P6, PT, R2, 0x59, !P6 ;  /* 0x000000590200780c */ /* 0x000fe200077c4270 */
[----:B0-----:R-:W-:-:S03]  /*59a0*/  IMAD.IADD R2, R138, 0x1, R11 ;  /* 0x000000018a027824 */ /* 0x001fc600078e020b */
[----:B------:R-:W-:Y:S01]  /*59b0*/  ISETP.LT.OR P6, PT, R0, 0x5a, P6 ;  /* 0x0000005a0000780c */ /* 0x000fe200037c1670 */
[----:B------:R-:W-:-:S03]  /*59c0*/  IMAD.IADD R0, R136, 0x1, R11 ;  /* 0x0000000188007824 */ /* 0x000fc600078e020b */
[----:B------:R-:W-:Y:S02]  /*59d0*/  FSEL R133, R133, -INF , !P6 ;  /* 0xff80000085857808 */ /* 0x000fe40007000000 */
[----:B------:R-:W-:-:S13]  /*59e0*/  LOP3.LUT P6, RZ, R18, 0x80000, RZ, 0xc0, !PT ;  /* 0x0008000012ff7812 */ /* 0x000fda00078cc0ff */
[----:B------:R-:W-:Y:S05]  /*59f0*/  @!P6 BRA `(.L_x_1009) ;  /* 0x000000000058e947 */ /* 0x000fea0003800000 */
        /* <DEDUP_REMOVED lines=13> */
.L_x_1011:
[----:B------:R-:W-:-:S05]  /*5ad0*/  IMAD.U32 R88, RZ, RZ, UR6 ;  /* 0x00000006ff587e24 */ /* 0x000fca000f8e00ff */
[----:B------:R-:W-:-:S13]  /*5ae0*/  ISETP.NE.AND P6, PT, R88, 0x1, PT ;  /* 0x000000015800780c */ /* 0x000fda0003fc5270 */
[----:B------:R-:W0:Y:S02]  /*5af0*/  @P6 LDC.64 R142, c[0x0][0x9e8] ;  /* 0x00027a00ff8e6b82 */ /* 0x000e240000000a00 */
[----:B0-----:R-:W-:-:S05]  /*5b00*/  @P6 IMAD.HI.U32 R12, R11, R142, RZ ;  /* 0x0000008e0b0c6227 */ /* 0x001fca00078e00ff */
[----:B------:R-:W-:-:S07]  /*5b10*/  @P6 SHF.R.U32.HI R11, RZ, R143, R12 ;  /* 0x0000008fff0b6219 */ /* 0x000fce000001160c */
.L_x_1012:
[----:B------:R-:W-:Y:S05]  /*5b20*/  BSYNC B0 ;  /* 0x0000000000007941 */ /* 0x000fea0003800000 */
.L_x_1010:
[----:B------:R-:W-:-:S05]  /*5b30*/  IMAD R11, R11, R88, R140 ;  /* 0x000000580b0b7224 */ /* 0x000fca00078e028c */
[----:B------:R-:W-:Y:S02]  /*5b40*/  VIADDMNMX R0, R11, R88, R0, PT ;  /* 0x000000580b007246 */ /* 0x000fe40003800100 */
[----:B------:R-:W-:-:S07]  /*5b50*/  VIMNMX R2, R2, R11, !PT ;  /* 0x0000000b02027248 */ /* 0x000fce0007fe0100 */
.L_x_1009:
[C---:B------:R-:W-:Y:S02]  /*5b60*/  ISETP.GT.AND P1, PT, R2.reuse, 0x1, !P1 ;  /* 0x000000010200780c */ /* 0x040fe40004f24270 */
[----:B------:R-:W-:Y:S02]  /*5b70*/  ISETP.GT.AND P2, PT, R2, 0x8, !P2 ;  /* 0x000000080200780c */ /* 0x000fe40005744270 */
        /* <DEDUP_REMOVED lines=32> */
[----:B------:R-:W-:Y:S02]  /*5d80*/  ISETP.NE.AND P2, PT, R151, RZ, PT ;  /* 0x000000ff9700720c */ /* 0x000fe40003f45270 */
        /* <DEDUP_REMOVED lines=31> */
[----:B------:R-:W-:Y:S02]  /*5f80*/  ISETP.GT.AND P1, PT, R2, 0x30, !P1 ;  /* 0x000000300200780c */ /* 0x000fe40004f24270 */
[----:B------:R-:W-:Y:S02]  /*5f90*/  FMNMX.FTZ R12, R101, R12, !PT ;  /* 0x0000000c650c7209 */ /* 0x000fe40007810000 */
[----:B------:R-:W-:Y:S02]  /*5fa0*/  ISETP.LT.OR P1, PT, R0, 0x31, P1 ;  /* 0x000000310000780c */ /* 0x000fe40000f21670 */
[----:B------:R-:W-:Y:S02]  /*5fb0*/  FMNMX.FTZ R88, R133, R12, !PT ;  /* 0x0000000c85587209 */ /* 0x000fe40007810000 */
[----:B------:R-:W-:Y:S01]  /*5fc0*/  FSEL R155, R114, -INF , !P1 ;  /* 0xff800000729b7808 */ /* 0x000fe20004800000 */
[----:B------:R-:W0:Y:S01]  /*5fd0*/  LDC R12, c[0x0][0x988] ;  /* 0x00026200ff0c7b82 */ /* 0x000e220000000800 */
[----:B------:R-:W-:Y:S01]  /*5fe0*/  ISETP.NE.AND P1, PT, R112, RZ, PT ;  /* 0x000000ff7000720c */ /* 0x000fe20003f25270 */
[----:B------:R-:W1:Y:S01]  /*5ff0*/  SHFL.BFLY PT, R11, R88, 0x2, 0x1f ;  /* 0x0c401f00580b7f89 */ /* 0x000e6200000e0000 */
[----:B------:R-:W-:-:S02]  /*6000*/  ISETP.NE.AND P6, PT, R124, RZ, PT ;  /* 0x000000ff7c00720c */ /* 0x000fc40003fc5270 */
[C---:B------:R-:W-:Y:S02]  /*6010*/  ISETP.GT.AND P1, PT, R2.reuse, 0x31, !P1 ;  /* 0x000000310200780c */ /* 0x040fe40004f24270 */
[----:B------:R-:W-:Y:S02]  /*6020*/  ISETP.GT.AND P3, PT, R2, 0x50, !P3 ;  /* 0x000000500200780c */ /* 0x000fe40005f64270 */
[C---:B------:R-:W-:Y:S02]  /*6030*/  ISETP.LT.OR P1, PT, R0.reuse, 0x32, P1 ;  /* 0x000000320000780c */ /* 0x040fe40000f21670 */
[----:B------:R-:W-:Y:S02]  /*6040*/  ISETP.LT.OR P3, PT, R0, 0x51, P3 ;  /* 0x000000510000780c */ /* 0x000fe40001f61670 */
[----:B------:R-:W-:Y:S02]  /*6050*/  FSEL R115, R115, -INF , !P1 ;  /* 0xff80000073737808 */ /* 0x000fe40004800000 */
[----:B------:R-:W-:-:S02]  /*6060*/  ISETP.NE.AND P1, PT, R152, RZ, PT ;  /* 0x000000ff9800720c */ /* 0x000fc40003f25270 */
[C---:B------:R-:W-:Y:S02]  /*6070*/  ISETP.GT.AND P4, PT, R2.reuse, 0x51, !P4 ;  /* 0x000000510200780c */ /* 0x040fe40006784270 */
[----:B------:R-:W-:Y:S02]  /*6080*/  ISETP.GT.AND P1, PT, R2, 0x38, !P1 ;  /* 0x000000380200780c */ /* 0x000fe40004f24270 */
[----:B------:R-:W-:Y:S02]  /*6090*/  FSEL R165, R130, -INF , !P3 ;  /* 0xff80000082a57808 */ /* 0x000fe40005800000 */
[----:B------:R-:W-:Y:S02]  /*60a0*/  ISETP.LT.OR P1, PT, R0, 0x39, P1 ;  /* 0x000000390000780c */ /* 0x000fe40000f21670 */
[----:B------:R-:W-:Y:S02]  /*60b0*/  ISETP.GT.AND P5, PT, R2, 0x58, !P5 ;  /* 0x000000580200780c */ /* 0x000fe40006fa4270 */
[----:B------:R-:W-:-:S02]  /*60c0*/  FSEL R157, R118, -INF , !P1 ;  /* 0xff800000769d7808 */ /* 0x000fc40004800000 */
[----:B------:R-:W-:Y:S02]  /*60d0*/  ISETP.NE.AND P1, PT, R116, RZ, PT ;  /* 0x000000ff7400720c */ /* 0x000fe40003f25270 */
[----:B------:R-:W-:Y:S02]  /*60e0*/  ISETP.LT.OR P4, PT, R0, 0x52, P4 ;  /* 0x000000520000780c */ /* 0x000fe40002781670 */
[----:B------:R-:W-:Y:S02]  /*60f0*/  ISETP.GT.AND P1, PT, R2, 0x39, !P1 ;  /* 0x000000390200780c */ /* 0x000fe40004f24270 */
[C---:B------:R-:W-:Y:S02]  /*6100*/  ISETP.LT.OR P5, PT, R0.reuse, 0x59, P5 ;  /* 0x000000590000780c */ /* 0x040fe40002fa1670 */
[----:B------:R-:W-:-:S04]  /*6110*/  ISETP.LT.OR P1, PT, R0, 0x3a, P1 ;  /* 0x0000003a0000780c */ /* 0x000fc80000f21670 */
[----:B------:R-:W-:Y:S02]  /*6120*/  FSEL R119, R119, -INF , !P1 ;  /* 0xff80000077777808 */ /* 0x000fe40004800000 */
[----:B------:R-:W-:-:S04]  /*6130*/  ISETP.NE.AND P1, PT, R154, RZ, PT ;  /* 0x000000ff9a00720c */ /* 0x000fc80003f25270 */
[----:B------:R-:W-:-:S04]  /*6140*/  ISETP.GT.AND P1, PT, R2, 0x40, !P1 ;  /* 0x000000400200780c */ /* 0x000fc80004f24270 */
[----:B------:R-:W-:-:S04]  /*6150*/  ISETP.LT.OR P1, PT, R0, 0x41, P1 ;  /* 0x000000410000780c */ /* 0x000fc80000f21670 */
[----:B------:R-:W-:Y:S02]  /*6160*/  FSEL R159, R122, -INF , !P1 ;  /* 0xff8000007a9f7808 */ /* 0x000fe40004800000 */
[----:B------:R-:W-:-:S04]  /*6170*/  ISETP.NE.AND P1, PT, R120, RZ, PT ;  /* 0x000000ff7800720c */ /* 0x000fc80003f25270 */
[----:B------:R-:W-:-:S04]  /*6180*/  ISETP.GT.AND P1, PT, R2, 0x41, !P1 ;  /* 0x000000410200780c */ /* 0x000fc80004f24270 */
[----:B------:R-:W-:-:S04]  /*6190*/  ISETP.LT.OR P1, PT, R0, 0x42, P1 ;  /* 0x000000420000780c */ /* 0x000fc80000f21670 */
[----:B------:R-:W-:Y:S02]  /*61a0*/  FSEL R123, R123, -INF , !P1 ;  /* 0xff8000007b7b7808 */ /* 0x000fe40004800000 */
[----:B------:R-:W-:-:S04]  /*61b0*/  ISETP.GT.AND P1, PT, R2, 0x48, !P2 ;  /* 0x000000480200780c */ /* 0x000fc80005724270 */
[----:B------:R-:W-:-:S04]  /*61c0*/  ISETP.LT.OR P1, PT, R0, 0x49, P1 ;  /* 0x000000490000780c */ /* 0x000fc80000f21670 */
[----:B------:R-:W-:Y:S02]  /*61d0*/  FSEL R161, R126, -INF , !P1 ;  /* 0xff8000007ea17808 */ /* 0x000fe40004800000 */
[----:B------:R-:W-:Y:S02]  /*61e0*/  ISETP.GT.AND P1, PT, R2, 0x49, !P6 ;  /* 0x000000490200780c */ /* 0x000fe40007724270 */
[----:B------:R-:W-:Y:S02]  /*61f0*/  ISETP.NE.AND P6, PT, R92, RZ, PT ;  /* 0x000000ff5c00720c */ /* 0x000fe40003fc5270 */
[----:B------:R-:W-:Y:S02]  /*6200*/  ISETP.LT.OR P1, PT, R0, 0x4a, P1 ;  /* 0x0000004a0000780c */ /* 0x000fe40000f21670 */
[----:B-1----:R-:W-:Y:S02]  /*6210*/  FMNMX.FTZ R92, R88, R11, !PT ;  /* 0x0000000b585c7209 */ /* 0x002fe40007810000 */
[----:B------:R-:W-:-:S02]  /*6220*/  FSEL R127, R127, -INF , !P1 ;  /* 0xff8000007f7f7808 */ /* 0x000fc40004800000 */
[----:B------:R-:W-:Y:S01]  /*6230*/  ISETP.GT.AND P1, PT, R2, RZ, !P6 ;  /* 0x000000ff0200720c */ /* 0x000fe20007724270 */
[----:B------:R-:W1:Y:S01]  /*6240*/  SHFL.BFLY PT, R11, R92, 0x1, 0x1f ;  /* 0x0c201f005c0b7f89 */ /* 0x000e6200000e0000 */
[----:B------:R-:W-:Y:S02]  /*6250*/  ISETP.NE.AND P6, PT, R128, RZ, PT ;  /* 0x000000ff8000720c */ /* 0x000fe40003fc5270 */
[----:B------:R-:W-:Y:S02]  /*6260*/  ISETP.LT.OR P1, PT, R0, 0x1, P1 ;  /* 0x000000010000780c */ /* 0x000fe40000f21670 */
[----:B------:R-:W-:Y:S02]  /*6270*/  ISETP.GT.AND P2, PT, R2, 0x59, !P6 ;  /* 0x000000590200780c */ /* 0x000fe40007744270 */
[----:B------:R-:W-:Y:S02]  /*6280*/  FSEL R90, R90, -INF , !P1 ;  /* 0xff8000005a5a7808 */ /* 0x000fe40004800000 */
[----:B------:R-:W-:-:S02]  /*6290*/  ISETP.LT.OR P2, PT, R0, 0x5a, P2 ;  /* 0x0000005a0000780c */ /* 0x000fc40001741670 */
[----:B------:R-:W-:Y:S02]  /*62a0*/  FMNMX.FTZ R88, R90, R15, !PT ;  /* 0x0000000f5a587209 */ /* 0x000fe40007810000 */
[----:B------:R-:W-:Y:S02]  /*62b0*/  FSEL R135, R135, -INF , !P2 ;  /* 0xff80000087877808 */ /* 0x000fe40005000000 */
[----:B------:R-:W-:-:S04]  /*62c0*/  FMNMX.FTZ R88, R91, R88, !PT ;  /* 0x000000585b587209 */ /* 0x000fc80007810000 */
[----:B------:R-:W-:-:S04]  /*62d0*/  FMNMX.FTZ R88, R141, R88, !PT ;  /* 0x000000588d587209 */ /* 0x000fc80007810000 */
[----:B------:R-:W-:Y:S02]  /*62e0*/  FMNMX.FTZ R88, R95, R88, !PT ;  /* 0x000000585f587209 */ /* 0x000fe40007810000 */
[----:B-1----:R-:W-:Y:S02]  /*62f0*/  FMNMX.FTZ R11, R92, R11, !PT ;  /* 0x0000000b5c0b7209 */ /* 0x002fe40007810000 */
[----:B------:R-:W-:Y:S02]  /*6300*/  FMNMX.FTZ R88, R143, R88, !PT ;  /* 0x000000588f587209 */ /* 0x000fe40007810000 */
[C---:B------:R-:W-:Y:S01]  /*6310*/  FSETP.NEU.FTZ.AND P1, PT, R11.reuse, -INF , PT ;  /* 0xff8000000b00780b */ /* 0x040fe20003f3d000 */
[----:B0-----:R-:W-:Y:S01]  /*6320*/  FMUL.FTZ R94, R11, R12 ;  /* 0x0000000c0b5e7220 */ /* 0x001fe20000410000 */
[----:B------:R-:W-:-:S04]  /*6330*/  FMNMX.FTZ R88, R99, R88, !PT ;  /* 0x0000005863587209 */ /* 0x000fc80007810000 */
[----:B------:R-:W-:Y:S02]  /*6340*/  FMNMX.FTZ R88, R147, R88, !PT ;  /* 0x0000005893587209 */ /* 0x000fe40007810000 */
[----:B------:R-:W-:Y:S02]  /*6350*/  FSEL R94, R94, RZ, P1 ;  /* 0x000000ff5e5e7208 */ /* 0x000fe40000800000 */
[----:B------:R-:W-:-:S03]  /*6360*/  FMNMX.FTZ R88, R103, R88, !PT ;  /* 0x0000005867587209 */ /* 0x000fc60007810000 */
[--C-:B------:R-:W-:Y:S01]  /*6370*/  FFMA.FTZ R2, R139, R12, -R94.reuse ;  /* 0x0000000c8b027223 */ /* 0x100fe2000001085e */
[----:B------:R-:W-:Y:S01]  /*6380*/  FMNMX.FTZ R88, R151, R88, !PT ;  /* 0x0000005897587209 */ /* 0x000fe20007810000 */
[-CC-:B------:R-:W-:Y:S01]  /*6390*/  FFMA.FTZ R148, R145, R12.reuse, -R94.reuse ;  /* 0x0000000c91947223 */ /* 0x180fe2000001085e */
[----:B------:R-:W-:Y:S01]  /*63a0*/  FSEL R139, R131, -INF , !P4 ;  /* 0xff800000838b7808 */ /* 0x000fe20006000000 */
[--C-:B------:R-:W-:Y:S01]  /*63b0*/  FFMA.FTZ R150, R137, R12, -R94.reuse ;  /* 0x0000000c89967223 */ /* 0x100fe2000001085e */
[----:B------:R-:W-:Y:S01]  /*63c0*/  FMNMX.FTZ R88, R107, R88, !PT ;  /* 0x000000586b587209 */ /* 0x000fe20007810000 */
[-CC-:B------:R-:W-:Y:S01]  /*63d0*/  FFMA.FTZ R142, R13, R12.reuse, -R94.reuse ;  /* 0x0000000c0d8e7223 */ /* 0x180fe2000001085e */
[----:B------:R-:W-:Y:S01]  /*63e0*/  FSEL R145, R134, -INF , !P5 ;  /* 0xff80000086917808 */ /* 0x000fe20006800000 */
[--C-:B------:R-:W-:Y:S01]  /*63f0*/  FFMA.FTZ R146, R93, R12, -R94.reuse ;  /* 0x0000000c5d927223 */ /* 0x100fe2000001085e */
[----:B------:R-:W-:Y:S01]  /*6400*/  FMNMX.FTZ R88, R153, R88, !PT ;  /* 0x0000005899587209 */ /* 0x000fe20007810000 */
[----:B------:R0:W-:Y:S01]  /*6410*/  MUFU.EX2 R131, R2 ;  /* 0x0000000200837308 */ /* 0x0001e20000000800 */
[-CC-:B------:R-:W-:Y:S01]  /*6420*/  FFMA.FTZ R93, R117, R12.reuse, -R94.reuse ;  /* 0x0000000c755d7223 */ /* 0x180fe2000001085e */
[----:B------:R-:W-:Y:S01]  /*6430*/  FSEL R117, R11, RZ, P1 ;  /* 0x000000ff0b757208 */ /* 0x000fe20000800000 */
[--C-:B------:R-:W-:Y:S01]  /*6440*/  FFMA.FTZ R171, R171, R12, -R94.reuse ;  /* 0x0000000cabab7223 */ /* 0x100fe2000001085e */
[----:B------:R-:W-:Y:S01]  /*6450*/  FMNMX.FTZ R88, R111, R88, !PT ;  /* 0x000000586f587209 */ /* 0x000fe20007810000 */
[-CC-:B------:R-:W-:Y:S01]  /*6460*/  FFMA.FTZ R156, R177, R12.reuse, -R94.reuse ;  /* 0x0000000cb19c7223 */ /* 0x180fe2000001085e */
[----:B------:R-:W-:Y:S01]  /*6470*/  FFMA.FTZ R158, R175, R12, -R94 ;  /* 0x0000000caf9e7223 */ /* 0x000fe2000001085e */
[----:B------:R-:W-:Y:S01]  /*6480*/  FADD.FTZ R117, -R117, R20 ;  /* 0x0000001475757221 */ /* 0x000fe20000010100 */
        /* <DEDUP_REMOVED lines=25> */
[----:B------:R-:W-:Y:S03]  /*6620*/  MUFU.EX2 R173, R173 ;  /* 0x000000ad00ad7308 */ /* 0x000fe60000000800 */
[----:B------:R-:W-:-:S04]  /*6630*/  FMNMX.FTZ R88, R127, R88, !PT ;  /* 0x000000587f587209 */ /* 0x000fc80007810000 */
[----:B------:R-:W-:Y:S01]  /*6640*/  FMNMX.FTZ R88, R165, R88, !PT ;  /* 0x00000058a5587209 */ /* 0x000fe20007810000 */
[----:B------:R-:W-:Y:S03]  /*6650*/  MUFU.EX2 R152, R152 ;  /* 0x0000009800987308 */ /* 0x000fe60000000800 */
[----:B------:R-:W-:-:S04]  /*6660*/  FMNMX.FTZ R88, R139, R88, !PT ;  /* 0x000000588b587209 */ /* 0x000fc80007810000 */
[----:B------:R-:W-:Y:S01]  /*6670*/  FMNMX.FTZ R88, R145, R88, !PT ;  /* 0x0000005891587209 */ /* 0x000fe20007810000 */
[----:B------:R-:W-:Y:S03]  /*6680*/  MUFU.EX2 R167, R167 ;  /* 0x000000a700a77308 */ /* 0x000fe60000000800 */
[----:B------:R-:W-:-:S05]  /*6690*/  FMNMX.FTZ R88, R135, R88, !PT ;  /* 0x0000005887587209 */ /* 0x000fca0007810000 */
[----:B------:R-:W1:Y:S01]  /*66a0*/  SHFL.BFLY PT, R137, R88, 0x2, 0x1f ;  /* 0x0c401f0058897f89 */ /* 0x000e6200000e0000 */
[----:B------:R-:W-:Y:S08]  /*66b0*/  MUFU.EX2 R154, R154 ;  /* 0x0000009a009a7308 */ /* 0x000ff00000000800 */
[----:B------:R-:W-:Y:S08]  /*66c0*/  MUFU.EX2 R149, R149 ;  /* 0x0000009500957308 */ /* 0x000ff00000000800 */
[----:B------:R-:W-:Y:S01]  /*66d0*/  MUFU.EX2 R148, R148 ;  /* 0x0000009400947308 */ /* 0x000fe20000000800 */
[----:B-1----:R-:W-:-:S07]  /*66e0*/  FMNMX.FTZ R137, R88, R137, !PT ;  /* 0x0000008958897209 */ /* 0x002fce0007810000 */
[----:B------:R-:W-:Y:S01]  /*66f0*/  MUFU.EX2 R150, R150 ;  /* 0x0000009600967308 */ /* 0x000fe20000000800 */
[----:B------:R-:W1:Y:S07]  /*6700*/  SHFL.BFLY PT, R0, R137, 0x1, 0x1f ;  /* 0x0c201f0089007f89 */ /* 0x000e6e00000e0000 */
[----:B------:R-:W-:Y:S08]  /*6710*/  MUFU.EX2 R109, R109 ;  /* 0x0000006d006d7308 */ /* 0x000ff00000000800 */
[----:B------:R-:W-:Y:S08]  /*6720*/  MUFU.EX2 R144, R144 ;  /* 0x0000009000907308 */ /* 0x000ff00000000800 */
[----:B------:R-:W-:Y:S01]  /*6730*/  MUFU.EX2 R89, R89 ;  /* 0x0000005900597308 */ /* 0x000fe20000000800 */
[----:B-1----:R-:W-:Y:S01]  /*6740*/  FMNMX.FTZ R13, R137, R0, !PT ;  /* 0x00000000890d7209 */ /* 0x002fe20007810000 */
[----:B------:R-:W-:-:S03]  /*6750*/  FMUL.FTZ R0, R117, R12 ;  /* 0x0000000c75007220 */ /* 0x000fc60000410000 */
[C---:B------:R-:W-:Y:S01]  /*6760*/  FSETP.NEU.FTZ.AND P1, PT, R13.reuse, -INF , PT ;  /* 0xff8000000d00780b */ /* 0x040fe20003f3d000 */
[C---:B0-----:R-:W-:Y:S02]  /*6770*/  FMUL.FTZ R2, R13.reuse, R12 ;  /* 0x0000000c0d027220 */ /* 0x041fe40000410000 */
[----:B------:R-:W-:Y:S03]  /*6780*/  MUFU.EX2 R146, R146 ;  /* 0x0000009200927308 */ /* 0x000fe60000000800 */
[----:B------:R-:W-:Y:S02]  /*6790*/  FSEL R92, R2, RZ, P1 ;  /* 0x000000ff025c7208 */ /* 0x000fe40000800000 */
[----:B------:R-:W-:-:S03]  /*67a0*/  FSEL R2, R13, RZ, P1 ;  /* 0x000000ff0d027208 */ /* 0x000fc60000800000 */
[----:B------:R-:W0:Y:S01]  /*67b0*/  MUFU.EX2 R0, R0 ;  /* 0x0000000000007308 */ /* 0x000e220000000800 */
[-CC-:B------:R-:W-:Y:S01]  /*67c0*/  FFMA.FTZ R117, R90, R12.reuse, -R92.reuse ;  /* 0x0000000c5a757223 */ /* 0x180fe2000001085c */
[-CC-:B------:R-:W-:Y:S01]  /*67d0*/  FFMA.FTZ R88, R91, R12.reuse, -R92.reuse ;  /* 0x0000000c5b587223 */ /* 0x180fe2000001085c */
[----:B------:R-:W-:Y:S01]  /*67e0*/  FADD.FTZ R15, -R2, R15 ;  /* 0x0000000f020f7221 */ /* 0x000fe20000010100 */
[-CC-:B------:R-:W-:Y:S01]  /*67f0*/  FFMA.FTZ R20, R141, R12.reuse, -R92.reuse ;  /* 0x0000000c8d147223 */ /* 0x180fe2000001085c */
[-CC-:B------:R-:W-:Y:S01]  /*6800*/  FFMA.FTZ R95, R95, R12.reuse, -R92.reuse ;  /* 0x0000000c5f5f7223 */ /* 0x180fe2000001085c */
[-CC-:B------:R-:W-:Y:S01]  /*6810*/  FFMA.FTZ R143, R143, R12.reuse, -R92.reuse ;  /* 0x0000000c8f8f7223 */ /* 0x180fe2000001085c */
[-C--:B------:R-:W-:Y:S01]  /*6820*/  FMUL.FTZ R15, R15, R12.reuse ;  /* 0x0000000c0f0f7220 */ /* 0x080fe20000410000 */
        /* <DEDUP_REMOVED lines=9> */
[----:B0-----:R-:W-:Y:S01]  /*68c0*/  FFMA.FTZ R7, R0, R7, R171 ;  /* 0x0000000700077223 */ /* 0x001fe200000100ab */
[-CC-:B------:R-:W-:Y:S01]  /*68d0*/  FFMA.FTZ R155, R155, R12.reuse, -R92.reuse ;  /* 0x0000000c9b9b7223 */ /* 0x180fe2000001085c */
[-CC-:B------:R-:W-:Y:S01]  /*68e0*/  FFMA.FTZ R115, R115, R12.reuse, -R92.reuse ;  /* 0x0000000c73737223 */ /* 0x180fe2000001085c */
[-CC-:B------:R-:W-:Y:S01]  /*68f0*/  FFMA.FTZ R157, R157, R12.reuse, -R92.reuse ;  /* 0x0000000c9d9d7223 */ /* 0x180fe2000001085c */
[----:B------:R-:W-:Y:S01]  /*6900*/  FADD.FTZ R7, R156, R7 ;  /* 0x000000079c077221 */ /* 0x000fe20000010000 */
        /* <DEDUP_REMOVED lines=9> */
[----:B------:R-:W-:Y:S01]  /*69a0*/  FFMA.FTZ R92, R135, R12, -R92 ;  /* 0x0000000c875c7223 */ /* 0x000fe2000001085c */
[----:B------:R-:W2:Y:S01]  /*69b0*/  MUFU.EX2 R20, R20 ;  /* 0x0000001400147308 */ /* 0x000ea20000000800 */
[----:B-1----:R-:W-:Y:S01]  /*69c0*/  FFMA.FTZ R91, R2, R6, R117 ;  /* 0x00000006025b7223 */ /* 0x002fe20000010075 */
[----:B------:R-:W-:-:S04]  /*69d0*/  FADD.FTZ R6, R158, R7 ;  /* 0x000000079e067221 */ /* 0x000fc80000010000 */
[----:B------:R-:W-:Y:S02]  /*69e0*/  FADD.FTZ R7, R173, R6 ;  /* 0x00000006ad077221 */ /* 0x000fe40000010000 */
[----:B------:R-:W1:Y:S01]  /*69f0*/  MUFU.EX2 R95, R95 ;  /* 0x0000005f005f7308 */ /* 0x000e620000000800 */
[----:B0-----:R-:W-:Y:S01]  /*6a00*/  FADD.FTZ R91, R88, R91 ;  /* 0x0000005b585b7221 */ /* 0x001fe20000010000 */
[----:B------:R-:W-:-:S04]  /*6a10*/  FADD.FTZ R6, R152, R7 ;  /* 0x0000000798067221 */ /* 0x000fc80000010000 */
[----:B------:R-:W-:Y:S02]  /*6a20*/  FADD.FTZ R7, R167, R6 ;  /* 0x00000006a7077221 */ /* 0x000fe40000010000 */
[----:B------:R-:W0:Y:S01]  /*6a30*/  MUFU.EX2 R90, R143 ;  /* 0x0000008f005a7308 */ /* 0x000e220000000800 */
[----:B--2---:R-:W-:Y:S01]  /*6a40*/  FADD.FTZ R91, R20, R91 ;  /* 0x0000005b145b7221 */ /* 0x004fe20000010000 */
[----:B------:R-:W-:-:S04]  /*6a50*/  FADD.FTZ R6, R154, R7 ;  /* 0x000000079a067221 */ /* 0x000fc80000010000 */
[----:B------:R-:W-:Y:S02]  /*6a60*/  FADD.FTZ R7, R149, R6 ;  /* 0x0000000695077221 */ /* 0x000fe40000010000 */
[----:B------:R-:W2:Y:S01]  /*6a70*/  MUFU.EX2 R99, R99 ;  /* 0x0000006300637308 */ /* 0x000ea20000000800 */
[----:B-1----:R-:W-:Y:S01]  /*6a80*/  FADD.FTZ R91, R95, R91 ;  /* 0x0000005b5f5b7221 */ /* 0x002fe20000010000 */
        /* <DEDUP_REMOVED lines=12> */
[----:B------:R-:W-:-:S06]  /*6b50*/  FADD.FTZ R6, R146, R7 ;  /* 0x0000000792067221 */ /* 0x000fcc0000010000 */
[----:B------:R-:W1:Y:S01]  /*6b60*/  MUFU.EX2 R107, R107 ;  /* 0x0000006b006b7308 */ /* 0x000e620000000800 */
[----:B0-----:R-:W-:-:S07]  /*6b70*/  FADD.FTZ R91, R103, R91 ;  /* 0x0000005b675b7221 */ /* 0x001fce0000010000 */
[----:B------:R-:W0:Y:S01]  /*6b80*/  MUFU.EX2 R98, R153 ;  /* 0x0000009900627308 */ /* 0x000e220000000800 */
[----:B--2---:R-:W-:-:S07]  /*6b90*/  FADD.FTZ R91, R96, R91 ;  /* 0x0000005b605b7221 */ /* 0x004fce0000010000 */
[----:B------:R-:W2:Y:S01]  /*6ba0*/  MUFU.EX2 R111, R111 ;  /* 0x0000006f006f7308 */ /* 0x000ea20000000800 */
[----:B-1----:R-:W-:-:S07]  /*6bb0*/  FADD.FTZ R91, R107, R91 ;  /* 0x0000005b6b5b7221 */ /* 0x002fce0000010000 */
        /* <DEDUP_REMOVED lines=41> */
[----:B-1----:R-:W-:Y:S01]  /*6e50*/  FADD.FTZ R91, R110, R91 ;  /* 0x0000005b6e5b7221 */ /* 0x002fe20000010000 */
[----:B0-----:R-:W-:-:S03]  /*6e60*/  FADD.FTZ R7, R101, R6 ;  /* 0x0000000665077221 */ /* 0x001fc60000010000 */
[----:B--2---:R-:W-:Y:S01]  /*6e70*/  FADD.FTZ R6, R92, R91 ;  /* 0x0000005b5c067221 */ /* 0x004fe20000010000 */
[----:B------:R-:W-:Y:S06]  /*6e80*/  @!P0 BRA `(.L_x_1013) ;  /* 0x0000000000048947 */ /* 0x000fec0003800000 */
[----:B------:R-:W-:Y:S01]  /*6e90*/  BPT.TRAP 0x1 ;  /* 0x000000040000795c */ /* 0x000fe20000300000 */
.L_x_1013:
[----:B------:R-:W-:Y:S01]  /*6ea0*/  UIADD3 UR10, UR10, 0x2a860, URZ ;  /* 0x0002a8600a0a7890 */ /* 0x000fe2000fffe03f */
[C---:B------:R-:W-:Y:S01]  /*6eb0*/  ISETP.GT.AND P1, PT, R14.reuse, R21, PT ;  /* 0x000000150e00720c */ /* 0x040fe20003f24270 */
[----:B------:R-:W-:Y:S01]  /*6ec0*/  UMOV UR5, UR4 ;  /* 0x0000000400057c82 */ /* 0x000fe20008000000 */
[----:B------:R-:W-:Y:S01]  /*6ed0*/  F2FP.BF16.F32.PACK_AB R159, R95, R20 ;  /* 0x000000145f9f723e */ /* 0x000fe200000010ff */
[----:B------:R-:W-:Y:S01]  /*6ee0*/  UPRMT UR10, UR61, 0x654, UR10 ;  /* 0x000006543d0a7896 */ /* 0x000fe2000800000a */
[----:B------:R-:W-:Y:S01]  /*6ef0*/  F2FP.BF16.F32.PACK_AB R154, R149, R154 ;  /* 0x0000009a959a723e */ /* 0x000fe200000010ff */
[----:B------:R-:W-:Y:S01]  /*6f00*/  VIADD R14, R14, 0xffffffff ;  /* 0xffffffff0e0e7836 */ /* 0x000fe20000000000 */
[----:B------:R-:W-:Y:S01]  /*6f10*/  F2FP.BF16.F32.PACK_AB R156, R156, R171 ;  /* 0x000000ab9c9c723e */ /* 0x000fe200000010ff */
[----:B------:R-:W-:Y:S01]  /*6f20*/  IMAD.MOV.U32 R15, RZ, RZ, R13 ;  /* 0x000000ffff0f7224 */ /* 0x000fe200078e000d */
[----:B------:R-:W-:Y:S01]  /*6f30*/  F2FP.BF16.F32.PACK_AB R157, R88, R117 ;  /* 0x00000075589d723e */ /* 0x000fe200000010ff */
[----:B------:R-:W-:Y:S01]  /*6f40*/  IMAD.MOV.U32 R20, RZ, RZ, R11 ;  /* 0x000000ffff147224 */ /* 0x000fe200078e000b */
[----:B------:R-:W-:Y:S01]  /*6f50*/  F2FP.BF16.F32.PACK_AB R158, R173, R158 ;  /* 0x0000009ead9e723e */ /* 0x000fe200000010ff */
[----:B------:R-:W-:Y:S01]  /*6f60*/  IMAD.MOV.U32 R160, RZ, RZ, R3 ;  /* 0x000000ffffa07224 */ /* 0x000fe200078e0003 */
        /* <DEDUP_REMOVED lines=19> */
[----:B------:R-:W-:Y:S01]  /*70a0*/  F2FP.BF16.F32.PACK_AB R139, R92, R110 ;  /* 0x0000006e5c8b723e */ /* 0x000fe200000010ff */
[----:B------:R-:W-:Y:S06]  /*70b0*/  @P1 BRA `(.L_x_1014) ;  /* 0xffffffd000bc1947 */ /* 0x000fec000383ffff */
.L_x_995:
[----:B------:R-:W-:Y:S01]  /*70c0*/  ISETP.NE.AND P2, PT, R23, 0x1, PT ;  /* 0x000000011700780c */ /* 0x000fe20003f45270 */
[----:B------:R-:W0:Y:S01]  /*70d0*/  S2R R15, SR_CTAID.X ;  /* 0x00000000000f7919 */ /* 0x000e220000002500 */
[----:B------:R-:W1:Y:S01]  /*70e0*/  LDC R89, c[0x0][0x2f0] ;  /* 0x0000bc00ff597b82 */ /* 0x000e620000000800 */
[----:B------:R-:W-:Y:S01]  /*70f0*/  UIADD3 UR11, -UR11, 0x1, URZ ;  /* 0x000000010b0b7890 */ /* 0x000fe2000fffe13f */
[----:B------:R-:W-:Y:S01]  /*7100*/  LOP3.LUT P1, RZ, R18, 0x80000, RZ, 0xc0, !PT ;  /* 0x0008000012ff7812 */ /* 0x000fe2000782c0ff */
[----:B------:R-:W-:-:S08]  /*7110*/  ULDC UR5, c[0x0][0x9dc] ;  /* 0x0002770000057ab9 */ /* 0x000fd00000000800 */
[----:B------:R-:W2:Y:S08]  /*7120*/  @P2 LDC R20, c[0x0][0x44c] ;  /* 0x00011300ff142b82 */ /* 0x000eb00000000800 */
[----:B------:R-:W3:Y:S01]  /*7130*/  @P2 LDC R21, c[0x0][0x450] ;  /* 0x00011400ff152b82 */ /* 0x000ee20000000800 */
[----:B-1----:R-:W-:Y:S01]  /*7140*/  IMAD R88, R16, R89, UR11 ;  /* 0x0000000b10587e24 */ /* 0x002fe2000f8e0259 */
[----:B0-----:R-:W-:-:S05]  /*7150*/  LEA R15, R15, 0x7f, 0x7 ;  /* 0x0000007f0f0f7811 */ /* 0x001fca00078e38ff */
[----:B--2---:R-:W-:-:S05]  /*7160*/  @P2 IMAD.HI.U32 R20, R15, R20, RZ ;  /* 0x000000140f142227 */ /* 0x004fca00078e00ff */
[----:B---3--:R-:W-:-:S05]  /*7170*/  @P2 SHF.R.U32.HI R15, RZ, R21, R20 ;  /* 0x00000015ff0f2219 */ /* 0x008fca0000011614 */
[----:B------:R-:W-:-:S04]  /*7180*/  IMAD.IADD R15, R88, 0x1, R15 ;  /* 0x00000001580f7824 */ /* 0x000fc800078e020f */
[----:B------:R-:W-:Y:S01]  /*7190*/  VIADD R20, R15, -UR5 ;  /* 0x800000050f147c36 */ /* 0x000fe20008000000 */
[----:B------:R-:W-:Y:S06]  /*71a0*/  @!P1 BRA `(.L_x_1015) ;  /* 0x0000000000449947 */ /* 0x000fec0003800000 */
[----:B------:R-:W-:-:S13]  /*71b0*/  ISETP.GT.AND P1, PT, R15, -0x1, PT ;  /* 0xffffffff0f00780c */ /* 0x000fda0003f24270 */
[----:B------:R-:W-:Y:S05]  /*71c0*/  @P1 BRA `(.L_x_1016) ;  /* 0x0000000000201947 */ /* 0x000fea0003800000 */
[----:B------:R-:W0:Y:S01]  /*71d0*/  LDC R90, c[0x0][0x9e4] ;  /* 0x00027900ff5a7b82 */ /* 0x000e220000000800 */
[----:B------:R-:W-:Y:S02]  /*71e0*/  LOP3.LUT R15, RZ, R15, RZ, 0x33, !PT ;  /* 0x0000000fff0f7212 */ /* 0x000fe400078e33ff */
[----:B0-----:R-:W-:-:S13]  /*71f0*/  ISETP.NE.AND P1, PT, R90, 0x1, PT ;  /* 0x000000015a00780c */ /* 0x001fda0003f25270 */
[----:B------:R-:W0:Y:S02]  /*7200*/  @P1 LDC.64 R88, c[0x0][0x9e8] ;  /* 0x00027a00ff581b82 */ /* 0x000e240000000a00 */
[----:B0-----:R-:W-:-:S05]  /*7210*/  @P1 IMAD.HI.U32 R88, R15, R88, RZ ;  /* 0x000000580f581227 */ /* 0x001fca00078e00ff */
[----:B------:R-:W-:-:S04]  /*7220*/  @P1 SHF.R.U32.HI R15, RZ, R89, R88 ;  /* 0x00000059ff0f1219 */ /* 0x000fc80000011658 */
[----:B------:R-:W-:Y:S01]  /*7230*/  LOP3.LUT R15, RZ, R15, RZ, 0x33, !PT ;  /* 0x0000000fff0f7212 */ /* 0x000fe200078e33ff */
[----:B------:R-:W-:Y:S06]  /*7240*/  BRA `(.L_x_1017) ;  /* 0x0000000000147947 */ /* 0x000fec0003800000 */
.L_x_1016:
[----:B------:R-:W0:Y:S02]  /*7250*/  LDC R90, c[0x0][0x9e4] ;  /* 0x00027900ff5a7b82 */ /* 0x000e240000000800 */
[----:B0-----:R-:W-:-:S13]  /*7260*/  ISETP.NE.AND P1, PT, R90, 0x1, PT ;  /* 0x000000015a00780c */ /* 0x001fda0003f25270 */
[----:B------:R-:W0:Y:S02]  /*7270*/  @P1 LDC.64 R88, c[0x0][0x9e8] ;  /* 0x00027a00ff581b82 */ /* 0x000e240000000a00 */
[----:B0-----:R-:W-:-:S05]  /*7280*/  @P1 IMAD.HI.U32 R88, R15, R88, RZ ;  /* 0x000000580f581227 */ /* 0x001fca00078e00ff */
[----:B------:R-:W-:-:S07]  /*7290*/  @P1 SHF.R.U32.HI R15, RZ, R89, R88 ;  /* 0x00000059ff0f1219 */ /* 0x000fce0000011658 */
.L_x_1017:
[----:B------:R-:W-:-:S05]  /*72a0*/  IMAD R15, R15, R90, RZ ;  /* 0x0000005a0f0f7224 */ /* 0x000fca00078e02ff */
[----:B------:R-:W-:-:S07]  /*72b0*/  VIMNMX R20, R20, R15, !PT ;  /* 0x0000000f14147248 */ /* 0x000fce0007fe0100 */
.L_x_1015:
[----:B------:R-:W-:-:S04]  /*72c0*/  VIADD R20, R20, 0x5f ;  /* 0x0000005f14147836 */ /* 0x000fc80000000000 */
[----:B------:R-:W-:-:S05]  /*72d0*/  IMAD.HI R20, R20, 0x2aaaaaab, RZ ;  /* 0x2aaaaaab14147827 */ /* 0x000fca00078e02ff */
[----:B------:R-:W-:-:S04]  /*72e0*/  SHF.R.U32.HI R15, RZ, 0x1f, R20 ;  /* 0x0000001fff0f7819 */ /* 0x000fc80000011614 */
[----:B------:R-:W-:-:S04]  /*72f0*/  LEA.HI.SX32 R20, R20, R15, 0x1c ;  /* 0x0000000f14147211 */ /* 0x000fc800078fe2ff */
[----:B------:R-:W-:-:S04]  /*7300*/  VIMNMX R15, R17, R20, !PT ;  /* 0x00000014110f7248 */ /* 0x000fc80007fe0100 */
[----:B------:R-:W-:-:S13]  /*7310*/  ISETP.GE.AND P1, PT, R14, R15, PT ;  /* 0x0000000f0e00720c */ /* 0x000fda0003f26270 */
[----:B------:R-:W-:Y:S05]  /*7320*/  @!P1 BRA `(.L_x_1018) ;  /* 0x0000001800ec9947 */ /* 0x000fea0003800000 */
[----:B------:R-:W-:Y:S01]  /*7330*/  IMAD.MOV.U32 R20, RZ, RZ, R13 ;  /* 0x000000ffff147224 */ /* 0x000fe200078e000d */
[----:B------:R-:W-:Y:S01]  /*7340*/  UMOV UR6, UR4 ;  /* 0x0000000400067c82 */ /* 0x000fe20008000000 */
[----:B------:R-:W-:Y:S02]  /*7350*/  IMAD.MOV.U32 R21, RZ, RZ, R11 ;  /* 0x000000ffff157224 */ /* 0x000fe400078e000b */
[----:B------:R-:W-:-:S07]  /*7360*/  IMAD.MOV.U32 R160, RZ, RZ, R3 ;  /* 0x000000ffffa07224 */ /* 0x000fce00078e0003 */
.L_x_1029:
[----:B------:R-:W-:-:S04]  /*7370*/  UIADD3 UR4, UR6, 0x1, URZ ;  /* 0x0000000106047890 */ /* 0x000fc8000fffe03f */
[----:B------:R-:W-:-:S04]  /*7380*/  UISETP.NE.AND UP0, UPT, UR4, 0x2, UPT ;  /* 0x000000020400788c */ /* 0x000fc8000bf05270 */
[----:B------:R-:W-:Y:S02]  /*7390*/  USEL UR5, URZ, 0x1, UP0 ;  /* 0x000000013f057887 */ /* 0x000fe40008000000 */
[----:B------:R-:W-:-:S04]  /*73a0*/  USEL UR4, UR4, URZ, UP0 ;  /* 0x0000003f04047287 */ /* 0x000fc80008000000 */
[----:B------:R-:W-:Y:S01]  /*73b0*/  LOP3.LUT R3, R160, UR5, RZ, 0x3c, !PT ;  /* 0x00000005a0037c12 */ /* 0x000fe2000f8e3cff */
[----:B------:R-:W-:Y:S07]  /*73c0*/  @!P0 BRA `(.L_x_1019) ;  /* 0x0000000000048947 */ /* 0x000fee0003800000 */
[----:B------:R-:W-:Y:S01]  /*73d0*/  BPT.TRAP 0x1 ;  /* 0x000000040000795c */ /* 0x000fe20000300000 */
.L_x_1019:
[----:B------:R-:W-:Y:S01]  /*73e0*/  ULEA UR5, UR4, UR38, 0x3 ;  /* 0x0000002604057291 */ /* 0x000fe2000f8e183f */
[----:B------:R-:W-:-:S08]  /*73f0*/  SHF.L.U32 R11, R3, 0x1f, RZ ;  /* 0x0000001f030b7819 */ /* 0x000fd000000006ff */
[----:B------:R0:W1:Y:S01]  /*7400*/  SYNCS.PHASECHK.TRANS64.TRYWAIT P1, [UR5+0x2a830], R11 ;  /* 0x02a8300bff0075a7 */ /* 0x0000620008020145 */
[----:B------:R-:W-:Y:S05]  /*7410*/  @!P0 BRA `(.L_x_1020) ;  /* 0x0000000000048947 */ /* 0x000fea0003800000 */
[----:B------:R-:W-:Y:S01]  /*7420*/  BPT.TRAP 0x1 ;  /* 0x000000040000795c */ /* 0x000fe20000300000 */
.L_x_1020:
[----:B-1----:R-:W-:Y:S05]  /*7430*/  @P1 BRA `(.L_x_1021) ;  /* 0x0000000000081947 */ /* 0x002fea0003800000 */
[----:B------:R-:W1:Y:S02]  /*7440*/  SYNCS.PHASECHK.TRANS64.TRYWAIT P1, [UR5+0x2a830], R11 ;  /* 0x02a8300bff0075a7 */ /* 0x000e640008020145 */
[----:B-1----:R-:W-:Y:S05]  /*7450*/  @!P1 BRA `(.L_x_1022) ;  /* 0x000000ac00409947 */ /* 0x002fea0003800000 */
.L_x_1021:
        /* <DEDUP_REMOVED lines=129> */
.L_x_1023:
[----:B------:R-:W-:Y:S01]  /*7c70*/  ULEA UR7, UR6, UR38, 0x3 ;  /* 0x0000002606077291 */ /* 0x000fe2000f8e183f */
[----:B------:R-:W-:-:S08]  /*7c80*/  SHF.L.U32 R0, R160, 0x1f, RZ ;  /* 0x0000001fa0007819 */ /* 0x000fd000000006ff */
[----:B------:R2:W3:Y:S01]  /*7c90*/  SYNCS.PHASECHK.TRANS64.TRYWAIT P1, [UR7+0x2a850], R0 ;  /* 0x02a85000ff0075a7 */ /* 0x0004e20008020147 */
[----:B------:R-:W-:Y:S05]  /*7ca0*/  @!P0 BRA `(.L_x_1024) ;  /* 0x0000000000048947 */ /* 0x000fea0003800000 */
[----:B------:R-:W-:Y:S01]  /*7cb0*/  BPT.TRAP 0x1 ;  /* 0x000000040000795c */ /* 0x000fe20000300000 */
.L_x_1024:
[----:B---3--:R-:W-:Y:S05]  /*7cc0*/  @P1 BRA `(.L_x_1025) ;  /* 0x0000000000081947 */ /* 0x008fea0003800000 */
[----:B------:R-:W3:Y:S02]  /*7cd0*/  SYNCS.PHASECHK.TRANS64.TRYWAIT P1, [UR7+0x2a850], R0 ;  /* 0x02a85000ff0075a7 */ /* 0x000ee40008020147 */
[----:B---3--:R-:W-:Y:S05]  /*7ce0*/  @!P1 BRA `(.L_x_1026) ;  /* 0x000000a400349947 */ /* 0x008fea0003800000 */
.L_x_1025:
        /* <DEDUP_REMOVED lines=38> */
.L_x_1027:
[----:B0-2---:R-:W-:Y:S01]  /*7f50*/  FMNMX.FTZ R0, R88, R21, !PT ;  /* 0x0000001558007209 */ /* 0x005fe20007810000 */
[----:B-1----:R-:W0:Y:S01]  /*7f60*/  LDC R12, c[0x0][0x988] ;  /* 0x00026200ff0c7b82 */ /* 0x002e220000000800 */
[----:B------:R-:W-:Y:S01]  /*7f70*/  FMNMX.FTZ R2, R90, R20, !PT ;  /* 0x000000145a027209 */ /* 0x000fe20007810000 */
[----:B------:R-:W-:Y:S01]  /*7f80*/  ULEA UR5, UR4, UR38, 0x3 ;  /* 0x0000002604057291 */ /* 0x000fe2000f8e183f */
[----:B------:R-:W-:Y:S02]  /*7f90*/  FMNMX.FTZ R11, R89, R0, !PT ;  /* 0x00000000590b7209 */ /* 0x000fe40007810000 */
[----:B------:R-:W-:Y:S01]  /*7fa0*/  FMNMX.FTZ R13, R91, R2, !PT ;  /* 0x000000025b0d7209 */ /* 0x000fe20007810000 */
[----:B------:R-:W-:Y:S01]  /*7fb0*/  UIADD3 UR5, UR5, 0x2a840, URZ ;  /* 0x0002a84005057890 */ /* 0x000fe2000fffe03f */
[----:B------:R-:W-:Y:S02]  /*7fc0*/  FMNMX.FTZ R0, R92, R11, !PT ;  /* 0x0000000b5c007209 */ /* 0x000fe40007810000 */
[----:B------:R-:W-:Y:S01]  /*7fd0*/  FMNMX.FTZ R2, R94, R13, !PT ;  /* 0x0000000d5e027209 */ /* 0x000fe20007810000 */
[----:B------:R-:W-:Y:S01]  /*7fe0*/  UPRMT UR5, UR61, 0x654, UR5 ;  /* 0x000006543d057896 */ /* 0x000fe20008000005 */
[----:B------:R-:W-:-:S02]  /*7ff0*/  FMNMX.FTZ R11, R93, R0, !PT ;  /* 0x000000005d0b7209 */ /* 0x000fc40007810000 */
[----:B------:R-:W-:Y:S02]  /*8000*/  FMNMX.FTZ R13, R95, R2, !PT ;  /* 0x000000025f0d7209 */ /* 0x000fe40007810000 */
[----:B------:R-:W-:Y:S02]  /*8010*/  FMNMX.FTZ R0, R96, R11, !PT ;  /* 0x0000000b60007209 */ /* 0x000fe40007810000 */
[----:B------:R-:W-:Y:S02]  /*8020*/  FMNMX.FTZ R2, R98, R13, !PT ;  /* 0x0000000d62027209 */ /* 0x000fe40007810000 */
[----:B------:R-:W-:Y:S01]  /*8030*/  FMNMX.FTZ R11, R97, R0, !PT ;  /* 0x00000000610b7209 */ /* 0x000fe20007810000 */
[----:B------:R-:W-:Y:S01]  /*8040*/  SYNCS.ARRIVE.TRANS64.RED.A1T0 RZ, [UR5], RZ ;  /* 0x000000ffffff79a7 */ /* 0x000fe20008100405 */
        /* <DEDUP_REMOVED lines=36> */
[----:B------:R-:W-:-:S03]  /*8290*/  FMNMX.FTZ R2, R135, R2, !PT ;  /* 0x0000000287027209 */ /* 0x000fc60007810000 */
[----:B------:R-:W1:Y:S04]  /*82a0*/  SHFL.BFLY PT, R11, R0, 0x2, 0x1f ;  /* 0x0c401f00000b7f89 */ /* 0x000e6800000e0000 */
[----:B------:R-:W2:Y:S01]  /*82b0*/  SHFL.BFLY PT, R13, R2, 0x2, 0x1f ;  /* 0x0c401f00020d7f89 */ /* 0x000ea200000e0000 */
[----:B-1----:R-:W-:Y:S02]  /*82c0*/  FMNMX.FTZ R136, R0, R11, !PT ;  /* 0x0000000b00887209 */ /* 0x002fe40007810000 */
[----:B--2---:R-:W-:-:S03]  /*82d0*/  FMNMX.FTZ R137, R2, R13, !PT ;  /* 0x0000000d02897209 */ /* 0x004fc60007810000 */
[----:B------:R-:W1:Y:S04]  /*82e0*/  SHFL.BFLY PT, R11, R136, 0x1, 0x1f ;  /* 0x0c201f00880b7f89 */ /* 0x000e6800000e0000 */
[----:B------:R-:W2:Y:S01]  /*82f0*/  SHFL.BFLY PT, R138, R137, 0x1, 0x1f ;  /* 0x0c201f00898a7f89 */ /* 0x000ea200000e0000 */
[----:B-1----:R-:W-:Y:S02]  /*8300*/  FMNMX.FTZ R11, R136, R11, !PT ;  /* 0x0000000b880b7209 */ /* 0x002fe40007810000 */
[----:B--2---:R-:W-:-:S03]  /*8310*/  FMNMX.FTZ R13, R137, R138, !PT ;  /* 0x0000008a890d7209 */ /* 0x004fc60007810000 */
[C---:B0-----:R-:W-:Y:S01]  /*8320*/  FMUL.FTZ R139, R11.reuse, R12 ;  /* 0x0000000c0b8b7220 */ /* 0x041fe20000410000 */
[----:B------:R-:W-:-:S03]  /*8330*/  FADD.FTZ R21, -R11, R21 ;  /* 0x000000150b157221 */ /* 0x000fc60000010100 */
[-CC-:B------:R-:W-:Y:S01]  /*8340*/  FFMA.FTZ R156, R89, R12.reuse, -R139.reuse ;  /* 0x0000000c599c7223 */ /* 0x180fe2000001088b */
[-CC-:B------:R-:W-:Y:S01]  /*8350*/  FFMA.FTZ R89, R93, R12.reuse, -R139.reuse ;  /* 0x0000000c5d597223 */ /* 0x180fe2000001088b */
[-CC-:B------:R-:W-:Y:S01]  /*8360*/  FFMA.FTZ R93, R97, R12.reuse, -R139.reuse ;  /* 0x0000000c615d7223 */ /* 0x180fe2000001088b */
[-CC-:B------:R-:W-:Y:S01]  /*8370*/  FFMA.FTZ R97, R101, R12.reuse, -R139.reuse ;  /* 0x0000000c65617223 */ /* 0x180fe2000001088b */
[-CC-:B------:R-:W-:Y:S01]  /*8380*/  FFMA.FTZ R101, R105, R12.reuse, -R139.reuse ;  /* 0x0000000c69657223 */ /* 0x180fe2000001088b */
[-CC-:B------:R-:W-:Y:S01]  /*8390*/  FFMA.FTZ R105, R109, R12.reuse, -R139.reuse ;  /* 0x0000000c6d697223 */ /* 0x180fe2000001088b */
[-CC-:B------:R-:W-:Y:S01]  /*83a0*/  FFMA.FTZ R109, R113, R12.reuse, -R139.reuse ;  /* 0x0000000c716d7223 */ /* 0x180fe2000001088b */
[-CC-:B------:R-:W-:Y:S01]  /*83b0*/  FFMA.FTZ R113, R117, R12.reuse, -R139.reuse ;  /* 0x0000000c75717223 */ /* 0x180fe2000001088b */
[-C--:B------:R-:W-:Y:S01]  /*83c0*/  FMUL.FTZ R138, R21, R12.reuse ;  /* 0x0000000c158a7220 */ /* 0x080fe20000410000 */
[-CC-:B------:R-:W-:Y:S01]  /*83d0*/  FFMA.FTZ R117, R121, R12.reuse, -R139.reuse ;  /* 0x0000000c79757223 */ /* 0x180fe2000001088b */
[----:B------:R-:W-:Y:S01]  /*83e0*/  FADD.FTZ R21, -R13, R20 ;  /* 0x000000140d157221 */ /* 0x000fe20000010100 */
[-CC-:B------:R-:W-:Y:S01]  /*83f0*/  FFMA.FTZ R121, R125, R12.reuse, -R139.reuse ;  /* 0x0000000c7d797223 */ /* 0x180fe2000001088b */
[-CC-:B------:R-:W-:Y:S01]  /*8400*/  FFMA.FTZ R125, R129, R12.reuse, -R139.reuse ;  /* 0x0000000c817d7223 */ /* 0x180fe2000001088b */
[-CC-:B------:R-:W-:Y:S01]  /*8410*/  FFMA.FTZ R129, R133, R12.reuse, -R139.reuse ;  /* 0x0000000c85817223 */ /* 0x180fe2000001088b */
[-C--:B------:R-:W-:Y:S01]  /*8420*/  FMUL.FTZ R133, R13, R12.reuse ;  /* 0x0000000c0d857220 */ /* 0x080fe20000410000 */
[-C--:B------:R-:W-:Y:S01]  /*8430*/  FMUL.FTZ R2, R21, R12.reuse ;  /* 0x0000000c15027220 */ /* 0x080fe20000410000 */
[-C--:B------:R-:W-:Y:S01]  /*8440*/  FFMA.FTZ R21, R88, R12.reuse, -R139 ;  /* 0x0000000c58157223 */ /* 0x080fe2000001088b */
[----:B------:R-:W-:Y:S01]  /*8450*/  MUFU.EX2 R0, R138 ;  /* 0x0000008a00007308 */ /* 0x000fe20000000800 */
[-CC-:B------:R-:W-:Y:S01]  /*8460*/  FFMA.FTZ R90, R90, R12.reuse, -R133.reuse ;  /* 0x0000000c5a5a7223 */ /* 0x180fe20000010885 */
[-C--:B------:R-:W-:Y:S01]  /*8470*/  FFMA.FTZ R91, R91, R12.reuse, -R133 ;  /* 0x0000000c5b5b7223 */ /* 0x080fe20000010885 */
[-C--:B------:R-:W-:Y:S01]  /*8480*/  FFMA.FTZ R158, R92, R12.reuse, -R139 ;  /* 0x0000000c5c9e7223 */ /* 0x080fe2000001088b */
[-CC-:B------:R-:W-:Y:S01]  /*8490*/  FFMA.FTZ R94, R94, R12.reuse, -R133.reuse ;  /* 0x0000000c5e5e7223 */ /* 0x180fe20000010885 */
[-C--:B------:R-:W-:Y:S01]  /*84a0*/  FFMA.FTZ R95, R95, R12.reuse, -R133 ;  /* 0x0000000c5f5f7223 */ /* 0x080fe20000010885 */
[-C--:B------:R-:W-:Y:S01]  /*84b0*/  FFMA.FTZ R152, R96, R12.reuse, -R139 ;  /* 0x0000000c60987223 */ /* 0x080fe2000001088b */
[-CC-:B------:R-:W-:Y:S01]  /*84c0*/  FFMA.FTZ R98, R98, R12.reuse, -R133.reuse ;  /* 0x0000000c62627223 */ /* 0x180fe20000010885 */
[----:B------:R-:W-:Y:S01]  /*84d0*/  MUFU.EX2 R2, R2 ;  /* 0x0000000200027308 */ /* 0x000fe20000000800 */
[-C--:B------:R-:W-:Y:S01]  /*84e0*/  FFMA.FTZ R99, R99, R12.reuse, -R133 ;  /* 0x0000000c63637223 */ /* 0x080fe20000010885 */
[-C--:B------:R-:W-:Y:S01]  /*84f0*/  FFMA.FTZ R154, R100, R12.reuse, -R139 ;  /* 0x0000000c649a7223 */ /* 0x080fe2000001088b */
[-CC-:B------:R-:W-:Y:S01]  /*8500*/  FFMA.FTZ R102, R102, R12.reuse, -R133.reuse ;  /* 0x0000000c66667223 */ /* 0x180fe20000010885 */
[-C--:B------:R-:W-:Y:S01]  /*8510*/  FFMA.FTZ R103, R103, R12.reuse, -R133 ;  /* 0x0000000c67677223 */ /* 0x080fe20000010885 */
[-C--:B------:R-:W-:Y:S01]  /*8520*/  FFMA.FTZ R148, R104, R12.reuse, -R139 ;  /* 0x0000000c68947223 */ /* 0x080fe2000001088b */
[-CC-:B------:R-:W-:Y:S01]  /*8530*/  FFMA.FTZ R106, R106, R12.reuse, -R133.reuse ;  /* 0x0000000c6a6a7223 */ /* 0x180fe20000010885 */
[-C--:B------:R-:W-:Y:S01]  /*8540*/  FFMA.FTZ R107, R107, R12.reuse, -R133 ;  /* 0x0000000c6b6b7223 */ /* 0x080fe20000010885 */
[----:B------:R-:W0:Y:S01]  /*8550*/  MUFU.EX2 R21, R21 ;  /* 0x0000001500157308 */ /* 0x000e220000000800 */
[-C--:B------:R-:W-:Y:S01]  /*8560*/  FFMA.FTZ R150, R108, R12.reuse, -R139 ;  /* 0x0000000c6c967223 */ /* 0x080fe2000001088b */
[-CC-:B------:R-:W-:Y:S01]  /*8570*/  FFMA.FTZ R110, R110, R12.reuse, -R133.reuse ;  /* 0x0000000c6e6e7223 */ /* 0x180fe20000010885 */
[-C--:B------:R-:W-:Y:S01]  /*8580*/  FFMA.FTZ R111, R111, R12.reuse, -R133 ;  /* 0x0000000c6f6f7223 */ /* 0x080fe20000010885 */
[-C--:B------:R-:W-:Y:S01]  /*8590*/  FFMA.FTZ R144, R112, R12.reuse, -R139 ;  /* 0x0000000c70907223 */ /* 0x080fe2000001088b */
[-CC-:B------:R-:W-:Y:S01]  /*85a0*/  FFMA.FTZ R114, R114, R12.reuse, -R133.reuse ;  /* 0x0000000c72727223 */ /* 0x180fe20000010885 */
[-C--:B------:R-:W-:Y:S01]  /*85b0*/  FFMA.FTZ R115, R115, R12.reuse, -R133 ;  /* 0x0000000c73737223 */ /* 0x080fe20000010885 */
[-C--:B------:R-:W-:Y:S01]  /*85c0*/  FFMA.FTZ R146, R116, R12.reuse, -R139 ;  /* 0x0000000c74927223 */ /* 0x080fe2000001088b */
[----:B------:R-:W1:Y:S01]  /*85d0*/  MUFU.EX2 R157, R90 ;  /* 0x0000005a009d7308 */ /* 0x000e620000000800 */
[-CC-:B------:R-:W-:Y:S01]  /*85e0*/  FFMA.FTZ R118, R118, R12.reuse, -R133.reuse ;  /* 0x0000000c76767223 */ /* 0x180fe20000010885 */
[-C--:B------:R-:W-:Y:S01]  /*85f0*/  FFMA.FTZ R119, R119, R12.reuse, -R133 ;  /* 0x0000000c77777223 */ /* 0x080fe20000010885 */
[-C--:B------:R-:W-:Y:S01]  /*8600*/  FFMA.FTZ R140, R120, R12.reuse, -R139 ;  /* 0x0000000c788c7223 */ /* 0x080fe2000001088b */
[-CC-:B------:R-:W-:Y:S01]  /*8610*/  FFMA.FTZ R122, R122, R12.reuse, -R133.reuse ;  /* 0x0000000c7a7a7223 */ /* 0x180fe20000010885 */
[-C--:B------:R-:W-:Y:S01]  /*8620*/  FFMA.FTZ R123, R123, R12.reuse, -R133 ;  /* 0x0000000c7b7b7223 */ /* 0x080fe20000010885 */
[-C--:B------:R-:W-:Y:S01]  /*8630*/  FFMA.FTZ R142, R124, R12.reuse, -R139 ;  /* 0x0000000c7c8e7223 */ /* 0x080fe2000001088b */
[-C--:B------:R-:W-:Y:S01]  /*8640*/  FFMA.FTZ R126, R126, R12.reuse, -R133 ;  /* 0x0000000c7e7e7223 */ /* 0x080fe20000010885 */
[----:B------:R-:W2:Y:S01]  /*8650*/  MUFU.EX2 R156, R156 ;  /* 0x0000009c009c7308 */ /* 0x000ea20000000800 */
[----:B0-----:R-:W-:Y:S01]  /*8660*/  FFMA.FTZ R7, R0, R7, R21 ;  /* 0x0000000700077223 */ /* 0x001fe20000010015 */
[-C--:B------:R-:W-:Y:S01]  /*8670*/  FFMA.FTZ R127, R127, R12.reuse, -R133 ;  /* 0x0000000c7f7f7223 */ /* 0x080fe20000010885 */
[-C--:B------:R-:W-:Y:S01]  /*8680*/  FFMA.FTZ R136, R128, R12.reuse, -R139 ;  /* 0x0000000c80887223 */ /* 0x080fe2000001088b */
[-CC-:B------:R-:W-:Y:S01]  /*8690*/  FFMA.FTZ R130, R130, R12.reuse, -R133.reuse ;  /* 0x0000000c82827223 */ /* 0x180fe20000010885 */
[-C--:B------:R-:W-:Y:S01]  /*86a0*/  FFMA.FTZ R131, R131, R12.reuse, -R133 ;  /* 0x0000000c83837223 */ /* 0x080fe20000010885 */
[-C--:B------:R-:W-:Y:S01]  /*86b0*/  FFMA.FTZ R138, R132, R12.reuse, -R139 ;  /* 0x0000000c848a7223 */ /* 0x080fe2000001088b */
[----:B------:R-:W-:Y:S01]  /*86c0*/  FFMA.FTZ R134, R134, R12, -R133 ;  /* 0x0000000c86867223 */ /* 0x000fe20000010885 */
[----:B------:R-:W0:Y:S01]  /*86d0*/  MUFU.EX2 R91, R91 ;  /* 0x0000005b005b7308 */ /* 0x000e220000000800 */
[----:B-1----:R-:W-:Y:S01]  /*86e0*/  FFMA.FTZ R6, R2, R6, R157 ;  /* 0x0000000602067223 */ /* 0x002fe2000001009d */
[----:B------:R-:W-:-:S06]  /*86f0*/  FFMA.FTZ R133, R135, R12, -R133 ;  /* 0x0000000c87857223 */ /* 0x000fcc0000010885 */
        /* <DEDUP_REMOVED lines=92> */
.L_x_1028:
[----:B------:R-:W-:Y:S01]  /*8cc0*/  UIADD3 UR5, UR7, 0x2a860, URZ ;  /* 0x0002a86007057890 */ /* 0x000fe2000fffe03f */
[----:B------:R-:W-:Y:S01]  /*8cd0*/  ISETP.GT.AND P1, PT, R14, R15, PT ;  /* 0x0000000f0e00720c */ /* 0x000fe20003f24270 */
        /* <DEDUP_REMOVED lines=32> */
.L_x_1018:
[----:B------:R-:W-:-:S13]  /*8ee0*/  ISETP.GE.AND P1, PT, R14, R17, PT ;  /* 0x000000110e00720c */ /* 0x000fda0003f26270 */
[----:B------:R-:W-:Y:S05]  /*8ef0*/  @!P1 BRA `(.L_x_1030) ;  /* 0x0000002c00649947 */ /* 0x000fea0003800000 */
[----:B------:R-:W-:Y:S01]  /*8f00*/  IMAD.MOV.U32 R15, RZ, RZ, R13 ;  /* 0x000000ffff0f7224 */ /* 0x000fe200078e000d */
[----:B------:R-:W-:Y:S01]  /*8f10*/  UMOV UR6, UR4 ;  /* 0x0000000400067c82 */ /* 0x000fe20008000000 */
[----:B------:R-:W-:Y:S01]  /*8f20*/  IMAD.MOV.U32 R20, RZ, RZ, R11 ;  /* 0x000000ffff147224 */ /* 0x000fe200078e000b */
[----:B------:R-:W-:Y:S01]  /*8f30*/  ULDC UR60, c[0x0][0x9e4] ;  /* 0x00027900003c7ab9 */ /* 0x000fe20000000800 */
[----:B------:R-:W-:-:S07]  /*8f40*/  IMAD.MOV.U32 R21, RZ, RZ, R3 ;  /* 0x000000ffff157224 */ /* 0x000fce00078e0003 */
.L_x_1049:
[----:B------:R-:W-:-:S04]  /*8f50*/  UIADD3 UR4, UR6, 0x1, URZ ;  /* 0x0000000106047890 */ /* 0x000fc8000fffe03f */
[----:B------:R-:W-:-:S04]  /*8f60*/  UISETP.NE.AND UP0, UPT, UR4, 0x2, UPT ;  /* 0x000000020400788c */ /* 0x000fc8000bf05270 */
[----:B------:R-:W-:Y:S02]  /*8f70*/  USEL UR5, URZ, 0x1, UP0 ;  /* 0x000000013f057887 */ /* 0x000fe40008000000 */
[----:B------:R-:W-:-:S04]  /*8f80*/  USEL UR4, UR4, URZ, UP0 ;  /* 0x0000003f04047287 */ /* 0x000fc80008000000 */
[----:B------:R-:W-:Y:S01]  /*8f90*/  LOP3.LUT R3, R21, UR5, RZ, 0x3c, !PT ;  /* 0x0000000515037c12 */ /* 0x000fe2000f8e3cff */
[----:B------:R-:W-:Y:S07]  /*8fa0*/  @!P0 BRA `(.L_x_1031) ;  /* 0x0000000000048947 */ /* 0x000fee0003800000 */
[----:B------:R-:W-:Y:S01]  /*8fb0*/  BPT.TRAP 0x1 ;  /* 0x000000040000795c */ /* 0x000fe20000300000 */
.L_x_1031:
[----:B------:R-:W-:Y:S01]  /*8fc0*/  ULEA UR7, UR4, UR38, 0x3 ;  /* 0x0000002604077291 */ /* 0x000fe2000f8e183f */
[----:B------:R-:W-:-:S08]  /*8fd0*/  SHF.L.U32 R11, R3, 0x1f, RZ ;  /* 0x0000001f030b7819 */ /* 0x000fd000000006ff */
[----:B------:R0:W1:Y:S01]  /*8fe0*/  SYNCS.PHASECHK.TRANS64.TRYWAIT P1, [UR7+0x2a830], R11 ;  /* 0x02a8300bff0075a7 */ /* 0x0000620008020147 */
[----:B------:R-:W-:Y:S05]  /*8ff0*/  @!P0 BRA `(.L_x_1032) ;  /* 0x0000000000048947 */ /* 0x000fea0003800000 */
[----:B------:R-:W-:Y:S01]  /*9000*/  BPT.TRAP 0x1 ;  /* 0x000000040000795c */ /* 0x000fe20000300000 */
.L_x_1032:
[----:B-1----:R-:W-:Y:S05]  /*9010*/  @P1 BRA `(.L_x_1033) ;  /* 0x0000000000081947 */ /* 0x002fea0003800000 */
[----:B------:R-:W1:Y:S02]  /*9020*/  SYNCS.PHASECHK.TRANS64.TRYWAIT P1, [UR7+0x2a830], R11 ;  /* 0x02a8300bff0075a7 */ /* 0x000e640008020147 */
[----:B-1----:R-:W-:Y:S05]  /*9030*/  @!P1 BRA `(.L_x_1034) ;  /* 0x0000009000789947 */ /* 0x002fea0003800000 */
.L_x_1033:
        /* <DEDUP_REMOVED lines=129> */
.L_x_1035:
[----:B------:R-:W-:Y:S01]  /*9850*/  ULEA UR5, UR6, UR38, 0x3 ;  /* 0x0000002606057291 */ /* 0x000fe2000f8e183f */
[----:B------:R-:W-:-:S08]  /*9860*/  SHF.L.U32 R0, R21, 0x1f, RZ ;  /* 0x0000001f15007819 */ /* 0x000fd000000006ff */
[----:B------:R2:W3:Y:S01]  /*9870*/  SYNCS.PHASECHK.TRANS64.TRYWAIT P1, [UR5+0x2a850], R0 ;  /* 0x02a85000ff0075a7 */ /* 0x0004e20008020145 */
[----:B------:R-:W-:Y:S05]  /*9880*/  @!P0 BRA `(.L_x_1036) ;  /* 0x0000000000048947 */ /* 0x000fea0003800000 */
[----:B------:R-:W-:Y:S01]  /*9890*/  BPT.TRAP 0x1 ;  /* 0x000000040000795c */ /* 0x000fe20000300000 */
.L_x_1036:
[----:B---3--:R-:W-:Y:S05]  /*98a0*/  @P1 BRA `(.L_x_1037) ;  /* 0x0000000000081947 */ /* 0x008fea0003800000 */
[----:B------:R-:W3:Y:S02]  /*98b0*/  SYNCS.PHASECHK.TRANS64.TRYWAIT P1, [UR5+0x2a850], R0 ;  /* 0x02a85000ff0075a7 */ /* 0x000ee40008020145 */
[----:B---3--:R-:W-:Y:S05]  /*98c0*/  @!P1 BRA `(.L_x_1038) ;  /* 0x00000088006c9947 */ /* 0x008fea0003800000 */
.L_x_1037:
        /* <DEDUP_REMOVED lines=38> */
.L_x_1039:
        /* <DEDUP_REMOVED lines=17> */
[C---:B------:R-:W-:Y:S01]  /*9c40*/  VIADD R140, R13.reuse, 0xffffffff ;  /* 0xffffffff0d8c7836 */ /* 0x040fe20000000000 */
[----:B------:R-:W-:-:S05]  /*9c50*/  IADD3 R0, R13, -UR11, R22 ;  /* 0x8000000b0d007c10 */ /* 0x000fca000fffe016 */
[C---:B------:R-:W-:Y:S02]  /*9c60*/  VIADD R138, R0.reuse, UR10 ;  /* 0x0000000a008a7c36 */ /* 0x040fe40008000000 */
[----:B------:R-:W-:Y:S02]  /*9c70*/  VIADD R139, R0, UR6 ;  /* 0x00000006008b7c36 */ /* 0x000fe40008000000 */
[--C-:B0-----:R-:W-:Y:S02]  /*9c80*/  IMAD.IADD R0, R138, 0x1, R21.reuse ;  /* 0x000000018a007824 */ /* 0x101fe400078e0215 */
[----:B------:R-:W-:Y:S01]  /*9c90*/  IMAD.IADD R2, R139, 0x1, R21 ;  /* 0x000000018b027824 */ /* 0x000fe200078e0215 */
[----:B------:R-:W-:Y:S06]  /*9ca0*/  @!P1 BRA `(.L_x_1040) ;  /* 0x0000000000609947 */ /* 0x000fec0003800000 */
[----:B------:R-:W-:Y:S01]  /*9cb0*/  ULDC UR7, c[0x0][0x2f0] ;  /* 0x0000bc0000077ab9 */ /* 0x000fe20000000800 */
[----:B------:R-:W-:Y:S01]  /*9cc0*/  ULDC UR6, c[0x0][0x288] ;  /* 0x0000a20000067ab9 */ /* 0x000fe20000000800 */
        /* <DEDUP_REMOVED lines=13> */
.L_x_1042:
[----:B------:R-:W-:-:S05]  /*9da0*/  IMAD.U32 R21, RZ, RZ, UR60 ;  /* 0x0000003cff157e24 */ /* 0x000fca000f8e00ff */
[----:B------:R-:W-:-:S13]  /*9db0*/  ISETP.NE.AND P1, PT, R21, 0x1, PT ;  /* 0x000000011500780c */ /* 0x000fda0003f25270 */
[----:B------:R-:W0:Y:S02]  /*9dc0*/  @P1 LDC.64 R142, c[0x0][0x9e8] ;  /* 0x00027a00ff8e1b82 */ /* 0x000e240000000a00 */
[----:B0-----:R-:W-:-:S05]  /*9dd0*/  @P1 IMAD.HI.U32 R12, R13, R142, RZ ;  /* 0x0000008e0d0c1227 */ /* 0x001fca00078e00ff */
[----:B------:R-:W-:-:S07]  /*9de0*/  @P1 SHF.R.U32.HI R13, RZ, R143, R12 ;  /* 0x0000008fff0d1219 */ /* 0x000fce000001160c */
.L_x_1043:
[----:B------:R-:W-:Y:S05]  /*9df0*/  BSYNC B0 ;  /* 0x0000000000007941 */ /* 0x000fea0003800000 */
.L_x_1041:
[----:B------:R-:W-:-:S05]  /*9e00*/  IMAD R13, R13, R21, R140 ;  /* 0x000000150d0d7224 */ /* 0x000fca00078e028c */
[----:B------:R-:W-:Y:S02]  /*9e10*/  VIADDMNMX R0, R13, R21, R0, PT ;  /* 0x000000150d007246 */ /* 0x000fe40003800100 */
[----:B------:R-:W-:-:S07]  /*9e20*/  VIMNMX R2, R2, R13, !PT ;  /* 0x0000000d02027248 */ /* 0x000fce0007fe0100 */
.L_x_1040:
        /* <DEDUP_REMOVED lines=135> */
.L_x_1046:
[----:B------:R-:W-:-:S05]  /*a6a0*/  IMAD.U32 R88, RZ, RZ, UR60 ;  /* 0x0000003cff587e24 */ /* 0x000fca000f8e00ff */
[----:B------:R-:W-:-:S13]  /*a6b0*/  ISETP.NE.AND P6, PT, R88, 0x1, PT ;  /* 0x000000015800780c */ /* 0x000fda0003fc5270 */
[----:B------:R-:W0:Y:S02]  /*a6c0*/  @P6 LDC.64 R138, c[0x0][0x9e8] ;  /* 0x00027a00ff8a6b82 */ /* 0x000e240000000a00 */
[----:B0-----:R-:W-:-:S05]  /*a6d0*/  @P6 IMAD.HI.U32 R12, R11, R138, RZ ;  /* 0x0000008a0b0c6227 */ /* 0x001fca00078e00ff */
[----:B------:R-:W-:-:S07]  /*a6e0*/  @P6 SHF.R.U32.HI R11, RZ, R139, R12 ;  /* 0x0000008bff0b6219 */ /* 0x000fce000001160c */
.L_x_1047:
[----:B------:R-:W-:Y:S05]  /*a6f0*/  BSYNC B0 ;  /* 0x0000000000007941 */ /* 0x000fea0003800000 */
.L_x_1045:
[----:B------:R-:W-:-:S05]  /*a700*/  IMAD R11, R11, R88, R140 ;  /* 0x000000580b0b7224 */ /* 0x000fca00078e028c */
[----:B------:R-:W-:Y:S02]  /*a710*/  VIADDMNMX R0, R11, R88, R0, PT ;  /* 0x000000580b007246 */ /* 0x000fe40003800100 */
[----:B------:R-:W-:-:S07]  /*a720*/  VIMNMX R2, R2, R11, !PT ;  /* 0x0000000b02027248 */ /* 0x000fce0007fe0100 */
.L_x_1044:
        /* <DEDUP_REMOVED lines=139> */
[-CC-:B------:R-:W-:Y:S01]  /*afe0*/  FFMA.FTZ R21, R113, R12.reuse, -R94.reuse ;  /* 0x0000000c71157223 */ /* 0x180fe2000001085e */
[-CC-:B------:R-:W-:Y:S01]  /*aff0*/  FFMA.FTZ R142, R13, R12.reuse, -R94.reuse ;  /* 0x0000000c0d8e7223 */ /* 0x180fe2000001085e */
[--C-:B------:R-:W-:Y:S01]  /*b000*/  FFMA.FTZ R146, R89, R12, -R94.reuse ;  /* 0x0000000c59927223 */ /* 0x100fe2000001085e */
[----:B------:R-:W-:Y:S01]  /*b010*/  FMNMX.FTZ R88, R111, R88, !PT ;  /* 0x000000586f587209 */ /* 0x000fe20007810000 */
[--C-:B------:R-:W-:Y:S01]  /*b020*/  FFMA.FTZ R89, R117, R12, -R94.reuse ;  /* 0x0000000c75597223 */ /* 0x100fe2000001085e */
[----:B------:R-:W-:Y:S01]  /*b030*/  FSEL R117, R11, RZ, P1 ;  /* 0x000000ff0b757208 */ /* 0x000fe20000800000 */
[----:B------:R0:W-:Y:S01]  /*b040*/  MUFU.EX2 R131, R2 ;  /* 0x0000000200837308 */ /* 0x0001e20000000800 */
[----:B------:R-:W-:Y:S01]  /*b050*/  FMNMX.FTZ R88, R151, R88, !PT ;  /* 0x0000005897587209 */ /* 0x000fe20007810000 */
[-CC-:B------:R-:W-:Y:S01]  /*b060*/  FFMA.FTZ R167, R167, R12.reuse, -R94.reuse ;  /* 0x0000000ca7a77223 */ /* 0x180fe2000001085e */
[----:B------:R-:W-:Y:S01]  /*b070*/  FFMA.FTZ R156, R175, R12, -R94 ;  /* 0x0000000caf9c7223 */ /* 0x000fe2000001085e */
[----:B------:R-:W-:Y:S01]  /*b080*/  FADD.FTZ R117, -R117, R20 ;  /* 0x0000001475757221 */ /* 0x000fe20000010100 */
[----:B------:R-:W-:Y:S01]  /*b090*/  FMNMX.FTZ R88, R115, R88, !PT ;  /* 0x0000005873587209 */ /* 0x000fe20007810000 */
[-CC-:B------:R-:W-:Y:S01]  /*b0a0*/  FFMA.FTZ R158, R173, R12.reuse, -R94.reuse ;  /* 0x0000000cad9e7223 */ /* 0x180fe2000001085e */
[-CC-:B------:R-:W-:Y:S01]  /*b0b0*/  FFMA.FTZ R169, R169, R12.reuse, -R94.reuse ;  /* 0x0000000ca9a97223 */ /* 0x180fe2000001085e */
[----:B------:R-:W-:Y:S01]  /*b0c0*/  FMUL.FTZ R117, R117, R12 ;  /* 0x0000000c75757220 */ /* 0x000fe20000410000 */
        /* <DEDUP_REMOVED lines=31> */
[----:B------:R-:W-:Y:S01]  /*b2c0*/  FFMA.FTZ R109, R125, R12, -R94 ;  /* 0x0000000c7d6d7223 */ /* 0x000fe2000001085e */
[----:B------:R-:W1:Y:S06]  /*b2d0*/  SHFL.BFLY PT, R113, R0, 0x1, 0x1f ;  /* 0x0c201f0000717f89 */ /* 0x000e6c00000e0000 */
[----:B------:R-:W-:Y:S08]  /*b2e0*/  MUFU.EX2 R150, R150 ;  /* 0x0000009600967308 */ /* 0x000ff00000000800 */
[----:B------:R-:W-:Y:S08]  /*b2f0*/  MUFU.EX2 R105, R105 ;  /* 0x0000006900697308 */ /* 0x000ff00000000800 */
[----:B------:R-:W-:Y:S01]  /*b300*/  MUFU.EX2 R144, R144 ;  /* 0x0000009000907308 */ /* 0x000fe20000000800 */
[----:B-1----:R-:W-:-:S04]  /*b310*/  FMNMX.FTZ R13, R0, R113, !PT ;  /* 0x00000071000d7209 */ /* 0x002fc80007810000 */
[C---:B------:R-:W-:Y:S01]  /*b320*/  FSETP.NEU.FTZ.AND P1, PT, R13.reuse, -INF , PT ;  /* 0xff8000000d00780b */ /* 0x040fe20003f3d000 */
[C---:B------:R-:W-:Y:S02]  /*b330*/  FMUL.FTZ R0, R13.reuse, R12 ;  /* 0x0000000c0d007220 */ /* 0x040fe40000410000 */
[----:B------:R-:W-:Y:S01]  /*b340*/  MUFU.EX2 R21, R21 ;  /* 0x0000001500157308 */ /* 0x000fe20000000800 */
[----:B0-----:R-:W-:Y:S02]  /*b350*/  FSEL R2, R13, RZ, P1 ;  /* 0x000000ff0d027208 */ /* 0x001fe40000800000 */
[----:B------:R-:W-:-:S03]  /*b360*/  FSEL R20, R0, RZ, P1 ;  /* 0x000000ff00147208 */ /* 0x000fc60000800000 */
[----:B------:R-:W-:Y:S02]  /*b370*/  FADD.FTZ R15, -R2, R15 ;  /* 0x0000000f020f7221 */ /* 0x000fe40000010100 */
[----:B------:R-:W0:Y:S01]  /*b380*/  MUFU.EX2 R0, R117 ;  /* 0x0000007500007308 */ /* 0x000e220000000800 */
[-CC-:B------:R-:W-:Y:S01]  /*b390*/  FFMA.FTZ R113, R90, R12.reuse, -R20.reuse ;  /* 0x0000000c5a717223 */ /* 0x180fe20000010814 */
[-CC-:B------:R-:W-:Y:S01]  /*b3a0*/  FFMA.FTZ R91, R91, R12.reuse, -R20.reuse ;  /* 0x0000000c5b5b7223 */ /* 0x180fe20000010814 */
[-C--:B------:R-:W-:Y:S01]  /*b3b0*/  FMUL.FTZ R15, R15, R12.reuse ;  /* 0x0000000c0f0f7220 */ /* 0x080fe20000410000 */
        /* <DEDUP_REMOVED lines=21> */
[----:B------:R-:W-:Y:S01]  /*b510*/  FADD.FTZ R88, R158, R7 ;  /* 0x000000079e587221 */ /* 0x000fe20000010000 */
[-CC-:B------:R-:W-:Y:S01]  /*b520*/  FFMA.FTZ R161, R161, R12.reuse, -R20.reuse ;  /* 0x0000000ca1a17223 */ /* 0x180fe20000010814 */
[-CC-:B------:R-:W-:Y:S01]  /*b530*/  FFMA.FTZ R127, R127, R12.reuse, -R20.reuse ;  /* 0x0000000c7f7f7223 */ /* 0x180fe20000010814 */
[-C--:B------:R-:W-:Y:S01]  /*b540*/  FFMA.FTZ R165, R165, R12.reuse, -R20 ;  /* 0x0000000ca5a57223 */ /* 0x080fe20000010814 */
[----:B------:R-:W-:Y:S01]  /*b550*/  FADD.FTZ R7, R169, R88 ;  /* 0x00000058a9077221 */ /* 0x000fe20000010000 */
[-CC-:B------:R-:W-:Y:S01]  /*b560*/  FFMA.FTZ R137, R137, R12.reuse, -R20.reuse ;  /* 0x0000000c89897223 */ /* 0x180fe20000010814 */
[--C-:B------:R-:W-:Y:S01]  /*b570*/  FFMA.FTZ R141, R141, R12, -R20.reuse ;  /* 0x0000000c8d8d7223 */ /* 0x100fe20000010814 */
[----:B------:R-:W2:Y:S01]  /*b580*/  MUFU.EX2 R139, R139 ;  /* 0x0000008b008b7308 */ /* 0x000ea20000000800 */
[----:B-1----:R-:W-:Y:S01]  /*b590*/  FFMA.FTZ R6, R2, R6, R113 ;  /* 0x0000000602067223 */ /* 0x002fe20000010071 */
[----:B------:R-:W-:Y:S01]  /*b5a0*/  FADD.FTZ R88, R152, R7 ;  /* 0x0000000798587221 */ /* 0x000fe20000010000 */
[----:B------:R-:W-:-:S03]  /*b5b0*/  FFMA.FTZ R20, R135, R12, -R20 ;  /* 0x0000000c87147223 */ /* 0x000fc60000010814 */
        /* <DEDUP_REMOVED lines=70> */
[----:B0-----:R-:W-:Y:S01]  /*ba20*/  FADD.FTZ R6, R129, R6 ;  /* 0x0000000681067221 */ /* 0x001fe20000010000 */
[----:B--2---:R-:W-:-:S03]  /*ba30*/  FADD.FTZ R7, R97, R88 ;  /* 0x0000005861077221 */ /* 0x004fc60000010000 */
[----:B-1----:R-:W-:Y:S01]  /*ba40*/  FADD.FTZ R6, R20, R6 ;  /* 0x0000000614067221 */ /* 0x002fe20000010000 */
[----:B------:R-:W-:Y:S06]  /*ba50*/  @!P0 BRA `(.L_x_1048) ;  /* 0x0000000000048947 */ /* 0x000fec0003800000 */
[----:B------:R-:W-:Y:S01]  /*ba60*/  BPT.TRAP 0x1 ;  /* 0x000000040000795c */ /* 0x000fe20000300000 */
.L_x_1048:
[----:B------:R-:W-:Y:S01]  /*ba70*/  UIADD3 UR5, UR5, 0x2a860, URZ ;  /* 0x0002a86005057890 */ /* 0x000fe2000fffe03f */
[C---:B------:R-:W-:Y:S01]  /*ba80*/  ISETP.GT.AND P1, PT, R14.reuse, R17, PT ;  /* 0x000000110e00720c */ /* 0x040fe20003f24270 */
[----:B------:R-:W-:Y:S01]  /*ba90*/  UMOV UR6, UR4 ;  /* 0x0000000400067c82 */ /* 0x000fe20008000000 */
[----:B------:R-:W-:Y:S01]  /*baa0*/  F2FP.BF16.F32.PACK_AB R159, R95, R139 ;  /* 0x0000008b5f9f723e */ /* 0x000fe200000010ff */
[----:B------:R-:W-:Y:S01]  /*bab0*/  UPRMT UR5, UR61, 0x654, UR5 ;  /* 0x000006543d057896 */ /* 0x000fe20008000005 */
[----:B------:R-:W-:Y:S01]  /*bac0*/  F2FP.BF16.F32.PACK_AB R154, R155, R154 ;  /* 0x0000009a9b9a723e */ /* 0x000fe200000010ff */
[----:B------:R-:W-:Y:S01]  /*bad0*/  VIADD R14, R14, 0xffffffff ;  /* 0xffffffff0e0e7836 */ /* 0x000fe20000000000 */
[----:B------:R-:W-:Y:S02]  /*bae0*/  F2FP.BF16.F32.PACK_AB R153, R99, R143 ;  /* 0x0000008f6399723e */ /* 0x000fe400000010ff */
[----:B------:R-:W-:Y:S02]  /*baf0*/  F2FP.BF16.F32.PACK_AB R155, R103, R145 ;  /* 0x00000091679b723e */ /* 0x000fe400000010ff */
[----:B------:R-:W-:-:S02]  /*bb00*/  F2FP.BF16.F32.PACK_AB R149, R107, R147 ;  /* 0x000000936b95723e */ /* 0x000fc400000010ff */
[----:B------:R-:W-:Y:S01]  /*bb10*/  SYNCS.ARRIVE.TRANS64.RED.A1T0 RZ, [UR5], RZ ;  /* 0x000000ffffff79a7 */ /* 0x000fe20008100405 */
[----:B------:R-:W-:Y:S01]  /*bb20*/  F2FP.BF16.F32.PACK_AB R144, R21, R144 ;  /* 0x000000901590723e */ /* 0x000fe200000010ff */
[----:B------:R-:W-:Y:S01]  /*bb30*/  IMAD.MOV.U32 R21, RZ, RZ, R3 ;  /* 0x000000ffff157224 */ /* 0x000fe200078e0003 */
[----:B------:R-:W-:Y:S01]  /*bb40*/  F2FP.BF16.F32.PACK_AB R141, R123, R15 ;  /* 0x0000000f7b8d723e */ /* 0x000fe200000010ff */
[----:B------:R-:W-:Y:S01]  /*bb50*/  IMAD.MOV.U32 R15, RZ, RZ, R13 ;  /* 0x000000ffff0f7224 */ /* 0x000fe200078e000d */
[----:B------:R-:W-:Y:S01]  /*bb60*/  F2FP.BF16.F32.PACK_AB R139, R20, R129 ;  /* 0x00000081148b723e */ /* 0x000fe200000010ff */
[----:B------:R-:W-:Y:S01]  /*bb70*/  IMAD.MOV.U32 R20, RZ, RZ, R11 ;  /* 0x000000ffff147224 */ /* 0x000fe200078e000b */
        /* <DEDUP_REMOVED lines=15> */
[----:B------:R-:W-:Y:S01]  /*bc70*/  F2FP.BF16.F32.PACK_AB R138, R97, R138 ;  /* 0x0000008a618a723e */ /* 0x000fe200000010ff */
[----:B------:R-:W-:Y:S06]  /*bc80*/  @P1 BRA `(.L_x_1049) ;  /* 0xffffffd000b01947 */ /* 0x000fec000383ffff */
.L_x_1030:
        /* <DEDUP_REMOVED lines=67> */
.L_x_1050:
[----:B------:R-:W-:Y:S01]  /*c0c0*/  ULEA UR5, UR4, UR38, 0x3 ;  /* 0x0000002604057291 */ /* 0x000fe2000f8e183f */
[----:B------:R-:W-:-:S08]  /*c0d0*/  SHF.L.U32 R3, R3, 0x1f, RZ ;  /* 0x0000001f03037819 */ /* 0x000fd000000006ff */
[----:B------:R0:W1:Y:S01]  /*c0e0*/  SYNCS.PHASECHK.TRANS64.TRYWAIT P1, [UR5+0x2a850], R3 ;  /* 0x02a85003ff0075a7 */ /* 0x0000620008020145 */
[----:B------:R-:W-:Y:S05]  /*c0f0*/  @!P0 BRA `(.L_x_1051) ;  /* 0x0000000000048947 */ /* 0x000fea0003800000 */
[----:B------:R-:W-:Y:S01]  /*c100*/  BPT.TRAP 0x1 ;  /* 0x000000040000795c */ /* 0x000fe20000300000 */
.L_x_1051:
[----:B-1----:R-:W-:Y:S05]  /*c110*/  @P1 BRA `(.L_x_1052) ;  /* 0x0000000000081947 */ /* 0x002fea0003800000 */
[----:B------:R-:W1:Y:S02]  /*c120*/  SYNCS.PHASECHK.TRANS64.TRYWAIT P1, [UR5+0x2a850], R3 ;  /* 0x02a85003ff0075a7 */ /* 0x000e640008020145 */
[----:B-1----:R-:W-:Y:S05]  /*c130*/  @!P1 BRA `(.L_x_1053) ;  /* 0x0000006000689947 */ /* 0x002fea0003800000 */
.L_x_1052:
[----:B------:R-:W-:Y:S01]  /*c140*/  UIADD3 UR38, UR38, 0x400, URZ ;  /* 0x0000040026267890 */ /* 0x000fe2000fffe03f */
[----:B------:R-:W-:Y:S01]  /*c150*/  WARPGROUP.ARRIVE ;  /* 0x00000000000079c5 */ /* 0x000fe20000000000 */
[----:B------:R-:W-:Y:S01]  /*c160*/  UMOV UR7, 0x40000040 ;  /* 0x4000004000077882 */ /* 0x000fe20000000000 */
[----:B-1----:R-:W1:Y:S01]  /*c170*/  SHFL.BFLY PT, R0, R7, 0x2, 0x1f ;  /* 0x0c401f0007007f89 */ /* 0x002e6200000e0000 */
[----:B------:R-:W-:Y:S01]  /*c180*/  USHF.R.U32.HI UR38, URZ, 0x4, UR38 ;  /* 0x000000043f267899 */ /* 0x000fe20008011626 */
[----:B------:R-:W-:Y:S02]  /*c190*/  IMAD.MOV.U32 R4, RZ, RZ, RZ ;  /* 0x000000ffff047224 */ /* 0x000fe400078e00ff */
[----:B0-----:R-:W0:Y:S01]  /*c1a0*/  SHFL.BFLY PT, R3, R6, 0x2, 0x1f ;  /* 0x0c401f0006037f89 */ /* 0x001e2200000e0000 */
[----:B------:R-:W-:-:S04]  /*c1b0*/  ULOP3.LUT UR38, UR38, 0x3fff, URZ, 0xc0, !UPT ;  /* 0x00003fff26267892 */ /* 0x000fc8000f8ec03f */
[----:B------:R-:W-:-:S04]  /*c1c0*/  ULOP3.LUT UR38, UR38, 0x3000000, URZ, 0xfc, !UPT ;  /* 0x0300000026267892 */ /* 0x000fc8000f8efc3f */
[----:B------:R-:W-:-:S07]  /*c1d0*/  UIMAD UR4, UR4, 0x600, UR38 ;  /* 0x00000600040478a4 */ /* 0x000fce000f8e0226 */
[----:B------:R-:W-:Y:S02]  /*c1e0*/  UMOV UR6, UR4 ;  /* 0x0000000400067c82 */ /* 0x000fe40008000000 */
[----:B------:R-:W-:Y:S01]  /*c1f0*/  HGMMA.64x128x16.F32.BF16 R24, R156, gdesc[UR4].tnspB, R24, gsb0 ;  /* 0x41e000049c187df0 */ /* 0x000fe20008001818 */
[----:B------:R-:W-:Y:S01]  /*c200*/  UIADD3 UR6, UR4, 0x80, URZ ;  /* 0x0000008004067890 */ /* 0x000fe2000fffe03f */
[----:B-1----:R-:W-:Y:S01]  /*c210*/  FADD.FTZ R0, R0, R7 ;  /* 0x0000000700007221 */ /* 0x002fe20000010000 */
[----:B------:R-:W-:Y:S01]  /*c220*/  UMOV UR7, 0x40000040 ;  /* 0x4000004000077882 */ /* 0x000fe20000000000 */
[----:B------:R-:W-:Y:S02]  /*c230*/  IMAD.MOV.U32 R7, RZ, RZ, RZ ;  /* 0x000000ffff077224 */ /* 0x000fe400078e00ff */
[----:B0-----:R-:W-:Y:S01]  /*c240*/  FADD.FTZ R2, R3, R6 ;  /* 0x0000000603027221 */ /* 0x001fe20000010000 */
[----:B------:R-:W-:Y:S01]  /*c250*/  IMAD.MOV.U32 R6, RZ, RZ, -0x800000 ;  /* 0xff800000ff067424 */ /* 0x000fe200078e00ff */
[----:B------:R-:W0:Y:S04]  /*c260*/  SHFL.BFLY PT, R3, R0, 0x1, 0x1f ;  /* 0x0c201f0000037f89 */ /* 0x000e2800000e0000 */
[----:B------:R-:W1:Y:S01]  /*c270*/  SHFL.BFLY PT, R5, R2, 0x1, 0x1f ;  /* 0x0c201f0002057f89 */ /* 0x000e6200000e0000 */
[----:B0-----:R-:W-:Y:S01]  /*c280*/  FADD.FTZ R9, R0, R3 ;  /* 0x0000000300097221 */ /* 0x001fe20000010000 */
[----:B------:R-:W-:-:S02]  /*c290*/  IMAD.MOV.U32 R0, RZ, RZ, -0x800000 ;  /* 0xff800000ff007424 */ /* 0x000fc400078e00ff */
        /* <DEDUP_REMOVED lines=40> */
.L_x_1054:
        /* <DEDUP_REMOVED lines=68> */
.L_x_976:
[----:B------:R-:W-:Y:S05]  /*c960*/  @P0 BRA `(.L_x_1055) ;  /* 0x0000001400340947 */ /* 0x000fea0003800000 */
[----:B------:R-:W0:Y:S01]  /*c970*/  S2R R7, SR_TID.X ;  /* 0x0000000000077919 */ /* 0x000e220000002100 */
[----:B------:R-:W1:Y:S01]  /*c980*/  LDC R21, c[0x0][0xbe8] ;  /* 0x0002fa00ff157b82 */ /* 0x000e620000000800 */
[----:B------:R-:W-:Y:S01]  /*c990*/  ULDC.64 UR4, c[0x0][0xbd0] ;  /* 0x0002f40000047ab9 */ /* 0x000fe20000000a00 */
[----:B------:R-:W-:Y:S01]  /*c9a0*/  ULDC.64 UR6, c[0x0][0xb38] ;  /* 0x0002ce0000067ab9 */ /* 0x000fe20000000a00 */
[----:B------:R-:W2:Y:S01]  /*c9b0*/  S2R R20, SR_CTAID.X ;  /* 0x0000000000147919 */ /* 0x000ea20000002500 */
[----:B------:R-:W-:Y:S04]  /*c9c0*/  BSSY B0, `(.L_x_1056) ;  /* 0x00000e3000007945 */ /* 0x000fe80003800000 */
        /* <DEDUP_REMOVED lines=12> */
[----:B------:R-:W-:-:S03]  /*ca90*/  LOP3.LUT R8, R8, 0xfffffffc, RZ, 0xc0, !PT ;  /* 0xfffffffc08087812 */ /* 0x000fc600078ec0ff */
[C---:B------:R-:W-:Y:S01]  /*caa0*/  IMAD.IADD R22, R7.reuse, 0x1, -R10 ;  /* 0x0000000107167824 */ /* 0x040fe200078e0a0a */
[----:B------:R-:W-:Y:S01]  /*cab0*/  SHF.R.S32.HI R10, RZ, 0x7, R9 ;  /* 0x00000007ff0a7819 */ /* 0x000fe20000011409 */
[----:B------:R-:W-:Y:S01]  /*cac0*/  IMAD.IADD R14, R7, 0x1, -R8 ;  /* 0x00000001070e7824 */ /* 0x000fe200078e0a08 */
[----:B------:R-:W5:Y:S02]  /*cad0*/  @P0 LDC R23, c[0x0][0xbf0] ;  /* 0x0002fc00ff170b82 */ /* 0x000f640000000800 */
[----:B------:R-:W-:Y:S02]  /*cae0*/  SHF.R.S32.HI R11, RZ, 0x1f, R22 ;  /* 0x0000001fff0b7819 */ /* 0x000fe40000011416 */
[----:B------:R-:W-:Y:S02]  /*caf0*/  LEA.HI R7, R9, R10, RZ, 0x1 ;  /* 0x0000000a09077211 */ /* 0x000fe400078f08ff */
[CC--:B------:R-:W-:Y:S02]  /*cb00*/  LEA.HI R88, R11.reuse, R22.reuse, RZ, 0x2 ;  /* 0x000000160b587211 */ /* 0x0c0fe400078f10ff */
[----:B------:R-:W-:Y:S01]  /*cb10*/  LEA.HI R11, R11, R22, RZ, 0x5 ;  /* 0x000000160b0b7211 */ /* 0x000fe200078f28ff */
[----:B------:R-:W1:Y:S01]  /*cb20*/  LDC.64 R74, c[0x0][0xb40] ;  /* 0x0002d000ff4a7b82 */ /* 0x000e620000000a00 */
[----:B------:R-:W-:-:S02]  /*cb30*/  SHF.R.S32.HI R12, RZ, 0x2, R88 ;  /* 0x00000002ff0c7819 */ /* 0x000fc40000011458 */
[----:B------:R-:W-:Y:S02]  /*cb40*/  SHF.R.S32.HI R13, RZ, 0x1f, R88 ;  /* 0x0000001fff0d7819 */ /* 0x000fe40000011458 */
[----:B------:R-:W-:Y:S02]  /*cb50*/  LOP3.LUT R7, R7, 0x3fffffe, RZ, 0xc0, !PT ;  /* 0x03fffffe07077812 */ /* 0x000fe400078ec0ff */
[----:B------:R-:W-:Y:S01]  /*cb60*/  LEA.HI R13, R13, R12, RZ, 0x3 ;  /* 0x0000000c0d0d7211 */ /* 0x000fe200078f18ff */
[----:B------:R-:W1:Y:S01]  /*cb70*/  @P0 LDC R89, c[0x0][0xbec] ;  /* 0x0002fb00ff590b82 */ /* 0x000e620000000800 */
[----:B------:R-:W-:Y:S01]  /*cb80*/  LEA.HI R9, R14, R14, RZ, 0x1 ;  /* 0x0000000e0e097211 */ /* 0x000fe200078f08ff */
[----:B------:R-:W-:Y:S01]  /*cb90*/  IMAD.IADD R7, R10, 0x1, -R7 ;  /* 0x000000010a077824 */ /* 0x000fe200078e0a07 */
[----:B------:R-:W-:Y:S02]  /*cba0*/  LOP3.LUT R13, R13, 0xfffffff8, RZ, 0xc0, !PT ;  /* 0xfffffff80d0d7812 */ /* 0x000fe400078ec0ff */
[----:B------:R-:W-:-:S02]  /*cbb0*/  SHF.R.S32.HI R11, RZ, 0x5, R11 ;  /* 0x00000005ff0b7819 */ /* 0x000fc4000001140b */
[----:B------:R-:W-:Y:S01]  /*cbc0*/  LOP3.LUT R9, R9, 0x1ffffffe, RZ, 0xc0, !PT ;  /* 0x1ffffffe09097812 */ /* 0x000fe200078ec0ff */
[----:B------:R-:W-:Y:S01]  /*cbd0*/  IMAD.IADD R8, R12, 0x1, -R13 ;  /* 0x000000010c087824 */ /* 0x000fe200078e0a0d */
[----:B------:R-:W-:Y:S01]  /*cbe0*/  SHF.R.S32.HI R12, RZ, 0x1f, R19 ;  /* 0x0000001fff0c7819 */ /* 0x000fe20000011413 */
[----:B------:R-:W1:Y:S02]  /*cbf0*/  @P0 LDC R90, c[0x0][0xbf0] ;  /* 0x0002fc00ff5a0b82 */ /* 0x000e640000000800 */
[----:B------:R-:W-:Y:S02]  /*cc00*/  IMAD R8, R11, 0x10, R8 ;  /* 0x000000100b087824 */ /* 0x000fe400078e0208 */
[----:B------:R-:W-:Y:S02]  /*cc10*/  IMAD R10, R12, UR4, RZ ;  /* 0x000000040c0a7c24 */ /* 0x000fe4000f8e02ff */
[----:B------:R-:W-:Y:S02]  /*cc20*/  IMAD.IADD R14, R14, 0x1, -R9 ;  /* 0x000000010e0e7824 */ /* 0x000fe400078e0a09 */
[----:B------:R-:W-:-:S02]  /*cc30*/  IMAD R7, R7, 0x40, R8 ;  /* 0x0000004007077824 */ /* 0x000fc400078e0208 */
[----:B------:R-:W-:Y:S01]  /*cc40*/  IMAD.WIDE.U32 R8, R19, UR4, RZ ;  /* 0x0000000413087c25 */ /* 0x000fe2000f8e00ff */
[----:B---3--:R-:W-:-:S03]  /*cc50*/  USHF.R.S32.HI UR4, URZ, 0x1f, UR9 ;  /* 0x0000001f3f047899 */ /* 0x008fc60008011409 */
[----:B------:R-:W-:Y:S02]  /*cc60*/  IMAD R13, R19, UR5, R10 ;  /* 0x00000005130d7c24 */ /* 0x000fe4000f8e020a */
[----:B------:R-:W-:Y:S02]  /*cc70*/  IMAD R12, R12, UR6, RZ ;  /* 0x000000060c0c7c24 */ /* 0x000fe4000f8e02ff */
[----:B------:R-:W-:Y:S02]  /*cc80*/  IMAD.IADD R9, R9, 0x1, R13 ;  /* 0x0000000109097824 */ /* 0x000fe400078e020d */
[----:B------:R-:W-:Y:S02]  /*cc90*/  IMAD R13, R19, UR7, R12 ;  /* 0x00000007130d7c24 */ /* 0x000fe4000f8e020c */
[----:B------:R-:W-:Y:S02]  /*cca0*/  IMAD R12, R14, 0x8, R7 ;  /* 0x000000080e0c7824 */ /* 0x000fe400078e0207 */
[----:B----4-:R-:W-:-:S02]  /*ccb0*/  IMAD R14, R72, UR4, RZ ;  /* 0x00000004480e7c24 */ /* 0x010fc4000f8e02ff */
[----:B--2---:R-:W-:Y:S02]  /*ccc0*/  IMAD R12, R20, 0x80, R12 ;  /* 0x00000080140c7824 */ /* 0x004fe400078e020c */
[----:B------:R-:W-:Y:S01]  /*ccd0*/  IMAD.WIDE.U32 R10, R19, UR6, RZ ;  /* 0x00000006130a7c25 */ /* 0x000fe2000f8e00ff */
[----:B------:R-:W-:-:S03]  /*cce0*/  ULDC.64 UR6, c[0x0][0xb48] ;  /* 0x0002d20000067ab9 */ /* 0x000fc60000000a00 */
[----:B------:R-:W-:Y:S02]  /*ccf0*/  IMAD R15, R73, UR9, R14 ;  /* 0x00000009490f7c24 */ /* 0x000fe4000f8e020e */
[----:B0-----:R-:W-:-:S04]  /*cd00*/  @P0 IMAD.HI.U32 R14, R12, R17, RZ ;  /* 0x000000110c0e0227 */ /* 0x001fc800078e00ff */
[----:B------:R-:W-:Y:S02]  /*cd10*/  IMAD.MOV R19, RZ, RZ, -R19 ;  /* 0x000000ffff137224 */ /* 0x000fe400078e0a13 */
[----:B------:R-:W-:Y:S02]  /*cd20*/  IMAD.IADD R11, R11, 0x1, R13 ;  /* 0x000000010b0b7824 */ /* 0x000fe400078e020d */
[----:B------:R-:W-:Y:S01]  /*cd30*/  IMAD.MOV.U32 R13, RZ, RZ, R12 ;  /* 0x000000ffff0d7224 */ /* 0x000fe200078e000c */
[----:B-----5:R-:W-:Y:S01]  /*cd40*/  @P0 SHF.R.U32.HI R13, RZ, R23, R14 ;  /* 0x00000017ff0d0219 */ /* 0x020fe2000001160e */
[----:B-1----:R-:W-:Y:S01]  /*cd50*/  IMAD R16, R74, UR4, RZ ;  /* 0x000000044a107c24 */ /* 0x002fe2000f8e02ff */
[----:B------:R-:W-:Y:S01]  /*cd60*/  ULDC.64 UR4, c[0x0][0xbe0] ;  /* 0x0002f80000047ab9 */ /* 0x000fe20000000a00 */
[----:B------:R-:W-:Y:S02]  /*cd70*/  IMAD R23, R18, R19, UR8 ;  /* 0x0000000812177e24 */ /* 0x000fe4000f8e0213 */
[----:B------:R-:W-:-:S04]  /*cd80*/  IMAD.WIDE.U32 R8, R72, UR9, R8 ;  /* 0x0000000948087c25 */ /* 0x000fc8000f8e0008 */
[----:B------:R-:W-:Y:S01]  /*cd90*/  IMAD R17, R75, UR9, R16 ;  /* 0x000000094b117c24 */ /* 0x000fe2000f8e0210 */
[----:B------:R-:W-:Y:S01]  /*cda0*/  SHF.R.S32.HI R16, RZ, 0x1f, R23 ;  /* 0x0000001fff107819 */ /* 0x000fe20000011417 */
[----:B------:R-:W-:Y:S01]  /*cdb0*/  IMAD.WIDE.U32 R10, R74, UR9, R10 ;  /* 0x000000094a0a7c25 */ /* 0x000fe2000f8e000a */
[----:B------:R-:W-:-:S03]  /*cdc0*/  ULDC.64 UR8, c[0x0][0xb28] ;  /* 0x0002ca0000087ab9 */ /* 0x000fc60000000a00 */
[----:B------:R-:W-:Y:S02]  /*cdd0*/  IMAD.IADD R9, R9, 0x1, R15 ;  /* 0x0000000109097824 */ /* 0x000fe400078e020f */
[----:B------:R-:W-:-:S04]  /*cde0*/  @P0 IMAD.HI.U32 R89, R12, R89, RZ ;  /* 0x000000590c590227 */ /* 0x000fc800078e00ff */
[----:B------:R-:W-:Y:S02]  /*cdf0*/  IMAD.IADD R11, R11, 0x1, R17 ;  /* 0x000000010b0b7824 */ /* 0x000fe400078e0211 */
[----:B------:R-:W-:Y:S02]  /*ce00*/  IMAD R17, R16, UR6, RZ ;  /* 0x0000000610117c24 */ /* 0x000fe4000f8e02ff */
[----:B------:R-:W-:-:S04]  /*ce10*/  IMAD.WIDE.U32 R8, R23, UR4, R8 ;  /* 0x0000000417087c25 */ /* 0x000fc8000f8e0008 */
[----:B------:R-:W-:Y:S01]  /*ce20*/  IMAD.MOV.U32 R15, RZ, RZ, R12 ;  /* 0x000000ffff0f7224 */ /* 0x000fe200078e000c */
[----:B------:R-:W-:Y:S01]  /*ce30*/  @P0 SHF.R.U32.HI R15, RZ, R90, R89 ;  /* 0x0000005aff0f0219 */ /* 0x000fe20000011659 */
[----:B------:R-:W-:Y:S01]  /*ce40*/  IMAD R14, R16, UR4, RZ ;  /* 0x00000004100e7c24 */ /* 0x000fe2000f8e02ff */
[----:B------:R-:W-:Y:S01]  /*ce50*/  IADD3 R8, P0, R13, R8, RZ ;  /* 0x000000080d087210 */ /* 0x000fe20007f1e0ff */
[C---:B------:R-:W-:Y:S01]  /*ce60*/  IMAD R19, R23.reuse, UR7, R17 ;  /* 0x0000000717137c24 */ /* 0x040fe2000f8e0211 */
[--C-:B------:R-:W-:Y:S01]  /*ce70*/  SHF.R.S32.HI R17, RZ, 0x1f, R13.reuse ;  /* 0x0000001fff117819 */ /* 0x100fe2000001140d */
[----:B------:R-:W-:Y:S02]  /*ce80*/  IMAD.MOV R13, RZ, RZ, -R13 ;  /* 0x000000ffff0d7224 */ /* 0x000fe400078e0a0d */
[----:B------:R-:W-:Y:S01]  /*ce90*/  IMAD R16, R23, UR5, R14 ;  /* 0x0000000517107c24 */ /* 0x000fe2000f8e020e */
[--C-:B------:R-:W-:Y:S01]  /*cea0*/  SHF.R.S32.HI R14, RZ, 0x1f, R15.reuse ;  /* 0x0000001fff0e7819 */ /* 0x100fe2000001140f */
[----:B------:R-:W-:Y:S01]  /*ceb0*/  IMAD.MOV R18, RZ, RZ, -R15 ;  /* 0x000000ffff127224 */ /* 0x000fe200078e0a0f */
[----:B------:R-:W-:Y:S01]  /*cec0*/  ULDC.64 UR4, c[0x0][0xb30] ;  /* 0x0002cc0000047ab9 */ /* 0x000fe20000000a00 */
[----:B------:R-:W-:Y:S01]  /*ced0*/  IMAD R13, R21, R13, R12 ;  /* 0x0000000d150d7224 */ /* 0x000fe200078e020c */
[----:B------:R-:W-:Y:S01]  /*cee0*/  IADD3.X R9, R17, R9, R16, P0, !PT ;  /* 0x0000000911097210 */ /* 0x000fe200007fe410 */
[----:B------:R-:W-:Y:S01]  /*cef0*/  IMAD.WIDE.U32 R10, R23, UR6, R10 ;  /* 0x00000006170a7c25 */ /* 0x000fe2000f8e000a */
[----:B------:R-:W-:-:S03]  /*cf00*/  ULDC.64 UR6, c[0x0][0xbc8] ;  /* 0x0002f20000067ab9 */ /* 0x000fc60000000a00 */
[----:B------:R-:W-:Y:S02]  /*cf10*/  IMAD R14, R14, UR4, RZ ;  /* 0x000000040e0e7c24 */ /* 0x000fe4000f8e02ff */
[----:B------:R-:W-:Y:S01]  /*cf20*/  IMAD R17, R21, R18, R12 ;  /* 0x0000001215117224 */ /* 0x000fe200078e020c */
[----:B------:R-:W-:Y:S01]  /*cf30*/  SHF.R.S32.HI R12, RZ, 0x1f, R13 ;  /* 0x0000001fff0c7819 */ /* 0x000fe2000001140d */
[----:B------:R-:W-:Y:S02]  /*cf40*/  IMAD.IADD R11, R11, 0x1, R19 ;  /* 0x000000010b0b7824 */ /* 0x000fe400078e0213 */
[C---:B------:R-:W-:Y:S01]  /*cf50*/  IMAD R19, R15.reuse, UR5, R14 ;  /* 0x000000050f137c24 */ /* 0x040fe2000f8e020e */
[----:B------:R-:W-:Y:S01]  /*cf60*/  SHF.R.S32.HI R14, RZ, 0x1f, R17 ;  /* 0x0000001fff0e7819 */ /* 0x000fe20000011411 */
[----:B------:R-:W-:Y:S01]  /*cf70*/  IMAD.WIDE.U32 R10, R15, UR4, R10 ;  /* 0x000000040f0a7c25 */ /* 0x000fe2000f8e000a */
[----:B------:R-:W0:Y:S01]  /*cf80*/  S2UR UR5, SR_CgaCtaId ;  /* 0x00000000000579c3 */ /* 0x000e220000008800 */
[----:B------:R-:W-:-:S02]  /*cf90*/  UMOV UR4, 0x400 ;  /* 0x0000040000047882 */ /* 0x000fc40000000000 */
[----:B------:R-:W-:Y:S02]  /*cfa0*/  IMAD R12, R12, UR6, RZ ;  /* 0x000000060c0c7c24 */ /* 0x000fe4000f8e02ff */
[----:B------:R-:W-:Y:S02]  /*cfb0*/  IMAD.IADD R11, R11, 0x1, R19 ;  /* 0x000000010b0b7824 */ /* 0x000fe400078e0213 */
[----:B------:R-:W-:Y:S02]  /*cfc0*/  IMAD R14, R14, UR8, RZ ;  /* 0x000000080e0e7c24 */ /* 0x000fe4000f8e02ff */
[C---:B------:R-:W-:Y:S02]  /*cfd0*/  IMAD R15, R13.reuse, UR7, R12 ;  /* 0x000000070d0f7c24 */ /* 0x040fe4000f8e020c */
[----:B------:R-:W-:Y:S01]  /*cfe0*/  IMAD.WIDE.U32 R8, R13, UR6, R8 ;  /* 0x000000060d087c25 */ /* 0x000fe2000f8e0008 */
[----:B------:R-:W-:-:S03]  /*cff0*/  ULDC.64 UR6, c[0x0][0xba8] ;  /* 0x0002ea0000067ab9 */ /* 0x000fc60000000a00 */
[C---:B------:R-:W-:Y:S01]  /*d000*/  IMAD R19, R17.reuse, UR9, R14 ;  /* 0x0000000911137c24 */ /* 0x040fe2000f8e020e */
[----:B------:R-:W-:Y:S01]  /*d010*/  LEA R12, P0, R8, UR6, 0x2 ;  /* 0x00000006080c7c11 */ /* 0x000fe2000f8010ff */
[----:B------:R-:W-:Y:S01]  /*d020*/  IMAD.WIDE.U32 R10, R17, UR8, R10 ;  /* 0x00000008110a7c25 */ /* 0x000fe2000f8e000a */
[----:B------:R-:W-:Y:S01]  /*d030*/  ULDC.64 UR8, c[0x0][0xb00] ;  /* 0x0002c00000087ab9 */ /* 0x000fe20000000a00 */
[----:B------:R-:W-:Y:S02]  /*d040*/  ULDC UR6, c[0x0][0xa88] ;  /* 0x0002a20000067ab9 */ /* 0x000fe40000000800 */
[----:B------:R-:W-:Y:S01]  /*d050*/  IMAD.IADD R13, R9, 0x1, R15 ;  /* 0x00000001090d7824 */ /* 0x000fe200078e020f */
[----:B------:R-:W-:Y:S01]  /*d060*/  LEA R72, P1, R10, UR8, 0x2 ;  /* 0x000000080a487c11 */ /* 0x000fe2000f8210ff */
[----:B------:R-:W-:Y:S01]  /*d070*/  IMAD.IADD R9, R11, 0x1, R19 ;  /* 0x000000010b097824 */ /* 0x000fe200078e0213 */
[----:B0-----:R-:W-:Y:S01]  /*d080*/  ULEA UR4, UR5, UR4, 0x18 ;  /* 0x0000000405047291 */ /* 0x001fe2000f8ec03f */
[----:B------:R-:W-:Y:S01]  /*d090*/  IMAD R7, R20, 0x80, R7 ;  /* 0x0000008014077824 */ /* 0x000fe200078e0207 */
[----:B------:R-:W-:Y:S01]  /*d0a0*/  LEA.HI.X R13, R8, UR7, R13, 0x2, P0 ;  /* 0x00000007080d7c11 */ /* 0x000fe200080f140d */
[----:B------:R-:W-:Y:S01]  /*d0b0*/  IMAD R20, R21, UR6, RZ ;  /* 0x0000000615147c24 */ /* 0x000fe2000f8e02ff */
[----:B------:R-:W-:Y:S01]  /*d0c0*/  LEA.HI.X R73, R10, UR9, R9, 0x2, P1 ;  /* 0x000000090a497c11 */ /* 0x000fe200088f1409 */
[----:B------:R-:W-:Y:S01]  /*d0d0*/  SHFL.IDX PT, R8, R12, RZ, 0x1c1f ;  /* 0x001c1fff0c087589 */ /* 0x000fe200000e0000 */
[----:B------:R-:W-:Y:S01]  /*d0e0*/  LOP3.LUT P0, RZ, R22, 0x3, RZ, 0xc0, !PT ;  /* 0x0000000316ff7812 */ /* 0x000fe2000780c0ff */
[C---:B------:R-:W-:Y:S01]  /*d0f0*/  VIADD R21, R7.reuse, 0x8 ;  /* 0x0000000807157836 */ /* 0x040fe20000000000 */
[----:B------:R-:W-:Y:S01]  /*d100*/  UIADD3 UR4, UR4, 0x2a820, URZ ;  /* 0x0002a82004047890 */ /* 0x000fe2000fffe03f */
[----:B------:R-:W0:Y:S01]  /*d110*/  SHFL.IDX PT, R9, R13, RZ, 0x1c1f ;  /* 0x001c1fff0d097589 */ /* 0x000e2200000e0000 */
[----:B------:R-:W-:-:S02]  /*d120*/  ISETP.GE.OR P1, PT, R7, R20, P0 ;  /* 0x000000140700720c */ /* 0x000fc40000726670 */
[-C--:B------:R-:W-:Y:S01]  /*d130*/  ISETP.GE.OR P0, PT, R21, R20.reuse, P0 ;  /* 0x000000141500720c */ /* 0x080fe20000706670 */
[----:B------:R-:W-:Y:S01]  /*d140*/  SHFL.IDX PT, R10, R12, 0x1, 0x1c1f ;  /* 0x003c1f000c0a7f89 */ /* 0x000fe200000e0000 */
[----:B------:R-:W-:Y:S01]  /*d150*/  UPRMT UR4, URZ, 0x654, UR4 ;  /* 0x000006543f047896 */ /* 0x000fe20008000004 */
[----:B------:R-:W-:Y:S02]  /*d160*/  ISETP.GE.AND P2, PT, R7, R20, PT ;  /* 0x000000140700720c */ /* 0x000fe40003f46270 */
[----:B------:R1:W2:Y:S04]  /*d170*/  SHFL.IDX PT, R11, R13, 0x1, 0x1c1f ;  /* 0x003c1f000d0b7f89 */ /* 0x0002a800000e0000 */
[----:B------:R3:W4:Y:S02]  /*d180*/  SHFL.IDX PT, R18, R72, RZ, 0x1c1f ;  /* 0x001c1fff48127589 */ /* 0x00072400000e0000 */
[----:B------:R-:W-:Y:S01]  /*d190*/  SYNCS.ARRIVE.TRANS64.RED.A1T0 RZ, [UR4], RZ ;  /* 0x000000ffffff79a7 */ /* 0x000fe20008100404 */
[----:B-1----:R-:W-:Y:S01]  /*d1a0*/  LOP3.LUT R13, R88, 0x7ffffffc, RZ, 0xc0, !PT ;  /* 0x7ffffffc580d7812 */ /* 0x002fe200078ec0ff */
[----:B------:R3:W1:Y:S04]  /*d1b0*/  SHFL.IDX PT, R19, R73, RZ, 0x1c1f ;  /* 0x001c1fff49137589 */ /* 0x00066800000e0000 */
[----:B------:R-:W-:Y:S01]  /*d1c0*/  IMAD.IADD R13, R22, 0x1, -R13 ;  /* 0x00000001160d7824 */ /* 0x000fe200078e0a0d */
[----:B0-----:R3:W-:Y:S03]  /*d1d0*/  @!P1 ST.E desc[UR36][R8.64], R6 ;  /* 0x0000000608009985 */ /* 0x0017e6000c101924 */
[----:B------:R-:W-:Y:S01]  /*d1e0*/  IMAD.SHL.U32 R23, R13, 0x2, RZ ;  /* 0x000000020d177824 */ /* 0x000fe200078e00ff */
[----:B--2---:R3:W-:Y:S01]  /*d1f0*/  @!P0 ST.E desc[UR36][R10.64], R0 ;  /* 0x000000000a008985 */ /* 0x0047e2000c101924 */
[----:B------:R-:W-:Y:S05]  /*d200*/  @P2 BRA `(.L_x_1057) ;  /* 0x0000000400782947 */ /* 0x000fea0003800000 */
[C---:B---3--:R-:W-:Y:S01]  /*d210*/  VIADD R0, R23.reuse, 0x8 ;  /* 0x0000000817007836 */ /* 0x048fe20000000000 */
        /* <DEDUP_REMOVED lines=9> */
[----:B------:R-:W-:-:S02]  /*d2b0*/  VIADD R14, R23, 0x38 ;  /* 0x00000038170e7836 */ /* 0x000fc40000000000 */
[----:B------:R-:W-:Y:S01]  /*d2c0*/  VIADD R15, R23, 0x40 ;  /* 0x00000040170f7836 */ /* 0x000fe20000000000 */
[----:B------:R-:W-:Y:S01]  /*d2d0*/  ISETP.GE.AND P4, PT, R13, UR4, PT ;  /* 0x000000040d007c0c */ /* 0x000fe2000bf86270 */
[C---:B------:R-:W-:Y:S01]  /*d2e0*/  VIADD R16, R23.reuse, 0x50 ;  /* 0x0000005017107836 */ /* 0x040fe20000000000 */
[----:B------:R-:W-:Y:S01]  /*d2f0*/  ISETP.GE.AND P5, PT, R14, UR4, PT ;  /* 0x000000040e007c0c */ /* 0x000fe2000bfa6270 */
[----:B-1--4-:R-:W-:Y:S01]  /*d300*/  @!P2 IMAD.WIDE R6, R23, 0x4, R18 ;  /* 0x000000041706a825 */ /* 0x012fe200078e0212 */
[----:B------:R-:W-:Y:S02]  /*d310*/  ISETP.GE.AND P6, PT, R15, UR4, PT ;  /* 0x000000040f007c0c */ /* 0x000fe4000bfc6270 */
[----:B------:R-:W-:Y:S01]  /*d320*/  @!P3 LEA.HI R0, R0, R0, RZ, 0x1 ;  /* 0x000000000000b211 */ /* 0x000fe200078f08ff */
[----:B------:R-:W-:Y:S01]  /*d330*/  VIADD R22, R23, 0x60 ;  /* 0x0000006017167836 */ /* 0x000fe20000000000 */
[----:B------:R0:W-:Y:S01]  /*d340*/  @!P2 ST.E.64 desc[UR36][R6.64], R24 ;  /* 0x000000180600a985 */ /* 0x0001e2000c101b24 */
[----:B------:R-:W-:-:S02]  /*d350*/  @!P0 LEA.HI R10, R10, R10, RZ, 0x1 ;  /* 0x0000000a0a0a8211 */ /* 0x000fc400078f08ff */
[----:B------:R-:W-:Y:S01]  /*d360*/  @!P3 LOP3.LUT R9, R0, 0xfffffffe, RZ, 0xc0, !PT ;  /* 0xfffffffe0009b812 */ /* 0x000fe200078ec0ff */
[----:B------:R-:W-:Y:S01]  /*d370*/  VIADD R0, R23, 0x20 ;  /* 0x0000002017007836 */ /* 0x000fe20000000000 */
[----:B------:R-:W-:Y:S02]  /*d380*/  @!P1 LEA.HI R11, R11, R11, RZ, 0x1 ;  /* 0x0000000b0b0b9211 */ /* 0x000fe400078f08ff */
[----:B------:R-:W-:Y:S01]  /*d390*/  @!P5 LEA.HI R14, R14, R14, RZ, 0x1 ;  /* 0x0000000e0e0ed211 */ /* 0x000fe200078f08ff */
[----:B------:R-:W-:Y:S01]  /*d3a0*/  @!P3 IMAD.WIDE R8, R9, 0x4, R18 ;  /* 0x000000040908b825 */ /* 0x000fe200078e0212 */
[----:B------:R-:W-:Y:S02]  /*d3b0*/  ISETP.GE.AND P2, PT, R0, UR4, PT ;  /* 0x0000000400007c0c */ /* 0x000fe4000bf46270 */
[----:B------:R-:W-:Y:S02]  /*d3c0*/  @!P5 LOP3.LUT R17, R14, 0xfffffffe, RZ, 0xc0, !PT ;  /* 0xfffffffe0e11d812 */ /* 0x000fe400078ec0ff */
[----:B------:R1:W-:Y:S01]  /*d3d0*/  @!P3 ST.E.64 desc[UR36][R8.64], R28 ;  /* 0x0000001c0800b985 */ /* 0x0003e2000c101b24 */
[----:B------:R-:W-:-:S02]  /*d3e0*/  ISETP.GE.AND P3, PT, R12, UR4, PT ;  /* 0x000000040c007c0c */ /* 0x000fc4000bf66270 */
[----:B0-----:R-:W-:Y:S02]  /*d3f0*/  @!P0 LOP3.LUT R7, R10, 0xfffffffe, RZ, 0xc0, !PT ;  /* 0xfffffffe0a078812 */ /* 0x001fe400078ec0ff */
[----:B------:R-:W-:-:S03]  /*d400*/  @!P4 LEA.HI R10, R13, R13, RZ, 0x1 ;  /* 0x0000000d0d0ac211 */ /* 0x000fc600078f08ff */
[----:B------:R-:W-:Y:S01]  /*d410*/  @!P0 IMAD.WIDE R6, R7, 0x4, R18 ;  /* 0x0000000407068825 */ /* 0x000fe200078e0212 */
[----:B------:R-:W-:-:S04]  /*d420*/  @!P2 LEA.HI R0, R0, R0, RZ, 0x1 ;  /* 0x000000000000a211 */ /* 0x000fc800078f08ff */
[----:B------:R0:W-:Y:S01]  /*d430*/  @!P0 ST.E.64 desc[UR36][R6.64], R32 ;  /* 0x0000002006008985 */ /* 0x0001e2000c101b24 */
[----:B------:R-:W-:Y:S02]  /*d440*/  @!P3 LEA.HI R12, R12, R12, RZ, 0x1 ;  /* 0x0000000c0c0cb211 */ /* 0x000fe400078f08ff */
[----:B-1----:R-:W-:Y:S02]  /*d450*/  @!P1 LOP3.LUT R9, R11, 0xfffffffe, RZ, 0xc0, !PT ;  /* 0xfffffffe0b099812 */ /* 0x002fe400078ec0ff */
[----:B------:R-:W-:Y:S02]  /*d460*/  @!P2 LOP3.LUT R11, R0, 0xfffffffe, RZ, 0xc0, !PT ;  /* 0xfffffffe000ba812 */ /* 0x000fe400078ec0ff */
        /* <DEDUP_REMOVED lines=8> */
[----:B0-----:R-:W-:-:S02]  /*d4f0*/  @!P3 IMAD.WIDE R6, R13, 0x4, R18 ;  /* 0x000000040d06b825 */ /* 0x001fc400078e0212 */
[----:B------:R0:W-:Y:S02]  /*d500*/  @!P2 ST.E.64 desc[UR36][R10.64], R40 ;  /* 0x000000280a00a985 */ /* 0x0001e4000c101b24 */
[----:B------:R-:W-:Y:S02]  /*d510*/  VIADD R0, R23, 0x48 ;  /* 0x0000004817007836 */ /* 0x000fe40000000000 */
[--C-:B------:R-:W-:Y:S01]  /*d520*/  @!P5 IMAD.WIDE R12, R17, 0x4, R18.reuse ;  /* 0x00000004110cd825 */ /* 0x100fe200078e0212 */
[----:B------:R2:W-:Y:S01]  /*d530*/  @!P3 ST.E.64 desc[UR36][R6.64], R44 ;  /* 0x0000002c0600b985 */ /* 0x0005e2000c101b24 */
[----:B------:R-:W-:Y:S02]  /*d540*/  ISETP.GE.AND P3, PT, R22, UR4, PT ;  /* 0x0000000416007c0c */ /* 0x000fe4000bf66270 */
[----:B------:R-:W-:Y:S01]  /*d550*/  VIADD R17, R23, 0x58 ;  /* 0x0000005817117836 */ /* 0x000fe20000000000 */
[----:B------:R-:W-:Y:S01]  /*d560*/  ISETP.GE.AND P0, PT, R0, UR4, PT ;  /* 0x0000000400007c0c */ /* 0x000fe2000bf06270 */
[----:B-1----:R-:W-:Y:S01]  /*d570*/  @!P4 IMAD.WIDE R8, R15, 0x4, R18 ;  /* 0x000000040f08c825 */ /* 0x002fe200078e0212 */
[----:B------:R-:W-:-:S02]  /*d580*/  @!P1 LEA.HI R16, R16, R16, RZ, 0x1 ;  /* 0x0000001010109211 */ /* 0x000fc400078f08ff */
        /* <DEDUP_REMOVED lines=38> */
.L_x_1057:
[----:B------:R-:W-:Y:S05]  /*d7f0*/  BSYNC B0 ;  /* 0x0000000000007941 */ /* 0x000fea0003800000 */
.L_x_1056:
[----:B------:R-:W-:Y:S01]  /*d800*/  ISETP.GE.AND P0, PT, R21, R20, PT ;  /* 0x000000141500720c */ /* 0x000fe20003f06270 */
[----:B0-----:R0:W2:Y:S04]  /*d810*/  SHFL.IDX PT, R15, R73, 0x1, 0x1c1f ;  /* 0x003c1f00490f7f89 */ /* 0x0010a800000e0000 */
[----:B------:R0:W0:Y:S08]  /*d820*/  SHFL.IDX PT, R14, R72, 0x1, 0x1c1f ;  /* 0x003c1f00480e7f89 */ /* 0x00003000000e0000 */
[----:B------:R-:W-:Y:S05]  /*d830*/  @P0 BRA `(.L_x_968) ;  /* 0x0000004400e00947 */ /* 0x000fea0003800000 */
[----:B------:R-:W-:Y:S01]  /*d840*/  ULDC UR4, c[0x0][0xac8] ;  /* 0x0002b20000047ab9 */ /* 0x000fe20000000800 */
[C---:B---3--:R-:W-:Y:S01]  /*d850*/  VIADD R0, R23.reuse, 0x8 ;  /* 0x0000000817007836 */ /* 0x048fe20000000000 */
[C---:B------:R-:W-:Y:S01]  /*d860*/  ISETP.GE.AND P0, PT, R23.reuse, UR4, PT ;  /* 0x0000000417007c0c */ /* 0x040fe2000bf06270 */
[C---:B------:R-:W-:Y:S02]  /*d870*/  VIADD R6, R23.reuse, 0x10 ;  /* 0x0000001017067836 */ /* 0x040fe40000000000 */
[C---:B------:R-:W-:Y:S01]  /*d880*/  VIADD R8, R23.reuse, 0x18 ;  /* 0x0000001817087836 */ /* 0x040fe20000000000 */
[----:B------:R-:W-:Y:S01]  /*d890*/  ISETP.GE.AND P5, PT, R0, UR4, PT ;  /* 0x0000000400007c0c */ /* 0x000fe2000bfa6270 */
[C---:B------:R-:W-:Y:S01]  /*d8a0*/  VIADD R10, R23.reuse, 0x20 ;  /* 0x00000020170a7836 */ /* 0x040fe20000000000 */
[----:B------:R-:W-:Y:S01]  /*d8b0*/  ISETP.GE.AND P6, PT, R6, UR4, PT ;  /* 0x0000000406007c0c */ /* 0x000fe2000bfc6270 */
[C---:B------:R-:W-:Y:S02]  /*d8c0*/  VIADD R11, R23.reuse, 0x28 ;  /* 0x00000028170b7836 */ /* 0x040fe40000000000 */
[C---:B------:R-:W-:Y:S01]  /*d8d0*/  VIADD R12, R23.reuse, 0x30 ;  /* 0x00000030170c7836 */ /* 0x040fe20000000000 */
[----:B------:R-:W-:Y:S01]  /*d8e0*/  ISETP.GE.AND P4, PT, R10, UR4, PT ;  /* 0x000000040a007c0c */ /* 0x000fe2000bf86270 */
[----:B------:R-:W-:Y:S01]  /*d8f0*/  VIADD R13, R23, 0x38 ;  /* 0x00000038170d7836 */ /* 0x000fe20000000000 */
[----:B------:R-:W-:Y:S01]  /*d900*/  ISETP.GE.AND P3, PT, R11, UR4, PT ;  /* 0x000000040b007c0c */ /* 0x000fe2000bf66270 */
[----:B0-2---:R-:W-:Y:S01]  /*d910*/  @!P0 IMAD.WIDE R2, R23, 0x4, R14 ;  /* 0x0000000417028825 */ /* 0x005fe200078e020e */
[----:B------:R-:W-:-:S02]  /*d920*/  ISETP.GE.AND P2, PT, R12, UR4, PT ;  /* 0x000000040c007c0c */ /* 0x000fc4000bf46270 */
[----:B------:R-:W-:Y:S01]  /*d930*/  ISETP.GE.AND P1, PT, R13, UR4, PT ;  /* 0x000000040d007c0c */ /* 0x000fe2000bf26270 */
[C---:B----4-:R-:W-:Y:S01]  /*d940*/  VIADD R18, R23.reuse, 0x40 ;  /* 0x0000004017127836 */ /* 0x050fe20000000000 */
[----:B------:R0:W-:Y:S01]  /*d950*/  @!P0 ST.E.64 desc[UR36][R2.64], R26 ;  /* 0x0000001a02008985 */ /* 0x0001e2000c101b24 */
[----:B------:R-:W-:Y:S01]  /*d960*/  ISETP.GE.AND P0, PT, R8, UR4, PT ;  /* 0x0000000408007c0c */ /* 0x000fe2000bf06270 */
[C---:B------:R-:W-:Y:S01]  /*d970*/  VIADD R20, R23.reuse, 0x48 ;  /* 0x0000004817147836 */ /* 0x040fe20000000000 */
[----:B------:R-:W-:Y:S01]  /*d980*/  @!P5 LEA.HI R0, R0, R0, RZ, 0x1 ;  /* 0x000000000000d211 */ /* 0x000fe200078f08ff */
[----:B------:R-:W-:Y:S01]  /*d990*/  VIADD R21, R23, 0x70 ;  /* 0x0000007017157836 */ /* 0x000fe20000000000 */
[----:B------:R-:W-:Y:S02]  /*d9a0*/  @!P6 LEA.HI R6, R6, R6, RZ, 0x1 ;  /* 0x000000060606e211 */ /* 0x000fe400078f08ff */
[----:B------:R-:W-:Y:S02]  /*d9b0*/  @!P5 LOP3.LUT R7, R0, 0xfffffffe, RZ, 0xc0, !PT ;  /* 0xfffffffe0007d812 */ /* 0x000fe400078ec0ff */
[----:B------:R-:W-:-:S02]  /*d9c0*/  @!P6 LOP3.LUT R9, R6, 0xfffffffe, RZ, 0xc0, !PT ;  /* 0xfffffffe0609e812 */ /* 0x000fc400078ec0ff */
[----:B------:R-:W-:Y:S02]  /*d9d0*/  @!P4 LEA.HI R10, R10, R10, RZ, 0x1 ;  /* 0x0000000a0a0ac211 */ /* 0x000fe400078f08ff */
[----:B------:R-:W-:Y:S01]  /*d9e0*/  @!P3 LEA.HI R0, R11, R11, RZ, 0x1 ;  /* 0x0000000b0b00b211 */ /* 0x000fe200078f08ff */
[--C-:B0-----:R-:W-:Y:S01]  /*d9f0*/  @!P5 IMAD.WIDE R2, R7, 0x4, R14.reuse ;  /* 0x000000040702d825 */ /* 0x101fe200078e020e */
[----:B------:R-:W-:Y:S02]  /*da00*/  @!P0 LEA.HI R8, R8, R8, RZ, 0x1 ;  /* 0x0000000808088211 */ /* 0x000fe400078f08ff */
[----:B------:R-:W-:Y:S01]  /*da10*/  @!P2 LEA.HI R12, R12, R12, RZ, 0x1 ;  /* 0x0000000c0c0ca211 */ /* 0x000fe200078f08ff */
[----:B------:R-:W-:Y:S01]  /*da20*/  @!P6 IMAD.WIDE R6, R9, 0x4, R14 ;  /* 0x000000040906e825 */ /* 0x000fe200078e020e */
[----:B------:R-:W-:Y:S01]  /*da30*/  @!P1 LEA.HI R16, R13, R13, RZ, 0x1 ;  /* 0x0000000d0d109211 */ /* 0x000fe200078f08ff */
[----:B------:R0:W-:Y:S01]  /*da40*/  @!P5 ST.E.64 desc[UR36][R2.64], R30 ;  /* 0x0000001e0200d985 */ /* 0x0001e2000c101b24 */
[----:B------:R-:W-:-:S02]  /*da50*/  @!P0 LOP3.LUT R9, R8, 0xfffffffe, RZ, 0xc0, !PT ;  /* 0xfffffffe08098812 */ /* 0x000fc400078ec0ff */
[----:B------:R-:W-:Y:S01]  /*da60*/  @!P4 LOP3.LUT R11, R10, 0xfffffffe, RZ, 0xc0, !PT ;  /* 0xfffffffe0a0bc812 */ /* 0x000fe200078ec0ff */
[----:B------:R2:W-:Y:S01]  /*da70*/  @!P6 ST.E.64 desc[UR36][R6.64], R34 ;  /* 0x000000220600e985 */ /* 0x0005e2000c101b24 */
[----:B------:R-:W-:Y:S01]  /*da80*/  @!P3 LOP3.LUT R13, R0, 0xfffffffe, RZ, 0xc0, !PT ;  /* 0xfffffffe000db812 */ /* 0x000fe200078ec0ff */
[C---:B------:R-:W-:Y:S01]  /*da90*/  VIADD R0, R23.reuse, 0x50 ;  /* 0x0000005017007836 */ /* 0x040fe20000000000 */
[----:B------:R-:W-:Y:S02]  /*daa0*/  @!P2 LOP3.LUT R17, R12, 0xfffffffe, RZ, 0xc0, !PT ;  /* 0xfffffffe0c11a812 */ /* 0x000fe400078ec0ff */
[----:B-1----:R-:W-:Y:S01]  /*dab0*/  @!P1 LOP3.LUT R19, R16, 0xfffffffe, RZ, 0xc0, !PT ;  /* 0xfffffffe10139812 */ /* 0x002fe200078ec0ff */
[----:B------:R-:W-:Y:S01]  /*dac0*/  VIADD R16, R23, 0x58 ;  /* 0x0000005817107836 */ /* 0x000fe20000000000 */
[----:B------:R-:W-:Y:S02]  /*dad0*/  ISETP.GE.AND P5, PT, R18, UR4, PT ;  /* 0x0000000412007c0c */ /* 0x000fe4000bfa6270 */
[----:B------:R-:W-:Y:S01]  /*dae0*/  ISETP.GE.AND P6, PT, R20, UR4, PT ;  /* 0x0000000414007c0c */ /* 0x000fe2000bfc6270 */
[----:B0-----:R-:W-:-:S04]  /*daf0*/  @!P0 IMAD.WIDE R2, R9, 0x4, R14 ;  /* 0x0000000409028825 */ /* 0x001fc800078e020e */
[--C-:B--2---:R-:W-:Y:S01]  /*db00*/  @!P4 IMAD.WIDE R6, R11, 0x4, R14.reuse ;  /* 0x000000040b06c825 */ /* 0x104fe200078e020e */
[----:B------:R0:W-:Y:S01]  /*db10*/  @!P0 ST.E.64 desc[UR36][R2.64], R38 ;  /* 0x0000002602008985 */ /* 0x0001e2000c101b24 */
[----:B------:R-:W-:Y:S02]  /*db20*/  ISETP.GE.AND P0, PT, R0, UR4, PT ;  /* 0x0000000400007c0c */ /* 0x000fe4000bf06270 */
[--C-:B------:R-:W-:Y:S01]  /*db30*/  @!P3 IMAD.WIDE R8, R13, 0x4, R14.reuse ;  /* 0x000000040d08b825 */ /* 0x100fe200078e020e */
[----:B------:R1:W-:Y:S01]  /*db40*/  @!P4 ST.E.64 desc[UR36][R6.64], R42 ;  /* 0x0000002a0600c985 */ /* 0x0003e2000c101b24 */
[----:B------:R-:W-:Y:S02]  /*db50*/  ISETP.GE.AND P4, PT, R21, UR4, PT ;  /* 0x0000000415007c0c */ /* 0x000fe4000bf86270 */
[----:B------:R-:W-:Y:S01]  /*db60*/  @!P2 IMAD.WIDE R10, R17, 0x4, R14 ;  /* 0x00000004110aa825 */ /* 0x000fe200078e020e */
[----:B------:R2:W-:Y:S01]  /*db70*/  @!P3 ST.E.64 desc[UR36][R8.64], R46 ;  /* 0x0000002e0800b985 */ /* 0x0005e2000c101b24 */
[----:B------:R-:W-:-:S02]  /*db80*/  @!P5 LEA.HI R18, R18, R18, RZ, 0x1 ;  /* 0x000000121212d211 */ /* 0x000fc400078f08ff */
[----:B------:R-:W-:Y:S01]  /*db90*/  @!P1 IMAD.WIDE R12, R19, 0x4, R14 ;  /* 0x00000004130c9825 */ /* 0x000fe200078e020e */
[----:B------:R3:W-:Y:S01]  /*dba0*/  @!P2 ST.E.64 desc[UR36][R10.64], R50 ;  /* 0x000000320a00a985 */ /* 0x0007e2000c101b24 */
[----:B------:R-:W-:Y:S02]  /*dbb0*/  @!P6 LEA.HI R20, R20, R20, RZ, 0x1 ;  /* 0x000000141414e211 */ /* 0x000fe400078f08ff */
[C---:B------:R-:W-:Y:S01]  /*dbc0*/  VIADD R17, R23.reuse, 0x60 ;  /* 0x0000006017117836 */ /* 0x040fe20000000000 */
[----:B------:R4:W-:Y:S01]  /*dbd0*/  @!P1 ST.E.64 desc[UR36][R12.64], R54 ;  /* 0x000000360c009985 */ /* 0x0009e2000c101b24 */
[C---:B------:R-:W-:Y:S01]  /*dbe0*/  VIADD R19, R23.reuse, 0x68 ;  /* 0x0000006817137836 */ /* 0x040fe20000000000 */
[----:B------:R-:W-:Y:S01]  /*dbf0*/  ISETP.GE.AND P1, PT, R16, UR4, PT ;  /* 0x0000000410007c0c */ /* 0x000fe2000bf26270 */
[----:B------:R-:W-:Y:S01]  /*dc00*/  VIADD R23, R23, 0x78 ;  /* 0x0000007817177836 */ /* 0x000fe20000000000 */
[----:B------:R-:W-:Y:S02]  /*dc10*/  ISETP.GE.AND P2, PT, R17, UR4, PT ;  /* 0x0000000411007c0c */ /* 0x000fe4000bf46270 */
[----:B------:R-:W-:-:S02]  /*dc20*/  ISETP.GE.AND P3, PT, R19, UR4, PT ;  /* 0x0000000413007c0c */ /* 0x000fc4000bf66270 */
        /* <DEDUP_REMOVED lines=15> */
[----:B----4-:R-:W-:Y:S01]  /*dd20*/  @!P4 LOP3.LUT R13, R21, 0xfffffffe, RZ, 0xc0, !PT ;  /* 0xfffffffe150dc812 */ /* 0x010fe200078ec0ff */
        /* <DEDUP_REMOVED lines=17> */
.L_x_1055:
        /* <DEDUP_REMOVED lines=8> */
[----:B-1----:R-:W-:Y:S02]  /*dec0*/  IMAD R3, R6, UR4, RZ ;  /* 0x0000000406037c24 */ /* 0x002fe4000f8e02ff */
[----:B------:R-:W-:-:S05]  /*ded0*/  VIADD R0, R0, 0xffffff80 ;  /* 0xffffff8000007836 */ /* 0x000fca0000000000 */
[----:B------:R-:W-:-:S13]  /*dee0*/  ISETP.GE.AND P0, PT, R0, R3, PT ;  /* 0x000000030000720c */ /* 0x000fda0003f06270 */
[----:B------:R-:W-:Y:S05]  /*def0*/  @P0 BRA `(.L_x_968) ;  /* 0x0000004000300947 */ /* 0x000fea0003800000 */
[----:B------:R-:W-:Y:S01]  /*df00*/  ISETP.NE.AND P0, PT, R6, 0x1, PT ;  /* 0x000000010600780c */ /* 0x000fe20003f05270 */
[----:B------:R-:W0:Y:S01]  /*df10*/  S2UR UR4, SR_CTAID.Z ;  /* 0x00000000000479c3 */ /* 0x000e220000002700 */
[----:B------:R-:W-:Y:S01]  /*df20*/  SHF.R.S32.HI R4, RZ, 0x1f, R19 ;  /* 0x0000001fff047819 */ /* 0x000fe20000011413 */
[----:B------:R-:W-:Y:S02]  /*df30*/  ULDC.64 UR6, c[0x0][0xbd0] ;  /* 0x0002f40000067ab9 */ /* 0x000fe40000000a00 */
[----:B------:R-:W-:-:S04]  /*df40*/  IMAD.WIDE.U32 R2, R19, UR6, RZ ;  /* 0x0000000613027c25 */ /* 0x000fc8000f8e00ff */
[----:B------:R-:W1:Y:S01]  /*df50*/  LDC.64 R10, c[0x0][0xbd8] ;  /* 0x0002f600ff0a7b82 */ /* 0x000e620000000a00 */
[----:B------:R-:W-:-:S04]  /*df60*/  IMAD R4, R4, UR6, RZ ;  /* 0x0000000604047c24 */ /* 0x000fc8000f8e02ff */
[----:B------:R-:W-:Y:S02]  /*df70*/  IMAD R5, R19, UR7, R4 ;  /* 0x0000000713057c24 */ /* 0x000fe4000f8e0204 */
[----:B------:R-:W-:Y:S01]  /*df80*/  IMAD.MOV R19, RZ, RZ, -R19 ;  /* 0x000000ffff137224 */ /* 0x000fe200078e0a13 */
[----:B------:R-:W2:Y:S01]  /*df90*/  @P0 LDC R7, c[0x0][0xbec] ;  /* 0x0002fb00ff070b82 */ /* 0x000ea20000000800 */
[----:B------:R-:W-:Y:S02]  /*dfa0*/  IMAD.IADD R3, R3, 0x1, R5 ;  /* 0x0000000103037824 */ /* 0x000fe400078e0205 */
[----:B------:R-:W-:-:S05]  /*dfb0*/  IMAD.MOV.U32 R5, RZ, RZ, R0 ;  /* 0x000000ffff057224 */ /* 0x000fca00078e0000 */
        /* <DEDUP_REMOVED lines=8> */
[----:B------:R-:W-:-:S03]  /*e040*/  ULDC.64 UR4, c[0x0][0xbe0] ;  /* 0x0002f80000047ab9 */ /* 0x000fc60000000a00 */
[----:B------:R-:W-:Y:S02]  /*e050*/  IMAD.IADD R3, R11, 0x1, R3 ;  /* 0x000000010b037824 */ /* 0x000fe400078e0203 */
[----:B---3--:R-:W-:-:S04]  /*e060*/  IMAD R19, R8, R19, UR8 ;  /* 0x0000000808137e24 */ /* 0x008fc8000f8e0213 */
[----:B------:R-:W-:Y:S01]  /*e070*/  IMAD.WIDE.U32 R2, R19, UR4, R2 ;  /* 0x0000000413027c25 */ /* 0x000fe2000f8e0002 */
[----:B0-----:R-:W-:Y:S02]  /*e080*/  @P0 SHF.R.U32.HI R5, RZ, R9, R4 ;  /* 0x00000009ff050219 */ /* 0x001fe40000011604 */
[----:B------:R-:W-:Y:S02]  /*e090*/  SHF.R.S32.HI R4, RZ, 0x1f, R19 ;  /* 0x0000001fff047819 */ /* 0x000fe40000011413 */
[--C-:B------:R-:W-:Y:S01]  /*e0a0*/  SHF.R.S32.HI R9, RZ, 0x1f, R5.reuse ;  /* 0x0000001fff097819 */ /* 0x100fe20000011405 */
[----:B------:R-:W-:Y:S01]  /*e0b0*/  IMAD.MOV R7, RZ, RZ, -R5 ;  /* 0x000000ffff077224 */ /* 0x000fe200078e0a05 */
[----:B------:R-:W-:Y:S01]  /*e0c0*/  IADD3 R2, P0, R5, R2, RZ ;  /* 0x0000000205027210 */ /* 0x000fe20007f1e0ff */
[----:B------:R-:W-:Y:S02]  /*e0d0*/  IMAD R4, R4, UR4, RZ ;  /* 0x0000000404047c24 */ /* 0x000fe4000f8e02ff */
[----:B------:R-:W-:-:S02]  /*e0e0*/  IMAD R7, R6, R7, R0 ;  /* 0x0000000706077224 */ /* 0x000fc400078e0200 */
[----:B------:R-:W-:Y:S01]  /*e0f0*/  IMAD R4, R19, UR5, R4 ;  /* 0x0000000513047c24 */ /* 0x000fe2000f8e0204 */
[----:B------:R-:W-:Y:S02]  /*e100*/  ULDC.64 UR4, c[0x0][0xbc8] ;  /* 0x0002f20000047ab9 */ /* 0x000fe40000000a00 */
[----:B------:R-:W-:Y:S02]  /*e110*/  SHF.R.S32.HI R0, RZ, 0x1f, R7 ;  /* 0x0000001fff007819 */ /* 0x000fe40000011407 */
[----:B------:R-:W-:-:S03]  /*e120*/  IADD3.X R3, R9, R3, R4, P0, !PT ;  /* 0x0000000309037210 */ /* 0x000fc600007fe404 */
[----:B------:R-:W-:Y:S02]  /*e130*/  IMAD R0, R0, UR4, RZ ;  /* 0x0000000400007c24 */ /* 0x000fe4000f8e02ff */
[----:B------:R-:W-:-:S04]  /*e140*/  IMAD.WIDE.U32 R2, R7, UR4, R2 ;  /* 0x0000000407027c25 */ /* 0x000fc8000f8e0002 */
        /* <DEDUP_REMOVED lines=8> */
.L_x_966:
[----:B------:R-:W-:-:S08]  /*e1d0*/  NOP ;  /* 0x0000000000007918 */ /* 0x000fd00000000000 */
[----:B0-----:R-:W0:-:S00]  /*e1e0*/  USETMAXREG.DEALLOC.CTAPOOL 0x28 ;  /* 0x00000028000079c8 */ /* 0x001e0000080e0500 */
        /* <DEDUP_REMOVED lines=16> */
.L_x_1058:
[----:B------:R-:W-:Y:S01]  /*e2f0*/  ULDC UR7, c[0x0][0xc50] ;  /* 0x0003140000077ab9 */ /* 0x000fe20000000800 */
[----:B------:R-:W-:Y:S01]  /*e300*/  UMOV UR41, UR6 ;  /* 0x0000000600297c82 */ /* 0x000fe20008000000 */
[----:B------:R-:W-:-:S11]  /*e310*/  UISETP.NE.AND UP0, UPT, UR7, 0x1, UPT ;  /* 0x000000010700788c */ /* 0x000fd6000bf05270 */
[----:B------:R-:W-:Y:S01]  /*e320*/  @UP0 ULDC UR4, c[0x0][0xc54] ;  /* 0x0003150000040ab9 */ /* 0x000fe20000000800 */
[----:B------:R-:W-:Y:S01]  /*e330*/  @UP0 ULDC UR8, c[0x0][0xc58] ;  /* 0x0003160000080ab9 */ /* 0x000fe20000000800 */
[----:B------:R-:W-:-:S04]  /*e340*/  UIMAD.WIDE.U32 UR4, UR6, UR4, URZ ;  /* 0x00000004060472a5 */ /* 0x000fc8000f8e003f */
[----:B------:R-:W-:-:S12]  /*e350*/  @UP0 USHF.R.U32.HI UR41, URZ, UR8, UR5 ;  /* 0x000000083f290299 */ /* 0x000fd80008011605 */
.L_x_1059:
[----:B------:R-:W-:Y:S01]  /*e360*/  ISETP.GE.AND P0, PT, R28, RZ, PT ;  /* 0x000000ff1c00720c */ /* 0x000fe20003f06270 */
[----:B------:R-:W-:Y:S01]  /*e370*/  UIADD3 UR47, -UR41, URZ, URZ ;  /* 0x0000003f292f7290 */ /* 0x000fe2000fffe13f */
[----:B------:R-:W-:Y:S02]  /*e380*/  IMAD.MOV.U32 R24, RZ, RZ, 0x1 ;  /* 0x00000001ff187424 */ /* 0x000fe400078e00ff */
[----:B------:R-:W-:Y:S01]  /*e390*/  IMAD.MOV.U32 R0, RZ, RZ, RZ ;  /* 0x000000ffff007224 */ /* 0x000fe200078e00ff */
[----:B------:R-:W-:Y:S01]  /*e3a0*/  UIMAD UR47, UR7, UR47, UR6 ;  /* 0x0000002f072f72a4 */ /* 0x000fe2000f8e0206 */
[----:B------:R-:W-:-:S07]  /*e3b0*/  IMAD.MOV.U32 R8, RZ, RZ, 0x1 ;  /* 0x00000001ff087424 */ /* 0x000fce00078e00ff */
[----:B------:R-:W-:Y:S05]  /*e3c0*/  @!P0 BRA `(.L_x_1060) ;  /* 0x0000003800348947 */ /* 0x000fea0003800000 */
[----:B------:R-:W0:Y:S01]  /*e3d0*/  LDC.64 R2, c[0x0][0xa28] ;  /* 0x00028a00ff027b82 */ /* 0x000e220000000a00 */
[----:B------:R-:W-:Y:S01]  /*e3e0*/  IMAD.MOV.U32 R23, RZ, RZ, RZ ;  /* 0x000000ffff177224 */ /* 0x000fe200078e00ff */
[----:B------:R-:W-:Y:S01]  /*e3f0*/  ULDC UR4, c[0x0][0x448] ;  /* 0x0001120000047ab9 */ /* 0x000fe20000000800 */
[----:B------:R-:W-:Y:S01]  /*e400*/  ULDC UR6, c[0x0][0x2f0] ;  /* 0x0000bc0000067ab9 */ /* 0x000fe20000000800 */
[----:B------:R-:W-:Y:S01]  /*e410*/  ULDC UR10, c[0x0][0x288] ;  /* 0x0000a200000a7ab9 */ /* 0x000fe20000000800 */
[----:B0-----:R-:W-:-:S04]  /*e420*/  ISETP.NE.U32.AND P0, PT, R2, RZ, PT ;  /* 0x000000ff0200720c */ /* 0x001fc80003f05070 */
[----:B------:R-:W-:-:S13]  /*e430*/  ISETP.NE.AND.EX P0, PT, R3, RZ, PT, P0 ;  /* 0x000000ff0300720c */ /* 0x000fda0003f05300 */
[----:B------:R-:W0:Y:S02]  /*e440*/  @P0 LDC.64 R2, c[0x0][0xa28] ;  /* 0x00028a00ff020b82 */ /* 0x000e240000000a00 */
[----:B0-----:R-:W-:-:S05]  /*e450*/  @P0 IMAD.WIDE R2, R28, 0x4, R2 ;  /* 0x000000041c020825 */ /* 0x001fca00078e0202 */
[----:B------:R0:W5:Y:S01]  /*e460*/  @P0 LDG.E R23, desc[UR36][R2.64] ;  /* 0x0000002402170981 */ /* 0x000162000c1e1900 */
[----:B------:R-:W1:Y:S01]  /*e470*/  S2UR UR42, SR_CTAID.X ;  /* 0x00000000002a79c3 */ /* 0x000e620000002500 */
[----:B------:R-:W-:-:S03]  /*e480*/  UISETP.NE.AND UP1, UPT, UR4, 0x1, UPT ;  /* 0x000000010400788c */ /* 0x000fc6000bf25270 */
[----:B------:R-:W-:Y:S01]  /*e490*/  ULDC.64 UR4, c[0x0][0x418] ;  /* 0x0001060000047ab9 */ /* 0x000fe20000000a00 */
[----:B------:R-:W-:Y:S02]  /*e4a0*/  UP2UR UR50, UPR, URZ, 0x2 ;  /* 0x000000023f327883 */ /* 0x000fe40008000000 */
[----:B------:R-:W-:-:S03]  /*e4b0*/  UISETP.NE.U32.AND UP0, UPT, UR4, URZ, UPT ;  /* 0x0000003f0400728c */ /* 0x000fc6000bf05070 */
[----:B------:R-:W-:Y:S01]  /*e4c0*/  ULDC UR4, c[0x0][0x424] ;  /* 0x0001090000047ab9 */ /* 0x000fe20000000800 */
[----:B------:R-:W-:Y:S01]  /*e4d0*/  UISETP.NE.AND.EX UP0, UPT, UR5, URZ, UPT, UP0 ;  /* 0x0000003f0500728c */ /* 0x000fe2000bf05300 */
[----:B------:R-:W-:Y:S02]  /*e4e0*/  @UP1 ULDC UR9, c[0x0][0x450] ;  /* 0x0001140000091ab9 */ /* 0x000fe40000000800 */
[----:B------:R-:W-:Y:S01]  /*e4f0*/  @UP1 ULDC UR5, c[0x0][0x44c] ;  /* 0x0001130000051ab9 */ /* 0x000fe20000000800 */
[----:B------:R-:W-:-:S04]  /*e500*/  USEL UR43, UR4, 0x1, UP0 ;  /* 0x00000001042b7887 */ /* 0x000fc80008000000 */
[----:B------:R-:W-:Y:S02]  /*e510*/  UIMAD UR7, UR43, UR6, 0x5f ;  /* 0x0000005f2b0774a4 */ /* 0x000fe4000f8e0206 */
[----:B------:R-:W-:Y:S02]  /*e520*/  UIMAD UR43, UR43, UR6, URZ ;  /* 0x000000062b2b72a4 */ /* 0x000fe4000f8e023f */
[----:B------:R-:W-:Y:S02]  /*e530*/  UIMAD.WIDE UR6, UR7, 0x2aaaaaab, URZ ;  /* 0x2aaaaaab070678a5 */ /* 0x000fe4000f8e023f */
[----:B-1----:R-:W-:Y:S02]  /*e540*/  USHF.L.U32 UR42, UR42, 0x7, URZ ;  /* 0x000000072a2a7899 */ /* 0x002fe4000800063f */
[----:B------:R-:W-:Y:S02]  /*e550*/  USHF.R.U32.HI UR44, URZ, 0x1f, UR7 ;  /* 0x0000001f3f2c7899 */ /* 0x000fe40008011607 */
[----:B------:R-:W-:-:S02]  /*e560*/  UIADD3 UR8, UR42, 0x7f, URZ ;  /* 0x0000007f2a087890 */ /* 0x000fc4000fffe03f */
[----:B------:R-:W-:Y:S02]  /*e570*/  ULEA.HI.SX32 UR44, UR7, UR44, 0x1c ;  /* 0x0000002c072c7291 */ /* 0x000fe4000f8fe23f */
[----:B------:R-:W-:-:S04]  /*e580*/  UIMAD.WIDE.U32 UR4, UR8, UR5, URZ ;  /* 0x00000005080472a5 */ /* 0x000fc8000f8e003f */
[----:B------:R-:W-:Y:S02]  /*e590*/  @UP1 USHF.R.U32.HI UR8, URZ, UR9, UR5 ;  /* 0x000000093f081299 */ /* 0x000fe40008011605 */
[----:B------:R-:W-:Y:S01]  /*e5a0*/  UIADD3 UR9, UR43, 0x1, -UR10 ;  /* 0x000000012b097890 */ /* 0x000fe2000fffe80a */
[----:B------:R-:W-:Y:S02]  /*e5b0*/  ULDC.64 UR4, c[0x0][0x9e0] ;  /* 0x0002780000047ab9 */ /* 0x000fe40000000a00 */
[----:B------:R-:W-:Y:S02]  /*e5c0*/  UISETP.GE.AND UP0, UPT, UR5, 0x1, UPT ;  /* 0x000000010500788c */ /* 0x000fe4000bf06270 */
[----:B------:R-:W-:-:S04]  /*e5d0*/  UIADD3 UR9, UR9, UR8, URZ ;  /* 0x0000000809097290 */ /* 0x000fc8000fffe03f */
[----:B------:R-:W-:Y:S01]  /*e5e0*/  PLOP3.LUT P1, PT, PT, PT, UP0, 0x80, 0x0 ;  /* 0x000000000000781c */ /* 0x000fe20003f2f008 */
[----:B------:R-:W-:-:S12]  /*e5f0*/  UIADD3 UR4, UR9, UR4, URZ ;  /* 0x0000000409047290 */ /* 0x000fd8000fffe03f */
[----:B0-----:R-:W-:Y:S05]  /*e600*/  @!P1 BRA `(.L_x_1061) ;  /* 0x0000000000449947 */ /* 0x001fea0003800000 */
[----:B------:R-:W-:Y:S01]  /*e610*/  ISETP.LT.AND P0, PT, RZ, UR9, PT ;  /* 0x00000009ff007c0c */ /* 0x000fe2000bf01270 */
[----:B------:R-:W-:-:S12]  /*e620*/  UIADD3 UR8, UR9, -0x1, URZ ;  /* 0xffffffff09087890 */ /* 0x000fd8000fffe03f */
[----:B------:R-:W-:Y:S05]  /*e630*/  @P0 BRA `(.L_x_1062) ;  /* 0x00000000001c0947 */ /* 0x000fea0003800000 */
[----:B------:R-:W-:Y:S02]  /*e640*/  UISETP.NE.AND UP0, UPT, UR5, 0x1, UPT ;  /* 0x000000010500788c */ /* 0x000fe4000bf05270 */
[----:B------:R-:W-:-:S09]  /*e650*/  UIADD3 UR8, -UR9, URZ, URZ ;  /* 0x0000003f09087290 */ /* 0x000fd2000fffe13f */
[----:B------:R-:W-:Y:S02]  /*e660*/  @UP0 ULDC.64 UR12, c[0x0][0x9e8] ;  /* 0x00027a00000c0ab9 */ /* 0x000fe40000000a00 */
[----:B------:R-:W-:-:S04]  /*e670*/  UIMAD.WIDE.U32 UR6, UR8, UR12, URZ ;  /* 0x0000000c080672a5 */ /* 0x000fc8000f8e003f */
[----:B------:R-:W-:-:S04]  /*e680*/  @UP0 USHF.R.U32.HI UR8, URZ, UR13, UR7 ;  /* 0x0000000d3f080299 */ /* 0x000fc80008011607 */
[----:B------:R-:W-:Y:S01]  /*e690*/  ULOP3.LUT UR8, URZ, UR8, URZ, 0x33, !UPT ;  /* 0x000000083f087292 */ /* 0x000fe2000f8e333f */
[----:B------:R-:W-:Y:S11]  /*e6a0*/  BRA `(.L_x_1063) ;  /* 0x0000000000107947 */ /* 0x000ff60003800000 */
.L_x_1062:
[----:B------:R-:W-:-:S11]  /*e6b0*/  UISETP.NE.AND UP0, UPT, UR5, 0x1, UPT ;  /* 0x000000010500788c */ /* 0x000fd6000bf05270 */
[----:B------:R-:W-:Y:S02]  /*e6c0*/  @UP0 ULDC.64 UR12, c[0x0][0x9e8] ;  /* 0x00027a00000c0ab9 */ /* 0x000fe40000000a00 */
[----:B------:R-:W-:-:S04]  /*e6d0*/  UIMAD.WIDE.U32 UR6, UR8, UR12, URZ ;  /* 0x0000000c080672a5 */ /* 0x000fc8000f8e003f */
[----:B------:R-:W-:-:S12]  /*e6e0*/  @UP0 USHF.R.U32.HI UR8, URZ, UR13, UR7 ;  /* 0x0000000d3f080299 */ /* 0x000fd80008011607 */
.L_x_1063:
[----:B------:R-:W-:-:S04]  /*e6f0*/  UIMAD UR8, UR8, UR5, UR5 ;  /* 0x00000005080872a4 */ /* 0x000fc8000f8e0205 */
[----:B------:R-:W-:-:S04]  /*e700*/  UISETP.LT.AND UP0, UPT, UR4, UR8, UPT ;  /* 0x000000080400728c */ /* 0x000fc8000bf01270 */
[----:B------:R-:W-:-:S12]  /*e710*/  USEL UR4, UR4, UR8, UP0 ;  /* 0x0000000804047287 */ /* 0x000fd80008000000 */
.L_x_1061:
[----:B------:R-:W-:Y:S02]  /*e720*/  UISETP.NE.AND UP0, UPT, UR50, URZ, UPT ;  /* 0x0000003f3200728c */ /* 0x000fe4000bf05270 */
[----:B------:R-:W-:-:S03]  /*e730*/  UIADD3 UR6, UR4, 0x5f, URZ ;  /* 0x0000005f04067890 */ /* 0x000fc6000fffe03f */
[----:B------:R-:W-:Y:S01]  /*e740*/  UMOV UR4, UR42 ;  /* 0x0000002a00047c82 */ /* 0x000fe20008000000 */
[----:B------:R-:W-:-:S04]  /*e750*/  UIMAD.WIDE UR6, UR6, 0x2aaaaaab, URZ ;  /* 0x2aaaaaab060678a5 */ /* 0x000fc8000f8e023f */
[----:B------:R-:W-:Y:S01]  /*e760*/  USHF.R.U32.HI UR45, URZ, 0x1f, UR7 ;  /* 0x0000001f3f2d7899 */ /* 0x000fe20008011607 */
[----:B------:R-:W-:Y:S02]  /*e770*/  @UP0 ULDC UR8, c[0x0][0x44c] ;  /* 0x0001130000080ab9 */ /* 0x000fe40000000800 */
[----:B------:R-:W-:Y:S01]  /*e780*/  @UP0 ULDC UR6, c[0x0][0x450] ;  /* 0x0001140000060ab9 */ /* 0x000fe20000000800 */
[----:B------:R-:W-:Y:S02]  /*e790*/  UIMAD.WIDE.U32 UR8, UR42, UR8, URZ ;  /* 0x000000082a0872a5 */ /* 0x000fe4000f8e003f */
[----:B------:R-:W-:Y:S02]  /*e7a0*/  ULEA.HI.SX32 UR45, UR7, UR45, 0x1c ;  /* 0x0000002d072d7291 */ /* 0x000fe4000f8fe23f */
[----:B------:R-:W-:Y:S02]  /*e7b0*/  @UP0 USHF.R.U32.HI UR4, URZ, UR6, UR9 ;  /* 0x000000063f040299 */ /* 0x000fe40008011609 */
[----:B------:R-:W-:-:S02]  /*e7c0*/  UISETP.LT.AND UP0, UPT, UR44, UR45, UPT ;  /* 0x0000002d2c00728c */ /* 0x000fc4000bf01270 */
[----:B------:R-:W-:Y:S01]  /*e7d0*/  UIADD3 UR4, UR4, -UR10, UR43 ;  /* 0x8000000a04047290 */ /* 0x000fe2000fffe02b */
[----:B------:R-:W-:Y:S01]  /*e7e0*/  ULDC UR8, c[0x0][0x9dc] ;  /* 0x0002770000087ab9 */ /* 0x000fe20000000800 */
[----:B------:R-:W-:Y:S02]  /*e7f0*/  USEL UR12, UR44, UR45, UP0 ;  /* 0x0000002d2c0c7287 */ /* 0x000fe40008000000 */
[----:B------:R-:W-:Y:S01]  /*e800*/  UIADD3 UR8, UR4, -UR8, URZ ;  /* 0x8000000804087290 */ /* 0x000fe2000fffe03f */
[----:B------:R-:W-:Y:S11]  /*e810*/  @!P1 BRA `(.L_x_1064) ;  /* 0x0000000000449947 */ /* 0x000ff60003800000 */
[----:B------:R-:W-:-:S06]  /*e820*/  UISETP.GT.AND UP0, UPT, UR4, -0x1, UPT ;  /* 0xffffffff0400788c */ /* 0x000fcc000bf04270 */
[----:B------:R-:W-:-:S13]  /*e830*/  PLOP3.LUT P0, PT, PT, PT, UP0, 0x80, 0x0 ;  /* 0x000000000000781c */ /* 0x000fda0003f0f008 */
[----:B------:R-:W-:Y:S05]  /*e840*/  @P0 BRA `(.L_x_1065) ;  /* 0x00000000001c0947 */ /* 0x000fea0003800000 */
[----:B------:R-:W-:Y:S02]  /*e850*/  UISETP.NE.AND UP0, UPT, UR5, 0x1, UPT ;  /* 0x000000010500788c */ /* 0x000fe4000bf05270 */
[----:B------:R-:W-:-:S09]  /*e860*/  ULOP3.LUT UR4, URZ, UR4, URZ, 0x33, !UPT ;  /* 0x000000043f047292 */ /* 0x000fd2000f8e333f */
[----:B------:R-:W-:Y:S02]  /*e870*/  @UP0 ULDC.64 UR10, c[0x0][0x9e8] ;  /* 0x00027a00000a0ab9 */ /* 0x000fe40000000a00 */
[----:B------:R-:W-:-:S04]  /*e880*/  UIMAD.WIDE.U32 UR6, UR4, UR10, URZ ;  /* 0x0000000a040672a5 */ /* 0x000fc8000f8e003f */
[----:B------:R-:W-:-:S04]  /*e890*/  @UP0 USHF.R.U32.HI UR4, URZ, UR11, UR7 ;  /* 0x0000000b3f040299 */ /* 0x000fc80008011607 */
[----:B------:R-:W-:Y:S01]  /*e8a0*/  ULOP3.LUT UR4, URZ, UR4, URZ, 0x33, !UPT ;  /* 0x000000043f047292 */ /* 0x000fe2000f8e333f */
[----:B------:R-:W-:Y:S11]  /*e8b0*/  BRA `(.L_x_1066) ;  /* 0x0000000000107947 */ /* 0x000ff60003800000 */
.L_x_1065:
[----:B------:R-:W-:-:S11]  /*e8c0*/  UISETP.NE.AND UP0, UPT, UR5, 0x1, UPT ;  /* 0x000000010500788c */ /* 0x000fd6000bf05270 */
[----:B------:R-:W-:Y:S02]  /*e8d0*/  @UP0 ULDC.64 UR10, c[0x0][0x9e8] ;  /* 0x00027a00000a0ab9 */ /* 0x000fe40000000a00 */
[----:B------:R-:W-:-:S04]  /*e8e0*/  UIMAD.WIDE.U32 UR6, UR4, UR10, URZ ;  /* 0x0000000a040672a5 */ /* 0x000fc8000f8e003f */
[----:B------:R-:W-:-:S12]  /*e8f0*/  @UP0 USHF.R.U32.HI UR4, URZ, UR11, UR7 ;  /* 0x0000000b3f040299 */ /* 0x000fd80008011607 */
.L_x_1066:
[----:B------:R-:W-:-:S04]  /*e900*/  UIMAD UR4, UR4, UR5, URZ ;  /* 0x00000005040472a4 */ /* 0x000fc8000f8e023f */
[----:B------:R-:W-:-:S04]  /*e910*/  UISETP.LT.AND UP0, UPT, UR8, UR4, UPT ;  /* 0x000000040800728c */ /* 0x000fc8000bf01270 */
[----:B------:R-:W-:-:S12]  /*e920*/  USEL UR8, UR8, UR4, !UP0 ;  /* 0x0000000408087287 */ /* 0x000fd8000c000000 */
.L_x_1064:
[----:B------:R-:W-:Y:S02]  /*e930*/  UIMAD.WIDE UR4, UR8, 0x2aaaaaab, URZ ;  /* 0x2aaaaaab080478a5 */ /* 0x000fe4000f8e023f */
[----:B------:R-:W-:Y:S02]  /*e940*/  USHF.R.U32.HI UR9, URZ, 0x10, UR47 ;  /* 0x000000103f097899 */ /* 0x000fe4000801162f */
[----:B------:R-:W-:Y:S02]  /*e950*/  USHF.R.U32.HI UR4, URZ, 0x1f, UR5 ;  /* 0x0000001f3f047899 */ /* 0x000fe40008011605 */
[----:B------:R-:W-:Y:S02]  /*e960*/  ULOP3.LUT UR47, UR47, 0xffff, URZ, 0xc0, !UPT ;  /* 0x0000ffff2f2f7892 */ /* 0x000fe4000f8ec03f */
[----:B------:R-:W-:Y:S01]  /*e970*/  ULEA.HI.SX32 UR4, UR5, UR4, 0x1c ;  /* 0x0000000405047291 */ /* 0x000fe2000f8fe23f */
[----:B------:R-:W-:-:S03]  /*e980*/  UMOV UR40, URZ ;  /* 0x0000003f00287c82 */ /* 0x000fc60008000000 */
[----:B------:R-:W-:-:S04]  /*e990*/  UISETP.LT.AND UP0, UPT, URZ, UR4, UPT ;  /* 0x000000043f00728c */ /* 0x000fc8000bf01270 */
[----:B------:R-:W-:Y:S02]  /*e9a0*/  USEL UR46, URZ, UR4, !UP0 ;  /* 0x000000043f2e7287 */ /* 0x000fe4000c000000 */
[----:B------:R-:W-:Y:S02]  /*e9b0*/  UISETP.NE.AND UP0, UPT, UR9, URZ, UPT ;  /* 0x0000003f0900728c */ /* 0x000fe4000bf05270 */
[----:B------:R-:W-:-:S06]  /*e9c0*/  UISETP.GT.AND UP1, UPT, UR12, UR46, UPT ;  /* 0x0000002e0c00728c */ /* 0x000fcc000bf24270 */
[----:B------:R-:W-:-:S03]  /*e9d0*/  PLOP3.LUT P0, PT, PT, PT, UP1, 0x80, 0x0 ;  /* 0x000000000000781c */ /* 0x000fc60003f0f018 */
[----:B------:R-:W-:-:S10]  /*e9e0*/  @!UP0 ULDC UR9, c[0x0][0x9f0] ;  /* 0x00027c0000098ab9 */ /* 0x000fd40000000800 */
[----:B------:R-:W-:Y:S05]  /*e9f0*/  @!P0 BRA `(.L_x_1067) ;  /* 0x00000000007c8947 */ /* 0x000fea0003800000 */
[----:B------:R-:W-:Y:S01]  /*ea00*/  IABS R0, UR9 ;  /* 0x0000000900007c13 */ /* 0x000fe20008000000 */
[----:B------:R-:W-:Y:S02]  /*ea10*/  UIADD3 UR4, UR9, -0x1, UR12 ;  /* 0xffffffff09047890 */ /* 0x000fe4000fffe00c */
[----:B------:R-:W-:Y:S02]  /*ea20*/  IABS R4, UR9 ;  /* 0x0000000900047c13 */ /* 0x000fe40008000000 */
[----:B------:R-:W-:Y:S01]  /*ea30*/  R2UR UR10, R0 ;  /* 0x00000000000a72ca */ /* 0x000fe200000e0000 */
[----:B------:R-:W-:-:S03]  /*ea40*/  UIADD3 UR6, -UR46, UR4, URZ ;  /* 0x000000042e067290 */ /* 0x000fc6000fffe13f */
[----:B------:R-:W-:-:S03]  /*ea50*/  UMOV UR4, URZ ;  /* 0x0000003f00047c82 */ /* 0x000fc60008000000 */
[----:B------:R-:W-:Y:S01]  /*ea60*/  IABS R3, UR6 ;  /* 0x0000000600037c13 */ /* 0x000fe20008000000 */
[----:B------:R-:W-:-:S03]  /*ea70*/  ULOP3.LUT UR6, UR6, UR9, URZ, 0x3c, !UPT ;  /* 0x0000000906067292 */ /* 0x000fc6000f8e3c3f */
[----:B------:R-:W-:Y:S02]  /*ea80*/  R2UR UR8, R3 ;  /* 0x00000000030872ca */ /* 0x000fe400000e0000 */
        /* <DEDUP_REMOVED lines=22> */
.L_x_1067:
[----:B------:R-:W-:Y:S02]  /*ebf0*/  UIMAD UR51, UR47, UR40, UR46 ;  /* 0x000000282f3372a4 */ /* 0x000fe4000f8e022e */
[----:B------:R-:W-:Y:S02]  /*ec00*/  IMAD.U32 R0, RZ, RZ, UR40 ;  /* 0x00000028ff007e24 */ /* 0x000fe4000f8e00ff */
[----:B------:R-:W-:Y:S02]  /*ec10*/  IMAD.MOV.U32 R24, RZ, RZ, 0x1 ;  /* 0x00000001ff187424 */ /* 0x000fe400078e00ff */
[----:B------:R-:W-:Y:S02]  /*ec20*/  IMAD.MOV.U32 R8, RZ, RZ, 0x1 ;  /* 0x00000001ff087424 */ /* 0x000fe400078e00ff */
[----:B------:R-:W-:-:S05]  /*ec30*/  IMAD.U32 R19, RZ, RZ, UR51 ;  /* 0x00000033ff137e24 */ /* 0x000fca000f8e00ff */
[----:B------:R-:W-:Y:S01]  /*ec40*/  VIADDMNMX R19, R19, R0, UR12, PT ;  /* 0x0000000c13137e46 */ /* 0x000fe2000b800100 */
[----:B------:R-:W-:-:S03]  /*ec50*/  IMAD.MOV.U32 R0, RZ, RZ, RZ ;  /* 0x000000ffff007224 */ /* 0x000fc600078e00ff */
[----:B------:R-:W-:-:S13]  /*ec60*/  ISETP.GT.AND P0, PT, R19, UR51, PT ;  /* 0x0000003313007c0c */ /* 0x000fda000bf04270 */
        /* <DEDUP_REMOVED lines=11> */
[----:B------:R-:W-:Y:S02]  /*ed20*/  IMAD.U32 R4, RZ, RZ, UR4 ;  /* 0x00000004ff047e24 */ /* 0x000fe4000f8e00ff */
[----:B------:R-:W-:Y:S01]  /*ed30*/  IMAD.U32 R5, RZ, RZ, UR5 ;  /* 0x00000005ff057e24 */ /* 0x000fe2000f8e00ff */
[----:B------:R-:W0:Y:S01]  /*ed40*/  LDC.64 R2, c[0x4][R2] ;  /* 0x0100000002027b82 */ /* 0x000e220000000a00 */
[----:B------:R-:W-:Y:S01]  /*ed50*/  ULDC.64 UR4, c[0x4][0x70] ;  /* 0x01001c0000047ab9 */ /* 0x000fe20000000a00 */
[----:B------:R-:W-:Y:S02]  /*ed60*/  IMAD.U32 R6, RZ, RZ, UR6 ;  /* 0x00000006ff067e24 */ /* 0x000fe4000f8e00ff */
[----:B------:R-:W-:-:S02]  /*ed70*/  IMAD.U32 R7, RZ, RZ, UR7 ;  /* 0x00000007ff077e24 */ /* 0x000fc4000f8e00ff */
[----:B------:R-:W-:Y:S02]  /*ed80*/  IMAD.U32 R10, RZ, RZ, UR4 ;  /* 0x00000004ff0a7e24 */ /* 0x000fe4000f8e00ff */
[----:B------:R-:W-:Y:S02]  /*ed90*/  IMAD.U32 R11, RZ, RZ, UR5 ;  /* 0x00000005ff0b7e24 */ /* 0x000fe4000f8e00ff */
[----:B------:R-:W-:Y:S02]  /*eda0*/  IMAD.MOV.U32 R8, RZ, RZ, 0x70 ;  /* 0x00000070ff087424 */ /* 0x000fe400078e00ff */
[----:B------:R-:W-:Y:S02]  /*edb0*/  IMAD.MOV.U32 R12, RZ, RZ, 0x1 ;  /* 0x00000001ff0c7424 */ /* 0x000fe400078e00ff */
[----:B------:R-:W-:-:S07]  /*edc0*/  IMAD.MOV.U32 R13, RZ, RZ, RZ ;  /* 0x000000ffff0d7224 */ /* 0x000fce00078e00ff */
[----:B------:R-:W-:-:S07]  /*edd0*/  LEPC R20, `(.L_x_1068) ;  /* 0x000000001014794e */ /* 0x000fce0000000000 */
[----:B0----5:R-:W-:Y:S05]  /*ede0*/  CALL.ABS.NOINC R2 ;  /* 0x0000000002007343 */ /* 0x021fea0003c00000 */
.L_x_1068:
        /* <DEDUP_REMOVED lines=19> */
[----:B-1---5:R-:W-:Y:S05]  /*ef20*/  CALL.ABS.NOINC R2 ;  /* 0x0000000002007343 */ /* 0x022fea0003c00000 */
.L_x_1070:
[----:B------:R0:W1:Y:S01]  /*ef30*/  LDC.64 R2, c[0x4][R16] ;  /* 0x0100000010027b82 */ /* 0x0000620000000a00 */
[----:B------:R-:W-:Y:S01]  /*ef40*/  ULDC.64 UR4, c[0x4][0xf0] ;  /* 0x01003c0000047ab9 */ /* 0x000fe20000000a00 */
[----:B------:R-:W-:Y:S01]  /*ef50*/  ULDC.64 UR6, c[0x4][0xf8] ;  /* 0x01003e0000067ab9 */ /* 0x000fe20000000a00 */
[----:B------:R-:W-:Y:S02]  /*ef60*/  IMAD.U32 R4, RZ, RZ, UR4 ;  /* 0x00000004ff047e24 */ /* 0x000fe4000f8e00ff */
        /* <DEDUP_REMOVED lines=11> */
.L_x_1069:
[----:B------:R-:W0:Y:S01]  /*f020*/  LDC.64 R2, c[0x0][0x9f8] ;  /* 0x00027e00ff027b82 */ /* 0x000e220000000a00 */
[----:B------:R-:W-:-:S07]  /*f030*/  IMAD.MOV.U32 R32, RZ, RZ, R28 ;  /* 0x000000ffff207224 */ /* 0x000fce00078e001c */
[----:B------:R-:W1:Y:S01]  /*f040*/  LDC R37, c[0x0][0x430] ;  /* 0x00010c00ff257b82 */ /* 0x000e620000000800 */
[C---:B------:R-:W-:Y:S01]  /*f050*/  IMAD.SHL.U32 R26, R25.reuse, 0x10, RZ ;  /* 0x00000010191a7824 */ /* 0x040fe200078e00ff */
[----:B------:R-:W-:Y:S01]  /*f060*/  LOP3.LUT R8, R25, 0x7f, RZ, 0xc0, !PT ;  /* 0x0000007f19087812 */ /* 0x000fe200078ec0ff */
[----:B------:R-:W-:Y:S01]  /*f070*/  VIADD R27, R19, 0xffffffff ;  /* 0xffffffff131b7836 */ /* 0x000fe20000000000 */
[----:B------:R-:W-:Y:S01]  /*f080*/  LOP3.LUT R18, R18, 0xffffffdf, RZ, 0xc0, !PT ;  /* 0xffffffdf12127812 */ /* 0x000fe200078ec0ff */
[----:B------:R-:W-:Y:S01]  /*f090*/  ULDC UR4, c[0x0][0x2f4] ;  /* 0x0000bd0000047ab9 */ /* 0x000fe20000000800 */
[----:B------:R-:W-:Y:S01]  /*f0a0*/  ULDC UR5, c[0x0][0x320] ;  /* 0x0000c80000057ab9 */ /* 0x000fe20000000800 */
[----:B0-----:R-:W-:-:S04]  /*f0b0*/  ISETP.NE.U32.AND P0, PT, R2, RZ, PT ;  /* 0x000000ff0200720c */ /* 0x001fc80003f05070 */
[----:B------:R-:W-:-:S13]  /*f0c0*/  ISETP.NE.AND.EX P0, PT, R3, RZ, PT, P0 ;  /* 0x000000ff0300720c */ /* 0x000fda0003f05300 */
[----:B------:R-:W0:Y:S02]  /*f0d0*/  @P0 LDC.64 R2, c[0x0][0x9f8] ;  /* 0x00027e00ff020b82 */ /* 0x000e240000000a00 */
[----:B0-----:R-:W-:-:S05]  /*f0e0*/  @P0 IMAD.WIDE R2, R28, 0x4, R2 ;  /* 0x000000041c020825 */ /* 0x001fca00078e0202 */
[----:B------:R0:W2:Y:S01]  /*f0f0*/  @P0 LDG.E R32, desc[UR36][R2.64] ;  /* 0x0000002402200981 */ /* 0x0000a2000c1e1900 */
[----:B------:R-:W-:Y:S02]  /*f100*/  LOP3.LUT R26, R26, 0x70, RZ, 0xc0, !PT ;  /* 0x000000701a1a7812 */ /* 0x000fe400078ec0ff */
[----:B------:R-:W-:Y:S02]  /*f110*/  SHF.R.U32.HI R36, RZ, 0x3, R8 ;  /* 0x00000003ff247819 */ /* 0x000fe40000011608 */
[----:B-1----:R-:W-:Y:S02]  /*f120*/  ISETP.NE.AND P1, PT, R37, 0x1, PT ;  /* 0x000000012500780c */ /* 0x002fe40003f25270 */
[----:B------:R-:W-:-:S05]  /*f130*/  LOP3.LUT R33, R26, R36, RZ, 0xfc, !PT ;  /* 0x000000241a217212 */ /* 0x000fca00078efcff */
[----:B------:R-:W-:-:S05]  /*f140*/  IMAD R10, R27, 0x60, R33 ;  /* 0x000000601b0a7824 */ /* 0x000fca00078e0221 */
[C---:B------:R-:W-:Y:S01]  /*f150*/  ISETP.GE.AND P0, PT, R10.reuse, UR43, PT ;  /* 0x0000002b0a007c0c */ /* 0x040fe2000bf06270 */
[----:B0-----:R-:W0:Y:S01]  /*f160*/  @P1 LDC R3, c[0x0][0x434] ;  /* 0x00010d00ff031b82 */ /* 0x001e220000000800 */
[----:B-----5:R-:W-:Y:S01]  /*f170*/  IMAD.IADD R10, R10, 0x1, R23 ;  /* 0x000000010a0a7824 */ /* 0x020fe200078e0217 */
[----:B------:R-:W-:Y:S02]  /*f180*/  @P1 LOP3.LUT R18, R18, 0x20, RZ, 0xfc, !PT ;  /* 0x0000002012121812 */ /* 0x000fe400078efcff */
[----:B------:R-:W-:Y:S01]  /*f190*/  ISETP.GT.U32.OR P0, PT, R33, 0x5f, P0 ;  /* 0x0000005f2100780c */ /* 0x000fe20000704470 */
[----:B------:R-:W-:-:S03]  /*f1a0*/  IMAD.MOV.U32 R9, RZ, RZ, R10 ;  /* 0x000000ffff097224 */ /* 0x000fc600078e000a */
[----:B------:R-:W1:Y:S09]  /*f1b0*/  @P1 LDC R11, c[0x0][0x438] ;  /* 0x00010e00ff0b1b82 */ /* 0x000e720000000800 */
[----:B------:R-:W3:Y:S01]  /*f1c0*/  @!P0 LDC.64 R6, c[0x0][0x428] ;  /* 0x00010a00ff068b82 */ /* 0x000ee20000000a00 */
[----:B0-----:R-:W-:-:S07]  /*f1d0*/  @P1 IMAD.HI.U32 R0, R10, R3, RZ ;  /* 0x000000030a001227 */ /* 0x001fce00078e00ff */
[----:B------:R-:W0:Y:S01]  /*f1e0*/  @!P0 LDC.64 R4, c[0x0][0x418] ;  /* 0x00010600ff048b82 */ /* 0x000e220000000a00 */
[----:B-1----:R-:W-:-:S04]  /*f1f0*/  @P1 SHF.R.U32.HI R9, RZ, R11, R0 ;  /* 0x0000000bff091219 */ /* 0x002fc80000011600 */
[--C-:B------:R-:W-:Y:S01]  /*f200*/  @!P0 SHF.R.S32.HI R3, RZ, 0x1f, R9.reuse ;  /* 0x0000001fff038819 */ /* 0x100fe20000011409 */
[----:B------:R-:W-:Y:S01]  /*f210*/  @!P0 IMAD.MOV.U32 R2, RZ, RZ, R9 ;  /* 0x000000ffff028224 */ /* 0x000fe200078e0009 */
[----:B------:R-:W-:Y:S01]  /*f220*/  LOP3.LUT R18, R18, 0xfffffffb, RZ, 0xc0, !PT ;  /* 0xfffffffb12127812 */ /* 0x000fe200078ec0ff */
[----:B------:R-:W-:Y:S01]  /*f230*/  UMOV UR6, 0xffffffff ;  /* 0xffffffff00067882 */ /* 0x000fe20000000000 */
[----:B--2---:R-:W-:Y:S01]  /*f240*/  SHF.R.S32.HI R34, RZ, 0x1f, R32 ;  /* 0x0000001fff227819 */ /* 0x004fe20000011420 */
[----:B---3--:R-:W-:-:S04]  /*f250*/  @!P0 IMAD.WIDE.U32 R2, R32, R6, R2 ;  /* 0x0000000620028225 */ /* 0x008fc800078e0002 */
[----:B------:R-:W-:Y:S01]  /*f260*/  @!P0 IMAD R0, R34, R6, RZ ;  /* 0x0000000622008224 */ /* 0x000fe200078e02ff */
[----:B0-----:R-:W-:-:S03]  /*f270*/  @!P0 LEA R4, P1, R2, R4, 0x2 ;  /* 0x0000000402048211 */ /* 0x001fc600078210ff */
[----:B------:R-:W-:-:S04]  /*f280*/  @!P0 IMAD R7, R32, R7, R0 ;  /* 0x0000000720078224 */ /* 0x000fc800078e0200 */
[----:B------:R-:W-:-:S05]  /*f290*/  @!P0 IMAD.IADD R0, R3, 0x1, R7 ;  /* 0x0000000103008824 */ /* 0x000fca00078e0207 */
[----:B------:R-:W-:Y:S01]  /*f2a0*/  @!P0 LEA.HI.X R5, R2, R5, R0, 0x2, P1 ;  /* 0x0000000502058211 */ /* 0x000fe200008f1400 */
[----:B------:R-:W-:-:S06]  /*f2b0*/  IMAD.MOV.U32 R0, RZ, RZ, RZ ;  /* 0x000000ffff007224 */ /* 0x000fcc00078e00ff */
[----:B------:R0:W5:Y:S02]  /*f2c0*/  @!P0 LDG.E R0, desc[UR36][R4.64] ;  /* 0x0000002404008981 */ /* 0x000164000c1e1900 */
[----:B0-----:R-:W-:-:S05]  /*f2d0*/  IMAD.SHL.U32 R4, R25, 0x8, RZ ;  /* 0x0000000819047824 */ /* 0x001fca00078e00ff */
[----:B------:R-:W-:-:S04]  /*f2e0*/  LOP3.LUT R30, R4, 0x38, RZ, 0xc0, !PT ;  /* 0x00000038041e7812 */ /* 0x000fc800078ec0ff */
[C---:B------:R-:W-:Y:S02]  /*f2f0*/  ISETP.GE.AND P1, PT, R30.reuse, UR4, PT ;  /* 0x000000041e007c0c */ /* 0x040fe4000bf26270 */
[C---:B------:R-:W-:Y:S02]  /*f300*/  LOP3.LUT R22, R30.reuse, 0x40, RZ, 0xfc, !PT ;  /* 0x000000401e167812 */ /* 0x040fe400078efcff */
[----:B------:R-:W-:Y:S02]  /*f310*/  LOP3.LUT R24, R30, 0x80, RZ, 0xfc, !PT ;  /* 0x000000801e187812 */ /* 0x000fe400078efcff */
[----:B------:R-:W-:Y:S02]  /*f320*/  ISETP.GE.AND P3, PT, R22, UR4, PT ;  /* 0x0000000416007c0c */ /* 0x000fe4000bf66270 */
[----:B------:R-:W-:Y:S02]  /*f330*/  ISETP.GE.AND P2, PT, R24, UR4, PT ;  /* 0x0000000418007c0c */ /* 0x000fe4000bf46270 */
[----:B------:R-:W-:-:S03]  /*f340*/  ISETP.GE.AND P0, PT, R30, UR5, PT ;  /* 0x000000051e007c0c */ /* 0x000fc6000bf06270 */
[----:B------:R-:W-:Y:S02]  /*f350*/  @P1 LOP3.LUT R18, R18, 0x4, RZ, 0xfc, !PT ;  /* 0x0000000412121812 */ /* 0x000fe400078efcff */
[----:B------:R-:W-:Y:S02]  /*f360*/  ISETP.GE.AND P1, PT, R22, UR5, PT ;  /* 0x0000000516007c0c */ /* 0x000fe4000bf26270 */
[----:B------:R-:W-:-:S04]  /*f370*/  LOP3.LUT R18, R18, 0xfffffffd, RZ, 0xc0, !PT ;  /* 0xfffffffd12127812 */ /* 0x000fc800078ec0ff */
[----:B------:R-:W-:-:S04]  /*f380*/  @P3 LOP3.LUT R18, R18, 0x2, RZ, 0xfc, !PT ;  /* 0x0000000212123812 */ /* 0x000fc800078efcff */
[----:B------:R-:W-:-:S04]  /*f390*/  LOP3.LUT R18, R18, 0xfffffffe, RZ, 0xc0, !PT ;  /* 0xfffffffe12127812 */ /* 0x000fc800078ec0ff */
[----:B------:R-:W-:Y:S01]  /*f3a0*/  @P2 LOP3.LUT R18, R18, 0x1, RZ, 0xfc, !PT ;  /* 0x0000000112122812 */ /* 0x000fe200078efcff */
[----:B------:R-:W-:Y:S06]  /*f3b0*/  BRA.DIV UR6, `(.L_x_1071) ;  /* 0x0000002e06e07947 */ /* 0x000fec000b800000 */
.L_x_1113:
[----:B------:R-:W2:Y:S01]  /*f3c0*/  LDL R2, [R1] ;  /* 0x0000000001027983 */ /* 0x000ea20000100800 */
[----:B------:R-:W-:Y:S01]  /*f3d0*/  SEL R29, RZ, 0x1, P0 ;  /* 0x00000001ff1d7807 */ /* 0x000fe20000000000 */
[----:B------:R-:W-:Y:S01]  /*f3e0*/  IMAD.U32 R31, RZ, RZ, UR41 ;  /* 0x00000029ff1f7e24 */ /* 0x000fe2000f8e00ff */
[----:B------:R-:W-:Y:S01]  /*f3f0*/  ISETP.GT.U32.AND P0, PT, R33, 0x5f, PT ;  /* 0x0000005f2100780c */ /* 0x000fe20003f04070 */
[----:B------:R-:W-:Y:S01]  /*f400*/  IMAD.MOV R6, RZ, RZ, -R9 ;  /* 0x000000ffff067224 */ /* 0x000fe200078e0a09 */
[----:B------:R-:W-:Y:S02]  /*f410*/  LOP3.LUT R18, R18, 0xffffffef, RZ, 0xc0, !PT ;  /* 0xffffffef12127812 */ /* 0x000fe400078ec0ff */
[----:B------:R-:W-:Y:S01]  /*f420*/  SHF.R.S32.HI R31, RZ, 0x1f, R31 ;  /* 0x0000001fff1f7819 */ /* 0x000fe2000001141f */
[----:B------:R-:W-:Y:S01]  /*f430*/  IMAD R6, R37, R6, R10 ;  /* 0x0000000625067224 */ /* 0x000fe200078e020a */
[----:B------:R-:W-:-:S07]  /*f440*/  LOP3.LUT R18, R18, 0xfffffff7, RZ, 0xc0, !PT ;  /* 0xfffffff712127812 */ /* 0x000fce00078ec0ff */
[----:B------:R-:W-:Y:S02]  /*f450*/  @P0 LOP3.LUT R18, R18, 0x8, RZ, 0xfc, !PT ;  /* 0x0000000812120812 */ /* 0x000fe400078efcff */
[----:B--2---:R-:W-:Y:S02]  /*f460*/  R2UR UR4, R2 ;  /* 0x00000000020472ca */ /* 0x004fe400000e0000 */
[----:B------:R-:W-:-:S05]  /*f470*/  SEL R2, RZ, 0xffffffff, P1 ;  /* 0xffffffffff027807 */ /* 0x000fca0000800000 */
[----:B------:R-:W-:-:S05]  /*f480*/  IMAD.SHL.U32 R2, R2, 0x2, RZ ;  /* 0x0000000202027824 */ /* 0x000fca00078e00ff */
[----:B------:R-:W-:Y:S01]  /*f490*/  LOP3.LUT R29, R2, 0x2, R29, 0xe2, !PT ;  /* 0x00000002021d7812 */ /* 0x000fe200078ee21d */
[----:B------:R-:W-:-:S06]  /*f4a0*/  ULOP3.LUT UR4, UR4, 0x2, URZ, 0xfc, !UPT ;  /* 0x0000000204047892 */ /* 0x000fcc000f8efc3f */
[----:B------:R-:W-:-:S05]  /*f4b0*/  IMAD.U32 R3, RZ, RZ, UR4 ;  /* 0x00000004ff037e24 */ /* 0x000fca000f8e00ff */
[----:B------:R-:W-:-:S13]  /*f4c0*/  ISETP.NE.AND P2, PT, R3, 0x3, PT ;  /* 0x000000030300780c */ /* 0x000fda0003f45270 */
[----:B------:R-:W-:Y:S01]  /*f4d0*/  @P2 LOP3.LUT R18, R18, 0x10, RZ, 0xfc, !PT ;  /* 0x0000001012122812 */ /* 0x000fe200078efcff */
[----:B------:R-:W-:Y:S06]  /*f4e0*/  @!P2 BRA `(.L_x_1072) ;  /* 0x000000000004a947 */ /* 0x000fec0003800000 */
[----:B------:R-:W-:Y:S01]  /*f4f0*/  BPT.TRAP 0x1 ;  /* 0x000000040000795c */ /* 0x000fe20000300000 */
.L_x_1072:
[----:B------:R-:W-:Y:S01]  /*f500*/  SHF.R.S32.HI R7, RZ, 0x1f, R6 ;  /* 0x0000001fff077819 */ /* 0x000fe20000011406 */
[----:B------:R-:W-:Y:S01]  /*f510*/  ULDC.64 UR4, c[0x0][0x328] ;  /* 0x0000ca0000047ab9 */ /* 0x000fe20000000a00 */
[----:B------:R-:W-:-:S03]  /*f520*/  R2UR UR6, R31 ;  /* 0x000000001f0672ca */ /* 0x000fc600000e0000 */
        /* <DEDUP_REMOVED lines=17> */
[----:B------:R-:W-:-:S05]  /*f640*/  VIADD R17, R3, UR4 ;  /* 0x0000000403117c36 */ /* 0x000fca0008000000 */
[----:B------:R-:W-:Y:S01]  /*f650*/  LEA.HI.X R17, R2, UR7, R17, 0x1, P0 ;  /* 0x0000000702117c11 */ /* 0x000fe200080f0c11 */
[----:B------:R-:W-:-:S05]  /*f660*/  IMAD.MOV.U32 R2, RZ, RZ, 0x1 ;  /* 0x00000001ff027424 */ /* 0x000fca00078e00ff */
[----:B------:R-:W-:-:S04]  /*f670*/  SHF.L.U32 R2, R2, 0x1f, RZ ;  /* 0x0000001f02027819 */ /* 0x000fc800000006ff */
[----:B------:R-:W0:Y:S02]  /*f680*/  SYNCS.PHASECHK.TRANS64.TRYWAIT P0, [UR48+0x2a840], R2 ;  /* 0x02a84002ff0075a7 */ /* 0x000e240008000170 */
[----:B0-----:R-:W-:Y:S05]  /*f690*/  @!P0 BRA `(.L_x_1073) ;  /* 0x0000002c00488947 */ /* 0x001fea0003800000 */
.L_x_1114:
[----:B------:R-:W-:Y:S01]  /*f6a0*/  ULDC.64 UR4, c[0x0][0x300] ;  /* 0x0000c00000047ab9 */ /* 0x000fe20000000a00 */
[----:B------:R-:W-:Y:S01]  /*f6b0*/  R2UR UR6, R31 ;  /* 0x000000001f0672ca */ /* 0x000fe200000e0000 */
[----:B------:R-:W-:Y:S01]  /*f6c0*/  IMAD R7, R7, UR4, RZ ;  /* 0x0000000407077c24 */ /* 0x000fe2000f8e02ff */
[----:B------:R-:W-:Y:S01]  /*f6d0*/  LOP3.LUT P3, RZ, R18, 0x4, RZ, 0xc0, !PT ;  /* 0x0000000412ff7812 */ /* 0x000fe2000786c0ff */
[----:B0-----:R-:W-:Y:S01]  /*f6e0*/  IMAD.WIDE.U32 R2, R6, UR4, RZ ;  /* 0x0000000406027c25 */ /* 0x001fe2000f8e00ff */
[C---:B------:R-:W-:Y:S02]  /*f6f0*/  LOP3.LUT P2, RZ, R18.reuse, 0x2, RZ, 0xc0, !PT ;  /* 0x0000000212ff7812 */ /* 0x040fe4000784c0ff */
[----:B------:R-:W-:Y:S01]  /*f700*/  LOP3.LUT P1, RZ, R18, 0x1, RZ, 0xc0, !PT ;  /* 0x0000000112ff7812 */ /* 0x000fe2000782c0ff */
[----:B------:R-:W-:Y:S01]  /*f710*/  IMAD R7, R6, UR5, R7 ;  /* 0x0000000506077c24 */ /* 0x000fe2000f8e0207 */
[----:B------:R-:W-:Y:S02]  /*f720*/  ULDC.64 UR4, c[0x0][0x310] ;  /* 0x0000c40000047ab9 */ /* 0x000fe40000000a00 */
[----:B------:R-:W-:-:S02]  /*f730*/  IMAD R5, R5, UR4, RZ ;  /* 0x0000000405057c24 */ /* 0x000fc4000f8e02ff */
[----:B------:R-:W-:Y:S02]  /*f740*/  IMAD.IADD R3, R3, 0x1, R7 ;  /* 0x0000000103037824 */ /* 0x000fe400078e0207 */
        /* <DEDUP_REMOVED lines=10> */
[----:B------:R-:W-:Y:S01]  /*f7f0*/  VIADD R7, R3, UR4 ;  /* 0x0000000403077c36 */ /* 0x000fe20008000000 */
[----:B------:R-:W-:Y:S01]  /*f800*/  LOP3.LUT R3, R4, 0x1c0, RZ, 0xc0, !PT ;  /* 0x000001c004037812 */ /* 0x000fe200078ec0ff */
[----:B------:R-:W-:-:S03]  /*f810*/  UMOV UR4, 0xffffffff ;  /* 0xffffffff00047882 */ /* 0x000fc60000000000 */
[----:B------:R-:W-:Y:S01]  /*f820*/  LEA.HI.X R7, R2, UR7, R7, 0x1, P0 ;  /* 0x0000000702077c11 */ /* 0x000fe200080f0c07 */
[----:B------:R-:W-:Y:S01]  /*f830*/  IMAD.MOV.U32 R2, RZ, RZ, -0x60 ;  /* 0xffffffa0ff027424 */ /* 0x000fe200078e00ff */
[----:B------:R-:W-:-:S03]  /*f840*/  LOP3.LUT R4, R3, 0x38, R4, 0xf8, !PT ;  /* 0x0000003803047812 */ /* 0x000fc600078ef804 */
[----:B------:R-:W-:Y:S01]  /*f850*/  IMAD R5, R27, R2, UR43 ;  /* 0x0000002b1b057e24 */ /* 0x000fe2000f8e0202 */
[----:B------:R-:W-:Y:S01]  /*f860*/  LOP3.LUT R4, R4, 0x38, R25, 0x78, !PT ;  /* 0x0000003804047812 */ /* 0x000fe200078e7819 */
[----:B------:R-:W-:Y:S02]  /*f870*/  IMAD.SHL.U32 R25, R8, 0x8, RZ ;  /* 0x0000000808197824 */ /* 0x000fe400078e00ff */
[----:B------:R-:W-:-:S03]  /*f880*/  IMAD.IADD R6, R5, 0x1, -R36 ;  /* 0x0000000105067824 */ /* 0x000fc600078e0a24 */
[----:B------:R-:W-:Y:S02]  /*f890*/  LOP3.LUT R25, R4, 0x200, R25, 0xf8, !PT ;  /* 0x0000020004197812 */ /* 0x000fe400078ef819 */
[----:B------:R-:W-:Y:S01]  /*f8a0*/  ISETP.GE.AND P0, PT, R6, 0x1, PT ;  /* 0x000000010600780c */ /* 0x000fe20003f06270 */
[----:B------:R-:W-:-:S12]  /*f8b0*/  BRA.DIV UR4, `(.L_x_1074) ;  /* 0x0000002a04d87947 */ /* 0x000fd8000b800000 */
[----:B------:R-:W-:Y:S01]  /*f8c0*/  SHFL.IDX PT, R3, R7, RZ, 0x181f ;  /* 0x00181fff07037589 */ /* 0x000fe200000e0000 */
[----:B------:R-:W-:-:S03]  /*f8d0*/  @P0 LEA R9, R25, UR48, 0x1 ;  /* 0x0000003019090c11 */ /* 0x000fc6000f8e08ff */
[----:B------:R-:W0:Y:S04]  /*f8e0*/  SHFL.IDX PT, R2, R0, RZ, 0x181f ;  /* 0x00181fff00027589 */ /* 0x000e2800000e0000 */
[----:B------:R-:W-:Y:S04]  /*f8f0*/  SHFL.IDX PT, R5, R7, 0x1, 0x181f ;  /* 0x00381f0007057f89 */ /* 0x000fe800000e0000 */
[----:B------:R-:W-:Y:S04]  /*f900*/  SHFL.IDX PT, R4, R0, 0x1, 0x181f ;  /* 0x00381f0000047f89 */ /* 0x000fe800000e0000 */
[----:B------:R-:W-:Y:S04]  /*f910*/  SHFL.IDX PT, R8, R7, 0x2, 0x181f ;  /* 0x00581f0007087f89 */ /* 0x000fe800000e0000 */
[----:B------:R-:W1:Y:S04]  /*f920*/  SHFL.IDX PT, R14, R0, 0x2, 0x181f ;  /* 0x00581f00000e7f89 */ /* 0x000e6800000e0000 */
[----:B------:R-:W2:Y:S01]  /*f930*/  SHFL.IDX PT, R10, R0, 0x3, 0x181f ;  /* 0x00781f00000a7f89 */ /* 0x000ea200000e0000 */
[----:B0-----:R-:W-:-:S05]  /*f940*/  @P0 IMAD.WIDE.U32 R2, R30, 0x2, R2 ;  /* 0x000000021e020825 */ /* 0x001fca00078e0002 */
[----:B------:R-:W-:Y:S04]  /*f950*/  @P0 LDGSTS.E.BYPASS.LTC128B.128 [R9+0x18400], desc[UR36][R2.64], !P3 ;  /* 0x1840000002090fae */ /* 0x000fe8000d901d64 */
[----:B------:R-:W-:Y:S04]  /*f960*/  @P0 LDGSTS.E.BYPASS.LTC128B.128 [R9+0x1b400], desc[UR36][R2.64+0x80], !P2 ;  /* 0x1b40008002090fae */ /* 0x000fe8000d101d64 */
[----:B------:R0:W-:Y:S01]  /*f970*/  @P0 LDGSTS.E.BYPASS.LTC128B.128 [R9+0x1e400], desc[UR36][R2.64+0x100], !P1 ;  /* 0x1e40010002090fae */ /* 0x0001e2000c901d64 */
[----:B------:R-:W-:-:S03]  /*f980*/  ISETP.GE.AND P0, PT, R6, 0x11, PT ;  /* 0x000000110600780c */ /* 0x000fc60003f06270 */
[----:B0-----:R-:W0:Y:S01]  /*f990*/  SHFL.IDX PT, R9, R7, 0x3, 0x181f ;  /* 0x00781f0007097f89 */ /* 0x001e2200000e0000 */
[----:B-1----:R-:W-:-:S09]  /*f9a0*/  IMAD.MOV.U32 R2, RZ, RZ, R14 ;  /* 0x000000ffff027224 */ /* 0x002fd200078e000e */
[----:B------:R-:W-:Y:S01]  /*f9b0*/  @P0 LEA R21, R25, UR48, 0x1 ;  /* 0x0000003019150c11 */ /* 0x000fe2000f8e08ff */
[----:B------:R-:W-:Y:S01]  /*f9c0*/  @P0 IMAD.WIDE.U32 R4, R30, 0x2, R4 ;  /* 0x000000021e040825 */ /* 0x000fe200078e0004 */
[----:B------:R-:W1:Y:S03]  /*f9d0*/  SHFL.IDX PT, R14, R0, 0x4, 0x181f ;  /* 0x00981f00000e7f89 */ /* 0x000e6600000e0000 */
[----:B------:R-:W-:Y:S01]  /*f9e0*/  IMAD.MOV.U32 R3, RZ, RZ, R8 ;  /* 0x000000ffff037224 */ /* 0x000fe200078e0008 */
[----:B------:R-:W-:Y:S04]  /*f9f0*/  @P0 LDGSTS.E.BYPASS.LTC128B.128 [R21+0x18c00], desc[UR36][R4.64], !P3 ;  /* 0x18c0000004150fae */ /* 0x000fe8000d901d64 */
[----:B------:R-:W-:Y:S04]  /*fa00*/  @P0 LDGSTS.E.BYPASS.LTC128B.128 [R21+0x1bc00], desc[UR36][R4.64+0x80], !P2 ;  /* 0x1bc0008004150fae */ /* 0x000fe8000d101d64 */
[----:B------:R2:W-:Y:S01]  /*fa10*/  @P0 LDGSTS.E.BYPASS.LTC128B.128 [R21+0x1ec00], desc[UR36][R4.64+0x100], !P1 ;  /* 0x1ec0010004150fae */ /* 0x0005e2000c901d64 */
[----:B------:R-:W-:-:S03]  /*fa20*/  ISETP.GE.AND P0, PT, R6, 0x21, PT ;  /* 0x000000210600780c */ /* 0x000fc60003f06270 */
[----:B------:R-:W3:Y:S04]  /*fa30*/  SHFL.IDX PT, R8, R7, 0x4, 0x181f ;  /* 0x00981f0007087f89 */ /* 0x000ee800000e0000 */
[----:B------:R-:W4:Y:S01]  /*fa40*/  SHFL.IDX PT, R7, R7, 0x5, 0x181f ;  /* 0x00b81f0007077f89 */ /* 0x000f2200000e0000 */
[----:B--2---:R-:W-:-:S05]  /*fa50*/  IMAD.MOV.U32 R4, RZ, RZ, R10 ;  /* 0x000000ffff047224 */ /* 0x004fca00078e000a */
[----:B------:R-:W-:Y:S01]  /*fa60*/  @P0 IMAD.WIDE.U32 R2, R30, 0x2, R2 ;  /* 0x000000021e020825 */ /* 0x000fe200078e0002 */
[----:B------:R-:W-:-:S03]  /*fa70*/  @P0 LEA R35, R25, UR48, 0x1 ;  /* 0x0000003019230c11 */ /* 0x000fc6000f8e08ff */
[----:B0-----:R-:W-:Y:S02]  /*fa80*/  IMAD.MOV.U32 R5, RZ, RZ, R9 ;  /* 0x000000ffff057224 */ /* 0x001fe400078e0009 */
        /* <DEDUP_REMOVED lines=8> */
[----:B---3--:R-:W-:Y:S02]  /*fb10*/  IMAD.MOV.U32 R3, RZ, RZ, R8 ;  /* 0x000000ffff037224 */ /* 0x008fe400078e0008 */
        /* <DEDUP_REMOVED lines=8> */
[----:B-1--4-:R0:W-:Y:S02]  /*fba0*/  @P0 LDGSTS.E.BYPASS.LTC128B.128 [R21+0x20400], desc[UR36][R2.64+0x100], !P1 ;  /* 0x2040010002150fae */ /* 0x0121e4000c901d64 */
.L_x_1128:
[----:B------:R-:W-:Y:S01]  /*fbb0*/  ISETP.GE.AND P0, PT, R6, 0x51, PT ;  /* 0x000000510600780c */ /* 0x000fe20003f06270 */
[----:B0-----:R-:W-:Y:S02]  /*fbc0*/  IMAD.MOV.U32 R2, RZ, RZ, R14 ;  /* 0x000000ffff027224 */ /* 0x001fe400078e000e */
[----:B------:R-:W-:-:S10]  /*fbd0*/  IMAD.MOV.U32 R3, RZ, RZ, R7 ;  /* 0x000000ffff037224 */ /* 0x000fd400078e0007 */
        /* <DEDUP_REMOVED lines=12> */
[----:B------:R-:W-:-:S13]  /*fca0*/  LOP3.LUT P1, RZ, R18, 0x10, RZ, 0xc0, !PT ;  /* 0x0000001012ff7812 */ /* 0x000fda000782c0ff */
[----:B0-----:R-:W-:Y:S05]  /*fcb0*/  @!P1 BRA `(.L_x_1075) ;  /* 0x0000000000049947 */ /* 0x001fea0003800000 */
[----:B------:R-:W-:Y:S01]  /*fcc0*/  BPT.TRAP 0x1 ;  /* 0x000000040000795c */ /* 0x000fe20000300000 */
.L_x_1075:
        /* <DEDUP_REMOVED lines=18> */
[----:B------:R-:W-:Y:S02]  /*fdf0*/  IMAD.U32 R4, RZ, RZ, UR6 ;  /* 0x00000006ff047e24 */ /* 0x000fe4000f8e00ff */
[----:B------:R-:W0:Y:S01]  /*fe00*/  LDC.64 R2, c[0x4][R2] ;  /* 0x0100000002027b82 */ /* 0x000e220000000a00 */
[----:B------:R-:W-:Y:S02]  /*fe10*/  IMAD.U32 R5, RZ, RZ, UR7 ;  /* 0x00000007ff057e24 */ /* 0x000fe4000f8e00ff */
        /* <DEDUP_REMOVED lines=8> */
[----:B0-----:R-:W-:Y:S05]  /*fea0*/  CALL.ABS.NOINC R2 ;  /* 0x0000000002007343 */ /* 0x001fea0003c00000 */
.L_x_1076:
[----:B------:R-:W-:Y:S01]  /*feb0*/  UISETP.NE.AND UP0, UPT, UR50, URZ, UPT ;  /* 0x0000003f3200728c */ /* 0x000fe2000bf05270 */
[----:B------:R-:W-:Y:S01]  /*fec0*/  VIADD R7, R33, UR42 ;  /* 0x0000002a21077c36 */ /* 0x000fe20008000000 */
[----:B------:R-:W0:Y:S01]  /*fed0*/  LDC R6, c[0x0][0x448] ;  /* 0x00011200ff067b82 */ /* 0x000e220000000800 */
[----:B------:R-:W-:Y:S01]  /*fee0*/  IMAD.U32 R4, RZ, RZ, UR38 ;  /* 0x00000026ff047e24 */ /* 0x000fe2000f8e00ff */
[----:B------:R-:W-:Y:S01]  /*fef0*/  ULDC.64 UR4, c[0x0][0x2e0] ;  /* 0x0000b80000047ab9 */ /* 0x000fe20000000a00 */
[----:B------:R-:W-:Y:S01]  /*ff00*/  IMAD.U32 R3, RZ, RZ, UR49 ;  /* 0x00000031ff037e24 */ /* 0x000fe2000f8e00ff */
[----:B------:R-:W-:Y:S01]  /*ff10*/  PLOP3.LUT P0, PT, PT, PT, UP0, 0x80, 0x0 ;  /* 0x000000000000781c */ /* 0x000fe20003f0f008 */
[----:B------:R-:W-:Y:S02]  /*ff20*/  IMAD.MOV.U32 R2, RZ, RZ, R4 ;  /* 0x000000ffff027224 */ /* 0x000fe400078e0004 */
[----:B------:R-:W-:Y:S02]  /*ff30*/  IMAD R35, R35, UR4, RZ ;  /* 0x0000000423237c24 */ /* 0x000fe4000f8e02ff */
[----:B------:R-:W-:Y:S01]  /*ff40*/  @UP0 ULDC UR6, c[0x0][0x44c] ;  /* 0x0001130000060ab9 */ /* 0x000fe20000000800 */
[----:B------:R-:W-:Y:S01]  /*ff50*/  IMAD.WIDE.U32 R2, R28, UR4, R2 ;  /* 0x000000041c027c25 */ /* 0x000fe2000f8e0002 */
[----:B------:R-:W-:-:S03]  /*ff60*/  @UP0 ULDC UR4, c[0x0][0x450] ;  /* 0x0001140000040ab9 */ /* 0x000fc60000000800 */
[----:B------:R-:W-:Y:S02]  /*ff70*/  IMAD.U32 R5, RZ, RZ, UR39 ;  /* 0x00000027ff057e24 */ /* 0x000fe4000f8e00ff */
[----:B------:R-:W-:Y:S02]  /*ff80*/  IMAD.MOV.U32 R5, RZ, RZ, R7 ;  /* 0x000000ffff057224 */ /* 0x000fe400078e0007 */
[----:B------:R-:W-:Y:S01]  /*ff90*/  @P0 IMAD.HI.U32 R0, R7, UR6, RZ ;  /* 0x0000000607000c27 */ /* 0x000fe2000f8e00ff */
[----:B------:R-:W-:-:S03]  /*ffa0*/  PLOP3.LUT P0, PT, PT, PT, UP0, 0x80, 0x0 ;  /* 0x000000000000781c */ /* 0x000fc60003f0f008 */
[----:B------:R-:W-:-:S04]  /*ffb0*/  IMAD R35, R28, UR5, R35 ;  /* 0x000000051c237c24 */ /* 0x000fc8000f8e0223 */
[----:B------:R-:W-:-:S06]  /*ffc0*/  IMAD.IADD R3, R3, 0x1, R35 ;  /* 0x0000000103037824 */ /* 0x000fcc00078e0223 */
[----:B------:R-:W-:Y:S01]  /*ffd0*/  @P0 SHF.R.U32.HI R5, RZ, UR4, R0 ;  /* 0x00000004ff050c19 */ /* 0x000fe20008011600 */
[----:B------:R-:W-:-:S04]  /*ffe0*/  ULDC.64 UR4, c[0x0][0x2d0] ;  /* 0x0000b40000047ab9 */ /* 0x000fc80000000a00 */
[----:B------:R-:W-:Y:S02]  /*fff0*/  IMAD.MOV R0, RZ, RZ, -R5 ;  /* 0x000000ffff007224 */ /* 0x000fe400078e0a05 */
[----:B------:R-:W-:-:S04]  /*10000*/  IMAD.WIDE.U32 R2, R5, UR4, R2 ;  /* 0x0000000405027c25 */ /* 0x000fc8000f8e0002 */
[----:B0-----:R-:W-:Y:S01]  /*10010*/  IMAD R7, R6, R0, R7 ;  /* 0x0000000006077224 */ /* 0x001fe200078e0207 */
        /* <DEDUP_REMOVED lines=10> */
[----:B------:R-:W-:Y:S01]  /*100c0*/  LEA R0, P0, R2, UR4, 0x1 ;  /* 0x0000000402007c11 */ /* 0x000fe2000f8008ff */
        /* <DEDUP_REMOVED lines=10> */
[----:B------:R-:W-:Y:S02]  /*10170*/  VIADD R7, R36, UR42 ;  /* 0x0000002a24077c36 */ /* 0x000fe40008000000 */
[----:B------:R-:W0:Y:S01]  /*10180*/  SHFL.IDX PT, R2, R0, RZ, 0x181f ;  /* 0x00181fff00027589 */ /* 0x000e2200000e0000 */
[----:B------:R-:W-:Y:S02]  /*10190*/  IMAD R6, R6, UR4, RZ ;  /* 0x0000000406067c24 */ /* 0x000fe4000f8e02ff */
[C---:B------:R-:W-:Y:S01]  /*101a0*/  VIADD R11, R7.reuse, 0x10 ;  /* 0x00000010070b7836 */ /* 0x040fe20000000000 */
[----:B------:R-:W-:Y:S02]  /*101b0*/  SHFL.IDX PT, R5, R8, 0x1, 0x181f ;  /* 0x00381f0008057f89 */ /* 0x000fe400000e0000 */
[----:B------:R-:W-:-:S02]  /*101c0*/  ISETP.GE.AND P1, PT, R7, R6, PT ;  /* 0x000000060700720c */ /* 0x000fc40003f26270 */
[----:B------:R-:W1:Y:S04]  /*101d0*/  SHFL.IDX PT, R4, R0, 0x1, 0x181f ;  /* 0x00381f0000047f89 */ /* 0x000e6800000e0000 */
[----:B------:R-:W-:Y:S07]  /*101e0*/  SHFL.IDX PT, R14, R0, 0x7, 0x181f ;  /* 0x00f81f00000e7f89 */ /* 0x000fee00000e0000 */
[----:B------:R-:W-:Y:S01]  /*101f0*/  @!P1 LEA R9, R25, UR48, 0x1 ;  /* 0x0000003019099c11 */ /* 0x000fe2000f8e08ff */
[----:B0-----:R-:W-:-:S05]  /*10200*/  @!P1 IMAD.WIDE.U32 R2, R30, 0x2, R2 ;  /* 0x000000021e029825 */ /* 0x001fca00078e0002 */
[----:B------:R-:W-:Y:S04]  /*10210*/  @!P1 LDGSTS.E.BYPASS.LTC128B.128 [R9+0xc400], desc[UR36][R2.64], !P3 ;  /* 0x0c40000002099fae */ /* 0x000fe8000d901d64 */
[----:B------:R-:W-:Y:S04]  /*10220*/  @!P1 LDGSTS.E.BYPASS.LTC128B.128 [R9+0x10400], desc[UR36][R2.64+0x80], !P2 ;  /* 0x1040008002099fae */ /* 0x000fe8000d101d64 */
[----:B------:R0:W-:Y:S01]  /*10230*/  @!P1 LDGSTS.E.BYPASS.LTC128B.128 [R9+0x14400], desc[UR36][R2.64+0x100], !P0 ;  /* 0x1440010002099fae */ /* 0x0001e2000c101d64 */
[----:B------:R-:W-:Y:S01]  /*10240*/  ISETP.GE.AND P1, PT, R11, R6, PT ;  /* 0x000000060b00720c */ /* 0x000fe20003f26270 */
[----:B------:R-:W-:-:S02]  /*10250*/  VIADD R11, R7, 0x30 ;  /* 0x00000030070b7836 */ /* 0x000fc40000000000 */
        /* <DEDUP_REMOVED lines=50> */
.L_x_1145:
[----:B------:R-:W-:Y:S01]  /*10580*/  VIADD R7, R7, 0x70 ;  /* 0x0000007007077836 */ /* 0x000fe20000000000 */
[----:B------:R-:W-:Y:S01]  /*10590*/  BSSY B0, `(.L_x_1078) ;  /* 0x000000d000007945 */ /* 0x000fe20003800000 */
[----:B-1----:R-:W-:Y:S02]  /*105a0*/  IMAD.MOV.U32 R2, RZ, RZ, R14 ;  /* 0x000000ffff027224 */ /* 0x002fe400078e000e */
[----:B--2---:R-:W-:Y:S01]  /*105b0*/  IMAD.MOV.U32 R3, RZ, RZ, R4 ;  /* 0x000000ffff037224 */ /* 0x004fe200078e0004 */
        /* <DEDUP_REMOVED lines=10> */
.L_x_1079:
[----:B------:R-:W-:Y:S05]  /*10660*/  BSYNC B0 ;  /* 0x0000000000007941 */ /* 0x000fea0003800000 */
.L_x_1078:
[----:B------:R-:W-:Y:S01]  /*10670*/  NOP ;  /* 0x0000000000007918 */ /* 0x000fe20000000000 */
[----:B------:R-:W-:Y:S01]  /*10680*/  SYNCS.ARRIVE.TRANS64.RED.A0T1 RZ, [UR48+0x2a800], RZ ;  /* 0x02a800ffffff79a7 */ /* 0x000fe20008200430 */
[----:B------:R-:W-:Y:S01]  /*10690*/  IMAD.MOV.U32 R0, RZ, RZ, 0x1 ;  /* 0x00000001ff007424 */ /* 0x000fe200078e00ff */
[----:B------:R-:W-:Y:S04]  /*106a0*/  ARRIVES.LDGSTSBAR.64.TRANSCNT [UR48+0x2a800] ;  /* 0x02a80000ff0079b0 */ /* 0x000fe80008000ab0 */
[----:B------:R-:W-:Y:S01]  /*106b0*/  SHF.L.U32 R0, R0, 0x1f, RZ ;  /* 0x0000001f00007819 */ /* 0x000fe200000006ff */
[----:B------:R-:W-:Y:S01]  /*106c0*/  NOP ;  /* 0x0000000000007918 */ /* 0x000fe20000000000 */
[----:B------:R-:W-:Y:S01]  /*106d0*/  SYNCS.ARRIVE.TRANS64.A1T0 RZ, [UR48+0x2a800], RZ ;  /* 0x02a800ffffff79a7 */ /* 0x000fe20008100030 */
[----:B------:R-:W-:Y:S01]  /*106e0*/  VIADD R19, R19, 0xfffffffe ;  /* 0xfffffffe13137836 */ /* 0x000fe20000000000 */
[----:B------:R-:W1:Y:S02]  /*106f0*/  SYNCS.PHASECHK.TRANS64.TRYWAIT P0, [UR48+0x2a820], R0 ;  /* 0x02a82000ff0075a7 */ /* 0x000e640008000170 */
[----:B-1----:R-:W-:Y:S05]  /*10700*/  @!P0 BRA `(.L_x_1080) ;  /* 0x0000002c00b08947 */ /* 0x002fea0003800000 */
.L_x_1146:
[----:B------:R-:W-:Y:S01]  /*10710*/  ISETP.GE.AND P0, PT, R19, UR51, PT ;  /* 0x0000003313007c0c */ /* 0x000fe2000bf06270 */
[----:B------:R-:W-:Y:S02]  /*10720*/  IMAD.MOV.U32 R24, RZ, RZ, 0x1 ;  /* 0x00000001ff187424 */ /* 0x000fe400078e00ff */
[----:B------:R-:W-:-:S10]  /*10730*/  IMAD.MOV.U32 R22, RZ, RZ, RZ ;  /* 0x000000ffff167224 */ /* 0x000fd400078e00ff */
[----:B------:R-:W-:Y:S05]  /*10740*/  @!P0 BRA `(.L_x_1081) ;  /* 0x0000000c00e08947 */ /* 0x000fea0003800000 */
[----:B------:R-:W-:Y:S01]  /*10750*/  UIADD3 UR4, UR47, 0x1, URZ ;  /* 0x000000012f047890 */ /* 0x000fe2000fffe03f */
[----:B0-----:R-:W-:Y:S01]  /*10760*/  LOP3.LUT R3, RZ, UR45, RZ, 0x33, !PT ;  /* 0x0000002dff037c12 */ /* 0x001fe2000f8e33ff */
[----:B------:R-:W-:Y:S01]  /*10770*/  BSSY B0, `(.L_x_1081) ;  /* 0x00000f5000007945 */ /* 0x000fe20003800000 */
[----:B------:R-:W-:Y:S01]  /*10780*/  LOP3.LUT R5, RZ, UR44, RZ, 0x33, !PT ;  /* 0x0000002cff057c12 */ /* 0x000fe2000f8e33ff */
[----:B------:R-:W-:Y:S01]  /*10790*/  UIMAD UR4, UR4, UR40, URZ ;  /* 0x00000028040472a4 */ /* 0x000fe2000f8e023f */
[----:B------:R-:W-:Y:S01]  /*107a0*/  IADD3 R23, R26, R23, R36 ;  /* 0x000000171a177210 */ /* 0x000fe20007ffe024 */
[----:B------:R-:W-:Y:S02]  /*107b0*/  IMAD.SHL.U32 R35, R30, 0x2, RZ ;  /* 0x000000021e237824 */ /* 0x000fe400078e00ff */
[----:B------:R-:W-:Y:S02]  /*107c0*/  IMAD.MOV.U32 R20, RZ, RZ, RZ ;  /* 0x000000ffff147224 */ /* 0x000fe400078e00ff */
[----:B------:R-:W-:Y:S01]  /*107d0*/  LOP3.LUT R0, RZ, UR4, RZ, 0x33, !PT ;  /* 0x00000004ff007c12 */ /* 0x000fe2000f8e33ff */
[----:B------:R-:W-:-:S02]  /*107e0*/  VIADD R9, R23, 0xfffffee0 ;  /* 0xfffffee017097836 */ /* 0x000fc40000000000 */
[----:B------:R-:W-:Y:S01]  /*107f0*/  IMAD.MOV.U32 R23, RZ, RZ, 0x1 ;  /* 0x00000001ff177424 */ /* 0x000fe200078e00ff */
[----:B------:R-:W-:Y:S02]  /*10800*/  VIADDMNMX R0, R0, -UR46, R3, !PT ;  /* 0x8000002e00007c46 */ /* 0x000fe4000f800103 */
[----:B------:R-:W-:Y:S02]  /*10810*/  IADD3 R3, -R36, UR43, RZ ;  /* 0x0000002b24037c10 */ /* 0x000fe4000fffe1ff */
[----:B------:R-:W-:-:S04]  /*10820*/  VIMNMX R0, R0, R5, !PT ;  /* 0x0000000500007248 */ /* 0x000fc80007fe0100 */
[C---:B------:R-:W-:Y:S01]  /*10830*/  IADD3 R27, -R0.reuse, -0x2, RZ ;  /* 0xfffffffe001b7810 */ /* 0x040fe20007ffe1ff */
[C---:B------:R-:W-:Y:S02]  /*10840*/  IMAD R3, R0.reuse, 0x60, R3 ;  /* 0x0000006000037824 */ /* 0x040fe400078e0203 */
[----:B------:R-:W-:Y:S02]  /*10850*/  IMAD R9, R0, -0x60, R9 ;  /* 0xffffffa000097824 */ /* 0x000fe400078e0209 */
[----:B------:R-:W-:-:S07]  /*10860*/  VIADD R0, R3, 0xc0 ;  /* 0x000000c003007836 */ /* 0x000fce0000000000 */
.L_x_1094:
[----:B------:R-:W-:Y:S01]  /*10870*/  ISETP.NE.AND P0, PT, R37, 0x1, PT ;  /* 0x000000012500780c */ /* 0x000fe20003f05270 */
[----:B------:R-:W-:Y:S01]  /*10880*/  IMAD.MOV.U32 R10, RZ, RZ, R9 ;  /* 0x000000ffff0a7224 */ /* 0x000fe200078e0009 */
[----:B------:R-:W-:Y:S02]  /*10890*/  ISETP.GT.U32.AND P2, PT, R33, 0x5f, PT ;  /* 0x0000005f2100780c */ /* 0x000fe40003f44070 */
[----:B------:R-:W-:-:S09]  /*108a0*/  LOP3.LUT P1, RZ, R18, 0x10, RZ, 0xc0, !PT ;  /* 0x0000001012ff7812 */ /* 0x000fd2000782c0ff */
[----:B------:R-:W0:Y:S08]  /*108b0*/  @P0 LDC R2, c[0x0][0x434] ;  /* 0x00010d00ff020b82 */ /* 0x000e300000000800 */
[----:B------:R-:W1:Y:S08]  /*108c0*/  @P0 LDC R3, c[0x0][0x438] ;  /* 0x00010e00ff030b82 */ /* 0x000e700000000800 */
[----:B------:R-:W2:Y:S08]  /*108d0*/  @!P2 LDC.64 R6, c[0x0][0x428] ;  /* 0x00010a00ff06ab82 */ /* 0x000eb00000000a00 */
[----:B------:R-:W3:Y:S01]  /*108e0*/  @!P2 LDC.64 R4, c[0x0][0x418] ;  /* 0x00010600ff04ab82 */ /* 0x000ee20000000a00 */
[----:B0-----:R-:W-:-:S05]  /*108f0*/  @P0 IMAD.HI.U32 R2, R9, R2, RZ ;  /* 0x0000000209020227 */ /* 0x001fca00078e00ff */
[----:B-1----:R-:W-:-:S04]  /*10900*/  @P0 SHF.R.U32.HI R10, RZ, R3, R2 ;  /* 0x00000003ff0a0219 */ /* 0x002fc80000011602 */
[----:B------:R-:W-:Y:S01]  /*10910*/  @!P2 SHF.R.S32.HI R3, RZ, 0x1f, R10 ;  /* 0x0000001fff03a819 */ /* 0x000fe2000001140a */
[----:B--2---:R-:W-:-:S04]  /*10920*/  @!P2 IMAD R2, R34, R6, RZ ;  /* 0x000000062202a224 */ /* 0x004fc800078e02ff */
[----:B------:R-:W-:Y:S02]  /*10930*/  @!P2 IMAD R7, R32, R7, R2 ;  /* 0x000000072007a224 */ /* 0x000fe400078e0202 */
[----:B------:R-:W-:-:S04]  /*10940*/  @!P2 IMAD.MOV.U32 R2, RZ, RZ, R10 ;  /* 0x000000ffff02a224 */ /* 0x000fc800078e000a */
[----:B------:R-:W-:-:S04]  /*10950*/  @!P2 IMAD.WIDE.U32 R2, R32, R6, R2 ;  /* 0x000000062002a225 */ /* 0x000fc800078e0002 */
[----:B------:R-:W-:Y:S01]  /*10960*/  @!P2 IMAD.IADD R3, R7, 0x1, R3 ;  /* 0x000000010703a824 */ /* 0x000fe200078e0203 */
[----:B---3--:R-:W-:Y:S01]  /*10970*/  @!P2 LEA R4, P0, R2, R4, 0x2 ;  /* 0x000000040204a211 */ /* 0x008fe200078010ff */
[----:B------:R-:W-:-:S03]  /*10980*/  IMAD.MOV.U32 R6, RZ, RZ, RZ ;  /* 0x000000ffff067224 */ /* 0x000fc600078e00ff */
[----:B------:R-:W-:-:S05]  /*10990*/  @!P2 LEA.HI.X R5, R2, R5, R3, 0x2, P0 ;  /* 0x000000050205a211 */ /* 0x000fca00000f1403 */
[----:B------:R0:W5:Y:S01]  /*109a0*/  @!P2 LDG.E R6, desc[UR36][R4.64] ;  /* 0x000000240406a981 */ /* 0x000162000c1e1900 */
[----:B------:R-:W-:-:S05]  /*109b0*/  VIADD R22, R20, 0x1 ;  /* 0x0000000114167836 */ /* 0x000fca0000000000 */
[----:B------:R-:W-:-:S04]  /*109c0*/  ISETP.NE.AND P0, PT, R22, 0x2, PT ;  /* 0x000000021600780c */ /* 0x000fc80003f05270 */
[----:B------:R-:W-:Y:S02]  /*109d0*/  SEL R24, RZ, 0x1, P0 ;  /* 0x00000001ff187807 */ /* 0x000fe40000000000 */
[----:B------:R-:W-:Y:S02]  /*109e0*/  SEL R22, R22, RZ, P0 ;  /* 0x000000ff16167207 */ /* 0x000fe40000000000 */
[----:B------:R-:W-:Y:S01]  /*109f0*/  LOP3.LUT R24, R23, R24, RZ, 0x3c, !PT ;  /* 0x0000001817187212 */ /* 0x000fe200078e3cff */
[----:B0-----:R-:W-:Y:S06]  /*10a00*/  @!P1 BRA `(.L_x_1082) ;  /* 0x0000000000049947 */ /* 0x001fec0003800000 */
[----:B------:R-:W-:Y:S01]  /*10a10*/  BPT.TRAP 0x1 ;  /* 0x000000040000795c */ /* 0x000fe20000300000 */
.L_x_1082:
[----:B------:R-:W-:Y:S01]  /*10a20*/  LEA R8, R22, UR48, 0x3 ;  /* 0x0000003016087c11 */ /* 0x000fe2000f8e18ff */
[----:B------:R-:W-:Y:S01]  /*10a30*/  BSSY B1, `(.L_x_1083) ;  /* 0x0000004000017945 */ /* 0x000fe20003800000 */
[----:B------:R-:W-:-:S04]  /*10a40*/  SHF.L.U32 R3, R24, 0x1f, RZ ;  /* 0x0000001f18037819 */ /* 0x000fc800000006ff */
[----:B------:R-:W0:Y:S02]  /*10a50*/  SYNCS.PHASECHK.TRANS64.TRYWAIT P0, [R8+URZ+0x2a840], R3 ;  /* 0x02a84003080075a7 */ /* 0x000e24000800017f */
[----:B0-----:R-:W-:Y:S05]  /*10a60*/  @!P0 BRA `(.L_x_1084) ;  /* 0x0000002800f08947 */ /* 0x001fea0003800000 */
.L_x_1147:
[----:B------:R-:W-:Y:S05]  /*10a70*/  BSYNC B1 ;  /* 0x0000000000017941 */ /* 0x000fea0003800000 */
.L_x_1083:
[----:B------:R-:W-:Y:S01]  /*10a80*/  ULDC UR4, c[0x0][0x430] ;  /* 0x00010c0000047ab9 */ /* 0x000fe20000000800 */
[----:B-----5:R-:W-:Y:S01]  /*10a90*/  SHF.R.S32.HI R28, RZ, 0x1f, R6 ;  /* 0x0000001fff1c7819 */ /* 0x020fe20000011406 */
[----:B------:R-:W-:Y:S01]  /*10aa0*/  UIADD3 UR4, -UR4, URZ, URZ ;  /* 0x0000003f04047290 */ /* 0x000fe2000fffe13f */
[----:B------:R-:W-:Y:S01]  /*10ab0*/  R2UR UR6, R31 ;  /* 0x000000001f0672ca */ /* 0x000fe200000e0000 */
[----:B------:R-:W-:Y:S01]  /*10ac0*/  IMAD R19, R22, 0x4800, R25 ;  /* 0x0000480016137824 */ /* 0x000fe200078e0219 */
[C---:B------:R-:W-:Y:S02]  /*10ad0*/  LOP3.LUT P3, RZ, R18.reuse, 0x4, RZ, 0xc0, !PT ;  /* 0x0000000412ff7812 */ /* 0x040fe4000786c0ff */
[----:B------:R-:W-:Y:S01]  /*10ae0*/  LOP3.LUT P2, RZ, R18, 0x2, RZ, 0xc0, !PT ;  /* 0x0000000212ff7812 */ /* 0x000fe2000784c0ff */
        /* <DEDUP_REMOVED lines=31> */
[----:B------:R-:W0:Y:S02]  /*10ce0*/  SHFL.IDX PT, R14, R10, 0x1, 0x181f ;  /* 0x00381f000a0e7f89 */ /* 0x000e2400000e0000 */
[----:B-1----:R-:W-:-:S05]  /*10cf0*/  IMAD.X R3, RZ, RZ, R3, P0 ;  /* 0x000000ffff037224 */ /* 0x002fca00000e0603 */
        /* <DEDUP_REMOVED lines=20> */
[----:B-1----:R-:W-:-:S05]  /*10e40*/  IMAD.X R3, RZ, RZ, R3, P0 ;  /* 0x000000ffff037224 */ /* 0x002fca00000e0603 */
        /* <DEDUP_REMOVED lines=8> */
.L_x_1161:
        /* <DEDUP_REMOVED lines=10> */
.L_x_1086:
        /* <DEDUP_REMOVED lines=10> */
.L_x_1087:
[----:B------:R1:W-:Y:S01]  /*11010*/  SYNCS.ARRIVE.TRANS64.A1T0 RZ, [R8+URZ+0x2a830], RZ ;  /* 0x02a830ff08ff79a7 */ /* 0x0003e2000810003f */
[----:B------:R-:W-:Y:S05]  /*11020*/  @!P2 BRA `(.L_x_1088) ;  /* 0x000000000004a947 */ /* 0x000fea0003800000 */
[----:B------:R-:W-:Y:S01]  /*11030*/  BPT.TRAP 0x1 ;  /* 0x000000040000795c */ /* 0x000fe20000300000 */
.L_x_1088:
[----:B0-----:R-:W-:Y:S01]  /*11040*/  SHF.L.U32 R3, R23, 0x1f, RZ ;  /* 0x0000001f17037819 */ /* 0x001fe200000006ff */
[----:B------:R-:W-:Y:S01]  /*11050*/  BSSY B1, `(.L_x_1089) ;  /* 0x0000004000017945 */ /* 0x000fe20003800000 */
[----:B------:R-:W-:-:S04]  /*11060*/  LEA R4, R20, UR48, 0x3 ;  /* 0x0000003014047c11 */ /* 0x000fc8000f8e18ff */
[----:B------:R-:W0:Y:S02]  /*11070*/  SYNCS.PHASECHK.TRANS64.TRYWAIT P0, [R4+URZ+0x2a860], R3 ;  /* 0x02a86003040075a7 */ /* 0x000e24000800017f */
[----:B0-----:R-:W-:Y:S05]  /*11080*/  @!P0 BRA `(.L_x_1090) ;  /* 0x0000002c00388947 */ /* 0x001fea0003800000 */
.L_x_1162:
[----:B------:R-:W-:Y:S05]  /*11090*/  BSYNC B1 ;  /* 0x0000000000017941 */ /* 0x000fea0003800000 */
.L_x_1089:
        /* <DEDUP_REMOVED lines=9> */
[----:B------:R-:W1:Y:S02]  /*11130*/  SHFL.IDX PT, R14, R16, 0x1, 0x181f ;  /* 0x00381f00100e7f89 */ /* 0x000e6400000e0000 */
[----:B0-----:R-:W-:Y:S01]  /*11140*/  IMAD.X R3, RZ, RZ, R3, P1 ;  /* 0x000000ffff037224 */ /* 0x001fe200008e0603 */
        /* <DEDUP_REMOVED lines=30> */
[----:B------:R2:W3:Y:S03]  /*11330*/  SHFL.IDX PT, R14, R16, 0x5, 0x181f ;  /* 0x00b81f00100e7f89 */ /* 0x0004e600000e0000 */
[----:B-1----:R-:W-:Y:S01]  /*11340*/  IMAD.X R3, RZ, RZ, R8, P2 ;  /* 0x000000ffff037224 */ /* 0x002fe200010e0608 */
[----:B------:R-:W-:Y:S01]  /*11350*/  ISETP.LT.OR P2, PT, R0, 0x41, !P1 ;  /* 0x000000410000780c */ /* 0x000fe20004f41670 */
[----:B------:R2:W1:-:S12]  /*11360*/  SHFL.IDX PT, R8, R17, 0x5, 0x181f ;  /* 0x00b81f0011087f89 */ /* 0x00045800000e0000 */
[----:B------:R2:W-:Y:S01]  /*11370*/  LDGSTS.E.BYPASS.LTC128B.128 [R5+0x2400], desc[UR36][R2.64], !P2 ;  /* 0x0240000002057fae */ /* 0x0005e2000d101d64 */
[----:B------:R-:W-:-:S13]  /*11380*/  ISETP.LT.OR P2, PT, R0, 0x41, !P0 ;  /* 0x000000410000780c */ /* 0x000fda0004741670 */
[----:B-1-3--:R2:W-:Y:S02]  /*11390*/  LDGSTS.E.BYPASS.LTC128B.128 [R5+0x5400], desc[UR36][R2.64+0x80], !P2 ;  /* 0x0540008002057fae */ /* 0x00a5e4000d101d64 */
.L_x_1176:
[C---:B------:R-:W-:Y:S01]  /*113a0*/  ISETP.LT.OR P1, PT, R0.reuse, 0x51, !P1 ;  /* 0x000000510000780c */ /* 0x040fe20004f21670 */
[----:B------:R-:W-:Y:S01]  /*113b0*/  ULDC.64 UR4, c[0x0][0x328] ;  /* 0x0000ca0000047ab9 */ /* 0x000fe20000000a00 */
[----:B------:R-:W-:Y:S01]  /*113c0*/  ISETP.LT.OR P0, PT, R0, 0x51, !P0 ;  /* 0x000000510000780c */ /* 0x000fe20004701670 */
[----:B------:R-:W-:Y:S01]  /*113d0*/  IMAD R26, R26, UR4, RZ ;  /* 0x000000041a1a7c24 */ /* 0x000fe2000f8e02ff */
[----:B0-2---:R-:W-:-:S03]  /*113e0*/  IADD3 R2, P2, R14, R35, RZ ;  /* 0x000000230e027210 */ /* 0x005fc60007f5e0ff */
        /* <DEDUP_REMOVED lines=16> */
.L_x_1092:
        /* <DEDUP_REMOVED lines=10> */
.L_x_1093:
[----:B------:R-:W-:Y:S01]  /*11590*/  R2UR UR4, R31 ;  /* 0x000000001f0472ca */ /* 0x000fe200000e0000 */
[----:B------:R-:W-:Y:S01]  /*115a0*/  ULDC.64 UR6, c[0x0][0x330] ;  /* 0x0000cc0000067ab9 */ /* 0x000fe20000000a00 */
[----:B------:R-:W-:Y:S01]  /*115b0*/  IMAD.MOV.U32 R3, RZ, RZ, R7 ;  /* 0x000000ffff037224 */ /* 0x000fe200078e0007 */
[----:B------:R0:W-:Y:S01]  /*115c0*/  SYNCS.ARRIVE.TRANS64.A1T0 RZ, [R4+URZ+0x2a850], RZ ;  /* 0x02a850ff04ff79a7 */ /* 0x0001e2000810003f */
[----:B------:R-:W-:Y:S02]  /*115d0*/  IMAD.U32 R5, RZ, RZ, UR6 ;  /* 0x00000006ff057e24 */ /* 0x000fe4000f8e00ff */
[----:B------:R-:W-:Y:S02]  /*115e0*/  VIADD R27, R27, 0xffffffff ;  /* 0xffffffff1b1b7836 */ /* 0x000fe40000000000 */
[----:B------:R-:W-:-:S04]  /*115f0*/  IMAD.WIDE.U32 R2, R5, UR41, R2 ;  /* 0x0000002905027c25 */ /* 0x000fc8000f8e0002 */
[----:B------:R-:W-:Y:S01]  /*11600*/  VIADD R0, R0, 0x60 ;  /* 0x0000006000007836 */ /* 0x000fe20000000000 */
[----:B------:R-:W-:Y:S01]  /*11610*/  UIMAD UR4, UR4, UR6, URZ ;  /* 0x00000006040472a4 */ /* 0x000fe2000f8e023f */
[----:B------:R-:W-:Y:S02]  /*11620*/  VIADD R9, R9, 0xffffffa0 ;  /* 0xffffffa009097836 */ /* 0x000fe40000000000 */
[----:B------:R-:W-:Y:S01]  /*11630*/  IMAD.MOV.U32 R23, RZ, RZ, R24 ;  /* 0x000000ffff177224 */ /* 0x000fe200078e0018 */
[----:B------:R-:W-:Y:S01]  /*11640*/  UIMAD UR4, UR41, UR7, UR4 ;  /* 0x00000007290472a4 */ /* 0x000fe2000f8e0204 */
[----:B------:R-:W-:Y:S02]  /*11650*/  IMAD.MOV.U32 R20, RZ, RZ, R22 ;  /* 0x000000ffff147224 */ /* 0x000fe400078e0016 */
[----:B------:R-:W-:Y:S02]  /*11660*/  ULDC.64 UR6, c[0x0][0x318] ;  /* 0x0000c60000067ab9 */ /* 0x000fe40000000a00 */
[----:B------:R-:W-:Y:S01]  /*11670*/  LEA R16, P0, R2, UR6, 0x1 ;  /* 0x0000000602107c11 */ /* 0x000fe2000f8008ff */
[----:B------:R-:W-:-:S05]  /*11680*/  VIADD R17, R3, UR4 ;  /* 0x0000000403117c36 */ /* 0x000fca0008000000 */
[----:B------:R-:W-:Y:S02]  /*11690*/  LEA.HI.X R17, R2, UR7, R17, 0x1, P0 ;  /* 0x0000000702117c11 */ /* 0x000fe400080f0c11 */
[----:B------:R-:W-:-:S13]  /*116a0*/  ISETP.GT.AND P0, PT, R27, UR51, PT ;  /* 0x000000331b007c0c */ /* 0x000fda000bf04270 */
[----:B0-----:R-:W-:Y:S05]  /*116b0*/  @P0 BRA `(.L_x_1094) ;  /* 0xfffffff0006c0947 */ /* 0x001fea000383ffff */
[----:B------:R-:W-:Y:S05]  /*116c0*/  BSYNC B0 ;  /* 0x0000000000007941 */ /* 0x000fea0003800000 */
.L_x_1081:
[----:B------:R-:W-:-:S13]  /*116d0*/  LOP3.LUT P0, RZ, R18, 0x10, RZ, 0xc0, !PT ;  /* 0x0000001012ff7812 */ /* 0x000fda000780c0ff */
[----:B------:R-:W-:Y:S05]  /*116e0*/  @!P0 BRA `(.L_x_1095) ;  /* 0x0000000000048947 */ /* 0x000fea0003800000 */
[----:B------:R-:W-:Y:S01]  /*116f0*/  BPT.TRAP 0x1 ;  /* 0x000000040000795c */ /* 0x000fe20000300000 */
.L_x_1095:
[----:B0-----:R-:W-:Y:S01]  /*11700*/  LEA R0, R22, UR48, 0x3 ;  /* 0x0000003016007c11 */ /* 0x001fe2000f8e18ff */
        /* <DEDUP_REMOVED lines=8> */
.L_x_1177:
[----:B------:R-:W-:Y:S05]  /*11790*/  BSYNC B0 ;  /* 0x0000000000007941 */ /* 0x000fea0003800000 */
.L_x_1096:
        /* <DEDUP_REMOVED lines=8> */
[----:B------:R-:W-:Y:S01]  /*11820*/  SHFL.IDX PT, R6, R17, 0x1, 0x181f ;  /* 0x00381f0011067f89 */ /* 0x000fe200000e0000 */
[----:B------:R-:W-:Y:S02]  /*11830*/  ISETP.LT.OR P2, PT, R5, 0x1, P1 ;  /* 0x000000010500780c */ /* 0x000fe40000f41670 */
[----:B------:R-:W-:Y:S01]  /*11840*/  LEA R4, R25, UR48, 0x1 ;  /* 0x0000003019047c11 */ /* 0x000fe2000f8e08ff */
[----:B------:R-:W1:Y:S01]  /*11850*/  SHFL.IDX PT, R14, R16, 0x1, 0x181f ;  /* 0x00381f00100e7f89 */ /* 0x000e6200000e0000 */
[----:B------:R-:W-:-:S02]  /*11860*/  ISETP.LT.OR P4, PT, R5, 0x11, P1 ;  /* 0x000000110500780c */ /* 0x000fc40000f81670 */
[----:B------:R-:W-:Y:S01]  /*11870*/  ISETP.LT.OR P5, PT, R5, 0x11, !P0 ;  /* 0x000000110500780c */ /* 0x000fe200047a1670 */
[----:B------:R-:W-:Y:S04]  /*11880*/  SHFL.IDX PT, R10, R17, 0x2, 0x181f ;  /* 0x00581f00110a7f89 */ /* 0x000fe800000e0000 */
[----:B------:R-:W2:Y:S04]  /*11890*/  SHFL.IDX PT, R19, R16, 0x2, 0x181f ;  /* 0x00581f0010137f89 */ /* 0x000ea800000e0000 */
[----:B------:R-:W-:Y:S04]  /*118a0*/  SHFL.IDX PT, R9, R17, 0x3, 0x181f ;  /* 0x00781f0011097f89 */ /* 0x000fe800000e0000 */
[----:B------:R-:W3:Y:S01]  /*118b0*/  SHFL.IDX PT, R20, R16, 0x3, 0x181f ;  /* 0x00781f0010147f89 */ /* 0x000ee200000e0000 */
[----:B0-----:R-:W-:-:S03]  /*118c0*/  IMAD.WIDE.U32 R2, R30, 0x2, R2 ;  /* 0x000000021e027825 */ /* 0x001fc600078e0002 */
[----:B------:R-:W-:Y:S04]  /*118d0*/  SHFL.IDX PT, R8, R17, 0x4, 0x181f ;  /* 0x00981f0011087f89 */ /* 0x000fe800000e0000 */
[----:B------:R-:W0:Y:S04]  /*118e0*/  SHFL.IDX PT, R21, R16, 0x4, 0x181f ;  /* 0x00981f0010157f89 */ /* 0x000e2800000e0000 */
[----:B------:R-:W-:Y:S01]  /*118f0*/  LDGSTS.E.BYPASS.LTC128B.128 [R4+0x400], desc[UR36][R2.64], !P2 ;  /* 0x0040000002047fae */ /* 0x000fe2000d101d64 */
[----:B------:R-:W-:-:S03]  /*11900*/  ISETP.LT.OR P2, PT, R5, 0x21, P1 ;  /* 0x000000210500780c */ /* 0x000fc60000f41670 */
[----:B------:R1:W-:Y:S01]  /*11910*/  LDGSTS.E.BYPASS.LTC128B.128 [R4+0x3400], desc[UR36][R2.64+0x80], !P3 ;  /* 0x0340008002047fae */ /* 0x0003e2000d901d64 */
[----:B------:R-:W-:-:S03]  /*11920*/  ISETP.LT.OR P3, PT, R5, 0x21, !P0 ;  /* 0x000000210500780c */ /* 0x000fc60004761670 */
[----:B------:R-:W4:Y:S01]  /*11930*/  SHFL.IDX PT, R17, R17, 0x5, 0x181f ;  /* 0x00b81f0011117f89 */ /* 0x000f2200000e0000 */
[----:B-1----:R-:W-:Y:S02]  /*11940*/  IMAD.MOV.U32 R2, RZ, RZ, R14 ;  /* 0x000000ffff027224 */ /* 0x002fe400078e000e */
[----:B------:R-:W-:Y:S01]  /*11950*/  IMAD.MOV.U32 R3, RZ, RZ, R6 ;  /* 0x000000ffff037224 */ /* 0x000fe200078e0006 */
[----:B------:R1:W0:Y:S01]  /*11960*/  SHFL.IDX PT, R14, R16, 0x5, 0x181f ;  /* 0x00b81f00100e7f89 */ /* 0x00022200000e0000 */
[----:B------:R-:W-:-:S04]  /*11970*/  IMAD.WIDE.U32 R6, R30, 0x2, R2 ;  /* 0x000000021e067825 */ /* 0x000fc800078e0002 */
[----:B--2---:R-:W-:Y:S01]  /*11980*/  IMAD.MOV.U32 R2, RZ, RZ, R19 ;  /* 0x000000ffff027224 */ /* 0x004fe200078e0013 */
[----:B------:R-:W-:Y:S01]  /*11990*/  LDGSTS.E.BYPASS.LTC128B.128 [R4+0xc00], desc[UR36][R6.64], !P4 ;  /* 0x00c0000006047fae */ /* 0x000fe2000e101d64 */
[----:B------:R-:W-:Y:S01]  /*119a0*/  IMAD.MOV.U32 R3, RZ, RZ, R10 ;  /* 0x000000ffff037224 */ /* 0x000fe200078e000a */
[C---:B------:R-:W-:Y:S02]  /*119b0*/  ISETP.LT.OR P4, PT, R5.reuse, 0x31, P1 ;  /* 0x000000310500780c */ /* 0x040fe40000f81670 */
[----:B------:R-:W-:Y:S01]  /*119c0*/  LDGSTS.E.BYPASS.LTC128B.128 [R4+0x3c00], desc[UR36][R6.64+0x80], !P5 ;  /* 0x03c0008006047fae */ /* 0x000fe2000e901d64 */
[----:B------:R-:W-:Y:S01]  /*119d0*/  IMAD.WIDE.U32 R2, R30, 0x2, R2 ;  /* 0x000000021e027825 */ /* 0x000fe200078e0002 */
[----:B------:R-:W-:-:S04]  /*119e0*/  ISETP.LT.OR P5, PT, R5, 0x31, !P0 ;  /* 0x000000310500780c */ /* 0x000fc800047a1670 */
[----:B------:R-:W-:Y:S01]  /*119f0*/  LDGSTS.E.BYPASS.LTC128B.128 [R4+0x1400], desc[UR36][R2.64], !P2 ;  /* 0x0140000002047fae */ /* 0x000fe2000d101d64 */
[----:B------:R-:W-:-:S03]  /*11a00*/  ISETP.LT.OR P2, PT, R5, 0x41, P1 ;  /* 0x000000410500780c */ /* 0x000fc60000f41670 */
[----:B------:R3:W-:Y:S01]  /*11a10*/  LDGSTS.E.BYPASS.LTC128B.128 [R4+0x4400], desc[UR36][R2.64+0x80], !P3 ;  /* 0x0440008002047fae */ /* 0x0007e2000d901d64 */
[----:B------:R-:W-:Y:S01]  /*11a20*/  ISETP.LT.OR P3, PT, R5, 0x41, !P0 ;  /* 0x000000410500780c */ /* 0x000fe20004761670 */
[----:B---3--:R-:W-:Y:S02]  /*11a30*/  IMAD.MOV.U32 R2, RZ, RZ, R20 ;  /* 0x000000ffff027224 */ /* 0x008fe400078e0014 */
[----:B------:R-:W-:Y:S02]  /*11a40*/  IMAD.MOV.U32 R3, RZ, RZ, R9 ;  /* 0x000000ffff037224 */ /* 0x000fe400078e0009 */
[----:B------:R-:W-:-:S04]  /*11a50*/  IMAD.WIDE.U32 R6, R30, 0x2, R2 ;  /* 0x000000021e067825 */ /* 0x000fc800078e0002 */
[----:B0-----:R-:W-:Y:S01]  /*11a60*/  IMAD.MOV.U32 R2, RZ, RZ, R21 ;  /* 0x000000ffff027224 */ /* 0x001fe200078e0015 */
[----:B------:R1:W-:Y:S01]  /*11a70*/  LDGSTS.E.BYPASS.LTC128B.128 [R4+0x1c00], desc[UR36][R6.64], !P4 ;  /* 0x01c0000006047fae */ /* 0x0003e2000e101d64 */
[----:B------:R-:W-:Y:S02]  /*11a80*/  IMAD.MOV.U32 R3, RZ, RZ, R8 ;  /* 0x000000ffff037224 */ /* 0x000fe400078e0008 */
[----:B------:R-:W-:Y:S01]  /*11a90*/  IMAD.MOV.U32 R8, RZ, RZ, RZ ;  /* 0x000000ffff087224 */ /* 0x000fe200078e00ff */
[----:B------:R1:W-:Y:S01]  /*11aa0*/  LDGSTS.E.BYPASS.LTC128B.128 [R4+0x4c00], desc[UR36][R6.64+0x80], !P5 ;  /* 0x04c0008006047fae */ /* 0x0003e2000e901d64 */
[----:B------:R-:W-:-:S05]  /*11ab0*/  IMAD.WIDE.U32 R2, R30, 0x2, R2 ;  /* 0x000000021e027825 */ /* 0x000fca00078e0002 */
[----:B------:R1:W-:Y:S04]  /*11ac0*/  LDGSTS.E.BYPASS.LTC128B.128 [R4+0x2400], desc[UR36][R2.64], !P2 ;  /* 0x0240000002047fae */ /* 0x0003e8000d101d64 */
[----:B----4-:R1:W-:Y:S02]  /*11ad0*/  LDGSTS.E.BYPASS.LTC128B.128 [R4+0x5400], desc[UR36][R2.64+0x80], !P3 ;  /* 0x0540008002047fae */ /* 0x0103e4000d901d64 */
.L_x_1191:
[C---:B------:R-:W-:Y:S01]  /*11ae0*/  ISETP.LT.OR P1, PT, R5.reuse, 0x51, P1 ;  /* 0x000000510500780c */ /* 0x040fe20000f21670 */
[----:B-1----:R-:W-:Y:S01]  /*11af0*/  IMAD.MOV.U32 R2, RZ, RZ, R14 ;  /* 0x000000ffff027224 */ /* 0x002fe200078e000e */
[----:B------:R-:W-:Y:S01]  /*11b00*/  ISETP.LT.OR P0, PT, R5, 0x51, !P0 ;  /* 0x000000510500780c */ /* 0x000fe20004701670 */
[----:B------:R-:W-:Y:S02]  /*11b10*/  IMAD.MOV.U32 R3, RZ, RZ, R17 ;  /* 0x000000ffff037224 */ /* 0x000fe400078e0011 */
[----:B------:R-:W-:-:S08]  /*11b20*/  IMAD.WIDE.U32 R2, R30, 0x2, R2 ;  /* 0x000000021e027825 */ /* 0x000fd000078e0002 */
[----:B------:R-:W-:Y:S01]  /*11b30*/  @!PT LDS RZ, [RZ] ;  /* 0x00000000fffff984 */ /* 0x000fe20000000800 */
[----:B------:R-:W-:Y:S01]  /*11b40*/  @!PT LDS RZ, [RZ] ;  /* 0x00000000fffff984 */ /* 0x000fe20000000800 */
[----:B------:R-:W-:Y:S01]  /*11b50*/  @!PT LDS RZ, [RZ] ;  /* 0x00000000fffff984 */ /* 0x000fe20000000800 */
[----:B------:R0:W-:Y:S04]  /*11b60*/  LDGSTS.E.BYPASS.LTC128B.128 [R4+0x2c00], desc[UR36][R2.64], !P1 ;  /* 0x02c0000002047fae */ /* 0x0001e8000c901d64 */
[----:B------:R0:W-:Y:S01]  /*11b70*/  LDGSTS.E.BYPASS.LTC128B.128 [R4+0x5c00], desc[UR36][R2.64+0x80], !P0 ;  /* 0x05c0008002047fae */ /* 0x0001e2000c101d64 */
[----:B------:R-:W-:Y:S01]  /*11b80*/  PLOP3.LUT P0, PT, PT, PT, PT, 0x80, 0x0 ;  /* 0x000000000000781c */ /* 0x000fe20003f0f070 */
[----:B------:R-:W-:-:S12]  /*11b90*/  NOP ;  /* 0x0000000000007918 */ /* 0x000fd80000000000 */
.L_x_1099:
        /* <DEDUP_REMOVED lines=10> */
.L_x_1100:
[----:B------:R1:W-:Y:S02]  /*11c40*/  SYNCS.ARRIVE.TRANS64.A1T0 RZ, [R0+URZ+0x2a850], RZ ;  /* 0x02a850ff00ff79a7 */ /* 0x0003e4000810003f */
[----:B-1----:R-:W-:-:S05]  /*11c50*/  VIADD R0, R22, 0x1 ;  /* 0x0000000116007836 */ /* 0x002fca0000000000 */
[----:B------:R-:W-:-:S04]  /*11c60*/  ISETP.NE.AND P0, PT, R0, 0x2, PT ;  /* 0x000000020000780c */ /* 0x000fc80003f05270 */
[----:B0-----:R-:W-:Y:S02]  /*11c70*/  SEL R3, RZ, 0x1, P0 ;  /* 0x00000001ff037807 */ /* 0x001fe40000000000 */
[----:B------:R-:W-:Y:S02]  /*11c80*/  SEL R0, R0, RZ, P0 ;  /* 0x000000ff00007207 */ /* 0x000fe40000000000 */
[----:B------:R-:W-:-:S07]  /*11c90*/  LOP3.LUT R24, R24, R3, RZ, 0x3c, !PT ;  /* 0x0000000318187212 */ /* 0x000fce00078e3cff */
.L_x_1060:
[----:B------:R-:W0:Y:S01]  /*11ca0*/  S2R R3, SR_CgaCtaId ;  /* 0x0000000000037919 */ /* 0x000e220000008800 */
[----:B------:R-:W-:Y:S02]  /*11cb0*/  MOV R2, 0x400 ;  /* 0x0000040000027802 */ /* 0x000fe40000000f00 */
[----:B------:R-:W-:Y:S02]  /*11cc0*/  SHF.L.U32 R8, R8, 0x1f, RZ ;  /* 0x0000001f08087819 */ /* 0x000fe400000006ff */
[----:B0-----:R-:W-:-:S04]  /*11cd0*/  LEA R7, R3, R2, 0x18 ;  /* 0x0000000203077211 */ /* 0x001fc800078ec0ff */
[----:B------:R-:W0:Y:S02]  /*11ce0*/  SYNCS.PHASECHK.TRANS64.TRYWAIT P0, [R7+URZ+0x2a820], R8 ;  /* 0x02a82008070075a7 */ /* 0x000e24000800017f */
[----:B0-----:R-:W-:Y:S05]  /*11cf0*/  @!P0 BRA `(.L_x_1101) ;  /* 0x0000003000408947 */ /* 0x001fea0003800000 */
.L_x_1192:
[----:B------:R-:W-:-:S03]  /*11d00*/  UMOV UR4, 0xffffffff ;  /* 0xffffffff00047882 */ /* 0x000fc60000000000 */
[----:B------:R-:W-:Y:S05]  /*11d10*/  BRA.DIV UR4, `(.L_x_1102) ;  /* 0x00000032044c7947 */ /* 0x000fea000b800000 */
[----:B------:R-:W1:Y:S02]  /*11d20*/  S2R R2, SR_TID.X ;  /* 0x0000000000027919 */ /* 0x000e640000002100 */
[----:B-1----:R-:W-:-:S04]  /*11d30*/  SHF.R.U32.HI R2, RZ, 0x5, R2 ;  /* 0x00000005ff027819 */ /* 0x002fc80000011602 */
[----:B------:R-:W-:-:S05]  /*11d40*/  LOP3.LUT R2, R2, 0x3, RZ, 0xc0, !PT ;  /* 0x0000000302027812 */ /* 0x000fca00078ec0ff */
[----:B------:R1:W2:Y:S02]  /*11d50*/  SHFL.IDX PT, R14, R2, RZ, 0x1f ;  /* 0x00001fff020e7589 */ /* 0x0002a400000e0000 */
.L_x_1195:
[----:B--2---:R-:W-:-:S13]  /*11d60*/  ISETP.NE.AND P0, PT, R14, RZ, PT ;  /* 0x000000ff0e00720c */ /* 0x004fda0003f05270 */
[----:B------:R-:W-:Y:S05]  /*11d70*/  @P0 BRA `(.L_x_968) ;  /* 0x0000000000900947 */ /* 0x000fea0003800000 */
[----:B------:R-:W-:-:S03]  /*11d80*/  UMOV UR4, 0xffffffff ;  /* 0xffffffff00047882 */ /* 0x000fc60000000000 */
[----:B------:R-:W-:Y:S05]  /*11d90*/  BRA.DIV UR4, `(.L_x_1103) ;  /* 0x0000003204607947 */ /* 0x000fea000b800000 */
[----:B------:R-:W-:-:S13]  /*11da0*/  ELECT P6, URZ, PT ;  /* 0x00000000003f782f */ /* 0x000fda00038c0000 */
.L_x_1198:
[----:B------:R-:W-:Y:S05]  /*11db0*/  @!P6 BRA `(.L_x_968) ;  /* 0x000000000080e947 */ /* 0x000fea0003800000 */
[----:B-1----:R-:W2:Y:S02]  /*11dc0*/  LDL R2, [R1] ;  /* 0x0000000001027983 */ /* 0x002ea40000100800 */
[----:B--2---:R-:W-:-:S13]  /*11dd0*/  R2UR UR4, R2 ;  /* 0x00000000020472ca */ /* 0x004fda00000e0000 */
[----:B------:R-:W-:-:S06]  /*11de0*/  ULOP3.LUT UR4, UR4, 0x2, URZ, 0xfc, !UPT ;  /* 0x0000000204047892 */ /* 0x000fcc000f8efc3f */
[----:B------:R-:W-:-:S05]  /*11df0*/  IMAD.U32 R2, RZ, RZ, UR4 ;  /* 0x00000004ff027e24 */ /* 0x000fca000f8e00ff */
[----:B------:R-:W-:-:S13]  /*11e00*/  ISETP.NE.AND P0, PT, R2, 0x3, PT ;  /* 0x000000030200780c */ /* 0x000fda0003f05270 */
[----:B------:R-:W-:Y:S05]  /*11e10*/  @!P0 BRA `(.L_x_1104) ;  /* 0x0000000000048947 */ /* 0x000fea0003800000 */
[----:B------:R-:W-:Y:S01]  /*11e20*/  BPT.TRAP 0x1 ;  /* 0x000000040000795c */ /* 0x000fe20000300000 */
.L_x_1104:
[----:B------:R-:W-:Y:S01]  /*11e30*/  IMAD R5, R0, 0x8, R7 ;  /* 0x0000000800057824 */ /* 0x000fe200078e0207 */
[----:B------:R-:W-:Y:S01]  /*11e40*/  SHF.L.U32 R2, R24, 0x1f, RZ ;  /* 0x0000001f18027819 */ /* 0x000fe200000006ff */
[----:B------:R-:W-:-:S03]  /*11e50*/  VIADD R0, R0, 0x1 ;  /* 0x0000000100007836 */ /* 0x000fc60000000000 */
[----:B------:R-:W1:Y:S02]  /*11e60*/  SYNCS.PHASECHK.TRANS64.TRYWAIT P1, [R5+URZ+0x2a840], R2 ;  /* 0x02a84002050075a7 */ /* 0x000e64000802017f */
[----:B------:R-:W-:-:S04]  /*11e70*/  ISETP.NE.AND P2, PT, R0, 0x2, PT ;  /* 0x000000020000780c */ /* 0x000fc80003f45270 */
[----:B------:R-:W-:Y:S01]  /*11e80*/  SEL R3, RZ, 0x1, P2 ;  /* 0x00000001ff037807 */ /* 0x000fe20001000000 */
[----:B-1----:R-:W-:Y:S08]  /*11e90*/  @!P1 BRA `(.L_x_1105) ;  /* 0x0000003000409947 */ /* 0x002ff00003800000 */
.L_x_1199:
[----:B------:R-:W-:Y:S02]  /*11ea0*/  SEL R0, R0, RZ, P2 ;  /* 0x000000ff00007207 */ /* 0x000fe40001000000 */
[----:B------:R-:W-:Y:S01]  /*11eb0*/  LOP3.LUT R3, R24, R3, RZ, 0x3c, !PT ;  /* 0x0000000318037212 */ /* 0x000fe200078e3cff */
[----:B------:R-:W-:Y:S06]  /*11ec0*/  @!P0 BRA `(.L_x_1106) ;  /* 0x0000000000048947 */ /* 0x000fec0003800000 */
[----:B------:R-:W-:Y:S01]  /*11ed0*/  BPT.TRAP 0x1 ;  /* 0x000000040000795c */ /* 0x000fe20000300000 */
.L_x_1106:
[----:B0-----:R-:W-:Y:S01]  /*11ee0*/  IMAD R7, R0, 0x8, R7 ;  /* 0x0000000800077824 */ /* 0x001fe200078e0207 */
[----:B------:R-:W-:-:S04]  /*11ef0*/  SHF.L.U32 R0, R3, 0x1f, RZ ;  /* 0x0000001f03007819 */ /* 0x000fc800000006ff */
[----:B------:R-:W0:Y:S02]  /*11f00*/  SYNCS.PHASECHK.TRANS64.TRYWAIT P1, [R7+URZ+0x2a840], R0 ;  /* 0x02a84000070075a7 */ /* 0x000e24000802017f */
[----:B0-----:R-:W-:Y:S05]  /*11f10*/  @!P1 BRA `(.L_x_1107) ;  /* 0x0000003000349947 */ /* 0x001fea0003800000 */
.L_x_1200:
[----:B------:R-:W-:Y:S05]  /*11f20*/  @!P0 BRA `(.L_x_1108) ;  /* 0x0000000000048947 */ /* 0x000fea0003800000 */
[----:B------:R-:W-:Y:S01]  /*11f30*/  BPT.TRAP 0x1 ;  /* 0x000000040000795c */ /* 0x000fe20000300000 */
.L_x_1108:
[----:B------:R-:W2:Y:S02]  /*11f40*/  SYNCS.PHASECHK.TRANS64.TRYWAIT P1, [R5+URZ+0x2a860], R2 ;  /* 0x02a86002050075a7 */ /* 0x000ea4000802017f */
[----:B--2---:R-:W-:Y:S05]  /*11f50*/  @!P1 BRA `(.L_x_1109) ;  /* 0x0000003000389947 */ /* 0x004fea0003800000 */
.L_x_1201:
[----:B------:R-:W-:Y:S05]  /*11f60*/  @!P0 BRA `(.L_x_1110) ;  /* 0x0000000000048947 */ /* 0x000fea0003800000 */
[----:B------:R-:W-:Y:S01]  /*11f70*/  BPT.TRAP 0x1 ;  /* 0x000000040000795c */ /* 0x000fe20000300000 */
.L_x_1110:
[----:B---3--:R3:W4:Y:S02]  /*11f80*/  SYNCS.PHASECHK.TRANS64.TRYWAIT P0, [R7+URZ+0x2a860], R0 ;  /* 0x02a86000070075a7 */ /* 0x008724000800017f */
[----:B----4-:R-:W-:Y:S05]  /*11f90*/  @!P0 NANOSLEEP.SYNCS 0x989680 ;  /* 0x009896800000895d */ /* 0x010fea0003900000 */
[----:B------:R-:W4:Y:S02]  /*11fa0*/  @!P0 SYNCS.PHASECHK.TRANS64 P0, [R7+URZ+0x2a860], R0 ;  /* 0x02a86000070085a7 */ /* 0x000f24000800007f */
[----:B----4-:R-:W-:Y:S05]  /*11fb0*/  @!P0 BRA `(.L_x_1110) ;  /* 0xfffffffc00f08947 */ /* 0x010fea000383ffff */
.L_x_968:
[----:B------:R-:W-:Y:S05]  /*11fc0*/  BSYNC B6 ;  /* 0x0000000000067941 */ /* 0x000fea0003800000 */
.L_x_965:
[----:B------:R-:W-:Y:S05]  /*11fd0*/  EXIT ;  /* 0x000000000000794d */ /* 0x000fea0003800000 */
.L_x_978:
[----:B0-----:R-:W-:-:S04]  /*11fe0*/  IMAD.U32 R3, RZ, RZ, UR38 ;  /* 0x00000026ff037e24 */ /* 0x001fc8000f8e00ff */
[----:B------:R0:W1:Y:S03]  /*11ff0*/  SYNCS.PHASECHK.TRANS64.TRYWAIT P0, [R3+URZ+0x2a800], R0 ;  /* 0x02a80000030075a7 */ /* 0x000066000800017f */
[----:B-1----:R-:W-:Y:S05]  /*12000*/  @!P0 NANOSLEEP.SYNCS 0x989680 ;  /* 0x009896800000895d */ /* 0x002fea0003900000 */
[----:B------:R-:W1:Y:S02]  /*12010*/  @!P0 SYNCS.PHASECHK.TRANS64 P0, [R3+URZ+0x2a800], R0 ;  /* 0x02a80000030085a7 */ /* 0x000e64000800007f */
[----:B-1----:R-:W-:Y:S05]  /*12020*/  @!P0 BRA `(.L_x_978) ;  /* 0xfffffffc00ec8947 */ /* 0x002fea000383ffff */
[----:B------:R-:W-:Y:S05]  /*12030*/  BRA `(.L_x_1111) ;  /* 0xfffffef400787947 */ /* 0x000fea000383ffff */
.L_x_982:
[----:B0-----:R-:W-:-:S04]  /*12040*/  IMAD.U32 R3, RZ, RZ, UR38 ;  /* 0x00000026ff037e24 */ /* 0x001fc8000f8e00ff */
[----:B------:R0:W2:Y:S03]  /*12050*/  SYNCS.PHASECHK.TRANS64.TRYWAIT P1, [R3+URZ+0x2a830], R0 ;  /* 0x02a83000030075a7 */ /* 0x0000a6000802017f */
[----:B--2---:R-:W-:Y:S05]  /*12060*/  @!P1 NANOSLEEP.SYNCS 0x989680 ;  /* 0x009896800000995d */ /* 0x004fea0003900000 */
[----:B------:R-:W2:Y:S02]  /*12070*/  @!P1 SYNCS.PHASECHK.TRANS64 P1, [R3+URZ+0x2a830], R0 ;  /* 0x02a83000030095a7 */ /* 0x000ea4000802007f */
[----:B--2---:R-:W-:Y:S05]  /*12080*/  @!P1 BRA `(.L_x_982) ;  /* 0xfffffffc00ec9947 */ /* 0x004fea000383ffff */
[----:B------:R-:W-:Y:S05]  /*12090*/  BRA `(.L_x_981) ;  /* 0xfffffef4009c7947 */ /* 0x000fea000383ffff */
.L_x_999:
[----:B-1----:R-:W-:-:S04]  /*120a0*/  IMAD.U32 R12, RZ, RZ, UR60 ;  /* 0x0000003cff0c7e24 */ /* 0x002fc8000f8e00ff */
[----:B------:R1:W2:Y:S03]  /*120b0*/  SYNCS.PHASECHK.TRANS64.TRYWAIT P1, [R12+URZ+0x2a830], R11 ;  /* 0x02a8300b0c0075a7 */ /* 0x0002a6000802017f */
[----:B--2---:R-:W-:Y:S05]  /*120c0*/  @!P1 NANOSLEEP.SYNCS 0x989680 ;  /* 0x009896800000995d */ /* 0x004fea0003900000 */
[----:B------:R-:W2:Y:S02]  /*120d0*/  @!P1 SYNCS.PHASECHK.TRANS64 P1, [R12+URZ+0x2a830], R11 ;  /* 0x02a8300b0c0095a7 */ /* 0x000ea4000802007f */
[----:B--2---:R-:W-:Y:S05]  /*120e0*/  @!P1 BRA `(.L_x_999) ;  /* 0xfffffffc00ec9947 */ /* 0x004fea000383ffff */
[----:B------:R-:W-:Y:S05]  /*120f0*/  BRA `(.L_x_998) ;  /* 0xffffff2000ec7947 */ /* 0x000fea000383ffff */
.L_x_1003:
[----:B01----:R-:W-:-:S04]  /*12100*/  IMAD.U32 R11, RZ, RZ, UR10 ;  /* 0x0000000aff0b7e24 */ /* 0x003fc8000f8e00ff */
[----:B------:R0:W1:Y:S03]  /*12110*/  SYNCS.PHASECHK.TRANS64.TRYWAIT P1, [R11+URZ+0x2a850], R0 ;  /* 0x02a850000b0075a7 */ /* 0x000066000802017f */
[----:B-1----:R-:W-:Y:S05]  /*12120*/  @!P1 NANOSLEEP.SYNCS 0x989680 ;  /* 0x009896800000995d */ /* 0x002fea0003900000 */
[----:B------:R-:W1:Y:S02]  /*12130*/  @!P1 SYNCS.PHASECHK.TRANS64 P1, [R11+URZ+0x2a850], R0 ;  /* 0x02a850000b0095a7 */ /* 0x000e64000802007f */
[----:B-1----:R-:W-:Y:S05]  /*12140*/  @!P1 BRA `(.L_x_1003) ;  /* 0xfffffffc00ec9947 */ /* 0x002fea000383ffff */
[----:B------:R-:W-:Y:S05]  /*12150*/  BRA `(.L_x_1002) ;  /* 0xffffff2800f87947 */ /* 0x000fea000383ffff */
.L_x_1022:
[----:B-1----:R-:W-:-:S04]  /*12160*/  IMAD.U32 R12, RZ, RZ, UR5 ;  /* 0x00000005ff0c7e24 */ /* 0x002fc8000f8e00ff */
[----:B------:R1:W2:Y:S03]  /*12170*/  SYNCS.PHASECHK.TRANS64.TRYWAIT P1, [R12+URZ+0x2a830], R11 ;  /* 0x02a8300b0c0075a7 */ /* 0x0002a6000802017f */
[----:B--2---:R-:W-:Y:S05]  /*12180*/  @!P1 NANOSLEEP.SYNCS 0x989680 ;  /* 0x009896800000995d */ /* 0x004fea0003900000 */
[----:B------:R-:W2:Y:S02]  /*12190*/  @!P1 SYNCS.PHASECHK.TRANS64 P1, [R12+URZ+0x2a830], R11 ;  /* 0x02a8300b0c0095a7 */ /* 0x000ea4000802007f */
[----:B--2---:R-:W-:Y:S05]  /*121a0*/  @!P1 BRA `(.L_x_1022) ;  /* 0xfffffffc00ec9947 */ /* 0x004fea000383ffff */
[----:B------:R-:W-:Y:S05]  /*121b0*/  BRA `(.L_x_1021) ;  /* 0xffffff5000a87947 */ /* 0x000fea000383ffff */
.L_x_1026:
[----:B01----:R-:W-:-:S04]  /*121c0*/  IMAD.U32 R11, RZ, RZ, UR7 ;  /* 0x00000007ff0b7e24 */ /* 0x003fc8000f8e00ff */
[----:B------:R0:W1:Y:S03]  /*121d0*/  SYNCS.PHASECHK.TRANS64.TRYWAIT P1, [R11+URZ+0x2a850], R0 ;  /* 0x02a850000b0075a7 */ /* 0x000066000802017f */
[----:B-1----:R-:W-:Y:S05]  /*121e0*/  @!P1 NANOSLEEP.SYNCS 0x989680 ;  /* 0x009896800000995d */ /* 0x002fea0003900000 */
[----:B------:R-:W1:Y:S02]  /*121f0*/  @!P1 SYNCS.PHASECHK.TRANS64 P1, [R11+URZ+0x2a850], R0 ;  /* 0x02a850000b0095a7 */ /* 0x000e64000802007f */
[----:B-1----:R-:W-:Y:S05]  /*12200*/  @!P1 BRA `(.L_x_1026) ;  /* 0xfffffffc00ec9947 */ /* 0x002fea000383ffff */
[----:B------:R-:W-:Y:S05]  /*12210*/  BRA `(.L_x_1025) ;  /* 0xffffff5800b47947 */ /* 0x000fea000383ffff */
.L_x_1034:
[----:B-1----:R-:W-:-:S04]  /*12220*/  IMAD.U32 R12, RZ, RZ, UR7 ;  /* 0x00000007ff0c7e24 */ /* 0x002fc8000f8e00ff */
[----:B------:R1:W2:Y:S03]  /*12230*/  SYNCS.PHASECHK.TRANS64.TRYWAIT P1, [R12+URZ+0x2a830], R11 ;  /* 0x02a8300b0c0075a7 */ /* 0x0002a6000802017f */
[----:B--2---:R-:W-:Y:S05]  /*12240*/  @!P1 NANOSLEEP.SYNCS 0x989680 ;  /* 0x009896800000995d */ /* 0x004fea0003900000 */
[----:B------:R-:W2:Y:S02]  /*12250*/  @!P1 SYNCS.PHASECHK.TRANS64 P1, [R12+URZ+0x2a830], R11 ;  /* 0x02a8300b0c0095a7 */ /* 0x000ea4000802007f */
[----:B--2---:R-:W-:Y:S05]  /*12260*/  @!P1 BRA `(.L_x_1034) ;  /* 0xfffffffc00ec9947 */ /* 0x004fea000383ffff */
[----:B------:R-:W-:Y:S05]  /*12270*/  BRA `(.L_x_1033) ;  /* 0xffffff6c00707947 */ /* 0x000fea000383ffff */
.L_x_1038:
[----:B01----:R-:W-:-:S04]  /*12280*/  IMAD.U32 R11, RZ, RZ, UR5 ;  /* 0x00000005ff0b7e24 */ /* 0x003fc8000f8e00ff */
[----:B------:R0:W1:Y:S03]  /*12290*/  SYNCS.PHASECHK.TRANS64.TRYWAIT P1, [R11+URZ+0x2a850], R0 ;  /* 0x02a850000b0075a7 */ /* 0x000066000802017f */
[----:B-1----:R-:W-:Y:S05]  /*122a0*/  @!P1 NANOSLEEP.SYNCS 0x989680 ;  /* 0x009896800000995d */ /* 0x002fea0003900000 */
[----:B------:R-:W1:Y:S02]  /*122b0*/  @!P1 SYNCS.PHASECHK.TRANS64 P1, [R11+URZ+0x2a850], R0 ;  /* 0x02a850000b0095a7 */ /* 0x000e64000802007f */
[----:B-1----:R-:W-:Y:S05]  /*122c0*/  @!P1 BRA `(.L_x_1038) ;  /* 0xfffffffc00ec9947 */ /* 0x002fea000383ffff */
[----:B------:R-:W-:Y:S05]  /*122d0*/  BRA `(.L_x_1037) ;  /* 0xffffff74007c7947 */ /* 0x000fea000383ffff */
.L_x_1053:
[----:B-1----:R-:W-:-:S04]  /*122e0*/  IMAD.U32 R0, RZ, RZ, UR5 ;  /* 0x00000005ff007e24 */ /* 0x002fc8000f8e00ff */
[----:B------:R1:W2:Y:S03]  /*122f0*/  SYNCS.PHASECHK.TRANS64.TRYWAIT P1, [R0+URZ+0x2a850], R3 ;  /* 0x02a85003000075a7 */ /* 0x0002a6000802017f */
[----:B--2---:R-:W-:Y:S05]  /*12300*/  @!P1 NANOSLEEP.SYNCS 0x989680 ;  /* 0x009896800000995d */ /* 0x004fea0003900000 */
[----:B------:R-:W2:Y:S02]  /*12310*/  @!P1 SYNCS.PHASECHK.TRANS64 P1, [R0+URZ+0x2a850], R3 ;  /* 0x02a85003000095a7 */ /* 0x000ea4000802007f */
[----:B--2---:R-:W-:Y:S05]  /*12320*/  @!P1 BRA `(.L_x_1053) ;  /* 0xfffffffc00ec9947 */ /* 0x004fea000383ffff */
[----:B------:R-:W-:Y:S05]  /*12330*/  BRA `(.L_x_1052) ;  /* 0xffffff9c00807947 */ /* 0x000fea000383ffff */
.L_x_1071:
[----:B------:R-:W-:Y:S02]  /*12340*/  IMAD.MOV.U32 R13, RZ, RZ, R17 ;  /* 0x000000ffff0d7224 */ /* 0x000fe400078e0011 */
[----:B------:R-:W-:Y:S02]  /*12350*/  IMAD.MOV.U32 R12, RZ, RZ, RZ ;  /* 0x000000ffff0c7224 */ /* 0x000fe400078e00ff */
[----:B------:R-:W-:Y:S02]  /*12360*/  IMAD.MOV.U32 R11, RZ, RZ, 0x1f ;  /* 0x0000001fff0b7424 */ /* 0x000fe400078e00ff */
[----:B------:R-:W-:-:S07]  /*12370*/  IMAD.MOV.U32 R15, RZ, RZ, -0x1 ;  /* 0xffffffffff0f7424 */ /* 0x000fce00078e00ff */
[----:B-----5:R-:W-:Y:S05]  /*12380*/  WARPSYNC.COLLECTIVE R15, `(.L_x_1112) ;  /* 0x000000000f087348 */ /* 0x020fea0003c00000 */
[----:B------:R0:W1:Y:S02]  /*12390*/  SHFL.IDX P6, R14, R13, R12, R11 ;  /* 0x0000000c0d0e7389 */ /* 0x00006400000c000b */
[----:B01---5:R-:W-:Y:S01]  /*123a0*/  ENDCOLLECTIVE ;  /* 0x000000000000791b */ /* 0x023fe20003800000 */
.L_x_1112:
[----:B------:R-:W-:Y:S05]  /*123b0*/  BRA `(.L_x_1113) ;  /* 0xffffffd000007947 */ /* 0x000fea000383ffff */
.L_x_1073:
[----:B0-----:R-:W-:-:S04]  /*123c0*/  IMAD.U32 R3, RZ, RZ, UR48 ;  /* 0x00000030ff037e24 */ /* 0x001fc8000f8e00ff */
[----:B------:R0:W1:Y:S03]  /*123d0*/  SYNCS.PHASECHK.TRANS64.TRYWAIT P0, [R3+URZ+0x2a840], R2 ;  /* 0x02a84002030075a7 */ /* 0x000066000800017f */
[----:B-1----:R-:W-:Y:S05]  /*123e0*/  @!P0 NANOSLEEP.SYNCS 0x989680 ;  /* 0x009896800000895d */ /* 0x002fea0003900000 */
[----:B------:R-:W1:Y:S02]  /*123f0*/  @!P0 SYNCS.PHASECHK.TRANS64 P0, [R3+URZ+0x2a840], R2 ;  /* 0x02a84002030085a7 */ /* 0x000e64000800007f */
[----:B-1----:R-:W-:Y:S05]  /*12400*/  @!P0 BRA `(.L_x_1073) ;  /* 0xfffffffc00ec8947 */ /* 0x002fea000383ffff */
[----:B------:R-:W-:Y:S05]  /*12410*/  BRA `(.L_x_1114) ;  /* 0xffffffd000a07947 */ /* 0x000fea000383ffff */
.L_x_1074:
        /* <DEDUP_REMOVED lines=8> */
.L_x_1116:
[----:B------:R-:W-:Y:S05]  /*124a0*/  BSYNC B0 ;  /* 0x0000000000007941 */ /* 0x000fea0003800000 */
.L_x_1115:
[----:B------:R-:W-:Y:S01]  /*124b0*/  IMAD.MOV.U32 R13, RZ, RZ, R0 ;  /* 0x000000ffff0d7224 */ /* 0x000fe200078e0000 */
[----:B------:R-:W-:Y:S01]  /*124c0*/  @P0 LEA R9, R25, UR48, 0x1 ;  /* 0x0000003019090c11 */ /* 0x000fe2000f8e08ff */
[----:B------:R-:W-:Y:S02]  /*124d0*/  IMAD.MOV.U32 R12, RZ, RZ, RZ ;  /* 0x000000ffff0c7224 */ /* 0x000fe400078e00ff */
[----:B------:R-:W-:Y:S02]  /*124e0*/  IMAD.MOV.U32 R11, RZ, RZ, 0x181f ;  /* 0x0000181fff0b7424 */ /* 0x000fe400078e00ff */
[----:B------:R-:W-:Y:S02]  /*124f0*/  IMAD.MOV.U32 R15, RZ, RZ, -0x1 ;  /* 0xffffffffff0f7424 */ /* 0x000fe400078e00ff */
[----:B------:R-:W-:-:S07]  /*12500*/  IMAD.MOV.U32 R3, RZ, RZ, R14 ;  /* 0x000000ffff037224 */ /* 0x000fce00078e000e */
[----:B------:R-:W-:Y:S05]  /*12510*/  WARPSYNC.COLLECTIVE R15, `(.L_x_1117) ;  /* 0x000000000f087348 */ /* 0x000fea0003c00000 */
[----:B------:R0:W1:Y:S02]  /*12520*/  SHFL.IDX P6, R14, R13, R12, R11 ;  /* 0x0000000c0d0e7389 */ /* 0x00006400000c000b */
[----:B01----:R-:W-:Y:S01]  /*12530*/  ENDCOLLECTIVE ;  /* 0x000000000000791b */ /* 0x003fe20003800000 */
.L_x_1117:
[----:B------:R-:W-:Y:S02]  /*12540*/  IMAD.MOV.U32 R13, RZ, RZ, R7 ;  /* 0x000000ffff0d7224 */ /* 0x000fe400078e0007 */
[----:B------:R-:W-:Y:S02]  /*12550*/  IMAD.MOV.U32 R12, RZ, RZ, 0x1 ;  /* 0x00000001ff0c7424 */ /* 0x000fe400078e00ff */
[----:B------:R-:W-:-:S07]  /*12560*/  IMAD.MOV.U32 R2, RZ, RZ, R14 ;  /* 0x000000ffff027224 */ /* 0x000fce00078e000e */
[----:B------:R-:W-:Y:S05]  /*12570*/  WARPSYNC.COLLECTIVE R15, `(.L_x_1118) ;  /* 0x000000000f087348 */ /* 0x000fea0003c00000 */
[----:B------:R0:W1:Y:S02]  /*12580*/  SHFL.IDX P6, R14, R13, R12, R11 ;  /* 0x0000000c0d0e7389 */ /* 0x00006400000c000b */
[----:B01----:R-:W-:Y:S01]  /*12590*/  ENDCOLLECTIVE ;  /* 0x000000000000791b */ /* 0x003fe20003800000 */
.L_x_1118:
        /* <DEDUP_REMOVED lines=13> */
.L_x_1119:
[----:B------:R-:W-:Y:S01]  /*12670*/  @P0 LEA R21, R25, UR48, 0x1 ;  /* 0x0000003019150c11 */ /* 0x000fe2000f8e08ff */
[----:B------:R-:W-:Y:S02]  /*12680*/  IMAD.MOV.U32 R13, RZ, RZ, R7 ;  /* 0x000000ffff0d7224 */ /* 0x000fe400078e0007 */
[----:B------:R-:W-:Y:S02]  /*12690*/  IMAD.MOV.U32 R12, RZ, RZ, 0x2 ;  /* 0x00000002ff0c7424 */ /* 0x000fe400078e00ff */
[----:B------:R-:W-:-:S07]  /*126a0*/  IMAD.MOV.U32 R4, RZ, RZ, R14 ;  /* 0x000000ffff047224 */ /* 0x000fce00078e000e */
[----:B------:R-:W-:Y:S05]  /*126b0*/  WARPSYNC.COLLECTIVE R15, `(.L_x_1120) ;  /* 0x000000000f087348 */ /* 0x000fea0003c00000 */
[----:B------:R0:W1:Y:S02]  /*126c0*/  SHFL.IDX P6, R14, R13, R12, R11 ;  /* 0x0000000c0d0e7389 */ /* 0x00006400000c000b */
[----:B01----:R-:W-:Y:S01]  /*126d0*/  ENDCOLLECTIVE ;  /* 0x000000000000791b */ /* 0x003fe20003800000 */
.L_x_1120:
        /* <DEDUP_REMOVED lines=13> */
.L_x_1121:
[----:B------:R-:W-:Y:S01]  /*127b0*/  IMAD.MOV.U32 R3, RZ, RZ, R8 ;  /* 0x000000ffff037224 */ /* 0x000fe200078e0008 */
[----:B------:R-:W-:Y:S01]  /*127c0*/  @P0 LEA R35, R25, UR48, 0x1 ;  /* 0x0000003019230c11 */ /* 0x000fe2000f8e08ff */
[----:B------:R-:W-:Y:S02]  /*127d0*/  IMAD.MOV.U32 R13, RZ, RZ, R7 ;  /* 0x000000ffff0d7224 */ /* 0x000fe400078e0007 */
[----:B------:R-:W-:Y:S02]  /*127e0*/  IMAD.MOV.U32 R12, RZ, RZ, 0x3 ;  /* 0x00000003ff0c7424 */ /* 0x000fe400078e00ff */
[----:B------:R-:W-:-:S07]  /*127f0*/  IMAD.MOV.U32 R2, RZ, RZ, R14 ;  /* 0x000000ffff027224 */ /* 0x000fce00078e000e */
[----:B------:R-:W-:Y:S05]  /*12800*/  WARPSYNC.COLLECTIVE R15, `(.L_x_1122) ;  /* 0x000000000f087348 */ /* 0x000fea0003c00000 */
[----:B------:R0:W1:Y:S02]  /*12810*/  SHFL.IDX P6, R14, R13, R12, R11 ;  /* 0x0000000c0d0e7389 */ /* 0x00006400000c000b */
[----:B01----:R-:W-:Y:S01]  /*12820*/  ENDCOLLECTIVE ;  /* 0x000000000000791b */ /* 0x003fe20003800000 */
.L_x_1122:
        /* <DEDUP_REMOVED lines=13> */
.L_x_1123:
        /* <DEDUP_REMOVED lines=8> */
.L_x_1124:
[----:B------:R-:W-:-:S04]  /*12980*/  IMAD.MOV.U32 R4, RZ, RZ, R10 ;  /* 0x000000ffff047224 */ /* 0x000fc800078e000a */
[----:B------:R-:W-:-:S05]  /*12990*/  @P0 IMAD.WIDE.U32 R4, R30, 0x2, R4 ;  /* 0x000000021e040825 */ /* 0x000fca00078e0004 */
[----:B------:R-:W-:Y:S01]  /*129a0*/  @!PT LDS RZ, [RZ] ;  /* 0x00000000fffff984 */ /* 0x000fe20000000800 */
[----:B------:R-:W-:Y:S01]  /*129b0*/  @!PT LDS RZ, [RZ] ;  /* 0x00000000fffff984 */ /* 0x000fe20000000800 */
[----:B------:R-:W-:Y:S01]  /*129c0*/  @!PT LDS RZ, [RZ] ;  /* 0x00000000fffff984 */ /* 0x000fe20000000800 */
[----:B------:R0:W-:Y:S01]  /*129d0*/  @P0 LDGSTS.E.BYPASS.LTC128B.128 [R9+0x19c00], desc[UR36][R4.64], !P3 ;  /* 0x19c0000004090fae */ /* 0x0001e2000d901d64 */
[----:B------:R-:W-:-:S03]  /*129e0*/  IMAD.MOV.U32 R13, RZ, RZ, R0 ;  /* 0x000000ffff0d7224 */ /* 0x000fc600078e0000 */
[----:B------:R0:W-:Y:S04]  /*129f0*/  @P0 LDGSTS.E.BYPASS.LTC128B.128 [R9+0x1cc00], desc[UR36][R4.64+0x80], !P2 ;  /* 0x1cc0008004090fae */ /* 0x0001e8000d101d64 */
[----:B------:R0:W-:Y:S01]  /*12a00*/  @P0 LDGSTS.E.BYPASS.LTC128B.128 [R9+0x1fc00], desc[UR36][R4.64+0x100], !P1 ;  /* 0x1fc0010004090fae */ /* 0x0001e2000c901d64 */
[----:B------:R-:W-:Y:S01]  /*12a10*/  ISETP.GE.AND P0, PT, R6, 0x41, PT ;  /* 0x000000410600780c */ /* 0x000fe20003f06270 */
[----:B------:R-:W-:-:S12]  /*12a20*/  IMAD.MOV.U32 R8, RZ, RZ, R14 ;  /* 0x000000ffff087224 */ /* 0x000fd800078e000e */
[----:B0-----:R-:W-:Y:S05]  /*12a30*/  WARPSYNC.COLLECTIVE R15, `(.L_x_1125) ;  /* 0x000000000f087348 */ /* 0x001fea0003c00000 */
[----:B------:R1:W2:Y:S02]  /*12a40*/  SHFL.IDX P6, R14, R13, R12, R11 ;  /* 0x0000000c0d0e7389 */ /* 0x0002a400000c000b */
[----:B012---:R-:W-:Y:S01]  /*12a50*/  ENDCOLLECTIVE ;  /* 0x000000000000791b */ /* 0x007fe20003800000 */
.L_x_1125:
        /* <DEDUP_REMOVED lines=8> */
.L_x_1126:
        /* <DEDUP_REMOVED lines=8> */
[----:B------:R-:W-:-:S07]  /*12b60*/  IMAD.MOV.U32 R7, RZ, RZ, R14 ;  /* 0x000000ffff077224 */ /* 0x000fce00078e000e */
[----:B0-----:R-:W-:Y:S05]  /*12b70*/  WARPSYNC.COLLECTIVE R15, `(.L_x_1127) ;  /* 0x000000000f087348 */ /* 0x001fea0003c00000 */
[----:B------:R1:W2:Y:S02]  /*12b80*/  SHFL.IDX P6, R14, R13, R12, R11 ;  /* 0x0000000c0d0e7389 */ /* 0x0002a400000c000b */
[----:B012---:R-:W-:Y:S01]  /*12b90*/  ENDCOLLECTIVE ;  /* 0x000000000000791b */ /* 0x007fe20003800000 */
.L_x_1127:
[----:B------:R-:W-:Y:S05]  /*12ba0*/  BRA `(.L_x_1128) ;  /* 0xffffffd000007947 */ /* 0x000fea000383ffff */
.L_x_1077:
[----:B------:R-:W-:Y:S02]  /*12bb0*/  IMAD.MOV.U32 R13, RZ, RZ, R8 ;  /* 0x000000ffff0d7224 */ /* 0x000fe400078e0008 */
[----:B------:R-:W-:Y:S02]  /*12bc0*/  IMAD.MOV.U32 R12, RZ, RZ, RZ ;  /* 0x000000ffff0c7224 */ /* 0x000fe400078e00ff */
[----:B------:R-:W-:Y:S02]  /*12bd0*/  IMAD.MOV.U32 R11, RZ, RZ, 0x181f ;  /* 0x0000181fff0b7424 */ /* 0x000fe400078e00ff */
[----:B------:R-:W-:Y:S02]  /*12be0*/  IMAD.MOV.U32 R15, RZ, RZ, -0x1 ;  /* 0xffffffffff0f7424 */ /* 0x000fe400078e00ff */
[----:B------:R-:W-:-:S07]  /*12bf0*/  VIADD R7, R36, UR42 ;  /* 0x0000002a24077c36 */ /* 0x000fce0008000000 */
[----:B------:R-:W-:Y:S05]  /*12c00*/  WARPSYNC.COLLECTIVE R15, `(.L_x_1129) ;  /* 0x000000000f087348 */ /* 0x000fea0003c00000 */
[----:B------:R0:W1:Y:S02]  /*12c10*/  SHFL.IDX P6, R14, R13, R12, R11 ;  /* 0x0000000c0d0e7389 */ /* 0x00006400000c000b */
[----:B01----:R-:W-:Y:S01]  /*12c20*/  ENDCOLLECTIVE ;  /* 0x000000000000791b */ /* 0x003fe20003800000 */
.L_x_1129:
[----:B------:R-:W-:Y:S02]  /*12c30*/  VIADD R5, R7, 0x10 ;  /* 0x0000001007057836 */ /* 0x000fe40000000000 */
[----:B------:R-:W-:Y:S02]  /*12c40*/  IMAD.MOV.U32 R13, RZ, RZ, R0 ;  /* 0x000000ffff0d7224 */ /* 0x000fe400078e0000 */
[----:B------:R-:W-:-:S07]  /*12c50*/  IMAD.MOV.U32 R3, RZ, RZ, R14 ;  /* 0x000000ffff037224 */ /* 0x000fce00078e000e */
[----:B------:R-:W-:Y:S05]  /*12c60*/  WARPSYNC.COLLECTIVE R15, `(.L_x_1130) ;  /* 0x000000000f087348 */ /* 0x000fea0003c00000 */
[----:B------:R0:W1:Y:S02]  /*12c70*/  SHFL.IDX P6, R14, R13, R12, R11 ;  /* 0x0000000c0d0e7389 */ /* 0x00006400000c000b */
[----:B01----:R-:W-:Y:S01]  /*12c80*/  ENDCOLLECTIVE ;  /* 0x000000000000791b */ /* 0x003fe20003800000 */
.L_x_1130:
        /* <DEDUP_REMOVED lines=10> */
.L_x_1131:
        /* <DEDUP_REMOVED lines=8> */
[----:B------:R-:W-:Y:S01]  /*12db0*/  ISETP.GE.AND P1, PT, R5, R6, PT ;  /* 0x000000060500720c */ /* 0x000fe20003f26270 */
[----:B------:R-:W-:-:S12]  /*12dc0*/  IMAD.MOV.U32 R5, RZ, RZ, R14 ;  /* 0x000000ffff057224 */ /* 0x000fd800078e000e */
[----:B0-----:R-:W-:Y:S05]  /*12dd0*/  WARPSYNC.COLLECTIVE R15, `(.L_x_1132) ;  /* 0x000000000f087348 */ /* 0x001fea0003c00000 */
[----:B------:R1:W2:Y:S02]  /*12de0*/  SHFL.IDX P6, R14, R13, R12, R11 ;  /* 0x0000000c0d0e7389 */ /* 0x0002a400000c000b */
[----:B012---:R-:W-:Y:S01]  /*12df0*/  ENDCOLLECTIVE ;  /* 0x000000000000791b */ /* 0x007fe20003800000 */
.L_x_1132:
[----:B------:R-:W-:Y:S01]  /*12e00*/  VIADD R3, R7, 0x20 ;  /* 0x0000002007037836 */ /* 0x000fe20000000000 */
[----:B------:R-:W-:Y:S01]  /*12e10*/  @!P1 LEA R21, R25, UR48, 0x1 ;  /* 0x0000003019159c11 */ /* 0x000fe2000f8e08ff */
[----:B------:R-:W-:Y:S02]  /*12e20*/  IMAD.MOV.U32 R13, RZ, RZ, R8 ;  /* 0x000000ffff0d7224 */ /* 0x000fe400078e0008 */
[----:B------:R-:W-:Y:S02]  /*12e30*/  IMAD.MOV.U32 R12, RZ, RZ, 0x2 ;  /* 0x00000002ff0c7424 */ /* 0x000fe400078e00ff */
[----:B------:R-:W-:-:S07]  /*12e40*/  IMAD.MOV.U32 R4, RZ, RZ, R14 ;  /* 0x000000ffff047224 */ /* 0x000fce00078e000e */
[----:B------:R-:W-:Y:S05]  /*12e50*/  WARPSYNC.COLLECTIVE R15, `(.L_x_1133) ;  /* 0x000000000f087348 */ /* 0x000fea0003c00000 */
[----:B------:R0:W1:Y:S02]  /*12e60*/  SHFL.IDX P6, R14, R13, R12, R11 ;  /* 0x0000000c0d0e7389 */ /* 0x00006400000c000b */
[----:B01----:R-:W-:Y:S01]  /*12e70*/  ENDCOLLECTIVE ;  /* 0x000000000000791b */ /* 0x003fe20003800000 */
.L_x_1133:
        /* <DEDUP_REMOVED lines=13> */
.L_x_1134:
        /* <DEDUP_REMOVED lines=8> */
.L_x_1135:
        /* <DEDUP_REMOVED lines=13> */
.L_x_1136:
        /* <DEDUP_REMOVED lines=8> */
.L_x_1137:
        /* <DEDUP_REMOVED lines=13> */
.L_x_1138:
        /* <DEDUP_REMOVED lines=8> */
.L_x_1139:
        /* <DEDUP_REMOVED lines=13> */
.L_x_1140:
        /* <DEDUP_REMOVED lines=8> */
.L_x_1141:
        /* <DEDUP_REMOVED lines=13> */
.L_x_1142:
[----:B------:R-:W-:Y:S01]  /*13490*/  @!P1 LEA R9, R25, UR48, 0x1 ;  /* 0x0000003019099c11 */ /* 0x000fe2000f8e08ff */
[----:B------:R-:W-:Y:S02]  /*134a0*/  IMAD.MOV.U32 R13, RZ, RZ, R8 ;  /* 0x000000ffff0d7224 */ /* 0x000fe400078e0008 */
[----:B------:R-:W-:Y:S02]  /*134b0*/  IMAD.MOV.U32 R12, RZ, RZ, 0x7 ;  /* 0x00000007ff0c7424 */ /* 0x000fe400078e00ff */
[----:B------:R-:W-:-:S07]  /*134c0*/  IMAD.MOV.U32 R2, RZ, RZ, R14 ;  /* 0x000000ffff027224 */ /* 0x000fce00078e000e */
[----:B------:R-:W-:Y:S05]  /*134d0*/  WARPSYNC.COLLECTIVE R15, `(.L_x_1143) ;  /* 0x000000000f087348 */ /* 0x000fea0003c00000 */
[----:B------:R0:W1:Y:S02]  /*134e0*/  SHFL.IDX P6, R14, R13, R12, R11 ;  /* 0x0000000c0d0e7389 */ /* 0x00006400000c000b */
[----:B01----:R-:W-:Y:S01]  /*134f0*/  ENDCOLLECTIVE ;  /* 0x000000000000791b */ /* 0x003fe20003800000 */
.L_x_1143:
        /* <DEDUP_REMOVED lines=12> */
.L_x_1144:
[----:B------:R-:W-:Y:S05]  /*135c0*/  BRA `(.L_x_1145) ;  /* 0xffffffcc00ec7947 */ /* 0x000fea000383ffff */
.L_x_1080:
[----:B0-----:R-:W-:-:S04]  /*135d0*/  IMAD.U32 R3, RZ, RZ, UR48 ;  /* 0x00000030ff037e24 */ /* 0x001fc8000f8e00ff */
[----:B------:R0:W1:Y:S03]  /*135e0*/  SYNCS.PHASECHK.TRANS64.TRYWAIT P0, [R3+URZ+0x2a820], R0 ;  /* 0x02a82000030075a7 */ /* 0x000066000800017f */
[----:B-1----:R-:W-:Y:S05]  /*135f0*/  @!P0 NANOSLEEP.SYNCS 0x989680 ;  /* 0x009896800000895d */ /* 0x002fea0003900000 */
[----:B------:R-:W1:Y:S02]  /*13600*/  @!P0 SYNCS.PHASECHK.TRANS64 P0, [R3+URZ+0x2a820], R0 ;  /* 0x02a82000030085a7 */ /* 0x000e64000800007f */
[----:B-1----:R-:W-:Y:S05]  /*13610*/  @!P0 BRA `(.L_x_1080) ;  /* 0xfffffffc00ec8947 */ /* 0x002fea000383ffff */
[----:B------:R-:W-:Y:S05]  /*13620*/  BRA `(.L_x_1146) ;  /* 0xffffffd000387947 */ /* 0x000fea000383ffff */
.L_x_1084:
[----:B0-----:R0:W1:Y:S02]  /*13630*/  SYNCS.PHASECHK.TRANS64.TRYWAIT P0, [R8+URZ+0x2a840], R3 ;  /* 0x02a84003080075a7 */ /* 0x001064000800017f */
[----:B-1----:R-:W-:Y:S05]  /*13640*/  @!P0 NANOSLEEP.SYNCS 0x989680 ;  /* 0x009896800000895d */ /* 0x002fea0003900000 */
[----:B------:R-:W1:Y:S02]  /*13650*/  @!P0 SYNCS.PHASECHK.TRANS64 P0, [R8+URZ+0x2a840], R3 ;  /* 0x02a84003080085a7 */ /* 0x000e64000800007f */
[----:B-1----:R-:W-:Y:S05]  /*13660*/  @!P0 BRA `(.L_x_1084) ;  /* 0xfffffffc00f08947 */ /* 0x002fea000383ffff */
[----:B------:R-:W-:Y:S05]  /*13670*/  BRA `(.L_x_1147) ;  /* 0xffffffd000fc7947 */ /* 0x000fea000383ffff */
.L_x_1085:
        /* <DEDUP_REMOVED lines=8> */
.L_x_1149:
[----:B------:R-:W-:Y:S05]  /*13700*/  BSYNC B1 ;  /* 0x0000000000017941 */ /* 0x000fea0003800000 */
.L_x_1148:
[----:B------:R-:W-:Y:S01]  /*13710*/  IMAD.MOV.U32 R13, RZ, RZ, R10 ;  /* 0x000000ffff0d7224 */ /* 0x000fe200078e000a */
[----:B------:R-:W-:Y:S01]  /*13720*/  LEA R19, R19, UR48, 0x1 ;  /* 0x0000003013137c11 */ /* 0x000fe2000f8e08ff */
[----:B------:R-:W-:Y:S02]  /*13730*/  IMAD.MOV.U32 R12, RZ, RZ, RZ ;  /* 0x000000ffff0c7224 */ /* 0x000fe400078e00ff */
[----:B------:R-:W-:Y:S02]  /*13740*/  IMAD.MOV.U32 R11, RZ, RZ, 0x181f ;  /* 0x0000181fff0b7424 */ /* 0x000fe400078e00ff */
[----:B------:R-:W-:Y:S02]  /*13750*/  IMAD.MOV.U32 R15, RZ, RZ, -0x1 ;  /* 0xffffffffff0f7424 */ /* 0x000fe400078e00ff */
[----:B------:R-:W-:-:S07]  /*13760*/  IMAD.MOV.U32 R3, RZ, RZ, R14 ;  /* 0x000000ffff037224 */ /* 0x000fce00078e000e */
[----:B------:R-:W-:Y:S05]  /*13770*/  WARPSYNC.COLLECTIVE R15, `(.L_x_1150) ;  /* 0x000000000f087348 */ /* 0x000fea0003c00000 */
[----:B------:R0:W1:Y:S02]  /*13780*/  SHFL.IDX P6, R14, R13, R12, R11 ;  /* 0x0000000c0d0e7389 */ /* 0x00006400000c000b */
[----:B01----:R-:W-:Y:S01]  /*13790*/  ENDCOLLECTIVE ;  /* 0x000000000000791b */ /* 0x003fe20003800000 */
.L_x_1150:
[----:B------:R-:W-:Y:S02]  /*137a0*/  IMAD.MOV.U32 R13, RZ, RZ, R21 ;  /* 0x000000ffff0d7224 */ /* 0x000fe400078e0015 */
[----:B------:R-:W-:Y:S01]  /*137b0*/  IMAD.MOV.U32 R12, RZ, RZ, 0x1 ;  /* 0x00000001ff0c7424 */ /* 0x000fe200078e00ff */
[----:B------:R-:W-:-:S13]  /*137c0*/  IADD3 R2, P0, R14, R35, RZ ;  /* 0x000000230e027210 */ /* 0x000fda0007f1e0ff */
[----:B------:R-:W-:Y:S05]  /*137d0*/  WARPSYNC.COLLECTIVE R15, `(.L_x_1151) ;  /* 0x000000000f087348 */ /* 0x000fea0003c00000 */
[----:B------:R0:W1:Y:S02]  /*137e0*/  SHFL.IDX P6, R14, R13, R12, R11 ;  /* 0x0000000c0d0e7389 */ /* 0x00006400000c000b */
[----:B01----:R-:W-:Y:S01]  /*137f0*/  ENDCOLLECTIVE ;  /* 0x000000000000791b */ /* 0x003fe20003800000 */
.L_x_1151:
        /* <DEDUP_REMOVED lines=12> */
.L_x_1152:
[----:B------:R-:W-:Y:S02]  /*138c0*/  IMAD.MOV.U32 R13, RZ, RZ, R21 ;  /* 0x000000ffff0d7224 */ /* 0x000fe400078e0015 */
[----:B------:R-:W-:Y:S01]  /*138d0*/  IMAD.MOV.U32 R12, RZ, RZ, 0x2 ;  /* 0x00000002ff0c7424 */ /* 0x000fe200078e00ff */
[----:B------:R-:W-:-:S13]  /*138e0*/  IADD3 R2, P0, R14, R35, RZ ;  /* 0x000000230e027210 */ /* 0x000fda0007f1e0ff */
[----:B------:R-:W-:Y:S05]  /*138f0*/  WARPSYNC.COLLECTIVE R15, `(.L_x_1153) ;  /* 0x000000000f087348 */ /* 0x000fea0003c00000 */
[----:B------:R0:W1:Y:S02]  /*13900*/  SHFL.IDX P6, R14, R13, R12, R11 ;  /* 0x0000000c0d0e7389 */ /* 0x00006400000c000b */
[----:B01----:R-:W-:Y:S01]  /*13910*/  ENDCOLLECTIVE ;  /* 0x000000000000791b */ /* 0x003fe20003800000 */
.L_x_1153:
        /* <DEDUP_REMOVED lines=12> */
.L_x_1154:
[----:B------:R-:W-:Y:S02]  /*139e0*/  IMAD.MOV.U32 R13, RZ, RZ, R21 ;  /* 0x000000ffff0d7224 */ /* 0x000fe400078e0015 */
[----:B------:R-:W-:-:S05]  /*139f0*/  IMAD.MOV.U32 R12, RZ, RZ, R14 ;  /* 0x000000ffff0c7224 */ /* 0x000fca00078e000e */
[----:B------:R-:W-:Y:S01]  /*13a00*/  IADD3 R2, P0, R12, R35, RZ ;  /* 0x000000230c027210 */ /* 0x000fe20007f1e0ff */
[----:B------:R-:W-:-:S04]  /*13a10*/  IMAD.MOV.U32 R12, RZ, RZ, 0x3 ;  /* 0x00000003ff0c7424 */ /* 0x000fc800078e00ff */
[----:B------:R-:W-:-:S08]  /*13a20*/  IMAD.X R3, RZ, RZ, R5, P0 ;  /* 0x000000ffff037224 */ /* 0x000fd000000e0605 */
[----:B------:R-:W-:Y:S05]  /*13a30*/  WARPSYNC.COLLECTIVE R15, `(.L_x_1155) ;  /* 0x000000000f087348 */ /* 0x000fea0003c00000 */
[----:B------:R0:W1:Y:S02]  /*13a40*/  SHFL.IDX P6, R14, R13, R12, R11 ;  /* 0x0000000c0d0e7389 */ /* 0x00006400000c000b */
[----:B01----:R-:W-:Y:S01]  /*13a50*/  ENDCOLLECTIVE ;  /* 0x000000000000791b */ /* 0x003fe20003800000 */
.L_x_1155:
        /* <DEDUP_REMOVED lines=11> */
.L_x_1156:
[----:B------:R-:W-:Y:S02]  /*13b10*/  IMAD.MOV.U32 R13, RZ, RZ, R21 ;  /* 0x000000ffff0d7224 */ /* 0x000fe400078e0015 */
[----:B------:R-:W-:Y:S01]  /*13b20*/  IMAD.MOV.U32 R12, RZ, RZ, 0x4 ;  /* 0x00000004ff0c7424 */ /* 0x000fe200078e00ff */
[----:B------:R-:W-:-:S13]  /*13b30*/  IADD3 R2, P0, R14, R35, RZ ;  /* 0x000000230e027210 */ /* 0x000fda0007f1e0ff */
[----:B------:R-:W-:Y:S05]  /*13b40*/  WARPSYNC.COLLECTIVE R15, `(.L_x_1157) ;  /* 0x000000000f087348 */ /* 0x000fea0003c00000 */
[----:B------:R0:W1:Y:S02]  /*13b50*/  SHFL.IDX P6, R14, R13, R12, R11 ;  /* 0x0000000c0d0e7389 */ /* 0x00006400000c000b */
[----:B01----:R-:W-:Y:S01]  /*13b60*/  ENDCOLLECTIVE ;  /* 0x000000000000791b */ /* 0x003fe20003800000 */
.L_x_1157:
        /* <DEDUP_REMOVED lines=12> */
.L_x_1158:
        /* <DEDUP_REMOVED lines=8> */
.L_x_1159:
[----:B------:R-:W-:Y:S01]  /*13cb0*/  @!PT LDS RZ, [RZ] ;  /* 0x00000000fffff984 */ /* 0x000fe20000000800 */
[----:B------:R-:W-:Y:S01]  /*13cc0*/  @!PT LDS RZ, [RZ] ;  /* 0x00000000fffff984 */ /* 0x000fe20000000800 */
[----:B------:R-:W-:Y:S01]  /*13cd0*/  @!PT LDS RZ, [RZ] ;  /* 0x00000000fffff984 */ /* 0x000fe20000000800 */
[----:B------:R0:W-:Y:S04]  /*13ce0*/  LDGSTS.E.BYPASS.LTC128B.128 [R19+0x1a400], desc[UR36][R2.64], !P3 ;  /* 0x1a40000002137fae */ /* 0x0001e8000d901d64 */
[----:B------:R0:W-:Y:S04]  /*13cf0*/  LDGSTS.E.BYPASS.LTC128B.128 [R19+0x1d400], desc[UR36][R2.64+0x80], !P2 ;  /* 0x1d40008002137fae */ /* 0x0001e8000d101d64 */
[----:B------:R0:W-:Y:S01]  /*13d00*/  LDGSTS.E.BYPASS.LTC128B.128 [R19+0x20400], desc[UR36][R2.64+0x100], !P1 ;  /* 0x2040010002137fae */ /* 0x0001e2000c901d64 */
[----:B------:R-:W-:Y:S02]  /*13d10*/  IMAD.MOV.U32 R13, RZ, RZ, R10 ;  /* 0x000000ffff0d7224 */ /* 0x000fe400078e000a */
[----:B------:R-:W-:-:S07]  /*13d20*/  IMAD.MOV.U32 R21, RZ, RZ, R14 ;  /* 0x000000ffff157224 */ /* 0x000fce00078e000e */
[----:B0-----:R-:W-:Y:S05]  /*13d30*/  WARPSYNC.COLLECTIVE R15, `(.L_x_1160) ;  /* 0x000000000f087348 */ /* 0x001fea0003c00000 */
[----:B------:R1:W2:Y:S02]  /*13d40*/  SHFL.IDX P6, R14, R13, R12, R11 ;  /* 0x0000000c0d0e7389 */ /* 0x0002a400000c000b */
[----:B012---:R-:W-:Y:S01]  /*13d50*/  ENDCOLLECTIVE ;  /* 0x000000000000791b */ /* 0x007fe20003800000 */
.L_x_1160:
[----:B------:R-:W-:Y:S05]  /*13d60*/  BRA `(.L_x_1161) ;  /* 0xffffffd000587947 */ /* 0x000fea000383ffff */
.L_x_1090:
[----:B0-----:R0:W2:Y:S02]  /*13d70*/  SYNCS.PHASECHK.TRANS64.TRYWAIT P0, [R4+URZ+0x2a860], R3 ;  /* 0x02a86003040075a7 */ /* 0x0010a4000800017f */
[----:B--2---:R-:W-:Y:S05]  /*13d80*/  @!P0 NANOSLEEP.SYNCS 0x989680 ;  /* 0x009896800000895d */ /* 0x004fea0003900000 */
[----:B------:R-:W2:Y:S02]  /*13d90*/  @!P0 SYNCS.PHASECHK.TRANS64 P0, [R4+URZ+0x2a860], R3 ;  /* 0x02a86003040085a7 */ /* 0x000ea4000800007f */
[----:B--2---:R-:W-:Y:S05]  /*13da0*/  @!P0 BRA `(.L_x_1090) ;  /* 0xfffffffc00f08947 */ /* 0x004fea000383ffff */
[----:B------:R-:W-:Y:S05]  /*13db0*/  BRA `(.L_x_1162) ;  /* 0xffffffd000b47947 */ /* 0x000fea000383ffff */
.L_x_1091:
[----:B------:R-:W-:Y:S01]  /*13dc0*/  BSSY B1, `(.L_x_1163) ;  /* 0x0000008000017945 */ /* 0x000fe20003800000 */
[----:B------:R-:W-:Y:S02]  /*13dd0*/  IMAD.MOV.U32 R13, RZ, RZ, R17 ;  /* 0x000000ffff0d7224 */ /* 0x000fe400078e0011 */
[----:B------:R-:W-:Y:S02]  /*13de0*/  IMAD.MOV.U32 R12, RZ, RZ, RZ ;  /* 0x000000ffff0c7224 */ /* 0x000fe400078e00ff */
[----:B------:R-:W-:Y:S02]  /*13df0*/  IMAD.MOV.U32 R11, RZ, RZ, 0x181f ;  /* 0x0000181fff0b7424 */ /* 0x000fe400078e00ff */
[----:B------:R-:W-:-:S07]  /*13e00*/  IMAD.MOV.U32 R15, RZ, RZ, -0x1 ;  /* 0xffffffffff0f7424 */ /* 0x000fce00078e00ff */
[----:B01----:R-:W-:Y:S05]  /*13e10*/  WARPSYNC.COLLECTIVE R15, `(.L_x_1164) ;  /* 0x000000000f087348 */ /* 0x003fea0003c00000 */
[----:B------:R2:W3:Y:S02]  /*13e20*/  SHFL.IDX P6, R14, R13, R12, R11 ;  /* 0x0000000c0d0e7389 */ /* 0x0004e400000c000b */
[----:B0123--:R-:W-:Y:S01]  /*13e30*/  ENDCOLLECTIVE ;  /* 0x000000000000791b */ /* 0x00ffe20003800000 */
.L_x_1164:
[----:B------:R-:W-:Y:S05]  /*13e40*/  BSYNC B1 ;  /* 0x0000000000017941 */ /* 0x000fea0003800000 */
.L_x_1163:
        /* <DEDUP_REMOVED lines=9> */
.L_x_1165:
[----:B------:R-:W-:Y:S02]  /*13ee0*/  IMAD.MOV.U32 R13, RZ, RZ, R17 ;  /* 0x000000ffff0d7224 */ /* 0x000fe400078e0011 */
[----:B------:R-:W-:Y:S01]  /*13ef0*/  IMAD.MOV.U32 R12, RZ, RZ, 0x1 ;  /* 0x00000001ff0c7424 */ /* 0x000fe200078e00ff */
[----:B------:R-:W-:-:S13]  /*13f00*/  IADD3 R2, P1, R14, R35, RZ ;  /* 0x000000230e027210 */ /* 0x000fda0007f3e0ff */
[----:B------:R-:W-:Y:S05]  /*13f10*/  WARPSYNC.COLLECTIVE R15, `(.L_x_1166) ;  /* 0x000000000f087348 */ /* 0x000fea0003c00000 */
[----:B------:R0:W1:Y:S02]  /*13f20*/  SHFL.IDX P6, R14, R13, R12, R11 ;  /* 0x0000000c0d0e7389 */ /* 0x00006400000c000b */
[----:B01----:R-:W-:Y:S01]  /*13f30*/  ENDCOLLECTIVE ;  /* 0x000000000000791b */ /* 0x003fe20003800000 */
.L_x_1166:
[----:B------:R-:W-:Y:S01]  /*13f40*/  IMAD.X R3, RZ, RZ, R3, P1 ;  /* 0x000000ffff037224 */ /* 0x000fe200008e0603 */
[----:B------:R-:W-:-:S04]  /*13f50*/  LOP3.LUT P1, RZ, R29, 0x1, RZ, 0xc0, !PT ;  /* 0x000000011dff7812 */ /* 0x000fc8000782c0ff */
        /* <DEDUP_REMOVED lines=11> */
.L_x_1167:
        /* <DEDUP_REMOVED lines=10> */
.L_x_1168:
        /* <DEDUP_REMOVED lines=12> */
.L_x_1169:
        /* <DEDUP_REMOVED lines=10> */
.L_x_1170:
        /* <DEDUP_REMOVED lines=12> */
.L_x_1171:
        /* <DEDUP_REMOVED lines=10> */
.L_x_1172:
        /* <DEDUP_REMOVED lines=12> */
.L_x_1173:
        /* <DEDUP_REMOVED lines=10> */
.L_x_1174:
        /* <DEDUP_REMOVED lines=12> */
.L_x_1175:
[----:B------:R-:W-:Y:S01]  /*14590*/  @!PT LDS RZ, [RZ] ;  /* 0x00000000fffff984 */ /* 0x000fe20000000800 */
[----:B------:R-:W-:Y:S01]  /*145a0*/  @!PT LDS RZ, [RZ] ;  /* 0x00000000fffff984 */ /* 0x000fe20000000800 */
[----:B------:R-:W-:Y:S01]  /*145b0*/  @!PT LDS RZ, [RZ] ;  /* 0x00000000fffff984 */ /* 0x000fe20000000800 */
[----:B------:R0:W-:Y:S01]  /*145c0*/  LDGSTS.E.BYPASS.LTC128B.128 [R5+0x5400], desc[UR36][R2.64+0x80], !P2 ;  /* 0x0540008002057fae */ /* 0x0001e2000d101d64 */
[----:B------:R-:W-:Y:S05]  /*145d0*/  BRA `(.L_x_1176) ;  /* 0xffffffcc00707947 */ /* 0x000fea000383ffff */
.L_x_1097:
[----:B0-----:R0:W1:Y:S02]  /*145e0*/  SYNCS.PHASECHK.TRANS64.TRYWAIT P0, [R0+URZ+0x2a860], R3 ;  /* 0x02a86003000075a7 */ /* 0x001064000800017f */
[----:B-1----:R-:W-:Y:S05]  /*145f0*/  @!P0 NANOSLEEP.SYNCS 0x989680 ;  /* 0x009896800000895d */ /* 0x002fea0003900000 */
[----:B------:R-:W1:Y:S02]  /*14600*/  @!P0 SYNCS.PHASECHK.TRANS64 P0, [R0+URZ+0x2a860], R3 ;  /* 0x02a86003000085a7 */ /* 0x000e64000800007f */
[----:B-1----:R-:W-:Y:S05]  /*14610*/  @!P0 BRA `(.L_x_1097) ;  /* 0xfffffffc00f08947 */ /* 0x002fea000383ffff */
[----:B------:R-:W-:Y:S05]  /*14620*/  BRA `(.L_x_1177) ;  /* 0xffffffd000587947 */ /* 0x000fea000383ffff */
.L_x_1098:
        /* <DEDUP_REMOVED lines=8> */
.L_x_1179:
[----:B------:R-:W-:Y:S05]  /*146b0*/  BSYNC B0 ;  /* 0x0000000000007941 */ /* 0x000fea0003800000 */
.L_x_1178:
        /* <DEDUP_REMOVED lines=10> */
[----:B------:R-:W-:Y:S05]  /*14760*/  WARPSYNC.COLLECTIVE R15, `(.L_x_1180) ;  /* 0x000000000f087348 */ /* 0x000fea0003c00000 */
[----:B------:R0:W1:Y:S02]  /*14770*/  SHFL.IDX P6, R14, R13, R12, R11 ;  /* 0x0000000c0d0e7389 */ /* 0x00006400000c000b */
[----:B01----:R-:W-:Y:S01]  /*14780*/  ENDCOLLECTIVE ;  /* 0x000000000000791b */ /* 0x003fe20003800000 */
.L_x_1180:
[----:B------:R-:W-:Y:S01]  /*14790*/  LEA R4, R25, UR48, 0x1 ;  /* 0x0000003019047c11 */ /* 0x000fe2000f8e08ff */
[----:B------:R-:W-:Y:S02]  /*147a0*/  IMAD.MOV.U32 R13, RZ, RZ, R17 ;  /* 0x000000ffff0d7224 */ /* 0x000fe400078e0011 */
[----:B------:R-:W-:Y:S02]  /*147b0*/  IMAD.MOV.U32 R12, RZ, RZ, 0x1 ;  /* 0x00000001ff0c7424 */ /* 0x000fe400078e00ff */
[----:B------:R-:W-:-:S07]  /*147c0*/  IMAD.MOV.U32 R2, RZ, RZ, R14 ;  /* 0x000000ffff027224 */ /* 0x000fce00078e000e */
[----:B------:R-:W-:Y:S05]  /*147d0*/  WARPSYNC.COLLECTIVE R15, `(.L_x_1181) ;  /* 0x000000000f087348 */ /* 0x000fea0003c00000 */
[----:B------:R0:W1:Y:S02]  /*147e0*/  SHFL.IDX P6, R14, R13, R12, R11 ;  /* 0x0000000c0d0e7389 */ /* 0x00006400000c000b */
[----:B01----:R-:W-:Y:S01]  /*147f0*/  ENDCOLLECTIVE ;  /* 0x000000000000791b */ /* 0x003fe20003800000 */
.L_x_1181:
        /* <DEDUP_REMOVED lines=13> */
.L_x_1182:
[----:B------:R-:W-:Y:S02]  /*148d0*/  IMAD.MOV.U32 R3, RZ, RZ, R6 ;  /* 0x000000ffff037224 */ /* 0x000fe400078e0006 */
[----:B------:R-:W-:Y:S02]  /*148e0*/  IMAD.MOV.U32 R13, RZ, RZ, R17 ;  /* 0x000000ffff0d7224 */ /* 0x000fe400078e0011 */
[----:B------:R-:W-:Y:S02]  /*148f0*/  IMAD.MOV.U32 R12, RZ, RZ, 0x2 ;  /* 0x00000002ff0c7424 */ /* 0x000fe400078e00ff */
[----:B------:R-:W-:-:S07]  /*14900*/  IMAD.MOV.U32 R2, RZ, RZ, R14 ;  /* 0x000000ffff027224 */ /* 0x000fce00078e000e */
[----:B------:R-:W-:Y:S05]  /*14910*/  WARPSYNC.COLLECTIVE R15, `(.L_x_1183) ;  /* 0x000000000f087348 */ /* 0x000fea0003c00000 */
[----:B------:R0:W1:Y:S02]  /*14920*/  SHFL.IDX P6, R14, R13, R12, R11 ;  /* 0x0000000c0d0e7389 */ /* 0x00006400000c000b */
[----:B01----:R-:W-:Y:S01]  /*14930*/  ENDCOLLECTIVE ;  /* 0x000000000000791b */ /* 0x003fe20003800000 */
.L_x_1183:
        /* <DEDUP_REMOVED lines=13> */
.L_x_1184:
[----:B------:R-:W-:Y:S02]  /*14a10*/  IMAD.MOV.U32 R3, RZ, RZ, R10 ;  /* 0x000000ffff037224 */ /* 0x000fe400078e000a */
[----:B------:R-:W-:Y:S02]  /*14a20*/  IMAD.MOV.U32 R13, RZ, RZ, R17 ;  /* 0x000000ffff0d7224 */ /* 0x000fe400078e0011 */
[----:B------:R-:W-:Y:S02]  /*14a30*/  IMAD.MOV.U32 R12, RZ, RZ, 0x3 ;  /* 0x00000003ff0c7424 */ /* 0x000fe400078e00ff */
[----:B------:R-:W-:-:S07]  /*14a40*/  IMAD.MOV.U32 R19, RZ, RZ, R14 ;  /* 0x000000ffff137224 */ /* 0x000fce00078e000e */
[----:B------:R-:W-:Y:S05]  /*14a50*/  WARPSYNC.COLLECTIVE R15, `(.L_x_1185) ;  /* 0x000000000f087348 */ /* 0x000fea0003c00000 */
[----:B------:R0:W1:Y:S02]  /*14a60*/  SHFL.IDX P6, R14, R13, R12, R11 ;  /* 0x0000000c0d0e7389 */ /* 0x00006400000c000b */
[----:B01----:R-:W-:Y:S01]  /*14a70*/  ENDCOLLECTIVE ;  /* 0x000000000000791b */ /* 0x003fe20003800000 */
.L_x_1185:
[----:B------:R-:W-:-:S04]  /*14a80*/  IMAD.MOV.U32 R2, RZ, RZ, R19 ;  /* 0x000000ffff027224 */ /* 0x000fc800078e0013 */
[----:B------:R-:W-:-:S05]  /*14a90*/  IMAD.WIDE.U32 R2, R30, 0x2, R2 ;  /* 0x000000021e027825 */ /* 0x000fca00078e0002 */
[----:B------:R-:W-:Y:S01]  /*14aa0*/  @!PT LDS RZ, [RZ] ;  /* 0x00000000fffff984 */ /* 0x000fe20000000800 */
[----:B------:R-:W-:Y:S01]  /*14ab0*/  @!PT LDS RZ, [RZ] ;  /* 0x00000000fffff984 */ /* 0x000fe20000000800 */
[----:B------:R-:W-:Y:S01]  /*14ac0*/  @!PT LDS RZ, [RZ] ;  /* 0x00000000fffff984 */ /* 0x000fe20000000800 */
[----:B------:R0:W-:Y:S01]  /*14ad0*/  LDGSTS.E.BYPASS.LTC128B.128 [R4+0x1400], desc[UR36][R2.64], !P2 ;  /* 0x0140000002047fae */ /* 0x0001e2000d101d64 */
[C---:B------:R-:W-:Y:S01]  /*14ae0*/  ISETP.LT.OR P2, PT, R5.reuse, 0x31, P1 ;  /* 0x000000310500780c */ /* 0x040fe20000f41670 */
[----:B------:R-:W-:Y:S02]  /*14af0*/  IMAD.MOV.U32 R13, RZ, RZ, R16 ;  /* 0x000000ffff0d7224 */ /* 0x000fe400078e0010 */
[----:B------:R0:W-:Y:S01]  /*14b00*/  LDGSTS.E.BYPASS.LTC128B.128 [R4+0x4400], desc[UR36][R2.64+0x80], !P3 ;  /* 0x0440008002047fae */ /* 0x0001e2000d901d64 */
[----:B------:R-:W-:Y:S01]  /*14b10*/  ISETP.LT.OR P3, PT, R5, 0x31, !P0 ;  /* 0x000000310500780c */ /* 0x000fe20004761670 */
[----:B------:R-:W-:-:S12]  /*14b20*/  IMAD.MOV.U32 R9, RZ, RZ, R14 ;  /* 0x000000ffff097224 */ /* 0x000fd800078e000e */
[----:B0-----:R-:W-:Y:S05]  /*14b30*/  WARPSYNC.COLLECTIVE R15, `(.L_x_1186) ;  /* 0x000000000f087348 */ /* 0x001fea0003c00000 */
[----:B------:R1:W2:Y:S02]  /*14b40*/  SHFL.IDX P6, R14, R13, R12, R11 ;  /* 0x0000000c0d0e7389 */ /* 0x0002a400000c000b */
[----:B012---:R-:W-:Y:S01]  /*14b50*/  ENDCOLLECTIVE ;  /* 0x000000000000791b */ /* 0x007fe20003800000 */
.L_x_1186:
[----:B------:R-:W-:Y:S02]  /*14b60*/  IMAD.MOV.U32 R3, RZ, RZ, R9 ;  /* 0x000000ffff037224 */ /* 0x000fe400078e0009 */
[----:B------:R-:W-:Y:S02]  /*14b70*/  IMAD.MOV.U32 R13, RZ, RZ, R17 ;  /* 0x000000ffff0d7224 */ /* 0x000fe400078e0011 */
[----:B------:R-:W-:Y:S02]  /*14b80*/  IMAD.MOV.U32 R12, RZ, RZ, 0x4 ;  /* 0x00000004ff0c7424 */ /* 0x000fe400078e00ff */
[----:B------:R-:W-:-:S07]  /*14b90*/  IMAD.MOV.U32 R20, RZ, RZ, R14 ;  /* 0x000000ffff147224 */ /* 0x000fce00078e000e */
[----:B------:R-:W-:Y:S05]  /*14ba0*/  WARPSYNC.COLLECTIVE R15, `(.L_x_1187) ;  /* 0x000000000f087348 */ /* 0x000fea0003c00000 */
[----:B------:R0:W1:Y:S02]  /*14bb0*/  SHFL.IDX P6, R14, R13, R12, R11 ;  /* 0x0000000c0d0e7389 */ /* 0x00006400000c000b */
[----:B01----:R-:W-:Y:S01]  /*14bc0*/  ENDCOLLECTIVE ;  /* 0x000000000000791b */ /* 0x003fe20003800000 */
.L_x_1187:
        /* <DEDUP_REMOVED lines=14> */
.L_x_1188:
[----:B------:R-:W-:Y:S02]  /*14cb0*/  IMAD.MOV.U32 R3, RZ, RZ, R8 ;  /* 0x000000ffff037224 */ /* 0x000fe400078e0008 */
[----:B------:R-:W-:Y:S02]  /*14cc0*/  IMAD.MOV.U32 R8, RZ, RZ, RZ ;  /* 0x000000ffff087224 */ /* 0x000fe400078e00ff */
[----:B------:R-:W-:Y:S02]  /*14cd0*/  IMAD.MOV.U32 R13, RZ, RZ, R17 ;  /* 0x000000ffff0d7224 */ /* 0x000fe400078e0011 */
[----:B------:R-:W-:Y:S02]  /*14ce0*/  IMAD.MOV.U32 R12, RZ, RZ, 0x5 ;  /* 0x00000005ff0c7424 */ /* 0x000fe400078e00ff */
[----:B------:R-:W-:-:S07]  /*14cf0*/  IMAD.MOV.U32 R21, RZ, RZ, R14 ;  /* 0x000000ffff157224 */ /* 0x000fce00078e000e */
[----:B------:R-:W-:Y:S05]  /*14d00*/  WARPSYNC.COLLECTIVE R15, `(.L_x_1189) ;  /* 0x000000000f087348 */ /* 0x000fea0003c00000 */
[----:B------:R0:W1:Y:S02]  /*14d10*/  SHFL.IDX P6, R14, R13, R12, R11 ;  /* 0x0000000c0d0e7389 */ /* 0x00006400000c000b */
[----:B01----:R-:W-:Y:S01]  /*14d20*/  ENDCOLLECTIVE ;  /* 0x000000000000791b */ /* 0x003fe20003800000 */
.L_x_1189:
        /* <DEDUP_REMOVED lines=12> */
.L_x_1190:
[----:B------:R-:W-:Y:S05]  /*14df0*/  BRA `(.L_x_1191) ;  /* 0xffffffcc00387947 */ /* 0x000fea000383ffff */
.L_x_1101:
[----:B0-----:R0:W1:Y:S02]  /*14e00*/  SYNCS.PHASECHK.TRANS64.TRYWAIT P0, [R7+URZ+0x2a820], R8 ;  /* 0x02a82008070075a7 */ /* 0x001064000800017f */
[----:B-1----:R-:W-:Y:S05]  /*14e10*/  @!P0 NANOSLEEP.SYNCS 0x989680 ;  /* 0x009896800000895d */ /* 0x002fea0003900000 */
[----:B------:R-:W1:Y:S02]  /*14e20*/  @!P0 SYNCS.PHASECHK.TRANS64 P0, [R7+URZ+0x2a820], R8 ;  /* 0x02a82008070085a7 */ /* 0x000e64000800007f */
[----:B-1----:R-:W-:Y:S05]  /*14e30*/  @!P0 BRA `(.L_x_1101) ;  /* 0xfffffffc00f08947 */ /* 0x002fea000383ffff */
[----:B------:R-:W-:Y:S05]  /*14e40*/  BRA `(.L_x_1192) ;  /* 0xffffffcc00ac7947 */ /* 0x000fea000383ffff */
.L_x_1102:
[----:B------:R-:W1:Y:S01]  /*14e50*/  S2R R2, SR_TID.X ;  /* 0x0000000000027919 */ /* 0x000e620000002100 */
[----:B------:R-:W-:Y:S01]  /*14e60*/  BSSY B0, `(.L_x_1193) ;  /* 0x000000a000007945 */ /* 0x000fe20003800000 */
[----:B------:R-:W-:Y:S02]  /*14e70*/  IMAD.MOV.U32 R12, RZ, RZ, RZ ;  /* 0x000000ffff0c7224 */ /* 0x000fe400078e00ff */
[----:B------:R-:W-:Y:S02]  /*14e80*/  IMAD.MOV.U32 R11, RZ, RZ, 0x1f ;  /* 0x0000001fff0b7424 */ /* 0x000fe400078e00ff */
[----:B------:R-:W-:Y:S01]  /*14e90*/  IMAD.MOV.U32 R15, RZ, RZ, -0x1 ;  /* 0xffffffffff0f7424 */ /* 0x000fe200078e00ff */
[----:B-1----:R-:W-:-:S04]  /*14ea0*/  SHF.R.U32.HI R2, RZ, 0x5, R2 ;  /* 0x00000005ff027819 */ /* 0x002fc80000011602 */
[----:B------:R-:W-:-:S05]  /*14eb0*/  LOP3.LUT R2, R2, 0x3, RZ, 0xc0, !PT ;  /* 0x0000000302027812 */ /* 0x000fca00078ec0ff */
[----:B------:R-:W-:-:S07]  /*14ec0*/  IMAD.MOV.U32 R13, RZ, RZ, R2 ;  /* 0x000000ffff0d7224 */ /* 0x000fce00078e0002 */
[----:B0----5:R-:W-:Y:S05]  /*14ed0*/  WARPSYNC.COLLECTIVE R15, `(.L_x_1194) ;  /* 0x000000000f087348 */ /* 0x021fea0003c00000 */
[----:B------:R1:W2:Y:S02]  /*14ee0*/  SHFL.IDX P6, R14, R13, R12, R11 ;  /* 0x0000000c0d0e7389 */ /* 0x0002a400000c000b */
[----:B012--5:R-:W-:Y:S01]  /*14ef0*/  ENDCOLLECTIVE ;  /* 0x000000000000791b */ /* 0x027fe20003800000 */
.L_x_1194:
[----:B------:R-:W-:Y:S05]  /*14f00*/  BSYNC B0 ;  /* 0x0000000000007941 */ /* 0x000fea0003800000 */
.L_x_1193:
[----:B------:R-:W-:Y:S05]  /*14f10*/  BRA `(.L_x_1195) ;  /* 0xffffffcc00907947 */ /* 0x000fea000383ffff */
.L_x_1103:
[----:B------:R-:W-:Y:S01]  /*14f20*/  BSSY B0, `(.L_x_1196) ;  /* 0x0000006000007945 */ /* 0x000fe20003800000 */
[----:B------:R-:W-:-:S07]  /*14f30*/  IMAD.MOV.U32 R15, RZ, RZ, -0x1 ;  /* 0xffffffffff0f7424 */ /* 0x000fce00078e00ff */
[----:B01---5:R-:W-:Y:S05]  /*14f40*/  WARPSYNC.COLLECTIVE R15, `(.L_x_1197) ;  /* 0x000000000f0c7348 */ /* 0x023fea0003c00000 */
[----:B------:R-:W-:Y:S02]  /*14f50*/  ELECT P6, UR62, PT ;  /* 0x00000000003e782f */ /* 0x000fe400038c0000 */
[----:B------:R-:W-:Y:S01]  /*14f60*/  MOV R14, UR62 ;  /* 0x0000003e000e7c02 */ /* 0x000fe20008000f00 */
[----:B01---5:R-:W-:Y:S10]  /*14f70*/  ENDCOLLECTIVE ;  /* 0x000000000000791b */ /* 0x023ff40003800000 */
.L_x_1197:
[----:B------:R-:W-:Y:S05]  /*14f80*/  BSYNC B0 ;  /* 0x0000000000007941 */ /* 0x000fea0003800000 */
.L_x_1196:
[----:B------:R-:W-:Y:S05]  /*14f90*/  BRA `(.L_x_1198) ;  /* 0xffffffcc00847947 */ /* 0x000fea000383ffff */
.L_x_1105:
[----:B-1----:R1:W2:Y:S02]  /*14fa0*/  SYNCS.PHASECHK.TRANS64.TRYWAIT P1, [R5+URZ+0x2a840], R2 ;  /* 0x02a84002050075a7 */ /* 0x0022a4000802017f */
[----:B--2---:R-:W-:Y:S05]  /*14fb0*/  @!P1 NANOSLEEP.SYNCS 0x989680 ;  /* 0x009896800000995d */ /* 0x004fea0003900000 */
[----:B------:R-:W2:Y:S02]  /*14fc0*/  @!P1 SYNCS.PHASECHK.TRANS64 P1, [R5+URZ+0x2a840], R2 ;  /* 0x02a84002050095a7 */ /* 0x000ea4000802007f */
[----:B--2---:R-:W-:Y:S05]  /*14fd0*/  @!P1 BRA `(.L_x_1105) ;  /* 0xfffffffc00f09947 */ /* 0x004fea000383ffff */
[----:B------:R-:W-:Y:S05]  /*14fe0*/  BRA `(.L_x_1199) ;  /* 0xffffffcc00ac7947 */ /* 0x000fea000383ffff */
.L_x_1107:
[----:B0-----:R0:W2:Y:S02]  /*14ff0*/  SYNCS.PHASECHK.TRANS64.TRYWAIT P1, [R7+URZ+0x2a840], R0 ;  /* 0x02a84000070075a7 */ /* 0x0010a4000802017f */
[----:B--2---:R-:W-:Y:S05]  /*15000*/  @!P1 NANOSLEEP.SYNCS 0x989680 ;  /* 0x009896800000995d */ /* 0x004fea0003900000 */
[----:B------:R-:W2:Y:S02]  /*15010*/  @!P1 SYNCS.PHASECHK.TRANS64 P1, [R7+URZ+0x2a840], R0 ;  /* 0x02a84000070095a7 */ /* 0x000ea4000802007f */
[----:B--2---:R-:W-:Y:S05]  /*15020*/  @!P1 BRA `(.L_x_1107) ;  /* 0xfffffffc00f09947 */ /* 0x004fea000383ffff */
[----:B------:R-:W-:Y:S05]  /*15030*/  BRA `(.L_x_1200) ;  /* 0xffffffcc00b87947 */ /* 0x000fea000383ffff */
.L_x_1109:
[----:B--2---:R2:W3:Y:S02]  /*15040*/  SYNCS.PHASECHK.TRANS64.TRYWAIT P1, [R5+URZ+0x2a860], R2 ;  /* 0x02a86002050075a7 */ /* 0x0044e4000802017f */
[----:B---3--:R-:W-:Y:S05]  /*15050*/  @!P1 NANOSLEEP.SYNCS 0x989680 ;  /* 0x009896800000995d */ /* 0x008fea0003900000 */
[----:B------:R-:W3:Y:S02]  /*15060*/  @!P1 SYNCS.PHASECHK.TRANS64 P1, [R5+URZ+0x2a860], R2 ;  /* 0x02a86002050095a7 */ /* 0x000ee4000802007f */
[----:B---3--:R-:W-:Y:S05]  /*15070*/  @!P1 BRA `(.L_x_1109) ;  /* 0xfffffffc00f09947 */ /* 0x008fea000383ffff */
[----:B------:R-:W-:Y:S05]  /*15080*/  BRA `(.L_x_1201) ;  /* 0xffffffcc00b47947 */ /* 0x000fea000383ffff */
.L_x_1202:
        /* <DEDUP_REMOVED lines=15> */
.L_x_15634:


//--------------------- .text._ZN7cutlass13device_kernelIN5flash11enable_sm90INS1_16FlashAttnFwdSm90INS1_25CollectiveMainloopFwdSm90ILi2EN4cute5tupleIJNS5_1CILi1EEES8_S8_EEENS6_IJNS7_ILi128EEENS7_ILi96EEENS7_ILi192EEEEEELi128ENS_10bfloat16_tEfNS_4arch4Sm90ELb0ELb1ELb0ELb1ELb1ELb0ELb0ELb1ELb1ELb1ELb1ELb0EEENS1_21CollectiveEpilogueFwdINS6_IJSA_SA_SB_EEES9_SE_SG_Li256ELb1ELb1ELb1ELb0EEENS1_36VarlenDynamicPersistentTileSchedulerILi128ELi96ELi256ELi128ELb1ELb1ELb1ELb1ELb0ELb1EEEEEEEEEvNT_6ParamsE --------------------------
	.section	.text._ZN7cutlass13device_kernelIN5flash11enable_sm90INS1_16FlashAttnFwdSm90INS1_25CollectiveMainloopFwdSm90ILi2EN4cute5tupleIJNS5_1CILi1EEES8_S8_EEENS6_IJNS7_ILi128EEENS7_ILi96EEENS7_ILi192EEEEEELi128ENS_10bfloat16_tEfNS_4arch4Sm90ELb0ELb1ELb0ELb1ELb1ELb0ELb0ELb1ELb1ELb1ELb1ELb0EEENS1_21CollectiveEpilogueFwdINS6_IJSA_SA_SB_EEES9_SE_SG_Li256ELb1ELb1ELb1ELb0EEENS1_36VarlenDynamicPersistentTileSchedulerILi128ELi96ELi256ELi128ELb1ELb1ELb1ELb1ELb0ELb1EEEEEEEEEvNT_6ParamsE,"ax",@progbits
	.align	128
.text._ZN7cutlass13device_kernelIN5flash11enable_sm90INS1_16FlashAttnFwdSm90INS1_25CollectiveMainloopFwdSm90ILi2EN4cute5tupleIJNS5_1CILi1EEES8_S8_EEENS6_IJNS7_ILi128EEENS7_ILi96EEENS7_ILi192EEEEEELi128ENS_10bfloat16_tEfNS_4arch4Sm90ELb0ELb1ELb0ELb1ELb1ELb0ELb0ELb1ELb1ELb1ELb1ELb0EEENS1_21CollectiveEpilogueFwdINS6_IJSA_SA_SB_EEES9_SE_SG_Li256ELb1ELb1ELb1ELb0EEENS1_36VarlenDynamicPersistentTileSchedulerILi128ELi96ELi256ELi128ELb1ELb1ELb1ELb1ELb0ELb1EEEEEEEEEvNT_6ParamsE:
        .type           _ZN7cutlass13device_kernelIN5flash11enable_sm90INS1_16FlashAttnFwdSm90INS1_25CollectiveMainloopFwdSm90ILi2EN4cute5tupleIJNS5_1CILi1EEES8_S8_EEENS6_IJNS7_ILi128EEENS7_ILi96EEENS7_ILi192EEEEEELi128ENS_10bfloat16_tEfNS_4arch4Sm90ELb0ELb1ELb0ELb1ELb1ELb0ELb0ELb1ELb1ELb1ELb1ELb0EEENS1_21CollectiveEpilogueFwdINS6_IJSA_SA_SB_EEES9_SE_SG_Li256ELb1ELb1ELb1ELb0EEENS1_36VarlenDynamicPersistentTileSchedulerILi128ELi96ELi256ELi128ELb1ELb1ELb1ELb1ELb0ELb1EEEEEEEEEvNT_6ParamsE,@function
        .size           _ZN7cutlass13device_kernelIN5flash11enable_sm90INS1_16FlashAttnFwdSm90INS1_25CollectiveMainloopFwdSm90ILi2EN4cute5tupleIJNS5_1CILi1EEES8_S8_EEENS6_IJNS7_ILi128EEENS7_ILi96EEENS7_ILi192EEEEEELi128ENS_10bfloat16_tEfNS_4arch4Sm90ELb0ELb1ELb0ELb1ELb1ELb0ELb0ELb1ELb1ELb1ELb1ELb0EEENS1_21CollectiveEpilogueFwdINS6_IJSA_SA_SB_EEES9_SE_SG_Li256ELb1ELb1ELb1ELb0EEENS1_36VarlenDynamicPersistentTileSchedulerILi128ELi96ELi256ELi128ELb1ELb1ELb1ELb1ELb0ELb1EEEEEEEEEvNT_6ParamsE,(.L_x_15635 - _ZN7cutlass13device_kernelIN5flash11enable_sm90INS1_16FlashAttnFwdSm90INS1_25CollectiveMainloopFwdSm90ILi2EN4cute5tupleIJNS5_1CILi1EEES8_S8_EEENS6_IJNS7_ILi128EEENS7_ILi96EEENS7_ILi192EEEEEELi128ENS_10bfloat16_tEfNS_4arch4Sm90ELb0ELb1ELb0ELb1ELb1ELb0ELb0ELb1ELb1ELb1ELb1ELb0EEENS1_21CollectiveEpilogueFwdINS6_IJSA_SA_SB_EEES9_SE_SG_Li256ELb1ELb1ELb1ELb0EEENS1_36VarlenDynamicPersistentTileSchedulerILi128ELi96ELi256ELi128ELb1ELb1ELb1ELb1ELb0ELb1EEEEEEEEEvNT_6ParamsE)
        .other          _ZN7cutlass13device_kernelIN5flash11enable_sm90INS1_16FlashAttnFwdSm90INS1_25CollectiveMainloopFwdSm90ILi2EN4cute5tupleIJNS5_1CILi1EEES8_S8_EEENS6_IJNS7_ILi128EEENS7_ILi96EEENS7_ILi192EEEEEELi128ENS_10bfloat16_tEfNS_4arch4Sm90ELb0ELb1ELb0ELb1ELb1ELb0ELb0ELb1ELb1ELb1ELb1ELb0EEENS1_21CollectiveEpilogueFwdINS6_IJSA_SA_SB_EEES9_SE_SG_Li256ELb1ELb1ELb1ELb0EEENS1_36VarlenDynamicPersistentTileSchedulerILi128ELi96ELi256ELi128ELb1ELb1ELb1ELb1ELb0ELb1EEEEEEEEEvNT_6ParamsE,@"STO_CUDA_ENTRY STV_DEFAULT"
_ZN7cutlass13device_kernelIN5flash11enable_sm90INS1_16FlashAttnFwdSm90INS1_25CollectiveMainloopFwdSm90ILi2EN4cute5tupleIJNS5_1CILi1EEES8_S8_EEENS6_IJNS7_ILi128EEENS7_ILi96EEENS7_ILi192EEEEEELi128ENS_10bfloat16_tEfNS_4arch4Sm90ELb0ELb1ELb0ELb1ELb1ELb0ELb0ELb1ELb1ELb1ELb1ELb0EEENS1_21CollectiveEpilogueFwdINS6_IJSA_SA_SB_EEES9_SE_SG_Li256ELb1ELb1ELb1ELb0EEENS1_36VarlenDynamicPersistentTileSchedulerILi128ELi96ELi256ELi128ELb1ELb1ELb1ELb1ELb0ELb1EEEEEEEEEvNT_6ParamsE:
        /* <DEDUP_REMOVED lines=45> */
.L_x_1203:
        /* <DEDUP_REMOVED lines=22> */
.L_x_1204:
        /* <DEDUP_REMOVED lines=18> */
.L_x_1205:
        /* <DEDUP_REMOVED lines=22> */
.L_x_1206:
        /* <DEDUP_REMOVED lines=23> */
.L_x_1207:
        /* <DEDUP_REMOVED lines=10> */
.L_x_1209:
        /* <DEDUP_REMOVED lines=14> */
[----:B------:R-:W2:Y:S01]  /*09a0*/  LDL R2, [R1+0x14] ;  /* 0x0000140001027983 */ /* 0x000ea20000100800 */
[----:B------:R-:W-:Y:S01]  /*09b0*/  VIADD R207, R0, 0xffffff80 ;  /* 0xffffff8000cf7836 */ /* 0x000fe20000000000 */
[----:B------:R-:W-:Y:S01]  /*09c0*/  R2UR UR6, R13 ;  /* 0x000000000d0672ca */ /* 0x000fe200000e0000 */
[----:B------:R-:W-:Y:S01]  /*09d0*/  UMOV UR38, URZ ;  /* 0x0000003f00267c82 */ /* 0x000fe20008000000 */
[----:B------:R-:W-:Y:S01]  /*09e0*/  R2UR UR5, R14 ;  /* 0x000000000e0572ca */ /* 0x000fe200000e0000 */
[----:B------:R-:W-:Y:S01]  /*09f0*/  UMOV UR39, URZ ;  /* 0x0000003f00277c82 */ /* 0x000fe20008000000 */
[----:B------:R-:W-:Y:S02]  /*0a00*/  SHF.R.S32.HI R0, RZ, 0x1f, R207 ;  /* 0x0000001fff007819 */ /* 0x000fe400000114cf */
[----:B------:R-:W-:Y:S02]  /*0a10*/  R2UR UR7, R15 ;  /* 0x000000000f0772ca */ /* 0x000fe400000e0000 */
[----:B0-----:R-:W-:-:S04]  /*0a20*/  LEA.HI R3, R0, R207, RZ, 0x4 ;  /* 0x000000cf00037211 */ /* 0x001fc800078f20ff */
[----:B------:R-:W-:Y:S02]  /*0a30*/  SHF.R.S32.HI R6, RZ, 0x4, R3 ;  /* 0x00000004ff067819 */ /* 0x000fe40000011403 */
[----:B--2---:R-:W-:Y:S02]  /*0a40*/  R2UR UR4, R2 ;  /* 0x00000000020472ca */ /* 0x004fe400000e0000 */
[----:B------:R-:W-:-:S04]  /*0a50*/  LEA.HI R2, R0, R207, RZ, 0x7 ;  /* 0x000000cf00027211 */ /* 0x000fc800078f38ff */
[----:B------:R-:W-:Y:S02]  /*0a60*/  LOP3.LUT R4, R2, 0xffffff80, RZ, 0xc0, !PT ;  /* 0xffffff8002047812 */ /* 0x000fe400078ec0ff */
[----:B------:R-:W-:-:S03]  /*0a70*/  SHF.R.S32.HI R201, RZ, 0x7, R2 ;  /* 0x00000007ffc97819 */ /* 0x000fc60000011402 */
[----:B------:R-:W-:Y:S01]  /*0a80*/  IMAD.IADD R185, R207, 0x1, -R4 ;  /* 0x00000001cfb97824 */ /* 0x000fe200078e0a04 */
[----:B------:R-:W-:Y:S01]  /*0a90*/  LEA.HI R4, R0, R207, RZ, 0x5 ;  /* 0x000000cf00047211 */ /* 0x000fe200078f28ff */
[----:B------:R-:W-:Y:S01]  /*0aa0*/  ULOP3.LUT UR8, UR4, 0x1, URZ, 0xfc, !UPT ;  /* 0x0000000104087892 */ /* 0x000fe2000f8efc3f */
[----:B------:R-:W-:Y:S02]  /*0ab0*/  LEA.HI R2, R2, R201, RZ, 0x1 ;  /* 0x000000c902027211 */ /* 0x000fe400078f08ff */
[----:B------:R-:W-:Y:S01]  /*0ac0*/  SHF.R.S32.HI R8, RZ, 0x1f, R185 ;  /* 0x0000001fff087819 */ /* 0x000fe200000114b9 */
[----:B------:R-:W-:Y:S01]  /*0ad0*/  IMAD.SHL.U32 R5, R4, 0x20, RZ ;  /* 0x0000002004057824 */ /* 0x000fe200078e00ff */
[C---:B------:R-:W-:Y:S01]  /*0ae0*/  LOP3.LUT R4, R3.reuse, 0x3fffff0, RZ, 0xc0, !PT ;  /* 0x03fffff003047812 */ /* 0x040fe200078ec0ff */
[----:B------:R-:W-:Y:S01]  /*0af0*/  UMOV UR4, URZ ;  /* 0x0000003f00047c82 */ /* 0x000fe20008000000 */
[----:B------:R-:W-:Y:S01]  /*0b00*/  LEA.HI R3, R3, R6, RZ, 0x1 ;  /* 0x0000000603037211 */ /* 0x000fe200078f08ff */
[----:B------:R-:W-:Y:S01]  /*0b10*/  IMAD.U32 R204, RZ, RZ, UR8 ;  /* 0x00000008ffcc7e24 */ /* 0x000fe2000f8e00ff */
[----:B------:R-:W-:Y:S01]  /*0b20*/  LOP3.LUT R5, R5, 0xfffffc00, RZ, 0xc0, !PT ;  /* 0xfffffc0005057812 */ /* 0x000fe200078ec0ff */
[----:B------:R-:W-:Y:S01]  /*0b30*/  IMAD.IADD R4, R207, 0x1, -R4 ;  /* 0x00000001cf047824 */ /* 0x000fe200078e0a04 */
[----:B------:R-:W-:Y:S01]  /*0b40*/  LOP3.LUT R3, R3, 0x1ffffffe, RZ, 0xc0, !PT ;  /* 0x1ffffffe03037812 */ /* 0x000fe200078ec0ff */
[----:B------:R-:W-:Y:S01]  /*0b50*/  IMAD.U32 R184, RZ, RZ, UR4 ;  /* 0x00000004ffb87e24 */ /* 0x000fe2000f8e00ff */
[----:B------:R-:W-:Y:S01]  /*0b60*/  LEA.HI R7, R8, R185, RZ, 0x2 ;  /* 0x000000b908077211 */ /* 0x000fe200078f10ff */
[----:B------:R-:W-:Y:S01]  /*0b70*/  IMAD R4, R4, 0x40, R5 ;  /* 0x0000004004047824 */ /* 0x000fe200078e0205 */
[-C--:B------:R-:W-:Y:S01]  /*0b80*/  LEA.HI R5, R0, R207.reuse, RZ, 0x2 ;  /* 0x000000cf00057211 */ /* 0x080fe200078f10ff */
[----:B------:R-:W-:Y:S01]  /*0b90*/  IMAD.IADD R3, R6, 0x1, -R3 ;  /* 0x0000000106037824 */ /* 0x000fe200078e0a03 */
[----:B------:R-:W-:-:S02]  /*0ba0*/  LEA.HI R0, R0, R207, RZ, 0x3 ;  /* 0x000000cf00007211 */ /* 0x000fc400078f18ff */
[--C-:B------:R-:W-:Y:S01]  /*0bb0*/  SHF.R.S32.HI R9, RZ, 0x2, R7.reuse ;  /* 0x00000002ff097819 */ /* 0x100fe20000011407 */
[----:B------:R-:W-:Y:S01]  /*0bc0*/  IMAD R203, R3, 0x8, R4 ;  /* 0x0000000803cb7824 */ /* 0x000fe200078e0204 */
[----:B------:R-:W-:Y:S02]  /*0bd0*/  LOP3.LUT R4, R5, 0xfffffffc, RZ, 0xc0, !PT ;  /* 0xfffffffc05047812 */ /* 0x000fe400078ec0ff */
[----:B------:R-:W-:Y:S02]  /*0be0*/  SHF.R.S32.HI R10, RZ, 0x1f, R7 ;  /* 0x0000001fff0a7819 */ /* 0x000fe40000011407 */
[----:B------:R-:W-:Y:S01]  /*0bf0*/  LEA.HI R8, R8, R185, RZ, 0x5 ;  /* 0x000000b908087211 */ /* 0x000fe200078f28ff */
[----:B------:R-:W-:Y:S01]  /*0c00*/  IMAD.IADD R3, R207, 0x1, -R4 ;  /* 0x00000001cf037824 */ /* 0x000fe200078e0a04 */
[----:B------:R-:W-:Y:S02]  /*0c10*/  LOP3.LUT R4, R2, 0x3fffffe, RZ, 0xc0, !PT ;  /* 0x03fffffe02047812 */ /* 0x000fe400078ec0ff */
[----:B------:R-:W-:-:S02]  /*0c20*/  LOP3.LUT R2, R0, 0xfffffff8, RZ, 0xc0, !PT ;  /* 0xfffffff800027812 */ /* 0x000fc400078ec0ff */
[----:B------:R-:W-:Y:S01]  /*0c30*/  LEA.HI R10, R10, R9, RZ, 0x3 ;  /* 0x000000090a0a7211 */ /* 0x000fe200078f18ff */
[----:B------:R-:W-:Y:S01]  /*0c40*/  IMAD.IADD R4, R201, 0x1, -R4 ;  /* 0x00000001c9047824 */ /* 0x000fe200078e0a04 */
[----:B------:R-:W-:Y:S01]  /*0c50*/  SHF.R.S32.HI R8, RZ, 0x5, R8 ;  /* 0x00000005ff087819 */ /* 0x000fe20000011408 */
[----:B------:R-:W-:Y:S01]  /*0c60*/  IMAD.IADD R163, R207, 0x1, -R2 ;  /* 0x00000001cfa37824 */ /* 0x000fe200078e0a02 */
[----:B------:R-:W-:Y:S02]  /*0c70*/  LOP3.LUT R2, R7, 0x7ffffffc, RZ, 0xc0, !PT ;  /* 0x7ffffffc07027812 */ /* 0x000fe400078ec0ff */
[----:B------:R-:W-:Y:S01]  /*0c80*/  LOP3.LUT R10, R10, 0xfffffff8, RZ, 0xc0, !PT ;  /* 0xfffffff80a0a7812 */ /* 0x000fe200078ec0ff */
[----:B------:R-:W-:Y:S01]  /*0c90*/  IMAD.SHL.U32 R160, R163, 0x8, RZ ;  /* 0x00000008a3a07824 */ /* 0x000fe200078e00ff */
[----:B------:R-:W-:Y:S01]  /*0ca0*/  LEA.HI R5, R3, R3, RZ, 0x1 ;  /* 0x0000000303057211 */ /* 0x000fe200078f08ff */
[----:B------:R-:W-:Y:S01]  /*0cb0*/  IMAD.IADD R2, R185, 0x1, -R2 ;  /* 0x00000001b9027824 */ /* 0x000fe200078e0a02 */
[----:B------:R-:W-:Y:S01]  /*0cc0*/  SHF.R.S32.HI R182, RZ, 0x3, R0 ;  /* 0x00000003ffb67819 */ /* 0x000fe20000011400 */
[----:B------:R-:W-:Y:S01]  /*0cd0*/  IMAD.IADD R9, R9, 0x1, -R10 ;  /* 0x0000000109097824 */ /* 0x000fe200078e0a0a */
[----:B------:R-:W-:Y:S01]  /*0ce0*/  LOP3.LUT R6, R5, 0x1ffffffe, RZ, 0xc0, !PT ;  /* 0x1ffffffe05067812 */ /* 0x000fe200078ec0ff */
[----:B------:R-:W-:Y:S01]  /*0cf0*/  IMAD.SHL.U32 R18, R2, 0x2, RZ ;  /* 0x0000000202127824 */ /* 0x000fe200078e00ff */
[----:B------:R-:W-:Y:S01]  /*0d00*/  SHF.R.S32.HI R206, RZ, 0x1f, R160 ;  /* 0x0000001fffce7819 */ /* 0x000fe200000114a0 */
[----:B------:R-:W-:-:S02]  /*0d10*/  IMAD R9, R8, 0x10, R9 ;  /* 0x0000001008097824 */ /* 0x000fc400078e0209 */
[----:B------:R-:W-:Y:S02]  /*0d20*/  VIADD R162, R160, 0x40 ;  /* 0x00000040a0a27836 */ /* 0x000fe40000000000 */
[C---:B------:R-:W-:Y:S02]  /*0d30*/  VIADD R181, R18.reuse, 0x8 ;  /* 0x0000000812b57836 */ /* 0x040fe40000000000 */
        /* <DEDUP_REMOVED lines=28> */
[----:B------:R-:W-:Y:S01]  /*0f00*/  IMAD.IADD R23, R3, 0x1, -R6 ;  /* 0x0000000103177824 */ /* 0x000fe200078e0a06 */
[----:B------:R-:W-:Y:S01]  /*0f10*/  SHF.R.S32.HI R187, RZ, 0x1f, R168 ;  /* 0x0000001fffbb7819 */ /* 0x000fe200000114a8 */
[----:B------:R-:W-:Y:S01]  /*0f20*/  IMAD R202, R4, 0x40, R9 ;  /* 0x0000004004ca7824 */ /* 0x000fe200078e0209 */
[----:B------:R-:W-:-:S03]  /*0f30*/  SHF.R.S32.HI R186, RZ, 0x1f, R167 ;  /* 0x0000001fffba7819 */ /* 0x000fc600000114a7 */
[----:B------:R-:W-:-:S07]  /*0f40*/  IMAD R23, R23, 0x8, R202 ;  /* 0x0000000817177824 */ /* 0x000fce00078e02ca */
.L_x_1321:
[----:B0--34-:R-:W0:Y:S01]  /*0f50*/  LDC.64 R4, c[0x0][0xa18] ;  /* 0x00028600ff047b82 */ /* 0x019e220000000a00 */
[----:B------:R-:W-:Y:S01]  /*0f60*/  IMAD.U32 R9, RZ, RZ, UR7 ;  /* 0x00000007ff097e24 */ /* 0x000fe2000f8e00ff */
[----:B------:R-:W-:Y:S01]  /*0f70*/  ULDC.64 UR8, c[0x0][0xa20] ;  /* 0x0002880000087ab9 */ /* 0x000fe20000000a00 */
[----:B------:R-:W-:-:S05]  /*0f80*/  IMAD.MOV.U32 R7, RZ, RZ, RZ ;  /* 0x000000ffff077224 */ /* 0x000fca00078e00ff */
[----:B-12---:R-:W1:Y:S08]  /*0f90*/  LDC.64 R2, c[0x0][0xa28] ;  /* 0x00028a00ff027b82 */ /* 0x006e700000000a00 */
[----:B------:R-:W2:Y:S01]  /*0fa0*/  LDC R0, c[0x0][0x424] ;  /* 0x00010900ff007b82 */ /* 0x000ea20000000800 */
[----:B0-----:R-:W-:-:S07]  /*0fb0*/  ISETP.NE.U32.AND P1, PT, R4, RZ, PT ;  /* 0x000000ff0400720c */ /* 0x001fce0003f25070 */
[----:B------:R-:W0:Y:S01]  /*0fc0*/  LDC R11, c[0x0][0x2f0] ;  /* 0x0000bc00ff0b7b82 */ /* 0x000e220000000800 */
[----:B------:R-:W-:Y:S02]  /*0fd0*/  ISETP.NE.AND.EX P1, PT, R5, RZ, PT, P1 ;  /* 0x000000ff0500720c */ /* 0x000fe40003f25310 */
[----:B-1----:R-:W-:-:S04]  /*0fe0*/  ISETP.NE.U32.AND P0, PT, R2, RZ, PT ;  /* 0x000000ff0200720c */ /* 0x002fc80003f05070 */
[----:B------:R-:W-:-:S07]  /*0ff0*/  ISETP.NE.AND.EX P0, PT, R3, RZ, PT, P0 ;  /* 0x000000ff0300720c */ /* 0x000fce0003f05300 */
[----:B------:R-:W1:Y:S08]  /*1000*/  @P1 LDC.64 R4, c[0x0][0xa18] ;  /* 0x00028600ff041b82 */ /* 0x000e700000000a00 */
[----:B------:R-:W3:Y:S01]  /*1010*/  @P0 LDC.64 R2, c[0x0][0xa28] ;  /* 0x00028a00ff020b82 */ /* 0x000ee20000000a00 */
[----:B-1----:R-:W-:-:S05]  /*1020*/  @P1 IMAD.WIDE R4, R9, 0x4, R4 ;  /* 0x0000000409041825 */ /* 0x002fca00078e0204 */
[----:B------:R1:W5:Y:S01]  /*1030*/  @P1 LDG.E R17, desc[UR36][R4.64] ;  /* 0x0000002404111981 */ /* 0x000362000c1e1900 */
[----:B---3--:R-:W-:Y:S02]  /*1040*/  @P0 IMAD.WIDE R2, R9, 0x4, R2 ;  /* 0x0000000409020825 */ /* 0x008fe400078e0202 */
[----:B------:R-:W3:Y:S01]  /*1050*/  LDC.64 R8, c[0x0][0x418] ;  /* 0x00010600ff087b82 */ /* 0x000ee20000000a00 */
[----:B------:R-:W-:Y:S02]  /*1060*/  ULOP3.LUT UR4, UR5, 0xffff, URZ, 0xc0, !UPT ;  /* 0x0000ffff05047892 */ /* 0x000fe4000f8ec03f */
[----:B------:R1:W5:Y:S01]  /*1070*/  @P0 LDG.E R7, desc[UR36][R2.64] ;  /* 0x0000002402070981 */ /* 0x000362000c1e1900 */
[----:B------:R-:W-:-:S03]  /*1080*/  ISETP.NE.U32.AND P2, PT, RZ, UR8, PT ;  /* 0x00000008ff007c0c */ /* 0x000fc6000bf45070 */
[----:B------:R-:W-:Y:S01]  /*1090*/  IMAD.U32 R166, RZ, RZ, UR4 ;  /* 0x00000004ffa67e24 */ /* 0x000fe2000f8e00ff */
[----:B------:R-:W-:Y:S02]  /*10a0*/  ISETP.NE.AND.EX P2, PT, RZ, UR9, PT, P2 ;  /* 0x00000009ff007c0c */ /* 0x000fe4000bf45320 */
[----:B---3--:R-:W-:-:S04]  /*10b0*/  ISETP.NE.U32.AND P0, PT, R8, RZ, PT ;  /* 0x000000ff0800720c */ /* 0x008fc80003f05070 */
[----:B------:R-:W-:-:S04]  /*10c0*/  ISETP.NE.AND.EX P0, PT, R9, RZ, PT, P0 ;  /* 0x000000ff0900720c */ /* 0x000fc80003f05300 */
[----:B--2---:R-:W-:Y:S01]  /*10d0*/  SEL R0, R0, 0x1, P0 ;  /* 0x0000000100007807 */ /* 0x004fe20000000000 */
[----:B01----:R-:W-:Y:S08]  /*10e0*/  @P1 BRA `(.L_x_1210) ;  /* 0x00000000002c1947 */ /* 0x003ff00003800000 */
[----:B------:R-:W-:Y:S01]  /*10f0*/  ULDC.64 UR8, c[0x0][0xa00] ;  /* 0x0002800000087ab9 */ /* 0x000fe20000000a00 */
[----:B-----5:R-:W0:Y:S01]  /*1100*/  LDC R17, c[0x0][0x288] ;  /* 0x0000a200ff117b82 */ /* 0x020e220000000800 */
[----:B------:R-:W-:-:S04]  /*1110*/  ISETP.NE.U32.AND P0, PT, RZ, UR8, PT ;  /* 0x00000008ff007c0c */ /* 0x000fc8000bf05070 */
[----:B------:R-:W-:-:S13]  /*1120*/  ISETP.NE.AND.EX P0, PT, RZ, UR9, PT, P0 ;  /* 0x00000009ff007c0c */ /* 0x000fda000bf05300 */
[----:B------:R-:W-:Y:S05]  /*1130*/  @!P0 BRA `(.L_x_1210) ;  /* 0x0000000000188947 */ /* 0x000fea0003800000 */
[----:B------:R-:W1:Y:S01]  /*1140*/  LDC.64 R2, c[0x0][0xa00] ;  /* 0x00028000ff027b82 */ /* 0x000e620000000a00 */
[----:B------:R-:W-:-:S04]  /*1150*/  IMAD.U32 R5, RZ, RZ, UR7 ;  /* 0x00000007ff057e24 */ /* 0x000fc8000f8e00ff */
[----:B-1----:R-:W-:-:S05]  /*1160*/  IMAD.WIDE R2, R5, 0x4, R2 ;  /* 0x0000000405027825 */ /* 0x002fca00078e0202 */
[----:B0-----:R-:W2:Y:S04]  /*1170*/  LDG.E R17, desc[UR36][R2.64] ;  /* 0x0000002402117981 */ /* 0x001ea8000c1e1900 */
[----:B------:R-:W2:Y:S02]  /*1180*/  LDG.E R4, desc[UR36][R2.64+0x4] ;  /* 0x0000042402047981 */ /* 0x000ea4000c1e1900 */
[----:B--2---:R-:W-:-:S07]  /*1190*/  IMAD.IADD R17, R4, 0x1, -R17 ;  /* 0x0000000104117824 */ /* 0x004fce00078e0a11 */
.L_x_1210:
[----:B------:R-:W-:Y:S02]  /*11a0*/  IMAD R16, R0, R11, RZ ;  /* 0x0000000b00107224 */ /* 0x000fe400078e02ff */
[----:B------:R-:W-:Y:S01]  /*11b0*/  IMAD.U32 R183, RZ, RZ, UR7 ;  /* 0x00000007ffb77e24 */ /* 0x000fe2000f8e00ff */
[----:B------:R-:W-:Y:S06]  /*11c0*/  @!P2 BRA `(.L_x_1211) ;  /* 0x000000000018a947 */ /* 0x000fec0003800000 */
[----:B------:R-:W-:Y:S02]  /*11d0*/  ULDC.64 UR8, c[0x0][0xa20] ;  /* 0x0002880000087ab9 */ /* 0x000fe40000000a00 */
[----:B------:R-:W-:-:S06]  /*11e0*/  UIMAD.WIDE UR8, UR7, 0x4, UR8 ;  /* 0x00000004070878a5 */ /* 0x000fcc000f8e0208 */
[----:B------:R-:W-:Y:S02]  /*11f0*/  IMAD.U32 R2, RZ, RZ, UR8 ;  /* 0x00000008ff027e24 */ /* 0x000fe4000f8e00ff */
[----:B------:R-:W-:-:S05]  /*1200*/  IMAD.U32 R3, RZ, RZ, UR9 ;  /* 0x00000009ff037e24 */ /* 0x000fca000f8e00ff */
[----:B------:R1:W5:Y:S01]  /*1210*/  LDG.E R16, desc[UR36][R2.64] ;  /* 0x0000002402107981 */ /* 0x000362000c1e1900 */
[----:B------:R-:W-:Y:S05]  /*1220*/  BRA `(.L_x_1212) ;  /* 0x0000000000287947 */ /* 0x000fea0003800000 */
.L_x_1211:
[----:B------:R-:W-:Y:S02]  /*1230*/  ULDC.64 UR8, c[0x0][0xa08] ;  /* 0x0002820000087ab9 */ /* 0x000fe40000000a00 */
[----:B------:R-:W-:-:S04]  /*1240*/  ISETP.NE.U32.AND P0, PT, RZ, UR8, PT ;  /* 0x00000008ff007c0c */ /* 0x000fc8000bf05070 */
[----:B------:R-:W-:-:S13]  /*1250*/  ISETP.NE.AND.EX P0, PT, RZ, UR9, PT, P0 ;  /* 0x00000009ff007c0c */ /* 0x000fda000bf05300 */
[----:B------:R-:W-:Y:S05]  /*1260*/  @!P0 BRA `(.L_x_1212) ;  /* 0x0000000000188947 */ /* 0x000fea0003800000 */
[----:B------:R-:W1:Y:S01]  /*1270*/  LDC.64 R2, c[0x0][0xa08] ;  /* 0x00028200ff027b82 */ /* 0x000e620000000a00 */
[----:B------:R-:W-:-:S04]  /*1280*/  IMAD.U32 R5, RZ, RZ, UR7 ;  /* 0x00000007ff057e24 */ /* 0x000fc8000f8e00ff */
[----:B-1----:R-:W-:-:S05]  /*1290*/  IMAD.WIDE R2, R5, 0x4, R2 ;  /* 0x0000000405027825 */ /* 0x002fca00078e0202 */
[----:B------:R-:W2:Y:S04]  /*12a0*/  LDG.E R16, desc[UR36][R2.64] ;  /* 0x0000002402107981 */ /* 0x000ea8000c1e1900 */
[----:B------:R-:W2:Y:S02]  /*12b0*/  LDG.E R5, desc[UR36][R2.64+0x4] ;  /* 0x0000042402057981 */ /* 0x000ea4000c1e1900 */
[----:B--2---:R-:W-:-:S07]  /*12c0*/  IMAD.IADD R16, R5, 0x1, -R16 ;  /* 0x0000000105107824 */ /* 0x004fce00078e0a10 */
.L_x_1212:
[----:B------:R-:W-:Y:S01]  /*12d0*/  ULDC UR4, c[0x0][0x448] ;  /* 0x0001120000047ab9 */ /* 0x000fe20000000800 */
[----:B-----5:R-:W-:Y:S01]  /*12e0*/  IMAD.IADD R16, R16, 0x1, -R7 ;  /* 0x0000000110107824 */ /* 0x020fe200078e0a07 */
[----:B------:R-:W-:Y:S02]  /*12f0*/  UISETP.NE.AND UP0, UPT, UR4, 0x1, UPT ;  /* 0x000000010400788c */ /* 0x000fe4000bf05270 */
[----:B------:R-:W-:Y:S02]  /*1300*/  USHF.L.U32 UR6, UR6, 0x7, URZ ;  /* 0x0000000706067899 */ /* 0x000fe4000800063f */
[----:B0-----:R-:W-:Y:S01]  /*1310*/  IADD3 R0, R16, 0x1, -R17 ;  /* 0x0000000110007810 */ /* 0x001fe20007ffe811 */
[----:B------:R-:W-:Y:S02]  /*1320*/  UP2UR UR7, UPR, URZ, 0x1 ;  /* 0x000000013f077883 */ /* 0x000fe40008000000 */
[----:B------:R-:W-:Y:S01]  /*1330*/  UIADD3 UR4, UR6, 0x7f, URZ ;  /* 0x0000007f06047890 */ /* 0x000fe2000fffe03f */
[----:B------:R-:W-:Y:S01]  /*1340*/  R2UR UR10, R0 ;  /* 0x00000000000a72ca */ /* 0x000fe200000e0000 */
[----:B------:R-:W-:-:S02]  /*1350*/  IMAD.U32 R22, RZ, RZ, UR6 ;  /* 0x00000006ff167e24 */ /* 0x000fc4000f8e00ff */
[----:B------:R-:W-:Y:S01]  /*1360*/  @UP0 ULDC UR8, c[0x0][0x44c] ;  /* 0x0001130000080ab9 */ /* 0x000fe20000000800 */
[----:B------:R-:W-:Y:S01]  /*1370*/  IMAD.U32 R19, RZ, RZ, UR7 ;  /* 0x00000007ff137e24 */ /* 0x000fe2000f8e00ff */
[----:B------:R-:W-:Y:S01]  /*1380*/  UIMAD.WIDE.U32 UR8, UR4, UR8, URZ ;  /* 0x00000008040872a5 */ /* 0x000fe2000f8e003f */
[----:B------:R-:W-:Y:S01]  /*1390*/  @UP0 ULDC UR11, c[0x0][0x450] ;  /* 0x00011400000b0ab9 */ /* 0x000fe20000000800 */
[----:B------:R-:W-:Y:S02]  /*13a0*/  ULDC.64 UR6, c[0x0][0x9e0] ;  /* 0x0002780000067ab9 */ /* 0x000fe40000000a00 */
[----:B------:R-:W-:Y:S02]  /*13b0*/  @UP0 USHF.R.U32.HI UR4, URZ, UR11, UR9 ;  /* 0x0000000b3f040299 */ /* 0x000fe40008011609 */
[----:B------:R-:W-:Y:S02]  /*13c0*/  UISETP.GE.AND UP0, UPT, UR7, 0x1, UPT ;  /* 0x000000010700788c */ /* 0x000fe4000bf06270 */
[----:B------:R-:W-:-:S02]  /*13d0*/  UIADD3 UR8, UR10, UR4, URZ ;  /* 0x000000040a087290 */ /* 0x000fc4000fffe03f */
[----:B------:R-:W-:Y:S02]  /*13e0*/  UP2UR UR61, UPR, URZ, 0x1 ;  /* 0x000000013f3d7883 */ /* 0x000fe40008000000 */
[----:B------:R-:W-:Y:S01]  /*13f0*/  PLOP3.LUT P0, PT, PT, PT, UP0, 0x40, 0x0 ;  /* 0x000000000000781c */ /* 0x000fe20003f0e808 */
[----:B------:R-:W-:-:S06]  /*1400*/  UIADD3 UR6, UR8, UR6, URZ ;  /* 0x0000000608067290 */ /* 0x000fcc000fffe03f */
[----:B------:R-:W-:-:S06]  /*1410*/  IMAD.U32 R0, RZ, RZ, UR6 ;  /* 0x00000006ff007e24 */ /* 0x000fcc000f8e00ff */
[----:B------:R-:W-:Y:S05]  /*1420*/  @P0 BRA `(.L_x_1213) ;  /* 0x0000000000400947 */ /* 0x000fea0003800000 */
        /* <DEDUP_REMOVED lines=10> */
.L_x_1214:
[----:B------:R-:W-:-:S11]  /*14d0*/  UISETP.NE.AND UP0, UPT, UR7, 0x1, UPT ;  /* 0x000000010700788c */ /* 0x000fd6000bf05270 */
[----:B------:R-:W-:Y:S02]  /*14e0*/  @UP0 ULDC.64 UR10, c[0x0][0x9e8] ;  /* 0x00027a00000a0ab9 */ /* 0x000fe40000000a00 */
[----:B------:R-:W-:-:S04]  /*14f0*/  UIMAD.WIDE.U32 UR8, UR4, UR10, URZ ;  /* 0x0000000a040872a5 */ /* 0x000fc8000f8e003f */
[----:B------:R-:W-:-:S12]  /*1500*/  @UP0 USHF.R.U32.HI UR4, URZ, UR11, UR9 ;  /* 0x0000000b3f040299 */ /* 0x000fd80008011609 */
.L_x_1215:
[----:B------:R-:W-:-:S06]  /*1510*/  UIMAD UR4, UR4, UR7, UR7 ;  /* 0x00000007040472a4 */ /* 0x000fcc000f8e0207 */
[----:B------:R-:W-:-:S07]  /*1520*/  VIMNMX R0, R0, UR4, PT ;  /* 0x0000000400007c48 */ /* 0x000fce000bfe0100 */
.L_x_1213:
[----:B------:R-:W-:Y:S01]  /*1530*/  R2UR UR6, R19 ;  /* 0x00000000130672ca */ /* 0x000fe200000e0000 */
[----:B------:R-:W-:Y:S01]  /*1540*/  IMAD.IADD R74, R16, 0x1, -R17 ;  /* 0x00000001104a7824 */ /* 0x000fe200078e0a11 */
[----:B------:R-:W-:Y:S01]  /*1550*/  R2UR UR4, R22 ;  /* 0x00000000160472ca */ /* 0x000fe200000e0000 */
[----:B-1----:R-:W-:Y:S02]  /*1560*/  VIADD R2, R0, 0x5f ;  /* 0x0000005f00027836 */ /* 0x002fe40000000000 */
[----:B------:R-:W-:Y:S02]  /*1570*/  VIADD R0, R16, 0x5f ;  /* 0x0000005f10007836 */ /* 0x000fe40000000000 */
[----:B------:R-:W-:-:S04]  /*1580*/  IMAD.HI R2, R2, 0x2aaaaaab, RZ ;  /* 0x2aaaaaab02027827 */ /* 0x000fc800078e02ff */
[----:B------:R-:W-:Y:S01]  /*1590*/  IMAD.HI R0, R0, 0x2aaaaaab, RZ ;  /* 0x2aaaaaab00007827 */ /* 0x000fe200078e02ff */
[----:B------:R-:W-:Y:S01]  /*15a0*/  SHF.R.U32.HI R5, RZ, 0x1f, R2 ;  /* 0x0000001fff057819 */ /* 0x000fe20000011602 */
[----:B------:R-:W-:Y:S01]  /*15b0*/  UISETP.NE.AND UP0, UPT, UR6, URZ, UPT ;  /* 0x0000003f0600728c */ /* 0x000fe2000bf05270 */
[----:B------:R-:W-:Y:S02]  /*15c0*/  R2UR UR6, R74 ;  /* 0x000000004a0672ca */ /* 0x000fe400000e0000 */
[----:B------:R-:W-:Y:S02]  /*15d0*/  SHF.R.U32.HI R3, RZ, 0x1f, R0 ;  /* 0x0000001fff037819 */ /* 0x000fe40000011600 */
[----:B------:R-:W-:Y:S02]  /*15e0*/  LEA.HI.SX32 R2, R2, R5, 0x1c ;  /* 0x0000000502027211 */ /* 0x000fe400078fe2ff */
[----:B------:R-:W-:-:S04]  /*15f0*/  LEA.HI.SX32 R3, R0, R3, 0x1c ;  /* 0x0000000300037211 */ /* 0x000fc800078fe2ff */
[----:B------:R-:W-:Y:S01]  /*1600*/  @UP0 ULDC UR8, c[0x0][0x44c] ;  /* 0x0001130000080ab9 */ /* 0x000fe20000000800 */
[----:B------:R-:W-:Y:S01]  /*1610*/  @UP0 ULDC UR10, c[0x0][0x450] ;  /* 0x00011400000a0ab9 */ /* 0x000fe20000000800 */
[----:B------:R-:W-:Y:S01]  /*1620*/  UIMAD.WIDE.U32 UR8, UR4, UR8, URZ ;  /* 0x00000008040872a5 */ /* 0x000fe2000f8e003f */
[----:B------:R-:W-:-:S03]  /*1630*/  VIMNMX R75, R3, R2, PT ;  /* 0x00000002034b7248 */ /* 0x000fc60003fe0100 */
[----:B------:R-:W-:Y:S02]  /*1640*/  @UP0 USHF.R.U32.HI UR4, URZ, UR10, UR9 ;  /* 0x0000000a3f040299 */ /* 0x000fe40008011609 */
[----:B------:R-:W-:Y:S02]  /*1650*/  UISETP.GE.AND UP0, UPT, UR7, 0x1, UPT ;  /* 0x000000010700788c */ /* 0x000fe4000bf06270 */
[----:B------:R-:W-:-:S03]  /*1660*/  UIADD3 UR4, UR6, UR4, URZ ;  /* 0x0000000406047290 */ /* 0x000fc6000fffe03f */
[----:B------:R-:W-:Y:S01]  /*1670*/  ULDC UR6, c[0x0][0x9dc] ;  /* 0x0002770000067ab9 */ /* 0x000fe20000000800 */
[----:B------:R-:W-:Y:S01]  /*1680*/  PLOP3.LUT P0, PT, PT, PT, UP0, 0x40, 0x0 ;  /* 0x000000000000781c */ /* 0x000fe20003f0e808 */
[----:B------:R-:W-:-:S12]  /*1690*/  UIADD3 UR6, UR4, -UR6, URZ ;  /* 0x8000000604067290 */ /* 0x000fd8000fffe03f */
[----:B------:R-:W-:Y:S05]  /*16a0*/  @P0 BRA `(.L_x_1216) ;  /* 0x0000000000440947 */ /* 0x000fea0003800000 */
        /* <DEDUP_REMOVED lines=10> */
.L_x_1217:
[----:B------:R-:W-:-:S11]  /*1750*/  UISETP.NE.AND UP0, UPT, UR7, 0x1, UPT ;  /* 0x000000010700788c */ /* 0x000fd6000bf05270 */
[----:B------:R-:W-:Y:S02]  /*1760*/  @UP0 ULDC.64 UR10, c[0x0][0x9e8] ;  /* 0x00027a00000a0ab9 */ /* 0x000fe40000000a00 */
[----:B------:R-:W-:-:S04]  /*1770*/  UIMAD.WIDE.U32 UR8, UR4, UR10, URZ ;  /* 0x0000000a040872a5 */ /* 0x000fc8000f8e003f */
[----:B------:R-:W-:-:S12]  /*1780*/  @UP0 USHF.R.U32.HI UR4, URZ, UR11, UR9 ;  /* 0x0000000b3f040299 */ /* 0x000fd80008011609 */
.L_x_1218:
[----:B------:R-:W-:-:S04]  /*1790*/  UIMAD UR4, UR4, UR7, URZ ;  /* 0x00000007040472a4 */ /* 0x000fc8000f8e023f */
[----:B------:R-:W-:-:S04]  /*17a0*/  UISETP.LT.AND UP0, UPT, UR6, UR4, UPT ;  /* 0x000000040600728c */ /* 0x000fc8000bf01270 */
[----:B------:R-:W-:-:S12]  /*17b0*/  USEL UR6, UR6, UR4, !UP0 ;  /* 0x0000000406067287 */ /* 0x000fd8000c000000 */
.L_x_1216:
[----:B------:R-:W-:-:S04]  /*17c0*/  UIMAD.WIDE UR6, UR6, 0x2aaaaaab, URZ ;  /* 0x2aaaaaab060678a5 */ /* 0x000fc8000f8e023f */
[----:B------:R-:W-:-:S04]  /*17d0*/  USHF.R.U32.HI UR4, URZ, 0x1f, UR7 ;  /* 0x0000001f3f047899 */ /* 0x000fc80008011607 */
[----:B------:R-:W-:Y:S02]  /*17e0*/  ULEA.HI.SX32 UR7, UR7, UR4, 0x1c ;  /* 0x0000000407077291 */ /* 0x000fe4000f8fe23f */
[----:B------:R-:W-:Y:S02]  /*17f0*/  ULOP3.LUT UR4, UR5, 0xff000000, URZ, 0xc0, !UPT ;  /* 0xff00000005047892 */ /* 0x000fe4000f8ec03f */
[----:B------:R-:W-:Y:S02]  /*1800*/  UISETP.LT.AND UP0, UPT, URZ, UR7, UPT ;  /* 0x000000073f00728c */ /* 0x000fe4000bf01270 */
[----:B------:R-:W-:Y:S02]  /*1810*/  ULOP3.LUT UR5, UR5, 0xff0000, URZ, 0xc0, !UPT ;  /* 0x00ff000005057892 */ /* 0x000fe4000f8ec03f */
[----:B------:R-:W-:Y:S02]  /*1820*/  USEL UR9, URZ, UR7, !UP0 ;  /* 0x000000073f097287 */ /* 0x000fe4000c000000 */
[----:B------:R-:W-:-:S04]  /*1830*/  USHF.R.U32.HI UR4, URZ, 0x8, UR4 ;  /* 0x000000083f047899 */ /* 0x000fc80008011604 */
[----:B------:R-:W-:Y:S01]  /*1840*/  ISETP.GT.AND P0, PT, R75, UR9, PT ;  /* 0x000000094b007c0c */ /* 0x000fe2000bf04270 */
[----:B------:R-:W-:-:S03]  /*1850*/  ULEA.HI UR5, UR5, UR4, URZ, 0x10 ;  /* 0x0000000405057291 */ /* 0x000fc6000f8f803f */
[----:B------:R-:W-:Y:S01]  /*1860*/  UMOV UR4, URZ ;  /* 0x0000003f00047c82 */ /* 0x000fe20008000000 */
[----:B------:R-:W-:Y:S02]  /*1870*/  ULOP3.LUT UR6, UR5, 0xff, URZ, 0xc0, !UPT ;  /* 0x000000ff05067892 */ /* 0x000fe4000f8ec03f */
[----:B------:R-:W-:-:S04]  /*1880*/  USHF.R.U32.HI UR5, URZ, 0x10, UR5 ;  /* 0x000000103f057899 */ /* 0x000fc80008011605 */
[----:B------:R-:W-:Y:S02]  /*1890*/  IMAD.U32 R165, RZ, RZ, UR6 ;  /* 0x00000006ffa57e24 */ /* 0x000fe4000f8e00ff */
[----:B------:R-:W-:Y:S01]  /*18a0*/  IMAD.U32 R164, RZ, RZ, UR5 ;  /* 0x00000005ffa47e24 */ /* 0x000fe2000f8e00ff */
[----:B------:R-:W-:Y:S06]  /*18b0*/  @!P0 BRA `(.L_x_1219) ;  /* 0x00000000009c8947 */ /* 0x000fec0003800000 */
[----:B------:R-:W-:Y:S01]  /*18c0*/  R2UR UR5, R164 ;  /* 0x00000000a40572ca */ /* 0x000fe200000e0000 */
[----:B------:R-:W-:-:S12]  /*18d0*/  ULDC UR4, c[0x0][0x9f0] ;  /* 0x00027c0000047ab9 */ /* 0x000fd80000000800 */
[----:B------:R-:W-:-:S04]  /*18e0*/  UISETP.NE.AND UP0, UPT, UR5, URZ, UPT ;  /* 0x0000003f0500728c */ /* 0x000fc8000bf05270 */
[----:B------:R-:W-:-:S03]  /*18f0*/  USEL UR10, UR5, UR4, UP0 ;  /* 0x00000004050a7287 */ /* 0x000fc60008000000 */
[----:B------:R-:W-:-:S03]  /*1900*/  UMOV UR4, URZ ;  /* 0x0000003f00047c82 */ /* 0x000fc60008000000 */
[----:B------:R-:W-:-:S05]  /*1910*/  IMAD.U32 R4, RZ, RZ, UR10 ;  /* 0x0000000aff047e24 */ /* 0x000fca000f8e00ff */
[----:B------:R-:W-:-:S04]  /*1920*/  IABS R0, R4 ;  /* 0x0000000400007213 */ /* 0x000fc80000000000 */
[----:B------:R-:W-:Y:S02]  /*1930*/  R2UR UR11, R0 ;  /* 0x00000000000b72ca */ /* 0x000fe400000e0000 */
[----:B------:R-:W-:Y:S02]  /*1940*/  IADD3 R0, R4, -0x1, R75 ;  /* 0xffffffff04007810 */ /* 0x000fe40007ffe04b */
[----:B------:R-:W-:Y:S02]  /*1950*/  IABS R4, R4 ;  /* 0x0000000400047213 */ /* 0x000fe40000000000 */
[----:B------:R-:W-:-:S03]  /*1960*/  R2UR UR6, R0 ;  /* 0x00000000000672ca */ /* 0x000fc600000e0000 */
[----:B------:R-:W-:-:S04]  /*1970*/  IMAD.MOV R4, RZ, RZ, -R4 ;  /* 0x000000ffff047224 */ /* 0x000fc800078e0a04 */
[----:B------:R-:W0:Y:S06]  /*1980*/  I2F.RP R2, UR11 ;  /* 0x0000000b00027d06 */ /* 0x000e2c0008209400 */
[----:B------:R-:W-:-:S06]  /*1990*/  UIADD3 UR6, -UR9, UR6, URZ ;  /* 0x0000000609067290 */ /* 0x000fcc000fffe13f */
[----:B------:R-:W-:Y:S01]  /*19a0*/  IMAD.U32 R0, RZ, RZ, UR6 ;  /* 0x00000006ff007e24 */ /* 0x000fe2000f8e00ff */
[----:B------:R-:W-:Y:S01]  /*19b0*/  ULOP3.LUT UR6, UR6, UR10, URZ, 0x3c, !UPT ;  /* 0x0000000a06067292 */ /* 0x000fe2000f8e3c3f */
[----:B0-----:R-:W0:Y:S03]  /*19c0*/  MUFU.RCP R2, R2 ;  /* 0x0000000200027308 */ /* 0x001e260000001000 */
[----:B------:R-:W-:-:S04]  /*19d0*/  IABS R0, R0 ;  /* 0x0000000000007213 */ /* 0x000fc80000000000 */
[----:B------:R-:W-:Y:S01]  /*19e0*/  R2UR UR8, R0 ;  /* 0x00000000000872ca */ /* 0x000fe200000e0000 */
[----:B------:R-:W-:Y:S02]  /*19f0*/  IMAD.MOV.U32 R0, RZ, RZ, R4 ;  /* 0x000000ffff007224 */ /* 0x000fe400078e0004 */
[----:B0-----:R-:W-:-:S06]  /*1a00*/  VIADD R3, R2, 0xffffffe ;  /* 0x0ffffffe02037836 */ /* 0x001fcc0000000000 */
        /* <DEDUP_REMOVED lines=18> */
.L_x_1219:
[----:B------:R-:W-:Y:S01]  /*1b30*/  R2UR UR5, R165 ;  /* 0x00000000a50572ca */ /* 0x000fe200000e0000 */
[----:B------:R-:W-:Y:S01]  /*1b40*/  IMAD.U32 R0, RZ, RZ, UR4 ;  /* 0x00000004ff007e24 */ /* 0x000fe2000f8e00ff */
[----:B------:R-:W-:Y:S01]  /*1b50*/  PLOP3.LUT P0, PT, PT, PT, PT, 0x80, 0x0 ;  /* 0x000000000000781c */ /* 0x000fe20003f0f070 */
[----:B------:R-:W-:Y:S01]  /*1b60*/  IMAD.MOV.U32 R94, RZ, RZ, RZ ;  /* 0x000000ffff5e7224 */ /* 0x000fe200078e00ff */
        /* <DEDUP_REMOVED lines=9> */
[----:B------:R-:W-:Y:S01]  /*1c00*/  UIMAD UR5, UR5, UR4, UR9 ;  /* 0x00000004050572a4 */ /* 0x000fe2000f8e0209 */
[----:B------:R-:W-:-:S02]  /*1c10*/  CS2R R68, SRZ ;  /* 0x0000000000447805 */ /* 0x000fc4000001ff00 */
[----:B------:R-:W-:Y:S02]  /*1c20*/  CS2R R66, SRZ ;  /* 0x0000000000427805 */ /* 0x000fe4000001ff00 */
[----:B------:R-:W-:Y:S02]  /*1c30*/  CS2R R64, SRZ ;  /* 0x0000000000407805 */ /* 0x000fe4000001ff00 */
[----:B------:R-:W-:Y:S02]  /*1c40*/  CS2R R62, SRZ ;  /* 0x00000000003e7805 */ /* 0x000fe4000001ff00 */
[----:B------:R-:W-:Y:S02]  /*1c50*/  CS2R R60, SRZ ;  /* 0x00000000003c7805 */ /* 0x000fe4000001ff00 */
[----:B------:R-:W-:Y:S01]  /*1c60*/  VIADDMNMX R75, R0, UR5, R75, PT ;  /* 0x00000005004b7c46 */ /* 0x000fe2000b80014b */
[----:B------:R-:W-:Y:S01]  /*1c70*/  IMAD.U32 R161, RZ, RZ, UR5 ;  /* 0x00000005ffa17e24 */ /* 0x000fe2000f8e00ff */
[----:B------:R-:W-:Y:S01]  /*1c80*/  CS2R R58, SRZ ;  /* 0x00000000003a7805 */ /* 0x000fe2000001ff00 */
[----:B------:R-:W-:Y:S01]  /*1c90*/  IMAD.MOV.U32 R0, RZ, RZ, RZ ;  /* 0x000000ffff007224 */ /* 0x000fe200078e00ff */
[----:B------:R-:W-:-:S02]  /*1ca0*/  ISETP.GT.AND P1, PT, R75, UR5, PT ;  /* 0x000000054b007c0c */ /* 0x000fc4000bf24270 */
        /* <DEDUP_REMOVED lines=49> */
.L_x_1221:
[----:B------:R-:W-:Y:S02]  /*1fc0*/  R2UR UR6, R184 ;  /* 0x00000000b80672ca */ /* 0x000fe400000e0000 */
[----:B------:R-:W-:-:S11]  /*1fd0*/  R2UR UR5, R204 ;  /* 0x00000000cc0572ca */ /* 0x000fd600000e0000 */
[----:B------:R-:W-:Y:S02]  /*1fe0*/  ULEA.HI UR4, UR6, UR6, URZ, 0x1 ;  /* 0x0000000606047291 */ /* 0x000fe4000f8f083f */
[----:B------:R-:W-:Y:S02]  /*1ff0*/  IMAD.U32 R2, RZ, RZ, UR5 ;  /* 0x00000005ff027e24 */ /* 0x000fe4000f8e00ff */
[----:B------:R-:W-:-:S03]  /*2000*/  ULOP3.LUT UR4, UR4, 0xfffffffe, URZ, 0xc0, !UPT ;  /* 0xfffffffe04047892 */ /* 0x000fc6000f8ec03f */
[----:B------:R-:W-:Y:S01]  /*2010*/  ISETP.NE.AND P0, PT, R2, 0x3, PT ;  /* 0x000000030200780c */ /* 0x000fe20003f05270 */
[----:B------:R-:W-:-:S06]  /*2020*/  UIADD3 UR4, UR6, -UR4, URZ ;  /* 0x8000000406047290 */ /* 0x000fcc000fffe03f */
[----:B------:R-:W-:-:S05]  /*2030*/  IMAD.U32 R0, RZ, RZ, UR4 ;  /* 0x00000004ff007e24 */ /* 0x000fca000f8e00ff */
[----:B------:R-:W-:-:S04]  /*2040*/  SHF.L.U32 R0, R0, 0x1f, RZ ;  /* 0x0000001f00007819 */ /* 0x000fc800000006ff */
[----:B------:R-:W0:Y:S02]  /*2050*/  SYNCS.PHASECHK.TRANS64.TRYWAIT P1, [UR60+0x2a800], R0 ;  /* 0x02a80000ff0075a7 */ /* 0x000e24000802017c */
[----:B0-----:R-:W-:Y:S05]  /*2060*/  @!P1 BRA `(.L_x_1222) ;  /* 0x0000014800f49947 */ /* 0x001fea0003800000 */
.L_x_1418:
[----:B------:R-:W-:Y:S05]  /*2070*/  @!P0 BRA `(.L_x_1223) ;  /* 0x0000000000048947 */ /* 0x000fea0003800000 */
[----:B------:R-:W-:Y:S01]  /*2080*/  BPT.TRAP 0x1 ;  /* 0x000000040000795c */ /* 0x000fe20000300000 */
.L_x_1223:
[----:B0-----:R-:W-:Y:S02]  /*2090*/  IMAD.U32 R3, RZ, RZ, UR39 ;  /* 0x00000027ff037e24 */ /* 0x001fe4000f8e00ff */
[----:B------:R-:W-:-:S03]  /*20a0*/  IMAD.U32 R0, RZ, RZ, UR38 ;  /* 0x00000026ff007e24 */ /* 0x000fc6000f8e00ff */
[----:B------:R-:W-:Y:S02]  /*20b0*/  LEA R3, R3, UR60, 0x3 ;  /* 0x0000003c03037c11 */ /* 0x000fe4000f8e18ff */
[----:B------:R-:W-:-:S04]  /*20c0*/  SHF.L.U32 R0, R0, 0x1f, RZ ;  /* 0x0000001f00007819 */ /* 0x000fc800000006ff */
[----:B------:R0:W1:Y:S01]  /*20d0*/  SYNCS.PHASECHK.TRANS64.TRYWAIT P1, [R3+URZ+0x2a830], R0 ;  /* 0x02a83000030075a7 */ /* 0x000062000802017f */
[----:B------:R-:W-:Y:S05]  /*20e0*/  @!P0 BRA `(.L_x_1224) ;  /* 0x0000000000048947 */ /* 0x000fea0003800000 */
[----:B------:R-:W-:Y:S01]  /*20f0*/  BPT.TRAP 0x1 ;  /* 0x000000040000795c */ /* 0x000fe20000300000 */
.L_x_1224:
[----:B-1----:R-:W-:Y:S05]  /*2100*/  @P1 BRA `(.L_x_1225) ;  /* 0x0000000000081947 */ /* 0x002fea0003800000 */
[----:B------:R-:W1:Y:S02]  /*2110*/  SYNCS.PHASECHK.TRANS64.TRYWAIT P1, [R3+URZ+0x2a830], R0 ;  /* 0x02a83000030075a7 */ /* 0x000e64000802017f */
[----:B-1----:R-:W-:Y:S05]  /*2120*/  @!P1 BRA `(.L_x_1226) ;  /* 0x0000014800dc9947 */ /* 0x002fea0003800000 */
.L_x_1225:
[----:B------:R-:W-:Y:S05]  /*2130*/  WARPSYNC.ALL ;  /* 0x0000000000007948 */ /* 0x000fea0003800000 */
[----:B------:R-:W-:Y:S01]  /*2140*/  UIADD3 UR4, UR60, 0x18400, URZ ;  /* 0x000184003c047890 */ /* 0x000fe2000fffe03f */
[----:B------:R-:W-:Y:S01]  /*2150*/  WARPGROUP.ARRIVE ;  /* 0x00000000000079c5 */ /* 0x000fe20000000000 */
[----:B------:R-:W-:Y:S01]  /*2160*/  UMOV UR9, 0x40000040 ;  /* 0x4000004000097882 */ /* 0x000fe20000000000 */
[----:B------:R-:W-:Y:S01]  /*2170*/  UMOV UR11, 0x40000040 ;  /* 0x40000040000b7882 */ /* 0x000fe20000000000 */
[----:B------:R-:W-:Y:S01]  /*2180*/  USHF.R.U32.HI UR4, URZ, 0x4, UR4 ;  /* 0x000000043f047899 */ /* 0x000fe20008011604 */
[----:B------:R-:W-:Y:S01]  /*2190*/  IMAD.U32 R5, RZ, RZ, UR9 ;  /* 0x00000009ff057e24 */ /* 0x000fe2000f8e00ff */
[----:B------:R-:W-:Y:S01]  /*21a0*/  UMOV UR57, 0x40000040 ;  /* 0x4000004000397882 */ /* 0x000fe20000000000 */
[----:B------:R-:W-:Y:S01]  /*21b0*/  UMOV UR59, 0x40000040 ;  /* 0x40000040003b7882 */ /* 0x000fe20000000000 */
[----:B------:R-:W-:Y:S01]  /*21c0*/  ULOP3.LUT UR4, UR4, 0x3fff, URZ, 0xc0, !UPT ;  /* 0x00003fff04047892 */ /* 0x000fe2000f8ec03f */
[----:B------:R-:W-:Y:S01]  /*21d0*/  UMOV UR53, 0x40000040 ;  /* 0x4000004000357882 */ /* 0x000fe20000000000 */
[----:B------:R-:W-:-:S02]  /*21e0*/  UMOV UR55, 0x40000040 ;  /* 0x4000004000377882 */ /* 0x000fc40000000000 */
[----:B------:R-:W-:Y:S02]  /*21f0*/  ULOP3.LUT UR5, UR4, 0x10000, URZ, 0xfc, !UPT ;  /* 0x0001000004057892 */ /* 0x000fe4000f8efc3f */
[----:B------:R-:W-:Y:S01]  /*2200*/  ULOP3.LUT UR4, UR40, 0x10000, URZ, 0xfc, !UPT ;  /* 0x0001000028047892 */ /* 0x000fe2000f8efc3f */
[----:B------:R-:W-:Y:S01]  /*2210*/  UMOV UR13, 0x40000040 ;  /* 0x40000040000d7882 */ /* 0x000fe20000000000 */
[----:B------:R-:W-:Y:S02]  /*2220*/  UMOV UR15, 0x40000040 ;  /* 0x40000040000f7882 */ /* 0x000fe40000000000 */
[----:B------:R-:W-:Y:S01]  /*2230*/  IMAD.U32 R9, RZ, RZ, UR5 ;  /* 0x00000005ff097e24 */ /* 0x000fe2000f8e00ff */
[----:B------:R-:W-:Y:S02]  /*2240*/  UIMAD UR5, UR39, 0x900, UR5 ;  /* 0x00000900270578a4 */ /* 0x000fe4000f8e0205 */
[----:B------:R-:W-:Y:S01]  /*2250*/  UMOV UR8, UR4 ;  /* 0x0000000400087c82 */ /* 0x000fe20008000000 */
[----:B------:R-:W-:Y:S01]  /*2260*/  UIADD3 UR56, UR4, 0x2, URZ ;  /* 0x0000000204387890 */ /* 0x000fe2000fffe03f */
[----:B------:R-:W-:Y:S01]  /*2270*/  IMAD.U32 R4, RZ, RZ, UR8 ;  /* 0x00000008ff047e24 */ /* 0x000fe2000f8e00ff */
[----:B------:R-:W-:-:S02]  /*2280*/  UIADD3 UR58, UR5, 0x2, URZ ;  /* 0x00000002053a7890 */ /* 0x000fc4000fffe03f */
[----:B------:R-:W-:Y:S01]  /*2290*/  UMOV UR10, UR5 ;  /* 0x00000005000a7c82 */ /* 0x000fe20008000000 */
[----:B------:R-:W-:Y:S01]  /*22a0*/  UIADD3 UR52, UR4, 0x4, URZ ;  /* 0x0000000404347890 */ /* 0x000fe2000fffe03f */
[----:B------:R-:W-:Y:S01]  /*22b0*/  HGMMA.64x96x16.F32.BF16 R24, gdesc[UR8], RZ, !UPT, gsb0 ;  /* 0x01600000081879f0 */ /* 0x000fe2000c0018ff */
[----:B------:R-:W-:Y:S02]  /*22c0*/  UIADD3 UR54, UR5, 0x4, URZ ;  /* 0x0000000405367890 */ /* 0x000fe4000fffe03f */
[----:B------:R-:W-:Y:S02]  /*22d0*/  UIADD3 UR8, UR4, 0x6, URZ ;  /* 0x0000000604087890 */ /* 0x000fe4000fffe03f */
[----:B------:R-:W-:Y:S01]  /*22e0*/  UIADD3 UR10, UR5, 0x6, URZ ;  /* 0x00000006050a7890 */ /* 0x000fe2000fffe03f */
[----:B------:R-:W-:Y:S01]  /*22f0*/  UMOV UR9, 0x40000040 ;  /* 0x4000004000097882 */ /* 0x000fe20000000000 */
[----:B------:R-:W-:Y:S01]  /*2300*/  UMOV UR11, 0x40000040 ;  /* 0x40000040000b7882 */ /* 0x000fe20000000000 */
[----:B------:R-:W-:-:S02]  /*2310*/  UIADD3 UR12, UR4, 0x400, URZ ;  /* 0x00000400040c7890 */ /* 0x000fc4000fffe03f */
        /* <DEDUP_REMOVED lines=65> */
.L_x_1227:
[----:B------:R-:W-:Y:S01]  /*2730*/  R2UR UR4, R19 ;  /* 0x00000000130472ca */ /* 0x000fe200000e0000 */
[----:B------:R-:W2:Y:S01]  /*2740*/  S2UR UR6, SR_CgaCtaId ;  /* 0x00000000000679c3 */ /* 0x000ea20000008800 */
[----:B------:R-:W-:Y:S01]  /*2750*/  R2UR UR5, R22 ;  /* 0x00000000160572ca */ /* 0x000fe200000e0000 */
[----:B------:R-:W-:Y:S01]  /*2760*/  UISETP.NE.AND UP0, UPT, UR61, URZ, UPT ;  /* 0x0000003f3d00728c */ /* 0x000fe2000bf05270 */
[----:B------:R-:W-:Y:S01]  /*2770*/  ULDC UR11, c[0x0][0x9dc] ;  /* 0x00027700000b7ab9 */ /* 0x000fe20000000800 */
[----:B------:R-:W-:-:S08]  /*2780*/  ULDC UR10, c[0x0][0x9e0] ;  /* 0x00027800000a7ab9 */ /* 0x000fd00000000800 */
[----:B------:R-:W-:Y:S01]  /*2790*/  UISETP.NE.AND UP1, UPT, UR4, URZ, UPT ;  /* 0x0000003f0400728c */ /* 0x000fe2000bf25270 */
[----:B------:R-:W-:Y:S01]  /*27a0*/  R2UR UR4, R3 ;  /* 0x00000000030472ca */ /* 0x000fe200000e0000 */
[----:B01----:R-:W-:Y:S02]  /*27b0*/  VIADD R0, R23, UR5 ;  /* 0x0000000517007c36 */ /* 0x003fe40008000000 */
[----:B------:R-:W-:Y:S02]  /*27c0*/  IMAD R3, R75, -0x60, R16 ;  /* 0xffffffa04b037824 */ /* 0x000fe400078e0210 */
[----:B------:R-:W-:Y:S02]  /*27d0*/  PLOP3.LUT P1, PT, PT, PT, UP1, 0x80, 0x0 ;  /* 0x000000000000781c */ /* 0x000fe40003f2f018 */
[----:B------:R-:W-:Y:S02]  /*27e0*/  PLOP3.LUT P2, PT, PT, PT, UP1, 0x80, 0x0 ;  /* 0x000000000000781c */ /* 0x000fe40003f4f018 */
[----:B------:R-:W-:Y:S01]  /*27f0*/  IADD3 R10, -R18, 0x60, R3 ;  /* 0x00000060120a7810 */ /* 0x000fe20007ffe103 */
[----:B------:R-:W-:-:S03]  /*2800*/  @UP1 ULDC UR5, c[0x0][0x44c] ;  /* 0x0001130000051ab9 */ /* 0x000fc60000000800 */
[----:B------:R-:W-:-:S04]  /*2810*/  UIADD3 UR4, UR4, 0x2a840, URZ ;  /* 0x0002a84004047890 */ /* 0x000fc8000fffe03f */
[----:B--2---:R-:W-:Y:S01]  /*2820*/  UPRMT UR4, UR6, 0x654, UR4 ;  /* 0x0000065406047896 */ /* 0x004fe20008000004 */
[----:B------:R-:W-:Y:S01]  /*2830*/  @P1 IMAD.HI.U32 R2, R0, UR5, RZ ;  /* 0x0000000500021c27 */ /* 0x000fe2000f8e00ff */
[----:B------:R-:W-:Y:S01]  /*2840*/  @UP1 ULDC UR5, c[0x0][0x450] ;  /* 0x0001140000051ab9 */ /* 0x000fe20000000800 */
[----:B------:R-:W-:-:S03]  /*2850*/  PLOP3.LUT P1, PT, PT, PT, UP0, 0x40, 0x0 ;  /* 0x000000000000781c */ /* 0x000fc60003f2e808 */
[----:B------:R-:W-:Y:S01]  /*2860*/  @P2 SHF.R.U32.HI R0, RZ, UR5, R2 ;  /* 0x00000005ff002c19 */ /* 0x000fe20008011602 */
[----:B------:R-:W-:Y:S02]  /*2870*/  IMAD.MOV.U32 R2, RZ, RZ, -0x60 ;  /* 0xffffffa0ff027424 */ /* 0x000fe400078e00ff */
[----:B------:R-:W-:Y:S01]  /*2880*/  SYNCS.ARRIVE.TRANS64.RED.A1T0 RZ, [UR4], RZ ;  /* 0x000000ffffff79a7 */ /* 0x000fe20008100404 */
[----:B------:R-:W-:Y:S01]  /*2890*/  ULOP3.LUT UR4, URZ, UR11, URZ, 0x33, !UPT ;  /* 0x0000000b3f047292 */ /* 0x000fe2000f8e333f */
[----:B------:R-:W0:Y:S01]  /*28a0*/  SHFL.IDX PT, R11, R0, RZ, 0x1c1f ;  /* 0x001c1fff000b7589 */ /* 0x000e2200000e0000 */
[----:B------:R-:W-:-:S04]  /*28b0*/  IMAD R7, R75, R2, 0x61 ;  /* 0x000000614b077424 */ /* 0x000fc800078e0202 */
[----:B------:R-:W-:Y:S01]  /*28c0*/  VIADD R73, R7, 0xffffffff ;  /* 0xffffffff07497836 */ /* 0x000fe20000000000 */
[----:B------:R-:W-:-:S03]  /*28d0*/  IADD3 R2, R16, R7, -R18 ;  /* 0x0000000710027210 */ /* 0x000fc60007ffe812 */
[----:B------:R-:W-:Y:S02]  /*28e0*/  IMAD.IADD R14, R73, 0x1, -R18 ;  /* 0x00000001490e7824 */ /* 0x000fe400078e0a12 */
[----:B------:R-:W-:-:S04]  /*28f0*/  IMAD.IADD R2, R2, 0x1, -R17 ;  /* 0x0000000102027824 */ /* 0x000fc800078e0a11 */
[C---:B------:R-:W-:Y:S02]  /*2900*/  VIADD R7, R2.reuse, UR10 ;  /* 0x0000000a02077c36 */ /* 0x040fe40008000000 */
[----:B------:R-:W-:-:S03]  /*2910*/  VIADD R12, R2, UR4 ;  /* 0x00000004020c7c36 */ /* 0x000fc60008000000 */
[----:B0-----:R-:W-:Y:S01]  /*2920*/  VIADDMNMX R2, R11, R7, R10, PT ;  /* 0x000000070b027246 */ /* 0x001fe2000380010a */
[----:B------:R-:W-:Y:S01]  /*2930*/  IMAD.IADD R6, R12, 0x1, R11 ;  /* 0x000000010c067824 */ /* 0x000fe200078e020b */
[----:B------:R-:W-:Y:S06]  /*2940*/  @P1 BRA `(.L_x_1228) ;  /* 0x00000000005c1947 */ /* 0x000fec0003800000 */
[----:B------:R-:W-:Y:S01]  /*2950*/  IADD3 R3, -R17, R16, R11 ;  /* 0x0000001011037210 */ /* 0x000fe20007ffe10b */
        /* <DEDUP_REMOVED lines=12> */
.L_x_1230:
[----:B------:R-:W-:Y:S02]  /*2a20*/  ULDC UR4, c[0x0][0x9e4] ;  /* 0x0002790000047ab9 */ /* 0x000fe40000000800 */
[----:B------:R-:W-:-:S05]  /*2a30*/  IMAD.U32 R11, RZ, RZ, UR4 ;  /* 0x00000004ff0b7e24 */ /* 0x000fca000f8e00ff */
[----:B------:R-:W-:-:S13]  /*2a40*/  ISETP.NE.AND P1, PT, R11, 0x1, PT ;  /* 0x000000010b00780c */ /* 0x000fda0003f25270 */
[----:B------:R-:W0:Y:S02]  /*2a50*/  @P1 LDC.64 R20, c[0x0][0x9e8] ;  /* 0x00027a00ff141b82 */ /* 0x000e240000000a00 */
[----:B0-----:R-:W-:-:S05]  /*2a60*/  @P1 IMAD.HI.U32 R8, R3, R20, RZ ;  /* 0x0000001403081227 */ /* 0x001fca00078e00ff */
[----:B------:R-:W-:-:S07]  /*2a70*/  @P1 SHF.R.U32.HI R3, RZ, R21, R8 ;  /* 0x00000015ff031219 */ /* 0x000fce0000011608 */
.L_x_1231:
[----:B------:R-:W-:Y:S05]  /*2a80*/  BSYNC B0 ;  /* 0x0000000000007941 */ /* 0x000fea0003800000 */
.L_x_1229:
[----:B------:R-:W-:-:S05]  /*2a90*/  IMAD R3, R3, R11, R14 ;  /* 0x0000000b03037224 */ /* 0x000fca00078e020e */
[----:B------:R-:W-:Y:S02]  /*2aa0*/  VIADDMNMX R2, R3, R11, R2, PT ;  /* 0x0000000b03027246 */ /* 0x000fe40003800102 */
[----:B------:R-:W-:-:S07]  /*2ab0*/  VIMNMX R6, R6, R3, !PT ;  /* 0x0000000306067248 */ /* 0x000fce0007fe0100 */
.L_x_1228:
[C---:B------:R-:W-:Y:S01]  /*2ac0*/  ISETP.GE.AND P2, PT, R73.reuse, 0x9, PT ;  /* 0x000000094900780c */ /* 0x040fe20003f46270 */
[----:B------:R-:W-:Y:S01]  /*2ad0*/  UISETP.NE.AND UP0, UPT, UR61, URZ, UPT ;  /* 0x0000003f3d00728c */ /* 0x000fe2000bf05270 */
        /* <DEDUP_REMOVED lines=8> */
[----:B------:R-:W-:Y:S02]  /*2b60*/  ISETP.GE.AND P6, PT, R73, 0xa, PT ;  /* 0x0000000a4900780c */ /* 0x000fe40003fc6270 */
[----:B------:R-:W-:Y:S02]  /*2b70*/  FSEL R103, R25, -INF , !P4 ;  /* 0xff80000019677808 */ /* 0x000fe40006000000 */
[----:B------:R-:W-:-:S02]  /*2b80*/  P2R R76, PR, RZ, 0x20 ;  /* 0x00000020ff4c7803 */ /* 0x000fc40000000000 */
[----:B------:R-:W-:Y:S02]  /*2b90*/  ISETP.LT.OR P3, PT, R2, 0x11, P3 ;  /* 0x000000110200780c */ /* 0x000fe40001f61670 */
[----:B------:R-:W-:Y:S02]  /*2ba0*/  ISETP.GT.AND P4, PT, R6, 0x9, !P6 ;  /* 0x000000090600780c */ /* 0x000fe40007784270 */
[----:B------:R-:W-:Y:S02]  /*2bb0*/  ISETP.GE.AND P5, PT, R73, 0x12, PT ;  /* 0x000000124900780c */ /* 0x000fe40003fa6270 */
[----:B------:R-:W-:Y:S02]  /*2bc0*/  FSEL R99, R32, -INF , !P3 ;  /* 0xff80000020637808 */ /* 0x000fe40005800000 */
[----:B------:R-:W-:Y:S02]  /*2bd0*/  ISETP.LT.OR P4, PT, R2, 0xa, P4 ;  /* 0x0000000a0200780c */ /* 0x000fe40002781670 */
[----:B------:R-:W-:-:S02]  /*2be0*/  ISETP.GT.AND P3, PT, R6, 0x11, !P5 ;  /* 0x000000110600780c */ /* 0x000fc40006f64270 */
[----:B------:R-:W-:Y:S02]  /*2bf0*/  FSEL R85, R29, -INF , !P4 ;  /* 0xff8000001d557808 */ /* 0x000fe40006000000 */
[----:B------:R-:W-:Y:S01]  /*2c00*/  ISETP.LT.OR P3, PT, R2, 0x12, P3 ;  /* 0x000000120200780c */ /* 0x000fe20001f61670 */
[----:B------:R-:W0:Y:S01]  /*2c10*/  SHFL.IDX PT, R29, R0, 0x1, 0x1c1f ;  /* 0x003c1f00001d7f89 */ /* 0x000e2200000e0000 */
        /* <DEDUP_REMOVED lines=72> */
[----:B------:R-:W-:Y:S02]  /*30a0*/  ISETP.GE.AND P3, PT, R73, 0x51, PT ;  /* 0x000000514900780c */ /* 0x000fe40003f66270 */
[----:B------:R-:W-:Y:S02]  /*30b0*/  P2R R72, PR, RZ, 0x40 ;  /* 0x00000040ff487803 */ /* 0x000fe40000000000 */
[----:B------:R-:W-:Y:S02]  /*30c0*/  ISETP.GT.AND P4, PT, R6, 0x50, !P3 ;  /* 0x000000500600780c */ /* 0x000fe40005f84270 */
[----:B0-----:R-:W-:-:S02]  /*30d0*/  VIADDMNMX R0, R29, R7, R10, PT ;  /* 0x000000071d007246 */ /* 0x001fc4000380010a */
        /* <DEDUP_REMOVED lines=17> */
[----:B------:R-:W-:-:S04]  /*31f0*/  ISETP.GT.AND P6, PT, R6, 0x59, !P6 ;  /* 0x000000590600780c */ /* 0x000fc800077c4270 */
[----:B------:R-:W-:Y:S01]  /*3200*/  ISETP.LT.OR P6, PT, R2, 0x5a, P6 ;  /* 0x0000005a0200780c */ /* 0x000fe200037c1670 */
[----:B------:R-:W-:-:S03]  /*3210*/  IMAD.IADD R2, R12, 0x1, R29 ;  /* 0x000000010c027824 */ /* 0x000fc600078e021d */
[----:B------:R-:W-:Y:S02]  /*3220*/  FSEL R69, R69, -INF , !P6 ;  /* 0xff80000045457808 */ /* 0x000fe40007000000 */
[----:B------:R-:W-:-:S13]  /*3230*/  PLOP3.LUT P6, PT, PT, PT, UP0, 0x40, 0x0 ;  /* 0x000000000000781c */ /* 0x000fda0003fce808 */
[----:B------:R-:W-:Y:S05]  /*3240*/  @P6 BRA `(.L_x_1232) ;  /* 0x00000000005c6947 */ /* 0x000fea0003800000 */
        /* <DEDUP_REMOVED lines=13> */
.L_x_1234:
[----:B------:R-:W-:Y:S02]  /*3320*/  ULDC UR4, c[0x0][0x9e4] ;  /* 0x0002790000047ab9 */ /* 0x000fe40000000800 */
[----:B------:R-:W-:-:S05]  /*3330*/  IMAD.U32 R8, RZ, RZ, UR4 ;  /* 0x00000004ff087e24 */ /* 0x000fca000f8e00ff */
[----:B------:R-:W-:-:S13]  /*3340*/  ISETP.NE.AND P6, PT, R8, 0x1, PT ;  /* 0x000000010800780c */ /* 0x000fda0003fc5270 */
[----:B------:R-:W0:Y:S02]  /*3350*/  @P6 LDC.64 R6, c[0x0][0x9e8] ;  /* 0x00027a00ff066b82 */ /* 0x000e240000000a00 */
[----:B0-----:R-:W-:-:S05]  /*3360*/  @P6 IMAD.HI.U32 R6, R29, R6, RZ ;  /* 0x000000061d066227 */ /* 0x001fca00078e00ff */
[----:B------:R-:W-:-:S07]  /*3370*/  @P6 SHF.R.U32.HI R29, RZ, R7, R6 ;  /* 0x00000007ff1d6219 */ /* 0x000fce0000011606 */
.L_x_1235:
[----:B------:R-:W-:Y:S05]  /*3380*/  BSYNC B0 ;  /* 0x0000000000007941 */ /* 0x000fea0003800000 */
.L_x_1233:
[----:B------:R-:W-:-:S05]  /*3390*/  IMAD R29, R29, R8, R14 ;  /* 0x000000081d1d7224 */ /* 0x000fca00078e020e */
[----:B------:R-:W-:Y:S02]  /*33a0*/  VIADDMNMX R0, R29, R8, R0, PT ;  /* 0x000000081d007246 */ /* 0x000fe40003800100 */
[----:B------:R-:W-:-:S07]  /*33b0*/  VIMNMX R2, R2, R29, !PT ;  /* 0x0000001d02027248 */ /* 0x000fce0007fe0100 */
.L_x_1232:
[C---:B------:R-:W-:Y:S01]  /*33c0*/  ISETP.GT.AND P1, PT, R2.reuse, 0x1, !P1 ;  /* 0x000000010200780c */ /* 0x040fe20004f24270 */
[----:B------:R-:W-:Y:S01]  /*33d0*/  UISETP.NE.AND UP0, UPT, UR61, URZ, UPT ;  /* 0x0000003f3d00728c */ /* 0x000fe2000bf05270 */
        /* <DEDUP_REMOVED lines=18> */
[----:B------:R-:W-:Y:S02]  /*3500*/  ISETP.GT.AND P1, PT, R2, 0x11, !P2 ;  /* 0x000000110200780c */ /* 0x000fe40005724270 */
[----:B------:R-:W-:Y:S02]  /*3510*/  ISETP.NE.AND P2, PT, R37, RZ, PT ;  /* 0x000000ff2500720c */ /* 0x000fe40003f45270 */
[----:B------:R-:W-:Y:S02]  /*3520*/  ISETP.LT.OR P1, PT, R0, 0x12, P1 ;  /* 0x000000120000780c */ /* 0x000fe40000f21670 */
[----:B------:R-:W-:Y:S02]  /*3530*/  FMNMX.FTZ R6, R99, R6, !PT ;  /* 0x0000000663067209 */ /* 0x000fe40007810000 */
[----:B------:R-:W-:-:S02]  /*3540*/  FSEL R35, R35, -INF , !P1 ;  /* 0xff80000023237808 */ /* 0x000fc40004800000 */
[----:B------:R-:W-:Y:S02]  /*3550*/  ISETP.GT.AND P1, PT, R2, 0x18, !P6 ;  /* 0x000000180200780c */ /* 0x000fe40007724270 */
[----:B------:R-:W-:Y:S02]  /*3560*/  FMNMX.FTZ R6, R87, R6, !PT ;  /* 0x0000000657067209 */ /* 0x000fe40007810000 */
[----:B------:R-:W-:Y:S02]  /*3570*/  ISETP.LT.OR P1, PT, R0, 0x19, P1 ;  /* 0x000000190000780c */ /* 0x000fe40000f21670 */
[----:B------:R-:W-:Y:S02]  /*3580*/  FMNMX.FTZ R6, R97, R6, !PT ;  /* 0x0000000661067209 */ /* 0x000fe40007810000 */
[----:B------:R-:W-:Y:S02]  /*3590*/  FSEL R37, R38, -INF , !P1 ;  /* 0xff80000026257808 */ /* 0x000fe40004800000 */
[----:B------:R-:W-:-:S02]  /*35a0*/  ISETP.NE.AND P1, PT, R36, RZ, PT ;  /* 0x000000ff2400720c */ /* 0x000fc40003f25270 */
[----:B------:R-:W-:Y:S02]  /*35b0*/  FMNMX.FTZ R6, R89, R6, !PT ;  /* 0x0000000659067209 */ /* 0x000fe40007810000 */
        /* <DEDUP_REMOVED lines=38> */
[----:B------:R-:W-:Y:S01]  /*3820*/  ISETP.NE.AND P6, PT, R20, RZ, PT ;  /* 0x000000ff1400720c */ /* 0x000fe20003fc5270 */
[----:B------:R-:W0:Y:S01]  /*3830*/  SHFL.BFLY PT, R7, R6, 0x2, 0x1f ;  /* 0x0c401f0006077f89 */ /* 0x000e2200000e0000 */
[----:B------:R-:W-:Y:S02]  /*3840*/  FSEL R77, R50, -INF , !P1 ;  /* 0xff800000324d7808 */ /* 0x000fe40004800000 */
[----:B------:R-:W-:-:S02]  /*3850*/  ISETP.NE.AND P1, PT, R48, RZ, PT ;  /* 0x000000ff3000720c */ /* 0x000fc40003f25270 */
[----:B------:R-:W-:Y:S02]  /*3860*/  R2UR UR4, R19 ;  /* 0x00000000130472ca */ /* 0x000fe400000e0000 */
[C---:B------:R-:W-:Y:S02]  /*3870*/  ISETP.GT.AND P1, PT, R2.reuse, 0x31, !P1 ;  /* 0x000000310200780c */ /* 0x040fe40004f24270 */
[----:B------:R-:W-:Y:S02]  /*3880*/  ISETP.GT.AND P3, PT, R2, 0x50, !P3 ;  /* 0x000000500200780c */ /* 0x000fe40005f64270 */
[----:B------:R-:W-:Y:S02]  /*3890*/  ISETP.LT.OR P1, PT, R0, 0x32, P1 ;  /* 0x000000320000780c */ /* 0x000fe40000f21670 */
[----:B------:R-:W-:Y:S02]  /*38a0*/  ISETP.GT.AND P4, PT, R2, 0x51, !P4 ;  /* 0x000000510200780c */ /* 0x000fe40006784270 */
[----:B------:R-:W-:-:S02]  /*38b0*/  FSEL R51, R51, -INF , !P1 ;  /* 0xff80000033337808 */ /* 0x000fc40004800000 */
[----:B------:R-:W-:Y:S01]  /*38c0*/  ISETP.NE.AND P1, PT, R80, RZ, PT ;  /* 0x000000ff5000720c */ /* 0x000fe20003f25270 */
[----:B------:R-:W-:Y:S01]  /*38d0*/  UISETP.NE.AND UP1, UPT, UR4, URZ, UPT ;  /* 0x0000003f0400728c */ /* 0x000fe2000bf25270 */
[----:B------:R-:W-:Y:S02]  /*38e0*/  ISETP.LT.OR P3, PT, R0, 0x51, P3 ;  /* 0x000000510000780c */ /* 0x000fe40001f61670 */
[C---:B------:R-:W-:Y:S01]  /*38f0*/  ISETP.GT.AND P1, PT, R2.reuse, 0x38, !P1 ;  /* 0x000000380200780c */ /* 0x040fe20004f24270 */
[----:B------:R-:W-:Y:S01]  /*3900*/  ULDC UR4, c[0x0][0x988] ;  /* 0x0002620000047ab9 */ /* 0x000fe20000000800 */
[----:B------:R-:W-:Y:S01]  /*3910*/  ISETP.GT.AND P5, PT, R2, 0x58, !P5 ;  /* 0x000000580200780c */ /* 0x000fe20006fa4270 */
[----:B------:R-:W-:Y:S01]  /*3920*/  IMAD.U32 R8, RZ, RZ, UR4 ;  /* 0x00000004ff087e24 */ /* 0x000fe2000f8e00ff */
[----:B------:R-:W-:Y:S02]  /*3930*/  ISETP.LT.OR P1, PT, R0, 0x39, P1 ;  /* 0x000000390000780c */ /* 0x000fe40000f21670 */
[----:B0-----:R-:W-:-:S02]  /*3940*/  FMNMX.FTZ R10, R6, R7, !PT ;  /* 0x00000007060a7209 */ /* 0x001fc40007810000 */
[----:B------:R-:W-:Y:S01]  /*3950*/  FSEL R79, R54, -INF , !P1 ;  /* 0xff800000364f7808 */ /* 0x000fe20004800000 */
[----:B------:R-:W-:Y:S01]  /*3960*/  @UP1 ULDC UR4, c[0x0][0x44c] ;  /* 0x0001130000041ab9 */ /* 0x000fe20000000800 */
[----:B------:R-:W-:Y:S01]  /*3970*/  ISETP.NE.AND P1, PT, R52, RZ, PT ;  /* 0x000000ff3400720c */ /* 0x000fe20003f25270 */
[----:B------:R-:W0:Y:S01]  /*3980*/  SHFL.BFLY PT, R7, R10, 0x1, 0x1f ;  /* 0x0c201f000a077f89 */ /* 0x000e2200000e0000 */
[----:B------:R-:W-:Y:S01]  /*3990*/  ISETP.LT.OR P4, PT, R0, 0x52, P4 ;  /* 0x000000520000780c */ /* 0x000fe20002781670 */
[----:B------:R-:W-:Y:S01]  /*39a0*/  @UP1 ULDC UR14, c[0x0][0x450] ;  /* 0x00011400000e1ab9 */ /* 0x000fe20000000800 */
[----:B------:R-:W-:Y:S02]  /*39b0*/  ISETP.GT.AND P1, PT, R2, 0x39, !P1 ;  /* 0x000000390200780c */ /* 0x000fe40004f24270 */
[C---:B------:R-:W-:Y:S02]  /*39c0*/  ISETP.LT.OR P5, PT, R0.reuse, 0x59, P5 ;  /* 0x000000590000780c */ /* 0x040fe40002fa1670 */
[----:B------:R-:W-:-:S02]  /*39d0*/  ISETP.LT.OR P1, PT, R0, 0x3a, P1 ;  /* 0x0000003a0000780c */ /* 0x000fc40000f21670 */
[----:B------:R-:W-:Y:S02]  /*39e0*/  FSEL R67, R67, -INF , !P4 ;  /* 0xff80000043437808 */ /* 0x000fe40006000000 */
[----:B------:R-:W-:Y:S02]  /*39f0*/  FSEL R55, R55, -INF , !P1 ;  /* 0xff80000037377808 */ /* 0x000fe40004800000 */
[----:B------:R-:W-:Y:S02]  /*3a00*/  ISETP.GT.AND P1, PT, R2, 0x40, !P2 ;  /* 0x000000400200780c */ /* 0x000fe40005724270 */
[----:B------:R-:W-:Y:S02]  /*3a10*/  ISETP.NE.AND P2, PT, R60, RZ, PT ;  /* 0x000000ff3c00720c */ /* 0x000fe40003f45270 */
[----:B------:R-:W-:Y:S02]  /*3a20*/  ISETP.LT.OR P1, PT, R0, 0x41, P1 ;  /* 0x000000410000780c */ /* 0x000fe40000f21670 */
[----:B------:R-:W-:-:S02]  /*3a30*/  ISETP.GT.AND P2, PT, R2, 0x49, !P2 ;  /* 0x000000490200780c */ /* 0x000fc40005744270 */
[----:B------:R-:W-:Y:S02]  /*3a40*/  FSEL R81, R58, -INF , !P1 ;  /* 0xff8000003a517808 */ /* 0x000fe40004800000 */
[----:B------:R-:W-:Y:S02]  /*3a50*/  ISETP.GT.AND P1, PT, R2, RZ, !P6 ;  /* 0x000000ff0200720c */ /* 0x000fe40007724270 */
[----:B0-----:R-:W-:Y:S02]  /*3a60*/  FMNMX.FTZ R7, R10, R7, !PT ;  /* 0x000000070a077209 */ /* 0x001fe40007810000 */
[----:B------:R-:W-:Y:S02]  /*3a70*/  ISETP.LT.OR P1, PT, R0, 0x1, P1 ;  /* 0x000000010000780c */ /* 0x000fe40000f21670 */
[----:B------:R-:W-:Y:S01]  /*3a80*/  ISETP.NE.AND P6, PT, R56, RZ, PT ;  /* 0x000000ff3800720c */ /* 0x000fe20003fc5270 */
[----:B------:R-:W-:Y:S01]  /*3a90*/  FMUL.FTZ R12, R7, R8 ;  /* 0x00000008070c7220 */ /* 0x000fe20000410000 */
[----:B------:R-:W-:-:S02]  /*3aa0*/  FSEL R26, R26, -INF , !P1 ;  /* 0xff8000001a1a7808 */ /* 0x000fc40004800000 */
[----:B------:R-:W-:Y:S02]  /*3ab0*/  FSETP.NEU.FTZ.AND P1, PT, R7, -INF , PT ;  /* 0xff8000000700780b */ /* 0x000fe40003f3d000 */
[----:B------:R-:W-:Y:S02]  /*3ac0*/  FMNMX.FTZ R6, R26, R27, !PT ;  /* 0x0000001b1a067209 */ /* 0x000fe40007810000 */
[----:B------:R-:W-:Y:S02]  /*3ad0*/  FSEL R12, R12, RZ, P1 ;  /* 0x000000ff0c0c7208 */ /* 0x000fe40000800000 */
[----:B------:R-:W-:Y:S02]  /*3ae0*/  FMNMX.FTZ R6, R29, R6, !PT ;  /* 0x000000061d067209 */ /* 0x000fe40007810000 */
[----:B------:R-:W-:Y:S01]  /*3af0*/  ISETP.GT.AND P1, PT, R2, 0x41, !P6 ;  /* 0x000000410200780c */ /* 0x000fe20007724270 */
[--C-:B------:R-:W-:Y:S01]  /*3b00*/  FFMA.FTZ R154, R97, R8, -R12.reuse ;  /* 0x00000008619a7223 */ /* 0x100fe2000001080c */
[----:B------:R-:W-:Y:S01]  /*3b10*/  FMNMX.FTZ R6, R31, R6, !PT ;  /* 0x000000061f067209 */ /* 0x000fe20007810000 */
[-CC-:B------:R-:W-:Y:S01]  /*3b20*/  FFMA.FTZ R148, R95, R8.reuse, -R12.reuse ;  /* 0x000000085f947223 */ /* 0x180fe2000001080c */
[----:B------:R-:W-:Y:S01]  /*3b30*/  ISETP.LT.OR P1, PT, R0, 0x42, P1 ;  /* 0x000000420000780c */ /* 0x000fe20000f21670 */
[--C-:B------:R-:W-:Y:S01]  /*3b40*/  FFMA.FTZ R156, R101, R8, -R12.reuse ;  /* 0x00000008659c7223 */ /* 0x100fe2000001080c */
[----:B------:R-:W-:Y:S01]  /*3b50*/  FMNMX.FTZ R6, R33, R6, !PT ;  /* 0x0000000621067209 */ /* 0x000fe20007810000 */
[-CC-:B------:R-:W-:Y:S01]  /*3b60*/  FFMA.FTZ R158, R105, R8.reuse, -R12.reuse ;  /* 0x00000008699e7223 */ /* 0x180fe2000001080c */
[----:B------:R-:W-:Y:S01]  /*3b70*/  FSEL R83, R59, -INF , !P1 ;  /* 0xff8000003b537808 */ /* 0x000fe20004800000 */
[--C-:B------:R-:W-:Y:S01]  /*3b80*/  FFMA.FTZ R59, R103, R8, -R12.reuse ;  /* 0x00000008673b7223 */ /* 0x100fe2000001080c */
[----:B------:R-:W-:Y:S01]  /*3b90*/  FMNMX.FTZ R6, R35, R6, !PT ;  /* 0x0000000623067209 */ /* 0x000fe20007810000 */
[----:B------:R-:W-:Y:S01]  /*3ba0*/  MUFU.EX2 R156, R156 ;  /* 0x0000009c009c7308 */ /* 0x000fe20000000800 */
[----:B------:R-:W-:Y:S01]  /*3bb0*/  ISETP.NE.AND P1, PT, R82, RZ, PT ;  /* 0x000000ff5200720c */ /* 0x000fe20003f25270 */
[--C-:B------:R-:W-:Y:S01]  /*3bc0*/  FFMA.FTZ R152, R99, R8, -R12.reuse ;  /* 0x0000000863987223 */ /* 0x100fe2000001080c */
[----:B------:R-:W-:Y:S01]  /*3bd0*/  FMNMX.FTZ R6, R37, R6, !PT ;  /* 0x0000000625067209 */ /* 0x000fe20007810000 */
[-CC-:B------:R-:W-:Y:S01]  /*3be0*/  FFMA.FTZ R85, R85, R8.reuse, -R12.reuse ;  /* 0x0000000855557223 */ /* 0x180fe2000001080c */
[----:B------:R-:W-:Y:S01]  /*3bf0*/  ISETP.GT.AND P1, PT, R2, 0x48, !P1 ;  /* 0x000000480200780c */ /* 0x000fe20004f24270 */
[--C-:B------:R-:W-:Y:S01]  /*3c00*/  FFMA.FTZ R87, R87, R8, -R12.reuse ;  /* 0x0000000857577223 */ /* 0x100fe2000001080c */
[----:B------:R-:W-:Y:S01]  /*3c10*/  FMNMX.FTZ R6, R39, R6, !PT ;  /* 0x0000000627067209 */ /* 0x000fe20007810000 */
[----:B------:R-:W-:Y:S01]  /*3c20*/  MUFU.EX2 R59, R59 ;  /* 0x0000003b003b7308 */ /* 0x000fe20000000800 */
[C---:B------:R-:W-:Y:S01]  /*3c30*/  ISETP.LT.OR P1, PT, R0.reuse, 0x49, P1 ;  /* 0x000000490000780c */ /* 0x040fe20000f21670 */
[--C-:B------:R-:W-:Y:S01]  /*3c40*/  FFMA.FTZ R89, R89, R8, -R12.reuse ;  /* 0x0000000859597223 */ /* 0x100fe2000001080c */
[----:B------:R-:W-:Y:S01]  /*3c50*/  FMNMX.FTZ R6, R41, R6, !PT ;  /* 0x0000000629067209 */ /* 0x000fe20007810000 */
[-CC-:B------:R-:W-:Y:S01]  /*3c60*/  FFMA.FTZ R91, R91, R8.reuse, -R12.reuse ;  /* 0x000000085b5b7223 */ /* 0x180fe2000001080c */
[----:B------:R-:W-:Y:S01]  /*3c70*/  ISETP.LT.OR P2, PT, R0, 0x4a, P2 ;  /* 0x0000004a0000780c */ /* 0x000fe20001741670 */
[--C-:B------:R-:W-:Y:S01]  /*3c80*/  FFMA.FTZ R3, R3, R8, -R12.reuse ;  /* 0x0000000803037223 */ /* 0x100fe2000001080c */
[----:B------:R-:W-:Y:S01]  /*3c90*/  FMNMX.FTZ R6, R43, R6, !PT ;  /* 0x000000062b067209 */ /* 0x000fe20007810000 */
[----:B------:R-:W-:Y:S01]  /*3ca0*/  MUFU.EX2 R158, R158 ;  /* 0x0000009e009e7308 */ /* 0x000fe20000000800 */
[----:B------:R-:W-:Y:S01]  /*3cb0*/  FSEL R97, R62, -INF , !P1 ;  /* 0xff8000003e617808 */ /* 0x000fe20004800000 */
        /* <DEDUP_REMOVED lines=11> */
[----:B------:R-:W-:Y:S01]  /*3d70*/  FSEL R95, R66, -INF , !P3 ;  /* 0xff800000425f7808 */ /* 0x000fe20005800000 */
[--C-:B------:R-:W-:Y:S01]  /*3d80*/  FFMA.FTZ R15, R15, R8, -R12.reuse ;  /* 0x000000080f0f7223 */ /* 0x100fe2000001080c */
[----:B------:R-:W-:Y:S01]  /*3d90*/  FMNMX.FTZ R6, R51, R6, !PT ;  /* 0x0000000633067209 */ /* 0x000fe20007810000 */
[----:B------:R-:W-:Y:S01]  /*3da0*/  MUFU.EX2 R152, R152 ;  /* 0x0000009800987308 */ /* 0x000fe20000000800 */
[----:B------:R-:W-:Y:S01]  /*3db0*/  ISETP.GT.AND P6, PT, R2, 0x59, !P6 ;  /* 0x000000590200780c */ /* 0x000fe200077c4270 */
        /* <DEDUP_REMOVED lines=15> */
[----:B------:R-:W-:Y:S01]  /*3eb0*/  FFMA.FTZ R12, R69, R8, -R12 ;  /* 0x00000008450c7223 */ /* 0x000fe2000001080c */
[----:B------:R-:W-:-:S02]  /*3ec0*/  R2UR UR6, R22 ;  /* 0x00000000160672ca */ /* 0x000fc400000e0000 */
[----:B------:R-:W-:Y:S02]  /*3ed0*/  FMNMX.FTZ R6, R97, R6, !PT ;  /* 0x0000000661067209 */ /* 0x000fe40007810000 */
[----:B------:R-:W-:Y:S02]  /*3ee0*/  R2UR UR7, R74 ;  /* 0x000000004a0772ca */ /* 0x000fe400000e0000 */
[----:B------:R-:W-:Y:S01]  /*3ef0*/  FMNMX.FTZ R6, R63, R6, !PT ;  /* 0x000000063f067209 */ /* 0x000fe20007810000 */
[----:B------:R-:W-:Y:S03]  /*3f00*/  MUFU.EX2 R154, R154 ;  /* 0x0000009a009a7308 */ /* 0x000fe60000000800 */
[----:B------:R-:W-:-:S03]  /*3f10*/  FMNMX.FTZ R6, R95, R6, !PT ;  /* 0x000000065f067209 */ /* 0x000fc60007810000 */
[----:B------:R-:W-:Y:S01]  /*3f20*/  UIMAD.WIDE.U32 UR4, UR6, UR4, URZ ;  /* 0x00000004060472a5 */ /* 0x000fe2000f8e003f */
[----:B------:R-:W-:Y:S01]  /*3f30*/  FMNMX.FTZ R6, R67, R6, !PT ;  /* 0x0000000643067209 */ /* 0x000fe20007810000 */
[----:B------:R-:W-:Y:S02]  /*3f40*/  MUFU.EX2 R89, R89 ;  /* 0x0000005900597308 */ /* 0x000fe40000000800 */
[----:B------:R-:W-:Y:S01]  /*3f50*/  @UP1 USHF.R.U32.HI UR6, URZ, UR14, UR5 ;  /* 0x0000000e3f061299 */ /* 0x000fe20008011605 */
[----:B------:R-:W-:-:S03]  /*3f60*/  FMNMX.FTZ R6, R93, R6, !PT ;  /* 0x000000065d067209 */ /* 0x000fc60007810000 */
[----:B------:R-:W-:Y:S01]  /*3f70*/  UIADD3 UR4, UR7, UR6, URZ ;  /* 0x0000000607047290 */ /* 0x000fe2000fffe03f */
[----:B------:R-:W-:Y:S01]  /*3f80*/  FMNMX.FTZ R6, R71, R6, !PT ;  /* 0x0000000647067209 */ /* 0x000fe20007810000 */
[----:B------:R-:W-:Y:S02]  /*3f90*/  MUFU.EX2 R148, R148 ;  /* 0x0000009400947308 */ /* 0x000fe40000000800 */
[----:B------:R-:W-:Y:S02]  /*3fa0*/  UIADD3 UR10, UR4, UR10, URZ ;  /* 0x0000000a040a7290 */ /* 0x000fe4000fffe03f */
[----:B------:R-:W0:Y:S04]  /*3fb0*/  SHFL.BFLY PT, R45, R6, 0x2, 0x1f ;  /* 0x0c401f00062d7f89 */ /* 0x000e2800000e0000 */
[----:B------:R-:W-:Y:S08]  /*3fc0*/  MUFU.EX2 R91, R91 ;  /* 0x0000005b005b7308 */ /* 0x000ff00000000800 */
[----:B------:R-:W1:Y:S08]  /*3fd0*/  MUFU.EX2 R0, R0 ;  /* 0x0000000000007308 */ /* 0x000e700000000800 */
[----:B------:R-:W-:Y:S01]  /*3fe0*/  MUFU.EX2 R3, R3 ;  /* 0x0000000300037308 */ /* 0x000fe20000000800 */
[----:B0-----:R-:W-:-:S07]  /*3ff0*/  FMNMX.FTZ R45, R6, R45, !PT ;  /* 0x0000002d062d7209 */ /* 0x001fce0007810000 */
[----:B------:R-:W-:Y:S01]  /*4000*/  MUFU.EX2 R144, R49 ;  /* 0x0000003100907308 */ /* 0x000fe20000000800 */
[----:B------:R-:W0:Y:S01]  /*4010*/  SHFL.BFLY PT, R10, R45, 0x1, 0x1f ;  /* 0x0c201f002d0a7f89 */ /* 0x000e2200000e0000 */
[----:B-1----:R-:W-:-:S06]  /*4020*/  F2FP.BF16.F32.PACK_AB R150, R0, R91 ;  /* 0x0000005b0096723e */ /* 0x002fcc00000010ff */
[----:B------:R-:W-:Y:S08]  /*4030*/  MUFU.EX2 R11, R11 ;  /* 0x0000000b000b7308 */ /* 0x000ff00000000800 */
[----:B------:R-:W-:Y:S08]  /*4040*/  MUFU.EX2 R146, R53 ;  /* 0x0000003500927308 */ /* 0x000ff00000000800 */
[----:B------:R-:W-:Y:S01]  /*4050*/  MUFU.EX2 R13, R13 ;  /* 0x0000000d000d7308 */ /* 0x000fe20000000800 */
[----:B0-----:R-:W-:-:S04]  /*4060*/  FMNMX.FTZ R10, R45, R10, !PT ;  /* 0x0000000a2d0a7209 */ /* 0x001fc80007810000 */
        /* <DEDUP_REMOVED lines=9> */
[----:B------:R0:W-:Y:S01]  /*4100*/  MUFU.EX2 R14, R31 ;  /* 0x0000001f000e7308 */ /* 0x0001e20000000800 */
        /* <DEDUP_REMOVED lines=8> */
[----:B0-----:R-:W-:Y:S01]  /*4190*/  FADD.FTZ R31, R156, R59 ;  /* 0x0000003b9c1f7221 */ /* 0x001fe20000010000 */
[-CC-:B------:R-:W-:Y:S01]  /*41a0*/  FFMA.FTZ R47, R47, R8.reuse, -R2.reuse ;  /* 0x000000082f2f7223 */ /* 0x180fe20000010802 */
[-CC-:B------:R-:W-:Y:S01]  /*41b0*/  FFMA.FTZ R77, R77, R8.reuse, -R2.reuse ;  /* 0x000000084d4d7223 */ /* 0x180fe20000010802 */
[-CC-:B------:R-:W-:Y:S01]  /*41c0*/  FFMA.FTZ R51, R51, R8.reuse, -R2.reuse ;  /* 0x0000000833337223 */ /* 0x180fe20000010802 */
[----:B------:R-:W-:Y:S01]  /*41d0*/  FADD.FTZ R6, R158, R31 ;  /* 0x0000001f9e067221 */ /* 0x000fe20000010000 */
[-CC-:B------:R-:W-:Y:S01]  /*41e0*/  FFMA.FTZ R79, R79, R8.reuse, -R2.reuse ;  /* 0x000000084f4f7223 */ /* 0x180fe20000010802 */
[-C--:B------:R-:W-:Y:S01]  /*41f0*/  FFMA.FTZ R55, R55, R8.reuse, -R2 ;  /* 0x0000000837377223 */ /* 0x080fe20000010802 */
[----:B------:R-:W0:Y:S01]  /*4200*/  MUFU.EX2 R27, R27 ;  /* 0x0000001b001b7308 */ /* 0x000e220000000800 */
[----:B------:R-:W-:Y:S01]  /*4210*/  FADD.FTZ R31, R85, R6 ;  /* 0x00000006551f7221 */ /* 0x000fe20000010000 */
[-CC-:B------:R-:W-:Y:S01]  /*4220*/  FFMA.FTZ R81, R81, R8.reuse, -R2.reuse ;  /* 0x0000000851517223 */ /* 0x180fe20000010802 */
[-CC-:B------:R-:W-:Y:S01]  /*4230*/  FFMA.FTZ R83, R83, R8.reuse, -R2.reuse ;  /* 0x0000000853537223 */ /* 0x180fe20000010802 */
[-CC-:B------:R-:W-:Y:S01]  /*4240*/  FFMA.FTZ R97, R97, R8.reuse, -R2.reuse ;  /* 0x0000000861617223 */ /* 0x180fe20000010802 */
[----:B------:R-:W-:Y:S01]  /*4250*/  FADD.FTZ R6, R152, R31 ;  /* 0x0000001f98067221 */ /* 0x000fe20000010000 */
[-CC-:B------:R-:W-:Y:S01]  /*4260*/  FFMA.FTZ R63, R63, R8.reuse, -R2.reuse ;  /* 0x000000083f3f7223 */ /* 0x180fe20000010802 */
[-C--:B------:R-:W-:Y:S01]  /*4270*/  FFMA.FTZ R95, R95, R8.reuse, -R2 ;  /* 0x000000085f5f7223 */ /* 0x080fe20000010802 */
[----:B------:R-:W1:Y:S01]  /*4280*/  MUFU.EX2 R29, R29 ;  /* 0x0000001d001d7308 */ /* 0x000e620000000800 */
[----:B------:R-:W-:Y:S01]  /*4290*/  FADD.FTZ R31, R87, R6 ;  /* 0x00000006571f7221 */ /* 0x000fe20000010000 */
[-CC-:B------:R-:W-:Y:S01]  /*42a0*/  FFMA.FTZ R67, R67, R8.reuse, -R2.reuse ;  /* 0x0000000843437223 */ /* 0x180fe20000010802 */
[-CC-:B------:R-:W-:Y:S01]  /*42b0*/  FFMA.FTZ R93, R93, R8.reuse, -R2.reuse ;  /* 0x000000085d5d7223 */ /* 0x180fe20000010802 */
[----:B------:R-:W-:Y:S01]  /*42c0*/  FFMA.FTZ R71, R71, R8, -R2 ;  /* 0x0000000847477223 */ /* 0x000fe20000010802 */
[----:B------:R-:W-:Y:S01]  /*42d0*/  FADD.FTZ R6, R154, R31 ;  /* 0x0000001f9a067221 */ /* 0x000fe20000010000 */
[----:B------:R-:W-:-:S02]  /*42e0*/  F2FP.BF16.F32.PACK_AB R156, R59, R156 ;  /* 0x0000009c3b9c723e */ /* 0x000fc400000010ff */
[----:B------:R-:W2:Y:S01]  /*42f0*/  MUFU.EX2 R33, R33 ;  /* 0x0000002100217308 */ /* 0x000ea20000000800 */
[----:B------:R-:W-:Y:S01]  /*4300*/  FADD.FTZ R31, R89, R6 ;  /* 0x00000006591f7221 */ /* 0x000fe20000010000 */
[----:B0-----:R-:W-:Y:S01]  /*4310*/  FADD.FTZ R6, R26, R27 ;  /* 0x0000001b1a067221 */ /* 0x001fe20000010000 */
[----:B------:R-:W-:Y:S02]  /*4320*/  F2FP.BF16.F32.PACK_AB R158, R85, R158 ;  /* 0x0000009e559e723e */ /* 0x000fe400000010ff */
[----:B------:R-:W-:Y:S01]  /*4330*/  FADD.FTZ R34, R148, R31 ;  /* 0x0000001f94227221 */ /* 0x000fe20000010000 */
[----:B------:R-:W-:Y:S02]  /*4340*/  F2FP.BF16.F32.PACK_AB R152, R87, R152 ;  /* 0x000000985798723e */ /* 0x000fe400000010ff */
[----:B------:R0:W3:Y:S01]  /*4350*/  MUFU.EX2 R20, R35 ;  /* 0x0000002300147308 */ /* 0x0000e20000000800 */
[----:B------:R-:W-:Y:S01]  /*4360*/  FADD.FTZ R34, R99, R34 ;  /* 0x0000002263227221 */ /* 0x000fe20000010000 */
[----:B-1----:R-:W-:Y:S01]  /*4370*/  FADD.FTZ R31, R29, R6 ;  /* 0x000000061d1f7221 */ /* 0x002fe20000010000 */
[----:B------:R-:W-:-:S02]  /*4380*/  F2FP.BF16.F32.PACK_AB R159, R14, R29 ;  /* 0x0000001d0e9f723e */ /* 0x000fc400000010ff */
[----:B------:R-:W-:Y:S01]  /*4390*/  F2FP.BF16.F32.PACK_AB R154, R89, R154 ;  /* 0x0000009a599a723e */ /* 0x000fe200000010ff */
[----:B------:R-:W-:Y:S01]  /*43a0*/  FADD.FTZ R6, R14, R31 ;  /* 0x0000001f0e067221 */ /* 0x000fe20000010000 */
[----:B------:R-:W-:Y:S01]  /*43b0*/  F2FP.BF16.F32.PACK_AB R148, R99, R148 ;  /* 0x000000946394723e */ /* 0x000fe200000010ff */
[----:B------:R-:W1:Y:S01]  /*43c0*/  MUFU.EX2 R37, R37 ;  /* 0x0000002500257308 */ /* 0x000e620000000800 */
[----:B0-----:R-:W-:Y:S01]  /*43d0*/  FADD.FTZ R35, R91, R34 ;  /* 0x000000225b237221 */ /* 0x001fe20000010000 */
[----:B--2---:R-:W-:Y:S01]  /*43e0*/  FADD.FTZ R31, R33, R6 ;  /* 0x00000006211f7221 */ /* 0x004fe20000010000 */
[----:B------:R-:W-:Y:S02]  /*43f0*/  F2FP.BF16.F32.PACK_AB R157, R27, R26 ;  /* 0x0000001a1b9d723e */ /* 0x000fe400000010ff */
[----:B------:R-:W-:-:S03]  /*4400*/  FADD.FTZ R36, R0, R35 ;  /* 0x0000002300247221 */ /* 0x000fc60000010000 */
[----:B------:R-:W0:Y:S01]  /*4410*/  MUFU.EX2 R24, R39 ;  /* 0x0000002700187308 */ /* 0x000e220000000800 */
[----:B------:R-:W-:Y:S01]  /*4420*/  FADD.FTZ R35, R3, R36 ;  /* 0x0000002403237221 */ /* 0x000fe20000010000 */
[C---:B---3--:R-:W-:Y:S01]  /*4430*/  FADD.FTZ R6, R20.reuse, R31 ;  /* 0x0000001f14067221 */ /* 0x048fe20000010000 */
[----:B------:R-:W-:Y:S02]  /*4440*/  F2FP.BF16.F32.PACK_AB R153, R20, R33 ;  /* 0x000000211499723e */ /* 0x000fe400000010ff */
[C---:B------:R-:W-:Y:S01]  /*4450*/  FADD.FTZ R36, R144.reuse, R35 ;  /* 0x0000002390247221 */ /* 0x040fe20000010000 */
[----:B------:R-:W-:Y:S02]  /*4460*/  F2FP.BF16.F32.PACK_AB R144, R144, R3 ;  /* 0x000000039090723e */ /* 0x000fe400000010ff */
[----:B------:R-:W2:Y:S01]  /*4470*/  MUFU.EX2 R41, R41 ;  /* 0x0000002900297308 */ /* 0x000ea20000000800 */
[----:B-1----:R-:W-:Y:S01]  /*4480*/  FADD.FTZ R31, R37, R6 ;  /* 0x00000006251f7221 */ /* 0x002fe20000010000 */
[----:B------:R-:W-:-:S04]  /*4490*/  FADD.FTZ R35, R11, R36 ;  /* 0x000000240b237221 */ /* 0x000fc80000010000 */
[C---:B------:R-:W-:Y:S01]  /*44a0*/  FADD.FTZ R38, R146.reuse, R35 ;  /* 0x0000002392267221 */ /* 0x040fe20000010000 */
[----:B------:R-:W-:Y:S01]  /*44b0*/  F2FP.BF16.F32.PACK_AB R146, R146, R11 ;  /* 0x0000000b9292723e */ /* 0x000fe200000010ff */
[----:B------:R-:W1:Y:S01]  /*44c0*/  MUFU.EX2 R28, R43 ;  /* 0x0000002b001c7308 */ /* 0x000e620000000800 */
[C---:B0-----:R-:W-:Y:S01]  /*44d0*/  FADD.FTZ R6, R24.reuse, R31 ;  /* 0x0000001f18067221 */ /* 0x041fe20000010000 */
[----:B------:R-:W-:Y:S01]  /*44e0*/  FADD.FTZ R35, R13, R38 ;  /* 0x000000260d237221 */ /* 0x000fe20000010000 */
[----:B------:R-:W-:-:S05]  /*44f0*/  F2FP.BF16.F32.PACK_AB R155, R24, R37 ;  /* 0x00000025189b723e */ /* 0x000fca00000010ff */
[----:B------:R-:W0:Y:S01]  /*4500*/  MUFU.EX2 R73, R73 ;  /* 0x0000004900497308 */ /* 0x000e220000000800 */
[----:B--2---:R-:W-:Y:S01]  /*4510*/  FADD.FTZ R31, R41, R6 ;  /* 0x00000006291f7221 */ /* 0x004fe20000010000 */
[C---:B------:R-:W-:Y:S01]  /*4520*/  FADD.FTZ R6, R140.reuse, R35 ;  /* 0x000000238c067221 */ /* 0x040fe20000010000 */
[----:B------:R-:W-:-:S05]  /*4530*/  F2FP.BF16.F32.PACK_AB R140, R140, R13 ;  /* 0x0000000d8c8c723e */ /* 0x000fca00000010ff */
[----:B------:R-:W2:Y:S01]  /*4540*/  MUFU.EX2 R15, R15 ;  /* 0x0000000f000f7308 */ /* 0x000ea20000000800 */
[C---:B-1----:R-:W-:Y:S01]  /*4550*/  FADD.FTZ R2, R28.reuse, R31 ;  /* 0x0000001f1c027221 */ /* 0x042fe20000010000 */
[----:B------:R-:W-:-:S06]  /*4560*/  F2FP.BF16.F32.PACK_AB R149, R28, R41 ;  /* 0x000000291c95723e */ /* 0x000fcc00000010ff */
[----:B------:R-:W1:Y:S01]  /*4570*/  MUFU.EX2 R30, R47 ;  /* 0x0000002f001e7308 */ /* 0x000e620000000800 */
[----:B0-----:R-:W-:-:S07]  /*4580*/  FADD.FTZ R31, R73, R2 ;  /* 0x00000002491f7221 */ /* 0x001fce0000010000 */
[----:B------:R-:W0:Y:S01]  /*4590*/  MUFU.EX2 R77, R77 ;  /* 0x0000004d004d7308 */ /* 0x000e220000000800 */
[----:B--2---:R-:W-:-:S07]  /*45a0*/  FADD.FTZ R35, R15, R6 ;  /* 0x000000060f237221 */ /* 0x004fce0000010000 */
[----:B------:R-:W2:Y:S01]  /*45b0*/  MUFU.EX2 R142, R61 ;  /* 0x0000003d008e7308 */ /* 0x000ea20000000800 */
[C---:B-1----:R-:W-:Y:S01]  /*45c0*/  FADD.FTZ R6, R30.reuse, R31 ;  /* 0x0000001f1e067221 */ /* 0x042fe20000010000 */
[----:B------:R-:W-:-:S06]  /*45d0*/  F2FP.BF16.F32.PACK_AB R151, R30, R73 ;  /* 0x000000491e97723e */ /* 0x000fcc00000010ff */
[----:B------:R-:W1:Y:S01]  /*45e0*/  MUFU.EX2 R32, R51 ;  /* 0x0000003300207308 */ /* 0x000e620000000800 */
[----:B0-----:R-:W-:-:S07]  /*45f0*/  FADD.FTZ R3, R77, R6 ;  /* 0x000000064d037221 */ /* 0x001fce0000010000 */
[----:B------:R-:W0:Y:S01]  /*4600*/  MUFU.EX2 R21, R21 ;  /* 0x0000001500157308 */ /* 0x000e220000000800 */
[C---:B--2---:R-:W-:Y:S01]  /*4610*/  FADD.FTZ R38, R142.reuse, R35 ;  /* 0x000000238e267221 */ /* 0x044fe20000010000 */
[----:B------:R-:W-:-:S06]  /*4620*/  F2FP.BF16.F32.PACK_AB R142, R142, R15 ;  /* 0x0000000f8e8e723e */ /* 0x000fcc00000010ff */
        /* <DEDUP_REMOVED lines=11> */
[C---:B0-----:R-:W-:Y:S01]  /*46e0*/  FADD.FTZ R38, R34.reuse, R3 ;  /* 0x0000000322267221 */ /* 0x041fe20000010000 */
[----:B------:R-:W-:-:S06]  /*46f0*/  F2FP.BF16.F32.PACK_AB R147, R34, R79 ;  /* 0x0000004f2293723e */ /* 0x000fcc00000010ff */
[----:B------:R-:W0:Y:S01]  /*4700*/  MUFU.EX2 R12, R12 ;  /* 0x0000000c000c7308 */ /* 0x000e220000000800 */
[----:B--2---:R-:W-:-:S07]  /*4710*/  FADD.FTZ R11, R25, R6 ;  /* 0x00000006190b7221 */ /* 0x004fce0000010000 */
[----:B------:R-:W2:Y:S01]  /*4720*/  MUFU.EX2 R36, R83 ;  /* 0x0000005300247308 */ /* 0x000ea20000000800 */
[----:B-1----:R-:W-:-:S07]  /*4730*/  FADD.FTZ R3, R81, R38 ;  /* 0x0000002651037221 */ /* 0x002fce0000010000 */
[----:B------:R-:W1:Y:S01]  /*4740*/  MUFU.EX2 R97, R97 ;  /* 0x0000006100617308 */ /* 0x000e620000000800 */
[C---:B0-----:R-:W-:Y:S01]  /*4750*/  FADD.FTZ R6, R12.reuse, R11 ;  /* 0x0000000b0c067221 */ /* 0x041fe20000010000 */
[----:B------:R-:W-:-:S06]  /*4760*/  F2FP.BF16.F32.PACK_AB R138, R12, R25 ;  /* 0x000000190c8a723e */ /* 0x000fcc00000010ff */
[----:B------:R-:W0:Y:S01]  /*4770*/  MUFU.EX2 R2, R63 ;  /* 0x0000003f00027308 */ /* 0x000e220000000800 */
[C---:B--2---:R-:W-:Y:S01]  /*4780*/  FADD.FTZ R12, R36.reuse, R3 ;  /* 0x00000003240c7221 */ /* 0x044fe20000010000 */
[----:B------:R-:W-:-:S06]  /*4790*/  F2FP.BF16.F32.PACK_AB R141, R36, R81 ;  /* 0x00000051248d723e */ /* 0x000fcc00000010ff */
[----:B------:R-:W2:Y:S01]  /*47a0*/  MUFU.EX2 R95, R95 ;  /* 0x0000005f005f7308 */ /* 0x000ea20000000800 */
[----:B-1----:R-:W-:-:S07]  /*47b0*/  FADD.FTZ R3, R97, R12 ;  /* 0x0000000c61037221 */ /* 0x002fce0000010000 */
[----:B------:R-:W1:Y:S01]  /*47c0*/  MUFU.EX2 R0, R67 ;  /* 0x0000004300007308 */ /* 0x000e620000000800 */
[C---:B0-----:R-:W-:Y:S01]  /*47d0*/  FADD.FTZ R14, R2.reuse, R3 ;  /* 0x00000003020e7221 */ /* 0x041fe20000010000 */
[----:B------:R-:W-:-:S06]  /*47e0*/  F2FP.BF16.F32.PACK_AB R143, R2, R97 ;  /* 0x00000061028f723e */ /* 0x000fcc00000010ff */
[----:B------:R-:W0:Y:S01]  /*47f0*/  MUFU.EX2 R93, R93 ;  /* 0x0000005d005d7308 */ /* 0x000e220000000800 */
[----:B--2---:R-:W-:-:S07]  /*4800*/  FADD.FTZ R3, R95, R14 ;  /* 0x0000000e5f037221 */ /* 0x004fce0000010000 */
[----:B------:R-:W2:Y:S01]  /*4810*/  MUFU.EX2 R12, R71 ;  /* 0x00000047000c7308 */ /* 0x000ea20000000800 */
[C---:B-1----:R-:W-:Y:S01]  /*4820*/  FADD.FTZ R14, R0.reuse, R3 ;  /* 0x00000003000e7221 */ /* 0x042fe20000010000 */
[----:B------:R-:W-:-:S03]  /*4830*/  F2FP.BF16.F32.PACK_AB R137, R0, R95 ;  /* 0x0000005f0089723e */ /* 0x000fc600000010ff */
[----:B0-----:R-:W-:Y:S01]  /*4840*/  FADD.FTZ R3, R93, R14 ;  /* 0x0000000e5d037221 */ /* 0x001fe20000010000 */
[----:B------:R-:W-:-:S03]  /*4850*/  VIADD R14, R75, 0xfffffffe ;  /* 0xfffffffe4b0e7836 */ /* 0x000fc60000000000 */
[C---:B--2---:R-:W-:Y:S01]  /*4860*/  FADD.FTZ R3, R12.reuse, R3 ;  /* 0x000000030c037221 */ /* 0x044fe20000010000 */
[----:B------:R-:W-:Y:S01]  /*4870*/  F2FP.BF16.F32.PACK_AB R139, R12, R93 ;  /* 0x0000005d0c8b723e */ /* 0x000fe200000010ff */
[----:B------:R-:W-:Y:S06]  /*4880*/  @P1 BRA `(.L_x_1236) ;  /* 0x00000000004c1947 */ /* 0x000fec0003800000 */
[----:B------:R-:W-:Y:S01]  /*4890*/  ISETP.LT.AND P1, PT, RZ, UR4, PT ;  /* 0x00000004ff007c0c */ /* 0x000fe2000bf21270 */
[----:B------:R-:W-:-:S12]  /*48a0*/  UIADD3 UR14, UR4, -0x1, URZ ;  /* 0xffffffff040e7890 */ /* 0x000fd8000fffe03f */
[----:B------:R-:W-:Y:S05]  /*48b0*/  @P1 BRA `(.L_x_1237) ;  /* 0x0000000000201947 */ /* 0x000fea0003800000 */
[----:B------:R-:W-:Y:S01]  /*48c0*/  ULDC UR15, c[0x0][0x9e4] ;  /* 0x00027900000f7ab9 */ /* 0x000fe20000000800 */
[----:B------:R-:W-:Y:S02]  /*48d0*/  UIADD3 UR14, -UR4, URZ, URZ ;  /* 0x0000003f040e7290 */ /* 0x000fe4000fffe13f */
[----:B------:R-:W-:-:S11]  /*48e0*/  UISETP.NE.AND UP0, UPT, UR15, 0x1, UPT ;  /* 0x000000010f00788c */ /* 0x000fd6000bf05270 */
[----:B------:R-:W-:Y:S02]  /*48f0*/  @UP0 ULDC.64 UR4, c[0x0][0x9e8] ;  /* 0x00027a0000040ab9 */ /* 0x000fe40000000a00 */
[----:B------:R-:W-:-:S04]  /*4900*/  UIMAD.WIDE.U32 UR6, UR14, UR4, URZ ;  /* 0x000000040e0672a5 */ /* 0x000fc8000f8e003f */
[----:B------:R-:W-:-:S04]  /*4910*/  @UP0 USHF.R.U32.HI UR14, URZ, UR5, UR7 ;  /* 0x000000053f0e0299 */ /* 0x000fc80008011607 */
[----:B------:R-:W-:Y:S01]  /*4920*/  ULOP3.LUT UR14, URZ, UR14, URZ, 0x33, !UPT ;  /* 0x0000000e3f0e7292 */ /* 0x000fe2000f8e333f */
[----:B------:R-:W-:Y:S11]  /*4930*/  BRA `(.L_x_1238) ;  /* 0x0000000000147947 */ /* 0x000ff60003800000 */
.L_x_1237:
[----:B------:R-:W-:Y:S02]  /*4940*/  ULDC UR15, c[0x0][0x9e4] ;  /* 0x00027900000f7ab9 */ /* 0x000fe40000000800 */
[----:B------:R-:W-:-:S11]  /*4950*/  UISETP.NE.AND UP0, UPT, UR15, 0x1, UPT ;  /* 0x000000010f00788c */ /* 0x000fd6000bf05270 */
[----:B------:R-:W-:Y:S02]  /*4960*/  @UP0 ULDC.64 UR4, c[0x0][0x9e8] ;  /* 0x00027a0000040ab9 */ /* 0x000fe40000000a00 */
[----:B------:R-:W-:-:S04]  /*4970*/  UIMAD.WIDE.U32 UR6, UR14, UR4, URZ ;  /* 0x000000040e0672a5 */ /* 0x000fc8000f8e003f */
[----:B------:R-:W-:-:S12]  /*4980*/  @UP0 USHF.R.U32.HI UR14, URZ, UR5, UR7 ;  /* 0x000000053f0e0299 */ /* 0x000fd80008011607 */
.L_x_1238:
[----:B------:R-:W-:-:S04]  /*4990*/  UIMAD UR14, UR14, UR15, UR15 ;  /* 0x0000000f0e0e72a4 */ /* 0x000fc8000f8e020f */
[----:B------:R-:W-:-:S04]  /*49a0*/  UISETP.LT.AND UP0, UPT, UR10, UR14, UPT ;  /* 0x0000000e0a00728c */ /* 0x000fc8000bf01270 */
[----:B------:R-:W-:-:S12]  /*49b0*/  USEL UR10, UR10, UR14, UP0 ;  /* 0x0000000e0a0a7287 */ /* 0x000fd80008000000 */
.L_x_1236:
[----:B------:R-:W-:Y:S01]  /*49c0*/  R2UR UR6, R161 ;  /* 0x00000000a10672ca */ /* 0x000fe200000e0000 */
[----:B------:R-:W-:Y:S01]  /*49d0*/  UIMAD.WIDE UR4, UR10, 0x2aaaaaab, URZ ;  /* 0x2aaaaaab0a0478a5 */ /* 0x000fe2000f8e023f */
[----:B------:R-:W-:Y:S01]  /*49e0*/  IMAD.MOV.U32 R2, RZ, RZ, 0x3f800000 ;  /* 0x3f800000ff027424 */ /* 0x000fe200078e00ff */
[----:B------:R-:W-:Y:S01]  /*49f0*/  CS2R R86, SRZ ;  /* 0x0000000000567805 */ /* 0x000fe2000001ff00 */
[----:B------:R-:W-:Y:S01]  /*4a00*/  IMAD.MOV.U32 R0, RZ, RZ, 0x3f800000 ;  /* 0x3f800000ff007424 */ /* 0x000fe200078e00ff */
[----:B------:R-:W-:Y:S01]  /*4a10*/  USHF.R.U32.HI UR4, URZ, 0x1f, UR5 ;  /* 0x0000001f3f047899 */ /* 0x000fe20008011605 */
[----:B------:R-:W-:Y:S02]  /*4a20*/  CS2R R84, SRZ ;  /* 0x0000000000547805 */ /* 0x000fe4000001ff00 */
[----:B------:R-:W-:Y:S02]  /*4a30*/  CS2R R82, SRZ ;  /* 0x0000000000527805 */ /* 0x000fe4000001ff00 */
[----:B------:R-:W-:Y:S01]  /*4a40*/  CS2R R80, SRZ ;  /* 0x0000000000507805 */ /* 0x000fe2000001ff00 */
[----:B------:R-:W-:Y:S01]  /*4a50*/  ULEA.HI.SX32 UR4, UR5, UR4, 0x1c ;  /* 0x0000000405047291 */ /* 0x000fe2000f8fe23f */
[----:B------:R-:W-:-:S02]  /*4a60*/  CS2R R78, SRZ ;  /* 0x00000000004e7805 */ /* 0x000fc4000001ff00 */
[----:B------:R-:W-:Y:S02]  /*4a70*/  CS2R R76, SRZ ;  /* 0x00000000004c7805 */ /* 0x000fe4000001ff00 */
[----:B------:R-:W-:Y:S01]  /*4a80*/  CS2R R74, SRZ ;  /* 0x00000000004a7805 */ /* 0x000fe2000001ff00 */
[----:B------:R-:W-:Y:S01]  /*4a90*/  UISETP.LT.AND UP0, UPT, UR6, UR4, UPT ;  /* 0x000000040600728c */ /* 0x000fe2000bf01270 */
[----:B------:R-:W-:Y:S02]  /*4aa0*/  CS2R R72, SRZ ;  /* 0x0000000000487805 */ /* 0x000fe4000001ff00 */
[----:B------:R-:W-:Y:S02]  /*4ab0*/  CS2R R70, SRZ ;  /* 0x0000000000467805 */ /* 0x000fe4000001ff00 */
[----:B------:R-:W-:Y:S01]  /*4ac0*/  CS2R R68, SRZ ;  /* 0x0000000000447805 */ /* 0x000fe2000001ff00 */
[----:B------:R-:W-:Y:S01]  /*4ad0*/  USEL UR50, UR6, UR4, !UP0 ;  /* 0x0000000406327287 */ /* 0x000fe2000c000000 */
[----:B------:R-:W-:-:S02]  /*4ae0*/  CS2R R66, SRZ ;  /* 0x0000000000427805 */ /* 0x000fc4000001ff00 */
[----:B------:R-:W-:Y:S02]  /*4af0*/  CS2R R64, SRZ ;  /* 0x0000000000407805 */ /* 0x000fe4000001ff00 */
[----:B------:R-:W-:Y:S02]  /*4b00*/  CS2R R62, SRZ ;  /* 0x00000000003e7805 */ /* 0x000fe4000001ff00 */
[----:B------:R-:W-:Y:S02]  /*4b10*/  CS2R R60, SRZ ;  /* 0x00000000003c7805 */ /* 0x000fe4000001ff00 */
[----:B------:R-:W-:Y:S02]  /*4b20*/  CS2R R58, SRZ ;  /* 0x00000000003a7805 */ /* 0x000fe4000001ff00 */
[----:B------:R-:W-:Y:S02]  /*4b30*/  ISETP.GE.AND P1, PT, R14, UR50, PT ;  /* 0x000000320e007c0c */ /* 0x000fe4000bf26270 */
        /* <DEDUP_REMOVED lines=16> */
[----:B------:R-:W-:Y:S01]  /*4c40*/  CS2R R24, SRZ ;  /* 0x0000000000187805 */ /* 0x000fe2000001ff00 */
[----:B------:R-:W-:Y:S06]  /*4c50*/  @!P1 BRA `(.L_x_1239) ;  /* 0x0000002c00989947 */ /* 0x000fec0003800000 */
[----:B------:R-:W-:Y:S01]  /*4c60*/  IMAD.MOV.U32 R13, RZ, RZ, R10 ;  /* 0x000000ffff0d7224 */ /* 0x000fe200078e000a */
[----:B------:R-:W-:Y:S01]  /*4c70*/  UMOV UR7, UR38 ;  /* 0x0000002600077c82 */ /* 0x000fe20008000000 */
[----:B------:R-:W-:Y:S01]  /*4c80*/  IMAD.MOV.U32 R12, RZ, RZ, R7 ;  /* 0x000000ffff0c7224 */ /* 0x000fe200078e0007 */
[----:B------:R-:W-:Y:S01]  /*4c90*/  UMOV UR4, UR39 ;  /* 0x0000002700047c82 */ /* 0x000fe20008000000 */
[----:B------:R-:W-:Y:S01]  /*4ca0*/  IMAD.MOV.U32 R2, RZ, RZ, 0x3f800000 ;  /* 0x3f800000ff027424 */ /* 0x000fe200078e00ff */
[----:B------:R-:W-:Y:S01]  /*4cb0*/  ULDC UR51, c[0x0][0x9e4] ;  /* 0x0002790000337ab9 */ /* 0x000fe20000000800 */
[----:B------:R-:W-:Y:S01]  /*4cc0*/  IMAD.MOV.U32 R87, RZ, RZ, RZ ;  /* 0x000000ffff577224 */ /* 0x000fe200078e00ff */
[----:B------:R-:W-:Y:S01]  /*4cd0*/  ULDC UR54, c[0x0][0x9dc] ;  /* 0x0002770000367ab9 */ /* 0x000fe20000000800 */
[----:B------:R-:W-:-:S05]  /*4ce0*/  ULDC UR55, c[0x0][0x9e0] ;  /* 0x0002780000377ab9 */ /* 0x000fca0000000800 */
.L_x_1258:
[----:B------:R-:W-:-:S04]  /*4cf0*/  UISETP.NE.AND UP0, UPT, UR4, 0x1, UPT ;  /* 0x000000010400788c */ /* 0x000fc8000bf05270 */
[----:B------:R-:W-:-:S04]  /*4d00*/  USEL UR38, URZ, 0x1, UP0 ;  /* 0x000000013f267887 */ /* 0x000fc80008000000 */
[----:B------:R-:W-:Y:S01]  /*4d10*/  ULOP3.LUT UR38, UR7, UR38, URZ, 0x3c, !UPT ;  /* 0x0000002607267292 */ /* 0x000fe2000f8e3c3f */
[----:B------:R-:W-:Y:S11]  /*4d20*/  @!P0 BRA `(.L_x_1240) ;  /* 0x0000000000048947 */ /* 0x000ff60003800000 */
[----:B------:R-:W-:Y:S01]  /*4d30*/  BPT.TRAP 0x1 ;  /* 0x000000040000795c */ /* 0x000fe20000300000 */
.L_x_1240:
[----:B------:R-:W-:Y:S01]  /*4d40*/  UIADD3 UR39, UR4, 0x1, URZ ;  /* 0x0000000104277890 */ /* 0x000fe2000fffe03f */
[----:B------:R-:W-:-:S03]  /*4d50*/  IMAD.U32 R7, RZ, RZ, UR38 ;  /* 0x00000026ff077e24 */ /* 0x000fc6000f8e00ff */
[----:B------:R-:W-:Y:S02]  /*4d60*/  UISETP.NE.AND UP0, UPT, UR39, 0x2, UPT ;  /* 0x000000022700788c */ /* 0x000fe4000bf05270 */
[----:B------:R-:W-:Y:S02]  /*4d70*/  SHF.L.U32 R7, R7, 0x1f, RZ ;  /* 0x0000001f07077819 */ /* 0x000fe400000006ff */
[----:B------:R-:W-:-:S04]  /*4d80*/  USEL UR39, UR39, URZ, UP0 ;  /* 0x0000003f27277287 */ /* 0x000fc80008000000 */
[----:B------:R-:W-:-:S09]  /*4d90*/  ULEA UR5, UR39, UR60, 0x3 ;  /* 0x0000003c27057291 */ /* 0x000fd2000f8e183f */
[----:B------:R0:W1:Y:S01]  /*4da0*/  SYNCS.PHASECHK.TRANS64.TRYWAIT P1, [UR5+0x2a830], R7 ;  /* 0x02a83007ff0075a7 */ /* 0x0000620008020145 */
[----:B------:R-:W-:Y:S05]  /*4db0*/  @!P0 BRA `(.L_x_1241) ;  /* 0x0000000000048947 */ /* 0x000fea0003800000 */
[----:B------:R-:W-:Y:S01]  /*4dc0*/  BPT.TRAP 0x1 ;  /* 0x000000040000795c */ /* 0x000fe20000300000 */
.L_x_1241:
[----:B-1----:R-:W-:Y:S05]  /*4dd0*/  @P1 BRA `(.L_x_1242) ;  /* 0x0000000000081947 */ /* 0x002fea0003800000 */
[----:B------:R-:W1:Y:S02]  /*4de0*/  SYNCS.PHASECHK.TRANS64.TRYWAIT P1, [UR5+0x2a830], R7 ;  /* 0x02a83007ff0075a7 */ /* 0x000e640008020145 */
[----:B-1----:R-:W-:Y:S05]  /*4df0*/  @!P1 BRA `(.L_x_1243) ;  /* 0x0000011c00bc9947 */ /* 0x002fea0003800000 */
.L_x_1242:
        /* <DEDUP_REMOVED lines=15> */
[-C--:B------:R-:W-:Y:S01]  /*4ef0*/  FMUL.FTZ R25, R25, R0.reuse ;  /* 0x0000000019197220 */ /* 0x080fe20000410000 */
[-C--:B------:R-:W-:Y:S01]  /*4f00*/  FMUL.FTZ R28, R28, R0.reuse ;  /* 0x000000001c1c7220 */ /* 0x080fe20000410000 */
[----:B------:R-:W-:Y:S01]  /*4f10*/  UIADD3 UR10, UR6, 0x6, URZ ;  /* 0x00000006060a7890 */ /* 0x000fe2000fffe03f */
[-C--:B------:R-:W-:Y:S01]  /*4f20*/  FMUL.FTZ R29, R29, R0.reuse ;  /* 0x000000001d1d7220 */ /* 0x080fe20000410000 */
[----:B------:R-:W-:Y:S01]  /*4f30*/  UIADD3 UR14, UR6, 0x300, URZ ;  /* 0x00000300060e7890 */ /* 0x000fe2000fffe03f */
[-C--:B------:R-:W-:Y:S01]  /*4f40*/  FMUL.FTZ R32, R32, R0.reuse ;  /* 0x0000000020207220 */ /* 0x080fe20000410000 */
[----:B------:R-:W-:Y:S01]  /*4f50*/  UMOV UR46, UR6 ;  /* 0x00000006002e7c82 */ /* 0x000fe20008000000 */
[----:B------:R-:W-:Y:S01]  /*4f60*/  UIADD3 UR18, UR6, 0x302, URZ ;  /* 0x0000030206127890 */ /* 0x000fe2000fffe03f */
[----:B------:R-:W-:Y:S01]  /*4f70*/  HGMMA.64x96x16.F32.BF16 R88, gdesc[UR44], RZ, !UPT, gsb0 ;  /* 0x016000002c5879f0 */ /* 0x000fe2000c0018ff */
[----:B------:R-:W-:Y:S01]  /*4f80*/  UIADD3 UR46, UR6, 0x2, URZ ;  /* 0x00000002062e7890 */ /* 0x000fe2000fffe03f */
[-C--:B------:R-:W-:Y:S01]  /*4f90*/  FMUL.FTZ R33, R33, R0.reuse ;  /* 0x0000000021217220 */ /* 0x080fe20000410000 */
[----:B------:R-:W-:Y:S01]  /*4fa0*/  UMOV UR44, UR56 ;  /* 0x00000038002c7c82 */ /* 0x000fe20008000000 */
[----:B------:R-:W-:Y:S01]  /*4fb0*/  UMOV UR45, UR57 ;  /* 0x00000039002d7c82 */ /* 0x000fe20008000000 */
[----:B------:R-:W-:Y:S01]  /*4fc0*/  UMOV UR47, 0x40000040 ;  /* 0x40000040002f7882 */ /* 0x000fe20000000000 */
        /* <DEDUP_REMOVED lines=107> */
.L_x_1244:
[----:B------:R-:W-:Y:S01]  /*5680*/  ULEA UR10, UR4, UR60, 0x3 ;  /* 0x0000003c040a7291 */ /* 0x000fe2000f8e183f */
[----:B------:R-:W-:-:S05]  /*5690*/  IMAD.U32 R0, RZ, RZ, UR7 ;  /* 0x00000007ff007e24 */ /* 0x000fca000f8e00ff */
[----:B------:R-:W-:-:S04]  /*56a0*/  SHF.L.U32 R0, R0, 0x1f, RZ ;  /* 0x0000001f00007819 */ /* 0x000fc800000006ff */
[----:B------:R2:W3:Y:S01]  /*56b0*/  SYNCS.PHASECHK.TRANS64.TRYWAIT P1, [UR10+0x2a850], R0 ;  /* 0x02a85000ff0075a7 */ /* 0x0004e2000802014a */
[----:B------:R-:W-:Y:S05]  /*56c0*/  @!P0 BRA `(.L_x_1245) ;  /* 0x0000000000048947 */ /* 0x000fea0003800000 */
[----:B------:R-:W-:Y:S01]  /*56d0*/  BPT.TRAP 0x1 ;  /* 0x000000040000795c */ /* 0x000fe20000300000 */
.L_x_1245:
[----:B---3--:R-:W-:Y:S05]  /*56e0*/  @P1 BRA `(.L_x_1246) ;  /* 0x0000000000081947 */ /* 0x008fea0003800000 */
[----:B------:R-:W3:Y:S02]  /*56f0*/  SYNCS.PHASECHK.TRANS64.TRYWAIT P1, [UR10+0x2a850], R0 ;  /* 0x02a85000ff0075a7 */ /* 0x000ee4000802014a */
[----:B---3--:R-:W-:Y:S05]  /*5700*/  @!P1 BRA `(.L_x_1247) ;  /* 0x0000011400909947 */ /* 0x008fea0003800000 */
.L_x_1246:
        /* <DEDUP_REMOVED lines=37> */
.L_x_1248:
[----:B------:R-:W-:Y:S01]  /*5960*/  R2UR UR6, R19 ;  /* 0x00000000130672ca */ /* 0x000fe200000e0000 */
[----:B------:R-:W-:Y:S01]  /*5970*/  UISETP.NE.AND UP0, UPT, UR61, URZ, UPT ;  /* 0x0000003f3d00728c */ /* 0x000fe2000bf05270 */
[----:B------:R-:W-:Y:S01]  /*5980*/  R2UR UR4, R22 ;  /* 0x00000000160472ca */ /* 0x000fe200000e0000 */
[----:B------:R-:W-:Y:S01]  /*5990*/  IMAD R155, R14, -0x60, RZ ;  /* 0xffffffa00e9b7824 */ /* 0x000fe200078e02ff */
[----:B------:R-:W-:Y:S01]  /*59a0*/  UIADD3 UR5, UR5, 0x2a840, URZ ;  /* 0x0002a84005057890 */ /* 0x000fe2000fffe03f */
[----:B------:R-:W-:-:S08]  /*59b0*/  UMOV UR11, UR54 ;  /* 0x00000036000b7c82 */ /* 0x000fd00008000000 */
[----:B------:R-:W-:Y:S01]  /*59c0*/  UISETP.NE.AND UP1, UPT, UR6, URZ, UPT ;  /* 0x0000003f0600728c */ /* 0x000fe2000bf25270 */
[----:B------:R-:W3:Y:S01]  /*59d0*/  S2UR UR6, SR_CgaCtaId ;  /* 0x00000000000679c3 */ /* 0x000ee20000008800 */
[----:B01----:R-:W-:-:S04]  /*59e0*/  VIADD R7, R23, UR4 ;  /* 0x0000000417077c36 */ /* 0x003fc80008000000 */
[----:B------:R-:W-:Y:S02]  /*59f0*/  PLOP3.LUT P1, PT, PT, PT, UP1, 0x80, 0x0 ;  /* 0x000000000000781c */ /* 0x000fe40003f2f018 */
[----:B------:R-:W-:-:S03]  /*5a00*/  PLOP3.LUT P2, PT, PT, PT, UP1, 0x80, 0x0 ;  /* 0x000000000000781c */ /* 0x000fc60003f4f018 */
[----:B------:R-:W-:-:S08]  /*5a10*/  @UP1 ULDC UR4, c[0x0][0x44c] ;  /* 0x0001130000041ab9 */ /* 0x000fd00000000800 */
[----:B--2---:R-:W-:Y:S01]  /*5a20*/  @P1 IMAD.HI.U32 R0, R7, UR4, RZ ;  /* 0x0000000407001c27 */ /* 0x004fe2000f8e00ff */
[----:B------:R-:W-:Y:S01]  /*5a30*/  @UP1 ULDC UR4, c[0x0][0x450] ;  /* 0x0001140000041ab9 */ /* 0x000fe20000000800 */
[----:B------:R-:W-:-:S03]  /*5a40*/  PLOP3.LUT P1, PT, PT, PT, UP0, 0x40, 0x0 ;  /* 0x000000000000781c */ /* 0x000fc60003f2e808 */
[----:B------:R-:W-:Y:S01]  /*5a50*/  @P2 SHF.R.U32.HI R7, RZ, UR4, R0 ;  /* 0x00000004ff072c19 */ /* 0x000fe20008011600 */
[----:B---3--:R-:W-:Y:S01]  /*5a60*/  UPRMT UR5, UR6, 0x654, UR5 ;  /* 0x0000065406057896 */ /* 0x008fe20008000005 */
[----:B------:R-:W-:Y:S01]  /*5a70*/  IADD3 R0, -R18, 0x1, R155 ;  /* 0x0000000112007810 */ /* 0x000fe20007ffe19b */
[----:B------:R-:W-:Y:S02]  /*5a80*/  ULOP3.LUT UR4, URZ, UR11, URZ, 0x33, !UPT ;  /* 0x0000000b3f047292 */ /* 0x000fe4000f8e333f */
[----:B------:R-:W0:Y:S01]  /*5a90*/  SHFL.IDX PT, R15, R7, RZ, 0x1c1f ;  /* 0x001c1fff070f7589 */ /* 0x000e2200000e0000 */
[----:B------:R-:W-:-:S04]  /*5aa0*/  IADD3 R0, -R17, R0, R16 ;  /* 0x0000000011007210 */ /* 0x000fc80007ffe110 */
[----:B------:R-:W-:Y:S01]  /*5ab0*/  SYNCS.ARRIVE.TRANS64.RED.A1T0 RZ, [UR5], RZ ;  /* 0x000000ffffff79a7 */ /* 0x000fe20008100405 */
[C---:B------:R-:W-:Y:S02]  /*5ac0*/  VIADD R2, R0.reuse, UR55 ;  /* 0x0000003700027c36 */ /* 0x040fe40008000000 */
[----:B------:R-:W-:Y:S02]  /*5ad0*/  VIADD R20, R0, UR4 ;  /* 0x0000000400147c36 */ /* 0x000fe40008000000 */
[----:B------:R-:W-:Y:S02]  /*5ae0*/  IMAD.IADD R0, R155, 0x1, -R18 ;  /* 0x000000019b007824 */ /* 0x000fe400078e0a12 */
[--C-:B0-----:R-:W-:Y:S02]  /*5af0*/  IMAD.IADD R136, R2, 0x1, R15.reuse ;  /* 0x0000000102887824 */ /* 0x101fe400078e020f */
[----:B------:R-:W-:Y:S01]  /*5b00*/  IMAD.IADD R8, R20, 0x1, R15 ;  /* 0x0000000114087824 */ /* 0x000fe200078e020f */
[----:B------:R-:W-:Y:S06]  /*5b10*/  @P1 BRA `(.L_x_1249) ;  /* 0x0000000000541947 */ /* 0x000fec0003800000 */
[----:B------:R-:W-:Y:S01]  /*5b20*/  IADD3 R15, -R17, R16, R15 ;  /* 0x00000010110f7210 */ /* 0x000fe20007ffe10f */
[----:B------:R-:W-:Y:S03]  /*5b30*/  BSSY B0, `(.L_x_1250) ;  /* 0x0000010000007945 */ /* 0x000fe60003800000 */
        /* <DEDUP_REMOVED lines=10> */
.L_x_1251:
[----:B------:R-:W-:-:S05]  /*5be0*/  IMAD.U32 R21, RZ, RZ, UR51 ;  /* 0x00000033ff157e24 */ /* 0x000fca000f8e00ff */
[----:B------:R-:W-:-:S13]  /*5bf0*/  ISETP.NE.AND P1, PT, R21, 0x1, PT ;  /* 0x000000011500780c */ /* 0x000fda0003f25270 */
[----:B------:R-:W0:Y:S02]  /*5c00*/  @P1 LDC.64 R10, c[0x0][0x9e8] ;  /* 0x00027a00ff0a1b82 */ /* 0x000e240000000a00 */
[----:B0-----:R-:W-:-:S05]  /*5c10*/  @P1 IMAD.HI.U32 R10, R15, R10, RZ ;  /* 0x0000000a0f0a1227 */ /* 0x001fca00078e00ff */
[----:B------:R-:W-:-:S07]  /*5c20*/  @P1 SHF.R.U32.HI R15, RZ, R11, R10 ;  /* 0x0000000bff0f1219 */ /* 0x000fce000001160a */
.L_x_1252:
[----:B------:R-:W-:Y:S05]  /*5c30*/  BSYNC B0 ;  /* 0x0000000000007941 */ /* 0x000fea0003800000 */
.L_x_1250:
[----:B------:R-:W-:-:S05]  /*5c40*/  IMAD R15, R15, R21, R0 ;  /* 0x000000150f0f7224 */ /* 0x000fca00078e0200 */
[----:B------:R-:W-:Y:S02]  /*5c50*/  VIADDMNMX R136, R15, R21, R136, PT ;  /* 0x000000150f887246 */ /* 0x000fe40003800188 */
[----:B------:R-:W-:-:S07]  /*5c60*/  VIMNMX R8, R8, R15, !PT ;  /* 0x0000000f08087248 */ /* 0x000fce0007fe0100 */
.L_x_1249:
[C---:B------:R-:W-:Y:S01]  /*5c70*/  ISETP.GE.AND P2, PT, R155.reuse, 0x9, PT ;  /* 0x000000099b00780c */ /* 0x040fe20003f46270 */
[----:B------:R-:W0:Y:S01]  /*5c80*/  SHFL.IDX PT, R7, R7, 0x1, 0x1c1f ;  /* 0x003c1f0007077f89 */ /* 0x000e2200000e0000 */
[C---:B------:R-:W-:Y:S01]  /*5c90*/  ISETP.GE.AND P1, PT, R155.reuse, 0x2, PT ;  /* 0x000000029b00780c */ /* 0x040fe20003f26270 */
[----:B------:R-:W-:Y:S01]  /*5ca0*/  UISETP.NE.AND UP0, UPT, UR61, URZ, UPT ;  /* 0x0000003f3d00728c */ /* 0x000fe2000bf05270 */
        /* <DEDUP_REMOVED lines=10> */
[----:B------:R-:W-:Y:S01]  /*5d50*/  ISETP.LT.OR P3, PT, R136, 0x11, P3 ;  /* 0x000000118800780c */ /* 0x000fe20001f61670 */
[--C-:B0-----:R-:W-:Y:S01]  /*5d60*/  IMAD.IADD R2, R2, 0x1, R7.reuse ;  /* 0x0000000102027824 */ /* 0x101fe200078e0207 */
[----:B------:R-:W-:Y:S01]  /*5d70*/  ISETP.GT.AND P4, PT, R8, 0x9, !P6 ;  /* 0x000000090800780c */ /* 0x000fe20007784270 */
[----:B------:R-:W-:Y:S01]  /*5d80*/  IMAD.IADD R20, R20, 0x1, R7 ;  /* 0x0000000114147824 */ /* 0x000fe200078e0207 */
[----:B------:R-:W-:Y:S02]  /*5d90*/  ISETP.GE.AND P5, PT, R155, 0x12, PT ;  /* 0x000000129b00780c */ /* 0x000fe40003fa6270 */
[----:B------:R-:W-:Y:S02]  /*5da0*/  FSEL R21, R96, -INF , !P3 ;  /* 0xff80000060157808 */ /* 0x000fe40005800000 */
[----:B------:R-:W-:Y:S02]  /*5db0*/  ISETP.LT.OR P4, PT, R136, 0xa, P4 ;  /* 0x0000000a8800780c */ /* 0x000fe40002781670 */
[----:B------:R-:W-:-:S02]  /*5dc0*/  ISETP.GT.AND P3, PT, R8, 0x11, !P5 ;  /* 0x000000110800780c */ /* 0x000fc40006f64270 */
[----:B------:R-:W-:Y:S02]  /*5dd0*/  FSEL R93, R93, -INF , !P4 ;  /* 0xff8000005d5d7808 */ /* 0x000fe40006000000 */
        /* <DEDUP_REMOVED lines=94> */
[----:B------:R-:W-:-:S04]  /*63c0*/  ISETP.LT.OR P6, PT, R136, 0x5a, P6 ;  /* 0x0000005a8800780c */ /* 0x000fc800037c1670 */
[----:B------:R-:W-:Y:S02]  /*63d0*/  FSEL R133, R133, -INF , !P6 ;  /* 0xff80000085857808 */ /* 0x000fe40007000000 */
[----:B------:R-:W-:-:S13]  /*63e0*/  PLOP3.LUT P6, PT, PT, PT, UP0, 0x40, 0x0 ;  /* 0x000000000000781c */ /* 0x000fda0003fce808 */
[----:B------:R-:W-:Y:S05]  /*63f0*/  @P6 BRA `(.L_x_1253) ;  /* 0x0000000000546947 */ /* 0x000fea0003800000 */
        /* <DEDUP_REMOVED lines=12> */
.L_x_1255:
[----:B------:R-:W-:-:S05]  /*64c0*/  IMAD.U32 R8, RZ, RZ, UR51 ;  /* 0x00000033ff087e24 */ /* 0x000fca000f8e00ff */
[----:B------:R-:W-:-:S13]  /*64d0*/  ISETP.NE.AND P6, PT, R8, 0x1, PT ;  /* 0x000000010800780c */ /* 0x000fda0003fc5270 */
[----:B------:R-:W0:Y:S02]  /*64e0*/  @P6 LDC.64 R10, c[0x0][0x9e8] ;  /* 0x00027a00ff0a6b82 */ /* 0x000e240000000a00 */
[----:B0-----:R-:W-:-:S05]  /*64f0*/  @P6 IMAD.HI.U32 R10, R7, R10, RZ ;  /* 0x0000000a070a6227 */ /* 0x001fca00078e00ff */
[----:B------:R-:W-:-:S07]  /*6500*/  @P6 SHF.R.U32.HI R7, RZ, R11, R10 ;  /* 0x0000000bff076219 */ /* 0x000fce000001160a */
.L_x_1256:
[----:B------:R-:W-:Y:S05]  /*6510*/  BSYNC B0 ;  /* 0x0000000000007941 */ /* 0x000fea0003800000 */
.L_x_1254:
[----:B------:R-:W-:-:S05]  /*6520*/  IMAD R7, R7, R8, R0 ;  /* 0x0000000807077224 */ /* 0x000fca00078e0200 */
[----:B------:R-:W-:Y:S02]  /*6530*/  VIADDMNMX R2, R7, R8, R2, PT ;  /* 0x0000000807027246 */ /* 0x000fe40003800102 */
[----:B------:R-:W-:-:S07]  /*6540*/  VIMNMX R20, R20, R7, !PT ;  /* 0x0000000714147248 */ /* 0x000fce0007fe0100 */
.L_x_1253:
[C---:B------:R-:W-:Y:S01]  /*6550*/  ISETP.GT.AND P1, PT, R20.reuse, 0x1, !P1 ;  /* 0x000000011400780c */ /* 0x040fe20004f24270 */
[----:B------:R-:W0:Y:S01]  /*6560*/  LDC R8, c[0x0][0x988] ;  /* 0x00026200ff087b82 */ /* 0x000e220000000800 */
        /* <DEDUP_REMOVED lines=64> */
[----:B------:R-:W-:-:S02]  /*6970*/  ISETP.NE.AND P2, PT, R154, RZ, PT ;  /* 0x000000ff9a00720c */ /* 0x000fc40003f45270 */
[----:B------:R-:W-:Y:S02]  /*6980*/  ISETP.GT.AND P1, PT, R20, 0x30, !P1 ;  /* 0x000000301400780c */ /* 0x000fe40004f24270 */
[----:B------:R-:W-:Y:S02]  /*6990*/  FMNMX.FTZ R0, R153, R0, !PT ;  /* 0x0000000099007209 */ /* 0x000fe40007810000 */
[----:B------:R-:W-:Y:S02]  /*69a0*/  ISETP.LT.OR P1, PT, R2, 0x31, P1 ;  /* 0x000000310200780c */ /* 0x000fe40000f21670 */
[----:B------:R-:W-:Y:S02]  /*69b0*/  FMNMX.FTZ R10, R133, R0, !PT ;  /* 0x00000000850a7209 */ /* 0x000fe40007810000 */
[----:B------:R-:W-:Y:S02]  /*69c0*/  FSEL R211, R114, -INF , !P1 ;  /* 0xff80000072d37808 */ /* 0x000fe40004800000 */
[----:B------:R-:W-:Y:S01]  /*69d0*/  ISETP.NE.AND P1, PT, R112, RZ, PT ;  /* 0x000000ff7000720c */ /* 0x000fe20003f25270 */
[----:B------:R-:W1:Y:S01]  /*69e0*/  SHFL.BFLY PT, R7, R10, 0x2, 0x1f ;  /* 0x0c401f000a077f89 */ /* 0x000e6200000e0000 */
[----:B------:R-:W-:-:S02]  /*69f0*/  ISETP.NE.AND P6, PT, R156, RZ, PT ;  /* 0x000000ff9c00720c */ /* 0x000fc40003fc5270 */
[C---:B------:R-:W-:Y:S02]  /*6a00*/  ISETP.GT.AND P1, PT, R20.reuse, 0x31, !P1 ;  /* 0x000000311400780c */ /* 0x040fe40004f24270 */
[----:B------:R-:W-:Y:S02]  /*6a10*/  ISETP.GT.AND P3, PT, R20, 0x50, !P3 ;  /* 0x000000501400780c */ /* 0x000fe40005f64270 */
[----:B------:R-:W-:Y:S02]  /*6a20*/  ISETP.LT.OR P1, PT, R2, 0x32, P1 ;  /* 0x000000320200780c */ /* 0x000fe40000f21670 */
[----:B------:R-:W-:Y:S02]  /*6a30*/  ISETP.GT.AND P4, PT, R20, 0x51, !P4 ;  /* 0x000000511400780c */ /* 0x000fe40006784270 */
[----:B------:R-:W-:Y:S02]  /*6a40*/  FSEL R115, R115, -INF , !P1 ;  /* 0xff80000073737808 */ /* 0x000fe40004800000 */
[----:B------:R-:W-:-:S02]  /*6a50*/  ISETP.NE.AND P1, PT, R146, RZ, PT ;  /* 0x000000ff9200720c */ /* 0x000fc40003f25270 */
[----:B------:R-:W-:Y:S02]  /*6a60*/  ISETP.LT.OR P3, PT, R2, 0x51, P3 ;  /* 0x000000510200780c */ /* 0x000fe40001f61670 */
[C---:B------:R-:W-:Y:S02]  /*6a70*/  ISETP.GT.AND P1, PT, R20.reuse, 0x38, !P1 ;  /* 0x000000381400780c */ /* 0x040fe40004f24270 */
[----:B------:R-:W-:Y:S02]  /*6a80*/  ISETP.GT.AND P5, PT, R20, 0x58, !P5 ;  /* 0x000000581400780c */ /* 0x000fe40006fa4270 */
[C---:B------:R-:W-:Y:S02]  /*6a90*/  ISETP.LT.OR P1, PT, R2.reuse, 0x39, P1 ;  /* 0x000000390200780c */ /* 0x040fe40000f21670 */
[----:B------:R-:W-:Y:S02]  /*6aa0*/  ISETP.LT.OR P4, PT, R2, 0x52, P4 ;  /* 0x000000520200780c */ /* 0x000fe40002781670 */
[----:B------:R-:W-:-:S02]  /*6ab0*/  FSEL R213, R118, -INF , !P1 ;  /* 0xff80000076d57808 */ /* 0x000fc40004800000 */
[----:B------:R-:W-:Y:S02]  /*6ac0*/  ISETP.NE.AND P1, PT, R116, RZ, PT ;  /* 0x000000ff7400720c */ /* 0x000fe40003f25270 */
[----:B-1----:R-:W-:Y:S02]  /*6ad0*/  FMNMX.FTZ R94, R10, R7, !PT ;  /* 0x000000070a5e7209 */ /* 0x002fe40007810000 */
[----:B------:R-:W-:Y:S02]  /*6ae0*/  ISETP.GT.AND P1, PT, R20, 0x39, !P1 ;  /* 0x000000391400780c */ /* 0x000fe40004f24270 */
[C---:B------:R-:W-:Y:S01]  /*6af0*/  ISETP.LT.OR P5, PT, R2.reuse, 0x59, P5 ;  /* 0x000000590200780c */ /* 0x040fe20002fa1670 */
[----:B------:R-:W1:Y:S01]  /*6b00*/  SHFL.BFLY PT, R7, R94, 0x1, 0x1f ;  /* 0x0c201f005e077f89 */ /* 0x000e6200000e0000 */
[----:B------:R-:W-:Y:S02]  /*6b10*/  ISETP.LT.OR P1, PT, R2, 0x3a, P1 ;  /* 0x0000003a0200780c */ /* 0x000fe40000f21670 */
[----:B------:R-:W-:-:S02]  /*6b20*/  FSEL R131, R131, -INF , !P4 ;  /* 0xff80000083837808 */ /* 0x000fc40006000000 */
[----:B------:R-:W-:Y:S02]  /*6b30*/  FSEL R119, R119, -INF , !P1 ;  /* 0xff80000077777808 */ /* 0x000fe40004800000 */
[----:B------:R-:W-:-:S04]  /*6b40*/  ISETP.NE.AND P1, PT, R148, RZ, PT ;  /* 0x000000ff9400720c */ /* 0x000fc80003f25270 */
        /* <DEDUP_REMOVED lines=8> */
[----:B------:R-:W-:Y:S01]  /*6bd0*/  ISETP.GT.AND P1, PT, R20, 0x48, !P6 ;  /* 0x000000481400780c */ /* 0x000fe20007724270 */
[----:B0-----:R-:W-:Y:S01]  /*6be0*/  FMUL.FTZ R0, R7, R8 ;  /* 0x0000000807007220 */ /* 0x001fe20000410000 */
[----:B------:R-:W-:Y:S02]  /*6bf0*/  ISETP.NE.AND P6, PT, R120, RZ, PT ;  /* 0x000000ff7800720c */ /* 0x000fe40003fc5270 */
[----:B------:R-:W-:Y:S02]  /*6c00*/  ISETP.LT.OR P1, PT, R2, 0x49, P1 ;  /* 0x000000490200780c */ /* 0x000fe40000f21670 */
[----:B------:R-:W-:Y:S02]  /*6c10*/  ISETP.GT.AND P2, PT, R20, 0x49, !P2 ;  /* 0x000000491400780c */ /* 0x000fe40005744270 */
[----:B------:R-:W-:Y:S02]  /*6c20*/  FSEL R217, R126, -INF , !P1 ;  /* 0xff8000007ed97808 */ /* 0x000fe40004800000 */
[----:B------:R-:W-:-:S02]  /*6c30*/  ISETP.GT.AND P1, PT, R20, RZ, !P6 ;  /* 0x000000ff1400720c */ /* 0x000fc40007724270 */
[C---:B------:R-:W-:Y:S02]  /*6c40*/  ISETP.LT.OR P2, PT, R2.reuse, 0x4a, P2 ;  /* 0x0000004a0200780c */ /* 0x040fe40001741670 */
[----:B------:R-:W-:Y:S02]  /*6c50*/  ISETP.LT.OR P1, PT, R2, 0x1, P1 ;  /* 0x000000010200780c */ /* 0x000fe40000f21670 */
[----:B------:R-:W-:Y:S02]  /*6c60*/  FSEL R127, R127, -INF , !P2 ;  /* 0xff8000007f7f7808 */ /* 0x000fe40005000000 */
[----:B------:R-:W-:Y:S02]  /*6c70*/  FSEL R90, R90, -INF , !P1 ;  /* 0xff8000005a5a7808 */ /* 0x000fe40004800000 */
[----:B------:R-:W-:Y:S02]  /*6c80*/  FSETP.NEU.FTZ.AND P1, PT, R7, -INF , PT ;  /* 0xff8000000700780b */ /* 0x000fe40003f3d000 */
[----:B------:R-:W-:-:S02]  /*6c90*/  FMNMX.FTZ R10, R90, R13, !PT ;  /* 0x0000000d5a0a7209 */ /* 0x000fc40007810000 */
[----:B------:R-:W-:Y:S02]  /*6ca0*/  FSEL R0, R0, RZ, P1 ;  /* 0x000000ff00007208 */ /* 0x000fe40000800000 */
[----:B------:R-:W-:Y:S02]  /*6cb0*/  FMNMX.FTZ R10, R91, R10, !PT ;  /* 0x0000000a5b0a7209 */ /* 0x000fe40007810000 */
[----:B------:R-:W-:Y:S01]  /*6cc0*/  ISETP.NE.AND P6, PT, R88, RZ, PT ;  /* 0x000000ff5800720c */ /* 0x000fe20003fc5270 */
[--C-:B------:R-:W-:Y:S01]  /*6cd0*/  FFMA.FTZ R152, R21, R8, -R0.reuse ;  /* 0x0000000815987223 */ /* 0x100fe20000010800 */
[----:B------:R-:W-:Y:S01]  /*6ce0*/  FMNMX.FTZ R10, R11, R10, !PT ;  /* 0x0000000a0b0a7209 */ /* 0x000fe20007810000 */
[-CC-:B------:R-:W-:Y:S01]  /*6cf0*/  FFMA.FTZ R21, R97, R8.reuse, -R0.reuse ;  /* 0x0000000861157223 */ /* 0x180fe20000010800 */
[----:B------:R-:W-:Y:S01]  /*6d00*/  FSEL R97, R130, -INF , !P3 ;  /* 0xff80000082617808 */ /* 0x000fe20005800000 */
[--C-:B------:R-:W-:Y:S01]  /*6d10*/  FFMA.FTZ R154, R137, R8, -R0.reuse ;  /* 0x00000008899a7223 */ /* 0x100fe20000010800 */
[----:B------:R-:W-:Y:S01]  /*6d20*/  FMNMX.FTZ R10, R95, R10, !PT ;  /* 0x0000000a5f0a7209 */ /* 0x000fe20007810000 */
[-CC-:B------:R-:W-:Y:S01]  /*6d30*/  FFMA.FTZ R148, R139, R8.reuse, -R0.reuse ;  /* 0x000000088b947223 */ /* 0x180fe20000010800 */
        /* <DEDUP_REMOVED lines=23> */
[-CC-:B------:R-:W-:Y:S01]  /*6eb0*/  FFMA.FTZ R219, R219, R8.reuse, -R0.reuse ;  /* 0x00000008dbdb7223 */ /* 0x180fe20000010800 */
[-CC-:B------:R-:W-:Y:S01]  /*6ec0*/  FFMA.FTZ R150, R141, R8.reuse, -R0.reuse ;  /* 0x000000088d967223 */ /* 0x180fe20000010800 */
[--C-:B------:R-:W-:Y:S01]  /*6ed0*/  FFMA.FTZ R144, R143, R8, -R0.reuse ;  /* 0x000000088f907223 */ /* 0x100fe20000010800 */
[----:B------:R-:W-:Y:S01]  /*6ee0*/  FMNMX.FTZ R10, R209, R10, !PT ;  /* 0x0000000ad10a7209 */ /* 0x000fe20007810000 */
[-CC-:B------:R-:W-:Y:S01]  /*6ef0*/  FFMA.FTZ R146, R145, R8.reuse, -R0.reuse ;  /* 0x0000000891927223 */ /* 0x180fe20000010800 */
[-CC-:B------:R-:W-:Y:S01]  /*6f00*/  FFMA.FTZ R140, R147, R8.reuse, -R0.reuse ;  /* 0x00000008938c7223 */ /* 0x180fe20000010800 */
[--C-:B------:R-:W-:Y:S01]  /*6f10*/  FFMA.FTZ R142, R149, R8, -R0.reuse ;  /* 0x00000008958e7223 */ /* 0x100fe20000010800 */
[----:B------:R-:W-:Y:S01]  /*6f20*/  FMNMX.FTZ R10, R111, R10, !PT ;  /* 0x0000000a6f0a7209 */ /* 0x000fe20007810000 */
[-CC-:B------:R-:W-:Y:S01]  /*6f30*/  FFMA.FTZ R136, R151, R8.reuse, -R0.reuse ;  /* 0x0000000897887223 */ /* 0x180fe20000010800 */
[-CC-:B------:R-:W-:Y:S01]  /*6f40*/  FFMA.FTZ R138, R153, R8.reuse, -R0.reuse ;  /* 0x00000008998a7223 */ /* 0x180fe20000010800 */
[----:B------:R-:W-:Y:S01]  /*6f50*/  FFMA.FTZ R125, R133, R8, -R0 ;  /* 0x00000008857d7223 */ /* 0x000fe20000010800 */
[----:B------:R-:W-:Y:S01]  /*6f60*/  FMNMX.FTZ R10, R211, R10, !PT ;  /* 0x0000000ad30a7209 */ /* 0x000fe20007810000 */
[----:B------:R-:W-:Y:S01]  /*6f70*/  FMUL.FTZ R0, R129, R8 ;  /* 0x0000000881007220 */ /* 0x000fe20000410000 */
[----:B------:R-:W-:Y:S02]  /*6f80*/  MUFU.EX2 R219, R219 ;  /* 0x000000db00db7308 */ /* 0x000fe40000000800 */
[----:B------:R-:W-:-:S04]  /*6f90*/  FMNMX.FTZ R10, R115, R10, !PT ;  /* 0x0000000a730a7209 */ /* 0x000fc80007810000 */
[----:B------:R-:W-:Y:S02]  /*6fa0*/  FMNMX.FTZ R10, R213, R10, !PT ;  /* 0x0000000ad50a7209 */ /* 0x000fe40007810000 */
[----:B------:R-:W0:Y:S02]  /*6fb0*/  MUFU.EX2 R0, R0 ;  /* 0x0000000000007308 */ /* 0x000e240000000800 */
[----:B------:R-:W-:-:S04]  /*6fc0*/  FMNMX.FTZ R10, R119, R10, !PT ;  /* 0x0000000a770a7209 */ /* 0x000fc80007810000 */
[----:B------:R-:W-:Y:S02]  /*6fd0*/  FMNMX.FTZ R10, R215, R10, !PT ;  /* 0x0000000ad70a7209 */ /* 0x000fe40007810000 */
[----:B------:R-:W1:Y:S02]  /*6fe0*/  MUFU.EX2 R156, R156 ;  /* 0x0000009c009c7308 */ /* 0x000e640000000800 */
[----:B------:R-:W-:-:S04]  /*6ff0*/  FMNMX.FTZ R10, R123, R10, !PT ;  /* 0x0000000a7b0a7209 */ /* 0x000fc80007810000 */
[----:B------:R-:W-:Y:S02]  /*7000*/  FMNMX.FTZ R10, R217, R10, !PT ;  /* 0x0000000ad90a7209 */ /* 0x000fe40007810000 */
[----:B------:R-:W2:Y:S02]  /*7010*/  MUFU.EX2 R158, R158 ;  /* 0x0000009e009e7308 */ /* 0x000ea40000000800 */
[----:B------:R-:W-:-:S04]  /*7020*/  FMNMX.FTZ R10, R127, R10, !PT ;  /* 0x0000000a7f0a7209 */ /* 0x000fc80007810000 */
[----:B------:R-:W-:Y:S02]  /*7030*/  FMNMX.FTZ R10, R97, R10, !PT ;  /* 0x0000000a610a7209 */ /* 0x000fe40007810000 */
[----:B------:R-:W3:Y:S02]  /*7040*/  MUFU.EX2 R89, R89 ;  /* 0x0000005900597308 */ /* 0x000ee40000000800 */
[----:B------:R-:W-:-:S04]  /*7050*/  FMNMX.FTZ R10, R131, R10, !PT ;  /* 0x0000000a830a7209 */ /* 0x000fc80007810000 */
[----:B------:R-:W-:Y:S02]  /*7060*/  FMNMX.FTZ R10, R137, R10, !PT ;  /* 0x0000000a890a7209 */ /* 0x000fe40007810000 */
[----:B------:R-:W4:Y:S02]  /*7070*/  MUFU.EX2 R152, R152 ;  /* 0x0000009800987308 */ /* 0x000f240000000800 */
[----:B------:R-:W-:-:S05]  /*7080*/  FMNMX.FTZ R10, R135, R10, !PT ;  /* 0x0000000a870a7209 */ /* 0x000fca0007810000 */
[----:B------:R-:W5:Y:S01]  /*7090*/  SHFL.BFLY PT, R139, R10, 0x2, 0x1f ;  /* 0x0c401f000a8b7f89 */ /* 0x000f6200000e0000 */
[----:B------:R-:W-:Y:S08]  /*70a0*/  MUFU.EX2 R21, R21 ;  /* 0x0000001500157308 */ /* 0x000ff00000000800 */
[----:B------:R-:W-:Y:S08]  /*70b0*/  MUFU.EX2 R154, R154 ;  /* 0x0000009a009a7308 */ /* 0x000ff00000000800 */
[----:B------:R-:W-:Y:S01]  /*70c0*/  MUFU.EX2 R15, R15 ;  /* 0x0000000f000f7308 */ /* 0x000fe20000000800 */
[----:B-----5:R-:W-:-:S07]  /*70d0*/  FMNMX.FTZ R139, R10, R139, !PT ;  /* 0x0000008b0a8b7209 */ /* 0x020fce0007810000 */
[----:B------:R-:W-:Y:S01]  /*70e0*/  MUFU.EX2 R148, R148 ;  /* 0x0000009400947308 */ /* 0x000fe20000000800 */
[----:B------:R-:W5:Y:S07]  /*70f0*/  SHFL.BFLY PT, R10, R139, 0x1, 0x1f ;  /* 0x0c201f008b0a7f89 */ /* 0x000f6e00000e0000 */
[----:B------:R-:W-:Y:S08]  /*7100*/  MUFU.EX2 R93, R93 ;  /* 0x0000005d005d7308 */ /* 0x000ff00000000800 */
[----:B------:R-:W-:Y:S08]  /*7110*/  MUFU.EX2 R150, R150 ;  /* 0x0000009600967308 */ /* 0x000ff00000000800 */
[----:B------:R-:W-:Y:S01]  /*7120*/  MUFU.EX2 R101, R101 ;  /* 0x0000006500657308 */ /* 0x000fe20000000800 */
[----:B-----5:R-:W-:-:S04]  /*7130*/  FMNMX.FTZ R10, R139, R10, !PT ;  /* 0x0000000a8b0a7209 */ /* 0x020fc80007810000 */
[C---:B------:R-:W-:Y:S01]  /*7140*/  FSETP.NEU.FTZ.AND P1, PT, R10.reuse, -INF , PT ;  /* 0xff8000000a00780b */ /* 0x040fe20003f3d000 */
[C---:B------:R-:W-:Y:S02]  /*7150*/  FMUL.FTZ R12, R10.reuse, R8 ;  /* 0x000000080a0c7220 */ /* 0x040fe40000410000 */
[----:B------:R-:W-:Y:S01]  /*7160*/  MUFU.EX2 R144, R144 ;  /* 0x0000009000907308 */ /* 0x000fe20000000800 */
[----:B------:R-:W-:Y:S02]  /*7170*/  FSEL R2, R10, RZ, P1 ;  /* 0x000000ff0a027208 */ /* 0x000fe40000800000 */
[----:B------:R-:W-:-:S03]  /*7180*/  FSEL R12, R12, RZ, P1 ;  /* 0x000000ff0c0c7208 */ /* 0x000fc60000800000 */
[----:B------:R-:W-:Y:S02]  /*7190*/  FADD.FTZ R13, -R2, R13 ;  /* 0x0000000d020d7221 */ /* 0x000fe40000010100 */
[----:B------:R-:W-:Y:S01]  /*71a0*/  MUFU.EX2 R105, R105 ;  /* 0x0000006900697308 */ /* 0x000fe20000000800 */
[-CC-:B------:R-:W-:Y:S01]  /*71b0*/  FFMA.FTZ R129, R90, R8.reuse, -R12.reuse ;  /* 0x000000085a817223 */ /* 0x180fe2000001080c */
[-CC-:B------:R-:W-:Y:S01]  /*71c0*/  FFMA.FTZ R20, R91, R8.reuse, -R12.reuse ;  /* 0x000000085b147223 */ /* 0x180fe2000001080c */
[-C--:B------:R-:W-:Y:S01]  /*71d0*/  FMUL.FTZ R13, R13, R8.reuse ;  /* 0x000000080d0d7220 */ /* 0x080fe20000410000 */
[-CC-:B------:R-:W-:Y:S01]  /*71e0*/  FFMA.FTZ R11, R11, R8.reuse, -R12.reuse ;  /* 0x000000080b0b7223 */ /* 0x180fe2000001080c */
[-CC-:B------:R-:W-:Y:S01]  /*71f0*/  FFMA.FTZ R88, R95, R8.reuse, -R12.reuse ;  /* 0x000000085f587223 */ /* 0x180fe2000001080c */
[-CC-:B------:R-:W-:Y:S01]  /*7200*/  FFMA.FTZ R153, R155, R8.reuse, -R12.reuse ;  /* 0x000000089b997223 */ /* 0x180fe2000001080c */
[--C-:B------:R-:W-:Y:S01]  /*7210*/  FFMA.FTZ R90, R99, R8, -R12.reuse ;  /* 0x00000008635a7223 */ /* 0x100fe2000001080c */
[----:B------:R-:W-:Y:S01]  /*7220*/  MUFU.EX2 R129, R129 ;  /* 0x0000008100817308 */ /* 0x000fe20000000800 */
[----:B0-----:R-:W-:Y:S01]  /*7230*/  FFMA.FTZ R91, R0, R6, R219 ;  /* 0x00000006005b7223 */ /* 0x001fe200000100db */
[-CC-:B------:R-:W-:Y:S01]  /*7240*/  FFMA.FTZ R155, R157, R8.reuse, -R12.reuse ;  /* 0x000000089d9b7223 */ /* 0x180fe2000001080c */
[-CC-:B------:R-:W-:Y:S01]  /*7250*/  FFMA.FTZ R92, R103, R8.reuse, -R12.reuse ;  /* 0x00000008675c7223 */ /* 0x180fe2000001080c */
[-CC-:B------:R-:W-:Y:S01]  /*7260*/  FFMA.FTZ R149, R159, R8.reuse, -R12.reuse ;  /* 0x000000089f957223 */ /* 0x180fe2000001080c */
[----:B-1----:R-:W-:Y:S01]  /*7270*/  FADD.FTZ R91, R156, R91 ;  /* 0x0000005b9c5b7221 */ /* 0x002fe20000010000 */
[-CC-:B------:R-:W-:Y:S01]  /*7280*/  FFMA.FTZ R94, R107, R8.reuse, -R12.reuse ;  /* 0x000000086b5e7223 */ /* 0x180fe2000001080c */
[-CC-:B------:R-:W-:Y:S01]  /*7290*/  FFMA.FTZ R151, R209, R8.reuse, -R12.reuse ;  /* 0x00000008d1977223 */ /* 0x180fe2000001080c */
[----:B------:R3:W0:Y:S01]  /*72a0*/  MUFU.EX2 R2, R13 ;  /* 0x0000000d00027308 */ /* 0x0006220000000800 */
[----:B--2---:R-:W-:Y:S01]  /*72b0*/  FADD.FTZ R102, R158, R91 ;  /* 0x0000005b9e667221 */ /* 0x004fe20000010000 */
[-CC-:B------:R-:W-:Y:S01]  /*72c0*/  FFMA.FTZ R96, R111, R8.reuse, -R12.reuse ;  /* 0x000000086f607223 */ /* 0x180fe2000001080c */
[-CC-:B------:R-:W-:Y:S01]  /*72d0*/  FFMA.FTZ R145, R211, R8.reuse, -R12.reuse ;  /* 0x00000008d3917223 */ /* 0x180fe2000001080c */
[-CC-:B------:R-:W-:Y:S01]  /*72e0*/  FFMA.FTZ R98, R115, R8.reuse, -R12.reuse ;  /* 0x0000000873627223 */ /* 0x180fe2000001080c */
[-CC-:B------:R-:W-:Y:S01]  /*72f0*/  FFMA.FTZ R147, R213, R8.reuse, -R12.reuse ;  /* 0x00000008d5937223 */ /* 0x180fe2000001080c */
[-CC-:B------:R-:W-:Y:S01]  /*7300*/  FFMA.FTZ R100, R119, R8.reuse, -R12.reuse ;  /* 0x0000000877647223 */ /* 0x180fe2000001080c */
[-C--:B------:R-:W-:Y:S01]  /*7310*/  FFMA.FTZ R141, R215, R8.reuse, -R12 ;  /* 0x00000008d78d7223 */ /* 0x080fe2000001080c */
[----:B------:R-:W1:Y:S01]  /*7320*/  MUFU.EX2 R20, R20 ;  /* 0x0000001400147308 */ /* 0x000e620000000800 */
[----:B---3--:R-:W-:Y:S01]  /*7330*/  FADD.FTZ R13, R89, R102 ;  /* 0x00000066590d7221 */ /* 0x008fe20000010000 */
[-CC-:B------:R-:W-:Y:S01]  /*7340*/  FFMA.FTZ R143, R217, R8.reuse, -R12.reuse ;  /* 0x00000008d98f7223 */ /* 0x180fe2000001080c */
[-CC-:B------:R-:W-:Y:S01]  /*7350*/  FFMA.FTZ R97, R97, R8.reuse, -R12.reuse ;  /* 0x0000000861617223 */ /* 0x180fe2000001080c */
[-CC-:B------:R-:W-:Y:S01]  /*7360*/  FFMA.FTZ R131, R131, R8.reuse, -R12.reuse ;  /* 0x0000000883837223 */ /* 0x180fe2000001080c */
[----:B----4-:R-:W-:Y:S01]  /*7370*/  FADD.FTZ R102, R152, R13 ;  /* 0x0000000d98667221 */ /* 0x010fe20000010000 */
[----:B------:R-:W-:-:S02]  /*7380*/  FFMA.FTZ R137, R137, R8, -R12 ;  /* 0x0000000889897223 */ /* 0x000fc4000001080c */
[----:B------:R-:W2:Y:S01]  /*7390*/  MUFU.EX2 R11, R11 ;  /* 0x0000000b000b7308 */ /* 0x000ea20000000800 */
[----:B0-----:R-:W-:Y:S01]  /*73a0*/  FFMA.FTZ R3, R2, R3, R129 ;  /* 0x0000000302037223 */ /* 0x001fe20000010081 */
[----:B------:R-:W-:Y:S01]  /*73b0*/  FADD.FTZ R13, R21, R102 ;  /* 0x00000066150d7221 */ /* 0x000fe20000010000 */
[----:B------:R-:W-:-:S03]  /*73c0*/  FFMA.FTZ R102, R123, R8, -R12 ;  /* 0x000000087b667223 */ /* 0x000fc6000001080c */
[----:B------:R-:W-:Y:S02]  /*73d0*/  FADD.FTZ R104, R154, R13 ;  /* 0x0000000d9a687221 */ /* 0x000fe40000010000 */
[----:B------:R-:W0:Y:S01]  /*73e0*/  MUFU.EX2 R88, R88 ;  /* 0x0000005800587308 */ /* 0x000e220000000800 */
[----:B-1----:R-:W-:Y:S01]  /*73f0*/  FADD.FTZ R6, R20, R3 ;  /* 0x0000000314067221 */ /* 0x002fe20000010000 */
[----:B------:R-:W-:-:S04]  /*7400*/  FADD.FTZ R13, R15, R104 ;  /* 0x000000680f0d7221 */ /* 0x000fc80000010000 */
[----:B------:R-:W-:Y:S02]  /*7410*/  FADD.FTZ R104, R148, R13 ;  /* 0x0000000d94687221 */ /* 0x000fe40000010000 */
[----:B------:R-:W1:Y:S01]  /*7420*/  MUFU.EX2 R153, R153 ;  /* 0x0000009900997308 */ /* 0x000e620000000800 */
[----:B--2---:R-:W-:Y:S01]  /*7430*/  FADD.FTZ R3, R11, R6 ;  /* 0x000000060b037221 */ /* 0x004fe20000010000 */
[----:B------:R-:W-:Y:S01]  /*7440*/  FADD.FTZ R13, R93, R104 ;  /* 0x000000685d0d7221 */ /* 0x000fe20000010000 */
[-CC-:B------:R-:W-:Y:S01]  /*7450*/  FFMA.FTZ R104, R127, R8.reuse, -R12.reuse ;  /* 0x000000087f687223 */ /* 0x180fe2000001080c */
[----:B------:R-:W-:Y:S02]  /*7460*/  FFMA.FTZ R12, R135, R8, -R12 ;  /* 0x00000008870c7223 */ /* 0x000fe4000001080c */
[----:B------:R-:W-:Y:S02]  /*7470*/  FADD.FTZ R106, R150, R13 ;  /* 0x0000000d966a7221 */ /* 0x000fe40000010000 */
[----:B------:R-:W2:Y:S01]  /*7480*/  MUFU.EX2 R90, R90 ;  /* 0x0000005a005a7308 */ /* 0x000ea20000000800 */
[----:B0-----:R-:W-:Y:S01]  /*7490*/  FADD.FTZ R6, R88, R3 ;  /* 0x0000000358067221 */ /* 0x001fe20000010000 */
[----:B------:R-:W-:-:S04]  /*74a0*/  FADD.FTZ R13, R101, R106 ;  /* 0x0000006a650d7221 */ /* 0x000fc80000010000 */
[----:B------:R-:W-:Y:S02]  /*74b0*/  FADD.FTZ R106, R144, R13 ;  /* 0x0000000d906a7221 */ /* 0x000fe40000010000 */
[----:B------:R-:W0:Y:S01]  /*74c0*/  MUFU.EX2 R155, R155 ;  /* 0x0000009b009b7308 */ /* 0x000e220000000800 */
[----:B-1----:R-:W-:Y:S01]  /*74d0*/  FADD.FTZ R3, R153, R6 ;  /* 0x0000000699037221 */ /* 0x002fe20000010000 */
[----:B------:R-:W-:-:S06]  /*74e0*/  FADD.FTZ R13, R105, R106 ;  /* 0x0000006a690d7221 */ /* 0x000fcc0000010000 */
        /* <DEDUP_REMOVED lines=58> */
.L_x_1257:
[----:B------:R-:W0:Y:S01]  /*7890*/  S2UR UR4, SR_CgaCtaId ;  /* 0x00000000000479c3 */ /* 0x000e220000008800 */
[----:B------:R-:W-:Y:S01]  /*78a0*/  UIADD3 UR10, UR10, 0x2a860, URZ ;  /* 0x0002a8600a0a7890 */ /* 0x000fe2000fffe03f */
[----:B------:R-:W-:Y:S01]  /*78b0*/  ISETP.GT.AND P1, PT, R14, UR50, PT ;  /* 0x000000320e007c0c */ /* 0x000fe2000bf24270 */
[----:B------:R-:W-:Y:S01]  /*78c0*/  UMOV UR7, UR38 ;  /* 0x0000002600077c82 */ /* 0x000fe20008000000 */
[----:B------:R-:W-:Y:S01]  /*78d0*/  F2FP.BF16.F32.PACK_AB R139, R12, R110 ;  /* 0x0000006e0c8b723e */ /* 0x000fe200000010ff */
[----:B------:R-:W-:Y:S01]  /*78e0*/  VIADD R14, R14, 0xffffffff ;  /* 0xffffffff0e0e7836 */ /* 0x000fe20000000000 */
        /* <DEDUP_REMOVED lines=10> */
[----:B------:R-:W-:Y:S01]  /*7990*/  F2FP.BF16.F32.PACK_AB R148, R93, R148 ;  /* 0x000000945d94723e */ /* 0x000fe200000010ff */
[----:B0-----:R-:W-:Y:S01]  /*79a0*/  UPRMT UR10, UR4, 0x654, UR10 ;  /* 0x00000654040a7896 */ /* 0x001fe2000800000a */
[----:B------:R-:W-:-:S02]  /*79b0*/  F2FP.BF16.F32.PACK_AB R149, R94, R149 ;  /* 0x000000955e95723e */ /* 0x000fc400000010ff */
[----:B------:R-:W-:Y:S01]  /*79c0*/  UMOV UR4, UR39 ;  /* 0x0000002700047c82 */ /* 0x000fe20008000000 */
[----:B------:R-:W-:Y:S02]  /*79d0*/  F2FP.BF16.F32.PACK_AB R150, R101, R150 ;  /* 0x000000966596723e */ /* 0x000fe400000010ff */
[----:B------:R-:W-:Y:S02]  /*79e0*/  F2FP.BF16.F32.PACK_AB R151, R96, R151 ;  /* 0x000000976097723e */ /* 0x000fe400000010ff */
[----:B------:R-:W-:Y:S01]  /*79f0*/  F2FP.BF16.F32.PACK_AB R144, R105, R144 ;  /* 0x000000906990723e */ /* 0x000fe200000010ff */
[----:B------:R-:W-:Y:S01]  /*7a00*/  SYNCS.ARRIVE.TRANS64.RED.A1T0 RZ, [UR10], RZ ;  /* 0x000000ffffff79a7 */ /* 0x000fe2000810040a */
        /* <DEDUP_REMOVED lines=11> */
.L_x_1239:
[----:B------:R-:W-:Y:S01]  /*7ac0*/  R2UR UR5, R19 ;  /* 0x00000000130572ca */ /* 0x000fe200000e0000 */
[----:B------:R-:W-:Y:S01]  /*7ad0*/  UISETP.NE.AND UP0, UPT, UR61, URZ, UPT ;  /* 0x0000003f3d00728c */ /* 0x000fe2000bf05270 */
[----:B------:R-:W-:Y:S02]  /*7ae0*/  R2UR UR4, R22 ;  /* 0x00000000160472ca */ /* 0x000fe400000e0000 */
[----:B------:R-:W-:-:S03]  /*7af0*/  IADD3 R11, R16, 0x1, -R17 ;  /* 0x00000001100b7810 */ /* 0x000fc60007ffe811 */
[----:B------:R-:W-:Y:S02]  /*7b00*/  PLOP3.LUT P1, PT, PT, PT, UP0, 0x40, 0x0 ;  /* 0x000000000000781c */ /* 0x000fe40003f2e808 */
[----:B------:R-:W-:-:S04]  /*7b10*/  R2UR UR7, R11 ;  /* 0x000000000b0772ca */ /* 0x000fc800000e0000 */
[----:B------:R-:W-:Y:S02]  /*7b20*/  UISETP.NE.AND UP1, UPT, UR5, URZ, UPT ;  /* 0x0000003f0500728c */ /* 0x000fe4000bf25270 */
[----:B------:R-:W-:-:S09]  /*7b30*/  UIADD3 UR6, UR4, 0x7f, URZ ;  /* 0x0000007f04067890 */ /* 0x000fd2000fffe03f */
[----:B------:R-:W-:Y:S01]  /*7b40*/  @UP1 ULDC UR4, c[0x0][0x44c] ;  /* 0x0001130000041ab9 */ /* 0x000fe20000000800 */
[----:B------:R-:W-:Y:S01]  /*7b50*/  @UP1 ULDC UR10, c[0x0][0x450] ;  /* 0x00011400000a1ab9 */ /* 0x000fe20000000800 */
[----:B------:R-:W-:-:S04]  /*7b60*/  UIMAD.WIDE.U32 UR4, UR6, UR4, URZ ;  /* 0x00000004060472a5 */ /* 0x000fc8000f8e003f */
[----:B------:R-:W-:-:S04]  /*7b70*/  @UP1 USHF.R.U32.HI UR6, URZ, UR10, UR5 ;  /* 0x0000000a3f061299 */ /* 0x000fc80008011605 */
[----:B------:R-:W-:-:S04]  /*7b80*/  UIADD3 UR6, UR7, UR6, URZ ;  /* 0x0000000607067290 */ /* 0x000fc8000fffe03f */
[----:B------:R-:W-:Y:S01]  /*7b90*/  UIADD3 UR11, UR6, -UR11, URZ ;  /* 0x8000000b060b7290 */ /* 0x000fe2000fffe03f */
[----:B------:R-:W-:Y:S11]  /*7ba0*/  @P1 BRA `(.L_x_1259) ;  /* 0x0000000000501947 */ /* 0x000ff60003800000 */
[----:B------:R-:W-:Y:S02]  /*7bb0*/  UMOV UR10, UR6 ;  /* 0x00000006000a7c82 */ /* 0x000fe40008000000 */
[----:B------:R-:W-:-:S06]  /*7bc0*/  UISETP.GT.AND UP0, UPT, UR10, -0x1, UPT ;  /* 0xffffffff0a00788c */ /* 0x000fcc000bf04270 */
[----:B------:R-:W-:-:S13]  /*7bd0*/  PLOP3.LUT P1, PT, PT, PT, UP0, 0x80, 0x0 ;  /* 0x000000000000781c */ /* 0x000fda0003f2f008 */
[----:B------:R-:W-:Y:S05]  /*7be0*/  @P1 BRA `(.L_x_1260) ;  /* 0x0000000000201947 */ /* 0x000fea0003800000 */
[----:B------:R-:W-:Y:S01]  /*7bf0*/  ULDC UR14, c[0x0][0x9e4] ;  /* 0x00027900000e7ab9 */ /* 0x000fe20000000800 */
[----:B------:R-:W-:Y:S02]  /*7c00*/  ULOP3.LUT UR10, URZ, UR10, URZ, 0x33, !UPT ;  /* 0x0000000a3f0a7292 */ /* 0x000fe4000f8e333f */
[----:B------:R-:W-:-:S11]  /*7c10*/  UISETP.NE.AND UP0, UPT, UR14, 0x1, UPT ;  /* 0x000000010e00788c */ /* 0x000fd6000bf05270 */
[----:B------:R-:W-:Y:S02]  /*7c20*/  @UP0 ULDC.64 UR4, c[0x0][0x9e8] ;  /* 0x00027a0000040ab9 */ /* 0x000fe40000000a00 */
[----:B------:R-:W-:-:S04]  /*7c30*/  UIMAD.WIDE.U32 UR6, UR10, UR4, URZ ;  /* 0x000000040a0672a5 */ /* 0x000fc8000f8e003f */
[----:B------:R-:W-:-:S04]  /*7c40*/  @UP0 USHF.R.U32.HI UR10, URZ, UR5, UR7 ;  /* 0x000000053f0a0299 */ /* 0x000fc80008011607 */
[----:B------:R-:W-:Y:S01]  /*7c50*/  ULOP3.LUT UR10, URZ, UR10, URZ, 0x33, !UPT ;  /* 0x0000000a3f0a7292 */ /* 0x000fe2000f8e333f */
[----:B------:R-:W-:Y:S11]  /*7c60*/  BRA `(.L_x_1261) ;  /* 0x0000000000147947 */ /* 0x000ff60003800000 */
.L_x_1260:
[----:B------:R-:W-:Y:S02]  /*7c70*/  ULDC UR14, c[0x0][0x9e4] ;  /* 0x00027900000e7ab9 */ /* 0x000fe40000000800 */
[----:B------:R-:W-:-:S11]  /*7c80*/  UISETP.NE.AND UP0, UPT, UR14, 0x1, UPT ;  /* 0x000000010e00788c */ /* 0x000fd6000bf05270 */
[----:B------:R-:W-:Y:S02]  /*7c90*/  @UP0 ULDC.64 UR4, c[0x0][0x9e8] ;  /* 0x00027a0000040ab9 */ /* 0x000fe40000000a00 */
[----:B------:R-:W-:-:S04]  /*7ca0*/  UIMAD.WIDE.U32 UR6, UR10, UR4, URZ ;  /* 0x000000040a0672a5 */ /* 0x000fc8000f8e003f */
[----:B------:R-:W-:-:S12]  /*7cb0*/  @UP0 USHF.R.U32.HI UR10, URZ, UR5, UR7 ;  /* 0x000000053f0a0299 */ /* 0x000fd80008011607 */
.L_x_1261:
[----:B------:R-:W-:-:S04]  /*7cc0*/  UIMAD UR10, UR10, UR14, URZ ;  /* 0x0000000e0a0a72a4 */ /* 0x000fc8000f8e023f */
[----:B------:R-:W-:-:S04]  /*7cd0*/  UISETP.LT.AND UP0, UPT, UR11, UR10, UPT ;  /* 0x0000000a0b00728c */ /* 0x000fc8000bf01270 */
[----:B------:R-:W-:-:S12]  /*7ce0*/  USEL UR11, UR11, UR10, !UP0 ;  /* 0x0000000a0b0b7287 */ /* 0x000fd8000c000000 */
.L_x_1259:
[----:B------:R-:W-:Y:S01]  /*7cf0*/  UIADD3 UR4, UR11, 0x5f, URZ ;  /* 0x0000005f0b047890 */ /* 0x000fe2000fffe03f */
[----:B------:R-:W-:-:S03]  /*7d00*/  R2UR UR6, R161 ;  /* 0x00000000a10672ca */ /* 0x000fc600000e0000 */
[----:B------:R-:W-:-:S04]  /*7d10*/  UIMAD.WIDE UR4, UR4, 0x2aaaaaab, URZ ;  /* 0x2aaaaaab040478a5 */ /* 0x000fc8000f8e023f */
[----:B------:R-:W-:-:S04]  /*7d20*/  USHF.R.U32.HI UR4, URZ, 0x1f, UR5 ;  /* 0x0000001f3f047899 */ /* 0x000fc80008011605 */
[----:B------:R-:W-:-:S04]  /*7d30*/  ULEA.HI.SX32 UR4, UR5, UR4, 0x1c ;  /* 0x0000000405047291 */ /* 0x000fc8000f8fe23f */
[----:B------:R-:W-:-:S04]  /*7d40*/  UISETP.LT.AND UP0, UPT, UR6, UR4, UPT ;  /* 0x000000040600728c */ /* 0x000fc8000bf01270 */
[----:B------:R-:W-:-:S06]  /*7d50*/  USEL UR50, UR6, UR4, !UP0 ;  /* 0x0000000406327287 */ /* 0x000fcc000c000000 */
[----:B------:R-:W-:-:S13]  /*7d60*/  ISETP.GE.AND P1, PT, R14, UR50, PT ;  /* 0x000000320e007c0c */ /* 0x000fda000bf26270 */
[----:B------:R-:W-:Y:S05]  /*7d70*/  @!P1 BRA `(.L_x_1262) ;  /* 0x0000001c00149947 */ /* 0x000fea0003800000 */
[----:B------:R-:W-:Y:S01]  /*7d80*/  IMAD.MOV.U32 R13, RZ, RZ, R10 ;  /* 0x000000ffff0d7224 */ /* 0x000fe200078e000a */
[----:B------:R-:W-:Y:S01]  /*7d90*/  UMOV UR7, UR38 ;  /* 0x0000002600077c82 */ /* 0x000fe20008000000 */
[----:B------:R-:W-:Y:S01]  /*7da0*/  IMAD.MOV.U32 R11, RZ, RZ, R7 ;  /* 0x000000ffff0b7224 */ /* 0x000fe200078e0007 */
[----:B------:R-:W-:-:S06]  /*7db0*/  UMOV UR4, UR39 ;  /* 0x0000002700047c82 */ /* 0x000fcc0008000000 */
.L_x_1273:
[----:B------:R-:W-:-:S04]  /*7dc0*/  UISETP.NE.AND UP0, UPT, UR4, 0x1, UPT ;  /* 0x000000010400788c */ /* 0x000fc8000bf05270 */
[----:B------:R-:W-:-:S04]  /*7dd0*/  USEL UR38, URZ, 0x1, UP0 ;  /* 0x000000013f267887 */ /* 0x000fc80008000000 */
[----:B------:R-:W-:Y:S01]  /*7de0*/  ULOP3.LUT UR38, UR7, UR38, URZ, 0x3c, !UPT ;  /* 0x0000002607267292 */ /* 0x000fe2000f8e3c3f */
[----:B------:R-:W-:Y:S11]  /*7df0*/  @!P0 BRA `(.L_x_1263) ;  /* 0x0000000000048947 */ /* 0x000ff60003800000 */
[----:B------:R-:W-:Y:S01]  /*7e00*/  BPT.TRAP 0x1 ;  /* 0x000000040000795c */ /* 0x000fe20000300000 */
.L_x_1263:
        /* <DEDUP_REMOVED lines=9> */
.L_x_1264:
[----:B-1----:R-:W-:Y:S05]  /*7ea0*/  @P1 BRA `(.L_x_1265) ;  /* 0x0000000000081947 */ /* 0x002fea0003800000 */
[----:B------:R-:W1:Y:S02]  /*7eb0*/  SYNCS.PHASECHK.TRANS64.TRYWAIT P1, [UR5+0x2a830], R7 ;  /* 0x02a83007ff0075a7 */ /* 0x000e640008020145 */
[----:B-1----:R-:W-:Y:S05]  /*7ec0*/  @!P1 BRA `(.L_x_1266) ;  /* 0x000000ec00b89947 */ /* 0x002fea0003800000 */
.L_x_1265:
        /* <DEDUP_REMOVED lines=136> */
.L_x_1267:
[----:B------:R-:W-:Y:S01]  /*8750*/  ULEA UR10, UR4, UR60, 0x3 ;  /* 0x0000003c040a7291 */ /* 0x000fe2000f8e183f */
[----:B------:R-:W-:-:S05]  /*8760*/  IMAD.U32 R0, RZ, RZ, UR7 ;  /* 0x00000007ff007e24 */ /* 0x000fca000f8e00ff */
[----:B------:R-:W-:-:S04]  /*8770*/  SHF.L.U32 R0, R0, 0x1f, RZ ;  /* 0x0000001f00007819 */ /* 0x000fc800000006ff */
[----:B------:R2:W3:Y:S01]  /*8780*/  SYNCS.PHASECHK.TRANS64.TRYWAIT P1, [UR10+0x2a850], R0 ;  /* 0x02a85000ff0075a7 */ /* 0x0004e2000802014a */
[----:B------:R-:W-:Y:S05]  /*8790*/  @!P0 BRA `(.L_x_1268) ;  /* 0x0000000000048947 */ /* 0x000fea0003800000 */
[----:B------:R-:W-:Y:S01]  /*87a0*/  BPT.TRAP 0x1 ;  /* 0x000000040000795c */ /* 0x000fe20000300000 */
.L_x_1268:
[----:B---3--:R-:W-:Y:S05]  /*87b0*/  @P1 BRA `(.L_x_1269) ;  /* 0x0000000000081947 */ /* 0x008fea0003800000 */
[----:B------:R-:W3:Y:S02]  /*87c0*/  SYNCS.PHASECHK.TRANS64.TRYWAIT P1, [UR10+0x2a850], R0 ;  /* 0x02a85000ff0075a7 */ /* 0x000ee4000802014a */
[----:B---3--:R-:W-:Y:S05]  /*87d0*/  @!P1 BRA `(.L_x_1270) ;  /* 0x000000e4008c9947 */ /* 0x008fea0003800000 */
.L_x_1269:
        /* <DEDUP_REMOVED lines=37> */
.L_x_1271:
[----:B0-2---:R-:W-:Y:S01]  /*8a30*/  FMNMX.FTZ R0, R88, R11, !PT ;  /* 0x0000000b58007209 */ /* 0x005fe20007810000 */
[----:B-1----:R-:W0:Y:S01]  /*8a40*/  LDC R8, c[0x0][0x988] ;  /* 0x00026200ff087b82 */ /* 0x002e220000000800 */
[----:B------:R-:W-:Y:S01]  /*8a50*/  FMNMX.FTZ R2, R90, R13, !PT ;  /* 0x0000000d5a027209 */ /* 0x000fe20007810000 */
[----:B------:R-:W-:Y:S01]  /*8a60*/  UIADD3 UR5, UR5, 0x2a840, URZ ;  /* 0x0002a84005057890 */ /* 0x000fe2000fffe03f */
[----:B------:R-:W-:Y:S02]  /*8a70*/  FMNMX.FTZ R7, R89, R0, !PT ;  /* 0x0000000059077209 */ /* 0x000fe40007810000 */
[----:B------:R-:W-:Y:S02]  /*8a80*/  FMNMX.FTZ R15, R91, R2, !PT ;  /* 0x000000025b0f7209 */ /* 0x000fe40007810000 */
[----:B------:R-:W-:Y:S01]  /*8a90*/  FMNMX.FTZ R0, R92, R7, !PT ;  /* 0x000000075c007209 */ /* 0x000fe20007810000 */
[----:B------:R-:W1:Y:S01]  /*8aa0*/  S2UR UR4, SR_CgaCtaId ;  /* 0x00000000000479c3 */ /* 0x000e620000008800 */
        /* <DEDUP_REMOVED lines=11> */
[----:B------:R-:W-:Y:S01]  /*8b60*/  FMNMX.FTZ R0, R104, R7, !PT ;  /* 0x0000000768007209 */ /* 0x000fe20007810000 */
[----:B-1----:R-:W-:Y:S01]  /*8b70*/  UPRMT UR5, UR4, 0x654, UR5 ;  /* 0x0000065404057896 */ /* 0x002fe20008000005 */
        /* <DEDUP_REMOVED lines=43> */
[-C--:B------:R-:W-:Y:S01]  /*8e30*/  FMUL.FTZ R20, R11, R8.reuse ;  /* 0x000000080b147220 */ /* 0x080fe20000410000 */
[-C--:B------:R-:W-:Y:S01]  /*8e40*/  FFMA.FTZ R89, R105, R8.reuse, -R137 ;  /* 0x0000000869597223 */ /* 0x080fe20000010889 */
[C---:B------:R-:W-:Y:S01]  /*8e50*/  FADD.FTZ R11, -R10.reuse, R13 ;  /* 0x0000000d0a0b7221 */ /* 0x040fe20000010100 */
[-CC-:B------:R-:W-:Y:S01]  /*8e60*/  FFMA.FTZ R105, R121, R8.reuse, -R137.reuse ;  /* 0x0000000879697223 */ /* 0x180fe20000010889 */
[-C--:B------:R-:W-:Y:S01]  /*8e70*/  FMUL.FTZ R121, R10, R8.reuse ;  /* 0x000000080a797220 */ /* 0x080fe20000410000 */
[----:B------:R0:W-:Y:S01]  /*8e80*/  MUFU.EX2 R0, R20 ;  /* 0x0000001400007308 */ /* 0x0001e20000000800 */
[-C--:B------:R-:W-:Y:S01]  /*8e90*/  FMUL.FTZ R2, R11, R8.reuse ;  /* 0x000000080b027220 */ /* 0x080fe20000410000 */
[-C--:B------:R-:W-:Y:S01]  /*8ea0*/  FFMA.FTZ R11, R88, R8.reuse, -R137 ;  /* 0x00000008580b7223 */ /* 0x080fe20000010889 */
[-CC-:B------:R-:W-:Y:S01]  /*8eb0*/  FFMA.FTZ R157, R90, R8.reuse, -R121.reuse ;  /* 0x000000085a9d7223 */ /* 0x180fe20000010879 */
[-C--:B------:R-:W-:Y:S01]  /*8ec0*/  FFMA.FTZ R12, R91, R8.reuse, -R121 ;  /* 0x000000085b0c7223 */ /* 0x080fe20000010879 */
[-C--:B------:R-:W-:Y:S01]  /*8ed0*/  FFMA.FTZ R158, R92, R8.reuse, -R137 ;  /* 0x000000085c9e7223 */ /* 0x080fe20000010889 */
[-C--:B------:R-:W-:Y:S01]  /*8ee0*/  FFMA.FTZ R159, R94, R8.reuse, -R121 ;  /* 0x000000085e9f7223 */ /* 0x080fe20000010879 */
[-C--:B------:R-:W-:Y:S01]  /*8ef0*/  FFMA.FTZ R13, R93, R8.reuse, -R137 ;  /* 0x000000085d0d7223 */ /* 0x080fe20000010889 */
[----:B------:R-:W-:Y:S01]  /*8f00*/  MUFU.EX2 R2, R2 ;  /* 0x0000000200027308 */ /* 0x000fe20000000800 */
[-C--:B0-----:R-:W-:Y:S01]  /*8f10*/  FFMA.FTZ R20, R95, R8.reuse, -R121 ;  /* 0x000000085f147223 */ /* 0x081fe20000010879 */
        /* <DEDUP_REMOVED lines=10> */
[-CC-:B------:R-:W-:Y:S01]  /*8fc0*/  FFMA.FTZ R149, R106, R8.reuse, -R121.reuse ;  /* 0x000000086a957223 */ /* 0x180fe20000010879 */
        /* <DEDUP_REMOVED lines=22> */
[-CC-:B------:R-:W-:Y:S01]  /*9130*/  FFMA.FTZ R109, R125, R8.reuse, -R137.reuse ;  /* 0x000000087d6d7223 */ /* 0x180fe20000010889 */
        /* <DEDUP_REMOVED lines=8> */
[----:B------:R-:W-:-:S04]  /*91c0*/  FFMA.FTZ R117, R133, R8, -R137 ;  /* 0x0000000885757223 */ /* 0x000fc80000010889 */
        /* <DEDUP_REMOVED lines=93> */
.L_x_1272:
        /* <DEDUP_REMOVED lines=35> */
.L_x_1262:
[----:B------:R-:W-:-:S13]  /*99d0*/  R2UR UR4, R161 ;  /* 0x00000000a10472ca */ /* 0x000fda00000e0000 */
[----:B------:R-:W-:-:S13]  /*99e0*/  ISETP.GE.AND P1, PT, R14, UR4, PT ;  /* 0x000000040e007c0c */ /* 0x000fda000bf26270 */
[----:B------:R-:W-:Y:S05]  /*99f0*/  @!P1 BRA `(.L_x_1274) ;  /* 0x0000002c00909947 */ /* 0x000fea0003800000 */
[----:B------:R-:W-:Y:S01]  /*9a00*/  IMAD.MOV.U32 R13, RZ, RZ, R10 ;  /* 0x000000ffff0d7224 */ /* 0x000fe200078e000a */
[----:B------:R-:W-:Y:S01]  /*9a10*/  UMOV UR7, UR38 ;  /* 0x0000002600077c82 */ /* 0x000fe20008000000 */
[----:B------:R-:W-:Y:S01]  /*9a20*/  IMAD.MOV.U32 R12, RZ, RZ, R7 ;  /* 0x000000ffff0c7224 */ /* 0x000fe200078e0007 */
[----:B------:R-:W-:Y:S01]  /*9a30*/  UMOV UR4, UR39 ;  /* 0x0000002700047c82 */ /* 0x000fe20008000000 */
[----:B------:R-:W-:Y:S01]  /*9a40*/  ULDC UR50, c[0x0][0x9e4] ;  /* 0x0002790000327ab9 */ /* 0x000fe20000000800 */
[----:B------:R-:W-:Y:S01]  /*9a50*/  ULDC UR51, c[0x0][0x9dc] ;  /* 0x0002770000337ab9 */ /* 0x000fe20000000800 */
[----:B------:R-:W-:-:S05]  /*9a60*/  ULDC UR54, c[0x0][0x9e0] ;  /* 0x0002780000367ab9 */ /* 0x000fca0000000800 */
.L_x_1293:
[----:B------:R-:W-:-:S04]  /*9a70*/  UISETP.NE.AND UP0, UPT, UR4, 0x1, UPT ;  /* 0x000000010400788c */ /* 0x000fc8000bf05270 */
[----:B------:R-:W-:-:S04]  /*9a80*/  USEL UR38, URZ, 0x1, UP0 ;  /* 0x000000013f267887 */ /* 0x000fc80008000000 */
[----:B------:R-:W-:Y:S01]  /*9a90*/  ULOP3.LUT UR38, UR7, UR38, URZ, 0x3c, !UPT ;  /* 0x0000002607267292 */ /* 0x000fe2000f8e3c3f */
[----:B------:R-:W-:Y:S11]  /*9aa0*/  @!P0 BRA `(.L_x_1275) ;  /* 0x0000000000048947 */ /* 0x000ff60003800000 */
[----:B------:R-:W-:Y:S01]  /*9ab0*/  BPT.TRAP 0x1 ;  /* 0x000000040000795c */ /* 0x000fe20000300000 */
.L_x_1275:
        /* <DEDUP_REMOVED lines=9> */
.L_x_1276:
[----:B-1----:R-:W-:Y:S05]  /*9b50*/  @P1 BRA `(.L_x_1277) ;  /* 0x0000000000081947 */ /* 0x002fea0003800000 */
[----:B------:R-:W1:Y:S02]  /*9b60*/  SYNCS.PHASECHK.TRANS64.TRYWAIT P1, [UR5+0x2a830], R7 ;  /* 0x02a83007ff0075a7 */ /* 0x000e640008020145 */
[----:B-1----:R-:W-:Y:S05]  /*9b70*/  @!P1 BRA `(.L_x_1278) ;  /* 0x000000d000bc9947 */ /* 0x002fea0003800000 */
.L_x_1277:
        /* <DEDUP_REMOVED lines=136> */
.L_x_1279:
[----:B------:R-:W-:Y:S01]  /*a400*/  ULEA UR10, UR4, UR60, 0x3 ;  /* 0x0000003c040a7291 */ /* 0x000fe2000f8e183f */
[----:B------:R-:W-:-:S05]  /*a410*/  IMAD.U32 R0, RZ, RZ, UR7 ;  /* 0x00000007ff007e24 */ /* 0x000fca000f8e00ff */
[----:B------:R-:W-:-:S04]  /*a420*/  SHF.L.U32 R0, R0, 0x1f, RZ ;  /* 0x0000001f00007819 */ /* 0x000fc800000006ff */
[----:B------:R2:W3:Y:S01]  /*a430*/  SYNCS.PHASECHK.TRANS64.TRYWAIT P1, [UR10+0x2a850], R0 ;  /* 0x02a85000ff0075a7 */ /* 0x0004e2000802014a */
[----:B------:R-:W-:Y:S05]  /*a440*/  @!P0 BRA `(.L_x_1280) ;  /* 0x0000000000048947 */ /* 0x000fea0003800000 */
[----:B------:R-:W-:Y:S01]  /*a450*/  BPT.TRAP 0x1 ;  /* 0x000000040000795c */ /* 0x000fe20000300000 */
.L_x_1280:
[----:B---3--:R-:W-:Y:S05]  /*a460*/  @P1 BRA `(.L_x_1281) ;  /* 0x0000000000081947 */ /* 0x008fea0003800000 */
[----:B------:R-:W3:Y:S02]  /*a470*/  SYNCS.PHASECHK.TRANS64.TRYWAIT P1, [UR10+0x2a850], R0 ;  /* 0x02a85000ff0075a7 */ /* 0x000ee4000802014a */
[----:B---3--:R-:W-:Y:S05]  /*a480*/  @!P1 BRA `(.L_x_1282) ;  /* 0x000000c800909947 */ /* 0x008fea0003800000 */
.L_x_1281:
        /* <DEDUP_REMOVED lines=37> */
.L_x_1283:
[----:B------:R-:W-:Y:S01]  /*a6e0*/  R2UR UR6, R19 ;  /* 0x00000000130672ca */ /* 0x000fe200000e0000 */
[----:B------:R-:W-:Y:S01]  /*a6f0*/  UISETP.NE.AND UP0, UPT, UR61, URZ, UPT ;  /* 0x0000003f3d00728c */ /* 0x000fe2000bf05270 */
[----:B------:R-:W-:Y:S01]  /*a700*/  R2UR UR4, R22 ;  /* 0x00000000160472ca */ /* 0x000fe200000e0000 */
[----:B------:R-:W-:Y:S01]  /*a710*/  IMAD R155, R14, -0x60, RZ ;  /* 0xffffffa00e9b7824 */ /* 0x000fe200078e02ff */
[----:B------:R-:W-:-:S09]  /*a720*/  UIADD3 UR5, UR5, 0x2a840, URZ ;  /* 0x0002a84005057890 */ /* 0x000fd2000fffe03f */
        /* <DEDUP_REMOVED lines=34> */
.L_x_1286:
[----:B------:R-:W-:-:S05]  /*a950*/  IMAD.U32 R21, RZ, RZ, UR50 ;  /* 0x00000032ff157e24 */ /* 0x000fca000f8e00ff */
[----:B------:R-:W-:-:S13]  /*a960*/  ISETP.NE.AND P1, PT, R21, 0x1, PT ;  /* 0x000000011500780c */ /* 0x000fda0003f25270 */
[----:B------:R-:W0:Y:S02]  /*a970*/  @P1 LDC.64 R10, c[0x0][0x9e8] ;  /* 0x00027a00ff0a1b82 */ /* 0x000e240000000a00 */
[----:B0-----:R-:W-:-:S05]  /*a980*/  @P1 IMAD.HI.U32 R10, R15, R10, RZ ;  /* 0x0000000a0f0a1227 */ /* 0x001fca00078e00ff */
[----:B------:R-:W-:-:S07]  /*a990*/  @P1 SHF.R.U32.HI R15, RZ, R11, R10 ;  /* 0x0000000bff0f1219 */ /* 0x000fce000001160a */
.L_x_1287:
[----:B------:R-:W-:Y:S05]  /*a9a0*/  BSYNC B0 ;  /* 0x0000000000007941 */ /* 0x000fea0003800000 */
.L_x_1285:
[----:B------:R-:W-:-:S05]  /*a9b0*/  IMAD R15, R15, R21, R0 ;  /* 0x000000150f0f7224 */ /* 0x000fca00078e0200 */
[----:B------:R-:W-:Y:S02]  /*a9c0*/  VIADDMNMX R136, R15, R21, R136, PT ;  /* 0x000000150f887246 */ /* 0x000fe40003800188 */
[----:B------:R-:W-:-:S07]  /*a9d0*/  VIMNMX R8, R8, R15, !PT ;  /* 0x0000000f08087248 */ /* 0x000fce0007fe0100 */
.L_x_1284:
        /* <DEDUP_REMOVED lines=133> */
.L_x_1290:
[----:B------:R-:W-:-:S05]  /*b230*/  IMAD.U32 R8, RZ, RZ, UR50 ;  /* 0x00000032ff087e24 */ /* 0x000fca000f8e00ff */
[----:B------:R-:W-:-:S13]  /*b240*/  ISETP.NE.AND P6, PT, R8, 0x1, PT ;  /* 0x000000010800780c */ /* 0x000fda0003fc5270 */
[----:B------:R-:W0:Y:S02]  /*b250*/  @P6 LDC.64 R10, c[0x0][0x9e8] ;  /* 0x00027a00ff0a6b82 */ /* 0x000e240000000a00 */
[----:B0-----:R-:W-:-:S05]  /*b260*/  @P6 IMAD.HI.U32 R10, R7, R10, RZ ;  /* 0x0000000a070a6227 */ /* 0x001fca00078e00ff */
[----:B------:R-:W-:-:S07]  /*b270*/  @P6 SHF.R.U32.HI R7, RZ, R11, R10 ;  /* 0x0000000bff076219 */ /* 0x000fce000001160a */
.L_x_1291:
[----:B------:R-:W-:Y:S05]  /*b280*/  BSYNC B0 ;  /* 0x0000000000007941 */ /* 0x000fea0003800000 */
.L_x_1289:
[----:B------:R-:W-:-:S05]  /*b290*/  IMAD R7, R7, R8, R0 ;  /* 0x0000000807077224 */ /* 0x000fca00078e0200 */
[----:B------:R-:W-:Y:S02]  /*b2a0*/  VIADDMNMX R2, R7, R8, R2, PT ;  /* 0x0000000807027246 */ /* 0x000fe40003800102 */
[----:B------:R-:W-:-:S07]  /*b2b0*/  VIMNMX R20, R20, R7, !PT ;  /* 0x0000000714147248 */ /* 0x000fce0007fe0100 */
.L_x_1288:
        /* <DEDUP_REMOVED lines=308> */
.L_x_1292:
[----:B------:R-:W0:Y:S01]  /*c600*/  S2UR UR5, SR_CgaCtaId ;  /* 0x00000000000579c3 */ /* 0x000e220000008800 */
[----:B------:R-:W-:Y:S01]  /*c610*/  R2UR UR4, R161 ;  /* 0x00000000a10472ca */ /* 0x000fe200000e0000 */
[----:B------:R-:W-:Y:S01]  /*c620*/  UIADD3 UR10, UR10, 0x2a860, URZ ;  /* 0x0002a8600a0a7890 */ /* 0x000fe2000fffe03f */
[----:B------:R-:W-:Y:S01]  /*c630*/  F2FP.BF16.F32.PACK_AB R139, R12, R110 ;  /* 0x0000006e0c8b723e */ /* 0x000fe200000010ff */
[----:B------:R-:W-:Y:S01]  /*c640*/  UMOV UR7, UR38 ;  /* 0x0000002600077c82 */ /* 0x000fe20008000000 */
[----:B------:R-:W-:Y:S01]  /*c650*/  F2FP.BF16.F32.PACK_AB R156, R156, R219 ;  /* 0x000000db9c9c723e */ /* 0x000fe200000010ff */
[----:B------:R-:W-:Y:S01]  /*c660*/  IMAD.MOV.U32 R13, RZ, RZ, R10 ;  /* 0x000000ffff0d7224 */ /* 0x000fe200078e000a */
[----:B------:R-:W-:Y:S01]  /*c670*/  F2FP.BF16.F32.PACK_AB R157, R20, R129 ;  /* 0x00000081149d723e */ /* 0x000fe200000010ff */
[----:B------:R-:W-:Y:S01]  /*c680*/  IMAD.MOV.U32 R12, RZ, RZ, R7 ;  /* 0x000000ffff0c7224 */ /* 0x000fe200078e0007 */
[----:B------:R-:W-:Y:S02]  /*c690*/  F2FP.BF16.F32.PACK_AB R158, R89, R158 ;  /* 0x0000009e599e723e */ /* 0x000fe400000010ff */
[----:B------:R-:W-:-:S02]  /*c6a0*/  F2FP.BF16.F32.PACK_AB R159, R88, R11 ;  /* 0x0000000b589f723e */ /* 0x000fc400000010ff */
[----:B------:R-:W-:Y:S02]  /*c6b0*/  F2FP.BF16.F32.PACK_AB R152, R21, R152 ;  /* 0x000000981598723e */ /* 0x000fe400000010ff */
[----:B------:R-:W-:Y:S01]  /*c6c0*/  ISETP.GT.AND P1, PT, R14, UR4, PT ;  /* 0x000000040e007c0c */ /* 0x000fe2000bf24270 */
[----:B------:R-:W-:Y:S01]  /*c6d0*/  UMOV UR4, UR39 ;  /* 0x0000002700047c82 */ /* 0x000fe20008000000 */
[----:B------:R-:W-:Y:S01]  /*c6e0*/  F2FP.BF16.F32.PACK_AB R153, R90, R153 ;  /* 0x000000995a99723e */ /* 0x000fe200000010ff */
[----:B------:R-:W-:Y:S01]  /*c6f0*/  VIADD R14, R14, 0xffffffff ;  /* 0xffffffff0e0e7836 */ /* 0x000fe20000000000 */
[----:B------:R-:W-:Y:S02]  /*c700*/  F2FP.BF16.F32.PACK_AB R154, R15, R154 ;  /* 0x0000009a0f9a723e */ /* 0x000fe400000010ff */
[----:B------:R-:W-:Y:S02]  /*c710*/  F2FP.BF16.F32.PACK_AB R155, R92, R155 ;  /* 0x0000009b5c9b723e */ /* 0x000fe400000010ff */
[----:B------:R-:W-:Y:S01]  /*c720*/  F2FP.BF16.F32.PACK_AB R148, R93, R148 ;  /* 0x000000945d94723e */ /* 0x000fe200000010ff */
[----:B0-----:R-:W-:Y:S01]  /*c730*/  UPRMT UR10, UR5, 0x654, UR10 ;  /* 0x00000654050a7896 */ /* 0x001fe2000800000a */
[----:B------:R-:W-:-:S02]  /*c740*/  F2FP.BF16.F32.PACK_AB R149, R94, R149 ;  /* 0x000000955e95723e */ /* 0x000fc400000010ff */
[----:B------:R-:W-:Y:S02]  /*c750*/  F2FP.BF16.F32.PACK_AB R150, R101, R150 ;  /* 0x000000966596723e */ /* 0x000fe400000010ff */
[----:B------:R-:W-:Y:S02]  /*c760*/  F2FP.BF16.F32.PACK_AB R151, R96, R151 ;  /* 0x000000976097723e */ /* 0x000fe400000010ff */
[----:B------:R-:W-:Y:S02]  /*c770*/  F2FP.BF16.F32.PACK_AB R144, R105, R144 ;  /* 0x000000906990723e */ /* 0x000fe400000010ff */
        /* <DEDUP_REMOVED lines=12> */
.L_x_1274:
        /* <DEDUP_REMOVED lines=67> */
.L_x_1294:
[----:B------:R-:W-:Y:S01]  /*cc70*/  ULEA UR5, UR39, UR60, 0x3 ;  /* 0x0000003c27057291 */ /* 0x000fe2000f8e183f */
[----:B------:R-:W-:-:S05]  /*cc80*/  IMAD.U32 R0, RZ, RZ, UR38 ;  /* 0x00000026ff007e24 */ /* 0x000fca000f8e00ff */
[----:B------:R-:W-:-:S04]  /*cc90*/  SHF.L.U32 R0, R0, 0x1f, RZ ;  /* 0x0000001f00007819 */ /* 0x000fc800000006ff */
[----:B------:R0:W1:Y:S01]  /*cca0*/  SYNCS.PHASECHK.TRANS64.TRYWAIT P1, [UR5+0x2a850], R0 ;  /* 0x02a85000ff0075a7 */ /* 0x0000620008020145 */
[----:B------:R-:W-:Y:S05]  /*ccb0*/  @!P0 BRA `(.L_x_1295) ;  /* 0x0000000000048947 */ /* 0x000fea0003800000 */
[----:B------:R-:W-:Y:S01]  /*ccc0*/  BPT.TRAP 0x1 ;  /* 0x000000040000795c */ /* 0x000fe20000300000 */
.L_x_1295:
[----:B-1----:R-:W-:Y:S05]  /*ccd0*/  @P1 BRA `(.L_x_1296) ;  /* 0x0000000000081947 */ /* 0x002fea0003800000 */
[----:B------:R-:W1:Y:S02]  /*cce0*/  SYNCS.PHASECHK.TRANS64.TRYWAIT P1, [UR5+0x2a850], R0 ;  /* 0x02a85000ff0075a7 */ /* 0x000e640008020145 */
[----:B-1----:R-:W-:Y:S05]  /*ccf0*/  @!P1 BRA `(.L_x_1297) ;  /* 0x000000a0008c9947 */ /* 0x002fea0003800000 */
.L_x_1296:
[----:B------:R-:W-:Y:S01]  /*cd00*/  UIADD3 UR60, UR60, 0x400, URZ ;  /* 0x000004003c3c7890 */ /* 0x000fe2000fffe03f */
[----:B------:R-:W-:Y:S01]  /*cd10*/  WARPGROUP.ARRIVE ;  /* 0x00000000000079c5 */ /* 0x000fe20000000000 */
[----:B------:R-:W-:Y:S01]  /*cd20*/  UMOV UR7, 0x40000040 ;  /* 0x4000004000077882 */ /* 0x000fe20000000000 */
[----:B-1----:R-:W1:Y:S01]  /*cd30*/  SHFL.BFLY PT, R5, R6, 0x2, 0x1f ;  /* 0x0c401f0006057f89 */ /* 0x002e6200000e0000 */
[----:B------:R-:W-:Y:S01]  /*cd40*/  USHF.R.U32.HI UR60, URZ, 0x4, UR60 ;  /* 0x000000043f3c7899 */ /* 0x000fe2000801163c */
[----:B------:R-:W-:Y:S02]  /*cd50*/  IMAD.MOV.U32 R4, RZ, RZ, RZ ;  /* 0x000000ffff047224 */ /* 0x000fe400078e00ff */
[----:B0-----:R-:W0:Y:S01]  /*cd60*/  SHFL.BFLY PT, R0, R3, 0x2, 0x1f ;  /* 0x0c401f0003007f89 */ /* 0x001e2200000e0000 */
[----:B------:R-:W-:Y:S01]  /*cd70*/  ULOP3.LUT UR60, UR60, 0x3fff, URZ, 0xc0, !UPT ;  /* 0x00003fff3c3c7892 */ /* 0x000fe2000f8ec03f */
[----:B------:R-:W-:-:S03]  /*cd80*/  IMAD.MOV.U32 R94, RZ, RZ, -0x800000 ;  /* 0xff800000ff5e7424 */ /* 0x000fc600078e00ff */
        /* <DEDUP_REMOVED lines=8> */
[----:B0-----:R-:W-:Y:S02]  /*ce10*/  FADD.FTZ R2, R0, R3 ;  /* 0x0000000300027221 */ /* 0x001fe40000010000 */
        /* <DEDUP_REMOVED lines=44> */
.L_x_1298:
[----:B------:R-:W-:Y:S01]  /*d0e0*/  R2UR UR6, R184 ;  /* 0x00000000b80672ca */ /* 0x000fe200000e0000 */
[----:B------:R-:W-:Y:S01]  /*d0f0*/  UIADD3 UR4, UR5, 0x2a860, URZ ;  /* 0x0002a86005047890 */ /* 0x000fe2000fffe03f */
[-C--:B------:R-:W-:Y:S01]  /*d100*/  FMUL.FTZ R2, R24, R4.reuse ;  /* 0x0000000418027220 */ /* 0x080fe20000410000 */
[----:B------:R-:W-:Y:S01]  /*d110*/  UIADD3 UR39, UR39, 0x1, URZ ;  /* 0x0000000127277890 */ /* 0x000fe2000fffe03f */
[-C--:B------:R-:W-:Y:S01]  /*d120*/  FMUL.FTZ R3, R25, R4.reuse ;  /* 0x0000000419037220 */ /* 0x080fe20000410000 */
[-C--:B------:R-:W-:Y:S01]  /*d130*/  FMUL.FTZ R20, R28, R4.reuse ;  /* 0x000000041c147220 */ /* 0x080fe20000410000 */
        /* <DEDUP_REMOVED lines=8> */
[-C--:B------:R-:W-:Y:S01]  /*d1c0*/  FMUL.FTZ R41, R41, R4.reuse ;  /* 0x0000000429297220 */ /* 0x080fe20000410000 */
[-C--:B------:R-:W-:Y:S01]  /*d1d0*/  FMUL.FTZ R44, R44, R4.reuse ;  /* 0x000000042c2c7220 */ /* 0x080fe20000410000 */
[-C--:B------:R-:W-:Y:S01]  /*d1e0*/  FMUL.FTZ R45, R45, R4.reuse ;  /* 0x000000042d2d7220 */ /* 0x080fe20000410000 */
[-C--:B------:R-:W-:Y:S01]  /*d1f0*/  FMUL.FTZ R48, R48, R4.reuse ;  /* 0x0000000430307220 */ /* 0x080fe20000410000 */
[----:B------:R-:W-:Y:S01]  /*d200*/  FMUL.FTZ R49, R49, R4 ;  /* 0x0000000431317220 */ /* 0x000fe20000410000 */
[----:B------:R-:W-:-:S02]  /*d210*/  IMAD.U32 R184, RZ, RZ, UR6 ;  /* 0x00000006ffb87e24 */ /* 0x000fc4000f8e00ff */
[-C--:B------:R-:W-:Y:S01]  /*d220*/  FMUL.FTZ R52, R52, R4.reuse ;  /* 0x0000000434347220 */ /* 0x080fe20000410000 */
[-C--:B------:R-:W-:Y:S01]  /*d230*/  FMUL.FTZ R53, R53, R4.reuse ;  /* 0x0000000435357220 */ /* 0x080fe20000410000 */
[-C--:B------:R-:W-:Y:S01]  /*d240*/  FMUL.FTZ R56, R56, R4.reuse ;  /* 0x0000000438387220 */ /* 0x080fe20000410000 */
[-C--:B------:R-:W-:Y:S01]  /*d250*/  FMUL.FTZ R57, R57, R4.reuse ;  /* 0x0000000439397220 */ /* 0x080fe20000410000 */
[----:B------:R-:W0:Y:S01]  /*d260*/  S2UR UR6, SR_CgaCtaId ;  /* 0x00000000000679c3 */ /* 0x000e220000008800 */
        /* <DEDUP_REMOVED lines=23> */
[----:B0-----:R-:W-:Y:S01]  /*d3e0*/  UPRMT UR4, UR6, 0x654, UR4 ;  /* 0x0000065406047896 */ /* 0x001fe20008000004 */
        /* <DEDUP_REMOVED lines=28> */
.L_x_1220:
[----:B------:R-:W0:Y:S01]  /*d5b0*/  S2R R4, SR_CgaCtaId ;  /* 0x0000000000047919 */ /* 0x000e220000008800 */
[----:B------:R-:W-:Y:S01]  /*d5c0*/  MOV R19, 0x400 ;  /* 0x0000040000137802 */ /* 0x000fe20000000f00 */
[----:B------:R-:W-:Y:S01]  /*d5d0*/  BSSY B0, `(.L_x_1299) ;  /* 0x0000304000007945 */ /* 0x000fe20003800000 */
[----:B------:R-:W-:Y:S02]  /*d5e0*/  BAR.SYNC.DEFER_BLOCKING 0x5, 0x180 ;  /* 0x0146000000007b1d */ /* 0x000fe40000010000 */
[----:B0-----:R-:W-:-:S05]  /*d5f0*/  LEA R19, R4, R19, 0x18 ;  /* 0x0000001304137211 */ /* 0x001fca00078ec0ff */
[----:B------:R-:W0:Y:S02]  /*d600*/  LDS.128 R4, [R19+0x2a8d0] ;  /* 0x02a8d00013047984 */ /* 0x000e240000000c00 */
[----:B0-----:R-:W-:Y:S02]  /*d610*/  R2UR UR6, R5 ;  /* 0x00000000050672ca */ /* 0x001fe400000e0000 */
[----:B------:R-:W-:Y:S02]  /*d620*/  R2UR UR5, R6 ;  /* 0x00000000060572ca */ /* 0x000fe400000e0000 */
[----:B------:R-:W-:Y:S01]  /*d630*/  R2UR UR7, R7 ;  /* 0x00000000070772ca */ /* 0x000fe200000e0000 */
[----:B------:R-:W-:Y:S06]  /*d640*/  BAR.ARV 0x4, 0x180 ;  /* 0x0106000000007b1d */ /* 0x000fec0000002000 */
[----:B------:R-:W-:Y:S08]  /*d650*/  @P0 BRA `(.L_x_1300) ;  /* 0x0000002000880947 */ /* 0x000ff00003800000 */
[----:B------:R-:W0:Y:S01]  /*d660*/  S2R R4, SR_SWINHI ;  /* 0x0000000000047919 */ /* 0x000e220000002f00 */
[----:B------:R-:W-:Y:S01]  /*d670*/  R2UR UR13, R183 ;  /* 0x00000000b70d72ca */ /* 0x000fe200000e0000 */
[----:B------:R-:W-:Y:S01]  /*d680*/  ULDC.64 UR10, c[0x0][0xc00] ;  /* 0x00030000000a7ab9 */ /* 0x000fe20000000a00 */
[----:B------:R-:W-:Y:S01]  /*d690*/  ULDC.64 UR8, c[0x0][0xc00] ;  /* 0x0003000000087ab9 */ /* 0x000fe20000000a00 */
[----:B------:R-:W-:Y:S02]  /*d6a0*/  R2UR UR15, R164 ;  /* 0x00000000a40f72ca */ /* 0x000fe400000e0000 */
[----:B------:R-:W-:Y:S02]  /*d6b0*/  R2UR UR12, R22 ;  /* 0x00000000160c72ca */ /* 0x000fe400000e0000 */
[----:B------:R-:W-:Y:S02]  /*d6c0*/  R2UR UR14, R165 ;  /* 0x00000000a50e72ca */ /* 0x000fe400000e0000 */
[----:B------:R-:W-:-:S04]  /*d6d0*/  R2UR UR20, R166 ;  /* 0x00000000a61472ca */ /* 0x000fc800000e0000 */
[----:B------:R-:W-:Y:S01]  /*d6e0*/  UIMAD.WIDE UR8, UR13, 0x4, UR8 ;  /* 0x000000040d0878a5 */ /* 0x000fe2000f8e0208 */
        /* <DEDUP_REMOVED lines=15> */
[----:B------:R-:W-:Y:S01]  /*d7e0*/  BAR.SYNC.DEFER_BLOCKING 0x1, 0x100 ;  /* 0x0044000000007b1d */ /* 0x000fe20000010000 */
        /* <DEDUP_REMOVED lines=9> */
[----:B------:R-:W-:Y:S02]  /*d880*/  LOP3.LUT R12, R95, 0x380, RZ, 0xc0, !PT ;  /* 0x000003805f0c7812 */ /* 0x000fe400078ec0ff */
[----:B------:R-:W-:Y:S02]  /*d890*/  SHF.R.U64 R10, R10, 0x3, RZ ;  /* 0x000000030a0a7819 */ /* 0x000fe400000012ff */
[----:B------:R-:W-:Y:S02]  /*d8a0*/  LOP3.LUT R26, R7, R8, RZ, 0x3c, !PT ;  /* 0x00000008071a7212 */ /* 0x000fe400078e3cff */
[----:B------:R-:W-:-:S02]  /*d8b0*/  SHF.R.U64 R6, R6, 0x3, RZ ;  /* 0x0000000306067819 */ /* 0x000fc400000012ff */
[----:B------:R-:W-:Y:S02]  /*d8c0*/  LOP3.LUT R8, R97, 0x380, RZ, 0xc0, !PT ;  /* 0x0000038061087812 */ /* 0x000fe400078ec0ff */
[----:B------:R-:W-:Y:S02]  /*d8d0*/  SHF.R.U64 R12, R12, 0x3, RZ ;  /* 0x000000030c0c7819 */ /* 0x000fe400000012ff */
[----:B------:R-:W-:Y:S02]  /*d8e0*/  LOP3.LUT R14, R10, R75, RZ, 0x3c, !PT ;  /* 0x0000004b0a0e7212 */ /* 0x000fe400078e3cff */
[----:B------:R-:W-:Y:S02]  /*d8f0*/  LOP3.LUT R28, R6, R31, RZ, 0x3c, !PT ;  /* 0x0000001f061c7212 */ /* 0x000fe400078e3cff */
[----:B------:R-:W-:Y:S02]  /*d900*/  LOP3.LUT R10, R99, 0x380, RZ, 0xc0, !PT ;  /* 0x00000380630a7812 */ /* 0x000fe400078ec0ff */
[----:B------:R-:W-:-:S02]  /*d910*/  SHF.R.U64 R8, R8, 0x3, RZ ;  /* 0x0000000308087819 */ /* 0x000fc400000012ff */
[----:B------:R-:W-:Y:S02]  /*d920*/  LOP3.LUT R31, R74, 0x380, RZ, 0xc0, !PT ;  /* 0x000003804a1f7812 */ /* 0x000fe400078ec0ff */
[----:B------:R-:W-:Y:S02]  /*d930*/  LOP3.LUT R24, R12, R95, RZ, 0x3c, !PT ;  /* 0x0000005f0c187212 */ /* 0x000fe400078e3cff */
[----:B------:R-:W-:Y:S02]  /*d940*/  SHF.R.U64 R10, R10, 0x3, RZ ;  /* 0x000000030a0a7819 */ /* 0x000fe400000012ff */
[----:B------:R-:W-:Y:S02]  /*d950*/  LOP3.LUT R12, R8, R97, RZ, 0x3c, !PT ;  /* 0x00000061080c7212 */ /* 0x000fe400078e3cff */
[----:B------:R-:W-:Y:S02]  /*d960*/  MOV R30, R4 ;  /* 0x00000004001e7202 */ /* 0x000fe40000000f00 */
[----:B------:R-:W-:-:S02]  /*d970*/  SHF.R.U64 R31, R31, 0x3, RZ ;  /* 0x000000031f1f7819 */ /* 0x000fc400000012ff */
        /* <DEDUP_REMOVED lines=23> */
[----:B------:R1:W-:Y:S01]  /*daf0*/  STSM.16.M88.4 [R98], R24 ;  /* 0x0000001862007844 */ /* 0x0003e20000000200 */
[----:B0-----:R-:W-:Y:S02]  /*db00*/  F2FP.BF16.F32.PACK_AB R30, R53, R52 ;  /* 0x00000034351e723e */ /* 0x001fe400000010ff */
[----:B------:R-:W-:Y:S02]  /*db10*/  F2FP.BF16.F32.PACK_AB R31, R55, R54 ;  /* 0x00000036371f723e */ /* 0x000fe400000010ff */
[----:B------:R-:W-:Y:S02]  /*db20*/  MOV R75, R10 ;  /* 0x0000000a004b7202 */ /* 0x000fe40000000f00 */
[----:B------:R-:W-:Y:S01]  /*db30*/  MOV R74, R8 ;  /* 0x00000008004a7202 */ /* 0x000fe20000000f00 */
[----:B------:R0:W-:Y:S01]  /*db40*/  STSM.16.M88.4 [R97], R28 ;  /* 0x0000001c61007844 */ /* 0x0001e20000000200 */
[----:B------:R-:W-:-:S02]  /*db50*/  F2FP.BF16.F32.PACK_AB R4, R57, R56 ;  /* 0x000000383904723e */ /* 0x000fc400000010ff */
[----:B------:R-:W-:Y:S02]  /*db60*/  F2FP.BF16.F32.PACK_AB R5, R59, R58 ;  /* 0x0000003a3b05723e */ /* 0x000fe400000010ff */
[----:B------:R-:W-:Y:S02]  /*db70*/  F2FP.BF16.F32.PACK_AB R6, R61, R60 ;  /* 0x0000003c3d06723e */ /* 0x000fe400000010ff */
[----:B------:R-:W-:Y:S01]  /*db80*/  F2FP.BF16.F32.PACK_AB R7, R63, R62 ;  /* 0x0000003e3f07723e */ /* 0x000fe200000010ff */
[----:B-1----:R-:W1:Y:S01]  /*db90*/  LDC.64 R98, c[0x0][0xc08] ;  /* 0x00030200ff627b82 */ /* 0x002e620000000a00 */
        /* <DEDUP_REMOVED lines=10> */
[----:B------:R-:W-:Y:S02]  /*dc40*/  F2FP.BF16.F32.PACK_AB R14, R77, R76 ;  /* 0x0000004c4d0e723e */ /* 0x000fe400000010ff */
[----:B------:R-:W-:Y:S02]  /*dc50*/  F2FP.BF16.F32.PACK_AB R15, R79, R78 ;  /* 0x0000004e4f0f723e */ /* 0x000fe400000010ff */
[----:B------:R-:W-:-:S02]  /*dc60*/  F2FP.BF16.F32.PACK_AB R24, R81, R80 ;  /* 0x000000505118723e */ /* 0x000fc400000010ff */
[----:B------:R-:W-:Y:S01]  /*dc70*/  F2FP.BF16.F32.PACK_AB R25, R83, R82 ;  /* 0x000000525319723e */ /* 0x000fe200000010ff */
[----:B------:R0:W-:Y:S01]  /*dc80*/  STSM.16.M88.4 [R75], R12 ;  /* 0x0000000c4b007844 */ /* 0x0001e20000000200 */
[----:B------:R-:W-:Y:S02]  /*dc90*/  F2FP.BF16.F32.PACK_AB R26, R85, R84 ;  /* 0x00000054551a723e */ /* 0x000fe400000010ff */
[----:B------:R-:W-:Y:S02]  /*dca0*/  F2FP.BF16.F32.PACK_AB R27, R87, R86 ;  /* 0x00000056571b723e */ /* 0x000fe400000010ff */
[----:B------:R-:W-:-:S03]  /*dcb0*/  ISETP.NE.U32.AND P0, PT, RZ, UR10, PT ;  /* 0x0000000aff007c0c */ /* 0x000fc6000bf05070 */
[----:B------:R2:W-:Y:S01]  /*dcc0*/  STSM.16.M88.4 [R74], R24 ;  /* 0x000000184a007844 */ /* 0x0005e20000000200 */
[----:B------:R-:W-:Y:S01]  /*dcd0*/  BAR.SYNC.DEFER_BLOCKING 0x1, 0x100 ;  /* 0x0044000000007b1d */ /* 0x000fe20000010000 */
[----:B------:R-:W-:-:S07]  /*dce0*/  ISETP.NE.AND.EX P0, PT, RZ, UR11, PT, P0 ;  /* 0x0000000bff007c0c */ /* 0x000fce000bf05300 */
[----:B0-----:R-:W0:Y:S06]  /*dcf0*/  LDC R75, c[0x0][0xbe8] ;  /* 0x0002fa00ff4b7b82 */ /* 0x001e2c0000000800 */
[----:B------:R-:W3:Y:S01]  /*dd00*/  @P0 LDG.E R30, desc[UR36][R28.64] ;  /* 0x000000241c1e0981 */ /* 0x000ee2000c1e1900 */
[----:B-1----:R-:W-:Y:S02]  /*dd10*/  ISETP.NE.U32.AND P1, PT, R98, RZ, PT ;  /* 0x000000ff6200720c */ /* 0x002fe40003f25070 */
[----:B------:R-:W-:-:S11]  /*dd20*/  R2UR UR4, R99 ;  /* 0x00000000630472ca */ /* 0x000fd600000e0000 */
[----:B------:R-:W-:Y:S02]  /*dd30*/  VOTEU.ANY UP0, P1 ;  /* 0x00000000003f7886 */ /* 0x000fe40000800100 */
[----:B------:R-:W-:Y:S01]  /*dd40*/  UISETP.NE.AND.EX UP0, UPT, UR4, URZ, UPT, UP0 ;  /* 0x0000003f0400728c */ /* 0x000fe2000bf05300 */
[----:B0-----:R-:W-:Y:S02]  /*dd50*/  ISETP.NE.AND P1, PT, R75, 0x1, PT ;  /* 0x000000014b00780c */ /* 0x001fe40003f25270 */
[----:B------:R-:W-:Y:S02]  /*dd60*/  ULDC UR4, c[0x0][0xa88] ;  /* 0x0002a20000047ab9 */ /* 0x000fe40000000800 */
[----:B--2---:R-:W-:Y:S01]  /*dd70*/  IMAD.U32 R74, RZ, RZ, UR4 ;  /* 0x00000004ff4a7e24 */ /* 0x004fe2000f8e00ff */
[----:B------:R-:W-:Y:S01]  /*dd80*/  PLOP3.LUT P4, PT, PT, PT, UP0, 0x80, 0x0 ;  /* 0x000000000000781c */ /* 0x000fe20003f8f008 */
[----:B------:R-:W-:-:S04]  /*dd90*/  ULDC UR4, c[0x0][0xad4] ;  /* 0x0002b50000047ab9 */ /* 0x000fc80000000800 */
[----:B------:R-:W-:Y:S02]  /*dda0*/  @UP0 ULDC.64 UR8, c[0x0][0xc08] ;  /* 0x0003020000080ab9 */ /* 0x000fe40000000a00 */
[----:B------:R-:W-:Y:S01]  /*ddb0*/  @UP0 UIMAD.WIDE UR8, UR13, 0x4, UR8 ;  /* 0x000000040d0808a5 */ /* 0x000fe2000f8e0208 */
[----:B------:R-:W0:Y:S01]  /*ddc0*/  @P1 LDC R6, c[0x0][0xbec] ;  /* 0x0002fb00ff061b82 */ /* 0x000e220000000800 */
[----:B------:R-:W-:-:S04]  /*ddd0*/  UISETP.NE.AND UP0, UPT, UR15, URZ, UPT ;  /* 0x0000003f0f00728c */ /* 0x000fc8000bf05270 */
[----:B------:R-:W-:Y:S01]  /*dde0*/  USEL UR4, UR15, UR4, UP0 ;  /* 0x000000040f047287 */ /* 0x000fe20008000000 */
[----:B------:R-:W-:Y:S02]  /*ddf0*/  IMAD.U32 R4, RZ, RZ, UR8 ;  /* 0x00000008ff047e24 */ /* 0x000fe4000f8e00ff */
[----:B------:R-:W1:Y:S01]  /*de00*/  @P1 LDC R9, c[0x0][0xbf0] ;  /* 0x0002fc00ff091b82 */ /* 0x000e620000000800 */
[----:B------:R-:W-:Y:S01]  /*de10*/  UISETP.GT.AND UP1, UPT, UR4, 0x1, UPT ;  /* 0x000000010400788c */ /* 0x000fe2000bf24270 */
[----:B------:R-:W-:Y:S01]  /*de20*/  IMAD.U32 R5, RZ, RZ, UR9 ;  /* 0x00000009ff057e24 */ /* 0x000fe2000f8e00ff */
[----:B------:R-:W-:Y:S02]  /*de30*/  UMOV UR19, 0x9b8 ;  /* 0x000009b800137882 */ /* 0x000fe40000000000 */
[----:B------:R-:W-:Y:S02]  /*de40*/  USEL UR19, UR19, 0x978, UP1 ;  /* 0x0000097813137887 */ /* 0x000fe40008800000 */
[----:B------:R-:W-:Y:S01]  /*de50*/  UISETP.NE.U32.AND UP0, UPT, UR10, URZ, UPT ;  /* 0x0000003f0a00728c */ /* 0x000fe2000bf05070 */
[----:B------:R-:W-:Y:S01]  /*de60*/  VIADD R13, R23, UR12 ;  /* 0x0000000c170d7c36 */ /* 0x000fe20008000000 */
[----:B------:R-:W-:Y:S01]  /*de70*/  USHF.R.S32.HI UR10, URZ, 0x1f, UR13 ;  /* 0x0000001f3f0a7899 */ /* 0x000fe2000801140d */
[----:B------:R0:W5:Y:S01]  /*de80*/  @P4 LDG.E R74, desc[UR36][R4.64] ;  /* 0x00000024044a4981 */ /* 0x000162000c1e1900 */
[----:B------:R-:W-:Y:S01]  /*de90*/  UISETP.NE.AND.EX UP0, UPT, UR11, URZ, UPT, UP0 ;  /* 0x0000003f0b00728c */ /* 0x000fe2000bf05300 */
[----:B------:R-:W-:Y:S01]  /*dea0*/  IMAD.MOV.U32 R7, RZ, RZ, R13 ;  /* 0x000000ffff077224 */ /* 0x000fe200078e000d */
[----:B------:R-:W-:Y:S01]  /*deb0*/  UMOV UR4, URZ ;  /* 0x0000003f00047c82 */ /* 0x000fe20008000000 */
[----:B------:R-:W-:-:S02]  /*dec0*/  USEL UR9, UR14, URZ, UP1 ;  /* 0x0000003f0e097287 */ /* 0x000fc40008800000 */
[----:B------:R-:W-:Y:S02]  /*ded0*/  USEL UR8, UR13, URZ, !UP0 ;  /* 0x0000003f0d087287 */ /* 0x000fe4000c000000 */
[----:B------:R-:W-:Y:S01]  /*dee0*/  USEL UR18, UR10, URZ, !UP0 ;  /* 0x0000003f0a127287 */ /* 0x000fe2000c000000 */
[----:B------:R-:W-:Y:S02]  /*def0*/  ULDC.64 UR12, c[0x0][UR19+0x220] ;  /* 0x00008800130c7abb */ /* 0x000fe40008000a00 */
[----:B------:R-:W-:Y:S01]  /*df00*/  ULDC.64 UR10, c[0x0][UR19+0x218] ;  /* 0x00008600130a7abb */ /* 0x000fe20008000a00 */
[----:B0-----:R-:W-:Y:S01]  /*df10*/  @P1 IMAD.HI.U32 R4, R13, R6, RZ ;  /* 0x000000060d041227 */ /* 0x001fe200078e00ff */
[----:B------:R-:W-:Y:S01]  /*df20*/  ULDC.64 UR14, c[0x0][UR19+0x228] ;  /* 0x00008a00130e7abb */ /* 0x000fe20008000a00 */
[----:B------:R-:W-:Y:S02]  /*df30*/  UIMAD.WIDE.U32 UR16, UR10, UR20, URZ ;  /* 0x000000140a1072a5 */ /* 0x000fe4000f8e003f */
[----:B------:R-:W-:Y:S01]  /*df40*/  UIMAD UR13, UR13, UR8, URZ ;  /* 0x000000080d0d72a4 */ /* 0x000fe2000f8e023f */
[----:B-1----:R-:W-:Y:S01]  /*df50*/  @P1 SHF.R.U32.HI R7, RZ, R9, R4 ;  /* 0x00000009ff071219 */ /* 0x002fe20000011604 */
[----:B------:R-:W-:-:S02]  /*df60*/  UIMAD UR20, UR11, UR20, URZ ;  /* 0x000000140b1472a4 */ /* 0x000fc4000f8e023f */
[----:B------:R-:W-:Y:S02]  /*df70*/  UIMAD.WIDE.U32 UR10, UR12, UR8, URZ ;  /* 0x000000080c0a72a5 */ /* 0x000fe4000f8e003f */
[----:B------:R-:W-:Y:S01]  /*df80*/  UIMAD.WIDE.U32 UR22, UR14, UR9, URZ ;  /* 0x000000090e1672a5 */ /* 0x000fe2000f8e003f */
[----:B------:R-:W-:Y:S01]  /*df90*/  IMAD.MOV R6, RZ, RZ, -R7 ;  /* 0x000000ffff067224 */ /* 0x000fe200078e0a07 */
[----:B------:R-:W-:Y:S02]  /*dfa0*/  UIMAD UR9, UR15, UR9, URZ ;  /* 0x000000090f0972a4 */ /* 0x000fe4000f8e023f */
[----:B------:R-:W-:Y:S01]  /*dfb0*/  UIMAD UR13, UR12, UR18, UR13 ;  /* 0x000000120c0d72a4 */ /* 0x000fe2000f8e020d */
[----:B------:R-:W-:Y:S01]  /*dfc0*/  IMAD R9, R75, R6, R13 ;  /* 0x000000064b097224 */ /* 0x000fe200078e020d */
[----:B------:R-:W-:Y:S01]  /*dfd0*/  UIADD3 UR20, UR17, UR20, URZ ;  /* 0x0000001411147290 */ /* 0x000fe2000fffe03f */
[----:B------:R-:W-:Y:S02]  /*dfe0*/  IMAD.U32 R4, RZ, RZ, UR22 ;  /* 0x00000016ff047e24 */ /* 0x000fe4000f8e00ff */
[----:B------:R-:W-:Y:S01]  /*dff0*/  IMAD.U32 R5, RZ, RZ, UR23 ;  /* 0x00000017ff057e24 */ /* 0x000fe2000f8e00ff */
[----:B------:R-:W-:-:S02]  /*e000*/  SHF.R.S32.HI R5, RZ, 0x1f, R7 ;  /* 0x0000001fff057819 */ /* 0x000fc40000011407 */
[----:B------:R-:W-:Y:S02]  /*e010*/  SHF.R.S32.HI R6, RZ, 0x1f, R9 ;  /* 0x0000001fff067819 */ /* 0x000fe40000011409 */
[----:B---3--:R-:W-:-:S13]  /*e020*/  @P0 R2UR UR4, R30 ;  /* 0x000000001e0402ca */ /* 0x008fda00000e0000 */
        /* <DEDUP_REMOVED lines=22> */
[----:B--2---:R-:W-:-:S07]  /*e190*/  IMAD.IADD R74, R74, 0x1, -R5 ;  /* 0x000000014a4a7824 */ /* 0x004fce00078e0a05 */
.L_x_1301:
[----:B------:R-:W-:Y:S01]  /*e1a0*/  R2UR UR9, R22 ;  /* 0x00000000160972ca */ /* 0x000fe200000e0000 */
[----:B------:R-:W-:Y:S01]  /*e1b0*/  SHFL.IDX PT, R4, R8, RZ, 0x1c1f ;  /* 0x001c1fff08047589 */ /* 0x000fe200000e0000 */
[----:B-----5:R-:W-:Y:S01]  /*e1c0*/  IMAD R74, R74, R75, RZ ;  /* 0x0000004b4a4a7224 */ /* 0x020fe200078e02ff */
[----:B------:R-:W-:Y:S02]  /*e1d0*/  LOP3.LUT P0, RZ, R185, 0x3, RZ, 0xc0, !PT ;  /* 0x00000003b9ff7812 */ /* 0x000fe4000780c0ff */
[----:B------:R-:W0:Y:S01]  /*e1e0*/  SHFL.IDX PT, R5, R10, RZ, 0x1c1f ;  /* 0x001c1fff0a057589 */ /* 0x000e2200000e0000 */
[----:B------:R-:W-:-:S03]  /*e1f0*/  PLOP3.LUT P3, PT, PT, PT, UP1, 0x80, 0x0 ;  /* 0x000000000000781c */ /* 0x000fc60003f6f018 */
[----:B------:R-:W-:Y:S04]  /*e200*/  SHFL.IDX PT, R6, R8, 0x1, 0x1c1f ;  /* 0x003c1f0008067f89 */ /* 0x000fe800000e0000 */
[----:B------:R-:W1:Y:S01]  /*e210*/  SHFL.IDX PT, R7, R10, 0x1, 0x1c1f ;  /* 0x003c1f000a077f89 */ /* 0x000e6200000e0000 */
[----:B------:R-:W-:-:S04]  /*e220*/  VIADD R11, R202, UR9 ;  /* 0x00000009ca0b7c36 */ /* 0x000fc80008000000 */
        /* <DEDUP_REMOVED lines=8> */
[----:B------:R-:W-:Y:S01]  /*e2b0*/  IMAD R3, R182, 0x40, R160 ;  /* 0x00000040b6037824 */ /* 0x000fe200078e02a0 */
[----:B------:R-:W-:Y:S01]  /*e2c0*/  ULDC.64 UR12, c[0x0][0xaa0] ;  /* 0x0002a800000c7ab9 */ /* 0x000fe20000000a00 */
[----:B------:R-:W-:Y:S01]  /*e2d0*/  R2UR UR16, R166 ;  /* 0x00000000a61072ca */ /* 0x000fe200000e0000 */
[----:B------:R-:W1:Y:S01]  /*e2e0*/  @P1 LDC R21, c[0x0][0xbf0] ;  /* 0x0002fc00ff151b82 */ /* 0x000e620000000800 */
[----:B------:R-:W-:Y:S01]  /*e2f0*/  IMAD.WIDE R16, R3, 0x2, R16 ;  /* 0x0000000203107825 */ /* 0x000fe200078e0210 */
[----:B------:R-:W-:Y:S02]  /*e300*/  R2UR UR15, R22 ;  /* 0x00000000160f72ca */ /* 0x000fe400000e0000 */
[C---:B------:R-:W-:Y:S01]  /*e310*/  IADD3 R9, P6, R16.reuse, 0x1000, RZ ;  /* 0x0000100010097810 */ /* 0x040fe20007fde0ff */
[----:B------:R-:W-:Y:S01]  /*e320*/  UIMAD UR9, UR14, UR12, URZ ;  /* 0x0000000c0e0972a4 */ /* 0x000fe2000f8e023f */
[C---:B------:R-:W-:Y:S02]  /*e330*/  IADD3 R13, P5, R16.reuse, 0x2000, RZ ;  /* 0x00002000100d7810 */ /* 0x040fe40007fbe0ff */
[----:B------:R-:W-:Y:S01]  /*e340*/  LOP3.LUT R8, R9, 0x380, RZ, 0xc0, !PT ;  /* 0x0000038009087812 */ /* 0x000fe200078ec0ff */
[----:B------:R-:W-:Y:S01]  /*e350*/  UIMAD.WIDE.U32 UR10, UR4, UR12, URZ ;  /* 0x0000000c040a72a5 */ /* 0x000fe2000f8e003f */
[----:B------:R-:W-:-:S02]  /*e360*/  IADD3 R25, P4, R16, 0x3000, RZ ;  /* 0x0000300010197810 */ /* 0x000fc40007f9e0ff */
[----:B------:R-:W-:Y:S01]  /*e370*/  SHF.R.U64 R8, R8, 0x3, RZ ;  /* 0x0000000308087819 */ /* 0x000fe200000012ff */
[----:B------:R-:W-:Y:S01]  /*e380*/  UIMAD UR9, UR4, UR13, UR9 ;  /* 0x0000000d040972a4 */ /* 0x000fe2000f8e0209 */
[----:B------:R-:W-:Y:S02]  /*e390*/  IADD3 R29, P3, R16, 0x4000, RZ ;  /* 0x00004000101d7810 */ /* 0x000fe40007f7e0ff */
[----:B------:R-:W-:Y:S01]  /*e3a0*/  LOP3.LUT R8, R8, R9, RZ, 0x3c, !PT ;  /* 0x0000000908087212 */ /* 0x000fe200078e3cff */
[----:B------:R-:W-:Y:S01]  /*e3b0*/  IMAD.X R9, RZ, RZ, R17, P6 ;  /* 0x000000ffff097224 */ /* 0x000fe200030e0611 */
[C---:B------:R-:W-:Y:S01]  /*e3c0*/  IADD3 R3, P6, R16.reuse, 0x7000, RZ ;  /* 0x0000700010037810 */ /* 0x040fe20007fde0ff */
[----:B------:R-:W-:Y:S01]  /*e3d0*/  UIADD3 UR11, UR11, UR9, URZ ;  /* 0x000000090b0b7290 */ /* 0x000fe2000fffe03f */
[----:B------:R-:W-:Y:S01]  /*e3e0*/  IADD3 R33, P2, R16, 0x5000, RZ ;  /* 0x0000500010217810 */ /* 0x000fe20007f5e0ff */
[----:B------:R-:W-:Y:S01]  /*e3f0*/  ULDC.64 UR12, c[0x0][0xae8] ;  /* 0x0002ba00000c7ab9 */ /* 0x000fe20000000a00 */
[----:B0-----:R-:W-:-:S02]  /*e400*/  LOP3.LUT R0, R3, 0x380, RZ, 0xc0, !PT ;  /* 0x0000038003007812 */ /* 0x001fc400078ec0ff */
[C---:B------:R-:W-:Y:S02]  /*e410*/  IADD3 R37, P0, R16.reuse, 0x6000, RZ ;  /* 0x0000600010257810 */ /* 0x040fe40007f1e0ff */
[----:B------:R-:W-:Y:S02]  /*e420*/  LOP3.LUT R5, R16, 0x380, RZ, 0xc0, !PT ;  /* 0x0000038010057812 */ /* 0x000fe400078ec0ff */
[----:B------:R-:W-:Y:S02]  /*e430*/  LOP3.LUT R12, R13, 0x380, RZ, 0xc0, !PT ;  /* 0x000003800d0c7812 */ /* 0x000fe400078ec0ff */
[----:B------:R-:W-:Y:S01]  /*e440*/  LOP3.LUT R24, R25, 0x380, RZ, 0xc0, !PT ;  /* 0x0000038019187812 */ /* 0x000fe200078ec0ff */
[----:B------:R-:W-:Y:S01]  /*e450*/  USHF.R.S32.HI UR4, URZ, 0x1f, UR8 ;  /* 0x0000001f3f047899 */ /* 0x000fe20008011408 */
[----:B------:R-:W-:Y:S01]  /*e460*/  SHF.R.U64 R0, R0, 0x3, RZ ;  /* 0x0000000300007819 */ /* 0x000fe200000012ff */
[----:B------:R-:W-:Y:S01]  /*e470*/  UIMAD.WIDE.U32 UR10, UR16, UR12, UR10 ;  /* 0x0000000c100a72a5 */ /* 0x000fe2000f8e000a */
[----:B------:R-:W-:Y:S01]  /*e480*/  LOP3.LUT R28, R29, 0x380, RZ, 0xc0, !PT ;  /* 0x000003801d1c7812 */ /* 0x000fe200078ec0ff */
[----:B------:R-:W-:Y:S01]  /*e490*/  IMAD.X R41, RZ, RZ, R17, P6 ;  /* 0x000000ffff297224 */ /* 0x000fe200030e0611 */
[----:B------:R-:W-:Y:S01]  /*e4a0*/  LOP3.LUT R40, R0, R3, RZ, 0x3c, !PT ;  /* 0x0000000300287212 */ /* 0x000fe200078e3cff */
[----:B------:R-:W5:Y:S01]  /*e4b0*/  LD.E.128 R8, desc[UR36][R8.64] ;  /* 0x0000002408087980 */ /* 0x000f62000c101d00 */
[----:B------:R-:W0:Y:S01]  /*e4c0*/  @P1 LDC R3, c[0x0][0xbec] ;  /* 0x0002fb00ff031b82 */ /* 0x000e220000000800 */
[----:B------:R-:W-:Y:S01]  /*e4d0*/  IMAD R0, R163, 0x20, R182 ;  /* 0x00000020a3007824 */ /* 0x000fe200078e02b6 */
[----:B------:R-:W-:-:S02]  /*e4e0*/  LOP3.LUT R32, R33, 0x380, RZ, 0xc0, !PT ;  /* 0x0000038021207812 */ /* 0x000fc400078ec0ff */
[----:B------:R-:W-:Y:S02]  /*e4f0*/  LOP3.LUT R36, R37, 0x380, RZ, 0xc0, !PT ;  /* 0x0000038025247812 */ /* 0x000fe400078ec0ff */
[----:B------:R-:W-:Y:S01]  /*e500*/  SHF.R.U64 R5, R5, 0x3, RZ ;  /* 0x0000000305057819 */ /* 0x000fe200000012ff */
[----:B------:R-:W-:Y:S01]  /*e510*/  VIADD R20, R0, UR15 ;  /* 0x0000000f00147c36 */ /* 0x000fe20008000000 */
[----:B------:R-:W-:Y:S01]  /*e520*/  SHF.R.U64 R12, R12, 0x3, RZ ;  /* 0x000000030c0c7819 */ /* 0x000fe200000012ff */
[----:B------:R-:W-:Y:S01]  /*e530*/  UIMAD UR11, UR16, UR13, UR11 ;  /* 0x0000000d100b72a4 */ /* 0x000fe2000f8e020b */
[----:B------:R-:W-:Y:S01]  /*e540*/  SHF.R.U64 R24, R24, 0x3, RZ ;  /* 0x0000000318187819 */ /* 0x000fe200000012ff */
[----:B------:R-:W5:Y:S01]  /*e550*/  LD.E.128 R40, desc[UR36][R40.64] ;  /* 0x0000002428287980 */ /* 0x000f62000c101d00 */
[----:B------:R-:W-:Y:S01]  /*e560*/  SHF.R.U64 R28, R28, 0x3, RZ ;  /* 0x000000031c1c7819 */ /* 0x000fe200000012ff */
[----:B------:R-:W-:Y:S01]  /*e570*/  ULDC.64 UR12, c[0x0][0xaf0] ;  /* 0x0002bc00000c7ab9 */ /* 0x000fe20000000a00 */
[----:B------:R-:W-:-:S02]  /*e580*/  SHF.R.U64 R32, R32, 0x3, RZ ;  /* 0x0000000320207819 */ /* 0x000fc400000012ff */
[----:B------:R-:W-:Y:S02]  /*e590*/  SHF.R.U64 R36, R36, 0x3, RZ ;  /* 0x0000000324247819 */ /* 0x000fe400000012ff */
[----:B------:R-:W-:Y:S01]  /*e5a0*/  LOP3.LUT R16, R5, R16, RZ, 0x3c, !PT ;  /* 0x0000001005107212 */ /* 0x000fe200078e3cff */
[----:B------:R-:W-:Y:S01]  /*e5b0*/  UIMAD UR4, UR4, UR12, URZ ;  /* 0x0000000c040472a4 */ /* 0x000fe2000f8e023f */
[----:B------:R-:W-:Y:S01]  /*e5c0*/  LOP3.LUT R12, R12, R13, RZ, 0x3c, !PT ;  /* 0x0000000d0c0c7212 */ /* 0x000fe200078e3cff */
[--C-:B------:R-:W-:Y:S01]  /*e5d0*/  IMAD.X R13, RZ, RZ, R17.reuse, P5 ;  /* 0x000000ffff0d7224 */ /* 0x100fe200028e0611 */
[----:B------:R-:W-:Y:S01]  /*e5e0*/  LOP3.LUT R24, R24, R25, RZ, 0x3c, !PT ;  /* 0x0000001918187212 */ /* 0x000fe200078e3cff */
[--C-:B------:R-:W-:Y:S01]  /*e5f0*/  IMAD.X R25, RZ, RZ, R17.reuse, P4 ;  /* 0x000000ffff197224 */ /* 0x100fe200020e0611 */
[----:B------:R-:W-:Y:S01]  /*e600*/  LOP3.LUT R28, R28, R29, RZ, 0x3c, !PT ;  /* 0x0000001d1c1c7212 */ /* 0x000fe200078e3cff */
[----:B0-----:R-:W-:Y:S01]  /*e610*/  @P1 IMAD.HI.U32 R0, R20, R3, RZ ;  /* 0x0000000314001227 */ /* 0x001fe200078e00ff */
[----:B------:R-:W-:Y:S01]  /*e620*/  LOP3.LUT R32, R32, R33, RZ, 0x3c, !PT ;  /* 0x0000002120207212 */ /* 0x000fe200078e3cff */
[----:B------:R0:W5:Y:S01]  /*e630*/  LD.E.128 R4, desc[UR36][R16.64] ;  /* 0x0000002410047980 */ /* 0x000162000c101d00 */
[----:B------:R-:W-:Y:S01]  /*e640*/  LOP3.LUT R36, R36, R37, RZ, 0x3c, !PT ;  /* 0x0000002524247212 */ /* 0x000fe200078e3cff */
[----:B------:R-:W-:-:S02]  /*e650*/  IMAD.X R29, RZ, RZ, R17, P3 ;  /* 0x000000ffff1d7224 */ /* 0x000fc400018e0611 */
[--C-:B------:R-:W-:Y:S01]  /*e660*/  IMAD.X R33, RZ, RZ, R17.reuse, P2 ;  /* 0x000000ffff217224 */ /* 0x100fe200010e0611 */
[----:B------:R-:W-:Y:S01]  /*e670*/  UIMAD UR4, UR8, UR13, UR4 ;  /* 0x0000000d080472a4 */ /* 0x000fe2000f8e0204 */
[----:B------:R-:W-:Y:S01]  /*e680*/  IMAD.X R37, RZ, RZ, R17, P0 ;  /* 0x000000ffff257224 */ /* 0x000fe200000e0611 */
[----:B------:R-:W-:Y:S01]  /*e690*/  UIMAD.WIDE.U32 UR8, UR8, UR12, UR10 ;  /* 0x0000000c080872a5 */ /* 0x000fe2000f8e000a */
[----:B------:R-:W5:Y:S01]  /*e6a0*/  LD.E.128 R12, desc[UR36][R12.64] ;  /* 0x000000240c0c7980 */ /* 0x000f62000c101d00 */
[----:B0-----:R-:W-:Y:S01]  /*e6b0*/  IMAD.MOV.U32 R17, RZ, RZ, R20 ;  /* 0x000000ffff117224 */ /* 0x001fe200078e0014 */
[----:B-1----:R-:W-:Y:S01]  /*e6c0*/  @P1 SHF.R.U32.HI R17, RZ, R21, R0 ;  /* 0x00000015ff111219 */ /* 0x002fe20000011600 */
[----:B------:R-:W-:Y:S01]  /*e6d0*/  UIADD3 UR4, UR9, UR4, URZ ;  /* 0x0000000409047290 */ /* 0x000fe2000fffe03f */
[----:B------:R-:W5:Y:S01]  /*e6e0*/  LD.E.128 R24, desc[UR36][R24.64] ;  /* 0x0000002418187980 */ /* 0x000f62000c101d00 */
[----:B------:R-:W-:Y:S01]  /*e6f0*/  ULDC.64 UR10, c[0x0][0xae0] ;  /* 0x0002b800000a7ab9 */ /* 0x000fe20000000a00 */
[--C-:B------:R-:W-:Y:S01]  /*e700*/  SHF.R.S32.HI R0, RZ, 0x1f, R17.reuse ;  /* 0x0000001fff007819 */ /* 0x100fe20000011411 */
[----:B------:R-:W-:Y:S01]  /*e710*/  IMAD.MOV R16, RZ, RZ, -R17 ;  /* 0x000000ffff107224 */ /* 0x000fe200078e0a11 */
[----:B------:R-:W5:Y:S01]  /*e720*/  LD.E.128 R28, desc[UR36][R28.64] ;  /* 0x000000241c1c7980 */ /* 0x000f62000c101d00 */
[----:B------:R-:W-:-:S02]  /*e730*/  IMAD.U32 R3, RZ, RZ, UR9 ;  /* 0x00000009ff037e24 */ /* 0x000fc4000f8e00ff */
[----:B------:R-:W-:Y:S01]  /*e740*/  IMAD R0, R0, UR10, RZ ;  /* 0x0000000a00007c24 */ /* 0x000fe2000f8e02ff */
[----:B------:R-:W5:Y:S01]  /*e750*/  LD.E.128 R32, desc[UR36][R32.64] ;  /* 0x0000002420207980 */ /* 0x000f62000c101d00 */
[----:B------:R-:W-:Y:S02]  /*e760*/  IMAD R75, R75, R16, R20 ;  /* 0x000000104b4b7224 */ /* 0x000fe400078e0214 */
[----:B------:R-:W-:Y:S01]  /*e770*/  IMAD.U32 R2, RZ, RZ, UR8 ;  /* 0x00000008ff027e24 */ /* 0x000fe2000f8e00ff */
[----:B------:R-:W5:Y:S01]  /*e780*/  LD.E.128 R36, desc[UR36][R36.64] ;  /* 0x0000002424247980 */ /* 0x000f62000c101d00 */
[----:B------:R-:W-:Y:S01]  /*e790*/  IMAD.U32 R3, RZ, RZ, UR4 ;  /* 0x00000004ff037e24 */ /* 0x000fe2000f8e00ff */
[----:B------:R-:W-:Y:S01]  /*e7a0*/  ULDC.64 UR8, c[0x0][0xad8] ;  /* 0x0002b60000087ab9 */ /* 0x000fe20000000a00 */
[C---:B------:R-:W-:Y:S01]  /*e7b0*/  IMAD R21, R17.reuse, UR11, R0 ;  /* 0x0000000b11157c24 */ /* 0x040fe2000f8e0200 */
[----:B------:R-:W-:Y:S01]  /*e7c0*/  @!PT LDS RZ, [RZ] ;  /* 0x00000000fffff984 */ /* 0x000fe20000000800 */
[----:B------:R-:W-:Y:S01]  /*e7d0*/  @!PT LDS RZ, [RZ] ;  /* 0x00000000fffff984 */ /* 0x000fe20000000800 */
[----:B------:R-:W-:Y:S01]  /*e7e0*/  @!PT LDS RZ, [RZ] ;  /* 0x00000000fffff984 */ /* 0x000fe20000000800 */
[----:B------:R-:W-:Y:S01]  /*e7f0*/  @!PT LDS RZ, [RZ] ;  /* 0x00000000fffff984 */ /* 0x000fe20000000800 */
[----:B------:R0:W-:Y:S06]  /*e800*/  MEMBAR.ALL.CTA ;  /* 0x0000000000007992 */ /* 0x0001ec0000008000 */
[----:B0-----:R-:W0:Y:S01]  /*e810*/  FENCE.VIEW.ASYNC.S ;  /* 0x00000000000073c6 */ /* 0x001e220000000000 */
[----:B------:R-:W-:Y:S01]  /*e820*/  SHF.R.S32.HI R0, RZ, 0x1f, R75 ;  /* 0x0000001fff007819 */ /* 0x000fe2000001144b */
[----:B------:R-:W-:-:S04]  /*e830*/  IMAD.WIDE.U32 R2, R17, UR10, R2 ;  /* 0x0000000a11027c25 */ /* 0x000fc8000f8e0002 */
[----:B------:R-:W-:Y:S02]  /*e840*/  IMAD.IADD R3, R3, 0x1, R21 ;  /* 0x0000000103037824 */ /* 0x000fe400078e0215 */
[----:B------:R-:W-:Y:S02]  /*e850*/  IMAD R0, R0, UR8, RZ ;  /* 0x0000000800007c24 */ /* 0x000fe4000f8e02ff */
[----:B------:R-:W-:Y:S02]  /*e860*/  VIADD R45, R182, UR15 ;  /* 0x0000000fb62d7c36 */ /* 0x000fe40008000000 */
[C---:B------:R-:W-:Y:S02]  /*e870*/  IMAD R21, R75.reuse, UR9, R0 ;  /* 0x000000094b157c24 */ /* 0x040fe4000f8e0200 */
[----:B------:R-:W-:Y:S01]  /*e880*/  IMAD.WIDE.U32 R2, R75, UR8, R2 ;  /* 0x000000084b027c25 */ /* 0x000fe2000f8e0002 */
[----:B------:R-:W-:Y:S01]  /*e890*/  ISETP.GE.AND P2, PT, R45, R74, PT ;  /* 0x0000004a2d00720c */ /* 0x000fe20003f46270 */
[----:B------:R-:W-:-:S02]  /*e8a0*/  ULDC.64 UR8, c[0x0][0xa80] ;  /* 0x0002a00000087ab9 */ /* 0x000fc40000000a00 */
[----:B------:R-:W-:Y:S01]  /*e8b0*/  VIADD R17, R45, 0x20 ;  /* 0x000000202d117836 */ /* 0x000fe20000000000 */
[C---:B------:R-:W-:Y:S01]  /*e8c0*/  LEA R0, P3, R2.reuse, UR8, 0x1 ;  /* 0x0000000802007c11 */ /* 0x040fe2000f8608ff */
[----:B------:R-:W-:Y:S02]  /*e8d0*/  IMAD.IADD R3, R3, 0x1, R21 ;  /* 0x0000000103037824 */ /* 0x000fe400078e0215 */
[----:B------:R-:W-:Y:S01]  /*e8e0*/  VIADD R19, R19, 0x2a820 ;  /* 0x0002a82013137836 */ /* 0x000fe20000000000 */
[-C--:B------:R-:W-:Y:S01]  /*e8f0*/  ISETP.GE.AND P0, PT, R17, R74.reuse, PT ;  /* 0x0000004a1100720c */ /* 0x080fe20003f06270 */
[----:B------:R-:W-:Y:S01]  /*e900*/  VIADD R17, R45, 0x40 ;  /* 0x000000402d117836 */ /* 0x000fe20000000000 */
[----:B------:R-:W-:Y:S02]  /*e910*/  LEA.HI.X R20, R2, UR9, R3, 0x1, P3 ;  /* 0x0000000902147c11 */ /* 0x000fe400098f0c03 */
[----:B------:R-:W-:Y:S01]  /*e920*/  PRMT R19, RZ, 0x654, R19 ;  /* 0x00000654ff137816 */ /* 0x000fe20000000013 */
[----:B0-----:R0:W1:Y:S01]  /*e930*/  SHFL.IDX PT, R3, R0, RZ, 0x181f ;  /* 0x00181fff00037589 */ /* 0x00106200000e0000 */
[----:B------:R-:W-:Y:S01]  /*e940*/  ISETP.GE.AND P1, PT, R17, R74, PT ;  /* 0x0000004a1100720c */ /* 0x000fe20003f26270 */
[----:B------:R-:W-:Y:S01]  /*e950*/  BSSY B1, `(.L_x_1303) ;  /* 0x000000d000017945 */ /* 0x000fe20003800000 */
[----:B------:R0:W-:Y:S01]  /*e960*/  SYNCS.ARRIVE.TRANS64.RED.A1T0 RZ, [R19+URZ], RZ ;  /* 0x000000ff13ff79a7 */ /* 0x0001e2000810043f */
[----:B------:R0:W2:Y:S02]  /*e970*/  SHFL.IDX PT, R17, R20, RZ, 0x181f ;  /* 0x00181fff14117589 */ /* 0x0000a400000e0000 */
[----:B------:R-:W-:Y:S08]  /*e980*/  @P2 BRA `(.L_x_1304) ;  /* 0x0000000000242947 */ /* 0x000ff00003800000 */
        /* <DEDUP_REMOVED lines=9> */
.L_x_1304:
[----:B------:R-:W-:Y:S05]  /*ea20*/  BSYNC B1 ;  /* 0x0000000000017941 */ /* 0x000fea0003800000 */
.L_x_1303:
[----:B---3-5:R3:W4:Y:S01]  /*ea30*/  SHFL.IDX PT, R5, R20, 0x1, 0x181f ;  /* 0x00381f0014057f89 */ /* 0x02872200000e0000 */
        /* <DEDUP_REMOVED lines=10> */
[----:B------:R1:W-:Y:S04]  /*eae0*/  @!P3 ST.E.128 desc[UR36][R2.64], R8 ;  /* 0x000000080200b985 */ /* 0x0003e8000c101d24 */
[----:B------:R1:W-:Y:S02]  /*eaf0*/  @!P4 ST.E.128 desc[UR36][R4.64], R32 ;  /* 0x000000200400c985 */ /* 0x0003e4000c101d24 */
.L_x_1306:
[----:B------:R-:W-:Y:S05]  /*eb00*/  BSYNC B1 ;  /* 0x0000000000017941 */ /* 0x000fea0003800000 */
.L_x_1305:
[----:B-1--4-:R1:W4:Y:S01]  /*eb10*/  SHFL.IDX PT, R5, R20, 0x2, 0x181f ;  /* 0x00581f0014057f89 */ /* 0x01232200000e0000 */
        /* <DEDUP_REMOVED lines=12> */
.L_x_1308:
[----:B------:R-:W-:Y:S05]  /*ebe0*/  BSYNC B1 ;  /* 0x0000000000017941 */ /* 0x000fea0003800000 */
.L_x_1307:
[----:B0-----:R-:W-:Y:S01]  /*ebf0*/  VIADD R3, R45, 0x60 ;  /* 0x000000602d037836 */ /* 0x001fe20000000000 */
[----:B----4-:R0:W4:Y:S04]  /*ec00*/  SHFL.IDX PT, R5, R20, 0x3, 0x181f ;  /* 0x00781f0014057f89 */ /* 0x01012800000e0000 */
[----:B------:R-:W-:Y:S01]  /*ec10*/  ISETP.GE.AND P0, PT, R3, R74, PT ;  /* 0x0000004a0300720c */ /* 0x000fe20003f06270 */
[----:B------:R0:W0:-:S12]  /*ec20*/  SHFL.IDX PT, R7, R0, 0x3, 0x181f ;  /* 0x00781f0000077f89 */ /* 0x00001800000e0000 */
[----:B------:R-:W-:Y:S05]  /*ec30*/  @P0 BRA `(.L_x_1309) ;  /* 0x0000001800740947 */ /* 0x000fea0003800000 */
[----:B------:R-:W-:Y:S02]  /*ec40*/  ULDC UR4, c[0x0][0xac8] ;  /* 0x0002b20000047ab9 */ /* 0x000fe40000000800 */
[----:B------:R-:W-:-:S13]  /*ec50*/  ISETP.GE.AND P1, PT, R160, UR4, PT ;  /* 0x00000004a0007c0c */ /* 0x000fda000bf26270 */
[----:B0-----:R-:W-:-:S04]  /*ec60*/  @!P1 LEA R2, P0, R160, R7, 0x1 ;  /* 0x00000007a0029211 */ /* 0x001fc800078008ff */
[----:B----4-:R-:W-:Y:S02]  /*ec70*/  @!P1 LEA.HI.X R3, R160, R5, R206, 0x1, P0 ;  /* 0x00000005a0039211 */ /* 0x010fe400000f0cce */
[----:B------:R-:W-:-:S03]  /*ec80*/  ISETP.GE.AND P0, PT, R162, UR4, PT ;  /* 0x00000004a2007c0c */ /* 0x000fc6000bf06270 */
[----:B------:R0:W-:Y:S10]  /*ec90*/  @!P1 ST.E.128 desc[UR36][R2.64], R24 ;  /* 0x0000001802009985 */ /* 0x0001f4000c101d24 */
[----:B------:R-:W-:Y:S05]  /*eca0*/  @P0 BRA `(.L_x_1309) ;  /* 0x0000001800580947 */ /* 0x000fea0003800000 */
[----:B0-----:R-:W-:-:S04]  /*ecb0*/  LEA R2, P0, R162, R7, 0x1 ;  /* 0x00000007a2027211 */ /* 0x001fc800078008ff */
[----:B------:R-:W-:-:S05]  /*ecc0*/  LEA.HI.X R3, R162, R5, R205, 0x1, P0 ;  /* 0x00000005a2037211 */ /* 0x000fca00000f0ccd */
[----:B------:R0:W-:Y:S01]  /*ecd0*/  ST.E.128 desc[UR36][R2.64], R40 ;  /* 0x0000002802007985 */ /* 0x0001e2000c101d24 */
[----:B------:R-:W-:Y:S05]  /*ece0*/  BRA `(.L_x_1309) ;  /* 0x0000001800487947 */ /* 0x000fea0003800000 */
.L_x_1302:
        /* <DEDUP_REMOVED lines=9> */
[----:B------:R-:W-:Y:S01]  /*ed80*/  VIADD R19, R19, 0x2a820 ;  /* 0x0002a82013137836 */ /* 0x000fe20000000000 */
[----:B------:R-:W-:Y:S01]  /*ed90*/  UIADD3 UR11, UR11, UR9, URZ ;  /* 0x000000090b0b7290 */ /* 0x000fe2000fffe03f */
[----:B------:R-:W1:Y:S01]  /*eda0*/  @P1 LDC R5, c[0x0][0xbf0] ;  /* 0x0002fc00ff051b82 */ /* 0x000e620000000800 */
[----:B------:R-:W-:Y:S01]  /*edb0*/  ULDC.64 UR12, c[0x0][0xb38] ;  /* 0x0002ce00000c7ab9 */ /* 0x000fe20000000a00 */
[----:B------:R-:W-:Y:S01]  /*edc0*/  BSSY B1, `(.L_x_1310) ;  /* 0x0000066000017945 */ /* 0x000fe20003800000 */
[----:B------:R-:W-:Y:S01]  /*edd0*/  UIMAD.WIDE.U32 UR10, UR16, UR12, UR10 ;  /* 0x0000000c100a72a5 */ /* 0x000fe2000f8e000a */
[----:B------:R-:W-:-:S03]  /*ede0*/  PRMT R19, RZ, 0x654, R19 ;  /* 0x00000654ff137816 */ /* 0x000fc60000000013 */
[----:B------:R-:W-:Y:S01]  /*edf0*/  UIMAD UR11, UR16, UR13, UR11 ;  /* 0x0000000d100b72a4 */ /* 0x000fe2000f8e020b */
[----:B------:R2:W-:Y:S02]  /*ee00*/  SYNCS.ARRIVE.TRANS64.RED.A1T0 RZ, [R19+URZ], RZ ;  /* 0x000000ff13ff79a7 */ /* 0x0005e4000810043f */
[----:B------:R-:W-:Y:S02]  /*ee10*/  ULDC.64 UR12, c[0x0][0xb40] ;  /* 0x0002d000000c7ab9 */ /* 0x000fe40000000a00 */
[----:B------:R-:W-:-:S04]  /*ee20*/  UIMAD UR4, UR4, UR12, URZ ;  /* 0x0000000c040472a4 */ /* 0x000fc8000f8e023f */
[----:B------:R-:W-:Y:S01]  /*ee30*/  UIMAD UR4, UR8, UR13, UR4 ;  /* 0x0000000d080472a4 */ /* 0x000fe2000f8e0204 */
[----:B0-----:R-:W-:Y:S01]  /*ee40*/  @P1 IMAD.HI.U32 R0, R13, R0, RZ ;  /* 0x000000000d001227 */ /* 0x001fe200078e00ff */
[----:B------:R-:W-:-:S03]  /*ee50*/  UIMAD.WIDE.U32 UR8, UR8, UR12, UR10 ;  /* 0x0000000c080872a5 */ /* 0x000fc6000f8e000a */
[----:B------:R-:W-:Y:S01]  /*ee60*/  ULDC.64 UR10, c[0x0][0xb48] ;  /* 0x0002d200000a7ab9 */ /* 0x000fe20000000a00 */
[----:B------:R-:W-:Y:S01]  /*ee70*/  UIADD3 UR9, UR9, UR4, URZ ;  /* 0x0000000409097290 */ /* 0x000fe2000fffe03f */
[----:B-1----:R-:W-:-:S03]  /*ee80*/  @P1 SHF.R.U32.HI R7, RZ, R5, R0 ;  /* 0x00000005ff071219 */ /* 0x002fc60000011600 */
[----:B------:R-:W-:Y:S01]  /*ee90*/  UIMAD.WIDE.U32 UR8, UR15, UR10, UR8 ;  /* 0x0000000a0f0872a5 */ /* 0x000fe2000f8e0008 */
[--C-:B------:R-:W-:Y:S01]  /*eea0*/  SHF.R.S32.HI R0, RZ, 0x1f, R7.reuse ;  /* 0x0000001fff007819 */ /* 0x100fe20000011407 */
[----:B------:R-:W-:Y:S02]  /*eeb0*/  IMAD.MOV R4, RZ, RZ, -R7 ;  /* 0x000000ffff047224 */ /* 0x000fe400078e0a07 */
[----:B------:R-:W-:Y:S02]  /*eec0*/  UIMAD UR4, UR15, UR11, UR9 ;  /* 0x0000000b0f0472a4 */ /* 0x000fe4000f8e0209 */
[----:B------:R-:W-:Y:S01]  /*eed0*/  IMAD.U32 R5, RZ, RZ, UR9 ;  /* 0x00000009ff057e24 */ /* 0x000fe2000f8e00ff */
[----:B------:R-:W-:Y:S01]  /*eee0*/  ULDC.64 UR10, c[0x0][0xb30] ;  /* 0x0002cc00000a7ab9 */ /* 0x000fe20000000a00 */
[----:B------:R-:W-:Y:S02]  /*eef0*/  IMAD R75, R75, R4, R13 ;  /* 0x000000044b4b7224 */ /* 0x000fe400078e020d */
[----:B------:R-:W-:-:S02]  /*ef00*/  IMAD R0, R0, UR10, RZ ;  /* 0x0000000a00007c24 */ /* 0x000fc4000f8e02ff */
[----:B------:R-:W-:Y:S01]  /*ef10*/  IMAD.U32 R4, RZ, RZ, UR8 ;  /* 0x00000008ff047e24 */ /* 0x000fe2000f8e00ff */
[----:B------:R-:W-:Y:S01]  /*ef20*/  ULDC.64 UR8, c[0x0][0xb28] ;  /* 0x0002ca0000087ab9 */ /* 0x000fe20000000a00 */
[----:B------:R-:W-:Y:S02]  /*ef30*/  IMAD.U32 R5, RZ, RZ, UR4 ;  /* 0x00000004ff057e24 */ /* 0x000fe4000f8e00ff */
        /* <DEDUP_REMOVED lines=10> */
[----:B------:R-:W-:Y:S01]  /*efe0*/  LEA.HI.X R16, R4, UR9, R5, 0x2, P1 ;  /* 0x0000000904107c11 */ /* 0x000fe200088f1405 */
[----:B------:R2:W0:Y:S04]  /*eff0*/  SHFL.IDX PT, R6, R0, RZ, 0x1c1f ;  /* 0x001c1fff00067589 */ /* 0x00042800000e0000 */
[----:B------:R2:W1:Y:S01]  /*f000*/  SHFL.IDX PT, R7, R16, RZ, 0x1c1f ;  /* 0x001c1fff10077589 */ /* 0x00046200000e0000 */
[----:B------:R-:W-:Y:S05]  /*f010*/  @P2 BRA `(.L_x_1311) ;  /* 0x0000000400002947 */ /* 0x000fea0003800000 */
[----:B------:R-:W-:Y:S02]  /*f020*/  ULDC UR4, c[0x0][0xac8] ;  /* 0x0002b20000047ab9 */ /* 0x000fe40000000800 */
[----:B------:R-:W-:Y:S02]  /*f030*/  ISETP.GE.AND P3, PT, R181, UR4, PT ;  /* 0x00000004b5007c0c */ /* 0x000fe4000bf66270 */
[----:B------:R-:W-:Y:S02]  /*f040*/  ISETP.GE.AND P1, PT, R18, UR4, PT ;  /* 0x0000000412007c0c */ /* 0x000fe4000bf26270 */
[----:B------:R-:W-:Y:S02]  /*f050*/  ISETP.GE.AND P4, PT, R180, UR4, PT ;  /* 0x00000004b4007c0c */ /* 0x000fe4000bf86270 */
[----:B------:R-:W-:-:S07]  /*f060*/  ISETP.GE.AND P2, PT, R179, UR4, PT ;  /* 0x00000004b3007c0c */ /* 0x000fce000bf46270 */
[CC--:B0-----:R-:W-:Y:S02]  /*f070*/  @!P3 LEA R8, P5, R181.reuse, R6.reuse, 0x2 ;  /* 0x00000006b508b211 */ /* 0x0c1fe400078a10ff */
[----:B-1----:R-:W-:Y:S02]  /*f080*/  @!P1 IMAD.WIDE R4, R18, 0x4, R6 ;  /* 0x0000000412049825 */ /* 0x002fe400078e0206 */
        /* <DEDUP_REMOVED lines=18> */
[----:B------:R-:W-:Y:S01]  /*f1b0*/  @!P1 ST.E.64 desc[UR36][R14.64], R40 ;  /* 0x000000280e009985 */ /* 0x000fe2000c101b24 */
[----:B------:R-:W-:-:S03]  /*f1c0*/  @!P5 LEA R4, P1, R176, R6, 0x2 ;  /* 0x00000006b004d211 */ /* 0x000fc600078210ff */
[----:B------:R0:W-:Y:S01]  /*f1d0*/  @!P3 ST.E.64 desc[UR36][R2.64], R44 ;  /* 0x0000002c0200b985 */ /* 0x0001e2000c101b24 */
[-C--:B-1----:R-:W-:Y:S02]  /*f1e0*/  @!P2 LEA R8, P6, R175, R6.reuse, 0x2 ;  /* 0x00000006af08a211 */ /* 0x082fe400078c10ff */
[----:B------:R-:W-:Y:S02]  /*f1f0*/  ISETP.GE.AND P3, PT, R173, UR4, PT ;  /* 0x00000004ad007c0c */ /* 0x000fe4000bf66270 */
[-C--:B------:R-:W-:Y:S02]  /*f200*/  @!P5 LEA.HI.X R5, R176, R7.reuse, R195, 0x2, P1 ;  /* 0x00000007b005d211 */ /* 0x080fe400008f14c3 */
[----:B------:R-:W-:Y:S02]  /*f210*/  ISETP.GE.AND P1, PT, R172, UR4, PT ;  /* 0x00000004ac007c0c */ /* 0x000fe4000bf26270 */
[----:B------:R-:W-:Y:S01]  /*f220*/  @!P2 LEA.HI.X R9, R175, R7, R194, 0x2, P6 ;  /* 0x00000007af09a211 */ /* 0x000fe200030f14c2 */
[----:B------:R1:W-:Y:S01]  /*f230*/  @!P5 ST.E.64 desc[UR36][R4.64], R48 ;  /* 0x000000300400d985 */ /* 0x0003e2000c101b24 */
[----:B---3--:R-:W-:-:S03]  /*f240*/  @!P4 LEA R10, P6, R174, R6, 0x2 ;  /* 0x00000006ae0ac211 */ /* 0x008fc600078c10ff */
[----:B------:R3:W-:Y:S01]  /*f250*/  @!P2 ST.E.64 desc[UR36][R8.64], R52 ;  /* 0x000000340800a985 */ /* 0x0007e2000c101b24 */
[----:B------:R-:W-:Y:S02]  /*f260*/  ISETP.GE.AND P2, PT, R171, UR4, PT ;  /* 0x00000004ab007c0c */ /* 0x000fe4000bf46270 */
[-C--:B------:R-:W-:Y:S02]  /*f270*/  @!P4 LEA.HI.X R11, R174, R7.reuse, R193, 0x2, P6 ;  /* 0x00000007ae0bc211 */ /* 0x080fe400030f14c1 */
[CC--:B----4-:R-:W-:Y:S02]  /*f280*/  @!P3 LEA R12, P5, R173.reuse, R6.reuse, 0x2 ;  /* 0x00000006ad0cb211 */ /* 0x0d0fe400078a10ff */
[----:B0-----:R-:W-:Y:S01]  /*f290*/  @!P1 LEA R2, P6, R172, R6, 0x2 ;  /* 0x00000006ac029211 */ /* 0x001fe200078c10ff */
[----:B------:R0:W-:Y:S01]  /*f2a0*/  @!P4 ST.E.64 desc[UR36][R10.64], R56 ;  /* 0x000000380a00c985 */ /* 0x0001e2000c101b24 */
[----:B------:R-:W-:Y:S02]  /*f2b0*/  @!P3 LEA.HI.X R13, R173, R7, R192, 0x2, P5 ;  /* 0x00000007ad0db211 */ /* 0x000fe400028f14c0 */
[----:B------:R-:W-:-:S02]  /*f2c0*/  ISETP.GE.AND P4, PT, R170, UR4, PT ;  /* 0x00000004aa007c0c */ /* 0x000fc4000bf86270 */
[-C--:B------:R-:W-:Y:S01]  /*f2d0*/  @!P1 LEA.HI.X R3, R172, R7.reuse, R191, 0x2, P6 ;  /* 0x00000007ac039211 */ /* 0x080fe200030f14bf */
[----:B------:R4:W-:Y:S01]  /*f2e0*/  @!P3 ST.E.64 desc[UR36][R12.64], R60 ;  /* 0x0000003c0c00b985 */ /* 0x0009e2000c101b24 */
[----:B------:R-:W-:Y:S02]  /*f2f0*/  ISETP.GE.AND P5, PT, R169, UR4, PT ;  /* 0x00000004a9007c0c */ /* 0x000fe4000bfa6270 */
[----:B-1----:R-:W-:Y:S01]  /*f300*/  @!P2 LEA R4, P6, R171, R6, 0x2 ;  /* 0x00000006ab04a211 */ /* 0x002fe200078c10ff */
[----:B------:R1:W-:Y:S01]  /*f310*/  @!P1 ST.E.64 desc[UR36][R2.64], R64 ;  /* 0x0000004002009985 */ /* 0x0003e2000c101b24 */
[----:B------:R-:W-:Y:S02]  /*f320*/  ISETP.GE.AND P3, PT, R168, UR4, PT ;  /* 0x00000004a8007c0c */ /* 0x000fe4000bf66270 */
[----:B------:R-:W-:Y:S02]  /*f330*/  ISETP.GE.AND P1, PT, R167, UR4, PT ;  /* 0x00000004a7007c0c */ /* 0x000fe4000bf26270 */
[----:B------:R-:W-:-:S02]  /*f340*/  @!P2 LEA.HI.X R5, R171, R7, R190, 0x2, P6 ;  /* 0x00000007ab05a211 */ /* 0x000fc400030f14be */
[----:B---3--:R-:W-:-:S03]  /*f350*/  @!P4 LEA R8, P6, R170, R6, 0x2 ;  /* 0x00000006aa08c211 */ /* 0x008fc600078c10ff */
[----:B------:R1:W-:Y:S01]  /*f360*/  @!P2 ST.E.64 desc[UR36][R4.64], R68 ;  /* 0x000000440400a985 */ /* 0x0003e2000c101b24 */
[CC--:B0-----:R-:W-:Y:S02]  /*f370*/  @!P5 LEA R10, P2, R169.reuse, R6.reuse, 0x2 ;  /* 0x00000006a90ad211 */ /* 0x0c1fe400078410ff */
[-C--:B------:R-:W-:Y:S02]  /*f380*/  @!P4 LEA.HI.X R9, R170, R7.reuse, R189, 0x2, P6 ;  /* 0x00000007aa09c211 */ /* 0x080fe400030f14bd */
[CC--:B----4-:R-:W-:Y:S02]  /*f390*/  @!P3 LEA R12, P6, R168.reuse, R6.reuse, 0x2 ;  /* 0x00000006a80cb211 */ /* 0x0d0fe400078c10ff */
        /* <DEDUP_REMOVED lines=8> */
.L_x_1311:
[----:B------:R-:W-:Y:S05]  /*f420*/  BSYNC B1 ;  /* 0x0000000000017941 */ /* 0x000fea0003800000 */
.L_x_1310:
[----:B-1----:R1:W3:Y:S04]  /*f430*/  SHFL.IDX PT, R5, R16, 0x1, 0x1c1f ;  /* 0x003c1f0010057f89 */ /* 0x0022e800000e0000 */
[----:B------:R1:W4:Y:S01]  /*f440*/  SHFL.IDX PT, R4, R0, 0x1, 0x1c1f ;  /* 0x003c1f0000047f89 */ /* 0x00032200000e0000 */
[----:B------:R-:W-:Y:S05]  /*f450*/  @P0 BRA `(.L_x_1309) ;  /* 0x00000010006c0947 */ /* 0x000fea0003800000 */
[----:B------:R-:W-:Y:S02]  /*f460*/  ULDC UR4, c[0x0][0xac8] ;  /* 0x0002b20000047ab9 */ /* 0x000fe40000000800 */
[----:B------:R-:W-:Y:S02]  /*f470*/  ISETP.GE.AND P1, PT, R181, UR4, PT ;  /* 0x00000004b5007c0c */ /* 0x000fe4000bf26270 */
[----:B------:R-:W-:Y:S02]  /*f480*/  ISETP.GE.AND P0, PT, R180, UR4, PT ;  /* 0x00000004b4007c0c */ /* 0x000fe4000bf06270 */
[----:B------:R-:W-:Y:S02]  /*f490*/  ISETP.GE.AND P2, PT, R18, UR4, PT ;  /* 0x0000000412007c0c */ /* 0x000fe4000bf46270 */
[----:B------:R-:W-:Y:S02]  /*f4a0*/  ISETP.GE.AND P4, PT, R178, UR4, PT ;  /* 0x00000004b2007c0c */ /* 0x000fe4000bf86270 */
[----:B------:R-:W-:-:S05]  /*f4b0*/  ISETP.GE.AND P3, PT, R179, UR4, PT ;  /* 0x00000004b3007c0c */ /* 0x000fca000bf66270 */
[CC--:B0---4-:R-:W-:Y:S02]  /*f4c0*/  @!P1 LEA R6, P5, R181.reuse, R4.reuse, 0x2 ;  /* 0x00000004b5069211 */ /* 0x0d1fe400078a10ff */
        /* <DEDUP_REMOVED lines=59> */
.L_x_1300:
[----:B------:R-:W0:Y:S01]  /*f880*/  LDC.64 R2, c[0x0][0xc00] ;  /* 0x00030000ff027b82 */ /* 0x000e220000000a00 */
[----:B------:R-:W-:Y:S01]  /*f890*/  R2UR UR11, R183 ;  /* 0x00000000b70b72ca */ /* 0x000fe200000e0000 */
[----:B------:R-:W-:Y:S01]  /*f8a0*/  ULDC.64 UR8, c[0x0][0xc00] ;  /* 0x0003000000087ab9 */ /* 0x000fe20000000a00 */
[----:B------:R-:W-:Y:S01]  /*f8b0*/  IMAD.MOV.U32 R7, RZ, RZ, RZ ;  /* 0x000000ffff077224 */ /* 0x000fe200078e00ff */
[----:B------:R-:W-:-:S04]  /*f8c0*/  R2UR UR10, R164 ;  /* 0x00000000a40a72ca */ /* 0x000fc800000e0000 */
[----:B------:R-:W1:Y:S06]  /*f8d0*/  LDC.64 R4, c[0x0][0xc08] ;  /* 0x00030200ff047b82 */ /* 0x000e6c0000000a00 */
[----:B------:R-:W-:Y:S01]  /*f8e0*/  UIMAD.WIDE UR8, UR11, 0x4, UR8 ;  /* 0x000000040b0878a5 */ /* 0x000fe2000f8e0208 */
[----:B0-----:R-:W-:-:S05]  /*f8f0*/  ISETP.NE.U32.AND P0, PT, R2, RZ, PT ;  /* 0x000000ff0200720c */ /* 0x001fca0003f05070 */
[----:B------:R-:W-:Y:S01]  /*f900*/  IMAD.U32 R2, RZ, RZ, UR8 ;  /* 0x00000008ff027e24 */ /* 0x000fe2000f8e00ff */
[----:B------:R-:W-:Y:S01]  /*f910*/  R2UR UR4, R3 ;  /* 0x00000000030472ca */ /* 0x000fe200000e0000 */
[----:B------:R-:W-:Y:S01]  /*f920*/  IMAD.U32 R3, RZ, RZ, UR9 ;  /* 0x00000009ff037e24 */ /* 0x000fe2000f8e00ff */
[----:B-1----:R-:W-:-:S05]  /*f930*/  ISETP.NE.U32.AND P1, PT, R4, RZ, PT ;  /* 0x000000ff0400720c */ /* 0x002fca0003f25070 */
[----:B------:R-:W-:-:S06]  /*f940*/  VOTEU.ANY UP0, P0 ;  /* 0x00000000003f7886 */ /* 0x000fcc0000000100 */
[----:B------:R-:W-:Y:S01]  /*f950*/  UISETP.NE.AND.EX UP0, UPT, UR4, URZ, UPT, UP0 ;  /* 0x0000003f0400728c */ /* 0x000fe2000bf05300 */
[----:B------:R-:W-:Y:S01]  /*f960*/  R2UR UR4, R5 ;  /* 0x00000000050472ca */ /* 0x000fe200000e0000 */
[----:B------:R-:W-:-:S04]  /*f970*/  VOTEU.ANY UP1, P1 ;  /* 0x00000000003f7886 */ /* 0x000fc80000820100 */
[----:B------:R-:W-:-:S08]  /*f980*/  PLOP3.LUT P0, PT, PT, PT, UP0, 0x80, 0x0 ;  /* 0x000000000000781c */ /* 0x000fd00003f0f008 */
[----:B------:R-:W-:-:S06]  /*f990*/  UISETP.NE.AND.EX UP1, UPT, UR4, URZ, UPT, UP1 ;  /* 0x0000003f0400728c */ /* 0x000fcc000bf25310 */
[----:B------:R-:W-:Y:S01]  /*f9a0*/  PLOP3.LUT P1, PT, PT, PT, UP1, 0x80, 0x0 ;  /* 0x000000000000781c */ /* 0x000fe20003f2f018 */
[----:B------:R0:W5:Y:S01]  /*f9b0*/  @P0 LDG.E R7, desc[UR36][R2.64] ;  /* 0x0000002402070981 */ /* 0x000162000c1e1900 */
[----:B------:R-:W-:Y:S02]  /*f9c0*/  ULDC UR4, c[0x0][0xa88] ;  /* 0x0002a20000047ab9 */ /* 0x000fe40000000800 */
[----:B------:R-:W-:Y:S01]  /*f9d0*/  IMAD.U32 R0, RZ, RZ, UR4 ;  /* 0x00000004ff007e24 */ /* 0x000fe2000f8e00ff */
[----:B------:R-:W-:Y:S02]  /*f9e0*/  @UP1 ULDC.64 UR8, c[0x0][0xc08] ;  /* 0x0003020000081ab9 */ /* 0x000fe40000000a00 */
[----:B------:R-:W-:-:S06]  /*f9f0*/  @UP1 UIMAD.WIDE UR8, UR11, 0x4, UR8 ;  /* 0x000000040b0818a5 */ /* 0x000fcc000f8e0208 */
[----:B------:R-:W-:Y:S02]  /*fa00*/  IMAD.U32 R4, RZ, RZ, UR8 ;  /* 0x00000008ff047e24 */ /* 0x000fe4000f8e00ff */
[----:B------:R-:W-:-:S05]  /*fa10*/  IMAD.U32 R5, RZ, RZ, UR9 ;  /* 0x00000009ff057e24 */ /* 0x000fca000f8e00ff */
[----:B------:R0:W5:Y:S01]  /*fa20*/  @P1 LDG.E R0, desc[UR36][R4.64] ;  /* 0x0000002404001981 */ /* 0x000162000c1e1900 */
[----:B------:R-:W-:-:S11]  /*fa30*/  UISETP.NE.AND UP1, UPT, UR10, URZ, UPT ;  /* 0x0000003f0a00728c */ /* 0x000fd6000bf25270 */
[----:B------:R-:W-:Y:S02]  /*fa40*/  @!UP1 ULDC UR10, c[0x0][0xad4] ;  /* 0x0002b500000a9ab9 */ /* 0x000fe40000000800 */
[----:B------:R-:W-:Y:S01]  /*fa50*/  IMAD.U32 R164, RZ, RZ, UR10 ;  /* 0x0000000affa47e24 */ /* 0x000fe2000f8e00ff */
[----:B0-----:R-:W-:Y:S06]  /*fa60*/  @P1 BRA `(.L_x_1312) ;  /* 0x0000000000101947 */ /* 0x001fec0003800000 */
[----:B------:R-:W-:Y:S05]  /*fa70*/  @!P0 BRA `(.L_x_1312) ;  /* 0x00000000000c8947 */ /* 0x000fea0003800000 */
[----:B------:R-:W2:Y:S04]  /*fa80*/  LDG.E R5, desc[UR36][R2.64] ;  /* 0x0000002402057981 */ /* 0x000ea8000c1e1900 */
[----:B-----5:R-:W2:Y:S02]  /*fa90*/  LDG.E R0, desc[UR36][R2.64+0x4] ;  /* 0x0000042402007981 */ /* 0x020ea4000c1e1900 */
[----:B--2---:R-:W-:-:S07]  /*faa0*/  IMAD.IADD R0, R0, 0x1, -R5 ;  /* 0x0000000100007824 */ /* 0x004fce00078e0a05 */
.L_x_1312:
[----:B------:R-:W-:Y:S01]  /*fab0*/  R2UR UR4, R183 ;  /* 0x00000000b70472ca */ /* 0x000fe200000e0000 */
[----:B------:R-:W-:Y:S01]  /*fac0*/  BSSY B1, `(.L_x_1313) ;  /* 0x0000042000017945 */ /* 0x000fe20003800000 */
[----:B-----5:R-:W-:Y:S02]  /*fad0*/  R2UR UR20, R7 ;  /* 0x00000000071472ca */ /* 0x020fe400000e0000 */
[----:B------:R-:W-:-:S09]  /*fae0*/  ISETP.GT.AND P0, PT, R207, 0x7f, PT ;  /* 0x0000007fcf00780c */ /* 0x000fd20003f04270 */
[----:B------:R-:W-:Y:S02]  /*faf0*/  USHF.R.S32.HI UR8, URZ, 0x1f, UR4 ;  /* 0x0000001f3f087899 */ /* 0x000fe40008011404 */
[----:B------:R-:W-:Y:S02]  /*fb00*/  USEL UR4, UR4, URZ, !UP0 ;  /* 0x0000003f04047287 */ /* 0x000fe4000c000000 */
[----:B------:R-:W-:Y:S02]  /*fb10*/  USEL UR8, UR8, URZ, !UP0 ;  /* 0x0000003f08087287 */ /* 0x000fe4000c000000 */
[----:B------:R-:W-:Y:S01]  /*fb20*/  USHF.R.S32.HI UR20, URZ, 0x1f, UR20 ;  /* 0x0000001f3f147899 */ /* 0x000fe20008011414 */
[----:B------:R-:W-:Y:S11]  /*fb30*/  @P0 BRA `(.L_x_1314) ;  /* 0x0000000000e80947 */ /* 0x000ff60003800000 */
[----:B------:R-:W0:Y:S01]  /*fb40*/  S2R R6, SR_TID.X ;  /* 0x0000000000067919 */ /* 0x000e220000002100 */
[----:B------:R-:W1:Y:S01]  /*fb50*/  LDC R9, c[0x0][0xbe8] ;  /* 0x0002fa00ff097b82 */ /* 0x000e620000000800 */
[----:B------:R-:W-:-:S13]  /*fb60*/  R2UR UR9, R22 ;  /* 0x00000000160972ca */ /* 0x000fda00000e0000 */
[----:B------:R-:W-:Y:S02]  /*fb70*/  IMAD.U32 R3, RZ, RZ, UR9 ;  /* 0x00000009ff037e24 */ /* 0x000fe4000f8e00ff */
[----:B-1----:R-:W-:-:S03]  /*fb80*/  IMAD R2, R0, R9, RZ ;  /* 0x0000000900027224 */ /* 0x002fc600078e02ff */
[----:B0-----:R-:W-:-:S04]  /*fb90*/  IADD3 R6, R3, -0x80, R6 ;  /* 0xffffff8003067810 */ /* 0x001fc80007ffe006 */
[----:B------:R-:W-:-:S13]  /*fba0*/  ISETP.GE.AND P0, PT, R6, R2, PT ;  /* 0x000000020600720c */ /* 0x000fda0003f06270 */
[----:B------:R-:W-:Y:S05]  /*fbb0*/  @P0 BRA `(.L_x_1314) ;  /* 0x0000000000c80947 */ /* 0x000fea0003800000 */
[----:B------:R-:W-:Y:S01]  /*fbc0*/  ISETP.NE.AND P0, PT, R9, 0x1, PT ;  /* 0x000000010900780c */ /* 0x000fe20003f05270 */
[----:B------:R-:W-:Y:S01]  /*fbd0*/  UMOV UR18, 0x9b8 ;  /* 0x000009b800127882 */ /* 0x000fe20000000000 */
[----:B------:R-:W-:Y:S01]  /*fbe0*/  R2UR UR10, R164 ;  /* 0x00000000a40a72ca */ /* 0x000fe200000e0000 */
[----:B------:R-:W-:Y:S01]  /*fbf0*/  IMAD.MOV.U32 R4, RZ, RZ, R6 ;  /* 0x000000ffff047224 */ /* 0x000fe200078e0006 */
        /* <DEDUP_REMOVED lines=9> */
[----:B------:R-:W-:Y:S02]  /*fc90*/  UIMAD.WIDE.U32 UR16, UR10, UR19, URZ ;  /* 0x000000130a1072a5 */ /* 0x000fe4000f8e003f */
[----:B------:R-:W-:Y:S01]  /*fca0*/  UIMAD UR19, UR11, UR19, URZ ;  /* 0x000000130b1372a4 */ /* 0x000fe2000f8e023f */
[----:B0-----:R-:W-:Y:S01]  /*fcb0*/  @P0 IMAD.HI.U32 R5, R6, R5, RZ ;  /* 0x0000000506050227 */ /* 0x001fe200078e00ff */
[----:B------:R-:W-:Y:S02]  /*fcc0*/  UIMAD UR13, UR13, UR4, URZ ;  /* 0x000000040d0d72a4 */ /* 0x000fe4000f8e023f */
[----:B------:R-:W-:Y:S01]  /*fcd0*/  UIMAD.WIDE.U32 UR10, UR12, UR4, URZ ;  /* 0x000000040c0a72a5 */ /* 0x000fe2000f8e003f */
[----:B------:R-:W-:Y:S01]  /*fce0*/  IMAD.U32 R2, RZ, RZ, UR16 ;  /* 0x00000010ff027e24 */ /* 0x000fe2000f8e00ff */
[----:B------:R-:W-:-:S02]  /*fcf0*/  UIADD3 UR19, UR17, UR19, URZ ;  /* 0x0000001311137290 */ /* 0x000fc4000fffe03f */
[----:B------:R-:W-:Y:S01]  /*fd00*/  IMAD.U32 R3, RZ, RZ, UR17 ;  /* 0x00000011ff037e24 */ /* 0x000fe2000f8e00ff */
[----:B------:R-:W-:Y:S01]  /*fd10*/  UIMAD UR13, UR12, UR8, UR13 ;  /* 0x000000080c0d72a4 */ /* 0x000fe2000f8e020d */
[----:B-1----:R-:W-:Y:S01]  /*fd20*/  @P0 SHF.R.U32.HI R4, RZ, R8, R5 ;  /* 0x00000008ff040219 */ /* 0x002fe20000011605 */
[----:B------:R-:W-:Y:S01]  /*fd30*/  ULDC.64 UR14, c[0x0][UR18+0x228] ;  /* 0x00008a00120e7abb */ /* 0x000fe20008000a00 */
[----:B------:R-:W-:Y:S01]  /*fd40*/  IADD3 R3, P0, P1, R2, UR10, R7 ;  /* 0x0000000a02037c10 */ /* 0x000fe2000f91e007 */
[----:B------:R-:W-:Y:S01]  /*fd50*/  UIADD3 UR13, UR11, UR13, URZ ;  /* 0x0000000d0b0d7290 */ /* 0x000fe2000fffe03f */
[----:B------:R-:W-:Y:S01]  /*fd60*/  IMAD.U32 R2, RZ, RZ, UR20 ;  /* 0x00000014ff027e24 */ /* 0x000fe2000f8e00ff */
[----:B------:R-:W-:Y:S01]  /*fd70*/  UIMAD.WIDE.U32 UR16, UR14, UR9, URZ ;  /* 0x000000090e1072a5 */ /* 0x000fe2000f8e003f */
[----:B------:R-:W-:Y:S01]  /*fd80*/  IMAD.MOV R5, RZ, RZ, -R4 ;  /* 0x000000ffff057224 */ /* 0x000fe200078e0a04 */
[----:B------:R-:W-:Y:S01]  /*fd90*/  UIMAD UR9, UR15, UR9, URZ ;  /* 0x000000090f0972a4 */ /* 0x000fe2000f8e023f */
[----:B------:R-:W-:Y:S01]  /*fda0*/  IMAD.U32 R11, RZ, RZ, UR19 ;  /* 0x00000013ff0b7e24 */ /* 0x000fe2000f8e00ff */
[----:B------:R-:W-:Y:S01]  /*fdb0*/  ULDC.64 UR10, c[0x0][UR18+0x210] ;  /* 0x00008400120a7abb */ /* 0x000fe20008000a00 */
[----:B------:R-:W-:Y:S01]  /*fdc0*/  IMAD R5, R9, R5, R6 ;  /* 0x0000000509057224 */ /* 0x000fe200078e0206 */
[----:B------:R-:W-:-:S02]  /*fdd0*/  UIADD3 UR9, UR17, UR9, URZ ;  /* 0x0000000911097290 */ /* 0x000fc4000fffe03f */
[----:B------:R-:W-:Y:S01]  /*fde0*/  IADD3.X R6, R11, UR13, R2, P0, P1 ;  /* 0x0000000d0b067c10 */ /* 0x000fe200087e2402 */
[----:B------:R-:W-:Y:S01]  /*fdf0*/  IMAD R9, R5, UR11, RZ ;  /* 0x0000000b05097c24 */ /* 0x000fe2000f8e02ff */
[----:B------:R-:W-:Y:S01]  /*fe00*/  IADD3 R2, P0, P1, R4, UR16, R3 ;  /* 0x0000001004027c10 */ /* 0x000fe2000f91e003 */
[----:B------:R-:W-:Y:S01]  /*fe10*/  ULDC.64 UR12, c[0x0][0xba8] ;  /* 0x0002ea00000c7ab9 */ /* 0x000fe20000000a00 */
[----:B------:R-:W-:Y:S01]  /*fe20*/  SHF.R.S32.HI R3, RZ, 0x1f, R4 ;  /* 0x0000001fff037819 */ /* 0x000fe20000011404 */
[----:B------:R-:W-:Y:S01]  /*fe30*/  @!UP0 ULDC UR12, c[0x0][0xb50] ;  /* 0x0002d400000c8ab9 */ /* 0x000fe20000000800 */
[----:B------:R-:W-:Y:S01]  /*fe40*/  SHF.R.S32.HI R4, RZ, 0x1f, R5 ;  /* 0x0000001fff047819 */ /* 0x000fe20000011405 */
[----:B------:R-:W-:Y:S01]  /*fe50*/  @!UP0 ULDC UR13, c[0x0][0xb54] ;  /* 0x0002d500000d8ab9 */ /* 0x000fe20000000800 */
[----:B------:R-:W-:-:S03]  /*fe60*/  IADD3.X R3, R3, UR9, R6, P0, P1 ;  /* 0x0000000903037c10 */ /* 0x000fc600087e2406 */
[----:B------:R-:W-:Y:S02]  /*fe70*/  IMAD R9, R4, UR10, R9 ;  /* 0x0000000a04097c24 */ /* 0x000fe4000f8e0209 */
[----:B------:R-:W-:-:S04]  /*fe80*/  IMAD.WIDE.U32 R2, R5, UR10, R2 ;  /* 0x0000000a05027c25 */ /* 0x000fc8000f8e0002 */
[----:B------:R-:W-:Y:S01]  /*fe90*/  IMAD.IADD R3, R3, 0x1, R9 ;  /* 0x0000000103037824 */ /* 0x000fe200078e0209 */
[----:B------:R-:W-:-:S04]  /*fea0*/  LEA R4, P0, R2, UR12, 0x2 ;  /* 0x0000000c02047c11 */ /* 0x000fc8000f8010ff */
[----:B------:R-:W-:Y:S01]  /*feb0*/  LEA.HI.X R5, R2, UR13, R3, 0x2, P0 ;  /* 0x0000000d02057c11 */ /* 0x000fe200080f1403 */
[----:B------:R-:W-:-:S05]  /*fec0*/  IMAD.MOV.U32 R3, RZ, RZ, -0x800000 ;  /* 0xff800000ff037424 */ /* 0x000fca00078e00ff */
[----:B------:R0:W-:Y:S03]  /*fed0*/  STG.E desc[UR36][R4.64], R3 ;  /* 0x0000000304007986 */ /* 0x0001e6000c101924 */
.L_x_1314:
[----:B------:R-:W-:Y:S05]  /*fee0*/  BSYNC B1 ;  /* 0x0000000000017941 */ /* 0x000fea0003800000 */
.L_x_1313:
[----:B------:R-:W-:-:S13]  /*fef0*/  R2UR UR9, R164 ;  /* 0x00000000a40972ca */ /* 0x000fda00000e0000 */
[----:B------:R-:W-:-:S06]  /*ff00*/  UISETP.GT.AND UP0, UPT, UR9, 0x1, UPT ;  /* 0x000000010900788c */ /* 0x000fcc000bf04270 */
[----:B------:R-:W-:-:S13]  /*ff10*/  PLOP3.LUT P0, PT, PT, PT, UP0, 0x80, 0x0 ;  /* 0x000000000000781c */ /* 0x000fda0003f0f008 */
[----:B------:R-:W-:Y:S05]  /*ff20*/  @P0 BRA `(.L_x_1309) ;  /* 0x0000000400b80947 */ /* 0x000fea0003800000 */
[----:B------:R-:W1:Y:S01]  /*ff30*/  LDC R11, c[0x0][0xbe8] ;  /* 0x0002fa00ff0b7b82 */ /* 0x000e620000000800 */
[C---:B------:R-:W-:Y:S01]  /*ff40*/  R2UR UR10, R7.reuse ;  /* 0x00000000070a72ca */ /* 0x040fe200000e0000 */
[----:B------:R-:W-:Y:S01]  /*ff50*/  ULDC.64 UR12, c[0x0][0xaa0] ;  /* 0x0002a800000c7ab9 */ /* 0x000fe20000000a00 */
[----:B------:R-:W-:Y:S01]  /*ff60*/  R2UR UR14, R7 ;  /* 0x00000000070e72ca */ /* 0x000fe200000e0000 */
[----:B------:R-:W-:Y:S01]  /*ff70*/  UIMAD UR9, UR20, UR12, URZ ;  /* 0x0000000c140972a4 */ /* 0x000fe2000f8e023f */
[----:B------:R-:W-:Y:S01]  /*ff80*/  R2UR UR16, R166 ;  /* 0x00000000a61072ca */ /* 0x000fe200000e0000 */
[----:B------:R-:W-:Y:S01]  /*ff90*/  IMAD R2, R163, 0x20, R182 ;  /* 0x00000020a3027824 */ /* 0x000fe200078e02b6 */
[----:B------:R-:W-:Y:S01]  /*ffa0*/  R2UR UR15, R22 ;  /* 0x00000000160f72ca */ /* 0x000fe200000e0000 */
[----:B------:R-:W-:Y:S06]  /*ffb0*/  BSSY B1, `(.L_x_1315) ;  /* 0x000003b000017945 */ /* 0x000fec0003800000 */
[----:B------:R-:W-:-:S02]  /*ffc0*/  UIMAD.WIDE.U32 UR10, UR10, UR12, URZ ;  /* 0x0000000c0a0a72a5 */ /* 0x000fc4000f8e003f */
[----:B------:R-:W-:-:S03]  /*ffd0*/  UIMAD UR9, UR14, UR13, UR9 ;  /* 0x0000000d0e0972a4 */ /* 0x000fc6000f8e0209 */
[----:B------:R-:W-:Y:S01]  /*ffe0*/  ULDC.64 UR12, c[0x0][0xae8] ;  /* 0x0002ba00000c7ab9 */ /* 0x000fe20000000a00 */
[----:B------:R-:W-:Y:S01]  /*fff0*/  UIADD3 UR11, UR11, UR9, URZ ;  /* 0x000000090b0b7290 */ /* 0x000fe2000fffe03f */
[----:B------:R-:W-:Y:S01]  /*10000*/  VIADD R6, R2, UR15 ;  /* 0x0000000f02067c36 */ /* 0x000fe20008000000 */
[----:B-1----:R-:W-:Y:S02]  /*10010*/  ISETP.NE.AND P0, PT, R11, 0x1, PT ;  /* 0x000000010b00780c */ /* 0x002fe40003f05270 */
[----:B------:R-:W-:Y:S01]  /*10020*/  UIMAD.WIDE.U32 UR10, UR16, UR12, UR10 ;  /* 0x0000000c100a72a5 */ /* 0x000fe2000f8e000a */
[----:B0-----:R-:W-:-:S03]  /*10030*/  IMAD.MOV.U32 R5, RZ, RZ, R6 ;  /* 0x000000ffff057224 */ /* 0x001fc600078e0006 */
[----:B------:R-:W-:-:S03]  /*10040*/  UIMAD UR9, UR16, UR13, UR11 ;  /* 0x0000000d100972a4 */ /* 0x000fc6000f8e020b */
[----:B------:R-:W-:Y:S02]  /*10050*/  ULDC.64 UR12, c[0x0][0xaf0] ;  /* 0x0002bc00000c7ab9 */ /* 0x000fe40000000a00 */
[----:B------:R-:W-:Y:S02]  /*10060*/  UIMAD UR8, UR8, UR12, URZ ;  /* 0x0000000c080872a4 */ /* 0x000fe4000f8e023f */
[----:B------:R-:W0:Y:S02]  /*10070*/  @P0 LDC R3, c[0x0][0xbec] ;  /* 0x0002fb00ff030b82 */ /* 0x000e240000000800 */
[----:B------:R-:W-:-:S03]  /*10080*/  UIMAD UR11, UR4, UR13, UR8 ;  /* 0x0000000d040b72a4 */ /* 0x000fc6000f8e0208 */
[----:B------:R-:W-:Y:S02]  /*10090*/  UMOV UR8, UR10 ;  /* 0x0000000a00087c82 */ /* 0x000fe40008000000 */
[----:B------:R-:W-:Y:S01]  /*100a0*/  UIMAD.WIDE.U32 UR8, UR4, UR12, UR8 ;  /* 0x0000000c040872a5 */ /* 0x000fe2000f8e0008 */
[----:B------:R-:W1:Y:S03]  /*100b0*/  @P0 LDC R7, c[0x0][0xbf0] ;  /* 0x0002fc00ff070b82 */ /* 0x000e660000000800 */
[----:B------:R-:W-:-:S03]  /*100c0*/  UIADD3 UR4, UR9, UR11, URZ ;  /* 0x0000000b09047290 */ /* 0x000fc6000fffe03f */
[----:B------:R-:W-:Y:S01]  /*100d0*/  ULDC.64 UR10, c[0x0][0xae0] ;  /* 0x0002b800000a7ab9 */ /* 0x000fe20000000a00 */
[----:B0-----:R-:W-:-:S04]  /*100e0*/  @P0 IMAD.HI.U32 R2, R6, R3, RZ ;  /* 0x0000000306020227 */ /* 0x001fc800078e00ff */
[----:B------:R-:W-:Y:S02]  /*100f0*/  IMAD.U32 R3, RZ, RZ, UR9 ;  /* 0x00000009ff037e24 */ /* 0x000fe4000f8e00ff */
[----:B------:R-:W-:Y:S01]  /*10100*/  IMAD.U32 R3, RZ, RZ, UR4 ;  /* 0x00000004ff037e24 */ /* 0x000fe2000f8e00ff */
[----:B-1----:R-:W-:-:S04]  /*10110*/  @P0 SHF.R.U32.HI R5, RZ, R7, R2 ;  /* 0x00000007ff050219 */ /* 0x002fc80000011602 */
[--C-:B------:R-:W-:Y:S01]  /*10120*/  SHF.R.S32.HI R2, RZ, 0x1f, R5.reuse ;  /* 0x0000001fff027819 */ /* 0x100fe20000011405 */
[----:B------:R-:W-:-:S04]  /*10130*/  IMAD.MOV R7, RZ, RZ, -R5 ;  /* 0x000000ffff077224 */ /* 0x000fc800078e0a05 */
[----:B------:R-:W-:Y:S02]  /*10140*/  IMAD R4, R2, UR10, RZ ;  /* 0x0000000a02047c24 */ /* 0x000fe4000f8e02ff */
[----:B------:R-:W-:Y:S02]  /*10150*/  IMAD R7, R11, R7, R6 ;  /* 0x000000070b077224 */ /* 0x000fe400078e0206 */
[----:B------:R-:W-:Y:S01]  /*10160*/  IMAD.U32 R2, RZ, RZ, UR8 ;  /* 0x00000008ff027e24 */ /* 0x000fe2000f8e00ff */
[----:B------:R-:W-:Y:S01]  /*10170*/  ULDC.64 UR8, c[0x0][0xad8] ;  /* 0x0002b60000087ab9 */ /* 0x000fe20000000a00 */
[C---:B------:R-:W-:Y:S01]  /*10180*/  IMAD R9, R5.reuse, UR11, R4 ;  /* 0x0000000b05097c24 */ /* 0x040fe2000f8e0204 */
[----:B------:R-:W-:Y:S01]  /*10190*/  SHF.R.S32.HI R4, RZ, 0x1f, R7 ;  /* 0x0000001fff047819 */ /* 0x000fe20000011407 */
[----:B------:R-:W-:-:S04]  /*101a0*/  IMAD.WIDE.U32 R2, R5, UR10, R2 ;  /* 0x0000000a05027c25 */ /* 0x000fc8000f8e0002 */
[----:B------:R-:W-:Y:S02]  /*101b0*/  IMAD.IADD R3, R3, 0x1, R9 ;  /* 0x0000000103037824 */ /* 0x000fe400078e0209 */
[----:B------:R-:W-:Y:S02]  /*101c0*/  IMAD R4, R4, UR8, RZ ;  /* 0x0000000804047c24 */ /* 0x000fe4000f8e02ff */
[----:B------:R-:W-:Y:S02]  /*101d0*/  VIADD R6, R182, UR15 ;  /* 0x0000000fb6067c36 */ /* 0x000fe40008000000 */
[----:B------:R-:W-:Y:S02]  /*101e0*/  IMAD R11, R0, R11, RZ ;  /* 0x0000000b000b7224 */ /* 0x000fe400078e02ff */
[C---:B------:R-:W-:Y:S02]  /*101f0*/  IMAD R5, R7.reuse, UR9, R4 ;  /* 0x0000000907057c24 */ /* 0x040fe4000f8e0204 */
[----:B------:R-:W-:Y:S01]  /*10200*/  IMAD.WIDE.U32 R2, R7, UR8, R2 ;  /* 0x0000000807027c25 */ /* 0x000fe2000f8e0002 */
[----:B------:R-:W-:Y:S01]  /*10210*/  ISETP.GE.AND P2, PT, R6, R11, PT ;  /* 0x0000000b0600720c */ /* 0x000fe20003f46270 */
[----:B------:R-:W-:-:S02]  /*10220*/  ULDC.64 UR8, c[0x0][0xa80] ;  /* 0x0002a00000087ab9 */ /* 0x000fc40000000a00 */
[----:B------:R-:W-:Y:S01]  /*10230*/  IMAD.IADD R3, R3, 0x1, R5 ;  /* 0x0000000103037824 */ /* 0x000fe200078e0205 */
[----:B------:R-:W-:Y:S01]  /*10240*/  LEA R4, P3, R2, UR8, 0x1 ;  /* 0x0000000802047c11 */ /* 0x000fe2000f8608ff */
[----:B------:R-:W-:-:S03]  /*10250*/  VIADD R0, R6, 0x20 ;  /* 0x0000002006007836 */ /* 0x000fc60000000000 */
[----:B------:R-:W-:Y:S01]  /*10260*/  LEA.HI.X R5, R2, UR9, R3, 0x1, P3 ;  /* 0x0000000902057c11 */ /* 0x000fe200098f0c03 */
[----:B------:R0:W1:Y:S01]  /*10270*/  SHFL.IDX PT, R7, R4, RZ, 0x181f ;  /* 0x00181fff04077589 */ /* 0x00006200000e0000 */
[-C--:B------:R-:W-:Y:S01]  /*10280*/  ISETP.GE.AND P1, PT, R0, R11.reuse, PT ;  /* 0x0000000b0000720c */ /* 0x080fe20003f26270 */
[----:B------:R-:W-:Y:S02]  /*10290*/  VIADD R0, R6, 0x40 ;  /* 0x0000004006007836 */ /* 0x000fe40000000000 */
[----:B------:R0:W2:Y:S03]  /*102a0*/  SHFL.IDX PT, R3, R5, RZ, 0x181f ;  /* 0x00181fff05037589 */ /* 0x0000a600000e0000 */
        /* <DEDUP_REMOVED lines=11> */
.L_x_1316:
[----:B------:R-:W-:Y:S05]  /*10360*/  BSYNC B1 ;  /* 0x0000000000017941 */ /* 0x000fea0003800000 */
.L_x_1315:
        /* <DEDUP_REMOVED lines=13> */
.L_x_1318:
[----:B------:R-:W-:Y:S05]  /*10440*/  BSYNC B1 ;  /* 0x0000000000017941 */ /* 0x000fea0003800000 */
.L_x_1317:
        /* <DEDUP_REMOVED lines=13> */
.L_x_1320:
[----:B------:R-:W-:Y:S05]  /*10520*/  BSYNC B1 ;  /* 0x0000000000017941 */ /* 0x000fea0003800000 */
.L_x_1319:
        /* <DEDUP_REMOVED lines=14> */
.L_x_1309:
[----:B------:R-:W-:Y:S05]  /*10610*/  BSYNC B0 ;  /* 0x0000000000007941 */ /* 0x000fea0003800000 */
.L_x_1299:
[----:B------:R-:W-:Y:S02]  /*10620*/  ULDC UR4, c[0x0][0xc3c] ;  /* 0x00030f0000047ab9 */ /* 0x000fe40000000800 */
[----:B------:R-:W-:-:S06]  /*10630*/  UISETP.GE.AND UP0, UPT, UR7, UR4, UPT ;  /* 0x000000040700728c */ /* 0x000fcc000bf06270 */
[----:B------:R-:W-:-:S13]  /*10640*/  PLOP3.LUT P0, PT, PT, PT, UP0, 0x80, 0x0 ;  /* 0x000000000000781c */ /* 0x000fda0003f0f008 */
[----:B------:R-:W-:Y:S05]  /*10650*/  @!P0 BRA `(.L_x_1321) ;  /* 0xffffff08003c8947 */ /* 0x000fea000383ffff */
[----:B------:R-:W-:Y:S05]  /*10660*/  EXIT ;  /* 0x000000000000794d */ /* 0x000fea0003800000 */
.L_x_1208:
[----:B------:R-:W-:-:S08]  /*10670*/  NOP ;  /* 0x0000000000007918 */ /* 0x000fd00000000000 */
[----:B0-----:R-:W0:-:S00]  /*10680*/  USETMAXREG.DEALLOC.CTAPOOL 0x28 ;  /* 0x00000028000079c8 */ /* 0x001e0000080e0500 */
[----:B0-----:R-:W-:Y:S01]  /*10690*/  LOP3.LUT R2, R2, 0x3, RZ, 0xc0, !PT ;  /* 0x0000000302027812 */ /* 0x001fe200078ec0ff */
[----:B------:R-:W-:Y:S01]  /*106a0*/  IMAD.MOV.U32 R6, RZ, RZ, RZ ;  /* 0x000000ffff067224 */ /* 0x000fe200078e00ff */
[----:B------:R-:W-:-:S04]  /*106b0*/  LOP3.LUT R23, R23, 0xfffffeff, RZ, 0xc0, !PT ;  /* 0xfffffeff17177812 */ /* 0x000fc800078ec0ff */
[----:B------:R-:W0:Y:S02]  /*106c0*/  SHFL.IDX PT, R2, R2, RZ, 0x1f ;  /* 0x00001fff02027589 */ /* 0x000e2400000e0000 */
[----:B0-----:R-:W-:-:S13]  /*106d0*/  ISETP.NE.AND P0, PT, R2, RZ, PT ;  /* 0x000000ff0200720c */ /* 0x001fda0003f05270 */
[----:B------:R-:W-:Y:S01]  /*106e0*/  @P0 LOP3.LUT R23, R23, 0x100, RZ, 0xfc, !PT ;  /* 0x0000010017170812 */ /* 0x000fe200078efcff */
[----:B------:R-:W-:Y:S06]  /*106f0*/  @!P0 BRA `(.L_x_1322) ;  /* 0x00000000001c8947 */ /* 0x000fec0003800000 */
[----:B------:R-:W0:Y:S08]  /*10700*/  S2UR UR5, SR_CgaCtaId ;  /* 0x00000000000579c3 */ /* 0x000e300000008800 */
[----:B------:R-:W-:Y:S06]  /*10710*/  BAR.SYNC.DEFER_BLOCKING 0x5, 0x180 ;  /* 0x0146000000007b1d */ /* 0x000fec0000010000 */
[----:B------:R-:W-:-:S02]  /*10720*/  UMOV UR4, 0x400 ;  /* 0x0000040000047882 */ /* 0x000fc40000000000 */
[----:B0-----:R-:W-:-:S09]  /*10730*/  ULEA UR4, UR5, UR4, 0x18 ;  /* 0x0000000405047291 */ /* 0x001fd2000f8ec03f */
[----:B------:R-:W1:Y:S01]  /*10740*/  LDS.128 R16, [UR4+0x2a8d0] ;  /* 0x02a8d004ff107984 */ /* 0x000e620008000c00 */
[----:B------:R-:W-:Y:S06]  /*10750*/  BAR.ARV 0x4, 0x180 ;  /* 0x0106000000007b1d */ /* 0x000fec0000002000 */
[----:B------:R-:W-:Y:S05]  /*10760*/  BRA `(.L_x_1323) ;  /* 0x0000000c00907947 */ /* 0x000fea0003800000 */
.L_x_1322:
[----:B------:R-:W-:Y:S01]  /*10770*/  LOP3.LUT R7, R0, 0x1f, RZ, 0xc0, !PT ;  /* 0x0000001f00077812 */ /* 0x000fe200078ec0ff */
[----:B------:R-:W-:Y:S01]  /*10780*/  ULDC UR4, c[0x0][0xc3c] ;  /* 0x00030f0000047ab9 */ /* 0x000fe20000000800 */
[----:B------:R-:W-:Y:S01]  /*10790*/  IMAD.MOV.U32 R9, RZ, RZ, RZ ;  /* 0x000000ffff097224 */ /* 0x000fe200078e00ff */
[----:B------:R-:W0:Y:S01]  /*107a0*/  S2UR UR6, SR_CTAID.X ;  /* 0x00000000000679c3 */ /* 0x000e220000002500 */
[----:B------:R-:W-:Y:S01]  /*107b0*/  ISETP.NE.AND P0, PT, R7, 0x1f, PT ;  /* 0x0000001f0700780c */ /* 0x000fe20003f05270 */
[----:B------:R-:W-:-:S03]  /*107c0*/  ULDC UR5, c[0x0][0xc38] ;  /* 0x00030e0000057ab9 */ /* 0x000fc60000000800 */
[----:B------:R-:W-:-:S13]  /*107d0*/  ISETP.GE.OR P1, PT, R7, UR4, !P0 ;  /* 0x0000000407007c0c */ /* 0x000fda000c726670 */
[----:B------:R-:W1:Y:S08]  /*107e0*/  @!P1 LDC.64 R4, c[0x0][0xc80] ;  /* 0x00032000ff049b82 */ /* 0x000e700000000a00 */
[----:B------:R-:W2:Y:S01]  /*107f0*/  @!P1 LDC.64 R2, c[0x0][0xc78] ;  /* 0x00031e00ff029b82 */ /* 0x000ea20000000a00 */
[----:B-1----:R-:W-:-:S05]  /*10800*/  @!P1 IMAD.WIDE.U32 R4, R7, 0x4, R4 ;  /* 0x0000000407049825 */ /* 0x002fca00078e0004 */
        /* <DEDUP_REMOVED lines=10> */
[----:B------:R-:W1:Y:S02]  /*108b0*/  SHFL.UP PT, R10, R8, 0x1, RZ ;  /* 0x04200000080a7989 */ /* 0x000e6400000e00ff */
[----:B-1----:R-:W-:-:S05]  /*108c0*/  SEL R11, R10, RZ, P1 ;  /* 0x000000ff0a0b7207 */ /* 0x002fca0000800000 */
[----:B------:R-:W-:-:S05]  /*108d0*/  IMAD.IADD R11, R8, 0x1, R11 ;  /* 0x00000001080b7824 */ /* 0x000fca00078e020b */
        /* <DEDUP_REMOVED lines=12> */
[----:B------:R-:W1:Y:S02]  /*109a0*/  SHFL.IDX PT, R8, R5, 0x1f, 0x1f ;  /* 0x03e01f0005087f89 */ /* 0x000e6400000e0000 */
[----:B-1----:R-:W-:-:S05]  /*109b0*/  IMAD R8, R8, UR5, RZ ;  /* 0x0000000508087c24 */ /* 0x002fca000f8e02ff */
[----:B0-----:R-:W-:Y:S01]  /*109c0*/  ISETP.GT.AND P6, PT, R8, UR6, PT ;  /* 0x0000000608007c0c */ /* 0x001fe2000bfc4270 */
[----:B------:R-:W-:-:S12]  /*109d0*/  IMAD.MOV.U32 R3, RZ, RZ, R8 ;  /* 0x000000ffff037224 */ /* 0x000fd800078e0008 */
[----:B------:R-:W-:Y:S05]  /*109e0*/  @P6 BRA `(.L_x_1324) ;  /* 0x0000000000986947 */ /* 0x000fea0003800000 */
[----:B------:R-:W-:Y:S01]  /*109f0*/  IMAD.MOV.U32 R8, RZ, RZ, R3 ;  /* 0x000000ffff087224 */ /* 0x000fe200078e0003 */
[----:B------:R-:W-:Y:S01]  /*10a00*/  UMOV UR4, URZ ;  /* 0x0000003f00047c82 */ /* 0x000fe20008000000 */
[----:B------:R-:W-:-:S05]  /*10a10*/  ULDC UR5, c[0x0][0xc38] ;  /* 0x00030e0000057ab9 */ /* 0x000fca0000000800 */
.L_x_1326:
[----:B------:R-:W0:Y:S01]  /*10a20*/  LDC R2, c[0x0][0xc3c] ;  /* 0x00030f00ff027b82 */ /* 0x000e220000000800 */
[----:B------:R-:W-:-:S06]  /*10a30*/  UIADD3 UR4, UR4, 0x1f, URZ ;  /* 0x0000001f04047890 */ /* 0x000fcc000fffe03f */
        /* <DEDUP_REMOVED lines=33> */
.L_x_1324:
        /* <DEDUP_REMOVED lines=9> */
[----:B0-----:R-:W-:-:S07]  /*10ce0*/  ISETP.NE.AND P1, PT, R9, 0x1, PT ;  /* 0x000000010900780c */ /* 0x001fce0003f25270 */
[----:B-1----:R-:W-:Y:S06]  /*10cf0*/  @!P0 BRA `(.L_x_1327) ;  /* 0x0000000000088947 */ /* 0x002fec0003800000 */
[----:B------:R-:W-:-:S06]  /*10d00*/  VIADD R16, R19, 0xffffffff ;  /* 0xffffffff13107836 */ /* 0x000fcc0000000000 */
[----:B------:R0:W1:Y:S02]  /*10d10*/  SHFL.IDX PT, R16, R5, R16, 0x1f ;  /* 0x00001f1005107589 */ /* 0x00006400000e0000 */
.L_x_1327:
[----:B-1----:R-:W-:Y:S02]  /*10d20*/  IMAD R16, R16, UR5, R3 ;  /* 0x0000000510107c24 */ /* 0x002fe4000f8e0203 */
[----:B------:R-:W-:-:S03]  /*10d30*/  VIADD R19, R19, UR4 ;  /* 0x0000000413137c36 */ /* 0x000fc60008000000 */
[----:B0-----:R-:W-:Y:S01]  /*10d40*/  IADD3 R5, -R16, UR6, RZ ;  /* 0x0000000610057c10 */ /* 0x001fe2000fffe1ff */
[----:B------:R-:W-:Y:S06]  /*10d50*/  @!P1 BRA `(.L_x_1328) ;  /* 0x0000000000e89947 */ /* 0x000fec0003800000 */
[-C--:B--2---:R-:W-:Y:S02]  /*10d60*/  IABS R12, R6.reuse ;  /* 0x00000006000c7213 */ /* 0x084fe40000000000 */
[----:B------:R-:W-:Y:S02]  /*10d70*/  IABS R4, R9 ;  /* 0x0000000900047213 */ /* 0x000fe40000000000 */
[----:B------:R-:W0:Y:S01]  /*10d80*/  I2F.RP R8, R12 ;  /* 0x0000000c00087306 */ /* 0x000e220000209400 */
[----:B------:R-:W-:-:S07]  /*10d90*/  IABS R13, R6 ;  /* 0x00000006000d7213 */ /* 0x000fce0000000000 */
[----:B------:R-:W1:Y:S08]  /*10da0*/  I2F.RP R10, R4 ;  /* 0x00000004000a7306 */ /* 0x000e700000209400 */
[----:B0-----:R-:W0:Y:S08]  /*10db0*/  MUFU.RCP R8, R8 ;  /* 0x0000000800087308 */ /* 0x001e300000001000 */
[----:B-1----:R-:W-:Y:S01]  /*10dc0*/  MUFU.RCP R10, R10 ;  /* 0x0000000a000a7308 */ /* 0x002fe20000001000 */
[----:B0-----:R-:W-:Y:S01]  /*10dd0*/  VIADD R2, R8, 0xffffffe ;  /* 0x0ffffffe08027836 */ /* 0x001fe20000000000 */
[----:B------:R-:W-:-:S06]  /*10de0*/  IABS R8, R5 ;  /* 0x0000000500087213 */ /* 0x000fcc0000000000 */
[----:B------:R0:W1:Y:S02]  /*10df0*/  F2I.FTZ.U32.TRUNC.NTZ R3, R2 ;  /* 0x0000000200037305 */ /* 0x000064000021f000 */
[----:B0-----:R-:W-:Y:S02]  /*10e00*/  IMAD.MOV.U32 R2, RZ, RZ, RZ ;  /* 0x000000ffff027224 */ /* 0x001fe400078e00ff */
[----:B-1----:R-:W-:-:S04]  /*10e10*/  IMAD.MOV R11, RZ, RZ, -R3 ;  /* 0x000000ffff0b7224 */ /* 0x002fc800078e0a03 */
[----:B------:R-:W-:-:S04]  /*10e20*/  IMAD R11, R11, R12, RZ ;  /* 0x0000000c0b0b7224 */ /* 0x000fc800078e02ff */
[----:B------:R-:W-:-:S04]  /*10e30*/  IMAD.HI.U32 R3, R3, R11, R2 ;  /* 0x0000000b03037227 */ /* 0x000fc800078e0002 */
[----:B------:R-:W-:Y:S02]  /*10e40*/  IMAD.MOV R11, RZ, RZ, -R13 ;  /* 0x000000ffff0b7224 */ /* 0x000fe400078e0a0d */
[----:B------:R-:W-:-:S04]  /*10e50*/  IMAD.HI.U32 R2, R3, R8, RZ ;  /* 0x0000000803027227 */ /* 0x000fc800078e00ff */
[----:B------:R-:W-:Y:S01]  /*10e60*/  IMAD R3, R2, R11, R8 ;  /* 0x0000000b02037224 */ /* 0x000fe200078e0208 */
[----:B------:R-:W-:Y:S01]  /*10e70*/  LOP3.LUT R8, R5, R6, RZ, 0x3c, !PT ;  /* 0x0000000605087212 */ /* 0x000fe200078e3cff */
[----:B------:R-:W-:-:S03]  /*10e80*/  VIADD R11, R10, 0xffffffe ;  /* 0x0ffffffe0a0b7836 */ /* 0x000fc60000000000 */
[----:B------:R-:W-:Y:S02]  /*10e90*/  ISETP.GT.U32.AND P1, PT, R12, R3, PT ;  /* 0x000000030c00720c */ /* 0x000fe40003f24070 */
[----:B------:R-:W-:-:S11]  /*10ea0*/  ISETP.GE.AND P2, PT, R8, RZ, PT ;  /* 0x000000ff0800720c */ /* 0x000fd60003f46270 */
[----:B------:R-:W-:Y:S02]  /*10eb0*/  @!P1 IMAD.IADD R3, R3, 0x1, -R12 ;  /* 0x0000000103039824 */ /* 0x000fe400078e0a0c */
[----:B------:R-:W-:Y:S01]  /*10ec0*/  @!P1 VIADD R2, R2, 0x1 ;  /* 0x0000000102029836 */ /* 0x000fe20000000000 */
[----:B------:R-:W-:Y:S02]  /*10ed0*/  ISETP.NE.AND P1, PT, R6, RZ, PT ;  /* 0x000000ff0600720c */ /* 0x000fe40003f25270 */
[----:B------:R-:W-:Y:S02]  /*10ee0*/  ISETP.GE.U32.AND P0, PT, R3, R12, PT ;  /* 0x0000000c0300720c */ /* 0x000fe40003f06070 */
[----:B------:R-:W0:Y:S11]  /*10ef0*/  F2I.FTZ.U32.TRUNC.NTZ R3, R11 ;  /* 0x0000000b00037305 */ /* 0x000e36000021f000 */
[----:B------:R-:W-:-:S04]  /*10f00*/  @P0 VIADD R2, R2, 0x1 ;  /* 0x0000000102020836 */ /* 0x000fc80000000000 */
[----:B------:R-:W-:Y:S01]  /*10f10*/  IMAD.MOV.U32 R10, RZ, RZ, R2 ;  /* 0x000000ffff0a7224 */ /* 0x000fe200078e0002 */
[----:B------:R-:W-:Y:S01]  /*10f20*/  IABS R2, R9 ;  /* 0x0000000900027213 */ /* 0x000fe20000000000 */
[----:B0-----:R-:W-:Y:S02]  /*10f30*/  IMAD.MOV R13, RZ, RZ, -R3 ;  /* 0x000000ffff0d7224 */ /* 0x001fe400078e0a03 */
[----:B------:R-:W-:Y:S01]  /*10f40*/  @!P2 IMAD.MOV R10, RZ, RZ, -R10 ;  /* 0x000000ffff0aa224 */ /* 0x000fe200078e0a0a */
[----:B------:R-:W-:Y:S01]  /*10f50*/  @!P1 LOP3.LUT R10, RZ, R6, RZ, 0x33, !PT ;  /* 0x00000006ff0a9212 */ /* 0x000fe200078e33ff */
[----:B------:R-:W-:Y:S02]  /*10f60*/  IMAD.MOV R12, RZ, RZ, -R2 ;  /* 0x000000ffff0c7224 */ /* 0x000fe400078e0a02 */
[----:B------:R-:W-:Y:S01]  /*10f70*/  IMAD R11, R13, R4, RZ ;  /* 0x000000040d0b7224 */ /* 0x000fe200078e02ff */
[----:B------:R-:W-:Y:S01]  /*10f80*/  IABS R8, R10 ;  /* 0x0000000a00087213 */ /* 0x000fe20000000000 */
[----:B------:R-:W-:-:S04]  /*10f90*/  IMAD.MOV.U32 R2, RZ, RZ, RZ ;  /* 0x000000ffff027224 */ /* 0x000fc800078e00ff */
[----:B------:R-:W-:-:S04]  /*10fa0*/  IMAD.HI.U32 R2, R3, R11, R2 ;  /* 0x0000000b03027227 */ /* 0x000fc800078e0002 */
[----:B------:R-:W-:Y:S02]  /*10fb0*/  IMAD.MOV.U32 R3, RZ, RZ, R8 ;  /* 0x000000ffff037224 */ /* 0x000fe400078e0008 */
[----:B------:R-:W-:Y:S02]  /*10fc0*/  IMAD.MOV.U32 R8, RZ, RZ, R12 ;  /* 0x000000ffff087224 */ /* 0x000fe400078e000c */
[----:B------:R-:W-:-:S04]  /*10fd0*/  IMAD.HI.U32 R2, R2, R3, RZ ;  /* 0x0000000302027227 */ /* 0x000fc800078e00ff */
[----:B------:R-:W-:-:S05]  /*10fe0*/  IMAD R3, R2, R8, R3 ;  /* 0x0000000802037224 */ /* 0x000fca00078e0203 */
[----:B------:R-:W-:-:S13]  /*10ff0*/  ISETP.GT.U32.AND P1, PT, R4, R3, PT ;  /* 0x000000030400720c */ /* 0x000fda0003f24070 */
[----:B------:R-:W-:Y:S02]  /*11000*/  @!P1 IMAD.IADD R3, R3, 0x1, -R4 ;  /* 0x0000000103039824 */ /* 0x000fe400078e0a04 */
[----:B------:R-:W-:Y:S01]  /*11010*/  @!P1 VIADD R2, R2, 0x1 ;  /* 0x0000000102029836 */ /* 0x000fe20000000000 */
[----:B------:R-:W-:Y:S02]  /*11020*/  ISETP.NE.AND P1, PT, R9, RZ, PT ;  /* 0x000000ff0900720c */ /* 0x000fe40003f25270 */
[----:B------:R-:W-:Y:S02]  /*11030*/  ISETP.GE.U32.AND P0, PT, R3, R4, PT ;  /* 0x000000040300720c */ /* 0x000fe40003f06070 */
[----:B------:R-:W-:-:S04]  /*11040*/  LOP3.LUT R3, R10, R9, RZ, 0x3c, !PT ;  /* 0x000000090a037212 */ /* 0x000fc800078e3cff */
[----:B------:R-:W-:Y:S01]  /*11050*/  ISETP.GE.AND P2, PT, R3, RZ, PT ;  /* 0x000000ff0300720c */ /* 0x000fe20003f46270 */
[----:B------:R-:W-:-:S06]  /*11060*/  IMAD.MOV R3, RZ, RZ, -R10 ;  /* 0x000000ffff037224 */ /* 0x000fcc00078e0a0a */
[----:B------:R-:W-:-:S06]  /*11070*/  @P0 VIADD R2, R2, 0x1 ;  /* 0x0000000102020836 */ /* 0x000fcc0000000000 */
[----:B------:R-:W-:Y:S01]  /*11080*/  @!P2 IMAD.MOV R2, RZ, RZ, -R2 ;  /* 0x000000ffff02a224 */ /* 0x000fe200078e0a02 */
[----:B------:R-:W-:-:S05]  /*11090*/  @!P1 LOP3.LUT R2, RZ, R9, RZ, 0x33, !PT ;  /* 0x00000009ff029212 */ /* 0x000fca00078e33ff */
[----:B------:R-:W-:-:S04]  /*110a0*/  IMAD.MOV R18, RZ, RZ, -R2 ;  /* 0x000000ffff127224 */ /* 0x000fc800078e0a02 */
[C---:B------:R-:W-:Y:S02]  /*110b0*/  IMAD R18, R9.reuse, R18, R10 ;  /* 0x0000001209127224 */ /* 0x040fe400078e020a */
[----:B------:R-:W-:Y:S02]  /*110c0*/  IMAD R9, R9, 0x1000000, R2 ;  /* 0x0100000009097824 */ /* 0x000fe400078e0202 */
[----:B------:R-:W-:Y:S02]  /*110d0*/  IMAD R2, R6, R3, R5 ;  /* 0x0000000306027224 */ /* 0x000fe400078e0205 */
[----:B------:R-:W-:Y:S01]  /*110e0*/  IMAD R18, R18, 0x10000, R9 ;  /* 0x0001000012127824 */ /* 0x000fe200078e0209 */
[----:B------:R-:W-:Y:S06]  /*110f0*/  BRA `(.L_x_1329) ;  /* 0x0000000000f47947 */ /* 0x000fec0003800000 */
.L_x_1328:
[----:B------:R-:W0:Y:S02]  /*11100*/  LDC.64 R2, c[0x0][0xc90] ;  /* 0x00032400ff027b82 */ /* 0x000e240000000a00 */
[----:B0-----:R-:W-:-:S05]  /*11110*/  IMAD.WIDE R2, R19, 0x4, R2 ;  /* 0x0000000413027825 */ /* 0x001fca00078e0202 */
[----:B------:R0:W2:Y:S01]  /*11120*/  LDG.E R13, desc[UR36][R2.64] ;  /* 0x00000024020d7981 */ /* 0x0000a2000c1e1900 */
[----:B------:R-:W-:Y:S01]  /*11130*/  IABS R15, R5 ;  /* 0x00000005000f7213 */ /* 0x000fe20000000000 */
[----:B0-----:R-:W-:Y:S02]  /*11140*/  IMAD.MOV.U32 R2, RZ, RZ, RZ ;  /* 0x000000ffff027224 */ /* 0x001fe400078e00ff */
[----:B--2---:R-:W-:-:S05]  /*11150*/  IMAD R4, R6, R13, RZ ;  /* 0x0000000d06047224 */ /* 0x004fca00078e02ff */
[-C--:B------:R-:W-:Y:S02]  /*11160*/  IABS R10, R4.reuse ;  /* 0x00000004000a7213 */ /* 0x080fe40000000000 */
[----:B------:R-:W-:Y:S02]  /*11170*/  IABS R12, R4 ;  /* 0x00000004000c7213 */ /* 0x000fe40000000000 */
[----:B------:R-:W0:Y:S08]  /*11180*/  I2F.RP R8, R10 ;  /* 0x0000000a00087306 */ /* 0x000e300000209400 */
[----:B0-----:R-:W0:Y:S02]  /*11190*/  MUFU.RCP R8, R8 ;  /* 0x0000000800087308 */ /* 0x001e240000001000 */
[----:B0-----:R-:W-:-:S06]  /*111a0*/  VIADD R9, R8, 0xffffffe ;  /* 0x0ffffffe08097836 */ /* 0x001fcc0000000000 */
[----:B------:R-:W0:Y:S02]  /*111b0*/  F2I.FTZ.U32.TRUNC.NTZ R3, R9 ;  /* 0x0000000900037305 */ /* 0x000e24000021f000 */
[----:B0-----:R-:W-:-:S04]  /*111c0*/  IMAD.MOV R11, RZ, RZ, -R3 ;  /* 0x000000ffff0b7224 */ /* 0x001fc800078e0a03 */
[----:B------:R-:W-:-:S04]  /*111d0*/  IMAD R11, R11, R10, RZ ;  /* 0x0000000a0b0b7224 */ /* 0x000fc800078e02ff */
[----:B------:R-:W-:-:S04]  /*111e0*/  IMAD.HI.U32 R2, R3, R11, R2 ;  /* 0x0000000b03027227 */ /* 0x000fc800078e0002 */
[----:B------:R-:W-:Y:S02]  /*111f0*/  IMAD.MOV R3, RZ, RZ, -R12 ;  /* 0x000000ffff037224 */ /* 0x000fe400078e0a0c */
        /* <DEDUP_REMOVED lines=12> */
[----:B------:R-:W-:Y:S02]  /*112c0*/  IMAD R11, R13, R2, RZ ;  /* 0x000000020d0b7224 */ /* 0x000fe400078e02ff */
[----:B------:R-:W-:Y:S02]  /*112d0*/  IMAD.MOV R2, RZ, RZ, -R2 ;  /* 0x000000ffff027224 */ /* 0x000fe400078e0a02 */
[----:B------:R-:W-:Y:S02]  /*112e0*/  IMAD.MOV R3, RZ, RZ, -R11 ;  /* 0x000000ffff037224 */ /* 0x000fe400078e0a0b */
[----:B------:R-:W-:Y:S02]  /*112f0*/  IMAD R4, R4, R2, R5 ;  /* 0x0000000204047224 */ /* 0x000fe400078e0205 */
[----:B------:R-:W-:Y:S01]  /*11300*/  IMAD.MOV.U32 R2, RZ, RZ, RZ ;  /* 0x000000ffff027224 */ /* 0x000fe200078e00ff */
[----:B------:R-:W-:-:S04]  /*11310*/  VIADDMNMX R13, R3, UR5, R13, PT ;  /* 0x00000005030d7c46 */ /* 0x000fc8000b80010d */
[-C--:B------:R-:W-:Y:S01]  /*11320*/  IABS R10, R13.reuse ;  /* 0x0000000d000a7213 */ /* 0x080fe20000000000 */
[----:B------:R-:W-:Y:S01]  /*11330*/  IMAD.MOV R18, RZ, RZ, -R13 ;  /* 0x000000ffff127224 */ /* 0x000fe200078e0a0d */
[----:B------:R-:W-:Y:S02]  /*11340*/  IABS R12, R13 ;  /* 0x0000000d000c7213 */ /* 0x000fe40000000000 */
[----:B------:R-:W0:Y:S08]  /*11350*/  I2F.RP R8, R10 ;  /* 0x0000000a00087306 */ /* 0x000e300000209400 */
[----:B0-----:R-:W0:Y:S02]  /*11360*/  MUFU.RCP R8, R8 ;  /* 0x0000000800087308 */ /* 0x001e240000001000 */
[----:B0-----:R-:W-:-:S06]  /*11370*/  VIADD R3, R8, 0xffffffe ;  /* 0x0ffffffe08037836 */ /* 0x001fcc0000000000 */
[----:B------:R-:W0:Y:S02]  /*11380*/  F2I.FTZ.U32.TRUNC.NTZ R3, R3 ;  /* 0x0000000300037305 */ /* 0x000e24000021f000 */
[----:B0-----:R-:W-:-:S04]  /*11390*/  IMAD.MOV R9, RZ, RZ, -R3 ;  /* 0x000000ffff097224 */ /* 0x001fc800078e0a03 */
[----:B------:R-:W-:Y:S01]  /*113a0*/  IMAD.MOV.U32 R5, RZ, RZ, R9 ;  /* 0x000000ffff057224 */ /* 0x000fe200078e0009 */
[----:B------:R-:W-:-:S03]  /*113b0*/  IABS R9, R4 ;  /* 0x0000000400097213 */ /* 0x000fc60000000000 */
        /* <DEDUP_REMOVED lines=11> */
[----:B------:R-:W-:Y:S02]  /*11470*/  ISETP.GE.AND P2, PT, R3, RZ, PT ;  /* 0x000000ff0300720c */ /* 0x000fe40003f46270 */
[----:B------:R-:W-:-:S05]  /*11480*/  IADD3 R3, R11, 0x1000000, R4 ;  /* 0x010000000b037810 */ /* 0x000fca0007ffe004 */
[----:B------:R-:W-:-:S06]  /*11490*/  @P0 VIADD R2, R2, 0x1 ;  /* 0x0000000102020836 */ /* 0x000fcc0000000000 */
[----:B------:R-:W-:Y:S01]  /*114a0*/  @!P2 IMAD.MOV R2, RZ, RZ, -R2 ;  /* 0x000000ffff02a224 */ /* 0x000fe200078e0a02 */
[----:B------:R-:W-:-:S05]  /*114b0*/  @!P1 LOP3.LUT R2, RZ, R13, RZ, 0x33, !PT ;  /* 0x0000000dff029212 */ /* 0x000fca00078e33ff */
[----:B------:R-:W-:-:S07]  /*114c0*/  IMAD R18, R2, R18, R3 ;  /* 0x0000001202127224 */ /* 0x000fce00078e0203 */
.L_x_1329:
[----:B------:R-:W-:-:S05]  /*114d0*/  LOP3.LUT R17, RZ, R2, RZ, 0x33, !PT ;  /* 0x00000002ff117212 */ /* 0x000fca00078e33ff */
[----:B------:R-:W-:Y:S01]  /*114e0*/  IMAD.IADD R17, R6, 0x1, R17 ;  /* 0x0000000106117824 */ /* 0x000fe200078e0211 */
[----:B------:R-:W-:Y:S06]  /*114f0*/  BRA `(.L_x_1330) ;  /* 0x0000000000147947 */ /* 0x000fec0003800000 */
.L_x_1325:
[----:B------:R-:W-:Y:S01]  /*11500*/  ULDC UR4, c[0x0][0xc3c] ;  /* 0x00030f0000047ab9 */ /* 0x000fe20000000800 */
[----:B------:R-:W-:Y:S02]  /*11510*/  IMAD.MOV.U32 R17, RZ, RZ, RZ ;  /* 0x000000ffff117224 */ /* 0x000fe400078e00ff */
[----:B------:R-:W-:Y:S02]  /*11520*/  IMAD.U32 R16, RZ, RZ, UR6 ;  /* 0x00000006ff107e24 */ /* 0x000fe4000f8e00ff */
[----:B------:R-:W-:Y:S02]  /*11530*/  IMAD.MOV.U32 R18, RZ, RZ, RZ ;  /* 0x000000ffff127224 */ /* 0x000fe400078e00ff */
[----:B------:R-:W-:-:S07]  /*11540*/  IMAD.U32 R19, RZ, RZ, UR4 ;  /* 0x00000004ff137e24 */ /* 0x000fce000f8e00ff */
.L_x_1330:
[----:B------:R-:W-:-:S13]  /*11550*/  ISETP.NE.AND P0, PT, R7, RZ, PT ;  /* 0x000000ff0700720c */ /* 0x000fda0003f05270 */
[----:B------:R-:W0:Y:S01]  /*11560*/  @!P0 S2R R3, SR_CgaCtaId ;  /* 0x0000000000038919 */ /* 0x000e220000008800 */
[----:B------:R-:W-:-:S04]  /*11570*/  @!P0 MOV R2, 0x400 ;  /* 0x0000040000028802 */ /* 0x000fc80000000f00 */
[----:B0-----:R-:W-:-:S05]  /*11580*/  @!P0 LEA R2, R3, R2, 0x18 ;  /* 0x0000000203028211 */ /* 0x001fca00078ec0ff */
[----:B------:R0:W-:Y:S01]  /*11590*/  @!P0 STS.128 [R2+0x2a8d0], R16 ;  /* 0x02a8d01002008388 */ /* 0x0001e20000000c00 */
[----:B------:R-:W-:Y:S06]  /*115a0*/  BAR.ARV 0x5, 0x180 ;  /* 0x0146000000007b1d */ /* 0x000fec0000002000 */
.L_x_1323:
[----:B------:R2:W-:Y:S01]  /*115b0*/  STL [R1+0x10], RZ ;  /* 0x000010ff01007387 */ /* 0x0005e20000100800 */
[----:B------:R-:W-:Y:S01]  /*115c0*/  ULDC UR4, c[0x0][0xc3c] ;  /* 0x00030f0000047ab9 */ /* 0x000fe20000000800 */
[----:B------:R-:W-:Y:S01]  /*115d0*/  IMAD.MOV.U32 R28, RZ, RZ, 0x1 ;  /* 0x00000001ff1c7424 */ /* 0x000fe200078e00ff */
[----:B-1----:R-:W-:Y:S01]  /*115e0*/  ISETP.GE.AND P0, PT, R19, UR4, PT ;  /* 0x0000000413007c0c */ /* 0x002fe2000bf06270 */
[----:B------:R-:W-:-:S12]  /*115f0*/  IMAD.MOV.U32 R26, RZ, RZ, RZ ;  /* 0x000000ffff1a7224 */ /* 0x000fd800078e00ff */
[----:B--2---:R-:W-:Y:S05]  /*11600*/  @P0 BRA `(.L_x_1331) ;  /* 0x00000050009c0947 */ /* 0x004fea0003800000 */
[----:B0-----:R-:W2:Y:S01]  /*11610*/  LDL R2, [R1+0x14] ;  /* 0x0000140001027983 */ /* 0x001ea20000100800 */
[----:B------:R-:W0:Y:S01]  /*11620*/  S2UR UR5, SR_CgaCtaId ;  /* 0x00000000000579c3 */ /* 0x000e220000008800 */
[----:B------:R-:W-:Y:S01]  /*11630*/  LOP3.LUT R4, R0, 0x7f, RZ, 0xc0, !PT ;  /* 0x0000007f00047812 */ /* 0x000fe200078ec0ff */
[----:B------:R-:W-:Y:S01]  /*11640*/  BSSY B8, `(.L_x_1331) ;  /* 0x0000523000087945 */ /* 0x000fe20003800000 */
[----:B------:R1:W-:Y:S01]  /*11650*/  STL [R1+0x10], RZ ;  /* 0x000010ff01007387 */ /* 0x0003e20000100800 */
[----:B------:R-:W-:Y:S01]  /*11660*/  IMAD.MOV.U32 R28, RZ, RZ, 0x1 ;  /* 0x00000001ff1c7424 */ /* 0x000fe200078e00ff */
[----:B------:R-:W-:Y:S01]  /*11670*/  SHF.R.U32.HI R5, RZ, 0x3, R4 ;  /* 0x00000003ff057819 */ /* 0x000fe20000011604 */
[----:B------:R-:W-:Y:S01]  /*11680*/  IMAD.MOV.U32 R26, RZ, RZ, RZ ;  /* 0x000000ffff1a7224 */ /* 0x000fe200078e00ff */
[----:B------:R-:W-:Y:S01]  /*11690*/  ULDC UR39, c[0x0][0xc] ;  /* 0x0000030000277ab9 */ /* 0x000fe20000000800 */
[----:B--2---:R-:W-:Y:S01]  /*116a0*/  R2UR UR4, R2 ;  /* 0x00000000020472ca */ /* 0x004fe200000e0000 */
[----:B------:R-:W-:-:S05]  /*116b0*/  IMAD.SHL.U32 R2, R0, 0x8, RZ ;  /* 0x0000000800027824 */ /* 0x000fca00078e00ff */
[C---:B------:R-:W-:Y:S02]  /*116c0*/  LOP3.LUT R3, R2.reuse, 0x1f8, RZ, 0xc0, !PT ;  /* 0x000001f802037812 */ /* 0x040fe400078ec0ff */
[----:B------:R-:W-:Y:S02]  /*116d0*/  LOP3.LUT R4, R2, 0x38, RZ, 0xc0, !PT ;  /* 0x0000003802047812 */ /* 0x000fe400078ec0ff */
[----:B------:R-:W-:Y:S01]  /*116e0*/  LOP3.LUT R3, R3, 0x38, R0, 0x78, !PT ;  /* 0x0000003803037812 */ /* 0x000fe200078e7800 */
[----:B------:R-:W-:Y:S02]  /*116f0*/  IMAD.SHL.U32 R0, R0, 0x10, RZ ;  /* 0x0000001000007824 */ /* 0x000fe400078e00ff */
[----:B------:R-:W-:Y:S01]  /*11700*/  ULOP3.LUT UR38, UR4, 0x2, URZ, 0xfc, !UPT ;  /* 0x0000000204267892 */ /* 0x000fe2000f8efc3f */
[----:B------:R-:W-:Y:S02]  /*11710*/  LOP3.LUT R32, R3, 0x200, R2, 0xf8, !PT ;  /* 0x0000020003207812 */ /* 0x000fe400078ef802 */
[----:B------:R-:W-:Y:S01]  /*11720*/  UMOV UR4, 0x400 ;  /* 0x0000040000047882 */ /* 0x000fe20000000000 */
[----:B------:R-:W-:Y:S01]  /*11730*/  LOP3.LUT R3, R5, 0x70, R0, 0xf8, !PT ;  /* 0x0000007005037812 */ /* 0x000fe200078ef800 */
[----:B0-----:R-:W-:Y:S01]  /*11740*/  ULEA UR4, UR5, UR4, 0x18 ;  /* 0x0000000405047291 */ /* 0x001fe2000f8ec03f */
[----:B------:R-:W-:-:S02]  /*11750*/  LOP3.LUT R2, R4, 0x40, RZ, 0xfc, !PT ;  /* 0x0000004004027812 */ /* 0x000fc400078efcff */
[----:B------:R-:W-:-:S03]  /*11760*/  LOP3.LUT R0, R4, 0x80, RZ, 0xfc, !PT ;  /* 0x0000008004007812 */ /* 0x000fc600078efcff */
[----:B------:R-:W-:-:S04]  /*11770*/  IMAD.U32 R22, RZ, RZ, UR4 ;  /* 0x00000004ff167e24 */ /* 0x000fc8000f8e00ff */
[----:B-1----:R-:W-:-:S07]  /*11780*/  IMAD R33, R32, 0x2, R22 ;  /* 0x0000000220217824 */ /* 0x002fce00078e0216 */
.L_x_1404:
[----:B------:R-:W-:Y:S05]  /*11790*/  YIELD ;  /* 0x0000000000007946 */ /* 0x000fea0003800000 */
[----:B------:R-:W-:Y:S01]  /*117a0*/  ULDC.64 UR4, c[0x0][0xa28] ;  /* 0x00028a0000047ab9 */ /* 0x000fe20000000a00 */
[----:B------:R-:W-:Y:S01]  /*117b0*/  IMAD.MOV.U32 R37, RZ, RZ, RZ ;  /* 0x000000ffff257224 */ /* 0x000fe200078e00ff */
[----:B------:R-:W-:-:S04]  /*117c0*/  ISETP.NE.U32.AND P0, PT, RZ, UR4, PT ;  /* 0x00000004ff007c0c */ /* 0x000fc8000bf05070 */
[----:B------:R-:W-:Y:S01]  /*117d0*/  ISETP.NE.AND.EX P0, PT, RZ, UR5, PT, P0 ;  /* 0x00000005ff007c0c */ /* 0x000fe2000bf05300 */
[----:B------:R-:W-:-:S12]  /*117e0*/  ULDC.64 UR4, c[0x0][0xa18] ;  /* 0x0002860000047ab9 */ /* 0x000fd80000000a00 */
[----:B0-----:R-:W0:Y:S02]  /*117f0*/  @P0 LDC.64 R2, c[0x0][0xa28] ;  /* 0x00028a00ff020b82 */ /* 0x001e240000000a00 */
[----:B0-----:R-:W-:-:S05]  /*11800*/  @P0 IMAD.WIDE R2, R19, 0x4, R2 ;  /* 0x0000000413020825 */ /* 0x001fca00078e0202 */
[----:B------:R0:W5:Y:S01]  /*11810*/  @P0 LDG.E R37, desc[UR36][R2.64] ;  /* 0x0000002402250981 */ /* 0x000162000c1e1900 */
[----:B------:R-:W-:Y:S01]  /*11820*/  ISETP.NE.U32.AND P0, PT, RZ, UR4, PT ;  /* 0x00000004ff007c0c */ /* 0x000fe2000bf05070 */
[----:B------:R-:W-:Y:S01]  /*11830*/  IMAD.MOV.U32 R35, RZ, RZ, RZ ;  /* 0x000000ffff237224 */ /* 0x000fe200078e00ff */
[----:B------:R-:W-:Y:S02]  /*11840*/  LOP3.LUT R23, R23, 0xffffff7f, RZ, 0xc0, !PT ;  /* 0xffffff7f17177812 */ /* 0x000fe400078ec0ff */
[----:B------:R-:W-:Y:S01]  /*11850*/  ISETP.NE.AND.EX P1, PT, RZ, UR5, PT, P0 ;  /* 0x00000005ff007c0c */ /* 0x000fe2000bf25300 */
[----:B------:R-:W-:Y:S02]  /*11860*/  ULDC.64 UR4, c[0x0][0xa00] ;  /* 0x0002800000047ab9 */ /* 0x000fe40000000a00 */
[----:B------:R-:W-:Y:S01]  /*11870*/  ISETP.NE.U32.AND P0, PT, RZ, UR4, PT ;  /* 0x00000004ff007c0c */ /* 0x000fe2000bf05070 */
[----:B0-----:R-:W0:Y:S03]  /*11880*/  LDC.64 R2, c[0x0][0xa00] ;  /* 0x00028000ff027b82 */ /* 0x001e260000000a00 */
[----:B------:R-:W-:Y:S01]  /*11890*/  ISETP.NE.AND.EX P2, PT, RZ, UR5, PT, P0 ;  /* 0x00000005ff007c0c */ /* 0x000fe2000bf45300 */
[----:B------:R-:W-:-:S05]  /*118a0*/  ULDC.64 UR4, c[0x0][0x418] ;  /* 0x0001060000047ab9 */ /* 0x000fca0000000a00 */
[----:B------:R-:W1:Y:S07]  /*118b0*/  @P1 LDC.64 R30, c[0x0][0xa18] ;  /* 0x00028600ff1e1b82 */ /* 0x000e6e0000000a00 */
[----:B------:R-:W-:Y:S01]  /*118c0*/  @P2 LOP3.LUT R23, R23, 0x80, RZ, 0xfc, !PT ;  /* 0x0000008017172812 */ /* 0x000fe200078efcff */
[----:B0-----:R-:W-:-:S05]  /*118d0*/  IMAD.WIDE R2, R19, 0x4, R2 ;  /* 0x0000000413027825 */ /* 0x001fca00078e0202 */
[----:B------:R0:W5:Y:S01]  /*118e0*/  @P2 LDG.E R35, desc[UR36][R2.64] ;  /* 0x0000002402232981 */ /* 0x000162000c1e1900 */
[----:B-1----:R-:W-:-:S06]  /*118f0*/  @P1 IMAD.WIDE R30, R19, 0x4, R30 ;  /* 0x00000004131e1825 */ /* 0x002fcc00078e021e */
[----:B------:R0:W5:Y:S01]  /*11900*/  @P1 LDG.E R30, desc[UR36][R30.64] ;  /* 0x000000241e1e1981 */ /* 0x000162000c1e1900 */
[----:B------:R-:W-:-:S03]  /*11910*/  UISETP.NE.U32.AND UP0, UPT, UR4, URZ, UPT ;  /* 0x0000003f0400728c */ /* 0x000fc6000bf05070 */
[----:B------:R-:W-:Y:S01]  /*11920*/  ULDC UR4, c[0x0][0x424] ;  /* 0x0001090000047ab9 */ /* 0x000fe20000000800 */
[----:B------:R-:W-:-:S03]  /*11930*/  UISETP.NE.AND.EX UP0, UPT, UR5, URZ, UPT, UP0 ;  /* 0x0000003f0500728c */ /* 0x000fc6000bf05300 */
[----:B------:R-:W-:Y:S01]  /*11940*/  ULDC UR5, c[0x0][0x2f0] ;  /* 0x0000bc0000057ab9 */ /* 0x000fe20000000800 */
[----:B------:R-:W-:-:S04]  /*11950*/  USEL UR4, UR4, 0x1, UP0 ;  /* 0x0000000104047887 */ /* 0x000fc80008000000 */
[----:B------:R-:W-:-:S06]  /*11960*/  UIMAD UR4, UR4, UR5, URZ ;  /* 0x00000005040472a4 */ /* 0x000fcc000f8e023f */
[----:B------:R-:W-:Y:S01]  /*11970*/  IMAD.U32 R34, RZ, RZ, UR4 ;  /* 0x00000004ff227e24 */ /* 0x000fe2000f8e00ff */
[----:B0-2---:R-:W-:Y:S06]  /*11980*/  @P1 BRA `(.L_x_1332) ;  /* 0x0000000000181947 */ /* 0x005fec0003800000 */
[----:B------:R-:W-:Y:S02]  /*11990*/  ULDC UR4, c[0x0][0x288] ;  /* 0x0000a20000047ab9 */ /* 0x000fe40000000800 */
[----:B-----5:R-:W-:Y:S01]  /*119a0*/  IMAD.U32 R30, RZ, RZ, UR4 ;  /* 0x00000004ff1e7e24 */ /* 0x020fe2000f8e00ff */
[----:B------:R-:W-:Y:S06]  /*119b0*/  @!P2 BRA `(.L_x_1332) ;  /* 0x00000000000ca947 */ /* 0x000fec0003800000 */
[----:B------:R-:W2:Y:S04]  /*119c0*/  LDG.E R5, desc[UR36][R2.64] ;  /* 0x0000002402057981 */ /* 0x000ea8000c1e1900 */
[----:B------:R-:W2:Y:S02]  /*119d0*/  LDG.E R30, desc[UR36][R2.64+0x4] ;  /* 0x00000424021e7981 */ /* 0x000ea4000c1e1900 */
[----:B--2---:R-:W-:-:S07]  /*119e0*/  IMAD.IADD R30, R30, 0x1, -R5 ;  /* 0x000000011e1e7824 */ /* 0x004fce00078e0a05 */
.L_x_1332:
[----:B------:R-:W-:Y:S02]  /*119f0*/  ULDC.64 UR4, c[0x0][0xa20] ;  /* 0x0002880000047ab9 */ /* 0x000fe40000000a00 */
[----:B------:R-:W-:-:S04]  /*11a00*/  ISETP.NE.U32.AND P0, PT, RZ, UR4, PT ;  /* 0x00000004ff007c0c */ /* 0x000fc8000bf05070 */
[----:B------:R-:W-:-:S13]  /*11a10*/  ISETP.NE.AND.EX P0, PT, RZ, UR5, PT, P0 ;  /* 0x00000005ff007c0c */ /* 0x000fda000bf05300 */
[----:B------:R-:W-:Y:S05]  /*11a20*/  @!P0 BRA `(.L_x_1333) ;  /* 0x0000000000108947 */ /* 0x000fea0003800000 */
[----:B------:R-:W0:Y:S02]  /*11a30*/  LDC.64 R2, c[0x0][0xa20] ;  /* 0x00028800ff027b82 */ /* 0x000e240000000a00 */
[----:B0-----:R-:W-:-:S05]  /*11a40*/  IMAD.WIDE R2, R19, 0x4, R2 ;  /* 0x0000000413027825 */ /* 0x001fca00078e0202 */
[----:B------:R0:W5:Y:S01]  /*11a50*/  LDG.E R34, desc[UR36][R2.64] ;  /* 0x0000002402227981 */ /* 0x000162000c1e1900 */
[----:B------:R-:W-:Y:S05]  /*11a60*/  BRA `(.L_x_1334) ;  /* 0x0000000000247947 */ /* 0x000fea0003800000 */
.L_x_1333:
        /* <DEDUP_REMOVED lines=9> */
.L_x_1334:
[----:B------:R-:W1:Y:S01]  /*11b00*/  LDC R0, c[0x0][0x448] ;  /* 0x00011200ff007b82 */ /* 0x000e620000000800 */
[----:B------:R-:W-:Y:S01]  /*11b10*/  IMAD.SHL.U32 R27, R17, 0x80, RZ ;  /* 0x00000080111b7824 */ /* 0x000fe200078e00ff */
[----:B------:R-:W-:Y:S01]  /*11b20*/  LOP3.LUT R23, R23, 0xffffffbf, RZ, 0xc0, !PT ;  /* 0xffffffbf17177812 */ /* 0x000fe200078ec0ff */
[----:B-----5:R-:W-:-:S05]  /*11b30*/  IMAD.IADD R34, R34, 0x1, -R37 ;  /* 0x0000000122227824 */ /* 0x020fca00078e0a25 */
[----:B0-----:R-:W0:Y:S01]  /*11b40*/  LDC.64 R2, c[0x0][0x9e0] ;  /* 0x00027800ff027b82 */ /* 0x001e220000000a00 */
[----:B-1----:R-:W-:Y:S01]  /*11b50*/  ISETP.NE.AND P2, PT, R0, 0x1, PT ;  /* 0x000000010000780c */ /* 0x002fe20003f45270 */
[----:B------:R-:W-:Y:S01]  /*11b60*/  VIADD R0, R27, 0x7f ;  /* 0x0000007f1b007836 */ /* 0x000fe20000000000 */
[----:B0-----:R-:W-:-:S11]  /*11b70*/  ISETP.GE.AND P1, PT, R3, 0x1, PT ;  /* 0x000000010300780c */ /* 0x001fd60003f26270 */
[----:B------:R-:W0:Y:S01]  /*11b80*/  @P2 LDC R5, c[0x0][0x44c] ;  /* 0x00011300ff052b82 */ /* 0x000e220000000800 */
[----:B------:R-:W-:-:S07]  /*11b90*/  @P2 LOP3.LUT R23, R23, 0x40, RZ, 0xfc, !PT ;  /* 0x0000004017172812 */ /* 0x000fce00078efcff */
[----:B------:R-:W1:Y:S01]  /*11ba0*/  @P2 LDC R7, c[0x0][0x450] ;  /* 0x00011400ff072b82 */ /* 0x000e620000000800 */
[----:B0-----:R-:W-:Y:S01]  /*11bb0*/  @P2 IMAD.HI.U32 R4, R0, R5, RZ ;  /* 0x0000000500042227 */ /* 0x001fe200078e00ff */
[----:B------:R-:W-:-:S04]  /*11bc0*/  IADD3 R5, R34, 0x1, -R30 ;  /* 0x0000000122057810 */ /* 0x000fc80007ffe81e */
[----:B-1----:R-:W-:-:S05]  /*11bd0*/  @P2 SHF.R.U32.HI R0, RZ, R7, R4 ;  /* 0x00000007ff002219 */ /* 0x002fca0000011604 */
[----:B------:R-:W-:-:S04]  /*11be0*/  IMAD.IADD R7, R5, 0x1, R0 ;  /* 0x0000000105077824 */ /* 0x000fc800078e0200 */
[----:B------:R-:W-:Y:S01]  /*11bf0*/  IMAD.IADD R2, R7, 0x1, R2 ;  /* 0x0000000107027824 */ /* 0x000fe200078e0202 */
[----:B------:R-:W-:Y:S06]  /*11c00*/  @!P1 BRA `(.L_x_1335) ;  /* 0x0000000000489947 */ /* 0x000fec0003800000 */
[C---:B------:R-:W-:Y:S01]  /*11c10*/  ISETP.GT.AND P0, PT, R7.reuse, RZ, PT ;  /* 0x000000ff0700720c */ /* 0x040fe20003f04270 */
[----:B------:R-:W-:Y:S01]  /*11c20*/  BSSY B0, `(.L_x_1336) ;  /* 0x000000e000007945 */ /* 0x000fe20003800000 */
[----:B------:R-:W-:-:S11]  /*11c30*/  VIADD R0, R7, 0xffffffff ;  /* 0xffffffff07007836 */ /* 0x000fd60000000000 */
        /* <DEDUP_REMOVED lines=8> */
.L_x_1337:
[----:B------:R-:W-:-:S13]  /*11cc0*/  ISETP.NE.AND P0, PT, R3, 0x1, PT ;  /* 0x000000010300780c */ /* 0x000fda0003f05270 */
[----:B------:R-:W0:Y:S02]  /*11cd0*/  @P0 LDC.64 R4, c[0x0][0x9e8] ;  /* 0x00027a00ff040b82 */ /* 0x000e240000000a00 */
[----:B0-----:R-:W-:-:S05]  /*11ce0*/  @P0 IMAD.HI.U32 R4, R0, R4, RZ ;  /* 0x0000000400040227 */ /* 0x001fca00078e00ff */
[----:B------:R-:W-:-:S07]  /*11cf0*/  @P0 SHF.R.U32.HI R0, RZ, R5, R4 ;  /* 0x00000005ff000219 */ /* 0x000fce0000011604 */
.L_x_1338:
[----:B------:R-:W-:Y:S05]  /*11d00*/  BSYNC B0 ;  /* 0x0000000000007941 */ /* 0x000fea0003800000 */
.L_x_1336:
[----:B------:R-:W-:-:S05]  /*11d10*/  IMAD R5, R0, R3, R3 ;  /* 0x0000000300057224 */ /* 0x000fca00078e0203 */
[----:B------:R-:W-:-:S07]  /*11d20*/  VIMNMX R2, R2, R5, PT ;  /* 0x0000000502027248 */ /* 0x000fce0003fe0100 */
.L_x_1335:
[----:B------:R-:W0:Y:S01]  /*11d30*/  @P2 LDC R0, c[0x0][0x44c] ;  /* 0x00011300ff002b82 */ /* 0x000e220000000800 */
[----:B------:R-:W-:Y:S01]  /*11d40*/  VIADD R2, R2, 0x5f ;  /* 0x0000005f02027836 */ /* 0x000fe20000000000 */
[----:B------:R-:W-:Y:S01]  /*11d50*/  ULDC UR4, c[0x0][0x9dc] ;  /* 0x0002770000047ab9 */ /* 0x000fe20000000800 */
[----:B------:R-:W-:Y:S02]  /*11d60*/  IMAD.MOV.U32 R5, RZ, RZ, R27 ;  /* 0x000000ffff057224 */ /* 0x000fe400078e001b */
[----:B------:R-:W-:-:S03]  /*11d70*/  IMAD.HI R2, R2, 0x2aaaaaab, RZ ;  /* 0x2aaaaaab02027827 */ /* 0x000fc600078e02ff */
[----:B------:R-:W1:Y:S01]  /*11d80*/  @P2 LDC R7, c[0x0][0x450] ;  /* 0x00011400ff072b82 */ /* 0x000e620000000800 */
[----:B0-----:R-:W-:-:S05]  /*11d90*/  @P2 IMAD.HI.U32 R0, R27, R0, RZ ;  /* 0x000000001b002227 */ /* 0x001fca00078e00ff */
[----:B-1----:R-:W-:Y:S01]  /*11da0*/  @P2 SHF.R.U32.HI R5, RZ, R7, R0 ;  /* 0x00000007ff052219 */ /* 0x002fe20000011600 */
[----:B------:R-:W-:Y:S01]  /*11db0*/  VIADD R0, R34, 0x5f ;  /* 0x0000005f22007836 */ /* 0x000fe20000000000 */
[----:B------:R-:W-:-:S03]  /*11dc0*/  SHF.R.U32.HI R7, RZ, 0x1f, R2 ;  /* 0x0000001fff077819 */ /* 0x000fc60000011602 */
[----:B------:R-:W-:Y:S01]  /*11dd0*/  IMAD.HI R0, R0, 0x2aaaaaab, RZ ;  /* 0x2aaaaaab00007827 */ /* 0x000fe200078e02ff */
[----:B------:R-:W-:-:S04]  /*11de0*/  LEA.HI.SX32 R2, R2, R7, 0x1c ;  /* 0x0000000702027211 */ /* 0x000fc800078fe2ff */
[----:B------:R-:W-:-:S04]  /*11df0*/  SHF.R.U32.HI R7, RZ, 0x1f, R0 ;  /* 0x0000001fff077819 */ /* 0x000fc80000011600 */
[----:B------:R-:W-:-:S04]  /*11e00*/  LEA.HI.SX32 R7, R0, R7, 0x1c ;  /* 0x0000000700077211 */ /* 0x000fc800078fe2ff */
[----:B------:R-:W-:Y:S02]  /*11e10*/  VIMNMX R7, R7, R2, PT ;  /* 0x0000000207077248 */ /* 0x000fe40003fe0100 */
[----:B------:R-:W-:-:S05]  /*11e20*/  IADD3 R2, R5, R34, -R30 ;  /* 0x0000002205027210 */ /* 0x000fca0007ffe81e */
[----:B------:R-:W-:Y:S01]  /*11e30*/  VIADD R0, R2, -UR4 ;  /* 0x8000000402007c36 */ /* 0x000fe20008000000 */
[----:B------:R-:W-:Y:S06]  /*11e40*/  @!P1 BRA `(.L_x_1339) ;  /* 0x0000000000449947 */ /* 0x000fec0003800000 */
[----:B------:R-:W-:Y:S01]  /*11e50*/  ISETP.GT.AND P0, PT, R2, -0x1, PT ;  /* 0xffffffff0200780c */ /* 0x000fe20003f04270 */
[----:B------:R-:W-:-:S12]  /*11e60*/  BSSY B0, `(.L_x_1340) ;  /* 0x000000d000007945 */ /* 0x000fd80003800000 */
        /* <DEDUP_REMOVED lines=8> */
.L_x_1341:
[----:B------:R-:W-:-:S13]  /*11ef0*/  ISETP.NE.AND P0, PT, R3, 0x1, PT ;  /* 0x000000010300780c */ /* 0x000fda0003f05270 */
[----:B------:R-:W0:Y:S02]  /*11f00*/  @P0 LDC.64 R4, c[0x0][0x9e8] ;  /* 0x00027a00ff040b82 */ /* 0x000e240000000a00 */
[----:B0-----:R-:W-:-:S05]  /*11f10*/  @P0 IMAD.HI.U32 R4, R2, R4, RZ ;  /* 0x0000000402040227 */ /* 0x001fca00078e00ff */
[----:B------:R-:W-:-:S07]  /*11f20*/  @P0 SHF.R.U32.HI R2, RZ, R5, R4 ;  /* 0x00000005ff020219 */ /* 0x000fce0000011604 */
.L_x_1342:
[----:B------:R-:W-:Y:S05]  /*11f30*/  BSYNC B0 ;  /* 0x0000000000007941 */ /* 0x000fea0003800000 */
.L_x_1340:
[----:B------:R-:W-:-:S05]  /*11f40*/  IMAD R3, R2, R3, RZ ;  /* 0x0000000302037224 */ /* 0x000fca00078e02ff */
[----:B------:R-:W-:-:S07]  /*11f50*/  VIMNMX R0, R0, R3, !PT ;  /* 0x0000000300007248 */ /* 0x000fce0007fe0100 */
.L_x_1339:
[----:B------:R-:W-:Y:S01]  /*11f60*/  IMAD.HI R0, R0, 0x2aaaaaab, RZ ;  /* 0x2aaaaaab00007827 */ /* 0x000fe200078e02ff */
[----:B------:R-:W-:Y:S04]  /*11f70*/  BSSY B0, `(.L_x_1343) ;  /* 0x000002a000007945 */ /* 0x000fe80003800000 */
[----:B------:R-:W-:-:S04]  /*11f80*/  SHF.R.U32.HI R3, RZ, 0x1f, R0 ;  /* 0x0000001fff037819 */ /* 0x000fc80000011600 */
[----:B------:R-:W-:Y:S02]  /*11f90*/  LEA.HI.SX32 R3, R0, R3, 0x1c ;  /* 0x0000000300037211 */ /* 0x000fe400078fe2ff */
[C---:B------:R-:W-:Y:S02]  /*11fa0*/  LOP3.LUT R0, R18.reuse, 0xff000000, RZ, 0xc0, !PT ;  /* 0xff00000012007812 */ /* 0x040fe400078ec0ff */
[----:B------:R-:W-:Y:S02]  /*11fb0*/  VIMNMX R36, RZ, R3, !PT ;  /* 0x00000003ff247248 */ /* 0x000fe40007fe0100 */
[----:B------:R-:W-:Y:S02]  /*11fc0*/  SHF.R.U32.HI R3, RZ, 0x8, R0 ;  /* 0x00000008ff037819 */ /* 0x000fe40000011600 */
[----:B------:R-:W-:Y:S02]  /*11fd0*/  ISETP.GT.AND P0, PT, R7, R36, PT ;  /* 0x000000240700720c */ /* 0x000fe40003f04270 */
[----:B------:R-:W-:-:S04]  /*11fe0*/  LOP3.LUT R0, R18, 0xff0000, RZ, 0xc0, !PT ;  /* 0x00ff000012007812 */ /* 0x000fc800078ec0ff */
[----:B------:R-:W-:Y:S01]  /*11ff0*/  LEA.HI R3, R0, R3, RZ, 0x10 ;  /* 0x0000000300037211 */ /* 0x000fe200078f80ff */
[----:B------:R-:W-:-:S03]  /*12000*/  IMAD.MOV.U32 R0, RZ, RZ, RZ ;  /* 0x000000ffff007224 */ /* 0x000fc600078e00ff */
[----:B------:R-:W-:-:S03]  /*12010*/  LOP3.LUT R5, R3, 0xff, RZ, 0xc0, !PT ;  /* 0x000000ff03057812 */ /* 0x000fc600078ec0ff */
[----:B------:R-:W-:Y:S05]  /*12020*/  @!P0 BRA `(.L_x_1344) ;  /* 0x0000000000788947 */ /* 0x000fea0003800000 */
[----:B------:R-:W-:Y:S01]  /*12030*/  SHF.R.U32.HI R0, RZ, 0x10, R3 ;  /* 0x00000010ff007819 */ /* 0x000fe20000011603 */
[----:B------:R-:W-:-:S03]  /*12040*/  IMAD.MOV.U32 R2, RZ, RZ, RZ ;  /* 0x000000ffff027224 */ /* 0x000fc600078e00ff */
[----:B------:R-:W-:-:S13]  /*12050*/  ISETP.NE.AND P0, PT, R0, RZ, PT ;  /* 0x000000ff0000720c */ /* 0x000fda0003f05270 */
[----:B------:R-:W0:Y:S02]  /*12060*/  @!P0 LDC R0, c[0x0][0x9f0] ;  /* 0x00027c00ff008b82 */ /* 0x000e240000000800 */
[-C--:B0-----:R-:W-:Y:S02]  /*12070*/  IABS R4, R0.reuse ;  /* 0x0000000000047213 */ /* 0x081fe40000000000 */
[----:B------:R-:W-:Y:S02]  /*12080*/  IABS R10, R0 ;  /* 0x00000000000a7213 */ /* 0x000fe40000000000 */
[----:B------:R-:W0:Y:S08]  /*12090*/  I2F.RP R6, R4 ;  /* 0x0000000400067306 */ /* 0x000e300000209400 */
[----:B0-----:R-:W0:Y:S02]  /*120a0*/  MUFU.RCP R6, R6 ;  /* 0x0000000600067308 */ /* 0x001e240000001000 */
[----:B0-----:R-:W-:-:S02]  /*120b0*/  VIADD R8, R6, 0xffffffe ;  /* 0x0ffffffe06087836 */ /* 0x001fc40000000000 */
[----:B------:R-:W-:-:S04]  /*120c0*/  IMAD.MOV R6, RZ, RZ, -R10 ;  /* 0x000000ffff067224 */ /* 0x000fc800078e0a0a */
[----:B------:R-:W0:Y:S02]  /*120d0*/  F2I.FTZ.U32.TRUNC.NTZ R3, R8 ;  /* 0x0000000800037305 */ /* 0x000e24000021f000 */
[----:B0-----:R-:W-:-:S04]  /*120e0*/  IMAD.MOV R9, RZ, RZ, -R3 ;  /* 0x000000ffff097224 */ /* 0x001fc800078e0a03 */
[----:B------:R-:W-:-:S04]  /*120f0*/  IMAD R9, R9, R4, RZ ;  /* 0x0000000409097224 */ /* 0x000fc800078e02ff */
[----:B------:R-:W-:Y:S01]  /*12100*/  IMAD.HI.U32 R2, R3, R9, R2 ;  /* 0x0000000903027227 */ /* 0x000fe200078e0002 */
[----:B------:R-:W-:-:S05]  /*12110*/  IADD3 R3, R0, -0x1, R7 ;  /* 0xffffffff00037810 */ /* 0x000fca0007ffe007 */
[----:B------:R-:W-:-:S05]  /*12120*/  IMAD.IADD R3, R3, 0x1, -R36 ;  /* 0x0000000103037824 */ /* 0x000fca00078e0a24 */
[----:B------:R-:W-:Y:S02]  /*12130*/  IABS R9, R3 ;  /* 0x0000000300097213 */ /* 0x000fe40000000000 */
[----:B------:R-:W-:-:S03]  /*12140*/  LOP3.LUT R3, R3, R0, RZ, 0x3c, !PT ;  /* 0x0000000003037212 */ /* 0x000fc600078e3cff */
        /* <DEDUP_REMOVED lines=12> */
.L_x_1344:
[----:B------:R-:W-:Y:S05]  /*12210*/  BSYNC B0 ;  /* 0x0000000000007941 */ /* 0x000fea0003800000 */
.L_x_1343:
[-C--:B------:R-:W-:Y:S01]  /*12220*/  IMAD R36, R5, R0.reuse, R36 ;  /* 0x0000000005247224 */ /* 0x080fe200078e0224 */
        /* <DEDUP_REMOVED lines=22> */
.L_x_1346:
        /* <DEDUP_REMOVED lines=20> */
.L_x_1349:
[----:B------:R-:W-:Y:S05]  /*124d0*/  BSYNC B6 ;  /* 0x0000000000067941 */ /* 0x000fea0003800000 */
.L_x_1348:
        /* <DEDUP_REMOVED lines=20> */
.L_x_1352:
        /* <DEDUP_REMOVED lines=15> */
.L_x_1351:
[----:B------:R-:W-:Y:S05]  /*12710*/  BSYNC B6 ;  /* 0x0000000000067941 */ /* 0x000fea0003800000 */
.L_x_1350:
[----:B------:R-:W-:Y:S01]  /*12720*/  ULDC.64 UR4, c[0x0][0x9f8] ;  /* 0x00027e0000047ab9 */ /* 0x000fe20000000a00 */
[----:B------:R-:W-:Y:S01]  /*12730*/  IMAD.MOV.U32 R31, RZ, RZ, R19 ;  /* 0x000000ffff1f7224 */ /* 0x000fe200078e0013 */
[----:B------:R-:W-:Y:S01]  /*12740*/  ISETP.NE.U32.AND P0, PT, RZ, UR4, PT ;  /* 0x00000004ff007c0c */ /* 0x000fe2000bf05070 */
[----:B------:R-:W0:Y:S01]  /*12750*/  S2R R17, SR_TID.X ;  /* 0x0000000000117919 */ /* 0x000e220000002100 */
[----:B------:R-:W1:Y:S01]  /*12760*/  LDC R8, c[0x0][0x430] ;  /* 0x00010c00ff087b82 */ /* 0x000e620000000800 */
[----:B------:R-:W-:Y:S01]  /*12770*/  VIADD R25, R24, 0xffffffff ;  /* 0xffffffff18197836 */ /* 0x000fe20000000000 */
[----:B------:R-:W-:Y:S01]  /*12780*/  ISETP.NE.AND.EX P0, PT, RZ, UR5, PT, P0 ;  /* 0x00000005ff007c0c */ /* 0x000fe2000bf05300 */
[----:B------:R-:W2:Y:S01]  /*12790*/  S2R R21, SR_TID.X ;  /* 0x0000000000157919 */ /* 0x000ea20000002100 */
[----:B------:R-:W-:-:S11]  /*127a0*/  ULDC UR4, c[0x0][0x320] ;  /* 0x0000c80000047ab9 */ /* 0x000fd60000000800 */
[----:B------:R-:W3:Y:S01]  /*127b0*/  @P0 LDC.64 R2, c[0x0][0x9f8] ;  /* 0x00027e00ff020b82 */ /* 0x000ee20000000a00 */
[----:B0-----:R-:W-:-:S04]  /*127c0*/  LOP3.LUT R17, R17, 0x7f, RZ, 0xc0, !PT ;  /* 0x0000007f11117812 */ /* 0x001fc800078ec0ff */
[----:B------:R-:W-:Y:S01]  /*127d0*/  SHF.R.U32.HI R20, RZ, 0x3, R17 ;  /* 0x00000003ff147819 */ /* 0x000fe20000011611 */
[----:B---3--:R-:W-:-:S05]  /*127e0*/  @P0 IMAD.WIDE R2, R19, 0x4, R2 ;  /* 0x0000000413020825 */ /* 0x008fca00078e0202 */
[----:B------:R0:W3:Y:S01]  /*127f0*/  @P0 LDG.E R31, desc[UR36][R2.64] ;  /* 0x00000024021f0981 */ /* 0x0000e2000c1e1900 */
[----:B-1----:R-:W-:Y:S01]  /*12800*/  ISETP.NE.AND P1, PT, R8, 0x1, PT ;  /* 0x000000010800780c */ /* 0x002fe20003f25270 */
[----:B--2---:R-:W-:Y:S01]  /*12810*/  IMAD.SHL.U32 R21, R21, 0x8, RZ ;  /* 0x0000000815157824 */ /* 0x004fe200078e00ff */
[----:B------:R-:W-:Y:S01]  /*12820*/  LOP3.LUT R23, R23, 0xffffffdf, RZ, 0xc0, !PT ;  /* 0xffffffdf17177812 */ /* 0x000fe200078ec0ff */
[----:B------:R-:W1:Y:S03]  /*12830*/  S2R R17, SR_TID.X ;  /* 0x0000000000117919 */ /* 0x000e660000002100 */
[----:B------:R-:W-:-:S07]  /*12840*/  LOP3.LUT R21, R21, 0x38, RZ, 0xc0, !PT ;  /* 0x0000003815157812 */ /* 0x000fce00078ec0ff */
[----:B------:R-:W2:Y:S01]  /*12850*/  @P1 LDC R7, c[0x0][0x434] ;  /* 0x00010d00ff071b82 */ /* 0x000ea20000000800 */
[----:B------:R-:W-:-:S07]  /*12860*/  @P1 LOP3.LUT R23, R23, 0x20, RZ, 0xfc, !PT ;  /* 0x0000002017171812 */ /* 0x000fce00078efcff */
[----:B------:R-:W4:Y:S01]  /*12870*/  @P1 LDC R5, c[0x0][0x438] ;  /* 0x00010e00ff051b82 */ /* 0x000f220000000800 */
[----:B-1----:R-:W-:-:S05]  /*12880*/  IMAD.SHL.U32 R17, R17, 0x10, RZ ;  /* 0x0000001011117824 */ /* 0x002fca00078e00ff */
[----:B------:R-:W-:Y:S02]  /*12890*/  LOP3.LUT R17, R20, 0x70, R17, 0xf8, !PT ;  /* 0x0000007014117812 */ /* 0x000fe400078ef811 */
[----:B------:R-:W-:-:S03]  /*128a0*/  LOP3.LUT R20, R21, 0x40, RZ, 0xfc, !PT ;  /* 0x0000004015147812 */ /* 0x000fc600078efcff */
[----:B------:R-:W-:Y:S01]  /*128b0*/  IMAD R0, R25, 0x60, R17 ;  /* 0x0000006019007824 */ /* 0x000fe200078e0211 */
[----:B------:R-:W-:-:S04]  /*128c0*/  ISETP.GE.AND P2, PT, R20, UR4, PT ;  /* 0x0000000414007c0c */ /* 0x000fc8000bf46270 */
[C---:B------:R-:W-:Y:S01]  /*128d0*/  ISETP.GE.AND P0, PT, R0.reuse, R34, PT ;  /* 0x000000220000720c */ /* 0x040fe20003f06270 */
[----:B------:R-:W-:-:S03]  /*128e0*/  IMAD.IADD R0, R0, 0x1, R37 ;  /* 0x0000000100007824 */ /* 0x000fc600078e0225 */
[----:B------:R-:W-:Y:S01]  /*128f0*/  ISETP.GT.U32.OR P0, PT, R17, 0x5f, P0 ;  /* 0x0000005f1100780c */ /* 0x000fe20000704470 */
[----:B--2---:R-:W-:-:S04]  /*12900*/  @P1 IMAD.HI.U32 R6, R0, R7, RZ ;  /* 0x0000000700061227 */ /* 0x004fc800078e00ff */
[----:B------:R-:W-:Y:S01]  /*12910*/  IMAD.MOV.U32 R4, RZ, RZ, R0 ;  /* 0x000000ffff047224 */ /* 0x000fe200078e0000 */
[----:B----4-:R-:W-:Y:S02]  /*12920*/  @P1 SHF.R.U32.HI R4, RZ, R5, R6 ;  /* 0x00000005ff041219 */ /* 0x010fe40000011606 */
[----:B------:R-:W-:Y:S01]  /*12930*/  ISETP.GE.AND P1, PT, R21, UR4, PT ;  /* 0x0000000415007c0c */ /* 0x000fe2000bf26270 */
[----:B------:R-:W-:Y:S02]  /*12940*/  ULDC UR4, c[0x0][0x2f4] ;  /* 0x0000bd0000047ab9 */ /* 0x000fe40000000800 */
[----:B------:R-:W-:Y:S01]  /*12950*/  IMAD.MOV R5, RZ, RZ, -R4 ;  /* 0x000000ffff057224 */ /* 0x000fe200078e0a04 */
[----:B------:R-:W-:Y:S01]  /*12960*/  SEL R29, RZ, 0x1, P1 ;  /* 0x00000001ff1d7807 */ /* 0x000fe20000800000 */
[----:B0-----:R-:W0:Y:S02]  /*12970*/  @!P0 LDC.64 R2, c[0x0][0x428] ;  /* 0x00010a00ff028b82 */ /* 0x001e240000000a00 */
[----:B------:R-:W-:Y:S01]  /*12980*/  IMAD R0, R8, R5, R0 ;  /* 0x0000000508007224 */ /* 0x000fe200078e0200 */
[----:B------:R-:W-:-:S02]  /*12990*/  @!P0 SHF.R.S32.HI R5, RZ, 0x1f, R4 ;  /* 0x0000001fff058819 */ /* 0x000fc40000011404 */
[----:B------:R-:W-:Y:S02]  /*129a0*/  LOP3.LUT R23, R23, 0xfffffffb, RZ, 0xc0, !PT ;  /* 0xfffffffb17177812 */ /* 0x000fe400078ec0ff */
[----:B------:R-:W-:Y:S01]  /*129b0*/  LOP3.LUT R8, R21, 0x80, RZ, 0xfc, !PT ;  /* 0x0000008015087812 */ /* 0x000fe200078efcff */
[----:B------:R-:W-:Y:S01]  /*129c0*/  UMOV UR5, 0xffffffff ;  /* 0xffffffff00057882 */ /* 0x000fe20000000000 */
[----:B------:R-:W-:Y:S02]  /*129d0*/  LOP3.LUT R24, R18, 0xffff, RZ, 0xc0, !PT ;  /* 0x0000ffff12187812 */ /* 0x000fe400078ec0ff */
[----:B---3--:R-:W-:Y:S01]  /*129e0*/  SHF.R.S32.HI R6, RZ, 0x1f, R31 ;  /* 0x0000001fff067819 */ /* 0x008fe2000001141f */
[----:B0-----:R-:W-:-:S04]  /*129f0*/  @!P0 IMAD.WIDE.U32 R4, R31, R2, R4 ;  /* 0x000000021f048225 */ /* 0x001fc800078e0004 */
[----:B------:R0:W-:Y:S02]  /*12a00*/  STL [R1], R6 ;  /* 0x0000000601007387 */ /* 0x0001e40000100800 */
[----:B0-----:R-:W-:Y:S01]  /*12a10*/  @!P0 IMAD R6, R6, R2, RZ ;  /* 0x0000000206068224 */ /* 0x001fe200078e02ff */
[----:B------:R-:W-:-:S03]  /*12a20*/  SEL R2, RZ, 0xffffffff, P2 ;  /* 0xffffffffff027807 */ /* 0x000fc60001000000 */
[----:B------:R-:W-:Y:S02]  /*12a30*/  @!P0 IMAD R6, R31, R3, R6 ;  /* 0x000000031f068224 */ /* 0x000fe400078e0206 */
[----:B------:R-:W-:Y:S01]  /*12a40*/  IMAD.SHL.U32 R2, R2, 0x2, RZ ;  /* 0x0000000202027824 */ /* 0x000fe200078e00ff */
[----:B------:R-:W-:Y:S01]  /*12a50*/  ISETP.GE.AND P2, PT, R21, UR4, PT ;  /* 0x0000000415007c0c */ /* 0x000fe2000bf46270 */
[----:B------:R-:W-:-:S03]  /*12a60*/  @!P0 IMAD.IADD R6, R5, 0x1, R6 ;  /* 0x0000000105068824 */ /* 0x000fc600078e0206 */
[----:B------:R-:W-:Y:S02]  /*12a70*/  LOP3.LUT R29, R2, 0x2, R29, 0xe2, !PT ;  /* 0x00000002021d7812 */ /* 0x000fe400078ee21d */
[----:B------:R-:W0:Y:S07]  /*12a80*/  @!P0 LDC.64 R2, c[0x0][0x418] ;  /* 0x00010600ff028b82 */ /* 0x000e2e0000000a00 */
[----:B------:R-:W-:Y:S02]  /*12a90*/  @P2 LOP3.LUT R23, R23, 0x4, RZ, 0xfc, !PT ;  /* 0x0000000417172812 */ /* 0x000fe400078efcff */
[----:B0-----:R-:W-:-:S04]  /*12aa0*/  @!P0 LEA R2, P1, R4, R2, 0x2 ;  /* 0x0000000204028211 */ /* 0x001fc800078210ff */
[----:B------:R-:W-:Y:S01]  /*12ab0*/  @!P0 LEA.HI.X R3, R4, R3, R6, 0x2, P1 ;  /* 0x0000000304038211 */ /* 0x000fe200008f1406 */
[----:B------:R-:W-:Y:S01]  /*12ac0*/  IMAD.MOV.U32 R4, RZ, RZ, RZ ;  /* 0x000000ffff047224 */ /* 0x000fe200078e00ff */
[----:B------:R-:W-:Y:S02]  /*12ad0*/  ISETP.GE.AND P1, PT, R20, UR4, PT ;  /* 0x0000000414007c0c */ /* 0x000fe4000bf26270 */
[----:B------:R-:W-:-:S03]  /*12ae0*/  LOP3.LUT R23, R23, 0xfffffffd, RZ, 0xc0, !PT ;  /* 0xfffffffd17177812 */ /* 0x000fc600078ec0ff */
[----:B------:R0:W5:Y:S01]  /*12af0*/  @!P0 LDG.E R4, desc[UR36][R2.64] ;  /* 0x0000002402048981 */ /* 0x000162000c1e1900 */
[----:B------:R-:W-:-:S07]  /*12b00*/  ISETP.GE.AND P0, PT, R8, UR4, PT ;  /* 0x0000000408007c0c */ /* 0x000fce000bf06270 */
[----:B------:R-:W-:Y:S01]  /*12b10*/  @P1 LOP3.LUT R23, R23, 0x2, RZ, 0xfc, !PT ;  /* 0x0000000217171812 */ /* 0x000fe200078efcff */
[----:B0-----:R-:W-:-:S03]  /*12b20*/  IMAD.U32 R2, RZ, RZ, UR38 ;  /* 0x00000026ff027e24 */ /* 0x001fc6000f8e00ff */
[----:B------:R-:W-:-:S04]  /*12b30*/  LOP3.LUT R23, R23, 0xfffffffe, RZ, 0xc0, !PT ;  /* 0xfffffffe17177812 */ /* 0x000fc800078ec0ff */
[----:B------:R-:W-:Y:S01]  /*12b40*/  @P0 LOP3.LUT R23, R23, 0x1, RZ, 0xfc, !PT ;  /* 0x0000000117170812 */ /* 0x000fe200078efcff */
[----:B------:R-:W-:Y:S06]  /*12b50*/  BRA.DIV UR5, `(.L_x_1353) ;  /* 0x00000046050c7947 */ /* 0x000fec000b800000 */
.L_x_1421:
[----:B------:R-:W-:Y:S02]  /*12b60*/  ISETP.NE.AND P0, PT, R2, 0x3, PT ;  /* 0x000000030200780c */ /* 0x000fe40003f05270 */
[----:B------:R-:W-:Y:S02]  /*12b70*/  ISETP.GT.U32.AND P1, PT, R17, 0x5f, PT ;  /* 0x0000005f1100780c */ /* 0x000fe40003f24070 */
[----:B------:R-:W-:-:S09]  /*12b80*/  LOP3.LUT R23, R23, 0xffffffef, RZ, 0xc0, !PT ;  /* 0xffffffef17177812 */ /* 0x000fd200078ec0ff */
[----:B------:R-:W-:-:S04]  /*12b90*/  @P0 LOP3.LUT R23, R23, 0x10, RZ, 0xfc, !PT ;  /* 0x0000001017170812 */ /* 0x000fc800078efcff */
[----:B------:R-:W-:-:S04]  /*12ba0*/  LOP3.LUT R23, R23, 0xfffffff7, RZ, 0xc0, !PT ;  /* 0xfffffff717177812 */ /* 0x000fc800078ec0ff */
[----:B------:R-:W-:Y:S01]  /*12bb0*/  @P1 LOP3.LUT R23, R23, 0x8, RZ, 0xfc, !PT ;  /* 0x0000000817171812 */ /* 0x000fe200078efcff */
[----:B------:R-:W-:Y:S06]  /*12bc0*/  @!P0 BRA `(.L_x_1354) ;  /* 0x0000000000048947 */ /* 0x000fec0003800000 */
[----:B------:R-:W-:Y:S01]  /*12bd0*/  BPT.TRAP 0x1 ;  /* 0x000000040000795c */ /* 0x000fe20000300000 */
.L_x_1354:
        /* <DEDUP_REMOVED lines=23> */
.L_x_1422:
[----:B------:R-:W-:Y:S05]  /*12d50*/  BSYNC B0 ;  /* 0x0000000000007941 */ /* 0x000fea0003800000 */
.L_x_1355:
[----:B------:R-:W1:Y:S01]  /*12d60*/  S2R R8, SR_TID.X ;  /* 0x0000000000087919 */ /* 0x000e620000002100 */
[----:B------:R-:W-:Y:S01]  /*12d70*/  ULDC.64 UR4, c[0x0][0x300] ;  /* 0x0000c00000047ab9 */ /* 0x000fe20000000a00 */
[----:B------:R-:W-:Y:S01]  /*12d80*/  ULDC.64 UR6, c[0x0][0x2e8] ;  /* 0x0000ba0000067ab9 */ /* 0x000fe20000000a00 */
[----:B------:R-:W-:Y:S01]  /*12d90*/  IMAD R5, R5, UR4, RZ ;  /* 0x0000000405057c24 */ /* 0x000fe2000f8e02ff */
[----:B------:R-:W2:Y:S01]  /*12da0*/  S2R R9, SR_TID.X ;  /* 0x0000000000097919 */ /* 0x000ea20000002100 */
[C---:B0-----:R-:W-:Y:S01]  /*12db0*/  IMAD.WIDE.U32 R2, R0.reuse, UR4, RZ ;  /* 0x0000000400027c25 */ /* 0x041fe2000f8e00ff */
[C---:B------:R-:W-:Y:S02]  /*12dc0*/  LOP3.LUT P4, RZ, R23.reuse, 0x4, RZ, 0xc0, !PT ;  /* 0x0000000417ff7812 */ /* 0x040fe4000788c0ff */
[C---:B------:R-:W-:Y:S01]  /*12dd0*/  LOP3.LUT P3, RZ, R23.reuse, 0x2, RZ, 0xc0, !PT ;  /* 0x0000000217ff7812 */ /* 0x040fe2000786c0ff */
[----:B------:R-:W-:Y:S01]  /*12de0*/  IMAD R5, R0, UR5, R5 ;  /* 0x0000000500057c24 */ /* 0x000fe2000f8e0205 */
[----:B------:R-:W-:Y:S01]  /*12df0*/  ULDC.64 UR4, c[0x0][0x310] ;  /* 0x0000c40000047ab9 */ /* 0x000fe20000000a00 */
[----:B------:R-:W-:Y:S01]  /*12e00*/  LOP3.LUT P2, RZ, R23, 0x1, RZ, 0xc0, !PT ;  /* 0x0000000117ff7812 */ /* 0x000fe2000784c0ff */
[----:B------:R-:W-:-:S02]  /*12e10*/  IMAD R6, R6, UR4, RZ ;  /* 0x0000000406067c24 */ /* 0x000fc4000f8e02ff */
        /* <DEDUP_REMOVED lines=12> */
[----:B------:R-:W-:Y:S01]  /*12ee0*/  LEA.HI.X R0, R2, UR7, R0, 0x1, P0 ;  /* 0x0000000702007c11 */ /* 0x000fe200080f0c00 */
[----:B--2---:R-:W-:Y:S01]  /*12ef0*/  IMAD.SHL.U32 R9, R9, 0x8, RZ ;  /* 0x0000000809097824 */ /* 0x004fe200078e00ff */
[----:B------:R-:W-:-:S04]  /*12f00*/  SHF.R.U32.HI R8, RZ, 0x3, R8 ;  /* 0x00000003ff087819 */ /* 0x000fc80000011608 */
[----:B------:R-:W-:Y:S01]  /*12f10*/  LOP3.LUT R9, R9, 0x38, RZ, 0xc0, !PT ;  /* 0x0000003809097812 */ /* 0x000fe200078ec0ff */
[----:B------:R-:W-:-:S05]  /*12f20*/  IMAD.IADD R6, R6, 0x1, -R8 ;  /* 0x0000000106067824 */ /* 0x000fca00078e0a08 */
        /* <DEDUP_REMOVED lines=64> */
.L_x_1436:
        /* <DEDUP_REMOVED lines=12> */
.L_x_1358:
        /* <DEDUP_REMOVED lines=10> */
.L_x_1359:
[----:B------:R2:W-:Y:S02]  /*13490*/  SYNCS.ARRIVE.TRANS64.A1T0 RZ, [R7+URZ+0x2a830], RZ ;  /* 0x02a830ff07ff79a7 */ /* 0x0005e4000810003f */
[----:B------:R-:W-:Y:S05]  /*134a0*/  WARPSYNC.ALL ;  /* 0x0000000000007948 */ /* 0x000fea0003800000 */
[----:B------:R-:W-:Y:S01]  /*134b0*/  ULDC.64 UR4, c[0x0][0x298] ;  /* 0x0000a60000047ab9 */ /* 0x000fe20000000a00 */
[----:B-1----:R-:W-:Y:S01]  /*134c0*/  VIADD R2, R22, 0xc400 ;  /* 0x0000c40016027836 */ /* 0x002fe20000000000 */
[----:B------:R-:W-:Y:S01]  /*134d0*/  SHF.R.S32.HI R0, RZ, 0x1f, R35 ;  /* 0x0000001fff007819 */ /* 0x000fe20000011423 */
[----:B0-----:R-:W-:Y:S01]  /*134e0*/  IMAD.WIDE.U32 R4, R35, UR4, RZ ;  /* 0x0000000423047c25 */ /* 0x001fe2000f8e00ff */
[----:B------:R-:W-:Y:S01]  /*134f0*/  BSSY B6, `(.L_x_1360) ;  /* 0x0000018000067945 */ /* 0x000fe20003800000 */
[----:B------:R-:W-:Y:S01]  /*13500*/  BAR.SYNC.DEFER_BLOCKING 0x8, 0x180 ;  /* 0x0206000000007b1d */ /* 0x000fe20000010000 */
[----:B------:R-:W-:Y:S01]  /*13510*/  LOP3.LUT P0, RZ, R2, 0x3ff, RZ, 0xc0, !PT ;  /* 0x000003ff02ff7812 */ /* 0x000fe2000780c0ff */
[----:B------:R-:W-:-:S04]  /*13520*/  IMAD R0, R0, UR4, RZ ;  /* 0x0000000400007c24 */ /* 0x000fc8000f8e02ff */
[----:B------:R-:W-:Y:S01]  /*13530*/  IMAD R0, R35, UR5, R0 ;  /* 0x0000000523007c24 */ /* 0x000fe2000f8e0200 */
[----:B------:R0:W-:Y:S03]  /*13540*/  STL.64 [R1+0x8], R4 ;  /* 0x0000080401007387 */ /* 0x0001e60000100a00 */
[----:B------:R-:W-:-:S04]  /*13550*/  IMAD.IADD R35, R5, 0x1, R0 ;  /* 0x0000000105237824 */ /* 0x000fc800078e0200 */
[----:B------:R-:W-:Y:S05]  /*13560*/  @!P0 BRA `(.L_x_1361) ;  /* 0x0000000000408947 */ /* 0x000fea0003800000 */
[----:B------:R-:W-:Y:S01]  /*13570*/  MOV R2, 0x0 ;  /* 0x0000000000027802 */ /* 0x000fe20000000f00 */
[----:B------:R-:W-:Y:S01]  /*13580*/  ULDC.64 UR6, c[0x4][0xf0] ;  /* 0x01003c0000067ab9 */ /* 0x000fe20000000a00 */
[----:B------:R-:W-:Y:S01]  /*13590*/  ULDC.64 UR8, c[0x4][0xf8] ;  /* 0x01003e0000087ab9 */ /* 0x000fe20000000a00 */
[----:B------:R-:W-:Y:S01]  /*135a0*/  ULDC.64 UR4, c[0x4][0x88] ;  /* 0x0100220000047ab9 */ /* 0x000fe20000000a00 */
[----:B0-----:R-:W-:Y:S02]  /*135b0*/  IMAD.U32 R4, RZ, RZ, UR6 ;  /* 0x00000006ff047e24 */ /* 0x001fe4000f8e00ff */
[----:B------:R-:W0:Y:S01]  /*135c0*/  LDC.64 R2, c[0x4][R2] ;  /* 0x0100000002027b82 */ /* 0x000e220000000a00 */
[----:B------:R-:W-:Y:S02]  /*135d0*/  IMAD.U32 R5, RZ, RZ, UR7 ;  /* 0x00000007ff057e24 */ /* 0x000fe4000f8e00ff */
[----:B------:R-:W-:Y:S02]  /*135e0*/  IMAD.U32 R6, RZ, RZ, UR8 ;  /* 0x00000008ff067e24 */ /* 0x000fe4000f8e00ff */
[----:B--2---:R-:W-:-:S02]  /*135f0*/  IMAD.U32 R7, RZ, RZ, UR9 ;  /* 0x00000009ff077e24 */ /* 0x004fc4000f8e00ff */
[----:B------:R-:W-:Y:S02]  /*13600*/  IMAD.U32 R10, RZ, RZ, UR4 ;  /* 0x00000004ff0a7e24 */ /* 0x000fe4000f8e00ff */
[----:B------:R-:W-:Y:S02]  /*13610*/  IMAD.U32 R11, RZ, RZ, UR5 ;  /* 0x00000005ff0b7e24 */ /* 0x000fe4000f8e00ff */
[----:B------:R-:W-:Y:S02]  /*13620*/  IMAD.MOV.U32 R8, RZ, RZ, 0x70 ;  /* 0x00000070ff087424 */ /* 0x000fe400078e00ff */
[----:B------:R-:W-:Y:S02]  /*13630*/  IMAD.MOV.U32 R12, RZ, RZ, 0x1 ;  /* 0x00000001ff0c7424 */ /* 0x000fe400078e00ff */
[----:B------:R-:W-:-:S07]  /*13640*/  IMAD.MOV.U32 R13, RZ, RZ, RZ ;  /* 0x000000ffff0d7224 */ /* 0x000fce00078e00ff */
[----:B------:R-:W-:-:S07]  /*13650*/  LEPC R20, `(.L_x_1361) ;  /* 0x000000001014794e */ /* 0x000fce0000000000 */
[----:B0-----:R-:W-:Y:S05]  /*13660*/  CALL.ABS.NOINC R2 ;  /* 0x0000000002007343 */ /* 0x001fea0003c00000 */
.L_x_1361:
[----:B------:R-:W-:Y:S05]  /*13670*/  BSYNC B6 ;  /* 0x0000000000067941 */ /* 0x000fea0003800000 */
.L_x_1360:
[----:B------:R-:W3:Y:S01]  /*13680*/  LDL.LU.64 R20, [R1+0x8] ;  /* 0x0000080001147983 */ /* 0x000ee20000300a00 */
[----:B------:R-:W-:Y:S01]  /*13690*/  LOP3.LUT P6, RZ, R23, 0x80, RZ, 0xc0, !PT ;  /* 0x0000008017ff7812 */ /* 0x000fe200078cc0ff */
[----:B------:R-:W-:Y:S01]  /*136a0*/  IMAD.MOV.U32 R3, RZ, RZ, R35 ;  /* 0x000000ffff037224 */ /* 0x000fe200078e0023 */
[----:B------:R-:W-:Y:S01]  /*136b0*/  SHF.R.S32.HI R0, RZ, 0x1f, R19 ;  /* 0x0000001fff007819 */ /* 0x000fe20000011413 */
[----:B------:R-:W-:Y:S01]  /*136c0*/  ULDC.64 UR4, c[0x0][0x2d8] ;  /* 0x0000b60000047ab9 */ /* 0x000fe20000000a00 */
[----:B0-----:R-:W-:Y:S01]  /*136d0*/  SEL R4, R19, RZ, !P6 ;  /* 0x000000ff13047207 */ /* 0x001fe20007000000 */
[----:B------:R-:W-:Y:S01]  /*136e0*/  ULDC.64 UR6, c[0x0][0x2e0] ;  /* 0x0000b80000067ab9 */ /* 0x000fe20000000a00 */
[----:B------:R-:W-:Y:S01]  /*136f0*/  SEL R0, R0, RZ, !P6 ;  /* 0x000000ff00007207 */ /* 0x000fe20007000000 */
[----:B------:R-:W0:Y:S04]  /*13700*/  S2R R8, SR_TID.X ;  /* 0x0000000000087919 */ /* 0x000e280000002100 */
[----:B------:R-:W-:-:S04]  /*13710*/  IMAD R0, R0, UR6, RZ ;  /* 0x0000000600007c24 */ /* 0x000fc8000f8e02ff */
[----:B------:R-:W-:Y:S02]  /*13720*/  IMAD R5, R4, UR7, R0 ;  /* 0x0000000704057c24 */ /* 0x000fe4000f8e0200 */
[----:B0-----:R-:W-:-:S05]  /*13730*/  IMAD.SHL.U32 R8, R8, 0x8, RZ ;  /* 0x0000000808087824 */ /* 0x001fca00078e00ff */
[----:B------:R-:W-:Y:S01]  /*13740*/  LOP3.LUT R8, R8, 0x38, RZ, 0xc0, !PT ;  /* 0x0000003808087812 */ /* 0x000fe200078ec0ff */
[----:B---3--:R-:W-:Y:S01]  /*13750*/  IMAD.MOV.U32 R2, RZ, RZ, R20 ;  /* 0x000000ffff027224 */ /* 0x008fe200078e0014 */
[----:B------:R-:W0:Y:S01]  /*13760*/  LDC R21, c[0x0][0x448] ;  /* 0x00011200ff157b82 */ /* 0x000e220000000800 */
[----:B------:R-:W1:Y:S02]  /*13770*/  S2R R20, SR_TID.X ;  /* 0x0000000000147919 */ /* 0x000e640000002100 */
[----:B------:R-:W-:-:S04]  /*13780*/  IMAD.WIDE.U32 R2, R24, UR4, R2 ;  /* 0x0000000418027c25 */ /* 0x000fc8000f8e0002 */
[----:B------:R-:W-:Y:S01]  /*13790*/  IMAD R3, R24, UR5, R3 ;  /* 0x0000000518037c24 */ /* 0x000fe2000f8e0203 */
[----:B------:R-:W-:Y:S01]  /*137a0*/  ULDC.64 UR4, c[0x0][0x2d0] ;  /* 0x0000b40000047ab9 */ /* 0x000fe20000000a00 */
[----:B------:R-:W-:-:S04]  /*137b0*/  IMAD.WIDE.U32 R2, R4, UR6, R2 ;  /* 0x0000000604027c25 */ /* 0x000fc8000f8e0002 */
[----:B------:R-:W-:Y:S01]  /*137c0*/  IMAD.IADD R3, R3, 0x1, R5 ;  /* 0x0000000103037824 */ /* 0x000fe200078e0205 */
[----:B0-----:R-:W-:Y:S02]  /*137d0*/  ISETP.NE.AND P6, PT, R21, 0x1, PT ;  /* 0x000000011500780c */ /* 0x001fe40003fc5270 */
[----:B-1----:R-:W-:-:S04]  /*137e0*/  LOP3.LUT R20, R20, 0x7f, RZ, 0xc0, !PT ;  /* 0x0000007f14147812 */ /* 0x002fc800078ec0ff */
[----:B------:R-:W-:-:S07]  /*137f0*/  SHF.R.U32.HI R21, RZ, 0x3, R20 ;  /* 0x00000003ff157819 */ /* 0x000fce0000011614 */
[----:B--2---:R-:W0:Y:S01]  /*13800*/  @P6 LDC R7, c[0x0][0x44c] ;  /* 0x00011300ff076b82 */ /* 0x004e220000000800 */
[----:B------:R-:W1:Y:S07]  /*13810*/  S2R R20, SR_TID.X ;  /* 0x0000000000147919 */ /* 0x000e6e0000002100 */
[----:B------:R-:W2:Y:S01]  /*13820*/  @P6 LDC R6, c[0x0][0x450] ;  /* 0x00011400ff066b82 */ /* 0x000ea20000000800 */
[----:B-1----:R-:W-:-:S05]  /*13830*/  IMAD.SHL.U32 R20, R20, 0x10, RZ ;  /* 0x0000001014147824 */ /* 0x002fca00078e00ff */
[----:B------:R-:W-:Y:S02]  /*13840*/  LOP3.LUT R20, R21, 0x70, R20, 0xf8, !PT ;  /* 0x0000007015147812 */ /* 0x000fe400078ef814 */
[----:B------:R-:W1:Y:S03]  /*13850*/  S2R R21, SR_TID.X ;  /* 0x0000000000157919 */ /* 0x000e660000002100 */
[----:B------:R-:W-:Y:S02]  /*13860*/  IMAD.IADD R4, R20, 0x1, R27 ;  /* 0x0000000114047824 */ /* 0x000fe400078e021b */
[----:B------:R-:W3:Y:S02]  /*13870*/  S2R R20, SR_TID.X ;  /* 0x0000000000147919 */ /* 0x000ee40000002100 */
[----:B0-----:R-:W-:-:S04]  /*13880*/  @P6 IMAD.HI.U32 R7, R4, R7, RZ ;  /* 0x0000000704076227 */ /* 0x001fc800078e00ff */
[----:B------:R-:W-:Y:S01]  /*13890*/  IMAD.MOV.U32 R0, RZ, RZ, R4 ;  /* 0x000000ffff007224 */ /* 0x000fe200078e0004 */
[----:B--2---:R-:W-:Y:S02]  /*138a0*/  @P6 SHF.R.U32.HI R0, RZ, R6, R7 ;  /* 0x00000006ff006219 */ /* 0x004fe40000011607 */
[----:B------:R-:W0:Y:S03]  /*138b0*/  LDC R6, c[0x0][0x448] ;  /* 0x00011200ff067b82 */ /* 0x000e260000000800 */
[----:B------:R-:W-:Y:S02]  /*138c0*/  IMAD.MOV R5, RZ, RZ, -R0 ;  /* 0x000000ffff057224 */ /* 0x000fe400078e0a00 */
[----:B------:R-:W-:-:S04]  /*138d0*/  IMAD.WIDE.U32 R2, R0, UR4, R2 ;  /* 0x0000000400027c25 */ /* 0x000fc8000f8e0002 */
[----:B-1----:R-:W-:-:S05]  /*138e0*/  IMAD.SHL.U32 R21, R21, 0x8, RZ ;  /* 0x0000000815157824 */ /* 0x002fca00078e00ff */
[----:B------:R-:W-:Y:S01]  /*138f0*/  LOP3.LUT R21, R21, 0x38, RZ, 0xc0, !PT ;  /* 0x0000003815157812 */ /* 0x000fe200078ec0ff */
[----:B0-----:R-:W-:Y:S01]  /*13900*/  IMAD R4, R6, R5, R4 ;  /* 0x0000000506047224 */ /* 0x001fe200078e0204 */
[----:B------:R-:W-:Y:S02]  /*13910*/  SHF.R.S32.HI R5, RZ, 0x1f, R0 ;  /* 0x0000001fff057819 */ /* 0x000fe40000011400 */
[C---:B------:R-:W-:Y:S02]  /*13920*/  LOP3.LUT R9, R21.reuse, 0x40, RZ, 0xfc, !PT ;  /* 0x0000004015097812 */ /* 0x040fe400078efcff */
[----:B------:R-:W-:Y:S01]  /*13930*/  LOP3.LUT R10, R21, 0x80, RZ, 0xfc, !PT ;  /* 0x00000080150a7812 */ /* 0x000fe200078efcff */
[----:B------:R-:W-:Y:S01]  /*13940*/  IMAD R5, R5, UR4, RZ ;  /* 0x0000000405057c24 */ /* 0x000fe2000f8e02ff */
[----:B---3--:R-:W-:-:S03]  /*13950*/  LOP3.LUT R20, R20, 0x7f, RZ, 0xc0, !PT ;  /* 0x0000007f14147812 */ /* 0x008fc600078ec0ff */
[----:B------:R-:W-:Y:S01]  /*13960*/  IMAD R5, R0, UR5, R5 ;  /* 0x0000000500057c24 */ /* 0x000fe2000f8e0205 */
[----:B------:R-:W-:Y:S01]  /*13970*/  SHF.R.S32.HI R0, RZ, 0x1f, R4 ;  /* 0x0000001fff007819 */ /* 0x000fe20000011404 */
[----:B------:R-:W-:Y:S02]  /*13980*/  ULDC.64 UR4, c[0x0][0x2c8] ;  /* 0x0000b20000047ab9 */ /* 0x000fe40000000a00 */
[----:B------:R-:W-:Y:S02]  /*13990*/  IMAD.IADD R3, R3, 0x1, R5 ;  /* 0x0000000103037824 */ /* 0x000fe400078e0205 */
[----:B------:R-:W-:Y:S02]  /*139a0*/  IMAD R5, R0, UR4, RZ ;  /* 0x0000000400057c24 */ /* 0x000fe4000f8e02ff */
[----:B------:R-:W-:-:S04]  /*139b0*/  IMAD.WIDE.U32 R2, R4, UR4, R2 ;  /* 0x0000000404027c25 */ /* 0x000fc8000f8e0002 */
[----:B------:R-:W-:Y:S01]  /*139c0*/  IMAD R0, R4, UR5, R5 ;  /* 0x0000000504007c24 */ /* 0x000fe2000f8e0205 */
[----:B------:R-:W-:-:S03]  /*139d0*/  ULDC.64 UR4, c[0x0][0x280] ;  /* 0x0000a00000047ab9 */ /* 0x000fc60000000a00 */
[----:B------:R-:W-:Y:S01]  /*139e0*/  IMAD.IADD R3, R3, 0x1, R0 ;  /* 0x0000000103037824 */ /* 0x000fe200078e0200 */
[----:B------:R-:W-:Y:S01]  /*139f0*/  LEA R0, P0, R2, UR4, 0x1 ;  /* 0x0000000402007c11 */ /* 0x000fe2000f8008ff */
[----:B------:R-:W-:Y:S02]  /*13a00*/  ULDC UR4, c[0x0][0x2b8] ;  /* 0x0000ae0000047ab9 */ /* 0x000fe40000000800 */
[----:B------:R-:W-:Y:S02]  /*13a10*/  ISETP.GE.AND P3, PT, R8, UR4, PT ;  /* 0x0000000408007c0c */ /* 0x000fe4000bf66270 */
[----:B------:R-:W-:Y:S01]  /*13a20*/  LEA.HI.X R4, R2, UR5, R3, 0x1, P0 ;  /* 0x0000000502047c11 */ /* 0x000fe200080f0c03 */
[----:B------:R-:W-:Y:S01]  /*13a30*/  UMOV UR5, 0xffffffff ;  /* 0xffffffff00057882 */ /* 0x000fe20000000000 */
[----:B------:R-:W-:Y:S02]  /*13a40*/  ISETP.GE.AND P2, PT, R9, UR4, PT ;  /* 0x0000000409007c0c */ /* 0x000fe4000bf46270 */
[----:B------:R-:W-:-:S02]  /*13a50*/  ISETP.GE.AND P0, PT, R10, UR4, PT ;  /* 0x000000040a007c0c */ /* 0x000fc4000bf06270 */
[----:B------:R-:W-:Y:S01]  /*13a60*/  SHF.R.U32.HI R9, RZ, 0x3, R20 ;  /* 0x00000003ff097819 */ /* 0x000fe20000011614 */
[----:B------:R-:W-:Y:S10]  /*13a70*/  BRA.DIV UR5, `(.L_x_1362) ;  /* 0x0000003e05b47947 */ /* 0x000ff4000b800000 */
[----:B------:R-:W0:Y:S01]  /*13a80*/  SHFL.IDX PT, R14, R0, RZ, 0x181f ;  /* 0x00181fff000e7589 */ /* 0x000e2200000e0000 */
[----:B------:R-:W-:Y:S02]  /*13a90*/  IMAD R30, R30, R6, RZ ;  /* 0x000000061e1e7224 */ /* 0x000fe400078e02ff */
        /* <DEDUP_REMOVED lines=72> */
[----:B------:R-:W-:Y:S01]  /*13f20*/  @!P1 IMAD.MOV.U32 R3, RZ, RZ, R5 ;  /* 0x000000ffff039224 */ /* 0x000fe200078e0005 */
[----:B------:R1:W2:Y:S04]  /*13f30*/  SHFL.IDX PT, R14, R0, 0x7, 0x181f ;  /* 0x00f81f00000e7f89 */ /* 0x0002a800000e0000 */
[----:B------:R1:W-:Y:S04]  /*13f40*/  @!P1 LDGSTS.E.BYPASS.LTC128B.128 [R33+0xf400], desc[UR36][R2.64], !P3 ;  /* 0x0f40000002219fae */ /* 0x0003e8000d901d64 */
[----:B------:R1:W-:Y:S04]  /*13f50*/  @!P1 LDGSTS.E.BYPASS.LTC128B.128 [R33+0x13400], desc[UR36][R2.64+0x80], !P2 ;  /* 0x1340008002219fae */ /* 0x0003e8000d101d64 */
[----:B0-----:R1:W-:Y:S02]  /*13f60*/  @!P1 LDGSTS.E.BYPASS.LTC128B.128 [R33+0x17400], desc[UR36][R2.64+0x100], !P0 ;  /* 0x1740010002219fae */ /* 0x0013e4000c101d64 */
.L_x_1453:
[----:B------:R-:W-:Y:S01]  /*13f70*/  VIADD R27, R27, 0x70 ;  /* 0x000000701b1b7836 */ /* 0x000fe20000000000 */
[----:B------:R-:W-:Y:S04]  /*13f80*/  BSSY B0, `(.L_x_1363) ;  /* 0x000000b000007945 */ /* 0x000fe80003800000 */
[----:B------:R-:W-:-:S13]  /*13f90*/  ISETP.GE.AND P1, PT, R27, R30, PT ;  /* 0x0000001e1b00720c */ /* 0x000fda0003f26270 */
[----:B------:R-:W-:Y:S05]  /*13fa0*/  @P1 BRA `(.L_x_1364) ;  /* 0x0000000000201947 */ /* 0x000fea0003800000 */
[----:B-12---:R-:W-:-:S05]  /*13fb0*/  LEA R2, P1, R8, R14, 0x1 ;  /* 0x0000000e08027211 */ /* 0x006fca00078208ff */
[----:B------:R-:W-:-:S05]  /*13fc0*/  IMAD.X R3, RZ, RZ, R4, P1 ;  /* 0x000000ffff037224 */ /* 0x000fca00008e0604 */
[----:B------:R-:W-:Y:S01]  /*13fd0*/  @!PT LDS RZ, [RZ] ;  /* 0x00000000fffff984 */ /* 0x000fe20000000800 */
[----:B------:R-:W-:Y:S01]  /*13fe0*/  @!PT LDS RZ, [RZ] ;  /* 0x00000000fffff984 */ /* 0x000fe20000000800 */
[----:B------:R-:W-:Y:S01]  /*13ff0*/  @!PT LDS RZ, [RZ] ;  /* 0x00000000fffff984 */ /* 0x000fe20000000800 */
[----:B------:R0:W-:Y:S04]  /*14000*/  LDGSTS.E.BYPASS.LTC128B.128 [R33+0xfc00], desc[UR36][R2.64], !P3 ;  /* 0x0fc0000002217fae */ /* 0x0001e8000d901d64 */
[----:B------:R0:W-:Y:S04]  /*14010*/  LDGSTS.E.BYPASS.LTC128B.128 [R33+0x13c00], desc[UR36][R2.64+0x80], !P2 ;  /* 0x13c0008002217fae */ /* 0x0001e8000d101d64 */
[----:B------:R0:W-:Y:S02]  /*14020*/  LDGSTS.E.BYPASS.LTC128B.128 [R33+0x17c00], desc[UR36][R2.64+0x100], !P0 ;  /* 0x17c0010002217fae */ /* 0x0001e4000c101d64 */
.L_x_1364:
[----:B------:R-:W-:Y:S05]  /*14030*/  BSYNC B0 ;  /* 0x0000000000007941 */ /* 0x000fea0003800000 */
.L_x_1363:
[----:B------:R-:W-:Y:S01]  /*14040*/  NOP ;  /* 0x0000000000007918 */ /* 0x000fe20000000000 */
[----:B------:R-:W-:-:S13]  /*14050*/  PLOP3.LUT P0, PT, PT, PT, PT, 0x80, 0x0 ;  /* 0x000000000000781c */ /* 0x000fda0003f0f070 */
.L_x_1365:
[----:B------:R-:W-:Y:S02]  /*14060*/  PLOP3.LUT P1, PT, P1, P0, PT, 0xa2, 0x0 ;  /* 0x000000000000781c */ /* 0x000fe40000f21472 */
[----:B------:R-:W-:-:S08]  /*14070*/  @P0 R2UR P1, UR4, R22 ;  /* 0x00000000160402ca */ /* 0x000fd00000020000 */
[----:B------:R-:W-:-:S05]  /*14080*/  @P0 PLOP3.LUT P0, PT, P1, PT, PT, 0x80, 0x0 ;  /* 0x000000000000081c */ /* 0x000fca0000f0f070 */
[----:B------:R-:W-:Y:S01]  /*14090*/  @!P1 SYNCS.ARRIVE.TRANS64.RED.A0T1 RZ, [UR4+0x2a800], RZ ;  /* 0x02a800ffffff99a7 */ /* 0x000fe20008200404 */
[----:B------:R-:W-:Y:S07]  /*140a0*/  @!P1 ARRIVES.LDGSTSBAR.64.TRANSCNT [UR4+0x2a800] ;  /* 0x02a80000ff0099b0 */ /* 0x000fee0008000a84 */
[----:B------:R-:W-:Y:S05]  /*140b0*/  @P0 BRA.U.ANY `(.L_x_1365) ;  /* 0xfffffffd00e80947 */ /* 0x000fea000393ffff */
[----:B01----:R-:W3:Y:S04]  /*140c0*/  LDL.LU R3, [R1+0x10] ;  /* 0x0000100001037983 */ /* 0x003ee80000300800 */
        /* <DEDUP_REMOVED lines=13> */
.L_x_1454:
[----:B------:R-:W-:Y:S05]  /*141a0*/  BSYNC B0 ;  /* 0x0000000000007941 */ /* 0x000fea0003800000 */
.L_x_1366:
[----:B------:R-:W-:Y:S01]  /*141b0*/  ISETP.GE.AND P0, PT, R0, R36, PT ;  /* 0x000000240000720c */ /* 0x000fe20003f06270 */
[----:B------:R-:W-:-:S12]  /*141c0*/  BSSY B0, `(.L_x_1368) ;  /* 0x00000f6000007945 */ /* 0x000fd80003800000 */
[----:B------:R-:W-:Y:S05]  /*141d0*/  @!P0 BRA `(.L_x_1369) ;  /* 0x0000000c00d08947 */ /* 0x000fea0003800000 */
[----:B------:R-:W-:Y:S02]  /*141e0*/  IMAD.MOV.U32 R10, RZ, RZ, R26 ;  /* 0x000000ffff0a7224 */ /* 0x000fe400078e001a */
[----:B------:R-:W-:Y:S02]  /*141f0*/  IMAD.MOV.U32 R20, RZ, RZ, R28 ;  /* 0x000000ffff147224 */ /* 0x000fe400078e001c */
[----:B------:R-:W-:-:S07]  /*14200*/  IMAD.MOV.U32 R30, RZ, RZ, R25 ;  /* 0x000000ffff1e7224 */ /* 0x000fce00078e0019 */
.L_x_1382:
        /* <DEDUP_REMOVED lines=15> */
[----:B0-----:R-:W-:-:S04]  /*14300*/  @P0 IMAD.HI.U32 R3, R7, R6, RZ ;  /* 0x0000000607030227 */ /* 0x001fc800078e00ff */
[----:B------:R-:W-:Y:S01]  /*14310*/  IMAD.MOV.U32 R6, RZ, RZ, R7 ;  /* 0x000000ffff067224 */ /* 0x000fe200078e0007 */
        /* <DEDUP_REMOVED lines=25> */
.L_x_1370:
[----:B------:R-:W-:Y:S01]  /*144b0*/  IMAD R6, R26, 0x8, R22 ;  /* 0x000000081a067824 */ /* 0x000fe200078e0216 */
[----:B------:R-:W-:Y:S01]  /*144c0*/  SHF.L.U32 R3, R28, 0x1f, RZ ;  /* 0x0000001f1c037819 */ /* 0x000fe200000006ff */
[----:B------:R-:W-:Y:S03]  /*144d0*/  BSSY B1, `(.L_x_1371) ;  /* 0x0000003000017945 */ /* 0x000fe60003800000 */
[----:B------:R-:W0:Y:S02]  /*144e0*/  SYNCS.PHASECHK.TRANS64.TRYWAIT P0, [R6+URZ+0x2a840], R3 ;  /* 0x02a84003060075a7 */ /* 0x000e24000800017f */
[----:B0-----:R-:W-:Y:S05]  /*144f0*/  @!P0 BRA `(.L_x_1372) ;  /* 0x0000003c00c48947 */ /* 0x001fea0003800000 */
.L_x_1455:
[----:B------:R-:W-:Y:S05]  /*14500*/  BSYNC B1 ;  /* 0x0000000000017941 */ /* 0x000fea0003800000 */
.L_x_1371:
[----:B------:R-:W-:Y:S01]  /*14510*/  SHF.R.S32.HI R21, RZ, 0x1f, R7 ;  /* 0x0000001fff157819 */ /* 0x000fe20000011407 */
[----:B------:R-:W-:Y:S01]  /*14520*/  ULDC.64 UR4, c[0x0][0x300] ;  /* 0x0000c00000047ab9 */ /* 0x000fe20000000a00 */
[----:B-----5:R-:W-:Y:S01]  /*14530*/  SHF.R.S32.HI R27, RZ, 0x1f, R8 ;  /* 0x0000001fff1b7819 */ /* 0x020fe20000011408 */
[----:B0-----:R-:W-:Y:S01]  /*14540*/  IMAD.WIDE.U32 R2, R7, UR4, RZ ;  /* 0x0000000407027c25 */ /* 0x001fe2000f8e00ff */
[----:B------:R-:W-:Y:S01]  /*14550*/  ULDC.64 UR6, c[0x0][0x2e8] ;  /* 0x0000ba0000067ab9 */ /* 0x000fe20000000a00 */
[----:B------:R-:W-:Y:S02]  /*14560*/  LOP3.LUT P3, RZ, R23, 0x4, RZ, 0xc0, !PT ;  /* 0x0000000417ff7812 */ /* 0x000fe4000786c0ff */
[----:B------:R-:W-:Y:S01]  /*14570*/  IMAD R0, R21, UR4, RZ ;  /* 0x0000000415007c24 */ /* 0x000fe2000f8e02ff */
[C---:B------:R-:W-:Y:S01]  /*14580*/  LOP3.LUT P2, RZ, R23.reuse, 0x2, RZ, 0xc0, !PT ;  /* 0x0000000217ff7812 */ /* 0x040fe2000784c0ff */
        /* <DEDUP_REMOVED lines=19> */
[----:B------:R-:W3:Y:S04]  /*146c0*/  SHFL.IDX PT, R3, R5, RZ, 0x181f ;  /* 0x00181fff05037589 */ /* 0x000ee800000e0000 */
[----:B------:R-:W-:Y:S01]  /*146d0*/  SHFL.IDX PT, R35, R5, 0x2, 0x181f ;  /* 0x00581f0005237f89 */ /* 0x000fe200000e0000 */
[----:B0-----:R-:W-:-:S05]  /*146e0*/  IMAD.SHL.U32 R11, R11, 0x8, RZ ;  /* 0x000000080b0b7824 */ /* 0x001fca00078e00ff */
[----:B------:R-:W-:-:S05]  /*146f0*/  LOP3.LUT R11, R11, 0x38, RZ, 0xc0, !PT ;  /* 0x000000380b0b7812 */ /* 0x000fca00078ec0ff */
[----:B------:R-:W-:-:S05]  /*14700*/  IMAD.SHL.U32 R0, R11, 0x2, RZ ;  /* 0x000000020b007824 */ /* 0x000fca00078e00ff */
[----:B-1----:R-:W-:-:S05]  /*14710*/  IADD3 R2, P0, R2, R0, RZ ;  /* 0x0000000002027210 */ /* 0x002fca0007f1e0ff */
[----:B---3--:R-:W-:-:S05]  /*14720*/  IMAD.X R3, RZ, RZ, R3, P0 ;  /* 0x000000ffff037224 */ /* 0x008fca00000e0603 */
        /* <DEDUP_REMOVED lines=32> */
.L_x_1469:
        /* <DEDUP_REMOVED lines=10> */
.L_x_1374:
        /* <DEDUP_REMOVED lines=10> */
.L_x_1375:
[----:B------:R3:W-:Y:S01]  /*14a70*/  SYNCS.ARRIVE.TRANS64.A1T0 RZ, [R6+URZ+0x2a830], RZ ;  /* 0x02a830ff06ff79a7 */ /* 0x0007e2000810003f */
[----:B------:R-:W-:Y:S05]  /*14a80*/  @!P2 BRA `(.L_x_1376) ;  /* 0x000000000004a947 */ /* 0x000fea0003800000 */
[----:B------:R-:W-:Y:S01]  /*14a90*/  BPT.TRAP 0x1 ;  /* 0x000000040000795c */ /* 0x000fe20000300000 */
.L_x_1376:
[----:B-1----:R-:W-:Y:S01]  /*14aa0*/  SHF.L.U32 R2, R20, 0x1f, RZ ;  /* 0x0000001f14027819 */ /* 0x002fe200000006ff */
[----:B------:R-:W-:Y:S01]  /*14ab0*/  IMAD R4, R10, 0x8, R22 ;  /* 0x000000080a047824 */ /* 0x000fe200078e0216 */
[----:B------:R-:W-:Y:S03]  /*14ac0*/  BSSY B1, `(.L_x_1377) ;  /* 0x0000003000017945 */ /* 0x000fe60003800000 */
[----:B------:R-:W1:Y:S02]  /*14ad0*/  SYNCS.PHASECHK.TRANS64.TRYWAIT P0, [R4+URZ+0x2a860], R2 ;  /* 0x02a86002040075a7 */ /* 0x000e64000800017f */
[----:B-1----:R-:W-:Y:S05]  /*14ae0*/  @!P0 BRA `(.L_x_1378) ;  /* 0x0000004000388947 */ /* 0x002fea0003800000 */
.L_x_1470:
[----:B------:R-:W-:Y:S05]  /*14af0*/  BSYNC B1 ;  /* 0x0000000000017941 */ /* 0x000fea0003800000 */
.L_x_1377:
        /* <DEDUP_REMOVED lines=10> */
[----:B------:R-:W-:-:S03]  /*14ba0*/  IMAD R5, R5, 0x2, R22 ;  /* 0x0000000205057824 */ /* 0x000fc600078e0216 */
        /* <DEDUP_REMOVED lines=42> */
.L_x_1484:
[C---:B------:R-:W-:Y:S01]  /*14e50*/  ISETP.LT.OR P1, PT, R6.reuse, 0x51, !P1 ;  /* 0x000000510600780c */ /* 0x040fe20004f21670 */
[----:B------:R-:W-:Y:S01]  /*14e60*/  ULDC.64 UR4, c[0x0][0x328] ;  /* 0x0000ca0000047ab9 */ /* 0x000fe20000000a00 */
[----:B------:R-:W-:Y:S02]  /*14e70*/  ISETP.LT.OR P0, PT, R6, 0x51, !P0 ;  /* 0x000000510600780c */ /* 0x000fe40004701670 */
[----:B01----:R-:W-:Y:S01]  /*14e80*/  IADD3 R2, P2, R14, R0, RZ ;  /* 0x000000000e027210 */ /* 0x003fe20007f5e0ff */
[----:B------:R-:W-:-:S04]  /*14e90*/  IMAD R0, R21, UR4, RZ ;  /* 0x0000000415007c24 */ /* 0x000fc8000f8e02ff */
[----:B------:R-:W-:Y:S02]  /*14ea0*/  IMAD.X R3, RZ, RZ, R18, P2 ;  /* 0x000000ffff037224 */ /* 0x000fe400010e0612 */
[----:B------:R-:W-:-:S03]  /*14eb0*/  IMAD R9, R7, UR5, R0 ;  /* 0x0000000507097c24 */ /* 0x000fc6000f8e0200 */
        /* <DEDUP_REMOVED lines=14> */
.L_x_1380:
        /* <DEDUP_REMOVED lines=10> */
.L_x_1381:
[----:B------:R-:W-:Y:S01]  /*15040*/  IMAD.MOV.U32 R3, RZ, RZ, R27 ;  /* 0x000000ffff037224 */ /* 0x000fe200078e001b */
[----:B------:R-:W-:Y:S01]  /*15050*/  ULDC.64 UR4, c[0x0][0x330] ;  /* 0x0000cc0000047ab9 */ /* 0x000fe20000000a00 */
[----:B------:R-:W-:Y:S01]  /*15060*/  ULDC.64 UR6, c[0x0][0x318] ;  /* 0x0000c60000067ab9 */ /* 0x000fe20000000a00 */
[----:B------:R1:W-:Y:S01]  /*15070*/  SYNCS.ARRIVE.TRANS64.A1T0 RZ, [R4+URZ+0x2a850], RZ ;  /* 0x02a850ff04ff79a7 */ /* 0x0003e2000810003f */
[----:B------:R-:W-:-:S04]  /*15080*/  IMAD.WIDE.U32 R2, R24, UR4, R2 ;  /* 0x0000000418027c25 */ /* 0x000fc8000f8e0002 */
[----:B------:R-:W-:Y:S01]  /*15090*/  IMAD R3, R24, UR5, R3 ;  /* 0x0000000518037c24 */ /* 0x000fe2000f8e0203 */
[C---:B------:R-:W-:Y:S01]  /*150a0*/  LEA R17, P0, R2.reuse, UR6, 0x1 ;  /* 0x0000000602117c11 */ /* 0x040fe2000f8008ff */
[C---:B------:R-:W-:Y:S02]  /*150b0*/  VIADD R0, R25.reuse, 0xffffffff ;  /* 0xffffffff19007836 */ /* 0x040fe40000000000 */
[----:B------:R-:W-:Y:S01]  /*150c0*/  IMAD.MOV.U32 R10, RZ, RZ, R26 ;  /* 0x000000ffff0a7224 */ /* 0x000fe200078e001a */
[----:B------:R-:W-:Y:S01]  /*150d0*/  LEA.HI.X R18, R2, UR7, R3, 0x1, P0 ;  /* 0x0000000702127c11 */ /* 0x000fe200080f0c03 */
[----:B------:R-:W-:Y:S01]  /*150e0*/  IMAD.MOV.U32 R20, RZ, RZ, R28 ;  /* 0x000000ffff147224 */ /* 0x000fe200078e001c */
[----:B------:R-:W-:Y:S01]  /*150f0*/  ISETP.GT.AND P0, PT, R25, R36, PT ;  /* 0x000000241900720c */ /* 0x000fe20003f04270 */
[----:B------:R-:W-:-:S12]  /*15100*/  IMAD.MOV.U32 R30, RZ, RZ, R25 ;  /* 0x000000ffff1e7224 */ /* 0x000fd800078e0019 */
[----:B-1----:R-:W-:Y:S05]  /*15110*/  @P0 BRA `(.L_x_1382) ;  /* 0xfffffff0003c0947 */ /* 0x002fea000383ffff */
.L_x_1369:
[----:B------:R-:W-:Y:S05]  /*15120*/  BSYNC B0 ;  /* 0x0000000000007941 */ /* 0x000fea0003800000 */
.L_x_1368:
        /* <DEDUP_REMOVED lines=17> */
.L_x_1384:
[----:B------:R-:W-:Y:S05]  /*15240*/  BSYNC B0 ;  /* 0x0000000000007941 */ /* 0x000fea0003800000 */
.L_x_1383:
[----:B------:R-:W-:-:S13]  /*15250*/  LOP3.LUT P0, RZ, R23, 0x10, RZ, 0xc0, !PT ;  /* 0x0000001017ff7812 */ /* 0x000fda000780c0ff */
[----:B------:R-:W-:Y:S05]  /*15260*/  @!P0 BRA `(.L_x_1385) ;  /* 0x0000000000048947 */ /* 0x000fea0003800000 */
[----:B------:R-:W-:Y:S01]  /*15270*/  BPT.TRAP 0x1 ;  /* 0x000000040000795c */ /* 0x000fe20000300000 */
.L_x_1385:
[----:B------:R-:W-:Y:S01]  /*15280*/  IMAD R0, R26, 0x8, R22 ;  /* 0x000000081a007824 */ /* 0x000fe200078e0216 */
[----:B0-----:R-:W-:Y:S01]  /*15290*/  SHF.L.U32 R3, R28, 0x1f, RZ ;  /* 0x0000001f1c037819 */ /* 0x001fe200000006ff */
[----:B------:R-:W-:Y:S01]  /*152a0*/  BSSY B0, `(.L_x_1386) ;  /* 0x0000004000007945 */ /* 0x000fe20003800000 */
[----:B------:R-:W-:Y:S02]  /*152b0*/  IMAD R6, R25, -0x60, R34 ;  /* 0xffffffa019067824 */ /* 0x000fe400078e0222 */
[----:B------:R-:W0:Y:S02]  /*152c0*/  SYNCS.PHASECHK.TRANS64.TRYWAIT P0, [R0+URZ+0x2a860], R3 ;  /* 0x02a86003000075a7 */ /* 0x000e24000800017f */
[----:B0-----:R-:W-:Y:S05]  /*152d0*/  @!P0 BRA `(.L_x_1387) ;  /* 0x00000040003c8947 */ /* 0x001fea0003800000 */
.L_x_1485:
[----:B------:R-:W-:Y:S05]  /*152e0*/  BSYNC B0 ;  /* 0x0000000000007941 */ /* 0x000fea0003800000 */
.L_x_1386:
        /* <DEDUP_REMOVED lines=8> */
[----:B------:R-:W-:Y:S01]  /*15370*/  LOP3.LUT R2, R29, 0x1, RZ, 0xc0, !PT ;  /* 0x000000011d027812 */ /* 0x000fe200078ec0ff */
[----:B------:R-:W-:Y:S01]  /*15380*/  IMAD R4, R7, 0x2, R22 ;  /* 0x0000000207047824 */ /* 0x000fe200078e0216 */
[----:B------:R-:W-:Y:S01]  /*15390*/  LOP3.LUT P0, RZ, R29, 0x2, RZ, 0xc0, !PT ;  /* 0x000000021dff7812 */ /* 0x000fe2000780c0ff */
[----:B--2---:R-:W2:Y:S01]  /*153a0*/  SHFL.IDX PT, R14, R17, RZ, 0x181f ;  /* 0x00181fff110e7589 */ /* 0x004ea200000e0000 */
        /* <DEDUP_REMOVED lines=45> */
.L_x_1499:
        /* <DEDUP_REMOVED lines=11> */
.L_x_1389:
        /* <DEDUP_REMOVED lines=10> */
.L_x_1390:
[----:B------:R1:W-:Y:S01]  /*157d0*/  SYNCS.ARRIVE.TRANS64.A1T0 RZ, [R0+URZ+0x2a850], RZ ;  /* 0x02a850ff00ff79a7 */ /* 0x0003e2000810003f */
[----:B------:R-:W-:-:S05]  /*157e0*/  VIADD R26, R26, 0x1 ;  /* 0x000000011a1a7836 */ /* 0x000fca0000000000 */
[----:B------:R-:W-:-:S04]  /*157f0*/  ISETP.NE.AND P0, PT, R26, 0x2, PT ;  /* 0x000000021a00780c */ /* 0x000fc80003f05270 */
[----:B0-----:R-:W-:Y:S02]  /*15800*/  SEL R3, RZ, 0x1, P0 ;  /* 0x00000001ff037807 */ /* 0x001fe40000000000 */
[----:B------:R-:W-:Y:S02]  /*15810*/  SEL R26, R26, RZ, P0 ;  /* 0x000000ff1a1a7207 */ /* 0x000fe40000000000 */
[----:B-1----:R-:W-:-:S07]  /*15820*/  LOP3.LUT R28, R28, R3, RZ, 0x3c, !PT ;  /* 0x000000031c1c7212 */ /* 0x002fce00078e3cff */
.L_x_1347:
[----:B------:R-:W-:Y:S05]  /*15830*/  BSYNC B7 ;  /* 0x0000000000077941 */ /* 0x000fea0003800000 */
.L_x_1345:
        /* <DEDUP_REMOVED lines=11> */
.L_x_1391:
        /* <DEDUP_REMOVED lines=43> */
.L_x_1509:
[----:B------:R-:W-:Y:S02]  /*15ba0*/  ULDC UR4, c[0x0][0xc38] ;  /* 0x00030e0000047ab9 */ /* 0x000fe40000000800 */
[----:B------:R-:W-:-:S04]  /*15bb0*/  IMAD.U32 R5, RZ, RZ, UR4 ;  /* 0x00000004ff057e24 */ /* 0x000fc8000f8e00ff */
[----:B-1----:R-:W-:-:S04]  /*15bc0*/  IMAD R14, R14, R5, RZ ;  /* 0x000000050e0e7224 */ /* 0x002fc800078e02ff */
[----:B------:R-:W-:-:S05]  /*15bd0*/  IMAD.IADD R7, R7, 0x1, R14 ;  /* 0x0000000107077824 */ /* 0x000fca00078e020e */
[----:B------:R-:W-:-:S13]  /*15be0*/  ISETP.GT.AND P6, PT, R7, R0, PT ;  /* 0x000000000700720c */ /* 0x000fda0003fc4270 */
[----:B------:R-:W-:Y:S05]  /*15bf0*/  @P6 BRA `(.L_x_1394) ;  /* 0x0000000000a46947 */ /* 0x000fea0003800000 */
.L_x_1397:
        /* <DEDUP_REMOVED lines=35> */
.L_x_1517:
[----:B------:R-:W-:Y:S02]  /*15e30*/  ULDC UR4, c[0x0][0xc38] ;  /* 0x00030e0000047ab9 */ /* 0x000fe40000000800 */
[----:B------:R-:W-:-:S04]  /*15e40*/  IMAD.U32 R5, RZ, RZ, UR4 ;  /* 0x00000004ff057e24 */ /* 0x000fc8000f8e00ff */
[----:B-1----:R-:W-:-:S04]  /*15e50*/  IMAD R14, R14, R5, RZ ;  /* 0x000000050e0e7224 */ /* 0x002fc800078e02ff */
[----:B------:R-:W-:-:S05]  /*15e60*/  IMAD.IADD R7, R14, 0x1, R7 ;  /* 0x000000010e077824 */ /* 0x000fca00078e0207 */
[----:B------:R-:W-:-:S13]  /*15e70*/  ISETP.GT.AND P6, PT, R7, R0, PT ;  /* 0x000000000700720c */ /* 0x000fda0003fc4270 */
[----:B------:R-:W-:Y:S05]  /*15e80*/  @!P6 BRA `(.L_x_1397) ;  /* 0xfffffffc005ce947 */ /* 0x000fea000383ffff */
.L_x_1394:
[----:B------:R-:W-:Y:S01]  /*15e90*/  IMAD.IADD R7, R7, 0x1, -R14 ;  /* 0x0000000107077824 */ /* 0x000fe200078e0a0e */
[----:B------:R-:W-:-:S03]  /*15ea0*/  UMOV UR4, 0xffffffff ;  /* 0xffffffff00047882 */ /* 0x000fc60000000000 */
[----:B------:R-:W-:-:S05]  /*15eb0*/  IMAD R3, R2, R5, R7 ;  /* 0x0000000502037224 */ /* 0x000fca00078e0207 */
[----:B------:R-:W-:Y:S01]  /*15ec0*/  ISETP.GT.AND P6, PT, R3, R0, PT ;  /* 0x000000000300720c */ /* 0x000fe20003fc4270 */
[----:B------:R-:W-:-:S12]  /*15ed0*/  BRA.DIV UR4, `(.L_x_1398) ;  /* 0x0000004604307947 */ /* 0x000fd8000b800000 */
[----:B------:R-:W-:-:S04]  /*15ee0*/  VOTE.ANY R3, PT, !P6 ;  /* 0x0000000000037806 */ /* 0x000fc800070e0100 */
[----:B------:R-:W1:Y:S02]  /*15ef0*/  POPC R12, R3 ;  /* 0x00000003000c7309 */ /* 0x000e640000000000 */
[----:B-1----:R1:W2:Y:S01]  /*15f00*/  SHFL.IDX PT, R17, R17, R12, 0x1f ;  /* 0x00001f0c11117589 */ /* 0x0022a200000e0000 */
[----:B------:R-:W-:-:S03]  /*15f10*/  IMAD.IADD R19, R12, 0x1, R19 ;  /* 0x000000010c137824 */ /* 0x000fc600078e0213 */
[----:B------:R1:W3:Y:S04]  /*15f20*/  SHFL.IDX PT, R8, R8, R12, 0x1f ;  /* 0x00001f0c08087589 */ /* 0x0002e800000e0000 */
.L_x_1522:
[----:B------:R-:W-:-:S13]  /*15f30*/  ISETP.NE.AND P0, PT, R3, RZ, PT ;  /* 0x000000ff0300720c */ /* 0x000fda0003f05270 */
[----:B------:R-:W-:Y:S05]  /*15f40*/  @!P0 BRA `(.L_x_1399) ;  /* 0x0000000000108947 */ /* 0x000fea0003800000 */
[----:B------:R-:W-:Y:S01]  /*15f50*/  UMOV UR4, 0xffffffff ;  /* 0xffffffff00047882 */ /* 0x000fe20000000000 */
[----:B-1----:R-:W-:Y:S02]  /*15f60*/  VIADD R12, R12, 0xffffffff ;  /* 0xffffffff0c0c7836 */ /* 0x002fe40000000000 */
[----:B------:R-:W-:Y:S05]  /*15f70*/  BRA.DIV UR4, `(.L_x_1400) ;  /* 0x0000004604647947 */ /* 0x000fea000b800000 */
[----:B------:R4:W1:Y:S02]  /*15f80*/  SHFL.IDX PT, R6, R2, R12, 0x1f ;  /* 0x00001f0c02067589 */ /* 0x00086400000e0000 */
.L_x_1399:
[----:B---3--:R-:W-:Y:S01]  /*15f90*/  ISETP.NE.AND P0, PT, R8, 0x1, PT ;  /* 0x000000010800780c */ /* 0x008fe20003f05270 */
[----:B-1----:R-:W-:-:S04]  /*15fa0*/  IMAD R16, R6, R5, R7 ;  /* 0x0000000506107224 */ /* 0x002fc800078e0207 */
[----:B------:R-:W-:-:S08]  /*15fb0*/  IMAD.IADD R0, R0, 0x1, -R16 ;  /* 0x0000000100007824 */ /* 0x000fd000078e0a10 */
[----:B------:R-:W-:Y:S05]  /*15fc0*/  @!P0 BRA `(.L_x_1401) ;  /* 0x0000000000dc8947 */ /* 0x000fea0003800000 */
[-C--:B--2---:R-:W-:Y:S02]  /*15fd0*/  IABS R5, R17.reuse ;  /* 0x0000001100057213 */ /* 0x084fe40000000000 */
[----:B------:R-:W-:Y:S02]  /*15fe0*/  IABS R4, R8 ;  /* 0x0000000800047213 */ /* 0x000fe40000000000 */
[----:B------:R-:W1:Y:S08]  /*15ff0*/  I2F.RP R6, R5 ;  /* 0x0000000500067306 */ /* 0x000e700000209400 */
[----:B------:R-:W2:Y:S08]  /*16000*/  I2F.RP R7, R4 ;  /* 0x0000000400077306 */ /* 0x000eb00000209400 */
[----:B-1----:R-:W0:Y:S08]  /*16010*/  MUFU.RCP R6, R6 ;  /* 0x0000000600067308 */ /* 0x002e300000001000 */
[----:B--2---:R-:W-:Y:S01]  /*16020*/  MUFU.RCP R7, R7 ;  /* 0x0000000700077308 */ /* 0x004fe20000001000 */
[----:B0---4-:R-:W-:Y:S01]  /*16030*/  VIADD R2, R6, 0xffffffe ;  /* 0x0ffffffe06027836 */ /* 0x011fe20000000000 */
[----:B------:R-:W-:-:S06]  /*16040*/  IABS R6, R17 ;  /* 0x0000001100067213 */ /* 0x000fcc0000000000 */
[----:B------:R0:W1:Y:S02]  /*16050*/  F2I.FTZ.U32.TRUNC.NTZ R3, R2 ;  /* 0x0000000200037305 */ /* 0x000064000021f000 */
[----:B0-----:R-:W-:Y:S02]  /*16060*/  IMAD.MOV.U32 R2, RZ, RZ, RZ ;  /* 0x000000ffff027224 */ /* 0x001fe400078e00ff */
[----:B-1----:R-:W-:-:S04]  /*16070*/  IMAD.MOV R10, RZ, RZ, -R3 ;  /* 0x000000ffff0a7224 */ /* 0x002fc800078e0a03 */
[----:B------:R-:W-:-:S04]  /*16080*/  IMAD R9, R10, R5, RZ ;  /* 0x000000050a097224 */ /* 0x000fc800078e02ff */
[----:B------:R-:W-:Y:S01]  /*16090*/  IMAD.HI.U32 R3, R3, R9, R2 ;  /* 0x0000000903037227 */ /* 0x000fe200078e0002 */
[----:B------:R-:W-:-:S03]  /*160a0*/  IABS R2, R0 ;  /* 0x0000000000027213 */ /* 0x000fc60000000000 */
[----:B------:R-:W-:Y:S02]  /*160b0*/  IMAD.MOV R9, RZ, RZ, -R6 ;  /* 0x000000ffff097224 */ /* 0x000fe400078e0a06 */
[----:B------:R-:W-:-:S04]  /*160c0*/  IMAD.HI.U32 R6, R3, R2, RZ ;  /* 0x0000000203067227 */ /* 0x000fc800078e00ff */
[----:B------:R-:W-:Y:S02]  /*160d0*/  IMAD R2, R6, R9, R2 ;  /* 0x0000000906027224 */ /* 0x000fe400078e0202 */
[----:B------:R-:W-:-:S03]  /*160e0*/  VIADD R3, R7, 0xffffffe ;  /* 0x0ffffffe07037836 */ /* 0x000fc60000000000 */
[----:B------:R-:W-:-:S03]  /*160f0*/  ISETP.GT.U32.AND P1, PT, R5, R2, PT ;  /* 0x000000020500720c */ /* 0x000fc60003f24070 */
[----:B------:R-:W0:Y:S10]  /*16100*/  F2I.FTZ.U32.TRUNC.NTZ R3, R3 ;  /* 0x0000000300037305 */ /* 0x000e34000021f000 */
[----:B------:R-:W-:-:S02]  /*16110*/  @!P1 IMAD.IADD R2, R2, 0x1, -R5 ;  /* 0x0000000102029824 */ /* 0x000fc400078e0a05 */
[----:B------:R-:W-:Y:S01]  /*16120*/  @!P1 VIADD R6, R6, 0x1 ;  /* 0x0000000106069836 */ /* 0x000fe20000000000 */
[----:B------:R-:W-:Y:S02]  /*16130*/  ISETP.NE.AND P1, PT, R17, RZ, PT ;  /* 0x000000ff1100720c */ /* 0x000fe40003f25270 */
[----:B------:R-:W-:Y:S01]  /*16140*/  ISETP.GE.U32.AND P0, PT, R2, R5, PT ;  /* 0x000000050200720c */ /* 0x000fe20003f06070 */
[----:B0-----:R-:W-:Y:S02]  /*16150*/  IMAD.MOV R5, RZ, RZ, -R3 ;  /* 0x000000ffff057224 */ /* 0x001fe400078e0a03 */
[----:B------:R-:W-:Y:S02]  /*16160*/  IMAD.MOV.U32 R2, RZ, RZ, RZ ;  /* 0x000000ffff027224 */ /* 0x000fe400078e00ff */
[----:B------:R-:W-:-:S04]  /*16170*/  IMAD R5, R5, R4, RZ ;  /* 0x0000000405057224 */ /* 0x000fc800078e02ff */
[----:B------:R-:W-:Y:S01]  /*16180*/  IMAD.HI.U32 R5, R3, R5, R2 ;  /* 0x0000000503057227 */ /* 0x000fe200078e0002 */
[----:B------:R-:W-:Y:S02]  /*16190*/  LOP3.LUT R2, R0, R17, RZ, 0x3c, !PT ;  /* 0x0000001100027212 */ /* 0x000fe400078e3cff */
[----:B------:R-:W-:Y:S01]  /*161a0*/  IABS R3, R8 ;  /* 0x0000000800037213 */ /* 0x000fe20000000000 */
[----:B------:R-:W-:Y:S01]  /*161b0*/  @P0 VIADD R6, R6, 0x1 ;  /* 0x0000000106060836 */ /* 0x000fe20000000000 */
[----:B------:R-:W-:-:S03]  /*161c0*/  ISETP.GE.AND P2, PT, R2, RZ, PT ;  /* 0x000000ff0200720c */ /* 0x000fc60003f46270 */
[----:B------:R-:W-:-:S10]  /*161d0*/  IMAD.MOV R3, RZ, RZ, -R3 ;  /* 0x000000ffff037224 */ /* 0x000fd400078e0a03 */
[----:B------:R-:W-:Y:S01]  /*161e0*/  @!P2 IMAD.MOV R6, RZ, RZ, -R6 ;  /* 0x000000ffff06a224 */ /* 0x000fe200078e0a06 */
[----:B------:R-:W-:-:S04]  /*161f0*/  @!P1 LOP3.LUT R6, RZ, R17, RZ, 0x33, !PT ;  /* 0x00000011ff069212 */ /* 0x000fc800078e33ff */
[----:B------:R-:W-:-:S05]  /*16200*/  IABS R2, R6 ;  /* 0x0000000600027213 */ /* 0x000fca0000000000 */
[----:B------:R-:W-:-:S04]  /*16210*/  IMAD.HI.U32 R5, R5, R2, RZ ;  /* 0x0000000205057227 */ /* 0x000fc800078e00ff */
[----:B------:R-:W-:Y:S01]  /*16220*/  IMAD R3, R5, R3, R2 ;  /* 0x0000000305037224 */ /* 0x000fe200078e0202 */
[----:B------:R-:W-:-:S04]  /*16230*/  LOP3.LUT R2, R6, R8, RZ, 0x3c, !PT ;  /* 0x0000000806027212 */ /* 0x000fc800078e3cff */
[----:B------:R-:W-:Y:S02]  /*16240*/  ISETP.GT.U32.AND P1, PT, R4, R3, PT ;  /* 0x000000030400720c */ /* 0x000fe40003f24070 */
[----:B------:R-:W-:Y:S01]  /*16250*/  ISETP.GE.AND P2, PT, R2, RZ, PT ;  /* 0x000000ff0200720c */ /* 0x000fe20003f46270 */
[----:B------:R-:W-:-:S04]  /*16260*/  IMAD.MOV R2, RZ, RZ, -R6 ;  /* 0x000000ffff027224 */ /* 0x000fc800078e0a06 */
[----:B------:R-:W-:-:S06]  /*16270*/  IMAD R2, R17, R2, R0 ;  /* 0x0000000211027224 */ /* 0x000fcc00078e0200 */
[----:B------:R-:W-:Y:S02]  /*16280*/  @!P1 IMAD.IADD R3, R3, 0x1, -R4 ;  /* 0x0000000103039824 */ /* 0x000fe400078e0a04 */
[----:B------:R-:W-:Y:S01]  /*16290*/  @!P1 VIADD R5, R5, 0x1 ;  /* 0x0000000105059836 */ /* 0x000fe20000000000 */
[----:B------:R-:W-:Y:S02]  /*162a0*/  ISETP.NE.AND P1, PT, R8, RZ, PT ;  /* 0x000000ff0800720c */ /* 0x000fe40003f25270 */
[----:B------:R-:W-:-:S13]  /*162b0*/  ISETP.GE.U32.AND P0, PT, R3, R4, PT ;  /* 0x000000040300720c */ /* 0x000fda0003f06070 */
[----:B------:R-:W-:-:S04]  /*162c0*/  @P0 VIADD R5, R5, 0x1 ;  /* 0x0000000105050836 */ /* 0x000fc80000000000 */
[----:B------:R-:W-:Y:S01]  /*162d0*/  @!P2 IMAD.MOV R5, RZ, RZ, -R5 ;  /* 0x000000ffff05a224 */ /* 0x000fe200078e0a05 */
[----:B------:R-:W-:-:S05]  /*162e0*/  @!P1 LOP3.LUT R5, RZ, R8, RZ, 0x33, !PT ;  /* 0x00000008ff059212 */ /* 0x000fca00078e33ff */
[--C-:B------:R-:W-:Y:S02]  /*162f0*/  IMAD.MOV R3, RZ, RZ, -R5.reuse ;  /* 0x000000ffff037224 */ /* 0x100fe400078e0a05 */
[C---:B------:R-:W-:Y:S02]  /*16300*/  IMAD R5, R8.reuse, 0x1000000, R5 ;  /* 0x0100000008057824 */ /* 0x040fe400078e0205 */
[----:B------:R-:W-:-:S04]  /*16310*/  IMAD R8, R8, R3, R6 ;  /* 0x0000000308087224 */ /* 0x000fc800078e0206 */
[----:B------:R-:W-:Y:S01]  /*16320*/  IMAD R18, R8, 0x10000, R5 ;  /* 0x0001000008127824 */ /* 0x000fe200078e0205 */
[----:B------:R-:W-:Y:S06]  /*16330*/  BRA `(.L_x_1402) ;  /* 0x0000000000f07947 */ /* 0x000fec0003800000 */
.L_x_1401:
[----:B0---4-:R-:W0:Y:S02]  /*16340*/  LDC.64 R2, c[0x0][0xc90] ;  /* 0x00032400ff027b82 */ /* 0x011e240000000a00 */
[----:B0-----:R-:W-:-:S05]  /*16350*/  IMAD.WIDE R2, R19, 0x4, R2 ;  /* 0x0000000413027825 */ /* 0x001fca00078e0202 */
[----:B------:R0:W2:Y:S02]  /*16360*/  LDG.E R6, desc[UR36][R2.64] ;  /* 0x0000002402067981 */ /* 0x0000a4000c1e1900 */
[----:B0-----:R-:W-:Y:S02]  /*16370*/  IMAD.MOV.U32 R2, RZ, RZ, RZ ;  /* 0x000000ffff027224 */ /* 0x001fe400078e00ff */
[----:B--2---:R-:W-:-:S05]  /*16380*/  IMAD R7, R17, R6, RZ ;  /* 0x0000000611077224 */ /* 0x004fca00078e02ff */
[----:B------:R-:W-:-:S04]  /*16390*/  IABS R4, R7 ;  /* 0x0000000700047213 */ /* 0x000fc80000000000 */
[----:B------:R-:W0:Y:S08]  /*163a0*/  I2F.RP R8, R4 ;  /* 0x0000000400087306 */ /* 0x000e300000209400 */
[----:B0-----:R-:W0:Y:S02]  /*163b0*/  MUFU.RCP R8, R8 ;  /* 0x0000000800087308 */ /* 0x001e240000001000 */
[----:B0-----:R-:W-:-:S06]  /*163c0*/  VIADD R9, R8, 0xffffffe ;  /* 0x0ffffffe08097836 */ /* 0x001fcc0000000000 */
[----:B------:R-:W0:Y:S02]  /*163d0*/  F2I.FTZ.U32.TRUNC.NTZ R3, R9 ;  /* 0x0000000900037305 */ /* 0x000e24000021f000 */
[----:B0-----:R-:W-:-:S04]  /*163e0*/  IMAD.MOV R11, RZ, RZ, -R3 ;  /* 0x000000ffff0b7224 */ /* 0x001fc800078e0a03 */
[----:B------:R-:W-:-:S04]  /*163f0*/  IMAD R11, R11, R4, RZ ;  /* 0x000000040b0b7224 */ /* 0x000fc800078e02ff */
        /* <DEDUP_REMOVED lines=21> */
[----:B------:R-:W-:-:S04]  /*16550*/  VIADDMNMX R5, R3, R5, R6, PT ;  /* 0x0000000503057246 */ /* 0x000fc80003800106 */
[----:B------:R-:W-:-:S04]  /*16560*/  IABS R6, R5 ;  /* 0x0000000500067213 */ /* 0x000fc80000000000 */
[----:B------:R-:W0:Y:S08]  /*16570*/  I2F.RP R8, R6 ;  /* 0x0000000600087306 */ /* 0x000e300000209400 */
[----:B0-----:R-:W0:Y:S02]  /*16580*/  MUFU.RCP R8, R8 ;  /* 0x0000000800087308 */ /* 0x001e240000001000 */
[----:B0-----:R-:W-:Y:S01]  /*16590*/  VIADD R3, R8, 0xffffffe ;  /* 0x0ffffffe08037836 */ /* 0x001fe20000000000 */
[----:B------:R-:W-:-:S05]  /*165a0*/  IABS R8, R5 ;  /* 0x0000000500087213 */ /* 0x000fca0000000000 */
[----:B------:R-:W0:Y:S02]  /*165b0*/  F2I.FTZ.U32.TRUNC.NTZ R3, R3 ;  /* 0x0000000300037305 */ /* 0x000e24000021f000 */
[----:B0-----:R-:W-:-:S04]  /*165c0*/  IMAD.MOV R7, RZ, RZ, -R3 ;  /* 0x000000ffff077224 */ /* 0x001fc800078e0a03 */
[----:B------:R-:W-:-:S04]  /*165d0*/  IMAD R7, R7, R6, RZ ;  /* 0x0000000607077224 */ /* 0x000fc800078e02ff */
[----:B------:R-:W-:Y:S01]  /*165e0*/  IMAD.HI.U32 R2, R3, R7, R2 ;  /* 0x0000000703027227 */ /* 0x000fe200078e0002 */
[----:B------:R-:W-:-:S03]  /*165f0*/  IABS R7, R0 ;  /* 0x0000000000077213 */ /* 0x000fc60000000000 */
        /* <DEDUP_REMOVED lines=13> */
[----:B------:R-:W-:Y:S01]  /*166d0*/  @!P1 LOP3.LUT R2, RZ, R5, RZ, 0x33, !PT ;  /* 0x00000005ff029212 */ /* 0x000fe200078e33ff */
[----:B------:R-:W-:-:S04]  /*166e0*/  IMAD.MOV R5, RZ, RZ, -R5 ;  /* 0x000000ffff057224 */ /* 0x000fc800078e0a05 */
[----:B------:R-:W-:-:S07]  /*166f0*/  IMAD R18, R2, R5, R3 ;  /* 0x0000000502127224 */ /* 0x000fce00078e0203 */
.L_x_1402:
[----:B------:R-:W-:-:S05]  /*16700*/  LOP3.LUT R2, RZ, R2, RZ, 0x33, !PT ;  /* 0x00000002ff027212 */ /* 0x000fca00078e33ff */
[----:B------:R-:W-:Y:S01]  /*16710*/  IMAD.IADD R17, R17, 0x1, R2 ;  /* 0x0000000111117824 */ /* 0x000fe200078e0202 */
[----:B------:R-:W-:Y:S06]  /*16720*/  BRA `(.L_x_1403) ;  /* 0x00000000001c7947 */ /* 0x000fec0003800000 */
.L_x_1395:
[----:B------:R-:W-:Y:S01]  /*16730*/  UMOV UR4, URZ ;  /* 0x0000003f00047c82 */ /* 0x000fe20008000000 */
[----:B------:R-:W-:Y:S01]  /*16740*/  UMOV UR5, URZ ;  /* 0x0000003f00057c82 */ /* 0x000fe20008000000 */
[----:B------:R-:W-:Y:S01]  /*16750*/  ULDC UR6, c[0x0][0xc3c] ;  /* 0x00030f0000067ab9 */ /* 0x000fe20000000800 */
[----:B------:R-:W-:Y:S02]  /*16760*/  IMAD.MOV.U32 R16, RZ, RZ, R0 ;  /* 0x000000ffff107224 */ /* 0x000fe400078e0000 */
[----:B------:R-:W-:Y:S02]  /*16770*/  IMAD.U32 R17, RZ, RZ, UR4 ;  /* 0x00000004ff117e24 */ /* 0x000fe4000f8e00ff */
[----:B------:R-:W-:Y:S02]  /*16780*/  IMAD.U32 R18, RZ, RZ, UR5 ;  /* 0x00000005ff127e24 */ /* 0x000fe4000f8e00ff */
[----:B------:R-:W-:-:S07]  /*16790*/  IMAD.U32 R19, RZ, RZ, UR6 ;  /* 0x00000006ff137e24 */ /* 0x000fce000f8e00ff */
.L_x_1403:
        /* <DEDUP_REMOVED lines=10> */
.L_x_1392:
[----:B------:R-:W-:Y:S02]  /*16840*/  ULDC UR4, c[0x0][0xc3c] ;  /* 0x00030f0000047ab9 */ /* 0x000fe40000000800 */
[----:B-1----:R-:W-:-:S13]  /*16850*/  ISETP.GE.AND P0, PT, R19, UR4, PT ;  /* 0x0000000413007c0c */ /* 0x002fda000bf06270 */
[----:B------:R-:W-:Y:S05]  /*16860*/  @!P0 BRA `(.L_x_1404) ;  /* 0xffffffac00c88947 */ /* 0x000fea000383ffff */
[----:B------:R-:W-:Y:S05]  /*16870*/  BSYNC B8 ;  /* 0x0000000000087941 */ /* 0x000fea0003800000 */
.L_x_1331:
[----:B------:R-:W3:Y:S01]  /*16880*/  LDL.LU R0, [R1+0x10] ;  /* 0x0000100001007983 */ /* 0x000ee20000300800 */
[----:B------:R-:W-:Y:S01]  /*16890*/  BSSY B0, `(.L_x_1405) ;  /* 0x000000b000007945 */ /* 0x000fe20003800000 */
[----:B------:R-:W1:Y:S01]  /*168a0*/  S2R R5, SR_CgaCtaId ;  /* 0x0000000000057919 */ /* 0x000e620000008800 */
[----:B---3--:R-:W-:-:S05]  /*168b0*/  VIADD R0, R0, 0x1 ;  /* 0x0000000100007836 */ /* 0x008fca0000000000 */
[----:B0-----:R-:W-:-:S04]  /*168c0*/  LEA.HI R2, R0, R0, RZ, 0x1 ;  /* 0x0000000000027211 */ /* 0x001fc800078f08ff */
[----:B------:R-:W-:Y:S02]  /*168d0*/  LOP3.LUT R3, R2, 0xfffffffe, RZ, 0xc0, !PT ;  /* 0xfffffffe02037812 */ /* 0x000fe400078ec0ff */
[----:B------:R-:W-:-:S03]  /*168e0*/  MOV R2, 0x400 ;  /* 0x0000040000027802 */ /* 0x000fc60000000f00 */
[----:B------:R-:W-:Y:S01]  /*168f0*/  IMAD.IADD R0, R0, 0x1, -R3 ;  /* 0x0000000100007824 */ /* 0x000fe200078e0a03 */
[----:B-1----:R-:W-:-:S04]  /*16900*/  LEA R7, R5, R2, 0x18 ;  /* 0x0000000205077211 */ /* 0x002fc800078ec0ff */
[----:B------:R-:W-:-:S04]  /*16910*/  SHF.L.U32 R0, R0, 0x1f, RZ ;  /* 0x0000001f00007819 */ /* 0x000fc800000006ff */
[----:B------:R-:W0:Y:S02]  /*16920*/  SYNCS.PHASECHK.TRANS64.TRYWAIT P0, [R7+URZ+0x2a820], R0 ;  /* 0x02a82000070075a7 */ /* 0x000e24000800017f */
[----:B0-----:R-:W-:Y:S05]  /*16930*/  @!P0 BRA `(.L_x_1406) ;  /* 0x0000003c001c8947 */ /* 0x001fea0003800000 */
.L_x_1525:
[----:B------:R-:W-:Y:S05]  /*16940*/  BSYNC B0 ;  /* 0x0000000000007941 */ /* 0x000fea0003800000 */
.L_x_1405:
[----:B------:R-:W-:-:S03]  /*16950*/  UMOV UR4, 0xffffffff ;  /* 0xffffffff00047882 */ /* 0x000fc60000000000 */
[----:B------:R-:W-:Y:S05]  /*16960*/  BRA.DIV UR4, `(.L_x_1407) ;  /* 0x0000003e04247947 */ /* 0x000fea000b800000 */
[----:B0-----:R-:W0:Y:S02]  /*16970*/  S2R R0, SR_TID.X ;  /* 0x0000000000007919 */ /* 0x001e240000002100 */
[----:B0-----:R-:W-:-:S04]  /*16980*/  SHF.R.U32.HI R0, RZ, 0x5, R0 ;  /* 0x00000005ff007819 */ /* 0x001fc80000011600 */
[----:B------:R-:W-:-:S05]  /*16990*/  LOP3.LUT R0, R0, 0x3, RZ, 0xc0, !PT ;  /* 0x0000000300007812 */ /* 0x000fca00078ec0ff */
[----:B------:R0:W1:Y:S02]  /*169a0*/  SHFL.IDX PT, R14, R0, RZ, 0x1f ;  /* 0x00001fff000e7589 */ /* 0x00006400000e0000 */
.L_x_1528:
[----:B-1----:R-:W-:Y:S01]  /*169b0*/  ISETP.NE.AND P0, PT, R14, RZ, PT ;  /* 0x000000ff0e00720c */ /* 0x002fe20003f05270 */
[----:B------:R-:W-:-:S12]  /*169c0*/  BSSY B0, `(.L_x_1408) ;  /* 0x0000026000007945 */ /* 0x000fd80003800000 */
[----:B------:R-:W-:Y:S05]  /*169d0*/  @P0 BRA `(.L_x_1409) ;  /* 0x0000000000900947 */ /* 0x000fea0003800000 */
[----:B------:R-:W-:-:S03]  /*169e0*/  UMOV UR4, 0xffffffff ;  /* 0xffffffff00047882 */ /* 0x000fc60000000000 */
[----:B------:R-:W-:Y:S05]  /*169f0*/  BRA.DIV UR4, `(.L_x_1410) ;  /* 0x0000003e04347947 */ /* 0x000fea000b800000 */
[----:B------:R-:W-:-:S13]  /*16a00*/  ELECT P6, URZ, PT ;  /* 0x00000000003f782f */ /* 0x000fda00038c0000 */
.L_x_1531:
[----:B------:R-:W-:Y:S05]  /*16a10*/  @!P6 BRA `(.L_x_1409) ;  /* 0x000000000080e947 */ /* 0x000fea0003800000 */
[----:B0-----:R-:W3:Y:S02]  /*16a20*/  LDL R0, [R1+0x14] ;  /* 0x0000140001007983 */ /* 0x001ee40000100800 */
[----:B---3--:R-:W-:-:S13]  /*16a30*/  R2UR UR4, R0 ;  /* 0x00000000000472ca */ /* 0x008fda00000e0000 */
[----:B------:R-:W-:-:S06]  /*16a40*/  ULOP3.LUT UR4, UR4, 0x2, URZ, 0xfc, !UPT ;  /* 0x0000000204047892 */ /* 0x000fcc000f8efc3f */
[----:B------:R-:W-:-:S05]  /*16a50*/  IMAD.U32 R0, RZ, RZ, UR4 ;  /* 0x00000004ff007e24 */ /* 0x000fca000f8e00ff */
[----:B------:R-:W-:-:S13]  /*16a60*/  ISETP.NE.AND P0, PT, R0, 0x3, PT ;  /* 0x000000030000780c */ /* 0x000fda0003f05270 */
[----:B------:R-:W-:Y:S05]  /*16a70*/  @!P0 BRA `(.L_x_1411) ;  /* 0x0000000000048947 */ /* 0x000fea0003800000 */
[----:B------:R-:W-:Y:S01]  /*16a80*/  BPT.TRAP 0x1 ;  /* 0x000000040000795c */ /* 0x000fe20000300000 */
.L_x_1411:
[----:B------:R-:W-:Y:S01]  /*16a90*/  IMAD R5, R26, 0x8, R7 ;  /* 0x000000081a057824 */ /* 0x000fe200078e0207 */
[----:B------:R-:W-:Y:S01]  /*16aa0*/  SHF.L.U32 R0, R28, 0x1f, RZ ;  /* 0x0000001f1c007819 */ /* 0x000fe200000006ff */
[----:B------:R-:W-:-:S03]  /*16ab0*/  VIADD R26, R26, 0x1 ;  /* 0x000000011a1a7836 */ /* 0x000fc60000000000 */
[----:B------:R-:W0:Y:S02]  /*16ac0*/  SYNCS.PHASECHK.TRANS64.TRYWAIT P1, [R5+URZ+0x2a840], R0 ;  /* 0x02a84000050075a7 */ /* 0x000e24000802017f */
[----:B------:R-:W-:-:S04]  /*16ad0*/  ISETP.NE.AND P2, PT, R26, 0x2, PT ;  /* 0x000000021a00780c */ /* 0x000fc80003f45270 */
[----:B------:R-:W-:Y:S01]  /*16ae0*/  SEL R3, RZ, 0x1, P2 ;  /* 0x00000001ff037807 */ /* 0x000fe20001000000 */
[----:B0-----:R-:W-:Y:S08]  /*16af0*/  @!P1 BRA `(.L_x_1412) ;  /* 0x0000003c00149947 */ /* 0x001ff00003800000 */
.L_x_1532:
[----:B------:R-:W-:Y:S02]  /*16b00*/  SEL R26, R26, RZ, P2 ;  /* 0x000000ff1a1a7207 */ /* 0x000fe40001000000 */
[----:B------:R-:W-:Y:S01]  /*16b10*/  LOP3.LUT R2, R28, R3, RZ, 0x3c, !PT ;  /* 0x000000031c027212 */ /* 0x000fe200078e3cff */
[----:B------:R-:W-:Y:S06]  /*16b20*/  @!P0 BRA `(.L_x_1413) ;  /* 0x0000000000048947 */ /* 0x000fec0003800000 */
[----:B------:R-:W-:Y:S01]  /*16b30*/  BPT.TRAP 0x1 ;  /* 0x000000040000795c */ /* 0x000fe20000300000 */
.L_x_1413:
[----:B------:R-:W-:Y:S01]  /*16b40*/  IMAD R3, R26, 0x8, R7 ;  /* 0x000000081a037824 */ /* 0x000fe200078e0207 */
[----:B------:R-:W-:-:S04]  /*16b50*/  SHF.L.U32 R2, R2, 0x1f, RZ ;  /* 0x0000001f02027819 */ /* 0x000fc800000006ff */
[----:B------:R-:W1:Y:S02]  /*16b60*/  SYNCS.PHASECHK.TRANS64.TRYWAIT P1, [R3+URZ+0x2a840], R2 ;  /* 0x02a84002030075a7 */ /* 0x000e64000802017f */
[----:B-1----:R-:W-:Y:S05]  /*16b70*/  @!P1 BRA `(.L_x_1414) ;  /* 0x0000003c00089947 */ /* 0x002fea0003800000 */
.L_x_1533:
[----:B------:R-:W-:Y:S05]  /*16b80*/  @!P0 BRA `(.L_x_1415) ;  /* 0x0000000000048947 */ /* 0x000fea0003800000 */
[----:B------:R-:W-:Y:S01]  /*16b90*/  BPT.TRAP 0x1 ;  /* 0x000000040000795c */ /* 0x000fe20000300000 */
.L_x_1415:
[----:B------:R-:W3:Y:S02]  /*16ba0*/  SYNCS.PHASECHK.TRANS64.TRYWAIT P1, [R5+URZ+0x2a860], R0 ;  /* 0x02a86000050075a7 */ /* 0x000ee4000802017f */
[----:B---3--:R-:W-:Y:S05]  /*16bb0*/  @!P1 BRA `(.L_x_1416) ;  /* 0x0000003c000c9947 */ /* 0x008fea0003800000 */
.L_x_1534:
[----:B------:R-:W-:Y:S05]  /*16bc0*/  @!P0 BRA `(.L_x_1417) ;  /* 0x0000000000048947 */ /* 0x000fea0003800000 */
[----:B------:R-:W-:Y:S01]  /*16bd0*/  BPT.TRAP 0x1 ;  /* 0x000000040000795c */ /* 0x000fe20000300000 */
.L_x_1417:
[----:B----4-:R4:W0:Y:S02]  /*16be0*/  SYNCS.PHASECHK.TRANS64.TRYWAIT P0, [R3+URZ+0x2a860], R2 ;  /* 0x02a86002030075a7 */ /* 0x010824000800017f */
[----:B0-----:R-:W-:Y:S05]  /*16bf0*/  @!P0 NANOSLEEP.SYNCS 0x989680 ;  /* 0x009896800000895d */ /* 0x001fea0003900000 */
[----:B------:R-:W0:Y:S02]  /*16c00*/  @!P0 SYNCS.PHASECHK.TRANS64 P0, [R3+URZ+0x2a860], R2 ;  /* 0x02a86002030085a7 */ /* 0x000e24000800007f */
[----:B0-----:R-:W-:Y:S05]  /*16c10*/  @!P0 BRA `(.L_x_1417) ;  /* 0xfffffffc00f08947 */ /* 0x001fea000383ffff */
.L_x_1409:
[----:B------:R-:W-:Y:S05]  /*16c20*/  BSYNC B0 ;  /* 0x0000000000007941 */ /* 0x000fea0003800000 */
.L_x_1408:
[----:B------:R-:W-:Y:S05]  /*16c30*/  EXIT ;  /* 0x000000000000794d */ /* 0x000fea0003800000 */
.L_x_1222:
[----:B0-----:R-:W-:-:S04]  /*16c40*/  IMAD.U32 R3, RZ, RZ, UR60 ;  /* 0x0000003cff037e24 */ /* 0x001fc8000f8e00ff */
[----:B------:R0:W1:Y:S03]  /*16c50*/  SYNCS.PHASECHK.TRANS64.TRYWAIT P1, [R3+URZ+0x2a800], R0 ;  /* 0x02a80000030075a7 */ /* 0x000066000802017f */
[----:B-1----:R-:W-:Y:S05]  /*16c60*/  @!P1 NANOSLEEP.SYNCS 0x989680 ;  /* 0x009896800000995d */ /* 0x002fea0003900000 */
[----:B------:R-:W1:Y:S02]  /*16c70*/  @!P1 SYNCS.PHASECHK.TRANS64 P1, [R3+URZ+0x2a800], R0 ;  /* 0x02a80000030095a7 */ /* 0x000e64000802007f */
[----:B-1----:R-:W-:Y:S05]  /*16c80*/  @!P1 BRA `(.L_x_1222) ;  /* 0xfffffffc00ec9947 */ /* 0x002fea000383ffff */
[----:B------:R-:W-:Y:S05]  /*16c90*/  BRA `(.L_x_1418) ;  /* 0xfffffeb000f47947 */ /* 0x000fea000383ffff */
.L_x_1226:
[----:B-1----:R1:W2:Y:S02]  /*16ca0*/  SYNCS.PHASECHK.TRANS64.TRYWAIT P1, [R3+URZ+0x2a830], R0 ;  /* 0x02a83000030075a7 */ /* 0x0022a4000802017f */
[----:B--2---:R-:W-:Y:S05]  /*16cb0*/  @!P1 NANOSLEEP.SYNCS 0x989680 ;  /* 0x009896800000995d */ /* 0x004fea0003900000 */
[----:B------:R-:W2:Y:S02]  /*16cc0*/  @!P1 SYNCS.PHASECHK.TRANS64 P1, [R3+URZ+0x2a830], R0 ;  /* 0x02a83000030095a7 */ /* 0x000ea4000802007f */
[----:B--2---:R-:W-:Y:S05]  /*16cd0*/  @!P1 BRA `(.L_x_1226) ;  /* 0xfffffffc00f09947 */ /* 0x004fea000383ffff */
[----:B------:R-:W-:Y:S05]  /*16ce0*/  BRA `(.L_x_1225) ;  /* 0xfffffeb400107947 */ /* 0x000fea000383ffff */
.L_x_1243:
[----:B-1----:R-:W-:-:S04]  /*16cf0*/  IMAD.U32 R8, RZ, RZ, UR5 ;  /* 0x00000005ff087e24 */ /* 0x002fc8000f8e00ff */
[----:B------:R1:W2:Y:S03]  /*16d00*/  SYNCS.PHASECHK.TRANS64.TRYWAIT P1, [R8+URZ+0x2a830], R7 ;  /* 0x02a83007080075a7 */ /* 0x0002a6000802017f */
[----:B--2---:R-:W-:Y:S05]  /*16d10*/  @!P1 NANOSLEEP.SYNCS 0x989680 ;  /* 0x009896800000995d */ /* 0x004fea0003900000 */
[----:B------:R-:W2:Y:S02]  /*16d20*/  @!P1 SYNCS.PHASECHK.TRANS64 P1, [R8+URZ+0x2a830], R7 ;  /* 0x02a83007080095a7 */ /* 0x000ea4000802007f */
[----:B--2---:R-:W-:Y:S05]  /*16d30*/  @!P1 BRA `(.L_x_1243) ;  /* 0xfffffffc00ec9947 */ /* 0x004fea000383ffff */
[----:B------:R-:W-:Y:S05]  /*16d40*/  BRA `(.L_x_1242) ;  /* 0xfffffee0002c7947 */ /* 0x000fea000383ffff */
.L_x_1247:
[----:B01----:R-:W-:-:S04]  /*16d50*/  IMAD.U32 R7, RZ, RZ, UR10 ;  /* 0x0000000aff077e24 */ /* 0x003fc8000f8e00ff */
[----:B------:R0:W1:Y:S03]  /*16d60*/  SYNCS.PHASECHK.TRANS64.TRYWAIT P1, [R7+URZ+0x2a850], R0 ;  /* 0x02a85000070075a7 */ /* 0x000066000802017f */
[----:B-1----:R-:W-:Y:S05]  /*16d70*/  @!P1 NANOSLEEP.SYNCS 0x989680 ;  /* 0x009896800000995d */ /* 0x002fea0003900000 */
[----:B------:R-:W1:Y:S02]  /*16d80*/  @!P1 SYNCS.PHASECHK.TRANS64 P1, [R7+URZ+0x2a850], R0 ;  /* 0x02a85000070095a7 */ /* 0x000e64000802007f */
[----:B-1----:R-:W-:Y:S05]  /*16d90*/  @!P1 BRA `(.L_x_1247) ;  /* 0xfffffffc00ec9947 */ /* 0x002fea000383ffff */
[----:B------:R-:W-:Y:S05]  /*16da0*/  BRA `(.L_x_1246) ;  /* 0xfffffee800587947 */ /* 0x000fea000383ffff */
.L_x_1266:
[----:B-1----:R-:W-:-:S04]  /*16db0*/  IMAD.U32 R8, RZ, RZ, UR5 ;  /* 0x00000005ff087e24 */ /* 0x002fc8000f8e00ff */
[----:B------:R1:W2:Y:S03]  /*16dc0*/  SYNCS.PHASECHK.TRANS64.TRYWAIT P1, [R8+URZ+0x2a830], R7 ;  /* 0x02a83007080075a7 */ /* 0x0002a6000802017f */
[----:B--2---:R-:W-:Y:S05]  /*16dd0*/  @!P1 NANOSLEEP.SYNCS 0x989680 ;  /* 0x009896800000995d */ /* 0x004fea0003900000 */
[----:B------:R-:W2:Y:S02]  /*16de0*/  @!P1 SYNCS.PHASECHK.TRANS64 P1, [R8+URZ+0x2a830], R7 ;  /* 0x02a83007080095a7 */ /* 0x000ea4000802007f */
[----:B--2---:R-:W-:Y:S05]  /*16df0*/  @!P1 BRA `(.L_x_1266) ;  /* 0xfffffffc00ec9947 */ /* 0x004fea000383ffff */
[----:B------:R-:W-:Y:S05]  /*16e00*/  BRA `(.L_x_1265) ;  /* 0xffffff1000307947 */ /* 0x000fea000383ffff */
.L_x_1270:
[----:B01----:R-:W-:-:S04]  /*16e10*/  IMAD.U32 R7, RZ, RZ, UR10 ;  /* 0x0000000aff077e24 */ /* 0x003fc8000f8e00ff */
[----:B------:R0:W1:Y:S03]  /*16e20*/  SYNCS.PHASECHK.TRANS64.TRYWAIT P1, [R7+URZ+0x2a850], R0 ;  /* 0x02a85000070075a7 */ /* 0x000066000802017f */
[----:B-1----:R-:W-:Y:S05]  /*16e30*/  @!P1 NANOSLEEP.SYNCS 0x989680 ;  /* 0x009896800000995d */ /* 0x002fea0003900000 */
[----:B------:R-:W1:Y:S02]  /*16e40*/  @!P1 SYNCS.PHASECHK.TRANS64 P1, [R7+URZ+0x2a850], R0 ;  /* 0x02a85000070095a7 */ /* 0x000e64000802007f */
[----:B-1----:R-:W-:Y:S05]  /*16e50*/  @!P1 BRA `(.L_x_1270) ;  /* 0xfffffffc00ec9947 */ /* 0x002fea000383ffff */
[----:B------:R-:W-:Y:S05]  /*16e60*/  BRA `(.L_x_1269) ;  /* 0xffffff18005c7947 */ /* 0x000fea000383ffff */
.L_x_1278:
[----:B-1----:R-:W-:-:S04]  /*16e70*/  IMAD.U32 R8, RZ, RZ, UR5 ;  /* 0x00000005ff087e24 */ /* 0x002fc8000f8e00ff */
[----:B------:R1:W2:Y:S03]  /*16e80*/  SYNCS.PHASECHK.TRANS64.TRYWAIT P1, [R8+URZ+0x2a830], R7 ;  /* 0x02a83007080075a7 */ /* 0x0002a6000802017f */
[----:B--2---:R-:W-:Y:S05]  /*16e90*/  @!P1 NANOSLEEP.SYNCS 0x989680 ;  /* 0x009896800000995d */ /* 0x004fea0003900000 */
[----:B------:R-:W2:Y:S02]  /*16ea0*/  @!P1 SYNCS.PHASECHK.TRANS64 P1, [R8+URZ+0x2a830], R7 ;  /* 0x02a83007080095a7 */ /* 0x000ea4000802007f */
[----:B--2---:R-:W-:Y:S05]  /*16eb0*/  @!P1 BRA `(.L_x_1278) ;  /* 0xfffffffc00ec9947 */ /* 0x004fea000383ffff */
[----:B------:R-:W-:Y:S05]  /*16ec0*/  BRA `(.L_x_1277) ;  /* 0xffffff2c002c7947 */ /* 0x000fea000383ffff */
.L_x_1282:
[----:B01----:R-:W-:-:S04]  /*16ed0*/  IMAD.U32 R7, RZ, RZ, UR10 ;  /* 0x0000000aff077e24 */ /* 0x003fc8000f8e00ff */
[----:B------:R0:W1:Y:S03]  /*16ee0*/  SYNCS.PHASECHK.TRANS64.TRYWAIT P1, [R7+URZ+0x2a850], R0 ;  /* 0x02a85000070075a7 */ /* 0x000066000802017f */
[----:B-1----:R-:W-:Y:S05]  /*16ef0*/  @!P1 NANOSLEEP.SYNCS 0x989680 ;  /* 0x009896800000995d */ /* 0x002fea0003900000 */
[----:B------:R-:W1:Y:S02]  /*16f00*/  @!P1 SYNCS.PHASECHK.TRANS64 P1, [R7+URZ+0x2a850], R0 ;  /* 0x02a85000070095a7 */ /* 0x000e64000802007f */
[----:B-1----:R-:W-:Y:S05]  /*16f10*/  @!P1 BRA `(.L_x_1282) ;  /* 0xfffffffc00ec9947 */ /* 0x002fea000383ffff */
[----:B------:R-:W-:Y:S05]  /*16f20*/  BRA `(.L_x_1281) ;  /* 0xffffff3400587947 */ /* 0x000fea000383ffff */
.L_x_1297:
[----:B-1----:R-:W-:-:S04]  /*16f30*/  IMAD.U32 R5, RZ, RZ, UR5 ;  /* 0x00000005ff057e24 */ /* 0x002fc8000f8e00ff */
[----:B------:R1:W2:Y:S03]  /*16f40*/  SYNCS.PHASECHK.TRANS64.TRYWAIT P1, [R5+URZ+0x2a850], R0 ;  /* 0x02a85000050075a7 */ /* 0x0002a6000802017f */
[----:B--2---:R-:W-:Y:S05]  /*16f50*/  @!P1 NANOSLEEP.SYNCS 0x989680 ;  /* 0x009896800000995d */ /* 0x004fea0003900000 */
[----:B------:R-:W2:Y:S02]  /*16f60*/  @!P1 SYNCS.PHASECHK.TRANS64 P1, [R5+URZ+0x2a850], R0 ;  /* 0x02a85000050095a7 */ /* 0x000ea4000802007f */
[----:B--2---:R-:W-:Y:S05]  /*16f70*/  @!P1 BRA `(.L_x_1297) ;  /* 0xfffffffc00ec9947 */ /* 0x004fea000383ffff */
[----:B------:R-:W-:Y:S05]  /*16f80*/  BRA `(.L_x_1296) ;  /* 0xffffff5c005c7947 */ /* 0x000fea000383ffff */
.L_x_1353:
        /* <DEDUP_REMOVED lines=11> */
.L_x_1420:
[----:B------:R-:W-:Y:S05]  /*17040*/  BSYNC B0 ;  /* 0x0000000000007941 */ /* 0x000fea0003800000 */
.L_x_1419:
[----:B------:R-:W-:Y:S05]  /*17050*/  BRA `(.L_x_1421) ;  /* 0xffffffb800c07947 */ /* 0x000fea000383ffff */
.L_x_1356:
[----:B0-----:R0:W1:Y:S02]  /*17060*/  SYNCS.PHASECHK.TRANS64.TRYWAIT P0, [R7+URZ+0x2a840], R2 ;  /* 0x02a84002070075a7 */ /* 0x001064000800017f */
[----:B-1----:R-:W-:Y:S05]  /*17070*/  @!P0 NANOSLEEP.SYNCS 0x989680 ;  /* 0x009896800000895d */ /* 0x002fea0003900000 */
[----:B------:R-:W1:Y:S02]  /*17080*/  @!P0 SYNCS.PHASECHK.TRANS64 P0, [R7+URZ+0x2a840], R2 ;  /* 0x02a84002070085a7 */ /* 0x000e64000800007f */
[----:B-1----:R-:W-:Y:S05]  /*17090*/  @!P0 BRA `(.L_x_1356) ;  /* 0xfffffffc00f08947 */ /* 0x002fea000383ffff */
[----:B------:R-:W-:Y:S05]  /*170a0*/  BRA `(.L_x_1422) ;  /* 0xffffffbc00287947 */ /* 0x000fea000383ffff */
.L_x_1357:
        /* <DEDUP_REMOVED lines=8> */
.L_x_1424:
[----:B------:R-:W-:Y:S05]  /*17130*/  BSYNC B0 ;  /* 0x0000000000007941 */ /* 0x000fea0003800000 */
.L_x_1423:
        /* <DEDUP_REMOVED lines=9> */
.L_x_1425:
[----:B------:R-:W-:Y:S02]  /*171d0*/  IMAD.MOV.U32 R13, RZ, RZ, R0 ;  /* 0x000000ffff0d7224 */ /* 0x000fe400078e0000 */
[----:B------:R-:W-:Y:S02]  /*171e0*/  IMAD.MOV.U32 R12, RZ, RZ, 0x1 ;  /* 0x00000001ff0c7424 */ /* 0x000fe400078e00ff */
[----:B------:R-:W-:-:S07]  /*171f0*/  IMAD.MOV.U32 R3, RZ, RZ, R14 ;  /* 0x000000ffff037224 */ /* 0x000fce00078e000e */
[----:B------:R-:W-:Y:S05]  /*17200*/  WARPSYNC.COLLECTIVE R15, `(.L_x_1426) ;  /* 0x000000000f087348 */ /* 0x000fea0003c00000 */
[----:B------:R0:W1:Y:S02]  /*17210*/  SHFL.IDX P6, R14, R13, R12, R11 ;  /* 0x0000000c0d0e7389 */ /* 0x00006400000c000b */
[----:B01----:R-:W-:Y:S01]  /*17220*/  ENDCOLLECTIVE ;  /* 0x000000000000791b */ /* 0x003fe20003800000 */
.L_x_1426:
        /* <DEDUP_REMOVED lines=17> */
.L_x_1427:
[----:B------:R-:W-:Y:S02]  /*17340*/  @P1 IMAD R8, R5, 0x2, R22 ;  /* 0x0000000205081824 */ /* 0x000fe400078e0216 */
[----:B------:R-:W-:Y:S02]  /*17350*/  IMAD.MOV.U32 R13, RZ, RZ, R0 ;  /* 0x000000ffff0d7224 */ /* 0x000fe400078e0000 */
[----:B------:R-:W-:Y:S02]  /*17360*/  IMAD.MOV.U32 R12, RZ, RZ, 0x2 ;  /* 0x00000002ff0c7424 */ /* 0x000fe400078e00ff */
[----:B------:R-:W-:-:S07]  /*17370*/  IMAD.MOV.U32 R3, RZ, RZ, R14 ;  /* 0x000000ffff037224 */ /* 0x000fce00078e000e */
[----:B------:R-:W-:Y:S05]  /*17380*/  WARPSYNC.COLLECTIVE R15, `(.L_x_1428) ;  /* 0x000000000f087348 */ /* 0x000fea0003c00000 */
[----:B------:R0:W1:Y:S02]  /*17390*/  SHFL.IDX P6, R14, R13, R12, R11 ;  /* 0x0000000c0d0e7389 */ /* 0x00006400000c000b */
[----:B01----:R-:W-:Y:S01]  /*173a0*/  ENDCOLLECTIVE ;  /* 0x000000000000791b */ /* 0x003fe20003800000 */
.L_x_1428:
        /* <DEDUP_REMOVED lines=17> */
.L_x_1429:
[----:B------:R-:W-:Y:S02]  /*174c0*/  @P1 IMAD R8, R5, 0x2, R22 ;  /* 0x0000000205081824 */ /* 0x000fe400078e0216 */
[----:B------:R-:W-:Y:S02]  /*174d0*/  IMAD.MOV.U32 R13, RZ, RZ, R0 ;  /* 0x000000ffff0d7224 */ /* 0x000fe400078e0000 */
[----:B------:R-:W-:Y:S02]  /*174e0*/  IMAD.MOV.U32 R12, RZ, RZ, 0x3 ;  /* 0x00000003ff0c7424 */ /* 0x000fe400078e00ff */
[----:B------:R-:W-:-:S07]  /*174f0*/  IMAD.MOV.U32 R3, RZ, RZ, R14 ;  /* 0x000000ffff037224 */ /* 0x000fce00078e000e */
[----:B------:R-:W-:Y:S05]  /*17500*/  WARPSYNC.COLLECTIVE R15, `(.L_x_1430) ;  /* 0x000000000f087348 */ /* 0x000fea0003c00000 */
[----:B------:R0:W1:Y:S02]  /*17510*/  SHFL.IDX P6, R14, R13, R12, R11 ;  /* 0x0000000c0d0e7389 */ /* 0x00006400000c000b */
[----:B01----:R-:W-:Y:S01]  /*17520*/  ENDCOLLECTIVE ;  /* 0x000000000000791b */ /* 0x003fe20003800000 */
.L_x_1430:
        /* <DEDUP_REMOVED lines=17> */
.L_x_1431:
[----:B------:R-:W-:Y:S02]  /*17640*/  @P1 IMAD R8, R5, 0x2, R22 ;  /* 0x0000000205081824 */ /* 0x000fe400078e0216 */
[----:B------:R-:W-:Y:S02]  /*17650*/  IMAD.MOV.U32 R13, RZ, RZ, R0 ;  /* 0x000000ffff0d7224 */ /* 0x000fe400078e0000 */
[----:B------:R-:W-:Y:S02]  /*17660*/  IMAD.MOV.U32 R12, RZ, RZ, 0x4 ;  /* 0x00000004ff0c7424 */ /* 0x000fe400078e00ff */
[----:B------:R-:W-:-:S07]  /*17670*/  IMAD.MOV.U32 R3, RZ, RZ, R14 ;  /* 0x000000ffff037224 */ /* 0x000fce00078e000e */
[----:B------:R-:W-:Y:S05]  /*17680*/  WARPSYNC.COLLECTIVE R15, `(.L_x_1432) ;  /* 0x000000000f087348 */ /* 0x000fea0003c00000 */
[----:B------:R0:W1:Y:S02]  /*17690*/  SHFL.IDX P6, R14, R13, R12, R11 ;  /* 0x0000000c0d0e7389 */ /* 0x00006400000c000b */
[----:B01----:R-:W-:Y:S01]  /*176a0*/  ENDCOLLECTIVE ;  /* 0x000000000000791b */ /* 0x003fe20003800000 */
.L_x_1432:
        /* <DEDUP_REMOVED lines=17> */
.L_x_1433:
[----:B------:R-:W-:Y:S02]  /*177c0*/  @P1 IMAD R8, R5, 0x2, R22 ;  /* 0x0000000205081824 */ /* 0x000fe400078e0216 */
[----:B------:R-:W-:Y:S02]  /*177d0*/  IMAD.MOV.U32 R13, RZ, RZ, R0 ;  /* 0x000000ffff0d7224 */ /* 0x000fe400078e0000 */
[----:B------:R-:W-:Y:S02]  /*177e0*/  IMAD.MOV.U32 R12, RZ, RZ, 0x5 ;  /* 0x00000005ff0c7424 */ /* 0x000fe400078e00ff */
[----:B------:R-:W-:-:S07]  /*177f0*/  IMAD.MOV.U32 R3, RZ, RZ, R14 ;  /* 0x000000ffff037224 */ /* 0x000fce00078e000e */
[----:B------:R-:W-:Y:S05]  /*17800*/  WARPSYNC.COLLECTIVE R15, `(.L_x_1434) ;  /* 0x000000000f087348 */ /* 0x000fea0003c00000 */
[----:B------:R0:W1:Y:S02]  /*17810*/  SHFL.IDX P6, R14, R13, R12, R11 ;  /* 0x0000000c0d0e7389 */ /* 0x00006400000c000b */
[----:B01----:R-:W-:Y:S01]  /*17820*/  ENDCOLLECTIVE ;  /* 0x000000000000791b */ /* 0x003fe20003800000 */
.L_x_1434:
        /* <DEDUP_REMOVED lines=10> */
.L_x_1435:
        /* <DEDUP_REMOVED lines=8> */
.L_x_1362:
[----:B------:R-:W-:Y:S02]  /*17950*/  IMAD.MOV.U32 R13, RZ, RZ, R4 ;  /* 0x000000ffff0d7224 */ /* 0x000fe400078e0004 */
[----:B------:R-:W-:Y:S02]  /*17960*/  IMAD.MOV.U32 R12, RZ, RZ, RZ ;  /* 0x000000ffff0c7224 */ /* 0x000fe400078e00ff */
[----:B------:R-:W-:Y:S02]  /*17970*/  IMAD.MOV.U32 R11, RZ, RZ, 0x181f ;  /* 0x0000181fff0b7424 */ /* 0x000fe400078e00ff */
[----:B------:R-:W-:Y:S02]  /*17980*/  IMAD.MOV.U32 R15, RZ, RZ, -0x1 ;  /* 0xffffffffff0f7424 */ /* 0x000fe400078e00ff */
[----:B------:R-:W-:Y:S02]  /*17990*/  IMAD R30, R30, R6, RZ ;  /* 0x000000061e1e7224 */ /* 0x000fe400078e02ff */
[----:B------:R-:W-:-:S07]  /*179a0*/  IMAD.IADD R27, R9, 0x1, R27 ;  /* 0x00000001091b7824 */ /* 0x000fce00078e021b */
[----:B------:R-:W-:Y:S05]  /*179b0*/  WARPSYNC.COLLECTIVE R15, `(.L_x_1437) ;  /* 0x000000000f087348 */ /* 0x000fea0003c00000 */
[----:B------:R0:W1:Y:S02]  /*179c0*/  SHFL.IDX P6, R14, R13, R12, R11 ;  /* 0x0000000c0d0e7389 */ /* 0x00006400000c000b */
[----:B01----:R-:W-:Y:S01]  /*179d0*/  ENDCOLLECTIVE ;  /* 0x000000000000791b */ /* 0x003fe20003800000 */
.L_x_1437:
[C---:B------:R-:W-:Y:S01]  /*179e0*/  VIADD R5, R27.reuse, 0x10 ;  /* 0x000000101b057836 */ /* 0x040fe20000000000 */
[----:B------:R-:W-:Y:S01]  /*179f0*/  ISETP.GE.AND P1, PT, R27, R30, PT ;  /* 0x0000001e1b00720c */ /* 0x000fe20003f26270 */
[----:B------:R-:W-:Y:S02]  /*17a00*/  IMAD.MOV.U32 R13, RZ, RZ, R0 ;  /* 0x000000ffff0d7224 */ /* 0x000fe400078e0000 */
[----:B------:R-:W-:-:S10]  /*17a10*/  IMAD.MOV.U32 R2, RZ, RZ, R14 ;  /* 0x000000ffff027224 */ /* 0x000fd400078e000e */
[----:B------:R-:W-:Y:S05]  /*17a20*/  WARPSYNC.COLLECTIVE R15, `(.L_x_1438) ;  /* 0x000000000f087348 */ /* 0x000fea0003c00000 */
[----:B------:R0:W1:Y:S02]  /*17a30*/  SHFL.IDX P6, R14, R13, R12, R11 ;  /* 0x0000000c0d0e7389 */ /* 0x00006400000c000b */
[----:B01----:R-:W-:Y:S01]  /*17a40*/  ENDCOLLECTIVE ;  /* 0x000000000000791b */ /* 0x003fe20003800000 */
.L_x_1438:
        /* <DEDUP_REMOVED lines=8> */
.L_x_1439:
[----:B------:R-:W-:Y:S01]  /*17ad0*/  @!PT LDS RZ, [RZ] ;  /* 0x00000000fffff984 */ /* 0x000fe20000000800 */
[----:B------:R-:W-:Y:S01]  /*17ae0*/  @!PT LDS RZ, [RZ] ;  /* 0x00000000fffff984 */ /* 0x000fe20000000800 */
[----:B------:R-:W-:Y:S01]  /*17af0*/  @!PT LDS RZ, [RZ] ;  /* 0x00000000fffff984 */ /* 0x000fe20000000800 */
[----:B------:R-:W-:Y:S04]  /*17b00*/  @!P1 LDGSTS.E.BYPASS.LTC128B.128 [R33+0xc400], desc[UR36][R2.64], !P3 ;  /* 0x0c40000002219fae */ /* 0x000fe8000d901d64 */
[----:B------:R-:W-:Y:S04]  /*17b10*/  @!P1 LDGSTS.E.BYPASS.LTC128B.128 [R33+0x10400], desc[UR36][R2.64+0x80], !P2 ;  /* 0x1040008002219fae */ /* 0x000fe8000d101d64 */
[----:B------:R0:W-:Y:S01]  /*17b20*/  @!P1 LDGSTS.E.BYPASS.LTC128B.128 [R33+0x14400], desc[UR36][R2.64+0x100], !P0 ;  /* 0x1440010002219fae */ /* 0x0001e2000c101d64 */
[----:B------:R-:W-:Y:S01]  /*17b30*/  ISETP.GE.AND P1, PT, R5, R30, PT ;  /* 0x0000001e0500720c */ /* 0x000fe20003f26270 */
[----:B------:R-:W-:-:S02]  /*17b40*/  IMAD.MOV.U32 R13, RZ, RZ, R0 ;  /* 0x000000ffff0d7224 */ /* 0x000fc400078e0000 */
[----:B0-----:R-:W-:-:S10]  /*17b50*/  IMAD.MOV.U32 R2, RZ, RZ, R14 ;  /* 0x000000ffff027224 */ /* 0x001fd400078e000e */
[----:B------:R-:W-:Y:S05]  /*17b60*/  WARPSYNC.COLLECTIVE R15, `(.L_x_1440) ;  /* 0x000000000f087348 */ /* 0x000fea0003c00000 */
[----:B------:R0:W1:Y:S02]  /*17b70*/  SHFL.IDX P6, R14, R13, R12, R11 ;  /* 0x0000000c0d0e7389 */ /* 0x00006400000c000b */
[----:B01----:R-:W-:Y:S01]  /*17b80*/  ENDCOLLECTIVE ;  /* 0x000000000000791b */ /* 0x003fe20003800000 */
.L_x_1440:
        /* <DEDUP_REMOVED lines=8> */
.L_x_1441:
        /* <DEDUP_REMOVED lines=14> */
.L_x_1442:
        /* <DEDUP_REMOVED lines=8> */
.L_x_1443:
        /* <DEDUP_REMOVED lines=14> */
.L_x_1444:
        /* <DEDUP_REMOVED lines=8> */
.L_x_1445:
        /* <DEDUP_REMOVED lines=14> */
.L_x_1446:
        /* <DEDUP_REMOVED lines=8> */
.L_x_1447:
        /* <DEDUP_REMOVED lines=14> */
.L_x_1448:
        /* <DEDUP_REMOVED lines=8> */
.L_x_1449:
        /* <DEDUP_REMOVED lines=14> */
.L_x_1450:
        /* <DEDUP_REMOVED lines=8> */
.L_x_1451:
        /* <DEDUP_REMOVED lines=12> */
.L_x_1452:
[----:B------:R-:W-:Y:S05]  /*183b0*/  BRA `(.L_x_1453) ;  /* 0xffffffb800ec7947 */ /* 0x000fea000383ffff */
.L_x_1367:
[----:B0-----:R0:W1:Y:S02]  /*183c0*/  SYNCS.PHASECHK.TRANS64.TRYWAIT P0, [R22+URZ+0x2a820], R3 ;  /* 0x02a82003160075a7 */ /* 0x001064000800017f */
[----:B-1----:R-:W-:Y:S05]  /*183d0*/  @!P0 NANOSLEEP.SYNCS 0x989680 ;  /* 0x009896800000895d */ /* 0x002fea0003900000 */
[----:B------:R-:W1:Y:S02]  /*183e0*/  @!P0 SYNCS.PHASECHK.TRANS64 P0, [R22+URZ+0x2a820], R3 ;  /* 0x02a82003160085a7 */ /* 0x000e64000800007f */
[----:B-1----:R-:W-:Y:S05]  /*183f0*/  @!P0 BRA `(.L_x_1367) ;  /* 0xfffffffc00f08947 */ /* 0x002fea000383ffff */
[----:B------:R-:W-:Y:S05]  /*18400*/  BRA `(.L_x_1454) ;  /* 0xffffffbc00647947 */ /* 0x000fea000383ffff */
.L_x_1372:
[----:B0-----:R0:W1:Y:S02]  /*18410*/  SYNCS.PHASECHK.TRANS64.TRYWAIT P0, [R6+URZ+0x2a840], R3 ;  /* 0x02a84003060075a7 */ /* 0x001064000800017f */
[----:B-1----:R-:W-:Y:S05]  /*18420*/  @!P0 NANOSLEEP.SYNCS 0x989680 ;  /* 0x009896800000895d */ /* 0x002fea0003900000 */
[----:B------:R-:W1:Y:S02]  /*18430*/  @!P0 SYNCS.PHASECHK.TRANS64 P0, [R6+URZ+0x2a840], R3 ;  /* 0x02a84003060085a7 */ /* 0x000e64000800007f */
[----:B-1----:R-:W-:Y:S05]  /*18440*/  @!P0 BRA `(.L_x_1372) ;  /* 0xfffffffc00f08947 */ /* 0x002fea000383ffff */
[----:B------:R-:W-:Y:S05]  /*18450*/  BRA `(.L_x_1455) ;  /* 0xffffffc000287947 */ /* 0x000fea000383ffff */
.L_x_1373:
[----:B------:R-:W-:Y:S01]  /*18460*/  BSSY B1, `(.L_x_1456) ;  /* 0x0000008000017945 */ /* 0x000fe20003800000 */
[----:B------:R-:W-:Y:S02]  /*18470*/  IMAD.MOV.U32 R13, RZ, RZ, R5 ;  /* 0x000000ffff0d7224 */ /* 0x000fe400078e0005 */
[----:B------:R-:W-:Y:S02]  /*18480*/  IMAD.MOV.U32 R12, RZ, RZ, RZ ;  /* 0x000000ffff0c7224 */ /* 0x000fe400078e00ff */
[----:B------:R-:W-:Y:S02]  /*18490*/  IMAD.MOV.U32 R11, RZ, RZ, 0x181f ;  /* 0x0000181fff0b7424 */ /* 0x000fe400078e00ff */
[----:B------:R-:W-:-:S07]  /*184a0*/  IMAD.MOV.U32 R15, RZ, RZ, -0x1 ;  /* 0xffffffffff0f7424 */ /* 0x000fce00078e00ff */
[----:B--2---:R-:W-:Y:S05]  /*184b0*/  WARPSYNC.COLLECTIVE R15, `(.L_x_1457) ;  /* 0x000000000f087348 */ /* 0x004fea0003c00000 */
[----:B--2---:R0:W1:Y:S02]  /*184c0*/  SHFL.IDX P6, R14, R13, R12, R11 ;  /* 0x0000000c0d0e7389 */ /* 0x00406400000c000b */
[----:B01----:R-:W-:Y:S01]  /*184d0*/  ENDCOLLECTIVE ;  /* 0x000000000000791b */ /* 0x003fe20003800000 */
.L_x_1457:
[----:B------:R-:W-:Y:S05]  /*184e0*/  BSYNC B1 ;  /* 0x0000000000017941 */ /* 0x000fea0003800000 */
.L_x_1456:
        /* <DEDUP_REMOVED lines=10> */
.L_x_1458:
        /* <DEDUP_REMOVED lines=8> */
.L_x_1459:
        /* <DEDUP_REMOVED lines=14> */
.L_x_1460:
[----:B------:R-:W-:Y:S02]  /*186f0*/  IMAD.MOV.U32 R13, RZ, RZ, R5 ;  /* 0x000000ffff0d7224 */ /* 0x000fe400078e0005 */
[----:B------:R-:W-:Y:S02]  /*18700*/  IMAD.MOV.U32 R12, RZ, RZ, 0x2 ;  /* 0x00000002ff0c7424 */ /* 0x000fe400078e00ff */
[----:B------:R-:W-:-:S07]  /*18710*/  IMAD.MOV.U32 R2, RZ, RZ, R14 ;  /* 0x000000ffff027224 */ /* 0x000fce00078e000e */
[----:B------:R-:W-:Y:S05]  /*18720*/  WARPSYNC.COLLECTIVE R15, `(.L_x_1461) ;  /* 0x000000000f087348 */ /* 0x000fea0003c00000 */
[----:B------:R0:W1:Y:S02]  /*18730*/  SHFL.IDX P6, R14, R13, R12, R11 ;  /* 0x0000000c0d0e7389 */ /* 0x00006400000c000b */
[----:B01----:R-:W-:Y:S01]  /*18740*/  ENDCOLLECTIVE ;  /* 0x000000000000791b */ /* 0x003fe20003800000 */
.L_x_1461:
        /* <DEDUP_REMOVED lines=13> */
.L_x_1462:
[----:B------:R-:W-:Y:S02]  /*18820*/  IMAD.MOV.U32 R13, RZ, RZ, R5 ;  /* 0x000000ffff0d7224 */ /* 0x000fe400078e0005 */
[----:B------:R-:W-:Y:S02]  /*18830*/  IMAD.MOV.U32 R12, RZ, RZ, 0x3 ;  /* 0x00000003ff0c7424 */ /* 0x000fe400078e00ff */
[----:B------:R-:W-:-:S07]  /*18840*/  IMAD.MOV.U32 R2, RZ, RZ, R14 ;  /* 0x000000ffff027224 */ /* 0x000fce00078e000e */
[----:B------:R-:W-:Y:S05]  /*18850*/  WARPSYNC.COLLECTIVE R15, `(.L_x_1463) ;  /* 0x000000000f087348 */ /* 0x000fea0003c00000 */
[----:B------:R0:W1:Y:S02]  /*18860*/  SHFL.IDX P6, R14, R13, R12, R11 ;  /* 0x0000000c0d0e7389 */ /* 0x00006400000c000b */
[----:B01----:R-:W-:Y:S01]  /*18870*/  ENDCOLLECTIVE ;  /* 0x000000000000791b */ /* 0x003fe20003800000 */
.L_x_1463:
        /* <DEDUP_REMOVED lines=13> */
.L_x_1464:
[----:B------:R-:W-:Y:S02]  /*18950*/  IMAD.MOV.U32 R13, RZ, RZ, R5 ;  /* 0x000000ffff0d7224 */ /* 0x000fe400078e0005 */
[----:B------:R-:W-:Y:S02]  /*18960*/  IMAD.MOV.U32 R12, RZ, RZ, 0x4 ;  /* 0x00000004ff0c7424 */ /* 0x000fe400078e00ff */
[----:B------:R-:W-:-:S07]  /*18970*/  IMAD.MOV.U32 R2, RZ, RZ, R14 ;  /* 0x000000ffff027224 */ /* 0x000fce00078e000e */
[----:B------:R-:W-:Y:S05]  /*18980*/  WARPSYNC.COLLECTIVE R15, `(.L_x_1465) ;  /* 0x000000000f087348 */ /* 0x000fea0003c00000 */
[----:B------:R0:W1:Y:S02]  /*18990*/  SHFL.IDX P6, R14, R13, R12, R11 ;  /* 0x0000000c0d0e7389 */ /* 0x00006400000c000b */
[----:B01----:R-:W-:Y:S01]  /*189a0*/  ENDCOLLECTIVE ;  /* 0x000000000000791b */ /* 0x003fe20003800000 */
.L_x_1465:
        /* <DEDUP_REMOVED lines=13> */
.L_x_1466:
[----:B------:R-:W-:Y:S02]  /*18a80*/  IMAD.MOV.U32 R13, RZ, RZ, R5 ;  /* 0x000000ffff0d7224 */ /* 0x000fe400078e0005 */
[----:B------:R-:W-:Y:S02]  /*18a90*/  IMAD.MOV.U32 R12, RZ, RZ, 0x5 ;  /* 0x00000005ff0c7424 */ /* 0x000fe400078e00ff */
[----:B------:R-:W-:-:S07]  /*18aa0*/  IMAD.MOV.U32 R2, RZ, RZ, R14 ;  /* 0x000000ffff027224 */ /* 0x000fce00078e000e */
[----:B------:R-:W-:Y:S05]  /*18ab0*/  WARPSYNC.COLLECTIVE R15, `(.L_x_1467) ;  /* 0x000000000f087348 */ /* 0x000fea0003c00000 */
[----:B------:R0:W1:Y:S02]  /*18ac0*/  SHFL.IDX P6, R14, R13, R12, R11 ;  /* 0x0000000c0d0e7389 */ /* 0x00006400000c000b */
[----:B01----:R-:W-:Y:S01]  /*18ad0*/  ENDCOLLECTIVE ;  /* 0x000000000000791b */ /* 0x003fe20003800000 */
.L_x_1467:
        /* <DEDUP_REMOVED lines=13> */
.L_x_1468:
[----:B------:R-:W-:Y:S01]  /*18bb0*/  IMAD.MOV.U32 R2, RZ, RZ, R14 ;  /* 0x000000ffff027224 */ /* 0x000fe200078e000e */
[----:B------:R-:W-:Y:S06]  /*18bc0*/  BRA `(.L_x_1469) ;  /* 0xffffffbc00587947 */ /* 0x000fec000383ffff */
.L_x_1378:
[----:B-1----:R1:W4:Y:S02]  /*18bd0*/  SYNCS.PHASECHK.TRANS64.TRYWAIT P0, [R4+URZ+0x2a860], R2 ;  /* 0x02a86002040075a7 */ /* 0x002324000800017f */
[----:B----4-:R-:W-:Y:S05]  /*18be0*/  @!P0 NANOSLEEP.SYNCS 0x989680 ;  /* 0x009896800000895d */ /* 0x010fea0003900000 */
[----:B------:R-:W4:Y:S02]  /*18bf0*/  @!P0 SYNCS.PHASECHK.TRANS64 P0, [R4+URZ+0x2a860], R2 ;  /* 0x02a86002040085a7 */ /* 0x000f24000800007f */
[----:B----4-:R-:W-:Y:S05]  /*18c00*/  @!P0 BRA `(.L_x_1378) ;  /* 0xfffffffc00f08947 */ /* 0x010fea000383ffff */
[----:B------:R-:W-:Y:S05]  /*18c10*/  BRA `(.L_x_1470) ;  /* 0xffffffbc00b47947 */ /* 0x000fea000383ffff */
.L_x_1379:
        /* <DEDUP_REMOVED lines=8> */
.L_x_1472:
[----:B------:R-:W-:Y:S05]  /*18ca0*/  BSYNC B1 ;  /* 0x0000000000017941 */ /* 0x000fea0003800000 */
.L_x_1471:
        /* <DEDUP_REMOVED lines=9> */
.L_x_1473:
[----:B------:R-:W-:Y:S02]  /*18d40*/  IMAD.MOV.U32 R13, RZ, RZ, R18 ;  /* 0x000000ffff0d7224 */ /* 0x000fe400078e0012 */
[----:B------:R-:W-:Y:S02]  /*18d50*/  IMAD.MOV.U32 R12, RZ, RZ, 0x1 ;  /* 0x00000001ff0c7424 */ /* 0x000fe400078e00ff */
[----:B------:R-:W-:-:S07]  /*18d60*/  IMAD.MOV.U32 R2, RZ, RZ, R14 ;  /* 0x000000ffff027224 */ /* 0x000fce00078e000e */
[----:B------:R-:W-:Y:S05]  /*18d70*/  WARPSYNC.COLLECTIVE R15, `(.L_x_1474) ;  /* 0x000000000f087348 */ /* 0x000fea0003c00000 */
[----:B------:R0:W1:Y:S02]  /*18d80*/  SHFL.IDX P6, R14, R13, R12, R11 ;  /* 0x0000000c0d0e7389 */ /* 0x00006400000c000b */
[----:B01----:R-:W-:Y:S01]  /*18d90*/  ENDCOLLECTIVE ;  /* 0x000000000000791b */ /* 0x003fe20003800000 */
.L_x_1474:
        /* <DEDUP_REMOVED lines=15> */
.L_x_1475:
[----:B------:R-:W-:Y:S02]  /*18e90*/  IMAD.MOV.U32 R13, RZ, RZ, R18 ;  /* 0x000000ffff0d7224 */ /* 0x000fe400078e0012 */
[----:B------:R-:W-:Y:S02]  /*18ea0*/  IMAD.MOV.U32 R12, RZ, RZ, 0x2 ;  /* 0x00000002ff0c7424 */ /* 0x000fe400078e00ff */
[----:B------:R-:W-:-:S07]  /*18eb0*/  IMAD.MOV.U32 R2, RZ, RZ, R14 ;  /* 0x000000ffff027224 */ /* 0x000fce00078e000e */
[----:B------:R-:W-:Y:S05]  /*18ec0*/  WARPSYNC.COLLECTIVE R15, `(.L_x_1476) ;  /* 0x000000000f087348 */ /* 0x000fea0003c00000 */
[----:B------:R0:W1:Y:S02]  /*18ed0*/  SHFL.IDX P6, R14, R13, R12, R11 ;  /* 0x0000000c0d0e7389 */ /* 0x00006400000c000b */
[----:B01----:R-:W-:Y:S01]  /*18ee0*/  ENDCOLLECTIVE ;  /* 0x000000000000791b */ /* 0x003fe20003800000 */
.L_x_1476:
        /* <DEDUP_REMOVED lines=14> */
.L_x_1477:
[----:B------:R-:W-:Y:S02]  /*18fd0*/  IMAD.MOV.U32 R13, RZ, RZ, R18 ;  /* 0x000000ffff0d7224 */ /* 0x000fe400078e0012 */
[----:B------:R-:W-:Y:S02]  /*18fe0*/  IMAD.MOV.U32 R12, RZ, RZ, 0x3 ;  /* 0x00000003ff0c7424 */ /* 0x000fe400078e00ff */
[----:B------:R-:W-:-:S07]  /*18ff0*/  IMAD.MOV.U32 R2, RZ, RZ, R14 ;  /* 0x000000ffff027224 */ /* 0x000fce00078e000e */
[----:B------:R-:W-:Y:S05]  /*19000*/  WARPSYNC.COLLECTIVE R15, `(.L_x_1478) ;  /* 0x000000000f087348 */ /* 0x000fea0003c00000 */
[----:B------:R0:W1:Y:S02]  /*19010*/  SHFL.IDX P6, R14, R13, R12, R11 ;  /* 0x0000000c0d0e7389 */ /* 0x00006400000c000b */
[----:B01----:R-:W-:Y:S01]  /*19020*/  ENDCOLLECTIVE ;  /* 0x000000000000791b */ /* 0x003fe20003800000 */
.L_x_1478:
        /* <DEDUP_REMOVED lines=14> */
.L_x_1479:
[----:B------:R-:W-:Y:S02]  /*19110*/  IMAD.MOV.U32 R13, RZ, RZ, R18 ;  /* 0x000000ffff0d7224 */ /* 0x000fe400078e0012 */
[----:B------:R-:W-:Y:S02]  /*19120*/  IMAD.MOV.U32 R12, RZ, RZ, 0x4 ;  /* 0x00000004ff0c7424 */ /* 0x000fe400078e00ff */
[----:B------:R-:W-:-:S07]  /*19130*/  IMAD.MOV.U32 R2, RZ, RZ, R14 ;  /* 0x000000ffff027224 */ /* 0x000fce00078e000e */
[----:B------:R-:W-:Y:S05]  /*19140*/  WARPSYNC.COLLECTIVE R15, `(.L_x_1480) ;  /* 0x000000000f087348 */ /* 0x000fea0003c00000 */
[----:B------:R0:W1:Y:S02]  /*19150*/  SHFL.IDX P6, R14, R13, R12, R11 ;  /* 0x0000000c0d0e7389 */ /* 0x00006400000c000b */
[----:B01----:R-:W-:Y:S01]  /*19160*/  ENDCOLLECTIVE ;  /* 0x000000000000791b */ /* 0x003fe20003800000 */
.L_x_1480:
        /* <DEDUP_REMOVED lines=14> */
.L_x_1481:
[----:B------:R-:W-:Y:S02]  /*19250*/  IMAD.MOV.U32 R13, RZ, RZ, R18 ;  /* 0x000000ffff0d7224 */ /* 0x000fe400078e0012 */
[----:B------:R-:W-:Y:S02]  /*19260*/  IMAD.MOV.U32 R12, RZ, RZ, 0x5 ;  /* 0x00000005ff0c7424 */ /* 0x000fe400078e00ff */
[----:B------:R-:W-:-:S07]  /*19270*/  IMAD.MOV.U32 R2, RZ, RZ, R14 ;  /* 0x000000ffff027224 */ /* 0x000fce00078e000e */
[----:B------:R-:W-:Y:S05]  /*19280*/  WARPSYNC.COLLECTIVE R15, `(.L_x_1482) ;  /* 0x000000000f087348 */ /* 0x000fea0003c00000 */
[----:B------:R0:W1:Y:S02]  /*19290*/  SHFL.IDX P6, R14, R13, R12, R11 ;  /* 0x0000000c0d0e7389 */ /* 0x00006400000c000b */
[----:B01----:R-:W-:Y:S01]  /*192a0*/  ENDCOLLECTIVE ;  /* 0x000000000000791b */ /* 0x003fe20003800000 */
.L_x_1482:
        /* <DEDUP_REMOVED lines=13> */
.L_x_1483:
[----:B------:R-:W-:Y:S01]  /*19380*/  @!PT LDS RZ, [RZ] ;  /* 0x00000000fffff984 */ /* 0x000fe20000000800 */
[----:B------:R-:W-:Y:S01]  /*19390*/  @!PT LDS RZ, [RZ] ;  /* 0x00000000fffff984 */ /* 0x000fe20000000800 */
[----:B------:R-:W-:Y:S01]  /*193a0*/  @!PT LDS RZ, [RZ] ;  /* 0x00000000fffff984 */ /* 0x000fe20000000800 */
[----:B------:R1:W-:Y:S01]  /*193b0*/  LDGSTS.E.BYPASS.LTC128B.128 [R5+0x5400], desc[UR36][R2.64+0x80], !P2 ;  /* 0x0540008002057fae */ /* 0x0003e2000d101d64 */
[----:B------:R-:W-:Y:S05]  /*193c0*/  BRA `(.L_x_1484) ;  /* 0xffffffb800a07947 */ /* 0x000fea000383ffff */
.L_x_1387:
[----:B0-----:R0:W1:Y:S02]  /*193d0*/  SYNCS.PHASECHK.TRANS64.TRYWAIT P0, [R0+URZ+0x2a860], R3 ;  /* 0x02a86003000075a7 */ /* 0x001064000800017f */
[----:B-1----:R-:W-:Y:S05]  /*193e0*/  @!P0 NANOSLEEP.SYNCS 0x989680 ;  /* 0x009896800000895d */ /* 0x002fea0003900000 */
[----:B------:R-:W1:Y:S02]  /*193f0*/  @!P0 SYNCS.PHASECHK.TRANS64 P0, [R0+URZ+0x2a860], R3 ;  /* 0x02a86003000085a7 */ /* 0x000e64000800007f */
[----:B-1----:R-:W-:Y:S05]  /*19400*/  @!P0 BRA `(.L_x_1387) ;  /* 0xfffffffc00f08947 */ /* 0x002fea000383ffff */
[----:B------:R-:W-:Y:S05]  /*19410*/  BRA `(.L_x_1485) ;  /* 0xffffffbc00b07947 */ /* 0x000fea000383ffff */
.L_x_1388:
        /* <DEDUP_REMOVED lines=8> */
.L_x_1487:
[----:B------:R-:W-:Y:S05]  /*194a0*/  BSYNC B0 ;  /* 0x0000000000007941 */ /* 0x000fea0003800000 */
.L_x_1486:
        /* <DEDUP_REMOVED lines=14> */
.L_x_1488:
[----:B------:R-:W-:Y:S02]  /*19590*/  IMAD.MOV.U32 R13, RZ, RZ, R18 ;  /* 0x000000ffff0d7224 */ /* 0x000fe400078e0012 */
[----:B------:R-:W-:Y:S02]  /*195a0*/  IMAD.MOV.U32 R12, RZ, RZ, 0x1 ;  /* 0x00000001ff0c7424 */ /* 0x000fe400078e00ff */
[----:B------:R-:W-:-:S05]  /*195b0*/  IMAD.SHL.U32 R4, R4, 0x8, RZ ;  /* 0x0000000804047824 */ /* 0x000fca00078e00ff */
[----:B------:R-:W-:-:S05]  /*195c0*/  LOP3.LUT R4, R4, 0x38, RZ, 0xc0, !PT ;  /* 0x0000003804047812 */ /* 0x000fca00078ec0ff */
[----:B------:R-:W-:Y:S02]  /*195d0*/  IMAD.SHL.U32 R5, R4, 0x2, RZ ;  /* 0x0000000204057824 */ /* 0x000fe400078e00ff */
[----:B------:R-:W-:-:S03]  /*195e0*/  IMAD R4, R7, 0x2, R22 ;  /* 0x0000000207047824 */ /* 0x000fc600078e0216 */
[----:B------:R-:W-:-:S13]  /*195f0*/  IADD3 R2, P2, R14, R5, RZ ;  /* 0x000000050e027210 */ /* 0x000fda0007f5e0ff */
[----:B------:R-:W-:Y:S05]  /*19600*/  WARPSYNC.COLLECTIVE R15, `(.L_x_1489) ;  /* 0x000000000f087348 */ /* 0x000fea0003c00000 */
[----:B------:R0:W1:Y:S02]  /*19610*/  SHFL.IDX P6, R14, R13, R12, R11 ;  /* 0x0000000c0d0e7389 */ /* 0x00006400000c000b */
[----:B01----:R-:W-:Y:S01]  /*19620*/  ENDCOLLECTIVE ;  /* 0x000000000000791b */ /* 0x003fe20003800000 */
.L_x_1489:
        /* <DEDUP_REMOVED lines=13> */
.L_x_1490:
[----:B------:R-:W-:Y:S02]  /*19700*/  IMAD.MOV.U32 R13, RZ, RZ, R18 ;  /* 0x000000ffff0d7224 */ /* 0x000fe400078e0012 */
[----:B------:R-:W-:Y:S01]  /*19710*/  IMAD.MOV.U32 R12, RZ, RZ, 0x2 ;  /* 0x00000002ff0c7424 */ /* 0x000fe200078e00ff */
[----:B------:R-:W-:-:S13]  /*19720*/  IADD3 R2, P2, R14, R5, RZ ;  /* 0x000000050e027210 */ /* 0x000fda0007f5e0ff */
[----:B------:R-:W-:Y:S05]  /*19730*/  WARPSYNC.COLLECTIVE R15, `(.L_x_1491) ;  /* 0x000000000f087348 */ /* 0x000fea0003c00000 */
[----:B------:R0:W1:Y:S02]  /*19740*/  SHFL.IDX P6, R14, R13, R12, R11 ;  /* 0x0000000c0d0e7389 */ /* 0x00006400000c000b */
[----:B01----:R-:W-:Y:S01]  /*19750*/  ENDCOLLECTIVE ;  /* 0x000000000000791b */ /* 0x003fe20003800000 */
.L_x_1491:
        /* <DEDUP_REMOVED lines=13> */
.L_x_1492:
[----:B------:R-:W-:Y:S02]  /*19830*/  IMAD.MOV.U32 R13, RZ, RZ, R18 ;  /* 0x000000ffff0d7224 */ /* 0x000fe400078e0012 */
[----:B------:R-:W-:Y:S02]  /*19840*/  IMAD.MOV.U32 R12, RZ, RZ, 0x3 ;  /* 0x00000003ff0c7424 */ /* 0x000fe400078e00ff */
[----:B------:R-:W-:-:S07]  /*19850*/  IMAD.MOV.U32 R10, RZ, RZ, R14 ;  /* 0x000000ffff0a7224 */ /* 0x000fce00078e000e */
[----:B------:R-:W-:Y:S05]  /*19860*/  WARPSYNC.COLLECTIVE R15, `(.L_x_1493) ;  /* 0x000000000f087348 */ /* 0x000fea0003c00000 */
[----:B------:R0:W1:Y:S02]  /*19870*/  SHFL.IDX P6, R14, R13, R12, R11 ;  /* 0x0000000c0d0e7389 */ /* 0x00006400000c000b */
[----:B01----:R-:W-:Y:S01]  /*19880*/  ENDCOLLECTIVE ;  /* 0x000000000000791b */ /* 0x003fe20003800000 */
.L_x_1493:
        /* <DEDUP_REMOVED lines=14> */
.L_x_1494:
[----:B------:R-:W-:Y:S02]  /*19970*/  IMAD.MOV.U32 R13, RZ, RZ, R18 ;  /* 0x000000ffff0d7224 */ /* 0x000fe400078e0012 */
[----:B------:R-:W-:Y:S01]  /*19980*/  IMAD.MOV.U32 R12, RZ, RZ, 0x4 ;  /* 0x00000004ff0c7424 */ /* 0x000fe200078e00ff */
[----:B------:R-:W-:-:S13]  /*19990*/  IADD3 R2, P2, R14, R5, RZ ;  /* 0x000000050e027210 */ /* 0x000fda0007f5e0ff */
[----:B------:R-:W-:Y:S05]  /*199a0*/  WARPSYNC.COLLECTIVE R15, `(.L_x_1495) ;  /* 0x000000000f087348 */ /* 0x000fea0003c00000 */
[----:B------:R0:W1:Y:S02]  /*199b0*/  SHFL.IDX P6, R14, R13, R12, R11 ;  /* 0x0000000c0d0e7389 */ /* 0x00006400000c000b */
[----:B01----:R-:W-:Y:S01]  /*199c0*/  ENDCOLLECTIVE ;  /* 0x000000000000791b */ /* 0x003fe20003800000 */
.L_x_1495:
        /* <DEDUP_REMOVED lines=13> */
.L_x_1496:
[----:B------:R-:W-:Y:S02]  /*19aa0*/  IMAD.MOV.U32 R13, RZ, RZ, R18 ;  /* 0x000000ffff0d7224 */ /* 0x000fe400078e0012 */
[----:B------:R-:W-:Y:S02]  /*19ab0*/  IMAD.MOV.U32 R12, RZ, RZ, 0x5 ;  /* 0x00000005ff0c7424 */ /* 0x000fe400078e00ff */
[----:B------:R-:W-:-:S07]  /*19ac0*/  IMAD.MOV.U32 R10, RZ, RZ, R14 ;  /* 0x000000ffff0a7224 */ /* 0x000fce00078e000e */
[----:B------:R-:W-:Y:S05]  /*19ad0*/  WARPSYNC.COLLECTIVE R15, `(.L_x_1497) ;  /* 0x000000000f087348 */ /* 0x000fea0003c00000 */
[----:B------:R0:W1:Y:S02]  /*19ae0*/  SHFL.IDX P6, R14, R13, R12, R11 ;  /* 0x0000000c0d0e7389 */ /* 0x00006400000c000b */
[----:B01----:R-:W-:Y:S01]  /*19af0*/  ENDCOLLECTIVE ;  /* 0x000000000000791b */ /* 0x003fe20003800000 */
.L_x_1497:
        /* <DEDUP_REMOVED lines=12> */
.L_x_1498:
[----:B------:R-:W-:Y:S05]  /*19bc0*/  BRA `(.L_x_1499) ;  /* 0xffffffb800ac7947 */ /* 0x000fea000383ffff */
.L_x_1393:
        /* <DEDUP_REMOVED lines=8> */
.L_x_1501:
[----:B------:R-:W-:Y:S05]  /*19c50*/  BSYNC B0 ;  /* 0x0000000000007941 */ /* 0x000fea0003800000 */
.L_x_1500:
[----:B------:R-:W-:Y:S02]  /*19c60*/  IMAD.MOV.U32 R13, RZ, RZ, R16 ;  /* 0x000000ffff0d7224 */ /* 0x000fe400078e0010 */
[----:B------:R-:W-:Y:S02]  /*19c70*/  IMAD.MOV.U32 R12, RZ, RZ, 0x1 ;  /* 0x00000001ff0c7424 */ /* 0x000fe400078e00ff */
[----:B------:R-:W-:Y:S02]  /*19c80*/  IMAD.MOV.U32 R11, RZ, RZ, 0x1f ;  /* 0x0000001fff0b7424 */ /* 0x000fe400078e00ff */
[----:B------:R-:W-:Y:S02]  /*19c90*/  IMAD.MOV.U32 R15, RZ, RZ, -0x1 ;  /* 0xffffffffff0f7424 */ /* 0x000fe400078e00ff */
[----:B------:R-:W-:Y:S02]  /*19ca0*/  IMAD.IADD R9, R19, 0x1, R10 ;  /* 0x0000000113097824 */ /* 0x000fe400078e020a */
[----:B------:R-:W-:-:S07]  /*19cb0*/  IMAD.MOV.U32 R0, RZ, RZ, R14 ;  /* 0x000000ffff007224 */ /* 0x000fce00078e000e */
[----:B------:R-:W-:Y:S05]  /*19cc0*/  WARPSYNC.COLLECTIVE R15, `(.L_x_1502) ;  /* 0x000000000f087348 */ /* 0x000fea0003c00000 */
[----:B------:R0:W1:Y:S02]  /*19cd0*/  SHFL.IDX P6, R14, R13, R12, R11 ;  /* 0x0000000c0d0e7389 */ /* 0x00006400000c000b */
[----:B01----:R-:W-:Y:S01]  /*19ce0*/  ENDCOLLECTIVE ;  /* 0x000000000000791b */ /* 0x003fe20003800000 */
.L_x_1502:
[----:B------:R-:W-:Y:S02]  /*19cf0*/  ULDC UR4, c[0x0][0xc3c] ;  /* 0x00030f0000047ab9 */ /* 0x000fe40000000800 */
[----:B------:R-:W-:-:S13]  /*19d00*/  ISETP.GE.OR P1, PT, R9, UR4, !P0 ;  /* 0x0000000409007c0c */ /* 0x000fda000c726670 */
[----:B------:R-:W0:Y:S08]  /*19d10*/  @!P1 LDC.64 R4, c[0x0][0xc80] ;  /* 0x00032000ff049b82 */ /* 0x000e300000000a00 */
[----:B------:R-:W1:Y:S01]  /*19d20*/  @!P1 LDC.64 R2, c[0x0][0xc78] ;  /* 0x00031e00ff029b82 */ /* 0x000e620000000a00 */
[----:B------:R-:W-:Y:S02]  /*19d30*/  IMAD.MOV.U32 R17, RZ, RZ, RZ ;  /* 0x000000ffff117224 */ /* 0x000fe400078e00ff */
[----:B------:R-:W-:-:S02]  /*19d40*/  IMAD.MOV.U32 R8, RZ, RZ, RZ ;  /* 0x000000ffff087224 */ /* 0x000fc400078e00ff */
[----:B------:R-:W-:Y:S02]  /*19d50*/  IMAD.MOV.U32 R11, RZ, RZ, RZ ;  /* 0x000000ffff0b7224 */ /* 0x000fe400078e00ff */
[----:B------:R-:W-:Y:S02]  /*19d60*/  IMAD.MOV.U32 R7, RZ, RZ, R14 ;  /* 0x000000ffff077224 */ /* 0x000fe400078e000e */
[----:B0-----:R-:W-:-:S06]  /*19d70*/  @!P1 IMAD.WIDE R4, R9, 0x4, R4 ;  /* 0x0000000409049825 */ /* 0x001fcc00078e0204 */
[----:B------:R-:W2:Y:S01]  /*19d80*/  @!P1 LDG.E R4, desc[UR36][R4.64] ;  /* 0x0000002404049981 */ /* 0x000ea2000c1e1900 */
[----:B-1----:R-:W-:-:S06]  /*19d90*/  @!P1 IMAD.WIDE R2, R9, 0x4, R2 ;  /* 0x0000000409029825 */ /* 0x002fcc00078e0202 */
[----:B------:R-:W3:Y:S01]  /*19da0*/  @!P1 LDG.E R2, desc[UR36][R2.64] ;  /* 0x0000002402029981 */ /* 0x000ee2000c1e1900 */
        /* <DEDUP_REMOVED lines=11> */
.L_x_1503:
[----:B------:R-:W-:Y:S01]  /*19e60*/  IMAD.MOV.U32 R12, RZ, RZ, 0x2 ;  /* 0x00000002ff0c7424 */ /* 0x000fe200078e00ff */
[----:B------:R-:W-:-:S05]  /*19e70*/  SEL R6, R14, RZ, P1 ;  /* 0x000000ff0e067207 */ /* 0x000fca0000800000 */
[----:B------:R-:W-:-:S04]  /*19e80*/  IMAD.IADD R6, R13, 0x1, R6 ;  /* 0x000000010d067824 */ /* 0x000fc800078e0206 */
[----:B------:R-:W-:-:S07]  /*19e90*/  IMAD.MOV.U32 R13, RZ, RZ, R6 ;  /* 0x000000ffff0d7224 */ /* 0x000fce00078e0006 */
[----:B------:R-:W-:Y:S05]  /*19ea0*/  WARPSYNC.COLLECTIVE R15, `(.L_x_1504) ;  /* 0x000000000f087348 */ /* 0x000fea0003c00000 */
[----:B------:R0:W1:Y:S02]  /*19eb0*/  SHFL.UP P6, R14, R13, R12, R11 ;  /* 0x0400000c0d0e7389 */ /* 0x00006400000c000b */
[----:B01----:R-:W-:Y:S01]  /*19ec0*/  ENDCOLLECTIVE ;  /* 0x000000000000791b */ /* 0x003fe20003800000 */
.L_x_1504:
[----:B------:R-:W-:Y:S01]  /*19ed0*/  IMAD.MOV.U32 R12, RZ, RZ, 0x4 ;  /* 0x00000004ff0c7424 */ /* 0x000fe200078e00ff */
[----:B------:R-:W-:-:S05]  /*19ee0*/  SEL R3, R14, RZ, P2 ;  /* 0x000000ff0e037207 */ /* 0x000fca0001000000 */
[----:B------:R-:W-:Y:S02]  /*19ef0*/  IMAD.IADD R2, R6, 0x1, R3 ;  /* 0x0000000106027824 */ /* 0x000fe400078e0203 */
[----:B------:R-:W-:Y:S02]  /*19f00*/  IMAD.MOV.U32 R6, RZ, RZ, RZ ;  /* 0x000000ffff067224 */ /* 0x000fe400078e00ff */
[----:B------:R-:W-:-:S07]  /*19f10*/  IMAD.MOV.U32 R13, RZ, RZ, R2 ;  /* 0x000000ffff0d7224 */ /* 0x000fce00078e0002 */
[----:B------:R-:W-:Y:S05]  /*19f20*/  WARPSYNC.COLLECTIVE R15, `(.L_x_1505) ;  /* 0x000000000f087348 */ /* 0x000fea0003c00000 */
[----:B------:R0:W1:Y:S02]  /*19f30*/  SHFL.UP P6, R14, R13, R12, R11 ;  /* 0x0400000c0d0e7389 */ /* 0x00006400000c000b */
[----:B01----:R-:W-:Y:S01]  /*19f40*/  ENDCOLLECTIVE ;  /* 0x000000000000791b */ /* 0x003fe20003800000 */
.L_x_1505:
[----:B------:R-:W-:Y:S01]  /*19f50*/  IMAD.MOV.U32 R12, RZ, RZ, 0x8 ;  /* 0x00000008ff0c7424 */ /* 0x000fe200078e00ff */
[----:B------:R-:W-:-:S05]  /*19f60*/  SEL R3, R14, RZ, P3 ;  /* 0x000000ff0e037207 */ /* 0x000fca0001800000 */
[----:B------:R-:W-:-:S04]  /*19f70*/  IMAD.IADD R3, R2, 0x1, R3 ;  /* 0x0000000102037824 */ /* 0x000fc800078e0203 */
[----:B------:R-:W-:-:S07]  /*19f80*/  IMAD.MOV.U32 R13, RZ, RZ, R3 ;  /* 0x000000ffff0d7224 */ /* 0x000fce00078e0003 */
[----:B------:R-:W-:Y:S05]  /*19f90*/  WARPSYNC.COLLECTIVE R15, `(.L_x_1506) ;  /* 0x000000000f087348 */ /* 0x000fea0003c00000 */
[----:B------:R0:W1:Y:S02]  /*19fa0*/  SHFL.UP P6, R14, R13, R12, R11 ;  /* 0x0400000c0d0e7389 */ /* 0x00006400000c000b */
[----:B01----:R-:W-:Y:S01]  /*19fb0*/  ENDCOLLECTIVE ;  /* 0x000000000000791b */ /* 0x003fe20003800000 */
.L_x_1506:
[----:B------:R-:W-:Y:S01]  /*19fc0*/  IMAD.MOV.U32 R12, RZ, RZ, 0x10 ;  /* 0x00000010ff0c7424 */ /* 0x000fe200078e00ff */
[----:B------:R-:W-:-:S05]  /*19fd0*/  SEL R4, R14, RZ, P4 ;  /* 0x000000ff0e047207 */ /* 0x000fca0002000000 */
[----:B------:R-:W-:-:S04]  /*19fe0*/  IMAD.IADD R4, R3, 0x1, R4 ;  /* 0x0000000103047824 */ /* 0x000fc800078e0204 */
[----:B------:R-:W-:-:S07]  /*19ff0*/  IMAD.MOV.U32 R13, RZ, RZ, R4 ;  /* 0x000000ffff0d7224 */ /* 0x000fce00078e0004 */
[----:B------:R-:W-:Y:S05]  /*1a000*/  WARPSYNC.COLLECTIVE R15, `(.L_x_1507) ;  /* 0x000000000f087348 */ /* 0x000fea0003c00000 */
[----:B------:R0:W1:Y:S02]  /*1a010*/  SHFL.UP P6, R14, R13, R12, R11 ;  /* 0x0400000c0d0e7389 */ /* 0x00006400000c000b */
[----:B01----:R-:W-:Y:S01]  /*1a020*/  ENDCOLLECTIVE ;  /* 0x000000000000791b */ /* 0x003fe20003800000 */
.L_x_1507:
        /* <DEDUP_REMOVED lines=8> */
.L_x_1508:
[----:B------:R-:W-:Y:S05]  /*1a0b0*/  BRA `(.L_x_1509) ;  /* 0xffffffb800b87947 */ /* 0x000fea000383ffff */
.L_x_1396:
[----:B------:R-:W-:Y:S01]  /*1a0c0*/  BSSY B0, `(.L_x_1510) ;  /* 0x0000007000007945 */ /* 0x000fe20003800000 */
[----:B------:R-:W-:Y:S02]  /*1a0d0*/  IMAD.MOV.U32 R12, RZ, RZ, 0x1 ;  /* 0x00000001ff0c7424 */ /* 0x000fe400078e00ff */
[----:B------:R-:W-:Y:S02]  /*1a0e0*/  IMAD.MOV.U32 R11, RZ, RZ, RZ ;  /* 0x000000ffff0b7224 */ /* 0x000fe400078e00ff */
[----:B------:R-:W-:-:S07]  /*1a0f0*/  IMAD.MOV.U32 R15, RZ, RZ, -0x1 ;  /* 0xffffffffff0f7424 */ /* 0x000fce00078e00ff */
[----:B------:R-:W-:Y:S05]  /*1a100*/  WARPSYNC.COLLECTIVE R15, `(.L_x_1511) ;  /* 0x000000000f087348 */ /* 0x000fea0003c00000 */
[----:B------:R0:W1:Y:S02]  /*1a110*/  SHFL.UP P6, R14, R13, R12, R11 ;  /* 0x0400000c0d0e7389 */ /* 0x00006400000c000b */
[----:B01----:R-:W-:Y:S01]  /*1a120*/  ENDCOLLECTIVE ;  /* 0x000000000000791b */ /* 0x003fe20003800000 */
.L_x_1511:
[----:B------:R-:W-:Y:S05]  /*1a130*/  BSYNC B0 ;  /* 0x0000000000007941 */ /* 0x000fea0003800000 */
.L_x_1510:
        /* <DEDUP_REMOVED lines=8> */
.L_x_1512:
[----:B------:R-:W-:Y:S01]  /*1a1c0*/  IMAD.MOV.U32 R12, RZ, RZ, 0x4 ;  /* 0x00000004ff0c7424 */ /* 0x000fe200078e00ff */
[----:B------:R-:W-:-:S05]  /*1a1d0*/  SEL R2, R14, RZ, P2 ;  /* 0x000000ff0e027207 */ /* 0x000fca0001000000 */
[----:B------:R-:W-:-:S04]  /*1a1e0*/  IMAD.IADD R2, R13, 0x1, R2 ;  /* 0x000000010d027824 */ /* 0x000fc800078e0202 */
[----:B------:R-:W-:-:S07]  /*1a1f0*/  IMAD.MOV.U32 R13, RZ, RZ, R2 ;  /* 0x000000ffff0d7224 */ /* 0x000fce00078e0002 */
[----:B------:R-:W-:Y:S05]  /*1a200*/  WARPSYNC.COLLECTIVE R15, `(.L_x_1513) ;  /* 0x000000000f087348 */ /* 0x000fea0003c00000 */
[----:B------:R0:W1:Y:S02]  /*1a210*/  SHFL.UP P6, R14, R13, R12, R11 ;  /* 0x0400000c0d0e7389 */ /* 0x00006400000c000b */
[----:B01----:R-:W-:Y:S01]  /*1a220*/  ENDCOLLECTIVE ;  /* 0x000000000000791b */ /* 0x003fe20003800000 */
.L_x_1513:
[----:B------:R-:W-:Y:S01]  /*1a230*/  IMAD.MOV.U32 R12, RZ, RZ, 0x8 ;  /* 0x00000008ff0c7424 */ /* 0x000fe200078e00ff */
[----:B------:R-:W-:-:S05]  /*1a240*/  SEL R3, R14, RZ, P3 ;  /* 0x000000ff0e037207 */ /* 0x000fca0001800000 */
[----:B------:R-:W-:-:S04]  /*1a250*/  IMAD.IADD R3, R2, 0x1, R3 ;  /* 0x0000000102037824 */ /* 0x000fc800078e0203 */
[----:B------:R-:W-:-:S07]  /*1a260*/  IMAD.MOV.U32 R13, RZ, RZ, R3 ;  /* 0x000000ffff0d7224 */ /* 0x000fce00078e0003 */
[----:B------:R-:W-:Y:S05]  /*1a270*/  WARPSYNC.COLLECTIVE R15, `(.L_x_1514) ;  /* 0x000000000f087348 */ /* 0x000fea0003c00000 */
[----:B------:R0:W1:Y:S02]  /*1a280*/  SHFL.UP P6, R14, R13, R12, R11 ;  /* 0x0400000c0d0e7389 */ /* 0x00006400000c000b */
[----:B01----:R-:W-:Y:S01]  /*1a290*/  ENDCOLLECTIVE ;  /* 0x000000000000791b */ /* 0x003fe20003800000 */
.L_x_1514:
[----:B------:R-:W-:Y:S01]  /*1a2a0*/  IMAD.MOV.U32 R12, RZ, RZ, 0x10 ;  /* 0x00000010ff0c7424 */ /* 0x000fe200078e00ff */
[----:B------:R-:W-:-:S05]  /*1a2b0*/  SEL R4, R14, RZ, P4 ;  /* 0x000000ff0e047207 */ /* 0x000fca0002000000 */
[----:B------:R-:W-:-:S04]  /*1a2c0*/  IMAD.IADD R4, R3, 0x1, R4 ;  /* 0x0000000103047824 */ /* 0x000fc800078e0204 */
[----:B------:R-:W-:-:S07]  /*1a2d0*/  IMAD.MOV.U32 R13, RZ, RZ, R4 ;  /* 0x000000ffff0d7224 */ /* 0x000fce00078e0004 */
[----:B------:R-:W-:Y:S05]  /*1a2e0*/  WARPSYNC.COLLECTIVE R15, `(.L_x_1515) ;  /* 0x000000000f087348 */ /* 0x000fea0003c00000 */
[----:B------:R0:W1:Y:S02]  /*1a2f0*/  SHFL.UP P6, R14, R13, R12, R11 ;  /* 0x0400000c0d0e7389 */ /* 0x00006400000c000b */
[----:B01----:R-:W-:Y:S01]  /*1a300*/  ENDCOLLECTIVE ;  /* 0x000000000000791b */ /* 0x003fe20003800000 */
.L_x_1515:
        /* <DEDUP_REMOVED lines=8> */
.L_x_1516:
[----:B------:R-:W-:Y:S05]  /*1a390*/  BRA `(.L_x_1517) ;  /* 0xffffffb800a47947 */ /* 0x000fea000383ffff */
.L_x_1398:
[----:B------:R-:W-:Y:S01]  /*1a3a0*/  BSSY B0, `(.L_x_1518) ;  /* 0x0000006000007945 */ /* 0x000fe20003800000 */
[----:B------:R-:W-:Y:S01]  /*1a3b0*/  PLOP3.LUT P6, PT, P6, PT, PT, 0x8, 0x0 ;  /* 0x000000000000781c */ /* 0x000fe200037ce170 */
[----:B------:R-:W-:-:S12]  /*1a3c0*/  IMAD.MOV.U32 R15, RZ, RZ, -0x1 ;  /* 0xffffffffff0f7424 */ /* 0x000fd800078e00ff */
[----:B0-----:R-:W-:Y:S05]  /*1a3d0*/  WARPSYNC.COLLECTIVE R15, `(.L_x_1519) ;  /* 0x000000000f087348 */ /* 0x001fea0003c00000 */
[----:B------:R-:W-:Y:S01]  /*1a3e0*/  VOTE.ANY R14, PT, P6 ;  /* 0x00000000000e7806 */ /* 0x000fe200030e0100 */
[----:B0-----:R-:W-:Y:S06]  /*1a3f0*/  ENDCOLLECTIVE ;  /* 0x000000000000791b */ /* 0x001fec0003800000 */
.L_x_1519:
[----:B------:R-:W-:Y:S05]  /*1a400*/  BSYNC B0 ;  /* 0x0000000000007941 */ /* 0x000fea0003800000 */
.L_x_1518:
[----:B------:R-:W-:Y:S02]  /*1a410*/  IMAD.MOV.U32 R3, RZ, RZ, R14 ;  /* 0x000000ffff037224 */ /* 0x000fe400078e000e */
[----:B------:R-:W-:Y:S02]  /*1a420*/  IMAD.MOV.U32 R13, RZ, RZ, R17 ;  /* 0x000000ffff0d7224 */ /* 0x000fe400078e0011 */
[----:B------:R0:W1:Y:S01]  /*1a430*/  POPC R12, R3 ;  /* 0x00000003000c7309 */ /* 0x0000620000000000 */
[----:B------:R-:W-:Y:S02]  /*1a440*/  IMAD.MOV.U32 R11, RZ, RZ, 0x1f ;  /* 0x0000001fff0b7424 */ /* 0x000fe400078e00ff */
[----:B------:R-:W-:-:S07]  /*1a450*/  IMAD.MOV.U32 R15, RZ, RZ, -0x1 ;  /* 0xffffffffff0f7424 */ /* 0x000fce00078e00ff */
[----:B01----:R-:W-:Y:S05]  /*1a460*/  WARPSYNC.COLLECTIVE R15, `(.L_x_1520) ;  /* 0x000000000f087348 */ /* 0x003fea0003c00000 */
[----:B-1----:R1:W2:Y:S02]  /*1a470*/  SHFL.IDX P6, R14, R13, R12, R11 ;  /* 0x0000000c0d0e7389 */ /* 0x0022a400000c000b */
[----:B012---:R-:W-:Y:S01]  /*1a480*/  ENDCOLLECTIVE ;  /* 0x000000000000791b */ /* 0x007fe20003800000 */
.L_x_1520:
[----:B------:R-:W-:Y:S02]  /*1a490*/  IMAD.IADD R19, R12, 0x1, R19 ;  /* 0x000000010c137824 */ /* 0x000fe400078e0213 */
[----:B------:R-:W-:Y:S02]  /*1a4a0*/  IMAD.MOV.U32 R13, RZ, RZ, R8 ;  /* 0x000000ffff0d7224 */ /* 0x000fe400078e0008 */
[----:B------:R-:W-:-:S07]  /*1a4b0*/  IMAD.MOV.U32 R17, RZ, RZ, R14 ;  /* 0x000000ffff117224 */ /* 0x000fce00078e000e */
[----:B------:R-:W-:Y:S05]  /*1a4c0*/  WARPSYNC.COLLECTIVE R15, `(.L_x_1521) ;  /* 0x000000000f087348 */ /* 0x000fea0003c00000 */
[----:B------:R0:W1:Y:S02]  /*1a4d0*/  SHFL.IDX P6, R14, R13, R12, R11 ;  /* 0x0000000c0d0e7389 */ /* 0x00006400000c000b */
[----:B01----:R-:W-:Y:S01]  /*1a4e0*/  ENDCOLLECTIVE ;  /* 0x000000000000791b */ /* 0x003fe20003800000 */
.L_x_1521:
[----:B------:R-:W-:Y:S01]  /*1a4f0*/  IMAD.MOV.U32 R8, RZ, RZ, R14 ;  /* 0x000000ffff087224 */ /* 0x000fe200078e000e */
[----:B------:R-:W-:Y:S06]  /*1a500*/  BRA `(.L_x_1522) ;  /* 0xffffffb800887947 */ /* 0x000fec000383ffff */
.L_x_1400:
[----:B------:R-:W-:Y:S01]  /*1a510*/  BSSY B0, `(.L_x_1523) ;  /* 0x0000007000007945 */ /* 0x000fe20003800000 */
[----:B------:R-:W-:Y:S02]  /*1a520*/  IMAD.MOV.U32 R13, RZ, RZ, R2 ;  /* 0x000000ffff0d7224 */ /* 0x000fe400078e0002 */
[----:B------:R-:W-:Y:S02]  /*1a530*/  IMAD.MOV.U32 R11, RZ, RZ, 0x1f ;  /* 0x0000001fff0b7424 */ /* 0x000fe400078e00ff */
[----:B------:R-:W-:-:S07]  /*1a540*/  IMAD.MOV.U32 R15, RZ, RZ, -0x1 ;  /* 0xffffffffff0f7424 */ /* 0x000fce00078e00ff */
[----:B0-23--:R-:W-:Y:S05]  /*1a550*/  WARPSYNC.COLLECTIVE R15, `(.L_x_1524) ;  /* 0x000000000f087348 */ /* 0x00dfea0003c00000 */
[----:B------:R1:W4:Y:S02]  /*1a560*/  SHFL.IDX P6, R14, R13, R12, R11 ;  /* 0x0000000c0d0e7389 */ /* 0x00032400000c000b */
[----:B01234-:R-:W-:Y:S01]  /*1a570*/  ENDCOLLECTIVE ;  /* 0x000000000000791b */ /* 0x01ffe20003800000 */
.L_x_1524:
[----:B------:R-:W-:Y:S05]  /*1a580*/  BSYNC B0 ;  /* 0x0000000000007941 */ /* 0x000fea0003800000 */
.L_x_1523:
[----:B------:R-:W-:Y:S01]  /*1a590*/  IMAD.MOV.U32 R6, RZ, RZ, R14 ;  /* 0x000000ffff067224 */ /* 0x000fe200078e000e */
[----:B------:R-:W-:Y:S06]  /*1a5a0*/  BRA `(.L_x_1399) ;  /* 0xffffffb800787947 */ /* 0x000fec000383ffff */
.L_x_1406:
[----:B0-----:R0:W1:Y:S02]  /*1a5b0*/  SYNCS.PHASECHK.TRANS64.TRYWAIT P0, [R7+URZ+0x2a820], R0 ;  /* 0x02a82000070075a7 */ /* 0x001064000800017f */
[----:B-1----:R-:W-:Y:S05]  /*1a5c0*/  @!P0 NANOSLEEP.SYNCS 0x989680 ;  /* 0x009896800000895d */ /* 0x002fea0003900000 */
[----:B------:R-:W1:Y:S02]  /*1a5d0*/  @!P0 SYNCS.PHASECHK.TRANS64 P0, [R7+URZ+0x2a820], R0 ;  /* 0x02a82000070085a7 */ /* 0x000e64000800007f */
[----:B-1----:R-:W-:Y:S05]  /*1a5e0*/  @!P0 BRA `(.L_x_1406) ;  /* 0xfffffffc00f08947 */ /* 0x002fea000383ffff */
[----:B------:R-:W-:Y:S05]  /*1a5f0*/  BRA `(.L_x_1525) ;  /* 0xffffffc000d07947 */ /* 0x000fea000383ffff */
.L_x_1407:
        /* <DEDUP_REMOVED lines=8> */
[----:B0-2---:R-:W-:Y:S05]  /*1a680*/  WARPSYNC.COLLECTIVE R15, `(.L_x_1527) ;  /* 0x000000000f087348 */ /* 0x005fea0003c00000 */
[----:B------:R1:W3:Y:S02]  /*1a690*/  SHFL.IDX P6, R14, R13, R12, R11 ;  /* 0x0000000c0d0e7389 */ /* 0x0002e400000c000b */
[----:B0123--:R-:W-:Y:S01]  /*1a6a0*/  ENDCOLLECTIVE ;  /* 0x000000000000791b */ /* 0x00ffe20003800000 */
.L_x_1527:
[----:B------:R-:W-:Y:S05]  /*1a6b0*/  BSYNC B0 ;  /* 0x0000000000007941 */ /* 0x000fea0003800000 */
.L_x_1526:
[----:B------:R-:W-:Y:S05]  /*1a6c0*/  BRA `(.L_x_1528) ;  /* 0xffffffc000b87947 */ /* 0x000fea000383ffff */
.L_x_1410:
[----:B------:R-:W-:Y:S01]  /*1a6d0*/  BSSY B1, `(.L_x_1529) ;  /* 0x0000006000017945 */ /* 0x000fe20003800000 */
[----:B------:R-:W-:-:S07]  /*1a6e0*/  IMAD.MOV.U32 R15, RZ, RZ, -0x1 ;  /* 0xffffffffff0f7424 */ /* 0x000fce00078e00ff */
[----:B0-2---:R-:W-:Y:S05]  /*1a6f0*/  WARPSYNC.COLLECTIVE R15, `(.L_x_1530) ;  /* 0x000000000f0c7348 */ /* 0x005fea0003c00000 */
[----:B------:R-:W-:Y:S02]  /*1a700*/  ELECT P6, UR62, PT ;  /* 0x00000000003e782f */ /* 0x000fe400038c0000 */
[----:B------:R-:W-:Y:S01]  /*1a710*/  MOV R14, UR62 ;  /* 0x0000003e000e7c02 */ /* 0x000fe20008000f00 */
[----:B0-2---:R-:W-:Y:S10]  /*1a720*/  ENDCOLLECTIVE ;  /* 0x000000000000791b */ /* 0x005ff40003800000 */
.L_x_1530:
[----:B------:R-:W-:Y:S05]  /*1a730*/  BSYNC B1 ;  /* 0x0000000000017941 */ /* 0x000fea0003800000 */
.L_x_1529:
[----:B------:R-:W-:Y:S05]  /*1a740*/  BRA `(.L_x_1531) ;  /* 0xffffffc000b07947 */ /* 0x000fea000383ffff */
.L_x_1412:
[----:B0-----:R0:W1:Y:S02]  /*1a750*/  SYNCS.PHASECHK.TRANS64.TRYWAIT P1, [R5+URZ+0x2a840], R0 ;  /* 0x02a84000050075a7 */ /* 0x001064000802017f */
[----:B-1----:R-:W-:Y:S05]  /*1a760*/  @!P1 NANOSLEEP.SYNCS 0x989680 ;  /* 0x009896800000995d */ /* 0x002fea0003900000 */
[----:B------:R-:W1:Y:S02]  /*1a770*/  @!P1 SYNCS.PHASECHK.TRANS64 P1, [R5+URZ+0x2a840], R0 ;  /* 0x02a84000050095a7 */ /* 0x000e64000802007f */
[----:B-1----:R-:W-:Y:S05]  /*1a780*/  @!P1 BRA `(.L_x_1412) ;  /* 0xfffffffc00f09947 */ /* 0x002fea000383ffff */
[----:B------:R-:W-:Y:S05]  /*1a790*/  BRA `(.L_x_1532) ;  /* 0xffffffc000d87947 */ /* 0x000fea000383ffff */
.L_x_1414:
[----:B-1----:R1:W3:Y:S02]  /*1a7a0*/  SYNCS.PHASECHK.TRANS64.TRYWAIT P1, [R3+URZ+0x2a840], R2 ;  /* 0x02a84002030075a7 */ /* 0x0022e4000802017f */
[----:B---3--:R-:W-:Y:S05]  /*1a7b0*/  @!P1 NANOSLEEP.SYNCS 0x989680 ;  /* 0x009896800000995d */ /* 0x008fea0003900000 */
[----:B------:R-:W3:Y:S02]  /*1a7c0*/  @!P1 SYNCS.PHASECHK.TRANS64 P1, [R3+URZ+0x2a840], R2 ;  /* 0x02a84002030095a7 */ /* 0x000ee4000802007f */
[----:B---3--:R-:W-:Y:S05]  /*1a7d0*/  @!P1 BRA `(.L_x_1414) ;  /* 0xfffffffc00f09947 */ /* 0x008fea000383ffff */
[----:B------:R-:W-:Y:S05]  /*1a7e0*/  BRA `(.L_x_1533) ;  /* 0xffffffc000e47947 */ /* 0x000fea000383ffff */
.L_x_1416:
[----:B---3--:R3:W4:Y:S02]  /*1a7f0*/  SYNCS.PHASECHK.TRANS64.TRYWAIT P1, [R5+URZ+0x2a860], R0 ;  /* 0x02a86000050075a7 */ /* 0x008724000802017f */
[----:B----4-:R-:W-:Y:S05]  /*1a800*/  @!P1 NANOSLEEP.SYNCS 0x989680 ;  /* 0x009896800000995d */ /* 0x010fea0003900000 */
[----:B------:R-:W4:Y:S02]  /*1a810*/  @!P1 SYNCS.PHASECHK.TRANS64 P1, [R5+URZ+0x2a860], R0 ;  /* 0x02a86000050095a7 */ /* 0x000f24000802007f */
[----:B----4-:R-:W-:Y:S05]  /*1a820*/  @!P1 BRA `(.L_x_1416) ;  /* 0xfffffffc00f09947 */ /* 0x010fea000383ffff */
[----:B------:R-:W-:Y:S05]  /*1a830*/  BRA `(.L_x_1534) ;  /* 0xffffffc000e07947 */ /* 0x000fea000383ffff */
.L_x_1535:
        /* <DEDUP_REMOVED lines=12> */
.L_x_15635:


//--------------------- .text._ZN7cutlass13device_kernelIN5flash11enable_sm90INS1_16FlashAttnFwdSm90INS1_25CollectiveMainloopFwdSm90ILi2EN4cute5tupleIJNS5_1CILi1EEES8_S8_EEENS6_IJNS7_ILi128EEENS7_ILi96EEENS7_ILi192EEEEEELi128ENS_10bfloat16_tEfNS_4arch4Sm90ELb0ELb1ELb0ELb1ELb1ELb1ELb0ELb1ELb1ELb1ELb1ELb0EEENS1_21CollectiveEpilogueFwdINS6_IJSA_SA_SB_EEES9_SE_SG_Li256ELb1ELb1ELb1ELb0EEENS1_36VarlenDynamicPersistentTileSchedulerILi128ELi96ELi256ELi128ELb1ELb1ELb1ELb1ELb0ELb1EEEEEEEEEvNT_6ParamsE --------------------------
	.section	.text._ZN7cutlass13device_kernelIN5flash11enable_sm90INS1_16FlashAttnFwdSm90INS1_25CollectiveMainloopFwdSm90ILi2EN4cute5tupleIJNS5_1CILi1EEES8_S8_EEENS6_IJNS7_ILi128EEENS7_ILi96EEENS7_ILi192EEEEEELi128ENS_10bfloat16_tEfNS_4arch4Sm90ELb0ELb1ELb0ELb1ELb1ELb1ELb0ELb1ELb1ELb1ELb1ELb0EEENS1_21CollectiveEpilogueFwdINS6_IJSA_SA_SB_EEES9_SE_SG_Li256ELb1ELb1ELb1ELb0EEENS1_36VarlenDynamicPersistentTileSchedulerILi128ELi96ELi256ELi128ELb1ELb1ELb1ELb1ELb0ELb1EEEEEEEEEvNT_6ParamsE,"ax",@progbits
	.align	128
.text._ZN7cutlass13device_kernelIN5flash11enable_sm90INS1_16FlashAttnFwdSm90INS1_25CollectiveMainloopFwdSm90ILi2EN4cute5tupleIJNS5_1CILi1EEES8_S8_EEENS6_IJNS7_ILi128EEENS7_ILi96EEENS7_ILi192EEEEEELi128ENS_10bfloat16_tEfNS_4arch4Sm90ELb0ELb1ELb0ELb1ELb1ELb1ELb0ELb1ELb1ELb1ELb1ELb0EEENS1_21CollectiveEpilogueFwdINS6_IJSA_SA_SB_EEES9_SE_SG_Li256ELb1ELb1ELb1ELb0EEENS1_36VarlenDynamicPersistentTileSchedulerILi128ELi96ELi256ELi128ELb1ELb1ELb1ELb1ELb0ELb1EEEEEEEEEvNT_6ParamsE:
        .type           _ZN7cutlass13device_kernelIN5flash11enable_sm90INS1_16FlashAttnFwdSm90INS1_25CollectiveMainloopFwdSm90ILi2EN4cute5tupleIJNS5_1CILi1EEES8_S8_EEENS6_IJNS7_ILi128EEENS7_ILi96EEENS7_ILi192EEEEEELi128ENS_10bfloat16_tEfNS_4arch4Sm90ELb0ELb1ELb0ELb1ELb1ELb1ELb0ELb1ELb1ELb1ELb1ELb0EEENS1_21CollectiveEpilogueFwdINS6_IJSA_SA_SB_EEES9_SE_SG_Li256ELb1ELb1ELb1ELb0EEENS1_36VarlenDynamicPersistentTileSchedulerILi128ELi96ELi256ELi128ELb1ELb1ELb1ELb1ELb0ELb1EEEEEEEEEvNT_6ParamsE,@function
        .size           _ZN7cutlass13device_kernelIN5flash11enable_sm90INS1_16FlashAttnFwdSm90INS1_25CollectiveMainloopFwdSm90ILi2EN4cute5tupleIJNS5_1CILi1EEES8_S8_EEENS6_IJNS7_ILi128EEENS7_ILi96EEENS7_ILi192EEEEEELi128ENS_10bfloat16_tEfNS_4arch4Sm90ELb0ELb1ELb0ELb1ELb1ELb1ELb0ELb1ELb1ELb1ELb1ELb0EEENS1_21CollectiveEpilogueFwdINS6_IJSA_SA_SB_EEES9_SE_SG_Li256ELb1ELb1ELb1ELb0EEENS1_36VarlenDynamicPersistentTileSchedulerILi128ELi96ELi256ELi128ELb1ELb1ELb1ELb1ELb0ELb1EEEEEEEEEvNT_6ParamsE,(.L_x_15636 - _ZN7cutlass13device_kernelIN5flash11enable_sm90INS1_16FlashAttnFwdSm90INS1_25CollectiveMainloopFwdSm90ILi2EN4cute5tupleIJNS5_1CILi1EEES8_S8_EEENS6_IJNS7_ILi128EEENS7_ILi96EEENS7_ILi192EEEEEELi128ENS_10bfloat16_tEfNS_4arch4Sm90ELb0ELb1ELb0ELb1ELb1ELb1ELb0ELb1ELb1ELb1ELb1ELb0EEENS1_21CollectiveEpilogueFwdINS6_IJSA_SA_SB_EEES9_SE_SG_Li256ELb1ELb1ELb1ELb0EEENS1_36VarlenDynamicPersistentTileSchedulerILi128ELi96ELi256ELi128ELb1ELb1ELb1ELb1ELb0ELb1EEEEEEEEEvNT_6ParamsE)
        .other          _ZN7cutlass13device_kernelIN5flash11enable_sm90INS1_16FlashAttnFwdSm90INS1_25CollectiveMainloopFwdSm90ILi2EN4cute5tupleIJNS5_1CILi1EEES8_S8_EEENS6_IJNS7_ILi128EEENS7_ILi96EEENS7_ILi192EEEEEELi128ENS_10bfloat16_tEfNS_4arch4Sm90ELb0ELb1ELb0ELb1ELb1ELb1ELb0ELb1ELb1ELb1ELb1ELb0EEENS1_21CollectiveEpilogueFwdINS6_IJSA_SA_SB_EEES9_SE_SG_Li256ELb1ELb1ELb1ELb0EEENS1_36VarlenDynamicPersistentTileSchedulerILi128ELi96ELi256ELi128ELb1ELb1ELb1ELb1ELb0ELb1EEEEEEEEEvNT_6ParamsE,@"STO_CUDA_ENTRY STV_DEFAULT"
_ZN7cutlass13device_kernelIN5flash11enable_sm90INS1_16FlashAttnFwdSm90INS1_25CollectiveMainloopFwdSm90ILi2EN4cute5tupleIJNS5_1CILi1EEES8_S8_EEENS6_IJNS7_ILi128EEENS7_ILi96EEENS7_ILi192EEEEEELi128ENS_10bfloat16_tEfNS_4arch4Sm90ELb0ELb1ELb0ELb1ELb1ELb1ELb0ELb1ELb1ELb1ELb1ELb0EEENS1_21CollectiveEpilogueFwdINS6_IJSA_SA_SB_EEES9_SE_SG_Li256ELb1ELb1ELb1ELb0EEENS1_36VarlenDynamicPersistentTileSchedulerILi128ELi96ELi256ELi128ELb1ELb1ELb1ELb1ELb0ELb1EEEEEEEEEvNT_6ParamsE:
        /* <DEDUP_REMOVED lines=18> */
.L_x_1537:
[----:B------:R-:W-:Y:S05]  /*0120*/  BSYNC B0 ;  /* 0x0000000000007941 */ /* 0x000fea0003800000 */
.L_x_1536:
        /* <DEDUP_REMOVED lines=41> */
.L_x_1538:
        /* <DEDUP_REMOVED lines=22> */
.L_x_1539:
        /* <DEDUP_REMOVED lines=18> */
.L_x_1540:
        /* <DEDUP_REMOVED lines=22> */
.L_x_1541:
        /* <DEDUP_REMOVED lines=22> */
.L_x_1542:
[----:B0-----:R-:W-:Y:S01]  /*0900*/  UMOV UR4, 0x1 ;  /* 0x0000000100047882 */ /* 0x001fe20000000000 */
[----:B------:R-:W-:Y:S01]  /*0910*/  PLOP3.LUT P0, PT, PT, PT, UP0, 0x80, 0x0 ;  /* 0x000000000000781c */ /* 0x000fe20003f0f008 */
[----:B------:R-:W-:Y:S01]  /*0920*/  USEL UR4, UR4, 0x2, !UP0 ;  /* 0x0000000204047887 */ /* 0x000fe2000c000000 */
[----:B------:R-:W-:Y:S01]  /*0930*/  NOP ;  /* 0x0000000000007918 */ /* 0x000fe20000000000 */
[----:B------:R-:W-:Y:S01]  /*0940*/  ULDC.64 UR60, c[0x0][0x208] ;  /* 0x00008200003c7ab9 */ /* 0x000fe20000000a00 */
[----:B------:R-:W-:Y:S03]  /*0950*/  BSSY B9, `(.L_x_1543) ;  /* 0x0002a58000097945 */ /* 0x000fe60003800000 */
[----:B------:R-:W-:-:S05]  /*0960*/  IMAD.U32 R3, RZ, RZ, UR4 ;  /* 0x00000004ff037e24 */ /* 0x000fca000f8e00ff */
[----:B------:R0:W-:Y:S01]  /*0970*/  STL [R1+0x58], R3 ;  /* 0x0000580301007387 */ /* 0x0001e20000100800 */
[----:B-12-4-:R-:W-:Y:S06]  /*0980*/  BAR.SYNC.DEFER_BLOCKING 0x0 ;  /* 0x0000000000007b1d */ /* 0x016fec0000010000 */
[----:B------:R-:W-:Y:S05]  /*0990*/  @!P0 BRA `(.L_x_1544) ;  /* 0x00000224002c8947 */ /* 0x000fea0003800000 */
.L_x_1545:
[----:B------:R-:W-:-:S08]  /*09a0*/  NOP ;  /* 0x0000000000007918 */ /* 0x000fd00000000000 */
[----:B------:R-:W1:Y:S02]  /*09b0*/  USETMAXREG.TRY_ALLOC.CTAPOOL UP0, 0xe8 ;  /* 0x000000e8000079c8 */ /* 0x000e640008000600 */
[----:B-1----:R-:W-:-:S13]  /*09c0*/  PLOP3.LUT P0, PT, PT, PT, UP0, 0x80, 0x0 ;  /* 0x000000000000781c */ /* 0x002fda0003f0f008 */
[----:B------:R-:W-:Y:S05]  /*09d0*/  @!P0 BRA `(.L_x_1545) ;  /* 0xfffffffc00f08947 */ /* 0x000fea000383ffff */
[----:B------:R-:W1:Y:S08]  /*09e0*/  S2UR UR4, SR_CgaCtaId ;  /* 0x00000000000479c3 */ /* 0x000e700000008800 */
[----:B------:R-:W-:Y:S06]  /*09f0*/  BAR.ARV 0x8, 0x180 ;  /* 0x0206000000007b1d */ /* 0x000fec0000002000 */
[----:B0-----:R-:W-:-:S02]  /*0a00*/  MOV R3, 0x400 ;  /* 0x0000040000037802 */ /* 0x001fc40000000f00 */
[----:B------:R-:W-:Y:S01]  /*0a10*/  BAR.SYNC.DEFER_BLOCKING 0x5, 0x180 ;  /* 0x0146000000007b1d */ /* 0x000fe20000010000 */
[----:B-1----:R-:W-:-:S05]  /*0a20*/  IMAD.U32 R172, RZ, RZ, UR4 ;  /* 0x00000004ffac7e24 */ /* 0x002fca000f8e00ff */
[----:B------:R-:W-:Y:S01]  /*0a30*/  ULDC UR4, c[0x0][0xc3c] ;  /* 0x00030f0000047ab9 */ /* 0x000fe20000000800 */
[----:B------:R-:W-:-:S05]  /*0a40*/  LEA R2, R172, R3, 0x18 ;  /* 0x00000003ac027211 */ /* 0x000fca00078ec0ff */
[----:B------:R-:W0:Y:S01]  /*0a50*/  LDS.128 R28, [R2+0x2a8d0] ;  /* 0x02a8d000021c7984 */ /* 0x000e220000000c00 */
[----:B------:R-:W-:Y:S06]  /*0a60*/  BAR.ARV 0x4, 0x180 ;  /* 0x0106000000007b1d */ /* 0x000fec0000002000 */
[----:B0-----:R-:W-:-:S13]  /*0a70*/  ISETP.GE.AND P0, PT, R31, UR4, PT ;  /* 0x000000041f007c0c */ /* 0x001fda000bf06270 */
[----:B------:R-:W-:Y:S05]  /*0a80*/  @P0 BRA `(.L_x_1546) ;  /* 0x000002a400100947 */ /* 0x000fea0003800000 */
[----:B------:R-:W2:Y:S01]  /*0a90*/  LDL R4, [R1+0x58] ;  /* 0x0000580001047983 */ /* 0x000ea20000100800 */
[----:B------:R-:W-:Y:S01]  /*0aa0*/  VIADD R0, R0, 0xffffff80 ;  /* 0xffffff8000007836 */ /* 0x000fe20000000000 */
[----:B------:R-:W-:Y:S01]  /*0ab0*/  R2UR UR4, R2 ;  /* 0x00000000020472ca */ /* 0x000fe200000e0000 */
[----:B------:R-:W-:Y:S02]  /*0ac0*/  IMAD.MOV.U32 R209, RZ, RZ, RZ ;  /* 0x000000ffffd17224 */ /* 0x000fe400078e00ff */
[----:B------:R-:W-:Y:S01]  /*0ad0*/  IMAD.MOV.U32 R17, RZ, RZ, RZ ;  /* 0x000000ffff117224 */ /* 0x000fe200078e00ff */
[----:B------:R-:W-:Y:S01]  /*0ae0*/  SHF.R.S32.HI R3, RZ, 0x1f, R0 ;  /* 0x0000001fff037819 */ /* 0x000fe20000011400 */
[----:B------:R-:W-:Y:S02]  /*0af0*/  IMAD.MOV.U32 R175, RZ, RZ, RZ ;  /* 0x000000ffffaf7224 */ /* 0x000fe400078e00ff */
[----:B------:R-:W-:Y:S01]  /*0b00*/  IMAD.MOV.U32 R164, RZ, RZ, RZ ;  /* 0x000000ffffa47224 */ /* 0x000fe200078e00ff */
[CC--:B------:R-:W-:Y:S01]  /*0b10*/  LEA.HI R5, R3.reuse, R0.reuse, RZ, 0x4 ;  /* 0x0000000003057211 */ /* 0x0c0fe200078f20ff */
[----:B------:R-:W-:Y:S01]  /*0b20*/  IMAD.MOV.U32 R23, RZ, RZ, RZ ;  /* 0x000000ffff177224 */ /* 0x000fe200078e00ff */
[----:B------:R-:W-:-:S02]  /*0b30*/  LEA.HI R226, R3, R0, RZ, 0x3 ;  /* 0x0000000003e27211 */ /* 0x000fc400078f18ff */
[----:B------:R-:W-:Y:S01]  /*0b40*/  SHF.R.S32.HI R6, RZ, 0x4, R5 ;  /* 0x00000004ff067819 */ /* 0x000fe20000011405 */
[----:B------:R-:W-:Y:S01]  /*0b50*/  UIADD3 UR4, UR4, 0xc400, URZ ;  /* 0x0000c40004047890 */ /* 0x000fe2000fffe03f */
[----:B------:R-:W-:Y:S02]  /*0b60*/  LOP3.LUT R11, R226, 0xfffffff8, RZ, 0xc0, !PT ;  /* 0xfffffff8e20b7812 */ /* 0x000fe400078ec0ff */
[C---:B------:R-:W-:Y:S02]  /*0b70*/  LEA.HI R7, R5.reuse, R6, RZ, 0x1 ;  /* 0x0000000605077211 */ /* 0x040fe400078f08ff */
[----:B------:R-:W-:Y:S01]  /*0b80*/  LOP3.LUT R5, R5, 0x3fffff0, RZ, 0xc0, !PT ;  /* 0x03fffff005057812 */ /* 0x000fe200078ec0ff */
[C---:B------:R-:W-:Y:S01]  /*0b90*/  IMAD.IADD R206, R0.reuse, 0x1, -R11 ;  /* 0x0000000100ce7824 */ /* 0x040fe200078e0a0b */
[----:B------:R-:W-:Y:S02]  /*0ba0*/  LOP3.LUT R7, R7, 0x1ffffffe, RZ, 0xc0, !PT ;  /* 0x1ffffffe07077812 */ /* 0x000fe400078ec0ff */
[----:B------:R-:W-:Y:S01]  /*0bb0*/  SHF.R.S32.HI R226, RZ, 0x3, R226 ;  /* 0x00000003ffe27819 */ /* 0x000fe200000114e2 */
[----:B------:R-:W-:-:S02]  /*0bc0*/  IMAD.IADD R5, R0, 0x1, -R5 ;  /* 0x0000000100057824 */ /* 0x000fc400078e0a05 */
[----:B------:R-:W-:Y:S01]  /*0bd0*/  IMAD.IADD R7, R6, 0x1, -R7 ;  /* 0x0000000106077824 */ /* 0x000fe200078e0a07 */
[----:B------:R-:W-:Y:S01]  /*0be0*/  LEA.HI R6, R3, R0, RZ, 0x5 ;  /* 0x0000000003067211 */ /* 0x000fe200078f28ff */
[----:B------:R-:W-:-:S03]  /*0bf0*/  IMAD.SHL.U32 R204, R206, 0x8, RZ ;  /* 0x00000008cecc7824 */ /* 0x000fc600078e00ff */
[----:B------:R-:W-:Y:S01]  /*0c00*/  SHF.R.S32.HI R6, RZ, 0x5, R6 ;  /* 0x00000005ff067819 */ /* 0x000fe20000011406 */
[----:B------:R-:W-:-:S04]  /*0c10*/  VIADD R205, R204, 0x40 ;  /* 0x00000040cccd7836 */ /* 0x000fc80000000000 */
[----:B------:R-:W-:Y:S01]  /*0c20*/  IMAD.SHL.U32 R187, R6, 0x200, RZ ;  /* 0x0000020006bb7824 */ /* 0x000fe200078e00ff */
[----:B--2---:R-:W-:Y:S02]  /*0c30*/  R2UR UR5, R4 ;  /* 0x00000000040572ca */ /* 0x004fe400000e0000 */
[----:B------:R-:W-:-:S04]  /*0c40*/  LEA.HI R4, R3, R0, RZ, 0x7 ;  /* 0x0000000003047211 */ /* 0x000fc800078f38ff */
[----:B------:R-:W-:Y:S02]  /*0c50*/  LOP3.LUT R229, R4, 0xffffff80, RZ, 0xc0, !PT ;  /* 0xffffff8004e57812 */ /* 0x000fe400078ec0ff */
[----:B------:R-:W-:-:S03]  /*0c60*/  SHF.R.S32.HI R14, RZ, 0x7, R4 ;  /* 0x00000007ff0e7819 */ /* 0x000fc60000011404 */
[----:B------:R-:W-:Y:S01]  /*0c70*/  IMAD.IADD R229, R0, 0x1, -R229 ;  /* 0x0000000100e57824 */ /* 0x000fe200078e0ae5 */
[----:B------:R-:W-:Y:S01]  /*0c80*/  LEA.HI R4, R4, R14, RZ, 0x1 ;  /* 0x0000000e04047211 */ /* 0x000fe200078f08ff */
[----:B------:R-:W-:Y:S01]  /*0c90*/  ULOP3.LUT UR5, UR5, 0x1, URZ, 0xfc, !UPT ;  /* 0x0000000105057892 */ /* 0x000fe2000f8efc3f */
[----:B------:R0:W-:Y:S02]  /*0ca0*/  STL [R1+0x4c], R14 ;  /* 0x00004c0e01007387 */ /* 0x0001e40000100800 */
[----:B------:R-:W-:Y:S02]  /*0cb0*/  SHF.R.S32.HI R8, RZ, 0x1f, R229 ;  /* 0x0000001fff087819 */ /* 0x000fe400000114e5 */
[----:B------:R-:W-:Y:S02]  /*0cc0*/  LOP3.LUT R4, R4, 0x3fffffe, RZ, 0xc0, !PT ;  /* 0x03fffffe04047812 */ /* 0x000fe400078ec0ff */
[CC--:B------:R-:W-:Y:S02]  /*0cd0*/  LEA.HI R10, R8.reuse, R229.reuse, RZ, 0x2 ;  /* 0x000000e5080a7211 */ /* 0x0c0fe400078f10ff */
[----:B------:R-:W-:Y:S01]  /*0ce0*/  LEA.HI R8, R8, R229, RZ, 0x5 ;  /* 0x000000e508087211 */ /* 0x000fe200078f28ff */
[----:B------:R-:W-:Y:S01]  /*0cf0*/  IMAD.IADD R4, R14, 0x1, -R4 ;  /* 0x000000010e047824 */ /* 0x000fe200078e0a04 */
[----:B------:R-:W-:-:S02]  /*0d00*/  SHF.R.S32.HI R9, RZ, 0x2, R10 ;  /* 0x00000002ff097819 */ /* 0x000fc4000001140a */
[----:B------:R-:W-:Y:S02]  /*0d10*/  SHF.R.S32.HI R12, RZ, 0x1f, R10 ;  /* 0x0000001fff0c7819 */ /* 0x000fe4000001140a */
[----:B------:R-:W-:Y:S02]  /*0d20*/  SHF.R.S32.HI R8, RZ, 0x5, R8 ;  /* 0x00000005ff087819 */ /* 0x000fe40000011408 */
[----:B------:R-:W-:Y:S02]  /*0d30*/  LEA.HI R12, R12, R9, RZ, 0x3 ;  /* 0x000000090c0c7211 */ /* 0x000fe400078f18ff */
[----:B------:R-:W-:Y:S02]  /*0d40*/  LOP3.LUT R10, R10, 0x7ffffffc, RZ, 0xc0, !PT ;  /* 0x7ffffffc0a0a7812 */ /* 0x000fe400078ec0ff */
[----:B------:R-:W-:Y:S02]  /*0d50*/  LOP3.LUT R12, R12, 0xfffffff8, RZ, 0xc0, !PT ;  /* 0xfffffff80c0c7812 */ /* 0x000fe400078ec0ff */
[----:B0-----:R-:W-:Y:S01]  /*0d60*/  SHF.R.S32.HI R14, RZ, 0x1f, R205 ;  /* 0x0000001fff0e7819 */ /* 0x001fe200000114cd */
[----:B------:R-:W-:-:S02]  /*0d70*/  IMAD.IADD R10, R229, 0x1, -R10 ;  /* 0x00000001e50a7824 */ /* 0x000fc400078e0a0a */
[----:B------:R-:W-:Y:S02]  /*0d80*/  IMAD.IADD R9, R9, 0x1, -R12 ;  /* 0x0000000109097824 */ /* 0x000fe400078e0a0c */
[----:B------:R-:W-:Y:S02]  /*0d90*/  IMAD.SHL.U32 R182, R10, 0x2, RZ ;  /* 0x000000020ab67824 */ /* 0x000fe400078e00ff */
[----:B------:R-:W-:Y:S01]  /*0da0*/  IMAD R13, R8, 0x10, R9 ;  /* 0x00000010080d7824 */ /* 0x000fe200078e0209 */
[----:B------:R-:W-:Y:S01]  /*0db0*/  LEA.HI R8, R3, R0, RZ, 0x2 ;  /* 0x0000000003087211 */ /* 0x000fe200078f10ff */
[----:B------:R-:W-:Y:S02]  /*0dc0*/  VIADD R223, R182, 0x20 ;  /* 0x00000020b6df7836 */ /* 0x000fe40000000000 */
[----:B------:R-:W-:Y:S01]  /*0dd0*/  IMAD R12, R4, 0x40, R13 ;  /* 0x00000040040c7824 */ /* 0x000fe200078e020d */
[----:B------:R-:W-:Y:S01]  /*0de0*/  LOP3.LUT R3, R8, 0xfffffffc, RZ, 0xc0, !PT ;  /* 0xfffffffc08037812 */ /* 0x000fe200078ec0ff */
[C---:B------:R-:W-:Y:S01]  /*0df0*/  VIADD R220, R182.reuse, 0x38 ;  /* 0x00000038b6dc7836 */ /* 0x040fe20000000000 */
[--C-:B------:R-:W-:Y:S01]  /*0e00*/  SHF.R.S32.HI R174, RZ, 0x2, R8.reuse ;  /* 0x00000002ffae7819 */ /* 0x100fe20000011408 */
[----:B------:R-:W-:Y:S01]  /*0e10*/  VIADD R217, R182, 0x50 ;  /* 0x00000050b6d97836 */ /* 0x000fe20000000000 */
[----:B------:R-:W-:Y:S01]  /*0e20*/  SHF.R.S32.HI R9, RZ, 0x1f, R8 ;  /* 0x0000001fff097819 */ /* 0x000fe20000011408 */
[----:B------:R-:W-:Y:S01]  /*0e30*/  IMAD.IADD R210, R0, 0x1, -R3 ;  /* 0x0000000100d27824 */ /* 0x000fe200078e0a03 */
[----:B------:R-:W-:Y:S01]  /*0e40*/  STL [R1+0x50], R12 ;  /* 0x0000500c01007387 */ /* 0x000fe20000100800 */
[----:B------:R-:W-:Y:S01]  /*0e50*/  IMAD R8, R6, 0x10, R5 ;  /* 0x0000001006087824 */ /* 0x000fe200078e0205 */
[----:B------:R-:W-:Y:S01]  /*0e60*/  LEA.HI R9, R9, R174, RZ, 0x3 ;  /* 0x000000ae09097211 */ /* 0x000fe200078f18ff */
[----:B------:R-:W-:-:S02]  /*0e70*/  VIADD R5, R174, 0x40 ;  /* 0x00000040ae057836 */ /* 0x000fc40000000000 */
[----:B------:R-:W-:Y:S01]  /*0e80*/  IMAD.SHL.U32 R162, R210, 0x4, RZ ;  /* 0x00000004d2a27824 */ /* 0x000fe200078e00ff */
[----:B------:R-:W-:Y:S01]  /*0e90*/  LOP3.LUT R9, R9, 0xfffffff8, RZ, 0xc0, !PT ;  /* 0xfffffff809097812 */ /* 0x000fe200078ec0ff */
[----:B------:R-:W-:Y:S01]  /*0ea0*/  IMAD.SHL.U32 R181, R5, 0x40, RZ ;  /* 0x0000004005b57824 */ /* 0x000fe200078e00ff */
[----:B------:R-:W-:Y:S01]  /*0eb0*/  SHF.R.S32.HI R0, RZ, 0x1f, R5 ;  /* 0x0000001fff007819 */ /* 0x000fe20000011405 */
[C---:B------:R-:W-:Y:S02]  /*0ec0*/  VIADD R177, R162.reuse, 0x20 ;  /* 0x00000020a2b17836 */ /* 0x040fe40000000000 */
[----:B------:R-:W-:Y:S01]  /*0ed0*/  VIADD R176, R162, 0x40 ;  /* 0x00000040a2b07836 */ /* 0x000fe20000000000 */
[----:B------:R-:W-:Y:S01]  /*0ee0*/  LEA.HI R0, R0, R5, RZ, 0x3 ;  /* 0x0000000500007211 */ /* 0x000fe200078f18ff */
[----:B------:R-:W-:Y:S01]  /*0ef0*/  IMAD.IADD R167, R162, 0x1, R177 ;  /* 0x00000001a2a77824 */ /* 0x000fe200078e02b1 */
[----:B------:R-:W-:Y:S01]  /*0f00*/  LOP3.LUT R181, R181, 0x1c0, RZ, 0xc0, !PT ;  /* 0x000001c0b5b57812 */ /* 0x000fe200078ec0ff */
[----:B------:R-:W-:-:S02]  /*0f10*/  IMAD.IADD R228, R174, 0x1, -R9 ;  /* 0x00000001aee47824 */ /* 0x000fc400078e0a09 */
[----:B------:R-:W-:Y:S01]  /*0f20*/  IMAD.SHL.U32 R201, R0, 0x40, RZ ;  /* 0x0000004000c97824 */ /* 0x000fe200078e00ff */
[----:B------:R-:W-:Y:S01]  /*0f30*/  SHF.R.S32.HI R0, RZ, 0x1f, R167 ;  /* 0x0000001fff007819 */ /* 0x000fe200000114a7 */
[----:B------:R-:W-:Y:S01]  /*0f40*/  IMAD.IADD R168, R162, 0x1, R176 ;  /* 0x00000001a2a87824 */ /* 0x000fe200078e02b0 */
[----:B------:R-:W-:Y:S01]  /*0f50*/  SHF.R.U32.HI R13, RZ, 0x3, R181 ;  /* 0x00000003ff0d7819 */ /* 0x000fe200000116b5 */
[----:B------:R-:W-:Y:S01]  /*0f60*/  IMAD.SHL.U32 R185, R228, 0x40, RZ ;  /* 0x00000040e4b97824 */ /* 0x000fe200078e00ff */
[-C--:B------:R-:W-:Y:S01]  /*0f70*/  LEA.HI R170, R0, R167.reuse, RZ, 0x3 ;  /* 0x000000a700aa7211 */ /* 0x080fe200078f18ff */
[----:B------:R-:W-:Y:S01]  /*0f80*/  IMAD R11, R8, 0x8, R7 ;  /* 0x00000008080b7824 */ /* 0x000fe200078e0207 */
[----:B------:R-:W-:Y:S01]  /*0f90*/  SHF.R.S32.HI R3, RZ, 0x1f, R168 ;  /* 0x0000001fff037819 */ /* 0x000fe200000114a8 */
[----:B------:R-:W-:Y:S01]  /*0fa0*/  IMAD.SHL.U32 R18, R210, 0x8, RZ ;  /* 0x00000008d2127824 */ /* 0x000fe200078e00ff */
[----:B------:R-:W-:Y:S01]  /*0fb0*/  LEA.HI R0, R0, R167, RZ, 0x6 ;  /* 0x000000a700007211 */ /* 0x000fe200078f30ff */
[C---:B------:R-:W-:Y:S01]  /*0fc0*/  VIADD R214, R182.reuse, 0x68 ;  /* 0x00000068b6d67836 */ /* 0x040fe20000000000 */
[----:B------:R-:W-:Y:S01]  /*0fd0*/  LOP3.LUT R185, R185, 0x1c0, RZ, 0xc0, !PT ;  /* 0x000001c0b9b97812 */ /* 0x000fe200078ec0ff */
[----:B------:R-:W-:Y:S01]  /*0fe0*/  VIADD R224, R182, 0x18 ;  /* 0x00000018b6e07836 */ /* 0x000fe20000000000 */
[CC--:B------:R-:W-:Y:S01]  /*0ff0*/  LEA.HI R5, R3.reuse, R168.reuse, RZ, 0x6 ;  /* 0x000000a803057211 */ /* 0x0c0fe200078f30ff */
[----:B------:R-:W-:Y:S01]  /*1000*/  IMAD.SHL.U32 R0, R0, 0x80, RZ ;  /* 0x0000008000007824 */ /* 0x000fe200078e00ff */
[----:B------:R-:W-:Y:S01]  /*1010*/  LEA.HI R4, R3, R168, RZ, 0x3 ;  /* 0x000000a803047211 */ /* 0x000fe200078f18ff */
[C---:B------:R-:W-:Y:S01]  /*1020*/  VIADD R221, R182.reuse, 0x30 ;  /* 0x00000030b6dd7836 */ /* 0x040fe20000000000 */
[----:B------:R-:W-:Y:S01]  /*1030*/  SHF.R.U32.HI R186, RZ, 0x3, R185 ;  /* 0x00000003ffba7819 */ /* 0x000fe200000116b9 */
[----:B------:R-:W-:Y:S01]  /*1040*/  IMAD.SHL.U32 R6, R5, 0x80, RZ ;  /* 0x0000008005067824 */ /* 0x000fe200078e00ff */
[--C-:B------:R-:W-:Y:S01]  /*1050*/  LOP3.LUT R3, R185, 0x38, R170.reuse, 0xf8, !PT ;  /* 0x00000038b9037812 */ /* 0x100fe200078ef8aa */
[C---:B------:R-:W-:Y:S01]  /*1060*/  VIADD R218, R182.reuse, 0x48 ;  /* 0x00000048b6da7836 */ /* 0x040fe20000000000 */
[----:B------:R-:W-:Y:S01]  /*1070*/  LOP3.LUT R7, R181, 0x38, R170, 0xf8, !PT ;  /* 0x00000038b5077812 */ /* 0x000fe200078ef8aa */
[C---:B------:R-:W-:Y:S01]  /*1080*/  VIADD R215, R182.reuse, 0x60 ;  /* 0x00000060b6d77836 */ /* 0x040fe20000000000 */
[--C-:B------:R-:W-:Y:S01]  /*1090*/  LOP3.LUT R5, R185, 0x38, R4.reuse, 0xf8, !PT ;  /* 0x00000038b9057812 */ /* 0x100fe200078ef804 */
[C---:B------:R-:W-:Y:S01]  /*10a0*/  VIADD R212, R182.reuse, 0x78 ;  /* 0x00000078b6d47836 */ /* 0x040fe20000000000 */
[----:B------:R-:W-:Y:S01]  /*10b0*/  LOP3.LUT R201, R201, 0xfffffe00, RZ, 0xc0, !PT ;  /* 0xfffffe00c9c97812 */ /* 0x000fe200078ec0ff */
[----:B------:R-:W-:Y:S01]  /*10c0*/  VIADD R222, R182, 0x28 ;  /* 0x00000028b6de7836 */ /* 0x000fe20000000000 */
[----:B------:R-:W-:Y:S01]  /*10d0*/  LOP3.LUT R0, R0, 0xffffe000, RZ, 0xc0, !PT ;  /* 0xffffe00000007812 */ /* 0x000fe200078ec0ff */
[C---:B------:R-:W-:Y:S01]  /*10e0*/  VIADD R219, R182.reuse, 0x40 ;  /* 0x00000040b6db7836 */ /* 0x040fe20000000000 */
[-C--:B------:R-:W-:Y:S01]  /*10f0*/  LOP3.LUT R3, R3, R186.reuse, RZ, 0x3c, !PT ;  /* 0x000000ba03037212 */ /* 0x080fe200078e3cff */
[----:B------:R-:W-:Y:S01]  /*1100*/  VIADD R216, R182, 0x58 ;  /* 0x00000058b6d87836 */ /* 0x000fe20000000000 */
[-C--:B------:R-:W-:Y:S01]  /*1110*/  LOP3.LUT R8, R7, R13.reuse, RZ, 0x3c, !PT ;  /* 0x0000000d07087212 */ /* 0x080fe200078e3cff */
[C---:B------:R-:W-:Y:S01]  /*1120*/  VIADD R22, R18.reuse, 0x60 ;  /* 0x0000006012167836 */ /* 0x040fe20000000000 */
[----:B------:R-:W-:Y:S01]  /*1130*/  LOP3.LUT R7, R5, R186, RZ, 0x3c, !PT ;  /* 0x000000ba05077212 */ /* 0x000fe200078e3cff */
[C---:B------:R-:W-:Y:S01]  /*1140*/  VIADD R160, R18.reuse, 0x80 ;  /* 0x0000008012a07836 */ /* 0x040fe20000000000 */
[-C--:B------:R-:W-:Y:S01]  /*1150*/  IADD3 R5, R3, R0.reuse, R187 ;  /* 0x0000000003057210 */ /* 0x080fe20007ffe0bb */
[----:B------:R-:W-:Y:S01]  /*1160*/  VIADD R161, R18, 0xa0 ;  /* 0x000000a012a17836 */ /* 0x000fe20000000000 */
[----:B------:R-:W-:Y:S01]  /*1170*/  IADD3 R8, R8, R0, R201 ;  /* 0x0000000008087210 */ /* 0x000fe20007ffe0c9 */
[----:B------:R-:W-:Y:S01]  /*1180*/  IMAD.U32 R0, RZ, RZ, UR5 ;  /* 0x00000005ff007e24 */ /* 0x000fe2000f8e00ff */
[--C-:B------:R-:W-:Y:S01]  /*1190*/  LOP3.LUT R9, R181, 0x38, R4.reuse, 0xf8, !PT ;  /* 0x00000038b5097812 */ /* 0x100fe200078ef804 */
[----:B------:R-:W-:Y:S01]  /*11a0*/  VIADD R213, R182, 0x70 ;  /* 0x00000070b6d57836 */ /* 0x000fe20000000000 */
[----:B------:R-:W-:Y:S01]  /*11b0*/  LOP3.LUT R6, R6, 0xffffe000, RZ, 0xc0, !PT ;  /* 0xffffe00006067812 */ /* 0x000fe200078ec0ff */
[C---:B------:R-:W-:Y:S01]  /*11c0*/  VIADD R179, R162.reuse, 0x10 ;  /* 0x00000010a2b37836 */ /* 0x040fe20000000000 */
[----:B------:R0:W-:Y:S01]  /*11d0*/  STL [R1+0x30], R0 ;  /* 0x0000300001007387 */ /* 0x0001e20000100800 */
[----:B------:R-:W-:Y:S01]  /*11e0*/  LOP3.LUT R9, R9, R13, RZ, 0x3c, !PT ;  /* 0x0000000d09097212 */ /* 0x000fe200078e3cff */
[C---:B------:R-:W-:Y:S01]  /*11f0*/  VIADD R178, R162.reuse, 0x30 ;  /* 0x00000030a2b27836 */ /* 0x040fe20000000000 */
[-C--:B------:R-:W-:Y:S01]  /*1200*/  IADD3 R7, R7, R6.reuse, R187 ;  /* 0x0000000607077210 */ /* 0x080fe20007ffe0bb */
[----:B------:R-:W-:Y:S01]  /*1210*/  VIADD R180, R162, 0x50 ;  /* 0x00000050a2b47836 */ /* 0x000fe20000000000 */
[----:B------:R-:W-:Y:S01]  /*1220*/  IADD3 R9, R9, R6, R201 ;  /* 0x0000000609097210 */ /* 0x000fe20007ffe0c9 */
[----:B------:R-:W-:Y:S01]  /*1230*/  IMAD.U32 R6, RZ, RZ, UR4 ;  /* 0x00000004ff067e24 */ /* 0x000fe2000f8e00ff */
[----:B------:R-:W-:-:S02]  /*1240*/  SHF.R.S32.HI R171, RZ, 0x3, R4 ;  /* 0x00000003ffab7819 */ /* 0x000fc40000011404 */
[----:B------:R-:W-:Y:S02]  /*1250*/  SHF.R.S32.HI R4, RZ, 0x1f, R224 ;  /* 0x0000001fff047819 */ /* 0x000fe400000114e0 */
[----:B0-----:R-:W-:Y:S01]  /*1260*/  LEA.HI R0, R210, R210, RZ, 0x1 ;  /* 0x000000d2d2007211 */ /* 0x001fe200078f08ff */
[----:B------:R0:W-:Y:S01]  /*1270*/  STL [R1+0x48], R6 ;  /* 0x0000480601007387 */ /* 0x0001e20000100800 */
[----:B------:R-:W-:Y:S02]  /*1280*/  SHF.R.S32.HI R4, RZ, 0x1f, R221 ;  /* 0x0000001fff047819 */ /* 0x000fe400000114dd */
[----:B------:R-:W-:Y:S02]  /*1290*/  LOP3.LUT R3, R0, 0x1ffffffe, RZ, 0xc0, !PT ;  /* 0x1ffffffe00037812 */ /* 0x000fe400078ec0ff */
[----:B------:R-:W-:Y:S02]  /*12a0*/  SHF.R.S32.HI R0, RZ, 0x1f, R204 ;  /* 0x0000001fff007819 */ /* 0x000fe400000114cc */
[----:B------:R-:W-:Y:S01]  /*12b0*/  LOP3.LUT R0, R181, 0x38, R18, 0xf8, !PT ;  /* 0x00000038b5007812 */ /* 0x000fe200078ef812 */
[----:B------:R-:W-:Y:S01]  /*12c0*/  IMAD.IADD R3, R210, 0x1, -R3 ;  /* 0x00000001d2037824 */ /* 0x000fe200078e0a03 */
[----:B------:R-:W-:Y:S01]  /*12d0*/  SHF.R.S32.HI R4, RZ, 0x1f, R218 ;  /* 0x0000001fff047819 */ /* 0x000fe200000114da */
[----:B0-----:R-:W-:Y:S01]  /*12e0*/  IMAD.SHL.U32 R6, R11, 0x8, RZ ;  /* 0x000000080b067824 */ /* 0x001fe200078e00ff */
[----:B------:R-:W-:Y:S01]  /*12f0*/  LOP3.LUT R0, R201, R0, R13, 0xf6, !PT ;  /* 0x00000000c9007212 */ /* 0x000fe200078ef60d */
[----:B------:R-:W-:Y:S01]  /*1300*/  IMAD R203, R3, 0x8, R12 ;  /* 0x0000000803cb7824 */ /* 0x000fe200078e020c */
[----:B------:R-:W-:-:S02]  /*1310*/  SHF.R.S32.HI R4, RZ, 0x1f, R215 ;  /* 0x0000001fff047819 */ /* 0x000fc400000114d7 */
[----:B------:R-:W-:Y:S01]  /*1320*/  LEA R0, R0, UR4, 0x1 ;  /* 0x0000000400007c11 */ /* 0x000fe2000f8e08ff */
[----:B------:R0:W-:Y:S01]  /*1330*/  STL [R1+0x54], R6 ;  /* 0x0000540601007387 */ /* 0x0001e20000100800 */
[----:B------:R-:W-:Y:S02]  /*1340*/  SHF.R.S32.HI R4, RZ, 0x1f, R212 ;  /* 0x0000001fff047819 */ /* 0x000fe400000114d4 */
[----:B------:R-:W-:Y:S01]  /*1350*/  LEA R4, R7, UR4, 0x1 ;  /* 0x0000000407047c11 */ /* 0x000fe2000f8e08ff */
[----:B------:R1:W-:Y:S01]  /*1360*/  STL [R1+0x40], R0 ;  /* 0x0000400001007387 */ /* 0x0003e20000100800 */
[----:B------:R-:W-:Y:S02]  /*1370*/  SHF.R.S32.HI R19, RZ, 0x1f, R18 ;  /* 0x0000001fff137819 */ /* 0x000fe40000011412 */
[----:B------:R-:W-:Y:S02]  /*1380*/  SHF.R.S32.HI R173, RZ, 0x1f, R22 ;  /* 0x0000001fffad7819 */ /* 0x000fe40000011416 */
[----:B------:R-:W-:-:S02]  /*1390*/  SHF.R.S32.HI R184, RZ, 0x1f, R160 ;  /* 0x0000001fffb87819 */ /* 0x000fc400000114a0 */
[----:B0-----:R-:W-:Y:S02]  /*13a0*/  SHF.R.S32.HI R6, RZ, 0x1f, R222 ;  /* 0x0000001fff067819 */ /* 0x001fe400000114de */
[----:B------:R-:W-:Y:S02]  /*13b0*/  SHF.R.S32.HI R6, RZ, 0x1f, R219 ;  /* 0x0000001fff067819 */ /* 0x000fe400000114db */
[----:B-1----:R-:W-:Y:S02]  /*13c0*/  SHF.R.S32.HI R0, RZ, 0x1f, R223 ;  /* 0x0000001fff007819 */ /* 0x002fe400000114df */
[----:B------:R-:W-:Y:S02]  /*13d0*/  SHF.R.S32.HI R0, RZ, 0x1f, R220 ;  /* 0x0000001fff007819 */ /* 0x000fe400000114dc */
[----:B------:R-:W-:Y:S02]  /*13e0*/  SHF.R.S32.HI R0, RZ, 0x1f, R217 ;  /* 0x0000001fff007819 */ /* 0x000fe400000114d9 */
[----:B------:R-:W-:-:S02]  /*13f0*/  SHF.R.S32.HI R0, RZ, 0x1f, R214 ;  /* 0x0000001fff007819 */ /* 0x000fc400000114d6 */
[----:B------:R-:W-:Y:S02]  /*1400*/  LEA R0, R5, UR4, 0x1 ;  /* 0x0000000405007c11 */ /* 0x000fe4000f8e08ff */
[----:B------:R-:W-:Y:S02]  /*1410*/  LEA R5, R8, UR4, 0x1 ;  /* 0x0000000408057c11 */ /* 0x000fe4000f8e08ff */
[----:B------:R-:W-:Y:S01]  /*1420*/  SHF.R.S32.HI R6, RZ, 0x1f, R216 ;  /* 0x0000001fff067819 */ /* 0x000fe200000114d8 */
[----:B------:R0:W-:Y:S01]  /*1430*/  STL [R1+0x44], R0 ;  /* 0x0000440001007387 */ /* 0x0001e20000100800 */
[----:B------:R-:W-:Y:S02]  /*1440*/  SHF.R.S32.HI R183, RZ, 0x1f, R161 ;  /* 0x0000001fffb77819 */ /* 0x000fe400000114a1 */
[----:B------:R-:W-:Y:S01]  /*1450*/  SHF.R.S32.HI R170, RZ, 0x3, R170 ;  /* 0x00000003ffaa7819 */ /* 0x000fe200000114aa */
[----:B------:R1:W-:Y:S01]  /*1460*/  STL [R1+0x38], R5 ;  /* 0x0000380501007387 */ /* 0x0003e20000100800 */
[----:B------:R-:W-:-:S03]  /*1470*/  SHF.R.S32.HI R6, RZ, 0x1f, R213 ;  /* 0x0000001fff067819 */ /* 0x000fc600000114d5 */
[----:B------:R1:W-:Y:S01]  /*1480*/  STL [R1+0x3c], R4 ;  /* 0x00003c0401007387 */ /* 0x0003e20000100800 */
[----:B0-----:R-:W-:-:S05]  /*1490*/  LEA R0, R9, UR4, 0x1 ;  /* 0x0000000409007c11 */ /* 0x001fca000f8e08ff */
[----:B------:R1:W-:Y:S02]  /*14a0*/  STL [R1+0x34], R0 ;  /* 0x0000340001007387 */ /* 0x0003e40000100800 */
.L_x_1853:
[----:B------:R-:W-:Y:S01]  /*14b0*/  ULDC.64 UR4, c[0x0][0xa28] ;  /* 0x00028a0000047ab9 */ /* 0x000fe20000000a00 */
[----:B0-23--:R-:W0:Y:S01]  /*14c0*/  LDC.64 R6, c[0x0][0xa08] ;  /* 0x00028200ff067b82 */ /* 0x00de220000000a00 */
[----:B------:R-:W-:Y:S01]  /*14d0*/  ISETP.NE.U32.AND P0, PT, RZ, UR4, PT ;  /* 0x00000004ff007c0c */ /* 0x000fe2000bf05070 */
[----:B------:R-:W-:Y:S01]  /*14e0*/  IMAD.MOV.U32 R13, RZ, RZ, RZ ;  /* 0x000000ffff0d7224 */ /* 0x000fe200078e00ff */
[----:B------:R-:W-:Y:S01]  /*14f0*/  ULDC.64 UR6, c[0x0][0xa20] ;  /* 0x0002880000067ab9 */ /* 0x000fe20000000a00 */
[----:B------:R-:W-:Y:S01]  /*1500*/  IMAD.MOV.U32 R129, RZ, RZ, RZ ;  /* 0x000000ffff817224 */ /* 0x000fe200078e00ff */
[----:B------:R-:W-:Y:S01]  /*1510*/  ISETP.NE.AND.EX P0, PT, RZ, UR5, PT, P0 ;  /* 0x00000005ff007c0c */ /* 0x000fe2000bf05300 */
[----:B------:R-:W-:Y:S02]  /*1520*/  ULDC.64 UR4, c[0x0][0xa18] ;  /* 0x0002860000047ab9 */ /* 0x000fe40000000a00 */
[----:B------:R-:W-:-:S04]  /*1530*/  ISETP.NE.U32.AND P1, PT, RZ, UR4, PT ;  /* 0x00000004ff007c0c */ /* 0x000fc8000bf25070 */
[----:B------:R-:W-:Y:S01]  /*1540*/  ISETP.NE.AND.EX P1, PT, RZ, UR5, PT, P1 ;  /* 0x00000005ff007c0c */ /* 0x000fe2000bf25310 */
[----:B------:R-:W-:Y:S02]  /*1550*/  ULDC.64 UR4, c[0x0][0xa08] ;  /* 0x0002820000047ab9 */ /* 0x000fe40000000a00 */
[----:B------:R-:W-:-:S03]  /*1560*/  ISETP.NE.U32.AND P3, PT, RZ, UR4, PT ;  /* 0x00000004ff007c0c */ /* 0x000fc6000bf65070 */
[----:B-1--4-:R-:W1:Y:S01]  /*1570*/  @P0 LDC.64 R4, c[0x0][0xa28] ;  /* 0x00028a00ff040b82 */ /* 0x012e620000000a00 */
[----:B------:R-:W-:Y:S01]  /*1580*/  ISETP.NE.AND.EX P3, PT, RZ, UR5, PT, P3 ;  /* 0x00000005ff007c0c */ /* 0x000fe2000bf65330 */
[----:B0-----:R-:W-:-:S06]  /*1590*/  IMAD.WIDE R10, R31, 0x4, R6 ;  /* 0x000000041f0a7825 */ /* 0x001fcc00078e0206 */
[----:B------:R-:W0:Y:S01]  /*15a0*/  @P1 LDC.64 R8, c[0x0][0xa18] ;  /* 0x00028600ff081b82 */ /* 0x000e220000000a00 */
[----:B------:R-:W-:Y:S02]  /*15b0*/  ULDC UR4, c[0x0][0x288] ;  /* 0x0000a20000047ab9 */ /* 0x000fe40000000800 */
[----:B------:R-:W-:Y:S01]  /*15c0*/  IMAD.U32 R165, RZ, RZ, UR4 ;  /* 0x00000004ffa57e24 */ /* 0x000fe2000f8e00ff */
[----:B------:R-:W-:Y:S02]  /*15d0*/  ULDC.64 UR4, c[0x0][0x418] ;  /* 0x0001060000047ab9 */ /* 0x000fe40000000a00 */
[----:B------:R2:W5:Y:S01]  /*15e0*/  @P3 LDG.E R129, desc[UR60][R10.64] ;  /* 0x0000003c0a813981 */ /* 0x000562000c1e1900 */
[----:B-1----:R-:W-:-:S05]  /*15f0*/  @P0 IMAD.WIDE R4, R31, 0x4, R4 ;  /* 0x000000041f040825 */ /* 0x002fca00078e0204 */
[----:B------:R2:W5:Y:S01]  /*1600*/  @P0 LDG.E R13, desc[UR60][R4.64] ;  /* 0x0000003c040d0981 */ /* 0x000562000c1e1900 */
[----:B0-----:R-:W-:-:S05]  /*1610*/  @P1 IMAD.WIDE R6, R31, 0x4, R8 ;  /* 0x000000041f061825 */ /* 0x001fca00078e0208 */
[----:B------:R2:W5:Y:S01]  /*1620*/  @P1 LDG.E R165, desc[UR60][R6.64] ;  /* 0x0000003c06a51981 */ /* 0x000562000c1e1900 */
[----:B------:R-:W-:Y:S01]  /*1630*/  UISETP.NE.U32.AND UP0, UPT, UR4, URZ, UPT ;  /* 0x0000003f0400728c */ /* 0x000fe2000bf05070 */
[C---:B------:R-:W-:Y:S02]  /*1640*/  LOP3.LUT R3, R30.reuse, 0xff000000, RZ, 0xc0, !PT ;  /* 0xff0000001e037812 */ /* 0x040fe400078ec0ff */
[----:B------:R-:W-:Y:S01]  /*1650*/  ULDC UR4, c[0x0][0x424] ;  /* 0x0001090000047ab9 */ /* 0x000fe20000000800 */
[----:B------:R-:W-:Y:S01]  /*1660*/  UISETP.NE.AND.EX UP0, UPT, UR5, URZ, UPT, UP0 ;  /* 0x0000003f0500728c */ /* 0x000fe2000bf05300 */
[----:B------:R-:W-:Y:S02]  /*1670*/  ISETP.NE.U32.AND P2, PT, RZ, UR6, PT ;  /* 0x00000006ff007c0c */ /* 0x000fe4000bf45070 */
[----:B------:R-:W-:Y:S01]  /*1680*/  ULDC UR5, c[0x0][0x2f0] ;  /* 0x0000bc0000057ab9 */ /* 0x000fe20000000800 */
[----:B------:R-:W-:Y:S01]  /*1690*/  USEL UR4, UR4, 0x1, UP0 ;  /* 0x0000000104047887 */ /* 0x000fe20008000000 */
[----:B------:R-:W-:-:S02]  /*16a0*/  LOP3.LUT R0, R30, 0xff0000, RZ, 0xc0, !PT ;  /* 0x00ff00001e007812 */ /* 0x000fc400078ec0ff */
[----:B------:R-:W-:Y:S01]  /*16b0*/  SHF.R.U32.HI R3, RZ, 0x8, R3 ;  /* 0x00000008ff037819 */ /* 0x000fe20000011603 */
[----:B------:R-:W-:Y:S01]  /*16c0*/  UIMAD UR4, UR4, UR5, URZ ;  /* 0x00000005040472a4 */ /* 0x000fe2000f8e023f */
[----:B------:R-:W-:Y:S02]  /*16d0*/  ISETP.NE.AND.EX P2, PT, RZ, UR7, PT, P2 ;  /* 0x00000007ff007c0c */ /* 0x000fe4000bf45320 */
[----:B------:R-:W-:Y:S01]  /*16e0*/  ULDC UR5, c[0x0][0x348] ;  /* 0x0000d20000057ab9 */ /* 0x000fe20000000800 */
[----:B------:R-:W-:Y:S01]  /*16f0*/  LEA.HI R207, R0, R3, RZ, 0x10 ;  /* 0x0000000300cf7211 */ /* 0x000fe200078f80ff */
[----:B------:R-:W-:Y:S01]  /*1700*/  IMAD.MOV.U32 R208, RZ, RZ, R31 ;  /* 0x000000ffffd07224 */ /* 0x000fe200078e001f */
[----:B------:R-:W-:Y:S01]  /*1710*/  LOP3.LUT R169, R30, 0xffff, RZ, 0xc0, !PT ;  /* 0x0000ffff1ea97812 */ /* 0x000fe200078ec0ff */
[----:B--2---:R-:W-:Y:S07]  /*1720*/  @P1 BRA `(.L_x_1547) ;  /* 0x0000000000241947 */ /* 0x004fee0003800000 */
        /* <DEDUP_REMOVED lines=9> */
.L_x_1547:
[----:B------:R-:W-:Y:S02]  /*17c0*/  IMAD.U32 R25, RZ, RZ, UR5 ;  /* 0x00000005ff197e24 */ /* 0x000fe4000f8e00ff */
[----:B------:R-:W-:Y:S01]  /*17d0*/  IMAD.U32 R26, RZ, RZ, UR4 ;  /* 0x00000004ff1a7e24 */ /* 0x000fe2000f8e00ff */
[----:B------:R-:W-:Y:S06]  /*17e0*/  @!P2 BRA `(.L_x_1548) ;  /* 0x000000000010a947 */ /* 0x000fec0003800000 */
[----:B------:R-:W0:Y:S02]  /*17f0*/  LDC.64 R26, c[0x0][0xa20] ;  /* 0x00028800ff1a7b82 */ /* 0x000e240000000a00 */
[----:B0-----:R-:W-:-:S06]  /*1800*/  IMAD.WIDE R26, R31, 0x4, R26 ;  /* 0x000000041f1a7825 */ /* 0x001fcc00078e021a */
[----:B------:R0:W5:Y:S01]  /*1810*/  LDG.E R26, desc[UR60][R26.64] ;  /* 0x0000003c1a1a7981 */ /* 0x000162000c1e1900 */
[----:B------:R-:W-:Y:S05]  /*1820*/  BRA `(.L_x_1549) ;  /* 0x0000000000107947 */ /* 0x000fea0003800000 */
.L_x_1548:
[----:B------:R-:W-:Y:S05]  /*1830*/  @!P3 BRA `(.L_x_1549) ;  /* 0x00000000000cb947 */ /* 0x000fea0003800000 */
[----:B------:R-:W2:Y:S04]  /*1840*/  LDG.E R3, desc[UR60][R10.64] ;  /* 0x0000003c0a037981 */ /* 0x000ea8000c1e1900 */
[----:B------:R-:W2:Y:S02]  /*1850*/  LDG.E R26, desc[UR60][R10.64+0x4] ;  /* 0x0000043c0a1a7981 */ /* 0x000ea4000c1e1900 */
[----:B--2---:R-:W-:-:S07]  /*1860*/  IMAD.IADD R26, R26, 0x1, -R3 ;  /* 0x000000011a1a7824 */ /* 0x004fce00078e0a03 */
.L_x_1549:
[----:B------:R-:W-:Y:S01]  /*1870*/  ULDC.64 UR4, c[0x0][0xa10] ;  /* 0x0002840000047ab9 */ /* 0x000fe20000000a00 */
[----:B------:R-:W1:Y:S01]  /*1880*/  LDC R4, c[0x0][0x448] ;  /* 0x00011200ff047b82 */ /* 0x000e620000000800 */
[----:B------:R-:W-:-:S04]  /*1890*/  ISETP.NE.U32.AND P0, PT, RZ, UR4, PT ;  /* 0x00000004ff007c0c */ /* 0x000fc8000bf05070 */
[----:B------:R-:W-:Y:S01]  /*18a0*/  ISETP.NE.AND.EX P0, PT, RZ, UR5, PT, P0 ;  /* 0x00000005ff007c0c */ /* 0x000fe2000bf05300 */
[----:B------:R-:W-:Y:S02]  /*18b0*/  ULDC.64 UR4, c[0x0][0xa30] ;  /* 0x00028c0000047ab9 */ /* 0x000fe40000000a00 */
[----:B------:R-:W-:-:S04]  /*18c0*/  ISETP.NE.U32.AND P1, PT, RZ, UR4, PT ;  /* 0x00000004ff007c0c */ /* 0x000fc8000bf25070 */
[----:B------:R-:W-:-:S06]  /*18d0*/  ISETP.NE.AND.EX P1, PT, RZ, UR5, PT, P1 ;  /* 0x00000005ff007c0c */ /* 0x000fcc000bf25310 */
[----:B------:R-:W2:Y:S08]  /*18e0*/  @P0 LDC.64 R6, c[0x0][0xa10] ;  /* 0x00028400ff060b82 */ /* 0x000eb00000000a00 */
[----:B------:R-:W3:Y:S01]  /*18f0*/  @P1 LDC.64 R8, c[0x0][0xa30] ;  /* 0x00028c00ff081b82 */ /* 0x000ee20000000a00 */
[----:B--2---:R-:W-:-:S05]  /*1900*/  @P0 IMAD.WIDE R6, R31, 0x4, R6 ;  /* 0x000000041f060825 */ /* 0x004fca00078e0206 */
[----:B------:R-:W2:Y:S04]  /*1910*/  @P0 LDG.E R0, desc[UR60][R6.64] ;  /* 0x0000003c06000981 */ /* 0x000ea8000c1e1900 */
[----:B------:R-:W2:Y:S01]  /*1920*/  @P0 LDG.E R3, desc[UR60][R6.64+0x4] ;  /* 0x0000043c06030981 */ /* 0x000ea2000c1e1900 */
[----:B-----5:R-:W-:Y:S02]  /*1930*/  IMAD.MOV.U32 R140, RZ, RZ, R26 ;  /* 0x000000ffff8c7224 */ /* 0x020fe400078e001a */
[----:B---3--:R-:W-:-:S05]  /*1940*/  @P1 IMAD.WIDE R8, R31, 0x4, R8 ;  /* 0x000000041f081825 */ /* 0x008fca00078e0208 */
[----:B------:R3:W5:Y:S01]  /*1950*/  @P1 LDG.E R140, desc[UR60][R8.64] ;  /* 0x0000003c088c1981 */ /* 0x000762000c1e1900 */
[----:B-1----:R-:W-:Y:S01]  /*1960*/  ISETP.NE.AND P1, PT, R4, 0x1, PT ;  /* 0x000000010400780c */ /* 0x002fe20003f25270 */
[----:B------:R-:W-:Y:S01]  /*1970*/  IMAD.SHL.U32 R188, R29, 0x80, RZ ;  /* 0x000000801dbc7824 */ /* 0x000fe200078e00ff */
[----:B------:R-:W1:Y:S01]  /*1980*/  LDC.64 R4, c[0x0][0x9e0] ;  /* 0x00027800ff047b82 */ /* 0x000e620000000a00 */
[----:B------:R-:W-:-:S10]  /*1990*/  IMAD.IADD R12, R26, 0x1, -R13 ;  /* 0x000000011a0c7824 */ /* 0x000fd400078e0a0d */
[----:B------:R-:W4:Y:S08]  /*19a0*/  @P1 LDC R10, c[0x0][0x44c] ;  /* 0x00011300ff0a1b82 */ /* 0x000f300000000800 */
[----:B------:R-:W0:Y:S01]  /*19b0*/  @P1 LDC R11, c[0x0][0x450] ;  /* 0x00011400ff0b1b82 */ /* 0x000e220000000800 */
[----:B-1----:R-:W-:Y:S01]  /*19c0*/  ISETP.GE.AND P2, PT, R5, 0x1, PT ;  /* 0x000000010500780c */ /* 0x002fe20003f46270 */
[----:B--2---:R-:W-:-:S02]  /*19d0*/  @P0 IMAD.IADD R25, R3, 0x1, -R0 ;  /* 0x0000000103190824 */ /* 0x004fc400078e0a00 */
[----:B------:R-:W-:Y:S02]  /*19e0*/  VIADD R3, R188, 0x7f ;  /* 0x0000007fbc037836 */ /* 0x000fe40000000000 */
[----:B------:R-:W-:Y:S02]  /*19f0*/  IMAD.IADD R166, R12, 0x1, R25 ;  /* 0x000000010ca67824 */ /* 0x000fe400078e0219 */
[----:B----4-:R-:W-:-:S04]  /*1a00*/  @P1 IMAD.HI.U32 R6, R3, R10, RZ ;  /* 0x0000000a03061227 */ /* 0x010fc800078e00ff */
[C---:B------:R-:W-:Y:S01]  /*1a10*/  VIADD R0, R166.reuse, 0x5f ;  /* 0x0000005fa6007836 */ /* 0x040fe20000000000 */
[----:B0-----:R-:W-:Y:S02]  /*1a20*/  @P1 SHF.R.U32.HI R3, RZ, R11, R6 ;  /* 0x0000000bff031219 */ /* 0x001fe40000011606 */
[----:B------:R-:W-:Y:S01]  /*1a30*/  IADD3 R6, R166, 0x1, -R165 ;  /* 0x00000001a6067810 */ /* 0x000fe20007ffe8a5 */
[----:B------:R-:W-:-:S04]  /*1a40*/  IMAD.HI R0, R0, 0x2aaaaaab, RZ ;  /* 0x2aaaaaab00007827 */ /* 0x000fc800078e02ff */
[----:B------:R-:W-:Y:S01]  /*1a50*/  IMAD.IADD R3, R6, 0x1, R3 ;  /* 0x0000000106037824 */ /* 0x000fe200078e0203 */
[----:B------:R-:W-:-:S03]  /*1a60*/  SHF.R.U32.HI R141, RZ, 0x1f, R0 ;  /* 0x0000001fff8d7819 */ /* 0x000fc60000011600 */
[----:B------:R-:W-:Y:S01]  /*1a70*/  IMAD.IADD R4, R3, 0x1, R4 ;  /* 0x0000000103047824 */ /* 0x000fe200078e0204 */
[----:B------:R-:W-:Y:S01]  /*1a80*/  LEA.HI.SX32 R141, R0, R141, 0x1c ;  /* 0x0000008d008d7211 */ /* 0x000fe200078fe2ff */
[----:B---3--:R-:W-:Y:S06]  /*1a90*/  @!P2 BRA `(.L_x_1550) ;  /* 0x000000000048a947 */ /* 0x008fec0003800000 */
        /* <DEDUP_REMOVED lines=11> */
.L_x_1552:
[----:B------:R-:W-:-:S13]  /*1b50*/  ISETP.NE.AND P0, PT, R5, 0x1, PT ;  /* 0x000000010500780c */ /* 0x000fda0003f05270 */
[----:B------:R-:W0:Y:S02]  /*1b60*/  @P0 LDC.64 R6, c[0x0][0x9e8] ;  /* 0x00027a00ff060b82 */ /* 0x000e240000000a00 */
[----:B0-----:R-:W-:-:S05]  /*1b70*/  @P0 IMAD.HI.U32 R6, R0, R6, RZ ;  /* 0x0000000600060227 */ /* 0x001fca00078e00ff */
[----:B------:R-:W-:-:S07]  /*1b80*/  @P0 SHF.R.U32.HI R0, RZ, R7, R6 ;  /* 0x00000007ff000219 */ /* 0x000fce0000011606 */
.L_x_1553:
[----:B------:R-:W-:Y:S05]  /*1b90*/  BSYNC B0 ;  /* 0x0000000000007941 */ /* 0x000fea0003800000 */
.L_x_1551:
[----:B------:R-:W-:-:S05]  /*1ba0*/  IMAD R3, R0, R5, R5 ;  /* 0x0000000500037224 */ /* 0x000fca00078e0205 */
[----:B------:R-:W-:-:S07]  /*1bb0*/  VIMNMX R4, R4, R3, PT ;  /* 0x0000000304047248 */ /* 0x000fce0003fe0100 */
.L_x_1550:
[----:B------:R-:W0:Y:S01]  /*1bc0*/  @P1 LDC R3, c[0x0][0x44c] ;  /* 0x00011300ff031b82 */ /* 0x000e220000000800 */
[----:B------:R-:W-:Y:S01]  /*1bd0*/  VIADD R4, R4, 0x5f ;  /* 0x0000005f04047836 */ /* 0x000fe20000000000 */
[----:B------:R-:W-:Y:S01]  /*1be0*/  ULDC UR4, c[0x0][0x9dc] ;  /* 0x0002770000047ab9 */ /* 0x000fe20000000800 */
[----:B------:R-:W-:Y:S02]  /*1bf0*/  IMAD.MOV.U32 R0, RZ, RZ, R188 ;  /* 0x000000ffff007224 */ /* 0x000fe400078e00bc */
[----:B------:R-:W-:-:S03]  /*1c00*/  IMAD.HI R4, R4, 0x2aaaaaab, RZ ;  /* 0x2aaaaaab04047827 */ /* 0x000fc600078e02ff */
[----:B------:R-:W1:Y:S01]  /*1c10*/  @P1 LDC R7, c[0x0][0x450] ;  /* 0x00011400ff071b82 */ /* 0x000e620000000800 */
[----:B------:R-:W-:Y:S02]  /*1c20*/  IMAD.IADD R193, R166, 0x1, -R165 ;  /* 0x00000001a6c17824 */ /* 0x000fe400078e0aa5 */
        /* <DEDUP_REMOVED lines=18> */
.L_x_1556:
[----:B------:R-:W-:-:S13]  /*1d50*/  ISETP.NE.AND P0, PT, R5, 0x1, PT ;  /* 0x000000010500780c */ /* 0x000fda0003f05270 */
[----:B------:R-:W0:Y:S02]  /*1d60*/  @P0 LDC.64 R6, c[0x0][0x9e8] ;  /* 0x00027a00ff060b82 */ /* 0x000e240000000a00 */
[----:B0-----:R-:W-:-:S05]  /*1d70*/  @P0 IMAD.HI.U32 R4, R0, R6, RZ ;  /* 0x0000000600040227 */ /* 0x001fca00078e00ff */
[----:B------:R-:W-:-:S07]  /*1d80*/  @P0 SHF.R.U32.HI R0, RZ, R7, R4 ;  /* 0x00000007ff000219 */ /* 0x000fce0000011604 */
.L_x_1557:
[----:B------:R-:W-:Y:S05]  /*1d90*/  BSYNC B0 ;  /* 0x0000000000007941 */ /* 0x000fea0003800000 */
.L_x_1555:
[----:B------:R-:W-:-:S05]  /*1da0*/  IMAD R0, R0, R5, RZ ;  /* 0x0000000500007224 */ /* 0x000fca00078e02ff */
[----:B------:R-:W-:-:S07]  /*1db0*/  VIMNMX R3, R3, R0, !PT ;  /* 0x0000000003037248 */ /* 0x000fce0007fe0100 */
.L_x_1554:
[----:B------:R-:W-:Y:S01]  /*1dc0*/  IMAD.HI R3, R3, 0x2aaaaaab, RZ ;  /* 0x2aaaaaab03037827 */ /* 0x000fe200078e02ff */
[----:B------:R-:W-:Y:S01]  /*1dd0*/  BSSY B0, `(.L_x_1558) ;  /* 0x0000028000007945 */ /* 0x000fe20003800000 */
[----:B------:R-:W-:Y:S02]  /*1de0*/  LOP3.LUT R211, R207, 0xff, RZ, 0xc0, !PT ;  /* 0x000000ffcfd37812 */ /* 0x000fe400078ec0ff */
[----:B------:R-:W-:Y:S02]  /*1df0*/  SHF.R.U32.HI R207, RZ, 0x10, R207 ;  /* 0x00000010ffcf7819 */ /* 0x000fe400000116cf */
[----:B------:R-:W-:-:S04]  /*1e00*/  SHF.R.U32.HI R0, RZ, 0x1f, R3 ;  /* 0x0000001fff007819 */ /* 0x000fc80000011603 */
[----:B------:R-:W-:-:S04]  /*1e10*/  LEA.HI.SX32 R0, R3, R0, 0x1c ;  /* 0x0000000003007211 */ /* 0x000fc800078fe2ff */
[----:B------:R-:W-:Y:S01]  /*1e20*/  VIMNMX R9, RZ, R0, !PT ;  /* 0x00000000ff097248 */ /* 0x000fe20007fe0100 */
[----:B------:R-:W-:-:S03]  /*1e30*/  IMAD.MOV.U32 R0, RZ, RZ, RZ ;  /* 0x000000ffff007224 */ /* 0x000fc600078e00ff */
[----:B------:R-:W-:-:S13]  /*1e40*/  ISETP.GT.AND P0, PT, R8, R9, PT ;  /* 0x000000090800720c */ /* 0x000fda0003f04270 */
[----:B------:R-:W-:Y:S05]  /*1e50*/  @!P0 BRA `(.L_x_1559) ;  /* 0x00000000007c8947 */ /* 0x000fea0003800000 */
[----:B------:R-:W-:Y:S01]  /*1e60*/  ISETP.NE.AND P0, PT, R207, RZ, PT ;  /* 0x000000ffcf00720c */ /* 0x000fe20003f05270 */
[----:B------:R-:W-:-:S03]  /*1e70*/  ULDC UR4, c[0x0][0x9f0] ;  /* 0x00027c0000047ab9 */ /* 0x000fc60000000800 */
[----:B------:R-:W-:-:S04]  /*1e80*/  SEL R11, R207, UR4, P0 ;  /* 0x00000004cf0b7c07 */ /* 0x000fc80008000000 */
[-C--:B------:R-:W-:Y:S02]  /*1e90*/  IABS R6, R11.reuse ;  /* 0x0000000b00067213 */ /* 0x080fe40000000000 */
[----:B------:R-:W-:Y:S02]  /*1ea0*/  IADD3 R0, R11, -0x1, R8 ;  /* 0xffffffff0b007810 */ /* 0x000fe40007ffe008 */
[----:B------:R-:W0:Y:S01]  /*1eb0*/  I2F.RP R3, R6 ;  /* 0x0000000600037306 */ /* 0x000e220000209400 */
[----:B------:R-:W-:Y:S02]  /*1ec0*/  IABS R13, R11 ;  /* 0x0000000b000d7213 */ /* 0x000fe40000000000 */
[----:B------:R-:W-:-:S05]  /*1ed0*/  IMAD.IADD R0, R0, 0x1, -R9 ;  /* 0x0000000100007824 */ /* 0x000fca00078e0a09 */
        /* <DEDUP_REMOVED lines=23> */
.L_x_1559:
[----:B------:R-:W-:Y:S05]  /*2050*/  BSYNC B0 ;  /* 0x0000000000007941 */ /* 0x000fea0003800000 */
.L_x_1558:
[----:B------:R-:W-:-:S05]  /*2060*/  IMAD R3, R211, R0, R9 ;  /* 0x00000000d3037224 */ /* 0x000fca00078e0209 */
[C---:B------:R-:W-:Y:S01]  /*2070*/  VIADDMNMX R0, R3.reuse, R0, R8, PT ;  /* 0x0000000003007246 */ /* 0x040fe20003800108 */
[----:B------:R-:W-:-:S04]  /*2080*/  IMAD R3, R3, 0x60, -R12 ;  /* 0x0000006003037824 */ /* 0x000fc800078e0a0c */
[----:B------:R-:W-:Y:S01]  /*2090*/  IMAD R0, R0, 0x60, -R12 ;  /* 0x0000006000007824 */ /* 0x000fe200078e0a0c */
[----:B------:R-:W-:-:S04]  /*20a0*/  VIMNMX R3, RZ, R3, !PT ;  /* 0x00000003ff037248 */ /* 0x000fc80007fe0100 */
[----:B------:R-:W-:Y:S01]  /*20b0*/  VIMNMX R0, R0, R25, PT ;  /* 0x0000001900007248 */ /* 0x000fe20003fe0100 */
[----:B------:R-:W-:-:S03]  /*20c0*/  IMAD.WIDE.U32 R4, R3, -0x55555555, RZ ;  /* 0xaaaaaaab03047825 */ /* 0x000fc600078e00ff */
[----:B------:R-:W-:Y:S02]  /*20d0*/  ISETP.GT.AND P0, PT, R0, R3, PT ;  /* 0x000000030000720c */ /* 0x000fe40003f04270 */
[----:B------:R-:W-:-:S05]  /*20e0*/  SHF.R.U32.HI R125, RZ, 0x6, R5 ;  /* 0x00000006ff7d7819 */ /* 0x000fca0000011605 */
[----:B------:R-:W-:-:S06]  /*20f0*/  IMAD.MOV.U32 R24, RZ, RZ, R125 ;  /* 0x000000ffff187224 */ /* 0x000fcc00078e007d */
[----:B------:R-:W-:-:S04]  /*2100*/  @P0 VIADD R0, R0, 0x5f ;  /* 0x0000005f00000836 */ /* 0x000fc80000000000 */
[----:B------:R-:W-:-:S05]  /*2110*/  @P0 IMAD.HI R0, R0, 0x2aaaaaab, RZ ;  /* 0x2aaaaaab00000827 */ /* 0x000fca00078e02ff */
[----:B------:R-:W-:-:S04]  /*2120*/  @P0 SHF.R.U32.HI R3, RZ, 0x1f, R0 ;  /* 0x0000001fff030819 */ /* 0x000fc80000011600 */
[----:B------:R-:W-:Y:S02]  /*2130*/  @P0 LEA.HI.SX32 R24, R0, R3, 0x1c ;  /* 0x0000000300180211 */ /* 0x000fe400078fe2ff */
[----:B------:R-:W-:Y:S02]  /*2140*/  PLOP3.LUT P0, PT, PT, PT, PT, 0x80, 0x0 ;  /* 0x000000000000781c */ /* 0x000fe40003f0f070 */
        /* <DEDUP_REMOVED lines=22> */
.L_x_1562:
[----:B------:R-:W-:Y:S05]  /*22b0*/  BSYNC B6 ;  /* 0x0000000000067941 */ /* 0x000fea0003800000 */
.L_x_1561:
        /* <DEDUP_REMOVED lines=20> */
.L_x_1564:
[----:B------:R-:W-:Y:S05]  /*2400*/  BSYNC B6 ;  /* 0x0000000000067941 */ /* 0x000fea0003800000 */
.L_x_1563:
[----:B------:R-:W-:Y:S01]  /*2410*/  ULDC.64 UR4, c[0x0][0x9f8] ;  /* 0x00027e0000047ab9 */ /* 0x000fe20000000a00 */
[----:B------:R-:W-:Y:S01]  /*2420*/  IMAD.MOV.U32 R100, RZ, RZ, R31 ;  /* 0x000000ffff647224 */ /* 0x000fe200078e001f */
[----:B------:R-:W-:Y:S01]  /*2430*/  ISETP.NE.U32.AND P0, PT, RZ, UR4, PT ;  /* 0x00000004ff007c0c */ /* 0x000fe2000bf05070 */
[----:B------:R-:W-:Y:S01]  /*2440*/  ULDC UR4, c[0x0][0x2f4] ;  /* 0x0000bd0000047ab9 */ /* 0x000fe20000000800 */
[----:B------:R-:W0:Y:S02]  /*2450*/  LDC.64 R94, c[0x0][0x3f8] ;  /* 0x0000fe00ff5e7b82 */ /* 0x000e240000000a00 */
[----:B------:R-:W-:Y:S01]  /*2460*/  ISETP.NE.AND.EX P0, PT, RZ, UR5, PT, P0 ;  /* 0x00000005ff007c0c */ /* 0x000fe2000bf05300 */
[----:B------:R-:W-:-:S05]  /*2470*/  ULDC UR5, c[0x0][0x320] ;  /* 0x0000c80000057ab9 */ /* 0x000fca0000000800 */
[----:B------:R-:W1:Y:S08]  /*2480*/  LDC R15, c[0x0][0x3f4] ;  /* 0x0000fd00ff0f7b82 */ /* 0x000e700000000800 */
[----:B------:R-:W2:Y:S08]  /*2490*/  @P0 LDC.64 R4, c[0x0][0x9f8] ;  /* 0x00027e00ff040b82 */ /* 0x000eb00000000a00 */
[----:B------:R-:W3:Y:S01]  /*24a0*/  LDC.64 R88, c[0x0][0x408] ;  /* 0x00010200ff587b82 */ /* 0x000ee20000000a00 */
[----:B--2---:R-:W-:-:S05]  /*24b0*/  @P0 IMAD.WIDE R4, R31, 0x4, R4 ;  /* 0x000000041f040825 */ /* 0x004fca00078e0204 */
[----:B------:R2:W4:Y:S01]  /*24c0*/  @P0 LDG.E R100, desc[UR60][R4.64] ;  /* 0x0000003c04640981 */ /* 0x000522000c1e1900 */
[C---:B------:R-:W-:Y:S01]  /*24d0*/  ISETP.GE.AND P1, PT, R167.reuse, UR4, PT ;  /* 0x00000004a7007c0c */ /* 0x040fe2000bf26270 */
[--C-:B0-----:R-:W-:Y:S01]  /*24e0*/  IMAD.WIDE.U32 R96, R174, R94, R18.reuse ;  /* 0x0000005eae607225 */ /* 0x101fe200078e0012 */
[----:B------:R-:W-:Y:S01]  /*24f0*/  ISETP.GE.AND P0, PT, R18, UR4, PT ;  /* 0x0000000412007c0c */ /* 0x000fe2000bf06270 */
[----:B------:R-:W0:Y:S01]  /*2500*/  S2R R194, SR_TID.X ;  /* 0x0000000000c27919 */ /* 0x000e220000002100 */
[----:B------:R-:W-:Y:S01]  /*2510*/  SEL R3, RZ, 0xffffffff, P1 ;  /* 0xffffffffff037807 */ /* 0x000fe20000800000 */
[----:B---3--:R-:W-:Y:S01]  /*2520*/  IMAD.WIDE.U32 R90, R174, R88, R18 ;  /* 0x00000058ae5a7225 */ /* 0x008fe200078e0012 */
[----:B------:R-:W-:Y:S02]  /*2530*/  SEL R0, RZ, 0x1, P0 ;  /* 0x00000001ff007807 */ /* 0x000fe40000000000 */
[----:B------:R-:W-:Y:S01]  /*2540*/  ISETP.GE.AND P0, PT, R167, UR5, PT ;  /* 0x00000005a7007c0c */ /* 0x000fe2000bf06270 */
[----:B------:R-:W-:Y:S01]  /*2550*/  IMAD.SHL.U32 R3, R3, 0x2, RZ ;  /* 0x0000000203037824 */ /* 0x000fe200078e00ff */
[----:B------:R-:W-:Y:S01]  /*2560*/  ISETP.GE.AND P1, PT, R22, UR4, PT ;  /* 0x0000000416007c0c */ /* 0x000fe2000bf26270 */
[----:B------:R-:W-:Y:S01]  /*2570*/  IMAD.SHL.U32 R106, R94, 0x40, RZ ;  /* 0x000000405e6a7824 */ /* 0x000fe200078e00ff */
[----:B------:R-:W-:Y:S01]  /*2580*/  SHF.R.S32.HI R9, RZ, 0x1f, R174 ;  /* 0x0000001fff097819 */ /* 0x000fe200000114ae */
[----:B------:R-:W-:Y:S01]  /*2590*/  IMAD.MOV.U32 R126, RZ, RZ, 0x20 ;  /* 0x00000020ff7e7424 */ /* 0x000fe200078e00ff */
[----:B------:R-:W-:Y:S01]  /*25a0*/  LOP3.LUT R0, R3, 0x2, R0, 0xe2, !PT ;  /* 0x0000000203007812 */ /* 0x000fe200078ee200 */
[----:B------:R-:W-:Y:S01]  /*25b0*/  IMAD.SHL.U32 R108, R88, 0x40, RZ ;  /* 0x00000040586c7824 */ /* 0x000fe200078e00ff */
[----:B------:R-:W-:Y:S01]  /*25c0*/  SEL R3, RZ, 0xffffffff, P0 ;  /* 0xffffffffff037807 */ /* 0x000fe20000000000 */
[----:B------:R-:W-:Y:S01]  /*25d0*/  IMAD.IADD R129, R129, 0x1, R26 ;  /* 0x0000000181817824 */ /* 0x000fe200078e021a */
[----:B------:R-:W-:Y:S01]  /*25e0*/  ISETP.GE.AND P0, PT, R168, UR4, PT ;  /* 0x00000004a8007c0c */ /* 0x000fe2000bf06270 */
[----:B------:R-:W-:Y:S01]  /*25f0*/  IMAD R112, R210, 0x40, R174 ;  /* 0x00000040d2707824 */ /* 0x000fe200078e02ae */
[----:B--2---:R-:W-:Y:S01]  /*2600*/  SEL R4, RZ, 0x8, P1 ;  /* 0x00000008ff047807 */ /* 0x004fe20000800000 */
[----:B------:R-:W-:Y:S01]  /*2610*/  IMAD.SHL.U32 R6, R3, 0x2, RZ ;  /* 0x0000000203067824 */ /* 0x000fe200078e00ff */
[----:B------:R-:W-:Y:S01]  /*2620*/  SEL R3, RZ, 0x4, P0 ;  /* 0x00000004ff037807 */ /* 0x000fe20000000000 */
[----:B-1----:R-:W-:Y:S01]  /*2630*/  IMAD.SHL.U32 R124, R15, 0x2, RZ ;  /* 0x000000020f7c7824 */ /* 0x002fe200078e00ff */
[----:B------:R-:W-:-:S02]  /*2640*/  ISETP.GE.AND P2, PT, R18, UR5, PT ;  /* 0x0000000512007c0c */ /* 0x000fc4000bf46270 */
[--C-:B------:R-:W-:Y:S02]  /*2650*/  SHF.R.S32.HI R163, RZ, 0x1f, R162.reuse ;  /* 0x0000001fffa37819 */ /* 0x100fe400000114a2 */
[----:B------:R-:W-:Y:S01]  /*2660*/  LOP3.LUT R0, R4, R0, R3, 0xfe, !PT ;  /* 0x0000000004007212 */ /* 0x000fe200078efe03 */
[CC--:B------:R-:W-:Y:S01]  /*2670*/  IMAD R3, R9.reuse, R94.reuse, RZ ;  /* 0x0000005e09037224 */ /* 0x0c0fe200078e02ff */
[----:B------:R-:W-:Y:S01]  /*2680*/  SEL R5, RZ, 0x1, P2 ;  /* 0x00000001ff057807 */ /* 0x000fe20001000000 */
[----:B------:R-:W-:Y:S01]  /*2690*/  IMAD.WIDE.U32 R98, R174, R94, R162 ;  /* 0x0000005eae627225 */ /* 0x000fe200078e00a2 */
[----:B------:R-:W-:Y:S02]  /*26a0*/  ISETP.GE.AND P0, PT, R160, UR4, PT ;  /* 0x00000004a0007c0c */ /* 0x000fe4000bf06270 */
[----:B------:R-:W-:Y:S01]  /*26b0*/  ISETP.GE.AND P1, PT, R168, UR5, PT ;  /* 0x00000005a8007c0c */ /* 0x000fe2000bf26270 */
[----:B------:R-:W-:Y:S01]  /*26c0*/  IMAD R3, R174, R95, R3 ;  /* 0x0000005fae037224 */ /* 0x000fe200078e0203 */
[-C--:B------:R-:W-:Y:S01]  /*26d0*/  ISETP.GE.AND P3, PT, R18, R15.reuse, PT ;  /* 0x0000000f1200720c */ /* 0x080fe20003f66270 */
[-C--:B------:R-:W-:Y:S01]  /*26e0*/  IMAD R9, R9, R88.reuse, RZ ;  /* 0x0000005809097224 */ /* 0x080fe200078e02ff */
[----:B------:R-:W-:Y:S01]  /*26f0*/  LOP3.LUT R5, R6, 0x2, R5, 0xe2, !PT ;  /* 0x0000000206057812 */ /* 0x000fe200078ee205 */
[----:B------:R-:W-:Y:S01]  /*2700*/  IMAD.IADD R99, R99, 0x1, R3 ;  /* 0x0000000163637824 */ /* 0x000fe200078e0203 */
[----:B------:R-:W-:Y:S01]  /*2710*/  SEL R7, RZ, 0x10, P0 ;  /* 0x00000010ff077807 */ /* 0x000fe20000000000 */
[----:B------:R-:W-:Y:S01]  /*2720*/  IMAD.IADD R97, R3, 0x1, R97 ;  /* 0x0000000103617824 */ /* 0x000fe200078e0261 */
[----:B------:R-:W-:Y:S01]  /*2730*/  SEL R4, RZ, 0x4, P1 ;  /* 0x00000004ff047807 */ /* 0x000fe20000800000 */
[----:B------:R-:W-:Y:S01]  /*2740*/  IMAD.WIDE.U32 R92, R174, R88, R162 ;  /* 0x00000058ae5c7225 */ /* 0x000fe200078e00a2 */
[----:B------:R-:W-:-:S02]  /*2750*/  ISETP.GE.AND P2, PT, R167, R15, PT ;  /* 0x0000000fa700720c */ /* 0x000fc40003f46270 */
[----:B------:R-:W-:Y:S01]  /*2760*/  SEL R3, R15, RZ, P3 ;  /* 0x000000ff0f037207 */ /* 0x000fe20001800000 */
[----:B-----5:R-:W-:Y:S01]  /*2770*/  IMAD.WIDE.U32 R98, R140, R94, R98 ;  /* 0x0000005e8c627225 */ /* 0x020fe200078e0062 */
[----:B------:R-:W-:Y:S02]  /*2780*/  LOP3.LUT R4, R5, R4, RZ, 0xfc, !PT ;  /* 0x0000000405047212 */ /* 0x000fe400078efcff */
[----:B------:R-:W-:Y:S01]  /*2790*/  LOP3.LUT R7, R0, R7, RZ, 0xfc, !PT ;  /* 0x0000000700077212 */ /* 0x000fe200078efcff */
[----:B------:R-:W-:Y:S01]  /*27a0*/  IMAD R5, R174, R89, R9 ;  /* 0x00000059ae057224 */ /* 0x000fe200078e0209 */
[----:B------:R-:W-:Y:S01]  /*27b0*/  SEL R0, R15, RZ, P2 ;  /* 0x000000ff0f007207 */ /* 0x000fe20001000000 */
[----:B------:R-:W-:Y:S01]  /*27c0*/  IMAD.IADD R3, R18, 0x1, R3 ;  /* 0x0000000112037824 */ /* 0x000fe200078e0203 */
[----:B------:R-:W-:Y:S01]  /*27d0*/  ISETP.GE.AND P1, PT, R168, R15, PT ;  /* 0x0000000fa800720c */ /* 0x000fe20003f26270 */
[----:B------:R-:W-:Y:S01]  /*27e0*/  IMAD.IADD R93, R93, 0x1, R5 ;  /* 0x000000015d5d7824 */ /* 0x000fe200078e0205 */
[----:B------:R-:W-:Y:S01]  /*27f0*/  SHF.R.U32.HI R21, RZ, 0x3, R181 ;  /* 0x00000003ff157819 */ /* 0x000fe200000116b5 */
[----:B------:R-:W-:Y:S01]  /*2800*/  IMAD.IADD R91, R5, 0x1, R91 ;  /* 0x00000001055b7824 */ /* 0x000fe200078e025b */
[----:B------:R-:W-:Y:S01]  /*2810*/  SEL R9, R15, RZ, P1 ;  /* 0x000000ff0f097207 */ /* 0x000fe20000800000 */
[----:B------:R-:W-:Y:S01]  /*2820*/  IMAD.IADD R5, R167, 0x1, R0 ;  /* 0x00000001a7057824 */ /* 0x000fe200078e0200 */
[----:B------:R-:W-:Y:S01]  /*2830*/  SHF.R.S32.HI R0, RZ, 0x1f, R3 ;  /* 0x0000001fff007819 */ /* 0x000fe20000011403 */
[----:B------:R-:W-:Y:S01]  /*2840*/  IMAD.WIDE.U32 R96, R140, R94, R96 ;  /* 0x0000005e8c607225 */ /* 0x000fe200078e0060 */
[----:B------:R-:W-:-:S02]  /*2850*/  SHF.R.S32.HI R13, RZ, 0x1f, R140 ;  /* 0x0000001fff0d7819 */ /* 0x000fc4000001148c */
[----:B------:R-:W-:Y:S01]  /*2860*/  SHF.R.S32.HI R8, RZ, 0x1f, R5 ;  /* 0x0000001fff087819 */ /* 0x000fe20000011405 */
[----:B------:R-:W-:Y:S01]  /*2870*/  IMAD.IADD R11, R168, 0x1, R9 ;  /* 0x00000001a80b7824 */ /* 0x000fe200078e0209 */
[-C--:B------:R-:W-:Y:S01]  /*2880*/  LEA.HI R6, R0, R3.reuse, RZ, 0x3 ;  /* 0x0000000300067211 */ /* 0x080fe200078f18ff */
[-C--:B------:R-:W-:Y:S01]  /*2890*/  IMAD.WIDE.U32 R92, R140, R88.reuse, R92 ;  /* 0x000000588c5c7225 */ /* 0x080fe200078e005c */
[----:B------:R-:W-:Y:S02]  /*28a0*/  LEA.HI R0, R0, R3, RZ, 0x6 ;  /* 0x0000000300007211 */ /* 0x000fe400078f30ff */
[-C--:B------:R-:W-:Y:S01]  /*28b0*/  LEA.HI R3, R8, R5.reuse, RZ, 0x6 ;  /* 0x0000000508037211 */ /* 0x080fe200078f30ff */
[----:B------:R-:W-:Y:S01]  /*28c0*/  IMAD.WIDE.U32 R90, R140, R88, R90 ;  /* 0x000000588c5a7225 */ /* 0x000fe200078e005a */
[----:B------:R-:W-:Y:S02]  /*28d0*/  LEA.HI R12, R8, R5, RZ, 0x3 ;  /* 0x00000005080c7211 */ /* 0x000fe400078f18ff */
[----:B------:R-:W-:-:S02]  /*28e0*/  SHF.R.S32.HI R0, RZ, 0x6, R0 ;  /* 0x00000006ff007819 */ /* 0x000fc40000011400 */
[----:B------:R-:W-:Y:S02]  /*28f0*/  SHF.R.S32.HI R8, RZ, 0x6, R3 ;  /* 0x00000006ff087819 */ /* 0x000fe40000011403 */
[----:B------:R-:W-:Y:S01]  /*2900*/  LOP3.LUT R3, R185, 0x38, R6, 0xf8, !PT ;  /* 0x00000038b9037812 */ /* 0x000fe200078ef806 */
[C---:B------:R-:W-:Y:S01]  /*2910*/  IMAD R139, R0.reuse, 0x1800, R187 ;  /* 0x00001800008b7824 */ /* 0x040fe200078e02bb */
[----:B------:R-:W-:Y:S01]  /*2920*/  SHF.R.S32.HI R14, RZ, 0x1f, R11 ;  /* 0x0000001fff0e7819 */ /* 0x000fe2000001140b */
[----:B------:R-:W-:Y:S01]  /*2930*/  IMAD R137, R0, 0x1800, R201 ;  /* 0x0000180000897824 */ /* 0x000fe200078e02c9 */
[----:B------:R-:W-:Y:S01]  /*2940*/  LOP3.LUT R0, R3, R186, RZ, 0x3c, !PT ;  /* 0x000000ba03007212 */ /* 0x000fe200078e3cff */
[----:B------:R-:W-:Y:S01]  /*2950*/  IMAD R138, R8, 0x1800, R187 ;  /* 0x00001800088a7824 */ /* 0x000fe200078e02bb */
[-C--:B------:R-:W-:Y:S01]  /*2960*/  LEA.HI R20, R14, R11.reuse, RZ, 0x3 ;  /* 0x0000000b0e147211 */ /* 0x080fe200078f18ff */
[----:B------:R-:W-:Y:S01]  /*2970*/  IMAD R135, R8, 0x1800, R201 ;  /* 0x0000180008877824 */ /* 0x000fe200078e02c9 */
[----:B------:R-:W-:Y:S01]  /*2980*/  LEA.HI R11, R14, R11, RZ, 0x6 ;  /* 0x0000000b0e0b7211 */ /* 0x000fe200078f30ff */
[----:B------:R-:W-:Y:S01]  /*2990*/  IMAD.IADD R139, R139, 0x1, R0 ;  /* 0x000000018b8b7824 */ /* 0x000fe200078e0200 */
[----:B------:R-:W-:-:S02]  /*29a0*/  LOP3.LUT R5, R185, 0x38, R12, 0xf8, !PT ;  /* 0x00000038b9057812 */ /* 0x000fc400078ef80c */
[----:B------:R-:W-:Y:S02]  /*29b0*/  SHF.R.S32.HI R0, RZ, 0x6, R11 ;  /* 0x00000006ff007819 */ /* 0x000fe4000001140b */
[----:B------:R-:W-:Y:S02]  /*29c0*/  LOP3.LUT R3, R185, 0x38, R20, 0xf8, !PT ;  /* 0x00000038b9037812 */ /* 0x000fe400078ef814 */
[-C--:B------:R-:W-:Y:S01]  /*29d0*/  LOP3.LUT R5, R5, R186.reuse, RZ, 0x3c, !PT ;  /* 0x000000ba05057212 */ /* 0x080fe200078e3cff */
[C---:B------:R-:W-:Y:S01]  /*29e0*/  IMAD R136, R0.reuse, 0x1800, R187 ;  /* 0x0000180000887824 */ /* 0x040fe200078e02bb */
[----:B------:R-:W-:Y:S01]  /*29f0*/  LOP3.LUT R9, R181, 0x38, R6, 0xf8, !PT ;  /* 0x00000038b5097812 */ /* 0x000fe200078ef806 */
[----:B------:R-:W-:Y:S01]  /*2a00*/  IMAD R134, R0, 0x1800, R201 ;  /* 0x0000180000867824 */ /* 0x000fe200078e02c9 */
[----:B------:R-:W-:Y:S01]  /*2a10*/  LOP3.LUT R3, R3, R186, RZ, 0x3c, !PT ;  /* 0x000000ba03037212 */ /* 0x000fe200078e3cff */
[----:B------:R-:W-:Y:S01]  /*2a20*/  IMAD.IADD R138, R138, 0x1, R5 ;  /* 0x000000018a8a7824 */ /* 0x000fe200078e0205 */
[----:B------:R-:W-:Y:S01]  /*2a30*/  LOP3.LUT R5, R181, 0x38, R12, 0xf8, !PT ;  /* 0x00000038b5057812 */ /* 0x000fe200078ef80c */
[----:B------:R-:W-:Y:S01]  /*2a40*/  IMAD R0, R13, R94, RZ ;  /* 0x0000005e0d007224 */ /* 0x000fe200078e02ff */
[----:B------:R-:W-:Y:S01]  /*2a50*/  LOP3.LUT R10, R9, R21, RZ, 0x3c, !PT ;  /* 0x00000015090a7212 */ /* 0x000fe200078e3cff */
[----:B------:R-:W-:Y:S01]  /*2a60*/  IMAD.IADD R136, R136, 0x1, R3 ;  /* 0x0000000188887824 */ /* 0x000fe200078e0203 */
[----:B------:R-:W-:Y:S01]  /*2a70*/  LOP3.LUT R9, R181, 0x38, R20, 0xf8, !PT ;  /* 0x00000038b5097812 */ /* 0x000fe200078ef814 */
[----:B------:R-:W-:Y:S01]  /*2a80*/  IMAD R11, R140, R95, R0 ;  /* 0x0000005f8c0b7224 */ /* 0x000fe200078e0200 */
[----:B------:R-:W-:Y:S01]  /*2a90*/  LOP3.LUT R3, R185, 0x18, R18, 0xf8, !PT ;  /* 0x00000018b9037812 */ /* 0x000fe200078ef812 */
[----:B------:R-:W-:Y:S01]  /*2aa0*/  IMAD R13, R13, R88, RZ ;  /* 0x000000580d0d7224 */ /* 0x000fe200078e02ff */
[-C--:B------:R-:W-:Y:S01]  /*2ab0*/  LOP3.LUT R8, R5, R21.reuse, RZ, 0x3c, !PT ;  /* 0x0000001505087212 */ /* 0x080fe200078e3cff */
[----:B------:R-:W-:Y:S01]  /*2ac0*/  IMAD R5, R95, 0x60, RZ ;  /* 0x000000605f057824 */ /* 0x000fe200078e02ff */
[----:B------:R-:W-:Y:S01]  /*2ad0*/  ISETP.GE.AND P4, PT, R22, UR5, PT ;  /* 0x0000000516007c0c */ /* 0x000fe2000bf86270 */
[----:B------:R-:W-:Y:S01]  /*2ae0*/  IMAD.IADD R137, R137, 0x1, R10 ;  /* 0x0000000189897824 */ /* 0x000fe200078e020a */
[----:B------:R-:W-:Y:S01]  /*2af0*/  LOP3.LUT R9, R9, R21, RZ, 0x3c, !PT ;  /* 0x0000001509097212 */ /* 0x000fe200078e3cff */
[----:B------:R-:W-:Y:S01]  /*2b00*/  IMAD.IADD R135, R135, 0x1, R8 ;  /* 0x0000000187877824 */ /* 0x000fe200078e0208 */
[----:B------:R-:W-:Y:S01]  /*2b10*/  ISETP.GE.AND P0, PT, R161, UR4, PT ;  /* 0x00000004a1007c0c */ /* 0x000fe2000bf06270 */
[----:B------:R-:W-:Y:S01]  /*2b20*/  IMAD R13, R140, R89, R13 ;  /* 0x000000598c0d7224 */ /* 0x000fe200078e020d */
[----:B------:R-:W-:Y:S01]  /*2b30*/  LOP3.LUT R0, R3, R186, RZ, 0x3c, !PT ;  /* 0x000000ba03007212 */ /* 0x000fe200078e3cff */
[----:B------:R-:W-:Y:S01]  /*2b40*/  IMAD.IADD R134, R134, 0x1, R9 ;  /* 0x0000000186867824 */ /* 0x000fe200078e0209 */
[----:B------:R-:W-:Y:S01]  /*2b50*/  SEL R3, RZ, 0x8, P4 ;  /* 0x00000008ff037807 */ /* 0x000fe20002000000 */
[----:B------:R-:W-:Y:S01]  /*2b60*/  IMAD R9, R89, 0x60, RZ ;  /* 0x0000006059097824 */ /* 0x000fe200078e02ff */
[C---:B------:R-:W-:Y:S01]  /*2b70*/  SHF.L.U64.HI R105, R94.reuse, 0x6, R95 ;  /* 0x000000065e697819 */ /* 0x040fe2000001025f */
[----:B------:R-:W-:Y:S01]  /*2b80*/  IMAD.WIDE.U32 R94, R94, 0x60, RZ ;  /* 0x000000605e5e7825 */ /* 0x000fe200078e00ff */
[----:B------:R-:W-:-:S02]  /*2b90*/  LOP3.LUT P5, RZ, R228, 0x4, RZ, 0xc0, !PT ;  /* 0x00000004e4ff7812 */ /* 0x000fc400078ac0ff */
[----:B------:R-:W-:Y:S01]  /*2ba0*/  SEL R8, RZ, 0x20, P0 ;  /* 0x00000020ff087807 */ /* 0x000fe20000000000 */
[----:B------:R-:W-:Y:S01]  /*2bb0*/  IMAD.IADD R130, R95, 0x1, R5 ;  /* 0x000000015f827824 */ /* 0x000fe200078e0205 */
[C---:B------:R-:W-:Y:S01]  /*2bc0*/  SHF.L.U64.HI R107, R88.reuse, 0x6, R89 ;  /* 0x00000006586b7819 */ /* 0x040fe20000010259 */
[----:B------:R-:W-:Y:S01]  /*2bd0*/  IMAD.WIDE.U32 R88, R88, 0x60, RZ ;  /* 0x0000006058587825 */ /* 0x000fe200078e00ff */
[C---:B------:R-:W-:Y:S02]  /*2be0*/  LOP3.LUT R10, R4.reuse, R3, RZ, 0xfc, !PT ;  /* 0x00000003040a7212 */ /* 0x040fe400078efcff */
[----:B------:R-:W-:Y:S01]  /*2bf0*/  LOP3.LUT R3, R4, 0x1, RZ, 0xc0, !PT ;  /* 0x0000000104037812 */ /* 0x000fe200078ec0ff */
[----:B------:R-:W-:Y:S01]  /*2c00*/  IMAD.IADD R0, R187, 0x1, R0 ;  /* 0x00000001bb007824 */ /* 0x000fe200078e0200 */
[----:B------:R-:W-:Y:S01]  /*2c10*/  SEL R126, R126, 0xffffffe0, !P5 ;  /* 0xffffffe07e7e7807 */ /* 0x000fe20006800000 */
[----:B------:R-:W-:Y:S01]  /*2c20*/  IMAD.IADD R132, R89, 0x1, R9 ;  /* 0x0000000159847824 */ /* 0x000fe200078e0209 */
[----:B------:R-:W-:Y:S01]  /*2c30*/  SHF.R.S32.HI R119, RZ, 0x3, R6 ;  /* 0x00000003ff777819 */ /* 0x000fe20000011406 */
[----:B------:R-:W-:Y:S01]  /*2c40*/  IMAD.IADD R104, R99, 0x1, R11 ;  /* 0x0000000163687824 */ /* 0x000fe200078e020b */
        /* <DEDUP_REMOVED lines=8> */
[----:B------:R-:W-:-:S02]  /*2cd0*/  SHF.R.S32.HI R113, RZ, 0x3, R20 ;  /* 0x00000003ff717819 */ /* 0x000fc40000011414 */
[C---:B------:R-:W-:Y:S02]  /*2ce0*/  LOP3.LUT R8, R10.reuse, 0x2, RZ, 0xc0, !PT ;  /* 0x000000020a087812 */ /* 0x040fe400078ec0ff */
[----:B------:R-:W-:Y:S02]  /*2cf0*/  LOP3.LUT R9, R10, 0x4, RZ, 0xc0, !PT ;  /* 0x000000040a097812 */ /* 0x000fe400078ec0ff */
[C---:B------:R-:W-:Y:S02]  /*2d00*/  LOP3.LUT R20, R76.reuse, 0x2, RZ, 0xc0, !PT ;  /* 0x000000024c147812 */ /* 0x040fe400078ec0ff */
[C---:B------:R-:W-:Y:S02]  /*2d10*/  LOP3.LUT R21, R76.reuse, 0x4, RZ, 0xc0, !PT ;  /* 0x000000044c157812 */ /* 0x040fe400078ec0ff */
[C---:B------:R-:W-:Y:S02]  /*2d20*/  LOP3.LUT R26, R76.reuse, 0x8, RZ, 0xc0, !PT ;  /* 0x000000084c1a7812 */ /* 0x040fe400078ec0ff */
[----:B------:R-:W-:-:S02]  /*2d30*/  LOP3.LUT R27, R76, 0x10, RZ, 0xc0, !PT ;  /* 0x000000104c1b7812 */ /* 0x000fc400078ec0ff */
[----:B0-----:R-:W-:Y:S02]  /*2d40*/  LEA.HI R194, R194, 0x8, RZ, 0x19 ;  /* 0x00000008c2c27811 */ /* 0x001fe400078fc8ff */
[----:B------:R-:W-:Y:S02]  /*2d50*/  SHF.R.S32.HI R118, RZ, 0x3, R12 ;  /* 0x00000003ff767819 */ /* 0x000fe4000001140c */
[----:B------:R-:W-:Y:S02]  /*2d60*/  LOP3.LUT R7, R7, 0x1, RZ, 0xc0, !PT ;  /* 0x0000000107077812 */ /* 0x000fe400078ec0ff */
[----:B------:R-:W-:Y:S02]  /*2d70*/  LOP3.LUT R10, R10, 0x8, RZ, 0xc0, !PT ;  /* 0x000000080a0a7812 */ /* 0x000fe400078ec0ff */
[----:B------:R-:W-:Y:S02]  /*2d80*/  SHF.R.S32.HI R111, RZ, 0x1f, R4 ;  /* 0x0000001fff6f7819 */ /* 0x000fe40000011404 */
[----:B------:R-:W-:-:S02]  /*2d90*/  SHF.R.S32.HI R110, RZ, 0x1f, R5 ;  /* 0x0000001fff6e7819 */ /* 0x000fc40000011405 */
[----:B------:R-:W-:Y:S02]  /*2da0*/  SHF.R.S32.HI R109, RZ, 0x1f, R6 ;  /* 0x0000001fff6d7819 */ /* 0x000fe40000011406 */
[----:B------:R-:W-:Y:S02]  /*2db0*/  LOP3.LUT R76, R76, 0x20, RZ, 0xc0, !PT ;  /* 0x000000204c4c7812 */ /* 0x000fe400078ec0ff */
[----:B----4-:R-:W-:-:S07]  /*2dc0*/  SHF.R.S32.HI R128, RZ, 0x1f, R100 ;  /* 0x0000001fff807819 */ /* 0x010fce0000011464 */
.L_x_1670:
[----:B0-----:R-:W0:Y:S01]  /*2dd0*/  LDC R78, c[0x0][0x430] ;  /* 0x00010c00ff4e7b82 */ /* 0x001e220000000800 */
[----:B------:R-:W-:Y:S02]  /*2de0*/  VIADD R24, R24, 0xffffffff ;  /* 0xffffffff18187836 */ /* 0x000fe40000000000 */
[----:B------:R-:W-:Y:S02]  /*2df0*/  IMAD.MOV.U32 R77, RZ, RZ, RZ ;  /* 0x000000ffff4d7224 */ /* 0x000fe400078e00ff */
[----:B------:R-:W-:-:S03]  /*2e00*/  IMAD R12, R24, 0x60, R112 ;  /* 0x00000060180c7824 */ /* 0x000fc600078e0270 */
[----:B-1----:R-:W1:Y:S01]  /*2e10*/  LDC R123, c[0x0][0x3f4] ;  /* 0x0000fd00ff7b7b82 */ /* 0x002e620000000800 */
[----:B------:R-:W-:Y:S01]  /*2e20*/  IMAD.IADD R32, R129, 0x1, R12 ;  /* 0x0000000181207824 */ /* 0x000fe200078e020c */
[----:B------:R-:W-:-:S03]  /*2e30*/  ISETP.GE.AND P0, PT, R12, R25, PT ;  /* 0x000000190c00720c */ /* 0x000fc60003f06270 */
[----:B------:R-:W-:Y:S01]  /*2e40*/  IMAD.MOV.U32 R28, RZ, RZ, R32 ;  /* 0x000000ffff1c7224 */ /* 0x000fe200078e0020 */
[----:B------:R-:W-:Y:S02]  /*2e50*/  ISETP.GT.OR P0, PT, R112, 0x5f, P0 ;  /* 0x0000005f7000780c */ /* 0x000fe40000704670 */
[----:B0-----:R-:W-:-:S11]  /*2e60*/  ISETP.NE.AND P4, PT, R78, 0x1, PT ;  /* 0x000000014e00780c */ /* 0x001fd60003f85270 */
[----:B------:R-:W0:Y:S08]  /*2e70*/  @!P0 LDC.64 R14, c[0x0][0x428] ;  /* 0x00010a00ff0e8b82 */ /* 0x000e300000000a00 */
[----:B------:R-:W2:Y:S08]  /*2e80*/  @!P0 LDC.64 R12, c[0x0][0x418] ;  /* 0x00010600ff0c8b82 */ /* 0x000eb00000000a00 */
[----:B------:R-:W3:Y:S08]  /*2e90*/  @P4 LDC R11, c[0x0][0x434] ;  /* 0x00010d00ff0b4b82 */ /* 0x000ef00000000800 */
[----:B----4-:R-:W4:Y:S01]  /*2ea0*/  @P4 LDC R30, c[0x0][0x438] ;  /* 0x00010e00ff1e4b82 */ /* 0x010f220000000800 */
[----:B---3--:R-:W-:-:S05]  /*2eb0*/  @P4 IMAD.HI.U32 R11, R32, R11, RZ ;  /* 0x0000000b200b4227 */ /* 0x008fca00078e00ff */
[----:B----4-:R-:W-:Y:S01]  /*2ec0*/  @P4 SHF.R.U32.HI R28, RZ, R30, R11 ;  /* 0x0000001eff1c4219 */ /* 0x010fe2000001160b */
[----:B0-----:R-:W-:-:S03]  /*2ed0*/  @!P0 IMAD R11, R128, R14, RZ ;  /* 0x0000000e800b8224 */ /* 0x001fc600078e02ff */
[--C-:B------:R-:W-:Y:S01]  /*2ee0*/  @!P0 SHF.R.S32.HI R29, RZ, 0x1f, R28.reuse ;  /* 0x0000001fff1d8819 */ /* 0x100fe2000001141c */
[C---:B------:R-:W-:Y:S02]  /*2ef0*/  @!P0 IMAD R11, R100.reuse, R15, R11 ;  /* 0x0000000f640b8224 */ /* 0x040fe400078e020b */
[----:B------:R-:W-:-:S04]  /*2f00*/  @!P0 IMAD.WIDE.U32 R14, R100, R14, R28 ;  /* 0x0000000e640e8225 */ /* 0x000fc800078e001c */
[----:B------:R-:W-:Y:S01]  /*2f10*/  @!P0 IMAD.IADD R11, R15, 0x1, R11 ;  /* 0x000000010f0b8824 */ /* 0x000fe200078e020b */
[----:B--2---:R-:W-:-:S04]  /*2f20*/  @!P0 LEA R12, P4, R14, R12, 0x2 ;  /* 0x0000000c0e0c8211 */ /* 0x004fc800078810ff */
[----:B------:R-:W-:-:S05]  /*2f30*/  @!P0 LEA.HI.X R13, R14, R13, R11, 0x2, P4 ;  /* 0x0000000d0e0d8211 */ /* 0x000fca00020f140b */
[----:B------:R0:W5:Y:S01]  /*2f40*/  @!P0 LDG.E R77, desc[UR60][R12.64] ;  /* 0x0000003c0c4d8981 */ /* 0x000162000c1e1900 */
[----:B-1----:R-:W-:Y:S01]  /*2f50*/  ISETP.GE.AND P0, PT, R123, 0x1, PT ;  /* 0x000000017b00780c */ /* 0x002fe20003f06270 */
[----:B------:R-:W-:Y:S01]  /*2f60*/  IMAD.MOV R11, RZ, RZ, -R28 ;  /* 0x000000ffff0b7224 */ /* 0x000fe200078e0a1c */
[----:B------:R-:W-:Y:S01]  /*2f70*/  ISETP.GT.AND P4, PT, R24, R125, PT ;  /* 0x0000007d1800720c */ /* 0x000fe20003f84270 */
[C---:B------:R-:W-:Y:S01]  /*2f80*/  IMAD R14, R17.reuse, 0x4800, R0 ;  /* 0x00004800110e7824 */ /* 0x040fe200078e0200 */
[----:B------:R-:W-:Y:S05]  /*2f90*/  YIELD ;  /* 0x0000000000007946 */ /* 0x000fea0003800000 */
[----:B------:R-:W-:Y:S01]  /*2fa0*/  IMAD R28, R17, 0x4800, R133 ;  /* 0x00004800111c7824 */ /* 0x000fe200078e0285 */
[----:B------:R-:W-:Y:S01]  /*2fb0*/  BSSY B0, `(.L_x_1565) ;  /* 0x00007ef000007945 */ /* 0x000fe20003800000 */
[----:B------:R-:W-:Y:S01]  /*2fc0*/  IMAD R78, R78, R11, R32 ;  /* 0x0000000b4e4e7224 */ /* 0x000fe200078e0220 */
[----:B------:R-:W-:Y:S01]  /*2fd0*/  P2R R122, PR, RZ, 0x10 ;  /* 0x00000010ff7a7803 */ /* 0x000fe20000000000 */
[----:B------:R-:W-:-:S02]  /*2fe0*/  IMAD R29, R14, 0x2, R121 ;  /* 0x000000020e1d7824 */ /* 0x000fc400078e0279 */
[----:B------:R-:W-:Y:S01]  /*2ff0*/  IMAD R28, R28, 0x2, R121 ;  /* 0x000000021c1c7824 */ /* 0x000fe200078e0279 */
[----:B0-----:R-:W-:Y:S06]  /*3000*/  @!P0 BRA `(.L_x_1566) ;  /* 0x0000007400d08947 */ /* 0x001fec0003800000 */
[----:B------:R-:W-:Y:S01]  /*3010*/  SHF.R.S32.HI R79, RZ, 0x1f, R78 ;  /* 0x0000001fff4f7819 */ /* 0x000fe2000001144e */
[----:B------:R-:W-:Y:S01]  /*3020*/  ULDC.64 UR4, c[0x0][0x300] ;  /* 0x0000c00000047ab9 */ /* 0x000fe20000000a00 */
[----:B-----5:R-:W-:Y:S01]  /*3030*/  SHF.R.S32.HI R84, RZ, 0x1f, R77 ;  /* 0x0000001fff547819 */ /* 0x020fe2000001144d */
[----:B------:R-:W-:Y:S01]  /*3040*/  IMAD.WIDE.U32 R12, R78, UR4, RZ ;  /* 0x000000044e0c7c25 */ /* 0x000fe2000f8e00ff */
[----:B------:R-:W-:Y:S02]  /*3050*/  ULDC.U8 UR6, c[0x0][0x410] ;  /* 0x0001040000067ab9 */ /* 0x000fe40000000000 */
[----:B------:R-:W-:Y:S01]  /*3060*/  ISETP.NE.AND P0, PT, RZ, UR6, PT ;  /* 0x00000006ff007c0c */ /* 0x000fe2000bf05270 */
[----:B------:R-:W-:Y:S02]  /*3070*/  IMAD R11, R79, UR4, RZ ;  /* 0x000000044f0b7c24 */ /* 0x000fe4000f8e02ff */
[----:B------:R-:W-:Y:S02]  /*3080*/  IMAD R15, R132, R24, RZ ;  /* 0x00000018840f7224 */ /* 0x000fe400078e02ff */
[----:B------:R-:W-:Y:S01]  /*3090*/  IMAD R11, R78, UR5, R11 ;  /* 0x000000054e0b7c24 */ /* 0x000fe2000f8e020b */
[----:B------:R-:W-:Y:S01]  /*30a0*/  ULDC.64 UR4, c[0x0][0x310] ;  /* 0x0000c40000047ab9 */ /* 0x000fe20000000a00 */
[----:B------:R-:W-:-:S02]  /*30b0*/  IMAD R85, R24, -0x60, R25 ;  /* 0xffffffa018557824 */ /* 0x000fc400078e0219 */
[----:B------:R-:W-:Y:S02]  /*30c0*/  IMAD R14, R84, UR4, RZ ;  /* 0x00000004540e7c24 */ /* 0x000fe4000f8e02ff */
[----:B------:R-:W-:Y:S01]  /*30d0*/  IMAD.IADD R13, R13, 0x1, R11 ;  /* 0x000000010d0d7824 */ /* 0x000fe200078e020b */
[----:B------:R-:W-:Y:S01]  /*30e0*/  VIMNMX R85, R85, 0x60, PT ;  /* 0x0000006055557848 */ /* 0x000fe20003fe0100 */
[C---:B------:R-:W-:Y:S02]  /*30f0*/  IMAD R11, R77.reuse, UR5, R14 ;  /* 0x000000054d0b7c24 */ /* 0x040fe4000f8e020e */
[----:B------:R-:W-:Y:S01]  /*3100*/  IMAD.WIDE.U32 R12, R77, UR4, R12 ;  /* 0x000000044d0c7c25 */ /* 0x000fe2000f8e000c */
[----:B------:R-:W-:-:S03]  /*3110*/  ULDC.64 UR4, c[0x0][0x308] ;  /* 0x0000c20000047ab9 */ /* 0x000fc60000000a00 */
[----:B------:R-:W-:Y:S01]  /*3120*/  IMAD.IADD R13, R13, 0x1, R11 ;  /* 0x000000010d0d7824 */ /* 0x000fe200078e020b */
[----:B------:R-:W-:Y:S01]  /*3130*/  SHF.R.S32.HI R11, RZ, 0x1f, R24 ;  /* 0x0000001fff0b7819 */ /* 0x000fe20000011418 */
[----:B------:R-:W-:Y:S02]  /*3140*/  IMAD R14, R130, R24, RZ ;  /* 0x00000018820e7224 */ /* 0x000fe400078e02ff */
[----:B------:R-:W-:-:S04]  /*3150*/  IMAD.WIDE.U32 R116, R169, UR4, R12 ;  /* 0x00000004a9747c25 */ /* 0x000fc8000f8e000c */
[C---:B------:R-:W-:Y:S02]  /*3160*/  IMAD R31, R11.reuse, R94, R14 ;  /* 0x0000005e0b1f7224 */ /* 0x040fe400078e020e */
[----:B------:R-:W-:Y:S02]  /*3170*/  IMAD R33, R11, R88, R15 ;  /* 0x000000580b217224 */ /* 0x000fe400078e020f */
[----:B------:R-:W-:Y:S01]  /*3180*/  IMAD R11, R169, UR5, R117 ;  /* 0x00000005a90b7c24 */ /* 0x000fe2000f8e0275 */
[----:B------:R-:W-:Y:S01]  /*3190*/  ULDC.64 UR4, c[0x0][0x2e8] ;  /* 0x0000ba0000047ab9 */ /* 0x000fe20000000a00 */
[----:B------:R-:W-:Y:S01]  /*31a0*/  IMAD.WIDE.U32 R14, R94, R24, RZ ;  /* 0x000000185e0e7225 */ /* 0x000fe200078e00ff */
[----:B------:R-:W-:-:S03]  /*31b0*/  LEA R117, P4, R116, UR4, 0x1 ;  /* 0x0000000474757c11 */ /* 0x000fc6000f8808ff */
[----:B------:R-:W-:Y:S01]  /*31c0*/  IMAD.WIDE.U32 R12, R88, R24, RZ ;  /* 0x00000018580c7225 */ /* 0x000fe200078e00ff */
[----:B------:R-:W-:-:S03]  /*31d0*/  LEA.HI.X R116, R116, UR5, R11, 0x1, P4 ;  /* 0x0000000574747c11 */ /* 0x000fc6000a0f0c0b */
        /* <DEDUP_REMOVED lines=21> */
[----:B------:R-:W-:Y:S01]  /*3330*/  IADD3 R35, P0, R92, R12, RZ ;  /* 0x0000000c5c237210 */ /* 0x000fe20007f1e0ff */
[----:B------:R-:W-:Y:S01]  /*3340*/  ULDC.64 UR6, c[0x0][0x400] ;  /* 0x0001000000067ab9 */ /* 0x000fe20000000a00 */
[----:B------:R-:W-:Y:S01]  /*3350*/  CS2R R74, SRZ ;  /* 0x00000000004a7805 */ /* 0x000fe2000001ff00 */
[----:B------:R-:W-:Y:S01]  /*3360*/  IMAD.X R34, R11, 0x1, R104, P5 ;  /* 0x000000010b227824 */ /* 0x000fe200028e0668 */
[----:B------:R-:W-:Y:S01]  /*3370*/  LEA R32, P5, R33, UR4, 0x1 ;  /* 0x0000000421207c11 */ /* 0x000fe2000f8a08ff */
[----:B------:R-:W-:Y:S01]  /*3380*/  IMAD.X R36, R82, 0x1, R103, P0 ;  /* 0x0000000152247824 */ /* 0x000fe200000e0667 */
[----:B------:R-:W-:Y:S02]  /*3390*/  ISETP.GE.AND P0, PT, R162, R123, PT ;  /* 0x0000007ba200720c */ /* 0x000fe40003f06270 */
[----:B------:R-:W-:-:S02]  /*33a0*/  CS2R R70, SRZ ;  /* 0x0000000000467805 */ /* 0x000fc4000001ff00 */
[----:B------:R-:W-:Y:S02]  /*33b0*/  LEA.HI.X R33, R33, UR5, R34, 0x1, P5 ;  /* 0x0000000521217c11 */ /* 0x000fe4000a8f0c22 */
[----:B------:R-:W-:Y:S02]  /*33c0*/  CS2R R80, SRZ ;  /* 0x0000000000507805 */ /* 0x000fe4000001ff00 */
[C---:B------:R-:W-:Y:S02]  /*33d0*/  LEA R34, P5, R35.reuse, UR6, 0x1 ;  /* 0x0000000623227c11 */ /* 0x040fe4000f8a08ff */
[----:B------:R-:W-:Y:S02]  /*33e0*/  CS2R R72, SRZ ;  /* 0x0000000000487805 */ /* 0x000fe4000001ff00 */
[----:B------:R-:W-:Y:S02]  /*33f0*/  LEA.HI.X R35, R35, UR7, R36, 0x1, P5 ;  /* 0x0000000723237c11 */ /* 0x000fe4000a8f0c24 */
[-C--:B------:R-:W-:Y:S01]  /*3400*/  ISETP.GE.AND P5, PT, R179, R123.reuse, PT ;  /* 0x0000007bb300720c */ /* 0x080fe20003fa6270 */
[----:B------:R0:W5:Y:S04]  /*3410*/  @!P0 LDG.E.64 R74, desc[UR60][R32.64] ;  /* 0x0000003c204a8981 */ /* 0x000168000c1e1b00 */
[----:B------:R0:W5:Y:S01]  /*3420*/  @!P0 LDG.E.64 R80, desc[UR60][R34.64] ;  /* 0x0000003c22508981 */ /* 0x000162000c1e1b00 */
[----:B------:R-:W-:-:S07]  /*3430*/  ISETP.GE.AND P0, PT, R177, R123, PT ;  /* 0x0000007bb100720c */ /* 0x000fce0003f06270 */
[----:B------:R0:W5:Y:S04]  /*3440*/  @!P5 LDG.E.64 R70, desc[UR60][R32.64+0x20] ;  /* 0x0000203c2046d981 */ /* 0x000168000c1e1b00 */
[----:B------:R0:W5:Y:S01]  /*3450*/  @!P5 LDG.E.64 R72, desc[UR60][R34.64+0x20] ;  /* 0x0000203c2248d981 */ /* 0x000162000c1e1b00 */
[----:B------:R-:W-:Y:S02]  /*3460*/  ISETP.GE.AND P5, PT, R178, R123, PT ;  /* 0x0000007bb200720c */ /* 0x000fe40003fa6270 */
[----:B------:R-:W-:Y:S02]  /*3470*/  CS2R R66, SRZ ;  /* 0x0000000000427805 */ /* 0x000fe4000001ff00 */
[----:B------:R-:W-:Y:S02]  /*3480*/  CS2R R68, SRZ ;  /* 0x0000000000447805 */ /* 0x000fe4000001ff00 */
[----:B------:R-:W-:-:S02]  /*3490*/  CS2R R62, SRZ ;  /* 0x00000000003e7805 */ /* 0x000fc4000001ff00 */
[----:B------:R-:W-:Y:S01]  /*34a0*/  CS2R R64, SRZ ;  /* 0x0000000000407805 */ /* 0x000fe2000001ff00 */
[----:B------:R0:W5:Y:S04]  /*34b0*/  @!P0 LDG.E.64 R66, desc[UR60][R32.64+0x40] ;  /* 0x0000403c20428981 */ /* 0x000168000c1e1b00 */
[----:B------:R0:W5:Y:S01]  /*34c0*/  @!P0 LDG.E.64 R68, desc[UR60][R34.64+0x40] ;  /* 0x0000403c22448981 */ /* 0x000162000c1e1b00 */
[----:B------:R-:W-:-:S03]  /*34d0*/  ISETP.GE.AND P0, PT, R176, R123, PT ;  /* 0x0000007bb000720c */ /* 0x000fc60003f06270 */
        /* <DEDUP_REMOVED lines=8> */
[----:B------:R0:W5:Y:S04]  /*3560*/  @!P0 LDG.E.64 R60, desc[UR60][R34.64+0x80] ;  /* 0x0000803c223c8981 */ /* 0x000168000c1e1b00 */
[----:B------:R0:W5:Y:S04]  /*3570*/  @!P5 LDG.E.64 R54, desc[UR60][R32.64+0xa0] ;  /* 0x0000a03c2036d981 */ /* 0x000168000c1e1b00 */
[----:B------:R0:W5:Y:S02]  /*3580*/  @!P5 LDG.E.64 R56, desc[UR60][R34.64+0xa0] ;  /* 0x0000a03c2238d981 */ /* 0x000164000c1e1b00 */
.L_x_1569:
[----:B------:R-:W-:Y:S05]  /*3590*/  BSYNC B1 ;  /* 0x0000000000017941 */ /* 0x000fea0003800000 */
.L_x_1568:
        /* <DEDUP_REMOVED lines=12> */
[----:B------:R-:W-:Y:S01]  /*3660*/  CS2R R48, SRZ ;  /* 0x0000000000307805 */ /* 0x000fe2000001ff00 */
[----:B-----5:R-:W-:Y:S01]  /*3670*/  IMAD.MOV.U32 R83, RZ, RZ, R54 ;  /* 0x000000ffff537224 */ /* 0x020fe200078e0036 */
[----:B------:R-:W-:Y:S01]  /*3680*/  CS2R R52, SRZ ;  /* 0x0000000000347805 */ /* 0x000fe2000001ff00 */
[----:B------:R-:W-:Y:S06]  /*3690*/  @P5 BRA `(.L_x_1571) ;  /* 0x0000000000a05947 */ /* 0x000fec0003800000 */
[----:B------:R-:W-:Y:S01]  /*36a0*/  IADD3 R14, P0, P6, R98, R14, R106 ;  /* 0x0000000e620e7210 */ /* 0x000fe20007e1e06a */
[----:B------:R-:W-:Y:S01]  /*36b0*/  ULDC.64 UR4, c[0x0][0x3e8] ;  /* 0x0000fa0000047ab9 */ /* 0x000fe20000000a00 */
[----:B------:R-:W-:Y:S01]  /*36c0*/  ULDC.64 UR6, c[0x0][0x400] ;  /* 0x0001000000067ab9 */ /* 0x000fe20000000a00 */
[----:B------:R-:W-:Y:S02]  /*36d0*/  CS2R R50, SRZ ;  /* 0x0000000000327805 */ /* 0x000fe4000001ff00 */
[----:B------:R-:W-:Y:S02]  /*36e0*/  IADD3.X R13, R104, R11, R105, P0, P6 ;  /* 0x0000000b680d7210 */ /* 0x000fe400007ec469 */
[----:B------:R-:W-:Y:S02]  /*36f0*/  CS2R R52, SRZ ;  /* 0x0000000000347805 */ /* 0x000fe4000001ff00 */
[----:B------:R-:W-:-:S04]  /*3700*/  IADD3 R11, P0, P6, R92, R12, R108 ;  /* 0x0000000c5c0b7210 */ /* 0x000fc80007e1e06c */
[----:B------:R-:W-:Y:S02]  /*3710*/  IADD3.X R82, R103, R82, R107, P0, P6 ;  /* 0x0000005267527210 */ /* 0x000fe400007ec46b */
[----:B------:R-:W-:-:S04]  /*3720*/  LEA R12, P0, R14, UR4, 0x1 ;  /* 0x000000040e0c7c11 */ /* 0x000fc8000f8008ff */
[----:B------:R-:W-:Y:S02]  /*3730*/  LEA.HI.X R13, R14, UR5, R13, 0x1, P0 ;  /* 0x000000050e0d7c11 */ /* 0x000fe400080f0c0d */
        /* <DEDUP_REMOVED lines=30> */
.L_x_1571:
[----:B------:R-:W-:Y:S05]  /*3920*/  BSYNC B1 ;  /* 0x0000000000017941 */ /* 0x000fea0003800000 */
.L_x_1570:
[----:B------:R-:W2:Y:S01]  /*3930*/  LDL R11, [R1+0x30] ;  /* 0x00003000010b7983 */ /* 0x000ea20000100800 */
[----:B0-----:R-:W-:Y:S02]  /*3940*/  IMAD.MOV.U32 R12, RZ, RZ, R58 ;  /* 0x000000ffff0c7224 */ /* 0x001fe400078e003a */
[----:B------:R-:W-:Y:S02]  /*3950*/  IMAD.MOV.U32 R13, RZ, RZ, R55 ;  /* 0x000000ffff0d7224 */ /* 0x000fe400078e0037 */
        /* <DEDUP_REMOVED lines=10> */
[----:B------:R-:W-:-:S03]  /*3a00*/  IMAD.MOV.U32 R13, RZ, RZ, R74 ;  /* 0x000000ffff0d7224 */ /* 0x000fc600078e004a */
[----:B------:R-:W-:Y:S01]  /*3a10*/  PRMT R192, R192, 0x5410, R12 ;  /* 0x00005410c0c07816 */ /* 0x000fe2000000000c */
[----:B------:R-:W-:Y:S01]  /*3a20*/  IMAD.MOV.U32 R12, RZ, RZ, R56 ;  /* 0x000000ffff0c7224 */ /* 0x000fe200078e0038 */
[----:B------:R-:W-:Y:S02]  /*3a30*/  PRMT R144, R14, 0x5410, R13 ;  /* 0x000054100e907816 */ /* 0x000fe4000000000d */
[----:B--2---:R-:W-:Y:S01]  /*3a40*/  R2UR UR4, R11 ;  /* 0x000000000b0472ca */ /* 0x004fe200000e0000 */
[----:B------:R-:W-:-:S05]  /*3a50*/  IMAD.MOV.U32 R11, RZ, RZ, R59 ;  /* 0x000000ffff0b7224 */ /* 0x000fca00078e003b */
[----:B------:R-:W-:Y:S01]  /*3a60*/  PRMT R156, R11, 0x7610, R156 ;  /* 0x000076100b9c7816 */ /* 0x000fe2000000009c */
[----:B------:R-:W-:-:S05]  /*3a70*/  IMAD.MOV.U32 R11, RZ, RZ, R66 ;  /* 0x000000ffff0b7224 */ /* 0x000fca00078e0042 */
[----:B------:R-:W-:Y:S01]  /*3a80*/  PRMT R189, R189, 0x5410, R11 ;  /* 0x00005410bdbd7816 */ /* 0x000fe2000000000b */
[----:B------:R-:W-:Y:S01]  /*3a90*/  IMAD.MOV.U32 R11, RZ, RZ, R70 ;  /* 0x000000ffff0b7224 */ /* 0x000fe200078e0046 */
[----:B------:R-:W-:-:S04]  /*3aa0*/  UISETP.NE.AND UP0, UPT, UR4, 0x3, UPT ;  /* 0x000000030400788c */ /* 0x000fc8000bf05270 */
[----:B------:R-:W-:Y:S01]  /*3ab0*/  PRMT R191, R191, 0x5410, R11 ;  /* 0x00005410bfbf7816 */ /* 0x000fe2000000000b */
[----:B------:R-:W-:Y:S01]  /*3ac0*/  IMAD.MOV.U32 R11, RZ, RZ, R57 ;  /* 0x000000ffff0b7224 */ /* 0x000fe200078e0039 */
[----:B------:R-:W-:-:S04]  /*3ad0*/  PLOP3.LUT P0, PT, PT, PT, UP0, 0x80, 0x0 ;  /* 0x000000000000781c */ /* 0x000fc80003f0f008 */
        /* <DEDUP_REMOVED lines=20> */
[----:B-----5:R-:W-:Y:S02]  /*3c20*/  IMAD.MOV.U32 R12, RZ, RZ, R30 ;  /* 0x000000ffff0c7224 */ /* 0x020fe400078e001e */
        /* <DEDUP_REMOVED lines=40> */
.L_x_1572:
[----:B------:R-:W-:Y:S01]  /*3eb0*/  IMAD R86, R17, 0x8, R2 ;  /* 0x0000000811567824 */ /* 0x000fe200078e0202 */
[----:B------:R-:W-:Y:S01]  /*3ec0*/  SHF.L.U32 R87, R175, 0x1f, RZ ;  /* 0x0000001faf577819 */ /* 0x000fe200000006ff */
[----:B------:R-:W-:Y:S03]  /*3ed0*/  BSSY B1, `(.L_x_1573) ;  /* 0x0000003000017945 */ /* 0x000fe60003800000 */
[----:B------:R-:W0:Y:S02]  /*3ee0*/  SYNCS.PHASECHK.TRANS64.TRYWAIT P6, [R86+URZ+0x2a890], R87 ;  /* 0x02a89057560075a7 */ /* 0x000e2400080c017f */
[----:B0-----:R-:W-:Y:S05]  /*3ef0*/  @!P6 BRA `(.L_x_1574) ;  /* 0x0000026c00fce947 */ /* 0x001fea0003800000 */
.L_x_1996:
[----:B------:R-:W-:Y:S05]  /*3f00*/  BSYNC B1 ;  /* 0x0000000000017941 */ /* 0x000fea0003800000 */
.L_x_1573:
[----:B------:R-:W-:-:S03]  /*3f10*/  UMOV UR4, 0xffffffff ;  /* 0xffffffff00047882 */ /* 0x000fc60000000000 */
[----:B------:R-:W-:Y:S05]  /*3f20*/  BRA.DIV UR4, `(.L_x_1575) ;  /* 0x0000027204047947 */ /* 0x000fea000b800000 */
[----:B------:R1:W2:Y:S04]  /*3f30*/  SHFL.IDX PT, R82, R116, RZ, 0x1c1f ;  /* 0x001c1fff74527589 */ /* 0x0002a800000e0000 */
[----:B------:R1:W3:Y:S02]  /*3f40*/  SHFL.IDX PT, R11, R117, RZ, 0x1c1f ;  /* 0x001c1fff750b7589 */ /* 0x0002e400000e0000 */
.L_x_2000:
        /* <DEDUP_REMOVED lines=13> */
[C---:B------:R-:W-:Y:S02]  /*4020*/  PRMT R81, R145.reuse, 0x5410, R75 ;  /* 0x0000541091517816 */ /* 0x040fe4000000004b */
[----:B------:R-:W-:-:S02]  /*4030*/  PRMT R75, R145, 0x5432, R80 ;  /* 0x00005432914b7816 */ /* 0x000fc40000000050 */
[C---:B------:R-:W-:Y:S02]  /*4040*/  PRMT R74, R144.reuse, 0x5432, R74 ;  /* 0x00005432904a7816 */ /* 0x040fe4000000004a */
[----:B0-----:R-:W-:Y:S02]  /*4050*/  LOP3.LUT R146, R13, 0xffff0000, RZ, 0xc0, !PT ;  /* 0xffff00000d927812 */ /* 0x001fe400078ec0ff */
[C---:B------:R-:W-:Y:S01]  /*4060*/  LOP3.LUT R145, R81.reuse, 0xffff0000, RZ, 0xc0, !PT ;  /* 0xffff000051917812 */ /* 0x040fe200078ec0ff */
[----:B------:R-:W-:Y:S01]  /*4070*/  IMAD.U32 R81, R81, 0x10000, RZ ;  /* 0x0001000051517824 */ /* 0x000fe200078e00ff */
[----:B------:R-:W-:Y:S01]  /*4080*/  PRMT R143, R144, 0x5410, R143 ;  /* 0x00005410908f7816 */ /* 0x000fe2000000008f */
[----:B------:R-:W-:Y:S01]  /*4090*/  IMAD.U32 R144, R13, 0x10000, RZ ;  /* 0x000100000d907824 */ /* 0x000fe200078e00ff */
[----:B------:R-:W-:Y:S01]  /*40a0*/  LOP3.LUT R13, R74, 0xffff0000, RZ, 0xc0, !PT ;  /* 0xffff00004a0d7812 */ /* 0x000fe200078ec0ff */
[----:B------:R-:W-:Y:S01]  /*40b0*/  FMUL.FTZ R80, R146, R145 ;  /* 0x0000009192507220 */ /* 0x000fe20000410000 */
[----:B------:R-:W-:-:S03]  /*40c0*/  IMAD.U32 R74, R74, 0x10000, RZ ;  /* 0x000100004a4a7824 */ /* 0x000fc600078e00ff */
        /* <DEDUP_REMOVED lines=32> */
.L_x_1581:
[----:B------:R-:W-:Y:S05]  /*42d0*/  BSYNC B3 ;  /* 0x0000000000037941 */ /* 0x000fea0003800000 */
.L_x_1580:
[----:B---3--:R-:W-:-:S04]  /*42e0*/  LEA R74, P4, R18, R11, 0x1 ;  /* 0x0000000b124a7211 */ /* 0x008fc800078808ff */
[----:B--2---:R-:W-:-:S05]  /*42f0*/  LEA.HI.X R75, R18, R82, R19, 0x1, P4 ;  /* 0x00000052124b7211 */ /* 0x004fca00020f0c13 */
[----:B0-----:R4:W-:Y:S04]  /*4300*/  ST.E.128 desc[UR60][R74.64], R12 ;  /* 0x0000000c4a007985 */ /* 0x0019e8000c101d3c */
.L_x_1579:
[----:B------:R-:W-:Y:S05]  /*4310*/  BSYNC B2 ;  /* 0x0000000000027941 */ /* 0x000fea0003800000 */
.L_x_1578:
        /* <DEDUP_REMOVED lines=54> */
.L_x_1585:
[----:B------:R-:W-:Y:S05]  /*4680*/  BSYNC B3 ;  /* 0x0000000000037941 */ /* 0x000fea0003800000 */
.L_x_1584:
[----:B------:R-:W-:Y:S02]  /*4690*/  IMAD.SHL.U32 R72, R170, 0x8, RZ ;  /* 0x00000008aa487824 */ /* 0x000fe400078e00ff */
[----:B---3--:R-:W-:Y:S02]  /*46a0*/  IMAD.MOV.U32 R70, RZ, RZ, R11 ;  /* 0x000000ffff467224 */ /* 0x008fe400078e000b */
[----:B--2---:R-:W-:Y:S02]  /*46b0*/  IMAD.MOV.U32 R71, RZ, RZ, R82 ;  /* 0x000000ffff477224 */ /* 0x004fe400078e0052 */
[----:B------:R-:W-:-:S05]  /*46c0*/  IMAD.WIDE R70, R72, 0x2, R70 ;  /* 0x0000000248467825 */ /* 0x000fca00078e0246 */
[----:B0-----:R0:W-:Y:S02]  /*46d0*/  ST.E.128 desc[UR60][R70.64], R12 ;  /* 0x0000000c46007985 */ /* 0x0011e4000c101d3c */
.L_x_1583:
[----:B------:R-:W-:Y:S05]  /*46e0*/  BSYNC B2 ;  /* 0x0000000000027941 */ /* 0x000fea0003800000 */
.L_x_1582:
        /* <DEDUP_REMOVED lines=54> */
.L_x_1589:
[----:B------:R-:W-:Y:S05]  /*4a50*/  BSYNC B3 ;  /* 0x0000000000037941 */ /* 0x000fea0003800000 */
.L_x_1588:
[----:B------:R-:W-:Y:S02]  /*4a60*/  IMAD.SHL.U32 R68, R171, 0x8, RZ ;  /* 0x00000008ab447824 */ /* 0x000fe400078e00ff */
[----:B---3--:R-:W-:Y:S02]  /*4a70*/  IMAD.MOV.U32 R66, RZ, RZ, R11 ;  /* 0x000000ffff427224 */ /* 0x008fe400078e000b */
[----:B--2---:R-:W-:Y:S02]  /*4a80*/  IMAD.MOV.U32 R67, RZ, RZ, R82 ;  /* 0x000000ffff437224 */ /* 0x004fe400078e0052 */
[----:B------:R-:W-:-:S05]  /*4a90*/  IMAD.WIDE R66, R68, 0x2, R66 ;  /* 0x0000000244427825 */ /* 0x000fca00078e0242 */
[----:B----4-:R0:W-:Y:S02]  /*4aa0*/  ST.E.128 desc[UR60][R66.64], R12 ;  /* 0x0000000c42007985 */ /* 0x0101e4000c101d3c */
.L_x_1587:
[----:B------:R-:W-:Y:S05]  /*4ab0*/  BSYNC B2 ;  /* 0x0000000000027941 */ /* 0x000fea0003800000 */
.L_x_1586:
[----:B------:R-:W-:Y:S01]  /*4ac0*/  ISETP.NE.AND P4, PT, R26, RZ, PT ;  /* 0x000000ff1a00720c */ /* 0x000fe20003f85270 */
[----:B------:R-:W-:-:S12]  /*4ad0*/  BSSY B2, `(.L_x_1590) ;  /* 0x000003a000027945 */ /* 0x000fd80003800000 */
[----:B------:R-:W-:Y:S05]  /*4ae0*/  @!P4 BRA `(.L_x_1591) ;  /* 0x0000000000e0c947 */ /* 0x000fea0003800000 */
[----:B0---4-:R0:W4:Y:S01]  /*4af0*/  LDS.128 R12, [R28+0x3000] ;  /* 0x003000001c0c7984 */ /* 0x0111220000000c00 */
[----:B------:R-:W-:Y:S01]  /*4b00*/  ISETP.GE.AND P4, PT, R178, R123, PT ;  /* 0x0000007bb200720c */ /* 0x000fe20003f86270 */
[----:B------:R-:W-:-:S12]  /*4b10*/  BSSY B3, `(.L_x_1592) ;  /* 0x0000032000037945 */ /* 0x000fd80003800000 */
[----:B0-----:R-:W-:Y:S05]  /*4b20*/  @P4 BRA `(.L_x_1593) ;  /* 0x0000000000c04947 */ /* 0x001fea0003800000 */
[--C-:B------:R-:W-:Y:S02]  /*4b30*/  SHF.R.U64 R62, R62, 0x10, R63.reuse ;  /* 0x000000103e3e7819 */ /* 0x100fe4000000123f */
[----:B------:R-:W-:Y:S02]  /*4b40*/  SHF.R.U32.HI R66, RZ, 0x10, R63 ;  /* 0x00000010ff427819 */ /* 0x000fe4000001163f */
[--C-:B------:R-:W-:Y:S02]  /*4b50*/  SHF.R.U64 R63, R64, 0x10, R65.reuse ;  /* 0x00000010403f7819 */ /* 0x100fe40000001241 */
[----:B------:R-:W-:Y:S02]  /*4b60*/  SHF.R.U32.HI R67, RZ, 0x10, R65 ;  /* 0x00000010ff437819 */ /* 0x000fe40000011641 */
[----:B------:R-:W-:Y:S01]  /*4b70*/  PRMT R65, R159, 0x5432, R63 ;  /* 0x000054329f417816 */ /* 0x000fe2000000003f */
[----:B----4-:R-:W-:Y:S01]  /*4b80*/  IMAD.U32 R63, R13, 0x10000, RZ ;  /* 0x000100000d3f7824 */ /* 0x010fe200078e00ff */
[----:B------:R-:W-:-:S02]  /*4b90*/  PRMT R62, R159, 0x5410, R62 ;  /* 0x000054109f3e7816 */ /* 0x000fc4000000003e */
[----:B------:R-:W-:Y:S02]  /*4ba0*/  LOP3.LUT R70, R13, 0xffff0000, RZ, 0xc0, !PT ;  /* 0xffff00000d467812 */ /* 0x000fe400078ec0ff */
[C---:B------:R-:W-:Y:S01]  /*4bb0*/  LOP3.LUT R68, R65.reuse, 0xffff0000, RZ, 0xc0, !PT ;  /* 0xffff000041447812 */ /* 0x040fe200078ec0ff */
[----:B------:R-:W-:Y:S01]  /*4bc0*/  IMAD.U32 R65, R65, 0x10000, RZ ;  /* 0x0001000041417824 */ /* 0x000fe200078e00ff */
[C---:B------:R-:W-:Y:S01]  /*4bd0*/  LOP3.LUT R64, R62.reuse, 0xffff0000, RZ, 0xc0, !PT ;  /* 0xffff00003e407812 */ /* 0x040fe200078ec0ff */
[----:B------:R-:W-:Y:S02]  /*4be0*/  IMAD.U32 R62, R62, 0x10000, RZ ;  /* 0x000100003e3e7824 */ /* 0x000fe400078e00ff */
[C---:B------:R-:W-:Y:S02]  /*4bf0*/  FMUL.FTZ R69, R70.reuse, R68 ;  /* 0x0000004446457220 */ /* 0x040fe40000410000 */
[-C--:B------:R-:W-:Y:S02]  /*4c00*/  FMUL.FTZ R13, R70, R64.reuse ;  /* 0x00000040460d7220 */ /* 0x080fe40000410000 */
[----:B------:R-:W-:-:S02]  /*4c10*/  FFMA.FTZ R64, R63, R64, -R69 ;  /* 0x000000403f407223 */ /* 0x000fc40000010845 */
[----:B------:R-:W-:Y:S01]  /*4c20*/  FFMA.FTZ R63, R63, R68, R13 ;  /* 0x000000443f3f7223 */ /* 0x000fe2000001000d */
[C---:B------:R-:W-:Y:S02]  /*4c30*/  PRMT R13, R158.reuse, 0x5432, R66 ;  /* 0x000054329e0d7816 */ /* 0x040fe40000000042 */
[----:B------:R-:W-:Y:S02]  /*4c40*/  PRMT R66, R158, 0x5410, R67 ;  /* 0x000054109e427816 */ /* 0x000fe40000000043 */
[----:B------:R-:W-:Y:S01]  /*4c50*/  LOP3.LUT R68, R14, 0xffff0000, RZ, 0xc0, !PT ;  /* 0xffff00000e447812 */ /* 0x000fe200078ec0ff */
[C---:B------:R-:W-:Y:S01]  /*4c60*/  IMAD.U32 R69, R13.reuse, 0x10000, RZ ;  /* 0x000100000d457824 */ /* 0x040fe200078e00ff */
[----:B------:R-:W-:Y:S01]  /*4c70*/  LOP3.LUT R13, R13, 0xffff0000, RZ, 0xc0, !PT ;  /* 0xffff00000d0d7812 */ /* 0x000fe200078ec0ff */
        /* <DEDUP_REMOVED lines=14> */
[C---:B------:R-:W-:Y:S01]  /*4d60*/  LOP3.LUT R13, R12.reuse, 0xffff0000, RZ, 0xc0, !PT ;  /* 0xffff00000c0d7812 */ /* 0x040fe200078ec0ff */
[----:B------:R-:W-:Y:S01]  /*4d70*/  FFMA.FTZ R14, R15, R66, R14 ;  /* 0x000000420f0e7223 */ /* 0x000fe2000001000e */
[----:B------:R-:W-:-:S03]  /*4d80*/  IMAD.U32 R12, R12, 0x10000, RZ ;  /* 0x000100000c0c7824 */ /* 0x000fc600078e00ff */
[C---:B------:R-:W-:Y:S01]  /*4d90*/  FMUL.FTZ R15, R13.reuse, R65 ;  /* 0x000000410d0f7220 */ /* 0x040fe20000410000 */
[-C--:B------:R-:W-:Y:S01]  /*4da0*/  FMUL.FTZ R13, R13, R62.reuse ;  /* 0x0000003e0d0d7220 */ /* 0x080fe20000410000 */
[----:B------:R-:W-:Y:S02]  /*4db0*/  F2FP.BF16.F32.PACK_AB R14, R14, R67 ;  /* 0x000000430e0e723e */ /* 0x000fe400000010ff */
[C---:B------:R-:W-:Y:S01]  /*4dc0*/  FFMA.FTZ R15, R12.reuse, R62, -R15 ;  /* 0x0000003e0c0f7223 */ /* 0x040fe2000001080f */
[----:B------:R-:W-:-:S05]  /*4dd0*/  FFMA.FTZ R13, R12, R65, R13 ;  /* 0x000000410c0d7223 */ /* 0x000fca000001000d */
[----:B------:R-:W-:Y:S01]  /*4de0*/  F2FP.BF16.F32.PACK_AB R13, R13, R15 ;  /* 0x0000000f0d0d723e */ /* 0x000fe200000010ff */
[----:B------:R-:W-:Y:S02]  /*4df0*/  IMAD.MOV.U32 R15, RZ, RZ, R14 ;  /* 0x000000ffff0f7224 */ /* 0x000fe400078e000e */
[----:B------:R-:W-:Y:S02]  /*4e00*/  IMAD.MOV.U32 R14, RZ, RZ, R68 ;  /* 0x000000ffff0e7224 */ /* 0x000fe400078e0044 */
[----:B------:R-:W-:Y:S02]  /*4e10*/  IMAD.MOV.U32 R12, RZ, RZ, R13 ;  /* 0x000000ffff0c7224 */ /* 0x000fe400078e000d */
[----:B------:R-:W-:-:S07]  /*4e20*/  IMAD.MOV.U32 R13, RZ, RZ, R63 ;  /* 0x000000ffff0d7224 */ /* 0x000fce00078e003f */
.L_x_1593:
[----:B------:R-:W-:Y:S05]  /*4e30*/  BSYNC B3 ;  /* 0x0000000000037941 */ /* 0x000fea0003800000 */
.L_x_1592:
[----:B---3--:R-:W-:-:S04]  /*4e40*/  LEA R62, P4, R22, R11, 0x1 ;  /* 0x0000000b163e7211 */ /* 0x008fc800078808ff */
[----:B--2---:R-:W-:-:S05]  /*4e50*/  LEA.HI.X R63, R22, R82, R173, 0x1, P4 ;  /* 0x00000052163f7211 */ /* 0x004fca00020f0cad */
[----:B----4-:R0:W-:Y:S04]  /*4e60*/  ST.E.128 desc[UR60][R62.64], R12 ;  /* 0x0000000c3e007985 */ /* 0x0101e8000c101d3c */
.L_x_1591:
[----:B------:R-:W-:Y:S05]  /*4e70*/  BSYNC B2 ;  /* 0x0000000000027941 */ /* 0x000fea0003800000 */
.L_x_1590:
[----:B------:R-:W-:Y:S01]  /*4e80*/  ISETP.NE.AND P4, PT, R27, RZ, PT ;  /* 0x000000ff1b00720c */ /* 0x000fe20003f85270 */
[----:B------:R-:W-:-:S12]  /*4e90*/  BSSY B2, `(.L_x_1594) ;  /* 0x0000039000027945 */ /* 0x000fd80003800000 */
[----:B------:R-:W-:Y:S05]  /*4ea0*/  @!P4 BRA `(.L_x_1595) ;  /* 0x0000000000dcc947 */ /* 0x000fea0003800000 */
[----:B0---4-:R0:W4:Y:S01]  /*4eb0*/  LDS.128 R12, [R29+0x6000] ;  /* 0x006000001d0c7984 */ /* 0x0111220000000c00 */
[----:B------:R-:W-:Y:S01]  /*4ec0*/  ISETP.GE.AND P4, PT, R176, R123, PT ;  /* 0x0000007bb000720c */ /* 0x000fe20003f86270 */
[----:B------:R-:W-:-:S12]  /*4ed0*/  BSSY B3, `(.L_x_1596) ;  /* 0x0000031000037945 */ /* 0x000fd80003800000 */
[----:B0-----:R-:W-:Y:S05]  /*4ee0*/  @P4 BRA `(.L_x_1597) ;  /* 0x0000000000bc4947 */ /* 0x001fea0003800000 */
[----:B------:R-:W-:Y:S02]  /*4ef0*/  SHF.R.U64 R58, R58, 0x10, R59 ;  /* 0x000000103a3a7819 */ /* 0x000fe4000000123b */
[--C-:B------:R-:W-:Y:S02]  /*4f00*/  SHF.R.U64 R62, R60, 0x10, R61.reuse ;  /* 0x000000103c3e7819 */ /* 0x100fe4000000123d */
[C---:B------:R-:W-:Y:S02]  /*4f10*/  PRMT R58, R157.reuse, 0x5432, R58 ;  /* 0x000054329d3a7816 */ /* 0x040fe4000000003a */
[----:B------:R-:W-:Y:S02]  /*4f20*/  PRMT R157, R157, 0x5410, R62 ;  /* 0x000054109d9d7816 */ /* 0x000fe4000000003e */
[----:B------:R-:W-:Y:S02]  /*4f30*/  SHF.R.U32.HI R60, RZ, 0x10, R61 ;  /* 0x00000010ff3c7819 */ /* 0x000fe4000001163d */
[C---:B----4-:R-:W-:Y:S01]  /*4f40*/  LOP3.LUT R64, R13.reuse, 0xffff0000, RZ, 0xc0, !PT ;  /* 0xffff00000d407812 */ /* 0x050fe200078ec0ff */
[----:B------:R-:W-:Y:S01]  /*4f50*/  IMAD.U32 R13, R13, 0x10000, RZ ;  /* 0x000100000d0d7824 */ /* 0x000fe200078e00ff */
[C---:B------:R-:W-:Y:S01]  /*4f60*/  LOP3.LUT R61, R157.reuse, 0xffff0000, RZ, 0xc0, !PT ;  /* 0xffff00009d3d7812 */ /* 0x040fe200078ec0ff */
[----:B------:R-:W-:Y:S01]  /*4f70*/  IMAD.U32 R157, R157, 0x10000, RZ ;  /* 0x000100009d9d7824 */ /* 0x000fe200078e00ff */
[C---:B------:R-:W-:Y:S01]  /*4f80*/  LOP3.LUT R62, R58.reuse, 0xffff0000, RZ, 0xc0, !PT ;  /* 0xffff00003a3e7812 */ /* 0x040fe200078ec0ff */
[----:B------:R-:W-:Y:S01]  /*4f90*/  IMAD.U32 R58, R58, 0x10000, RZ ;  /* 0x000100003a3a7824 */ /* 0x000fe200078e00ff */
[----:B------:R-:W-:Y:S01]  /*4fa0*/  SHF.R.U32.HI R59, RZ, 0x10, R59 ;  /* 0x00000010ff3b7819 */ /* 0x000fe2000001163b */
[-C--:B------:R-:W-:Y:S01]  /*4fb0*/  FMUL.FTZ R63, R64, R61.reuse ;  /* 0x0000003d403f7220 */ /* 0x080fe20000410000 */
[----:B------:R-:W-:Y:S01]  /*4fc0*/  PRMT R60, R156, 0x5432, R60 ;  /* 0x000054329c3c7816 */ /* 0x000fe2000000003c */
[-C--:B------:R-:W-:Y:S01]  /*4fd0*/  FMUL.FTZ R64, R64, R62.reuse ;  /* 0x0000003e40407220 */ /* 0x080fe20000410000 */
[----:B------:R-:W-:Y:S01]  /*4fe0*/  PRMT R59, R156, 0x5410, R59 ;  /* 0x000054109c3b7816 */ /* 0x000fe2000000003b */
[C---:B------:R-:W-:Y:S01]  /*4ff0*/  FFMA.FTZ R63, R13.reuse, R62, -R63 ;  /* 0x0000003e0d3f7223 */ /* 0x040fe2000001083f */
[----:B------:R-:W-:Y:S01]  /*5000*/  LOP3.LUT R65, R14, 0xffff0000, RZ, 0xc0, !PT ;  /* 0xffff00000e417812 */ /* 0x000fe200078ec0ff */
[----:B------:R-:W-:Y:S01]  /*5010*/  FFMA.FTZ R64, R13, R61, R64 ;  /* 0x0000003d0d407223 */ /* 0x000fe20000010040 */
[C---:B------:R-:W-:Y:S01]  /*5020*/  IMAD.U32 R61, R60.reuse, 0x10000, RZ ;  /* 0x000100003c3d7824 */ /* 0x040fe200078e00ff */
[----:B------:R-:W-:Y:S01]  /*5030*/  LOP3.LUT R60, R60, 0xffff0000, RZ, 0xc0, !PT ;  /* 0xffff00003c3c7812 */ /* 0x000fe200078ec0ff */
[C---:B------:R-:W-:Y:S01]  /*5040*/  IMAD.U32 R62, R59.reuse, 0x10000, RZ ;  /* 0x000100003b3e7824 */ /* 0x040fe200078e00ff */
[----:B------:R-:W-:Y:S01]  /*5050*/  LOP3.LUT R59, R59, 0xffff0000, RZ, 0xc0, !PT ;  /* 0xffff00003b3b7812 */ /* 0x000fe200078ec0ff */
[----:B------:R-:W-:-:S02]  /*5060*/  IMAD.U32 R13, R14, 0x10000, RZ ;  /* 0x000100000e0d7824 */ /* 0x000fc400078e00ff */
        /* <DEDUP_REMOVED lines=23> */
.L_x_1597:
[----:B------:R-:W-:Y:S05]  /*51e0*/  BSYNC B3 ;  /* 0x0000000000037941 */ /* 0x000fea0003800000 */
.L_x_1596:
[----:B---3--:R-:W-:-:S04]  /*51f0*/  LEA R58, P4, R160, R11, 0x1 ;  /* 0x0000000ba03a7211 */ /* 0x008fc800078808ff */
[----:B--2---:R-:W-:-:S05]  /*5200*/  LEA.HI.X R59, R160, R82, R184, 0x1, P4 ;  /* 0x00000052a03b7211 */ /* 0x004fca00020f0cb8 */
[----:B----4-:R0:W-:Y:S04]  /*5210*/  ST.E.128 desc[UR60][R58.64], R12 ;  /* 0x0000000c3a007985 */ /* 0x0101e8000c101d3c */
.L_x_1595:
[----:B------:R-:W-:Y:S05]  /*5220*/  BSYNC B2 ;  /* 0x0000000000027941 */ /* 0x000fea0003800000 */
.L_x_1594:
        /* <DEDUP_REMOVED lines=9> */
[----:B------:R-:W-:Y:S02]  /*52c0*/  SHF.R.U64 R54, R54, 0x10, R55 ;  /* 0x0000001036367819 */ /* 0x000fe40000001237 */
[----:B------:R-:W-:Y:S02]  /*52d0*/  PRMT R11, R155, 0x5410, R11 ;  /* 0x000054109b0b7816 */ /* 0x000fe4000000000b */
        /* <DEDUP_REMOVED lines=9> */
[CC--:B------:R-:W-:Y:S01]  /*5370*/  FMUL.FTZ R61, R62.reuse, R57.reuse ;  /* 0x000000393e3d7220 */ /* 0x0c0fe20000410000 */
        /* <DEDUP_REMOVED lines=34> */
.L_x_1599:
[----:B------:R-:W-:Y:S05]  /*55a0*/  BSYNC B2 ;  /* 0x0000000000027941 */ /* 0x000fea0003800000 */
.L_x_1598:
[----:B----4-:R0:W-:Y:S02]  /*55b0*/  ST.E.128 desc[UR60][R58.64], R12 ;  /* 0x0000000c3a007985 */ /* 0x0101e4000c101d3c */
.L_x_1577:
[----:B------:R-:W-:Y:S05]  /*55c0*/  BSYNC B1 ;  /* 0x0000000000017941 */ /* 0x000fea0003800000 */
.L_x_1576:
[----:B------:R-:W-:-:S03]  /*55d0*/  UMOV UR4, 0xffffffff ;  /* 0xffffffff00047882 */ /* 0x000fc60000000000 */
[----:B------:R-:W-:Y:S05]  /*55e0*/  BRA.DIV UR4, `(.L_x_1600) ;  /* 0x0000025a04a07947 */ /* 0x000fea000b800000 */
[----:B-1----:R-:W1:Y:S04]  /*55f0*/  SHFL.IDX PT, R116, R116, 0x1, 0x1c1f ;  /* 0x003c1f0074747f89 */ /* 0x002e6800000e0000 */
[----:B------:R-:W0:Y:S02]  /*5600*/  SHFL.IDX PT, R117, R117, 0x1, 0x1c1f ;  /* 0x003c1f0075757f89 */ /* 0x000e2400000e0000 */
.L_x_2004:
[----:B------:R-:W-:Y:S05]  /*5610*/  @P5 BRA `(.L_x_1601) ;  /* 0x0000005800205947 */ /* 0x000fea0003800000 */
[----:B------:R-:W-:Y:S01]  /*5620*/  ISETP.NE.AND P4, PT, R7, RZ, PT ;  /* 0x000000ff0700720c */ /* 0x000fe20003f85270 */
[----:B------:R-:W-:-:S12]  /*5630*/  BSSY B1, `(.L_x_1602) ;  /* 0x0000036000017945 */ /* 0x000fd80003800000 */
[----:B------:R-:W-:Y:S05]  /*5640*/  @!P4 BRA `(.L_x_1603) ;  /* 0x0000000000d0c947 */ /* 0x000fea0003800000 */
[----:B0---4-:R0:W4:Y:S01]  /*5650*/  LDS.128 R12, [R29+0x2000] ;  /* 0x002000001d0c7984 */ /* 0x0111220000000c00 */
[----:B------:R-:W-:Y:S01]  /*5660*/  ISETP.GE.AND P5, PT, R162, R123, PT ;  /* 0x0000007ba200720c */ /* 0x000fe20003fa6270 */
[----:B------:R-:W-:Y:S01]  /*5670*/  BSSY B2, `(.L_x_1604) ;  /* 0x0000030000027945 */ /* 0x000fe20003800000 */
[----:B------:R-:W-:-:S04]  /*5680*/  LEA R54, P4, R18, R117, 0x1 ;  /* 0x0000007512367211 */ /* 0x000fc800078808ff */
[----:B-1----:R-:W-:-:S07]  /*5690*/  LEA.HI.X R55, R18, R116, R19, 0x1, P4 ;  /* 0x0000007412377211 */ /* 0x002fce00020f0c13 */
[----:B0-----:R-:W-:Y:S05]  /*56a0*/  @P5 BRA `(.L_x_1605) ;  /* 0x0000000000b05947 */ /* 0x001fea0003800000 */
[----:B---3--:R-:W-:Y:S01]  /*56b0*/  SHF.R.U64 R11, R50, 0x10, R51 ;  /* 0x00000010320b7819 */ /* 0x008fe20000001233 */
[----:B----4-:R-:W-:Y:S01]  /*56c0*/  IMAD.U32 R58, R15, 0x10000, RZ ;  /* 0x000100000f3a7824 */ /* 0x010fe200078e00ff */
[--C-:B------:R-:W-:Y:S01]  /*56d0*/  SHF.R.U64 R50, R52, 0x10, R53.reuse ;  /* 0x0000001034327819 */ /* 0x100fe20000001235 */
[----:B------:R-:W-:Y:S01]  /*56e0*/  IMAD.U32 R56, R14, 0x10000, RZ ;  /* 0x000100000e387824 */ /* 0x000fe200078e00ff */
[----:B------:R-:W-:Y:S01]  /*56f0*/  SHF.R.U32.HI R53, RZ, 0x10, R53 ;  /* 0x00000010ff357819 */ /* 0x000fe20000011635 */
[----:B------:R-:W-:Y:S01]  /*5700*/  IMAD.U32 R57, R12, 0x10000, RZ ;  /* 0x000100000c397824 */ /* 0x000fe200078e00ff */
[----:B------:R-:W-:Y:S02]  /*5710*/  PRMT R50, R153, 0x5410, R50 ;  /* 0x0000541099327816 */ /* 0x000fe40000000032 */
[----:B------:R-:W-:Y:S02]  /*5720*/  SHF.R.U32.HI R51, RZ, 0x10, R51 ;  /* 0x00000010ff337819 */ /* 0x000fe40000011633 */
[----:B------:R-:W-:Y:S01]  /*5730*/  LOP3.LUT R52, R15, 0xffff0000, RZ, 0xc0, !PT ;  /* 0xffff00000f347812 */ /* 0x000fe200078ec0ff */
[C---:B------:R-:W-:Y:S01]  /*5740*/  IMAD.U32 R15, R13.reuse, 0x10000, RZ ;  /* 0x000100000d0f7824 */ /* 0x040fe200078e00ff */
[----:B------:R-:W-:-:S02]  /*5750*/  LOP3.LUT R13, R13, 0xffff0000, RZ, 0xc0, !PT ;  /* 0xffff00000d0d7812 */ /* 0x000fc400078ec0ff */
[C---:B------:R-:W-:Y:S01]  /*5760*/  LOP3.LUT R59, R50.reuse, 0xffff0000, RZ, 0xc0, !PT ;  /* 0xffff0000323b7812 */ /* 0x040fe200078ec0ff */
[----:B------:R-:W-:Y:S01]  /*5770*/  IMAD.U32 R50, R50, 0x10000, RZ ;  /* 0x0001000032327824 */ /* 0x000fe200078e00ff */
[C---:B------:R-:W-:Y:S02]  /*5780*/  PRMT R11, R152.reuse, 0x5410, R11 ;  /* 0x00005410980b7816 */ /* 0x040fe4000000000b */
[----:B------:R-:W-:Y:S01]  /*5790*/  PRMT R53, R153, 0x5432, R53 ;  /* 0x0000543299357816 */ /* 0x000fe20000000035 */
[----:B------:R-:W-:Y:S01]  /*57a0*/  FMUL.FTZ R60, R13, R59 ;  /* 0x0000003b0d3c7220 */ /* 0x000fe20000410000 */
[----:B------:R-:W-:Y:S02]  /*57b0*/  PRMT R51, R152, 0x5432, R51 ;  /* 0x0000543298337816 */ /* 0x000fe40000000033 */
[----:B------:R-:W-:Y:S01]  /*57c0*/  LOP3.LUT R62, R11, 0xffff0000, RZ, 0xc0, !PT ;  /* 0xffff00000b3e7812 */ /* 0x000fe200078ec0ff */
[----:B------:R-:W-:Y:S01]  /*57d0*/  IMAD.U32 R61, R53, 0x10000, RZ ;  /* 0x00010000353d7824 */ /* 0x000fe200078e00ff */
[----:B------:R-:W-:Y:S01]  /*57e0*/  LOP3.LUT R14, R14, 0xffff0000, RZ, 0xc0, !PT ;  /* 0xffff00000e0e7812 */ /* 0x000fe200078ec0ff */
[----:B------:R-:W-:Y:S01]  /*57f0*/  IMAD.U32 R63, R51, 0x10000, RZ ;  /* 0x00010000333f7824 */ /* 0x000fe200078e00ff */
[----:B------:R-:W-:Y:S01]  /*5800*/  LOP3.LUT R53, R53, 0xffff0000, RZ, 0xc0, !PT ;  /* 0xffff000035357812 */ /* 0x000fe200078ec0ff */
[-C--:B------:R-:W-:Y:S01]  /*5810*/  FMUL.FTZ R13, R13, R62.reuse ;  /* 0x0000003e0d0d7220 */ /* 0x080fe20000410000 */
[----:B------:R-:W-:Y:S01]  /*5820*/  FFMA.FTZ R60, R15, R62, -R60 ;  /* 0x0000003e0f3c7223 */ /* 0x000fe2000001083c */
[C---:B------:R-:W-:Y:S01]  /*5830*/  FMUL.FTZ R62, R14.reuse, R61 ;  /* 0x0000003d0e3e7220 */ /* 0x040fe20000410000 */
[----:B------:R-:W-:Y:S01]  /*5840*/  FMUL.FTZ R14, R14, R63 ;  /* 0x0000003f0e0e7220 */ /* 0x000fe20000410000 */
[----:B------:R-:W-:Y:S01]  /*5850*/  LOP3.LUT R51, R51, 0xffff0000, RZ, 0xc0, !PT ;  /* 0xffff000033337812 */ /* 0x000fe200078ec0ff */
[----:B------:R-:W-:Y:S01]  /*5860*/  IMAD.U32 R11, R11, 0x10000, RZ ;  /* 0x000100000b0b7824 */ /* 0x000fe200078e00ff */
[----:B------:R-:W-:Y:S01]  /*5870*/  LOP3.LUT R12, R12, 0xffff0000, RZ, 0xc0, !PT ;  /* 0xffff00000c0c7812 */ /* 0x000fe200078ec0ff */
[----:B------:R-:W-:Y:S01]  /*5880*/  FFMA.FTZ R13, R15, R59, R13 ;  /* 0x0000003b0f0d7223 */ /* 0x000fe2000001000d */
[C---:B------:R-:W-:Y:S01]  /*5890*/  FFMA.FTZ R62, R56.reuse, R63, -R62 ;  /* 0x0000003f383e7223 */ /* 0x040fe2000001083e */
[----:B------:R-:W-:Y:S01]  /*58a0*/  FFMA.FTZ R14, R56, R61, R14 ;  /* 0x0000003d380e7223 */ /* 0x000fe2000001000e */
[C---:B------:R-:W-:Y:S01]  /*58b0*/  FMUL.FTZ R15, R52.reuse, R53 ;  /* 0x00000035340f7220 */ /* 0x040fe20000410000 */
[----:B------:R-:W-:Y:S01]  /*58c0*/  FMUL.FTZ R56, R52, R51 ;  /* 0x0000003334387220 */ /* 0x000fe20000410000 */
[CC--:B------:R-:W-:Y:S01]  /*58d0*/  FMUL.FTZ R52, R12.reuse, R50.reuse ;  /* 0x000000320c347220 */ /* 0x0c0fe20000410000 */
[----:B------:R-:W-:Y:S01]  /*58e0*/  FMUL.FTZ R12, R12, R11 ;  /* 0x0000000b0c0c7220 */ /* 0x000fe20000410000 */
[C---:B------:R-:W-:Y:S01]  /*58f0*/  FFMA.FTZ R15, R58.reuse, R51, -R15 ;  /* 0x000000333a0f7223 */ /* 0x040fe2000001080f */
[----:B------:R-:W-:Y:S01]  /*5900*/  FFMA.FTZ R56, R58, R53, R56 ;  /* 0x000000353a387223 */ /* 0x000fe20000010038 */
[C---:B------:R-:W-:Y:S01]  /*5910*/  FFMA.FTZ R52, R57.reuse, R11, -R52 ;  /* 0x0000000b39347223 */ /* 0x040fe20000010834 */
[----:B------:R-:W-:Y:S01]  /*5920*/  FFMA.FTZ R12, R57, R50, R12 ;  /* 0x00000032390c7223 */ /* 0x000fe2000001000c */
[----:B------:R-:W-:-:S02]  /*5930*/  F2FP.BF16.F32.PACK_AB R13, R13, R60 ;  /* 0x0000003c0d0d723e */ /* 0x000fc400000010ff */
[----:B------:R-:W-:Y:S02]  /*5940*/  F2FP.BF16.F32.PACK_AB R15, R56, R15 ;  /* 0x0000000f380f723e */ /* 0x000fe400000010ff */
[----:B------:R-:W-:Y:S02]  /*5950*/  F2FP.BF16.F32.PACK_AB R14, R14, R62 ;  /* 0x0000003e0e0e723e */ /* 0x000fe400000010ff */
[----:B------:R-:W-:-:S07]  /*5960*/  F2FP.BF16.F32.PACK_AB R12, R12, R52 ;  /* 0x000000340c0c723e */ /* 0x000fce00000010ff */
.L_x_1605:
[----:B------:R-:W-:Y:S05]  /*5970*/  BSYNC B2 ;  /* 0x0000000000027941 */ /* 0x000fea0003800000 */
.L_x_1604:
[----:B----4-:R0:W-:Y:S02]  /*5980*/  ST.E.128 desc[UR60][R54.64], R12 ;  /* 0x0000000c36007985 */ /* 0x0101e4000c101d3c */
.L_x_1603:
[----:B------:R-:W-:Y:S05]  /*5990*/  BSYNC B1 ;  /* 0x0000000000017941 */ /* 0x000fea0003800000 */
.L_x_1602:
        /* <DEDUP_REMOVED lines=11> */
[----:B------:R-:W-:Y:S01]  /*5a50*/  SHF.R.U64 R11, R46, 0x10, R47 ;  /* 0x000000102e0b7819 */ /* 0x000fe2000000122f */
[----:B----4-:R-:W-:Y:S01]  /*5a60*/  IMAD.U32 R54, R12, 0x10000, RZ ;  /* 0x000100000c367824 */ /* 0x010fe200078e00ff */
[--C-:B------:R-:W-:Y:S02]  /*5a70*/  SHF.R.U64 R46, R48, 0x10, R49.reuse ;  /* 0x00000010302e7819 */ /* 0x100fe40000001231 */
[----:B------:R-:W-:Y:S01]  /*5a80*/  SHF.R.U32.HI R52, RZ, 0x10, R49 ;  /* 0x00000010ff347819 */ /* 0x000fe20000011631 */
[----:B------:R-:W-:Y:S01]  /*5a90*/  IMAD.U32 R49, R14, 0x10000, RZ ;  /* 0x000100000e317824 */ /* 0x000fe200078e00ff */
[----:B------:R-:W-:Y:S02]  /*5aa0*/  PRMT R46, R151, 0x5410, R46 ;  /* 0x00005410972e7816 */ /* 0x000fe4000000002e */
[----:B------:R-:W-:Y:S02]  /*5ab0*/  SHF.R.U32.HI R47, RZ, 0x10, R47 ;  /* 0x00000010ff2f7819 */ /* 0x000fe4000001162f */
[----:B------:R-:W-:-:S02]  /*5ac0*/  PRMT R11, R150, 0x5410, R11 ;  /* 0x00005410960b7816 */ /* 0x000fc4000000000b */
[----:B------:R-:W-:Y:S01]  /*5ad0*/  PRMT R151, R151, 0x5432, R52 ;  /* 0x0000543297977816 */ /* 0x000fe20000000034 */
[C---:B------:R-:W-:Y:S01]  /*5ae0*/  IMAD.U32 R52, R13.reuse, 0x10000, RZ ;  /* 0x000100000d347824 */ /* 0x040fe200078e00ff */
[----:B------:R-:W-:Y:S02]  /*5af0*/  LOP3.LUT R58, R13, 0xffff0000, RZ, 0xc0, !PT ;  /* 0xffff00000d3a7812 */ /* 0x000fe400078ec0ff */
[----:B------:R-:W-:Y:S01]  /*5b00*/  LOP3.LUT R13, R46, 0xffff0000, RZ, 0xc0, !PT ;  /* 0xffff00002e0d7812 */ /* 0x000fe200078ec0ff */
[----:B------:R-:W-:Y:S01]  /*5b10*/  IMAD.U32 R55, R151, 0x10000, RZ ;  /* 0x0001000097377824 */ /* 0x000fe200078e00ff */
[----:B------:R-:W-:Y:S02]  /*5b20*/  PRMT R47, R150, 0x5432, R47 ;  /* 0x00005432962f7816 */ /* 0x000fe4000000002f */
[----:B------:R-:W-:Y:S01]  /*5b30*/  LOP3.LUT R53, R11, 0xffff0000, RZ, 0xc0, !PT ;  /* 0xffff00000b357812 */ /* 0x000fe200078ec0ff */
[----:B------:R-:W-:Y:S01]  /*5b40*/  FMUL.FTZ R57, R58, R13 ;  /* 0x0000000d3a397220 */ /* 0x000fe20000410000 */
[----:B------:R-:W-:Y:S01]  /*5b50*/  LOP3.LUT R14, R14, 0xffff0000, RZ, 0xc0, !PT ;  /* 0xffff00000e0e7812 */ /* 0x000fe200078ec0ff */
[----:B------:R-:W-:Y:S01]  /*5b60*/  IMAD.U32 R56, R47, 0x10000, RZ ;  /* 0x000100002f387824 */ /* 0x000fe200078e00ff */
[----:B------:R-:W-:Y:S01]  /*5b70*/  LOP3.LUT R48, R15, 0xffff0000, RZ, 0xc0, !PT ;  /* 0xffff00000f307812 */ /* 0x000fe200078ec0ff */
[----:B------:R-:W-:Y:S01]  /*5b80*/  FMUL.FTZ R58, R58, R53 ;  /* 0x000000353a3a7220 */ /* 0x000fe20000410000 */
[----:B------:R-:W-:Y:S01]  /*5b90*/  LOP3.LUT R12, R12, 0xffff0000, RZ, 0xc0, !PT ;  /* 0xffff00000c0c7812 */ /* 0x000fe200078ec0ff */
[C---:B------:R-:W-:Y:S01]  /*5ba0*/  FMUL.FTZ R59, R14.reuse, R55 ;  /* 0x000000370e3b7220 */ /* 0x040fe20000410000 */
[----:B------:R-:W-:Y:S01]  /*5bb0*/  FMUL.FTZ R14, R14, R56 ;  /* 0x000000380e0e7220 */ /* 0x000fe20000410000 */
[----:B------:R-:W-:Y:S01]  /*5bc0*/  FFMA.FTZ R58, R52, R13, R58 ;  /* 0x0000000d343a7223 */ /* 0x000fe2000001003a */
[----:B------:R-:W-:Y:S01]  /*5bd0*/  LOP3.LUT R151, R151, 0xffff0000, RZ, 0xc0, !PT ;  /* 0xffff000097977812 */ /* 0x000fe200078ec0ff */
[----:B------:R-:W-:Y:S01]  /*5be0*/  IMAD.U32 R13, R46, 0x10000, RZ ;  /* 0x000100002e0d7824 */ /* 0x000fe200078e00ff */
[----:B------:R-:W-:Y:S01]  /*5bf0*/  LOP3.LUT R47, R47, 0xffff0000, RZ, 0xc0, !PT ;  /* 0xffff00002f2f7812 */ /* 0x000fe200078ec0ff */
[----:B------:R-:W-:-:S02]  /*5c00*/  IMAD.U32 R11, R11, 0x10000, RZ ;  /* 0x000100000b0b7824 */ /* 0x000fc400078e00ff */
[C---:B------:R-:W-:Y:S01]  /*5c10*/  FFMA.FTZ R59, R49.reuse, R56, -R59 ;  /* 0x00000038313b7223 */ /* 0x040fe2000001083b */
[----:B------:R-:W-:Y:S01]  /*5c20*/  FFMA.FTZ R14, R49, R55, R14 ;  /* 0x00000037310e7223 */ /* 0x000fe2000001000e */
[----:B------:R-:W-:Y:S02]  /*5c30*/  IMAD.U32 R15, R15, 0x10000, RZ ;  /* 0x000100000f0f7824 */ /* 0x000fe400078e00ff */
[----:B------:R-:W-:Y:S01]  /*5c40*/  FMUL.FTZ R46, R48, R151 ;  /* 0x00000097302e7220 */ /* 0x000fe20000410000 */
[----:B------:R-:W-:Y:S01]  /*5c50*/  FMUL.FTZ R49, R12, R13 ;  /* 0x0000000d0c317220 */ /* 0x000fe20000410000 */
[----:B------:R-:W-:Y:S01]  /*5c60*/  FMUL.FTZ R48, R48, R47 ;  /* 0x0000002f30307220 */ /* 0x000fe20000410000 */
[----:B------:R-:W-:Y:S01]  /*5c70*/  FMUL.FTZ R12, R12, R11 ;  /* 0x0000000b0c0c7220 */ /* 0x000fe20000410000 */
[C---:B------:R-:W-:Y:S01]  /*5c80*/  FFMA.FTZ R46, R15.reuse, R47, -R46 ;  /* 0x0000002f0f2e7223 */ /* 0x040fe2000001082e */
[----:B------:R-:W-:Y:S01]  /*5c90*/  FFMA.FTZ R57, R52, R53, -R57 ;  /* 0x0000003534397223 */ /* 0x000fe20000010839 */
[----:B------:R-:W-:Y:S01]  /*5ca0*/  FFMA.FTZ R15, R15, R151, R48 ;  /* 0x000000970f0f7223 */ /* 0x000fe20000010030 */
[C---:B------:R-:W-:Y:S01]  /*5cb0*/  FFMA.FTZ R49, R54.reuse, R11, -R49 ;  /* 0x0000000b36317223 */ /* 0x040fe20000010831 */
[----:B------:R-:W-:Y:S01]  /*5cc0*/  FFMA.FTZ R12, R54, R13, R12 ;  /* 0x0000000d360c7223 */ /* 0x000fe2000001000c */
[----:B------:R-:W-:-:S02]  /*5cd0*/  F2FP.BF16.F32.PACK_AB R14, R14, R59 ;  /* 0x0000003b0e0e723e */ /* 0x000fc400000010ff */
[----:B------:R-:W-:Y:S02]  /*5ce0*/  F2FP.BF16.F32.PACK_AB R13, R58, R57 ;  /* 0x000000393a0d723e */ /* 0x000fe400000010ff */
[----:B------:R-:W-:Y:S02]  /*5cf0*/  F2FP.BF16.F32.PACK_AB R15, R15, R46 ;  /* 0x0000002e0f0f723e */ /* 0x000fe400000010ff */
[----:B------:R-:W-:-:S07]  /*5d00*/  F2FP.BF16.F32.PACK_AB R12, R12, R49 ;  /* 0x000000310c0c723e */ /* 0x000fce00000010ff */
.L_x_1609:
[----:B------:R-:W-:Y:S05]  /*5d10*/  BSYNC B2 ;  /* 0x0000000000027941 */ /* 0x000fea0003800000 */
.L_x_1608:
[----:B----4-:R0:W-:Y:S02]  /*5d20*/  ST.E.128 desc[UR60][R50.64], R12 ;  /* 0x0000000c32007985 */ /* 0x0101e4000c101d3c */
.L_x_1607:
[----:B------:R-:W-:Y:S05]  /*5d30*/  BSYNC B1 ;  /* 0x0000000000017941 */ /* 0x000fea0003800000 */
.L_x_1606:
        /* <DEDUP_REMOVED lines=11> */
[----:B------:R-:W-:Y:S02]  /*5df0*/  SHF.R.U64 R44, R44, 0x10, R45 ;  /* 0x000000102c2c7819 */ /* 0x000fe4000000122d */
[----:B------:R-:W-:Y:S01]  /*5e00*/  SHF.R.U64 R51, R42, 0x10, R43 ;  /* 0x000000102a337819 */ /* 0x000fe2000000122b */
[----:B----4-:R-:W-:Y:S01]  /*5e10*/  IMAD.U32 R42, R14, 0x10000, RZ ;  /* 0x000100000e2a7824 */ /* 0x010fe200078e00ff */
[----:B------:R-:W-:Y:S02]  /*5e20*/  SHF.R.U32.HI R48, RZ, 0x10, R45 ;  /* 0x00000010ff307819 */ /* 0x000fe4000001162d */
[----:B------:R-:W-:Y:S02]  /*5e30*/  SHF.R.U32.HI R49, RZ, 0x10, R43 ;  /* 0x00000010ff317819 */ /* 0x000fe4000001162b */
[----:B------:R-:W-:Y:S02]  /*5e40*/  PRMT R44, R149, 0x5410, R44 ;  /* 0x00005410952c7816 */ /* 0x000fe4000000002c */
[----:B------:R-:W-:-:S02]  /*5e50*/  PRMT R43, R148, 0x5410, R51 ;  /* 0x00005410942b7816 */ /* 0x000fc40000000033 */
[----:B------:R-:W-:Y:S02]  /*5e60*/  PRMT R149, R149, 0x5432, R48 ;  /* 0x0000543295957816 */ /* 0x000fe40000000030 */
[----:B------:R-:W-:Y:S02]  /*5e70*/  LOP3.LUT R48, R13, 0xffff0000, RZ, 0xc0, !PT ;  /* 0xffff00000d307812 */ /* 0x000fe400078ec0ff */
[C---:B------:R-:W-:Y:S01]  /*5e80*/  LOP3.LUT R52, R44.reuse, 0xffff0000, RZ, 0xc0, !PT ;  /* 0xffff00002c347812 */ /* 0x040fe200078ec0ff */
[----:B------:R-:W-:Y:S01]  /*5e90*/  IMAD.U32 R45, R149, 0x10000, RZ ;  /* 0x00010000952d7824 */ /* 0x000fe200078e00ff */
[----:B------:R-:W-:Y:S01]  /*5ea0*/  LOP3.LUT R50, R43, 0xffff0000, RZ, 0xc0, !PT ;  /* 0xffff00002b327812 */ /* 0x000fe200078ec0ff */
[----:B------:R-:W-:Y:S01]  /*5eb0*/  IMAD.U32 R44, R44, 0x10000, RZ ;  /* 0x000100002c2c7824 */ /* 0x000fe200078e00ff */
[----:B------:R-:W-:Y:S01]  /*5ec0*/  PRMT R148, R148, 0x5432, R49 ;  /* 0x0000543294947816 */ /* 0x000fe20000000031 */
[----:B------:R-:W-:Y:S02]  /*5ed0*/  IMAD.U32 R49, R13, 0x10000, RZ ;  /* 0x000100000d317824 */ /* 0x000fe400078e00ff */
[----:B------:R-:W-:Y:S01]  /*5ee0*/  FMUL.FTZ R54, R48, R52 ;  /* 0x0000003430367220 */ /* 0x000fe20000410000 */
[----:B------:R-:W-:Y:S01]  /*5ef0*/  LOP3.LUT R14, R14, 0xffff0000, RZ, 0xc0, !PT ;  /* 0xffff00000e0e7812 */ /* 0x000fe200078ec0ff */
[----:B------:R-:W-:Y:S01]  /*5f00*/  FMUL.FTZ R53, R48, R50 ;  /* 0x0000003230357220 */ /* 0x000fe20000410000 */
[----:B------:R-:W-:Y:S01]  /*5f10*/  IMAD.U32 R51, R148, 0x10000, RZ ;  /* 0x0001000094337824 */ /* 0x000fe200078e00ff */
[C---:B------:R-:W-:Y:S01]  /*5f20*/  LOP3.LUT R48, R12.reuse, 0xffff0000, RZ, 0xc0, !PT ;  /* 0xffff00000c307812 */ /* 0x040fe200078ec0ff */
[----:B------:R-:W-:-:S02]  /*5f30*/  IMAD.U32 R13, R12, 0x10000, RZ ;  /* 0x000100000c0d7824 */ /* 0x000fc400078e00ff */
[C---:B------:R-:W-:Y:S01]  /*5f40*/  FFMA.FTZ R12, R49.reuse, R50, -R54 ;  /* 0x00000032310c7223 */ /* 0x040fe20000010836 */
[----:B------:R-:W-:Y:S01]  /*5f50*/  FFMA.FTZ R49, R49, R52, R53 ;  /* 0x0000003431317223 */ /* 0x000fe20000010035 */
[C---:B------:R-:W-:Y:S01]  /*5f60*/  FMUL.FTZ R55, R14.reuse, R45 ;  /* 0x0000002d0e377220 */ /* 0x040fe20000410000 */
[----:B------:R-:W-:Y:S01]  /*5f70*/  FMUL.FTZ R53, R14, R51 ;  /* 0x000000330e357220 */ /* 0x000fe20000410000 */
[----:B------:R-:W-:Y:S01]  /*5f80*/  LOP3.LUT R11, R15, 0xffff0000, RZ, 0xc0, !PT ;  /* 0xffff00000f0b7812 */ /* 0x000fe200078ec0ff */
[----:B------:R-:W-:Y:S01]  /*5f90*/  IMAD.U32 R43, R43, 0x10000, RZ ;  /* 0x000100002b2b7824 */ /* 0x000fe200078e00ff */
[----:B------:R-:W-:Y:S01]  /*5fa0*/  LOP3.LUT R14, R149, 0xffff0000, RZ, 0xc0, !PT ;  /* 0xffff0000950e7812 */ /* 0x000fe200078ec0ff */
[----:B------:R-:W-:Y:S01]  /*5fb0*/  FFMA.FTZ R50, R42, R45, R53 ;  /* 0x0000002d2a327223 */ /* 0x000fe20000010035 */
[----:B------:R-:W-:Y:S01]  /*5fc0*/  LOP3.LUT R148, R148, 0xffff0000, RZ, 0xc0, !PT ;  /* 0xffff000094947812 */ /* 0x000fe200078ec0ff */
[----:B------:R-:W-:Y:S01]  /*5fd0*/  FFMA.FTZ R51, R42, R51, -R55 ;  /* 0x000000332a337223 */ /* 0x000fe20000010837 */
[----:B------:R-:W-:-:S02]  /*5fe0*/  IMAD.U32 R15, R15, 0x10000, RZ ;  /* 0x000100000f0f7824 */ /* 0x000fc400078e00ff */
[C---:B------:R-:W-:Y:S01]  /*5ff0*/  FMUL.FTZ R52, R11.reuse, R14 ;  /* 0x0000000e0b347220 */ /* 0x040fe20000410000 */
[C---:B------:R-:W-:Y:S01]  /*6000*/  FMUL.FTZ R42, R48.reuse, R44 ;  /* 0x0000002c302a7220 */ /* 0x040fe20000410000 */
[-C--:B------:R-:W-:Y:S01]  /*6010*/  FMUL.FTZ R45, R11, R148.reuse ;  /* 0x000000940b2d7220 */ /* 0x080fe20000410000 */
[-C--:B------:R-:W-:Y:S01]  /*6020*/  FMUL.FTZ R11, R48, R43.reuse ;  /* 0x0000002b300b7220 */ /* 0x080fe20000410000 */
[----:B------:R-:W-:Y:S01]  /*6030*/  FFMA.FTZ R52, R15, R148, -R52 ;  /* 0x000000940f347223 */ /* 0x000fe20000010834 */
[----:B------:R-:W-:Y:S01]  /*6040*/  FFMA.FTZ R42, R13, R43, -R42 ;  /* 0x0000002b0d2a7223 */ /* 0x000fe2000001082a */
[----:B------:R-:W-:Y:S01]  /*6050*/  FFMA.FTZ R45, R15, R14, R45 ;  /* 0x0000000e0f2d7223 */ /* 0x000fe2000001002d */
[----:B------:R-:W-:Y:S01]  /*6060*/  FFMA.FTZ R11, R13, R44, R11 ;  /* 0x0000002c0d0b7223 */ /* 0x000fe2000001000b */
[----:B------:R-:W-:Y:S02]  /*6070*/  F2FP.BF16.F32.PACK_AB R13, R49, R12 ;  /* 0x0000000c310d723e */ /* 0x000fe400000010ff */
[----:B------:R-:W-:-:S02]  /*6080*/  F2FP.BF16.F32.PACK_AB R14, R50, R51 ;  /* 0x00000033320e723e */ /* 0x000fc400000010ff */
[----:B------:R-:W-:Y:S02]  /*6090*/  F2FP.BF16.F32.PACK_AB R15, R45, R52 ;  /* 0x000000342d0f723e */ /* 0x000fe400000010ff */
[----:B------:R-:W-:-:S07]  /*60a0*/  F2FP.BF16.F32.PACK_AB R12, R11, R42 ;  /* 0x0000002a0b0c723e */ /* 0x000fce00000010ff */
.L_x_1613:
[----:B------:R-:W-:Y:S05]  /*60b0*/  BSYNC B2 ;  /* 0x0000000000027941 */ /* 0x000fea0003800000 */
.L_x_1612:
[----:B----4-:R0:W-:Y:S02]  /*60c0*/  ST.E.128 desc[UR60][R46.64], R12 ;  /* 0x0000000c2e007985 */ /* 0x0101e4000c101d3c */
.L_x_1611:
[----:B------:R-:W-:Y:S05]  /*60d0*/  BSYNC B1 ;  /* 0x0000000000017941 */ /* 0x000fea0003800000 */
.L_x_1610:
        /* <DEDUP_REMOVED lines=9> */
[--C-:B------:R-:W-:Y:S01]  /*6170*/  SHF.R.U64 R46, R38, 0x10, R39.reuse ;  /* 0x00000010262e7819 */ /* 0x100fe20000001227 */
[----:B----4-:R-:W-:Y:S01]  /*6180*/  IMAD.U32 R38, R14, 0x10000, RZ ;  /* 0x000100000e267824 */ /* 0x010fe200078e00ff */
[----:B------:R-:W-:Y:S02]  /*6190*/  SHF.R.U32.HI R44, RZ, 0x10, R39 ;  /* 0x00000010ff2c7819 */ /* 0x000fe40000011627 */
[--C-:B------:R-:W-:Y:S02]  /*61a0*/  SHF.R.U64 R45, R40, 0x10, R41.reuse ;  /* 0x00000010282d7819 */ /* 0x100fe40000001229 */
[----:B------:R-:W-:Y:S02]  /*61b0*/  SHF.R.U32.HI R41, RZ, 0x10, R41 ;  /* 0x00000010ff297819 */ /* 0x000fe40000011629 */
[----:B------:R-:W-:Y:S01]  /*61c0*/  LOP3.LUT R39, R14, 0xffff0000, RZ, 0xc0, !PT ;  /* 0xffff00000e277812 */ /* 0x000fe200078ec0ff */
[C---:B------:R-:W-:Y:S01]  /*61d0*/  IMAD.U32 R14, R15.reuse, 0x10000, RZ ;  /* 0x000100000f0e7824 */ /* 0x040fe200078e00ff */
[----:B---3--:R-:W-:-:S02]  /*61e0*/  LOP3.LUT R11, R15, 0xffff0000, RZ, 0xc0, !PT ;  /* 0xffff00000f0b7812 */ /* 0x008fc400078ec0ff */
[----:B------:R-:W-:Y:S02]  /*61f0*/  PRMT R15, R131, 0x5410, R46 ;  /* 0x00005410830f7816 */ /* 0x000fe4000000002e */
[C---:B------:R-:W-:Y:S02]  /*6200*/  PRMT R46, R142.reuse, 0x5410, R45 ;  /* 0x000054108e2e7816 */ /* 0x040fe4000000002d */
[----:B------:R-:W-:Y:S01]  /*6210*/  PRMT R142, R142, 0x5432, R41 ;  /* 0x000054328e8e7816 */ /* 0x000fe20000000029 */
[----:B------:R-:W-:Y:S01]  /*6220*/  IMAD.U32 R41, R13, 0x10000, RZ ;  /* 0x000100000d297824 */ /* 0x000fe200078e00ff */
[----:B------:R-:W-:Y:S02]  /*6230*/  PRMT R131, R131, 0x5432, R44 ;  /* 0x0000543283837816 */ /* 0x000fe4000000002c */
[----:B------:R-:W-:Y:S01]  /*6240*/  LOP3.LUT R40, R13, 0xffff0000, RZ, 0xc0, !PT ;  /* 0xffff00000d287812 */ /* 0x000fe200078ec0ff */
[----:B------:R-:W-:Y:S01]  /*6250*/  IMAD.U32 R48, R142, 0x10000, RZ ;  /* 0x000100008e307824 */ /* 0x000fe200078e00ff */
[----:B------:R-:W-:Y:S01]  /*6260*/  LOP3.LUT R47, R46, 0xffff0000, RZ, 0xc0, !PT ;  /* 0xffff00002e2f7812 */ /* 0x000fe200078ec0ff */
[----:B------:R-:W-:Y:S01]  /*6270*/  IMAD.U32 R45, R131, 0x10000, RZ ;  /* 0x00010000832d7824 */ /* 0x000fe200078e00ff */
[----:B------:R-:W-:Y:S01]  /*6280*/  LOP3.LUT R44, R15, 0xffff0000, RZ, 0xc0, !PT ;  /* 0xffff00000f2c7812 */ /* 0x000fe200078ec0ff */
[C---:B------:R-:W-:Y:S01]  /*6290*/  FMUL.FTZ R49, R39.reuse, R48 ;  /* 0x0000003027317220 */ /* 0x040fe20000410000 */
[----:B------:R-:W-:Y:S01]  /*62a0*/  LOP3.LUT R142, R142, 0xffff0000, RZ, 0xc0, !PT ;  /* 0xffff00008e8e7812 */ /* 0x000fe200078ec0ff */
[----:B------:R-:W-:Y:S01]  /*62b0*/  FMUL.FTZ R39, R39, R45 ;  /* 0x0000002d27277220 */ /* 0x000fe20000410000 */
[C---:B------:R-:W-:Y:S01]  /*62c0*/  FMUL.FTZ R50, R40.reuse, R47 ;  /* 0x0000002f28327220 */ /* 0x040fe20000410000 */
[----:B------:R-:W-:Y:S01]  /*62d0*/  FMUL.FTZ R52, R40, R44 ;  /* 0x0000002c28347220 */ /* 0x000fe20000410000 */
[----:B------:R-:W-:Y:S01]  /*62e0*/  LOP3.LUT R131, R131, 0xffff0000, RZ, 0xc0, !PT ;  /* 0xffff000083837812 */ /* 0x000fe200078ec0ff */
[----:B------:R-:W-:Y:S01]  /*62f0*/  IMAD.U32 R46, R46, 0x10000, RZ ;  /* 0x000100002e2e7824 */ /* 0x000fe200078e00ff */
[----:B------:R-:W-:Y:S01]  /*6300*/  LOP3.LUT R40, R12, 0xffff0000, RZ, 0xc0, !PT ;  /* 0xffff00000c287812 */ /* 0x000fe200078ec0ff */
[----:B------:R-:W-:-:S02]  /*6310*/  IMAD.U32 R15, R15, 0x10000, RZ ;  /* 0x000100000f0f7824 */ /* 0x000fc400078e00ff */
[C---:B------:R-:W-:Y:S01]  /*6320*/  FFMA.FTZ R48, R38.reuse, R48, R39 ;  /* 0x0000003026307223 */ /* 0x040fe20000010027 */
[----:B------:R-:W-:Y:S01]  /*6330*/  FFMA.FTZ R49, R38, R45, -R49 ;  /* 0x0000002d26317223 */ /* 0x000fe20000010831 */
[C---:B------:R-:W-:Y:S01]  /*6340*/  FMUL.FTZ R39, R11.reuse, R142 ;  /* 0x0000008e0b277220 */ /* 0x040fe20000410000 */
[----:B------:R-:W-:Y:S01]  /*6350*/  FMUL.FTZ R45, R11, R131 ;  /* 0x000000830b2d7220 */ /* 0x000fe20000410000 */
[----:B------:R-:W-:Y:S02]  /*6360*/  IMAD.U32 R13, R12, 0x10000, RZ ;  /* 0x000100000c0d7824 */ /* 0x000fe400078e00ff */
[C---:B------:R-:W-:Y:S01]  /*6370*/  FMUL.FTZ R38, R40.reuse, R46 ;  /* 0x0000002e28267220 */ /* 0x040fe20000410000 */
[----:B------:R-:W-:Y:S01]  /*6380*/  FMUL.FTZ R11, R40, R15 ;  /* 0x0000000f280b7220 */ /* 0x000fe20000410000 */
[C---:B------:R-:W-:Y:S01]  /*6390*/  FFMA.FTZ R12, R41.reuse, R44, -R50 ;  /* 0x0000002c290c7223 */ /* 0x040fe20000010832 */
[C---:B------:R-:W-:Y:S01]  /*63a0*/  FFMA.FTZ R39, R14.reuse, R131, -R39 ;  /* 0x000000830e277223 */ /* 0x040fe20000010827 */
[----:B------:R-:W-:Y:S01]  /*63b0*/  FFMA.FTZ R41, R41, R47, R52 ;  /* 0x0000002f29297223 */ /* 0x000fe20000010034 */
[----:B------:R-:W-:Y:S01]  /*63c0*/  FFMA.FTZ R14, R14, R142, R45 ;  /* 0x0000008e0e0e7223 */ /* 0x000fe2000001002d */
[C---:B------:R-:W-:Y:S01]  /*63d0*/  FFMA.FTZ R38, R13.reuse, R15, -R38 ;  /* 0x0000000f0d267223 */ /* 0x040fe20000010826 */
[----:B------:R-:W-:-:S02]  /*63e0*/  FFMA.FTZ R11, R13, R46, R11 ;  /* 0x0000002e0d0b7223 */ /* 0x000fc4000001000b */
[----:B------:R-:W-:Y:S02]  /*63f0*/  F2FP.BF16.F32.PACK_AB R13, R41, R12 ;  /* 0x0000000c290d723e */ /* 0x000fe400000010ff */
[----:B------:R-:W-:Y:S02]  /*6400*/  F2FP.BF16.F32.PACK_AB R15, R14, R39 ;  /* 0x000000270e0f723e */ /* 0x000fe400000010ff */
[----:B------:R-:W-:Y:S02]  /*6410*/  F2FP.BF16.F32.PACK_AB R14, R48, R49 ;  /* 0x00000031300e723e */ /* 0x000fe400000010ff */
[----:B------:R-:W-:-:S07]  /*6420*/  F2FP.BF16.F32.PACK_AB R12, R11, R38 ;  /* 0x000000260b0c723e */ /* 0x000fce00000010ff */
.L_x_1617:
[----:B------:R-:W-:Y:S05]  /*6430*/  BSYNC B2 ;  /* 0x0000000000027941 */ /* 0x000fea0003800000 */
.L_x_1616:
[----:B----4-:R0:W-:Y:S02]  /*6440*/  ST.E.128 desc[UR60][R42.64], R12 ;  /* 0x0000000c2a007985 */ /* 0x0101e4000c101d3c */
.L_x_1615:
[----:B------:R-:W-:Y:S05]  /*6450*/  BSYNC B1 ;  /* 0x0000000000017941 */ /* 0x000fea0003800000 */
.L_x_1614:
        /* <DEDUP_REMOVED lines=17> */
[----:B------:R-:W-:Y:S02]  /*6570*/  PRMT R115, R115, 0x5432, R44 ;  /* 0x0000543273737816 */ /* 0x000fe4000000002c */
[----:B------:R-:W-:Y:S01]  /*6580*/  LOP3.LUT R35, R14, 0xffff0000, RZ, 0xc0, !PT ;  /* 0xffff00000e237812 */ /* 0x000fe200078ec0ff */
[----:B------:R-:W-:Y:S01]  /*6590*/  IMAD.U32 R43, R127, 0x10000, RZ ;  /* 0x000100007f2b7824 */ /* 0x000fe200078e00ff */
[----:B------:R-:W-:Y:S01]  /*65a0*/  LOP3.LUT R29, R13, 0xffff0000, RZ, 0xc0, !PT ;  /* 0xffff00000d1d7812 */ /* 0x000fe200078ec0ff */
[----:B------:R-:W-:Y:S01]  /*65b0*/  IMAD.U32 R37, R115, 0x10000, RZ ;  /* 0x0001000073257824 */ /* 0x000fe200078e00ff */
[----:B------:R-:W-:Y:S01]  /*65c0*/  LOP3.LUT R42, R41, 0xffff0000, RZ, 0xc0, !PT ;  /* 0xffff0000292a7812 */ /* 0x000fe200078ec0ff */
[C---:B------:R-:W-:Y:S01]  /*65d0*/  IMAD.U32 R14, R15.reuse, 0x10000, RZ ;  /* 0x000100000f0e7824 */ /* 0x040fe200078e00ff */
[----:B---3--:R-:W-:Y:S01]  /*65e0*/  LOP3.LUT R11, R15, 0xffff0000, RZ, 0xc0, !PT ;  /* 0xffff00000f0b7812 */ /* 0x008fe200078ec0ff */
[----:B------:R-:W-:Y:S01]  /*65f0*/  IMAD.U32 R15, R13, 0x10000, RZ ;  /* 0x000100000d0f7824 */ /* 0x000fe200078e00ff */
[----:B------:R-:W-:Y:S01]  /*6600*/  LOP3.LUT R40, R36, 0xffff0000, RZ, 0xc0, !PT ;  /* 0xffff000024287812 */ /* 0x000fe200078ec0ff */
[----:B------:R-:W-:-:S02]  /*6610*/  IMAD.U32 R13, R12, 0x10000, RZ ;  /* 0x000100000c0d7824 */ /* 0x000fc400078e00ff */
[----:B------:R-:W-:Y:S01]  /*6620*/  FMUL.FTZ R44, R29, R42 ;  /* 0x0000002a1d2c7220 */ /* 0x000fe20000410000 */
[C---:B------:R-:W-:Y:S01]  /*6630*/  FMUL.FTZ R45, R35.reuse, R43 ;  /* 0x0000002b232d7220 */ /* 0x040fe20000410000 */
[----:B------:R-:W-:Y:S01]  /*6640*/  LOP3.LUT R12, R12, 0xffff0000, RZ, 0xc0, !PT ;  /* 0xffff00000c0c7812 */ /* 0x000fe200078ec0ff */
[-C--:B------:R-:W-:Y:S01]  /*6650*/  FMUL.FTZ R35, R35, R37.reuse ;  /* 0x0000002523237220 */ /* 0x080fe20000410000 */
[----:B------:R-:W-:Y:S02]  /*6660*/  IMAD.U32 R41, R41, 0x10000, RZ ;  /* 0x0001000029297824 */ /* 0x000fe400078e00ff */
[-C--:B------:R-:W-:Y:S01]  /*6670*/  FMUL.FTZ R29, R29, R40.reuse ;  /* 0x000000281d1d7220 */ /* 0x080fe20000410000 */
[----:B------:R-:W-:Y:S01]  /*6680*/  LOP3.LUT R127, R127, 0xffff0000, RZ, 0xc0, !PT ;  /* 0xffff00007f7f7812 */ /* 0x000fe200078ec0ff */
[----:B------:R-:W-:Y:S01]  /*6690*/  IMAD.U32 R36, R36, 0x10000, RZ ;  /* 0x0001000024247824 */ /* 0x000fe200078e00ff */
[----:B------:R-:W-:Y:S01]  /*66a0*/  LOP3.LUT R115, R115, 0xffff0000, RZ, 0xc0, !PT ;  /* 0xffff000073737812 */ /* 0x000fe200078ec0ff */
[C---:B------:R-:W-:Y:S01]  /*66b0*/  FFMA.FTZ R44, R15.reuse, R40, -R44 ;  /* 0x000000280f2c7223 */ /* 0x040fe2000001082c */
[C---:B------:R-:W-:Y:S01]  /*66c0*/  FFMA.FTZ R45, R34.reuse, R37, -R45 ;  /* 0x00000025222d7223 */ /* 0x040fe2000001082d */
[----:B------:R-:W-:Y:S01]  /*66d0*/  FFMA.FTZ R40, R34, R43, R35 ;  /* 0x0000002b22287223 */ /* 0x000fe20000010023 */
[C---:B------:R-:W-:Y:S01]  /*66e0*/  FMUL.FTZ R34, R12.reuse, R41 ;  /* 0x000000290c227220 */ /* 0x040fe20000410000 */
[----:B------:R-:W-:Y:S01]  /*66f0*/  FFMA.FTZ R29, R15, R42, R29 ;  /* 0x0000002a0f1d7223 */ /* 0x000fe2000001001d */
[-C--:B------:R-:W-:Y:S01]  /*6700*/  FMUL.FTZ R12, R12, R36.reuse ;  /* 0x000000240c0c7220 */ /* 0x080fe20000410000 */
        /* <DEDUP_REMOVED lines=11> */
.L_x_1621:
[----:B------:R-:W-:Y:S05]  /*67c0*/  BSYNC B2 ;  /* 0x0000000000027941 */ /* 0x000fea0003800000 */
.L_x_1620:
[----:B----4-:R0:W-:Y:S02]  /*67d0*/  ST.E.128 desc[UR60][R38.64], R12 ;  /* 0x0000000c26007985 */ /* 0x0101e4000c101d3c */
.L_x_1619:
[----:B------:R-:W-:Y:S05]  /*67e0*/  BSYNC B1 ;  /* 0x0000000000017941 */ /* 0x000fea0003800000 */
.L_x_1618:
[----:B------:R-:W-:-:S13]  /*67f0*/  ISETP.NE.AND P4, PT, R76, RZ, PT ;  /* 0x000000ff4c00720c */ /* 0x000fda0003f85270 */
        /* <DEDUP_REMOVED lines=10> */
[--C-:B---3--:R-:W-:Y:S02]  /*68a0*/  SHF.R.U64 R11, R32, 0x10, R33.reuse ;  /* 0x00000010200b7819 */ /* 0x108fe40000001221 */
[----:B------:R-:W-:Y:S02]  /*68b0*/  SHF.R.U32.HI R33, RZ, 0x10, R33 ;  /* 0x00000010ff217819 */ /* 0x000fe40000011621 */
[C---:B------:R-:W-:Y:S02]  /*68c0*/  PRMT R31, R83.reuse, 0x5410, R38 ;  /* 0x00005410531f7816 */ /* 0x040fe40000000026 */
[----:B------:R-:W-:-:S02]  /*68d0*/  PRMT R83, R83, 0x5432, R36 ;  /* 0x0000543253537816 */ /* 0x000fc40000000024 */
[----:B------:R-:W-:Y:S01]  /*68e0*/  PRMT R36, R114, 0x5410, R11 ;  /* 0x0000541072247816 */ /* 0x000fe2000000000b */
[----:B------:R-:W-:Y:S01]  /*68f0*/  IMAD.U32 R11, R12, 0x10000, RZ ;  /* 0x000100000c0b7824 */ /* 0x000fe200078e00ff */
[----:B------:R-:W-:Y:S01]  /*6900*/  PRMT R114, R114, 0x5432, R33 ;  /* 0x0000543272727816 */ /* 0x000fe20000000021 */
[----:B------:R-:W-:Y:S01]  /*6910*/  IMAD.U32 R33, R83, 0x10000, RZ ;  /* 0x0001000053217824 */ /* 0x000fe200078e00ff */
[----:B------:R-:W-:Y:S01]  /*6920*/  LOP3.LUT R29, R14, 0xffff0000, RZ, 0xc0, !PT ;  /* 0xffff00000e1d7812 */ /* 0x000fe200078ec0ff */
[C---:B------:R-:W-:Y:S01]  /*6930*/  IMAD.U32 R14, R13.reuse, 0x10000, RZ ;  /* 0x000100000d0e7824 */ /* 0x040fe200078e00ff */
[----:B------:R-:W-:Y:S01]  /*6940*/  LOP3.LUT R13, R13, 0xffff0000, RZ, 0xc0, !PT ;  /* 0xffff00000d0d7812 */ /* 0x000fe200078ec0ff */
[----:B------:R-:W-:Y:S01]  /*6950*/  IMAD.U32 R38, R114, 0x10000, RZ ;  /* 0x0001000072267824 */ /* 0x000fe200078e00ff */
[C---:B------:R-:W-:Y:S01]  /*6960*/  LOP3.LUT R37, R36.reuse, 0xffff0000, RZ, 0xc0, !PT ;  /* 0xffff000024257812 */ /* 0x040fe200078ec0ff */
[----:B------:R-:W-:Y:S01]  /*6970*/  IMAD.U32 R36, R36, 0x10000, RZ ;  /* 0x0001000024247824 */ /* 0x000fe200078e00ff */
[C---:B------:R-:W-:Y:S01]  /*6980*/  LOP3.LUT R32, R31.reuse, 0xffff0000, RZ, 0xc0, !PT ;  /* 0xffff00001f207812 */ /* 0x040fe200078ec0ff */
[----:B------:R-:W-:Y:S01]  /*6990*/  IMAD.U32 R31, R31, 0x10000, RZ ;  /* 0x000100001f1f7824 */ /* 0x000fe200078e00ff */
[----:B------:R-:W-:Y:S01]  /*69a0*/  LOP3.LUT R12, R12, 0xffff0000, RZ, 0xc0, !PT ;  /* 0xffff00000c0c7812 */ /* 0x000fe200078ec0ff */
[----:B------:R-:W-:Y:S01]  /*69b0*/  FMUL.FTZ R39, R13, R37 ;  /* 0x000000250d277220 */ /* 0x000fe20000410000 */
[----:B------:R-:W-:Y:S01]  /*69c0*/  LOP3.LUT R30, R15, 0xffff0000, RZ, 0xc0, !PT ;  /* 0xffff00000f1e7812 */ /* 0x000fe200078ec0ff */
[----:B------:R-:W-:Y:S01]  /*69d0*/  FMUL.FTZ R40, R13, R32 ;  /* 0x000000200d287220 */ /* 0x000fe20000410000 */
[C---:B------:R-:W-:Y:S01]  /*69e0*/  FMUL.FTZ R13, R29.reuse, R38 ;  /* 0x000000261d0d7220 */ /* 0x040fe20000410000 */
[----:B------:R-:W-:Y:S01]  /*69f0*/  FMUL.FTZ R29, R29, R33 ;  /* 0x000000211d1d7220 */ /* 0x000fe20000410000 */
[----:B------:R-:W-:Y:S01]  /*6a00*/  LOP3.LUT R114, R114, 0xffff0000, RZ, 0xc0, !PT ;  /* 0xffff000072727812 */ /* 0x000fe200078ec0ff */
[C---:B------:R-:W-:Y:S01]  /*6a10*/  FFMA.FTZ R39, R14.reuse, R32, -R39 ;  /* 0x000000200e277223 */ /* 0x040fe20000010827 */
[----:B------:R-:W-:Y:S01]  /*6a20*/  LOP3.LUT R83, R83, 0xffff0000, RZ, 0xc0, !PT ;  /* 0xffff000053537812 */ /* 0x000fe200078ec0ff */
[----:B------:R-:W-:Y:S01]  /*6a30*/  FFMA.FTZ R40, R14, R37, R40 ;  /* 0x000000250e287223 */ /* 0x000fe20000010028 */
[C---:B------:R-:W-:Y:S01]  /*6a40*/  FFMA.FTZ R33, R28.reuse, R33, -R13 ;  /* 0x000000211c217223 */ /* 0x040fe2000001080d */
[----:B------:R-:W-:Y:S01]  /*6a50*/  FFMA.FTZ R28, R28, R38, R29 ;  /* 0x000000261c1c7223 */ /* 0x000fe2000001001d */
[C---:B------:R-:W-:Y:S01]  /*6a60*/  FMUL.FTZ R14, R12.reuse, R36 ;  /* 0x000000240c0e7220 */ /* 0x040fe20000410000 */
[----:B------:R-:W-:Y:S01]  /*6a70*/  FMUL.FTZ R13, R12, R31 ;  /* 0x0000001f0c0d7220 */ /* 0x000fe20000410000 */
[----:B------:R-:W-:-:S02]  /*6a80*/  IMAD.U32 R15, R15, 0x10000, RZ ;  /* 0x000100000f0f7824 */ /* 0x000fc400078e00ff */
[C---:B------:R-:W-:Y:S01]  /*6a90*/  FMUL.FTZ R32, R30.reuse, R114 ;  /* 0x000000721e207220 */ /* 0x040fe20000410000 */
[----:B------:R-:W-:Y:S01]  /*6aa0*/  FMUL.FTZ R29, R30, R83 ;  /* 0x000000531e1d7220 */ /* 0x000fe20000410000 */
[C---:B------:R-:W-:Y:S01]  /*6ab0*/  FFMA.FTZ R14, R11.reuse, R31, -R14 ;  /* 0x0000001f0b0e7223 */ /* 0x040fe2000001080e */
[----:B------:R-:W-:Y:S01]  /*6ac0*/  FFMA.FTZ R13, R11, R36, R13 ;  /* 0x000000240b0d7223 */ /* 0x000fe2000001000d */
[C---:B------:R-:W-:Y:S01]  /*6ad0*/  FFMA.FTZ R32, R15.reuse, R83, -R32 ;  /* 0x000000530f207223 */ /* 0x040fe20000010820 */
[----:B------:R-:W-:Y:S01]  /*6ae0*/  FFMA.FTZ R29, R15, R114, R29 ;  /* 0x000000720f1d7223 */ /* 0x000fe2000001001d */
[----:B------:R-:W-:Y:S02]  /*6af0*/  F2FP.BF16.F32.PACK_AB R39, R40, R39 ;  /* 0x000000272827723e */ /* 0x000fe400000010ff */
[----:B------:R-:W-:Y:S02]  /*6b00*/  F2FP.BF16.F32.PACK_AB R28, R28, R33 ;  /* 0x000000211c1c723e */ /* 0x000fe400000010ff */
[----:B------:R-:W-:Y:S01]  /*6b10*/  F2FP.BF16.F32.PACK_AB R12, R13, R14 ;  /* 0x0000000e0d0c723e */ /* 0x000fe200000010ff */
[----:B------:R-:W-:Y:S01]  /*6b20*/  IMAD.MOV.U32 R13, RZ, RZ, R39 ;  /* 0x000000ffff0d7224 */ /* 0x000fe200078e0027 */
[----:B------:R-:W-:Y:S01]  /*6b30*/  F2FP.BF16.F32.PACK_AB R15, R29, R32 ;  /* 0x000000201d0f723e */ /* 0x000fe200000010ff */
[----:B------:R-:W-:-:S07]  /*6b40*/  IMAD.MOV.U32 R14, RZ, RZ, R28 ;  /* 0x000000ffff0e7224 */ /* 0x000fce00078e001c */
.L_x_1623:
[----:B------:R-:W-:Y:S05]  /*6b50*/  BSYNC B1 ;  /* 0x0000000000017941 */ /* 0x000fea0003800000 */
.L_x_1622:
[----:B----4-:R0:W-:Y:S01]  /*6b60*/  ST.E.128 desc[UR60][R34.64], R12 ;  /* 0x0000000c22007985 */ /* 0x0101e2000c101d3c */
[----:B------:R-:W-:Y:S05]  /*6b70*/  BRA `(.L_x_1601) ;  /* 0x0000004000c87947 */ /* 0x000fea0003800000 */
.L_x_1567:
        /* <DEDUP_REMOVED lines=18> */
[----:B------:R-:W-:Y:S02]  /*6ca0*/  IADD3 R28, P5, R90, R12, RZ ;  /* 0x0000000c5a1c7210 */ /* 0x000fe40007fbe0ff */
[----:B------:R-:W-:Y:S02]  /*6cb0*/  CS2R R38, SRZ ;  /* 0x0000000000267805 */ /* 0x000fe4000001ff00 */
[----:B------:R-:W-:Y:S01]  /*6cc0*/  CS2R R36, SRZ ;  /* 0x0000000000247805 */ /* 0x000fe2000001ff00 */
[----:B------:R-:W-:Y:S01]  /*6cd0*/  IMAD.X R30, R11, 0x1, R102, P0 ;  /* 0x000000010b1e7824 */ /* 0x000fe200000e0666 */
[----:B------:R-:W-:Y:S02]  /*6ce0*/  LEA R52, P0, R29, UR4, 0x1 ;  /* 0x000000041d347c11 */ /* 0x000fe4000f8008ff */
[----:B------:R-:W-:-:S02]  /*6cf0*/  CS2R R50, SRZ ;  /* 0x0000000000327805 */ /* 0x000fc4000001ff00 */
[----:B------:R-:W-:Y:S02]  /*6d00*/  CS2R R48, SRZ ;  /* 0x0000000000307805 */ /* 0x000fe4000001ff00 */
[----:B------:R-:W-:Y:S01]  /*6d10*/  LEA.HI.X R53, R29, UR5, R30, 0x1, P0 ;  /* 0x000000051d357c11 */ /* 0x000fe200080f0c1e */
[----:B------:R-:W-:Y:S01]  /*6d20*/  ULDC.64 UR4, c[0x0][0x400] ;  /* 0x0001000000047ab9 */ /* 0x000fe20000000a00 */
[----:B------:R-:W-:Y:S01]  /*6d30*/  ISETP.GE.AND P0, PT, R18, R123, PT ;  /* 0x0000007b1200720c */ /* 0x000fe20003f06270 */
[----:B------:R-:W-:Y:S01]  /*6d40*/  IMAD.X R29, R82, 0x1, R101, P5 ;  /* 0x00000001521d7824 */ /* 0x000fe200028e0665 */
[----:B------:R-:W-:-:S04]  /*6d50*/  LEA R56, P5, R28, UR4, 0x1 ;  /* 0x000000041c387c11 */ /* 0x000fc8000f8a08ff */
[----:B------:R-:W-:Y:S02]  /*6d60*/  LEA.HI.X R57, R28, UR5, R29, 0x1, P5 ;  /* 0x000000051c397c11 */ /* 0x000fe4000a8f0c1d */
[----:B------:R-:W-:-:S05]  /*6d70*/  ISETP.GE.AND P5, PT, R167, R123, PT ;  /* 0x0000007ba700720c */ /* 0x000fca0003fa6270 */
[----:B------:R0:W5:Y:S04]  /*6d80*/  @!P0 LDG.E.128 R36, desc[UR60][R52.64] ;  /* 0x0000003c34248981 */ /* 0x000168000c1e1d00 */
[----:B------:R0:W5:Y:S01]  /*6d90*/  @!P0 LDG.E.128 R48, desc[UR60][R56.64] ;  /* 0x0000003c38308981 */ /* 0x000162000c1e1d00 */
[----:B------:R-:W-:Y:S02]  /*6da0*/  ISETP.GE.AND P0, PT, R168, R123, PT ;  /* 0x0000007ba800720c */ /* 0x000fe40003f06270 */
        /* <DEDUP_REMOVED lines=8> */
[----:B------:R0:W5:Y:S04]  /*6e30*/  @!P5 LDG.E.128 R32, desc[UR60][R52.64+0x40] ;  /* 0x0000403c3420d981 */ /* 0x000168000c1e1d00 */
[----:B------:R0:W5:Y:S04]  /*6e40*/  @!P0 LDG.E.128 R28, desc[UR60][R52.64+0x80] ;  /* 0x0000803c341c8981 */ /* 0x000168000c1e1d00 */
[----:B------:R0:W5:Y:S04]  /*6e50*/  @!P5 LDG.E.128 R44, desc[UR60][R56.64+0x40] ;  /* 0x0000403c382cd981 */ /* 0x000168000c1e1d00 */
[----:B------:R0:W5:Y:S02]  /*6e60*/  @!P0 LDG.E.128 R40, desc[UR60][R56.64+0x80] ;  /* 0x0000803c38288981 */ /* 0x000164000c1e1d00 */
.L_x_1625:
[----:B------:R-:W-:Y:S05]  /*6e70*/  BSYNC B1 ;  /* 0x0000000000017941 */ /* 0x000fea0003800000 */
.L_x_1624:
        /* <DEDUP_REMOVED lines=22> */
[----:B------:R-:W-:Y:S02]  /*6fe0*/  IADD3 R11, P0, P6, R90, R12, R108 ;  /* 0x0000000c5a0b7210 */ /* 0x000fe40007e1e06c */
[----:B------:R-:W-:-:S02]  /*6ff0*/  CS2R R74, SRZ ;  /* 0x00000000004a7805 */ /* 0x000fc4000001ff00 */
[----:B------:R-:W-:Y:S02]  /*7000*/  CS2R R72, SRZ ;  /* 0x0000000000487805 */ /* 0x000fe4000001ff00 */
[----:B------:R-:W-:Y:S02]  /*7010*/  IADD3.X R82, R101, R82, R107, P0, P6 ;  /* 0x0000005265527210 */ /* 0x000fe400007ec46b */
[----:B------:R-:W-:-:S04]  /*7020*/  LEA R12, P0, R14, UR4, 0x1 ;  /* 0x000000040e0c7c11 */ /* 0x000fc8000f8008ff */
[----:B------:R-:W-:Y:S02]  /*7030*/  LEA.HI.X R13, R14, UR5, R13, 0x1, P0 ;  /* 0x000000050e0d7c11 */ /* 0x000fe400080f0c0d */
        /* <DEDUP_REMOVED lines=19> */
.L_x_1627:
[----:B------:R-:W-:Y:S05]  /*7170*/  BSYNC B1 ;  /* 0x0000000000017941 */ /* 0x000fea0003800000 */
.L_x_1626:
[----:B------:R-:W2:Y:S01]  /*7180*/  LDL R11, [R1+0x30] ;  /* 0x00003000010b7983 */ /* 0x000ea20000100800 */
[----:B0-----:R-:W-:Y:S02]  /*7190*/  IMAD.MOV.U32 R12, RZ, RZ, R28 ;  /* 0x000000ffff0c7224 */ /* 0x001fe400078e001c */
[----:B------:R-:W-:Y:S02]  /*71a0*/  IMAD.MOV.U32 R13, RZ, RZ, R31 ;  /* 0x000000ffff0d7224 */ /* 0x000fe400078e001f */
[----:B------:R-:W-:-:S03]  /*71b0*/  IMAD.MOV.U32 R14, RZ, RZ, R34 ;  /* 0x000000ffff0e7224 */ /* 0x000fc600078e0022 */
[----:B------:R-:W-:Y:S01]  /*71c0*/  PRMT R189, R80, 0x5410, R13 ;  /* 0x0000541050bd7816 */ /* 0x000fe2000000000d */
[----:B------:R-:W-:-:S05]  /*71d0*/  IMAD.MOV.U32 R13, RZ, RZ, R35 ;  /* 0x000000ffff0d7224 */ /* 0x000fca00078e0023 */
[----:B------:R-:W-:Y:S01]  /*71e0*/  PRMT R195, R14, 0x5410, R13 ;  /* 0x000054100ec37816 */ /* 0x000fe2000000000d */
[----:B------:R-:W-:Y:S02]  /*71f0*/  IMAD.MOV.U32 R13, RZ, RZ, R36 ;  /* 0x000000ffff0d7224 */ /* 0x000fe400078e0024 */
[----:B------:R-:W-:-:S05]  /*7200*/  IMAD.MOV.U32 R14, RZ, RZ, R37 ;  /* 0x000000ffff0e7224 */ /* 0x000fca00078e0025 */
[----:B------:R-:W-:Y:S02]  /*7210*/  PRMT R151, R14, 0x5410, R13 ;  /* 0x000054100e977816 */ /* 0x000fe4000000000d */
[----:B--2---:R-:W-:Y:S01]  /*7220*/  R2UR UR4, R11 ;  /* 0x000000000b0472ca */ /* 0x004fe200000e0000 */
[----:B------:R-:W-:-:S05]  /*7230*/  IMAD.MOV.U32 R11, RZ, RZ, R29 ;  /* 0x000000ffff0b7224 */ /* 0x000fca00078e001d */
[----:B------:R-:W-:Y:S01]  /*7240*/  PRMT R190, R12, 0x5410, R11 ;  /* 0x000054100cbe7816 */ /* 0x000fe2000000000b */
[----:B------:R-:W-:Y:S02]  /*7250*/  IMAD.MOV.U32 R11, RZ, RZ, R32 ;  /* 0x000000ffff0b7224 */ /* 0x000fe400078e0020 */
[----:B------:R-:W-:-:S03]  /*7260*/  IMAD.MOV.U32 R12, RZ, RZ, R33 ;  /* 0x000000ffff0c7224 */ /* 0x000fc600078e0021 */
[----:B------:R-:W-:Y:S01]  /*7270*/  PRMT R198, R198, 0x5410, R11 ;  /* 0x00005410c6c67816 */ /* 0x000fe2000000000b */
[----:B------:R-:W-:Y:S01]  /*7280*/  IMAD.MOV.U32 R11, RZ, RZ, R38 ;  /* 0x000000ffff0b7224 */ /* 0x000fe200078e0026 */
[----:B------:R-:W-:Y:S01]  /*7290*/  PRMT R196, R12, 0x7610, R196 ;  /* 0x000076100cc47816 */ /* 0x000fe200000000c4 */
[----:B------:R-:W-:Y:S01]  /*72a0*/  IMAD.MOV.U32 R12, RZ, RZ, R39 ;  /* 0x000000ffff0c7224 */ /* 0x000fe200078e0027 */
[----:B------:R-:W-:-:S04]  /*72b0*/  UISETP.NE.AND UP0, UPT, UR4, 0x3, UPT ;  /* 0x000000030400788c */ /* 0x000fc8000bf05270 */
[----:B------:R-:W-:Y:S01]  /*72c0*/  PRMT R153, R12, 0x5410, R11 ;  /* 0x000054100c997816 */ /* 0x000fe2000000000b */
[----:B------:R-:W-:Y:S01]  /*72d0*/  IMAD.MOV.U32 R12, RZ, RZ, R42 ;  /* 0x000000ffff0c7224 */ /* 0x000fe200078e002a */
[----:B------:R-:W-:Y:S01]  /*72e0*/  PLOP3.LUT P0, PT, PT, PT, UP0, 0x80, 0x0 ;  /* 0x000000000000781c */ /* 0x000fe20003f0f008 */
        /* <DEDUP_REMOVED lines=20> */
[----:B-----5:R-:W-:Y:S01]  /*7430*/  IMAD.MOV.U32 R11, RZ, RZ, R55 ;  /* 0x000000ffff0b7224 */ /* 0x020fe200078e0037 */
        /* <DEDUP_REMOVED lines=41> */
.L_x_1628:
[----:B------:R-:W-:Y:S01]  /*76d0*/  IMAD R86, R17, 0x8, R2 ;  /* 0x0000000811567824 */ /* 0x000fe200078e0202 */
[----:B------:R-:W-:Y:S01]  /*76e0*/  SHF.L.U32 R87, R175, 0x1f, RZ ;  /* 0x0000001faf577819 */ /* 0x000fe200000006ff */
[----:B------:R-:W-:Y:S03]  /*76f0*/  BSSY B1, `(.L_x_1629) ;  /* 0x0000003000017945 */ /* 0x000fe60003800000 */
[----:B------:R-:W0:Y:S02]  /*7700*/  SYNCS.PHASECHK.TRANS64.TRYWAIT P6, [R86+URZ+0x2a890], R87 ;  /* 0x02a89057560075a7 */ /* 0x000e2400080c017f */
[----:B0-----:R-:W-:Y:S05]  /*7710*/  @!P6 BRA `(.L_x_1630) ;  /* 0x0000023800a0e947 */ /* 0x001fea0003800000 */
.L_x_2005:
[----:B------:R-:W-:Y:S05]  /*7720*/  BSYNC B1 ;  /* 0x0000000000017941 */ /* 0x000fea0003800000 */
.L_x_1629:
[----:B------:R-:W1:Y:S01]  /*7730*/  LDC R127, c[0x0][0x2f4] ;  /* 0x0000bd00ff7f7b82 */ /* 0x000e620000000800 */
[----:B------:R-:W-:Y:S01]  /*7740*/  UMOV UR4, 0xffffffff ;  /* 0xffffffff00047882 */ /* 0x000fe20000000000 */
[----:B-1----:R-:W-:Y:S02]  /*7750*/  IMAD.IADD R131, R127, 0x1, -R124 ;  /* 0x000000017f837824 */ /* 0x002fe400078e0a7c */
[----:B------:R-:W-:Y:S05]  /*7760*/  BRA.DIV UR4, `(.L_x_1631) ;  /* 0x0000023a04a07947 */ /* 0x000fea000b800000 */
[----:B------:R1:W2:Y:S04]  /*7770*/  SHFL.IDX PT, R115, R116, RZ, 0x1c1f ;  /* 0x001c1fff74737589 */ /* 0x0002a800000e0000 */
[----:B------:R1:W3:Y:S02]  /*7780*/  SHFL.IDX PT, R11, R117, RZ, 0x1c1f ;  /* 0x001c1fff750b7589 */ /* 0x0002e400000e0000 */
.L_x_2009:
        /* <DEDUP_REMOVED lines=29> */
[C---:B------:R-:W-:Y:S02]  /*7960*/  PRMT R36, R151.reuse, 0x5432, R36 ;  /* 0x0000543297247816 */ /* 0x040fe40000000024 */
[----:B------:R-:W-:Y:S02]  /*7970*/  PRMT R37, R151, 0x5410, R37 ;  /* 0x0000541097257816 */ /* 0x000fe40000000025 */
[----:B------:R-:W-:Y:S02]  /*7980*/  SHF.R.U32.HI R152, RZ, 0x10, R49 ;  /* 0x00000010ff987819 */ /* 0x000fe40000011631 */
[----:B------:R-:W-:-:S02]  /*7990*/  SHF.R.U64 R38, R38, 0x10, R39 ;  /* 0x0000001026267819 */ /* 0x000fc40000001227 */
[----:B------:R-:W-:Y:S02]  /*79a0*/  SHF.R.U32.HI R151, RZ, 0x10, R39 ;  /* 0x00000010ff977819 */ /* 0x000fe40000011627 */
[----:B------:R-:W-:Y:S02]  /*79b0*/  SHF.R.U64 R39, R48, 0x10, R49 ;  /* 0x0000001030277819 */ /* 0x000fe40000001231 */
[--C-:B------:R-:W-:Y:S02]  /*79c0*/  SHF.R.U64 R48, R50, 0x10, R51.reuse ;  /* 0x0000001032307819 */ /* 0x100fe40000001233 */
[----:B------:R-:W-:Y:S01]  /*79d0*/  SHF.R.U32.HI R50, RZ, 0x10, R51 ;  /* 0x00000010ff327819 */ /* 0x000fe20000011633 */
[----:B------:R-:W-:Y:S01]  /*79e0*/  IMAD.U32 R51, R37, 0x10000, RZ ;  /* 0x0001000025337824 */ /* 0x000fe200078e00ff */
[----:B------:R-:W-:Y:S02]  /*79f0*/  PRMT R152, R200, 0x5432, R152 ;  /* 0x00005432c8987816 */ /* 0x000fe40000000098 */
[----:B------:R-:W-:-:S02]  /*7a00*/  PRMT R39, R154, 0x5410, R39 ;  /* 0x000054109a277816 */ /* 0x000fc40000000027 */
[----:B------:R-:W-:Y:S01]  /*7a10*/  PRMT R48, R154, 0x5432, R48 ;  /* 0x000054329a307816 */ /* 0x000fe20000000030 */
[C---:B------:R-:W-:Y:S01]  /*7a20*/  IMAD.U32 R154, R152.reuse, 0x10000, RZ ;  /* 0x00010000989a7824 */ /* 0x040fe200078e00ff */
[----:B------:R-:W-:Y:S01]  /*7a30*/  PRMT R50, R155, 0x5432, R50 ;  /* 0x000054329b327816 */ /* 0x000fe20000000032 */
[----:B---3--:R-:W-:Y:S01]  /*7a40*/  IMAD.U32 R155, R81, 0x10000, RZ ;  /* 0x00010000519b7824 */ /* 0x008fe200078e00ff */
[C---:B------:R-:W-:Y:S02]  /*7a50*/  PRMT R49, R153.reuse, 0x5432, R38 ;  /* 0x0000543299317816 */ /* 0x040fe40000000026 */
[----:B------:R-:W-:Y:S01]  /*7a60*/  PRMT R38, R153, 0x5410, R151 ;  /* 0x0000541099267816 */ /* 0x000fe20000000097 */
[----:B----4-:R-:W-:Y:S02]  /*7a70*/  IMAD.U32 R153, R13, 0x10000, RZ ;  /* 0x000100000d997824 */ /* 0x010fe400078e00ff */
[----:B------:R-:W-:Y:S01]  /*7a80*/  FMUL.FTZ R151, R155, R154 ;  /* 0x0000009a9b977220 */ /* 0x000fe20000410000 */
[----:B------:R-:W-:-:S02]  /*7a90*/  LOP3.LUT R152, R152, 0xffff0000, RZ, 0xc0, !PT ;  /* 0xffff000098987812 */ /* 0x000fc400078ec0ff */
[----:B------:R-:W-:Y:S01]  /*7aa0*/  LOP3.LUT R81, R81, 0xffff0000, RZ, 0xc0, !PT ;  /* 0xffff000051517812 */ /* 0x000fe200078ec0ff */
[-C--:B------:R-:W-:Y:S01]  /*7ab0*/  FFMA.FTZ R151, R153, R51.reuse, -R151 ;  /* 0x0000003399977223 */ /* 0x080fe20000010897 */
[----:B------:R-:W-:Y:S01]  /*7ac0*/  FMUL.FTZ R51, R155, R51 ;  /* 0x000000339b337220 */ /* 0x000fe20000410000 */
[----:B------:R-:W-:Y:S01]  /*7ad0*/  LOP3.LUT R37, R37, 0xffff0000, RZ, 0xc0, !PT ;  /* 0xffff000025257812 */ /* 0x000fe200078ec0ff */
[C---:B------:R-:W-:Y:S01]  /*7ae0*/  IMAD.U32 R155, R83.reuse, 0x10000, RZ ;  /* 0x00010000539b7824 */ /* 0x040fe200078e00ff */
[----:B------:R-:W-:Y:S01]  /*7af0*/  LOP3.LUT R83, R83, 0xffff0000, RZ, 0xc0, !PT ;  /* 0xffff000053537812 */ /* 0x000fe200078ec0ff */
[----:B------:R-:W-:Y:S01]  /*7b00*/  FFMA.FTZ R51, R153, R154, R51 ;  /* 0x0000009a99337223 */ /* 0x000fe20000010033 */
[----:B------:R-:W-:Y:S01]  /*7b10*/  LOP3.LUT R153, R13, 0xffff0000, RZ, 0xc0, !PT ;  /* 0xffff00000d997812 */ /* 0x000fe200078ec0ff */
[----:B------:R-:W-:Y:S01]  /*7b20*/  FMUL.FTZ R13, R81, R152 ;  /* 0x00000098510d7220 */ /* 0x000fe20000410000 */
[C---:B------:R-:W-:Y:S01]  /*7b30*/  IMAD.U32 R154, R50.reuse, 0x10000, RZ ;  /* 0x00010000329a7824 */ /* 0x040fe200078e00ff */
[----:B------:R-:W-:-:S02]  /*7b40*/  LOP3.LUT R50, R50, 0xffff0000, RZ, 0xc0, !PT ;  /* 0xffff000032327812 */ /* 0x000fc400078ec0ff */
        /* <DEDUP_REMOVED lines=25> */
[-C--:B------:R-:W-:Y:S01]  /*7ce0*/  FMUL.FTZ R51, R51, R81.reuse ;  /* 0x0000005133337220 */ /* 0x080fe20000410000 */
        /* <DEDUP_REMOVED lines=35> */
.L_x_1637:
[----:B------:R-:W-:Y:S05]  /*7f20*/  BSYNC B3 ;  /* 0x0000000000037941 */ /* 0x000fea0003800000 */
.L_x_1636:
[----:B------:R-:W-:-:S04]  /*7f30*/  LEA R36, P4, R4, R11, 0x1 ;  /* 0x0000000b04247211 */ /* 0x000fc800078808ff */
[----:B--2---:R-:W-:Y:S02]  /*7f40*/  LEA.HI.X R37, R4, R115, R111, 0x1, P4 ;  /* 0x0000007304257211 */ /* 0x004fe400020f0c6f */
[----:B------:R-:W-:-:S03]  /*7f50*/  ISETP.GE.AND P4, PT, R150, R127, PT ;  /* 0x0000007f9600720c */ /* 0x000fc60003f86270 */
[----:B----4-:R2:W-:Y:S10]  /*7f60*/  ST.E.128 desc[UR60][R36.64], R12 ;  /* 0x0000000c24007985 */ /* 0x0105f4000c101d3c */
[----:B--2---:R-:W-:-:S05]  /*7f70*/  @!P4 IMAD.WIDE R12, R150, 0x2, R114 ;  /* 0x00000002960cc825 */ /* 0x004fca00078e0272 */
[----:B---3--:R3:W-:Y:S02]  /*7f80*/  @!P4 ST.E.128 desc[UR60][R12.64], R80 ;  /* 0x000000500c00c985 */ /* 0x0087e4000c101d3c */
.L_x_1635:
[----:B------:R-:W-:Y:S05]  /*7f90*/  BSYNC B2 ;  /* 0x0000000000027941 */ /* 0x000fea0003800000 */
.L_x_1634:
        /* <DEDUP_REMOVED lines=24> */
[----:B------:R-:W-:Y:S01]  /*8120*/  SHF.R.U32.HI R50, RZ, 0x10, R45 ;  /* 0x00000010ff327819 */ /* 0x000fe2000001162d */
[----:B---3--:R-:W-:Y:S01]  /*8130*/  IMAD.U32 R81, R37, 0x10000, RZ ;  /* 0x0001000025517824 */ /* 0x008fe200078e00ff */
[--C-:B------:R-:W-:Y:S01]  /*8140*/  SHF.R.U64 R32, R32, 0x10, R33.reuse ;  /* 0x0000001020207819 */ /* 0x100fe20000001221 */
[----:B----4-:R-:W-:Y:S01]  /*8150*/  IMAD.U32 R51, R13, 0x10000, RZ ;  /* 0x000100000d337824 */ /* 0x010fe200078e00ff */
[----:B------:R-:W-:Y:S02]  /*8160*/  SHF.R.U32.HI R33, RZ, 0x10, R33 ;  /* 0x00000010ff217819 */ /* 0x000fe40000011621 */
[----:B------:R-:W-:Y:S02]  /*8170*/  PRMT R50, R199, 0x5432, R50 ;  /* 0x00005432c7327816 */ /* 0x000fe40000000032 */
[----:B------:R-:W-:Y:S02]  /*8180*/  SHF.R.U64 R34, R34, 0x10, R35 ;  /* 0x0000001022227819 */ /* 0x000fe40000001223 */
[----:B------:R-:W-:Y:S01]  /*8190*/  PRMT R33, R196, 0x5410, R33 ;  /* 0x00005410c4217816 */ /* 0x000fe20000000021 */
[----:B------:R-:W-:Y:S01]  /*81a0*/  IMAD.U32 R80, R50, 0x10000, RZ ;  /* 0x0001000032507824 */ /* 0x000fe200078e00ff */
[----:B------:R-:W-:-:S02]  /*81b0*/  SHF.R.U32.HI R49, RZ, 0x10, R35 ;  /* 0x00000010ff317819 */ /* 0x000fc40000011623 */
[----:B------:R-:W-:Y:S02]  /*81c0*/  SHF.R.U64 R35, R44, 0x10, R45 ;  /* 0x000000102c237819 */ /* 0x000fe4000000122d */
[--C-:B------:R-:W-:Y:S02]  /*81d0*/  SHF.R.U64 R44, R46, 0x10, R47.reuse ;  /* 0x000000102e2c7819 */ /* 0x100fe4000000122f */
[----:B------:R-:W-:Y:S02]  /*81e0*/  PRMT R45, R195, 0x5410, R34 ;  /* 0x00005410c32d7816 */ /* 0x000fe40000000022 */
[----:B------:R-:W-:Y:S01]  /*81f0*/  SHF.R.U32.HI R46, RZ, 0x10, R47 ;  /* 0x00000010ff2e7819 */ /* 0x000fe2000001162f */
[----:B------:R-:W-:Y:S01]  /*8200*/  IMAD.U32 R47, R33, 0x10000, RZ ;  /* 0x00010000212f7824 */ /* 0x000fe200078e00ff */
[----:B------:R-:W-:Y:S01]  /*8210*/  PRMT R34, R195, 0x5432, R49 ;  /* 0x00005432c3227816 */ /* 0x000fe20000000031 */
[----:B------:R-:W-:Y:S01]  /*8220*/  FMUL.FTZ R49, R81, R80 ;  /* 0x0000005051317220 */ /* 0x000fe20000410000 */
[----:B------:R-:W-:-:S02]  /*8230*/  LOP3.LUT R50, R50, 0xffff0000, RZ, 0xc0, !PT ;  /* 0xffff000032327812 */ /* 0x000fc400078ec0ff */
[----:B------:R-:W-:Y:S01]  /*8240*/  LOP3.LUT R37, R37, 0xffff0000, RZ, 0xc0, !PT ;  /* 0xffff000025257812 */ /* 0x000fe200078ec0ff */
[-C--:B------:R-:W-:Y:S01]  /*8250*/  FFMA.FTZ R49, R51, R47.reuse, -R49 ;  /* 0x0000002f33317223 */ /* 0x080fe20000010831 */
[----:B------:R-:W-:Y:S01]  /*8260*/  FMUL.FTZ R47, R81, R47 ;  /* 0x0000002f512f7220 */ /* 0x000fe20000410000 */
[----:B------:R-:W-:Y:S01]  /*8270*/  LOP3.LUT R33, R33, 0xffff0000, RZ, 0xc0, !PT ;  /* 0xffff000021217812 */ /* 0x000fe200078ec0ff */
[----:B------:R-:W-:Y:S01]  /*8280*/  IMAD.U32 R81, R39, 0x10000, RZ ;  /* 0x0001000027517824 */ /* 0x000fe200078e00ff */
[----:B------:R-:W-:Y:S01]  /*8290*/  PRMT R46, R197, 0x5432, R46 ;  /* 0x00005432c52e7816 */ /* 0x000fe2000000002e */
[----:B------:R-:W-:Y:S01]  /*82a0*/  FFMA.FTZ R47, R51, R80, R47 ;  /* 0x00000050332f7223 */ /* 0x000fe2000001002f */
[----:B------:R-:W-:Y:S01]  /*82b0*/  LOP3.LUT R51, R13, 0xffff0000, RZ, 0xc0, !PT ;  /* 0xffff00000d337812 */ /* 0x000fe200078ec0ff */
[----:B------:R-:W-:Y:S01]  /*82c0*/  FMUL.FTZ R13, R37, R50 ;  /* 0x00000032250d7220 */ /* 0x000fe20000410000 */
[----:B------:R-:W-:Y:S01]  /*82d0*/  LOP3.LUT R39, R39, 0xffff0000, RZ, 0xc0, !PT ;  /* 0xffff000027277812 */ /* 0x000fe200078ec0ff */
[C---:B------:R-:W-:Y:S01]  /*82e0*/  IMAD.U32 R80, R46.reuse, 0x10000, RZ ;  /* 0x000100002e507824 */ /* 0x040fe200078e00ff */
[----:B------:R-:W-:Y:S01]  /*82f0*/  LOP3.LUT R46, R46, 0xffff0000, RZ, 0xc0, !PT ;  /* 0xffff00002e2e7812 */ /* 0x000fe200078ec0ff */
[-C--:B------:R-:W-:Y:S01]  /*8300*/  FFMA.FTZ R13, R51, R33.reuse, -R13 ;  /* 0x00000021330d7223 */ /* 0x080fe2000001080d */
[----:B------:R-:W-:Y:S01]  /*8310*/  FMUL.FTZ R33, R37, R33 ;  /* 0x0000002125217220 */ /* 0x000fe20000410000 */
[----:B------:R-:W-:Y:S01]  /*8320*/  FMUL.FTZ R37, R81, R80 ;  /* 0x0000005051257220 */ /* 0x000fe20000410000 */
[----:B------:R-:W-:-:S02]  /*8330*/  PRMT R35, R197, 0x5410, R35 ;  /* 0x00005410c5237816 */ /* 0x000fc40000000023 */
[----:B------:R-:W-:Y:S01]  /*8340*/  FFMA.FTZ R33, R51, R50, R33 ;  /* 0x0000003233217223 */ /* 0x000fe20000010021 */
[C---:B------:R-:W-:Y:S01]  /*8350*/  IMAD.U32 R51, R15.reuse, 0x10000, RZ ;  /* 0x000100000f337824 */ /* 0x040fe200078e00ff */
[----:B------:R-:W-:Y:S01]  /*8360*/  LOP3.LUT R15, R15, 0xffff0000, RZ, 0xc0, !PT ;  /* 0xffff00000f0f7812 */ /* 0x000fe200078ec0ff */
[C---:B------:R-:W-:Y:S01]  /*8370*/  IMAD.U32 R50, R34.reuse, 0x10000, RZ ;  /* 0x0001000022327824 */ /* 0x040fe200078e00ff */
[----:B------:R-:W-:Y:S02]  /*8380*/  LOP3.LUT R34, R34, 0xffff0000, RZ, 0xc0, !PT ;  /* 0xffff000022227812 */ /* 0x000fe400078ec0ff */
[----:B------:R-:W-:Y:S01]  /*8390*/  PRMT R32, R198, 0x5432, R32 ;  /* 0x00005432c6207816 */ /* 0x000fe20000000020 */
[-C--:B------:R-:W-:Y:S01]  /*83a0*/  FFMA.FTZ R37, R51, R50.reuse, -R37 ;  /* 0x0000003233257223 */ /* 0x080fe20000010825 */
[----:B------:R-:W-:Y:S01]  /*83b0*/  FMUL.FTZ R50, R81, R50 ;  /* 0x0000003251327220 */ /* 0x000fe20000410000 */
[----:B------:R-:W-:Y:S02]  /*83c0*/  F2FP.BF16.F32.PACK_AB R33, R33, R47 ;  /* 0x0000002f2121723e */ /* 0x000fe400000010ff */
[----:B------:R-:W-:Y:S01]  /*83d0*/  PRMT R44, R196, 0x5432, R44 ;  /* 0x00005432c42c7816 */ /* 0x000fe2000000002c */
[----:B------:R-:W-:Y:S01]  /*83e0*/  FFMA.FTZ R50, R51, R80, R50 ;  /* 0x0000005033327223 */ /* 0x000fe20000010032 */
[----:B------:R-:W-:Y:S01]  /*83f0*/  FMUL.FTZ R51, R39, R46 ;  /* 0x0000002e27337220 */ /* 0x000fe20000410000 */
[----:B------:R-:W-:-:S03]  /*8400*/  F2FP.BF16.F32.PACK_AB R13, R13, R49 ;  /* 0x000000310d0d723e */ /* 0x000fc600000010ff */
        /* <DEDUP_REMOVED lines=47> */
.L_x_1641:
[----:B------:R-:W-:Y:S05]  /*8700*/  BSYNC B3 ;  /* 0x0000000000037941 */ /* 0x000fea0003800000 */
.L_x_1640:
[----:B------:R-:W-:-:S04]  /*8710*/  LEA R32, P4, R5, R11, 0x1 ;  /* 0x0000000b05207211 */ /* 0x000fc800078808ff */
[----:B--2---:R-:W-:Y:S02]  /*8720*/  LEA.HI.X R33, R5, R115, R110, 0x1, P4 ;  /* 0x0000007305217211 */ /* 0x004fe400020f0c6e */
[----:B------:R-:W-:-:S03]  /*8730*/  ISETP.GE.AND P4, PT, R48, R127, PT ;  /* 0x0000007f3000720c */ /* 0x000fc60003f86270 */
[----:B----4-:R2:W-:Y:S10]  /*8740*/  ST.E.128 desc[UR60][R32.64], R12 ;  /* 0x0000000c20007985 */ /* 0x0105f4000c101d3c */
[----:B--2---:R-:W-:-:S05]  /*8750*/  @!P4 IMAD.WIDE R12, R48, 0x2, R114 ;  /* 0x00000002300cc825 */ /* 0x004fca00078e0272 */
[----:B---3--:R4:W-:Y:S02]  /*8760*/  @!P4 ST.E.128 desc[UR60][R12.64], R36 ;  /* 0x000000240c00c985 */ /* 0x0089e4000c101d3c */
.L_x_1639:
[----:B------:R-:W-:Y:S05]  /*8770*/  BSYNC B2 ;  /* 0x0000000000027941 */ /* 0x000fea0003800000 */
.L_x_1638:
[----:B------:R-:W-:-:S13]  /*8780*/  ISETP.NE.AND P4, PT, R21, RZ, PT ;  /* 0x000000ff1500720c */ /* 0x000fda0003f85270 */
[----:B------:R-:W-:Y:S05]  /*8790*/  @!P4 BRA `(.L_x_1633) ;  /* 0x0000000400e4c947 */ /* 0x000fea0003800000 */
[----:B---34-:R-:W-:Y:S01]  /*87a0*/  SEL R12, R124, R131, !P1 ;  /* 0x000000837c0c7207 */ /* 0x018fe20004800000 */
        /* <DEDUP_REMOVED lines=20> */
[----:B------:R-:W-:Y:S01]  /*88f0*/  SHF.R.U64 R37, R40, 0x10, R41 ;  /* 0x0000001028257819 */ /* 0x000fe20000001229 */
[----:B----4-:R-:W-:Y:S01]  /*8900*/  IMAD.U32 R39, R13, 0x10000, RZ ;  /* 0x000100000d277824 */ /* 0x010fe200078e00ff */
[----:B------:R-:W-:Y:S02]  /*8910*/  SHF.R.U64 R28, R28, 0x10, R29 ;  /* 0x000000101c1c7819 */ /* 0x000fe4000000121d */
[----:B------:R-:W-:Y:S02]  /*8920*/  SHF.R.U32.HI R40, RZ, 0x10, R41 ;  /* 0x00000010ff287819 */ /* 0x000fe40000011629 */
[----:B------:R-:W-:Y:S02]  /*8930*/  SHF.R.U32.HI R29, RZ, 0x10, R29 ;  /* 0x00000010ff1d7819 */ /* 0x000fe4000001161d */
[----:B------:R-:W-:Y:S02]  /*8940*/  PRMT R40, R192, 0x5432, R40 ;  /* 0x00005432c0287816 */ /* 0x000fe40000000028 */
[----:B------:R-:W-:-:S02]  /*8950*/  PRMT R29, R190, 0x5432, R29 ;  /* 0x00005432be1d7816 */ /* 0x000fc4000000001d */
[--C-:B------:R-:W-:Y:S01]  /*8960*/  SHF.R.U64 R38, R42, 0x10, R43.reuse ;  /* 0x000000102a267819 */ /* 0x100fe2000000122b */
[C---:B------:R-:W-:Y:S01]  /*8970*/  IMAD.U32 R41, R40.reuse, 0x10000, RZ ;  /* 0x0001000028297824 */ /* 0x040fe200078e00ff */
[----:B------:R-:W-:Y:S01]  /*8980*/  SHF.R.U32.HI R42, RZ, 0x10, R43 ;  /* 0x00000010ff2a7819 */ /* 0x000fe2000001162b */
[----:B---3--:R-:W-:Y:S01]  /*8990*/  IMAD.U32 R43, R33, 0x10000, RZ ;  /* 0x00010000212b7824 */ /* 0x008fe200078e00ff */
[----:B------:R-:W-:Y:S01]  /*89a0*/  LOP3.LUT R40, R40, 0xffff0000, RZ, 0xc0, !PT ;  /* 0xffff000028287812 */ /* 0x000fe200078ec0ff */
[C---:B------:R-:W-:Y:S01]  /*89b0*/  IMAD.U32 R44, R29.reuse, 0x10000, RZ ;  /* 0x000100001d2c7824 */ /* 0x040fe200078e00ff */
[----:B------:R-:W-:Y:S01]  /*89c0*/  LOP3.LUT R29, R29, 0xffff0000, RZ, 0xc0, !PT ;  /* 0xffff00001d1d7812 */ /* 0x000fe200078ec0ff */
[CC--:B------:R-:W-:Y:S01]  /*89d0*/  FMUL.FTZ R45, R43.reuse, R41.reuse ;  /* 0x000000292b2d7220 */ /* 0x0c0fe20000410000 */
[--C-:B------:R-:W-:Y:S01]  /*89e0*/  SHF.R.U64 R30, R30, 0x10, R31.reuse ;  /* 0x000000101e1e7819 */ /* 0x100fe2000000121f */
[-C--:B------:R-:W-:Y:S01]  /*89f0*/  FMUL.FTZ R43, R43, R44.reuse ;  /* 0x0000002c2b2b7220 */ /* 0x080fe20000410000 */
[----:B------:R-:W-:Y:S01]  /*8a00*/  SHF.R.U32.HI R31, RZ, 0x10, R31 ;  /* 0x00000010ff1f7819 */ /* 0x000fe2000001161f */
[----:B------:R-:W-:Y:S01]  /*8a10*/  FFMA.FTZ R45, R39, R44, -R45 ;  /* 0x0000002c272d7223 */ /* 0x000fe2000001082d */
[----:B------:R-:W-:Y:S01]  /*8a20*/  LOP3.LUT R13, R13, 0xffff0000, RZ, 0xc0, !PT ;  /* 0xffff00000d0d7812 */ /* 0x000fe200078ec0ff */
[----:B------:R-:W-:Y:S01]  /*8a30*/  FFMA.FTZ R43, R39, R41, R43 ;  /* 0x00000029272b7223 */ /* 0x000fe2000001002b */
[----:B------:R-:W-:Y:S01]  /*8a40*/  LOP3.LUT R39, R33, 0xffff0000, RZ, 0xc0, !PT ;  /* 0xffff000021277812 */ /* 0x000fe200078ec0ff */
[----:B------:R-:W-:Y:S01]  /*8a50*/  IMAD.U32 R41, R35, 0x10000, RZ ;  /* 0x0001000023297824 */ /* 0x000fe200078e00ff */
[----:B------:R-:W-:-:S02]  /*8a60*/  PRMT R42, R191, 0x5432, R42 ;  /* 0x00005432bf2a7816 */ /* 0x000fc4000000002a */
[----:B------:R-:W-:Y:S01]  /*8a70*/  PRMT R31, R189, 0x5432, R31 ;  /* 0x00005432bd1f7816 */ /* 0x000fe2000000001f */
[CC--:B------:R-:W-:Y:S01]  /*8a80*/  FMUL.FTZ R33, R39.reuse, R40.reuse ;  /* 0x0000002827217220 */ /* 0x0c0fe20000410000 */
[-C--:B------:R-:W-:Y:S01]  /*8a90*/  FMUL.FTZ R39, R39, R29.reuse ;  /* 0x0000001d27277220 */ /* 0x080fe20000410000 */
[----:B------:R-:W-:Y:S02]  /*8aa0*/  LOP3.LUT R35, R35, 0xffff0000, RZ, 0xc0, !PT ;  /* 0xffff000023237812 */ /* 0x000fe400078ec0ff */
[C---:B------:R-:W-:Y:S01]  /*8ab0*/  FFMA.FTZ R33, R13.reuse, R29, -R33 ;  /* 0x0000001d0d217223 */ /* 0x040fe20000010821 */
[----:B------:R-:W-:Y:S01]  /*8ac0*/  FFMA.FTZ R39, R13, R40, R39 ;  /* 0x000000280d277223 */ /* 0x000fe20000010027 */
[----:B------:R-:W-:Y:S01]  /*8ad0*/  IMAD.U32 R40, R42, 0x10000, RZ ;  /* 0x000100002a287824 */ /* 0x000fe200078e00ff */
[----:B------:R-:W-:Y:S01]  /*8ae0*/  PRMT R37, R192, 0x5410, R37 ;  /* 0x00005410c0257816 */ /* 0x000fe20000000025 */
[C---:B------:R-:W-:Y:S01]  /*8af0*/  IMAD.U32 R29, R31.reuse, 0x10000, RZ ;  /* 0x000100001f1d7824 */ /* 0x040fe200078e00ff */
[----:B------:R-:W-:Y:S01]  /*8b00*/  LOP3.LUT R31, R31, 0xffff0000, RZ, 0xc0, !PT ;  /* 0xffff00001f1f7812 */ /* 0x000fe200078ec0ff */
[----:B------:R-:W-:-:S02]  /*8b10*/  IMAD.U32 R13, R15, 0x10000, RZ ;  /* 0x000100000f0d7824 */ /* 0x000fc400078e00ff */
[CC--:B------:R-:W-:Y:S01]  /*8b20*/  FMUL.FTZ R44, R41.reuse, R40.reuse ;  /* 0x00000028292c7220 */ /* 0x0c0fe20000410000 */
[-C--:B------:R-:W-:Y:S01]  /*8b30*/  FMUL.FTZ R41, R41, R29.reuse ;  /* 0x0000001d29297220 */ /* 0x080fe20000410000 */
[----:B------:R-:W-:Y:S02]  /*8b40*/  LOP3.LUT R15, R15, 0xffff0000, RZ, 0xc0, !PT ;  /* 0xffff00000f0f7812 */ /* 0x000fe400078ec0ff */
[C---:B------:R-:W-:Y:S01]  /*8b50*/  FFMA.FTZ R29, R13.reuse, R29, -R44 ;  /* 0x0000001d0d1d7223 */ /* 0x040fe2000001082c */
[----:B------:R-:W-:Y:S01]  /*8b60*/  FFMA.FTZ R13, R13, R40, R41 ;  /* 0x000000280d0d7223 */ /* 0x000fe20000010029 */
[----:B------:R-:W-:Y:S02]  /*8b70*/  LOP3.LUT R40, R42, 0xffff0000, RZ, 0xc0, !PT ;  /* 0xffff00002a287812 */ /* 0x000fe400078ec0ff */
[----:B------:R-:W-:Y:S02]  /*8b80*/  PRMT R28, R190, 0x5410, R28 ;  /* 0x00005410be1c7816 */ /* 0x000fe4000000001c */
[----:B------:R-:W-:Y:S01]  /*8b90*/  PRMT R38, R191, 0x5410, R38 ;  /* 0x00005410bf267816 */ /* 0x000fe20000000026 */
[CC--:B------:R-:W-:Y:S01]  /*8ba0*/  FMUL.FTZ R41, R35.reuse, R40.reuse ;  /* 0x0000002823297220 */ /* 0x0c0fe20000410000 */
[-C--:B------:R-:W-:Y:S01]  /*8bb0*/  FMUL.FTZ R35, R35, R31.reuse ;  /* 0x0000001f23237220 */ /* 0x080fe20000410000 */
[C---:B------:R-:W-:Y:S01]  /*8bc0*/  IMAD.U32 R42, R28.reuse, 0x10000, RZ ;  /* 0x000100001c2a7824 */ /* 0x040fe200078e00ff */
[----:B------:R-:W-:Y:S01]  /*8bd0*/  LOP3.LUT R28, R28, 0xffff0000, RZ, 0xc0, !PT ;  /* 0xffff00001c1c7812 */ /* 0x000fe200078ec0ff */
[C---:B------:R-:W-:Y:S01]  /*8be0*/  FFMA.FTZ R31, R15.reuse, R31, -R41 ;  /* 0x0000001f0f1f7223 */ /* 0x040fe20000010829 */
[----:B------:R-:W-:Y:S01]  /*8bf0*/  FFMA.FTZ R15, R15, R40, R35 ;  /* 0x000000280f0f7223 */ /* 0x000fe20000010023 */
[C---:B------:R-:W-:Y:S01]  /*8c00*/  IMAD.U32 R41, R32.reuse, 0x10000, RZ ;  /* 0x0001000020297824 */ /* 0x040fe200078e00ff */
[----:B------:R-:W-:Y:S01]  /*8c10*/  LOP3.LUT R32, R32, 0xffff0000, RZ, 0xc0, !PT ;  /* 0xffff000020207812 */ /* 0x000fe200078ec0ff */
[C---:B------:R-:W-:Y:S01]  /*8c20*/  IMAD.U32 R40, R37.reuse, 0x10000, RZ ;  /* 0x0001000025287824 */ /* 0x040fe200078e00ff */
[----:B------:R-:W-:Y:S01]  /*8c30*/  LOP3.LUT R37, R37, 0xffff0000, RZ, 0xc0, !PT ;  /* 0xffff000025257812 */ /* 0x000fe200078ec0ff */
[----:B------:R-:W-:Y:S01]  /*8c40*/  IMAD.U32 R35, R12, 0x10000, RZ ;  /* 0x000100000c237824 */ /* 0x000fe200078e00ff */
[----:B------:R-:W-:Y:S01]  /*8c50*/  PRMT R30, R189, 0x5410, R30 ;  /* 0x00005410bd1e7816 */ /* 0x000fe2000000001e */
[C---:B------:R-:W-:Y:S01]  /*8c60*/  FMUL.FTZ R44, R41.reuse, R40 ;  /* 0x00000028292c7220 */ /* 0x040fe20000410000 */
[----:B------:R-:W-:Y:S01]  /*8c70*/  FMUL.FTZ R41, R41, R42 ;  /* 0x0000002a29297220 */ /* 0x000fe20000410000 */
[----:B------:R-:W-:-:S02]  /*8c80*/  F2FP.BF16.F32.PACK_AB R33, R33, R45 ;  /* 0x0000002d2121723e */ /* 0x000fc400000010ff */
[C---:B------:R-:W-:Y:S01]  /*8c90*/  FFMA.FTZ R44, R35.reuse, R42, -R44 ;  /* 0x0000002a232c7223 */ /* 0x040fe2000001082c */
[----:B------:R-:W-:Y:S01]  /*8ca0*/  FFMA.FTZ R41, R35, R40, R41 ;  /* 0x0000002823297223 */ /* 0x000fe20000010029 */
[----:B------:R-:W-:Y:S01]  /*8cb0*/  LOP3.LUT R35, R12, 0xffff0000, RZ, 0xc0, !PT ;  /* 0xffff00000c237812 */ /* 0x000fe200078ec0ff */
        /* <DEDUP_REMOVED lines=18> */
[----:B------:R-:W-:Y:S02]  /*8de0*/  F2FP.BF16.F32.PACK_AB R29, R31, R29 ;  /* 0x0000001d1f1d723e */ /* 0x000fe400000010ff */
[C---:B------:R-:W-:Y:S01]  /*8df0*/  FFMA.FTZ R32, R14.reuse, R30, -R32 ;  /* 0x0000001e0e207223 */ /* 0x040fe20000010820 */
[----:B------:R-:W-:Y:S01]  /*8e00*/  FFMA.FTZ R34, R14, R38, R34 ;  /* 0x000000260e227223 */ /* 0x000fe20000010022 */
[----:B------:R-:W-:-:S02]  /*8e10*/  F2FP.BF16.F32.PACK_AB R39, R39, R43 ;  /* 0x0000002b2727723e */ /* 0x000fc400000010ff */
[----:B------:R-:W-:Y:S02]  /*8e20*/  F2FP.BF16.F32.PACK_AB R28, R28, R41 ;  /* 0x000000291c1c723e */ /* 0x000fe400000010ff */
[----:B------:R-:W-:Y:S02]  /*8e30*/  F2FP.BF16.F32.PACK_AB R40, R32, R40 ;  /* 0x000000282028723e */ /* 0x000fe400000010ff */
[----:B------:R-:W-:Y:S01]  /*8e40*/  F2FP.BF16.F32.PACK_AB R35, R15, R13 ;  /* 0x0000000d0f23723e */ /* 0x000fe200000010ff */
[----:B------:R-:W-:Y:S01]  /*8e50*/  IMAD.MOV.U32 R13, RZ, RZ, R33 ;  /* 0x000000ffff0d7224 */ /* 0x000fe200078e0021 */
[----:B------:R-:W-:Y:S01]  /*8e60*/  F2FP.BF16.F32.PACK_AB R12, R12, R44 ;  /* 0x0000002c0c0c723e */ /* 0x000fe200000010ff */
[----:B------:R-:W-:Y:S01]  /*8e70*/  IMAD.MOV.U32 R32, RZ, RZ, R28 ;  /* 0x000000ffff207224 */ /* 0x000fe200078e001c */
[----:B------:R-:W-:Y:S01]  /*8e80*/  F2FP.BF16.F32.PACK_AB R34, R34, R42 ;  /* 0x0000002a2222723e */ /* 0x000fe200000010ff */
[----:B------:R-:W-:Y:S02]  /*8e90*/  IMAD.MOV.U32 R33, RZ, RZ, R39 ;  /* 0x000000ffff217224 */ /* 0x000fe400078e0027 */
[----:B------:R-:W-:-:S02]  /*8ea0*/  IMAD.MOV.U32 R14, RZ, RZ, R40 ;  /* 0x000000ffff0e7224 */ /* 0x000fc400078e0028 */
[----:B------:R-:W-:-:S07]  /*8eb0*/  IMAD.MOV.U32 R15, RZ, RZ, R29 ;  /* 0x000000ffff0f7224 */ /* 0x000fce00078e001d */
.L_x_1643:
[----:B------:R-:W-:Y:S05]  /*8ec0*/  BSYNC B2 ;  /* 0x0000000000027941 */ /* 0x000fea0003800000 */
.L_x_1642:
[----:B------:R-:W-:-:S04]  /*8ed0*/  LEA R28, P4, R6, R11, 0x1 ;  /* 0x0000000b061c7211 */ /* 0x000fc800078808ff */
[----:B--2---:R-:W-:Y:S02]  /*8ee0*/  LEA.HI.X R29, R6, R115, R109, 0x1, P4 ;  /* 0x00000073061d7211 */ /* 0x004fe400020f0c6d */
[----:B------:R-:W-:-:S03]  /*8ef0*/  ISETP.GE.AND P4, PT, R36, R127, PT ;  /* 0x0000007f2400720c */ /* 0x000fc60003f86270 */
[----:B----4-:R2:W-:Y:S10]  /*8f00*/  ST.E.128 desc[UR60][R28.64], R12 ;  /* 0x0000000c1c007985 */ /* 0x0105f4000c101d3c */
[----:B------:R-:W-:-:S05]  /*8f10*/  @!P4 IMAD.WIDE R114, R36, 0x2, R114 ;  /* 0x000000022472c825 */ /* 0x000fca00078e0272 */
[----:B---3--:R2:W-:Y:S02]  /*8f20*/  @!P4 ST.E.128 desc[UR60][R114.64], R32 ;  /* 0x000000207200c985 */ /* 0x0085e4000c101d3c */
.L_x_1633:
[----:B------:R-:W-:Y:S05]  /*8f30*/  BSYNC B1 ;  /* 0x0000000000017941 */ /* 0x000fea0003800000 */
.L_x_1632:
[----:B------:R-:W-:-:S03]  /*8f40*/  UMOV UR4, 0xffffffff ;  /* 0xffffffff00047882 */ /* 0x000fc60000000000 */
[----:B------:R-:W-:Y:S05]  /*8f50*/  BRA.DIV UR4, `(.L_x_1644) ;  /* 0x0000022204f07947 */ /* 0x000fea000b800000 */
[----:B-1----:R-:W1:Y:S04]  /*8f60*/  SHFL.IDX PT, R116, R116, 0x1, 0x1c1f ;  /* 0x003c1f0074747f89 */ /* 0x002e6800000e0000 */
[----:B------:R-:W0:Y:S02]  /*8f70*/  SHFL.IDX PT, R117, R117, 0x1, 0x1c1f ;  /* 0x003c1f0075757f89 */ /* 0x000e2400000e0000 */
.L_x_2013:
        /* <DEDUP_REMOVED lines=10> */
[----:B------:R-:W-:Y:S02]  /*9020*/  LEA R34, P5, R4, R117, 0x1 ;  /* 0x0000007504227211 */ /* 0x000fe400078a08ff */
[----:B------:R-:W-:Y:S02]  /*9030*/  LEA.HI R12, R12, R11, RZ, 0x4 ;  /* 0x0000000b0c0c7211 */ /* 0x000fe400078f20ff */
[----:B------:R-:W-:-:S02]  /*9040*/  LEA.HI.X R35, R4, R116, R111, 0x1, P5 ;  /* 0x0000007404237211 */ /* 0x000fc400028f0c6f */
[----:B------:R-:W-:Y:S02]  /*9050*/  LEA.HI.SX32 R36, R12, R119, 0x1c ;  /* 0x000000770c247211 */ /* 0x000fe400078fe2ff */
[----:B------:R-:W-:Y:S02]  /*9060*/  ISETP.GE.AND P5, PT, R18, R123, PT ;  /* 0x0000007b1200720c */ /* 0x000fe40003fa6270 */
[----:B------:R-:W-:-:S04]  /*9070*/  SHF.R.S32.HI R12, RZ, 0x1f, R36 ;  /* 0x0000001fff0c7819 */ /* 0x000fc80000011424 */
[----:B------:R-:W-:Y:S01]  /*9080*/  LEA.HI R12, R12, R36, RZ, 0x3 ;  /* 0x000000240c0c7211 */ /* 0x000fe200078f18ff */
[----:B------:R-:W-:-:S03]  /*9090*/  IMAD.SHL.U32 R36, R36, 0x8, RZ ;  /* 0x0000000824247824 */ /* 0x000fc600078e00ff */
[----:B------:R-:W-:Y:S02]  /*90a0*/  SHF.R.S32.HI R12, RZ, 0x3, R12 ;  /* 0x00000003ff0c7819 */ /* 0x000fe4000001140c */
[----:B------:R-:W-:Y:S02]  /*90b0*/  LOP3.LUT R11, R181, 0x38, R36, 0xf8, !PT ;  /* 0x00000038b50b7812 */ /* 0x000fe400078ef824 */
[----:B------:R-:W-:Y:S01]  /*90c0*/  ISETP.GE.AND P4, PT, R36, R127, PT ;  /* 0x0000007f2400720c */ /* 0x000fe20003f86270 */
[----:B------:R-:W-:Y:S01]  /*90d0*/  IMAD R12, R12, 0x1800, R201 ;  /* 0x000018000c0c7824 */ /* 0x000fe200078e02c9 */
[----:B------:R-:W-:-:S05]  /*90e0*/  LOP3.LUT R11, R11, R13, RZ, 0x3c, !PT ;  /* 0x0000000d0b0b7212 */ /* 0x000fca00078e3cff */
[----:B------:R-:W-:Y:S02]  /*90f0*/  IMAD.IADD R11, R12, 0x1, R11 ;  /* 0x000000010c0b7824 */ /* 0x000fe400078e020b */
[C---:B------:R-:W-:Y:S02]  /*9100*/  IMAD R12, R17.reuse, 0x4800, R137 ;  /* 0x00004800110c7824 */ /* 0x040fe400078e0289 */
[----:B------:R-:W-:Y:S02]  /*9110*/  IMAD R28, R17, 0x4800, R11 ;  /* 0x00004800111c7824 */ /* 0x000fe400078e020b */
[--C-:B------:R-:W-:Y:S02]  /*9120*/  IMAD R12, R12, 0x2, R2.reuse ;  /* 0x000000020c0c7824 */ /* 0x100fe400078e0202 */
[----:B------:R-:W-:Y:S02]  /*9130*/  IMAD R28, R28, 0x2, R2 ;  /* 0x000000021c1c7824 */ /* 0x000fe400078e0202 */
[----:B------:R-:W-:-:S02]  /*9140*/  @!P4 IMAD.WIDE R36, R36, 0x2, R32 ;  /* 0x000000022424c825 */ /* 0x000fc400078e0220 */
        /* <DEDUP_REMOVED lines=20> */
[C---:B------:R-:W-:Y:S01]  /*9290*/  FFMA.FTZ R39, R38.reuse, R39, -R43 ;  /* 0x0000002726277223 */ /* 0x040fe2000001082b */
        /* <DEDUP_REMOVED lines=9> */
[C---:B------:R-:W-:Y:S01]  /*9330*/  IMAD.U32 R41, R15.reuse, 0x10000, RZ ;  /* 0x000100000f297824 */ /* 0x040fe200078e00ff */
        /* <DEDUP_REMOVED lines=8> */
[C---:B------:R-:W-:Y:S01]  /*93c0*/  FMUL.FTZ R44, R45.reuse, R42 ;  /* 0x0000002a2d2c7220 */ /* 0x040fe20000410000 */
        /* <DEDUP_REMOVED lines=9> */
[CC--:B------:R-:W-:Y:S01]  /*9460*/  FMUL.FTZ R31, R41.reuse, R40.reuse ;  /* 0x00000028291f7220 */ /* 0x0c0fe20000410000 */
        /* <DEDUP_REMOVED lines=21> */
[----:B------:R-:W-:Y:S01]  /*95c0*/  FMUL.FTZ R46, R47, R29 ;  /* 0x0000001d2f2e7220 */ /* 0x000fe20000410000 */
[----:B------:R-:W-:-:S02]  /*95d0*/  IMAD.U32 R12, R14, 0x10000, RZ ;  /* 0x000100000e0c7824 */ /* 0x000fc400078e00ff */
[-C--:B------:R-:W-:Y:S01]  /*95e0*/  FMUL.FTZ R47, R47, R40.reuse ;  /* 0x000000282f2f7220 */ /* 0x080fe20000410000 */
[----:B------:R-:W-:Y:S01]  /*95f0*/  LOP3.LUT R74, R74, 0xffff0000, RZ, 0xc0, !PT ;  /* 0xffff00004a4a7812 */ /* 0x000fe200078ec0ff */
[C---:B------:R-:W-:Y:S02]  /*9600*/  FFMA.FTZ R46, R12.reuse, R40, -R46 ;  /* 0x000000280c2e7223 */ /* 0x040fe4000001082e */
[----:B------:R-:W-:Y:S01]  /*9610*/  FFMA.FTZ R47, R12, R29, R47 ;  /* 0x0000001d0c2f7223 */ /* 0x000fe2000001002f */
[----:B------:R-:W-:Y:S01]  /*9620*/  LOP3.LUT R62, R62, 0xffff0000, RZ, 0xc0, !PT ;  /* 0xffff00003e3e7812 */ /* 0x000fe200078ec0ff */
[----:B------:R-:W-:Y:S01]  /*9630*/  FMUL.FTZ R12, R30, R74 ;  /* 0x0000004a1e0c7220 */ /* 0x000fe20000410000 */
[----:B------:R-:W-:Y:S02]  /*9640*/  LOP3.LUT R14, R14, 0xffff0000, RZ, 0xc0, !PT ;  /* 0xffff00000e0e7812 */ /* 0x000fe400078ec0ff */
[----:B------:R-:W-:Y:S01]  /*9650*/  F2FP.BF16.F32.PACK_AB R15, R15, R42 ;  /* 0x0000002a0f0f723e */ /* 0x000fe200000010ff */
[----:B------:R-:W-:Y:S01]  /*9660*/  FMUL.FTZ R30, R30, R62 ;  /* 0x0000003e1e1e7220 */ /* 0x000fe20000410000 */
[----:B------:R-:W-:Y:S01]  /*9670*/  F2FP.BF16.F32.PACK_AB R31, R31, R44 ;  /* 0x0000002c1f1f723e */ /* 0x000fe200000010ff */
        /* <DEDUP_REMOVED lines=11> */
[----:B------:R-:W-:Y:S02]  /*9730*/  IMAD.MOV.U32 R14, RZ, RZ, R46 ;  /* 0x000000ffff0e7224 */ /* 0x000fe400078e002e */
[----:B------:R-:W-:-:S07]  /*9740*/  IMAD.MOV.U32 R31, RZ, RZ, R41 ;  /* 0x000000ffff1f7224 */ /* 0x000fce00078e0029 */
.L_x_1648:
[----:B------:R-:W-:Y:S05]  /*9750*/  BSYNC B2 ;  /* 0x0000000000027941 */ /* 0x000fea0003800000 */
.L_x_1647:
[----:B0-----:R0:W-:Y:S04]  /*9760*/  ST.E.128 desc[UR60][R34.64], R12 ;  /* 0x0000000c22007985 */ /* 0x0011e8000c101d3c */
[----:B-1----:R0:W-:Y:S02]  /*9770*/  @!P4 ST.E.128 desc[UR60][R36.64], R28 ;  /* 0x0000001c2400c985 */ /* 0x0021e4000c101d3c */
.L_x_1646:
[----:B------:R-:W-:Y:S05]  /*9780*/  BSYNC B1 ;  /* 0x0000000000017941 */ /* 0x000fea0003800000 */
.L_x_1645:
[----:B------:R-:W-:Y:S01]  /*9790*/  ISETP.NE.AND P4, PT, R20, RZ, PT ;  /* 0x000000ff1400720c */ /* 0x000fe20003f85270 */
[----:B------:R-:W-:-:S12]  /*97a0*/  BSSY B1, `(.L_x_1649) ;  /* 0x000007c000017945 */ /* 0x000fd80003800000 */
[----:B------:R-:W-:Y:S05]  /*97b0*/  @!P4 BRA `(.L_x_1650) ;  /* 0x0000000400e8c947 */ /* 0x000fea0003800000 */
[----:B---3--:R-:W-:Y:S01]  /*97c0*/  SEL R11, R124, R131, !P2 ;  /* 0x000000837c0b7207 */ /* 0x008fe20005000000 */
[----:B------:R-:W-:Y:S01]  /*97d0*/  BSSY B2, `(.L_x_1651) ;  /* 0x0000076000027945 */ /* 0x000fe20003800000 */
[----:B0---4-:R-:W-:Y:S02]  /*97e0*/  SHF.R.U32.HI R13, RZ, 0x3, R181 ;  /* 0x00000003ff0d7819 */ /* 0x011fe400000116b5 */
[----:B------:R-:W-:Y:S02]  /*97f0*/  SHF.R.S32.HI R12, RZ, 0x1f, R11 ;  /* 0x0000001fff0c7819 */ /* 0x000fe4000001140b */
[C---:B------:R-:W-:Y:S02]  /*9800*/  LEA R34, P5, R5.reuse, R117, 0x1 ;  /* 0x0000007505227211 */ /* 0x040fe400078a08ff */
[----:B------:R-:W-:Y:S02]  /*9810*/  LEA.HI R11, R12, R11, RZ, 0x4 ;  /* 0x0000000b0c0b7211 */ /* 0x000fe400078f20ff */
[----:B------:R-:W-:-:S02]  /*9820*/  LEA.HI.X R35, R5, R116, R110, 0x1, P5 ;  /* 0x0000007405237211 */ /* 0x000fc400028f0c6e */
[----:B------:R-:W-:Y:S02]  /*9830*/  LEA.HI.SX32 R11, R11, R118, 0x1c ;  /* 0x000000760b0b7211 */ /* 0x000fe400078fe2ff */
[----:B------:R-:W-:Y:S02]  /*9840*/  ISETP.GE.AND P5, PT, R167, R123, PT ;  /* 0x0000007ba700720c */ /* 0x000fe40003fa6270 */
[----:B------:R-:W-:Y:S01]  /*9850*/  SHF.R.S32.HI R12, RZ, 0x1f, R11 ;  /* 0x0000001fff0c7819 */ /* 0x000fe2000001140b */
[----:B------:R-:W-:-:S03]  /*9860*/  IMAD.SHL.U32 R36, R11, 0x8, RZ ;  /* 0x000000080b247824 */ /* 0x000fc600078e00ff */
[----:B------:R-:W-:Y:S02]  /*9870*/  LEA.HI R12, R12, R11, RZ, 0x3 ;  /* 0x0000000b0c0c7211 */ /* 0x000fe400078f18ff */
[----:B------:R-:W-:Y:S02]  /*9880*/  LOP3.LUT R11, R181, 0x38, R36, 0xf8, !PT ;  /* 0x00000038b50b7812 */ /* 0x000fe400078ef824 */
[----:B------:R-:W-:Y:S02]  /*9890*/  SHF.R.S32.HI R12, RZ, 0x3, R12 ;  /* 0x00000003ff0c7819 */ /* 0x000fe4000001140c */
[----:B------:R-:W-:Y:S02]  /*98a0*/  LOP3.LUT R11, R11, R13, RZ, 0x3c, !PT ;  /* 0x0000000d0b0b7212 */ /* 0x000fe400078e3cff */
[----:B------:R-:W-:Y:S01]  /*98b0*/  ISETP.GE.AND P4, PT, R36, R127, PT ;  /* 0x0000007f2400720c */ /* 0x000fe20003f86270 */
[----:B------:R-:W-:-:S04]  /*98c0*/  IMAD R12, R12, 0x1800, R201 ;  /* 0x000018000c0c7824 */ /* 0x000fc800078e02c9 */
[----:B------:R-:W-:Y:S02]  /*98d0*/  IMAD.IADD R12, R12, 0x1, R11 ;  /* 0x000000010c0c7824 */ /* 0x000fe400078e020b */
[C---:B------:R-:W-:Y:S02]  /*98e0*/  IMAD R11, R17.reuse, 0x4800, R135 ;  /* 0x00004800110b7824 */ /* 0x040fe400078e0287 */
[----:B------:R-:W-:Y:S02]  /*98f0*/  IMAD R13, R17, 0x4800, R12 ;  /* 0x00004800110d7824 */ /* 0x000fe400078e020c */
[--C-:B------:R-:W-:Y:S02]  /*9900*/  IMAD R11, R11, 0x2, R2.reuse ;  /* 0x000000020b0b7824 */ /* 0x100fe400078e0202 */
[----:B------:R-:W-:Y:S02]  /*9910*/  IMAD R28, R13, 0x2, R2 ;  /* 0x000000020d1c7824 */ /* 0x000fe400078e0202 */
[----:B------:R-:W-:Y:S01]  /*9920*/  @!P4 IMAD.WIDE R36, R36, 0x2, R32 ;  /* 0x000000022424c825 */ /* 0x000fe200078e0220 */
[----:B------:R0:W1:Y:S04]  /*9930*/  LDS.128 R12, [R11+0x18400] ;  /* 0x018400000b0c7984 */ /* 0x0000680000000c00 */
[----:B------:R-:W2:Y:S01]  /*9940*/  LDS.128 R28, [R28+0x18400] ;  /* 0x018400001c1c7984 */ /* 0x000ea20000000c00 */
[----:B------:R-:W-:Y:S05]  /*9950*/  @P5 BRA `(.L_x_1652) ;  /* 0x0000000400745947 */ /* 0x000fea0003800000 */
[----:B------:R-:W-:Y:S01]  /*9960*/  SHF.R.U64 R39, R68, 0x10, R69 ;  /* 0x0000001044277819 */ /* 0x000fe20000001245 */
[----:B--2---:R-:W-:Y:S01]  /*9970*/  IMAD.U32 R43, R29, 0x10000, RZ ;  /* 0x000100001d2b7824 */ /* 0x004fe200078e00ff */
[----:B0-----:R-:W-:Y:S01]  /*9980*/  SHF.R.U64 R11, R56, 0x10, R57 ;  /* 0x00000010380b7819 */ /* 0x001fe20000001239 */
[----:B-1----:R-:W-:Y:S01]  /*9990*/  IMAD.U32 R41, R13, 0x10000, RZ ;  /* 0x000100000d297824 */ /* 0x002fe200078e00ff */
[----:B------:R-:W-:Y:S01]  /*99a0*/  SHF.R.U32.HI R68, RZ, 0x10, R69 ;  /* 0x00000010ff447819 */ /* 0x000fe20000011645 */
[----:B------:R-:W-:Y:S01]  /*99b0*/  IMAD.U32 R47, R31, 0x10000, RZ ;  /* 0x000100001f2f7824 */ /* 0x000fe200078e00ff */
[----:B------:R-:W-:Y:S01]  /*99c0*/  SHF.R.U32.HI R56, RZ, 0x10, R57 ;  /* 0x00000010ff387819 */ /* 0x000fe20000011639 */
[----:B------:R-:W-:Y:S01]  /*99d0*/  IMAD.U32 R46, R15, 0x10000, RZ ;  /* 0x000100000f2e7824 */ /* 0x000fe200078e00ff */
[----:B------:R-:W-:Y:S01]  /*99e0*/  PRMT R68, R149, 0x5432, R68 ;  /* 0x0000543295447816 */ /* 0x000fe20000000044 */
[----:B------:R-:W-:Y:S01]  /*99f0*/  IMAD.U32 R48, R30, 0x10000, RZ ;  /* 0x000100001e307824 */ /* 0x000fe200078e00ff */
[----:B------:R-:W-:Y:S01]  /*9a00*/  PRMT R56, R147, 0x5432, R56 ;  /* 0x0000543293387816 */ /* 0x000fe20000000038 */
[----:B------:R-:W-:Y:S01]  /*9a10*/  IMAD.U32 R45, R14, 0x10000, RZ ;  /* 0x000100000e2d7824 */ /* 0x000fe200078e00ff */
[----:B------:R-:W-:Y:S01]  /*9a20*/  SHF.R.U64 R40, R70, 0x10, R71 ;  /* 0x0000001046287819 */ /* 0x000fe20000001247 */
[----:B------:R-:W-:Y:S01]  /*9a30*/  IMAD.U32 R49, R68, 0x10000, RZ ;  /* 0x0001000044317824 */ /* 0x000fe200078e00ff */
[----:B------:R-:W-:Y:S01]  /*9a40*/  SHF.R.U64 R38, R58, 0x10, R59 ;  /* 0x000000103a267819 */ /* 0x000fe2000000123b */
[----:B------:R-:W-:Y:S01]  /*9a50*/  IMAD.U32 R50, R56, 0x10000, RZ ;  /* 0x0001000038327824 */ /* 0x000fe200078e00ff */
[----:B------:R-:W-:-:S02]  /*9a60*/  SHF.R.U32.HI R70, RZ, 0x10, R71 ;  /* 0x00000010ff467819 */ /* 0x000fc40000011647 */
[----:B------:R-:W-:Y:S02]  /*9a70*/  SHF.R.U32.HI R58, RZ, 0x10, R59 ;  /* 0x00000010ff3a7819 */ /* 0x000fe4000001163b */
[----:B------:R-:W-:Y:S01]  /*9a80*/  LOP3.LUT R44, R29, 0xffff0000, RZ, 0xc0, !PT ;  /* 0xffff00001d2c7812 */ /* 0x000fe200078ec0ff */
[----:B------:R-:W-:Y:S01]  /*9a90*/  IMAD.U32 R29, R28, 0x10000, RZ ;  /* 0x000100001c1d7824 */ /* 0x000fe200078e00ff */
[----:B------:R-:W-:Y:S01]  /*9aa0*/  PRMT R51, R148, 0x5410, R40 ;  /* 0x0000541094337816 */ /* 0x000fe20000000028 */
[CC--:B------:R-:W-:Y:S01]  /*9ab0*/  FMUL.FTZ R40, R43.reuse, R49.reuse ;  /* 0x000000312b287220 */ /* 0x0c0fe20000410000 */
[----:B------:R-:W-:Y:S01]  /*9ac0*/  LOP3.LUT R68, R68, 0xffff0000, RZ, 0xc0, !PT ;  /* 0xffff000044447812 */ /* 0x000fe200078ec0ff */
[-C--:B------:R-:W-:Y:S01]  /*9ad0*/  FMUL.FTZ R43, R43, R50.reuse ;  /* 0x000000322b2b7220 */ /* 0x080fe20000410000 */
[----:B------:R-:W-:Y:S01]  /*9ae0*/  PRMT R70, R148, 0x5432, R70 ;  /* 0x0000543294467816 */ /* 0x000fe20000000046 */
[----:B------:R-:W-:Y:S01]  /*9af0*/  FFMA.FTZ R40, R41, R50, -R40 ;  /* 0x0000003229287223 */ /* 0x000fe20000010828 */
[----:B------:R-:W-:Y:S01]  /*9b00*/  PRMT R58, R146, 0x5432, R58 ;  /* 0x00005432923a7816 */ /* 0x000fe2000000003a */
[----:B------:R-:W-:Y:S01]  /*9b10*/  FMUL.FTZ R57, R44, R68 ;  /* 0x000000442c397220 */ /* 0x000fe20000410000 */
[----:B------:R-:W-:Y:S01]  /*9b20*/  LOP3.LUT R42, R13, 0xffff0000, RZ, 0xc0, !PT ;  /* 0xffff00000d2a7812 */ /* 0x000fe200078ec0ff */
[----:B------:R-:W-:Y:S01]  /*9b30*/  IMAD.U32 R50, R70, 0x10000, RZ ;  /* 0x0001000046327824 */ /* 0x000fe200078e00ff */
[----:B------:R-:W-:Y:S01]  /*9b40*/  LOP3.LUT R56, R56, 0xffff0000, RZ, 0xc0, !PT ;  /* 0xffff000038387812 */ /* 0x000fe200078ec0ff */
[----:B------:R-:W-:Y:S01]  /*9b50*/  FFMA.FTZ R43, R41, R49, R43 ;  /* 0x00000031292b7223 */ /* 0x000fe2000001002b */
[----:B------:R-:W-:Y:S01]  /*9b60*/  IMAD.U32 R41, R58, 0x10000, RZ ;  /* 0x000100003a297824 */ /* 0x000fe200078e00ff */
[----:B------:R-:W-:Y:S01]  /*9b70*/  PRMT R39, R149, 0x5410, R39 ;  /* 0x0000541095277816 */ /* 0x000fe20000000027 */
[----:B------:R-:W-:-:S02]  /*9b80*/  IMAD.U32 R13, R12, 0x10000, RZ ;  /* 0x000100000c0d7824 */ /* 0x000fc400078e00ff */
[----:B------:R-:W-:Y:S01]  /*9b90*/  FFMA.FTZ R59, R42, R56, -R57 ;  /* 0x000000382a3b7223 */ /* 0x000fe20000010839 */
[C---:B------:R-:W-:Y:S01]  /*9ba0*/  FMUL.FTZ R57, R47.reuse, R50 ;  /* 0x000000322f397220 */ /* 0x040fe20000410000 */
[-C--:B------:R-:W-:Y:S01]  /*9bb0*/  FMUL.FTZ R47, R47, R41.reuse ;  /* 0x000000292f2f7220 */ /* 0x080fe20000410000 */
[----:B------:R-:W-:Y:S01]  /*9bc0*/  LOP3.LUT R31, R31, 0xffff0000, RZ, 0xc0, !PT ;  /* 0xffff00001f1f7812 */ /* 0x000fe200078ec0ff */
[----:B------:R-:W-:Y:S01]  /*9bd0*/  FMUL.FTZ R49, R44, R56 ;  /* 0x000000382c317220 */ /* 0x000fe20000410000 */
[----:B------:R-:W-:Y:S01]  /*9be0*/  LOP3.LUT R70, R70, 0xffff0000, RZ, 0xc0, !PT ;  /* 0xffff000046467812 */ /* 0x000fe200078ec0ff */
[----:B------:R-:W-:Y:S01]  /*9bf0*/  FFMA.FTZ R57, R46, R41, -R57 ;  /* 0x000000292e397223 */ /* 0x000fe20000010839 */
[----:B------:R-:W-:Y:S01]  /*9c00*/  LOP3.LUT R58, R58, 0xffff0000, RZ, 0xc0, !PT ;  /* 0xffff00003a3a7812 */ /* 0x000fe200078ec0ff */
[----:B------:R-:W-:Y:S01]  /*9c10*/  FFMA.FTZ R47, R46, R50, R47 ;  /* 0x000000322e2f7223 */ /* 0x000fe2000001002f */
[----:B------:R-:W-:Y:S01]  /*9c20*/  PRMT R11, R147, 0x5410, R11 ;  /* 0x00005410930b7816 */ /* 0x000fe2000000000b */
[----:B------:R-:W-:Y:S01]  /*9c30*/  IMAD.U32 R46, R39, 0x10000, RZ ;  /* 0x00010000272e7824 */ /* 0x000fe200078e00ff */
[----:B------:R-:W-:Y:S01]  /*9c40*/  LOP3.LUT R15, R15, 0xffff0000, RZ, 0xc0, !PT ;  /* 0xffff00000f0f7812 */ /* 0x000fe200078ec0ff */
[C---:B------:R-:W-:Y:S01]  /*9c50*/  FMUL.FTZ R56, R31.reuse, R70 ;  /* 0x000000461f387220 */ /* 0x040fe20000410000 */
[----:B------:R-:W-:Y:S01]  /*9c60*/  LOP3.LUT R28, R28, 0xffff0000, RZ, 0xc0, !PT ;  /* 0xffff00001c1c7812 */ /* 0x000fe200078ec0ff */
[-C--:B------:R-:W-:Y:S01]  /*9c70*/  FMUL.FTZ R50, R31, R58.reuse ;  /* 0x0000003a1f327220 */ /* 0x080fe20000410000 */
[----:B------:R-:W-:Y:S01]  /*9c80*/  LOP3.LUT R39, R39, 0xffff0000, RZ, 0xc0, !PT ;  /* 0xffff000027277812 */ /* 0x000fe200078ec0ff */
[C---:B------:R-:W-:Y:S01]  /*9c90*/  IMAD.U32 R44, R11.reuse, 0x10000, RZ ;  /* 0x000100000b2c7824 */ /* 0x040fe200078e00ff */
[----:B------:R-:W-:Y:S01]  /*9ca0*/  LOP3.LUT R11, R11, 0xffff0000, RZ, 0xc0, !PT ;  /* 0xffff00000b0b7812 */ /* 0x000fe200078ec0ff */
[C---:B------:R-:W-:Y:S01]  /*9cb0*/  FFMA.FTZ R58, R15.reuse, R58, -R56 ;  /* 0x0000003a0f3a7223 */ /* 0x040fe20000010838 */
[----:B------:R-:W-:Y:S01]  /*9cc0*/  LOP3.LUT R12, R12, 0xffff0000, RZ, 0xc0, !PT ;  /* 0xffff00000c0c7812 */ /* 0x000fe200078ec0ff */
[----:B------:R-:W-:Y:S01]  /*9cd0*/  FFMA.FTZ R50, R15, R70, R50 ;  /* 0x000000460f327223 */ /* 0x000fe20000010032 */
[----:B------:R-:W-:Y:S01]  /*9ce0*/  FMUL.FTZ R15, R28, R39 ;  /* 0x000000271c0f7220 */ /* 0x000fe20000410000 */
[C---:B------:R-:W-:Y:S01]  /*9cf0*/  FMUL.FTZ R56, R29.reuse, R46 ;  /* 0x0000002e1d387220 */ /* 0x040fe20000410000 */
[-C--:B------:R-:W-:Y:S01]  /*9d00*/  FMUL.FTZ R29, R29, R44.reuse ;  /* 0x0000002c1d1d7220 */ /* 0x080fe20000410000 */
[----:B------:R-:W-:Y:S01]  /*9d10*/  PRMT R38, R146, 0x5410, R38 ;  /* 0x0000541092267816 */ /* 0x000fe20000000026 */
[-C--:B------:R-:W-:Y:S01]  /*9d20*/  FMUL.FTZ R31, R28, R11.reuse ;  /* 0x0000000b1c1f7220 */ /* 0x080fe20000410000 */
[----:B------:R-:W-:Y:S01]  /*9d30*/  FFMA.FTZ R11, R12, R11, -R15 ;  /* 0x0000000b0c0b7223 */ /* 0x000fe2000001080f */
[----:B------:R-:W-:Y:S01]  /*9d40*/  FFMA.FTZ R44, R13, R44, -R56 ;  /* 0x0000002c0d2c7223 */ /* 0x000fe20000010838 */
[----:B------:R-:W-:Y:S01]  /*9d50*/  IMAD.U32 R15, R51, 0x10000, RZ ;  /* 0x00010000330f7824 */ /* 0x000fe200078e00ff */
[----:B------:R-:W-:Y:S01]  /*9d60*/  LOP3.LUT R30, R30, 0xffff0000, RZ, 0xc0, !PT ;  /* 0xffff00001e1e7812 */ /* 0x000fe200078ec0ff */
[----:B------:R-:W-:Y:S01]  /*9d70*/  FFMA.FTZ R13, R13, R46, R29 ;  /* 0x0000002e0d0d7223 */ /* 0x000fe2000001001d */
[----:B------:R-:W-:Y:S01]  /*9d80*/  LOP3.LUT R51, R51, 0xffff0000, RZ, 0xc0, !PT ;  /* 0xffff000033337812 */ /* 0x000fe200078ec0ff */
[C---:B------:R-:W-:Y:S01]  /*9d90*/  IMAD.U32 R28, R38.reuse, 0x10000, RZ ;  /* 0x00010000261c7824 */ /* 0x040fe200078e00ff */
[----:B------:R-:W-:Y:S01]  /*9da0*/  LOP3.LUT R29, R38, 0xffff0000, RZ, 0xc0, !PT ;  /* 0xffff0000261d7812 */ /* 0x000fe200078ec0ff */
[----:B------:R-:W-:Y:S01]  /*9db0*/  FFMA.FTZ R12, R12, R39, R31 ;  /* 0x000000270c0c7223 */ /* 0x000fe2000001001f */
[----:B------:R-:W-:Y:S01]  /*9dc0*/  LOP3.LUT R14, R14, 0xffff0000, RZ, 0xc0, !PT ;  /* 0xffff00000e0e7812 */ /* 0x000fe200078ec0ff */
[----:B------:R-:W-:Y:S01]  /*9dd0*/  FMUL.FTZ R38, R48, R15 ;  /* 0x0000000f30267220 */ /* 0x000fe20000410000 */
[----:B------:R-:W-:Y:S01]  /*9de0*/  FMUL.FTZ R31, R30, R51 ;  /* 0x000000331e1f7220 */ /* 0x000fe20000410000 */
[-C--:B------:R-:W-:Y:S01]  /*9df0*/  FMUL.FTZ R48, R48, R28.reuse ;  /* 0x0000001c30307220 */ /* 0x080fe20000410000 */
[-C--:B------:R-:W-:Y:S01]  /*9e00*/  FMUL.FTZ R30, R30, R29.reuse ;  /* 0x0000001d1e1e7220 */ /* 0x080fe20000410000 */
[C---:B------:R-:W-:Y:S01]  /*9e10*/  FFMA.FTZ R28, R45.reuse, R28, -R38 ;  /* 0x0000001c2d1c7223 */ /* 0x040fe20000010826 */
[C---:B------:R-:W-:Y:S01]  /*9e20*/  FFMA.FTZ R31, R14.reuse, R29, -R31 ;  /* 0x0000001d0e1f7223 */ /* 0x040fe2000001081f */
[----:B------:R-:W-:Y:S01]  /*9e30*/  FFMA.FTZ R15, R45, R15, R48 ;  /* 0x0000000f2d0f7223 */ /* 0x000fe20000010030 */
[----:B------:R-:W-:Y:S01]  /*9e40*/  FFMA.FTZ R30, R14, R51, R30 ;  /* 0x000000330e1e7223 */ /* 0x000fe2000001001e */
[----:B------:R-:W-:Y:S01]  /*9e50*/  FFMA.FTZ R42, R42, R68, R49 ;  /* 0x000000442a2a7223 */ /* 0x000fe20000010031 */
        /* <DEDUP_REMOVED lines=9> */
[----:B------:R-:W-:Y:S01]  /*9ef0*/  IMAD.MOV.U32 R28, RZ, RZ, R38 ;  /* 0x000000ffff1c7224 */ /* 0x000fe200078e0026 */
[----:B------:R-:W-:Y:S01]  /*9f00*/  F2FP.BF16.F32.PACK_AB R29, R42, R43 ;  /* 0x0000002b2a1d723e */ /* 0x000fe200000010ff */
[----:B------:R-:W-:-:S02]  /*9f10*/  IMAD.MOV.U32 R15, RZ, RZ, R57 ;  /* 0x000000ffff0f7224 */ /* 0x000fc400078e0039 */
[----:B------:R-:W-:-:S07]  /*9f20*/  IMAD.MOV.U32 R31, RZ, RZ, R47 ;  /* 0x000000ffff1f7224 */ /* 0x000fce00078e002f */
.L_x_1652:
[----:B------:R-:W-:Y:S05]  /*9f30*/  BSYNC B2 ;  /* 0x0000000000027941 */ /* 0x000fea0003800000 */
.L_x_1651:
[----:B-1----:R1:W-:Y:S04]  /*9f40*/  ST.E.128 desc[UR60][R34.64], R12 ;  /* 0x0000000c22007985 */ /* 0x0023e8000c101d3c */
[----:B--2---:R1:W-:Y:S02]  /*9f50*/  @!P4 ST.E.128 desc[UR60][R36.64], R28 ;  /* 0x0000001c2400c985 */ /* 0x0043e4000c101d3c */
.L_x_1650:
[----:B------:R-:W-:Y:S05]  /*9f60*/  BSYNC B1 ;  /* 0x0000000000017941 */ /* 0x000fea0003800000 */
.L_x_1649:
[----:B------:R-:W-:-:S13]  /*9f70*/  ISETP.NE.AND P4, PT, R21, RZ, PT ;  /* 0x000000ff1500720c */ /* 0x000fda0003f85270 */
[----:B------:R-:W-:Y:S05]  /*9f80*/  @!P4 BRA `(.L_x_1601) ;  /* 0x0000000c00c4c947 */ /* 0x000fea0003800000 */
[----:B------:R-:W-:Y:S01]  /*9f90*/  SEL R131, R124, R131, !P1 ;  /* 0x000000837c837207 */ /* 0x000fe20004800000 */
[----:B------:R-:W-:Y:S01]  /*9fa0*/  BSSY B1, `(.L_x_1653) ;  /* 0x0000074000017945 */ /* 0x000fe20003800000 */
[----:B01-34-:R-:W-:Y:S02]  /*9fb0*/  SHF.R.U32.HI R13, RZ, 0x3, R181 ;  /* 0x00000003ff0d7819 */ /* 0x01bfe400000116b5 */
[----:B------:R-:W-:Y:S02]  /*9fc0*/  SHF.R.S32.HI R12, RZ, 0x1f, R131 ;  /* 0x0000001fff0c7819 */ /* 0x000fe40000011483 */
[----:B------:R-:W-:Y:S02]  /*9fd0*/  ISETP.GE.AND P5, PT, R168, R123, PT ;  /* 0x0000007ba800720c */ /* 0x000fe40003fa6270 */
[----:B------:R-:W-:Y:S02]  /*9fe0*/  LEA.HI R12, R12, R131, RZ, 0x4 ;  /* 0x000000830c0c7211 */ /* 0x000fe400078f20ff */
[----:B------:R-:W-:-:S02]  /*9ff0*/  LEA R34, P4, R6, R117, 0x1 ;  /* 0x0000007506227211 */ /* 0x000fc400078808ff */
[----:B------:R-:W-:Y:S02]  /*a000*/  LEA.HI.SX32 R12, R12, R113, 0x1c ;  /* 0x000000710c0c7211 */ /* 0x000fe400078fe2ff */
[----:B------:R-:W-:Y:S02]  /*a010*/  LEA.HI.X R35, R6, R116, R109, 0x1, P4 ;  /* 0x0000007406237211 */ /* 0x000fe400020f0c6d */
[----:B------:R-:W-:Y:S01]  /*a020*/  SHF.R.S32.HI R11, RZ, 0x1f, R12 ;  /* 0x0000001fff0b7819 */ /* 0x000fe2000001140c */
[----:B------:R-:W-:-:S03]  /*a030*/  IMAD.SHL.U32 R36, R12, 0x8, RZ ;  /* 0x000000080c247824 */ /* 0x000fc600078e00ff */
[----:B------:R-:W-:-:S04]  /*a040*/  LEA.HI R11, R11, R12, RZ, 0x3 ;  /* 0x0000000c0b0b7211 */ /* 0x000fc800078f18ff */
        /* <DEDUP_REMOVED lines=8> */
[----:B------:R-:W-:-:S03]  /*a0d0*/  IMAD R28, R13, 0x2, R2 ;  /* 0x000000020d1c7824 */ /* 0x000fc600078e0202 */
[----:B------:R0:W1:Y:S04]  /*a0e0*/  LDS.128 R12, [R11+0x18400] ;  /* 0x018400000b0c7984 */ /* 0x0000680000000c00 */
[----:B------:R-:W2:Y:S01]  /*a0f0*/  LDS.128 R28, [R28+0x18400] ;  /* 0x018400001c1c7984 */ /* 0x000ea20000000c00 */
[----:B------:R-:W-:Y:S05]  /*a100*/  @P5 BRA `(.L_x_1654) ;  /* 0x0000000400745947 */ /* 0x000fea0003800000 */
[--C-:B------:R-:W-:Y:S01]  /*a110*/  SHF.R.U64 R44, R64, 0x10, R65.reuse ;  /* 0x00000010402c7819 */ /* 0x100fe20000001241 */
[----:B--2---:R-:W-:Y:S01]  /*a120*/  IMAD.U32 R47, R29, 0x10000, RZ ;  /* 0x000100001d2f7824 */ /* 0x004fe200078e00ff */
[----:B------:R-:W-:Y:S01]  /*a130*/  SHF.R.U32.HI R64, RZ, 0x10, R65 ;  /* 0x00000010ff407819 */ /* 0x000fe20000011641 */
[----:B-1----:R-:W-:Y:S01]  /*a140*/  IMAD.U32 R42, R13, 0x10000, RZ ;  /* 0x000100000d2a7824 */ /* 0x002fe200078e00ff */
[--C-:B------:R-:W-:Y:S01]  /*a150*/  SHF.R.U64 R40, R52, 0x10, R53.reuse ;  /* 0x0000001034287819 */ /* 0x100fe20000001235 */
[----:B------:R-:W-:Y:S01]  /*a160*/  IMAD.U32 R46, R31, 0x10000, RZ ;  /* 0x000100001f2e7824 */ /* 0x000fe200078e00ff */
[----:B------:R-:W-:Y:S01]  /*a170*/  SHF.R.U32.HI R52, RZ, 0x10, R53 ;  /* 0x00000010ff347819 */ /* 0x000fe20000011635 */
[----:B------:R-:W-:Y:S01]  /*a180*/  IMAD.U32 R39, R15, 0x10000, RZ ;  /* 0x000100000f277824 */ /* 0x000fe200078e00ff */
[----:B------:R-:W-:Y:S01]  /*a190*/  PRMT R49, R145, 0x5432, R64 ;  /* 0x0000543291317816 */ /* 0x000fe20000000040 */
[----:B0-----:R-:W-:Y:S01]  /*a1a0*/  IMAD.U32 R11, R12, 0x10000, RZ ;  /* 0x000100000c0b7824 */ /* 0x001fe200078e00ff */
[----:B------:R-:W-:-:S02]  /*a1b0*/  PRMT R40, R143, 0x5410, R40 ;  /* 0x000054108f287816 */ /* 0x000fc40000000028 */
[--C-:B------:R-:W-:Y:S01]  /*a1c0*/  SHF.R.U64 R45, R66, 0x10, R67.reuse ;  /* 0x00000010422d7819 */ /* 0x100fe20000001243 */
[----:B------:R-:W-:Y:S01]  /*a1d0*/  IMAD.U32 R50, R49, 0x10000, RZ ;  /* 0x0001000031327824 */ /* 0x000fe200078e00ff */
[----:B------:R-:W-:Y:S02]  /*a1e0*/  PRMT R143, R143, 0x5432, R52 ;  /* 0x000054328f8f7816 */ /* 0x000fe40000000034 */
[----:B------:R-:W-:Y:S02]  /*a1f0*/  SHF.R.U32.HI R67, RZ, 0x10, R67 ;  /* 0x00000010ff437819 */ /* 0x000fe40000011643 */
[----:B------:R-:W-:Y:S01]  /*a200*/  PRMT R145, R145, 0x5410, R44 ;  /* 0x0000541091917816 */ /* 0x000fe2000000002c */
[----:B------:R-:W-:Y:S01]  /*a210*/  IMAD.U32 R48, R143, 0x10000, RZ ;  /* 0x000100008f307824 */ /* 0x000fe200078e00ff */
[----:B------:R-:W-:Y:S01]  /*a220*/  PRMT R44, R144, 0x5410, R45 ;  /* 0x00005410902c7816 */ /* 0x000fe2000000002d */
[C---:B------:R-:W-:Y:S01]  /*a230*/  FMUL.FTZ R45, R47.reuse, R50 ;  /* 0x000000322f2d7220 */ /* 0x040fe20000410000 */
[--C-:B------:R-:W-:Y:S01]  /*a240*/  SHF.R.U64 R41, R54, 0x10, R55.reuse ;  /* 0x0000001036297819 */ /* 0x100fe20000001237 */
[-C--:B------:R-:W-:Y:S01]  /*a250*/  FMUL.FTZ R47, R47, R48.reuse ;  /* 0x000000302f2f7220 */ /* 0x080fe20000410000 */
[----:B------:R-:W-:Y:S01]  /*a260*/  SHF.R.U32.HI R55, RZ, 0x10, R55 ;  /* 0x00000010ff377819 */ /* 0x000fe20000011637 */
[----:B------:R-:W-:Y:S01]  /*a270*/  FFMA.FTZ R45, R42, R48, -R45 ;  /* 0x000000302a2d7223 */ /* 0x000fe2000001082d */
[----:B------:R-:W-:Y:S01]  /*a280*/  PRMT R67, R144, 0x5432, R67 ;  /* 0x0000543290437816 */ /* 0x000fe20000000043 */
[----:B------:R-:W-:Y:S01]  /*a290*/  FFMA.FTZ R42, R42, R50, R47 ;  /* 0x000000322a2a7223 */ /* 0x000fe2000001002f */
[----:B------:R-:W-:Y:S01]  /*a2a0*/  LOP3.LUT R43, R29, 0xffff0000, RZ, 0xc0, !PT ;  /* 0xffff00001d2b7812 */ /* 0x000fe200078ec0ff */
[----:B------:R-:W-:Y:S01]  /*a2b0*/  IMAD.U32 R52, R145, 0x10000, RZ ;  /* 0x0001000091347824 */ /* 0x000fe200078e00ff */
[----:B------:R-:W-:Y:S01]  /*a2c0*/  LOP3.LUT R49, R49, 0xffff0000, RZ, 0xc0, !PT ;  /* 0xffff000031317812 */ /* 0x000fe200078ec0ff */
[----:B------:R-:W-:Y:S01]  /*a2d0*/  IMAD.U32 R51, R67, 0x10000, RZ ;  /* 0x0001000043337824 */ /* 0x000fe200078e00ff */
[----:B------:R-:W-:-:S02]  /*a2e0*/  LOP3.LUT R48, R143, 0xffff0000, RZ, 0xc0, !PT ;  /* 0xffff00008f307812 */ /* 0x000fc400078ec0ff */
[----:B------:R-:W-:Y:S01]  /*a2f0*/  PRMT R55, R142, 0x5432, R55 ;  /* 0x000054328e377816 */ /* 0x000fe20000000037 */
[----:B------:R-:W-:Y:S01]  /*a300*/  FMUL.FTZ R53, R43, R49 ;  /* 0x000000312b357220 */ /* 0x000fe20000410000 */
[----:B------:R-:W-:Y:S01]  /*a310*/  LOP3.LUT R38, R13, 0xffff0000, RZ, 0xc0, !PT ;  /* 0xffff00000d267812 */ /* 0x000fe200078ec0ff */
[-C--:B------:R-:W-:Y:S01]  /*a320*/  FMUL.FTZ R43, R43, R48.reuse ;  /* 0x000000302b2b7220 */ /* 0x080fe20000410000 */
[----:B------:R-:W-:Y:S01]  /*a330*/  FMUL.FTZ R50, R46, R51 ;  /* 0x000000332e327220 */ /* 0x000fe20000410000 */
[----:B------:R-:W-:Y:S01]  /*a340*/  IMAD.U32 R47, R55, 0x10000, RZ ;  /* 0x00010000372f7824 */ /* 0x000fe200078e00ff */
[----:B------:R-:W-:Y:S01]  /*a350*/  LOP3.LUT R31, R31, 0xffff0000, RZ, 0xc0, !PT ;  /* 0xffff00001f1f7812 */ /* 0x000fe200078ec0ff */
[C---:B------:R-:W-:Y:S01]  /*a360*/  FFMA.FTZ R48, R38.reuse, R48, -R53 ;  /* 0x0000003026307223 */ /* 0x040fe20000010835 */
[----:B------:R-:W-:Y:S01]  /*a370*/  FFMA.FTZ R43, R38, R49, R43 ;  /* 0x00000031262b7223 */ /* 0x000fe2000001002b */
[-C--:B------:R-:W-:Y:S01]  /*a380*/  FMUL.FTZ R46, R46, R47.reuse ;  /* 0x0000002f2e2e7220 */ /* 0x080fe20000410000 */
[----:B------:R-:W-:Y:S01]  /*a390*/  FFMA.FTZ R38, R39, R47, -R50 ;  /* 0x0000002f27267223 */ /* 0x000fe20000010832 */
[----:B------:R-:W-:Y:S01]  /*a3a0*/  LOP3.LUT R54, R67, 0xffff0000, RZ, 0xc0, !PT ;  /* 0xffff000043367812 */ /* 0x000fe200078ec0ff */
[----:B------:R-:W-:Y:S01]  /*a3b0*/  IMAD.U32 R13, R28, 0x10000, RZ ;  /* 0x000100001c0d7824 */ /* 0x000fe200078e00ff */
[----:B------:R-:W-:Y:S01]  /*a3c0*/  LOP3.LUT R50, R55, 0xffff0000, RZ, 0xc0, !PT ;  /* 0xffff000037327812 */ /* 0x000fe200078ec0ff */
[----:B------:R-:W-:Y:S01]  /*a3d0*/  FFMA.FTZ R39, R39, R51, R46 ;  /* 0x0000003327277223 */ /* 0x000fe2000001002e */
[----:B------:R-:W-:-:S02]  /*a3e0*/  IMAD.U32 R46, R40, 0x10000, RZ ;  /* 0x00010000282e7824 */ /* 0x000fc400078e00ff */
[----:B------:R-:W-:Y:S01]  /*a3f0*/  FMUL.FTZ R56, R31, R54 ;  /* 0x000000361f387220 */ /* 0x000fe20000410000 */
[----:B------:R-:W-:Y:S01]  /*a400*/  LOP3.LUT R29, R15, 0xffff0000, RZ, 0xc0, !PT ;  /* 0xffff00000f1d7812 */ /* 0x000fe200078ec0ff */
[----:B------:R-:W-:Y:S01]  /*a410*/  FMUL.FTZ R58, R31, R50 ;  /* 0x000000321f3a7220 */ /* 0x000fe20000410000 */
[----:B------:R-:W-:Y:S01]  /*a420*/  LOP3.LUT R31, R40, 0xffff0000, RZ, 0xc0, !PT ;  /* 0xffff0000281f7812 */ /* 0x000fe200078ec0ff */
[C---:B------:R-:W-:Y:S01]  /*a430*/  FMUL.FTZ R40, R13.reuse, R52 ;  /* 0x000000340d287220 */ /* 0x040fe20000410000 */
[----:B------:R-:W-:Y:S01]  /*a440*/  FMUL.FTZ R13, R13, R46 ;  /* 0x0000002e0d0d7220 */ /* 0x000fe20000410000 */
[----:B------:R-:W-:Y:S01]  /*a450*/  LOP3.LUT R28, R28, 0xffff0000, RZ, 0xc0, !PT ;  /* 0xffff00001c1c7812 */ /* 0x000fe200078ec0ff */
[----:B------:R-:W-:Y:S01]  /*a460*/  IMAD.U32 R15, R14, 0x10000, RZ ;  /* 0x000100000e0f7824 */ /* 0x000fe200078e00ff */
[----:B------:R-:W-:Y:S01]  /*a470*/  PRMT R41, R142, 0x5410, R41 ;  /* 0x000054108e297816 */ /* 0x000fe20000000029 */
[----:B------:R-:W-:Y:S01]  /*a480*/  FFMA.FTZ R52, R11, R52, R13 ;  /* 0x000000340b347223 */ /* 0x000fe2000001000d */
[----:B------:R-:W-:Y:S01]  /*a490*/  LOP3.LUT R145, R145, 0xffff0000, RZ, 0xc0, !PT ;  /* 0xffff000091917812 */ /* 0x000fe200078ec0ff */
[C---:B------:R-:W-:Y:S01]  /*a4a0*/  FFMA.FTZ R49, R29.reuse, R50, -R56 ;  /* 0x000000321d317223 */ /* 0x040fe20000010838 */
[----:B------:R-:W-:Y:S01]  /*a4b0*/  LOP3.LUT R37, R14, 0xffff0000, RZ, 0xc0, !PT ;  /* 0xffff00000e257812 */ /* 0x000fe200078ec0ff */
[----:B------:R-:W-:Y:S01]  /*a4c0*/  IMAD.U32 R14, R30, 0x10000, RZ ;  /* 0x000100001e0e7824 */ /* 0x000fe200078e00ff */
[----:B------:R-:W-:Y:S01]  /*a4d0*/  LOP3.LUT R12, R12, 0xffff0000, RZ, 0xc0, !PT ;  /* 0xffff00000c0c7812 */ /* 0x000fe200078ec0ff */
[----:B------:R-:W-:Y:S01]  /*a4e0*/  FFMA.FTZ R58, R29, R54, R58 ;  /* 0x000000361d3a7223 */ /* 0x000fe2000001003a */
[----:B------:R-:W-:Y:S01]  /*a4f0*/  FFMA.FTZ R40, R11, R46, -R40 ;  /* 0x0000002e0b287223 */ /* 0x000fe20000010828 */
[----:B------:R-:W-:Y:S01]  /*a500*/  IMAD.U32 R13, R44, 0x10000, RZ ;  /* 0x000100002c0d7824 */ /* 0x000fe200078e00ff */
[----:B------:R-:W-:Y:S01]  /*a510*/  LOP3.LUT R30, R30, 0xffff0000, RZ, 0xc0, !PT ;  /* 0xffff00001e1e7812 */ /* 0x000fe200078ec0ff */
[C---:B------:R-:W-:Y:S01]  /*a520*/  FMUL.FTZ R29, R28.reuse, R145 ;  /* 0x000000911c1d7220 */ /* 0x040fe20000410000 */
[-C--:B------:R-:W-:Y:S01]  /*a530*/  FMUL.FTZ R47, R28, R31.reuse ;  /* 0x0000001f1c2f7220 */ /* 0x080fe20000410000 */
[C---:B------:R-:W-:Y:S01]  /*a540*/  IMAD.U32 R11, R41.reuse, 0x10000, RZ ;  /* 0x00010000290b7824 */ /* 0x040fe200078e00ff */
[----:B------:R-:W-:Y:S01]  /*a550*/  LOP3.LUT R44, R44, 0xffff0000, RZ, 0xc0, !PT ;  /* 0xffff00002c2c7812 */ /* 0x000fe200078ec0ff */
[C---:B------:R-:W-:Y:S01]  /*a560*/  FFMA.FTZ R29, R12.reuse, R31, -R29 ;  /* 0x0000001f0c1d7223 */ /* 0x040fe2000001081d */
[----:B------:R-:W-:Y:S01]  /*a570*/  LOP3.LUT R41, R41, 0xffff0000, RZ, 0xc0, !PT ;  /* 0xffff000029297812 */ /* 0x000fe200078ec0ff */
[----:B------:R-:W-:Y:S01]  /*a580*/  FFMA.FTZ R47, R12, R145, R47 ;  /* 0x000000910c2f7223 */ /* 0x000fe2000001002f */
[----:B------:R-:W-:Y:S01]  /*a590*/  FMUL.FTZ R12, R14, R13 ;  /* 0x0000000d0e0c7220 */ /* 0x000fe20000410000 */
        /* <DEDUP_REMOVED lines=20> */
.L_x_1654:
[----:B------:R-:W-:Y:S05]  /*a6e0*/  BSYNC B1 ;  /* 0x0000000000017941 */ /* 0x000fea0003800000 */
.L_x_1653:
[----:B-1----:R1:W-:Y:S01]  /*a6f0*/  ST.E.128 desc[UR60][R34.64], R12 ;  /* 0x0000000c22007985 */ /* 0x0023e2000c101d3c */
[----:B------:R-:W-:-:S13]  /*a700*/  ISETP.GE.AND P4, PT, R36, R127, PT ;  /* 0x0000007f2400720c */ /* 0x000fda0003f86270 */
[----:B------:R-:W-:Y:S05]  /*a710*/  @P4 BRA `(.L_x_1601) ;  /* 0x0000000400e04947 */ /* 0x000fea0003800000 */
[----:B------:R-:W-:-:S05]  /*a720*/  IMAD.WIDE R32, R36, 0x2, R32 ;  /* 0x0000000224207825 */ /* 0x000fca00078e0220 */
[----:B--2---:R2:W-:Y:S01]  /*a730*/  ST.E.128 desc[UR60][R32.64], R28 ;  /* 0x0000001c20007985 */ /* 0x0045e2000c101d3c */
[----:B------:R-:W-:Y:S05]  /*a740*/  BRA `(.L_x_1601) ;  /* 0x0000000400d47947 */ /* 0x000fea0003800000 */
.L_x_1566:
[----:B------:R-:W2:Y:S02]  /*a750*/  LDL R11, [R1+0x30] ;  /* 0x00003000010b7983 */ /* 0x000ea40000100800 */
[----:B--2---:R-:W-:-:S13]  /*a760*/  R2UR UR4, R11 ;  /* 0x000000000b0472ca */ /* 0x004fda00000e0000 */
[----:B------:R-:W-:-:S06]  /*a770*/  UISETP.NE.AND UP0, UPT, UR4, 0x3, UPT ;  /* 0x000000030400788c */ /* 0x000fcc000bf05270 */
[----:B------:R-:W-:-:S13]  /*a780*/  PLOP3.LUT P0, PT, PT, PT, UP0, 0x80, 0x0 ;  /* 0x000000000000781c */ /* 0x000fda0003f0f008 */
[----:B------:R-:W-:Y:S05]  /*a790*/  @!P0 BRA `(.L_x_1655) ;  /* 0x0000000000048947 */ /* 0x000fea0003800000 */
[----:B------:R-:W-:Y:S01]  /*a7a0*/  BPT.TRAP 0x1 ;  /* 0x000000040000795c */ /* 0x000fe20000300000 */
.L_x_1655:
[----:B------:R-:W-:Y:S01]  /*a7b0*/  IMAD R86, R17, 0x8, R2 ;  /* 0x0000000811567824 */ /* 0x000fe200078e0202 */
[----:B------:R-:W-:Y:S01]  /*a7c0*/  SHF.L.U32 R87, R175, 0x1f, RZ ;  /* 0x0000001faf577819 */ /* 0x000fe200000006ff */
[----:B------:R-:W-:Y:S01]  /*a7d0*/  BSSY B1, `(.L_x_1656) ;  /* 0x0000004000017945 */ /* 0x000fe20003800000 */
[----:B------:R-:W-:Y:S02]  /*a7e0*/  SHF.R.S32.HI R79, RZ, 0x1f, R78 ;  /* 0x0000001fff4f7819 */ /* 0x000fe4000001144e */
[----:B------:R-:W0:Y:S02]  /*a7f0*/  SYNCS.PHASECHK.TRANS64.TRYWAIT P4, [R86+URZ+0x2a890], R87 ;  /* 0x02a89057560075a7 */ /* 0x000e24000808017f */
[----:B0-----:R-:W-:Y:S05]  /*a800*/  @!P4 BRA `(.L_x_1657) ;  /* 0x0000020c0010c947 */ /* 0x001fea0003800000 */
.L_x_2014:
[----:B------:R-:W-:Y:S05]  /*a810*/  BSYNC B1 ;  /* 0x0000000000017941 */ /* 0x000fea0003800000 */
.L_x_1656:
[----:B------:R-:W-:Y:S01]  /*a820*/  ULDC.64 UR4, c[0x0][0x300] ;  /* 0x0000c00000047ab9 */ /* 0x000fe20000000a00 */
[----:B-----5:R-:W-:Y:S01]  /*a830*/  SHF.R.S32.HI R84, RZ, 0x1f, R77 ;  /* 0x0000001fff547819 */ /* 0x020fe2000001144d */
[----:B------:R-:W-:Y:S01]  /*a840*/  IMAD R11, R79, UR4, RZ ;  /* 0x000000044f0b7c24 */ /* 0x000fe2000f8e02ff */
[----:B------:R-:W-:Y:S01]  /*a850*/  ULDC.64 UR6, c[0x0][0x2e8] ;  /* 0x0000ba0000067ab9 */ /* 0x000fe20000000a00 */
[----:B------:R-:W-:-:S04]  /*a860*/  IMAD.WIDE.U32 R12, R78, UR4, RZ ;  /* 0x000000044e0c7c25 */ /* 0x000fc8000f8e00ff */
        /* <DEDUP_REMOVED lines=8> */
[----:B------:R-:W-:-:S03]  /*a8f0*/  ULDC.64 UR4, c[0x0][0x308] ;  /* 0x0000c20000047ab9 */ /* 0x000fc60000000a00 */
[----:B------:R-:W-:Y:S02]  /*a900*/  IMAD.IADD R13, R13, 0x1, R11 ;  /* 0x000000010d0d7824 */ /* 0x000fe400078e020b */
[----:B------:R-:W-:Y:S02]  /*a910*/  IMAD.IADD R36, R85, 0x1, -R174 ;  /* 0x0000000155247824 */ /* 0x000fe400078e0aae */
        /* <DEDUP_REMOVED lines=9> */
.L_x_2018:
[----:B------:R-:W-:Y:S04]  /*a9b0*/  BSSY B1, `(.L_x_1659) ;  /* 0x0000025000017945 */ /* 0x000fe80003800000 */
[----:B------:R-:W-:Y:S05]  /*a9c0*/  @!P4 BRA `(.L_x_1660) ;  /* 0x00000000008cc947 */ /* 0x000fea0003800000 */
[----:B------:R-:W-:Y:S02]  /*a9d0*/  ULDC UR4, c[0x0][0x2f4] ;  /* 0x0000bd0000047ab9 */ /* 0x000fe40000000800 */
[----:B------:R-:W-:-:S13]  /*a9e0*/  ISETP.GE.AND P4, PT, R18, UR4, PT ;  /* 0x0000000412007c0c */ /* 0x000fda000bf86270 */
[----:B------:R-:W4:Y:S01]  /*a9f0*/  @!P4 LDS.128 R12, [R29] ;  /* 0x000000001d0cc984 */ /* 0x000f220000000c00 */
[----:B---3--:R-:W-:-:S04]  /*aa00*/  @!P4 LEA R30, P5, R18, R34, 0x1 ;  /* 0x00000022121ec211 */ /* 0x008fc800078a08ff */
[----:B--2---:R-:W-:Y:S02]  /*aa10*/  @!P4 LEA.HI.X R31, R18, R35, R19, 0x1, P5 ;  /* 0x00000023121fc211 */ /* 0x004fe400028f0c13 */
[----:B------:R-:W-:-:S13]  /*aa20*/  ISETP.GE.AND P5, PT, R167, UR4, PT ;  /* 0x00000004a7007c0c */ /* 0x000fda000bfa6270 */
[----:B------:R-:W-:Y:S01]  /*aa30*/  @!P5 IMAD.SHL.U32 R11, R170, 0x8, RZ ;  /* 0x00000008aa0bd824 */ /* 0x000fe200078e00ff */
[----:B----4-:R2:W-:Y:S01]  /*aa40*/  @!P4 ST.E.128 desc[UR60][R30.64], R12 ;  /* 0x0000000c1e00c985 */ /* 0x0105e2000c101d3c */
[----:B------:R-:W-:-:S03]  /*aa50*/  ISETP.GE.AND P4, PT, R168, UR4, PT ;  /* 0x00000004a8007c0c */ /* 0x000fc6000bf86270 */
[----:B------:R-:W3:Y:S01]  /*aa60*/  @!P5 LDS.128 R12, [R28] ;  /* 0x000000001c0cd984 */ /* 0x000ee20000000c00 */
[----:B--2---:R-:W-:Y:S02]  /*aa70*/  @!P5 IMAD.MOV.U32 R30, RZ, RZ, R34 ;  /* 0x000000ffff1ed224 */ /* 0x004fe400078e0022 */
[----:B------:R-:W-:Y:S02]  /*aa80*/  @!P5 IMAD.MOV.U32 R31, RZ, RZ, R35 ;  /* 0x000000ffff1fd224 */ /* 0x000fe400078e0023 */
[----:B------:R-:W-:-:S05]  /*aa90*/  @!P5 IMAD.WIDE R30, R11, 0x2, R30 ;  /* 0x000000020b1ed825 */ /* 0x000fca00078e021e */
[----:B------:R-:W-:Y:S01]  /*aaa0*/  @!P4 IMAD.SHL.U32 R11, R171, 0x8, RZ ;  /* 0x00000008ab0bc824 */ /* 0x000fe200078e00ff */
[----:B---3--:R2:W-:Y:S01]  /*aab0*/  @!P5 ST.E.128 desc[UR60][R30.64], R12 ;  /* 0x0000000c1e00d985 */ /* 0x0085e2000c101d3c */
[----:B------:R-:W-:-:S03]  /*aac0*/  ISETP.GE.AND P5, PT, R22, UR4, PT ;  /* 0x0000000416007c0c */ /* 0x000fc6000bfa6270 */
[----:B------:R-:W3:Y:S01]  /*aad0*/  @!P4 LDS.128 R12, [R29+0x3000] ;  /* 0x003000001d0cc984 */ /* 0x000ee20000000c00 */
[----:B--2---:R-:W-:Y:S02]  /*aae0*/  @!P4 IMAD.MOV.U32 R30, RZ, RZ, R34 ;  /* 0x000000ffff1ec224 */ /* 0x004fe400078e0022 */
[----:B------:R-:W-:Y:S02]  /*aaf0*/  @!P4 IMAD.MOV.U32 R31, RZ, RZ, R35 ;  /* 0x000000ffff1fc224 */ /* 0x000fe400078e0023 */
[----:B------:R-:W-:-:S05]  /*ab00*/  @!P4 IMAD.WIDE R30, R11, 0x2, R30 ;  /* 0x000000020b1ec825 */ /* 0x000fca00078e021e */
[----:B---3--:R2:W-:Y:S04]  /*ab10*/  @!P4 ST.E.128 desc[UR60][R30.64], R12 ;  /* 0x0000000c1e00c985 */ /* 0x0085e8000c101d3c */
[----:B------:R-:W3:Y:S01]  /*ab20*/  @!P5 LDS.128 R12, [R28+0x3000] ;  /* 0x003000001c0cd984 */ /* 0x000ee20000000c00 */
[----:B--2---:R-:W-:-:S04]  /*ab30*/  @!P5 LEA R30, P4, R22, R34, 0x1 ;  /* 0x00000022161ed211 */ /* 0x004fc800078808ff */
[----:B------:R-:W-:Y:S02]  /*ab40*/  @!P5 LEA.HI.X R31, R22, R35, R173, 0x1, P4 ;  /* 0x00000023161fd211 */ /* 0x000fe400020f0cad */
[----:B------:R-:W-:-:S03]  /*ab50*/  ISETP.GE.AND P4, PT, R160, UR4, PT ;  /* 0x00000004a0007c0c */ /* 0x000fc6000bf86270 */
[----:B---3--:R2:W-:Y:S10]  /*ab60*/  @!P5 ST.E.128 desc[UR60][R30.64], R12 ;  /* 0x0000000c1e00d985 */ /* 0x0085f4000c101d3c */
[----:B------:R-:W3:Y:S01]  /*ab70*/  @!P4 LDS.128 R12, [R29+0x6000] ;  /* 0x006000001d0cc984 */ /* 0x000ee20000000c00 */
[----:B--2---:R-:W-:-:S04]  /*ab80*/  @!P4 LEA R30, P5, R160, R34, 0x1 ;  /* 0x00000022a01ec211 */ /* 0x004fc800078a08ff */
[----:B------:R-:W-:Y:S02]  /*ab90*/  @!P4 LEA.HI.X R31, R160, R35, R184, 0x1, P5 ;  /* 0x00000023a01fc211 */ /* 0x000fe400028f0cb8 */
[----:B------:R-:W-:-:S03]  /*aba0*/  ISETP.GE.AND P5, PT, R161, UR4, PT ;  /* 0x00000004a1007c0c */ /* 0x000fc6000bfa6270 */
[----:B---3--:R2:W-:Y:S10]  /*abb0*/  @!P4 ST.E.128 desc[UR60][R30.64], R12 ;  /* 0x0000000c1e00c985 */ /* 0x0085f4000c101d3c */
[----:B------:R-:W3:Y:S01]  /*abc0*/  @!P5 LDS.128 R12, [R28+0x6000] ;  /* 0x006000001c0cd984 */ /* 0x000ee20000000c00 */
[----:B--2---:R-:W-:-:S04]  /*abd0*/  @!P5 LEA R30, P4, R161, R34, 0x1 ;  /* 0x00000022a11ed211 */ /* 0x004fc800078808ff */
[----:B------:R-:W-:-:S05]  /*abe0*/  @!P5 LEA.HI.X R31, R161, R35, R183, 0x1, P4 ;  /* 0x00000023a11fd211 */ /* 0x000fca00020f0cb7 */
[----:B---3--:R4:W-:Y:S04]  /*abf0*/  @!P5 ST.E.128 desc[UR60][R30.64], R12 ;  /* 0x0000000c1e00d985 */ /* 0x0089e8000c101d3c */
.L_x_1660:
[----:B------:R-:W-:Y:S05]  /*ac00*/  BSYNC B1 ;  /* 0x0000000000017941 */ /* 0x000fea0003800000 */
.L_x_1659:
[----:B------:R-:W-:-:S03]  /*ac10*/  UMOV UR4, 0xffffffff ;  /* 0xffffffff00047882 */ /* 0x000fc60000000000 */
[----:B------:R-:W-:Y:S05]  /*ac20*/  BRA.DIV UR4, `(.L_x_1661) ;  /* 0x0000020a04687947 */ /* 0x000fea000b800000 */
[----:B-1----:R-:W1:Y:S04]  /*ac30*/  SHFL.IDX PT, R33, R33, 0x1, 0x1c1f ;  /* 0x003c1f0021217f89 */ /* 0x002e6800000e0000 */
[----:B------:R-:W0:Y:S02]  /*ac40*/  SHFL.IDX PT, R32, R32, 0x1, 0x1c1f ;  /* 0x003c1f0020207f89 */ /* 0x000e2400000e0000 */
.L_x_2022:
[----:B------:R-:W-:-:S13]  /*ac50*/  ISETP.GE.AND P4, PT, R36, 0x41, PT ;  /* 0x000000412400780c */ /* 0x000fda0003f86270 */
[----:B------:R-:W-:Y:S05]  /*ac60*/  @!P4 BRA `(.L_x_1601) ;  /* 0x00000000008cc947 */ /* 0x000fea0003800000 */
[----:B------:R-:W-:Y:S02]  /*ac70*/  ULDC UR4, c[0x0][0x2f4] ;  /* 0x0000bd0000047ab9 */ /* 0x000fe40000000800 */
[----:B------:R-:W-:-:S13]  /*ac80*/  ISETP.GE.AND P4, PT, R18, UR4, PT ;  /* 0x0000000412007c0c */ /* 0x000fda000bf86270 */
[----:B----4-:R-:W4:Y:S01]  /*ac90*/  @!P4 LDS.128 R12, [R29+0x2000] ;  /* 0x002000001d0cc984 */ /* 0x010f220000000c00 */
[----:B0-----:R-:W-:-:S04]  /*aca0*/  @!P4 LEA R30, P5, R18, R32, 0x1 ;  /* 0x00000020121ec211 */ /* 0x001fc800078a08ff */
[----:B-1----:R-:W-:Y:S02]  /*acb0*/  @!P4 LEA.HI.X R31, R18, R33, R19, 0x1, P5 ;  /* 0x00000021121fc211 */ /* 0x002fe400028f0c13 */
[----:B------:R-:W-:-:S13]  /*acc0*/  ISETP.GE.AND P5, PT, R167, UR4, PT ;  /* 0x00000004a7007c0c */ /* 0x000fda000bfa6270 */
[----:B------:R-:W-:Y:S01]  /*acd0*/  @!P5 IMAD.SHL.U32 R11, R170, 0x8, RZ ;  /* 0x00000008aa0bd824 */ /* 0x000fe200078e00ff */
[----:B----4-:R0:W-:Y:S01]  /*ace0*/  @!P4 ST.E.128 desc[UR60][R30.64], R12 ;  /* 0x0000000c1e00c985 */ /* 0x0101e2000c101d3c */
[----:B------:R-:W-:-:S03]  /*acf0*/  ISETP.GE.AND P4, PT, R168, UR4, PT ;  /* 0x00000004a8007c0c */ /* 0x000fc6000bf86270 */
[----:B------:R-:W1:Y:S01]  /*ad00*/  @!P5 LDS.128 R12, [R28+0x2000] ;  /* 0x002000001c0cd984 */ /* 0x000e620000000c00 */
[----:B0-----:R-:W-:Y:S02]  /*ad10*/  @!P5 IMAD.MOV.U32 R30, RZ, RZ, R32 ;  /* 0x000000ffff1ed224 */ /* 0x001fe400078e0020 */
[----:B------:R-:W-:Y:S02]  /*ad20*/  @!P5 IMAD.MOV.U32 R31, RZ, RZ, R33 ;  /* 0x000000ffff1fd224 */ /* 0x000fe400078e0021 */
[----:B------:R-:W-:-:S05]  /*ad30*/  @!P5 IMAD.WIDE R30, R11, 0x2, R30 ;  /* 0x000000020b1ed825 */ /* 0x000fca00078e021e */
[----:B------:R-:W-:Y:S01]  /*ad40*/  @!P4 IMAD.SHL.U32 R11, R171, 0x8, RZ ;  /* 0x00000008ab0bc824 */ /* 0x000fe200078e00ff */
[----:B-1----:R0:W-:Y:S01]  /*ad50*/  @!P5 ST.E.128 desc[UR60][R30.64], R12 ;  /* 0x0000000c1e00d985 */ /* 0x0021e2000c101d3c */
[----:B------:R-:W-:-:S03]  /*ad60*/  ISETP.GE.AND P5, PT, R22, UR4, PT ;  /* 0x0000000416007c0c */ /* 0x000fc6000bfa6270 */
[----:B------:R-:W1:Y:S01]  /*ad70*/  @!P4 LDS.128 R12, [R29+0x5000] ;  /* 0x005000001d0cc984 */ /* 0x000e620000000c00 */
[----:B0-----:R-:W-:Y:S02]  /*ad80*/  @!P4 IMAD.MOV.U32 R30, RZ, RZ, R32 ;  /* 0x000000ffff1ec224 */ /* 0x001fe400078e0020 */
[----:B------:R-:W-:Y:S02]  /*ad90*/  @!P4 IMAD.MOV.U32 R31, RZ, RZ, R33 ;  /* 0x000000ffff1fc224 */ /* 0x000fe400078e0021 */
[----:B------:R-:W-:-:S05]  /*ada0*/  @!P4 IMAD.WIDE R30, R11, 0x2, R30 ;  /* 0x000000020b1ec825 */ /* 0x000fca00078e021e */
[----:B-1----:R0:W-:Y:S04]  /*adb0*/  @!P4 ST.E.128 desc[UR60][R30.64], R12 ;  /* 0x0000000c1e00c985 */ /* 0x0021e8000c101d3c */
[----:B------:R-:W1:Y:S01]  /*adc0*/  @!P5 LDS.128 R12, [R28+0x5000] ;  /* 0x005000001c0cd984 */ /* 0x000e620000000c00 */
[----:B0-----:R-:W-:-:S04]  /*add0*/  @!P5 LEA R30, P4, R22, R32, 0x1 ;  /* 0x00000020161ed211 */ /* 0x001fc800078808ff */
[----:B------:R-:W-:Y:S02]  /*ade0*/  @!P5 LEA.HI.X R31, R22, R33, R173, 0x1, P4 ;  /* 0x00000021161fd211 */ /* 0x000fe400020f0cad */
[----:B------:R-:W-:-:S03]  /*adf0*/  ISETP.GE.AND P4, PT, R160, UR4, PT ;  /* 0x00000004a0007c0c */ /* 0x000fc6000bf86270 */
[----:B-1----:R0:W-:Y:S10]  /*ae00*/  @!P5 ST.E.128 desc[UR60][R30.64], R12 ;  /* 0x0000000c1e00d985 */ /* 0x0021f4000c101d3c */
[----:B------:R-:W1:Y:S01]  /*ae10*/  @!P4 LDS.128 R12, [R29+0x8000] ;  /* 0x008000001d0cc984 */ /* 0x000e620000000c00 */
[----:B0-----:R-:W-:-:S04]  /*ae20*/  @!P4 LEA R30, P5, R160, R32, 0x1 ;  /* 0x00000020a01ec211 */ /* 0x001fc800078a08ff */
[----:B------:R-:W-:Y:S02]  /*ae30*/  @!P4 LEA.HI.X R31, R160, R33, R184, 0x1, P5 ;  /* 0x00000021a01fc211 */ /* 0x000fe400028f0cb8 */
[----:B------:R-:W-:-:S03]  /*ae40*/  ISETP.GE.AND P5, PT, R161, UR4, PT ;  /* 0x00000004a1007c0c */ /* 0x000fc6000bfa6270 */
[----:B-1----:R-:W-:Y:S10]  /*ae50*/  @!P4 ST.E.128 desc[UR60][R30.64], R12 ;  /* 0x0000000c1e00c985 */ /* 0x002ff4000c101d3c */
[----:B------:R0:W1:Y:S02]  /*ae60*/  @!P5 LDS.128 R12, [R28+0x8000] ;  /* 0x008000001c0cd984 */ /* 0x0000640000000c00 */
[----:B0-----:R-:W-:-:S04]  /*ae70*/  @!P5 LEA R28, P4, R161, R32, 0x1 ;  /* 0x00000020a11cd211 */ /* 0x001fc800078808ff */
[----:B------:R-:W-:-:S05]  /*ae80*/  @!P5 LEA.HI.X R29, R161, R33, R183, 0x1, P4 ;  /* 0x00000021a11dd211 */ /* 0x000fca00020f0cb7 */
[----:B-1----:R0:W-:Y:S04]  /*ae90*/  @!P5 ST.E.128 desc[UR60][R28.64], R12 ;  /* 0x0000000c1c00d985 */ /* 0x0021e8000c101d3c */
.L_x_1601:
[----:B------:R-:W-:Y:S05]  /*aea0*/  BSYNC B0 ;  /* 0x0000000000007941 */ /* 0x000fea0003800000 */
.L_x_1565:
[----:B0--3--:R-:W0:Y:S01]  /*aeb0*/  S2R R11, SR_TID.X ;  /* 0x00000000000b7919 */ /* 0x009e220000002100 */
[----:B------:R-:W-:Y:S01]  /*aec0*/  @!PT LDS RZ, [RZ] ;  /* 0x00000000fffff984 */ /* 0x000fe20000000800 */
[----:B------:R-:W-:Y:S01]  /*aed0*/  @!PT LDS RZ, [RZ] ;  /* 0x00000000fffff984 */ /* 0x000fe20000000800 */
[----:B------:R-:W-:Y:S01]  /*aee0*/  @!PT LDS RZ, [RZ] ;  /* 0x00000000fffff984 */ /* 0x000fe20000000800 */
[----:B------:R-:W-:Y:S01]  /*aef0*/  @!PT LDS RZ, [RZ] ;  /* 0x00000000fffff984 */ /* 0x000fe20000000800 */
[----:B------:R3:W-:Y:S06]  /*af00*/  MEMBAR.ALL.CTA ;  /* 0x0000000000007992 */ /* 0x0007ec0000008000 */
[----:B---3--:R-:W3:Y:S01]  /*af10*/  FENCE.VIEW.ASYNC.S ;  /* 0x00000000000073c6 */ /* 0x008ee20000000000 */
[----:B------:R-:W-:Y:S05]  /*af20*/  WARPSYNC.ALL ;  /* 0x0000000000007948 */ /* 0x000fea0003800000 */
[----:B------:R-:W-:Y:S01]  /*af30*/  BSSY B0, `(.L_x_1662) ;  /* 0x0000009000007945 */ /* 0x000fe20003800000 */
[----:B0-----:R-:W-:Y:S01]  /*af40*/  LOP3.LUT R11, R11, 0x7f, RZ, 0xc0, !PT ;  /* 0x0000007f0b0b7812 */ /* 0x001fe200078ec0ff */
[----:B---3--:R0:W-:Y:S03]  /*af50*/  BAR.SYNC.DEFER_BLOCKING R194, 0x80 ;  /* 0x000200c20000751d */ /* 0x0081e60000010000 */
[----:B------:R-:W-:-:S13]  /*af60*/  ISETP.NE.AND P4, PT, R11, RZ, PT ;  /* 0x000000ff0b00720c */ /* 0x000fda0003f85270 */
[----:B------:R-:W-:-:S05]  /*af70*/  @!P4 VIADD R11, R86, 0x2a8a0 ;  /* 0x0002a8a0560bc836 */ /* 0x000fca0000000000 */
[----:B------:R-:W-:-:S04]  /*af80*/  @!P4 PRMT R11, RZ, 0x654, R11 ;  /* 0x00000654ff0bc816 */ /* 0x000fc8000000000b */
[----:B------:R0:W-:Y:S01]  /*af90*/  @!P4 SYNCS.ARRIVE.TRANS64.RED.A1T0 RZ, [R11+URZ], RZ ;  /* 0x000000ff0bffc9a7 */ /* 0x0001e2000810043f */
[----:B------:R-:W-:Y:S05]  /*afa0*/  @!P0 BRA `(.L_x_1663) ;  /* 0x0000000000048947 */ /* 0x000fea0003800000 */
[----:B------:R-:W-:Y:S01]  /*afb0*/  BPT.TRAP 0x1 ;  /* 0x000000040000795c */ /* 0x000fe20000300000 */
.L_x_1663:
[----:B------:R-:W-:Y:S05]  /*afc0*/  BSYNC B0 ;  /* 0x0000000000007941 */ /* 0x000fea0003800000 */
.L_x_1662:
[----:B------:R-:W3:Y:S01]  /*afd0*/  SYNCS.PHASECHK.TRANS64.TRYWAIT P0, [R86+URZ+0x2a8b0], R87 ;  /* 0x02a8b057560075a7 */ /* 0x000ee2000800017f */
[----:B------:R-:W-:Y:S04]  /*afe0*/  BSSY B0, `(.L_x_1664) ;  /* 0x0000002000007945 */ /* 0x000fe80003800000 */
[----:B---3--:R-:W-:Y:S05]  /*aff0*/  @!P0 BRA `(.L_x_1665) ;  /* 0x0000020400c08947 */ /* 0x008fea0003800000 */
.L_x_2023:
[----:B------:R-:W-:Y:S05]  /*b000*/  BSYNC B0 ;  /* 0x0000000000007941 */ /* 0x000fea0003800000 */
.L_x_1664:
[----:B------:R-:W-:Y:S01]  /*b010*/  ULDC.64 UR4, c[0x0][0x328] ;  /* 0x0000ca0000047ab9 */ /* 0x000fe20000000a00 */
[----:B------:R-:W-:Y:S01]  /*b020*/  IMAD.IADD R85, R85, 0x1, -R174 ;  /* 0x0000000155557824 */ /* 0x000fe200078e0aae */
[----:B------:R-:W-:Y:S01]  /*b030*/  ULDC.64 UR6, c[0x0][0x318] ;  /* 0x0000c60000067ab9 */ /* 0x000fe20000000a00 */
[----:B------:R-:W-:Y:S01]  /*b040*/  IMAD R79, R79, UR4, RZ ;  /* 0x000000044f4f7c24 */ /* 0x000fe2000f8e02ff */
[----:B------:R-:W-:Y:S01]  /*b050*/  BSSY B0, `(.L_x_1666) ;  /* 0x000002a000007945 */ /* 0x000fe20003800000 */
[----:B-12-4-:R-:W-:Y:S01]  /*b060*/  IMAD.WIDE.U32 R12, R78, UR4, RZ ;  /* 0x000000044e0c7c25 */ /* 0x016fe2000f8e00ff */
[----:B------:R-:W-:-:S03]  /*b070*/  ISETP.GE.AND P0, PT, R85, 0x1, PT ;  /* 0x000000015500780c */ /* 0x000fc60003f06270 */
[----:B------:R-:W-:Y:S01]  /*b080*/  IMAD R79, R78, UR5, R79 ;  /* 0x000000054e4f7c24 */ /* 0x000fe2000f8e024f */
[----:B------:R-:W-:Y:S02]  /*b090*/  ULDC.64 UR4, c[0x0][0x338] ;  /* 0x0000ce0000047ab9 */ /* 0x000fe40000000a00 */
[----:B------:R-:W-:Y:S02]  /*b0a0*/  IMAD R84, R84, UR4, RZ ;  /* 0x0000000454547c24 */ /* 0x000fe4000f8e02ff */
[----:B------:R-:W-:Y:S02]  /*b0b0*/  IMAD.IADD R13, R13, 0x1, R79 ;  /* 0x000000010d0d7824 */ /* 0x000fe400078e024f */
[C---:B0-----:R-:W-:Y:S02]  /*b0c0*/  IMAD R11, R77.reuse, UR5, R84 ;  /* 0x000000054d0b7c24 */ /* 0x041fe4000f8e0254 */
[----:B------:R-:W-:Y:S01]  /*b0d0*/  IMAD.WIDE.U32 R12, R77, UR4, R12 ;  /* 0x000000044d0c7c25 */ /* 0x000fe2000f8e000c */
[----:B------:R-:W-:-:S03]  /*b0e0*/  ULDC.64 UR4, c[0x0][0x330] ;  /* 0x0000cc0000047ab9 */ /* 0x000fc60000000a00 */
[----:B------:R-:W-:Y:S02]  /*b0f0*/  IMAD.IADD R13, R13, 0x1, R11 ;  /* 0x000000010d0d7824 */ /* 0x000fe400078e020b */
[----:B------:R-:W-:Y:S02]  /*b100*/  IMAD R11, R17, 0x3000, R0 ;  /* 0x00003000110b7824 */ /* 0x000fe400078e0200 */
[----:B------:R-:W-:-:S04]  /*b110*/  IMAD.WIDE.U32 R12, R169, UR4, R12 ;  /* 0x00000004a90c7c25 */ /* 0x000fc8000f8e000c */
[----:B------:R-:W-:Y:S01]  /*b120*/  IMAD R15, R169, UR5, R13 ;  /* 0x00000005a90f7c24 */ /* 0x000fe2000f8e020d */
[----:B------:R-:W-:Y:S01]  /*b130*/  LEA R32, P5, R12, UR6, 0x1 ;  /* 0x000000060c207c11 */ /* 0x000fe2000f8a08ff */
[----:B------:R-:W-:Y:S02]  /*b140*/  IMAD.IADD R13, R126, 0x1, R11 ;  /* 0x000000017e0d7824 */ /* 0x000fe400078e020b */
[--C-:B------:R-:W-:Y:S01]  /*b150*/  IMAD R11, R11, 0x2, R120.reuse ;  /* 0x000000020b0b7824 */ /* 0x100fe200078e0278 */
[----:B------:R-:W-:Y:S01]  /*b160*/  LEA.HI.X R33, R12, UR7, R15, 0x1, P5 ;  /* 0x000000070c217c11 */ /* 0x000fe2000a8f0c0f */
[----:B------:R0:W1:Y:S01]  /*b170*/  SHFL.IDX PT, R28, R32, RZ, 0x1c1f ;  /* 0x001c1fff201c7589 */ /* 0x00006200000e0000 */
[----:B------:R-:W-:-:S03]  /*b180*/  IMAD R34, R13, 0x2, R120 ;  /* 0x000000020d227824 */ /* 0x000fc600078e0278 */
[----:B------:R0:W2:Y:S01]  /*b190*/  SHFL.IDX PT, R29, R33, RZ, 0x1c1f ;  /* 0x001c1fff211d7589 */ /* 0x0000a200000e0000 */
[----:B------:R-:W-:Y:S05]  /*b1a0*/  @!P0 BRA `(.L_x_1667) ;  /* 0x0000000000508947 */ /* 0x000fea0003800000 */
[----:B------:R-:W-:-:S13]  /*b1b0*/  ISETP.NE.AND P5, PT, R3, RZ, PT ;  /* 0x000000ff0300720c */ /* 0x000fda0003fa5270 */
[----:B------:R-:W4:Y:S01]  /*b1c0*/  @P5 LDS.128 R12, [R11] ;  /* 0x000000000b0c5984 */ /* 0x000f220000000c00 */
[----:B-1----:R-:W-:-:S04]  /*b1d0*/  @P5 LEA R30, P0, R18, R28, 0x1 ;  /* 0x0000001c121e5211 */ /* 0x002fc800078008ff */
[----:B--2---:R-:W-:Y:S02]  /*b1e0*/  @P5 LEA.HI.X R31, R18, R29, R19, 0x1, P0 ;  /* 0x0000001d121f5211 */ /* 0x004fe400000f0c13 */
[----:B------:R-:W-:-:S13]  /*b1f0*/  ISETP.NE.AND P0, PT, R8, RZ, PT ;  /* 0x000000ff0800720c */ /* 0x000fda0003f05270 */
[----:B------:R-:W-:Y:S01]  /*b200*/  @P0 IMAD.SHL.U32 R35, R170, 0x8, RZ ;  /* 0x00000008aa230824 */ /* 0x000fe200078e00ff */
[----:B----4-:R1:W-:Y:S01]  /*b210*/  @P5 ST.E.128 desc[UR60][R30.64], R12 ;  /* 0x0000000c1e005985 */ /* 0x0103e2000c101d3c */
[----:B------:R-:W-:-:S03]  /*b220*/  ISETP.NE.AND P5, PT, R9, RZ, PT ;  /* 0x000000ff0900720c */ /* 0x000fc60003fa5270 */
[----:B------:R-:W2:Y:S01]  /*b230*/  @P0 LDS.128 R12, [R34] ;  /* 0x00000000220c0984 */ /* 0x000ea20000000c00 */
[----:B-1----:R-:W-:-:S09]  /*b240*/  @P0 IMAD.WIDE R30, R35, 0x2, R28 ;  /* 0x00000002231e0825 */ /* 0x002fd200078e021c */
[----:B------:R-:W-:Y:S01]  /*b250*/  @P5 IMAD.SHL.U32 R35, R171, 0x8, RZ ;  /* 0x00000008ab235824 */ /* 0x000fe200078e00ff */
[----:B--2---:R1:W-:Y:S01]  /*b260*/  @P0 ST.E.128 desc[UR60][R30.64], R12 ;  /* 0x0000000c1e000985 */ /* 0x0043e2000c101d3c */
[----:B------:R-:W-:-:S03]  /*b270*/  ISETP.NE.AND P0, PT, R10, RZ, PT ;  /* 0x000000ff0a00720c */ /* 0x000fc60003f05270 */
[----:B------:R-:W2:Y:S01]  /*b280*/  @P5 LDS.128 R12, [R11+0x3000] ;  /* 0x003000000b0c5984 */ /* 0x000ea20000000c00 */
[----:B-1----:R-:W-:-:S05]  /*b290*/  @P5 IMAD.WIDE R30, R35, 0x2, R28 ;  /* 0x00000002231e5825 */ /* 0x002fca00078e021c */
[----:B--2---:R-:W-:Y:S04]  /*b2a0*/  @P5 ST.E.128 desc[UR60][R30.64], R12 ;  /* 0x0000000c1e005985 */ /* 0x004fe8000c101d3c */
[C---:B------:R-:W-:Y:S01]  /*b2b0*/  @P0 LEA R28, P5, R22.reuse, R28, 0x1 ;  /* 0x0000001c161c0211 */ /* 0x040fe200078a08ff */
[----:B------:R-:W1:Y:S03]  /*b2c0*/  @P0 LDS.128 R12, [R34+0x3000] ;  /* 0x00300000220c0984 */ /* 0x000e660000000c00 */
[----:B------:R-:W-:-:S05]  /*b2d0*/  @P0 LEA.HI.X R29, R22, R29, R173, 0x1, P5 ;  /* 0x0000001d161d0211 */ /* 0x000fca00028f0cad */
[----:B-1----:R4:W-:Y:S04]  /*b2e0*/  @P0 ST.E.128 desc[UR60][R28.64], R12 ;  /* 0x0000000c1c000985 */ /* 0x0029e8000c101d3c */
.L_x_1667:
[----:B------:R-:W-:Y:S05]  /*b2f0*/  BSYNC B0 ;  /* 0x0000000000007941 */ /* 0x000fea0003800000 */
.L_x_1666:
[----:B------:R-:W-:Y:S01]  /*b300*/  ISETP.GE.AND P0, PT, R85, 0x41, PT ;  /* 0x000000415500780c */ /* 0x000fe20003f06270 */
[----:B--2-4-:R2:W4:Y:S01]  /*b310*/  SHFL.IDX PT, R29, R33, 0x1, 0x1c1f ;  /* 0x003c1f00211d7f89 */ /* 0x01452200000e0000 */
[----:B------:R-:W-:Y:S03]  /*b320*/  BSSY B0, `(.L_x_1668) ;  /* 0x0000017000007945 */ /* 0x000fe60003800000 */
[----:B-1----:R2:W1:Y:S08]  /*b330*/  SHFL.IDX PT, R28, R32, 0x1, 0x1c1f ;  /* 0x003c1f00201c7f89 */ /* 0x00247000000e0000 */
[----:B--2---:R-:W-:Y:S05]  /*b340*/  @!P0 BRA `(.L_x_1669) ;  /* 0x0000000000508947 */ /* 0x004fea0003800000 */
[----:B------:R-:W-:-:S13]  /*b350*/  ISETP.NE.AND P5, PT, R3, RZ, PT ;  /* 0x000000ff0300720c */ /* 0x000fda0003fa5270 */
[----:B------:R-:W2:Y:S01]  /*b360*/  @P5 LDS.128 R12, [R11+0x2000] ;  /* 0x002000000b0c5984 */ /* 0x000ea20000000c00 */
[----:B-1----:R-:W-:-:S04]  /*b370*/  @P5 LEA R30, P0, R18, R28, 0x1 ;  /* 0x0000001c121e5211 */ /* 0x002fc800078008ff */
[----:B----4-:R-:W-:Y:S02]  /*b380*/  @P5 LEA.HI.X R31, R18, R29, R19, 0x1, P0 ;  /* 0x0000001d121f5211 */ /* 0x010fe400000f0c13 */
[----:B------:R-:W-:-:S13]  /*b390*/  ISETP.NE.AND P0, PT, R8, RZ, PT ;  /* 0x000000ff0800720c */ /* 0x000fda0003f05270 */
[----:B0-----:R-:W-:Y:S01]  /*b3a0*/  @P0 IMAD.SHL.U32 R33, R170, 0x8, RZ ;  /* 0x00000008aa210824 */ /* 0x001fe200078e00ff */
[----:B--2---:R0:W-:Y:S01]  /*b3b0*/  @P5 ST.E.128 desc[UR60][R30.64], R12 ;  /* 0x0000000c1e005985 */ /* 0x0041e2000c101d3c */
[----:B------:R-:W-:-:S03]  /*b3c0*/  ISETP.NE.AND P5, PT, R9, RZ, PT ;  /* 0x000000ff0900720c */ /* 0x000fc60003fa5270 */
[----:B------:R-:W1:Y:S01]  /*b3d0*/  @P0 LDS.128 R12, [R34+0x2000] ;  /* 0x00200000220c0984 */ /* 0x000e620000000c00 */
[----:B0-----:R-:W-:-:S09]  /*b3e0*/  @P0 IMAD.WIDE R30, R33, 0x2, R28 ;  /* 0x00000002211e0825 */ /* 0x001fd200078e021c */
[----:B------:R-:W-:Y:S01]  /*b3f0*/  @P5 IMAD.SHL.U32 R33, R171, 0x8, RZ ;  /* 0x00000008ab215824 */ /* 0x000fe200078e00ff */
[----:B-1----:R0:W-:Y:S01]  /*b400*/  @P0 ST.E.128 desc[UR60][R30.64], R12 ;  /* 0x0000000c1e000985 */ /* 0x0021e2000c101d3c */
[----:B------:R-:W-:-:S03]  /*b410*/  ISETP.NE.AND P0, PT, R10, RZ, PT ;  /* 0x000000ff0a00720c */ /* 0x000fc60003f05270 */
[----:B------:R-:W1:Y:S01]  /*b420*/  @P5 LDS.128 R12, [R11+0x5000] ;  /* 0x005000000b0c5984 */ /* 0x000e620000000c00 */
[----:B0-----:R-:W-:-:S05]  /*b430*/  @P5 IMAD.WIDE R30, R33, 0x2, R28 ;  /* 0x00000002211e5825 */ /* 0x001fca00078e021c */
[----:B-1----:R-:W-:Y:S04]  /*b440*/  @P5 ST.E.128 desc[UR60][R30.64], R12 ;  /* 0x0000000c1e005985 */ /* 0x002fe8000c101d3c */
[C---:B------:R-:W-:Y:S01]  /*b450*/  @P0 LEA R28, P5, R22.reuse, R28, 0x1 ;  /* 0x0000001c161c0211 */ /* 0x040fe200078a08ff */
[----:B------:R-:W0:Y:S03]  /*b460*/  @P0 LDS.128 R12, [R34+0x5000] ;  /* 0x00500000220c0984 */ /* 0x000e260000000c00 */
[----:B------:R-:W-:-:S05]  /*b470*/  @P0 LEA.HI.X R29, R22, R29, R173, 0x1, P5 ;  /* 0x0000001d161d0211 */ /* 0x000fca00028f0cad */
[----:B0-----:R2:W-:Y:S04]  /*b480*/  @P0 ST.E.128 desc[UR60][R28.64], R12 ;  /* 0x0000000c1c000985 */ /* 0x0015e8000c101d3c */
.L_x_1669:
[----:B------:R-:W-:Y:S05]  /*b490*/  BSYNC B0 ;  /* 0x0000000000007941 */ /* 0x000fea0003800000 */
.L_x_1668:
[----:B------:R-:W-:Y:S01]  /*b4a0*/  @!PT LDS RZ, [RZ] ;  /* 0x00000000fffff984 */ /* 0x000fe20000000800 */
[----:B------:R-:W-:Y:S01]  /*b4b0*/  @!PT LDS RZ, [RZ] ;  /* 0x00000000fffff984 */ /* 0x000fe20000000800 */
[----:B------:R-:W-:Y:S01]  /*b4c0*/  @!PT LDS RZ, [RZ] ;  /* 0x00000000fffff984 */ /* 0x000fe20000000800 */
[----:B------:R-:W-:Y:S01]  /*b4d0*/  @!PT LDS RZ, [RZ] ;  /* 0x00000000fffff984 */ /* 0x000fe20000000800 */
[----:B------:R5:W-:Y:S06]  /*b4e0*/  MEMBAR.ALL.CTA ;  /* 0x0000000000007992 */ /* 0x000bec0000008000 */
[----:B-----5:R-:W5:Y:S01]  /*b4f0*/  FENCE.VIEW.ASYNC.S ;  /* 0x00000000000073c6 */ /* 0x020f620000000000 */
[----:B---3--:R-:W-:Y:S01]  /*b500*/  @!P4 VIADD R86, R86, 0x2a8c0 ;  /* 0x0002a8c05656c836 */ /* 0x008fe20000000000 */
[----:B-----5:R3:W-:Y:S01]  /*b510*/  BAR.SYNC.DEFER_BLOCKING R194, 0x80 ;  /* 0x000200c20000751d */ /* 0x0207e20000010000 */
[----:B------:R-:W-:Y:S01]  /*b520*/  ISETP.NE.AND P5, PT, R122, RZ, PT ;  /* 0x000000ff7a00720c */ /* 0x000fe20003fa5270 */
[----:B------:R-:W-:-:S02]  /*b530*/  VIADD R17, R17, 0x1 ;  /* 0x0000000111117836 */ /* 0x000fc40000000000 */
[----:B------:R-:W-:Y:S02]  /*b540*/  @!P4 PRMT R86, RZ, 0x654, R86 ;  /* 0x00000654ff56c816 */ /* 0x000fe40000000056 */
[----:B------:R-:W-:Y:S02]  /*b550*/  PLOP3.LUT P0, PT, PT, PT, PT, 0x8, 0x0 ;  /* 0x000000000000781c */ /* 0x000fe40003f0e170 */
[----:B------:R3:W-:Y:S01]  /*b560*/  @!P4 SYNCS.ARRIVE.TRANS64.RED.A1T0 RZ, [R86+URZ], RZ ;  /* 0x000000ff56ffc9a7 */ /* 0x0007e2000810043f */
[----:B------:R-:W-:-:S04]  /*b570*/  ISETP.NE.AND P4, PT, R17, 0x2, PT ;  /* 0x000000021100780c */ /* 0x000fc80003f85270 */
[----:B--2---:R-:W-:Y:S02]  /*b580*/  SEL R12, RZ, 0x1, P4 ;  /* 0x00000001ff0c7807 */ /* 0x004fe40002000000 */
[----:B------:R-:W-:Y:S02]  /*b590*/  SEL R17, R17, RZ, P4 ;  /* 0x000000ff11117207 */ /* 0x000fe40002000000 */
[----:B------:R-:W-:Y:S01]  /*b5a0*/  LOP3.LUT R175, R175, R12, RZ, 0x3c, !PT ;  /* 0x0000000cafaf7212 */ /* 0x000fe200078e3cff */
[----:B---3--:R-:W-:Y:S06]  /*b5b0*/  @P5 BRA `(.L_x_1670) ;  /* 0xffffff7800045947 */ /* 0x008fec000383ffff */
.L_x_1560:
[----:B------:R-:W2:Y:S01]  /*b5c0*/  LDC R0, c[0x0][0x448] ;  /* 0x00011200ff007b82 */ /* 0x000ea20000000800 */
[----:B------:R-:W-:Y:S01]  /*b5d0*/  IADD3 R7, R166, 0x1, -R165 ;  /* 0x00000001a6077810 */ /* 0x000fe20007ffe8a5 */
[----:B------:R-:W-:Y:S06]  /*b5e0*/  BSSY B0, `(.L_x_1671) ;  /* 0x000000d000007945 */ /* 0x000fec0003800000 */
[----:B------:R-:W3:Y:S01]  /*b5f0*/  LDC.64 R4, c[0x0][0x9e0] ;  /* 0x00027800ff047b82 */ /* 0x000ee20000000a00 */
[----:B--2---:R-:W-:Y:S01]  /*b600*/  ISETP.NE.AND P1, PT, R0, 0x1, PT ;  /* 0x000000010000780c */ /* 0x004fe20003f25270 */
[----:B------:R-:W-:Y:S01]  /*b610*/  VIADD R0, R188, 0x7f ;  /* 0x0000007fbc007836 */ /* 0x000fe20000000000 */
[----:B---3--:R-:W-:-:S11]  /*b620*/  ISETP.GE.AND P2, PT, R5, 0x1, PT ;  /* 0x000000010500780c */ /* 0x008fd60003f46270 */
[----:B------:R-:W2:Y:S08]  /*b630*/  @P1 LDC R3, c[0x0][0x44c] ;  /* 0x00011300ff031b82 */ /* 0x000eb00000000800 */
[----:B------:R-:W3:Y:S01]  /*b640*/  @P1 LDC R6, c[0x0][0x450] ;  /* 0x00011400ff061b82 */ /* 0x000ee20000000800 */
[----:B--2---:R-:W-:-:S05]  /*b650*/  @P1 IMAD.HI.U32 R3, R0, R3, RZ ;  /* 0x0000000300031227 */ /* 0x004fca00078e00ff */
[----:B---3--:R-:W-:-:S05]  /*b660*/  @P1 SHF.R.U32.HI R0, RZ, R6, R3 ;  /* 0x00000006ff001219 */ /* 0x008fca0000011603 */
[----:B------:R-:W-:Y:S01]  /*b670*/  IMAD.IADD R3, R7, 0x1, R0 ;  /* 0x0000000107037824 */ /* 0x000fe200078e0200 */
[----:B------:R-:W-:Y:S06]  /*b680*/  @P0 BRA `(.L_x_1672) ;  /* 0x0000000000080947 */ /* 0x000fec0003800000 */
[----:B------:R-:W2:Y:S02]  /*b690*/  FENCE.VIEW.ASYNC.G ;  /* 0x00000000000073c6 */ /* 0x000ea40000000100 */
[----:B--2---:R-:W-:Y:S06]  /*b6a0*/  BAR.ARV 0xc, 0x180 ;  /* 0x0306000000007b1d */ /* 0x004fec0000002000 */
.L_x_1672:
[----:B------:R-:W-:Y:S05]  /*b6b0*/  BSYNC B0 ;  /* 0x0000000000007941 */ /* 0x000fea0003800000 */
.L_x_1671:
        /* <DEDUP_REMOVED lines=8> */
[----:B------:R-:W2:Y:S02]  /*b740*/  @P0 LDC.64 R6, c[0x0][0x9e8] ;  /* 0x00027a00ff060b82 */ /* 0x000ea40000000a00 */
[----:B--2---:R-:W-:-:S05]  /*b750*/  @P0 IMAD.HI.U32 R0, R3, R6, RZ ;  /* 0x0000000603000227 */ /* 0x004fca00078e00ff */
[----:B------:R-:W-:-:S04]  /*b760*/  @P0 SHF.R.U32.HI R3, RZ, R7, R0 ;  /* 0x00000007ff030219 */ /* 0x000fc80000011600 */
[----:B------:R-:W-:Y:S01]  /*b770*/  LOP3.LUT R0, RZ, R3, RZ, 0x33, !PT ;  /* 0x00000003ff007212 */ /* 0x000fe200078e33ff */
[----:B------:R-:W-:Y:S06]  /*b780*/  BRA `(.L_x_1676) ;  /* 0x0000000000107947 */ /* 0x000fec0003800000 */
.L_x_1675:
[----:B------:R-:W-:-:S13]  /*b790*/  ISETP.NE.AND P0, PT, R5, 0x1, PT ;  /* 0x000000010500780c */ /* 0x000fda0003f05270 */
[----:B------:R-:W2:Y:S02]  /*b7a0*/  @P0 LDC.64 R6, c[0x0][0x9e8] ;  /* 0x00027a00ff060b82 */ /* 0x000ea40000000a00 */
[----:B--2---:R-:W-:-:S05]  /*b7b0*/  @P0 IMAD.HI.U32 R6, R0, R6, RZ ;  /* 0x0000000600060227 */ /* 0x004fca00078e00ff */
[----:B------:R-:W-:-:S07]  /*b7c0*/  @P0 SHF.R.U32.HI R0, RZ, R7, R6 ;  /* 0x00000007ff000219 */ /* 0x000fce0000011606 */
.L_x_1676:
[----:B------:R-:W-:Y:S05]  /*b7d0*/  BSYNC B0 ;  /* 0x0000000000007941 */ /* 0x000fea0003800000 */
.L_x_1674:
[----:B------:R-:W-:-:S05]  /*b7e0*/  IMAD R3, R0, R5, R5 ;  /* 0x0000000500037224 */ /* 0x000fca00078e0205 */
[----:B------:R-:W-:-:S07]  /*b7f0*/  VIMNMX R4, R4, R3, PT ;  /* 0x0000000304047248 */ /* 0x000fce0003fe0100 */
.L_x_1673:
[----:B------:R-:W2:Y:S01]  /*b800*/  @P1 LDC R3, c[0x0][0x44c] ;  /* 0x00011300ff031b82 */ /* 0x000ea20000000800 */
[----:B------:R-:W-:Y:S01]  /*b810*/  VIADD R4, R4, 0x5f ;  /* 0x0000005f04047836 */ /* 0x000fe20000000000 */
[----:B------:R-:W-:Y:S01]  /*b820*/  ULDC UR4, c[0x0][0x9dc] ;  /* 0x0002770000047ab9 */ /* 0x000fe20000000800 */
[----:B------:R-:W-:Y:S02]  /*b830*/  IMAD.MOV.U32 R0, RZ, RZ, R188 ;  /* 0x000000ffff007224 */ /* 0x000fe400078e00bc */
[----:B------:R-:W-:-:S03]  /*b840*/  IMAD.HI R4, R4, 0x2aaaaaab, RZ ;  /* 0x2aaaaaab04047827 */ /* 0x000fc600078e02ff */
[----:B------:R-:W3:Y:S01]  /*b850*/  @P1 LDC R7, c[0x0][0x450] ;  /* 0x00011400ff071b82 */ /* 0x000ee20000000800 */
[----:B--2---:R-:W-:Y:S01]  /*b860*/  @P1 IMAD.HI.U32 R6, R188, R3, RZ ;  /* 0x00000003bc061227 */ /* 0x004fe200078e00ff */
[----:B------:R-:W-:-:S04]  /*b870*/  SHF.R.U32.HI R3, RZ, 0x1f, R4 ;  /* 0x0000001fff037819 */ /* 0x000fc80000011604 */
[----:B------:R-:W-:Y:S02]  /*b880*/  LEA.HI.SX32 R4, R4, R3, 0x1c ;  /* 0x0000000304047211 */ /* 0x000fe400078fe2ff */
[----:B---3--:R-:W-:Y:S02]  /*b890*/  @P1 SHF.R.U32.HI R0, RZ, R7, R6 ;  /* 0x00000007ff001219 */ /* 0x008fe40000011606 */
        /* <DEDUP_REMOVED lines=9> */
[----:B------:R-:W2:Y:S02]  /*b930*/  @P0 LDC.64 R8, c[0x0][0x9e8] ;  /* 0x00027a00ff080b82 */ /* 0x000ea40000000a00 */
[----:B--2---:R-:W-:-:S05]  /*b940*/  @P0 IMAD.HI.U32 R0, R7, R8, RZ ;  /* 0x0000000807000227 */ /* 0x004fca00078e00ff */
[----:B------:R-:W-:-:S04]  /*b950*/  @P0 SHF.R.U32.HI R7, RZ, R9, R0 ;  /* 0x00000009ff070219 */ /* 0x000fc80000011600 */
[----:B------:R-:W-:Y:S01]  /*b960*/  LOP3.LUT R0, RZ, R7, RZ, 0x33, !PT ;  /* 0x00000007ff007212 */ /* 0x000fe200078e33ff */
[----:B------:R-:W-:Y:S06]  /*b970*/  BRA `(.L_x_1680) ;  /* 0x0000000000107947 */ /* 0x000fec0003800000 */
.L_x_1679:
[----:B------:R-:W-:-:S13]  /*b980*/  ISETP.NE.AND P0, PT, R5, 0x1, PT ;  /* 0x000000010500780c */ /* 0x000fda0003f05270 */
[----:B------:R-:W2:Y:S02]  /*b990*/  @P0 LDC.64 R6, c[0x0][0x9e8] ;  /* 0x00027a00ff060b82 */ /* 0x000ea40000000a00 */
[----:B--2---:R-:W-:-:S05]  /*b9a0*/  @P0 IMAD.HI.U32 R4, R0, R6, RZ ;  /* 0x0000000600040227 */ /* 0x004fca00078e00ff */
[----:B------:R-:W-:-:S07]  /*b9b0*/  @P0 SHF.R.U32.HI R0, RZ, R7, R4 ;  /* 0x00000007ff000219 */ /* 0x000fce0000011604 */
.L_x_1680:
[----:B------:R-:W-:Y:S05]  /*b9c0*/  BSYNC B0 ;  /* 0x0000000000007941 */ /* 0x000fea0003800000 */
.L_x_1678:
[----:B------:R-:W-:-:S05]  /*b9d0*/  IMAD R0, R0, R5, RZ ;  /* 0x0000000500007224 */ /* 0x000fca00078e02ff */
[----:B------:R-:W-:-:S07]  /*b9e0*/  VIMNMX R3, R3, R0, !PT ;  /* 0x0000000003037248 */ /* 0x000fce0007fe0100 */
.L_x_1677:
[----:B------:R-:W-:Y:S01]  /*b9f0*/  IMAD.HI R3, R3, 0x2aaaaaab, RZ ;  /* 0x2aaaaaab03037827 */ /* 0x000fe200078e02ff */
[----:B------:R-:W-:Y:S03]  /*ba00*/  BSSY B0, `(.L_x_1681) ;  /* 0x0000026000007945 */ /* 0x000fe60003800000 */
[----:B------:R-:W-:Y:S01]  /*ba10*/  IMAD.MOV.U32 R72, RZ, RZ, RZ ;  /* 0x000000ffff487224 */ /* 0x000fe200078e00ff */
[----:B------:R-:W-:-:S04]  /*ba20*/  SHF.R.U32.HI R0, RZ, 0x1f, R3 ;  /* 0x0000001fff007819 */ /* 0x000fc80000011603 */
[----:B------:R-:W-:-:S04]  /*ba30*/  LEA.HI.SX32 R0, R3, R0, 0x1c ;  /* 0x0000000003007211 */ /* 0x000fc800078fe2ff */
[----:B------:R-:W-:-:S04]  /*ba40*/  VIMNMX R202, RZ, R0, !PT ;  /* 0x00000000ffca7248 */ /* 0x000fc80007fe0100 */
[----:B------:R-:W-:-:S13]  /*ba50*/  ISETP.GT.AND P0, PT, R141, R202, PT ;  /* 0x000000ca8d00720c */ /* 0x000fda0003f04270 */
[----:B------:R-:W-:Y:S05]  /*ba60*/  @!P0 BRA `(.L_x_1682) ;  /* 0x00000000007c8947 */ /* 0x000fea0003800000 */
[----:B------:R-:W-:Y:S01]  /*ba70*/  ISETP.NE.AND P0, PT, R207, RZ, PT ;  /* 0x000000ffcf00720c */ /* 0x000fe20003f05270 */
[----:B------:R-:W-:-:S03]  /*ba80*/  ULDC UR4, c[0x0][0x9f0] ;  /* 0x00027c0000047ab9 */ /* 0x000fc60000000800 */
[----:B------:R-:W-:-:S04]  /*ba90*/  SEL R8, R207, UR4, P0 ;  /* 0x00000004cf087c07 */ /* 0x000fc80008000000 */
[-C--:B------:R-:W-:Y:S02]  /*baa0*/  IABS R6, R8.reuse ;  /* 0x0000000800067213 */ /* 0x080fe40000000000 */
[----:B------:R-:W-:Y:S02]  /*bab0*/  IADD3 R0, R8, -0x1, R141 ;  /* 0xffffffff08007810 */ /* 0x000fe40007ffe08d */
[----:B------:R-:W2:Y:S01]  /*bac0*/  I2F.RP R3, R6 ;  /* 0x0000000600037306 */ /* 0x000ea20000209400 */
[----:B------:R-:W-:Y:S02]  /*bad0*/  IABS R10, R8 ;  /* 0x00000008000a7213 */ /* 0x000fe40000000000 */
[----:B------:R-:W-:-:S05]  /*bae0*/  IMAD.IADD R0, R0, 0x1, -R202 ;  /* 0x0000000100007824 */ /* 0x000fca00078e0aca */
[----:B------:R-:W-:Y:S02]  /*baf0*/  IABS R9, R0 ;  /* 0x0000000000097213 */ /* 0x000fe40000000000 */
[----:B------:R-:W-:-:S04]  /*bb00*/  LOP3.LUT R0, R0, R8, RZ, 0x3c, !PT ;  /* 0x0000000800007212 */ /* 0x000fc800078e3cff */
[----:B------:R-:W-:Y:S01]  /*bb10*/  ISETP.GE.AND P2, PT, R0, RZ, PT ;  /* 0x000000ff0000720c */ /* 0x000fe20003f46270 */
[----:B--2---:R-:W2:Y:S02]  /*bb20*/  MUFU.RCP R3, R3 ;  /* 0x0000000300037308 */ /* 0x004ea40000001000 */
[----:B--2---:R-:W-:Y:S02]  /*bb30*/  VIADD R4, R3, 0xffffffe ;  /* 0x0ffffffe03047836 */ /* 0x004fe40000000000 */
[----:B------:R-:W-:-:S04]  /*bb40*/  IMAD.MOV R3, RZ, RZ, -R10 ;  /* 0x000000ffff037224 */ /* 0x000fc800078e0a0a */
[----:B------:R2:W3:Y:S02]  /*bb50*/  F2I.FTZ.U32.TRUNC.NTZ R5, R4 ;  /* 0x0000000400057305 */ /* 0x0004e4000021f000 */
[----:B--2---:R-:W-:Y:S02]  /*bb60*/  IMAD.MOV.U32 R4, RZ, RZ, RZ ;  /* 0x000000ffff047224 */ /* 0x004fe400078e00ff */
[----:B---3--:R-:W-:-:S04]  /*bb70*/  IMAD.MOV R7, RZ, RZ, -R5 ;  /* 0x000000ffff077224 */ /* 0x008fc800078e0a05 */
        /* <DEDUP_REMOVED lines=14> */
.L_x_1682:
[----:B------:R-:W-:Y:S05]  /*bc60*/  BSYNC B0 ;  /* 0x0000000000007941 */ /* 0x000fea0003800000 */
.L_x_1681:
[-C--:B------:R-:W-:Y:S01]  /*bc70*/  IMAD R202, R211, R72.reuse, R202 ;  /* 0x00000048d3ca7224 */ /* 0x080fe200078e02ca */
        /* <DEDUP_REMOVED lines=37> */
[----:B------:R-:W2:Y:S04]  /*bed0*/  LDL R0, [R1+0x4c] ;  /* 0x00004c0001007983 */ /* 0x000ea80000100800 */
[----:B------:R-:W3:Y:S04]  /*bee0*/  LDL R3, [R1+0x48] ;  /* 0x0000480001037983 */ /* 0x000ee80000100800 */
[----:B--2---:R-:W2:Y:S01]  /*bef0*/  SHFL.IDX PT, R0, R0, RZ, 0x1f ;  /* 0x00001fff00007589 */ /* 0x004ea200000e0000 */
[----:B---3--:R-:W-:-:S13]  /*bf00*/  R2UR UR4, R3 ;  /* 0x00000000030472ca */ /* 0x008fda00000e0000 */
[----:B------:R-:W-:Y:S01]  /*bf10*/  ULOP3.LUT UP0, URZ, UR4, 0x1bf, URZ, 0xc0, !UPT ;  /* 0x000001bf043f7892 */ /* 0x000fe2000f80c03f */
[----:B--2---:R-:W-:-:S04]  /*bf20*/  LEA.HI R3, R0, R0, RZ, 0x1 ;  /* 0x0000000000037211 */ /* 0x004fc800078f08ff */
[----:B------:R-:W-:Y:S02]  /*bf30*/  LOP3.LUT R3, R3, 0x1e, RZ, 0xc0, !PT ;  /* 0x0000001e03037812 */ /* 0x000fe400078ec0ff */
[----:B------:R-:W-:-:S03]  /*bf40*/  PLOP3.LUT P0, PT, PT, PT, UP0, 0x80, 0x0 ;  /* 0x000000000000781c */ /* 0x000fc60003f0f008 */
[----:B------:R-:W-:-:S05]  /*bf50*/  IMAD.IADD R3, R0, 0x1, -R3 ;  /* 0x0000000100037824 */ /* 0x000fca00078e0a03 */
[----:B------:R-:W-:-:S04]  /*bf60*/  LEA R3, R3, UR4, 0xd ;  /* 0x0000000403037c11 */ /* 0x000fc8000f8e68ff */
[----:B------:R-:W-:-:S04]  /*bf70*/  SHF.R.U32.HI R3, RZ, 0x4, R3 ;  /* 0x00000004ff037819 */ /* 0x000fc80000011603 */
[----:B------:R-:W-:Y:S01]  /*bf80*/  LOP3.LUT R68, R3, 0x3fff, RZ, 0xc0, !PT ;  /* 0x00003fff03447812 */ /* 0x000fe200078ec0ff */
[----:B------:R-:W-:Y:S06]  /*bf90*/  @!P0 BRA `(.L_x_1684) ;  /* 0x0000000000408947 */ /* 0x000fec0003800000 */
[----:B------:R-:W-:Y:S01]  /*bfa0*/  MOV R0, 0x0 ;  /* 0x0000000000007802 */ /* 0x000fe20000000f00 */
[----:B------:R-:W-:Y:S01]  /*bfb0*/  ULDC.64 UR4, c[0x4][0xf0] ;  /* 0x01003c0000047ab9 */ /* 0x000fe20000000a00 */
[----:B------:R-:W-:Y:S01]  /*bfc0*/  ULDC.64 UR6, c[0x4][0xf8] ;  /* 0x01003e0000067ab9 */ /* 0x000fe20000000a00 */
[----:B------:R-:W-:Y:S01]  /*bfd0*/  IMAD.U32 R4, RZ, RZ, UR4 ;  /* 0x00000004ff047e24 */ /* 0x000fe2000f8e00ff */
[----:B------:R2:W3:Y:S01]  /*bfe0*/  LDC.64 R14, c[0x4][R0] ;  /* 0x01000000000e7b82 */ /* 0x0004e20000000a00 */
        /* <DEDUP_REMOVED lines=8> */
[----:B--2---:R-:W-:-:S07]  /*c070*/  IMAD.MOV.U32 R13, RZ, RZ, RZ ;  /* 0x000000ffff0d7224 */ /* 0x004fce00078e00ff */
[----:B------:R-:W-:-:S07]  /*c080*/  LEPC R20, `(.L_x_1684) ;  /* 0x000000001014794e */ /* 0x000fce0000000000 */
[----:B01-345:R-:W-:Y:S05]  /*c090*/  CALL.ABS.NOINC R14 ;  /* 0x000000000e007343 */ /* 0x03bfea0003c00000 */
.L_x_1684:
[----:B------:R-:W-:Y:S02]  /*c0a0*/  ULDC UR4, c[0x0][0x3f4] ;  /* 0x0000fd0000047ab9 */ /* 0x000fe40000000800 */
[----:B------:R-:W-:-:S13]  /*c0b0*/  ISETP.LT.AND P0, PT, RZ, UR4, PT ;  /* 0x00000004ff007c0c */ /* 0x000fda000bf01270 */
[----:B------:R-:W-:Y:S05]  /*c0c0*/  @P0 BRA `(.L_x_1685) ;  /* 0x00000000003c0947 */ /* 0x000fea0003800000 */
[----:B------:R-:W-:-:S04]  /*c0d0*/  LEA.HI R0, R209, R209, RZ, 0x1 ;  /* 0x000000d1d1007211 */ /* 0x000fc800078f08ff */
[----:B------:R-:W-:-:S05]  /*c0e0*/  LOP3.LUT R0, R0, 0xfffffffe, RZ, 0xc0, !PT ;  /* 0xfffffffe00007812 */ /* 0x000fca00078ec0ff */
[----:B------:R-:W-:-:S05]  /*c0f0*/  IMAD.IADD R0, R209, 0x1, -R0 ;  /* 0x00000001d1007824 */ /* 0x000fca00078e0a00 */
[----:B------:R-:W-:-:S04]  /*c100*/  SHF.L.U32 R3, R0, 0x1f, RZ ;  /* 0x0000001f00037819 */ /* 0x000fc800000006ff */
[----:B------:R2:W3:Y:S03]  /*c110*/  SYNCS.PHASECHK.TRANS64.TRYWAIT P0, [R2+URZ+0x2a800], R3 ;  /* 0x02a80003020075a7 */ /* 0x0004e6000800017f */
[----:B---3--:R-:W-:Y:S05]  /*c120*/  @!P0 NANOSLEEP.SYNCS 0x989680 ;  /* 0x009896800000895d */ /* 0x008fea0003900000 */
[----:B------:R-:W3:Y:S01]  /*c130*/  @!P0 SYNCS.PHASECHK.TRANS64 P0, [R2+URZ+0x2a800], R3 ;  /* 0x02a80003020085a7 */ /* 0x000ee2000800007f */
[----:B------:R-:W-:Y:S04]  /*c140*/  BSSY B0, `(.L_x_1686) ;  /* 0x0000006000007945 */ /* 0x000fe80003800000 */
[----:B---3--:R-:W-:Y:S05]  /*c150*/  @P0 BRA `(.L_x_1687) ;  /* 0x0000000000100947 */ /* 0x008fea0003800000 */
.L_x_1688:
[----:B---3--:R3:W0:Y:S02]  /*c160*/  SYNCS.PHASECHK.TRANS64.TRYWAIT P0, [R2+URZ+0x2a800], R3 ;  /* 0x02a80003020075a7 */ /* 0x008624000800017f */
[----:B0-----:R-:W-:Y:S05]  /*c170*/  @!P0 NANOSLEEP.SYNCS 0x989680 ;  /* 0x009896800000895d */ /* 0x001fea0003900000 */
[----:B------:R-:W0:Y:S02]  /*c180*/  @!P0 SYNCS.PHASECHK.TRANS64 P0, [R2+URZ+0x2a800], R3 ;  /* 0x02a80003020085a7 */ /* 0x000e24000800007f */
[----:B0-----:R-:W-:Y:S05]  /*c190*/  @!P0 BRA `(.L_x_1688) ;  /* 0xfffffffc00f08947 */ /* 0x001fea000383ffff */
.L_x_1687:
[----:B------:R-:W-:Y:S05]  /*c1a0*/  BSYNC B0 ;  /* 0x0000000000007941 */ /* 0x000fea0003800000 */
.L_x_1686:
[----:B------:R-:W-:Y:S05]  /*c1b0*/  BRA `(.L_x_1689) ;  /* 0x0000007400647947 */ /* 0x000fea0003800000 */
.L_x_1685:
[----:B------:R-:W2:Y:S01]  /*c1c0*/  LDL R0, [R1+0x48] ;  /* 0x0000480001007983 */ /* 0x000ea20000100800 */
[----:B------:R-:W-:Y:S01]  /*c1d0*/  ULDC.64 UR6, c[0x0][0x408] ;  /* 0x0001020000067ab9 */ /* 0x000fe20000000a00 */
[----:B--2---:R-:W-:Y:S02]  /*c1e0*/  R2UR UR4, R0 ;  /* 0x00000000000472ca */ /* 0x004fe400000e0000 */
[----:B-----5:R-:W-:-:S05]  /*c1f0*/  SHF.R.S32.HI R0, RZ, 0x1f, R140 ;  /* 0x0000001fff007819 */ /* 0x020fca000001148c */
[----:B------:R-:W-:-:S04]  /*c200*/  IMAD R5, R0, UR6, RZ ;  /* 0x0000000600057c24 */ /* 0x000fc8000f8e02ff */
[----:B------:R-:W-:Y:S02]  /*c210*/  IMAD R5, R140, UR7, R5 ;  /* 0x000000078c057c24 */ /* 0x000fe4000f8e0205 */
[----:B------:R-:W-:-:S03]  /*c220*/  ULOP3.LUT UP0, URZ, UR4, 0x3ff, URZ, 0xc0, !UPT ;  /* 0x000003ff043f7892 */ /* 0x000fc6000f80c03f */
[----:B------:R-:W-:Y:S02]  /*c230*/  ULDC.64 UR4, c[0x0][0x3f8] ;  /* 0x0000fe0000047ab9 */ /* 0x000fe40000000a00 */
[----:B------:R-:W-:Y:S01]  /*c240*/  IMAD R3, R0, UR4, RZ ;  /* 0x0000000400037c24 */ /* 0x000fe2000f8e02ff */
[----:B------:R-:W-:Y:S01]  /*c250*/  PLOP3.LUT P0, PT, PT, PT, UP0, 0x80, 0x0 ;  /* 0x000000000000781c */ /* 0x000fe20003f0f008 */
[----:B------:R-:W-:-:S04]  /*c260*/  IMAD.WIDE.U32 R24, R140, UR4, RZ ;  /* 0x000000048c187c25 */ /* 0x000fc8000f8e00ff */
[C---:B------:R-:W-:Y:S02]  /*c270*/  IMAD R3, R140.reuse, UR5, R3 ;  /* 0x000000058c037c24 */ /* 0x040fe4000f8e0203 */
[----:B------:R-:W-:-:S04]  /*c280*/  IMAD.WIDE.U32 R140, R140, UR6, RZ ;  /* 0x000000068c8c7c25 */ /* 0x000fc8000f8e00ff */
[----:B------:R-:W-:Y:S02]  /*c290*/  IMAD.IADD R27, R3, 0x1, R25 ;  /* 0x00000001031b7824 */ /* 0x000fe400078e0219 */
[----:B----4-:R-:W-:Y:S01]  /*c2a0*/  IMAD.IADD R29, R5, 0x1, R141 ;  /* 0x00000001051d7824 */ /* 0x010fe200078e028d */
[----:B------:R-:W-:Y:S06]  /*c2b0*/  @!P0 BRA `(.L_x_1690) ;  /* 0x0000000000408947 */ /* 0x000fec0003800000 */
[----:B------:R-:W-:Y:S01]  /*c2c0*/  MOV R14, 0x0 ;  /* 0x00000000000e7802 */ /* 0x000fe20000000f00 */
[----:B------:R-:W-:Y:S01]  /*c2d0*/  ULDC.64 UR4, c[0x4][0xf0] ;  /* 0x01003c0000047ab9 */ /* 0x000fe20000000a00 */
[----:B------:R-:W-:Y:S01]  /*c2e0*/  ULDC.64 UR6, c[0x4][0xf8] ;  /* 0x01003e0000067ab9 */ /* 0x000fe20000000a00 */
[----:B------:R-:W-:Y:S02]  /*c2f0*/  IMAD.U32 R4, RZ, RZ, UR4 ;  /* 0x00000004ff047e24 */ /* 0x000fe4000f8e00ff */
[----:B------:R-:W-:Y:S01]  /*c300*/  IMAD.U32 R5, RZ, RZ, UR5 ;  /* 0x00000005ff057e24 */ /* 0x000fe2000f8e00ff */
[----:B------:R-:W2:Y:S01]  /*c310*/  LDC.64 R14, c[0x4][R14] ;  /* 0x010000000e0e7b82 */ /* 0x000ea20000000a00 */
        /* <DEDUP_REMOVED lines=9> */
[----:B012---:R-:W-:Y:S05]  /*c3b0*/  CALL.ABS.NOINC R14 ;  /* 0x000000000e007343 */ /* 0x007fea0003c00000 */
.L_x_1690:
[----:B------:R-:W-:Y:S01]  /*c3c0*/  ULDC.U8 UR4, c[0x0][0x410] ;  /* 0x0001040000047ab9 */ /* 0x000fe20000000000 */
[----:B------:R-:W-:Y:S01]  /*c3d0*/  BSSY B0, `(.L_x_1691) ;  /* 0x000072f000007945 */ /* 0x000fe20003800000 */
[----:B------:R-:W-:Y:S01]  /*c3e0*/  ISETP.NE.AND P0, PT, RZ, UR4, PT ;  /* 0x00000004ff007c0c */ /* 0x000fe2000bf05270 */
[----:B------:R-:W-:-:S12]  /*c3f0*/  IMAD.IADD R69, R174, 0x1, R188 ;  /* 0x00000001ae457824 */ /* 0x000fd800078e02bc */
[----:B------:R-:W-:Y:S05]  /*c400*/  @!P0 BRA `(.L_x_1692) ;  /* 0x0000003800888947 */ /* 0x000fea0003800000 */
[----:B------:R-:W2:Y:S01]  /*c410*/  LDC R10, c[0x0][0x448] ;  /* 0x00011200ff0a7b82 */ /* 0x000ea20000000800 */
[----:B------:R-:W-:Y:S01]  /*c420*/  IMAD R3, R210, 0x40, R69 ;  /* 0x00000040d2037824 */ /* 0x000fe200078e0245 */
[----:B------:R-:W-:Y:S01]  /*c430*/  ULDC.64 UR4, c[0x0][0x3f8] ;  /* 0x0000fe0000047ab9 */ /* 0x000fe20000000a00 */
[----:B------:R-:W-:Y:S01]  /*c440*/  ULDC.64 UR6, c[0x0][0x408] ;  /* 0x0001020000067ab9 */ /* 0x000fe20000000a00 */
[----:B------:R-:W-:Y:S01]  /*c450*/  IMAD.MOV.U32 R4, RZ, RZ, R24 ;  /* 0x000000ffff047224 */ /* 0x000fe200078e0018 */
[----:B------:R-:W-:Y:S01]  /*c460*/  SHF.R.S32.HI R76, RZ, 0x1f, R179 ;  /* 0x0000001fff4c7819 */ /* 0x000fe200000114b3 */
[----:B------:R-:W-:Y:S01]  /*c470*/  IMAD.MOV.U32 R6, RZ, RZ, R140 ;  /* 0x000000ffff067224 */ /* 0x000fe200078e008c */
[----:B------:R-:W-:Y:S01]  /*c480*/  SHF.R.S32.HI R64, RZ, 0x1f, R177 ;  /* 0x0000001fff407819 */ /* 0x000fe200000114b1 */
[----:B------:R-:W-:Y:S01]  /*c490*/  IMAD.MOV.U32 R7, RZ, RZ, R29 ;  /* 0x000000ffff077224 */ /* 0x000fe200078e001d */
[----:B------:R-:W-:Y:S02]  /*c4a0*/  SHF.R.S32.HI R81, RZ, 0x1f, R178 ;  /* 0x0000001fff517819 */ /* 0x000fe400000114b2 */
[----:B------:R-:W-:-:S02]  /*c4b0*/  SHF.R.S32.HI R75, RZ, 0x1f, R176 ;  /* 0x0000001fff4b7819 */ /* 0x000fc400000114b0 */
[----:B------:R-:W-:Y:S02]  /*c4c0*/  SHF.R.S32.HI R71, RZ, 0x1f, R180 ;  /* 0x0000001fff477819 */ /* 0x000fe400000114b4 */
[----:B--2---:R-:W-:-:S13]  /*c4d0*/  ISETP.NE.AND P0, PT, R10, 0x1, PT ;  /* 0x000000010a00780c */ /* 0x004fda0003f05270 */
[----:B------:R-:W2:Y:S08]  /*c4e0*/  @P0 LDC R0, c[0x0][0x44c] ;  /* 0x00011300ff000b82 */ /* 0x000eb00000000800 */
[----:B------:R-:W3:Y:S01]  /*c4f0*/  @P0 LDC R5, c[0x0][0x450] ;  /* 0x00011400ff050b82 */ /* 0x000ee20000000800 */
[----:B--2---:R-:W-:-:S05]  /*c500*/  @P0 IMAD.HI.U32 R0, R3, R0, RZ ;  /* 0x0000000003000227 */ /* 0x004fca00078e00ff */
[----:B---3--:R-:W-:Y:S01]  /*c510*/  @P0 SHF.R.U32.HI R3, RZ, R5, R0 ;  /* 0x00000005ff030219 */ /* 0x008fe20000011600 */
[----:B------:R-:W-:-:S03]  /*c520*/  IMAD.MOV.U32 R5, RZ, RZ, R27 ;  /* 0x000000ffff057224 */ /* 0x000fc600078e001b */
[----:B------:R-:W-:Y:S01]  /*c530*/  SHF.R.S32.HI R0, RZ, 0x1f, R3 ;  /* 0x0000001fff007819 */ /* 0x000fe20000011403 */
[----:B------:R-:W-:-:S04]  /*c540*/  IMAD.WIDE.U32 R4, R3, UR4, R4 ;  /* 0x0000000403047c25 */ /* 0x000fc8000f8e0004 */
[C---:B------:R-:W-:Y:S02]  /*c550*/  IMAD R8, R0.reuse, UR4, RZ ;  /* 0x0000000400087c24 */ /* 0x040fe4000f8e02ff */
[----:B------:R-:W-:Y:S02]  /*c560*/  IMAD R0, R0, UR6, RZ ;  /* 0x0000000600007c24 */ /* 0x000fe4000f8e02ff */
[C---:B------:R-:W-:Y:S01]  /*c570*/  IMAD R9, R3.reuse, UR5, R8 ;  /* 0x0000000503097c24 */ /* 0x040fe2000f8e0208 */
[----:B------:R-:W-:Y:S01]  /*c580*/  ULDC.64 UR4, c[0x0][0x3e8] ;  /* 0x0000fa0000047ab9 */ /* 0x000fe20000000a00 */
[C---:B------:R-:W-:Y:S01]  /*c590*/  IMAD.WIDE.U32 R6, R3.reuse, UR6, R6 ;  /* 0x0000000603067c25 */ /* 0x040fe2000f8e0006 */
[----:B------:R-:W-:Y:S01]  /*c5a0*/  LEA R63, P0, R4, UR4, 0x1 ;  /* 0x00000004043f7c11 */ /* 0x000fe2000f8008ff */
[----:B------:R-:W-:Y:S02]  /*c5b0*/  UMOV UR4, 0xffffffff ;  /* 0xffffffff00047882 */ /* 0x000fe40000000000 */
[----:B------:R-:W-:Y:S01]  /*c5c0*/  IMAD R3, R3, UR7, R0 ;  /* 0x0000000703037c24 */ /* 0x000fe2000f8e0200 */
[----:B------:R-:W-:Y:S01]  /*c5d0*/  ULDC.64 UR6, c[0x0][0x400] ;  /* 0x0001000000067ab9 */ /* 0x000fe20000000a00 */
[----:B------:R-:W-:Y:S01]  /*c5e0*/  IMAD.IADD R5, R5, 0x1, R9 ;  /* 0x0000000105057824 */ /* 0x000fe200078e0209 */
[----:B------:R-:W-:Y:S01]  /*c5f0*/  LEA R65, P1, R6, UR6, 0x1 ;  /* 0x0000000606417c11 */ /* 0x000fe2000f8208ff */
[----:B------:R-:W-:-:S03]  /*c600*/  IMAD.IADD R3, R7, 0x1, R3 ;  /* 0x0000000107037824 */ /* 0x000fc600078e0203 */
[----:B------:R-:W-:Y:S02]  /*c610*/  LEA.HI.X R62, R4, UR5, R5, 0x1, P0 ;  /* 0x00000005043e7c11 */ /* 0x000fe400080f0c05 */
[----:B------:R-:W-:Y:S01]  /*c620*/  LEA.HI.X R0, R6, UR7, R3, 0x1, P1 ;  /* 0x0000000706007c11 */ /* 0x000fe200088f0c03 */
[----:B------:R-:W-:Y:S06]  /*c630*/  BRA.DIV UR4, `(.L_x_1693) ;  /* 0x000001f204447947 */ /* 0x000fec000b800000 */
[----:B------:R2:W3:Y:S04]  /*c640*/  SHFL.IDX PT, R3, R62, RZ, 0x1c1f ;  /* 0x001c1fff3e037589 */ /* 0x0004e800000e0000 */
[----:B------:R2:W4:Y:S04]  /*c650*/  SHFL.IDX PT, R6, R63, RZ, 0x1c1f ;  /* 0x001c1fff3f067589 */ /* 0x00052800000e0000 */
[----:B------:R2:W0:Y:S04]  /*c660*/  SHFL.IDX PT, R9, R0, RZ, 0x1c1f ;  /* 0x001c1fff00097589 */ /* 0x00042800000e0000 */
[----:B------:R2:W0:Y:S02]  /*c670*/  SHFL.IDX PT, R8, R65, RZ, 0x1c1f ;  /* 0x001c1fff41087589 */ /* 0x00042400000e0000 */
.L_x_2029:
[----:B------:R-:W-:Y:S01]  /*c680*/  IMAD R67, R165, R10, RZ ;  /* 0x0000000aa5437224 */ /* 0x000fe200078e02ff */
        /* <DEDUP_REMOVED lines=15> */
[----:B------:R-:W-:Y:S01]  /*c780*/  ULDC UR4, c[0x0][0x3f4] ;  /* 0x0000fd0000047ab9 */ /* 0x000fe20000000800 */
[----:B------:R-:W-:Y:S02]  /*c790*/  CS2R R60, SRZ ;  /* 0x00000000003c7805 */ /* 0x000fe4000001ff00 */
[----:B------:R-:W-:Y:S02]  /*c7a0*/  ISETP.GE.AND P3, PT, R179, UR4, PT ;  /* 0x00000004b3007c0c */ /* 0x000fe4000bf66270 */
[----:B------:R-:W-:Y:S02]  /*c7b0*/  CS2R R58, SRZ ;  /* 0x00000000003a7805 */ /* 0x000fe4000001ff00 */
[----:B------:R-:W-:Y:S02]  /*c7c0*/  ISETP.GE.AND P2, PT, R177, UR4, PT ;  /* 0x00000004b1007c0c */ /* 0x000fe4000bf46270 */
[----:B------:R-:W-:Y:S02]  /*c7d0*/  ISETP.GE.AND P1, PT, R178, UR4, PT ;  /* 0x00000004b2007c0c */ /* 0x000fe4000bf26270 */
[----:B------:R-:W-:-:S02]  /*c7e0*/  ISETP.GE.AND P0, PT, R176, UR4, PT ;  /* 0x00000004b0007c0c */ /* 0x000fc4000bf06270 */
[----:B------:R-:W-:-:S03]  /*c7f0*/  ISETP.GE.AND P4, PT, R162, UR4, PT ;  /* 0x00000004a2007c0c */ /* 0x000fc6000bf86270 */
[C---:B------:R-:W-:Y:S01]  /*c800*/  @!P3 IMAD.SHL.U32 R27, R179.reuse, 0x2, RZ ;  /* 0x00000002b31bb824 */ /* 0x040fe200078e00ff */
[----:B------:R-:W-:-:S03]  /*c810*/  @!P3 SHF.L.U64.HI R4, R179, 0x1, R76 ;  /* 0x00000001b304b819 */ /* 0x000fc6000001024c */
[C---:B------:R-:W-:Y:S01]  /*c820*/  @!P2 IMAD.SHL.U32 R21, R177.reuse, 0x2, RZ ;  /* 0x00000002b115a824 */ /* 0x040fe200078e00ff */
[----:B------:R-:W-:Y:S01]  /*c830*/  @!P2 SHF.L.U64.HI R10, R177, 0x1, R64 ;  /* 0x00000001b10aa819 */ /* 0x000fe20000010240 */
[----:B------:R-:W-:Y:S01]  /*c840*/  @!P1 IMAD.SHL.U32 R13, R178, 0x2, RZ ;  /* 0x00000002b20d9824 */ /* 0x000fe200078e00ff */
[-C--:B-1--4-:R-:W-:Y:S01]  /*c850*/  @!P3 IADD3 R28, P6, R6, R27.reuse, RZ ;  /* 0x0000001b061cb210 */ /* 0x092fe20007fde0ff */
[----:B------:R-:W-:Y:S01]  /*c860*/  @!P0 IMAD.SHL.U32 R35, R176, 0x2, RZ ;  /* 0x00000002b0238824 */ /* 0x000fe200078e00ff */
[----:B0-----:R-:W-:Y:S01]  /*c870*/  @!P3 IADD3 R26, P5, R8, R27, RZ ;  /* 0x0000001b081ab210 */ /* 0x001fe20007fbe0ff */
[----:B------:R-:W-:Y:S01]  /*c880*/  @!P4 IMAD.MOV.U32 R5, RZ, RZ, R9 ;  /* 0x000000ffff05c224 */ /* 0x000fe200078e0009 */
[----:B------:R-:W-:Y:S01]  /*c890*/  @!P0 SHF.L.U64.HI R36, R176, 0x1, R75 ;  /* 0x00000001b0248819 */ /* 0x000fe2000001024b */
[--C-:B---3--:R-:W-:Y:S01]  /*c8a0*/  @!P3 IMAD.X R29, R3, 0x1, R4.reuse, P6 ;  /* 0x00000001031db824 */ /* 0x108fe200030e0604 */
[-C--:B------:R-:W-:Y:S01]  /*c8b0*/  @!P2 IADD3 R24, P6, R6, R21.reuse, RZ ;  /* 0x000000150618a210 */ /* 0x080fe20007fde0ff */
[----:B------:R-:W-:Y:S01]  /*c8c0*/  @!P3 IMAD.X R27, R9, 0x1, R4, P5 ;  /* 0x00000001091bb824 */ /* 0x000fe200028e0604 */
[----:B------:R-:W-:Y:S01]  /*c8d0*/  @!P2 IADD3 R20, P5, R8, R21, RZ ;  /* 0x000000150814a210 */ /* 0x000fe20007fbe0ff */
[----:B------:R-:W-:Y:S01]  /*c8e0*/  @!P4 IMAD.MOV.U32 R7, RZ, RZ, R3 ;  /* 0x000000ffff07c224 */ /* 0x000fe200078e0003 */
[----:B------:R-:W-:Y:S01]  /*c8f0*/  @!P1 SHF.L.U64.HI R4, R178, 0x1, R81 ;  /* 0x00000001b2049819 */ /* 0x000fe20000010251 */
[--C-:B------:R-:W-:Y:S01]  /*c900*/  @!P2 IMAD.X R25, R3, 0x1, R10.reuse, P6 ;  /* 0x000000010319a824 */ /* 0x100fe200030e060a */
[----:B------:R-:W-:Y:S01]  /*c910*/  @!P1 IADD3 R14, P6, R6, R13, RZ ;  /* 0x0000000d060e9210 */ /* 0x000fe20007fde0ff */
[----:B------:R-:W-:Y:S01]  /*c920*/  @!P2 IMAD.X R21, R9, 0x1, R10, P5 ;  /* 0x000000010915a824 */ /* 0x000fe200028e060a */
[----:B------:R-:W-:Y:S01]  /*c930*/  ISETP.GE.AND P5, PT, R180, UR4, PT ;  /* 0x00000004b4007c0c */ /* 0x000fe2000bfa6270 */
[----:B------:R-:W-:-:S04]  /*c940*/  @!P4 IMAD.WIDE R32, R162, 0x2, R6 ;  /* 0x00000002a220c825 */ /* 0x000fc800078e0206 */
[--C-:B------:R-:W-:Y:S01]  /*c950*/  @!P1 IMAD.X R15, R3, 0x1, R4.reuse, P6 ;  /* 0x00000001030f9824 */ /* 0x100fe200030e0604 */
[----:B------:R-:W-:Y:S01]  /*c960*/  @!P1 IADD3 R12, P6, R8, R13, RZ ;  /* 0x0000000d080c9210 */ /* 0x000fe20007fde0ff */
[----:B------:R0:W5:Y:S04]  /*c970*/  @!P4 LD.E.64 R60, desc[UR60][R32.64] ;  /* 0x0000003c203cc980 */ /* 0x000168000c101b00 */
[----:B------:R-:W-:Y:S01]  /*c980*/  @!P1 IMAD.X R13, R9, 0x1, R4, P6 ;  /* 0x00000001090d9824 */ /* 0x000fe200030e0604 */
[----:B------:R-:W-:Y:S01]  /*c990*/  @!P0 IADD3 R10, P6, R6, R35, RZ ;  /* 0x00000023060a8210 */ /* 0x000fe20007fde0ff */
[----:B------:R-:W-:Y:S02]  /*c9a0*/  @!P4 IMAD.MOV.U32 R4, RZ, RZ, R8 ;  /* 0x000000ffff04c224 */ /* 0x000fe400078e0008 */
[----:B------:R-:W-:-:S02]  /*c9b0*/  @!P5 IMAD.SHL.U32 R7, R180, 0x2, RZ ;  /* 0x00000002b407d824 */ /* 0x000fc400078e00ff */
[----:B------:R-:W-:-:S04]  /*c9c0*/  @!P4 IMAD.WIDE R30, R162, 0x2, R4 ;  /* 0x00000002a21ec825 */ /* 0x000fc800078e0204 */
[--C-:B------:R-:W-:Y:S01]  /*c9d0*/  @!P0 IMAD.X R11, R3, 0x1, R36.reuse, P6 ;  /* 0x00000001030b8824 */ /* 0x100fe200030e0624 */
[----:B------:R-:W-:Y:S01]  /*c9e0*/  @!P0 IADD3 R4, P6, R8, R35, RZ ;  /* 0x0000002308048210 */ /* 0x000fe20007fde0ff */
[----:B------:R0:W5:Y:S01]  /*c9f0*/  @!P4 LD.E.64 R58, desc[UR60][R30.64] ;  /* 0x0000003c1e3ac980 */ /* 0x000162000c101b00 */
[----:B------:R-:W-:Y:S02]  /*ca00*/  @!P5 SHF.L.U64.HI R34, R180, 0x1, R71 ;  /* 0x00000001b422d819 */ /* 0x000fe40000010247 */
[-C--:B------:R-:W-:Y:S01]  /*ca10*/  @!P5 IADD3 R6, P4, R6, R7.reuse, RZ ;  /* 0x000000070606d210 */ /* 0x080fe20007f9e0ff */
[----:B------:R-:W-:Y:S01]  /*ca20*/  @!P0 IMAD.X R5, R9, 0x1, R36, P6 ;  /* 0x0000000109058824 */ /* 0x000fe200030e0624 */
[----:B------:R-:W-:Y:S02]  /*ca30*/  @!P5 IADD3 R8, P6, R8, R7, RZ ;  /* 0x000000070808d210 */ /* 0x000fe40007fde0ff */
[----:B------:R-:W-:Y:S02]  /*ca40*/  CS2R R56, SRZ ;  /* 0x0000000000387805 */ /* 0x000fe4000001ff00 */
[----:B------:R-:W-:Y:S01]  /*ca50*/  CS2R R54, SRZ ;  /* 0x0000000000367805 */ /* 0x000fe2000001ff00 */
[--C-:B------:R-:W-:Y:S01]  /*ca60*/  @!P5 IMAD.X R7, R3, 0x1, R34.reuse, P4 ;  /* 0x000000010307d824 */ /* 0x100fe200020e0622 */
[----:B------:R-:W-:Y:S01]  /*ca70*/  CS2R R52, SRZ ;  /* 0x0000000000347805 */ /* 0x000fe2000001ff00 */
[----:B------:R-:W-:Y:S01]  /*ca80*/  @!P5 IMAD.X R9, R9, 0x1, R34, P6 ;  /* 0x000000010909d824 */ /* 0x000fe200030e0622 */
[----:B------:R-:W-:-:S02]  /*ca90*/  CS2R R50, SRZ ;  /* 0x0000000000327805 */ /* 0x000fc4000001ff00 */
[----:B------:R-:W-:Y:S02]  /*caa0*/  CS2R R48, SRZ ;  /* 0x0000000000307805 */ /* 0x000fe4000001ff00 */
[----:B------:R-:W-:Y:S02]  /*cab0*/  CS2R R46, SRZ ;  /* 0x00000000002e7805 */ /* 0x000fe4000001ff00 */
[----:B------:R-:W-:Y:S02]  /*cac0*/  CS2R R44, SRZ ;  /* 0x00000000002c7805 */ /* 0x000fe4000001ff00 */
[----:B------:R-:W-:Y:S02]  /*cad0*/  CS2R R42, SRZ ;  /* 0x00000000002a7805 */ /* 0x000fe4000001ff00 */
[----:B------:R-:W-:Y:S02]  /*cae0*/  CS2R R34, SRZ ;  /* 0x0000000000227805 */ /* 0x000fe4000001ff00 */
[----:B------:R-:W-:Y:S01]  /*caf0*/  CS2R R36, SRZ ;  /* 0x0000000000247805 */ /* 0x000fe2000001ff00 */
[----:B------:R0:W5:Y:S04]  /*cb00*/  @!P3 LD.E.64 R56, desc[UR60][R28.64] ;  /* 0x0000003c1c38b980 */ /* 0x000168000c101b00 */
        /* <DEDUP_REMOVED lines=8> */
[----:B------:R0:W5:Y:S02]  /*cb90*/  @!P5 LD.E.64 R36, desc[UR60][R8.64] ;  /* 0x0000003c0824d980 */ /* 0x000164000c101b00 */
.L_x_1695:
[----:B------:R-:W-:Y:S05]  /*cba0*/  BSYNC B1 ;  /* 0x0000000000017941 */ /* 0x000fea0003800000 */
.L_x_1694:
[----:B---3-5:R-:W-:Y:S01]  /*cbb0*/  IMAD.MOV.U32 R3, RZ, RZ, R36 ;  /* 0x000000ffff037224 */ /* 0x028fe200078e0024 */
[----:B------:R-:W-:Y:S01]  /*cbc0*/  UMOV UR4, 0xffffffff ;  /* 0xffffffff00047882 */ /* 0x000fe20000000000 */
[----:B0-----:R-:W-:Y:S01]  /*cbd0*/  IMAD.MOV.U32 R4, RZ, RZ, R37 ;  /* 0x000000ffff047224 */ /* 0x001fe200078e0025 */
[----:B------:R-:W-:Y:S01]  /*cbe0*/  CS2R R20, SRZ ;  /* 0x0000000000147805 */ /* 0x000fe2000001ff00 */
[----:B------:R-:W-:Y:S01]  /*cbf0*/  IMAD.MOV.U32 R5, RZ, RZ, R42 ;  /* 0x000000ffff057224 */ /* 0x000fe200078e002a */
[----:B------:R-:W-:Y:S01]  /*cc00*/  PRMT R74, R3, 0x7610, R74 ;  /* 0x00007610034a7816 */ /* 0x000fe2000000004a */
[----:B----4-:R-:W-:Y:S01]  /*cc10*/  IMAD.MOV.U32 R6, RZ, RZ, R43 ;  /* 0x000000ffff067224 */ /* 0x010fe200078e002b */
        /* <DEDUP_REMOVED lines=41> */
[----:B------:R-:W-:Y:S02]  /*ceb0*/  PRMT R70, R5, 0x7610, R70 ;  /* 0x0000761005467816 */ /* 0x000fe40000000046 */
[----:B------:R-:W-:Y:S01]  /*cec0*/  PRMT R66, R6, 0x7610, R66 ;  /* 0x0000761006427816 */ /* 0x000fe20000000042 */
[----:B------:R-:W-:Y:S06]  /*ced0*/  BRA.DIV UR4, `(.L_x_1696) ;  /* 0x000001ea04907947 */ /* 0x000fec000b800000 */
[----:B--2---:R-:W0:Y:S04]  /*cee0*/  SHFL.IDX PT, R62, R62, 0x1, 0x1c1f ;  /* 0x003c1f003e3e7f89 */ /* 0x004e2800000e0000 */
[----:B------:R-:W2:Y:S04]  /*cef0*/  SHFL.IDX PT, R63, R63, 0x1, 0x1c1f ;  /* 0x003c1f003f3f7f89 */ /* 0x000ea800000e0000 */
[----:B------:R-:W3:Y:S04]  /*cf00*/  SHFL.IDX PT, R0, R0, 0x1, 0x1c1f ;  /* 0x003c1f0000007f89 */ /* 0x000ee800000e0000 */
[----:B------:R-:W4:Y:S02]  /*cf10*/  SHFL.IDX PT, R65, R65, 0x1, 0x1c1f ;  /* 0x003c1f0041417f89 */ /* 0x000f2400000e0000 */
.L_x_2035:
[----:B------:R-:W-:Y:S01]  /*cf20*/  VIADD R4, R69, 0x40 ;  /* 0x0000004045047836 */ /* 0x000fe20000000000 */
[----:B------:R-:W-:Y:S01]  /*cf30*/  LOP3.LUT R3, R185, 0x18, R18, 0xf8, !PT ;  /* 0x00000018b9037812 */ /* 0x000fe200078ef812 */
[----:B------:R-:W-:Y:S01]  /*cf40*/  BSSY B1, `(.L_x_1697) ;  /* 0x0000055000017945 */ /* 0x000fe20003800000 */
[----:B------:R-:W-:Y:S02]  /*cf50*/  LOP3.LUT P0, RZ, R228, 0x4, RZ, 0xc0, !PT ;  /* 0x00000004e4ff7812 */ /* 0x000fe4000780c0ff */
[----:B------:R-:W-:Y:S02]  /*cf60*/  CS2R R30, SRZ ;  /* 0x00000000001e7805 */ /* 0x000fe4000001ff00 */
[----:B------:R-:W-:Y:S02]  /*cf70*/  ISETP.GE.AND P1, PT, R4, R67, PT ;  /* 0x000000430400720c */ /* 0x000fe40003f26270 */
[----:B------:R-:W-:Y:S02]  /*cf80*/  CS2R R38, SRZ ;  /* 0x0000000000267805 */ /* 0x000fe4000001ff00 */
[----:B------:R-:W-:-:S02]  /*cf90*/  LOP3.LUT R4, R3, R186, RZ, 0x3c, !PT ;  /* 0x000000ba03047212 */ /* 0x000fc400078e3cff */
[----:B------:R-:W-:Y:S02]  /*cfa0*/  CS2R R24, SRZ ;  /* 0x0000000000187805 */ /* 0x000fe4000001ff00 */
[----:B------:R-:W-:Y:S02]  /*cfb0*/  CS2R R12, SRZ ;  /* 0x00000000000c7805 */ /* 0x000fe4000001ff00 */
[----:B------:R-:W-:Y:S02]  /*cfc0*/  CS2R R8, SRZ ;  /* 0x0000000000087805 */ /* 0x000fe4000001ff00 */
[----:B------:R-:W-:Y:S01]  /*cfd0*/  CS2R R40, SRZ ;  /* 0x0000000000287805 */ /* 0x000fe2000001ff00 */
[----:B------:R-:W-:Y:S01]  /*cfe0*/  IMAD.IADD R3, R187, 0x1, R4 ;  /* 0x00000001bb037824 */ /* 0x000fe200078e0204 */
[----:B------:R-:W-:Y:S02]  /*cff0*/  CS2R R32, SRZ ;  /* 0x0000000000207805 */ /* 0x000fe4000001ff00 */
[----:B-1----:R-:W-:-:S02]  /*d000*/  CS2R R28, SRZ ;  /* 0x00000000001c7805 */ /* 0x002fc4000001ff00 */
[----:B------:R-:W-:Y:S02]  /*d010*/  CS2R R26, SRZ ;  /* 0x00000000001a7805 */ /* 0x000fe4000001ff00 */
[----:B------:R-:W-:Y:S01]  /*d020*/  CS2R R14, SRZ ;  /* 0x00000000000e7805 */ /* 0x000fe2000001ff00 */
[----:B------:R-:W-:Y:S01]  /*d030*/  IMAD R3, R3, 0x2, R2 ;  /* 0x0000000203037824 */ /* 0x000fe200078e0202 */
        /* <DEDUP_REMOVED lines=8> */
[----:B------:R-:W-:-:S05]  /*d0c0*/  ISETP.GE.AND P1, PT, R176, UR4, PT ;  /* 0x00000004b0007c0c */ /* 0x000fca000bf26270 */
[C---:B------:R-:W-:Y:S01]  /*d0d0*/  @!P4 IMAD.SHL.U32 R20, R179.reuse, 0x2, RZ ;  /* 0x00000002b314c824 */ /* 0x040fe200078e00ff */
[----:B------:R-:W-:-:S03]  /*d0e0*/  @!P4 SHF.L.U64.HI R5, R179, 0x1, R76 ;  /* 0x00000001b305c819 */ /* 0x000fc6000001024c */
[C---:B------:R-:W-:Y:S01]  /*d0f0*/  @!P3 IMAD.SHL.U32 R14, R177.reuse, 0x2, RZ ;  /* 0x00000002b10eb824 */ /* 0x040fe200078e00ff */
[----:B------:R-:W-:Y:S01]  /*d100*/  @!P3 SHF.L.U64.HI R7, R177, 0x1, R64 ;  /* 0x00000001b107b819 */ /* 0x000fe20000010240 */
[----:B------:R-:W-:Y:S01]  /*d110*/  @!P2 IMAD.SHL.U32 R10, R178, 0x2, RZ ;  /* 0x00000002b20aa824 */ /* 0x000fe200078e00ff */
[-C--:B--2---:R-:W-:Y:S01]  /*d120*/  @!P4 IADD3 R26, P5, R63, R20.reuse, RZ ;  /* 0x000000143f1ac210 */ /* 0x084fe20007fbe0ff */
[----:B------:R-:W-:Y:S01]  /*d130*/  @!P1 IMAD.SHL.U32 R4, R176, 0x2, RZ ;  /* 0x00000002b0049824 */ /* 0x000fe200078e00ff */
[----:B----4-:R-:W-:Y:S02]  /*d140*/  @!P4 IADD3 R20, P6, R65, R20, RZ ;  /* 0x000000144114c210 */ /* 0x010fe40007fde0ff */
[----:B------:R-:W-:Y:S01]  /*d150*/  @!P2 SHF.L.U64.HI R81, R178, 0x1, R81 ;  /* 0x00000001b251a819 */ /* 0x000fe20000010251 */
[--C-:B0-----:R-:W-:Y:S01]  /*d160*/  @!P4 IMAD.X R27, R62, 0x1, R5.reuse, P5 ;  /* 0x000000013e1bc824 */ /* 0x101fe200028e0605 */
[-C--:B------:R-:W-:Y:S01]  /*d170*/  @!P3 IADD3 R24, P5, R63, R14.reuse, RZ ;  /* 0x0000000e3f18b210 */ /* 0x080fe20007fbe0ff */
[----:B---3--:R-:W-:Y:S01]  /*d180*/  @!P4 IMAD.X R21, R0, 0x1, R5, P6 ;  /* 0x000000010015c824 */ /* 0x008fe200030e0605 */
[----:B------:R-:W-:-:S02]  /*d190*/  @!P3 IADD3 R14, P6, R65, R14, RZ ;  /* 0x0000000e410eb210 */ /* 0x000fc40007fde0ff */
[----:B------:R-:W-:Y:S01]  /*d1a0*/  @!P1 SHF.L.U64.HI R75, R176, 0x1, R75 ;  /* 0x00000001b04b9819 */ /* 0x000fe2000001024b */
[--C-:B------:R-:W-:Y:S01]  /*d1b0*/  @!P3 IMAD.X R25, R62, 0x1, R7.reuse, P5 ;  /* 0x000000013e19b824 */ /* 0x100fe200028e0607 */
[-C--:B------:R-:W-:Y:S01]  /*d1c0*/  @!P2 IADD3 R12, P5, R63, R10.reuse, RZ ;  /* 0x0000000a3f0ca210 */ /* 0x080fe20007fbe0ff */
[----:B------:R-:W-:Y:S01]  /*d1d0*/  @!P3 IMAD.X R15, R0, 0x1, R7, P6 ;  /* 0x00000001000fb824 */ /* 0x000fe200030e0607 */
[----:B------:R-:W-:-:S03]  /*d1e0*/  @!P2 IADD3 R10, P6, R65, R10, RZ ;  /* 0x0000000a410aa210 */ /* 0x000fc60007fde0ff */
[--C-:B------:R-:W-:Y:S01]  /*d1f0*/  @!P2 IMAD.X R13, R62, 0x1, R81.reuse, P5 ;  /* 0x000000013e0da824 */ /* 0x100fe200028e0651 */
[----:B------:R-:W-:Y:S01]  /*d200*/  @!P1 IADD3 R8, P5, R63, R4, RZ ;  /* 0x000000043f089210 */ /* 0x000fe20007fbe0ff */
[----:B------:R-:W-:Y:S01]  /*d210*/  @!P2 IMAD.X R11, R0, 0x1, R81, P6 ;  /* 0x00000001000ba824 */ /* 0x000fe200030e0651 */
[----:B------:R-:W-:-:S03]  /*d220*/  ISETP.GE.AND P6, PT, R162, UR4, PT ;  /* 0x00000004a2007c0c */ /* 0x000fc6000bfc6270 */
[----:B------:R-:W-:Y:S01]  /*d230*/  @!P1 IMAD.X R9, R62, 0x1, R75, P5 ;  /* 0x000000013e099824 */ /* 0x000fe200028e064b */
[----:B------:R-:W-:-:S05]  /*d240*/  @!P1 IADD3 R4, P5, R65, R4, RZ ;  /* 0x0000000441049210 */ /* 0x000fca0007fbe0ff */
[----:B------:R-:W-:Y:S01]  /*d250*/  @!P1 IMAD.X R5, R0, 0x1, R75, P5 ;  /* 0x0000000100059824 */ /* 0x000fe200028e064b */
[----:B------:R-:W-:-:S03]  /*d260*/  ISETP.GE.AND P5, PT, R180, UR4, PT ;  /* 0x00000004b4007c0c */ /* 0x000fc6000bfa6270 */
[----:B------:R-:W-:Y:S02]  /*d270*/  @!P6 IMAD.MOV.U32 R28, RZ, RZ, R63 ;  /* 0x000000ffff1ce224 */ /* 0x000fe400078e003f */
[----:B------:R-:W-:Y:S02]  /*d280*/  @!P6 IMAD.MOV.U32 R29, RZ, RZ, R62 ;  /* 0x000000ffff1de224 */ /* 0x000fe400078e003e */
[----:B------:R-:W-:Y:S02]  /*d290*/  @!P6 IMAD.MOV.U32 R6, RZ, RZ, R65 ;  /* 0x000000ffff06e224 */ /* 0x000fe400078e0041 */
[----:B------:R-:W-:Y:S02]  /*d2a0*/  @!P6 IMAD.MOV.U32 R7, RZ, RZ, R0 ;  /* 0x000000ffff07e224 */ /* 0x000fe400078e0000 */
[----:B------:R-:W-:-:S04]  /*d2b0*/  @!P6 IMAD.WIDE R28, R162, 0x2, R28 ;  /* 0x00000002a21ce825 */ /* 0x000fc800078e021c */
[----:B------:R-:W-:Y:S01]  /*d2c0*/  @!P6 IMAD.WIDE R6, R162, 0x2, R6 ;  /* 0x00000002a206e825 */ /* 0x000fe200078e0206 */
[----:B------:R-:W5:Y:S03]  /*d2d0*/  @!P6 LD.E.64 R40, desc[UR60][R28.64] ;  /* 0x0000003c1c28e980 */ /* 0x000f66000c101b00 */
[C---:B------:R-:W-:Y:S01]  /*d2e0*/  @!P5 IMAD.SHL.U32 R30, R180.reuse, 0x2, RZ ;  /* 0x00000002b41ed824 */ /* 0x040fe200078e00ff */
[----:B------:R0:W5:Y:S01]  /*d2f0*/  @!P6 LD.E.64 R38, desc[UR60][R6.64] ;  /* 0x0000003c0626e980 */ /* 0x000162000c101b00 */
[----:B------:R-:W-:-:S03]  /*d300*/  @!P5 SHF.L.U64.HI R71, R180, 0x1, R71 ;  /* 0x00000001b447d819 */ /* 0x000fc60000010247 */
[----:B0-----:R-:W-:-:S05]  /*d310*/  @!P5 IADD3 R6, P6, R63, R30, RZ ;  /* 0x0000001e3f06d210 */ /* 0x001fca0007fde0ff */
[----:B------:R-:W-:Y:S01]  /*d320*/  @!P5 IMAD.X R7, R62, 0x1, R71, P6 ;  /* 0x000000013e07d824 */ /* 0x000fe200030e0647 */
[----:B------:R-:W-:Y:S02]  /*d330*/  @!P5 IADD3 R62, P6, R65, R30, RZ ;  /* 0x0000001e413ed210 */ /* 0x000fe40007fde0ff */
[----:B------:R-:W-:Y:S02]  /*d340*/  CS2R R30, SRZ ;  /* 0x00000000001e7805 */ /* 0x000fe4000001ff00 */
[----:B------:R-:W-:Y:S02]  /*d350*/  CS2R R32, SRZ ;  /* 0x0000000000207805 */ /* 0x000fe4000001ff00 */
[----:B------:R-:W-:Y:S02]  /*d360*/  CS2R R28, SRZ ;  /* 0x00000000001c7805 */ /* 0x000fe4000001ff00 */
[----:B------:R0:W5:Y:S04]  /*d370*/  @!P4 LD.E.64 R30, desc[UR60][R20.64] ;  /* 0x0000003c141ec980 */ /* 0x000168000c101b00 */
[----:B------:R1:W5:Y:S04]  /*d380*/  @!P4 LD.E.64 R32, desc[UR60][R26.64] ;  /* 0x0000003c1a20c980 */ /* 0x000368000c101b00 */
[----:B------:R2:W5:Y:S01]  /*d390*/  @!P3 LD.E.64 R28, desc[UR60][R24.64] ;  /* 0x0000003c181cb980 */ /* 0x000562000c101b00 */
[----:B0-----:R-:W-:-:S02]  /*d3a0*/  CS2R R20, SRZ ;  /* 0x0000000000147805 */ /* 0x001fc4000001ff00 */
[----:B-1----:R-:W-:-:S04]  /*d3b0*/  CS2R R26, SRZ ;  /* 0x00000000001a7805 */ /* 0x002fc8000001ff00 */
[----:B------:R0:W5:Y:S01]  /*d3c0*/  @!P3 LD.E.64 R20, desc[UR60][R14.64] ;  /* 0x0000003c0e14b980 */ /* 0x000162000c101b00 */
[----:B--2---:R-:W-:-:S03]  /*d3d0*/  CS2R R24, SRZ ;  /* 0x0000000000187805 */ /* 0x004fc6000001ff00 */
[----:B------:R1:W5:Y:S01]  /*d3e0*/  @!P2 LD.E.64 R26, desc[UR60][R12.64] ;  /* 0x0000003c0c1aa980 */ /* 0x000362000c101b00 */
[----:B------:R-:W-:-:S03]  /*d3f0*/  @!P5 IMAD.X R63, R0, 0x1, R71, P6 ;  /* 0x00000001003fd824 */ /* 0x000fc600030e0647 */
[----:B------:R2:W5:Y:S01]  /*d400*/  @!P2 LD.E.64 R24, desc[UR60][R10.64] ;  /* 0x0000003c0a18a980 */ /* 0x000562000c101b00 */
[----:B0-----:R-:W-:Y:S02]  /*d410*/  CS2R R14, SRZ ;  /* 0x00000000000e7805 */ /* 0x001fe4000001ff00 */
[----:B-1----:R-:W-:-:S04]  /*d420*/  CS2R R12, SRZ ;  /* 0x00000000000c7805 */ /* 0x002fc8000001ff00 */
[----:B------:R0:W5:Y:S01]  /*d430*/  @!P1 LD.E.64 R14, desc[UR60][R8.64] ;  /* 0x0000003c080e9980 */ /* 0x000162000c101b00 */
[----:B--2---:R-:W-:-:S03]  /*d440*/  CS2R R10, SRZ ;  /* 0x00000000000a7805 */ /* 0x004fc6000001ff00 */
[----:B------:R1:W5:Y:S04]  /*d450*/  @!P1 LD.E.64 R12, desc[UR60][R4.64] ;  /* 0x0000003c040c9980 */ /* 0x000368000c101b00 */
[----:B------:R1:W5:Y:S01]  /*d460*/  @!P5 LD.E.64 R10, desc[UR60][R6.64] ;  /* 0x0000003c060ad980 */ /* 0x000362000c101b00 */
[----:B0-----:R-:W-:-:S06]  /*d470*/  CS2R R8, SRZ ;  /* 0x0000000000087805 */ /* 0x001fcc000001ff00 */
[----:B------:R1:W5:Y:S02]  /*d480*/  @!P5 LD.E.64 R8, desc[UR60][R62.64] ;  /* 0x0000003c3e08d980 */ /* 0x000364000c101b00 */
.L_x_1698:
[----:B------:R-:W-:Y:S05]  /*d490*/  BSYNC B1 ;  /* 0x0000000000017941 */ /* 0x000fea0003800000 */
.L_x_1697:
[----:B-1----:R-:W-:Y:S01]  /*d4a0*/  LEA.HI R4, R209, R209, RZ, 0x1 ;  /* 0x000000d1d1047211 */ /* 0x002fe200078f08ff */
[----:B-----5:R-:W-:Y:S01]  /*d4b0*/  IMAD.MOV.U32 R5, RZ, RZ, R20 ;  /* 0x000000ffff057224 */ /* 0x020fe200078e0014 */
[----:B------:R-:W-:Y:S01]  /*d4c0*/  VIADDMNMX R67, R67, -R188, 0x80, PT ;  /* 0x0000008043437446 */ /* 0x000fe200038009bc */
[C---:B------:R-:W-:Y:S01]  /*d4d0*/  VIADD R6, R3.reuse, 0xc400 ;  /* 0x0000c40003067836 */ /* 0x040fe20000000000 */
[----:B------:R-:W-:Y:S01]  /*d4e0*/  LOP3.LUT R4, R4, 0xfffffffe, RZ, 0xc0, !PT ;  /* 0xfffffffe04047812 */ /* 0x000fe200078ec0ff */
[----:B---3--:R-:W-:Y:S01]  /*d4f0*/  VIADD R0, R3, 0xc440 ;  /* 0x0000c44003007836 */ /* 0x008fe20000000000 */
[----:B------:R-:W-:Y:S01]  /*d500*/  PRMT R90, R5, 0x7610, R90 ;  /* 0x00007610055a7816 */ /* 0x000fe2000000005a */
[----:B------:R-:W-:Y:S01]  /*d510*/  IMAD.MOV.U32 R5, RZ, RZ, R21 ;  /* 0x000000ffff057224 */ /* 0x000fe200078e0015 */
[----:B------:R-:W-:Y:S01]  /*d520*/  BSSY B1, `(.L_x_1699) ;  /* 0x0000031000017945 */ /* 0x000fe20003800000 */
[----:B------:R-:W-:Y:S01]  /*d530*/  IMAD.IADD R4, R209, 0x1, -R4 ;  /* 0x00000001d1047824 */ /* 0x000fe200078e0a04 */
[----:B------:R-:W-:Y:S01]  /*d540*/  ISETP.GE.AND P1, PT, R174, R67, PT ;  /* 0x00000043ae00720c */ /* 0x000fe20003f26270 */
[----:B------:R-:W-:Y:S01]  /*d550*/  @P0 VIADD R0, R6, 0xffffffc0 ;  /* 0xffffffc006000836 */ /* 0x000fe20000000000 */
[----:B------:R-:W-:Y:S01]  /*d560*/  PRMT R89, R5, 0x7610, R89 ;  /* 0x0000761005597816 */ /* 0x000fe20000000059 */
[----:B------:R-:W-:Y:S01]  /*d570*/  IMAD.MOV.U32 R6, RZ, RZ, R30 ;  /* 0x000000ffff067224 */ /* 0x000fe200078e001e */
[----:B------:R-:W-:Y:S01]  /*d580*/  SHF.L.U32 R5, R4, 0x1f, RZ ;  /* 0x0000001f04057819 */ /* 0x000fe200000006ff */
[----:B------:R-:W-:-:S02]  /*d590*/  IMAD.MOV.U32 R7, RZ, RZ, R31 ;  /* 0x000000ffff077224 */ /* 0x000fc400078e001f */
[----:B------:R-:W-:Y:S01]  /*d5a0*/  IMAD.MOV.U32 R4, RZ, RZ, R25 ;  /* 0x000000ffff047224 */ /* 0x000fe200078e0019 */
[----:B------:R-:W1:Y:S01]  /*d5b0*/  SYNCS.PHASECHK.TRANS64.TRYWAIT P0, [R2+URZ+0x2a800], R5 ;  /* 0x02a80005020075a7 */ /* 0x000e62000800017f */
        /* <DEDUP_REMOVED lines=10> */
[----:B--2---:R-:W-:Y:S01]  /*d660*/  PRMT R63, R4, 0x7610, R63 ;  /* 0x00007610043f7816 */ /* 0x004fe2000000003f */
        /* <DEDUP_REMOVED lines=12> */
[----:B0-----:R-:W-:Y:S01]  /*d730*/  IMAD.MOV.U32 R62, RZ, RZ, R24 ;  /* 0x000000ffff3e7224 */ /* 0x001fe200078e0018 */
        /* <DEDUP_REMOVED lines=14> */
[----:B-1----:R-:W-:Y:S06]  /*d820*/  @!P0 BRA `(.L_x_1700) ;  /* 0x000001e000b08947 */ /* 0x002fec0003800000 */
.L_x_2036:
[----:B------:R-:W-:Y:S05]  /*d830*/  BSYNC B1 ;  /* 0x0000000000017941 */ /* 0x000fea0003800000 */
.L_x_1699:
[----:B------:R-:W-:Y:S01]  /*d840*/  BSSY B1, `(.L_x_1701) ;  /* 0x000012f000017945 */ /* 0x000fe20003800000 */
[----:B------:R-:W-:Y:S02]  /*d850*/  PRMT R64, R4, 0x7610, R64 ;  /* 0x0000761004407816 */ /* 0x000fe40000000040 */
[----:B----4-:R-:W-:Y:S01]  /*d860*/  PRMT R65, R6, 0x7610, R65 ;  /* 0x0000761006417816 */ /* 0x010fe20000000041 */
[----:B------:R-:W-:Y:S06]  /*d870*/  @P1 BRA `(.L_x_1702) ;  /* 0x0000001000ac1947 */ /* 0x000fec0003800000 */
[----:B0-----:R-:W0:Y:S01]  /*d880*/  LDC R5, c[0x0][0x3f4] ;  /* 0x0000fd00ff057b82 */ /* 0x001e220000000800 */
        /* <DEDUP_REMOVED lines=9> */
[----:B------:R-:W-:Y:S02]  /*d920*/  SHF.R.U64 R115, R60, 0x10, R61 ;  /* 0x000000103c737819 */ /* 0x000fe4000000123d */
[----:B------:R-:W-:Y:S02]  /*d930*/  SHF.R.U32.HI R112, RZ, 0x10, R59 ;  /* 0x00000010ff707819 */ /* 0x000fe4000001163b */
[----:B------:R-:W-:Y:S02]  /*d940*/  SHF.R.U32.HI R60, RZ, 0x10, R61 ;  /* 0x00000010ff3c7819 */ /* 0x000fe4000001163d */
[----:B------:R-:W-:Y:S02]  /*d950*/  PRMT R112, R109, 0x5410, R112 ;  /* 0x000054106d707816 */ /* 0x000fe40000000070 */
[----:B------:R-:W-:Y:S02]  /*d960*/  SHF.R.U64 R113, R58, 0x10, R59 ;  /* 0x000000103a717819 */ /* 0x000fe4000000123b */
[----:B------:R-:W-:Y:S01]  /*d970*/  PRMT R111, R111, 0x5410, R60 ;  /* 0x000054106f6f7816 */ /* 0x000fe2000000003c */
[----:B------:R-:W-:Y:S01]  /*d980*/  IMAD.U32 R114, R112, 0x10000, RZ ;  /* 0x0001000070727824 */ /* 0x000fe200078e00ff */
[----:B------:R-:W-:-:S02]  /*d990*/  PRMT R113, R110, 0x5410, R113 ;  /* 0x000054106e717816 */ /* 0x000fc40000000071 */
[----:B------:R-:W-:Y:S01]  /*d9a0*/  LOP3.LUT R116, R112, 0xffff0000, RZ, 0xc0, !PT ;  /* 0xffff000070747812 */ /* 0x000fe200078ec0ff */
[C---:B------:R-:W-:Y:S01]  /*d9b0*/  IMAD.U32 R110, R111.reuse, 0x10000, RZ ;  /* 0x000100006f6e7824 */ /* 0x040fe200078e00ff */
[----:B------:R-:W-:Y:S02]  /*d9c0*/  LOP3.LUT R112, R111, 0xffff0000, RZ, 0xc0, !PT ;  /* 0xffff00006f707812 */ /* 0x000fe400078ec0ff */
[----:B------:R-:W-:Y:S02]  /*d9d0*/  PRMT R58, R66, 0x5432, R115 ;  /* 0x00005432423a7816 */ /* 0x000fe40000000073 */
[C---:B0-----:R-:W-:Y:S01]  /*d9e0*/  LOP3.LUT R60, R6.reuse, 0xffff0000, RZ, 0xc0, !PT ;  /* 0xffff0000063c7812 */ /* 0x041fe200078ec0ff */
[----:B------:R-:W-:Y:S01]  /*d9f0*/  IMAD.U32 R59, R6, 0x10000, RZ ;  /* 0x00010000063b7824 */ /* 0x000fe200078e00ff */
[C---:B------:R-:W-:Y:S01]  /*da00*/  LOP3.LUT R109, R7.reuse, 0xffff0000, RZ, 0xc0, !PT ;  /* 0xffff0000076d7812 */ /* 0x040fe200078ec0ff */
[----:B------:R-:W-:Y:S01]  /*da10*/  IMAD.U32 R61, R7, 0x10000, RZ ;  /* 0x00010000073d7824 */ /* 0x000fe200078e00ff */
[----:B------:R-:W-:Y:S01]  /*da20*/  LOP3.LUT R7, R4, 0xffff0000, RZ, 0xc0, !PT ;  /* 0xffff000004077812 */ /* 0x000fe200078ec0ff */
[C---:B------:R-:W-:Y:S01]  /*da30*/  FMUL.FTZ R118, R60.reuse, R114 ;  /* 0x000000723c767220 */ /* 0x040fe20000410000 */
[----:B------:R-:W-:Y:S01]  /*da40*/  FMUL.FTZ R111, R60, R110 ;  /* 0x0000006e3c6f7220 */ /* 0x000fe20000410000 */
[----:B------:R-:W-:Y:S01]  /*da50*/  FMUL.FTZ R60, R109, R116 ;  /* 0x000000746d3c7220 */ /* 0x000fe20000410000 */
[----:B------:R-:W-:-:S02]  /*da60*/  IMAD.U32 R6, R4, 0x10000, RZ ;  /* 0x0001000004067824 */ /* 0x000fc400078e00ff */
[----:B------:R-:W-:Y:S01]  /*da70*/  FFMA.FTZ R118, R59, R110, -R118 ;  /* 0x0000006e3b767223 */ /* 0x000fe20000010876 */
[----:B------:R-:W-:Y:S01]  /*da80*/  FMUL.FTZ R110, R109, R112 ;  /* 0x000000706d6e7220 */ /* 0x000fe20000410000 */
[----:B------:R-:W-:Y:S01]  /*da90*/  FFMA.FTZ R111, R59, R114, R111 ;  /* 0x000000723b6f7223 */ /* 0x000fe2000001006f */
[----:B------:R-:W-:Y:S01]  /*daa0*/  FFMA.FTZ R112, R61, R112, -R60 ;  /* 0x000000703d707223 */ /* 0x000fe2000001083c */
[C---:B------:R-:W-:Y:S01]  /*dab0*/  IMAD.U32 R4, R5.reuse, 0x10000, RZ ;  /* 0x0001000005047824 */ /* 0x040fe200078e00ff */
[----:B------:R-:W-:Y:S01]  /*dac0*/  LOP3.LUT R5, R5, 0xffff0000, RZ, 0xc0, !PT ;  /* 0xffff000005057812 */ /* 0x000fe200078ec0ff */
[C---:B------:R-:W-:Y:S01]  /*dad0*/  IMAD.U32 R60, R113.reuse, 0x10000, RZ ;  /* 0x00010000713c7824 */ /* 0x040fe200078e00ff */
[----:B------:R-:W-:Y:S01]  /*dae0*/  LOP3.LUT R113, R113, 0xffff0000, RZ, 0xc0, !PT ;  /* 0xffff000071717812 */ /* 0x000fe200078ec0ff */
[C---:B------:R-:W-:Y:S01]  /*daf0*/  IMAD.U32 R59, R58.reuse, 0x10000, RZ ;  /* 0x000100003a3b7824 */ /* 0x040fe200078e00ff */
[----:B------:R-:W-:Y:S01]  /*db00*/  LOP3.LUT R58, R58, 0xffff0000, RZ, 0xc0, !PT ;  /* 0xffff00003a3a7812 */ /* 0x000fe200078ec0ff */
[----:B------:R-:W-:Y:S01]  /*db10*/  FFMA.FTZ R115, R61, R116, R110 ;  /* 0x000000743d737223 */ /* 0x000fe2000001006e */
[C---:B------:R-:W-:Y:S01]  /*db20*/  FMUL.FTZ R61, R7.reuse, R60 ;  /* 0x0000003c073d7220 */ /* 0x040fe20000410000 */
        /* <DEDUP_REMOVED lines=12> */
.L_x_1704:
[----:B------:R-:W-:Y:S05]  /*dbf0*/  BSYNC B2 ;  /* 0x0000000000027941 */ /* 0x000fea0003800000 */
.L_x_1703:
[----:B------:R-:W-:Y:S04]  /*dc00*/  BSSY B2, `(.L_x_1705) ;  /* 0x0000030000027945 */ /* 0x000fe80003800000 */
[----:B------:R-:W-:Y:S05]  /*dc10*/  @P1 BRA `(.L_x_1706) ;  /* 0x0000000000b81947 */ /* 0x000fea0003800000 */
[----:B0-----:R-:W0:Y:S01]  /*dc20*/  LDS.128 R4, [R0] ;  /* 0x0000000000047984 */ /* 0x001e220000000c00 */
[--C-:B------:R-:W-:Y:S02]  /*dc30*/  SHF.R.U64 R59, R56, 0x10, R57.reuse ;  /* 0x00000010383b7819 */ /* 0x100fe40000001239 */
[----:B------:R-:W-:Y:S02]  /*dc40*/  SHF.R.U32.HI R56, RZ, 0x10, R57 ;  /* 0x00000010ff387819 */ /* 0x000fe40000011639 */
[--C-:B------:R-:W-:Y:S02]  /*dc50*/  SHF.R.U64 R57, R54, 0x10, R55.reuse ;  /* 0x0000001036397819 */ /* 0x100fe40000001237 */
[----:B------:R-:W-:Y:S02]  /*dc60*/  SHF.R.U32.HI R54, RZ, 0x10, R55 ;  /* 0x00000010ff367819 */ /* 0x000fe40000011637 */
[----:B------:R-:W-:Y:S02]  /*dc70*/  PRMT R103, R103, 0x5410, R56 ;  /* 0x0000541067677816 */ /* 0x000fe40000000038 */
[----:B------:R-:W-:-:S02]  /*dc80*/  PRMT R101, R101, 0x5410, R54 ;  /* 0x0000541065657816 */ /* 0x000fc40000000036 */
[----:B------:R-:W-:Y:S01]  /*dc90*/  PRMT R102, R102, 0x5410, R59 ;  /* 0x0000541066667816 */ /* 0x000fe2000000003b */
[----:B------:R-:W-:Y:S01]  /*dca0*/  IMAD.U32 R58, R103, 0x10000, RZ ;  /* 0x00010000673a7824 */ /* 0x000fe200078e00ff */
[----:B------:R-:W-:Y:S01]  /*dcb0*/  PRMT R100, R100, 0x5410, R57 ;  /* 0x0000541064647816 */ /* 0x000fe20000000039 */
[C---:B------:R-:W-:Y:S01]  /*dcc0*/  IMAD.U32 R59, R101.reuse, 0x10000, RZ ;  /* 0x00010000653b7824 */ /* 0x040fe200078e00ff */
[----:B------:R-:W-:Y:S02]  /*dcd0*/  LOP3.LUT R101, R101, 0xffff0000, RZ, 0xc0, !PT ;  /* 0xffff000065657812 */ /* 0x000fe400078ec0ff */
[----:B------:R-:W-:Y:S02]  /*dce0*/  LOP3.LUT R103, R103, 0xffff0000, RZ, 0xc0, !PT ;  /* 0xffff000067677812 */ /* 0x000fe400078ec0ff */
[C---:B0-----:R-:W-:Y:S01]  /*dcf0*/  LOP3.LUT R55, R6.reuse, 0xffff0000, RZ, 0xc0, !PT ;  /* 0xffff000006377812 */ /* 0x041fe200078ec0ff */
[----:B------:R-:W-:Y:S01]  /*dd00*/  IMAD.U32 R54, R6, 0x10000, RZ ;  /* 0x0001000006367824 */ /* 0x000fe200078e00ff */
[C---:B------:R-:W-:Y:S01]  /*dd10*/  LOP3.LUT R57, R7.reuse, 0xffff0000, RZ, 0xc0, !PT ;  /* 0xffff000007397812 */ /* 0x040fe200078ec0ff */
[----:B------:R-:W-:-:S02]  /*dd20*/  IMAD.U32 R56, R7, 0x10000, RZ ;  /* 0x0001000007387824 */ /* 0x000fc400078e00ff */
[CC--:B------:R-:W-:Y:S01]  /*dd30*/  FMUL.FTZ R60, R55.reuse, R58.reuse ;  /* 0x0000003a373c7220 */ /* 0x0c0fe20000410000 */
[----:B------:R-:W-:Y:S01]  /*dd40*/  FMUL.FTZ R61, R55, R59 ;  /* 0x0000003b373d7220 */ /* 0x000fe20000410000 */
[C---:B------:R-:W-:Y:S01]  /*dd50*/  FMUL.FTZ R55, R57.reuse, R101 ;  /* 0x0000006539377220 */ /* 0x040fe20000410000 */
[----:B------:R-:W-:Y:S02]  /*dd60*/  IMAD.U32 R6, R4, 0x10000, RZ ;  /* 0x0001000004067824 */ /* 0x000fe400078e00ff */
[----:B------:R-:W-:Y:S01]  /*dd70*/  FFMA.FTZ R109, R54, R59, R60 ;  /* 0x0000003b366d7223 */ /* 0x000fe2000001003c */
[-C--:B------:R-:W-:Y:S01]  /*dd80*/  FMUL.FTZ R59, R57, R103.reuse ;  /* 0x00000067393b7220 */ /* 0x080fe20000410000 */
[----:B------:R-:W-:Y:S01]  /*dd90*/  FFMA.FTZ R103, R56, R103, -R55 ;  /* 0x0000006738677223 */ /* 0x000fe20000010837 */
[C---:B------:R-:W-:Y:S01]  /*dda0*/  IMAD.U32 R7, R5.reuse, 0x10000, RZ ;  /* 0x0001000005077824 */ /* 0x040fe200078e00ff */
[----:B------:R-:W-:Y:S01]  /*ddb0*/  LOP3.LUT R4, R4, 0xffff0000, RZ, 0xc0, !PT ;  /* 0xffff000004047812 */ /* 0x000fe200078ec0ff */
[----:B------:R-:W-:Y:S01]  /*ddc0*/  IMAD.U32 R57, R100, 0x10000, RZ ;  /* 0x0001000064397824 */ /* 0x000fe200078e00ff */
[----:B------:R-:W-:Y:S01]  /*ddd0*/  LOP3.LUT R5, R5, 0xffff0000, RZ, 0xc0, !PT ;  /* 0xffff000005057812 */ /* 0x000fe200078ec0ff */
[----:B------:R-:W-:Y:S01]  /*dde0*/  IMAD.U32 R55, R102, 0x10000, RZ ;  /* 0x0001000066377824 */ /* 0x000fe200078e00ff */
[----:B------:R-:W-:Y:S01]  /*ddf0*/  LOP3.LUT R100, R100, 0xffff0000, RZ, 0xc0, !PT ;  /* 0xffff000064647812 */ /* 0x000fe200078ec0ff */
[----:B------:R-:W-:Y:S01]  /*de00*/  FFMA.FTZ R58, R54, R58, -R61 ;  /* 0x0000003a363a7223 */ /* 0x000fe2000001083d */
[----:B------:R-:W-:Y:S01]  /*de10*/  LOP3.LUT R102, R102, 0xffff0000, RZ, 0xc0, !PT ;  /* 0xffff000066667812 */ /* 0x000fe200078ec0ff */
        /* <DEDUP_REMOVED lines=14> */
.L_x_1706:
[----:B------:R-:W-:Y:S05]  /*df00*/  BSYNC B2 ;  /* 0x0000000000027941 */ /* 0x000fea0003800000 */
.L_x_1705:
[----:B------:R-:W-:Y:S04]  /*df10*/  BSSY B2, `(.L_x_1707) ;  /* 0x0000030000027945 */ /* 0x000fe80003800000 */
[----:B------:R-:W-:Y:S05]  /*df20*/  @P2 BRA `(.L_x_1708) ;  /* 0x0000000000b82947 */ /* 0x000fea0003800000 */
[----:B01----:R-:W0:Y:S01]  /*df30*/  LDS.128 R4, [R3+0x10400] ;  /* 0x0104000003047984 */ /* 0x003e220000000c00 */
        /* <DEDUP_REMOVED lines=45> */
.L_x_1708:
[----:B------:R-:W-:Y:S05]  /*e210*/  BSYNC B2 ;  /* 0x0000000000027941 */ /* 0x000fea0003800000 */
.L_x_1707:
[----:B------:R-:W-:Y:S04]  /*e220*/  BSSY B2, `(.L_x_1709) ;  /* 0x0000030000027945 */ /* 0x000fe80003800000 */
[----:B------:R-:W-:Y:S05]  /*e230*/  @P3 BRA `(.L_x_1710) ;  /* 0x0000000000b83947 */ /* 0x000fea0003800000 */
[----:B012---:R-:W0:Y:S01]  /*e240*/  LDS.128 R4, [R0+0x4000] ;  /* 0x0040000000047984 */ /* 0x007e220000000c00 */
[--C-:B------:R-:W-:Y:S02]  /*e250*/  SHF.R.U64 R48, R48, 0x10, R49.reuse ;  /* 0x0000001030307819 */ /* 0x100fe40000001231 */
[----:B------:R-:W-:Y:S02]  /*e260*/  SHF.R.U32.HI R51, RZ, 0x10, R49 ;  /* 0x00000010ff337819 */ /* 0x000fe40000011631 */
[--C-:B------:R-:W-:Y:S02]  /*e270*/  SHF.R.U64 R49, R46, 0x10, R47.reuse ;  /* 0x000000102e317819 */ /* 0x100fe4000000122f */
[----:B------:R-:W-:Y:S02]  /*e280*/  SHF.R.U32.HI R46, RZ, 0x10, R47 ;  /* 0x00000010ff2e7819 */ /* 0x000fe4000001162f */
[----:B------:R-:W-:Y:S02]  /*e290*/  PRMT R86, R86, 0x5410, R51 ;  /* 0x0000541056567816 */ /* 0x000fe40000000033 */
[----:B------:R-:W-:-:S02]  /*e2a0*/  PRMT R83, R83, 0x5410, R46 ;  /* 0x0000541053537816 */ /* 0x000fc4000000002e */
[----:B------:R-:W-:Y:S01]  /*e2b0*/  PRMT R84, R84, 0x5410, R49 ;  /* 0x0000541054547816 */ /* 0x000fe20000000031 */
[C---:B------:R-:W-:Y:S01]  /*e2c0*/  IMAD.U32 R50, R86.reuse, 0x10000, RZ ;  /* 0x0001000056327824 */ /* 0x040fe200078e00ff */
[----:B------:R-:W-:Y:S01]  /*e2d0*/  LOP3.LUT R86, R86, 0xffff0000, RZ, 0xc0, !PT ;  /* 0xffff000056567812 */ /* 0x000fe200078ec0ff */
[C---:B------:R-:W-:Y:S01]  /*e2e0*/  IMAD.U32 R51, R83.reuse, 0x10000, RZ ;  /* 0x0001000053337824 */ /* 0x040fe200078e00ff */
[----:B------:R-:W-:Y:S02]  /*e2f0*/  LOP3.LUT R83, R83, 0xffff0000, RZ, 0xc0, !PT ;  /* 0xffff000053537812 */ /* 0x000fe400078ec0ff */
[----:B------:R-:W-:Y:S02]  /*e300*/  PRMT R85, R85, 0x5410, R48 ;  /* 0x0000541055557816 */ /* 0x000fe40000000030 */
[C---:B0-----:R-:W-:Y:S01]  /*e310*/  LOP3.LUT R47, R6.reuse, 0xffff0000, RZ, 0xc0, !PT ;  /* 0xffff0000062f7812 */ /* 0x041fe200078ec0ff */
[----:B------:R-:W-:Y:S01]  /*e320*/  IMAD.U32 R46, R6, 0x10000, RZ ;  /* 0x00010000062e7824 */ /* 0x000fe200078e00ff */
[C---:B------:R-:W-:Y:S01]  /*e330*/  LOP3.LUT R49, R7.reuse, 0xffff0000, RZ, 0xc0, !PT ;  /* 0xffff000007317812 */ /* 0x040fe200078ec0ff */
[----:B------:R-:W-:-:S02]  /*e340*/  IMAD.U32 R48, R7, 0x10000, RZ ;  /* 0x0001000007307824 */ /* 0x000fc400078e00ff */
[C---:B------:R-:W-:Y:S01]  /*e350*/  FMUL.FTZ R54, R47.reuse, R50 ;  /* 0x000000322f367220 */ /* 0x040fe20000410000 */
[----:B------:R-:W-:Y:S01]  /*e360*/  FMUL.FTZ R53, R47, R51 ;  /* 0x000000332f357220 */ /* 0x000fe20000410000 */
[C---:B------:R-:W-:Y:S01]  /*e370*/  FMUL.FTZ R47, R49.reuse, R83 ;  /* 0x00000053312f7220 */ /* 0x040fe20000410000 */
[----:B------:R-:W-:Y:S02]  /*e380*/  IMAD.U32 R6, R4, 0x10000, RZ ;  /* 0x0001000004067824 */ /* 0x000fe400078e00ff */
[C---:B------:R-:W-:Y:S01]  /*e390*/  FFMA.FTZ R55, R46.reuse, R51, R54 ;  /* 0x000000332e377223 */ /* 0x040fe20000010036 */
[----:B------:R-:W-:Y:S01]  /*e3a0*/  FMUL.FTZ R51, R49, R86 ;  /* 0x0000005631337220 */ /* 0x000fe20000410000 */
[C---:B------:R-:W-:Y:S02]  /*e3b0*/  IMAD.U32 R7, R5.reuse, 0x10000, RZ ;  /* 0x0001000005077824 */ /* 0x040fe400078e00ff */
[----:B------:R-:W-:Y:S01]  /*e3c0*/  FFMA.FTZ R52, R46, R50, -R53 ;  /* 0x000000322e347223 */ /* 0x000fe20000010835 */
[----:B------:R-:W-:Y:S01]  /*e3d0*/  IMAD.U32 R49, R84, 0x10000, RZ ;  /* 0x0001000054317824 */ /* 0x000fe200078e00ff */
[----:B------:R-:W-:Y:S01]  /*e3e0*/  LOP3.LUT R4, R4, 0xffff0000, RZ, 0xc0, !PT ;  /* 0xffff000004047812 */ /* 0x000fe200078ec0ff */
[----:B------:R-:W-:Y:S01]  /*e3f0*/  FFMA.FTZ R86, R48, R86, -R47 ;  /* 0x0000005630567223 */ /* 0x000fe2000001082f */
[----:B------:R-:W-:Y:S01]  /*e400*/  LOP3.LUT R5, R5, 0xffff0000, RZ, 0xc0, !PT ;  /* 0xffff000005057812 */ /* 0x000fe200078ec0ff */
[C---:B------:R-:W-:Y:S01]  /*e410*/  IMAD.U32 R47, R85.reuse, 0x10000, RZ ;  /* 0x00010000552f7824 */ /* 0x040fe200078e00ff */
        /* <DEDUP_REMOVED lines=16> */
.L_x_1710:
[----:B------:R-:W-:Y:S05]  /*e520*/  BSYNC B2 ;  /* 0x0000000000027941 */ /* 0x000fea0003800000 */
.L_x_1709:
[----:B------:R-:W-:Y:S04]  /*e530*/  BSSY B2, `(.L_x_1711) ;  /* 0x0000030000027945 */ /* 0x000fe80003800000 */
[----:B------:R-:W-:Y:S05]  /*e540*/  @P4 BRA `(.L_x_1712) ;  /* 0x0000000000b84947 */ /* 0x000fea0003800000 */
[----:B0123--:R-:W0:Y:S01]  /*e550*/  LDS.128 R4, [R3+0x14400] ;  /* 0x0144000003047984 */ /* 0x00fe220000000c00 */
        /* <DEDUP_REMOVED lines=45> */
.L_x_1712:
[----:B------:R-:W-:Y:S05]  /*e830*/  BSYNC B2 ;  /* 0x0000000000027941 */ /* 0x000fea0003800000 */
.L_x_1711:
[----:B------:R-:W-:Y:S05]  /*e840*/  @P5 BRA `(.L_x_1702) ;  /* 0x0000000000b85947 */ /* 0x000fea0003800000 */
[----:B01234-:R-:W0:Y:S01]  /*e850*/  LDS.128 R4, [R0+0x8000] ;  /* 0x0080000000047984 */ /* 0x01fe220000000c00 */
        /* <DEDUP_REMOVED lines=45> */
.L_x_1702:
[----:B------:R-:W-:Y:S05]  /*eb30*/  BSYNC B1 ;  /* 0x0000000000017941 */ /* 0x000fea0003800000 */
.L_x_1701:
        /* <DEDUP_REMOVED lines=14> */
[----:B------:R-:W-:Y:S02]  /*ec20*/  SHF.R.U64 R34, R38, 0x10, R39 ;  /* 0x0000001026227819 */ /* 0x000fe40000001227 */
[----:B------:R-:W-:Y:S02]  /*ec30*/  SHF.R.U32.HI R41, RZ, 0x10, R41 ;  /* 0x00000010ff297819 */ /* 0x000fe40000011629 */
        /* <DEDUP_REMOVED lines=14> */
[-C--:B------:R-:W-:Y:S01]  /*ed20*/  FMUL.FTZ R41, R35, R39.reuse ;  /* 0x0000002723297220 */ /* 0x080fe20000410000 */
[----:B------:R-:W-:Y:S01]  /*ed30*/  FMUL.FTZ R35, R37, R106 ;  /* 0x0000006a25237220 */ /* 0x000fe20000410000 */
[----:B------:R-:W-:Y:S02]  /*ed40*/  IMAD.U32 R6, R4, 0x10000, RZ ;  /* 0x0001000004067824 */ /* 0x000fe400078e00ff */
[C---:B------:R-:W-:Y:S01]  /*ed50*/  FFMA.FTZ R43, R34.reuse, R39, R40 ;  /* 0x00000027222b7223 */ /* 0x040fe20000010028 */
[----:B------:R-:W-:Y:S02]  /*ed60*/  IMAD.U32 R7, R5, 0x10000, RZ ;  /* 0x0001000005077824 */ /* 0x000fe400078e00ff */
[----:B------:R-:W-:Y:S01]  /*ed70*/  FFMA.FTZ R42, R34, R38, -R41 ;  /* 0x00000026222a7223 */ /* 0x000fe20000010829 */
[-C--:B------:R-:W-:Y:S01]  /*ed80*/  FMUL.FTZ R39, R37, R108.reuse ;  /* 0x0000006c25277220 */ /* 0x080fe20000410000 */
[----:B------:R-:W-:Y:S01]  /*ed90*/  LOP3.LUT R4, R4, 0xffff0000, RZ, 0xc0, !PT ;  /* 0xffff000004047812 */ /* 0x000fe200078ec0ff */
[C---:B------:R-:W-:Y:S01]  /*eda0*/  FFMA.FTZ R108, R36.reuse, R108, -R35 ;  /* 0x0000006c246c7223 */ /* 0x040fe20000010823 */
[----:B------:R-:W-:Y:S01]  /*edb0*/  LOP3.LUT R5, R5, 0xffff0000, RZ, 0xc0, !PT ;  /* 0xffff000005057812 */ /* 0x000fe200078ec0ff */
[C---:B------:R-:W-:Y:S01]  /*edc0*/  IMAD.U32 R37, R105.reuse, 0x10000, RZ ;  /* 0x0001000069257824 */ /* 0x040fe200078e00ff */
[----:B------:R-:W-:Y:S01]  /*edd0*/  LOP3.LUT R38, R105, 0xffff0000, RZ, 0xc0, !PT ;  /* 0xffff000069267812 */ /* 0x000fe200078ec0ff */
[C---:B------:R-:W-:Y:S01]  /*ede0*/  IMAD.U32 R35, R107.reuse, 0x10000, RZ ;  /* 0x000100006b237824 */ /* 0x040fe200078e00ff */
        /* <DEDUP_REMOVED lines=15> */
.L_x_1715:
[----:B------:R-:W-:Y:S05]  /*eee0*/  BSYNC B1 ;  /* 0x0000000000017941 */ /* 0x000fea0003800000 */
.L_x_1714:
[----:B------:R-:W-:Y:S04]  /*eef0*/  BSSY B1, `(.L_x_1716) ;  /* 0x0000030000017945 */ /* 0x000fe80003800000 */
[----:B------:R-:W-:Y:S05]  /*ef00*/  @P1 BRA `(.L_x_1717) ;  /* 0x0000000000b81947 */ /* 0x000fea0003800000 */
[----:B0-----:R-:W0:Y:S01]  /*ef10*/  LDS.128 R4, [R0+0x2000] ;  /* 0x0020000000047984 */ /* 0x001e220000000c00 */
        /* <DEDUP_REMOVED lines=45> */
.L_x_1717:
[----:B------:R-:W-:Y:S05]  /*f1f0*/  BSYNC B1 ;  /* 0x0000000000017941 */ /* 0x000fea0003800000 */
.L_x_1716:
        /* <DEDUP_REMOVED lines=48> */
.L_x_1719:
[----:B------:R-:W-:Y:S05]  /*f500*/  BSYNC B1 ;  /* 0x0000000000017941 */ /* 0x000fea0003800000 */
.L_x_1718:
        /* <DEDUP_REMOVED lines=48> */
.L_x_1721:
[----:B------:R-:W-:Y:S05]  /*f810*/  BSYNC B1 ;  /* 0x0000000000017941 */ /* 0x000fea0003800000 */
.L_x_1720:
[----:B------:R-:W-:Y:S04]  /*f820*/  BSSY B1, `(.L_x_1722) ;  /* 0x0000030000017945 */ /* 0x000fe80003800000 */
[----:B------:R-:W-:Y:S05]  /*f830*/  @P4 BRA `(.L_x_1723) ;  /* 0x0000000000b84947 */ /* 0x000fea0003800000 */
[----:B0123--:R-:W0:Y:S01]  /*f840*/  LDS.128 R4, [R3+0x16400] ;  /* 0x0164000003047984 */ /* 0x00fe220000000c00 */
        /* <DEDUP_REMOVED lines=16> */
[CC--:B------:R-:W-:Y:S01]  /*f950*/  FMUL.FTZ R24, R13.reuse, R20.reuse ;  /* 0x000000140d187220 */ /* 0x0c0fe20000410000 */
[----:B------:R-:W-:Y:S01]  /*f960*/  FMUL.FTZ R25, R13, R21 ;  /* 0x000000150d197220 */ /* 0x000fe20000410000 */
        /* <DEDUP_REMOVED lines=27> */
.L_x_1723:
[----:B------:R-:W-:Y:S05]  /*fb20*/  BSYNC B1 ;  /* 0x0000000000017941 */ /* 0x000fea0003800000 */
.L_x_1722:
[----:B------:R-:W-:Y:S05]  /*fb30*/  @P5 BRA `(.L_x_1713) ;  /* 0x0000003800e05947 */ /* 0x000fea0003800000 */
[----:B01234-:R-:W0:Y:S01]  /*fb40*/  LDS.128 R4, [R0+0xa000] ;  /* 0x00a0000000047984 */ /* 0x01fe220000000c00 */
        /* <DEDUP_REMOVED lines=13> */
[C---:B------:R-:W-:Y:S01]  /*fc20*/  IMAD.U32 R10, R7.reuse, 0x10000, RZ ;  /* 0x00010000070a7824 */ /* 0x040fe200078e00ff */
[----:B------:R-:W-:Y:S01]  /*fc30*/  LOP3.LUT R7, R7, 0xffff0000, RZ, 0xc0, !PT ;  /* 0xffff000007077812 */ /* 0x000fe200078ec0ff */
[----:B------:R-:W-:-:S02]  /*fc40*/  IMAD.U32 R8, R6, 0x10000, RZ ;  /* 0x0001000006087824 */ /* 0x000fc400078e00ff */
[CC--:B------:R-:W-:Y:S01]  /*fc50*/  FMUL.FTZ R13, R9.reuse, R12.reuse ;  /* 0x0000000c090d7220 */ /* 0x0c0fe20000410000 */
[----:B------:R-:W-:Y:S01]  /*fc60*/  FMUL.FTZ R9, R9, R11 ;  /* 0x0000000b09097220 */ /* 0x000fe20000410000 */
[C---:B------:R-:W-:Y:S01]  /*fc70*/  FMUL.FTZ R21, R7.reuse, R63 ;  /* 0x0000003f07157220 */ /* 0x040fe20000410000 */
[----:B------:R-:W-:Y:S02]  /*fc80*/  IMAD.U32 R3, R4, 0x10000, RZ ;  /* 0x0001000004037824 */ /* 0x000fe400078e00ff */
[C---:B------:R-:W-:Y:S01]  /*fc90*/  FFMA.FTZ R14, R8.reuse, R11, -R13 ;  /* 0x0000000b080e7223 */ /* 0x040fe2000001080d */
[----:B------:R-:W-:Y:S01]  /*fca0*/  FFMA.FTZ R15, R8, R12, R9 ;  /* 0x0000000c080f7223 */ /* 0x000fe20000010009 */
[-C--:B------:R-:W-:Y:S01]  /*fcb0*/  FMUL.FTZ R9, R7, R65.reuse ;  /* 0x0000004107097220 */ /* 0x080fe20000410000 */
        /* <DEDUP_REMOVED lines=21> */
[----:B------:R0:W-:Y:S01]  /*fe10*/  STS.128 [R0+0xa000], R4 ;  /* 0x00a0000400007388 */ /* 0x0001e20000000c00 */
[----:B------:R-:W-:Y:S05]  /*fe20*/  BRA `(.L_x_1713) ;  /* 0x0000003800247947 */ /* 0x000fea0003800000 */
.L_x_1692:
[----:B------:R-:W2:Y:S01]  /*fe30*/  LDC R64, c[0x0][0x448] ;  /* 0x00011200ff407b82 */ /* 0x000ea20000000800 */
[----:B------:R-:W-:Y:S01]  /*fe40*/  IMAD R3, R210, 0x40, R69 ;  /* 0x00000040d2037824 */ /* 0x000fe200078e0245 */
[----:B------:R-:W-:Y:S01]  /*fe50*/  ULDC.64 UR4, c[0x0][0x3f8] ;  /* 0x0000fe0000047ab9 */ /* 0x000fe20000000a00 */
[----:B------:R-:W-:Y:S01]  /*fe60*/  ULDC.64 UR6, c[0x0][0x408] ;  /* 0x0001020000067ab9 */ /* 0x000fe20000000a00 */
[----:B------:R-:W-:Y:S02]  /*fe70*/  IMAD.MOV.U32 R4, RZ, RZ, R24 ;  /* 0x000000ffff047224 */ /* 0x000fe400078e0018 */
[----:B------:R-:W-:Y:S02]  /*fe80*/  IMAD.MOV.U32 R6, RZ, RZ, R140 ;  /* 0x000000ffff067224 */ /* 0x000fe400078e008c */
[----:B------:R-:W-:Y:S01]  /*fe90*/  IMAD.MOV.U32 R7, RZ, RZ, R29 ;  /* 0x000000ffff077224 */ /* 0x000fe200078e001d */
        /* <DEDUP_REMOVED lines=27> */
.L_x_2042:
        /* <DEDUP_REMOVED lines=9> */
[----:B0-----:R-:W-:Y:S02]  /*100e0*/  CS2R R32, SRZ ;  /* 0x0000000000207805 */ /* 0x001fe4000001ff00 */
[----:B------:R-:W-:Y:S02]  /*100f0*/  CS2R R34, SRZ ;  /* 0x0000000000227805 */ /* 0x000fe4000001ff00 */
[----:B-1----:R-:W-:Y:S02]  /*10100*/  CS2R R28, SRZ ;  /* 0x00000000001c7805 */ /* 0x002fe4000001ff00 */
[----:B------:R-:W-:-:S02]  /*10110*/  CS2R R30, SRZ ;  /* 0x00000000001e7805 */ /* 0x000fc4000001ff00 */
[----:B------:R-:W-:Y:S02]  /*10120*/  CS2R R24, SRZ ;  /* 0x0000000000187805 */ /* 0x000fe4000001ff00 */
[----:B------:R-:W-:Y:S01]  /*10130*/  CS2R R26, SRZ ;  /* 0x00000000001a7805 */ /* 0x000fe2000001ff00 */
[----:B------:R-:W-:Y:S06]  /*10140*/  @P0 BRA `(.L_x_1726) ;  /* 0x0000000000980947 */ /* 0x000fec0003800000 */
[----:B------:R-:W-:Y:S01]  /*10150*/  ULDC UR4, c[0x0][0x3f4] ;  /* 0x0000fd0000047ab9 */ /* 0x000fe20000000800 */
[----:B----4-:R-:W-:Y:S01]  /*10160*/  IMAD.MOV.U32 R8, RZ, RZ, R0 ;  /* 0x000000ffff087224 */ /* 0x010fe200078e0000 */
[----:B------:R-:W-:Y:S01]  /*10170*/  ISETP.GE.AND P2, PT, R18, UR4, PT ;  /* 0x0000000412007c0c */ /* 0x000fe2000bf46270 */
[----:B---3--:R-:W-:Y:S01]  /*10180*/  IMAD.MOV.U32 R9, RZ, RZ, R3 ;  /* 0x000000ffff097224 */ /* 0x008fe200078e0003 */
[----:B------:R-:W-:Y:S01]  /*10190*/  ISETP.GE.AND P3, PT, R167, UR4, PT ;  /* 0x00000004a7007c0c */ /* 0x000fe2000bf66270 */
[----:B------:R-:W-:Y:S01]  /*101a0*/  IMAD.MOV.U32 R24, RZ, RZ, R14 ;  /* 0x000000ffff187224 */ /* 0x000fe200078e000e */
[----:B------:R-:W-:Y:S01]  /*101b0*/  ISETP.GE.AND P4, PT, R168, UR4, PT ;  /* 0x00000004a8007c0c */ /* 0x000fe2000bf86270 */
[----:B------:R-:W-:Y:S01]  /*101c0*/  IMAD.MOV.U32 R25, RZ, RZ, R7 ;  /* 0x000000ffff197224 */ /* 0x000fe200078e0007 */
[----:B------:R-:W-:Y:S02]  /*101d0*/  CS2R R28, SRZ ;  /* 0x00000000001c7805 */ /* 0x000fe4000001ff00 */
[----:B------:R-:W-:-:S02]  /*101e0*/  CS2R R30, SRZ ;  /* 0x00000000001e7805 */ /* 0x000fc4000001ff00 */
        /* <DEDUP_REMOVED lines=10> */
[----:B------:R-:W-:Y:S02]  /*10290*/  CS2R R36, SRZ ;  /* 0x0000000000247805 */ /* 0x000fe4000001ff00 */
[----:B------:R-:W-:Y:S02]  /*102a0*/  CS2R R38, SRZ ;  /* 0x0000000000267805 */ /* 0x000fe4000001ff00 */
[----:B------:R-:W-:Y:S01]  /*102b0*/  CS2R R32, SRZ ;  /* 0x0000000000207805 */ /* 0x000fe2000001ff00 */
[----:B------:R-:W-:Y:S01]  /*102c0*/  @!P3 IMAD.WIDE R14, R15, 0x2, R24 ;  /* 0x000000020f0eb825 */ /* 0x000fe200078e0218 */
[----:B------:R-:W-:Y:S02]  /*102d0*/  CS2R R34, SRZ ;  /* 0x0000000000227805 */ /* 0x000fe4000001ff00 */
[----:B------:R-:W-:-:S02]  /*102e0*/  CS2R R44, SRZ ;  /* 0x00000000002c7805 */ /* 0x000fc4000001ff00 */
[----:B------:R-:W-:Y:S01]  /*102f0*/  CS2R R46, SRZ ;  /* 0x00000000002e7805 */ /* 0x000fe2000001ff00 */
[----:B------:R-:W-:Y:S01]  /*10300*/  @!P4 IMAD.WIDE R8, R27, 0x2, R24 ;  /* 0x000000021b08c825 */ /* 0x000fe200078e0218 */
[----:B------:R-:W-:Y:S02]  /*10310*/  CS2R R24, SRZ ;  /* 0x0000000000187805 */ /* 0x000fe4000001ff00 */
[----:B------:R-:W-:Y:S01]  /*10320*/  CS2R R26, SRZ ;  /* 0x00000000001a7805 */ /* 0x000fe2000001ff00 */
[----:B------:R0:W5:Y:S01]  /*10330*/  @!P3 LD.E.128 R28, desc[UR60][R10.64] ;  /* 0x0000003c0a1cb980 */ /* 0x000162000c101d00 */
[--C-:B------:R-:W-:Y:S02]  /*10340*/  @!P2 IMAD.X R5, R3, 0x1, R0.reuse, P0 ;  /* 0x000000010305a824 */ /* 0x100fe400000e0600 */
[----:B------:R-:W-:Y:S01]  /*10350*/  @!P2 IMAD.X R7, R7, 0x1, R0, P1 ;  /* 0x000000010707a824 */ /* 0x000fe200008e0600 */
[----:B------:R0:W5:Y:S04]  /*10360*/  @!P3 LD.E.128 R40, desc[UR60][R14.64] ;  /* 0x0000003c0e28b980 */ /* 0x000168000c101d00 */
[----:B------:R0:W5:Y:S04]  /*10370*/  @!P4 LD.E.128 R24, desc[UR60][R12.64] ;  /* 0x0000003c0c18c980 */ /* 0x000168000c101d00 */
[----:B------:R0:W5:Y:S04]  /*10380*/  @!P4 LD.E.128 R36, desc[UR60][R8.64] ;  /* 0x0000003c0824c980 */ /* 0x000168000c101d00 */
[----:B------:R0:W5:Y:S04]  /*10390*/  @!P2 LD.E.128 R32, desc[UR60][R4.64] ;  /* 0x0000003c0420a980 */ /* 0x000168000c101d00 */
[----:B------:R0:W5:Y:S02]  /*103a0*/  @!P2 LD.E.128 R44, desc[UR60][R6.64] ;  /* 0x0000003c062ca980 */ /* 0x000164000c101d00 */
.L_x_1726:
[----:B------:R-:W-:Y:S05]  /*103b0*/  BSYNC B1 ;  /* 0x0000000000017941 */ /* 0x000fea0003800000 */
.L_x_1725:
[----:B0----5:R-:W-:Y:S01]  /*103c0*/  IMAD.MOV.U32 R4, RZ, RZ, R46 ;  /* 0x000000ffff047224 */ /* 0x021fe200078e002e */
[----:B------:R-:W-:Y:S01]  /*103d0*/  UMOV UR4, 0xffffffff ;  /* 0xffffffff00047882 */ /* 0x000fe20000000000 */
[----:B------:R-:W-:Y:S02]  /*103e0*/  IMAD.MOV.U32 R5, RZ, RZ, R47 ;  /* 0x000000ffff057224 */ /* 0x000fe400078e002f */
[----:B----4-:R-:W-:Y:S01]  /*103f0*/  IMAD.MOV.U32 R0, RZ, RZ, R44 ;  /* 0x000000ffff007224 */ /* 0x010fe200078e002c */
[----:B------:R-:W-:Y:S01]  /*10400*/  PRMT R71, R71, 0x5410, R4 ;  /* 0x0000541047477816 */ /* 0x000fe20000000004 */
[----:B---3--:R-:W-:Y:S01]  /*10410*/  IMAD.MOV.U32 R3, RZ, RZ, R45 ;  /* 0x000000ffff037224 */ /* 0x008fe200078e002d */
        /* <DEDUP_REMOVED lines=41> */
[----:B------:R-:W-:Y:S02]  /*106b0*/  CS2R R4, SRZ ;  /* 0x0000000000047805 */ /* 0x000fe4000001ff00 */
[----:B------:R-:W-:Y:S02]  /*106c0*/  PRMT R88, R0, 0x7610, R88 ;  /* 0x0000761000587816 */ /* 0x000fe40000000058 */
[----:B------:R-:W-:Y:S01]  /*106d0*/  PRMT R89, R3, 0x7610, R89 ;  /* 0x0000761003597816 */ /* 0x000fe20000000059 */
[----:B------:R-:W-:Y:S06]  /*106e0*/  BRA.DIV UR4, `(.L_x_1727) ;  /* 0x000001b604847947 */ /* 0x000fec000b800000 */
[----:B------:R0:W1:Y:S04]  /*106f0*/  SHFL.IDX PT, R0, R21, 0x1, 0x1c1f ;  /* 0x003c1f0015007f89 */ /* 0x00006800000e0000 */
[----:B------:R0:W3:Y:S04]  /*10700*/  SHFL.IDX PT, R3, R20, 0x1, 0x1c1f ;  /* 0x003c1f0014037f89 */ /* 0x0000e800000e0000 */
[----:B--2---:R-:W2:Y:S04]  /*10710*/  SHFL.IDX PT, R61, R61, 0x1, 0x1c1f ;  /* 0x003c1f003d3d7f89 */ /* 0x004ea800000e0000 */
[----:B0-----:R-:W4:Y:S02]  /*10720*/  SHFL.IDX PT, R62, R62, 0x1, 0x1c1f ;  /* 0x003c1f003e3e7f89 */ /* 0x001f2400000e0000 */
.L_x_2048:
[----:B------:R-:W-:Y:S01]  /*10730*/  VIADD R69, R69, 0x40 ;  /* 0x0000004045457836 */ /* 0x000fe20000000000 */
        /* <DEDUP_REMOVED lines=14> */
[----:B------:R-:W-:Y:S01]  /*10820*/  ULDC UR4, c[0x0][0x3f4] ;  /* 0x0000fd0000047ab9 */ /* 0x000fe20000000800 */
[----:B---3--:R-:W-:Y:S01]  /*10830*/  IMAD.MOV.U32 R6, RZ, RZ, R3 ;  /* 0x000000ffff067224 */ /* 0x008fe200078e0003 */
[----:B------:R-:W-:Y:S01]  /*10840*/  ISETP.GE.AND P2, PT, R18, UR4, PT ;  /* 0x0000000412007c0c */ /* 0x000fe2000bf46270 */
[----:B-1----:R-:W-:Y:S01]  /*10850*/  IMAD.MOV.U32 R7, RZ, RZ, R0 ;  /* 0x000000ffff077224 */ /* 0x002fe200078e0000 */
[----:B------:R-:W-:Y:S01]  /*10860*/  ISETP.GE.AND P3, PT, R167, UR4, PT ;  /* 0x00000004a7007c0c */ /* 0x000fe2000bf66270 */
[----:B----4-:R-:W-:Y:S01]  /*10870*/  IMAD.MOV.U32 R8, RZ, RZ, R62 ;  /* 0x000000ffff087224 */ /* 0x010fe200078e003e */
[----:B------:R-:W-:Y:S01]  /*10880*/  ISETP.GE.AND P4, PT, R168, UR4, PT ;  /* 0x00000004a8007c0c */ /* 0x000fe2000bf86270 */
[----:B--2---:R-:W-:Y:S01]  /*10890*/  IMAD.MOV.U32 R9, RZ, RZ, R61 ;  /* 0x000000ffff097224 */ /* 0x004fe200078e003d */
[----:B------:R-:W-:Y:S02]  /*108a0*/  CS2R R52, SRZ ;  /* 0x0000000000347805 */ /* 0x000fe4000001ff00 */
        /* <DEDUP_REMOVED lines=29> */
.L_x_1729:
[----:B------:R-:W-:Y:S05]  /*10a80*/  BSYNC B1 ;  /* 0x0000000000017941 */ /* 0x000fea0003800000 */
.L_x_1728:
[----:B-1----:R-:W-:Y:S01]  /*10a90*/  LEA.HI R0, R209, R209, RZ, 0x1 ;  /* 0x000000d1d1007211 */ /* 0x002fe200078f08ff */
[----:B---3-5:R-:W-:Y:S01]  /*10aa0*/  IMAD.MOV.U32 R3, RZ, RZ, R4 ;  /* 0x000000ffff037224 */ /* 0x028fe200078e0004 */
[----:B------:R-:W-:Y:S01]  /*10ab0*/  VIADDMNMX R69, R64, -R188, 0x80, PT ;  /* 0x0000008040457446 */ /* 0x000fe200038009bc */
[----:B------:R-:W-:Y:S01]  /*10ac0*/  IMAD.MOV.U32 R20, RZ, RZ, R5 ;  /* 0x000000ffff147224 */ /* 0x000fe200078e0005 */
[----:B------:R-:W-:Y:S01]  /*10ad0*/  LOP3.LUT R0, R0, 0xfffffffe, RZ, 0xc0, !PT ;  /* 0xfffffffe00007812 */ /* 0x000fe200078ec0ff */
[----:B------:R-:W-:Y:S01]  /*10ae0*/  IMAD.MOV.U32 R21, RZ, RZ, R7 ;  /* 0x000000ffff157224 */ /* 0x000fe200078e0007 */
[----:B------:R-:W-:Y:S01]  /*10af0*/  PRMT R92, R3, 0x7610, R92 ;  /* 0x00007610035c7816 */ /* 0x000fe2000000005c */
[----:B------:R-:W-:Y:S01]  /*10b00*/  IMAD.MOV.U32 R3, RZ, RZ, R6 ;  /* 0x000000ffff037224 */ /* 0x000fe200078e0006 */
[----:B------:R-:W-:Y:S01]  /*10b10*/  PRMT R93, R20, 0x7610, R93 ;  /* 0x00007610145d7816 */ /* 0x000fe2000000005d */
[----:B------:R-:W-:Y:S01]  /*10b20*/  IMAD.IADD R0, R209, 0x1, -R0 ;  /* 0x00000001d1007824 */ /* 0x000fe200078e0a00 */
[----:B------:R-:W-:Y:S01]  /*10b30*/  PRMT R95, R21, 0x7610, R95 ;  /* 0x00007610155f7816 */ /* 0x000fe2000000005f */
[----:B------:R-:W-:Y:S01]  /*10b40*/  IMAD.MOV.U32 R60, RZ, RZ, R48 ;  /* 0x000000ffff3c7224 */ /* 0x000fe200078e0030 */
[----:B------:R-:W-:Y:S01]  /*10b50*/  PRMT R94, R3, 0x7610, R94 ;  /* 0x00007610035e7816 */ /* 0x000fe2000000005e */
[----:B----4-:R-:W-:Y:S01]  /*10b60*/  IMAD.MOV.U32 R62, RZ, RZ, R49 ;  /* 0x000000ffff3e7224 */ /* 0x010fe200078e0031 */
[----:B--2---:R-:W-:Y:S01]  /*10b70*/  SHF.L.U32 R61, R0, 0x1f, RZ ;  /* 0x0000001f003d7819 */ /* 0x004fe200000006ff */
[----:B------:R-:W-:Y:S01]  /*10b80*/  IMAD.MOV.U32 R63, RZ, RZ, R50 ;  /* 0x000000ffff3f7224 */ /* 0x000fe200078e0032 */
[----:B------:R-:W-:Y:S01]  /*10b90*/  PRMT R96, R60, 0x7610, R96 ;  /* 0x000076103c607816 */ /* 0x000fe20000000060 */
[----:B------:R-:W-:Y:S01]  /*10ba0*/  IMAD.MOV.U32 R3, RZ, RZ, R8 ;  /* 0x000000ffff037224 */ /* 0x000fe200078e0008 */
[----:B------:R-:W0:Y:S01]  /*10bb0*/  SYNCS.PHASECHK.TRANS64.TRYWAIT P0, [R2+URZ+0x2a800], R61 ;  /* 0x02a8003d020075a7 */ /* 0x000e22000800017f */
        /* <DEDUP_REMOVED lines=21> */
[----:B------:R-:W-:Y:S01]  /*10d10*/  BSSY B1, `(.L_x_1730) ;  /* 0x000000e000017945 */ /* 0x000fe20003800000 */
        /* <DEDUP_REMOVED lines=9> */
[----:B------:R-:W-:-:S02]  /*10db0*/  ISETP.GE.AND P1, PT, R174, R69, PT ;  /* 0x00000045ae00720c */ /* 0x000fc40003f26270 */
[----:B------:R-:W-:Y:S02]  /*10dc0*/  PRMT R70, R63, 0x7610, R70 ;  /* 0x000076103f467816 */ /* 0x000fe40000000046 */
[----:B------:R-:W-:Y:S01]  /*10dd0*/  PRMT R71, R64, 0x7610, R71 ;  /* 0x0000761040477816 */ /* 0x000fe20000000047 */
[----:B0-----:R-:W-:Y:S08]  /*10de0*/  @!P0 BRA `(.L_x_1731) ;  /* 0x000001b000388947 */ /* 0x001ff00003800000 */
.L_x_2049:
[----:B------:R-:W-:Y:S05]  /*10df0*/  BSYNC B1 ;  /* 0x0000000000017941 */ /* 0x000fea0003800000 */
.L_x_1730:
[----:B------:R-:W-:Y:S01]  /*10e00*/  BSSY B1, `(.L_x_1732) ;  /* 0x0000147000017945 */ /* 0x000fe20003800000 */
[----:B------:R-:W-:Y:S02]  /*10e10*/  PRMT R73, R60, 0x7610, R73 ;  /* 0x000076103c497816 */ /* 0x000fe40000000049 */
[----:B------:R-:W-:Y:S01]  /*10e20*/  PRMT R74, R62, 0x7610, R74 ;  /* 0x000076103e4a7816 */ /* 0x000fe2000000004a */
[----:B------:R-:W-:Y:S06]  /*10e30*/  @P1 BRA `(.L_x_1733) ;  /* 0x00000014000c1947 */ /* 0x000fec0003800000 */
[----:B------:R-:W1:Y:S01]  /*10e40*/  LDC R83, c[0x0][0x3f4] ;  /* 0x0000fd00ff537b82 */ /* 0x000e620000000800 */
[----:B------:R-:W-:Y:S01]  /*10e50*/  BSSY B2, `(.L_x_1734) ;  /* 0x000006f000027945 */ /* 0x000fe20003800000 */
[-C--:B-1----:R-:W-:Y:S02]  /*10e60*/  ISETP.GE.AND P0, PT, R18, R83.reuse, PT ;  /* 0x000000531200720c */ /* 0x082fe40003f06270 */
[-C--:B------:R-:W-:Y:S02]  /*10e70*/  ISETP.GE.AND P1, PT, R167, R83.reuse, PT ;  /* 0x00000053a700720c */ /* 0x080fe40003f26270 */
[----:B------:R-:W-:-:S09]  /*10e80*/  ISETP.GE.AND P2, PT, R168, R83, PT ;  /* 0x00000053a800720c */ /* 0x000fd20003f46270 */
[----:B------:R-:W-:Y:S05]  /*10e90*/  @P0 BRA `(.L_x_1735) ;  /* 0x0000000400a80947 */ /* 0x000fea0003800000 */
[----:B------:R-:W-:Y:S02]  /*10ea0*/  LEA.HI R62, R83, R210, RZ, 0x1d ;  /* 0x000000d2533e7211 */ /* 0x000fe400078fe8ff */
[----:B0-----:R-:W-:Y:S02]  /*10eb0*/  LOP3.LUT R61, R185, 0x38, R18, 0xf8, !PT ;  /* 0x00000038b93d7812 */ /* 0x001fe400078ef812 */
[----:B------:R-:W-:Y:S01]  /*10ec0*/  SHF.R.S32.HI R63, RZ, 0x1f, R62 ;  /* 0x0000001fff3f7819 */ /* 0x000fe2000001143e */
[----:B------:R-:W-:Y:S01]  /*10ed0*/  IMAD.SHL.U32 R64, R62, 0x8, RZ ;  /* 0x000000083e407824 */ /* 0x000fe200078e00ff */
[----:B------:R-:W-:Y:S02]  /*10ee0*/  LOP3.LUT R60, R61, R186, RZ, 0x3c, !PT ;  /* 0x000000ba3d3c7212 */ /* 0x000fe400078e3cff */
[----:B------:R-:W-:Y:S02]  /*10ef0*/  LEA.HI R62, R63, R62, RZ, 0x3 ;  /* 0x0000003e3f3e7211 */ /* 0x000fe400078f18ff */
[----:B------:R-:W-:Y:S01]  /*10f00*/  LOP3.LUT R63, R185, 0x38, R64, 0xf8, !PT ;  /* 0x00000038b93f7812 */ /* 0x000fe200078ef840 */
[----:B------:R-:W-:Y:S01]  /*10f10*/  IMAD.IADD R61, R187, 0x1, R60 ;  /* 0x00000001bb3d7824 */ /* 0x000fe200078e023c */
[----:B------:R-:W-:Y:S01]  /*10f20*/  SHF.R.U64 R116, R32, 0x10, R33 ;  /* 0x0000001020747819 */ /* 0x000fe20000001221 */
[----:B------:R-:W-:Y:S01]  /*10f30*/  IMAD.SHL.U32 R62, R62, 0x400, RZ ;  /* 0x000004003e3e7824 */ /* 0x000fe200078e00ff */
[----:B------:R-:W-:Y:S01]  /*10f40*/  LOP3.LUT R63, R63, R186, RZ, 0x3c, !PT ;  /* 0x000000ba3f3f7212 */ /* 0x000fe200078e3cff */
[----:B------:R-:W-:Y:S01]  /*10f50*/  IMAD R100, R61, 0x2, R2 ;  /* 0x000000023d647824 */ /* 0x000fe200078e0202 */
[----:B------:R-:W-:-:S02]  /*10f60*/  SHF.R.U64 R115, R44, 0x10, R45 ;  /* 0x000000102c737819 */ /* 0x000fc4000000122d */
[----:B------:R-:W-:Y:S02]  /*10f70*/  LOP3.LUT R62, R62, 0x7fffe000, RZ, 0xc0, !PT ;  /* 0x7fffe0003e3e7812 */ /* 0x000fe400078ec0ff */
[----:B------:R-:W-:Y:S02]  /*10f80*/  SHF.R.U32.HI R32, RZ, 0x10, R35 ;  /* 0x00000010ff207819 */ /* 0x000fe40000011623 */
[----:B------:R-:W-:Y:S02]  /*10f90*/  IADD3 R101, R63, R62, R187 ;  /* 0x0000003e3f657210 */ /* 0x000fe40007ffe0bb */
[----:B------:R-:W0:Y:S01]  /*10fa0*/  LDS.128 R60, [R100+0xc400] ;  /* 0x00c40000643c7984 */ /* 0x000e220000000c00 */
[----:B------:R-:W-:Y:S02]  /*10fb0*/  SHF.R.U32.HI R113, RZ, 0x10, R45 ;  /* 0x00000010ff717819 */ /* 0x000fe4000001162d */
[----:B------:R-:W-:Y:S01]  /*10fc0*/  IMAD R101, R101, 0x2, R2 ;  /* 0x0000000265657824 */ /* 0x000fe200078e0202 */
[----:B------:R-:W-:-:S02]  /*10fd0*/  SHF.R.U32.HI R45, RZ, 0x10, R47 ;  /* 0x00000010ff2d7819 */ /* 0x000fc4000001162f */
[----:B------:R-:W-:Y:S02]  /*10fe0*/  PRMT R111, R111, 0x5410, R116 ;  /* 0x000054106f6f7816 */ /* 0x000fe40000000074 */
[----:B------:R-:W1:Y:S01]  /*10ff0*/  LDS.128 R64, [R101+0xc400] ;  /* 0x00c4000065407984 */ /* 0x000e620000000c00 */
[----:B------:R-:W-:Y:S02]  /*11000*/  SHF.R.U32.HI R114, RZ, 0x10, R33 ;  /* 0x00000010ff727819 */ /* 0x000fe40000011621 */
[----:B------:R-:W-:Y:S02]  /*11010*/  SHF.R.U64 R33, R34, 0x10, R35 ;  /* 0x0000001022217819 */ /* 0x000fe40000001223 */
[----:B------:R-:W-:Y:S02]  /*11020*/  PRMT R112, R112, 0x5410, R115 ;  /* 0x0000541070707816 */ /* 0x000fe40000000073 */
[----:B------:R-:W-:Y:S02]  /*11030*/  PRMT R35, R73, 0x5432, R32 ;  /* 0x0000543249237816 */ /* 0x000fe40000000020 */
[----:B------:R-:W-:Y:S01]  /*11040*/  PRMT R110, R110, 0x5410, R113 ;  /* 0x000054106e6e7816 */ /* 0x000fe20000000071 */
[----:B------:R-:W-:Y:S01]  /*11050*/  IMAD.U32 R122, R112, 0x10000, RZ ;  /* 0x00010000707a7824 */ /* 0x000fe200078e00ff */
[----:B------:R-:W-:-:S02]  /*11060*/  SHF.R.U64 R34, R46, 0x10, R47 ;  /* 0x000000102e227819 */ /* 0x000fc4000000122f */
[----:B------:R-:W-:Y:S01]  /*11070*/  PRMT R32, R70, 0x5432, R45 ;  /* 0x0000543246207816 */ /* 0x000fe2000000002d */
[----:B------:R-:W-:Y:S01]  /*11080*/  IMAD.U32 R121, R110, 0x10000, RZ ;  /* 0x000100006e797824 */ /* 0x000fe200078e00ff */
[----:B------:R-:W-:Y:S02]  /*11090*/  PRMT R47, R75, 0x5432, R114 ;  /* 0x000054324b2f7816 */ /* 0x000fe40000000072 */
[----:B------:R-:W-:Y:S01]  /*110a0*/  PRMT R34, R71, 0x5432, R34 ;  /* 0x0000543247227816 */ /* 0x000fe20000000022 */
[----:B------:R-:W-:Y:S01]  /*110b0*/  IMAD.U32 R120, R32, 0x10000, RZ ;  /* 0x0001000020787824 */ /* 0x000fe200078e00ff */
[----:B------:R-:W-:Y:S01]  /*110c0*/  PRMT R33, R74, 0x5432, R33 ;  /* 0x000054324a217816 */ /* 0x000fe20000000021 */
        /* <DEDUP_REMOVED lines=8> */
[C---:B-1----:R-:W-:Y:S01]  /*11150*/  IMAD.U32 R118, R65.reuse, 0x10000, RZ ;  /* 0x0001000041767824 */ /* 0x042fe200078e00ff */
[----:B------:R-:W-:Y:S01]  /*11160*/  LOP3.LUT R115, R65, 0xffff0000, RZ, 0xc0, !PT ;  /* 0xffff000041737812 */ /* 0x000fe200078ec0ff */
[----:B------:R-:W-:Y:S01]  /*11170*/  IMAD.U32 R119, R64, 0x10000, RZ ;  /* 0x0001000040777824 */ /* 0x000fe200078e00ff */
[----:B------:R-:W-:Y:S01]  /*11180*/  LOP3.LUT R61, R66, 0xffff0000, RZ, 0xc0, !PT ;  /* 0xffff0000423d7812 */ /* 0x000fe200078ec0ff */
[----:B------:R-:W-:-:S02]  /*11190*/  IMAD.U32 R65, R111, 0x10000, RZ ;  /* 0x000100006f417824 */ /* 0x000fc400078e00ff */
[----:B------:R-:W-:Y:S01]  /*111a0*/  FMUL.FTZ R124, R118, R121 ;  /* 0x00000079767c7220 */ /* 0x000fe20000410000 */
[----:B------:R-:W-:Y:S01]  /*111b0*/  IMAD.U32 R63, R66, 0x10000, RZ ;  /* 0x00010000423f7824 */ /* 0x000fe200078e00ff */
[C---:B------:R-:W-:Y:S01]  /*111c0*/  LOP3.LUT R66, R67.reuse, 0xffff0000, RZ, 0xc0, !PT ;  /* 0xffff000043427812 */ /* 0x040fe200078ec0ff */
[----:B------:R-:W-:Y:S02]  /*111d0*/  IMAD.U32 R117, R67, 0x10000, RZ ;  /* 0x0001000043757824 */ /* 0x000fe400078e00ff */
[C---:B------:R-:W-:Y:S01]  /*111e0*/  FMUL.FTZ R67, R119.reuse, R65 ;  /* 0x0000004177437220 */ /* 0x040fe20000410000 */
[-C--:B------:R-:W-:Y:S01]  /*111f0*/  FMUL.FTZ R123, R119, R122.reuse ;  /* 0x0000007a777b7220 */ /* 0x080fe20000410000 */
[----:B------:R-:W-:Y:S01]  /*11200*/  IMAD.U32 R119, R47, 0x10000, RZ ;  /* 0x000100002f777824 */ /* 0x000fe200078e00ff */
[----:B------:R-:W-:Y:S01]  /*11210*/  LOP3.LUT R64, R64, 0xffff0000, RZ, 0xc0, !PT ;  /* 0xffff000040407812 */ /* 0x000fe200078ec0ff */
[----:B------:R-:W-:Y:S01]  /*11220*/  FFMA.FTZ R67, R116, R122, R67 ;  /* 0x0000007a74437223 */ /* 0x000fe20000010043 */
[----:B------:R-:W-:-:S02]  /*11230*/  IMAD.U32 R122, R35, 0x10000, RZ ;  /* 0x00010000237a7824 */ /* 0x000fc400078e00ff */
[----:B------:R-:W-:Y:S01]  /*11240*/  FFMA.FTZ R65, R116, R65, -R123 ;  /* 0x0000004174417223 */ /* 0x000fe2000001087b */
[-C--:B------:R-:W-:Y:S01]  /*11250*/  FMUL.FTZ R118, R118, R119.reuse ;  /* 0x0000007776767220 */ /* 0x080fe20000410000 */
[----:B------:R-:W-:Y:S01]  /*11260*/  FFMA.FTZ R116, R113, R119, -R124 ;  /* 0x0000007771747223 */ /* 0x000fe2000001087c */
[C---:B------:R-:W-:Y:S01]  /*11270*/  FMUL.FTZ R123, R117.reuse, R120 ;  /* 0x00000078757b7220 */ /* 0x040fe20000410000 */
[----:B------:R-:W-:Y:S01]  /*11280*/  LOP3.LUT R119, R112, 0xffff0000, RZ, 0xc0, !PT ;  /* 0xffff000070777812 */ /* 0x000fe200078ec0ff */
[-C--:B------:R-:W-:Y:S01]  /*11290*/  FMUL.FTZ R117, R117, R122.reuse ;  /* 0x0000007a75757220 */ /* 0x080fe20000410000 */
[----:B------:R-:W-:Y:S01]  /*112a0*/  LOP3.LUT R111, R111, 0xffff0000, RZ, 0xc0, !PT ;  /* 0xffff00006f6f7812 */ /* 0x000fe200078ec0ff */
[----:B------:R-:W-:Y:S01]  /*112b0*/  FFMA.FTZ R113, R113, R121, R118 ;  /* 0x0000007971717223 */ /* 0x000fe20000010076 */
[C---:B------:R-:W-:Y:S01]  /*112c0*/  FFMA.FTZ R112, R114.reuse, R122, -R123 ;  /* 0x0000007a72707223 */ /* 0x040fe2000001087b */
[----:B------:R-:W-:Y:S01]  /*112d0*/  FFMA.FTZ R114, R114, R120, R117 ;  /* 0x0000007872727223 */ /* 0x000fe20000010075 */
[----:B------:R-:W-:Y:S01]  /*112e0*/  FMUL.FTZ R121, R64, R119 ;  /* 0x0000007740797220 */ /* 0x000fe20000410000 */
[----:B------:R-:W-:Y:S01]  /*112f0*/  LOP3.LUT R117, R110, 0xffff0000, RZ, 0xc0, !PT ;  /* 0xffff00006e757812 */ /* 0x000fe200078ec0ff */
[-C--:B------:R-:W-:Y:S01]  /*11300*/  FMUL.FTZ R123, R64, R111.reuse ;  /* 0x0000006f407b7220 */ /* 0x080fe20000410000 */
[----:B------:R-:W-:Y:S01]  /*11310*/  LOP3.LUT R47, R47, 0xffff0000, RZ, 0xc0, !PT ;  /* 0xffff00002f2f7812 */ /* 0x000fe200078ec0ff */
[----:B------:R-:W-:Y:S01]  /*11320*/  FFMA.FTZ R64, R44, R111, -R121 ;  /* 0x0000006f2c407223 */ /* 0x000fe20000010879 */
[----:B------:R-:W-:-:S02]  /*11330*/  IMAD.U32 R111, R34, 0x10000, RZ ;  /* 0x00010000226f7824 */ /* 0x000fc400078e00ff */
[----:B------:R-:W-:Y:S01]  /*11340*/  FMUL.FTZ R121, R115, R117 ;  /* 0x0000007573797220 */ /* 0x000fe20000410000 */
[----:B------:R-:W-:Y:S02]  /*11350*/  IMAD.U32 R110, R33, 0x10000, RZ ;  /* 0x00010000216e7824 */ /* 0x000fe400078e00ff */
[----:B------:R-:W-:Y:S01]  /*11360*/  FMUL.FTZ R118, R115, R47 ;  /* 0x0000002f73767220 */ /* 0x000fe20000410000 */
[----:B------:R-:W-:Y:S01]  /*11370*/  FMUL.FTZ R115, R63, R111 ;  /* 0x0000006f3f737220 */ /* 0x000fe20000410000 */
[C---:B------:R-:W-:Y:S01]  /*11380*/  FFMA.FTZ R47, R60.reuse, R47, -R121 ;  /* 0x0000002f3c2f7223 */ /* 0x040fe20000010879 */
[----:B------:R-:W-:Y:S01]  /*11390*/  LOP3.LUT R35, R35, 0xffff0000, RZ, 0xc0, !PT ;  /* 0xffff000023237812 */ /* 0x000fe200078ec0ff */
[----:B------:R-:W-:Y:S01]  /*113a0*/  FFMA.FTZ R60, R60, R117, R118 ;  /* 0x000000753c3c7223 */ /* 0x000fe20000010076 */
[-C--:B------:R-:W-:Y:S01]  /*113b0*/  FMUL.FTZ R117, R63, R110.reuse ;  /* 0x0000006e3f757220 */ /* 0x080fe20000410000 */
[----:B------:R-:W-:Y:S01]  /*113c0*/  FFMA.FTZ R63, R46, R110, -R115 ;  /* 0x0000006e2e3f7223 */ /* 0x000fe20000010873 */
[----:B------:R-:W-:Y:S01]  /*113d0*/  LOP3.LUT R110, R34, 0xffff0000, RZ, 0xc0, !PT ;  /* 0xffff0000226e7812 */ /* 0x000fe200078ec0ff */
[----:B------:R-:W-:Y:S01]  /*113e0*/  FFMA.FTZ R44, R44, R119, R123 ;  /* 0x000000772c2c7223 */ /* 0x000fe2000001007b */
[----:B------:R-:W-:Y:S01]  /*113f0*/  LOP3.LUT R34, R33, 0xffff0000, RZ, 0xc0, !PT ;  /* 0xffff000021227812 */ /* 0x000fe200078ec0ff */
[----:B------:R-:W-:Y:S01]  /*11400*/  FFMA.FTZ R46, R46, R111, R117 ;  /* 0x0000006f2e2e7223 */ /* 0x000fe20000010075 */
[----:B------:R-:W-:Y:S01]  /*11410*/  LOP3.LUT R33, R32, 0xffff0000, RZ, 0xc0, !PT ;  /* 0xffff000020217812 */ /* 0x000fe200078ec0ff */
[C---:B------:R-:W-:Y:S01]  /*11420*/  FMUL.FTZ R32, R61.reuse, R110 ;  /* 0x0000006e3d207220 */ /* 0x040fe20000410000 */
[----:B------:R-:W-:Y:S01]  /*11430*/  F2FP.BF16.F32.PACK_AB R44, R44, R67 ;  /* 0x000000432c2c723e */ /* 0x000fe200000010ff */
[----:B------:R-:W-:-:S02]  /*11440*/  FMUL.FTZ R61, R61, R34 ;  /* 0x000000223d3d7220 */ /* 0x000fc40000410000 */
[C---:B------:R-:W-:Y:S01]  /*11450*/  FMUL.FTZ R111, R66.reuse, R33 ;  /* 0x00000021426f7220 */ /* 0x040fe20000410000 */
[-C--:B------:R-:W-:Y:S01]  /*11460*/  FMUL.FTZ R66, R66, R35.reuse ;  /* 0x0000002342427220 */ /* 0x080fe20000410000 */
[C---:B------:R-:W-:Y:S01]  /*11470*/  FFMA.FTZ R34, R45.reuse, R34, -R32 ;  /* 0x000000222d227223 */ /* 0x040fe20000010820 */
[----:B------:R-:W-:Y:S01]  /*11480*/  FFMA.FTZ R61, R45, R110, R61 ;  /* 0x0000006e2d3d7223 */ /* 0x000fe2000001003d */
[C---:B------:R-:W-:Y:S01]  /*11490*/  FFMA.FTZ R35, R62.reuse, R35, -R111 ;  /* 0x000000233e237223 */ /* 0x040fe2000001086f */
[----:B------:R-:W-:Y:S01]  /*114a0*/  FFMA.FTZ R111, R62, R33, R66 ;  /* 0x000000213e6f7223 */ /* 0x000fe20000010042 */
[----:B------:R-:W-:Y:S02]  /*114b0*/  F2FP.BF16.F32.PACK_AB R32, R64, R65 ;  /* 0x000000414020723e */ /* 0x000fe400000010ff */
[----:B------:R-:W-:Y:S02]  /*114c0*/  F2FP.BF16.F32.PACK_AB R33, R47, R116 ;  /* 0x000000742f21723e */ /* 0x000fe400000010ff */
[----:B------:R-:W-:-:S02]  /*114d0*/  F2FP.BF16.F32.PACK_AB R34, R34, R63 ;  /* 0x0000003f2222723e */ /* 0x000fc400000010ff */
[----:B------:R-:W-:Y:S02]  /*114e0*/  F2FP.BF16.F32.PACK_AB R35, R35, R112 ;  /* 0x000000702323723e */ /* 0x000fe400000010ff */
[----:B------:R-:W-:Y:S02]  /*114f0*/  F2FP.BF16.F32.PACK_AB R45, R60, R113 ;  /* 0x000000713c2d723e */ /* 0x000fe400000010ff */
[----:B------:R-:W-:Y:S01]  /*11500*/  F2FP.BF16.F32.PACK_AB R46, R61, R46 ;  /* 0x0000002e3d2e723e */ /* 0x000fe200000010ff */
[----:B------:R1:W-:Y:S01]  /*11510*/  STS.128 [R100+0xc400], R32 ;  /* 0x00c4002064007388 */ /* 0x0003e20000000c00 */
[----:B------:R-:W-:-:S05]  /*11520*/  F2FP.BF16.F32.PACK_AB R47, R111, R114 ;  /* 0x000000726f2f723e */ /* 0x000fca00000010ff */
[----:B------:R1:W-:Y:S02]  /*11530*/  STS.128 [R101+0xc400], R44 ;  /* 0x00c4002c65007388 */ /* 0x0003e40000000c00 */
.L_x_1735:
[----:B------:R-:W-:Y:S05]  /*11540*/  BSYNC B2 ;  /* 0x0000000000027941 */ /* 0x000fea0003800000 */
.L_x_1734:
[----:B------:R-:W-:Y:S04]  /*11550*/  BSSY B2, `(.L_x_1736) ;  /* 0x0000069000027945 */ /* 0x000fe80003800000 */
[----:B------:R-:W-:Y:S05]  /*11560*/  @P1 BRA `(.L_x_1737) ;  /* 0x00000004009c1947 */ /* 0x000fea0003800000 */
[----:B------:R-:W2:Y:S01]  /*11570*/  LDL R67, [R1+0x44] ;  /* 0x0000440001437983 */ /* 0x000ea20000100800 */
[----:B-1----:R-:W-:Y:S02]  /*11580*/  LEA.HI R32, R83, R170, RZ, 0x1d ;  /* 0x000000aa53207211 */ /* 0x002fe400078fe8ff */
[--C-:B0-----:R-:W-:Y:S02]  /*11590*/  SHF.R.U64 R61, R30, 0x10, R31.reuse ;  /* 0x000000101e3d7819 */ /* 0x101fe4000000121f */
[----:B------:R-:W-:Y:S01]  /*115a0*/  SHF.R.S32.HI R33, RZ, 0x1f, R32 ;  /* 0x0000001fff217819 */ /* 0x000fe20000011420 */
[----:B------:R-:W-:Y:S01]  /*115b0*/  IMAD.SHL.U32 R34, R32, 0x8, RZ ;  /* 0x0000000820227824 */ /* 0x000fe200078e00ff */
[----:B------:R-:W-:Y:S02]  /*115c0*/  SHF.R.U32.HI R30, RZ, 0x10, R31 ;  /* 0x00000010ff1e7819 */ /* 0x000fe4000001161f */
[----:B------:R-:W-:Y:S02]  /*115d0*/  LEA.HI R32, R33, R32, RZ, 0x3 ;  /* 0x0000002021207211 */ /* 0x000fe400078f18ff */
[----:B------:R-:W-:-:S02]  /*115e0*/  LOP3.LUT R33, R185, 0x38, R34, 0xf8, !PT ;  /* 0x00000038b9217812 */ /* 0x000fc400078ef822 */
[----:B------:R-:W-:Y:S01]  /*115f0*/  SHF.R.U64 R63, R28, 0x10, R29 ;  /* 0x000000101c3f7819 */ /* 0x000fe2000000121d */
[----:B------:R-:W-:Y:S01]  /*11600*/  IMAD.SHL.U32 R32, R32, 0x400, RZ ;  /* 0x0000040020207824 */ /* 0x000fe200078e00ff */
[----:B------:R-:W-:Y:S02]  /*11610*/  LOP3.LUT R33, R33, R186, RZ, 0x3c, !PT ;  /* 0x000000ba21217212 */ /* 0x000fe400078e3cff */
[----:B------:R-:W-:Y:S02]  /*11620*/  SHF.R.U64 R31, R40, 0x10, R41 ;  /* 0x00000010281f7819 */ /* 0x000fe40000001229 */
[----:B------:R-:W-:Y:S02]  /*11630*/  LOP3.LUT R32, R32, 0x7fffe000, RZ, 0xc0, !PT ;  /* 0x7fffe00020207812 */ /* 0x000fe400078ec0ff */
[----:B------:R-:W-:Y:S02]  /*11640*/  SHF.R.U32.HI R28, RZ, 0x10, R29 ;  /* 0x00000010ff1c7819 */ /* 0x000fe4000001161d */
[----:B------:R-:W-:-:S02]  /*11650*/  IADD3 R45, R33, R32, R187 ;  /* 0x00000020212d7210 */ /* 0x000fc40007ffe0bb */
[----:B------:R-:W-:Y:S02]  /*11660*/  SHF.R.U64 R29, R42, 0x10, R43 ;  /* 0x000000102a1d7819 */ /* 0x000fe4000000122b */
[----:B------:R-:W-:Y:S01]  /*11670*/  PRMT R102, R102, 0x5410, R31 ;  /* 0x0000541066667816 */ /* 0x000fe2000000001f */
[----:B------:R-:W-:Y:S01]  /*11680*/  IMAD R60, R45, 0x2, R2 ;  /* 0x000000022d3c7824 */ /* 0x000fe200078e0202 */
[----:B------:R-:W-:Y:S02]  /*11690*/  SHF.R.U32.HI R40, RZ, 0x10, R41 ;  /* 0x00000010ff287819 */ /* 0x000fe40000011629 */
[----:B------:R-:W-:Y:S02]  /*116a0*/  PRMT R107, R107, 0x5410, R28 ;  /* 0x000054106b6b7816 */ /* 0x000fe4000000001c */
[----:B------:R-:W0:Y:S01]  /*116b0*/  LDS.128 R44, [R60+0xc400] ;  /* 0x00c400003c2c7984 */ /* 0x000e220000000c00 */
[----:B------:R-:W-:Y:S02]  /*116c0*/  PRMT R104, R104, 0x5410, R29 ;  /* 0x0000541068687816 */ /* 0x000fe4000000001d */
[----:B------:R-:W-:Y:S01]  /*116d0*/  PRMT R106, R106, 0x5410, R63 ;  /* 0x000054106a6a7816 */ /* 0x000fe2000000003f */
[----:B------:R-:W-:Y:S01]  /*116e0*/  IMAD.U32 R63, R102, 0x10000, RZ ;  /* 0x00010000663f7824 */ /* 0x000fe200078e00ff */
[----:B------:R-:W-:-:S02]  /*116f0*/  PRMT R108, R108, 0x5410, R61 ;  /* 0x000054106c6c7816 */ /* 0x000fc4000000003d */
[----:B------:R-:W-:Y:S02]  /*11700*/  SHF.R.U32.HI R42, RZ, 0x10, R43 ;  /* 0x00000010ff2a7819 */ /* 0x000fe4000001162b */
[----:B------:R-:W-:Y:S02]  /*11710*/  PRMT R103, R103, 0x5410, R40 ;  /* 0x0000541067677816 */ /* 0x000fe40000000028 */
[----:B------:R-:W-:Y:S02]  /*11720*/  PRMT R109, R109, 0x5410, R30 ;  /* 0x000054106d6d7816 */ /* 0x000fe4000000001e */
[----:B------:R-:W-:Y:S01]  /*11730*/  PRMT R105, R105, 0x5410, R42 ;  /* 0x0000541069697816 */ /* 0x000fe2000000002a */
[C---:B------:R-:W-:Y:S01]  /*11740*/  IMAD.U32 R64, R103.reuse, 0x10000, RZ ;  /* 0x0001000067407824 */ /* 0x040fe200078e00ff */
[----:B------:R-:W-:Y:S02]  /*11750*/  LOP3.LUT R103, R103, 0xffff0000, RZ, 0xc0, !PT ;  /* 0xffff000067677812 */ /* 0x000fe400078ec0ff */
[----:B0-----:R-:W-:Y:S01]  /*11760*/  LOP3.LUT R62, R44, 0xffff0000, RZ, 0xc0, !PT ;  /* 0xffff00002c3e7812 */ /* 0x001fe200078ec0ff */
[----:B------:R-:W-:Y:S01]  /*11770*/  IMAD.U32 R41, R45, 0x10000, RZ ;  /* 0x000100002d297824 */ /* 0x000fe200078e00ff */
[----:B------:R-:W-:Y:S01]  /*11780*/  LOP3.LUT R31, R46, 0xffff0000, RZ, 0xc0, !PT ;  /* 0xffff00002e1f7812 */ /* 0x000fe200078ec0ff */
[----:B------:R-:W-:Y:S01]  /*11790*/  IMAD.U32 R42, R47, 0x10000, RZ ;  /* 0x000100002f2a7824 */ /* 0x000fe200078e00ff */
[----:B------:R-:W-:Y:S01]  /*117a0*/  LOP3.LUT R45, R45, 0xffff0000, RZ, 0xc0, !PT ;  /* 0xffff00002d2d7812 */ /* 0x000fe200078ec0ff */
[----:B------:R-:W-:Y:S01]  /*117b0*/  FMUL.FTZ R66, R41, R64 ;  /* 0x0000004029427220 */ /* 0x000fe20000410000 */
[----:B--2---:R-:W0:Y:S02]  /*117c0*/  LDS.128 R32, [R67] ;  /* 0x0000000043207984 */ /* 0x004e240000000c00 */
[C---:B0-----:R-:W-:Y:S01]  /*117d0*/  IMAD.U32 R29, R34.reuse, 0x10000, RZ ;  /* 0x00010000221d7824 */ /* 0x041fe200078e00ff */
[----:B------:R-:W-:Y:S01]  /*117e0*/  LOP3.LUT R28, R34, 0xffff0000, RZ, 0xc0, !PT ;  /* 0xffff0000221c7812 */ /* 0x000fe200078ec0ff */
[C---:B------:R-:W-:Y:S01]  /*117f0*/  IMAD.U32 R61, R35.reuse, 0x10000, RZ ;  /* 0x00010000233d7824 */ /* 0x040fe200078e00ff */
[----:B------:R-:W-:Y:S01]  /*11800*/  LOP3.LUT R34, R35, 0xffff0000, RZ, 0xc0, !PT ;  /* 0xffff000023227812 */ /* 0x000fe200078ec0ff */
[----:B------:R-:W-:Y:S01]  /*11810*/  IMAD.U32 R35, R44, 0x10000, RZ ;  /* 0x000100002c237824 */ /* 0x000fe200078e00ff */
[C---:B------:R-:W-:Y:S01]  /*11820*/  LOP3.LUT R30, R32.reuse, 0xffff0000, RZ, 0xc0, !PT ;  /* 0xffff0000201e7812 */ /* 0x040fe200078ec0ff */
[----:B------:R-:W-:Y:S01]  /*11830*/  IMAD.U32 R40, R32, 0x10000, RZ ;  /* 0x0001000020287824 */ /* 0x000fe200078e00ff */
[----:B------:R-:W-:Y:S01]  /*11840*/  LOP3.LUT R32, R33, 0xffff0000, RZ, 0xc0, !PT ;  /* 0xffff000021207812 */ /* 0x000fe200078ec0ff */
[----:B------:R-:W-:-:S02]  /*11850*/  IMAD.U32 R44, R106, 0x10000, RZ ;  /* 0x000100006a2c7824 */ /* 0x000fc400078e00ff */
[-C--:B------:R-:W-:Y:S01]  /*11860*/  FMUL.FTZ R65, R35, R63.reuse ;  /* 0x0000003f23417220 */ /* 0x080fe20000410000 */
[----:B------:R-:W-:Y:S02]  /*11870*/  IMAD.U32 R43, R33, 0x10000, RZ ;  /* 0x00010000212b7824 */ /* 0x000fe400078e00ff */
[----:B------:R-:W-:Y:S01]  /*11880*/  IMAD.U32 R33, R46, 0x10000, RZ ;  /* 0x000100002e217824 */ /* 0x000fe200078e00ff */
[----:B------:R-:W-:Y:S01]  /*11890*/  LOP3.LUT R46, R47, 0xffff0000, RZ, 0xc0, !PT ;  /* 0xffff00002f2e7812 */ /* 0x000fe200078ec0ff */
[-C--:B------:R-:W-:Y:S01]  /*118a0*/  FMUL.FTZ R47, R35, R44.reuse ;  /* 0x0000002c232f7220 */ /* 0x080fe20000410000 */
[C---:B------:R-:W-:Y:S01]  /*118b0*/  FFMA.FTZ R35, R40.reuse, R44, -R65 ;  /* 0x0000002c28237223 */ /* 0x040fe20000010841 */
[C---:B------:R-:W-:Y:S01]  /*118c0*/  IMAD.U32 R44, R107.reuse, 0x10000, RZ ;  /* 0x000100006b2c7824 */ /* 0x040fe200078e00ff */
[----:B------:R-:W-:Y:S01]  /*118d0*/  LOP3.LUT R107, R107, 0xffff0000, RZ, 0xc0, !PT ;  /* 0xffff00006b6b7812 */ /* 0x000fe200078ec0ff */
[----:B------:R-:W-:Y:S02]  /*118e0*/  IMAD.U32 R65, R105, 0x10000, RZ ;  /* 0x0001000069417824 */ /* 0x000fe400078e00ff */
[----:B------:R-:W-:Y:S01]  /*118f0*/  FFMA.FTZ R40, R40, R63, R47 ;  /* 0x0000003f28287223 */ /* 0x000fe2000001002f */
[----:B------:R-:W-:-:S02]  /*11900*/  IMAD.U32 R47, R109, 0x10000, RZ ;  /* 0x000100006d2f7824 */ /* 0x000fc400078e00ff */
[-C--:B------:R-:W-:Y:S01]  /*11910*/  FMUL.FTZ R100, R41, R44.reuse ;  /* 0x0000002c29647220 */ /* 0x080fe20000410000 */
[C---:B------:R-:W-:Y:S01]  /*11920*/  FFMA.FTZ R41, R43.reuse, R44, -R66 ;  /* 0x0000002c2b297223 */ /* 0x040fe20000010842 */
[----:B------:R-:W-:Y:S01]  /*11930*/  FMUL.FTZ R44, R42, R65 ;  /* 0x000000412a2c7220 */ /* 0x000fe20000410000 */
[----:B------:R-:W-:Y:S01]  /*11940*/  LOP3.LUT R63, R102, 0xffff0000, RZ, 0xc0, !PT ;  /* 0xffff0000663f7812 */ /* 0x000fe200078ec0ff */
[-C--:B------:R-:W-:Y:S01]  /*11950*/  FMUL.FTZ R66, R42, R47.reuse ;  /* 0x0000002f2a427220 */ /* 0x080fe20000410000 */
[----:B------:R-:W-:Y:S01]  /*11960*/  FFMA.FTZ R43, R43, R64, R100 ;  /* 0x000000402b2b7223 */ /* 0x000fe20000010064 */
[C---:B------:R-:W-:Y:S01]  /*11970*/  FFMA.FTZ R42, R61.reuse, R47, -R44 ;  /* 0x0000002f3d2a7223 */ /* 0x040fe2000001082c */
[----:B------:R-:W-:Y:S01]  /*11980*/  LOP3.LUT R47, R106, 0xffff0000, RZ, 0xc0, !PT ;  /* 0xffff00006a2f7812 */ /* 0x000fe200078ec0ff */
[----:B------:R-:W-:Y:S01]  /*11990*/  FFMA.FTZ R44, R61, R65, R66 ;  /* 0x000000413d2c7223 */ /* 0x000fe20000010042 */
[----:B------:R-:W-:Y:S01]  /*119a0*/  FMUL.FTZ R61, R62, R63 ;  /* 0x0000003f3e3d7220 */ /* 0x000fe20000410000 */
[----:B------:R-:W-:Y:S01]  /*119b0*/  FMUL.FTZ R100, R45, R107 ;  /* 0x0000006b2d647220 */ /* 0x000fe20000410000 */
[----:B------:R-:W-:-:S02]  /*119c0*/  IMAD.U32 R64, R104, 0x10000, RZ ;  /* 0x0001000068407824 */ /* 0x000fc400078e00ff */
[-C--:B------:R-:W-:Y:S01]  /*119d0*/  FMUL.FTZ R65, R62, R47.reuse ;  /* 0x0000002f3e417220 */ /* 0x080fe20000410000 */
[----:B------:R-:W-:Y:S01]  /*119e0*/  FFMA.FTZ R66, R30, R47, -R61 ;  /* 0x0000002f1e427223 */ /* 0x000fe2000001083d */
[----:B------:R-:W-:Y:S01]  /*119f0*/  FMUL.FTZ R47, R45, R103 ;  /* 0x000000672d2f7220 */ /* 0x000fe20000410000 */
[----:B------:R-:W-:Y:S02]  /*11a00*/  IMAD.U32 R62, R108, 0x10000, RZ ;  /* 0x000100006c3e7824 */ /* 0x000fe400078e00ff */
[----:B------:R-:W-:Y:S01]  /*11a10*/  FFMA.FTZ R65, R30, R63, R65 ;  /* 0x0000003f1e417223 */ /* 0x000fe20000010041 */
[C---:B------:R-:W-:Y:S01]  /*11a20*/  FFMA.FTZ R100, R32.reuse, R103, R100 ;  /* 0x0000006720647223 */ /* 0x040fe20000010064 */
[----:B------:R-:W-:Y:S01]  /*11a30*/  FFMA.FTZ R30, R32, R107, -R47 ;  /* 0x0000006b201e7223 */ /* 0x000fe2000001082f */
[C---:B------:R-:W-:Y:S01]  /*11a40*/  FMUL.FTZ R102, R33.reuse, R64 ;  /* 0x0000004021667220 */ /* 0x040fe20000410000 */
[----:B------:R-:W-:Y:S01]  /*11a50*/  FMUL.FTZ R32, R33, R62 ;  /* 0x0000003e21207220 */ /* 0x000fe20000410000 */
[----:B------:R-:W-:-:S02]  /*11a60*/  LOP3.LUT R104, R104, 0xffff0000, RZ, 0xc0, !PT ;  /* 0xffff000068687812 */ /* 0x000fc400078ec0ff */
[----:B------:R-:W-:Y:S01]  /*11a70*/  LOP3.LUT R105, R105, 0xffff0000, RZ, 0xc0, !PT ;  /* 0xffff000069697812 */ /* 0x000fe200078ec0ff */
[C---:B------:R-:W-:Y:S01]  /*11a80*/  FFMA.FTZ R102, R29.reuse, R62, -R102 ;  /* 0x0000003e1d667223 */ /* 0x040fe20000010866 */
[----:B------:R-:W-:Y:S01]  /*11a90*/  LOP3.LUT R108, R108, 0xffff0000, RZ, 0xc0, !PT ;  /* 0xffff00006c6c7812 */ /* 0x000fe200078ec0ff */
[----:B------:R-:W-:Y:S01]  /*11aa0*/  FFMA.FTZ R64, R29, R64, R32 ;  /* 0x000000401d407223 */ /* 0x000fe20000010020 */
[----:B------:R-:W-:Y:S01]  /*11ab0*/  LOP3.LUT R109, R109, 0xffff0000, RZ, 0xc0, !PT ;  /* 0xffff00006d6d7812 */ /* 0x000fe200078ec0ff */
[C---:B------:R-:W-:Y:S01]  /*11ac0*/  FMUL.FTZ R29, R31.reuse, R104 ;  /* 0x000000681f1d7220 */ /* 0x040fe20000410000 */
[C---:B------:R-:W-:Y:S01]  /*11ad0*/  FMUL.FTZ R47, R46.reuse, R105 ;  /* 0x000000692e2f7220 */ /* 0x040fe20000410000 */
[----:B------:R-:W-:Y:S01]  /*11ae0*/  FMUL.FTZ R33, R31, R108 ;  /* 0x0000006c1f217220 */ /* 0x000fe20000410000 */
[----:B------:R-:W-:Y:S01]  /*11af0*/  F2FP.BF16.F32.PACK_AB R32, R65, R40 ;  /* 0x000000284120723e */ /* 0x000fe200000010ff */
[-C--:B------:R-:W-:Y:S01]  /*11b00*/  FMUL.FTZ R46, R46, R109.reuse ;  /* 0x0000006d2e2e7220 */ /* 0x080fe20000410000 */
        /* <DEDUP_REMOVED lines=13> */
.L_x_1737:
[----:B------:R-:W-:Y:S05]  /*11be0*/  BSYNC B2 ;  /* 0x0000000000027941 */ /* 0x000fea0003800000 */
.L_x_1736:
[----:B------:R-:W-:Y:S05]  /*11bf0*/  @P2 BRA `(.L_x_1733) ;  /* 0x00000004009c2947 */ /* 0x000fea0003800000 */
[----:B------:R-:W3:Y:S01]  /*11c00*/  LDL R43, [R1+0x3c] ;  /* 0x00003c00012b7983 */ /* 0x000ee20000100800 */
[----:B------:R-:W-:Y:S02]  /*11c10*/  LEA.HI R83, R83, R171, RZ, 0x1d ;  /* 0x000000ab53537211 */ /* 0x000fe400078fe8ff */
[----:B------:R-:W-:Y:S02]  /*11c20*/  SHF.R.U64 R41, R24, 0x10, R25 ;  /* 0x0000001018297819 */ /* 0x000fe40000001219 */
[----:B--2---:R-:W-:Y:S01]  /*11c30*/  SHF.R.S32.HI R30, RZ, 0x1f, R83 ;  /* 0x0000001fff1e7819 */ /* 0x004fe20000011453 */
[----:B------:R-:W-:Y:S01]  /*11c40*/  IMAD.SHL.U32 R28, R83, 0x8, RZ ;  /* 0x00000008531c7824 */ /* 0x000fe200078e00ff */
[----:B-1----:R-:W-:Y:S02]  /*11c50*/  SHF.R.U32.HI R44, RZ, 0x10, R25 ;  /* 0x00000010ff2c7819 */ /* 0x002fe40000011619 */
[----:B------:R-:W-:Y:S02]  /*11c60*/  LEA.HI R30, R30, R83, RZ, 0x3 ;  /* 0x000000531e1e7211 */ /* 0x000fe400078f18ff */
[----:B------:R-:W-:-:S02]  /*11c70*/  LOP3.LUT R29, R185, 0x38, R28, 0xf8, !PT ;  /* 0x00000038b91d7812 */ /* 0x000fc400078ef81c */
[----:B------:R-:W-:Y:S01]  /*11c80*/  SHF.R.U64 R25, R26, 0x10, R27 ;  /* 0x000000101a197819 */ /* 0x000fe2000000121b */
[----:B------:R-:W-:Y:S01]  /*11c90*/  IMAD.SHL.U32 R30, R30, 0x400, RZ ;  /* 0x000004001e1e7824 */ /* 0x000fe200078e00ff */
[----:B------:R-:W-:Y:S02]  /*11ca0*/  LOP3.LUT R29, R29, R186, RZ, 0x3c, !PT ;  /* 0x000000ba1d1d7212 */ /* 0x000fe400078e3cff */
[----:B------:R-:W-:Y:S02]  /*11cb0*/  SHF.R.U64 R26, R36, 0x10, R37 ;  /* 0x00000010241a7819 */ /* 0x000fe40000001225 */
[----:B------:R-:W-:Y:S02]  /*11cc0*/  LOP3.LUT R30, R30, 0x7fffe000, RZ, 0xc0, !PT ;  /* 0x7fffe0001e1e7812 */ /* 0x000fe400078ec0ff */
[----:B------:R-:W-:Y:S02]  /*11cd0*/  SHF.R.U64 R24, R38, 0x10, R39 ;  /* 0x0000001026187819 */ /* 0x000fe40000001227 */
[----:B------:R-:W-:-:S02]  /*11ce0*/  IADD3 R33, R29, R30, R187 ;  /* 0x0000001e1d217210 */ /* 0x000fc40007ffe0bb */
[----:B------:R-:W-:Y:S02]  /*11cf0*/  PRMT R90, R90, 0x5410, R25 ;  /* 0x000054105a5a7816 */ /* 0x000fe40000000019 */
[----:B------:R-:W-:Y:S01]  /*11d00*/  PRMT R87, R87, 0x5410, R26 ;  /* 0x0000541057577816 */ /* 0x000fe2000000001a */
[----:B------:R-:W-:Y:S01]  /*11d10*/  IMAD R40, R33, 0x2, R2 ;  /* 0x0000000221287824 */ /* 0x000fe200078e0202 */
[----:B------:R-:W-:Y:S02]  /*11d20*/  SHF.R.U32.HI R42, RZ, 0x10, R27 ;  /* 0x00000010ff2a7819 */ /* 0x000fe4000001161b */
[----:B------:R-:W-:Y:S02]  /*11d30*/  PRMT R85, R85, 0x5410, R24 ;  /* 0x0000541055557816 */ /* 0x000fe40000000018 */
[----:B------:R-:W1:Y:S01]  /*11d40*/  LDS.128 R32, [R40+0xc400] ;  /* 0x00c4000028207984 */ /* 0x000e620000000c00 */
[----:B------:R-:W-:Y:S02]  /*11d50*/  PRMT R88, R88, 0x5410, R41 ;  /* 0x0000541058587816 */ /* 0x000fe40000000029 */
[----:B------:R-:W-:Y:S01]  /*11d60*/  PRMT R89, R89, 0x5410, R44 ;  /* 0x0000541059597816 */ /* 0x000fe2000000002c */
[----:B------:R-:W-:Y:S01]  /*11d70*/  IMAD.U32 R44, R87, 0x10000, RZ ;  /* 0x00010000572c7824 */ /* 0x000fe200078e00ff */
[----:B------:R-:W-:-:S02]  /*11d80*/  SHF.R.U32.HI R37, RZ, 0x10, R37 ;  /* 0x00000010ff257819 */ /* 0x000fc40000011625 */
[----:B------:R-:W-:Y:S02]  /*11d90*/  SHF.R.U32.HI R39, RZ, 0x10, R39 ;  /* 0x00000010ff277819 */ /* 0x000fe40000011627 */
[----:B------:R-:W-:Y:S01]  /*11da0*/  PRMT R91, R91, 0x5410, R42 ;  /* 0x000054105b5b7816 */ /* 0x000fe2000000002a */
[----:B------:R-:W-:Y:S01]  /*11db0*/  IMAD.U32 R42, R88, 0x10000, RZ ;  /* 0x00010000582a7824 */ /* 0x000fe200078e00ff */
[----:B------:R-:W-:Y:S02]  /*11dc0*/  PRMT R86, R86, 0x5410, R37 ;  /* 0x0000541056567816 */ /* 0x000fe40000000025 */
[----:B------:R-:W-:Y:S02]  /*11dd0*/  PRMT R84, R84, 0x5410, R39 ;  /* 0x0000541054547816 */ /* 0x000fe40000000027 */
[----:B------:R-:W-:Y:S01]  /*11de0*/  LOP3.LUT R87, R87, 0xffff0000, RZ, 0xc0, !PT ;  /* 0xffff000057577812 */ /* 0x000fe200078ec0ff */
[C---:B------:R-:W-:Y:S01]  /*11df0*/  IMAD.U32 R46, R86.reuse, 0x10000, RZ ;  /* 0x00010000562e7824 */ /* 0x040fe200078e00ff */
[----:B------:R-:W-:Y:S01]  /*11e00*/  LOP3.LUT R86, R86, 0xffff0000, RZ, 0xc0, !PT ;  /* 0xffff000056567812 */ /* 0x000fe200078ec0ff */
[C---:B-1----:R-:W-:Y:S01]  /*11e10*/  IMAD.U32 R37, R33.reuse, 0x10000, RZ ;  /* 0x0001000021257824 */ /* 0x042fe200078e00ff */
[----:B------:R-:W-:Y:S01]  /*11e20*/  LOP3.LUT R33, R33, 0xffff0000, RZ, 0xc0, !PT ;  /* 0xffff000021217812 */ /* 0x000fe200078ec0ff */
[C---:B------:R-:W-:Y:S01]  /*11e30*/  IMAD.U32 R39, R35.reuse, 0x10000, RZ ;  /* 0x0001000023277824 */ /* 0x040fe200078e00ff */
[----:B------:R-:W-:Y:S01]  /*11e40*/  LOP3.LUT R35, R35, 0xffff0000, RZ, 0xc0, !PT ;  /* 0xffff000023237812 */ /* 0x000fe200078ec0ff */
[----:B------:R-:W-:Y:S01]  /*11e50*/  FMUL.FTZ R64, R37, R46 ;  /* 0x0000002e25407220 */ /* 0x000fe20000410000 */
[C---:B------:R-:W-:Y:S01]  /*11e60*/  IMAD.U32 R38, R34.reuse, 0x10000, RZ ;  /* 0x0001000022267824 */ /* 0x040fe200078e00ff */
[----:B------:R-:W-:Y:S01]  /*11e70*/  LOP3.LUT R34, R34, 0xffff0000, RZ, 0xc0, !PT ;  /* 0xffff000022227812 */ /* 0x000fe200078ec0ff */
[----:B---3--:R-:W1:Y:S02]  /*11e80*/  LDS.128 R28, [R43] ;  /* 0x000000002b1c7984 */ /* 0x008e640000000c00 */
[C---:B-1----:R-:W-:Y:S01]  /*11e90*/  IMAD.U32 R25, R28.reuse, 0x10000, RZ ;  /* 0x000100001c197824 */ /* 0x042fe200078e00ff */
[----:B------:R-:W-:Y:S01]  /*11ea0*/  LOP3.LUT R26, R28, 0xffff0000, RZ, 0xc0, !PT ;  /* 0xffff00001c1a7812 */ /* 0x000fe200078ec0ff */
[C---:B------:R-:W-:Y:S01]  /*11eb0*/  IMAD.U32 R27, R29.reuse, 0x10000, RZ ;  /* 0x000100001d1b7824 */ /* 0x040fe200078e00ff */
[----:B------:R-:W-:Y:S01]  /*11ec0*/  LOP3.LUT R28, R29, 0xffff0000, RZ, 0xc0, !PT ;  /* 0xffff00001d1c7812 */ /* 0x000fe200078ec0ff */
[C---:B------:R-:W-:Y:S01]  /*11ed0*/  IMAD.U32 R29, R30.reuse, 0x10000, RZ ;  /* 0x000100001e1d7824 */ /* 0x040fe200078e00ff */
[----:B------:R-:W-:Y:S01]  /*11ee0*/  LOP3.LUT R24, R30, 0xffff0000, RZ, 0xc0, !PT ;  /* 0xffff00001e187812 */ /* 0x000fe200078ec0ff */
[C---:B------:R-:W-:Y:S01]  /*11ef0*/  IMAD.U32 R36, R31.reuse, 0x10000, RZ ;  /* 0x000100001f247824 */ /* 0x040fe200078e00ff */
[----:B------:R-:W-:Y:S01]  /*11f00*/  LOP3.LUT R30, R31, 0xffff0000, RZ, 0xc0, !PT ;  /* 0xffff00001f1e7812 */ /* 0x000fe200078ec0ff */
[C---:B------:R-:W-:Y:S01]  /*11f10*/  IMAD.U32 R31, R32.reuse, 0x10000, RZ ;  /* 0x00010000201f7824 */ /* 0x040fe200078e00ff */
[----:B------:R-:W-:-:S03]  /*11f20*/  LOP3.LUT R32, R32, 0xffff0000, RZ, 0xc0, !PT ;  /* 0xffff000020207812 */ /* 0x000fc600078ec0ff */
[C---:B------:R-:W-:Y:S01]  /*11f30*/  FMUL.FTZ R60, R31.reuse, R44 ;  /* 0x0000002c1f3c7220 */ /* 0x040fe20000410000 */
[-C--:B------:R-:W-:Y:S01]  /*11f40*/  FMUL.FTZ R62, R31, R42.reuse ;  /* 0x0000002a1f3e7220 */ /* 0x080fe20000410000 */
[C---:B------:R-:W-:Y:S01]  /*11f50*/  IMAD.U32 R31, R84.reuse, 0x10000, RZ ;  /* 0x00010000541f7824 */ /* 0x040fe200078e00ff */
[----:B------:R-:W-:Y:S01]  /*11f60*/  LOP3.LUT R84, R84, 0xffff0000, RZ, 0xc0, !PT ;  /* 0xffff000054547812 */ /* 0x000fe200078ec0ff */
[----:B------:R-:W-:Y:S01]  /*11f70*/  FFMA.FTZ R60, R25, R42, -R60 ;  /* 0x0000002a193c7223 */ /* 0x000fe2000001083c */
[----:B------:R-:W-:Y:S02]  /*11f80*/  IMAD.U32 R42, R89, 0x10000, RZ ;  /* 0x00010000592a7824 */ /* 0x000fe400078e00ff */
[----:B------:R-:W-:Y:S01]  /*11f90*/  FFMA.FTZ R62, R25, R44, R62 ;  /* 0x0000002c193e7223 */ /* 0x000fe2000001003e */
[----:B------:R-:W-:Y:S01]  /*11fa0*/  IMAD.U32 R25, R91, 0x10000, RZ ;  /* 0x000100005b197824 */ /* 0x000fe200078e00ff */
[----:B------:R-:W-:Y:S01]  /*11fb0*/  LOP3.LUT R89, R89, 0xffff0000, RZ, 0xc0, !PT ;  /* 0xffff000059597812 */ /* 0x000fe200078ec0ff */
[-C--:B------:R-:W-:Y:S01]  /*11fc0*/  FMUL.FTZ R44, R37, R42.reuse ;  /* 0x0000002a252c7220 */ /* 0x080fe20000410000 */
[----:B------:R-:W-:Y:S01]  /*11fd0*/  FMUL.FTZ R37, R39, R31 ;  /* 0x0000001f27257220 */ /* 0x000fe20000410000 */
[----:B------:R-:W-:Y:S01]  /*11fe0*/  FFMA.FTZ R64, R27, R42, -R64 ;  /* 0x0000002a1b407223 */ /* 0x000fe20000010840 */
[-C--:B------:R-:W-:Y:S01]  /*11ff0*/  FMUL.FTZ R42, R39, R25.reuse ;  /* 0x00000019272a7220 */ /* 0x080fe20000410000 */
[----:B------:R-:W-:Y:S01]  /*12000*/  FFMA.FTZ R44, R27, R46, R44 ;  /* 0x0000002e1b2c7223 */ /* 0x000fe2000001002c */
[----:B------:R-:W-:Y:S01]  /*12010*/  FFMA.FTZ R41, R36, R25, -R37 ;  /* 0x0000001924297223 */ /* 0x000fe20000010825 */
[----:B------:R-:W-:Y:S01]  /*12020*/  LOP3.LUT R25, R88, 0xffff0000, RZ, 0xc0, !PT ;  /* 0xffff000058197812 */ /* 0x000fe200078ec0ff */
[----:B------:R-:W-:Y:S01]  /*12030*/  FMUL.FTZ R27, R32, R87 ;  /* 0x00000057201b7220 */ /* 0x000fe20000410000 */
[----:B------:R-:W-:Y:S01]  /*12040*/  FFMA.FTZ R42, R36, R31, R42 ;  /* 0x0000001f242a7223 */ /* 0x000fe2000001002a */
[----:B------:R-:W-:Y:S01]  /*12050*/  LOP3.LUT R91, R91, 0xffff0000, RZ, 0xc0, !PT ;  /* 0xffff00005b5b7812 */ /* 0x000fe200078ec0ff */
[----:B------:R-:W-:Y:S01]  /*12060*/  FMUL.FTZ R39, R33, R86 ;  /* 0x0000005621277220 */ /* 0x000fe20000410000 */
[-C--:B------:R-:W-:Y:S01]  /*12070*/  FMUL.FTZ R37, R32, R25.reuse ;  /* 0x0000001920257220 */ /* 0x080fe20000410000 */
[----:B------:R-:W-:Y:S01]  /*12080*/  FFMA.FTZ R31, R26, R25, -R27 ;  /* 0x000000191a1f7223 */ /* 0x000fe2000001081b */
[C---:B------:R-:W-:Y:S01]  /*12090*/  IMAD.U32 R27, R85.reuse, 0x10000, RZ ;  /* 0x00010000551b7824 */ /* 0x040fe200078e00ff */
[----:B------:R-:W-:Y:S01]  /*120a0*/  LOP3.LUT R85, R85, 0xffff0000, RZ, 0xc0, !PT ;  /* 0xffff000055557812 */ /* 0x000fe200078ec0ff */
[----:B------:R-:W-:-:S02]  /*120b0*/  IMAD.U32 R25, R90, 0x10000, RZ ;  /* 0x000100005a197824 */ /* 0x000fc400078e00ff */
[----:B------:R-:W-:Y:S01]  /*120c0*/  FFMA.FTZ R37, R26, R87, R37 ;  /* 0x000000571a257223 */ /* 0x000fe20000010025 */
[C---:B------:R-:W-:Y:S01]  /*120d0*/  FMUL.FTZ R26, R38.reuse, R27 ;  /* 0x0000001b261a7220 */ /* 0x040fe20000410000 */
[----:B------:R-:W-:Y:S01]  /*120e0*/  FMUL.FTZ R33, R33, R89 ;  /* 0x0000005921217220 */ /* 0x000fe20000410000 */
[----:B------:R-:W-:Y:S01]  /*120f0*/  FMUL.FTZ R38, R38, R25 ;  /* 0x0000001926267220 */ /* 0x000fe20000410000 */
[----:B------:R-:W-:Y:S01]  /*12100*/  FFMA.FTZ R39, R28, R89, -R39 ;  /* 0x000000591c277223 */ /* 0x000fe20000010827 */
[C---:B------:R-:W-:Y:S01]  /*12110*/  FFMA.FTZ R26, R29.reuse, R25, -R26 ;  /* 0x000000191d1a7223 */ /* 0x040fe2000001081a */
[----:B------:R-:W-:Y:S01]  /*12120*/  LOP3.LUT R25, R90, 0xffff0000, RZ, 0xc0, !PT ;  /* 0xffff00005a197812 */ /* 0x000fe200078ec0ff */
[----:B------:R-:W-:Y:S01]  /*12130*/  FFMA.FTZ R38, R29, R27, R38 ;  /* 0x0000001b1d267223 */ /* 0x000fe20000010026 */
[C---:B------:R-:W-:Y:S01]  /*12140*/  FMUL.FTZ R27, R34.reuse, R85 ;  /* 0x00000055221b7220 */ /* 0x040fe20000410000 */
[C---:B------:R-:W-:Y:S01]  /*12150*/  FMUL.FTZ R29, R35.reuse, R84 ;  /* 0x00000054231d7220 */ /* 0x040fe20000410000 */
[----:B------:R-:W-:Y:S01]  /*12160*/  FMUL.FTZ R35, R35, R91 ;  /* 0x0000005b23237220 */ /* 0x000fe20000410000 */
[-C--:B------:R-:W-:Y:S01]  /*12170*/  FMUL.FTZ R34, R34, R25.reuse ;  /* 0x0000001922227220 */ /* 0x080fe20000410000 */
        /* <DEDUP_REMOVED lines=15> */
.L_x_1733:
[----:B------:R-:W-:Y:S05]  /*12270*/  BSYNC B1 ;  /* 0x0000000000017941 */ /* 0x000fea0003800000 */
.L_x_1732:
[----:B---3--:R-:W-:-:S05]  /*12280*/  VIADD R24, R174, 0x40 ;  /* 0x00000040ae187836 */ /* 0x008fca0000000000 */
[----:B------:R-:W-:-:S13]  /*12290*/  ISETP.GE.AND P0, PT, R24, R69, PT ;  /* 0x000000451800720c */ /* 0x000fda0003f06270 */
[----:B------:R-:W-:Y:S05]  /*122a0*/  @P0 BRA `(.L_x_1713) ;  /* 0x0000001400040947 */ /* 0x000fea0003800000 */
[----:B-12---:R-:W1:Y:S01]  /*122b0*/  LDC R33, c[0x0][0x3f4] ;  /* 0x0000fd00ff217b82 */ /* 0x006e620000000800 */
[----:B------:R-:W-:Y:S01]  /*122c0*/  BSSY B1, `(.L_x_1738) ;  /* 0x000006d000017945 */ /* 0x000fe20003800000 */
[----:B------:R-:W-:Y:S02]  /*122d0*/  SHF.R.U32.HI R44, RZ, 0x3, R181 ;  /* 0x00000003ff2c7819 */ /* 0x000fe400000116b5 */
[-C--:B-1----:R-:W-:Y:S02]  /*122e0*/  ISETP.GE.AND P0, PT, R18, R33.reuse, PT ;  /* 0x000000211200720c */ /* 0x082fe40003f06270 */
[-C--:B------:R-:W-:Y:S02]  /*122f0*/  ISETP.GE.AND P1, PT, R167, R33.reuse, PT ;  /* 0x00000021a700720c */ /* 0x080fe40003f26270 */
[----:B------:R-:W-:-:S09]  /*12300*/  ISETP.GE.AND P2, PT, R168, R33, PT ;  /* 0x00000021a800720c */ /* 0x000fd20003f46270 */
[----:B------:R-:W-:Y:S05]  /*12310*/  @P0 BRA `(.L_x_1739) ;  /* 0x00000004009c0947 */ /* 0x000fea0003800000 */
[----:B------:R-:W2:Y:S01]  /*12320*/  LDL R46, [R1+0x40] ;  /* 0x00004000012e7983 */ /* 0x000ea20000100800 */
[----:B------:R-:W-:Y:S02]  /*12330*/  LEA.HI R24, R33, R210, RZ, 0x1d ;  /* 0x000000d221187211 */ /* 0x000fe400078fe8ff */
[--C-:B------:R-:W-:Y:S02]  /*12340*/  SHF.R.U64 R35, R4, 0x10, R5.reuse ;  /* 0x0000001004237819 */ /* 0x100fe40000001205 */
[----:B------:R-:W-:Y:S01]  /*12350*/  SHF.R.S32.HI R25, RZ, 0x1f, R24 ;  /* 0x0000001fff197819 */ /* 0x000fe20000011418 */
[----:B------:R-:W-:Y:S01]  /*12360*/  IMAD.SHL.U32 R26, R24, 0x8, RZ ;  /* 0x00000008181a7824 */ /* 0x000fe200078e00ff */
[----:B------:R-:W-:Y:S02]  /*12370*/  SHF.R.U32.HI R4, RZ, 0x10, R5 ;  /* 0x00000010ff047819 */ /* 0x000fe40000011605 */
[----:B------:R-:W-:Y:S02]  /*12380*/  LEA.HI R25, R25, R24, RZ, 0x3 ;  /* 0x0000001819197211 */ /* 0x000fe400078f18ff */
[----:B------:R-:W-:-:S02]  /*12390*/  LOP3.LUT R24, R181, 0x38, R26, 0xf8, !PT ;  /* 0x00000038b5187812 */ /* 0x000fc400078ef81a */
[--C-:B------:R-:W-:Y:S01]  /*123a0*/  SHF.R.U64 R5, R6, 0x10, R7.reuse ;  /* 0x0000001006057819 */ /* 0x100fe20000001207 */
[----:B------:R-:W-:Y:S01]  /*123b0*/  IMAD.SHL.U32 R25, R25, 0x400, RZ ;  /* 0x0000040019197824 */ /* 0x000fe200078e00ff */
[----:B------:R-:W-:Y:S02]  /*123c0*/  LOP3.LUT R24, R24, R44, RZ, 0x3c, !PT ;  /* 0x0000002c18187212 */ /* 0x000fe400078e3cff */
[----:B------:R-:W-:Y:S02]  /*123d0*/  SHF.R.U32.HI R6, RZ, 0x10, R7 ;  /* 0x00000010ff067819 */ /* 0x000fe40000011607 */
[----:B------:R-:W-:Y:S02]  /*123e0*/  LOP3.LUT R25, R25, 0x7fffe000, RZ, 0xc0, !PT ;  /* 0x7fffe00019197812 */ /* 0x000fe400078ec0ff */
[----:B------:R-:W-:Y:S02]  /*123f0*/  SHF.R.U64 R39, R48, 0x10, R49 ;  /* 0x0000001030277819 */ /* 0x000fe40000001231 */
[----:B------:R-:W-:-:S02]  /*12400*/  IADD3 R29, R24, R25, R201 ;  /* 0x00000019181d7210 */ /* 0x000fc40007ffe0c9 */
[----:B------:R-:W-:Y:S02]  /*12410*/  PRMT R92, R92, 0x5410, R35 ;  /* 0x000054105c5c7816 */ /* 0x000fe40000000023 */
[----:B------:R-:W-:Y:S01]  /*12420*/  PRMT R93, R93, 0x5410, R4 ;  /* 0x000054105d5d7816 */ /* 0x000fe20000000004 */
[----:B------:R-:W-:Y:S01]  /*12430*/  IMAD R32, R29, 0x2, R2 ;  /* 0x000000021d207824 */ /* 0x000fe200078e0202 */
[----:B------:R-:W-:Y:S02]  /*12440*/  PRMT R94, R94, 0x5410, R5 ;  /* 0x000054105e5e7816 */ /* 0x000fe40000000005 */
[----:B------:R-:W-:Y:S01]  /*12450*/  PRMT R95, R95, 0x5410, R6 ;  /* 0x000054105f5f7816 */ /* 0x000fe20000000006 */
[----:B------:R-:W-:Y:S01]  /*12460*/  IMAD.U32 R40, R93, 0x10000, RZ ;  /* 0x000100005d287824 */ /* 0x000fe200078e00ff */
[----:B------:R-:W1:Y:S01]  /*12470*/  LDS.128 R28, [R32+0xc400] ;  /* 0x00c40000201c7984 */ /* 0x000e620000000c00 */
[----:B------:R-:W-:Y:S01]  /*12480*/  PRMT R96, R96, 0x5410, R39 ;  /* 0x0000541060607816 */ /* 0x000fe20000000027 */
[----:B------:R-:W-:Y:S01]  /*12490*/  IMAD.U32 R39, R92, 0x10000, RZ ;  /* 0x000100005c277824 */ /* 0x000fe200078e00ff */
[----:B------:R-:W-:-:S02]  /*124a0*/  SHF.R.U32.HI R48, RZ, 0x10, R49 ;  /* 0x00000010ff307819 */ /* 0x000fc40000011631 */
[--C-:B------:R-:W-:Y:S01]  /*124b0*/  SHF.R.U64 R37, R50, 0x10, R51.reuse ;  /* 0x0000001032257819 */ /* 0x100fe20000001233 */
[----:B------:R-:W-:Y:S01]  /*124c0*/  IMAD.U32 R38, R96, 0x10000, RZ ;  /* 0x0001000060267824 */ /* 0x000fe200078e00ff */
[----:B------:R-:W-:Y:S02]  /*124d0*/  SHF.R.U32.HI R50, RZ, 0x10, R51 ;  /* 0x00000010ff327819 */ /* 0x000fe40000011633 */
[----:B------:R-:W-:Y:S02]  /*124e0*/  PRMT R97, R97, 0x5410, R48 ;  /* 0x0000541061617816 */ /* 0x000fe40000000030 */
[----:B------:R-:W-:Y:S02]  /*124f0*/  PRMT R99, R99, 0x5410, R50 ;  /* 0x0000541063637816 */ /* 0x000fe40000000032 */
[----:B------:R-:W-:Y:S02]  /*12500*/  PRMT R98, R98, 0x5410, R37 ;  /* 0x0000541062627816 */ /* 0x000fe40000000025 */
[----:B------:R-:W-:-:S02]  /*12510*/  LOP3.LUT R92, R92, 0xffff0000, RZ, 0xc0, !PT ;  /* 0xffff00005c5c7812 */ /* 0x000fc400078ec0ff */
[----:B------:R-:W-:Y:S02]  /*12520*/  LOP3.LUT R96, R96, 0xffff0000, RZ, 0xc0, !PT ;  /* 0xffff000060607812 */ /* 0x000fe400078ec0ff */
        /* <DEDUP_REMOVED lines=8> */
[----:B--2---:R-:W1:Y:S02]  /*125b0*/  LDS.128 R24, [R46] ;  /* 0x000000002e187984 */ /* 0x004e640000000c00 */
        /* <DEDUP_REMOVED lines=10> */
[CC--:B------:R-:W-:Y:S01]  /*12660*/  FMUL.FTZ R41, R27.reuse, R39.reuse ;  /* 0x000000271b297220 */ /* 0x0c0fe20000410000 */
[-C--:B------:R-:W-:Y:S01]  /*12670*/  FMUL.FTZ R43, R27, R38.reuse ;  /* 0x000000261b2b7220 */ /* 0x080fe20000410000 */
[C---:B------:R-:W-:Y:S01]  /*12680*/  IMAD.U32 R27, R97.reuse, 0x10000, RZ ;  /* 0x00010000611b7824 */ /* 0x040fe200078e00ff */
[----:B------:R-:W-:Y:S01]  /*12690*/  LOP3.LUT R97, R97, 0xffff0000, RZ, 0xc0, !PT ;  /* 0xffff000061617812 */ /* 0x000fe200078ec0ff */
[C---:B------:R-:W-:Y:S01]  /*126a0*/  FFMA.FTZ R41, R4.reuse, R38, -R41 ;  /* 0x0000002604297223 */ /* 0x040fe20000010829 */
[----:B------:R-:W-:Y:S02]  /*126b0*/  IMAD.U32 R38, R95, 0x10000, RZ ;  /* 0x000100005f267824 */ /* 0x000fe400078e00ff */
[----:B------:R-:W-:Y:S01]  /*126c0*/  FFMA.FTZ R43, R4, R39, R43 ;  /* 0x00000027042b7223 */ /* 0x000fe2000001002b */
[----:B------:R-:W-:Y:S02]  /*126d0*/  IMAD.U32 R4, R99, 0x10000, RZ ;  /* 0x0001000063047824 */ /* 0x000fe400078e00ff */
[-C--:B------:R-:W-:Y:S01]  /*126e0*/  FMUL.FTZ R35, R35, R27.reuse ;  /* 0x0000001b23237220 */ /* 0x080fe20000410000 */
[C---:B------:R-:W-:Y:S01]  /*126f0*/  FFMA.FTZ R45, R6.reuse, R27, -R45 ;  /* 0x0000001b062d7223 */ /* 0x040fe2000001082d */
[C---:B------:R-:W-:Y:S01]  /*12700*/  FMUL.FTZ R27, R37.reuse, R38 ;  /* 0x00000026251b7220 */ /* 0x040fe20000410000 */
[----:B------:R-:W-:Y:S01]  /*12710*/  FMUL.FTZ R39, R37, R4 ;  /* 0x0000000425277220 */ /* 0x000fe20000410000 */
[----:B------:R-:W-:Y:S01]  /*12720*/  FFMA.FTZ R35, R6, R40, R35 ;  /* 0x0000002806237223 */ /* 0x000fe20000010023 */
[----:B------:R-:W-:-:S02]  /*12730*/  IMAD.U32 R6, R94, 0x10000, RZ ;  /* 0x000100005e067824 */ /* 0x000fc400078e00ff */
[----:B------:R-:W-:Y:S01]  /*12740*/  FFMA.FTZ R37, R34, R4, -R27 ;  /* 0x0000000422257223 */ /* 0x000fe2000001081b */
[C---:B------:R-:W-:Y:S01]  /*12750*/  FMUL.FTZ R4, R28.reuse, R92 ;  /* 0x0000005c1c047220 */ /* 0x040fe20000410000 */
[----:B------:R-:W-:Y:S01]  /*12760*/  FMUL.FTZ R28, R28, R96 ;  /* 0x000000601c1c7220 */ /* 0x000fe20000410000 */
[----:B------:R-:W-:Y:S01]  /*12770*/  FMUL.FTZ R40, R36, R6 ;  /* 0x0000000624287220 */ /* 0x000fe20000410000 */
[----:B------:R-:W-:Y:S01]  /*12780*/  LOP3.LUT R94, R94, 0xffff0000, RZ, 0xc0, !PT ;  /* 0xffff00005e5e7812 */ /* 0x000fe200078ec0ff */
[----:B------:R-:W-:Y:S01]  /*12790*/  FFMA.FTZ R96, R5, R96, -R4 ;  /* 0x0000006005607223 */ /* 0x000fe20000010804 */
[C---:B------:R-:W-:Y:S01]  /*127a0*/  IMAD.U32 R4, R98.reuse, 0x10000, RZ ;  /* 0x0001000062047824 */ /* 0x040fe200078e00ff */
[----:B------:R-:W-:Y:S01]  /*127b0*/  LOP3.LUT R98, R98, 0xffff0000, RZ, 0xc0, !PT ;  /* 0xffff000062627812 */ /* 0x000fe200078ec0ff */
[----:B------:R-:W-:Y:S01]  /*127c0*/  FFMA.FTZ R39, R34, R38, R39 ;  /* 0x0000002622277223 */ /* 0x000fe20000010027 */
[----:B------:R-:W-:Y:S01]  /*127d0*/  LOP3.LUT R95, R95, 0xffff0000, RZ, 0xc0, !PT ;  /* 0xffff00005f5f7812 */ /* 0x000fe200078ec0ff */
[-C--:B------:R-:W-:Y:S01]  /*127e0*/  FMUL.FTZ R36, R36, R4.reuse ;  /* 0x0000000424247220 */ /* 0x080fe20000410000 */
[----:B------:R-:W-:Y:S01]  /*127f0*/  LOP3.LUT R99, R99, 0xffff0000, RZ, 0xc0, !PT ;  /* 0xffff000063637812 */ /* 0x000fe200078ec0ff */
[----:B------:R-:W-:Y:S01]  /*12800*/  FFMA.FTZ R40, R7, R4, -R40 ;  /* 0x0000000407287223 */ /* 0x000fe20000010828 */
[C---:B------:R-:W-:Y:S01]  /*12810*/  FMUL.FTZ R27, R29.reuse, R93 ;  /* 0x0000005d1d1b7220 */ /* 0x040fe20000410000 */
[----:B------:R-:W-:Y:S01]  /*12820*/  FMUL.FTZ R38, R29, R97 ;  /* 0x000000611d267220 */ /* 0x000fe20000410000 */
[----:B------:R-:W-:Y:S01]  /*12830*/  FFMA.FTZ R28, R5, R92, R28 ;  /* 0x0000005c051c7223 */ /* 0x000fe2000001001c */
[C---:B------:R-:W-:Y:S01]  /*12840*/  FMUL.FTZ R4, R30.reuse, R94 ;  /* 0x0000005e1e047220 */ /* 0x040fe20000410000 */
[----:B------:R-:W-:Y:S01]  /*12850*/  FFMA.FTZ R36, R7, R6, R36 ;  /* 0x0000000607247223 */ /* 0x000fe20000010024 */
[-C--:B------:R-:W-:Y:S01]  /*12860*/  FMUL.FTZ R5, R30, R98.reuse ;  /* 0x000000621e057220 */ /* 0x080fe20000410000 */
[C---:B------:R-:W-:Y:S01]  /*12870*/  FMUL.FTZ R29, R31.reuse, R95 ;  /* 0x0000005f1f1d7220 */ /* 0x040fe20000410000 */
[----:B------:R-:W-:Y:S01]  /*12880*/  FMUL.FTZ R6, R31, R99 ;  /* 0x000000631f067220 */ /* 0x000fe20000410000 */
[----:B------:R-:W-:Y:S01]  /*12890*/  FFMA.FTZ R34, R24, R97, -R27 ;  /* 0x0000006118227223 */ /* 0x000fe2000001081b */
[C---:B------:R-:W-:Y:S01]  /*128a0*/  FFMA.FTZ R7, R25.reuse, R98, -R4 ;  /* 0x0000006219077223 */ /* 0x040fe20000010804 */
[----:B------:R-:W-:Y:S01]  /*128b0*/  FFMA.FTZ R27, R25, R94, R5 ;  /* 0x0000005e191b7223 */ /* 0x000fe20000010005 */
        /* <DEDUP_REMOVED lines=13> */
.L_x_1739:
[----:B------:R-:W-:Y:S05]  /*12990*/  BSYNC B1 ;  /* 0x0000000000017941 */ /* 0x000fea0003800000 */
.L_x_1738:
[----:B------:R-:W-:Y:S04]  /*129a0*/  BSSY B1, `(.L_x_1740) ;  /* 0x0000069000017945 */ /* 0x000fe80003800000 */
[----:B------:R-:W-:Y:S05]  /*129b0*/  @P1 BRA `(.L_x_1741) ;  /* 0x00000004009c1947 */ /* 0x000fea0003800000 */
[----:B------:R-:W2:Y:S01]  /*129c0*/  LDL R41, [R1+0x38] ;  /* 0x0000380001297983 */ /* 0x000ea20000100800 */
[----:B-1----:R-:W-:Y:S02]  /*129d0*/  LEA.HI R4, R33, R170, RZ, 0x1d ;  /* 0x000000aa21047211 */ /* 0x002fe400078fe8ff */
[----:B------:R-:W-:Y:S02]  /*129e0*/  SHF.R.U64 R34, R52, 0x10, R53 ;  /* 0x0000001034227819 */ /* 0x000fe40000001235 */
[----:B------:R-:W-:Y:S01]  /*129f0*/  SHF.R.S32.HI R5, RZ, 0x1f, R4 ;  /* 0x0000001fff057819 */ /* 0x000fe20000011404 */
[----:B------:R-:W-:Y:S01]  /*12a00*/  IMAD.SHL.U32 R6, R4, 0x8, RZ ;  /* 0x0000000804067824 */ /* 0x000fe200078e00ff */
[----:B------:R-:W-:Y:S02]  /*12a10*/  SHF.R.U64 R30, R8, 0x10, R9 ;  /* 0x00000010081e7819 */ /* 0x000fe40000001209 */
[----:B------:R-:W-:Y:S02]  /*12a20*/  LEA.HI R5, R5, R4, RZ, 0x3 ;  /* 0x0000000405057211 */ /* 0x000fe400078f18ff */
[----:B------:R-:W-:-:S02]  /*12a30*/  LOP3.LUT R4, R181, 0x38, R6, 0xf8, !PT ;  /* 0x00000038b5047812 */ /* 0x000fc400078ef806 */
[----:B------:R-:W-:Y:S01]  /*12a40*/  SHF.R.U32.HI R9, RZ, 0x10, R9 ;  /* 0x00000010ff097819 */ /* 0x000fe20000011609 */
[----:B------:R-:W-:Y:S01]  /*12a50*/  IMAD.SHL.U32 R5, R5, 0x400, RZ ;  /* 0x0000040005057824 */ /* 0x000fe200078e00ff */
[----:B------:R-:W-:Y:S02]  /*12a60*/  LOP3.LUT R4, R4, R44, RZ, 0x3c, !PT ;  /* 0x0000002c04047212 */ /* 0x000fe400078e3cff */
[----:B------:R-:W-:Y:S02]  /*12a70*/  PRMT R79, R79, 0x5410, R34 ;  /* 0x000054104f4f7816 */ /* 0x000fe40000000022 */
[----:B------:R-:W-:Y:S02]  /*12a80*/  LOP3.LUT R5, R5, 0x7fffe000, RZ, 0xc0, !PT ;  /* 0x7fffe00005057812 */ /* 0x000fe400078ec0ff */
[----:B------:R-:W-:Y:S01]  /*12a90*/  PRMT R75, R75, 0x5410, R30 ;  /* 0x000054104b4b7816 */ /* 0x000fe2000000001e */
[----:B------:R-:W-:Y:S01]  /*12aa0*/  IMAD.U32 R34, R79, 0x10000, RZ ;  /* 0x000100004f227824 */ /* 0x000fe200078e00ff */
[----:B------:R-:W-:-:S02]  /*12ab0*/  IADD3 R25, R4, R5, R201 ;  /* 0x0000000504197210 */ /* 0x000fc40007ffe0c9 */
[----:B------:R-:W-:Y:S01]  /*12ac0*/  SHF.R.U32.HI R53, RZ, 0x10, R53 ;  /* 0x00000010ff357819 */ /* 0x000fe20000011635 */
[----:B------:R-:W-:Y:S01]  /*12ad0*/  IMAD.U32 R35, R75, 0x10000, RZ ;  /* 0x000100004b237824 */ /* 0x000fe200078e00ff */
[----:B------:R-:W-:Y:S01]  /*12ae0*/  SHF.R.U64 R32, R54, 0x10, R55 ;  /* 0x0000001036207819 */ /* 0x000fe20000001237 */
[----:B------:R-:W-:Y:S01]  /*12af0*/  IMAD R28, R25, 0x2, R2 ;  /* 0x00000002191c7824 */ /* 0x000fe200078e0202 */
[----:B------:R-:W-:Y:S02]  /*12b00*/  SHF.R.U64 R8, R10, 0x10, R11 ;  /* 0x000000100a087819 */ /* 0x000fe4000000120b */
[----:B------:R-:W-:Y:S02]  /*12b10*/  PRMT R76, R76, 0x5410, R9 ;  /* 0x000054104c4c7816 */ /* 0x000fe40000000009 */
[----:B------:R-:W1:Y:S01]  /*12b20*/  LDS.128 R24, [R28+0xc400] ;  /* 0x00c400001c187984 */ /* 0x000e620000000c00 */
[----:B------:R-:W-:Y:S02]  /*12b30*/  SHF.R.U32.HI R55, RZ, 0x10, R55 ;  /* 0x00000010ff377819 */ /* 0x000fe40000011637 */
[----:B------:R-:W-:Y:S01]  /*12b40*/  SHF.R.U32.HI R11, RZ, 0x10, R11 ;  /* 0x00000010ff0b7819 */ /* 0x000fe2000001160b */
[----:B------:R-:W-:Y:S01]  /*12b50*/  IMAD.U32 R36, R76, 0x10000, RZ ;  /* 0x000100004c247824 */ /* 0x000fe200078e00ff */
[----:B------:R-:W-:-:S02]  /*12b60*/  PRMT R80, R80, 0x5410, R53 ;  /* 0x0000541050507816 */ /* 0x000fc40000000035 */
[----:B------:R-:W-:Y:S02]  /*12b70*/  PRMT R77, R77, 0x5410, R8 ;  /* 0x000054104d4d7816 */ /* 0x000fe40000000008 */
[----:B------:R-:W-:Y:S02]  /*12b80*/  PRMT R82, R82, 0x5410, R55 ;  /* 0x0000541052527816 */ /* 0x000fe40000000037 */
[----:B------:R-:W-:Y:S02]  /*12b90*/  PRMT R78, R78, 0x5410, R11 ;  /* 0x000054104e4e7816 */ /* 0x000fe4000000000b */
[----:B------:R-:W-:Y:S02]  /*12ba0*/  PRMT R81, R81, 0x5410, R32 ;  /* 0x0000541051517816 */ /* 0x000fe40000000020 */
[----:B------:R-:W-:Y:S02]  /*12bb0*/  LOP3.LUT R75, R75, 0xffff0000, RZ, 0xc0, !PT ;  /* 0xffff00004b4b7812 */ /* 0x000fe400078ec0ff */
[----:B------:R-:W-:-:S02]  /*12bc0*/  LOP3.LUT R79, R79, 0xffff0000, RZ, 0xc0, !PT ;  /* 0xffff00004f4f7812 */ /* 0x000fc400078ec0ff */
[----:B------:R-:W-:Y:S01]  /*12bd0*/  LOP3.LUT R76, R76, 0xffff0000, RZ, 0xc0, !PT ;  /* 0xffff00004c4c7812 */ /* 0x000fe200078ec0ff */
[C---:B-1----:R-:W-:Y:S01]  /*12be0*/  IMAD.U32 R29, R24.reuse, 0x10000, RZ ;  /* 0x00010000181d7824 */ /* 0x042fe200078e00ff */
[----:B------:R-:W-:Y:S01]  /*12bf0*/  LOP3.LUT R24, R24, 0xffff0000, RZ, 0xc0, !PT ;  /* 0xffff000018187812 */ /* 0x000fe200078ec0ff */
[C---:B------:R-:W-:Y:S01]  /*12c00*/  IMAD.U32 R30, R25.reuse, 0x10000, RZ ;  /* 0x00010000191e7824 */ /* 0x040fe200078e00ff */
[----:B------:R-:W-:Y:S01]  /*12c10*/  LOP3.LUT R25, R25, 0xffff0000, RZ, 0xc0, !PT ;  /* 0xffff000019197812 */ /* 0x000fe200078ec0ff */
[C---:B------:R-:W-:Y:S01]  /*12c20*/  FMUL.FTZ R37, R29.reuse, R35 ;  /* 0x000000231d257220 */ /* 0x040fe20000410000 */
[----:B------:R-:W-:Y:S01]  /*12c30*/  FMUL.FTZ R39, R29, R34 ;  /* 0x000000221d277220 */ /* 0x000fe20000410000 */
[----:B------:R-:W-:Y:S02]  /*12c40*/  IMAD.U32 R29, R80, 0x10000, RZ ;  /* 0x00010000501d7824 */ /* 0x000fe400078e00ff */
[----:B------:R-:W-:Y:S01]  /*12c50*/  FMUL.FTZ R38, R30, R36 ;  /* 0x000000241e267220 */ /* 0x000fe20000410000 */
[----:B------:R-:W-:Y:S01]  /*12c60*/  IMAD.U32 R32, R27, 0x10000, RZ ;  /* 0x000100001b207824 */ /* 0x000fe200078e00ff */
[----:B------:R-:W-:Y:S01]  /*12c70*/  LOP3.LUT R80, R80, 0xffff0000, RZ, 0xc0, !PT ;  /* 0xffff000050507812 */ /* 0x000fe200078ec0ff */
[----:B------:R-:W-:Y:S01]  /*12c80*/  FMUL.FTZ R30, R30, R29 ;  /* 0x0000001d1e1e7220 */ /* 0x000fe20000410000 */
[C---:B------:R-:W-:Y:S01]  /*12c90*/  IMAD.U32 R31, R26.reuse, 0x10000, RZ ;  /* 0x000100001a1f7824 */ /* 0x040fe200078e00ff */
[----:B------:R-:W-:-:S02]  /*12ca0*/  LOP3.LUT R26, R26, 0xffff0000, RZ, 0xc0, !PT ;  /* 0xffff00001a1a7812 */ /* 0x000fc400078ec0ff */
[----:B------:R-:W-:Y:S01]  /*12cb0*/  LOP3.LUT R27, R27, 0xffff0000, RZ, 0xc0, !PT ;  /* 0xffff00001b1b7812 */ /* 0x000fe200078ec0ff */
[----:B--2---:R-:W1:Y:S02]  /*12cc0*/  LDS.128 R4, [R41] ;  /* 0x0000000029047984 */ /* 0x004e640000000c00 */
[C---:B-1----:R-:W-:Y:S01]  /*12cd0*/  IMAD.U32 R8, R4.reuse, 0x10000, RZ ;  /* 0x0001000004087824 */ /* 0x042fe200078e00ff */
[----:B------:R-:W-:Y:S01]  /*12ce0*/  LOP3.LUT R4, R4, 0xffff0000, RZ, 0xc0, !PT ;  /* 0xffff000004047812 */ /* 0x000fe200078ec0ff */
[C---:B------:R-:W-:Y:S01]  /*12cf0*/  IMAD.U32 R9, R5.reuse, 0x10000, RZ ;  /* 0x0001000005097824 */ /* 0x040fe200078e00ff */
[----:B------:R-:W-:Y:S01]  /*12d00*/  LOP3.LUT R5, R5, 0xffff0000, RZ, 0xc0, !PT ;  /* 0xffff000005057812 */ /* 0x000fe200078ec0ff */
[C---:B------:R-:W-:Y:S01]  /*12d10*/  FFMA.FTZ R37, R8.reuse, R34, -R37 ;  /* 0x0000002208257223 */ /* 0x040fe20000010825 */
[----:B------:R-:W-:Y:S01]  /*12d20*/  FFMA.FTZ R39, R8, R35, R39 ;  /* 0x0000002308277223 */ /* 0x000fe20000010027 */
[----:B------:R-:W-:Y:S02]  /*12d30*/  IMAD.U32 R34, R78, 0x10000, RZ ;  /* 0x000100004e227824 */ /* 0x000fe400078e00ff */
[----:B------:R-:W-:Y:S01]  /*12d40*/  FFMA.FTZ R38, R9, R29, -R38 ;  /* 0x0000001d09267223 */ /* 0x000fe20000010826 */
[----:B------:R-:W-:-:S02]  /*12d50*/  IMAD.U32 R8, R82, 0x10000, RZ ;  /* 0x0001000052087824 */ /* 0x000fc400078e00ff */
[----:B------:R-:W-:Y:S01]  /*12d60*/  FFMA.FTZ R36, R9, R36, R30 ;  /* 0x0000002409247223 */ /* 0x000fe2000001001e */
[----:B------:R-:W-:Y:S02]  /*12d70*/  IMAD.U32 R11, R7, 0x10000, RZ ;  /* 0x00010000070b7824 */ /* 0x000fe400078e00ff */
[C---:B------:R-:W-:Y:S01]  /*12d80*/  FMUL.FTZ R40, R32.reuse, R34 ;  /* 0x0000002220287220 */ /* 0x040fe20000410000 */
[----:B------:R-:W-:Y:S01]  /*12d90*/  FMUL.FTZ R29, R32, R8 ;  /* 0x00000008201d7220 */ /* 0x000fe20000410000 */
[C---:B------:R-:W-:Y:S01]  /*12da0*/  FMUL.FTZ R9, R24.reuse, R75 ;  /* 0x0000004b18097220 */ /* 0x040fe20000410000 */
[----:B------:R-:W-:Y:S01]  /*12db0*/  FMUL.FTZ R32, R25, R76 ;  /* 0x0000004c19207220 */ /* 0x000fe20000410000 */
[C---:B------:R-:W-:Y:S01]  /*12dc0*/  FFMA.FTZ R40, R11.reuse, R8, -R40 ;  /* 0x000000080b287223 */ /* 0x040fe20000010828 */
[----:B------:R-:W-:Y:S01]  /*12dd0*/  FFMA.FTZ R34, R11, R34, R29 ;  /* 0x000000220b227223 */ /* 0x000fe2000001001d */
[-C--:B------:R-:W-:Y:S01]  /*12de0*/  FMUL.FTZ R11, R24, R79.reuse ;  /* 0x0000004f180b7220 */ /* 0x080fe20000410000 */
[----:B------:R-:W-:Y:S01]  /*12df0*/  FFMA.FTZ R24, R4, R79, -R9 ;  /* 0x0000004f04187223 */ /* 0x000fe20000010809 */
[----:B------:R-:W-:-:S02]  /*12e00*/  IMAD.U32 R9, R77, 0x10000, RZ ;  /* 0x000100004d097824 */ /* 0x000fc400078e00ff */
[----:B------:R-:W-:Y:S01]  /*12e10*/  FMUL.FTZ R25, R25, R80 ;  /* 0x0000005019197220 */ /* 0x000fe20000410000 */
[----:B------:R-:W-:Y:S01]  /*12e20*/  IMAD.U32 R8, R81, 0x10000, RZ ;  /* 0x0001000051087824 */ /* 0x000fe200078e00ff */
[----:B------:R-:W-:Y:S01]  /*12e30*/  LOP3.LUT R77, R77, 0xffff0000, RZ, 0xc0, !PT ;  /* 0xffff00004d4d7812 */ /* 0x000fe200078ec0ff */
[----:B------:R-:W-:Y:S02]  /*12e40*/  IMAD.U32 R10, R6, 0x10000, RZ ;  /* 0x00010000060a7824 */ /* 0x000fe400078e00ff */
[C---:B------:R-:W-:Y:S01]  /*12e50*/  FMUL.FTZ R29, R31.reuse, R9 ;  /* 0x000000091f1d7220 */ /* 0x040fe20000410000 */
[----:B------:R-:W-:Y:S01]  /*12e60*/  LOP3.LUT R78, R78, 0xffff0000, RZ, 0xc0, !PT ;  /* 0xffff00004e4e7812 */ /* 0x000fe200078ec0ff */
[----:B------:R-:W-:Y:S01]  /*12e70*/  FMUL.FTZ R31, R31, R8 ;  /* 0x000000081f1f7220 */ /* 0x000fe20000410000 */
[----:B------:R-:W-:Y:S01]  /*12e80*/  LOP3.LUT R81, R81, 0xffff0000, RZ, 0xc0, !PT ;  /* 0xffff000051517812 */ /* 0x000fe200078ec0ff */
[----:B------:R-:W-:Y:S01]  /*12e90*/  FFMA.FTZ R30, R4, R75, R11 ;  /* 0x0000004b041e7223 */ /* 0x000fe2000001000b */
[----:B------:R-:W-:Y:S01]  /*12ea0*/  LOP3.LUT R82, R82, 0xffff0000, RZ, 0xc0, !PT ;  /* 0xffff000052527812 */ /* 0x000fe200078ec0ff */
[C---:B------:R-:W-:Y:S01]  /*12eb0*/  FFMA.FTZ R11, R5.reuse, R80, -R32 ;  /* 0x00000050050b7223 */ /* 0x040fe20000010820 */
[----:B------:R-:W-:Y:S01]  /*12ec0*/  LOP3.LUT R6, R6, 0xffff0000, RZ, 0xc0, !PT ;  /* 0xffff000006067812 */ /* 0x000fe200078ec0ff */
[----:B------:R-:W-:Y:S01]  /*12ed0*/  FFMA.FTZ R25, R5, R76, R25 ;  /* 0x0000004c05197223 */ /* 0x000fe20000010019 */
[----:B------:R-:W-:Y:S01]  /*12ee0*/  LOP3.LUT R7, R7, 0xffff0000, RZ, 0xc0, !PT ;  /* 0xffff000007077812 */ /* 0x000fe200078ec0ff */
[C---:B------:R-:W-:Y:S01]  /*12ef0*/  FFMA.FTZ R29, R10.reuse, R8, -R29 ;  /* 0x000000080a1d7223 */ /* 0x040fe2000001081d */
[----:B------:R-:W-:Y:S01]  /*12f00*/  FFMA.FTZ R10, R10, R9, R31 ;  /* 0x000000090a0a7223 */ /* 0x000fe2000001001f */
[C---:B------:R-:W-:Y:S01]  /*12f10*/  FMUL.FTZ R5, R26.reuse, R77 ;  /* 0x0000004d1a057220 */ /* 0x040fe20000410000 */
[C---:B------:R-:W-:Y:S01]  /*12f20*/  FMUL.FTZ R8, R27.reuse, R78 ;  /* 0x0000004e1b087220 */ /* 0x040fe20000410000 */
[-C--:B------:R-:W-:Y:S01]  /*12f30*/  FMUL.FTZ R4, R26, R81.reuse ;  /* 0x000000511a047220 */ /* 0x080fe20000410000 */
[-C--:B------:R-:W-:Y:S01]  /*12f40*/  FMUL.FTZ R9, R27, R82.reuse ;  /* 0x000000521b097220 */ /* 0x080fe20000410000 */
[C---:B------:R-:W-:Y:S01]  /*12f50*/  FFMA.FTZ R26, R6.reuse, R81, -R5 ;  /* 0x00000051061a7223 */ /* 0x040fe20000010805 */
[C---:B------:R-:W-:Y:S01]  /*12f60*/  FFMA.FTZ R27, R7.reuse, R82, -R8 ;  /* 0x00000052071b7223 */ /* 0x040fe20000010808 */
        /* <DEDUP_REMOVED lines=12> */
.L_x_1741:
[----:B------:R-:W-:Y:S05]  /*13030*/  BSYNC B1 ;  /* 0x0000000000017941 */ /* 0x000fea0003800000 */
.L_x_1740:
[----:B------:R-:W-:Y:S05]  /*13040*/  @P2 BRA `(.L_x_1713) ;  /* 0x00000004009c2947 */ /* 0x000fea0003800000 */
[----:B------:R-:W3:Y:S01]  /*13050*/  LDL R34, [R1+0x34] ;  /* 0x0000340001227983 */ /* 0x000ee20000100800 */
[----:B------:R-:W-:Y:S02]  /*13060*/  LEA.HI R33, R33, R171, RZ, 0x1d ;  /* 0x000000ab21217211 */ /* 0x000fe400078fe8ff */
[----:B-1----:R-:W-:Y:S02]  /*13070*/  SHF.R.U64 R26, R58, 0x10, R59 ;  /* 0x000000103a1a7819 */ /* 0x002fe4000000123b */
[----:B--2---:R-:W-:Y:S01]  /*13080*/  SHF.R.S32.HI R6, RZ, 0x1f, R33 ;  /* 0x0000001fff067819 */ /* 0x004fe20000011421 */
[----:B------:R-:W-:Y:S01]  /*13090*/  IMAD.SHL.U32 R4, R33, 0x8, RZ ;  /* 0x0000000821047824 */ /* 0x000fe200078e00ff */
[----:B------:R-:W-:Y:S02]  /*130a0*/  SHF.R.U64 R25, R12, 0x10, R13 ;  /* 0x000000100c197819 */ /* 0x000fe4000000120d */
[----:B------:R-:W-:Y:S02]  /*130b0*/  LEA.HI R6, R6, R33, RZ, 0x3 ;  /* 0x0000002106067211 */ /* 0x000fe400078f18ff */
[----:B------:R-:W-:-:S02]  /*130c0*/  LOP3.LUT R4, R181, 0x38, R4, 0xf8, !PT ;  /* 0x00000038b5047812 */ /* 0x000fc400078ef804 */
[----:B------:R-:W-:Y:S01]  /*130d0*/  SHF.R.U32.HI R28, RZ, 0x10, R13 ;  /* 0x00000010ff1c7819 */ /* 0x000fe2000001160d */
[----:B------:R-:W-:Y:S01]  /*130e0*/  IMAD.SHL.U32 R6, R6, 0x400, RZ ;  /* 0x0000040006067824 */ /* 0x000fe200078e00ff */
[----:B------:R-:W-:Y:S02]  /*130f0*/  LOP3.LUT R4, R4, R44, RZ, 0x3c, !PT ;  /* 0x0000002c04047212 */ /* 0x000fe400078e3cff */
[----:B------:R-:W-:Y:S02]  /*13100*/  SHF.R.U64 R13, R14, 0x10, R15 ;  /* 0x000000100e0d7819 */ /* 0x000fe4000000120f */
[----:B------:R-:W-:Y:S02]  /*13110*/  LOP3.LUT R6, R6, 0x7fffe000, RZ, 0xc0, !PT ;  /* 0x7fffe00006067812 */ /* 0x000fe400078ec0ff */
[----:B------:R-:W-:Y:S02]  /*13120*/  PRMT R73, R73, 0x5410, R26 ;  /* 0x0000541049497816 */ /* 0x000fe4000000001a */
[----:B------:R-:W-:-:S02]  /*13130*/  IADD3 R9, R4, R6, R201 ;  /* 0x0000000604097210 */ /* 0x000fc40007ffe0c9 */
[----:B------:R-:W-:Y:S02]  /*13140*/  SHF.R.U64 R27, R56, 0x10, R57 ;  /* 0x00000010381b7819 */ /* 0x000fe40000001239 */
[----:B------:R-:W-:Y:S01]  /*13150*/  SHF.R.U32.HI R14, RZ, 0x10, R15 ;  /* 0x00000010ff0e7819 */ /* 0x000fe2000001160f */
[----:B------:R-:W-:Y:S01]  /*13160*/  IMAD R24, R9, 0x2, R2 ;  /* 0x0000000209187824 */ /* 0x000fe200078e0202 */
[----:B------:R-:W-:Y:S02]  /*13170*/  PRMT R26, R0, 0x5410, R25 ;  /* 0x00005410001a7816 */ /* 0x000fe40000000019 */
[----:B------:R-:W-:Y:S02]  /*13180*/  PRMT R70, R70, 0x5410, R27 ;  /* 0x0000541046467816 */ /* 0x000fe4000000001b */
[----:B------:R-:W1:Y:S01]  /*13190*/  LDS.128 R8, [R24+0xc400] ;  /* 0x00c4000018087984 */ /* 0x000e620000000c00 */
[----:B------:R-:W-:Y:S01]  /*131a0*/  PRMT R31, R21, 0x5410, R14 ;  /* 0x00005410151f7816 */ /* 0x000fe2000000000e */
[----:B------:R-:W-:Y:S01]  /*131b0*/  IMAD.U32 R27, R26, 0x10000, RZ ;  /* 0x000100001a1b7824 */ /* 0x000fe200078e00ff */
[----:B------:R-:W-:Y:S01]  /*131c0*/  SHF.R.U32.HI R56, RZ, 0x10, R57 ;  /* 0x00000010ff387819 */ /* 0x000fe20000011639 */
[----:B------:R-:W-:Y:S01]  /*131d0*/  IMAD.U32 R25, R70, 0x10000, RZ ;  /* 0x0001000046197824 */ /* 0x000fe200078e00ff */
[----:B------:R-:W-:Y:S01]  /*131e0*/  PRMT R28, R3, 0x5410, R28 ;  /* 0x00005410031c7816 */ /* 0x000fe2000000001c */
[----:B------:R-:W-:Y:S01]  /*131f0*/  IMAD.U32 R32, R31, 0x10000, RZ ;  /* 0x000100001f207824 */ /* 0x000fe200078e00ff */
[----:B------:R-:W-:-:S02]  /*13200*/  SHF.R.U32.HI R59, RZ, 0x10, R59 ;  /* 0x00000010ff3b7819 */ /* 0x000fc4000001163b */
[----:B------:R-:W-:Y:S01]  /*13210*/  PRMT R71, R71, 0x5410, R56 ;  /* 0x0000541047477816 */ /* 0x000fe20000000038 */
[----:B------:R-:W-:Y:S01]  /*13220*/  IMAD.U32 R29, R28, 0x10000, RZ ;  /* 0x000100001c1d7824 */ /* 0x000fe200078e00ff */
[----:B------:R-:W-:Y:S02]  /*13230*/  PRMT R74, R74, 0x5410, R59 ;  /* 0x000054104a4a7816 */ /* 0x000fe4000000003b */
[----:B------:R-:W-:Y:S02]  /*13240*/  PRMT R30, R20, 0x5410, R13 ;  /* 0x00005410141e7816 */ /* 0x000fe4000000000d */
[----:B------:R-:W-:Y:S02]  /*13250*/  LOP3.LUT R26, R26, 0xffff0000, RZ, 0xc0, !PT ;  /* 0xffff00001a1a7812 */ /* 0x000fe400078ec0ff */
[----:B------:R-:W-:Y:S02]  /*13260*/  LOP3.LUT R70, R70, 0xffff0000, RZ, 0xc0, !PT ;  /* 0xffff000046467812 */ /* 0x000fe400078ec0ff */
[----:B------:R-:W-:Y:S01]  /*13270*/  LOP3.LUT R28, R28, 0xffff0000, RZ, 0xc0, !PT ;  /* 0xffff00001c1c7812 */ /* 0x000fe200078ec0ff */
[C---:B-1----:R-:W-:Y:S01]  /*13280*/  IMAD.U32 R14, R8.reuse, 0x10000, RZ ;  /* 0x00010000080e7824 */ /* 0x042fe200078e00ff */
[----:B------:R-:W-:Y:S01]  /*13290*/  LOP3.LUT R8, R8, 0xffff0000, RZ, 0xc0, !PT ;  /* 0xffff000008087812 */ /* 0x000fe200078ec0ff */
[C---:B------:R-:W-:Y:S01]  /*132a0*/  IMAD.U32 R15, R9.reuse, 0x10000, RZ ;  /* 0x00010000090f7824 */ /* 0x040fe200078e00ff */
[----:B------:R-:W-:Y:S01]  /*132b0*/  LOP3.LUT R9, R9, 0xffff0000, RZ, 0xc0, !PT ;  /* 0xffff000009097812 */ /* 0x000fe200078ec0ff */
[C---:B------:R-:W-:Y:S01]  /*132c0*/  FMUL.FTZ R33, R14.reuse, R27 ;  /* 0x0000001b0e217220 */ /* 0x040fe20000410000 */
[-C--:B------:R-:W-:Y:S01]  /*132d0*/  FMUL.FTZ R35, R14, R25.reuse ;  /* 0x000000190e237220 */ /* 0x080fe20000410000 */
[C---:B------:R-:W-:Y:S01]  /*132e0*/  IMAD.U32 R14, R71.reuse, 0x10000, RZ ;  /* 0x00010000470e7824 */ /* 0x040fe200078e00ff */
[----:B------:R-:W-:Y:S01]  /*132f0*/  LOP3.LUT R71, R71, 0xffff0000, RZ, 0xc0, !PT ;  /* 0xffff000047477812 */ /* 0x000fe200078ec0ff */
[C---:B------:R-:W-:Y:S01]  /*13300*/  IMAD.U32 R21, R11.reuse, 0x10000, RZ ;  /* 0x000100000b157824 */ /* 0x040fe200078e00ff */
[----:B------:R-:W-:Y:S01]  /*13310*/  LOP3.LUT R11, R11, 0xffff0000, RZ, 0xc0, !PT ;  /* 0xffff00000b0b7812 */ /* 0x000fe200078ec0ff */
[C---:B------:R-:W-:Y:S01]  /*13320*/  IMAD.U32 R20, R10.reuse, 0x10000, RZ ;  /* 0x000100000a147824 */ /* 0x040fe200078e00ff */
[----:B------:R-:W-:Y:S01]  /*13330*/  LOP3.LUT R10, R10, 0xffff0000, RZ, 0xc0, !PT ;  /* 0xffff00000a0a7812 */ /* 0x000fe200078ec0ff */
[----:B---3--:R-:W1:Y:S02]  /*13340*/  LDS.128 R4, [R34] ;  /* 0x0000000022047984 */ /* 0x008e640000000c00 */
[C---:B-1----:R-:W-:Y:S01]  /*13350*/  IMAD.U32 R0, R4.reuse, 0x10000, RZ ;  /* 0x0001000004007824 */ /* 0x042fe200078e00ff */
[----:B------:R-:W-:Y:S01]  /*13360*/  LOP3.LUT R3, R4, 0xffff0000, RZ, 0xc0, !PT ;  /* 0xffff000004037812 */ /* 0x000fe200078ec0ff */
[C---:B------:R-:W-:Y:S01]  /*13370*/  IMAD.U32 R12, R5.reuse, 0x10000, RZ ;  /* 0x00010000050c7824 */ /* 0x040fe200078e00ff */
[----:B------:R-:W-:Y:S01]  /*13380*/  LOP3.LUT R4, R5, 0xffff0000, RZ, 0xc0, !PT ;  /* 0xffff000005047812 */ /* 0x000fe200078ec0ff */
[C---:B------:R-:W-:Y:S01]  /*13390*/  FFMA.FTZ R33, R0.reuse, R25, -R33 ;  /* 0x0000001900217223 */ /* 0x040fe20000010821 */
[----:B------:R-:W-:Y:S01]  /*133a0*/  FMUL.FTZ R25, R15, R29 ;  /* 0x0000001d0f197220 */ /* 0x000fe20000410000 */
[----:B------:R-:W-:Y:S01]  /*133b0*/  FFMA.FTZ R35, R0, R27, R35 ;  /* 0x0000001b00237223 */ /* 0x000fe20000010023 */
[----:B------:R-:W-:-:S02]  /*133c0*/  IMAD.U32 R0, R74, 0x10000, RZ ;  /* 0x000100004a007824 */ /* 0x000fc400078e00ff */
[-C--:B------:R-:W-:Y:S01]  /*133d0*/  FMUL.FTZ R15, R15, R14.reuse ;  /* 0x0000000e0f0f7220 */ /* 0x080fe20000410000 */
[C---:B------:R-:W-:Y:S01]  /*133e0*/  FFMA.FTZ R25, R12.reuse, R14, -R25 ;  /* 0x0000000e0c197223 */ /* 0x040fe20000010819 */
[----:B------:R-:W-:Y:S02]  /*133f0*/  IMAD.U32 R13, R7, 0x10000, RZ ;  /* 0x00010000070d7824 */ /* 0x000fe400078e00ff */
[C---:B------:R-:W-:Y:S01]  /*13400*/  FMUL.FTZ R14, R21.reuse, R32 ;  /* 0x00000020150e7220 */ /* 0x040fe20000410000 */
[----:B------:R-:W-:Y:S01]  /*13410*/  FMUL.FTZ R27, R21, R0 ;  /* 0x00000000151b7220 */ /* 0x000fe20000410000 */
[----:B------:R-:W-:Y:S01]  /*13420*/  FFMA.FTZ R15, R12, R29, R15 ;  /* 0x0000001d0c0f7223 */ /* 0x000fe2000001000f */
[C---:B------:R-:W-:Y:S01]  /*13430*/  FMUL.FTZ R12, R8.reuse, R70 ;  /* 0x00000046080c7220 */ /* 0x040fe20000410000 */
[----:B------:R-:W-:Y:S01]  /*13440*/  FFMA.FTZ R21, R13, R0, -R14 ;  /* 0x000000000d157223 */ /* 0x000fe2000001080e */
[----:B------:R-:W-:Y:S01]  /*13450*/  FMUL.FTZ R0, R8, R26 ;  /* 0x0000001a08007220 */ /* 0x000fe20000410000 */
[----:B------:R-:W-:-:S02]  /*13460*/  IMAD.U32 R8, R30, 0x10000, RZ ;  /* 0x000100001e087824 */ /* 0x000fc400078e00ff */
[C---:B------:R-:W-:Y:S01]  /*13470*/  FFMA.FTZ R12, R3.reuse, R26, R12 ;  /* 0x0000001a030c7223 */ /* 0x040fe2000001000c */
[----:B------:R-:W-:Y:S02]  /*13480*/  IMAD.U32 R5, R6, 0x10000, RZ ;  /* 0x0001000006057824 */ /* 0x000fe400078e00ff */
[----:B------:R-:W-:Y:S01]  /*13490*/  FFMA.FTZ R70, R3, R70, -R0 ;  /* 0x0000004603467223 */ /* 0x000fe20000010800 */
[----:B------:R-:W-:Y:S02]  /*134a0*/  IMAD.U32 R0, R73, 0x10000, RZ ;  /* 0x0001000049007824 */ /* 0x000fe400078e00ff */
[C---:B------:R-:W-:Y:S01]  /*134b0*/  FMUL.FTZ R26, R20.reuse, R8 ;  /* 0x00000008141a7220 */ /* 0x040fe20000410000 */
[----:B------:R-:W-:Y:S01]  /*134c0*/  FFMA.FTZ R27, R13, R32, R27 ;  /* 0x000000200d1b7223 */ /* 0x000fe2000001001b */
[----:B------:R-:W-:Y:S01]  /*134d0*/  FMUL.FTZ R13, R9, R28 ;  /* 0x0000001c090d7220 */ /* 0x000fe20000410000 */
[-C--:B------:R-:W-:Y:S01]  /*134e0*/  FMUL.FTZ R20, R20, R0.reuse ;  /* 0x0000000014147220 */ /* 0x080fe20000410000 */
[----:B------:R-:W-:Y:S01]  /*134f0*/  FFMA.FTZ R26, R5, R0, -R26 ;  /* 0x00000000051a7223 */ /* 0x000fe2000001081a */
[-C--:B------:R-:W-:Y:S01]  /*13500*/  FMUL.FTZ R9, R9, R71.reuse ;  /* 0x0000004709097220 */ /* 0x080fe20000410000 */
[----:B------:R-:W-:Y:S01]  /*13510*/  LOP3.LUT R3, R30, 0xffff0000, RZ, 0xc0, !PT ;  /* 0xffff00001e037812 */ /* 0x000fe200078ec0ff */
[C---:B------:R-:W-:Y:S01]  /*13520*/  FFMA.FTZ R14, R4.reuse, R71, -R13 ;  /* 0x00000047040e7223 */ /* 0x040fe2000001080d */
[----:B------:R-:W-:Y:S01]  /*13530*/  LOP3.LUT R0, R31, 0xffff0000, RZ, 0xc0, !PT ;  /* 0xffff00001f007812 */ /* 0x000fe200078ec0ff */
[----:B------:R-:W-:Y:S01]  /*13540*/  FFMA.FTZ R28, R4, R28, R9 ;  /* 0x0000001c041c7223 */ /* 0x000fe20000010009 */
[----:B------:R-:W-:Y:S01]  /*13550*/  LOP3.LUT R73, R73, 0xffff0000, RZ, 0xc0, !PT ;  /* 0xffff000049497812 */ /* 0x000fe200078ec0ff */
[----:B------:R-:W-:Y:S01]  /*13560*/  FFMA.FTZ R20, R5, R8, R20 ;  /* 0x0000000805147223 */ /* 0x000fe20000010014 */
[----:B------:R-:W-:Y:S01]  /*13570*/  LOP3.LUT R74, R74, 0xffff0000, RZ, 0xc0, !PT ;  /* 0xffff00004a4a7812 */ /* 0x000fe200078ec0ff */
[----:B------:R-:W-:Y:S01]  /*13580*/  FMUL.FTZ R5, R10, R3 ;  /* 0x000000030a057220 */ /* 0x000fe20000410000 */
[----:B------:R-:W-:Y:S01]  /*13590*/  LOP3.LUT R6, R6, 0xffff0000, RZ, 0xc0, !PT ;  /* 0xffff000006067812 */ /* 0x000fe200078ec0ff */
[----:B------:R-:W-:Y:S01]  /*135a0*/  FMUL.FTZ R4, R11, R0 ;  /* 0x000000000b047220 */ /* 0x000fe20000410000 */
[----:B------:R-:W-:Y:S01]  /*135b0*/  LOP3.LUT R7, R7, 0xffff0000, RZ, 0xc0, !PT ;  /* 0xffff000007077812 */ /* 0x000fe200078ec0ff */
[-C--:B------:R-:W-:Y:S01]  /*135c0*/  FMUL.FTZ R10, R10, R73.reuse ;  /* 0x000000490a0a7220 */ /* 0x080fe20000410000 */
[-C--:B------:R-:W-:Y:S01]  /*135d0*/  FMUL.FTZ R11, R11, R74.reuse ;  /* 0x0000004a0b0b7220 */ /* 0x080fe20000410000 */
[----:B------:R-:W-:Y:S01]  /*135e0*/  FFMA.FTZ R73, R6, R73, -R5 ;  /* 0x0000004906497223 */ /* 0x000fe20000010805 */
[----:B------:R-:W-:Y:S01]  /*135f0*/  F2FP.BF16.F32.PACK_AB R5, R14, R25 ;  /* 0x000000190e05723e */ /* 0x000fe200000010ff */
[C---:B------:R-:W-:Y:S01]  /*13600*/  FFMA.FTZ R74, R7.reuse, R74, -R4 ;  /* 0x0000004a074a7223 */ /* 0x040fe20000010804 */
        /* <DEDUP_REMOVED lines=11> */
.L_x_1713:
[----:B------:R-:W-:Y:S05]  /*136c0*/  BSYNC B0 ;  /* 0x0000000000007941 */ /* 0x000fea0003800000 */
.L_x_1691:
        /* <DEDUP_REMOVED lines=8> */
.L_x_1689:
[----:B01-3--:R-:W3:Y:S02]  /*13750*/  LDL R0, [R1+0x30] ;  /* 0x0000300001007983 */ /* 0x00bee40000100800 */
[----:B---3--:R-:W-:-:S13]  /*13760*/  R2UR UR4, R0 ;  /* 0x00000000000472ca */ /* 0x008fda00000e0000 */
[----:B------:R-:W-:-:S05]  /*13770*/  IMAD.U32 R0, RZ, RZ, UR4 ;  /* 0x00000004ff007e24 */ /* 0x000fca000f8e00ff */
[----:B------:R-:W-:-:S13]  /*13780*/  ISETP.NE.AND P0, PT, R0, 0x3, PT ;  /* 0x000000030000780c */ /* 0x000fda0003f05270 */
[----:B------:R-:W-:Y:S05]  /*13790*/  @!P0 BRA `(.L_x_1742) ;  /* 0x0000000000048947 */ /* 0x000fea0003800000 */
[----:B------:R-:W-:Y:S01]  /*137a0*/  BPT.TRAP 0x1 ;  /* 0x000000040000795c */ /* 0x000fe20000300000 */
.L_x_1742:
[----:B--2---:R-:W-:Y:S01]  /*137b0*/  IMAD R9, R23, 0x8, R2 ;  /* 0x0000000817097824 */ /* 0x004fe200078e0202 */
[----:B------:R-:W-:-:S04]  /*137c0*/  SHF.L.U32 R0, R164, 0x1f, RZ ;  /* 0x0000001fa4007819 */ /* 0x000fc800000006ff */
[----:B------:R0:W1:Y:S01]  /*137d0*/  SYNCS.PHASECHK.TRANS64.TRYWAIT P1, [R9+URZ+0x2a830], R0 ;  /* 0x02a83000090075a7 */ /* 0x000062000802017f */
[----:B------:R-:W-:Y:S05]  /*137e0*/  @!P0 BRA `(.L_x_1743) ;  /* 0x0000000000048947 */ /* 0x000fea0003800000 */
[----:B------:R-:W-:Y:S01]  /*137f0*/  BPT.TRAP 0x1 ;  /* 0x000000040000795c */ /* 0x000fe20000300000 */
.L_x_1743:
[----:B-1----:R-:W-:Y:S05]  /*13800*/  @P1 BRA `(.L_x_1744) ;  /* 0x0000000000081947 */ /* 0x002fea0003800000 */
[----:B------:R-:W1:Y:S02]  /*13810*/  SYNCS.PHASECHK.TRANS64.TRYWAIT P1, [R9+URZ+0x2a830], R0 ;  /* 0x02a83000090075a7 */ /* 0x000e64000802017f */
[----:B-1----:R-:W-:Y:S05]  /*13820*/  @!P1 BRA `(.L_x_1745) ;  /* 0x0000018400bc9947 */ /* 0x002fea0003800000 */
.L_x_1744:
        /* <DEDUP_REMOVED lines=40> */
[----:B------:R-:W-:Y:S01]  /*13ab0*/  UIADD3 UR36, UR4, 0x806, URZ ;  /* 0x0000080604247890 */ /* 0x000fe2000fffe03f */
[----:B0-----:R-:W-:Y:S01]  /*13ac0*/  IMAD.U32 R10, RZ, RZ, UR8 ;  /* 0x00000008ff0a7e24 */ /* 0x001fe2000f8e00ff */
[----:B------:R-:W-:Y:S01]  /*13ad0*/  UMOV UR37, 0x40000040 ;  /* 0x4000004000257882 */ /* 0x000fe20000000000 */
        /* <DEDUP_REMOVED lines=64> */
[----:B------:R-:W-:-:S03]  /*13ee0*/  IMAD.MOV.U32 R7, RZ, RZ, 0x40000040 ;  /* 0x40000040ff077424 */ /* 0x000fc600078e00ff */
[----:B------:R-:W-:Y:S01]  /*13ef0*/  R2UR UR46, R6 ;  /* 0x00000000062e72ca */ /* 0x000fe200000e0000 */
[C---:B------:R-:W-:Y:S01]  /*13f00*/  VIADD R6, R4.reuse, 0x604 ;  /* 0x0000060404067836 */ /* 0x040fe20000000000 */
[----:B------:R-:W-:Y:S01]  /*13f10*/  R2UR UR47, R7 ;  /* 0x00000000072f72ca */ /* 0x000fe200000e0000 */
[----:B------:R-:W-:Y:S02]  /*13f20*/  IMAD.MOV.U32 R7, RZ, RZ, 0x40000040 ;  /* 0x40000040ff077424 */ /* 0x000fe400078e00ff */
[----:B------:R-:W-:Y:S01]  /*13f30*/  VIADD R4, R4, 0x606 ;  /* 0x0000060604047836 */ /* 0x000fe20000000000 */
[----:B------:R-:W-:Y:S02]  /*13f40*/  R2UR UR42, R6 ;  /* 0x00000000062a72ca */ /* 0x000fe400000e0000 */
[----:B------:R-:W-:Y:S02]  /*13f50*/  R2UR UR43, R7 ;  /* 0x00000000072b72ca */ /* 0x000fe400000e0000 */
[----:B------:R-:W-:Y:S01]  /*13f60*/  R2UR UR38, R4 ;  /* 0x00000000042672ca */ /* 0x000fe200000e0000 */
        /* <DEDUP_REMOVED lines=24> */
.L_x_1746:
[----:B------:R-:W0:Y:S01]  /*140f0*/  LDC R225, c[0x0][0x448] ;  /* 0x00011200ffe17b82 */ /* 0x000e220000000800 */
[----:B------:R-:W-:Y:S01]  /*14100*/  IMAD.IADD R3, R203, 0x1, R188 ;  /* 0x00000001cb037824 */ /* 0x000fe200078e02bc */
[----:B------:R-:W-:Y:S01]  /*14110*/  LOP3.LUT R16, R16, 0xffefffff, RZ, 0xc0, !PT ;  /* 0xffefffff10107812 */ /* 0x000fe200078ec0ff */
[----:B------:R-:W-:Y:S01]  /*14120*/  IMAD.MOV.U32 R7, RZ, RZ, -0x60 ;  /* 0xffffffa0ff077424 */ /* 0x000fe200078e00ff */
[----:B------:R-:W-:-:S03]  /*14130*/  ULDC UR4, c[0x0][0x9dc] ;  /* 0x0002770000047ab9 */ /* 0x000fc60000000800 */
[----:B------:R-:W-:Y:S01]  /*14140*/  IMAD R7, R72, R7, 0x61 ;  /* 0x0000006148077424 */ /* 0x000fe200078e0207 */
[----:B------:R-:W1:Y:S03]  /*14150*/  LDC.64 R12, c[0x0][0x9e0] ;  /* 0x00027800ff0c7b82 */ /* 0x000e660000000a00 */
[----:B------:R-:W-:-:S04]  /*14160*/  VIADD R89, R7, 0xffffffff ;  /* 0xffffffff07597836 */ /* 0x000fc80000000000 */
[----:B------:R-:W-:Y:S01]  /*14170*/  IMAD.IADD R10, R89, 0x1, -R182 ;  /* 0x00000001590a7824 */ /* 0x000fe200078e0ab6 */
[----:B0-----:R-:W-:-:S13]  /*14180*/  ISETP.NE.AND P1, PT, R225, 0x1, PT ;  /* 0x00000001e100780c */ /* 0x001fda0003f25270 */
[----:B------:R-:W0:Y:S01]  /*14190*/  @P1 LDC R0, c[0x0][0x44c] ;  /* 0x00011300ff001b82 */ /* 0x000e220000000800 */
[----:B------:R-:W-:-:S04]  /*141a0*/  @P1 LOP3.LUT R16, R16, 0x100000, RZ, 0xfc, !PT ;  /* 0x0010000010101812 */ /* 0x000fc800078efcff */
[----:B------:R-:W-:-:S03]  /*141b0*/  LOP3.LUT R16, R16, 0xfff7ffff, RZ, 0xc0, !PT ;  /* 0xfff7ffff10107812 */ /* 0x000fc600078ec0ff */
[----:B------:R-:W2:Y:S01]  /*141c0*/  @P1 LDC R5, c[0x0][0x450] ;  /* 0x00011400ff051b82 */ /* 0x000ea20000000800 */
[----:B0-----:R-:W-:-:S05]  /*141d0*/  @P1 IMAD.HI.U32 R0, R3, R0, RZ ;  /* 0x0000000003001227 */ /* 0x001fca00078e00ff */
[----:B--2---:R-:W-:Y:S01]  /*141e0*/  @P1 SHF.R.U32.HI R3, RZ, R5, R0 ;  /* 0x00000005ff031219 */ /* 0x004fe20000011600 */
[----:B------:R-:W-:Y:S01]  /*141f0*/  VIADD R5, R9, 0x2a840 ;  /* 0x0002a84009057836 */ /* 0x000fe20000000000 */
[----:B-1----:R-:W-:Y:S01]  /*14200*/  ISETP.GE.AND P1, PT, R13, 0x1, PT ;  /* 0x000000010d00780c */ /* 0x002fe20003f26270 */
[----:B------:R-:W-:Y:S01]  /*14210*/  IMAD.U32 R9, RZ, RZ, UR4 ;  /* 0x00000004ff097e24 */ /* 0x000fe2000f8e00ff */
[----:B------:R-:W-:Y:S01]  /*14220*/  IADD3 R0, R166, R7, -R182 ;  /* 0x00000007a6007210 */ /* 0x000fe20007ffe8b6 */
[----:B------:R-:W0:Y:S01]  /*14230*/  SHFL.IDX PT, R15, R3, RZ, 0x1c1f ;  /* 0x001c1fff030f7589 */ /* 0x000e2200000e0000 */
[----:B------:R-:W-:Y:S02]  /*14240*/  PRMT R5, R172, 0x654, R5 ;  /* 0x00000654ac057816 */ /* 0x000fe40000000005 */
[----:B------:R-:W-:Y:S01]  /*14250*/  LOP3.LUT R4, RZ, R9, RZ, 0x33, !PT ;  /* 0x00000009ff047212 */ /* 0x000fe200078e33ff */
[----:B------:R-:W-:Y:S01]  /*14260*/  IMAD.IADD R11, R0, 0x1, -R165 ;  /* 0x00000001000b7824 */ /* 0x000fe200078e0aa5 */
[----:B------:R1:W-:Y:S03]  /*14270*/  SYNCS.ARRIVE.TRANS64.RED.A1T0 RZ, [R5+URZ], RZ ;  /* 0x000000ff05ff79a7 */ /* 0x0003e6000810043f */
[----:B------:R-:W-:-:S02]  /*14280*/  IMAD.IADD R87, R11, 0x1, R12 ;  /* 0x000000010b577824 */ /* 0x000fc400078e020c */
[----:B------:R-:W-:Y:S01]  /*14290*/  IMAD.IADD R20, R11, 0x1, R4 ;  /* 0x000000010b147824 */ /* 0x000fe200078e0204 */
[----:B------:R-:W-:Y:S01]  /*142a0*/  @P1 LOP3.LUT R16, R16, 0x80000, RZ, 0xfc, !PT ;  /* 0x0008000010101812 */ /* 0x000fe200078efcff */
[----:B-1----:R-:W-:-:S05]  /*142b0*/  IMAD R5, R72, -0x60, R166 ;  /* 0xffffffa048057824 */ /* 0x002fca00078e02a6 */
[----:B------:R-:W-:Y:S01]  /*142c0*/  IADD3 R14, -R182, 0x60, R5 ;  /* 0x00000060b60e7810 */ /* 0x000fe20007ffe105 */
[----:B0-----:R-:W-:-:S03]  /*142d0*/  IMAD.IADD R6, R20, 0x1, R15 ;  /* 0x0000000114067824 */ /* 0x001fc600078e020f */
[----:B------:R-:W-:Y:S01]  /*142e0*/  VIADDMNMX R0, R15, R87, R14, PT ;  /* 0x000000570f007246 */ /* 0x000fe2000380010e */
[----:B------:R-:W-:Y:S06]  /*142f0*/  @!P1 BRA `(.L_x_1747) ;  /* 0x00000000004c9947 */ /* 0x000fec0003800000 */
[----:B------:R-:W-:Y:S01]  /*14300*/  IADD3 R7, -R165, R166, R15 ;  /* 0x000000a6a5077210 */ /* 0x000fe20007ffe10f */
[----:B------:R-:W-:Y:S03]  /*14310*/  BSSY B0, `(.L_x_1748) ;  /* 0x000000e000007945 */ /* 0x000fe60003800000 */
        /* <DEDUP_REMOVED lines=9> */
.L_x_1749:
[----:B------:R-:W-:-:S13]  /*143b0*/  ISETP.NE.AND P1, PT, R13, 0x1, PT ;  /* 0x000000010d00780c */ /* 0x000fda0003f25270 */
[----:B------:R-:W0:Y:S02]  /*143c0*/  @P1 LDC.64 R4, c[0x0][0x9e8] ;  /* 0x00027a00ff041b82 */ /* 0x000e240000000a00 */
[----:B0-----:R-:W-:-:S05]  /*143d0*/  @P1 IMAD.HI.U32 R4, R7, R4, RZ ;  /* 0x0000000407041227 */ /* 0x001fca00078e00ff */
[----:B------:R-:W-:-:S07]  /*143e0*/  @P1 SHF.R.U32.HI R7, RZ, R5, R4 ;  /* 0x00000005ff071219 */ /* 0x000fce0000011604 */
.L_x_1750:
[----:B------:R-:W-:Y:S05]  /*143f0*/  BSYNC B0 ;  /* 0x0000000000007941 */ /* 0x000fea0003800000 */
.L_x_1748:
[----:B------:R-:W-:-:S05]  /*14400*/  IMAD R7, R7, R13, R10 ;  /* 0x0000000d07077224 */ /* 0x000fca00078e020a */
[----:B------:R-:W-:Y:S02]  /*14410*/  VIMNMX R6, R6, R7, !PT ;  /* 0x0000000706067248 */ /* 0x000fe40007fe0100 */
[----:B------:R-:W-:-:S07]  /*14420*/  VIADDMNMX R0, R7, R13, R0, PT ;  /* 0x0000000d07007246 */ /* 0x000fce0003800100 */
.L_x_1747:
        /* <DEDUP_REMOVED lines=118> */
[----:B------:R-:W-:-:S13]  /*14b90*/  ISETP.GE.AND P5, PT, R13, 0x1, PT ;  /* 0x000000010d00780c */ /* 0x000fda0003fa6270 */
[----:B------:R-:W-:Y:S05]  /*14ba0*/  @!P5 BRA `(.L_x_1751) ;  /* 0x00000000004cd947 */ /* 0x000fea0003800000 */
        /* <DEDUP_REMOVED lines=11> */
.L_x_1753:
[----:B------:R-:W-:-:S13]  /*14c60*/  ISETP.NE.AND P5, PT, R13, 0x1, PT ;  /* 0x000000010d00780c */ /* 0x000fda0003fa5270 */
[----:B------:R-:W0:Y:S02]  /*14c70*/  @P5 LDC.64 R4, c[0x0][0x9e8] ;  /* 0x00027a00ff045b82 */ /* 0x000e240000000a00 */
[----:B0-----:R-:W-:-:S05]  /*14c80*/  @P5 IMAD.HI.U32 R4, R3, R4, RZ ;  /* 0x0000000403045227 */ /* 0x001fca00078e00ff */
[----:B------:R-:W-:-:S07]  /*14c90*/  @P5 SHF.R.U32.HI R3, RZ, R5, R4 ;  /* 0x00000005ff035219 */ /* 0x000fce0000011604 */
.L_x_1754:
[----:B------:R-:W-:Y:S05]  /*14ca0*/  BSYNC B0 ;  /* 0x0000000000007941 */ /* 0x000fea0003800000 */
.L_x_1752:
[----:B------:R-:W-:-:S05]  /*14cb0*/  IMAD R3, R3, R13, R10 ;  /* 0x0000000d03037224 */ /* 0x000fca00078e020a */
[----:B------:R-:W-:Y:S02]  /*14cc0*/  VIMNMX R6, R6, R3, !PT ;  /* 0x0000000306067248 */ /* 0x000fe40007fe0100 */
[----:B------:R-:W-:-:S07]  /*14cd0*/  VIADDMNMX R0, R3, R13, R0, PT ;  /* 0x0000000d03007246 */ /* 0x000fce0003800100 */
.L_x_1751:
        /* <DEDUP_REMOVED lines=14> */
[----:B------:R-:W-:Y:S02]  /*14dc0*/  FSEL R5, R30, -INF , !P6 ;  /* 0xff8000001e057808 */ /* 0x000fe40007000000 */
[----:B------:R-:W-:Y:S02]  /*14dd0*/  ISETP.GT.AND P1, PT, R6, 0x10, !P1 ;  /* 0x000000100600780c */ /* 0x000fe40004f24270 */
[----:B------:R-:W-:Y:S02]  /*14de0*/  ISETP.NE.AND P6, PT, R78, RZ, PT ;  /* 0x000000ff4e00720c */ /* 0x000fe40003fc5270 */
[----:B------:R-:W-:Y:S02]  /*14df0*/  ISETP.LT.OR P1, PT, R0, 0x11, P1 ;  /* 0x000000110000780c */ /* 0x000fe40000f21670 */
[----:B------:R-:W-:-:S02]  /*14e00*/  FMNMX.FTZ R4, R81, R4, !PT ;  /* 0x0000000451047209 */ /* 0x000fc40007810000 */
[----:B------:R-:W-:Y:S02]  /*14e10*/  FSEL R27, R34, -INF , !P1 ;  /* 0xff800000221b7808 */ /* 0x000fe40004800000 */
[----:B------:R-:W-:Y:S02]  /*14e20*/  ISETP.NE.AND P1, PT, R32, RZ, PT ;  /* 0x000000ff2000720c */ /* 0x000fe40003f25270 */
[----:B------:R-:W-:Y:S02]  /*14e30*/  FMNMX.FTZ R4, R75, R4, !PT ;  /* 0x000000044b047209 */ /* 0x000fe40007810000 */
        /* <DEDUP_REMOVED lines=22> */
[----:B------:R-:W-:Y:S01]  /*14fa0*/  ISETP.NE.AND P1, PT, R40, RZ, PT ;  /* 0x000000ff2800720c */ /* 0x000fe20003f25270 */
[----:B------:R-:W-:Y:S01]  /*14fb0*/  IMAD.MOV.U32 R40, RZ, RZ, R188 ;  /* 0x000000ffff287224 */ /* 0x000fe200078e00bc */
        /* <DEDUP_REMOVED lines=21> */
[----:B------:R-:W-:Y:S01]  /*15110*/  FMNMX.FTZ R14, R69, R4, !PT ;  /* 0x00000004450e7209 */ /* 0x000fe20007810000 */
[----:B------:R-:W-:Y:S01]  /*15120*/  IMAD.U32 R4, RZ, RZ, UR4 ;  /* 0x00000004ff047e24 */ /* 0x000fe2000f8e00ff */
[----:B------:R-:W-:-:S02]  /*15130*/  ISETP.GT.AND P1, PT, R6, 0x30, !P1 ;  /* 0x000000300600780c */ /* 0x000fc40004f24270 */
[----:B------:R-:W-:Y:S01]  /*15140*/  ISETP.GT.AND P4, PT, R6, RZ, !P4 ;  /* 0x000000ff0600720c */ /* 0x000fe20006784270 */
[----:B------:R-:W0:Y:S01]  /*15150*/  SHFL.BFLY PT, R3, R14, 0x2, 0x1f ;  /* 0x0c401f000e037f89 */ /* 0x000e2200000e0000 */
[C---:B------:R-:W-:Y:S02]  /*15160*/  ISETP.LT.OR P1, PT, R0.reuse, 0x31, P1 ;  /* 0x000000310000780c */ /* 0x040fe40000f21670 */
[----:B------:R-:W-:Y:S02]  /*15170*/  ISETP.LT.OR P4, PT, R0, 0x1, P4 ;  /* 0x000000010000780c */ /* 0x000fe40002781670 */
[----:B------:R-:W-:Y:S02]  /*15180*/  FSEL R39, R50, -INF , !P1 ;  /* 0xff80000032277808 */ /* 0x000fe40004800000 */
[----:B------:R-:W-:Y:S02]  /*15190*/  ISETP.NE.AND P1, PT, R48, RZ, PT ;  /* 0x000000ff3000720c */ /* 0x000fe40003f25270 */
[----:B------:R-:W-:-:S02]  /*151a0*/  FSEL R26, R26, -INF , !P4 ;  /* 0xff8000001a1a7808 */ /* 0x000fc40006000000 */
[----:B------:R-:W-:Y:S02]  /*151b0*/  ISETP.GT.AND P1, PT, R6, 0x31, !P1 ;  /* 0x000000310600780c */ /* 0x000fe40004f24270 */
[----:B------:R-:W-:Y:S02]  /*151c0*/  ISETP.NE.AND P6, PT, R56, RZ, PT ;  /* 0x000000ff3800720c */ /* 0x000fe40003fc5270 */
[----:B------:R-:W-:Y:S02]  /*151d0*/  ISETP.LT.OR P1, PT, R0, 0x32, P1 ;  /* 0x000000320000780c */ /* 0x000fe40000f21670 */
[----:B------:R-:W-:Y:S02]  /*151e0*/  ISETP.NE.AND P5, PT, R90, RZ, PT ;  /* 0x000000ff5a00720c */ /* 0x000fe40003fa5270 */
[----:B------:R-:W-:Y:S02]  /*151f0*/  FSEL R51, R51, -INF , !P1 ;  /* 0xff80000033337808 */ /* 0x000fe40004800000 */
[----:B------:R-:W-:-:S02]  /*15200*/  ISETP.NE.AND P1, PT, R86, RZ, PT ;  /* 0x000000ff5600720c */ /* 0x000fc40003f25270 */
        /* <DEDUP_REMOVED lines=29> */
[----:B0-----:R-:W-:Y:S02]  /*153e0*/  FMNMX.FTZ R3, R20, R3, !PT ;  /* 0x0000000314037209 */ /* 0x001fe40007810000 */
        /* <DEDUP_REMOVED lines=13> */
[-CC-:B------:R-:W-:Y:S01]  /*154c0*/  FFMA.FTZ R154, R79, R4.reuse, -R10.reuse ;  /* 0x000000044f9a7223 */ /* 0x180fe2000001080a */
[----:B------:R-:W-:Y:S01]  /*154d0*/  ISETP.NE.AND P6, PT, R28, RZ, PT ;  /* 0x000000ff1c00720c */ /* 0x000fe20003fc5270 */
[--C-:B------:R-:W-:Y:S01]  /*154e0*/  FFMA.FTZ R150, R11, R4, -R10.reuse ;  /* 0x000000040b967223 */ /* 0x100fe2000001080a */
[----:B------:R-:W-:Y:S01]  /*154f0*/  FMNMX.FTZ R14, R47, R14, !PT ;  /* 0x0000000e2f0e7209 */ /* 0x000fe20007810000 */
[-CC-:B------:R-:W-:Y:S01]  /*15500*/  FFMA.FTZ R11, R45, R4.reuse, -R10.reuse ;  /* 0x000000042d0b7223 */ /* 0x180fe2000001080a */
[----:B------:R-:W-:Y:S01]  /*15510*/  FSEL R63, R63, -INF , !P1 ;  /* 0xff8000003f3f7808 */ /* 0x000fe20004800000 */
[-CC-:B------:R-:W-:Y:S01]  /*15520*/  FFMA.FTZ R156, R103, R4.reuse, -R10.reuse ;  /* 0x00000004679c7223 */ /* 0x180fe2000001080a */
[----:B------:R-:W-:Y:S01]  /*15530*/  ISETP.GT.AND P1, PT, R6, 0x50, !P6 ;  /* 0x000000500600780c */ /* 0x000fe20007724270 */
[--C-:B------:R-:W-:Y:S01]  /*15540*/  FFMA.FTZ R85, R85, R4, -R10.reuse ;  /* 0x0000000455557223 */ /* 0x100fe2000001080a */
[----:B------:R-:W-:Y:S01]  /*15550*/  FMNMX.FTZ R14, R59, R14, !PT ;  /* 0x0000000e3b0e7209 */ /* 0x000fe20007810000 */
[--C-:B------:R-:W-:Y:S01]  /*15560*/  FFMA.FTZ R158, R83, R4, -R10.reuse ;  /* 0x00000004539e7223 */ /* 0x100fe2000001080a */
[----:B------:R-:W-:Y:S01]  /*15570*/  ISETP.LT.OR P1, PT, R0, 0x51, P1 ;  /* 0x000000510000780c */ /* 0x000fe20000f21670 */
[----:B------:R-:W-:Y:S01]  /*15580*/  MUFU.EX2 R156, R156 ;  /* 0x0000009c009c7308 */ /* 0x000fe20000000800 */
[----:B------:R-:W-:Y:S01]  /*15590*/  FMNMX.FTZ R14, R101, R14, !PT ;  /* 0x0000000e650e7209 */ /* 0x000fe20007810000 */
[-CC-:B------:R-:W-:Y:S01]  /*155a0*/  FFMA.FTZ R73, R73, R4.reuse, -R10.reuse ;  /* 0x0000000449497223 */ /* 0x180fe2000001080a */
[----:B------:R-:W-:Y:S01]  /*155b0*/  ISETP.NE.AND P5, PT, R24, RZ, PT ;  /* 0x000000ff1800720c */ /* 0x000fe20003fa5270 */
[-CC-:B------:R-:W-:Y:S01]  /*155c0*/  FFMA.FTZ R152, R81, R4.reuse, -R10.reuse ;  /* 0x0000000451987223 */ /* 0x180fe2000001080a */
[----:B------:R-:W-:Y:S01]  /*155d0*/  ISETP.GT.AND P3, PT, R6, 0x58, !P3 ;  /* 0x000000580600780c */ /* 0x000fe20005f64270 */
[-CC-:B------:R-:W-:Y:S01]  /*155e0*/  FFMA.FTZ R144, R29, R4.reuse, -R10.reuse ;  /* 0x000000041d907223 */ /* 0x180fe2000001080a */
[----:B------:R-:W-:Y:S01]  /*155f0*/  ISETP.LT.OR P2, PT, R0, 0x52, P2 ;  /* 0x000000520000780c */ /* 0x000fe20001741670 */
[----:B------:R-:W0:Y:S01]  /*15600*/  MUFU.EX2 R85, R85 ;  /* 0x0000005500557308 */ /* 0x000e220000000800 */
[----:B------:R-:W-:Y:S01]  /*15610*/  FSEL R77, R66, -INF , !P1 ;  /* 0xff800000424d7808 */ /* 0x000fe20004800000 */
[--C-:B------:R-:W-:Y:S01]  /*15620*/  FFMA.FTZ R146, R15, R4, -R10.reuse ;  /* 0x000000040f927223 */ /* 0x100fe2000001080a */
[----:B------:R-:W-:Y:S01]  /*15630*/  FMNMX.FTZ R14, R63, R14, !PT ;  /* 0x0000000e3f0e7209 */ /* 0x000fe20007810000 */
[-CC-:B-----5:R-:W-:Y:S01]  /*15640*/  FFMA.FTZ R140, R25, R4.reuse, -R10.reuse ;  /* 0x00000004198c7223 */ /* 0x1a0fe2000001080a */
[----:B------:R-:W-:Y:S01]  /*15650*/  ISETP.GT.AND P4, PT, R6, 0x59, !P5 ;  /* 0x000000590600780c */ /* 0x000fe20006f84270 */
[-CC-:B------:R-:W-:Y:S01]  /*15660*/  FFMA.FTZ R142, R33, R4.reuse, -R10.reuse ;  /* 0x00000004218e7223 */ /* 0x180fe2000001080a */
[C---:B------:R-:W-:Y:S01]  /*15670*/  ISETP.LT.OR P3, PT, R0.reuse, 0x59, P3 ;  /* 0x000000590000780c */ /* 0x040fe20001f61670 */
[----:B------:R-:W1:Y:S01]  /*15680*/  MUFU.EX2 R158, R158 ;  /* 0x0000009e009e7308 */ /* 0x000e620000000800 */
[----:B------:R-:W-:Y:S01]  /*15690*/  FSEL R67, R67, -INF , !P2 ;  /* 0xff80000043437808 */ /* 0x000fe20005000000 */
[--C-:B------:R-:W-:Y:S01]  /*156a0*/  FFMA.FTZ R136, R21, R4, -R10.reuse ;  /* 0x0000000415887223 */ /* 0x100fe2000001080a */
[----:B------:R-:W-:Y:S01]  /*156b0*/  FMNMX.FTZ R14, R77, R14, !PT ;  /* 0x0000000e4d0e7209 */ /* 0x000fe20007810000 */
[-CC-:B------:R-:W-:Y:S01]  /*156c0*/  FFMA.FTZ R75, R75, R4.reuse, -R10.reuse ;  /* 0x000000044b4b7223 */ /* 0x180fe2000001080a */
[----:B------:R-:W-:Y:S01]  /*156d0*/  ISETP.LT.OR P4, PT, R0, 0x5a, P4 ;  /* 0x0000005a0000780c */ /* 0x000fe20002781670 */
[--C-:B------:R-:W-:Y:S01]  /*156e0*/  FFMA.FTZ R37, R37, R4, -R10.reuse ;  /* 0x0000000425257223 */ /* 0x100fe2000001080a */
[----:B------:R-:W-:Y:S01]  /*156f0*/  FSEL R79, R70, -INF , !P3 ;  /* 0xff800000464f7808 */ /* 0x000fe20005800000 */
[----:B------:R-:W2:Y:S01]  /*15700*/  MUFU.EX2 R73, R73 ;  /* 0x0000004900497308 */ /* 0x000ea20000000800 */
        /* <DEDUP_REMOVED lines=12> */
[----:B------:R-:W-:Y:S01]  /*157d0*/  ISETP.NE.AND P5, PT, R225, 0x1, PT ;  /* 0x00000001e100780c */ /* 0x000fe20003fa5270 */
[----:B------:R-:W4:Y:S06]  /*157e0*/  SHFL.BFLY PT, R45, R14, 0x2, 0x1f ;  /* 0x0c401f000e2d7f89 */ /* 0x000f2c00000e0000 */
[----:B------:R-:W3:Y:S06]  /*157f0*/  MUFU.EX2 R75, R75 ;  /* 0x0000004b004b7308 */ /* 0x000eec0000000800 */
[----:B------:R-:W3:Y:S02]  /*15800*/  @P5 LDC R42, c[0x0][0x450] ;  /* 0x00011400ff2a5b82 */ /* 0x000ee40000000800 */
[----:B------:R-:W3:Y:S08]  /*15810*/  MUFU.EX2 R154, R154 ;  /* 0x0000009a009a7308 */ /* 0x000ef00000000800 */
[----:B------:R-:W3:Y:S01]  /*15820*/  MUFU.EX2 R37, R37 ;  /* 0x0000002500257308 */ /* 0x000ee20000000800 */
[----:B----4-:R-:W-:-:S05]  /*15830*/  FMNMX.FTZ R45, R14, R45, !PT ;  /* 0x0000002d0e2d7209 */ /* 0x010fca0007810000 */
[----:B------:R-:W4:Y:S02]  /*15840*/  SHFL.BFLY PT, R0, R45, 0x1, 0x1f ;  /* 0x0c201f002d007f89 */ /* 0x000f2400000e0000 */
[----:B------:R-:W-:Y:S08]  /*15850*/  MUFU.EX2 R148, R148 ;  /* 0x0000009400947308 */ /* 0x000ff00000000800 */
[----:B------:R-:W-:Y:S08]  /*15860*/  MUFU.EX2 R41, R41 ;  /* 0x0000002900297308 */ /* 0x000ff00000000800 */
[----:B------:R-:W-:Y:S01]  /*15870*/  MUFU.EX2 R150, R150 ;  /* 0x0000009600967308 */ /* 0x000fe20000000800 */
[----:B----4-:R-:W-:Y:S01]  /*15880*/  FMNMX.FTZ R0, R45, R0, !PT ;  /* 0x000000002d007209 */ /* 0x010fe20007810000 */
[----:B------:R-:W-:-:S06]  /*15890*/  FFMA.FTZ R45, R69, R4, -R10 ;  /* 0x00000004452d7223 */ /* 0x000fcc000001080a */
[----:B------:R-:W-:Y:S01]  /*158a0*/  MUFU.EX2 R11, R11 ;  /* 0x0000000b000b7308 */ /* 0x000fe20000000800 */
[C---:B------:R-:W-:Y:S01]  /*158b0*/  FSETP.NEU.FTZ.AND P1, PT, R0.reuse, -INF , PT ;  /* 0xff8000000000780b */ /* 0x040fe20003f3d000 */
[----:B------:R-:W-:-:S05]  /*158c0*/  FMUL.FTZ R32, R0, R4 ;  /* 0x0000000400207220 */ /* 0x000fca0000410000 */
[----:B------:R-:W-:Y:S01]  /*158d0*/  FSEL R32, R32, RZ, P1 ;  /* 0x000000ff20207208 */ /* 0x000fe20000800000 */
[----:B------:R-:W-:Y:S04]  /*158e0*/  MUFU.EX2 R144, R144 ;  /* 0x0000009000907308 */ /* 0x000fe80000000800 */
[-CC-:B------:R-:W-:Y:S01]  /*158f0*/  FFMA.FTZ R157, R26, R4.reuse, -R32.reuse ;  /* 0x000000041a9d7223 */ /* 0x180fe20000010820 */
[-CC-:B------:R-:W-:Y:S01]  /*15900*/  FFMA.FTZ R6, R99, R4.reuse, -R32.reuse ;  /* 0x0000000463067223 */ /* 0x180fe20000010820 */
[-CC-:B------:R-:W-:Y:S01]  /*15910*/  FFMA.FTZ R159, R5, R4.reuse, -R32.reuse ;  /* 0x00000004059f7223 */ /* 0x180fe20000010820 */
[-CC-:B------:R-:W-:Y:S01]  /*15920*/  FFMA.FTZ R10, R97, R4.reuse, -R32.reuse ;  /* 0x00000004610a7223 */ /* 0x180fe20000010820 */
[-CC-:B------:R-:W-:Y:S01]  /*15930*/  FFMA.FTZ R153, R27, R4.reuse, -R32.reuse ;  /* 0x000000041b997223 */ /* 0x180fe20000010820 */
[----:B0-----:R-:W-:Y:S01]  /*15940*/  FADD.FTZ R5, R156, R85 ;  /* 0x000000559c057221 */ /* 0x001fe20000010000 */
[----:B------:R-:W-:Y:S01]  /*15950*/  MUFU.EX2 R157, R157 ;  /* 0x0000009d009d7308 */ /* 0x000fe20000000800 */
[-CC-:B------:R-:W-:Y:S01]  /*15960*/  FFMA.FTZ R14, R95, R4.reuse, -R32.reuse ;  /* 0x000000045f0e7223 */ /* 0x180fe20000010820 */
[-CC-:B------:R-:W-:Y:S01]  /*15970*/  FFMA.FTZ R155, R87, R4.reuse, -R32.reuse ;  /* 0x00000004579b7223 */ /* 0x180fe20000010820 */
[----:B-1----:R-:W-:Y:S01]  /*15980*/  FADD.FTZ R30, R158, R5 ;  /* 0x000000059e1e7221 */ /* 0x002fe20000010000 */
[-CC-:B------:R-:W-:Y:S01]  /*15990*/  FFMA.FTZ R20, R93, R4.reuse, -R32.reuse ;  /* 0x000000045d147223 */ /* 0x180fe20000010820 */
[-CC-:B------:R-:W-:Y:S01]  /*159a0*/  FFMA.FTZ R149, R31, R4.reuse, -R32.reuse ;  /* 0x000000041f957223 */ /* 0x180fe20000010820 */
[-C--:B------:R-:W-:Y:S01]  /*159b0*/  FFMA.FTZ R24, R91, R4.reuse, -R32 ;  /* 0x000000045b187223 */ /* 0x080fe20000010820 */
[----:B--2---:R-:W-:Y:S01]  /*159c0*/  FADD.FTZ R5, R73, R30 ;  /* 0x0000001e49057221 */ /* 0x004fe20000010000 */
[----:B------:R-:W0:Y:S01]  /*159d0*/  MUFU.EX2 R6, R6 ;  /* 0x0000000600067308 */ /* 0x000e220000000800 */
[-CC-:B------:R-:W-:Y:S01]  /*159e0*/  FFMA.FTZ R151, R35, R4.reuse, -R32.reuse ;  /* 0x0000000423977223 */ /* 0x180fe20000010820 */
[-CC-:B------:R-:W-:Y:S01]  /*159f0*/  FFMA.FTZ R26, R89, R4.reuse, -R32.reuse ;  /* 0x00000004591a7223 */ /* 0x180fe20000010820 */
[----:B---3--:R-:W-:Y:S01]  /*15a00*/  FADD.FTZ R30, R152, R5 ;  /* 0x00000005981e7221 */ /* 0x008fe20000010000 */
[-CC-:B------:R-:W-:Y:S01]  /*15a10*/  FFMA.FTZ R145, R39, R4.reuse, -R32.reuse ;  /* 0x0000000427917223 */ /* 0x180fe20000010820 */
[----:B------:R-:W1:Y:S01]  /*15a20*/  @P5 LDC R27, c[0x0][0x44c] ;  /* 0x00011300ff1b5b82 */ /* 0x000e620000000800 */
[-C--:B------:R-:W-:Y:S01]  /*15a30*/  FFMA.FTZ R28, R51, R4.reuse, -R32 ;  /* 0x00000004331c7223 */ /* 0x080fe20000010820 */
[----:B------:R-:W-:Y:S01]  /*15a40*/  FADD.FTZ R7, R75, R30 ;  /* 0x0000001e4b077221 */ /* 0x000fe20000010000 */
[----:B------:R-:W2:Y:S01]  /*15a50*/  MUFU.EX2 R159, R159 ;  /* 0x0000009f009f7308 */ /* 0x000ea20000000800 */
[-CC-:B------:R-:W-:Y:S01]  /*15a60*/  FFMA.FTZ R147, R43, R4.reuse, -R32.reuse ;  /* 0x000000042b937223 */ /* 0x180fe20000010820 */
[-CC-:B------:R-:W-:Y:S01]  /*15a70*/  FFMA.FTZ R30, R55, R4.reuse, -R32.reuse ;  /* 0x00000004371e7223 */ /* 0x180fe20000010820 */
[----:B------:R-:W-:Y:S01]  /*15a80*/  FADD.FTZ R36, R154, R7 ;  /* 0x000000079a247221 */ /* 0x000fe20000010000 */
[-CC-:B------:R-:W-:Y:S01]  /*15a90*/  FFMA.FTZ R141, R47, R4.reuse, -R32.reuse ;  /* 0x000000042f8d7223 */ /* 0x180fe20000010820 */
[-CC-:B------:R-:W-:Y:S01]  /*15aa0*/  FFMA.FTZ R59, R59, R4.reuse, -R32.reuse ;  /* 0x000000043b3b7223 */ /* 0x180fe20000010820 */
[-C--:B------:R-:W-:Y:S01]  /*15ab0*/  FFMA.FTZ R101, R101, R4.reuse, -R32 ;  /* 0x0000000465657223 */ /* 0x080fe20000010820 */
[----:B------:R-:W-:Y:S01]  /*15ac0*/  FADD.FTZ R7, R37, R36 ;  /* 0x0000002425077221 */ /* 0x000fe20000010000 */
[----:B------:R-:W3:Y:S01]  /*15ad0*/  MUFU.EX2 R10, R10 ;  /* 0x0000000a000a7308 */ /* 0x000ee20000000800 */
[----:B0-----:R-:W-:Y:S01]  /*15ae0*/  FADD.FTZ R34, R157, R6 ;  /* 0x000000069d227221 */ /* 0x001fe20000010000 */
[-CC-:B------:R-:W-:Y:S01]  /*15af0*/  FFMA.FTZ R63, R63, R4.reuse, -R32.reuse ;  /* 0x000000043f3f7223 */ /* 0x180fe20000010820 */
[----:B------:R-:W-:Y:S01]  /*15b00*/  FADD.FTZ R36, R148, R7 ;  /* 0x0000000794247221 */ /* 0x000fe20000010000 */
[-CC-:B------:R-:W-:Y:S01]  /*15b10*/  FFMA.FTZ R77, R77, R4.reuse, -R32.reuse ;  /* 0x000000044d4d7223 */ /* 0x180fe20000010820 */
[-CC-:B------:R-:W-:Y:S01]  /*15b20*/  FFMA.FTZ R67, R67, R4.reuse, -R32.reuse ;  /* 0x0000000443437223 */ /* 0x180fe20000010820 */
[-C--:B------:R-:W-:Y:S01]  /*15b30*/  FFMA.FTZ R79, R79, R4.reuse, -R32 ;  /* 0x000000044f4f7223 */ /* 0x080fe20000010820 */
[----:B------:R-:W-:Y:S01]  /*15b40*/  FADD.FTZ R7, R41, R36 ;  /* 0x0000002429077221 */ /* 0x000fe20000010000 */
[----:B------:R-:W0:Y:S01]  /*15b50*/  MUFU.EX2 R153, R153 ;  /* 0x0000009900997308 */ /* 0x000e220000000800 */
[----:B--2---:R-:W-:Y:S01]  /*15b60*/  FADD.FTZ R5, R159, R34 ;  /* 0x000000229f057221 */ /* 0x004fe20000010000 */
[----:B------:R-:W-:Y:S01]  /*15b70*/  FFMA.FTZ R71, R71, R4, -R32 ;  /* 0x0000000447477223 */ /* 0x000fe20000010820 */
[----:B------:R-:W-:Y:S01]  /*15b80*/  FADD.FTZ R38, R150, R7 ;  /* 0x0000000796267221 */ /* 0x000fe20000010000 */
[----:B------:R-:W-:Y:S01]  /*15b90*/  F2FP.BF16.F32.PACK_AB R157, R6, R157 ;  /* 0x0000009d069d723e */ /* 0x000fe200000010ff */
[----:B-1----:R-:W-:Y:S01]  /*15ba0*/  @P5 IMAD.HI.U32 R27, R188, R27, RZ ;  /* 0x0000001bbc1b5227 */ /* 0x002fe200078e00ff */
[----:B------:R-:W-:-:S03]  /*15bb0*/  F2FP.BF16.F32.PACK_AB R156, R85, R156 ;  /* 0x0000009c559c723e */ /* 0x000fc600000010ff */
[----:B------:R-:W-:Y:S01]  /*15bc0*/  FADD.FTZ R7, R11, R38 ;  /* 0x000000260b077221 */ /* 0x000fe20000010000 */
[----:B------:R-:W1:Y:S01]  /*15bd0*/  MUFU.EX2 R14, R14 ;  /* 0x0000000e000e7308 */ /* 0x000e620000000800 */
[----:B---3--:R-:W-:Y:S01]  /*15be0*/  FADD.FTZ R34, R10, R5 ;  /* 0x000000050a227221 */ /* 0x008fe20000010000 */
[----:B------:R-:W-:Y:S01]  /*15bf0*/  @P5 SHF.R.U32.HI R40, RZ, R42, R27 ;  /* 0x0000002aff285219 */ /* 0x000fe2000001161b */
[----:B------:R-:W-:Y:S01]  /*15c00*/  FADD.FTZ R38, R144, R7 ;  /* 0x0000000790267221 */ /* 0x000fe20000010000 */
[----:B------:R-:W-:Y:S02]  /*15c10*/  ISETP.GE.AND P5, PT, R13, 0x1, PT ;  /* 0x000000010d00780c */ /* 0x000fe40003fa6270 */
[----:B------:R-:W-:Y:S01]  /*15c20*/  F2FP.BF16.F32.PACK_AB R159, R10, R159 ;  /* 0x0000009f0a9f723e */ /* 0x000fe200000010ff */
[----:B------:R-:W-:Y:S01]  /*15c30*/  IMAD.IADD R193, R193, 0x1, R40 ;  /* 0x00000001c1c17824 */ /* 0x000fe200078e0228 */
[----:B------:R-:W2:Y:S01]  /*15c40*/  MUFU.EX2 R155, R155 ;  /* 0x0000009b009b7308 */ /* 0x000ea20000000800 */
[----:B0-----:R-:W-:Y:S01]  /*15c50*/  FADD.FTZ R5, R153, R34 ;  /* 0x0000002299057221 */ /* 0x001fe20000010000 */
[----:B------:R-:W-:Y:S01]  /*15c60*/  F2FP.BF16.F32.PACK_AB R158, R73, R158 ;  /* 0x0000009e499e723e */ /* 0x000fe200000010ff */
[----:B------:R-:W-:Y:S01]  /*15c70*/  VIADD R10, R72, 0xfffffffe ;  /* 0xfffffffe480a7836 */ /* 0x000fe20000000000 */
[----:B------:R-:W-:Y:S01]  /*15c80*/  F2FP.BF16.F32.PACK_AB R152, R75, R152 ;  /* 0x000000984b98723e */ /* 0x000fe200000010ff */
[----:B------:R-:W-:Y:S01]  /*15c90*/  IMAD.IADD R12, R193, 0x1, R12 ;  /* 0x00000001c10c7824 */ /* 0x000fe200078e020c */
[----:B------:R-:W-:-:S02]  /*15ca0*/  F2FP.BF16.F32.PACK_AB R154, R37, R154 ;  /* 0x0000009a259a723e */ /* 0x000fc400000010ff */
[----:B------:R-:W0:Y:S01]  /*15cb0*/  MUFU.EX2 R20, R20 ;  /* 0x0000001400147308 */ /* 0x000e220000000800 */
[C---:B-1----:R-:W-:Y:S01]  /*15cc0*/  FADD.FTZ R34, R14.reuse, R5 ;  /* 0x000000050e227221 */ /* 0x042fe20000010000 */
[----:B------:R-:W-:Y:S02]  /*15cd0*/  F2FP.BF16.F32.PACK_AB R148, R41, R148 ;  /* 0x000000942994723e */ /* 0x000fe400000010ff */
[----:B------:R-:W-:Y:S02]  /*15ce0*/  F2FP.BF16.F32.PACK_AB R150, R11, R150 ;  /* 0x000000960b96723e */ /* 0x000fe400000010ff */
[----:B------:R-:W-:Y:S02]  /*15cf0*/  F2FP.BF16.F32.PACK_AB R153, R14, R153 ;  /* 0x000000990e99723e */ /* 0x000fe400000010ff */
[----:B------:R-:W1:Y:S01]  /*15d00*/  MUFU.EX2 R149, R149 ;  /* 0x0000009500957308 */ /* 0x000e620000000800 */
[----:B--2---:R-:W-:-:S07]  /*15d10*/  FADD.FTZ R5, R155, R34 ;  /* 0x000000229b057221 */ /* 0x004fce0000010000 */
[----:B------:R-:W2:Y:S01]  /*15d20*/  MUFU.EX2 R24, R24 ;  /* 0x0000001800187308 */ /* 0x000ea20000000800 */
[C---:B0-----:R-:W-:Y:S01]  /*15d30*/  FADD.FTZ R36, R20.reuse, R5 ;  /* 0x0000000514247221 */ /* 0x041fe20000010000 */
[----:B------:R-:W-:-:S06]  /*15d40*/  F2FP.BF16.F32.PACK_AB R155, R20, R155 ;  /* 0x0000009b149b723e */ /* 0x000fcc00000010ff */
        /* <DEDUP_REMOVED lines=11> */
[C---:B--2---:R-:W-:Y:S01]  /*15e00*/  FADD.FTZ R36, R26.reuse, R5 ;  /* 0x000000051a247221 */ /* 0x044fe20000010000 */
[----:B------:R-:W-:-:S06]  /*15e10*/  F2FP.BF16.F32.PACK_AB R151, R26, R151 ;  /* 0x000000971a97723e */ /* 0x000fcc00000010ff */
[----:B------:R-:W2:Y:S01]  /*15e20*/  MUFU.EX2 R15, R15 ;  /* 0x0000000f000f7308 */ /* 0x000ea20000000800 */
[----:B0-----:R-:W-:-:S07]  /*15e30*/  FADD.FTZ R38, R146, R7 ;  /* 0x0000000792267221 */ /* 0x001fce0000010000 */
[----:B------:R-:W0:Y:S01]  /*15e40*/  MUFU.EX2 R28, R28 ;  /* 0x0000001c001c7308 */ /* 0x000e220000000800 */
[----:B-1----:R-:W-:-:S07]  /*15e50*/  FADD.FTZ R5, R145, R36 ;  /* 0x0000002491057221 */ /* 0x002fce0000010000 */
[----:B------:R-:W1:Y:S01]  /*15e60*/  MUFU.EX2 R140, R140 ;  /* 0x0000008c008c7308 */ /* 0x000e620000000800 */
[C---:B--2---:R-:W-:Y:S01]  /*15e70*/  FADD.FTZ R7, R15.reuse, R38 ;  /* 0x000000260f077221 */ /* 0x044fe20000010000 */
[----:B------:R-:W-:-:S06]  /*15e80*/  F2FP.BF16.F32.PACK_AB R146, R15, R146 ;  /* 0x000000920f92723e */ /* 0x000fcc00000010ff */
[----:B------:R-:W2:Y:S01]  /*15e90*/  MUFU.EX2 R147, R147 ;  /* 0x0000009300937308 */ /* 0x000ea20000000800 */
[C---:B0-----:R-:W-:Y:S01]  /*15ea0*/  FADD.FTZ R36, R28.reuse, R5 ;  /* 0x000000051c247221 */ /* 0x041fe20000010000 */
[----:B------:R-:W-:-:S06]  /*15eb0*/  F2FP.BF16.F32.PACK_AB R145, R28, R145 ;  /* 0x000000911c91723e */ /* 0x000fcc00000010ff */
[----:B------:R-:W0:Y:S01]  /*15ec0*/  MUFU.EX2 R25, R25 ;  /* 0x0000001900197308 */ /* 0x000e220000000800 */
[----:B-1----:R-:W-:-:S07]  /*15ed0*/  FADD.FTZ R38, R140, R7 ;  /* 0x000000078c267221 */ /* 0x002fce0000010000 */
[----:B------:R-:W1:Y:S01]  /*15ee0*/  MUFU.EX2 R30, R30 ;  /* 0x0000001e001e7308 */ /* 0x000e620000000800 */
[----:B--2---:R-:W-:-:S07]  /*15ef0*/  FADD.FTZ R5, R147, R36 ;  /* 0x0000002493057221 */ /* 0x004fce0000010000 */
[----:B------:R-:W2:Y:S01]  /*15f00*/  MUFU.EX2 R142, R142 ;  /* 0x0000008e008e7308 */ /* 0x000ea20000000800 */
[C---:B0-----:R-:W-:Y:S01]  /*15f10*/  FADD.FTZ R7, R25.reuse, R38 ;  /* 0x0000002619077221 */ /* 0x041fe20000010000 */
[----:B------:R-:W-:-:S06]  /*15f20*/  F2FP.BF16.F32.PACK_AB R140, R25, R140 ;  /* 0x0000008c198c723e */ /* 0x000fcc00000010ff */
[----:B------:R-:W0:Y:S01]  /*15f30*/  MUFU.EX2 R141, R141 ;  /* 0x0000008d008d7308 */ /* 0x000e220000000800 */
[C---:B-1----:R-:W-:Y:S01]  /*15f40*/  FADD.FTZ R38, R30.reuse, R5 ;  /* 0x000000051e267221 */ /* 0x042fe20000010000 */
[----:B------:R-:W-:-:S06]  /*15f50*/  F2FP.BF16.F32.PACK_AB R147, R30, R147 ;  /* 0x000000931e93723e */ /* 0x000fcc00000010ff */
[----:B------:R-:W1:Y:S01]  /*15f60*/  MUFU.EX2 R33, R33 ;  /* 0x0000002100217308 */ /* 0x000e620000000800 */
[----:B--2---:R-:W-:-:S07]  /*15f70*/  FADD.FTZ R40, R142, R7 ;  /* 0x000000078e287221 */ /* 0x004fce0000010000 */
        /* <DEDUP_REMOVED lines=26> */
[----:B-1----:R-:W-:Y:S01]  /*16120*/  FADD.FTZ R5, R79, R6 ;  /* 0x000000064f057221 */ /* 0x002fe20000010000 */
[C---:B--2---:R-:W-:Y:S01]  /*16130*/  FADD.FTZ R7, R45.reuse, R42 ;  /* 0x0000002a2d077221 */ /* 0x044fe20000010000 */
[----:B------:R-:W-:Y:S02]  /*16140*/  F2FP.BF16.F32.PACK_AB R138, R45, R138 ;  /* 0x0000008a2d8a723e */ /* 0x000fe400000010ff */
[C---:B0-----:R-:W-:Y:S01]  /*16150*/  FADD.FTZ R6, R38.reuse, R5 ;  /* 0x0000000526067221 */ /* 0x041fe20000010000 */
[----:B------:R-:W-:Y:S01]  /*16160*/  F2FP.BF16.F32.PACK_AB R139, R38, R79 ;  /* 0x0000004f268b723e */ /* 0x000fe200000010ff */
        /* <DEDUP_REMOVED lines=12> */
.L_x_1757:
[----:B------:R-:W-:-:S13]  /*16230*/  ISETP.NE.AND P1, PT, R13, 0x1, PT ;  /* 0x000000010d00780c */ /* 0x000fda0003f25270 */
[----:B------:R-:W0:Y:S02]  /*16240*/  @P1 LDC.64 R14, c[0x0][0x9e8] ;  /* 0x00027a00ff0e1b82 */ /* 0x000e240000000a00 */
[----:B0-----:R-:W-:-:S05]  /*16250*/  @P1 IMAD.HI.U32 R14, R5, R14, RZ ;  /* 0x0000000e050e1227 */ /* 0x001fca00078e00ff */
[----:B------:R-:W-:-:S07]  /*16260*/  @P1 SHF.R.U32.HI R5, RZ, R15, R14 ;  /* 0x0000000fff051219 */ /* 0x000fce000001160e */
.L_x_1758:
[----:B------:R-:W-:Y:S05]  /*16270*/  BSYNC B0 ;  /* 0x0000000000007941 */ /* 0x000fea0003800000 */
.L_x_1756:
[----:B------:R-:W-:-:S05]  /*16280*/  IMAD R5, R5, R13, R13 ;  /* 0x0000000d05057224 */ /* 0x000fca00078e020d */
[----:B------:R-:W-:-:S07]  /*16290*/  VIMNMX R12, R12, R5, PT ;  /* 0x000000050c0c7248 */ /* 0x000fce0003fe0100 */
.L_x_1755:
[----:B------:R-:W-:Y:S01]  /*162a0*/  IMAD.HI R12, R12, 0x2aaaaaab, RZ ;  /* 0x2aaaaaab0c0c7827 */ /* 0x000fe200078e02ff */
[----:B------:R-:W-:Y:S01]  /*162b0*/  ULDC UR39, c[0x0][0x9e4] ;  /* 0x0002790000277ab9 */ /* 0x000fe20000000800 */
[----:B------:R-:W-:Y:S01]  /*162c0*/  ULDC UR38, c[0x0][0x9e4] ;  /* 0x0002790000267ab9 */ /* 0x000fe20000000800 */
[----:B------:R-:W-:Y:S01]  /*162d0*/  ULDC UR50, c[0x0][0x9dc] ;  /* 0x0002770000327ab9 */ /* 0x000fe20000000800 */
[----:B------:R-:W-:Y:S01]  /*162e0*/  ULDC UR42, c[0x0][0x9dc] ;  /* 0x00027700002a7ab9 */ /* 0x000fe20000000800 */
[----:B------:R-:W-:Y:S01]  /*162f0*/  SHF.R.U32.HI R5, RZ, 0x1f, R12 ;  /* 0x0000001fff057819 */ /* 0x000fe2000001160c */
[----:B------:R-:W-:Y:S01]  /*16300*/  ULDC UR43, c[0x0][0x988] ;  /* 0x00026200002b7ab9 */ /* 0x000fe20000000800 */
[----:B------:R-:W-:Y:S01]  /*16310*/  ULDC UR47, c[0x0][0x988] ;  /* 0x00026200002f7ab9 */ /* 0x000fe20000000800 */
[----:B------:R-:W-:Y:S01]  /*16320*/  ULDC UR46, c[0x0][0x988] ;  /* 0x00026200002e7ab9 */ /* 0x000fe20000000800 */
[----:B------:R-:W-:Y:S01]  /*16330*/  LEA.HI.SX32 R11, R12, R5, 0x1c ;  /* 0x000000050c0b7211 */ /* 0x000fe200078fe2ff */
[----:B------:R-:W-:Y:S01]  /*16340*/  ULDC UR54, c[0x0][0x9e0] ;  /* 0x0002780000367ab9 */ /* 0x000fe20000000800 */
[----:B------:R-:W-:Y:S01]  /*16350*/  ULDC UR51, c[0x0][0x9e0] ;  /* 0x0002780000337ab9 */ /* 0x000fe20000000800 */
[----:B------:R-:W-:Y:S01]  /*16360*/  BSSY B1, `(.L_x_1759) ;  /* 0x0000367000017945 */ /* 0x000fe20003800000 */
[----:B------:R-:W-:Y:S01]  /*16370*/  VIMNMX R11, R202, R11, !PT ;  /* 0x0000000bca0b7248 */ /* 0x000fe20007fe0100 */
[----:B------:R-:W-:Y:S01]  /*16380*/  IMAD.MOV.U32 R5, RZ, RZ, 0x3f800000 ;  /* 0x3f800000ff057424 */ /* 0x000fe200078e00ff */
[----:B------:R-:W-:Y:S01]  /*16390*/  CS2R R86, SRZ ;  /* 0x0000000000567805 */ /* 0x000fe2000001ff00 */
[----:B------:R-:W-:Y:S01]  /*163a0*/  IMAD.MOV.U32 R12, RZ, RZ, 0x3f800000 ;  /* 0x3f800000ff0c7424 */ /* 0x000fe200078e00ff */
[----:B------:R-:W-:-:S02]  /*163b0*/  ISETP.GE.AND P1, PT, R10, R11, PT ;  /* 0x0000000b0a00720c */ /* 0x000fc40003f26270 */
        /* <DEDUP_REMOVED lines=32> */
[----:B------:R-:W-:Y:S01]  /*165c0*/  BSSY B0, `(.L_x_1761) ;  /* 0x000033c000007945 */ /* 0x000fe20003800000 */
[----:B------:R-:W-:Y:S02]  /*165d0*/  IMAD.MOV.U32 R5, RZ, RZ, 0x3f800000 ;  /* 0x3f800000ff057424 */ /* 0x000fe400078e00ff */
[----:B------:R-:W-:-:S07]  /*165e0*/  IMAD.MOV.U32 R87, RZ, RZ, RZ ;  /* 0x000000ffff577224 */ /* 0x000fce00078e00ff */
.L_x_1782:
[----:B------:R-:W-:-:S05]  /*165f0*/  VIADD R13, R23, 0x1 ;  /* 0x00000001170d7836 */ /* 0x000fca0000000000 */
[----:B------:R-:W-:-:S04]  /*16600*/  ISETP.NE.AND P1, PT, R13, 0x2, PT ;  /* 0x000000020d00780c */ /* 0x000fc80003f25270 */
[----:B------:R-:W-:Y:S02]  /*16610*/  SEL R9, RZ, 0x1, P1 ;  /* 0x00000001ff097807 */ /* 0x000fe40000800000 */
[----:B------:R-:W-:Y:S02]  /*16620*/  SEL R13, R13, RZ, P1 ;  /* 0x000000ff0d0d7207 */ /* 0x000fe40000800000 */
[----:B------:R-:W-:Y:S01]  /*16630*/  LOP3.LUT R20, R164, R9, RZ, 0x3c, !PT ;  /* 0x00000009a4147212 */ /* 0x000fe200078e3cff */
[----:B------:R-:W-:Y:S06]  /*16640*/  @!P0 BRA `(.L_x_1762) ;  /* 0x0000000000048947 */ /* 0x000fec0003800000 */
[----:B------:R-:W-:Y:S01]  /*16650*/  BPT.TRAP 0x1 ;  /* 0x000000040000795c */ /* 0x000fe20000300000 */
.L_x_1762:
[----:B------:R-:W-:Y:S01]  /*16660*/  IMAD R9, R13, 0x8, R2 ;  /* 0x000000080d097824 */ /* 0x000fe200078e0202 */
[----:B------:R-:W-:-:S04]  /*16670*/  SHF.L.U32 R4, R20, 0x1f, RZ ;  /* 0x0000001f14047819 */ /* 0x000fc800000006ff */
[----:B------:R0:W1:Y:S01]  /*16680*/  SYNCS.PHASECHK.TRANS64.TRYWAIT P1, [R9+URZ+0x2a830], R4 ;  /* 0x02a83004090075a7 */ /* 0x000062000802017f */
[----:B------:R-:W-:Y:S05]  /*16690*/  @!P0 BRA `(.L_x_1763) ;  /* 0x0000000000048947 */ /* 0x000fea0003800000 */
[----:B------:R-:W-:Y:S01]  /*166a0*/  BPT.TRAP 0x1 ;  /* 0x000000040000795c */ /* 0x000fe20000300000 */
.L_x_1763:
[----:B------:R-:W-:Y:S01]  /*166b0*/  IMAD R94, R13, 0x900, R8 ;  /* 0x000009000d5e7824 */ /* 0x000fe200078e0208 */
[----:B------:R-:W-:Y:S03]  /*166c0*/  BSSY B2, `(.L_x_1764) ;  /* 0x0000006000027945 */ /* 0x000fe60003800000 */
[C---:B------:R-:W-:Y:S02]  /*166d0*/  VIADD R90, R94.reuse, 0x2 ;  /* 0x000000025e5a7836 */ /* 0x040fe40000000000 */
[----:B------:R-:W-:Y:S01]  /*166e0*/  VIADD R93, R94, 0x4 ;  /* 0x000000045e5d7836 */ /* 0x000fe20000000000 */
[----:B-1----:R-:W-:Y:S06]  /*166f0*/  @P1 BRA `(.L_x_1765) ;  /* 0x0000000000081947 */ /* 0x002fec0003800000 */
[----:B------:R-:W1:Y:S02]  /*16700*/  SYNCS.PHASECHK.TRANS64.TRYWAIT P1, [R9+URZ+0x2a830], R4 ;  /* 0x02a83004090075a7 */ /* 0x000e64000802017f */
[----:B-1----:R-:W-:Y:S05]  /*16710*/  @!P1 BRA `(.L_x_1766) ;  /* 0x0000015800149947 */ /* 0x002fea0003800000 */
.L_x_1765:
[----:B------:R-:W-:Y:S05]  /*16720*/  BSYNC B2 ;  /* 0x0000000000027941 */ /* 0x000fea0003800000 */
.L_x_1764:
[----:B------:R-:W2:Y:S01]  /*16730*/  LDL.64 R96, [R1+0x28] ;  /* 0x0000280001607983 */ /* 0x000ea20000100a00 */
[----:B------:R-:W-:Y:S01]  /*16740*/  IMAD.MOV.U32 R88, RZ, RZ, R94 ;  /* 0x000000ffff587224 */ /* 0x000fe200078e005e */
[----:B------:R-:W-:Y:S01]  /*16750*/  MOV R198, UR50 ;  /* 0x0000003200c67c02 */ /* 0x000fe20008000f00 */
[----:B------:R-:W-:Y:S01]  /*16760*/  IMAD.MOV.U32 R89, RZ, RZ, 0x40000040 ;  /* 0x40000040ff597424 */ /* 0x000fe200078e00ff */
[----:B------:R-:W-:Y:S01]  /*16770*/  MOV R194, UR46 ;  /* 0x0000002e00c27c02 */ /* 0x000fe20008000f00 */
[----:B------:R-:W-:Y:S01]  /*16780*/  VIADD R92, R94, 0x300 ;  /* 0x000003005e5c7836 */ /* 0x000fe20000000000 */
[----:B------:R-:W-:Y:S01]  /*16790*/  R2UR UR50, R88 ;  /* 0x00000000583272ca */ /* 0x000fe200000e0000 */
[----:B------:R-:W-:Y:S01]  /*167a0*/  IMAD.MOV.U32 R88, RZ, RZ, R93 ;  /* 0x000000ffff587224 */ /* 0x000fe200078e005d */
[----:B------:R-:W-:Y:S01]  /*167b0*/  R2UR UR46, R90 ;  /* 0x000000005a2e72ca */ /* 0x000fe200000e0000 */
[----:B------:R-:W-:Y:S01]  /*167c0*/  VIADD R90, R94, 0x6 ;  /* 0x000000065e5a7836 */ /* 0x000fe20000000000 */
[----:B------:R-:W-:Y:S01]  /*167d0*/  MOV R190, UR42 ;  /* 0x0000002a00be7c02 */ /* 0x000fe20008000f00 */
[----:B------:R-:W-:Y:S01]  /*167e0*/  IMAD.MOV.U32 R91, RZ, RZ, 0x40000040 ;  /* 0x40000040ff5b7424 */ /* 0x000fe200078e00ff */
[----:B------:R-:W-:Y:S01]  /*167f0*/  MOV R14, UR38 ;  /* 0x00000026000e7c02 */ /* 0x000fe20008000f00 */
[----:B------:R-:W-:Y:S01]  /*16800*/  IMAD.MOV.U32 R93, RZ, RZ, 0x40000040 ;  /* 0x40000040ff5d7424 */ /* 0x000fe200078e00ff */
[----:B------:R-:W-:Y:S01]  /*16810*/  R2UR UR42, R88 ;  /* 0x00000000582a72ca */ /* 0x000fe200000e0000 */
[----:B------:R-:W-:Y:S01]  /*16820*/  VIADD R88, R94, 0x302 ;  /* 0x000003025e587836 */ /* 0x000fe20000000000 */
[----:B------:R-:W-:Y:S01]  /*16830*/  R2UR UR38, R90 ;  /* 0x000000005a2672ca */ /* 0x000fe200000e0000 */
[----:B------:R-:W-:Y:S01]  /*16840*/  VIADD R90, R94, 0x304 ;  /* 0x000003045e5a7836 */ /* 0x000fe20000000000 */
[----:B------:R-:W-:Y:S01]  /*16850*/  MOV R197, UR51 ;  /* 0x0000003300c57c02 */ /* 0x000fe20008000f00 */
[-C--:B------:R-:W-:Y:S01]  /*16860*/  FMUL.FTZ R24, R24, R12.reuse ;  /* 0x0000000c18187220 */ /* 0x080fe20000410000 */
[----:B------:R-:W-:Y:S01]  /*16870*/  R2UR UR30, R88 ;  /* 0x00000000581e72ca */ /* 0x000fe200000e0000 */
[----:B------:R-:W-:Y:S01]  /*16880*/  VIADD R88, R94, 0x600 ;  /* 0x000006005e587836 */ /* 0x000fe20000000000 */
[----:B------:R-:W-:Y:S01]  /*16890*/  R2UR UR26, R90 ;  /* 0x000000005a1a72ca */ /* 0x000fe200000e0000 */
[----:B------:R-:W-:Y:S01]  /*168a0*/  VIADD R90, R94, 0x602 ;  /* 0x000006025e5a7836 */ /* 0x000fe20000000000 */
[----:B------:R-:W-:Y:S01]  /*168b0*/  MOV R199, UR49 ;  /* 0x0000003100c77c02 */ /* 0x000fe20008000f00 */
[-C--:B------:R-:W-:Y:S01]  /*168c0*/  FMUL.FTZ R25, R25, R12.reuse ;  /* 0x0000000c19197220 */ /* 0x080fe20000410000 */
[----:B------:R-:W-:Y:S01]  /*168d0*/  MOV R200, UR48 ;  /* 0x0000003000c87c02 */ /* 0x000fe20008000f00 */
[-C--:B------:R-:W-:Y:S01]  /*168e0*/  FMUL.FTZ R28, R28, R12.reuse ;  /* 0x0000000c1c1c7220 */ /* 0x080fe20000410000 */
[----:B------:R-:W-:Y:S01]  /*168f0*/  R2UR UR51, R89 ;  /* 0x00000000593372ca */ /* 0x000fe200000e0000 */
[-C--:B------:R-:W-:Y:S01]  /*16900*/  FMUL.FTZ R29, R29, R12.reuse ;  /* 0x0000000c1d1d7220 */ /* 0x080fe20000410000 */
[----:B------:R-:W-:Y:S01]  /*16910*/  R2UR UR34, R92 ;  /* 0x000000005c2272ca */ /* 0x000fe200000e0000 */
[----:B------:R-:W-:Y:S01]  /*16920*/  VIADD R92, R94, 0x306 ;  /* 0x000003065e5c7836 */ /* 0x000fe20000000000 */
        /* <DEDUP_REMOVED lines=8> */
[----:B01----:R-:W-:Y:S01]  /*169b0*/  MOV R4, UR39 ;  /* 0x0000002700047c02 */ /* 0x003fe20008000f00 */
        /* <DEDUP_REMOVED lines=82> */
[----:B------:R-:W-:Y:S02]  /*16ee0*/  R2UR UR50, R198 ;  /* 0x00000000c63272ca */ /* 0x000fe400000e0000 */
[----:B------:R-:W-:Y:S02]  /*16ef0*/  R2UR UR49, R199 ;  /* 0x00000000c73172ca */ /* 0x000fe400000e0000 */
[----:B------:R-:W2:Y:S01]  /*16f00*/  LDL.64 R198, [R1+0x20] ;  /* 0x0000200001c67983 */ /* 0x000ea20000100a00 */
[----:B------:R-:W-:Y:S01]  /*16f10*/  R2UR UR51, R197 ;  /* 0x00000000c53372ca */ /* 0x000fe200000e0000 */
[----:B------:R-:W-:Y:S02]  /*16f20*/  WARPGROUP.DEPBAR.LE gsb0, 0x0 ;  /* 0x00008000000079c5 */ /* 0x000fe40000010000 */
[----:B------:R-:W-:Y:S01]  /*16f30*/  WARPGROUP.ARRIVE ;  /* 0x00000000000079c5 */ /* 0x000fe20000000000 */
[----:B--2---:R-:W-:-:S02]  /*16f40*/  R2UR UR44, R198 ;  /* 0x00000000c62c72ca */ /* 0x004fc400000e0000 */
[----:B------:R-:W-:Y:S02]  /*16f50*/  R2UR UR45, R199 ;  /* 0x00000000c72d72ca */ /* 0x000fe400000e0000 */
[----:B------:R-:W2:Y:S11]  /*16f60*/  LDL.64 R198, [R1+0x8] ;  /* 0x0000080001c67983 */ /* 0x000eb60000100a00 */
[----:B------:R-:W-:Y:S01]  /*16f70*/  HGMMA.64x96x16.F32.BF16 R88, gdesc[UR44], R88, gsb0 ;  /* 0x016000002c5879f0 */ /* 0x000fe20008001858 */
[----:B------:R-:W-:-:S02]  /*16f80*/  R2UR UR46, R194 ;  /* 0x00000000c22e72ca */ /* 0x000fc400000e0000 */
[----:B------:R-:W-:Y:S02]  /*16f90*/  R2UR UR45, R195 ;  /* 0x00000000c32d72ca */ /* 0x000fe400000e0000 */
[----:B------:R-:W3:Y:S01]  /*16fa0*/  LDL.64 R194, [R1+0x18] ;  /* 0x0000180001c27983 */ /* 0x000ee20000100a00 */
[----:B------:R-:W-:-:S03]  /*16fb0*/  R2UR UR44, R196 ;  /* 0x00000000c42c72ca */ /* 0x000fc600000e0000 */
[----:B------:R-:W4:Y:S01]  /*16fc0*/  LDL.64 R196, [R1+0x10] ;  /* 0x0000100001c47983 */ /* 0x000f220000100a00 */
[----:B------:R-:W-:Y:S02]  /*16fd0*/  WARPGROUP.DEPBAR.LE gsb0, 0x0 ;  /* 0x00008000000079c5 */ /* 0x000fe40000010000 */
[----:B------:R-:W-:Y:S01]  /*16fe0*/  WARPGROUP.ARRIVE ;  /* 0x00000000000079c5 */ /* 0x000fe20000000000 */
[----:B---3--:R-:W-:Y:S02]  /*16ff0*/  R2UR UR40, R194 ;  /* 0x00000000c22872ca */ /* 0x008fe400000e0000 */
[----:B------:R-:W-:Y:S02]  /*17000*/  R2UR UR41, R195 ;  /* 0x00000000c32972ca */ /* 0x000fe400000e0000 */
[----:B------:R-:W3:Y:S11]  /*17010*/  LDL.64 R194, [R1] ;  /* 0x0000000001c27983 */ /* 0x000ef60000100a00 */
[----:B------:R-:W-:Y:S01]  /*17020*/  HGMMA.64x96x16.F32.BF16 R88, gdesc[UR40], R88, gsb0 ;  /* 0x01600000285879f0 */ /* 0x000fe20008001858 */
[----:B----4-:R-:W-:-:S02]  /*17030*/  R2UR UR36, R196 ;  /* 0x00000000c42472ca */ /* 0x010fc400000e0000 */
[----:B------:R-:W-:Y:S02]  /*17040*/  R2UR UR37, R197 ;  /* 0x00000000c52572ca */ /* 0x000fe400000e0000 */
        /* <DEDUP_REMOVED lines=8> */
[----:B---3--:R-:W-:Y:S02]  /*170d0*/  R2UR UR28, R194 ;  /* 0x00000000c21c72ca */ /* 0x008fe400000e0000 */
[----:B------:R-:W-:Y:S01]  /*170e0*/  R2UR UR29, R195 ;  /* 0x00000000c31d72ca */ /* 0x000fe200000e0000 */
[----:B------:R-:W-:Y:S02]  /*170f0*/  WARPGROUP.DEPBAR.LE gsb0, 0x0 ;  /* 0x00008000000079c5 */ /* 0x000fe40000010000 */
[----:B------:R-:W-:-:S10]  /*17100*/  WARPGROUP.ARRIVE ;  /* 0x00000000000079c5 */ /* 0x000fd40000000000 */
        /* <DEDUP_REMOVED lines=39> */
[----:B------:R-:W-:Y:S02]  /*17380*/  R2UR UR39, R4 ;  /* 0x00000000042772ca */ /* 0x000fe400000e0000 */
[----:B------:R-:W-:Y:S01]  /*17390*/  R2UR UR38, R14 ;  /* 0x000000000e2672ca */ /* 0x000fe200000e0000 */
[----:B------:R-:W-:Y:S02]  /*173a0*/  WARPGROUP.DEPBAR.LE gsb0, 0x0 ;  /* 0x00008000000079c5 */ /* 0x000fe40000010000 */
[----:B------:R-:W-:-:S12]  /*173b0*/  @!P0 BRA `(.L_x_1767) ;  /* 0x0000000000048947 */ /* 0x000fd80003800000 */
[----:B------:R-:W-:Y:S01]  /*173c0*/  BPT.TRAP 0x1 ;  /* 0x000000040000795c */ /* 0x000fe20000300000 */
.L_x_1767:
[----:B------:R-:W-:Y:S01]  /*173d0*/  SHF.L.U32 R4, R164, 0x1f, RZ ;  /* 0x0000001fa4047819 */ /* 0x000fe200000006ff */
[----:B------:R-:W-:-:S04]  /*173e0*/  IMAD R21, R23, 0x8, R2 ;  /* 0x0000000817157824 */ /* 0x000fc800078e0202 */
[----:B------:R0:W1:Y:S01]  /*173f0*/  SYNCS.PHASECHK.TRANS64.TRYWAIT P1, [R21+URZ+0x2a850], R4 ;  /* 0x02a85004150075a7 */ /* 0x000062000802017f */
[----:B------:R-:W-:Y:S05]  /*17400*/  @!P0 BRA `(.L_x_1768) ;  /* 0x0000000000048947 */ /* 0x000fea0003800000 */
[----:B------:R-:W-:Y:S01]  /*17410*/  BPT.TRAP 0x1 ;  /* 0x000000040000795c */ /* 0x000fe20000300000 */
.L_x_1768:
[----:B------:R-:W-:Y:S04]  /*17420*/  BSSY B2, `(.L_x_1769) ;  /* 0x0000004000027945 */ /* 0x000fe80003800000 */
[----:B-1----:R-:W-:Y:S05]  /*17430*/  @P1 BRA `(.L_x_1770) ;  /* 0x0000000000081947 */ /* 0x002fea0003800000 */
[----:B------:R-:W1:Y:S02]  /*17440*/  SYNCS.PHASECHK.TRANS64.TRYWAIT P1, [R21+URZ+0x2a850], R4 ;  /* 0x02a85004150075a7 */ /* 0x000e64000802017f */
[----:B-1----:R-:W-:Y:S05]  /*17450*/  @!P1 BRA `(.L_x_1771) ;  /* 0x0000014800d89947 */ /* 0x002fea0003800000 */
.L_x_1770:
[----:B------:R-:W-:Y:S05]  /*17460*/  BSYNC B2 ;  /* 0x0000000000027941 */ /* 0x000fea0003800000 */
.L_x_1769:
[----:B01----:R-:W-:Y:S01]  /*17470*/  VIADD R4, R2, 0x400 ;  /* 0x0000040002047836 */ /* 0x003fe20000000000 */
[----:B------:R-:W-:Y:S01]  /*17480*/  WARPGROUP.ARRIVE ;  /* 0x00000000000079c5 */ /* 0x000fe20000000000 */
[----:B------:R-:W-:Y:S02]  /*17490*/  IMAD.MOV.U32 R5, RZ, RZ, 0x40000040 ;  /* 0x40000040ff057424 */ /* 0x000fe400078e00ff */
[----:B------:R-:W-:Y:S01]  /*174a0*/  IMAD.MOV.U32 R15, RZ, RZ, 0x40000040 ;  /* 0x40000040ff0f7424 */ /* 0x000fe200078e00ff */
[----:B------:R-:W-:Y:S02]  /*174b0*/  SHF.R.U32.HI R4, RZ, 0x4, R4 ;  /* 0x00000004ff047819 */ /* 0x000fe40000011604 */
[----:B------:R-:W-:Y:S01]  /*174c0*/  R2UR UR7, R5 ;  /* 0x00000000050772ca */ /* 0x000fe200000e0000 */
[----:B------:R-:W-:Y:S01]  /*174d0*/  IMAD.MOV.U32 R5, RZ, RZ, 0x40000040 ;  /* 0x40000040ff057424 */ /* 0x000fe200078e00ff */
[----:B------:R-:W-:-:S04]  /*174e0*/  LOP3.LUT R4, R4, 0x3fff, RZ, 0xc0, !PT ;  /* 0x00003fff04047812 */ /* 0x000fc800078ec0ff */
[----:B------:R-:W-:-:S05]  /*174f0*/  LOP3.LUT R4, R4, 0x3000000, RZ, 0xfc, !PT ;  /* 0x0300000004047812 */ /* 0x000fca00078efcff */
[----:B------:R-:W-:-:S04]  /*17500*/  IMAD R4, R23, 0x600, R4 ;  /* 0x0000060017047824 */ /* 0x000fc800078e0204 */
        /* <DEDUP_REMOVED lines=38> */
.L_x_1772:
[----:B------:R-:W-:Y:S01]  /*17770*/  ISETP.NE.AND P2, PT, R225, 0x1, PT ;  /* 0x00000001e100780c */ /* 0x000fe20003f45270 */
[----:B------:R-:W-:Y:S01]  /*17780*/  IMAD.IADD R14, R203, 0x1, R188 ;  /* 0x00000001cb0e7824 */ /* 0x000fe200078e02bc */
[----:B------:R-:W-:Y:S01]  /*17790*/  LOP3.LUT P1, RZ, R16, 0x80000, RZ, 0xc0, !PT ;  /* 0x0008000010ff7812 */ /* 0x000fe2000782c0ff */
[----:B------:R-:W-:Y:S02]  /*177a0*/  VIADD R9, R9, 0x2a840 ;  /* 0x0002a84009097836 */ /* 0x000fe40000000000 */
[----:B------:R-:W-:-:S03]  /*177b0*/  IMAD R138, R10, -0x60, RZ ;  /* 0xffffffa00a8a7824 */ /* 0x000fc600078e02ff */
[----:B------:R-:W-:Y:S01]  /*177c0*/  PRMT R9, R172, 0x654, R9 ;  /* 0x00000654ac097816 */ /* 0x000fe20000000009 */
[----:B------:R-:W-:Y:S01]  /*177d0*/  IMAD.IADD R12, R138, 0x1, -R182 ;  /* 0x000000018a0c7824 */ /* 0x000fe200078e0ab6 */
[----:B------:R-:W-:Y:S02]  /*177e0*/  IADD3 R136, -R182, 0x1, R138 ;  /* 0x00000001b6887810 */ /* 0x000fe40007ffe18a */
[----:B------:R0:W-:Y:S02]  /*177f0*/  SYNCS.ARRIVE.TRANS64.RED.A1T0 RZ, [R9+URZ], RZ ;  /* 0x000000ff09ff79a7 */ /* 0x0001e4000810043f */
[----:B------:R-:W-:Y:S01]  /*17800*/  IADD3 R136, -R165, R136, R166 ;  /* 0x00000088a5887210 */ /* 0x000fe20007ffe1a6 */
[----:B------:R-:W1:Y:S01]  /*17810*/  @P2 LDC R5, c[0x0][0x44c] ;  /* 0x00011300ff052b82 */ /* 0x000e620000000800 */
[----:B0-----:R-:W-:-:S05]  /*17820*/  IMAD.U32 R9, RZ, RZ, UR50 ;  /* 0x00000032ff097e24 */ /* 0x001fca000f8e00ff */
[----:B------:R-:W-:Y:S02]  /*17830*/  LOP3.LUT R137, RZ, R9, RZ, 0x33, !PT ;  /* 0x00000009ff897212 */ /* 0x000fe400078e33ff */
[----:B------:R-:W0:Y:S03]  /*17840*/  @P2 LDC R4, c[0x0][0x450] ;  /* 0x00011400ff042b82 */ /* 0x000e260000000800 */
[----:B------:R-:W-:Y:S02]  /*17850*/  IMAD.IADD R137, R137, 0x1, R136 ;  /* 0x0000000189897824 */ /* 0x000fe400078e0288 */
[----:B------:R-:W-:Y:S02]  /*17860*/  VIADD R136, R136, UR54 ;  /* 0x0000003688887c36 */ /* 0x000fe40008000000 */
[----:B-1----:R-:W-:-:S05]  /*17870*/  @P2 IMAD.HI.U32 R5, R14, R5, RZ ;  /* 0x000000050e052227 */ /* 0x002fca00078e00ff */
[----:B0-----:R-:W-:-:S05]  /*17880*/  @P2 SHF.R.U32.HI R14, RZ, R4, R5 ;  /* 0x00000004ff0e2219 */ /* 0x001fca0000011605 */
[----:B------:R-:W0:Y:S02]  /*17890*/  SHFL.IDX PT, R139, R14, RZ, 0x1c1f ;  /* 0x001c1fff0e8b7589 */ /* 0x000e2400000e0000 */
[--C-:B0-----:R-:W-:Y:S02]  /*178a0*/  IMAD.IADD R23, R136, 0x1, R139.reuse ;  /* 0x0000000188177824 */ /* 0x101fe400078e028b */
[----:B------:R-:W-:Y:S01]  /*178b0*/  IMAD.IADD R15, R137, 0x1, R139 ;  /* 0x00000001890f7824 */ /* 0x000fe200078e028b */
[----:B------:R-:W-:Y:S06]  /*178c0*/  @!P1 BRA `(.L_x_1773) ;  /* 0x0000000000549947 */ /* 0x000fec0003800000 */
        /* <DEDUP_REMOVED lines=12> */
.L_x_1775:
[----:B------:R-:W-:-:S05]  /*17990*/  IMAD.U32 R140, RZ, RZ, UR39 ;  /* 0x00000027ff8c7e24 */ /* 0x000fca000f8e00ff */
[----:B------:R-:W-:-:S13]  /*179a0*/  ISETP.NE.AND P1, PT, R140, 0x1, PT ;  /* 0x000000018c00780c */ /* 0x000fda0003f25270 */
[----:B------:R-:W0:Y:S02]  /*179b0*/  @P1 LDC.64 R4, c[0x0][0x9e8] ;  /* 0x00027a00ff041b82 */ /* 0x000e240000000a00 */
[----:B0-----:R-:W-:-:S05]  /*179c0*/  @P1 IMAD.HI.U32 R4, R139, R4, RZ ;  /* 0x000000048b041227 */ /* 0x001fca00078e00ff */
[----:B------:R-:W-:-:S07]  /*179d0*/  @P1 SHF.R.U32.HI R139, RZ, R5, R4 ;  /* 0x00000005ff8b1219 */ /* 0x000fce0000011604 */
.L_x_1776:
[----:B------:R-:W-:Y:S05]  /*179e0*/  BSYNC B2 ;  /* 0x0000000000027941 */ /* 0x000fea0003800000 */
.L_x_1774:
[----:B------:R-:W-:-:S05]  /*179f0*/  IMAD R139, R139, R140, R12 ;  /* 0x0000008c8b8b7224 */ /* 0x000fca00078e020c */
[----:B------:R-:W-:Y:S02]  /*17a00*/  VIADDMNMX R23, R139, R140, R23, PT ;  /* 0x0000008c8b177246 */ /* 0x000fe40003800117 */
[----:B------:R-:W-:-:S07]  /*17a10*/  VIMNMX R15, R15, R139, !PT ;  /* 0x0000008b0f0f7248 */ /* 0x000fce0007fe0100 */
.L_x_1773:
[C---:B------:R-:W-:Y:S01]  /*17a20*/  ISETP.GE.AND P1, PT, R138.reuse, 0x2, PT ;  /* 0x000000028a00780c */ /* 0x040fe20003f26270 */
[----:B------:R-:W0:Y:S01]  /*17a30*/  SHFL.IDX PT, R14, R14, 0x1, 0x1c1f ;  /* 0x003c1f000e0e7f89 */ /* 0x000e2200000e0000 */
[C---:B------:R-:W-:Y:S02]  /*17a40*/  ISETP.GE.AND P2, PT, R138.reuse, 0x9, PT ;  /* 0x000000098a00780c */ /* 0x040fe40003f46270 */
[C---:B------:R-:W-:Y:S02]  /*17a50*/  ISETP.GT.AND P4, PT, R15.reuse, 0x1, !P1 ;  /* 0x000000010f00780c */ /* 0x040fe40004f84270 */
[----:B------:R-:W-:Y:S02]  /*17a60*/  ISETP.GE.AND P5, PT, R138, 0xa, PT ;  /* 0x0000000a8a00780c */ /* 0x000fe40003fa6270 */
[----:B------:R-:W-:Y:S02]  /*17a70*/  ISETP.GT.AND P3, PT, R15, 0x8, !P2 ;  /* 0x000000080f00780c */ /* 0x000fe40005764270 */
[----:B------:R-:W-:-:S02]  /*17a80*/  ISETP.LT.OR P4, PT, R23, 0x2, P4 ;  /* 0x000000021700780c */ /* 0x000fc40002781670 */
[----:B------:R-:W-:Y:S02]  /*17a90*/  ISETP.LT.OR P3, PT, R23, 0x9, P3 ;  /* 0x000000091700780c */ /* 0x000fe40001f61670 */
[----:B------:R-:W-:Y:S02]  /*17aa0*/  FSEL R89, R89, -INF , !P4 ;  /* 0xff80000059597808 */ /* 0x000fe40006000000 */
[----:B------:R-:W-:Y:S02]  /*17ab0*/  ISETP.GE.AND P4, PT, R138, 0x11, PT ;  /* 0x000000118a00780c */ /* 0x000fe40003f86270 */
[----:B------:R-:W-:Y:S02]  /*17ac0*/  LOP3.LUT R16, R16, 0xfffffffb, RZ, 0xc0, !PT ;  /* 0xfffffffb10107812 */ /* 0x000fe400078ec0ff */
[----:B------:R-:W-:Y:S02]  /*17ad0*/  FSEL R92, R92, -INF , !P3 ;  /* 0xff8000005c5c7808 */ /* 0x000fe40005800000 */
[----:B------:R-:W-:-:S02]  /*17ae0*/  ISETP.GT.AND P3, PT, R15, 0x9, !P5 ;  /* 0x000000090f00780c */ /* 0x000fc40006f64270 */
[----:B------:R-:W-:Y:S01]  /*17af0*/  @P5 LOP3.LUT R16, R16, 0x4, RZ, 0xfc, !PT ;  /* 0x0000000410105812 */ /* 0x000fe200078efcff */
[--C-:B0-----:R-:W-:Y:S01]  /*17b00*/  IMAD.IADD R136, R136, 0x1, R14.reuse ;  /* 0x0000000188887824 */ /* 0x101fe200078e020e */
[----:B------:R-:W-:Y:S01]  /*17b10*/  ISETP.LT.OR P3, PT, R23, 0xa, P3 ;  /* 0x0000000a1700780c */ /* 0x000fe20001f61670 */
[----:B------:R-:W-:Y:S01]  /*17b20*/  IMAD.IADD R137, R137, 0x1, R14 ;  /* 0x0000000189897824 */ /* 0x000fe200078e020e */
[----:B------:R-:W-:Y:S02]  /*17b30*/  LOP3.LUT R16, R16, 0xfffffff7, RZ, 0xc0, !PT ;  /* 0xfffffff710107812 */ /* 0x000fe400078ec0ff */
[----:B------:R-:W-:Y:S02]  /*17b40*/  FSEL R93, R93, -INF , !P3 ;  /* 0xff8000005d5d7808 */ /* 0x000fe40005800000 */
[----:B------:R-:W-:Y:S02]  /*17b50*/  @P4 LOP3.LUT R16, R16, 0x8, RZ, 0xfc, !PT ;  /* 0x0000000810104812 */ /* 0x000fe400078efcff */
[----:B------:R-:W-:-:S02]  /*17b60*/  ISETP.GT.AND P3, PT, R15, 0x10, !P4 ;  /* 0x000000100f00780c */ /* 0x000fc40006764270 */
[----:B------:R-:W-:Y:S02]  /*17b70*/  ISETP.GE.AND P4, PT, R138, 0x12, PT ;  /* 0x000000128a00780c */ /* 0x000fe40003f86270 */
[----:B------:R-:W-:Y:S02]  /*17b80*/  ISETP.LT.OR P3, PT, R23, 0x11, P3 ;  /* 0x000000111700780c */ /* 0x000fe40001f61670 */
[----:B------:R-:W-:Y:S02]  /*17b90*/  LOP3.LUT R16, R16, 0xffffffef, RZ, 0xc0, !PT ;  /* 0xffffffef10107812 */ /* 0x000fe400078ec0ff */
[----:B------:R-:W-:Y:S02]  /*17ba0*/  FSEL R96, R96, -INF , !P3 ;  /* 0xff80000060607808 */ /* 0x000fe40005800000 */
[----:B------:R-:W-:-:S04]  /*17bb0*/  ISETP.GT.AND P3, PT, R15, 0x11, !P4 ;  /* 0x000000110f00780c */ /* 0x000fc80006764270 */
[----:B------:R-:W-:Y:S02]  /*17bc0*/  ISETP.LT.OR P3, PT, R23, 0x12, P3 ;  /* 0x000000121700780c */ /* 0x000fe40001f61670 */
[----:B------:R-:W-:Y:S02]  /*17bd0*/  @P4 LOP3.LUT R16, R16, 0x10, RZ, 0xfc, !PT ;  /* 0x0000001010104812 */ /* 0x000fe400078efcff */
[----:B------:R-:W-:Y:S02]  /*17be0*/  ISETP.GE.AND P4, PT, R138, 0x19, PT ;  /* 0x000000198a00780c */ /* 0x000fe40003f86270 */
[----:B------:R-:W-:Y:S02]  /*17bf0*/  LOP3.LUT R16, R16, 0xfffbffff, RZ, 0xc0, !PT ;  /* 0xfffbffff10107812 */ /* 0x000fe400078ec0ff */
[----:B------:R-:W-:Y:S02]  /*17c00*/  FSEL R97, R97, -INF , !P3 ;  /* 0xff80000061617808 */ /* 0x000fe40005800000 */
[----:B------:R-:W-:-:S04]  /*17c10*/  ISETP.GT.AND P3, PT, R15, 0x18, !P4 ;  /* 0x000000180f00780c */ /* 0x000fc80006764270 */
[----:B------:R-:W-:-:S03]  /*17c20*/  ISETP.LT.OR P3, PT, R23, 0x19, P3 ;  /* 0x000000191700780c */ /* 0x000fc60001f61670 */
        /* <DEDUP_REMOVED lines=68> */
[----:B------:R-:W-:Y:S02]  /*18070*/  FSEL R121, R121, -INF , !P3 ;  /* 0xff80000079797808 */ /* 0x000fe40005800000 */
[----:B------:R-:W-:Y:S02]  /*18080*/  LOP3.LUT R16, R16, 0xffffffbf, RZ, 0xc0, !PT ;  /* 0xffffffbf10107812 */ /* 0x000fe400078ec0ff */
[----:B------:R-:W-:-:S04]  /*18090*/  ISETP.GT.AND P3, PT, R15, 0x48, !P4 ;  /* 0x000000480f00780c */ /* 0x000fc80006764270 */
[----:B------:R-:W-:-:S03]  /*180a0*/  ISETP.LT.OR P3, PT, R23, 0x49, P3 ;  /* 0x000000491700780c */ /* 0x000fc60001f61670 */
[----:B------:R-:W-:Y:S02]  /*180b0*/  @P4 LOP3.LUT R16, R16, 0x40, RZ, 0xfc, !PT ;  /* 0x0000004010104812 */ /* 0x000fe400078efcff */
[----:B------:R-:W-:Y:S02]  /*180c0*/  ISETP.GE.AND P4, PT, R138, 0x4a, PT ;  /* 0x0000004a8a00780c */ /* 0x000fe40003f86270 */
[----:B------:R-:W-:Y:S02]  /*180d0*/  FSEL R124, R124, -INF , !P3 ;  /* 0xff8000007c7c7808 */ /* 0x000fe40005800000 */
[----:B------:R-:W-:Y:S02]  /*180e0*/  ISETP.GT.AND P3, PT, R15, 0x49, !P4 ;  /* 0x000000490f00780c */ /* 0x000fe40006764270 */
[----:B------:R-:W-:Y:S02]  /*180f0*/  LOP3.LUT R16, R16, 0xffffffdf, RZ, 0xc0, !PT ;  /* 0xffffffdf10107812 */ /* 0x000fe400078ec0ff */
[----:B------:R-:W-:-:S04]  /*18100*/  ISETP.LT.OR P3, PT, R23, 0x4a, P3 ;  /* 0x0000004a1700780c */ /* 0x000fc80001f61670 */
[----:B------:R-:W-:Y:S02]  /*18110*/  FSEL R125, R125, -INF , !P3 ;  /* 0xff8000007d7d7808 */ /* 0x000fe40005800000 */
[----:B------:R-:W-:Y:S02]  /*18120*/  ISETP.GE.AND P3, PT, R138, 0x51, PT ;  /* 0x000000518a00780c */ /* 0x000fe40003f66270 */
[----:B------:R-:W-:Y:S02]  /*18130*/  @P4 LOP3.LUT R16, R16, 0x20, RZ, 0xfc, !PT ;  /* 0x0000002010104812 */ /* 0x000fe400078efcff */
[----:B------:R-:W-:Y:S02]  /*18140*/  ISETP.GT.AND P4, PT, R15, 0x50, !P3 ;  /* 0x000000500f00780c */ /* 0x000fe40005f84270 */
[----:B------:R-:W-:Y:S02]  /*18150*/  LOP3.LUT R16, R16, 0xfffffffd, RZ, 0xc0, !PT ;  /* 0xfffffffd10107812 */ /* 0x000fe400078ec0ff */
        /* <DEDUP_REMOVED lines=10> */
[----:B------:R-:W-:-:S13]  /*18200*/  ISETP.GE.AND P6, PT, R138, 0x1, PT ;  /* 0x000000018a00780c */ /* 0x000fda0003fc6270 */
[----:B------:R-:W-:Y:S02]  /*18210*/  @P6 LOP3.LUT R16, R16, 0x2, RZ, 0xfc, !PT ;  /* 0x0000000210106812 */ /* 0x000fe400078efcff */
[----:B------:R-:W-:Y:S02]  /*18220*/  ISETP.GT.AND P6, PT, R15, RZ, !P6 ;  /* 0x000000ff0f00720c */ /* 0x000fe400077c4270 */
[----:B------:R-:W-:Y:S02]  /*18230*/  LOP3.LUT R16, R16, 0xfffffffe, RZ, 0xc0, !PT ;  /* 0xfffffffe10107812 */ /* 0x000fe400078ec0ff */
[----:B------:R-:W-:-:S04]  /*18240*/  ISETP.LT.OR P6, PT, R23, 0x1, P6 ;  /* 0x000000011700780c */ /* 0x000fc800037c1670 */
[----:B------:R-:W-:Y:S02]  /*18250*/  FSEL R88, R88, -INF , !P6 ;  /* 0xff80000058587808 */ /* 0x000fe40007000000 */
[----:B------:R-:W-:-:S13]  /*18260*/  ISETP.GE.AND P6, PT, R138, 0x5a, PT ;  /* 0x0000005a8a00780c */ /* 0x000fda0003fc6270 */
[----:B------:R-:W-:Y:S02]  /*18270*/  @P6 LOP3.LUT R16, R16, 0x1, RZ, 0xfc, !PT ;  /* 0x0000000110106812 */ /* 0x000fe400078efcff */
[----:B------:R-:W-:-:S04]  /*18280*/  ISETP.GT.AND P6, PT, R15, 0x59, !P6 ;  /* 0x000000590f00780c */ /* 0x000fc800077c4270 */
[----:B------:R-:W-:-:S04]  /*18290*/  ISETP.LT.OR P6, PT, R23, 0x5a, P6 ;  /* 0x0000005a1700780c */ /* 0x000fc800037c1670 */
[----:B------:R-:W-:Y:S02]  /*182a0*/  FSEL R133, R133, -INF , !P6 ;  /* 0xff80000085857808 */ /* 0x000fe40007000000 */
[----:B------:R-:W-:-:S13]  /*182b0*/  LOP3.LUT P6, RZ, R16, 0x80000, RZ, 0xc0, !PT ;  /* 0x0008000010ff7812 */ /* 0x000fda00078cc0ff */
[----:B------:R-:W-:Y:S05]  /*182c0*/  @!P6 BRA `(.L_x_1777) ;  /* 0x000000000054e947 */ /* 0x000fea0003800000 */
        /* <DEDUP_REMOVED lines=12> */
.L_x_1779:
[----:B------:R-:W-:-:S05]  /*18390*/  IMAD.U32 R15, RZ, RZ, UR39 ;  /* 0x00000027ff0f7e24 */ /* 0x000fca000f8e00ff */
[----:B------:R-:W-:-:S13]  /*183a0*/  ISETP.NE.AND P6, PT, R15, 0x1, PT ;  /* 0x000000010f00780c */ /* 0x000fda0003fc5270 */
[----:B------:R-:W0:Y:S02]  /*183b0*/  @P6 LDC.64 R4, c[0x0][0x9e8] ;  /* 0x00027a00ff046b82 */ /* 0x000e240000000a00 */
[----:B0-----:R-:W-:-:S05]  /*183c0*/  @P6 IMAD.HI.U32 R4, R14, R4, RZ ;  /* 0x000000040e046227 */ /* 0x001fca00078e00ff */
[----:B------:R-:W-:-:S07]  /*183d0*/  @P6 SHF.R.U32.HI R14, RZ, R5, R4 ;  /* 0x00000005ff0e6219 */ /* 0x000fce0000011604 */
.L_x_1780:
[----:B------:R-:W-:Y:S05]  /*183e0*/  BSYNC B2 ;  /* 0x0000000000027941 */ /* 0x000fea0003800000 */
.L_x_1778:
[----:B------:R-:W-:-:S05]  /*183f0*/  IMAD R12, R14, R15, R12 ;  /* 0x0000000f0e0c7224 */ /* 0x000fca00078e020c */
[----:B------:R-:W-:Y:S02]  /*18400*/  VIADDMNMX R136, R12, R15, R136, PT ;  /* 0x0000000f0c887246 */ /* 0x000fe40003800188 */
[----:B------:R-:W-:-:S07]  /*18410*/  VIMNMX R137, R137, R12, !PT ;  /* 0x0000000c89897248 */ /* 0x000fce0007fe0100 */
.L_x_1777:
[C---:B------:R-:W-:Y:S02]  /*18420*/  ISETP.GT.AND P1, PT, R137.reuse, 0x1, !P1 ;  /* 0x000000018900780c */ /* 0x040fe40004f24270 */
[----:B------:R-:W-:Y:S02]  /*18430*/  ISETP.GT.AND P2, PT, R137, 0x8, !P2 ;  /* 0x000000088900780c */ /* 0x000fe40005744270 */
[C---:B------:R-:W-:Y:S02]  /*18440*/  ISETP.LT.OR P1, PT, R136.reuse, 0x2, P1 ;  /* 0x000000028800780c */ /* 0x040fe40000f21670 */
[----:B------:R-:W-:Y:S02]  /*18450*/  ISETP.LT.OR P2, PT, R136, 0x9, P2 ;  /* 0x000000098800780c */ /* 0x000fe40001741670 */
[----:B------:R-:W-:Y:S02]  /*18460*/  FSEL R91, R91, -INF , !P1 ;  /* 0xff8000005b5b7808 */ /* 0x000fe40004800000 */
[----:B------:R-:W-:-:S02]  /*18470*/  LOP3.LUT P1, RZ, R16, 0x4, RZ, 0xc0, !PT ;  /* 0x0000000410ff7812 */ /* 0x000fc4000782c0ff */
[----:B------:R-:W-:Y:S02]  /*18480*/  FSEL R94, R94, -INF , !P2 ;  /* 0xff8000005e5e7808 */ /* 0x000fe40005000000 */
[----:B------:R-:W-:Y:S02]  /*18490*/  ISETP.GT.AND P1, PT, R137, 0x9, !P1 ;  /* 0x000000098900780c */ /* 0x000fe40004f24270 */
[----:B------:R-:W-:Y:S02]  /*184a0*/  LOP3.LUT P2, RZ, R16, 0x20000, RZ, 0xc0, !PT ;  /* 0x0002000010ff7812 */ /* 0x000fe4000784c0ff */
[----:B------:R-:W-:Y:S02]  /*184b0*/  ISETP.LT.OR P1, PT, R136, 0xa, P1 ;  /* 0x0000000a8800780c */ /* 0x000fe40000f21670 */
[----:B------:R-:W-:Y:S02]  /*184c0*/  LOP3.LUT P6, RZ, R16, 0x10000, RZ, 0xc0, !PT ;  /* 0x0001000010ff7812 */ /* 0x000fe400078cc0ff */
[----:B------:R-:W-:-:S02]  /*184d0*/  FSEL R95, R95, -INF , !P1 ;  /* 0xff8000005f5f7808 */ /* 0x000fc40004800000 */
[----:B------:R-:W-:Y:S02]  /*184e0*/  LOP3.LUT P1, RZ, R16, 0x8, RZ, 0xc0, !PT ;  /* 0x0000000810ff7812 */ /* 0x000fe4000782c0ff */
[----:B------:R-:W-:Y:S02]  /*184f0*/  FMNMX.FTZ R4, R88, R3, !PT ;  /* 0x0000000358047209 */ /* 0x000fe40007810000 */
[----:B------:R-:W-:Y:S02]  /*18500*/  ISETP.GT.AND P1, PT, R137, 0x10, !P1 ;  /* 0x000000108900780c */ /* 0x000fe40004f24270 */
[----:B------:R-:W-:Y:S02]  /*18510*/  FMNMX.FTZ R5, R89, R4, !PT ;  /* 0x0000000459057209 */ /* 0x000fe40007810000 */
[----:B------:R-:W-:Y:S02]  /*18520*/  ISETP.LT.OR P1, PT, R136, 0x11, P1 ;  /* 0x000000118800780c */ /* 0x000fe40000f21670 */
[----:B------:R-:W-:-:S02]  /*18530*/  FMNMX.FTZ R4, R92, R5, !PT ;  /* 0x000000055c047209 */ /* 0x000fc40007810000 */
[----:B------:R-:W-:Y:S02]  /*18540*/  FSEL R98, R98, -INF , !P1 ;  /* 0xff80000062627808 */ /* 0x000fe40004800000 */
[----:B------:R-:W-:Y:S02]  /*18550*/  LOP3.LUT P1, RZ, R16, 0x10, RZ, 0xc0, !PT ;  /* 0x0000001010ff7812 */ /* 0x000fe4000782c0ff */
[----:B------:R-:W-:Y:S02]  /*18560*/  FMNMX.FTZ R5, R93, R4, !PT ;  /* 0x000000045d057209 */ /* 0x000fe40007810000 */
[----:B------:R-:W-:Y:S02]  /*18570*/  ISETP.GT.AND P1, PT, R137, 0x11, !P1 ;  /* 0x000000118900780c */ /* 0x000fe40004f24270 */
[----:B------:R-:W-:Y:S02]  /*18580*/  FMNMX.FTZ R4, R96, R5, !PT ;  /* 0x0000000560047209 */ /* 0x000fe40007810000 */
[----:B------:R-:W-:-:S02]  /*18590*/  ISETP.LT.OR P1, PT, R136, 0x12, P1 ;  /* 0x000000128800780c */ /* 0x000fc40000f21670 */
[----:B------:R-:W-:Y:S02]  /*185a0*/  FMNMX.FTZ R5, R97, R4, !PT ;  /* 0x0000000461057209 */ /* 0x000fe40007810000 */
[----:B------:R-:W-:Y:S02]  /*185b0*/  FSEL R99, R99, -INF , !P1 ;  /* 0xff80000063637808 */ /* 0x000fe40004800000 */
[----:B------:R-:W-:Y:S02]  /*185c0*/  LOP3.LUT P1, RZ, R16, 0x40000, RZ, 0xc0, !PT ;  /* 0x0004000010ff7812 */ /* 0x000fe4000782c0ff */
[----:B------:R-:W-:Y:S02]  /*185d0*/  FMNMX.FTZ R4, R100, R5, !PT ;  /* 0x0000000564047209 */ /* 0x000fe40007810000 */
[----:B------:R-:W-:Y:S02]  /*185e0*/  ISETP.GT.AND P1, PT, R137, 0x18, !P1 ;  /* 0x000000188900780c */ /* 0x000fe40004f24270 */
[----:B------:R-:W-:-:S02]  /*185f0*/  FMNMX.FTZ R5, R101, R4, !PT ;  /* 0x0000000465057209 */ /* 0x000fc40007810000 */
[----:B------:R-:W-:Y:S02]  /*18600*/  ISETP.LT.OR P1, PT, R136, 0x19, P1 ;  /* 0x000000198800780c */ /* 0x000fe40000f21670 */
[----:B------:R-:W-:Y:S02]  /*18610*/  FMNMX.FTZ R4, R104, R5, !PT ;  /* 0x0000000568047209 */ /* 0x000fe40007810000 */
[----:B------:R-:W-:Y:S02]  /*18620*/  FSEL R102, R102, -INF , !P1 ;  /* 0xff80000066667808 */ /* 0x000fe40004800000 */
[----:B------:R-:W-:Y:S02]  /*18630*/  ISETP.GT.AND P1, PT, R137, 0x19, !P2 ;  /* 0x000000198900780c */ /* 0x000fe40005724270 */
[----:B------:R-:W-:Y:S02]  /*18640*/  LOP3.LUT P2, RZ, R16, 0x40, RZ, 0xc0, !PT ;  /* 0x0000004010ff7812 */ /* 0x000fe4000784c0ff */
[----:B------:R-:W-:-:S02]  /*18650*/  ISETP.LT.OR P1, PT, R136, 0x1a, P1 ;  /* 0x0000001a8800780c */ /* 0x000fc40000f21670 */
[----:B------:R-:W-:Y:S02]  /*18660*/  FMNMX.FTZ R5, R105, R4, !PT ;  /* 0x0000000469057209 */ /* 0x000fe40007810000 */
[----:B------:R-:W-:Y:S02]  /*18670*/  FSEL R103, R103, -INF , !P1 ;  /* 0xff80000067677808 */ /* 0x000fe40004800000 */
[----:B------:R-:W-:Y:S02]  /*18680*/  ISETP.GT.AND P1, PT, R137, 0x20, !P6 ;  /* 0x000000208900780c */ /* 0x000fe40007724270 */
[----:B------:R-:W-:Y:S02]  /*18690*/  FMNMX.FTZ R4, R108, R5, !PT ;  /* 0x000000056c047209 */ /* 0x000fe40007810000 */
[----:B------:R-:W-:Y:S02]  /*186a0*/  ISETP.LT.OR P1, PT, R136, 0x21, P1 ;  /* 0x000000218800780c */ /* 0x000fe40000f21670 */
[----:B------:R-:W-:-:S02]  /*186b0*/  LOP3.LUT P6, RZ, R16, 0x20, RZ, 0xc0, !PT ;  /* 0x0000002010ff7812 */ /* 0x000fc400078cc0ff */
        /* <DEDUP_REMOVED lines=15> */
[----:B------:R-:W-:Y:S02]  /*187b0*/  LOP3.LUT P1, RZ, R16, 0x2000, RZ, 0xc0, !PT ;  /* 0x0000200010ff7812 */ /* 0x000fe4000782c0ff */
[----:B------:R-:W-:Y:S02]  /*187c0*/  FMNMX.FTZ R5, R121, R4, !PT ;  /* 0x0000000479057209 */ /* 0x000fe40007810000 */
[----:B------:R-:W-:-:S02]  /*187d0*/  ISETP.GT.AND P1, PT, R137, 0x29, !P1 ;  /* 0x000000298900780c */ /* 0x000fc40004f24270 */
[----:B------:R-:W-:Y:S02]  /*187e0*/  FMNMX.FTZ R4, R124, R5, !PT ;  /* 0x000000057c047209 */ /* 0x000fe40007810000 */
[----:B------:R-:W-:Y:S02]  /*187f0*/  ISETP.LT.OR P1, PT, R136, 0x2a, P1 ;  /* 0x0000002a8800780c */ /* 0x000fe40000f21670 */
[----:B------:R-:W-:Y:S02]  /*18800*/  FMNMX.FTZ R5, R125, R4, !PT ;  /* 0x000000047d057209 */ /* 0x000fe40007810000 */
[----:B------:R-:W-:Y:S02]  /*18810*/  FSEL R111, R111, -INF , !P1 ;  /* 0xff8000006f6f7808 */ /* 0x000fe40004800000 */
[----:B------:R-:W-:Y:S02]  /*18820*/  LOP3.LUT P1, RZ, R16, 0x1000, RZ, 0xc0, !PT ;  /* 0x0000100010ff7812 */ /* 0x000fe4000782c0ff */
[----:B------:R-:W-:-:S02]  /*18830*/  FMNMX.FTZ R4, R128, R5, !PT ;  /* 0x0000000580047209 */ /* 0x000fc40007810000 */
[----:B------:R-:W-:Y:S02]  /*18840*/  ISETP.GT.AND P1, PT, R137, 0x30, !P1 ;  /* 0x000000308900780c */ /* 0x000fe40004f24270 */
[----:B------:R-:W-:Y:S02]  /*18850*/  FMNMX.FTZ R5, R129, R4, !PT ;  /* 0x0000000481057209 */ /* 0x000fe40007810000 */
[----:B------:R-:W-:Y:S02]  /*18860*/  ISETP.LT.OR P1, PT, R136, 0x31, P1 ;  /* 0x000000318800780c */ /* 0x000fe40000f21670 */
[----:B------:R-:W-:Y:S02]  /*18870*/  FMNMX.FTZ R4, R132, R5, !PT ;  /* 0x0000000584047209 */ /* 0x000fe40007810000 */
[----:B------:R-:W-:Y:S02]  /*18880*/  FSEL R114, R114, -INF , !P1 ;  /* 0xff80000072727808 */ /* 0x000fe40004800000 */
[----:B------:R-:W-:-:S02]  /*18890*/  LOP3.LUT P1, RZ, R16, 0x800, RZ, 0xc0, !PT ;  /* 0x0000080010ff7812 */ /* 0x000fc4000782c0ff */
[----:B------:R-:W-:Y:S02]  /*188a0*/  FMNMX.FTZ R4, R133, R4, !PT ;  /* 0x0000000485047209 */ /* 0x000fe40007810000 */
[C---:B------:R-:W-:Y:S02]  /*188b0*/  ISETP.GT.AND P1, PT, R137.reuse, 0x31, !P1 ;  /* 0x000000318900780c */ /* 0x040fe40004f24270 */
[----:B------:R-:W-:Y:S01]  /*188c0*/  ISETP.GT.AND P3, PT, R137, 0x50, !P3 ;  /* 0x000000508900780c */ /* 0x000fe20005f64270 */
[----:B------:R-:W0:Y:S01]  /*188d0*/  SHFL.BFLY PT, R5, R4, 0x2, 0x1f ;  /* 0x0c401f0004057f89 */ /* 0x000e2200000e0000 */
[C---:B------:R-:W-:Y:S02]  /*188e0*/  ISETP.LT.OR P1, PT, R136.reuse, 0x32, P1 ;  /* 0x000000328800780c */ /* 0x040fe40000f21670 */
[----:B------:R-:W-:Y:S02]  /*188f0*/  ISETP.LT.OR P3, PT, R136, 0x51, P3 ;  /* 0x000000518800780c */ /* 0x000fe40001f61670 */
[----:B------:R-:W-:-:S02]  /*18900*/  FSEL R115, R115, -INF , !P1 ;  /* 0xff80000073737808 */ /* 0x000fc40004800000 */
[----:B------:R-:W-:Y:S02]  /*18910*/  LOP3.LUT P1, RZ, R16, 0x400, RZ, 0xc0, !PT ;  /* 0x0000040010ff7812 */ /* 0x000fe4000782c0ff */
[C---:B------:R-:W-:Y:S02]  /*18920*/  ISETP.GT.AND P4, PT, R137.reuse, 0x51, !P4 ;  /* 0x000000518900780c */ /* 0x040fe40006784270 */
[C---:B------:R-:W-:Y:S02]  /*18930*/  ISETP.GT.AND P1, PT, R137.reuse, 0x38, !P1 ;  /* 0x000000388900780c */ /* 0x040fe40004f24270 */
[----:B------:R-:W-:Y:S02]  /*18940*/  FSEL R130, R130, -INF , !P3 ;  /* 0xff80000082827808 */ /* 0x000fe40005800000 */
[----:B------:R-:W-:Y:S02]  /*18950*/  ISETP.LT.OR P1, PT, R136, 0x39, P1 ;  /* 0x000000398800780c */ /* 0x000fe40000f21670 */
[----:B------:R-:W-:-:S02]  /*18960*/  ISETP.GT.AND P5, PT, R137, 0x58, !P5 ;  /* 0x000000588900780c */ /* 0x000fc40006fa4270 */
[----:B------:R-:W-:Y:S02]  /*18970*/  FSEL R118, R118, -INF , !P1 ;  /* 0xff80000076767808 */ /* 0x000fe40004800000 */
[----:B------:R-:W-:Y:S02]  /*18980*/  LOP3.LUT P1, RZ, R16, 0x200, RZ, 0xc0, !PT ;  /* 0x0000020010ff7812 */ /* 0x000fe4000782c0ff */
[----:B------:R-:W-:Y:S02]  /*18990*/  ISETP.LT.OR P4, PT, R136, 0x52, P4 ;  /* 0x000000528800780c */ /* 0x000fe40002781670 */
[----:B------:R-:W-:Y:S02]  /*189a0*/  ISETP.GT.AND P1, PT, R137, 0x39, !P1 ;  /* 0x000000398900780c */ /* 0x000fe40004f24270 */
[----:B0-----:R-:W-:Y:S01]  /*189b0*/  FMNMX.FTZ R5, R4, R5, !PT ;  /* 0x0000000504057209 */ /* 0x001fe20007810000 */
[----:B------:R-:W-:Y:S01]  /*189c0*/  IMAD.U32 R4, RZ, RZ, UR47 ;  /* 0x0000002fff047e24 */ /* 0x000fe2000f8e00ff */
[----:B------:R-:W-:-:S02]  /*189d0*/  ISETP.LT.OR P1, PT, R136, 0x3a, P1 ;  /* 0x0000003a8800780c */ /* 0x000fc40000f21670 */
[----:B------:R-:W-:Y:S01]  /*189e0*/  ISETP.LT.OR P5, PT, R136, 0x59, P5 ;  /* 0x000000598800780c */ /* 0x000fe20002fa1670 */
[----:B------:R-:W0:Y:S01]  /*189f0*/  SHFL.BFLY PT, R14, R5, 0x1, 0x1f ;  /* 0x0c201f00050e7f89 */ /* 0x000e2200000e0000 */
[----:B------:R-:W-:Y:S02]  /*18a00*/  FSEL R119, R119, -INF , !P1 ;  /* 0xff80000077777808 */ /* 0x000fe40004800000 */
[----:B------:R-:W-:Y:S02]  /*18a10*/  LOP3.LUT P1, RZ, R16, 0x100, RZ, 0xc0, !PT ;  /* 0x0000010010ff7812 */ /* 0x000fe4000782c0ff */
[----:B------:R-:W-:Y:S02]  /*18a20*/  FSEL R131, R131, -INF , !P4 ;  /* 0xff80000083837808 */ /* 0x000fe40006000000 */
[----:B------:R-:W-:Y:S02]  /*18a30*/  ISETP.GT.AND P1, PT, R137, 0x40, !P1 ;  /* 0x000000408900780c */ /* 0x000fe40004f24270 */
[----:B------:R-:W-:-:S02]  /*18a40*/  FSEL R134, R134, -INF , !P5 ;  /* 0xff80000086867808 */ /* 0x000fc40006800000 */
[----:B------:R-:W-:-:S04]  /*18a50*/  ISETP.LT.OR P1, PT, R136, 0x41, P1 ;  /* 0x000000418800780c */ /* 0x000fc80000f21670 */
[----:B------:R-:W-:Y:S02]  /*18a60*/  FSEL R122, R122, -INF , !P1 ;  /* 0xff8000007a7a7808 */ /* 0x000fe40004800000 */
[----:B------:R-:W-:-:S04]  /*18a70*/  LOP3.LUT P1, RZ, R16, 0x80, RZ, 0xc0, !PT ;  /* 0x0000008010ff7812 */ /* 0x000fc8000782c0ff */
[----:B------:R-:W-:Y:S02]  /*18a80*/  ISETP.GT.AND P1, PT, R137, 0x41, !P1 ;  /* 0x000000418900780c */ /* 0x000fe40004f24270 */
[----:B0-----:R-:W-:Y:S02]  /*18a90*/  FMNMX.FTZ R14, R5, R14, !PT ;  /* 0x0000000e050e7209 */ /* 0x001fe40007810000 */
[----:B------:R-:W-:-:S03]  /*18aa0*/  ISETP.LT.OR P1, PT, R136, 0x42, P1 ;  /* 0x000000428800780c */ /* 0x000fc60000f21670 */
[----:B------:R-:W-:Y:S01]  /*18ab0*/  FMUL.FTZ R5, R14, R4 ;  /* 0x000000040e057220 */ /* 0x000fe20000410000 */
[----:B------:R-:W-:Y:S02]  /*18ac0*/  FSEL R123, R123, -INF , !P1 ;  /* 0xff8000007b7b7808 */ /* 0x000fe40004800000 */
[----:B------:R-:W-:Y:S02]  /*18ad0*/  ISETP.GT.AND P1, PT, R137, 0x48, !P2 ;  /* 0x000000488900780c */ /* 0x000fe40005724270 */
[----:B------:R-:W-:Y:S02]  /*18ae0*/  LOP3.LUT P2, RZ, R16, 0x2, RZ, 0xc0, !PT ;  /* 0x0000000210ff7812 */ /* 0x000fe4000784c0ff */
[----:B------:R-:W-:-:S04]  /*18af0*/  ISETP.LT.OR P1, PT, R136, 0x49, P1 ;  /* 0x000000498800780c */ /* 0x000fc80000f21670 */
[----:B------:R-:W-:Y:S02]  /*18b00*/  FSEL R126, R126, -INF , !P1 ;  /* 0xff8000007e7e7808 */ /* 0x000fe40004800000 */
[----:B------:R-:W-:Y:S02]  /*18b10*/  ISETP.GT.AND P1, PT, R137, 0x49, !P6 ;  /* 0x000000498900780c */ /* 0x000fe40007724270 */
[----:B------:R-:W-:Y:S02]  /*18b20*/  LOP3.LUT P6, RZ, R16, 0x1, RZ, 0xc0, !PT ;  /* 0x0000000110ff7812 */ /* 0x000fe400078cc0ff */
[----:B------:R-:W-:-:S04]  /*18b30*/  ISETP.LT.OR P1, PT, R136, 0x4a, P1 ;  /* 0x0000004a8800780c */ /* 0x000fc80000f21670 */
[----:B------:R-:W-:Y:S02]  /*18b40*/  FSEL R127, R127, -INF , !P1 ;  /* 0xff8000007f7f7808 */ /* 0x000fe40004800000 */
[C---:B------:R-:W-:Y:S02]  /*18b50*/  ISETP.GT.AND P1, PT, R137.reuse, RZ, !P2 ;  /* 0x000000ff8900720c */ /* 0x040fe40005724270 */
[----:B------:R-:W-:Y:S02]  /*18b60*/  ISETP.GT.AND P2, PT, R137, 0x59, !P6 ;  /* 0x000000598900780c */ /* 0x000fe40007744270 */
[C---:B------:R-:W-:Y:S02]  /*18b70*/  ISETP.LT.OR P1, PT, R136.reuse, 0x1, P1 ;  /* 0x000000018800780c */ /* 0x040fe40000f21670 */
[----:B------:R-:W-:Y:S02]  /*18b80*/  ISETP.LT.OR P2, PT, R136, 0x5a, P2 ;  /* 0x0000005a8800780c */ /* 0x000fe40001741670 */
[----:B------:R-:W-:-:S02]  /*18b90*/  FSEL R90, R90, -INF , !P1 ;  /* 0xff8000005a5a7808 */ /* 0x000fc40004800000 */
[----:B------:R-:W-:Y:S02]  /*18ba0*/  FSETP.NEU.FTZ.AND P1, PT, R14, -INF , PT ;  /* 0xff8000000e00780b */ /* 0x000fe40003f3d000 */
[----:B------:R-:W-:Y:S02]  /*18bb0*/  FMNMX.FTZ R12, R90, R0, !PT ;  /* 0x000000005a0c7209 */ /* 0x000fe40007810000 */
[----:B------:R-:W-:Y:S02]  /*18bc0*/  FSEL R135, R135, -INF , !P2 ;  /* 0xff80000087877808 */ /* 0x000fe40005000000 */
[----:B------:R-:W-:Y:S02]  /*18bd0*/  FMNMX.FTZ R12, R91, R12, !PT ;  /* 0x0000000c5b0c7209 */ /* 0x000fe40007810000 */
[----:B------:R-:W-:Y:S02]  /*18be0*/  FSEL R5, R5, RZ, P1 ;  /* 0x000000ff05057208 */ /* 0x000fe40000800000 */
[----:B------:R-:W-:-:S03]  /*18bf0*/  FMNMX.FTZ R12, R94, R12, !PT ;  /* 0x0000000c5e0c7209 */ /* 0x000fc60007810000 */
        /* <DEDUP_REMOVED lines=32> */
[----:B------:R-:W-:Y:S01]  /*18e00*/  MUFU.EX2 R156, R156 ;  /* 0x0000009c009c7308 */ /* 0x000fe20000000800 */
        /* <DEDUP_REMOVED lines=18> */
[----:B------:R-:W-:-:S05]  /*18f30*/  FMNMX.FTZ R12, R135, R12, !PT ;  /* 0x0000000c870c7209 */ /* 0x000fca0007810000 */
[----:B------:R-:W0:Y:S02]  /*18f40*/  SHFL.BFLY PT, R92, R12, 0x2, 0x1f ;  /* 0x0c401f000c5c7f89 */ /* 0x000e2400000e0000 */
[----:B------:R-:W-:Y:S08]  /*18f50*/  MUFU.EX2 R23, R23 ;  /* 0x0000001700177308 */ /* 0x000ff00000000800 */
[----:B------:R-:W-:Y:S08]  /*18f60*/  MUFU.EX2 R148, R148 ;  /* 0x0000009400947308 */ /* 0x000ff00000000800 */
[----:B------:R-:W-:Y:S01]  /*18f70*/  MUFU.EX2 R15, R15 ;  /* 0x0000000f000f7308 */ /* 0x000fe20000000800 */
[----:B0-----:R-:W-:-:S07]  /*18f80*/  FMNMX.FTZ R12, R12, R92, !PT ;  /* 0x0000005c0c0c7209 */ /* 0x001fce0007810000 */
[----:B------:R-:W-:Y:S01]  /*18f90*/  MUFU.EX2 R150, R150 ;  /* 0x0000009600967308 */ /* 0x000fe20000000800 */
[----:B------:R-:W0:Y:S07]  /*18fa0*/  SHFL.BFLY PT, R92, R12, 0x1, 0x1f ;  /* 0x0c201f000c5c7f89 */ /* 0x000e2e00000e0000 */
[----:B------:R-:W-:Y:S08]  /*18fb0*/  MUFU.EX2 R96, R96 ;  /* 0x0000006000607308 */ /* 0x000ff00000000800 */
[----:B------:R-:W-:Y:S08]  /*18fc0*/  MUFU.EX2 R144, R144 ;  /* 0x0000009000907308 */ /* 0x000ff00000000800 */
[----:B------:R-:W-:Y:S01]  /*18fd0*/  MUFU.EX2 R105, R105 ;  /* 0x0000006900697308 */ /* 0x000fe20000000800 */
[----:B0-----:R-:W-:-:S02]  /*18fe0*/  FMNMX.FTZ R92, R12, R92, !PT ;  /* 0x0000005c0c5c7209 */ /* 0x001fc40007810000 */
[----:B------:R-:W-:Y:S02]  /*18ff0*/  FSEL R12, R14, RZ, P1 ;  /* 0x000000ff0e0c7208 */ /* 0x000fe40000800000 */
[C---:B------:R-:W-:Y:S01]  /*19000*/  FSETP.NEU.FTZ.AND P1, PT, R92.reuse, -INF , PT ;  /* 0xff8000005c00780b */ /* 0x040fe20003f3d000 */
[-C--:B------:R-:W-:Y:S02]  /*19010*/  FMUL.FTZ R109, R92, R4.reuse ;  /* 0x000000045c6d7220 */ /* 0x080fe40000410000 */
[----:B------:R-:W-:Y:S01]  /*19020*/  MUFU.EX2 R146, R146 ;  /* 0x0000009200927308 */ /* 0x000fe20000000800 */
[----:B------:R-:W-:Y:S02]  /*19030*/  FADD.FTZ R12, -R12, R3 ;  /* 0x000000030c0c7221 */ /* 0x000fe40000010100 */
[----:B------:R-:W-:Y:S02]  /*19040*/  FSEL R109, R109, RZ, P1 ;  /* 0x000000ff6d6d7208 */ /* 0x000fe40000800000 */
[----:B------:R-:W-:-:S03]  /*19050*/  FMUL.FTZ R12, R12, R4 ;  /* 0x000000040c0c7220 */ /* 0x000fc60000410000 */
        /* <DEDUP_REMOVED lines=9> */
[----:B0-----:R-:W-:Y:S01]  /*190f0*/  FSEL R5, R92, RZ, P1 ;  /* 0x000000ff5c057208 */ /* 0x001fe20000800000 */
[-CC-:B------:R-:W-:Y:S01]  /*19100*/  FFMA.FTZ R91, R103, R4.reuse, -R109.reuse ;  /* 0x00000004675b7223 */ /* 0x180fe2000001086d */
[-CC-:B------:R-:W-:Y:S01]  /*19110*/  FFMA.FTZ R149, R106, R4.reuse, -R109.reuse ;  /* 0x000000046a957223 */ /* 0x180fe2000001086d */
[-CC-:B------:R-:W-:Y:S01]  /*19120*/  FFMA.FTZ R90, R107, R4.reuse, -R109.reuse ;  /* 0x000000046b5a7223 */ /* 0x180fe2000001086d */
[-CC-:B------:R-:W-:Y:S01]  /*19130*/  FFMA.FTZ R151, R110, R4.reuse, -R109.reuse ;  /* 0x000000046e977223 */ /* 0x180fe2000001086d */
[----:B------:R-:W-:Y:S01]  /*19140*/  FADD.FTZ R5, -R5, R0 ;  /* 0x0000000005057221 */ /* 0x000fe20000010100 */
[-CC-:B------:R-:W-:Y:S01]  /*19150*/  FFMA.FTZ R106, R111, R4.reuse, -R109.reuse ;  /* 0x000000046f6a7223 */ /* 0x180fe2000001086d */
[----:B------:R-:W-:Y:S01]  /*19160*/  MUFU.EX2 R157, R157 ;  /* 0x0000009d009d7308 */ /* 0x000fe20000000800 */
[-CC-:B------:R-:W-:Y:S01]  /*19170*/  FFMA.FTZ R145, R114, R4.reuse, -R109.reuse ;  /* 0x0000000472917223 */ /* 0x180fe2000001086d */
[-C--:B------:R-:W-:Y:S01]  /*19180*/  FMUL.FTZ R5, R5, R4.reuse ;  /* 0x0000000405057220 */ /* 0x080fe20000410000 */
[-CC-:B------:R-:W-:Y:S01]  /*19190*/  FFMA.FTZ R103, R115, R4.reuse, -R109.reuse ;  /* 0x0000000473677223 */ /* 0x180fe2000001086d */
[-CC-:B------:R-:W-:Y:S01]  /*191a0*/  FFMA.FTZ R147, R118, R4.reuse, -R109.reuse ;  /* 0x0000000476937223 */ /* 0x180fe2000001086d */
[-CC-:B------:R-:W-:Y:S01]  /*191b0*/  FFMA.FTZ R102, R119, R4.reuse, -R109.reuse ;  /* 0x0000000477667223 */ /* 0x180fe2000001086d */
[-CC-:B------:R-:W-:Y:S01]  /*191c0*/  FFMA.FTZ R141, R122, R4.reuse, -R109.reuse ;  /* 0x000000047a8d7223 */ /* 0x180fe2000001086d */
[-CC-:B------:R-:W-:Y:S01]  /*191d0*/  FFMA.FTZ R99, R123, R4.reuse, -R109.reuse ;  /* 0x000000047b637223 */ /* 0x180fe2000001086d */
[----:B------:R-:W0:Y:S01]  /*191e0*/  MUFU.EX2 R5, R5 ;  /* 0x0000000500057308 */ /* 0x000e220000000800 */
[----:B-1----:R-:W-:Y:S01]  /*191f0*/  FFMA.FTZ R7, R12, R7, R156 ;  /* 0x000000070c077223 */ /* 0x002fe2000001009c */
[-CC-:B------:R-:W-:Y:S01]  /*19200*/  FFMA.FTZ R143, R126, R4.reuse, -R109.reuse ;  /* 0x000000047e8f7223 */ /* 0x180fe2000001086d */
[-CC-:B------:R-:W-:Y:S01]  /*19210*/  FFMA.FTZ R98, R127, R4.reuse, -R109.reuse ;  /* 0x000000047f627223 */ /* 0x180fe2000001086d */
[-C--:B------:R-:W-:Y:S01]  /*19220*/  FFMA.FTZ R137, R130, R4.reuse, -R109 ;  /* 0x0000000482897223 */ /* 0x080fe2000001086d */
[----:B------:R-:W-:Y:S01]  /*19230*/  FADD.FTZ R7, R136, R7 ;  /* 0x0000000788077221 */ /* 0x000fe20000010000 */
[-CC-:B------:R-:W-:Y:S01]  /*19240*/  FFMA.FTZ R0, R131, R4.reuse, -R109.reuse ;  /* 0x0000000483007223 */ /* 0x180fe2000001086d */
[-C--:B------:R-:W-:Y:S01]  /*19250*/  FFMA.FTZ R139, R134, R4.reuse, -R109 ;  /* 0x00000004868b7223 */ /* 0x080fe2000001086d */
[----:B------:R-:W1:Y:S01]  /*19260*/  MUFU.EX2 R108, R108 ;  /* 0x0000006c006c7308 */ /* 0x000e620000000800 */
[----:B------:R-:W-:Y:S01]  /*19270*/  FADD.FTZ R7, R158, R7 ;  /* 0x000000079e077221 */ /* 0x000fe20000010000 */
[----:B------:R-:W-:-:S03]  /*19280*/  FFMA.FTZ R107, R135, R4, -R109 ;  /* 0x00000004876b7223 */ /* 0x000fc6000001086d */
[----:B------:R-:W-:-:S03]  /*19290*/  FADD.FTZ R7, R89, R7 ;  /* 0x0000000759077221 */ /* 0x000fc60000010000 */
[----:B------:R-:W2:Y:S01]  /*192a0*/  MUFU.EX2 R159, R159 ;  /* 0x0000009f009f7308 */ /* 0x000ea20000000800 */
[----:B0-----:R-:W-:Y:S01]  /*192b0*/  FFMA.FTZ R6, R5, R6, R157 ;  /* 0x0000000605067223 */ /* 0x001fe2000001009d */
[----:B------:R-:W-:-:S04]  /*192c0*/  FADD.FTZ R7, R152, R7 ;  /* 0x0000000798077221 */ /* 0x000fc80000010000 */
[----:B------:R-:W-:Y:S02]  /*192d0*/  FADD.FTZ R7, R88, R7 ;  /* 0x0000000758077221 */ /* 0x000fe40000010000 */
[----:B------:R-:W0:Y:S01]  /*192e0*/  MUFU.EX2 R95, R95 ;  /* 0x0000005f005f7308 */ /* 0x000e220000000800 */
[----:B-1----:R-:W-:Y:S01]  /*192f0*/  FADD.FTZ R6, R108, R6 ;  /* 0x000000066c067221 */ /* 0x002fe20000010000 */
[----:B------:R-:W-:-:S04]  /*19300*/  FADD.FTZ R7, R154, R7 ;  /* 0x000000079a077221 */ /* 0x000fc80000010000 */
[----:B------:R-:W-:Y:S02]  /*19310*/  FADD.FTZ R7, R23, R7 ;  /* 0x0000000717077221 */ /* 0x000fe40000010000 */
[----:B------:R-:W1:Y:S01]  /*19320*/  MUFU.EX2 R153, R153 ;  /* 0x0000009900997308 */ /* 0x000e620000000800 */
[----:B--2---:R-:W-:Y:S01]  /*19330*/  FADD.FTZ R6, R159, R6 ;  /* 0x000000069f067221 */ /* 0x004fe20000010000 */
[----:B------:R-:W-:-:S04]  /*19340*/  FADD.FTZ R7, R148, R7 ;  /* 0x0000000794077221 */ /* 0x000fc80000010000 */
[----:B------:R-:W-:Y:S02]  /*19350*/  FADD.FTZ R7, R15, R7 ;  /* 0x000000070f077221 */ /* 0x000fe40000010000 */
[----:B------:R-:W2:Y:S01]  /*19360*/  MUFU.EX2 R94, R94 ;  /* 0x0000005e005e7308 */ /* 0x000ea20000000800 */
[----:B0-----:R-:W-:Y:S01]  /*19370*/  FADD.FTZ R6, R95, R6 ;  /* 0x000000065f067221 */ /* 0x001fe20000010000 */
        /* <DEDUP_REMOVED lines=8> */
[----:B------:R-:W-:-:S06]  /*19400*/  FADD.FTZ R7, R146, R7 ;  /* 0x0000000792077221 */ /* 0x000fcc0000010000 */
        /* <DEDUP_REMOVED lines=47> */
[----:B--2---:R-:W-:-:S04]  /*19700*/  FADD.FTZ R7, R138, R7 ;  /* 0x000000078a077221 */ /* 0x004fc80000010000 */
[----:B------:R-:W-:Y:S01]  /*19710*/  FADD.FTZ R7, R3, R7 ;  /* 0x0000000703077221 */ /* 0x000fe20000010000 */
[----:B0-----:R-:W-:-:S04]  /*19720*/  FADD.FTZ R6, R139, R6 ;  /* 0x000000068b067221 */ /* 0x001fc80000010000 */
[----:B-1----:R-:W-:Y:S01]  /*19730*/  FADD.FTZ R6, R107, R6 ;  /* 0x000000066b067221 */ /* 0x002fe20000010000 */
[----:B------:R-:W-:Y:S06]  /*19740*/  @!P0 BRA `(.L_x_1781) ;  /* 0x0000000000048947 */ /* 0x000fec0003800000 */
[----:B------:R-:W-:Y:S01]  /*19750*/  BPT.TRAP 0x1 ;  /* 0x000000040000795c */ /* 0x000fe20000300000 */
.L_x_1781:
[----:B------:R-:W-:Y:S01]  /*19760*/  ISETP.GT.AND P1, PT, R10, R11, PT ;  /* 0x0000000b0a00720c */ /* 0x000fe20003f24270 */
[----:B------:R-:W-:Y:S01]  /*19770*/  VIADD R21, R21, 0x2a860 ;  /* 0x0002a86015157836 */ /* 0x000fe20000000000 */
[----:B------:R-:W-:Y:S01]  /*19780*/  F2FP.BF16.F32.PACK_AB R156, R136, R156 ;  /* 0x0000009c889c723e */ /* 0x000fe200000010ff */
[----:B------:R-:W-:Y:S01]  /*19790*/  VIADD R10, R10, 0xffffffff ;  /* 0xffffffff0a0a7836 */ /* 0x000fe20000000000 */
[----:B------:R-:W-:Y:S01]  /*197a0*/  F2FP.BF16.F32.PACK_AB R154, R23, R154 ;  /* 0x0000009a179a723e */ /* 0x000fe200000010ff */
[----:B------:R-:W-:Y:S01]  /*197b0*/  IMAD.MOV.U32 R164, RZ, RZ, R20 ;  /* 0x000000ffffa47224 */ /* 0x000fe200078e0014 */
[----:B------:R-:W-:Y:S01]  /*197c0*/  PRMT R21, R172, 0x654, R21 ;  /* 0x00000654ac157816 */ /* 0x000fe20000000015 */
[----:B------:R-:W-:Y:S01]  /*197d0*/  IMAD.MOV.U32 R23, RZ, RZ, R13 ;  /* 0x000000ffff177224 */ /* 0x000fe200078e000d */
[----:B------:R-:W-:Y:S01]  /*197e0*/  F2FP.BF16.F32.PACK_AB R137, R0, R137 ;  /* 0x000000890089723e */ /* 0x000fe200000010ff */
[----:B------:R-:W-:Y:S01]  /*197f0*/  IMAD.MOV.U32 R0, RZ, RZ, R92 ;  /* 0x000000ffff007224 */ /* 0x000fe200078e005c */
[----:B------:R0:W-:Y:S01]  /*19800*/  SYNCS.ARRIVE.TRANS64.RED.A1T0 RZ, [R21+URZ], RZ ;  /* 0x000000ff15ff79a7 */ /* 0x0001e2000810043f */
        /* <DEDUP_REMOVED lines=22> */
[----:B0-----:R-:W-:Y:S06]  /*19970*/  @P1 BRA `(.L_x_1782) ;  /* 0xffffffcc001c1947 */ /* 0x001fec000383ffff */
[----:B------:R-:W-:Y:S05]  /*19980*/  BSYNC B0 ;  /* 0x0000000000007941 */ /* 0x000fea0003800000 */
.L_x_1761:
[----:B------:R-:W-:Y:S02]  /*19990*/  IMAD.MOV.U32 R0, RZ, RZ, R92 ;  /* 0x000000ffff007224 */ /* 0x000fe400078e005c */
[----:B------:R-:W-:Y:S02]  /*199a0*/  IMAD.MOV.U32 R3, RZ, RZ, R14 ;  /* 0x000000ffff037224 */ /* 0x000fe400078e000e */
[----:B------:R-:W-:Y:S02]  /*199b0*/  IMAD.MOV.U32 R23, RZ, RZ, R13 ;  /* 0x000000ffff177224 */ /* 0x000fe400078e000d */
[----:B------:R-:W-:-:S07]  /*199c0*/  IMAD.MOV.U32 R164, RZ, RZ, R20 ;  /* 0x000000ffffa47224 */ /* 0x000fce00078e0014 */
.L_x_1760:
[----:B------:R-:W-:Y:S05]  /*199d0*/  BSYNC B1 ;  /* 0x0000000000017941 */ /* 0x000fea0003800000 */
.L_x_1759:
[----:B------:R-:W0:Y:S01]  /*199e0*/  LDC R227, c[0x0][0x448] ;  /* 0x00011200ffe37b82 */ /* 0x000e220000000800 */
[----:B------:R-:W-:Y:S01]  /*199f0*/  VIADD R11, R188, 0x7f ;  /* 0x0000007fbc0b7836 */ /* 0x000fe20000000000 */
[----:B------:R-:W-:Y:S02]  /*19a00*/  LOP3.LUT R16, R16, 0xfff7ffff, RZ, 0xc0, !PT ;  /* 0xfff7ffff10107812 */ /* 0x000fe400078ec0ff */
[----:B------:R-:W-:-:S04]  /*19a10*/  IADD3 R20, R166, 0x1, -R165 ;  /* 0x00000001a6147810 */ /* 0x000fc80007ffe8a5 */
[----:B------:R-:W1:Y:S01]  /*19a20*/  LDC R225, c[0x0][0x9e4] ;  /* 0x00027900ffe17b82 */ /* 0x000e620000000800 */
[----:B0-----:R-:W-:-:S13]  /*19a30*/  ISETP.NE.AND P1, PT, R227, 0x1, PT ;  /* 0x00000001e300780c */ /* 0x001fda0003f25270 */
[----:B------:R-:W0:Y:S01]  /*19a40*/  @P1 LDC R14, c[0x0][0x44c] ;  /* 0x00011300ff0e1b82 */ /* 0x000e220000000800 */
[----:B------:R-:W-:-:S04]  /*19a50*/  @P1 LOP3.LUT R16, R16, 0x80000, RZ, 0xfc, !PT ;  /* 0x0008000010101812 */ /* 0x000fc800078efcff */
[----:B------:R-:W-:-:S03]  /*19a60*/  LOP3.LUT R16, R16, 0xffefffff, RZ, 0xc0, !PT ;  /* 0xffefffff10107812 */ /* 0x000fc600078ec0ff */
[----:B------:R-:W2:Y:S01]  /*19a70*/  @P1 LDC R13, c[0x0][0x450] ;  /* 0x00011400ff0d1b82 */ /* 0x000ea20000000800 */
[----:B0-----:R-:W-:-:S05]  /*19a80*/  @P1 IMAD.HI.U32 R14, R11, R14, RZ ;  /* 0x0000000e0b0e1227 */ /* 0x001fca00078e00ff */
[----:B--2---:R-:W-:Y:S02]  /*19a90*/  @P1 SHF.R.U32.HI R11, RZ, R13, R14 ;  /* 0x0000000dff0b1219 */ /* 0x004fe4000001160e */
[----:B-1----:R-:W-:-:S03]  /*19aa0*/  ISETP.GE.AND P1, PT, R225, 0x1, PT ;  /* 0x00000001e100780c */ /* 0x002fc60003f26270 */
[----:B------:R-:W-:-:S04]  /*19ab0*/  IMAD.IADD R14, R20, 0x1, R11 ;  /* 0x00000001140e7824 */ /* 0x000fc800078e020b */
[----:B------:R-:W-:-:S06]  /*19ac0*/  IMAD.IADD R11, R14, 0x1, -R9 ;  /* 0x000000010e0b7824 */ /* 0x000fcc00078e0a09 */
[----:B------:R-:W-:Y:S01]  /*19ad0*/  @P1 LOP3.LUT R16, R16, 0x100000, RZ, 0xfc, !PT ;  /* 0x0010000010101812 */ /* 0x000fe200078efcff */
[----:B------:R-:W-:Y:S06]  /*19ae0*/  @!P1 BRA `(.L_x_1783) ;  /* 0x0000000000489947 */ /* 0x000fec0003800000 */
[----:B------:R-:W-:Y:S01]  /*19af0*/  IMAD.MOV.U32 R9, RZ, RZ, R14 ;  /* 0x000000ffff097224 */ /* 0x000fe200078e000e */
[----:B------:R-:W-:Y:S04]  /*19b00*/  BSSY B0, `(.L_x_1784) ;  /* 0x000000e000007945 */ /* 0x000fe80003800000 */
        /* <DEDUP_REMOVED lines=9> */
.L_x_1785:
[----:B------:R-:W-:-:S13]  /*19ba0*/  ISETP.NE.AND P1, PT, R225, 0x1, PT ;  /* 0x00000001e100780c */ /* 0x000fda0003f25270 */
[----:B------:R-:W0:Y:S02]  /*19bb0*/  @P1 LDC.64 R14, c[0x0][0x9e8] ;  /* 0x00027a00ff0e1b82 */ /* 0x000e240000000a00 */
[----:B0-----:R-:W-:-:S05]  /*19bc0*/  @P1 IMAD.HI.U32 R14, R9, R14, RZ ;  /* 0x0000000e090e1227 */ /* 0x001fca00078e00ff */
[----:B------:R-:W-:-:S07]  /*19bd0*/  @P1 SHF.R.U32.HI R9, RZ, R15, R14 ;  /* 0x0000000fff091219 */ /* 0x000fce000001160e */
.L_x_1786:
[----:B------:R-:W-:Y:S05]  /*19be0*/  BSYNC B0 ;  /* 0x0000000000007941 */ /* 0x000fea0003800000 */
.L_x_1784:
[----:B------:R-:W-:-:S05]  /*19bf0*/  IMAD R14, R9, R225, RZ ;  /* 0x000000e1090e7224 */ /* 0x000fca00078e02ff */
[----:B------:R-:W-:-:S07]  /*19c00*/  VIMNMX R11, R11, R14, !PT ;  /* 0x0000000e0b0b7248 */ /* 0x000fce0007fe0100 */
.L_x_1783:
[----:B------:R-:W-:Y:S01]  /*19c10*/  VIADD R11, R11, 0x5f ;  /* 0x0000005f0b0b7836 */ /* 0x000fe20000000000 */
[----:B------:R-:W-:Y:S03]  /*19c20*/  BSSY B0, `(.L_x_1787) ;  /* 0x000021e000007945 */ /* 0x000fe60003800000 */
[----:B------:R-:W-:-:S05]  /*19c30*/  IMAD.HI R11, R11, 0x2aaaaaab, RZ ;  /* 0x2aaaaaab0b0b7827 */ /* 0x000fca00078e02ff */
[----:B------:R-:W-:-:S04]  /*19c40*/  SHF.R.U32.HI R14, RZ, 0x1f, R11 ;  /* 0x0000001fff0e7819 */ /* 0x000fc8000001160b */
[----:B------:R-:W-:-:S04]  /*19c50*/  LEA.HI.SX32 R9, R11, R14, 0x1c ;  /* 0x0000000e0b097211 */ /* 0x000fc800078fe2ff */
[----:B------:R-:W-:-:S04]  /*19c60*/  VIMNMX R9, R202, R9, !PT ;  /* 0x00000009ca097248 */ /* 0x000fc80007fe0100 */
[----:B------:R-:W-:-:S13]  /*19c70*/  ISETP.GE.AND P1, PT, R10, R9, PT ;  /* 0x000000090a00720c */ /* 0x000fda0003f26270 */
[----:B------:R-:W-:Y:S05]  /*19c80*/  @!P1 BRA `(.L_x_1788) ;  /* 0x00000020005c9947 */ /* 0x000fea0003800000 */
[----:B------:R-:W-:Y:S01]  /*19c90*/  BSSY B1, `(.L_x_1788) ;  /* 0x0000216000017945 */ /* 0x000fe20003800000 */
[----:B------:R-:W-:Y:S02]  /*19ca0*/  IMAD.MOV.U32 R11, RZ, RZ, R0 ;  /* 0x000000ffff0b7224 */ /* 0x000fe400078e0000 */
[----:B------:R-:W-:Y:S02]  /*19cb0*/  IMAD.MOV.U32 R13, RZ, RZ, R3 ;  /* 0x000000ffff0d7224 */ /* 0x000fe400078e0003 */
[----:B------:R-:W-:Y:S02]  /*19cc0*/  IMAD.MOV.U32 R14, RZ, RZ, R164 ;  /* 0x000000ffff0e7224 */ /* 0x000fe400078e00a4 */
[----:B------:R-:W-:-:S07]  /*19cd0*/  IMAD.MOV.U32 R15, RZ, RZ, R23 ;  /* 0x000000ffff0f7224 */ /* 0x000fce00078e0017 */
.L_x_1801:
[----:B------:R-:W-:-:S04]  /*19ce0*/  ISETP.NE.AND P1, PT, R15, 0x1, PT ;  /* 0x000000010f00780c */ /* 0x000fc80003f25270 */
[----:B------:R-:W-:-:S04]  /*19cf0*/  SEL R3, RZ, 0x1, P1 ;  /* 0x00000001ff037807 */ /* 0x000fc80000800000 */
[----:B------:R-:W-:Y:S01]  /*19d00*/  LOP3.LUT R164, R14, R3, RZ, 0x3c, !PT ;  /* 0x000000030ea47212 */ /* 0x000fe200078e3cff */
[----:B------:R-:W-:Y:S06]  /*19d10*/  @!P0 BRA `(.L_x_1789) ;  /* 0x0000000000048947 */ /* 0x000fec0003800000 */
[----:B------:R-:W-:Y:S01]  /*19d20*/  BPT.TRAP 0x1 ;  /* 0x000000040000795c */ /* 0x000fe20000300000 */
.L_x_1789:
        /* <DEDUP_REMOVED lines=8> */
.L_x_1790:
[----:B------:R-:W-:Y:S01]  /*19db0*/  IMAD R94, R23, 0x900, R8 ;  /* 0x00000900175e7824 */ /* 0x000fe200078e0208 */
[----:B------:R-:W-:Y:S03]  /*19dc0*/  BSSY B2, `(.L_x_1791) ;  /* 0x0000006000027945 */ /* 0x000fe60003800000 */
[C---:B------:R-:W-:Y:S02]  /*19dd0*/  VIADD R90, R94.reuse, 0x2 ;  /* 0x000000025e5a7836 */ /* 0x040fe40000000000 */
[----:B------:R-:W-:Y:S01]  /*19de0*/  VIADD R93, R94, 0x4 ;  /* 0x000000045e5d7836 */ /* 0x000fe20000000000 */
[----:B-1----:R-:W-:Y:S06]  /*19df0*/  @P1 BRA `(.L_x_1792) ;  /* 0x0000000000081947 */ /* 0x002fec0003800000 */
[----:B------:R-:W1:Y:S02]  /*19e00*/  SYNCS.PHASECHK.TRANS64.TRYWAIT P1, [R20+URZ+0x2a830], R3 ;  /* 0x02a83003140075a7 */ /* 0x000e64000802017f */
[----:B-1----:R-:W-:Y:S05]  /*19e10*/  @!P1 BRA `(.L_x_1793) ;  /* 0x00000120007c9947 */ /* 0x002fea0003800000 */
.L_x_1792:
[----:B------:R-:W-:Y:S05]  /*19e20*/  BSYNC B2 ;  /* 0x0000000000027941 */ /* 0x000fea0003800000 */
.L_x_1791:
        /* <DEDUP_REMOVED lines=12> */
[----:B01----:R-:W-:Y:S01]  /*19ef0*/  MOV R3, UR38 ;  /* 0x0000002600037c02 */ /* 0x003fe20008000f00 */
        /* <DEDUP_REMOVED lines=27> */
[----:B------:R-:W-:Y:S01]  /*1a0b0*/  MOV R0, UR39 ;  /* 0x0000002700007c02 */ /* 0x000fe20008000f00 */
        /* <DEDUP_REMOVED lines=161> */
.L_x_1794:
[----:B------:R-:W-:Y:S01]  /*1aad0*/  SHF.L.U32 R0, R14, 0x1f, RZ ;  /* 0x0000001f0e007819 */ /* 0x000fe200000006ff */
[----:B------:R-:W-:-:S04]  /*1aae0*/  IMAD R21, R15, 0x8, R2 ;  /* 0x000000080f157824 */ /* 0x000fc800078e0202 */
[----:B------:R0:W1:Y:S01]  /*1aaf0*/  SYNCS.PHASECHK.TRANS64.TRYWAIT P1, [R21+URZ+0x2a850], R0 ;  /* 0x02a85000150075a7 */ /* 0x000062000802017f */
[----:B------:R-:W-:Y:S05]  /*1ab00*/  @!P0 BRA `(.L_x_1795) ;  /* 0x0000000000048947 */ /* 0x000fea0003800000 */
[----:B------:R-:W-:Y:S01]  /*1ab10*/  BPT.TRAP 0x1 ;  /* 0x000000040000795c */ /* 0x000fe20000300000 */
.L_x_1795:
[----:B------:R-:W-:Y:S04]  /*1ab20*/  BSSY B2, `(.L_x_1796) ;  /* 0x0000004000027945 */ /* 0x000fe80003800000 */
[----:B-1----:R-:W-:Y:S05]  /*1ab30*/  @P1 BRA `(.L_x_1797) ;  /* 0x0000000000081947 */ /* 0x002fea0003800000 */
[----:B------:R-:W1:Y:S02]  /*1ab40*/  SYNCS.PHASECHK.TRANS64.TRYWAIT P1, [R21+URZ+0x2a850], R0 ;  /* 0x02a85000150075a7 */ /* 0x000e64000802017f */
[----:B-1----:R-:W-:Y:S05]  /*1ab50*/  @!P1 BRA `(.L_x_1798) ;  /* 0x0000011400409947 */ /* 0x002fea0003800000 */
.L_x_1797:
[----:B------:R-:W-:Y:S05]  /*1ab60*/  BSYNC B2 ;  /* 0x0000000000027941 */ /* 0x000fea0003800000 */
.L_x_1796:
[----:B01----:R-:W-:Y:S01]  /*1ab70*/  VIADD R0, R2, 0x400 ;  /* 0x0000040002007836 */ /* 0x003fe20000000000 */
[----:B------:R-:W-:Y:S01]  /*1ab80*/  WARPGROUP.ARRIVE ;  /* 0x00000000000079c5 */ /* 0x000fe20000000000 */
[----:B------:R-:W-:-:S03]  /*1ab90*/  IMAD.MOV.U32 R5, RZ, RZ, 0x40000040 ;  /* 0x40000040ff057424 */ /* 0x000fc600078e00ff */
[----:B------:R-:W-:Y:S02]  /*1aba0*/  SHF.R.U32.HI R0, RZ, 0x4, R0 ;  /* 0x00000004ff007819 */ /* 0x000fe40000011600 */
[----:B------:R-:W-:Y:S01]  /*1abb0*/  R2UR UR7, R5 ;  /* 0x00000000050772ca */ /* 0x000fe200000e0000 */
[----:B------:R-:W-:Y:S01]  /*1abc0*/  IMAD.MOV.U32 R5, RZ, RZ, 0x40000040 ;  /* 0x40000040ff057424 */ /* 0x000fe200078e00ff */
[----:B------:R-:W-:-:S04]  /*1abd0*/  LOP3.LUT R0, R0, 0x3fff, RZ, 0xc0, !PT ;  /* 0x00003fff00007812 */ /* 0x000fc800078ec0ff */
        /* <DEDUP_REMOVED lines=41> */
.L_x_1799:
        /* <DEDUP_REMOVED lines=54> */
[----:B0-----:R-:W-:Y:S01]  /*1b1d0*/  FMNMX.FTZ R0, R0, R4, !PT ;  /* 0x0000000400007209 */ /* 0x001fe20007810000 */
[----:B------:R-:W-:Y:S01]  /*1b1e0*/  IMAD.U32 R4, RZ, RZ, UR46 ;  /* 0x0000002eff047e24 */ /* 0x000fe2000f8e00ff */
[----:B-1----:R-:W-:-:S03]  /*1b1f0*/  FMNMX.FTZ R3, R3, R5, !PT ;  /* 0x0000000503037209 */ /* 0x002fc60007810000 */
[----:B------:R-:W-:Y:S02]  /*1b200*/  FADD.FTZ R5, -R0, R11 ;  /* 0x0000000b00057221 */ /* 0x000fe40000010100 */
[CC--:B------:R-:W-:Y:S01]  /*1b210*/  FMUL.FTZ R11, R3.reuse, R4.reuse ;  /* 0x00000004030b7220 */ /* 0x0c0fe20000410000 */
[----:B------:R-:W-:Y:S01]  /*1b220*/  FADD.FTZ R12, -R3, R13 ;  /* 0x0000000d030c7221 */ /* 0x000fe20000010100 */
[-C--:B------:R-:W-:Y:S02]  /*1b230*/  FMUL.FTZ R5, R5, R4.reuse ;  /* 0x0000000405057220 */ /* 0x080fe40000410000 */
[-CC-:B------:R-:W-:Y:S01]  /*1b240*/  FFMA.FTZ R152, R96, R4.reuse, -R11.reuse ;  /* 0x0000000460987223 */ /* 0x180fe2000001080b */
[-CC-:B------:R-:W-:Y:S01]  /*1b250*/  FFMA.FTZ R96, R101, R4.reuse, -R11.reuse ;  /* 0x0000000465607223 */ /* 0x180fe2000001080b */
[-C--:B------:R-:W-:Y:S01]  /*1b260*/  FMUL.FTZ R101, R0, R4.reuse ;  /* 0x0000000400657220 */ /* 0x080fe20000410000 */
[-C--:B------:R-:W-:Y:S01]  /*1b270*/  FMUL.FTZ R12, R12, R4.reuse ;  /* 0x000000040c0c7220 */ /* 0x080fe20000410000 */
        /* <DEDUP_REMOVED lines=8> */
[-CC-:B------:R-:W-:Y:S01]  /*1b300*/  FFMA.FTZ R137, R93, R4.reuse, -R11.reuse ;  /* 0x000000045d897223 */ /* 0x180fe2000001080b */
[-C--:B------:R-:W-:Y:S01]  /*1b310*/  FFMA.FTZ R93, R105, R4.reuse, -R11 ;  /* 0x00000004695d7223 */ /* 0x080fe2000001080b */
[-CC-:B------:R-:W-:Y:S01]  /*1b320*/  FFMA.FTZ R105, R95, R4.reuse, -R101.reuse ;  /* 0x000000045f697223 */ /* 0x180fe20000010865 */
[-C--:B------:R-:W-:Y:S01]  /*1b330*/  FFMA.FTZ R153, R98, R4.reuse, -R101 ;  /* 0x0000000462997223 */ /* 0x080fe20000010865 */
[-CC-:B------:R-:W-:Y:S01]  /*1b340*/  FFMA.FTZ R148, R104, R4.reuse, -R11.reuse ;  /* 0x0000000468947223 */ /* 0x180fe2000001080b */
        /* <DEDUP_REMOVED lines=42> */
[----:B------:R-:W-:Y:S01]  /*1b5f0*/  FFMA.FTZ R101, R135, R4, -R101 ;  /* 0x0000000487657223 */ /* 0x000fe20000010865 */
[----:B------:R-:W-:-:S05]  /*1b600*/  VIADD R106, R20, 0x2a840 ;  /* 0x0002a840146a7836 */ /* 0x000fca0000000000 */
[----:B------:R-:W2:Y:S01]  /*1b610*/  MUFU.EX2 R159, R159 ;  /* 0x0000009f009f7308 */ /* 0x000ea20000000800 */
[----:B0-----:R-:W-:Y:S01]  /*1b620*/  FADD.FTZ R6, R108, R6 ;  /* 0x000000066c067221 */ /* 0x001fe20000010000 */
[----:B------:R-:W-:-:S04]  /*1b630*/  PRMT R106, R172, 0x654, R106 ;  /* 0x00000654ac6a7816 */ /* 0x000fc8000000006a */
[----:B------:R0:W-:Y:S02]  /*1b640*/  SYNCS.ARRIVE.TRANS64.RED.A1T0 RZ, [R106+URZ], RZ ;  /* 0x000000ff6aff79a7 */ /* 0x0001e4000810043f */
[----:B------:R-:W3:Y:S01]  /*1b650*/  MUFU.EX2 R137, R137 ;  /* 0x0000008900897308 */ /* 0x000ee20000000800 */
[----:B-1----:R-:W-:-:S07]  /*1b660*/  FADD.FTZ R7, R158, R7 ;  /* 0x000000079e077221 */ /* 0x002fce0000010000 */
[----:B------:R-:W1:Y:S01]  /*1b670*/  MUFU.EX2 R105, R105 ;  /* 0x0000006900697308 */ /* 0x000e620000000800 */
[----:B--2---:R-:W-:-:S07]  /*1b680*/  FADD.FTZ R6, R159, R6 ;  /* 0x000000069f067221 */ /* 0x004fce0000010000 */
[----:B------:R-:W2:Y:S01]  /*1b690*/  MUFU.EX2 R152, R152 ;  /* 0x0000009800987308 */ /* 0x000ea20000000800 */
[----:B---3--:R-:W-:-:S07]  /*1b6a0*/  FADD.FTZ R7, R137, R7 ;  /* 0x0000000789077221 */ /* 0x008fce0000010000 */
        /* <DEDUP_REMOVED lines=77> */
[----:B---3--:R-:W-:Y:S01]  /*1bb80*/  FADD.FTZ R6, R20, R6 ;  /* 0x0000000614067221 */ /* 0x008fe20000010000 */
[----:B-1----:R-:W-:-:S03]  /*1bb90*/  FADD.FTZ R7, R11, R7 ;  /* 0x000000070b077221 */ /* 0x002fc60000010000 */
[----:B--2---:R-:W-:Y:S01]  /*1bba0*/  FADD.FTZ R6, R101, R6 ;  /* 0x0000000665067221 */ /* 0x004fe20000010000 */
[----:B0-----:R-:W-:Y:S06]  /*1bbb0*/  @!P0 BRA `(.L_x_1800) ;  /* 0x0000000000048947 */ /* 0x001fec0003800000 */
[----:B------:R-:W-:Y:S01]  /*1bbc0*/  BPT.TRAP 0x1 ;  /* 0x000000040000795c */ /* 0x000fe20000300000 */
.L_x_1800:
[C---:B------:R-:W-:Y:S01]  /*1bbd0*/  ISETP.GT.AND P1, PT, R10.reuse, R9, PT ;  /* 0x000000090a00720c */ /* 0x040fe20003f24270 */
        /* <DEDUP_REMOVED lines=33> */
[----:B------:R-:W-:Y:S05]  /*1bdf0*/  BSYNC B1 ;  /* 0x0000000000017941 */ /* 0x000fea0003800000 */
.L_x_1788:
[----:B------:R-:W-:Y:S05]  /*1be00*/  BSYNC B0 ;  /* 0x0000000000007941 */ /* 0x000fea0003800000 */
.L_x_1787:
[----:B------:R-:W-:Y:S01]  /*1be10*/  ISETP.GE.AND P1, PT, R10, R202, PT ;  /* 0x000000ca0a00720c */ /* 0x000fe20003f26270 */
[----:B------:R-:W-:-:S12]  /*1be20*/  BSSY B0, `(.L_x_1802) ;  /* 0x000033f000007945 */ /* 0x000fd80003800000 */
[----:B------:R-:W-:Y:S05]  /*1be30*/  @!P1 BRA `(.L_x_1803) ;  /* 0x0000003000f49947 */ /* 0x000fea0003800000 */
[----:B------:R-:W-:Y:S02]  /*1be40*/  IMAD.MOV.U32 R9, RZ, RZ, R0 ;  /* 0x000000ffff097224 */ /* 0x000fe400078e0000 */
[----:B------:R-:W-:Y:S02]  /*1be50*/  IMAD.MOV.U32 R11, RZ, RZ, R3 ;  /* 0x000000ffff0b7224 */ /* 0x000fe400078e0003 */
[----:B------:R-:W-:Y:S02]  /*1be60*/  IMAD.MOV.U32 R13, RZ, RZ, R164 ;  /* 0x000000ffff0d7224 */ /* 0x000fe400078e00a4 */
[----:B------:R-:W-:-:S07]  /*1be70*/  IMAD.MOV.U32 R14, RZ, RZ, R23 ;  /* 0x000000ffff0e7224 */ /* 0x000fce00078e0017 */
.L_x_1824:
[----:B------:R-:W-:-:S04]  /*1be80*/  ISETP.NE.AND P1, PT, R14, 0x1, PT ;  /* 0x000000010e00780c */ /* 0x000fc80003f25270 */
[----:B------:R-:W-:-:S04]  /*1be90*/  SEL R164, RZ, 0x1, P1 ;  /* 0x00000001ffa47807 */ /* 0x000fc80000800000 */
[----:B------:R-:W-:Y:S01]  /*1bea0*/  LOP3.LUT R164, R13, R164, RZ, 0x3c, !PT ;  /* 0x000000a40da47212 */ /* 0x000fe200078e3cff */
[----:B------:R-:W-:Y:S06]  /*1beb0*/  @!P0 BRA `(.L_x_1804) ;  /* 0x0000000000048947 */ /* 0x000fec0003800000 */
[----:B------:R-:W-:Y:S01]  /*1bec0*/  BPT.TRAP 0x1 ;  /* 0x000000040000795c */ /* 0x000fe20000300000 */
.L_x_1804:
        /* <DEDUP_REMOVED lines=8> */
.L_x_1805:
[----:B------:R-:W-:Y:S01]  /*1bf50*/  IMAD R94, R23, 0x900, R8 ;  /* 0x00000900175e7824 */ /* 0x000fe200078e0208 */
[----:B------:R-:W-:Y:S03]  /*1bf60*/  BSSY B1, `(.L_x_1806) ;  /* 0x0000006000017945 */ /* 0x000fe60003800000 */
[C---:B------:R-:W-:Y:S02]  /*1bf70*/  VIADD R90, R94.reuse, 0x2 ;  /* 0x000000025e5a7836 */ /* 0x040fe40000000000 */
[----:B------:R-:W-:Y:S01]  /*1bf80*/  VIADD R93, R94, 0x4 ;  /* 0x000000045e5d7836 */ /* 0x000fe20000000000 */
[----:B-1----:R-:W-:Y:S06]  /*1bf90*/  @P1 BRA `(.L_x_1807) ;  /* 0x0000000000081947 */ /* 0x002fec0003800000 */
[----:B------:R-:W1:Y:S02]  /*1bfa0*/  SYNCS.PHASECHK.TRANS64.TRYWAIT P1, [R0+URZ+0x2a830], R3 ;  /* 0x02a83003000075a7 */ /* 0x000e64000802017f */
[----:B-1----:R-:W-:Y:S05]  /*1bfb0*/  @!P1 BRA `(.L_x_1808) ;  /* 0x00000100003c9947 */ /* 0x002fea0003800000 */
.L_x_1807:
[----:B------:R-:W-:Y:S05]  /*1bfc0*/  BSYNC B1 ;  /* 0x0000000000017941 */ /* 0x000fea0003800000 */
.L_x_1806:
        /* <DEDUP_REMOVED lines=126> */
[----:B------:R-:W-:Y:S02]  /*1c7b0*/  WARPGROUP.DEPBAR.LE gsb0, 0x0 ;  /* 0x00008000000079c5 */ /* 0x000fe40000010000 */
[----:B------:R-:W-:Y:S01]  /*1c7c0*/  WARPGROUP.ARRIVE ;  /* 0x00000000000079c5 */ /* 0x000fe20000000000 */
[----:B--2---:R-:W-:Y:S02]  /*1c7d0*/  R2UR UR44, R196 ;  /* 0x00000000c42c72ca */ /* 0x004fe400000e0000 */
[----:B------:R-:W-:-:S02]  /*1c7e0*/  R2UR UR45, R197 ;  /* 0x00000000c52d72ca */ /* 0x000fc400000e0000 */
[----:B------:R-:W-:Y:S01]  /*1c7f0*/  R2UR UR49, R198 ;  /* 0x00000000c63172ca */ /* 0x000fe200000e0000 */
[----:B------:R-:W2:Y:S10]  /*1c800*/  LDL.64 R196, [R1] ;  /* 0x0000000001c47983 */ /* 0x000eb40000100a00 */
[----:B------:R-:W-:Y:S01]  /*1c810*/  HGMMA.64x96x16.F32.BF16 R88, gdesc[UR44], R88, gsb0 ;  /* 0x016000002c5879f0 */ /* 0x000fe20008001858 */
[----:B------:R-:W-:-:S02]  /*1c820*/  R2UR UR45, R194 ;  /* 0x00000000c22d72ca */ /* 0x000fc400000e0000 */
[----:B------:R-:W-:Y:S02]  /*1c830*/  R2UR UR44, R195 ;  /* 0x00000000c32c72ca */ /* 0x000fe400000e0000 */
[----:B------:R-:W3:Y:S01]  /*1c840*/  LDL.64 R194, [R1+0x18] ;  /* 0x0000180001c27983 */ /* 0x000ee20000100a00 */
[----:B------:R-:W-:Y:S02]  /*1c850*/  R2UR UR47, R192 ;  /* 0x00000000c02f72ca */ /* 0x000fe400000e0000 */
[----:B------:R-:W-:Y:S02]  /*1c860*/  R2UR UR46, R193 ;  /* 0x00000000c12e72ca */ /* 0x000fe400000e0000 */
[----:B------:R-:W4:Y:S01]  /*1c870*/  LDL.64 R192, [R1+0x10] ;  /* 0x0000100001c07983 */ /* 0x000f220000100a00 */
[----:B------:R-:W-:-:S03]  /*1c880*/  R2UR UR48, R199 ;  /* 0x00000000c73072ca */ /* 0x000fc600000e0000 */
[----:B------:R-:W5:Y:S01]  /*1c890*/  LDL.64 R198, [R1+0x8] ;  /* 0x0000080001c67983 */ /* 0x000f620000100a00 */
[----:B------:R-:W-:Y:S02]  /*1c8a0*/  WARPGROUP.DEPBAR.LE gsb0, 0x0 ;  /* 0x00008000000079c5 */ /* 0x000fe40000010000 */
[----:B------:R-:W-:Y:S01]  /*1c8b0*/  WARPGROUP.ARRIVE ;  /* 0x00000000000079c5 */ /* 0x000fe20000000000 */
[----:B---3--:R-:W-:Y:S02]  /*1c8c0*/  R2UR UR40, R194 ;  /* 0x00000000c22872ca */ /* 0x008fe400000e0000 */
[----:B------:R-:W-:-:S13]  /*1c8d0*/  R2UR UR41, R195 ;  /* 0x00000000c32972ca */ /* 0x000fda00000e0000 */
[----:B------:R-:W-:Y:S01]  /*1c8e0*/  HGMMA.64x96x16.F32.BF16 R88, gdesc[UR40], R88, gsb0 ;  /* 0x01600000285879f0 */ /* 0x000fe20008001858 */
[----:B----4-:R-:W-:Y:S02]  /*1c8f0*/  R2UR UR36, R192 ;  /* 0x00000000c02472ca */ /* 0x010fe400000e0000 */
[----:B------:R-:W-:Y:S02]  /*1c900*/  R2UR UR37, R193 ;  /* 0x00000000c12572ca */ /* 0x000fe400000e0000 */
[----:B-----5:R-:W-:Y:S02]  /*1c910*/  R2UR UR32, R198 ;  /* 0x00000000c62072ca */ /* 0x020fe400000e0000 */
[----:B------:R-:W-:Y:S01]  /*1c920*/  R2UR UR33, R199 ;  /* 0x00000000c72172ca */ /* 0x000fe200000e0000 */
[----:B------:R-:W-:Y:S02]  /*1c930*/  WARPGROUP.DEPBAR.LE gsb0, 0x0 ;  /* 0x00008000000079c5 */ /* 0x000fe40000010000 */
[----:B------:R-:W-:-:S06]  /*1c940*/  WARPGROUP.ARRIVE ;  /* 0x00000000000079c5 */ /* 0x000fcc0000000000 */
        /* <DEDUP_REMOVED lines=48> */
[----:B------:R-:W-:-:S12]  /*1cc50*/  @!P0 BRA `(.L_x_1809) ;  /* 0x0000000000048947 */ /* 0x000fd80003800000 */
[----:B------:R-:W-:Y:S01]  /*1cc60*/  BPT.TRAP 0x1 ;  /* 0x000000040000795c */ /* 0x000fe20000300000 */
.L_x_1809:
[----:B------:R-:W-:Y:S01]  /*1cc70*/  SHF.L.U32 R3, R13, 0x1f, RZ ;  /* 0x0000001f0d037819 */ /* 0x000fe200000006ff */
[----:B------:R-:W-:-:S04]  /*1cc80*/  IMAD R15, R14, 0x8, R2 ;  /* 0x000000080e0f7824 */ /* 0x000fc800078e0202 */
[----:B------:R0:W1:Y:S01]  /*1cc90*/  SYNCS.PHASECHK.TRANS64.TRYWAIT P1, [R15+URZ+0x2a850], R3 ;  /* 0x02a850030f0075a7 */ /* 0x000062000802017f */
[----:B------:R-:W-:Y:S05]  /*1cca0*/  @!P0 BRA `(.L_x_1810) ;  /* 0x0000000000048947 */ /* 0x000fea0003800000 */
[----:B------:R-:W-:Y:S01]  /*1ccb0*/  BPT.TRAP 0x1 ;  /* 0x000000040000795c */ /* 0x000fe20000300000 */
.L_x_1810:
[----:B------:R-:W-:Y:S04]  /*1ccc0*/  BSSY B1, `(.L_x_1811) ;  /* 0x0000004000017945 */ /* 0x000fe80003800000 */
[----:B-1----:R-:W-:Y:S05]  /*1ccd0*/  @P1 BRA `(.L_x_1812) ;  /* 0x0000000000081947 */ /* 0x002fea0003800000 */
[----:B------:R-:W1:Y:S02]  /*1cce0*/  SYNCS.PHASECHK.TRANS64.TRYWAIT P1, [R15+URZ+0x2a850], R3 ;  /* 0x02a850030f0075a7 */ /* 0x000e64000802017f */
[----:B-1----:R-:W-:Y:S05]  /*1ccf0*/  @!P1 BRA `(.L_x_1813) ;  /* 0x000000f400009947 */ /* 0x002fea0003800000 */
.L_x_1812:
[----:B------:R-:W-:Y:S05]  /*1cd00*/  BSYNC B1 ;  /* 0x0000000000017941 */ /* 0x000fea0003800000 */
.L_x_1811:
        /* <DEDUP_REMOVED lines=48> */
.L_x_1814:
[----:B------:R-:W-:Y:S01]  /*1d010*/  ISETP.NE.AND P1, PT, R227, 0x1, PT ;  /* 0x00000001e300780c */ /* 0x000fe20003f25270 */
[----:B------:R-:W-:Y:S01]  /*1d020*/  IMAD.IADD R3, R203, 0x1, R188 ;  /* 0x00000001cb037824 */ /* 0x000fe200078e02bc */
[----:B------:R-:W-:Y:S01]  /*1d030*/  ULOP3.LUT UR4, URZ, UR42, URZ, 0x33, !UPT ;  /* 0x0000002a3f047292 */ /* 0x000fe2000f8e333f */
[----:B------:R-:W-:-:S05]  /*1d040*/  IMAD R21, R10, -0x60, RZ ;  /* 0xffffffa00a157824 */ /* 0x000fca00078e02ff */
[----:B------:R-:W-:-:S04]  /*1d050*/  IADD3 R14, -R182, 0x1, R21 ;  /* 0x00000001b60e7810 */ /* 0x000fc80007ffe115 */
[----:B------:R-:W-:Y:S01]  /*1d060*/  IADD3 R14, -R165, R14, R166 ;  /* 0x0000000ea50e7210 */ /* 0x000fe20007ffe1a6 */
[----:B------:R-:W0:Y:S04]  /*1d070*/  @P1 LDC R12, c[0x0][0x44c] ;  /* 0x00011300ff0c1b82 */ /* 0x000e280000000800 */
[C---:B------:R-:W-:Y:S02]  /*1d080*/  VIADD R20, R14.reuse, UR51 ;  /* 0x000000330e147c36 */ /* 0x040fe40008000000 */
[----:B------:R-:W-:Y:S02]  /*1d090*/  VIADD R14, R14, UR4 ;  /* 0x000000040e0e7c36 */ /* 0x000fe40008000000 */
[----:B------:R-:W1:Y:S01]  /*1d0a0*/  @P1 LDC R4, c[0x0][0x450] ;  /* 0x00011400ff041b82 */ /* 0x000e620000000800 */
[----:B0-----:R-:W-:-:S05]  /*1d0b0*/  @P1 IMAD.HI.U32 R5, R3, R12, RZ ;  /* 0x0000000c03051227 */ /* 0x001fca00078e00ff */
[----:B-1----:R-:W-:Y:S01]  /*1d0c0*/  @P1 SHF.R.U32.HI R3, RZ, R4, R5 ;  /* 0x00000004ff031219 */ /* 0x002fe20000011605 */
[----:B------:R-:W-:Y:S01]  /*1d0d0*/  VIADD R5, R0, 0x2a840 ;  /* 0x0002a84000057836 */ /* 0x000fe20000000000 */
[----:B------:R-:W-:Y:S01]  /*1d0e0*/  ISETP.GE.AND P1, PT, R225, 0x1, PT ;  /* 0x00000001e100780c */ /* 0x000fe20003f26270 */
[----:B------:R-:W-:Y:S02]  /*1d0f0*/  IMAD.IADD R0, R21, 0x1, -R182 ;  /* 0x0000000115007824 */ /* 0x000fe400078e0ab6 */
[----:B------:R-:W0:Y:S01]  /*1d100*/  SHFL.IDX PT, R136, R3, RZ, 0x1c1f ;  /* 0x001c1fff03887589 */ /* 0x000e2200000e0000 */
[----:B------:R-:W-:-:S04]  /*1d110*/  PRMT R5, R172, 0x654, R5 ;  /* 0x00000654ac057816 */ /* 0x000fc80000000005 */
[----:B------:R1:W-:Y:S01]  /*1d120*/  SYNCS.ARRIVE.TRANS64.RED.A1T0 RZ, [R5+URZ], RZ ;  /* 0x000000ff05ff79a7 */ /* 0x0003e2000810043f */
[--C-:B0-----:R-:W-:Y:S02]  /*1d130*/  IMAD.IADD R13, R20, 0x1, R136.reuse ;  /* 0x00000001140d7824 */ /* 0x101fe400078e0288 */
[----:B------:R-:W-:Y:S02]  /*1d140*/  IMAD.IADD R12, R14, 0x1, R136 ;  /* 0x000000010e0c7824 */ /* 0x000fe400078e0288 */
[----:B-1----:R-:W-:Y:S05]  /*1d150*/  @!P1 BRA `(.L_x_1815) ;  /* 0x0000000000549947 */ /* 0x002fea0003800000 */
        /* <DEDUP_REMOVED lines=12> */
.L_x_1817:
[----:B------:R-:W-:-:S05]  /*1d220*/  IMAD.U32 R137, RZ, RZ, UR38 ;  /* 0x00000026ff897e24 */ /* 0x000fca000f8e00ff */
[----:B------:R-:W-:-:S13]  /*1d230*/  ISETP.NE.AND P1, PT, R137, 0x1, PT ;  /* 0x000000018900780c */ /* 0x000fda0003f25270 */
[----:B------:R-:W0:Y:S02]  /*1d240*/  @P1 LDC.64 R4, c[0x0][0x9e8] ;  /* 0x00027a00ff041b82 */ /* 0x000e240000000a00 */
[----:B0-----:R-:W-:-:S05]  /*1d250*/  @P1 IMAD.HI.U32 R4, R136, R4, RZ ;  /* 0x0000000488041227 */ /* 0x001fca00078e00ff */
[----:B------:R-:W-:-:S07]  /*1d260*/  @P1 SHF.R.U32.HI R136, RZ, R5, R4 ;  /* 0x00000005ff881219 */ /* 0x000fce0000011604 */
.L_x_1818:
[----:B------:R-:W-:Y:S05]  /*1d270*/  BSYNC B1 ;  /* 0x0000000000017941 */ /* 0x000fea0003800000 */
.L_x_1816:
[----:B------:R-:W-:-:S05]  /*1d280*/  IMAD R136, R136, R137, R0 ;  /* 0x0000008988887224 */ /* 0x000fca00078e0200 */
[----:B------:R-:W-:Y:S02]  /*1d290*/  VIADDMNMX R13, R136, R137, R13, PT ;  /* 0x00000089880d7246 */ /* 0x000fe4000380010d */
[----:B------:R-:W-:-:S07]  /*1d2a0*/  VIMNMX R12, R12, R136, !PT ;  /* 0x000000880c0c7248 */ /* 0x000fce0007fe0100 */
.L_x_1815:
        /* <DEDUP_REMOVED lines=137> */
[----:B------:R-:W-:-:S13]  /*1db40*/  ISETP.GE.AND P6, PT, R225, 0x1, PT ;  /* 0x00000001e100780c */ /* 0x000fda0003fc6270 */
        /* <DEDUP_REMOVED lines=13> */
.L_x_1821:
[----:B------:R-:W-:-:S05]  /*1dc20*/  IMAD.U32 R12, RZ, RZ, UR38 ;  /* 0x00000026ff0c7e24 */ /* 0x000fca000f8e00ff */
[----:B------:R-:W-:-:S13]  /*1dc30*/  ISETP.NE.AND P6, PT, R12, 0x1, PT ;  /* 0x000000010c00780c */ /* 0x000fda0003fc5270 */
[----:B------:R-:W0:Y:S02]  /*1dc40*/  @P6 LDC.64 R4, c[0x0][0x9e8] ;  /* 0x00027a00ff046b82 */ /* 0x000e240000000a00 */
[----:B0-----:R-:W-:-:S05]  /*1dc50*/  @P6 IMAD.HI.U32 R4, R3, R4, RZ ;  /* 0x0000000403046227 */ /* 0x001fca00078e00ff */
[----:B------:R-:W-:-:S07]  /*1dc60*/  @P6 SHF.R.U32.HI R3, RZ, R5, R4 ;  /* 0x00000005ff036219 */ /* 0x000fce0000011604 */
.L_x_1822:
[----:B------:R-:W-:Y:S05]  /*1dc70*/  BSYNC B1 ;  /* 0x0000000000017941 */ /* 0x000fea0003800000 */
.L_x_1820:
[----:B------:R-:W-:-:S05]  /*1dc80*/  IMAD R3, R3, R12, R0 ;  /* 0x0000000c03037224 */ /* 0x000fca00078e0200 */
[----:B------:R-:W-:Y:S02]  /*1dc90*/  VIADDMNMX R20, R3, R12, R20, PT ;  /* 0x0000000c03147246 */ /* 0x000fe40003800114 */
[----:B------:R-:W-:-:S07]  /*1dca0*/  VIMNMX R14, R14, R3, !PT ;  /* 0x000000030e0e7248 */ /* 0x000fce0007fe0100 */
.L_x_1819:
[C---:B------:R-:W-:Y:S01]  /*1dcb0*/  ISETP.GT.AND P1, PT, R14.reuse, 0x1, !P1 ;  /* 0x000000010e00780c */ /* 0x040fe20004f24270 */
[----:B------:R-:W-:Y:S01]  /*1dcc0*/  IMAD.U32 R4, RZ, RZ, UR43 ;  /* 0x0000002bff047e24 */ /* 0x000fe2000f8e00ff */
        /* <DEDUP_REMOVED lines=63> */
[C---:B------:R-:W-:Y:S02]  /*1e0c0*/  LOP3.LUT P1, RZ, R16.reuse, 0x1000, RZ, 0xc0, !PT ;  /* 0x0000100010ff7812 */ /* 0x040fe4000782c0ff */
[----:B------:R-:W-:-:S02]  /*1e0d0*/  LOP3.LUT P2, RZ, R16, 0x40, RZ, 0xc0, !PT ;  /* 0x0000004010ff7812 */ /* 0x000fc4000784c0ff */
[----:B------:R-:W-:Y:S02]  /*1e0e0*/  ISETP.GT.AND P1, PT, R14, 0x30, !P1 ;  /* 0x000000300e00780c */ /* 0x000fe40004f24270 */
[----:B------:R-:W-:Y:S02]  /*1e0f0*/  FMNMX.FTZ R0, R132, R3, !PT ;  /* 0x0000000384007209 */ /* 0x000fe40007810000 */
[----:B------:R-:W-:Y:S02]  /*1e100*/  ISETP.LT.OR P1, PT, R20, 0x31, P1 ;  /* 0x000000311400780c */ /* 0x000fe40000f21670 */
[----:B------:R-:W-:Y:S02]  /*1e110*/  FMNMX.FTZ R0, R133, R0, !PT ;  /* 0x0000000085007209 */ /* 0x000fe40007810000 */
[----:B------:R-:W-:Y:S02]  /*1e120*/  FSEL R114, R114, -INF , !P1 ;  /* 0xff80000072727808 */ /* 0x000fe40004800000 */
[C---:B------:R-:W-:Y:S01]  /*1e130*/  LOP3.LUT P1, RZ, R16.reuse, 0x800, RZ, 0xc0, !PT ;  /* 0x0000080010ff7812 */ /* 0x040fe2000782c0ff */
[----:B------:R-:W0:Y:S01]  /*1e140*/  SHFL.BFLY PT, R3, R0, 0x2, 0x1f ;  /* 0x0c401f0000037f89 */ /* 0x000e2200000e0000 */
[----:B------:R-:W-:-:S02]  /*1e150*/  LOP3.LUT P6, RZ, R16, 0x20, RZ, 0xc0, !PT ;  /* 0x0000002010ff7812 */ /* 0x000fc400078cc0ff */
[C---:B------:R-:W-:Y:S02]  /*1e160*/  ISETP.GT.AND P1, PT, R14.reuse, 0x31, !P1 ;  /* 0x000000310e00780c */ /* 0x040fe40004f24270 */
[----:B------:R-:W-:Y:S02]  /*1e170*/  ISETP.GT.AND P3, PT, R14, 0x50, !P3 ;  /* 0x000000500e00780c */ /* 0x000fe40005f64270 */
[C---:B------:R-:W-:Y:S02]  /*1e180*/  ISETP.LT.OR P1, PT, R20.reuse, 0x32, P1 ;  /* 0x000000321400780c */ /* 0x040fe40000f21670 */
[----:B------:R-:W-:Y:S02]  /*1e190*/  ISETP.LT.OR P3, PT, R20, 0x51, P3 ;  /* 0x000000511400780c */ /* 0x000fe40001f61670 */
[----:B------:R-:W-:Y:S02]  /*1e1a0*/  FSEL R115, R115, -INF , !P1 ;  /* 0xff80000073737808 */ /* 0x000fe40004800000 */
[----:B------:R-:W-:-:S02]  /*1e1b0*/  LOP3.LUT P1, RZ, R16, 0x400, RZ, 0xc0, !PT ;  /* 0x0000040010ff7812 */ /* 0x000fc4000782c0ff */
[C---:B------:R-:W-:Y:S02]  /*1e1c0*/  ISETP.GT.AND P4, PT, R14.reuse, 0x51, !P4 ;  /* 0x000000510e00780c */ /* 0x040fe40006784270 */
[----:B------:R-:W-:Y:S02]  /*1e1d0*/  ISETP.GT.AND P1, PT, R14, 0x38, !P1 ;  /* 0x000000380e00780c */ /* 0x000fe40004f24270 */
[----:B------:R-:W-:Y:S02]  /*1e1e0*/  FSEL R130, R130, -INF , !P3 ;  /* 0xff80000082827808 */ /* 0x000fe40005800000 */
[----:B------:R-:W-:Y:S02]  /*1e1f0*/  ISETP.LT.OR P1, PT, R20, 0x39, P1 ;  /* 0x000000391400780c */ /* 0x000fe40000f21670 */
[----:B------:R-:W-:Y:S02]  /*1e200*/  ISETP.GT.AND P5, PT, R14, 0x58, !P5 ;  /* 0x000000580e00780c */ /* 0x000fe40006fa4270 */
[----:B------:R-:W-:-:S02]  /*1e210*/  FSEL R118, R118, -INF , !P1 ;  /* 0xff80000076767808 */ /* 0x000fc40004800000 */
[----:B------:R-:W-:Y:S02]  /*1e220*/  LOP3.LUT P1, RZ, R16, 0x200, RZ, 0xc0, !PT ;  /* 0x0000020010ff7812 */ /* 0x000fe4000782c0ff */
[----:B0-----:R-:W-:Y:S02]  /*1e230*/  FMNMX.FTZ R12, R0, R3, !PT ;  /* 0x00000003000c7209 */ /* 0x001fe40007810000 */
[----:B------:R-:W-:Y:S02]  /*1e240*/  ISETP.GT.AND P1, PT, R14, 0x39, !P1 ;  /* 0x000000390e00780c */ /* 0x000fe40004f24270 */
[C---:B------:R-:W-:Y:S01]  /*1e250*/  ISETP.LT.OR P4, PT, R20.reuse, 0x52, P4 ;  /* 0x000000521400780c */ /* 0x040fe20002781670 */
[----:B------:R-:W0:Y:S01]  /*1e260*/  SHFL.BFLY PT, R3, R12, 0x1, 0x1f ;  /* 0x0c201f000c037f89 */ /* 0x000e2200000e0000 */
[C---:B------:R-:W-:Y:S02]  /*1e270*/  ISETP.LT.OR P1, PT, R20.reuse, 0x3a, P1 ;  /* 0x0000003a1400780c */ /* 0x040fe40000f21670 */
[----:B------:R-:W-:-:S02]  /*1e280*/  ISETP.LT.OR P5, PT, R20, 0x59, P5 ;  /* 0x000000591400780c */ /* 0x000fc40002fa1670 */
[----:B------:R-:W-:Y:S02]  /*1e290*/  FSEL R119, R119, -INF , !P1 ;  /* 0xff80000077777808 */ /* 0x000fe40004800000 */
[----:B------:R-:W-:Y:S02]  /*1e2a0*/  LOP3.LUT P1, RZ, R16, 0x100, RZ, 0xc0, !PT ;  /* 0x0000010010ff7812 */ /* 0x000fe4000782c0ff */
[----:B------:R-:W-:Y:S02]  /*1e2b0*/  FSEL R131, R131, -INF , !P4 ;  /* 0xff80000083837808 */ /* 0x000fe40006000000 */
[----:B------:R-:W-:Y:S02]  /*1e2c0*/  ISETP.GT.AND P1, PT, R14, 0x40, !P1 ;  /* 0x000000400e00780c */ /* 0x000fe40004f24270 */
[----:B------:R-:W-:Y:S02]  /*1e2d0*/  FSEL R134, R134, -INF , !P5 ;  /* 0xff80000086867808 */ /* 0x000fe40006800000 */
[----:B------:R-:W-:-:S04]  /*1e2e0*/  ISETP.LT.OR P1, PT, R20, 0x41, P1 ;  /* 0x000000411400780c */ /* 0x000fc80000f21670 */
[----:B------:R-:W-:Y:S02]  /*1e2f0*/  FSEL R122, R122, -INF , !P1 ;  /* 0xff8000007a7a7808 */ /* 0x000fe40004800000 */
[----:B------:R-:W-:Y:S02]  /*1e300*/  LOP3.LUT P1, RZ, R16, 0x80, RZ, 0xc0, !PT ;  /* 0x0000008010ff7812 */ /* 0x000fe4000782c0ff */
[----:B0-----:R-:W-:Y:S02]  /*1e310*/  FMNMX.FTZ R3, R12, R3, !PT ;  /* 0x000000030c037209 */ /* 0x001fe40007810000 */
[----:B------:R-:W-:-:S03]  /*1e320*/  ISETP.GT.AND P1, PT, R14, 0x41, !P1 ;  /* 0x000000410e00780c */ /* 0x000fc60004f24270 */
[----:B------:R-:W-:Y:S01]  /*1e330*/  FMUL.FTZ R5, R3, R4 ;  /* 0x0000000403057220 */ /* 0x000fe20000410000 */
[----:B------:R-:W-:-:S04]  /*1e340*/  ISETP.LT.OR P1, PT, R20, 0x42, P1 ;  /* 0x000000421400780c */ /* 0x000fc80000f21670 */
[----:B------:R-:W-:Y:S02]  /*1e350*/  FSEL R123, R123, -INF , !P1 ;  /* 0xff8000007b7b7808 */ /* 0x000fe40004800000 */
[----:B------:R-:W-:-:S04]  /*1e360*/  ISETP.GT.AND P1, PT, R14, 0x48, !P2 ;  /* 0x000000480e00780c */ /* 0x000fc80005724270 */
[----:B------:R-:W-:-:S04]  /*1e370*/  ISETP.LT.OR P1, PT, R20, 0x49, P1 ;  /* 0x000000491400780c */ /* 0x000fc80000f21670 */
[----:B------:R-:W-:Y:S02]  /*1e380*/  FSEL R126, R126, -INF , !P1 ;  /* 0xff8000007e7e7808 */ /* 0x000fe40004800000 */
[----:B------:R-:W-:Y:S02]  /*1e390*/  ISETP.GT.AND P1, PT, R14, 0x49, !P6 ;  /* 0x000000490e00780c */ /* 0x000fe40007724270 */
[----:B------:R-:W-:Y:S02]  /*1e3a0*/  LOP3.LUT P6, RZ, R16, 0x2, RZ, 0xc0, !PT ;  /* 0x0000000210ff7812 */ /* 0x000fe400078cc0ff */
[----:B------:R-:W-:-:S04]  /*1e3b0*/  ISETP.LT.OR P1, PT, R20, 0x4a, P1 ;  /* 0x0000004a1400780c */ /* 0x000fc80000f21670 */
[----:B------:R-:W-:Y:S02]  /*1e3c0*/  FSEL R127, R127, -INF , !P1 ;  /* 0xff8000007f7f7808 */ /* 0x000fe40004800000 */
[----:B------:R-:W-:Y:S02]  /*1e3d0*/  ISETP.GT.AND P1, PT, R14, RZ, !P6 ;  /* 0x000000ff0e00720c */ /* 0x000fe40007724270 */
[----:B------:R-:W-:Y:S02]  /*1e3e0*/  LOP3.LUT P6, RZ, R16, 0x1, RZ, 0xc0, !PT ;  /* 0x0000000110ff7812 */ /* 0x000fe400078cc0ff */
[----:B------:R-:W-:Y:S02]  /*1e3f0*/  ISETP.LT.OR P1, PT, R20, 0x1, P1 ;  /* 0x000000011400780c */ /* 0x000fe40000f21670 */
[----:B------:R-:W-:Y:S02]  /*1e400*/  ISETP.GT.AND P2, PT, R14, 0x59, !P6 ;  /* 0x000000590e00780c */ /* 0x000fe40007744270 */
[----:B------:R-:W-:-:S02]  /*1e410*/  FSEL R90, R90, -INF , !P1 ;  /* 0xff8000005a5a7808 */ /* 0x000fc40004800000 */
[----:B------:R-:W-:Y:S02]  /*1e420*/  ISETP.LT.OR P2, PT, R20, 0x5a, P2 ;  /* 0x0000005a1400780c */ /* 0x000fe40001741670 */
[----:B------:R-:W-:Y:S02]  /*1e430*/  FMNMX.FTZ R0, R90, R9, !PT ;  /* 0x000000095a007209 */ /* 0x000fe40007810000 */
[----:B------:R-:W-:Y:S02]  /*1e440*/  FSEL R135, R135, -INF , !P2 ;  /* 0xff80000087877808 */ /* 0x000fe40005000000 */
[----:B------:R-:W-:Y:S02]  /*1e450*/  FMNMX.FTZ R0, R91, R0, !PT ;  /* 0x000000005b007209 */ /* 0x000fe40007810000 */
[----:B------:R-:W-:Y:S02]  /*1e460*/  FSETP.NEU.FTZ.AND P1, PT, R3, -INF , PT ;  /* 0xff8000000300780b */ /* 0x000fe40003f3d000 */
[----:B------:R-:W-:-:S02]  /*1e470*/  FMNMX.FTZ R0, R94, R0, !PT ;  /* 0x000000005e007209 */ /* 0x000fc40007810000 */
        /* <DEDUP_REMOVED lines=13> */
[----:B------:R-:W-:Y:S01]  /*1e550*/  FSEL R101, R3, RZ, P1 ;  /* 0x000000ff03657208 */ /* 0x000fe20000800000 */
        /* <DEDUP_REMOVED lines=22> */
[----:B------:R-:W-:Y:S01]  /*1e6c0*/  FADD.FTZ R101, -R101, R11 ;  /* 0x0000000b65657221 */ /* 0x000fe20000010100 */
[----:B------:R-:W-:Y:S02]  /*1e6d0*/  MUFU.EX2 R156, R156 ;  /* 0x0000009c009c7308 */ /* 0x000fe40000000800 */
[----:B------:R-:W-:-:S04]  /*1e6e0*/  FMNMX.FTZ R0, R115, R0, !PT ;  /* 0x0000000073007209 */ /* 0x000fc80007810000 */
[----:B------:R-:W-:Y:S02]  /*1e6f0*/  FMNMX.FTZ R0, R118, R0, !PT ;  /* 0x0000000076007209 */ /* 0x000fe40007810000 */
[----:B------:R0:W-:Y:S02]  /*1e700*/  MUFU.EX2 R11, R5 ;  /* 0x00000005000b7308 */ /* 0x0001e40000000800 */
[----:B------:R-:W-:-:S04]  /*1e710*/  FMNMX.FTZ R0, R119, R0, !PT ;  /* 0x0000000077007209 */ /* 0x000fc80007810000 */
[----:B------:R-:W-:Y:S02]  /*1e720*/  FMNMX.FTZ R0, R122, R0, !PT ;  /* 0x000000007a007209 */ /* 0x000fe40007810000 */
[----:B------:R-:W-:Y:S02]  /*1e730*/  MUFU.EX2 R89, R89 ;  /* 0x0000005900597308 */ /* 0x000fe40000000800 */
        /* <DEDUP_REMOVED lines=17> */
[----:B------:R2:W-:Y:S08]  /*1e850*/  MUFU.EX2 R14, R105 ;  /* 0x00000069000e7308 */ /* 0x0005f00000000800 */
        /* <DEDUP_REMOVED lines=11> */
[-C--:B------:R-:W-:Y:S01]  /*1e910*/  FFMA.FTZ R104, R91, R4.reuse, -R101 ;  /* 0x000000045b687223 */ /* 0x080fe20000010865 */
        /* <DEDUP_REMOVED lines=12> */
[-CC-:B--2---:R-:W-:Y:S01]  /*1e9e0*/  FFMA.FTZ R105, R111, R4.reuse, -R101.reuse ;  /* 0x000000046f697223 */ /* 0x184fe20000010865 */
[----:B------:R-:W1:Y:S01]  /*1e9f0*/  MUFU.EX2 R5, R5 ;  /* 0x0000000500057308 */ /* 0x000e620000000800 */
[----:B0-----:R-:W-:Y:S01]  /*1ea00*/  FFMA.FTZ R7, R12, R7, R156 ;  /* 0x000000070c077223 */ /* 0x001fe2000001009c */
[-CC-:B------:R-:W-:Y:S01]  /*1ea10*/  FFMA.FTZ R145, R114, R4.reuse, -R101.reuse ;  /* 0x0000000472917223 */ /* 0x180fe20000010865 */
[-CC-:B------:R-:W-:Y:S01]  /*1ea20*/  FFMA.FTZ R103, R115, R4.reuse, -R101.reuse ;  /* 0x0000000473677223 */ /* 0x180fe20000010865 */
[-C--:B------:R-:W-:Y:S01]  /*1ea30*/  FFMA.FTZ R147, R118, R4.reuse, -R101 ;  /* 0x0000000476937223 */ /* 0x080fe20000010865 */
[----:B------:R-:W-:Y:S01]  /*1ea40*/  FADD.FTZ R7, R89, R7 ;  /* 0x0000000759077221 */ /* 0x000fe20000010000 */
[-CC-:B------:R-:W-:Y:S01]  /*1ea50*/  FFMA.FTZ R102, R119, R4.reuse, -R101.reuse ;  /* 0x0000000477667223 */ /* 0x180fe20000010865 */
[-C--:B------:R-:W-:Y:S01]  /*1ea60*/  FFMA.FTZ R141, R122, R4.reuse, -R101 ;  /* 0x000000047a8d7223 */ /* 0x080fe20000010865 */
[----:B------:R-:W0:Y:S01]  /*1ea70*/  MUFU.EX2 R104, R104 ;  /* 0x0000006800687308 */ /* 0x000e220000000800 */
[----:B------:R-:W-:Y:S01]  /*1ea80*/  FADD.FTZ R7, R158, R7 ;  /* 0x000000079e077221 */ /* 0x000fe20000010000 */
[-CC-:B------:R-:W-:Y:S01]  /*1ea90*/  FFMA.FTZ R99, R123, R4.reuse, -R101.reuse ;  /* 0x000000047b637223 */ /* 0x180fe20000010865 */
[-CC-:B------:R-:W-:Y:S01]  /*1eaa0*/  FFMA.FTZ R143, R126, R4.reuse, -R101.reuse ;  /* 0x000000047e8f7223 */ /* 0x180fe20000010865 */
[-C--:B------:R-:W-:Y:S01]  /*1eab0*/  FFMA.FTZ R98, R127, R4.reuse, -R101 ;  /* 0x000000047f627223 */ /* 0x080fe20000010865 */
[----:B------:R-:W-:Y:S01]  /*1eac0*/  FADD.FTZ R7, R88, R7 ;  /* 0x0000000758077221 */ /* 0x000fe20000010000 */
[-CC-:B------:R-:W-:Y:S01]  /*1ead0*/  FFMA.FTZ R137, R130, R4.reuse, -R101.reuse ;  /* 0x0000000482897223 */ /* 0x180fe20000010865 */
[----:B------:R-:W-:Y:S01]  /*1eae0*/  FFMA.FTZ R9, R131, R4, -R101 ;  /* 0x0000000483097223 */ /* 0x000fe20000010865 */
[----:B------:R-:W2:Y:S01]  /*1eaf0*/  MUFU.EX2 R159, R159 ;  /* 0x0000009f009f7308 */ /* 0x000ea20000000800 */
[----:B-1----:R-:W-:Y:S01]  /*1eb00*/  FFMA.FTZ R6, R5, R6, R157 ;  /* 0x0000000605067223 */ /* 0x002fe2000001009d */
[----:B------:R-:W-:Y:S01]  /*1eb10*/  FADD.FTZ R7, R152, R7 ;  /* 0x0000000798077221 */ /* 0x000fe20000010000 */
[-CC-:B------:R-:W-:Y:S01]  /*1eb20*/  FFMA.FTZ R139, R134, R4.reuse, -R101.reuse ;  /* 0x00000004868b7223 */ /* 0x180fe20000010865 */
[----:B------:R-:W-:-:S02]  /*1eb30*/  FFMA.FTZ R101, R135, R4, -R101 ;  /* 0x0000000487657223 */ /* 0x000fc40000010865 */
        /* <DEDUP_REMOVED lines=15> */
[----:B------:R-:W-:-:S06]  /*1ec30*/  FADD.FTZ R7, R144, R7 ;  /* 0x0000000790077221 */ /* 0x000fcc0000010000 */
        /* <DEDUP_REMOVED lines=53> */
[----:B0-----:R-:W-:-:S04]  /*1ef90*/  FADD.FTZ R106, R138, R7 ;  /* 0x000000078a6a7221 */ /* 0x001fc80000010000 */
[----:B------:R-:W-:Y:S01]  /*1efa0*/  FADD.FTZ R7, R11, R106 ;  /* 0x0000006a0b077221 */ /* 0x000fe20000010000 */
[----:B--2---:R-:W-:-:S04]  /*1efb0*/  FADD.FTZ R6, R139, R6 ;  /* 0x000000068b067221 */ /* 0x004fc80000010000 */
[----:B-1----:R-:W-:Y:S01]  /*1efc0*/  FADD.FTZ R6, R101, R6 ;  /* 0x0000000665067221 */ /* 0x002fe20000010000 */
[----:B------:R-:W-:Y:S06]  /*1efd0*/  @!P0 BRA `(.L_x_1823) ;  /* 0x0000000000048947 */ /* 0x000fec0003800000 */
[----:B------:R-:W-:Y:S01]  /*1efe0*/  BPT.TRAP 0x1 ;  /* 0x000000040000795c */ /* 0x000fe20000300000 */
.L_x_1823:
[C---:B------:R-:W-:Y:S01]  /*1eff0*/  ISETP.GT.AND P1, PT, R10.reuse, R202, PT ;  /* 0x000000ca0a00720c */ /* 0x040fe20003f24270 */
        /* <DEDUP_REMOVED lines=33> */
.L_x_1803:
[----:B------:R-:W-:Y:S05]  /*1f210*/  BSYNC B0 ;  /* 0x0000000000007941 */ /* 0x000fea0003800000 */
.L_x_1802:
        /* <DEDUP_REMOVED lines=67> */
.L_x_1825:
[----:B------:R-:W-:Y:S01]  /*1f650*/  IMAD R5, R23, 0x8, R2 ;  /* 0x0000000817057824 */ /* 0x000fe200078e0202 */
[----:B------:R-:W-:-:S04]  /*1f660*/  SHF.L.U32 R8, R164, 0x1f, RZ ;  /* 0x0000001fa4087819 */ /* 0x000fc800000006ff */
[----:B------:R0:W1:Y:S01]  /*1f670*/  SYNCS.PHASECHK.TRANS64.TRYWAIT P1, [R5+URZ+0x2a850], R8 ;  /* 0x02a85008050075a7 */ /* 0x000062000802017f */
[----:B------:R-:W-:Y:S05]  /*1f680*/  @!P0 BRA `(.L_x_1826) ;  /* 0x0000000000048947 */ /* 0x000fea0003800000 */
[----:B------:R-:W-:Y:S01]  /*1f690*/  BPT.TRAP 0x1 ;  /* 0x000000040000795c */ /* 0x000fe20000300000 */
.L_x_1826:
        /* <DEDUP_REMOVED lines=9> */
.L_x_1828:
[----:B------:R-:W-:Y:S05]  /*1f730*/  BSYNC B0 ;  /* 0x0000000000007941 */ /* 0x000fea0003800000 */
.L_x_1827:
[----:B01----:R-:W-:Y:S01]  /*1f740*/  IMAD.MOV.U32 R8, RZ, RZ, R2 ;  /* 0x000000ffff087224 */ /* 0x003fe200078e0002 */
[----:B------:R-:W-:Y:S01]  /*1f750*/  WARPGROUP.ARRIVE ;  /* 0x00000000000079c5 */ /* 0x000fe20000000000 */
[----:B------:R-:W-:Y:S02]  /*1f760*/  IMAD.MOV.U32 R9, RZ, RZ, 0x40000040 ;  /* 0x40000040ff097424 */ /* 0x000fe400078e00ff */
        /* <DEDUP_REMOVED lines=65> */
.L_x_1830:
        /* <DEDUP_REMOVED lines=73> */
[----:B--2---:R-:W-:-:S07]  /*20010*/  SEL R23, R23, RZ, P1 ;  /* 0x000000ff17177207 */ /* 0x004fce0000800000 */
.L_x_1683:
[----:B------:R-:W2:Y:S08]  /*20020*/  S2UR UR4, SR_CgaCtaId ;  /* 0x00000000000479c3 */ /* 0x000eb00000008800 */
[----:B------:R-:W-:Y:S01]  /*20030*/  BAR.SYNC.DEFER_BLOCKING 0x5, 0x180 ;  /* 0x0146000000007b1d */ /* 0x000fe20000010000 */
[----:B------:R-:W-:-:S05]  /*20040*/  MOV R3, 0x400 ;  /* 0x0000040000037802 */ /* 0x000fca0000000f00 */
[----:B------:R-:W-:Y:S01]  /*20050*/  BSSY B0, `(.L_x_1831) ;  /* 0x00002db000007945 */ /* 0x000fe20003800000 */
[----:B--2---:R-:W-:-:S05]  /*20060*/  IMAD.U32 R172, RZ, RZ, UR4 ;  /* 0x00000004ffac7e24 */ /* 0x004fca000f8e00ff */
[----:B------:R-:W-:-:S05]  /*20070*/  LEA R2, R172, R3, 0x18 ;  /* 0x00000003ac027211 */ /* 0x000fca00078ec0ff */
[----:B-1--4-:R1:W2:Y:S01]  /*20080*/  LDS.128 R28, [R2+0x2a8d0] ;  /* 0x02a8d000021c7984 */ /* 0x0122a20000000c00 */
[----:B------:R-:W-:Y:S06]  /*20090*/  BAR.ARV 0x4, 0x180 ;  /* 0x0106000000007b1d */ /* 0x000fec0000002000 */
[----:B------:R-:W-:Y:S05]  /*200a0*/  @P0 BRA `(.L_x_1832) ;  /* 0x00000020006c0947 */ /* 0x000fea0003800000 */
[----:B------:R-:W3:Y:S01]  /*200b0*/  LDL R0, [R1+0x54] ;  /* 0x0000540001007983 */ /* 0x000ee20000100800 */
[----:B------:R-:W-:Y:S01]  /*200c0*/  F2FP.BF16.F32.PACK_AB R34, R69, R68 ;  /* 0x000000444522723e */ /* 0x000fe200000010ff */
[----:B------:R-:W-:Y:S01]  /*200d0*/  ULDC.64 UR6, c[0x0][0xc00] ;  /* 0x0003000000067ab9 */ /* 0x000fe20000000a00 */
[----:B------:R-:W-:Y:S01]  /*200e0*/  ULDC.64 UR4, c[0x0][0xc08] ;  /* 0x0003020000047ab9 */ /* 0x000fe20000000a00 */
[----:B------:R-:W4:Y:S01]  /*200f0*/  S2R R3, SR_SWINHI ;  /* 0x0000000000037919 */ /* 0x000f220000002f00 */
[----:B------:R-:W-:Y:S02]  /*20100*/  MOV R72, R2 ;  /* 0x0000000200487202 */ /* 0x000fe40000000f00 */
[----:B----4-:R-:W-:Y:S01]  /*20110*/  MOV R73, R3 ;  /* 0x0000000300497202 */ /* 0x010fe20000000f00 */
[----:B------:R-:W-:Y:S02]  /*20120*/  BAR.SYNC.DEFER_BLOCKING 0x1, 0x100 ;  /* 0x0044000000007b1d */ /* 0x000fe40000010000 */
[----:B---3--:R-:W-:-:S03]  /*20130*/  IMAD.WIDE R4, R0, 0x2, R72 ;  /* 0x0000000200047825 */ /* 0x008fc600078e0248 */
        /* <DEDUP_REMOVED lines=14> */
[----:B------:R-:W-:Y:S01]  /*20220*/  LOP3.LUT R0, R7, 0x380, RZ, 0xc0, !PT ;  /* 0x0000038007007812 */ /* 0x000fe200078ec0ff */
[--C-:B------:R-:W-:Y:S01]  /*20230*/  IMAD.X R27, RZ, RZ, R5.reuse, P1 ;  /* 0x000000ffff1b7224 */ /* 0x100fe200008e0605 */
[----:B------:R-:W-:Y:S01]  /*20240*/  LOP3.LUT R4, R3, R4, RZ, 0x3c, !PT ;  /* 0x0000000403047212 */ /* 0x000fe200078e3cff */
[----:B0-----:R-:W-:Y:S01]  /*20250*/  IMAD.X R33, RZ, RZ, R5, P0 ;  /* 0x000000ffff217224 */ /* 0x001fe200000e0605 */
[----:B------:R-:W-:-:S02]  /*20260*/  LOP3.LUT R3, R6, 0x380, RZ, 0xc0, !PT ;  /* 0x0000038006037812 */ /* 0x000fc400078ec0ff */
[----:B------:R-:W-:Y:S02]  /*20270*/  SHF.R.U64 R0, R0, 0x3, RZ ;  /* 0x0000000300007819 */ /* 0x000fe400000012ff */
[----:B------:R-:W-:Y:S02]  /*20280*/  SHF.R.U64 R3, R3, 0x3, RZ ;  /* 0x0000000303037819 */ /* 0x000fe400000012ff */
[----:B------:R-:W-:Y:S02]  /*20290*/  LOP3.LUT R12, R35, 0x380, RZ, 0xc0, !PT ;  /* 0x00000380230c7812 */ /* 0x000fe400078ec0ff */
[----:B------:R-:W-:Y:S02]  /*202a0*/  LOP3.LUT R14, R103, 0x380, RZ, 0xc0, !PT ;  /* 0x00000380670e7812 */ /* 0x000fe400078ec0ff */
[----:B------:R-:W-:Y:S02]  /*202b0*/  LOP3.LUT R8, R0, R7, RZ, 0x3c, !PT ;  /* 0x0000000700087212 */ /* 0x000fe400078e3cff */
[----:B------:R-:W-:-:S02]  /*202c0*/  LOP3.LUT R0, R105, 0x380, RZ, 0xc0, !PT ;  /* 0x0000038069007812 */ /* 0x000fc400078ec0ff */
[----:B------:R-:W-:Y:S02]  /*202d0*/  LOP3.LUT R26, R107, 0x380, RZ, 0xc0, !PT ;  /* 0x000003806b1a7812 */ /* 0x000fe400078ec0ff */
[----:B------:R-:W-:Y:S02]  /*202e0*/  LOP3.LUT R10, R3, R6, RZ, 0x3c, !PT ;  /* 0x00000006030a7212 */ /* 0x000fe400078e3cff */
[----:B--2---:R-:W-:Y:S02]  /*202f0*/  LOP3.LUT R28, R109, 0x380, RZ, 0xc0, !PT ;  /* 0x000003806d1c7812 */ /* 0x004fe400078ec0ff */
[----:B------:R-:W-:Y:S02]  /*20300*/  MOV R3, R4 ;  /* 0x0000000400037202 */ /* 0x000fe40000000f00 */
[----:B------:R-:W-:Y:S02]  /*20310*/  SHF.R.U64 R12, R12, 0x3, RZ ;  /* 0x000000030c0c7819 */ /* 0x000fe400000012ff */
[----:B------:R-:W-:-:S02]  /*20320*/  SHF.R.U64 R14, R14, 0x3, RZ ;  /* 0x000000030e0e7819 */ /* 0x000fc400000012ff */
[----:B------:R-:W-:Y:S02]  /*20330*/  F2FP.BF16.F32.PACK_AB R4, R89, R88 ;  /* 0x000000585904723e */ /* 0x000fe400000010ff */
[----:B------:R-:W-:Y:S02]  /*20340*/  F2FP.BF16.F32.PACK_AB R5, R97, R96 ;  /* 0x000000606105723e */ /* 0x000fe400000010ff */
[----:B------:R-:W-:Y:S02]  /*20350*/  F2FP.BF16.F32.PACK_AB R6, R91, R90 ;  /* 0x0000005a5b06723e */ /* 0x000fe400000010ff */
[----:B------:R-:W-:Y:S02]  /*20360*/  F2FP.BF16.F32.PACK_AB R7, R99, R98 ;  /* 0x000000626307723e */ /* 0x000fe400000010ff */
[----:B------:R-:W-:Y:S02]  /*20370*/  SHF.R.U64 R0, R0, 0x3, RZ ;  /* 0x0000000300007819 */ /* 0x000fe400000012ff */
[----:B------:R-:W-:Y:S01]  /*20380*/  SHF.R.U64 R26, R26, 0x3, RZ ;  /* 0x000000031a1a7819 */ /* 0x000fe200000012ff */
[----:B------:R0:W-:Y:S01]  /*20390*/  STSM.16.M88.4 [R3], R4 ;  /* 0x0000000403007844 */ /* 0x0001e20000000200 */
[----:B------:R-:W-:-:S02]  /*203a0*/  SHF.R.U64 R28, R28, 0x3, RZ ;  /* 0x000000031c1c7819 */ /* 0x000fc400000012ff */
[----:B------:R-:W-:Y:S02]  /*203b0*/  LOP3.LUT R12, R12, R35, RZ, 0x3c, !PT ;  /* 0x000000230c0c7212 */ /* 0x000fe400078e3cff */
[----:B------:R-:W-:Y:S02]  /*203c0*/  LOP3.LUT R14, R14, R103, RZ, 0x3c, !PT ;  /* 0x000000670e0e7212 */ /* 0x000fe400078e3cff */
[----:B------:R-:W-:Y:S01]  /*203d0*/  LOP3.LUT R24, R0, R105, RZ, 0x3c, !PT ;  /* 0x0000006900187212 */ /* 0x000fe200078e3cff */
[----:B------:R-:W2:Y:S01]  /*203e0*/  LDC.64 R102, c[0x0][0xc00] ;  /* 0x00030000ff667b82 */ /* 0x000ea20000000a00 */
[----:B------:R-:W-:Y:S02]  /*203f0*/  LOP3.LUT R26, R26, R107, RZ, 0x3c, !PT ;  /* 0x0000006b1a1a7212 */ /* 0x000fe400078e3cff */
[----:B------:R-:W-:Y:S02]  /*20400*/  LOP3.LUT R32, R28, R109, RZ, 0x3c, !PT ;  /* 0x0000006d1c207212 */ /* 0x000fe400078e3cff */
[----:B------:R-:W-:-:S02]  /*20410*/  MOV R107, R8 ;  /* 0x00000008006b7202 */ /* 0x000fc40000000f00 */
[----:B------:R-:W-:Y:S02]  /*20420*/  MOV R106, R10 ;  /* 0x0000000a006a7202 */ /* 0x000fe40000000f00 */
[----:B0-----:R-:W-:Y:S02]  /*20430*/  F2FP.BF16.F32.PACK_AB R4, R93, R92 ;  /* 0x0000005c5d04723e */ /* 0x001fe400000010ff */
[----:B------:R-:W-:Y:S02]  /*20440*/  F2FP.BF16.F32.PACK_AB R5, R101, R100 ;  /* 0x000000646505723e */ /* 0x000fe400000010ff */
[----:B------:R-:W-:Y:S02]  /*20450*/  F2FP.BF16.F32.PACK_AB R6, R37, R36 ;  /* 0x000000242506723e */ /* 0x000fe400000010ff */
[----:B------:R-:W-:Y:S02]  /*20460*/  F2FP.BF16.F32.PACK_AB R7, R39, R38 ;  /* 0x000000262707723e */ /* 0x000fe400000010ff */
[----:B------:R-:W-:-:S02]  /*20470*/  F2FP.BF16.F32.PACK_AB R8, R41, R40 ;  /* 0x000000282908723e */ /* 0x000fc400000010ff */
[----:B------:R-:W-:Y:S01]  /*20480*/  F2FP.BF16.F32.PACK_AB R9, R43, R42 ;  /* 0x0000002a2b09723e */ /* 0x000fe200000010ff */
[----:B------:R0:W-:Y:S01]  /*20490*/  STSM.16.M88.4 [R107], R4 ;  /* 0x000000046b007844 */ /* 0x0001e20000000200 */
[----:B------:R-:W-:Y:S02]  /*204a0*/  F2FP.BF16.F32.PACK_AB R10, R45, R44 ;  /* 0x0000002c2d0a723e */ /* 0x000fe400000010ff */
[----:B------:R-:W-:Y:S02]  /*204b0*/  F2FP.BF16.F32.PACK_AB R11, R47, R46 ;  /* 0x0000002e2f0b723e */ /* 0x000fe400000010ff */
[----:B------:R-:W-:Y:S02]  /*204c0*/  MOV R105, R12 ;  /* 0x0000000c00697202 */ /* 0x000fe40000000f00 */
[----:B------:R-:W-:Y:S01]  /*204d0*/  MOV R0, R14 ;  /* 0x0000000e00007202 */ /* 0x000fe20000000f00 */
[----:B------:R-:W-:Y:S01]  /*204e0*/  STSM.16.M88.4 [R106], R8 ;  /* 0x000000086a007844 */ /* 0x000fe20000000200 */
[----:B------:R-:W-:-:S02]  /*204f0*/  MOV R104, R24 ;  /* 0x0000001800687202 */ /* 0x000fc40000000f00 */
[----:B------:R-:W-:Y:S02]  /*20500*/  MOV R28, R26 ;  /* 0x0000001a001c7202 */ /* 0x000fe40000000f00 */
[----:B------:R-:W-:Y:S02]  /*20510*/  F2FP.BF16.F32.PACK_AB R12, R49, R48 ;  /* 0x00000030310c723e */ /* 0x000fe400000010ff */
        /* <DEDUP_REMOVED lines=9> */
[----:B------:R-:W-:Y:S01]  /*205b0*/  F2FP.BF16.F32.PACK_AB R32, R65, R64 ;  /* 0x000000404120723e */ /* 0x000fe200000010ff */
[----:B------:R3:W-:Y:S01]  /*205c0*/  STSM.16.M88.4 [R0], R24 ;  /* 0x0000001800007844 */ /* 0x0007e20000000200 */
[----:B------:R-:W-:-:S02]  /*205d0*/  F2FP.BF16.F32.PACK_AB R33, R67, R66 ;  /* 0x000000424321723e */ /* 0x000fc400000010ff */
[----:B------:R-:W-:Y:S02]  /*205e0*/  F2FP.BF16.F32.PACK_AB R35, R71, R70 ;  /* 0x000000464723723e */ /* 0x000fe400000010ff */
[----:B0-----:R-:W-:Y:S02]  /*205f0*/  F2FP.BF16.F32.PACK_AB R4, R95, R94 ;  /* 0x0000005e5f04723e */ /* 0x001fe400000010ff */
[----:B------:R-:W-:Y:S01]  /*20600*/  F2FP.BF16.F32.PACK_AB R5, R75, R74 ;  /* 0x0000004a4b05723e */ /* 0x000fe200000010ff */
[----:B------:R-:W-:Y:S01]  /*20610*/  STSM.16.M88.4 [R104], R32 ;  /* 0x0000002068007844 */ /* 0x000fe20000000200 */
[----:B------:R-:W-:Y:S01]  /*20620*/  F2FP.BF16.F32.PACK_AB R6, R77, R76 ;  /* 0x0000004c4d06723e */ /* 0x000fe200000010ff */
[----:B--2---:R-:W-:Y:S01]  /*20630*/  IMAD.WIDE R12, R208, 0x4, R102 ;  /* 0x00000004d00c7825 */ /* 0x004fe200078e0266 */
[----:B------:R-:W-:Y:S01]  /*20640*/  F2FP.BF16.F32.PACK_AB R7, R79, R78 ;  /* 0x0000004e4f07723e */ /* 0x000fe200000010ff */
[----:B------:R-:W0:Y:S01]  /*20650*/  LDC R102, c[0x0][0xbe8] ;  /* 0x0002fa00ff667b82 */ /* 0x000e220000000800 */
[----:B------:R-:W-:-:S02]  /*20660*/  F2FP.BF16.F32.PACK_AB R8, R81, R80 ;  /* 0x000000505108723e */ /* 0x000fc400000010ff */
[----:B------:R-:W-:Y:S01]  /*20670*/  F2FP.BF16.F32.PACK_AB R9, R83, R82 ;  /* 0x000000525309723e */ /* 0x000fe200000010ff */
[----:B------:R2:W-:Y:S01]  /*20680*/  STSM.16.M88.4 [R28], R4 ;  /* 0x000000041c007844 */ /* 0x0005e20000000200 */
[----:B------:R-:W-:Y:S01]  /*20690*/  F2FP.BF16.F32.PACK_AB R10, R85, R84 ;  /* 0x00000054550a723e */ /* 0x000fe200000010ff */
[----:B---3--:R-:W-:Y:S01]  /*206a0*/  IMAD.MOV.U32 R0, RZ, RZ, RZ ;  /* 0x000000ffff007224 */ /* 0x008fe200078e00ff */
[----:B------:R-:W-:Y:S01]  /*206b0*/  F2FP.BF16.F32.PACK_AB R11, R87, R86 ;  /* 0x00000056570b723e */ /* 0x000fe200000010ff */
[----:B------:R-:W3:Y:S01]  /*206c0*/  LDC.64 R14, c[0x0][0xba8] ;  /* 0x0002ea00ff0e7b82 */ /* 0x000ee20000000a00 */
[----:B------:R-:W-:-:S03]  /*206d0*/  ISETP.NE.U32.AND P0, PT, RZ, UR6, PT ;  /* 0x00000006ff007c0c */ /* 0x000fc6000bf05070 */
[----:B------:R4:W-:Y:S04]  /*206e0*/  STSM.16.M88.4 [R3], R8 ;  /* 0x0000000803007844 */ /* 0x0009e80000000200 */
[----:B------:R-:W-:Y:S01]  /*206f0*/  BAR.SYNC.DEFER_BLOCKING 0x1, 0x100 ;  /* 0x0044000000007b1d */ /* 0x000fe20000010000 */
[----:B------:R-:W-:-:S13]  /*20700*/  ISETP.NE.AND.EX P0, PT, RZ, UR7, PT, P0 ;  /* 0x00000007ff007c0c */ /* 0x000fda000bf05300 */
[----:B------:R-:W3:Y:S01]  /*20710*/  @P0 LDG.E R0, desc[UR60][R12.64] ;  /* 0x0000003c0c000981 */ /* 0x000ee2000c1e1900 */
[----:B------:R-:W-:Y:S01]  /*20720*/  ISETP.NE.U32.AND P1, PT, RZ, UR4, PT ;  /* 0x00000004ff007c0c */ /* 0x000fe2000bf25070 */
[----:B------:R-:W-:Y:S01]  /*20730*/  ULDC UR4, c[0x0][0xa88] ;  /* 0x0002a20000047ab9 */ /* 0x000fe20000000800 */
[C---:B------:R-:W-:Y:S01]  /*20740*/  ISETP.NE.AND P2, PT, R207.reuse, RZ, PT ;  /* 0x000000ffcf00720c */ /* 0x040fe20003f45270 */
[----:B------:R-:W-:Y:S01]  /*20750*/  IMAD.U32 R27, RZ, RZ, UR4 ;  /* 0x00000004ff1b7e24 */ /* 0x000fe2000f8e00ff */
[----:B------:R-:W-:Y:S01]  /*20760*/  ULDC UR4, c[0x0][0xad4] ;  /* 0x0002b50000047ab9 */ /* 0x000fe20000000800 */
[----:B------:R-:W-:Y:S02]  /*20770*/  ISETP.NE.AND.EX P1, PT, RZ, UR5, PT, P1 ;  /* 0x00000005ff007c0c */ /* 0x000fe4000bf25310 */
[----:B------:R-:W-:Y:S01]  /*20780*/  SEL R207, R207, UR4, P2 ;  /* 0x00000004cfcf7c07 */ /* 0x000fe20009000000 */
[----:B------:R-:W-:-:S03]  /*20790*/  IMAD.MOV.U32 R26, RZ, RZ, 0x9b8 ;  /* 0x000009b8ff1a7424 */ /* 0x000fc600078e00ff */
[----:B------:R-:W-:-:S04]  /*207a0*/  ISETP.GT.AND P3, PT, R207, 0x1, PT ;  /* 0x00000001cf00780c */ /* 0x000fc80003f64270 */
[----:B------:R-:W-:-:S03]  /*207b0*/  SEL R26, R26, 0x978, P3 ;  /* 0x000009781a1a7807 */ /* 0x000fc60001800000 */
[----:B--2---:R-:W2:Y:S08]  /*207c0*/  @P1 LDC.64 R4, c[0x0][0xc08] ;  /* 0x00030200ff041b82 */ /* 0x004eb00000000a00 */
[----:B------:R-:W1:Y:S08]  /*207d0*/  LDC.64 R6, c[0x0][R26+0x220] ;  /* 0x000088001a067b82 */ /* 0x000e700000000a00 */
[----:B----4-:R-:W4:Y:S01]  /*207e0*/  LDC.64 R8, c[0x0][R26+0x218] ;  /* 0x000086001a087b82 */ /* 0x010f220000000a00 */
[----:B0-----:R-:W-:-:S07]  /*207f0*/  ISETP.NE.AND P4, PT, R102, 0x1, PT ;  /* 0x000000016600780c */ /* 0x001fce0003f85270 */
[----:B------:R-:W0:Y:S01]  /*20800*/  LDC.64 R10, c[0x0][R26+0x228] ;  /* 0x00008a001a0a7b82 */ /* 0x000e220000000a00 */
[----:B--2---:R-:W-:-:S05]  /*20810*/  @P1 IMAD.WIDE R4, R208, 0x4, R4 ;  /* 0x00000004d0041825 */ /* 0x004fca00078e0204 */
[----:B------:R2:W5:Y:S01]  /*20820*/  @P1 LDG.E R27, desc[UR60][R4.64] ;  /* 0x0000003c041b1981 */ /* 0x000562000c1e1900 */
[----:B------:R-:W-:Y:S01]  /*20830*/  ISETP.NE.U32.AND P2, PT, RZ, UR6, PT ;  /* 0x00000006ff007c0c */ /* 0x000fe2000bf45070 */
[----:B------:R-:W0:Y:S01]  /*20840*/  @P4 LDC R28, c[0x0][0xbec] ;  /* 0x0002fb00ff1c4b82 */ /* 0x000e220000000800 */
[----:B------:R-:W-:Y:S02]  /*20850*/  SHF.R.S32.HI R24, RZ, 0x1f, R208 ;  /* 0x0000001fff187819 */ /* 0x000fe400000114d0 */
[----:B------:R-:W-:Y:S02]  /*20860*/  ISETP.NE.AND.EX P2, PT, RZ, UR7, PT, P2 ;  /* 0x00000007ff007c0c */ /* 0x000fe4000bf45320 */
[----:B------:R-:W-:Y:S02]  /*20870*/  SEL R33, R211, RZ, P3 ;  /* 0x000000ffd3217207 */ /* 0x000fe40001800000 */
[----:B------:R-:W-:Y:S01]  /*20880*/  SEL R3, R208, RZ, !P2 ;  /* 0x000000ffd0037207 */ /* 0x000fe20005000000 */
[----:B--2---:R-:W2:Y:S01]  /*20890*/  LDC.64 R4, c[0x0][R26+0x210] ;  /* 0x000084001a047b82 */ /* 0x004ea20000000a00 */
[----:B------:R-:W-:-:S07]  /*208a0*/  SEL R25, R24, RZ, !P2 ;  /* 0x000000ff18197207 */ /* 0x000fce0005000000 */
[----:B------:R-:W2:Y:S01]  /*208b0*/  @P4 LDC R105, c[0x0][0xbf0] ;  /* 0x0002fc00ff694b82 */ /* 0x000ea20000000800 */
[----:B-1----:R-:W-:-:S07]  /*208c0*/  IMAD R7, R7, R3, RZ ;  /* 0x0000000307077224 */ /* 0x002fce00078e02ff */
[----:B---3--:R-:W1:Y:S01]  /*208d0*/  @!P3 LDC R14, c[0x0][0xb50] ;  /* 0x0002d400ff0ebb82 */ /* 0x008e620000000800 */
[C---:B------:R-:W-:Y:S02]  /*208e0*/  IMAD R103, R6.reuse, R25, R7 ;  /* 0x0000001906677224 */ /* 0x040fe400078e0207 */
[----:B------:R-:W-:-:S05]  /*208f0*/  IMAD.WIDE.U32 R6, R6, R3, RZ ;  /* 0x0000000306067225 */ /* 0x000fca00078e00ff */
[----:B------:R-:W3:Y:S01]  /*20900*/  @!P3 LDC R15, c[0x0][0xb54] ;  /* 0x0002d500ff0fbb82 */ /* 0x000ee20000000800 */
[-C--:B----4-:R-:W-:Y:S02]  /*20910*/  IMAD R35, R9, R169.reuse, RZ ;  /* 0x000000a909237224 */ /* 0x090fe400078e02ff */
[----:B------:R-:W-:-:S04]  /*20920*/  IMAD.WIDE.U32 R8, R8, R169, RZ ;  /* 0x000000a908087225 */ /* 0x000fc800078e00ff */
[----:B------:R-:W-:Y:S02]  /*20930*/  IMAD.IADD R25, R203, 0x1, R188 ;  /* 0x00000001cb197824 */ /* 0x000fe400078e02bc */
[----:B------:R-:W-:Y:S02]  /*20940*/  IMAD.IADD R24, R9, 0x1, R35 ;  /* 0x0000000109187824 */ /* 0x000fe400078e0223 */
[----:B------:R-:W-:Y:S02]  /*20950*/  IMAD.IADD R9, R7, 0x1, R103 ;  /* 0x0000000107097824 */ /* 0x000fe400078e0267 */
[----:B------:R-:W-:Y:S02]  /*20960*/  IMAD.MOV.U32 R7, RZ, RZ, R25 ;  /* 0x000000ffff077224 */ /* 0x000fe400078e0019 */
[-C--:B0-----:R-:W-:Y:S02]  /*20970*/  IMAD R35, R11, R33.reuse, RZ ;  /* 0x000000210b237224 */ /* 0x081fe400078e02ff */
[----:B------:R-:W-:-:S04]  /*20980*/  IMAD.WIDE.U32 R10, R10, R33, RZ ;  /* 0x000000210a0a7225 */ /* 0x000fc800078e00ff */
[----:B------:R-:W-:Y:S01]  /*20990*/  IMAD.IADD R35, R11, 0x1, R35 ;  /* 0x000000010b237824 */ /* 0x000fe200078e0223 */
[--C-:B------:R-:W-:Y:S01]  /*209a0*/  IADD3 R8, P2, P5, R6, R8, R0.reuse ;  /* 0x0000000806087210 */ /* 0x100fe20007d5e000 */
[----:B------:R-:W-:Y:S01]  /*209b0*/  @P4 IMAD.HI.U32 R6, R25, R28, RZ ;  /* 0x0000001c19064227 */ /* 0x000fe200078e00ff */
[----:B------:R-:W-:-:S04]  /*209c0*/  SHF.R.S32.HI R103, RZ, 0x1f, R0 ;  /* 0x0000001fff677819 */ /* 0x000fc80000011400 */
[----:B--2---:R-:W-:Y:S02]  /*209d0*/  @P4 SHF.R.U32.HI R7, RZ, R105, R6 ;  /* 0x00000069ff074219 */ /* 0x004fe40000011606 */
[----:B------:R-:W-:Y:S02]  /*209e0*/  IADD3.X R9, R9, R24, R103, P2, P5 ;  /* 0x0000001809097210 */ /* 0x000fe400017ea467 */
[----:B------:R-:W-:Y:S01]  /*209f0*/  IADD3 R10, P2, P5, R7, R8, R10 ;  /* 0x00000008070a7210 */ /* 0x000fe20007d5e00a */
[--C-:B------:R-:W-:Y:S01]  /*20a00*/  IMAD.MOV R24, RZ, RZ, -R7.reuse ;  /* 0x000000ffff187224 */ /* 0x100fe200078e0a07 */
[----:B------:R-:W-:-:S03]  /*20a10*/  SHF.R.S32.HI R6, RZ, 0x1f, R7 ;  /* 0x0000001fff067819 */ /* 0x000fc60000011407 */
[----:B------:R-:W-:Y:S01]  /*20a20*/  IMAD R7, R102, R24, R25 ;  /* 0x0000001866077224 */ /* 0x000fe200078e0219 */
[----:B------:R-:W-:-:S03]  /*20a30*/  IADD3.X R11, R6, R9, R35, P2, P5 ;  /* 0x00000009060b7210 */ /* 0x000fc600017ea423 */
[-C--:B------:R-:W-:Y:S01]  /*20a40*/  IMAD R5, R5, R7.reuse, RZ ;  /* 0x0000000705057224 */ /* 0x080fe200078e02ff */
[----:B------:R-:W-:Y:S01]  /*20a50*/  SHF.R.S32.HI R9, RZ, 0x1f, R7 ;  /* 0x0000001fff097819 */ /* 0x000fe20000011407 */
[----:B------:R-:W-:-:S04]  /*20a60*/  IMAD.WIDE.U32 R10, R4, R7, R10 ;  /* 0x00000007040a7225 */ /* 0x000fc800078e000a */
[----:B------:R-:W-:Y:S01]  /*20a70*/  IMAD R5, R4, R9, R5 ;  /* 0x0000000904057224 */ /* 0x000fe200078e0205 */
[----:B-1----:R-:W-:-:S03]  /*20a80*/  LEA R14, P2, R10, R14, 0x2 ;  /* 0x0000000e0a0e7211 */ /* 0x002fc600078410ff */
[----:B------:R-:W-:-:S05]  /*20a90*/  IMAD.IADD R4, R11, 0x1, R5 ;  /* 0x000000010b047824 */ /* 0x000fca00078e0205 */
[----:B---3--:R-:W-:Y:S01]  /*20aa0*/  LEA.HI.X R15, R10, R15, R4, 0x2, P2 ;  /* 0x0000000f0a0f7211 */ /* 0x008fe200010f1404 */
[----:B------:R-:W-:Y:S06]  /*20ab0*/  @P1 BRA `(.L_x_1833) ;  /* 0x0000000000101947 */ /* 0x000fec0003800000 */
[----:B------:R-:W-:Y:S05]  /*20ac0*/  @!P0 BRA `(.L_x_1833) ;  /* 0x00000000000c8947 */ /* 0x000fea0003800000 */
[----:B------:R-:W2:Y:S04]  /*20ad0*/  LDG.E R4, desc[UR60][R12.64] ;  /* 0x0000003c0c047981 */ /* 0x000ea8000c1e1900 */
[----:B-----5:R-:W2:Y:S02]  /*20ae0*/  LDG.E R27, desc[UR60][R12.64+0x4] ;  /* 0x0000043c0c1b7981 */ /* 0x020ea4000c1e1900 */
[----:B--2---:R-:W-:-:S07]  /*20af0*/  IMAD.IADD R27, R27, 0x1, -R4 ;  /* 0x000000011b1b7824 */ /* 0x004fce00078e0a04 */
.L_x_1833:
[----:B------:R-:W2:Y:S01]  /*20b00*/  LDL R8, [R1+0x50] ;  /* 0x0000500001087983 */ /* 0x000ea20000100800 */
[----:B-----5:R-:W-:Y:S01]  /*20b10*/  IMAD R28, R27, R102, RZ ;  /* 0x000000661b1c7224 */ /* 0x020fe200078e02ff */
[----:B------:R-:W-:Y:S02]  /*20b20*/  LOP3.LUT P0, RZ, R229, 0x3, RZ, 0xc0, !PT ;  /* 0x00000003e5ff7812 */ /* 0x000fe4000780c0ff */
[----:B------:R-:W-:Y:S04]  /*20b30*/  SHFL.IDX PT, R4, R14, RZ, 0x1c1f ;  /* 0x001c1fff0e047589 */ /* 0x000fe800000e0000 */
[----:B------:R-:W0:Y:S04]  /*20b40*/  SHFL.IDX PT, R5, R15, RZ, 0x1c1f ;  /* 0x001c1fff0f057589 */ /* 0x000e2800000e0000 */
[----:B------:R-:W-:Y:S04]  /*20b50*/  SHFL.IDX PT, R6, R14, 0x1, 0x1c1f ;  /* 0x003c1f000e067f89 */ /* 0x000fe800000e0000 */
[----:B------:R-:W1:Y:S01]  /*20b60*/  SHFL.IDX PT, R7, R15, 0x1, 0x1c1f ;  /* 0x003c1f000f077f89 */ /* 0x000e6200000e0000 */
[----:B--2---:R-:W-:-:S04]  /*20b70*/  IMAD.IADD R11, R8, 0x1, R188 ;  /* 0x00000001080b7824 */ /* 0x004fc800078e02bc */
[C---:B------:R-:W-:Y:S01]  /*20b80*/  VIADD R12, R11.reuse, 0x8 ;  /* 0x000000080b0c7836 */ /* 0x040fe20000000000 */
[----:B------:R-:W-:-:S04]  /*20b90*/  ISETP.GE.OR P1, PT, R11, R28, P0 ;  /* 0x0000001c0b00720c */ /* 0x000fc80000726670 */
[----:B------:R-:W-:-:S09]  /*20ba0*/  ISETP.GE.OR P0, PT, R12, R28, P0 ;  /* 0x0000001c0c00720c */ /* 0x000fd20000706670 */
[----:B0-----:R0:W-:Y:S04]  /*20bb0*/  @!P1 ST.E desc[UR60][R4.64], R20 ;  /* 0x0000001404009985 */ /* 0x0011e8000c10193c */
[----:B-1----:R0:W-:Y:S01]  /*20bc0*/  @!P0 ST.E desc[UR60][R6.64], R21 ;  /* 0x0000001506008985 */ /* 0x0021e2000c10193c */
[----:B------:R-:W-:Y:S05]  /*20bd0*/  @P3 BRA `(.L_x_1834) ;  /* 0x0000000800843947 */ /* 0x000fea0003800000 */
[----:B0-----:R-:W-:Y:S01]  /*20be0*/  IMAD R5, R226, 0x40, R204 ;  /* 0x00000040e2057824 */ /* 0x001fe200078e02cc */
[----:B------:R-:W0:Y:S01]  /*20bf0*/  @P4 LDC R51, c[0x0][0xbec] ;  /* 0x0002fb00ff334b82 */ /* 0x000e220000000800 */
[----:B------:R-:W-:Y:S02]  /*20c00*/  ULDC.64 UR4, c[0x0][0xaa0] ;  /* 0x0002a80000047ab9 */ /* 0x000fe40000000a00 */
[----:B------:R-:W-:-:S05]  /*20c10*/  IMAD.WIDE R72, R5, 0x2, R72 ;  /* 0x0000000205487825 */ /* 0x000fca00078e0248 */
        /* <DEDUP_REMOVED lines=15> */
[----:B------:R-:W-:Y:S01]  /*20d10*/  IMAD.IADD R50, R188, 0x1, R49 ;  /* 0x00000001bc327824 */ /* 0x000fe200078e0231 */
        /* <DEDUP_REMOVED lines=27> */
[C---:B------:R-:W-:Y:S01]  /*20ed0*/  IMAD R51, R3.reuse, UR5, R48 ;  /* 0x0000000503337c24 */ /* 0x040fe2000f8e0230 */
        /* <DEDUP_REMOVED lines=17> */
[----:B------:R-:W-:-:S02]  /*20ff0*/  IMAD R0, R0, UR4, RZ ;  /* 0x0000000400007c24 */ /* 0x000fc4000f8e02ff */
[----:B------:R-:W-:Y:S01]  /*21000*/  IMAD R3, R102, R3, R50 ;  /* 0x0000000366037224 */ /* 0x000fe200078e0232 */
[----:B------:R0:W5:Y:S01]  /*21010*/  LD.E.128 R4, desc[UR60][R72.64] ;  /* 0x0000003c48047980 */ /* 0x000162000c101d00 */
[----:B------:R-:W-:-:S03]  /*21020*/  IMAD.IADD R21, R21, 0x1, R51 ;  /* 0x0000000115157824 */ /* 0x000fc600078e0233 */
        /* <DEDUP_REMOVED lines=15> */
[----:B------:R-:W-:-:S02]  /*21120*/  IMAD.IADD R21, R21, 0x1, R51 ;  /* 0x0000000115157824 */ /* 0x000fc400078e0233 */
[----:B------:R-:W-:Y:S02]  /*21130*/  IMAD R0, R0, UR4, RZ ;  /* 0x0000000400007c24 */ /* 0x000fe4000f8e02ff */
[----:B------:R-:W-:Y:S02]  /*21140*/  IMAD.IADD R53, R226, 0x1, R188 ;  /* 0x00000001e2357824 */ /* 0x000fe400078e02bc */
[C---:B------:R-:W-:Y:S02]  /*21150*/  IMAD R51, R3.reuse, UR5, R0 ;  /* 0x0000000503337c24 */ /* 0x040fe4000f8e0200 */
[----:B------:R-:W-:Y:S01]  /*21160*/  IMAD.WIDE.U32 R20, R3, UR4, R20 ;  /* 0x0000000403147c25 */ /* 0x000fe2000f8e0014 */
[----:B------:R-:W-:Y:S01]  /*21170*/  ISETP.GE.AND P2, PT, R53, R28, PT ;  /* 0x0000001c3500720c */ /* 0x000fe20003f46270 */
[----:B------:R-:W-:Y:S02]  /*21180*/  ULDC.64 UR4, c[0x0][0xa80] ;  /* 0x0002a00000047ab9 */ /* 0x000fe40000000a00 */
[----:B------:R-:W-:Y:S01]  /*21190*/  VIADD R0, R2, 0x2a820 ;  /* 0x0002a82002007836 */ /* 0x000fe20000000000 */
[----:B------:R-:W-:Y:S01]  /*211a0*/  LEA R50, P3, R20, UR4, 0x1 ;  /* 0x0000000414327c11 */ /* 0x000fe2000f8608ff */
[----:B------:R-:W-:-:S03]  /*211b0*/  IMAD.IADD R21, R21, 0x1, R51 ;  /* 0x0000000115157824 */ /* 0x000fc600078e0233 */
[----:B------:R-:W-:Y:S02]  /*211c0*/  PRMT R0, RZ, 0x654, R0 ;  /* 0x00000654ff007816 */ /* 0x000fe40000000000 */
[----:B------:R-:W-:Y:S01]  /*211d0*/  LEA.HI.X R51, R20, UR5, R21, 0x1, P3 ;  /* 0x0000000514337c11 */ /* 0x000fe200098f0c15 */
[C---:B------:R-:W-:Y:S02]  /*211e0*/  VIADD R49, R53.reuse, 0x20 ;  /* 0x0000002035317836 */ /* 0x040fe40000000000 */
[----:B------:R-:W-:Y:S01]  /*211f0*/  VIADD R3, R53, 0x40 ;  /* 0x0000004035037836 */ /* 0x000fe20000000000 */
[----:B-1----:R1:W-:Y:S01]  /*21200*/  SYNCS.ARRIVE.TRANS64.RED.A1T0 RZ, [R0+URZ], RZ ;  /* 0x000000ff00ff79a7 */ /* 0x0023e2000810043f */
[----:B------:R0:W2:Y:S01]  /*21210*/  SHFL.IDX PT, R48, R50, RZ, 0x181f ;  /* 0x00181fff32307589 */ /* 0x0000a200000e0000 */
[----:B------:R-:W-:Y:S01]  /*21220*/  BSSY B1, `(.L_x_1835) ;  /* 0x0000010000017945 */ /* 0x000fe20003800000 */
[-C--:B------:R-:W-:Y:S02]  /*21230*/  ISETP.GE.AND P0, PT, R49, R28.reuse, PT ;  /* 0x0000001c3100720c */ /* 0x080fe40003f06270 */
[----:B------:R-:W-:Y:S01]  /*21240*/  ISETP.GE.AND P1, PT, R3, R28, PT ;  /* 0x0000001c0300720c */ /* 0x000fe20003f26270 */
[----:B-1----:R0:W1:Y:S01]  /*21250*/  SHFL.IDX PT, R0, R51, RZ, 0x181f ;  /* 0x00181fff33007589 */ /* 0x00206200000e0000 */
[----:B------:R-:W-:-:S02]  /*21260*/  SHF.R.S32.HI R104, RZ, 0x1f, R205 ;  /* 0x0000001fff687819 */ /* 0x000fc400000114cd */
[----:B------:R-:W-:Y:S01]  /*21270*/  SHF.R.S32.HI R105, RZ, 0x1f, R204 ;  /* 0x0000001fff697819 */ /* 0x000fe200000114cc */
[----:B------:R-:W-:Y:S08]  /*21280*/  @P2 BRA `(.L_x_1836) ;  /* 0x0000000000242947 */ /* 0x000ff00003800000 */
        /* <DEDUP_REMOVED lines=9> */
.L_x_1836:
[----:B------:R-:W-:Y:S05]  /*21320*/  BSYNC B1 ;  /* 0x0000000000017941 */ /* 0x000fea0003800000 */
.L_x_1835:
        /* <DEDUP_REMOVED lines=13> */
.L_x_1838:
[----:B------:R-:W-:Y:S05]  /*21400*/  BSYNC B1 ;  /* 0x0000000000017941 */ /* 0x000fea0003800000 */
.L_x_1837:
        /* <DEDUP_REMOVED lines=13> */
.L_x_1840:
[----:B------:R-:W-:Y:S05]  /*214e0*/  BSYNC B1 ;  /* 0x0000000000017941 */ /* 0x000fea0003800000 */
.L_x_1839:
[----:B------:R-:W-:Y:S01]  /*214f0*/  VIADD R3, R53, 0x60 ;  /* 0x0000006035037836 */ /* 0x000fe20000000000 */
[----:B01--4-:R-:W0:Y:S04]  /*21500*/  SHFL.IDX PT, R51, R51, 0x3, 0x181f ;  /* 0x00781f0033337f89 */ /* 0x013e2800000e0000 */
        /* <DEDUP_REMOVED lines=14> */
.L_x_1834:
[----:B0-----:R-:W0:Y:S01]  /*215f0*/  @P4 LDC R6, c[0x0][0xbec] ;  /* 0x0002fb00ff064b82 */ /* 0x001e220000000800 */
[----:B------:R-:W-:Y:S01]  /*21600*/  ULDC.64 UR4, c[0x0][0xb08] ;  /* 0x0002c20000047ab9 */ /* 0x000fe20000000a00 */
[----:B------:R-:W-:Y:S01]  /*21610*/  ULDC.64 UR6, c[0x0][0xb30] ;  /* 0x0002cc0000067ab9 */ /* 0x000fe20000000a00 */
[----:B------:R-:W-:Y:S01]  /*21620*/  IMAD R103, R103, UR4, RZ ;  /* 0x0000000467677c24 */ /* 0x000fe2000f8e02ff */
[----:B------:R-:W-:Y:S01]  /*21630*/  ISETP.GE.AND P0, PT, R11, R28, PT ;  /* 0x0000001c0b00720c */ /* 0x000fe20003f06270 */
[C---:B------:R-:W-:Y:S01]  /*21640*/  IMAD.WIDE.U32 R4, R0.reuse, UR4, RZ ;  /* 0x0000000400047c25 */ /* 0x040fe2000f8e00ff */
[----:B------:R-:W-:Y:S01]  /*21650*/  BSSY B1, `(.L_x_1842) ;  /* 0x000007a000017945 */ /* 0x000fe20003800000 */
[----:B------:R-:W-:Y:S01]  /*21660*/  SHF.R.S32.HI R24, RZ, 0x1f, R212 ;  /* 0x0000001fff187819 */ /* 0x000fe200000114d4 */
[----:B------:R-:W1:Y:S01]  /*21670*/  @P4 LDC R9, c[0x0][0xbf0] ;  /* 0x0002fc00ff094b82 */ /* 0x000e620000000800 */
[----:B------:R-:W-:Y:S01]  /*21680*/  IMAD R103, R0, UR5, R103 ;  /* 0x0000000500677c24 */ /* 0x000fe2000f8e0267 */
[----:B------:R-:W-:Y:S01]  /*21690*/  ULDC.64 UR4, c[0x0][0xb38] ;  /* 0x0002ce0000047ab9 */ /* 0x000fe20000000a00 */
[----:B------:R-:W-:Y:S01]  /*216a0*/  SHF.R.S32.HI R0, RZ, 0x1f, R3 ;  /* 0x0000001fff007819 */ /* 0x000fe20000011403 */
[C---:B------:R-:W-:Y:S01]  /*216b0*/  VIADD R13, R182.reuse, 0x8 ;  /* 0x00000008b60d7836 */ /* 0x040fe20000000000 */
        /* <DEDUP_REMOVED lines=10> */
[----:B0-----:R-:W-:Y:S01]  /*21760*/  @P4 IMAD.HI.U32 R6, R25, R6, RZ ;  /* 0x0000000619064227 */ /* 0x001fe200078e00ff */
[----:B------:R-:W-:Y:S02]  /*21770*/  SHF.R.S32.HI R33, RZ, 0x1f, R216 ;  /* 0x0000001fff217819 */ /* 0x000fe400000114d8 */
[----:B------:R-:W-:Y:S01]  /*21780*/  SHF.R.S32.HI R34, RZ, 0x1f, R217 ;  /* 0x0000001fff227819 */ /* 0x000fe200000114d9 */
[----:B------:R-:W-:Y:S01]  /*21790*/  IMAD R0, R0, UR4, RZ ;  /* 0x0000000400007c24 */ /* 0x000fe2000f8e02ff */
[----:B------:R-:W-:Y:S01]  /*217a0*/  SHF.R.S32.HI R35, RZ, 0x1f, R218 ;  /* 0x0000001fff237819 */ /* 0x000fe200000114da */
[----:B------:R-:W-:Y:S01]  /*217b0*/  IMAD.WIDE.U32 R4, R3, UR4, R4 ;  /* 0x0000000403047c25 */ /* 0x000fe2000f8e0004 */
[----:B------:R-:W-:-:S02]  /*217c0*/  SHF.R.S32.HI R72, RZ, 0x1f, R219 ;  /* 0x0000001fff487819 */ /* 0x000fc400000114db */
[----:B------:R-:W-:Y:S01]  /*217d0*/  SHF.R.S32.HI R73, RZ, 0x1f, R220 ;  /* 0x0000001fff497819 */ /* 0x000fe200000114dc */
[----:B------:R-:W-:Y:S01]  /*217e0*/  IMAD R7, R3, UR5, R0 ;  /* 0x0000000503077c24 */ /* 0x000fe2000f8e0200 */
[----:B------:R-:W-:Y:S01]  /*217f0*/  ULDC.64 UR4, c[0x0][0xb48] ;  /* 0x0002d20000047ab9 */ /* 0x000fe20000000a00 */
        /* <DEDUP_REMOVED lines=9> */
[----:B------:R-:W-:-:S02]  /*21890*/  PRMT R6, RZ, 0x654, R6 ;  /* 0x00000654ff067816 */ /* 0x000fc40000000006 */
        /* <DEDUP_REMOVED lines=28> */
[-C--:B------:R-:W-:Y:S01]  /*21a60*/  @!P1 LEA R8, P5, R15, R4.reuse, 0x2 ;  /* 0x000000040f089211 */ /* 0x080fe200078a10ff */
        /* <DEDUP_REMOVED lines=56> */
.L_x_1843:
[----:B------:R-:W-:Y:S05]  /*21df0*/  BSYNC B1 ;  /* 0x0000000000017941 */ /* 0x000fea0003800000 */
.L_x_1842:
        /* <DEDUP_REMOVED lines=10> */
[-C--:B-1----:R-:W-:Y:S02]  /*21ea0*/  @!P1 LEA R8, P5, R13, R4.reuse, 0x2 ;  /* 0x000000040d089211 */ /* 0x082fe400078a10ff */
[-C--:B------:R-:W-:Y:S02]  /*21eb0*/  @!P0 LEA R10, P6, R15, R4.reuse, 0x2 ;  /* 0x000000040f0a8211 */ /* 0x080fe400078c10ff */
[-C--:B---3--:R-:W-:Y:S01]  /*21ec0*/  @!P1 LEA.HI.X R9, R13, R5.reuse, R14, 0x2, P5 ;  /* 0x000000050d099211 */ /* 0x088fe200028f140e */
[----:B0-----:R-:W-:Y:S01]  /*21ed0*/  @!P2 IMAD.WIDE R6, R182, 0x4, R4 ;  /* 0x00000004b606a825 */ /* 0x001fe200078e0204 */
        /* <DEDUP_REMOVED lines=18> */
[-C--:B-1----:R-:W-:Y:S01]  /*22000*/  @!P2 LEA R10, P6, R219, R4.reuse, 0x2 ;  /* 0x00000004db0aa211 */ /* 0x082fe200078c10ff */
[----:B------:R-:W-:Y:S01]  /*22010*/  @!P5 ST.E.64 desc[UR60][R20.64], R46 ;  /* 0x0000002e1400d985 */ /* 0x000fe2000c101b3c */
[----:B------:R-:W-:Y:S02]  /*22020*/  @!P1 LEA R8, P5, R220, R4, 0x2 ;  /* 0x00000004dc089211 */ /* 0x000fe400078a10ff */
        /* <DEDUP_REMOVED lines=35> */
.L_x_1832:
[----:B------:R-:W-:Y:S01]  /*22260*/  ULDC.64 UR4, c[0x0][0xc08] ;  /* 0x0003020000047ab9 */ /* 0x000fe20000000a00 */
[----:B------:R-:W3:Y:S01]  /*22270*/  LDC.64 R4, c[0x0][0xc00] ;  /* 0x00030000ff047b82 */ /* 0x000ee20000000a00 */
[----:B------:R-:W-:Y:S01]  /*22280*/  ISETP.NE.U32.AND P0, PT, RZ, UR4, PT ;  /* 0x00000004ff007c0c */ /* 0x000fe2000bf05070 */
[----:B------:R-:W-:-:S03]  /*22290*/  IMAD.MOV.U32 R3, RZ, RZ, RZ ;  /* 0x000000ffff037224 */ /* 0x000fc600078e00ff */
[----:B------:R-:W-:Y:S01]  /*222a0*/  ISETP.NE.AND.EX P1, PT, RZ, UR5, PT, P0 ;  /* 0x00000005ff007c0c */ /* 0x000fe2000bf25300 */
[----:B------:R-:W-:Y:S02]  /*222b0*/  ULDC.64 UR4, c[0x0][0xc00] ;  /* 0x0003000000047ab9 */ /* 0x000fe40000000a00 */
[----:B------:R-:W-:-:S04]  /*222c0*/  ISETP.NE.U32.AND P0, PT, RZ, UR4, PT ;  /* 0x00000004ff007c0c */ /* 0x000fc8000bf05070 */
[----:B------:R-:W-:-:S06]  /*222d0*/  ISETP.NE.AND.EX P0, PT, RZ, UR5, PT, P0 ;  /* 0x00000005ff007c0c */ /* 0x000fcc000bf05300 */
[----:B------:R-:W4:Y:S01]  /*222e0*/  @P1 LDC.64 R6, c[0x0][0xc08] ;  /* 0x00030200ff061b82 */ /* 0x000f220000000a00 */
[----:B------:R-:W-:Y:S02]  /*222f0*/  ULDC UR4, c[0x0][0xa88] ;  /* 0x0002a20000047ab9 */ /* 0x000fe40000000800 */
[----:B------:R-:W-:Y:S02]  /*22300*/  IMAD.U32 R0, RZ, RZ, UR4 ;  /* 0x00000004ff007e24 */ /* 0x000fe4000f8e00ff */
[----:B---3--:R-:W-:-:S05]  /*22310*/  IMAD.WIDE R4, R208, 0x4, R4 ;  /* 0x00000004d0047825 */ /* 0x008fca00078e0204 */
[----:B------:R3:W5:Y:S01]  /*22320*/  @P0 LDG.E R3, desc[UR60][R4.64] ;  /* 0x0000003c04030981 */ /* 0x000762000c1e1900 */
[----:B----4-:R-:W-:-:S05]  /*22330*/  @P1 IMAD.WIDE R6, R208, 0x4, R6 ;  /* 0x00000004d0061825 */ /* 0x010fca00078e0206 */
[----:B------:R3:W5:Y:S01]  /*22340*/  @P1 LDG.E R0, desc[UR60][R6.64] ;  /* 0x0000003c06001981 */ /* 0x000762000c1e1900 */
[----:B------:R-:W-:Y:S02]  /*22350*/  ISETP.NE.AND P2, PT, R207, RZ, PT ;  /* 0x000000ffcf00720c */ /* 0x000fe40003f45270 */
[----:B--2---:R-:W-:Y:S01]  /*22360*/  SHF.R.S32.HI R28, RZ, 0x1f, R208 ;  /* 0x0000001fff1c7819 */ /* 0x004fe200000114d0 */
[----:B0-----:R-:W0:Y:S10]  /*22370*/  S2R R33, SR_TID.X ;  /* 0x0000000000217919 */ /* 0x001e340000002100 */
[----:B------:R-:W2:Y:S01]  /*22380*/  @!P2 LDC R207, c[0x0][0xad4] ;  /* 0x0002b500ffcfab82 */ /* 0x000ea20000000800 */
[----:B0-----:R-:W-:Y:S01]  /*22390*/  VIADD R8, R33, 0xffffff80 ;  /* 0xffffff8021087836 */ /* 0x001fe20000000000 */
[----:B--2---:R-:W-:-:S04]  /*223a0*/  ISETP.GT.AND P2, PT, R207, 0x1, PT ;  /* 0x00000001cf00780c */ /* 0x004fc80003f44270 */
[----:B------:R-:W-:Y:S01]  /*223b0*/  ISETP.GT.AND P3, PT, R8, 0x7f, PT ;  /* 0x0000007f0800780c */ /* 0x000fe20003f64270 */
[----:B---3--:R-:W-:-:S12]  /*223c0*/  @P1 BRA `(.L_x_1844) ;  /* 0x0000000000101947 */ /* 0x008fd80003800000 */
[----:B------:R-:W-:Y:S05]  /*223d0*/  @!P0 BRA `(.L_x_1844) ;  /* 0x00000000000c8947 */ /* 0x000fea0003800000 */
[----:B------:R-:W2:Y:S04]  /*223e0*/  LDG.E R7, desc[UR60][R4.64] ;  /* 0x0000003c04077981 */ /* 0x000ea8000c1e1900 */
[----:B-----5:R-:W2:Y:S02]  /*223f0*/  LDG.E R0, desc[UR60][R4.64+0x4] ;  /* 0x0000043c04007981 */ /* 0x020ea4000c1e1900 */
[----:B--2---:R-:W-:-:S07]  /*22400*/  IMAD.IADD R0, R0, 0x1, -R7 ;  /* 0x0000000100007824 */ /* 0x004fce00078e0a07 */
.L_x_1844:
[----:B------:R-:W-:Y:S01]  /*22410*/  BSSY B1, `(.L_x_1845) ;  /* 0x0000035000017945 */ /* 0x000fe20003800000 */
[----:B------:R-:W-:Y:S02]  /*22420*/  SEL R27, R208, RZ, !P0 ;  /* 0x000000ffd01b7207 */ /* 0x000fe40004000000 */
[----:B------:R-:W-:Y:S02]  /*22430*/  SEL R28, R28, RZ, !P0 ;  /* 0x000000ff1c1c7207 */ /* 0x000fe40004000000 */
[----:B-----5:R-:W-:Y:S01]  /*22440*/  SHF.R.S32.HI R26, RZ, 0x1f, R3 ;  /* 0x0000001fff1a7819 */ /* 0x020fe20000011403 */
[----:B------:R-:W-:Y:S06]  /*22450*/  @P3 BRA `(.L_x_1846) ;  /* 0x0000000000c03947 */ /* 0x000fec0003800000 */
[----:B------:R-:W0:Y:S01]  /*22460*/  LDC R35, c[0x0][0xbe8] ;  /* 0x0002fa00ff237b82 */ /* 0x000e220000000800 */
[----:B------:R-:W-:Y:S01]  /*22470*/  IADD3 R33, R188, -0x80, R33 ;  /* 0xffffff80bc217810 */ /* 0x000fe20007ffe021 */
        /* <DEDUP_REMOVED lines=8> */
[----:B------:R-:W-:Y:S02]  /*22500*/  SEL R24, R24, 0x978, P0 ;  /* 0x0000097818187807 */ /* 0x000fe40000000000 */
[----:B------:R-:W-:-:S03]  /*22510*/  SEL R211, R211, RZ, P0 ;  /* 0x000000ffd3d37207 */ /* 0x000fc60000000000 */
[----:B------:R-:W2:Y:S08]  /*22520*/  LDC.64 R12, c[0x0][R24+0x220] ;  /* 0x00008800180c7b82 */ /* 0x000eb00000000a00 */
[----:B------:R-:W3:Y:S08]  /*22530*/  LDC.64 R10, c[0x0][R24+0x218] ;  /* 0x00008600180a7b82 */ /* 0x000ef00000000a00 */
[----:B------:R-:W4:Y:S08]  /*22540*/  LDC.64 R8, c[0x0][R24+0x228] ;  /* 0x00008a0018087b82 */ /* 0x000f300000000a00 */
[----:B------:R-:W5:Y:S08]  /*22550*/  LDC.64 R6, c[0x0][R24+0x210] ;  /* 0x0000840018067b82 */ /* 0x000f700000000a00 */
[----:B------:R-:W1:Y:S08]  /*22560*/  @P1 LDC R20, c[0x0][0xbec] ;  /* 0x0002fb00ff141b82 */ /* 0x000e700000000800 */
[----:B------:R-:W4:Y:S01]  /*22570*/  @P1 LDC R37, c[0x0][0xbf0] ;  /* 0x0002fc00ff251b82 */ /* 0x000f220000000800 */
[----:B--2---:R-:W-:-:S07]  /*22580*/  IMAD R13, R13, R27, RZ ;  /* 0x0000001b0d0d7224 */ /* 0x004fce00078e02ff */
[----:B0-----:R-:W0:Y:S01]  /*22590*/  @!P0 LDC R4, c[0x0][0xb50] ;  /* 0x0002d400ff048b82 */ /* 0x001e220000000800 */
[----:B------:R-:W-:Y:S02]  /*225a0*/  IMAD R13, R12, R28, R13 ;  /* 0x0000001c0c0d7224 */ /* 0x000fe400078e020d */
[----:B-1----:R-:W-:-:S05]  /*225b0*/  @P1 IMAD.HI.U32 R20, R33, R20, RZ ;  /* 0x0000001421141227 */ /* 0x002fca00078e00ff */
[----:B------:R-:W1:Y:S01]  /*225c0*/  @!P0 LDC R5, c[0x0][0xb54] ;  /* 0x0002d500ff058b82 */ /* 0x000e620000000800 */
[-C--:B---3--:R-:W-:Y:S02]  /*225d0*/  IMAD R25, R11, R169.reuse, RZ ;  /* 0x000000a90b197224 */ /* 0x088fe400078e02ff */
[----:B------:R-:W-:Y:S01]  /*225e0*/  IMAD.WIDE.U32 R14, R10, R169, RZ ;  /* 0x000000a90a0e7225 */ /* 0x000fe200078e00ff */
[----:B----4-:R-:W-:-:S03]  /*225f0*/  @P1 SHF.R.U32.HI R21, RZ, R37, R20 ;  /* 0x00000025ff151219 */ /* 0x010fc60000011614 */
[----:B------:R-:W-:-:S04]  /*22600*/  IMAD.WIDE.U32 R10, R12, R27, RZ ;  /* 0x0000001b0c0a7225 */ /* 0x000fc800078e00ff */
[----:B------:R-:W-:Y:S01]  /*22610*/  IMAD.IADD R12, R11, 0x1, R13 ;  /* 0x000000010b0c7824 */ /* 0x000fe200078e020d */
[----:B------:R-:W-:Y:S01]  /*22620*/  IADD3 R14, P1, P3, R10, R14, R3 ;  /* 0x0000000e0a0e7210 */ /* 0x000fe20007b3e003 */
[----:B------:R-:W-:Y:S02]  /*22630*/  IMAD.IADD R25, R15, 0x1, R25 ;  /* 0x000000010f197824 */ /* 0x000fe400078e0219 */
[----:B------:R-:W-:Y:S02]  /*22640*/  IMAD.MOV R10, RZ, RZ, -R21 ;  /* 0x000000ffff0a7224 */ /* 0x000fe400078e0a15 */
[-C--:B------:R-:W-:Y:S02]  /*22650*/  IMAD R13, R9, R211.reuse, RZ ;  /* 0x000000d3090d7224 */ /* 0x080fe400078e02ff */
[----:B------:R-:W-:-:S04]  /*22660*/  IMAD.WIDE.U32 R8, R8, R211, RZ ;  /* 0x000000d308087225 */ /* 0x000fc800078e00ff */
[----:B------:R-:W-:Y:S01]  /*22670*/  IMAD R11, R35, R10, R33 ;  /* 0x0000000a230b7224 */ /* 0x000fe200078e0221 */
[----:B------:R-:W-:Y:S01]  /*22680*/  IADD3.X R10, R12, R25, R26, P1, P3 ;  /* 0x000000190c0a7210 */ /* 0x000fe20000fe641a */
[----:B------:R-:W-:Y:S01]  /*22690*/  IMAD.IADD R13, R9, 0x1, R13 ;  /* 0x00000001090d7824 */ /* 0x000fe200078e020d */
[----:B------:R-:W-:Y:S01]  /*226a0*/  IADD3 R8, P0, P1, R21, R14, R8 ;  /* 0x0000000e15087210 */ /* 0x000fe2000791e008 */
[----:B-----5:R-:W-:Y:S01]  /*226b0*/  IMAD R7, R7, R11, RZ ;  /* 0x0000000b07077224 */ /* 0x020fe200078e02ff */
[----:B------:R-:W-:-:S04]  /*226c0*/  SHF.R.S32.HI R21, RZ, 0x1f, R21 ;  /* 0x0000001fff157819 */ /* 0x000fc80000011415 */
[----:B------:R-:W-:Y:S02]  /*226d0*/  IADD3.X R9, R21, R10, R13, P0, P1 ;  /* 0x0000000a15097210 */ /* 0x000fe400007e240d */
[----:B------:R-:W-:-:S05]  /*226e0*/  SHF.R.S32.HI R13, RZ, 0x1f, R11 ;  /* 0x0000001fff0d7819 */ /* 0x000fca000001140b */
[C---:B------:R-:W-:Y:S02]  /*226f0*/  IMAD R13, R6.reuse, R13, R7 ;  /* 0x0000000d060d7224 */ /* 0x040fe400078e0207 */
[----:B------:R-:W-:-:S04]  /*22700*/  IMAD.WIDE.U32 R6, R6, R11, R8 ;  /* 0x0000000b06067225 */ /* 0x000fc800078e0008 */
[----:B------:R-:W-:Y:S01]  /*22710*/  IMAD.IADD R7, R7, 0x1, R13 ;  /* 0x0000000107077824 */ /* 0x000fe200078e020d */
[----:B0-----:R-:W-:-:S04]  /*22720*/  LEA R4, P0, R6, R4, 0x2 ;  /* 0x0000000406047211 */ /* 0x001fc800078010ff */
[----:B-1----:R-:W-:Y:S01]  /*22730*/  LEA.HI.X R5, R6, R5, R7, 0x2, P0 ;  /* 0x0000000506057211 */ /* 0x002fe200000f1407 */
[----:B------:R-:W-:-:S05]  /*22740*/  IMAD.MOV.U32 R7, RZ, RZ, -0x800000 ;  /* 0xff800000ff077424 */ /* 0x000fca00078e00ff */
[----:B------:R0:W-:Y:S03]  /*22750*/  STG.E desc[UR60][R4.64], R7 ;  /* 0x0000000704007986 */ /* 0x0001e6000c10193c */
.L_x_1846:
[----:B------:R-:W-:Y:S05]  /*22760*/  BSYNC B1 ;  /* 0x0000000000017941 */ /* 0x000fea0003800000 */
.L_x_1845:
[----:B------:R-:W-:Y:S05]  /*22770*/  @P2 BRA `(.L_x_1841) ;  /* 0x0000000400a02947 */ /* 0x000fea0003800000 */
[----:B------:R-:W2:Y:S01]  /*22780*/  LDC R11, c[0x0][0xbe8] ;  /* 0x0002fa00ff0b7b82 */ /* 0x000ea20000000800 */
        /* <DEDUP_REMOVED lines=11> */
[----:B------:R-:W-:Y:S02]  /*22840*/  IMAD.IADD R9, R188, 0x1, R3 ;  /* 0x00000001bc097824 */ /* 0x000fe400078e0203 */
[----:B------:R-:W-:-:S04]  /*22850*/  IMAD.WIDE.U32 R4, R169, UR4, R4 ;  /* 0x00000004a9047c25 */ /* 0x000fc8000f8e0004 */
[----:B------:R-:W-:Y:S01]  /*22860*/  IMAD.MOV.U32 R3, RZ, RZ, R9 ;  /* 0x000000ffff037224 */ /* 0x000fe200078e0009 */
[----:B--2---:R-:W-:Y:S01]  /*22870*/  ISETP.NE.AND P0, PT, R11, 0x1, PT ;  /* 0x000000010b00780c */ /* 0x004fe20003f05270 */
[----:B------:R-:W-:Y:S02]  /*22880*/  IMAD R7, R28, UR6, RZ ;  /* 0x000000061c077c24 */ /* 0x000fe4000f8e02ff */
[----:B------:R-:W-:Y:S01]  /*22890*/  IMAD R5, R169, UR5, R5 ;  /* 0x00000005a9057c24 */ /* 0x000fe2000f8e0205 */
[----:B------:R-:W-:Y:S01]  /*228a0*/  ULDC.64 UR4, c[0x0][0xae0] ;  /* 0x0002b80000047ab9 */ /* 0x000fe20000000a00 */
[C---:B------:R-:W-:Y:S02]  /*228b0*/  IMAD R7, R27.reuse, UR7, R7 ;  /* 0x000000071b077c24 */ /* 0x040fe4000f8e0207 */
[----:B------:R-:W-:-:S04]  /*228c0*/  IMAD.WIDE.U32 R4, R27, UR6, R4 ;  /* 0x000000061b047c25 */ /* 0x000fc8000f8e0004 */
[----:B------:R-:W-:Y:S02]  /*228d0*/  IMAD.IADD R5, R5, 0x1, R7 ;  /* 0x0000000105057824 */ /* 0x000fe400078e0207 */
[----:B------:R-:W0:Y:S01]  /*228e0*/  @P0 LDC R6, c[0x0][0xbec] ;  /* 0x0002fb00ff060b82 */ /* 0x000e220000000800 */
[----:B------:R-:W-:-:S07]  /*228f0*/  IMAD.IADD R188, R226, 0x1, R188 ;  /* 0x00000001e2bc7824 */ /* 0x000fce00078e02bc */
[----:B------:R-:W2:Y:S01]  /*22900*/  @P0 LDC R13, c[0x0][0xbf0] ;  /* 0x0002fc00ff0d0b82 */ /* 0x000ea20000000800 */
[----:B0-----:R-:W-:-:S05]  /*22910*/  @P0 IMAD.HI.U32 R6, R9, R6, RZ ;  /* 0x0000000609060227 */ /* 0x001fca00078e00ff */
[----:B--2---:R-:W-:-:S04]  /*22920*/  @P0 SHF.R.U32.HI R3, RZ, R13, R6 ;  /* 0x0000000dff030219 */ /* 0x004fc80000011606 */
[--C-:B------:R-:W-:Y:S01]  /*22930*/  SHF.R.S32.HI R6, RZ, 0x1f, R3.reuse ;  /* 0x0000001fff067819 */ /* 0x100fe20000011403 */
[----:B------:R-:W-:Y:S02]  /*22940*/  IMAD.MOV R8, RZ, RZ, -R3 ;  /* 0x000000ffff087224 */ /* 0x000fe400078e0a03 */
[----:B------:R-:W-:-:S04]  /*22950*/  IMAD.WIDE.U32 R4, R3, UR4, R4 ;  /* 0x0000000403047c25 */ /* 0x000fc8000f8e0004 */
[----:B------:R-:W-:Y:S02]  /*22960*/  IMAD R6, R6, UR4, RZ ;  /* 0x0000000406067c24 */ /* 0x000fe4000f8e02ff */
[----:B------:R-:W-:Y:S02]  /*22970*/  IMAD R7, R11, R8, R9 ;  /* 0x000000080b077224 */ /* 0x000fe400078e0209 */
        /* <DEDUP_REMOVED lines=17> */
[----:B------:R0:W2:Y:S04]  /*22a90*/  SHFL.IDX PT, R4, R6, RZ, 0x181f ;  /* 0x00181fff06047589 */ /* 0x0000a800000e0000 */
[----:B------:R0:W3:Y:S01]  /*22aa0*/  SHFL.IDX PT, R0, R3, RZ, 0x181f ;  /* 0x00181fff03007589 */ /* 0x0000e200000e0000 */
[----:B------:R-:W-:Y:S05]  /*22ab0*/  @P2 BRA `(.L_x_1848) ;  /* 0x0000000000242947 */ /* 0x000fea0003800000 */
[----:B------:R-:W-:Y:S02]  /*22ac0*/  ULDC UR4, c[0x0][0xac8] ;  /* 0x0002b20000047ab9 */ /* 0x000fe40000000800 */
[----:B------:R-:W-:Y:S02]  /*22ad0*/  ISETP.GE.AND P4, PT, R204, UR4, PT ;  /* 0x00000004cc007c0c */ /* 0x000fe4000bf86270 */
[----:B------:R-:W-:-:S11]  /*22ae0*/  ISETP.GE.AND P5, PT, R205, UR4, PT ;  /* 0x00000004cd007c0c */ /* 0x000fd6000bfa6270 */
[CC--:B--2---:R-:W-:Y:S02]  /*22af0*/  @!P4 LEA R8, P2, R204.reuse, R4.reuse, 0x1 ;  /* 0x00000004cc08c211 */ /* 0x0c4fe400078408ff */
[C---:B------:R-:W-:Y:S02]  /*22b00*/  @!P5 LEA R4, P3, R205.reuse, R4, 0x1 ;  /* 0x00000004cd04d211 */ /* 0x040fe400078608ff */
[-C--:B---3--:R-:W-:Y:S02]  /*22b10*/  @!P4 LEA.HI.X R9, R204, R0.reuse, R12, 0x1, P2 ;  /* 0x00000000cc09c211 */ /* 0x088fe400010f0c0c */
[----:B------:R-:W-:-:S03]  /*22b20*/  @!P5 LEA.HI.X R5, R205, R0, R10, 0x1, P3 ;  /* 0x00000000cd05d211 */ /* 0x000fc600018f0c0a */
[----:B------:R4:W-:Y:S04]  /*22b30*/  @!P4 ST.E.128 desc[UR60][R8.64], RZ ;  /* 0x000000ff0800c985 */ /* 0x0009e8000c101d3c */
[----:B------:R4:W-:Y:S02]  /*22b40*/  @!P5 ST.E.128 desc[UR60][R4.64], RZ ;  /* 0x000000ff0400d985 */ /* 0x0009e4000c101d3c */
.L_x_1848:
[----:B------:R-:W-:Y:S05]  /*22b50*/  BSYNC B1 ;  /* 0x0000000000017941 */ /* 0x000fea0003800000 */
.L_x_1847:
[----:B---3--:R3:W0:Y:S01]  /*22b60*/  SHFL.IDX PT, R0, R3, 0x1, 0x181f ;  /* 0x00381f0003007f89 */ /* 0x00862200000e0000 */
[----:B------:R-:W-:Y:S03]  /*22b70*/  BSSY B1, `(.L_x_1849) ;  /* 0x000000c000017945 */ /* 0x000fe60003800000 */
[----:B--2-4-:R3:W2:Y:S01]  /*22b80*/  SHFL.IDX PT, R4, R6, 0x1, 0x181f ;  /* 0x00381f0006047f89 */ /* 0x0146a200000e0000 */
[----:B------:R-:W-:Y:S05]  /*22b90*/  @P1 BRA `(.L_x_1850) ;  /* 0x0000000000241947 */ /* 0x000fea0003800000 */
[----:B------:R-:W-:Y:S02]  /*22ba0*/  ULDC UR4, c[0x0][0xac8] ;  /* 0x0002b20000047ab9 */ /* 0x000fe40000000800 */
[----:B------:R-:W-:Y:S02]  /*22bb0*/  ISETP.GE.AND P3, PT, R204, UR4, PT ;  /* 0x00000004cc007c0c */ /* 0x000fe4000bf66270 */
[----:B------:R-:W-:-:S11]  /*22bc0*/  ISETP.GE.AND P4, PT, R205, UR4, PT ;  /* 0x00000004cd007c0c */ /* 0x000fd6000bf86270 */
[CC--:B--2---:R-:W-:Y:S02]  /*22bd0*/  @!P3 LEA R8, P1, R204.reuse, R4.reuse, 0x1 ;  /* 0x00000004cc08b211 */ /* 0x0c4fe400078208ff */
[C---:B------:R-:W-:Y:S02]  /*22be0*/  @!P4 LEA R4, P2, R205.reuse, R4, 0x1 ;  /* 0x00000004cd04c211 */ /* 0x040fe400078408ff */
[-C--:B0-----:R-:W-:Y:S02]  /*22bf0*/  @!P3 LEA.HI.X R9, R204, R0.reuse, R12, 0x1, P1 ;  /* 0x00000000cc09b211 */ /* 0x081fe400008f0c0c */
[----:B------:R-:W-:-:S03]  /*22c00*/  @!P4 LEA.HI.X R5, R205, R0, R10, 0x1, P2 ;  /* 0x00000000cd05c211 */ /* 0x000fc600010f0c0a */
[----:B------:R4:W-:Y:S04]  /*22c10*/  @!P3 ST.E.128 desc[UR60][R8.64], RZ ;  /* 0x000000ff0800b985 */ /* 0x0009e8000c101d3c */
[----:B------:R4:W-:Y:S02]  /*22c20*/  @!P4 ST.E.128 desc[UR60][R4.64], RZ ;  /* 0x000000ff0400c985 */ /* 0x0009e4000c101d3c */
.L_x_1850:
[----:B------:R-:W-:Y:S05]  /*22c30*/  BSYNC B1 ;  /* 0x0000000000017941 */ /* 0x000fea0003800000 */
.L_x_1849:
[----:B0-----:R0:W0:Y:S01]  /*22c40*/  SHFL.IDX PT, R0, R3, 0x2, 0x181f ;  /* 0x00581f0003007f89 */ /* 0x00102200000e0000 */
[----:B------:R-:W-:Y:S03]  /*22c50*/  BSSY B1, `(.L_x_1851) ;  /* 0x000000c000017945 */ /* 0x000fe60003800000 */
[----:B--2-4-:R2:W4:Y:S01]  /*22c60*/  SHFL.IDX PT, R4, R6, 0x2, 0x181f ;  /* 0x00581f0006047f89 */ /* 0x01452200000e0000 */
[----:B------:R-:W-:Y:S05]  /*22c70*/  @P0 BRA `(.L_x_1852) ;  /* 0x0000000000240947 */ /* 0x000fea0003800000 */
[----:B------:R-:W-:Y:S02]  /*22c80*/  ULDC UR4, c[0x0][0xac8] ;  /* 0x0002b20000047ab9 */ /* 0x000fe40000000800 */
[----:B------:R-:W-:Y:S02]  /*22c90*/  ISETP.GE.AND P2, PT, R204, UR4, PT ;  /* 0x00000004cc007c0c */ /* 0x000fe4000bf46270 */
[----:B------:R-:W-:-:S11]  /*22ca0*/  ISETP.GE.AND P3, PT, R205, UR4, PT ;  /* 0x00000004cd007c0c */ /* 0x000fd6000bf66270 */
[CC--:B----4-:R-:W-:Y:S02]  /*22cb0*/  @!P2 LEA R8, P0, R204.reuse, R4.reuse, 0x1 ;  /* 0x00000004cc08a211 */ /* 0x0d0fe400078008ff */
[C---:B------:R-:W-:Y:S02]  /*22cc0*/  @!P3 LEA R4, P1, R205.reuse, R4, 0x1 ;  /* 0x00000004cd04b211 */ /* 0x040fe400078208ff */
[-C--:B0-----:R-:W-:Y:S02]  /*22cd0*/  @!P2 LEA.HI.X R9, R204, R0.reuse, R12, 0x1, P0 ;  /* 0x00000000cc09a211 */ /* 0x081fe400000f0c0c */
[----:B------:R-:W-:-:S03]  /*22ce0*/  @!P3 LEA.HI.X R5, R205, R0, R10, 0x1, P1 ;  /* 0x00000000cd05b211 */ /* 0x000fc600008f0c0a */
[----:B------:R0:W-:Y:S04]  /*22cf0*/  @!P2 ST.E.128 desc[UR60][R8.64], RZ ;  /* 0x000000ff0800a985 */ /* 0x0001e8000c101d3c */
[----:B------:R0:W-:Y:S02]  /*22d00*/  @!P3 ST.E.128 desc[UR60][R4.64], RZ ;  /* 0x000000ff0400b985 */ /* 0x0001e4000c101d3c */
.L_x_1852:
[----:B------:R-:W-:Y:S05]  /*22d10*/  BSYNC B1 ;  /* 0x0000000000017941 */ /* 0x000fea0003800000 */
.L_x_1851:
[----:B0-----:R-:W-:Y:S01]  /*22d20*/  VIADD R0, R188, 0x60 ;  /* 0x00000060bc007836 */ /* 0x001fe20000000000 */
[----:B---3--:R-:W0:Y:S04]  /*22d30*/  SHFL.IDX PT, R3, R3, 0x3, 0x181f ;  /* 0x00781f0003037f89 */ /* 0x008e2800000e0000 */
[----:B------:R-:W-:Y:S01]  /*22d40*/  ISETP.GE.AND P0, PT, R0, R11, PT ;  /* 0x0000000b0000720c */ /* 0x000fe20003f06270 */
[----:B----4-:R3:W4:-:S12]  /*22d50*/  SHFL.IDX PT, R4, R6, 0x3, 0x181f ;  /* 0x00781f0006047f89 */ /* 0x01071800000e0000 */
[----:B---3--:R-:W-:Y:S05]  /*22d60*/  @P0 BRA `(.L_x_1841) ;  /* 0x0000000000240947 */ /* 0x008fea0003800000 */
[----:B------:R-:W-:Y:S02]  /*22d70*/  ULDC UR4, c[0x0][0xac8] ;  /* 0x0002b20000047ab9 */ /* 0x000fe40000000800 */
[----:B------:R-:W-:Y:S02]  /*22d80*/  ISETP.GE.AND P2, PT, R204, UR4, PT ;  /* 0x00000004cc007c0c */ /* 0x000fe4000bf46270 */
[----:B------:R-:W-:-:S11]  /*22d90*/  ISETP.GE.AND P3, PT, R205, UR4, PT ;  /* 0x00000004cd007c0c */ /* 0x000fd6000bf66270 */
[CC--:B--2-4-:R-:W-:Y:S02]  /*22da0*/  @!P2 LEA R6, P0, R204.reuse, R4.reuse, 0x1 ;  /* 0x00000004cc06a211 */ /* 0x0d4fe400078008ff */
[C---:B------:R-:W-:Y:S02]  /*22db0*/  @!P3 LEA R4, P1, R205.reuse, R4, 0x1 ;  /* 0x00000004cd04b211 */ /* 0x040fe400078208ff */
[-C--:B0-----:R-:W-:Y:S02]  /*22dc0*/  @!P2 LEA.HI.X R7, R204, R3.reuse, R12, 0x1, P0 ;  /* 0x00000003cc07a211 */ /* 0x081fe400000f0c0c */
[----:B------:R-:W-:-:S03]  /*22dd0*/  @!P3 LEA.HI.X R5, R205, R3, R10, 0x1, P1 ;  /* 0x00000003cd05b211 */ /* 0x000fc600008f0c0a */
[----:B------:R0:W-:Y:S04]  /*22de0*/  @!P2 ST.E.128 desc[UR60][R6.64], RZ ;  /* 0x000000ff0600a985 */ /* 0x0001e8000c101d3c */
[----:B------:R0:W-:Y:S02]  /*22df0*/  @!P3 ST.E.128 desc[UR60][R4.64], RZ ;  /* 0x000000ff0400b985 */ /* 0x0001e4000c101d3c */
.L_x_1841:
[----:B------:R-:W-:Y:S05]  /*22e00*/  BSYNC B0 ;  /* 0x0000000000007941 */ /* 0x000fea0003800000 */
.L_x_1831:
[----:B------:R-:W-:Y:S02]  /*22e10*/  ULDC UR4, c[0x0][0xc3c] ;  /* 0x00030f0000047ab9 */ /* 0x000fe40000000800 */
[----:B------:R-:W-:-:S13]  /*22e20*/  ISETP.GE.AND P0, PT, R31, UR4, PT ;  /* 0x000000041f007c0c */ /* 0x000fda000bf06270 */
[----:B------:R-:W-:Y:S05]  /*22e30*/  @!P0 BRA `(.L_x_1853) ;  /* 0xfffffde4009c8947 */ /* 0x000fea000383ffff */
[----:B------:R-:W-:Y:S05]  /*22e40*/  BRA `(.L_x_1546) ;  /* 0x0000008000207947 */ /* 0x000fea0003800000 */
.L_x_1544:
        /* <DEDUP_REMOVED lines=16> */
.L_x_1854:
        /* <DEDUP_REMOVED lines=43> */
.L_x_1858:
[----:B------:R-:W0:Y:S01]  /*23200*/  LDC R2, c[0x0][0xc3c] ;  /* 0x00030f00ff027b82 */ /* 0x000e220000000800 */
[----:B------:R-:W-:Y:S01]  /*23210*/  UIADD3 UR4, UR4, 0x1f, URZ ;  /* 0x0000001f04047890 */ /* 0x000fe2000fffe03f */
[----:B------:R-:W-:Y:S02]  /*23220*/  ULDC UR7, c[0x0][0xc3c] ;  /* 0x00030f0000077ab9 */ /* 0x000fe40000000800 */
[----:B------:R-:W-:-:S03]  /*23230*/  IMAD.U32 R27, RZ, RZ, UR7 ;  /* 0x00000007ff1b7e24 */ /* 0x000fc6000f8e00ff */
[----:B0-----:R-:W-:-:S13]  /*23240*/  ISETP.LE.AND P6, PT, R2, UR4, PT ;  /* 0x0000000402007c0c */ /* 0x001fda000bfc3270 */
[----:B------:R-:W-:Y:S05]  /*23250*/  @P6 BRA `(.L_x_1857) ;  /* 0x0000000800a86947 */ /* 0x000fea0003800000 */
[----:B------:R-:W-:Y:S02]  /*23260*/  VIADD R11, R6, UR4 ;  /* 0x00000004060b7c36 */ /* 0x000fe40008000000 */
[----:B------:R-:W-:Y:S02]  /*23270*/  IMAD.MOV.U32 R7, RZ, RZ, RZ ;  /* 0x000000ffff077224 */ /* 0x000fe400078e00ff */
[----:B------:R-:W-:Y:S01]  /*23280*/  IMAD.MOV.U32 R8, RZ, RZ, RZ ;  /* 0x000000ffff087224 */ /* 0x000fe200078e00ff */
[----:B------:R-:W-:-:S13]  /*23290*/  ISETP.GE.OR P6, PT, R11, R2, !P0 ;  /* 0x000000020b00720c */ /* 0x000fda00047c6670 */
[----:B------:R-:W0:Y:S08]  /*232a0*/  @!P6 LDC.64 R4, c[0x0][0xc80] ;  /* 0x00032000ff04eb82 */ /* 0x000e300000000a00 */
[----:B------:R-:W1:Y:S01]  /*232b0*/  @!P6 LDC.64 R2, c[0x0][0xc78] ;  /* 0x00031e00ff02eb82 */ /* 0x000e620000000a00 */
[----:B0-----:R-:W-:-:S05]  /*232c0*/  @!P6 IMAD.WIDE R4, R11, 0x4, R4 ;  /* 0x000000040b04e825 */ /* 0x001fca00078e0204 */
[----:B------:R-:W2:Y:S01]  /*232d0*/  @!P6 LDG.E R7, desc[UR60][R4.64] ;  /* 0x0000003c0407e981 */ /* 0x000ea2000c1e1900 */
[----:B-1----:R-:W-:-:S05]  /*232e0*/  @!P6 IMAD.WIDE R2, R11, 0x4, R2 ;  /* 0x000000040b02e825 */ /* 0x002fca00078e0202 */
        /* <DEDUP_REMOVED lines=22> */
.L_x_1856:
        /* <DEDUP_REMOVED lines=11> */
[----:B------:R-:W-:-:S05]  /*23500*/  VIADD R3, R27, 0xffffffff ;  /* 0xffffffff1b037836 */ /* 0x000fca0000000000 */
[----:B------:R0:W1:Y:S02]  /*23510*/  SHFL.IDX PT, R24, R2, R3, 0x1f ;  /* 0x00001f0302187589 */ /* 0x00006400000e0000 */
.L_x_1859:
[----:B-1----:R-:W-:Y:S02]  /*23520*/  IMAD R24, R24, UR5, R5 ;  /* 0x0000000518187c24 */ /* 0x002fe4000f8e0205 */
[----:B------:R-:W-:-:S03]  /*23530*/  VIADD R27, R27, UR4 ;  /* 0x000000041b1b7c36 */ /* 0x000fc60008000000 */
[----:B------:R-:W-:Y:S01]  /*23540*/  IADD3 R4, -R24, UR6, RZ ;  /* 0x0000000618047c10 */ /* 0x000fe2000fffe1ff */
[----:B------:R-:W-:Y:S06]  /*23550*/  @!P1 BRA `(.L_x_1860) ;  /* 0x0000000000e89947 */ /* 0x000fec0003800000 */
[-C--:B--2---:R-:W-:Y:S02]  /*23560*/  IABS R12, R7.reuse ;  /* 0x00000007000c7213 */ /* 0x084fe40000000000 */
[----:B------:R-:W-:Y:S02]  /*23570*/  IABS R5, R8 ;  /* 0x0000000800057213 */ /* 0x000fe40000000000 */
[----:B------:R-:W1:Y:S01]  /*23580*/  I2F.RP R9, R12 ;  /* 0x0000000c00097306 */ /* 0x000e620000209400 */
[----:B------:R-:W-:-:S07]  /*23590*/  IABS R13, R7 ;  /* 0x00000007000d7213 */ /* 0x000fce0000000000 */
[----:B------:R-:W2:Y:S08]  /*235a0*/  I2F.RP R10, R5 ;  /* 0x00000005000a7306 */ /* 0x000eb00000209400 */
[----:B-1----:R-:W0:Y:S08]  /*235b0*/  MUFU.RCP R9, R9 ;  /* 0x0000000900097308 */ /* 0x002e300000001000 */
[----:B--2---:R-:W-:Y:S01]  /*235c0*/  MUFU.RCP R10, R10 ;  /* 0x0000000a000a7308 */ /* 0x004fe20000001000 */
        /* <DEDUP_REMOVED lines=18> */
[----:B------:R-:W0:Y:S01]  /*236f0*/  F2I.FTZ.U32.TRUNC.NTZ R3, R11 ;  /* 0x0000000b00037305 */ /* 0x000e22000021f000 */
[----:B------:R-:W-:-:S05]  /*23700*/  IABS R12, R8 ;  /* 0x00000008000c7213 */ /* 0x000fca0000000000 */
[----:B------:R-:W-:-:S05]  /*23710*/  IMAD.MOV R12, RZ, RZ, -R12 ;  /* 0x000000ffff0c7224 */ /* 0x000fca00078e0a0c */
[----:B------:R-:W-:-:S04]  /*23720*/  @P0 VIADD R2, R2, 0x1 ;  /* 0x0000000102020836 */ /* 0x000fc80000000000 */
[----:B------:R-:W-:Y:S02]  /*23730*/  IMAD.MOV.U32 R13, RZ, RZ, R2 ;  /* 0x000000ffff0d7224 */ /* 0x000fe400078e0002 */
[----:B0-----:R-:W-:Y:S02]  /*23740*/  IMAD.MOV R2, RZ, RZ, -R3 ;  /* 0x000000ffff027224 */ /* 0x001fe400078e0a03 */
[----:B------:R-:W-:Y:S01]  /*23750*/  @!P2 IMAD.MOV R13, RZ, RZ, -R13 ;  /* 0x000000ffff0da224 */ /* 0x000fe200078e0a0d */
[----:B------:R-:W-:Y:S01]  /*23760*/  @!P1 LOP3.LUT R13, RZ, R7, RZ, 0x33, !PT ;  /* 0x00000007ff0d9212 */ /* 0x000fe200078e33ff */
[----:B------:R-:W-:Y:S02]  /*23770*/  IMAD R9, R2, R5, RZ ;  /* 0x0000000502097224 */ /* 0x000fe400078e02ff */
[----:B------:R-:W-:Y:S01]  /*23780*/  IMAD.MOV.U32 R2, RZ, RZ, RZ ;  /* 0x000000ffff027224 */ /* 0x000fe200078e00ff */
[----:B------:R-:W-:-:S03]  /*23790*/  IABS R10, R13 ;  /* 0x0000000d000a7213 */ /* 0x000fc60000000000 */
[----:B------:R-:W-:-:S04]  /*237a0*/  IMAD.HI.U32 R2, R3, R9, R2 ;  /* 0x0000000903027227 */ /* 0x000fc800078e0002 */
[----:B------:R-:W-:Y:S02]  /*237b0*/  IMAD.MOV.U32 R3, RZ, RZ, R10 ;  /* 0x000000ffff037224 */ /* 0x000fe400078e000a */
[----:B------:R-:W-:Y:S02]  /*237c0*/  IMAD.MOV.U32 R10, RZ, RZ, R12 ;  /* 0x000000ffff0a7224 */ /* 0x000fe400078e000c */
[----:B------:R-:W-:-:S04]  /*237d0*/  IMAD.HI.U32 R2, R2, R3, RZ ;  /* 0x0000000302027227 */ /* 0x000fc800078e00ff */
[----:B------:R-:W-:Y:S01]  /*237e0*/  IMAD R10, R2, R10, R3 ;  /* 0x0000000a020a7224 */ /* 0x000fe200078e0203 */
[----:B------:R-:W-:-:S04]  /*237f0*/  LOP3.LUT R3, R13, R8, RZ, 0x3c, !PT ;  /* 0x000000080d037212 */ /* 0x000fc800078e3cff */
[----:B------:R-:W-:Y:S02]  /*23800*/  ISETP.GT.U32.AND P1, PT, R5, R10, PT ;  /* 0x0000000a0500720c */ /* 0x000fe40003f24070 */
[----:B------:R-:W-:-:S11]  /*23810*/  ISETP.GE.AND P2, PT, R3, RZ, PT ;  /* 0x000000ff0300720c */ /* 0x000fd60003f46270 */
[----:B------:R-:W-:Y:S02]  /*23820*/  @!P1 IMAD.IADD R10, R10, 0x1, -R5 ;  /* 0x000000010a0a9824 */ /* 0x000fe400078e0a05 */
[----:B------:R-:W-:Y:S01]  /*23830*/  @!P1 VIADD R2, R2, 0x1 ;  /* 0x0000000102029836 */ /* 0x000fe20000000000 */
[----:B------:R-:W-:Y:S02]  /*23840*/  ISETP.NE.AND P1, PT, R8, RZ, PT ;  /* 0x000000ff0800720c */ /* 0x000fe40003f25270 */
[----:B------:R-:W-:Y:S01]  /*23850*/  ISETP.GE.U32.AND P0, PT, R10, R5, PT ;  /* 0x000000050a00720c */ /* 0x000fe20003f06070 */
[----:B------:R-:W-:-:S12]  /*23860*/  IMAD.MOV R5, RZ, RZ, -R13 ;  /* 0x000000ffff057224 */ /* 0x000fd800078e0a0d */
[----:B------:R-:W-:-:S04]  /*23870*/  @P0 VIADD R2, R2, 0x1 ;  /* 0x0000000102020836 */ /* 0x000fc80000000000 */
        /* <DEDUP_REMOVED lines=8> */
.L_x_1860:
[----:B0-----:R-:W0:Y:S02]  /*23900*/  LDC.64 R2, c[0x0][0xc90] ;  /* 0x00032400ff027b82 */ /* 0x001e240000000a00 */
        /* <DEDUP_REMOVED lines=32> */
[----:B------:R-:W-:Y:S02]  /*23b10*/  VIADDMNMX R8, R8, UR5, R13, PT ;  /* 0x0000000508087c46 */ /* 0x000fe4000b80010d */
[----:B------:R-:W-:-:S02]  /*23b20*/  IADD3 R9, R9, 0x1000000, R4 ;  /* 0x0100000009097810 */ /* 0x000fc40007ffe004 */
        /* <DEDUP_REMOVED lines=25> */
[----:B------:R-:W-:-:S07]  /*23cc0*/  IMAD R26, R2, R26, R9 ;  /* 0x0000001a021a7224 */ /* 0x000fce00078e0209 */
.L_x_1861:
[----:B------:R-:W-:-:S05]  /*23cd0*/  LOP3.LUT R2, RZ, R2, RZ, 0x33, !PT ;  /* 0x00000002ff027212 */ /* 0x000fca00078e33ff */
[----:B------:R-:W-:Y:S01]  /*23ce0*/  IMAD.IADD R25, R7, 0x1, R2 ;  /* 0x0000000107197824 */ /* 0x000fe200078e0202 */
[----:B------:R-:W-:Y:S06]  /*23cf0*/  BRA `(.L_x_1862) ;  /* 0x00000000000c7947 */ /* 0x000fec0003800000 */
.L_x_1857:
[----:B------:R-:W-:Y:S02]  /*23d00*/  IMAD.MOV.U32 R25, RZ, RZ, RZ ;  /* 0x000000ffff197224 */ /* 0x000fe400078e00ff */
[----:B------:R-:W-:Y:S02]  /*23d10*/  IMAD.U32 R24, RZ, RZ, UR6 ;  /* 0x00000006ff187e24 */ /* 0x000fe4000f8e00ff */
[----:B------:R-:W-:-:S07]  /*23d20*/  IMAD.MOV.U32 R26, RZ, RZ, RZ ;  /* 0x000000ffff1a7224 */ /* 0x000fce00078e00ff */
.L_x_1862:
[----:B------:R-:W-:-:S13]  /*23d30*/  ISETP.NE.AND P0, PT, R6, RZ, PT ;  /* 0x000000ff0600720c */ /* 0x000fda0003f05270 */
[----:B------:R-:W0:Y:S01]  /*23d40*/  @!P0 S2R R3, SR_CgaCtaId ;  /* 0x0000000000038919 */ /* 0x000e220000008800 */
[----:B------:R-:W-:-:S04]  /*23d50*/  @!P0 MOV R2, 0x400 ;  /* 0x0000040000028802 */ /* 0x000fc80000000f00 */
[----:B0-----:R-:W-:-:S05]  /*23d60*/  @!P0 LEA R2, R3, R2, 0x18 ;  /* 0x0000000203028211 */ /* 0x001fca00078ec0ff */
[----:B------:R0:W-:Y:S01]  /*23d70*/  @!P0 STS.128 [R2+0x2a8d0], R24 ;  /* 0x02a8d01802008388 */ /* 0x0001e20000000c00 */
[----:B------:R-:W-:Y:S06]  /*23d80*/  BAR.ARV 0x5, 0x180 ;  /* 0x0146000000007b1d */ /* 0x000fec0000002000 */
.L_x_1855:
        /* <DEDUP_REMOVED lines=12> */
[----:B------:R-:W-:Y:S01]  /*23e50*/  ULDC.64 UR36, c[0x0][0x198] ;  /* 0x0000660000247ab9 */ /* 0x000fe20000000a00 */
[----:B------:R-:W-:Y:S01]  /*23e60*/  IMAD.SHL.U32 R34, R4, 0x8, RZ ;  /* 0x0000000804227824 */ /* 0x000fe200078e00ff */
[----:B------:R-:W-:Y:S01]  /*23e70*/  ULDC UR38, c[0x0][0xc] ;  /* 0x0000030000267ab9 */ /* 0x000fe20000000800 */
[----:B------:R-:W-:Y:S02]  /*23e80*/  IMAD.MOV.U32 R22, RZ, RZ, RZ ;  /* 0x000000ffff167224 */ /* 0x000fe400078e00ff */
[----:B------:R-:W-:-:S02]  /*23e90*/  IMAD.MOV.U32 R28, RZ, RZ, RZ ;  /* 0x000000ffff1c7224 */ /* 0x000fc400078e00ff */
[----:B------:R-:W-:Y:S01]  /*23ea0*/  IMAD.MOV.U32 R30, RZ, RZ, 0x1 ;  /* 0x00000001ff1e7424 */ /* 0x000fe200078e00ff */
        /* <DEDUP_REMOVED lines=9> */
[----:B------:R-:W-:Y:S01]  /*23f40*/  SHF.R.U32.HI R3, RZ, 0x3, R4 ;  /* 0x00000003ff037819 */ /* 0x000fe20000011604 */
[----:B0-----:R-:W-:-:S03]  /*23f50*/  ULEA UR4, UR5, UR4, 0x18 ;  /* 0x0000000405047291 */ /* 0x001fc6000f8ec03f */
[----:B------:R-:W-:Y:S02]  /*23f60*/  LOP3.LUT R4, R3, 0x70, R0, 0xf8, !PT ;  /* 0x0000007003047812 */ /* 0x000fe400078ef800 */
[C---:B------:R-:W-:Y:S01]  /*23f70*/  LOP3.LUT R3, R2.reuse, 0x40, RZ, 0xfc, !PT ;  /* 0x0000004002037812 */ /* 0x040fe200078efcff */
[----:B------:R-:W-:Y:S01]  /*23f80*/  IMAD.U32 R17, RZ, RZ, UR4 ;  /* 0x00000004ff117e24 */ /* 0x000fe2000f8e00ff */
[----:B------:R-:W-:-:S03]  /*23f90*/  LOP3.LUT R0, R2, 0x80, RZ, 0xfc, !PT ;  /* 0x0000008002007812 */ /* 0x000fc600078efcff */
[----:B-1----:R-:W-:-:S07]  /*23fa0*/  IMAD R36, R34, 0x2, R17 ;  /* 0x0000000222247824 */ /* 0x002fce00078e0211 */
.L_x_1984:
[----:B------:R-:W-:Y:S05]  /*23fb0*/  YIELD ;  /* 0x0000000000007946 */ /* 0x000fea0003800000 */
[----:B------:R-:W-:Y:S01]  /*23fc0*/  ULDC.64 UR4, c[0x0][0xa28] ;  /* 0x00028a0000047ab9 */ /* 0x000fe20000000a00 */
[----:B------:R-:W-:Y:S01]  /*23fd0*/  IMAD.MOV.U32 R11, RZ, RZ, RZ ;  /* 0x000000ffff0b7224 */ /* 0x000fe200078e00ff */
[----:B------:R-:W-:Y:S01]  /*23fe0*/  ISETP.NE.U32.AND P0, PT, RZ, UR4, PT ;  /* 0x00000004ff007c0c */ /* 0x000fe2000bf05070 */
[----:B0-----:R-:W0:Y:S01]  /*23ff0*/  LDC.64 R4, c[0x0][0xa00] ;  /* 0x00028000ff047b82 */ /* 0x001e220000000a00 */
[----:B------:R-:W-:Y:S02]  /*24000*/  ULDC.64 UR6, c[0x0][0xa10] ;  /* 0x0002840000067ab9 */ /* 0x000fe40000000a00 */
[----:B------:R-:W-:Y:S01]  /*24010*/  ISETP.NE.AND.EX P0, PT, RZ, UR5, PT, P0 ;  /* 0x00000005ff007c0c */ /* 0x000fe2000bf05300 */
[----:B------:R-:W-:-:S12]  /*24020*/  ULDC.64 UR4, c[0x0][0xa18] ;  /* 0x0002860000047ab9 */ /* 0x000fd80000000a00 */
[----:B-1----:R-:W1:Y:S01]  /*24030*/  @P0 LDC.64 R2, c[0x0][0xa28] ;  /* 0x00028a00ff020b82 */ /* 0x002e620000000a00 */
[----:B------:R-:W-:Y:S01]  /*24040*/  ISETP.NE.U32.AND P1, PT, RZ, UR6, PT ;  /* 0x00000006ff007c0c */ /* 0x000fe2000bf25070 */
[----:B-1----:R-:W-:-:S05]  /*24050*/  @P0 IMAD.WIDE R2, R27, 0x4, R2 ;  /* 0x000000041b020825 */ /* 0x002fca00078e0202 */
[----:B------:R1:W2:Y:S01]  /*24060*/  @P0 LDG.E R11, desc[UR60][R2.64] ;  /* 0x0000003c020b0981 */ /* 0x0002a2000c1e1900 */
[----:B------:R-:W-:Y:S01]  /*24070*/  ISETP.NE.U32.AND P0, PT, RZ, UR4, PT ;  /* 0x00000004ff007c0c */ /* 0x000fe2000bf05070 */
[----:B------:R-:W-:Y:S01]  /*24080*/  IMAD.MOV.U32 R35, RZ, RZ, RZ ;  /* 0x000000ffff237224 */ /* 0x000fe200078e00ff */
[----:B------:R-:W-:Y:S01]  /*24090*/  ISETP.NE.AND.EX P1, PT, RZ, UR7, PT, P1 ;  /* 0x00000007ff007c0c */ /* 0x000fe2000bf25310 */
[----:B------:R-:W-:Y:S01]  /*240a0*/  IMAD.MOV.U32 R0, RZ, RZ, RZ ;  /* 0x000000ffff007224 */ /* 0x000fe200078e00ff */
[----:B------:R-:W-:Y:S01]  /*240b0*/  ISETP.NE.AND.EX P2, PT, RZ, UR5, PT, P0 ;  /* 0x00000005ff007c0c */ /* 0x000fe2000bf45300 */
[----:B------:R-:W-:Y:S01]  /*240c0*/  ULDC.64 UR4, c[0x0][0xa00] ;  /* 0x0002800000047ab9 */ /* 0x000fe20000000a00 */
[----:B0-----:R-:W-:Y:S01]  /*240d0*/  IMAD.WIDE R4, R27, 0x4, R4 ;  /* 0x000000041b047825 */ /* 0x001fe200078e0204 */
[----:B------:R-:W-:Y:S01]  /*240e0*/  ISETP.NE.U32.AND P0, PT, RZ, UR4, PT ;  /* 0x00000004ff007c0c */ /* 0x000fe2000bf05070 */
[----:B-1----:R-:W0:Y:S03]  /*240f0*/  LDC.64 R2, c[0x0][0xa10] ;  /* 0x00028400ff027b82 */ /* 0x002e260000000a00 */
[----:B------:R-:W-:-:S06]  /*24100*/  ISETP.NE.AND.EX P0, PT, RZ, UR5, PT, P0 ;  /* 0x00000005ff007c0c */ /* 0x000fcc000bf05300 */
[----:B------:R-:W1:Y:S07]  /*24110*/  @P2 LDC.64 R6, c[0x0][0xa18] ;  /* 0x00028600ff062b82 */ /* 0x000e6e0000000a00 */
[----:B------:R-:W5:Y:S01]  /*24120*/  @P0 LDG.E R35, desc[UR60][R4.64] ;  /* 0x0000003c04230981 */ /* 0x000f62000c1e1900 */
[----:B0-----:R-:W-:-:S05]  /*24130*/  IMAD.WIDE R2, R27, 0x4, R2 ;  /* 0x000000041b027825 */ /* 0x001fca00078e0202 */
[----:B------:R-:W5:Y:S01]  /*24140*/  @P1 LDG.E R0, desc[UR60][R2.64] ;  /* 0x0000003c02001981 */ /* 0x000f62000c1e1900 */
[----:B------:R-:W-:Y:S02]  /*24150*/  ULDC UR4, c[0x0][0x288] ;  /* 0x0000a20000047ab9 */ /* 0x000fe40000000800 */
[----:B------:R-:W-:Y:S01]  /*24160*/  IMAD.U32 R32, RZ, RZ, UR4 ;  /* 0x00000004ff207e24 */ /* 0x000fe2000f8e00ff */
[----:B------:R-:W-:Y:S02]  /*24170*/  ULDC.64 UR4, c[0x0][0x418] ;  /* 0x0001060000047ab9 */ /* 0x000fe40000000a00 */
[----:B------:R-:W-:-:S03]  /*24180*/  UISETP.NE.U32.AND UP0, UPT, UR4, URZ, UPT ;  /* 0x0000003f0400728c */ /* 0x000fc6000bf05070 */
[----:B------:R-:W-:Y:S01]  /*24190*/  ULDC UR4, c[0x0][0x424] ;  /* 0x0001090000047ab9 */ /* 0x000fe20000000800 */
[----:B------:R-:W-:Y:S01]  /*241a0*/  UISETP.NE.AND.EX UP0, UPT, UR5, URZ, UPT, UP0 ;  /* 0x0000003f0500728c */ /* 0x000fe2000bf05300 */
[----:B-1----:R-:W-:Y:S02]  /*241b0*/  @P2 IMAD.WIDE R6, R27, 0x4, R6 ;  /* 0x000000041b062825 */ /* 0x002fe400078e0206 */
[----:B------:R-:W-:Y:S01]  /*241c0*/  ULDC UR5, c[0x0][0x2f0] ;  /* 0x0000bc0000057ab9 */ /* 0x000fe20000000800 */
[----:B------:R-:W-:Y:S02]  /*241d0*/  USEL UR4, UR4, 0x1, UP0 ;  /* 0x0000000104047887 */ /* 0x000fe40008000000 */
[----:B------:R0:W5:Y:S02]  /*241e0*/  @P2 LDG.E R32, desc[UR60][R6.64] ;  /* 0x0000003c06202981 */ /* 0x000164000c1e1900 */
[----:B------:R-:W-:-:S03]  /*241f0*/  UIMAD UR4, UR4, UR5, URZ ;  /* 0x00000005040472a4 */ /* 0x000fc6000f8e023f */
[----:B------:R-:W-:-:S03]  /*24200*/  ULDC UR5, c[0x0][0x348] ;  /* 0x0000d20000057ab9 */ /* 0x000fc60000000800 */
[----:B------:R-:W-:Y:S02]  /*24210*/  IMAD.U32 R10, RZ, RZ, UR4 ;  /* 0x00000004ff0a7e24 */ /* 0x000fe4000f8e00ff */
[----:B0-----:R-:W-:Y:S01]  /*24220*/  IMAD.U32 R7, RZ, RZ, UR5 ;  /* 0x00000005ff077e24 */ /* 0x001fe2000f8e00ff */
[----:B--2---:R0:W-:Y:S01]  /*24230*/  STL [R1+0x4], R11 ;  /* 0x0000040b01007387 */ /* 0x0041e20000100800 */
[----:B---3--:R-:W-:Y:S05]  /*24240*/  @P2 BRA `(.L_x_1864) ;  /* 0x0000000000102947 */ /* 0x008fea0003800000 */
[----:B------:R-:W-:Y:S05]  /*24250*/  @!P0 BRA `(.L_x_1864) ;  /* 0x00000000000c8947 */ /* 0x000fea0003800000 */
[----:B------:R-:W2:Y:S04]  /*24260*/  LDG.E R9, desc[UR60][R4.64] ;  /* 0x0000003c04097981 */ /* 0x000ea8000c1e1900 */
[----:B-----5:R-:W2:Y:S02]  /*24270*/  LDG.E R32, desc[UR60][R4.64+0x4] ;  /* 0x0000043c04207981 */ /* 0x020ea4000c1e1900 */
[----:B--2---:R-:W-:-:S07]  /*24280*/  IMAD.IADD R32, R32, 0x1, -R9 ;  /* 0x0000000120207824 */ /* 0x004fce00078e0a09 */
.L_x_1864:
[----:B------:R-:W-:Y:S01]  /*24290*/  ULDC.64 UR4, c[0x0][0xa20] ;  /* 0x0002880000047ab9 */ /* 0x000fe20000000a00 */
[C---:B------:R-:W-:Y:S02]  /*242a0*/  LOP3.LUT R4, R26.reuse, 0xff000000, RZ, 0xc0, !PT ;  /* 0xff0000001a047812 */ /* 0x040fe400078ec0ff */
[----:B------:R-:W-:Y:S02]  /*242b0*/  ISETP.NE.U32.AND P0, PT, RZ, UR4, PT ;  /* 0x00000004ff007c0c */ /* 0x000fe4000bf05070 */
[----:B------:R-:W-:Y:S02]  /*242c0*/  SHF.R.U32.HI R5, RZ, 0x8, R4 ;  /* 0x00000008ff057819 */ /* 0x000fe40000011604 */
[----:B------:R-:W-:Y:S02]  /*242d0*/  ISETP.NE.AND.EX P0, PT, RZ, UR5, PT, P0 ;  /* 0x00000005ff007c0c */ /* 0x000fe4000bf05300 */
[C---:B------:R-:W-:Y:S02]  /*242e0*/  LOP3.LUT R6, R26.reuse, 0xff0000, RZ, 0xc0, !PT ;  /* 0x00ff00001a067812 */ /* 0x040fe400078ec0ff */
[----:B------:R-:W-:-:S02]  /*242f0*/  LOP3.LUT R26, R26, 0xffff, RZ, 0xc0, !PT ;  /* 0x0000ffff1a1a7812 */ /* 0x000fc400078ec0ff */
[----:B------:R-:W-:-:S07]  /*24300*/  LEA.HI R6, R6, R5, RZ, 0x10 ;  /* 0x0000000506067211 */ /* 0x000fce00078f80ff */
[----:B------:R-:W-:Y:S05]  /*24310*/  @!P0 BRA `(.L_x_1865) ;  /* 0x0000000000108947 */ /* 0x000fea0003800000 */
[----:B------:R-:W1:Y:S02]  /*24320*/  LDC.64 R4, c[0x0][0xa20] ;  /* 0x00028800ff047b82 */ /* 0x000e640000000a00 */
[----:B-1----:R-:W-:-:S05]  /*24330*/  IMAD.WIDE R4, R27, 0x4, R4 ;  /* 0x000000041b047825 */ /* 0x002fca00078e0204 */
[----:B------:R1:W5:Y:S01]  /*24340*/  LDG.E R10, desc[UR60][R4.64] ;  /* 0x0000003c040a7981 */ /* 0x000362000c1e1900 */
[----:B------:R-:W-:Y:S05]  /*24350*/  BRA `(.L_x_1866) ;  /* 0x0000000000247947 */ /* 0x000fea0003800000 */
.L_x_1865:
[----:B------:R-:W-:Y:S02]  /*24360*/  ULDC.64 UR4, c[0x0][0xa08] ;  /* 0x0002820000047ab9 */ /* 0x000fe40000000a00 */
[----:B------:R-:W-:-:S04]  /*24370*/  ISETP.NE.U32.AND P0, PT, RZ, UR4, PT ;  /* 0x00000004ff007c0c */ /* 0x000fc8000bf05070 */
[----:B------:R-:W-:-:S13]  /*24380*/  ISETP.NE.AND.EX P0, PT, RZ, UR5, PT, P0 ;  /* 0x00000005ff007c0c */ /* 0x000fda000bf05300 */
[----:B------:R-:W-:Y:S05]  /*24390*/  @!P0 BRA `(.L_x_1866) ;  /* 0x0000000000148947 */ /* 0x000fea0003800000 */
[----:B------:R-:W1:Y:S02]  /*243a0*/  LDC.64 R4, c[0x0][0xa08] ;  /* 0x00028200ff047b82 */ /* 0x000e640000000a00 */
[----:B-1----:R-:W-:-:S05]  /*243b0*/  IMAD.WIDE R4, R27, 0x4, R4 ;  /* 0x000000041b047825 */ /* 0x002fca00078e0204 */
[----:B------:R-:W2:Y:S04]  /*243c0*/  LDG.E R10, desc[UR60][R4.64] ;  /* 0x0000003c040a7981 */ /* 0x000ea8000c1e1900 */
[----:B------:R-:W2:Y:S02]  /*243d0*/  LDG.E R9, desc[UR60][R4.64+0x4] ;  /* 0x0000043c04097981 */ /* 0x000ea4000c1e1900 */
[----:B--2---:R-:W-:-:S07]  /*243e0*/  IMAD.IADD R10, R9, 0x1, -R10 ;  /* 0x00000001090a7824 */ /* 0x004fce00078e0a0a */
.L_x_1866:
[----:B-1----:R-:W2:Y:S01]  /*243f0*/  @P1 LDG.E R5, desc[UR60][R2.64] ;  /* 0x0000003c02051981 */ /* 0x002ea2000c1e1900 */
[----:B------:R-:W1:Y:S03]  /*24400*/  LDC R8, c[0x0][0x448] ;  /* 0x00011200ff087b82 */ /* 0x000e660000000800 */
[----:B------:R3:W2:Y:S01]  /*24410*/  @P1 LDG.E R4, desc[UR60][R2.64+0x4] ;  /* 0x0000043c02041981 */ /* 0x0006a2000c1e1900 */
[----:B------:R-:W-:Y:S02]  /*24420*/  IMAD.SHL.U32 R25, R25, 0x80, RZ ;  /* 0x0000008019197824 */ /* 0x000fe400078e00ff */
[----:B-----5:R-:W-:Y:S02]  /*24430*/  IMAD.IADD R10, R10, 0x1, -R11 ;  /* 0x000000010a0a7824 */ /* 0x020fe400078e0a0b */
[----:B---3--:R-:W3:Y:S01]  /*24440*/  LDC.64 R2, c[0x0][0x9e0] ;  /* 0x00027800ff027b82 */ /* 0x008ee20000000a00 */
[----:B-1----:R-:W-:-:S13]  /*24450*/  ISETP.NE.AND P2, PT, R8, 0x1, PT ;  /* 0x000000010800780c */ /* 0x002fda0003f45270 */
[----:B------:R-:W1:Y:S01]  /*24460*/  @P2 LDC R8, c[0x0][0x44c] ;  /* 0x00011300ff082b82 */ /* 0x000e620000000800 */
[----:B---3--:R-:W-:-:S07]  /*24470*/  ISETP.GE.AND P3, PT, R3, 0x1, PT ;  /* 0x000000010300780c */ /* 0x008fce0003f66270 */
[----:B------:R-:W3:Y:S01]  /*24480*/  @P2 LDC R9, c[0x0][0x450] ;  /* 0x00011400ff092b82 */ /* 0x000ee20000000800 */
[----:B--2---:R-:W-:Y:S02]  /*24490*/  @P1 IMAD.IADD R7, R4, 0x1, -R5 ;  /* 0x0000000104071824 */ /* 0x004fe400078e0a05 */
[----:B------:R-:W-:Y:S02]  /*244a0*/  VIADD R5, R25, 0x7f ;  /* 0x0000007f19057836 */ /* 0x000fe40000000000 */
[----:B------:R-:W-:Y:S02]  /*244b0*/  IMAD.IADD R37, R10, 0x1, R7 ;  /* 0x000000010a257824 */ /* 0x000fe400078e0207 */
[----:B-1----:R-:W-:-:S03]  /*244c0*/  @P2 IMAD.HI.U32 R4, R5, R8, RZ ;  /* 0x0000000805042227 */ /* 0x002fc600078e00ff */
[C---:B------:R-:W-:Y:S02]  /*244d0*/  IADD3 R18, R37.reuse, 0x1, -R32 ;  /* 0x0000000125127810 */ /* 0x040fe40007ffe820 */
[----:B---3--:R-:W-:Y:S01]  /*244e0*/  @P2 SHF.R.U32.HI R5, RZ, R9, R4 ;  /* 0x00000009ff052219 */ /* 0x008fe20000011604 */
[----:B------:R-:W-:-:S04]  /*244f0*/  VIADD R4, R37, 0x5f ;  /* 0x0000005f25047836 */ /* 0x000fc80000000000 */
[----:B------:R-:W-:-:S04]  /*24500*/  IMAD.HI R4, R4, 0x2aaaaaab, RZ ;  /* 0x2aaaaaab04047827 */ /* 0x000fc800078e02ff */
[----:B------:R-:W-:Y:S01]  /*24510*/  IMAD.IADD R8, R18, 0x1, R5 ;  /* 0x0000000112087824 */ /* 0x000fe200078e0205 */
[----:B------:R-:W-:-:S03]  /*24520*/  SHF.R.U32.HI R19, RZ, 0x1f, R4 ;  /* 0x0000001fff137819 */ /* 0x000fc60000011604 */
[----:B------:R-:W-:Y:S01]  /*24530*/  IMAD.IADD R2, R8, 0x1, R2 ;  /* 0x0000000108027824 */ /* 0x000fe200078e0202 */
[----:B------:R-:W-:Y:S01]  /*24540*/  LEA.HI.SX32 R19, R4, R19, 0x1c ;  /* 0x0000001304137211 */ /* 0x000fe200078fe2ff */
[----:B------:R-:W-:Y:S06]  /*24550*/  @!P3 BRA `(.L_x_1867) ;  /* 0x000000000048b947 */ /* 0x000fec0003800000 */
[C---:B------:R-:W-:Y:S01]  /*24560*/  ISETP.GT.AND P0, PT, R8.reuse, RZ, PT ;  /* 0x000000ff0800720c */ /* 0x040fe20003f04270 */
[----:B------:R-:W-:Y:S01]  /*24570*/  BSSY B0, `(.L_x_1868) ;  /* 0x000000e000007945 */ /* 0x000fe20003800000 */
[----:B------:R-:W-:-:S11]  /*24580*/  VIADD R9, R8, 0xffffffff ;  /* 0xffffffff08097836 */ /* 0x000fd60000000000 */
[----:B------:R-:W-:Y:S05]  /*24590*/  @P0 BRA `(.L_x_1869) ;  /* 0x00000000001c0947 */ /* 0x000fea0003800000 */
[----:B------:R-:W-:Y:S01]  /*245a0*/  ISETP.NE.AND P0, PT, R3, 0x1, PT ;  /* 0x000000010300780c */ /* 0x000fe20003f05270 */
[----:B------:R-:W-:-:S12]  /*245b0*/  IMAD.MOV R9, RZ, RZ, -R8 ;  /* 0x000000ffff097224 */ /* 0x000fd800078e0a08 */
[----:B------:R-:W1:Y:S02]  /*245c0*/  @P0 LDC.64 R4, c[0x0][0x9e8] ;  /* 0x00027a00ff040b82 */ /* 0x000e640000000a00 */
[----:B-1----:R-:W-:-:S05]  /*245d0*/  @P0 IMAD.HI.U32 R4, R9, R4, RZ ;  /* 0x0000000409040227 */ /* 0x002fca00078e00ff */
[----:B------:R-:W-:-:S04]  /*245e0*/  @P0 SHF.R.U32.HI R9, RZ, R5, R4 ;  /* 0x00000005ff090219 */ /* 0x000fc80000011604 */
[----:B------:R-:W-:Y:S01]  /*245f0*/  LOP3.LUT R9, RZ, R9, RZ, 0x33, !PT ;  /* 0x00000009ff097212 */ /* 0x000fe200078e33ff */
[----:B------:R-:W-:Y:S06]  /*24600*/  BRA `(.L_x_1870) ;  /* 0x0000000000107947 */ /* 0x000fec0003800000 */
.L_x_1869:
[----:B------:R-:W-:-:S13]  /*24610*/  ISETP.NE.AND P0, PT, R3, 0x1, PT ;  /* 0x000000010300780c */ /* 0x000fda0003f05270 */
[----:B------:R-:W1:Y:S02]  /*24620*/  @P0 LDC.64 R4, c[0x0][0x9e8] ;  /* 0x00027a00ff040b82 */ /* 0x000e640000000a00 */
[----:B-1----:R-:W-:-:S05]  /*24630*/  @P0 IMAD.HI.U32 R4, R9, R4, RZ ;  /* 0x0000000409040227 */ /* 0x002fca00078e00ff */
[----:B------:R-:W-:-:S07]  /*24640*/  @P0 SHF.R.U32.HI R9, RZ, R5, R4 ;  /* 0x00000005ff090219 */ /* 0x000fce0000011604 */
.L_x_1870:
[----:B------:R-:W-:Y:S05]  /*24650*/  BSYNC B0 ;  /* 0x0000000000007941 */ /* 0x000fea0003800000 */
.L_x_1868:
[----:B------:R-:W-:-:S05]  /*24660*/  IMAD R9, R9, R3, R3 ;  /* 0x0000000309097224 */ /* 0x000fca00078e0203 */
[----:B------:R-:W-:-:S07]  /*24670*/  VIMNMX R2, R2, R9, PT ;  /* 0x0000000902027248 */ /* 0x000fce0003fe0100 */
.L_x_1867:
[----:B------:R-:W1:Y:S01]  /*24680*/  @P2 LDC R8, c[0x0][0x44c] ;  /* 0x00011300ff082b82 */ /* 0x000e620000000800 */
[----:B------:R-:W-:Y:S01]  /*24690*/  VIADD R2, R2, 0x5f ;  /* 0x0000005f02027836 */ /* 0x000fe20000000000 */
[----:B------:R-:W-:Y:S01]  /*246a0*/  ULDC UR4, c[0x0][0x9dc] ;  /* 0x0002770000047ab9 */ /* 0x000fe20000000800 */
[----:B------:R-:W-:Y:S02]  /*246b0*/  IMAD.MOV.U32 R5, RZ, RZ, R25 ;  /* 0x000000ffff057224 */ /* 0x000fe400078e0019 */
[----:B------:R-:W-:-:S03]  /*246c0*/  IMAD.HI R2, R2, 0x2aaaaaab, RZ ;  /* 0x2aaaaaab02027827 */ /* 0x000fc600078e02ff */
[----:B------:R-:W2:Y:S01]  /*246d0*/  @P2 LDC R4, c[0x0][0x450] ;  /* 0x00011400ff042b82 */ /* 0x000ea20000000800 */
[----:B-1----:R-:W-:-:S04]  /*246e0*/  @P2 IMAD.HI.U32 R9, R25, R8, RZ ;  /* 0x0000000819092227 */ /* 0x002fc800078e00ff */
[----:B------:R-:W-:Y:S01]  /*246f0*/  IMAD.IADD R8, R37, 0x1, -R32 ;  /* 0x0000000125087824 */ /* 0x000fe200078e0a20 */
[----:B--2---:R-:W-:Y:S02]  /*24700*/  @P2 SHF.R.U32.HI R5, RZ, R4, R9 ;  /* 0x00000004ff052219 */ /* 0x004fe40000011609 */
[----:B------:R-:W-:-:S04]  /*24710*/  SHF.R.U32.HI R9, RZ, 0x1f, R2 ;  /* 0x0000001fff097819 */ /* 0x000fc80000011602 */
[----:B------:R-:W-:Y:S01]  /*24720*/  LEA.HI.SX32 R2, R2, R9, 0x1c ;  /* 0x0000000902027211 */ /* 0x000fe200078fe2ff */
[----:B------:R-:W-:-:S03]  /*24730*/  IMAD.IADD R9, R8, 0x1, R5 ;  /* 0x0000000108097824 */ /* 0x000fc600078e0205 */
[----:B0-----:R-:W-:Y:S01]  /*24740*/  VIMNMX R11, R19, R2, PT ;  /* 0x00000002130b7248 */ /* 0x001fe20003fe0100 */
        /* <DEDUP_REMOVED lines=12> */
.L_x_1873:
[----:B------:R-:W-:-:S13]  /*24810*/  ISETP.NE.AND P0, PT, R3, 0x1, PT ;  /* 0x000000010300780c */ /* 0x000fda0003f05270 */
[----:B------:R-:W0:Y:S02]  /*24820*/  @P0 LDC.64 R4, c[0x0][0x9e8] ;  /* 0x00027a00ff040b82 */ /* 0x000e240000000a00 */
[----:B0-----:R-:W-:-:S05]  /*24830*/  @P0 IMAD.HI.U32 R4, R9, R4, RZ ;  /* 0x0000000409040227 */ /* 0x001fca00078e00ff */
[----:B------:R-:W-:-:S07]  /*24840*/  @P0 SHF.R.U32.HI R9, RZ, R5, R4 ;  /* 0x00000005ff090219 */ /* 0x000fce0000011604 */
.L_x_1874:
[----:B------:R-:W-:Y:S05]  /*24850*/  BSYNC B0 ;  /* 0x0000000000007941 */ /* 0x000fea0003800000 */
.L_x_1872:
[----:B------:R-:W-:-:S05]  /*24860*/  IMAD R3, R9, R3, RZ ;  /* 0x0000000309037224 */ /* 0x000fca00078e02ff */
[----:B------:R-:W-:-:S07]  /*24870*/  VIMNMX R2, R2, R3, !PT ;  /* 0x0000000302027248 */ /* 0x000fce0007fe0100 */
.L_x_1871:
[----:B------:R-:W-:Y:S01]  /*24880*/  IMAD.HI R2, R2, 0x2aaaaaab, RZ ;  /* 0x2aaaaaab02027827 */ /* 0x000fe200078e02ff */
[----:B------:R-:W-:Y:S01]  /*24890*/  BSSY B0, `(.L_x_1875) ;  /* 0x0000026000007945 */ /* 0x000fe20003800000 */
[----:B------:R-:W-:Y:S02]  /*248a0*/  LOP3.LUT R9, R6, 0xff, RZ, 0xc0, !PT ;  /* 0x000000ff06097812 */ /* 0x000fe400078ec0ff */
[----:B------:R-:W-:Y:S01]  /*248b0*/  SHF.R.U32.HI R6, RZ, 0x10, R6 ;  /* 0x00000010ff067819 */ /* 0x000fe20000011606 */
        /* <DEDUP_REMOVED lines=9> */
[----:B------:R-:W-:Y:S02]  /*24950*/  IABS R13, R5 ;  /* 0x00000005000d7213 */ /* 0x000fe40000000000 */
[----:B------:R-:W-:Y:S02]  /*24960*/  IADD3 R12, R5, -0x1, R11 ;  /* 0xffffffff050c7810 */ /* 0x000fe40007ffe00b */
[----:B------:R-:W0:Y:S03]  /*24970*/  I2F.RP R2, R13 ;  /* 0x0000000d00027306 */ /* 0x000e260000209400 */
[----:B------:R-:W-:-:S05]  /*24980*/  IMAD.IADD R12, R12, 0x1, -R4 ;  /* 0x000000010c0c7824 */ /* 0x000fca00078e0a04 */
[----:B0-----:R-:W0:Y:S02]  /*24990*/  MUFU.RCP R2, R2 ;  /* 0x0000000200027308 */ /* 0x001e240000001000 */
[----:B0-----:R-:W-:-:S06]  /*249a0*/  VIADD R2, R2, 0xffffffe ;  /* 0x0ffffffe02027836 */ /* 0x001fcc0000000000 */
[----:B------:R0:W1:Y:S02]  /*249b0*/  F2I.FTZ.U32.TRUNC.NTZ R3, R2 ;  /* 0x0000000200037305 */ /* 0x000064000021f000 */
[----:B0-----:R-:W-:-:S04]  /*249c0*/  LOP3.LUT R2, R12, R5, RZ, 0x3c, !PT ;  /* 0x000000050c027212 */ /* 0x001fc800078e3cff */
[----:B------:R-:W-:Y:S01]  /*249d0*/  ISETP.GE.AND P3, PT, R2, RZ, PT ;  /* 0x000000ff0200720c */ /* 0x000fe20003f66270 */
[----:B-1----:R-:W-:-:S04]  /*249e0*/  IMAD.MOV R2, RZ, RZ, -R3 ;  /* 0x000000ffff027224 */ /* 0x002fc800078e0a03 */
[----:B------:R-:W-:Y:S02]  /*249f0*/  IMAD R14, R2, R13, RZ ;  /* 0x0000000d020e7224 */ /* 0x000fe400078e02ff */
[----:B------:R-:W-:-:S04]  /*24a00*/  IMAD.MOV.U32 R2, RZ, RZ, RZ ;  /* 0x000000ffff027224 */ /* 0x000fc800078e00ff */
        /* <DEDUP_REMOVED lines=13> */
[----:B------:R-:W-:-:S07]  /*24ae0*/  @!P2 LOP3.LUT R14, RZ, R5, RZ, 0x33, !PT ;  /* 0x00000005ff0ea212 */ /* 0x000fce00078e33ff */
.L_x_1876:
[----:B------:R-:W-:Y:S05]  /*24af0*/  BSYNC B0 ;  /* 0x0000000000007941 */ /* 0x000fea0003800000 */
.L_x_1875:
[-C--:B------:R-:W-:Y:S01]  /*24b00*/  IMAD R3, R9, R14.reuse, R4 ;  /* 0x0000000e09037224 */ /* 0x080fe200078e0204 */
        /* <DEDUP_REMOVED lines=24> */
.L_x_2052:
[----:B-1----:R-:W-:Y:S02]  /*24c90*/  ISETP.NE.AND P0, PT, R14, RZ, PT ;  /* 0x000000ff0e00720c */ /* 0x002fe40003f05270 */
[----:B------:R-:W-:-:S11]  /*24ca0*/  PLOP3.LUT P6, PT, PT, PT, PT, 0x8, 0x0 ;  /* 0x000000000000781c */ /* 0x000fd60003fce170 */
[----:B------:R-:W-:Y:S05]  /*24cb0*/  @P0 BRA `(.L_x_1880) ;  /* 0x00000000000c0947 */ /* 0x000fea0003800000 */
[----:B------:R-:W-:-:S03]  /*24cc0*/  UMOV UR4, 0xffffffff ;  /* 0xffffffff00047882 */ /* 0x000fc60000000000 */
[----:B------:R-:W-:Y:S05]  /*24cd0*/  BRA.DIV UR4, `(.L_x_1881) ;  /* 0x0000007604647947 */ /* 0x000fea000b800000 */
[----:B------:R-:W-:-:S13]  /*24ce0*/  ELECT P6, URZ, PT ;  /* 0x00000000003f782f */ /* 0x000fda00038c0000 */
.L_x_1880:
        /* <DEDUP_REMOVED lines=9> */
.L_x_2055:
[----:B------:R-:W-:Y:S05]  /*24d80*/  BSYNC B1 ;  /* 0x0000000000017941 */ /* 0x000fea0003800000 */
.L_x_1882:
        /* <DEDUP_REMOVED lines=10> */
.L_x_2056:
[----:B------:R-:W-:Y:S05]  /*24e30*/  BSYNC B2 ;  /* 0x0000000000027941 */ /* 0x000fea0003800000 */
.L_x_1886:
[----:B------:R-:W-:Y:S04]  /*24e40*/  BSSY B2, `(.L_x_1888) ;  /* 0x0000009000027945 */ /* 0x000fe80003800000 */
[----:B------:R-:W-:Y:S05]  /*24e50*/  @P1 BRA `(.L_x_1889) ;  /* 0x00000000001c1947 */ /* 0x000fea0003800000 */
[----:B------:R-:W2:Y:S01]  /*24e60*/  S2R R7, SR_TID.X ;  /* 0x0000000000077919 */ /* 0x000ea20000002100 */
[----:B------:R-:W-:-:S04]  /*24e70*/  IMAD.MOV.U32 R3, RZ, RZ, 0x9000 ;  /* 0x00009000ff037424 */ /* 0x000fc800078e00ff */
[----:B------:R3:W-:Y:S01]  /*24e80*/  SYNCS.ARRIVE.TRANS64 RZ, [R12+URZ+0x2a890], R3 ;  /* 0x02a890030cff79a7 */ /* 0x0007e2000800003f */
[----:B--2---:R-:W-:-:S04]  /*24e90*/  LOP3.LUT R7, R7, 0x1f, RZ, 0xc0, !PT ;  /* 0x0000001f07077812 */ /* 0x004fc800078ec0ff */
[----:B------:R-:W-:-:S13]  /*24ea0*/  ISETP.NE.AND P0, PT, R7, RZ, PT ;  /* 0x000000ff0700720c */ /* 0x000fda0003f05270 */
[----:B---3--:R-:W-:Y:S05]  /*24eb0*/  @!P0 BRA `(.L_x_1889) ;  /* 0x0000000000048947 */ /* 0x008fea0003800000 */
[----:B------:R-:W-:Y:S01]  /*24ec0*/  BPT.TRAP 0x1 ;  /* 0x000000040000795c */ /* 0x000fe20000300000 */
.L_x_1889:
[----:B------:R-:W-:Y:S05]  /*24ed0*/  BSYNC B2 ;  /* 0x0000000000027941 */ /* 0x000fea0003800000 */
.L_x_1888:
        /* <DEDUP_REMOVED lines=10> */
[----:B------:R-:W-:Y:S01]  /*24f80*/  VIADD R13, R10, 0x18400 ;  /* 0x000184000a0d7836 */ /* 0x000fe20000000000 */
[----:B------:R-:W-:-:S09]  /*24f90*/  UMOV UR7, 0x12f00000 ;  /* 0x12f0000000077882 */ /* 0x000fd20000000000 */
.L_x_1890:
        /* <DEDUP_REMOVED lines=12> */
[----:B------:R-:W-:Y:S01]  /*25060*/  VIADD R13, R10, 0x1b400 ;  /* 0x0001b4000a0d7836 */ /* 0x000fe20000000000 */
[----:B------:R-:W-:Y:S01]  /*25070*/  UMOV UR6, 0x0 ;  /* 0x0000000000067882 */ /* 0x000fe20000000000 */
[----:B------:R-:W-:Y:S01]  /*25080*/  UMOV UR7, 0x12f00000 ;  /* 0x12f0000000077882 */ /* 0x000fe20000000000 */
[----:B------:R-:W-:-:S15]  /*25090*/  R2UR UR10, R21 ;  /* 0x00000000150a72ca */ /* 0x000fde00000e0000 */
.L_x_1891:
        /* <DEDUP_REMOVED lines=15> */
.L_x_1892:
        /* <DEDUP_REMOVED lines=13> */
.L_x_2057:
[----:B------:R-:W-:Y:S05]  /*25260*/  BSYNC B2 ;  /* 0x0000000000027941 */ /* 0x000fea0003800000 */
.L_x_1893:
        /* <DEDUP_REMOVED lines=11> */
.L_x_1896:
[----:B------:R-:W-:Y:S05]  /*25320*/  BSYNC B2 ;  /* 0x0000000000027941 */ /* 0x000fea0003800000 */
.L_x_1895:
        /* <DEDUP_REMOVED lines=9> */
.L_x_1897:
        /* <DEDUP_REMOVED lines=15> */
.L_x_1898:
        /* <DEDUP_REMOVED lines=10> */
.L_x_1885:
[----:B------:R-:W-:Y:S05]  /*25550*/  BSYNC B1 ;  /* 0x0000000000017941 */ /* 0x000fea0003800000 */
.L_x_1884:
        /* <DEDUP_REMOVED lines=9> */
.L_x_1914:
[----:B------:R-:W-:Y:S05]  /*255f0*/  YIELD ;  /* 0x0000000000007946 */ /* 0x000fea0003800000 */
[----:B------:R-:W-:Y:S04]  /*25600*/  BSSY B1, `(.L_x_1899) ;  /* 0x000007b000017945 */ /* 0x000fe80003800000 */
[----:B------:R-:W-:Y:S05]  /*25610*/  @!P6 BRA `(.L_x_1900) ;  /* 0x0000000400e4e947 */ /* 0x000fea0003800000 */
[----:B0-----:R-:W-:Y:S01]  /*25620*/  IMAD R10, R22, 0x8, R17 ;  /* 0x00000008160a7824 */ /* 0x001fe200078e0211 */
[----:B------:R-:W-:Y:S01]  /*25630*/  SHF.L.U32 R2, R31, 0x1f, RZ ;  /* 0x0000001f1f027819 */ /* 0x000fe200000006ff */
[----:B------:R-:W0:Y:S01]  /*25640*/  S2R R3, SR_TID.X ;  /* 0x0000000000037919 */ /* 0x000e220000002100 */
[----:B------:R-:W-:Y:S02]  /*25650*/  BSSY B2, `(.L_x_1901) ;  /* 0x0000005000027945 */ /* 0x000fe40003800000 */
[----:B------:R-:W1:Y:S01]  /*25660*/  SYNCS.PHASECHK.TRANS64.TRYWAIT P1, [R10+URZ+0x2a8a0], R2 ;  /* 0x02a8a0020a0075a7 */ /* 0x000e62000802017f */
[----:B0-----:R-:W-:-:S04]  /*25670*/  LOP3.LUT R3, R3, 0x7f, RZ, 0xc0, !PT ;  /* 0x0000007f03037812 */ /* 0x001fc800078ec0ff */
[----:B------:R-:W-:Y:S01]  /*25680*/  ISETP.NE.AND P2, PT, R3, RZ, PT ;  /* 0x000000ff0300720c */ /* 0x000fe20003f45270 */
[----:B-1----:R-:W-:-:S12]  /*25690*/  @!P1 BRA `(.L_x_1902) ;  /* 0x0000006c00509947 */ /* 0x002fd80003800000 */
.L_x_2058:
[----:B------:R-:W-:Y:S05]  /*256a0*/  BSYNC B2 ;  /* 0x0000000000027941 */ /* 0x000fea0003800000 */
.L_x_1901:
[----:B------:R-:W-:Y:S04]  /*256b0*/  BSSY B2, `(.L_x_1903) ;  /* 0x0000009000027945 */ /* 0x000fe80003800000 */
[----:B------:R-:W-:Y:S05]  /*256c0*/  @P2 BRA `(.L_x_1904) ;  /* 0x00000000001c2947 */ /* 0x000fea0003800000 */
[----:B------:R-:W1:Y:S01]  /*256d0*/  S2R R7, SR_TID.X ;  /* 0x0000000000077919 */ /* 0x000e620000002100 */
[----:B------:R-:W-:-:S04]  /*256e0*/  IMAD.MOV.U32 R3, RZ, RZ, 0x9000 ;  /* 0x00009000ff037424 */ /* 0x000fc800078e00ff */
[----:B------:R2:W-:Y:S01]  /*256f0*/  SYNCS.ARRIVE.TRANS64 RZ, [R10+URZ+0x2a890], R3 ;  /* 0x02a890030aff79a7 */ /* 0x0005e2000800003f */
[----:B-1----:R-:W-:-:S04]  /*25700*/  LOP3.LUT R7, R7, 0x1f, RZ, 0xc0, !PT ;  /* 0x0000001f07077812 */ /* 0x002fc800078ec0ff */
[----:B------:R-:W-:-:S13]  /*25710*/  ISETP.NE.AND P1, PT, R7, RZ, PT ;  /* 0x000000ff0700720c */ /* 0x000fda0003f25270 */
[----:B--2---:R-:W-:Y:S05]  /*25720*/  @!P1 BRA `(.L_x_1904) ;  /* 0x0000000000049947 */ /* 0x004fea0003800000 */
[----:B------:R-:W-:Y:S01]  /*25730*/  BPT.TRAP 0x1 ;  /* 0x000000040000795c */ /* 0x000fe20000300000 */
.L_x_1904:
[----:B------:R-:W-:Y:S05]  /*25740*/  BSYNC B2 ;  /* 0x0000000000027941 */ /* 0x000fea0003800000 */
.L_x_1903:
        /* <DEDUP_REMOVED lines=8> */
[----:B------:R-:W-:Y:S01]  /*257d0*/  VIADD R12, R3, 0x18400 ;  /* 0x00018400030c7836 */ /* 0x000fe20000000000 */
[----:B------:R-:W-:Y:S01]  /*257e0*/  UMOV UR6, 0x0 ;  /* 0x0000000000067882 */ /* 0x000fe20000000000 */
[----:B------:R-:W-:-:S10]  /*257f0*/  UMOV UR7, 0x12f00000 ;  /* 0x12f0000000077882 */ /* 0x000fd40000000000 */
.L_x_1905:
        /* <DEDUP_REMOVED lines=10> */
[----:B------:R-:W-:Y:S01]  /*258a0*/  IMAD.MOV.U32 R12, RZ, RZ, 0x40 ;  /* 0x00000040ff0c7424 */ /* 0x000fe200078e00ff */
[----:B------:R-:W-:Y:S01]  /*258b0*/  PLOP3.LUT P1, PT, PT, PT, PT, 0x80, 0x0 ;  /* 0x000000000000781c */ /* 0x000fe20003f2f070 */
[----:B------:R-:W-:Y:S01]  /*258c0*/  VIADD R14, R3, 0x1b400 ;  /* 0x0001b400030e7836 */ /* 0x000fe20000000000 */
[----:B------:R-:W-:Y:S01]  /*258d0*/  UMOV UR6, 0x0 ;  /* 0x0000000000067882 */ /* 0x000fe20000000000 */
[----:B------:R-:W-:Y:S01]  /*258e0*/  UMOV UR7, 0x12f00000 ;  /* 0x12f0000000077882 */ /* 0x000fe20000000000 */
[----:B------:R-:W-:-:S15]  /*258f0*/  R2UR UR10, R12 ;  /* 0x000000000c0a72ca */ /* 0x000fde00000e0000 */
.L_x_1906:
        /* <DEDUP_REMOVED lines=10> */
[----:B------:R-:W-:Y:S01]  /*259a0*/  PLOP3.LUT P1, PT, PT, PT, PT, 0x80, 0x0 ;  /* 0x000000000000781c */ /* 0x000fe20003f2f070 */
[----:B------:R-:W-:Y:S01]  /*259b0*/  VIADD R3, R3, 0x1e400 ;  /* 0x0001e40003037836 */ /* 0x000fe20000000000 */
[----:B------:R-:W-:Y:S01]  /*259c0*/  UMOV UR6, 0x0 ;  /* 0x0000000000067882 */ /* 0x000fe20000000000 */
[----:B------:R-:W-:Y:S01]  /*259d0*/  UMOV UR7, 0x12f00000 ;  /* 0x12f0000000077882 */ /* 0x000fe20000000000 */
[----:B------:R-:W-:-:S09]  /*259e0*/  UMOV UR10, 0x80 ;  /* 0x00000080000a7882 */ /* 0x000fd20000000000 */
.L_x_1907:
        /* <DEDUP_REMOVED lines=10> */
[----:B------:R-:W1:Y:S01]  /*25a90*/  SYNCS.PHASECHK.TRANS64.TRYWAIT P1, [R10+URZ+0x2a8c0], R2 ;  /* 0x02a8c0020a0075a7 */ /* 0x000e62000802017f */
[----:B------:R-:W-:Y:S04]  /*25aa0*/  BSSY B2, `(.L_x_1908) ;  /* 0x0000002000027945 */ /* 0x000fe80003800000 */
[----:B-1----:R-:W-:Y:S05]  /*25ab0*/  @!P1 BRA `(.L_x_1909) ;  /* 0x00000068005c9947 */ /* 0x002fea0003800000 */
.L_x_2059:
[----:B------:R-:W-:Y:S05]  /*25ac0*/  BSYNC B2 ;  /* 0x0000000000027941 */ /* 0x000fea0003800000 */
.L_x_1908:
[----:B------:R-:W-:Y:S01]  /*25ad0*/  BSSY B2, `(.L_x_1910) ;  /* 0x000000b000027945 */ /* 0x000fe20003800000 */
[----:B01----:R-:W-:Y:S02]  /*25ae0*/  IMAD.MOV.U32 R2, RZ, RZ, 0x0 ;  /* 0x00000000ff027424 */ /* 0x003fe400078e00ff */
[----:B------:R-:W-:Y:S01]  /*25af0*/  IMAD.MOV.U32 R3, RZ, RZ, 0x12f00000 ;  /* 0x12f00000ff037424 */ /* 0x000fe200078e00ff */
[----:B------:R-:W-:Y:S06]  /*25b00*/  @P2 BRA `(.L_x_1911) ;  /* 0x00000000001c2947 */ /* 0x000fec0003800000 */
[----:B------:R-:W0:Y:S01]  /*25b10*/  S2R R14, SR_TID.X ;  /* 0x00000000000e7919 */ /* 0x000e220000002100 */
[----:B------:R-:W-:-:S04]  /*25b20*/  IMAD.MOV.U32 R13, RZ, RZ, 0x6000 ;  /* 0x00006000ff0d7424 */ /* 0x000fc800078e00ff */
[----:B------:R1:W-:Y:S01]  /*25b30*/  SYNCS.ARRIVE.TRANS64 RZ, [R10+URZ+0x2a8b0], R13 ;  /* 0x02a8b00d0aff79a7 */ /* 0x0003e2000800003f */
[----:B0-----:R-:W-:-:S04]  /*25b40*/  LOP3.LUT R14, R14, 0x1f, RZ, 0xc0, !PT ;  /* 0x0000001f0e0e7812 */ /* 0x001fc800078ec0ff */
[----:B------:R-:W-:-:S13]  /*25b50*/  ISETP.NE.AND P1, PT, R14, RZ, PT ;  /* 0x000000ff0e00720c */ /* 0x000fda0003f25270 */
[----:B-1----:R-:W-:Y:S05]  /*25b60*/  @!P1 BRA `(.L_x_1911) ;  /* 0x0000000000049947 */ /* 0x002fea0003800000 */
[----:B------:R-:W-:Y:S01]  /*25b70*/  BPT.TRAP 0x1 ;  /* 0x000000040000795c */ /* 0x000fe20000300000 */
.L_x_1911:
[----:B------:R-:W-:Y:S05]  /*25b80*/  BSYNC B2 ;  /* 0x0000000000027941 */ /* 0x000fea0003800000 */
.L_x_1910:
[----:B------:R-:W-:Y:S01]  /*25b90*/  R2UR UR10, R15 ;  /* 0x000000000f0a72ca */ /* 0x000fe200000e0000 */
[----:B------:R-:W-:Y:S01]  /*25ba0*/  IMAD R13, R22, 0x6000, R17 ;  /* 0x00006000160d7824 */ /* 0x000fe200078e0211 */
[----:B------:R-:W-:Y:S01]  /*25bb0*/  R2UR UR6, R2 ;  /* 0x00000000020672ca */ /* 0x000fe200000e0000 */
[----:B------:R-:W-:Y:S01]  /*25bc0*/  UIADD3 UR4, UP0, UR36, 0x670, URZ ;  /* 0x0000067024047890 */ /* 0x000fe2000ff1e03f */
[----:B------:R-:W-:Y:S01]  /*25bd0*/  R2UR UR7, R3 ;  /* 0x00000000030772ca */ /* 0x000fe200000e0000 */
[----:B------:R-:W-:Y:S01]  /*25be0*/  VIADD R10, R10, 0x2a8b0 ;  /* 0x0002a8b00a0a7836 */ /* 0x000fe20000000000 */
[----:B------:R-:W-:Y:S01]  /*25bf0*/  PLOP3.LUT P1, PT, PT, PT, PT, 0x80, 0x0 ;  /* 0x000000000000781c */ /* 0x000fe20003f2f070 */
[----:B------:R-:W-:Y:S01]  /*25c00*/  VIADD R14, R13, 0x400 ;  /* 0x000004000d0e7836 */ /* 0x000fe20000000000 */
[----:B------:R-:W-:-:S12]  /*25c10*/  UIADD3.X UR5, URZ, UR37, URZ, UP0, !UPT ;  /* 0x000000253f057290 */ /* 0x000fd800087fe43f */
.L_x_1912:
        /* <DEDUP_REMOVED lines=15> */
.L_x_1913:
        /* <DEDUP_REMOVED lines=10> */
.L_x_1900:
[----:B------:R-:W-:Y:S05]  /*25db0*/  BSYNC B1 ;  /* 0x0000000000017941 */ /* 0x000fea0003800000 */
.L_x_1899:
[C---:B------:R-:W-:Y:S01]  /*25dc0*/  ISETP.GT.AND P2, PT, R11.reuse, R5, PT ;  /* 0x000000050b00720c */ /* 0x040fe20003f44270 */
[----:B------:R-:W-:Y:S02]  /*25dd0*/  VIADD R22, R22, 0x1 ;  /* 0x0000000116167836 */ /* 0x000fe40000000000 */
[----:B------:R-:W-:-:S03]  /*25de0*/  VIADD R11, R11, 0xffffffff ;  /* 0xffffffff0b0b7836 */ /* 0x000fc60000000000 */
[----:B------:R-:W-:-:S04]  /*25df0*/  ISETP.NE.AND P1, PT, R22, 0x2, PT ;  /* 0x000000021600780c */ /* 0x000fc80003f25270 */
[----:B------:R-:W-:Y:S02]  /*25e00*/  SEL R2, RZ, 0x1, P1 ;  /* 0x00000001ff027807 */ /* 0x000fe40000800000 */
[----:B------:R-:W-:Y:S02]  /*25e10*/  SEL R22, R22, RZ, P1 ;  /* 0x000000ff16167207 */ /* 0x000fe40000800000 */
[----:B------:R-:W-:Y:S01]  /*25e20*/  LOP3.LUT R31, R31, R2, RZ, 0x3c, !PT ;  /* 0x000000021f1f7212 */ /* 0x000fe200078e3cff */
[----:B------:R-:W-:Y:S06]  /*25e30*/  @P2 BRA `(.L_x_1914) ;  /* 0xfffffff400ec2947 */ /* 0x000fec000383ffff */
.L_x_1878:
[----:B------:R-:W-:Y:S05]  /*25e40*/  BSYNC B0 ;  /* 0x0000000000007941 */ /* 0x000fea0003800000 */
.L_x_1877:
[----:B------:R-:W1:Y:S01]  /*25e50*/  LDC R0, c[0x0][0x448] ;  /* 0x00011200ff007b82 */ /* 0x000e620000000800 */
[----:B------:R-:W-:Y:S01]  /*25e60*/  VIADD R5, R25, 0x7f ;  /* 0x0000007f19057836 */ /* 0x000fe20000000000 */
[----:B------:R-:W-:Y:S06]  /*25e70*/  @!P0 WARPSYNC.ALL ;  /* 0x0000000000008948 */ /* 0x000fec0003800000 */
[----:B------:R-:W2:Y:S08]  /*25e80*/  LDC.64 R2, c[0x0][0x9e0] ;  /* 0x00027800ff027b82 */ /* 0x000eb00000000a00 */
[----:B------:R-:W-:Y:S01]  /*25e90*/  @!P0 BAR.SYNC.DEFER_BLOCKING 0xc, 0x180 ;  /* 0x0306000000008b1d */ /* 0x000fe20000010000 */
[----:B-1----:R-:W-:-:S02]  /*25ea0*/  ISETP.NE.AND P1, PT, R0, 0x1, PT ;  /* 0x000000010000780c */ /* 0x002fc40003f25270 */
[----:B--2---:R-:W-:-:S11]  /*25eb0*/  ISETP.GE.AND P2, PT, R3, 0x1, PT ;  /* 0x000000010300780c */ /* 0x004fd60003f46270 */
[----:B------:R-:W1:Y:S08]  /*25ec0*/  @P1 LDC R4, c[0x0][0x44c] ;  /* 0x00011300ff041b82 */ /* 0x000e700000000800 */
[----:B------:R-:W2:Y:S01]  /*25ed0*/  @P1 LDC R0, c[0x0][0x450] ;  /* 0x00011400ff001b82 */ /* 0x000ea20000000800 */
[----:B-1----:R-:W-:-:S05]  /*25ee0*/  @P1 IMAD.HI.U32 R7, R5, R4, RZ ;  /* 0x0000000405071227 */ /* 0x002fca00078e00ff */
[----:B--2---:R-:W-:-:S05]  /*25ef0*/  @P1 SHF.R.U32.HI R5, RZ, R0, R7 ;  /* 0x00000000ff051219 */ /* 0x004fca0000011607 */
        /* <DEDUP_REMOVED lines=14> */
.L_x_1917:
[----:B------:R-:W-:-:S13]  /*25fe0*/  ISETP.NE.AND P0, PT, R3, 0x1, PT ;  /* 0x000000010300780c */ /* 0x000fda0003f05270 */
[----:B------:R-:W1:Y:S02]  /*25ff0*/  @P0 LDC.64 R4, c[0x0][0x9e8] ;  /* 0x00027a00ff040b82 */ /* 0x000e640000000a00 */
[----:B-1----:R-:W-:-:S05]  /*26000*/  @P0 IMAD.HI.U32 R4, R0, R4, RZ ;  /* 0x0000000400040227 */ /* 0x002fca00078e00ff */
[----:B------:R-:W-:-:S07]  /*26010*/  @P0 SHF.R.U32.HI R0, RZ, R5, R4 ;  /* 0x00000005ff000219 */ /* 0x000fce0000011604 */
.L_x_1918:
[----:B------:R-:W-:Y:S05]  /*26020*/  BSYNC B0 ;  /* 0x0000000000007941 */ /* 0x000fea0003800000 */
.L_x_1916:
[----:B------:R-:W-:-:S05]  /*26030*/  IMAD R5, R0, R3, R3 ;  /* 0x0000000300057224 */ /* 0x000fca00078e0203 */
[----:B------:R-:W-:-:S07]  /*26040*/  VIMNMX R2, R2, R5, PT ;  /* 0x0000000502027248 */ /* 0x000fce0003fe0100 */
.L_x_1915:
[----:B------:R-:W1:Y:S01]  /*26050*/  @P1 LDC R0, c[0x0][0x44c] ;  /* 0x00011300ff001b82 */ /* 0x000e620000000800 */
[----:B------:R-:W-:Y:S01]  /*26060*/  VIADD R2, R2, 0x5f ;  /* 0x0000005f02027836 */ /* 0x000fe20000000000 */
[----:B------:R-:W-:Y:S01]  /*26070*/  ULDC UR4, c[0x0][0x9dc] ;  /* 0x0002770000047ab9 */ /* 0x000fe20000000800 */
[----:B------:R-:W-:Y:S02]  /*26080*/  IMAD.MOV.U32 R5, RZ, RZ, R25 ;  /* 0x000000ffff057224 */ /* 0x000fe400078e0019 */
[----:B------:R-:W-:-:S03]  /*26090*/  IMAD.HI R2, R2, 0x2aaaaaab, RZ ;  /* 0x2aaaaaab02027827 */ /* 0x000fc600078e02ff */
[----:B------:R-:W2:Y:S01]  /*260a0*/  @P1 LDC R7, c[0x0][0x450] ;  /* 0x00011400ff071b82 */ /* 0x000ea20000000800 */
[----:B-1----:R-:W-:-:S05]  /*260b0*/  @P1 IMAD.HI.U32 R0, R25, R0, RZ ;  /* 0x0000000019001227 */ /* 0x002fca00078e00ff */
[----:B--2---:R-:W-:Y:S02]  /*260c0*/  @P1 SHF.R.U32.HI R5, RZ, R7, R0 ;  /* 0x00000007ff051219 */ /* 0x004fe40000011600 */
[----:B------:R-:W-:-:S03]  /*260d0*/  SHF.R.U32.HI R7, RZ, 0x1f, R2 ;  /* 0x0000001fff077819 */ /* 0x000fc60000011602 */
[----:B------:R-:W-:Y:S01]  /*260e0*/  IMAD.IADD R8, R8, 0x1, R5 ;  /* 0x0000000108087824 */ /* 0x000fe200078e0205 */
[----:B------:R-:W-:-:S03]  /*260f0*/  LEA.HI.SX32 R2, R2, R7, 0x1c ;  /* 0x0000000702027211 */ /* 0x000fc600078fe2ff */
[----:B------:R-:W-:Y:S01]  /*26100*/  VIADD R0, R8, -UR4 ;  /* 0x8000000408007c36 */ /* 0x000fe20008000000 */
[----:B------:R-:W-:Y:S01]  /*26110*/  VIMNMX R19, R19, R2, PT ;  /* 0x0000000213137248 */ /* 0x000fe20003fe0100 */
[----:B------:R-:W-:Y:S06]  /*26120*/  @!P2 BRA `(.L_x_1919) ;  /* 0x000000000044a947 */ /* 0x000fec0003800000 */
[----:B------:R-:W-:Y:S01]  /*26130*/  ISETP.GT.AND P0, PT, R8, -0x1, PT ;  /* 0xffffffff0800780c */ /* 0x000fe20003f04270 */
[----:B------:R-:W-:-:S12]  /*26140*/  BSSY B0, `(.L_x_1920) ;  /* 0x000000d000007945 */ /* 0x000fd80003800000 */
[----:B------:R-:W-:Y:S05]  /*26150*/  @P0 BRA `(.L_x_1921) ;  /* 0x00000000001c0947 */ /* 0x000fea0003800000 */
[----:B------:R-:W-:Y:S02]  /*26160*/  ISETP.NE.AND P0, PT, R3, 0x1, PT ;  /* 0x000000010300780c */ /* 0x000fe40003f05270 */
[----:B------:R-:W-:-:S11]  /*26170*/  LOP3.LUT R7, RZ, R8, RZ, 0x33, !PT ;  /* 0x00000008ff077212 */ /* 0x000fd600078e33ff */
[----:B------:R-:W1:Y:S02]  /*26180*/  @P0 LDC.64 R4, c[0x0][0x9e8] ;  /* 0x00027a00ff040b82 */ /* 0x000e640000000a00 */
[----:B-1----:R-:W-:-:S05]  /*26190*/  @P0 IMAD.HI.U32 R4, R7, R4, RZ ;  /* 0x0000000407040227 */ /* 0x002fca00078e00ff */
[----:B------:R-:W-:-:S04]  /*261a0*/  @P0 SHF.R.U32.HI R7, RZ, R5, R4 ;  /* 0x00000005ff070219 */ /* 0x000fc80000011604 */
[----:B------:R-:W-:Y:S01]  /*261b0*/  LOP3.LUT R8, RZ, R7, RZ, 0x33, !PT ;  /* 0x00000007ff087212 */ /* 0x000fe200078e33ff */
[----:B------:R-:W-:Y:S06]  /*261c0*/  BRA `(.L_x_1922) ;  /* 0x0000000000107947 */ /* 0x000fec0003800000 */
.L_x_1921:
[----:B------:R-:W-:-:S13]  /*261d0*/  ISETP.NE.AND P0, PT, R3, 0x1, PT ;  /* 0x000000010300780c */ /* 0x000fda0003f05270 */
[----:B------:R-:W1:Y:S02]  /*261e0*/  @P0 LDC.64 R4, c[0x0][0x9e8] ;  /* 0x00027a00ff040b82 */ /* 0x000e640000000a00 */
[----:B-1----:R-:W-:-:S05]  /*261f0*/  @P0 IMAD.HI.U32 R4, R8, R4, RZ ;  /* 0x0000000408040227 */ /* 0x002fca00078e00ff */
[----:B------:R-:W-:-:S07]  /*26200*/  @P0 SHF.R.U32.HI R8, RZ, R5, R4 ;  /* 0x00000005ff080219 */ /* 0x000fce0000011604 */
.L_x_1922:
[----:B------:R-:W-:Y:S05]  /*26210*/  BSYNC B0 ;  /* 0x0000000000007941 */ /* 0x000fea0003800000 */
.L_x_1920:
[----:B------:R-:W-:-:S05]  /*26220*/  IMAD R3, R8, R3, RZ ;  /* 0x0000000308037224 */ /* 0x000fca00078e02ff */
[----:B------:R-:W-:-:S07]  /*26230*/  VIMNMX R0, R0, R3, !PT ;  /* 0x0000000300007248 */ /* 0x000fce0007fe0100 */
.L_x_1919:
[----:B------:R-:W-:Y:S01]  /*26240*/  ISETP.NE.AND P1, PT, R6, RZ, PT ;  /* 0x000000ff0600720c */ /* 0x000fe20003f25270 */
[----:B------:R-:W-:Y:S01]  /*26250*/  IMAD.HI R0, R0, 0x2aaaaaab, RZ ;  /* 0x2aaaaaab00007827 */ /* 0x000fe200078e02ff */
[----:B------:R-:W-:Y:S03]  /*26260*/  BSSY B0, `(.L_x_1923) ;  /* 0x0000022000007945 */ /* 0x000fe60003800000 */
[----:B------:R-:W-:Y:S01]  /*26270*/  IMAD.MOV.U32 R2, RZ, RZ, RZ ;  /* 0x000000ffff027224 */ /* 0x000fe200078e00ff */
[----:B------:R-:W-:-:S04]  /*26280*/  SHF.R.U32.HI R3, RZ, 0x1f, R0 ;  /* 0x0000001fff037819 */ /* 0x000fc80000011600 */
[----:B------:R-:W-:-:S03]  /*26290*/  LEA.HI.SX32 R0, R0, R3, 0x1c ;  /* 0x0000000300007211 */ /* 0x000fc600078fe2ff */
[----:B------:R-:W1:Y:S01]  /*262a0*/  @!P1 LDC R6, c[0x0][0x9f0] ;  /* 0x00027c00ff069b82 */ /* 0x000e620000000800 */
[----:B------:R-:W-:-:S04]  /*262b0*/  VIMNMX R0, RZ, R0, !PT ;  /* 0x00000000ff007248 */ /* 0x000fc80007fe0100 */
[----:B------:R-:W-:-:S13]  /*262c0*/  ISETP.GT.AND P0, PT, R19, R0, PT ;  /* 0x000000001300720c */ /* 0x000fda0003f04270 */
[----:B------:R-:W-:Y:S05]  /*262d0*/  @!P0 BRA `(.L_x_1924) ;  /* 0x0000000000688947 */ /* 0x000fea0003800000 */
[-C--:B-1----:R-:W-:Y:S01]  /*262e0*/  IABS R4, R6.reuse ;  /* 0x0000000600047213 */ /* 0x082fe20000000000 */
[----:B------:R-:W-:Y:S01]  /*262f0*/  IMAD.MOV.U32 R2, RZ, RZ, RZ ;  /* 0x000000ffff027224 */ /* 0x000fe200078e00ff */
[----:B------:R-:W-:Y:S02]  /*26300*/  IABS R8, R6 ;  /* 0x0000000600087213 */ /* 0x000fe40000000000 */
[----:B------:R-:W1:Y:S08]  /*26310*/  I2F.RP R5, R4 ;  /* 0x0000000400057306 */ /* 0x000e700000209400 */
[----:B-1----:R-:W1:Y:S02]  /*26320*/  MUFU.RCP R5, R5 ;  /* 0x0000000500057308 */ /* 0x002e640000001000 */
[----:B-1----:R-:W-:-:S06]  /*26330*/  VIADD R7, R5, 0xffffffe ;  /* 0x0ffffffe05077836 */ /* 0x002fcc0000000000 */
[----:B------:R1:W2:Y:S02]  /*26340*/  F2I.FTZ.U32.TRUNC.NTZ R3, R7 ;  /* 0x0000000700037305 */ /* 0x0002a4000021f000 */
[----:B-1----:R-:W-:Y:S02]  /*26350*/  IMAD.MOV R7, RZ, RZ, -R8 ;  /* 0x000000ffff077224 */ /* 0x002fe400078e0a08 */
[----:B--2---:R-:W-:-:S04]  /*26360*/  IMAD.MOV R11, RZ, RZ, -R3 ;  /* 0x000000ffff0b7224 */ /* 0x004fc800078e0a03 */
        /* <DEDUP_REMOVED lines=17> */
.L_x_1924:
[----:B------:R-:W-:Y:S05]  /*26480*/  BSYNC B0 ;  /* 0x0000000000007941 */ /* 0x000fea0003800000 */
.L_x_1923:
[-C--:B------:R-:W-:Y:S01]  /*26490*/  IMAD R0, R9, R2.reuse, R0 ;  /* 0x0000000209007224 */ /* 0x080fe200078e0200 */
[----:B------:R-:W-:Y:S04]  /*264a0*/  BSSY B7, `(.L_x_1925) ;  /* 0x0000365000077945 */ /* 0x000fe80003800000 */
[----:B------:R-:W-:Y:S01]  /*264b0*/  VIADDMNMX R19, R0, R2, R19, PT ;  /* 0x0000000200137246 */ /* 0x000fe20003800113 */
[----:B------:R2:W-:Y:S03]  /*264c0*/  STL [R1], R0 ;  /* 0x0000000001007387 */ /* 0x0005e60000100800 */
[----:B------:R-:W-:Y:S01]  /*264d0*/  ISETP.GT.AND P0, PT, R19, R0, PT ;  /* 0x000000001300720c */ /* 0x000fe20003f04270 */
[----:B------:R2:W-:-:S12]  /*264e0*/  STL [R1+0x20], R19 ;  /* 0x0000201301007387 */ /* 0x0005d80000100800 */
[----:B--2---:R-:W-:Y:S05]  /*264f0*/  @P0 BRA `(.L_x_1926) ;  /* 0x0000000000440947 */ /* 0x004fea0003800000 */
[----:B------:R-:W2:Y:S02]  /*26500*/  S2R R3, SR_TID.X ;  /* 0x0000000000037919 */ /* 0x000ea40000002100 */
[----:B--2---:R-:W-:-:S04]  /*26510*/  LOP3.LUT R3, R3, 0x7f, RZ, 0xc0, !PT ;  /* 0x0000007f03037812 */ /* 0x004fc800078ec0ff */
[----:B------:R-:W-:-:S13]  /*26520*/  ISETP.NE.AND P0, PT, R3, RZ, PT ;  /* 0x000000ff0300720c */ /* 0x000fda0003f05270 */
[----:B------:R-:W-:Y:S05]  /*26530*/  @P0 BRA `(.L_x_1927) ;  /* 0x00000034006c0947 */ /* 0x000fea0003800000 */
[----:B------:R-:W2:Y:S01]  /*26540*/  S2R R5, SR_LANEID ;  /* 0x0000000000057919 */ /* 0x000ea20000000000 */
[----:B------:R-:W-:Y:S01]  /*26550*/  VOTEU.ANY UR4, UPT, PT ;  /* 0x0000000000047886 */ /* 0x000fe200038e0100 */
[----:B------:R-:W3:Y:S01]  /*26560*/  LDC.64 R2, c[0x0][0xc60] ;  /* 0x00031800ff027b82 */ /* 0x000ee20000000a00 */
[----:B------:R-:W2:Y:S02]  /*26570*/  FLO.U32 R0, UR4 ;  /* 0x0000000400007d00 */ /* 0x000ea400080e0000 */
[----:B--2---:R-:W-:-:S06]  /*26580*/  ISETP.EQ.U32.AND P0, PT, R0, R5, PT ;  /* 0x000000050000720c */ /* 0x004fcc0003f02070 */
[----:B------:R-:W3:Y:S07]  /*26590*/  POPC R5, UR4 ;  /* 0x0000000400057d09 */ /* 0x000eee0008000000 */
[----:B---3--:R-:W2:Y:S01]  /*265a0*/  @P0 ATOMG.E.ADD.STRONG.GPU PT, R3, desc[UR60][R2.64], R5 ;  /* 0x00000005020309a8 */ /* 0x008ea200081ee1fc */
[----:B------:R-:W3:Y:S02]  /*265b0*/  S2R R4, SR_LTMASK ;  /* 0x0000000000047919 */ /* 0x000ee40000003900 */
[----:B---3--:R-:W-:-:S04]  /*265c0*/  LOP3.LUT R4, R4, UR4, RZ, 0xc0, !PT ;  /* 0x0000000404047c12 */ /* 0x008fc8000f8ec0ff */
[----:B------:R-:W3:Y:S01]  /*265d0*/  POPC R7, R4 ;  /* 0x0000000400077309 */ /* 0x000ee20000000000 */
[----:B--2---:R-:W3:Y:S02]  /*265e0*/  SHFL.IDX PT, R0, R3, R0, 0x1f ;  /* 0x00001f0003007589 */ /* 0x004ee400000e0000 */
[----:B---3--:R-:W-:Y:S01]  /*265f0*/  IADD3 R24, R0, UR38, R7 ;  /* 0x0000002600187c10 */ /* 0x008fe2000fffe007 */
[----:B------:R-:W-:Y:S06]  /*26600*/  BRA `(.L_x_1927) ;  /* 0x0000003400387947 */ /* 0x000fec0003800000 */
.L_x_1926:
        /* <DEDUP_REMOVED lines=9> */
[----:B------:R-:W2:Y:S01]  /*266a0*/  LDC.64 R2, c[0x4][R2] ;  /* 0x0100000002027b82 */ /* 0x000ea20000000a00 */
[----:B------:R-:W-:Y:S02]  /*266b0*/  IMAD.U32 R5, RZ, RZ, UR7 ;  /* 0x00000007ff057e24 */ /* 0x000fe4000f8e00ff */
[----:B-1----:R-:W-:Y:S02]  /*266c0*/  IMAD.U32 R6, RZ, RZ, UR8 ;  /* 0x00000008ff067e24 */ /* 0x002fe4000f8e00ff */
[----:B------:R-:W-:-:S02]  /*266d0*/  IMAD.U32 R7, RZ, RZ, UR9 ;  /* 0x00000009ff077e24 */ /* 0x000fc4000f8e00ff */
[----:B0-----:R-:W-:Y:S02]  /*266e0*/  IMAD.U32 R10, RZ, RZ, UR4 ;  /* 0x00000004ff0a7e24 */ /* 0x001fe4000f8e00ff */
[----:B------:R-:W-:Y:S02]  /*266f0*/  IMAD.U32 R11, RZ, RZ, UR5 ;  /* 0x00000005ff0b7e24 */ /* 0x000fe4000f8e00ff */
[----:B------:R-:W-:Y:S02]  /*26700*/  IMAD.MOV.U32 R8, RZ, RZ, 0x70 ;  /* 0x00000070ff087424 */ /* 0x000fe400078e00ff */
[----:B------:R-:W-:Y:S02]  /*26710*/  IMAD.MOV.U32 R12, RZ, RZ, 0x1 ;  /* 0x00000001ff0c7424 */ /* 0x000fe400078e00ff */
[----:B------:R-:W-:-:S07]  /*26720*/  IMAD.MOV.U32 R13, RZ, RZ, RZ ;  /* 0x000000ffff0d7224 */ /* 0x000fce00078e00ff */
[----:B------:R-:W-:-:S07]  /*26730*/  LEPC R20, `(.L_x_1929) ;  /* 0x000000001014794e */ /* 0x000fce0000000000 */
[----:B--2---:R-:W-:Y:S05]  /*26740*/  CALL.ABS.NOINC R2 ;  /* 0x0000000002007343 */ /* 0x004fea0003c00000 */
.L_x_1929:
[----:B------:R-:W-:Y:S05]  /*26750*/  BSYNC B6 ;  /* 0x0000000000067941 */ /* 0x000fea0003800000 */
.L_x_1928:
        /* <DEDUP_REMOVED lines=8> */
[----:B------:R2:W3:Y:S01]  /*267e0*/  LDC.64 R2, c[0x4][R18] ;  /* 0x0100000012027b82 */ /* 0x0004e20000000a00 */
[----:B------:R-:W-:Y:S02]  /*267f0*/  IMAD.U32 R4, RZ, RZ, UR6 ;  /* 0x00000006ff047e24 */ /* 0x000fe4000f8e00ff */
[----:B------:R-:W-:Y:S02]  /*26800*/  IMAD.U32 R5, RZ, RZ, UR7 ;  /* 0x00000007ff057e24 */ /* 0x000fe4000f8e00ff */
[----:B-1----:R-:W-:Y:S02]  /*26810*/  IMAD.U32 R6, RZ, RZ, UR8 ;  /* 0x00000008ff067e24 */ /* 0x002fe4000f8e00ff */
[----:B------:R-:W-:-:S02]  /*26820*/  IMAD.U32 R7, RZ, RZ, UR9 ;  /* 0x00000009ff077e24 */ /* 0x000fc4000f8e00ff */
[----:B0-----:R-:W-:Y:S02]  /*26830*/  IMAD.U32 R10, RZ, RZ, UR4 ;  /* 0x00000004ff0a7e24 */ /* 0x001fe4000f8e00ff */
[----:B------:R-:W-:Y:S02]  /*26840*/  IMAD.U32 R11, RZ, RZ, UR5 ;  /* 0x00000005ff0b7e24 */ /* 0x000fe4000f8e00ff */
[----:B------:R-:W-:Y:S02]  /*26850*/  IMAD.MOV.U32 R8, RZ, RZ, 0x70 ;  /* 0x00000070ff087424 */ /* 0x000fe400078e00ff */
[----:B------:R-:W-:Y:S02]  /*26860*/  IMAD.MOV.U32 R12, RZ, RZ, 0x1 ;  /* 0x00000001ff0c7424 */ /* 0x000fe400078e00ff */
[----:B--2---:R-:W-:-:S07]  /*26870*/  IMAD.MOV.U32 R13, RZ, RZ, RZ ;  /* 0x000000ffff0d7224 */ /* 0x004fce00078e00ff */
[----:B------:R-:W-:-:S07]  /*26880*/  LEPC R20, `(.L_x_1932) ;  /* 0x000000001014794e */ /* 0x000fce0000000000 */
[----:B---3--:R-:W-:Y:S05]  /*26890*/  CALL.ABS.NOINC R2 ;  /* 0x0000000002007343 */ /* 0x008fea0003c00000 */
.L_x_1932:
        /* <DEDUP_REMOVED lines=15> */
.L_x_1931:
[----:B------:R-:W-:Y:S05]  /*26990*/  BSYNC B6 ;  /* 0x0000000000067941 */ /* 0x000fea0003800000 */
.L_x_1930:
[----:B------:R-:W-:Y:S01]  /*269a0*/  ULDC.64 UR4, c[0x0][0x9f8] ;  /* 0x00027e0000047ab9 */ /* 0x000fe20000000a00 */
[----:B------:R-:W2:Y:S01]  /*269b0*/  LDL R18, [R1+0x4] ;  /* 0x0000040001127983 */ /* 0x000ea20000100800 */
[----:B------:R-:W-:Y:S01]  /*269c0*/  ISETP.NE.U32.AND P0, PT, RZ, UR4, PT ;  /* 0x00000004ff007c0c */ /* 0x000fe2000bf05070 */
[----:B------:R-:W-:Y:S01]  /*269d0*/  IMAD.MOV.U32 R33, RZ, RZ, R27 ;  /* 0x000000ffff217224 */ /* 0x000fe200078e001b */
[----:B------:R-:W3:Y:S01]  /*269e0*/  LDC R0, c[0x0][0x430] ;  /* 0x00010c00ff007b82 */ /* 0x000ee20000000800 */
[----:B------:R-:W4:Y:S01]  /*269f0*/  S2R R20, SR_TID.X ;  /* 0x0000000000147919 */ /* 0x000f220000002100 */
[----:B------:R-:W-:Y:S01]  /*26a00*/  ISETP.NE.AND.EX P0, PT, RZ, UR5, PT, P0 ;  /* 0x00000005ff007c0c */ /* 0x000fe2000bf05300 */
[----:B------:R-:W-:Y:S01]  /*26a10*/  VIADD R23, R19, 0xffffffff ;  /* 0xffffffff13177836 */ /* 0x000fe20000000000 */
[----:B------:R-:W-:-:S11]  /*26a20*/  ULDC UR4, c[0x0][0x320] ;  /* 0x0000c80000047ab9 */ /* 0x000fd60000000800 */
[----:B------:R-:W0:Y:S01]  /*26a30*/  @P0 LDC.64 R2, c[0x0][0x9f8] ;  /* 0x00027e00ff020b82 */ /* 0x000e220000000a00 */
[----:B----4-:R-:W-:Y:S01]  /*26a40*/  LOP3.LUT R20, R20, 0x7f, RZ, 0xc0, !PT ;  /* 0x0000007f14147812 */ /* 0x010fe200078ec0ff */
[----:B0-----:R-:W-:-:S05]  /*26a50*/  @P0 IMAD.WIDE R2, R27, 0x4, R2 ;  /* 0x000000041b020825 */ /* 0x001fca00078e0202 */
[----:B------:R0:W4:Y:S01]  /*26a60*/  @P0 LDG.E R33, desc[UR60][R2.64] ;  /* 0x0000003c02210981 */ /* 0x000122000c1e1900 */
[----:B------:R-:W-:Y:S02]  /*26a70*/  SHF.R.U32.HI R21, RZ, 0x3, R20 ;  /* 0x00000003ff157819 */ /* 0x000fe40000011614 */
[----:B---3--:R-:W-:Y:S01]  /*26a80*/  ISETP.NE.AND P1, PT, R0, 0x1, PT ;  /* 0x000000010000780c */ /* 0x008fe20003f25270 */
[----:B------:R-:W3:Y:S01]  /*26a90*/  S2R R20, SR_TID.X ;  /* 0x0000000000147919 */ /* 0x000ee20000002100 */
[----:B------:R-:W0:Y:S11]  /*26aa0*/  S2R R19, SR_TID.X ;  /* 0x0000000000137919 */ /* 0x000e360000002100 */
[----:B-1----:R-:W1:Y:S08]  /*26ab0*/  @P1 LDC R6, c[0x0][0x434] ;  /* 0x00010d00ff061b82 */ /* 0x002e700000000800 */
[----:B------:R-:W1:Y:S01]  /*26ac0*/  @P1 LDC R7, c[0x0][0x438] ;  /* 0x00010e00ff071b82 */ /* 0x000e620000000800 */
[----:B---3--:R-:W-:-:S02]  /*26ad0*/  IMAD.SHL.U32 R20, R20, 0x10, RZ ;  /* 0x0000001014147824 */ /* 0x008fc400078e00ff */
[----:B0-----:R-:W-:-:S03]  /*26ae0*/  IMAD.SHL.U32 R19, R19, 0x8, RZ ;  /* 0x0000000813137824 */ /* 0x001fc600078e00ff */
[----:B------:R-:W-:Y:S02]  /*26af0*/  LOP3.LUT R20, R21, 0x70, R20, 0xf8, !PT ;  /* 0x0000007015147812 */ /* 0x000fe400078ef814 */
[----:B------:R-:W-:-:S03]  /*26b00*/  LOP3.LUT R19, R19, 0x38, RZ, 0xc0, !PT ;  /* 0x0000003813137812 */ /* 0x000fc600078ec0ff */
[----:B------:R-:W-:-:S05]  /*26b10*/  IMAD R4, R23, 0x60, R20 ;  /* 0x0000006017047824 */ /* 0x000fca00078e0214 */
[----:B------:R-:W-:-:S04]  /*26b20*/  ISETP.GE.AND P0, PT, R4, R37, PT ;  /* 0x000000250400720c */ /* 0x000fc80003f06270 */
[----:B------:R-:W-:Y:S02]  /*26b30*/  ISETP.GT.U32.OR P0, PT, R20, 0x5f, P0 ;  /* 0x0000005f1400780c */ /* 0x000fe40000704470 */
[----:B------:R-:W-:Y:S01]  /*26b40*/  LOP3.LUT R16, R16, 0xfffffff7, RZ, 0xc0, !PT ;  /* 0xfffffff710107812 */ /* 0x000fe200078ec0ff */
[----:B------:R-:W-:Y:S01]  /*26b50*/  UMOV UR5, 0xffffffff ;  /* 0xffffffff00057882 */ /* 0x000fe20000000000 */
[----:B--2---:R-:W-:Y:S01]  /*26b60*/  IMAD.IADD R5, R4, 0x1, R18 ;  /* 0x0000000104057824 */ /* 0x004fe200078e0212 */
[----:B------:R-:W-:-:S03]  /*26b70*/  LOP3.LUT R18, R19, 0x40, RZ, 0xfc, !PT ;  /* 0x0000004013127812 */ /* 0x000fc600078efcff */
[----:B-1----:R-:W-:Y:S01]  /*26b80*/  @P1 IMAD.HI.U32 R6, R5, R6, RZ ;  /* 0x0000000605061227 */ /* 0x002fe200078e00ff */
[----:B------:R-:W-:-:S03]  /*26b90*/  ISETP.GE.AND P2, PT, R18, UR4, PT ;  /* 0x0000000412007c0c */ /* 0x000fc6000bf46270 */
[----:B------:R-:W-:Y:S01]  /*26ba0*/  IMAD.MOV.U32 R4, RZ, RZ, R5 ;  /* 0x000000ffff047224 */ /* 0x000fe200078e0005 */
[----:B------:R-:W-:Y:S02]  /*26bb0*/  @P1 SHF.R.U32.HI R4, RZ, R7, R6 ;  /* 0x00000007ff041219 */ /* 0x000fe40000011606 */
[----:B------:R-:W-:Y:S01]  /*26bc0*/  ISETP.GE.AND P1, PT, R19, UR4, PT ;  /* 0x0000000413007c0c */ /* 0x000fe2000bf26270 */
[----:B------:R-:W-:Y:S02]  /*26bd0*/  ULDC UR4, c[0x0][0x2f4] ;  /* 0x0000bd0000047ab9 */ /* 0x000fe40000000800 */
[----:B------:R-:W-:Y:S01]  /*26be0*/  IMAD.MOV R2, RZ, RZ, -R4 ;  /* 0x000000ffff027224 */ /* 0x000fe200078e0a04 */
[----:B------:R-:W-:-:S03]  /*26bf0*/  SEL R29, RZ, 0x1, P1 ;  /* 0x00000001ff1d7807 */ /* 0x000fc60000800000 */
[----:B------:R-:W-:Y:S01]  /*26c00*/  IMAD R0, R0, R2, R5 ;  /* 0x0000000200007224 */ /* 0x000fe200078e0205 */
[----:B------:R-:W-:Y:S01]  /*26c10*/  SEL R5, RZ, 0xffffffff, P2 ;  /* 0xffffffffff057807 */ /* 0x000fe20001000000 */
[----:B------:R-:W0:Y:S04]  /*26c20*/  @!P0 LDC.64 R2, c[0x0][0x428] ;  /* 0x00010a00ff028b82 */ /* 0x000e280000000a00 */
[----:B------:R-:W-:Y:S01]  /*26c30*/  IMAD.SHL.U32 R6, R5, 0x2, RZ ;  /* 0x0000000205067824 */ /* 0x000fe200078e00ff */
[----:B------:R-:W-:-:S04]  /*26c40*/  @!P0 SHF.R.S32.HI R5, RZ, 0x1f, R4 ;  /* 0x0000001fff058819 */ /* 0x000fc80000011404 */
[----:B------:R-:W-:Y:S02]  /*26c50*/  LOP3.LUT R29, R6, 0x2, R29, 0xe2, !PT ;  /* 0x00000002061d7812 */ /* 0x000fe400078ee21d */
[----:B----4-:R-:W-:Y:S01]  /*26c60*/  SHF.R.S32.HI R8, RZ, 0x1f, R33 ;  /* 0x0000001fff087819 */ /* 0x010fe20000011421 */
[----:B0-----:R-:W-:-:S04]  /*26c70*/  @!P0 IMAD.WIDE.U32 R4, R33, R2, R4 ;  /* 0x0000000221048225 */ /* 0x001fc800078e0004 */
[----:B------:R-:W-:Y:S01]  /*26c80*/  @!P0 IMAD R6, R8, R2, RZ ;  /* 0x0000000208068224 */ /* 0x000fe200078e02ff */
[----:B------:R-:W-:Y:S01]  /*26c90*/  ISETP.GE.AND P2, PT, R19, UR4, PT ;  /* 0x0000000413007c0c */ /* 0x000fe2000bf46270 */
[----:B------:R0:W-:Y:S02]  /*26ca0*/  STL [R1+0x8], R8 ;  /* 0x0000080801007387 */ /* 0x0001e40000100800 */
[----:B------:R-:W-:Y:S02]  /*26cb0*/  @!P0 IMAD R6, R33, R3, R6 ;  /* 0x0000000321068224 */ /* 0x000fe400078e0206 */
[----:B------:R-:W1:Y:S02]  /*26cc0*/  @!P0 LDC.64 R2, c[0x0][0x418] ;  /* 0x00010600ff028b82 */ /* 0x000e640000000a00 */
[----:B------:R-:W-:Y:S02]  /*26cd0*/  @!P0 IMAD.IADD R6, R5, 0x1, R6 ;  /* 0x0000000105068824 */ /* 0x000fe400078e0206 */
[----:B------:R-:W-:Y:S01]  /*26ce0*/  IMAD.U32 R5, RZ, RZ, UR39 ;  /* 0x00000027ff057e24 */ /* 0x000fe2000f8e00ff */
[----:B-1----:R-:W-:-:S04]  /*26cf0*/  @!P0 LEA R2, P1, R4, R2, 0x2 ;  /* 0x0000000204028211 */ /* 0x002fc800078210ff */
[----:B------:R-:W-:Y:S01]  /*26d00*/  @!P0 LEA.HI.X R3, R4, R3, R6, 0x2, P1 ;  /* 0x0000000304038211 */ /* 0x000fe200008f1406 */
[----:B------:R-:W-:-:S06]  /*26d10*/  IMAD.MOV.U32 R4, RZ, RZ, RZ ;  /* 0x000000ffff047224 */ /* 0x000fcc00078e00ff */
[----:B------:R1:W5:Y:S01]  /*26d20*/  @!P0 LDG.E R4, desc[UR60][R2.64] ;  /* 0x0000003c02048981 */ /* 0x000362000c1e1900 */
[----:B------:R-:W-:Y:S02]  /*26d30*/  ISETP.GT.U32.AND P0, PT, R20, 0x5f, PT ;  /* 0x0000005f1400780c */ /* 0x000fe40003f04070 */
[----:B------:R-:W-:Y:S02]  /*26d40*/  ISETP.NE.AND P3, PT, R5, 0x3, PT ;  /* 0x000000030500780c */ /* 0x000fe40003f65270 */
[----:B0-----:R-:W-:Y:S02]  /*26d50*/  LOP3.LUT R8, R19, 0x80, RZ, 0xfc, !PT ;  /* 0x0000008013087812 */ /* 0x001fe400078efcff */
[----:B------:R-:W-:-:S07]  /*26d60*/  ISETP.GE.AND P1, PT, R18, UR4, PT ;  /* 0x0000000412007c0c */ /* 0x000fce000bf26270 */
[----:B------:R-:W-:Y:S02]  /*26d70*/  @P0 LOP3.LUT R16, R16, 0x8, RZ, 0xfc, !PT ;  /* 0x0000000810100812 */ /* 0x000fe400078efcff */
[----:B------:R-:W-:Y:S02]  /*26d80*/  ISETP.GE.AND P0, PT, R8, UR4, PT ;  /* 0x0000000408007c0c */ /* 0x000fe4000bf06270 */
[----:B------:R-:W-:-:S04]  /*26d90*/  LOP3.LUT R16, R16, 0xffffffef, RZ, 0xc0, !PT ;  /* 0xffffffef10107812 */ /* 0x000fc800078ec0ff */
[----:B------:R-:W-:-:S04]  /*26da0*/  @P3 LOP3.LUT R16, R16, 0x10, RZ, 0xfc, !PT ;  /* 0x0000001010103812 */ /* 0x000fc800078efcff */
[----:B------:R-:W-:-:S04]  /*26db0*/  LOP3.LUT R16, R16, 0xfffffffb, RZ, 0xc0, !PT ;  /* 0xfffffffb10107812 */ /* 0x000fc800078ec0ff */
[----:B------:R-:W-:-:S04]  /*26dc0*/  @P2 LOP3.LUT R16, R16, 0x4, RZ, 0xfc, !PT ;  /* 0x0000000410102812 */ /* 0x000fc800078efcff */
[----:B------:R-:W-:-:S04]  /*26dd0*/  LOP3.LUT R16, R16, 0xfffffffe, RZ, 0xc0, !PT ;  /* 0xfffffffe10107812 */ /* 0x000fc800078ec0ff */
[----:B------:R-:W-:-:S04]  /*26de0*/  LOP3.LUT R16, R16, 0xfffffffd, RZ, 0xc0, !PT ;  /* 0xfffffffd10107812 */ /* 0x000fc800078ec0ff */
[----:B------:R-:W-:-:S04]  /*26df0*/  @P1 LOP3.LUT R16, R16, 0x2, RZ, 0xfc, !PT ;  /* 0x0000000210101812 */ /* 0x000fc800078efcff */
[----:B------:R-:W-:Y:S01]  /*26e00*/  @P0 LOP3.LUT R16, R16, 0x1, RZ, 0xfc, !PT ;  /* 0x0000000110100812 */ /* 0x000fe200078efcff */
[----:B-1----:R-:W-:Y:S06]  /*26e10*/  BRA.DIV UR5, `(.L_x_1933) ;  /* 0x0000005605987947 */ /* 0x002fec000b800000 */
.L_x_2062:
[----:B------:R-:W-:Y:S05]  /*26e20*/  @!P3 BRA `(.L_x_1934) ;  /* 0x000000000004b947 */ /* 0x000fea0003800000 */
[----:B------:R-:W-:Y:S01]  /*26e30*/  BPT.TRAP 0x1 ;  /* 0x000000040000795c */ /* 0x000fe20000300000 */
.L_x_1934:
        /* <DEDUP_REMOVED lines=23> */
.L_x_2063:
[----:B------:R-:W-:Y:S05]  /*26fb0*/  BSYNC B0 ;  /* 0x0000000000007941 */ /* 0x000fea0003800000 */
.L_x_1935:
[----:B------:R-:W1:Y:S01]  /*26fc0*/  S2R R8, SR_TID.X ;  /* 0x0000000000087919 */ /* 0x000e620000002100 */
[----:B------:R-:W-:Y:S01]  /*26fd0*/  ULDC.64 UR4, c[0x0][0x300] ;  /* 0x0000c00000047ab9 */ /* 0x000fe20000000a00 */
[----:B------:R-:W-:Y:S01]  /*26fe0*/  ULDC.64 UR6, c[0x0][0x2e8] ;  /* 0x0000ba0000067ab9 */ /* 0x000fe20000000a00 */
[----:B------:R-:W-:Y:S01]  /*26ff0*/  IMAD R5, R5, UR4, RZ ;  /* 0x0000000405057c24 */ /* 0x000fe2000f8e02ff */
[----:B------:R-:W2:Y:S01]  /*27000*/  S2R R9, SR_TID.X ;  /* 0x0000000000097919 */ /* 0x000ea20000002100 */
[----:B0-----:R-:W-:Y:S01]  /*27010*/  IMAD.WIDE.U32 R2, R0, UR4, RZ ;  /* 0x0000000400027c25 */ /* 0x001fe2000f8e00ff */
[C---:B------:R-:W-:Y:S02]  /*27020*/  LOP3.LUT P4, RZ, R16.reuse, 0x4, RZ, 0xc0, !PT ;  /* 0x0000000410ff7812 */ /* 0x040fe4000788c0ff */
[----:B------:R-:W-:Y:S01]  /*27030*/  LOP3.LUT P3, RZ, R16, 0x2, RZ, 0xc0, !PT ;  /* 0x0000000210ff7812 */ /* 0x000fe2000786c0ff */
        /* <DEDUP_REMOVED lines=85> */
.L_x_2077:
        /* <DEDUP_REMOVED lines=12> */
.L_x_1938:
        /* <DEDUP_REMOVED lines=10> */
.L_x_1939:
[----:B------:R2:W-:Y:S02]  /*276f0*/  SYNCS.ARRIVE.TRANS64.A1T0 RZ, [R7+URZ+0x2a830], RZ ;  /* 0x02a830ff07ff79a7 */ /* 0x0005e4000810003f */
[----:B------:R-:W-:Y:S05]  /*27700*/  WARPSYNC.ALL ;  /* 0x0000000000007948 */ /* 0x000fea0003800000 */
[----:B------:R-:W-:Y:S01]  /*27710*/  ULDC.64 UR4, c[0x0][0xa00] ;  /* 0x0002800000047ab9 */ /* 0x000fe20000000a00 */
[----:B-1----:R-:W-:Y:S01]  /*27720*/  VIADD R2, R17, 0xc400 ;  /* 0x0000c40011027836 */ /* 0x002fe20000000000 */
[----:B------:R-:W-:Y:S01]  /*27730*/  BAR.SYNC.DEFER_BLOCKING 0x8, 0x180 ;  /* 0x0206000000007b1d */ /* 0x000fe20000010000 */
[----:B------:R-:W-:Y:S02]  /*27740*/  ISETP.NE.U32.AND P0, PT, RZ, UR4, PT ;  /* 0x00000004ff007c0c */ /* 0x000fe4000bf05070 */
[----:B------:R-:W-:-:S02]  /*27750*/  SHF.R.S32.HI R0, RZ, 0x1f, R27 ;  /* 0x0000001fff007819 */ /* 0x000fc4000001141b */
[----:B------:R-:W-:Y:S01]  /*27760*/  ISETP.NE.AND.EX P0, PT, RZ, UR5, PT, P0 ;  /* 0x00000005ff007c0c */ /* 0x000fe2000bf05300 */
[----:B------:R-:W-:Y:S01]  /*27770*/  ULDC.64 UR4, c[0x0][0x298] ;  /* 0x0000a60000047ab9 */ /* 0x000fe20000000a00 */
[----:B------:R-:W-:Y:S01]  /*27780*/  LOP3.LUT P1, RZ, R2, 0x3ff, RZ, 0xc0, !PT ;  /* 0x000003ff02ff7812 */ /* 0x000fe2000782c0ff */
[----:B------:R-:W-:Y:S01]  /*27790*/  BSSY B6, `(.L_x_1940) ;  /* 0x000001c000067945 */ /* 0x000fe20003800000 */
[----:B------:R-:W-:Y:S02]  /*277a0*/  SEL R0, R0, RZ, !P0 ;  /* 0x000000ff00007207 */ /* 0x000fe40004000000 */
[----:B------:R-:W-:-:S03]  /*277b0*/  SEL R2, R27, RZ, !P0 ;  /* 0x000000ff1b027207 */ /* 0x000fc60004000000 */
[----:B------:R1:W-:Y:S04]  /*277c0*/  STL [R1+0x28], R0 ;  /* 0x0000280001007387 */ /* 0x0003e80000100800 */
[----:B------:R3:W-:Y:S01]  /*277d0*/  STL [R1+0x14], R2 ;  /* 0x0000140201007387 */ /* 0x0007e20000100800 */
[----:B-1----:R-:W-:Y:S01]  /*277e0*/  SHF.R.S32.HI R0, RZ, 0x1f, R35 ;  /* 0x0000001fff007819 */ /* 0x002fe20000011423 */
[----:B---3--:R-:W-:-:S04]  /*277f0*/  IMAD.WIDE.U32 R2, R35, UR4, RZ ;  /* 0x0000000423027c25 */ /* 0x008fc8000f8e00ff */
[----:B------:R-:W-:Y:S01]  /*27800*/  IMAD R0, R0, UR4, RZ ;  /* 0x0000000400007c24 */ /* 0x000fe2000f8e02ff */
[----:B------:R1:W-:Y:S03]  /*27810*/  STL.64 [R1+0x18], R2 ;  /* 0x0000180201007387 */ /* 0x0003e60000100a00 */
[----:B------:R-:W-:-:S04]  /*27820*/  IMAD R0, R35, UR5, R0 ;  /* 0x0000000523007c24 */ /* 0x000fc8000f8e0200 */
[----:B------:R-:W-:Y:S01]  /*27830*/  IMAD.IADD R35, R3, 0x1, R0 ;  /* 0x0000000103237824 */ /* 0x000fe200078e0200 */
[----:B------:R-:W-:Y:S06]  /*27840*/  @!P1 BRA `(.L_x_1941) ;  /* 0x0000000000409947 */ /* 0x000fec0003800000 */
[----:B-1----:R-:W-:Y:S01]  /*27850*/  MOV R2, 0x0 ;  /* 0x0000000000027802 */ /* 0x002fe20000000f00 */
        /* <DEDUP_REMOVED lines=15> */
.L_x_1941:
[----:B------:R-:W-:Y:S05]  /*27950*/  BSYNC B6 ;  /* 0x0000000000067941 */ /* 0x000fea0003800000 */
.L_x_1940:
[----:B------:R-:W3:Y:S01]  /*27960*/  LDL.LU R20, [R1+0x28] ;  /* 0x0000280001147983 */ /* 0x000ee20000300800 */
[----:B------:R-:W-:Y:S01]  /*27970*/  ULDC.64 UR4, c[0x0][0x2d8] ;  /* 0x0000b60000047ab9 */ /* 0x000fe20000000a00 */
[----:B--2---:R-:W2:Y:S02]  /*27980*/  LDC R7, c[0x0][0x448] ;  /* 0x00011200ff077b82 */ /* 0x004ea40000000800 */
[----:B------:R-:W4:Y:S04]  /*27990*/  LDL.LU R21, [R1+0x14] ;  /* 0x0000140001157983 */ /* 0x000f280000300800 */
[----:B-1----:R-:W5:Y:S01]  /*279a0*/  LDL.LU.64 R2, [R1+0x18] ;  /* 0x0000180001027983 */ /* 0x002f620000300a00 */
[----:B------:R-:W1:Y:S01]  /*279b0*/  S2R R8, SR_TID.X ;  /* 0x0000000000087919 */ /* 0x000e620000002100 */
[----:B--2---:R-:W-:-:S13]  /*279c0*/  ISETP.NE.AND P0, PT, R7, 0x1, PT ;  /* 0x000000010700780c */ /* 0x004fda0003f05270 */
[----:B------:R-:W2:Y:S01]  /*279d0*/  @P0 LDC R6, c[0x0][0x44c] ;  /* 0x00011300ff060b82 */ /* 0x000ea20000000800 */
[----:B-1----:R-:W-:-:S05]  /*279e0*/  IMAD.SHL.U32 R8, R8, 0x8, RZ ;  /* 0x0000000808087824 */ /* 0x002fca00078e00ff */
[----:B------:R-:W-:Y:S01]  /*279f0*/  LOP3.LUT R8, R8, 0x38, RZ, 0xc0, !PT ;  /* 0x0000003808087812 */ /* 0x000fe200078ec0ff */
[----:B-----5:R-:W-:Y:S02]  /*27a00*/  IMAD.MOV.U32 R3, RZ, RZ, R35 ;  /* 0x000000ffff037224 */ /* 0x020fe400078e0023 */
[----:B------:R-:W-:-:S04]  /*27a10*/  IMAD.WIDE.U32 R2, R26, UR4, R2 ;  /* 0x000000041a027c25 */ /* 0x000fc8000f8e0002 */
[----:B------:R-:W-:Y:S01]  /*27a20*/  IMAD R3, R26, UR5, R3 ;  /* 0x000000051a037c24 */ /* 0x000fe2000f8e0203 */
[----:B------:R-:W-:Y:S02]  /*27a30*/  ULDC.64 UR4, c[0x0][0x2e0] ;  /* 0x0000b80000047ab9 */ /* 0x000fe40000000a00 */
[----:B---3--:R-:W-:Y:S02]  /*27a40*/  IMAD R0, R20, UR4, RZ ;  /* 0x0000000414007c24 */ /* 0x008fe4000f8e02ff */
[----:B------:R-:W1:Y:S01]  /*27a50*/  S2R R20, SR_TID.X ;  /* 0x0000000000147919 */ /* 0x000e620000002100 */
[----:B----4-:R-:W-:-:S04]  /*27a60*/  IMAD.WIDE.U32 R2, R21, UR4, R2 ;  /* 0x0000000415027c25 */ /* 0x010fc8000f8e0002 */
[----:B------:R-:W-:Y:S01]  /*27a70*/  IMAD R0, R21, UR5, R0 ;  /* 0x0000000515007c24 */ /* 0x000fe2000f8e0200 */
[----:B------:R-:W-:-:S03]  /*27a80*/  ULDC.64 UR4, c[0x0][0x2d0] ;  /* 0x0000b40000047ab9 */ /* 0x000fc60000000a00 */
[----:B------:R-:W-:Y:S02]  /*27a90*/  IMAD.IADD R3, R3, 0x1, R0 ;  /* 0x0000000103037824 */ /* 0x000fe400078e0200 */
[----:B------:R-:W3:Y:S01]  /*27aa0*/  @P0 LDC R0, c[0x0][0x450] ;  /* 0x00011400ff000b82 */ /* 0x000ee20000000800 */
[----:B-1----:R-:W-:-:S04]  /*27ab0*/  LOP3.LUT R20, R20, 0x7f, RZ, 0xc0, !PT ;  /* 0x0000007f14147812 */ /* 0x002fc800078ec0ff */
[----:B------:R-:W-:Y:S02]  /*27ac0*/  SHF.R.U32.HI R21, RZ, 0x3, R20 ;  /* 0x00000003ff157819 */ /* 0x000fe40000011614 */
[----:B------:R-:W1:Y:S02]  /*27ad0*/  S2R R20, SR_TID.X ;  /* 0x0000000000147919 */ /* 0x000e640000002100 */
[----:B-1----:R-:W-:-:S05]  /*27ae0*/  IMAD.SHL.U32 R20, R20, 0x10, RZ ;  /* 0x0000001014147824 */ /* 0x002fca00078e00ff */
[----:B------:R-:W-:Y:S02]  /*27af0*/  LOP3.LUT R20, R21, 0x70, R20, 0xf8, !PT ;  /* 0x0000007015147812 */ /* 0x000fe400078ef814 */
[----:B------:R-:W1:Y:S03]  /*27b00*/  S2R R21, SR_TID.X ;  /* 0x0000000000157919 */ /* 0x000e660000002100 */
[----:B------:R-:W-:Y:S02]  /*27b10*/  IMAD.IADD R5, R20, 0x1, R25 ;  /* 0x0000000114057824 */ /* 0x000fe400078e0219 */
[----:B------:R-:W4:Y:S02]  /*27b20*/  S2R R20, SR_TID.X ;  /* 0x0000000000147919 */ /* 0x000f240000002100 */
[----:B--2---:R-:W-:-:S04]  /*27b30*/  @P0 IMAD.HI.U32 R6, R5, R6, RZ ;  /* 0x0000000605060227 */ /* 0x004fc800078e00ff */
[----:B0-----:R-:W-:Y:S01]  /*27b40*/  IMAD.MOV.U32 R4, RZ, RZ, R5 ;  /* 0x000000ffff047224 */ /* 0x001fe200078e0005 */
[----:B---3--:R-:W-:-:S05]  /*27b50*/  @P0 SHF.R.U32.HI R4, RZ, R0, R6 ;  /* 0x00000000ff040219 */ /* 0x008fca0000011606 */
[----:B------:R-:W-:Y:S02]  /*27b60*/  IMAD.MOV R0, RZ, RZ, -R4 ;  /* 0x000000ffff007224 */ /* 0x000fe400078e0a04 */
[----:B------:R-:W-:-:S04]  /*27b70*/  IMAD.WIDE.U32 R2, R4, UR4, R2 ;  /* 0x0000000404027c25 */ /* 0x000fc8000f8e0002 */
[----:B------:R-:W-:Y:S01]  /*27b80*/  IMAD R0, R7, R0, R5 ;  /* 0x0000000007007224 */ /* 0x000fe200078e0205 */
[----:B------:R-:W-:-:S05]  /*27b90*/  SHF.R.S32.HI R5, RZ, 0x1f, R4 ;  /* 0x0000001fff057819 */ /* 0x000fca0000011404 */
[----:B------:R-:W-:Y:S02]  /*27ba0*/  IMAD R5, R5, UR4, RZ ;  /* 0x0000000405057c24 */ /* 0x000fe4000f8e02ff */
[----:B-1----:R-:W-:Y:S02]  /*27bb0*/  IMAD.SHL.U32 R21, R21, 0x8, RZ ;  /* 0x0000000815157824 */ /* 0x002fe400078e00ff */
[----:B------:R-:W-:Y:S01]  /*27bc0*/  IMAD R5, R4, UR5, R5 ;  /* 0x0000000504057c24 */ /* 0x000fe2000f8e0205 */
[----:B------:R-:W-:Y:S01]  /*27bd0*/  SHF.R.S32.HI R4, RZ, 0x1f, R0 ;  /* 0x0000001fff047819 */ /* 0x000fe20000011400 */
[----:B------:R-:W-:Y:S01]  /*27be0*/  ULDC.64 UR4, c[0x0][0x2c8] ;  /* 0x0000b20000047ab9 */ /* 0x000fe20000000a00 */
[----:B------:R-:W-:Y:S01]  /*27bf0*/  LOP3.LUT R21, R21, 0x38, RZ, 0xc0, !PT ;  /* 0x0000003815157812 */ /* 0x000fe200078ec0ff */
[----:B------:R-:W-:Y:S01]  /*27c00*/  IMAD.IADD R3, R3, 0x1, R5 ;  /* 0x0000000103037824 */ /* 0x000fe200078e0205 */
[----:B----4-:R-:W-:Y:S01]  /*27c10*/  LOP3.LUT R20, R20, 0x7f, RZ, 0xc0, !PT ;  /* 0x0000007f14147812 */ /* 0x010fe200078ec0ff */
[----:B------:R-:W-:Y:S01]  /*27c20*/  IMAD R4, R4, UR4, RZ ;  /* 0x0000000404047c24 */ /* 0x000fe2000f8e02ff */
[C---:B------:R-:W-:Y:S01]  /*27c30*/  LOP3.LUT R9, R21.reuse, 0x40, RZ, 0xfc, !PT ;  /* 0x0000004015097812 */ /* 0x040fe200078efcff */
[----:B------:R-:W-:Y:S01]  /*27c40*/  IMAD.WIDE.U32 R2, R0, UR4, R2 ;  /* 0x0000000400027c25 */ /* 0x000fe2000f8e0002 */
[----:B------:R-:W-:-:S03]  /*27c50*/  LOP3.LUT R10, R21, 0x80, RZ, 0xfc, !PT ;  /* 0x00000080150a7812 */ /* 0x000fc600078efcff */
        /* <DEDUP_REMOVED lines=9> */
[----:B------:R-:W-:Y:S02]  /*27cf0*/  ISETP.GE.AND P0, PT, R10, UR4, PT ;  /* 0x000000040a007c0c */ /* 0x000fe4000bf06270 */
[----:B------:R-:W-:Y:S01]  /*27d00*/  SHF.R.U32.HI R9, RZ, 0x3, R20 ;  /* 0x00000003ff097819 */ /* 0x000fe20000011614 */
[----:B------:R-:W-:Y:S10]  /*27d10*/  BRA.DIV UR5, `(.L_x_1942) ;  /* 0x0000005205487947 */ /* 0x000ff4000b800000 */
[----:B------:R-:W0:Y:S01]  /*27d20*/  SHFL.IDX PT, R3, R0, RZ, 0x181f ;  /* 0x00181fff00037589 */ /* 0x000e2200000e0000 */
[----:B------:R-:W-:Y:S02]  /*27d30*/  IMAD R32, R32, R7, RZ ;  /* 0x0000000720207224 */ /* 0x000fe400078e02ff */
[----:B------:R-:W-:Y:S01]  /*27d40*/  IMAD.IADD R25, R9, 0x1, R25 ;  /* 0x0000000109197824 */ /* 0x000fe200078e0219 */
[----:B------:R-:W1:Y:S04]  /*27d50*/  SHFL.IDX PT, R2, R4, RZ, 0x181f ;  /* 0x00181fff04027589 */ /* 0x000e6800000e0000 */
[----:B------:R-:W-:Y:S01]  /*27d60*/  ISETP.GE.AND P1, PT, R25, R32, PT ;  /* 0x000000201900720c */ /* 0x000fe20003f26270 */
[----:B------:R-:W-:-:S12]  /*27d70*/  SHFL.IDX PT, R14, R0, 0x7, 0x181f ;  /* 0x00f81f00000e7f89 */ /* 0x000fd800000e0000 */
[----:B0-----:R-:W-:-:S05]  /*27d80*/  @!P1 LEA R5, P4, R8, R3, 0x1 ;  /* 0x0000000308059211 */ /* 0x001fca00078808ff */
[----:B-1----:R-:W-:Y:S02]  /*27d90*/  @!P1 IMAD.X R3, RZ, RZ, R2, P4 ;  /* 0x000000ffff039224 */ /* 0x002fe400020e0602 */
        /* <DEDUP_REMOVED lines=71> */
.L_x_2094:
[----:B------:R-:W-:Y:S01]  /*28210*/  VIADD R25, R25, 0x70 ;  /* 0x0000007019197836 */ /* 0x000fe20000000000 */
[----:B------:R-:W-:Y:S04]  /*28220*/  BSSY B0, `(.L_x_1943) ;  /* 0x000000b000007945 */ /* 0x000fe80003800000 */
[----:B------:R-:W-:-:S13]  /*28230*/  ISETP.GE.AND P1, PT, R25, R32, PT ;  /* 0x000000201900720c */ /* 0x000fda0003f26270 */
[----:B------:R-:W-:Y:S05]  /*28240*/  @P1 BRA `(.L_x_1944) ;  /* 0x0000000000201947 */ /* 0x000fea0003800000 */
[----:B0-----:R-:W-:-:S05]  /*28250*/  LEA R2, P1, R8, R14, 0x1 ;  /* 0x0000000e08027211 */ /* 0x001fca00078208ff */
[----:B------:R-:W-:-:S05]  /*28260*/  IMAD.X R3, RZ, RZ, R4, P1 ;  /* 0x000000ffff037224 */ /* 0x000fca00008e0604 */
[----:B------:R-:W-:Y:S01]  /*28270*/  @!PT LDS RZ, [RZ] ;  /* 0x00000000fffff984 */ /* 0x000fe20000000800 */
[----:B------:R-:W-:Y:S01]  /*28280*/  @!PT LDS RZ, [RZ] ;  /* 0x00000000fffff984 */ /* 0x000fe20000000800 */
[----:B------:R-:W-:Y:S01]  /*28290*/  @!PT LDS RZ, [RZ] ;  /* 0x00000000fffff984 */ /* 0x000fe20000000800 */
[----:B------:R1:W-:Y:S04]  /*282a0*/  LDGSTS.E.BYPASS.LTC128B.128 [R36+0xfc00], desc[UR60][R2.64], !P3 ;  /* 0x0fc0000002247fae */ /* 0x0003e8000d901d7c */
[----:B------:R1:W-:Y:S04]  /*282b0*/  LDGSTS.E.BYPASS.LTC128B.128 [R36+0x13c00], desc[UR60][R2.64+0x80], !P2 ;  /* 0x13c0008002247fae */ /* 0x0003e8000d101d7c */
[----:B------:R1:W-:Y:S02]  /*282c0*/  LDGSTS.E.BYPASS.LTC128B.128 [R36+0x17c00], desc[UR60][R2.64+0x100], !P0 ;  /* 0x17c0010002247fae */ /* 0x0003e4000c101d7c */
.L_x_1944:
[----:B------:R-:W-:Y:S05]  /*282d0*/  BSYNC B0 ;  /* 0x0000000000007941 */ /* 0x000fea0003800000 */
.L_x_1943:
[----:B------:R-:W-:Y:S01]  /*282e0*/  NOP ;  /* 0x0000000000007918 */ /* 0x000fe20000000000 */
[----:B------:R-:W-:-:S13]  /*282f0*/  PLOP3.LUT P0, PT, PT, PT, PT, 0x80, 0x0 ;  /* 0x000000000000781c */ /* 0x000fda0003f0f070 */
.L_x_1945:
[----:B------:R-:W-:Y:S02]  /*28300*/  PLOP3.LUT P1, PT, P1, P0, PT, 0xa2, 0x0 ;  /* 0x000000000000781c */ /* 0x000fe40000f21472 */
[----:B------:R-:W-:-:S08]  /*28310*/  @P0 R2UR P1, UR4, R17 ;  /* 0x00000000110402ca */ /* 0x000fd00000020000 */
[----:B------:R-:W-:-:S05]  /*28320*/  @P0 PLOP3.LUT P0, PT, P1, PT, PT, 0x80, 0x0 ;  /* 0x000000000000081c */ /* 0x000fca0000f0f070 */
[----:B------:R-:W-:Y:S01]  /*28330*/  @!P1 SYNCS.ARRIVE.TRANS64.RED.A0T1 RZ, [UR4+0x2a800], RZ ;  /* 0x02a800ffffff99a7 */ /* 0x000fe20008200404 */
[----:B------:R-:W-:Y:S07]  /*28340*/  @!P1 ARRIVES.LDGSTSBAR.64.TRANSCNT [UR4+0x2a800] ;  /* 0x02a80000ff0099b0 */ /* 0x000fee0008000a84 */
[----:B------:R-:W-:Y:S05]  /*28350*/  @P0 BRA.U.ANY `(.L_x_1945) ;  /* 0xfffffffd00e80947 */ /* 0x000fea000393ffff */
[----:B01----:R-:W2:Y:S02]  /*28360*/  LDL.LU R2, [R1+0x24] ;  /* 0x0000240001027983 */ /* 0x003ea40000300800 */
[----:B--2---:R-:W-:-:S05]  /*28370*/  VIADD R2, R2, 0x1 ;  /* 0x0000000102027836 */ /* 0x004fca0000000000 */
[----:B------:R-:W-:Y:S01]  /*28380*/  LEA.HI R0, R2, R2, RZ, 0x1 ;  /* 0x0000000202007211 */ /* 0x000fe200078f08ff */
[----:B------:R0:W-:Y:S03]  /*28390*/  STL [R1+0x24], R2 ;  /* 0x0000240201007387 */ /* 0x0001e60000100800 */
[----:B------:R-:W-:-:S05]  /*283a0*/  LOP3.LUT R0, R0, 0xfffffffe, RZ, 0xc0, !PT ;  /* 0xfffffffe00007812 */ /* 0x000fca00078ec0ff */
[----:B------:R-:W-:-:S05]  /*283b0*/  IMAD.IADD R0, R2, 0x1, -R0 ;  /* 0x0000000102007824 */ /* 0x000fca00078e0a00 */
[----:B0-----:R-:W-:Y:S01]  /*283c0*/  SHF.L.U32 R2, R0, 0x1f, RZ ;  /* 0x0000001f00027819 */ /* 0x001fe200000006ff */
[----:B------:R-:W-:Y:S01]  /*283d0*/  NOP ;  /* 0x0000000000007918 */ /* 0x000fe20000000000 */
[----:B------:R-:W2:Y:S01]  /*283e0*/  LDL.LU R3, [R1+0x20] ;  /* 0x0000200001037983 */ /* 0x000ea20000300800 */
[----:B------:R0:W-:Y:S01]  /*283f0*/  SYNCS.ARRIVE.TRANS64.A1T0 RZ, [R17+URZ+0x2a800], RZ ;  /* 0x02a800ff11ff79a7 */ /* 0x0001e2000810003f */
[----:B------:R-:W-:Y:S01]  /*28400*/  BSSY B0, `(.L_x_1946) ;  /* 0x0000004000007945 */ /* 0x000fe20003800000 */
[----:B------:R-:W1:Y:S01]  /*28410*/  SYNCS.PHASECHK.TRANS64.TRYWAIT P0, [R17+URZ+0x2a820], R2 ;  /* 0x02a82002110075a7 */ /* 0x000e62000800017f */
[----:B--2---:R-:W-:Y:S02]  /*28420*/  VIADD R0, R3, 0xfffffffe ;  /* 0xfffffffe03007836 */ /* 0x004fe40000000000 */
[----:B01----:R-:W-:Y:S05]  /*28430*/  @!P0 BRA `(.L_x_1947) ;  /* 0x0000005400388947 */ /* 0x003fea0003800000 */
.L_x_2095:
[----:B------:R-:W-:Y:S05]  /*28440*/  BSYNC B0 ;  /* 0x0000000000007941 */ /* 0x000fea0003800000 */
.L_x_1946:
[----:B------:R-:W2:Y:S01]  /*28450*/  LDL R3, [R1] ;  /* 0x0000000001037983 */ /* 0x000ea20000100800 */
[----:B------:R-:W-:Y:S01]  /*28460*/  BSSY B0, `(.L_x_1948) ;  /* 0x00000f8000007945 */ /* 0x000fe20003800000 */
[----:B--2---:R-:W-:-:S13]  /*28470*/  ISETP.GE.AND P0, PT, R0, R3, PT ;  /* 0x000000030000720c */ /* 0x004fda0003f06270 */
[----:B------:R-:W-:Y:S05]  /*28480*/  @!P0 BRA `(.L_x_1949) ;  /* 0x0000000c00d48947 */ /* 0x000fea0003800000 */
[----:B------:R-:W-:Y:S02]  /*28490*/  IMAD.MOV.U32 R10, RZ, RZ, R28 ;  /* 0x000000ffff0a7224 */ /* 0x000fe400078e001c */
[----:B------:R-:W-:Y:S02]  /*284a0*/  IMAD.MOV.U32 R20, RZ, RZ, R30 ;  /* 0x000000ffff147224 */ /* 0x000fe400078e001e */
[----:B------:R-:W-:-:S07]  /*284b0*/  IMAD.MOV.U32 R32, RZ, RZ, R23 ;  /* 0x000000ffff207224 */ /* 0x000fce00078e0017 */
.L_x_1962:
[----:B0-----:R-:W2:Y:S01]  /*284c0*/  LDL R2, [R1+0x4] ;  /* 0x0000040001027983 */ /* 0x001ea20000100800 */
[----:B------:R-:W0:Y:S03]  /*284d0*/  LDC R7, c[0x0][0x430] ;  /* 0x00010c00ff077b82 */ /* 0x000e260000000800 */
[----:B------:R-:W3:Y:S01]  /*284e0*/  LDL R8, [R1+0x8] ;  /* 0x0000080001087983 */ /* 0x000ee20000100800 */
[----:B------:R-:W1:Y:S01]  /*284f0*/  S2R R3, SR_TID.X ;  /* 0x0000000000037919 */ /* 0x000e620000002100 */
[----:B------:R-:W4:Y:S01]  /*28500*/  S2R R9, SR_TID.X ;  /* 0x0000000000097919 */ /* 0x000f220000002100 */
[----:B0-----:R-:W-:-:S13]  /*28510*/  ISETP.NE.AND P0, PT, R7, 0x1, PT ;  /* 0x000000010700780c */ /* 0x001fda0003f05270 */
[----:B------:R-:W0:Y:S01]  /*28520*/  @P0 LDC R5, c[0x0][0x434] ;  /* 0x00010d00ff050b82 */ /* 0x000e220000000800 */
[----:B-1----:R-:W-:-:S04]  /*28530*/  LOP3.LUT R3, R3, 0x7f, RZ, 0xc0, !PT ;  /* 0x0000007f03037812 */ /* 0x002fc800078ec0ff */
[----:B------:R-:W-:Y:S01]  /*28540*/  SHF.R.U32.HI R3, RZ, 0x3, R3 ;  /* 0x00000003ff037819 */ /* 0x000fe20000011603 */
[----:B----4-:R-:W-:-:S05]  /*28550*/  IMAD.SHL.U32 R9, R9, 0x10, RZ ;  /* 0x0000001009097824 */ /* 0x010fca00078e00ff */
[----:B------:R-:W-:Y:S02]  /*28560*/  LOP3.LUT R9, R3, 0x70, R9, 0xf8, !PT ;  /* 0x0000007003097812 */ /* 0x000fe400078ef809 */
[----:B------:R-:W1:Y:S02]  /*28570*/  @P0 LDC R3, c[0x0][0x438] ;  /* 0x00010e00ff030b82 */ /* 0x000e640000000800 */
[----:B------:R-:W-:Y:S01]  /*28580*/  ISETP.GT.U32.AND P2, PT, R9, 0x5f, PT ;  /* 0x0000005f0900780c */ /* 0x000fe20003f44070 */
[----:B--2---:R-:W-:-:S04]  /*28590*/  IMAD R4, R0, 0x60, R2 ;  /* 0x0000006000047824 */ /* 0x004fc800078e0202 */
[----:B------:R-:W-:-:S04]  /*285a0*/  IMAD.IADD R4, R9, 0x1, R4 ;  /* 0x0000000109047824 */ /* 0x000fc800078e0204 */
[----:B0-----:R-:W-:-:S04]  /*285b0*/  @P0 IMAD.HI.U32 R6, R4, R5, RZ ;  /* 0x0000000504060227 */ /* 0x001fc800078e00ff */
[----:B------:R-:W-:Y:S01]  /*285c0*/  IMAD.MOV.U32 R2, RZ, RZ, R4 ;  /* 0x000000ffff027224 */ /* 0x000fe200078e0004 */
[----:B-1----:R-:W-:-:S05]  /*285d0*/  @P0 SHF.R.U32.HI R2, RZ, R3, R6 ;  /* 0x00000003ff020219 */ /* 0x002fca0000011606 */
        /* <DEDUP_REMOVED lines=13> */
[----:B------:R-:W-:Y:S01]  /*286b0*/  LOP3.LUT P1, RZ, R16, 0x10, RZ, 0xc0, !PT ;  /* 0x0000001010ff7812 */ /* 0x000fe2000782c0ff */
[----:B------:R-:W-:-:S05]  /*286c0*/  VIADD R28, R10, 0x1 ;  /* 0x000000010a1c7836 */ /* 0x000fca0000000000 */
[C---:B------:R-:W-:Y:S01]  /*286d0*/  ISETP.NE.AND P0, PT, R28.reuse, 0x2, PT ;  /* 0x000000021c00780c */ /* 0x040fe20003f05270 */
[----:B------:R-:W-:Y:S05]  /*286e0*/  YIELD ;  /* 0x0000000000007946 */ /* 0x000fea0003800000 */
[----:B------:R-:W-:Y:S01]  /*286f0*/  SEL R3, RZ, 0x1, P0 ;  /* 0x00000001ff037807 */ /* 0x000fe20000000000 */
[----:B------:R-:W-:Y:S01]  /*28700*/  IMAD.MOV.U32 R23, RZ, RZ, R0 ;  /* 0x000000ffff177224 */ /* 0x000fe200078e0000 */
[----:B------:R-:W-:Y:S02]  /*28710*/  SEL R28, R28, RZ, P0 ;  /* 0x000000ff1c1c7207 */ /* 0x000fe40000000000 */
[----:B------:R-:W-:Y:S01]  /*28720*/  LOP3.LUT R30, R20, R3, RZ, 0x3c, !PT ;  /* 0x00000003141e7212 */ /* 0x000fe200078e3cff */
[----:B0-----:R-:W-:Y:S06]  /*28730*/  @!P1 BRA `(.L_x_1950) ;  /* 0x0000000000049947 */ /* 0x001fec0003800000 */
[----:B------:R-:W-:Y:S01]  /*28740*/  BPT.TRAP 0x1 ;  /* 0x000000040000795c */ /* 0x000fe20000300000 */
.L_x_1950:
[----:B------:R-:W-:Y:S01]  /*28750*/  IMAD R5, R28, 0x8, R17 ;  /* 0x000000081c057824 */ /* 0x000fe200078e0211 */
[----:B------:R-:W-:Y:S01]  /*28760*/  SHF.L.U32 R0, R30, 0x1f, RZ ;  /* 0x0000001f1e007819 */ /* 0x000fe200000006ff */
[----:B------:R-:W-:Y:S03]  /*28770*/  BSSY B1, `(.L_x_1951) ;  /* 0x0000003000017945 */ /* 0x000fe60003800000 */
[----:B------:R-:W0:Y:S02]  /*28780*/  SYNCS.PHASECHK.TRANS64.TRYWAIT P0, [R5+URZ+0x2a840], R0 ;  /* 0x02a84000050075a7 */ /* 0x000e24000800017f */
[----:B0-----:R-:W-:Y:S05]  /*28790*/  @!P0 BRA `(.L_x_1952) ;  /* 0x0000005000748947 */ /* 0x001fea0003800000 */
.L_x_2096:
[----:B------:R-:W-:Y:S05]  /*287a0*/  BSYNC B1 ;  /* 0x0000000000017941 */ /* 0x000fea0003800000 */
.L_x_1951:
[----:B------:R-:W-:Y:S01]  /*287b0*/  SHF.R.S32.HI R21, RZ, 0x1f, R7 ;  /* 0x0000001fff157819 */ /* 0x000fe20000011407 */
[----:B------:R-:W-:Y:S01]  /*287c0*/  ULDC.64 UR4, c[0x0][0x300] ;  /* 0x0000c00000047ab9 */ /* 0x000fe20000000a00 */
[----:B-----5:R-:W-:Y:S01]  /*287d0*/  SHF.R.S32.HI R25, RZ, 0x1f, R6 ;  /* 0x0000001fff197819 */ /* 0x020fe20000011406 */
[----:B------:R-:W-:Y:S01]  /*287e0*/  IMAD.WIDE.U32 R2, R7, UR4, RZ ;  /* 0x0000000407027c25 */ /* 0x000fe2000f8e00ff */
[----:B------:R-:W-:Y:S01]  /*287f0*/  ULDC.64 UR6, c[0x0][0x2e8] ;  /* 0x0000ba0000067ab9 */ /* 0x000fe20000000a00 */
[C---:B------:R-:W-:Y:S02]  /*28800*/  LOP3.LUT P3, RZ, R16.reuse, 0x4, RZ, 0xc0, !PT ;  /* 0x0000000410ff7812 */ /* 0x040fe4000786c0ff */
[----:B0-----:R-:W-:Y:S01]  /*28810*/  IMAD R0, R21, UR4, RZ ;  /* 0x0000000415007c24 */ /* 0x001fe2000f8e02ff */
        /* <DEDUP_REMOVED lines=59> */
.L_x_2110:
[----:B--2---:R-:W-:-:S05]  /*28bd0*/  IADD3 R2, P0, R2, R0, RZ ;  /* 0x0000000002027210 */ /* 0x004fca0007f1e0ff */
        /* <DEDUP_REMOVED lines=9> */
.L_x_1954:
        /* <DEDUP_REMOVED lines=10> */
.L_x_1955:
[----:B------:R2:W-:Y:S01]  /*28d10*/  SYNCS.ARRIVE.TRANS64.A1T0 RZ, [R5+URZ+0x2a830], RZ ;  /* 0x02a830ff05ff79a7 */ /* 0x0005e2000810003f */
[----:B------:R-:W-:Y:S05]  /*28d20*/  @!P2 BRA `(.L_x_1956) ;  /* 0x000000000004a947 */ /* 0x000fea0003800000 */
[----:B------:R-:W-:Y:S01]  /*28d30*/  BPT.TRAP 0x1 ;  /* 0x000000040000795c */ /* 0x000fe20000300000 */
.L_x_1956:
[----:B-1----:R-:W-:Y:S01]  /*28d40*/  SHF.L.U32 R2, R20, 0x1f, RZ ;  /* 0x0000001f14027819 */ /* 0x002fe200000006ff */
[----:B--2---:R-:W-:Y:S01]  /*28d50*/  IMAD R5, R10, 0x8, R17 ;  /* 0x000000080a057824 */ /* 0x004fe200078e0211 */
[----:B------:R-:W-:Y:S03]  /*28d60*/  BSSY B1, `(.L_x_1957) ;  /* 0x0000003000017945 */ /* 0x000fe60003800000 */
[----:B------:R-:W1:Y:S02]  /*28d70*/  SYNCS.PHASECHK.TRANS64.TRYWAIT P0, [R5+URZ+0x2a860], R2 ;  /* 0x02a86002050075a7 */ /* 0x000e64000800017f */
[----:B-1----:R-:W-:Y:S05]  /*28d80*/  @!P0 BRA `(.L_x_1958) ;  /* 0x0000005000e88947 */ /* 0x002fea0003800000 */
.L_x_2111:
[----:B------:R-:W-:Y:S05]  /*28d90*/  BSYNC B1 ;  /* 0x0000000000017941 */ /* 0x000fea0003800000 */
.L_x_1957:
[----:B------:R-:W2:Y:S01]  /*28da0*/  S2R R3, SR_TID.X ;  /* 0x0000000000037919 */ /* 0x000ea20000002100 */
[----:B------:R-:W-:Y:S01]  /*28db0*/  UMOV UR4, 0xffffffff ;  /* 0xffffffff00047882 */ /* 0x000fe20000000000 */
[----:B0-----:R-:W-:Y:S01]  /*28dc0*/  IMAD R8, R32, -0x60, R37 ;  /* 0xffffffa020087824 */ /* 0x001fe200078e0225 */
[----:B------:R-:W-:Y:S01]  /*28dd0*/  LOP3.LUT P0, RZ, R29, 0x2, RZ, 0xc0, !PT ;  /* 0x000000021dff7812 */ /* 0x000fe2000780c0ff */
[----:B------:R-:W-:Y:S01]  /*28de0*/  IMAD R4, R10, 0x3000, R34 ;  /* 0x000030000a047824 */ /* 0x000fe200078e0222 */
[----:B--2---:R-:W-:-:S04]  /*28df0*/  LOP3.LUT R3, R3, 0x7f, RZ, 0xc0, !PT ;  /* 0x0000007f03037812 */ /* 0x004fc800078ec0ff */
[----:B------:R-:W-:-:S05]  /*28e00*/  SHF.R.U32.HI R3, RZ, 0x3, R3 ;  /* 0x00000003ff037819 */ /* 0x000fca0000011603 */
[----:B------:R-:W-:Y:S01]  /*28e10*/  IMAD.IADD R8, R8, 0x1, -R3 ;  /* 0x0000000108087824 */ /* 0x000fe200078e0a03 */
[----:B------:R-:W-:Y:S06]  /*28e20*/  BRA.DIV UR4, `(.L_x_1959) ;  /* 0x0000005204d47947 */ /* 0x000fec000b800000 */
[----:B-1----:R-:W0:Y:S01]  /*28e30*/  SHFL.IDX PT, R2, R18, RZ, 0x181f ;  /* 0x00181fff12027589 */ /* 0x002e2200000e0000 */
        /* <DEDUP_REMOVED lines=44> */
.L_x_2125:
[C---:B------:R-:W-:Y:S01]  /*29100*/  ISETP.LT.OR P1, PT, R8.reuse, 0x51, !P1 ;  /* 0x000000510800780c */ /* 0x040fe20004f21670 */
[----:B------:R-:W-:Y:S01]  /*29110*/  ULDC.64 UR4, c[0x0][0x328] ;  /* 0x0000ca0000047ab9 */ /* 0x000fe20000000a00 */
[----:B------:R-:W-:Y:S02]  /*29120*/  ISETP.LT.OR P0, PT, R8, 0x51, !P0 ;  /* 0x000000510800780c */ /* 0x000fe40004701670 */
[----:B-1----:R-:W-:Y:S01]  /*29130*/  IADD3 R2, P2, R2, R0, RZ ;  /* 0x0000000002027210 */ /* 0x002fe20007f5e0ff */
        /* <DEDUP_REMOVED lines=17> */
.L_x_1960:
        /* <DEDUP_REMOVED lines=10> */
.L_x_1961:
[----:B------:R-:W2:Y:S01]  /*292f0*/  LDL R0, [R1] ;  /* 0x0000000001007983 */ /* 0x000ea20000100800 */
[----:B------:R-:W-:Y:S01]  /*29300*/  IMAD.MOV.U32 R3, RZ, RZ, R25 ;  /* 0x000000ffff037224 */ /* 0x000fe200078e0019 */
[----:B------:R-:W-:Y:S01]  /*29310*/  ULDC.64 UR4, c[0x0][0x330] ;  /* 0x0000cc0000047ab9 */ /* 0x000fe20000000a00 */
[----:B------:R-:W-:Y:S01]  /*29320*/  ULDC.64 UR6, c[0x0][0x318] ;  /* 0x0000c60000067ab9 */ /* 0x000fe20000000a00 */
[----:B------:R1:W-:Y:S01]  /*29330*/  SYNCS.ARRIVE.TRANS64.A1T0 RZ, [R5+URZ+0x2a850], RZ ;  /* 0x02a850ff05ff79a7 */ /* 0x0003e2000810003f */
[----:B------:R-:W-:-:S04]  /*29340*/  IMAD.WIDE.U32 R2, R26, UR4, R2 ;  /* 0x000000041a027c25 */ /* 0x000fc8000f8e0002 */
[----:B------:R-:W-:Y:S01]  /*29350*/  IMAD R19, R26, UR5, R3 ;  /* 0x000000051a137c24 */ /* 0x000fe2000f8e0203 */
[C---:B0-----:R-:W-:Y:S01]  /*29360*/  LEA R18, P0, R2.reuse, UR6, 0x1 ;  /* 0x0000000602127c11 */ /* 0x041fe2000f8008ff */
[----:B------:R-:W-:Y:S02]  /*29370*/  IMAD.MOV.U32 R10, RZ, RZ, R28 ;  /* 0x000000ffff0a7224 */ /* 0x000fe400078e001c */
[----:B------:R-:W-:Y:S01]  /*29380*/  IMAD.MOV.U32 R20, RZ, RZ, R30 ;  /* 0x000000ffff147224 */ /* 0x000fe200078e001e */
[----:B------:R-:W-:Y:S01]  /*29390*/  LEA.HI.X R19, R2, UR7, R19, 0x1, P0 ;  /* 0x0000000702137c11 */ /* 0x000fe200080f0c13 */
[----:B------:R-:W-:Y:S01]  /*293a0*/  IMAD.MOV.U32 R32, RZ, RZ, R23 ;  /* 0x000000ffff207224 */ /* 0x000fe200078e0017 */
[C---:B--2---:R-:W-:Y:S01]  /*293b0*/  ISETP.GT.AND P0, PT, R23.reuse, R0, PT ;  /* 0x000000001700720c */ /* 0x044fe20003f04270 */
[----:B------:R-:W-:-:S12]  /*293c0*/  VIADD R0, R23, 0xffffffff ;  /* 0xffffffff17007836 */ /* 0x000fd80000000000 */
[----:B-1----:R-:W-:Y:S05]  /*293d0*/  @P0 BRA `(.L_x_1962) ;  /* 0xfffffff000380947 */ /* 0x002fea000383ffff */
.L_x_1949:
[----:B------:R-:W-:Y:S05]  /*293e0*/  BSYNC B0 ;  /* 0x0000000000007941 */ /* 0x000fea0003800000 */
.L_x_1948:
[----:B0-----:R-:W0:Y:S01]  /*293f0*/  S2R R2, SR_TID.X ;  /* 0x0000000000027919 */ /* 0x001e220000002100 */
[----:B------:R-:W-:Y:S01]  /*29400*/  BSSY B0, `(.L_x_1963) ;  /* 0x0000010000007945 */ /* 0x000fe20003800000 */
[----:B0-----:R-:W-:-:S04]  /*29410*/  LOP3.LUT R2, R2, 0x7f, RZ, 0xc0, !PT ;  /* 0x0000007f02027812 */ /* 0x001fc800078ec0ff */
[----:B------:R-:W-:-:S13]  /*29420*/  ISETP.NE.AND P0, PT, R2, RZ, PT ;  /* 0x000000ff0200720c */ /* 0x000fda0003f05270 */
[----:B------:R-:W-:Y:S05]  /*29430*/  @P0 BRA `(.L_x_1964) ;  /* 0x0000000000300947 */ /* 0x000fea0003800000 */
[----:B------:R-:W0:Y:S01]  /*29440*/  S2R R5, SR_LANEID ;  /* 0x0000000000057919 */ /* 0x000e220000000000 */
[----:B------:R-:W-:Y:S01]  /*29450*/  VOTEU.ANY UR4, UPT, PT ;  /* 0x0000000000047886 */ /* 0x000fe200038e0100 */
[----:B------:R-:W1:Y:S01]  /*29460*/  LDC.64 R2, c[0x0][0xc60] ;  /* 0x00031800ff027b82 */ /* 0x000e620000000a00 */
[----:B------:R-:W0:Y:S02]  /*29470*/  FLO.U32 R0, UR4 ;  /* 0x0000000400007d00 */ /* 0x000e2400080e0000 */
[----:B0-----:R-:W-:-:S06]  /*29480*/  ISETP.EQ.U32.AND P0, PT, R0, R5, PT ;  /* 0x000000050000720c */ /* 0x001fcc0003f02070 */
[----:B------:R-:W1:Y:S07]  /*29490*/  POPC R5, UR4 ;  /* 0x0000000400057d09 */ /* 0x000e6e0008000000 */
[----:B-1----:R-:W2:Y:S01]  /*294a0*/  @P0 ATOMG.E.ADD.STRONG.GPU PT, R3, desc[UR60][R2.64], R5 ;  /* 0x00000005020309a8 */ /* 0x002ea200081ee1fc */
[----:B------:R-:W0:Y:S02]  /*294b0*/  S2R R4, SR_LTMASK ;  /* 0x0000000000047919 */ /* 0x000e240000003900 */
[----:B0-----:R-:W-:-:S04]  /*294c0*/  LOP3.LUT R4, R4, UR4, RZ, 0xc0, !PT ;  /* 0x0000000404047c12 */ /* 0x001fc8000f8ec0ff */
[----:B------:R-:W0:Y:S01]  /*294d0*/  POPC R7, R4 ;  /* 0x0000000400077309 */ /* 0x000e220000000000 */
[----:B--2---:R-:W0:Y:S02]  /*294e0*/  SHFL.IDX PT, R0, R3, R0, 0x1f ;  /* 0x00001f0003007589 */ /* 0x004e2400000e0000 */
[----:B0-----:R-:W-:-:S07]  /*294f0*/  IADD3 R24, R0, UR38, R7 ;  /* 0x0000002600187c10 */ /* 0x001fce000fffe007 */
.L_x_1964:
[----:B------:R-:W-:Y:S05]  /*29500*/  BSYNC B0 ;  /* 0x0000000000007941 */ /* 0x000fea0003800000 */
.L_x_1963:
[----:B------:R-:W-:-:S13]  /*29510*/  LOP3.LUT P0, RZ, R16, 0x10, RZ, 0xc0, !PT ;  /* 0x0000001010ff7812 */ /* 0x000fda000780c0ff */
[----:B------:R-:W-:Y:S05]  /*29520*/  @!P0 BRA `(.L_x_1965) ;  /* 0x0000000000048947 */ /* 0x000fea0003800000 */
[----:B------:R-:W-:Y:S01]  /*29530*/  BPT.TRAP 0x1 ;  /* 0x000000040000795c */ /* 0x000fe20000300000 */
.L_x_1965:
[----:B------:R-:W-:Y:S01]  /*29540*/  IMAD R0, R28, 0x8, R17 ;  /* 0x000000081c007824 */ /* 0x000fe200078e0211 */
[----:B------:R-:W-:Y:S01]  /*29550*/  SHF.L.U32 R3, R30, 0x1f, RZ ;  /* 0x0000001f1e037819 */ /* 0x000fe200000006ff */
[----:B------:R-:W-:Y:S01]  /*29560*/  BSSY B0, `(.L_x_1966) ;  /* 0x0000004000007945 */ /* 0x000fe20003800000 */
[----:B------:R-:W-:Y:S02]  /*29570*/  IMAD R6, R23, -0x60, R37 ;  /* 0xffffffa017067824 */ /* 0x000fe400078e0225 */
[----:B------:R-:W0:Y:S02]  /*29580*/  SYNCS.PHASECHK.TRANS64.TRYWAIT P0, [R0+URZ+0x2a860], R3 ;  /* 0x02a86003000075a7 */ /* 0x000e24000800017f */
[----:B0-----:R-:W-:Y:S05]  /*29590*/  @!P0 BRA `(.L_x_1967) ;  /* 0x0000005000e88947 */ /* 0x001fea0003800000 */
.L_x_2126:
[----:B------:R-:W-:Y:S05]  /*295a0*/  BSYNC B0 ;  /* 0x0000000000007941 */ /* 0x000fea0003800000 */
.L_x_1966:
        /* <DEDUP_REMOVED lines=57> */
.L_x_2140:
        /* <DEDUP_REMOVED lines=11> */
.L_x_1969:
        /* <DEDUP_REMOVED lines=10> */
.L_x_1970:
[----:B------:R2:W-:Y:S01]  /*29a90*/  SYNCS.ARRIVE.TRANS64.A1T0 RZ, [R0+URZ+0x2a850], RZ ;  /* 0x02a850ff00ff79a7 */ /* 0x0005e2000810003f */
[----:B------:R-:W-:-:S05]  /*29aa0*/  VIADD R28, R28, 0x1 ;  /* 0x000000011c1c7836 */ /* 0x000fca0000000000 */
[----:B------:R-:W-:-:S04]  /*29ab0*/  ISETP.NE.AND P0, PT, R28, 0x2, PT ;  /* 0x000000021c00780c */ /* 0x000fc80003f05270 */
[----:B0-----:R-:W-:Y:S02]  /*29ac0*/  SEL R3, RZ, 0x1, P0 ;  /* 0x00000001ff037807 */ /* 0x001fe40000000000 */
[----:B------:R-:W-:Y:S02]  /*29ad0*/  SEL R28, R28, RZ, P0 ;  /* 0x000000ff1c1c7207 */ /* 0x000fe40000000000 */
[----:B--2---:R-:W-:-:S07]  /*29ae0*/  LOP3.LUT R30, R30, R3, RZ, 0x3c, !PT ;  /* 0x000000031e1e7212 */ /* 0x004fce00078e3cff */
.L_x_1927:
[----:B------:R-:W-:Y:S05]  /*29af0*/  BSYNC B7 ;  /* 0x0000000000077941 */ /* 0x000fea0003800000 */
.L_x_1925:
[----:B------:R-:W-:-:S13]  /*29b00*/  LOP3.LUT P0, RZ, R16, 0x20, RZ, 0xc0, !PT ;  /* 0x0000002010ff7812 */ /* 0x000fda000780c0ff */
[----:B------:R-:W-:Y:S05]  /*29b10*/  @!P0 BRA `(.L_x_1971) ;  /* 0x0000000000248947 */ /* 0x000fea0003800000 */
[----:B------:R-:W-:Y:S05]  /*29b20*/  WARPSYNC.ALL ;  /* 0x0000000000007948 */ /* 0x000fea0003800000 */
[----:B------:R-:W2:Y:S08]  /*29b30*/  S2UR UR5, SR_CgaCtaId ;  /* 0x00000000000579c3 */ /* 0x000eb00000008800 */
[----:B------:R-:W-:Y:S06]  /*29b40*/  BAR.SYNC.DEFER_BLOCKING 0x5, 0x180 ;  /* 0x0146000000007b1d */ /* 0x000fec0000010000 */
[----:B------:R-:W-:-:S02]  /*29b50*/  UMOV UR4, 0x400 ;  /* 0x0000040000047882 */ /* 0x000fc40000000000 */
[----:B--2---:R-:W-:-:S06]  /*29b60*/  ULEA UR4, UR5, UR4, 0x18 ;  /* 0x0000000405047291 */ /* 0x004fcc000f8ec03f */
[----:B0-----:R-:W-:-:S05]  /*29b70*/  IMAD.U32 R17, RZ, RZ, UR4 ;  /* 0x00000004ff117e24 */ /* 0x001fca000f8e00ff */
[----:B------:R0:W2:Y:S01]  /*29b80*/  LDS.128 R24, [R17+0x2a8d0] ;  /* 0x02a8d00011187984 */ /* 0x0000a20000000c00 */
[----:B------:R-:W-:Y:S06]  /*29b90*/  BAR.ARV 0x4, 0x180 ;  /* 0x0106000000007b1d */ /* 0x000fec0000002000 */
[----:B------:R-:W-:Y:S05]  /*29ba0*/  BRA `(.L_x_1972) ;  /* 0x0000000c00d47947 */ /* 0x000fea0003800000 */
.L_x_1971:
[----:B------:R-:W2:Y:S01]  /*29bb0*/  S2R R8, SR_TID.X ;  /* 0x0000000000087919 */ /* 0x000ea20000002100 */
[----:B------:R-:W-:Y:S01]  /*29bc0*/  UMOV UR4, 0xffffffff ;  /* 0xffffffff00047882 */ /* 0x000fe20000000000 */
[----:B--2---:R-:W-:-:S04]  /*29bd0*/  LOP3.LUT R8, R8, 0x1f, RZ, 0xc0, !PT ;  /* 0x0000001f08087812 */ /* 0x004fc800078ec0ff */
[----:B------:R-:W-:Y:S01]  /*29be0*/  ISETP.NE.AND P0, PT, R8, 0x1f, PT ;  /* 0x0000001f0800780c */ /* 0x000fe20003f05270 */
[----:B------:R-:W-:-:S12]  /*29bf0*/  BRA.DIV UR4, `(.L_x_1973) ;  /* 0x0000005604507947 */ /* 0x000fd8000b800000 */
[----:B------:R-:W-:Y:S01]  /*29c00*/  IMAD.IADD R7, R27, 0x1, R8 ;  /* 0x000000011b077824 */ /* 0x000fe200078e0208 */
[----:B------:R-:W-:-:S04]  /*29c10*/  ULDC UR4, c[0x0][0xc3c] ;  /* 0x00030f0000047ab9 */ /* 0x000fc80000000800 */
[----:B------:R-:W-:-:S13]  /*29c20*/  ISETP.GE.OR P1, PT, R7, UR4, !P0 ;  /* 0x0000000407007c0c */ /* 0x000fda000c726670 */
[----:B------:R-:W2:Y:S08]  /*29c30*/  @!P1 LDC.64 R2, c[0x0][0xc80] ;  /* 0x00032000ff029b82 */ /* 0x000eb00000000a00 */
[----:B------:R-:W3:Y:S01]  /*29c40*/  @!P1 LDC.64 R4, c[0x0][0xc78] ;  /* 0x00031e00ff049b82 */ /* 0x000ee20000000a00 */
[----:B--2---:R-:W-:-:S05]  /*29c50*/  @!P1 IMAD.WIDE R2, R7, 0x4, R2 ;  /* 0x0000000407029825 */ /* 0x004fca00078e0202 */
[----:B-1----:R3:W2:Y:S02]  /*29c60*/  @!P1 LDG.E R6, desc[UR60][R2.64] ;  /* 0x0000003c02069981 */ /* 0x0026a4000c1e1900 */
[----:B---3--:R-:W-:-:S05]  /*29c70*/  @!P1 IMAD.WIDE R2, R7, 0x4, R4 ;  /* 0x0000000407029825 */ /* 0x008fca00078e0204 */
        /* <DEDUP_REMOVED lines=10> */
[----:B------:R-:W-:Y:S02]  /*29d20*/  IMAD.MOV.U32 R6, RZ, RZ, RZ ;  /* 0x000000ffff067224 */ /* 0x000fe400078e00ff */
[----:B---3--:R-:W-:Y:S01]  /*29d30*/  @!P1 IMAD.MOV.U32 R4, RZ, RZ, R5 ;  /* 0x000000ffff049224 */ /* 0x008fe200078e0005 */
[----:B------:R-:W-:-:S03]  /*29d40*/  ISETP.NE.AND P1, PT, R8, RZ, PT ;  /* 0x000000ff0800720c */ /* 0x000fc60003f25270 */
[----:B------:R-:W-:-:S05]  /*29d50*/  IMAD R13, R4, R25, RZ ;  /* 0x00000019040d7224 */ /* 0x000fca00078e02ff */
        /* <DEDUP_REMOVED lines=15> */
[----:B------:R1:W2:Y:S02]  /*29e50*/  SHFL.IDX PT, R14, R2, 0x1f, 0x1f ;  /* 0x03e01f00020e7f89 */ /* 0x0002a400000e0000 */
.L_x_2150:
[----:B------:R-:W-:Y:S02]  /*29e60*/  ULDC UR4, c[0x0][0xc38] ;  /* 0x00030e0000047ab9 */ /* 0x000fe40000000800 */
[----:B------:R-:W-:-:S04]  /*29e70*/  IMAD.U32 R5, RZ, RZ, UR4 ;  /* 0x00000004ff057e24 */ /* 0x000fc8000f8e00ff */
[----:B--2---:R-:W-:-:S04]  /*29e80*/  IMAD R14, R14, R5, RZ ;  /* 0x000000050e0e7224 */ /* 0x004fc800078e02ff */
[----:B------:R-:W-:-:S05]  /*29e90*/  IMAD.IADD R7, R7, 0x1, R14 ;  /* 0x0000000107077824 */ /* 0x000fca00078e020e */
[----:B------:R-:W-:-:S13]  /*29ea0*/  ISETP.GT.AND P6, PT, R7, R0, PT ;  /* 0x000000000700720c */ /* 0x000fda0003fc4270 */
[----:B------:R-:W-:Y:S05]  /*29eb0*/  @P6 BRA `(.L_x_1974) ;  /* 0x0000000000a46947 */ /* 0x000fea0003800000 */
.L_x_1977:
[----:B-1----:R-:W1:Y:S01]  /*29ec0*/  LDC R2, c[0x0][0xc3c] ;  /* 0x00030f00ff027b82 */ /* 0x002e620000000800 */
[----:B------:R-:W-:-:S05]  /*29ed0*/  VIADD R27, R27, 0x1f ;  /* 0x0000001f1b1b7836 */ /* 0x000fca0000000000 */
[----:B-1----:R-:W-:-:S13]  /*29ee0*/  ISETP.GE.AND P6, PT, R27, R2, PT ;  /* 0x000000021b00720c */ /* 0x002fda0003fc6270 */
[----:B------:R-:W-:Y:S05]  /*29ef0*/  @P6 BRA `(.L_x_1975) ;  /* 0x0000000800bc6947 */ /* 0x000fea0003800000 */
[----:B------:R-:W1:Y:S01]  /*29f00*/  S2R R3, SR_TID.X ;  /* 0x0000000000037919 */ /* 0x000e620000002100 */
[----:B------:R-:W-:Y:S01]  /*29f10*/  IMAD.MOV.U32 R25, RZ, RZ, RZ ;  /* 0x000000ffff197224 */ /* 0x000fe200078e00ff */
[----:B-1----:R-:W-:-:S05]  /*29f20*/  LOP3.LUT R3, R3, 0x1f, RZ, 0xc0, !PT ;  /* 0x0000001f03037812 */ /* 0x002fca00078ec0ff */
[----:B------:R-:W-:-:S05]  /*29f30*/  IMAD.IADD R9, R27, 0x1, R3 ;  /* 0x000000011b097824 */ /* 0x000fca00078e0203 */
[----:B------:R-:W-:-:S13]  /*29f40*/  ISETP.GE.OR P6, PT, R9, R2, !P0 ;  /* 0x000000020900720c */ /* 0x000fda00047c6670 */
[----:B------:R-:W1:Y:S08]  /*29f50*/  @!P6 LDC.64 R2, c[0x0][0xc80] ;  /* 0x00032000ff02eb82 */ /* 0x000e700000000a00 */
[----:B------:R-:W2:Y:S01]  /*29f60*/  @!P6 LDC.64 R4, c[0x0][0xc78] ;  /* 0x00031e00ff04eb82 */ /* 0x000ea20000000a00 */
[----:B-1----:R-:W-:-:S05]  /*29f70*/  @!P6 IMAD.WIDE R2, R9, 0x4, R2 ;  /* 0x000000040902e825 */ /* 0x002fca00078e0202 */
[----:B------:R2:W3:Y:S02]  /*29f80*/  @!P6 LDG.E R25, desc[UR60][R2.64] ;  /* 0x0000003c0219e981 */ /* 0x0004e4000c1e1900 */
[----:B--2---:R-:W-:-:S04]  /*29f90*/  @!P6 IMAD.WIDE R2, R9, 0x4, R4 ;  /* 0x000000040902e825 */ /* 0x004fc800078e0204 */
[----:B------:R-:W-:-:S06]  /*29fa0*/  IMAD.MOV.U32 R4, RZ, RZ, RZ ;  /* 0x000000ffff047224 */ /* 0x000fcc00078e00ff */
[----:B------:R-:W3:Y:S01]  /*29fb0*/  @!P6 LDG.E R4, desc[UR60][R2.64] ;  /* 0x0000003c0204e981 */ /* 0x000ee2000c1e1900 */
[----:B------:R-:W-:Y:S01]  /*29fc0*/  UMOV UR4, 0xffffffff ;  /* 0xffffffff00047882 */ /* 0x000fe20000000000 */
[----:B---3--:R-:W-:Y:S02]  /*29fd0*/  IMAD R13, R4, R25, RZ ;  /* 0x00000019040d7224 */ /* 0x008fe400078e02ff */
[----:B------:R-:W-:Y:S05]  /*29fe0*/  BRA.DIV UR4, `(.L_x_1976) ;  /* 0x0000005604907947 */ /* 0x000fea000b800000 */
        /* <DEDUP_REMOVED lines=16> */
.L_x_2158:
[----:B------:R-:W-:Y:S02]  /*2a0f0*/  ULDC UR4, c[0x0][0xc38] ;  /* 0x00030e0000047ab9 */ /* 0x000fe40000000800 */
[----:B------:R-:W-:-:S04]  /*2a100*/  IMAD.U32 R5, RZ, RZ, UR4 ;  /* 0x00000004ff057e24 */ /* 0x000fc8000f8e00ff */
[----:B--2---:R-:W-:-:S04]  /*2a110*/  IMAD R14, R14, R5, RZ ;  /* 0x000000050e0e7224 */ /* 0x004fc800078e02ff */
[----:B------:R-:W-:-:S05]  /*2a120*/  IMAD.IADD R7, R14, 0x1, R7 ;  /* 0x000000010e077824 */ /* 0x000fca00078e0207 */
[----:B------:R-:W-:-:S13]  /*2a130*/  ISETP.GT.AND P6, PT, R7, R0, PT ;  /* 0x000000000700720c */ /* 0x000fda0003fc4270 */
[----:B------:R-:W-:Y:S05]  /*2a140*/  @!P6 BRA `(.L_x_1977) ;  /* 0xfffffffc005ce947 */ /* 0x000fea000383ffff */
.L_x_1974:
[----:B------:R-:W-:Y:S01]  /*2a150*/  IMAD.IADD R7, R7, 0x1, -R14 ;  /* 0x0000000107077824 */ /* 0x000fe200078e0a0e */
[----:B------:R-:W-:-:S03]  /*2a160*/  UMOV UR4, 0xffffffff ;  /* 0xffffffff00047882 */ /* 0x000fc60000000000 */
[----:B------:R-:W-:-:S05]  /*2a170*/  IMAD R3, R2, R5, R7 ;  /* 0x0000000502037224 */ /* 0x000fca00078e0207 */
[----:B------:R-:W-:Y:S01]  /*2a180*/  ISETP.GT.AND P6, PT, R3, R0, PT ;  /* 0x000000000300720c */ /* 0x000fe20003fc4270 */
[----:B------:R-:W-:-:S12]  /*2a190*/  BRA.DIV UR4, `(.L_x_1978) ;  /* 0x0000005604dc7947 */ /* 0x000fd8000b800000 */
[----:B------:R-:W-:-:S04]  /*2a1a0*/  VOTE.ANY R3, PT, !P6 ;  /* 0x0000000000037806 */ /* 0x000fc800070e0100 */
[----:B------:R-:W2:Y:S02]  /*2a1b0*/  POPC R12, R3 ;  /* 0x00000003000c7309 */ /* 0x000ea40000000000 */
[----:B--2---:R2:W3:Y:S01]  /*2a1c0*/  SHFL.IDX PT, R25, R25, R12, 0x1f ;  /* 0x00001f0c19197589 */ /* 0x0044e200000e0000 */
[----:B------:R-:W-:-:S03]  /*2a1d0*/  IMAD.IADD R27, R12, 0x1, R27 ;  /* 0x000000010c1b7824 */ /* 0x000fc600078e021b */
[----:B------:R2:W4:Y:S04]  /*2a1e0*/  SHFL.IDX PT, R4, R4, R12, 0x1f ;  /* 0x00001f0c04047589 */ /* 0x00052800000e0000 */
.L_x_2163:
[----:B------:R-:W-:-:S13]  /*2a1f0*/  ISETP.NE.AND P0, PT, R3, RZ, PT ;  /* 0x000000ff0300720c */ /* 0x000fda0003f05270 */
[----:B------:R-:W-:Y:S05]  /*2a200*/  @!P0 BRA `(.L_x_1979) ;  /* 0x0000000000108947 */ /* 0x000fea0003800000 */
[----:B------:R-:W-:Y:S01]  /*2a210*/  UMOV UR4, 0xffffffff ;  /* 0xffffffff00047882 */ /* 0x000fe20000000000 */
[----:B--2---:R-:W-:Y:S02]  /*2a220*/  VIADD R12, R12, 0xffffffff ;  /* 0xffffffff0c0c7836 */ /* 0x004fe40000000000 */
[----:B------:R-:W-:Y:S05]  /*2a230*/  BRA.DIV UR4, `(.L_x_1980) ;  /* 0x0000005a04107947 */ /* 0x000fea000b800000 */
[----:B------:R2:W0:Y:S02]  /*2a240*/  SHFL.IDX PT, R6, R2, R12, 0x1f ;  /* 0x00001f0c02067589 */ /* 0x00042400000e0000 */
.L_x_1979:
[----:B----4-:R-:W-:Y:S01]  /*2a250*/  ISETP.NE.AND P0, PT, R4, 0x1, PT ;  /* 0x000000010400780c */ /* 0x010fe20003f05270 */
[----:B0-----:R-:W-:-:S04]  /*2a260*/  IMAD R24, R6, R5, R7 ;  /* 0x0000000506187224 */ /* 0x001fc800078e0207 */
[----:B------:R-:W-:-:S08]  /*2a270*/  IMAD.IADD R0, R0, 0x1, -R24 ;  /* 0x0000000100007824 */ /* 0x000fd000078e0a18 */
[----:B------:R-:W-:Y:S05]  /*2a280*/  @!P0 BRA `(.L_x_1981) ;  /* 0x0000000000dc8947 */ /* 0x000fea0003800000 */
[-C--:B---3--:R-:W-:Y:S02]  /*2a290*/  IABS R5, R25.reuse ;  /* 0x0000001900057213 */ /* 0x088fe40000000000 */
[----:B------:R-:W-:Y:S02]  /*2a2a0*/  IABS R6, R4 ;  /* 0x0000000400067213 */ /* 0x000fe40000000000 */
[----:B------:R-:W0:Y:S08]  /*2a2b0*/  I2F.RP R7, R5 ;  /* 0x0000000500077306 */ /* 0x000e300000209400 */
[----:B------:R-:W3:Y:S08]  /*2a2c0*/  I2F.RP R8, R6 ;  /* 0x0000000600087306 */ /* 0x000ef00000209400 */
[----:B0-----:R-:W1:Y:S08]  /*2a2d0*/  MUFU.RCP R7, R7 ;  /* 0x0000000700077308 */ /* 0x001e700000001000 */
[----:B---3--:R-:W-:Y:S01]  /*2a2e0*/  MUFU.RCP R8, R8 ;  /* 0x0000000800087308 */ /* 0x008fe20000001000 */
[----:B-12---:R-:W-:Y:S01]  /*2a2f0*/  VIADD R2, R7, 0xffffffe ;  /* 0x0ffffffe07027836 */ /* 0x006fe20000000000 */
        /* <DEDUP_REMOVED lines=43> */
[--C-:B------:R-:W-:Y:S02]  /*2a5b0*/  IMAD R4, R4, R2, R7.reuse ;  /* 0x0000000204047224 */ /* 0x100fe400078e0207 */
[----:B------:R-:W-:Y:S02]  /*2a5c0*/  IMAD.MOV R2, RZ, RZ, -R7 ;  /* 0x000000ffff027224 */ /* 0x000fe400078e0a07 */
[----:B------:R-:W-:Y:S02]  /*2a5d0*/  IMAD R26, R4, 0x10000, R5 ;  /* 0x00010000041a7824 */ /* 0x000fe400078e0205 */
[----:B------:R-:W-:Y:S01]  /*2a5e0*/  IMAD R2, R25, R2, R0 ;  /* 0x0000000219027224 */ /* 0x000fe200078e0200 */
[----:B------:R-:W-:Y:S06]  /*2a5f0*/  BRA `(.L_x_1982) ;  /* 0x0000000000f07947 */ /* 0x000fec0003800000 */
.L_x_1981:
[----:B-12---:R-:W0:Y:S02]  /*2a600*/  LDC.64 R2, c[0x0][0xc90] ;  /* 0x00032400ff027b82 */ /* 0x006e240000000a00 */
[----:B0-----:R-:W-:-:S05]  /*2a610*/  IMAD.WIDE R2, R27, 0x4, R2 ;  /* 0x000000041b027825 */ /* 0x001fca00078e0202 */
[----:B------:R0:W3:Y:S02]  /*2a620*/  LDG.E R6, desc[UR60][R2.64] ;  /* 0x0000003c02067981 */ /* 0x0000e4000c1e1900 */
[----:B0-----:R-:W-:Y:S02]  /*2a630*/  IMAD.MOV.U32 R2, RZ, RZ, RZ ;  /* 0x000000ffff027224 */ /* 0x001fe400078e00ff */
[----:B---3--:R-:W-:-:S05]  /*2a640*/  IMAD R7, R25, R6, RZ ;  /* 0x0000000619077224 */ /* 0x008fca00078e02ff */
        /* <DEDUP_REMOVED lines=55> */
.L_x_1982:
[----:B------:R-:W-:-:S05]  /*2a9c0*/  LOP3.LUT R2, RZ, R2, RZ, 0x33, !PT ;  /* 0x00000002ff027212 */ /* 0x000fca00078e33ff */
[----:B------:R-:W-:Y:S01]  /*2a9d0*/  IMAD.IADD R25, R25, 0x1, R2 ;  /* 0x0000000119197824 */ /* 0x000fe200078e0202 */
[----:B------:R-:W-:Y:S06]  /*2a9e0*/  BRA `(.L_x_1983) ;  /* 0x00000000001c7947 */ /* 0x000fec0003800000 */
.L_x_1975:
[----:B------:R-:W-:Y:S01]  /*2a9f0*/  UMOV UR4, URZ ;  /* 0x0000003f00047c82 */ /* 0x000fe20008000000 */
[----:B------:R-:W-:Y:S01]  /*2aa00*/  UMOV UR5, URZ ;  /* 0x0000003f00057c82 */ /* 0x000fe20008000000 */
[----:B------:R-:W-:Y:S01]  /*2aa10*/  ULDC UR6, c[0x0][0xc3c] ;  /* 0x00030f0000067ab9 */ /* 0x000fe20000000800 */
[----:B------:R-:W-:Y:S02]  /*2aa20*/  IMAD.MOV.U32 R24, RZ, RZ, R0 ;  /* 0x000000ffff187224 */ /* 0x000fe400078e0000 */
[----:B------:R-:W-:Y:S02]  /*2aa30*/  IMAD.U32 R25, RZ, RZ, UR4 ;  /* 0x00000004ff197e24 */ /* 0x000fe4000f8e00ff */
[----:B------:R-:W-:Y:S02]  /*2aa40*/  IMAD.U32 R26, RZ, RZ, UR5 ;  /* 0x00000005ff1a7e24 */ /* 0x000fe4000f8e00ff */
[----:B------:R-:W-:-:S07]  /*2aa50*/  IMAD.U32 R27, RZ, RZ, UR6 ;  /* 0x00000006ff1b7e24 */ /* 0x000fce000f8e00ff */
.L_x_1983:
[----:B------:R-:W1:Y:S01]  /*2aa60*/  S2R R0, SR_TID.X ;  /* 0x0000000000007919 */ /* 0x000e620000002100 */
[----:B------:R-:W-:Y:S05]  /*2aa70*/  WARPSYNC.ALL ;  /* 0x0000000000007948 */ /* 0x000fea0003800000 */
[----:B------:R-:W-:Y:S01]  /*2aa80*/  BAR.SYNC.DEFER_BLOCKING 0x4, 0x180 ;  /* 0x0106000000007b1d */ /* 0x000fe20000010000 */
[----:B-1----:R-:W-:-:S04]  /*2aa90*/  LOP3.LUT R0, R0, 0x1f, RZ, 0xc0, !PT ;  /* 0x0000001f00007812 */ /* 0x002fc800078ec0ff */
[----:B------:R-:W-:-:S13]  /*2aaa0*/  ISETP.NE.AND P0, PT, R0, RZ, PT ;  /* 0x000000ff0000720c */ /* 0x000fda0003f05270 */
[----:B------:R-:W0:Y:S01]  /*2aab0*/  @!P0 S2R R3, SR_CgaCtaId ;  /* 0x0000000000038919 */ /* 0x000e220000008800 */
[----:B------:R-:W-:-:S04]  /*2aac0*/  @!P0 MOV R0, 0x400 ;  /* 0x0000040000008802 */ /* 0x000fc80000000f00 */
[----:B0-----:R-:W-:-:S05]  /*2aad0*/  @!P0 LEA R17, R3, R0, 0x18 ;  /* 0x0000000003118211 */ /* 0x001fca00078ec0ff */
[----:B------:R3:W-:Y:S01]  /*2aae0*/  @!P0 STS.128 [R17+0x2a8d0], R24 ;  /* 0x02a8d01811008388 */ /* 0x0007e20000000c00 */
[----:B------:R-:W-:Y:S06]  /*2aaf0*/  BAR.ARV 0x5, 0x180 ;  /* 0x0146000000007b1d */ /* 0x000fec0000002000 */
.L_x_1972:
[----:B------:R-:W-:Y:S02]  /*2ab00*/  ULDC UR4, c[0x0][0xc3c] ;  /* 0x00030f0000047ab9 */ /* 0x000fe40000000800 */
[----:B--2---:R-:W-:-:S13]  /*2ab10*/  ISETP.GE.AND P0, PT, R27, UR4, PT ;  /* 0x000000041b007c0c */ /* 0x004fda000bf06270 */
[----:B------:R-:W-:Y:S05]  /*2ab20*/  @!P0 BRA `(.L_x_1984) ;  /* 0xffffff9400208947 */ /* 0x000fea000383ffff */
[----:B------:R-:W-:Y:S05]  /*2ab30*/  BSYNC B8 ;  /* 0x0000000000087941 */ /* 0x000fea0003800000 */
.L_x_1863:
[----:B------:R-:W2:Y:S01]  /*2ab40*/  LDL.LU R0, [R1+0x24] ;  /* 0x0000240001007983 */ /* 0x000ea20000300800 */
[----:B------:R-:W-:Y:S01]  /*2ab50*/  BSSY B0, `(.L_x_1985) ;  /* 0x000000b000007945 */ /* 0x000fe20003800000 */
[----:B------:R-:W4:Y:S01]  /*2ab60*/  S2R R5, SR_CgaCtaId ;  /* 0x0000000000057919 */ /* 0x000f220000008800 */
[----:B--2---:R-:W-:-:S05]  /*2ab70*/  VIADD R0, R0, 0x1 ;  /* 0x0000000100007836 */ /* 0x004fca0000000000 */
        /* <DEDUP_REMOVED lines=8> */
.L_x_2166:
[----:B------:R-:W-:Y:S05]  /*2ac00*/  BSYNC B0 ;  /* 0x0000000000007941 */ /* 0x000fea0003800000 */
.L_x_1985:
[----:B------:R-:W-:-:S03]  /*2ac10*/  UMOV UR4, 0xffffffff ;  /* 0xffffffff00047882 */ /* 0x000fc60000000000 */
[----:B------:R-:W-:Y:S05]  /*2ac20*/  BRA.DIV UR4, `(.L_x_1987) ;  /* 0x0000004e04d07947 */ /* 0x000fea000b800000 */
[----:B0-----:R-:W0:Y:S02]  /*2ac30*/  S2R R0, SR_TID.X ;  /* 0x0000000000007919 */ /* 0x001e240000002100 */
[----:B0-----:R-:W-:-:S04]  /*2ac40*/  SHF.R.U32.HI R0, RZ, 0x5, R0 ;  /* 0x00000005ff007819 */ /* 0x001fc80000011600 */
[----:B------:R-:W-:-:S05]  /*2ac50*/  LOP3.LUT R0, R0, 0x3, RZ, 0xc0, !PT ;  /* 0x0000000300007812 */ /* 0x000fca00078ec0ff */
[----:B------:R0:W2:Y:S02]  /*2ac60*/  SHFL.IDX PT, R14, R0, RZ, 0x1f ;  /* 0x00001fff000e7589 */ /* 0x0000a400000e0000 */
.L_x_2169:
[----:B--2---:R-:W-:-:S13]  /*2ac70*/  ISETP.NE.AND P0, PT, R14, RZ, PT ;  /* 0x000000ff0e00720c */ /* 0x004fda0003f05270 */
[----:B------:R-:W-:Y:S05]  /*2ac80*/  @P0 BRA `(.L_x_1546) ;  /* 0x0000000000900947 */ /* 0x000fea0003800000 */
[----:B------:R-:W-:-:S03]  /*2ac90*/  UMOV UR4, 0xffffffff ;  /* 0xffffffff00047882 */ /* 0x000fc60000000000 */
[----:B------:R-:W-:Y:S05]  /*2aca0*/  BRA.DIV UR4, `(.L_x_1988) ;  /* 0x0000004e04e47947 */ /* 0x000fea000b800000 */
[----:B------:R-:W-:-:S13]  /*2acb0*/  ELECT P6, URZ, PT ;  /* 0x00000000003f782f */ /* 0x000fda00038c0000 */
.L_x_2172:
[----:B------:R-:W-:Y:S05]  /*2acc0*/  @!P6 BRA `(.L_x_1546) ;  /* 0x000000000080e947 */ /* 0x000fea0003800000 */
[----:B0-----:R-:W2:Y:S02]  /*2acd0*/  LDL R0, [R1+0x58] ;  /* 0x0000580001007983 */ /* 0x001ea40000100800 */
[----:B--2---:R-:W-:-:S13]  /*2ace0*/  R2UR UR4, R0 ;  /* 0x00000000000472ca */ /* 0x004fda00000e0000 */
[----:B------:R-:W-:-:S06]  /*2acf0*/  ULOP3.LUT UR4, UR4, 0x2, URZ, 0xfc, !UPT ;  /* 0x0000000204047892 */ /* 0x000fcc000f8efc3f */
[----:B------:R-:W-:-:S05]  /*2ad00*/  IMAD.U32 R0, RZ, RZ, UR4 ;  /* 0x00000004ff007e24 */ /* 0x000fca000f8e00ff */
[----:B------:R-:W-:-:S13]  /*2ad10*/  ISETP.NE.AND P0, PT, R0, 0x3, PT ;  /* 0x000000030000780c */ /* 0x000fda0003f05270 */
[----:B------:R-:W-:Y:S05]  /*2ad20*/  @!P0 BRA `(.L_x_1989) ;  /* 0x0000000000048947 */ /* 0x000fea0003800000 */
[----:B------:R-:W-:Y:S01]  /*2ad30*/  BPT.TRAP 0x1 ;  /* 0x000000040000795c */ /* 0x000fe20000300000 */
.L_x_1989:
[----:B------:R-:W-:Y:S01]  /*2ad40*/  IMAD R5, R28, 0x8, R7 ;  /* 0x000000081c057824 */ /* 0x000fe200078e0207 */
[----:B------:R-:W-:Y:S01]  /*2ad50*/  SHF.L.U32 R0, R30, 0x1f, RZ ;  /* 0x0000001f1e007819 */ /* 0x000fe200000006ff */
[----:B------:R-:W-:-:S03]  /*2ad60*/  VIADD R28, R28, 0x1 ;  /* 0x000000011c1c7836 */ /* 0x000fc60000000000 */
[----:B------:R-:W0:Y:S02]  /*2ad70*/  SYNCS.PHASECHK.TRANS64.TRYWAIT P1, [R5+URZ+0x2a840], R0 ;  /* 0x02a84000050075a7 */ /* 0x000e24000802017f */
[----:B------:R-:W-:-:S04]  /*2ad80*/  ISETP.NE.AND P2, PT, R28, 0x2, PT ;  /* 0x000000021c00780c */ /* 0x000fc80003f45270 */
[----:B------:R-:W-:Y:S01]  /*2ad90*/  SEL R3, RZ, 0x1, P2 ;  /* 0x00000001ff037807 */ /* 0x000fe20001000000 */
[----:B0-----:R-:W-:Y:S08]  /*2ada0*/  @!P1 BRA `(.L_x_1990) ;  /* 0x0000004c00c49947 */ /* 0x001ff00003800000 */
.L_x_2173:
[----:B------:R-:W-:Y:S02]  /*2adb0*/  SEL R28, R28, RZ, P2 ;  /* 0x000000ff1c1c7207 */ /* 0x000fe40001000000 */
[----:B------:R-:W-:Y:S01]  /*2adc0*/  LOP3.LUT R2, R30, R3, RZ, 0x3c, !PT ;  /* 0x000000031e027212 */ /* 0x000fe200078e3cff */
[----:B------:R-:W-:Y:S06]  /*2add0*/  @!P0 BRA `(.L_x_1991) ;  /* 0x0000000000048947 */ /* 0x000fec0003800000 */
[----:B------:R-:W-:Y:S01]  /*2ade0*/  BPT.TRAP 0x1 ;  /* 0x000000040000795c */ /* 0x000fe20000300000 */
.L_x_1991:
[----:B------:R-:W-:Y:S01]  /*2adf0*/  IMAD R3, R28, 0x8, R7 ;  /* 0x000000081c037824 */ /* 0x000fe200078e0207 */
[----:B------:R-:W-:-:S04]  /*2ae00*/  SHF.L.U32 R2, R2, 0x1f, RZ ;  /* 0x0000001f02027819 */ /* 0x000fc800000006ff */
[----:B------:R-:W2:Y:S02]  /*2ae10*/  SYNCS.PHASECHK.TRANS64.TRYWAIT P1, [R3+URZ+0x2a840], R2 ;  /* 0x02a84002030075a7 */ /* 0x000ea4000802017f */
[----:B--2---:R-:W-:Y:S05]  /*2ae20*/  @!P1 BRA `(.L_x_1992) ;  /* 0x0000004c00b89947 */ /* 0x004fea0003800000 */
.L_x_2174:
[----:B------:R-:W-:Y:S05]  /*2ae30*/  @!P0 BRA `(.L_x_1993) ;  /* 0x0000000000048947 */ /* 0x000fea0003800000 */
[----:B------:R-:W-:Y:S01]  /*2ae40*/  BPT.TRAP 0x1 ;  /* 0x000000040000795c */ /* 0x000fe20000300000 */
.L_x_1993:
[----:B------:R-:W4:Y:S02]  /*2ae50*/  SYNCS.PHASECHK.TRANS64.TRYWAIT P1, [R5+URZ+0x2a860], R0 ;  /* 0x02a86000050075a7 */ /* 0x000f24000802017f */
[----:B----4-:R-:W-:Y:S05]  /*2ae60*/  @!P1 BRA `(.L_x_1994) ;  /* 0x0000004c00bc9947 */ /* 0x010fea0003800000 */
.L_x_2175:
[----:B------:R-:W-:Y:S05]  /*2ae70*/  @!P0 BRA `(.L_x_1995) ;  /* 0x0000000000048947 */ /* 0x000fea0003800000 */
[----:B------:R-:W-:Y:S01]  /*2ae80*/  BPT.TRAP 0x1 ;  /* 0x000000040000795c */ /* 0x000fe20000300000 */
.L_x_1995:
[----:B------:R0:W0:Y:S02]  /*2ae90*/  SYNCS.PHASECHK.TRANS64.TRYWAIT P0, [R3+URZ+0x2a860], R2 ;  /* 0x02a86002030075a7 */ /* 0x000024000800017f */
[----:B0-----:R-:W-:Y:S05]  /*2aea0*/  @!P0 NANOSLEEP.SYNCS 0x989680 ;  /* 0x009896800000895d */ /* 0x001fea0003900000 */
[----:B------:R-:W0:Y:S02]  /*2aeb0*/  @!P0 SYNCS.PHASECHK.TRANS64 P0, [R3+URZ+0x2a860], R2 ;  /* 0x02a86002030085a7 */ /* 0x000e24000800007f */
[----:B0-----:R-:W-:Y:S05]  /*2aec0*/  @!P0 BRA `(.L_x_1995) ;  /* 0xfffffffc00f08947 */ /* 0x001fea000383ffff */
.L_x_1546:
[----:B------:R-:W-:Y:S05]  /*2aed0*/  BSYNC B9 ;  /* 0x0000000000097941 */ /* 0x000fea0003800000 */
.L_x_1543:
[----:B------:R-:W-:Y:S05]  /*2aee0*/  EXIT ;  /* 0x000000000000794d */ /* 0x000fea0003800000 */
.L_x_1574:
[----:B0-----:R0:W1:Y:S02]  /*2aef0*/  SYNCS.PHASECHK.TRANS64.TRYWAIT P6, [R86+URZ+0x2a890], R87 ;  /* 0x02a89057560075a7 */ /* 0x00106400080c017f */
[----:B-1----:R-:W-:Y:S05]  /*2af00*/  @!P6 NANOSLEEP.SYNCS 0x989680 ;  /* 0x009896800000e95d */ /* 0x002fea0003900000 */
[----:B------:R-:W1:Y:S02]  /*2af10*/  @!P6 SYNCS.PHASECHK.TRANS64 P6, [R86+URZ+0x2a890], R87 ;  /* 0x02a890575600e5a7 */ /* 0x000e6400080c007f */
[----:B-1----:R-:W-:Y:S05]  /*2af20*/  @!P6 BRA `(.L_x_1574) ;  /* 0xfffffffc00f0e947 */ /* 0x002fea000383ffff */
[----:B------:R-:W-:Y:S05]  /*2af30*/  BRA `(.L_x_1996) ;  /* 0xfffffd8c00f07947 */ /* 0x000fea000383ffff */
.L_x_1575:
        /* <DEDUP_REMOVED lines=8> */
.L_x_1998:
[----:B------:R-:W-:Y:S05]  /*2afc0*/  BSYNC B1 ;  /* 0x0000000000017941 */ /* 0x000fea0003800000 */
.L_x_1997:
        /* <DEDUP_REMOVED lines=8> */
.L_x_1999:
[----:B------:R-:W-:Y:S01]  /*2b050*/  IMAD.MOV.U32 R11, RZ, RZ, R14 ;  /* 0x000000ffff0b7224 */ /* 0x000fe200078e000e */
[----:B------:R-:W-:Y:S06]  /*2b060*/  BRA `(.L_x_2000) ;  /* 0xfffffd8c00b87947 */ /* 0x000fec000383ffff */
.L_x_1600:
        /* <DEDUP_REMOVED lines=8> */
.L_x_2002:
[----:B------:R-:W-:Y:S05]  /*2b0f0*/  BSYNC B1 ;  /* 0x0000000000017941 */ /* 0x000fea0003800000 */
.L_x_2001:
        /* <DEDUP_REMOVED lines=8> */
.L_x_2003:
[----:B------:R-:W-:Y:S01]  /*2b180*/  IMAD.MOV.U32 R117, RZ, RZ, R14 ;  /* 0x000000ffff757224 */ /* 0x000fe200078e000e */
[----:B------:R-:W-:Y:S06]  /*2b190*/  BRA `(.L_x_2004) ;  /* 0xfffffda4001c7947 */ /* 0x000fec000383ffff */
.L_x_1630:
[----:B0-----:R0:W1:Y:S02]  /*2b1a0*/  SYNCS.PHASECHK.TRANS64.TRYWAIT P6, [R86+URZ+0x2a890], R87 ;  /* 0x02a89057560075a7 */ /* 0x00106400080c017f */
[----:B-1----:R-:W-:Y:S05]  /*2b1b0*/  @!P6 NANOSLEEP.SYNCS 0x989680 ;  /* 0x009896800000e95d */ /* 0x002fea0003900000 */
[----:B------:R-:W1:Y:S02]  /*2b1c0*/  @!P6 SYNCS.PHASECHK.TRANS64 P6, [R86+URZ+0x2a890], R87 ;  /* 0x02a890575600e5a7 */ /* 0x000e6400080c007f */
[----:B-1----:R-:W-:Y:S05]  /*2b1d0*/  @!P6 BRA `(.L_x_1630) ;  /* 0xfffffffc00f0e947 */ /* 0x002fea000383ffff */
[----:B------:R-:W-:Y:S05]  /*2b1e0*/  BRA `(.L_x_2005) ;  /* 0xfffffdc4004c7947 */ /* 0x000fea000383ffff */
.L_x_1631:
        /* <DEDUP_REMOVED lines=8> */
.L_x_2007:
[----:B------:R-:W-:Y:S05]  /*2b270*/  BSYNC B1 ;  /* 0x0000000000017941 */ /* 0x000fea0003800000 */
.L_x_2006:
        /* <DEDUP_REMOVED lines=8> */
.L_x_2008:
[----:B------:R-:W-:Y:S01]  /*2b300*/  IMAD.MOV.U32 R11, RZ, RZ, R14 ;  /* 0x000000ffff0b7224 */ /* 0x000fe200078e000e */
[----:B------:R-:W-:Y:S06]  /*2b310*/  BRA `(.L_x_2009) ;  /* 0xfffffdc4001c7947 */ /* 0x000fec000383ffff */
.L_x_1644:
[----:B------:R-:W-:Y:S01]  /*2b320*/  BSSY B1, `(.L_x_2010) ;  /* 0x0000008000017945 */ /* 0x000fe20003800000 */
[----:B--234-:R-:W-:Y:S02]  /*2b330*/  IMAD.MOV.U32 R13, RZ, RZ, R116 ;  /* 0x000000ffff0d7224 */ /* 0x01cfe400078e0074 */
[----:B------:R-:W-:Y:S02]  /*2b340*/  IMAD.MOV.U32 R12, RZ, RZ, 0x1 ;  /* 0x00000001ff0c7424 */ /* 0x000fe400078e00ff */
[----:B------:R-:W-:Y:S02]  /*2b350*/  IMAD.MOV.U32 R11, RZ, RZ, 0x1c1f ;  /* 0x00001c1fff0b7424 */ /* 0x000fe400078e00ff */
[----:B------:R-:W-:-:S07]  /*2b360*/  IMAD.MOV.U32 R15, RZ, RZ, -0x1 ;  /* 0xffffffffff0f7424 */ /* 0x000fce00078e00ff */
[----:B01----:R-:W-:Y:S05]  /*2b370*/  WARPSYNC.COLLECTIVE R15, `(.L_x_2011) ;  /* 0x000000000f087348 */ /* 0x003fea0003c00000 */
[----:B------:R2:W3:Y:S02]  /*2b380*/  SHFL.IDX P6, R14, R13, R12, R11 ;  /* 0x0000000c0d0e7389 */ /* 0x0004e400000c000b */
[----:B0123--:R-:W-:Y:S01]  /*2b390*/  ENDCOLLECTIVE ;  /* 0x000000000000791b */ /* 0x00ffe20003800000 */
.L_x_2011:
[----:B------:R-:W-:Y:S05]  /*2b3a0*/  BSYNC B1 ;  /* 0x0000000000017941 */ /* 0x000fea0003800000 */
.L_x_2010:
        /* <DEDUP_REMOVED lines=8> */
.L_x_2012:
[----:B------:R-:W-:Y:S01]  /*2b430*/  IMAD.MOV.U32 R117, RZ, RZ, R14 ;  /* 0x000000ffff757224 */ /* 0x000fe200078e000e */
[----:B------:R-:W-:Y:S06]  /*2b440*/  BRA `(.L_x_2013) ;  /* 0xfffffdd800cc7947 */ /* 0x000fec000383ffff */
.L_x_1657:
[----:B0-----:R0:W1:Y:S02]  /*2b450*/  SYNCS.PHASECHK.TRANS64.TRYWAIT P4, [R86+URZ+0x2a890], R87 ;  /* 0x02a89057560075a7 */ /* 0x001064000808017f */
[----:B-1----:R-:W-:Y:S05]  /*2b460*/  @!P4 NANOSLEEP.SYNCS 0x989680 ;  /* 0x009896800000c95d */ /* 0x002fea0003900000 */
[----:B------:R-:W1:Y:S02]  /*2b470*/  @!P4 SYNCS.PHASECHK.TRANS64 P4, [R86+URZ+0x2a890], R87 ;  /* 0x02a890575600c5a7 */ /* 0x000e64000808007f */
[----:B-1----:R-:W-:Y:S05]  /*2b480*/  @!P4 BRA `(.L_x_1657) ;  /* 0xfffffffc00f0c947 */ /* 0x002fea000383ffff */
[----:B------:R-:W-:Y:S05]  /*2b490*/  BRA `(.L_x_2014) ;  /* 0xfffffdf000dc7947 */ /* 0x000fea000383ffff */
.L_x_1658:
        /* <DEDUP_REMOVED lines=8> */
.L_x_2016:
[----:B------:R-:W-:Y:S05]  /*2b520*/  BSYNC B1 ;  /* 0x0000000000017941 */ /* 0x000fea0003800000 */
.L_x_2015:
        /* <DEDUP_REMOVED lines=8> */
.L_x_2017:
[----:B------:R-:W-:Y:S01]  /*2b5b0*/  IMAD.MOV.U32 R34, RZ, RZ, R14 ;  /* 0x000000ffff227224 */ /* 0x000fe200078e000e */
[----:B------:R-:W-:Y:S06]  /*2b5c0*/  BRA `(.L_x_2018) ;  /* 0xfffffdf000f87947 */ /* 0x000fec000383ffff */
.L_x_1661:
        /* <DEDUP_REMOVED lines=8> */
.L_x_2020:
[----:B------:R-:W-:Y:S05]  /*2b650*/  BSYNC B1 ;  /* 0x0000000000017941 */ /* 0x000fea0003800000 */
.L_x_2019:
        /* <DEDUP_REMOVED lines=8> */
.L_x_2021:
[----:B------:R-:W-:Y:S01]  /*2b6e0*/  IMAD.MOV.U32 R32, RZ, RZ, R14 ;  /* 0x000000ffff207224 */ /* 0x000fe200078e000e */
[----:B------:R-:W-:Y:S06]  /*2b6f0*/  BRA `(.L_x_2022) ;  /* 0xfffffdf400547947 */ /* 0x000fec000383ffff */
.L_x_1665:
[----:B---3--:R3:W0:Y:S02]  /*2b700*/  SYNCS.PHASECHK.TRANS64.TRYWAIT P0, [R86+URZ+0x2a8b0], R87 ;  /* 0x02a8b057560075a7 */ /* 0x008624000800017f */
[----:B0-----:R-:W-:Y:S05]  /*2b710*/  @!P0 NANOSLEEP.SYNCS 0x989680 ;  /* 0x009896800000895d */ /* 0x001fea0003900000 */
[----:B------:R-:W0:Y:S02]  /*2b720*/  @!P0 SYNCS.PHASECHK.TRANS64 P0, [R86+URZ+0x2a8b0], R87 ;  /* 0x02a8b057560085a7 */ /* 0x000e24000800007f */
[----:B0-----:R-:W-:Y:S05]  /*2b730*/  @!P0 BRA `(.L_x_1665) ;  /* 0xfffffffc00f08947 */ /* 0x001fea000383ffff */
[----:B------:R-:W-:Y:S05]  /*2b740*/  BRA `(.L_x_2023) ;  /* 0xfffffdf8002c7947 */ /* 0x000fea000383ffff */
.L_x_1693:
        /* <DEDUP_REMOVED lines=8> */
.L_x_2025:
[----:B------:R-:W-:Y:S05]  /*2b7d0*/  BSYNC B1 ;  /* 0x0000000000017941 */ /* 0x000fea0003800000 */
.L_x_2024:
        /* <DEDUP_REMOVED lines=8> */
.L_x_2026:
[----:B------:R-:W-:Y:S02]  /*2b860*/  IMAD.MOV.U32 R13, RZ, RZ, R0 ;  /* 0x000000ffff0d7224 */ /* 0x000fe400078e0000 */
[----:B------:R-:W-:-:S07]  /*2b870*/  IMAD.MOV.U32 R6, RZ, RZ, R14 ;  /* 0x000000ffff067224 */ /* 0x000fce00078e000e */
[----:B------:R-:W-:Y:S05]  /*2b880*/  WARPSYNC.COLLECTIVE R15, `(.L_x_2027) ;  /* 0x000000000f087348 */ /* 0x000fea0003c00000 */
[----:B------:R0:W1:Y:S02]  /*2b890*/  SHFL.IDX P6, R14, R13, R12, R11 ;  /* 0x0000000c0d0e7389 */ /* 0x00006400000c000b */
[----:B01----:R-:W-:Y:S01]  /*2b8a0*/  ENDCOLLECTIVE ;  /* 0x000000000000791b */ /* 0x003fe20003800000 */
.L_x_2027:
[----:B------:R-:W-:Y:S02]  /*2b8b0*/  IMAD.MOV.U32 R13, RZ, RZ, R65 ;  /* 0x000000ffff0d7224 */ /* 0x000fe400078e0041 */
[----:B------:R-:W-:-:S07]  /*2b8c0*/  IMAD.MOV.U32 R9, RZ, RZ, R14 ;  /* 0x000000ffff097224 */ /* 0x000fce00078e000e */
[----:B------:R-:W-:Y:S05]  /*2b8d0*/  WARPSYNC.COLLECTIVE R15, `(.L_x_2028) ;  /* 0x000000000f087348 */ /* 0x000fea0003c00000 */
[----:B------:R0:W1:Y:S02]  /*2b8e0*/  SHFL.IDX P6, R14, R13, R12, R11 ;  /* 0x0000000c0d0e7389 */ /* 0x00006400000c000b */
[----:B01----:R-:W-:Y:S01]  /*2b8f0*/  ENDCOLLECTIVE ;  /* 0x000000000000791b */ /* 0x003fe20003800000 */
.L_x_2028:
[----:B------:R-:W-:Y:S01]  /*2b900*/  IMAD.MOV.U32 R8, RZ, RZ, R14 ;  /* 0x000000ffff087224 */ /* 0x000fe200078e000e */
[----:B------:R-:W-:Y:S06]  /*2b910*/  BRA `(.L_x_2029) ;  /* 0xfffffe0c00587947 */ /* 0x000fec000383ffff */
.L_x_1696:
[----:B------:R-:W-:Y:S01]  /*2b920*/  BSSY B1, `(.L_x_2030) ;  /* 0x0000008000017945 */ /* 0x000fe20003800000 */
[----:B------:R-:W-:Y:S02]  /*2b930*/  IMAD.MOV.U32 R13, RZ, RZ, R62 ;  /* 0x000000ffff0d7224 */ /* 0x000fe400078e003e */
[----:B------:R-:W-:Y:S02]  /*2b940*/  IMAD.MOV.U32 R12, RZ, RZ, 0x1 ;  /* 0x00000001ff0c7424 */ /* 0x000fe400078e00ff */
[----:B------:R-:W-:Y:S02]  /*2b950*/  IMAD.MOV.U32 R11, RZ, RZ, 0x1c1f ;  /* 0x00001c1fff0b7424 */ /* 0x000fe400078e00ff */
[----:B------:R-:W-:-:S07]  /*2b960*/  IMAD.MOV.U32 R15, RZ, RZ, -0x1 ;  /* 0xffffffffff0f7424 */ /* 0x000fce00078e00ff */
[----:B-12---:R-:W-:Y:S05]  /*2b970*/  WARPSYNC.COLLECTIVE R15, `(.L_x_2031) ;  /* 0x000000000f087348 */ /* 0x006fea0003c00000 */
[----:B------:R0:W3:Y:S02]  /*2b980*/  SHFL.IDX P6, R14, R13, R12, R11 ;  /* 0x0000000c0d0e7389 */ /* 0x0000e400000c000b */
[----:B0123--:R-:W-:Y:S01]  /*2b990*/  ENDCOLLECTIVE ;  /* 0x000000000000791b */ /* 0x00ffe20003800000 */
.L_x_2031:
[----:B------:R-:W-:Y:S05]  /*2b9a0*/  BSYNC B1 ;  /* 0x0000000000017941 */ /* 0x000fea0003800000 */
.L_x_2030:
        /* <DEDUP_REMOVED lines=8> */
.L_x_2032:
[----:B------:R-:W-:Y:S02]  /*2ba30*/  IMAD.MOV.U32 R13, RZ, RZ, R0 ;  /* 0x000000ffff0d7224 */ /* 0x000fe400078e0000 */
[----:B------:R-:W-:-:S07]  /*2ba40*/  IMAD.MOV.U32 R63, RZ, RZ, R14 ;  /* 0x000000ffff3f7224 */ /* 0x000fce00078e000e */
[----:B------:R-:W-:Y:S05]  /*2ba50*/  WARPSYNC.COLLECTIVE R15, `(.L_x_2033) ;  /* 0x000000000f087348 */ /* 0x000fea0003c00000 */
[----:B------:R0:W1:Y:S02]  /*2ba60*/  SHFL.IDX P6, R14, R13, R12, R11 ;  /* 0x0000000c0d0e7389 */ /* 0x00006400000c000b */
[----:B01----:R-:W-:Y:S01]  /*2ba70*/  ENDCOLLECTIVE ;  /* 0x000000000000791b */ /* 0x003fe20003800000 */
.L_x_2033:
[----:B------:R-:W-:Y:S02]  /*2ba80*/  IMAD.MOV.U32 R13, RZ, RZ, R65 ;  /* 0x000000ffff0d7224 */ /* 0x000fe400078e0041 */
[----:B------:R-:W-:-:S07]  /*2ba90*/  IMAD.MOV.U32 R0, RZ, RZ, R14 ;  /* 0x000000ffff007224 */ /* 0x000fce00078e000e */
[----:B------:R-:W-:Y:S05]  /*2baa0*/  WARPSYNC.COLLECTIVE R15, `(.L_x_2034) ;  /* 0x000000000f087348 */ /* 0x000fea0003c00000 */
[----:B------:R0:W1:Y:S02]  /*2bab0*/  SHFL.IDX P6, R14, R13, R12, R11 ;  /* 0x0000000c0d0e7389 */ /* 0x00006400000c000b */
[----:B01----:R-:W-:Y:S01]  /*2bac0*/  ENDCOLLECTIVE ;  /* 0x000000000000791b */ /* 0x003fe20003800000 */
.L_x_2034:
[----:B------:R-:W-:Y:S01]  /*2bad0*/  IMAD.MOV.U32 R65, RZ, RZ, R14 ;  /* 0x000000ffff417224 */ /* 0x000fe200078e000e */
[----:B------:R-:W-:Y:S06]  /*2bae0*/  BRA `(.L_x_2035) ;  /* 0xfffffe14000c7947 */ /* 0x000fec000383ffff */
.L_x_1700:
[----:B0-----:R0:W1:Y:S02]  /*2baf0*/  SYNCS.PHASECHK.TRANS64.TRYWAIT P0, [R2+URZ+0x2a800], R5 ;  /* 0x02a80005020075a7 */ /* 0x001064000800017f */
[----:B-1----:R-:W-:Y:S05]  /*2bb00*/  @!P0 NANOSLEEP.SYNCS 0x989680 ;  /* 0x009896800000895d */ /* 0x002fea0003900000 */
[----:B------:R-:W1:Y:S02]  /*2bb10*/  @!P0 SYNCS.PHASECHK.TRANS64 P0, [R2+URZ+0x2a800], R5 ;  /* 0x02a80005020085a7 */ /* 0x000e64000800007f */
[----:B-1----:R-:W-:Y:S05]  /*2bb20*/  @!P0 BRA `(.L_x_1700) ;  /* 0xfffffffc00f08947 */ /* 0x002fea000383ffff */
[----:B------:R-:W-:Y:S05]  /*2bb30*/  BRA `(.L_x_2036) ;  /* 0xfffffe1c003c7947 */ /* 0x000fea000383ffff */
.L_x_1724:
        /* <DEDUP_REMOVED lines=8> */
.L_x_2038:
[----:B------:R-:W-:Y:S05]  /*2bbc0*/  BSYNC B1 ;  /* 0x0000000000017941 */ /* 0x000fea0003800000 */
.L_x_2037:
        /* <DEDUP_REMOVED lines=8> */
.L_x_2039:
[----:B------:R-:W-:Y:S02]  /*2bc50*/  IMAD.MOV.U32 R13, RZ, RZ, R61 ;  /* 0x000000ffff0d7224 */ /* 0x000fe400078e003d */
[----:B------:R-:W-:-:S07]  /*2bc60*/  IMAD.MOV.U32 R0, RZ, RZ, R14 ;  /* 0x000000ffff007224 */ /* 0x000fce00078e000e */
[----:B------:R-:W-:Y:S05]  /*2bc70*/  WARPSYNC.COLLECTIVE R15, `(.L_x_2040) ;  /* 0x000000000f087348 */ /* 0x000fea0003c00000 */
[----:B------:R0:W1:Y:S02]  /*2bc80*/  SHFL.IDX P6, R14, R13, R12, R11 ;  /* 0x0000000c0d0e7389 */ /* 0x00006400000c000b */
[----:B01----:R-:W-:Y:S01]  /*2bc90*/  ENDCOLLECTIVE ;  /* 0x000000000000791b */ /* 0x003fe20003800000 */
.L_x_2040:
[----:B------:R-:W-:Y:S02]  /*2bca0*/  IMAD.MOV.U32 R13, RZ, RZ, R62 ;  /* 0x000000ffff0d7224 */ /* 0x000fe400078e003e */
[----:B------:R-:W-:-:S07]  /*2bcb0*/  IMAD.MOV.U32 R7, RZ, RZ, R14 ;  /* 0x000000ffff077224 */ /* 0x000fce00078e000e */
[----:B------:R-:W-:Y:S05]  /*2bcc0*/  WARPSYNC.COLLECTIVE R15, `(.L_x_2041) ;  /* 0x000000000f087348 */ /* 0x000fea0003c00000 */
[----:B------:R0:W1:Y:S02]  /*2bcd0*/  SHFL.IDX P6, R14, R13, R12, R11 ;  /* 0x0000000c0d0e7389 */ /* 0x00006400000c000b */
[----:B01----:R-:W-:Y:S01]  /*2bce0*/  ENDCOLLECTIVE ;  /* 0x000000000000791b */ /* 0x003fe20003800000 */
.L_x_2041:
[----:B------:R-:W-:Y:S05]  /*2bcf0*/  BRA `(.L_x_2042) ;  /* 0xfffffe4000d47947 */ /* 0x000fea000383ffff */
.L_x_1727:
[----:B------:R-:W-:Y:S01]  /*2bd00*/  BSSY B1, `(.L_x_2043) ;  /* 0x0000008000017945 */ /* 0x000fe20003800000 */
[----:B------:R-:W-:Y:S02]  /*2bd10*/  IMAD.MOV.U32 R13, RZ, RZ, R21 ;  /* 0x000000ffff0d7224 */ /* 0x000fe400078e0015 */
[----:B------:R-:W-:Y:S02]  /*2bd20*/  IMAD.MOV.U32 R12, RZ, RZ, 0x1 ;  /* 0x00000001ff0c7424 */ /* 0x000fe400078e00ff */
[----:B------:R-:W-:Y:S02]  /*2bd30*/  IMAD.MOV.U32 R11, RZ, RZ, 0x1c1f ;  /* 0x00001c1fff0b7424 */ /* 0x000fe400078e00ff */
[----:B------:R-:W-:-:S07]  /*2bd40*/  IMAD.MOV.U32 R15, RZ, RZ, -0x1 ;  /* 0xffffffffff0f7424 */ /* 0x000fce00078e00ff */
[----:B--2---:R-:W-:Y:S05]  /*2bd50*/  WARPSYNC.COLLECTIVE R15, `(.L_x_2044) ;  /* 0x000000000f087348 */ /* 0x004fea0003c00000 */
[----:B------:R0:W1:Y:S02]  /*2bd60*/  SHFL.IDX P6, R14, R13, R12, R11 ;  /* 0x0000000c0d0e7389 */ /* 0x00006400000c000b */
[----:B012---:R-:W-:Y:S01]  /*2bd70*/  ENDCOLLECTIVE ;  /* 0x000000000000791b */ /* 0x007fe20003800000 */
.L_x_2044:
[----:B------:R-:W-:Y:S05]  /*2bd80*/  BSYNC B1 ;  /* 0x0000000000017941 */ /* 0x000fea0003800000 */
.L_x_2043:
        /* <DEDUP_REMOVED lines=8> */
.L_x_2045:
[----:B------:R-:W-:Y:S02]  /*2be10*/  IMAD.MOV.U32 R13, RZ, RZ, R61 ;  /* 0x000000ffff0d7224 */ /* 0x000fe400078e003d */
[----:B------:R-:W-:-:S07]  /*2be20*/  IMAD.MOV.U32 R3, RZ, RZ, R14 ;  /* 0x000000ffff037224 */ /* 0x000fce00078e000e */
[----:B------:R-:W-:Y:S05]  /*2be30*/  WARPSYNC.COLLECTIVE R15, `(.L_x_2046) ;  /* 0x000000000f087348 */ /* 0x000fea0003c00000 */
[----:B------:R0:W1:Y:S02]  /*2be40*/  SHFL.IDX P6, R14, R13, R12, R11 ;  /* 0x0000000c0d0e7389 */ /* 0x00006400000c000b */
[----:B01----:R-:W-:Y:S01]  /*2be50*/  ENDCOLLECTIVE ;  /* 0x000000000000791b */ /* 0x003fe20003800000 */
.L_x_2046:
[----:B------:R-:W-:Y:S02]  /*2be60*/  IMAD.MOV.U32 R13, RZ, RZ, R62 ;  /* 0x000000ffff0d7224 */ /* 0x000fe400078e003e */
[----:B------:R-:W-:-:S07]  /*2be70*/  IMAD.MOV.U32 R61, RZ, RZ, R14 ;  /* 0x000000ffff3d7224 */ /* 0x000fce00078e000e */
[----:B------:R-:W-:Y:S05]  /*2be80*/  WARPSYNC.COLLECTIVE R15, `(.L_x_2047) ;  /* 0x000000000f087348 */ /* 0x000fea0003c00000 */
[----:B------:R0:W1:Y:S02]  /*2be90*/  SHFL.IDX P6, R14, R13, R12, R11 ;  /* 0x0000000c0d0e7389 */ /* 0x00006400000c000b */
[----:B01----:R-:W-:Y:S01]  /*2bea0*/  ENDCOLLECTIVE ;  /* 0x000000000000791b */ /* 0x003fe20003800000 */
.L_x_2047:
[----:B------:R-:W-:Y:S01]  /*2beb0*/  IMAD.MOV.U32 R62, RZ, RZ, R14 ;  /* 0x000000ffff3e7224 */ /* 0x000fe200078e000e */
[----:B------:R-:W-:Y:S06]  /*2bec0*/  BRA `(.L_x_2048) ;  /* 0xfffffe4800187947 */ /* 0x000fec000383ffff */
.L_x_1731:
[----:B0-----:R0:W1:Y:S02]  /*2bed0*/  SYNCS.PHASECHK.TRANS64.TRYWAIT P0, [R2+URZ+0x2a800], R61 ;  /* 0x02a8003d020075a7 */ /* 0x001064000800017f */
[----:B-1----:R-:W-:Y:S05]  /*2bee0*/  @!P0 NANOSLEEP.SYNCS 0x989680 ;  /* 0x009896800000895d */ /* 0x002fea0003900000 */
[----:B------:R-:W1:Y:S02]  /*2bef0*/  @!P0 SYNCS.PHASECHK.TRANS64 P0, [R2+URZ+0x2a800], R61 ;  /* 0x02a8003d020085a7 */ /* 0x000e64000800007f */
[----:B-1----:R-:W-:Y:S05]  /*2bf00*/  @!P0 BRA `(.L_x_1731) ;  /* 0xfffffffc00f08947 */ /* 0x002fea000383ffff */
[----:B------:R-:W-:Y:S05]  /*2bf10*/  BRA `(.L_x_2049) ;  /* 0xfffffe4c00b47947 */ /* 0x000fea000383ffff */
.L_x_1745:
[----:B-1----:R1:W2:Y:S02]  /*2bf20*/  SYNCS.PHASECHK.TRANS64.TRYWAIT P1, [R9+URZ+0x2a830], R0 ;  /* 0x02a83000090075a7 */ /* 0x0022a4000802017f */
[----:B--2---:R-:W-:Y:S05]  /*2bf30*/  @!P1 NANOSLEEP.SYNCS 0x989680 ;  /* 0x009896800000995d */ /* 0x004fea0003900000 */
[----:B------:R-:W2:Y:S02]  /*2bf40*/  @!P1 SYNCS.PHASECHK.TRANS64 P1, [R9+URZ+0x2a830], R0 ;  /* 0x02a83000090095a7 */ /* 0x000ea4000802007f */
[----:B--2---:R-:W-:Y:S05]  /*2bf50*/  @!P1 BRA `(.L_x_1745) ;  /* 0xfffffffc00f09947 */ /* 0x004fea000383ffff */
[----:B------:R-:W-:Y:S05]  /*2bf60*/  BRA `(.L_x_1744) ;  /* 0xfffffe7800307947 */ /* 0x000fea000383ffff */
.L_x_1766:
[----:B-1----:R1:W2:Y:S02]  /*2bf70*/  SYNCS.PHASECHK.TRANS64.TRYWAIT P1, [R9+URZ+0x2a830], R4 ;  /* 0x02a83004090075a7 */ /* 0x0022a4000802017f */
[----:B--2---:R-:W-:Y:S05]  /*2bf80*/  @!P1 NANOSLEEP.SYNCS 0x989680 ;  /* 0x009896800000995d */ /* 0x004fea0003900000 */
[----:B------:R-:W2:Y:S02]  /*2bf90*/  @!P1 SYNCS.PHASECHK.TRANS64 P1, [R9+URZ+0x2a830], R4 ;  /* 0x02a83004090095a7 */ /* 0x000ea4000802007f */
[----:B--2---:R-:W-:Y:S05]  /*2bfa0*/  @!P1 BRA `(.L_x_1766) ;  /* 0xfffffffc00f09947 */ /* 0x004fea000383ffff */
[----:B------:R-:W-:Y:S05]  /*2bfb0*/  BRA `(.L_x_1765) ;  /* 0xfffffea400d87947 */ /* 0x000fea000383ffff */
.L_x_1771:
[----:B-1----:R1:W2:Y:S02]  /*2bfc0*/  SYNCS.PHASECHK.TRANS64.TRYWAIT P1, [R21+URZ+0x2a850], R4 ;  /* 0x02a85004150075a7 */ /* 0x0022a4000802017f */
[----:B--2---:R-:W-:Y:S05]  /*2bfd0*/  @!P1 NANOSLEEP.SYNCS 0x989680 ;  /* 0x009896800000995d */ /* 0x004fea0003900000 */
[----:B------:R-:W2:Y:S02]  /*2bfe0*/  @!P1 SYNCS.PHASECHK.TRANS64 P1, [R21+URZ+0x2a850], R4 ;  /* 0x02a85004150095a7 */ /* 0x000ea4000802007f */
[----:B--2---:R-:W-:Y:S05]  /*2bff0*/  @!P1 BRA `(.L_x_1771) ;  /* 0xfffffffc00f09947 */ /* 0x004fea000383ffff */
[----:B------:R-:W-:Y:S05]  /*2c000*/  BRA `(.L_x_1770) ;  /* 0xfffffeb400147947 */ /* 0x000fea000383ffff */
.L_x_1793:
[----:B-1----:R1:W2:Y:S02]  /*2c010*/  SYNCS.PHASECHK.TRANS64.TRYWAIT P1, [R20+URZ+0x2a830], R3 ;  /* 0x02a83003140075a7 */ /* 0x0022a4000802017f */
[----:B--2---:R-:W-:Y:S05]  /*2c020*/  @!P1 NANOSLEEP.SYNCS 0x989680 ;  /* 0x009896800000995d */ /* 0x004fea0003900000 */
[----:B------:R-:W2:Y:S02]  /*2c030*/  @!P1 SYNCS.PHASECHK.TRANS64 P1, [R20+URZ+0x2a830], R3 ;  /* 0x02a83003140095a7 */ /* 0x000ea4000802007f */
[----:B--2---:R-:W-:Y:S05]  /*2c040*/  @!P1 BRA `(.L_x_1793) ;  /* 0xfffffffc00f09947 */ /* 0x004fea000383ffff */
[----:B------:R-:W-:Y:S05]  /*2c050*/  BRA `(.L_x_1792) ;  /* 0xfffffedc00707947 */ /* 0x000fea000383ffff */
.L_x_1798:
[----:B-1----:R1:W2:Y:S02]  /*2c060*/  SYNCS.PHASECHK.TRANS64.TRYWAIT P1, [R21+URZ+0x2a850], R0 ;  /* 0x02a85000150075a7 */ /* 0x0022a4000802017f */
[----:B--2---:R-:W-:Y:S05]  /*2c070*/  @!P1 NANOSLEEP.SYNCS 0x989680 ;  /* 0x009896800000995d */ /* 0x004fea0003900000 */
[----:B------:R-:W2:Y:S02]  /*2c080*/  @!P1 SYNCS.PHASECHK.TRANS64 P1, [R21+URZ+0x2a850], R0 ;  /* 0x02a85000150095a7 */ /* 0x000ea4000802007f */
[----:B--2---:R-:W-:Y:S05]  /*2c090*/  @!P1 BRA `(.L_x_1798) ;  /* 0xfffffffc00f09947 */ /* 0x004fea000383ffff */
[----:B------:R-:W-:Y:S05]  /*2c0a0*/  BRA `(.L_x_1797) ;  /* 0xfffffee800ac7947 */ /* 0x000fea000383ffff */
.L_x_1808:
[----:B-1----:R1:W2:Y:S02]  /*2c0b0*/  SYNCS.PHASECHK.TRANS64.TRYWAIT P1, [R0+URZ+0x2a830], R3 ;  /* 0x02a83003000075a7 */ /* 0x0022a4000802017f */
[----:B--2---:R-:W-:Y:S05]  /*2c0c0*/  @!P1 NANOSLEEP.SYNCS 0x989680 ;  /* 0x009896800000995d */ /* 0x004fea0003900000 */
[----:B------:R-:W2:Y:S02]  /*2c0d0*/  @!P1 SYNCS.PHASECHK.TRANS64 P1, [R0+URZ+0x2a830], R3 ;  /* 0x02a83003000095a7 */ /* 0x000ea4000802007f */
[----:B--2---:R-:W-:Y:S05]  /*2c0e0*/  @!P1 BRA `(.L_x_1808) ;  /* 0xfffffffc00f09947 */ /* 0x004fea000383ffff */
[----:B------:R-:W-:Y:S05]  /*2c0f0*/  BRA `(.L_x_1807) ;  /* 0xfffffefc00b07947 */ /* 0x000fea000383ffff */
.L_x_1813:
[----:B-1----:R1:W2:Y:S02]  /*2c100*/  SYNCS.PHASECHK.TRANS64.TRYWAIT P1, [R15+URZ+0x2a850], R3 ;  /* 0x02a850030f0075a7 */ /* 0x0022a4000802017f */
[----:B--2---:R-:W-:Y:S05]  /*2c110*/  @!P1 NANOSLEEP.SYNCS 0x989680 ;  /* 0x009896800000995d */ /* 0x004fea0003900000 */
[----:B------:R-:W2:Y:S02]  /*2c120*/  @!P1 SYNCS.PHASECHK.TRANS64 P1, [R15+URZ+0x2a850], R3 ;  /* 0x02a850030f0095a7 */ /* 0x000ea4000802007f */
[----:B--2---:R-:W-:Y:S05]  /*2c130*/  @!P1 BRA `(.L_x_1813) ;  /* 0xfffffffc00f09947 */ /* 0x004fea000383ffff */
[----:B------:R-:W-:Y:S05]  /*2c140*/  BRA `(.L_x_1812) ;  /* 0xffffff0800ec7947 */ /* 0x000fea000383ffff */
.L_x_1829:
[----:B-1----:R1:W2:Y:S02]  /*2c150*/  SYNCS.PHASECHK.TRANS64.TRYWAIT P1, [R5+URZ+0x2a850], R8 ;  /* 0x02a85008050075a7 */ /* 0x0022a4000802017f */
[----:B--2---:R-:W-:Y:S05]  /*2c160*/  @!P1 NANOSLEEP.SYNCS 0x989680 ;  /* 0x009896800000995d */ /* 0x004fea0003900000 */
[----:B------:R-:W2:Y:S02]  /*2c170*/  @!P1 SYNCS.PHASECHK.TRANS64 P1, [R5+URZ+0x2a850], R8 ;  /* 0x02a85008050095a7 */ /* 0x000ea4000802007f */
[----:B--2---:R-:W-:Y:S05]  /*2c180*/  @!P1 BRA `(.L_x_1829) ;  /* 0xfffffffc00f09947 */ /* 0x004fea000383ffff */
[----:B------:R-:W-:Y:S05]  /*2c190*/  BRA `(.L_x_1828) ;  /* 0xffffff3400647947 */ /* 0x000fea000383ffff */
.L_x_1879:
[----:B------:R-:W0:Y:S01]  /*2c1a0*/  S2R R12, SR_TID.X ;  /* 0x00000000000c7919 */ /* 0x000e220000002100 */
[----:B------:R-:W-:Y:S01]  /*2c1b0*/  BSSY B1, `(.L_x_2050) ;  /* 0x000000a000017945 */ /* 0x000fe20003800000 */
[----:B------:R-:W-:Y:S02]  /*2c1c0*/  IMAD.MOV.U32 R11, RZ, RZ, 0x1f ;  /* 0x0000001fff0b7424 */ /* 0x000fe400078e00ff */
[----:B------:R-:W-:Y:S01]  /*2c1d0*/  IMAD.MOV.U32 R15, RZ, RZ, -0x1 ;  /* 0xffffffffff0f7424 */ /* 0x000fe200078e00ff */
[----:B0-----:R-:W-:-:S04]  /*2c1e0*/  SHF.R.U32.HI R12, RZ, 0x5, R12 ;  /* 0x00000005ff0c7819 */ /* 0x001fc8000001160c */
[----:B------:R-:W-:-:S05]  /*2c1f0*/  LOP3.LUT R12, R12, 0x3, RZ, 0xc0, !PT ;  /* 0x000000030c0c7812 */ /* 0x000fca00078ec0ff */
[----:B------:R-:W-:Y:S02]  /*2c200*/  IMAD.MOV.U32 R13, RZ, RZ, R12 ;  /* 0x000000ffff0d7224 */ /* 0x000fe400078e000c */
[----:B------:R-:W-:-:S07]  /*2c210*/  IMAD.MOV.U32 R12, RZ, RZ, RZ ;  /* 0x000000ffff0c7224 */ /* 0x000fce00078e00ff */
[----:B------:R-:W-:Y:S05]  /*2c220*/  WARPSYNC.COLLECTIVE R15, `(.L_x_2051) ;  /* 0x000000000f087348 */ /* 0x000fea0003c00000 */
[----:B------:R0:W1:Y:S02]  /*2c230*/  SHFL.IDX P6, R14, R13, R12, R11 ;  /* 0x0000000c0d0e7389 */ /* 0x00006400000c000b */
[----:B01----:R-:W-:Y:S01]  /*2c240*/  ENDCOLLECTIVE ;  /* 0x000000000000791b */ /* 0x003fe20003800000 */
.L_x_2051:
[----:B------:R-:W-:Y:S05]  /*2c250*/  BSYNC B1 ;  /* 0x0000000000017941 */ /* 0x000fea0003800000 */
.L_x_2050:
[----:B------:R-:W-:Y:S05]  /*2c260*/  BRA `(.L_x_2052) ;  /* 0xffffff8800887947 */ /* 0x000fea000383ffff */
.L_x_1881:
[----:B------:R-:W-:Y:S01]  /*2c270*/  BSSY B1, `(.L_x_2053) ;  /* 0x0000006000017945 */ /* 0x000fe20003800000 */
[----:B------:R-:W-:-:S07]  /*2c280*/  IMAD.MOV.U32 R15, RZ, RZ, -0x1 ;  /* 0xffffffffff0f7424 */ /* 0x000fce00078e00ff */
[----:B0-----:R-:W-:Y:S05]  /*2c290*/  WARPSYNC.COLLECTIVE R15, `(.L_x_2054) ;  /* 0x000000000f0c7348 */ /* 0x001fea0003c00000 */
[----:B------:R-:W-:Y:S02]  /*2c2a0*/  ELECT P6, UR62, PT ;  /* 0x00000000003e782f */ /* 0x000fe400038c0000 */
[----:B------:R-:W-:Y:S01]  /*2c2b0*/  MOV R14, UR62 ;  /* 0x0000003e000e7c02 */ /* 0x000fe20008000f00 */
[----:B0-----:R-:W-:Y:S10]  /*2c2c0*/  ENDCOLLECTIVE ;  /* 0x000000000000791b */ /* 0x001ff40003800000 */
.L_x_2054:
[----:B------:R-:W-:Y:S05]  /*2c2d0*/  BSYNC B1 ;  /* 0x0000000000017941 */ /* 0x000fea0003800000 */
.L_x_2053:
[----:B------:R-:W-:Y:S05]  /*2c2e0*/  BRA `(.L_x_1880) ;  /* 0xffffff8800807947 */ /* 0x000fea000383ffff */
.L_x_1883:
[----:B0-----:R0:W1:Y:S02]  /*2c2f0*/  SYNCS.PHASECHK.TRANS64.TRYWAIT P0, [R17+URZ+0x2a820], R10 ;  /* 0x02a8200a110075a7 */ /* 0x001064000800017f */
[----:B-1----:R-:W-:Y:S05]  /*2c300*/  @!P0 NANOSLEEP.SYNCS 0x989680 ;  /* 0x009896800000895d */ /* 0x002fea0003900000 */
[----:B------:R-:W1:Y:S02]  /*2c310*/  @!P0 SYNCS.PHASECHK.TRANS64 P0, [R17+URZ+0x2a820], R10 ;  /* 0x02a8200a110085a7 */ /* 0x000e64000800007f */
[----:B-1----:R-:W-:Y:S05]  /*2c320*/  @!P0 BRA `(.L_x_1883) ;  /* 0xfffffffc00f08947 */ /* 0x002fea000383ffff */
[----:B------:R-:W-:Y:S05]  /*2c330*/  BRA `(.L_x_2055) ;  /* 0xffffff8800907947 */ /* 0x000fea000383ffff */
.L_x_1887:
[----:B-1----:R1:W2:Y:S02]  /*2c340*/  SYNCS.PHASECHK.TRANS64.TRYWAIT P0, [R12+URZ+0x2a8a0], R11 ;  /* 0x02a8a00b0c0075a7 */ /* 0x0022a4000800017f */
[----:B--2---:R-:W-:Y:S05]  /*2c350*/  @!P0 NANOSLEEP.SYNCS 0x989680 ;  /* 0x009896800000895d */ /* 0x004fea0003900000 */
[----:B------:R-:W2:Y:S02]  /*2c360*/  @!P0 SYNCS.PHASECHK.TRANS64 P0, [R12+URZ+0x2a8a0], R11 ;  /* 0x02a8a00b0c0085a7 */ /* 0x000ea4000800007f */
[----:B--2---:R-:W-:Y:S05]  /*2c370*/  @!P0 BRA `(.L_x_1887) ;  /* 0xfffffffc00f08947 */ /* 0x004fea000383ffff */
[----:B------:R-:W-:Y:S05]  /*2c380*/  BRA `(.L_x_2056) ;  /* 0xffffff8800a87947 */ /* 0x000fea000383ffff */
.L_x_1894:
[----:B0-----:R0:W2:Y:S02]  /*2c390*/  SYNCS.PHASECHK.TRANS64.TRYWAIT P0, [R12+URZ+0x2a8c0], R11 ;  /* 0x02a8c00b0c0075a7 */ /* 0x0010a4000800017f */
[----:B--2---:R-:W-:Y:S05]  /*2c3a0*/  @!P0 NANOSLEEP.SYNCS 0x989680 ;  /* 0x009896800000895d */ /* 0x004fea0003900000 */
[----:B------:R-:W2:Y:S02]  /*2c3b0*/  @!P0 SYNCS.PHASECHK.TRANS64 P0, [R12+URZ+0x2a8c0], R11 ;  /* 0x02a8c00b0c0085a7 */ /* 0x000ea4000800007f */
[----:B--2---:R-:W-:Y:S05]  /*2c3c0*/  @!P0 BRA `(.L_x_1894) ;  /* 0xfffffffc00f08947 */ /* 0x004fea000383ffff */
[----:B------:R-:W-:Y:S05]  /*2c3d0*/  BRA `(.L_x_2057) ;  /* 0xffffff8c00a07947 */ /* 0x000fea000383ffff */
.L_x_1902:
[----:B0-----:R0:W1:Y:S02]  /*2c3e0*/  SYNCS.PHASECHK.TRANS64.TRYWAIT P1, [R10+URZ+0x2a8a0], R2 ;  /* 0x02a8a0020a0075a7 */ /* 0x001064000802017f */
[----:B-1----:R-:W-:Y:S05]  /*2c3f0*/  @!P1 NANOSLEEP.SYNCS 0x989680 ;  /* 0x009896800000995d */ /* 0x002fea0003900000 */
[----:B------:R-:W1:Y:S02]  /*2c400*/  @!P1 SYNCS.PHASECHK.TRANS64 P1, [R10+URZ+0x2a8a0], R2 ;  /* 0x02a8a0020a0095a7 */ /* 0x000e64000802007f */
[----:B-1----:R-:W-:Y:S05]  /*2c410*/  @!P1 BRA `(.L_x_1902) ;  /* 0xfffffffc00f09947 */ /* 0x002fea000383ffff */
[----:B------:R-:W-:Y:S05]  /*2c420*/  BRA `(.L_x_2058) ;  /* 0xffffff90009c7947 */ /* 0x000fea000383ffff */
.L_x_1909:
[----:B-1----:R1:W2:Y:S02]  /*2c430*/  SYNCS.PHASECHK.TRANS64.TRYWAIT P1, [R10+URZ+0x2a8c0], R2 ;  /* 0x02a8c0020a0075a7 */ /* 0x0022a4000802017f */
[----:B--2---:R-:W-:Y:S05]  /*2c440*/  @!P1 NANOSLEEP.SYNCS 0x989680 ;  /* 0x009896800000995d */ /* 0x004fea0003900000 */
[----:B------:R-:W2:Y:S02]  /*2c450*/  @!P1 SYNCS.PHASECHK.TRANS64 P1, [R10+URZ+0x2a8c0], R2 ;  /* 0x02a8c0020a0095a7 */ /* 0x000ea4000802007f */
[----:B--2---:R-:W-:Y:S05]  /*2c460*/  @!P1 BRA `(.L_x_1909) ;  /* 0xfffffffc00f09947 */ /* 0x004fea000383ffff */
[----:B------:R-:W-:Y:S05]  /*2c470*/  BRA `(.L_x_2059) ;  /* 0xffffff9400907947 */ /* 0x000fea000383ffff */
.L_x_1933:
        /* <DEDUP_REMOVED lines=11> */
.L_x_2061:
[----:B------:R-:W-:Y:S05]  /*2c530*/  BSYNC B0 ;  /* 0x0000000000007941 */ /* 0x000fea0003800000 */
.L_x_2060:
[----:B------:R-:W-:Y:S05]  /*2c540*/  BRA `(.L_x_2062) ;  /* 0xffffffa800347947 */ /* 0x000fea000383ffff */
.L_x_1936:
[----:B0-----:R0:W1:Y:S02]  /*2c550*/  SYNCS.PHASECHK.TRANS64.TRYWAIT P0, [R7+URZ+0x2a840], R2 ;  /* 0x02a84002070075a7 */ /* 0x001064000800017f */
[----:B-1----:R-:W-:Y:S05]  /*2c560*/  @!P0 NANOSLEEP.SYNCS 0x989680 ;  /* 0x009896800000895d */ /* 0x002fea0003900000 */
[----:B------:R-:W1:Y:S02]  /*2c570*/  @!P0 SYNCS.PHASECHK.TRANS64 P0, [R7+URZ+0x2a840], R2 ;  /* 0x02a84002070085a7 */ /* 0x000e64000800007f */
[----:B-1----:R-:W-:Y:S05]  /*2c580*/  @!P0 BRA `(.L_x_1936) ;  /* 0xfffffffc00f08947 */ /* 0x002fea000383ffff */
[----:B------:R-:W-:Y:S05]  /*2c590*/  BRA `(.L_x_2063) ;  /* 0xffffffa800847947 */ /* 0x000fea000383ffff */
.L_x_1937:
        /* <DEDUP_REMOVED lines=8> */
.L_x_2065:
[----:B------:R-:W-:Y:S05]  /*2c620*/  BSYNC B0 ;  /* 0x0000000000007941 */ /* 0x000fea0003800000 */
.L_x_2064:
        /* <DEDUP_REMOVED lines=9> */
.L_x_2066:
[----:B------:R-:W-:Y:S02]  /*2c6c0*/  IMAD.MOV.U32 R13, RZ, RZ, R0 ;  /* 0x000000ffff0d7224 */ /* 0x000fe400078e0000 */
[----:B------:R-:W-:Y:S02]  /*2c6d0*/  IMAD.MOV.U32 R12, RZ, RZ, 0x1 ;  /* 0x00000001ff0c7424 */ /* 0x000fe400078e00ff */
[----:B------:R-:W-:-:S07]  /*2c6e0*/  IMAD.MOV.U32 R3, RZ, RZ, R14 ;  /* 0x000000ffff037224 */ /* 0x000fce00078e000e */
[----:B------:R-:W-:Y:S05]  /*2c6f0*/  WARPSYNC.COLLECTIVE R15, `(.L_x_2067) ;  /* 0x000000000f087348 */ /* 0x000fea0003c00000 */
[----:B------:R0:W1:Y:S02]  /*2c700*/  SHFL.IDX P6, R14, R13, R12, R11 ;  /* 0x0000000c0d0e7389 */ /* 0x00006400000c000b */
[----:B01----:R-:W-:Y:S01]  /*2c710*/  ENDCOLLECTIVE ;  /* 0x000000000000791b */ /* 0x003fe20003800000 */
.L_x_2067:
        /* <DEDUP_REMOVED lines=17> */
.L_x_2068:
[----:B------:R-:W-:Y:S02]  /*2c830*/  @P1 IMAD R8, R5, 0x2, R17 ;  /* 0x0000000205081824 */ /* 0x000fe400078e0211 */
[----:B------:R-:W-:Y:S02]  /*2c840*/  IMAD.MOV.U32 R13, RZ, RZ, R0 ;  /* 0x000000ffff0d7224 */ /* 0x000fe400078e0000 */
[----:B------:R-:W-:Y:S02]  /*2c850*/  IMAD.MOV.U32 R12, RZ, RZ, 0x2 ;  /* 0x00000002ff0c7424 */ /* 0x000fe400078e00ff */
[----:B------:R-:W-:-:S07]  /*2c860*/  IMAD.MOV.U32 R3, RZ, RZ, R14 ;  /* 0x000000ffff037224 */ /* 0x000fce00078e000e */
[----:B------:R-:W-:Y:S05]  /*2c870*/  WARPSYNC.COLLECTIVE R15, `(.L_x_2069) ;  /* 0x000000000f087348 */ /* 0x000fea0003c00000 */
[----:B------:R0:W1:Y:S02]  /*2c880*/  SHFL.IDX P6, R14, R13, R12, R11 ;  /* 0x0000000c0d0e7389 */ /* 0x00006400000c000b */
[----:B01----:R-:W-:Y:S01]  /*2c890*/  ENDCOLLECTIVE ;  /* 0x000000000000791b */ /* 0x003fe20003800000 */
.L_x_2069:
        /* <DEDUP_REMOVED lines=17> */
.L_x_2070:
[----:B------:R-:W-:Y:S02]  /*2c9b0*/  @P1 IMAD R8, R5, 0x2, R17 ;  /* 0x0000000205081824 */ /* 0x000fe400078e0211 */
[----:B------:R-:W-:Y:S02]  /*2c9c0*/  IMAD.MOV.U32 R13, RZ, RZ, R0 ;  /* 0x000000ffff0d7224 */ /* 0x000fe400078e0000 */
[----:B------:R-:W-:Y:S02]  /*2c9d0*/  IMAD.MOV.U32 R12, RZ, RZ, 0x3 ;  /* 0x00000003ff0c7424 */ /* 0x000fe400078e00ff */
[----:B------:R-:W-:-:S07]  /*2c9e0*/  IMAD.MOV.U32 R3, RZ, RZ, R14 ;  /* 0x000000ffff037224 */ /* 0x000fce00078e000e */
[----:B------:R-:W-:Y:S05]  /*2c9f0*/  WARPSYNC.COLLECTIVE R15, `(.L_x_2071) ;  /* 0x000000000f087348 */ /* 0x000fea0003c00000 */
[----:B------:R0:W1:Y:S02]  /*2ca00*/  SHFL.IDX P6, R14, R13, R12, R11 ;  /* 0x0000000c0d0e7389 */ /* 0x00006400000c000b */
[----:B01----:R-:W-:Y:S01]  /*2ca10*/  ENDCOLLECTIVE ;  /* 0x000000000000791b */ /* 0x003fe20003800000 */
.L_x_2071:
        /* <DEDUP_REMOVED lines=17> */
.L_x_2072:
[----:B------:R-:W-:Y:S02]  /*2cb30*/  @P1 IMAD R8, R5, 0x2, R17 ;  /* 0x0000000205081824 */ /* 0x000fe400078e0211 */
[----:B------:R-:W-:Y:S02]  /*2cb40*/  IMAD.MOV.U32 R13, RZ, RZ, R0 ;  /* 0x000000ffff0d7224 */ /* 0x000fe400078e0000 */
[----:B------:R-:W-:Y:S02]  /*2cb50*/  IMAD.MOV.U32 R12, RZ, RZ, 0x4 ;  /* 0x00000004ff0c7424 */ /* 0x000fe400078e00ff */
[----:B------:R-:W-:-:S07]  /*2cb60*/  IMAD.MOV.U32 R3, RZ, RZ, R14 ;  /* 0x000000ffff037224 */ /* 0x000fce00078e000e */
[----:B------:R-:W-:Y:S05]  /*2cb70*/  WARPSYNC.COLLECTIVE R15, `(.L_x_2073) ;  /* 0x000000000f087348 */ /* 0x000fea0003c00000 */
[----:B------:R0:W1:Y:S02]  /*2cb80*/  SHFL.IDX P6, R14, R13, R12, R11 ;  /* 0x0000000c0d0e7389 */ /* 0x00006400000c000b */
[----:B01----:R-:W-:Y:S01]  /*2cb90*/  ENDCOLLECTIVE ;  /* 0x000000000000791b */ /* 0x003fe20003800000 */
.L_x_2073:
        /* <DEDUP_REMOVED lines=17> */
.L_x_2074:
[----:B------:R-:W-:Y:S02]  /*2ccb0*/  @P1 IMAD R8, R5, 0x2, R17 ;  /* 0x0000000205081824 */ /* 0x000fe400078e0211 */
[----:B------:R-:W-:Y:S02]  /*2ccc0*/  IMAD.MOV.U32 R13, RZ, RZ, R0 ;  /* 0x000000ffff0d7224 */ /* 0x000fe400078e0000 */
[----:B------:R-:W-:Y:S02]  /*2ccd0*/  IMAD.MOV.U32 R12, RZ, RZ, 0x5 ;  /* 0x00000005ff0c7424 */ /* 0x000fe400078e00ff */
[----:B------:R-:W-:-:S07]  /*2cce0*/  IMAD.MOV.U32 R3, RZ, RZ, R14 ;  /* 0x000000ffff037224 */ /* 0x000fce00078e000e */
[----:B------:R-:W-:Y:S05]  /*2ccf0*/  WARPSYNC.COLLECTIVE R15, `(.L_x_2075) ;  /* 0x000000000f087348 */ /* 0x000fea0003c00000 */
[----:B------:R0:W1:Y:S02]  /*2cd00*/  SHFL.IDX P6, R14, R13, R12, R11 ;  /* 0x0000000c0d0e7389 */ /* 0x00006400000c000b */
[----:B01----:R-:W-:Y:S01]  /*2cd10*/  ENDCOLLECTIVE ;  /* 0x000000000000791b */ /* 0x003fe20003800000 */
.L_x_2075:
        /* <DEDUP_REMOVED lines=10> */
.L_x_2076:
        /* <DEDUP_REMOVED lines=8> */
.L_x_1942:
        /* <DEDUP_REMOVED lines=9> */
.L_x_2078:
[----:B------:R-:W-:Y:S01]  /*2ced0*/  ISETP.GE.AND P1, PT, R25, R32, PT ;  /* 0x000000201900720c */ /* 0x000fe20003f26270 */
[----:B------:R-:W-:Y:S02]  /*2cee0*/  IMAD.MOV.U32 R13, RZ, RZ, R0 ;  /* 0x000000ffff0d7224 */ /* 0x000fe400078e0000 */
[----:B------:R-:W-:-:S10]  /*2cef0*/  IMAD.MOV.U32 R2, RZ, RZ, R14 ;  /* 0x000000ffff027224 */ /* 0x000fd400078e000e */
[----:B------:R-:W-:Y:S05]  /*2cf00*/  WARPSYNC.COLLECTIVE R15, `(.L_x_2079) ;  /* 0x000000000f087348 */ /* 0x000fea0003c00000 */
[----:B------:R0:W1:Y:S02]  /*2cf10*/  SHFL.IDX P6, R14, R13, R12, R11 ;  /* 0x0000000c0d0e7389 */ /* 0x00006400000c000b */
[----:B01----:R-:W-:Y:S01]  /*2cf20*/  ENDCOLLECTIVE ;  /* 0x000000000000791b */ /* 0x003fe20003800000 */
.L_x_2079:
[----:B------:R-:W-:Y:S02]  /*2cf30*/  IMAD.MOV.U32 R13, RZ, RZ, R4 ;  /* 0x000000ffff0d7224 */ /* 0x000fe400078e0004 */
[----:B------:R-:W-:Y:S02]  /*2cf40*/  IMAD.MOV.U32 R12, RZ, RZ, 0x1 ;  /* 0x00000001ff0c7424 */ /* 0x000fe400078e00ff */
[----:B------:R-:W-:-:S07]  /*2cf50*/  IMAD.MOV.U32 R3, RZ, RZ, R14 ;  /* 0x000000ffff037224 */ /* 0x000fce00078e000e */
[----:B------:R-:W-:Y:S05]  /*2cf60*/  WARPSYNC.COLLECTIVE R15, `(.L_x_2080) ;  /* 0x000000000f087348 */ /* 0x000fea0003c00000 */
[----:B------:R0:W1:Y:S02]  /*2cf70*/  SHFL.IDX P6, R14, R13, R12, R11 ;  /* 0x0000000c0d0e7389 */ /* 0x00006400000c000b */
[----:B01----:R-:W-:Y:S01]  /*2cf80*/  ENDCOLLECTIVE ;  /* 0x000000000000791b */ /* 0x003fe20003800000 */
.L_x_2080:
[----:B------:R-:W-:-:S05]  /*2cf90*/  @!P1 LEA R5, P4, R8, R3, 0x1 ;  /* 0x0000000308059211 */ /* 0x000fca00078808ff */
[----:B------:R-:W-:Y:S02]  /*2cfa0*/  @!P1 IMAD.X R3, RZ, RZ, R2, P4 ;  /* 0x000000ffff039224 */ /* 0x000fe400020e0602 */
        /* <DEDUP_REMOVED lines=14> */
.L_x_2081:
[----:B------:R-:W-:Y:S02]  /*2d090*/  IMAD.MOV.U32 R13, RZ, RZ, R4 ;  /* 0x000000ffff0d7224 */ /* 0x000fe400078e0004 */
[----:B------:R-:W-:Y:S02]  /*2d0a0*/  IMAD.MOV.U32 R12, RZ, RZ, 0x2 ;  /* 0x00000002ff0c7424 */ /* 0x000fe400078e00ff */
[----:B------:R-:W-:-:S07]  /*2d0b0*/  IMAD.MOV.U32 R3, RZ, RZ, R14 ;  /* 0x000000ffff037224 */ /* 0x000fce00078e000e */
[----:B------:R-:W-:Y:S05]  /*2d0c0*/  WARPSYNC.COLLECTIVE R15, `(.L_x_2082) ;  /* 0x000000000f087348 */ /* 0x000fea0003c00000 */
[----:B------:R0:W1:Y:S02]  /*2d0d0*/  SHFL.IDX P6, R14, R13, R12, R11 ;  /* 0x0000000c0d0e7389 */ /* 0x00006400000c000b */
[----:B01----:R-:W-:Y:S01]  /*2d0e0*/  ENDCOLLECTIVE ;  /* 0x000000000000791b */ /* 0x003fe20003800000 */
.L_x_2082:
        /* <DEDUP_REMOVED lines=17> */
.L_x_2083:
[----:B------:R-:W-:Y:S02]  /*2d200*/  IMAD.MOV.U32 R13, RZ, RZ, R4 ;  /* 0x000000ffff0d7224 */ /* 0x000fe400078e0004 */
[----:B------:R-:W-:Y:S02]  /*2d210*/  IMAD.MOV.U32 R12, RZ, RZ, 0x3 ;  /* 0x00000003ff0c7424 */ /* 0x000fe400078e00ff */
[----:B------:R-:W-:-:S07]  /*2d220*/  IMAD.MOV.U32 R3, RZ, RZ, R14 ;  /* 0x000000ffff037224 */ /* 0x000fce00078e000e */
[----:B------:R-:W-:Y:S05]  /*2d230*/  WARPSYNC.COLLECTIVE R15, `(.L_x_2084) ;  /* 0x000000000f087348 */ /* 0x000fea0003c00000 */
[----:B------:R0:W1:Y:S02]  /*2d240*/  SHFL.IDX P6, R14, R13, R12, R11 ;  /* 0x0000000c0d0e7389 */ /* 0x00006400000c000b */
[----:B01----:R-:W-:Y:S01]  /*2d250*/  ENDCOLLECTIVE ;  /* 0x000000000000791b */ /* 0x003fe20003800000 */
.L_x_2084:
        /* <DEDUP_REMOVED lines=17> */
.L_x_2085:
[----:B------:R-:W-:Y:S02]  /*2d370*/  IMAD.MOV.U32 R13, RZ, RZ, R4 ;  /* 0x000000ffff0d7224 */ /* 0x000fe400078e0004 */
[----:B------:R-:W-:Y:S02]  /*2d380*/  IMAD.MOV.U32 R12, RZ, RZ, 0x4 ;  /* 0x00000004ff0c7424 */ /* 0x000fe400078e00ff */
[----:B------:R-:W-:-:S07]  /*2d390*/  IMAD.MOV.U32 R3, RZ, RZ, R14 ;  /* 0x000000ffff037224 */ /* 0x000fce00078e000e */
[----:B------:R-:W-:Y:S05]  /*2d3a0*/  WARPSYNC.COLLECTIVE R15, `(.L_x_2086) ;  /* 0x000000000f087348 */ /* 0x000fea0003c00000 */
[----:B------:R0:W1:Y:S02]  /*2d3b0*/  SHFL.IDX P6, R14, R13, R12, R11 ;  /* 0x0000000c0d0e7389 */ /* 0x00006400000c000b */
[----:B01----:R-:W-:Y:S01]  /*2d3c0*/  ENDCOLLECTIVE ;  /* 0x000000000000791b */ /* 0x003fe20003800000 */
.L_x_2086:
        /* <DEDUP_REMOVED lines=17> */
.L_x_2087:
[----:B------:R-:W-:Y:S02]  /*2d4e0*/  IMAD.MOV.U32 R13, RZ, RZ, R4 ;  /* 0x000000ffff0d7224 */ /* 0x000fe400078e0004 */
[----:B------:R-:W-:Y:S02]  /*2d4f0*/  IMAD.MOV.U32 R12, RZ, RZ, 0x5 ;  /* 0x00000005ff0c7424 */ /* 0x000fe400078e00ff */
[----:B------:R-:W-:-:S07]  /*2d500*/  IMAD.MOV.U32 R3, RZ, RZ, R14 ;  /* 0x000000ffff037224 */ /* 0x000fce00078e000e */
[----:B------:R-:W-:Y:S05]  /*2d510*/  WARPSYNC.COLLECTIVE R15, `(.L_x_2088) ;  /* 0x000000000f087348 */ /* 0x000fea0003c00000 */
[----:B------:R0:W1:Y:S02]  /*2d520*/  SHFL.IDX P6, R14, R13, R12, R11 ;  /* 0x0000000c0d0e7389 */ /* 0x00006400000c000b */
[----:B01----:R-:W-:Y:S01]  /*2d530*/  ENDCOLLECTIVE ;  /* 0x000000000000791b */ /* 0x003fe20003800000 */
.L_x_2088:
        /* <DEDUP_REMOVED lines=17> */
.L_x_2089:
[----:B------:R-:W-:Y:S02]  /*2d650*/  IMAD.MOV.U32 R13, RZ, RZ, R4 ;  /* 0x000000ffff0d7224 */ /* 0x000fe400078e0004 */
[----:B------:R-:W-:Y:S02]  /*2d660*/  IMAD.MOV.U32 R12, RZ, RZ, 0x6 ;  /* 0x00000006ff0c7424 */ /* 0x000fe400078e00ff */
[----:B------:R-:W-:-:S07]  /*2d670*/  IMAD.MOV.U32 R3, RZ, RZ, R14 ;  /* 0x000000ffff037224 */ /* 0x000fce00078e000e */
[----:B------:R-:W-:Y:S05]  /*2d680*/  WARPSYNC.COLLECTIVE R15, `(.L_x_2090) ;  /* 0x000000000f087348 */ /* 0x000fea0003c00000 */
[----:B------:R0:W1:Y:S02]  /*2d690*/  SHFL.IDX P6, R14, R13, R12, R11 ;  /* 0x0000000c0d0e7389 */ /* 0x00006400000c000b */
[----:B01----:R-:W-:Y:S01]  /*2d6a0*/  ENDCOLLECTIVE ;  /* 0x000000000000791b */ /* 0x003fe20003800000 */
.L_x_2090:
        /* <DEDUP_REMOVED lines=17> */
.L_x_2091:
[----:B------:R-:W-:Y:S02]  /*2d7c0*/  IMAD.MOV.U32 R13, RZ, RZ, R4 ;  /* 0x000000ffff0d7224 */ /* 0x000fe400078e0004 */
[----:B------:R-:W-:Y:S02]  /*2d7d0*/  IMAD.MOV.U32 R12, RZ, RZ, 0x7 ;  /* 0x00000007ff0c7424 */ /* 0x000fe400078e00ff */
[----:B------:R-:W-:-:S07]  /*2d7e0*/  IMAD.MOV.U32 R3, RZ, RZ, R14 ;  /* 0x000000ffff037224 */ /* 0x000fce00078e000e */
[----:B------:R-:W-:Y:S05]  /*2d7f0*/  WARPSYNC.COLLECTIVE R15, `(.L_x_2092) ;  /* 0x000000000f087348 */ /* 0x000fea0003c00000 */
[----:B------:R0:W1:Y:S02]  /*2d800*/  SHFL.IDX P6, R14, R13, R12, R11 ;  /* 0x0000000c0d0e7389 */ /* 0x00006400000c000b */
[----:B01----:R-:W-:Y:S01]  /*2d810*/  ENDCOLLECTIVE ;  /* 0x000000000000791b */ /* 0x003fe20003800000 */
.L_x_2092:
        /* <DEDUP_REMOVED lines=15> */
.L_x_2093:
[----:B------:R-:W-:Y:S05]  /*2d910*/  BRA `(.L_x_2094) ;  /* 0xffffffa8003c7947 */ /* 0x000fea000383ffff */
.L_x_1947:
[----:B0-----:R0:W1:Y:S02]  /*2d920*/  SYNCS.PHASECHK.TRANS64.TRYWAIT P0, [R17+URZ+0x2a820], R2 ;  /* 0x02a82002110075a7 */ /* 0x001064000800017f */
[----:B-1----:R-:W-:Y:S05]  /*2d930*/  @!P0 NANOSLEEP.SYNCS 0x989680 ;  /* 0x009896800000895d */ /* 0x002fea0003900000 */
[----:B------:R-:W1:Y:S02]  /*2d940*/  @!P0 SYNCS.PHASECHK.TRANS64 P0, [R17+URZ+0x2a820], R2 ;  /* 0x02a82002110085a7 */ /* 0x000e64000800007f */
[----:B-1----:R-:W-:Y:S05]  /*2d950*/  @!P0 BRA `(.L_x_1947) ;  /* 0xfffffffc00f08947 */ /* 0x002fea000383ffff */
[----:B------:R-:W-:Y:S05]  /*2d960*/  BRA `(.L_x_2095) ;  /* 0xffffffa800b47947 */ /* 0x000fea000383ffff */
.L_x_1952:
[----:B0-----:R0:W1:Y:S02]  /*2d970*/  SYNCS.PHASECHK.TRANS64.TRYWAIT P0, [R5+URZ+0x2a840], R0 ;  /* 0x02a84000050075a7 */ /* 0x001064000800017f */
[----:B-1----:R-:W-:Y:S05]  /*2d980*/  @!P0 NANOSLEEP.SYNCS 0x989680 ;  /* 0x009896800000895d */ /* 0x002fea0003900000 */
[----:B------:R-:W1:Y:S02]  /*2d990*/  @!P0 SYNCS.PHASECHK.TRANS64 P0, [R5+URZ+0x2a840], R0 ;  /* 0x02a84000050085a7 */ /* 0x000e64000800007f */
[----:B-1----:R-:W-:Y:S05]  /*2d9a0*/  @!P0 BRA `(.L_x_1952) ;  /* 0xfffffffc00f08947 */ /* 0x002fea000383ffff */
[----:B------:R-:W-:Y:S05]  /*2d9b0*/  BRA `(.L_x_2096) ;  /* 0xffffffac00787947 */ /* 0x000fea000383ffff */
.L_x_1953:
        /* <DEDUP_REMOVED lines=8> */
.L_x_2098:
[----:B------:R-:W-:Y:S05]  /*2da40*/  BSYNC B1 ;  /* 0x0000000000017941 */ /* 0x000fea0003800000 */
.L_x_2097:
        /* <DEDUP_REMOVED lines=10> */
.L_x_2099:
        /* <DEDUP_REMOVED lines=8> */
.L_x_2100:
        /* <DEDUP_REMOVED lines=14> */
.L_x_2101:
[----:B------:R-:W-:Y:S02]  /*2dc50*/  IMAD.MOV.U32 R13, RZ, RZ, R8 ;  /* 0x000000ffff0d7224 */ /* 0x000fe400078e0008 */
[----:B------:R-:W-:Y:S02]  /*2dc60*/  IMAD.MOV.U32 R12, RZ, RZ, 0x2 ;  /* 0x00000002ff0c7424 */ /* 0x000fe400078e00ff */
[----:B------:R-:W-:-:S07]  /*2dc70*/  IMAD.MOV.U32 R2, RZ, RZ, R14 ;  /* 0x000000ffff027224 */ /* 0x000fce00078e000e */
[----:B------:R-:W-:Y:S05]  /*2dc80*/  WARPSYNC.COLLECTIVE R15, `(.L_x_2102) ;  /* 0x000000000f087348 */ /* 0x000fea0003c00000 */
[----:B------:R0:W1:Y:S02]  /*2dc90*/  SHFL.IDX P6, R14, R13, R12, R11 ;  /* 0x0000000c0d0e7389 */ /* 0x00006400000c000b */
[----:B01----:R-:W-:Y:S01]  /*2dca0*/  ENDCOLLECTIVE ;  /* 0x000000000000791b */ /* 0x003fe20003800000 */
.L_x_2102:
        /* <DEDUP_REMOVED lines=13> */
.L_x_2103:
[----:B------:R-:W-:Y:S02]  /*2dd80*/  IMAD.MOV.U32 R13, RZ, RZ, R8 ;  /* 0x000000ffff0d7224 */ /* 0x000fe400078e0008 */
[----:B------:R-:W-:Y:S02]  /*2dd90*/  IMAD.MOV.U32 R12, RZ, RZ, 0x3 ;  /* 0x00000003ff0c7424 */ /* 0x000fe400078e00ff */
[----:B------:R-:W-:-:S07]  /*2dda0*/  IMAD.MOV.U32 R2, RZ, RZ, R14 ;  /* 0x000000ffff027224 */ /* 0x000fce00078e000e */
[----:B------:R-:W-:Y:S05]  /*2ddb0*/  WARPSYNC.COLLECTIVE R15, `(.L_x_2104) ;  /* 0x000000000f087348 */ /* 0x000fea0003c00000 */
[----:B------:R0:W1:Y:S02]  /*2ddc0*/  SHFL.IDX P6, R14, R13, R12, R11 ;  /* 0x0000000c0d0e7389 */ /* 0x00006400000c000b */
[----:B01----:R-:W-:Y:S01]  /*2ddd0*/  ENDCOLLECTIVE ;  /* 0x000000000000791b */ /* 0x003fe20003800000 */
.L_x_2104:
        /* <DEDUP_REMOVED lines=13> */
.L_x_2105:
[----:B------:R-:W-:Y:S02]  /*2deb0*/  IMAD.MOV.U32 R13, RZ, RZ, R8 ;  /* 0x000000ffff0d7224 */ /* 0x000fe400078e0008 */
[----:B------:R-:W-:Y:S02]  /*2dec0*/  IMAD.MOV.U32 R12, RZ, RZ, 0x4 ;  /* 0x00000004ff0c7424 */ /* 0x000fe400078e00ff */
[----:B------:R-:W-:-:S07]  /*2ded0*/  IMAD.MOV.U32 R2, RZ, RZ, R14 ;  /* 0x000000ffff027224 */ /* 0x000fce00078e000e */
[----:B------:R-:W-:Y:S05]  /*2dee0*/  WARPSYNC.COLLECTIVE R15, `(.L_x_2106) ;  /* 0x000000000f087348 */ /* 0x000fea0003c00000 */
[----:B------:R0:W1:Y:S02]  /*2def0*/  SHFL.IDX P6, R14, R13, R12, R11 ;  /* 0x0000000c0d0e7389 */ /* 0x00006400000c000b */
[----:B01----:R-:W-:Y:S01]  /*2df00*/  ENDCOLLECTIVE ;  /* 0x000000000000791b */ /* 0x003fe20003800000 */
.L_x_2106:
        /* <DEDUP_REMOVED lines=13> */
.L_x_2107:
[----:B------:R-:W-:Y:S02]  /*2dfe0*/  IMAD.MOV.U32 R13, RZ, RZ, R8 ;  /* 0x000000ffff0d7224 */ /* 0x000fe400078e0008 */
[----:B------:R-:W-:Y:S02]  /*2dff0*/  IMAD.MOV.U32 R12, RZ, RZ, 0x5 ;  /* 0x00000005ff0c7424 */ /* 0x000fe400078e00ff */
[----:B------:R-:W-:-:S07]  /*2e000*/  IMAD.MOV.U32 R2, RZ, RZ, R14 ;  /* 0x000000ffff027224 */ /* 0x000fce00078e000e */
[----:B------:R-:W-:Y:S05]  /*2e010*/  WARPSYNC.COLLECTIVE R15, `(.L_x_2108) ;  /* 0x000000000f087348 */ /* 0x000fea0003c00000 */
[----:B------:R0:W1:Y:S02]  /*2e020*/  SHFL.IDX P6, R14, R13, R12, R11 ;  /* 0x0000000c0d0e7389 */ /* 0x00006400000c000b */
[----:B01----:R-:W-:Y:S01]  /*2e030*/  ENDCOLLECTIVE ;  /* 0x000000000000791b */ /* 0x003fe20003800000 */
.L_x_2108:
        /* <DEDUP_REMOVED lines=13> */
.L_x_2109:
[----:B------:R-:W-:Y:S01]  /*2e110*/  IMAD.MOV.U32 R2, RZ, RZ, R14 ;  /* 0x000000ffff027224 */ /* 0x000fe200078e000e */
[----:B------:R-:W-:Y:S06]  /*2e120*/  BRA `(.L_x_2110) ;  /* 0xffffffa800a87947 */ /* 0x000fec000383ffff */
.L_x_1958:
[----:B-1----:R1:W2:Y:S02]  /*2e130*/  SYNCS.PHASECHK.TRANS64.TRYWAIT P0, [R5+URZ+0x2a860], R2 ;  /* 0x02a86002050075a7 */ /* 0x0022a4000800017f */
[----:B--2---:R-:W-:Y:S05]  /*2e140*/  @!P0 NANOSLEEP.SYNCS 0x989680 ;  /* 0x009896800000895d */ /* 0x004fea0003900000 */
[----:B------:R-:W2:Y:S02]  /*2e150*/  @!P0 SYNCS.PHASECHK.TRANS64 P0, [R5+URZ+0x2a860], R2 ;  /* 0x02a86002050085a7 */ /* 0x000ea4000800007f */
[----:B--2---:R-:W-:Y:S05]  /*2e160*/  @!P0 BRA `(.L_x_1958) ;  /* 0xfffffffc00f08947 */ /* 0x004fea000383ffff */
[----:B------:R-:W-:Y:S05]  /*2e170*/  BRA `(.L_x_2111) ;  /* 0xffffffac00047947 */ /* 0x000fea000383ffff */
.L_x_1959:
        /* <DEDUP_REMOVED lines=8> */
.L_x_2113:
[----:B------:R-:W-:Y:S05]  /*2e200*/  BSYNC B1 ;  /* 0x0000000000017941 */ /* 0x000fea0003800000 */
.L_x_2112:
        /* <DEDUP_REMOVED lines=9> */
.L_x_2114:
[----:B------:R-:W-:Y:S02]  /*2e2a0*/  IMAD.MOV.U32 R13, RZ, RZ, R19 ;  /* 0x000000ffff0d7224 */ /* 0x000fe400078e0013 */
[----:B------:R-:W-:Y:S02]  /*2e2b0*/  IMAD.MOV.U32 R12, RZ, RZ, 0x1 ;  /* 0x00000001ff0c7424 */ /* 0x000fe400078e00ff */
[----:B------:R-:W-:-:S07]  /*2e2c0*/  IMAD.MOV.U32 R2, RZ, RZ, R14 ;  /* 0x000000ffff027224 */ /* 0x000fce00078e000e */
[----:B------:R-:W-:Y:S05]  /*2e2d0*/  WARPSYNC.COLLECTIVE R15, `(.L_x_2115) ;  /* 0x000000000f087348 */ /* 0x000fea0003c00000 */
[----:B------:R0:W1:Y:S02]  /*2e2e0*/  SHFL.IDX P6, R14, R13, R12, R11 ;  /* 0x0000000c0d0e7389 */ /* 0x00006400000c000b */
[----:B01----:R-:W-:Y:S01]  /*2e2f0*/  ENDCOLLECTIVE ;  /* 0x000000000000791b */ /* 0x003fe20003800000 */
.L_x_2115:
        /* <DEDUP_REMOVED lines=15> */
.L_x_2116:
[----:B------:R-:W-:Y:S02]  /*2e3f0*/  IMAD.MOV.U32 R13, RZ, RZ, R19 ;  /* 0x000000ffff0d7224 */ /* 0x000fe400078e0013 */
[----:B------:R-:W-:Y:S02]  /*2e400*/  IMAD.MOV.U32 R12, RZ, RZ, 0x2 ;  /* 0x00000002ff0c7424 */ /* 0x000fe400078e00ff */
[----:B------:R-:W-:-:S07]  /*2e410*/  IMAD.MOV.U32 R2, RZ, RZ, R14 ;  /* 0x000000ffff027224 */ /* 0x000fce00078e000e */
[----:B------:R-:W-:Y:S05]  /*2e420*/  WARPSYNC.COLLECTIVE R15, `(.L_x_2117) ;  /* 0x000000000f087348 */ /* 0x000fea0003c00000 */
[----:B------:R0:W1:Y:S02]  /*2e430*/  SHFL.IDX P6, R14, R13, R12, R11 ;  /* 0x0000000c0d0e7389 */ /* 0x00006400000c000b */
[----:B01----:R-:W-:Y:S01]  /*2e440*/  ENDCOLLECTIVE ;  /* 0x000000000000791b */ /* 0x003fe20003800000 */
.L_x_2117:
        /* <DEDUP_REMOVED lines=14> */
.L_x_2118:
[----:B------:R-:W-:Y:S02]  /*2e530*/  IMAD.MOV.U32 R13, RZ, RZ, R19 ;  /* 0x000000ffff0d7224 */ /* 0x000fe400078e0013 */
[----:B------:R-:W-:Y:S02]  /*2e540*/  IMAD.MOV.U32 R12, RZ, RZ, 0x3 ;  /* 0x00000003ff0c7424 */ /* 0x000fe400078e00ff */
[----:B------:R-:W-:-:S07]  /*2e550*/  IMAD.MOV.U32 R2, RZ, RZ, R14 ;  /* 0x000000ffff027224 */ /* 0x000fce00078e000e */
[----:B------:R-:W-:Y:S05]  /*2e560*/  WARPSYNC.COLLECTIVE R15, `(.L_x_2119) ;  /* 0x000000000f087348 */ /* 0x000fea0003c00000 */
[----:B------:R0:W1:Y:S02]  /*2e570*/  SHFL.IDX P6, R14, R13, R12, R11 ;  /* 0x0000000c0d0e7389 */ /* 0x00006400000c000b */
[----:B01----:R-:W-:Y:S01]  /*2e580*/  ENDCOLLECTIVE ;  /* 0x000000000000791b */ /* 0x003fe20003800000 */
.L_x_2119:
        /* <DEDUP_REMOVED lines=14> */
.L_x_2120:
[----:B------:R-:W-:Y:S02]  /*2e670*/  IMAD.MOV.U32 R13, RZ, RZ, R19 ;  /* 0x000000ffff0d7224 */ /* 0x000fe400078e0013 */
[----:B------:R-:W-:Y:S02]  /*2e680*/  IMAD.MOV.U32 R12, RZ, RZ, 0x4 ;  /* 0x00000004ff0c7424 */ /* 0x000fe400078e00ff */
[----:B------:R-:W-:-:S07]  /*2e690*/  IMAD.MOV.U32 R2, RZ, RZ, R14 ;  /* 0x000000ffff027224 */ /* 0x000fce00078e000e */
[----:B------:R-:W-:Y:S05]  /*2e6a0*/  WARPSYNC.COLLECTIVE R15, `(.L_x_2121) ;  /* 0x000000000f087348 */ /* 0x000fea0003c00000 */
[----:B------:R0:W1:Y:S02]  /*2e6b0*/  SHFL.IDX P6, R14, R13, R12, R11 ;  /* 0x0000000c0d0e7389 */ /* 0x00006400000c000b */
[----:B01----:R-:W-:Y:S01]  /*2e6c0*/  ENDCOLLECTIVE ;  /* 0x000000000000791b */ /* 0x003fe20003800000 */
.L_x_2121:
        /* <DEDUP_REMOVED lines=14> */
.L_x_2122:
[----:B------:R-:W-:Y:S02]  /*2e7b0*/  IMAD.MOV.U32 R13, RZ, RZ, R19 ;  /* 0x000000ffff0d7224 */ /* 0x000fe400078e0013 */
[----:B------:R-:W-:Y:S02]  /*2e7c0*/  IMAD.MOV.U32 R12, RZ, RZ, 0x5 ;  /* 0x00000005ff0c7424 */ /* 0x000fe400078e00ff */
[----:B------:R-:W-:-:S07]  /*2e7d0*/  IMAD.MOV.U32 R2, RZ, RZ, R14 ;  /* 0x000000ffff027224 */ /* 0x000fce00078e000e */
[----:B------:R-:W-:Y:S05]  /*2e7e0*/  WARPSYNC.COLLECTIVE R15, `(.L_x_2123) ;  /* 0x000000000f087348 */ /* 0x000fea0003c00000 */
[----:B------:R0:W1:Y:S02]  /*2e7f0*/  SHFL.IDX P6, R14, R13, R12, R11 ;  /* 0x0000000c0d0e7389 */ /* 0x00006400000c000b */
[----:B01----:R-:W-:Y:S01]  /*2e800*/  ENDCOLLECTIVE ;  /* 0x000000000000791b */ /* 0x003fe20003800000 */
.L_x_2123:
        /* <DEDUP_REMOVED lines=13> */
.L_x_2124:
[----:B------:R-:W-:Y:S01]  /*2e8e0*/  @!PT LDS RZ, [RZ] ;  /* 0x00000000fffff984 */ /* 0x000fe20000000800 */
[----:B------:R-:W-:Y:S01]  /*2e8f0*/  @!PT LDS RZ, [RZ] ;  /* 0x00000000fffff984 */ /* 0x000fe20000000800 */
[----:B------:R-:W-:Y:S01]  /*2e900*/  @!PT LDS RZ, [RZ] ;  /* 0x00000000fffff984 */ /* 0x000fe20000000800 */
[----:B------:R0:W-:Y:S02]  /*2e910*/  LDGSTS.E.BYPASS.LTC128B.128 [R4+0x5400], desc[UR60][R2.64+0x80], !P2 ;  /* 0x0540008002047fae */ /* 0x0001e4000d101d7c */
[----:B0-----:R-:W-:Y:S01]  /*2e920*/  IMAD.MOV.U32 R2, RZ, RZ, R14 ;  /* 0x000000ffff027224 */ /* 0x001fe200078e000e */
[----:B------:R-:W-:Y:S06]  /*2e930*/  BRA `(.L_x_2125) ;  /* 0xffffffa400f07947 */ /* 0x000fec000383ffff */
.L_x_1967:
[----:B0-----:R0:W1:Y:S02]  /*2e940*/  SYNCS.PHASECHK.TRANS64.TRYWAIT P0, [R0+URZ+0x2a860], R3 ;  /* 0x02a86003000075a7 */ /* 0x001064000800017f */
[----:B-1----:R-:W-:Y:S05]  /*2e950*/  @!P0 NANOSLEEP.SYNCS 0x989680 ;  /* 0x009896800000895d */ /* 0x002fea0003900000 */
[----:B------:R-:W1:Y:S02]  /*2e960*/  @!P0 SYNCS.PHASECHK.TRANS64 P0, [R0+URZ+0x2a860], R3 ;  /* 0x02a86003000085a7 */ /* 0x000e64000800007f */
[----:B-1----:R-:W-:Y:S05]  /*2e970*/  @!P0 BRA `(.L_x_1967) ;  /* 0xfffffffc00f08947 */ /* 0x002fea000383ffff */
[----:B------:R-:W-:Y:S05]  /*2e980*/  BRA `(.L_x_2126) ;  /* 0xffffffac00047947 */ /* 0x000fea000383ffff */
.L_x_1968:
        /* <DEDUP_REMOVED lines=8> */
.L_x_2128:
[----:B------:R-:W-:Y:S05]  /*2ea10*/  BSYNC B0 ;  /* 0x0000000000007941 */ /* 0x000fea0003800000 */
.L_x_2127:
        /* <DEDUP_REMOVED lines=15> */
.L_x_2129:
[----:B------:R-:W-:Y:S02]  /*2eb10*/  IMAD.MOV.U32 R13, RZ, RZ, R19 ;  /* 0x000000ffff0d7224 */ /* 0x000fe400078e0013 */
[----:B------:R-:W-:Y:S02]  /*2eb20*/  IMAD.MOV.U32 R12, RZ, RZ, 0x1 ;  /* 0x00000001ff0c7424 */ /* 0x000fe400078e00ff */
[----:B------:R-:W-:-:S05]  /*2eb30*/  IMAD.SHL.U32 R5, R5, 0x8, RZ ;  /* 0x0000000805057824 */ /* 0x000fca00078e00ff */
[----:B------:R-:W-:-:S05]  /*2eb40*/  LOP3.LUT R5, R5, 0x38, RZ, 0xc0, !PT ;  /* 0x0000003805057812 */ /* 0x000fca00078ec0ff */
[----:B------:R-:W-:-:S05]  /*2eb50*/  IMAD.SHL.U32 R5, R5, 0x2, RZ ;  /* 0x0000000205057824 */ /* 0x000fca00078e00ff */
[----:B------:R-:W-:-:S13]  /*2eb60*/  IADD3 R2, P2, R14, R5, RZ ;  /* 0x000000050e027210 */ /* 0x000fda0007f5e0ff */
[----:B------:R-:W-:Y:S05]  /*2eb70*/  WARPSYNC.COLLECTIVE R15, `(.L_x_2130) ;  /* 0x000000000f087348 */ /* 0x000fea0003c00000 */
[----:B------:R0:W1:Y:S02]  /*2eb80*/  SHFL.IDX P6, R14, R13, R12, R11 ;  /* 0x0000000c0d0e7389 */ /* 0x00006400000c000b */
[----:B01----:R-:W-:Y:S01]  /*2eb90*/  ENDCOLLECTIVE ;  /* 0x000000000000791b */ /* 0x003fe20003800000 */
.L_x_2130:
        /* <DEDUP_REMOVED lines=13> */
.L_x_2131:
[----:B------:R-:W-:Y:S02]  /*2ec70*/  IMAD.MOV.U32 R13, RZ, RZ, R19 ;  /* 0x000000ffff0d7224 */ /* 0x000fe400078e0013 */
[----:B------:R-:W-:Y:S01]  /*2ec80*/  IMAD.MOV.U32 R12, RZ, RZ, 0x2 ;  /* 0x00000002ff0c7424 */ /* 0x000fe200078e00ff */
[----:B------:R-:W-:-:S13]  /*2ec90*/  IADD3 R2, P2, R14, R5, RZ ;  /* 0x000000050e027210 */ /* 0x000fda0007f5e0ff */
[----:B------:R-:W-:Y:S05]  /*2eca0*/  WARPSYNC.COLLECTIVE R15, `(.L_x_2132) ;  /* 0x000000000f087348 */ /* 0x000fea0003c00000 */
[----:B------:R0:W1:Y:S02]  /*2ecb0*/  SHFL.IDX P6, R14, R13, R12, R11 ;  /* 0x0000000c0d0e7389 */ /* 0x00006400000c000b */
[----:B01----:R-:W-:Y:S01]  /*2ecc0*/  ENDCOLLECTIVE ;  /* 0x000000000000791b */ /* 0x003fe20003800000 */
.L_x_2132:
        /* <DEDUP_REMOVED lines=13> */
.L_x_2133:
[----:B------:R-:W-:Y:S02]  /*2eda0*/  IMAD.MOV.U32 R13, RZ, RZ, R19 ;  /* 0x000000ffff0d7224 */ /* 0x000fe400078e0013 */
[----:B------:R-:W-:Y:S02]  /*2edb0*/  IMAD.MOV.U32 R12, RZ, RZ, 0x3 ;  /* 0x00000003ff0c7424 */ /* 0x000fe400078e00ff */
[----:B------:R-:W-:-:S07]  /*2edc0*/  IMAD.MOV.U32 R10, RZ, RZ, R14 ;  /* 0x000000ffff0a7224 */ /* 0x000fce00078e000e */
[----:B------:R-:W-:Y:S05]  /*2edd0*/  WARPSYNC.COLLECTIVE R15, `(.L_x_2134) ;  /* 0x000000000f087348 */ /* 0x000fea0003c00000 */
[----:B------:R0:W1:Y:S02]  /*2ede0*/  SHFL.IDX P6, R14, R13, R12, R11 ;  /* 0x0000000c0d0e7389 */ /* 0x00006400000c000b */
[----:B01----:R-:W-:Y:S01]  /*2edf0*/  ENDCOLLECTIVE ;  /* 0x000000000000791b */ /* 0x003fe20003800000 */
.L_x_2134:
        /* <DEDUP_REMOVED lines=14> */
.L_x_2135:
[----:B------:R-:W-:Y:S02]  /*2eee0*/  IMAD.MOV.U32 R13, RZ, RZ, R19 ;  /* 0x000000ffff0d7224 */ /* 0x000fe400078e0013 */
[----:B------:R-:W-:Y:S01]  /*2eef0*/  IMAD.MOV.U32 R12, RZ, RZ, 0x4 ;  /* 0x00000004ff0c7424 */ /* 0x000fe200078e00ff */
[----:B------:R-:W-:-:S13]  /*2ef00*/  IADD3 R2, P2, R14, R5, RZ ;  /* 0x000000050e027210 */ /* 0x000fda0007f5e0ff */
[----:B------:R-:W-:Y:S05]  /*2ef10*/  WARPSYNC.COLLECTIVE R15, `(.L_x_2136) ;  /* 0x000000000f087348 */ /* 0x000fea0003c00000 */
[----:B------:R0:W1:Y:S02]  /*2ef20*/  SHFL.IDX P6, R14, R13, R12, R11 ;  /* 0x0000000c0d0e7389 */ /* 0x00006400000c000b */
[----:B01----:R-:W-:Y:S01]  /*2ef30*/  ENDCOLLECTIVE ;  /* 0x000000000000791b */ /* 0x003fe20003800000 */
.L_x_2136:
        /* <DEDUP_REMOVED lines=13> */
.L_x_2137:
[----:B------:R-:W-:Y:S02]  /*2f010*/  IMAD.MOV.U32 R13, RZ, RZ, R19 ;  /* 0x000000ffff0d7224 */ /* 0x000fe400078e0013 */
[----:B------:R-:W-:Y:S02]  /*2f020*/  IMAD.MOV.U32 R12, RZ, RZ, 0x5 ;  /* 0x00000005ff0c7424 */ /* 0x000fe400078e00ff */
[----:B------:R-:W-:-:S07]  /*2f030*/  IMAD.MOV.U32 R10, RZ, RZ, R14 ;  /* 0x000000ffff0a7224 */ /* 0x000fce00078e000e */
[----:B------:R-:W-:Y:S05]  /*2f040*/  WARPSYNC.COLLECTIVE R15, `(.L_x_2138) ;  /* 0x000000000f087348 */ /* 0x000fea0003c00000 */
[----:B------:R0:W1:Y:S02]  /*2f050*/  SHFL.IDX P6, R14, R13, R12, R11 ;  /* 0x0000000c0d0e7389 */ /* 0x00006400000c000b */
[----:B01----:R-:W-:Y:S01]  /*2f060*/  ENDCOLLECTIVE ;  /* 0x000000000000791b */ /* 0x003fe20003800000 */
.L_x_2138:
        /* <DEDUP_REMOVED lines=12> */
.L_x_2139:
[----:B------:R-:W-:Y:S05]  /*2f130*/  BRA `(.L_x_2140) ;  /* 0xffffffa800007947 */ /* 0x000fea000383ffff */
.L_x_1973:
        /* <DEDUP_REMOVED lines=8> */
.L_x_2142:
[----:B------:R-:W-:Y:S05]  /*2f1c0*/  BSYNC B0 ;  /* 0x0000000000007941 */ /* 0x000fea0003800000 */
.L_x_2141:
        /* <DEDUP_REMOVED lines=9> */
.L_x_2143:
[----:B------:R-:W-:Y:S02]  /*2f260*/  ULDC UR4, c[0x0][0xc3c] ;  /* 0x00030f0000047ab9 */ /* 0x000fe40000000800 */
[----:B------:R-:W-:-:S13]  /*2f270*/  ISETP.GE.OR P1, PT, R9, UR4, !P0 ;  /* 0x0000000409007c0c */ /* 0x000fda000c726670 */
[----:B------:R-:W0:Y:S08]  /*2f280*/  @!P1 LDC.64 R2, c[0x0][0xc80] ;  /* 0x00032000ff029b82 */ /* 0x000e300000000a00 */
[----:B------:R-:W1:Y:S01]  /*2f290*/  @!P1 LDC.64 R4, c[0x0][0xc78] ;  /* 0x00031e00ff049b82 */ /* 0x000e620000000a00 */
[----:B------:R-:W-:Y:S02]  /*2f2a0*/  IMAD.MOV.U32 R25, RZ, RZ, RZ ;  /* 0x000000ffff197224 */ /* 0x000fe400078e00ff */
[----:B------:R-:W-:-:S02]  /*2f2b0*/  IMAD.MOV.U32 R11, RZ, RZ, RZ ;  /* 0x000000ffff0b7224 */ /* 0x000fc400078e00ff */
[----:B------:R-:W-:Y:S02]  /*2f2c0*/  IMAD.MOV.U32 R7, RZ, RZ, R14 ;  /* 0x000000ffff077224 */ /* 0x000fe400078e000e */
[----:B0-----:R-:W-:-:S05]  /*2f2d0*/  @!P1 IMAD.WIDE R2, R9, 0x4, R2 ;  /* 0x0000000409029825 */ /* 0x001fca00078e0202 */
[----:B------:R1:W2:Y:S02]  /*2f2e0*/  @!P1 LDG.E R6, desc[UR60][R2.64] ;  /* 0x0000003c02069981 */ /* 0x0002a4000c1e1900 */
[----:B-1----:R-:W-:-:S05]  /*2f2f0*/  @!P1 IMAD.WIDE R2, R9, 0x4, R4 ;  /* 0x0000000409029825 */ /* 0x002fca00078e0204 */
[----:B------:R-:W3:Y:S01]  /*2f300*/  @!P1 LDG.E R5, desc[UR60][R2.64] ;  /* 0x0000003c02059981 */ /* 0x000ee2000c1e1900 */
[----:B------:R-:W-:Y:S01]  /*2f310*/  IMAD.MOV.U32 R4, RZ, RZ, RZ ;  /* 0x000000ffff047224 */ /* 0x000fe200078e00ff */
[C---:B------:R-:W-:Y:S02]  /*2f320*/  ISETP.GE.U32.AND P2, PT, R8.reuse, 0x2, PT ;  /* 0x000000020800780c */ /* 0x040fe40003f46070 */
        /* <DEDUP_REMOVED lines=11> */
.L_x_2144:
[----:B------:R-:W-:Y:S01]  /*2f3e0*/  IMAD.MOV.U32 R12, RZ, RZ, 0x2 ;  /* 0x00000002ff0c7424 */ /* 0x000fe200078e00ff */
[----:B------:R-:W-:-:S05]  /*2f3f0*/  SEL R14, R14, RZ, P1 ;  /* 0x000000ff0e0e7207 */ /* 0x000fca0000800000 */
[----:B------:R-:W-:-:S04]  /*2f400*/  IMAD.IADD R5, R13, 0x1, R14 ;  /* 0x000000010d057824 */ /* 0x000fc800078e020e */
[----:B------:R-:W-:-:S07]  /*2f410*/  IMAD.MOV.U32 R13, RZ, RZ, R5 ;  /* 0x000000ffff0d7224 */ /* 0x000fce00078e0005 */
[----:B------:R-:W-:Y:S05]  /*2f420*/  WARPSYNC.COLLECTIVE R15, `(.L_x_2145) ;  /* 0x000000000f087348 */ /* 0x000fea0003c00000 */
[----:B------:R0:W1:Y:S02]  /*2f430*/  SHFL.UP P6, R14, R13, R12, R11 ;  /* 0x0400000c0d0e7389 */ /* 0x00006400000c000b */
[----:B01----:R-:W-:Y:S01]  /*2f440*/  ENDCOLLECTIVE ;  /* 0x000000000000791b */ /* 0x003fe20003800000 */
.L_x_2145:
[----:B------:R-:W-:Y:S01]  /*2f450*/  IMAD.MOV.U32 R12, RZ, RZ, 0x4 ;  /* 0x00000004ff0c7424 */ /* 0x000fe200078e00ff */
[----:B------:R-:W-:-:S05]  /*2f460*/  SEL R2, R14, RZ, P2 ;  /* 0x000000ff0e027207 */ /* 0x000fca0001000000 */
[----:B------:R-:W-:-:S04]  /*2f470*/  IMAD.IADD R2, R5, 0x1, R2 ;  /* 0x0000000105027824 */ /* 0x000fc800078e0202 */
[----:B------:R-:W-:-:S07]  /*2f480*/  IMAD.MOV.U32 R13, RZ, RZ, R2 ;  /* 0x000000ffff0d7224 */ /* 0x000fce00078e0002 */
[----:B------:R-:W-:Y:S05]  /*2f490*/  WARPSYNC.COLLECTIVE R15, `(.L_x_2146) ;  /* 0x000000000f087348 */ /* 0x000fea0003c00000 */
[----:B------:R0:W1:Y:S02]  /*2f4a0*/  SHFL.UP P6, R14, R13, R12, R11 ;  /* 0x0400000c0d0e7389 */ /* 0x00006400000c000b */
[----:B01----:R-:W-:Y:S01]  /*2f4b0*/  ENDCOLLECTIVE ;  /* 0x000000000000791b */ /* 0x003fe20003800000 */
.L_x_2146:
[----:B------:R-:W-:Y:S01]  /*2f4c0*/  IMAD.MOV.U32 R12, RZ, RZ, 0x8 ;  /* 0x00000008ff0c7424 */ /* 0x000fe200078e00ff */
[----:B------:R-:W-:-:S05]  /*2f4d0*/  SEL R3, R14, RZ, P3 ;  /* 0x000000ff0e037207 */ /* 0x000fca0001800000 */
[----:B------:R-:W-:-:S04]  /*2f4e0*/  IMAD.IADD R3, R2, 0x1, R3 ;  /* 0x0000000102037824 */ /* 0x000fc800078e0203 */
[----:B------:R-:W-:-:S07]  /*2f4f0*/  IMAD.MOV.U32 R13, RZ, RZ, R3 ;  /* 0x000000ffff0d7224 */ /* 0x000fce00078e0003 */
[----:B------:R-:W-:Y:S05]  /*2f500*/  WARPSYNC.COLLECTIVE R15, `(.L_x_2147) ;  /* 0x000000000f087348 */ /* 0x000fea0003c00000 */
[----:B------:R0:W1:Y:S02]  /*2f510*/  SHFL.UP P6, R14, R13, R12, R11 ;  /* 0x0400000c0d0e7389 */ /* 0x00006400000c000b */
[----:B01----:R-:W-:Y:S01]  /*2f520*/  ENDCOLLECTIVE ;  /* 0x000000000000791b */ /* 0x003fe20003800000 */
.L_x_2147:
[----:B------:R-:W-:Y:S01]  /*2f530*/  IMAD.MOV.U32 R12, RZ, RZ, 0x10 ;  /* 0x00000010ff0c7424 */ /* 0x000fe200078e00ff */
[----:B------:R-:W-:-:S05]  /*2f540*/  SEL R14, R14, RZ, P4 ;  /* 0x000000ff0e0e7207 */ /* 0x000fca0002000000 */
[----:B------:R-:W-:-:S04]  /*2f550*/  IMAD.IADD R5, R3, 0x1, R14 ;  /* 0x0000000103057824 */ /* 0x000fc800078e020e */
[----:B------:R-:W-:-:S07]  /*2f560*/  IMAD.MOV.U32 R13, RZ, RZ, R5 ;  /* 0x000000ffff0d7224 */ /* 0x000fce00078e0005 */
[----:B------:R-:W-:Y:S05]  /*2f570*/  WARPSYNC.COLLECTIVE R15, `(.L_x_2148) ;  /* 0x000000000f087348 */ /* 0x000fea0003c00000 */
[----:B------:R0:W1:Y:S02]  /*2f580*/  SHFL.UP P6, R14, R13, R12, R11 ;  /* 0x0400000c0d0e7389 */ /* 0x00006400000c000b */
[----:B01----:R-:W-:Y:S01]  /*2f590*/  ENDCOLLECTIVE ;  /* 0x000000000000791b */ /* 0x003fe20003800000 */
.L_x_2148:
        /* <DEDUP_REMOVED lines=8> */
.L_x_2149:
[----:B------:R-:W-:Y:S05]  /*2f620*/  BRA `(.L_x_2150) ;  /* 0xffffffa8000c7947 */ /* 0x000fea000383ffff */
.L_x_1976:
[----:B------:R-:W-:Y:S01]  /*2f630*/  BSSY B0, `(.L_x_2151) ;  /* 0x0000007000007945 */ /* 0x000fe20003800000 */
[----:B------:R-:W-:Y:S02]  /*2f640*/  IMAD.MOV.U32 R12, RZ, RZ, 0x1 ;  /* 0x00000001ff0c7424 */ /* 0x000fe400078e00ff */
[----:B------:R-:W-:Y:S02]  /*2f650*/  IMAD.MOV.U32 R11, RZ, RZ, RZ ;  /* 0x000000ffff0b7224 */ /* 0x000fe400078e00ff */
[----:B------:R-:W-:-:S07]  /*2f660*/  IMAD.MOV.U32 R15, RZ, RZ, -0x1 ;  /* 0xffffffffff0f7424 */ /* 0x000fce00078e00ff */
[----:B0-----:R-:W-:Y:S05]  /*2f670*/  WARPSYNC.COLLECTIVE R15, `(.L_x_2152) ;  /* 0x000000000f087348 */ /* 0x001fea0003c00000 */
[----:B------:R1:W2:Y:S02]  /*2f680*/  SHFL.UP P6, R14, R13, R12, R11 ;  /* 0x0400000c0d0e7389 */ /* 0x0002a400000c000b */
[----:B012---:R-:W-:Y:S01]  /*2f690*/  ENDCOLLECTIVE ;  /* 0x000000000000791b */ /* 0x007fe20003800000 */
.L_x_2152:
[----:B------:R-:W-:Y:S05]  /*2f6a0*/  BSYNC B0 ;  /* 0x0000000000007941 */ /* 0x000fea0003800000 */
.L_x_2151:
        /* <DEDUP_REMOVED lines=8> */
.L_x_2153:
[----:B------:R-:W-:Y:S01]  /*2f730*/  IMAD.MOV.U32 R12, RZ, RZ, 0x4 ;  /* 0x00000004ff0c7424 */ /* 0x000fe200078e00ff */
[----:B------:R-:W-:-:S05]  /*2f740*/  SEL R2, R14, RZ, P2 ;  /* 0x000000ff0e027207 */ /* 0x000fca0001000000 */
[----:B------:R-:W-:-:S04]  /*2f750*/  IMAD.IADD R2, R13, 0x1, R2 ;  /* 0x000000010d027824 */ /* 0x000fc800078e0202 */
[----:B------:R-:W-:-:S07]  /*2f760*/  IMAD.MOV.U32 R13, RZ, RZ, R2 ;  /* 0x000000ffff0d7224 */ /* 0x000fce00078e0002 */
[----:B------:R-:W-:Y:S05]  /*2f770*/  WARPSYNC.COLLECTIVE R15, `(.L_x_2154) ;  /* 0x000000000f087348 */ /* 0x000fea0003c00000 */
[----:B------:R0:W1:Y:S02]  /*2f780*/  SHFL.UP P6, R14, R13, R12, R11 ;  /* 0x0400000c0d0e7389 */ /* 0x00006400000c000b */
[----:B01----:R-:W-:Y:S01]  /*2f790*/  ENDCOLLECTIVE ;  /* 0x000000000000791b */ /* 0x003fe20003800000 */
.L_x_2154:
[----:B------:R-:W-:Y:S01]  /*2f7a0*/  IMAD.MOV.U32 R12, RZ, RZ, 0x8 ;  /* 0x00000008ff0c7424 */ /* 0x000fe200078e00ff */
[----:B------:R-:W-:-:S05]  /*2f7b0*/  SEL R3, R14, RZ, P3 ;  /* 0x000000ff0e037207 */ /* 0x000fca0001800000 */
[----:B------:R-:W-:-:S04]  /*2f7c0*/  IMAD.IADD R3, R2, 0x1, R3 ;  /* 0x0000000102037824 */ /* 0x000fc800078e0203 */
[----:B------:R-:W-:-:S07]  /*2f7d0*/  IMAD.MOV.U32 R13, RZ, RZ, R3 ;  /* 0x000000ffff0d7224 */ /* 0x000fce00078e0003 */
[----:B------:R-:W-:Y:S05]  /*2f7e0*/  WARPSYNC.COLLECTIVE R15, `(.L_x_2155) ;  /* 0x000000000f087348 */ /* 0x000fea0003c00000 */
[----:B------:R0:W1:Y:S02]  /*2f7f0*/  SHFL.UP P6, R14, R13, R12, R11 ;  /* 0x0400000c0d0e7389 */ /* 0x00006400000c000b */
[----:B01----:R-:W-:Y:S01]  /*2f800*/  ENDCOLLECTIVE ;  /* 0x000000000000791b */ /* 0x003fe20003800000 */
.L_x_2155:
[----:B------:R-:W-:Y:S01]  /*2f810*/  IMAD.MOV.U32 R12, RZ, RZ, 0x10 ;  /* 0x00000010ff0c7424 */ /* 0x000fe200078e00ff */
[----:B------:R-:W-:-:S05]  /*2f820*/  SEL R14, R14, RZ, P4 ;  /* 0x000000ff0e0e7207 */ /* 0x000fca0002000000 */
[----:B------:R-:W-:-:S04]  /*2f830*/  IMAD.IADD R5, R3, 0x1, R14 ;  /* 0x0000000103057824 */ /* 0x000fc800078e020e */
[----:B------:R-:W-:-:S07]  /*2f840*/  IMAD.MOV.U32 R13, RZ, RZ, R5 ;  /* 0x000000ffff0d7224 */ /* 0x000fce00078e0005 */
[----:B------:R-:W-:Y:S05]  /*2f850*/  WARPSYNC.COLLECTIVE R15, `(.L_x_2156) ;  /* 0x000000000f087348 */ /* 0x000fea0003c00000 */
[----:B------:R0:W1:Y:S02]  /*2f860*/  SHFL.UP P6, R14, R13, R12, R11 ;  /* 0x0400000c0d0e7389 */ /* 0x00006400000c000b */
[----:B01----:R-:W-:Y:S01]  /*2f870*/  ENDCOLLECTIVE ;  /* 0x000000000000791b */ /* 0x003fe20003800000 */
.L_x_2156:
        /* <DEDUP_REMOVED lines=8> */
.L_x_2157:
[----:B------:R-:W-:Y:S05]  /*2f900*/  BRA `(.L_x_2158) ;  /* 0xffffffa400f87947 */ /* 0x000fea000383ffff */
.L_x_1978:
[----:B------:R-:W-:Y:S01]  /*2f910*/  BSSY B0, `(.L_x_2159) ;  /* 0x0000006000007945 */ /* 0x000fe20003800000 */
[----:B------:R-:W-:Y:S01]  /*2f920*/  PLOP3.LUT P6, PT, P6, PT, PT, 0x8, 0x0 ;  /* 0x000000000000781c */ /* 0x000fe200037ce170 */
[----:B------:R-:W-:-:S12]  /*2f930*/  IMAD.MOV.U32 R15, RZ, RZ, -0x1 ;  /* 0xffffffffff0f7424 */ /* 0x000fd800078e00ff */
[----:B01----:R-:W-:Y:S05]  /*2f940*/  WARPSYNC.COLLECTIVE R15, `(.L_x_2160) ;  /* 0x000000000f087348 */ /* 0x003fea0003c00000 */
[----:B------:R-:W-:Y:S01]  /*2f950*/  VOTE.ANY R14, PT, P6 ;  /* 0x00000000000e7806 */ /* 0x000fe200030e0100 */
[----:B01----:R-:W-:Y:S06]  /*2f960*/  ENDCOLLECTIVE ;  /* 0x000000000000791b */ /* 0x003fec0003800000 */
.L_x_2160:
[----:B------:R-:W-:Y:S05]  /*2f970*/  BSYNC B0 ;  /* 0x0000000000007941 */ /* 0x000fea0003800000 */
.L_x_2159:
        /* <DEDUP_REMOVED lines=8> */
.L_x_2161:
[----:B------:R-:W-:Y:S02]  /*2fa00*/  IMAD.IADD R27, R12, 0x1, R27 ;  /* 0x000000010c1b7824 */ /* 0x000fe400078e021b */
[----:B------:R-:W-:Y:S02]  /*2fa10*/  IMAD.MOV.U32 R13, RZ, RZ, R4 ;  /* 0x000000ffff0d7224 */ /* 0x000fe400078e0004 */
[----:B------:R-:W-:-:S07]  /*2fa20*/  IMAD.MOV.U32 R25, RZ, RZ, R14 ;  /* 0x000000ffff197224 */ /* 0x000fce00078e000e */
[----:B------:R-:W-:Y:S05]  /*2fa30*/  WARPSYNC.COLLECTIVE R15, `(.L_x_2162) ;  /* 0x000000000f087348 */ /* 0x000fea0003c00000 */
[----:B------:R0:W1:Y:S02]  /*2fa40*/  SHFL.IDX P6, R14, R13, R12, R11 ;  /* 0x0000000c0d0e7389 */ /* 0x00006400000c000b */
[----:B01----:R-:W-:Y:S01]  /*2fa50*/  ENDCOLLECTIVE ;  /* 0x000000000000791b */ /* 0x003fe20003800000 */
.L_x_2162:
[----:B------:R-:W-:Y:S01]  /*2fa60*/  IMAD.MOV.U32 R4, RZ, RZ, R14 ;  /* 0x000000ffff047224 */ /* 0x000fe200078e000e */
[----:B------:R-:W-:Y:S06]  /*2fa70*/  BRA `(.L_x_2163) ;  /* 0xffffffa400dc7947 */ /* 0x000fec000383ffff */
.L_x_1980:
[----:B------:R-:W-:Y:S01]  /*2fa80*/  BSSY B0, `(.L_x_2164) ;  /* 0x0000007000007945 */ /* 0x000fe20003800000 */
[----:B------:R-:W-:Y:S02]  /*2fa90*/  IMAD.MOV.U32 R13, RZ, RZ, R2 ;  /* 0x000000ffff0d7224 */ /* 0x000fe400078e0002 */
[----:B------:R-:W-:Y:S02]  /*2faa0*/  IMAD.MOV.U32 R11, RZ, RZ, 0x1f ;  /* 0x0000001fff0b7424 */ /* 0x000fe400078e00ff */
[----:B------:R-:W-:-:S07]  /*2fab0*/  IMAD.MOV.U32 R15, RZ, RZ, -0x1 ;  /* 0xffffffffff0f7424 */ /* 0x000fce00078e00ff */
[----:B01-34-:R-:W-:Y:S05]  /*2fac0*/  WARPSYNC.COLLECTIVE R15, `(.L_x_2165) ;  /* 0x000000000f087348 */ /* 0x01bfea0003c00000 */
[----:B------:R2:W0:Y:S02]  /*2fad0*/  SHFL.IDX P6, R14, R13, R12, R11 ;  /* 0x0000000c0d0e7389 */ /* 0x00042400000c000b */
[----:B01234-:R-:W-:Y:S01]  /*2fae0*/  ENDCOLLECTIVE ;  /* 0x000000000000791b */ /* 0x01ffe20003800000 */
.L_x_2165:
[----:B------:R-:W-:Y:S05]  /*2faf0*/  BSYNC B0 ;  /* 0x0000000000007941 */ /* 0x000fea0003800000 */
.L_x_2164:
[----:B------:R-:W-:Y:S01]  /*2fb00*/  IMAD.MOV.U32 R6, RZ, RZ, R14 ;  /* 0x000000ffff067224 */ /* 0x000fe200078e000e */
[----:B------:R-:W-:Y:S06]  /*2fb10*/  BRA `(.L_x_1979) ;  /* 0xffffffa400cc7947 */ /* 0x000fec000383ffff */
.L_x_1986:
[----:B0-----:R0:W2:Y:S02]  /*2fb20*/  SYNCS.PHASECHK.TRANS64.TRYWAIT P0, [R7+URZ+0x2a820], R0 ;  /* 0x02a82000070075a7 */ /* 0x0010a4000800017f */
[----:B--2---:R-:W-:Y:S05]  /*2fb30*/  @!P0 NANOSLEEP.SYNCS 0x989680 ;  /* 0x009896800000895d */ /* 0x004fea0003900000 */
[----:B------:R-:W2:Y:S02]  /*2fb40*/  @!P0 SYNCS.PHASECHK.TRANS64 P0, [R7+URZ+0x2a820], R0 ;  /* 0x02a82000070085a7 */ /* 0x000ea4000800007f */
[----:B--2---:R-:W-:Y:S05]  /*2fb50*/  @!P0 BRA `(.L_x_1986) ;  /* 0xfffffffc00f08947 */ /* 0x004fea000383ffff */
[----:B------:R-:W-:Y:S05]  /*2fb60*/  BRA `(.L_x_2166) ;  /* 0xffffffb000247947 */ /* 0x000fea000383ffff */
.L_x_1987:
[----:B------:R-:W2:Y:S01]  /*2fb70*/  S2R R2, SR_TID.X ;  /* 0x0000000000027919 */ /* 0x000ea20000002100 */
[----:B------:R-:W-:Y:S01]  /*2fb80*/  BSSY B0, `(.L_x_2167) ;  /* 0x000000a000007945 */ /* 0x000fe20003800000 */
[----:B------:R-:W-:Y:S02]  /*2fb90*/  IMAD.MOV.U32 R12, RZ, RZ, RZ ;  /* 0x000000ffff0c7224 */ /* 0x000fe400078e00ff */
[----:B------:R-:W-:Y:S02]  /*2fba0*/  IMAD.MOV.U32 R11, RZ, RZ, 0x1f ;  /* 0x0000001fff0b7424 */ /* 0x000fe400078e00ff */
[----:B------:R-:W-:Y:S01]  /*2fbb0*/  IMAD.MOV.U32 R15, RZ, RZ, -0x1 ;  /* 0xffffffffff0f7424 */ /* 0x000fe200078e00ff */
[----:B--2---:R-:W-:-:S04]  /*2fbc0*/  SHF.R.U32.HI R2, RZ, 0x5, R2 ;  /* 0x00000005ff027819 */ /* 0x004fc80000011602 */
[----:B------:R-:W-:-:S05]  /*2fbd0*/  LOP3.LUT R2, R2, 0x3, RZ, 0xc0, !PT ;  /* 0x0000000302027812 */ /* 0x000fca00078ec0ff */
[----:B------:R-:W-:-:S07]  /*2fbe0*/  IMAD.MOV.U32 R13, RZ, RZ, R2 ;  /* 0x000000ffff0d7224 */ /* 0x000fce00078e0002 */
[----:B01-3--:R-:W-:Y:S05]  /*2fbf0*/  WARPSYNC.COLLECTIVE R15, `(.L_x_2168) ;  /* 0x000000000f087348 */ /* 0x00bfea0003c00000 */
[----:B------:R2:W4:Y:S02]  /*2fc00*/  SHFL.IDX P6, R14, R13, R12, R11 ;  /* 0x0000000c0d0e7389 */ /* 0x00052400000c000b */
[----:B01234-:R-:W-:Y:S01]  /*2fc10*/  ENDCOLLECTIVE ;  /* 0x000000000000791b */ /* 0x01ffe20003800000 */
.L_x_2168:
[----:B------:R-:W-:Y:S05]  /*2fc20*/  BSYNC B0 ;  /* 0x0000000000007941 */ /* 0x000fea0003800000 */
.L_x_2167:
[----:B------:R-:W-:Y:S05]  /*2fc30*/  BRA `(.L_x_2169) ;  /* 0xffffffb0000c7947 */ /* 0x000fea000383ffff */
.L_x_1988:
[----:B------:R-:W-:Y:S01]  /*2fc40*/  BSSY B0, `(.L_x_2170) ;  /* 0x0000006000007945 */ /* 0x000fe20003800000 */
[----:B------:R-:W-:-:S07]  /*2fc50*/  IMAD.MOV.U32 R15, RZ, RZ, -0x1 ;  /* 0xffffffffff0f7424 */ /* 0x000fce00078e00ff */
[----:B01-3--:R-:W-:Y:S05]  /*2fc60*/  WARPSYNC.COLLECTIVE R15, `(.L_x_2171) ;  /* 0x000000000f0c7348 */ /* 0x00bfea0003c00000 */
[----:B------:R-:W-:Y:S02]  /*2fc70*/  ELECT P6, UR62, PT ;  /* 0x00000000003e782f */ /* 0x000fe400038c0000 */
[----:B------:R-:W-:Y:S01]  /*2fc80*/  MOV R14, UR62 ;  /* 0x0000003e000e7c02 */ /* 0x000fe20008000f00 */
[----:B01-3--:R-:W-:Y:S10]  /*2fc90*/  ENDCOLLECTIVE ;  /* 0x000000000000791b */ /* 0x00bff40003800000 */
.L_x_2171:
[----:B------:R-:W-:Y:S05]  /*2fca0*/  BSYNC B0 ;  /* 0x0000000000007941 */ /* 0x000fea0003800000 */
.L_x_2170:
[----:B------:R-:W-:Y:S05]  /*2fcb0*/  BRA `(.L_x_2172) ;  /* 0xffffffb000007947 */ /* 0x000fea000383ffff */
.L_x_1990:
[----:B0-----:R0:W2:Y:S02]  /*2fcc0*/  SYNCS.PHASECHK.TRANS64.TRYWAIT P1, [R5+URZ+0x2a840], R0 ;  /* 0x02a84000050075a7 */ /* 0x0010a4000802017f */
[----:B--2---:R-:W-:Y:S05]  /*2fcd0*/  @!P1 NANOSLEEP.SYNCS 0x989680 ;  /* 0x009896800000995d */ /* 0x004fea0003900000 */
[----:B------:R-:W2:Y:S02]  /*2fce0*/  @!P1 SYNCS.PHASECHK.TRANS64 P1, [R5+URZ+0x2a840], R0 ;  /* 0x02a84000050095a7 */ /* 0x000ea4000802007f */
[----:B--2---:R-:W-:Y:S05]  /*2fcf0*/  @!P1 BRA `(.L_x_1990) ;  /* 0xfffffffc00f09947 */ /* 0x004fea000383ffff */
[----:B------:R-:W-:Y:S05]  /*2fd00*/  BRA `(.L_x_2173) ;  /* 0xffffffb000287947 */ /* 0x000fea000383ffff */
.L_x_1992:
[----:B--2---:R2:W4:Y:S02]  /*2fd10*/  SYNCS.PHASECHK.TRANS64.TRYWAIT P1, [R3+URZ+0x2a840], R2 ;  /* 0x02a84002030075a7 */ /* 0x004524000802017f */
[----:B----4-:R-:W-:Y:S05]  /*2fd20*/  @!P1 NANOSLEEP.SYNCS 0x989680 ;  /* 0x009896800000995d */ /* 0x010fea0003900000 */
[----:B------:R-:W4:Y:S02]  /*2fd30*/  @!P1 SYNCS.PHASECHK.TRANS64 P1, [R3+URZ+0x2a840], R2 ;  /* 0x02a84002030095a7 */ /* 0x000f24000802007f */
[----:B----4-:R-:W-:Y:S05]  /*2fd40*/  @!P1 BRA `(.L_x_1992) ;  /* 0xfffffffc00f09947 */ /* 0x010fea000383ffff */
[----:B------:R-:W-:Y:S05]  /*2fd50*/  BRA `(.L_x_2174) ;  /* 0xffffffb000347947 */ /* 0x000fea000383ffff */
.L_x_1994:
[----:B----4-:R4:W0:Y:S02]  /*2fd60*/  SYNCS.PHASECHK.TRANS64.TRYWAIT P1, [R5+URZ+0x2a860], R0 ;  /* 0x02a86000050075a7 */ /* 0x010824000802017f */
[----:B0-----:R-:W-:Y:S05]  /*2fd70*/  @!P1 NANOSLEEP.SYNCS 0x989680 ;  /* 0x009896800000995d */ /* 0x001fea0003900000 */
[----:B------:R-:W0:Y:S02]  /*2fd80*/  @!P1 SYNCS.PHASECHK.TRANS64 P1, [R5+URZ+0x2a860], R0 ;  /* 0x02a86000050095a7 */ /* 0x000e24000802007f */
[----:B0-----:R-:W-:Y:S05]  /*2fd90*/  @!P1 BRA `(.L_x_1994) ;  /* 0xfffffffc00f09947 */ /* 0x001fea000383ffff */
[----:B------:R-:W-:Y:S05]  /*2fda0*/  BRA `(.L_x_2175) ;  /* 0xffffffb000307947 */ /* 0x000fea000383ffff */
.L_x_2176:
        /* <DEDUP_REMOVED lines=13> */
.L_x_15636:


//--------------------- .text._ZN7cutlass13device_kernelIN5flash11enable_sm90INS1_16FlashAttnFwdSm90INS1_25CollectiveMainloopFwdSm90ILi2EN4cute5tupleIJNS5_1CILi1EEES8_S8_EEENS6_IJNS7_ILi128EEENS7_ILi96EEENS7_ILi192EEEEEELi128ENS_10bfloat16_tEfNS_4arch4Sm90ELb1ELb0ELb0ELb0ELb1ELb0ELb0ELb1ELb1ELb1ELb1ELb0EEENS1_21CollectiveEpilogueFwdINS6_IJSA_SA_SB_EEES9_SE_SG_Li256ELb0ELb1ELb1ELb0EEENS1_19SingleTileSchedulerILb0ELb1ELb1ELi128EEEEEEEEEvNT_6ParamsE --------------------------
	.section	.text._ZN7cutlass13device_kernelIN5flash11enable_sm90INS1_16FlashAttnFwdSm90INS1_25CollectiveMainloopFwdSm90ILi2EN4cute5tupleIJNS5_1CILi1EEES8_S8_EEENS6_IJNS7_ILi128EEENS7_ILi96EEENS7_ILi192EEEEEELi128ENS_10bfloat16_tEfNS_4arch4Sm90ELb1ELb0ELb0ELb0ELb1ELb0ELb0ELb1ELb1ELb1ELb1ELb0EEENS1_21CollectiveEpilogueFwdINS6_IJSA_SA_SB_EEES9_SE_SG_Li256ELb0ELb1ELb1ELb0EEENS1_19SingleTileSchedulerILb0ELb1ELb1ELi128EEEEEEEEEvNT_6ParamsE,"ax",@progbits
	.align	128
.text._ZN7cutlass13device_kernelIN5flash11enable_sm90INS1_16FlashAttnFwdSm90INS1_25CollectiveMainloopFwdSm90ILi2EN4cute5tupleIJNS5_1CILi1EEES8_S8_EEENS6_IJNS7_ILi128EEENS7_ILi96EEENS7_ILi192EEEEEELi128ENS_10bfloat16_tEfNS_4arch4Sm90ELb1ELb0ELb0ELb0ELb1ELb0ELb0ELb1ELb1ELb1ELb1ELb0EEENS1_21CollectiveEpilogueFwdINS6_IJSA_SA_SB_EEES9_SE_SG_Li256ELb0ELb1ELb1ELb0EEENS1_19SingleTileSchedulerILb0ELb1ELb1ELi128EEEEEEEEEvNT_6ParamsE:
        .type           _ZN7cutlass13device_kernelIN5flash11enable_sm90INS1_16FlashAttnFwdSm90INS1_25CollectiveMainloopFwdSm90ILi2EN4cute5tupleIJNS5_1CILi1EEES8_S8_EEENS6_IJNS7_ILi128EEENS7_ILi96EEENS7_ILi192EEEEEELi128ENS_10bfloat16_tEfNS_4arch4Sm90ELb1ELb0ELb0ELb0ELb1ELb0ELb0ELb1ELb1ELb1ELb1ELb0EEENS1_21CollectiveEpilogueFwdINS6_IJSA_SA_SB_EEES9_SE_SG_Li256ELb0ELb1ELb1ELb0EEENS1_19SingleTileSchedulerILb0ELb1ELb1ELi128EEEEEEEEEvNT_6ParamsE,@function
        .size           _ZN7cutlass13device_kernelIN5flash11enable_sm90INS1_16FlashAttnFwdSm90INS1_25CollectiveMainloopFwdSm90ILi2EN4cute5tupleIJNS5_1CILi1EEES8_S8_EEENS6_IJNS7_ILi128EEENS7_ILi96EEENS7_ILi192EEEEEELi128ENS_10bfloat16_tEfNS_4arch4Sm90ELb1ELb0ELb0ELb0ELb1ELb0ELb0ELb1ELb1ELb1ELb1ELb0EEENS1_21CollectiveEpilogueFwdINS6_IJSA_SA_SB_EEES9_SE_SG_Li256ELb0ELb1ELb1ELb0EEENS1_19SingleTileSchedulerILb0ELb1ELb1ELi128EEEEEEEEEvNT_6ParamsE,(.L_x_15637 - _ZN7cutlass13device_kernelIN5flash11enable_sm90INS1_16FlashAttnFwdSm90INS1_25CollectiveMainloopFwdSm90ILi2EN4cute5tupleIJNS5_1CILi1EEES8_S8_EEENS6_IJNS7_ILi128EEENS7_ILi96EEENS7_ILi192EEEEEELi128ENS_10bfloat16_tEfNS_4arch4Sm90ELb1ELb0ELb0ELb0ELb1ELb0ELb0ELb1ELb1ELb1ELb1ELb0EEENS1_21CollectiveEpilogueFwdINS6_IJSA_SA_SB_EEES9_SE_SG_Li256ELb0ELb1ELb1ELb0EEENS1_19SingleTileSchedulerILb0ELb1ELb1ELi128EEEEEEEEEvNT_6ParamsE)
        .other          _ZN7cutlass13device_kernelIN5flash11enable_sm90INS1_16FlashAttnFwdSm90INS1_25CollectiveMainloopFwdSm90ILi2EN4cute5tupleIJNS5_1CILi1EEES8_S8_EEENS6_IJNS7_ILi128EEENS7_ILi96EEENS7_ILi192EEEEEELi128ENS_10bfloat16_tEfNS_4arch4Sm90ELb1ELb0ELb0ELb0ELb1ELb0ELb0ELb1ELb1ELb1ELb1ELb0EEENS1_21CollectiveEpilogueFwdINS6_IJSA_SA_SB_EEES9_SE_SG_Li256ELb0ELb1ELb1ELb0EEENS1_19SingleTileSchedulerILb0ELb1ELb1ELi128EEEEEEEEEvNT_6ParamsE,@"STO_CUDA_ENTRY STV_DEFAULT"
_ZN7cutlass13device_kernelIN5flash11enable_sm90INS1_16FlashAttnFwdSm90INS1_25CollectiveMainloopFwdSm90ILi2EN4cute5tupleIJNS5_1CILi1EEES8_S8_EEENS6_IJNS7_ILi128EEENS7_ILi96EEENS7_ILi192EEEEEELi128ENS_10bfloat16_tEfNS_4arch4Sm90ELb1ELb0ELb0ELb0ELb1ELb0ELb0ELb1ELb1ELb1ELb1ELb0EEENS1_21CollectiveEpilogueFwdINS6_IJSA_SA_SB_EEES9_SE_SG_Li256ELb0ELb1ELb1ELb0EEENS1_19SingleTileSchedulerILb0ELb1ELb1ELi128EEEEEEEEEvNT_6ParamsE:
        /* <DEDUP_REMOVED lines=44> */
.L_x_2177:
        /* <DEDUP_REMOVED lines=22> */
.L_x_2178:
        /* <DEDUP_REMOVED lines=18> */
.L_x_2179:
        /* <DEDUP_REMOVED lines=22> */
.L_x_2180:
        /* <DEDUP_REMOVED lines=23> */
.L_x_2181:
        /* <DEDUP_REMOVED lines=8> */
[----:B------:R-:W-:-:S10]  /*0890*/  IMAD.U32 R2, RZ, RZ, UR4 ;  /* 0x00000004ff027e24 */ /* 0x000fd4000f8e00ff */
[----:B------:R-:W-:Y:S05]  /*08a0*/  @!P0 BRA `(.L_x_2183) ;  /* 0x0000008c00f08947 */ /* 0x000fea0003800000 */
.L_x_2184:
        /* <DEDUP_REMOVED lines=18> */
[----:B------:R-:W0:Y:S01]  /*09d0*/  S2UR UR42, SR_CTAID.X ;  /* 0x00000000002a79c3 */ /* 0x000e220000002500 */
[----:B------:R-:W-:Y:S01]  /*09e0*/  ULDC UR4, c[0x0][0x448] ;  /* 0x0001120000047ab9 */ /* 0x000fe20000000800 */
[----:B------:R-:W-:Y:S01]  /*09f0*/  SHF.R.U32.HI R6, RZ, 0x10, R17 ;  /* 0x00000010ff067819 */ /* 0x000fe20000011611 */
[----:B------:R-:W-:Y:S01]  /*0a00*/  UISETP.NE.AND UP0, UPT, UR4, 0x1, UPT ;  /* 0x000000010400788c */ /* 0x000fe2000bf05270 */
[----:B------:R-:W-:Y:S02]  /*0a10*/  LOP3.LUT R17, R17, 0xffff, RZ, 0xc0, !PT ;  /* 0x0000ffff11117812 */ /* 0x000fe400078ec0ff */
[----:B------:R-:W-:Y:S01]  /*0a20*/  MOV R22, RZ ;  /* 0x000000ff00167202 */ /* 0x000fe20000000f00 */
[----:B------:R-:W-:Y:S01]  /*0a30*/  UP2UR UR60, UPR, URZ, 0x1 ;  /* 0x000000013f3c7883 */ /* 0x000fe20008000000 */
[----:B------:R-:W1:Y:S06]  /*0a40*/  LDC.64 R4, c[0x0][0x418] ;  /* 0x00010600ff047b82 */ /* 0x000e6c0000000a00 */
[----:B------:R-:W-:Y:S01]  /*0a50*/  @UP0 ULDC UR5, c[0x0][0x44c] ;  /* 0x0001130000050ab9 */ /* 0x000fe20000000800 */
[----:B------:R-:W-:Y:S01]  /*0a60*/  @UP0 ULDC UR7, c[0x0][0x450] ;  /* 0x0001140000070ab9 */ /* 0x000fe20000000800 */
[----:B------:R-:W2:Y:S08]  /*0a70*/  LDC R3, c[0x0][0x288] ;  /* 0x0000a200ff037b82 */ /* 0x000eb00000000800 */
[----:B------:R-:W3:Y:S01]  /*0a80*/  LDC R18, c[0x0][0x424] ;  /* 0x00010900ff127b82 */ /* 0x000ee20000000800 */
[----:B0-----:R-:W-:-:S04]  /*0a90*/  USHF.L.U32 UR42, UR42, 0x7, URZ ;  /* 0x000000072a2a7899 */ /* 0x001fc8000800063f */
[----:B------:R-:W-:Y:S02]  /*0aa0*/  @UP0 UIADD3 UR4, UR42, 0x7f, URZ ;  /* 0x0000007f2a040890 */ /* 0x000fe4000fffe03f */
[----:B------:R-:W-:Y:S01]  /*0ab0*/  UIADD3 UR6, UR42, 0x7f, URZ ;  /* 0x0000007f2a067890 */ /* 0x000fe2000fffe03f */
[----:B------:R-:W0:Y:S01]  /*0ac0*/  LDC R7, c[0x0][0x2f0] ;  /* 0x0000bc00ff077b82 */ /* 0x000e220000000800 */
[----:B-1----:R-:W-:Y:S01]  /*0ad0*/  ISETP.NE.U32.AND P0, PT, R4, RZ, PT ;  /* 0x000000ff0400720c */ /* 0x002fe20003f05070 */
[----:B------:R-:W-:-:S03]  /*0ae0*/  UIMAD.WIDE.U32 UR4, UR4, UR5, URZ ;  /* 0x00000005040472a5 */ /* 0x000fc6000f8e003f */
[----:B------:R-:W-:Y:S01]  /*0af0*/  ISETP.NE.AND.EX P0, PT, R5, RZ, PT, P0 ;  /* 0x000000ff0500720c */ /* 0x000fe20003f05300 */
[----:B------:R-:W-:Y:S01]  /*0b00*/  @UP0 USHF.R.U32.HI UR6, URZ, UR7, UR5 ;  /* 0x000000073f060299 */ /* 0x000fe20008011605 */
[----:B--2---:R-:W-:Y:S02]  /*0b10*/  IADD3 R3, -R3, 0x60, RZ ;  /* 0x0000006003037810 */ /* 0x004fe40007ffe1ff */
[----:B---3--:R-:W-:Y:S02]  /*0b20*/  SEL R18, R18, 0x1, P0 ;  /* 0x0000000112127807 */ /* 0x008fe40000000000 */
[----:B------:R-:W-:-:S03]  /*0b30*/  ISETP.NE.AND P0, PT, R6, RZ, PT ;  /* 0x000000ff0600720c */ /* 0x000fc60003f05270 */
[CC--:B0-----:R-:W-:Y:S02]  /*0b40*/  IMAD R3, R18.reuse, R7.reuse, R3 ;  /* 0x0000000712037224 */ /* 0x0c1fe400078e0203 */
[----:B------:R-:W-:Y:S02]  /*0b50*/  IMAD R0, R18, R7, 0x5f ;  /* 0x0000005f12007424 */ /* 0x000fe400078e0207 */
[----:B------:R-:W-:Y:S02]  /*0b60*/  VIADD R3, R3, UR6 ;  /* 0x0000000603037c36 */ /* 0x000fe40008000000 */
[----:B------:R-:W-:-:S04]  /*0b70*/  IMAD.HI R0, R0, 0x2aaaaaab, RZ ;  /* 0x2aaaaaab00007827 */ /* 0x000fc800078e02ff */
[----:B------:R-:W0:Y:S01]  /*0b80*/  @!P0 LDC R6, c[0x0][0x9f0] ;  /* 0x00027c00ff068b82 */ /* 0x000e220000000800 */
[----:B------:R-:W-:Y:S01]  /*0b90*/  IMAD.HI R4, R3, 0x2aaaaaab, RZ ;  /* 0x2aaaaaab03047827 */ /* 0x000fe200078e02ff */
[----:B------:R-:W-:-:S04]  /*0ba0*/  SHF.R.U32.HI R3, RZ, 0x1f, R0 ;  /* 0x0000001fff037819 */ /* 0x000fc80000011600 */
[----:B------:R-:W-:Y:S02]  /*0bb0*/  SHF.R.U32.HI R5, RZ, 0x1f, R4 ;  /* 0x0000001fff057819 */ /* 0x000fe40000011604 */
[----:B------:R-:W-:Y:S02]  /*0bc0*/  LEA.HI.SX32 R3, R0, R3, 0x1c ;  /* 0x0000000300037211 */ /* 0x000fe400078fe2ff */
[----:B------:R-:W-:-:S04]  /*0bd0*/  LEA.HI.SX32 R4, R4, R5, 0x1c ;  /* 0x0000000504047211 */ /* 0x000fc800078fe2ff */
[----:B------:R-:W-:-:S04]  /*0be0*/  VIMNMX R13, R3, R4, PT ;  /* 0x00000004030d7248 */ /* 0x000fc80003fe0100 */
[----:B------:R-:W-:-:S13]  /*0bf0*/  ISETP.GE.AND P1, PT, R13, 0x1, PT ;  /* 0x000000010d00780c */ /* 0x000fda0003f26270 */
[----:B------:R-:W-:Y:S05]  /*0c00*/  @!P1 BRA `(.L_x_2186) ;  /* 0x00000000006c9947 */ /* 0x000fea0003800000 */
[-C--:B0-----:R-:W-:Y:S02]  /*0c10*/  IABS R9, R6.reuse ;  /* 0x0000000600097213 */ /* 0x081fe40000000000 */
[----:B------:R-:W-:Y:S02]  /*0c20*/  IABS R10, R6 ;  /* 0x00000006000a7213 */ /* 0x000fe40000000000 */
[----:B------:R-:W0:Y:S01]  /*0c30*/  I2F.RP R0, R9 ;  /* 0x0000000900007306 */ /* 0x000e220000209400 */
[----:B------:R-:W-:Y:S02]  /*0c40*/  IADD3 R3, R6, -0x1, R13 ;  /* 0xffffffff06037810 */ /* 0x000fe40007ffe00d */
[----:B------:R-:W-:-:S05]  /*0c50*/  IMAD.MOV R10, RZ, RZ, -R10 ;  /* 0x000000ffff0a7224 */ /* 0x000fca00078e0a0a */
[----:B0-----:R-:W0:Y:S02]  /*0c60*/  MUFU.RCP R0, R0 ;  /* 0x0000000000007308 */ /* 0x001e240000001000 */
[----:B0-----:R-:W-:Y:S01]  /*0c70*/  VIADD R4, R0, 0xffffffe ;  /* 0x0ffffffe00047836 */ /* 0x001fe20000000000 */
[----:B------:R-:W-:Y:S02]  /*0c80*/  IABS R0, R3 ;  /* 0x0000000300007213 */ /* 0x000fe40000000000 */
[----:B------:R-:W-:-:S03]  /*0c90*/  LOP3.LUT R3, R3, R6, RZ, 0x3c, !PT ;  /* 0x0000000603037212 */ /* 0x000fc600078e3cff */
[----:B------:R0:W1:Y:S01]  /*0ca0*/  F2I.FTZ.U32.TRUNC.NTZ R5, R4 ;  /* 0x0000000400057305 */ /* 0x000062000021f000 */
[----:B------:R-:W-:Y:S01]  /*0cb0*/  ISETP.GE.AND P2, PT, R3, RZ, PT ;  /* 0x000000ff0300720c */ /* 0x000fe20003f46270 */
[----:B0-----:R-:W-:Y:S02]  /*0cc0*/  IMAD.MOV.U32 R4, RZ, RZ, RZ ;  /* 0x000000ffff047224 */ /* 0x001fe400078e00ff */
[----:B-1----:R-:W-:-:S04]  /*0cd0*/  IMAD.MOV R8, RZ, RZ, -R5 ;  /* 0x000000ffff087224 */ /* 0x002fc800078e0a05 */
[----:B------:R-:W-:-:S04]  /*0ce0*/  IMAD R11, R8, R9, RZ ;  /* 0x00000009080b7224 */ /* 0x000fc800078e02ff */
[----:B------:R-:W-:Y:S01]  /*0cf0*/  IMAD.HI.U32 R5, R5, R11, R4 ;  /* 0x0000000b05057227 */ /* 0x000fe200078e0004 */
[----:B------:R-:W-:-:S05]  /*0d00*/  MOV R4, R10 ;  /* 0x0000000a00047202 */ /* 0x000fca0000000f00 */
        /* <DEDUP_REMOVED lines=9> */
[----:B------:R-:W-:-:S04]  /*0da0*/  @!P1 LOP3.LUT R5, RZ, R6, RZ, 0x33, !PT ;  /* 0x00000006ff059212 */ /* 0x000fc800078e33ff */
[----:B------:R-:W-:-:S07]  /*0db0*/  MOV R22, R5 ;  /* 0x0000000500167202 */ /* 0x000fce0000000f00 */
.L_x_2186:
[-C--:B------:R-:W-:Y:S01]  /*0dc0*/  IMAD R17, R17, R22.reuse, RZ ;  /* 0x0000001611117224 */ /* 0x080fe200078e02ff */
[----:B------:R-:W-:Y:S01]  /*0dd0*/  PLOP3.LUT P0, PT, PT, PT, PT, 0x80, 0x0 ;  /* 0x000000000000781c */ /* 0x000fe20003f0f070 */
[----:B------:R-:W-:Y:S01]  /*0de0*/  VIADD R23, R19, 0xffffff80 ;  /* 0xffffff8013177836 */ /* 0x000fe20000000000 */
[----:B------:R-:W-:Y:S01]  /*0df0*/  CS2R R86, SRZ ;  /* 0x0000000000567805 */ /* 0x000fe2000001ff00 */
[----:B------:R-:W-:Y:S01]  /*0e00*/  IMAD.MOV.U32 R0, RZ, RZ, RZ ;  /* 0x000000ffff007224 */ /* 0x000fe200078e00ff */
[----:B------:R-:W-:Y:S01]  /*0e10*/  VIADDMNMX R22, R17, R22, R13, PT ;  /* 0x0000001611167246 */ /* 0x000fe2000380010d */
[----:B------:R-:W-:Y:S01]  /*0e20*/  IMAD.MOV.U32 R3, RZ, RZ, RZ ;  /* 0x000000ffff037224 */ /* 0x000fe200078e00ff */
[----:B------:R-:W-:Y:S02]  /*0e30*/  CS2R R84, SRZ ;  /* 0x0000000000547805 */ /* 0x000fe4000001ff00 */
[----:B------:R-:W-:Y:S02]  /*0e40*/  CS2R R82, SRZ ;  /* 0x0000000000527805 */ /* 0x000fe4000001ff00 */
[----:B------:R-:W-:-:S02]  /*0e50*/  ISETP.GT.AND P1, PT, R22, R17, PT ;  /* 0x000000111600720c */ /* 0x000fc40003f24270 */
        /* <DEDUP_REMOVED lines=29> */
[----:B------:R-:W-:Y:S01]  /*1030*/  IMAD R19, R18, R7, RZ ;  /* 0x0000000712137224 */ /* 0x000fe200078e02ff */
[----:B------:R-:W-:Y:S06]  /*1040*/  @!P1 BRA `(.L_x_2187) ;  /* 0x0000006c00ec9947 */ /* 0x000fec0003800000 */
[----:B------:R-:W-:Y:S01]  /*1050*/  SHF.R.S32.HI R72, RZ, 0x1f, R23 ;  /* 0x0000001fff487819 */ /* 0x000fe20000011417 */
[----:B------:R-:W1:Y:S01]  /*1060*/  S2UR UR6, SR_CgaCtaId ;  /* 0x00000000000679c3 */ /* 0x000e620000008800 */
[----:B------:R-:W-:Y:S02]  /*1070*/  UMOV UR38, 0x400 ;  /* 0x0000040000267882 */ /* 0x000fe40000000000 */
[----:B------:R-:W-:-:S04]  /*1080*/  LEA.HI R73, R72, R23, RZ, 0x7 ;  /* 0x0000001748497211 */ /* 0x000fc800078f38ff */
[----:B------:R-:W-:-:S05]  /*1090*/  SHF.R.S32.HI R74, RZ, 0x7, R73 ;  /* 0x00000007ff4a7819 */ /* 0x000fca0000011449 */
[----:B------:R-:W2:Y:S01]  /*10a0*/  SHFL.IDX PT, R0, R74, RZ, 0x1f ;  /* 0x00001fff4a007589 */ /* 0x000ea200000e0000 */
[----:B-1----:R-:W-:-:S04]  /*10b0*/  ULEA UR38, UR6, UR38, 0x18 ;  /* 0x0000002606267291 */ /* 0x002fc8000f8ec03f */
[----:B------:R-:W-:-:S04]  /*10c0*/  UIADD3 UR6, UR38, 0xc400, URZ ;  /* 0x0000c40026067890 */ /* 0x000fc8000fffe03f */
[----:B------:R-:W-:Y:S01]  /*10d0*/  ULOP3.LUT UP0, URZ, UR6, 0x1bf, URZ, 0xc0, !UPT ;  /* 0x000001bf063f7892 */ /* 0x000fe2000f80c03f */
[----:B--2---:R-:W-:-:S05]  /*10e0*/  R2UR UR4, R0 ;  /* 0x00000000000472ca */ /* 0x004fca00000e0000 */
        /* <DEDUP_REMOVED lines=12> */
[----:B------:R1:W2:Y:S01]  /*11b0*/  LDC.64 R14, c[0x4][R0] ;  /* 0x01000000000e7b82 */ /* 0x0002a20000000a00 */
[----:B------:R-:W-:Y:S01]  /*11c0*/  MOV R5, UR5 ;  /* 0x0000000500057c02 */ /* 0x000fe20008000f00 */
[----:B------:R-:W-:Y:S01]  /*11d0*/  ULDC.64 UR4, c[0x4][0xf8] ;  /* 0x01003e0000047ab9 */ /* 0x000fe20000000a00 */
[----:B------:R-:W-:Y:S01]  /*11e0*/  IMAD.U32 R10, RZ, RZ, UR6 ;  /* 0x00000006ff0a7e24 */ /* 0x000fe2000f8e00ff */
[----:B------:R-:W-:Y:S01]  /*11f0*/  MOV R8, 0x70 ;  /* 0x0000007000087802 */ /* 0x000fe20000000f00 */
[----:B0-----:R-:W-:Y:S02]  /*1200*/  IMAD.U32 R6, RZ, RZ, UR4 ;  /* 0x00000004ff067e24 */ /* 0x001fe4000f8e00ff */
[----:B------:R-:W-:-:S02]  /*1210*/  IMAD.U32 R7, RZ, RZ, UR5 ;  /* 0x00000005ff077e24 */ /* 0x000fc4000f8e00ff */
[----:B------:R-:W-:Y:S02]  /*1220*/  IMAD.U32 R11, RZ, RZ, UR7 ;  /* 0x00000007ff0b7e24 */ /* 0x000fe4000f8e00ff */
[----:B------:R-:W-:Y:S02]  /*1230*/  IMAD.MOV.U32 R12, RZ, RZ, 0x1 ;  /* 0x00000001ff0c7424 */ /* 0x000fe400078e00ff */
[----:B-1----:R-:W-:-:S07]  /*1240*/  IMAD.MOV.U32 R13, RZ, RZ, RZ ;  /* 0x000000ffff0d7224 */ /* 0x002fce00078e00ff */
[----:B------:R-:W-:-:S07]  /*1250*/  LEPC R20, `(.L_x_2188) ;  /* 0x000000001014794e */ /* 0x000fce0000000000 */
[----:B--2---:R-:W-:Y:S05]  /*1260*/  CALL.ABS.NOINC R14 ;  /* 0x000000000e007343 */ /* 0x004fea0003c00000 */
.L_x_2188:
[----:B------:R-:W-:-:S04]  /*1270*/  SHF.L.U32 R0, RZ, 0x1f, RZ ;  /* 0x0000001fff007819 */ /* 0x000fc800000006ff */
[----:B------:R-:W1:Y:S02]  /*1280*/  SYNCS.PHASECHK.TRANS64.TRYWAIT P0, [UR38+0x2a800], R0 ;  /* 0x02a80000ff0075a7 */ /* 0x000e640008000166 */
[----:B-1----:R-:W-:Y:S05]  /*1290*/  @!P0 BRA `(.L_x_2189) ;  /* 0x000000c000288947 */ /* 0x002fea0003800000 */
.L_x_2274:
[----:B------:R-:W-:-:S13]  /*12a0*/  R2UR UR4, R2 ;  /* 0x00000000020472ca */ /* 0x000fda00000e0000 */
[----:B------:R-:W-:-:S06]  /*12b0*/  ULOP3.LUT UR4, UR4, 0x1, URZ, 0xfc, !UPT ;  /* 0x0000000104047892 */ /* 0x000fcc000f8efc3f */
[----:B-1----:R-:W-:-:S05]  /*12c0*/  IMAD.U32 R3, RZ, RZ, UR4 ;  /* 0x00000004ff037e24 */ /* 0x002fca000f8e00ff */
[----:B------:R-:W-:-:S13]  /*12d0*/  ISETP.NE.AND P0, PT, R3, 0x3, PT ;  /* 0x000000030300780c */ /* 0x000fda0003f05270 */
[----:B------:R-:W-:Y:S05]  /*12e0*/  @!P0 BRA `(.L_x_2190) ;  /* 0x0000000000048947 */ /* 0x000fea0003800000 */
[----:B------:R-:W-:Y:S01]  /*12f0*/  BPT.TRAP 0x1 ;  /* 0x000000040000795c */ /* 0x000fe20000300000 */
.L_x_2190:
[----:B------:R1:W2:Y:S01]  /*1300*/  SYNCS.PHASECHK.TRANS64.TRYWAIT P1, [UR38+0x2a830], R0 ;  /* 0x02a83000ff0075a7 */ /* 0x0002a20008020166 */
[----:B------:R-:W-:Y:S05]  /*1310*/  @!P0 BRA `(.L_x_2191) ;  /* 0x0000000000048947 */ /* 0x000fea0003800000 */
[----:B------:R-:W-:Y:S01]  /*1320*/  BPT.TRAP 0x1 ;  /* 0x000000040000795c */ /* 0x000fe20000300000 */
.L_x_2191:
[----:B------:R-:W-:-:S05]  /*1330*/  IMAD.U32 R12, RZ, RZ, UR39 ;  /* 0x00000027ff0c7e24 */ /* 0x000fca000f8e00ff */
[----:B------:R-:W-:Y:S01]  /*1340*/  LOP3.LUT R12, R12, 0x10000, RZ, 0xfc, !PT ;  /* 0x000100000c0c7812 */ /* 0x000fe200078efcff */
[----:B--2---:R-:W-:Y:S06]  /*1350*/  @P1 BRA `(.L_x_2192) ;  /* 0x0000000000081947 */ /* 0x004fec0003800000 */
[----:B------:R-:W2:Y:S02]  /*1360*/  SYNCS.PHASECHK.TRANS64.TRYWAIT P1, [UR38+0x2a830], R0 ;  /* 0x02a83000ff0075a7 */ /* 0x000ea40008020166 */
[----:B--2---:R-:W-:Y:S05]  /*1370*/  @!P1 BRA `(.L_x_2193) ;  /* 0x000000c000089947 */ /* 0x004fea0003800000 */
.L_x_2192:
[----:B------:R-:W-:Y:S05]  /*1380*/  WARPSYNC.ALL ;  /* 0x0000000000007948 */ /* 0x000fea0003800000 */
[----:B------:R-:W-:Y:S01]  /*1390*/  MOV R13, 0x40000040 ;  /* 0x40000040000d7802 */ /* 0x000fe20000000f00 */
[----:B------:R-:W-:Y:S01]  /*13a0*/  UIADD3 UR4, UR38, 0x18400, URZ ;  /* 0x0001840026047890 */ /* 0x000fe2000fffe03f */
[----:B------:R-:W-:Y:S01]  /*13b0*/  R2UR UR8, R12 ;  /* 0x000000000c0872ca */ /* 0x000fe200000e0000 */
[----:B------:R-:W-:Y:S01]  /*13c0*/  WARPGROUP.ARRIVE ;  /* 0x00000000000079c5 */ /* 0x000fe20000000000 */
[----:B------:R-:W-:Y:S01]  /*13d0*/  R2UR UR9, R13 ;  /* 0x000000000d0972ca */ /* 0x000fe200000e0000 */
[----:B------:R-:W-:-:S04]  /*13e0*/  USHF.R.U32.HI UR4, URZ, 0x4, UR4 ;  /* 0x000000043f047899 */ /* 0x000fc80008011604 */
[----:B------:R-:W3:Y:S01]  /*13f0*/  S2UR UR61, SR_CgaCtaId ;  /* 0x00000000003d79c3 */ /* 0x000ee20000008800 */
[----:B------:R-:W-:Y:S01]  /*1400*/  UMOV UR11, 0x40000040 ;  /* 0x40000040000b7882 */ /* 0x000fe20000000000 */
[----:B------:R-:W-:Y:S01]  /*1410*/  UMOV UR7, 0x40000040 ;  /* 0x4000004000077882 */ /* 0x000fe20000000000 */
[----:B------:R-:W-:Y:S01]  /*1420*/  ULOP3.LUT UR4, UR4, 0x3fff, URZ, 0xc0, !UPT ;  /* 0x00003fff04047892 */ /* 0x000fe2000f8ec03f */
[----:B------:R-:W-:Y:S01]  /*1430*/  UMOV UR13, 0x40000040 ;  /* 0x40000040000d7882 */ /* 0x000fe20000000000 */
[----:B------:R-:W-:Y:S02]  /*1440*/  UMOV UR15, 0x40000040 ;  /* 0x40000040000f7882 */ /* 0x000fe40000000000 */
[----:B------:R-:W-:Y:S01]  /*1450*/  ULOP3.LUT UR39, UR4, 0x10000, URZ, 0xfc, !UPT ;  /* 0x0001000004277892 */ /* 0x000fe2000f8efc3f */
[----:B------:R-:W-:Y:S01]  /*1460*/  UMOV UR17, 0x40000040 ;  /* 0x4000004000117882 */ /* 0x000fe20000000000 */
[----:B------:R-:W-:Y:S02]  /*1470*/  UMOV UR19, 0x40000040 ;  /* 0x4000004000137882 */ /* 0x000fe40000000000 */
[----:B------:R-:W-:-:S02]  /*1480*/  UIADD3 UR6, UR39, 0x2, URZ ;  /* 0x0000000227067890 */ /* 0x000fc4000fffe03f */
[----:B------:R-:W-:Y:S02]  /*1490*/  UIADD3 UR14, UR39, 0x4, URZ ;  /* 0x00000004270e7890 */ /* 0x000fe4000fffe03f */
[----:B------:R-:W-:Y:S01]  /*14a0*/  UMOV UR10, UR39 ;  /* 0x00000027000a7c82 */ /* 0x000fe20008000000 */
[----:B------:R-:W-:Y:S01]  /*14b0*/  UIADD3 UR18, UR39, 0x6, URZ ;  /* 0x0000000627127890 */ /* 0x000fe2000fffe03f */
[----:B------:R-:W-:Y:S01]  /*14c0*/  HGMMA.64x96x16.F32.BF16 R24, gdesc[UR8], RZ, !UPT, gsb0 ;  /* 0x01600000081879f0 */ /* 0x000fe2000c0018ff */
[----:B------:R-:W-:Y:S01]  /*14d0*/  R2UR UR10, R12 ;  /* 0x000000000c0a72ca */ /* 0x000fe200000e0000 */
[----:B------:R-:W-:Y:S01]  /*14e0*/  UMOV UR9, 0x40000040 ;  /* 0x4000004000097882 */ /* 0x000fe20000000000 */
[----:B------:R-:W-:Y:S01]  /*14f0*/  UIADD3 UR22, UR39, 0x300, URZ ;  /* 0x0000030027167890 */ /* 0x000fe2000fffe03f */
[----:B------:R-:W-:Y:S01]  /*1500*/  UMOV UR5, UR9 ;  /* 0x0000000900057c82 */ /* 0x000fe20008000000 */
[----:B------:R-:W-:Y:S01]  /*1510*/  UMOV UR21, 0x40000040 ;  /* 0x4000004000157882 */ /* 0x000fe20000000000 */
[----:B------:R-:W-:Y:S01]  /*1520*/  UMOV UR23, 0x40000040 ;  /* 0x4000004000177882 */ /* 0x000fe20000000000 */
[----:B------:R-:W-:Y:S01]  /*1530*/  UIADD3 UR26, UR39, 0x302, URZ ;  /* 0x00000302271a7890 */ /* 0x000fe2000fffe03f */
[----:B------:R-:W-:Y:S01]  /*1540*/  UMOV UR25, 0x40000040 ;  /* 0x4000004000197882 */ /* 0x000fe20000000000 */
[----:B------:R-:W-:Y:S01]  /*1550*/  UMOV UR27, 0x40000040 ;  /* 0x40000040001b7882 */ /* 0x000fe20000000000 */
[----:B------:R-:W-:-:S04]  /*1560*/  UIADD3 UR30, UR39, 0x304, URZ ;  /* 0x00000304271e7890 */ /* 0x000fc8000fffe03f */
[----:B------:R-:W-:Y:S02]  /*1570*/  UIADD3 UR8, UR10, 0x2, URZ ;  /* 0x000000020a087890 */ /* 0x000fe4000fffe03f */
[----:B------:R-:W-:Y:S02]  /*1580*/  UIADD3 UR12, UR10, 0x4, URZ ;  /* 0x000000040a0c7890 */ /* 0x000fe4000fffe03f */
[----:B------:R-:W-:Y:S02]  /*1590*/  UIADD3 UR16, UR10, 0x6, URZ ;  /* 0x000000060a107890 */ /* 0x000fe4000fffe03f */
[----:B------:R-:W-:Y:S01]  /*15a0*/  UIADD3 UR20, UR10, 0x400, URZ ;  /* 0x000004000a147890 */ /* 0x000fe2000fffe03f */
[----:B------:R-:W-:Y:S01]  /*15b0*/  UMOV UR4, UR8 ;  /* 0x0000000800047c82 */ /* 0x000fe20008000000 */
        /* <DEDUP_REMOVED lines=8> */
[----:B------:R-:W-:Y:S01]  /*1640*/  UIADD3 UR40, UR10, 0x800, URZ ;  /* 0x000008000a287890 */ /* 0x000fe2000fffe03f */
[----:B------:R-:W-:Y:S01]  /*1650*/  UMOV UR41, 0x40000040 ;  /* 0x4000004000297882 */ /* 0x000fe20000000000 */
[----:B------:R-:W-:Y:S01]  /*1660*/  UIADD3 UR44, UR10, 0x802, URZ ;  /* 0x000008020a2c7890 */ /* 0x000fe2000fffe03f */
[----:B------:R-:W-:Y:S01]  /*1670*/  UMOV UR45, 0x40000040 ;  /* 0x40000040002d7882 */ /* 0x000fe20000000000 */
[----:B------:R-:W-:Y:S01]  /*1680*/  UIADD3 UR48, UR10, 0x804, URZ ;  /* 0x000008040a307890 */ /* 0x000fe2000fffe03f */
[----:B------:R-:W-:Y:S01]  /*1690*/  UMOV UR49, 0x40000040 ;  /* 0x4000004000317882 */ /* 0x000fe20000000000 */
[----:B------:R-:W-:Y:S01]  /*16a0*/  UIADD3 UR52, UR10, 0x806, URZ ;  /* 0x000008060a347890 */ /* 0x000fe2000fffe03f */
[----:B------:R-:W-:Y:S01]  /*16b0*/  UMOV UR53, 0x40000040 ;  /* 0x4000004000357882 */ /* 0x000fe20000000000 */
        /* <DEDUP_REMOVED lines=50> */
[----:B---3--:R-:W-:Y:S05]  /*19e0*/  @!P0 BRA `(.L_x_2194) ;  /* 0x0000000000048947 */ /* 0x008fea0003800000 */
[----:B------:R-:W-:Y:S01]  /*19f0*/  BPT.TRAP 0x1 ;  /* 0x000000040000795c */ /* 0x000fe20000300000 */
.L_x_2194:
[----:B-12---:R-:W-:Y:S01]  /*1a00*/  LOP3.LUT R0, R73, 0xffffff80, RZ, 0xc0, !PT ;  /* 0xffffff8049007812 */ /* 0x006fe200078ec0ff */
[----:B------:R-:W-:Y:S01]  /*1a10*/  UISETP.NE.AND UP0, UPT, UR60, URZ, UPT ;  /* 0x0000003f3c00728c */ /* 0x000fe2000bf05270 */
[----:B------:R-:W-:Y:S01]  /*1a20*/  LEA.HI R72, R72, R23, RZ, 0x2 ;  /* 0x0000001748487211 */ /* 0x000fe200078f10ff */
[----:B------:R-:W-:Y:S01]  /*1a30*/  IMAD.MOV.U32 R15, RZ, RZ, -0x60 ;  /* 0xffffffa0ff0f7424 */ /* 0x000fe200078e00ff */
[----:B0-----:R-:W-:Y:S01]  /*1a40*/  LEA.HI R6, R74, R74, RZ, 0x1 ;  /* 0x0000004a4a067211 */ /* 0x001fe200078f08ff */
[C---:B------:R-:W-:Y:S01]  /*1a50*/  IMAD.IADD R11, R23.reuse, 0x1, -R0 ;  /* 0x00000001170b7824 */ /* 0x040fe200078e0a00 */
[----:B------:R-:W-:Y:S02]  /*1a60*/  LOP3.LUT R72, R72, 0xfffffffc, RZ, 0xc0, !PT ;  /* 0xfffffffc48487812 */ /* 0x000fe400078ec0ff */
[----:B------:R-:W-:Y:S02]  /*1a70*/  LOP3.LUT R7, R6, 0x3fffffe, RZ, 0xc0, !PT ;  /* 0x03fffffe06077812 */ /* 0x000fe400078ec0ff */
[----:B------:R-:W-:Y:S01]  /*1a80*/  SHF.R.S32.HI R0, RZ, 0x1f, R11 ;  /* 0x0000001fff007819 */ /* 0x000fe2000001140b */
[----:B------:R-:W-:Y:S01]  /*1a90*/  IMAD.IADD R72, R23, 0x1, -R72 ;  /* 0x0000000117487824 */ /* 0x000fe200078e0a48 */
[----:B------:R-:W-:Y:S01]  /*1aa0*/  PLOP3.LUT P1, PT, PT, PT, UP0, 0x80, 0x0 ;  /* 0x000000000000781c */ /* 0x000fe20003f2f008 */
[----:B------:R-:W-:Y:S01]  /*1ab0*/  IMAD.IADD R7, R74, 0x1, -R7 ;  /* 0x000000014a077824 */ /* 0x000fe200078e0a07 */
[CC--:B------:R-:W-:Y:S01]  /*1ac0*/  LEA.HI R3, R0.reuse, R11.reuse, RZ, 0x2 ;  /* 0x0000000b00037211 */ /* 0x0c0fe200078f10ff */
[----:B------:R-:W-:Y:S01]  /*1ad0*/  @UP0 ULDC UR4, c[0x0][0x44c] ;  /* 0x0001130000040ab9 */ /* 0x000fe20000000800 */
[----:B------:R-:W-:Y:S01]  /*1ae0*/  LEA.HI R4, R0, R11, RZ, 0x5 ;  /* 0x0000000b00047211 */ /* 0x000fe200078f28ff */
[----:B------:R-:W-:Y:S01]  /*1af0*/  @UP0 ULDC UR6, c[0x0][0x450] ;  /* 0x0001140000060ab9 */ /* 0x000fe20000000800 */
[----:B------:R-:W-:-:S02]  /*1b00*/  SHF.R.S32.HI R0, RZ, 0x2, R3 ;  /* 0x00000002ff007819 */ /* 0x000fc40000011403 */
[----:B------:R-:W-:Y:S02]  /*1b10*/  SHF.R.S32.HI R5, RZ, 0x1f, R3 ;  /* 0x0000001fff057819 */ /* 0x000fe40000011403 */
[----:B------:R-:W-:Y:S02]  /*1b20*/  SHF.R.S32.HI R4, RZ, 0x5, R4 ;  /* 0x00000005ff047819 */ /* 0x000fe40000011404 */
[----:B------:R-:W-:Y:S02]  /*1b30*/  LEA.HI R5, R5, R0, RZ, 0x3 ;  /* 0x0000000005057211 */ /* 0x000fe400078f18ff */
[----:B------:R-:W-:Y:S02]  /*1b40*/  LEA.HI R6, R72, R72, RZ, 0x1 ;  /* 0x0000004848067211 */ /* 0x000fe400078f08ff */
[----:B------:R-:W-:Y:S02]  /*1b50*/  LEA R4, R4, UR42, 0x4 ;  /* 0x0000002a04047c11 */ /* 0x000fe4000f8e20ff */
[----:B------:R-:W-:-:S02]  /*1b60*/  LOP3.LUT R5, R5, 0xfffffff8, RZ, 0xc0, !PT ;  /* 0xfffffff805057812 */ /* 0x000fc400078ec0ff */
[----:B------:R-:W-:Y:S01]  /*1b70*/  LOP3.LUT R9, R6, 0x1ffffffe, RZ, 0xc0, !PT ;  /* 0x1ffffffe06097812 */ /* 0x000fe200078ec0ff */
[----:B------:R-:W-:Y:S01]  /*1b80*/  IMAD R6, R22, R15, 0x61 ;  /* 0x0000006116067424 */ /* 0x000fe200078e020f */
[----:B------:R-:W-:Y:S02]  /*1b90*/  IADD3 R4, R4, R0, -R5 ;  /* 0x0000000004047210 */ /* 0x000fe40007ffe805 */
[----:B------:R-:W-:Y:S01]  /*1ba0*/  PLOP3.LUT P2, PT, PT, PT, UP0, 0x80, 0x0 ;  /* 0x000000000000781c */ /* 0x000fe20003f4f008 */
[----:B------:R-:W-:Y:S01]  /*1bb0*/  IMAD.IADD R9, R72, 0x1, -R9 ;  /* 0x0000000148097824 */ /* 0x000fe200078e0a09 */
[----:B------:R-:W-:-:S05]  /*1bc0*/  LEA R4, R7, R4, 0x6 ;  /* 0x0000000407047211 */ /* 0x000fca00078e30ff */
[----:B------:R-:W-:Y:S01]  /*1bd0*/  IMAD R9, R9, 0x8, R4 ;  /* 0x0000000809097824 */ /* 0x000fe200078e0204 */
[----:B------:R-:W-:Y:S01]  /*1be0*/  LOP3.LUT R4, R3, 0x7ffffffc, RZ, 0xc0, !PT ;  /* 0x7ffffffc03047812 */ /* 0x000fe200078ec0ff */
[----:B------:R-:W-:Y:S02]  /*1bf0*/  IMAD R3, R22, -0x60, R19 ;  /* 0xffffffa016037824 */ /* 0x000fe400078e0213 */
[----:B------:R-:W-:Y:S01]  /*1c00*/  @P1 IMAD.HI.U32 R0, R9, UR4, RZ ;  /* 0x0000000409001c27 */ /* 0x000fe2000f8e00ff */
[----:B------:R-:W-:-:S03]  /*1c10*/  @UP0 ULDC UR4, c[0x0][0x450] ;  /* 0x0001140000040ab9 */ /* 0x000fc60000000800 */
[----:B------:R-:W-:Y:S01]  /*1c20*/  IMAD.MOV.U32 R5, RZ, RZ, R9 ;  /* 0x000000ffff057224 */ /* 0x000fe200078e0009 */
[----:B------:R-:W-:Y:S01]  /*1c30*/  @P2 SHF.R.U32.HI R5, RZ, UR4, R0 ;  /* 0x00000004ff052c19 */ /* 0x000fe20008011600 */
[----:B------:R-:W-:Y:S01]  /*1c40*/  IMAD.IADD R11, R11, 0x1, -R4 ;  /* 0x000000010b0b7824 */ /* 0x000fe200078e0a04 */
[----:B------:R-:W0:Y:S01]  /*1c50*/  LDC R0, c[0x0][0x288] ;  /* 0x0000a200ff007b82 */ /* 0x000e220000000800 */
[----:B------:R-:W-:Y:S01]  /*1c60*/  IADD3 R4, R3, 0x60, RZ ;  /* 0x0000006003047810 */ /* 0x000fe20007ffe0ff */
[----:B------:R-:W-:Y:S01]  /*1c70*/  ULDC UR4, c[0x0][0x988] ;  /* 0x0002620000047ab9 */ /* 0x000fe20000000800 */
[----:B------:R-:W1:Y:S01]  /*1c80*/  SHFL.IDX PT, R7, R5, 0x1, 0x1c1f ;  /* 0x003c1f0005077f89 */ /* 0x000e6200000e0000 */
[C---:B------:R-:W-:Y:S02]  /*1c90*/  IMAD R6, R11.reuse, -0x2, R6 ;  /* 0xfffffffe0b067824 */ /* 0x040fe400078e0206 */
[----:B------:R-:W-:Y:S01]  /*1ca0*/  IMAD R4, R11, -0x2, R4 ;  /* 0xfffffffe0b047824 */ /* 0x000fe200078e0204 */
[----:B------:R-:W2:Y:S02]  /*1cb0*/  SHFL.IDX PT, R5, R5, RZ, 0x1c1f ;  /* 0x001c1fff05057589 */ /* 0x000ea400000e0000 */
[----:B0-----:R-:W-:-:S04]  /*1cc0*/  IADD3 R3, R6, -R0, R19 ;  /* 0x8000000006037210 */ /* 0x001fc80007ffe013 */
[-CC-:B-1----:R-:W-:Y:S02]  /*1cd0*/  VIADDMNMX R7, R7, R3.reuse, R4.reuse, PT ;  /* 0x0000000307077246 */ /* 0x182fe40003800104 */
[----:B--2---:R-:W-:Y:S01]  /*1ce0*/  VIADDMNMX R3, R5, R3, R4, PT ;  /* 0x0000000305037246 */ /* 0x004fe20003800104 */
[----:B------:R-:W-:Y:S01]  /*1cf0*/  IMAD.U32 R5, RZ, RZ, UR4 ;  /* 0x00000004ff057e24 */ /* 0x000fe2000f8e00ff */
[C---:B------:R-:W-:Y:S01]  /*1d00*/  ISETP.GT.AND P1, PT, R7.reuse, RZ, PT ;  /* 0x000000ff0700720c */ /* 0x040fe20003f24270 */
[----:B------:R-:W-:Y:S01]  /*1d10*/  @UP0 ULDC UR4, c[0x0][0x44c] ;  /* 0x0001130000040ab9 */ /* 0x000fe20000000800 */
[C---:B------:R-:W-:Y:S01]  /*1d20*/  ISETP.GT.AND P2, PT, R7.reuse, 0x1, PT ;  /* 0x000000010700780c */ /* 0x040fe20003f44270 */
[----:B------:R-:W-:Y:S01]  /*1d30*/  UIMAD.WIDE.U32 UR4, UR42, UR4, URZ ;  /* 0x000000042a0472a5 */ /* 0x000fe2000f8e003f */
[----:B------:R-:W-:Y:S01]  /*1d40*/  ISETP.GT.AND P3, PT, R7, 0x8, PT ;  /* 0x000000080700780c */ /* 0x000fe20003f64270 */
[----:B------:R-:W-:Y:S01]  /*1d50*/  UIADD3 UR4, UR38, 0x2a840, URZ ;  /* 0x0002a84026047890 */ /* 0x000fe2000fffe03f */
[----:B------:R-:W-:Y:S01]  /*1d60*/  FSEL R26, R26, -INF , P1 ;  /* 0xff8000001a1a7808 */ /* 0x000fe20000800000 */
[----:B------:R-:W-:Y:S01]  /*1d70*/  @UP0 USHF.R.U32.HI UR42, URZ, UR6, UR5 ;  /* 0x000000063f2a0299 */ /* 0x000fe20008011605 */
[----:B------:R-:W-:Y:S01]  /*1d80*/  FSEL R27, R27, -INF , P2 ;  /* 0xff8000001b1b7808 */ /* 0x000fe20001000000 */
[----:B------:R-:W-:Y:S01]  /*1d90*/  UPRMT UR4, UR61, 0x654, UR4 ;  /* 0x000006543d047896 */ /* 0x000fe20008000004 */
[----:B------:R-:W-:-:S02]  /*1da0*/  ISETP.GT.AND P1, PT, R7, 0x9, PT ;  /* 0x000000090700780c */ /* 0x000fc40003f24270 */
[----:B------:R-:W-:Y:S02]  /*1db0*/  FSEL R30, R30, -INF , P3 ;  /* 0xff8000001e1e7808 */ /* 0x000fe40001800000 */
[----:B------:R-:W-:Y:S02]  /*1dc0*/  FMNMX.FTZ R15, R26, R27, !PT ;  /* 0x0000001b1a0f7209 */ /* 0x000fe40007810000 */
[----:B------:R-:W-:Y:S02]  /*1dd0*/  ISETP.GT.AND P2, PT, R7, 0x10, PT ;  /* 0x000000100700780c */ /* 0x000fe40003f44270 */
[----:B------:R-:W-:Y:S01]  /*1de0*/  FSEL R10, R31, -INF , P1 ;  /* 0xff8000001f0a7808 */ /* 0x000fe20000800000 */
[----:B------:R-:W-:Y:S01]  /*1df0*/  SYNCS.ARRIVE.TRANS64.RED.A1T0 RZ, [UR4], RZ ;  /* 0x000000ffffff79a7 */ /* 0x000fe20008100404 */
[----:B------:R-:W-:Y:S01]  /*1e00*/  FMNMX.FTZ R15, R30, R15, !PT ;  /* 0x0000000f1e0f7209 */ /* 0x000fe20007810000 */
[----:B------:R-:W-:Y:S01]  /*1e10*/  UMOV UR4, URZ ;  /* 0x0000003f00047c82 */ /* 0x000fe20008000000 */
        /* <DEDUP_REMOVED lines=58> */
[----:B------:R-:W-:Y:S02]  /*21c0*/  FMNMX.FTZ R15, R70, R15, !PT ;  /* 0x0000000f460f7209 */ /* 0x000fe40007810000 */
[----:B------:R-:W-:Y:S02]  /*21d0*/  ISETP.GT.AND P1, PT, R3, RZ, PT ;  /* 0x000000ff0300720c */ /* 0x000fe40003f24270 */
[----:B------:R-:W-:-:S02]  /*21e0*/  FMNMX.FTZ R15, R100, R15, !PT ;  /* 0x0000000f640f7209 */ /* 0x000fc40007810000 */
[C---:B------:R-:W-:Y:S02]  /*21f0*/  ISETP.GT.AND P2, PT, R3.reuse, 0x1, PT ;  /* 0x000000010300780c */ /* 0x040fe40003f44270 */
[----:B------:R-:W-:Y:S01]  /*2200*/  ISETP.GT.AND P3, PT, R3, 0x8, PT ;  /* 0x000000080300780c */ /* 0x000fe20003f64270 */
[----:B------:R-:W0:Y:S01]  /*2210*/  SHFL.BFLY PT, R6, R15, 0x2, 0x1f ;  /* 0x0c401f000f067f89 */ /* 0x000e2200000e0000 */
[----:B------:R-:W-:Y:S02]  /*2220*/  FSEL R24, R24, -INF , P1 ;  /* 0xff80000018187808 */ /* 0x000fe40000800000 */
[----:B------:R-:W-:Y:S02]  /*2230*/  FSEL R25, R25, -INF , P2 ;  /* 0xff80000019197808 */ /* 0x000fe40001000000 */
[----:B------:R-:W-:Y:S02]  /*2240*/  ISETP.GT.AND P1, PT, R3, 0x9, PT ;  /* 0x000000090300780c */ /* 0x000fe40003f24270 */
[----:B------:R-:W-:-:S02]  /*2250*/  FSEL R28, R28, -INF , P3 ;  /* 0xff8000001c1c7808 */ /* 0x000fc40001800000 */
[----:B------:R-:W-:Y:S02]  /*2260*/  ISETP.GT.AND P2, PT, R3, 0x10, PT ;  /* 0x000000100300780c */ /* 0x000fe40003f44270 */
[----:B------:R-:W-:Y:S02]  /*2270*/  FSEL R4, R29, -INF , P1 ;  /* 0xff8000001d047808 */ /* 0x000fe40000800000 */
[C---:B------:R-:W-:Y:S02]  /*2280*/  ISETP.GT.AND P1, PT, R3.reuse, 0x11, PT ;  /* 0x000000110300780c */ /* 0x040fe40003f24270 */
[----:B------:R-:W-:Y:S02]  /*2290*/  FSEL R32, R32, -INF , P2 ;  /* 0xff80000020207808 */ /* 0x000fe40001000000 */
[----:B------:R-:W-:Y:S02]  /*22a0*/  ISETP.GT.AND P3, PT, R3, 0x18, PT ;  /* 0x000000180300780c */ /* 0x000fe40003f64270 */
[----:B------:R-:W-:-:S02]  /*22b0*/  IADD3 R0, -R0, UR42, R19 ;  /* 0x0000002a00007c10 */ /* 0x000fc4000fffe113 */
[----:B------:R-:W-:Y:S02]  /*22c0*/  FSEL R36, R36, -INF , P3 ;  /* 0xff80000024247808 */ /* 0x000fe40001800000 */
[----:B0-----:R-:W-:-:S05]  /*22d0*/  FMNMX.FTZ R6, R15, R6, !PT ;  /* 0x000000060f067209 */ /* 0x001fca0007810000 */
[----:B------:R-:W0:Y:S02]  /*22e0*/  SHFL.BFLY PT, R7, R6, 0x1, 0x1f ;  /* 0x0c201f0006077f89 */ /* 0x000e2400000e0000 */
[----:B0-----:R-:W-:Y:S02]  /*22f0*/  FMNMX.FTZ R8, R6, R7, !PT ;  /* 0x0000000706087209 */ /* 0x001fe40007810000 */
[----:B------:R-:W-:Y:S02]  /*2300*/  FMNMX.FTZ R7, R24, R25, !PT ;  /* 0x0000001918077209 */ /* 0x000fe40007810000 */
[----:B------:R-:W-:Y:S01]  /*2310*/  FSEL R6, R33, -INF , P1 ;  /* 0xff80000021067808 */ /* 0x000fe20000800000 */
[----:B------:R-:W-:Y:S01]  /*2320*/  FMUL.FTZ R14, R8, R5 ;  /* 0x00000005080e7220 */ /* 0x000fe20000410000 */
[----:B------:R-:W-:Y:S02]  /*2330*/  FMNMX.FTZ R7, R28, R7, !PT ;  /* 0x000000071c077209 */ /* 0x000fe40007810000 */
[----:B------:R-:W-:-:S02]  /*2340*/  FSETP.NEU.FTZ.AND P2, PT, R8, -INF , PT ;  /* 0xff8000000800780b */ /* 0x000fc40003f5d000 */
[----:B------:R-:W-:Y:S02]  /*2350*/  FMNMX.FTZ R7, R4, R7, !PT ;  /* 0x0000000704077209 */ /* 0x000fe40007810000 */
[C---:B------:R-:W-:Y:S02]  /*2360*/  ISETP.GT.AND P1, PT, R3.reuse, 0x19, PT ;  /* 0x000000190300780c */ /* 0x040fe40003f24270 */
[----:B------:R-:W-:Y:S02]  /*2370*/  FMNMX.FTZ R7, R32, R7, !PT ;  /* 0x0000000720077209 */ /* 0x000fe40007810000 */
[----:B------:R-:W-:Y:S02]  /*2380*/  FSEL R31, R14, RZ, P2 ;  /* 0x000000ff0e1f7208 */ /* 0x000fe40001000000 */
[----:B------:R-:W-:Y:S02]  /*2390*/  FMNMX.FTZ R7, R6, R7, !PT ;  /* 0x0000000706077209 */ /* 0x000fe40007810000 */
[----:B------:R-:W-:Y:S01]  /*23a0*/  ISETP.GT.AND P2, PT, R3, 0x20, PT ;  /* 0x000000200300780c */ /* 0x000fe20003f44270 */
[-CC-:B------:R-:W-:Y:S01]  /*23b0*/  FFMA.FTZ R26, R26, R5.reuse, -R31.reuse ;  /* 0x000000051a1a7223 */ /* 0x180fe2000001081f */
[----:B------:R-:W-:Y:S01]  /*23c0*/  FSEL R14, R37, -INF , P1 ;  /* 0xff800000250e7808 */ /* 0x000fe20000800000 */
[--C-:B------:R-:W-:Y:S01]  /*23d0*/  FFMA.FTZ R15, R30, R5, -R31.reuse ;  /* 0x000000051e0f7223 */ /* 0x100fe2000001081f */
[----:B------:R-:W-:Y:S01]  /*23e0*/  FMNMX.FTZ R7, R36, R7, !PT ;  /* 0x0000000724077209 */ /* 0x000fe20007810000 */
[----:B------:R0:W-:Y:S01]  /*23f0*/  MUFU.EX2 R157, R26 ;  /* 0x0000001a009d7308 */ /* 0x0001e20000000800 */
[----:B------:R-:W-:Y:S01]  /*2400*/  ISETP.GT.AND P1, PT, R3, 0x21, PT ;  /* 0x000000210300780c */ /* 0x000fe20003f24270 */
[-CC-:B------:R-:W-:Y:S01]  /*2410*/  FFMA.FTZ R10, R10, R5.reuse, -R31.reuse ;  /* 0x000000050a0a7223 */ /* 0x180fe2000001081f */
[----:B------:R-:W-:Y:S01]  /*2420*/  FSEL R40, R40, -INF , P2 ;  /* 0xff80000028287808 */ /* 0x000fe20001000000 */
[--C-:B------:R-:W-:Y:S01]  /*2430*/  FFMA.FTZ R27, R27, R5, -R31.reuse ;  /* 0x000000051b1b7223 */ /* 0x100fe2000001081f */
[----:B------:R-:W-:Y:S01]  /*2440*/  FMNMX.FTZ R7, R14, R7, !PT ;  /* 0x000000070e077209 */ /* 0x000fe20007810000 */
[-CC-:B------:R-:W-:Y:S01]  /*2450*/  FFMA.FTZ R72, R72, R5.reuse, -R31.reuse ;  /* 0x0000000548487223 */ /* 0x180fe2000001081f */
[----:B------:R-:W-:Y:S01]  /*2460*/  ISETP.GT.AND P2, PT, R3, 0x28, PT ;  /* 0x000000280300780c */ /* 0x000fe20003f44270 */
[----:B------:R-:W-:Y:S01]  /*2470*/  MUFU.EX2 R104, R10 ;  /* 0x0000000a00687308 */ /* 0x000fe20000000800 */
[----:B------:R-:W-:Y:S01]  /*2480*/  FSEL R20, R41, -INF , P1 ;  /* 0xff80000029147808 */ /* 0x000fe20000800000 */
[--C-:B------:R-:W-:Y:S01]  /*2490*/  FFMA.FTZ R74, R74, R5, -R31.reuse ;  /* 0x000000054a4a7223 */ /* 0x100fe2000001081f */
[----:B------:R-:W-:Y:S01]  /*24a0*/  FMNMX.FTZ R7, R40, R7, !PT ;  /* 0x0000000728077209 */ /* 0x000fe20007810000 */
[-CC-:B------:R-:W-:Y:S01]  /*24b0*/  FFMA.FTZ R76, R76, R5.reuse, -R31.reuse ;  /* 0x000000054c4c7223 */ /* 0x180fe2000001081f */
[C---:B------:R-:W-:Y:S01]  /*24c0*/  ISETP.GT.AND P1, PT, R3.reuse, 0x29, PT ;  /* 0x000000290300780c */ /* 0x040fe20003f24270 */
[--C-:B------:R-:W-:Y:S01]  /*24d0*/  FFMA.FTZ R78, R78, R5, -R31.reuse ;  /* 0x000000054e4e7223 */ /* 0x100fe2000001081f */
[----:B------:R-:W-:Y:S01]  /*24e0*/  FSEL R44, R44, -INF , P2 ;  /* 0xff8000002c2c7808 */ /* 0x000fe20001000000 */
[----:B------:R-:W-:Y:S01]  /*24f0*/  MUFU.EX2 R102, R27 ;  /* 0x0000001b00667308 */ /* 0x000fe20000000800 */
[----:B------:R-:W-:Y:S01]  /*2500*/  FMNMX.FTZ R7, R20, R7, !PT ;  /* 0x0000000714077209 */ /* 0x000fe20007810000 */
[-CC-:B------:R-:W-:Y:S01]  /*2510*/  FFMA.FTZ R80, R80, R5.reuse, -R31.reuse ;  /* 0x0000000550507223 */ /* 0x180fe2000001081f */
[----:B------:R-:W-:Y:S01]  /*2520*/  ISETP.GT.AND P2, PT, R3, 0x30, PT ;  /* 0x000000300300780c */ /* 0x000fe20003f44270 */
[-CC-:B------:R-:W-:Y:S01]  /*2530*/  FFMA.FTZ R82, R82, R5.reuse, -R31.reuse ;  /* 0x0000000552527223 */ /* 0x180fe2000001081f */
[----:B0-----:R-:W-:Y:S01]  /*2540*/  FSEL R26, R45, -INF , P1 ;  /* 0xff8000002d1a7808 */ /* 0x001fe20000800000 */
[--C-:B------:R-:W-:Y:S01]  /*2550*/  FFMA.FTZ R84, R84, R5, -R31.reuse ;  /* 0x0000000554547223 */ /* 0x100fe2000001081f */
[----:B------:R-:W-:Y:S01]  /*2560*/  FMNMX.FTZ R7, R44, R7, !PT ;  /* 0x000000072c077209 */ /* 0x000fe20007810000 */
[----:B------:R-:W-:Y:S01]  /*2570*/  MUFU.EX2 R159, R15 ;  /* 0x0000000f009f7308 */ /* 0x000fe20000000800 */
[C---:B------:R-:W-:Y:S01]  /*2580*/  ISETP.GT.AND P1, PT, R3.reuse, 0x31, PT ;  /* 0x000000310300780c */ /* 0x040fe20003f24270 */
        /* <DEDUP_REMOVED lines=14> */
[----:B------:R0:W-:Y:S01]  /*2670*/  MUFU.EX2 R153, R74 ;  /* 0x0000004a00997308 */ /* 0x0001e20000000800 */
[----:B------:R-:W-:Y:S01]  /*2680*/  FMNMX.FTZ R7, R30, R7, !PT ;  /* 0x000000071e077209 */ /* 0x000fe20007810000 */
[-CC-:B------:R-:W-:Y:S01]  /*2690*/  FFMA.FTZ R94, R94, R5.reuse, -R31.reuse ;  /* 0x000000055e5e7223 */ /* 0x180fe2000001081f */
[----:B------:R-:W-:Y:S01]  /*26a0*/  ISETP.GT.AND P2, PT, R3, 0x40, PT ;  /* 0x000000400300780c */ /* 0x000fe20003f44270 */
[-CC-:B------:R-:W-:Y:S01]  /*26b0*/  FFMA.FTZ R62, R62, R5.reuse, -R31.reuse ;  /* 0x000000053e3e7223 */ /* 0x180fe2000001081f */
[----:B------:R-:W-:Y:S01]  /*26c0*/  FSEL R34, R53, -INF , P1 ;  /* 0xff80000035227808 */ /* 0x000fe20000800000 */
        /* <DEDUP_REMOVED lines=10> */
[----:B------:R1:W-:Y:S01]  /*2770*/  MUFU.EX2 R155, R78 ;  /* 0x0000004e009b7308 */ /* 0x0003e20000000800 */
[----:B------:R-:W-:Y:S01]  /*2780*/  FSEL R38, R57, -INF , P1 ;  /* 0xff80000039267808 */ /* 0x000fe20000800000 */
[----:B------:R-:W-:Y:S01]  /*2790*/  FFMA.FTZ R100, R100, R5, -R31 ;  /* 0x0000000564647223 */ /* 0x000fe2000001081f */
[----:B------:R-:W-:-:S02]  /*27a0*/  FMNMX.FTZ R7, R56, R7, !PT ;  /* 0x0000000738077209 */ /* 0x000fc40007810000 */
[----:B0-----:R-:W-:Y:S02]  /*27b0*/  CS2R R74, SRZ ;  /* 0x00000000004a7805 */ /* 0x001fe4000001ff00 */
[C---:B------:R-:W-:Y:S02]  /*27c0*/  ISETP.GT.AND P1, PT, R3.reuse, 0x49, PT ;  /* 0x000000490300780c */ /* 0x040fe40003f24270 */
[----:B------:R-:W-:Y:S01]  /*27d0*/  FSEL R60, R60, -INF , P2 ;  /* 0xff8000003c3c7808 */ /* 0x000fe20001000000 */
[----:B------:R-:W-:Y:S01]  /*27e0*/  MUFU.EX2 R80, R80 ;  /* 0x0000005000507308 */ /* 0x000fe20000000800 */
[----:B------:R-:W-:Y:S02]  /*27f0*/  FMNMX.FTZ R7, R38, R7, !PT ;  /* 0x0000000726077209 */ /* 0x000fe40007810000 */
[----:B-1----:R-:W-:Y:S02]  /*2800*/  CS2R R78, SRZ ;  /* 0x00000000004e7805 */ /* 0x002fe4000001ff00 */
[----:B------:R-:W-:-:S02]  /*2810*/  ISETP.GT.AND P2, PT, R3, 0x50, PT ;  /* 0x000000500300780c */ /* 0x000fc40003f44270 */
[----:B------:R-:W-:Y:S02]  /*2820*/  FSEL R42, R61, -INF , P1 ;  /* 0xff8000003d2a7808 */ /* 0x000fe40000800000 */
[----:B------:R-:W-:Y:S01]  /*2830*/  FMNMX.FTZ R7, R60, R7, !PT ;  /* 0x000000073c077209 */ /* 0x000fe20007810000 */
[----:B------:R0:W-:Y:S01]  /*2840*/  MUFU.EX2 R149, R82 ;  /* 0x0000005200957308 */ /* 0x0001e20000000800 */
[C---:B------:R-:W-:Y:S02]  /*2850*/  ISETP.GT.AND P1, PT, R3.reuse, 0x51, PT ;  /* 0x000000510300780c */ /* 0x040fe40003f24270 */
[----:B------:R-:W-:Y:S02]  /*2860*/  FSEL R64, R64, -INF , P2 ;  /* 0xff80000040407808 */ /* 0x000fe40001000000 */
[----:B------:R-:W-:Y:S02]  /*2870*/  FMNMX.FTZ R7, R42, R7, !PT ;  /* 0x000000072a077209 */ /* 0x000fe40007810000 */
[----:B------:R-:W-:Y:S01]  /*2880*/  ISETP.GT.AND P2, PT, R3, 0x58, PT ;  /* 0x000000580300780c */ /* 0x000fe20003f44270 */
[----:B------:R-:W-:Y:S01]  /*2890*/  MUFU.EX2 R84, R84 ;  /* 0x0000005400547308 */ /* 0x000fe20000000800 */
[----:B------:R-:W-:-:S02]  /*28a0*/  FSEL R46, R65, -INF , P1 ;  /* 0xff800000412e7808 */ /* 0x000fc40000800000 */
[----:B0-----:R-:W-:Y:S02]  /*28b0*/  CS2R R82, SRZ ;  /* 0x0000000000527805 */ /* 0x001fe4000001ff00 */
[----:B------:R-:W-:Y:S02]  /*28c0*/  FMNMX.FTZ R7, R64, R7, !PT ;  /* 0x0000000740077209 */ /* 0x000fe40007810000 */
[----:B------:R-:W-:Y:S02]  /*28d0*/  ISETP.GT.AND P1, PT, R3, 0x59, PT ;  /* 0x000000590300780c */ /* 0x000fe40003f24270 */
[----:B------:R-:W-:Y:S01]  /*28e0*/  FSEL R68, R68, -INF , P2 ;  /* 0xff80000044447808 */ /* 0x000fe20001000000 */
[----:B------:R0:W-:Y:S01]  /*28f0*/  MUFU.EX2 R151, R86 ;  /* 0x0000005600977308 */ /* 0x0001e20000000800 */
[----:B------:R-:W-:Y:S02]  /*2900*/  FMNMX.FTZ R7, R46, R7, !PT ;  /* 0x000000072e077209 */ /* 0x000fe40007810000 */
[----:B------:R-:W-:-:S02]  /*2910*/  FSEL R50, R69, -INF , P1 ;  /* 0xff80000045327808 */ /* 0x000fc40000800000 */
[----:B------:R-:W-:-:S03]  /*2920*/  FMNMX.FTZ R7, R68, R7, !PT ;  /* 0x0000000744077209 */ /* 0x000fc60007810000 */
[----:B------:R-:W-:Y:S01]  /*2930*/  MUFU.EX2 R88, R88 ;  /* 0x0000005800587308 */ /* 0x000fe20000000800 */
[----:B------:R-:W-:Y:S02]  /*2940*/  FMNMX.FTZ R7, R50, R7, !PT ;  /* 0x0000000732077209 */ /* 0x000fe40007810000 */
[----:B0-----:R-:W-:-:S03]  /*2950*/  CS2R R86, SRZ ;  /* 0x0000000000567805 */ /* 0x001fc6000001ff00 */
        /* <DEDUP_REMOVED lines=10> */
[----:B0-----:R-:W-:-:S04]  /*2a00*/  FMNMX.FTZ R10, R3, R10, !PT ;  /* 0x0000000a030a7209 */ /* 0x001fc80007810000 */
        /* <DEDUP_REMOVED lines=31> */
[----:B------:R-:W-:-:S05]  /*2c00*/  FFMA.FTZ R50, R50, R5, -R3 ;  /* 0x0000000532327223 */ /* 0x000fca0000010803 */
[----:B------:R1:W2:Y:S01]  /*2c10*/  MUFU.EX2 R7, R4 ;  /* 0x0000000400077308 */ /* 0x0002a20000000800 */
[----:B0-----:R-:W-:Y:S01]  /*2c20*/  FADD.FTZ R33, R24, R25 ;  /* 0x0000001918217221 */ /* 0x001fe20000010000 */
[----:B------:R-:W-:Y:S02]  /*2c30*/  F2FP.BF16.F32.PACK_AB R156, R25, R24 ;  /* 0x00000018199c723e */ /* 0x000fe400000010ff */
[----:B------:R-:W-:-:S04]  /*2c40*/  CS2R R24, SRZ ;  /* 0x0000000000187805 */ /* 0x000fc8000001ff00 */
[----:B------:R-:W0:Y:S01]  /*2c50*/  MUFU.EX2 R32, R32 ;  /* 0x0000002000207308 */ /* 0x000e220000000800 */
[----:B-1----:R-:W-:-:S07]  /*2c60*/  FADD.FTZ R4, R28, R33 ;  /* 0x000000211c047221 */ /* 0x002fce0000010000 */
[----:B------:R1:W3:Y:S01]  /*2c70*/  MUFU.EX2 R15, R6 ;  /* 0x00000006000f7308 */ /* 0x0002e20000000800 */
[C---:B--2---:R-:W-:Y:S01]  /*2c80*/  FADD.FTZ R35, R7.reuse, R4 ;  /* 0x0000000407237221 */ /* 0x044fe20000010000 */
[----:B------:R-:W-:-:S06]  /*2c90*/  F2FP.BF16.F32.PACK_AB R158, R7, R28 ;  /* 0x0000001c079e723e */ /* 0x000fcc00000010ff */
[----:B------:R-:W2:Y:S01]  /*2ca0*/  MUFU.EX2 R36, R36 ;  /* 0x0000002400247308 */ /* 0x000ea20000000800 */
[----:B-1----:R-:W-:-:S04]  /*2cb0*/  IMAD.HI R6, R0, 0x2aaaaaab, RZ ;  /* 0x2aaaaaab00067827 */ /* 0x002fc800078e02ff */
[----:B------:R-:W-:Y:S01]  /*2cc0*/  FADD.FTZ R0, R157, R102 ;  /* 0x000000669d007221 */ /* 0x000fe20000010000 */
[----:B------:R-:W-:-:S03]  /*2cd0*/  F2FP.BF16.F32.PACK_AB R157, R102, R157 ;  /* 0x0000009d669d723e */ /* 0x000fc600000010ff */
[----:B------:R-:W-:Y:S01]  /*2ce0*/  FADD.FTZ R33, R159, R0 ;  /* 0x000000009f217221 */ /* 0x000fe20000010000 */
[----:B0-----:R-:W-:Y:S01]  /*2cf0*/  FADD.FTZ R0, R32, R35 ;  /* 0x0000002320007221 */ /* 0x001fe20000010000 */
[----:B------:R0:W1:Y:S01]  /*2d00*/  MUFU.EX2 R21, R14 ;  /* 0x0000000e00157308 */ /* 0x0000620000000800 */
[----:B------:R-:W-:Y:S01]  /*2d10*/  SHF.R.U32.HI R37, RZ, 0x1f, R6 ;  /* 0x0000001fff257819 */ /* 0x000fe20000011606 */
[C---:B------:R-:W-:Y:S01]  /*2d20*/  FADD.FTZ R33, R104.reuse, R33 ;  /* 0x0000002168217221 */ /* 0x040fe20000010000 */
[C---:B---3--:R-:W-:Y:S02]  /*2d30*/  F2FP.BF16.F32.PACK_AB R152, R15.reuse, R32 ;  /* 0x000000200f98723e */ /* 0x048fe400000010ff */
[----:B------:R-:W-:Y:S01]  /*2d40*/  F2FP.BF16.F32.PACK_AB R159, R104, R159 ;  /* 0x0000009f689f723e */ /* 0x000fe200000010ff */
[----:B------:R-:W-:Y:S01]  /*2d50*/  FADD.FTZ R4, R72, R33 ;  /* 0x0000002148047221 */ /* 0x000fe20000010000 */
[----:B------:R-:W-:Y:S01]  /*2d60*/  FADD.FTZ R33, R15, R0 ;  /* 0x000000000f217221 */ /* 0x000fe20000010000 */
[----:B------:R-:W3:Y:S01]  /*2d70*/  MUFU.EX2 R40, R40 ;  /* 0x0000002800287308 */ /* 0x000ee20000000800 */
[----:B0-----:R-:W-:Y:S01]  /*2d80*/  LEA.HI.SX32 R14, R6, R37, 0x1c ;  /* 0x00000025060e7211 */ /* 0x001fe200078fe2ff */
[C---:B------:R-:W-:Y:S01]  /*2d90*/  FADD.FTZ R35, R153.reuse, R4 ;  /* 0x0000000499237221 */ /* 0x040fe20000010000 */
[----:B--2---:R-:W-:Y:S01]  /*2da0*/  FADD.FTZ R0, R36, R33 ;  /* 0x0000002124007221 */ /* 0x004fe20000010000 */
[----:B------:R-:W-:Y:S01]  /*2db0*/  F2FP.BF16.F32.PACK_AB R153, R153, R72 ;  /* 0x000000489999723e */ /* 0x000fe200000010ff */
[----:B------:R-:W-:-:S02]  /*2dc0*/  IMAD.MOV.U32 R6, RZ, RZ, 0x3f800000 ;  /* 0x3f800000ff067424 */ /* 0x000fc400078e00ff */
[----:B------:R-:W-:Y:S01]  /*2dd0*/  FADD.FTZ R4, R76, R35 ;  /* 0x000000234c047221 */ /* 0x000fe20000010000 */
[----:B------:R-:W-:Y:S01]  /*2de0*/  CS2R R72, SRZ ;  /* 0x0000000000487805 */ /* 0x000fe2000001ff00 */
[----:B------:R0:W2:Y:S01]  /*2df0*/  MUFU.EX2 R23, R20 ;  /* 0x0000001400177308 */ /* 0x0000a20000000800 */
[----:B-1----:R-:W-:Y:S01]  /*2e00*/  FADD.FTZ R33, R21, R0 ;  /* 0x0000000015217221 */ /* 0x002fe20000010000 */
[----:B------:R-:W-:Y:S01]  /*2e10*/  FADD.FTZ R35, R155, R4 ;  /* 0x000000049b237221 */ /* 0x000fe20000010000 */
[----:B------:R-:W-:Y:S02]  /*2e20*/  F2FP.BF16.F32.PACK_AB R154, R21, R36 ;  /* 0x00000024159a723e */ /* 0x000fe400000010ff */
[----:B------:R-:W-:Y:S01]  /*2e30*/  F2FP.BF16.F32.PACK_AB R155, R155, R76 ;  /* 0x0000004c9b9b723e */ /* 0x000fe200000010ff */
[----:B------:R-:W-:Y:S01]  /*2e40*/  FADD.FTZ R4, R80, R35 ;  /* 0x0000002350047221 */ /* 0x000fe20000010000 */
[----:B------:R-:W-:Y:S01]  /*2e50*/  CS2R R76, SRZ ;  /* 0x00000000004c7805 */ /* 0x000fe2000001ff00 */
[----:B------:R-:W1:Y:S01]  /*2e60*/  MUFU.EX2 R44, R44 ;  /* 0x0000002c002c7308 */ /* 0x000e620000000800 */
[----:B---3--:R-:W-:Y:S01]  /*2e70*/  FADD.FTZ R0, R40, R33 ;  /* 0x0000002128007221 */ /* 0x008fe20000010000 */
[C---:B------:R-:W-:Y:S01]  /*2e80*/  FADD.FTZ R35, R149.reuse, R4 ;  /* 0x0000000495237221 */ /* 0x040fe20000010000 */
[----:B0-----:R-:W-:Y:S01]  /*2e90*/  VIADD R20, R22, 0xfffffffe ;  /* 0xfffffffe16147836 */ /* 0x001fe20000000000 */
[----:B------:R-:W-:-:S02]  /*2ea0*/  F2FP.BF16.F32.PACK_AB R149, R149, R80 ;  /* 0x000000509595723e */ /* 0x000fc400000010ff */
[----:B------:R-:W-:Y:S01]  /*2eb0*/  CS2R R80, SRZ ;  /* 0x0000000000507805 */ /* 0x000fe2000001ff00 */
[----:B------:R-:W-:Y:S01]  /*2ec0*/  FADD.FTZ R4, R84, R35 ;  /* 0x0000002354047221 */ /* 0x000fe20000010000 */
[----:B------:R-:W0:Y:S01]  /*2ed0*/  MUFU.EX2 R27, R26 ;  /* 0x0000001a001b7308 */ /* 0x000e220000000800 */
[----:B--2---:R-:W-:Y:S02]  /*2ee0*/  FADD.FTZ R33, R23, R0 ;  /* 0x0000000017217221 */ /* 0x004fe40000010000 */
[C---:B------:R-:W-:Y:S01]  /*2ef0*/  FADD.FTZ R35, R151.reuse, R4 ;  /* 0x0000000497237221 */ /* 0x040fe20000010000 */
[----:B------:R-:W-:Y:S02]  /*2f00*/  F2FP.BF16.F32.PACK_AB R151, R151, R84 ;  /* 0x000000549797723e */ /* 0x000fe400000010ff */
[----:B------:R-:W-:Y:S02]  /*2f10*/  CS2R R84, SRZ ;  /* 0x0000000000547805 */ /* 0x000fe4000001ff00 */
[----:B------:R-:W-:Y:S01]  /*2f20*/  F2FP.BF16.F32.PACK_AB R148, R23, R40 ;  /* 0x000000281794723e */ /* 0x000fe200000010ff */
[----:B------:R-:W-:Y:S01]  /*2f30*/  FADD.FTZ R4, R88, R35 ;  /* 0x0000002358047221 */ /* 0x000fe20000010000 */
[----:B------:R-:W-:Y:S01]  /*2f40*/  CS2R R40, SRZ ;  /* 0x0000000000287805 */ /* 0x000fe2000001ff00 */
[----:B------:R-:W2:Y:S01]  /*2f50*/  MUFU.EX2 R48, R48 ;  /* 0x0000003000307308 */ /* 0x000ea20000000800 */
[----:B-1----:R-:W-:Y:S01]  /*2f60*/  FADD.FTZ R0, R44, R33 ;  /* 0x000000212c007221 */ /* 0x002fe20000010000 */
[C---:B------:R-:W-:Y:S01]  /*2f70*/  FADD.FTZ R37, R145.reuse, R4 ;  /* 0x0000000491257221 */ /* 0x040fe20000010000 */
[----:B------:R-:W-:-:S03]  /*2f80*/  F2FP.BF16.F32.PACK_AB R145, R145, R88 ;  /* 0x000000589191723e */ /* 0x000fc600000010ff */
[----:B------:R-:W-:Y:S01]  /*2f90*/  FADD.FTZ R4, R54, R37 ;  /* 0x0000002536047221 */ /* 0x000fe20000010000 */
[----:B------:R-:W-:Y:S01]  /*2fa0*/  CS2R R36, SRZ ;  /* 0x0000000000247805 */ /* 0x000fe2000001ff00 */
[----:B------:R-:W1:Y:S01]  /*2fb0*/  MUFU.EX2 R29, R30 ;  /* 0x0000001e001d7308 */ /* 0x000e620000000800 */
[----:B0-----:R-:W-:Y:S01]  /*2fc0*/  FADD.FTZ R33, R27, R0 ;  /* 0x000000001b217221 */ /* 0x001fe20000010000 */
[----:B------:R-:W-:Y:S01]  /*2fd0*/  FADD.FTZ R15, R147, R4 ;  /* 0x00000004930f7221 */ /* 0x000fe20000010000 */
[----:B------:R-:W-:Y:S02]  /*2fe0*/  F2FP.BF16.F32.PACK_AB R150, R27, R44 ;  /* 0x0000002c1b96723e */ /* 0x000fe400000010ff */
[----:B------:R-:W-:Y:S02]  /*2ff0*/  CS2R R44, SRZ ;  /* 0x00000000002c7805 */ /* 0x000fe4000001ff00 */
[----:B------:R-:W-:Y:S01]  /*3000*/  F2FP.BF16.F32.PACK_AB R147, R147, R54 ;  /* 0x000000369393723e */ /* 0x000fe200000010ff */
[----:B------:R-:W-:Y:S01]  /*3010*/  FADD.FTZ R4, R58, R15 ;  /* 0x0000000f3a047221 */ /* 0x000fe20000010000 */
[----:B------:R-:W-:Y:S01]  /*3020*/  CS2R R54, SRZ ;  /* 0x0000000000367805 */ /* 0x000fe2000001ff00 */
[----:B------:R-:W0:Y:S01]  /*3030*/  MUFU.EX2 R52, R52 ;  /* 0x0000003400347308 */ /* 0x000e220000000800 */
[----:B--2---:R-:W-:Y:S01]  /*3040*/  FADD.FTZ R0, R48, R33 ;  /* 0x0000002130007221 */ /* 0x004fe20000010000 */
[C---:B------:R-:W-:Y:S01]  /*3050*/  FADD.FTZ R21, R141.reuse, R4 ;  /* 0x000000048d157221 */ /* 0x040fe20000010000 */
[----:B------:R-:W-:-:S02]  /*3060*/  F2FP.BF16.F32.PACK_AB R141, R141, R58 ;  /* 0x0000003a8d8d723e */ /* 0x000fc400000010ff */
[----:B------:R-:W-:Y:S02]  /*3070*/  CS2R R58, SRZ ;  /* 0x00000000003a7805 */ /* 0x000fe4000001ff00 */
[----:B------:R-:W-:Y:S01]  /*3080*/  CS2R R26, SRZ ;  /* 0x00000000001a7805 */ /* 0x000fe2000001ff00 */
[----:B------:R-:W-:Y:S01]  /*3090*/  FADD.FTZ R4, R62, R21 ;  /* 0x000000153e047221 */ /* 0x000fe20000010000 */
[----:B------:R2:W3:Y:S01]  /*30a0*/  MUFU.EX2 R19, R34 ;  /* 0x0000002200137308 */ /* 0x0004e20000000800 */
[C---:B-1----:R-:W-:Y:S01]  /*30b0*/  FADD.FTZ R35, R29.reuse, R0 ;  /* 0x000000001d237221 */ /* 0x042fe20000010000 */
[----:B------:R-:W-:Y:S02]  /*30c0*/  F2FP.BF16.F32.PACK_AB R144, R29, R48 ;  /* 0x000000301d90723e */ /* 0x000fe400000010ff */
[----:B------:R-:W-:Y:S02]  /*30d0*/  CS2R R48, SRZ ;  /* 0x0000000000307805 */ /* 0x000fe4000001ff00 */
[----:B------:R-:W-:-:S02]  /*30e0*/  CS2R R28, SRZ ;  /* 0x00000000001c7805 */ /* 0x000fc4000001ff00 */
[----:B------:R-:W1:Y:S01]  /*30f0*/  MUFU.EX2 R56, R56 ;  /* 0x0000003800387308 */ /* 0x000e620000000800 */
[----:B0-----:R-:W-:Y:S01]  /*3100*/  FADD.FTZ R0, R52, R35 ;  /* 0x0000002334007221 */ /* 0x001fe20000010000 */
[----:B--2---:R-:W-:-:S06]  /*3110*/  CS2R R34, SRZ ;  /* 0x0000000000227805 */ /* 0x004fcc000001ff00 */
[----:B------:R0:W2:Y:S01]  /*3120*/  MUFU.EX2 R31, R38 ;  /* 0x00000026001f7308 */ /* 0x0000a20000000800 */
[C---:B---3--:R-:W-:Y:S01]  /*3130*/  FADD.FTZ R7, R19.reuse, R0 ;  /* 0x0000000013077221 */ /* 0x048fe20000010000 */
[----:B------:R-:W-:Y:S01]  /*3140*/  F2FP.BF16.F32.PACK_AB R146, R19, R52 ;  /* 0x000000341392723e */ /* 0x000fe200000010ff */
[C---:B------:R-:W-:Y:S01]  /*3150*/  FADD.FTZ R19, R143.reuse, R4 ;  /* 0x000000048f137221 */ /* 0x040fe20000010000 */
[----:B------:R-:W-:Y:S02]  /*3160*/  F2FP.BF16.F32.PACK_AB R143, R143, R62 ;  /* 0x0000003e8f8f723e */ /* 0x000fe400000010ff */
[----:B------:R-:W-:Y:S02]  /*3170*/  CS2R R62, SRZ ;  /* 0x00000000003e7805 */ /* 0x000fe4000001ff00 */
[----:B------:R-:W-:Y:S01]  /*3180*/  CS2R R52, SRZ ;  /* 0x0000000000347805 */ /* 0x000fe2000001ff00 */
[----:B------:R-:W-:Y:S01]  /*3190*/  FADD.FTZ R4, R66, R19 ;  /* 0x0000001342047221 */ /* 0x000fe20000010000 */
[----:B------:R-:W3:Y:S01]  /*31a0*/  MUFU.EX2 R60, R60 ;  /* 0x0000003c003c7308 */ /* 0x000ee20000000800 */
[----:B-1----:R-:W-:Y:S01]  /*31b0*/  FADD.FTZ R0, R56, R7 ;  /* 0x0000000738007221 */ /* 0x002fe20000010000 */
[----:B0-----:R-:W-:-:S06]  /*31c0*/  CS2R R38, SRZ ;  /* 0x0000000000267805 */ /* 0x001fcc000001ff00 */
[----:B------:R0:W1:Y:S01]  /*31d0*/  MUFU.EX2 R3, R42 ;  /* 0x0000002a00037308 */ /* 0x0000620000000800 */
[C---:B--2---:R-:W-:Y:S01]  /*31e0*/  FADD.FTZ R15, R31.reuse, R0 ;  /* 0x000000001f0f7221 */ /* 0x044fe20000010000 */
[----:B------:R-:W-:Y:S02]  /*31f0*/  F2FP.BF16.F32.PACK_AB R140, R31, R56 ;  /* 0x000000381f8c723e */ /* 0x000fe400000010ff */
[----:B------:R-:W-:Y:S02]  /*3200*/  CS2R R56, SRZ ;  /* 0x0000000000387805 */ /* 0x000fe4000001ff00 */
[----:B------:R-:W-:Y:S02]  /*3210*/  CS2R R30, SRZ ;  /* 0x00000000001e7805 */ /* 0x000fe4000001ff00 */
[----:B------:R-:W2:Y:S01]  /*3220*/  MUFU.EX2 R64, R64 ;  /* 0x0000004000407308 */ /* 0x000ea20000000800 */
[----:B---3--:R-:W-:Y:S01]  /*3230*/  FADD.FTZ R0, R60, R15 ;  /* 0x0000000f3c007221 */ /* 0x008fe20000010000 */
[----:B0-----:R-:W-:-:S06]  /*3240*/  CS2R R42, SRZ ;  /* 0x00000000002a7805 */ /* 0x001fcc000001ff00 */
[----:B------:R0:W3:Y:S01]  /*3250*/  MUFU.EX2 R33, R46 ;  /* 0x0000002e00217308 */ /* 0x0000e20000000800 */
[C---:B-1----:R-:W-:Y:S01]  /*3260*/  FADD.FTZ R15, R3.reuse, R0 ;  /* 0x00000000030f7221 */ /* 0x042fe20000010000 */
[----:B------:R-:W-:Y:S01]  /*3270*/  F2FP.BF16.F32.PACK_AB R142, R3, R60 ;  /* 0x0000003c038e723e */ /* 0x000fe200000010ff */
[C---:B------:R-:W-:Y:S01]  /*3280*/  FADD.FTZ R3, R137.reuse, R4 ;  /* 0x0000000489037221 */ /* 0x040fe20000010000 */
[----:B------:R-:W-:Y:S02]  /*3290*/  F2FP.BF16.F32.PACK_AB R137, R137, R66 ;  /* 0x000000428989723e */ /* 0x000fe400000010ff */
[----:B------:R-:W-:Y:S02]  /*32a0*/  CS2R R66, SRZ ;  /* 0x0000000000427805 */ /* 0x000fe4000001ff00 */
[----:B------:R-:W-:Y:S01]  /*32b0*/  CS2R R60, SRZ ;  /* 0x00000000003c7805 */ /* 0x000fe2000001ff00 */
[----:B------:R-:W1:Y:S01]  /*32c0*/  MUFU.EX2 R68, R68 ;  /* 0x0000004400447308 */ /* 0x000e620000000800 */
[----:B--2---:R-:W-:Y:S01]  /*32d0*/  FADD.FTZ R0, R64, R15 ;  /* 0x0000000f40007221 */ /* 0x004fe20000010000 */
[----:B0-----:R-:W-:-:S06]  /*32e0*/  CS2R R46, SRZ ;  /* 0x00000000002e7805 */ /* 0x001fcc000001ff00 */
[----:B------:R-:W0:Y:S01]  /*32f0*/  MUFU.EX2 R70, R70 ;  /* 0x0000004600467308 */ /* 0x000e220000000800 */
[C---:B---3--:R-:W-:Y:S01]  /*3300*/  FADD.FTZ R15, R33.reuse, R0 ;  /* 0x00000000210f7221 */ /* 0x048fe20000010000 */
[----:B------:R-:W-:Y:S02]  /*3310*/  F2FP.BF16.F32.PACK_AB R136, R33, R64 ;  /* 0x000000402188723e */ /* 0x000fe400000010ff */
[----:B------:R-:W-:Y:S02]  /*3320*/  CS2R R64, SRZ ;  /* 0x0000000000407805 */ /* 0x000fe4000001ff00 */
[----:B------:R-:W-:Y:S02]  /*3330*/  CS2R R32, SRZ ;  /* 0x0000000000207805 */ /* 0x000fe4000001ff00 */
[----:B------:R-:W2:Y:S01]  /*3340*/  MUFU.EX2 R139, R100 ;  /* 0x00000064008b7308 */ /* 0x000ea20000000800 */
[----:B-1----:R-:W-:Y:S01]  /*3350*/  FADD.FTZ R4, R68, R15 ;  /* 0x0000000f44047221 */ /* 0x002fe20000010000 */
[----:B------:R-:W-:-:S04]  /*3360*/  VIMNMX R15, R17, R14, !PT ;  /* 0x0000000e110f7248 */ /* 0x000fc80007fe0100 */
[----:B------:R-:W-:Y:S02]  /*3370*/  ISETP.GE.AND P1, PT, R20, R15, PT ;  /* 0x0000000f1400720c */ /* 0x000fe40003f26270 */
[----:B------:R1:W3:Y:S01]  /*3380*/  MUFU.EX2 R7, R50 ;  /* 0x0000003200077308 */ /* 0x0002e20000000800 */
[----:B0-----:R-:W-:-:S04]  /*3390*/  FADD.FTZ R0, R70, R3 ;  /* 0x0000000346007221 */ /* 0x001fc80000010000 */
[C---:B--2---:R-:W-:Y:S01]  /*33a0*/  FADD.FTZ R3, R139.reuse, R0 ;  /* 0x000000008b037221 */ /* 0x044fe20000010000 */
[----:B------:R-:W-:Y:S02]  /*33b0*/  F2FP.BF16.F32.PACK_AB R139, R139, R70 ;  /* 0x000000468b8b723e */ /* 0x000fe400000010ff */
[----:B------:R-:W-:Y:S02]  /*33c0*/  CS2R R70, SRZ ;  /* 0x0000000000467805 */ /* 0x000fe4000001ff00 */
[----:B------:R-:W-:Y:S02]  /*33d0*/  MOV R0, RZ ;  /* 0x000000ff00007202 */ /* 0x000fe40000000f00 */
[----:B-1----:R-:W-:Y:S01]  /*33e0*/  CS2R R50, SRZ ;  /* 0x0000000000327805 */ /* 0x002fe2000001ff00 */
[C---:B---3--:R-:W-:Y:S01]  /*33f0*/  FADD.FTZ R4, R7.reuse, R4 ;  /* 0x0000000407047221 */ /* 0x048fe20000010000 */
[----:B------:R-:W-:Y:S01]  /*3400*/  F2FP.BF16.F32.PACK_AB R138, R7, R68 ;  /* 0x00000044078a723e */ /* 0x000fe200000010ff */
[----:B------:R-:W-:Y:S01]  /*3410*/  IMAD.MOV.U32 R7, RZ, RZ, 0x3f800000 ;  /* 0x3f800000ff077424 */ /* 0x000fe200078e00ff */
[----:B------:R-:W-:Y:S01]  /*3420*/  CS2R R68, SRZ ;  /* 0x0000000000447805 */ /* 0x000fe2000001ff00 */
[----:B------:R-:W-:Y:S06]  /*3430*/  @!P1 BRA `(.L_x_2195) ;  /* 0x0000002000cc9947 */ /* 0x000fec0003800000 */
[----:B------:R-:W-:Y:S01]  /*3440*/  IMAD.MOV.U32 R14, RZ, RZ, R8 ;  /* 0x000000ffff0e7224 */ /* 0x000fe200078e0008 */
[----:B------:R-:W-:Y:S01]  /*3450*/  MOV R87, RZ ;  /* 0x000000ff00577202 */ /* 0x000fe20000000f00 */
[----:B------:R-:W-:Y:S01]  /*3460*/  IMAD.MOV.U32 R19, RZ, RZ, R10 ;  /* 0x000000ffff137224 */ /* 0x000fe200078e000a */
[----:B------:R-:W-:Y:S01]  /*3470*/  UMOV UR5, URZ ;  /* 0x0000003f00057c82 */ /* 0x000fe20008000000 */
[----:B------:R-:W-:Y:S01]  /*3480*/  IMAD.MOV.U32 R21, RZ, RZ, RZ ;  /* 0x000000ffff157224 */ /* 0x000fe200078e00ff */
[----:B------:R-:W-:Y:S01]  /*3490*/  ULDC UR6, c[0x0][0x288] ;  /* 0x0000a20000067ab9 */ /* 0x000fe20000000800 */
[----:B------:R-:W-:-:S07]  /*34a0*/  IMAD.MOV.U32 R6, RZ, RZ, 0x3f800000 ;  /* 0x3f800000ff067424 */ /* 0x000fce00078e00ff */
.L_x_2206:
[----:B------:R-:W-:-:S04]  /*34b0*/  UISETP.NE.AND UP0, UPT, UR5, 0x1, UPT ;  /* 0x000000010500788c */ /* 0x000fc8000bf05270 */
[----:B------:R-:W-:-:S06]  /*34c0*/  USEL UR4, URZ, 0x1, UP0 ;  /* 0x000000013f047887 */ /* 0x000fcc0008000000 */
[----:B------:R-:W-:Y:S01]  /*34d0*/  LOP3.LUT R0, R21, UR4, RZ, 0x3c, !PT ;  /* 0x0000000415007c12 */ /* 0x000fe2000f8e3cff */
[----:B------:R-:W-:Y:S06]  /*34e0*/  @!P0 BRA `(.L_x_2196) ;  /* 0x0000000000048947 */ /* 0x000fec0003800000 */
[----:B------:R-:W-:Y:S01]  /*34f0*/  BPT.TRAP 0x1 ;  /* 0x000000040000795c */ /* 0x000fe20000300000 */
.L_x_2196:
        /* <DEDUP_REMOVED lines=8> */
.L_x_2197:
[----:B-1----:R-:W-:Y:S05]  /*3580*/  @P1 BRA `(.L_x_2198) ;  /* 0x0000000000081947 */ /* 0x002fea0003800000 */
[----:B------:R-:W1:Y:S02]  /*3590*/  SYNCS.PHASECHK.TRANS64.TRYWAIT P1, [UR7+0x2a830], R5 ;  /* 0x02a83005ff0075a7 */ /* 0x000e640008020147 */
[----:B-1----:R-:W-:Y:S05]  /*35a0*/  @!P1 BRA `(.L_x_2199) ;  /* 0x0000009c00949947 */ /* 0x002fea0003800000 */
.L_x_2198:
        /* <DEDUP_REMOVED lines=129> */
.L_x_2200:
[----:B------:R-:W-:Y:S01]  /*3dc0*/  ULEA UR10, UR5, UR38, 0x3 ;  /* 0x00000026050a7291 */ /* 0x000fe2000f8e183f */
[----:B01----:R-:W-:-:S08]  /*3dd0*/  SHF.L.U32 R5, R21, 0x1f, RZ ;  /* 0x0000001f15057819 */ /* 0x003fd000000006ff */
[----:B------:R0:W1:Y:S01]  /*3de0*/  SYNCS.PHASECHK.TRANS64.TRYWAIT P1, [UR10+0x2a850], R5 ;  /* 0x02a85005ff0075a7 */ /* 0x000062000802014a */
[----:B------:R-:W-:Y:S05]  /*3df0*/  @!P0 BRA `(.L_x_2201) ;  /* 0x0000000000048947 */ /* 0x000fea0003800000 */
[----:B------:R-:W-:Y:S01]  /*3e00*/  BPT.TRAP 0x1 ;  /* 0x000000040000795c */ /* 0x000fe20000300000 */
.L_x_2201:
[----:B-1----:R-:W-:Y:S05]  /*3e10*/  @P1 BRA `(.L_x_2202) ;  /* 0x0000000000081947 */ /* 0x002fea0003800000 */
[----:B------:R-:W1:Y:S02]  /*3e20*/  SYNCS.PHASECHK.TRANS64.TRYWAIT P1, [UR10+0x2a850], R5 ;  /* 0x02a85005ff0075a7 */ /* 0x000e64000802014a */
[----:B-1----:R-:W-:Y:S05]  /*3e30*/  @!P1 BRA `(.L_x_2203) ;  /* 0x0000009400889947 */ /* 0x002fea0003800000 */
.L_x_2202:
[----:B------:R-:W-:Y:S01]  /*3e40*/  UIADD3 UR11, UR38, 0x400, URZ ;  /* 0x00000400260b7890 */ /* 0x000fe2000fffe03f */
[----:B------:R-:W-:Y:S01]  /*3e50*/  WARPGROUP.ARRIVE ;  /* 0x00000000000079c5 */ /* 0x000fe20000000000 */
[----:B------:R-:W-:Y:S01]  /*3e60*/  UMOV UR15, 0x40000040 ;  /* 0x40000040000f7882 */ /* 0x000fe20000000000 */
[----:B------:R-:W-:Y:S01]  /*3e70*/  UMOV UR19, 0x40000040 ;  /* 0x4000004000137882 */ /* 0x000fe20000000000 */
[----:B------:R-:W-:-:S04]  /*3e80*/  USHF.R.U32.HI UR11, URZ, 0x4, UR11 ;  /* 0x000000043f0b7899 */ /* 0x000fc8000801160b */
[----:B------:R-:W-:-:S04]  /*3e90*/  ULOP3.LUT UR11, UR11, 0x3fff, URZ, 0xc0, !UPT ;  /* 0x00003fff0b0b7892 */ /* 0x000fc8000f8ec03f */
[----:B------:R-:W-:-:S04]  /*3ea0*/  ULOP3.LUT UR11, UR11, 0x3000000, URZ, 0xfc, !UPT ;  /* 0x030000000b0b7892 */ /* 0x000fc8000f8efc3f */
[----:B------:R-:W-:-:S04]  /*3eb0*/  UIMAD UR14, UR5, 0x600, UR11 ;  /* 0x00000600050e78a4 */ /* 0x000fc8000f8e020b */
[----:B------:R-:W-:-:S05]  /*3ec0*/  UIADD3 UR18, UR14, 0x80, URZ ;  /* 0x000000800e127890 */ /* 0x000fca000fffe03f */
[----:B------:R-:W-:Y:S01]  /*3ed0*/  HGMMA.64x128x16.F32.BF16 R24, R156, gdesc[UR12].tnspB, R24, gsb0 ;  /* 0x41e0000c9c187df0 */ /* 0x000fe20008001818 */
[----:B------:R-:W-:Y:S02]  /*3ee0*/  UMOV UR15, 0x40000040 ;  /* 0x40000040000f7882 */ /* 0x000fe40000000000 */
        /* <DEDUP_REMOVED lines=18> */
[----:B------:R-:W-:Y:S03]  /*4010*/  HGMMA.64x128x16.F32.BF16 R24, R140, gdesc[UR16].tnspB, R24, gsb0 ;  /* 0x41e000108c187df0 */ /* 0x000fe60008001818 */
[----:B------:R-:W-:Y:S02]  /*4020*/  WARPGROUP.DEPBAR.LE gsb0, 0x0 ;  /* 0x00008000000079c5 */ /* 0x000fe40000010000 */
[----:B------:R-:W-:-:S07]  /*4030*/  WARPGROUP.ARRIVE ;  /* 0x00000000000079c5 */ /* 0x000fce0000000000 */
[----:B------:R-:W-:Y:S03]  /*4040*/  HGMMA.64x128x16.F32.BF16 R24, R136, gdesc[UR12].tnspB, R24, gsb0 ;  /* 0x41e0000c88187df0 */ /* 0x000fe60008001818 */
[----:B------:R-:W-:Y:S02]  /*4050*/  WARPGROUP.DEPBAR.LE gsb0, 0x0 ;  /* 0x00008000000079c5 */ /* 0x000fe40000010000 */
[----:B------:R-:W-:Y:S05]  /*4060*/  @!P0 BRA `(.L_x_2204) ;  /* 0x0000000000048947 */ /* 0x000fea0003800000 */
[----:B------:R-:W-:Y:S01]  /*4070*/  BPT.TRAP 0x1 ;  /* 0x000000040000795c */ /* 0x000fe20000300000 */
.L_x_2204:
[----:B------:R-:W-:Y:S01]  /*4080*/  UISETP.NE.AND UP0, UPT, UR60, URZ, UPT ;  /* 0x0000003f3c00728c */ /* 0x000fe2000bf05270 */
[----:B------:R-:W-:Y:S01]  /*4090*/  IMAD.MOV.U32 R7, RZ, RZ, R9 ;  /* 0x000000ffff077224 */ /* 0x000fe200078e0009 */
[----:B------:R-:W-:Y:S01]  /*40a0*/  ULDC UR11, c[0x0][0x2f0] ;  /* 0x0000bc00000b7ab9 */ /* 0x000fe20000000800 */
[----:B------:R-:W-:-:S03]  /*40b0*/  UIADD3 UR7, UR7, 0x2a840, URZ ;  /* 0x0002a84007077890 */ /* 0x000fc6000fffe03f */
[----:B------:R-:W-:Y:S01]  /*40c0*/  PLOP3.LUT P1, PT, PT, PT, UP0, 0x80, 0x0 ;  /* 0x000000000000781c */ /* 0x000fe20003f2f008 */
[----:B------:R-:W-:Y:S01]  /*40d0*/  UPRMT UR7, UR61, 0x654, UR7 ;  /* 0x000006543d077896 */ /* 0x000fe20008000007 */
[----:B------:R-:W-:-:S03]  /*40e0*/  PLOP3.LUT P2, PT, PT, PT, UP0, 0x80, 0x0 ;  /* 0x000000000000781c */ /* 0x000fc60003f4f008 */
[----:B------:R-:W-:-:S05]  /*40f0*/  @UP0 ULDC UR5, c[0x0][0x44c] ;  /* 0x0001130000050ab9 */ /* 0x000fca0000000800 */
[----:B------:R-:W-:Y:S03]  /*4100*/  SYNCS.ARRIVE.TRANS64.RED.A1T0 RZ, [UR7], RZ ;  /* 0x000000ffffff79a7 */ /* 0x000fe60008100407 */
[----:B01----:R-:W-:Y:S01]  /*4110*/  @P1 IMAD.HI.U32 R5, R9, UR5, RZ ;  /* 0x0000000509051c27 */ /* 0x003fe2000f8e00ff */
[----:B------:R-:W-:-:S04]  /*4120*/  @UP0 ULDC UR5, c[0x0][0x450] ;  /* 0x0001140000050ab9 */ /* 0x000fc80000000800 */
[----:B------:R-:W-:Y:S01]  /*4130*/  @P2 SHF.R.U32.HI R7, RZ, UR5, R5 ;  /* 0x00000005ff072c19 */ /* 0x000fe20008011605 */
[----:B------:R-:W-:-:S04]  /*4140*/  IMAD.MOV.U32 R5, RZ, RZ, -0x60 ;  /* 0xffffffa0ff057424 */ /* 0x000fc800078e00ff */
[----:B------:R-:W0:Y:S01]  /*4150*/  SHFL.IDX PT, R21, R7, RZ, 0x1c1f ;  /* 0x001c1fff07157589 */ /* 0x000e2200000e0000 */
[----:B------:R-:W-:-:S03]  /*4160*/  IMAD R6, R20, R5, 0x1 ;  /* 0x0000000114067424 */ /* 0x000fc600078e0205 */
[----:B------:R-:W1:Y:S01]  /*4170*/  SHFL.IDX PT, R7, R7, 0x1, 0x1c1f ;  /* 0x003c1f0007077f89 */ /* 0x000e6200000e0000 */
[----:B------:R-:W-:-:S04]  /*4180*/  IMAD R5, R11, -0x2, R6 ;  /* 0xfffffffe0b057824 */ /* 0x000fc800078e0206 */
[----:B------:R-:W-:-:S05]  /*4190*/  IMAD R10, R18, UR11, R5 ;  /* 0x0000000b120a7c24 */ /* 0x000fca000f8e0205 */
[----:B0-----:R-:W-:-:S04]  /*41a0*/  IADD3 R21, R21, -UR6, R10 ;  /* 0x8000000615157c10 */ /* 0x001fc8000fffe00a */
[C---:B------:R-:W-:Y:S02]  /*41b0*/  ISETP.GT.AND P1, PT, R21.reuse, RZ, PT ;  /* 0x000000ff1500720c */ /* 0x040fe40003f24270 */
[C---:B------:R-:W-:Y:S02]  /*41c0*/  ISETP.GT.AND P2, PT, R21.reuse, 0x1, PT ;  /* 0x000000011500780c */ /* 0x040fe40003f44270 */
[----:B------:R-:W-:Y:S02]  /*41d0*/  FSEL R140, R88, -INF , P1 ;  /* 0xff800000588c7808 */ /* 0x000fe40000800000 */
[----:B------:R-:W-:Y:S02]  /*41e0*/  ISETP.GT.AND P1, PT, R21, 0x8, PT ;  /* 0x000000081500780c */ /* 0x000fe40003f24270 */
[----:B------:R-:W-:Y:S02]  /*41f0*/  FSEL R142, R89, -INF , P2 ;  /* 0xff800000598e7808 */ /* 0x000fe40001000000 */
[----:B------:R-:W-:-:S02]  /*4200*/  FMNMX.FTZ R5, R140, R19, !PT ;  /* 0x000000138c057209 */ /* 0x000fc40007810000 */
[C---:B------:R-:W-:Y:S02]  /*4210*/  ISETP.GT.AND P2, PT, R21.reuse, 0x9, PT ;  /* 0x000000091500780c */ /* 0x040fe40003f44270 */
[----:B------:R-:W-:Y:S02]  /*4220*/  FSEL R144, R92, -INF , P1 ;  /* 0xff8000005c907808 */ /* 0x000fe40000800000 */
[----:B------:R-:W-:Y:S02]  /*4230*/  FMNMX.FTZ R5, R142, R5, !PT ;  /* 0x000000058e057209 */ /* 0x000fe40007810000 */
        /* <DEDUP_REMOVED lines=61> */
[----:B------:R-:W-:Y:S02]  /*4610*/  FMNMX.FTZ R5, R132, R5, !PT ;  /* 0x0000000584057209 */ /* 0x000fe40007810000 */
[----:B-1----:R-:W-:-:S02]  /*4620*/  IADD3 R93, R7, -UR6, R10 ;  /* 0x80000006075d7c10 */ /* 0x002fc4000fffe00a */
[----:B------:R-:W-:Y:S02]  /*4630*/  FMNMX.FTZ R21, R104, R5, !PT ;  /* 0x0000000568157209 */ /* 0x000fe40007810000 */
[----:B------:R-:W0:Y:S01]  /*4640*/  LDC R5, c[0x0][0x988] ;  /* 0x00026200ff057b82 */ /* 0x000e220000000800 */
[C---:B------:R-:W-:Y:S02]  /*4650*/  ISETP.GT.AND P1, PT, R93.reuse, RZ, PT ;  /* 0x000000ff5d00720c */ /* 0x040fe40003f24270 */
[----:B------:R-:W1:Y:S01]  /*4660*/  SHFL.BFLY PT, R136, R21, 0x2, 0x1f ;  /* 0x0c401f0015887f89 */ /* 0x000e6200000e0000 */
[C---:B------:R-:W-:Y:S02]  /*4670*/  ISETP.GT.AND P2, PT, R93.reuse, 0x1, PT ;  /* 0x000000015d00780c */ /* 0x040fe40003f44270 */
[----:B------:R-:W-:Y:S02]  /*4680*/  FSEL R90, R90, -INF , P1 ;  /* 0xff8000005a5a7808 */ /* 0x000fe40000800000 */
[----:B------:R-:W-:-:S02]  /*4690*/  ISETP.GT.AND P3, PT, R93, 0x8, PT ;  /* 0x000000085d00780c */ /* 0x000fc40003f64270 */
[----:B------:R-:W-:Y:S02]  /*46a0*/  FMNMX.FTZ R7, R90, R14, !PT ;  /* 0x0000000e5a077209 */ /* 0x000fe40007810000 */
[----:B------:R-:W-:Y:S02]  /*46b0*/  ISETP.GT.AND P4, PT, R93, 0x9, PT ;  /* 0x000000095d00780c */ /* 0x000fe40003f84270 */
[----:B------:R-:W-:Y:S02]  /*46c0*/  FSEL R94, R94, -INF , P3 ;  /* 0xff8000005e5e7808 */ /* 0x000fe40001800000 */
[----:B------:R-:W-:Y:S02]  /*46d0*/  FSEL R138, R95, -INF , P4 ;  /* 0xff8000005f8a7808 */ /* 0x000fe40002000000 */
[----:B------:R-:W-:Y:S02]  /*46e0*/  ISETP.GT.AND P3, PT, R93, 0x11, PT ;  /* 0x000000115d00780c */ /* 0x000fe40003f64270 */
[----:B-1----:R-:W-:-:S05]  /*46f0*/  FMNMX.FTZ R23, R21, R136, !PT ;  /* 0x0000008815177209 */ /* 0x002fca0007810000 */
[----:B------:R-:W1:Y:S02]  /*4700*/  SHFL.BFLY PT, R136, R23, 0x1, 0x1f ;  /* 0x0c201f0017887f89 */ /* 0x000e6400000e0000 */
[----:B-1----:R-:W-:Y:S02]  /*4710*/  FMNMX.FTZ R10, R23, R136, !PT ;  /* 0x00000088170a7209 */ /* 0x002fe40007810000 */
[----:B------:R-:W-:Y:S02]  /*4720*/  FSEL R136, R91, -INF , P2 ;  /* 0xff8000005b887808 */ /* 0x000fe40001000000 */
[C---:B------:R-:W-:Y:S01]  /*4730*/  FSETP.NEU.FTZ.AND P1, PT, R10.reuse, -INF , PT ;  /* 0xff8000000a00780b */ /* 0x040fe20003f3d000 */
[----:B0-----:R-:W-:Y:S01]  /*4740*/  FMUL.FTZ R21, R10, R5 ;  /* 0x000000050a157220 */ /* 0x001fe20000410000 */
[----:B------:R-:W-:Y:S02]  /*4750*/  FMNMX.FTZ R7, R136, R7, !PT ;  /* 0x0000000788077209 */ /* 0x000fe40007810000 */
[----:B------:R-:W-:-:S02]  /*4760*/  ISETP.GT.AND P2, PT, R93, 0x10, PT ;  /* 0x000000105d00780c */ /* 0x000fc40003f44270 */
[----:B------:R-:W-:Y:S02]  /*4770*/  FMNMX.FTZ R7, R94, R7, !PT ;  /* 0x000000075e077209 */ /* 0x000fe40007810000 */
[----:B------:R-:W-:Y:S02]  /*4780*/  FSEL R109, R21, RZ, P1 ;  /* 0x000000ff156d7208 */ /* 0x000fe40000800000 */
[----:B------:R-:W-:Y:S02]  /*4790*/  FSEL R98, R98, -INF , P2 ;  /* 0xff80000062627808 */ /* 0x000fe40001000000 */
[----:B------:R-:W-:Y:S01]  /*47a0*/  FMNMX.FTZ R7, R138, R7, !PT ;  /* 0x000000078a077209 */ /* 0x000fe20007810000 */
[-CC-:B------:R-:W-:Y:S01]  /*47b0*/  FFMA.FTZ R156, R140, R5.reuse, -R109.reuse ;  /* 0x000000058c9c7223 */ /* 0x180fe2000001086d */
[----:B------:R-:W-:Y:S01]  /*47c0*/  ISETP.GT.AND P2, PT, R93, 0x18, PT ;  /* 0x000000185d00780c */ /* 0x000fe20003f44270 */
[-CC-:B------:R-:W-:Y:S01]  /*47d0*/  FFMA.FTZ R95, R6, R5.reuse, -R109.reuse ;  /* 0x00000005065f7223 */ /* 0x180fe2000001086d */
[----:B------:R-:W-:Y:S01]  /*47e0*/  FSEL R140, R99, -INF , P3 ;  /* 0xff800000638c7808 */ /* 0x000fe20001800000 */
[--C-:B------:R-:W-:Y:S01]  /*47f0*/  FFMA.FTZ R97, R8, R5, -R109.reuse ;  /* 0x0000000508617223 */ /* 0x100fe2000001086d */
[----:B------:R-:W-:Y:S01]  /*4800*/  FMNMX.FTZ R7, R98, R7, !PT ;  /* 0x0000000762077209 */ /* 0x000fe20007810000 */
[-CC-:B------:R-:W-:Y:S01]  /*4810*/  FFMA.FTZ R21, R142, R5.reuse, -R109.reuse ;  /* 0x000000058e157223 */ /* 0x180fe2000001086d */
[C---:B------:R-:W-:Y:S01]  /*4820*/  ISETP.GT.AND P3, PT, R93.reuse, 0x19, PT ;  /* 0x000000195d00780c */ /* 0x040fe20003f64270 */
[-CC-:B------:R-:W-:Y:S01]  /*4830*/  FFMA.FTZ R158, R144, R5.reuse, -R109.reuse ;  /* 0x00000005909e7223 */ /* 0x180fe2000001086d */
[----:B------:R-:W-:Y:S01]  /*4840*/  FSEL R160, R102, -INF , P2 ;  /* 0xff80000066a07808 */ /* 0x000fe20001000000 */
[--C-:B------:R-:W-:Y:S01]  /*4850*/  FFMA.FTZ R23, R146, R5, -R109.reuse ;  /* 0x0000000592177223 */ /* 0x100fe2000001086d */
        /* <DEDUP_REMOVED lines=32> */
[----:B------:R-:W-:Y:S01]  /*4a60*/  ISETP.GT.AND P3, PT, R93, 0x31, PT ;  /* 0x000000315d00780c */ /* 0x000fe20003f64270 */
[----:B------:R-:W-:Y:S01]  /*4a70*/  FFMA.FTZ R107, R104, R5, -R109 ;  /* 0x00000005686b7223 */ /* 0x000fe2000001086d */
[----:B------:R-:W-:Y:S01]  /*4a80*/  FSEL R166, R114, -INF , P2 ;  /* 0xff80000072a67808 */ /* 0x000fe20001000000 */
[----:B------:R-:W-:Y:S01]  /*4a90*/  MUFU.EX2 R156, R156 ;  /* 0x0000009c009c7308 */ /* 0x000fe20000000800 */
[----:B------:R-:W-:-:S02]  /*4aa0*/  FMNMX.FTZ R7, R110, R7, !PT ;  /* 0x000000076e077209 */ /* 0x000fc40007810000 */
[----:B------:R-:W-:Y:S02]  /*4ab0*/  ISETP.GT.AND P2, PT, R93, 0x38, PT ;  /* 0x000000385d00780c */ /* 0x000fe40003f44270 */
[----:B------:R-:W-:Y:S02]  /*4ac0*/  FSEL R172, R115, -INF , P3 ;  /* 0xff80000073ac7808 */ /* 0x000fe40001800000 */
[----:B------:R-:W-:Y:S01]  /*4ad0*/  FMNMX.FTZ R7, R166, R7, !PT ;  /* 0x00000007a6077209 */ /* 0x000fe20007810000 */
[----:B------:R-:W-:Y:S01]  /*4ae0*/  MUFU.EX2 R21, R21 ;  /* 0x0000001500157308 */ /* 0x000fe20000000800 */
[----:B------:R-:W-:Y:S02]  /*4af0*/  ISETP.GT.AND P3, PT, R93, 0x39, PT ;  /* 0x000000395d00780c */ /* 0x000fe40003f64270 */
[----:B------:R-:W-:Y:S02]  /*4b00*/  FSEL R174, R118, -INF , P2 ;  /* 0xff80000076ae7808 */ /* 0x000fe40001000000 */
[----:B------:R-:W-:-:S02]  /*4b10*/  FMNMX.FTZ R7, R172, R7, !PT ;  /* 0x00000007ac077209 */ /* 0x000fc40007810000 */
[----:B------:R-:W-:Y:S01]  /*4b20*/  ISETP.GT.AND P2, PT, R93, 0x40, PT ;  /* 0x000000405d00780c */ /* 0x000fe20003f44270 */
[----:B------:R-:W-:Y:S01]  /*4b30*/  MUFU.EX2 R158, R158 ;  /* 0x0000009e009e7308 */ /* 0x000fe20000000800 */
[----:B------:R-:W-:Y:S02]  /*4b40*/  FSEL R118, R119, -INF , P3 ;  /* 0xff80000077767808 */ /* 0x000fe40001800000 */
[----:B------:R-:W-:Y:S02]  /*4b50*/  FMNMX.FTZ R7, R174, R7, !PT ;  /* 0x00000007ae077209 */ /* 0x000fe40007810000 */
[----:B------:R-:W-:Y:S02]  /*4b60*/  ISETP.GT.AND P3, PT, R93, 0x41, PT ;  /* 0x000000415d00780c */ /* 0x000fe40003f64270 */
        /* <DEDUP_REMOVED lines=22> */
[----:B------:R-:W-:Y:S01]  /*4cd0*/  ISETP.GT.AND P3, PT, R93, 0x59, PT ;  /* 0x000000595d00780c */ /* 0x000fe20003f64270 */
[----:B------:R-:W-:Y:S01]  /*4ce0*/  FFMA.FTZ R93, R22, R5, -R109 ;  /* 0x00000005165d7223 */ /* 0x000fe2000001086d */
[----:B------:R-:W-:Y:S02]  /*4cf0*/  FSEL R134, R134, -INF , P2 ;  /* 0xff80000086867808 */ /* 0x000fe40001000000 */
[----:B------:R-:W-:-:S02]  /*4d00*/  FMNMX.FTZ R7, R106, R7, !PT ;  /* 0x000000076a077209 */ /* 0x000fc40007810000 */
[----:B------:R-:W-:Y:S01]  /*4d10*/  FSEL R22, R135, -INF , P3 ;  /* 0xff80000087167808 */ /* 0x000fe20001800000 */
[----:B------:R-:W-:Y:S01]  /*4d20*/  MUFU.EX2 R148, R148 ;  /* 0x0000009400947308 */ /* 0x000fe20000000800 */
[----:B------:R-:W-:-:S04]  /*4d30*/  FMNMX.FTZ R7, R134, R7, !PT ;  /* 0x0000000786077209 */ /* 0x000fc80007810000 */
[----:B------:R-:W-:-:S03]  /*4d40*/  FMNMX.FTZ R7, R22, R7, !PT ;  /* 0x0000000716077209 */ /* 0x000fc60007810000 */
[----:B------:R-:W-:Y:S02]  /*4d50*/  MUFU.EX2 R93, R93 ;  /* 0x0000005d005d7308 */ /* 0x000fe40000000800 */
[----:B------:R-:W0:Y:S06]  /*4d60*/  SHFL.BFLY PT, R6, R7, 0x2, 0x1f ;  /* 0x0c401f0007067f89 */ /* 0x000e2c00000e0000 */
        /* <DEDUP_REMOVED lines=13> */
[----:B------:R-:W-:Y:S02]  /*4e40*/  FSEL R109, R6, RZ, P2 ;  /* 0x000000ff066d7208 */ /* 0x000fe40001000000 */
[----:B------:R-:W-:-:S03]  /*4e50*/  FSEL R6, R10, RZ, P1 ;  /* 0x000000ff0a067208 */ /* 0x000fc60000800000 */
[-CC-:B------:R-:W-:Y:S01]  /*4e60*/  FFMA.FTZ R157, R90, R5.reuse, -R109.reuse ;  /* 0x000000055a9d7223 */ /* 0x180fe2000001086d */
[-C--:B------:R-:W-:Y:S01]  /*4e70*/  FFMA.FTZ R90, R136, R5.reuse, -R109 ;  /* 0x00000005885a7223 */ /* 0x080fe2000001086d */
[----:B------:R-:W-:Y:S01]  /*4e80*/  FADD.FTZ R6, -R6, R19 ;  /* 0x0000001306067221 */ /* 0x000fe20000010100 */
[----:B------:R-:W-:Y:S01]  /*4e90*/  FSEL R19, R8, RZ, P2 ;  /* 0x000000ff08137208 */ /* 0x000fe20001000000 */
[-CC-:B------:R-:W-:Y:S01]  /*4ea0*/  FFMA.FTZ R159, R94, R5.reuse, -R109.reuse ;  /* 0x000000055e9f7223 */ /* 0x180fe2000001086d */
[-CC-:B------:R-:W-:Y:S01]  /*4eb0*/  FFMA.FTZ R138, R138, R5.reuse, -R109.reuse ;  /* 0x000000058a8a7223 */ /* 0x180fe2000001086d */
[-C--:B------:R-:W-:Y:S01]  /*4ec0*/  FMUL.FTZ R7, R6, R5.reuse ;  /* 0x0000000506077220 */ /* 0x080fe20000410000 */
[----:B------:R-:W-:Y:S01]  /*4ed0*/  MUFU.EX2 R157, R157 ;  /* 0x0000009d009d7308 */ /* 0x000fe20000000800 */
[----:B------:R-:W-:Y:S01]  /*4ee0*/  FADD.FTZ R6, -R19, R14 ;  /* 0x0000000e13067221 */ /* 0x000fe20000010100 */
[-CC-:B------:R-:W-:Y:S01]  /*4ef0*/  FFMA.FTZ R98, R98, R5.reuse, -R109.reuse ;  /* 0x0000000562627223 */ /* 0x180fe2000001086d */
[-CC-:B------:R-:W-:Y:S01]  /*4f00*/  FFMA.FTZ R140, R140, R5.reuse, -R109.reuse ;  /* 0x000000058c8c7223 */ /* 0x180fe2000001086d */
[-CC-:B------:R-:W-:Y:S01]  /*4f10*/  FFMA.FTZ R160, R160, R5.reuse, -R109.reuse ;  /* 0x00000005a0a07223 */ /* 0x180fe2000001086d */
[-C--:B------:R-:W-:Y:S01]  /*4f20*/  FMUL.FTZ R6, R6, R5.reuse ;  /* 0x0000000506067220 */ /* 0x080fe20000410000 */
        /* <DEDUP_REMOVED lines=14> */
[-CC-:B------:R-:W-:Y:S01]  /*5010*/  FFMA.FTZ R102, R102, R5.reuse, -R109.reuse ;  /* 0x0000000566667223 */ /* 0x180fe2000001086d */
[-CC-:B------:R-:W-:Y:S01]  /*5020*/  FFMA.FTZ R130, R130, R5.reuse, -R109.reuse ;  /* 0x0000000582827223 */ /* 0x180fe2000001086d */
[-CC-:B------:R-:W-:Y:S01]  /*5030*/  FFMA.FTZ R106, R106, R5.reuse, -R109.reuse ;  /* 0x000000056a6a7223 */ /* 0x180fe2000001086d */
[-CC-:B------:R-:W-:Y:S01]  /*5040*/  FFMA.FTZ R134, R134, R5.reuse, -R109.reuse ;  /* 0x0000000586867223 */ /* 0x180fe2000001086d */
[----:B------:R-:W2:Y:S01]  /*5050*/  MUFU.EX2 R90, R90 ;  /* 0x0000005a005a7308 */ /* 0x000ea20000000800 */
[----:B0-----:R-:W-:Y:S01]  /*5060*/  FFMA.FTZ R4, R7, R4, R156 ;  /* 0x0000000407047223 */ /* 0x001fe2000001009c */
[----:B------:R-:W-:-:S03]  /*5070*/  FFMA.FTZ R22, R22, R5, -R109 ;  /* 0x0000000516167223 */ /* 0x000fc6000001086d */
[----:B------:R-:W-:-:S03]  /*5080*/  FADD.FTZ R19, R21, R4 ;  /* 0x0000000415137221 */ /* 0x000fc60000010000 */
[----:B------:R-:W0:Y:S01]  /*5090*/  MUFU.EX2 R159, R159 ;  /* 0x0000009f009f7308 */ /* 0x000e220000000800 */
[----:B-1----:R-:W-:Y:S01]  /*50a0*/  FFMA.FTZ R3, R6, R3, R157 ;  /* 0x0000000306037223 */ /* 0x002fe2000001009d */
[----:B------:R-:W-:-:S06]  /*50b0*/  FADD.FTZ R14, R158, R19 ;  /* 0x000000139e0e7221 */ /* 0x000fcc0000010000 */
        /* <DEDUP_REMOVED lines=30> */
[----:B------:R-:W-:-:S06]  /*52a0*/  FADD.FTZ R3, R101, R14 ;  /* 0x0000000e65037221 */ /* 0x000fcc0000010000 */
        /* <DEDUP_REMOVED lines=42> */
.L_x_2205:
        /* <DEDUP_REMOVED lines=32> */
[----:B------:R-:W-:Y:S01]  /*5750*/  MOV R19, R10 ;  /* 0x0000000a00137202 */ /* 0x000fe20000000f00 */
[----:B------:R-:W-:Y:S06]  /*5760*/  @P1 BRA `(.L_x_2206) ;  /* 0xffffffdc00501947 */ /* 0x000fec000383ffff */
.L_x_2195:
[----:B------:R-:W-:-:S13]  /*5770*/  ISETP.GE.AND P1, PT, R20, R17, PT ;  /* 0x000000111400720c */ /* 0x000fda0003f26270 */
[----:B------:R-:W-:Y:S05]  /*5780*/  @!P1 BRA `(.L_x_2207) ;  /* 0x0000001800e89947 */ /* 0x000fea0003800000 */
[----:B------:R-:W-:Y:S01]  /*5790*/  IMAD.MOV.U32 R9, RZ, RZ, R8 ;  /* 0x000000ffff097224 */ /* 0x000fe200078e0008 */
[----:B------:R-:W-:Y:S01]  /*57a0*/  UMOV UR6, UR4 ;  /* 0x0000000400067c82 */ /* 0x000fe20008000000 */
[----:B------:R-:W-:Y:S02]  /*57b0*/  IMAD.MOV.U32 R11, RZ, RZ, R10 ;  /* 0x000000ffff0b7224 */ /* 0x000fe400078e000a */
[----:B------:R-:W-:-:S07]  /*57c0*/  IMAD.MOV.U32 R14, RZ, RZ, R0 ;  /* 0x000000ffff0e7224 */ /* 0x000fce00078e0000 */
.L_x_2218:
[----:B------:R-:W-:-:S04]  /*57d0*/  UIADD3 UR4, UR6, 0x1, URZ ;  /* 0x0000000106047890 */ /* 0x000fc8000fffe03f */
[----:B------:R-:W-:-:S04]  /*57e0*/  UISETP.NE.AND UP0, UPT, UR4, 0x2, UPT ;  /* 0x000000020400788c */ /* 0x000fc8000bf05270 */
[----:B------:R-:W-:Y:S02]  /*57f0*/  USEL UR5, URZ, 0x1, UP0 ;  /* 0x000000013f057887 */ /* 0x000fe40008000000 */
[----:B------:R-:W-:-:S04]  /*5800*/  USEL UR4, UR4, URZ, UP0 ;  /* 0x0000003f04047287 */ /* 0x000fc80008000000 */
[----:B------:R-:W-:Y:S01]  /*5810*/  LOP3.LUT R0, R14, UR5, RZ, 0x3c, !PT ;  /* 0x000000050e007c12 */ /* 0x000fe2000f8e3cff */
[----:B------:R-:W-:Y:S07]  /*5820*/  @!P0 BRA `(.L_x_2208) ;  /* 0x0000000000048947 */ /* 0x000fee0003800000 */
[----:B------:R-:W-:Y:S01]  /*5830*/  BPT.TRAP 0x1 ;  /* 0x000000040000795c */ /* 0x000fe20000300000 */
.L_x_2208:
[----:B------:R-:W-:Y:S01]  /*5840*/  ULEA UR7, UR4, UR38, 0x3 ;  /* 0x0000002604077291 */ /* 0x000fe2000f8e183f */
[----:B------:R-:W-:-:S08]  /*5850*/  SHF.L.U32 R5, R0, 0x1f, RZ ;  /* 0x0000001f00057819 */ /* 0x000fd000000006ff */
[----:B------:R0:W1:Y:S01]  /*5860*/  SYNCS.PHASECHK.TRANS64.TRYWAIT P1, [UR7+0x2a830], R5 ;  /* 0x02a83005ff0075a7 */ /* 0x0000620008020147 */
[----:B------:R-:W-:Y:S05]  /*5870*/  @!P0 BRA `(.L_x_2209) ;  /* 0x0000000000048947 */ /* 0x000fea0003800000 */
[----:B------:R-:W-:Y:S01]  /*5880*/  BPT.TRAP 0x1 ;  /* 0x000000040000795c */ /* 0x000fe20000300000 */
.L_x_2209:
[----:B-1----:R-:W-:Y:S05]  /*5890*/  @P1 BRA `(.L_x_2210) ;  /* 0x0000000000081947 */ /* 0x002fea0003800000 */
[----:B------:R-:W1:Y:S02]  /*58a0*/  SYNCS.PHASECHK.TRANS64.TRYWAIT P1, [UR7+0x2a830], R5 ;  /* 0x02a83005ff0075a7 */ /* 0x000e640008020147 */
[----:B-1----:R-:W-:Y:S05]  /*58b0*/  @!P1 BRA `(.L_x_2211) ;  /* 0x0000007c00009947 */ /* 0x002fea0003800000 */
.L_x_2210:
        /* <DEDUP_REMOVED lines=129> */
.L_x_2212:
[----:B------:R-:W-:Y:S01]  /*60d0*/  ULEA UR5, UR6, UR38, 0x3 ;  /* 0x0000002606057291 */ /* 0x000fe2000f8e183f */
[----:B01----:R-:W-:-:S08]  /*60e0*/  SHF.L.U32 R5, R14, 0x1f, RZ ;  /* 0x0000001f0e057819 */ /* 0x003fd000000006ff */
[----:B------:R0:W1:Y:S01]  /*60f0*/  SYNCS.PHASECHK.TRANS64.TRYWAIT P1, [UR5+0x2a850], R5 ;  /* 0x02a85005ff0075a7 */ /* 0x0000620008020145 */
[----:B------:R-:W-:Y:S05]  /*6100*/  @!P0 BRA `(.L_x_2213) ;  /* 0x0000000000048947 */ /* 0x000fea0003800000 */
[----:B------:R-:W-:Y:S01]  /*6110*/  BPT.TRAP 0x1 ;  /* 0x000000040000795c */ /* 0x000fe20000300000 */
.L_x_2213:
[----:B-1----:R-:W-:Y:S05]  /*6120*/  @P1 BRA `(.L_x_2214) ;  /* 0x0000000000081947 */ /* 0x002fea0003800000 */
[----:B------:R-:W1:Y:S02]  /*6130*/  SYNCS.PHASECHK.TRANS64.TRYWAIT P1, [UR5+0x2a850], R5 ;  /* 0x02a85005ff0075a7 */ /* 0x000e640008020145 */
[----:B-1----:R-:W-:Y:S05]  /*6140*/  @!P1 BRA `(.L_x_2215) ;  /* 0x0000007000f49947 */ /* 0x002fea0003800000 */
.L_x_2214:
        /* <DEDUP_REMOVED lines=38> */
.L_x_2216:
        /* <DEDUP_REMOVED lines=54> */
[----:B------:R-:W0:Y:S01]  /*6710*/  LDC R5, c[0x0][0x988] ;  /* 0x00026200ff057b82 */ /* 0x000e220000000800 */
[----:B-1----:R-:W-:Y:S02]  /*6720*/  FMNMX.FTZ R18, R7, R8, !PT ;  /* 0x0000000807127209 */ /* 0x002fe40007810000 */
[----:B------:R-:W1:Y:S04]  /*6730*/  SHFL.BFLY PT, R15, R14, 0x1, 0x1f ;  /* 0x0c201f000e0f7f89 */ /* 0x000e6800000e0000 */
[----:B------:R-:W2:Y:S01]  /*6740*/  SHFL.BFLY PT, R19, R18, 0x1, 0x1f ;  /* 0x0c201f0012137f89 */ /* 0x000ea200000e0000 */
[----:B-1----:R-:W-:-:S02]  /*6750*/  FMNMX.FTZ R10, R14, R15, !PT ;  /* 0x0000000f0e0a7209 */ /* 0x002fc40007810000 */
[----:B--2---:R-:W-:-:S03]  /*6760*/  FMNMX.FTZ R8, R18, R19, !PT ;  /* 0x0000001312087209 */ /* 0x004fc60007810000 */
[CC--:B0-----:R-:W-:Y:S01]  /*6770*/  FMUL.FTZ R160, R10.reuse, R5.reuse ;  /* 0x000000050aa07220 */ /* 0x0c1fe20000410000 */
[----:B------:R-:W-:Y:S01]  /*6780*/  FADD.FTZ R22, -R10, R11 ;  /* 0x0000000b0a167221 */ /* 0x000fe20000010100 */
[C---:B------:R-:W-:Y:S01]  /*6790*/  FADD.FTZ R6, -R8.reuse, R9 ;  /* 0x0000000908067221 */ /* 0x040fe20000010100 */
[-C--:B------:R-:W-:Y:S01]  /*67a0*/  FMUL.FTZ R14, R8, R5.reuse ;  /* 0x00000005080e7220 */ /* 0x080fe20000410000 */
[-C--:B------:R-:W-:Y:S01]  /*67b0*/  FFMA.FTZ R156, R88, R5.reuse, -R160 ;  /* 0x00000005589c7223 */ /* 0x080fe200000108a0 */
[-C--:B------:R-:W-:Y:S01]  /*67c0*/  FMUL.FTZ R22, R22, R5.reuse ;  /* 0x0000000516167220 */ /* 0x080fe20000410000 */
        /* <DEDUP_REMOVED lines=43> */
[----:B------:R2:W0:Y:S01]  /*6a80*/  MUFU.EX2 R18, R91 ;  /* 0x0000005b00127308 */ /* 0x0004220000000800 */
        /* <DEDUP_REMOVED lines=12> */
[-C--:B------:R-:W-:Y:S01]  /*6b50*/  FFMA.FTZ R109, R133, R5.reuse, -R160 ;  /* 0x00000005856d7223 */ /* 0x080fe200000108a0 */
[----:B------:R-:W-:-:S02]  /*6b60*/  FFMA.FTZ R14, R135, R5, -R14 ;  /* 0x00000005870e7223 */ /* 0x000fc4000001080e */
        /* <DEDUP_REMOVED lines=90> */
.L_x_2217:
[----:B------:R-:W-:Y:S01]  /*7110*/  UIADD3 UR5, UR5, 0x2a860, URZ ;  /* 0x0002a86005057890 */ /* 0x000fe2000fffe03f */
[----:B------:R-:W-:Y:S01]  /*7120*/  ISETP.GT.AND P1, PT, R20, R17, PT ;  /* 0x000000111400720c */ /* 0x000fe20003f24270 */
[----:B------:R-:W-:Y:S01]  /*7130*/  UMOV UR6, UR4 ;  /* 0x0000000400067c82 */ /* 0x000fe20008000000 */
[----:B------:R-:W-:Y:S01]  /*7140*/  F2FP.BF16.F32.PACK_AB R156, R9, R156 ;  /* 0x0000009c099c723e */ /* 0x000fe200000010ff */
[----:B------:R-:W-:Y:S01]  /*7150*/  UPRMT UR5, UR61, 0x654, UR5 ;  /* 0x000006543d057896 */ /* 0x000fe20008000005 */
[----:B------:R-:W-:Y:S01]  /*7160*/  F2FP.BF16.F32.PACK_AB R158, R11, R158 ;  /* 0x0000009e0b9e723e */ /* 0x000fe200000010ff */
[----:B------:R-:W-:Y:S01]  /*7170*/  IMAD.MOV.U32 R9, RZ, RZ, R8 ;  /* 0x000000ffff097224 */ /* 0x000fe200078e0008 */
        /* <DEDUP_REMOVED lines=25> */
[----:B------:R-:W-:Y:S01]  /*7310*/  IADD3 R20, R20, -0x1, RZ ;  /* 0xffffffff14147810 */ /* 0x000fe20007ffe0ff */
[----:B------:R-:W-:Y:S06]  /*7320*/  @P1 BRA `(.L_x_2218) ;  /* 0xffffffe400281947 */ /* 0x000fec000383ffff */
.L_x_2207:
        /* <DEDUP_REMOVED lines=67> */
.L_x_2219:
[----:B------:R-:W-:Y:S01]  /*7760*/  ULEA UR5, UR4, UR38, 0x3 ;  /* 0x0000002604057291 */ /* 0x000fe2000f8e183f */
[----:B------:R-:W-:-:S08]  /*7770*/  SHF.L.U32 R0, R0, 0x1f, RZ ;  /* 0x0000001f00007819 */ /* 0x000fd000000006ff */
[----:B------:R0:W1:Y:S01]  /*7780*/  SYNCS.PHASECHK.TRANS64.TRYWAIT P1, [UR5+0x2a850], R0 ;  /* 0x02a85000ff0075a7 */ /* 0x0000620008020145 */
[----:B------:R-:W-:Y:S05]  /*7790*/  @!P0 BRA `(.L_x_2220) ;  /* 0x0000000000048947 */ /* 0x000fea0003800000 */
[----:B------:R-:W-:Y:S01]  /*77a0*/  BPT.TRAP 0x1 ;  /* 0x000000040000795c */ /* 0x000fe20000300000 */
.L_x_2220:
[----:B-1----:R-:W-:Y:S05]  /*77b0*/  @P1 BRA `(.L_x_2221) ;  /* 0x0000000000081947 */ /* 0x002fea0003800000 */
[----:B------:R-:W1:Y:S02]  /*77c0*/  SYNCS.PHASECHK.TRANS64.TRYWAIT P1, [UR5+0x2a850], R0 ;  /* 0x02a85000ff0075a7 */ /* 0x000e640008020145 */
[----:B-1----:R-:W-:Y:S05]  /*77d0*/  @!P1 BRA `(.L_x_2222) ;  /* 0x0000005c00689947 */ /* 0x002fea0003800000 */
.L_x_2221:
[----:B------:R-:W-:Y:S01]  /*77e0*/  UIADD3 UR38, UR38, 0x400, URZ ;  /* 0x0000040026267890 */ /* 0x000fe2000fffe03f */
[----:B------:R-:W-:Y:S01]  /*77f0*/  WARPGROUP.ARRIVE ;  /* 0x00000000000079c5 */ /* 0x000fe20000000000 */
[----:B------:R-:W-:Y:S01]  /*7800*/  UMOV UR7, 0x40000040 ;  /* 0x4000004000077882 */ /* 0x000fe20000000000 */
[----:B-1----:R-:W1:Y:S01]  /*7810*/  SHFL.BFLY PT, R7, R4, 0x2, 0x1f ;  /* 0x0c401f0004077f89 */ /* 0x002e6200000e0000 */
[----:B------:R-:W-:Y:S01]  /*7820*/  USHF.R.U32.HI UR38, URZ, 0x4, UR38 ;  /* 0x000000043f267899 */ /* 0x000fe20008011626 */
[----:B------:R-:W-:Y:S02]  /*7830*/  MOV R11, RZ ;  /* 0x000000ff000b7202 */ /* 0x000fe40000000f00 */
        /* <DEDUP_REMOVED lines=56> */
.L_x_2223:
        /* <DEDUP_REMOVED lines=68> */
.L_x_2187:
[----:B------:R-:W-:Y:S05]  /*8000*/  @P0 BRA `(.L_x_2224) ;  /* 0x0000001400340947 */ /* 0x000fea0003800000 */
[----:B------:R-:W1:Y:S01]  /*8010*/  S2R R4, SR_TID.X ;  /* 0x0000000000047919 */ /* 0x000e620000002100 */
[----:B------:R-:W2:Y:S01]  /*8020*/  LDC R18, c[0x0][0xbe8] ;  /* 0x0002fa00ff127b82 */ /* 0x000ea20000000800 */
[----:B------:R-:W-:Y:S01]  /*8030*/  ULDC.64 UR4, c[0x0][0xbd0] ;  /* 0x0002f40000047ab9 */ /* 0x000fe20000000a00 */
[----:B------:R-:W-:Y:S01]  /*8040*/  ULDC.64 UR6, c[0x0][0xb38] ;  /* 0x0002ce0000067ab9 */ /* 0x000fe20000000a00 */
[----:B------:R-:W3:Y:S01]  /*8050*/  S2R R19, SR_CTAID.X ;  /* 0x0000000000137919 */ /* 0x000ee20000002500 */
[----:B------:R-:W-:Y:S04]  /*8060*/  BSSY B0, `(.L_x_2225) ;  /* 0x00000e3000007945 */ /* 0x000fe80003800000 */
[----:B------:R-:W4:Y:S08]  /*8070*/  S2UR UR9, SR_CTAID.Z ;  /* 0x00000000000979c3 */ /* 0x000f300000002700 */
[----:B------:R-:W5:Y:S08]  /*8080*/  LDC.64 R20, c[0x0][0xbd8] ;  /* 0x0002f600ff147b82 */ /* 0x000f700000000a00 */
[----:B------:R-:W-:Y:S01]  /*8090*/  BAR.SYNC.DEFER_BLOCKING 0x1, 0x100 ;  /* 0x0044000000007b1d */ /* 0x000fe20000010000 */
[----:B--2---:R-:W-:-:S07]  /*80a0*/  ISETP.NE.AND P0, PT, R18, 0x1, PT ;  /* 0x000000011200780c */ /* 0x004fce0003f05270 */
[----:B------:R-:W2:Y:S01]  /*80b0*/  S2UR UR8, SR_CTAID.Y ;  /* 0x00000000000879c3 */ /* 0x000ea20000002600 */
[----:B-1----:R-:W-:-:S07]  /*80c0*/  VIADD R4, R4, 0xffffff80 ;  /* 0xffffff8004047836 */ /* 0x002fce0000000000 */
[----:B------:R-:W2:Y:S01]  /*80d0*/  LDC R17, c[0x0][0xc50] ;  /* 0x00031400ff117b82 */ /* 0x000ea20000000800 */
[----:B------:R-:W-:-:S04]  /*80e0*/  SHF.R.S32.HI R5, RZ, 0x1f, R4 ;  /* 0x0000001fff057819 */ /* 0x000fc80000011404 */
[----:B0-----:R-:W-:-:S03]  /*80f0*/  LEA.HI R6, R5, R4, RZ, 0x7 ;  /* 0x0000000405067211 */ /* 0x001fc600078f38ff */
[----:B------:R-:W0:Y:S01]  /*8100*/  @P0 LDC R12, c[0x0][0xbec] ;  /* 0x0002fb00ff0c0b82 */ /* 0x000e220000000800 */
[----:B------:R-:W-:Y:S02]  /*8110*/  LEA.HI R5, R5, R4, RZ, 0x2 ;  /* 0x0000000405057211 */ /* 0x000fe400078f10ff */
[----:B------:R-:W-:Y:S02]  /*8120*/  LOP3.LUT R7, R6, 0xffffff80, RZ, 0xc0, !PT ;  /* 0xffffff8006077812 */ /* 0x000fe400078ec0ff */
[----:B------:R-:W-:-:S03]  /*8130*/  LOP3.LUT R11, R5, 0xfffffffc, RZ, 0xc0, !PT ;  /* 0xfffffffc050b7812 */ /* 0x000fc600078ec0ff */
[C---:B------:R-:W-:Y:S01]  /*8140*/  IMAD.IADD R88, R4.reuse, 0x1, -R7 ;  /* 0x0000000104587824 */ /* 0x040fe200078e0a07 */
[----:B------:R-:W-:Y:S01]  /*8150*/  IADD3 R11, R4, -R11, RZ ;  /* 0x8000000b040b7210 */ /* 0x000fe20007ffe0ff */
[----:B------:R-:W1:Y:S03]  /*8160*/  LDC.64 R22, c[0x0][0xb40] ;  /* 0x0002d000ff167b82 */ /* 0x000e660000000a00 */
[----:B------:R-:W-:-:S04]  /*8170*/  SHF.R.S32.HI R9, RZ, 0x1f, R88 ;  /* 0x0000001fff097819 */ /* 0x000fc80000011458 */
[CC--:B------:R-:W-:Y:S01]  /*8180*/  LEA.HI R89, R9.reuse, R88.reuse, RZ, 0x2 ;  /* 0x0000005809597211 */ /* 0x0c0fe200078f10ff */
[----:B------:R-:W1:Y:S01]  /*8190*/  @P0 LDC R90, c[0x0][0xbec] ;  /* 0x0002fb00ff5a0b82 */ /* 0x000e620000000800 */
[----:B------:R-:W-:Y:S02]  /*81a0*/  LEA.HI R9, R9, R88, RZ, 0x5 ;  /* 0x0000005809097211 */ /* 0x000fe400078f28ff */
[--C-:B------:R-:W-:Y:S02]  /*81b0*/  SHF.R.S32.HI R8, RZ, 0x2, R89.reuse ;  /* 0x00000002ff087819 */ /* 0x100fe40000011459 */
[----:B------:R-:W-:Y:S02]  /*81c0*/  SHF.R.S32.HI R7, RZ, 0x1f, R89 ;  /* 0x0000001fff077819 */ /* 0x000fe40000011459 */
[----:B------:R-:W-:Y:S01]  /*81d0*/  LOP3.LUT R89, R89, 0x7ffffffc, RZ, 0xc0, !PT ;  /* 0x7ffffffc59597812 */ /* 0x000fe200078ec0ff */
[----:B------:R-:W1:Y:S01]  /*81e0*/  @P0 LDC R15, c[0x0][0xbf0] ;  /* 0x0002fc00ff0f0b82 */ /* 0x000e620000000800 */
[----:B------:R-:W-:-:S04]  /*81f0*/  LEA.HI R7, R7, R8, RZ, 0x3 ;  /* 0x0000000807077211 */ /* 0x000fc800078f18ff */
[----:B------:R-:W-:Y:S02]  /*8200*/  LOP3.LUT R5, R7, 0xfffffff8, RZ, 0xc0, !PT ;  /* 0xfffffff807057812 */ /* 0x000fe400078ec0ff */
[----:B------:R-:W-:Y:S01]  /*8210*/  SHF.R.S32.HI R7, RZ, 0x7, R6 ;  /* 0x00000007ff077819 */ /* 0x000fe20000011406 */
[----:B------:R-:W1:Y:S02]  /*8220*/  @P0 LDC R91, c[0x0][0xbf0] ;  /* 0x0002fc00ff5b0b82 */ /* 0x000e640000000800 */
[----:B------:R-:W-:Y:S01]  /*8230*/  IMAD.IADD R5, R8, 0x1, -R5 ;  /* 0x0000000108057824 */ /* 0x000fe200078e0a05 */
[----:B------:R-:W-:Y:S02]  /*8240*/  LEA.HI R8, R11, R11, RZ, 0x1 ;  /* 0x0000000b0b087211 */ /* 0x000fe400078f08ff */
[----:B------:R-:W-:Y:S02]  /*8250*/  LEA.HI R4, R6, R7, RZ, 0x1 ;  /* 0x0000000706047211 */ /* 0x000fe400078f08ff */
[----:B------:R-:W-:-:S02]  /*8260*/  LOP3.LUT R8, R8, 0x1ffffffe, RZ, 0xc0, !PT ;  /* 0x1ffffffe08087812 */ /* 0x000fc400078ec0ff */
[----:B------:R-:W-:Y:S02]  /*8270*/  LOP3.LUT R4, R4, 0x3fffffe, RZ, 0xc0, !PT ;  /* 0x03fffffe04047812 */ /* 0x000fe400078ec0ff */
[----:B------:R-:W-:Y:S01]  /*8280*/  SHF.R.S32.HI R6, RZ, 0x5, R9 ;  /* 0x00000005ff067819 */ /* 0x000fe20000011409 */
[----:B------:R-:W-:Y:S01]  /*8290*/  IMAD.IADD R13, R11, 0x1, -R8 ;  /* 0x000000010b0d7824 */ /* 0x000fe200078e0a08 */
[----:B------:R-:W-:Y:S01]  /*82a0*/  SHF.R.S32.HI R11, RZ, 0x1f, R16 ;  /* 0x0000001fff0b7819 */ /* 0x000fe20000011410 */
[----:B------:R-:W-:Y:S02]  /*82b0*/  IMAD.IADD R4, R7, 0x1, -R4 ;  /* 0x0000000107047824 */ /* 0x000fe400078e0a04 */
[----:B------:R-:W-:Y:S02]  /*82c0*/  IMAD R5, R6, 0x10, R5 ;  /* 0x0000001006057824 */ /* 0x000fe400078e0205 */
[C---:B------:R-:W-:Y:S02]  /*82d0*/  IMAD R7, R11.reuse, UR4, RZ ;  /* 0x000000040b077c24 */ /* 0x040fe4000f8e02ff */
[----:B------:R-:W-:Y:S01]  /*82e0*/  IMAD R11, R11, UR6, RZ ;  /* 0x000000060b0b7c24 */ /* 0x000fe2000f8e02ff */
[----:B------:R-:W-:Y:S01]  /*82f0*/  LEA R8, R4, R5, 0x6 ;  /* 0x0000000504087211 */ /* 0x000fe200078e30ff */
[----:B------:R-:W-:Y:S01]  /*8300*/  IMAD.WIDE.U32 R4, R16, UR4, RZ ;  /* 0x0000000410047c25 */ /* 0x000fe2000f8e00ff */
[----:B----4-:R-:W-:-:S03]  /*8310*/  USHF.R.S32.HI UR4, URZ, 0x1f, UR9 ;  /* 0x0000001f3f047899 */ /* 0x010fc60008011409 */
[C---:B------:R-:W-:Y:S02]  /*8320*/  IMAD R9, R16.reuse, UR5, R7 ;  /* 0x0000000510097c24 */ /* 0x040fe4000f8e0207 */
[----:B------:R-:W-:-:S04]  /*8330*/  IMAD.WIDE.U32 R6, R16, UR6, RZ ;  /* 0x0000000610067c25 */ /* 0x000fc8000f8e00ff */
[----:B------:R-:W-:Y:S02]  /*8340*/  IMAD.IADD R5, R5, 0x1, R9 ;  /* 0x0000000105057824 */ /* 0x000fe400078e0209 */
[C---:B------:R-:W-:Y:S01]  /*8350*/  IMAD R11, R16.reuse, UR7, R11 ;  /* 0x00000007100b7c24 */ /* 0x040fe2000f8e020b */
[----:B------:R-:W-:Y:S01]  /*8360*/  IADD3 R16, -R16, RZ, RZ ;  /* 0x000000ff10107210 */ /* 0x000fe20007ffe1ff */
[----:B------:R-:W-:Y:S01]  /*8370*/  IMAD R9, R13, 0x8, R8 ;  /* 0x000000080d097824 */ /* 0x000fe200078e0208 */
[----:B------:R-:W-:Y:S01]  /*8380*/  ULDC.64 UR6, c[0x0][0xb48] ;  /* 0x0002d20000067ab9 */ /* 0x000fe20000000a00 */
[----:B-----5:R-:W-:Y:S02]  /*8390*/  IMAD R10, R20, UR4, RZ ;  /* 0x00000004140a7c24 */ /* 0x020fe4000f8e02ff */
[----:B---3--:R-:W-:Y:S02]  /*83a0*/  IMAD R9, R19, 0x80, R9 ;  /* 0x0000008013097824 */ /* 0x008fe400078e0209 */
[----:B------:R-:W-:-:S02]  /*83b0*/  IMAD R13, R21, UR9, R10 ;  /* 0x00000009150d7c24 */ /* 0x000fc4000f8e020a */
[----:B--2---:R-:W-:Y:S02]  /*83c0*/  IMAD R21, R17, R16, UR8 ;  /* 0x0000000811157e24 */ /* 0x004fe4000f8e0210 */
[----:B------:R-:W-:-:S03]  /*83d0*/  IMAD.WIDE.U32 R4, R20, UR9, R4 ;  /* 0x0000000914047c25 */ /* 0x000fc6000f8e0004 */
[----:B------:R-:W-:Y:S01]  /*83e0*/  SHF.R.S32.HI R14, RZ, 0x1f, R21 ;  /* 0x0000001fff0e7819 */ /* 0x000fe20000011415 */
[----:B0-----:R-:W-:-:S04]  /*83f0*/  @P0 IMAD.HI.U32 R10, R9, R12, RZ ;  /* 0x0000000c090a0227 */ /* 0x001fc800078e00ff */
[----:B------:R-:W-:Y:S02]  /*8400*/  IMAD.IADD R7, R7, 0x1, R11 ;  /* 0x0000000107077824 */ /* 0x000fe400078e020b */
[----:B------:R-:W-:Y:S02]  /*8410*/  IMAD.IADD R5, R5, 0x1, R13 ;  /* 0x0000000105057824 */ /* 0x000fe400078e020d */
[----:B-1----:R-:W-:Y:S01]  /*8420*/  IMAD R12, R22, UR4, RZ ;  /* 0x00000004160c7c24 */ /* 0x002fe2000f8e02ff */
[----:B------:R-:W-:Y:S01]  /*8430*/  ULDC.64 UR4, c[0x0][0xbe0] ;  /* 0x0002f80000047ab9 */ /* 0x000fe20000000a00 */
[----:B------:R-:W-:-:S04]  /*8440*/  @P0 IMAD.HI.U32 R90, R9, R90, RZ ;  /* 0x0000005a095a0227 */ /* 0x000fc800078e00ff */
[----:B------:R-:W-:Y:S01]  /*8450*/  IMAD.MOV.U32 R11, RZ, RZ, R9 ;  /* 0x000000ffff0b7224 */ /* 0x000fe200078e0009 */
[----:B------:R-:W-:Y:S01]  /*8460*/  @P0 SHF.R.U32.HI R11, RZ, R15, R10 ;  /* 0x0000000fff0b0219 */ /* 0x000fe2000001160a */
[----:B------:R-:W-:Y:S02]  /*8470*/  IMAD R15, R23, UR9, R12 ;  /* 0x00000009170f7c24 */ /* 0x000fe4000f8e020c */
[----:B------:R-:W-:Y:S01]  /*8480*/  IMAD.WIDE.U32 R6, R22, UR9, R6 ;  /* 0x0000000916067c25 */ /* 0x000fe2000f8e0006 */
[----:B------:R-:W-:-:S03]  /*8490*/  ULDC.64 UR8, c[0x0][0xb28] ;  /* 0x0002ca0000087ab9 */ /* 0x000fc60000000a00 */
[----:B------:R-:W-:-:S04]  /*84a0*/  IMAD.WIDE.U32 R4, R21, UR4, R4 ;  /* 0x0000000415047c25 */ /* 0x000fc8000f8e0004 */
[----:B------:R-:W-:Y:S01]  /*84b0*/  IMAD.MOV.U32 R13, RZ, RZ, R9 ;  /* 0x000000ffff0d7224 */ /* 0x000fe200078e0009 */
[----:B------:R-:W-:Y:S01]  /*84c0*/  @P0 SHF.R.U32.HI R13, RZ, R91, R90 ;  /* 0x0000005bff0d0219 */ /* 0x000fe2000001165a */
[C---:B------:R-:W-:Y:S01]  /*84d0*/  IMAD R10, R14.reuse, UR4, RZ ;  /* 0x000000040e0a7c24 */ /* 0x040fe2000f8e02ff */
[----:B------:R-:W-:Y:S01]  /*84e0*/  IADD3 R4, P0, R11, R4, RZ ;  /* 0x000000040b047210 */ /* 0x000fe20007f1e0ff */
[----:B------:R-:W-:Y:S01]  /*84f0*/  IMAD.IADD R7, R7, 0x1, R15 ;  /* 0x0000000107077824 */ /* 0x000fe200078e020f */
[----:B------:R-:W-:Y:S01]  /*8500*/  SHF.R.S32.HI R15, RZ, 0x1f, R11 ;  /* 0x0000001fff0f7819 */ /* 0x000fe2000001140b */
[----:B------:R-:W-:Y:S01]  /*8510*/  IMAD R14, R14, UR6, RZ ;  /* 0x000000060e0e7c24 */ /* 0x000fe2000f8e02ff */
[----:B------:R-:W-:Y:S01]  /*8520*/  IADD3 R11, -R11, RZ, RZ ;  /* 0x000000ff0b0b7210 */ /* 0x000fe20007ffe1ff */
[C---:B------:R-:W-:Y:S01]  /*8530*/  IMAD R12, R21.reuse, UR5, R10 ;  /* 0x00000005150c7c24 */ /* 0x040fe2000f8e020a */
[--C-:B------:R-:W-:Y:S01]  /*8540*/  SHF.R.S32.HI R10, RZ, 0x1f, R13.reuse ;  /* 0x0000001fff0a7819 */ /* 0x100fe2000001140d */
[----:B------:R-:W-:Y:S01]  /*8550*/  IMAD R17, R21, UR7, R14 ;  /* 0x0000000715117c24 */ /* 0x000fe2000f8e020e */
[----:B------:R-:W-:Y:S01]  /*8560*/  ULDC.64 UR4, c[0x0][0xb30] ;  /* 0x0002cc0000047ab9 */ /* 0x000fe20000000a00 */
[----:B------:R-:W-:Y:S01]  /*8570*/  IMAD.MOV R14, RZ, RZ, -R13 ;  /* 0x000000ffff0e7224 */ /* 0x000fe200078e0a0d */
[----:B------:R-:W-:Y:S01]  /*8580*/  IADD3.X R5, R15, R5, R12, P0, !PT ;  /* 0x000000050f057210 */ /* 0x000fe200007fe40c */
[----:B------:R-:W-:-:S02]  /*8590*/  IMAD R10, R10, UR4, RZ ;  /* 0x000000040a0a7c24 */ /* 0x000fc4000f8e02ff */
[----:B------:R-:W-:Y:S02]  /*85a0*/  IMAD R11, R18, R11, R9 ;  /* 0x0000000b120b7224 */ /* 0x000fe400078e0209 */
[----:B------:R-:W-:Y:S01]  /*85b0*/  IMAD.WIDE.U32 R6, R21, UR6, R6 ;  /* 0x0000000615067c25 */ /* 0x000fe2000f8e0006 */
[----:B------:R-:W-:-:S03]  /*85c0*/  ULDC.64 UR6, c[0x0][0xbc8] ;  /* 0x0002f20000067ab9 */ /* 0x000fc60000000a00 */
        /* <DEDUP_REMOVED lines=52> */
[----:B------:R-:W-:Y:S01]  /*8910*/  VIADD R9, R21, 0x28 ;  /* 0x0000002815097836 */ /* 0x000fe20000000000 */
[----:B------:R-:W-:Y:S01]  /*8920*/  ISETP.GE.AND P0, PT, R3, UR4, PT ;  /* 0x0000000403007c0c */ /* 0x000fe2000bf06270 */
[C---:B------:R-:W-:Y:S01]  /*8930*/  VIADD R10, R21.reuse, 0x30 ;  /* 0x00000030150a7836 */ /* 0x040fe20000000000 */
        /* <DEDUP_REMOVED lines=13> */
[----:B------:R-:W-:Y:S01]  /*8a10*/  @!P0 LOP3.LUT R3, R3, 0xfffffffe, RZ, 0xc0, !PT ;  /* 0xfffffffe03038812 */ /* 0x000fe200078ec0ff */
[--C-:B------:R-:W-:Y:S01]  /*8a20*/  @!P3 IMAD.WIDE R6, R7, 0x4, R16.reuse ;  /* 0x000000040706b825 */ /* 0x100fe200078e0210 */
[----:B------:R-:W-:Y:S02]  /*8a30*/  ISETP.GE.AND P2, PT, R0, UR4, PT ;  /* 0x0000000400007c0c */ /* 0x000fe4000bf46270 */
[----:B------:R-:W-:Y:S02]  /*8a40*/  @!P1 LEA.HI R8, R8, R8, RZ, 0x1 ;  /* 0x0000000808089211 */ /* 0x000fe400078f08ff */
[----:B------:R1:W-:Y:S01]  /*8a50*/  @!P3 ST.E.64 desc[UR36][R6.64], R28 ;  /* 0x0000001c0600b985 */ /* 0x0003e2000c101b24 */
[----:B------:R-:W-:Y:S01]  /*8a60*/  ISETP.GE.AND P3, PT, R9, UR4, PT ;  /* 0x0000000409007c0c */ /* 0x000fe2000bf66270 */
[----:B0-----:R-:W-:Y:S01]  /*8a70*/  @!P0 IMAD.WIDE R4, R3, 0x4, R16 ;  /* 0x0000000403048825 */ /* 0x001fe200078e0210 */
[----:B------:R-:W-:Y:S02]  /*8a80*/  @!P4 LEA.HI R10, R10, R10, RZ, 0x1 ;  /* 0x0000000a0a0ac211 */ /* 0x000fe400078f08ff */
[----:B------:R-:W-:-:S02]  /*8a90*/  @!P6 LEA.HI R12, R12, R12, RZ, 0x1 ;  /* 0x0000000c0c0ce211 */ /* 0x000fc400078f08ff */
[----:B------:R0:W-:Y:S01]  /*8aa0*/  @!P0 ST.E.64 desc[UR36][R4.64], R32 ;  /* 0x0000002004008985 */ /* 0x0001e2000c101b24 */
[----:B------:R-:W-:Y:S02]  /*8ab0*/  IADD3 R15, R21, 0x60, RZ ;  /* 0x00000060150f7810 */ /* 0x000fe40007ffe0ff */
[----:B------:R-:W-:-:S04]  /*8ac0*/  @!P2 LEA.HI R0, R0, R0, RZ, 0x1 ;  /* 0x000000000000a211 */ /* 0x000fc800078f08ff */
[----:B------:R-:W-:Y:S02]  /*8ad0*/  @!P3 LEA.HI R3, R9, R9, RZ, 0x1 ;  /* 0x000000090903b211 */ /* 0x000fe400078f08ff */
[----:B-1----:R-:W-:Y:S02]  /*8ae0*/  @!P1 LOP3.LUT R7, R8, 0xfffffffe, RZ, 0xc0, !PT ;  /* 0xfffffffe08079812 */ /* 0x002fe400078ec0ff */
[----:B------:R-:W-:Y:S02]  /*8af0*/  @!P2 LOP3.LUT R9, R0, 0xfffffffe, RZ, 0xc0, !PT ;  /* 0xfffffffe0009a812 */ /* 0x000fe400078ec0ff */
[----:B------:R-:W-:Y:S01]  /*8b00*/  @!P3 LOP3.LUT R3, R3, 0xfffffffe, RZ, 0xc0, !PT ;  /* 0xfffffffe0303b812 */ /* 0x000fe200078ec0ff */
[--C-:B------:R-:W-:Y:S01]  /*8b10*/  @!P1 IMAD.WIDE R6, R7, 0x4, R16.reuse ;  /* 0x0000000407069825 */ /* 0x100fe200078e0210 */
[----:B------:R-:W-:Y:S02]  /*8b20*/  @!P5 LEA.HI R0, R11, R11, RZ, 0x1 ;  /* 0x0000000b0b00d211 */ /* 0x000fe400078f08ff */
[----:B------:R-:W-:Y:S01]  /*8b30*/  @!P4 LOP3.LUT R11, R10, 0xfffffffe, RZ, 0xc0, !PT ;  /* 0xfffffffe0a0bc812 */ /* 0x000fe200078ec0ff */
[--C-:B0-----:R-:W-:Y:S01]  /*8b40*/  @!P3 IMAD.WIDE R4, R3, 0x4, R16.reuse ;  /* 0x000000040304b825 */ /* 0x101fe200078e0210 */
[----:B------:R-:W-:Y:S01]  /*8b50*/  @!P5 LOP3.LUT R13, R0, 0xfffffffe, RZ, 0xc0, !PT ;  /* 0xfffffffe000dd812 */ /* 0x000fe200078ec0ff */
[----:B------:R0:W-:Y:S01]  /*8b60*/  @!P1 ST.E.64 desc[UR36][R6.64], R36 ;  /* 0x0000002406009985 */ /* 0x0001e2000c101b24 */
[----:B------:R-:W-:Y:S01]  /*8b70*/  @!P6 LOP3.LUT R3, R12, 0xfffffffe, RZ, 0xc0, !PT ;  /* 0xfffffffe0c03e812 */ /* 0x000fe200078ec0ff */
[----:B------:R-:W-:-:S04]  /*8b80*/  @!P2 IMAD.WIDE R8, R9, 0x4, R16 ;  /* 0x000000040908a825 */ /* 0x000fc800078e0210 */
[----:B------:R-:W-:Y:S01]  /*8b90*/  VIADD R0, R21, 0x48 ;  /* 0x0000004815007836 */ /* 0x000fe20000000000 */
[----:B------:R-:W-:Y:S01]  /*8ba0*/  @!P2 ST.E.64 desc[UR36][R8.64], R40 ;  /* 0x000000280800a985 */ /* 0x000fe2000c101b24 */
[----:B------:R-:W-:-:S03]  /*8bb0*/  ISETP.GE.AND P2, PT, R14, UR4, PT ;  /* 0x000000040e007c0c */ /* 0x000fc6000bf46270 */
[----:B------:R1:W-:Y:S01]  /*8bc0*/  @!P3 ST.E.64 desc[UR36][R4.64], R44 ;  /* 0x0000002c0400b985 */ /* 0x0003e2000c101b24 */
[----:B------:R-:W-:Y:S01]  /*8bd0*/  ISETP.GE.AND P0, PT, R0, UR4, PT ;  /* 0x0000000400007c0c */ /* 0x000fe2000bf06270 */
[----:B0-----:R-:W-:Y:S01]  /*8be0*/  @!P4 IMAD.WIDE R6, R11, 0x4, R16 ;  /* 0x000000040b06c825 */ /* 0x001fe200078e0210 */
[----:B------:R-:W-:-:S03]  /*8bf0*/  ISETP.GE.AND P3, PT, R15, UR4, PT ;  /* 0x000000040f007c0c */ /* 0x000fc6000bf66270 */
[--C-:B------:R-:W-:Y:S01]  /*8c00*/  @!P5 IMAD.WIDE R10, R13, 0x4, R16.reuse ;  /* 0x000000040d0ad825 */ /* 0x100fe200078e0210 */
[----:B------:R-:W-:Y:S03]  /*8c10*/  @!P4 ST.E.64 desc[UR36][R6.64], R48 ;  /* 0x000000300600c985 */ /* 0x000fe6000c101b24 */
[----:B------:R-:W-:Y:S01]  /*8c20*/  @!P2 LEA.HI R14, R14, R14, RZ, 0x1 ;  /* 0x0000000e0e0ea211 */ /* 0x000fe200078f08ff */
[----:B------:R-:W-:Y:S01]  /*8c30*/  @!P6 IMAD.WIDE R12, R3, 0x4, R16 ;  /* 0x00000004030ce825 */ /* 0x000fe200078e0210 */
[----:B------:R0:W-:Y:S02]  /*8c40*/  @!P5 ST.E.64 desc[UR36][R10.64], R52 ;  /* 0x000000340a00d985 */ /* 0x0001e4000c101b24 */
[----:B------:R-:W-:Y:S01]  /*8c50*/  @!P0 LEA.HI R0, R0, R0, RZ, 0x1 ;  /* 0x0000000000008211 */ /* 0x000fe200078f08ff */
[C---:B------:R-:W-:Y:S01]  /*8c60*/  VIADD R3, R21.reuse, 0x50 ;  /* 0x0000005015037836 */ /* 0x040fe20000000000 */
[----:B------:R2:W-:Y:S01]  /*8c70*/  @!P6 ST.E.64 desc[UR36][R12.64], R56 ;  /* 0x000000380c00e985 */ /* 0x0005e2000c101b24 */
[----:B-1----:R-:W-:Y:S01]  /*8c80*/  VIADD R5, R21, 0x78 ;  /* 0x0000007815057836 */ /* 0x002fe20000000000 */
[----:B------:R-:W-:Y:S01]  /*8c90*/  @!P3 LEA.HI R15, R15, R15, RZ, 0x1 ;  /* 0x0000000f0f0fb211 */ /* 0x000fe200078f08ff */
[----:B------:R-:W-:Y:S01]  /*8ca0*/  VIADD R8, R21, 0x68 ;  /* 0x0000006815087836 */ /* 0x000fe20000000000 */
[----:B------:R-:W-:Y:S01]  /*8cb0*/  ISETP.GE.AND P1, PT, R3, UR4, PT ;  /* 0x0000000403007c0c */ /* 0x000fe2000bf26270 */
[----:B------:R-:W-:Y:S01]  /*8cc0*/  VIADD R9, R21, 0x70 ;  /* 0x0000007015097836 */ /* 0x000fe20000000000 */
[----:B------:R-:W-:-:S02]  /*8cd0*/  ISETP.GE.AND P6, PT, R5, UR4, PT ;  /* 0x0000000405007c0c */ /* 0x000fc4000bfc6270 */
[----:B------:R-:W-:Y:S02]  /*8ce0*/  ISETP.GE.AND P4, PT, R8, UR4, PT ;  /* 0x0000000408007c0c */ /* 0x000fe4000bf86270 */
[----:B------:R-:W-:Y:S02]  /*8cf0*/  ISETP.GE.AND P5, PT, R9, UR4, PT ;  /* 0x0000000409007c0c */ /* 0x000fe4000bfa6270 */
[----:B0-----:R-:W-:-:S05]  /*8d00*/  @!P3 LOP3.LUT R11, R15, 0xfffffffe, RZ, 0xc0, !PT ;  /* 0xfffffffe0f0bb812 */ /* 0x001fca00078ec0ff */
[----:B------:R-:W-:Y:S01]  /*8d10*/  @!P1 LEA.HI R3, R3, R3, RZ, 0x1 ;  /* 0x0000000303039211 */ /* 0x000fe200078f08ff */
[----:B------:R-:W-:Y:S01]  /*8d20*/  @!P3 IMAD.WIDE R10, R11, 0x4, R16 ;  /* 0x000000040b0ab825 */ /* 0x000fe200078e0210 */
[----:B------:R-:W-:Y:S02]  /*8d30*/  @!P6 LEA.HI R6, R5, R5, RZ, 0x1 ;  /* 0x000000050506e211 */ /* 0x000fe400078f08ff */
[----:B------:R-:W-:Y:S02]  /*8d40*/  @!P4 LEA.HI R8, R8, R8, RZ, 0x1 ;  /* 0x000000080808c211 */ /* 0x000fe400078f08ff */
[----:B------:R-:W-:Y:S02]  /*8d50*/  @!P5 LEA.HI R4, R9, R9, RZ, 0x1 ;  /* 0x000000090904d211 */ /* 0x000fe400078f08ff */
[----:B------:R-:W-:Y:S02]  /*8d60*/  @!P0 LOP3.LUT R5, R0, 0xfffffffe, RZ, 0xc0, !PT ;  /* 0xfffffffe00058812 */ /* 0x000fe400078ec0ff */
[----:B------:R-:W-:-:S02]  /*8d70*/  @!P1 LOP3.LUT R3, R3, 0xfffffffe, RZ, 0xc0, !PT ;  /* 0xfffffffe03039812 */ /* 0x000fc400078ec0ff */
[----:B------:R-:W-:Y:S02]  /*8d80*/  @!P2 LOP3.LUT R9, R14, 0xfffffffe, RZ, 0xc0, !PT ;  /* 0xfffffffe0e09a812 */ /* 0x000fe400078ec0ff */
[----:B--2---:R-:W-:Y:S02]  /*8d90*/  @!P4 LOP3.LUT R13, R8, 0xfffffffe, RZ, 0xc0, !PT ;  /* 0xfffffffe080dc812 */ /* 0x004fe400078ec0ff */
        /* <DEDUP_REMOVED lines=15> */
.L_x_2226:
[----:B------:R-:W-:Y:S05]  /*8e90*/  BSYNC B0 ;  /* 0x0000000000007941 */ /* 0x000fea0003800000 */
.L_x_2225:
        /* <DEDUP_REMOVED lines=10> */
[----:B------:R-:W-:Y:S01]  /*8f40*/  VIADD R9, R21, 0x20 ;  /* 0x0000002015097836 */ /* 0x000fe20000000000 */
[----:B------:R-:W-:Y:S01]  /*8f50*/  ISETP.GE.AND P6, PT, R3, UR4, PT ;  /* 0x0000000403007c0c */ /* 0x000fe2000bfc6270 */
[C---:B------:R-:W-:Y:S01]  /*8f60*/  VIADD R11, R21.reuse, 0x30 ;  /* 0x00000030150b7836 */ /* 0x040fe20000000000 */
[C---:B------:R-:W-:Y:S01]  /*8f70*/  IADD3 R10, R21.reuse, 0x28, RZ ;  /* 0x00000028150a7810 */ /* 0x040fe20007ffe0ff */
[----:B------:R-:W-:Y:S01]  /*8f80*/  VIADD R12, R21, 0x38 ;  /* 0x00000038150c7836 */ /* 0x000fe20000000000 */
[----:B------:R-:W-:Y:S01]  /*8f90*/  ISETP.GE.AND P4, PT, R9, UR4, PT ;  /* 0x0000000409007c0c */ /* 0x000fe2000bf86270 */
[C---:B---3--:R-:W-:Y:S01]  /*8fa0*/  VIADD R16, R21.reuse, 0x40 ;  /* 0x0000004015107836 */ /* 0x048fe20000000000 */
[----:B------:R-:W-:Y:S01]  /*8fb0*/  ISETP.GE.AND P3, PT, R10, UR4, PT ;  /* 0x000000040a007c0c */ /* 0x000fe2000bf66270 */
[----:B0-----:R-:W-:Y:S01]  /*8fc0*/  VIADD R20, R21, 0x70 ;  /* 0x0000007015147836 */ /* 0x001fe20000000000 */
        /* <DEDUP_REMOVED lines=10> */
[----:B------:R-:W-:Y:S01]  /*9070*/  @!P3 LEA.HI R10, R10, R10, RZ, 0x1 ;  /* 0x0000000a0a0ab211 */ /* 0x000fe200078f08ff */
[--C-:B------:R-:W-:Y:S01]  /*9080*/  @!P6 IMAD.WIDE R6, R7, 0x4, R14.reuse ;  /* 0x000000040706e825 */ /* 0x100fe200078e020e */
[----:B------:R-:W-:Y:S02]  /*9090*/  @!P2 LEA.HI R0, R11, R11, RZ, 0x1 ;  /* 0x0000000b0b00a211 */ /* 0x000fe400078f08ff */
[----:B------:R-:W-:Y:S01]  /*90a0*/  @!P0 LEA.HI R8, R8, R8, RZ, 0x1 ;  /* 0x0000000808088211 */ /* 0x000fe200078f08ff */
[----:B0-----:R-:W-:Y:S01]  /*90b0*/  @!P5 IMAD.WIDE R4, R3, 0x4, R14 ;  /* 0x000000040304d825 */ /* 0x001fe200078e020e */
[----:B------:R-:W-:Y:S02]  /*90c0*/  @!P1 LEA.HI R12, R12, R12, RZ, 0x1 ;  /* 0x0000000c0c0c9211 */ /* 0x000fe400078f08ff */
[----:B------:R-:W-:Y:S02]  /*90d0*/  @!P0 LOP3.LUT R3, R8, 0xfffffffe, RZ, 0xc0, !PT ;  /* 0xfffffffe08038812 */ /* 0x000fe400078ec0ff */
[----:B------:R-:W-:Y:S01]  /*90e0*/  @!P4 LOP3.LUT R9, R9, 0xfffffffe, RZ, 0xc0, !PT ;  /* 0xfffffffe0909c812 */ /* 0x000fe200078ec0ff */
[----:B------:R0:W-:Y:S01]  /*90f0*/  @!P5 ST.E.64 desc[UR36][R4.64], R30 ;  /* 0x0000001e0400d985 */ /* 0x0001e2000c101b24 */
[----:B------:R-:W-:-:S02]  /*9100*/  @!P3 LOP3.LUT R11, R10, 0xfffffffe, RZ, 0xc0, !PT ;  /* 0xfffffffe0a0bb812 */ /* 0x000fc400078ec0ff */
[----:B------:R-:W-:Y:S01]  /*9110*/  @!P2 LOP3.LUT R13, R0, 0xfffffffe, RZ, 0xc0, !PT ;  /* 0xfffffffe000da812 */ /* 0x000fe200078ec0ff */
[----:B------:R1:W-:Y:S01]  /*9120*/  @!P6 ST.E.64 desc[UR36][R6.64], R34 ;  /* 0x000000220600e985 */ /* 0x0003e2000c101b24 */
[----:B----4-:R-:W-:Y:S01]  /*9130*/  @!P1 LOP3.LUT R17, R12, 0xfffffffe, RZ, 0xc0, !PT ;  /* 0xfffffffe0c119812 */ /* 0x010fe200078ec0ff */
[C---:B------:R-:W-:Y:S01]  /*9140*/  VIADD R0, R21.reuse, 0x50 ;  /* 0x0000005015007836 */ /* 0x040fe20000000000 */
[C---:B------:R-:W-:Y:S02]  /*9150*/  IADD3 R18, R21.reuse, 0x48, RZ ;  /* 0x0000004815127810 */ /* 0x040fe40007ffe0ff */
[----:B------:R-:W-:Y:S02]  /*9160*/  ISETP.GE.AND P5, PT, R16, UR4, PT ;  /* 0x0000000410007c0c */ /* 0x000fe4000bfa6270 */
[----:B------:R-:W-:Y:S02]  /*9170*/  ISETP.GE.AND P6, PT, R18, UR4, PT ;  /* 0x0000000412007c0c */ /* 0x000fe4000bfc6270 */
[----:B------:R-:W-:Y:S01]  /*9180*/  IADD3 R19, R21, 0x68, RZ ;  /* 0x0000006815137810 */ /* 0x000fe20007ffe0ff */
        /* <DEDUP_REMOVED lines=9> */
[----:B------:R-:W-:-:S02]  /*9220*/  ISETP.GE.AND P3, PT, R19, UR4, PT ;  /* 0x0000000413007c0c */ /* 0x000fc4000bf66270 */
[----:B------:R-:W-:Y:S01]  /*9230*/  @!P1 IMAD.WIDE R12, R17, 0x4, R14 ;  /* 0x00000004110c9825 */ /* 0x000fe200078e020e */
[----:B------:R3:W-:Y:S01]  /*9240*/  @!P2 ST.E.64 desc[UR36][R10.64], R50 ;  /* 0x000000320a00a985 */ /* 0x0007e2000c101b24 */
[----:B------:R-:W-:Y:S02]  /*9250*/  @!P5 LEA.HI R16, R16, R16, RZ, 0x1 ;  /* 0x000000101010d211 */ /* 0x000fe400078f08ff */
[C---:B------:R-:W-:Y:S01]  /*9260*/  VIADD R3, R21.reuse, 0x58 ;  /* 0x0000005815037836 */ /* 0x040fe20000000000 */
[----:B------:R4:W-:Y:S01]  /*9270*/  @!P1 ST.E.64 desc[UR36][R12.64], R54 ;  /* 0x000000360c009985 */ /* 0x0009e2000c101b24 */
[C---:B------:R-:W-:Y:S01]  /*9280*/  VIADD R17, R21.reuse, 0x60 ;  /* 0x0000006015117836 */ /* 0x040fe20000000000 */
[----:B------:R-:W-:Y:S01]  /*9290*/  @!P6 LEA.HI R18, R18, R18, RZ, 0x1 ;  /* 0x000000121212e211 */ /* 0x000fe200078f08ff */
        /* <DEDUP_REMOVED lines=10> */
[----:B--2---:R-:W-:Y:S01]  /*9340*/  @!P1 LEA.HI R8, R3, R3, RZ, 0x1 ;  /* 0x0000000303089211 */ /* 0x004fe200078f08ff */
[----:B------:R0:W-:Y:S01]  /*9350*/  @!P5 ST.E.64 desc[UR36][R4.64], R58 ;  /* 0x0000003a0400d985 */ /* 0x0001e2000c101b24 */
[----:B------:R-:W-:-:S02]  /*9360*/  @!P2 LEA.HI R17, R17, R17, RZ, 0x1 ;  /* 0x000000111111a211 */ /* 0x000fc400078f08ff */
[----:B------:R-:W-:Y:S01]  /*9370*/  @!P0 LOP3.LUT R3, R0, 0xfffffffe, RZ, 0xc0, !PT ;  /* 0xfffffffe00038812 */ /* 0x000fe200078ec0ff */
[----:B------:R1:W-:Y:S01]  /*9380*/  @!P6 ST.E.64 desc[UR36][R6.64], R62 ;  /* 0x0000003e0600e985 */ /* 0x0003e2000c101b24 */
[----:B------:R-:W-:Y:S02]  /*9390*/  @!P1 LOP3.LUT R9, R8, 0xfffffffe, RZ, 0xc0, !PT ;  /* 0xfffffffe08099812 */ /* 0x000fe400078ec0ff */
[----:B------:R-:W-:Y:S02]  /*93a0*/  @!P2 LOP3.LUT R17, R17, 0xfffffffe, RZ, 0xc0, !PT ;  /* 0xfffffffe1111a812 */ /* 0x000fe400078ec0ff */
[----:B---3--:R-:W-:Y:S02]  /*93b0*/  @!P3 LOP3.LUT R11, R19, 0xfffffffe, RZ, 0xc0, !PT ;  /* 0xfffffffe130bb812 */ /* 0x008fe400078ec0ff */
        /* <DEDUP_REMOVED lines=18> */
.L_x_2224:
[----:B------:R-:W1:Y:S02]  /*94e0*/  S2R R0, SR_TID.X ;  /* 0x0000000000007919 */ /* 0x000e640000002100 */
[----:B-1----:R-:W-:-:S05]  /*94f0*/  VIADD R3, R0, 0xffffff80 ;  /* 0xffffff8000037836 */ /* 0x002fca0000000000 */
[----:B------:R-:W-:-:S13]  /*9500*/  ISETP.GT.AND P0, PT, R3, 0x7f, PT ;  /* 0x0000007f0300780c */ /* 0x000fda0003f04270 */
[----:B------:R-:W-:Y:S05]  /*9510*/  @P0 BRA `(.L_x_2185) ;  /* 0x0000003c00800947 */ /* 0x000fea0003800000 */
[----:B------:R-:W1:Y:S01]  /*9520*/  S2R R3, SR_CTAID.X ;  /* 0x0000000000037919 */ /* 0x000e620000002500 */
[----:B------:R-:W2:Y:S01]  /*9530*/  LDC R8, c[0x0][0xbe8] ;  /* 0x0002fa00ff087b82 */ /* 0x000ea20000000800 */
[----:B------:R-:W-:Y:S01]  /*9540*/  ULDC UR4, c[0x0][0xa88] ;  /* 0x0002a20000047ab9 */ /* 0x000fe20000000800 */
[----:B-1----:R-:W-:Y:S01]  /*9550*/  LEA R0, R3, R0, 0x7 ;  /* 0x0000000003007211 */ /* 0x002fe200078e38ff */
[----:B--2---:R-:W-:-:S04]  /*9560*/  IMAD R3, R8, UR4, RZ ;  /* 0x0000000408037c24 */ /* 0x004fc8000f8e02ff */
[----:B------:R-:W-:-:S05]  /*9570*/  VIADD R0, R0, 0xffffff80 ;  /* 0xffffff8000007836 */ /* 0x000fca0000000000 */
[----:B------:R-:W-:-:S13]  /*9580*/  ISETP.GE.AND P0, PT, R0, R3, PT ;  /* 0x000000030000720c */ /* 0x000fda0003f06270 */
[----:B------:R-:W-:Y:S05]  /*9590*/  @P0 BRA `(.L_x_2185) ;  /* 0x0000003c00600947 */ /* 0x000fea0003800000 */
[----:B------:R-:W-:Y:S01]  /*95a0*/  ISETP.NE.AND P0, PT, R8, 0x1, PT ;  /* 0x000000010800780c */ /* 0x000fe20003f05270 */
[----:B------:R-:W1:Y:S01]  /*95b0*/  S2UR UR4, SR_CTAID.Z ;  /* 0x00000000000479c3 */ /* 0x000e620000002700 */
[----:B------:R-:W-:Y:S01]  /*95c0*/  SHF.R.S32.HI R3, RZ, 0x1f, R16 ;  /* 0x0000001fff037819 */ /* 0x000fe20000011410 */
[----:B------:R-:W-:Y:S02]  /*95d0*/  ULDC.64 UR6, c[0x0][0xbd0] ;  /* 0x0002f40000067ab9 */ /* 0x000fe40000000a00 */
[----:B------:R-:W-:-:S04]  /*95e0*/  IMAD.WIDE.U32 R4, R16, UR6, RZ ;  /* 0x0000000610047c25 */ /* 0x000fc8000f8e00ff */
[----:B------:R-:W2:Y:S01]  /*95f0*/  LDC.64 R12, c[0x0][0xbd8] ;  /* 0x0002f600ff0c7b82 */ /* 0x000ea20000000a00 */
[----:B------:R-:W-:-:S04]  /*9600*/  IMAD R3, R3, UR6, RZ ;  /* 0x0000000603037c24 */ /* 0x000fc8000f8e02ff */
[----:B------:R-:W-:Y:S02]  /*9610*/  IMAD R3, R16, UR7, R3 ;  /* 0x0000000710037c24 */ /* 0x000fe4000f8e0203 */
[----:B------:R-:W-:Y:S01]  /*9620*/  IMAD.MOV R16, RZ, RZ, -R16 ;  /* 0x000000ffff107224 */ /* 0x000fe200078e0a10 */
[----:B------:R-:W0:Y:S01]  /*9630*/  @P0 LDC R9, c[0x0][0xbec] ;  /* 0x0002fb00ff090b82 */ /* 0x000e220000000800 */
[----:B------:R-:W-:Y:S01]  /*9640*/  IMAD.IADD R5, R5, 0x1, R3 ;  /* 0x0000000105057824 */ /* 0x000fe200078e0203 */
[----:B------:R-:W-:-:S06]  /*9650*/  MOV R3, R0 ;  /* 0x0000000000037202 */ /* 0x000fcc0000000f00 */
[----:B------:R-:W3:Y:S01]  /*9660*/  S2UR UR8, SR_CTAID.Y ;  /* 0x00000000000879c3 */ /* 0x000ee20000002600 */
[----:B-1----:R-:W-:-:S07]  /*9670*/  USHF.R.S32.HI UR5, URZ, 0x1f, UR4 ;  /* 0x0000001f3f057899 */ /* 0x002fce0008011404 */
[----:B------:R-:W3:Y:S01]  /*9680*/  LDC R7, c[0x0][0xc50] ;  /* 0x00031400ff077b82 */ /* 0x000ee20000000800 */
[C---:B--2---:R-:W-:Y:S02]  /*9690*/  IMAD R10, R12.reuse, UR5, RZ ;  /* 0x000000050c0a7c24 */ /* 0x044fe4000f8e02ff */
[----:B------:R-:W-:-:S04]  /*96a0*/  IMAD.WIDE.U32 R4, R12, UR4, R4 ;  /* 0x000000040c047c25 */ /* 0x000fc8000f8e0004 */
[----:B------:R-:W-:Y:S01]  /*96b0*/  IMAD R13, R13, UR4, R10 ;  /* 0x000000040d0d7c24 */ /* 0x000fe2000f8e020a */
[----:B------:R-:W1:Y:S01]  /*96c0*/  @P0 LDC R11, c[0x0][0xbf0] ;  /* 0x0002fc00ff0b0b82 */ /* 0x000e620000000800 */
[----:B0-----:R-:W-:Y:S01]  /*96d0*/  @P0 IMAD.HI.U32 R6, R0, R9, RZ ;  /* 0x0000000900060227 */ /* 0x001fe200078e00ff */
[----:B------:R-:W-:-:S03]  /*96e0*/  ULDC.64 UR4, c[0x0][0xbe0] ;  /* 0x0002f80000047ab9 */ /* 0x000fc60000000a00 */
[----:B------:R-:W-:Y:S02]  /*96f0*/  IMAD.IADD R5, R13, 0x1, R5 ;  /* 0x000000010d057824 */ /* 0x000fe400078e0205 */
[----:B---3--:R-:W-:-:S04]  /*9700*/  IMAD R9, R7, R16, UR8 ;  /* 0x0000000807097e24 */ /* 0x008fc8000f8e0210 */
[----:B------:R-:W-:Y:S01]  /*9710*/  IMAD.WIDE.U32 R4, R9, UR4, R4 ;  /* 0x0000000409047c25 */ /* 0x000fe2000f8e0004 */
[----:B-1----:R-:W-:Y:S02]  /*9720*/  @P0 SHF.R.U32.HI R3, RZ, R11, R6 ;  /* 0x0000000bff030219 */ /* 0x002fe40000011606 */
[----:B------:R-:W-:Y:S02]  /*9730*/  SHF.R.S32.HI R6, RZ, 0x1f, R9 ;  /* 0x0000001fff067819 */ /* 0x000fe40000011409 */
[----:B------:R-:W-:Y:S01]  /*9740*/  IADD3 R4, P0, R3, R4, RZ ;  /* 0x0000000403047210 */ /* 0x000fe20007f1e0ff */
[----:B------:R-:W-:Y:S02]  /*9750*/  IMAD.MOV R7, RZ, RZ, -R3 ;  /* 0x000000ffff077224 */ /* 0x000fe400078e0a03 */
[----:B------:R-:W-:Y:S02]  /*9760*/  IMAD R6, R6, UR4, RZ ;  /* 0x0000000406067c24 */ /* 0x000fe4000f8e02ff */
[----:B------:R-:W-:-:S02]  /*9770*/  IMAD R7, R8, R7, R0 ;  /* 0x0000000708077224 */ /* 0x000fc400078e0200 */
[----:B------:R-:W-:Y:S01]  /*9780*/  IMAD R6, R9, UR5, R6 ;  /* 0x0000000509067c24 */ /* 0x000fe2000f8e0206 */
[----:B------:R-:W-:Y:S01]  /*9790*/  SHF.R.S32.HI R9, RZ, 0x1f, R3 ;  /* 0x0000001fff097819 */ /* 0x000fe20000011403 */
[----:B------:R-:W-:Y:S01]  /*97a0*/  ULDC.64 UR4, c[0x0][0xbc8] ;  /* 0x0002f20000047ab9 */ /* 0x000fe20000000a00 */
        /* <DEDUP_REMOVED lines=8> */
[----:B------:R-:W-:Y:S02]  /*9830*/  LEA.HI.X R7, R4, UR5, R3, 0x2, P0 ;  /* 0x0000000504077c11 */ /* 0x000fe400080f1403 */
[----:B------:R-:W-:-:S05]  /*9840*/  MOV R3, 0xff800000 ;  /* 0xff80000000037802 */ /* 0x000fca0000000f00 */
[----:B------:R1:W-:Y:S01]  /*9850*/  STG.E desc[UR36][R6.64], R3 ;  /* 0x0000000306007986 */ /* 0x0003e2000c101924 */
[----:B------:R-:W-:Y:S05]  /*9860*/  BRA `(.L_x_2185) ;  /* 0x0000003800ac7947 */ /* 0x000fea0003800000 */
.L_x_2183:
        /* <DEDUP_REMOVED lines=18> */
.L_x_2227:
[----:B------:R-:W-:Y:S01]  /*9990*/  ULDC UR44, c[0x0][0xc50] ;  /* 0x00031400002c7ab9 */ /* 0x000fe20000000800 */
[----:B------:R-:W-:Y:S01]  /*99a0*/  UMOV UR41, UR6 ;  /* 0x0000000600297c82 */ /* 0x000fe20008000000 */
[----:B------:R-:W-:-:S11]  /*99b0*/  UISETP.NE.AND UP0, UPT, UR44, 0x1, UPT ;  /* 0x000000012c00788c */ /* 0x000fd6000bf05270 */
[----:B------:R-:W-:Y:S01]  /*99c0*/  @UP0 ULDC UR4, c[0x0][0xc54] ;  /* 0x0003150000040ab9 */ /* 0x000fe20000000800 */
[----:B------:R-:W-:Y:S01]  /*99d0*/  @UP0 ULDC UR7, c[0x0][0xc58] ;  /* 0x0003160000070ab9 */ /* 0x000fe20000000800 */
[----:B------:R-:W-:-:S04]  /*99e0*/  UIMAD.WIDE.U32 UR4, UR6, UR4, URZ ;  /* 0x00000004060472a5 */ /* 0x000fc8000f8e003f */
[----:B------:R-:W-:-:S12]  /*99f0*/  @UP0 USHF.R.U32.HI UR41, URZ, UR7, UR5 ;  /* 0x000000073f290299 */ /* 0x000fd80008011605 */
.L_x_2228:
        /* <DEDUP_REMOVED lines=8> */
[----:B------:R-:W-:Y:S01]  /*9a80*/  ULDC UR4, c[0x0][0x448] ;  /* 0x0001120000047ab9 */ /* 0x000fe20000000800 */
[----:B------:R-:W-:Y:S01]  /*9a90*/  ULDC UR7, c[0x0][0x2f0] ;  /* 0x0000bc0000077ab9 */ /* 0x000fe20000000800 */
[----:B------:R-:W-:-:S05]  /*9aa0*/  MOV R30, RZ ;  /* 0x000000ff001e7202 */ /* 0x000fca0000000f00 */
[----:B------:R-:W1:Y:S01]  /*9ab0*/  S2UR UR48, SR_CTAID.X ;  /* 0x00000000003079c3 */ /* 0x000e620000002500 */
[----:B------:R-:W-:Y:S01]  /*9ac0*/  UISETP.NE.AND UP1, UPT, UR4, 0x1, UPT ;  /* 0x000000010400788c */ /* 0x000fe2000bf25270 */
[----:B------:R-:W-:Y:S02]  /*9ad0*/  ULDC UR8, c[0x0][0x288] ;  /* 0x0000a20000087ab9 */ /* 0x000fe40000000800 */
[----:B------:R-:W-:Y:S02]  /*9ae0*/  ULDC.64 UR4, c[0x0][0x418] ;  /* 0x0001060000047ab9 */ /* 0x000fe40000000a00 */
[----:B------:R-:W-:-:S03]  /*9af0*/  UISETP.NE.U32.AND UP0, UPT, UR4, URZ, UPT ;  /* 0x0000003f0400728c */ /* 0x000fc6000bf05070 */
[----:B------:R-:W-:Y:S01]  /*9b00*/  ULDC UR4, c[0x0][0x424] ;  /* 0x0001090000047ab9 */ /* 0x000fe20000000800 */
[----:B------:R-:W-:-:S03]  /*9b10*/  UISETP.NE.AND.EX UP0, UPT, UR5, URZ, UPT, UP0 ;  /* 0x0000003f0500728c */ /* 0x000fc6000bf05300 */
[----:B------:R-:W-:Y:S01]  /*9b20*/  @UP1 ULDC UR5, c[0x0][0x44c] ;  /* 0x0001130000051ab9 */ /* 0x000fe20000000800 */
[----:B0-----:R-:W-:Y:S01]  /*9b30*/  ISETP.NE.U32.AND P0, PT, R4, RZ, PT ;  /* 0x000000ff0400720c */ /* 0x001fe20003f05070 */
[----:B------:R-:W-:-:S03]  /*9b40*/  USEL UR42, UR4, 0x1, UP0 ;  /* 0x00000001042a7887 */ /* 0x000fc60008000000 */
[----:B------:R-:W-:Y:S01]  /*9b50*/  ISETP.NE.AND.EX P0, PT, R5, RZ, PT, P0 ;  /* 0x000000ff0500720c */ /* 0x000fe20003f05300 */
[----:B-1----:R-:W-:Y:S02]  /*9b60*/  ULEA UR6, UR48, 0x7f, 0x7 ;  /* 0x0000007f30067891 */ /* 0x002fe4000f8e383f */
[----:B------:R-:W-:Y:S02]  /*9b70*/  UIMAD UR42, UR42, UR7, URZ ;  /* 0x000000072a2a72a4 */ /* 0x000fe4000f8e023f */
[----:B------:R-:W-:Y:S01]  /*9b80*/  UIMAD.WIDE.U32 UR4, UR6, UR5, URZ ;  /* 0x00000005060472a5 */ /* 0x000fe2000f8e003f */
[----:B------:R-:W-:-:S03]  /*9b90*/  @UP1 ULDC UR7, c[0x0][0x450] ;  /* 0x0001140000071ab9 */ /* 0x000fc60000000800 */
[----:B------:R-:W-:-:S04]  /*9ba0*/  @UP1 USHF.R.U32.HI UR6, URZ, UR7, UR5 ;  /* 0x000000073f061299 */ /* 0x000fc80008011605 */
[----:B------:R-:W0:Y:S01]  /*9bb0*/  @P0 LDC.64 R4, c[0x0][0xa28] ;  /* 0x00028a00ff040b82 */ /* 0x000e220000000a00 */
[----:B------:R-:W-:Y:S02]  /*9bc0*/  UIADD3 UR5, UR42, 0x60, -UR8 ;  /* 0x000000602a057890 */ /* 0x000fe4000fffe808 */
[----:B------:R-:W-:Y:S02]  /*9bd0*/  UIADD3 UR4, UR42, 0x5f, URZ ;  /* 0x0000005f2a047890 */ /* 0x000fe4000fffe03f */
[----:B------:R-:W-:Y:S02]  /*9be0*/  UIADD3 UR6, UR5, UR6, URZ ;  /* 0x0000000605067290 */ /* 0x000fe4000fffe03f */
[----:B------:R-:W-:Y:S02]  /*9bf0*/  UIMAD.WIDE UR4, UR4, 0x2aaaaaab, URZ ;  /* 0x2aaaaaab040478a5 */ /* 0x000fe4000f8e023f */
[----:B------:R-:W-:Y:S02]  /*9c00*/  UIMAD.WIDE UR6, UR6, 0x2aaaaaab, URZ ;  /* 0x2aaaaaab060678a5 */ /* 0x000fe4000f8e023f */
[----:B------:R-:W-:-:S02]  /*9c10*/  USHF.R.U32.HI UR43, URZ, 0x1f, UR5 ;  /* 0x0000001f3f2b7899 */ /* 0x000fc40008011605 */
[----:B------:R-:W-:Y:S02]  /*9c20*/  USHF.R.U32.HI UR45, URZ, 0x1f, UR7 ;  /* 0x0000001f3f2d7899 */ /* 0x000fe40008011607 */
[----:B------:R-:W-:Y:S02]  /*9c30*/  ULEA.HI.SX32 UR43, UR5, UR43, 0x1c ;  /* 0x0000002b052b7291 */ /* 0x000fe4000f8fe23f */
[----:B------:R-:W-:-:S04]  /*9c40*/  ULEA.HI.SX32 UR45, UR7, UR45, 0x1c ;  /* 0x0000002d072d7291 */ /* 0x000fc8000f8fe23f */
[----:B------:R-:W-:Y:S02]  /*9c50*/  UISETP.LT.AND UP0, UPT, UR43, UR45, UPT ;  /* 0x0000002d2b00728c */ /* 0x000fe4000bf01270 */
[----:B------:R-:W-:Y:S01]  /*9c60*/  UP2UR UR49, UPR, URZ, 0x2 ;  /* 0x000000023f317883 */ /* 0x000fe20008000000 */
[----:B0-----:R-:W-:Y:S01]  /*9c70*/  @P0 IMAD.WIDE R4, R31, 0x4, R4 ;  /* 0x000000041f040825 */ /* 0x001fe200078e0204 */
[----:B------:R-:W-:-:S04]  /*9c80*/  USEL UR11, UR43, UR45, UP0 ;  /* 0x0000002d2b0b7287 */ /* 0x000fc80008000000 */
[----:B------:R-:W-:Y:S01]  /*9c90*/  UISETP.GE.AND UP1, UPT, UR11, 0x1, UPT ;  /* 0x000000010b00788c */ /* 0x000fe2000bf26270 */
[----:B------:R0:W5:Y:S01]  /*9ca0*/  @P0 LDG.E R30, desc[UR36][R4.64] ;  /* 0x00000024041e0981 */ /* 0x000162000c1e1900 */
[----:B------:R-:W-:Y:S02]  /*9cb0*/  USHF.R.U32.HI UR9, URZ, 0x10, UR44 ;  /* 0x000000103f097899 */ /* 0x000fe4000801162c */
[----:B------:R-:W-:Y:S02]  /*9cc0*/  ULOP3.LUT UR44, UR44, 0xffff, URZ, 0xc0, !UPT ;  /* 0x0000ffff2c2c7892 */ /* 0x000fe4000f8ec03f */
[----:B------:R-:W-:Y:S01]  /*9cd0*/  PLOP3.LUT P0, PT, PT, PT, UP1, 0x80, 0x0 ;  /* 0x000000000000781c */ /* 0x000fe20003f0f018 */
[----:B------:R-:W-:Y:S01]  /*9ce0*/  UISETP.NE.AND UP0, UPT, UR9, URZ, UPT ;  /* 0x0000003f0900728c */ /* 0x000fe2000bf05270 */
[----:B------:R-:W-:-:S10]  /*9cf0*/  UMOV UR40, URZ ;  /* 0x0000003f00287c82 */ /* 0x000fd40008000000 */
[----:B------:R-:W-:Y:S01]  /*9d00*/  @!UP0 ULDC UR9, c[0x0][0x9f0] ;  /* 0x00027c0000098ab9 */ /* 0x000fe20000000800 */
[----:B0-----:R-:W-:Y:S05]  /*9d10*/  @!P0 BRA `(.L_x_2230) ;  /* 0x0000000000788947 */ /* 0x001fea0003800000 */
[----:B------:R-:W-:Y:S01]  /*9d20*/  IABS R0, UR9 ;  /* 0x0000000900007c13 */ /* 0x000fe20008000000 */
[----:B------:R-:W-:Y:S02]  /*9d30*/  UIADD3 UR6, UR9, -0x1, UR11 ;  /* 0xffffffff09067890 */ /* 0x000fe4000fffe00b */
[----:B------:R-:W-:Y:S01]  /*9d40*/  IABS R5, UR9 ;  /* 0x0000000900057c13 */ /* 0x000fe20008000000 */
[----:B------:R-:W-:Y:S01]  /*9d50*/  UMOV UR4, URZ ;  /* 0x0000003f00047c82 */ /* 0x000fe20008000000 */
        /* <DEDUP_REMOVED lines=26> */
.L_x_2230:
[----:B------:R-:W-:Y:S02]  /*9f00*/  UIMAD UR50, UR44, UR40, URZ ;  /* 0x000000282c3272a4 */ /* 0x000fe4000f8e023f */
[----:B------:R-:W-:Y:S02]  /*9f10*/  IMAD.U32 R3, RZ, RZ, UR40 ;  /* 0x00000028ff037e24 */ /* 0x000fe4000f8e00ff */
[----:B------:R-:W-:Y:S02]  /*9f20*/  IMAD.MOV.U32 R10, RZ, RZ, 0x1 ;  /* 0x00000001ff0a7424 */ /* 0x000fe400078e00ff */
[----:B------:R-:W-:-:S04]  /*9f30*/  MOV R0, UR50 ;  /* 0x0000003200007c02 */ /* 0x000fc80008000f00 */
        /* <DEDUP_REMOVED lines=18> */
[----:B------:R-:W-:Y:S01]  /*a060*/  ULDC.64 UR4, c[0x4][0x70] ;  /* 0x01001c0000047ab9 */ /* 0x000fe20000000a00 */
[----:B------:R-:W0:Y:S01]  /*a070*/  LDC.64 R14, c[0x4][R14] ;  /* 0x010000000e0e7b82 */ /* 0x000e220000000a00 */
[----:B------:R-:W-:Y:S01]  /*a080*/  IMAD.U32 R6, RZ, RZ, UR6 ;  /* 0x00000006ff067e24 */ /* 0x000fe2000f8e00ff */
[----:B------:R-:W-:Y:S01]  /*a090*/  MOV R11, UR5 ;  /* 0x00000005000b7c02 */ /* 0x000fe20008000f00 */
[----:B------:R-:W-:Y:S02]  /*a0a0*/  IMAD.U32 R7, RZ, RZ, UR7 ;  /* 0x00000007ff077e24 */ /* 0x000fe4000f8e00ff */
[----:B------:R-:W-:-:S02]  /*a0b0*/  IMAD.U32 R10, RZ, RZ, UR4 ;  /* 0x00000004ff0a7e24 */ /* 0x000fc4000f8e00ff */
[----:B------:R-:W-:Y:S02]  /*a0c0*/  IMAD.MOV.U32 R8, RZ, RZ, 0x70 ;  /* 0x00000070ff087424 */ /* 0x000fe400078e00ff */
[----:B------:R-:W-:Y:S02]  /*a0d0*/  IMAD.MOV.U32 R12, RZ, RZ, 0x1 ;  /* 0x00000001ff0c7424 */ /* 0x000fe400078e00ff */
[----:B------:R-:W-:-:S07]  /*a0e0*/  IMAD.MOV.U32 R13, RZ, RZ, RZ ;  /* 0x000000ffff0d7224 */ /* 0x000fce00078e00ff */
[----:B------:R-:W-:-:S07]  /*a0f0*/  LEPC R20, `(.L_x_2231) ;  /* 0x000000001014794e */ /* 0x000fce0000000000 */
[----:B0----5:R-:W-:Y:S05]  /*a100*/  CALL.ABS.NOINC R14 ;  /* 0x000000000e007343 */ /* 0x021fea0003c00000 */
.L_x_2231:
[----:B------:R-:W-:-:S04]  /*a110*/  UIADD3 UR4, UR46, 0x400, URZ ;  /* 0x000004002e047890 */ /* 0x000fc8000fffe03f */
[----:B------:R-:W-:-:S06]  /*a120*/  ULOP3.LUT UP0, URZ, UR4, 0x3ff, URZ, 0xc0, !UPT ;  /* 0x000003ff043f7892 */ /* 0x000fcc000f80c03f */
[----:B------:R-:W-:-:S13]  /*a130*/  PLOP3.LUT P0, PT, PT, PT, UP0, 0x80, 0x0 ;  /* 0x000000000000781c */ /* 0x000fda0003f0f008 */
[----:B------:R-:W-:Y:S05]  /*a140*/  @!P0 BRA `(.L_x_2232) ;  /* 0x00000000007c8947 */ /* 0x000fea0003800000 */
[----:B------:R-:W-:Y:S01]  /*a150*/  MOV R17, 0x0 ;  /* 0x0000000000117802 */ /* 0x000fe20000000f00 */
[----:B------:R-:W-:Y:S01]  /*a160*/  ULDC.64 UR4, c[0x4][0xf0] ;  /* 0x01003c0000047ab9 */ /* 0x000fe20000000a00 */
[----:B------:R-:W-:Y:S01]  /*a170*/  ULDC.64 UR6, c[0x4][0xf8] ;  /* 0x01003e0000067ab9 */ /* 0x000fe20000000a00 */
[----:B------:R-:W-:Y:S01]  /*a180*/  MOV R4, UR4 ;  /* 0x0000000400047c02 */ /* 0x000fe20008000f00 */
[----:B------:R0:W1:Y:S01]  /*a190*/  LDC.64 R14, c[0x4][R17] ;  /* 0x01000000110e7b82 */ /* 0x0000620000000a00 */
[----:B------:R-:W-:Y:S01]  /*a1a0*/  IMAD.U32 R5, RZ, RZ, UR5 ;  /* 0x00000005ff057e24 */ /* 0x000fe2000f8e00ff */
[----:B------:R-:W-:Y:S01]  /*a1b0*/  ULDC.64 UR4, c[0x4][0x78] ;  /* 0x01001e0000047ab9 */ /* 0x000fe20000000a00 */
[----:B------:R-:W-:Y:S01]  /*a1c0*/  IMAD.U32 R6, RZ, RZ, UR6 ;  /* 0x00000006ff067e24 */ /* 0x000fe2000f8e00ff */
[----:B------:R-:W-:Y:S01]  /*a1d0*/  MOV R10, UR4 ;  /* 0x00000004000a7c02 */ /* 0x000fe20008000f00 */
[----:B------:R-:W-:Y:S01]  /*a1e0*/  IMAD.U32 R7, RZ, RZ, UR7 ;  /* 0x00000007ff077e24 */ /* 0x000fe2000f8e00ff */
[----:B------:R-:W-:Y:S01]  /*a1f0*/  MOV R13, RZ ;  /* 0x000000ff000d7202 */ /* 0x000fe20000000f00 */
[----:B------:R-:W-:-:S02]  /*a200*/  IMAD.U32 R11, RZ, RZ, UR5 ;  /* 0x00000005ff0b7e24 */ /* 0x000fc4000f8e00ff */
[----:B------:R-:W-:Y:S02]  /*a210*/  IMAD.MOV.U32 R8, RZ, RZ, 0x70 ;  /* 0x00000070ff087424 */ /* 0x000fe400078e00ff */
[----:B0-----:R-:W-:-:S07]  /*a220*/  IMAD.MOV.U32 R12, RZ, RZ, 0x1 ;  /* 0x00000001ff0c7424 */ /* 0x001fce00078e00ff */
[----:B------:R-:W-:-:S07]  /*a230*/  LEPC R20, `(.L_x_2233) ;  /* 0x000000001014794e */ /* 0x000fce0000000000 */
[----:B-1---5:R-:W-:Y:S05]  /*a240*/  CALL.ABS.NOINC R14 ;  /* 0x000000000e007343 */ /* 0x022fea0003c00000 */
.L_x_2233:
        /* <DEDUP_REMOVED lines=8> */
[----:B------:R-:W-:Y:S01]  /*a2d0*/  MOV R12, 0x1 ;  /* 0x00000001000c7802 */ /* 0x000fe20000000f00 */
[----:B------:R-:W-:Y:S02]  /*a2e0*/  IMAD.U32 R10, RZ, RZ, UR4 ;  /* 0x00000004ff0a7e24 */ /* 0x000fe4000f8e00ff */
[----:B------:R-:W-:-:S02]  /*a2f0*/  IMAD.U32 R11, RZ, RZ, UR5 ;  /* 0x00000005ff0b7e24 */ /* 0x000fc4000f8e00ff */
[----:B------:R-:W-:Y:S02]  /*a300*/  IMAD.MOV.U32 R8, RZ, RZ, 0x70 ;  /* 0x00000070ff087424 */ /* 0x000fe400078e00ff */
[----:B0-----:R-:W-:-:S07]  /*a310*/  IMAD.MOV.U32 R13, RZ, RZ, RZ ;  /* 0x000000ffff0d7224 */ /* 0x001fce00078e00ff */
[----:B------:R-:W-:-:S07]  /*a320*/  LEPC R20, `(.L_x_2232) ;  /* 0x000000001014794e */ /* 0x000fce0000000000 */
[----:B-1----:R-:W-:Y:S05]  /*a330*/  CALL.ABS.NOINC R14 ;  /* 0x000000000e007343 */ /* 0x002fea0003c00000 */
.L_x_2232:
        /* <DEDUP_REMOVED lines=17> */
[----:B------:R-:W-:Y:S02]  /*a450*/  LOP3.LUT R24, R27, 0x80, RZ, 0xfc, !PT ;  /* 0x000000801b187812 */ /* 0x000fe400078efcff */
        /* <DEDUP_REMOVED lines=12> */
.L_x_2276:
[----:B------:R-:W-:Y:S01]  /*a520*/  UIADD3 UR4, UR51, -0x1, URZ ;  /* 0xffffffff33047890 */ /* 0x000fe2000fffe03f */
[----:B------:R-:W-:Y:S02]  /*a530*/  SHF.R.U32.HI R23, RZ, 0x3, R7 ;  /* 0x00000003ff177819 */ /* 0x000fe40000011607 */
[----:B------:R-:W-:Y:S02]  /*a540*/  ISETP.NE.AND P2, PT, R28, 0x1, PT ;  /* 0x000000011c00780c */ /* 0x000fe40003f45270 */
[----:B------:R-:W-:Y:S01]  /*a550*/  LOP3.LUT R22, R26, R23, RZ, 0xfc, !PT ;  /* 0x000000171a167212 */ /* 0x000fe200078efcff */
[----:B------:R-:W-:Y:S01]  /*a560*/  IMAD.U32 R13, RZ, RZ, UR4 ;  /* 0x00000004ff0d7e24 */ /* 0x000fe2000f8e00ff */
[----:B-----5:R-:W-:Y:S02]  /*a570*/  SHF.R.S32.HI R33, RZ, 0x1f, R29 ;  /* 0x0000001fff217819 */ /* 0x020fe4000001141d */
[----:B------:R-:W-:Y:S01]  /*a580*/  LOP3.LUT R36, R36, 0xffffffdf, RZ, 0xc0, !PT ;  /* 0xffffffdf24247812 */ /* 0x000fe200078ec0ff */
[----:B------:R-:W-:Y:S01]  /*a590*/  IMAD R13, R13, 0x60, R22 ;  /* 0x000000600d0d7824 */ /* 0x000fe200078e0216 */
[----:B------:R-:W-:-:S04]  /*a5a0*/  R2UR UR5, R2 ;  /* 0x00000000020572ca */ /* 0x000fc800000e0000 */
[C---:B------:R-:W-:Y:S01]  /*a5b0*/  ISETP.GE.AND P1, PT, R13.reuse, UR42, PT ;  /* 0x0000002a0d007c0c */ /* 0x040fe2000bf26270 */
[----:B------:R-:W0:Y:S01]  /*a5c0*/  @P2 LDC R0, c[0x0][0x434] ;  /* 0x00010d00ff002b82 */ /* 0x000e220000000800 */
[----:B------:R-:W-:Y:S01]  /*a5d0*/  IMAD.IADD R13, R13, 0x1, R30 ;  /* 0x000000010d0d7824 */ /* 0x000fe200078e021e */
[----:B------:R-:W-:Y:S02]  /*a5e0*/  @P2 LOP3.LUT R36, R36, 0x20, RZ, 0xfc, !PT ;  /* 0x0000002024242812 */ /* 0x000fe400078efcff */
[----:B------:R-:W-:Y:S01]  /*a5f0*/  ISETP.GT.U32.OR P1, PT, R22, 0x5f, P1 ;  /* 0x0000005f1600780c */ /* 0x000fe20000f24470 */
[----:B------:R-:W-:-:S03]  /*a600*/  IMAD.MOV.U32 R10, RZ, RZ, R13 ;  /* 0x000000ffff0a7224 */ /* 0x000fc600078e000d */
[----:B------:R-:W1:Y:S09]  /*a610*/  @P2 LDC R3, c[0x0][0x438] ;  /* 0x00010e00ff032b82 */ /* 0x000e720000000800 */
[----:B------:R-:W2:Y:S01]  /*a620*/  @!P1 LDC.64 R4, c[0x0][0x428] ;  /* 0x00010a00ff049b82 */ /* 0x000ea20000000a00 */
[----:B0-----:R-:W-:-:S07]  /*a630*/  @P2 IMAD.HI.U32 R0, R13, R0, RZ ;  /* 0x000000000d002227 */ /* 0x001fce00078e00ff */
[----:B------:R-:W0:Y:S01]  /*a640*/  @!P1 LDC.64 R8, c[0x0][0x418] ;  /* 0x00010600ff089b82 */ /* 0x000e220000000a00 */
[----:B-1----:R-:W-:-:S04]  /*a650*/  @P2 SHF.R.U32.HI R10, RZ, R3, R0 ;  /* 0x00000003ff0a2219 */ /* 0x002fc80000011600 */
[----:B------:R-:W-:Y:S01]  /*a660*/  @!P1 SHF.R.S32.HI R11, RZ, 0x1f, R10 ;  /* 0x0000001fff0b9819 */ /* 0x000fe2000001140a */
[----:B--2---:R-:W-:-:S04]  /*a670*/  @!P1 IMAD R0, R33, R4, RZ ;  /* 0x0000000421009224 */ /* 0x004fc800078e02ff */
[C---:B------:R-:W-:Y:S02]  /*a680*/  @!P1 IMAD R3, R29.reuse, R5, R0 ;  /* 0x000000051d039224 */ /* 0x040fe400078e0200 */
[----:B------:R-:W-:-:S05]  /*a690*/  @!P1 IMAD.WIDE.U32 R4, R29, R4, R10 ;  /* 0x000000041d049225 */ /* 0x000fca00078e000a */
[----:B------:R-:W-:Y:S01]  /*a6a0*/  @!P1 IADD3 R0, R5, R3, RZ ;  /* 0x0000000305009210 */ /* 0x000fe20007ffe0ff */
[----:B------:R-:W-:Y:S01]  /*a6b0*/  IMAD.MOV.U32 R3, RZ, RZ, RZ ;  /* 0x000000ffff037224 */ /* 0x000fe200078e00ff */
[----:B0-----:R-:W-:-:S04]  /*a6c0*/  @!P1 LEA R8, P2, R4, R8, 0x2 ;  /* 0x0000000804089211 */ /* 0x001fc800078410ff */
[----:B------:R-:W-:-:S05]  /*a6d0*/  @!P1 LEA.HI.X R9, R4, R9, R0, 0x2, P2 ;  /* 0x0000000904099211 */ /* 0x000fca00010f1400 */
[----:B------:R0:W5:Y:S01]  /*a6e0*/  @!P1 LDG.E R3, desc[UR36][R8.64] ;  /* 0x0000002408039981 */ /* 0x000162000c1e1900 */
[----:B------:R-:W-:Y:S01]  /*a6f0*/  ULOP3.LUT UR5, UR5, 0x2, URZ, 0xfc, !UPT ;  /* 0x0000000205057892 */ /* 0x000fe2000f8efc3f */
[----:B------:R-:W-:Y:S01]  /*a700*/  SEL R0, RZ, 0xffffffff, P0 ;  /* 0xffffffffff007807 */ /* 0x000fe20000000000 */
[----:B------:R-:W-:Y:S01]  /*a710*/  IMAD.U32 R34, RZ, RZ, UR41 ;  /* 0x00000029ff227e24 */ /* 0x000fe2000f8e00ff */
[----:B------:R-:W-:Y:S01]  /*a720*/  ISETP.GT.U32.AND P0, PT, R22, 0x5f, PT ;  /* 0x0000005f1600780c */ /* 0x000fe20003f04070 */
[----:B------:R-:W-:Y:S01]  /*a730*/  IMAD.MOV R10, RZ, RZ, -R10 ;  /* 0x000000ffff0a7224 */ /* 0x000fe200078e0a0a */
[----:B------:R-:W-:Y:S01]  /*a740*/  LOP3.LUT R36, R36, 0xffffffef, RZ, 0xc0, !PT ;  /* 0xffffffef24247812 */ /* 0x000fe200078ec0ff */
[----:B------:R-:W-:Y:S01]  /*a750*/  IMAD.U32 R4, RZ, RZ, UR5 ;  /* 0x00000005ff047e24 */ /* 0x000fe2000f8e00ff */
[----:B------:R-:W-:Y:S01]  /*a760*/  SEL R32, RZ, 0x1, P3 ;  /* 0x00000001ff207807 */ /* 0x000fe20001800000 */
[----:B------:R-:W-:Y:S01]  /*a770*/  IMAD.U32 R35, RZ, RZ, UR4 ;  /* 0x00000004ff237e24 */ /* 0x000fe2000f8e00ff */
[----:B------:R-:W-:Y:S01]  /*a780*/  SHF.L.U32 R5, R0, 0x1, RZ ;  /* 0x0000000100057819 */ /* 0x000fe200000006ff */
[----:B------:R-:W-:Y:S01]  /*a790*/  IMAD R10, R28, R10, R13 ;  /* 0x0000000a1c0a7224 */ /* 0x000fe200078e020d */
[----:B------:R-:W-:-:S02]  /*a7a0*/  ISETP.NE.AND P4, PT, R4, 0x3, PT ;  /* 0x000000030400780c */ /* 0x000fc40003f85270 */
[----:B------:R-:W-:Y:S02]  /*a7b0*/  LOP3.LUT R32, R5, 0x2, R32, 0xe2, !PT ;  /* 0x0000000205207812 */ /* 0x000fe400078ee220 */
[----:B------:R-:W-:-:S09]  /*a7c0*/  SHF.R.S32.HI R34, RZ, 0x1f, R34 ;  /* 0x0000001fff227819 */ /* 0x000fd20000011422 */
[----:B------:R-:W-:-:S04]  /*a7d0*/  @P4 LOP3.LUT R36, R36, 0x10, RZ, 0xfc, !PT ;  /* 0x0000001024244812 */ /* 0x000fc800078efcff */
[----:B------:R-:W-:-:S04]  /*a7e0*/  LOP3.LUT R36, R36, 0xfffffff7, RZ, 0xc0, !PT ;  /* 0xfffffff724247812 */ /* 0x000fc800078ec0ff */
[----:B------:R-:W-:Y:S01]  /*a7f0*/  @P0 LOP3.LUT R36, R36, 0x8, RZ, 0xfc, !PT ;  /* 0x0000000824240812 */ /* 0x000fe200078efcff */
[----:B0-----:R-:W-:Y:S06]  /*a800*/  @!P4 BRA `(.L_x_2235) ;  /* 0x000000000004c947 */ /* 0x001fec0003800000 */
[----:B------:R-:W-:Y:S01]  /*a810*/  BPT.TRAP 0x1 ;  /* 0x000000040000795c */ /* 0x000fe20000300000 */
.L_x_2235:
[----:B------:R-:W-:Y:S01]  /*a820*/  SHF.R.S32.HI R8, RZ, 0x1f, R10 ;  /* 0x0000001fff087819 */ /* 0x000fe2000001140a */
[----:B------:R-:W-:Y:S01]  /*a830*/  ULDC.64 UR4, c[0x0][0x328] ;  /* 0x0000ca0000047ab9 */ /* 0x000fe20000000a00 */
[----:B-----5:R-:W-:Y:S02]  /*a840*/  SHF.R.S32.HI R0, RZ, 0x1f, R3 ;  /* 0x0000001fff007819 */ /* 0x020fe40000011403 */
[----:B------:R-:W-:Y:S01]  /*a850*/  R2UR UR6, R34 ;  /* 0x00000000220672ca */ /* 0x000fe200000e0000 */
[----:B------:R-:W-:-:S04]  /*a860*/  IMAD R5, R8, UR4, RZ ;  /* 0x0000000408057c24 */ /* 0x000fc8000f8e02ff */
[C---:B------:R-:W-:Y:S02]  /*a870*/  IMAD R9, R10.reuse, UR5, R5 ;  /* 0x000000050a097c24 */ /* 0x040fe4000f8e0205 */
        /* <DEDUP_REMOVED lines=20> */
.L_x_2277:
[----:B------:R-:W-:Y:S01]  /*a9c0*/  ULDC.64 UR4, c[0x0][0x300] ;  /* 0x0000c00000047ab9 */ /* 0x000fe20000000a00 */
[----:B------:R-:W-:Y:S01]  /*a9d0*/  R2UR UR6, R34 ;  /* 0x00000000220672ca */ /* 0x000fe200000e0000 */
[----:B0-----:R-:W-:Y:S01]  /*a9e0*/  IMAD R5, R8, UR4, RZ ;  /* 0x0000000408057c24 */ /* 0x001fe2000f8e02ff */
[----:B------:R-:W-:Y:S01]  /*a9f0*/  MOV R8, 0xffffffa0 ;  /* 0xffffffa000087802 */ /* 0x000fe20000000f00 */
[----:B------:R-:W-:Y:S01]  /*aa00*/  IMAD.SHL.U32 R37, R7, 0x8, RZ ;  /* 0x0000000807257824 */ /* 0x000fe200078e00ff */
[----:B------:R-:W-:Y:S01]  /*aa10*/  LOP3.LUT P3, RZ, R36, 0x4, RZ, 0xc0, !PT ;  /* 0x0000000424ff7812 */ /* 0x000fe2000786c0ff */
[----:B------:R-:W-:Y:S01]  /*aa20*/  IMAD R9, R10, UR5, R5 ;  /* 0x000000050a097c24 */ /* 0x000fe2000f8e0205 */
[----:B------:R-:W-:Y:S01]  /*aa30*/  LOP3.LUT P2, RZ, R36, 0x2, RZ, 0xc0, !PT ;  /* 0x0000000224ff7812 */ /* 0x000fe2000784c0ff */
[----:B------:R-:W-:Y:S01]  /*aa40*/  IMAD.WIDE.U32 R4, R10, UR4, RZ ;  /* 0x000000040a047c25 */ /* 0x000fe2000f8e00ff */
[----:B------:R-:W-:Y:S01]  /*aa50*/  ULDC.64 UR4, c[0x0][0x310] ;  /* 0x0000c40000047ab9 */ /* 0x000fe20000000a00 */
[----:B------:R-:W-:-:S02]  /*aa60*/  LOP3.LUT P1, RZ, R36, 0x1, RZ, 0xc0, !PT ;  /* 0x0000000124ff7812 */ /* 0x000fc4000782c0ff */
[----:B------:R-:W-:Y:S01]  /*aa70*/  IMAD R0, R0, UR4, RZ ;  /* 0x0000000400007c24 */ /* 0x000fe2000f8e02ff */
[----:B------:R-:W-:Y:S01]  /*aa80*/  IADD3 R5, R5, R9, RZ ;  /* 0x0000000905057210 */ /* 0x000fe20007ffe0ff */
[----:B------:R-:W-:Y:S02]  /*aa90*/  IMAD R8, R35, R8, UR42 ;  /* 0x0000002a23087e24 */ /* 0x000fe4000f8e0208 */
[C---:B------:R-:W-:Y:S02]  /*aaa0*/  IMAD R9, R3.reuse, UR5, R0 ;  /* 0x0000000503097c24 */ /* 0x040fe4000f8e0200 */
[----:B------:R-:W-:Y:S01]  /*aab0*/  IMAD.WIDE.U32 R4, R3, UR4, R4 ;  /* 0x0000000403047c25 */ /* 0x000fe2000f8e0004 */
[----:B------:R-:W-:-:S03]  /*aac0*/  ULDC.64 UR4, c[0x0][0x308] ;  /* 0x0000c20000047ab9 */ /* 0x000fc60000000a00 */
[----:B------:R-:W-:Y:S01]  /*aad0*/  IMAD.U32 R3, RZ, RZ, UR4 ;  /* 0x00000004ff037e24 */ /* 0x000fe2000f8e00ff */
[----:B------:R-:W-:Y:S01]  /*aae0*/  UIMAD UR4, UR6, UR4, URZ ;  /* 0x00000004060472a4 */ /* 0x000fe2000f8e023f */
[----:B------:R-:W-:Y:S02]  /*aaf0*/  IMAD.IADD R5, R5, 0x1, R9 ;  /* 0x0000000105057824 */ /* 0x000fe400078e0209 */
[----:B------:R-:W-:Y:S01]  /*ab00*/  ULDC.64 UR6, c[0x0][0x2e8] ;  /* 0x0000ba0000067ab9 */ /* 0x000fe20000000a00 */
[----:B------:R-:W-:Y:S02]  /*ab10*/  UIMAD UR4, UR41, UR5, UR4 ;  /* 0x00000005290472a4 */ /* 0x000fe4000f8e0204 */
[----:B------:R-:W-:-:S04]  /*ab20*/  IMAD.WIDE.U32 R4, R3, UR41, R4 ;  /* 0x0000002903047c25 */ /* 0x000fc8000f8e0004 */
[----:B------:R-:W-:Y:S01]  /*ab30*/  VIADD R3, R5, UR4 ;  /* 0x0000000405037c36 */ /* 0x000fe20008000000 */
[----:B------:R-:W-:Y:S01]  /*ab40*/  LEA R0, P0, R4, UR6, 0x1 ;  /* 0x0000000604007c11 */ /* 0x000fe2000f8008ff */
[----:B------:R-:W-:Y:S01]  /*ab50*/  UMOV UR4, 0xffffffff ;  /* 0xffffffff00047882 */ /* 0x000fe20000000000 */
[----:B------:R-:W-:Y:S02]  /*ab60*/  LOP3.LUT R5, R6, 0x1c0, RZ, 0xc0, !PT ;  /* 0x000001c006057812 */ /* 0x000fe400078ec0ff */
[----:B------:R-:W-:Y:S02]  /*ab70*/  LEA.HI.X R3, R4, UR7, R3, 0x1, P0 ;  /* 0x0000000704037c11 */ /* 0x000fe400080f0c03 */
[----:B------:R-:W-:Y:S01]  /*ab80*/  LOP3.LUT R4, R5, 0x38, R6, 0xf8, !PT ;  /* 0x0000003805047812 */ /* 0x000fe200078ef806 */
[----:B------:R-:W-:-:S03]  /*ab90*/  IMAD.IADD R6, R8, 0x1, -R23 ;  /* 0x0000000108067824 */ /* 0x000fc600078e0a17 */
[----:B------:R-:W-:Y:S02]  /*aba0*/  LOP3.LUT R4, R4, 0x38, R19, 0x78, !PT ;  /* 0x0000003804047812 */ /* 0x000fe400078e7813 */
[----:B------:R-:W-:Y:S02]  /*abb0*/  ISETP.GE.AND P0, PT, R6, 0x1, PT ;  /* 0x000000010600780c */ /* 0x000fe40003f06270 */
[----:B------:R-:W-:Y:S01]  /*abc0*/  LOP3.LUT R37, R4, 0x200, R37, 0xf8, !PT ;  /* 0x0000020004257812 */ /* 0x000fe200078ef825 */
[----:B------:R-:W-:Y:S10]  /*abd0*/  BRA.DIV UR4, `(.L_x_2237) ;  /* 0x0000002a04b87947 */ /* 0x000ff4000b800000 */
[----:B------:R-:W-:Y:S01]  /*abe0*/  SHFL.IDX PT, R5, R3, RZ, 0x181f ;  /* 0x00181fff03057589 */ /* 0x000fe200000e0000 */
[----:B------:R-:W-:-:S03]  /*abf0*/  @P0 LEA R19, R37, UR46, 0x1 ;  /* 0x0000002e25130c11 */ /* 0x000fc6000f8e08ff */
[----:B------:R-:W0:Y:S04]  /*ac00*/  SHFL.IDX PT, R4, R0, RZ, 0x181f ;  /* 0x00181fff00047589 */ /* 0x000e2800000e0000 */
[----:B------:R-:W1:Y:S04]  /*ac10*/  SHFL.IDX PT, R7, R3, 0x1, 0x181f ;  /* 0x00381f0003077f89 */ /* 0x000e6800000e0000 */
[----:B------:R-:W2:Y:S04]  /*ac20*/  SHFL.IDX PT, R14, R0, 0x1, 0x181f ;  /* 0x00381f00000e7f89 */ /* 0x000ea800000e0000 */
[----:B------:R-:W-:Y:S04]  /*ac30*/  SHFL.IDX PT, R10, R3, 0x2, 0x181f ;  /* 0x00581f00030a7f89 */ /* 0x000fe800000e0000 */
[----:B------:R-:W3:Y:S01]  /*ac40*/  SHFL.IDX PT, R21, R0, 0x2, 0x181f ;  /* 0x00581f0000157f89 */ /* 0x000ee200000e0000 */
[----:B0-----:R-:W-:-:S05]  /*ac50*/  @P0 IMAD.WIDE.U32 R4, R27, 0x2, R4 ;  /* 0x000000021b040825 */ /* 0x001fca00078e0004 */
[----:B------:R-:W-:Y:S04]  /*ac60*/  @P0 LDGSTS.E.BYPASS.LTC128B.128 [R19+0x18400], desc[UR36][R4.64], !P3 ;  /* 0x1840000004130fae */ /* 0x000fe8000d901d64 */
[----:B------:R-:W-:Y:S04]  /*ac70*/  @P0 LDGSTS.E.BYPASS.LTC128B.128 [R19+0x1b400], desc[UR36][R4.64+0x80], !P2 ;  /* 0x1b40008004130fae */ /* 0x000fe8000d101d64 */
[----:B------:R1:W-:Y:S01]  /*ac80*/  @P0 LDGSTS.E.BYPASS.LTC128B.128 [R19+0x1e400], desc[UR36][R4.64+0x100], !P1 ;  /* 0x1e40010004130fae */ /* 0x0003e2000c901d64 */
[----:B------:R-:W-:Y:S02]  /*ac90*/  ISETP.GE.AND P0, PT, R6, 0x11, PT ;  /* 0x000000110600780c */ /* 0x000fe40003f06270 */
[----:B-1----:R-:W-:Y:S01]  /*aca0*/  MOV R5, R7 ;  /* 0x0000000700057202 */ /* 0x002fe20000000f00 */
[----:B--2---:R-:W-:-:S10]  /*acb0*/  IMAD.MOV.U32 R4, RZ, RZ, R14 ;  /* 0x000000ffff047224 */ /* 0x004fd400078e000e */
[----:B------:R-:W-:Y:S01]  /*acc0*/  @P0 LEA R20, R37, UR46, 0x1 ;  /* 0x0000002e25140c11 */ /* 0x000fe2000f8e08ff */
[----:B------:R-:W0:Y:S01]  /*acd0*/  SHFL.IDX PT, R7, R3, 0x3, 0x181f ;  /* 0x00781f0003077f89 */ /* 0x000e2200000e0000 */
[----:B------:R-:W-:-:S03]  /*ace0*/  @P0 IMAD.WIDE.U32 R8, R27, 0x2, R4 ;  /* 0x000000021b080825 */ /* 0x000fc600078e0004 */
[----:B------:R-:W1:Y:S01]  /*acf0*/  SHFL.IDX PT, R14, R0, 0x3, 0x181f ;  /* 0x00781f00000e7f89 */ /* 0x000e6200000e0000 */
[----:B---3--:R-:W-:-:S03]  /*ad00*/  IMAD.MOV.U32 R4, RZ, RZ, R21 ;  /* 0x000000ffff047224 */ /* 0x008fc600078e0015 */
[----:B------:R-:W-:Y:S01]  /*ad10*/  @P0 LDGSTS.E.BYPASS.LTC128B.128 [R20+0x18c00], desc[UR36][R8.64], !P3 ;  /* 0x18c0000008140fae */ /* 0x000fe2000d901d64 */
[----:B------:R-:W-:-:S03]  /*ad20*/  IMAD.MOV.U32 R5, RZ, RZ, R10 ;  /* 0x000000ffff057224 */ /* 0x000fc600078e000a */
[----:B------:R-:W-:Y:S04]  /*ad30*/  @P0 LDGSTS.E.BYPASS.LTC128B.128 [R20+0x1bc00], desc[UR36][R8.64+0x80], !P2 ;  /* 0x1bc0008008140fae */ /* 0x000fe8000d101d64 */
[----:B------:R-:W-:Y:S01]  /*ad40*/  @P0 LDGSTS.E.BYPASS.LTC128B.128 [R20+0x1ec00], desc[UR36][R8.64+0x100], !P1 ;  /* 0x1ec0010008140fae */ /* 0x000fe2000c901d64 */
[----:B------:R-:W-:-:S03]  /*ad50*/  ISETP.GE.AND P0, PT, R6, 0x21, PT ;  /* 0x000000210600780c */ /* 0x000fc60003f06270 */
[----:B------:R-:W-:Y:S04]  /*ad60*/  SHFL.IDX PT, R10, R3, 0x4, 0x181f ;  /* 0x00981f00030a7f89 */ /* 0x000fe800000e0000 */
[----:B------:R-:W2:Y:S04]  /*ad70*/  SHFL.IDX PT, R19, R0, 0x4, 0x181f ;  /* 0x00981f0000137f89 */ /* 0x000ea800000e0000 */
[----:B------:R-:W3:Y:S02]  /*ad80*/  SHFL.IDX PT, R3, R3, 0x5, 0x181f ;  /* 0x00b81f0003037f89 */ /* 0x000ee400000e0000 */
[----:B------:R-:W-:Y:S01]  /*ad90*/  @P0 IMAD.WIDE.U32 R4, R27, 0x2, R4 ;  /* 0x000000021b040825 */ /* 0x000fe200078e0004 */
[----:B------:R-:W-:-:S05]  /*ada0*/  @P0 LEA R21, R37, UR46, 0x1 ;  /* 0x0000002e25150c11 */ /* 0x000fca000f8e08ff */
[----:B------:R-:W-:Y:S04]  /*adb0*/  @P0 LDGSTS.E.BYPASS.LTC128B.128 [R21+0x19400], desc[UR36][R4.64], !P3 ;  /* 0x1940000004150fae */ /* 0x000fe8000d901d64 */
[----:B------:R-:W-:Y:S04]  /*adc0*/  @P0 LDGSTS.E.BYPASS.LTC128B.128 [R21+0x1c400], desc[UR36][R4.64+0x80], !P2 ;  /* 0x1c40008004150fae */ /* 0x000fe8000d101d64 */
[----:B------:R0:W-:Y:S01]  /*add0*/  @P0 LDGSTS.E.BYPASS.LTC128B.128 [R21+0x1f400], desc[UR36][R4.64+0x100], !P1 ;  /* 0x1f40010004150fae */ /* 0x0001e2000c901d64 */
[----:B------:R-:W-:Y:S02]  /*ade0*/  ISETP.GE.AND P0, PT, R6, 0x31, PT ;  /* 0x000000310600780c */ /* 0x000fe40003f06270 */
[----:B0-----:R-:W-:Y:S01]  /*adf0*/  MOV R5, R7 ;  /* 0x0000000700057202 */ /* 0x001fe20000000f00 */
[----:B-1----:R-:W-:-:S10]  /*ae00*/  IMAD.MOV.U32 R4, RZ, RZ, R14 ;  /* 0x000000ffff047224 */ /* 0x002fd400078e000e */
[----:B------:R-:W-:Y:S01]  /*ae10*/  @P0 LEA R7, R37, UR46, 0x1 ;  /* 0x0000002e25070c11 */ /* 0x000fe2000f8e08ff */
[----:B------:R0:W1:Y:S01]  /*ae20*/  SHFL.IDX PT, R14, R0, 0x5, 0x181f ;  /* 0x00b81f00000e7f89 */ /* 0x00006200000e0000 */
[----:B------:R-:W-:-:S04]  /*ae30*/  @P0 IMAD.WIDE.U32 R8, R27, 0x2, R4 ;  /* 0x000000021b080825 */ /* 0x000fc800078e0004 */
[----:B--2---:R-:W-:Y:S01]  /*ae40*/  IMAD.MOV.U32 R4, RZ, RZ, R19 ;  /* 0x000000ffff047224 */ /* 0x004fe200078e0013 */
[----:B------:R0:W-:Y:S01]  /*ae50*/  @P0 LDGSTS.E.BYPASS.LTC128B.128 [R7+0x19c00], desc[UR36][R8.64], !P3 ;  /* 0x19c0000008070fae */ /* 0x0001e2000d901d64 */
[----:B------:R-:W-:-:S03]  /*ae60*/  IMAD.MOV.U32 R5, RZ, RZ, R10 ;  /* 0x000000ffff057224 */ /* 0x000fc600078e000a */
        /* <DEDUP_REMOVED lines=8> */
.L_x_2291:
        /* <DEDUP_REMOVED lines=18> */
.L_x_2238:
        /* <DEDUP_REMOVED lines=22> */
[----:B------:R-:W-:Y:S01]  /*b170*/  MOV R12, 0x1 ;  /* 0x00000001000c7802 */ /* 0x000fe20000000f00 */
[----:B------:R-:W-:Y:S02]  /*b180*/  IMAD.U32 R6, RZ, RZ, UR8 ;  /* 0x00000008ff067e24 */ /* 0x000fe4000f8e00ff */
[----:B------:R-:W-:-:S02]  /*b190*/  IMAD.U32 R10, RZ, RZ, UR4 ;  /* 0x00000004ff0a7e24 */ /* 0x000fc4000f8e00ff */
[----:B------:R-:W-:Y:S02]  /*b1a0*/  IMAD.U32 R11, RZ, RZ, UR5 ;  /* 0x00000005ff0b7e24 */ /* 0x000fe4000f8e00ff */
[----:B------:R-:W-:Y:S02]  /*b1b0*/  IMAD.MOV.U32 R8, RZ, RZ, 0x70 ;  /* 0x00000070ff087424 */ /* 0x000fe400078e00ff */
[----:B------:R-:W-:-:S07]  /*b1c0*/  IMAD.MOV.U32 R13, RZ, RZ, RZ ;  /* 0x000000ffff0d7224 */ /* 0x000fce00078e00ff */
[----:B------:R-:W-:-:S07]  /*b1d0*/  LEPC R20, `(.L_x_2239) ;  /* 0x000000001014794e */ /* 0x000fce0000000000 */
[----:B0-----:R-:W-:Y:S05]  /*b1e0*/  CALL.ABS.NOINC R14 ;  /* 0x000000000e007343 */ /* 0x001fea0003c00000 */
.L_x_2239:
[----:B------:R-:W-:Y:S01]  /*b1f0*/  UISETP.NE.AND UP0, UPT, UR49, URZ, UPT ;  /* 0x0000003f3100728c */ /* 0x000fe2000bf05270 */
[----:B------:R-:W-:Y:S01]  /*b200*/  IMAD.U32 R3, RZ, RZ, UR48 ;  /* 0x00000030ff037e24 */ /* 0x000fe2000f8e00ff */
[----:B------:R-:W0:Y:S01]  /*b210*/  LDC R8, c[0x0][0x448] ;  /* 0x00011200ff087b82 */ /* 0x000e220000000800 */
[----:B------:R-:W-:Y:S01]  /*b220*/  IMAD.U32 R4, RZ, RZ, UR38 ;  /* 0x00000026ff047e24 */ /* 0x000fe2000f8e00ff */
[----:B------:R-:W-:Y:S01]  /*b230*/  MOV R7, UR47 ;  /* 0x0000002f00077c02 */ /* 0x000fe20008000f00 */
[----:B------:R-:W-:Y:S01]  /*b240*/  IMAD R3, R3, 0x80, R22 ;  /* 0x0000008003037824 */ /* 0x000fe200078e0216 */
[----:B------:R-:W-:Y:S01]  /*b250*/  PLOP3.LUT P0, PT, PT, PT, UP0, 0x80, 0x0 ;  /* 0x000000000000781c */ /* 0x000fe20003f0f008 */
[----:B------:R-:W-:Y:S01]  /*b260*/  IMAD.MOV.U32 R6, RZ, RZ, R4 ;  /* 0x000000ffff067224 */ /* 0x000fe200078e0004 */
[----:B------:R-:W-:Y:S01]  /*b270*/  ULDC.64 UR4, c[0x0][0x2e0] ;  /* 0x0000b80000047ab9 */ /* 0x000fe20000000a00 */
[----:B------:R-:W-:Y:S01]  /*b280*/  IMAD.U32 R5, RZ, RZ, UR39 ;  /* 0x00000027ff057e24 */ /* 0x000fe2000f8e00ff */
[----:B------:R-:W-:Y:S01]  /*b290*/  MOV R9, R3 ;  /* 0x0000000300097202 */ /* 0x000fe20000000f00 */
[----:B------:R-:W-:Y:S01]  /*b2a0*/  @UP0 ULDC UR6, c[0x0][0x44c] ;  /* 0x0001130000060ab9 */ /* 0x000fe20000000800 */
[----:B------:R-:W-:-:S02]  /*b2b0*/  IMAD R0, R19, UR4, RZ ;  /* 0x0000000413007c24 */ /* 0x000fc4000f8e02ff */
[----:B------:R-:W-:Y:S01]  /*b2c0*/  IMAD.WIDE.U32 R6, R31, UR4, R6 ;  /* 0x000000041f067c25 */ /* 0x000fe2000f8e0006 */
[----:B------:R-:W-:-:S03]  /*b2d0*/  @UP0 ULDC UR4, c[0x0][0x450] ;  /* 0x0001140000040ab9 */ /* 0x000fc60000000800 */
[----:B------:R-:W-:Y:S02]  /*b2e0*/  IMAD R5, R31, UR5, R0 ;  /* 0x000000051f057c24 */ /* 0x000fe4000f8e0200 */
[----:B------:R-:W-:Y:S01]  /*b2f0*/  @P0 IMAD.HI.U32 R10, R3, UR6, RZ ;  /* 0x00000006030a0c27 */ /* 0x000fe2000f8e00ff */
[----:B------:R-:W-:-:S03]  /*b300*/  PLOP3.LUT P0, PT, PT, PT, UP0, 0x80, 0x0 ;  /* 0x000000000000781c */ /* 0x000fc60003f0f008 */
[----:B------:R-:W-:-:S10]  /*b310*/  IMAD.IADD R7, R7, 0x1, R5 ;  /* 0x0000000107077824 */ /* 0x000fd400078e0205 */
        /* <DEDUP_REMOVED lines=16> */
[----:B------:R-:W-:Y:S01]  /*b420*/  ULDC UR4, c[0x0][0x2b8] ;  /* 0x0000ae0000047ab9 */ /* 0x000fe20000000800 */
[----:B------:R-:W-:Y:S02]  /*b430*/  IADD3 R5, R5, R7, RZ ;  /* 0x0000000705057210 */ /* 0x000fe40007ffe0ff */
[----:B------:R-:W-:Y:S02]  /*b440*/  ISETP.GE.AND P2, PT, R25, UR4, PT ;  /* 0x0000000419007c0c */ /* 0x000fe4000bf46270 */
[----:B------:R-:W-:Y:S01]  /*b450*/  LEA.HI.X R0, R4, UR5, R5, 0x1, P0 ;  /* 0x0000000504007c11 */ /* 0x000fe200080f0c05 */
[----:B------:R-:W-:Y:S01]  /*b460*/  UMOV UR5, 0xffffffff ;  /* 0xffffffff00057882 */ /* 0x000fe20000000000 */
[----:B------:R-:W-:-:S02]  /*b470*/  ISETP.GE.AND P0, PT, R24, UR4, PT ;  /* 0x0000000418007c0c */ /* 0x000fc4000bf06270 */
[----:B------:R-:W-:Y:S01]  /*b480*/  ISETP.GE.AND P3, PT, R27, UR4, PT ;  /* 0x000000041b007c0c */ /* 0x000fe2000bf66270 */
[----:B------:R-:W-:-:S12]  /*b490*/  BRA.DIV UR5, `(.L_x_2240) ;  /* 0x0000002a05747947 */ /* 0x000fd8000b800000 */
[----:B------:R-:W-:Y:S01]  /*b4a0*/  SHFL.IDX PT, R5, R0, RZ, 0x181f ;  /* 0x00181fff00057589 */ /* 0x000fe200000e0000 */
[----:B------:R-:W-:Y:S01]  /*b4b0*/  IMAD.U32 R10, RZ, RZ, UR48 ;  /* 0x00000030ff0a7e24 */ /* 0x000fe2000f8e00ff */
[----:B------:R-:W-:Y:S02]  /*b4c0*/  ULDC UR4, c[0x0][0x288] ;  /* 0x0000a20000047ab9 */ /* 0x000fe40000000800 */
[----:B------:R-:W0:Y:S01]  /*b4d0*/  SHFL.IDX PT, R4, R3, RZ, 0x181f ;  /* 0x00181fff03047589 */ /* 0x000e2200000e0000 */
[----:B------:R-:W-:Y:S02]  /*b4e0*/  IMAD R6, R8, UR4, RZ ;  /* 0x0000000408067c24 */ /* 0x000fe4000f8e02ff */
[----:B------:R-:W-:Y:S01]  /*b4f0*/  IMAD R7, R10, 0x80, R23 ;  /* 0x000000800a077824 */ /* 0x000fe200078e0217 */
[----:B------:R-:W-:Y:S03]  /*b500*/  SHFL.IDX PT, R8, R0, 0x1, 0x181f ;  /* 0x00381f0000087f89 */ /* 0x000fe600000e0000 */
[C---:B------:R-:W-:Y:S01]  /*b510*/  VIADD R9, R7.reuse, 0x10 ;  /* 0x0000001007097836 */ /* 0x040fe20000000000 */
[C---:B------:R-:W-:Y:S01]  /*b520*/  ISETP.GE.AND P1, PT, R7.reuse, R6, PT ;  /* 0x000000060700720c */ /* 0x040fe20003f26270 */
[----:B------:R-:W1:Y:S01]  /*b530*/  SHFL.IDX PT, R14, R3, 0x1, 0x181f ;  /* 0x00381f00030e7f89 */ /* 0x000e6200000e0000 */
[----:B------:R-:W-:-:S11]  /*b540*/  VIADD R11, R7, 0x20 ;  /* 0x00000020070b7836 */ /* 0x000fd60000000000 */
[----:B------:R-:W-:Y:S01]  /*b550*/  @!P1 LEA R19, R37, UR46, 0x1 ;  /* 0x0000002e25139c11 */ /* 0x000fe2000f8e08ff */
[----:B0-----:R-:W-:-:S05]  /*b560*/  @!P1 IMAD.WIDE.U32 R4, R27, 0x2, R4 ;  /* 0x000000021b049825 */ /* 0x001fca00078e0004 */
[----:B------:R-:W-:Y:S04]  /*b570*/  @!P1 LDGSTS.E.BYPASS.LTC128B.128 [R19+0xc400], desc[UR36][R4.64], !P3 ;  /* 0x0c40000004139fae */ /* 0x000fe8000d901d64 */
[----:B------:R-:W-:Y:S04]  /*b580*/  @!P1 LDGSTS.E.BYPASS.LTC128B.128 [R19+0x10400], desc[UR36][R4.64+0x80], !P2 ;  /* 0x1040008004139fae */ /* 0x000fe8000d101d64 */
[----:B------:R1:W-:Y:S01]  /*b590*/  @!P1 LDGSTS.E.BYPASS.LTC128B.128 [R19+0x14400], desc[UR36][R4.64+0x100], !P0 ;  /* 0x1440010004139fae */ /* 0x0003e2000c101d64 */
[----:B------:R-:W-:Y:S02]  /*b5a0*/  ISETP.GE.AND P1, PT, R9, R6, PT ;  /* 0x000000060900720c */ /* 0x000fe40003f26270 */
[----:B-1----:R-:W-:Y:S01]  /*b5b0*/  MOV R4, R14 ;  /* 0x0000000e00047202 */ /* 0x002fe20000000f00 */
[----:B------:R-:W-:-:S10]  /*b5c0*/  IMAD.MOV.U32 R5, RZ, RZ, R8 ;  /* 0x000000ffff057224 */ /* 0x000fd400078e0008 */
[----:B------:R-:W-:Y:S01]  /*b5d0*/  @!P1 LEA R21, R37, UR46, 0x1 ;  /* 0x0000002e25159c11 */ /* 0x000fe2000f8e08ff */
[----:B------:R-:W-:Y:S01]  /*b5e0*/  SHFL.IDX PT, R14, R3, 0x3, 0x181f ;  /* 0x00781f00030e7f89 */ /* 0x000fe200000e0000 */
[----:B------:R-:W-:-:S03]  /*b5f0*/  @!P1 IMAD.WIDE.U32 R8, R27, 0x2, R4 ;  /* 0x000000021b089825 */ /* 0x000fc600078e0004 */
[----:B------:R-:W-:Y:S04]  /*b600*/  SHFL.IDX PT, R5, R0, 0x2, 0x181f ;  /* 0x00581f0000057f89 */ /* 0x000fe800000e0000 */
[----:B------:R-:W0:Y:S04]  /*b610*/  SHFL.IDX PT, R4, R3, 0x2, 0x181f ;  /* 0x00581f0003047f89 */ /* 0x000e2800000e0000 */
[----:B------:R-:W-:Y:S04]  /*b620*/  @!P1 LDGSTS.E.BYPASS.LTC128B.128 [R21+0xcc00], desc[UR36][R8.64], !P3 ;  /* 0x0cc0000008159fae */ /* 0x000fe8000d901d64 */
[----:B------:R-:W-:Y:S04]  /*b630*/  @!P1 LDGSTS.E.BYPASS.LTC128B.128 [R21+0x10c00], desc[UR36][R8.64+0x80], !P2 ;  /* 0x10c0008008159fae */ /* 0x000fe8000d101d64 */
[----:B------:R1:W-:Y:S01]  /*b640*/  @!P1 LDGSTS.E.BYPASS.LTC128B.128 [R21+0x14c00], desc[UR36][R8.64+0x100], !P0 ;  /* 0x14c0010008159fae */ /* 0x0003e2000c101d64 */
[----:B------:R-:W-:Y:S01]  /*b650*/  ISETP.GE.AND P1, PT, R11, R6, PT ;  /* 0x000000060b00720c */ /* 0x000fe20003f26270 */
[----:B------:R-:W-:-:S02]  /*b660*/  VIADD R11, R7, 0x40 ;  /* 0x00000040070b7836 */ /* 0x000fc40000000000 */
[----:B-1----:R-:W1:Y:S01]  /*b670*/  SHFL.IDX PT, R8, R0, 0x3, 0x181f ;  /* 0x00781f0000087f89 */ /* 0x002e6200000e0000 */
[----:B------:R-:W-:-:S09]  /*b680*/  VIADD R9, R7, 0x30 ;  /* 0x0000003007097836 */ /* 0x000fd20000000000 */
[----:B------:R-:W-:Y:S01]  /*b690*/  @!P1 LEA R19, R37, UR46, 0x1 ;  /* 0x0000002e25139c11 */ /* 0x000fe2000f8e08ff */
[----:B0-----:R-:W-:-:S05]  /*b6a0*/  @!P1 IMAD.WIDE.U32 R4, R27, 0x2, R4 ;  /* 0x000000021b049825 */ /* 0x001fca00078e0004 */
[----:B------:R-:W-:Y:S04]  /*b6b0*/  @!P1 LDGSTS.E.BYPASS.LTC128B.128 [R19+0xd400], desc[UR36][R4.64], !P3 ;  /* 0x0d40000004139fae */ /* 0x000fe8000d901d64 */
[----:B------:R-:W-:Y:S04]  /*b6c0*/  @!P1 LDGSTS.E.BYPASS.LTC128B.128 [R19+0x11400], desc[UR36][R4.64+0x80], !P2 ;  /* 0x1140008004139fae */ /* 0x000fe8000d101d64 */
[----:B------:R0:W-:Y:S01]  /*b6d0*/  @!P1 LDGSTS.E.BYPASS.LTC128B.128 [R19+0x15400], desc[UR36][R4.64+0x100], !P0 ;  /* 0x1540010004139fae */ /* 0x0001e2000c101d64 */
[----:B------:R-:W-:Y:S02]  /*b6e0*/  ISETP.GE.AND P1, PT, R9, R6, PT ;  /* 0x000000060900720c */ /* 0x000fe40003f26270 */
[----:B0-----:R-:W-:Y:S01]  /*b6f0*/  MOV R4, R14 ;  /* 0x0000000e00047202 */ /* 0x001fe20000000f00 */
[----:B-1----:R-:W-:-:S10]  /*b700*/  IMAD.MOV.U32 R5, RZ, RZ, R8 ;  /* 0x000000ffff057224 */ /* 0x002fd400078e0008 */
        /* <DEDUP_REMOVED lines=35> */
.L_x_2308:
[----:B------:R-:W-:Y:S01]  /*b940*/  VIADD R7, R7, 0x70 ;  /* 0x0000007007077836 */ /* 0x000fe20000000000 */
[----:B------:R-:W-:Y:S01]  /*b950*/  BSSY B0, `(.L_x_2241) ;  /* 0x000000d000007945 */ /* 0x000fe20003800000 */
[----:B-1----:R-:W-:Y:S01]  /*b960*/  MOV R4, R14 ;  /* 0x0000000e00047202 */ /* 0x002fe20000000f00 */
[----:B--2---:R-:W-:Y:S02]  /*b970*/  IMAD.MOV.U32 R5, RZ, RZ, R8 ;  /* 0x000000ffff057224 */ /* 0x004fe400078e0008 */
        /* <DEDUP_REMOVED lines=10> */
.L_x_2242:
[----:B------:R-:W-:Y:S05]  /*ba20*/  BSYNC B0 ;  /* 0x0000000000007941 */ /* 0x000fea0003800000 */
.L_x_2241:
        /* <DEDUP_REMOVED lines=9> */
.L_x_2309:
        /* <DEDUP_REMOVED lines=8> */
[----:B------:R-:W-:Y:S01]  /*bb40*/  ULOP3.LUT UR5, URZ, UR45, URZ, 0x33, !UPT ;  /* 0x0000002d3f057292 */ /* 0x000fe2000f8e333f */
[----:B------:R-:W-:Y:S01]  /*bb50*/  IADD3 R26, R26, R30, R23 ;  /* 0x0000001e1a1a7210 */ /* 0x000fe20007ffe017 */
[----:B------:R-:W-:Y:S01]  /*bb60*/  UIMAD UR4, UR4, UR40, URZ ;  /* 0x00000028040472a4 */ /* 0x000fe2000f8e023f */
[----:B------:R-:W-:Y:S01]  /*bb70*/  IADD3 R5, -R23, UR42, RZ ;  /* 0x0000002a17057c10 */ /* 0x000fe2000fffe1ff */
[----:B------:R-:W-:Y:S01]  /*bb80*/  BSSY B0, `(.L_x_2244) ;  /* 0x00000f0000007945 */ /* 0x000fe20003800000 */
[----:B------:R-:W-:Y:S01]  /*bb90*/  IMAD.SHL.U32 R20, R27, 0x2, RZ ;  /* 0x000000021b147824 */ /* 0x000fe200078e00ff */
[----:B------:R-:W-:Y:S01]  /*bba0*/  MOV R10, RZ ;  /* 0x000000ff000a7202 */ /* 0x000fe20000000f00 */
[----:B------:R-:W-:Y:S01]  /*bbb0*/  VIADD R7, R26, 0xfffffee0 ;  /* 0xfffffee01a077836 */ /* 0x000fe20000000000 */
[----:B------:R-:W-:Y:S01]  /*bbc0*/  LOP3.LUT R3, RZ, UR4, RZ, 0x33, !PT ;  /* 0x00000004ff037c12 */ /* 0x000fe2000f8e33ff */
[----:B------:R-:W-:-:S03]  /*bbd0*/  IMAD.MOV.U32 R19, RZ, RZ, 0x1 ;  /* 0x00000001ff137424 */ /* 0x000fc600078e00ff */
[----:B------:R-:W-:-:S04]  /*bbe0*/  VIMNMX3 R0, R0, UR5, R3, !PT ;  /* 0x0000000500007c0f */ /* 0x000fc8000f800103 */
[C---:B------:R-:W-:Y:S01]  /*bbf0*/  IADD3 R35, -R0.reuse, -0x2, RZ ;  /* 0xfffffffe00237810 */ /* 0x040fe20007ffe1ff */
[C---:B------:R-:W-:Y:S02]  /*bc00*/  IMAD R5, R0.reuse, 0x60, R5 ;  /* 0x0000006000057824 */ /* 0x040fe400078e0205 */
[----:B------:R-:W-:Y:S02]  /*bc10*/  IMAD R7, R0, -0x60, R7 ;  /* 0xffffffa000077824 */ /* 0x000fe400078e0207 */
[----:B------:R-:W-:-:S07]  /*bc20*/  VIADD R6, R5, 0xc0 ;  /* 0x000000c005067836 */ /* 0x000fce0000000000 */
.L_x_2257:
[----:B------:R-:W-:Y:S01]  /*bc30*/  ISETP.NE.AND P0, PT, R28, 0x1, PT ;  /* 0x000000011c00780c */ /* 0x000fe20003f05270 */
[----:B------:R-:W-:Y:S01]  /*bc40*/  IMAD.MOV.U32 R30, RZ, RZ, RZ ;  /* 0x000000ffff1e7224 */ /* 0x000fe200078e00ff */
[----:B------:R-:W-:Y:S02]  /*bc50*/  ISETP.GT.U32.AND P2, PT, R22, 0x5f, PT ;  /* 0x0000005f1600780c */ /* 0x000fe40003f44070 */
[----:B------:R-:W-:-:S09]  /*bc60*/  LOP3.LUT P1, RZ, R36, 0x10, RZ, 0xc0, !PT ;  /* 0x0000001024ff7812 */ /* 0x000fd2000782c0ff */
[----:B------:R-:W0:Y:S08]  /*bc70*/  @P0 LDC R0, c[0x0][0x434] ;  /* 0x00010d00ff000b82 */ /* 0x000e300000000800 */
[----:B-1----:R-:W1:Y:S08]  /*bc80*/  @P0 LDC R12, c[0x0][0x438] ;  /* 0x00010e00ff0c0b82 */ /* 0x002e700000000800 */
[----:B------:R-:W2:Y:S08]  /*bc90*/  @!P2 LDC.64 R4, c[0x0][0x428] ;  /* 0x00010a00ff04ab82 */ /* 0x000eb00000000a00 */
[----:B------:R-:W3:Y:S01]  /*bca0*/  @!P2 LDC.64 R8, c[0x0][0x418] ;  /* 0x00010600ff08ab82 */ /* 0x000ee20000000a00 */
[----:B0-----:R-:W-:-:S04]  /*bcb0*/  @P0 IMAD.HI.U32 R3, R7, R0, RZ ;  /* 0x0000000007030227 */ /* 0x001fc800078e00ff */
[----:B------:R-:W-:Y:S01]  /*bcc0*/  IMAD.MOV.U32 R0, RZ, RZ, R7 ;  /* 0x000000ffff007224 */ /* 0x000fe200078e0007 */
[----:B-1----:R-:W-:-:S04]  /*bcd0*/  @P0 SHF.R.U32.HI R0, RZ, R12, R3 ;  /* 0x0000000cff000219 */ /* 0x002fc80000011603 */
[----:B------:R-:W-:Y:S01]  /*bce0*/  @!P2 SHF.R.S32.HI R13, RZ, 0x1f, R0 ;  /* 0x0000001fff0da819 */ /* 0x000fe20000011400 */
[----:B--2---:R-:W-:-:S04]  /*bcf0*/  @!P2 IMAD R12, R33, R4, RZ ;  /* 0x00000004210ca224 */ /* 0x004fc800078e02ff */
[----:B------:R-:W-:Y:S02]  /*bd00*/  @!P2 IMAD R3, R29, R5, R12 ;  /* 0x000000051d03a224 */ /* 0x000fe400078e020c */
[----:B------:R-:W-:-:S04]  /*bd10*/  @!P2 IMAD.MOV.U32 R12, RZ, RZ, R0 ;  /* 0x000000ffff0ca224 */ /* 0x000fc800078e0000 */
[----:B------:R-:W-:-:S05]  /*bd20*/  @!P2 IMAD.WIDE.U32 R12, R29, R4, R12 ;  /* 0x000000041d0ca225 */ /* 0x000fca00078e000c */
[----:B------:R-:W-:Y:S02]  /*bd30*/  @!P2 IADD3 R3, R3, R13, RZ ;  /* 0x0000000d0303a210 */ /* 0x000fe40007ffe0ff */
[----:B---3--:R-:W-:-:S04]  /*bd40*/  @!P2 LEA R4, P0, R12, R8, 0x2 ;  /* 0x000000080c04a211 */ /* 0x008fc800078010ff */
        /* <DEDUP_REMOVED lines=9> */
.L_x_2245:
[----:B------:R-:W-:Y:S01]  /*bde0*/  LEA R26, R8, UR46, 0x3 ;  /* 0x0000002e081a7c11 */ /* 0x000fe2000f8e18ff */
[----:B------:R-:W-:Y:S01]  /*bdf0*/  BSSY B1, `(.L_x_2246) ;  /* 0x0000004000017945 */ /* 0x000fe20003800000 */
[----:B------:R-:W-:-:S04]  /*be00*/  SHF.L.U32 R3, R9, 0x1f, RZ ;  /* 0x0000001f09037819 */ /* 0x000fc800000006ff */
[----:B------:R-:W0:Y:S02]  /*be10*/  SYNCS.PHASECHK.TRANS64.TRYWAIT P0, [R26+URZ+0x2a840], R3 ;  /* 0x02a840031a0075a7 */ /* 0x000e24000800017f */
[----:B0-----:R-:W-:Y:S05]  /*be20*/  @!P0 BRA `(.L_x_2247) ;  /* 0x0000002800c08947 */ /* 0x001fea0003800000 */
.L_x_2310:
[----:B------:R-:W-:Y:S05]  /*be30*/  BSYNC B1 ;  /* 0x0000000000017941 */ /* 0x000fea0003800000 */
.L_x_2246:
[----:B------:R-:W-:Y:S01]  /*be40*/  ULDC UR4, c[0x0][0x430] ;  /* 0x00010c0000047ab9 */ /* 0x000fe20000000800 */
[----:B-----5:R-:W-:Y:S01]  /*be50*/  SHF.R.S32.HI R21, RZ, 0x1f, R30 ;  /* 0x0000001fff157819 */ /* 0x020fe2000001141e */
[----:B------:R-:W-:Y:S01]  /*be60*/  UIADD3 UR4, -UR4, URZ, URZ ;  /* 0x0000003f04047290 */ /* 0x000fe2000fffe13f */
[----:B------:R-:W-:Y:S02]  /*be70*/  R2UR UR6, R34 ;  /* 0x00000000220672ca */ /* 0x000fe400000e0000 */
[C---:B------:R-:W-:Y:S02]  /*be80*/  LOP3.LUT P3, RZ, R36.reuse, 0x4, RZ, 0xc0, !PT ;  /* 0x0000000424ff7812 */ /* 0x040fe4000786c0ff */
[----:B------:R-:W-:Y:S01]  /*be90*/  LOP3.LUT P2, RZ, R36, 0x2, RZ, 0xc0, !PT ;  /* 0x0000000224ff7812 */ /* 0x000fe2000784c0ff */
[----:B------:R-:W-:Y:S01]  /*bea0*/  IMAD R25, R0, UR4, R7 ;  /* 0x0000000400197c24 */ /* 0x000fe2000f8e0207 */
[----:B------:R-:W-:Y:S01]  /*beb0*/  ULDC.64 UR4, c[0x0][0x300] ;  /* 0x0000c00000047ab9 */ /* 0x000fe20000000a00 */
[----:B------:R-:W-:-:S02]  /*bec0*/  LOP3.LUT P1, RZ, R36, 0x1, RZ, 0xc0, !PT ;  /* 0x0000000124ff7812 */ /* 0x000fc4000782c0ff */
[----:B------:R-:W-:Y:S01]  /*bed0*/  IMAD.WIDE.U32 R4, R25, UR4, RZ ;  /* 0x0000000419047c25 */ /* 0x000fe2000f8e00ff */
[----:B------:R-:W-:-:S05]  /*bee0*/  SHF.R.S32.HI R24, RZ, 0x1f, R25 ;  /* 0x0000001fff187819 */ /* 0x000fca0000011419 */
[----:B------:R-:W-:-:S04]  /*bef0*/  IMAD R0, R24, UR4, RZ ;  /* 0x0000000418007c24 */ /* 0x000fc8000f8e02ff */
[----:B0-----:R-:W-:Y:S01]  /*bf00*/  IMAD R3, R25, UR5, R0 ;  /* 0x0000000519037c24 */ /* 0x001fe2000f8e0200 */
        /* <DEDUP_REMOVED lines=16> */
[----:B------:R-:W-:Y:S01]  /*c010*/  IMAD R5, R8, 0x4800, R37 ;  /* 0x0000480008057824 */ /* 0x000fe200078e0225 */
[----:B------:R-:W-:Y:S06]  /*c020*/  BRA.DIV UR4, `(.L_x_2248) ;  /* 0x0000002a04547947 */ /* 0x000fec000b800000 */
[----:B------:R-:W0:Y:S01]  /*c030*/  SHFL.IDX PT, R14, R3, RZ, 0x181f ;  /* 0x00181fff030e7589 */ /* 0x000e2200000e0000 */
[----:B------:R-:W-:-:S03]  /*c040*/  LEA R5, R5, UR46, 0x1 ;  /* 0x0000002e05057c11 */ /* 0x000fc6000f8e08ff */
[----:B------:R-:W1:Y:S04]  /*c050*/  SHFL.IDX PT, R4, R0, RZ, 0x181f ;  /* 0x00181fff00047589 */ /* 0x000e6800000e0000 */
[----:B------:R-:W-:Y:S04]  /*c060*/  SHFL.IDX PT, R11, R3, 0x2, 0x181f ;  /* 0x00581f00030b7f89 */ /* 0x000fe800000e0000 */
[----:B------:R-:W-:Y:S01]  /*c070*/  SHFL.IDX PT, R31, R0, 0x2, 0x181f ;  /* 0x00581f00001f7f89 */ /* 0x000fe200000e0000 */
[----:B0-----:R-:W-:-:S03]  /*c080*/  IADD3 R12, P0, R14, R20, RZ ;  /* 0x000000140e0c7210 */ /* 0x001fc60007f1e0ff */
[----:B------:R-:W0:Y:S02]  /*c090*/  SHFL.IDX PT, R14, R3, 0x1, 0x181f ;  /* 0x00381f00030e7f89 */ /* 0x000e2400000e0000 */
[----:B-1----:R-:W-:Y:S02]  /*c0a0*/  IMAD.X R13, RZ, RZ, R4, P0 ;  /* 0x000000ffff0d7224 */ /* 0x002fe400000e0604 */
[----:B------:R-:W1:Y:S04]  /*c0b0*/  SHFL.IDX PT, R4, R0, 0x1, 0x181f ;  /* 0x00381f0000047f89 */ /* 0x000e6800000e0000 */
[----:B------:R-:W-:Y:S04]  /*c0c0*/  LDGSTS.E.BYPASS.LTC128B.128 [R5+0x18400], desc[UR36][R12.64], !P3 ;  /* 0x184000000c057fae */ /* 0x000fe8000d901d64 */
[----:B------:R-:W-:Y:S04]  /*c0d0*/  LDGSTS.E.BYPASS.LTC128B.128 [R5+0x1b400], desc[UR36][R12.64+0x80], !P2 ;  /* 0x1b4000800c057fae */ /* 0x000fe8000d101d64 */
[----:B------:R-:W-:Y:S01]  /*c0e0*/  LDGSTS.E.BYPASS.LTC128B.128 [R5+0x1e400], desc[UR36][R12.64+0x100], !P1 ;  /* 0x1e4001000c057fae */ /* 0x000fe2000c901d64 */
[----:B0-----:R-:W-:-:S04]  /*c0f0*/  IADD3 R14, P0, R14, R20, RZ ;  /* 0x000000140e0e7210 */ /* 0x001fc80007f1e0ff */
[----:B-1----:R-:W-:Y:S02]  /*c100*/  IADD3.X R15, RZ, R4, RZ, P0, !PT ;  /* 0x00000004ff0f7210 */ /* 0x002fe400007fe4ff */
[----:B------:R-:W-:Y:S04]  /*c110*/  SHFL.IDX PT, R4, R0, 0x4, 0x181f ;  /* 0x00981f0000047f89 */ /* 0x000fe800000e0000 */
[----:B------:R-:W-:Y:S04]  /*c120*/  LDGSTS.E.BYPASS.LTC128B.128 [R5+0x18c00], desc[UR36][R14.64], !P3 ;  /* 0x18c000000e057fae */ /* 0x000fe8000d901d64 */
[----:B------:R-:W-:Y:S04]  /*c130*/  LDGSTS.E.BYPASS.LTC128B.128 [R5+0x1bc00], desc[UR36][R14.64+0x80], !P2 ;  /* 0x1bc000800e057fae */ /* 0x000fe8000d101d64 */
[----:B------:R0:W-:Y:S02]  /*c140*/  LDGSTS.E.BYPASS.LTC128B.128 [R5+0x1ec00], desc[UR36][R14.64+0x100], !P1 ;  /* 0x1ec001000e057fae */ /* 0x0001e4000c901d64 */
[----:B0-----:R-:W-:-:S02]  /*c150*/  IADD3 R14, P0, R11, R20, RZ ;  /* 0x000000140b0e7210 */ /* 0x001fc40007f1e0ff */
[----:B------:R-:W0:Y:S03]  /*c160*/  SHFL.IDX PT, R11, R3, 0x3, 0x181f ;  /* 0x00781f00030b7f89 */ /* 0x000e2600000e0000 */
[----:B------:R-:W-:Y:S02]  /*c170*/  IMAD.X R15, RZ, RZ, R31, P0 ;  /* 0x000000ffff0f7224 */ /* 0x000fe400000e061f */
[----:B------:R-:W1:Y:S04]  /*c180*/  SHFL.IDX PT, R31, R0, 0x3, 0x181f ;  /* 0x00781f00001f7f89 */ /* 0x000e6800000e0000 */
[----:B------:R-:W-:Y:S04]  /*c190*/  LDGSTS.E.BYPASS.LTC128B.128 [R5+0x19400], desc[UR36][R14.64], !P3 ;  /* 0x194000000e057fae */ /* 0x000fe8000d901d64 */
[----:B------:R-:W-:Y:S04]  /*c1a0*/  LDGSTS.E.BYPASS.LTC128B.128 [R5+0x1c400], desc[UR36][R14.64+0x80], !P2 ;  /* 0x1c4000800e057fae */ /* 0x000fe8000d101d64 */
[----:B------:R2:W-:Y:S04]  /*c1b0*/  LDGSTS.E.BYPASS.LTC128B.128 [R5+0x1f400], desc[UR36][R14.64+0x100], !P1 ;  /* 0x1f4001000e057fae */ /* 0x0005e8000c901d64 */
[----:B------:R-:W-:Y:S01]  /*c1c0*/  SHFL.IDX PT, R0, R0, 0x5, 0x181f ;  /* 0x00b81f0000007f89 */ /* 0x000fe200000e0000 */
[----:B0-----:R-:W-:-:S03]  /*c1d0*/  IADD3 R12, P0, R11, R20, RZ ;  /* 0x000000140b0c7210 */ /* 0x001fc60007f1e0ff */
[----:B--2---:R-:W0:Y:S02]  /*c1e0*/  SHFL.IDX PT, R14, R3, 0x4, 0x181f ;  /* 0x00981f00030e7f89 */ /* 0x004e2400000e0000 */
[----:B-1----:R-:W-:Y:S02]  /*c1f0*/  IMAD.X R13, RZ, RZ, R31, P0 ;  /* 0x000000ffff0d7224 */ /* 0x002fe400000e061f */
[----:B------:R-:W1:Y:S04]  /*c200*/  SHFL.IDX PT, R3, R3, 0x5, 0x181f ;  /* 0x00b81f0003037f89 */ /* 0x000e6800000e0000 */
[----:B------:R2:W-:Y:S04]  /*c210*/  LDGSTS.E.BYPASS.LTC128B.128 [R5+0x19c00], desc[UR36][R12.64], !P3 ;  /* 0x19c000000c057fae */ /* 0x0005e8000d901d64 */
[----:B------:R2:W-:Y:S04]  /*c220*/  LDGSTS.E.BYPASS.LTC128B.128 [R5+0x1cc00], desc[UR36][R12.64+0x80], !P2 ;  /* 0x1cc000800c057fae */ /* 0x0005e8000d101d64 */
[----:B------:R2:W-:Y:S01]  /*c230*/  LDGSTS.E.BYPASS.LTC128B.128 [R5+0x1fc00], desc[UR36][R12.64+0x100], !P1 ;  /* 0x1fc001000c057fae */ /* 0x0005e2000c901d64 */
[----:B0-----:R-:W-:-:S05]  /*c240*/  IADD3 R14, P0, R14, R20, RZ ;  /* 0x000000140e0e7210 */ /* 0x001fca0007f1e0ff */
[----:B------:R-:W-:-:S05]  /*c250*/  IMAD.X R15, RZ, RZ, R4, P0 ;  /* 0x000000ffff0f7224 */ /* 0x000fca00000e0604 */
[----:B------:R2:W-:Y:S04]  /*c260*/  LDGSTS.E.BYPASS.LTC128B.128 [R5+0x1a400], desc[UR36][R14.64], !P3 ;  /* 0x1a4000000e057fae */ /* 0x0005e8000d901d64 */
[----:B------:R2:W-:Y:S04]  /*c270*/  LDGSTS.E.BYPASS.LTC128B.128 [R5+0x1d400], desc[UR36][R14.64+0x80], !P2 ;  /* 0x1d4000800e057fae */ /* 0x0005e8000d101d64 */
[----:B-1----:R2:W-:Y:S02]  /*c280*/  LDGSTS.E.BYPASS.LTC128B.128 [R5+0x20400], desc[UR36][R14.64+0x100], !P1 ;  /* 0x204001000e057fae */ /* 0x0025e4000c901d64 */
.L_x_2324:
        /* <DEDUP_REMOVED lines=10> */
.L_x_2249:
        /* <DEDUP_REMOVED lines=10> */
.L_x_2250:
[----:B------:R1:W-:Y:S01]  /*c3d0*/  SYNCS.ARRIVE.TRANS64.A1T0 RZ, [R26+URZ+0x2a830], RZ ;  /* 0x02a830ff1aff79a7 */ /* 0x0003e2000810003f */
[----:B------:R-:W-:Y:S05]  /*c3e0*/  @!P2 BRA `(.L_x_2251) ;  /* 0x000000000004a947 */ /* 0x000fea0003800000 */
[----:B------:R-:W-:Y:S01]  /*c3f0*/  BPT.TRAP 0x1 ;  /* 0x000000040000795c */ /* 0x000fe20000300000 */
.L_x_2251:
[----:B------:R-:W-:Y:S01]  /*c400*/  SHF.L.U32 R3, R19, 0x1f, RZ ;  /* 0x0000001f13037819 */ /* 0x000fe200000006ff */
[----:B------:R-:W-:Y:S01]  /*c410*/  BSSY B1, `(.L_x_2252) ;  /* 0x0000004000017945 */ /* 0x000fe20003800000 */
[----:B------:R-:W-:-:S04]  /*c420*/  LEA R0, R10, UR46, 0x3 ;  /* 0x0000002e0a007c11 */ /* 0x000fc8000f8e18ff */
[----:B------:R-:W2:Y:S02]  /*c430*/  SYNCS.PHASECHK.TRANS64.TRYWAIT P0, [R0+URZ+0x2a860], R3 ;  /* 0x02a86003000075a7 */ /* 0x000ea4000800017f */
[----:B--2---:R-:W-:Y:S05]  /*c440*/  @!P0 BRA `(.L_x_2253) ;  /* 0x0000002c00288947 */ /* 0x004fea0003800000 */
.L_x_2325:
[----:B------:R-:W-:Y:S05]  /*c450*/  BSYNC B1 ;  /* 0x0000000000017941 */ /* 0x000fea0003800000 */
.L_x_2252:
[----:B------:R-:W-:Y:S01]  /*c460*/  UMOV UR4, 0xffffffff ;  /* 0xffffffff00047882 */ /* 0x000fe20000000000 */
[----:B------:R-:W-:Y:S01]  /*c470*/  LOP3.LUT P0, RZ, R32, 0x2, RZ, 0xc0, !PT ;  /* 0x0000000220ff7812 */ /* 0x000fe2000780c0ff */
[----:B------:R-:W-:Y:S01]  /*c480*/  IMAD R10, R10, 0x3000, R37 ;  /* 0x000030000a0a7824 */ /* 0x000fe200078e0225 */
[----:B------:R-:W-:Y:S11]  /*c490*/  BRA.DIV UR4, `(.L_x_2254) ;  /* 0x0000002e04287947 */ /* 0x000ff6000b800000 */
[----:B------:R-:W3:Y:S04]  /*c4a0*/  SHFL.IDX PT, R14, R17, RZ, 0x181f ;  /* 0x00181fff110e7589 */ /* 0x000ee800000e0000 */
[----:B--2---:R-:W0:Y:S04]  /*c4b0*/  SHFL.IDX PT, R3, R18, RZ, 0x181f ;  /* 0x00181fff12037589 */ /* 0x004e2800000e0000 */
[----:B------:R-:W-:Y:S01]  /*c4c0*/  SHFL.IDX PT, R19, R18, 0x1, 0x181f ;  /* 0x00381f0012137f89 */ /* 0x000fe200000e0000 */
[----:B---3--:R-:W-:-:S03]  /*c4d0*/  IADD3 R4, P1, R14, R20, RZ ;  /* 0x000000140e047210 */ /* 0x008fc60007f3e0ff */
[----:B------:R-:W2:Y:S02]  /*c4e0*/  SHFL.IDX PT, R14, R17, 0x1, 0x181f ;  /* 0x00381f00110e7f89 */ /* 0x000ea400000e0000 */
[----:B0-----:R-:W-:Y:S01]  /*c4f0*/  IMAD.X R5, RZ, RZ, R3, P1 ;  /* 0x000000ffff057224 */ /* 0x001fe200008e0603 */
[----:B------:R-:W-:Y:S02]  /*c500*/  LOP3.LUT P1, RZ, R32, 0x1, RZ, 0xc0, !PT ;  /* 0x0000000120ff7812 */ /* 0x000fe4000782c0ff */
[----:B------:R-:W-:Y:S02]  /*c510*/  LEA R3, R10, UR46, 0x1 ;  /* 0x0000002e0a037c11 */ /* 0x000fe4000f8e08ff */
[----:B------:R-:W-:-:S13]  /*c520*/  ISETP.LT.OR P2, PT, R6, 0x1, !P1 ;  /* 0x000000010600780c */ /* 0x000fda0004f41670 */
[----:B------:R-:W-:Y:S01]  /*c530*/  LDGSTS.E.BYPASS.LTC128B.128 [R3+0x400], desc[UR36][R4.64], !P2 ;  /* 0x0040000004037fae */ /* 0x000fe2000d101d64 */
[----:B------:R-:W-:-:S13]  /*c540*/  ISETP.LT.OR P2, PT, R6, 0x1, !P0 ;  /* 0x000000010600780c */ /* 0x000fda0004741670 */
[----:B------:R0:W-:Y:S01]  /*c550*/  LDGSTS.E.BYPASS.LTC128B.128 [R3+0x3400], desc[UR36][R4.64+0x80], !P2 ;  /* 0x0340008004037fae */ /* 0x0001e2000d101d64 */
[----:B--2---:R-:W-:-:S03]  /*c560*/  IADD3 R10, P2, R14, R20, RZ ;  /* 0x000000140e0a7210 */ /* 0x004fc60007f5e0ff */
[----:B------:R-:W0:Y:S02]  /*c570*/  SHFL.IDX PT, R14, R17, 0x2, 0x181f ;  /* 0x00581f00110e7f89 */ /* 0x000e2400000e0000 */
[----:B------:R-:W-:Y:S01]  /*c580*/  IMAD.X R11, RZ, RZ, R19, P2 ;  /* 0x000000ffff0b7224 */ /* 0x000fe200010e0613 */
[----:B------:R-:W-:Y:S01]  /*c590*/  ISETP.LT.OR P2, PT, R6, 0x11, !P1 ;  /* 0x000000110600780c */ /* 0x000fe20004f41670 */
[----:B------:R-:W2:-:S12]  /*c5a0*/  SHFL.IDX PT, R19, R18, 0x2, 0x181f ;  /* 0x00581f0012137f89 */ /* 0x000e9800000e0000 */
[----:B------:R-:W-:Y:S01]  /*c5b0*/  LDGSTS.E.BYPASS.LTC128B.128 [R3+0xc00], desc[UR36][R10.64], !P2 ;  /* 0x00c000000a037fae */ /* 0x000fe2000d101d64 */
[----:B------:R-:W-:-:S13]  /*c5c0*/  ISETP.LT.OR P2, PT, R6, 0x11, !P0 ;  /* 0x000000110600780c */ /* 0x000fda0004741670 */
[----:B------:R3:W-:Y:S01]  /*c5d0*/  LDGSTS.E.BYPASS.LTC128B.128 [R3+0x3c00], desc[UR36][R10.64+0x80], !P2 ;  /* 0x03c000800a037fae */ /* 0x0007e2000d101d64 */
[----:B0-----:R-:W-:-:S03]  /*c5e0*/  IADD3 R4, P2, R14, R20, RZ ;  /* 0x000000140e047210 */ /* 0x001fc60007f5e0ff */
[----:B------:R-:W3:Y:S02]  /*c5f0*/  SHFL.IDX PT, R14, R17, 0x3, 0x181f ;  /* 0x00781f00110e7f89 */ /* 0x000ee400000e0000 */
[----:B--2---:R-:W-:Y:S01]  /*c600*/  IMAD.X R5, RZ, RZ, R19, P2 ;  /* 0x000000ffff057224 */ /* 0x004fe200010e0613 */
[----:B------:R-:W-:Y:S01]  /*c610*/  ISETP.LT.OR P2, PT, R6, 0x21, !P1 ;  /* 0x000000210600780c */ /* 0x000fe20004f41670 */
[----:B------:R-:W0:-:S12]  /*c620*/  SHFL.IDX PT, R19, R18, 0x3, 0x181f ;  /* 0x00781f0012137f89 */ /* 0x000e1800000e0000 */
[----:B------:R-:W-:Y:S01]  /*c630*/  LDGSTS.E.BYPASS.LTC128B.128 [R3+0x1400], desc[UR36][R4.64], !P2 ;  /* 0x0140000004037fae */ /* 0x000fe2000d101d64 */
[----:B------:R-:W-:-:S13]  /*c640*/  ISETP.LT.OR P2, PT, R6, 0x21, !P0 ;  /* 0x000000210600780c */ /* 0x000fda0004741670 */
[----:B------:R2:W-:Y:S01]  /*c650*/  LDGSTS.E.BYPASS.LTC128B.128 [R3+0x4400], desc[UR36][R4.64+0x80], !P2 ;  /* 0x0440008004037fae */ /* 0x0005e2000d101d64 */
[----:B---3--:R-:W-:-:S03]  /*c660*/  IADD3 R10, P2, R14, R20, RZ ;  /* 0x000000140e0a7210 */ /* 0x008fc60007f5e0ff */
[----:B------:R-:W2:Y:S01]  /*c670*/  SHFL.IDX PT, R14, R17, 0x4, 0x181f ;  /* 0x00981f00110e7f89 */ /* 0x000ea200000e0000 */
[----:B0-----:R-:W-:Y:S02]  /*c680*/  IADD3.X R11, RZ, R19, RZ, P2, !PT ;  /* 0x00000013ff0b7210 */ /* 0x001fe400017fe4ff */
[----:B------:R-:W-:Y:S01]  /*c690*/  ISETP.LT.OR P2, PT, R6, 0x31, !P1 ;  /* 0x000000310600780c */ /* 0x000fe20004f41670 */
[----:B------:R-:W0:-:S12]  /*c6a0*/  SHFL.IDX PT, R19, R18, 0x4, 0x181f ;  /* 0x00981f0012137f89 */ /* 0x000e1800000e0000 */
[----:B------:R3:W-:Y:S01]  /*c6b0*/  LDGSTS.E.BYPASS.LTC128B.128 [R3+0x1c00], desc[UR36][R10.64], !P2 ;  /* 0x01c000000a037fae */ /* 0x0007e2000d101d64 */
[----:B------:R-:W-:-:S13]  /*c6c0*/  ISETP.LT.OR P2, PT, R6, 0x31, !P0 ;  /* 0x000000310600780c */ /* 0x000fda0004741670 */
[----:B------:R3:W-:Y:S01]  /*c6d0*/  LDGSTS.E.BYPASS.LTC128B.128 [R3+0x4c00], desc[UR36][R10.64+0x80], !P2 ;  /* 0x04c000800a037fae */ /* 0x0007e2000d101d64 */
[----:B--2---:R-:W-:-:S03]  /*c6e0*/  IADD3 R4, P2, R14, R20, RZ ;  /* 0x000000140e047210 */ /* 0x004fc60007f5e0ff */
[----:B------:R3:W2:Y:S02]  /*c6f0*/  SHFL.IDX PT, R14, R17, 0x5, 0x181f ;  /* 0x00b81f00110e7f89 */ /* 0x0006a400000e0000 */
[----:B0-----:R-:W-:Y:S01]  /*c700*/  IMAD.X R5, RZ, RZ, R19, P2 ;  /* 0x000000ffff057224 */ /* 0x001fe200010e0613 */
[----:B------:R-:W-:Y:S01]  /*c710*/  ISETP.LT.OR P2, PT, R6, 0x41, !P1 ;  /* 0x000000410600780c */ /* 0x000fe20004f41670 */
[----:B------:R3:W4:-:S12]  /*c720*/  SHFL.IDX PT, R19, R18, 0x5, 0x181f ;  /* 0x00b81f0012137f89 */ /* 0x00071800000e0000 */
[----:B------:R3:W-:Y:S01]  /*c730*/  LDGSTS.E.BYPASS.LTC128B.128 [R3+0x2400], desc[UR36][R4.64], !P2 ;  /* 0x0240000004037fae */ /* 0x0007e2000d101d64 */
[----:B------:R-:W-:-:S13]  /*c740*/  ISETP.LT.OR P2, PT, R6, 0x41, !P0 ;  /* 0x000000410600780c */ /* 0x000fda0004741670 */
[----:B--2-4-:R3:W-:Y:S02]  /*c750*/  LDGSTS.E.BYPASS.LTC128B.128 [R3+0x5400], desc[UR36][R4.64+0x80], !P2 ;  /* 0x0540008004037fae */ /* 0x0147e4000d101d64 */
.L_x_2339:
[C---:B------:R-:W-:Y:S01]  /*c760*/  ISETP.LT.OR P1, PT, R6.reuse, 0x51, !P1 ;  /* 0x000000510600780c */ /* 0x040fe20004f21670 */
[----:B------:R-:W-:Y:S01]  /*c770*/  ULDC.64 UR4, c[0x0][0x328] ;  /* 0x0000ca0000047ab9 */ /* 0x000fe20000000a00 */
[----:B------:R-:W-:Y:S01]  /*c780*/  ISETP.LT.OR P0, PT, R6, 0x51, !P0 ;  /* 0x000000510600780c */ /* 0x000fe20004701670 */
[----:B------:R-:W-:Y:S01]  /*c790*/  IMAD R24, R24, UR4, RZ ;  /* 0x0000000418187c24 */ /* 0x000fe2000f8e02ff */
[----:B0--3--:R-:W-:Y:S01]  /*c7a0*/  IADD3 R4, P2, R14, R20, RZ ;  /* 0x000000140e047210 */ /* 0x009fe20007f5e0ff */
[----:B------:R-:W-:-:S04]  /*c7b0*/  IMAD.WIDE.U32 R10, R25, UR4, RZ ;  /* 0x00000004190a7c25 */ /* 0x000fc8000f8e00ff */
[----:B------:R-:W-:Y:S02]  /*c7c0*/  IMAD.X R5, RZ, RZ, R19, P2 ;  /* 0x000000ffff057224 */ /* 0x000fe400010e0613 */
[----:B------:R-:W-:Y:S01]  /*c7d0*/  IMAD R13, R25, UR5, R24 ;  /* 0x00000005190d7c24 */ /* 0x000fe2000f8e0218 */
[----:B------:R-:W-:Y:S02]  /*c7e0*/  ULDC.64 UR4, c[0x0][0x338] ;  /* 0x0000ce0000047ab9 */ /* 0x000fe40000000a00 */
[----:B------:R-:W-:Y:S01]  /*c7f0*/  @!PT LDS RZ, [RZ] ;  /* 0x00000000fffff984 */ /* 0x000fe20000000800 */
[----:B------:R-:W-:Y:S01]  /*c800*/  @!PT LDS RZ, [RZ] ;  /* 0x00000000fffff984 */ /* 0x000fe20000000800 */
[----:B------:R-:W-:Y:S01]  /*c810*/  @!PT LDS RZ, [RZ] ;  /* 0x00000000fffff984 */ /* 0x000fe20000000800 */
[----:B------:R0:W-:Y:S01]  /*c820*/  LDGSTS.E.BYPASS.LTC128B.128 [R3+0x2c00], desc[UR36][R4.64], !P1 ;  /* 0x02c0000004037fae */ /* 0x0001e2000c901d64 */
[----:B------:R-:W-:Y:S02]  /*c830*/  IMAD.IADD R11, R11, 0x1, R13 ;  /* 0x000000010b0b7824 */ /* 0x000fe400078e020d */
[----:B------:R-:W-:Y:S01]  /*c840*/  IMAD R21, R21, UR4, RZ ;  /* 0x0000000415157c24 */ /* 0x000fe2000f8e02ff */
[----:B------:R0:W-:Y:S01]  /*c850*/  LDGSTS.E.BYPASS.LTC128B.128 [R3+0x5c00], desc[UR36][R4.64+0x80], !P0 ;  /* 0x05c0008004037fae */ /* 0x0001e2000c101d64 */
[----:B------:R-:W-:Y:S01]  /*c860*/  IMAD.WIDE.U32 R10, R30, UR4, R10 ;  /* 0x000000041e0a7c25 */ /* 0x000fe2000f8e000a */
[----:B------:R-:W-:Y:S01]  /*c870*/  PLOP3.LUT P0, PT, PT, PT, PT, 0x80, 0x0 ;  /* 0x000000000000781c */ /* 0x000fe20003f0f070 */
[----:B------:R-:W-:-:S02]  /*c880*/  NOP ;  /* 0x0000000000007918 */ /* 0x000fc40000000000 */
[----:B------:R-:W-:-:S05]  /*c890*/  IMAD R21, R30, UR5, R21 ;  /* 0x000000051e157c24 */ /* 0x000fca000f8e0215 */
[----:B------:R-:W-:-:S07]  /*c8a0*/  IADD3 R21, R11, R21, RZ ;  /* 0x000000150b157210 */ /* 0x000fce0007ffe0ff */
.L_x_2255:
        /* <DEDUP_REMOVED lines=10> */
.L_x_2256:
[----:B------:R-:W-:Y:S01]  /*c950*/  R2UR UR4, R34 ;  /* 0x00000000220472ca */ /* 0x000fe200000e0000 */
[----:B------:R-:W-:Y:S01]  /*c960*/  ULDC.64 UR6, c[0x0][0x330] ;  /* 0x0000cc0000067ab9 */ /* 0x000fe20000000a00 */
[----:B------:R-:W-:Y:S01]  /*c970*/  IMAD.MOV.U32 R11, RZ, RZ, R21 ;  /* 0x000000ffff0b7224 */ /* 0x000fe200078e0015 */
[----:B------:R-:W-:Y:S01]  /*c980*/  IADD3 R35, R35, -0x1, RZ ;  /* 0xffffffff23237810 */ /* 0x000fe20007ffe0ff */
[----:B0-----:R-:W-:Y:S01]  /*c990*/  IMAD.U32 R3, RZ, RZ, UR6 ;  /* 0x00000006ff037e24 */ /* 0x001fe2000f8e00ff */
[----:B------:R0:W-:Y:S01]  /*c9a0*/  SYNCS.ARRIVE.TRANS64.A1T0 RZ, [R0+URZ+0x2a850], RZ ;  /* 0x02a850ff00ff79a7 */ /* 0x0001e2000810003f */
[----:B------:R-:W-:Y:S02]  /*c9b0*/  VIADD R6, R6, 0x60 ;  /* 0x0000006006067836 */ /* 0x000fe40000000000 */
[----:B------:R-:W-:-:S04]  /*c9c0*/  IMAD.WIDE.U32 R10, R3, UR41, R10 ;  /* 0x00000029030a7c25 */ /* 0x000fc8000f8e000a */
[----:B------:R-:W-:Y:S01]  /*c9d0*/  VIADD R7, R7, 0xffffffa0 ;  /* 0xffffffa007077836 */ /* 0x000fe20000000000 */
[----:B------:R-:W-:Y:S01]  /*c9e0*/  UIMAD UR4, UR4, UR6, URZ ;  /* 0x00000006040472a4 */ /* 0x000fe2000f8e023f */
[----:B------:R-:W-:-:S03]  /*c9f0*/  IMAD.MOV.U32 R19, RZ, RZ, R9 ;  /* 0x000000ffff137224 */ /* 0x000fc600078e0009 */
[----:B------:R-:W-:-:S03]  /*ca00*/  UIMAD UR4, UR41, UR7, UR4 ;  /* 0x00000007290472a4 */ /* 0x000fc6000f8e0204 */
[----:B------:R-:W-:Y:S02]  /*ca10*/  ULDC.64 UR6, c[0x0][0x318] ;  /* 0x0000c60000067ab9 */ /* 0x000fe40000000a00 */
[----:B------:R-:W-:Y:S01]  /*ca20*/  LEA R17, P0, R10, UR6, 0x1 ;  /* 0x000000060a117c11 */ /* 0x000fe2000f8008ff */
[----:B------:R-:W-:-:S05]  /*ca30*/  VIADD R3, R11, UR4 ;  /* 0x000000040b037c36 */ /* 0x000fca0008000000 */
[----:B------:R-:W-:Y:S02]  /*ca40*/  LEA.HI.X R18, R10, UR7, R3, 0x1, P0 ;  /* 0x000000070a127c11 */ /* 0x000fe400080f0c03 */
[----:B------:R-:W-:Y:S02]  /*ca50*/  ISETP.GT.AND P0, PT, R35, UR50, PT ;  /* 0x0000003223007c0c */ /* 0x000fe4000bf04270 */
[----:B------:R-:W-:-:S11]  /*ca60*/  MOV R10, R8 ;  /* 0x00000008000a7202 */ /* 0x000fd60000000f00 */
[----:B0-----:R-:W-:Y:S05]  /*ca70*/  @P0 BRA `(.L_x_2257) ;  /* 0xfffffff0006c0947 */ /* 0x001fea000383ffff */
[----:B------:R-:W-:Y:S05]  /*ca80*/  BSYNC B0 ;  /* 0x0000000000007941 */ /* 0x000fea0003800000 */
.L_x_2244:
[----:B------:R-:W-:-:S13]  /*ca90*/  LOP3.LUT P0, RZ, R36, 0x10, RZ, 0xc0, !PT ;  /* 0x0000001024ff7812 */ /* 0x000fda000780c0ff */
[----:B------:R-:W-:Y:S05]  /*caa0*/  @!P0 BRA `(.L_x_2258) ;  /* 0x0000000000048947 */ /* 0x000fea0003800000 */
[----:B------:R-:W-:Y:S01]  /*cab0*/  BPT.TRAP 0x1 ;  /* 0x000000040000795c */ /* 0x000fe20000300000 */
.L_x_2258:
        /* <DEDUP_REMOVED lines=9> */
.L_x_2340:
[----:B------:R-:W-:Y:S05]  /*cb50*/  BSYNC B0 ;  /* 0x0000000000007941 */ /* 0x000fea0003800000 */
.L_x_2259:
[----:B------:R-:W-:-:S03]  /*cb60*/  UMOV UR4, 0xffffffff ;  /* 0xffffffff00047882 */ /* 0x000fc60000000000 */
[----:B------:R-:W-:Y:S05]  /*cb70*/  BRA.DIV UR4, `(.L_x_2261) ;  /* 0x0000002e048c7947 */ /* 0x000fea000b800000 */
[----:B------:R-:W-:Y:S01]  /*cb80*/  SHFL.IDX PT, R5, R18, RZ, 0x181f ;  /* 0x00181fff12057589 */ /* 0x000fe200000e0000 */
[C---:B0-----:R-:W-:Y:S02]  /*cb90*/  LOP3.LUT R3, R32.reuse, 0x1, RZ, 0xc0, !PT ;  /* 0x0000000120037812 */ /* 0x041fe400078ec0ff */
[----:B------:R-:W-:Y:S01]  /*cba0*/  LOP3.LUT P0, RZ, R32, 0x2, RZ, 0xc0, !PT ;  /* 0x0000000220ff7812 */ /* 0x000fe2000780c0ff */
[----:B------:R-:W0:Y:S01]  /*cbb0*/  SHFL.IDX PT, R4, R17, RZ, 0x181f ;  /* 0x00181fff11047589 */ /* 0x000e2200000e0000 */
[----:B------:R-:W-:Y:S02]  /*cbc0*/  ISETP.NE.U32.AND P1, PT, R3, 0x1, PT ;  /* 0x000000010300780c */ /* 0x000fe40003f25070 */
[C---:B------:R-:W-:Y:S01]  /*cbd0*/  ISETP.LT.OR P3, PT, R23.reuse, 0x1, !P0 ;  /* 0x000000011700780c */ /* 0x040fe20004761670 */
[----:B------:R-:W2:Y:S01]  /*cbe0*/  SHFL.IDX PT, R6, R18, 0x1, 0x181f ;  /* 0x00381f0012067f89 */ /* 0x000ea200000e0000 */
[----:B------:R-:W-:Y:S02]  /*cbf0*/  ISETP.LT.OR P2, PT, R23, 0x1, P1 ;  /* 0x000000011700780c */ /* 0x000fe40000f41670 */
[----:B------:R-:W-:Y:S01]  /*cc00*/  LEA R3, R37, UR46, 0x1 ;  /* 0x0000002e25037c11 */ /* 0x000fe2000f8e08ff */
[----:B------:R-:W3:Y:S01]  /*cc10*/  SHFL.IDX PT, R14, R17, 0x1, 0x181f ;  /* 0x00381f00110e7f89 */ /* 0x000ee200000e0000 */
[----:B------:R-:W-:-:S02]  /*cc20*/  ISETP.LT.OR P4, PT, R23, 0x11, P1 ;  /* 0x000000111700780c */ /* 0x000fc40000f81670 */
[----:B------:R-:W-:Y:S01]  /*cc30*/  ISETP.LT.OR P5, PT, R23, 0x11, !P0 ;  /* 0x000000111700780c */ /* 0x000fe200047a1670 */
[----:B------:R-:W4:Y:S04]  /*cc40*/  SHFL.IDX PT, R20, R18, 0x2, 0x181f ;  /* 0x00581f0012147f89 */ /* 0x000f2800000e0000 */
[----:B------:R-:W5:Y:S04]  /*cc50*/  SHFL.IDX PT, R10, R17, 0x2, 0x181f ;  /* 0x00581f00110a7f89 */ /* 0x000f6800000e0000 */
[----:B------:R-:W1:Y:S04]  /*cc60*/  SHFL.IDX PT, R22, R17, 0x3, 0x181f ;  /* 0x00781f0011167f89 */ /* 0x000e6800000e0000 */
[----:B------:R-:W-:Y:S01]  /*cc70*/  SHFL.IDX PT, R19, R18, 0x4, 0x181f ;  /* 0x00981f0012137f89 */ /* 0x000fe200000e0000 */
[----:B0-----:R-:W-:-:S03]  /*cc80*/  IMAD.WIDE.U32 R4, R27, 0x2, R4 ;  /* 0x000000021b047825 */ /* 0x001fc600078e0004 */
[----:B------:R-:W0:Y:S01]  /*cc90*/  SHFL.IDX PT, R24, R17, 0x4, 0x181f ;  /* 0x00981f0011187f89 */ /* 0x000e2200000e0000 */
[----:B--2---:R-:W-:-:S03]  /*cca0*/  MOV R13, R6 ;  /* 0x00000006000d7202 */ /* 0x004fc60000000f00 */
[----:B------:R-:W2:Y:S01]  /*ccb0*/  SHFL.IDX PT, R7, R18, 0x3, 0x181f ;  /* 0x00781f0012077f89 */ /* 0x000ea200000e0000 */
[----:B---3--:R-:W-:-:S03]  /*ccc0*/  IMAD.MOV.U32 R12, RZ, RZ, R14 ;  /* 0x000000ffff0c7224 */ /* 0x008fc600078e000e */
[----:B------:R-:W-:Y:S01]  /*ccd0*/  LDGSTS.E.BYPASS.LTC128B.128 [R3+0x400], desc[UR36][R4.64], !P2 ;  /* 0x0040000004037fae */ /* 0x000fe2000d101d64 */
[C---:B------:R-:W-:Y:S01]  /*cce0*/  ISETP.LT.OR P2, PT, R23.reuse, 0x21, P1 ;  /* 0x000000211700780c */ /* 0x040fe20000f41670 */
[----:B----4-:R-:W-:Y:S02]  /*ccf0*/  IMAD.MOV.U32 R11, RZ, RZ, R20 ;  /* 0x000000ffff0b7224 */ /* 0x010fe400078e0014 */
[----:B------:R0:W-:Y:S01]  /*cd00*/  LDGSTS.E.BYPASS.LTC128B.128 [R3+0x3400], desc[UR36][R4.64+0x80], !P3 ;  /* 0x0340008004037fae */ /* 0x0001e2000d901d64 */
[----:B------:R-:W-:Y:S01]  /*cd10*/  ISETP.LT.OR P3, PT, R23, 0x21, !P0 ;  /* 0x000000211700780c */ /* 0x000fe20004761670 */
[C---:B------:R-:W-:Y:S02]  /*cd20*/  IMAD.WIDE.U32 R12, R27.reuse, 0x2, R12 ;  /* 0x000000021b0c7825 */ /* 0x040fe400078e000c */
[----:B------:R-:W3:Y:S02]  /*cd30*/  SHFL.IDX PT, R18, R18, 0x5, 0x181f ;  /* 0x00b81f0012127f89 */ /* 0x000ee400000e0000 */
[----:B-----5:R-:W-:-:S02]  /*cd40*/  IMAD.WIDE.U32 R10, R27, 0x2, R10 ;  /* 0x000000021b0a7825 */ /* 0x020fc400078e000a */
[----:B------:R-:W-:Y:S01]  /*cd50*/  LDGSTS.E.BYPASS.LTC128B.128 [R3+0xc00], desc[UR36][R12.64], !P4 ;  /* 0x00c000000c037fae */ /* 0x000fe2000e101d64 */
[C---:B------:R-:W-:Y:S01]  /*cd60*/  ISETP.LT.OR P4, PT, R23.reuse, 0x31, P1 ;  /* 0x000000311700780c */ /* 0x040fe20000f81670 */
[----:B-1----:R-:W-:Y:S02]  /*cd70*/  IMAD.MOV.U32 R6, RZ, RZ, R22 ;  /* 0x000000ffff067224 */ /* 0x002fe400078e0016 */
[----:B------:R-:W-:Y:S01]  /*cd80*/  LDGSTS.E.BYPASS.LTC128B.128 [R3+0x3c00], desc[UR36][R12.64+0x80], !P5 ;  /* 0x03c000800c037fae */ /* 0x000fe2000e901d64 */
[C---:B------:R-:W-:Y:S01]  /*cd90*/  ISETP.LT.OR P5, PT, R23.reuse, 0x31, !P0 ;  /* 0x000000311700780c */ /* 0x040fe200047a1670 */
[----:B0-----:R-:W-:Y:S01]  /*cda0*/  IMAD.MOV.U32 R4, RZ, RZ, R24 ;  /* 0x000000ffff047224 */ /* 0x001fe200078e0018 */
[----:B------:R-:W-:Y:S01]  /*cdb0*/  MOV R5, R19 ;  /* 0x0000001300057202 */ /* 0x000fe20000000f00 */
[----:B------:R-:W-:Y:S01]  /*cdc0*/  LDGSTS.E.BYPASS.LTC128B.128 [R3+0x1400], desc[UR36][R10.64], !P2 ;  /* 0x014000000a037fae */ /* 0x000fe2000d101d64 */
[----:B------:R-:W-:Y:S01]  /*cdd0*/  ISETP.LT.OR P2, PT, R23, 0x41, P1 ;  /* 0x000000411700780c */ /* 0x000fe20000f41670 */
[----:B--2---:R-:W-:-:S02]  /*cde0*/  IMAD.WIDE.U32 R6, R27, 0x2, R6 ;  /* 0x000000021b067825 */ /* 0x004fc400078e0006 */
[----:B------:R0:W-:Y:S01]  /*cdf0*/  LDGSTS.E.BYPASS.LTC128B.128 [R3+0x4400], desc[UR36][R10.64+0x80], !P3 ;  /* 0x044000800a037fae */ /* 0x0001e2000d901d64 */
[----:B------:R-:W-:Y:S01]  /*ce00*/  ISETP.LT.OR P3, PT, R23, 0x41, !P0 ;  /* 0x000000411700780c */ /* 0x000fe20004761670 */
[----:B------:R-:W-:Y:S02]  /*ce10*/  IMAD.WIDE.U32 R4, R27, 0x2, R4 ;  /* 0x000000021b047825 */ /* 0x000fe400078e0004 */
[----:B------:R1:W-:Y:S04]  /*ce20*/  LDGSTS.E.BYPASS.LTC128B.128 [R3+0x1c00], desc[UR36][R6.64], !P4 ;  /* 0x01c0000006037fae */ /* 0x0003e8000e101d64 */
[----:B------:R1:W-:Y:S04]  /*ce30*/  LDGSTS.E.BYPASS.LTC128B.128 [R3+0x4c00], desc[UR36][R6.64+0x80], !P5 ;  /* 0x04c0008006037fae */ /* 0x0003e8000e901d64 */
[----:B------:R1:W-:Y:S01]  /*ce40*/  LDGSTS.E.BYPASS.LTC128B.128 [R3+0x2400], desc[UR36][R4.64], !P2 ;  /* 0x0240000004037fae */ /* 0x0003e2000d101d64 */
[----:B0-----:R-:W-:-:S03]  /*ce50*/  IMAD.MOV.U32 R10, RZ, RZ, RZ ;  /* 0x000000ffff0a7224 */ /* 0x001fc600078e00ff */
[----:B------:R1:W0:Y:S04]  /*ce60*/  SHFL.IDX PT, R14, R17, 0x5, 0x181f ;  /* 0x00b81f00110e7f89 */ /* 0x00022800000e0000 */
[----:B---3--:R1:W-:Y:S02]  /*ce70*/  LDGSTS.E.BYPASS.LTC128B.128 [R3+0x5400], desc[UR36][R4.64+0x80], !P3 ;  /* 0x0540008004037fae */ /* 0x0083e4000d901d64 */
.L_x_2354:
[C---:B------:R-:W-:Y:S01]  /*ce80*/  ISETP.LT.OR P1, PT, R23.reuse, 0x51, P1 ;  /* 0x000000511700780c */ /* 0x040fe20000f21670 */
[----:B01----:R-:W-:Y:S01]  /*ce90*/  IMAD.MOV.U32 R4, RZ, RZ, R14 ;  /* 0x000000ffff047224 */ /* 0x003fe200078e000e */
        /* <DEDUP_REMOVED lines=10> */
.L_x_2262:
        /* <DEDUP_REMOVED lines=10> */
.L_x_2263:
[----:B------:R1:W-:Y:S02]  /*cfe0*/  SYNCS.ARRIVE.TRANS64.A1T0 RZ, [R0+URZ+0x2a850], RZ ;  /* 0x02a850ff00ff79a7 */ /* 0x0003e4000810003f */
[----:B-1----:R-:W-:-:S04]  /*cff0*/  IADD3 R0, R8, 0x1, RZ ;  /* 0x0000000108007810 */ /* 0x002fc80007ffe0ff */
[----:B------:R-:W-:-:S04]  /*d000*/  ISETP.NE.AND P0, PT, R0, 0x2, PT ;  /* 0x000000020000780c */ /* 0x000fc80003f05270 */
[----:B0-----:R-:W-:Y:S02]  /*d010*/  SEL R4, RZ, 0x1, P0 ;  /* 0x00000001ff047807 */ /* 0x001fe40000000000 */
[----:B------:R-:W-:Y:S02]  /*d020*/  SEL R0, R0, RZ, P0 ;  /* 0x000000ff00007207 */ /* 0x000fe40000000000 */
[----:B------:R-:W-:-:S07]  /*d030*/  LOP3.LUT R9, R9, R4, RZ, 0x3c, !PT ;  /* 0x0000000409097212 */ /* 0x000fce00078e3cff */
.L_x_2229:
[----:B------:R-:W0:Y:S01]  /*d040*/  S2R R4, SR_CgaCtaId ;  /* 0x0000000000047919 */ /* 0x000e220000008800 */
[----:B------:R-:W-:Y:S02]  /*d050*/  MOV R3, 0x400 ;  /* 0x0000040000037802 */ /* 0x000fe40000000f00 */
[----:B------:R-:W-:Y:S02]  /*d060*/  SHF.L.U32 R10, R10, 0x1f, RZ ;  /* 0x0000001f0a0a7819 */ /* 0x000fe400000006ff */
[----:B0-----:R-:W-:-:S04]  /*d070*/  LEA R5, R4, R3, 0x18 ;  /* 0x0000000304057211 */ /* 0x001fc800078ec0ff */
[----:B------:R-:W0:Y:S02]  /*d080*/  SYNCS.PHASECHK.TRANS64.TRYWAIT P0, [R5+URZ+0x2a820], R10 ;  /* 0x02a8200a050075a7 */ /* 0x000e24000800017f */
[----:B0-----:R-:W-:Y:S05]  /*d090*/  @!P0 BRA `(.L_x_2264) ;  /* 0x0000003000388947 */ /* 0x001fea0003800000 */
.L_x_2355:
[----:B------:R-:W-:-:S03]  /*d0a0*/  UMOV UR4, 0xffffffff ;  /* 0xffffffff00047882 */ /* 0x000fc60000000000 */
[----:B------:R-:W-:Y:S05]  /*d0b0*/  BRA.DIV UR4, `(.L_x_2265) ;  /* 0x0000003204447947 */ /* 0x000fea000b800000 */
[----:B------:R1:W2:Y:S02]  /*d0c0*/  SHFL.IDX PT, R14, R16, RZ, 0x1f ;  /* 0x00001fff100e7589 */ /* 0x0002a400000e0000 */
.L_x_2358:
[----:B--2---:R-:W-:-:S13]  /*d0d0*/  ISETP.NE.AND P0, PT, R14, RZ, PT ;  /* 0x000000ff0e00720c */ /* 0x004fda0003f05270 */
[----:B------:R-:W-:Y:S05]  /*d0e0*/  @P0 BRA `(.L_x_2185) ;  /* 0x00000000008c0947 */ /* 0x000fea0003800000 */
[----:B------:R-:W-:-:S03]  /*d0f0*/  UMOV UR4, 0xffffffff ;  /* 0xffffffff00047882 */ /* 0x000fc60000000000 */
[----:B------:R-:W-:Y:S05]  /*d100*/  BRA.DIV UR4, `(.L_x_2266) ;  /* 0x0000003204587947 */ /* 0x000fea000b800000 */
[----:B------:R-:W-:-:S13]  /*d110*/  ELECT P6, URZ, PT ;  /* 0x00000000003f782f */ /* 0x000fda00038c0000 */
.L_x_2361:
[----:B------:R-:W-:Y:S05]  /*d120*/  @!P6 BRA `(.L_x_2185) ;  /* 0x00000000007ce947 */ /* 0x000fea0003800000 */
[----:B------:R-:W-:-:S13]  /*d130*/  R2UR UR4, R2 ;  /* 0x00000000020472ca */ /* 0x000fda00000e0000 */
[----:B------:R-:W-:-:S06]  /*d140*/  ULOP3.LUT UR4, UR4, 0x2, URZ, 0xfc, !UPT ;  /* 0x0000000204047892 */ /* 0x000fcc000f8efc3f */
[----:B------:R-:W-:-:S05]  /*d150*/  IMAD.U32 R3, RZ, RZ, UR4 ;  /* 0x00000004ff037e24 */ /* 0x000fca000f8e00ff */
[----:B------:R-:W-:-:S13]  /*d160*/  ISETP.NE.AND P0, PT, R3, 0x3, PT ;  /* 0x000000030300780c */ /* 0x000fda0003f05270 */
[----:B------:R-:W-:Y:S05]  /*d170*/  @!P0 BRA `(.L_x_2267) ;  /* 0x0000000000048947 */ /* 0x000fea0003800000 */
[----:B------:R-:W-:Y:S01]  /*d180*/  BPT.TRAP 0x1 ;  /* 0x000000040000795c */ /* 0x000fe20000300000 */
.L_x_2267:
[C---:B------:R-:W-:Y:S01]  /*d190*/  IMAD R6, R0.reuse, 0x8, R5 ;  /* 0x0000000800067824 */ /* 0x040fe200078e0205 */
[----:B------:R-:W-:Y:S01]  /*d1a0*/  SHF.L.U32 R3, R9, 0x1f, RZ ;  /* 0x0000001f09037819 */ /* 0x000fe200000006ff */
[----:B------:R-:W-:-:S03]  /*d1b0*/  VIADD R0, R0, 0x1 ;  /* 0x0000000100007836 */ /* 0x000fc60000000000 */
[----:B------:R-:W2:Y:S02]  /*d1c0*/  SYNCS.PHASECHK.TRANS64.TRYWAIT P1, [R6+URZ+0x2a840], R3 ;  /* 0x02a84003060075a7 */ /* 0x000ea4000802017f */
[----:B------:R-:W-:-:S04]  /*d1d0*/  ISETP.NE.AND P2, PT, R0, 0x2, PT ;  /* 0x000000020000780c */ /* 0x000fc80003f45270 */
[----:B------:R-:W-:Y:S01]  /*d1e0*/  SEL R4, RZ, 0x1, P2 ;  /* 0x00000001ff047807 */ /* 0x000fe20001000000 */
[----:B--2---:R-:W-:Y:S08]  /*d1f0*/  @!P1 BRA `(.L_x_2268) ;  /* 0x00000030003c9947 */ /* 0x004ff00003800000 */
.L_x_2362:
[----:B------:R-:W-:Y:S02]  /*d200*/  SEL R0, R0, RZ, P2 ;  /* 0x000000ff00007207 */ /* 0x000fe40001000000 */
[----:B------:R-:W-:Y:S01]  /*d210*/  LOP3.LUT R4, R9, R4, RZ, 0x3c, !PT ;  /* 0x0000000409047212 */ /* 0x000fe200078e3cff */
[----:B------:R-:W-:Y:S06]  /*d220*/  @!P0 BRA `(.L_x_2269) ;  /* 0x0000000000048947 */ /* 0x000fec0003800000 */
[----:B------:R-:W-:Y:S01]  /*d230*/  BPT.TRAP 0x1 ;  /* 0x000000040000795c */ /* 0x000fe20000300000 */
.L_x_2269:
[----:B0-----:R-:W-:Y:S02]  /*d240*/  LEA R5, R0, R5, 0x3 ;  /* 0x0000000500057211 */ /* 0x001fe400078e18ff */
[----:B------:R-:W-:-:S04]  /*d250*/  SHF.L.U32 R0, R4, 0x1f, RZ ;  /* 0x0000001f04007819 */ /* 0x000fc800000006ff */
[----:B------:R-:W0:Y:S02]  /*d260*/  SYNCS.PHASECHK.TRANS64.TRYWAIT P1, [R5+URZ+0x2a840], R0 ;  /* 0x02a84000050075a7 */ /* 0x000e24000802017f */
[----:B0-----:R-:W-:Y:S05]  /*d270*/  @!P1 BRA `(.L_x_2270) ;  /* 0x0000003000309947 */ /* 0x001fea0003800000 */
.L_x_2363:
[----:B------:R-:W-:Y:S05]  /*d280*/  @!P0 BRA `(.L_x_2271) ;  /* 0x0000000000048947 */ /* 0x000fea0003800000 */
[----:B------:R-:W-:Y:S01]  /*d290*/  BPT.TRAP 0x1 ;  /* 0x000000040000795c */ /* 0x000fe20000300000 */
.L_x_2271:
[----:B------:R-:W3:Y:S02]  /*d2a0*/  SYNCS.PHASECHK.TRANS64.TRYWAIT P1, [R6+URZ+0x2a860], R3 ;  /* 0x02a86003060075a7 */ /* 0x000ee4000802017f */
[----:B---3--:R-:W-:Y:S05]  /*d2b0*/  @!P1 BRA `(.L_x_2272) ;  /* 0x0000003000349947 */ /* 0x008fea0003800000 */
.L_x_2364:
[----:B------:R-:W-:Y:S05]  /*d2c0*/  @!P0 BRA `(.L_x_2273) ;  /* 0x0000000000048947 */ /* 0x000fea0003800000 */
[----:B------:R-:W-:Y:S01]  /*d2d0*/  BPT.TRAP 0x1 ;  /* 0x000000040000795c */ /* 0x000fe20000300000 */
.L_x_2273:
[----:B----4-:R4:W0:Y:S02]  /*d2e0*/  SYNCS.PHASECHK.TRANS64.TRYWAIT P0, [R5+URZ+0x2a860], R0 ;  /* 0x02a86000050075a7 */ /* 0x010824000800017f */
[----:B0-----:R-:W-:Y:S05]  /*d2f0*/  @!P0 NANOSLEEP.SYNCS 0x989680 ;  /* 0x009896800000895d */ /* 0x001fea0003900000 */
[----:B------:R-:W0:Y:S02]  /*d300*/  @!P0 SYNCS.PHASECHK.TRANS64 P0, [R5+URZ+0x2a860], R0 ;  /* 0x02a86000050085a7 */ /* 0x000e24000800007f */
[----:B0-----:R-:W-:Y:S05]  /*d310*/  @!P0 BRA `(.L_x_2273) ;  /* 0xfffffffc00f08947 */ /* 0x001fea000383ffff */
.L_x_2185:
[----:B------:R-:W-:Y:S05]  /*d320*/  BSYNC B6 ;  /* 0x0000000000067941 */ /* 0x000fea0003800000 */
.L_x_2182:
[----:B------:R-:W-:Y:S05]  /*d330*/  EXIT ;  /* 0x000000000000794d */ /* 0x000fea0003800000 */
.L_x_2189:
[----:B-1----:R-:W-:-:S04]  /*d340*/  IMAD.U32 R3, RZ, RZ, UR38 ;  /* 0x00000026ff037e24 */ /* 0x002fc8000f8e00ff */
[----:B------:R1:W2:Y:S03]  /*d350*/  SYNCS.PHASECHK.TRANS64.TRYWAIT P0, [R3+URZ+0x2a800], R0 ;  /* 0x02a80000030075a7 */ /* 0x0002a6000800017f */
[----:B--2---:R-:W-:Y:S05]  /*d360*/  @!P0 NANOSLEEP.SYNCS 0x989680 ;  /* 0x009896800000895d */ /* 0x004fea0003900000 */
[----:B------:R-:W2:Y:S02]  /*d370*/  @!P0 SYNCS.PHASECHK.TRANS64 P0, [R3+URZ+0x2a800], R0 ;  /* 0x02a80000030085a7 */ /* 0x000ea4000800007f */
[----:B--2---:R-:W-:Y:S05]  /*d380*/  @!P0 BRA `(.L_x_2189) ;  /* 0xfffffffc00ec8947 */ /* 0x004fea000383ffff */
[----:B------:R-:W-:Y:S05]  /*d390*/  BRA `(.L_x_2274) ;  /* 0xffffff3c00c07947 */ /* 0x000fea000383ffff */
.L_x_2193:
[----:B--2---:R-:W-:-:S04]  /*d3a0*/  IMAD.U32 R3, RZ, RZ, UR38 ;  /* 0x00000026ff037e24 */ /* 0x004fc8000f8e00ff */
[----:B------:R2:W3:Y:S03]  /*d3b0*/  SYNCS.PHASECHK.TRANS64.TRYWAIT P1, [R3+URZ+0x2a830], R0 ;  /* 0x02a83000030075a7 */ /* 0x0004e6000802017f */
[----:B---3--:R-:W-:Y:S05]  /*d3c0*/  @!P1 NANOSLEEP.SYNCS 0x989680 ;  /* 0x009896800000995d */ /* 0x008fea0003900000 */
[----:B------:R-:W3:Y:S02]  /*d3d0*/  @!P1 SYNCS.PHASECHK.TRANS64 P1, [R3+URZ+0x2a830], R0 ;  /* 0x02a83000030095a7 */ /* 0x000ee4000802007f */
[----:B---3--:R-:W-:Y:S05]  /*d3e0*/  @!P1 BRA `(.L_x_2193) ;  /* 0xfffffffc00ec9947 */ /* 0x008fea000383ffff */
[----:B------:R-:W-:Y:S05]  /*d3f0*/  BRA `(.L_x_2192) ;  /* 0xffffff3c00e07947 */ /* 0x000fea000383ffff */
.L_x_2199:
[----:B-1----:R-:W-:-:S04]  /*d400*/  IMAD.U32 R8, RZ, RZ, UR7 ;  /* 0x00000007ff087e24 */ /* 0x002fc8000f8e00ff */
[----:B------:R1:W2:Y:S03]  /*d410*/  SYNCS.PHASECHK.TRANS64.TRYWAIT P1, [R8+URZ+0x2a830], R5 ;  /* 0x02a83005080075a7 */ /* 0x0002a6000802017f */
[----:B--2---:R-:W-:Y:S05]  /*d420*/  @!P1 NANOSLEEP.SYNCS 0x989680 ;  /* 0x009896800000995d */ /* 0x004fea0003900000 */
[----:B------:R-:W2:Y:S02]  /*d430*/  @!P1 SYNCS.PHASECHK.TRANS64 P1, [R8+URZ+0x2a830], R5 ;  /* 0x02a83005080095a7 */ /* 0x000ea4000802007f */
[----:B--2---:R-:W-:Y:S05]  /*d440*/  @!P1 BRA `(.L_x_2199) ;  /* 0xfffffffc00ec9947 */ /* 0x004fea000383ffff */
[----:B------:R-:W-:Y:S05]  /*d450*/  BRA `(.L_x_2198) ;  /* 0xffffff6000547947 */ /* 0x000fea000383ffff */
.L_x_2203:
[----:B-1----:R-:W-:-:S04]  /*d460*/  MOV R6, UR10 ;  /* 0x0000000a00067c02 */ /* 0x002fc80008000f00 */
[----:B------:R1:W2:Y:S03]  /*d470*/  SYNCS.PHASECHK.TRANS64.TRYWAIT P1, [R6+URZ+0x2a850], R5 ;  /* 0x02a85005060075a7 */ /* 0x0002a6000802017f */
[----:B--2---:R-:W-:Y:S05]  /*d480*/  @!P1 NANOSLEEP.SYNCS 0x989680 ;  /* 0x009896800000995d */ /* 0x004fea0003900000 */
[----:B------:R-:W2:Y:S02]  /*d490*/  @!P1 SYNCS.PHASECHK.TRANS64 P1, [R6+URZ+0x2a850], R5 ;  /* 0x02a85005060095a7 */ /* 0x000ea4000802007f */
[----:B--2---:R-:W-:Y:S05]  /*d4a0*/  @!P1 BRA `(.L_x_2203) ;  /* 0xfffffffc00ec9947 */ /* 0x004fea000383ffff */
[----:B------:R-:W-:Y:S05]  /*d4b0*/  BRA `(.L_x_2202) ;  /* 0xffffff6800607947 */ /* 0x000fea000383ffff */
.L_x_2211:
[----:B-1----:R-:W-:-:S04]  /*d4c0*/  IMAD.U32 R8, RZ, RZ, UR7 ;  /* 0x00000007ff087e24 */ /* 0x002fc8000f8e00ff */
[----:B------:R1:W2:Y:S03]  /*d4d0*/  SYNCS.PHASECHK.TRANS64.TRYWAIT P1, [R8+URZ+0x2a830], R5 ;  /* 0x02a83005080075a7 */ /* 0x0002a6000802017f */
[----:B--2---:R-:W-:Y:S05]  /*d4e0*/  @!P1 NANOSLEEP.SYNCS 0x989680 ;  /* 0x009896800000995d */ /* 0x004fea0003900000 */
[----:B------:R-:W2:Y:S02]  /*d4f0*/  @!P1 SYNCS.PHASECHK.TRANS64 P1, [R8+URZ+0x2a830], R5 ;  /* 0x02a83005080095a7 */ /* 0x000ea4000802007f */
[----:B--2---:R-:W-:Y:S05]  /*d500*/  @!P1 BRA `(.L_x_2211) ;  /* 0xfffffffc00ec9947 */ /* 0x004fea000383ffff */
[----:B------:R-:W-:Y:S05]  /*d510*/  BRA `(.L_x_2210) ;  /* 0xffffff8000e87947 */ /* 0x000fea000383ffff */
.L_x_2215:
[----:B-1----:R-:W-:-:S04]  /*d520*/  IMAD.U32 R6, RZ, RZ, UR5 ;  /* 0x00000005ff067e24 */ /* 0x002fc8000f8e00ff */
[----:B------:R1:W2:Y:S03]  /*d530*/  SYNCS.PHASECHK.TRANS64.TRYWAIT P1, [R6+URZ+0x2a850], R5 ;  /* 0x02a85005060075a7 */ /* 0x0002a6000802017f */
[----:B--2---:R-:W-:Y:S05]  /*d540*/  @!P1 NANOSLEEP.SYNCS 0x989680 ;  /* 0x009896800000995d */ /* 0x004fea0003900000 */
[----:B------:R-:W2:Y:S02]  /*d550*/  @!P1 SYNCS.PHASECHK.TRANS64 P1, [R6+URZ+0x2a850], R5 ;  /* 0x02a85005060095a7 */ /* 0x000ea4000802007f */
[----:B--2---:R-:W-:Y:S05]  /*d560*/  @!P1 BRA `(.L_x_2215) ;  /* 0xfffffffc00ec9947 */ /* 0x004fea000383ffff */
[----:B------:R-:W-:Y:S05]  /*d570*/  BRA `(.L_x_2214) ;  /* 0xffffff8800f47947 */ /* 0x000fea000383ffff */
.L_x_2222:
[----:B-1----:R-:W-:-:S04]  /*d580*/  IMAD.U32 R7, RZ, RZ, UR5 ;  /* 0x00000005ff077e24 */ /* 0x002fc8000f8e00ff */
[----:B------:R1:W2:Y:S03]  /*d590*/  SYNCS.PHASECHK.TRANS64.TRYWAIT P1, [R7+URZ+0x2a850], R0 ;  /* 0x02a85000070075a7 */ /* 0x0002a6000802017f */
[----:B--2---:R-:W-:Y:S05]  /*d5a0*/  @!P1 NANOSLEEP.SYNCS 0x989680 ;  /* 0x009896800000995d */ /* 0x004fea0003900000 */
[----:B------:R-:W2:Y:S02]  /*d5b0*/  @!P1 SYNCS.PHASECHK.TRANS64 P1, [R7+URZ+0x2a850], R0 ;  /* 0x02a85000070095a7 */ /* 0x000ea4000802007f */
[----:B--2---:R-:W-:Y:S05]  /*d5c0*/  @!P1 BRA `(.L_x_2222) ;  /* 0xfffffffc00ec9947 */ /* 0x004fea000383ffff */
[----:B------:R-:W-:Y:S05]  /*d5d0*/  BRA `(.L_x_2221) ;  /* 0xffffffa000807947 */ /* 0x000fea000383ffff */
.L_x_2234:
[----:B------:R-:W-:Y:S01]  /*d5e0*/  MOV R13, R16 ;  /* 0x00000010000d7202 */ /* 0x000fe20000000f00 */
[----:B------:R-:W-:Y:S02]  /*d5f0*/  IMAD.MOV.U32 R12, RZ, RZ, RZ ;  /* 0x000000ffff0c7224 */ /* 0x000fe400078e00ff */
[----:B------:R-:W-:Y:S02]  /*d600*/  IMAD.MOV.U32 R11, RZ, RZ, 0x1f ;  /* 0x0000001fff0b7424 */ /* 0x000fe400078e00ff */
[----:B------:R-:W-:-:S07]  /*d610*/  IMAD.MOV.U32 R15, RZ, RZ, -0x1 ;  /* 0xffffffffff0f7424 */ /* 0x000fce00078e00ff */
[----:B-----5:R-:W-:Y:S05]  /*d620*/  WARPSYNC.COLLECTIVE R15, `(.L_x_2275) ;  /* 0x000000000f087348 */ /* 0x020fea0003c00000 */
[----:B------:R0:W1:Y:S02]  /*d630*/  SHFL.IDX P6, R14, R13, R12, R11 ;  /* 0x0000000c0d0e7389 */ /* 0x00006400000c000b */
[----:B01---5:R-:W-:Y:S01]  /*d640*/  ENDCOLLECTIVE ;  /* 0x000000000000791b */ /* 0x023fe20003800000 */
.L_x_2275:
[----:B------:R-:W-:Y:S05]  /*d650*/  BRA `(.L_x_2276) ;  /* 0xffffffcc00b07947 */ /* 0x000fea000383ffff */
.L_x_2236:
[----:B0-----:R-:W-:-:S04]  /*d660*/  MOV R5, UR46 ;  /* 0x0000002e00057c02 */ /* 0x001fc80008000f00 */
[----:B------:R0:W1:Y:S03]  /*d670*/  SYNCS.PHASECHK.TRANS64.TRYWAIT P0, [R5+URZ+0x2a840], R4 ;  /* 0x02a84004050075a7 */ /* 0x000066000800017f */
[----:B-1----:R-:W-:Y:S05]  /*d680*/  @!P0 NANOSLEEP.SYNCS 0x989680 ;  /* 0x009896800000895d */ /* 0x002fea0003900000 */
[----:B------:R-:W1:Y:S02]  /*d690*/  @!P0 SYNCS.PHASECHK.TRANS64 P0, [R5+URZ+0x2a840], R4 ;  /* 0x02a84004050085a7 */ /* 0x000e64000800007f */
[----:B-1----:R-:W-:Y:S05]  /*d6a0*/  @!P0 BRA `(.L_x_2236) ;  /* 0xfffffffc00ec8947 */ /* 0x002fea000383ffff */
[----:B------:R-:W-:Y:S05]  /*d6b0*/  BRA `(.L_x_2277) ;  /* 0xffffffd000c07947 */ /* 0x000fea000383ffff */
.L_x_2237:
[----:B------:R-:W-:Y:S01]  /*d6c0*/  BSSY B0, `(.L_x_2278) ;  /* 0x0000008000007945 */ /* 0x000fe20003800000 */
[----:B------:R-:W-:Y:S01]  /*d6d0*/  IMAD.MOV.U32 R13, RZ, RZ, R3 ;  /* 0x000000ffff0d7224 */ /* 0x000fe200078e0003 */
[----:B------:R-:W-:Y:S01]  /*d6e0*/  MOV R15, 0xffffffff ;  /* 0xffffffff000f7802 */ /* 0x000fe20000000f00 */
[----:B------:R-:W-:Y:S02]  /*d6f0*/  IMAD.MOV.U32 R12, RZ, RZ, RZ ;  /* 0x000000ffff0c7224 */ /* 0x000fe400078e00ff */
[----:B------:R-:W-:-:S07]  /*d700*/  IMAD.MOV.U32 R11, RZ, RZ, 0x181f ;  /* 0x0000181fff0b7424 */ /* 0x000fce00078e00ff */
[----:B------:R-:W-:Y:S05]  /*d710*/  WARPSYNC.COLLECTIVE R15, `(.L_x_2279) ;  /* 0x000000000f087348 */ /* 0x000fea0003c00000 */
[----:B------:R0:W1:Y:S02]  /*d720*/  SHFL.IDX P6, R14, R13, R12, R11 ;  /* 0x0000000c0d0e7389 */ /* 0x00006400000c000b */
[----:B01----:R-:W-:Y:S01]  /*d730*/  ENDCOLLECTIVE ;  /* 0x000000000000791b */ /* 0x003fe20003800000 */
.L_x_2279:
[----:B------:R-:W-:Y:S05]  /*d740*/  BSYNC B0 ;  /* 0x0000000000007941 */ /* 0x000fea0003800000 */
.L_x_2278:
[----:B------:R-:W-:Y:S01]  /*d750*/  IMAD.MOV.U32 R13, RZ, RZ, R0 ;  /* 0x000000ffff0d7224 */ /* 0x000fe200078e0000 */
[----:B------:R-:W-:Y:S01]  /*d760*/  MOV R11, 0x181f ;  /* 0x0000181f000b7802 */ /* 0x000fe20000000f00 */
[----:B------:R-:W-:Y:S01]  /*d770*/  IMAD.MOV.U32 R12, RZ, RZ, RZ ;  /* 0x000000ffff0c7224 */ /* 0x000fe200078e00ff */
[----:B------:R-:W-:Y:S01]  /*d780*/  @P0 LEA R19, R37, UR46, 0x1 ;  /* 0x0000002e25130c11 */ /* 0x000fe2000f8e08ff */
[----:B------:R-:W-:Y:S02]  /*d790*/  IMAD.MOV.U32 R15, RZ, RZ, -0x1 ;  /* 0xffffffffff0f7424 */ /* 0x000fe400078e00ff */
[----:B------:R-:W-:-:S07]  /*d7a0*/  IMAD.MOV.U32 R5, RZ, RZ, R14 ;  /* 0x000000ffff057224 */ /* 0x000fce00078e000e */
[----:B------:R-:W-:Y:S05]  /*d7b0*/  WARPSYNC.COLLECTIVE R15, `(.L_x_2280) ;  /* 0x000000000f087348 */ /* 0x000fea0003c00000 */
[----:B------:R0:W1:Y:S02]  /*d7c0*/  SHFL.IDX P6, R14, R13, R12, R11 ;  /* 0x0000000c0d0e7389 */ /* 0x00006400000c000b */
[----:B01----:R-:W-:Y:S01]  /*d7d0*/  ENDCOLLECTIVE ;  /* 0x000000000000791b */ /* 0x003fe20003800000 */
.L_x_2280:
[----:B------:R-:W-:Y:S01]  /*d7e0*/  IMAD.MOV.U32 R13, RZ, RZ, R3 ;  /* 0x000000ffff0d7224 */ /* 0x000fe200078e0003 */
[----:B------:R-:W-:Y:S01]  /*d7f0*/  MOV R12, 0x1 ;  /* 0x00000001000c7802 */ /* 0x000fe20000000f00 */
[----:B------:R-:W-:-:S07]  /*d800*/  IMAD.MOV.U32 R4, RZ, RZ, R14 ;  /* 0x000000ffff047224 */ /* 0x000fce00078e000e */
[----:B------:R-:W-:Y:S05]  /*d810*/  WARPSYNC.COLLECTIVE R15, `(.L_x_2281) ;  /* 0x000000000f087348 */ /* 0x000fea0003c00000 */
[----:B------:R0:W1:Y:S02]  /*d820*/  SHFL.IDX P6, R14, R13, R12, R11 ;  /* 0x0000000c0d0e7389 */ /* 0x00006400000c000b */
[----:B01----:R-:W-:Y:S01]  /*d830*/  ENDCOLLECTIVE ;  /* 0x000000000000791b */ /* 0x003fe20003800000 */
.L_x_2281:
        /* <DEDUP_REMOVED lines=13> */
.L_x_2282:
[----:B------:R-:W-:Y:S02]  /*d910*/  MOV R5, R7 ;  /* 0x0000000700057202 */ /* 0x000fe40000000f00 */
[----:B------:R-:W-:Y:S01]  /*d920*/  @P0 LEA R20, R37, UR46, 0x1 ;  /* 0x0000002e25140c11 */ /* 0x000fe2000f8e08ff */
[----:B------:R-:W-:Y:S02]  /*d930*/  IMAD.MOV.U32 R13, RZ, RZ, R3 ;  /* 0x000000ffff0d7224 */ /* 0x000fe400078e0003 */
[----:B------:R-:W-:Y:S02]  /*d940*/  IMAD.MOV.U32 R12, RZ, RZ, 0x2 ;  /* 0x00000002ff0c7424 */ /* 0x000fe400078e00ff */
[----:B------:R-:W-:-:S07]  /*d950*/  IMAD.MOV.U32 R4, RZ, RZ, R14 ;  /* 0x000000ffff047224 */ /* 0x000fce00078e000e */
[----:B------:R-:W-:Y:S05]  /*d960*/  WARPSYNC.COLLECTIVE R15, `(.L_x_2283) ;  /* 0x000000000f087348 */ /* 0x000fea0003c00000 */
[----:B------:R0:W1:Y:S02]  /*d970*/  SHFL.IDX P6, R14, R13, R12, R11 ;  /* 0x0000000c0d0e7389 */ /* 0x00006400000c000b */
[----:B01----:R-:W-:Y:S01]  /*d980*/  ENDCOLLECTIVE ;  /* 0x000000000000791b */ /* 0x003fe20003800000 */
.L_x_2283:
        /* <DEDUP_REMOVED lines=13> */
.L_x_2284:
[----:B------:R-:W-:Y:S01]  /*da60*/  IMAD.MOV.U32 R5, RZ, RZ, R10 ;  /* 0x000000ffff057224 */ /* 0x000fe200078e000a */
[----:B------:R-:W-:Y:S01]  /*da70*/  MOV R13, R3 ;  /* 0x00000003000d7202 */ /* 0x000fe20000000f00 */
[----:B------:R-:W-:Y:S02]  /*da80*/  IMAD.MOV.U32 R12, RZ, RZ, 0x3 ;  /* 0x00000003ff0c7424 */ /* 0x000fe400078e00ff */
[----:B------:R-:W-:-:S07]  /*da90*/  IMAD.MOV.U32 R21, RZ, RZ, R14 ;  /* 0x000000ffff157224 */ /* 0x000fce00078e000e */
[----:B------:R-:W-:Y:S05]  /*daa0*/  WARPSYNC.COLLECTIVE R15, `(.L_x_2285) ;  /* 0x000000000f087348 */ /* 0x000fea0003c00000 */
[----:B------:R0:W1:Y:S02]  /*dab0*/  SHFL.IDX P6, R14, R13, R12, R11 ;  /* 0x0000000c0d0e7389 */ /* 0x00006400000c000b */
[----:B01----:R-:W-:Y:S01]  /*dac0*/  ENDCOLLECTIVE ;  /* 0x000000000000791b */ /* 0x003fe20003800000 */
.L_x_2285:
[----:B------:R-:W-:Y:S01]  /*dad0*/  IMAD.MOV.U32 R4, RZ, RZ, R21 ;  /* 0x000000ffff047224 */ /* 0x000fe200078e0015 */
[----:B------:R-:W-:-:S03]  /*dae0*/  @P0 LEA R21, R37, UR46, 0x1 ;  /* 0x0000002e25150c11 */ /* 0x000fc6000f8e08ff */
        /* <DEDUP_REMOVED lines=13> */
.L_x_2286:
[----:B------:R-:W-:Y:S01]  /*dbc0*/  IMAD.MOV.U32 R5, RZ, RZ, R7 ;  /* 0x000000ffff057224 */ /* 0x000fe200078e0007 */
[----:B------:R-:W-:Y:S01]  /*dbd0*/  @P0 LEA R7, R37, UR46, 0x1 ;  /* 0x0000002e25070c11 */ /* 0x000fe2000f8e08ff */
[----:B------:R-:W-:Y:S02]  /*dbe0*/  IMAD.MOV.U32 R13, RZ, RZ, R3 ;  /* 0x000000ffff0d7224 */ /* 0x000fe400078e0003 */
[----:B------:R-:W-:Y:S01]  /*dbf0*/  IMAD.MOV.U32 R12, RZ, RZ, 0x4 ;  /* 0x00000004ff0c7424 */ /* 0x000fe200078e00ff */
[----:B------:R-:W-:-:S07]  /*dc00*/  MOV R4, R14 ;  /* 0x0000000e00047202 */ /* 0x000fce0000000f00 */
[----:B------:R-:W-:Y:S05]  /*dc10*/  WARPSYNC.COLLECTIVE R15, `(.L_x_2287) ;  /* 0x000000000f087348 */ /* 0x000fea0003c00000 */
[----:B------:R0:W1:Y:S02]  /*dc20*/  SHFL.IDX P6, R14, R13, R12, R11 ;  /* 0x0000000c0d0e7389 */ /* 0x00006400000c000b */
[----:B01----:R-:W-:Y:S01]  /*dc30*/  ENDCOLLECTIVE ;  /* 0x000000000000791b */ /* 0x003fe20003800000 */
.L_x_2287:
        /* <DEDUP_REMOVED lines=8> */
[----:B------:R-:W-:Y:S02]  /*dcc0*/  ISETP.GE.AND P0, PT, R6, 0x41, PT ;  /* 0x000000410600780c */ /* 0x000fe40003f06270 */
[----:B------:R-:W-:-:S11]  /*dcd0*/  MOV R10, R14 ;  /* 0x0000000e000a7202 */ /* 0x000fd60000000f00 */
[----:B0-----:R-:W-:Y:S05]  /*dce0*/  WARPSYNC.COLLECTIVE R15, `(.L_x_2288) ;  /* 0x000000000f087348 */ /* 0x001fea0003c00000 */
[----:B------:R1:W2:Y:S02]  /*dcf0*/  SHFL.IDX P6, R14, R13, R12, R11 ;  /* 0x0000000c0d0e7389 */ /* 0x0002a400000c000b */
[----:B012---:R-:W-:Y:S01]  /*dd00*/  ENDCOLLECTIVE ;  /* 0x000000000000791b */ /* 0x007fe20003800000 */
.L_x_2288:
[----:B------:R-:W-:Y:S01]  /*dd10*/  MOV R5, R10 ;  /* 0x0000000a00057202 */ /* 0x000fe20000000f00 */
[----:B------:R-:W-:Y:S02]  /*dd20*/  IMAD.MOV.U32 R13, RZ, RZ, R3 ;  /* 0x000000ffff0d7224 */ /* 0x000fe400078e0003 */
[----:B------:R-:W-:Y:S02]  /*dd30*/  IMAD.MOV.U32 R12, RZ, RZ, 0x5 ;  /* 0x00000005ff0c7424 */ /* 0x000fe400078e00ff */
[----:B------:R-:W-:-:S07]  /*dd40*/  IMAD.MOV.U32 R19, RZ, RZ, R14 ;  /* 0x000000ffff137224 */ /* 0x000fce00078e000e */
[----:B------:R-:W-:Y:S05]  /*dd50*/  WARPSYNC.COLLECTIVE R15, `(.L_x_2289) ;  /* 0x000000000f087348 */ /* 0x000fea0003c00000 */
[----:B------:R0:W1:Y:S02]  /*dd60*/  SHFL.IDX P6, R14, R13, R12, R11 ;  /* 0x0000000c0d0e7389 */ /* 0x00006400000c000b */
[----:B01----:R-:W-:Y:S01]  /*dd70*/  ENDCOLLECTIVE ;  /* 0x000000000000791b */ /* 0x003fe20003800000 */
.L_x_2289:
[----:B------:R-:W-:Y:S01]  /*dd80*/  IMAD.MOV.U32 R4, RZ, RZ, R19 ;  /* 0x000000ffff047224 */ /* 0x000fe200078e0013 */
[----:B------:R-:W-:-:S03]  /*dd90*/  @P0 LEA R19, R37, UR46, 0x1 ;  /* 0x0000002e25130c11 */ /* 0x000fc6000f8e08ff */
        /* <DEDUP_REMOVED lines=8> */
[----:B------:R-:W-:-:S07]  /*de20*/  IMAD.MOV.U32 R3, RZ, RZ, R14 ;  /* 0x000000ffff037224 */ /* 0x000fce00078e000e */
[----:B0-----:R-:W-:Y:S05]  /*de30*/  WARPSYNC.COLLECTIVE R15, `(.L_x_2290) ;  /* 0x000000000f087348 */ /* 0x001fea0003c00000 */
[----:B------:R1:W2:Y:S02]  /*de40*/  SHFL.IDX P6, R14, R13, R12, R11 ;  /* 0x0000000c0d0e7389 */ /* 0x0002a400000c000b */
[----:B012---:R-:W-:Y:S01]  /*de50*/  ENDCOLLECTIVE ;  /* 0x000000000000791b */ /* 0x007fe20003800000 */
.L_x_2290:
[----:B------:R-:W-:Y:S05]  /*de60*/  BRA `(.L_x_2291) ;  /* 0xffffffd000207947 */ /* 0x000fea000383ffff */
.L_x_2240:
[----:B------:R-:W-:Y:S01]  /*de70*/  IMAD.MOV.U32 R13, RZ, RZ, R0 ;  /* 0x000000ffff0d7224 */ /* 0x000fe200078e0000 */
[----:B------:R-:W-:Y:S01]  /*de80*/  MOV R15, 0xffffffff ;  /* 0xffffffff000f7802 */ /* 0x000fe20000000f00 */
[----:B------:R-:W-:Y:S01]  /*de90*/  IMAD.MOV.U32 R12, RZ, RZ, RZ ;  /* 0x000000ffff0c7224 */ /* 0x000fe200078e00ff */
[----:B------:R-:W-:Y:S01]  /*dea0*/  MOV R10, UR48 ;  /* 0x00000030000a7c02 */ /* 0x000fe20008000f00 */
[----:B------:R-:W-:-:S04]  /*deb0*/  IMAD.MOV.U32 R11, RZ, RZ, 0x181f ;  /* 0x0000181fff0b7424 */ /* 0x000fc800078e00ff */
[----:B------:R-:W-:-:S07]  /*dec0*/  IMAD R7, R10, 0x80, R23 ;  /* 0x000000800a077824 */ /* 0x000fce00078e0217 */
[----:B------:R-:W-:Y:S05]  /*ded0*/  WARPSYNC.COLLECTIVE R15, `(.L_x_2292) ;  /* 0x000000000f087348 */ /* 0x000fea0003c00000 */
[----:B------:R0:W1:Y:S02]  /*dee0*/  SHFL.IDX P6, R14, R13, R12, R11 ;  /* 0x0000000c0d0e7389 */ /* 0x00006400000c000b */
[----:B01----:R-:W-:Y:S01]  /*def0*/  ENDCOLLECTIVE ;  /* 0x000000000000791b */ /* 0x003fe20003800000 */
.L_x_2292:
[----:B------:R-:W-:Y:S02]  /*df00*/  VIADD R9, R7, 0x10 ;  /* 0x0000001007097836 */ /* 0x000fe40000000000 */
[----:B------:R-:W-:Y:S02]  /*df10*/  IMAD.MOV.U32 R13, RZ, RZ, R3 ;  /* 0x000000ffff0d7224 */ /* 0x000fe400078e0003 */
[----:B------:R-:W-:-:S07]  /*df20*/  IMAD.MOV.U32 R5, RZ, RZ, R14 ;  /* 0x000000ffff057224 */ /* 0x000fce00078e000e */
[----:B------:R-:W-:Y:S05]  /*df30*/  WARPSYNC.COLLECTIVE R15, `(.L_x_2293) ;  /* 0x000000000f087348 */ /* 0x000fea0003c00000 */
[----:B------:R0:W1:Y:S02]  /*df40*/  SHFL.IDX P6, R14, R13, R12, R11 ;  /* 0x0000000c0d0e7389 */ /* 0x00006400000c000b */
[----:B01----:R-:W-:Y:S01]  /*df50*/  ENDCOLLECTIVE ;  /* 0x000000000000791b */ /* 0x003fe20003800000 */
.L_x_2293:
[----:B------:R-:W-:Y:S02]  /*df60*/  ULDC UR4, c[0x0][0x288] ;  /* 0x0000a20000047ab9 */ /* 0x000fe40000000800 */
[----:B------:R-:W-:-:S05]  /*df70*/  IMAD R6, R8, UR4, RZ ;  /* 0x0000000408067c24 */ /* 0x000fca000f8e02ff */
[----:B------:R-:W-:Y:S01]  /*df80*/  ISETP.GE.AND P1, PT, R7, R6, PT ;  /* 0x000000060700720c */ /* 0x000fe20003f26270 */
[----:B------:R-:W-:Y:S01]  /*df90*/  IMAD.MOV.U32 R13, RZ, RZ, R0 ;  /* 0x000000ffff0d7224 */ /* 0x000fe200078e0000 */
[----:B------:R-:W-:-:S11]  /*dfa0*/  MOV R12, 0x1 ;  /* 0x00000001000c7802 */ /* 0x000fd60000000f00 */
[----:B------:R-:W-:Y:S01]  /*dfb0*/  @!P1 LEA R19, R37, UR46, 0x1 ;  /* 0x0000002e25139c11 */ /* 0x000fe2000f8e08ff */
[----:B------:R-:W-:-:S07]  /*dfc0*/  IMAD.MOV.U32 R4, RZ, RZ, R14 ;  /* 0x000000ffff047224 */ /* 0x000fce00078e000e */
[----:B------:R-:W-:Y:S05]  /*dfd0*/  WARPSYNC.COLLECTIVE R15, `(.L_x_2294) ;  /* 0x000000000f087348 */ /* 0x000fea0003c00000 */
[----:B------:R0:W1:Y:S02]  /*dfe0*/  SHFL.IDX P6, R14, R13, R12, R11 ;  /* 0x0000000c0d0e7389 */ /* 0x00006400000c000b */
[----:B01----:R-:W-:Y:S01]  /*dff0*/  ENDCOLLECTIVE ;  /* 0x000000000000791b */ /* 0x003fe20003800000 */
.L_x_2294:
        /* <DEDUP_REMOVED lines=13> */
.L_x_2295:
[----:B------:R-:W-:Y:S02]  /*e0d0*/  MOV R5, R8 ;  /* 0x0000000800057202 */ /* 0x000fe40000000f00 */
[----:B------:R-:W-:Y:S01]  /*e0e0*/  @!P1 LEA R21, R37, UR46, 0x1 ;  /* 0x0000002e25159c11 */ /* 0x000fe2000f8e08ff */
[----:B------:R-:W-:Y:S02]  /*e0f0*/  IMAD.MOV.U32 R13, RZ, RZ, R0 ;  /* 0x000000ffff0d7224 */ /* 0x000fe400078e0000 */
[----:B------:R-:W-:Y:S02]  /*e100*/  IMAD.MOV.U32 R12, RZ, RZ, 0x2 ;  /* 0x00000002ff0c7424 */ /* 0x000fe400078e00ff */
[----:B------:R-:W-:-:S07]  /*e110*/  IMAD.MOV.U32 R4, RZ, RZ, R14 ;  /* 0x000000ffff047224 */ /* 0x000fce00078e000e */
[----:B------:R-:W-:Y:S05]  /*e120*/  WARPSYNC.COLLECTIVE R15, `(.L_x_2296) ;  /* 0x000000000f087348 */ /* 0x000fea0003c00000 */
[----:B------:R0:W1:Y:S02]  /*e130*/  SHFL.IDX P6, R14, R13, R12, R11 ;  /* 0x0000000c0d0e7389 */ /* 0x00006400000c000b */
[----:B01----:R-:W-:Y:S01]  /*e140*/  ENDCOLLECTIVE ;  /* 0x000000000000791b */ /* 0x003fe20003800000 */
.L_x_2296:
[----:B------:R-:W-:-:S04]  /*e150*/  @!P1 IMAD.WIDE.U32 R8, R27, 0x2, R4 ;  /* 0x000000021b089825 */ /* 0x000fc800078e0004 */
[----:B------:R-:W-:Y:S01]  /*e160*/  VIADD R5, R7, 0x20 ;  /* 0x0000002007057836 */ /* 0x000fe20000000000 */
        /* <DEDUP_REMOVED lines=12> */
.L_x_2297:
[----:B------:R-:W-:Y:S01]  /*e230*/  VIADD R9, R7, 0x30 ;  /* 0x0000003007097836 */ /* 0x000fe20000000000 */
[----:B------:R-:W-:Y:S02]  /*e240*/  @!P1 LEA R19, R37, UR46, 0x1 ;  /* 0x0000002e25139c11 */ /* 0x000fe4000f8e08ff */
[----:B------:R-:W-:Y:S01]  /*e250*/  MOV R13, R0 ;  /* 0x00000000000d7202 */ /* 0x000fe20000000f00 */
[----:B------:R-:W-:Y:S02]  /*e260*/  IMAD.MOV.U32 R12, RZ, RZ, 0x3 ;  /* 0x00000003ff0c7424 */ /* 0x000fe400078e00ff */
[----:B------:R-:W-:-:S07]  /*e270*/  IMAD.MOV.U32 R4, RZ, RZ, R14 ;  /* 0x000000ffff047224 */ /* 0x000fce00078e000e */
[----:B------:R-:W-:Y:S05]  /*e280*/  WARPSYNC.COLLECTIVE R15, `(.L_x_2298) ;  /* 0x000000000f087348 */ /* 0x000fea0003c00000 */
[----:B------:R0:W1:Y:S02]  /*e290*/  SHFL.IDX P6, R14, R13, R12, R11 ;  /* 0x0000000c0d0e7389 */ /* 0x00006400000c000b */
[----:B01----:R-:W-:Y:S01]  /*e2a0*/  ENDCOLLECTIVE ;  /* 0x000000000000791b */ /* 0x003fe20003800000 */
.L_x_2298:
        /* <DEDUP_REMOVED lines=13> */
.L_x_2299:
[----:B------:R-:W-:Y:S01]  /*e380*/  IMAD.MOV.U32 R5, RZ, RZ, R8 ;  /* 0x000000ffff057224 */ /* 0x000fe200078e0008 */
[----:B------:R-:W-:Y:S01]  /*e390*/  @!P1 LEA R21, R37, UR46, 0x1 ;  /* 0x0000002e25159c11 */ /* 0x000fe2000f8e08ff */
[----:B------:R-:W-:Y:S01]  /*e3a0*/  IMAD.MOV.U32 R13, RZ, RZ, R0 ;  /* 0x000000ffff0d7224 */ /* 0x000fe200078e0000 */
[----:B------:R-:W-:Y:S02]  /*e3b0*/  MOV R12, 0x4 ;  /* 0x00000004000c7802 */ /* 0x000fe40000000f00 */
[----:B------:R-:W-:-:S07]  /*e3c0*/  MOV R4, R14 ;  /* 0x0000000e00047202 */ /* 0x000fce0000000f00 */
[----:B------:R-:W-:Y:S05]  /*e3d0*/  WARPSYNC.COLLECTIVE R15, `(.L_x_2300) ;  /* 0x000000000f087348 */ /* 0x000fea0003c00000 */
[----:B------:R0:W1:Y:S02]  /*e3e0*/  SHFL.IDX P6, R14, R13, R12, R11 ;  /* 0x0000000c0d0e7389 */ /* 0x00006400000c000b */
[----:B01----:R-:W-:Y:S01]  /*e3f0*/  ENDCOLLECTIVE ;  /* 0x000000000000791b */ /* 0x003fe20003800000 */
.L_x_2300:
        /* <DEDUP_REMOVED lines=14> */
.L_x_2301:
        /* <DEDUP_REMOVED lines=8> */
.L_x_2302:
        /* <DEDUP_REMOVED lines=8> */
[----:B------:R-:W-:Y:S01]  /*e5e0*/  ISETP.GE.AND P1, PT, R9, R6, PT ;  /* 0x000000060900720c */ /* 0x000fe20003f26270 */
[----:B------:R-:W-:-:S12]  /*e5f0*/  IMAD.MOV.U32 R8, RZ, RZ, R14 ;  /* 0x000000ffff087224 */ /* 0x000fd800078e000e */
[----:B0-----:R-:W-:Y:S05]  /*e600*/  WARPSYNC.COLLECTIVE R15, `(.L_x_2303) ;  /* 0x000000000f087348 */ /* 0x001fea0003c00000 */
[----:B------:R1:W2:Y:S02]  /*e610*/  SHFL.IDX P6, R14, R13, R12, R11 ;  /* 0x0000000c0d0e7389 */ /* 0x0002a400000c000b */
[----:B012---:R-:W-:Y:S01]  /*e620*/  ENDCOLLECTIVE ;  /* 0x000000000000791b */ /* 0x007fe20003800000 */
.L_x_2303:
[----:B------:R-:W-:Y:S01]  /*e630*/  IMAD.MOV.U32 R5, RZ, RZ, R8 ;  /* 0x000000ffff057224 */ /* 0x000fe200078e0008 */
[----:B------:R-:W-:Y:S02]  /*e640*/  @!P1 LEA R21, R37, UR46, 0x1 ;  /* 0x0000002e25159c11 */ /* 0x000fe4000f8e08ff */
[----:B------:R-:W-:Y:S01]  /*e650*/  MOV R13, R0 ;  /* 0x00000000000d7202 */ /* 0x000fe20000000f00 */
[----:B------:R-:W-:Y:S02]  /*e660*/  IMAD.MOV.U32 R12, RZ, RZ, 0x6 ;  /* 0x00000006ff0c7424 */ /* 0x000fe400078e00ff */
[----:B------:R-:W-:-:S07]  /*e670*/  IMAD.MOV.U32 R4, RZ, RZ, R14 ;  /* 0x000000ffff047224 */ /* 0x000fce00078e000e */
[----:B------:R-:W-:Y:S05]  /*e680*/  WARPSYNC.COLLECTIVE R15, `(.L_x_2304) ;  /* 0x000000000f087348 */ /* 0x000fea0003c00000 */
[----:B------:R0:W1:Y:S02]  /*e690*/  SHFL.IDX P6, R14, R13, R12, R11 ;  /* 0x0000000c0d0e7389 */ /* 0x00006400000c000b */
[----:B01----:R-:W-:Y:S01]  /*e6a0*/  ENDCOLLECTIVE ;  /* 0x000000000000791b */ /* 0x003fe20003800000 */
.L_x_2304:
        /* <DEDUP_REMOVED lines=14> */
.L_x_2305:
[----:B------:R-:W-:Y:S01]  /*e790*/  @!P1 LEA R19, R37, UR46, 0x1 ;  /* 0x0000002e25139c11 */ /* 0x000fe2000f8e08ff */
[----:B------:R-:W-:Y:S02]  /*e7a0*/  IMAD.MOV.U32 R13, RZ, RZ, R0 ;  /* 0x000000ffff0d7224 */ /* 0x000fe400078e0000 */
[----:B------:R-:W-:Y:S01]  /*e7b0*/  IMAD.MOV.U32 R12, RZ, RZ, 0x7 ;  /* 0x00000007ff0c7424 */ /* 0x000fe200078e00ff */
[----:B------:R-:W-:-:S07]  /*e7c0*/  MOV R4, R14 ;  /* 0x0000000e00047202 */ /* 0x000fce0000000f00 */
[----:B------:R-:W-:Y:S05]  /*e7d0*/  WARPSYNC.COLLECTIVE R15, `(.L_x_2306) ;  /* 0x000000000f087348 */ /* 0x000fea0003c00000 */
[----:B------:R0:W1:Y:S02]  /*e7e0*/  SHFL.IDX P6, R14, R13, R12, R11 ;  /* 0x0000000c0d0e7389 */ /* 0x00006400000c000b */
[----:B01----:R-:W-:Y:S01]  /*e7f0*/  ENDCOLLECTIVE ;  /* 0x000000000000791b */ /* 0x003fe20003800000 */
.L_x_2306:
        /* <DEDUP_REMOVED lines=12> */
.L_x_2307:
[----:B------:R-:W-:Y:S05]  /*e8c0*/  BRA `(.L_x_2308) ;  /* 0xffffffd0001c7947 */ /* 0x000fea000383ffff */
.L_x_2243:
[----:B0-----:R-:W-:-:S04]  /*e8d0*/  IMAD.U32 R3, RZ, RZ, UR46 ;  /* 0x0000002eff037e24 */ /* 0x001fc8000f8e00ff */
[----:B------:R0:W1:Y:S03]  /*e8e0*/  SYNCS.PHASECHK.TRANS64.TRYWAIT P0, [R3+URZ+0x2a820], R0 ;  /* 0x02a82000030075a7 */ /* 0x000066000800017f */
[----:B-1----:R-:W-:Y:S05]  /*e8f0*/  @!P0 NANOSLEEP.SYNCS 0x989680 ;  /* 0x009896800000895d */ /* 0x002fea0003900000 */
[----:B------:R-:W1:Y:S02]  /*e900*/  @!P0 SYNCS.PHASECHK.TRANS64 P0, [R3+URZ+0x2a820], R0 ;  /* 0x02a82000030085a7 */ /* 0x000e64000800007f */
[----:B-1----:R-:W-:Y:S05]  /*e910*/  @!P0 BRA `(.L_x_2243) ;  /* 0xfffffffc00ec8947 */ /* 0x002fea000383ffff */
[----:B------:R-:W-:Y:S05]  /*e920*/  BRA `(.L_x_2309) ;  /* 0xffffffd000647947 */ /* 0x000fea000383ffff */
.L_x_2247:
[----:B0-----:R0:W1:Y:S02]  /*e930*/  SYNCS.PHASECHK.TRANS64.TRYWAIT P0, [R26+URZ+0x2a840], R3 ;  /* 0x02a840031a0075a7 */ /* 0x001064000800017f */
[----:B-1----:R-:W-:Y:S05]  /*e940*/  @!P0 NANOSLEEP.SYNCS 0x989680 ;  /* 0x009896800000895d */ /* 0x002fea0003900000 */
[----:B------:R-:W1:Y:S02]  /*e950*/  @!P0 SYNCS.PHASECHK.TRANS64 P0, [R26+URZ+0x2a840], R3 ;  /* 0x02a840031a0085a7 */ /* 0x000e64000800007f */
[----:B-1----:R-:W-:Y:S05]  /*e960*/  @!P0 BRA `(.L_x_2247) ;  /* 0xfffffffc00f08947 */ /* 0x002fea000383ffff */
[----:B------:R-:W-:Y:S05]  /*e970*/  BRA `(.L_x_2310) ;  /* 0xffffffd4002c7947 */ /* 0x000fea000383ffff */
.L_x_2248:
        /* <DEDUP_REMOVED lines=8> */
.L_x_2312:
[----:B------:R-:W-:Y:S05]  /*ea00*/  BSYNC B1 ;  /* 0x0000000000017941 */ /* 0x000fea0003800000 */
.L_x_2311:
[----:B------:R-:W-:Y:S01]  /*ea10*/  IMAD.MOV.U32 R13, RZ, RZ, R3 ;  /* 0x000000ffff0d7224 */ /* 0x000fe200078e0003 */
[----:B------:R-:W-:Y:S01]  /*ea20*/  MOV R12, RZ ;  /* 0x000000ff000c7202 */ /* 0x000fe20000000f00 */
[----:B------:R-:W-:Y:S01]  /*ea30*/  IMAD.MOV.U32 R11, RZ, RZ, 0x181f ;  /* 0x0000181fff0b7424 */ /* 0x000fe200078e00ff */
[----:B------:R-:W-:Y:S01]  /*ea40*/  LEA R5, R5, UR46, 0x1 ;  /* 0x0000002e05057c11 */ /* 0x000fe2000f8e08ff */
[----:B------:R-:W-:Y:S02]  /*ea50*/  IMAD.MOV.U32 R15, RZ, RZ, -0x1 ;  /* 0xffffffffff0f7424 */ /* 0x000fe400078e00ff */
[----:B------:R-:W-:-:S07]  /*ea60*/  IMAD.MOV.U32 R4, RZ, RZ, R14 ;  /* 0x000000ffff047224 */ /* 0x000fce00078e000e */
[----:B------:R-:W-:Y:S05]  /*ea70*/  WARPSYNC.COLLECTIVE R15, `(.L_x_2313) ;  /* 0x000000000f087348 */ /* 0x000fea0003c00000 */
[----:B------:R0:W1:Y:S02]  /*ea80*/  SHFL.IDX P6, R14, R13, R12, R11 ;  /* 0x0000000c0d0e7389 */ /* 0x00006400000c000b */
[----:B01----:R-:W-:Y:S01]  /*ea90*/  ENDCOLLECTIVE ;  /* 0x000000000000791b */ /* 0x003fe20003800000 */
.L_x_2313:
[----:B------:R-:W-:Y:S01]  /*eaa0*/  MOV R13, R0 ;  /* 0x00000000000d7202 */ /* 0x000fe20000000f00 */
[----:B------:R-:W-:Y:S01]  /*eab0*/  IMAD.MOV.U32 R12, RZ, RZ, 0x1 ;  /* 0x00000001ff0c7424 */ /* 0x000fe200078e00ff */
[----:B------:R-:W-:-:S05]  /*eac0*/  IADD3 R14, P0, R14, R20, RZ ;  /* 0x000000140e0e7210 */ /* 0x000fca0007f1e0ff */
[----:B------:R-:W-:-:S05]  /*ead0*/  IMAD.X R15, RZ, RZ, R4, P0 ;  /* 0x000000ffff0f7224 */ /* 0x000fca00000e0604 */
[----:B------:R-:W-:Y:S01]  /*eae0*/  @!PT LDS RZ, [RZ] ;  /* 0x00000000fffff984 */ /* 0x000fe20000000800 */
[----:B------:R-:W-:Y:S01]  /*eaf0*/  @!PT LDS RZ, [RZ] ;  /* 0x00000000fffff984 */ /* 0x000fe20000000800 */
[----:B------:R-:W-:Y:S01]  /*eb00*/  @!PT LDS RZ, [RZ] ;  /* 0x00000000fffff984 */ /* 0x000fe20000000800 */
[----:B------:R-:W-:Y:S04]  /*eb10*/  LDGSTS.E.BYPASS.LTC128B.128 [R5+0x18400], desc[UR36][R14.64], !P3 ;  /* 0x184000000e057fae */ /* 0x000fe8000d901d64 */
[----:B------:R-:W-:Y:S04]  /*eb20*/  LDGSTS.E.BYPASS.LTC128B.128 [R5+0x1b400], desc[UR36][R14.64+0x80], !P2 ;  /* 0x1b4000800e057fae */ /* 0x000fe8000d101d64 */
[----:B------:R0:W-:Y:S02]  /*eb30*/  LDGSTS.E.BYPASS.LTC128B.128 [R5+0x1e400], desc[UR36][R14.64+0x100], !P1 ;  /* 0x1e4001000e057fae */ /* 0x0001e4000c901d64 */
[----:B0-----:R-:W-:-:S07]  /*eb40*/  IMAD.MOV.U32 R15, RZ, RZ, -0x1 ;  /* 0xffffffffff0f7424 */ /* 0x001fce00078e00ff */
[----:B------:R-:W-:Y:S05]  /*eb50*/  WARPSYNC.COLLECTIVE R15, `(.L_x_2314) ;  /* 0x000000000f087348 */ /* 0x000fea0003c00000 */
[----:B------:R0:W1:Y:S02]  /*eb60*/  SHFL.IDX P6, R14, R13, R12, R11 ;  /* 0x0000000c0d0e7389 */ /* 0x00006400000c000b */
[----:B01----:R-:W-:Y:S01]  /*eb70*/  ENDCOLLECTIVE ;  /* 0x000000000000791b */ /* 0x003fe20003800000 */
.L_x_2314:
[----:B------:R-:W-:Y:S01]  /*eb80*/  MOV R13, R3 ;  /* 0x00000003000d7202 */ /* 0x000fe20000000f00 */
[----:B------:R-:W-:-:S07]  /*eb90*/  IMAD.MOV.U32 R4, RZ, RZ, R14 ;  /* 0x000000ffff047224 */ /* 0x000fce00078e000e */
[----:B------:R-:W-:Y:S05]  /*eba0*/  WARPSYNC.COLLECTIVE R15, `(.L_x_2315) ;  /* 0x000000000f087348 */ /* 0x000fea0003c00000 */
[----:B------:R0:W1:Y:S02]  /*ebb0*/  SHFL.IDX P6, R14, R13, R12, R11 ;  /* 0x0000000c0d0e7389 */ /* 0x00006400000c000b */
[----:B01----:R-:W-:Y:S01]  /*ebc0*/  ENDCOLLECTIVE ;  /* 0x000000000000791b */ /* 0x003fe20003800000 */
.L_x_2315:
[----:B------:R-:W-:Y:S02]  /*ebd0*/  IMAD.MOV.U32 R13, RZ, RZ, R0 ;  /* 0x000000ffff0d7224 */ /* 0x000fe400078e0000 */
        /* <DEDUP_REMOVED lines=9> */
[----:B0-----:R-:W-:-:S07]  /*ec70*/  MOV R15, 0xffffffff ;  /* 0xffffffff000f7802 */ /* 0x001fce0000000f00 */
[----:B------:R-:W-:Y:S05]  /*ec80*/  WARPSYNC.COLLECTIVE R15, `(.L_x_2316) ;  /* 0x000000000f087348 */ /* 0x000fea0003c00000 */
[----:B------:R0:W1:Y:S02]  /*ec90*/  SHFL.IDX P6, R14, R13, R12, R11 ;  /* 0x0000000c0d0e7389 */ /* 0x00006400000c000b */
[----:B01----:R-:W-:Y:S01]  /*eca0*/  ENDCOLLECTIVE ;  /* 0x000000000000791b */ /* 0x003fe20003800000 */
.L_x_2316:
[----:B------:R-:W-:Y:S02]  /*ecb0*/  IMAD.MOV.U32 R13, RZ, RZ, R3 ;  /* 0x000000ffff0d7224 */ /* 0x000fe400078e0003 */
[----:B------:R-:W-:-:S07]  /*ecc0*/  IMAD.MOV.U32 R31, RZ, RZ, R14 ;  /* 0x000000ffff1f7224 */ /* 0x000fce00078e000e */
[----:B------:R-:W-:Y:S05]  /*ecd0*/  WARPSYNC.COLLECTIVE R15, `(.L_x_2317) ;  /* 0x000000000f087348 */ /* 0x000fea0003c00000 */
[----:B------:R0:W1:Y:S02]  /*ece0*/  SHFL.IDX P6, R14, R13, R12, R11 ;  /* 0x0000000c0d0e7389 */ /* 0x00006400000c000b */
[----:B01----:R-:W-:Y:S01]  /*ecf0*/  ENDCOLLECTIVE ;  /* 0x000000000000791b */ /* 0x003fe20003800000 */
.L_x_2317:
[----:B------:R-:W-:Y:S02]  /*ed00*/  IMAD.MOV.U32 R13, RZ, RZ, R0 ;  /* 0x000000ffff0d7224 */ /* 0x000fe400078e0000 */
[----:B------:R-:W-:Y:S02]  /*ed10*/  IMAD.MOV.U32 R12, RZ, RZ, 0x3 ;  /* 0x00000003ff0c7424 */ /* 0x000fe400078e00ff */
[----:B------:R-:W-:-:S05]  /*ed20*/  IMAD.MOV.U32 R11, RZ, RZ, R14 ;  /* 0x000000ffff0b7224 */ /* 0x000fca00078e000e */
[----:B------:R-:W-:Y:S01]  /*ed30*/  IADD3 R14, P0, R11, R20, RZ ;  /* 0x000000140b0e7210 */ /* 0x000fe20007f1e0ff */
[----:B------:R-:W-:-:S03]  /*ed40*/  IMAD.MOV.U32 R11, RZ, RZ, 0x181f ;  /* 0x0000181fff0b7424 */ /* 0x000fc600078e00ff */
[----:B------:R-:W-:-:S05]  /*ed50*/  IADD3.X R15, RZ, R31, RZ, P0, !PT ;  /* 0x0000001fff0f7210 */ /* 0x000fca00007fe4ff */
        /* <DEDUP_REMOVED lines=10> */
.L_x_2318:
[----:B------:R-:W-:Y:S02]  /*ee00*/  IMAD.MOV.U32 R13, RZ, RZ, R3 ;  /* 0x000000ffff0d7224 */ /* 0x000fe400078e0003 */
[----:B------:R-:W-:-:S07]  /*ee10*/  IMAD.MOV.U32 R31, RZ, RZ, R14 ;  /* 0x000000ffff1f7224 */ /* 0x000fce00078e000e */
[----:B------:R-:W-:Y:S05]  /*ee20*/  WARPSYNC.COLLECTIVE R15, `(.L_x_2319) ;  /* 0x000000000f087348 */ /* 0x000fea0003c00000 */
[----:B------:R0:W1:Y:S02]  /*ee30*/  SHFL.IDX P6, R14, R13, R12, R11 ;  /* 0x0000000c0d0e7389 */ /* 0x00006400000c000b */
[----:B01----:R-:W-:Y:S01]  /*ee40*/  ENDCOLLECTIVE ;  /* 0x000000000000791b */ /* 0x003fe20003800000 */
.L_x_2319:
        /* <DEDUP_REMOVED lines=16> */
.L_x_2320:
[----:B------:R-:W-:Y:S02]  /*ef50*/  IMAD.MOV.U32 R13, RZ, RZ, R3 ;  /* 0x000000ffff0d7224 */ /* 0x000fe400078e0003 */
[----:B------:R-:W-:-:S07]  /*ef60*/  IMAD.MOV.U32 R4, RZ, RZ, R14 ;  /* 0x000000ffff047224 */ /* 0x000fce00078e000e */
[----:B------:R-:W-:Y:S05]  /*ef70*/  WARPSYNC.COLLECTIVE R15, `(.L_x_2321) ;  /* 0x000000000f087348 */ /* 0x000fea0003c00000 */
[----:B------:R0:W1:Y:S02]  /*ef80*/  SHFL.IDX P6, R14, R13, R12, R11 ;  /* 0x0000000c0d0e7389 */ /* 0x00006400000c000b */
[----:B01----:R-:W-:Y:S01]  /*ef90*/  ENDCOLLECTIVE ;  /* 0x000000000000791b */ /* 0x003fe20003800000 */
.L_x_2321:
        /* <DEDUP_REMOVED lines=14> */
.L_x_2322:
[----:B------:R-:W-:Y:S01]  /*f080*/  MOV R13, R3 ;  /* 0x00000003000d7202 */ /* 0x000fe20000000f00 */
[----:B------:R-:W-:-:S07]  /*f090*/  IMAD.MOV.U32 R0, RZ, RZ, R14 ;  /* 0x000000ffff007224 */ /* 0x000fce00078e000e */
[----:B------:R-:W-:Y:S05]  /*f0a0*/  WARPSYNC.COLLECTIVE R15, `(.L_x_2323) ;  /* 0x000000000f087348 */ /* 0x000fea0003c00000 */
[----:B------:R0:W1:Y:S02]  /*f0b0*/  SHFL.IDX P6, R14, R13, R12, R11 ;  /* 0x0000000c0d0e7389 */ /* 0x00006400000c000b */
[----:B01----:R-:W-:Y:S01]  /*f0c0*/  ENDCOLLECTIVE ;  /* 0x000000000000791b */ /* 0x003fe20003800000 */
.L_x_2323:
[----:B------:R-:W-:Y:S01]  /*f0d0*/  IMAD.MOV.U32 R3, RZ, RZ, R14 ;  /* 0x000000ffff037224 */ /* 0x000fe200078e000e */
[----:B------:R-:W-:Y:S06]  /*f0e0*/  BRA `(.L_x_2324) ;  /* 0xffffffd000687947 */ /* 0x000fec000383ffff */
.L_x_2253:
[----:B--2---:R2:W3:Y:S02]  /*f0f0*/  SYNCS.PHASECHK.TRANS64.TRYWAIT P0, [R0+URZ+0x2a860], R3 ;  /* 0x02a86003000075a7 */ /* 0x0044e4000800017f */
[----:B---3--:R-:W-:Y:S05]  /*f100*/  @!P0 NANOSLEEP.SYNCS 0x989680 ;  /* 0x009896800000895d */ /* 0x008fea0003900000 */
[----:B------:R-:W3:Y:S02]  /*f110*/  @!P0 SYNCS.PHASECHK.TRANS64 P0, [R0+URZ+0x2a860], R3 ;  /* 0x02a86003000085a7 */ /* 0x000ee4000800007f */
[----:B---3--:R-:W-:Y:S05]  /*f120*/  @!P0 BRA `(.L_x_2253) ;  /* 0xfffffffc00f08947 */ /* 0x008fea000383ffff */
[----:B------:R-:W-:Y:S05]  /*f130*/  BRA `(.L_x_2325) ;  /* 0xffffffd000c47947 */ /* 0x000fea000383ffff */
.L_x_2254:
[----:B------:R-:W-:Y:S01]  /*f140*/  BSSY B1, `(.L_x_2326) ;  /* 0x0000008000017945 */ /* 0x000fe20003800000 */
[----:B0-----:R-:W-:Y:S01]  /*f150*/  IMAD.MOV.U32 R13, RZ, RZ, R18 ;  /* 0x000000ffff0d7224 */ /* 0x001fe200078e0012 */
[----:B------:R-:W-:Y:S01]  /*f160*/  MOV R11, 0x181f ;  /* 0x0000181f000b7802 */ /* 0x000fe20000000f00 */
[----:B------:R-:W-:Y:S02]  /*f170*/  IMAD.MOV.U32 R12, RZ, RZ, RZ ;  /* 0x000000ffff0c7224 */ /* 0x000fe400078e00ff */
[----:B------:R-:W-:-:S07]  /*f180*/  IMAD.MOV.U32 R15, RZ, RZ, -0x1 ;  /* 0xffffffffff0f7424 */ /* 0x000fce00078e00ff */
[----:B-12---:R-:W-:Y:S05]  /*f190*/  WARPSYNC.COLLECTIVE R15, `(.L_x_2327) ;  /* 0x000000000f087348 */ /* 0x006fea0003c00000 */
[----:B------:R0:W3:Y:S02]  /*f1a0*/  SHFL.IDX P6, R14, R13, R12, R11 ;  /* 0x0000000c0d0e7389 */ /* 0x0000e400000c000b */
[----:B0123--:R-:W-:Y:S01]  /*f1b0*/  ENDCOLLECTIVE ;  /* 0x000000000000791b */ /* 0x00ffe20003800000 */
.L_x_2327:
[----:B------:R-:W-:Y:S05]  /*f1c0*/  BSYNC B1 ;  /* 0x0000000000017941 */ /* 0x000fea0003800000 */
.L_x_2326:
[----:B------:R-:W-:Y:S01]  /*f1d0*/  IMAD.MOV.U32 R13, RZ, RZ, R17 ;  /* 0x000000ffff0d7224 */ /* 0x000fe200078e0011 */
[----:B------:R-:W-:Y:S01]  /*f1e0*/  MOV R12, RZ ;  /* 0x000000ff000c7202 */ /* 0x000fe20000000f00 */
[----:B------:R-:W-:Y:S02]  /*f1f0*/  IMAD.MOV.U32 R11, RZ, RZ, 0x181f ;  /* 0x0000181fff0b7424 */ /* 0x000fe400078e00ff */
[----:B------:R-:W-:Y:S02]  /*f200*/  IMAD.MOV.U32 R15, RZ, RZ, -0x1 ;  /* 0xffffffffff0f7424 */ /* 0x000fe400078e00ff */
[----:B------:R-:W-:-:S07]  /*f210*/  IMAD.MOV.U32 R3, RZ, RZ, R14 ;  /* 0x000000ffff037224 */ /* 0x000fce00078e000e */
[----:B------:R-:W-:Y:S05]  /*f220*/  WARPSYNC.COLLECTIVE R15, `(.L_x_2328) ;  /* 0x000000000f087348 */ /* 0x000fea0003c00000 */
[----:B------:R0:W1:Y:S02]  /*f230*/  SHFL.IDX P6, R14, R13, R12, R11 ;  /* 0x0000000c0d0e7389 */ /* 0x00006400000c000b */
[----:B01----:R-:W-:Y:S01]  /*f240*/  ENDCOLLECTIVE ;  /* 0x000000000000791b */ /* 0x003fe20003800000 */
.L_x_2328:
[----:B------:R-:W-:Y:S01]  /*f250*/  MOV R13, R18 ;  /* 0x00000012000d7202 */ /* 0x000fe20000000f00 */
[----:B------:R-:W-:Y:S01]  /*f260*/  IMAD.MOV.U32 R12, RZ, RZ, 0x1 ;  /* 0x00000001ff0c7424 */ /* 0x000fe200078e00ff */
[----:B------:R-:W-:-:S13]  /*f270*/  IADD3 R4, P1, R14, R20, RZ ;  /* 0x000000140e047210 */ /* 0x000fda0007f3e0ff */
[----:B------:R-:W-:Y:S05]  /*f280*/  WARPSYNC.COLLECTIVE R15, `(.L_x_2329) ;  /* 0x000000000f087348 */ /* 0x000fea0003c00000 */
[----:B------:R0:W1:Y:S02]  /*f290*/  SHFL.IDX P6, R14, R13, R12, R11 ;  /* 0x0000000c0d0e7389 */ /* 0x00006400000c000b */
[----:B01----:R-:W-:Y:S01]  /*f2a0*/  ENDCOLLECTIVE ;  /* 0x000000000000791b */ /* 0x003fe20003800000 */
.L_x_2329:
[----:B------:R-:W-:Y:S01]  /*f2b0*/  IMAD.X R5, RZ, RZ, R3, P1 ;  /* 0x000000ffff057224 */ /* 0x000fe200008e0603 */
[----:B------:R-:W-:Y:S02]  /*f2c0*/  LOP3.LUT P1, RZ, R32, 0x1, RZ, 0xc0, !PT ;  /* 0x0000000120ff7812 */ /* 0x000fe4000782c0ff */
[----:B------:R-:W-:Y:S02]  /*f2d0*/  LEA R3, R10, UR46, 0x1 ;  /* 0x0000002e0a037c11 */ /* 0x000fe4000f8e08ff */
        /* <DEDUP_REMOVED lines=11> */
.L_x_2330:
        /* <DEDUP_REMOVED lines=10> */
.L_x_2331:
[----:B------:R-:W-:Y:S02]  /*f430*/  IADD3.X R5, RZ, R19, RZ, P2, !PT ;  /* 0x00000013ff057210 */ /* 0x000fe400017fe4ff */
        /* <DEDUP_REMOVED lines=11> */
.L_x_2332:
        /* <DEDUP_REMOVED lines=10> */
.L_x_2333:
[----:B------:R-:W-:Y:S01]  /*f590*/  IMAD.X R5, RZ, RZ, R19, P2 ;  /* 0x000000ffff057224 */ /* 0x000fe200010e0613 */
        /* <DEDUP_REMOVED lines=11> */
.L_x_2334:
        /* <DEDUP_REMOVED lines=10> */
.L_x_2335:
        /* <DEDUP_REMOVED lines=12> */
.L_x_2336:
        /* <DEDUP_REMOVED lines=10> */
.L_x_2337:
        /* <DEDUP_REMOVED lines=12> */
.L_x_2338:
[----:B------:R-:W-:Y:S01]  /*f910*/  @!PT LDS RZ, [RZ] ;  /* 0x00000000fffff984 */ /* 0x000fe20000000800 */
[----:B------:R-:W-:Y:S01]  /*f920*/  @!PT LDS RZ, [RZ] ;  /* 0x00000000fffff984 */ /* 0x000fe20000000800 */
[----:B------:R-:W-:Y:S01]  /*f930*/  @!PT LDS RZ, [RZ] ;  /* 0x00000000fffff984 */ /* 0x000fe20000000800 */
[----:B------:R0:W-:Y:S01]  /*f940*/  LDGSTS.E.BYPASS.LTC128B.128 [R3+0x5400], desc[UR36][R4.64+0x80], !P2 ;  /* 0x0540008004037fae */ /* 0x0001e2000d101d64 */
[----:B------:R-:W-:Y:S05]  /*f950*/  BRA `(.L_x_2339) ;  /* 0xffffffcc00807947 */ /* 0x000fea000383ffff */
.L_x_2260:
[----:B0-----:R0:W2:Y:S02]  /*f960*/  SYNCS.PHASECHK.TRANS64.TRYWAIT P0, [R0+URZ+0x2a860], R3 ;  /* 0x02a86003000075a7 */ /* 0x0010a4000800017f */
[----:B--2---:R-:W-:Y:S05]  /*f970*/  @!P0 NANOSLEEP.SYNCS 0x989680 ;  /* 0x009896800000895d */ /* 0x004fea0003900000 */
[----:B------:R-:W2:Y:S02]  /*f980*/  @!P0 SYNCS.PHASECHK.TRANS64 P0, [R0+URZ+0x2a860], R3 ;  /* 0x02a86003000085a7 */ /* 0x000ea4000800007f */
[----:B--2---:R-:W-:Y:S05]  /*f990*/  @!P0 BRA `(.L_x_2260) ;  /* 0xfffffffc00f08947 */ /* 0x004fea000383ffff */
[----:B------:R-:W-:Y:S05]  /*f9a0*/  BRA `(.L_x_2340) ;  /* 0xffffffd000687947 */ /* 0x000fea000383ffff */
.L_x_2261:
[----:B------:R-:W-:Y:S01]  /*f9b0*/  BSSY B0, `(.L_x_2341) ;  /* 0x0000008000007945 */ /* 0x000fe20003800000 */
[----:B------:R-:W-:Y:S01]  /*f9c0*/  MOV R13, R18 ;  /* 0x00000012000d7202 */ /* 0x000fe20000000f00 */
[----:B------:R-:W-:Y:S02]  /*f9d0*/  IMAD.MOV.U32 R12, RZ, RZ, RZ ;  /* 0x000000ffff0c7224 */ /* 0x000fe400078e00ff */
[----:B------:R-:W-:Y:S02]  /*f9e0*/  IMAD.MOV.U32 R11, RZ, RZ, 0x181f ;  /* 0x0000181fff0b7424 */ /* 0x000fe400078e00ff */
[----:B------:R-:W-:-:S07]  /*f9f0*/  IMAD.MOV.U32 R15, RZ, RZ, -0x1 ;  /* 0xffffffffff0f7424 */ /* 0x000fce00078e00ff */
[----:B01----:R-:W-:Y:S05]  /*fa00*/  WARPSYNC.COLLECTIVE R15, `(.L_x_2342) ;  /* 0x000000000f087348 */ /* 0x003fea0003c00000 */
[----:B------:R2:W3:Y:S02]  /*fa10*/  SHFL.IDX P6, R14, R13, R12, R11 ;  /* 0x0000000c0d0e7389 */ /* 0x0004e400000c000b */
[----:B0123--:R-:W-:Y:S01]  /*fa20*/  ENDCOLLECTIVE ;  /* 0x000000000000791b */ /* 0x00ffe20003800000 */
.L_x_2342:
[----:B------:R-:W-:Y:S05]  /*fa30*/  BSYNC B0 ;  /* 0x0000000000007941 */ /* 0x000fea0003800000 */
.L_x_2341:
[----:B------:R-:W-:Y:S01]  /*fa40*/  IMAD.MOV.U32 R13, RZ, RZ, R17 ;  /* 0x000000ffff0d7224 */ /* 0x000fe200078e0011 */
[----:B------:R-:W-:Y:S01]  /*fa50*/  MOV R15, 0xffffffff ;  /* 0xffffffff000f7802 */ /* 0x000fe20000000f00 */
[----:B------:R-:W-:Y:S01]  /*fa60*/  IMAD.MOV.U32 R12, RZ, RZ, RZ ;  /* 0x000000ffff0c7224 */ /* 0x000fe200078e00ff */
[----:B------:R-:W-:Y:S01]  /*fa70*/  MOV R5, R14 ;  /* 0x0000000e00057202 */ /* 0x000fe20000000f00 */
[----:B------:R-:W-:Y:S01]  /*fa80*/  IMAD.MOV.U32 R11, RZ, RZ, 0x181f ;  /* 0x0000181fff0b7424 */ /* 0x000fe200078e00ff */
[C---:B------:R-:W-:Y:S02]  /*fa90*/  LOP3.LUT R3, R32.reuse, 0x1, RZ, 0xc0, !PT ;  /* 0x0000000120037812 */ /* 0x040fe400078ec0ff */
[----:B------:R-:W-:-:S13]  /*faa0*/  LOP3.LUT P0, RZ, R32, 0x2, RZ, 0xc0, !PT ;  /* 0x0000000220ff7812 */ /* 0x000fda000780c0ff */
[----:B------:R-:W-:Y:S05]  /*fab0*/  WARPSYNC.COLLECTIVE R15, `(.L_x_2343) ;  /* 0x000000000f087348 */ /* 0x000fea0003c00000 */
[----:B------:R0:W1:Y:S02]  /*fac0*/  SHFL.IDX P6, R14, R13, R12, R11 ;  /* 0x0000000c0d0e7389 */ /* 0x00006400000c000b */
[----:B01----:R-:W-:Y:S01]  /*fad0*/  ENDCOLLECTIVE ;  /* 0x000000000000791b */ /* 0x003fe20003800000 */
.L_x_2343:
[----:B------:R-:W-:Y:S02]  /*fae0*/  ISETP.NE.U32.AND P1, PT, R3, 0x1, PT ;  /* 0x000000010300780c */ /* 0x000fe40003f25070 */
[C---:B------:R-:W-:Y:S02]  /*faf0*/  ISETP.LT.OR P3, PT, R23.reuse, 0x1, !P0 ;  /* 0x000000011700780c */ /* 0x040fe40004761670 */
[----:B------:R-:W-:Y:S02]  /*fb00*/  ISETP.LT.OR P2, PT, R23, 0x1, P1 ;  /* 0x000000011700780c */ /* 0x000fe40000f41670 */
[----:B------:R-:W-:Y:S01]  /*fb10*/  LEA R3, R37, UR46, 0x1 ;  /* 0x0000002e25037c11 */ /* 0x000fe2000f8e08ff */
[----:B------:R-:W-:Y:S02]  /*fb20*/  IMAD.MOV.U32 R13, RZ, RZ, R18 ;  /* 0x000000ffff0d7224 */ /* 0x000fe400078e0012 */
[----:B------:R-:W-:Y:S02]  /*fb30*/  IMAD.MOV.U32 R12, RZ, RZ, 0x1 ;  /* 0x00000001ff0c7424 */ /* 0x000fe400078e00ff */
[----:B------:R-:W-:-:S07]  /*fb40*/  IMAD.MOV.U32 R4, RZ, RZ, R14 ;  /* 0x000000ffff047224 */ /* 0x000fce00078e000e */
[----:B------:R-:W-:Y:S05]  /*fb50*/  WARPSYNC.COLLECTIVE R15, `(.L_x_2344) ;  /* 0x000000000f087348 */ /* 0x000fea0003c00000 */
[----:B------:R0:W1:Y:S02]  /*fb60*/  SHFL.IDX P6, R14, R13, R12, R11 ;  /* 0x0000000c0d0e7389 */ /* 0x00006400000c000b */
[----:B01----:R-:W-:Y:S01]  /*fb70*/  ENDCOLLECTIVE ;  /* 0x000000000000791b */ /* 0x003fe20003800000 */
.L_x_2344:
        /* <DEDUP_REMOVED lines=13> */
.L_x_2345:
[----:B------:R-:W-:Y:S01]  /*fc50*/  IMAD.MOV.U32 R5, RZ, RZ, R6 ;  /* 0x000000ffff057224 */ /* 0x000fe200078e0006 */
[----:B------:R-:W-:Y:S01]  /*fc60*/  MOV R13, R18 ;  /* 0x00000012000d7202 */ /* 0x000fe20000000f00 */
[----:B------:R-:W-:Y:S02]  /*fc70*/  IMAD.MOV.U32 R12, RZ, RZ, 0x2 ;  /* 0x00000002ff0c7424 */ /* 0x000fe400078e00ff */
[----:B------:R-:W-:-:S07]  /*fc80*/  IMAD.MOV.U32 R4, RZ, RZ, R14 ;  /* 0x000000ffff047224 */ /* 0x000fce00078e000e */
[----:B------:R-:W-:Y:S05]  /*fc90*/  WARPSYNC.COLLECTIVE R15, `(.L_x_2346) ;  /* 0x000000000f087348 */ /* 0x000fea0003c00000 */
[----:B------:R0:W1:Y:S02]  /*fca0*/  SHFL.IDX P6, R14, R13, R12, R11 ;  /* 0x0000000c0d0e7389 */ /* 0x00006400000c000b */
[----:B01----:R-:W-:Y:S01]  /*fcb0*/  ENDCOLLECTIVE ;  /* 0x000000000000791b */ /* 0x003fe20003800000 */
.L_x_2346:
        /* <DEDUP_REMOVED lines=13> */
.L_x_2347:
[----:B------:R-:W-:Y:S02]  /*fd90*/  IMAD.MOV.U32 R5, RZ, RZ, R20 ;  /* 0x000000ffff057224 */ /* 0x000fe400078e0014 */
[----:B------:R-:W-:Y:S01]  /*fda0*/  IMAD.MOV.U32 R13, RZ, RZ, R18 ;  /* 0x000000ffff0d7224 */ /* 0x000fe200078e0012 */
[----:B------:R-:W-:Y:S02]  /*fdb0*/  MOV R12, 0x3 ;  /* 0x00000003000c7802 */ /* 0x000fe40000000f00 */
[----:B------:R-:W-:-:S07]  /*fdc0*/  MOV R10, R14 ;  /* 0x0000000e000a7202 */ /* 0x000fce0000000f00 */
[----:B------:R-:W-:Y:S05]  /*fdd0*/  WARPSYNC.COLLECTIVE R15, `(.L_x_2348) ;  /* 0x000000000f087348 */ /* 0x000fea0003c00000 */
[----:B------:R0:W1:Y:S02]  /*fde0*/  SHFL.IDX P6, R14, R13, R12, R11 ;  /* 0x0000000c0d0e7389 */ /* 0x00006400000c000b */
[----:B01----:R-:W-:Y:S01]  /*fdf0*/  ENDCOLLECTIVE ;  /* 0x000000000000791b */ /* 0x003fe20003800000 */
.L_x_2348:
[----:B------:R-:W-:Y:S02]  /*fe00*/  IMAD.MOV.U32 R4, RZ, RZ, R10 ;  /* 0x000000ffff047224 */ /* 0x000fe400078e000a */
[----:B------:R-:W-:Y:S02]  /*fe10*/  IMAD.MOV.U32 R10, RZ, RZ, RZ ;  /* 0x000000ffff0a7224 */ /* 0x000fe400078e00ff */
        /* <DEDUP_REMOVED lines=13> */
.L_x_2349:
[----:B------:R-:W-:Y:S02]  /*fef0*/  IMAD.MOV.U32 R5, RZ, RZ, R7 ;  /* 0x000000ffff057224 */ /* 0x000fe400078e0007 */
[----:B------:R-:W-:Y:S02]  /*ff00*/  IMAD.MOV.U32 R13, RZ, RZ, R18 ;  /* 0x000000ffff0d7224 */ /* 0x000fe400078e0012 */
[----:B------:R-:W-:Y:S02]  /*ff10*/  IMAD.MOV.U32 R12, RZ, RZ, 0x4 ;  /* 0x00000004ff0c7424 */ /* 0x000fe400078e00ff */
[----:B------:R-:W-:-:S07]  /*ff20*/  IMAD.MOV.U32 R22, RZ, RZ, R14 ;  /* 0x000000ffff167224 */ /* 0x000fce00078e000e */
[----:B------:R-:W-:Y:S05]  /*ff30*/  WARPSYNC.COLLECTIVE R15, `(.L_x_2350) ;  /* 0x000000000f087348 */ /* 0x000fea0003c00000 */
[----:B------:R0:W1:Y:S02]  /*ff40*/  SHFL.IDX P6, R14, R13, R12, R11 ;  /* 0x0000000c0d0e7389 */ /* 0x00006400000c000b */
[----:B01----:R-:W-:Y:S01]  /*ff50*/  ENDCOLLECTIVE ;  /* 0x000000000000791b */ /* 0x003fe20003800000 */
.L_x_2350:
        /* <DEDUP_REMOVED lines=14> */
.L_x_2351:
[----:B------:R-:W-:Y:S01]  /*10040*/  MOV R5, R19 ;  /* 0x0000001300057202 */ /* 0x000fe20000000f00 */
[----:B------:R-:W-:Y:S02]  /*10050*/  IMAD.MOV.U32 R13, RZ, RZ, R18 ;  /* 0x000000ffff0d7224 */ /* 0x000fe400078e0012 */
[----:B------:R-:W-:Y:S02]  /*10060*/  IMAD.MOV.U32 R12, RZ, RZ, 0x5 ;  /* 0x00000005ff0c7424 */ /* 0x000fe400078e00ff */
[----:B------:R-:W-:-:S07]  /*10070*/  IMAD.MOV.U32 R24, RZ, RZ, R14 ;  /* 0x000000ffff187224 */ /* 0x000fce00078e000e */
[----:B------:R-:W-:Y:S05]  /*10080*/  WARPSYNC.COLLECTIVE R15, `(.L_x_2352) ;  /* 0x000000000f087348 */ /* 0x000fea0003c00000 */
[----:B------:R0:W1:Y:S02]  /*10090*/  SHFL.IDX P6, R14, R13, R12, R11 ;  /* 0x0000000c0d0e7389 */ /* 0x00006400000c000b */
[----:B01----:R-:W-:Y:S01]  /*100a0*/  ENDCOLLECTIVE ;  /* 0x000000000000791b */ /* 0x003fe20003800000 */
.L_x_2352:
[----:B------:R-:W-:-:S04]  /*100b0*/  IMAD.MOV.U32 R4, RZ, RZ, R24 ;  /* 0x000000ffff047224 */ /* 0x000fc800078e0018 */
[----:B------:R-:W-:-:S05]  /*100c0*/  IMAD.WIDE.U32 R4, R27, 0x2, R4 ;  /* 0x000000021b047825 */ /* 0x000fca00078e0004 */
[----:B------:R-:W-:Y:S01]  /*100d0*/  @!PT LDS RZ, [RZ] ;  /* 0x00000000fffff984 */ /* 0x000fe20000000800 */
[----:B------:R-:W-:Y:S01]  /*100e0*/  @!PT LDS RZ, [RZ] ;  /* 0x00000000fffff984 */ /* 0x000fe20000000800 */
[----:B------:R-:W-:Y:S01]  /*100f0*/  @!PT LDS RZ, [RZ] ;  /* 0x00000000fffff984 */ /* 0x000fe20000000800 */
[----:B------:R0:W-:Y:S01]  /*10100*/  LDGSTS.E.BYPASS.LTC128B.128 [R3+0x2400], desc[UR36][R4.64], !P2 ;  /* 0x0240000004037fae */ /* 0x0001e2000d101d64 */
[----:B------:R-:W-:-:S03]  /*10110*/  MOV R13, R17 ;  /* 0x00000011000d7202 */ /* 0x000fc60000000f00 */
[----:B------:R0:W-:Y:S01]  /*10120*/  LDGSTS.E.BYPASS.LTC128B.128 [R3+0x5400], desc[UR36][R4.64+0x80], !P3 ;  /* 0x0540008004037fae */ /* 0x0001e2000d901d64 */
[----:B------:R-:W-:-:S07]  /*10130*/  IMAD.MOV.U32 R18, RZ, RZ, R14 ;  /* 0x000000ffff127224 */ /* 0x000fce00078e000e */
[----:B0-----:R-:W-:Y:S05]  /*10140*/  WARPSYNC.COLLECTIVE R15, `(.L_x_2353) ;  /* 0x000000000f087348 */ /* 0x001fea0003c00000 */
[----:B------:R1:W2:Y:S02]  /*10150*/  SHFL.IDX P6, R14, R13, R12, R11 ;  /* 0x0000000c0d0e7389 */ /* 0x0002a400000c000b */
[----:B012---:R-:W-:Y:S01]  /*10160*/  ENDCOLLECTIVE ;  /* 0x000000000000791b */ /* 0x007fe20003800000 */
.L_x_2353:
[----:B------:R-:W-:Y:S05]  /*10170*/  BRA `(.L_x_2354) ;  /* 0xffffffcc00407947 */ /* 0x000fea000383ffff */
.L_x_2264:
[----:B0-----:R0:W1:Y:S02]  /*10180*/  SYNCS.PHASECHK.TRANS64.TRYWAIT P0, [R5+URZ+0x2a820], R10 ;  /* 0x02a8200a050075a7 */ /* 0x001064000800017f */
[----:B-1----:R-:W-:Y:S05]  /*10190*/  @!P0 NANOSLEEP.SYNCS 0x989680 ;  /* 0x009896800000895d */ /* 0x002fea0003900000 */
[----:B------:R-:W1:Y:S02]  /*101a0*/  @!P0 SYNCS.PHASECHK.TRANS64 P0, [R5+URZ+0x2a820], R10 ;  /* 0x02a8200a050085a7 */ /* 0x000e64000800007f */
[----:B-1----:R-:W-:Y:S05]  /*101b0*/  @!P0 BRA `(.L_x_2264) ;  /* 0xfffffffc00f08947 */ /* 0x002fea000383ffff */
[----:B------:R-:W-:Y:S05]  /*101c0*/  BRA `(.L_x_2355) ;  /* 0xffffffcc00b47947 */ /* 0x000fea000383ffff */
.L_x_2265:
[----:B------:R-:W-:Y:S01]  /*101d0*/  BSSY B0, `(.L_x_2356) ;  /* 0x0000008000007945 */ /* 0x000fe20003800000 */
[----:B------:R-:W-:Y:S01]  /*101e0*/  IMAD.MOV.U32 R13, RZ, RZ, R16 ;  /* 0x000000ffff0d7224 */ /* 0x000fe200078e0010 */
[----:B------:R-:W-:Y:S01]  /*101f0*/  MOV R11, 0x1f ;  /* 0x0000001f000b7802 */ /* 0x000fe20000000f00 */
[----:B------:R-:W-:Y:S02]  /*10200*/  IMAD.MOV.U32 R12, RZ, RZ, RZ ;  /* 0x000000ffff0c7224 */ /* 0x000fe400078e00ff */
[----:B------:R-:W-:-:S07]  /*10210*/  IMAD.MOV.U32 R15, RZ, RZ, -0x1 ;  /* 0xffffffffff0f7424 */ /* 0x000fce00078e00ff */
[----:B0----5:R-:W-:Y:S05]  /*10220*/  WARPSYNC.COLLECTIVE R15, `(.L_x_2357) ;  /* 0x000000000f087348 */ /* 0x021fea0003c00000 */
[----:B------:R1:W2:Y:S02]  /*10230*/  SHFL.IDX P6, R14, R13, R12, R11 ;  /* 0x0000000c0d0e7389 */ /* 0x0002a400000c000b */
[----:B012--5:R-:W-:Y:S01]  /*10240*/  ENDCOLLECTIVE ;  /* 0x000000000000791b */ /* 0x027fe20003800000 */
.L_x_2357:
[----:B------:R-:W-:Y:S05]  /*10250*/  BSYNC B0 ;  /* 0x0000000000007941 */ /* 0x000fea0003800000 */
.L_x_2356:
[----:B------:R-:W-:Y:S05]  /*10260*/  BRA `(.L_x_2358) ;  /* 0xffffffcc00987947 */ /* 0x000fea000383ffff */
.L_x_2266:
[----:B------:R-:W-:Y:S01]  /*10270*/  BSSY B0, `(.L_x_2359) ;  /* 0x0000006000007945 */ /* 0x000fe20003800000 */
[----:B------:R-:W-:-:S07]  /*10280*/  IMAD.MOV.U32 R15, RZ, RZ, -0x1 ;  /* 0xffffffffff0f7424 */ /* 0x000fce00078e00ff */
[----:B01---5:R-:W-:Y:S05]  /*10290*/  WARPSYNC.COLLECTIVE R15, `(.L_x_2360) ;  /* 0x000000000f0c7348 */ /* 0x023fea0003c00000 */
[----:B------:R-:W-:Y:S02]  /*102a0*/  ELECT P6, UR62, PT ;  /* 0x00000000003e782f */ /* 0x000fe400038c0000 */
[----:B------:R-:W-:Y:S01]  /*102b0*/  MOV R14, UR62 ;  /* 0x0000003e000e7c02 */ /* 0x000fe20008000f00 */
[----:B01---5:R-:W-:Y:S10]  /*102c0*/  ENDCOLLECTIVE ;  /* 0x000000000000791b */ /* 0x023ff40003800000 */
.L_x_2360:
[----:B------:R-:W-:Y:S05]  /*102d0*/  BSYNC B0 ;  /* 0x0000000000007941 */ /* 0x000fea0003800000 */
.L_x_2359:
[----:B------:R-:W-:Y:S05]  /*102e0*/  BRA `(.L_x_2361) ;  /* 0xffffffcc008c7947 */ /* 0x000fea000383ffff */
.L_x_2268:
[----:B--2---:R2:W3:Y:S02]  /*102f0*/  SYNCS.PHASECHK.TRANS64.TRYWAIT P1, [R6+URZ+0x2a840], R3 ;  /* 0x02a84003060075a7 */ /* 0x0044e4000802017f */
[----:B---3--:R-:W-:Y:S05]  /*10300*/  @!P1 NANOSLEEP.SYNCS 0x989680 ;  /* 0x009896800000995d */ /* 0x008fea0003900000 */
[----:B------:R-:W3:Y:S02]  /*10310*/  @!P1 SYNCS.PHASECHK.TRANS64 P1, [R6+URZ+0x2a840], R3 ;  /* 0x02a84003060095a7 */ /* 0x000ee4000802007f */
[----:B---3--:R-:W-:Y:S05]  /*10320*/  @!P1 BRA `(.L_x_2268) ;  /* 0xfffffffc00f09947 */ /* 0x008fea000383ffff */
[----:B------:R-:W-:Y:S05]  /*10330*/  BRA `(.L_x_2362) ;  /* 0xffffffcc00b07947 */ /* 0x000fea000383ffff */
.L_x_2270:
[----:B0-----:R0:W3:Y:S02]  /*10340*/  SYNCS.PHASECHK.TRANS64.TRYWAIT P1, [R5+URZ+0x2a840], R0 ;  /* 0x02a84000050075a7 */ /* 0x0010e4000802017f */
[----:B---3--:R-:W-:Y:S05]  /*10350*/  @!P1 NANOSLEEP.SYNCS 0x989680 ;  /* 0x009896800000995d */ /* 0x008fea0003900000 */
[----:B------:R-:W3:Y:S02]  /*10360*/  @!P1 SYNCS.PHASECHK.TRANS64 P1, [R5+URZ+0x2a840], R0 ;  /* 0x02a84000050095a7 */ /* 0x000ee4000802007f */
[----:B---3--:R-:W-:Y:S05]  /*10370*/  @!P1 BRA `(.L_x_2270) ;  /* 0xfffffffc00f09947 */ /* 0x008fea000383ffff */
[----:B------:R-:W-:Y:S05]  /*10380*/  BRA `(.L_x_2363) ;  /* 0xffffffcc00bc7947 */ /* 0x000fea000383ffff */
.L_x_2272:
[----:B---3--:R3:W4:Y:S02]  /*10390*/  SYNCS.PHASECHK.TRANS64.TRYWAIT P1, [R6+URZ+0x2a860], R3 ;  /* 0x02a86003060075a7 */ /* 0x008724000802017f */
[----:B----4-:R-:W-:Y:S05]  /*103a0*/  @!P1 NANOSLEEP.SYNCS 0x989680 ;  /* 0x009896800000995d */ /* 0x010fea0003900000 */
[----:B------:R-:W4:Y:S02]  /*103b0*/  @!P1 SYNCS.PHASECHK.TRANS64 P1, [R6+URZ+0x2a860], R3 ;  /* 0x02a86003060095a7 */ /* 0x000f24000802007f */
[----:B----4-:R-:W-:Y:S05]  /*103c0*/  @!P1 BRA `(.L_x_2272) ;  /* 0xfffffffc00f09947 */ /* 0x010fea000383ffff */
[----:B------:R-:W-:Y:S05]  /*103d0*/  BRA `(.L_x_2364) ;  /* 0xffffffcc00b87947 */ /* 0x000fea000383ffff */
.L_x_2365:
        /* <DEDUP_REMOVED lines=10> */
.L_x_15637:


//--------------------- .text._ZN7cutlass13device_kernelIN5flash11enable_sm90INS1_16FlashAttnFwdSm90INS1_25CollectiveMainloopFwdSm90ILi2EN4cute5tupleIJNS5_1CILi1EEES8_S8_EEENS6_IJNS7_ILi128EEENS7_ILi96EEENS7_ILi192EEEEEELi128ENS_10bfloat16_tEfNS_4arch4Sm90ELb1ELb0ELb0ELb1ELb1ELb0ELb0ELb1ELb1ELb1ELb1ELb0EEENS1_21CollectiveEpilogueFwdINS6_IJSA_SA_SB_EEES9_SE_SG_Li256ELb1ELb1ELb1ELb0EEENS1_36VarlenDynamicPersistentTileSchedulerILi128ELi96ELi256ELi128ELb1ELb1ELb1ELb1ELb1ELb1EEEEEEEEEvNT_6ParamsE --------------------------
	.section	.text._ZN7cutlass13device_kernelIN5flash11enable_sm90INS1_16FlashAttnFwdSm90INS1_25CollectiveMainloopFwdSm90ILi2EN4cute5tupleIJNS5_1CILi1EEES8_S8_EEENS6_IJNS7_ILi128EEENS7_ILi96EEENS7_ILi192EEEEEELi128ENS_10bfloat16_tEfNS_4arch4Sm90ELb1ELb0ELb0ELb1ELb1ELb0ELb0ELb1ELb1ELb1ELb1ELb0EEENS1_21CollectiveEpilogueFwdINS6_IJSA_SA_SB_EEES9_SE_SG_Li256ELb1ELb1ELb1ELb0EEENS1_36VarlenDynamicPersistentTileSchedulerILi128ELi96ELi256ELi128ELb1ELb1ELb1ELb1ELb1ELb1EEEEEEEEEvNT_6ParamsE,"ax",@progbits
	.align	128
.text._ZN7cutlass13device_kernelIN5flash11enable_sm90INS1_16FlashAttnFwdSm90INS1_25CollectiveMainloopFwdSm90ILi2EN4cute5tupleIJNS5_1CILi1EEES8_S8_EEENS6_IJNS7_ILi128EEENS7_ILi96EEENS7_ILi192EEEEEELi128ENS_10bfloat16_tEfNS_4arch4Sm90ELb1ELb0ELb0ELb1ELb1ELb0ELb0ELb1ELb1ELb1ELb1ELb0EEENS1_21CollectiveEpilogueFwdINS6_IJSA_SA_SB_EEES9_SE_SG_Li256ELb1ELb1ELb1ELb0EEENS1_36VarlenDynamicPersistentTileSchedulerILi128ELi96ELi256ELi128ELb1ELb1ELb1ELb1ELb1ELb1EEEEEEEEEvNT_6ParamsE:
        .type           _ZN7cutlass13device_kernelIN5flash11enable_sm90INS1_16FlashAttnFwdSm90INS1_25CollectiveMainloopFwdSm90ILi2EN4cute5tupleIJNS5_1CILi1EEES8_S8_EEENS6_IJNS7_ILi128EEENS7_ILi96EEENS7_ILi192EEEEEELi128ENS_10bfloat16_tEfNS_4arch4Sm90ELb1ELb0ELb0ELb1ELb1ELb0ELb0ELb1ELb1ELb1ELb1ELb0EEENS1_21CollectiveEpilogueFwdINS6_IJSA_SA_SB_EEES9_SE_SG_Li256ELb1ELb1ELb1ELb0EEENS1_36VarlenDynamicPersistentTileSchedulerILi128ELi96ELi256ELi128ELb1ELb1ELb1ELb1ELb1ELb1EEEEEEEEEvNT_6ParamsE,@function
        .size           _ZN7cutlass13device_kernelIN5flash11enable_sm90INS1_16FlashAttnFwdSm90INS1_25CollectiveMainloopFwdSm90ILi2EN4cute5tupleIJNS5_1CILi1EEES8_S8_EEENS6_IJNS7_ILi128EEENS7_ILi96EEENS7_ILi192EEEEEELi128ENS_10bfloat16_tEfNS_4arch4Sm90ELb1ELb0ELb0ELb1ELb1ELb0ELb0ELb1ELb1ELb1ELb1ELb0EEENS1_21CollectiveEpilogueFwdINS6_IJSA_SA_SB_EEES9_SE_SG_Li256ELb1ELb1ELb1ELb0EEENS1_36VarlenDynamicPersistentTileSchedulerILi128ELi96ELi256ELi128ELb1ELb1ELb1ELb1ELb1ELb1EEEEEEEEEvNT_6ParamsE,(.L_x_15638 - _ZN7cutlass13device_kernelIN5flash11enable_sm90INS1_16FlashAttnFwdSm90INS1_25CollectiveMainloopFwdSm90ILi2EN4cute5tupleIJNS5_1CILi1EEES8_S8_EEENS6_IJNS7_ILi128EEENS7_ILi96EEENS7_ILi192EEEEEELi128ENS_10bfloat16_tEfNS_4arch4Sm90ELb1ELb0ELb0ELb1ELb1ELb0ELb0ELb1ELb1ELb1ELb1ELb0EEENS1_21CollectiveEpilogueFwdINS6_IJSA_SA_SB_EEES9_SE_SG_Li256ELb1ELb1ELb1ELb0EEENS1_36VarlenDynamicPersistentTileSchedulerILi128ELi96ELi256ELi128ELb1ELb1ELb1ELb1ELb1ELb1EEEEEEEEEvNT_6ParamsE)
        .other          _ZN7cutlass13device_kernelIN5flash11enable_sm90INS1_16FlashAttnFwdSm90INS1_25CollectiveMainloopFwdSm90ILi2EN4cute5tupleIJNS5_1CILi1EEES8_S8_EEENS6_IJNS7_ILi128EEENS7_ILi96EEENS7_ILi192EEEEEELi128ENS_10bfloat16_tEfNS_4arch4Sm90ELb1ELb0ELb0ELb1ELb1ELb0ELb0ELb1ELb1ELb1ELb1ELb0EEENS1_21CollectiveEpilogueFwdINS6_IJSA_SA_SB_EEES9_SE_SG_Li256ELb1ELb1ELb1ELb0EEENS1_36VarlenDynamicPersistentTileSchedulerILi128ELi96ELi256ELi128ELb1ELb1ELb1ELb1ELb1ELb1EEEEEEEEEvNT_6ParamsE,@"STO_CUDA_ENTRY STV_DEFAULT"
_ZN7cutlass13device_kernelIN5flash11enable_sm90INS1_16FlashAttnFwdSm90INS1_25CollectiveMainloopFwdSm90ILi2EN4cute5tupleIJNS5_1CILi1EEES8_S8_EEENS6_IJNS7_ILi128EEENS7_ILi96EEENS7_ILi192EEEEEELi128ENS_10bfloat16_tEfNS_4arch4Sm90ELb1ELb0ELb0ELb1ELb1ELb0ELb0ELb1ELb1ELb1ELb1ELb0EEENS1_21CollectiveEpilogueFwdINS6_IJSA_SA_SB_EEES9_SE_SG_Li256ELb1ELb1ELb1ELb0EEENS1_36VarlenDynamicPersistentTileSchedulerILi128ELi96ELi256ELi128ELb1ELb1ELb1ELb1ELb1ELb1EEEEEEEEEvNT_6ParamsE:
        /* <DEDUP_REMOVED lines=45> */
.L_x_2366:
        /* <DEDUP_REMOVED lines=22> */
.L_x_2367:
        /* <DEDUP_REMOVED lines=18> */
.L_x_2368:
        /* <DEDUP_REMOVED lines=22> */
.L_x_2369:
        /* <DEDUP_REMOVED lines=23> */
.L_x_2370:
        /* <DEDUP_REMOVED lines=10> */
.L_x_2372:
        /* <DEDUP_REMOVED lines=23> */
[----:B------:R-:W-:Y:S02]  /*0a30*/  LEA.HI R0, R3, R204, RZ, 0x4 ;  /* 0x000000cc03007211 */ /* 0x000fe400078f20ff */
[----:B------:R-:W-:Y:S02]  /*0a40*/  LOP3.LUT R7, R5, 0xffffff80, RZ, 0xc0, !PT ;  /* 0xffffff8005077812 */ /* 0x000fe400078ec0ff */
[----:B------:R-:W-:Y:S02]  /*0a50*/  SHF.R.S32.HI R9, RZ, 0x4, R0 ;  /* 0x00000004ff097819 */ /* 0x000fe40000011400 */
[----:B------:R-:W-:Y:S01]  /*0a60*/  SHF.R.S32.HI R198, RZ, 0x7, R5 ;  /* 0x00000007ffc67819 */ /* 0x000fe20000011405 */
[----:B------:R-:W-:Y:S01]  /*0a70*/  IMAD.IADD R182, R204, 0x1, -R7 ;  /* 0x00000001ccb67824 */ /* 0x000fe200078e0a07 */
[----:B------:R-:W-:-:S02]  /*0a80*/  LOP3.LUT R7, R0, 0x3fffff0, RZ, 0xc0, !PT ;  /* 0x03fffff000077812 */ /* 0x000fc400078ec0ff */
[----:B------:R-:W-:Y:S02]  /*0a90*/  LEA.HI R0, R0, R9, RZ, 0x1 ;  /* 0x0000000900007211 */ /* 0x000fe400078f08ff */
[----:B------:R-:W-:Y:S01]  /*0aa0*/  SHF.R.S32.HI R11, RZ, 0x1f, R182 ;  /* 0x0000001fff0b7819 */ /* 0x000fe200000114b6 */
[----:B------:R-:W-:Y:S01]  /*0ab0*/  IMAD.IADD R7, R204, 0x1, -R7 ;  /* 0x00000001cc077824 */ /* 0x000fe200078e0a07 */
[----:B------:R-:W-:Y:S02]  /*0ac0*/  LOP3.LUT R0, R0, 0x1ffffffe, RZ, 0xc0, !PT ;  /* 0x1ffffffe00007812 */ /* 0x000fe400078ec0ff */
[----:B------:R-:W-:Y:S02]  /*0ad0*/  LEA.HI R4, R11, R182, RZ, 0x2 ;  /* 0x000000b60b047211 */ /* 0x000fe400078f10ff */
[----:B------:R-:W-:Y:S01]  /*0ae0*/  LEA.HI R5, R5, R198, RZ, 0x1 ;  /* 0x000000c605057211 */ /* 0x000fe200078f08ff */
[----:B------:R-:W-:Y:S01]  /*0af0*/  IMAD.IADD R0, R9, 0x1, -R0 ;  /* 0x0000000109007824 */ /* 0x000fe200078e0a00 */
[----:B------:R-:W-:-:S02]  /*0b00*/  SHF.R.S32.HI R6, RZ, 0x2, R4 ;  /* 0x00000002ff067819 */ /* 0x000fc40000011404 */
[----:B------:R-:W-:Y:S02]  /*0b10*/  SHF.R.S32.HI R13, RZ, 0x1f, R4 ;  /* 0x0000001fff0d7819 */ /* 0x000fe40000011404 */
[----:B------:R-:W-:Y:S02]  /*0b20*/  LEA.HI R11, R11, R182, RZ, 0x5 ;  /* 0x000000b60b0b7211 */ /* 0x000fe400078f28ff */
[----:B------:R-:W-:Y:S02]  /*0b30*/  LEA.HI R13, R13, R6, RZ, 0x3 ;  /* 0x000000060d0d7211 */ /* 0x000fe400078f18ff */
[----:B------:R-:W-:Y:S02]  /*0b40*/  SHF.R.S32.HI R11, RZ, 0x5, R11 ;  /* 0x00000005ff0b7819 */ /* 0x000fe4000001140b */
[----:B------:R-:W-:-:S05]  /*0b50*/  LOP3.LUT R13, R13, 0xfffffff8, RZ, 0xc0, !PT ;  /* 0xfffffff80d0d7812 */ /* 0x000fca00078ec0ff */
[----:B------:R-:W-:-:S04]  /*0b60*/  IMAD.IADD R6, R6, 0x1, -R13 ;  /* 0x0000000106067824 */ /* 0x000fc800078e0a0d */
[----:B------:R-:W-:Y:S01]  /*0b70*/  IMAD R6, R11, 0x10, R6 ;  /* 0x000000100b067824 */ /* 0x000fe200078e0206 */
[----:B--2---:R-:W-:Y:S02]  /*0b80*/  R2UR UR4, R2 ;  /* 0x00000000020472ca */ /* 0x004fe400000e0000 */
[----:B------:R-:W-:-:S05]  /*0b90*/  LEA.HI R2, R3, R204, RZ, 0x5 ;  /* 0x000000cc03027211 */ /* 0x000fca00078f28ff */
[----:B------:R-:W-:-:S05]  /*0ba0*/  IMAD.SHL.U32 R2, R2, 0x20, RZ ;  /* 0x0000002002027824 */ /* 0x000fca00078e00ff */
[----:B------:R-:W-:Y:S01]  /*0bb0*/  LOP3.LUT R2, R2, 0xfffffc00, RZ, 0xc0, !PT ;  /* 0xfffffc0002027812 */ /* 0x000fe200078ec0ff */
[----:B------:R-:W-:-:S03]  /*0bc0*/  ULOP3.LUT UR7, UR4, 0x1, URZ, 0xfc, !UPT ;  /* 0x0000000104077892 */ /* 0x000fc6000f8efc3f */
[----:B------:R-:W-:Y:S01]  /*0bd0*/  UMOV UR4, URZ ;  /* 0x0000003f00047c82 */ /* 0x000fe20008000000 */
[----:B------:R-:W-:Y:S01]  /*0be0*/  IMAD R7, R7, 0x40, R2 ;  /* 0x0000004007077824 */ /* 0x000fe200078e0202 */
[CC--:B------:R-:W-:Y:S01]  /*0bf0*/  LEA.HI R2, R3.reuse, R204.reuse, RZ, 0x2 ;  /* 0x000000cc03027211 */ /* 0x0c0fe200078f10ff */
[----:B------:R-:W-:Y:S01]  /*0c00*/  IMAD.U32 R201, RZ, RZ, UR7 ;  /* 0x00000007ffc97e24 */ /* 0x000fe2000f8e00ff */
[----:B------:R-:W-:Y:S01]  /*0c10*/  LEA.HI R3, R3, R204, RZ, 0x3 ;  /* 0x000000cc03037211 */ /* 0x000fe200078f18ff */
[----:B------:R-:W-:Y:S01]  /*0c20*/  IMAD R200, R0, 0x8, R7 ;  /* 0x0000000800c87824 */ /* 0x000fe200078e0207 */
[----:B------:R-:W-:Y:S01]  /*0c30*/  LOP3.LUT R7, R5, 0x3fffffe, RZ, 0xc0, !PT ;  /* 0x03fffffe05077812 */ /* 0x000fe200078ec0ff */
[----:B------:R-:W-:Y:S01]  /*0c40*/  IMAD.U32 R181, RZ, RZ, UR4 ;  /* 0x00000004ffb57e24 */ /* 0x000fe2000f8e00ff */
[----:B------:R-:W-:Y:S02]  /*0c50*/  LOP3.LUT R5, R3, 0xfffffff8, RZ, 0xc0, !PT ;  /* 0xfffffff803057812 */ /* 0x000fe400078ec0ff */
[----:B------:R-:W-:Y:S01]  /*0c60*/  LOP3.LUT R9, R2, 0xfffffffc, RZ, 0xc0, !PT ;  /* 0xfffffffc02097812 */ /* 0x000fe200078ec0ff */
[----:B------:R-:W-:Y:S01]  /*0c70*/  IMAD.IADD R7, R198, 0x1, -R7 ;  /* 0x00000001c6077824 */ /* 0x000fe200078e0a07 */
[----:B------:R-:W-:Y:S01]  /*0c80*/  SHF.R.S32.HI R180, RZ, 0x3, R3 ;  /* 0x00000003ffb47819 */ /* 0x000fe20000011403 */
[----:B------:R-:W-:Y:S01]  /*0c90*/  IMAD.IADD R22, R204, 0x1, -R5 ;  /* 0x00000001cc167824 */ /* 0x000fe200078e0a05 */
[----:B------:R-:W-:Y:S01]  /*0ca0*/  LOP3.LUT R5, R4, 0x7ffffffc, RZ, 0xc0, !PT ;  /* 0x7ffffffc04057812 */ /* 0x000fe200078ec0ff */
[----:B------:R-:W-:-:S02]  /*0cb0*/  IMAD.IADD R9, R204, 0x1, -R9 ;  /* 0x00000001cc097824 */ /* 0x000fc400078e0a09 */
[----:B------:R-:W-:Y:S02]  /*0cc0*/  IMAD.SHL.U32 R16, R22, 0x8, RZ ;  /* 0x0000000816107824 */ /* 0x000fe400078e00ff */
[----:B------:R-:W-:Y:S01]  /*0cd0*/  IMAD.IADD R5, R182, 0x1, -R5 ;  /* 0x00000001b6057824 */ /* 0x000fe200078e0a05 */
[----:B------:R-:W-:Y:S01]  /*0ce0*/  LEA.HI R0, R9, R9, RZ, 0x1 ;  /* 0x0000000909007211 */ /* 0x000fe200078f08ff */
[----:B------:R-:W-:Y:S01]  /*0cf0*/  VIADD R19, R16, 0x40 ;  /* 0x0000004010137836 */ /* 0x000fe20000000000 */
[----:B------:R-:W-:Y:S01]  /*0d00*/  SHF.R.S32.HI R203, RZ, 0x1f, R16 ;  /* 0x0000001fffcb7819 */ /* 0x000fe20000011410 */
[----:B------:R-:W-:Y:S01]  /*0d10*/  IMAD.SHL.U32 R17, R5, 0x2, RZ ;  /* 0x0000000205117824 */ /* 0x000fe200078e00ff */
[----:B------:R-:W-:Y:S01]  /*0d20*/  LOP3.LUT R0, R0, 0x1ffffffe, RZ, 0xc0, !PT ;  /* 0x1ffffffe00007812 */ /* 0x000fe200078ec0ff */
[----:B------:R-:W-:Y:S01]  /*0d30*/  IMAD R199, R7, 0x40, R6 ;  /* 0x0000004007c77824 */ /* 0x000fe200078e0206 */
[----:B------:R-:W-:Y:S01]  /*0d40*/  SHF.R.S32.HI R202, RZ, 0x1f, R19 ;  /* 0x0000001fffca7819 */ /* 0x000fe20000011413 */
[C---:B------:R-:W-:Y:S01]  /*0d50*/  VIADD R177, R17.reuse, 0x8 ;  /* 0x0000000811b17836 */ /* 0x040fe20000000000 */
[C---:B------:R-:W-:Y:S01]  /*0d60*/  IADD3 R175, R17.reuse, 0x18, RZ ;  /* 0x0000001811af7810 */ /* 0x040fe20007ffe0ff */
[----:B------:R-:W-:-:S02]  /*0d70*/  VIADD R176, R17, 0x10 ;  /* 0x0000001011b07836 */ /* 0x000fc40000000000 */
        /* <DEDUP_REMOVED lines=25> */
[----:B------:R-:W-:-:S02]  /*0f10*/  SHF.R.S32.HI R185, RZ, 0x1f, R164 ;  /* 0x0000001fffb97819 */ /* 0x000fc400000114a4 */
[----:B------:R-:W-:Y:S01]  /*0f20*/  SHF.R.S32.HI R184, RZ, 0x1f, R163 ;  /* 0x0000001fffb87819 */ /* 0x000fe200000114a3 */
[----:B------:R-:W-:Y:S01]  /*0f30*/  IMAD R18, R0, 0x8, R199 ;  /* 0x0000000800127824 */ /* 0x000fe200078e02c7 */
[----:B------:R-:W-:-:S07]  /*0f40*/  SHF.R.S32.HI R183, RZ, 0x1f, R162 ;  /* 0x0000001fffb77819 */ /* 0x000fce00000114a2 */
.L_x_2436:
[----:B01-34-:R-:W0:Y:S01]  /*0f50*/  LDC.64 R2, c[0x0][0xc88] ;  /* 0x00032200ff027b82 */ /* 0x01be220000000a00 */
[----:B------:R-:W-:Y:S01]  /*0f60*/  ULDC.64 UR8, c[0x0][0xa28] ;  /* 0x00028a0000087ab9 */ /* 0x000fe20000000a00 */
[----:B------:R-:W-:Y:S01]  /*0f70*/  ULDC.64 UR10, c[0x0][0xa18] ;  /* 0x00028600000a7ab9 */ /* 0x000fe20000000a00 */
[----:B0-----:R-:W-:-:S06]  /*0f80*/  IMAD.WIDE R2, R27, 0x4, R2 ;  /* 0x000000041b027825 */ /* 0x001fcc00078e0202 */
[----:B--2---:R-:W2:Y:S01]  /*0f90*/  LDG.E R2, desc[UR36][R2.64] ;  /* 0x0000002402027981 */ /* 0x004ea2000c1e1900 */
        /* <DEDUP_REMOVED lines=8> */
[----:B------:R-:W-:Y:S01]  /*1020*/  IMAD.U32 R161, RZ, RZ, UR4 ;  /* 0x00000004ffa17e24 */ /* 0x000fe2000f8e00ff */
        /* <DEDUP_REMOVED lines=9> */
[----:B------:R-:W-:Y:S01]  /*10c0*/  ULDC UR4, c[0x0][0x424] ;  /* 0x0001090000047ab9 */ /* 0x000fe20000000800 */
[----:B------:R-:W-:Y:S01]  /*10d0*/  ULDC UR7, c[0x0][0x2f0] ;  /* 0x0000bc0000077ab9 */ /* 0x000fe20000000800 */
[----:B------:R-:W-:Y:S01]  /*10e0*/  IMAD.U32 R5, RZ, RZ, UR11 ;  /* 0x0000000bff057e24 */ /* 0x000fe2000f8e00ff */
[----:B------:R-:W2:Y:S01]  /*10f0*/  @P0 LDG.E R2, desc[UR36][R2.64] ;  /* 0x0000002402020981 */ /* 0x000ea2000c1e1900 */
[----:B------:R-:W-:Y:S01]  /*1100*/  UISETP.NE.U32.AND UP0, UPT, UR8, URZ, UPT ;  /* 0x0000003f0800728c */ /* 0x000fe2000bf05070 */
[----:B------:R-:W-:Y:S02]  /*1110*/  ULDC.64 UR10, c[0x0][0xa20] ;  /* 0x00028800000a7ab9 */ /* 0x000fe40000000a00 */
[----:B------:R-:W3:Y:S01]  /*1120*/  @P2 LDG.E R4, desc[UR36][R4.64] ;  /* 0x0000002404042981 */ /* 0x000ee2000c1e1900 */
[----:B------:R-:W-:Y:S01]  /*1130*/  UISETP.NE.AND.EX UP0, UPT, UR9, URZ, UPT, UP0 ;  /* 0x0000003f0900728c */ /* 0x000fe2000bf05300 */
[----:B------:R-:W-:Y:S01]  /*1140*/  ISETP.NE.U32.AND P1, PT, RZ, UR10, PT ;  /* 0x0000000aff007c0c */ /* 0x000fe2000bf25070 */
[----:B------:R-:W-:-:S02]  /*1150*/  ULOP3.LUT UR8, UR5, 0xffff, URZ, 0xc0, !UPT ;  /* 0x0000ffff05087892 */ /* 0x000fc4000f8ec03f */
[----:B------:R-:W-:Y:S01]  /*1160*/  USEL UR4, UR4, 0x1, UP0 ;  /* 0x0000000104047887 */ /* 0x000fe20008000000 */
[----:B------:R-:W-:Y:S01]  /*1170*/  ISETP.NE.AND.EX P1, PT, RZ, UR11, PT, P1 ;  /* 0x0000000bff007c0c */ /* 0x000fe2000bf25310 */
[----:B------:R-:W-:Y:S02]  /*1180*/  UMOV UR60, URZ ;  /* 0x0000003f003c7c82 */ /* 0x000fe40008000000 */
[----:B------:R-:W-:Y:S01]  /*1190*/  IMAD.U32 R178, RZ, RZ, UR8 ;  /* 0x00000008ffb27e24 */ /* 0x000fe2000f8e00ff */
[----:B------:R-:W-:Y:S01]  /*11a0*/  UIMAD UR4, UR4, UR7, URZ ;  /* 0x00000007040472a4 */ /* 0x000fe2000f8e023f */
[----:B--2---:R-:W-:Y:S02]  /*11b0*/  @P0 R2UR UR60, R2 ;  /* 0x00000000023c02ca */ /* 0x004fe400000e0000 */
[----:B---3--:R-:W-:Y:S01]  /*11c0*/  @P2 R2UR UR42, R4 ;  /* 0x00000000042a22ca */ /* 0x008fe200000e0000 */
[----:B-----5:R-:W-:-:S14]  /*11d0*/  @P2 BRA `(.L_x_2373) ;  /* 0x00000000003c2947 */ /* 0x020fdc0003800000 */
[----:B------:R-:W-:Y:S01]  /*11e0*/  ULDC.64 UR8, c[0x0][0xa00] ;  /* 0x0002800000087ab9 */ /* 0x000fe20000000a00 */
[----:B------:R-:W-:Y:S01]  /*11f0*/  ULDC UR42, c[0x0][0x288] ;  /* 0x0000a200002a7ab9 */ /* 0x000fe20000000800 */
[----:B------:R-:W-:-:S04]  /*1200*/  ISETP.NE.U32.AND P0, PT, RZ, UR8, PT ;  /* 0x00000008ff007c0c */ /* 0x000fc8000bf05070 */
[----:B------:R-:W-:-:S13]  /*1210*/  ISETP.NE.AND.EX P0, PT, RZ, UR9, PT, P0 ;  /* 0x00000009ff007c0c */ /* 0x000fda000bf05300 */
[----:B------:R-:W-:Y:S05]  /*1220*/  @!P0 BRA `(.L_x_2373) ;  /* 0x0000000000288947 */ /* 0x000fea0003800000 */
[----:B------:R-:W-:Y:S01]  /*1230*/  R2UR UR7, R161 ;  /* 0x00000000a10772ca */ /* 0x000fe200000e0000 */
[----:B------:R-:W-:-:S12]  /*1240*/  ULDC.64 UR8, c[0x0][0xa00] ;  /* 0x0002800000087ab9 */ /* 0x000fd80000000a00 */
        /* <DEDUP_REMOVED lines=8> */
.L_x_2373:
[----:B------:R-:W-:Y:S05]  /*12d0*/  @!P1 BRA `(.L_x_2374) ;  /* 0x0000000000249947 */ /* 0x000fea0003800000 */
[----:B------:R-:W-:Y:S02]  /*12e0*/  R2UR UR7, R161 ;  /* 0x00000000a10772ca */ /* 0x000fe400000e0000 */
[----:B------:R-:W-:-:S11]  /*12f0*/  R2UR UR8, R179 ;  /* 0x00000000b30872ca */ /* 0x000fd600000e0000 */
[----:B------:R-:W-:-:S04]  /*1300*/  ULEA UR4, UP0, UR7, UR10, 0x2 ;  /* 0x0000000a07047291 */ /* 0x000fc8000f80103f */
[----:B------:R-:W-:Y:S02]  /*1310*/  ULEA.HI.X UR7, UR7, UR11, UR8, 0x2, UP0 ;  /* 0x0000000b07077291 */ /* 0x000fe400080f1408 */
[----:B------:R-:W-:-:S04]  /*1320*/  IMAD.U32 R2, RZ, RZ, UR4 ;  /* 0x00000004ff027e24 */ /* 0x000fc8000f8e00ff */
[----:B------:R-:W-:-:S05]  /*1330*/  IMAD.U32 R3, RZ, RZ, UR7 ;  /* 0x00000007ff037e24 */ /* 0x000fca000f8e00ff */
[----:B------:R-:W2:Y:S02]  /*1340*/  LDG.E R2, desc[UR36][R2.64] ;  /* 0x0000002402027981 */ /* 0x000ea4000c1e1900 */
[----:B--2---:R-:W-:Y:S01]  /*1350*/  R2UR UR4, R2 ;  /* 0x00000000020472ca */ /* 0x004fe200000e0000 */
[----:B------:R-:W-:-:S14]  /*1360*/  BRA `(.L_x_2375) ;  /* 0x0000000000387947 */ /* 0x000fdc0003800000 */
.L_x_2374:
[----:B------:R-:W-:Y:S02]  /*1370*/  ULDC.64 UR8, c[0x0][0xa08] ;  /* 0x0002820000087ab9 */ /* 0x000fe40000000a00 */
[----:B------:R-:W-:-:S04]  /*1380*/  ISETP.NE.U32.AND P0, PT, RZ, UR8, PT ;  /* 0x00000008ff007c0c */ /* 0x000fc8000bf05070 */
[----:B------:R-:W-:-:S13]  /*1390*/  ISETP.NE.AND.EX P0, PT, RZ, UR9, PT, P0 ;  /* 0x00000009ff007c0c */ /* 0x000fda000bf05300 */
[----:B------:R-:W-:Y:S05]  /*13a0*/  @!P0 BRA `(.L_x_2375) ;  /* 0x0000000000288947 */ /* 0x000fea0003800000 */
[----:B------:R-:W-:Y:S01]  /*13b0*/  R2UR UR4, R161 ;  /* 0x00000000a10472ca */ /* 0x000fe200000e0000 */
[----:B------:R-:W-:-:S12]  /*13c0*/  ULDC.64 UR8, c[0x0][0xa08] ;  /* 0x0002820000087ab9 */ /* 0x000fd80000000a00 */
[----:B------:R-:W-:-:S06]  /*13d0*/  UIMAD.WIDE UR8, UR4, 0x4, UR8 ;  /* 0x00000004040878a5 */ /* 0x000fcc000f8e0208 */
[----:B------:R-:W-:Y:S01]  /*13e0*/  MOV R2, UR8 ;  /* 0x0000000800027c02 */ /* 0x000fe20008000f00 */
[----:B------:R-:W-:-:S05]  /*13f0*/  IMAD.U32 R3, RZ, RZ, UR9 ;  /* 0x00000009ff037e24 */ /* 0x000fca000f8e00ff */
[----:B------:R-:W2:Y:S04]  /*1400*/  LDG.E R4, desc[UR36][R2.64] ;  /* 0x0000002402047981 */ /* 0x000ea8000c1e1900 */
[----:B------:R-:W3:Y:S01]  /*1410*/  LDG.E R0, desc[UR36][R2.64+0x4] ;  /* 0x0000042402007981 */ /* 0x000ee2000c1e1900 */
[----:B--2---:R-:W-:Y:S02]  /*1420*/  R2UR UR4, R4 ;  /* 0x00000000040472ca */ /* 0x004fe400000e0000 */
[----:B---3--:R-:W-:-:S13]  /*1430*/  R2UR UR7, R0 ;  /* 0x00000000000772ca */ /* 0x008fda00000e0000 */
[----:B------:R-:W-:-:S12]  /*1440*/  UIADD3 UR4, -UR4, UR7, URZ ;  /* 0x0000000704047290 */ /* 0x000fd8000fffe13f */
.L_x_2375:
[----:B------:R-:W-:Y:S01]  /*1450*/  ULDC UR7, c[0x0][0x448] ;  /* 0x0001120000077ab9 */ /* 0x000fe20000000800 */
[----:B------:R-:W-:Y:S02]  /*1460*/  USHF.L.U32 UR43, UR6, 0x7, URZ ;  /* 0x00000007062b7899 */ /* 0x000fe4000800063f */
[----:B------:R-:W-:Y:S02]  /*1470*/  UISETP.NE.AND UP0, UPT, UR7, 0x1, UPT ;  /* 0x000000010700788c */ /* 0x000fe4000bf05270 */
[----:B------:R-:W-:Y:S02]  /*1480*/  UIADD3 UR8, UR43, 0x7f, URZ ;  /* 0x0000007f2b087890 */ /* 0x000fe4000fffe03f */
[----:B------:R-:W-:Y:S02]  /*1490*/  UIADD3 UR60, -UR60, UR4, URZ ;  /* 0x000000043c3c7290 */ /* 0x000fe4000fffe13f */
[----:B------:R-:W-:-:S05]  /*14a0*/  UP2UR UR4, UPR, URZ, 0x1 ;  /* 0x000000013f047883 */ /* 0x000fca0008000000 */
[----:B------:R-:W-:Y:S01]  /*14b0*/  @UP0 ULDC UR6, c[0x0][0x44c] ;  /* 0x0001130000060ab9 */ /* 0x000fe20000000800 */
[----:B------:R-:W-:Y:S01]  /*14c0*/  @UP0 ULDC UR9, c[0x0][0x450] ;  /* 0x0001140000090ab9 */ /* 0x000fe20000000800 */
[----:B------:R-:W-:Y:S01]  /*14d0*/  UIMAD.WIDE.U32 UR6, UR8, UR6, URZ ;  /* 0x00000006080672a5 */ /* 0x000fe2000f8e003f */
[----:B------:R-:W-:Y:S01]  /*14e0*/  IMAD.U32 R170, RZ, RZ, UR4 ;  /* 0x00000004ffaa7e24 */ /* 0x000fe2000f8e00ff */
[----:B------:R-:W-:Y:S02]  /*14f0*/  UIADD3 UR4, UR60, 0x60, -UR42 ;  /* 0x000000603c047890 */ /* 0x000fe4000fffe82a */
[----:B------:R-:W-:Y:S02]  /*1500*/  @UP0 USHF.R.U32.HI UR8, URZ, UR9, UR7 ;  /* 0x000000093f080299 */ /* 0x000fe40008011607 */
[----:B------:R-:W-:Y:S02]  /*1510*/  UIADD3 UR6, UR60, 0x5f, URZ ;  /* 0x0000005f3c067890 */ /* 0x000fe4000fffe03f */
[----:B------:R-:W-:-:S02]  /*1520*/  UIADD3 UR8, UR4, UR8, URZ ;  /* 0x0000000804087290 */ /* 0x000fc4000fffe03f */
[----:B------:R-:W-:Y:S02]  /*1530*/  UIMAD.WIDE UR6, UR6, 0x2aaaaaab, URZ ;  /* 0x2aaaaaab060678a5 */ /* 0x000fe4000f8e023f */
[----:B------:R-:W-:Y:S02]  /*1540*/  UIMAD.WIDE UR8, UR8, 0x2aaaaaab, URZ ;  /* 0x2aaaaaab080878a5 */ /* 0x000fe4000f8e023f */
[----:B------:R-:W-:Y:S02]  /*1550*/  USHF.R.U32.HI UR4, URZ, 0x1f, UR7 ;  /* 0x0000001f3f047899 */ /* 0x000fe40008011607 */
[----:B------:R-:W-:Y:S02]  /*1560*/  USHF.R.U32.HI UR6, URZ, 0x1f, UR9 ;  /* 0x0000001f3f067899 */ /* 0x000fe40008011609 */
[----:B------:R-:W-:Y:S02]  /*1570*/  ULEA.HI.SX32 UR7, UR7, UR4, 0x1c ;  /* 0x0000000407077291 */ /* 0x000fe4000f8fe23f */
[----:B------:R-:W-:-:S02]  /*1580*/  ULEA.HI.SX32 UR6, UR9, UR6, 0x1c ;  /* 0x0000000609067291 */ /* 0x000fc4000f8fe23f */
[----:B------:R-:W-:Y:S02]  /*1590*/  ULOP3.LUT UR4, UR5, 0xff000000, URZ, 0xc0, !UPT ;  /* 0xff00000005047892 */ /* 0x000fe4000f8ec03f */
[----:B------:R-:W-:Y:S02]  /*15a0*/  UISETP.LT.AND UP0, UPT, UR7, UR6, UPT ;  /* 0x000000060700728c */ /* 0x000fe4000bf01270 */
[----:B------:R-:W-:Y:S02]  /*15b0*/  ULOP3.LUT UR5, UR5, 0xff0000, URZ, 0xc0, !UPT ;  /* 0x00ff000005057892 */ /* 0x000fe4000f8ec03f */
[----:B------:R-:W-:Y:S02]  /*15c0*/  USEL UR9, UR7, UR6, UP0 ;  /* 0x0000000607097287 */ /* 0x000fe40008000000 */
[----:B------:R-:W-:Y:S02]  /*15d0*/  USHF.R.U32.HI UR4, URZ, 0x8, UR4 ;  /* 0x000000083f047899 */ /* 0x000fe40008011604 */
[----:B------:R-:W-:-:S02]  /*15e0*/  UISETP.GE.AND UP0, UPT, UR9, 0x1, UPT ;  /* 0x000000010900788c */ /* 0x000fc4000bf06270 */
[----:B------:R-:W-:-:S03]  /*15f0*/  ULEA.HI UR5, UR5, UR4, URZ, 0x10 ;  /* 0x0000000405057291 */ /* 0x000fc6000f8f803f */
[----:B------:R-:W-:Y:S01]  /*1600*/  UMOV UR4, URZ ;  /* 0x0000003f00047c82 */ /* 0x000fe20008000000 */
[----:B------:R-:W-:Y:S01]  /*1610*/  PLOP3.LUT P0, PT, PT, PT, UP0, 0x80, 0x0 ;  /* 0x000000000000781c */ /* 0x000fe20003f0f008 */
[----:B------:R-:W-:Y:S02]  /*1620*/  ULOP3.LUT UR6, UR5, 0xff, URZ, 0xc0, !UPT ;  /* 0x000000ff05067892 */ /* 0x000fe4000f8ec03f */
[----:B------:R-:W-:-:S04]  /*1630*/  USHF.R.U32.HI UR5, URZ, 0x10, UR5 ;  /* 0x000000103f057899 */ /* 0x000fc80008011605 */
[----:B------:R-:W-:Y:S02]  /*1640*/  IMAD.U32 R160, RZ, RZ, UR6 ;  /* 0x00000006ffa07e24 */ /* 0x000fe4000f8e00ff */
[----:B------:R-:W-:-:S04]  /*1650*/  IMAD.U32 R23, RZ, RZ, UR5 ;  /* 0x00000005ff177e24 */ /* 0x000fc8000f8e00ff */
[----:B------:R-:W-:Y:S05]  /*1660*/  @!P0 BRA `(.L_x_2376) ;  /* 0x0000000000948947 */ /* 0x000fea0003800000 */
        /* <DEDUP_REMOVED lines=37> */
.L_x_2376:
[----:B------:R-:W-:Y:S01]  /*18c0*/  R2UR UR5, R160 ;  /* 0x00000000a00572ca */ /* 0x000fe200000e0000 */
[----:B------:R-:W-:Y:S01]  /*18d0*/  IMAD.U32 R0, RZ, RZ, UR9 ;  /* 0x00000009ff007e24 */ /* 0x000fe2000f8e00ff */
[----:B------:R-:W-:Y:S01]  /*18e0*/  PLOP3.LUT P0, PT, PT, PT, PT, 0x80, 0x0 ;  /* 0x000000000000781c */ /* 0x000fe20003f0f070 */
[----:B------:R-:W-:Y:S01]  /*18f0*/  IMAD.U32 R3, RZ, RZ, UR4 ;  /* 0x00000004ff037e24 */ /* 0x000fe2000f8e00ff */
[----:B------:R-:W-:Y:S01]  /*1900*/  CS2R R86, SRZ ;  /* 0x0000000000567805 */ /* 0x000fe2000001ff00 */
[----:B------:R-:W-:Y:S01]  /*1910*/  IMAD.MOV.U32 R96, RZ, RZ, RZ ;  /* 0x000000ffff607224 */ /* 0x000fe200078e00ff */
[----:B------:R-:W-:Y:S02]  /*1920*/  CS2R R84, SRZ ;  /* 0x0000000000547805 */ /* 0x000fe4000001ff00 */
[----:B------:R-:W-:Y:S02]  /*1930*/  CS2R R82, SRZ ;  /* 0x0000000000527805 */ /* 0x000fe4000001ff00 */
[----:B------:R-:W-:-:S02]  /*1940*/  CS2R R80, SRZ ;  /* 0x0000000000507805 */ /* 0x000fc4000001ff00 */
[----:B------:R-:W-:Y:S02]  /*1950*/  CS2R R78, SRZ ;  /* 0x00000000004e7805 */ /* 0x000fe4000001ff00 */
[----:B------:R-:W-:Y:S02]  /*1960*/  CS2R R76, SRZ ;  /* 0x00000000004c7805 */ /* 0x000fe4000001ff00 */
[----:B------:R-:W-:Y:S02]  /*1970*/  CS2R R74, SRZ ;  /* 0x00000000004a7805 */ /* 0x000fe4000001ff00 */
[----:B------:R-:W-:Y:S01]  /*1980*/  CS2R R72, SRZ ;  /* 0x0000000000487805 */ /* 0x000fe2000001ff00 */
[----:B------:R-:W-:Y:S01]  /*1990*/  UIMAD UR61, UR5, UR4, URZ ;  /* 0x00000004053d72a4 */ /* 0x000fe2000f8e023f */
[----:B------:R-:W-:Y:S02]  /*19a0*/  CS2R R70, SRZ ;  /* 0x0000000000467805 */ /* 0x000fe4000001ff00 */
[----:B------:R-:W-:-:S02]  /*19b0*/  CS2R R68, SRZ ;  /* 0x0000000000447805 */ /* 0x000fc4000001ff00 */
[----:B------:R-:W-:Y:S02]  /*19c0*/  CS2R R66, SRZ ;  /* 0x0000000000427805 */ /* 0x000fe4000001ff00 */
[----:B------:R-:W-:Y:S02]  /*19d0*/  CS2R R64, SRZ ;  /* 0x0000000000407805 */ /* 0x000fe4000001ff00 */
[----:B------:R-:W-:Y:S02]  /*19e0*/  CS2R R62, SRZ ;  /* 0x00000000003e7805 */ /* 0x000fe4000001ff00 */
[----:B------:R-:W-:Y:S01]  /*19f0*/  VIADDMNMX R3, R3, UR61, R0, PT ;  /* 0x0000003d03037c46 */ /* 0x000fe2000b800100 */
[----:B------:R-:W-:Y:S01]  /*1a00*/  IMAD.MOV.U32 R0, RZ, RZ, RZ ;  /* 0x000000ffff007224 */ /* 0x000fe200078e00ff */
[----:B------:R-:W-:Y:S02]  /*1a10*/  CS2R R60, SRZ ;  /* 0x00000000003c7805 */ /* 0x000fe4000001ff00 */
[----:B------:R-:W-:-:S02]  /*1a20*/  CS2R R58, SRZ ;  /* 0x00000000003a7805 */ /* 0x000fc4000001ff00 */
[----:B------:R-:W-:Y:S02]  /*1a30*/  R2UR UR5, R3 ;  /* 0x00000000030572ca */ /* 0x000fe400000e0000 */
        /* <DEDUP_REMOVED lines=12> */
[----:B------:R-:W-:Y:S02]  /*1b00*/  UISETP.GT.AND UP0, UPT, UR5, UR61, UPT ;  /* 0x0000003d0500728c */ /* 0x000fe4000bf04270 */
[----:B------:R-:W-:Y:S01]  /*1b10*/  IMAD.U32 R97, RZ, RZ, UR5 ;  /* 0x00000005ff617e24 */ /* 0x000fe2000f8e00ff */
[----:B------:R-:W-:Y:S02]  /*1b20*/  CS2R R88, SRZ ;  /* 0x0000000000587805 */ /* 0x000fe4000001ff00 */
[----:B------:R-:W-:Y:S02]  /*1b30*/  CS2R R92, SRZ ;  /* 0x00000000005c7805 */ /* 0x000fe4000001ff00 */
[----:B------:R-:W-:Y:S02]  /*1b40*/  CS2R R20, SRZ ;  /* 0x0000000000147805 */ /* 0x000fe4000001ff00 */
[----:B------:R-:W-:-:S02]  /*1b50*/  CS2R R90, SRZ ;  /* 0x00000000005a7805 */ /* 0x000fc4000001ff00 */
[----:B------:R-:W-:Y:S02]  /*1b60*/  PLOP3.LUT P1, PT, PT, PT, UP0, 0x80, 0x0 ;  /* 0x000000000000781c */ /* 0x000fe40003f2f008 */
[----:B------:R-:W-:-:S11]  /*1b70*/  CS2R R2, SRZ ;  /* 0x0000000000027805 */ /* 0x000fd6000001ff00 */
        /* <DEDUP_REMOVED lines=32> */
.L_x_2378:
[----:B------:R-:W-:Y:S02]  /*1d80*/  R2UR UR6, R181 ;  /* 0x00000000b50672ca */ /* 0x000fe400000e0000 */
[----:B------:R-:W-:-:S11]  /*1d90*/  R2UR UR5, R201 ;  /* 0x00000000c90572ca */ /* 0x000fd600000e0000 */
[----:B------:R-:W-:Y:S02]  /*1da0*/  ULEA.HI UR4, UR6, UR6, URZ, 0x1 ;  /* 0x0000000606047291 */ /* 0x000fe4000f8f083f */
[----:B------:R-:W-:Y:S02]  /*1db0*/  MOV R2, UR5 ;  /* 0x0000000500027c02 */ /* 0x000fe40008000f00 */
[----:B------:R-:W-:Y:S02]  /*1dc0*/  ULOP3.LUT UR4, UR4, 0xfffffffe, URZ, 0xc0, !UPT ;  /* 0xfffffffe04047892 */ /* 0x000fe4000f8ec03f */
[----:B------:R-:W-:Y:S02]  /*1dd0*/  ISETP.NE.AND P0, PT, R2, 0x3, PT ;  /* 0x000000030200780c */ /* 0x000fe40003f05270 */
[----:B------:R-:W-:-:S06]  /*1de0*/  UIADD3 UR4, UR6, -UR4, URZ ;  /* 0x8000000406047290 */ /* 0x000fcc000fffe03f */
[----:B------:R-:W-:-:S05]  /*1df0*/  IMAD.U32 R0, RZ, RZ, UR4 ;  /* 0x00000004ff007e24 */ /* 0x000fca000f8e00ff */
[----:B------:R-:W-:-:S04]  /*1e00*/  SHF.L.U32 R0, R0, 0x1f, RZ ;  /* 0x0000001f00007819 */ /* 0x000fc800000006ff */
[----:B------:R-:W0:Y:S02]  /*1e10*/  SYNCS.PHASECHK.TRANS64.TRYWAIT P1, [UR40+0x2a800], R0 ;  /* 0x02a80000ff0075a7 */ /* 0x000e240008020168 */
[----:B0-----:R-:W-:Y:S05]  /*1e20*/  @!P1 BRA `(.L_x_2379) ;  /* 0x0000010000889947 */ /* 0x001fea0003800000 */
.L_x_2525:
[----:B------:R-:W-:Y:S05]  /*1e30*/  @!P0 BRA `(.L_x_2380) ;  /* 0x0000000000048947 */ /* 0x000fea0003800000 */
[----:B------:R-:W-:Y:S01]  /*1e40*/  BPT.TRAP 0x1 ;  /* 0x000000040000795c */ /* 0x000fe20000300000 */
.L_x_2380:
[----:B0-----:R-:W-:Y:S02]  /*1e50*/  IMAD.U32 R0, RZ, RZ, UR39 ;  /* 0x00000027ff007e24 */ /* 0x001fe4000f8e00ff */
[----:B------:R-:W-:-:S03]  /*1e60*/  IMAD.U32 R3, RZ, RZ, UR38 ;  /* 0x00000026ff037e24 */ /* 0x000fc6000f8e00ff */
[----:B------:R-:W-:Y:S02]  /*1e70*/  LEA R0, R0, UR40, 0x3 ;  /* 0x0000002800007c11 */ /* 0x000fe4000f8e18ff */
[----:B------:R-:W-:-:S04]  /*1e80*/  SHF.L.U32 R3, R3, 0x1f, RZ ;  /* 0x0000001f03037819 */ /* 0x000fc800000006ff */
[----:B------:R0:W1:Y:S01]  /*1e90*/  SYNCS.PHASECHK.TRANS64.TRYWAIT P1, [R0+URZ+0x2a830], R3 ;  /* 0x02a83003000075a7 */ /* 0x000062000802017f */
[----:B------:R-:W-:Y:S05]  /*1ea0*/  @!P0 BRA `(.L_x_2381) ;  /* 0x0000000000048947 */ /* 0x000fea0003800000 */
[----:B------:R-:W-:Y:S01]  /*1eb0*/  BPT.TRAP 0x1 ;  /* 0x000000040000795c */ /* 0x000fe20000300000 */
.L_x_2381:
[----:B-1----:R-:W-:Y:S05]  /*1ec0*/  @P1 BRA `(.L_x_2382) ;  /* 0x0000000000081947 */ /* 0x002fea0003800000 */
[----:B------:R-:W1:Y:S02]  /*1ed0*/  SYNCS.PHASECHK.TRANS64.TRYWAIT P1, [R0+URZ+0x2a830], R3 ;  /* 0x02a83003000075a7 */ /* 0x000e64000802017f */
[----:B-1----:R-:W-:Y:S05]  /*1ee0*/  @!P1 BRA `(.L_x_2383) ;  /* 0x0000010000709947 */ /* 0x002fea0003800000 */
.L_x_2382:
        /* <DEDUP_REMOVED lines=13> */
[----:B------:R-:W-:Y:S02]  /*1fc0*/  ULOP3.LUT UR4, UR44, 0x10000, URZ, 0xfc, !UPT ;  /* 0x000100002c047892 */ /* 0x000fe4000f8efc3f */
[----:B------:R-:W-:Y:S02]  /*1fd0*/  UIMAD UR5, UR39, 0x900, UR41 ;  /* 0x00000900270578a4 */ /* 0x000fe4000f8e0229 */
[----:B------:R-:W-:Y:S02]  /*1fe0*/  UIADD3 UR6, UR4, 0x2, URZ ;  /* 0x0000000204067890 */ /* 0x000fe4000fffe03f */
[----:B------:R-:W-:Y:S01]  /*1ff0*/  UIADD3 UR7, UR5, 0x2, URZ ;  /* 0x0000000205077890 */ /* 0x000fe2000fffe03f */
[----:B------:R-:W-:Y:S02]  /*2000*/  UMOV UR8, UR4 ;  /* 0x0000000400087c82 */ /* 0x000fe40008000000 */
[----:B------:R-:W-:Y:S01]  /*2010*/  UMOV UR10, UR5 ;  /* 0x00000005000a7c82 */ /* 0x000fe20008000000 */
[----:B------:R-:W-:Y:S01]  /*2020*/  IMAD.U32 R6, RZ, RZ, UR8 ;  /* 0x00000008ff067e24 */ /* 0x000fe2000f8e00ff */
[----:B------:R-:W-:Y:S01]  /*2030*/  HGMMA.64x96x16.F32.BF16 R24, gdesc[UR8], RZ, !UPT, gsb0 ;  /* 0x01600000081879f0 */ /* 0x000fe2000c0018ff */
[----:B------:R-:W-:Y:S01]  /*2040*/  UMOV UR8, UR6 ;  /* 0x0000000600087c82 */ /* 0x000fe20008000000 */
[----:B------:R-:W-:Y:S01]  /*2050*/  UMOV UR9, 0x40000040 ;  /* 0x4000004000097882 */ /* 0x000fe20000000000 */
[----:B------:R-:W-:Y:S01]  /*2060*/  UMOV UR10, UR7 ;  /* 0x00000007000a7c82 */ /* 0x000fe20008000000 */
[----:B------:R-:W-:Y:S01]  /*2070*/  UMOV UR11, 0x40000040 ;  /* 0x40000040000b7882 */ /* 0x000fe20000000000 */
[----:B------:R-:W-:Y:S01]  /*2080*/  UIADD3 UR56, UR4, 0x4, URZ ;  /* 0x0000000404387890 */ /* 0x000fe2000fffe03f */
[----:B------:R-:W-:Y:S01]  /*2090*/  IMAD.U32 R2, RZ, RZ, UR8 ;  /* 0x00000008ff027e24 */ /* 0x000fe2000f8e00ff */
[----:B------:R-:W-:Y:S01]  /*20a0*/  UIADD3 UR58, UR5, 0x4, URZ ;  /* 0x00000004053a7890 */ /* 0x000fe2000fffe03f */
[----:B01----:R-:W-:Y:S01]  /*20b0*/  IMAD.U32 R3, RZ, RZ, UR9 ;  /* 0x00000009ff037e24 */ /* 0x003fe2000f8e00ff */
        /* <DEDUP_REMOVED lines=70> */
.L_x_2384:
[----:B------:R-:W-:Y:S01]  /*2520*/  R2UR UR4, R170 ;  /* 0x00000000aa0472ca */ /* 0x000fe200000e0000 */
[----:B------:R-:W-:Y:S01]  /*2530*/  VIADD R4, R18, UR43 ;  /* 0x0000002b12047c36 */ /* 0x000fe20008000000 */
[----:B------:R-:W-:Y:S01]  /*2540*/  R2UR UR6, R97 ;  /* 0x00000000610672ca */ /* 0x000fe200000e0000 */
[----:B------:R-:W-:Y:S01]  /*2550*/  IMAD.U32 R11, RZ, RZ, UR42 ;  /* 0x0000002aff0b7e24 */ /* 0x000fe2000f8e00ff */
[----:B------:R-:W-:Y:S01]  /*2560*/  ULDC UR14, c[0x0][0x988] ;  /* 0x00026200000e7ab9 */ /* 0x000fe20000000800 */
[----:B------:R-:W-:Y:S01]  /*2570*/  R2UR UR10, R0 ;  /* 0x00000000000a72ca */ /* 0x000fe200000e0000 */
[----:B------:R-:W0:Y:S07]  /*2580*/  S2UR UR15, SR_CgaCtaId ;  /* 0x00000000000f79c3 */ /* 0x000e2e0000008800 */
[----:B------:R-:W-:-:S02]  /*2590*/  UISETP.NE.AND UP0, UPT, UR4, URZ, UPT ;  /* 0x0000003f0400728c */ /* 0x000fc4000bf05270 */
[----:B------:R-:W-:-:S04]  /*25a0*/  UIMAD UR5, UR6, -0x60, UR60 ;  /* 0xffffffa0060578a4 */ /* 0x000fc8000f8e023c */
[----:B------:R-:W-:Y:S02]  /*25b0*/  PLOP3.LUT P1, PT, PT, PT, UP0, 0x80, 0x0 ;  /* 0x000000000000781c */ /* 0x000fe40003f2f008 */
[----:B------:R-:W-:Y:S01]  /*25c0*/  PLOP3.LUT P2, PT, PT, PT, UP0, 0x80, 0x0 ;  /* 0x000000000000781c */ /* 0x000fe20003f4f008 */
[----:B------:R-:W-:Y:S01]  /*25d0*/  IMAD.U32 R10, RZ, RZ, UR5 ;  /* 0x00000005ff0a7e24 */ /* 0x000fe2000f8e00ff */
[----:B------:R-:W-:Y:S01]  /*25e0*/  UMOV UR5, UR43 ;  /* 0x0000002b00057c82 */ /* 0x000fe20008000000 */
[----:B------:R-:W-:Y:S01]  /*25f0*/  @UP0 ULDC UR4, c[0x0][0x44c] ;  /* 0x0001130000040ab9 */ /* 0x000fe20000000800 */
[----:B------:R-:W-:-:S07]  /*2600*/  @UP0 ULDC UR11, c[0x0][0x450] ;  /* 0x00011400000b0ab9 */ /* 0x000fce0000000800 */
[----:B------:R-:W-:Y:S01]  /*2610*/  @P1 IMAD.HI.U32 R5, R4, UR4, RZ ;  /* 0x0000000404051c27 */ /* 0x000fe2000f8e00ff */
[----:B------:R-:W-:-:S04]  /*2620*/  @UP0 ULDC UR4, c[0x0][0x450] ;  /* 0x0001140000040ab9 */ /* 0x000fc80000000800 */
[----:B------:R-:W-:Y:S01]  /*2630*/  @P2 SHF.R.U32.HI R4, RZ, UR4, R5 ;  /* 0x00000004ff042c19 */ /* 0x000fe20008011605 */
[----:B------:R-:W-:Y:S01]  /*2640*/  UIMAD UR4, UR6, -0x60, URZ ;  /* 0xffffffa0060478a4 */ /* 0x000fe2000f8e023f */
[----:B------:R-:W-:-:S03]  /*2650*/  IADD3 R5, -R17, 0x60, R10 ;  /* 0x0000006011057810 */ /* 0x000fc60007ffe10a */
[----:B------:R-:W1:Y:S02]  /*2660*/  SHFL.IDX PT, R9, R4, 0x1, 0x1c1f ;  /* 0x003c1f0004097f89 */ /* 0x000e6400000e0000 */
[----:B------:R-:W-:Y:S01]  /*2670*/  IMAD.U32 R8, RZ, RZ, UR4 ;  /* 0x00000004ff087e24 */ /* 0x000fe2000f8e00ff */
[----:B------:R-:W-:Y:S01]  /*2680*/  UIADD3 UR4, UR6, -0x2, URZ ;  /* 0xfffffffe06047890 */ /* 0x000fe2000fffe03f */
[----:B------:R-:W-:Y:S02]  /*2690*/  SHFL.IDX PT, R4, R4, RZ, 0x1c1f ;  /* 0x001c1fff04047589 */ /* 0x000fe400000e0000 */
[----:B------:R-:W-:Y:S01]  /*26a0*/  @UP0 ULDC UR6, c[0x0][0x44c] ;  /* 0x0001130000060ab9 */ /* 0x000fe20000000800 */
[----:B------:R-:W-:Y:S01]  /*26b0*/  IADD3 R8, -R17, 0x61, R8 ;  /* 0x0000006111087810 */ /* 0x000fe20007ffe108 */
[----:B------:R-:W-:-:S03]  /*26c0*/  UIMAD.WIDE.U32 UR6, UR43, UR6, URZ ;  /* 0x000000062b0672a5 */ /* 0x000fc6000f8e003f */
[----:B------:R-:W-:Y:S01]  /*26d0*/  IADD3 R8, -R11, UR60, R8 ;  /* 0x0000003c0b087c10 */ /* 0x000fe2000fffe108 */
[----:B------:R-:W-:-:S04]  /*26e0*/  @UP0 USHF.R.U32.HI UR5, URZ, UR11, UR7 ;  /* 0x0000000b3f050299 */ /* 0x000fc80008011607 */
[----:B------:R-:W-:Y:S02]  /*26f0*/  UIADD3 UR6, UR5, UR60, -UR42 ;  /* 0x0000003c05067290 */ /* 0x000fe4000fffe82a */
[----:B------:R-:W-:Y:S02]  /*2700*/  UIADD3 UR5, UR10, 0x2a840, URZ ;  /* 0x0002a8400a057890 */ /* 0x000fe4000fffe03f */
[----:B------:R-:W-:Y:S02]  /*2710*/  UIMAD.WIDE UR6, UR6, 0x2aaaaaab, URZ ;  /* 0x2aaaaaab060678a5 */ /* 0x000fe4000f8e023f */
[----:B0-----:R-:W-:Y:S01]  /*2720*/  UPRMT UR5, UR15, 0x654, UR5 ;  /* 0x000006540f057896 */ /* 0x001fe20008000005 */
[----:B-1----:R-:W-:Y:S01]  /*2730*/  VIADDMNMX R9, R9, R8, R5, PT ;  /* 0x0000000809097246 */ /* 0x002fe20003800105 */
[----:B------:R-:W-:-:S03]  /*2740*/  USHF.R.U32.HI UR6, URZ, 0x1f, UR7 ;  /* 0x0000001f3f067899 */ /* 0x000fc60008011607 */
[C---:B------:R-:W-:Y:S01]  /*2750*/  ISETP.GT.AND P1, PT, R9.reuse, RZ, PT ;  /* 0x000000ff0900720c */ /* 0x040fe20003f24270 */
[----:B------:R-:W-:Y:S01]  /*2760*/  ULEA.HI.SX32 UR6, UR7, UR6, 0x1c ;  /* 0x0000000607067291 */ /* 0x000fe2000f8fe23f */
[C---:B------:R-:W-:Y:S02]  /*2770*/  ISETP.GT.AND P2, PT, R9.reuse, 0x1, PT ;  /* 0x000000010900780c */ /* 0x040fe40003f44270 */
[----:B------:R-:W-:Y:S01]  /*2780*/  SYNCS.ARRIVE.TRANS64.RED.A1T0 RZ, [UR5], RZ ;  /* 0x000000ffffff79a7 */ /* 0x000fe20008100405 */
[----:B------:R-:W-:Y:S01]  /*2790*/  ISETP.GT.AND P3, PT, R9, 0x8, PT ;  /* 0x000000080900780c */ /* 0x000fe20003f64270 */
[----:B------:R-:W-:Y:S01]  /*27a0*/  UISETP.LT.AND UP0, UPT, UR61, UR6, UPT ;  /* 0x000000063d00728c */ /* 0x000fe2000bf01270 */
[----:B------:R-:W-:Y:S02]  /*27b0*/  FSEL R13, R26, -INF , P1 ;  /* 0xff8000001a0d7808 */ /* 0x000fe40000800000 */
[----:B------:R-:W-:Y:S01]  /*27c0*/  FSEL R27, R27, -INF , P2 ;  /* 0xff8000001b1b7808 */ /* 0x000fe20001000000 */
[----:B------:R-:W-:Y:S01]  /*27d0*/  USEL UR11, UR61, UR6, !UP0 ;  /* 0x000000063d0b7287 */ /* 0x000fe2000c000000 */
[----:B------:R-:W-:-:S02]  /*27e0*/  ISETP.GT.AND P1, PT, R9, 0x9, PT ;  /* 0x000000090900780c */ /* 0x000fc40003f24270 */
[----:B------:R-:W-:Y:S01]  /*27f0*/  FSEL R15, R30, -INF , P3 ;  /* 0xff8000001e0f7808 */ /* 0x000fe20001800000 */
[----:B------:R-:W-:Y:S01]  /*2800*/  UISETP.GE.AND UP0, UPT, UR4, UR11, UPT ;  /* 0x0000000b0400728c */ /* 0x000fe2000bf06270 */
        /* <DEDUP_REMOVED lines=62> */
[----:B------:R-:W-:-:S04]  /*2bf0*/  FMNMX.FTZ R10, R89, R10, !PT ;  /* 0x0000000a590a7209 */ /* 0x000fc80007810000 */
[----:B------:R-:W-:-:S05]  /*2c00*/  FMNMX.FTZ R10, R71, R10, !PT ;  /* 0x0000000a470a7209 */ /* 0x000fca0007810000 */
[----:B------:R-:W0:Y:S02]  /*2c10*/  SHFL.BFLY PT, R9, R10, 0x2, 0x1f ;  /* 0x0c401f000a097f89 */ /* 0x000e2400000e0000 */
[----:B0-----:R-:W-:Y:S02]  /*2c20*/  FMNMX.FTZ R12, R10, R9, !PT ;  /* 0x000000090a0c7209 */ /* 0x001fe40007810000 */
[----:B------:R-:W-:-:S03]  /*2c30*/  VIADDMNMX R9, R4, R8, R5, PT ;  /* 0x0000000804097246 */ /* 0x000fc60003800105 */
[----:B------:R-:W0:Y:S01]  /*2c40*/  SHFL.BFLY PT, R91, R12, 0x1, 0x1f ;  /* 0x0c201f000c5b7f89 */ /* 0x000e2200000e0000 */
        /* <DEDUP_REMOVED lines=12> */
[----:B0-----:R-:W-:Y:S02]  /*2d10*/  FMNMX.FTZ R5, R12, R91, !PT ;  /* 0x0000005b0c057209 */ /* 0x001fe40007810000 */
[----:B------:R-:W-:Y:S02]  /*2d20*/  FSEL R32, R32, -INF , P2 ;  /* 0xff80000020207808 */ /* 0x000fe40001000000 */
[----:B------:R-:W-:Y:S01]  /*2d30*/  FMNMX.FTZ R25, R29, R4, !PT ;  /* 0x000000041d197209 */ /* 0x000fe20007810000 */
[----:B------:R-:W-:Y:S01]  /*2d40*/  FMUL.FTZ R8, R5, UR14 ;  /* 0x0000000e05087c20 */ /* 0x000fe20008410000 */
[----:B------:R-:W-:Y:S02]  /*2d50*/  ISETP.GT.AND P3, PT, R9, 0x18, PT ;  /* 0x000000180900780c */ /* 0x000fe40003f64270 */
[----:B------:R-:W-:Y:S02]  /*2d60*/  FSEL R33, R33, -INF , P1 ;  /* 0xff80000021217808 */ /* 0x000fe40000800000 */
[----:B------:R-:W-:-:S02]  /*2d70*/  FMNMX.FTZ R4, R32, R25, !PT ;  /* 0x0000001920047209 */ /* 0x000fc40007810000 */
[----:B------:R-:W-:Y:S02]  /*2d80*/  FSETP.NEU.FTZ.AND P2, PT, R5, -INF , PT ;  /* 0xff8000000500780b */ /* 0x000fe40003f5d000 */
[----:B------:R-:W-:Y:S02]  /*2d90*/  ISETP.GT.AND P1, PT, R9, 0x19, PT ;  /* 0x000000190900780c */ /* 0x000fe40003f24270 */
[----:B------:R-:W-:Y:S02]  /*2da0*/  FSEL R36, R36, -INF , P3 ;  /* 0xff80000024247808 */ /* 0x000fe40001800000 */
[----:B------:R-:W-:Y:S02]  /*2db0*/  FMNMX.FTZ R25, R33, R4, !PT ;  /* 0x0000000421197209 */ /* 0x000fe40007810000 */
[----:B------:R-:W-:Y:S02]  /*2dc0*/  FSEL R8, R8, RZ, P2 ;  /* 0x000000ff08087208 */ /* 0x000fe40001000000 */
[----:B------:R-:W-:-:S02]  /*2dd0*/  ISETP.GT.AND P2, PT, R9, 0x20, PT ;  /* 0x000000200900780c */ /* 0x000fc40003f44270 */
[----:B------:R-:W-:Y:S01]  /*2de0*/  FSEL R37, R37, -INF , P1 ;  /* 0xff80000025257808 */ /* 0x000fe20000800000 */
[--C-:B------:R-:W-:Y:S01]  /*2df0*/  FFMA.FTZ R157, R13, UR14, -R8.reuse ;  /* 0x0000000e0d9d7c23 */ /* 0x100fe20008010808 */
[----:B------:R-:W-:Y:S01]  /*2e00*/  FMNMX.FTZ R4, R36, R25, !PT ;  /* 0x0000001924047209 */ /* 0x000fe20007810000 */
[--C-:B------:R-:W-:Y:S01]  /*2e10*/  FFMA.FTZ R10, R27, UR14, -R8.reuse ;  /* 0x0000000e1b0a7c23 */ /* 0x100fe20008010808 */
[----:B------:R-:W-:Y:S01]  /*2e20*/  ISETP.GT.AND P1, PT, R9, 0x21, PT ;  /* 0x000000210900780c */ /* 0x000fe20003f24270 */
[--C-:B------:R-:W-:Y:S01]  /*2e30*/  FFMA.FTZ R159, R15, UR14, -R8.reuse ;  /* 0x0000000e0f9f7c23 */ /* 0x100fe20008010808 */
[----:B------:R-:W-:Y:S01]  /*2e40*/  FSEL R40, R40, -INF , P2 ;  /* 0xff80000028287808 */ /* 0x000fe20001000000 */
[----:B------:R-:W-:Y:S01]  /*2e50*/  MUFU.EX2 R157, R157 ;  /* 0x0000009d009d7308 */ /* 0x000fe20000000800 */
[----:B------:R-:W-:Y:S01]  /*2e60*/  FMNMX.FTZ R13, R37, R4, !PT ;  /* 0x00000004250d7209 */ /* 0x000fe20007810000 */
[--C-:B------:R-:W-:Y:S01]  /*2e70*/  FFMA.FTZ R12, R31, UR14, -R8.reuse ;  /* 0x0000000e1f0c7c23 */ /* 0x100fe20008010808 */
[----:B------:R-:W-:Y:S01]  /*2e80*/  ISETP.GT.AND P2, PT, R9, 0x28, PT ;  /* 0x000000280900780c */ /* 0x000fe20003f44270 */
[--C-:B------:R-:W-:Y:S01]  /*2e90*/  FFMA.FTZ R153, R21, UR14, -R8.reuse ;  /* 0x0000000e15997c23 */ /* 0x100fe20008010808 */
[----:B------:R-:W-:Y:S01]  /*2ea0*/  FSEL R41, R41, -INF , P1 ;  /* 0xff80000029297808 */ /* 0x000fe20000800000 */
[--C-:B------:R-:W-:Y:S01]  /*2eb0*/  FFMA.FTZ R35, R35, UR14, -R8.reuse ;  /* 0x0000000e23237c23 */ /* 0x100fe20008010808 */
[----:B------:R-:W-:Y:S01]  /*2ec0*/  FMNMX.FTZ R4, R40, R13, !PT ;  /* 0x0000000d28047209 */ /* 0x000fe20007810000 */
[----:B------:R-:W0:Y:S01]  /*2ed0*/  MUFU.EX2 R10, R10 ;  /* 0x0000000a000a7308 */ /* 0x000e220000000800 */
[----:B------:R-:W-:Y:S01]  /*2ee0*/  ISETP.GT.AND P1, PT, R9, 0x29, PT ;  /* 0x000000290900780c */ /* 0x000fe20003f24270 */
[--C-:B------:R-:W-:Y:S01]  /*2ef0*/  FFMA.FTZ R73, R73, UR14, -R8.reuse ;  /* 0x0000000e49497c23 */ /* 0x100fe20008010808 */
[----:B------:R-:W-:Y:S01]  /*2f00*/  FSEL R44, R44, -INF , P2 ;  /* 0xff8000002c2c7808 */ /* 0x000fe20001000000 */
[--C-:B------:R-:W-:Y:S01]  /*2f10*/  FFMA.FTZ R39, R39, UR14, -R8.reuse ;  /* 0x0000000e27277c23 */ /* 0x100fe20008010808 */
[----:B------:R-:W-:Y:S01]  /*2f20*/  FMNMX.FTZ R13, R41, R4, !PT ;  /* 0x00000004290d7209 */ /* 0x000fe20007810000 */
[--C-:B------:R-:W-:Y:S01]  /*2f30*/  FFMA.FTZ R75, R75, UR14, -R8.reuse ;  /* 0x0000000e4b4b7c23 */ /* 0x100fe20008010808 */
[----:B------:R-:W-:Y:S01]  /*2f40*/  ISETP.GT.AND P2, PT, R9, 0x30, PT ;  /* 0x000000300900780c */ /* 0x000fe20003f44270 */
[----:B------:R-:W-:Y:S01]  /*2f50*/  MUFU.EX2 R159, R159 ;  /* 0x0000009f009f7308 */ /* 0x000fe20000000800 */
[----:B------:R-:W-:Y:S01]  /*2f60*/  FSEL R45, R45, -INF , P1 ;  /* 0xff8000002d2d7808 */ /* 0x000fe20000800000 */
[--C-:B------:R-:W-:Y:S01]  /*2f70*/  FFMA.FTZ R43, R43, UR14, -R8.reuse ;  /* 0x0000000e2b2b7c23 */ /* 0x100fe20008010808 */
[----:B------:R-:W-:Y:S01]  /*2f80*/  FMNMX.FTZ R4, R44, R13, !PT ;  /* 0x0000000d2c047209 */ /* 0x000fe20007810000 */
[--C-:B------:R-:W-:Y:S01]  /*2f90*/  FFMA.FTZ R77, R77, UR14, -R8.reuse ;  /* 0x0000000e4d4d7c23 */ /* 0x100fe20008010808 */
[----:B------:R-:W-:Y:S01]  /*2fa0*/  ISETP.GT.AND P1, PT, R9, 0x31, PT ;  /* 0x000000310900780c */ /* 0x000fe20003f24270 */
[----:B------:R-:W-:Y:S01]  /*2fb0*/  FFMA.FTZ R47, R47, UR14, -R8 ;  /* 0x0000000e2f2f7c23 */ /* 0x000fe20008010808 */
[----:B------:R-:W-:Y:S01]  /*2fc0*/  FSEL R48, R48, -INF , P2 ;  /* 0xff80000030307808 */ /* 0x000fe20001000000 */
[----:B------:R-:W-:Y:S01]  /*2fd0*/  MUFU.EX2 R12, R12 ;  /* 0x0000000c000c7308 */ /* 0x000fe20000000800 */
[----:B------:R-:W-:Y:S01]  /*2fe0*/  FMNMX.FTZ R13, R45, R4, !PT ;  /* 0x000000042d0d7209 */ /* 0x000fe20007810000 */
[----:B0-----:R-:W-:Y:S01]  /*2ff0*/  FADD.FTZ R54, R157, R10 ;  /* 0x0000000a9d367221 */ /* 0x001fe20000010000 */
[----:B------:R-:W-:Y:S01]  /*3000*/  ISETP.GT.AND P2, PT, R9, 0x38, PT ;  /* 0x000000380900780c */ /* 0x000fe20003f44270 */
[--C-:B------:R-:W-:Y:S01]  /*3010*/  FFMA.FTZ R145, R79, UR14, -R8.reuse ;  /* 0x0000000e4f917c23 */ /* 0x100fe20008010808 */
[----:B------:R-:W-:Y:S01]  /*3020*/  FSEL R49, R49, -INF , P1 ;  /* 0xff80000031317808 */ /* 0x000fe20000800000 */
[--C-:B------:R-:W-:Y:S01]  /*3030*/  FFMA.FTZ R14, R51, UR14, -R8.reuse ;  /* 0x0000000e330e7c23 */ /* 0x100fe20008010808 */
[----:B------:R-:W-:Y:S01]  /*3040*/  FMNMX.FTZ R4, R48, R13, !PT ;  /* 0x0000000d30047209 */ /* 0x000fe20007810000 */
[----:B------:R-:W-:Y:S01]  /*3050*/  MUFU.EX2 R153, R153 ;  /* 0x0000009900997308 */ /* 0x000fe20000000800 */
        /* <DEDUP_REMOVED lines=25> */
[----:B------:R-:W-:Y:S01]  /*31f0*/  FFMA.FTZ R8, R71, UR14, -R8 ;  /* 0x0000000e47087c23 */ /* 0x000fe20008010808 */
[----:B------:R-:W-:-:S02]  /*3200*/  FSEL R60, R60, -INF , P2 ;  /* 0xff8000003c3c7808 */ /* 0x000fc40001000000 */
[----:B------:R-:W-:Y:S02]  /*3210*/  CS2R R86, SRZ ;  /* 0x0000000000567805 */ /* 0x000fe4000001ff00 */
[----:B------:R-:W-:Y:S02]  /*3220*/  FMNMX.FTZ R13, R57, R4, !PT ;  /* 0x00000004390d7209 */ /* 0x000fe40007810000 */
[----:B------:R-:W-:Y:S02]  /*3230*/  CS2R R84, SRZ ;  /* 0x0000000000547805 */ /* 0x000fe4000001ff00 */
[----:B------:R-:W-:Y:S01]  /*3240*/  ISETP.GT.AND P2, PT, R9, 0x50, PT ;  /* 0x000000500900780c */ /* 0x000fe20003f44270 */
[----:B------:R-:W-:Y:S01]  /*3250*/  MUFU.EX2 R75, R75 ;  /* 0x0000004b004b7308 */ /* 0x000fe20000000800 */
[----:B------:R-:W-:Y:S02]  /*3260*/  FSEL R61, R61, -INF , P1 ;  /* 0xff8000003d3d7808 */ /* 0x000fe40000800000 */
[----:B------:R-:W-:-:S02]  /*3270*/  CS2R R82, SRZ ;  /* 0x0000000000527805 */ /* 0x000fc4000001ff00 */
[----:B------:R-:W-:Y:S02]  /*3280*/  FMNMX.FTZ R4, R60, R13, !PT ;  /* 0x0000000d3c047209 */ /* 0x000fe40007810000 */
[----:B------:R-:W-:Y:S02]  /*3290*/  CS2R R80, SRZ ;  /* 0x0000000000507805 */ /* 0x000fe4000001ff00 */
[----:B------:R-:W-:Y:S02]  /*32a0*/  ISETP.GT.AND P1, PT, R9, 0x51, PT ;  /* 0x000000510900780c */ /* 0x000fe40003f24270 */
[----:B------:R-:W-:Y:S02]  /*32b0*/  CS2R R78, SRZ ;  /* 0x00000000004e7805 */ /* 0x000fe4000001ff00 */
[----:B------:R-:W-:Y:S01]  /*32c0*/  FSEL R64, R64, -INF , P2 ;  /* 0xff80000040407808 */ /* 0x000fe20001000000 */
[----:B------:R-:W1:Y:S01]  /*32d0*/  MUFU.EX2 R42, R43 ;  /* 0x0000002b002a7308 */ /* 0x000e620000000800 */
[----:B------:R-:W-:-:S02]  /*32e0*/  FMNMX.FTZ R13, R61, R4, !PT ;  /* 0x000000043d0d7209 */ /* 0x000fc40007810000 */
[----:B------:R-:W-:Y:S02]  /*32f0*/  CS2R R70, SRZ ;  /* 0x0000000000467805 */ /* 0x000fe4000001ff00 */
[----:B------:R-:W-:Y:S02]  /*3300*/  ISETP.GT.AND P2, PT, R9, 0x58, PT ;  /* 0x000000580900780c */ /* 0x000fe40003f44270 */
[----:B------:R-:W-:Y:S02]  /*3310*/  CS2R R62, SRZ ;  /* 0x00000000003e7805 */ /* 0x000fe4000001ff00 */
[----:B------:R-:W-:Y:S02]  /*3320*/  FSEL R65, R65, -INF , P1 ;  /* 0xff80000041417808 */ /* 0x000fe40000800000 */
[----:B------:R-:W-:Y:S01]  /*3330*/  FMNMX.FTZ R4, R64, R13, !PT ;  /* 0x0000000d40047209 */ /* 0x000fe20007810000 */
[----:B------:R-:W-:Y:S01]  /*3340*/  MUFU.EX2 R77, R77 ;  /* 0x0000004d004d7308 */ /* 0x000fe20000000800 */
[----:B------:R-:W-:-:S02]  /*3350*/  ISETP.GT.AND P1, PT, R9, 0x59, PT ;  /* 0x000000590900780c */ /* 0x000fc40003f24270 */
[----:B------:R-:W-:Y:S02]  /*3360*/  FSEL R68, R68, -INF , P2 ;  /* 0xff80000044447808 */ /* 0x000fe40001000000 */
[----:B------:R-:W-:Y:S02]  /*3370*/  FMNMX.FTZ R9, R65, R4, !PT ;  /* 0x0000000441097209 */ /* 0x000fe40007810000 */
[----:B------:R-:W-:Y:S01]  /*3380*/  FSEL R69, R69, -INF , P1 ;  /* 0xff80000045457808 */ /* 0x000fe20000800000 */
[----:B------:R-:W2:Y:S01]  /*3390*/  MUFU.EX2 R46, R47 ;  /* 0x0000002f002e7308 */ /* 0x000ea20000000800 */
[----:B------:R-:W-:Y:S02]  /*33a0*/  FMNMX.FTZ R4, R68, R9, !PT ;  /* 0x0000000944047209 */ /* 0x000fe40007810000 */
[----:B------:R-:W-:Y:S02]  /*33b0*/  F2FP.BF16.F32.PACK_AB R157, R10, R157 ;  /* 0x0000009d0a9d723e */ /* 0x000fe400000010ff */
[----:B------:R-:W-:-:S02]  /*33c0*/  FMNMX.FTZ R4, R69, R4, !PT ;  /* 0x0000000445047209 */ /* 0x000fc40007810000 */
[----:B0-----:R-:W-:Y:S01]  /*33d0*/  F2FP.BF16.F32.PACK_AB R155, R38, R73 ;  /* 0x00000049269b723e */ /* 0x001fe200000010ff */
[----:B------:R-:W-:Y:S01]  /*33e0*/  MUFU.EX2 R145, R145 ;  /* 0x0000009100917308 */ /* 0x000fe20000000800 */
[----:B-1----:R-:W-:Y:S01]  /*33f0*/  F2FP.BF16.F32.PACK_AB R149, R42, R75 ;  /* 0x0000004b2a95723e */ /* 0x002fe200000010ff */
[----:B------:R-:W0:Y:S06]  /*3400*/  SHFL.BFLY PT, R9, R4, 0x2, 0x1f ;  /* 0x0c401f0004097f89 */ /* 0x000e2c00000e0000 */
[----:B------:R-:W-:Y:S01]  /*3410*/  MUFU.EX2 R14, R14 ;  /* 0x0000000e000e7308 */ /* 0x000fe20000000800 */
[----:B--2---:R-:W-:-:S07]  /*3420*/  F2FP.BF16.F32.PACK_AB R151, R46, R77 ;  /* 0x0000004d2e97723e */ /* 0x004fce00000010ff */
        /* <DEDUP_REMOVED lines=10> */
[----:B------:R-:W-:-:S06]  /*34d0*/  FMUL.FTZ R9, R4, UR14 ;  /* 0x0000000e04097c20 */ /* 0x000fcc0008410000 */
[----:B------:R-:W-:Y:S01]  /*34e0*/  MUFU.EX2 R137, R137 ;  /* 0x0000008900897308 */ /* 0x000fe20000000800 */
[----:B------:R-:W-:Y:S02]  /*34f0*/  FSEL R9, R9, RZ, P1 ;  /* 0x000000ff09097208 */ /* 0x000fe40000800000 */
[----:B------:R-:W-:-:S03]  /*3500*/  PLOP3.LUT P1, PT, PT, PT, UP0, 0x80, 0x0 ;  /* 0x000000000000781c */ /* 0x000fc60003f2f008 */
[--C-:B------:R-:W-:Y:S01]  /*3510*/  FFMA.FTZ R11, R11, UR14, -R9.reuse ;  /* 0x0000000e0b0b7c23 */ /* 0x100fe20008010809 */
[--C-:B------:R-:W-:Y:S01]  /*3520*/  FFMA.FTZ R30, R30, UR14, -R9.reuse ;  /* 0x0000000e1e1e7c23 */ /* 0x100fe20008010809 */
[--C-:B------:R-:W-:Y:S01]  /*3530*/  FFMA.FTZ R28, R28, UR14, -R9.reuse ;  /* 0x0000000e1c1c7c23 */ /* 0x100fe20008010809 */
[--C-:B------:R-:W-:Y:S01]  /*3540*/  FFMA.FTZ R29, R29, UR14, -R9.reuse ;  /* 0x0000000e1d1d7c23 */ /* 0x100fe20008010809 */
[--C-:B------:R-:W-:Y:S01]  /*3550*/  FFMA.FTZ R32, R32, UR14, -R9.reuse ;  /* 0x0000000e20207c23 */ /* 0x100fe20008010809 */
[--C-:B------:R-:W-:Y:S01]  /*3560*/  FFMA.FTZ R33, R33, UR14, -R9.reuse ;  /* 0x0000000e21217c23 */ /* 0x100fe20008010809 */
[----:B------:R-:W-:Y:S01]  /*3570*/  MUFU.EX2 R11, R11 ;  /* 0x0000000b000b7308 */ /* 0x000fe20000000800 */
[--C-:B------:R-:W-:Y:S01]  /*3580*/  FFMA.FTZ R36, R36, UR14, -R9.reuse ;  /* 0x0000000e24247c23 */ /* 0x100fe20008010809 */
[--C-:B------:R-:W-:Y:S01]  /*3590*/  FFMA.FTZ R37, R37, UR14, -R9.reuse ;  /* 0x0000000e25257c23 */ /* 0x100fe20008010809 */
[--C-:B------:R-:W-:Y:S01]  /*35a0*/  FFMA.FTZ R40, R40, UR14, -R9.reuse ;  /* 0x0000000e28287c23 */ /* 0x100fe20008010809 */
[--C-:B------:R-:W-:Y:S01]  /*35b0*/  FFMA.FTZ R41, R41, UR14, -R9.reuse ;  /* 0x0000000e29297c23 */ /* 0x100fe20008010809 */
[--C-:B------:R-:W-:Y:S01]  /*35c0*/  FFMA.FTZ R44, R44, UR14, -R9.reuse ;  /* 0x0000000e2c2c7c23 */ /* 0x100fe20008010809 */
[--C-:B------:R-:W-:Y:S01]  /*35d0*/  FFMA.FTZ R45, R45, UR14, -R9.reuse ;  /* 0x0000000e2d2d7c23 */ /* 0x100fe20008010809 */
[--C-:B------:R-:W-:Y:S01]  /*35e0*/  FFMA.FTZ R48, R48, UR14, -R9.reuse ;  /* 0x0000000e30307c23 */ /* 0x100fe20008010809 */
[----:B------:R-:W0:Y:S01]  /*35f0*/  MUFU.EX2 R30, R30 ;  /* 0x0000001e001e7308 */ /* 0x000e220000000800 */
[--C-:B------:R-:W-:Y:S01]  /*3600*/  FFMA.FTZ R49, R49, UR14, -R9.reuse ;  /* 0x0000000e31317c23 */ /* 0x100fe20008010809 */
[--C-:B------:R-:W-:Y:S01]  /*3610*/  FFMA.FTZ R52, R52, UR14, -R9.reuse ;  /* 0x0000000e34347c23 */ /* 0x100fe20008010809 */
[--C-:B------:R-:W-:Y:S01]  /*3620*/  FFMA.FTZ R53, R53, UR14, -R9.reuse ;  /* 0x0000000e35357c23 */ /* 0x100fe20008010809 */
[--C-:B------:R-:W-:Y:S01]  /*3630*/  FFMA.FTZ R56, R56, UR14, -R9.reuse ;  /* 0x0000000e38387c23 */ /* 0x100fe20008010809 */
[--C-:B------:R-:W-:Y:S01]  /*3640*/  FFMA.FTZ R57, R57, UR14, -R9.reuse ;  /* 0x0000000e39397c23 */ /* 0x100fe20008010809 */
[--C-:B------:R-:W-:Y:S01]  /*3650*/  FFMA.FTZ R60, R60, UR14, -R9.reuse ;  /* 0x0000000e3c3c7c23 */ /* 0x100fe20008010809 */
[--C-:B------:R-:W-:Y:S01]  /*3660*/  FFMA.FTZ R61, R61, UR14, -R9.reuse ;  /* 0x0000000e3d3d7c23 */ /* 0x100fe20008010809 */
[----:B------:R-:W1:Y:S01]  /*3670*/  MUFU.EX2 R28, R28 ;  /* 0x0000001c001c7308 */ /* 0x000e620000000800 */
[--C-:B------:R-:W-:Y:S01]  /*3680*/  FFMA.FTZ R64, R64, UR14, -R9.reuse ;  /* 0x0000000e40407c23 */ /* 0x100fe20008010809 */
[--C-:B------:R-:W-:Y:S01]  /*3690*/  FFMA.FTZ R65, R65, UR14, -R9.reuse ;  /* 0x0000000e41417c23 */ /* 0x100fe20008010809 */
[--C-:B------:R-:W-:Y:S01]  /*36a0*/  FFMA.FTZ R68, R68, UR14, -R9.reuse ;  /* 0x0000000e44447c23 */ /* 0x100fe20008010809 */
[----:B------:R-:W-:-:S04]  /*36b0*/  FFMA.FTZ R9, R69, UR14, -R9 ;  /* 0x0000000e45097c23 */ /* 0x000fc80008010809 */
[----:B------:R-:W2:Y:S01]  /*36c0*/  MUFU.EX2 R29, R29 ;  /* 0x0000001d001d7308 */ /* 0x000ea20000000800 */
[----:B0-----:R-:W-:Y:S01]  /*36d0*/  FADD.FTZ R13, R11, R30 ;  /* 0x0000001e0b0d7221 */ /* 0x001fe20000010000 */
[----:B------:R-:W-:Y:S02]  /*36e0*/  F2FP.BF16.F32.PACK_AB R156, R30, R11 ;  /* 0x0000000b1e9c723e */ /* 0x000fe400000010ff */
[----:B------:R-:W-:-:S04]  /*36f0*/  CS2R R30, SRZ ;  /* 0x00000000001e7805 */ /* 0x000fc8000001ff00 */
[----:B------:R-:W0:Y:S01]  /*3700*/  MUFU.EX2 R32, R32 ;  /* 0x0000002000207308 */ /* 0x000e220000000800 */
[----:B-1----:R-:W-:Y:S01]  /*3710*/  FADD.FTZ R58, R28, R13 ;  /* 0x0000000d1c3a7221 */ /* 0x002fe20000010000 */
[----:B------:R-:W-:Y:S01]  /*3720*/  FADD.FTZ R13, R159, R54 ;  /* 0x000000369f0d7221 */ /* 0x000fe20000010000 */
[----:B------:R-:W-:-:S03]  /*3730*/  F2FP.BF16.F32.PACK_AB R159, R12, R159 ;  /* 0x0000009f0c9f723e */ /* 0x000fc600000010ff */
[----:B------:R-:W-:Y:S02]  /*3740*/  FADD.FTZ R54, R12, R13 ;  /* 0x0000000d0c367221 */ /* 0x000fe40000010000 */
[----:B------:R-:W1:Y:S01]  /*3750*/  MUFU.EX2 R33, R33 ;  /* 0x0000002100217308 */ /* 0x000e620000000800 */
[----:B--2---:R-:W-:Y:S01]  /*3760*/  FADD.FTZ R15, R29, R58 ;  /* 0x0000003a1d0f7221 */ /* 0x004fe20000010000 */
[----:B------:R-:W-:Y:S01]  /*3770*/  FADD.FTZ R13, R153, R54 ;  /* 0x00000036990d7221 */ /* 0x000fe20000010000 */
[----:B------:R-:W-:Y:S02]  /*3780*/  F2FP.BF16.F32.PACK_AB R153, R34, R153 ;  /* 0x000000992299723e */ /* 0x000fe400000010ff */
[----:B------:R-:W-:Y:S02]  /*3790*/  CS2R R58, SRZ ;  /* 0x00000000003a7805 */ /* 0x000fe4000001ff00 */
[----:B------:R-:W-:Y:S02]  /*37a0*/  F2FP.BF16.F32.PACK_AB R158, R29, R28 ;  /* 0x0000001c1d9e723e */ /* 0x000fe400000010ff */
[----:B------:R-:W-:Y:S01]  /*37b0*/  CS2R R28, SRZ ;  /* 0x00000000001c7805 */ /* 0x000fe2000001ff00 */
[----:B------:R-:W2:Y:S01]  /*37c0*/  MUFU.EX2 R36, R36 ;  /* 0x0000002400247308 */ /* 0x000ea20000000800 */
[----:B0-----:R-:W-:-:S07]  /*37d0*/  FADD.FTZ R0, R32, R15 ;  /* 0x0000000f20007221 */ /* 0x001fce0000010000 */
[----:B------:R-:W0:Y:S01]  /*37e0*/  MUFU.EX2 R37, R37 ;  /* 0x0000002500257308 */ /* 0x000e220000000800 */
[C---:B-1----:R-:W-:Y:S01]  /*37f0*/  FADD.FTZ R15, R33.reuse, R0 ;  /* 0x00000000210f7221 */ /* 0x042fe20000010000 */
[----:B------:R-:W-:Y:S01]  /*3800*/  FADD.FTZ R0, R34, R13 ;  /* 0x0000000d22007221 */ /* 0x000fe20000010000 */
[----:B------:R-:W-:Y:S02]  /*3810*/  F2FP.BF16.F32.PACK_AB R152, R33, R32 ;  /* 0x000000202198723e */ /* 0x000fe400000010ff */
[----:B------:R-:W-:Y:S02]  /*3820*/  CS2R R34, SRZ ;  /* 0x0000000000227805 */ /* 0x000fe4000001ff00 */
[----:B------:R-:W-:Y:S01]  /*3830*/  CS2R R32, SRZ ;  /* 0x0000000000207805 */ /* 0x000fe2000001ff00 */
[----:B------:R-:W-:Y:S01]  /*3840*/  FADD.FTZ R13, R73, R0 ;  /* 0x00000000490d7221 */ /* 0x000fe20000010000 */
[----:B------:R-:W-:Y:S01]  /*3850*/  CS2R R72, SRZ ;  /* 0x0000000000487805 */ /* 0x000fe2000001ff00 */
[----:B------:R-:W1:Y:S01]  /*3860*/  MUFU.EX2 R40, R40 ;  /* 0x0000002800287308 */ /* 0x000e620000000800 */
[----:B--2---:R-:W-:Y:S01]  /*3870*/  FADD.FTZ R54, R36, R15 ;  /* 0x0000000f24367221 */ /* 0x004fe20000010000 */
[----:B------:R-:W-:Y:S01]  /*3880*/  FADD.FTZ R0, R38, R13 ;  /* 0x0000000d26007221 */ /* 0x000fe20000010000 */
[----:B------:R-:W-:-:S03]  /*3890*/  CS2R R38, SRZ ;  /* 0x0000000000267805 */ /* 0x000fc6000001ff00 */
[----:B------:R-:W-:Y:S01]  /*38a0*/  FADD.FTZ R13, R75, R0 ;  /* 0x000000004b0d7221 */ /* 0x000fe20000010000 */
[----:B------:R-:W-:Y:S01]  /*38b0*/  CS2R R74, SRZ ;  /* 0x00000000004a7805 */ /* 0x000fe2000001ff00 */
[----:B------:R-:W2:Y:S01]  /*38c0*/  MUFU.EX2 R41, R41 ;  /* 0x0000002900297308 */ /* 0x000ea20000000800 */
[C---:B0-----:R-:W-:Y:S01]  /*38d0*/  FADD.FTZ R15, R37.reuse, R54 ;  /* 0x00000036250f7221 */ /* 0x041fe20000010000 */
[----:B------:R-:W-:Y:S01]  /*38e0*/  FADD.FTZ R0, R42, R13 ;  /* 0x0000000d2a007221 */ /* 0x000fe20000010000 */
[----:B------:R-:W-:Y:S02]  /*38f0*/  F2FP.BF16.F32.PACK_AB R154, R37, R36 ;  /* 0x00000024259a723e */ /* 0x000fe400000010ff */
[----:B------:R-:W-:Y:S02]  /*3900*/  CS2R R42, SRZ ;  /* 0x00000000002a7805 */ /* 0x000fe4000001ff00 */
[----:B------:R-:W-:Y:S01]  /*3910*/  CS2R R36, SRZ ;  /* 0x0000000000247805 */ /* 0x000fe2000001ff00 */
[----:B------:R-:W-:Y:S01]  /*3920*/  FADD.FTZ R13, R77, R0 ;  /* 0x000000004d0d7221 */ /* 0x000fe20000010000 */
[----:B------:R-:W-:Y:S01]  /*3930*/  CS2R R76, SRZ ;  /* 0x00000000004c7805 */ /* 0x000fe2000001ff00 */
[----:B------:R-:W0:Y:S01]  /*3940*/  MUFU.EX2 R44, R44 ;  /* 0x0000002c002c7308 */ /* 0x000e220000000800 */
[----:B-1----:R-:W-:Y:S01]  /*3950*/  FADD.FTZ R54, R40, R15 ;  /* 0x0000000f28367221 */ /* 0x002fe20000010000 */
[----:B------:R-:W-:Y:S01]  /*3960*/  FADD.FTZ R0, R46, R13 ;  /* 0x0000000d2e007221 */ /* 0x000fe20000010000 */
[----:B------:R-:W-:-:S03]  /*3970*/  CS2R R46, SRZ ;  /* 0x00000000002e7805 */ /* 0x000fc6000001ff00 */
[----:B------:R-:W-:Y:S01]  /*3980*/  FADD.FTZ R13, R145, R0 ;  /* 0x00000000910d7221 */ /* 0x000fe20000010000 */
[C---:B------:R-:W-:Y:S01]  /*3990*/  F2FP.BF16.F32.PACK_AB R145, R14.reuse, R145 ;  /* 0x000000910e91723e */ /* 0x040fe200000010ff */
[----:B------:R-:W1:Y:S01]  /*39a0*/  MUFU.EX2 R45, R45 ;  /* 0x0000002d002d7308 */ /* 0x000e620000000800 */
[C---:B--2---:R-:W-:Y:S01]  /*39b0*/  FADD.FTZ R15, R41.reuse, R54 ;  /* 0x00000036290f7221 */ /* 0x044fe20000010000 */
[----:B------:R-:W-:Y:S01]  /*39c0*/  FADD.FTZ R0, R14, R13 ;  /* 0x0000000d0e007221 */ /* 0x000fe20000010000 */
[----:B------:R-:W-:Y:S02]  /*39d0*/  F2FP.BF16.F32.PACK_AB R148, R41, R40 ;  /* 0x000000282994723e */ /* 0x000fe400000010ff */
[----:B------:R-:W-:Y:S02]  /*39e0*/  CS2R R54, SRZ ;  /* 0x0000000000367805 */ /* 0x000fe4000001ff00 */
[----:B------:R-:W-:Y:S01]  /*39f0*/  CS2R R40, SRZ ;  /* 0x0000000000287805 */ /* 0x000fe2000001ff00 */
[----:B------:R-:W-:Y:S01]  /*3a00*/  FADD.FTZ R11, R147, R0 ;  /* 0x00000000930b7221 */ /* 0x000fe20000010000 */
[----:B------:R-:W-:Y:S01]  /*3a10*/  F2FP.BF16.F32.PACK_AB R147, R20, R147 ;  /* 0x000000931493723e */ /* 0x000fe200000010ff */
[----:B------:R-:W2:Y:S01]  /*3a20*/  MUFU.EX2 R48, R48 ;  /* 0x0000003000307308 */ /* 0x000ea20000000800 */
[----:B0-----:R-:W-:Y:S01]  /*3a30*/  FADD.FTZ R10, R44, R15 ;  /* 0x0000000f2c0a7221 */ /* 0x001fe20000010000 */
[----:B------:R-:W-:-:S06]  /*3a40*/  FADD.FTZ R0, R20, R11 ;  /* 0x0000000b14007221 */ /* 0x000fcc0000010000 */
[----:B------:R-:W0:Y:S01]  /*3a50*/  MUFU.EX2 R49, R49 ;  /* 0x0000003100317308 */ /* 0x000e220000000800 */
[C---:B-1----:R-:W-:Y:S01]  /*3a60*/  FADD.FTZ R15, R45.reuse, R10 ;  /* 0x0000000a2d0f7221 */ /* 0x042fe20000010000 */
[----:B------:R-:W-:Y:S02]  /*3a70*/  F2FP.BF16.F32.PACK_AB R150, R45, R44 ;  /* 0x0000002c2d96723e */ /* 0x000fe400000010ff */
[----:B------:R-:W-:-:S04]  /*3a80*/  CS2R R44, SRZ ;  /* 0x00000000002c7805 */ /* 0x000fc8000001ff00 */
[----:B------:R-:W1:Y:S01]  /*3a90*/  MUFU.EX2 R52, R52 ;  /* 0x0000003400347308 */ /* 0x000e620000000800 */
[----:B--2---:R-:W-:-:S07]  /*3aa0*/  FADD.FTZ R10, R48, R15 ;  /* 0x0000000f300a7221 */ /* 0x004fce0000010000 */
[----:B------:R-:W2:Y:S01]  /*3ab0*/  MUFU.EX2 R53, R53 ;  /* 0x0000003500357308 */ /* 0x000ea20000000800 */
[C---:B0-----:R-:W-:Y:S01]  /*3ac0*/  FADD.FTZ R15, R49.reuse, R10 ;  /* 0x0000000a310f7221 */ /* 0x041fe20000010000 */
[----:B------:R-:W-:Y:S02]  /*3ad0*/  F2FP.BF16.F32.PACK_AB R144, R49, R48 ;  /* 0x000000303190723e */ /* 0x000fe400000010ff */
[----:B------:R-:W-:-:S04]  /*3ae0*/  CS2R R48, SRZ ;  /* 0x0000000000307805 */ /* 0x000fc8000001ff00 */
[----:B------:R-:W0:Y:S01]  /*3af0*/  MUFU.EX2 R56, R56 ;  /* 0x0000003800387308 */ /* 0x000e220000000800 */
[----:B-1----:R-:W-:-:S07]  /*3b00*/  FADD.FTZ R10, R52, R15 ;  /* 0x0000000f340a7221 */ /* 0x002fce0000010000 */
[----:B------:R-:W1:Y:S01]  /*3b10*/  MUFU.EX2 R57, R57 ;  /* 0x0000003900397308 */ /* 0x000e620000000800 */
[C---:B--2---:R-:W-:Y:S01]  /*3b20*/  FADD.FTZ R13, R53.reuse, R10 ;  /* 0x0000000a350d7221 */ /* 0x044fe20000010000 */
[----:B------:R-:W-:Y:S02]  /*3b30*/  F2FP.BF16.F32.PACK_AB R146, R53, R52 ;  /* 0x000000343592723e */ /* 0x000fe400000010ff */
[----:B------:R-:W-:-:S04]  /*3b40*/  CS2R R52, SRZ ;  /* 0x0000000000347805 */ /* 0x000fc8000001ff00 */
[----:B------:R-:W2:Y:S01]  /*3b50*/  MUFU.EX2 R60, R60 ;  /* 0x0000003c003c7308 */ /* 0x000ea20000000800 */
[----:B0-----:R-:W-:Y:S01]  /*3b60*/  FADD.FTZ R10, R56, R13 ;  /* 0x0000000d380a7221 */ /* 0x001fe20000010000 */
[----:B------:R-:W-:Y:S01]  /*3b70*/  FADD.FTZ R13, R141, R0 ;  /* 0x000000008d0d7221 */ /* 0x000fe20000010000 */
[----:B------:R-:W-:-:S03]  /*3b80*/  F2FP.BF16.F32.PACK_AB R141, R24, R141 ;  /* 0x0000008d188d723e */ /* 0x000fc600000010ff */
[----:B------:R-:W-:Y:S01]  /*3b90*/  FADD.FTZ R0, R24, R13 ;  /* 0x0000000d18007221 */ /* 0x000fe20000010000 */
[----:B------:R-:W-:Y:S01]  /*3ba0*/  CS2R R24, SRZ ;  /* 0x0000000000187805 */ /* 0x000fe2000001ff00 */
[----:B------:R-:W0:Y:S01]  /*3bb0*/  MUFU.EX2 R61, R61 ;  /* 0x0000003d003d7308 */ /* 0x000e220000000800 */
[----:B-1----:R-:W-:Y:S01]  /*3bc0*/  FADD.FTZ R15, R57, R10 ;  /* 0x0000000a390f7221 */ /* 0x002fe20000010000 */
[----:B------:R-:W-:Y:S01]  /*3bd0*/  FADD.FTZ R13, R143, R0 ;  /* 0x000000008f0d7221 */ /* 0x000fe20000010000 */
[----:B------:R-:W-:Y:S02]  /*3be0*/  F2FP.BF16.F32.PACK_AB R140, R57, R56 ;  /* 0x00000038398c723e */ /* 0x000fe400000010ff */
[----:B------:R-:W-:Y:S02]  /*3bf0*/  CS2R R56, SRZ ;  /* 0x0000000000387805 */ /* 0x000fe4000001ff00 */
[----:B------:R-:W-:Y:S01]  /*3c00*/  F2FP.BF16.F32.PACK_AB R143, R26, R143 ;  /* 0x0000008f1a8f723e */ /* 0x000fe200000010ff */
[----:B------:R-:W1:Y:S01]  /*3c10*/  MUFU.EX2 R64, R64 ;  /* 0x0000004000407308 */ /* 0x000e620000000800 */
[----:B--2---:R-:W-:-:S07]  /*3c20*/  FADD.FTZ R10, R60, R15 ;  /* 0x0000000f3c0a7221 */ /* 0x004fce0000010000 */
[----:B------:R-:W2:Y:S01]  /*3c30*/  MUFU.EX2 R65, R65 ;  /* 0x0000004100417308 */ /* 0x000ea20000000800 */
[C---:B0-----:R-:W-:Y:S01]  /*3c40*/  FADD.FTZ R15, R61.reuse, R10 ;  /* 0x0000000a3d0f7221 */ /* 0x041fe20000010000 */
[----:B------:R-:W-:Y:S01]  /*3c50*/  FADD.FTZ R10, R26, R13 ;  /* 0x0000000d1a0a7221 */ /* 0x000fe20000010000 */
[----:B------:R-:W-:Y:S02]  /*3c60*/  F2FP.BF16.F32.PACK_AB R142, R61, R60 ;  /* 0x0000003c3d8e723e */ /* 0x000fe400000010ff */
[----:B------:R-:W-:Y:S02]  /*3c70*/  CS2R R60, SRZ ;  /* 0x00000000003c7805 */ /* 0x000fe4000001ff00 */
[----:B------:R-:W-:Y:S01]  /*3c80*/  CS2R R26, SRZ ;  /* 0x00000000001a7805 */ /* 0x000fe2000001ff00 */
[----:B------:R0:W3:Y:S01]  /*3c90*/  MUFU.EX2 R50, R67 ;  /* 0x0000004300327308 */ /* 0x0000e20000000800 */
[----:B-1----:R-:W-:-:S07]  /*3ca0*/  FADD.FTZ R12, R64, R15 ;  /* 0x0000000f400c7221 */ /* 0x002fce0000010000 */
[----:B------:R-:W1:Y:S01]  /*3cb0*/  MUFU.EX2 R68, R68 ;  /* 0x0000004400447308 */ /* 0x000e620000000800 */
[C---:B--2---:R-:W-:Y:S01]  /*3cc0*/  FADD.FTZ R13, R65.reuse, R12 ;  /* 0x0000000c410d7221 */ /* 0x044fe20000010000 */
[----:B------:R-:W-:Y:S02]  /*3cd0*/  F2FP.BF16.F32.PACK_AB R136, R65, R64 ;  /* 0x000000404188723e */ /* 0x000fe400000010ff */
[----:B0-----:R-:W-:Y:S02]  /*3ce0*/  CS2R R66, SRZ ;  /* 0x0000000000427805 */ /* 0x001fe4000001ff00 */
[----:B------:R-:W-:Y:S02]  /*3cf0*/  CS2R R64, SRZ ;  /* 0x0000000000407805 */ /* 0x000fe4000001ff00 */
[----:B------:R-:W0:Y:S08]  /*3d00*/  MUFU.EX2 R89, R89 ;  /* 0x0000005900597308 */ /* 0x000e300000000800 */
[----:B------:R2:W4:Y:S08]  /*3d10*/  MUFU.EX2 R11, R9 ;  /* 0x00000009000b7308 */ /* 0x0005300000000800 */
[----:B------:R1:W5:Y:S01]  /*3d20*/  MUFU.EX2 R0, R8 ;  /* 0x0000000800007308 */ /* 0x0003620000000800 */
[----:B--2---:R-:W-:Y:S01]  /*3d30*/  FADD.FTZ R9, R137, R10 ;  /* 0x0000000a89097221 */ /* 0x004fe20000010000 */
[----:B---3--:R-:W-:-:S03]  /*3d40*/  F2FP.BF16.F32.PACK_AB R137, R50, R137 ;  /* 0x000000893289723e */ /* 0x008fc600000010ff */
[----:B------:R-:W-:Y:S01]  /*3d50*/  FADD.FTZ R10, R50, R9 ;  /* 0x00000009320a7221 */ /* 0x000fe20000010000 */
[----:B------:R-:W-:Y:S01]  /*3d60*/  CS2R R50, SRZ ;  /* 0x0000000000327805 */ /* 0x000fe2000001ff00 */
[----:B-1----:R-:W-:Y:S02]  /*3d70*/  FADD.FTZ R8, R68, R13 ;  /* 0x0000000d44087221 */ /* 0x002fe40000010000 */
[----:B0-----:R-:W-:Y:S01]  /*3d80*/  FADD.FTZ R13, R89, R10 ;  /* 0x0000000a590d7221 */ /* 0x001fe20000010000 */
[C---:B----4-:R-:W-:Y:S01]  /*3d90*/  F2FP.BF16.F32.PACK_AB R138, R11.reuse, R68 ;  /* 0x000000440b8a723e */ /* 0x050fe200000010ff */
[----:B------:R-:W-:Y:S02]  /*3da0*/  IMAD.MOV.U32 R10, RZ, RZ, 0x3f800000 ;  /* 0x3f800000ff0a7424 */ /* 0x000fe400078e00ff */
[----:B------:R-:W-:Y:S01]  /*3db0*/  FADD.FTZ R9, R11, R8 ;  /* 0x000000080b097221 */ /* 0x000fe20000010000 */
[----:B------:R-:W-:Y:S01]  /*3dc0*/  CS2R R68, SRZ ;  /* 0x0000000000447805 */ /* 0x000fe2000001ff00 */
[C---:B-----5:R-:W-:Y:S01]  /*3dd0*/  FADD.FTZ R8, R0.reuse, R13 ;  /* 0x0000000d00087221 */ /* 0x060fe20000010000 */
[----:B------:R-:W-:Y:S01]  /*3de0*/  F2FP.BF16.F32.PACK_AB R139, R0, R89 ;  /* 0x00000059008b723e */ /* 0x000fe200000010ff */
[----:B------:R-:W-:Y:S01]  /*3df0*/  IMAD.MOV.U32 R0, RZ, RZ, 0x3f800000 ;  /* 0x3f800000ff007424 */ /* 0x000fe200078e00ff */
[----:B------:R-:W-:Y:S06]  /*3e00*/  @!P1 BRA `(.L_x_2385) ;  /* 0x0000002400209947 */ /* 0x000fec0003800000 */
[----:B------:R-:W-:Y:S01]  /*3e10*/  IMAD.MOV.U32 R11, RZ, RZ, R5 ;  /* 0x000000ffff0b7224 */ /* 0x000fe200078e0005 */
[----:B------:R-:W-:Y:S01]  /*3e20*/  UMOV UR5, UR38 ;  /* 0x0000002600057c82 */ /* 0x000fe20008000000 */
[----:B------:R-:W-:Y:S01]  /*3e30*/  IMAD.MOV.U32 R12, RZ, RZ, R4 ;  /* 0x000000ffff0c7224 */ /* 0x000fe200078e0004 */
[----:B------:R-:W-:Y:S01]  /*3e40*/  UMOV UR6, UR39 ;  /* 0x0000002700067c82 */ /* 0x000fe20008000000 */
[----:B------:R-:W-:Y:S01]  /*3e50*/  IMAD.MOV.U32 R0, RZ, RZ, 0x3f800000 ;  /* 0x3f800000ff007424 */ /* 0x000fe200078e00ff */
[----:B------:R-:W-:Y:S01]  /*3e60*/  ULDC UR34, c[0x0][0x988] ;  /* 0x0002620000227ab9 */ /* 0x000fe20000000800 */
[----:B------:R-:W-:-:S07]  /*3e70*/  IMAD.MOV.U32 R87, RZ, RZ, RZ ;  /* 0x000000ffff577224 */ /* 0x000fce00078e00ff */
.L_x_2396:
[----:B------:R-:W-:-:S04]  /*3e80*/  UISETP.NE.AND UP0, UPT, UR6, 0x1, UPT ;  /* 0x000000010600788c */ /* 0x000fc8000bf05270 */
[----:B------:R-:W-:-:S04]  /*3e90*/  USEL UR38, URZ, 0x1, UP0 ;  /* 0x000000013f267887 */ /* 0x000fc80008000000 */
[----:B------:R-:W-:Y:S01]  /*3ea0*/  ULOP3.LUT UR38, UR5, UR38, URZ, 0x3c, !UPT ;  /* 0x0000002605267292 */ /* 0x000fe2000f8e3c3f */
[----:B------:R-:W-:Y:S11]  /*3eb0*/  @!P0 BRA `(.L_x_2386) ;  /* 0x0000000000048947 */ /* 0x000ff60003800000 */
[----:B------:R-:W-:Y:S01]  /*3ec0*/  BPT.TRAP 0x1 ;  /* 0x000000040000795c */ /* 0x000fe20000300000 */
.L_x_2386:
        /* <DEDUP_REMOVED lines=9> */
.L_x_2387:
[----:B-1----:R-:W-:Y:S05]  /*3f60*/  @P1 BRA `(.L_x_2388) ;  /* 0x0000000000081947 */ /* 0x002fea0003800000 */
[----:B------:R-:W1:Y:S02]  /*3f70*/  SYNCS.PHASECHK.TRANS64.TRYWAIT P1, [UR7+0x2a830], R4 ;  /* 0x02a83004ff0075a7 */ /* 0x000e640008020147 */
[----:B-1----:R-:W-:Y:S05]  /*3f80*/  @!P1 BRA `(.L_x_2389) ;  /* 0x000000e0005c9947 */ /* 0x002fea0003800000 */
.L_x_2388:
        /* <DEDUP_REMOVED lines=143> */
.L_x_2390:
[----:B------:R-:W-:Y:S01]  /*4880*/  ULEA UR10, UR6, UR40, 0x3 ;  /* 0x00000028060a7291 */ /* 0x000fe2000f8e183f */
[----:B------:R-:W-:-:S05]  /*4890*/  IMAD.U32 R0, RZ, RZ, UR5 ;  /* 0x00000005ff007e24 */ /* 0x000fca000f8e00ff */
[----:B------:R-:W-:-:S04]  /*48a0*/  SHF.L.U32 R0, R0, 0x1f, RZ ;  /* 0x0000001f00007819 */ /* 0x000fc800000006ff */
[----:B------:R2:W3:Y:S01]  /*48b0*/  SYNCS.PHASECHK.TRANS64.TRYWAIT P1, [UR10+0x2a850], R0 ;  /* 0x02a85000ff0075a7 */ /* 0x0004e2000802014a */
[----:B------:R-:W-:Y:S05]  /*48c0*/  @!P0 BRA `(.L_x_2391) ;  /* 0x0000000000048947 */ /* 0x000fea0003800000 */
[----:B------:R-:W-:Y:S01]  /*48d0*/  BPT.TRAP 0x1 ;  /* 0x000000040000795c */ /* 0x000fe20000300000 */
.L_x_2391:
[----:B---3--:R-:W-:Y:S05]  /*48e0*/  @P1 BRA `(.L_x_2392) ;  /* 0x0000000000081947 */ /* 0x008fea0003800000 */
[----:B------:R-:W3:Y:S02]  /*48f0*/  SYNCS.PHASECHK.TRANS64.TRYWAIT P1, [UR10+0x2a850], R0 ;  /* 0x02a85000ff0075a7 */ /* 0x000ee4000802014a */
[----:B---3--:R-:W-:Y:S05]  /*4900*/  @!P1 BRA `(.L_x_2393) ;  /* 0x000000d800149947 */ /* 0x008fea0003800000 */
.L_x_2392:
        /* <DEDUP_REMOVED lines=37> */
.L_x_2394:
[----:B------:R-:W-:Y:S01]  /*4b60*/  R2UR UR5, R170 ;  /* 0x00000000aa0572ca */ /* 0x000fe200000e0000 */
[----:B-12---:R-:W-:Y:S01]  /*4b70*/  VIADD R0, R18, UR43 ;  /* 0x0000002b12007c36 */ /* 0x006fe20008000000 */
[----:B------:R-:W-:Y:S01]  /*4b80*/  UMOV UR14, UR34 ;  /* 0x00000022000e7c82 */ /* 0x000fe20008000000 */
[----:B------:R-:W-:Y:S01]  /*4b90*/  IMAD.U32 R13, RZ, RZ, UR42 ;  /* 0x0000002aff0d7e24 */ /* 0x000fe2000f8e00ff */
[----:B------:R-:W1:Y:S01]  /*4ba0*/  S2UR UR6, SR_CgaCtaId ;  /* 0x00000000000679c3 */ /* 0x000e620000008800 */
[----:B------:R-:W-:-:S08]  /*4bb0*/  UIADD3 UR7, UR7, 0x2a840, URZ ;  /* 0x0002a84007077890 */ /* 0x000fd0000fffe03f */
[----:B------:R-:W-:-:S06]  /*4bc0*/  UISETP.NE.AND UP0, UPT, UR5, URZ, UPT ;  /* 0x0000003f0500728c */ /* 0x000fcc000bf05270 */
[----:B------:R-:W-:Y:S02]  /*4bd0*/  PLOP3.LUT P1, PT, PT, PT, UP0, 0x80, 0x0 ;  /* 0x000000000000781c */ /* 0x000fe40003f2f008 */
[----:B------:R-:W-:-:S03]  /*4be0*/  PLOP3.LUT P2, PT, PT, PT, UP0, 0x80, 0x0 ;  /* 0x000000000000781c */ /* 0x000fc60003f4f008 */
[----:B------:R-:W-:Y:S01]  /*4bf0*/  @UP0 ULDC UR5, c[0x0][0x44c] ;  /* 0x0001130000050ab9 */ /* 0x000fe20000000800 */
[----:B-1----:R-:W-:-:S07]  /*4c00*/  UPRMT UR7, UR6, 0x654, UR7 ;  /* 0x0000065406077896 */ /* 0x002fce0008000007 */
[----:B0-----:R-:W-:Y:S01]  /*4c10*/  @P1 IMAD.HI.U32 R4, R0, UR5, RZ ;  /* 0x0000000500041c27 */ /* 0x001fe2000f8e00ff */
[----:B------:R-:W-:-:S04]  /*4c20*/  @UP0 ULDC UR5, c[0x0][0x450] ;  /* 0x0001140000050ab9 */ /* 0x000fc80000000800 */
[----:B------:R-:W-:Y:S01]  /*4c30*/  @P2 SHF.R.U32.HI R0, RZ, UR5, R4 ;  /* 0x00000005ff002c19 */ /* 0x000fe20008011604 */
[----:B------:R-:W-:Y:S01]  /*4c40*/  UIMAD UR5, UR4, -0x60, URZ ;  /* 0xffffffa0040578a4 */ /* 0x000fe2000f8e023f */
[----:B------:R-:W-:Y:S03]  /*4c50*/  SYNCS.ARRIVE.TRANS64.RED.A1T0 RZ, [UR7], RZ ;  /* 0x000000ffffff79a7 */ /* 0x000fe60008100407 */
[----:B------:R-:W0:Y:S02]  /*4c60*/  SHFL.IDX PT, R5, R0, RZ, 0x1c1f ;  /* 0x001c1fff00057589 */ /* 0x000e2400000e0000 */
[----:B------:R-:W-:-:S05]  /*4c70*/  IMAD.U32 R4, RZ, RZ, UR5 ;  /* 0x00000005ff047e24 */ /* 0x000fca000f8e00ff */
[----:B------:R-:W-:-:S04]  /*4c80*/  IADD3 R4, -R17, 0x1, R4 ;  /* 0x0000000111047810 */ /* 0x000fc80007ffe104 */
[----:B------:R-:W-:-:S05]  /*4c90*/  IADD3 R4, -R13, UR60, R4 ;  /* 0x0000003c0d047c10 */ /* 0x000fca000fffe104 */
[----:B0-----:R-:W-:-:S05]  /*4ca0*/  IMAD.IADD R10, R4, 0x1, R5 ;  /* 0x00000001040a7824 */ /* 0x001fca00078e0205 */
[C---:B------:R-:W-:Y:S02]  /*4cb0*/  ISETP.GT.AND P1, PT, R10.reuse, RZ, PT ;  /* 0x000000ff0a00720c */ /* 0x040fe40003f24270 */
[----:B------:R-:W-:Y:S02]  /*4cc0*/  ISETP.GT.AND P2, PT, R10, 0x1, PT ;  /* 0x000000010a00780c */ /* 0x000fe40003f44270 */
[----:B------:R-:W-:Y:S02]  /*4cd0*/  FSEL R13, R88, -INF , P1 ;  /* 0xff800000580d7808 */ /* 0x000fe40000800000 */
[----:B------:R-:W-:Y:S02]  /*4ce0*/  ISETP.GT.AND P1, PT, R10, 0x8, PT ;  /* 0x000000080a00780c */ /* 0x000fe40003f24270 */
[----:B------:R-:W-:Y:S02]  /*4cf0*/  FSEL R89, R89, -INF , P2 ;  /* 0xff80000059597808 */ /* 0x000fe40001000000 */
[----:B------:R-:W-:-:S02]  /*4d00*/  FMNMX.FTZ R14, R13, R12, !PT ;  /* 0x0000000c0d0e7209 */ /* 0x000fc40007810000 */
        /* <DEDUP_REMOVED lines=65> */
[----:B------:R-:W0:Y:S02]  /*5120*/  SHFL.IDX PT, R15, R0, 0x1, 0x1c1f ;  /* 0x003c1f00000f7f89 */ /* 0x000e2400000e0000 */
[----:B------:R-:W-:-:S05]  /*5130*/  FMNMX.FTZ R14, R133, R10, !PT ;  /* 0x0000000a850e7209 */ /* 0x000fca0007810000 */
[----:B------:R-:W1:Y:S01]  /*5140*/  SHFL.BFLY PT, R21, R14, 0x2, 0x1f ;  /* 0x0c401f000e157f89 */ /* 0x000e6200000e0000 */
[----:B0-----:R-:W-:-:S05]  /*5150*/  IMAD.IADD R10, R4, 0x1, R15 ;  /* 0x00000001040a7824 */ /* 0x001fca00078e020f */
[----:B------:R-:W-:Y:S02]  /*5160*/  ISETP.GT.AND P1, PT, R10, RZ, PT ;  /* 0x000000ff0a00720c */ /* 0x000fe40003f24270 */
[----:B-1----:R-:W-:Y:S02]  /*5170*/  FMNMX.FTZ R21, R14, R21, !PT ;  /* 0x000000150e157209 */ /* 0x002fe40007810000 */
[----:B------:R-:W-:Y:S02]  /*5180*/  ISETP.GT.AND P2, PT, R10, 0x1, PT ;  /* 0x000000010a00780c */ /* 0x000fe40003f44270 */
[----:B------:R-:W-:Y:S01]  /*5190*/  FSEL R90, R90, -INF , P1 ;  /* 0xff8000005a5a7808 */ /* 0x000fe20000800000 */
[----:B------:R-:W0:Y:S01]  /*51a0*/  SHFL.BFLY PT, R20, R21, 0x1, 0x1f ;  /* 0x0c201f0015147f89 */ /* 0x000e2200000e0000 */
[----:B------:R-:W-:Y:S02]  /*51b0*/  ISETP.GT.AND P3, PT, R10, 0x8, PT ;  /* 0x000000080a00780c */ /* 0x000fe40003f64270 */
[----:B------:R-:W-:-:S02]  /*51c0*/  FSEL R91, R91, -INF , P2 ;  /* 0xff8000005b5b7808 */ /* 0x000fc40001000000 */
[----:B------:R-:W-:Y:S02]  /*51d0*/  FMNMX.FTZ R0, R90, R11, !PT ;  /* 0x0000000b5a007209 */ /* 0x000fe40007810000 */
[----:B------:R-:W-:Y:S02]  /*51e0*/  ISETP.GT.AND P4, PT, R10, 0x9, PT ;  /* 0x000000090a00780c */ /* 0x000fe40003f84270 */
[----:B------:R-:W-:Y:S02]  /*51f0*/  FSEL R94, R94, -INF , P3 ;  /* 0xff8000005e5e7808 */ /* 0x000fe40001800000 */
[----:B------:R-:W-:Y:S02]  /*5200*/  FMNMX.FTZ R15, R91, R0, !PT ;  /* 0x000000005b0f7209 */ /* 0x000fe40007810000 */
[----:B------:R-:W-:Y:S02]  /*5210*/  ISETP.GT.AND P2, PT, R10, 0x10, PT ;  /* 0x000000100a00780c */ /* 0x000fe40003f44270 */
[----:B------:R-:W-:-:S02]  /*5220*/  FSEL R95, R95, -INF , P4 ;  /* 0xff8000005f5f7808 */ /* 0x000fc40002000000 */
[----:B------:R-:W-:Y:S02]  /*5230*/  ISETP.GT.AND P3, PT, R10, 0x11, PT ;  /* 0x000000110a00780c */ /* 0x000fe40003f64270 */
[----:B------:R-:W-:Y:S02]  /*5240*/  FSEL R98, R98, -INF , P2 ;  /* 0xff80000062627808 */ /* 0x000fe40001000000 */
[C---:B------:R-:W-:Y:S02]  /*5250*/  ISETP.GT.AND P2, PT, R10.reuse, 0x18, PT ;  /* 0x000000180a00780c */ /* 0x040fe40003f44270 */
[----:B------:R-:W-:Y:S02]  /*5260*/  FSEL R99, R99, -INF , P3 ;  /* 0xff80000063637808 */ /* 0x000fe40001800000 */
[----:B0-----:R-:W-:Y:S02]  /*5270*/  FMNMX.FTZ R4, R21, R20, !PT ;  /* 0x0000001415047209 */ /* 0x001fe40007810000 */
[----:B------:R-:W-:-:S02]  /*5280*/  ISETP.GT.AND P3, PT, R10, 0x19, PT ;  /* 0x000000190a00780c */ /* 0x000fc40003f64270 */
[C---:B------:R-:W-:Y:S01]  /*5290*/  FSETP.NEU.FTZ.AND P1, PT, R4.reuse, -INF , PT ;  /* 0xff8000000400780b */ /* 0x040fe20003f3d000 */
[----:B------:R-:W-:Y:S01]  /*52a0*/  FMUL.FTZ R14, R4, UR14 ;  /* 0x0000000e040e7c20 */ /* 0x000fe20008410000 */
[----:B------:R-:W-:Y:S02]  /*52b0*/  FSEL R102, R102, -INF , P2 ;  /* 0xff80000066667808 */ /* 0x000fe40001000000 */
[----:B------:R-:W-:Y:S02]  /*52c0*/  ISETP.GT.AND P2, PT, R10, 0x20, PT ;  /* 0x000000200a00780c */ /* 0x000fe40003f44270 */
[----:B------:R-:W-:Y:S02]  /*52d0*/  FSEL R0, R14, RZ, P1 ;  /* 0x000000ff0e007208 */ /* 0x000fe40000800000 */
[----:B------:R-:W-:Y:S02]  /*52e0*/  FMNMX.FTZ R14, R94, R15, !PT ;  /* 0x0000000f5e0e7209 */ /* 0x000fe40007810000 */
[----:B------:R-:W-:Y:S01]  /*52f0*/  FSEL R103, R103, -INF , P3 ;  /* 0xff80000067677808 */ /* 0x000fe20001800000 */
[--C-:B------:R-:W-:Y:S01]  /*5300*/  FFMA.FTZ R158, R5, UR14, -R0.reuse ;  /* 0x0000000e059e7c23 */ /* 0x100fe20008010800 */
[----:B------:R-:W-:Y:S01]  /*5310*/  FMNMX.FTZ R15, R95, R14, !PT ;  /* 0x0000000e5f0f7209 */ /* 0x000fe20007810000 */
[--C-:B------:R-:W-:Y:S01]  /*5320*/  FFMA.FTZ R156, R89, UR14, -R0.reuse ;  /* 0x0000000e599c7c23 */ /* 0x100fe20008010800 */
[----:B------:R-:W-:Y:S01]  /*5330*/  ISETP.GT.AND P3, PT, R10, 0x21, PT ;  /* 0x000000210a00780c */ /* 0x000fe20003f64270 */
[--C-:B------:R-:W-:Y:S01]  /*5340*/  FFMA.FTZ R21, R97, UR14, -R0.reuse ;  /* 0x0000000e61157c23 */ /* 0x100fe20008010800 */
[----:B------:R-:W-:Y:S01]  /*5350*/  FMNMX.FTZ R14, R98, R15, !PT ;  /* 0x0000000f620e7209 */ /* 0x000fe20007810000 */
[--C-:B------:R-:W-:Y:S01]  /*5360*/  FFMA.FTZ R89, R101, UR14, -R0.reuse ;  /* 0x0000000e65597c23 */ /* 0x100fe20008010800 */
        /* <DEDUP_REMOVED lines=73> */
[----:B------:R-:W-:Y:S02]  /*5800*/  FSEL R135, R135, -INF , P3 ;  /* 0xff80000087877808 */ /* 0x000fe40001800000 */
        /* <DEDUP_REMOVED lines=15> */
[C---:B------:R-:W-:Y:S02]  /*5900*/  FMUL.FTZ R14, R5.reuse, UR14 ;  /* 0x0000000e050e7c20 */ /* 0x040fe40008410000 */
[----:B------:R-:W-:Y:S01]  /*5910*/  MUFU.EX2 R105, R105 ;  /* 0x0000006900697308 */ /* 0x000fe20000000800 */
[----:B------:R-:W-:Y:S02]  /*5920*/  FSEL R0, R5, RZ, P2 ;  /* 0x000000ff05007208 */ /* 0x000fe40001000000 */
[----:B------:R-:W-:-:S03]  /*5930*/  FSEL R14, R14, RZ, P2 ;  /* 0x000000ff0e0e7208 */ /* 0x000fc60001000000 */
[----:B------:R-:W-:Y:S02]  /*5940*/  FADD.FTZ R0, -R0, R11 ;  /* 0x0000000b00007221 */ /* 0x000fe40000010100 */
[----:B------:R-:W-:Y:S01]  /*5950*/  MUFU.EX2 R140, R140 ;  /* 0x0000008c008c7308 */ /* 0x000fe20000000800 */
[--C-:B------:R-:W-:Y:S01]  /*5960*/  FFMA.FTZ R20, R91, UR14, -R14.reuse ;  /* 0x0000000e5b147c23 */ /* 0x100fe2000801080e */
[----:B------:R-:W-:Y:S01]  /*5970*/  FSEL R91, R4, RZ, P1 ;  /* 0x000000ff045b7208 */ /* 0x000fe20000800000 */
[--C-:B------:R-:W-:Y:S01]  /*5980*/  FFMA.FTZ R157, R90, UR14, -R14.reuse ;  /* 0x0000000e5a9d7c23 */ /* 0x100fe2000801080e */
[----:B------:R-:W-:Y:S01]  /*5990*/  FMUL.FTZ R0, R0, UR14 ;  /* 0x0000000e00007c20 */ /* 0x000fe20008410000 */
[--C-:B------:R-:W-:Y:S01]  /*59a0*/  FFMA.FTZ R159, R94, UR14, -R14.reuse ;  /* 0x0000000e5e9f7c23 */ /* 0x100fe2000801080e */
[----:B------:R-:W-:Y:S01]  /*59b0*/  FFMA.FTZ R88, R95, UR14, -R14 ;  /* 0x0000000e5f587c23 */ /* 0x000fe2000801080e */
[----:B------:R-:W-:Y:S01]  /*59c0*/  FADD.FTZ R91, -R91, R12 ;  /* 0x0000000c5b5b7221 */ /* 0x000fe20000010100 */
[----:B------:R-:W-:Y:S01]  /*59d0*/  MUFU.EX2 R20, R20 ;  /* 0x0000001400147308 */ /* 0x000fe20000000800 */
[--C-:B------:R-:W-:Y:S01]  /*59e0*/  FFMA.FTZ R153, R98, UR14, -R14.reuse ;  /* 0x0000000e62997c23 */ /* 0x100fe2000801080e */
[--C-:B------:R-:W-:Y:S01]  /*59f0*/  FFMA.FTZ R90, R99, UR14, -R14.reuse ;  /* 0x0000000e635a7c23 */ /* 0x100fe2000801080e */
[----:B------:R-:W-:Y:S01]  /*5a00*/  FMUL.FTZ R91, R91, UR14 ;  /* 0x0000000e5b5b7c20 */ /* 0x000fe20008410000 */
        /* <DEDUP_REMOVED lines=17> */
[----:B------:R-:W-:-:S03]  /*5b20*/  FFMA.FTZ R134, R134, UR14, -R14 ;  /* 0x0000000e86867c23 */ /* 0x000fc6000801080e */
[----:B------:R-:W1:Y:S01]  /*5b30*/  MUFU.EX2 R0, R0 ;  /* 0x0000000000007308 */ /* 0x000e620000000800 */
[----:B0-----:R-:W-:-:S04]  /*5b40*/  FFMA.FTZ R9, R10, R9, R13 ;  /* 0x000000090a097223 */ /* 0x001fc8000001000d */
[----:B------:R-:W-:-:S03]  /*5b50*/  FADD.FTZ R9, R156, R9 ;  /* 0x000000099c097221 */ /* 0x000fc60000010000 */
[----:B------:R-:W0:Y:S01]  /*5b60*/  MUFU.EX2 R159, R159 ;  /* 0x0000009f009f7308 */ /* 0x000e220000000800 */
[----:B------:R-:W-:-:S07]  /*5b70*/  FADD.FTZ R100, R158, R9 ;  /* 0x000000099e647221 */ /* 0x000fce0000010000 */
[----:B------:R-:W2:Y:S01]  /*5b80*/  MUFU.EX2 R88, R88 ;  /* 0x0000005800587308 */ /* 0x000ea20000000800 */
[----:B-1----:R-:W-:-:S04]  /*5b90*/  FFMA.FTZ R11, R0, R8, R157 ;  /* 0x00000008000b7223 */ /* 0x002fc8000001009d */
[----:B------:R-:W-:Y:S01]  /*5ba0*/  FADD.FTZ R8, R20, R11 ;  /* 0x0000000b14087221 */ /* 0x000fe20000010000 */
[----:B------:R-:W-:Y:S02]  /*5bb0*/  FADD.FTZ R11, R15, R100 ;  /* 0x000000640f0b7221 */ /* 0x000fe40000010000 */
[----:B------:R-:W1:Y:S01]  /*5bc0*/  MUFU.EX2 R153, R153 ;  /* 0x0000009900997308 */ /* 0x000e620000000800 */
[----:B0-----:R-:W-:Y:S01]  /*5bd0*/  FADD.FTZ R9, R159, R8 ;  /* 0x000000089f097221 */ /* 0x001fe20000010000 */
[----:B------:R-:W-:-:S04]  /*5be0*/  FADD.FTZ R100, R152, R11 ;  /* 0x0000000b98647221 */ /* 0x000fc80000010000 */
[----:B------:R-:W-:Y:S01]  /*5bf0*/  FADD.FTZ R11, R21, R100 ;  /* 0x00000064150b7221 */ /* 0x000fe20000010000 */
[--C-:B------:R-:W-:Y:S01]  /*5c00*/  FFMA.FTZ R100, R123, UR14, -R14.reuse ;  /* 0x0000000e7b647c23 */ /* 0x100fe2000801080e */
[----:B------:R-:W0:Y:S01]  /*5c10*/  MUFU.EX2 R90, R90 ;  /* 0x0000005a005a7308 */ /* 0x000e220000000800 */
[----:B--2---:R-:W-:Y:S01]  /*5c20*/  FADD.FTZ R8, R88, R9 ;  /* 0x0000000958087221 */ /* 0x004fe20000010000 */
[----:B------:R-:W-:Y:S01]  /*5c30*/  FADD.FTZ R102, R154, R11 ;  /* 0x0000000b9a667221 */ /* 0x000fe20000010000 */
[----:B------:R-:W-:-:S03]  /*5c40*/  FFMA.FTZ R14, R135, UR14, -R14 ;  /* 0x0000000e870e7c23 */ /* 0x000fc6000801080e */
        /* <DEDUP_REMOVED lines=64> */
.L_x_2395:
[----:B------:R-:W0:Y:S01]  /*6050*/  S2UR UR5, SR_CgaCtaId ;  /* 0x00000000000579c3 */ /* 0x000e220000008800 */
[----:B------:R-:W-:Y:S01]  /*6060*/  UISETP.GT.AND UP0, UPT, UR4, UR11, UPT ;  /* 0x0000000b0400728c */ /* 0x000fe2000bf04270 */
[----:B------:R-:W-:Y:S01]  /*6070*/  F2FP.BF16.F32.PACK_AB R151, R12, R151 ;  /* 0x000000970c97723e */ /* 0x000fe200000010ff */
[----:B------:R-:W-:Y:S01]  /*6080*/  UIADD3 UR10, UR10, 0x2a860, URZ ;  /* 0x0002a8600a0a7890 */ /* 0x000fe2000fffe03f */
[----:B------:R-:W-:Y:S01]  /*6090*/  F2FP.BF16.F32.PACK_AB R156, R156, R13 ;  /* 0x0000000d9c9c723e */ /* 0x000fe200000010ff */
[----:B------:R-:W-:Y:S01]  /*60a0*/  UIADD3 UR4, UR4, -0x1, URZ ;  /* 0xffffffff04047890 */ /* 0x000fe2000fffe03f */
[----:B------:R-:W-:Y:S01]  /*60b0*/  F2FP.BF16.F32.PACK_AB R157, R20, R157 ;  /* 0x0000009d149d723e */ /* 0x000fe200000010ff */
[----:B------:R-:W-:Y:S01]  /*60c0*/  UMOV UR6, UR39 ;  /* 0x0000002700067c82 */ /* 0x000fe20008000000 */
[----:B------:R-:W-:Y:S01]  /*60d0*/  PLOP3.LUT P1, PT, PT, PT, UP0, 0x80, 0x0 ;  /* 0x000000000000781c */ /* 0x000fe20003f2f008 */
        /* <DEDUP_REMOVED lines=27> */
.L_x_2385:
[----:B------:R-:W-:-:S06]  /*6290*/  UISETP.GE.AND UP0, UPT, UR4, UR61, UPT ;  /* 0x0000003d0400728c */ /* 0x000fcc000bf06270 */
[----:B------:R-:W-:-:S13]  /*62a0*/  PLOP3.LUT P1, PT, PT, PT, UP0, 0x80, 0x0 ;  /* 0x000000000000781c */ /* 0x000fda0003f2f008 */
[----:B------:R-:W-:Y:S05]  /*62b0*/  @!P1 BRA `(.L_x_2397) ;  /* 0x0000001c003c9947 */ /* 0x000fea0003800000 */
[----:B------:R-:W-:Y:S01]  /*62c0*/  IMAD.MOV.U32 R12, RZ, RZ, R5 ;  /* 0x000000ffff0c7224 */ /* 0x000fe200078e0005 */
[----:B------:R-:W-:Y:S01]  /*62d0*/  UMOV UR5, UR38 ;  /* 0x0000002600057c82 */ /* 0x000fe20008000000 */
[----:B------:R-:W-:Y:S01]  /*62e0*/  IMAD.MOV.U32 R11, RZ, RZ, R4 ;  /* 0x000000ffff0b7224 */ /* 0x000fe200078e0004 */
[----:B------:R-:W-:Y:S01]  /*62f0*/  UMOV UR6, UR39 ;  /* 0x0000002700067c82 */ /* 0x000fe20008000000 */
[----:B------:R-:W-:-:S05]  /*6300*/  ULDC UR11, c[0x0][0x988] ;  /* 0x00026200000b7ab9 */ /* 0x000fca0000000800 */
.L_x_2408:
[----:B------:R-:W-:-:S04]  /*6310*/  UIADD3 UR10, UR6, 0x1, URZ ;  /* 0x00000001060a7890 */ /* 0x000fc8000fffe03f */
[----:B------:R-:W-:-:S04]  /*6320*/  UISETP.NE.AND UP0, UPT, UR10, 0x2, UPT ;  /* 0x000000020a00788c */ /* 0x000fc8000bf05270 */
[----:B------:R-:W-:Y:S02]  /*6330*/  USEL UR10, UR10, URZ, UP0 ;  /* 0x0000003f0a0a7287 */ /* 0x000fe40008000000 */
[----:B------:R-:W-:-:S04]  /*6340*/  USEL UR38, URZ, 0x1, UP0 ;  /* 0x000000013f267887 */ /* 0x000fc80008000000 */
[----:B------:R-:W-:Y:S01]  /*6350*/  ULOP3.LUT UR38, UR5, UR38, URZ, 0x3c, !UPT ;  /* 0x0000002605267292 */ /* 0x000fe2000f8e3c3f */
[----:B------:R-:W-:Y:S01]  /*6360*/  UMOV UR39, UR10 ;  /* 0x0000000a00277c82 */ /* 0x000fe20008000000 */
[----:B------:R-:W-:Y:S10]  /*6370*/  @!P0 BRA `(.L_x_2398) ;  /* 0x0000000000048947 */ /* 0x000ff40003800000 */
[----:B------:R-:W-:Y:S01]  /*6380*/  BPT.TRAP 0x1 ;  /* 0x000000040000795c */ /* 0x000fe20000300000 */
.L_x_2398:
[----:B------:R-:W-:Y:S01]  /*6390*/  ULEA UR7, UR39, UR40, 0x3 ;  /* 0x0000002827077291 */ /* 0x000fe2000f8e183f */
[----:B------:R-:W-:-:S05]  /*63a0*/  IMAD.U32 R4, RZ, RZ, UR38 ;  /* 0x00000026ff047e24 */ /* 0x000fca000f8e00ff */
[----:B------:R-:W-:-:S04]  /*63b0*/  SHF.L.U32 R4, R4, 0x1f, RZ ;  /* 0x0000001f04047819 */ /* 0x000fc800000006ff */
[----:B------:R0:W1:Y:S01]  /*63c0*/  SYNCS.PHASECHK.TRANS64.TRYWAIT P1, [UR7+0x2a830], R4 ;  /* 0x02a83004ff0075a7 */ /* 0x0000620008020147 */
[----:B------:R-:W-:Y:S05]  /*63d0*/  @!P0 BRA `(.L_x_2399) ;  /* 0x0000000000048947 */ /* 0x000fea0003800000 */
[----:B------:R-:W-:Y:S01]  /*63e0*/  BPT.TRAP 0x1 ;  /* 0x000000040000795c */ /* 0x000fe20000300000 */
.L_x_2399:
[----:B-1----:R-:W-:Y:S05]  /*63f0*/  @P1 BRA `(.L_x_2400) ;  /* 0x0000000000081947 */ /* 0x002fea0003800000 */
[----:B------:R-:W1:Y:S02]  /*6400*/  SYNCS.PHASECHK.TRANS64.TRYWAIT P1, [UR7+0x2a830], R4 ;  /* 0x02a83004ff0075a7 */ /* 0x000e640008020147 */
[----:B-1----:R-:W-:Y:S05]  /*6410*/  @!P1 BRA `(.L_x_2401) ;  /* 0x000000bc00689947 */ /* 0x002fea0003800000 */
.L_x_2400:
        /* <DEDUP_REMOVED lines=143> */
.L_x_2402:
[----:B------:R-:W-:Y:S01]  /*6d10*/  ULEA UR15, UR6, UR40, 0x3 ;  /* 0x00000028060f7291 */ /* 0x000fe2000f8e183f */
[----:B------:R-:W-:-:S05]  /*6d20*/  IMAD.U32 R0, RZ, RZ, UR5 ;  /* 0x00000005ff007e24 */ /* 0x000fca000f8e00ff */
[----:B------:R-:W-:-:S04]  /*6d30*/  SHF.L.U32 R0, R0, 0x1f, RZ ;  /* 0x0000001f00007819 */ /* 0x000fc800000006ff */
[----:B------:R2:W3:Y:S01]  /*6d40*/  SYNCS.PHASECHK.TRANS64.TRYWAIT P1, [UR15+0x2a850], R0 ;  /* 0x02a85000ff0075a7 */ /* 0x0004e2000802014f */
[----:B------:R-:W-:Y:S05]  /*6d50*/  @!P0 BRA `(.L_x_2403) ;  /* 0x0000000000048947 */ /* 0x000fea0003800000 */
[----:B------:R-:W-:Y:S01]  /*6d60*/  BPT.TRAP 0x1 ;  /* 0x000000040000795c */ /* 0x000fe20000300000 */
.L_x_2403:
[----:B---3--:R-:W-:Y:S05]  /*6d70*/  @P1 BRA `(.L_x_2404) ;  /* 0x0000000000081947 */ /* 0x008fea0003800000 */
[----:B------:R-:W3:Y:S02]  /*6d80*/  SYNCS.PHASECHK.TRANS64.TRYWAIT P1, [UR15+0x2a850], R0 ;  /* 0x02a85000ff0075a7 */ /* 0x000ee4000802014f */
[----:B---3--:R-:W-:Y:S05]  /*6d90*/  @!P1 BRA `(.L_x_2405) ;  /* 0x000000b400209947 */ /* 0x008fea0003800000 */
.L_x_2404:
        /* <DEDUP_REMOVED lines=37> */
.L_x_2406:
[----:B01----:R-:W-:Y:S01]  /*6ff0*/  FMNMX.FTZ R4, R90, R12, !PT ;  /* 0x0000000c5a047209 */ /* 0x003fe20007810000 */
[----:B------:R-:W-:Y:S01]  /*7000*/  UMOV UR14, UR11 ;  /* 0x0000000b000e7c82 */ /* 0x000fe20008000000 */
[----:B--2---:R-:W-:Y:S01]  /*7010*/  FMNMX.FTZ R0, R88, R11, !PT ;  /* 0x0000000b58007209 */ /* 0x004fe20007810000 */
[----:B------:R-:W0:Y:S01]  /*7020*/  S2UR UR6, SR_CgaCtaId ;  /* 0x00000000000679c3 */ /* 0x000e220000008800 */
[----:B------:R-:W-:Y:S01]  /*7030*/  FMNMX.FTZ R13, R91, R4, !PT ;  /* 0x000000045b0d7209 */ /* 0x000fe20007810000 */
[----:B------:R-:W-:Y:S01]  /*7040*/  ULEA UR5, UR10, UR40, 0x3 ;  /* 0x000000280a057291 */ /* 0x000fe2000f8e183f */
[----:B------:R-:W-:Y:S02]  /*7050*/  FMNMX.FTZ R5, R89, R0, !PT ;  /* 0x0000000059057209 */ /* 0x000fe40007810000 */
[----:B------:R-:W-:Y:S01]  /*7060*/  FMNMX.FTZ R4, R94, R13, !PT ;  /* 0x0000000d5e047209 */ /* 0x000fe20007810000 */
[----:B------:R-:W-:Y:S01]  /*7070*/  UIADD3 UR5, UR5, 0x2a840, URZ ;  /* 0x0002a84005057890 */ /* 0x000fe2000fffe03f */
        /* <DEDUP_REMOVED lines=8> */
[----:B------:R-:W-:Y:S01]  /*7100*/  FMNMX.FTZ R0, R100, R5, !PT ;  /* 0x0000000564007209 */ /* 0x000fe20007810000 */
[----:B0-----:R-:W-:Y:S01]  /*7110*/  UPRMT UR5, UR6, 0x654, UR5 ;  /* 0x0000065406057896 */ /* 0x001fe20008000005 */
[----:B------:R-:W-:Y:S02]  /*7120*/  FMNMX.FTZ R13, R103, R4, !PT ;  /* 0x00000004670d7209 */ /* 0x000fe40007810000 */
[----:B------:R-:W-:Y:S02]  /*7130*/  FMNMX.FTZ R5, R101, R0, !PT ;  /* 0x0000000065057209 */ /* 0x000fe40007810000 */
[----:B------:R-:W-:Y:S02]  /*7140*/  FMNMX.FTZ R4, R106, R13, !PT ;  /* 0x0000000d6a047209 */ /* 0x000fe40007810000 */
[----:B------:R-:W-:-:S02]  /*7150*/  FMNMX.FTZ R0, R104, R5, !PT ;  /* 0x0000000568007209 */ /* 0x000fc40007810000 */
[----:B------:R-:W-:Y:S01]  /*7160*/  FMNMX.FTZ R13, R107, R4, !PT ;  /* 0x000000046b0d7209 */ /* 0x000fe20007810000 */
[----:B------:R-:W-:Y:S01]  /*7170*/  SYNCS.ARRIVE.TRANS64.RED.A1T0 RZ, [UR5], RZ ;  /* 0x000000ffffff79a7 */ /* 0x000fe20008100405 */
        /* <DEDUP_REMOVED lines=36> */
[----:B-1----:R-:W-:-:S03]  /*73c0*/  FMNMX.FTZ R4, R13, R4, !PT ;  /* 0x000000040d047209 */ /* 0x002fc60007810000 */
[----:B------:R-:W-:Y:S02]  /*73d0*/  FADD.FTZ R0, -R5, R12 ;  /* 0x0000000c05007221 */ /* 0x000fe40000010100 */
[C---:B------:R-:W-:Y:S01]  /*73e0*/  FMUL.FTZ R12, R4.reuse, UR14 ;  /* 0x0000000e040c7c20 */ /* 0x040fe20008410000 */
[----:B------:R-:W-:Y:S01]  /*73f0*/  FADD.FTZ R11, -R4, R11 ;  /* 0x0000000b040b7221 */ /* 0x000fe20000010100 */
[----:B------:R-:W-:Y:S02]  /*7400*/  FMUL.FTZ R0, R0, UR14 ;  /* 0x0000000e00007c20 */ /* 0x000fe40008410000 */
[--C-:B------:R-:W-:Y:S01]  /*7410*/  FFMA.FTZ R156, R89, UR14, -R12.reuse ;  /* 0x0000000e599c7c23 */ /* 0x100fe2000801080c */
[--C-:B------:R-:W-:Y:S01]  /*7420*/  FFMA.FTZ R13, R93, UR14, -R12.reuse ;  /* 0x0000000e5d0d7c23 */ /* 0x100fe2000801080c */
[--C-:B------:R-:W-:Y:S01]  /*7430*/  FFMA.FTZ R15, R97, UR14, -R12.reuse ;  /* 0x0000000e610f7c23 */ /* 0x100fe2000801080c */
[--C-:B------:R-:W-:Y:S01]  /*7440*/  FFMA.FTZ R21, R101, UR14, -R12.reuse ;  /* 0x0000000e65157c23 */ /* 0x100fe2000801080c */
[----:B------:R-:W-:Y:S01]  /*7450*/  FMUL.FTZ R14, R11, UR14 ;  /* 0x0000000e0b0e7c20 */ /* 0x000fe20008410000 */
[--C-:B------:R-:W-:Y:S01]  /*7460*/  FFMA.FTZ R89, R105, UR14, -R12.reuse ;  /* 0x0000000e69597c23 */ /* 0x100fe2000801080c */
        /* <DEDUP_REMOVED lines=18> */
[----:B------:R-:W-:Y:S01]  /*7590*/  FFMA.FTZ R117, R133, UR14, -R12 ;  /* 0x0000000e85757c23 */ /* 0x000fe2000801080c */
[----:B------:R-:W-:Y:S01]  /*75a0*/  FMUL.FTZ R12, R5, UR14 ;  /* 0x0000000e050c7c20 */ /* 0x000fe20008410000 */
[----:B------:R0:W-:Y:S03]  /*75b0*/  MUFU.EX2 R10, R14 ;  /* 0x0000000e000a7308 */ /* 0x0001e60000000800 */
[--C-:B------:R-:W-:Y:S01]  /*75c0*/  FFMA.FTZ R157, R90, UR14, -R12.reuse ;  /* 0x0000000e5a9d7c23 */ /* 0x100fe2000801080c */
[--C-:B------:R-:W-:Y:S01]  /*75d0*/  FFMA.FTZ R159, R94, UR14, -R12.reuse ;  /* 0x0000000e5e9f7c23 */ /* 0x100fe2000801080c */
[--C-:B------:R-:W-:Y:S01]  /*75e0*/  FFMA.FTZ R20, R95, UR14, -R12.reuse ;  /* 0x0000000e5f147c23 */ /* 0x100fe2000801080c */
[--C-:B------:R-:W-:Y:S01]  /*75f0*/  FFMA.FTZ R153, R98, UR14, -R12.reuse ;  /* 0x0000000e62997c23 */ /* 0x100fe2000801080c */
[--C-:B------:R-:W-:Y:S01]  /*7600*/  FFMA.FTZ R88, R99, UR14, -R12.reuse ;  /* 0x0000000e63587c23 */ /* 0x100fe2000801080c */
[----:B------:R-:W1:Y:S01]  /*7610*/  MUFU.EX2 R11, R11 ;  /* 0x0000000b000b7308 */ /* 0x000e620000000800 */
[--C-:B0-----:R-:W-:Y:S01]  /*7620*/  FFMA.FTZ R14, R91, UR14, -R12.reuse ;  /* 0x0000000e5b0e7c23 */ /* 0x101fe2000801080c */
        /* <DEDUP_REMOVED lines=15> */
[----:B-1----:R-:W-:Y:S01]  /*7720*/  FFMA.FTZ R9, R10, R9, R11 ;  /* 0x000000090a097223 */ /* 0x002fe2000001000b */
[--C-:B------:R-:W-:Y:S01]  /*7730*/  FFMA.FTZ R130, R130, UR14, -R12.reuse ;  /* 0x0000000e82827c23 */ /* 0x100fe2000801080c */
[--C-:B------:R-:W-:Y:S01]  /*7740*/  FFMA.FTZ R131, R131, UR14, -R12.reuse ;  /* 0x0000000e83837c23 */ /* 0x100fe2000801080c */
[----:B------:R-:W-:-:S04]  /*7750*/  FFMA.FTZ R134, R134, UR14, -R12 ;  /* 0x0000000e86867c23 */ /* 0x000fc8000801080c */
[----:B------:R-:W1:Y:S08]  /*7760*/  MUFU.EX2 R156, R156 ;  /* 0x0000009c009c7308 */ /* 0x000e700000000800 */
[----:B------:R-:W2:Y:S01]  /*7770*/  MUFU.EX2 R14, R14 ;  /* 0x0000000e000e7308 */ /* 0x000ea20000000800 */
[----:B0-----:R-:W-:-:S07]  /*7780*/  FFMA.FTZ R91, R0, R8, R157 ;  /* 0x00000008005b7223 */ /* 0x001fce000001009d */
        /* <DEDUP_REMOVED lines=18> */
[--C-:B------:R-:W-:Y:S01]  /*78b0*/  FFMA.FTZ R100, R123, UR14, -R12.reuse ;  /* 0x0000000e7b647c23 */ /* 0x100fe2000801080c */
[----:B------:R-:W-:-:S05]  /*78c0*/  FFMA.FTZ R12, R135, UR14, -R12 ;  /* 0x0000000e870c7c23 */ /* 0x000fca000801080c */
        /* <DEDUP_REMOVED lines=74> */
.L_x_2407:
        /* <DEDUP_REMOVED lines=36> */
.L_x_2397:
        /* <DEDUP_REMOVED lines=67> */
.L_x_2409:
[----:B------:R-:W-:Y:S01]  /*83e0*/  ULEA UR5, UR39, UR40, 0x3 ;  /* 0x0000002827057291 */ /* 0x000fe2000f8e183f */
[----:B------:R-:W-:-:S05]  /*83f0*/  IMAD.U32 R0, RZ, RZ, UR38 ;  /* 0x00000026ff007e24 */ /* 0x000fca000f8e00ff */
[----:B------:R-:W-:-:S04]  /*8400*/  SHF.L.U32 R0, R0, 0x1f, RZ ;  /* 0x0000001f00007819 */ /* 0x000fc800000006ff */
[----:B------:R0:W1:Y:S01]  /*8410*/  SYNCS.PHASECHK.TRANS64.TRYWAIT P1, [UR5+0x2a850], R0 ;  /* 0x02a85000ff0075a7 */ /* 0x0000620008020145 */
[----:B------:R-:W-:Y:S05]  /*8420*/  @!P0 BRA `(.L_x_2410) ;  /* 0x0000000000048947 */ /* 0x000fea0003800000 */
[----:B------:R-:W-:Y:S01]  /*8430*/  BPT.TRAP 0x1 ;  /* 0x000000040000795c */ /* 0x000fe20000300000 */
.L_x_2410:
[----:B-1----:R-:W-:Y:S05]  /*8440*/  @P1 BRA `(.L_x_2411) ;  /* 0x0000000000081947 */ /* 0x002fea0003800000 */
[----:B------:R-:W1:Y:S02]  /*8450*/  SYNCS.PHASECHK.TRANS64.TRYWAIT P1, [UR5+0x2a850], R0 ;  /* 0x02a85000ff0075a7 */ /* 0x000e640008020145 */
[----:B-1----:R-:W-:Y:S05]  /*8460*/  @!P1 BRA `(.L_x_2412) ;  /* 0x0000009c00849947 */ /* 0x002fea0003800000 */
.L_x_2411:
[----:B------:R-:W-:Y:S01]  /*8470*/  UIADD3 UR40, UR40, 0x400, URZ ;  /* 0x0000040028287890 */ /* 0x000fe2000fffe03f */
[----:B------:R-:W-:Y:S01]  /*8480*/  WARPGROUP.ARRIVE ;  /* 0x00000000000079c5 */ /* 0x000fe20000000000 */
[----:B------:R-:W-:Y:S01]  /*8490*/  UMOV UR7, 0x40000040 ;  /* 0x4000004000077882 */ /* 0x000fe20000000000 */
[----:B01----:R-:W0:Y:S01]  /*84a0*/  SHFL.BFLY PT, R0, R9, 0x2, 0x1f ;  /* 0x0c401f0009007f89 */ /* 0x003e2200000e0000 */
[----:B------:R-:W-:Y:S01]  /*84b0*/  USHF.R.U32.HI UR40, URZ, 0x4, UR40 ;  /* 0x000000043f287899 */ /* 0x000fe20008011628 */
[----:B------:R-:W-:Y:S02]  /*84c0*/  IMAD.MOV.U32 R6, RZ, RZ, RZ ;  /* 0x000000ffff067224 */ /* 0x000fe400078e00ff */
[----:B------:R-:W1:Y:S01]  /*84d0*/  SHFL.BFLY PT, R3, R8, 0x2, 0x1f ;  /* 0x0c401f0008037f89 */ /* 0x000e6200000e0000 */
[----:B------:R-:W-:Y:S01]  /*84e0*/  ULOP3.LUT UR40, UR40, 0x3fff, URZ, 0xc0, !UPT ;  /* 0x00003fff28287892 */ /* 0x000fe2000f8ec03f */
[----:B------:R-:W-:Y:S02]  /*84f0*/  IMAD.U32 R13, RZ, RZ, UR14 ;  /* 0x0000000eff0d7e24 */ /* 0x000fe4000f8e00ff */
[----:B------:R-:W-:Y:S01]  /*8500*/  IMAD.MOV.U32 R96, RZ, RZ, -0x800000 ;  /* 0xff800000ff607424 */ /* 0x000fe200078e00ff */
[----:B------:R-:W-:-:S04]  /*8510*/  ULOP3.LUT UR4, UR40, 0x3000000, URZ, 0xfc, !UPT ;  /* 0x0300000028047892 */ /* 0x000fc8000f8efc3f */
[----:B------:R-:W-:-:S07]  /*8520*/  UIMAD UR4, UR39, 0x600, UR4 ;  /* 0x00000600270478a4 */ /* 0x000fce000f8e0204 */
[----:B------:R-:W-:Y:S02]  /*8530*/  UMOV UR6, UR4 ;  /* 0x0000000400067c82 */ /* 0x000fe40008000000 */
[----:B------:R-:W-:Y:S01]  /*8540*/  HGMMA.64x128x16.F32.BF16 R24, R156, gdesc[UR4].tnspB, R24, gsb0 ;  /* 0x41e000049c187df0 */ /* 0x000fe20008001818 */
[----:B------:R-:W-:Y:S01]  /*8550*/  UIADD3 UR6, UR4, 0x80, URZ ;  /* 0x0000008004067890 */ /* 0x000fe2000fffe03f */
[----:B0-----:R-:W-:Y:S01]  /*8560*/  FADD.FTZ R0, R0, R9 ;  /* 0x0000000900007221 */ /* 0x001fe20000010000 */
[----:B------:R-:W-:Y:S01]  /*8570*/  UMOV UR7, 0x40000040 ;  /* 0x4000004000077882 */ /* 0x000fe20000000000 */
[----:B-1----:R-:W-:Y:S01]  /*8580*/  FADD.FTZ R2, R3, R8 ;  /* 0x0000000803027221 */ /* 0x002fe20000010000 */
[----:B------:R-:W-:Y:S02]  /*8590*/  IMAD.MOV.U32 R8, RZ, RZ, RZ ;  /* 0x000000ffff087224 */ /* 0x000fe400078e00ff */
[----:B------:R-:W0:Y:S04]  /*85a0*/  SHFL.BFLY PT, R3, R0, 0x1, 0x1f ;  /* 0x0c201f0000037f89 */ /* 0x000e2800000e0000 */
[----:B------:R-:W1:Y:S01]  /*85b0*/  SHFL.BFLY PT, R7, R2, 0x1, 0x1f ;  /* 0x0c201f0002077f89 */ /* 0x000e6200000e0000 */
[----:B0-----:R-:W-:Y:S01]  /*85c0*/  FADD.FTZ R11, R0, R3 ;  /* 0x00000003000b7221 */ /* 0x001fe20000010000 */
[----:B------:R-:W-:-:S02]  /*85d0*/  IMAD.U32 R3, RZ, RZ, UR14 ;  /* 0x0000000eff037e24 */ /* 0x000fc4000f8e00ff */
[----:B------:R-:W-:Y:S02]  /*85e0*/  IMAD.MOV.U32 R0, RZ, RZ, -0x800000 ;  /* 0xff800000ff007424 */ /* 0x000fe400078e00ff */
[----:B-1----:R-:W-:Y:S01]  /*85f0*/  FADD.FTZ R12, R2, R7 ;  /* 0x00000007020c7221 */ /* 0x002fe20000010000 */
[----:B------:R-:W-:-:S04]  /*8600*/  FSETP.NE.FTZ.AND P1, PT, R11, RZ, PT ;  /* 0x000000ff0b00720b */ /* 0x000fc80003f35000 */
[----:B------:R-:W-:-:S09]  /*8610*/  FSETP.NE.FTZ.AND P2, PT, R12, RZ, PT ;  /* 0x000000ff0c00720b */ /* 0x000fd20003f55000 */
[----:B------:R-:W0:Y:S01]  /*8620*/  @P1 MUFU.LG2 R7, R11 ;  /* 0x0000000b00071308 */ /* 0x000e220000000c00 */
[----:B------:R-:W-:-:S03]  /*8630*/  @P1 FMUL.FTZ R3, R3, 0.69314718246459960938 ;  /* 0x3f31721803031820 */ /* 0x000fc60000410000 */
[----:B------:R-:W-:-:S04]  /*8640*/  @P2 FMUL.FTZ R13, R13, 0.69314718246459960938 ;  /* 0x3f3172180d0d2820 */ /* 0x000fc80000410000 */
        /* <DEDUP_REMOVED lines=31> */
[----:B0-23--:R-:W-:Y:S05]  /*8840*/  @!P0 BRA `(.L_x_2413) ;  /* 0x0000000000048947 */ /* 0x00dfea0003800000 */
[----:B------:R-:W-:Y:S01]  /*8850*/  BPT.TRAP 0x1 ;  /* 0x000000040000795c */ /* 0x000fe20000300000 */
.L_x_2413:
        /* <DEDUP_REMOVED lines=77> */
.L_x_2377:
        /* <DEDUP_REMOVED lines=12> */
[----:B------:R-:W-:Y:S01]  /*8df0*/  ULDC.64 UR10, c[0x0][0xc00] ;  /* 0x00030000000a7ab9 */ /* 0x000fe20000000a00 */
[----:B------:R-:W-:Y:S01]  /*8e00*/  R2UR UR7, R161 ;  /* 0x00000000a10772ca */ /* 0x000fe200000e0000 */
[----:B------:R-:W-:Y:S01]  /*8e10*/  ULDC.64 UR8, c[0x0][0xc00] ;  /* 0x0003000000087ab9 */ /* 0x000fe20000000a00 */
[----:B------:R-:W-:Y:S02]  /*8e20*/  R2UR UR12, R179 ;  /* 0x00000000b30c72ca */ /* 0x000fe400000e0000 */
[----:B------:R-:W-:Y:S02]  /*8e30*/  R2UR UR13, R160 ;  /* 0x00000000a00d72ca */ /* 0x000fe400000e0000 */
[----:B------:R-:W-:-:S07]  /*8e40*/  R2UR UR19, R178 ;  /* 0x00000000b21372ca */ /* 0x000fce00000e0000 */
        /* <DEDUP_REMOVED lines=26> */
[----:B------:R-:W-:Y:S02]  /*8ff0*/  LOP3.LUT R30, R7, R8, RZ, 0x3c, !PT ;  /* 0x00000008071e7212 */ /* 0x000fe400078e3cff */
[----:B------:R-:W-:Y:S02]  /*9000*/  SHF.R.U64 R6, R6, 0x3, RZ ;  /* 0x0000000306067819 */ /* 0x000fe400000012ff */
[----:B------:R-:W-:-:S02]  /*9010*/  SHF.R.U64 R10, R10, 0x3, RZ ;  /* 0x000000030a0a7819 */ /* 0x000fc400000012ff */
[----:B------:R-:W-:Y:S02]  /*9020*/  LOP3.LUT R8, R101, 0x380, RZ, 0xc0, !PT ;  /* 0x0000038065087812 */ /* 0x000fe400078ec0ff */
[----:B------:R-:W-:Y:S02]  /*9030*/  SHF.R.U64 R12, R12, 0x3, RZ ;  /* 0x000000030c0c7819 */ /* 0x000fe400000012ff */
[----:B------:R-:W-:Y:S02]  /*9040*/  LOP3.LUT R32, R6, R23, RZ, 0x3c, !PT ;  /* 0x0000001706207212 */ /* 0x000fe400078e3cff */
[----:B------:R-:W-:Y:S02]  /*9050*/  LOP3.LUT R28, R10, R35, RZ, 0x3c, !PT ;  /* 0x000000230a1c7212 */ /* 0x000fe400078e3cff */
[----:B------:R-:W-:Y:S02]  /*9060*/  SHF.R.U64 R8, R8, 0x3, RZ ;  /* 0x0000000308087819 */ /* 0x000fe400000012ff */
[----:B------:R-:W-:-:S02]  /*9070*/  LOP3.LUT R10, R103, 0x380, RZ, 0xc0, !PT ;  /* 0x00000380670a7812 */ /* 0x000fc400078ec0ff */
[----:B------:R-:W-:Y:S02]  /*9080*/  LOP3.LUT R23, R34, 0x380, RZ, 0xc0, !PT ;  /* 0x0000038022177812 */ /* 0x000fe400078ec0ff */
[----:B------:R-:W-:Y:S02]  /*9090*/  LOP3.LUT R14, R12, R99, RZ, 0x3c, !PT ;  /* 0x000000630c0e7212 */ /* 0x000fe400078e3cff */
[----:B------:R-:W-:Y:S02]  /*90a0*/  LOP3.LUT R12, R8, R101, RZ, 0x3c, !PT ;  /* 0x00000065080c7212 */ /* 0x000fe400078e3cff */
[----:B------:R-:W-:Y:S02]  /*90b0*/  SHF.R.U64 R10, R10, 0x3, RZ ;  /* 0x000000030a0a7819 */ /* 0x000fe400000012ff */
[----:B------:R-:W-:Y:S02]  /*90c0*/  SHF.R.U64 R23, R23, 0x3, RZ ;  /* 0x0000000317177819 */ /* 0x000fe400000012ff */
[----:B------:R-:W-:-:S02]  /*90d0*/  MOV R26, R4 ;  /* 0x00000004001a7202 */ /* 0x000fc40000000f00 */
[----:B------:R-:W-:Y:S02]  /*90e0*/  F2FP.BF16.F32.PACK_AB R4, R3, R2 ;  /* 0x000000020304723e */ /* 0x000fe400000010ff */
[----:B------:R-:W-:Y:S02]  /*90f0*/  F2FP.BF16.F32.PACK_AB R5, R91, R90 ;  /* 0x0000005a5b05723e */ /* 0x000fe400000010ff */
[----:B------:R-:W-:Y:S02]  /*9100*/  F2FP.BF16.F32.PACK_AB R6, R21, R20 ;  /* 0x000000141506723e */ /* 0x000fe400000010ff */
[----:B------:R-:W-:Y:S01]  /*9110*/  F2FP.BF16.F32.PACK_AB R7, R93, R92 ;  /* 0x0000005c5d07723e */ /* 0x000fe200000010ff */
[----:B------:R-:W-:Y:S01]  /*9120*/  BAR.SYNC.DEFER_BLOCKING 0x1, 0x100 ;  /* 0x0044000000007b1d */ /* 0x000fe20000010000 */
[----:B------:R-:W-:Y:S02]  /*9130*/  MOV R99, R14 ;  /* 0x0000000e00637202 */ /* 0x000fe40000000f00 */
[----:B------:R-:W-:-:S02]  /*9140*/  MOV R98, R12 ;  /* 0x0000000c00627202 */ /* 0x000fc40000000f00 */
[----:B------:R-:W-:Y:S02]  /*9150*/  LOP3.LUT R10, R10, R103, RZ, 0x3c, !PT ;  /* 0x000000670a0a7212 */ /* 0x000fe400078e3cff */
[----:B------:R-:W-:Y:S02]  /*9160*/  LOP3.LUT R8, R23, R34, RZ, 0x3c, !PT ;  /* 0x0000002217087212 */ /* 0x000fe400078e3cff */
[----:B------:R-:W-:Y:S02]  /*9170*/  MOV R102, R32 ;  /* 0x0000002000667202 */ /* 0x000fe40000000f00 */
[----:B------:R-:W-:Y:S02]  /*9180*/  MOV R101, R30 ;  /* 0x0000001e00657202 */ /* 0x000fe40000000f00 */
[----:B------:R-:W-:Y:S02]  /*9190*/  MOV R100, R28 ;  /* 0x0000001c00647202 */ /* 0x000fe40000000f00 */
[----:B------:R-:W-:-:S02]  /*91a0*/  F2FP.BF16.F32.PACK_AB R12, R89, R88 ;  /* 0x00000058590c723e */ /* 0x000fc400000010ff */
[----:B------:R-:W-:Y:S02]  /*91b0*/  F2FP.BF16.F32.PACK_AB R13, R95, R94 ;  /* 0x0000005e5f0d723e */ /* 0x000fe400000010ff */
[----:B------:R-:W-:Y:S02]  /*91c0*/  F2FP.BF16.F32.PACK_AB R14, R37, R36 ;  /* 0x00000024250e723e */ /* 0x000fe400000010ff */
[----:B------:R-:W-:Y:S02]  /*91d0*/  F2FP.BF16.F32.PACK_AB R15, R39, R38 ;  /* 0x00000026270f723e */ /* 0x000fe400000010ff */
[----:B------:R-:W-:Y:S01]  /*91e0*/  F2FP.BF16.F32.PACK_AB R28, R41, R40 ;  /* 0x00000028291c723e */ /* 0x000fe200000010ff */
[----:B------:R0:W-:Y:S01]  /*91f0*/  STSM.16.M88.4 [R26], R4 ;  /* 0x000000041a007844 */ /* 0x0001e20000000200 */
[----:B------:R-:W-:Y:S02]  /*9200*/  F2FP.BF16.F32.PACK_AB R29, R43, R42 ;  /* 0x0000002a2b1d723e */ /* 0x000fe400000010ff */
[----:B------:R-:W-:Y:S01]  /*9210*/  F2FP.BF16.F32.PACK_AB R30, R45, R44 ;  /* 0x0000002c2d1e723e */ /* 0x000fe200000010ff */
[----:B------:R-:W-:Y:S01]  /*9220*/  STSM.16.M88.4 [R102], R12 ;  /* 0x0000000c66007844 */ /* 0x000fe20000000200 */
        /* <DEDUP_REMOVED lines=37> */
[----:B------:R-:W-:Y:S01]  /*9480*/  UISETP.NE.U32.AND UP0, UPT, UR8, URZ, UPT ;  /* 0x0000003f0800728c */ /* 0x000fe2000bf05070 */
[----:B------:R-:W-:-:S03]  /*9490*/  ULDC UR4, c[0x0][0xa88] ;  /* 0x0002a20000047ab9 */ /* 0x000fc60000000800 */
[----:B------:R-:W-:Y:S01]  /*94a0*/  UISETP.NE.AND.EX UP0, UPT, UR9, URZ, UPT, UP0 ;  /* 0x0000003f0900728c */ /* 0x000fe2000bf05300 */
[----:B------:R-:W-:Y:S01]  /*94b0*/  IMAD.U32 R23, RZ, RZ, UR4 ;  /* 0x00000004ff177e24 */ /* 0x000fe2000f8e00ff */
[----:B------:R-:W-:-:S04]  /*94c0*/  ULDC UR4, c[0x0][0xad4] ;  /* 0x0002b50000047ab9 */ /* 0x000fc80000000800 */
[----:B------:R-:W-:Y:S02]  /*94d0*/  PLOP3.LUT P4, PT, PT, PT, UP0, 0x80, 0x0 ;  /* 0x000000000000781c */ /* 0x000fe40003f8f008 */
[----:B0-----:R-:W-:-:S03]  /*94e0*/  ISETP.NE.AND P1, PT, R26, 0x1, PT ;  /* 0x000000011a00780c */ /* 0x001fc60003f25270 */
[----:B------:R-:W-:-:S04]  /*94f0*/  @UP0 ULEA UR8, UP1, UR7, UR8, 0x2 ;  /* 0x0000000807080291 */ /* 0x000fc8000f82103f */
[----:B------:R-:W-:Y:S02]  /*9500*/  @UP0 ULEA.HI.X UR9, UR7, UR9, UR12, 0x2, UP1 ;  /* 0x0000000907090291 */ /* 0x000fe400088f140c */
[----:B------:R-:W-:Y:S01]  /*9510*/  UISETP.NE.AND UP0, UPT, UR14, URZ, UPT ;  /* 0x0000003f0e00728c */ /* 0x000fe2000bf05270 */
[----:B------:R-:W-:-:S03]  /*9520*/  MOV R4, UR8 ;  /* 0x0000000800047c02 */ /* 0x000fc60008000f00 */
[----:B------:R-:W0:Y:S01]  /*9530*/  @P1 LDC R6, c[0x0][0xbec] ;  /* 0x0002fb00ff061b82 */ /* 0x000e220000000800 */
[----:B------:R-:W-:Y:S01]  /*9540*/  USEL UR4, UR14, UR4, UP0 ;  /* 0x000000040e047287 */ /* 0x000fe20008000000 */
[----:B------:R-:W-:Y:S01]  /*9550*/  IMAD.U32 R5, RZ, RZ, UR9 ;  /* 0x00000009ff057e24 */ /* 0x000fe2000f8e00ff */
[----:B------:R-:W-:Y:S02]  /*9560*/  UMOV UR18, 0x9b8 ;  /* 0x000009b800127882 */ /* 0x000fe40000000000 */
[----:B------:R-:W-:-:S03]  /*9570*/  UISETP.GT.AND UP1, UPT, UR4, 0x1, UPT ;  /* 0x000000010400788c */ /* 0x000fc6000bf24270 */
[----:B------:R-:W1:Y:S01]  /*9580*/  @P1 LDC R9, c[0x0][0xbf0] ;  /* 0x0002fc00ff091b82 */ /* 0x000e620000000800 */
[----:B------:R-:W-:Y:S01]  /*9590*/  USEL UR18, UR18, 0x978, UP1 ;  /* 0x0000097812127887 */ /* 0x000fe20008800000 */
[----:B------:R-:W-:Y:S01]  /*95a0*/  VIADD R11, R18, UR43 ;  /* 0x0000002b120b7c36 */ /* 0x000fe20008000000 */
[----:B------:R-:W-:Y:S01]  /*95b0*/  UISETP.NE.U32.AND UP0, UPT, UR10, URZ, UPT ;  /* 0x0000003f0a00728c */ /* 0x000fe2000bf05070 */
[----:B------:R0:W5:Y:S01]  /*95c0*/  @P4 LDG.E R23, desc[UR36][R4.64] ;  /* 0x0000002404174981 */ /* 0x000162000c1e1900 */
[----:B------:R-:W-:Y:S01]  /*95d0*/  UMOV UR4, URZ ;  /* 0x0000003f00047c82 */ /* 0x000fe20008000000 */
[----:B------:R-:W-:Y:S01]  /*95e0*/  USEL UR16, UR13, URZ, UP1 ;  /* 0x0000003f0d107287 */ /* 0x000fe20008800000 */
[----:B------:R-:W-:Y:S01]  /*95f0*/  IMAD.MOV.U32 R7, RZ, RZ, R11 ;  /* 0x000000ffff077224 */ /* 0x000fe200078e000b */
[----:B------:R-:W-:-:S04]  /*9600*/  UISETP.NE.AND.EX UP0, UPT, UR11, URZ, UPT, UP0 ;  /* 0x0000003f0b00728c */ /* 0x000fc8000bf05300 */
[----:B------:R-:W-:Y:S01]  /*9610*/  USEL UR7, UR7, URZ, !UP0 ;  /* 0x0000003f07077287 */ /* 0x000fe2000c000000 */
[----:B------:R-:W-:Y:S01]  /*9620*/  ULDC.64 UR10, c[0x0][UR18+0x220] ;  /* 0x00008800120a7abb */ /* 0x000fe20008000a00 */
[----:B------:R-:W-:Y:S01]  /*9630*/  USEL UR17, UR12, URZ, !UP0 ;  /* 0x0000003f0c117287 */ /* 0x000fe2000c000000 */
[----:B0-----:R-:W-:Y:S01]  /*9640*/  @P1 IMAD.HI.U32 R4, R11, R6, RZ ;  /* 0x000000060b041227 */ /* 0x001fe200078e00ff */
[----:B------:R-:W-:Y:S01]  /*9650*/  ULDC.64 UR8, c[0x0][UR18+0x218] ;  /* 0x0000860012087abb */ /* 0x000fe20008000a00 */
[----:B------:R-:W-:Y:S01]  /*9660*/  UIMAD UR11, UR11, UR7, URZ ;  /* 0x000000070b0b72a4 */ /* 0x000fe2000f8e023f */
[----:B------:R-:W-:Y:S01]  /*9670*/  ULDC.64 UR12, c[0x0][UR18+0x228] ;  /* 0x00008a00120c7abb */ /* 0x000fe20008000a00 */
[----:B------:R-:W-:Y:S02]  /*9680*/  UIMAD.WIDE.U32 UR14, UR8, UR19, URZ ;  /* 0x00000013080e72a5 */ /* 0x000fe4000f8e003f */
[----:B------:R-:W-:Y:S01]  /*9690*/  UIMAD UR19, UR9, UR19, URZ ;  /* 0x00000013091372a4 */ /* 0x000fe2000f8e023f */
[----:B-1----:R-:W-:Y:S01]  /*96a0*/  @P1 SHF.R.U32.HI R7, RZ, R9, R4 ;  /* 0x00000009ff071219 */ /* 0x002fe20000011604 */
[----:B------:R-:W-:-:S02]  /*96b0*/  UIMAD.WIDE.U32 UR20, UR12, UR16, URZ ;  /* 0x000000100c1472a5 */ /* 0x000fc4000f8e003f */
[----:B------:R-:W-:Y:S02]  /*96c0*/  UIMAD.WIDE.U32 UR8, UR10, UR7, URZ ;  /* 0x000000070a0872a5 */ /* 0x000fe4000f8e003f */
[----:B------:R-:W-:Y:S01]  /*96d0*/  UIMAD UR12, UR13, UR16, URZ ;  /* 0x000000100d0c72a4 */ /* 0x000fe2000f8e023f */
[----:B------:R-:W-:Y:S01]  /*96e0*/  IMAD.MOV R9, RZ, RZ, -R7 ;  /* 0x000000ffff097224 */ /* 0x000fe200078e0a07 */
[----:B------:R-:W-:Y:S01]  /*96f0*/  UIMAD UR11, UR10, UR17, UR11 ;  /* 0x000000110a0b72a4 */ /* 0x000fe2000f8e020b */
[----:B------:R-:W-:Y:S01]  /*9700*/  IMAD.U32 R4, RZ, RZ, UR20 ;  /* 0x00000014ff047e24 */ /* 0x000fe2000f8e00ff */
[----:B------:R-:W-:Y:S02]  /*9710*/  UIADD3 UR12, UR21, UR12, URZ ;  /* 0x0000000c150c7290 */ /* 0x000fe4000fffe03f */
[----:B------:R-:W-:Y:S01]  /*9720*/  IMAD.U32 R5, RZ, RZ, UR21 ;  /* 0x00000015ff057e24 */ /* 0x000fe2000f8e00ff */
[----:B------:R-:W-:Y:S01]  /*9730*/  UIADD3 UR10, UR9, UR11, URZ ;  /* 0x0000000b090a7290 */ /* 0x000fe2000fffe03f */
[----:B------:R-:W-:Y:S01]  /*9740*/  IMAD R9, R26, R9, R11 ;  /* 0x000000091a097224 */ /* 0x000fe200078e020b */
[----:B------:R-:W-:Y:S01]  /*9750*/  UIADD3 UR19, UR15, UR19, URZ ;  /* 0x000000130f137290 */ /* 0x000fe2000fffe03f */
[----:B------:R-:W-:Y:S01]  /*9760*/  SHF.R.S32.HI R5, RZ, 0x1f, R7 ;  /* 0x0000001fff057819 */ /* 0x000fe20000011407 */
[----:B------:R-:W-:Y:S01]  /*9770*/  IMAD.U32 R8, RZ, RZ, UR12 ;  /* 0x0000000cff087e24 */ /* 0x000fe2000f8e00ff */
[----:B------:R-:W-:Y:S01]  /*9780*/  ULDC.64 UR12, c[0x0][0xba8] ;  /* 0x0002ea00000c7ab9 */ /* 0x000fe20000000a00 */
[----:B------:R-:W-:Y:S01]  /*9790*/  SHF.R.S32.HI R6, RZ, 0x1f, R9 ;  /* 0x0000001fff067819 */ /* 0x000fe20000011409 */
[----:B------:R-:W-:Y:S01]  /*97a0*/  @!UP1 ULDC UR12, c[0x0][0xb50] ;  /* 0x0002d400000c9ab9 */ /* 0x000fe20000000800 */
[----:B------:R-:W-:Y:S01]  /*97b0*/  @!UP1 ULDC UR13, c[0x0][0xb54] ;  /* 0x0002d500000d9ab9 */ /* 0x000fe20000000800 */
[----:B--2---:R-:W-:-:S13]  /*97c0*/  @P0 R2UR UR4, R34 ;  /* 0x00000000220402ca */ /* 0x004fda00000e0000 */
[----:B------:R-:W-:Y:S02]  /*97d0*/  UIADD3 UR14, UP0, UP2, UR8, UR14, UR4 ;  /* 0x0000000e080e7290 */ /* 0x000fe4000fa1e004 */
[----:B------:R-:W-:Y:S01]  /*97e0*/  USHF.R.S32.HI UR11, URZ, 0x1f, UR4 ;  /* 0x0000001f3f0b7899 */ /* 0x000fe20008011404 */
[----:B------:R-:W-:-:S03]  /*97f0*/  ULDC.64 UR8, c[0x0][UR18+0x210] ;  /* 0x0000840012087abb */ /* 0x000fc60008000a00 */
[----:B------:R-:W-:Y:S01]  /*9800*/  UIADD3.X UR10, UR10, UR19, UR11, UP0, UP2 ;  /* 0x000000130a0a7290 */ /* 0x000fe200087e440b */
[----:B------:R-:W-:Y:S01]  /*9810*/  IADD3 R4, P2, P3, R7, UR14, R4 ;  /* 0x0000000e07047c10 */ /* 0x000fe2000fb5e004 */
[----:B------:R-:W-:-:S04]  /*9820*/  IMAD R7, R9, UR9, RZ ;  /* 0x0000000909077c24 */ /* 0x000fc8000f8e02ff */
[----:B------:R-:W-:Y:S01]  /*9830*/  IADD3.X R5, R5, UR10, R8, P2, P3 ;  /* 0x0000000a05057c10 */ /* 0x000fe200097e6408 */
[----:B------:R-:W-:Y:S02]  /*9840*/  IMAD R7, R6, UR8, R7 ;  /* 0x0000000806077c24 */ /* 0x000fe4000f8e0207 */
        /* <DEDUP_REMOVED lines=9> */
.L_x_2416:
[----:B------:R-:W-:Y:S01]  /*98e0*/  SHFL.IDX PT, R4, R9, RZ, 0x1c1f ;  /* 0x001c1fff09047589 */ /* 0x000fe200000e0000 */
[----:B------:R-:W-:Y:S01]  /*98f0*/  VIADD R12, R199, UR43 ;  /* 0x0000002bc70c7c36 */ /* 0x000fe20008000000 */
[----:B------:R-:W-:Y:S01]  /*9900*/  LOP3.LUT P0, RZ, R182, 0x3, RZ, 0xc0, !PT ;  /* 0x00000003b6ff7812 */ /* 0x000fe2000780c0ff */
[----:B-----5:R-:W-:Y:S01]  /*9910*/  IMAD R23, R23, R26, RZ ;  /* 0x0000001a17177224 */ /* 0x020fe200078e02ff */
[----:B------:R-:W0:Y:S01]  /*9920*/  SHFL.IDX PT, R5, R10, RZ, 0x1c1f ;  /* 0x001c1fff0a057589 */ /* 0x000e2200000e0000 */
[C---:B------:R-:W-:Y:S01]  /*9930*/  VIADD R8, R12.reuse, 0x8 ;  /* 0x000000080c087836 */ /* 0x040fe20000000000 */
[----:B------:R-:W-:Y:S02]  /*9940*/  PLOP3.LUT P3, PT, PT, PT, UP1, 0x80, 0x0 ;  /* 0x000000000000781c */ /* 0x000fe40003f6f018 */
[----:B------:R-:W-:Y:S01]  /*9950*/  SHFL.IDX PT, R6, R9, 0x1, 0x1c1f ;  /* 0x003c1f0009067f89 */ /* 0x000fe200000e0000 */
[-C--:B------:R-:W-:Y:S02]  /*9960*/  ISETP.GE.OR P2, PT, R12, R23.reuse, P0 ;  /* 0x000000170c00720c */ /* 0x080fe40000746670 */
[-C--:B------:R-:W-:Y:S01]  /*9970*/  ISETP.GE.OR P0, PT, R8, R23.reuse, P0 ;  /* 0x000000170800720c */ /* 0x080fe20000706670 */
[----:B------:R-:W1:Y:S10]  /*9980*/  SHFL.IDX PT, R7, R10, 0x1, 0x1c1f ;  /* 0x003c1f000a077f89 */ /* 0x000e7400000e0000 */
[----:B0-----:R0:W-:Y:S01]  /*9990*/  @!P2 ST.E desc[UR36][R4.64], R96 ;  /* 0x000000600400a985 */ /* 0x0011e2000c101924 */
[----:B------:R-:W-:-:S03]  /*99a0*/  ISETP.GE.AND P2, PT, R12, R23, PT ;  /* 0x000000170c00720c */ /* 0x000fc60003f46270 */
[----:B-1----:R0:W-:Y:S01]  /*99b0*/  @!P0 ST.E desc[UR36][R6.64], R0 ;  /* 0x0000000006008985 */ /* 0x0021e2000c101924 */
[----:B------:R-:W-:Y:S01]  /*99c0*/  ISETP.GE.AND P0, PT, R8, R23, PT ;  /* 0x000000170800720c */ /* 0x000fe20003f06270 */
[----:B------:R-:W-:-:S12]  /*99d0*/  @P3 BRA `(.L_x_2417) ;  /* 0x00000008008c3947 */ /* 0x000fd80003800000 */
[----:B------:R-:W-:Y:S01]  /*99e0*/  IMAD R3, R180, 0x40, R16 ;  /* 0x00000040b4037824 */ /* 0x000fe200078e0210 */
[----:B------:R-:W-:Y:S01]  /*99f0*/  ULDC.64 UR12, c[0x0][0xaa0] ;  /* 0x0002a800000c7ab9 */ /* 0x000fe20000000a00 */
[----:B------:R-:W-:Y:S02]  /*9a00*/  R2UR UR14, R178 ;  /* 0x00000000b20e72ca */ /* 0x000fe400000e0000 */
[----:B------:R-:W-:-:S03]  /*9a10*/  IMAD.WIDE R24, R3, 0x2, R24 ;  /* 0x0000000203187825 */ /* 0x000fc600078e0218 */
[C---:B------:R-:W-:Y:S02]  /*9a20*/  IADD3 R9, P6, R24.reuse, 0x1000, RZ ;  /* 0x0000100018097810 */ /* 0x040fe40007fde0ff */
[C---:B------:R-:W-:Y:S02]  /*9a30*/  IADD3 R13, P5, R24.reuse, 0x2000, RZ ;  /* 0x00002000180d7810 */ /* 0x040fe40007fbe0ff */
[----:B------:R-:W-:Y:S02]  /*9a40*/  LOP3.LUT R8, R9, 0x380, RZ, 0xc0, !PT ;  /* 0x0000038009087812 */ /* 0x000fe400078ec0ff */
[----:B------:R-:W-:Y:S02]  /*9a50*/  IADD3 R29, P4, R24, 0x3000, RZ ;  /* 0x00003000181d7810 */ /* 0x000fe40007f9e0ff */
[----:B------:R-:W-:Y:S02]  /*9a60*/  SHF.R.U64 R8, R8, 0x3, RZ ;  /* 0x0000000308087819 */ /* 0x000fe400000012ff */
[----:B------:R-:W-:-:S02]  /*9a70*/  IADD3 R33, P3, R24, 0x4000, RZ ;  /* 0x0000400018217810 */ /* 0x000fc40007f7e0ff */
[----:B------:R-:W-:Y:S01]  /*9a80*/  LOP3.LUT R8, R8, R9, RZ, 0x3c, !PT ;  /* 0x0000000908087212 */ /* 0x000fe200078e3cff */
[--C-:B------:R-:W-:Y:S01]  /*9a90*/  IMAD.X R9, RZ, RZ, R25.reuse, P6 ;  /* 0x000000ffff097224 */ /* 0x100fe200030e0619 */
[C---:B------:R-:W-:Y:S02]  /*9aa0*/  IADD3 R3, P6, R24.reuse, 0x7000, RZ ;  /* 0x0000700018037810 */ /* 0x040fe40007fde0ff */
[C---:B------:R-:W-:Y:S02]  /*9ab0*/  IADD3 R37, P2, R24.reuse, 0x5000, RZ ;  /* 0x0000500018257810 */ /* 0x040fe40007f5e0ff */
[C---:B------:R-:W-:Y:S01]  /*9ac0*/  IADD3 R41, P0, R24.reuse, 0x6000, RZ ;  /* 0x0000600018297810 */ /* 0x040fe20007f1e0ff */
[----:B------:R-:W-:Y:S01]  /*9ad0*/  IMAD.X R45, RZ, RZ, R25, P6 ;  /* 0x000000ffff2d7224 */ /* 0x000fe200030e0619 */
[----:B0-----:R-:W-:Y:S01]  /*9ae0*/  LOP3.LUT R5, R24, 0x380, RZ, 0xc0, !PT ;  /* 0x0000038018057812 */ /* 0x001fe200078ec0ff */
[----:B------:R-:W-:Y:S01]  /*9af0*/  UIMAD UR10, UR11, UR12, URZ ;  /* 0x0000000c0b0a72a4 */ /* 0x000fe2000f8e023f */
[----:B------:R-:W-:Y:S01]  /*9b00*/  LOP3.LUT R0, R3, 0x380, RZ, 0xc0, !PT ;  /* 0x0000038003007812 */ /* 0x000fe200078ec0ff */
[----:B------:R-:W-:Y:S01]  /*9b10*/  UIMAD.WIDE.U32 UR8, UR4, UR12, URZ ;  /* 0x0000000c040872a5 */ /* 0x000fe2000f8e003f */
[----:B------:R-:W-:Y:S01]  /*9b20*/  LOP3.LUT R12, R13, 0x380, RZ, 0xc0, !PT ;  /* 0x000003800d0c7812 */ /* 0x000fe200078ec0ff */
[----:B------:R-:W5:Y:S01]  /*9b30*/  LD.E.128 R8, desc[UR36][R8.64] ;  /* 0x0000002408087980 */ /* 0x000f62000c101d00 */
[----:B------:R-:W-:-:S02]  /*9b40*/  LOP3.LUT R28, R29, 0x380, RZ, 0xc0, !PT ;  /* 0x000003801d1c7812 */ /* 0x000fc400078ec0ff */
[----:B------:R-:W-:Y:S02]  /*9b50*/  LOP3.LUT R32, R33, 0x380, RZ, 0xc0, !PT ;  /* 0x0000038021207812 */ /* 0x000fe400078ec0ff */
[----:B------:R-:W-:Y:S02]  /*9b60*/  LOP3.LUT R36, R37, 0x380, RZ, 0xc0, !PT ;  /* 0x0000038025247812 */ /* 0x000fe400078ec0ff */
[----:B------:R-:W-:Y:S02]  /*9b70*/  LOP3.LUT R40, R41, 0x380, RZ, 0xc0, !PT ;  /* 0x0000038029287812 */ /* 0x000fe400078ec0ff */
[----:B------:R-:W-:Y:S02]  /*9b80*/  SHF.R.U64 R5, R5, 0x3, RZ ;  /* 0x0000000305057819 */ /* 0x000fe400000012ff */
[----:B------:R-:W-:Y:S02]  /*9b90*/  SHF.R.U64 R0, R0, 0x3, RZ ;  /* 0x0000000300007819 */ /* 0x000fe400000012ff */
[----:B------:R-:W-:-:S02]  /*9ba0*/  SHF.R.U64 R12, R12, 0x3, RZ ;  /* 0x000000030c0c7819 */ /* 0x000fc400000012ff */
[----:B------:R-:W-:Y:S02]  /*9bb0*/  SHF.R.U64 R28, R28, 0x3, RZ ;  /* 0x000000031c1c7819 */ /* 0x000fe400000012ff */
[----:B------:R-:W-:Y:S02]  /*9bc0*/  SHF.R.U64 R32, R32, 0x3, RZ ;  /* 0x0000000320207819 */ /* 0x000fe400000012ff */
[----:B------:R-:W-:Y:S02]  /*9bd0*/  SHF.R.U64 R36, R36, 0x3, RZ ;  /* 0x0000000324247819 */ /* 0x000fe400000012ff */
[----:B------:R-:W-:Y:S02]  /*9be0*/  SHF.R.U64 R40, R40, 0x3, RZ ;  /* 0x0000000328287819 */ /* 0x000fe400000012ff */
[----:B------:R-:W-:Y:S02]  /*9bf0*/  LOP3.LUT R24, R5, R24, RZ, 0x3c, !PT ;  /* 0x0000001805187212 */ /* 0x000fe400078e3cff */
[----:B------:R-:W-:-:S02]  /*9c00*/  LOP3.LUT R44, R0, R3, RZ, 0x3c, !PT ;  /* 0x00000003002c7212 */ /* 0x000fc400078e3cff */
[----:B------:R-:W0:Y:S01]  /*9c10*/  @P1 LDC R3, c[0x0][0xbec] ;  /* 0x0002fb00ff031b82 */ /* 0x000e220000000800 */
        /* <DEDUP_REMOVED lines=10> */
[----:B------:R1:W5:Y:S01]  /*9cc0*/  LD.E.128 R4, desc[UR36][R24.64] ;  /* 0x0000002418047980 */ /* 0x000362000c101d00 */
[----:B------:R-:W-:Y:S01]  /*9cd0*/  UIMAD UR10, UR4, UR13, UR10 ;  /* 0x0000000d040a72a4 */ /* 0x000fe2000f8e020a */
[----:B------:R-:W-:-:S02]  /*9ce0*/  IMAD R0, R22, 0x20, R180 ;  /* 0x0000002016007824 */ /* 0x000fc400078e02b4 */
[----:B------:R-:W5:Y:S04]  /*9cf0*/  LD.E.128 R12, desc[UR36][R12.64] ;  /* 0x000000240c0c7980 */ /* 0x000f68000c101d00 */
[----:B------:R-:W5:Y:S01]  /*9d00*/  LD.E.128 R28, desc[UR36][R28.64] ;  /* 0x000000241c1c7980 */ /* 0x000f62000c101d00 */
[----:B-1----:R-:W1:Y:S01]  /*9d10*/  @P1 LDC R25, c[0x0][0xbf0] ;  /* 0x0002fc00ff191b82 */ /* 0x002e620000000800 */
[----:B------:R-:W-:Y:S02]  /*9d20*/  UIADD3 UR9, UR9, UR10, URZ ;  /* 0x0000000a09097290 */ /* 0x000fe4000fffe03f */
[----:B------:R-:W5:Y:S01]  /*9d30*/  LD.E.128 R32, desc[UR36][R32.64] ;  /* 0x0000002420207980 */ /* 0x000f62000c101d00 */
[----:B------:R-:W-:Y:S01]  /*9d40*/  ULDC.64 UR10, c[0x0][0xae8] ;  /* 0x0002ba00000a7ab9 */ /* 0x000fe20000000a00 */
[----:B------:R-:W-:Y:S01]  /*9d50*/  VIADD R20, R0, UR43 ;  /* 0x0000002b00147c36 */ /* 0x000fe20008000000 */
[----:B------:R-:W-:Y:S01]  /*9d60*/  UIMAD.WIDE.U32 UR8, UR14, UR10, UR8 ;  /* 0x0000000a0e0872a5 */ /* 0x000fe2000f8e0008 */
[----:B------:R-:W5:Y:S01]  /*9d70*/  LD.E.128 R36, desc[UR36][R36.64] ;  /* 0x0000002424247980 */ /* 0x000f62000c101d00 */
[----:B------:R-:W-:Y:S01]  /*9d80*/  USHF.R.S32.HI UR4, URZ, 0x1f, UR7 ;  /* 0x0000001f3f047899 */ /* 0x000fe20008011407 */
[----:B0-----:R-:W-:Y:S01]  /*9d90*/  @P1 IMAD.HI.U32 R0, R20, R3, RZ ;  /* 0x0000000314001227 */ /* 0x001fe200078e00ff */
[----:B------:R-:W-:Y:S01]  /*9da0*/  UIMAD UR9, UR14, UR11, UR9 ;  /* 0x0000000b0e0972a4 */ /* 0x000fe2000f8e0209 */
[----:B------:R-:W5:Y:S02]  /*9db0*/  LD.E.128 R40, desc[UR36][R40.64] ;  /* 0x0000002428287980 */ /* 0x000f64000c101d00 */
[----:B------:R-:W-:-:S02]  /*9dc0*/  ULDC.64 UR10, c[0x0][0xaf0] ;  /* 0x0002bc00000a7ab9 */ /* 0x000fc40000000a00 */
[----:B------:R-:W-:Y:S01]  /*9dd0*/  UIMAD UR4, UR4, UR10, URZ ;  /* 0x0000000a040472a4 */ /* 0x000fe2000f8e023f */
[----:B------:R-:W-:Y:S01]  /*9de0*/  IMAD.MOV.U32 R21, RZ, RZ, R20 ;  /* 0x000000ffff157224 */ /* 0x000fe200078e0014 */
[----:B------:R-:W-:Y:S01]  /*9df0*/  UIMAD.WIDE.U32 UR8, UR7, UR10, UR8 ;  /* 0x0000000a070872a5 */ /* 0x000fe2000f8e0008 */
[----:B------:R-:W5:Y:S01]  /*9e00*/  LD.E.128 R44, desc[UR36][R44.64] ;  /* 0x000000242c2c7980 */ /* 0x000f62000c101d00 */
[----:B------:R-:W-:-:S03]  /*9e10*/  UIMAD UR4, UR7, UR11, UR4 ;  /* 0x0000000b070472a4 */ /* 0x000fc6000f8e0204 */
[----:B------:R-:W-:Y:S01]  /*9e20*/  ULDC.64 UR10, c[0x0][0xae0] ;  /* 0x0002b800000a7ab9 */ /* 0x000fe20000000a00 */
[----:B-1----:R-:W-:Y:S01]  /*9e30*/  @P1 SHF.R.U32.HI R21, RZ, R25, R0 ;  /* 0x00000019ff151219 */ /* 0x002fe20000011600 */
[----:B------:R-:W-:Y:S02]  /*9e40*/  UIADD3 UR4, UR9, UR4, URZ ;  /* 0x0000000409047290 */ /* 0x000fe4000fffe03f */
[----:B------:R-:W-:Y:S01]  /*9e50*/  MOV R3, UR9 ;  /* 0x0000000900037c02 */ /* 0x000fe20008000f00 */
[----:B------:R-:W-:Y:S01]  /*9e60*/  IMAD.U32 R2, RZ, RZ, UR8 ;  /* 0x00000008ff027e24 */ /* 0x000fe2000f8e00ff */
[--C-:B------:R-:W-:Y:S01]  /*9e70*/  SHF.R.S32.HI R0, RZ, 0x1f, R21.reuse ;  /* 0x0000001fff007819 */ /* 0x100fe20000011415 */
[----:B------:R-:W-:Y:S01]  /*9e80*/  IMAD.MOV R25, RZ, RZ, -R21 ;  /* 0x000000ffff197224 */ /* 0x000fe200078e0a15 */
[----:B------:R-:W-:Y:S01]  /*9e90*/  @!PT LDS RZ, [RZ] ;  /* 0x00000000fffff984 */ /* 0x000fe20000000800 */
[----:B------:R-:W-:Y:S01]  /*9ea0*/  @!PT LDS RZ, [RZ] ;  /* 0x00000000fffff984 */ /* 0x000fe20000000800 */
[----:B------:R-:W-:Y:S01]  /*9eb0*/  @!PT LDS RZ, [RZ] ;  /* 0x00000000fffff984 */ /* 0x000fe20000000800 */
[----:B------:R-:W-:Y:S01]  /*9ec0*/  @!PT LDS RZ, [RZ] ;  /* 0x00000000fffff984 */ /* 0x000fe20000000800 */
[----:B------:R0:W-:Y:S06]  /*9ed0*/  MEMBAR.ALL.CTA ;  /* 0x0000000000007992 */ /* 0x0001ec0000008000 */
[----:B0-----:R-:W0:Y:S01]  /*9ee0*/  FENCE.VIEW.ASYNC.S ;  /* 0x00000000000073c6 */ /* 0x001e220000000000 */
[----:B------:R-:W-:Y:S01]  /*9ef0*/  IMAD.U32 R3, RZ, RZ, UR4 ;  /* 0x00000004ff037e24 */ /* 0x000fe2000f8e00ff */
[----:B------:R-:W-:Y:S01]  /*9f00*/  ULDC.64 UR8, c[0x0][0xad8] ;  /* 0x0002b60000087ab9 */ /* 0x000fe20000000a00 */
[----:B------:R-:W-:-:S02]  /*9f10*/  IMAD R0, R0, UR10, RZ ;  /* 0x0000000a00007c24 */ /* 0x000fc4000f8e02ff */
[----:B------:R-:W-:Y:S02]  /*9f20*/  IMAD R25, R26, R25, R20 ;  /* 0x000000191a197224 */ /* 0x000fe400078e0214 */
[C---:B------:R-:W-:Y:S02]  /*9f30*/  IMAD R49, R21.reuse, UR11, R0 ;  /* 0x0000000b15317c24 */ /* 0x040fe4000f8e0200 */
[----:B------:R-:W-:Y:S01]  /*9f40*/  IMAD.WIDE.U32 R2, R21, UR10, R2 ;  /* 0x0000000a15027c25 */ /* 0x000fe2000f8e0002 */
[----:B------:R-:W-:-:S03]  /*9f50*/  SHF.R.S32.HI R0, RZ, 0x1f, R25 ;  /* 0x0000001fff007819 */ /* 0x000fc60000011419 */
        /* <DEDUP_REMOVED lines=8> */
[----:B------:R-:W-:Y:S01]  /*9fe0*/  LEA R24, P3, R2, UR8, 0x1 ;  /* 0x0000000802187c11 */ /* 0x000fe2000f8608ff */
        /* <DEDUP_REMOVED lines=15> */
[CC--:B-1----:R-:W-:Y:S02]  /*a0e0*/  @!P2 LEA R2, P4, R16.reuse, R20.reuse, 0x1 ;  /* 0x000000141002a211 */ /* 0x0c2fe400078808ff */
[C---:B------:R-:W-:Y:S02]  /*a0f0*/  @!P3 LEA R20, P5, R19.reuse, R20, 0x1 ;  /* 0x000000141314b211 */ /* 0x040fe400078a08ff */
[-C--:B--2---:R-:W-:Y:S02]  /*a100*/  @!P2 LEA.HI.X R3, R16, R0.reuse, R203, 0x1, P4 ;  /* 0x000000001003a211 */ /* 0x084fe400020f0ccb */
[----:B------:R-:W-:-:S03]  /*a110*/  @!P3 LEA.HI.X R21, R19, R0, R202, 0x1, P5 ;  /* 0x000000001315b211 */ /* 0x000fc600028f0cca */
[----:B-----5:R3:W-:Y:S04]  /*a120*/  @!P2 ST.E.128 desc[UR36][R2.64], R4 ;  /* 0x000000040200a985 */ /* 0x0207e8000c101d24 */
[----:B------:R3:W-:Y:S02]  /*a130*/  @!P3 ST.E.128 desc[UR36][R20.64], R32 ;  /* 0x000000201400b985 */ /* 0x0007e4000c101d24 */
.L_x_2419:
[----:B------:R-:W-:Y:S05]  /*a140*/  BSYNC B1 ;  /* 0x0000000000017941 */ /* 0x000fea0003800000 */
.L_x_2418:
[----:B--2---:R2:W4:Y:S01]  /*a150*/  SHFL.IDX PT, R0, R25, 0x1, 0x181f ;  /* 0x00381f0019007f89 */ /* 0x00452200000e0000 */
        /* <DEDUP_REMOVED lines=12> */
.L_x_2421:
[----:B------:R-:W-:Y:S05]  /*a220*/  BSYNC B1 ;  /* 0x0000000000017941 */ /* 0x000fea0003800000 */
.L_x_2420:
        /* <DEDUP_REMOVED lines=13> */
.L_x_2423:
[----:B------:R-:W-:Y:S05]  /*a300*/  BSYNC B1 ;  /* 0x0000000000017941 */ /* 0x000fea0003800000 */
.L_x_2422:
[----:B0-----:R-:W-:Y:S01]  /*a310*/  VIADD R0, R26, 0x60 ;  /* 0x000000601a007836 */ /* 0x001fe20000000000 */
[----:B--2-4-:R-:W4:Y:S04]  /*a320*/  SHFL.IDX PT, R25, R25, 0x3, 0x181f ;  /* 0x00781f0019197f89 */ /* 0x014f2800000e0000 */
[----:B------:R-:W-:Y:S01]  /*a330*/  ISETP.GE.AND P0, PT, R0, R23, PT ;  /* 0x000000170000720c */ /* 0x000fe20003f06270 */
[----:B------:R-:W0:-:S12]  /*a340*/  SHFL.IDX PT, R24, R24, 0x3, 0x181f ;  /* 0x00781f0018187f89 */ /* 0x000e1800000e0000 */
        /* <DEDUP_REMOVED lines=12> */
.L_x_2417:
        /* <DEDUP_REMOVED lines=12> */
[----:B------:R-:W-:Y:S01]  /*a4d0*/  BSSY B1, `(.L_x_2425) ;  /* 0x0000067000017945 */ /* 0x000fe20003800000 */
[----:B------:R-:W-:Y:S01]  /*a4e0*/  ULDC.64 UR10, c[0x0][0xb38] ;  /* 0x0002ce00000a7ab9 */ /* 0x000fe20000000a00 */
[----:B------:R-:W-:Y:S01]  /*a4f0*/  PRMT R97, RZ, 0x654, R97 ;  /* 0x00000654ff617816 */ /* 0x000fe20000000061 */
[----:B------:R-:W-:-:S04]  /*a500*/  UIMAD.WIDE.U32 UR8, UR15, UR10, UR8 ;  /* 0x0000000a0f0872a5 */ /* 0x000fc8000f8e0008 */
[----:B------:R-:W-:Y:S01]  /*a510*/  UIMAD UR9, UR15, UR11, UR9 ;  /* 0x0000000b0f0972a4 */ /* 0x000fe2000f8e0209 */
[----:B------:R2:W-:Y:S02]  /*a520*/  SYNCS.ARRIVE.TRANS64.RED.A1T0 RZ, [R97+URZ], RZ ;  /* 0x000000ff61ff79a7 */ /* 0x0005e4000810043f */
[----:B------:R-:W-:Y:S02]  /*a530*/  ULDC.64 UR10, c[0x0][0xb40] ;  /* 0x0002d000000a7ab9 */ /* 0x000fe40000000a00 */
[----:B------:R-:W-:Y:S02]  /*a540*/  UIMAD UR4, UR4, UR10, URZ ;  /* 0x0000000a040472a4 */ /* 0x000fe4000f8e023f */
[----:B------:R-:W-:Y:S01]  /*a550*/  UIMAD.WIDE.U32 UR8, UR7, UR10, UR8 ;  /* 0x0000000a070872a5 */ /* 0x000fe2000f8e0008 */
[----:B0-----:R-:W-:Y:S01]  /*a560*/  @P1 IMAD.HI.U32 R0, R11, R0, RZ ;  /* 0x000000000b001227 */ /* 0x001fe200078e00ff */
[----:B------:R-:W-:-:S03]  /*a570*/  UIMAD UR4, UR7, UR11, UR4 ;  /* 0x0000000b070472a4 */ /* 0x000fc6000f8e0204 */
        /* <DEDUP_REMOVED lines=33> */
[-C--:B0-----:R-:W-:Y:S02]  /*a790*/  @!P3 LEA R8, P5, R177, R6.reuse, 0x2 ;  /* 0x00000006b108b211 */ /* 0x081fe400078a10ff */
        /* <DEDUP_REMOVED lines=58> */
.L_x_2426:
[----:B------:R-:W-:Y:S05]  /*ab40*/  BSYNC B1 ;  /* 0x0000000000017941 */ /* 0x000fea0003800000 */
.L_x_2425:
        /* <DEDUP_REMOVED lines=10> */
[CC--:B------:R-:W-:Y:S02]  /*abf0*/  @!P0 LEA R8, P6, R176.reuse, R4.reuse, 0x2 ;  /* 0x00000004b0088211 */ /* 0x0c0fe400078c10ff */
        /* <DEDUP_REMOVED lines=19> */
[CC--:B0-----:R-:W-:Y:S02]  /*ad30*/  @!P0 LEA R2, P4, R172.reuse, R4.reuse, 0x2 ;  /* 0x00000004ac028211 */ /* 0x0c1fe400078810ff */
        /* <DEDUP_REMOVED lines=38> */
.L_x_2415:
[----:B------:R-:W-:Y:S01]  /*afa0*/  R2UR UR4, R161 ;  /* 0x00000000a10472ca */ /* 0x000fe200000e0000 */
[----:B------:R-:W-:Y:S01]  /*afb0*/  ULDC.64 UR8, c[0x0][0xc00] ;  /* 0x0003000000087ab9 */ /* 0x000fe20000000a00 */
[----:B------:R-:W-:Y:S01]  /*afc0*/  R2UR UR10, R179 ;  /* 0x00000000b30a72ca */ /* 0x000fe200000e0000 */
[----:B------:R-:W-:Y:S01]  /*afd0*/  UISETP.NE.U32.AND UP0, UPT, UR8, URZ, UPT ;  /* 0x0000003f0800728c */ /* 0x000fe2000bf05070 */
[----:B------:R-:W-:-:S03]  /*afe0*/  R2UR UR7, R23 ;  /* 0x00000000170772ca */ /* 0x000fc600000e0000 */
[----:B------:R-:W-:-:S03]  /*aff0*/  UISETP.NE.AND.EX UP0, UPT, UR9, URZ, UPT, UP0 ;  /* 0x0000003f0900728c */ /* 0x000fc6000bf05300 */
[----:B------:R-:W-:-:S03]  /*b000*/  ULDC.64 UR8, c[0x0][0xc00] ;  /* 0x0003000000087ab9 */ /* 0x000fc60000000a00 */
        /* <DEDUP_REMOVED lines=28> */
.L_x_2427:
[----:B------:R-:W-:Y:S01]  /*b1d0*/  R2UR UR7, R161 ;  /* 0x00000000a10772ca */ /* 0x000fe200000e0000 */
[----:B------:R-:W-:Y:S01]  /*b1e0*/  BSSY B1, `(.L_x_2428) ;  /* 0x000003d000017945 */ /* 0x000fe20003800000 */
[----:B------:R-:W-:-:S11]  /*b1f0*/  R2UR UR8, R179 ;  /* 0x00000000b30872ca */ /* 0x000fd600000e0000 */
[----:B------:R-:W-:Y:S02]  /*b200*/  USEL UR7, UR7, URZ, !UP0 ;  /* 0x0000003f07077287 */ /* 0x000fe4000c000000 */
[----:B------:R-:W-:Y:S01]  /*b210*/  USEL UR10, UR8, URZ, !UP0 ;  /* 0x0000003f080a7287 */ /* 0x000fe2000c000000 */
[----:B------:R-:W-:Y:S11]  /*b220*/  @P0 BRA `(.L_x_2429) ;  /* 0x0000000000e00947 */ /* 0x000ff60003800000 */
[----:B------:R-:W0:Y:S01]  /*b230*/  S2R R3, SR_TID.X ;  /* 0x0000000000037919 */ /* 0x000e220000002100 */
[----:B------:R-:W1:Y:S01]  /*b240*/  LDC R9, c[0x0][0xbe8] ;  /* 0x0002fa00ff097b82 */ /* 0x000e620000000800 */
[----:B------:R-:W-:Y:S02]  /*b250*/  IMAD.U32 R4, RZ, RZ, UR43 ;  /* 0x0000002bff047e24 */ /* 0x000fe4000f8e00ff */
[----:B-1---5:R-:W-:-:S03]  /*b260*/  IMAD R2, R0, R9, RZ ;  /* 0x0000000900027224 */ /* 0x022fc600078e02ff */
[----:B0-----:R-:W-:-:S04]  /*b270*/  IADD3 R4, R4, -0x80, R3 ;  /* 0xffffff8004047810 */ /* 0x001fc80007ffe003 */
[----:B------:R-:W-:-:S13]  /*b280*/  ISETP.GE.AND P0, PT, R4, R2, PT ;  /* 0x000000020400720c */ /* 0x000fda0003f06270 */
[----:B------:R-:W-:Y:S05]  /*b290*/  @P0 BRA `(.L_x_2429) ;  /* 0x0000000000c40947 */ /* 0x000fea0003800000 */
[----:B------:R-:W-:Y:S01]  /*b2a0*/  ISETP.NE.AND P0, PT, R9, 0x1, PT ;  /* 0x000000010900780c */ /* 0x000fe20003f05270 */
[----:B------:R-:W-:Y:S01]  /*b2b0*/  UMOV UR18, 0x9b8 ;  /* 0x000009b800127882 */ /* 0x000fe20000000000 */
[----:B------:R-:W-:Y:S02]  /*b2c0*/  R2UR UR9, R23 ;  /* 0x00000000170972ca */ /* 0x000fe400000e0000 */
[----:B------:R-:W-:Y:S02]  /*b2d0*/  R2UR UR8, R160 ;  /* 0x00000000a00872ca */ /* 0x000fe400000e0000 */
[----:B------:R-:W-:Y:S02]  /*b2e0*/  R2UR UR19, R178 ;  /* 0x00000000b21372ca */ /* 0x000fe400000e0000 */
[----:B------:R-:W-:-:S05]  /*b2f0*/  MOV R5, R4 ;  /* 0x0000000400057202 */ /* 0x000fca0000000f00 */
        /* <DEDUP_REMOVED lines=8> */
[----:B------:R-:W-:Y:S02]  /*b380*/  UIMAD.WIDE.U32 UR16, UR8, UR19, URZ ;  /* 0x00000013081072a5 */ /* 0x000fe4000f8e003f */
[----:B------:R-:W-:Y:S01]  /*b390*/  UIMAD UR13, UR13, UR7, URZ ;  /* 0x000000070d0d72a4 */ /* 0x000fe2000f8e023f */
[----:B0-----:R-:W-:Y:S01]  /*b3a0*/  @P0 IMAD.HI.U32 R2, R4, R3, RZ ;  /* 0x0000000304020227 */ /* 0x001fe200078e00ff */
[----:B------:R-:W-:Y:S02]  /*b3b0*/  UIMAD UR19, UR9, UR19, URZ ;  /* 0x00000013091372a4 */ /* 0x000fe4000f8e023f */
[----:B------:R-:W-:Y:S02]  /*b3c0*/  UIMAD.WIDE.U32 UR8, UR12, UR7, URZ ;  /* 0x000000070c0872a5 */ /* 0x000fe4000f8e003f */
[----:B------:R-:W-:-:S02]  /*b3d0*/  UIMAD.WIDE.U32 UR22, UR14, UR11, URZ ;  /* 0x0000000b0e1672a5 */ /* 0x000fc4000f8e003f */
[----:B------:R-:W-:Y:S01]  /*b3e0*/  UIMAD UR11, UR15, UR11, URZ ;  /* 0x0000000b0f0b72a4 */ /* 0x000fe2000f8e023f */
[----:B-1----:R-:W-:Y:S01]  /*b3f0*/  @P0 SHF.R.U32.HI R5, RZ, R7, R2 ;  /* 0x00000007ff050219 */ /* 0x002fe20000011602 */
[----:B------:R-:W-:Y:S02]  /*b400*/  UIMAD UR13, UR12, UR10, UR13 ;  /* 0x0000000a0c0d72a4 */ /* 0x000fe4000f8e020d */
[----:B------:R-:W-:Y:S01]  /*b410*/  UIADD3 UR16, UP1, UP2, UR8, UR16, UR4 ;  /* 0x0000001008107290 */ /* 0x000fe2000fa3e004 */
[----:B------:R-:W-:Y:S01]  /*b420*/  IMAD.U32 R2, RZ, RZ, UR22 ;  /* 0x00000016ff027e24 */ /* 0x000fe2000f8e00ff */
[----:B------:R-:W-:Y:S01]  /*b430*/  UIADD3 UR8, UR23, UR11, URZ ;  /* 0x0000000b17087290 */ /* 0x000fe2000fffe03f */
[--C-:B------:R-:W-:Y:S01]  /*b440*/  IMAD.MOV R7, RZ, RZ, -R5.reuse ;  /* 0x000000ffff077224 */ /* 0x100fe200078e0a05 */
[----:B------:R-:W-:Y:S01]  /*b450*/  UIADD3 UR19, UR17, UR19, URZ ;  /* 0x0000001311137290 */ /* 0x000fe2000fffe03f */
[----:B------:R-:W-:Y:S01]  /*b460*/  IMAD.U32 R3, RZ, RZ, UR23 ;  /* 0x00000017ff037e24 */ /* 0x000fe2000f8e00ff */
[----:B------:R-:W-:Y:S01]  /*b470*/  UIADD3 UR11, UR9, UR13, URZ ;  /* 0x0000000d090b7290 */ /* 0x000fe2000fffe03f */
[----:B------:R-:W-:Y:S01]  /*b480*/  IMAD R7, R9, R7, R4 ;  /* 0x0000000709077224 */ /* 0x000fe200078e0204 */
[----:B------:R-:W-:Y:S01]  /*b490*/  IADD3 R2, P0, P1, R5, UR16, R2 ;  /* 0x0000001005027c10 */ /* 0x000fe2000f91e002 */
[----:B------:R-:W-:Y:S01]  /*b4a0*/  IMAD.U32 R6, RZ, RZ, UR8 ;  /* 0x00000008ff067e24 */ /* 0x000fe2000f8e00ff */
[----:B------:R-:W-:Y:S01]  /*b4b0*/  UIADD3.X UR11, UR11, UR19, UR20, UP1, UP2 ;  /* 0x000000130b0b7290 */ /* 0x000fe20008fe4414 */
[----:B------:R-:W-:Y:S01]  /*b4c0*/  SHF.R.S32.HI R5, RZ, 0x1f, R5 ;  /* 0x0000001fff057819 */ /* 0x000fe20000011405 */
[----:B------:R-:W-:Y:S01]  /*b4d0*/  ULDC.64 UR8, c[0x0][UR18+0x210] ;  /* 0x0000840012087abb */ /* 0x000fe20008000a00 */
[----:B------:R-:W-:Y:S01]  /*b4e0*/  SHF.R.S32.HI R4, RZ, 0x1f, R7 ;  /* 0x0000001fff047819 */ /* 0x000fe20000011407 */
[----:B------:R-:W-:Y:S01]  /*b4f0*/  IMAD R9, R7, UR9, RZ ;  /* 0x0000000907097c24 */ /* 0x000fe2000f8e02ff */
[----:B------:R-:W-:Y:S01]  /*b500*/  ULDC.64 UR12, c[0x0][0xba8] ;  /* 0x0002ea00000c7ab9 */ /* 0x000fe20000000a00 */
[----:B------:R-:W-:Y:S01]  /*b510*/  IADD3.X R3, R5, UR11, R6, P0, P1 ;  /* 0x0000000b05037c10 */ /* 0x000fe200087e2406 */
[----:B------:R-:W-:Y:S01]  /*b520*/  @!UP0 ULDC UR12, c[0x0][0xb50] ;  /* 0x0002d400000c8ab9 */ /* 0x000fe20000000800 */
[----:B------:R-:W-:Y:S01]  /*b530*/  IMAD R9, R4, UR8, R9 ;  /* 0x0000000804097c24 */ /* 0x000fe2000f8e0209 */
[----:B------:R-:W-:Y:S01]  /*b540*/  @!UP0 ULDC UR13, c[0x0][0xb54] ;  /* 0x0002d500000d8ab9 */ /* 0x000fe20000000800 */
[----:B------:R-:W-:-:S04]  /*b550*/  IMAD.WIDE.U32 R2, R7, UR8, R2 ;  /* 0x0000000807027c25 */ /* 0x000fc8000f8e0002 */
[----:B------:R-:W-:Y:S01]  /*b560*/  IMAD.IADD R3, R3, 0x1, R9 ;  /* 0x0000000103037824 */ /* 0x000fe200078e0209 */
[----:B------:R-:W-:-:S04]  /*b570*/  LEA R4, P0, R2, UR12, 0x2 ;  /* 0x0000000c02047c11 */ /* 0x000fc8000f8010ff */
[----:B------:R-:W-:Y:S01]  /*b580*/  LEA.HI.X R5, R2, UR13, R3, 0x2, P0 ;  /* 0x0000000d02057c11 */ /* 0x000fe200080f1403 */
[----:B------:R-:W-:-:S05]  /*b590*/  IMAD.MOV.U32 R3, RZ, RZ, -0x800000 ;  /* 0xff800000ff037424 */ /* 0x000fca00078e00ff */
[----:B------:R0:W-:Y:S03]  /*b5a0*/  STG.E desc[UR36][R4.64], R3 ;  /* 0x0000000304007986 */ /* 0x0001e6000c101924 */
.L_x_2429:
[----:B------:R-:W-:Y:S05]  /*b5b0*/  BSYNC B1 ;  /* 0x0000000000017941 */ /* 0x000fea0003800000 */
.L_x_2428:
[----:B------:R-:W-:-:S13]  /*b5c0*/  R2UR UR8, R23 ;  /* 0x00000000170872ca */ /* 0x000fda00000e0000 */
[----:B------:R-:W-:-:S06]  /*b5d0*/  UISETP.GT.AND UP0, UPT, UR8, 0x1, UPT ;  /* 0x000000010800788c */ /* 0x000fcc000bf04270 */
[----:B------:R-:W-:-:S13]  /*b5e0*/  PLOP3.LUT P0, PT, PT, PT, UP0, 0x80, 0x0 ;  /* 0x000000000000781c */ /* 0x000fda0003f0f008 */
[----:B------:R-:W-:Y:S05]  /*b5f0*/  @P0 BRA `(.L_x_2424) ;  /* 0x0000000400a80947 */ /* 0x000fea0003800000 */
[----:B------:R-:W1:Y:S01]  /*b600*/  LDC R11, c[0x0][0xbe8] ;  /* 0x0002fa00ff0b7b82 */ /* 0x000e620000000800 */
[----:B------:R-:W-:Y:S01]  /*b610*/  ULDC.64 UR12, c[0x0][0xaa0] ;  /* 0x0002a800000c7ab9 */ /* 0x000fe20000000a00 */
[----:B------:R-:W-:Y:S01]  /*b620*/  R2UR UR14, R178 ;  /* 0x00000000b20e72ca */ /* 0x000fe200000e0000 */
[----:B------:R-:W-:Y:S01]  /*b630*/  UIMAD UR11, UR20, UR12, URZ ;  /* 0x0000000c140b72a4 */ /* 0x000fe2000f8e023f */
[----:B------:R-:W-:Y:S01]  /*b640*/  IMAD R2, R22, 0x20, R180 ;  /* 0x0000002016027824 */ /* 0x000fe200078e02b4 */
[----:B------:R-:W-:Y:S01]  /*b650*/  UIMAD.WIDE.U32 UR8, UR4, UR12, URZ ;  /* 0x0000000c040872a5 */ /* 0x000fe2000f8e003f */
[----:B------:R-:W-:Y:S01]  /*b660*/  BSSY B1, `(.L_x_2430) ;  /* 0x0000039000017945 */ /* 0x000fe20003800000 */
[----:B------:R-:W-:Y:S01]  /*b670*/  UIMAD UR11, UR4, UR13, UR11 ;  /* 0x0000000d040b72a4 */ /* 0x000fe2000f8e020b */
[----:B------:R-:W-:Y:S02]  /*b680*/  VIADD R6, R2, UR43 ;  /* 0x0000002b02067c36 */ /* 0x000fe40008000000 */
[----:B------:R-:W-:Y:S01]  /*b690*/  ULDC.64 UR12, c[0x0][0xae8] ;  /* 0x0002ba00000c7ab9 */ /* 0x000fe20000000a00 */
[----:B------:R-:W-:Y:S01]  /*b6a0*/  UIADD3 UR9, UR9, UR11, URZ ;  /* 0x0000000b09097290 */ /* 0x000fe2000fffe03f */
[----:B0-----:R-:W-:-:S03]  /*b6b0*/  IMAD.MOV.U32 R5, RZ, RZ, R6 ;  /* 0x000000ffff057224 */ /* 0x001fc600078e0006 */
[----:B------:R-:W-:-:S04]  /*b6c0*/  UIMAD.WIDE.U32 UR8, UR14, UR12, UR8 ;  /* 0x0000000c0e0872a5 */ /* 0x000fc8000f8e0008 */
[----:B------:R-:W-:-:S03]  /*b6d0*/  UIMAD UR9, UR14, UR13, UR9 ;  /* 0x0000000d0e0972a4 */ /* 0x000fc6000f8e0209 */
[----:B------:R-:W-:Y:S01]  /*b6e0*/  ULDC.64 UR12, c[0x0][0xaf0] ;  /* 0x0002bc00000c7ab9 */ /* 0x000fe20000000a00 */
[----:B-1----:R-:W-:Y:S01]  /*b6f0*/  ISETP.NE.AND P0, PT, R11, 0x1, PT ;  /* 0x000000010b00780c */ /* 0x002fe20003f05270 */
[----:B------:R-:W-:Y:S02]  /*b700*/  UIMAD UR10, UR10, UR12, URZ ;  /* 0x0000000c0a0a72a4 */ /* 0x000fe4000f8e023f */
[----:B------:R-:W-:Y:S02]  /*b710*/  UIMAD.WIDE.U32 UR8, UR7, UR12, UR8 ;  /* 0x0000000c070872a5 */ /* 0x000fe4000f8e0008 */
[----:B------:R-:W-:-:S03]  /*b720*/  UIMAD UR4, UR7, UR13, UR10 ;  /* 0x0000000d070472a4 */ /* 0x000fc6000f8e020a */
[----:B------:R-:W-:Y:S01]  /*b730*/  ULDC.64 UR10, c[0x0][0xae0] ;  /* 0x0002b800000a7ab9 */ /* 0x000fe20000000a00 */
[----:B------:R-:W-:-:S04]  /*b740*/  UIADD3 UR4, UR9, UR4, URZ ;  /* 0x0000000409047290 */ /* 0x000fc8000fffe03f */
        /* <DEDUP_REMOVED lines=18> */
[----:B-----5:R-:W-:Y:S02]  /*b870*/  IMAD R11, R0, R11, RZ ;  /* 0x0000000b000b7224 */ /* 0x020fe400078e02ff */
[C---:B------:R-:W-:Y:S02]  /*b880*/  IMAD R5, R7.reuse, UR9, R4 ;  /* 0x0000000907057c24 */ /* 0x040fe4000f8e0204 */
[----:B------:R-:W-:Y:S01]  /*b890*/  IMAD.WIDE.U32 R2, R7, UR8, R2 ;  /* 0x0000000807027c25 */ /* 0x000fe2000f8e0002 */
[----:B------:R-:W-:Y:S01]  /*b8a0*/  ISETP.GE.AND P2, PT, R6, R11, PT ;  /* 0x0000000b0600720c */ /* 0x000fe20003f46270 */
[----:B------:R-:W-:-:S02]  /*b8b0*/  ULDC.64 UR8, c[0x0][0xa80] ;  /* 0x0002a00000087ab9 */ /* 0x000fc40000000a00 */
[----:B------:R-:W-:Y:S01]  /*b8c0*/  VIADD R0, R6, 0x20 ;  /* 0x0000002006007836 */ /* 0x000fe20000000000 */
[----:B------:R-:W-:Y:S01]  /*b8d0*/  LEA R4, P3, R2, UR8, 0x1 ;  /* 0x0000000802047c11 */ /* 0x000fe2000f8608ff */
[----:B------:R-:W-:-:S03]  /*b8e0*/  IMAD.IADD R3, R3, 0x1, R5 ;  /* 0x0000000103037824 */ /* 0x000fc600078e0205 */
[-C--:B------:R-:W-:Y:S01]  /*b8f0*/  ISETP.GE.AND P1, PT, R0, R11.reuse, PT ;  /* 0x0000000b0000720c */ /* 0x080fe20003f26270 */
[----:B------:R-:W-:Y:S01]  /*b900*/  VIADD R0, R6, 0x40 ;  /* 0x0000004006007836 */ /* 0x000fe20000000000 */
[----:B------:R-:W-:Y:S02]  /*b910*/  LEA.HI.X R5, R2, UR9, R3, 0x1, P3 ;  /* 0x0000000902057c11 */ /* 0x000fe400098f0c03 */
[----:B------:R0:W1:Y:S02]  /*b920*/  SHFL.IDX PT, R2, R4, RZ, 0x181f ;  /* 0x00181fff04027589 */ /* 0x00006400000e0000 */
[----:B------:R-:W-:Y:S02]  /*b930*/  ISETP.GE.AND P0, PT, R0, R11, PT ;  /* 0x0000000b0000720c */ /* 0x000fe40003f06270 */
[----:B------:R0:W2:Y:S01]  /*b940*/  SHFL.IDX PT, R0, R5, RZ, 0x181f ;  /* 0x00181fff05007589 */ /* 0x0000a200000e0000 */
[----:B------:R-:W-:Y:S10]  /*b950*/  @P2 BRA `(.L_x_2431) ;  /* 0x0000000000242947 */ /* 0x000ff40003800000 */
[----:B------:R-:W-:Y:S02]  /*b960*/  ULDC UR4, c[0x0][0xac8] ;  /* 0x0002b20000047ab9 */ /* 0x000fe40000000800 */
[----:B------:R-:W-:Y:S02]  /*b970*/  ISETP.GE.AND P4, PT, R16, UR4, PT ;  /* 0x0000000410007c0c */ /* 0x000fe4000bf86270 */
[----:B------:R-:W-:-:S11]  /*b980*/  ISETP.GE.AND P5, PT, R19, UR4, PT ;  /* 0x0000000413007c0c */ /* 0x000fd6000bfa6270 */
[CC--:B-1----:R-:W-:Y:S02]  /*b990*/  @!P4 LEA R8, P2, R16.reuse, R2.reuse, 0x1 ;  /* 0x000000021008c211 */ /* 0x0c2fe400078408ff */
[C---:B------:R-:W-:Y:S02]  /*b9a0*/  @!P5 LEA R2, P3, R19.reuse, R2, 0x1 ;  /* 0x000000021302d211 */ /* 0x040fe400078608ff */
[-C--:B--2---:R-:W-:Y:S02]  /*b9b0*/  @!P4 LEA.HI.X R9, R16, R0.reuse, R203, 0x1, P2 ;  /* 0x000000001009c211 */ /* 0x084fe400010f0ccb */
[----:B------:R-:W-:-:S03]  /*b9c0*/  @!P5 LEA.HI.X R3, R19, R0, R202, 0x1, P3 ;  /* 0x000000001303d211 */ /* 0x000fc600018f0cca */
[----:B------:R3:W-:Y:S04]  /*b9d0*/  @!P4 ST.E.128 desc[UR36][R8.64], RZ ;  /* 0x000000ff0800c985 */ /* 0x0007e8000c101d24 */
[----:B------:R3:W-:Y:S02]  /*b9e0*/  @!P5 ST.E.128 desc[UR36][R2.64], RZ ;  /* 0x000000ff0200d985 */ /* 0x0007e4000c101d24 */
.L_x_2431:
[----:B------:R-:W-:Y:S05]  /*b9f0*/  BSYNC B1 ;  /* 0x0000000000017941 */ /* 0x000fea0003800000 */
.L_x_2430:
[----:B--2---:R2:W4:Y:S01]  /*ba00*/  SHFL.IDX PT, R0, R5, 0x1, 0x181f ;  /* 0x00381f0005007f89 */ /* 0x00452200000e0000 */
[----:B------:R-:W-:Y:S03]  /*ba10*/  BSSY B1, `(.L_x_2432) ;  /* 0x000000c000017945 */ /* 0x000fe60003800000 */
[----:B-1-3--:R2:W1:Y:S01]  /*ba20*/  SHFL.IDX PT, R2, R4, 0x1, 0x181f ;  /* 0x00381f0004027f89 */ /* 0x00a46200000e0000 */
[----:B------:R-:W-:Y:S05]  /*ba30*/  @P1 BRA `(.L_x_2433) ;  /* 0x0000000000241947 */ /* 0x000fea0003800000 */
[----:B------:R-:W-:Y:S02]  /*ba40*/  ULDC UR4, c[0x0][0xac8] ;  /* 0x0002b20000047ab9 */ /* 0x000fe40000000800 */
[----:B------:R-:W-:Y:S02]  /*ba50*/  ISETP.GE.AND P3, PT, R16, UR4, PT ;  /* 0x0000000410007c0c */ /* 0x000fe4000bf66270 */
[----:B------:R-:W-:-:S11]  /*ba60*/  ISETP.GE.AND P4, PT, R19, UR4, PT ;  /* 0x0000000413007c0c */ /* 0x000fd6000bf86270 */
[CC--:B-1----:R-:W-:Y:S02]  /*ba70*/  @!P3 LEA R8, P1, R16.reuse, R2.reuse, 0x1 ;  /* 0x000000021008b211 */ /* 0x0c2fe400078208ff */
[C---:B------:R-:W-:Y:S02]  /*ba80*/  @!P4 LEA R2, P2, R19.reuse, R2, 0x1 ;  /* 0x000000021302c211 */ /* 0x040fe400078408ff */
[-C--:B----4-:R-:W-:Y:S02]  /*ba90*/  @!P3 LEA.HI.X R9, R16, R0.reuse, R203, 0x1, P1 ;  /* 0x000000001009b211 */ /* 0x090fe400008f0ccb */
[----:B------:R-:W-:-:S03]  /*baa0*/  @!P4 LEA.HI.X R3, R19, R0, R202, 0x1, P2 ;  /* 0x000000001303c211 */ /* 0x000fc600010f0cca */
[----:B------:R3:W-:Y:S04]  /*bab0*/  @!P3 ST.E.128 desc[UR36][R8.64], RZ ;  /* 0x000000ff0800b985 */ /* 0x0007e8000c101d24 */
[----:B------:R3:W-:Y:S02]  /*bac0*/  @!P4 ST.E.128 desc[UR36][R2.64], RZ ;  /* 0x000000ff0200c985 */ /* 0x0007e4000c101d24 */
.L_x_2433:
[----:B------:R-:W-:Y:S05]  /*bad0*/  BSYNC B1 ;  /* 0x0000000000017941 */ /* 0x000fea0003800000 */
.L_x_2432:
[----:B----4-:R4:W0:Y:S01]  /*bae0*/  SHFL.IDX PT, R0, R5, 0x2, 0x181f ;  /* 0x00581f0005007f89 */ /* 0x01082200000e0000 */
        /* <DEDUP_REMOVED lines=8> */
[-C--:B0-----:R-:W-:Y:S02]  /*bb70*/  @!P2 LEA.HI.X R9, R16, R0.reuse, R203, 0x1, P0 ;  /* 0x000000001009a211 */ /* 0x081fe400000f0ccb */
[----:B------:R-:W-:-:S03]  /*bb80*/  @!P3 LEA.HI.X R3, R19, R0, R202, 0x1, P1 ;  /* 0x000000001303b211 */ /* 0x000fc600008f0cca */
[----:B------:R3:W-:Y:S04]  /*bb90*/  @!P2 ST.E.128 desc[UR36][R8.64], RZ ;  /* 0x000000ff0800a985 */ /* 0x0007e8000c101d24 */
[----:B------:R3:W-:Y:S02]  /*bba0*/  @!P3 ST.E.128 desc[UR36][R2.64], RZ ;  /* 0x000000ff0200b985 */ /* 0x0007e4000c101d24 */
.L_x_2435:
[----:B------:R-:W-:Y:S05]  /*bbb0*/  BSYNC B1 ;  /* 0x0000000000017941 */ /* 0x000fea0003800000 */
.L_x_2434:
[----:B0-----:R-:W-:Y:S01]  /*bbc0*/  VIADD R0, R6, 0x60 ;  /* 0x0000006006007836 */ /* 0x001fe20000000000 */
[----:B--2-4-:R-:W2:Y:S04]  /*bbd0*/  SHFL.IDX PT, R5, R5, 0x3, 0x181f ;  /* 0x00781f0005057f89 */ /* 0x014ea800000e0000 */
[----:B------:R-:W-:Y:S01]  /*bbe0*/  ISETP.GE.AND P0, PT, R0, R11, PT ;  /* 0x0000000b0000720c */ /* 0x000fe20003f06270 */
[----:B-1-3--:R1:W3:-:S12]  /*bbf0*/  SHFL.IDX PT, R2, R4, 0x3, 0x181f ;  /* 0x00781f0004027f89 */ /* 0x00a2d800000e0000 */
[----:B-1----:R-:W-:Y:S05]  /*bc00*/  @P0 BRA `(.L_x_2424) ;  /* 0x0000000000240947 */ /* 0x002fea0003800000 */
[----:B------:R-:W-:Y:S02]  /*bc10*/  ULDC UR4, c[0x0][0xac8] ;  /* 0x0002b20000047ab9 */ /* 0x000fe40000000800 */
[----:B------:R-:W-:Y:S02]  /*bc20*/  ISETP.GE.AND P2, PT, R16, UR4, PT ;  /* 0x0000000410007c0c */ /* 0x000fe4000bf46270 */
[----:B------:R-:W-:-:S11]  /*bc30*/  ISETP.GE.AND P3, PT, R19, UR4, PT ;  /* 0x0000000413007c0c */ /* 0x000fd6000bf66270 */
[CC--:B---3--:R-:W-:Y:S02]  /*bc40*/  @!P2 LEA R6, P0, R16.reuse, R2.reuse, 0x1 ;  /* 0x000000021006a211 */ /* 0x0c8fe400078008ff */
[C---:B------:R-:W-:Y:S02]  /*bc50*/  @!P3 LEA R2, P1, R19.reuse, R2, 0x1 ;  /* 0x000000021302b211 */ /* 0x040fe400078208ff */
[-C--:B--2---:R-:W-:Y:S02]  /*bc60*/  @!P2 LEA.HI.X R7, R16, R5.reuse, R203, 0x1, P0 ;  /* 0x000000051007a211 */ /* 0x084fe400000f0ccb */
[----:B------:R-:W-:-:S03]  /*bc70*/  @!P3 LEA.HI.X R3, R19, R5, R202, 0x1, P1 ;  /* 0x000000051303b211 */ /* 0x000fc600008f0cca */
[----:B------:R1:W-:Y:S04]  /*bc80*/  @!P2 ST.E.128 desc[UR36][R6.64], RZ ;  /* 0x000000ff0600a985 */ /* 0x0003e8000c101d24 */
[----:B------:R1:W-:Y:S02]  /*bc90*/  @!P3 ST.E.128 desc[UR36][R2.64], RZ ;  /* 0x000000ff0200b985 */ /* 0x0003e4000c101d24 */
.L_x_2424:
[----:B------:R-:W-:Y:S05]  /*bca0*/  BSYNC B0 ;  /* 0x0000000000007941 */ /* 0x000fea0003800000 */
.L_x_2414:
[----:B------:R-:W-:Y:S02]  /*bcb0*/  ULDC UR4, c[0x0][0xc3c] ;  /* 0x00030f0000047ab9 */ /* 0x000fe40000000800 */
[----:B------:R-:W-:-:S13]  /*bcc0*/  ISETP.GE.AND P0, PT, R27, UR4, PT ;  /* 0x000000041b007c0c */ /* 0x000fda000bf06270 */
[----:B------:R-:W-:Y:S05]  /*bcd0*/  @!P0 BRA `(.L_x_2436) ;  /* 0xffffff50009c8947 */ /* 0x000fea000383ffff */
[----:B------:R-:W-:Y:S05]  /*bce0*/  EXIT ;  /* 0x000000000000794d */ /* 0x000fea0003800000 */
.L_x_2371:
        /* <DEDUP_REMOVED lines=16> */
.L_x_2437:
        /* <DEDUP_REMOVED lines=44> */
.L_x_2441:
[----:B------:R-:W0:Y:S01]  /*c0b0*/  LDC R0, c[0x0][0xc3c] ;  /* 0x00030f00ff007b82 */ /* 0x000e220000000800 */
[----:B------:R-:W-:-:S06]  /*c0c0*/  UIADD3 UR4, UR4, 0x1f, URZ ;  /* 0x0000001f04047890 */ /* 0x000fcc000fffe03f */
[----:B0-----:R-:W-:-:S13]  /*c0d0*/  ISETP.LE.AND P6, PT, R0, UR4, PT ;  /* 0x0000000400007c0c */ /* 0x001fda000bfc3270 */
[----:B------:R-:W-:Y:S05]  /*c0e0*/  @P6 BRA `(.L_x_2440) ;  /* 0x0000000800a86947 */ /* 0x000fea0003800000 */
[----:B------:R-:W-:-:S05]  /*c0f0*/  VIADD R9, R7, UR4 ;  /* 0x0000000407097c36 */ /* 0x000fca0008000000 */
        /* <DEDUP_REMOVED lines=30> */
.L_x_2439:
        /* <DEDUP_REMOVED lines=13> */
.L_x_2442:
        /* <DEDUP_REMOVED lines=30> */
[----:B------:R-:W-:-:S02]  /*c590*/  @P0 VIADD R2, R2, 0x1 ;  /* 0x0000000102020836 */ /* 0x000fc40000000000 */
[----:B0-----:R-:W-:-:S03]  /*c5a0*/  IMAD.MOV R11, RZ, RZ, -R3 ;  /* 0x000000ffff0b7224 */ /* 0x001fc600078e0a03 */
[----:B------:R-:W-:Y:S02]  /*c5b0*/  MOV R8, R2 ;  /* 0x0000000200087202 */ /* 0x000fe40000000f00 */
[----:B------:R-:W-:Y:S01]  /*c5c0*/  IABS R2, R9 ;  /* 0x0000000900027213 */ /* 0x000fe20000000000 */
[----:B------:R-:W-:Y:S02]  /*c5d0*/  IMAD R11, R11, R4, RZ ;  /* 0x000000040b0b7224 */ /* 0x000fe400078e02ff */
[----:B------:R-:W-:Y:S01]  /*c5e0*/  @!P2 IMAD.MOV R8, RZ, RZ, -R8 ;  /* 0x000000ffff08a224 */ /* 0x000fe200078e0a08 */
[----:B------:R-:W-:Y:S01]  /*c5f0*/  @!P1 LOP3.LUT R8, RZ, R0, RZ, 0x33, !PT ;  /* 0x00000000ff089212 */ /* 0x000fe200078e33ff */
[----:B------:R-:W-:Y:S02]  /*c600*/  IMAD.MOV R10, RZ, RZ, -R2 ;  /* 0x000000ffff0a7224 */ /* 0x000fe400078e0a02 */
[----:B------:R-:W-:Y:S01]  /*c610*/  IMAD.MOV.U32 R2, RZ, RZ, RZ ;  /* 0x000000ffff027224 */ /* 0x000fe200078e00ff */
[----:B------:R-:W-:-:S03]  /*c620*/  IABS R6, R8 ;  /* 0x0000000800067213 */ /* 0x000fc60000000000 */
        /* <DEDUP_REMOVED lines=22> */
.L_x_2443:
        /* <DEDUP_REMOVED lines=28> */
[----:B------:R-:W-:Y:S01]  /*c950*/  IMAD R13, R11, R2, RZ ;  /* 0x000000020b0d7224 */ /* 0x000fe200078e02ff */
[----:B------:R-:W-:-:S03]  /*c960*/  IADD3 R2, -R2, RZ, RZ ;  /* 0x000000ff02027210 */ /* 0x000fc60007ffe1ff */
        /* <DEDUP_REMOVED lines=31> */
.L_x_2444:
[----:B------:R-:W-:-:S05]  /*cb60*/  LOP3.LUT R17, RZ, R2, RZ, 0x33, !PT ;  /* 0x00000002ff117212 */ /* 0x000fca00078e33ff */
[----:B------:R-:W-:Y:S01]  /*cb70*/  IMAD.IADD R17, R0, 0x1, R17 ;  /* 0x0000000100117824 */ /* 0x000fe200078e0211 */
[----:B------:R-:W-:Y:S06]  /*cb80*/  BRA `(.L_x_2445) ;  /* 0x0000000000147947 */ /* 0x000fec0003800000 */
.L_x_2440:
[----:B------:R-:W-:Y:S01]  /*cb90*/  ULDC UR4, c[0x0][0xc3c] ;  /* 0x00030f0000047ab9 */ /* 0x000fe20000000800 */
[----:B------:R-:W-:Y:S02]  /*cba0*/  IMAD.MOV.U32 R17, RZ, RZ, RZ ;  /* 0x000000ffff117224 */ /* 0x000fe400078e00ff */
[----:B------:R-:W-:Y:S02]  /*cbb0*/  IMAD.U32 R16, RZ, RZ, UR6 ;  /* 0x00000006ff107e24 */ /* 0x000fe4000f8e00ff */
[----:B------:R-:W-:Y:S02]  /*cbc0*/  IMAD.MOV.U32 R18, RZ, RZ, RZ ;  /* 0x000000ffff127224 */ /* 0x000fe400078e00ff */
[----:B------:R-:W-:-:S07]  /*cbd0*/  IMAD.U32 R19, RZ, RZ, UR4 ;  /* 0x00000004ff137e24 */ /* 0x000fce000f8e00ff */
.L_x_2445:
[----:B------:R-:W-:-:S13]  /*cbe0*/  ISETP.NE.AND P0, PT, R7, RZ, PT ;  /* 0x000000ff0700720c */ /* 0x000fda0003f05270 */
[----:B------:R-:W0:Y:S01]  /*cbf0*/  @!P0 S2R R3, SR_CgaCtaId ;  /* 0x0000000000038919 */ /* 0x000e220000008800 */
[----:B------:R-:W-:-:S04]  /*cc00*/  @!P0 MOV R0, 0x400 ;  /* 0x0000040000008802 */ /* 0x000fc80000000f00 */
[----:B0-----:R-:W-:-:S05]  /*cc10*/  @!P0 LEA R0, R3, R0, 0x18 ;  /* 0x0000000003008211 */ /* 0x001fca00078ec0ff */
[----:B------:R1:W-:Y:S01]  /*cc20*/  @!P0 STS.128 [R0+0x2a8d0], R16 ;  /* 0x02a8d01000008388 */ /* 0x0003e20000000c00 */
[----:B------:R-:W-:Y:S06]  /*cc30*/  BAR.ARV 0x5, 0x180 ;  /* 0x0146000000007b1d */ /* 0x000fec0000002000 */
.L_x_2438:
        /* <DEDUP_REMOVED lines=14> */
[C---:B-1----:R-:W-:Y:S02]  /*cd20*/  LOP3.LUT R4, R5.reuse, 0x7f, RZ, 0xc0, !PT ;  /* 0x0000007f05047812 */ /* 0x042fe400078ec0ff */
[----:B--2---:R-:W-:Y:S01]  /*cd30*/  R2UR UR4, R0 ;  /* 0x00000000000472ca */ /* 0x004fe200000e0000 */
[----:B------:R-:W-:-:S05]  /*cd40*/  IMAD.SHL.U32 R0, R5, 0x8, RZ ;  /* 0x0000000805007824 */ /* 0x000fca00078e00ff */
        /* <DEDUP_REMOVED lines=14> */
.L_x_2511:
[----:B0-----:R-:W0:Y:S02]  /*ce30*/  LDC.64 R30, c[0x0][0xc88] ;  /* 0x00032200ff1e7b82 */ /* 0x001e240000000a00 */
[----:B0-----:R-:W-:-:S06]  /*ce40*/  IMAD.WIDE R30, R19, 0x4, R30 ;  /* 0x00000004131e7825 */ /* 0x001fcc00078e021e */
[----:B------:R-:W2:Y:S01]  /*ce50*/  LDG.E R30, desc[UR36][R30.64] ;  /* 0x000000241e1e7981 */ /* 0x000ea2000c1e1900 */
        /* <DEDUP_REMOVED lines=8> */
[C---:B------:R-:W-:Y:S02]  /*cee0*/  @P0 LEA R2, P1, R30.reuse, UR4, 0x2 ;  /* 0x000000041e020c11 */ /* 0x040fe4000f8210ff */
[C---:B------:R-:W-:Y:S01]  /*cef0*/  SHF.L.U32 R24, R30.reuse, 0x2, RZ ;  /* 0x000000021e187819 */ /* 0x040fe200000006ff */
[----:B------:R0:W-:Y:S01]  /*cf00*/  STL [R1+0x8], R0 ;  /* 0x0000080001007387 */ /* 0x0001e20000100800 */
[----:B------:R-:W-:Y:S01]  /*cf10*/  @P0 LEA.HI.X R3, R30, UR5, R0, 0x2, P1 ;  /* 0x000000051e030c11 */ /* 0x000fe200088f1400 */
[----:B------:R-:W-:-:S04]  /*cf20*/  ULDC.64 UR4, c[0x0][0xa00] ;  /* 0x0002800000047ab9 */ /* 0x000fc80000000a00 */
[----:B-1----:R1:W5:Y:S01]  /*cf30*/  @P0 LDG.E R37, desc[UR36][R2.64] ;  /* 0x0000002402250981 */ /* 0x002362000c1e1900 */
[----:B------:R-:W-:Y:S02]  /*cf40*/  ISETP.NE.U32.AND P0, PT, RZ, UR4, PT ;  /* 0x00000004ff007c0c */ /* 0x000fe4000bf05070 */
[----:B------:R-:W-:Y:S02]  /*cf50*/  SHF.L.U64.HI R25, R30, 0x2, R0 ;  /* 0x000000021e197819 */ /* 0x000fe40000010200 */
[----:B------:R-:W-:Y:S02]  /*cf60*/  ISETP.NE.AND.EX P2, PT, RZ, UR5, PT, P0 ;  /* 0x00000005ff007c0c */ /* 0x000fe4000bf45300 */
[----:B------:R-:W-:Y:S02]  /*cf70*/  ISETP.NE.U32.AND P0, PT, RZ, UR6, PT ;  /* 0x00000006ff007c0c */ /* 0x000fe4000bf05070 */
[----:B------:R-:W-:Y:S02]  /*cf80*/  LOP3.LUT R23, R23, 0xffffffbf, RZ, 0xc0, !PT ;  /* 0xffffffbf17177812 */ /* 0x000fe400078ec0ff */
[----:B------:R-:W-:-:S02]  /*cf90*/  ISETP.NE.AND.EX P0, PT, RZ, UR7, PT, P0 ;  /* 0x00000007ff007c0c */ /* 0x000fc4000bf05300 */
[----:B-1----:R-:W-:-:S04]  /*cfa0*/  IADD3 R2, P1, R24, UR4, RZ ;  /* 0x0000000418027c10 */ /* 0x002fc8000ff3e0ff */
[----:B------:R-:W-:Y:S01]  /*cfb0*/  IADD3.X R3, R25, UR5, RZ, P1, !PT ;  /* 0x0000000519037c10 */ /* 0x000fe20008ffe4ff */
[----:B------:R-:W-:Y:S01]  /*cfc0*/  ULDC.64 UR4, c[0x0][0x418] ;  /* 0x0001060000047ab9 */ /* 0x000fe20000000a00 */
[----:B------:R-:W-:-:S03]  /*cfd0*/  @P2 LOP3.LUT R23, R23, 0x40, RZ, 0xfc, !PT ;  /* 0x0000004017172812 */ /* 0x000fc600078efcff */
[----:B------:R1:W5:Y:S02]  /*cfe0*/  @P2 LDG.E R35, desc[UR36][R2.64] ;  /* 0x0000002402232981 */ /* 0x000364000c1e1900 */
        /* <DEDUP_REMOVED lines=18> */
[----:B--2---:R-:W-:-:S05]  /*d110*/  IMAD.IADD R0, R0, 0x1, -R5 ;  /* 0x0000000100007824 */ /* 0x004fca00078e0a05 */
[----:B------:R2:W-:Y:S02]  /*d120*/  STL [R1+0x4], R0 ;  /* 0x0000040001007387 */ /* 0x0005e40000100800 */
.L_x_2447:
        /* <DEDUP_REMOVED lines=9> */
.L_x_2448:
        /* <DEDUP_REMOVED lines=9> */
.L_x_2449:
[----:B------:R-:W4:Y:S01]  /*d250*/  LDL R4, [R1+0x4] ;  /* 0x0000040001047983 */ /* 0x000f220000100800 */
[----:B012---:R-:W0:Y:S01]  /*d260*/  LDC R0, c[0x0][0x448] ;  /* 0x00011200ff007b82 */ /* 0x007e220000000800 */
[----:B-----5:R-:W-:Y:S01]  /*d270*/  IMAD.IADD R34, R34, 0x1, -R37 ;  /* 0x0000000122227824 */ /* 0x020fe200078e0a25 */
[----:B------:R-:W-:Y:S01]  /*d280*/  LOP3.LUT R23, R23, 0xffffff7f, RZ, 0xc0, !PT ;  /* 0xffffff7f17177812 */ /* 0x000fe200078ec0ff */
[----:B------:R-:W-:Y:S01]  /*d290*/  BSSY B0, `(.L_x_2450) ;  /* 0x0000038000007945 */ /* 0x000fe20003800000 */
[----:B0-----:R-:W-:Y:S01]  /*d2a0*/  ISETP.NE.AND P0, PT, R0, 0x1, PT ;  /* 0x000000010000780c */ /* 0x001fe20003f05270 */
[----:B------:R-:W-:-:S04]  /*d2b0*/  IMAD.SHL.U32 R0, R17, 0x80, RZ ;  /* 0x0000008011007824 */ /* 0x000fc800078e00ff */
[----:B------:R-:W-:-:S08]  /*d2c0*/  VIADD R0, R0, 0x7f ;  /* 0x0000007f00007836 */ /* 0x000fd00000000000 */
[----:B---3--:R-:W0:Y:S01]  /*d2d0*/  @P0 LDC R3, c[0x0][0x44c] ;  /* 0x00011300ff030b82 */ /* 0x008e220000000800 */
[----:B------:R-:W-:-:S07]  /*d2e0*/  @P0 LOP3.LUT R23, R23, 0x80, RZ, 0xfc, !PT ;  /* 0x0000008017170812 */ /* 0x000fce00078efcff */
[----:B------:R-:W1:Y:S01]  /*d2f0*/  @P0 LDC R5, c[0x0][0x450] ;  /* 0x00011400ff050b82 */ /* 0x000e620000000800 */
[----:B0-----:R-:W-:-:S05]  /*d300*/  @P0 IMAD.HI.U32 R2, R0, R3, RZ ;  /* 0x0000000300020227 */ /* 0x001fca00078e00ff */
[----:B-1----:R-:W-:Y:S01]  /*d310*/  @P0 SHF.R.U32.HI R0, RZ, R5, R2 ;  /* 0x00000005ff000219 */ /* 0x002fe20000011602 */
[----:B------:R-:W-:-:S04]  /*d320*/  VIADD R2, R34, 0x5f ;  /* 0x0000005f22027836 */ /* 0x000fc80000000000 */
[----:B------:R-:W-:Y:S01]  /*d330*/  IMAD.HI R2, R2, 0x2aaaaaab, RZ ;  /* 0x2aaaaaab02027827 */ /* 0x000fe200078e02ff */
[----:B----4-:R-:W-:-:S05]  /*d340*/  IADD3 R3, R34, 0x60, -R4 ;  /* 0x0000006022037810 */ /* 0x010fca0007ffe804 */
[----:B------:R-:W-:Y:S01]  /*d350*/  IMAD.IADD R0, R3, 0x1, R0 ;  /* 0x0000000103007824 */ /* 0x000fe200078e0200 */
[----:B------:R-:W-:-:S03]  /*d360*/  SHF.R.U32.HI R3, RZ, 0x1f, R2 ;  /* 0x0000001fff037819 */ /* 0x000fc60000011602 */
[----:B------:R-:W-:Y:S01]  /*d370*/  IMAD.HI R4, R0, 0x2aaaaaab, RZ ;  /* 0x2aaaaaab00047827 */ /* 0x000fe200078e02ff */
[----:B------:R-:W-:Y:S02]  /*d380*/  LEA.HI.SX32 R0, R2, R3, 0x1c ;  /* 0x0000000302007211 */ /* 0x000fe400078fe2ff */
[----:B------:R-:W-:Y:S02]  /*d390*/  LOP3.LUT R2, R18, 0xff000000, RZ, 0xc0, !PT ;  /* 0xff00000012027812 */ /* 0x000fe400078ec0ff */
[----:B------:R-:W-:Y:S02]  /*d3a0*/  SHF.R.U32.HI R3, RZ, 0x1f, R4 ;  /* 0x0000001fff037819 */ /* 0x000fe40000011604 */
[----:B------:R-:W-:Y:S02]  /*d3b0*/  SHF.R.U32.HI R2, RZ, 0x8, R2 ;  /* 0x00000008ff027819 */ /* 0x000fe40000011602 */
[----:B------:R-:W-:-:S04]  /*d3c0*/  LEA.HI.SX32 R3, R4, R3, 0x1c ;  /* 0x0000000304037211 */ /* 0x000fc800078fe2ff */
[----:B------:R-:W-:Y:S02]  /*d3d0*/  VIMNMX R0, R0, R3, PT ;  /* 0x0000000300007248 */ /* 0x000fe40003fe0100 */
[----:B------:R-:W-:Y:S02]  /*d3e0*/  LOP3.LUT R3, R18, 0xff0000, RZ, 0xc0, !PT ;  /* 0x00ff000012037812 */ /* 0x000fe400078ec0ff */
[----:B------:R-:W-:Y:S02]  /*d3f0*/  ISETP.GE.AND P0, PT, R0, 0x1, PT ;  /* 0x000000010000780c */ /* 0x000fe40003f06270 */
[----:B------:R-:W-:Y:S01]  /*d400*/  LEA.HI R2, R3, R2, RZ, 0x10 ;  /* 0x0000000203027211 */ /* 0x000fe200078f80ff */
[----:B------:R-:W-:-:S03]  /*d410*/  IMAD.MOV.U32 R3, RZ, RZ, RZ ;  /* 0x000000ffff037224 */ /* 0x000fc600078e00ff */
[----:B------:R-:W-:-:S07]  /*d420*/  LOP3.LUT R36, R2, 0xff, RZ, 0xc0, !PT ;  /* 0x000000ff02247812 */ /* 0x000fce00078ec0ff */
[----:B------:R-:W-:Y:S05]  /*d430*/  @!P0 BRA `(.L_x_2451) ;  /* 0x0000000000748947 */ /* 0x000fea0003800000 */
[----:B------:R-:W-:-:S04]  /*d440*/  SHF.R.U32.HI R4, RZ, 0x10, R2 ;  /* 0x00000010ff047819 */ /* 0x000fc80000011602 */
[----:B------:R-:W-:-:S13]  /*d450*/  ISETP.NE.AND P0, PT, R4, RZ, PT ;  /* 0x000000ff0400720c */ /* 0x000fda0003f05270 */
[----:B------:R-:W0:Y:S02]  /*d460*/  @!P0 LDC R4, c[0x0][0x9f0] ;  /* 0x00027c00ff048b82 */ /* 0x000e240000000800 */
[-C--:B0-----:R-:W-:Y:S02]  /*d470*/  IABS R6, R4.reuse ;  /* 0x0000000400067213 */ /* 0x081fe40000000000 */
[----:B------:R-:W-:Y:S02]  /*d480*/  IADD3 R5, R4, -0x1, R0 ;  /* 0xffffffff04057810 */ /* 0x000fe40007ffe000 */
[----:B------:R-:W0:Y:S02]  /*d490*/  I2F.RP R8, R6 ;  /* 0x0000000600087306 */ /* 0x000e240000209400 */
[----:B------:R-:W-:-:S04]  /*d4a0*/  LOP3.LUT R2, R5, R4, RZ, 0x3c, !PT ;  /* 0x0000000405027212 */ /* 0x000fc800078e3cff */
[----:B------:R-:W-:Y:S02]  /*d4b0*/  ISETP.GE.AND P2, PT, R2, RZ, PT ;  /* 0x000000ff0200720c */ /* 0x000fe40003f46270 */
[----:B0-----:R-:W0:Y:S02]  /*d4c0*/  MUFU.RCP R8, R8 ;  /* 0x0000000800087308 */ /* 0x001e240000001000 */
[----:B0-----:R-:W-:-:S06]  /*d4d0*/  VIADD R3, R8, 0xffffffe ;  /* 0x0ffffffe08037836 */ /* 0x001fcc0000000000 */
[----:B------:R-:W0:Y:S02]  /*d4e0*/  F2I.FTZ.U32.TRUNC.NTZ R3, R3 ;  /* 0x0000000300037305 */ /* 0x000e24000021f000 */
[----:B0-----:R-:W-:-:S04]  /*d4f0*/  IMAD.MOV R2, RZ, RZ, -R3 ;  /* 0x000000ffff027224 */ /* 0x001fc800078e0a03 */
        /* <DEDUP_REMOVED lines=17> */
.L_x_2451:
[----:B------:R-:W-:Y:S05]  /*d610*/  BSYNC B0 ;  /* 0x0000000000007941 */ /* 0x000fea0003800000 */
.L_x_2450:
        /* <DEDUP_REMOVED lines=23> */
.L_x_2453:
        /* <DEDUP_REMOVED lines=12> */
[----:B------:R-:W-:Y:S02]  /*d850*/  IMAD.U32 R7, RZ, RZ, UR9 ;  /* 0x00000009ff077e24 */ /* 0x000fe4000f8e00ff */
[----:B------:R-:W-:-:S02]  /*d860*/  IMAD.U32 R10, RZ, RZ, UR4 ;  /* 0x00000004ff0a7e24 */ /* 0x000fc4000f8e00ff */
[----:B------:R-:W-:Y:S02]  /*d870*/  IMAD.U32 R11, RZ, RZ, UR5 ;  /* 0x00000005ff0b7e24 */ /* 0x000fe4000f8e00ff */
[----:B------:R-:W-:Y:S02]  /*d880*/  IMAD.MOV.U32 R8, RZ, RZ, 0x70 ;  /* 0x00000070ff087424 */ /* 0x000fe400078e00ff */
[----:B------:R-:W-:Y:S02]  /*d890*/  IMAD.MOV.U32 R12, RZ, RZ, 0x1 ;  /* 0x00000001ff0c7424 */ /* 0x000fe400078e00ff */
[----:B------:R-:W-:-:S07]  /*d8a0*/  IMAD.MOV.U32 R13, RZ, RZ, RZ ;  /* 0x000000ffff0d7224 */ /* 0x000fce00078e00ff */
[----:B------:R-:W-:-:S07]  /*d8b0*/  LEPC R20, `(.L_x_2456) ;  /* 0x000000001014794e */ /* 0x000fce0000000000 */
[----:B0-----:R-:W-:Y:S05]  /*d8c0*/  CALL.ABS.NOINC R2 ;  /* 0x0000000002007343 */ /* 0x001fea0003c00000 */
.L_x_2456:
[----:B------:R-:W-:Y:S05]  /*d8d0*/  BSYNC B6 ;  /* 0x0000000000067941 */ /* 0x000fea0003800000 */
.L_x_2455:
        /* <DEDUP_REMOVED lines=20> */
.L_x_2459:
[----:B------:R0:W1:Y:S01]  /*da20*/  LDC.64 R2, c[0x4][R26] ;  /* 0x010000001a027b82 */ /* 0x0000620000000a00 */
[----:B------:R-:W-:Y:S01]  /*da30*/  ULDC.64 UR6, c[0x4][0xf0] ;  /* 0x01003c0000067ab9 */ /* 0x000fe20000000a00 */
[----:B------:R-:W-:Y:S01]  /*da40*/  ULDC.64 UR8, c[0x4][0xf8] ;  /* 0x01003e0000087ab9 */ /* 0x000fe20000000a00 */
[----:B------:R-:W-:Y:S01]  /*da50*/  ULDC.64 UR4, c[0x4][0x80] ;  /* 0x0100200000047ab9 */ /* 0x000fe20000000a00 */
        /* <DEDUP_REMOVED lines=11> */
.L_x_2458:
[----:B------:R-:W-:Y:S05]  /*db10*/  BSYNC B6 ;  /* 0x0000000000067941 */ /* 0x000fea0003800000 */
.L_x_2457:
[----:B------:R-:W-:Y:S01]  /*db20*/  ULDC.64 UR4, c[0x0][0x9f8] ;  /* 0x00027e0000047ab9 */ /* 0x000fe20000000a00 */
[----:B------:R-:W0:Y:S01]  /*db30*/  S2R R2, SR_TID.X ;  /* 0x0000000000027919 */ /* 0x000e220000002100 */
[----:B------:R-:W-:Y:S01]  /*db40*/  ISETP.NE.U32.AND P0, PT, RZ, UR4, PT ;  /* 0x00000004ff007c0c */ /* 0x000fe2000bf05070 */
[----:B------:R-:W1:Y:S03]  /*db50*/  LDC R5, c[0x0][0x430] ;  /* 0x00010c00ff057b82 */ /* 0x000e660000000800 */
[----:B------:R-:W-:-:S13]  /*db60*/  ISETP.NE.AND.EX P0, PT, RZ, UR5, PT, P0 ;  /* 0x00000005ff007c0c */ /* 0x000fda000bf05300 */
[----:B------:R-:W-:Y:S01]  /*db70*/  @P0 IADD3 R24, P1, R24, UR4, RZ ;  /* 0x0000000418180c10 */ /* 0x000fe2000ff3e0ff */
[----:B------:R-:W2:Y:S01]  /*db80*/  S2R R21, SR_TID.X ;  /* 0x0000000000157919 */ /* 0x000ea20000002100 */
[----:B------:R-:W-:Y:S01]  /*db90*/  LOP3.LUT R23, R23, 0xffffffdf, RZ, 0xc0, !PT ;  /* 0xffffffdf17177812 */ /* 0x000fe200078ec0ff */
[----:B------:R-:W-:Y:S01]  /*dba0*/  ULDC UR4, c[0x0][0x320] ;  /* 0x0000c80000047ab9 */ /* 0x000fe20000000800 */
[----:B------:R-:W-:-:S05]  /*dbb0*/  @P0 IADD3.X R25, R25, UR5, RZ, P1, !PT ;  /* 0x0000000519190c10 */ /* 0x000fca0008ffe4ff */
[----:B------:R3:W4:Y:S01]  /*dbc0*/  @P0 LDG.E R31, desc[UR36][R24.64] ;  /* 0x00000024181f0981 */ /* 0x000722000c1e1900 */
[----:B-1----:R-:W-:Y:S01]  /*dbd0*/  ISETP.NE.AND P2, PT, R5, 0x1, PT ;  /* 0x000000010500780c */ /* 0x002fe20003f45270 */
[----:B------:R-:W1:Y:S01]  /*dbe0*/  S2R R26, SR_TID.X ;  /* 0x00000000001a7919 */ /* 0x000e620000002100 */
[----:B0-----:R-:W-:-:S04]  /*dbf0*/  LOP3.LUT R2, R2, 0x7f, RZ, 0xc0, !PT ;  /* 0x0000007f02027812 */ /* 0x001fc800078ec0ff */
[----:B------:R-:W-:Y:S01]  /*dc00*/  SHF.R.U32.HI R2, RZ, 0x3, R2 ;  /* 0x00000003ff027819 */ /* 0x000fe20000011602 */
[----:B---3--:R-:W-:-:S06]  /*dc10*/  VIADD R25, R29, 0xffffffff ;  /* 0xffffffff1d197836 */ /* 0x008fcc0000000000 */
[----:B------:R-:W0:Y:S01]  /*dc20*/  @P2 LDC R3, c[0x0][0x434] ;  /* 0x00010d00ff032b82 */ /* 0x000e220000000800 */
[----:B------:R-:W-:Y:S01]  /*dc30*/  @P2 LOP3.LUT R23, R23, 0x20, RZ, 0xfc, !PT ;  /* 0x0000002017172812 */ /* 0x000fe200078efcff */
[----:B--2---:R-:W-:-:S05]  /*dc40*/  IMAD.SHL.U32 R20, R21, 0x10, RZ ;  /* 0x0000001015147824 */ /* 0x004fca00078e00ff */
[----:B------:R-:W-:Y:S02]  /*dc50*/  LOP3.LUT R20, R2, 0x70, R20, 0xf8, !PT ;  /* 0x0000007002147812 */ /* 0x000fe400078ef814 */
[----:B------:R-:W2:Y:S03]  /*dc60*/  @P2 LDC R2, c[0x0][0x438] ;  /* 0x00010e00ff022b82 */ /* 0x000ea60000000800 */
[----:B------:R-:W-:Y:S02]  /*dc70*/  IMAD R4, R25, 0x60, R20 ;  /* 0x0000006019047824 */ /* 0x000fe400078e0214 */
[----:B-1----:R-:W-:Y:S02]  /*dc80*/  IMAD.SHL.U32 R9, R26, 0x8, RZ ;  /* 0x000000081a097824 */ /* 0x002fe400078e00ff */
[C---:B------:R-:W-:Y:S01]  /*dc90*/  IMAD.IADD R0, R4.reuse, 0x1, R37 ;  /* 0x0000000104007824 */ /* 0x040fe200078e0225 */
[----:B------:R-:W-:-:S02]  /*dca0*/  ISETP.GE.AND P0, PT, R4, R34, PT ;  /* 0x000000220400720c */ /* 0x000fc40003f06270 */
[----:B------:R-:W-:Y:S01]  /*dcb0*/  LOP3.LUT R9, R9, 0x38, RZ, 0xc0, !PT ;  /* 0x0000003809097812 */ /* 0x000fe200078ec0ff */
[----:B0-----:R-:W-:Y:S01]  /*dcc0*/  @P2 IMAD.HI.U32 R3, R0, R3, RZ ;  /* 0x0000000300032227 */ /* 0x001fe200078e00ff */
[----:B------:R-:W-:Y:S02]  /*dcd0*/  ISETP.GT.U32.OR P0, PT, R20, 0x5f, P0 ;  /* 0x0000005f1400780c */ /* 0x000fe40000704470 */
[C---:B------:R-:W-:Y:S01]  /*dce0*/  LOP3.LUT R8, R9.reuse, 0x40, RZ, 0xfc, !PT ;  /* 0x0000004009087812 */ /* 0x040fe200078efcff */
[----:B------:R-:W-:Y:S01]  /*dcf0*/  IMAD.MOV.U32 R4, RZ, RZ, R0 ;  /* 0x000000ffff047224 */ /* 0x000fe200078e0000 */
[----:B------:R-:W-:Y:S02]  /*dd00*/  ISETP.GE.AND P1, PT, R9, UR4, PT ;  /* 0x0000000409007c0c */ /* 0x000fe4000bf26270 */
[----:B--2---:R-:W-:Y:S02]  /*dd10*/  @P2 SHF.R.U32.HI R4, RZ, R2, R3 ;  /* 0x00000002ff042219 */ /* 0x004fe40000011603 */
[----:B------:R-:W-:Y:S01]  /*dd20*/  ISETP.GE.AND P2, PT, R8, UR4, PT ;  /* 0x0000000408007c0c */ /* 0x000fe2000bf46270 */
[----:B------:R-:W-:-:S02]  /*dd30*/  ULDC UR4, c[0x0][0x2f4] ;  /* 0x0000bd0000047ab9 */ /* 0x000fc40000000800 */
[----:B------:R-:W-:Y:S01]  /*dd40*/  IMAD.MOV R3, RZ, RZ, -R4 ;  /* 0x000000ffff037224 */ /* 0x000fe200078e0a04 */
[----:B------:R-:W-:-:S03]  /*dd50*/  SEL R29, RZ, 0xffffffff, P2 ;  /* 0xffffffffff1d7807 */ /* 0x000fc60001000000 */
[----:B------:R-:W-:Y:S01]  /*dd60*/  IMAD R0, R5, R3, R0 ;  /* 0x0000000305007224 */ /* 0x000fe200078e0200 */
[----:B------:R-:W-:Y:S01]  /*dd70*/  SEL R5, RZ, 0x1, P1 ;  /* 0x00000001ff057807 */ /* 0x000fe20000800000 */
[----:B------:R-:W0:Y:S01]  /*dd80*/  @!P0 LDC.64 R2, c[0x0][0x428] ;  /* 0x00010a00ff028b82 */ /* 0x000e220000000a00 */
[----:B------:R-:W-:-:S05]  /*dd90*/  IMAD.SHL.U32 R29, R29, 0x2, RZ ;  /* 0x000000021d1d7824 */ /* 0x000fca00078e00ff */
[----:B------:R-:W-:Y:S02]  /*dda0*/  LOP3.LUT R29, R29, 0x2, R5, 0xe2, !PT ;  /* 0x000000021d1d7812 */ /* 0x000fe400078ee205 */
[----:B------:R-:W-:Y:S02]  /*ddb0*/  @!P0 SHF.R.S32.HI R5, RZ, 0x1f, R4 ;  /* 0x0000001fff058819 */ /* 0x000fe40000011404 */
[----:B------:R-:W-:Y:S02]  /*ddc0*/  ISETP.GE.AND P2, PT, R9, UR4, PT ;  /* 0x0000000409007c0c */ /* 0x000fe4000bf46270 */
[----:B------:R-:W-:Y:S02]  /*ddd0*/  LOP3.LUT R23, R23, 0xfffffffb, RZ, 0xc0, !PT ;  /* 0xfffffffb17177812 */ /* 0x000fe400078ec0ff */
[----:B------:R-:W-:-:S09]  /*dde0*/  LOP3.LUT R7, R9, 0x80, RZ, 0xfc, !PT ;  /* 0x0000008009077812 */ /* 0x000fd200078efcff */
[----:B------:R-:W-:-:S04]  /*ddf0*/  @P2 LOP3.LUT R23, R23, 0x4, RZ, 0xfc, !PT ;  /* 0x0000000417172812 */ /* 0x000fc800078efcff */
[----:B------:R-:W-:Y:S01]  /*de00*/  LOP3.LUT R23, R23, 0xfffffffd, RZ, 0xc0, !PT ;  /* 0xfffffffd17177812 */ /* 0x000fe200078ec0ff */
[----:B------:R-:W-:Y:S01]  /*de10*/  UMOV UR5, 0xffffffff ;  /* 0xffffffff00057882 */ /* 0x000fe20000000000 */
[----:B------:R-:W-:Y:S02]  /*de20*/  LOP3.LUT R26, R18, 0xffff, RZ, 0xc0, !PT ;  /* 0x0000ffff121a7812 */ /* 0x000fe400078ec0ff */
[----:B----4-:R-:W-:Y:S01]  /*de30*/  SHF.R.S32.HI R6, RZ, 0x1f, R31 ;  /* 0x0000001fff067819 */ /* 0x010fe2000001141f */
[----:B0-----:R-:W-:-:S04]  /*de40*/  @!P0 IMAD.WIDE.U32 R4, R31, R2, R4 ;  /* 0x000000021f048225 */ /* 0x001fc800078e0004 */
[----:B------:R0:W-:Y:S02]  /*de50*/  STL [R1], R6 ;  /* 0x0000000601007387 */ /* 0x0001e40000100800 */
[----:B0-----:R-:W-:-:S04]  /*de60*/  @!P0 IMAD R6, R6, R2, RZ ;  /* 0x0000000206068224 */ /* 0x001fc800078e02ff */
[----:B------:R-:W-:Y:S02]  /*de70*/  @!P0 IMAD R6, R31, R3, R6 ;  /* 0x000000031f068224 */ /* 0x000fe400078e0206 */
[----:B------:R-:W0:Y:S02]  /*de80*/  @!P0 LDC.64 R2, c[0x0][0x418] ;  /* 0x00010600ff028b82 */ /* 0x000e240000000a00 */
[----:B------:R-:W-:Y:S01]  /*de90*/  @!P0 IMAD.IADD R6, R5, 0x1, R6 ;  /* 0x0000000105068824 */ /* 0x000fe200078e0206 */
[----:B0-----:R-:W-:-:S04]  /*dea0*/  @!P0 LEA R2, P1, R4, R2, 0x2 ;  /* 0x0000000204028211 */ /* 0x001fc800078210ff */
[----:B------:R-:W-:Y:S01]  /*deb0*/  @!P0 LEA.HI.X R3, R4, R3, R6, 0x2, P1 ;  /* 0x0000000304038211 */ /* 0x000fe200008f1406 */
[----:B------:R-:W-:Y:S01]  /*dec0*/  IMAD.MOV.U32 R4, RZ, RZ, RZ ;  /* 0x000000ffff047224 */ /* 0x000fe200078e00ff */
[----:B------:R-:W-:-:S05]  /*ded0*/  ISETP.GE.AND P1, PT, R8, UR4, PT ;  /* 0x0000000408007c0c */ /* 0x000fca000bf26270 */
[----:B------:R0:W5:Y:S01]  /*dee0*/  @!P0 LDG.E R4, desc[UR36][R2.64] ;  /* 0x0000002402048981 */ /* 0x000162000c1e1900 */
[----:B------:R-:W-:-:S07]  /*def0*/  ISETP.GE.AND P0, PT, R7, UR4, PT ;  /* 0x0000000407007c0c */ /* 0x000fce000bf06270 */
[----:B------:R-:W-:Y:S01]  /*df00*/  @P1 LOP3.LUT R23, R23, 0x2, RZ, 0xfc, !PT ;  /* 0x0000000217171812 */ /* 0x000fe200078efcff */
[----:B0-----:R-:W-:-:S03]  /*df10*/  IMAD.U32 R2, RZ, RZ, UR38 ;  /* 0x00000026ff027e24 */ /* 0x001fc6000f8e00ff */
[----:B------:R-:W-:-:S04]  /*df20*/  LOP3.LUT R23, R23, 0xfffffffe, RZ, 0xc0, !PT ;  /* 0xfffffffe17177812 */ /* 0x000fc800078ec0ff */
[----:B------:R-:W-:Y:S01]  /*df30*/  @P0 LOP3.LUT R23, R23, 0x1, RZ, 0xfc, !PT ;  /* 0x0000000117170812 */ /* 0x000fe200078efcff */
[----:B------:R-:W-:Y:S06]  /*df40*/  BRA.DIV UR5, `(.L_x_2460) ;  /* 0x0000004205e47947 */ /* 0x000fec000b800000 */
.L_x_2528:
        /* <DEDUP_REMOVED lines=8> */
.L_x_2461:
[----:B------:R-:W-:Y:S01]  /*dfd0*/  SHF.R.S32.HI R5, RZ, 0x1f, R0 ;  /* 0x0000001fff057819 */ /* 0x000fe20000011400 */
[----:B------:R-:W-:Y:S01]  /*dfe0*/  ULDC.64 UR4, c[0x0][0x328] ;  /* 0x0000ca0000047ab9 */ /* 0x000fe20000000a00 */
[----:B------:R-:W-:Y:S01]  /*dff0*/  ULDC.64 UR6, c[0x0][0x318] ;  /* 0x0000c60000067ab9 */ /* 0x000fe20000000a00 */
[----:B------:R-:W-:Y:S01]  /*e000*/  IMAD.WIDE.U32 R2, R0, UR4, RZ ;  /* 0x0000000400027c25 */ /* 0x000fe2000f8e00ff */
        /* <DEDUP_REMOVED lines=19> */
.L_x_2529:
[----:B------:R-:W-:Y:S05]  /*e140*/  BSYNC B0 ;  /* 0x0000000000007941 */ /* 0x000fea0003800000 */
.L_x_2462:
        /* <DEDUP_REMOVED lines=93> */
.L_x_2543:
        /* <DEDUP_REMOVED lines=12> */
.L_x_2465:
        /* <DEDUP_REMOVED lines=10> */
.L_x_2466:
        /* <DEDUP_REMOVED lines=35> */
.L_x_2468:
[----:B------:R-:W-:Y:S05]  /*eab0*/  BSYNC B6 ;  /* 0x0000000000067941 */ /* 0x000fea0003800000 */
.L_x_2467:
[----:B------:R-:W3:Y:S01]  /*eac0*/  LDL.LU R2, [R1+0x18] ;  /* 0x0000180001027983 */ /* 0x000ee20000300800 */
[----:B------:R-:W-:Y:S01]  /*ead0*/  ULDC.64 UR6, c[0x0][0x2e0] ;  /* 0x0000b80000067ab9 */ /* 0x000fe20000000a00 */
[----:B------:R-:W-:Y:S01]  /*eae0*/  IMAD.MOV.U32 R3, RZ, RZ, R35 ;  /* 0x000000ffff037224 */ /* 0x000fe200078e0023 */
[----:B------:R-:W-:Y:S01]  /*eaf0*/  ULDC.64 UR4, c[0x0][0x2d8] ;  /* 0x0000b60000047ab9 */ /* 0x000fe20000000a00 */
[----:B------:R-:W4:Y:S04]  /*eb00*/  LDL.LU.64 R20, [R1+0x8] ;  /* 0x0000080001147983 */ /* 0x000f280000300a00 */
[----:B------:R0:W5:Y:S01]  /*eb10*/  LDL R10, [R1+0x4] ;  /* 0x00000400010a7983 */ /* 0x0001620000100800 */
[----:B------:R-:W1:Y:S02]  /*eb20*/  S2R R11, SR_TID.X ;  /* 0x00000000000b7919 */ /* 0x000e640000002100 */
[----:B-1----:R-:W-:-:S05]  /*eb30*/  IMAD.SHL.U32 R8, R11, 0x8, RZ ;  /* 0x000000080b087824 */ /* 0x002fca00078e00ff */
[----:B------:R-:W-:Y:S01]  /*eb40*/  LOP3.LUT R8, R8, 0x38, RZ, 0xc0, !PT ;  /* 0x0000003808087812 */ /* 0x000fe200078ec0ff */
[----:B---3--:R-:W-:Y:S02]  /*eb50*/  IMAD.MOV.U32 R0, RZ, RZ, R2 ;  /* 0x000000ffff007224 */ /* 0x008fe400078e0002 */
[----:B----4-:R-:W-:Y:S01]  /*eb60*/  IMAD.MOV.U32 R2, RZ, RZ, R20 ;  /* 0x000000ffff027224 */ /* 0x010fe200078e0014 */
[----:B------:R-:W1:Y:S01]  /*eb70*/  S2R R21, SR_TID.X ;  /* 0x0000000000157919 */ /* 0x000e620000002100 */
[----:B------:R-:W3:Y:S01]  /*eb80*/  LDC R20, c[0x0][0x448] ;  /* 0x00011200ff147b82 */ /* 0x000ee20000000800 */
[----:B------:R-:W-:Y:S02]  /*eb90*/  IMAD R4, R0, UR6, RZ ;  /* 0x0000000600047c24 */ /* 0x000fe4000f8e02ff */
[----:B------:R-:W-:-:S04]  /*eba0*/  IMAD.WIDE.U32 R2, R26, UR4, R2 ;  /* 0x000000041a027c25 */ /* 0x000fc8000f8e0002 */
[----:B------:R-:W-:Y:S01]  /*ebb0*/  IMAD R3, R26, UR5, R3 ;  /* 0x000000051a037c24 */ /* 0x000fe2000f8e0203 */
[----:B------:R-:W-:Y:S01]  /*ebc0*/  ULDC.64 UR4, c[0x0][0x2d0] ;  /* 0x0000b40000047ab9 */ /* 0x000fe20000000a00 */
[C---:B------:R-:W-:Y:S02]  /*ebd0*/  IMAD R4, R30.reuse, UR7, R4 ;  /* 0x000000071e047c24 */ /* 0x040fe4000f8e0204 */
[----:B------:R-:W-:Y:S01]  /*ebe0*/  IMAD.WIDE.U32 R2, R30, UR6, R2 ;  /* 0x000000061e027c25 */ /* 0x000fe2000f8e0002 */
[----:B---3--:R-:W-:Y:S02]  /*ebf0*/  ISETP.NE.AND P6, PT, R20, 0x1, PT ;  /* 0x000000011400780c */ /* 0x008fe40003fc5270 */
[----:B------:R-:W3:Y:S01]  /*ec00*/  S2R R20, SR_TID.X ;  /* 0x0000000000147919 */ /* 0x000ee20000002100 */
[----:B-1----:R-:W-:-:S04]  /*ec10*/  LOP3.LUT R21, R21, 0x7f, RZ, 0xc0, !PT ;  /* 0x0000007f15157812 */ /* 0x002fc800078ec0ff */
[----:B------:R-:W-:-:S06]  /*ec20*/  SHF.R.U32.HI R21, RZ, 0x3, R21 ;  /* 0x00000003ff157819 */ /* 0x000fcc0000011615 */
[----:B--2---:R-:W1:Y:S08]  /*ec30*/  @P6 LDC R7, c[0x0][0x44c] ;  /* 0x00011300ff076b82 */ /* 0x004e700000000800 */
[----:B------:R-:W2:Y:S01]  /*ec40*/  @P6 LDC R6, c[0x0][0x450] ;  /* 0x00011400ff066b82 */ /* 0x000ea20000000800 */
[----:B---3--:R-:W-:-:S05]  /*ec50*/  IMAD.SHL.U32 R20, R20, 0x10, RZ ;  /* 0x0000001014147824 */ /* 0x008fca00078e00ff */
[----:B------:R-:W-:-:S05]  /*ec60*/  LOP3.LUT R20, R21, 0x70, R20, 0xf8, !PT ;  /* 0x0000007015147812 */ /* 0x000fca00078ef814 */
[----:B------:R-:W-:-:S04]  /*ec70*/  IMAD R5, R17, 0x80, R20 ;  /* 0x0000008011057824 */ /* 0x000fc800078e0214 */
[----:B-1----:R-:W-:Y:S01]  /*ec80*/  @P6 IMAD.HI.U32 R7, R5, R7, RZ ;  /* 0x0000000705076227 */ /* 0x002fe200078e00ff */
[----:B------:R-:W-:-:S04]  /*ec90*/  MOV R0, R5 ;  /* 0x0000000500007202 */ /* 0x000fc80000000f00 */
[----:B--2---:R-:W-:Y:S02]  /*eca0*/  @P6 SHF.R.U32.HI R0, RZ, R6, R7 ;  /* 0x00000006ff006219 */ /* 0x004fe40000011607 */
[----:B------:R-:W1:Y:S01]  /*ecb0*/  LDC R6, c[0x0][0x448] ;  /* 0x00011200ff067b82 */ /* 0x000e620000000800 */
[----:B------:R-:W-:Y:S02]  /*ecc0*/  IMAD.IADD R3, R3, 0x1, R4 ;  /* 0x0000000103037824 */ /* 0x000fe400078e0204 */
[----:B------:R-:W-:Y:S02]  /*ecd0*/  IMAD.MOV R4, RZ, RZ, -R0 ;  /* 0x000000ffff047224 */ /* 0x000fe400078e0a00 */
[----:B------:R-:W-:-:S04]  /*ece0*/  IMAD.WIDE.U32 R2, R0, UR4, R2 ;  /* 0x0000000400027c25 */ /* 0x000fc8000f8e0002 */
[----:B-1----:R-:W-:Y:S01]  /*ecf0*/  IMAD R4, R6, R4, R5 ;  /* 0x0000000406047224 */ /* 0x002fe200078e0205 */
[----:B------:R-:W-:-:S05]  /*ed00*/  SHF.R.S32.HI R5, RZ, 0x1f, R0 ;  /* 0x0000001fff057819 */ /* 0x000fca0000011400 */
        /* <DEDUP_REMOVED lines=23> */
[----:B0-----:R-:W-:Y:S10]  /*ee80*/  BRA.DIV UR5, `(.L_x_2469) ;  /* 0x0000003e05807947 */ /* 0x001ff4000b800000 */
[----:B------:R-:W0:Y:S01]  /*ee90*/  SHFL.IDX PT, R14, R0, RZ, 0x181f ;  /* 0x00181fff000e7589 */ /* 0x000e2200000e0000 */
[----:B-----5:R-:W-:Y:S02]  /*eea0*/  IMAD R5, R10, R6, RZ ;  /* 0x000000060a057224 */ /* 0x020fe400078e02ff */
[----:B------:R-:W-:Y:S01]  /*eeb0*/  IMAD R17, R17, 0x80, R9 ;  /* 0x0000008011117824 */ /* 0x000fe200078e0209 */
        /* <DEDUP_REMOVED lines=10> */
[----:B------:R-:W-:Y:S01]  /*ef60*/  ISETP.GE.AND P1, PT, R6, R5, PT ;  /* 0x000000050600720c */ /* 0x000fe20003f26270 */
[----:B------:R-:W-:-:S02]  /*ef70*/  VIADD R6, R17, 0x20 ;  /* 0x0000002011067836 */ /* 0x000fc40000000000 */
[----:B-1----:R-:W1:Y:S10]  /*ef80*/  SHFL.IDX PT, R2, R4, 0x1, 0x181f ;  /* 0x00381f0004027f89 */ /* 0x002e7400000e0000 */
[----:B0-----:R-:W-:-:S05]  /*ef90*/  @!P1 LEA R14, P4, R8, R14, 0x1 ;  /* 0x0000000e080e9211 */ /* 0x001fca00078808ff */
[----:B-1----:R-:W-:Y:S02]  /*efa0*/  @!P1 IMAD.X R7, RZ, RZ, R2, P4 ;  /* 0x000000ffff079224 */ /* 0x002fe400020e0602 */
[----:B------:R-:W-:Y:S02]  /*efb0*/  @!P1 IMAD.MOV.U32 R2, RZ, RZ, R14 ;  /* 0x000000ffff029224 */ /* 0x000fe400078e000e */
[----:B------:R-:W-:Y:S01]  /*efc0*/  @!P1 IMAD.MOV.U32 R3, RZ, RZ, R7 ;  /* 0x000000ffff039224 */ /* 0x000fe200078e0007 */
        /* <DEDUP_REMOVED lines=30> */
[----:B-1----:R-:W-:Y:S01]  /*f1b0*/  @!P1 IMAD.X R7, RZ, RZ, R2, P4 ;  /* 0x000000ffff079224 */ /* 0x002fe200020e0602 */
[----:B------:R-:W-:Y:S02]  /*f1c0*/  @!P1 MOV R2, R14 ;  /* 0x0000000e00029202 */ /* 0x000fe40000000f00 */
[----:B------:R-:W0:Y:S01]  /*f1d0*/  SHFL.IDX PT, R14, R0, 0x5, 0x181f ;  /* 0x00b81f00000e7f89 */ /* 0x000e2200000e0000 */
[----:B------:R-:W-:-:S05]  /*f1e0*/  @!P1 IMAD.MOV.U32 R3, RZ, RZ, R7 ;  /* 0x000000ffff039224 */ /* 0x000fca00078e0007 */
        /* <DEDUP_REMOVED lines=25> */
.L_x_2560:
        /* <DEDUP_REMOVED lines=12> */
.L_x_2471:
[----:B------:R-:W-:Y:S05]  /*f440*/  BSYNC B0 ;  /* 0x0000000000007941 */ /* 0x000fea0003800000 */
.L_x_2470:
[----:B------:R-:W-:Y:S01]  /*f450*/  NOP ;  /* 0x0000000000007918 */ /* 0x000fe20000000000 */
[----:B------:R-:W-:-:S13]  /*f460*/  PLOP3.LUT P0, PT, PT, PT, PT, 0x80, 0x0 ;  /* 0x000000000000781c */ /* 0x000fda0003f0f070 */
.L_x_2472:
        /* <DEDUP_REMOVED lines=20> */
.L_x_2561:
[----:B------:R-:W-:Y:S05]  /*f5b0*/  BSYNC B0 ;  /* 0x0000000000007941 */ /* 0x000fea0003800000 */
.L_x_2473:
[----:B------:R-:W-:Y:S01]  /*f5c0*/  ISETP.GE.AND P0, PT, R0, R36, PT ;  /* 0x000000240000720c */ /* 0x000fe20003f06270 */
[----:B------:R-:W-:-:S12]  /*f5d0*/  BSSY B0, `(.L_x_2475) ;  /* 0x00000f6000007945 */ /* 0x000fd80003800000 */
[----:B------:R-:W-:Y:S05]  /*f5e0*/  @!P0 BRA `(.L_x_2476) ;  /* 0x0000000c00d08947 */ /* 0x000fea0003800000 */
[----:B------:R-:W-:Y:S02]  /*f5f0*/  IMAD.MOV.U32 R10, RZ, RZ, R27 ;  /* 0x000000ffff0a7224 */ /* 0x000fe400078e001b */
[----:B------:R-:W-:Y:S02]  /*f600*/  IMAD.MOV.U32 R17, RZ, RZ, R28 ;  /* 0x000000ffff117224 */ /* 0x000fe400078e001c */
[----:B------:R-:W-:-:S07]  /*f610*/  IMAD.MOV.U32 R30, RZ, RZ, R25 ;  /* 0x000000ffff1e7224 */ /* 0x000fce00078e0019 */
.L_x_2489:
        /* <DEDUP_REMOVED lines=26> */
[----:B------:R-:W-:Y:S02]  /*f7c0*/  @!P2 LEA.HI.X R5, R2, R5, R8, 0x2, P0 ;  /* 0x000000050205a211 */ /* 0x000fe400000f1408 */
[----:B------:R-:W-:-:S06]  /*f7d0*/  MOV R8, RZ ;  /* 0x000000ff00087202 */ /* 0x000fcc0000000f00 */
        /* <DEDUP_REMOVED lines=14> */
.L_x_2477:
[----:B------:R-:W-:Y:S01]  /*f8c0*/  IMAD R6, R27, 0x8, R22 ;  /* 0x000000081b067824 */ /* 0x000fe200078e0216 */
[----:B------:R-:W-:Y:S01]  /*f8d0*/  SHF.L.U32 R3, R28, 0x1f, RZ ;  /* 0x0000001f1c037819 */ /* 0x000fe200000006ff */
[----:B------:R-:W-:Y:S03]  /*f8e0*/  BSSY B1, `(.L_x_2478) ;  /* 0x0000003000017945 */ /* 0x000fe60003800000 */
[----:B------:R-:W0:Y:S02]  /*f8f0*/  SYNCS.PHASECHK.TRANS64.TRYWAIT P0, [R6+URZ+0x2a840], R3 ;  /* 0x02a84003060075a7 */ /* 0x000e24000800017f */
[----:B0-----:R-:W-:Y:S05]  /*f900*/  @!P0 BRA `(.L_x_2479) ;  /* 0x0000003c00908947 */ /* 0x001fea0003800000 */
.L_x_2562:
[----:B------:R-:W-:Y:S05]  /*f910*/  BSYNC B1 ;  /* 0x0000000000017941 */ /* 0x000fea0003800000 */
.L_x_2478:
        /* <DEDUP_REMOVED lines=30> */
[----:B------:R-:W-:-:S05]  /*fb00*/  LOP3.LUT R11, R11, 0x38, RZ, 0xc0, !PT ;  /* 0x000000380b0b7812 */ /* 0x000fca00078ec0ff */
[----:B------:R-:W-:-:S05]  /*fb10*/  IMAD.SHL.U32 R0, R11, 0x2, RZ ;  /* 0x000000020b007824 */ /* 0x000fca00078e00ff */
        /* <DEDUP_REMOVED lines=34> */
.L_x_2576:
        /* <DEDUP_REMOVED lines=10> */
.L_x_2481:
        /* <DEDUP_REMOVED lines=10> */
.L_x_2482:
[----:B------:R3:W-:Y:S01]  /*fe80*/  SYNCS.ARRIVE.TRANS64.A1T0 RZ, [R6+URZ+0x2a830], RZ ;  /* 0x02a830ff06ff79a7 */ /* 0x0007e2000810003f */
[----:B------:R-:W-:Y:S05]  /*fe90*/  @!P2 BRA `(.L_x_2483) ;  /* 0x000000000004a947 */ /* 0x000fea0003800000 */
[----:B------:R-:W-:Y:S01]  /*fea0*/  BPT.TRAP 0x1 ;  /* 0x000000040000795c */ /* 0x000fe20000300000 */
.L_x_2483:
[----:B-1----:R-:W-:Y:S01]  /*feb0*/  SHF.L.U32 R2, R17, 0x1f, RZ ;  /* 0x0000001f11027819 */ /* 0x002fe200000006ff */
[----:B------:R-:W-:Y:S01]  /*fec0*/  IMAD R4, R10, 0x8, R22 ;  /* 0x000000080a047824 */ /* 0x000fe200078e0216 */
[----:B------:R-:W-:Y:S03]  /*fed0*/  BSSY B1, `(.L_x_2484) ;  /* 0x0000003000017945 */ /* 0x000fe60003800000 */
[----:B------:R-:W1:Y:S02]  /*fee0*/  SYNCS.PHASECHK.TRANS64.TRYWAIT P0, [R4+URZ+0x2a860], R2 ;  /* 0x02a86002040075a7 */ /* 0x000e64000800017f */
[----:B-1----:R-:W-:Y:S05]  /*fef0*/  @!P0 BRA `(.L_x_2485) ;  /* 0x0000004000048947 */ /* 0x002fea0003800000 */
.L_x_2577:
[----:B------:R-:W-:Y:S05]  /*ff00*/  BSYNC B1 ;  /* 0x0000000000017941 */ /* 0x000fea0003800000 */
.L_x_2484:
        /* <DEDUP_REMOVED lines=53> */
.L_x_2591:
        /* <DEDUP_REMOVED lines=21> */
.L_x_2487:
        /* <DEDUP_REMOVED lines=10> */
.L_x_2488:
        /* <DEDUP_REMOVED lines=14> */
.L_x_2476:
[----:B------:R-:W-:Y:S05]  /*10530*/  BSYNC B0 ;  /* 0x0000000000007941 */ /* 0x000fea0003800000 */
.L_x_2475:
        /* <DEDUP_REMOVED lines=17> */
.L_x_2491:
[----:B------:R-:W-:Y:S05]  /*10650*/  BSYNC B0 ;  /* 0x0000000000007941 */ /* 0x000fea0003800000 */
.L_x_2490:
[----:B------:R-:W-:-:S13]  /*10660*/  LOP3.LUT P0, RZ, R23, 0x10, RZ, 0xc0, !PT ;  /* 0x0000001017ff7812 */ /* 0x000fda000780c0ff */
[----:B------:R-:W-:Y:S05]  /*10670*/  @!P0 BRA `(.L_x_2492) ;  /* 0x0000000000048947 */ /* 0x000fea0003800000 */
[----:B------:R-:W-:Y:S01]  /*10680*/  BPT.TRAP 0x1 ;  /* 0x000000040000795c */ /* 0x000fe20000300000 */
.L_x_2492:
[----:B------:R-:W-:Y:S01]  /*10690*/  IMAD R0, R27, 0x8, R22 ;  /* 0x000000081b007824 */ /* 0x000fe200078e0216 */
[----:B0-----:R-:W-:Y:S01]  /*106a0*/  SHF.L.U32 R3, R28, 0x1f, RZ ;  /* 0x0000001f1c037819 */ /* 0x001fe200000006ff */
[----:B------:R-:W-:Y:S01]  /*106b0*/  BSSY B0, `(.L_x_2493) ;  /* 0x0000004000007945 */ /* 0x000fe20003800000 */
[----:B------:R-:W-:Y:S02]  /*106c0*/  IMAD R6, R25, -0x60, R34 ;  /* 0xffffffa019067824 */ /* 0x000fe400078e0222 */
[----:B------:R-:W0:Y:S02]  /*106d0*/  SYNCS.PHASECHK.TRANS64.TRYWAIT P0, [R0+URZ+0x2a860], R3 ;  /* 0x02a86003000075a7 */ /* 0x000e24000800017f */
[----:B0-----:R-:W-:Y:S05]  /*106e0*/  @!P0 BRA `(.L_x_2494) ;  /* 0x0000004000088947 */ /* 0x001fea0003800000 */
.L_x_2592:
[----:B------:R-:W-:Y:S05]  /*106f0*/  BSYNC B0 ;  /* 0x0000000000007941 */ /* 0x000fea0003800000 */
.L_x_2493:
        /* <DEDUP_REMOVED lines=57> */
.L_x_2606:
        /* <DEDUP_REMOVED lines=11> */
.L_x_2496:
        /* <DEDUP_REMOVED lines=10> */
.L_x_2497:
[----:B------:R1:W-:Y:S01]  /*10be0*/  SYNCS.ARRIVE.TRANS64.A1T0 RZ, [R0+URZ+0x2a850], RZ ;  /* 0x02a850ff00ff79a7 */ /* 0x0003e2000810003f */
[----:B------:R-:W-:-:S05]  /*10bf0*/  VIADD R27, R27, 0x1 ;  /* 0x000000011b1b7836 */ /* 0x000fca0000000000 */
[----:B------:R-:W-:-:S04]  /*10c00*/  ISETP.NE.AND P0, PT, R27, 0x2, PT ;  /* 0x000000021b00780c */ /* 0x000fc80003f05270 */
[----:B0-----:R-:W-:Y:S02]  /*10c10*/  SEL R3, RZ, 0x1, P0 ;  /* 0x00000001ff037807 */ /* 0x001fe40000000000 */
[----:B------:R-:W-:Y:S02]  /*10c20*/  SEL R27, R27, RZ, P0 ;  /* 0x000000ff1b1b7207 */ /* 0x000fe40000000000 */
[----:B-1----:R-:W-:-:S07]  /*10c30*/  LOP3.LUT R28, R28, R3, RZ, 0x3c, !PT ;  /* 0x000000031c1c7212 */ /* 0x002fce00078e3cff */
.L_x_2454:
[----:B------:R-:W-:Y:S05]  /*10c40*/  BSYNC B7 ;  /* 0x0000000000077941 */ /* 0x000fea0003800000 */
.L_x_2452:
        /* <DEDUP_REMOVED lines=8> */
[----:B------:R1:W2:Y:S01]  /*10cd0*/  LDS.128 R16, [R22+0x2a8d0] ;  /* 0x02a8d00016107984 */ /* 0x0002a20000000c00 */
[----:B------:R-:W-:Y:S06]  /*10ce0*/  BAR.ARV 0x4, 0x180 ;  /* 0x0106000000007b1d */ /* 0x000fec0000002000 */
[----:B------:R-:W-:Y:S05]  /*10cf0*/  BRA `(.L_x_2499) ;  /* 0x0000000c00d47947 */ /* 0x000fea0003800000 */
.L_x_2498:
        /* <DEDUP_REMOVED lines=22> */
[----:B--2---:R-:W-:Y:S01]  /*10e60*/  @!P1 MOV R8, R2 ;  /* 0x0000000200089202 */ /* 0x004fe20000000f00 */
        /* <DEDUP_REMOVED lines=20> */
.L_x_2616:
[----:B------:R-:W-:Y:S02]  /*10fb0*/  ULDC UR4, c[0x0][0xc38] ;  /* 0x00030e0000047ab9 */ /* 0x000fe40000000800 */
[----:B------:R-:W-:-:S04]  /*10fc0*/  IMAD.U32 R5, RZ, RZ, UR4 ;  /* 0x00000004ff057e24 */ /* 0x000fc8000f8e00ff */
[----:B-1----:R-:W-:-:S04]  /*10fd0*/  IMAD R14, R14, R5, RZ ;  /* 0x000000050e0e7224 */ /* 0x002fc800078e02ff */
[----:B------:R-:W-:-:S05]  /*10fe0*/  IMAD.IADD R7, R7, 0x1, R14 ;  /* 0x0000000107077824 */ /* 0x000fca00078e020e */
[----:B------:R-:W-:-:S13]  /*10ff0*/  ISETP.GT.AND P6, PT, R7, R0, PT ;  /* 0x000000000700720c */ /* 0x000fda0003fc4270 */
[----:B------:R-:W-:Y:S05]  /*11000*/  @P6 BRA `(.L_x_2501) ;  /* 0x0000000000a46947 */ /* 0x000fea0003800000 */
.L_x_2504:
        /* <DEDUP_REMOVED lines=35> */
.L_x_2624:
[----:B------:R-:W-:Y:S02]  /*11240*/  ULDC UR4, c[0x0][0xc38] ;  /* 0x00030e0000047ab9 */ /* 0x000fe40000000800 */
[----:B------:R-:W-:-:S04]  /*11250*/  IMAD.U32 R5, RZ, RZ, UR4 ;  /* 0x00000004ff057e24 */ /* 0x000fc8000f8e00ff */
[----:B-1----:R-:W-:-:S04]  /*11260*/  IMAD R14, R14, R5, RZ ;  /* 0x000000050e0e7224 */ /* 0x002fc800078e02ff */
[----:B------:R-:W-:-:S05]  /*11270*/  IMAD.IADD R7, R14, 0x1, R7 ;  /* 0x000000010e077824 */ /* 0x000fca00078e0207 */
[----:B------:R-:W-:-:S13]  /*11280*/  ISETP.GT.AND P6, PT, R7, R0, PT ;  /* 0x000000000700720c */ /* 0x000fda0003fc4270 */
[----:B------:R-:W-:Y:S05]  /*11290*/  @!P6 BRA `(.L_x_2504) ;  /* 0xfffffffc005ce947 */ /* 0x000fea000383ffff */
.L_x_2501:
        /* <DEDUP_REMOVED lines=10> */
.L_x_2629:
[----:B------:R-:W-:-:S13]  /*11340*/  ISETP.NE.AND P0, PT, R3, RZ, PT ;  /* 0x000000ff0300720c */ /* 0x000fda0003f05270 */
[----:B------:R-:W-:Y:S05]  /*11350*/  @!P0 BRA `(.L_x_2506) ;  /* 0x0000000000108947 */ /* 0x000fea0003800000 */
[----:B------:R-:W-:Y:S01]  /*11360*/  UMOV UR4, 0xffffffff ;  /* 0xffffffff00047882 */ /* 0x000fe20000000000 */
[----:B-1----:R-:W-:Y:S02]  /*11370*/  VIADD R12, R12, 0xffffffff ;  /* 0xffffffff0c0c7836 */ /* 0x002fe40000000000 */
[----:B------:R-:W-:Y:S05]  /*11380*/  BRA.DIV UR4, `(.L_x_2507) ;  /* 0x0000004604307947 */ /* 0x000fea000b800000 */
[----:B------:R4:W1:Y:S02]  /*11390*/  SHFL.IDX PT, R6, R2, R12, 0x1f ;  /* 0x00001f0c02067589 */ /* 0x00086400000e0000 */
.L_x_2506:
[----:B---3--:R-:W-:Y:S01]  /*113a0*/  ISETP.NE.AND P0, PT, R8, 0x1, PT ;  /* 0x000000010800780c */ /* 0x008fe20003f05270 */
[----:B-1----:R-:W-:-:S04]  /*113b0*/  IMAD R16, R6, R5, R7 ;  /* 0x0000000506107224 */ /* 0x002fc800078e0207 */
[----:B------:R-:W-:-:S08]  /*113c0*/  IMAD.IADD R0, R0, 0x1, -R16 ;  /* 0x0000000100007824 */ /* 0x000fd000078e0a10 */
[----:B------:R-:W-:Y:S05]  /*113d0*/  @!P0 BRA `(.L_x_2508) ;  /* 0x0000000000dc8947 */ /* 0x000fea0003800000 */
[----:B--2---:R-:W-:Y:S02]  /*113e0*/  IABS R5, R17 ;  /* 0x0000001100057213 */ /* 0x004fe40000000000 */
[----:B------:R-:W-:Y:S02]  /*113f0*/  IABS R4, R8 ;  /* 0x0000000800047213 */ /* 0x000fe40000000000 */
[----:B------:R-:W1:Y:S08]  /*11400*/  I2F.RP R6, R5 ;  /* 0x0000000500067306 */ /* 0x000e700000209400 */
[----:B------:R-:W2:Y:S08]  /*11410*/  I2F.RP R7, R4 ;  /* 0x0000000400077306 */ /* 0x000eb00000209400 */
[----:B-1----:R-:W0:Y:S08]  /*11420*/  MUFU.RCP R6, R6 ;  /* 0x0000000600067308 */ /* 0x002e300000001000 */
[----:B--2---:R-:W-:Y:S01]  /*11430*/  MUFU.RCP R7, R7 ;  /* 0x0000000700077308 */ /* 0x004fe20000001000 */
[----:B0---4-:R-:W-:-:S02]  /*11440*/  IADD3 R2, R6, 0xffffffe, RZ ;  /* 0x0ffffffe06027810 */ /* 0x011fc40007ffe0ff */
[----:B------:R-:W-:-:S05]  /*11450*/  IABS R6, R17 ;  /* 0x0000001100067213 */ /* 0x000fca0000000000 */
        /* <DEDUP_REMOVED lines=47> */
.L_x_2508:
        /* <DEDUP_REMOVED lines=19> */
[-C--:B------:R-:W-:Y:S01]  /*11880*/  @!P1 IADD3 R3, R3, -R4.reuse, RZ ;  /* 0x8000000403039210 */ /* 0x080fe20007ffe0ff */
        /* <DEDUP_REMOVED lines=40> */
.L_x_2509:
[----:B------:R-:W-:-:S05]  /*11b10*/  LOP3.LUT R2, RZ, R2, RZ, 0x33, !PT ;  /* 0x00000002ff027212 */ /* 0x000fca00078e33ff */
[----:B------:R-:W-:Y:S01]  /*11b20*/  IMAD.IADD R17, R17, 0x1, R2 ;  /* 0x0000000111117824 */ /* 0x000fe200078e0202 */
[----:B------:R-:W-:Y:S06]  /*11b30*/  BRA `(.L_x_2510) ;  /* 0x00000000001c7947 */ /* 0x000fec0003800000 */
.L_x_2502:
[----:B------:R-:W-:Y:S01]  /*11b40*/  UMOV UR4, URZ ;  /* 0x0000003f00047c82 */ /* 0x000fe20008000000 */
[----:B------:R-:W-:Y:S01]  /*11b50*/  UMOV UR5, URZ ;  /* 0x0000003f00057c82 */ /* 0x000fe20008000000 */
[----:B------:R-:W-:Y:S01]  /*11b60*/  ULDC UR6, c[0x0][0xc3c] ;  /* 0x00030f0000067ab9 */ /* 0x000fe20000000800 */
[----:B------:R-:W-:Y:S02]  /*11b70*/  IMAD.MOV.U32 R16, RZ, RZ, R0 ;  /* 0x000000ffff107224 */ /* 0x000fe400078e0000 */
[----:B------:R-:W-:Y:S02]  /*11b80*/  IMAD.U32 R17, RZ, RZ, UR4 ;  /* 0x00000004ff117e24 */ /* 0x000fe4000f8e00ff */
[----:B------:R-:W-:Y:S02]  /*11b90*/  IMAD.U32 R18, RZ, RZ, UR5 ;  /* 0x00000005ff127e24 */ /* 0x000fe4000f8e00ff */
[----:B------:R-:W-:-:S07]  /*11ba0*/  IMAD.U32 R19, RZ, RZ, UR6 ;  /* 0x00000006ff137e24 */ /* 0x000fce000f8e00ff */
.L_x_2510:
        /* <DEDUP_REMOVED lines=10> */
.L_x_2499:
[----:B------:R-:W-:Y:S02]  /*11c50*/  ULDC UR4, c[0x0][0xc3c] ;  /* 0x00030f0000047ab9 */ /* 0x000fe40000000800 */
[----:B--2---:R-:W-:-:S13]  /*11c60*/  ISETP.GE.AND P0, PT, R19, UR4, PT ;  /* 0x0000000413007c0c */ /* 0x004fda000bf06270 */
[----:B------:R-:W-:Y:S05]  /*11c70*/  @!P0 BRA `(.L_x_2511) ;  /* 0xffffffb0006c8947 */ /* 0x000fea000383ffff */
[----:B------:R-:W-:Y:S05]  /*11c80*/  BSYNC B8 ;  /* 0x0000000000087941 */ /* 0x000fea0003800000 */
.L_x_2446:
[----:B-1----:R-:W2:Y:S01]  /*11c90*/  LDL.LU R0, [R1+0x14] ;  /* 0x0000140001007983 */ /* 0x002ea20000300800 */
[----:B------:R-:W-:Y:S01]  /*11ca0*/  BSSY B0, `(.L_x_2512) ;  /* 0x000000b000007945 */ /* 0x000fe20003800000 */
[----:B------:R-:W1:Y:S01]  /*11cb0*/  S2R R5, SR_CgaCtaId ;  /* 0x0000000000057919 */ /* 0x000e620000008800 */
[----:B--2---:R-:W-:-:S05]  /*11cc0*/  VIADD R0, R0, 0x1 ;  /* 0x0000000100007836 */ /* 0x004fca0000000000 */
        /* <DEDUP_REMOVED lines=8> */
.L_x_2632:
[----:B------:R-:W-:Y:S05]  /*11d50*/  BSYNC B0 ;  /* 0x0000000000007941 */ /* 0x000fea0003800000 */
.L_x_2512:
[----:B------:R-:W-:-:S03]  /*11d60*/  UMOV UR4, 0xffffffff ;  /* 0xffffffff00047882 */ /* 0x000fc60000000000 */
[----:B------:R-:W-:Y:S05]  /*11d70*/  BRA.DIV UR4, `(.L_x_2514) ;  /* 0x0000003a04f07947 */ /* 0x000fea000b800000 */
[----:B-1----:R-:W1:Y:S02]  /*11d80*/  S2R R0, SR_TID.X ;  /* 0x0000000000007919 */ /* 0x002e640000002100 */
[----:B-1----:R-:W-:-:S04]  /*11d90*/  SHF.R.U32.HI R0, RZ, 0x5, R0 ;  /* 0x00000005ff007819 */ /* 0x002fc80000011600 */
[----:B------:R-:W-:-:S05]  /*11da0*/  LOP3.LUT R0, R0, 0x3, RZ, 0xc0, !PT ;  /* 0x0000000300007812 */ /* 0x000fca00078ec0ff */
[----:B------:R1:W2:Y:S02]  /*11db0*/  SHFL.IDX PT, R14, R0, RZ, 0x1f ;  /* 0x00001fff000e7589 */ /* 0x0002a400000e0000 */
.L_x_2635:
[----:B--2---:R-:W-:Y:S01]  /*11dc0*/  ISETP.NE.AND P0, PT, R14, RZ, PT ;  /* 0x000000ff0e00720c */ /* 0x004fe20003f05270 */
[----:B------:R-:W-:-:S12]  /*11dd0*/  BSSY B0, `(.L_x_2515) ;  /* 0x0000026000007945 */ /* 0x000fd80003800000 */
[----:B------:R-:W-:Y:S05]  /*11de0*/  @P0 BRA `(.L_x_2516) ;  /* 0x0000000000900947 */ /* 0x000fea0003800000 */
[----:B------:R-:W-:-:S03]  /*11df0*/  UMOV UR4, 0xffffffff ;  /* 0xffffffff00047882 */ /* 0x000fc60000000000 */
[----:B------:R-:W-:Y:S05]  /*11e00*/  BRA.DIV UR4, `(.L_x_2517) ;  /* 0x0000003e04007947 */ /* 0x000fea000b800000 */
[----:B------:R-:W-:-:S13]  /*11e10*/  ELECT P6, URZ, PT ;  /* 0x00000000003f782f */ /* 0x000fda00038c0000 */
.L_x_2638:
[----:B------:R-:W-:Y:S05]  /*11e20*/  @!P6 BRA `(.L_x_2516) ;  /* 0x000000000080e947 */ /* 0x000fea0003800000 */
[----:B-1----:R-:W2:Y:S02]  /*11e30*/  LDL R0, [R1+0x1c] ;  /* 0x00001c0001007983 */ /* 0x002ea40000100800 */
[----:B--2---:R-:W-:-:S13]  /*11e40*/  R2UR UR4, R0 ;  /* 0x00000000000472ca */ /* 0x004fda00000e0000 */
[----:B------:R-:W-:-:S06]  /*11e50*/  ULOP3.LUT UR4, UR4, 0x2, URZ, 0xfc, !UPT ;  /* 0x0000000204047892 */ /* 0x000fcc000f8efc3f */
[----:B------:R-:W-:-:S05]  /*11e60*/  IMAD.U32 R0, RZ, RZ, UR4 ;  /* 0x00000004ff007e24 */ /* 0x000fca000f8e00ff */
[----:B------:R-:W-:-:S13]  /*11e70*/  ISETP.NE.AND P0, PT, R0, 0x3, PT ;  /* 0x000000030000780c */ /* 0x000fda0003f05270 */
[----:B------:R-:W-:Y:S05]  /*11e80*/  @!P0 BRA `(.L_x_2518) ;  /* 0x0000000000048947 */ /* 0x000fea0003800000 */
[----:B------:R-:W-:Y:S01]  /*11e90*/  BPT.TRAP 0x1 ;  /* 0x000000040000795c */ /* 0x000fe20000300000 */
.L_x_2518:
[C---:B------:R-:W-:Y:S01]  /*11ea0*/  IMAD R5, R27.reuse, 0x8, R4 ;  /* 0x000000081b057824 */ /* 0x040fe200078e0204 */
[----:B------:R-:W-:Y:S02]  /*11eb0*/  SHF.L.U32 R0, R28, 0x1f, RZ ;  /* 0x0000001f1c007819 */ /* 0x000fe400000006ff */
[----:B------:R-:W-:Y:S02]  /*11ec0*/  IADD3 R27, R27, 0x1, RZ ;  /* 0x000000011b1b7810 */ /* 0x000fe40007ffe0ff */
[----:B------:R-:W1:Y:S02]  /*11ed0*/  SYNCS.PHASECHK.TRANS64.TRYWAIT P1, [R5+URZ+0x2a840], R0 ;  /* 0x02a84000050075a7 */ /* 0x000e64000802017f */
[----:B------:R-:W-:-:S04]  /*11ee0*/  ISETP.NE.AND P2, PT, R27, 0x2, PT ;  /* 0x000000021b00780c */ /* 0x000fc80003f45270 */
[----:B------:R-:W-:Y:S01]  /*11ef0*/  SEL R3, RZ, 0x1, P2 ;  /* 0x00000001ff037807 */ /* 0x000fe20001000000 */
[----:B-1----:R-:W-:Y:S08]  /*11f00*/  @!P1 BRA `(.L_x_2519) ;  /* 0x0000003800e09947 */ /* 0x002ff00003800000 */
.L_x_2639:
[----:B------:R-:W-:Y:S02]  /*11f10*/  SEL R27, R27, RZ, P2 ;  /* 0x000000ff1b1b7207 */ /* 0x000fe40001000000 */
[----:B------:R-:W-:Y:S01]  /*11f20*/  LOP3.LUT R2, R28, R3, RZ, 0x3c, !PT ;  /* 0x000000031c027212 */ /* 0x000fe200078e3cff */
[----:B------:R-:W-:Y:S06]  /*11f30*/  @!P0 BRA `(.L_x_2520) ;  /* 0x0000000000048947 */ /* 0x000fec0003800000 */
[----:B------:R-:W-:Y:S01]  /*11f40*/  BPT.TRAP 0x1 ;  /* 0x000000040000795c */ /* 0x000fe20000300000 */
.L_x_2520:
[----:B------:R-:W-:Y:S01]  /*11f50*/  IMAD R27, R27, 0x8, R4 ;  /* 0x000000081b1b7824 */ /* 0x000fe200078e0204 */
[----:B------:R-:W-:-:S04]  /*11f60*/  SHF.L.U32 R2, R2, 0x1f, RZ ;  /* 0x0000001f02027819 */ /* 0x000fc800000006ff */
[----:B------:R-:W2:Y:S02]  /*11f70*/  SYNCS.PHASECHK.TRANS64.TRYWAIT P1, [R27+URZ+0x2a840], R2 ;  /* 0x02a840021b0075a7 */ /* 0x000ea4000802017f */
[----:B--2---:R-:W-:Y:S05]  /*11f80*/  @!P1 BRA `(.L_x_2521) ;  /* 0x0000003800d49947 */ /* 0x004fea0003800000 */
.L_x_2640:
[----:B------:R-:W-:Y:S05]  /*11f90*/  @!P0 BRA `(.L_x_2522) ;  /* 0x0000000000048947 */ /* 0x000fea0003800000 */
[----:B------:R-:W-:Y:S01]  /*11fa0*/  BPT.TRAP 0x1 ;  /* 0x000000040000795c */ /* 0x000fe20000300000 */
.L_x_2522:
[----:B------:R-:W3:Y:S02]  /*11fb0*/  SYNCS.PHASECHK.TRANS64.TRYWAIT P1, [R5+URZ+0x2a860], R0 ;  /* 0x02a86000050075a7 */ /* 0x000ee4000802017f */
[----:B---3--:R-:W-:Y:S05]  /*11fc0*/  @!P1 BRA `(.L_x_2523) ;  /* 0x0000003800d89947 */ /* 0x008fea0003800000 */
.L_x_2641:
[----:B------:R-:W-:Y:S05]  /*11fd0*/  @!P0 BRA `(.L_x_2524) ;  /* 0x0000000000048947 */ /* 0x000fea0003800000 */
[----:B------:R-:W-:Y:S01]  /*11fe0*/  BPT.TRAP 0x1 ;  /* 0x000000040000795c */ /* 0x000fe20000300000 */
.L_x_2524:
[----:B----4-:R4:W0:Y:S02]  /*11ff0*/  SYNCS.PHASECHK.TRANS64.TRYWAIT P0, [R27+URZ+0x2a860], R2 ;  /* 0x02a860021b0075a7 */ /* 0x010824000800017f */
[----:B0-----:R-:W-:Y:S05]  /*12000*/  @!P0 NANOSLEEP.SYNCS 0x989680 ;  /* 0x009896800000895d */ /* 0x001fea0003900000 */
[----:B------:R-:W0:Y:S02]  /*12010*/  @!P0 SYNCS.PHASECHK.TRANS64 P0, [R27+URZ+0x2a860], R2 ;  /* 0x02a860021b0085a7 */ /* 0x000e24000800007f */
[----:B0-----:R-:W-:Y:S05]  /*12020*/  @!P0 BRA `(.L_x_2524) ;  /* 0xfffffffc00f08947 */ /* 0x001fea000383ffff */
.L_x_2516:
[----:B------:R-:W-:Y:S05]  /*12030*/  BSYNC B0 ;  /* 0x0000000000007941 */ /* 0x000fea0003800000 */
.L_x_2515:
[----:B------:R-:W-:Y:S05]  /*12040*/  EXIT ;  /* 0x000000000000794d */ /* 0x000fea0003800000 */
.L_x_2379:
[----:B0-----:R-:W-:-:S04]  /*12050*/  IMAD.U32 R3, RZ, RZ, UR40 ;  /* 0x00000028ff037e24 */ /* 0x001fc8000f8e00ff */
[----:B------:R0:W1:Y:S03]  /*12060*/  SYNCS.PHASECHK.TRANS64.TRYWAIT P1, [R3+URZ+0x2a800], R0 ;  /* 0x02a80000030075a7 */ /* 0x000066000802017f */
[----:B-1----:R-:W-:Y:S05]  /*12070*/  @!P1 NANOSLEEP.SYNCS 0x989680 ;  /* 0x009896800000995d */ /* 0x002fea0003900000 */
[----:B------:R-:W1:Y:S02]  /*12080*/  @!P1 SYNCS.PHASECHK.TRANS64 P1, [R3+URZ+0x2a800], R0 ;  /* 0x02a80000030095a7 */ /* 0x000e64000802007f */
[----:B-1----:R-:W-:Y:S05]  /*12090*/  @!P1 BRA `(.L_x_2379) ;  /* 0xfffffffc00ec9947 */ /* 0x002fea000383ffff */
[----:B------:R-:W-:Y:S05]  /*120a0*/  BRA `(.L_x_2525) ;  /* 0xfffffefc00607947 */ /* 0x000fea000383ffff */
.L_x_2383:
[----:B-1----:R1:W2:Y:S02]  /*120b0*/  SYNCS.PHASECHK.TRANS64.TRYWAIT P1, [R0+URZ+0x2a830], R3 ;  /* 0x02a83003000075a7 */ /* 0x0022a4000802017f */
[----:B--2---:R-:W-:Y:S05]  /*120c0*/  @!P1 NANOSLEEP.SYNCS 0x989680 ;  /* 0x009896800000995d */ /* 0x004fea0003900000 */
[----:B------:R-:W2:Y:S02]  /*120d0*/  @!P1 SYNCS.PHASECHK.TRANS64 P1, [R0+URZ+0x2a830], R3 ;  /* 0x02a83003000095a7 */ /* 0x000ea4000802007f */
[----:B--2---:R-:W-:Y:S05]  /*120e0*/  @!P1 BRA `(.L_x_2383) ;  /* 0xfffffffc00f09947 */ /* 0x004fea000383ffff */
[----:B------:R-:W-:Y:S05]  /*120f0*/  BRA `(.L_x_2382) ;  /* 0xfffffefc007c7947 */ /* 0x000fea000383ffff */
.L_x_2389:
[----:B-1----:R-:W-:-:S04]  /*12100*/  IMAD.U32 R5, RZ, RZ, UR7 ;  /* 0x00000007ff057e24 */ /* 0x002fc8000f8e00ff */
[----:B------:R1:W2:Y:S03]  /*12110*/  SYNCS.PHASECHK.TRANS64.TRYWAIT P1, [R5+URZ+0x2a830], R4 ;  /* 0x02a83004050075a7 */ /* 0x0002a6000802017f */
[----:B--2---:R-:W-:Y:S05]  /*12120*/  @!P1 NANOSLEEP.SYNCS 0x989680 ;  /* 0x009896800000995d */ /* 0x004fea0003900000 */
[----:B------:R-:W2:Y:S02]  /*12130*/  @!P1 SYNCS.PHASECHK.TRANS64 P1, [R5+URZ+0x2a830], R4 ;  /* 0x02a83004050095a7 */ /* 0x000ea4000802007f */
[----:B--2---:R-:W-:Y:S05]  /*12140*/  @!P1 BRA `(.L_x_2389) ;  /* 0xfffffffc00ec9947 */ /* 0x004fea000383ffff */
[----:B------:R-:W-:Y:S05]  /*12150*/  BRA `(.L_x_2388) ;  /* 0xffffff1c008c7947 */ /* 0x000fea000383ffff */
.L_x_2393:
[----:B-1----:R-:W-:-:S04]  /*12160*/  IMAD.U32 R5, RZ, RZ, UR10 ;  /* 0x0000000aff057e24 */ /* 0x002fc8000f8e00ff */
[----:B------:R1:W3:Y:S03]  /*12170*/  SYNCS.PHASECHK.TRANS64.TRYWAIT P1, [R5+URZ+0x2a850], R0 ;  /* 0x02a85000050075a7 */ /* 0x0002e6000802017f */
[----:B---3--:R-:W-:Y:S05]  /*12180*/  @!P1 NANOSLEEP.SYNCS 0x989680 ;  /* 0x009896800000995d */ /* 0x008fea0003900000 */
[----:B------:R-:W3:Y:S02]  /*12190*/  @!P1 SYNCS.PHASECHK.TRANS64 P1, [R5+URZ+0x2a850], R0 ;  /* 0x02a85000050095a7 */ /* 0x000ee4000802007f */
[----:B---3--:R-:W-:Y:S05]  /*121a0*/  @!P1 BRA `(.L_x_2393) ;  /* 0xfffffffc00ec9947 */ /* 0x008fea000383ffff */
[----:B------:R-:W-:Y:S05]  /*121b0*/  BRA `(.L_x_2392) ;  /* 0xffffff2400d47947 */ /* 0x000fea000383ffff */
.L_x_2401:
[----:B-1----:R-:W-:-:S04]  /*121c0*/  IMAD.U32 R5, RZ, RZ, UR7 ;  /* 0x00000007ff057e24 */ /* 0x002fc8000f8e00ff */
[----:B------:R1:W2:Y:S03]  /*121d0*/  SYNCS.PHASECHK.TRANS64.TRYWAIT P1, [R5+URZ+0x2a830], R4 ;  /* 0x02a83004050075a7 */ /* 0x0002a6000802017f */
[----:B--2---:R-:W-:Y:S05]  /*121e0*/  @!P1 NANOSLEEP.SYNCS 0x989680 ;  /* 0x009896800000995d */ /* 0x004fea0003900000 */
[----:B------:R-:W2:Y:S02]  /*121f0*/  @!P1 SYNCS.PHASECHK.TRANS64 P1, [R5+URZ+0x2a830], R4 ;  /* 0x02a83004050095a7 */ /* 0x000ea4000802007f */
[----:B--2---:R-:W-:Y:S05]  /*12200*/  @!P1 BRA `(.L_x_2401) ;  /* 0xfffffffc00ec9947 */ /* 0x004fea000383ffff */
[----:B------:R-:W-:Y:S05]  /*12210*/  BRA `(.L_x_2400) ;  /* 0xffffff4000807947 */ /* 0x000fea000383ffff */
.L_x_2405:
[----:B-1----:R-:W-:-:S04]  /*12220*/  IMAD.U32 R5, RZ, RZ, UR15 ;  /* 0x0000000fff057e24 */ /* 0x002fc8000f8e00ff */
[----:B------:R1:W3:Y:S03]  /*12230*/  SYNCS.PHASECHK.TRANS64.TRYWAIT P1, [R5+URZ+0x2a850], R0 ;  /* 0x02a85000050075a7 */ /* 0x0002e6000802017f */
[----:B---3--:R-:W-:Y:S05]  /*12240*/  @!P1 NANOSLEEP.SYNCS 0x989680 ;  /* 0x009896800000995d */ /* 0x008fea0003900000 */
[----:B------:R-:W3:Y:S02]  /*12250*/  @!P1 SYNCS.PHASECHK.TRANS64 P1, [R5+URZ+0x2a850], R0 ;  /* 0x02a85000050095a7 */ /* 0x000ee4000802007f */
[----:B---3--:R-:W-:Y:S05]  /*12260*/  @!P1 BRA `(.L_x_2405) ;  /* 0xfffffffc00ec9947 */ /* 0x008fea000383ffff */
[----:B------:R-:W-:Y:S05]  /*12270*/  BRA `(.L_x_2404) ;  /* 0xffffff4800c87947 */ /* 0x000fea000383ffff */
.L_x_2412:
[----:B-1----:R-:W-:-:S04]  /*12280*/  IMAD.U32 R3, RZ, RZ, UR5 ;  /* 0x00000005ff037e24 */ /* 0x002fc8000f8e00ff */
[----:B------:R1:W2:Y:S03]  /*12290*/  SYNCS.PHASECHK.TRANS64.TRYWAIT P1, [R3+URZ+0x2a850], R0 ;  /* 0x02a85000030075a7 */ /* 0x0002a6000802017f */
[----:B--2---:R-:W-:Y:S05]  /*122a0*/  @!P1 NANOSLEEP.SYNCS 0x989680 ;  /* 0x009896800000995d */ /* 0x004fea0003900000 */
[----:B------:R-:W2:Y:S02]  /*122b0*/  @!P1 SYNCS.PHASECHK.TRANS64 P1, [R3+URZ+0x2a850], R0 ;  /* 0x02a85000030095a7 */ /* 0x000ea4000802007f */
[----:B--2---:R-:W-:Y:S05]  /*122c0*/  @!P1 BRA `(.L_x_2412) ;  /* 0xfffffffc00ec9947 */ /* 0x004fea000383ffff */
[----:B------:R-:W-:Y:S05]  /*122d0*/  BRA `(.L_x_2411) ;  /* 0xffffff6000647947 */ /* 0x000fea000383ffff */
.L_x_2460:
[----:B------:R-:W-:Y:S01]  /*122e0*/  SHF.R.U32.HI R7, RZ, 0x5, R21 ;  /* 0x00000005ff077819 */ /* 0x000fe20000011615 */
[----:B------:R-:W-:Y:S01]  /*122f0*/  BSSY B0, `(.L_x_2526) ;  /* 0x0000009000007945 */ /* 0x000fe20003800000 */
[----:B------:R-:W-:Y:S02]  /*12300*/  IMAD.MOV.U32 R12, RZ, RZ, RZ ;  /* 0x000000ffff0c7224 */ /* 0x000fe400078e00ff */
[----:B------:R-:W-:Y:S01]  /*12310*/  LOP3.LUT R7, R7, 0x3, RZ, 0xc0, !PT ;  /* 0x0000000307077812 */ /* 0x000fe200078ec0ff */
[----:B------:R-:W-:Y:S02]  /*12320*/  IMAD.MOV.U32 R11, RZ, RZ, 0x1f ;  /* 0x0000001fff0b7424 */ /* 0x000fe400078e00ff */
[----:B------:R-:W-:Y:S02]  /*12330*/  IMAD.MOV.U32 R15, RZ, RZ, -0x1 ;  /* 0xffffffffff0f7424 */ /* 0x000fe400078e00ff */
[----:B------:R-:W-:-:S07]  /*12340*/  IMAD.MOV.U32 R13, RZ, RZ, R7 ;  /* 0x000000ffff0d7224 */ /* 0x000fce00078e0007 */
[----:B-----5:R-:W-:Y:S05]  /*12350*/  WARPSYNC.COLLECTIVE R15, `(.L_x_2527) ;  /* 0x000000000f087348 */ /* 0x020fea0003c00000 */
[----:B------:R0:W1:Y:S02]  /*12360*/  SHFL.IDX P6, R14, R13, R12, R11 ;  /* 0x0000000c0d0e7389 */ /* 0x00006400000c000b */
[----:B01---5:R-:W-:Y:S01]  /*12370*/  ENDCOLLECTIVE ;  /* 0x000000000000791b */ /* 0x023fe20003800000 */
.L_x_2527:
[----:B------:R-:W-:Y:S05]  /*12380*/  BSYNC B0 ;  /* 0x0000000000007941 */ /* 0x000fea0003800000 */
.L_x_2526:
[----:B------:R-:W-:Y:S05]  /*12390*/  BRA `(.L_x_2528) ;  /* 0xffffffb800ec7947 */ /* 0x000fea000383ffff */
.L_x_2463:
[----:B0-----:R0:W1:Y:S02]  /*123a0*/  SYNCS.PHASECHK.TRANS64.TRYWAIT P0, [R7+URZ+0x2a840], R2 ;  /* 0x02a84002070075a7 */ /* 0x001064000800017f */
[----:B-1----:R-:W-:Y:S05]  /*123b0*/  @!P0 NANOSLEEP.SYNCS 0x989680 ;  /* 0x009896800000895d */ /* 0x002fea0003900000 */
[----:B------:R-:W1:Y:S02]  /*123c0*/  @!P0 SYNCS.PHASECHK.TRANS64 P0, [R7+URZ+0x2a840], R2 ;  /* 0x02a84002070085a7 */ /* 0x000e64000800007f */
[----:B-1----:R-:W-:Y:S05]  /*123d0*/  @!P0 BRA `(.L_x_2463) ;  /* 0xfffffffc00f08947 */ /* 0x002fea000383ffff */
[----:B------:R-:W-:Y:S05]  /*123e0*/  BRA `(.L_x_2529) ;  /* 0xffffffbc00547947 */ /* 0x000fea000383ffff */
.L_x_2464:
        /* <DEDUP_REMOVED lines=8> */
.L_x_2531:
[----:B------:R-:W-:Y:S05]  /*12470*/  BSYNC B0 ;  /* 0x0000000000007941 */ /* 0x000fea0003800000 */
.L_x_2530:
        /* <DEDUP_REMOVED lines=9> */
.L_x_2532:
[----:B------:R-:W-:Y:S01]  /*12510*/  MOV R13, R0 ;  /* 0x00000000000d7202 */ /* 0x000fe20000000f00 */
[----:B------:R-:W-:Y:S02]  /*12520*/  IMAD.MOV.U32 R12, RZ, RZ, 0x1 ;  /* 0x00000001ff0c7424 */ /* 0x000fe400078e00ff */
[----:B------:R-:W-:-:S07]  /*12530*/  IMAD.MOV.U32 R3, RZ, RZ, R14 ;  /* 0x000000ffff037224 */ /* 0x000fce00078e000e */
[----:B------:R-:W-:Y:S05]  /*12540*/  WARPSYNC.COLLECTIVE R15, `(.L_x_2533) ;  /* 0x000000000f087348 */ /* 0x000fea0003c00000 */
[----:B------:R0:W1:Y:S02]  /*12550*/  SHFL.IDX P6, R14, R13, R12, R11 ;  /* 0x0000000c0d0e7389 */ /* 0x00006400000c000b */
[----:B01----:R-:W-:Y:S01]  /*12560*/  ENDCOLLECTIVE ;  /* 0x000000000000791b */ /* 0x003fe20003800000 */
.L_x_2533:
        /* <DEDUP_REMOVED lines=17> */
.L_x_2534:
[----:B------:R-:W-:Y:S02]  /*12680*/  @P1 IMAD R8, R5, 0x2, R22 ;  /* 0x0000000205081824 */ /* 0x000fe400078e0216 */
[----:B------:R-:W-:Y:S02]  /*12690*/  IMAD.MOV.U32 R13, RZ, RZ, R0 ;  /* 0x000000ffff0d7224 */ /* 0x000fe400078e0000 */
[----:B------:R-:W-:Y:S02]  /*126a0*/  IMAD.MOV.U32 R12, RZ, RZ, 0x2 ;  /* 0x00000002ff0c7424 */ /* 0x000fe400078e00ff */
[----:B------:R-:W-:-:S07]  /*126b0*/  IMAD.MOV.U32 R3, RZ, RZ, R14 ;  /* 0x000000ffff037224 */ /* 0x000fce00078e000e */
[----:B------:R-:W-:Y:S05]  /*126c0*/  WARPSYNC.COLLECTIVE R15, `(.L_x_2535) ;  /* 0x000000000f087348 */ /* 0x000fea0003c00000 */
[----:B------:R0:W1:Y:S02]  /*126d0*/  SHFL.IDX P6, R14, R13, R12, R11 ;  /* 0x0000000c0d0e7389 */ /* 0x00006400000c000b */
[----:B01----:R-:W-:Y:S01]  /*126e0*/  ENDCOLLECTIVE ;  /* 0x000000000000791b */ /* 0x003fe20003800000 */
.L_x_2535:
        /* <DEDUP_REMOVED lines=17> */
.L_x_2536:
[----:B------:R-:W-:Y:S02]  /*12800*/  @P1 IMAD R8, R5, 0x2, R22 ;  /* 0x0000000205081824 */ /* 0x000fe400078e0216 */
[----:B------:R-:W-:Y:S02]  /*12810*/  IMAD.MOV.U32 R13, RZ, RZ, R0 ;  /* 0x000000ffff0d7224 */ /* 0x000fe400078e0000 */
[----:B------:R-:W-:Y:S02]  /*12820*/  IMAD.MOV.U32 R12, RZ, RZ, 0x3 ;  /* 0x00000003ff0c7424 */ /* 0x000fe400078e00ff */
[----:B------:R-:W-:-:S07]  /*12830*/  IMAD.MOV.U32 R3, RZ, RZ, R14 ;  /* 0x000000ffff037224 */ /* 0x000fce00078e000e */
[----:B------:R-:W-:Y:S05]  /*12840*/  WARPSYNC.COLLECTIVE R15, `(.L_x_2537) ;  /* 0x000000000f087348 */ /* 0x000fea0003c00000 */
[----:B------:R0:W1:Y:S02]  /*12850*/  SHFL.IDX P6, R14, R13, R12, R11 ;  /* 0x0000000c0d0e7389 */ /* 0x00006400000c000b */
[----:B01----:R-:W-:Y:S01]  /*12860*/  ENDCOLLECTIVE ;  /* 0x000000000000791b */ /* 0x003fe20003800000 */
.L_x_2537:
        /* <DEDUP_REMOVED lines=17> */
.L_x_2538:
[----:B------:R-:W-:Y:S02]  /*12980*/  @P1 IMAD R8, R5, 0x2, R22 ;  /* 0x0000000205081824 */ /* 0x000fe400078e0216 */
[----:B------:R-:W-:Y:S02]  /*12990*/  IMAD.MOV.U32 R13, RZ, RZ, R0 ;  /* 0x000000ffff0d7224 */ /* 0x000fe400078e0000 */
[----:B------:R-:W-:Y:S02]  /*129a0*/  IMAD.MOV.U32 R12, RZ, RZ, 0x4 ;  /* 0x00000004ff0c7424 */ /* 0x000fe400078e00ff */
[----:B------:R-:W-:-:S07]  /*129b0*/  IMAD.MOV.U32 R3, RZ, RZ, R14 ;  /* 0x000000ffff037224 */ /* 0x000fce00078e000e */
[----:B------:R-:W-:Y:S05]  /*129c0*/  WARPSYNC.COLLECTIVE R15, `(.L_x_2539) ;  /* 0x000000000f087348 */ /* 0x000fea0003c00000 */
[----:B------:R0:W1:Y:S02]  /*129d0*/  SHFL.IDX P6, R14, R13, R12, R11 ;  /* 0x0000000c0d0e7389 */ /* 0x00006400000c000b */
[----:B01----:R-:W-:Y:S01]  /*129e0*/  ENDCOLLECTIVE ;  /* 0x000000000000791b */ /* 0x003fe20003800000 */
.L_x_2539:
        /* <DEDUP_REMOVED lines=17> */
.L_x_2540:
[----:B------:R-:W-:Y:S02]  /*12b00*/  @P1 IMAD R8, R5, 0x2, R22 ;  /* 0x0000000205081824 */ /* 0x000fe400078e0216 */
[----:B------:R-:W-:Y:S02]  /*12b10*/  IMAD.MOV.U32 R13, RZ, RZ, R0 ;  /* 0x000000ffff0d7224 */ /* 0x000fe400078e0000 */
[----:B------:R-:W-:Y:S02]  /*12b20*/  IMAD.MOV.U32 R12, RZ, RZ, 0x5 ;  /* 0x00000005ff0c7424 */ /* 0x000fe400078e00ff */
[----:B------:R-:W-:-:S07]  /*12b30*/  IMAD.MOV.U32 R3, RZ, RZ, R14 ;  /* 0x000000ffff037224 */ /* 0x000fce00078e000e */
[----:B------:R-:W-:Y:S05]  /*12b40*/  WARPSYNC.COLLECTIVE R15, `(.L_x_2541) ;  /* 0x000000000f087348 */ /* 0x000fea0003c00000 */
[----:B------:R0:W1:Y:S02]  /*12b50*/  SHFL.IDX P6, R14, R13, R12, R11 ;  /* 0x0000000c0d0e7389 */ /* 0x00006400000c000b */
[----:B01----:R-:W-:Y:S01]  /*12b60*/  ENDCOLLECTIVE ;  /* 0x000000000000791b */ /* 0x003fe20003800000 */
.L_x_2541:
        /* <DEDUP_REMOVED lines=10> */
.L_x_2542:
        /* <DEDUP_REMOVED lines=8> */
.L_x_2469:
[----:B------:R-:W-:Y:S02]  /*12c90*/  IMAD.MOV.U32 R13, RZ, RZ, R4 ;  /* 0x000000ffff0d7224 */ /* 0x000fe400078e0004 */
[----:B------:R-:W-:Y:S02]  /*12ca0*/  IMAD.MOV.U32 R12, RZ, RZ, RZ ;  /* 0x000000ffff0c7224 */ /* 0x000fe400078e00ff */
[----:B------:R-:W-:Y:S02]  /*12cb0*/  IMAD.MOV.U32 R11, RZ, RZ, 0x181f ;  /* 0x0000181fff0b7424 */ /* 0x000fe400078e00ff */
[----:B------:R-:W-:Y:S02]  /*12cc0*/  IMAD.MOV.U32 R15, RZ, RZ, -0x1 ;  /* 0xffffffffff0f7424 */ /* 0x000fe400078e00ff */
[----:B-----5:R-:W-:Y:S02]  /*12cd0*/  IMAD R5, R10, R6, RZ ;  /* 0x000000060a057224 */ /* 0x020fe400078e02ff */
[----:B------:R-:W-:-:S07]  /*12ce0*/  IMAD R17, R17, 0x80, R9 ;  /* 0x0000008011117824 */ /* 0x000fce00078e0209 */
[----:B------:R-:W-:Y:S05]  /*12cf0*/  WARPSYNC.COLLECTIVE R15, `(.L_x_2544) ;  /* 0x000000000f087348 */ /* 0x000fea0003c00000 */
[----:B------:R0:W1:Y:S02]  /*12d00*/  SHFL.IDX P6, R14, R13, R12, R11 ;  /* 0x0000000c0d0e7389 */ /* 0x00006400000c000b */
[----:B01----:R-:W-:Y:S01]  /*12d10*/  ENDCOLLECTIVE ;  /* 0x000000000000791b */ /* 0x003fe20003800000 */
.L_x_2544:
[C---:B------:R-:W-:Y:S01]  /*12d20*/  VIADD R6, R17.reuse, 0x10 ;  /* 0x0000001011067836 */ /* 0x040fe20000000000 */
[----:B------:R-:W-:Y:S01]  /*12d30*/  ISETP.GE.AND P1, PT, R17, R5, PT ;  /* 0x000000051100720c */ /* 0x000fe20003f26270 */
[----:B------:R-:W-:Y:S02]  /*12d40*/  IMAD.MOV.U32 R13, RZ, RZ, R0 ;  /* 0x000000ffff0d7224 */ /* 0x000fe400078e0000 */
[----:B------:R-:W-:-:S10]  /*12d50*/  IMAD.MOV.U32 R2, RZ, RZ, R14 ;  /* 0x000000ffff027224 */ /* 0x000fd400078e000e */
[----:B------:R-:W-:Y:S05]  /*12d60*/  WARPSYNC.COLLECTIVE R15, `(.L_x_2545) ;  /* 0x000000000f087348 */ /* 0x000fea0003c00000 */
[----:B------:R0:W1:Y:S02]  /*12d70*/  SHFL.IDX P6, R14, R13, R12, R11 ;  /* 0x0000000c0d0e7389 */ /* 0x00006400000c000b */
[----:B01----:R-:W-:Y:S01]  /*12d80*/  ENDCOLLECTIVE ;  /* 0x000000000000791b */ /* 0x003fe20003800000 */
.L_x_2545:
        /* <DEDUP_REMOVED lines=8> */
.L_x_2546:
        /* <DEDUP_REMOVED lines=8> */
[----:B------:R-:W-:Y:S02]  /*12e90*/  VIADD R6, R17, 0x20 ;  /* 0x0000002011067836 */ /* 0x000fe40000000000 */
[----:B0-----:R-:W-:-:S08]  /*12ea0*/  IMAD.MOV.U32 R2, RZ, RZ, R14 ;  /* 0x000000ffff027224 */ /* 0x001fd000078e000e */
[----:B------:R-:W-:Y:S05]  /*12eb0*/  WARPSYNC.COLLECTIVE R15, `(.L_x_2547) ;  /* 0x000000000f087348 */ /* 0x000fea0003c00000 */
[----:B------:R0:W1:Y:S02]  /*12ec0*/  SHFL.IDX P6, R14, R13, R12, R11 ;  /* 0x0000000c0d0e7389 */ /* 0x00006400000c000b */
[----:B01----:R-:W-:Y:S01]  /*12ed0*/  ENDCOLLECTIVE ;  /* 0x000000000000791b */ /* 0x003fe20003800000 */
.L_x_2547:
        /* <DEDUP_REMOVED lines=8> */
.L_x_2548:
[----:B------:R-:W-:-:S05]  /*12f60*/  @!P1 IMAD.MOV.U32 R3, RZ, RZ, R7 ;  /* 0x000000ffff039224 */ /* 0x000fca00078e0007 */
        /* <DEDUP_REMOVED lines=8> */
[----:B------:R-:W-:Y:S02]  /*12ff0*/  VIADD R6, R17, 0x30 ;  /* 0x0000003011067836 */ /* 0x000fe40000000000 */
[----:B0-----:R-:W-:-:S10]  /*13000*/  IMAD.MOV.U32 R2, RZ, RZ, R14 ;  /* 0x000000ffff027224 */ /* 0x001fd400078e000e */
[----:B------:R-:W-:Y:S05]  /*13010*/  WARPSYNC.COLLECTIVE R15, `(.L_x_2549) ;  /* 0x000000000f087348 */ /* 0x000fea0003c00000 */
[----:B------:R0:W1:Y:S02]  /*13020*/  SHFL.IDX P6, R14, R13, R12, R11 ;  /* 0x0000000c0d0e7389 */ /* 0x00006400000c000b */
[----:B01----:R-:W-:Y:S01]  /*13030*/  ENDCOLLECTIVE ;  /* 0x000000000000791b */ /* 0x003fe20003800000 */
.L_x_2549:
        /* <DEDUP_REMOVED lines=8> */
.L_x_2550:
        /* <DEDUP_REMOVED lines=14> */
.L_x_2551:
        /* <DEDUP_REMOVED lines=8> */
.L_x_2552:
        /* <DEDUP_REMOVED lines=14> */
.L_x_2553:
        /* <DEDUP_REMOVED lines=8> */
.L_x_2554:
        /* <DEDUP_REMOVED lines=14> */
.L_x_2555:
        /* <DEDUP_REMOVED lines=8> */
.L_x_2556:
        /* <DEDUP_REMOVED lines=13> */
.L_x_2557:
        /* <DEDUP_REMOVED lines=8> */
.L_x_2558:
        /* <DEDUP_REMOVED lines=12> */
.L_x_2559:
[----:B------:R-:W-:Y:S05]  /*136f0*/  BRA `(.L_x_2560) ;  /* 0xffffffbc00207947 */ /* 0x000fea000383ffff */
.L_x_2474:
[----:B0-----:R0:W1:Y:S02]  /*13700*/  SYNCS.PHASECHK.TRANS64.TRYWAIT P0, [R22+URZ+0x2a820], R3 ;  /* 0x02a82003160075a7 */ /* 0x001064000800017f */
[----:B-1----:R-:W-:Y:S05]  /*13710*/  @!P0 NANOSLEEP.SYNCS 0x989680 ;  /* 0x009896800000895d */ /* 0x002fea0003900000 */
[----:B------:R-:W1:Y:S02]  /*13720*/  @!P0 SYNCS.PHASECHK.TRANS64 P0, [R22+URZ+0x2a820], R3 ;  /* 0x02a82003160085a7 */ /* 0x000e64000800007f */
[----:B-1----:R-:W-:Y:S05]  /*13730*/  @!P0 BRA `(.L_x_2474) ;  /* 0xfffffffc00f08947 */ /* 0x002fea000383ffff */
[----:B------:R-:W-:Y:S05]  /*13740*/  BRA `(.L_x_2561) ;  /* 0xffffffbc00987947 */ /* 0x000fea000383ffff */
.L_x_2479:
[----:B0-----:R0:W1:Y:S02]  /*13750*/  SYNCS.PHASECHK.TRANS64.TRYWAIT P0, [R6+URZ+0x2a840], R3 ;  /* 0x02a84003060075a7 */ /* 0x001064000800017f */
[----:B-1----:R-:W-:Y:S05]  /*13760*/  @!P0 NANOSLEEP.SYNCS 0x989680 ;  /* 0x009896800000895d */ /* 0x002fea0003900000 */
[----:B------:R-:W1:Y:S02]  /*13770*/  @!P0 SYNCS.PHASECHK.TRANS64 P0, [R6+URZ+0x2a840], R3 ;  /* 0x02a84003060085a7 */ /* 0x000e64000800007f */
[----:B-1----:R-:W-:Y:S05]  /*13780*/  @!P0 BRA `(.L_x_2479) ;  /* 0xfffffffc00f08947 */ /* 0x002fea000383ffff */
[----:B------:R-:W-:Y:S05]  /*13790*/  BRA `(.L_x_2562) ;  /* 0xffffffc0005c7947 */ /* 0x000fea000383ffff */
.L_x_2480:
        /* <DEDUP_REMOVED lines=8> */
.L_x_2564:
[----:B------:R-:W-:Y:S05]  /*13820*/  BSYNC B1 ;  /* 0x0000000000017941 */ /* 0x000fea0003800000 */
.L_x_2563:
        /* <DEDUP_REMOVED lines=10> */
.L_x_2565:
        /* <DEDUP_REMOVED lines=8> */
.L_x_2566:
        /* <DEDUP_REMOVED lines=14> */
.L_x_2567:
[----:B------:R-:W-:Y:S02]  /*13a30*/  IMAD.MOV.U32 R13, RZ, RZ, R5 ;  /* 0x000000ffff0d7224 */ /* 0x000fe400078e0005 */
[----:B------:R-:W-:Y:S02]  /*13a40*/  IMAD.MOV.U32 R12, RZ, RZ, 0x2 ;  /* 0x00000002ff0c7424 */ /* 0x000fe400078e00ff */
[----:B------:R-:W-:-:S07]  /*13a50*/  IMAD.MOV.U32 R2, RZ, RZ, R14 ;  /* 0x000000ffff027224 */ /* 0x000fce00078e000e */
[----:B------:R-:W-:Y:S05]  /*13a60*/  WARPSYNC.COLLECTIVE R15, `(.L_x_2568) ;  /* 0x000000000f087348 */ /* 0x000fea0003c00000 */
[----:B------:R0:W1:Y:S02]  /*13a70*/  SHFL.IDX P6, R14, R13, R12, R11 ;  /* 0x0000000c0d0e7389 */ /* 0x00006400000c000b */
[----:B01----:R-:W-:Y:S01]  /*13a80*/  ENDCOLLECTIVE ;  /* 0x000000000000791b */ /* 0x003fe20003800000 */
.L_x_2568:
        /* <DEDUP_REMOVED lines=13> */
.L_x_2569:
[----:B------:R-:W-:Y:S01]  /*13b60*/  MOV R13, R5 ;  /* 0x00000005000d7202 */ /* 0x000fe20000000f00 */
[----:B------:R-:W-:Y:S02]  /*13b70*/  IMAD.MOV.U32 R12, RZ, RZ, 0x3 ;  /* 0x00000003ff0c7424 */ /* 0x000fe400078e00ff */
[----:B------:R-:W-:-:S07]  /*13b80*/  IMAD.MOV.U32 R2, RZ, RZ, R14 ;  /* 0x000000ffff027224 */ /* 0x000fce00078e000e */
[----:B------:R-:W-:Y:S05]  /*13b90*/  WARPSYNC.COLLECTIVE R15, `(.L_x_2570) ;  /* 0x000000000f087348 */ /* 0x000fea0003c00000 */
[----:B------:R0:W1:Y:S02]  /*13ba0*/  SHFL.IDX P6, R14, R13, R12, R11 ;  /* 0x0000000c0d0e7389 */ /* 0x00006400000c000b */
[----:B01----:R-:W-:Y:S01]  /*13bb0*/  ENDCOLLECTIVE ;  /* 0x000000000000791b */ /* 0x003fe20003800000 */
.L_x_2570:
        /* <DEDUP_REMOVED lines=13> */
.L_x_2571:
[----:B------:R-:W-:Y:S02]  /*13c90*/  IMAD.MOV.U32 R13, RZ, RZ, R5 ;  /* 0x000000ffff0d7224 */ /* 0x000fe400078e0005 */
[----:B------:R-:W-:Y:S02]  /*13ca0*/  IMAD.MOV.U32 R12, RZ, RZ, 0x4 ;  /* 0x00000004ff0c7424 */ /* 0x000fe400078e00ff */
[----:B------:R-:W-:-:S07]  /*13cb0*/  IMAD.MOV.U32 R2, RZ, RZ, R14 ;  /* 0x000000ffff027224 */ /* 0x000fce00078e000e */
[----:B------:R-:W-:Y:S05]  /*13cc0*/  WARPSYNC.COLLECTIVE R15, `(.L_x_2572) ;  /* 0x000000000f087348 */ /* 0x000fea0003c00000 */
[----:B------:R0:W1:Y:S02]  /*13cd0*/  SHFL.IDX P6, R14, R13, R12, R11 ;  /* 0x0000000c0d0e7389 */ /* 0x00006400000c000b */
[----:B01----:R-:W-:Y:S01]  /*13ce0*/  ENDCOLLECTIVE ;  /* 0x000000000000791b */ /* 0x003fe20003800000 */
.L_x_2572:
        /* <DEDUP_REMOVED lines=13> */
.L_x_2573:
[----:B------:R-:W-:Y:S02]  /*13dc0*/  IMAD.MOV.U32 R13, RZ, RZ, R5 ;  /* 0x000000ffff0d7224 */ /* 0x000fe400078e0005 */
[----:B------:R-:W-:Y:S02]  /*13dd0*/  IMAD.MOV.U32 R12, RZ, RZ, 0x5 ;  /* 0x00000005ff0c7424 */ /* 0x000fe400078e00ff */
[----:B------:R-:W-:-:S07]  /*13de0*/  IMAD.MOV.U32 R2, RZ, RZ, R14 ;  /* 0x000000ffff027224 */ /* 0x000fce00078e000e */
[----:B------:R-:W-:Y:S05]  /*13df0*/  WARPSYNC.COLLECTIVE R15, `(.L_x_2574) ;  /* 0x000000000f087348 */ /* 0x000fea0003c00000 */
[----:B------:R0:W1:Y:S02]  /*13e00*/  SHFL.IDX P6, R14, R13, R12, R11 ;  /* 0x0000000c0d0e7389 */ /* 0x00006400000c000b */
[----:B01----:R-:W-:Y:S01]  /*13e10*/  ENDCOLLECTIVE ;  /* 0x000000000000791b */ /* 0x003fe20003800000 */
.L_x_2574:
        /* <DEDUP_REMOVED lines=13> */
.L_x_2575:
[----:B------:R-:W-:Y:S01]  /*13ef0*/  IMAD.MOV.U32 R2, RZ, RZ, R14 ;  /* 0x000000ffff027224 */ /* 0x000fe200078e000e */
[----:B------:R-:W-:Y:S06]  /*13f00*/  BRA `(.L_x_2576) ;  /* 0xffffffbc008c7947 */ /* 0x000fec000383ffff */
.L_x_2485:
[----:B-1----:R1:W4:Y:S02]  /*13f10*/  SYNCS.PHASECHK.TRANS64.TRYWAIT P0, [R4+URZ+0x2a860], R2 ;  /* 0x02a86002040075a7 */ /* 0x002324000800017f */
[----:B----4-:R-:W-:Y:S05]  /*13f20*/  @!P0 NANOSLEEP.SYNCS 0x989680 ;  /* 0x009896800000895d */ /* 0x010fea0003900000 */
[----:B------:R-:W4:Y:S02]  /*13f30*/  @!P0 SYNCS.PHASECHK.TRANS64 P0, [R4+URZ+0x2a860], R2 ;  /* 0x02a86002040085a7 */ /* 0x000f24000800007f */
[----:B----4-:R-:W-:Y:S05]  /*13f40*/  @!P0 BRA `(.L_x_2485) ;  /* 0xfffffffc00f08947 */ /* 0x010fea000383ffff */
[----:B------:R-:W-:Y:S05]  /*13f50*/  BRA `(.L_x_2577) ;  /* 0xffffffbc00e87947 */ /* 0x000fea000383ffff */
.L_x_2486:
        /* <DEDUP_REMOVED lines=8> */
.L_x_2579:
[----:B------:R-:W-:Y:S05]  /*13fe0*/  BSYNC B1 ;  /* 0x0000000000017941 */ /* 0x000fea0003800000 */
.L_x_2578:
[----:B------:R-:W-:Y:S01]  /*13ff0*/  IMAD.MOV.U32 R13, RZ, RZ, R18 ;  /* 0x000000ffff0d7224 */ /* 0x000fe200078e0012 */
[----:B------:R-:W-:Y:S01]  /*14000*/  MOV R11, 0x181f ;  /* 0x0000181f000b7802 */ /* 0x000fe20000000f00 */
[----:B------:R-:W-:Y:S02]  /*14010*/  IMAD.MOV.U32 R12, RZ, RZ, RZ ;  /* 0x000000ffff0c7224 */ /* 0x000fe400078e00ff */
[----:B------:R-:W-:Y:S02]  /*14020*/  IMAD.MOV.U32 R15, RZ, RZ, -0x1 ;  /* 0xffffffffff0f7424 */ /* 0x000fe400078e00ff */
[----:B------:R-:W-:Y:S02]  /*14030*/  IMAD.MOV.U32 R3, RZ, RZ, R14 ;  /* 0x000000ffff037224 */ /* 0x000fe400078e000e */
[----:B------:R-:W-:-:S07]  /*14040*/  IMAD R5, R5, 0x2, R22 ;  /* 0x0000000205057824 */ /* 0x000fce00078e0216 */
[----:B------:R-:W-:Y:S05]  /*14050*/  WARPSYNC.COLLECTIVE R15, `(.L_x_2580) ;  /* 0x000000000f087348 */ /* 0x000fea0003c00000 */
[----:B------:R0:W1:Y:S02]  /*14060*/  SHFL.IDX P6, R14, R13, R12, R11 ;  /* 0x0000000c0d0e7389 */ /* 0x00006400000c000b */
[----:B01----:R-:W-:Y:S01]  /*14070*/  ENDCOLLECTIVE ;  /* 0x000000000000791b */ /* 0x003fe20003800000 */
.L_x_2580:
[----:B------:R-:W-:Y:S02]  /*14080*/  IMAD.MOV.U32 R13, RZ, RZ, R24 ;  /* 0x000000ffff0d7224 */ /* 0x000fe400078e0018 */
[----:B------:R-:W-:Y:S02]  /*14090*/  IMAD.MOV.U32 R12, RZ, RZ, 0x1 ;  /* 0x00000001ff0c7424 */ /* 0x000fe400078e00ff */
[----:B------:R-:W-:-:S07]  /*140a0*/  IMAD.MOV.U32 R2, RZ, RZ, R14 ;  /* 0x000000ffff027224 */ /* 0x000fce00078e000e */
[----:B------:R-:W-:Y:S05]  /*140b0*/  WARPSYNC.COLLECTIVE R15, `(.L_x_2581) ;  /* 0x000000000f087348 */ /* 0x000fea0003c00000 */
[----:B------:R0:W1:Y:S02]  /*140c0*/  SHFL.IDX P6, R14, R13, R12, R11 ;  /* 0x0000000c0d0e7389 */ /* 0x00006400000c000b */
[----:B01----:R-:W-:Y:S01]  /*140d0*/  ENDCOLLECTIVE ;  /* 0x000000000000791b */ /* 0x003fe20003800000 */
.L_x_2581:
        /* <DEDUP_REMOVED lines=15> */
.L_x_2582:
[----:B------:R-:W-:Y:S02]  /*141d0*/  IMAD.MOV.U32 R13, RZ, RZ, R24 ;  /* 0x000000ffff0d7224 */ /* 0x000fe400078e0018 */
[----:B------:R-:W-:Y:S02]  /*141e0*/  IMAD.MOV.U32 R12, RZ, RZ, 0x2 ;  /* 0x00000002ff0c7424 */ /* 0x000fe400078e00ff */
[----:B------:R-:W-:-:S07]  /*141f0*/  IMAD.MOV.U32 R2, RZ, RZ, R14 ;  /* 0x000000ffff027224 */ /* 0x000fce00078e000e */
[----:B------:R-:W-:Y:S05]  /*14200*/  WARPSYNC.COLLECTIVE R15, `(.L_x_2583) ;  /* 0x000000000f087348 */ /* 0x000fea0003c00000 */
[----:B------:R0:W1:Y:S02]  /*14210*/  SHFL.IDX P6, R14, R13, R12, R11 ;  /* 0x0000000c0d0e7389 */ /* 0x00006400000c000b */
[----:B01----:R-:W-:Y:S01]  /*14220*/  ENDCOLLECTIVE ;  /* 0x000000000000791b */ /* 0x003fe20003800000 */
.L_x_2583:
        /* <DEDUP_REMOVED lines=14> */
.L_x_2584:
[----:B------:R-:W-:Y:S02]  /*14310*/  IMAD.MOV.U32 R13, RZ, RZ, R24 ;  /* 0x000000ffff0d7224 */ /* 0x000fe400078e0018 */
[----:B------:R-:W-:Y:S02]  /*14320*/  IMAD.MOV.U32 R12, RZ, RZ, 0x3 ;  /* 0x00000003ff0c7424 */ /* 0x000fe400078e00ff */
[----:B------:R-:W-:-:S07]  /*14330*/  IMAD.MOV.U32 R2, RZ, RZ, R14 ;  /* 0x000000ffff027224 */ /* 0x000fce00078e000e */
[----:B------:R-:W-:Y:S05]  /*14340*/  WARPSYNC.COLLECTIVE R15, `(.L_x_2585) ;  /* 0x000000000f087348 */ /* 0x000fea0003c00000 */
[----:B------:R0:W1:Y:S02]  /*14350*/  SHFL.IDX P6, R14, R13, R12, R11 ;  /* 0x0000000c0d0e7389 */ /* 0x00006400000c000b */
[----:B01----:R-:W-:Y:S01]  /*14360*/  ENDCOLLECTIVE ;  /* 0x000000000000791b */ /* 0x003fe20003800000 */
.L_x_2585:
        /* <DEDUP_REMOVED lines=14> */
.L_x_2586:
[----:B------:R-:W-:Y:S01]  /*14450*/  IMAD.MOV.U32 R13, RZ, RZ, R24 ;  /* 0x000000ffff0d7224 */ /* 0x000fe200078e0018 */
[----:B------:R-:W-:Y:S01]  /*14460*/  MOV R12, 0x4 ;  /* 0x00000004000c7802 */ /* 0x000fe20000000f00 */
[----:B------:R-:W-:-:S07]  /*14470*/  IMAD.MOV.U32 R2, RZ, RZ, R14 ;  /* 0x000000ffff027224 */ /* 0x000fce00078e000e */
[----:B------:R-:W-:Y:S05]  /*14480*/  WARPSYNC.COLLECTIVE R15, `(.L_x_2587) ;  /* 0x000000000f087348 */ /* 0x000fea0003c00000 */
[----:B------:R0:W1:Y:S02]  /*14490*/  SHFL.IDX P6, R14, R13, R12, R11 ;  /* 0x0000000c0d0e7389 */ /* 0x00006400000c000b */
[----:B01----:R-:W-:Y:S01]  /*144a0*/  ENDCOLLECTIVE ;  /* 0x000000000000791b */ /* 0x003fe20003800000 */
.L_x_2587:
        /* <DEDUP_REMOVED lines=14> */
.L_x_2588:
[----:B------:R-:W-:Y:S02]  /*14590*/  IMAD.MOV.U32 R13, RZ, RZ, R24 ;  /* 0x000000ffff0d7224 */ /* 0x000fe400078e0018 */
[----:B------:R-:W-:Y:S02]  /*145a0*/  IMAD.MOV.U32 R12, RZ, RZ, 0x5 ;  /* 0x00000005ff0c7424 */ /* 0x000fe400078e00ff */
[----:B------:R-:W-:-:S07]  /*145b0*/  IMAD.MOV.U32 R2, RZ, RZ, R14 ;  /* 0x000000ffff027224 */ /* 0x000fce00078e000e */
[----:B------:R-:W-:Y:S05]  /*145c0*/  WARPSYNC.COLLECTIVE R15, `(.L_x_2589) ;  /* 0x000000000f087348 */ /* 0x000fea0003c00000 */
[----:B------:R0:W1:Y:S02]  /*145d0*/  SHFL.IDX P6, R14, R13, R12, R11 ;  /* 0x0000000c0d0e7389 */ /* 0x00006400000c000b */
[----:B01----:R-:W-:Y:S01]  /*145e0*/  ENDCOLLECTIVE ;  /* 0x000000000000791b */ /* 0x003fe20003800000 */
.L_x_2589:
        /* <DEDUP_REMOVED lines=13> */
.L_x_2590:
[----:B------:R-:W-:Y:S01]  /*146c0*/  @!PT LDS RZ, [RZ] ;  /* 0x00000000fffff984 */ /* 0x000fe20000000800 */
[----:B------:R-:W-:Y:S01]  /*146d0*/  @!PT LDS RZ, [RZ] ;  /* 0x00000000fffff984 */ /* 0x000fe20000000800 */
[----:B------:R-:W-:Y:S01]  /*146e0*/  @!PT LDS RZ, [RZ] ;  /* 0x00000000fffff984 */ /* 0x000fe20000000800 */
[----:B------:R1:W-:Y:S01]  /*146f0*/  LDGSTS.E.BYPASS.LTC128B.128 [R5+0x5400], desc[UR36][R2.64+0x80], !P2 ;  /* 0x0540008002057fae */ /* 0x0003e2000d101d64 */
[----:B------:R-:W-:Y:S05]  /*14700*/  BRA `(.L_x_2591) ;  /* 0xffffffb800d47947 */ /* 0x000fea000383ffff */
.L_x_2494:
[----:B0-----:R0:W1:Y:S02]  /*14710*/  SYNCS.PHASECHK.TRANS64.TRYWAIT P0, [R0+URZ+0x2a860], R3 ;  /* 0x02a86003000075a7 */ /* 0x001064000800017f */
[----:B-1----:R-:W-:Y:S05]  /*14720*/  @!P0 NANOSLEEP.SYNCS 0x989680 ;  /* 0x009896800000895d */ /* 0x002fea0003900000 */
[----:B------:R-:W1:Y:S02]  /*14730*/  @!P0 SYNCS.PHASECHK.TRANS64 P0, [R0+URZ+0x2a860], R3 ;  /* 0x02a86003000085a7 */ /* 0x000e64000800007f */
[----:B-1----:R-:W-:Y:S05]  /*14740*/  @!P0 BRA `(.L_x_2494) ;  /* 0xfffffffc00f08947 */ /* 0x002fea000383ffff */
[----:B------:R-:W-:Y:S05]  /*14750*/  BRA `(.L_x_2592) ;  /* 0xffffffbc00e47947 */ /* 0x000fea000383ffff */
.L_x_2495:
        /* <DEDUP_REMOVED lines=8> */
.L_x_2594:
[----:B------:R-:W-:Y:S05]  /*147e0*/  BSYNC B0 ;  /* 0x0000000000007941 */ /* 0x000fea0003800000 */
.L_x_2593:
        /* <DEDUP_REMOVED lines=14> */
.L_x_2595:
        /* <DEDUP_REMOVED lines=10> */
.L_x_2596:
        /* <DEDUP_REMOVED lines=13> */
.L_x_2597:
[----:B------:R-:W-:Y:S02]  /*14a40*/  IMAD.MOV.U32 R13, RZ, RZ, R24 ;  /* 0x000000ffff0d7224 */ /* 0x000fe400078e0018 */
[----:B------:R-:W-:Y:S01]  /*14a50*/  IMAD.MOV.U32 R12, RZ, RZ, 0x2 ;  /* 0x00000002ff0c7424 */ /* 0x000fe200078e00ff */
[----:B------:R-:W-:-:S13]  /*14a60*/  IADD3 R2, P2, R14, R5, RZ ;  /* 0x000000050e027210 */ /* 0x000fda0007f5e0ff */
[----:B------:R-:W-:Y:S05]  /*14a70*/  WARPSYNC.COLLECTIVE R15, `(.L_x_2598) ;  /* 0x000000000f087348 */ /* 0x000fea0003c00000 */
[----:B------:R0:W1:Y:S02]  /*14a80*/  SHFL.IDX P6, R14, R13, R12, R11 ;  /* 0x0000000c0d0e7389 */ /* 0x00006400000c000b */
[----:B01----:R-:W-:Y:S01]  /*14a90*/  ENDCOLLECTIVE ;  /* 0x000000000000791b */ /* 0x003fe20003800000 */
.L_x_2598:
        /* <DEDUP_REMOVED lines=13> */
.L_x_2599:
[----:B------:R-:W-:Y:S02]  /*14b70*/  IMAD.MOV.U32 R13, RZ, RZ, R24 ;  /* 0x000000ffff0d7224 */ /* 0x000fe400078e0018 */
[----:B------:R-:W-:Y:S02]  /*14b80*/  IMAD.MOV.U32 R12, RZ, RZ, 0x3 ;  /* 0x00000003ff0c7424 */ /* 0x000fe400078e00ff */
[----:B------:R-:W-:-:S07]  /*14b90*/  IMAD.MOV.U32 R10, RZ, RZ, R14 ;  /* 0x000000ffff0a7224 */ /* 0x000fce00078e000e */
[----:B------:R-:W-:Y:S05]  /*14ba0*/  WARPSYNC.COLLECTIVE R15, `(.L_x_2600) ;  /* 0x000000000f087348 */ /* 0x000fea0003c00000 */
[----:B------:R0:W1:Y:S02]  /*14bb0*/  SHFL.IDX P6, R14, R13, R12, R11 ;  /* 0x0000000c0d0e7389 */ /* 0x00006400000c000b */
[----:B01----:R-:W-:Y:S01]  /*14bc0*/  ENDCOLLECTIVE ;  /* 0x000000000000791b */ /* 0x003fe20003800000 */
.L_x_2600:
        /* <DEDUP_REMOVED lines=14> */
.L_x_2601:
[----:B------:R-:W-:Y:S02]  /*14cb0*/  IMAD.MOV.U32 R13, RZ, RZ, R24 ;  /* 0x000000ffff0d7224 */ /* 0x000fe400078e0018 */
[----:B------:R-:W-:Y:S01]  /*14cc0*/  IMAD.MOV.U32 R12, RZ, RZ, 0x4 ;  /* 0x00000004ff0c7424 */ /* 0x000fe200078e00ff */
[----:B------:R-:W-:-:S13]  /*14cd0*/  IADD3 R2, P2, R14, R5, RZ ;  /* 0x000000050e027210 */ /* 0x000fda0007f5e0ff */
[----:B------:R-:W-:Y:S05]  /*14ce0*/  WARPSYNC.COLLECTIVE R15, `(.L_x_2602) ;  /* 0x000000000f087348 */ /* 0x000fea0003c00000 */
[----:B------:R0:W1:Y:S02]  /*14cf0*/  SHFL.IDX P6, R14, R13, R12, R11 ;  /* 0x0000000c0d0e7389 */ /* 0x00006400000c000b */
[----:B01----:R-:W-:Y:S01]  /*14d00*/  ENDCOLLECTIVE ;  /* 0x000000000000791b */ /* 0x003fe20003800000 */
.L_x_2602:
        /* <DEDUP_REMOVED lines=13> */
.L_x_2603:
[----:B------:R-:W-:Y:S02]  /*14de0*/  IMAD.MOV.U32 R13, RZ, RZ, R24 ;  /* 0x000000ffff0d7224 */ /* 0x000fe400078e0018 */
[----:B------:R-:W-:Y:S02]  /*14df0*/  IMAD.MOV.U32 R12, RZ, RZ, 0x5 ;  /* 0x00000005ff0c7424 */ /* 0x000fe400078e00ff */
[----:B------:R-:W-:-:S07]  /*14e00*/  IMAD.MOV.U32 R10, RZ, RZ, R14 ;  /* 0x000000ffff0a7224 */ /* 0x000fce00078e000e */
[----:B------:R-:W-:Y:S05]  /*14e10*/  WARPSYNC.COLLECTIVE R15, `(.L_x_2604) ;  /* 0x000000000f087348 */ /* 0x000fea0003c00000 */
[----:B------:R0:W1:Y:S02]  /*14e20*/  SHFL.IDX P6, R14, R13, R12, R11 ;  /* 0x0000000c0d0e7389 */ /* 0x00006400000c000b */
[----:B01----:R-:W-:Y:S01]  /*14e30*/  ENDCOLLECTIVE ;  /* 0x000000000000791b */ /* 0x003fe20003800000 */
.L_x_2604:
        /* <DEDUP_REMOVED lines=12> */
.L_x_2605:
[----:B------:R-:W-:Y:S05]  /*14f00*/  BRA `(.L_x_2606) ;  /* 0xffffffb800e07947 */ /* 0x000fea000383ffff */
.L_x_2500:
        /* <DEDUP_REMOVED lines=8> */
.L_x_2608:
[----:B------:R-:W-:Y:S05]  /*14f90*/  BSYNC B0 ;  /* 0x0000000000007941 */ /* 0x000fea0003800000 */
.L_x_2607:
        /* <DEDUP_REMOVED lines=9> */
.L_x_2609:
        /* <DEDUP_REMOVED lines=23> */
.L_x_2610:
[----:B------:R-:W-:Y:S01]  /*151a0*/  IMAD.MOV.U32 R12, RZ, RZ, 0x2 ;  /* 0x00000002ff0c7424 */ /* 0x000fe200078e00ff */
[----:B------:R-:W-:-:S05]  /*151b0*/  SEL R6, R14, RZ, P1 ;  /* 0x000000ff0e067207 */ /* 0x000fca0000800000 */
[----:B------:R-:W-:-:S04]  /*151c0*/  IMAD.IADD R6, R13, 0x1, R6 ;  /* 0x000000010d067824 */ /* 0x000fc800078e0206 */
[----:B------:R-:W-:-:S07]  /*151d0*/  IMAD.MOV.U32 R13, RZ, RZ, R6 ;  /* 0x000000ffff0d7224 */ /* 0x000fce00078e0006 */
[----:B------:R-:W-:Y:S05]  /*151e0*/  WARPSYNC.COLLECTIVE R15, `(.L_x_2611) ;  /* 0x000000000f087348 */ /* 0x000fea0003c00000 */
[----:B------:R0:W1:Y:S02]  /*151f0*/  SHFL.UP P6, R14, R13, R12, R11 ;  /* 0x0400000c0d0e7389 */ /* 0x00006400000c000b */
[----:B01----:R-:W-:Y:S01]  /*15200*/  ENDCOLLECTIVE ;  /* 0x000000000000791b */ /* 0x003fe20003800000 */
.L_x_2611:
        /* <DEDUP_REMOVED lines=8> */
.L_x_2612:
[----:B------:R-:W-:Y:S02]  /*15290*/  MOV R12, 0x8 ;  /* 0x00000008000c7802 */ /* 0x000fe40000000f00 */
[----:B------:R-:W-:-:S05]  /*152a0*/  SEL R3, R14, RZ, P3 ;  /* 0x000000ff0e037207 */ /* 0x000fca0001800000 */
[----:B------:R-:W-:-:S04]  /*152b0*/  IMAD.IADD R3, R2, 0x1, R3 ;  /* 0x0000000102037824 */ /* 0x000fc800078e0203 */
[----:B------:R-:W-:-:S07]  /*152c0*/  IMAD.MOV.U32 R13, RZ, RZ, R3 ;  /* 0x000000ffff0d7224 */ /* 0x000fce00078e0003 */
[----:B------:R-:W-:Y:S05]  /*152d0*/  WARPSYNC.COLLECTIVE R15, `(.L_x_2613) ;  /* 0x000000000f087348 */ /* 0x000fea0003c00000 */
[----:B------:R0:W1:Y:S02]  /*152e0*/  SHFL.UP P6, R14, R13, R12, R11 ;  /* 0x0400000c0d0e7389 */ /* 0x00006400000c000b */
[----:B01----:R-:W-:Y:S01]  /*152f0*/  ENDCOLLECTIVE ;  /* 0x000000000000791b */ /* 0x003fe20003800000 */
.L_x_2613:
[----:B------:R-:W-:Y:S01]  /*15300*/  IMAD.MOV.U32 R12, RZ, RZ, 0x10 ;  /* 0x00000010ff0c7424 */ /* 0x000fe200078e00ff */
[----:B------:R-:W-:-:S05]  /*15310*/  SEL R4, R14, RZ, P4 ;  /* 0x000000ff0e047207 */ /* 0x000fca0002000000 */
[----:B------:R-:W-:-:S04]  /*15320*/  IMAD.IADD R4, R3, 0x1, R4 ;  /* 0x0000000103047824 */ /* 0x000fc800078e0204 */
[----:B------:R-:W-:-:S07]  /*15330*/  IMAD.MOV.U32 R13, RZ, RZ, R4 ;  /* 0x000000ffff0d7224 */ /* 0x000fce00078e0004 */
[----:B------:R-:W-:Y:S05]  /*15340*/  WARPSYNC.COLLECTIVE R15, `(.L_x_2614) ;  /* 0x000000000f087348 */ /* 0x000fea0003c00000 */
[----:B------:R0:W1:Y:S02]  /*15350*/  SHFL.UP P6, R14, R13, R12, R11 ;  /* 0x0400000c0d0e7389 */ /* 0x00006400000c000b */
[----:B01----:R-:W-:Y:S01]  /*15360*/  ENDCOLLECTIVE ;  /* 0x000000000000791b */ /* 0x003fe20003800000 */
.L_x_2614:
        /* <DEDUP_REMOVED lines=8> */
.L_x_2615:
[----:B------:R-:W-:Y:S05]  /*153f0*/  BRA `(.L_x_2616) ;  /* 0xffffffb800ec7947 */ /* 0x000fea000383ffff */
.L_x_2503:
[----:B------:R-:W-:Y:S01]  /*15400*/  BSSY B0, `(.L_x_2617) ;  /* 0x0000007000007945 */ /* 0x000fe20003800000 */
[----:B------:R-:W-:Y:S02]  /*15410*/  IMAD.MOV.U32 R12, RZ, RZ, 0x1 ;  /* 0x00000001ff0c7424 */ /* 0x000fe400078e00ff */
[----:B------:R-:W-:Y:S02]  /*15420*/  IMAD.MOV.U32 R11, RZ, RZ, RZ ;  /* 0x000000ffff0b7224 */ /* 0x000fe400078e00ff */
[----:B------:R-:W-:-:S07]  /*15430*/  IMAD.MOV.U32 R15, RZ, RZ, -0x1 ;  /* 0xffffffffff0f7424 */ /* 0x000fce00078e00ff */
[----:B------:R-:W-:Y:S05]  /*15440*/  WARPSYNC.COLLECTIVE R15, `(.L_x_2618) ;  /* 0x000000000f087348 */ /* 0x000fea0003c00000 */
[----:B------:R0:W1:Y:S02]  /*15450*/  SHFL.UP P6, R14, R13, R12, R11 ;  /* 0x0400000c0d0e7389 */ /* 0x00006400000c000b */
[----:B01----:R-:W-:Y:S01]  /*15460*/  ENDCOLLECTIVE ;  /* 0x000000000000791b */ /* 0x003fe20003800000 */
.L_x_2618:
[----:B------:R-:W-:Y:S05]  /*15470*/  BSYNC B0 ;  /* 0x0000000000007941 */ /* 0x000fea0003800000 */
.L_x_2617:
        /* <DEDUP_REMOVED lines=8> */
.L_x_2619:
[----:B------:R-:W-:Y:S01]  /*15500*/  IMAD.MOV.U32 R12, RZ, RZ, 0x4 ;  /* 0x00000004ff0c7424 */ /* 0x000fe200078e00ff */
[----:B------:R-:W-:-:S05]  /*15510*/  SEL R2, R14, RZ, P2 ;  /* 0x000000ff0e027207 */ /* 0x000fca0001000000 */
[----:B------:R-:W-:-:S04]  /*15520*/  IMAD.IADD R2, R13, 0x1, R2 ;  /* 0x000000010d027824 */ /* 0x000fc800078e0202 */
[----:B------:R-:W-:-:S07]  /*15530*/  IMAD.MOV.U32 R13, RZ, RZ, R2 ;  /* 0x000000ffff0d7224 */ /* 0x000fce00078e0002 */
[----:B------:R-:W-:Y:S05]  /*15540*/  WARPSYNC.COLLECTIVE R15, `(.L_x_2620) ;  /* 0x000000000f087348 */ /* 0x000fea0003c00000 */
[----:B------:R0:W1:Y:S02]  /*15550*/  SHFL.UP P6, R14, R13, R12, R11 ;  /* 0x0400000c0d0e7389 */ /* 0x00006400000c000b */
[----:B01----:R-:W-:Y:S01]  /*15560*/  ENDCOLLECTIVE ;  /* 0x000000000000791b */ /* 0x003fe20003800000 */
.L_x_2620:
[----:B------:R-:W-:Y:S01]  /*15570*/  IMAD.MOV.U32 R12, RZ, RZ, 0x8 ;  /* 0x00000008ff0c7424 */ /* 0x000fe200078e00ff */
[----:B------:R-:W-:-:S05]  /*15580*/  SEL R3, R14, RZ, P3 ;  /* 0x000000ff0e037207 */ /* 0x000fca0001800000 */
[----:B------:R-:W-:-:S04]  /*15590*/  IMAD.IADD R3, R2, 0x1, R3 ;  /* 0x0000000102037824 */ /* 0x000fc800078e0203 */
[----:B------:R-:W-:-:S07]  /*155a0*/  IMAD.MOV.U32 R13, RZ, RZ, R3 ;  /* 0x000000ffff0d7224 */ /* 0x000fce00078e0003 */
[----:B------:R-:W-:Y:S05]  /*155b0*/  WARPSYNC.COLLECTIVE R15, `(.L_x_2621) ;  /* 0x000000000f087348 */ /* 0x000fea0003c00000 */
[----:B------:R0:W1:Y:S02]  /*155c0*/  SHFL.UP P6, R14, R13, R12, R11 ;  /* 0x0400000c0d0e7389 */ /* 0x00006400000c000b */
[----:B01----:R-:W-:Y:S01]  /*155d0*/  ENDCOLLECTIVE ;  /* 0x000000000000791b */ /* 0x003fe20003800000 */
.L_x_2621:
[----:B------:R-:W-:Y:S02]  /*155e0*/  MOV R12, 0x10 ;  /* 0x00000010000c7802 */ /* 0x000fe40000000f00 */
[----:B------:R-:W-:-:S05]  /*155f0*/  SEL R4, R14, RZ, P4 ;  /* 0x000000ff0e047207 */ /* 0x000fca0002000000 */
[----:B------:R-:W-:-:S04]  /*15600*/  IMAD.IADD R4, R3, 0x1, R4 ;  /* 0x0000000103047824 */ /* 0x000fc800078e0204 */
[----:B------:R-:W-:-:S07]  /*15610*/  IMAD.MOV.U32 R13, RZ, RZ, R4 ;  /* 0x000000ffff0d7224 */ /* 0x000fce00078e0004 */
[----:B------:R-:W-:Y:S05]  /*15620*/  WARPSYNC.COLLECTIVE R15, `(.L_x_2622) ;  /* 0x000000000f087348 */ /* 0x000fea0003c00000 */
[----:B------:R0:W1:Y:S02]  /*15630*/  SHFL.UP P6, R14, R13, R12, R11 ;  /* 0x0400000c0d0e7389 */ /* 0x00006400000c000b */
[----:B01----:R-:W-:Y:S01]  /*15640*/  ENDCOLLECTIVE ;  /* 0x000000000000791b */ /* 0x003fe20003800000 */
.L_x_2622:
        /* <DEDUP_REMOVED lines=8> */
.L_x_2623:
[----:B------:R-:W-:Y:S05]  /*156d0*/  BRA `(.L_x_2624) ;  /* 0xffffffb800d87947 */ /* 0x000fea000383ffff */
.L_x_2505:
[----:B------:R-:W-:Y:S01]  /*156e0*/  BSSY B0, `(.L_x_2625) ;  /* 0x0000006000007945 */ /* 0x000fe20003800000 */
[----:B------:R-:W-:Y:S01]  /*156f0*/  PLOP3.LUT P6, PT, P6, PT, PT, 0x8, 0x0 ;  /* 0x000000000000781c */ /* 0x000fe200037ce170 */
[----:B------:R-:W-:-:S12]  /*15700*/  IMAD.MOV.U32 R15, RZ, RZ, -0x1 ;  /* 0xffffffffff0f7424 */ /* 0x000fd800078e00ff */
[----:B0-----:R-:W-:Y:S05]  /*15710*/  WARPSYNC.COLLECTIVE R15, `(.L_x_2626) ;  /* 0x000000000f087348 */ /* 0x001fea0003c00000 */
[----:B------:R-:W-:Y:S01]  /*15720*/  VOTE.ANY R14, PT, P6 ;  /* 0x00000000000e7806 */ /* 0x000fe200030e0100 */
[----:B0-----:R-:W-:Y:S06]  /*15730*/  ENDCOLLECTIVE ;  /* 0x000000000000791b */ /* 0x001fec0003800000 */
.L_x_2626:
[----:B------:R-:W-:Y:S05]  /*15740*/  BSYNC B0 ;  /* 0x0000000000007941 */ /* 0x000fea0003800000 */
.L_x_2625:
        /* <DEDUP_REMOVED lines=8> */
.L_x_2627:
[----:B------:R-:W-:Y:S02]  /*157d0*/  IMAD.IADD R19, R12, 0x1, R19 ;  /* 0x000000010c137824 */ /* 0x000fe400078e0213 */
[----:B------:R-:W-:Y:S02]  /*157e0*/  IMAD.MOV.U32 R13, RZ, RZ, R8 ;  /* 0x000000ffff0d7224 */ /* 0x000fe400078e0008 */
[----:B------:R-:W-:-:S07]  /*157f0*/  IMAD.MOV.U32 R17, RZ, RZ, R14 ;  /* 0x000000ffff117224 */ /* 0x000fce00078e000e */
[----:B------:R-:W-:Y:S05]  /*15800*/  WARPSYNC.COLLECTIVE R15, `(.L_x_2628) ;  /* 0x000000000f087348 */ /* 0x000fea0003c00000 */
[----:B------:R0:W1:Y:S02]  /*15810*/  SHFL.IDX P6, R14, R13, R12, R11 ;  /* 0x0000000c0d0e7389 */ /* 0x00006400000c000b */
[----:B01----:R-:W-:Y:S01]  /*15820*/  ENDCOLLECTIVE ;  /* 0x000000000000791b */ /* 0x003fe20003800000 */
.L_x_2628:
[----:B------:R-:W-:Y:S01]  /*15830*/  IMAD.MOV.U32 R8, RZ, RZ, R14 ;  /* 0x000000ffff087224 */ /* 0x000fe200078e000e */
[----:B------:R-:W-:Y:S06]  /*15840*/  BRA `(.L_x_2629) ;  /* 0xffffffb800bc7947 */ /* 0x000fec000383ffff */
.L_x_2507:
[----:B------:R-:W-:Y:S01]  /*15850*/  BSSY B0, `(.L_x_2630) ;  /* 0x0000007000007945 */ /* 0x000fe20003800000 */
[----:B------:R-:W-:Y:S02]  /*15860*/  IMAD.MOV.U32 R13, RZ, RZ, R2 ;  /* 0x000000ffff0d7224 */ /* 0x000fe400078e0002 */
[----:B------:R-:W-:Y:S02]  /*15870*/  IMAD.MOV.U32 R11, RZ, RZ, 0x1f ;  /* 0x0000001fff0b7424 */ /* 0x000fe400078e00ff */
[----:B------:R-:W-:-:S07]  /*15880*/  IMAD.MOV.U32 R15, RZ, RZ, -0x1 ;  /* 0xffffffffff0f7424 */ /* 0x000fce00078e00ff */
[----:B0-23--:R-:W-:Y:S05]  /*15890*/  WARPSYNC.COLLECTIVE R15, `(.L_x_2631) ;  /* 0x000000000f087348 */ /* 0x00dfea0003c00000 */
[----:B------:R1:W4:Y:S02]  /*158a0*/  SHFL.IDX P6, R14, R13, R12, R11 ;  /* 0x0000000c0d0e7389 */ /* 0x00032400000c000b */
[----:B01234-:R-:W-:Y:S01]  /*158b0*/  ENDCOLLECTIVE ;  /* 0x000000000000791b */ /* 0x01ffe20003800000 */
.L_x_2631:
[----:B------:R-:W-:Y:S05]  /*158c0*/  BSYNC B0 ;  /* 0x0000000000007941 */ /* 0x000fea0003800000 */
.L_x_2630:
[----:B------:R-:W-:Y:S01]  /*158d0*/  IMAD.MOV.U32 R6, RZ, RZ, R14 ;  /* 0x000000ffff067224 */ /* 0x000fe200078e000e */
[----:B------:R-:W-:Y:S06]  /*158e0*/  BRA `(.L_x_2506) ;  /* 0xffffffb800ac7947 */ /* 0x000fec000383ffff */
.L_x_2513:
[----:B-1----:R1:W2:Y:S02]  /*158f0*/  SYNCS.PHASECHK.TRANS64.TRYWAIT P0, [R4+URZ+0x2a820], R0 ;  /* 0x02a82000040075a7 */ /* 0x0022a4000800017f */
[----:B--2---:R-:W-:Y:S05]  /*15900*/  @!P0 NANOSLEEP.SYNCS 0x989680 ;  /* 0x009896800000895d */ /* 0x004fea0003900000 */
[----:B------:R-:W2:Y:S02]  /*15910*/  @!P0 SYNCS.PHASECHK.TRANS64 P0, [R4+URZ+0x2a820], R0 ;  /* 0x02a82000040085a7 */ /* 0x000ea4000800007f */
[----:B--2---:R-:W-:Y:S05]  /*15920*/  @!P0 BRA `(.L_x_2513) ;  /* 0xfffffffc00f08947 */ /* 0x004fea000383ffff */
[----:B------:R-:W-:Y:S05]  /*15930*/  BRA `(.L_x_2632) ;  /* 0xffffffc400047947 */ /* 0x000fea000383ffff */
.L_x_2514:
        /* <DEDUP_REMOVED lines=8> */
[----:B01----:R-:W-:Y:S05]  /*159c0*/  WARPSYNC.COLLECTIVE R15, `(.L_x_2634) ;  /* 0x000000000f087348 */ /* 0x003fea0003c00000 */
[----:B------:R2:W3:Y:S02]  /*159d0*/  SHFL.IDX P6, R14, R13, R12, R11 ;  /* 0x0000000c0d0e7389 */ /* 0x0004e400000c000b */
[----:B0123--:R-:W-:Y:S01]  /*159e0*/  ENDCOLLECTIVE ;  /* 0x000000000000791b */ /* 0x00ffe20003800000 */
.L_x_2634:
[----:B------:R-:W-:Y:S05]  /*159f0*/  BSYNC B0 ;  /* 0x0000000000007941 */ /* 0x000fea0003800000 */
.L_x_2633:
[----:B------:R-:W-:Y:S05]  /*15a00*/  BRA `(.L_x_2635) ;  /* 0xffffffc000ec7947 */ /* 0x000fea000383ffff */
.L_x_2517:
[----:B------:R-:W-:Y:S01]  /*15a10*/  BSSY B1, `(.L_x_2636) ;  /* 0x0000006000017945 */ /* 0x000fe20003800000 */
[----:B------:R-:W-:-:S07]  /*15a20*/  IMAD.MOV.U32 R15, RZ, RZ, -0x1 ;  /* 0xffffffffff0f7424 */ /* 0x000fce00078e00ff */
[----:B01----:R-:W-:Y:S05]  /*15a30*/  WARPSYNC.COLLECTIVE R15, `(.L_x_2637) ;  /* 0x000000000f0c7348 */ /* 0x003fea0003c00000 */
[----:B------:R-:W-:Y:S02]  /*15a40*/  ELECT P6, UR62, PT ;  /* 0x00000000003e782f */ /* 0x000fe400038c0000 */
[----:B------:R-:W-:Y:S01]  /*15a50*/  MOV R14, UR62 ;  /* 0x0000003e000e7c02 */ /* 0x000fe20008000f00 */
[----:B01----:R-:W-:Y:S10]  /*15a60*/  ENDCOLLECTIVE ;  /* 0x000000000000791b */ /* 0x003ff40003800000 */
.L_x_2637:
[----:B------:R-:W-:Y:S05]  /*15a70*/  BSYNC B1 ;  /* 0x0000000000017941 */ /* 0x000fea0003800000 */
.L_x_2636:
[----:B------:R-:W-:Y:S05]  /*15a80*/  BRA `(.L_x_2638) ;  /* 0xffffffc000e47947 */ /* 0x000fea000383ffff */
.L_x_2519:
[----:B-1----:R1:W2:Y:S02]  /*15a90*/  SYNCS.PHASECHK.TRANS64.TRYWAIT P1, [R5+URZ+0x2a840], R0 ;  /* 0x02a84000050075a7 */ /* 0x0022a4000802017f */
[----:B--2---:R-:W-:Y:S05]  /*15aa0*/  @!P1 NANOSLEEP.SYNCS 0x989680 ;  /* 0x009896800000995d */ /* 0x004fea0003900000 */
[----:B------:R-:W2:Y:S02]  /*15ab0*/  @!P1 SYNCS.PHASECHK.TRANS64 P1, [R5+URZ+0x2a840], R0 ;  /* 0x02a84000050095a7 */ /* 0x000ea4000802007f */
[----:B--2---:R-:W-:Y:S05]  /*15ac0*/  @!P1 BRA `(.L_x_2519) ;  /* 0xfffffffc00f09947 */ /* 0x004fea000383ffff */
[----:B------:R-:W-:Y:S05]  /*15ad0*/  BRA `(.L_x_2639) ;  /* 0xffffffc4000c7947 */ /* 0x000fea000383ffff */
.L_x_2521:
[----:B--2---:R2:W3:Y:S02]  /*15ae0*/  SYNCS.PHASECHK.TRANS64.TRYWAIT P1, [R27+URZ+0x2a840], R2 ;  /* 0x02a840021b0075a7 */ /* 0x0044e4000802017f */
[----:B---3--:R-:W-:Y:S05]  /*15af0*/  @!P1 NANOSLEEP.SYNCS 0x989680 ;  /* 0x009896800000995d */ /* 0x008fea0003900000 */
[----:B------:R-:W3:Y:S02]  /*15b00*/  @!P1 SYNCS.PHASECHK.TRANS64 P1, [R27+URZ+0x2a840], R2 ;  /* 0x02a840021b0095a7 */ /* 0x000ee4000802007f */
[----:B---3--:R-:W-:Y:S05]  /*15b10*/  @!P1 BRA `(.L_x_2521) ;  /* 0xfffffffc00f09947 */ /* 0x008fea000383ffff */
[----:B------:R-:W-:Y:S05]  /*15b20*/  BRA `(.L_x_2640) ;  /* 0xffffffc400187947 */ /* 0x000fea000383ffff */
.L_x_2523:
[----:B---3--:R3:W4:Y:S02]  /*15b30*/  SYNCS.PHASECHK.TRANS64.TRYWAIT P1, [R5+URZ+0x2a860], R0 ;  /* 0x02a86000050075a7 */ /* 0x008724000802017f */
[----:B----4-:R-:W-:Y:S05]  /*15b40*/  @!P1 NANOSLEEP.SYNCS 0x989680 ;  /* 0x009896800000995d */ /* 0x010fea0003900000 */
[----:B------:R-:W4:Y:S02]  /*15b50*/  @!P1 SYNCS.PHASECHK.TRANS64 P1, [R5+URZ+0x2a860], R0 ;  /* 0x02a86000050095a7 */ /* 0x000f24000802007f */
[----:B----4-:R-:W-:Y:S05]  /*15b60*/  @!P1 BRA `(.L_x_2523) ;  /* 0xfffffffc00f09947 */ /* 0x010fea000383ffff */
[----:B------:R-:W-:Y:S05]  /*15b70*/  BRA `(.L_x_2641) ;  /* 0xffffffc400147947 */ /* 0x000fea000383ffff */
.L_x_2642:
        /* <DEDUP_REMOVED lines=16> */
.L_x_15638:


//--------------------- .text._ZN7cutlass13device_kernelIN5flash11enable_sm90INS1_16FlashAttnFwdSm90INS1_25CollectiveMainloopFwdSm90ILi2EN4cute5tupleIJNS5_1CILi1EEES8_S8_EEENS6_IJNS7_ILi128EEENS7_ILi96EEENS7_ILi192EEEEEELi128ENS_10bfloat16_tEfNS_4arch4Sm90ELb1ELb0ELb0ELb1ELb1ELb1ELb0ELb1ELb1ELb1ELb1ELb0EEENS1_21CollectiveEpilogueFwdINS6_IJSA_SA_SB_EEES9_SE_SG_Li256ELb1ELb1ELb1ELb0EEENS1_36VarlenDynamicPersistentTileSchedulerILi128ELi96ELi256ELi128ELb1ELb1ELb1ELb1ELb1ELb1EEEEEEEEEvNT_6ParamsE --------------------------
	.section	.text._ZN7cutlass13device_kernelIN5flash11enable_sm90INS1_16FlashAttnFwdSm90INS1_25CollectiveMainloopFwdSm90ILi2EN4cute5tupleIJNS5_1CILi1EEES8_S8_EEENS6_IJNS7_ILi128EEENS7_ILi96EEENS7_ILi192EEEEEELi128ENS_10bfloat16_tEfNS_4arch4Sm90ELb1ELb0ELb0ELb1ELb1ELb1ELb0ELb1ELb1ELb1ELb1ELb0EEENS1_21CollectiveEpilogueFwdINS6_IJSA_SA_SB_EEES9_SE_SG_Li256ELb1ELb1ELb1ELb0EEENS1_36VarlenDynamicPersistentTileSchedulerILi128ELi96ELi256ELi128ELb1ELb1ELb1ELb1ELb1ELb1EEEEEEEEEvNT_6ParamsE,"ax",@progbits
	.align	128
.text._ZN7cutlass13device_kernelIN5flash11enable_sm90INS1_16FlashAttnFwdSm90INS1_25CollectiveMainloopFwdSm90ILi2EN4cute5tupleIJNS5_1CILi1EEES8_S8_EEENS6_IJNS7_ILi128EEENS7_ILi96EEENS7_ILi192EEEEEELi128ENS_10bfloat16_tEfNS_4arch4Sm90ELb1ELb0ELb0ELb1ELb1ELb1ELb0ELb1ELb1ELb1ELb1ELb0EEENS1_21CollectiveEpilogueFwdINS6_IJSA_SA_SB_EEES9_SE_SG_Li256ELb1ELb1ELb1ELb0EEENS1_36VarlenDynamicPersistentTileSchedulerILi128ELi96ELi256ELi128ELb1ELb1ELb1ELb1ELb1ELb1EEEEEEEEEvNT_6ParamsE:
        .type           _ZN7cutlass13device_kernelIN5flash11enable_sm90INS1_16FlashAttnFwdSm90INS1_25CollectiveMainloopFwdSm90ILi2EN4cute5tupleIJNS5_1CILi1EEES8_S8_EEENS6_IJNS7_ILi128EEENS7_ILi96EEENS7_ILi192EEEEEELi128ENS_10bfloat16_tEfNS_4arch4Sm90ELb1ELb0ELb0ELb1ELb1ELb1ELb0ELb1ELb1ELb1ELb1ELb0EEENS1_21CollectiveEpilogueFwdINS6_IJSA_SA_SB_EEES9_SE_SG_Li256ELb1ELb1ELb1ELb0EEENS1_36VarlenDynamicPersistentTileSchedulerILi128ELi96ELi256ELi128ELb1ELb1ELb1ELb1ELb1ELb1EEEEEEEEEvNT_6ParamsE,@function
        .size           _ZN7cutlass13device_kernelIN5flash11enable_sm90INS1_16FlashAttnFwdSm90INS1_25CollectiveMainloopFwdSm90ILi2EN4cute5tupleIJNS5_1CILi1EEES8_S8_EEENS6_IJNS7_ILi128EEENS7_ILi96EEENS7_ILi192EEEEEELi128ENS_10bfloat16_tEfNS_4arch4Sm90ELb1ELb0ELb0ELb1ELb1ELb1ELb0ELb1ELb1ELb1ELb1ELb0EEENS1_21CollectiveEpilogueFwdINS6_IJSA_SA_SB_EEES9_SE_SG_Li256ELb1ELb1ELb1ELb0EEENS1_36VarlenDynamicPersistentTileSchedulerILi128ELi96ELi256ELi128ELb1ELb1ELb1ELb1ELb1ELb1EEEEEEEEEvNT_6ParamsE,(.L_x_15639 - _ZN7cutlass13device_kernelIN5flash11enable_sm90INS1_16FlashAttnFwdSm90INS1_25CollectiveMainloopFwdSm90ILi2EN4cute5tupleIJNS5_1CILi1EEES8_S8_EEENS6_IJNS7_ILi128EEENS7_ILi96EEENS7_ILi192EEEEEELi128ENS_10bfloat16_tEfNS_4arch4Sm90ELb1ELb0ELb0ELb1ELb1ELb1ELb0ELb1ELb1ELb1ELb1ELb0EEENS1_21CollectiveEpilogueFwdINS6_IJSA_SA_SB_EEES9_SE_SG_Li256ELb1ELb1ELb1ELb0EEENS1_36VarlenDynamicPersistentTileSchedulerILi128ELi96ELi256ELi128ELb1ELb1ELb1ELb1ELb1ELb1EEEEEEEEEvNT_6ParamsE)
        .other          _ZN7cutlass13device_kernelIN5flash11enable_sm90INS1_16FlashAttnFwdSm90INS1_25CollectiveMainloopFwdSm90ILi2EN4cute5tupleIJNS5_1CILi1EEES8_S8_EEENS6_IJNS7_ILi128EEENS7_ILi96EEENS7_ILi192EEEEEELi128ENS_10bfloat16_tEfNS_4arch4Sm90ELb1ELb0ELb0ELb1ELb1ELb1ELb0ELb1ELb1ELb1ELb1ELb0EEENS1_21CollectiveEpilogueFwdINS6_IJSA_SA_SB_EEES9_SE_SG_Li256ELb1ELb1ELb1ELb0EEENS1_36VarlenDynamicPersistentTileSchedulerILi128ELi96ELi256ELi128ELb1ELb1ELb1ELb1ELb1ELb1EEEEEEEEEvNT_6ParamsE,@"STO_CUDA_ENTRY STV_DEFAULT"
_ZN7cutlass13device_kernelIN5flash11enable_sm90INS1_16FlashAttnFwdSm90INS1_25CollectiveMainloopFwdSm90ILi2EN4cute5tupleIJNS5_1CILi1EEES8_S8_EEENS6_IJNS7_ILi128EEENS7_ILi96EEENS7_ILi192EEEEEELi128ENS_10bfloat16_tEfNS_4arch4Sm90ELb1ELb0ELb0ELb1ELb1ELb1ELb0ELb1ELb1ELb1ELb1ELb0EEENS1_21CollectiveEpilogueFwdINS6_IJSA_SA_SB_EEES9_SE_SG_Li256ELb1ELb1ELb1ELb0EEENS1_36VarlenDynamicPersistentTileSchedulerILi128ELi96ELi256ELi128ELb1ELb1ELb1ELb1ELb1ELb1EEEEEEEEEvNT_6ParamsE:
        /* <DEDUP_REMOVED lines=18> */
.L_x_2644:
[----:B------:R-:W-:Y:S05]  /*0120*/  BSYNC B0 ;  /* 0x0000000000007941 */ /* 0x000fea0003800000 */
.L_x_2643:
        /* <DEDUP_REMOVED lines=41> */
.L_x_2645:
        /* <DEDUP_REMOVED lines=22> */
.L_x_2646:
        /* <DEDUP_REMOVED lines=18> */
.L_x_2647:
        /* <DEDUP_REMOVED lines=22> */
.L_x_2648:
        /* <DEDUP_REMOVED lines=22> */
.L_x_2649:
[----:B------:R-:W-:Y:S01]  /*0900*/  PLOP3.LUT P0, PT, PT, PT, UP0, 0x80, 0x0 ;  /* 0x000000000000781c */ /* 0x000fe20003f0f008 */
[----:B------:R-:W-:Y:S01]  /*0910*/  UMOV UR60, 0x1 ;  /* 0x00000001003c7882 */ /* 0x000fe20000000000 */
[----:B------:R-:W-:Y:S01]  /*0920*/  NOP ;  /* 0x0000000000007918 */ /* 0x000fe20000000000 */
[----:B------:R-:W-:Y:S01]  /*0930*/  USEL UR60, UR60, 0x2, !UP0 ;  /* 0x000000023c3c7887 */ /* 0x000fe2000c000000 */
[----:B------:R-:W-:Y:S01]  /*0940*/  BSSY B9, `(.L_x_2650) ;  /* 0x00024a9000097945 */ /* 0x000fe20003800000 */
[----:B012-4-:R-:W-:Y:S08]  /*0950*/  BAR.SYNC.DEFER_BLOCKING 0x0 ;  /* 0x0000000000007b1d */ /* 0x017ff00000010000 */
[----:B------:R-:W-:Y:S05]  /*0960*/  @!P0 BRA `(.L_x_2651) ;  /* 0x000001cc00948947 */ /* 0x000fea0003800000 */
.L_x_2652:
        /* <DEDUP_REMOVED lines=17> */
[----:B------:R-:W-:Y:S01]  /*0a80*/  ULOP3.LUT UR4, UR60, 0x1, URZ, 0xfc, !UPT ;  /* 0x000000013c047892 */ /* 0x000fe2000f8efc3f */
[----:B------:R-:W-:Y:S02]  /*0a90*/  IMAD.MOV.U32 R198, RZ, RZ, RZ ;  /* 0x000000ffffc67224 */ /* 0x000fe400078e00ff */
[----:B------:R-:W-:Y:S01]  /*0aa0*/  SHF.R.S32.HI R3, RZ, 0x1f, R0 ;  /* 0x0000001fff037819 */ /* 0x000fe20000011400 */
[----:B------:R-:W-:Y:S02]  /*0ab0*/  IMAD.MOV.U32 R18, RZ, RZ, RZ ;  /* 0x000000ffff127224 */ /* 0x000fe400078e00ff */
[----:B------:R-:W-:Y:S01]  /*0ac0*/  IMAD.MOV.U32 R171, RZ, RZ, RZ ;  /* 0x000000ffffab7224 */ /* 0x000fe200078e00ff */
[CC--:B------:R-:W-:Y:S01]  /*0ad0*/  LEA.HI R4, R3.reuse, R0.reuse, RZ, 0x7 ;  /* 0x0000000003047211 */ /* 0x0c0fe200078f38ff */
[----:B------:R-:W-:Y:S01]  /*0ae0*/  IMAD.MOV.U32 R168, RZ, RZ, RZ ;  /* 0x000000ffffa87224 */ /* 0x000fe200078e00ff */
[----:B------:R-:W-:Y:S01]  /*0af0*/  LEA.HI R5, R3, R0, RZ, 0x4 ;  /* 0x0000000003057211 */ /* 0x000fe200078f20ff */
[----:B------:R-:W-:Y:S01]  /*0b00*/  IMAD.MOV.U32 R162, RZ, RZ, RZ ;  /* 0x000000ffffa27224 */ /* 0x000fe200078e00ff */
[----:B------:R-:W-:Y:S01]  /*0b10*/  LOP3.LUT R225, R4, 0xffffff80, RZ, 0xc0, !PT ;  /* 0xffffff8004e17812 */ /* 0x000fe200078ec0ff */
[----:B------:R-:W-:Y:S01]  /*0b20*/  UIADD3 UR61, UR61, 0xc400, URZ ;  /* 0x0000c4003d3d7890 */ /* 0x000fe2000fffe03f */
[----:B------:R-:W-:-:S02]  /*0b30*/  SHF.R.S32.HI R6, RZ, 0x4, R5 ;  /* 0x00000004ff067819 */ /* 0x000fc40000011405 */
[----:B------:R-:W-:Y:S01]  /*0b40*/  LEA.HI R221, R3, R0, RZ, 0x3 ;  /* 0x0000000003dd7211 */ /* 0x000fe200078f18ff */
[----:B------:R-:W-:Y:S01]  /*0b50*/  IMAD.IADD R225, R0, 0x1, -R225 ;  /* 0x0000000100e17824 */ /* 0x000fe200078e0ae1 */
[----:B------:R-:W-:Y:S02]  /*0b60*/  SHF.R.S32.HI R12, RZ, 0x7, R4 ;  /* 0x00000007ff0c7819 */ /* 0x000fe40000011404 */
[----:B------:R-:W-:Y:S02]  /*0b70*/  LOP3.LUT R193, R221, 0xfffffff8, RZ, 0xc0, !PT ;  /* 0xfffffff8ddc17812 */ /* 0x000fe400078ec0ff */
[----:B------:R-:W-:Y:S01]  /*0b80*/  SHF.R.S32.HI R8, RZ, 0x1f, R225 ;  /* 0x0000001fff087819 */ /* 0x000fe200000114e1 */
[----:B------:R0:W-:Y:S01]  /*0b90*/  STL [R1+0x48], R12 ;  /* 0x0000480c01007387 */ /* 0x0001e20000100800 */
[----:B------:R-:W-:Y:S01]  /*0ba0*/  LEA.HI R4, R4, R12, RZ, 0x1 ;  /* 0x0000000c04047211 */ /* 0x000fe200078f08ff */
[----:B------:R-:W-:Y:S01]  /*0bb0*/  IMAD.IADD R193, R0, 0x1, -R193 ;  /* 0x0000000100c17824 */ /* 0x000fe200078e0ac1 */
[----:B------:R-:W-:-:S02]  /*0bc0*/  LEA.HI R9, R8, R225, RZ, 0x2 ;  /* 0x000000e108097211 */ /* 0x000fc400078f10ff */
[----:B------:R-:W-:Y:S01]  /*0bd0*/  LEA.HI R8, R8, R225, RZ, 0x5 ;  /* 0x000000e108087211 */ /* 0x000fe200078f28ff */
[----:B------:R-:W-:Y:S01]  /*0be0*/  IMAD.SHL.U32 R189, R193, 0x8, RZ ;  /* 0x00000008c1bd7824 */ /* 0x000fe200078e00ff */
[--C-:B------:R-:W-:Y:S02]  /*0bf0*/  SHF.R.S32.HI R10, RZ, 0x2, R9.reuse ;  /* 0x00000002ff0a7819 */ /* 0x100fe40000011409 */
[----:B------:R-:W-:Y:S01]  /*0c00*/  SHF.R.S32.HI R7, RZ, 0x1f, R9 ;  /* 0x0000001fff077819 */ /* 0x000fe20000011409 */
[----:B------:R-:W-:Y:S01]  /*0c10*/  VIADD R192, R189, 0x40 ;  /* 0x00000040bdc07836 */ /* 0x000fe20000000000 */
[----:B------:R-:W-:Y:S02]  /*0c20*/  SHF.R.S32.HI R8, RZ, 0x5, R8 ;  /* 0x00000005ff087819 */ /* 0x000fe40000011408 */
[----:B------:R-:W-:Y:S02]  /*0c30*/  LEA.HI R11, R7, R10, RZ, 0x3 ;  /* 0x0000000a070b7211 */ /* 0x000fe400078f18ff */
[----:B------:R-:W-:-:S02]  /*0c40*/  LEA.HI R7, R5, R6, RZ, 0x1 ;  /* 0x0000000605077211 */ /* 0x000fc400078f08ff */
[----:B------:R-:W-:Y:S02]  /*0c50*/  LOP3.LUT R11, R11, 0xfffffff8, RZ, 0xc0, !PT ;  /* 0xfffffff80b0b7812 */ /* 0x000fe400078ec0ff */
[----:B------:R-:W-:Y:S02]  /*0c60*/  LOP3.LUT R7, R7, 0x1ffffffe, RZ, 0xc0, !PT ;  /* 0x1ffffffe07077812 */ /* 0x000fe400078ec0ff */
[----:B------:R-:W-:Y:S01]  /*0c70*/  LOP3.LUT R5, R5, 0x3fffff0, RZ, 0xc0, !PT ;  /* 0x03fffff005057812 */ /* 0x000fe200078ec0ff */
[----:B------:R-:W-:Y:S01]  /*0c80*/  IMAD.IADD R11, R10, 0x1, -R11 ;  /* 0x000000010a0b7824 */ /* 0x000fe200078e0a0b */
[----:B------:R-:W-:Y:S01]  /*0c90*/  LOP3.LUT R4, R4, 0x3fffffe, RZ, 0xc0, !PT ;  /* 0x03fffffe04047812 */ /* 0x000fe200078ec0ff */
[----:B------:R-:W-:Y:S01]  /*0ca0*/  IMAD.IADD R7, R6, 0x1, -R7 ;  /* 0x0000000106077824 */ /* 0x000fe200078e0a07 */
[CC--:B------:R-:W-:Y:S01]  /*0cb0*/  LEA.HI R6, R3.reuse, R0.reuse, RZ, 0x5 ;  /* 0x0000000003067211 */ /* 0x0c0fe200078f28ff */
[----:B------:R-:W-:Y:S01]  /*0cc0*/  IMAD R11, R8, 0x10, R11 ;  /* 0x00000010080b7824 */ /* 0x000fe200078e020b */
[----:B------:R-:W-:Y:S01]  /*0cd0*/  LEA.HI R8, R3, R0, RZ, 0x2 ;  /* 0x0000000003087211 */ /* 0x000fe200078f10ff */
[----:B------:R-:W-:Y:S01]  /*0ce0*/  IMAD.IADD R5, R0, 0x1, -R5 ;  /* 0x0000000100057824 */ /* 0x000fe200078e0a05 */
[----:B------:R-:W-:Y:S01]  /*0cf0*/  SHF.R.S32.HI R6, RZ, 0x5, R6 ;  /* 0x00000005ff067819 */ /* 0x000fe20000011406 */
[----:B------:R-:W-:Y:S01]  /*0d00*/  IMAD.IADD R4, R12, 0x1, -R4 ;  /* 0x000000010c047824 */ /* 0x000fe200078e0a04 */
[----:B------:R-:W-:-:S02]  /*0d10*/  LOP3.LUT R199, R8, 0xfffffffc, RZ, 0xc0, !PT ;  /* 0xfffffffc08c77812 */ /* 0x000fc400078ec0ff */
[--C-:B------:R-:W-:Y:S01]  /*0d20*/  SHF.R.S32.HI R170, RZ, 0x2, R8.reuse ;  /* 0x00000002ffaa7819 */ /* 0x100fe20000011408 */
[----:B------:R-:W-:Y:S01]  /*0d30*/  IMAD R21, R4, 0x40, R11 ;  /* 0x0000004004157824 */ /* 0x000fe200078e020b */
[----:B------:R-:W-:Y:S01]  /*0d40*/  SHF.R.S32.HI R3, RZ, 0x1f, R8 ;  /* 0x0000001fff037819 */ /* 0x000fe20000011408 */
[----:B------:R-:W-:Y:S01]  /*0d50*/  IMAD.IADD R199, R0, 0x1, -R199 ;  /* 0x0000000100c77824 */ /* 0x000fe200078e0ac7 */
[----:B------:R-:W-:Y:S01]  /*0d60*/  SHF.R.S32.HI R221, RZ, 0x3, R221 ;  /* 0x00000003ffdd7819 */ /* 0x000fe200000114dd */
[----:B------:R-:W-:Y:S01]  /*0d70*/  IMAD R8, R6, 0x10, R5 ;  /* 0x0000001006087824 */ /* 0x000fe200078e0205 */
[----:B------:R-:W-:Y:S01]  /*0d80*/  LEA.HI R3, R3, R170, RZ, 0x3 ;  /* 0x000000aa03037211 */ /* 0x000fe200078f18ff */
[----:B------:R-:W-:Y:S01]  /*0d90*/  IMAD.SHL.U32 R160, R199, 0x4, RZ ;  /* 0x00000004c7a07824 */ /* 0x000fe200078e00ff */
[----:B------:R-:W-:Y:S01]  /*0da0*/  STL [R1+0x4c], R21 ;  /* 0x00004c1501007387 */ /* 0x000fe20000100800 */
[----:B------:R-:W-:Y:S01]  /*0db0*/  VIADD R5, R170, 0x40 ;  /* 0x00000040aa057836 */ /* 0x000fe20000000000 */
[----:B------:R-:W-:Y:S01]  /*0dc0*/  LOP3.LUT R3, R3, 0xfffffff8, RZ, 0xc0, !PT ;  /* 0xfffffff803037812 */ /* 0x000fe200078ec0ff */
[----:B------:R-:W-:-:S02]  /*0dd0*/  VIADD R172, R160, 0x40 ;  /* 0x00000040a0ac7836 */ /* 0x000fc40000000000 */
[----:B------:R-:W-:Y:S01]  /*0de0*/  IMAD.SHL.U32 R177, R5, 0x40, RZ ;  /* 0x0000004005b17824 */ /* 0x000fe200078e00ff */
[----:B------:R-:W-:Y:S01]  /*0df0*/  SHF.R.S32.HI R0, RZ, 0x1f, R5 ;  /* 0x0000001fff007819 */ /* 0x000fe20000011405 */
[----:B------:R-:W-:Y:S02]  /*0e00*/  IMAD.IADD R164, R160, 0x1, R172 ;  /* 0x00000001a0a47824 */ /* 0x000fe400078e02ac */
[----:B------:R-:W-:Y:S01]  /*0e10*/  IMAD.IADD R224, R170, 0x1, -R3 ;  /* 0x00000001aae07824 */ /* 0x000fe200078e0a03 */
[----:B------:R-:W-:Y:S01]  /*0e20*/  LEA.HI R0, R0, R5, RZ, 0x3 ;  /* 0x0000000500007211 */ /* 0x000fe200078f18ff */
[----:B------:R-:W-:Y:S01]  /*0e30*/  IMAD R20, R8, 0x8, R7 ;  /* 0x0000000808147824 */ /* 0x000fe200078e0207 */
[----:B------:R-:W-:Y:S01]  /*0e40*/  SHF.R.S32.HI R3, RZ, 0x1f, R164 ;  /* 0x0000001fff037819 */ /* 0x000fe200000114a4 */
[----:B------:R-:W-:Y:S01]  /*0e50*/  IMAD.SHL.U32 R181, R224, 0x40, RZ ;  /* 0x00000040e0b57824 */ /* 0x000fe200078e00ff */
[----:B------:R-:W-:Y:S01]  /*0e60*/  LOP3.LUT R177, R177, 0x1c0, RZ, 0xc0, !PT ;  /* 0x000001c0b1b17812 */ /* 0x000fe200078ec0ff */
[----:B------:R-:W-:Y:S01]  /*0e70*/  IMAD.SHL.U32 R184, R0, 0x40, RZ ;  /* 0x0000004000b87824 */ /* 0x000fe200078e00ff */
[-C--:B------:R-:W-:Y:S01]  /*0e80*/  LEA.HI R4, R3, R164.reuse, RZ, 0x6 ;  /* 0x000000a403047211 */ /* 0x080fe200078f30ff */
[----:B------:R-:W-:Y:S01]  /*0e90*/  VIADD R173, R160, 0x20 ;  /* 0x00000020a0ad7836 */ /* 0x000fe20000000000 */
[----:B------:R-:W-:Y:S01]  /*0ea0*/  LOP3.LUT R181, R181, 0x1c0, RZ, 0xc0, !PT ;  /* 0x000001c0b5b57812 */ /* 0x000fe200078ec0ff */
[----:B------:R-:W-:Y:S01]  /*0eb0*/  IMAD.SHL.U32 R183, R6, 0x200, RZ ;  /* 0x0000020006b77824 */ /* 0x000fe200078e00ff */
[----:B------:R-:W-:Y:S01]  /*0ec0*/  LEA.HI R8, R3, R164, RZ, 0x3 ;  /* 0x000000a403087211 */ /* 0x000fe200078f18ff */
[----:B------:R-:W-:Y:S01]  /*0ed0*/  IMAD.SHL.U32 R4, R4, 0x80, RZ ;  /* 0x0000008004047824 */ /* 0x000fe200078e00ff */
[----:B------:R-:W-:Y:S01]  /*0ee0*/  SHF.R.U32.HI R24, RZ, 0x3, R177 ;  /* 0x00000003ff187819 */ /* 0x000fe200000116b1 */
[C---:B------:R-:W-:Y:S01]  /*0ef0*/  IMAD.IADD R163, R160.reuse, 0x1, R173 ;  /* 0x00000001a0a37824 */ /* 0x040fe200078e02ad */
[----:B------:R-:W-:Y:S01]  /*0f00*/  SHF.R.U32.HI R182, RZ, 0x3, R181 ;  /* 0x00000003ffb67819 */ /* 0x000fe200000116b5 */
[----:B------:R-:W-:Y:S01]  /*0f10*/  IMAD.SHL.U32 R16, R199, 0x8, RZ ;  /* 0x00000008c7107824 */ /* 0x000fe200078e00ff */
[--C-:B------:R-:W-:Y:S01]  /*0f20*/  LOP3.LUT R5, R181, 0x38, R8.reuse, 0xf8, !PT ;  /* 0x00000038b5057812 */ /* 0x100fe200078ef808 */
[----:B------:R-:W-:Y:S01]  /*0f30*/  VIADD R176, R160, 0x50 ;  /* 0x00000050a0b07836 */ /* 0x000fe20000000000 */
[----:B------:R-:W-:Y:S01]  /*0f40*/  LOP3.LUT R10, R177, 0x38, R8, 0xf8, !PT ;  /* 0x00000038b10a7812 */ /* 0x000fe200078ef808 */
[----:B------:R-:W-:Y:S01]  /*0f50*/  VIADD R19, R16, 0x60 ;  /* 0x0000006010137836 */ /* 0x000fe20000000000 */
[----:B------:R-:W-:Y:S01]  /*0f60*/  LOP3.LUT R184, R184, 0xfffffe00, RZ, 0xc0, !PT ;  /* 0xfffffe00b8b87812 */ /* 0x000fe200078ec0ff */
[----:B------:R-:W-:Y:S01]  /*0f70*/  VIADD R22, R16, 0x80 ;  /* 0x0000008010167836 */ /* 0x000fe20000000000 */
[----:B------:R-:W-:Y:S01]  /*0f80*/  LOP3.LUT R4, R4, 0xffffe000, RZ, 0xc0, !PT ;  /* 0xffffe00004047812 */ /* 0x000fe200078ec0ff */
[----:B------:R-:W-:Y:S01]  /*0f90*/  VIADD R23, R16, 0xa0 ;  /* 0x000000a010177836 */ /* 0x000fe20000000000 */
[----:B------:R-:W-:Y:S01]  /*0fa0*/  LOP3.LUT R5, R5, R182, RZ, 0x3c, !PT ;  /* 0x000000b605057212 */ /* 0x000fe200078e3cff */
[----:B------:R-:W-:Y:S01]  /*0fb0*/  VIADD R175, R160, 0x10 ;  /* 0x00000010a0af7836 */ /* 0x000fe20000000000 */
[----:B------:R-:W-:Y:S01]  /*0fc0*/  LOP3.LUT R17, R10, R24, RZ, 0x3c, !PT ;  /* 0x000000180a117212 */ /* 0x000fe200078e3cff */
[----:B------:R-:W-:Y:S01]  /*0fd0*/  VIADD R174, R160, 0x30 ;  /* 0x00000030a0ae7836 */ /* 0x000fe20000000000 */
[-C--:B------:R-:W-:Y:S01]  /*0fe0*/  IADD3 R10, R5, R4.reuse, R183 ;  /* 0x00000004050a7210 */ /* 0x080fe20007ffe0b7 */
[----:B------:R-:W-:Y:S01]  /*0ff0*/  IMAD.MOV.U32 R5, RZ, RZ, R13 ;  /* 0x000000ffff057224 */ /* 0x000fe200078e000d */
[----:B0-----:R-:W-:-:S02]  /*1000*/  IADD3 R12, R17, R4, R184 ;  /* 0x00000004110c7210 */ /* 0x001fc40007ffe0b8 */
[----:B------:R-:W-:Y:S02]  /*1010*/  SHF.R.S32.HI R0, RZ, 0x1f, R163 ;  /* 0x0000001fff007819 */ /* 0x000fe400000114a3 */
[----:B------:R-:W-:Y:S02]  /*1020*/  SHF.R.S32.HI R4, RZ, 0x1f, R189 ;  /* 0x0000001fff047819 */ /* 0x000fe400000114bd */
[----:B------:R-:W-:Y:S02]  /*1030*/  LOP3.LUT R4, R9, 0x7ffffffc, RZ, 0xc0, !PT ;  /* 0x7ffffffc09047812 */ /* 0x000fe400078ec0ff */
[CC--:B------:R-:W-:Y:S02]  /*1040*/  LEA.HI R166, R0.reuse, R163.reuse, RZ, 0x3 ;  /* 0x000000a300a67211 */ /* 0x0c0fe400078f18ff */
[----:B------:R-:W-:Y:S01]  /*1050*/  LEA.HI R0, R0, R163, RZ, 0x6 ;  /* 0x000000a300007211 */ /* 0x000fe200078f30ff */
[----:B------:R-:W-:Y:S01]  /*1060*/  IMAD.IADD R4, R225, 0x1, -R4 ;  /* 0x00000001e1047824 */ /* 0x000fe200078e0a04 */
[----:B------:R-:W-:-:S02]  /*1070*/  LOP3.LUT R9, R177, 0x38, R16, 0xf8, !PT ;  /* 0x00000038b1097812 */ /* 0x000fc400078ef810 */
[----:B------:R-:W-:Y:S01]  /*1080*/  LOP3.LUT R3, R181, 0x38, R166, 0xf8, !PT ;  /* 0x00000038b5037812 */ /* 0x000fe200078ef8a6 */
[----:B------:R-:W-:Y:S01]  /*1090*/  IMAD.SHL.U32 R0, R0, 0x80, RZ ;  /* 0x0000008000007824 */ /* 0x000fe200078e00ff */
[----:B------:R-:W-:Y:S01]  /*10a0*/  LOP3.LUT R9, R184, R9, R24, 0xf6, !PT ;  /* 0x00000009b8097212 */ /* 0x000fe200078ef618 */
[----:B------:R-:W-:Y:S01]  /*10b0*/  IMAD.SHL.U32 R190, R4, 0x2, RZ ;  /* 0x0000000204be7824 */ /* 0x000fe200078e00ff */
[----:B------:R-:W-:Y:S01]  /*10c0*/  SHF.R.S32.HI R13, RZ, 0x1f, R192 ;  /* 0x0000001fff0d7819 */ /* 0x000fe200000114c0 */
[----:B------:R-:W-:Y:S01]  /*10d0*/  IMAD.SHL.U32 R13, R20, 0x8, RZ ;  /* 0x00000008140d7824 */ /* 0x000fe200078e00ff */
[----:B------:R-:W-:Y:S01]  /*10e0*/  LOP3.LUT R6, R177, 0x38, R166, 0xf8, !PT ;  /* 0x00000038b1067812 */ /* 0x000fe200078ef8a6 */
[C---:B------:R-:W-:Y:S01]  /*10f0*/  VIADD R217, R190.reuse, 0x10 ;  /* 0x00000010bed97836 */ /* 0x040fe20000000000 */
[----:B------:R-:W-:Y:S01]  /*1100*/  LEA R4, R9, UR61, 0x1 ;  /* 0x0000003d09047c11 */ /* 0x000fe2000f8e08ff */
[----:B------:R-:W-:Y:S01]  /*1110*/  VIADD R212, R190, 0x28 ;  /* 0x00000028bed47836 */ /* 0x000fe20000000000 */
[----:B------:R-:W-:Y:S01]  /*1120*/  LOP3.LUT R0, R0, 0xffffe000, RZ, 0xc0, !PT ;  /* 0xffffe00000007812 */ /* 0x000fe200078ec0ff */
[----:B------:R-:W-:Y:S01]  /*1130*/  VIADD R209, R190, 0x40 ;  /* 0x00000040bed17836 */ /* 0x000fe20000000000 */
[----:B------:R-:W-:Y:S01]  /*1140*/  LOP3.LUT R3, R3, R182, RZ, 0x3c, !PT ;  /* 0x000000b603037212 */ /* 0x000fe200078e3cff */
[----:B------:R-:W-:Y:S01]  /*1150*/  STL [R1+0x50], R13 ;  /* 0x0000500d01007387 */ /* 0x000fe20000100800 */
[----:B------:R-:W-:Y:S01]  /*1160*/  LOP3.LUT R7, R6, R24, RZ, 0x3c, !PT ;  /* 0x0000001806077212 */ /* 0x000fe200078e3cff */
[C---:B------:R-:W-:Y:S01]  /*1170*/  VIADD R206, R190.reuse, 0x58 ;  /* 0x00000058bece7836 */ /* 0x040fe20000000000 */
[-C--:B------:R-:W-:Y:S01]  /*1180*/  IADD3 R3, R3, R0.reuse, R183 ;  /* 0x0000000003037210 */ /* 0x080fe20007ffe0b7 */
[----:B------:R0:W-:Y:S01]  /*1190*/  STL [R1+0x3c], R4 ;  /* 0x00003c0401007387 */ /* 0x0001e20000100800 */
[----:B------:R-:W-:Y:S01]  /*11a0*/  IADD3 R11, R7, R0, R184 ;  /* 0x00000000070b7210 */ /* 0x000fe20007ffe0b8 */
[----:B------:R-:W-:Y:S01]  /*11b0*/  IMAD.U32 R0, RZ, RZ, UR4 ;  /* 0x00000004ff007e24 */ /* 0x000fe2000f8e00ff */
[----:B------:R-:W-:Y:S01]  /*11c0*/  LEA.HI R0, R199, R199, RZ, 0x1 ;  /* 0x000000c7c7007211 */ /* 0x000fe200078f08ff */
[C---:B------:R-:W-:Y:S01]  /*11d0*/  VIADD R216, R190.reuse, 0x18 ;  /* 0x00000018bed87836 */ /* 0x040fe20000000000 */
[----:B------:R-:W-:Y:S01]  /*11e0*/  SHF.R.S32.HI R167, RZ, 0x3, R8 ;  /* 0x00000003ffa77819 */ /* 0x000fe20000011408 */
[----:B------:R-:W-:Y:S01]  /*11f0*/  VIADD R213, R190, 0x20 ;  /* 0x00000020bed57836 */ /* 0x000fe20000000000 */
[----:B------:R-:W-:Y:S01]  /*1200*/  LOP3.LUT R0, R0, 0x1ffffffe, RZ, 0xc0, !PT ;  /* 0x1ffffffe00007812 */ /* 0x000fe200078ec0ff */
[C---:B------:R-:W-:Y:S01]  /*1210*/  VIADD R211, R190.reuse, 0x30 ;  /* 0x00000030bed37836 */ /* 0x040fe20000000000 */
[----:B------:R-:W-:Y:S01]  /*1220*/  SHF.R.S32.HI R9, RZ, 0x1f, R216 ;  /* 0x0000001fff097819 */ /* 0x000fe200000114d8 */
[C---:B------:R-:W-:Y:S01]  /*1230*/  VIADD R210, R190.reuse, 0x38 ;  /* 0x00000038bed27836 */ /* 0x040fe20000000000 */
[----:B0-----:R-:W-:Y:S01]  /*1240*/  SHF.R.S32.HI R4, RZ, 0x1f, R217 ;  /* 0x0000001fff047819 */ /* 0x001fe200000114d9 */
[C---:B------:R-:W-:Y:S01]  /*1250*/  VIADD R208, R190.reuse, 0x48 ;  /* 0x00000048bed07836 */ /* 0x040fe20000000000 */
[----:B------:R-:W-:Y:S01]  /*1260*/  SHF.R.S32.HI R4, RZ, 0x1f, R212 ;  /* 0x0000001fff047819 */ /* 0x000fe200000114d4 */
[C---:B------:R-:W-:Y:S01]  /*1270*/  VIADD R207, R190.reuse, 0x50 ;  /* 0x00000050becf7836 */ /* 0x040fe20000000000 */
[----:B------:R-:W-:Y:S01]  /*1280*/  SHF.R.S32.HI R4, RZ, 0x1f, R209 ;  /* 0x0000001fff047819 */ /* 0x000fe200000114d1 */
[C---:B------:R-:W-:Y:S01]  /*1290*/  VIADD R205, R190.reuse, 0x60 ;  /* 0x00000060becd7836 */ /* 0x040fe20000000000 */
[----:B------:R-:W-:Y:S01]  /*12a0*/  SHF.R.S32.HI R4, RZ, 0x1f, R206 ;  /* 0x0000001fff047819 */ /* 0x000fe200000114ce */
[C---:B------:R-:W-:Y:S01]  /*12b0*/  VIADD R204, R190.reuse, 0x68 ;  /* 0x00000068becc7836 */ /* 0x040fe20000000000 */
[----:B------:R-:W-:Y:S01]  /*12c0*/  LEA R4, R3, UR61, 0x1 ;  /* 0x0000003d03047c11 */ /* 0x000fe2000f8e08ff */
[C---:B------:R-:W-:Y:S01]  /*12d0*/  VIADD R203, R190.reuse, 0x70 ;  /* 0x00000070becb7836 */ /* 0x040fe20000000000 */
[----:B------:R-:W-:Y:S01]  /*12e0*/  LEA R3, R11, UR61, 0x1 ;  /* 0x0000003d0b037c11 */ /* 0x000fe2000f8e08ff */
[C---:B------:R-:W-:Y:S01]  /*12f0*/  VIADD R202, R190.reuse, 0x78 ;  /* 0x00000078beca7836 */ /* 0x040fe20000000000 */
[----:B------:R-:W-:Y:S01]  /*1300*/  SHF.R.S32.HI R8, RZ, 0x1f, R213 ;  /* 0x0000001fff087819 */ /* 0x000fe200000114d5 */
[----:B------:R-:W-:Y:S01]  /*1310*/  IMAD.IADD R0, R199, 0x1, -R0 ;  /* 0x00000001c7007824 */ /* 0x000fe200078e0a00 */
[----:B------:R-:W-:Y:S01]  /*1320*/  SHF.R.S32.HI R9, RZ, 0x1f, R211 ;  /* 0x0000001fff097819 */ /* 0x000fe200000114d3 */
[----:B------:R0:W-:Y:S01]  /*1330*/  STL [R1+0x34], R3 ;  /* 0x0000340301007387 */ /* 0x0001e20000100800 */
[----:B------:R-:W-:Y:S01]  /*1340*/  SHF.R.S32.HI R8, RZ, 0x1f, R210 ;  /* 0x0000001fff087819 */ /* 0x000fe200000114d2 */
[----:B------:R-:W-:Y:S01]  /*1350*/  IMAD.MOV.U32 R6, RZ, RZ, R14 ;  /* 0x000000ffff067224 */ /* 0x000fe200078e000e */
[----:B------:R-:W-:Y:S01]  /*1360*/  SHF.R.S32.HI R17, RZ, 0x1f, R16 ;  /* 0x0000001fff117819 */ /* 0x000fe20000011410 */
[----:B------:R1:W-:Y:S01]  /*1370*/  STL [R1+0x40], R4 ;  /* 0x0000400401007387 */ /* 0x0003e20000100800 */
[----:B------:R-:W-:Y:S01]  /*1380*/  IMAD.MOV.U32 R7, RZ, RZ, R15 ;  /* 0x000000ffff077224 */ /* 0x000fe200078e000f */
[----:B------:R-:W-:Y:S01]  /*1390*/  SHF.R.S32.HI R169, RZ, 0x1f, R19 ;  /* 0x0000001fffa97819 */ /* 0x000fe20000011413 */
[----:B------:R-:W-:Y:S01]  /*13a0*/  VIADD R201, R190, 0x8 ;  /* 0x00000008bec97836 */ /* 0x000fe20000000000 */
[----:B------:R-:W-:Y:S01]  /*13b0*/  SHF.R.S32.HI R180, RZ, 0x1f, R22 ;  /* 0x0000001fffb47819 */ /* 0x000fe20000011416 */
[----:B------:R-:W-:Y:S01]  /*13c0*/  IMAD R191, R0, 0x8, R21 ;  /* 0x0000000800bf7824 */ /* 0x000fe200078e0215 */
[----:B0-----:R-:W-:-:S02]  /*13d0*/  LEA R3, R12, UR61, 0x1 ;  /* 0x0000003d0c037c11 */ /* 0x001fc4000f8e08ff */
[----:B------:R-:W-:Y:S02]  /*13e0*/  SHF.R.S32.HI R179, RZ, 0x1f, R23 ;  /* 0x0000001fffb37819 */ /* 0x000fe40000011417 */
[----:B-1----:R-:W-:Y:S02]  /*13f0*/  LEA R4, R10, UR61, 0x1 ;  /* 0x0000003d0a047c11 */ /* 0x002fe4000f8e08ff */
[----:B------:R-:W-:Y:S02]  /*1400*/  SHF.R.S32.HI R223, RZ, 0x1f, R176 ;  /* 0x0000001fffdf7819 */ /* 0x000fe400000114b0 */
[----:B------:R-:W-:Y:S01]  /*1410*/  SHF.R.S32.HI R166, RZ, 0x3, R166 ;  /* 0x00000003ffa67819 */ /* 0x000fe200000114a6 */
[----:B------:R0:W-:Y:S01]  /*1420*/  STL [R1+0x38], R4 ;  /* 0x0000380401007387 */ /* 0x0001e20000100800 */
[----:B------:R-:W-:Y:S02]  /*1430*/  SHF.R.S32.HI R9, RZ, 0x1f, R208 ;  /* 0x0000001fff097819 */ /* 0x000fe400000114d0 */
[----:B------:R-:W-:Y:S01]  /*1440*/  SHF.R.S32.HI R8, RZ, 0x1f, R207 ;  /* 0x0000001fff087819 */ /* 0x000fe200000114cf */
[----:B------:R0:W-:Y:S01]  /*1450*/  STL [R1+0x30], R3 ;  /* 0x0000300301007387 */ /* 0x0001e20000100800 */
[----:B------:R-:W-:-:S02]  /*1460*/  SHF.R.S32.HI R229, RZ, 0x1f, R205 ;  /* 0x0000001fffe57819 */ /* 0x000fc400000114cd */
[----:B------:R-:W-:Y:S02]  /*1470*/  SHF.R.S32.HI R228, RZ, 0x1f, R204 ;  /* 0x0000001fffe47819 */ /* 0x000fe400000114cc */
[----:B------:R-:W-:Y:S02]  /*1480*/  SHF.R.S32.HI R227, RZ, 0x1f, R203 ;  /* 0x0000001fffe37819 */ /* 0x000fe400000114cb */
[----:B------:R-:W-:-:S07]  /*1490*/  SHF.R.S32.HI R226, RZ, 0x1f, R202 ;  /* 0x0000001fffe27819 */ /* 0x000fce00000114ca */
.L_x_2896:
[----:B01-34-:R-:W1:Y:S01]  /*14a0*/  LDC.64 R8, c[0x0][0xc88] ;  /* 0x00032200ff087b82 */ /* 0x01be620000000a00 */
[----:B------:R-:W-:Y:S01]  /*14b0*/  ULDC.64 UR10, c[0x0][0x208] ;  /* 0x00008200000a7ab9 */ /* 0x000fe20000000a00 */
[----:B------:R-:W-:Y:S01]  /*14c0*/  ULDC.64 UR4, c[0x0][0xa28] ;  /* 0x00028a0000047ab9 */ /* 0x000fe20000000a00 */
[----:B------:R-:W-:Y:S01]  /*14d0*/  ULDC.64 UR8, c[0x0][0xa18] ;  /* 0x0002860000087ab9 */ /* 0x000fe20000000a00 */
[----:B------:R-:W-:Y:S01]  /*14e0*/  ULDC.64 UR6, c[0x0][0xa08] ;  /* 0x0002820000067ab9 */ /* 0x000fe20000000a00 */
[----:B-1----:R-:W-:-:S05]  /*14f0*/  IMAD.WIDE R8, R7, 0x4, R8 ;  /* 0x0000000407087825 */ /* 0x002fca00078e0208 */
[----:B--2---:R-:W2:Y:S01]  /*1500*/  LDG.E R195, desc[UR10][R8.64] ;  /* 0x0000000a08c37981 */ /* 0x004ea2000c1e1900 */
[----:B------:R-:W-:Y:S01]  /*1510*/  ISETP.NE.U32.AND P2, PT, RZ, UR4, PT ;  /* 0x00000004ff007c0c */ /* 0x000fe2000bf45070 */
[----:B0-----:R-:W-:Y:S01]  /*1520*/  IMAD.MOV.U32 R4, RZ, RZ, RZ ;  /* 0x000000ffff047224 */ /* 0x001fe200078e00ff */
[----:B------:R-:W-:Y:S01]  /*1530*/  ISETP.NE.U32.AND P1, PT, RZ, UR8, PT ;  /* 0x00000008ff007c0c */ /* 0x000fe2000bf25070 */
[----:B------:R-:W-:Y:S01]  /*1540*/  IMAD.MOV.U32 R128, RZ, RZ, RZ ;  /* 0x000000ffff807224 */ /* 0x000fe200078e00ff */
[----:B------:R-:W-:Y:S02]  /*1550*/  ISETP.NE.AND.EX P2, PT, RZ, UR5, PT, P2 ;  /* 0x00000005ff007c0c */ /* 0x000fe4000bf45320 */
[----:B------:R-:W-:Y:S02]  /*1560*/  ISETP.NE.AND.EX P1, PT, RZ, UR9, PT, P1 ;  /* 0x00000009ff007c0c */ /* 0x000fe4000bf25310 */
[----:B------:R-:W-:-:S04]  /*1570*/  ISETP.NE.U32.AND P0, PT, RZ, UR6, PT ;  /* 0x00000006ff007c0c */ /* 0x000fc8000bf05070 */
[----:B------:R-:W-:Y:S02]  /*1580*/  ISETP.NE.AND.EX P0, PT, RZ, UR7, PT, P0 ;  /* 0x00000007ff007c0c */ /* 0x000fe4000bf05300 */
[C---:B------:R-:W-:Y:S02]  /*1590*/  LOP3.LUT R3, R6.reuse, 0xff000000, RZ, 0xc0, !PT ;  /* 0xff00000006037812 */ /* 0x040fe400078ec0ff */
[C---:B------:R-:W-:Y:S02]  /*15a0*/  LOP3.LUT R0, R6.reuse, 0xff0000, RZ, 0xc0, !PT ;  /* 0x00ff000006007812 */ /* 0x040fe400078ec0ff */
[----:B------:R-:W-:Y:S02]  /*15b0*/  SHF.R.U32.HI R3, RZ, 0x8, R3 ;  /* 0x00000008ff037819 */ /* 0x000fe40000011603 */
[----:B------:R-:W-:Y:S02]  /*15c0*/  LOP3.LUT R165, R6, 0xffff, RZ, 0xc0, !PT ;  /* 0x0000ffff06a57812 */ /* 0x000fe400078ec0ff */
[----:B------:R-:W-:-:S02]  /*15d0*/  LEA.HI R194, R0, R3, RZ, 0x10 ;  /* 0x0000000300c27211 */ /* 0x000fc400078f80ff */
[----:B--2---:R-:W-:Y:S01]  /*15e0*/  SHF.R.S32.HI R220, RZ, 0x1f, R195 ;  /* 0x0000001fffdc7819 */ /* 0x004fe200000114c3 */
[C---:B------:R-:W-:Y:S01]  /*15f0*/  IMAD.SHL.U32 R196, R195.reuse, 0x4, RZ ;  /* 0x00000004c3c47824 */ /* 0x040fe200078e00ff */
[C---:B------:R-:W-:Y:S01]  /*1600*/  @P2 LEA R8, P3, R195.reuse, UR4, 0x2 ;  /* 0x00000004c3082c11 */ /* 0x040fe2000f8610ff */
[----:B------:R-:W-:Y:S01]  /*1610*/  ULDC UR4, c[0x0][0x288] ;  /* 0x0000a20000047ab9 */ /* 0x000fe20000000800 */
[C-C-:B------:R-:W-:Y:S01]  /*1620*/  SHF.L.U64.HI R197, R195.reuse, 0x2, R220.reuse ;  /* 0x00000002c3c57819 */ /* 0x140fe200000102dc */
[----:B------:R-:W-:Y:S01]  /*1630*/  IMAD.U32 R187, RZ, RZ, UR4 ;  /* 0x00000004ffbb7e24 */ /* 0x000fe2000f8e00ff */
[----:B------:R-:W-:Y:S01]  /*1640*/  @P2 LEA.HI.X R9, R195, UR5, R220, 0x2, P3 ;  /* 0x00000005c3092c11 */ /* 0x000fe200098f14dc */
[----:B------:R-:W-:Y:S01]  /*1650*/  ULDC.64 UR4, c[0x0][0x418] ;  /* 0x0001060000047ab9 */ /* 0x000fe20000000a00 */
[C---:B------:R-:W-:Y:S01]  /*1660*/  IADD3 R12, P4, R196.reuse, UR6, RZ ;  /* 0x00000006c40c7c10 */ /* 0x040fe2000ff9e0ff */
[----:B------:R-:W-:Y:S02]  /*1670*/  UISETP.NE.U32.AND UP0, UPT, UR4, URZ, UPT ;  /* 0x0000003f0400728c */ /* 0x000fe4000bf05070 */
[----:B------:R0:W5:Y:S01]  /*1680*/  @P2 LDG.E R4, desc[UR10][R8.64] ;  /* 0x0000000a08042981 */ /* 0x000162000c1e1900 */
[----:B------:R-:W-:Y:S01]  /*1690*/  @P1 IADD3 R10, P2, R196, UR8, RZ ;  /* 0x00000008c40a1c10 */ /* 0x000fe2000ff5e0ff */
[----:B------:R-:W-:Y:S01]  /*16a0*/  UISETP.NE.AND.EX UP0, UPT, UR5, URZ, UPT, UP0 ;  /* 0x0000003f0500728c */ /* 0x000fe2000bf05300 */
[C---:B------:R-:W-:Y:S01]  /*16b0*/  IADD3.X R13, R197.reuse, UR7, RZ, P4, !PT ;  /* 0x00000007c50d7c10 */ /* 0x040fe2000a7fe4ff */
[----:B------:R-:W-:Y:S01]  /*16c0*/  ULDC UR4, c[0x0][0x424] ;  /* 0x0001090000047ab9 */ /* 0x000fe20000000800 */
[----:B------:R-:W-:Y:S01]  /*16d0*/  @P1 IADD3.X R11, R197, UR9, RZ, P2, !PT ;  /* 0x00000009c50b1c10 */ /* 0x000fe200097fe4ff */
[----:B------:R-:W-:Y:S01]  /*16e0*/  ULDC.64 UR8, c[0x0][0xa20] ;  /* 0x0002880000087ab9 */ /* 0x000fe20000000a00 */
[----:B------:R-:W-:Y:S01]  /*16f0*/  USEL UR4, UR4, 0x1, UP0 ;  /* 0x0000000104047887 */ /* 0x000fe20008000000 */
[----:B------:R-:W-:Y:S01]  /*1700*/  ISETP.NE.U32.AND P2, PT, RZ, UR8, PT ;  /* 0x00000008ff007c0c */ /* 0x000fe2000bf45070 */
[----:B------:R-:W-:Y:S01]  /*1710*/  ULDC UR5, c[0x0][0x2f0] ;  /* 0x0000bc0000057ab9 */ /* 0x000fe20000000800 */
[----:B------:R0:W5:Y:S01]  /*1720*/  @P0 LDG.E R128, desc[UR10][R12.64] ;  /* 0x0000000a0c800981 */ /* 0x000162000c1e1900 */
[----:B------:R-:W-:Y:S01]  /*1730*/  UIMAD UR4, UR4, UR5, URZ ;  /* 0x00000005040472a4 */ /* 0x000fe2000f8e023f */
[----:B------:R-:W-:-:S02]  /*1740*/  ISETP.NE.AND.EX P2, PT, RZ, UR9, PT, P2 ;  /* 0x00000009ff007c0c */ /* 0x000fc4000bf45320 */
[----:B------:R0:W5:Y:S01]  /*1750*/  @P1 LDG.E R187, desc[UR10][R10.64] ;  /* 0x0000000a0abb1981 */ /* 0x000162000c1e1900 */
[----:B------:R-:W-:Y:S01]  /*1760*/  ULDC UR5, c[0x0][0x348] ;  /* 0x0000d20000057ab9 */ /* 0x000fe20000000800 */
[----:B------:R-:W-:Y:S09]  /*1770*/  @P1 BRA `(.L_x_2654) ;  /* 0x0000000000281947 */ /* 0x000ff20003800000 */
[----:B------:R-:W-:Y:S02]  /*1780*/  ULDC.64 UR6, c[0x0][0xa00] ;  /* 0x0002800000067ab9 */ /* 0x000fe40000000a00 */
[----:B------:R-:W-:-:S04]  /*1790*/  ISETP.NE.U32.AND P1, PT, RZ, UR6, PT ;  /* 0x00000006ff007c0c */ /* 0x000fc8000bf25070 */
[----:B------:R-:W-:-:S13]  /*17a0*/  ISETP.NE.AND.EX P1, PT, RZ, UR7, PT, P1 ;  /* 0x00000007ff007c0c */ /* 0x000fda000bf25310 */
[----:B------:R-:W-:Y:S05]  /*17b0*/  @!P1 BRA `(.L_x_2654) ;  /* 0x0000000000189947 */ /* 0x000fea0003800000 */
[----:B------:R-:W1:Y:S01]  /*17c0*/  LDC.64 R6, c[0x0][0xa00] ;  /* 0x00028000ff067b82 */ /* 0x000e620000000a00 */
[----:B------:R-:W-:Y:S01]  /*17d0*/  ULDC.64 UR6, c[0x0][0x208] ;  /* 0x0000820000067ab9 */ /* 0x000fe20000000a00 */
[----:B-1----:R-:W-:-:S05]  /*17e0*/  IMAD.WIDE R6, R195, 0x4, R6 ;  /* 0x00000004c3067825 */ /* 0x002fca00078e0206 */
[----:B-----5:R-:W2:Y:S04]  /*17f0*/  LDG.E R187, desc[UR6][R6.64] ;  /* 0x0000000606bb7981 */ /* 0x020ea8000c1e1900 */
[----:B------:R-:W2:Y:S02]  /*1800*/  LDG.E R0, desc[UR6][R6.64+0x4] ;  /* 0x0000040606007981 */ /* 0x000ea4000c1e1900 */
[----:B--2---:R-:W-:-:S07]  /*1810*/  IMAD.IADD R187, R0, 0x1, -R187 ;  /* 0x0000000100bb7824 */ /* 0x004fce00078e0abb */
.L_x_2654:
[----:B------:R-:W-:Y:S02]  /*1820*/  IMAD.U32 R25, RZ, RZ, UR5 ;  /* 0x00000005ff197e24 */ /* 0x000fe4000f8e00ff */
[----:B------:R-:W-:Y:S01]  /*1830*/  IMAD.U32 R27, RZ, RZ, UR4 ;  /* 0x00000004ff1b7e24 */ /* 0x000fe2000f8e00ff */
[----:B------:R-:W-:Y:S06]  /*1840*/  @!P2 BRA `(.L_x_2655) ;  /* 0x000000000014a947 */ /* 0x000fec0003800000 */
[----:B------:R-:W-:Y:S01]  /*1850*/  IADD3 R6, P0, R196, UR8, RZ ;  /* 0x00000008c4067c10 */ /* 0x000fe2000ff1e0ff */
[----:B------:R-:W-:-:S03]  /*1860*/  ULDC.64 UR4, c[0x0][0x208] ;  /* 0x0000820000047ab9 */ /* 0x000fc60000000a00 */
[----:B------:R-:W-:-:S05]  /*1870*/  IADD3.X R7, R197, UR9, RZ, P0, !PT ;  /* 0x00000009c5077c10 */ /* 0x000fca00087fe4ff */
[----:B------:R1:W5:Y:S01]  /*1880*/  LDG.E R27, desc[UR4][R6.64] ;  /* 0x00000004061b7981 */ /* 0x000362000c1e1900 */
[----:B------:R-:W-:Y:S05]  /*1890*/  BRA `(.L_x_2656) ;  /* 0x0000000000147947 */ /* 0x000fea0003800000 */
.L_x_2655:
[----:B------:R-:W-:Y:S05]  /*18a0*/  @!P0 BRA `(.L_x_2656) ;  /* 0x0000000000108947 */ /* 0x000fea0003800000 */
[----:B------:R-:W-:Y:S02]  /*18b0*/  ULDC.64 UR4, c[0x0][0x208] ;  /* 0x0000820000047ab9 */ /* 0x000fe40000000a00 */
[----:B------:R-:W2:Y:S04]  /*18c0*/  LDG.E R0, desc[UR4][R12.64] ;  /* 0x000000040c007981 */ /* 0x000ea8000c1e1900 */
[----:B------:R-:W2:Y:S02]  /*18d0*/  LDG.E R27, desc[UR4][R12.64+0x4] ;  /* 0x000004040c1b7981 */ /* 0x000ea4000c1e1900 */
[----:B--2---:R-:W-:-:S07]  /*18e0*/  IMAD.IADD R27, R27, 0x1, -R0 ;  /* 0x000000011b1b7824 */ /* 0x004fce00078e0a00 */
.L_x_2656:
[----:B------:R-:W-:Y:S01]  /*18f0*/  ULDC.64 UR4, c[0x0][0xa10] ;  /* 0x0002840000047ab9 */ /* 0x000fe20000000a00 */
[----:B------:R-:W-:Y:S01]  /*1900*/  ULDC.64 UR6, c[0x0][0x208] ;  /* 0x0000820000067ab9 */ /* 0x000fe20000000a00 */
[----:B------:R-:W-:Y:S01]  /*1910*/  ISETP.NE.U32.AND P0, PT, RZ, UR4, PT ;  /* 0x00000004ff007c0c */ /* 0x000fe2000bf05070 */
[----:B0-----:R-:W0:Y:S03]  /*1920*/  LDC R10, c[0x0][0x448] ;  /* 0x00011200ff0a7b82 */ /* 0x001e260000000800 */
[----:B------:R-:W-:Y:S01]  /*1930*/  ISETP.NE.AND.EX P0, PT, RZ, UR5, PT, P0 ;  /* 0x00000005ff007c0c */ /* 0x000fe2000bf05300 */
[----:B------:R-:W-:-:S12]  /*1940*/  ULDC.64 UR4, c[0x0][0xa30] ;  /* 0x00028c0000047ab9 */ /* 0x000fd80000000a00 */
[----:B-1----:R-:W1:Y:S02]  /*1950*/  @P0 LDC.64 R6, c[0x0][0xa10] ;  /* 0x00028400ff060b82 */ /* 0x002e640000000a00 */
[----:B-1----:R-:W-:-:S05]  /*1960*/  @P0 IMAD.WIDE R6, R195, 0x4, R6 ;  /* 0x00000004c3060825 */ /* 0x002fca00078e0206 */
[----:B------:R-:W2:Y:S04]  /*1970*/  @P0 LDG.E R0, desc[UR6][R6.64] ;  /* 0x0000000606000981 */ /* 0x000ea8000c1e1900 */
[----:B------:R1:W2:Y:S01]  /*1980*/  @P0 LDG.E R3, desc[UR6][R6.64+0x4] ;  /* 0x0000040606030981 */ /* 0x0002a2000c1e1900 */
[----:B------:R-:W-:Y:S01]  /*1990*/  ISETP.NE.U32.AND P1, PT, RZ, UR4, PT ;  /* 0x00000004ff007c0c */ /* 0x000fe2000bf25070 */
[----:B-----5:R-:W-:-:S03]  /*19a0*/  IMAD.MOV.U32 R140, RZ, RZ, R27 ;  /* 0x000000ffff8c7224 */ /* 0x020fc600078e001b */
[----:B------:R-:W-:-:S13]  /*19b0*/  ISETP.NE.AND.EX P1, PT, RZ, UR5, PT, P1 ;  /* 0x00000005ff007c0c */ /* 0x000fda000bf25310 */
[----:B------:R-:W-:-:S04]  /*19c0*/  @P1 IADD3 R8, P2, R196, UR4, RZ ;  /* 0x00000004c4081c10 */ /* 0x000fc8000ff5e0ff */
[----:B------:R-:W-:-:S05]  /*19d0*/  @P1 IADD3.X R9, R197, UR5, RZ, P2, !PT ;  /* 0x00000005c5091c10 */ /* 0x000fca00097fe4ff */
[----:B------:R3:W5:Y:S01]  /*19e0*/  @P1 LDG.E R140, desc[UR6][R8.64] ;  /* 0x00000006088c1981 */ /* 0x000762000c1e1900 */
[----:B0-----:R-:W-:Y:S01]  /*19f0*/  ISETP.NE.AND P1, PT, R10, 0x1, PT ;  /* 0x000000010a00780c */ /* 0x001fe20003f25270 */
[----:B------:R-:W-:Y:S01]  /*1a00*/  IMAD.SHL.U32 R186, R5, 0x80, RZ ;  /* 0x0000008005ba7824 */ /* 0x000fe200078e00ff */
[----:B------:R-:W-:Y:S01]  /*1a10*/  BSSY B0, `(.L_x_2657) ;  /* 0x0000035000007945 */ /* 0x000fe20003800000 */
[----:B------:R-:W-:Y:S01]  /*1a20*/  IMAD.IADD R12, R27, 0x1, -R4 ;  /* 0x000000011b0c7824 */ /* 0x000fe200078e0a04 */
[----:B------:R-:W-:Y:S01]  /*1a30*/  LOP3.LUT R200, R194, 0xff, RZ, 0xc0, !PT ;  /* 0x000000ffc2c87812 */ /* 0x000fe200078ec0ff */
[----:B------:R-:W-:Y:S01]  /*1a40*/  VIADD R5, R186, 0x7f ;  /* 0x0000007fba057836 */ /* 0x000fe20000000000 */
[----:B------:R-:W-:-:S07]  /*1a50*/  SHF.R.U32.HI R194, RZ, 0x10, R194 ;  /* 0x00000010ffc27819 */ /* 0x000fce00000116c2 */
[----:B------:R-:W0:Y:S08]  /*1a60*/  @P1 LDC R10, c[0x0][0x44c] ;  /* 0x00011300ff0a1b82 */ /* 0x000e300000000800 */
[----:B-1----:R-:W1:Y:S01]  /*1a70*/  @P1 LDC R7, c[0x0][0x450] ;  /* 0x00011400ff071b82 */ /* 0x002e620000000800 */
[----:B--2---:R-:W-:Y:S02]  /*1a80*/  @P0 IMAD.IADD R25, R3, 0x1, -R0 ;  /* 0x0000000103190824 */ /* 0x004fe400078e0a00 */
[----:B0-----:R-:W-:-:S04]  /*1a90*/  @P1 IMAD.HI.U32 R0, R5, R10, RZ ;  /* 0x0000000a05001227 */ /* 0x001fc800078e00ff */
[----:B------:R-:W-:Y:S01]  /*1aa0*/  IMAD.IADD R188, R12, 0x1, R25 ;  /* 0x000000010cbc7824 */ /* 0x000fe200078e0219 */
[----:B-1----:R-:W-:Y:S01]  /*1ab0*/  @P1 SHF.R.U32.HI R5, RZ, R7, R0 ;  /* 0x00000007ff051219 */ /* 0x002fe20000011600 */
[----:B------:R-:W-:Y:S02]  /*1ac0*/  IMAD.MOV.U32 R3, RZ, RZ, RZ ;  /* 0x000000ffff037224 */ /* 0x000fe400078e00ff */
[C---:B------:R-:W-:Y:S01]  /*1ad0*/  VIADD R0, R188.reuse, 0x5f ;  /* 0x0000005fbc007836 */ /* 0x040fe20000000000 */
[----:B------:R-:W-:-:S03]  /*1ae0*/  IADD3 R218, R188, 0x60, -R187 ;  /* 0x00000060bcda7810 */ /* 0x000fc60007ffe8bb */
[----:B------:R-:W-:-:S04]  /*1af0*/  IMAD.HI R0, R0, 0x2aaaaaab, RZ ;  /* 0x2aaaaaab00007827 */ /* 0x000fc800078e02ff */
[----:B------:R-:W-:Y:S01]  /*1b00*/  IMAD.IADD R5, R218, 0x1, R5 ;  /* 0x00000001da057824 */ /* 0x000fe200078e0205 */
[----:B------:R-:W-:-:S03]  /*1b10*/  SHF.R.U32.HI R219, RZ, 0x1f, R0 ;  /* 0x0000001fffdb7819 */ /* 0x000fc60000011600 */
[----:B------:R-:W-:Y:S01]  /*1b20*/  IMAD.HI R5, R5, 0x2aaaaaab, RZ ;  /* 0x2aaaaaab05057827 */ /* 0x000fe200078e02ff */
[----:B------:R-:W-:-:S04]  /*1b30*/  LEA.HI.SX32 R219, R0, R219, 0x1c ;  /* 0x000000db00db7211 */ /* 0x000fc800078fe2ff */
[----:B------:R-:W-:-:S04]  /*1b40*/  SHF.R.U32.HI R4, RZ, 0x1f, R5 ;  /* 0x0000001fff047819 */ /* 0x000fc80000011605 */
[----:B------:R-:W-:-:S04]  /*1b50*/  LEA.HI.SX32 R4, R5, R4, 0x1c ;  /* 0x0000000405047211 */ /* 0x000fc800078fe2ff */
[----:B---3--:R-:W-:-:S04]  /*1b60*/  VIMNMX R9, R219, R4, PT ;  /* 0x00000004db097248 */ /* 0x008fc80003fe0100 */
[----:B------:R-:W-:-:S13]  /*1b70*/  ISETP.GE.AND P0, PT, R9, 0x1, PT ;  /* 0x000000010900780c */ /* 0x000fda0003f06270 */
        /* <DEDUP_REMOVED lines=30> */
.L_x_2658:
[----:B------:R-:W-:Y:S05]  /*1d60*/  BSYNC B0 ;  /* 0x0000000000007941 */ /* 0x000fea0003800000 */
.L_x_2657:
[----:B------:R-:W-:-:S05]  /*1d70*/  IMAD R0, R200, R3, RZ ;  /* 0x00000003c8007224 */ /* 0x000fca00078e02ff */
        /* <DEDUP_REMOVED lines=36> */
.L_x_2661:
[----:B------:R-:W-:Y:S05]  /*1fc0*/  BSYNC B6 ;  /* 0x0000000000067941 */ /* 0x000fea0003800000 */
.L_x_2660:
        /* <DEDUP_REMOVED lines=20> */
.L_x_2663:
[----:B------:R-:W-:Y:S05]  /*2110*/  BSYNC B6 ;  /* 0x0000000000067941 */ /* 0x000fea0003800000 */
.L_x_2662:
[----:B------:R-:W-:Y:S01]  /*2120*/  ULDC.64 UR4, c[0x0][0x9f8] ;  /* 0x00027e0000047ab9 */ /* 0x000fe20000000a00 */
[----:B------:R-:W-:Y:S01]  /*2130*/  IMAD.MOV.U32 R100, RZ, RZ, R195 ;  /* 0x000000ffff647224 */ /* 0x000fe200078e00c3 */
[----:B------:R-:W-:Y:S01]  /*2140*/  ISETP.NE.U32.AND P0, PT, RZ, UR4, PT ;  /* 0x00000004ff007c0c */ /* 0x000fe2000bf05070 */
[----:B------:R-:W-:Y:S01]  /*2150*/  ULDC.64 UR6, c[0x0][0x208] ;  /* 0x0000820000067ab9 */ /* 0x000fe20000000a00 */
[----:B------:R-:W0:Y:S02]  /*2160*/  LDC.64 R92, c[0x0][0x3f8] ;  /* 0x0000fe00ff5c7b82 */ /* 0x000e240000000a00 */
[----:B------:R-:W-:-:S06]  /*2170*/  ISETP.NE.AND.EX P0, PT, RZ, UR5, PT, P0 ;  /* 0x00000005ff007c0c */ /* 0x000fcc000bf05300 */
[----:B------:R-:W1:Y:S07]  /*2180*/  LDC R13, c[0x0][0x3f4] ;  /* 0x0000fd00ff0d7b82 */ /* 0x000e6e0000000800 */
[----:B------:R-:W-:Y:S01]  /*2190*/  @P0 IADD3 R4, P1, R196, UR4, RZ ;  /* 0x00000004c4040c10 */ /* 0x000fe2000ff3e0ff */
[----:B------:R-:W-:Y:S01]  /*21a0*/  ULDC UR4, c[0x0][0x2f4] ;  /* 0x0000bd0000047ab9 */ /* 0x000fe20000000800 */
[----:B------:R-:W2:Y:S02]  /*21b0*/  LDC.64 R86, c[0x0][0x408] ;  /* 0x00010200ff567b82 */ /* 0x000ea40000000a00 */
[----:B------:R-:W-:Y:S01]  /*21c0*/  @P0 IADD3.X R5, R197, UR5, RZ, P1, !PT ;  /* 0x00000005c5050c10 */ /* 0x000fe20008ffe4ff */
[----:B------:R-:W-:-:S04]  /*21d0*/  ULDC UR5, c[0x0][0x320] ;  /* 0x0000c80000057ab9 */ /* 0x000fc80000000800 */
[----:B------:R3:W4:Y:S01]  /*21e0*/  @P0 LDG.E R100, desc[UR6][R4.64] ;  /* 0x0000000604640981 */ /* 0x000722000c1e1900 */
[----:B------:R-:W-:Y:S01]  /*21f0*/  ISETP.GE.AND P1, PT, R163, UR4, PT ;  /* 0x00000004a3007c0c */ /* 0x000fe2000bf26270 */
[----:B0-----:R-:W-:Y:S01]  /*2200*/  IMAD.WIDE.U32 R94, R170, R92, R16 ;  /* 0x0000005caa5e7225 */ /* 0x001fe200078e0010 */
[----:B------:R-:W-:Y:S01]  /*2210*/  ISETP.GE.AND P0, PT, R16, UR4, PT ;  /* 0x0000000410007c0c */ /* 0x000fe2000bf06270 */
[----:B------:R-:W0:Y:S01]  /*2220*/  S2R R222, SR_TID.X ;  /* 0x0000000000de7919 */ /* 0x000e220000002100 */
[----:B------:R-:W-:Y:S01]  /*2230*/  SEL R3, RZ, 0xffffffff, P1 ;  /* 0xffffffffff037807 */ /* 0x000fe20000800000 */
[----:B------:R-:W-:Y:S01]  /*2240*/  IMAD.MOV.U32 R126, RZ, RZ, 0x20 ;  /* 0x00000020ff7e7424 */ /* 0x000fe200078e00ff */
[----:B------:R-:W-:Y:S01]  /*2250*/  SEL R0, RZ, 0x1, P0 ;  /* 0x00000001ff007807 */ /* 0x000fe20000000000 */
[----:B------:R-:W-:Y:S01]  /*2260*/  IMAD R129, R93, 0x60, RZ ;  /* 0x000000605d817824 */ /* 0x000fe200078e02ff */
[----:B------:R-:W-:Y:S01]  /*2270*/  ISETP.GE.AND P0, PT, R163, UR5, PT ;  /* 0x00000005a3007c0c */ /* 0x000fe2000bf06270 */
[----:B------:R-:W-:Y:S01]  /*2280*/  IMAD.SHL.U32 R3, R3, 0x2, RZ ;  /* 0x0000000203037824 */ /* 0x000fe200078e00ff */
[----:B------:R-:W-:Y:S01]  /*2290*/  ISETP.GE.AND P1, PT, R19, UR4, PT ;  /* 0x0000000413007c0c */ /* 0x000fe2000bf26270 */
[----:B------:R-:W-:Y:S01]  /*22a0*/  IMAD.SHL.U32 R106, R92, 0x40, RZ ;  /* 0x000000405c6a7824 */ /* 0x000fe200078e00ff */
[----:B------:R-:W-:Y:S01]  /*22b0*/  SHF.R.S32.HI R9, RZ, 0x1f, R170 ;  /* 0x0000001fff097819 */ /* 0x000fe200000114aa */
[----:B------:R-:W-:Y:S01]  /*22c0*/  IMAD.IADD R128, R128, 0x1, R27 ;  /* 0x0000000180807824 */ /* 0x000fe200078e021b */
[----:B------:R-:W-:Y:S01]  /*22d0*/  LOP3.LUT R0, R3, 0x2, R0, 0xe2, !PT ;  /* 0x0000000203007812 */ /* 0x000fe200078ee200 */
[----:B------:R-:W-:Y:S01]  /*22e0*/  IMAD R112, R199, 0x40, R170 ;  /* 0x00000040c7707824 */ /* 0x000fe200078e02aa */
[----:B------:R-:W-:Y:S01]  /*22f0*/  SEL R3, RZ, 0xffffffff, P0 ;  /* 0xffffffffff037807 */ /* 0x000fe20000000000 */
[----:B--2---:R-:W-:Y:S01]  /*2300*/  IMAD.WIDE.U32 R88, R170, R86, R16 ;  /* 0x00000056aa587225 */ /* 0x004fe200078e0010 */
[----:B------:R-:W-:-:S02]  /*2310*/  ISETP.GE.AND P0, PT, R164, UR4, PT ;  /* 0x00000004a4007c0c */ /* 0x000fc4000bf06270 */
[----:B---3--:R-:W-:Y:S01]  /*2320*/  SEL R4, RZ, 0x8, P1 ;  /* 0x00000008ff047807 */ /* 0x008fe20000800000 */
[----:B------:R-:W-:Y:S01]  /*2330*/  IMAD.SHL.U32 R6, R3, 0x2, RZ ;  /* 0x0000000203067824 */ /* 0x000fe200078e00ff */
[----:B------:R-:W-:Y:S01]  /*2340*/  SEL R3, RZ, 0x4, P0 ;  /* 0x00000004ff037807 */ /* 0x000fe20000000000 */
[----:B------:R-:W-:Y:S01]  /*2350*/  IMAD.SHL.U32 R108, R86, 0x40, RZ ;  /* 0x00000040566c7824 */ /* 0x000fe200078e00ff */
[----:B------:R-:W-:Y:S01]  /*2360*/  ISETP.GE.AND P2, PT, R16, UR5, PT ;  /* 0x0000000510007c0c */ /* 0x000fe2000bf46270 */
[----:B-1----:R-:W-:Y:S01]  /*2370*/  IMAD.SHL.U32 R124, R13, 0x2, RZ ;  /* 0x000000020d7c7824 */ /* 0x002fe200078e00ff */
        /* <DEDUP_REMOVED lines=32> */
[----:B------:R-:W-:-:S02]  /*2580*/  ISETP.GE.AND P4, PT, R19, UR5, PT ;  /* 0x0000000513007c0c */ /* 0x000fc4000bf86270 */
[----:B------:R-:W-:Y:S01]  /*2590*/  SHF.R.S32.HI R8, RZ, 0x1f, R5 ;  /* 0x0000001fff087819 */ /* 0x000fe20000011405 */
[----:B------:R-:W-:Y:S01]  /*25a0*/  IMAD.IADD R11, R164, 0x1, R9 ;  /* 0x00000001a40b7824 */ /* 0x000fe200078e0209 */
[-C--:B------:R-:W-:Y:S01]  /*25b0*/  LEA.HI R6, R0, R3.reuse, RZ, 0x3 ;  /* 0x0000000300067211 */ /* 0x080fe200078f18ff */
[----:B------:R-:W-:Y:S01]  /*25c0*/  IMAD.WIDE.U32 R88, R140, R86, R88 ;  /* 0x000000568c587225 */ /* 0x000fe200078e0058 */
        /* <DEDUP_REMOVED lines=11> */
[C---:B------:R-:W-:Y:S01]  /*2680*/  IMAD R138, R8.reuse, 0x1800, R183 ;  /* 0x00001800088a7824 */ /* 0x040fe200078e02b7 */
[----:B------:R-:W-:Y:S01]  /*2690*/  LOP3.LUT R9, R177, 0x38, R6, 0xf8, !PT ;  /* 0x00000038b1097812 */ /* 0x000fe200078ef806 */
[----:B------:R-:W-:Y:S01]  /*26a0*/  IMAD R133, R8, 0x1800, R184 ;  /* 0x0000180008857824 */ /* 0x000fe200078e02b8 */
[----:B------:R-:W-:Y:S01]  /*26b0*/  LEA.HI R20, R14, R11, RZ, 0x3 ;  /* 0x0000000b0e147211 */ /* 0x000fe200078f18ff */
[----:B------:R-:W-:Y:S01]  /*26c0*/  IMAD.IADD R139, R139, 0x1, R0 ;  /* 0x000000018b8b7824 */ /* 0x000fe200078e0200 */
[----:B------:R-:W-:-:S02]  /*26d0*/  LOP3.LUT R5, R181, 0x38, R12, 0xf8, !PT ;  /* 0x00000038b5057812 */ /* 0x000fc400078ef80c */
[----:B------:R-:W-:Y:S02]  /*26e0*/  LOP3.LUT R10, R9, R21, RZ, 0x3c, !PT ;  /* 0x00000015090a7212 */ /* 0x000fe400078e3cff */
[----:B------:R-:W-:Y:S02]  /*26f0*/  LEA.HI R11, R14, R11, RZ, 0x6 ;  /* 0x0000000b0e0b7211 */ /* 0x000fe400078f30ff */
[----:B------:R-:W-:Y:S01]  /*2700*/  LOP3.LUT R0, R177, 0x38, R12, 0xf8, !PT ;  /* 0x00000038b1007812 */ /* 0x000fe200078ef80c */
[----:B------:R-:W-:Y:S01]  /*2710*/  IMAD.IADD R137, R137, 0x1, R10 ;  /* 0x0000000189897824 */ /* 0x000fe200078e020a */
[----:B------:R-:W-:Y:S02]  /*2720*/  LOP3.LUT R5, R5, R182, RZ, 0x3c, !PT ;  /* 0x000000b605057212 */ /* 0x000fe400078e3cff */
[----:B------:R-:W-:Y:S02]  /*2730*/  SHF.R.S32.HI R9, RZ, 0x1f, R140 ;  /* 0x0000001fff097819 */ /* 0x000fe4000001148c */
[----:B------:R-:W-:Y:S01]  /*2740*/  LOP3.LUT R3, R181, 0x38, R20, 0xf8, !PT ;  /* 0x00000038b5037812 */ /* 0x000fe200078ef814 */
[----:B------:R-:W-:Y:S01]  /*2750*/  IMAD.IADD R138, R138, 0x1, R5 ;  /* 0x000000018a8a7824 */ /* 0x000fe200078e0205 */
[----:B------:R-:W-:-:S02]  /*2760*/  SHF.R.S32.HI R11, RZ, 0x6, R11 ;  /* 0x00000006ff0b7819 */ /* 0x000fc4000001140b */
[-C--:B------:R-:W-:Y:S02]  /*2770*/  LOP3.LUT R8, R0, R21.reuse, RZ, 0x3c, !PT ;  /* 0x0000001500087212 */ /* 0x080fe400078e3cff */
[----:B------:R-:W-:Y:S01]  /*2780*/  LOP3.LUT R0, R3, R182, RZ, 0x3c, !PT ;  /* 0x000000b603007212 */ /* 0x000fe200078e3cff */
[----:B------:R-:W-:Y:S01]  /*2790*/  IMAD R3, R9, R92, RZ ;  /* 0x0000005c09037224 */ /* 0x000fe200078e02ff */
[----:B------:R-:W-:Y:S01]  /*27a0*/  LOP3.LUT R5, R177, 0x38, R20, 0xf8, !PT ;  /* 0x00000038b1057812 */ /* 0x000fe200078ef814 */
[----:B------:R-:W-:Y:S01]  /*27b0*/  IMAD R135, R11, 0x1800, R183 ;  /* 0x000018000b877824 */ /* 0x000fe200078e02b7 */
[----:B------:R-:W-:Y:S01]  /*27c0*/  ISETP.GE.AND P0, PT, R23, UR4, PT ;  /* 0x0000000417007c0c */ /* 0x000fe2000bf06270 */
[----:B------:R-:W-:Y:S01]  /*27d0*/  IMAD R132, R11, 0x1800, R184 ;  /* 0x000018000b847824 */ /* 0x000fe200078e02b8 */
[----:B------:R-:W-:Y:S01]  /*27e0*/  LOP3.LUT R5, R5, R21, RZ, 0x3c, !PT ;  /* 0x0000001505057212 */ /* 0x000fe200078e3cff */
[----:B------:R-:W-:Y:S01]  /*27f0*/  IMAD R11, R140, R93, R3 ;  /* 0x0000005d8c0b7224 */ /* 0x000fe200078e0203 */
[----:B------:R-:W-:Y:S01]  /*2800*/  LOP3.LUT R3, R181, 0x18, R16, 0xf8, !PT ;  /* 0x00000018b5037812 */ /* 0x000fe200078ef810 */
[----:B------:R-:W-:Y:S01]  /*2810*/  IMAD R9, R9, R86, RZ ;  /* 0x0000005609097224 */ /* 0x000fe200078e02ff */
[----:B------:R-:W-:Y:S01]  /*2820*/  SHF.L.U64.HI R107, R86, 0x6, R87 ;  /* 0x00000006566b7819 */ /* 0x000fe20000010257 */
[----:B------:R-:W-:Y:S01]  /*2830*/  IMAD.IADD R135, R135, 0x1, R0 ;  /* 0x0000000187877824 */ /* 0x000fe200078e0200 */
[----:B------:R-:W-:Y:S01]  /*2840*/  LOP3.LUT R0, R3, R182, RZ, 0x3c, !PT ;  /* 0x000000b603007212 */ /* 0x000fe200078e3cff */
[----:B------:R-:W-:Y:S01]  /*2850*/  IMAD.IADD R132, R132, 0x1, R5 ;  /* 0x0000000184847824 */ /* 0x000fe200078e0205 */
[----:B------:R-:W-:Y:S01]  /*2860*/  SEL R3, RZ, 0x8, P4 ;  /* 0x00000008ff037807 */ /* 0x000fe20002000000 */
[----:B------:R-:W-:Y:S01]  /*2870*/  IMAD.IADD R133, R133, 0x1, R8 ;  /* 0x0000000185857824 */ /* 0x000fe200078e0208 */
[----:B------:R-:W-:Y:S01]  /*2880*/  LOP3.LUT P5, RZ, R224, 0x4, RZ, 0xc0, !PT ;  /* 0x00000004e0ff7812 */ /* 0x000fe200078ac0ff */
[----:B------:R-:W-:Y:S01]  /*2890*/  IMAD R5, R87, 0x60, RZ ;  /* 0x0000006057057824 */ /* 0x000fe200078e02ff */
[----:B------:R-:W-:Y:S01]  /*28a0*/  SEL R8, RZ, 0x20, P0 ;  /* 0x00000020ff087807 */ /* 0x000fe20000000000 */
[----:B------:R-:W-:Y:S01]  /*28b0*/  IMAD R9, R140, R87, R9 ;  /* 0x000000578c097224 */ /* 0x000fe200078e0209 */
[----:B------:R-:W-:Y:S01]  /*28c0*/  LOP3.LUT R10, R4, R3, RZ, 0xfc, !PT ;  /* 0x00000003040a7212 */ /* 0x000fe200078efcff */
[----:B------:R-:W-:Y:S01]  /*28d0*/  IMAD.WIDE.U32 R86, R86, 0x60, RZ ;  /* 0x0000006056567825 */ /* 0x000fe200078e00ff */
[----:B------:R-:W-:-:S02]  /*28e0*/  LOP3.LUT R3, R4, 0x1, RZ, 0xc0, !PT ;  /* 0x0000000104037812 */ /* 0x000fc400078ec0ff */
[----:B------:R-:W-:Y:S01]  /*28f0*/  SHF.L.U64.HI R105, R92, 0x6, R93 ;  /* 0x000000065c697819 */ /* 0x000fe2000001025d */
[----:B------:R-:W-:Y:S01]  /*2900*/  IMAD.IADD R130, R87, 0x1, R5 ;  /* 0x0000000157827824 */ /* 0x000fe200078e0205 */
        /* <DEDUP_REMOVED lines=11> */
[----:B------:R-:W-:Y:S01]  /*29c0*/  SHF.R.S32.HI R113, RZ, 0x3, R20 ;  /* 0x00000003ff717819 */ /* 0x000fe20000011414 */
[----:B------:R-:W-:Y:S01]  /*29d0*/  IMAD.IADD R131, R126, 0x1, R0 ;  /* 0x000000017e837824 */ /* 0x000fe200078e0200 */
[C---:B------:R-:W-:Y:S01]  /*29e0*/  LOP3.LUT R8, R10.reuse, 0x2, RZ, 0xc0, !PT ;  /* 0x000000020a087812 */ /* 0x040fe200078ec0ff */
[----:B------:R-:W-:Y:S01]  /*29f0*/  IMAD.IADD R104, R97, 0x1, R11 ;  /* 0x0000000161687824 */ /* 0x000fe200078e020b */
[----:B------:R-:W-:Y:S01]  /*2a00*/  LOP3.LUT R9, R10, 0x4, RZ, 0xc0, !PT ;  /* 0x000000040a097812 */ /* 0x000fe200078ec0ff */
[----:B------:R-:W-:Y:S01]  /*2a10*/  IMAD.IADD R102, R11, 0x1, R95 ;  /* 0x000000010b667824 */ /* 0x000fe200078e025f */
[----:B------:R-:W-:-:S02]  /*2a20*/  LOP3.LUT R20, R26, 0x2, RZ, 0xc0, !PT ;  /* 0x000000021a147812 */ /* 0x000fc400078ec0ff */
[C---:B------:R-:W-:Y:S02]  /*2a30*/  LOP3.LUT R21, R26.reuse, 0x4, RZ, 0xc0, !PT ;  /* 0x000000041a157812 */ /* 0x040fe400078ec0ff */
[C---:B------:R-:W-:Y:S02]  /*2a40*/  LOP3.LUT R99, R26.reuse, 0x8, RZ, 0xc0, !PT ;  /* 0x000000081a637812 */ /* 0x040fe400078ec0ff */
[----:B------:R-:W-:Y:S02]  /*2a50*/  LOP3.LUT R98, R26, 0x10, RZ, 0xc0, !PT ;  /* 0x000000101a627812 */ /* 0x000fe400078ec0ff */
[----:B0-----:R-:W-:Y:S02]  /*2a60*/  LEA.HI R222, R222, 0x8, RZ, 0x19 ;  /* 0x00000008dede7811 */ /* 0x001fe400078fc8ff */
[----:B------:R-:W-:Y:S02]  /*2a70*/  SHF.R.S32.HI R114, RZ, 0x3, R12 ;  /* 0x00000003ff727819 */ /* 0x000fe4000001140c */
[----:B------:R-:W-:-:S02]  /*2a80*/  LOP3.LUT R7, R7, 0x1, RZ, 0xc0, !PT ;  /* 0x0000000107077812 */ /* 0x000fc400078ec0ff */
[----:B------:R-:W-:Y:S02]  /*2a90*/  LOP3.LUT R10, R10, 0x8, RZ, 0xc0, !PT ;  /* 0x000000080a0a7812 */ /* 0x000fe400078ec0ff */
[----:B------:R-:W-:Y:S02]  /*2aa0*/  SHF.R.S32.HI R111, RZ, 0x1f, R4 ;  /* 0x0000001fff6f7819 */ /* 0x000fe40000011404 */
[----:B------:R-:W-:Y:S02]  /*2ab0*/  SHF.R.S32.HI R110, RZ, 0x1f, R5 ;  /* 0x0000001fff6e7819 */ /* 0x000fe40000011405 */
[----:B------:R-:W-:Y:S02]  /*2ac0*/  SHF.R.S32.HI R109, RZ, 0x1f, R6 ;  /* 0x0000001fff6d7819 */ /* 0x000fe40000011406 */
[----:B------:R-:W-:Y:S02]  /*2ad0*/  LOP3.LUT R26, R26, 0x20, RZ, 0xc0, !PT ;  /* 0x000000201a1a7812 */ /* 0x000fe400078ec0ff */
[----:B----4-:R-:W-:-:S07]  /*2ae0*/  SHF.R.S32.HI R127, RZ, 0x1f, R100 ;  /* 0x0000001fff7f7819 */ /* 0x010fce0000011464 */
.L_x_2769:
[----:B0-----:R-:W0:Y:S01]  /*2af0*/  LDC R80, c[0x0][0x430] ;  /* 0x00010c00ff507b82 */ /* 0x001e220000000800 */
[----:B------:R-:W-:Y:S01]  /*2b00*/  VIADD R24, R24, 0xffffffff ;  /* 0xffffffff18187836 */ /* 0x000fe20000000000 */
[----:B------:R-:W-:Y:S01]  /*2b10*/  ULDC.64 UR4, c[0x0][0x208] ;  /* 0x0000820000047ab9 */ /* 0x000fe20000000a00 */
        /* <DEDUP_REMOVED lines=95> */
[----:B------:R-:W-:Y:S01]  /*3110*/  CS2R R72, SRZ ;  /* 0x0000000000487805 */ /* 0x000fe2000001ff00 */
[----:B------:R-:W-:Y:S01]  /*3120*/  ULDC.64 UR8, c[0x0][0x208] ;  /* 0x0000820000087ab9 */ /* 0x000fe20000000a00 */
        /* <DEDUP_REMOVED lines=26> */
.L_x_2668:
[----:B------:R-:W-:Y:S05]  /*32d0*/  BSYNC B1 ;  /* 0x0000000000017941 */ /* 0x000fea0003800000 */
.L_x_2667:
        /* <DEDUP_REMOVED lines=21> */
[----:B------:R-:W-:Y:S01]  /*3430*/  IADD3 R13, P0, P6, R90, R12, R108 ;  /* 0x0000000c5a0d7210 */ /* 0x000fe20007e1e06c */
[----:B------:R-:W-:-:S03]  /*3440*/  ULDC.64 UR8, c[0x0][0x208] ;  /* 0x0000820000087ab9 */ /* 0x000fc60000000a00 */
        /* <DEDUP_REMOVED lines=33> */
.L_x_2670:
[----:B------:R-:W-:Y:S05]  /*3660*/  BSYNC B1 ;  /* 0x0000000000017941 */ /* 0x000fea0003800000 */
.L_x_2669:
[----:B0----5:R-:W-:Y:S01]  /*3670*/  IMAD.MOV.U32 R12, RZ, RZ, R54 ;  /* 0x000000ffff0c7224 */ /* 0x021fe200078e0036 */
[----:B------:R-:W-:Y:S01]  /*3680*/  ULOP3.LUT UR4, UR60, 0x1, URZ, 0xfc, !UPT ;  /* 0x000000013c047892 */ /* 0x000fe2000f8efc3f */
[----:B------:R-:W-:Y:S02]  /*3690*/  IMAD.MOV.U32 R11, RZ, RZ, R55 ;  /* 0x000000ffff0b7224 */ /* 0x000fe400078e0037 */
[----:B------:R-:W-:Y:S01]  /*36a0*/  IMAD.MOV.U32 R14, RZ, RZ, R58 ;  /* 0x000000ffff0e7224 */ /* 0x000fe200078e003a */
[----:B------:R-:W-:Y:S01]  /*36b0*/  UISETP.NE.AND UP0, UPT, UR4, 0x3, UPT ;  /* 0x000000030400788c */ /* 0x000fe2000bf05270 */
[----:B------:R-:W-:Y:S01]  /*36c0*/  IMAD.MOV.U32 R13, RZ, RZ, R59 ;  /* 0x000000ffff0d7224 */ /* 0x000fe200078e003b */
[----:B------:R-:W-:Y:S01]  /*36d0*/  PRMT R153, R12, 0x5410, R11 ;  /* 0x000054100c997816 */ /* 0x000fe2000000000b */
        /* <DEDUP_REMOVED lines=18> */
[----:B------:R-:W-:Y:S01]  /*3800*/  IMAD.MOV.U32 R11, RZ, RZ, R57 ;  /* 0x000000ffff0b7224 */ /* 0x000fe200078e0039 */
[----:B------:R-:W-:-:S04]  /*3810*/  PLOP3.LUT P0, PT, PT, PT, UP0, 0x80, 0x0 ;  /* 0x000000000000781c */ /* 0x000fc80003f0f008 */
        /* <DEDUP_REMOVED lines=61> */
.L_x_2671:
[----:B------:R-:W-:Y:S01]  /*3bf0*/  IMAD R84, R18, 0x8, R2 ;  /* 0x0000000812547824 */ /* 0x000fe200078e0202 */
[----:B------:R-:W-:Y:S01]  /*3c00*/  SHF.L.U32 R85, R171, 0x1f, RZ ;  /* 0x0000001fab557819 */ /* 0x000fe200000006ff */
[----:B------:R-:W-:Y:S03]  /*3c10*/  BSSY B1, `(.L_x_2672) ;  /* 0x0000003000017945 */ /* 0x000fe60003800000 */
[----:B------:R-:W0:Y:S02]  /*3c20*/  SYNCS.PHASECHK.TRANS64.TRYWAIT P6, [R84+URZ+0x2a890], R85 ;  /* 0x02a89055540075a7 */ /* 0x000e2400080c017f */
[----:B0-----:R-:W-:Y:S05]  /*3c30*/  @!P6 BRA `(.L_x_2673) ;  /* 0x0000021400ece947 */ /* 0x001fea0003800000 */
.L_x_3023:
[----:B------:R-:W-:Y:S05]  /*3c40*/  BSYNC B1 ;  /* 0x0000000000017941 */ /* 0x000fea0003800000 */
.L_x_2672:
[----:B------:R-:W-:-:S03]  /*3c50*/  UMOV UR4, 0xffffffff ;  /* 0xffffffff00047882 */ /* 0x000fc60000000000 */
[----:B------:R-:W-:Y:S05]  /*3c60*/  BRA.DIV UR4, `(.L_x_2674) ;  /* 0x0000021604f47947 */ /* 0x000fea000b800000 */
[----:B------:R1:W2:Y:S04]  /*3c70*/  SHFL.IDX PT, R78, R118, RZ, 0x1c1f ;  /* 0x001c1fff764e7589 */ /* 0x0002a800000e0000 */
[----:B------:R1:W3:Y:S02]  /*3c80*/  SHFL.IDX PT, R11, R119, RZ, 0x1c1f ;  /* 0x001c1fff770b7589 */ /* 0x0002e400000e0000 */
.L_x_3027:
        /* <DEDUP_REMOVED lines=56> */
.L_x_2680:
[----:B------:R-:W-:Y:S05]  /*4010*/  BSYNC B3 ;  /* 0x0000000000037941 */ /* 0x000fea0003800000 */
.L_x_2679:
[----:B---3--:R-:W-:Y:S01]  /*4020*/  LEA R74, P4, R16, R11, 0x1 ;  /* 0x0000000b104a7211 */ /* 0x008fe200078808ff */
[----:B------:R-:W-:-:S03]  /*4030*/  ULDC.64 UR4, c[0x0][0x208] ;  /* 0x0000820000047ab9 */ /* 0x000fc60000000a00 */
[----:B--2---:R-:W-:-:S05]  /*4040*/  LEA.HI.X R75, R16, R78, R17, 0x1, P4 ;  /* 0x0000004e104b7211 */ /* 0x004fca00020f0c11 */
[----:B0-----:R4:W-:Y:S04]  /*4050*/  ST.E.128 desc[UR4][R74.64], R12 ;  /* 0x0000000c4a007985 */ /* 0x0019e8000c101d04 */
.L_x_2678:
[----:B------:R-:W-:Y:S05]  /*4060*/  BSYNC B2 ;  /* 0x0000000000027941 */ /* 0x000fea0003800000 */
.L_x_2677:
        /* <DEDUP_REMOVED lines=18> */
[C---:B------:R-:W-:Y:S01]  /*4190*/  LOP3.LUT R13, R70.reuse, 0xffff0000, RZ, 0xc0, !PT ;  /* 0xffff0000460d7812 */ /* 0x040fe200078ec0ff */
        /* <DEDUP_REMOVED lines=35> */
.L_x_2684:
[----:B------:R-:W-:Y:S05]  /*43d0*/  BSYNC B3 ;  /* 0x0000000000037941 */ /* 0x000fea0003800000 */
.L_x_2683:
[----:B------:R-:W-:Y:S01]  /*43e0*/  IMAD.SHL.U32 R72, R166, 0x8, RZ ;  /* 0x00000008a6487824 */ /* 0x000fe200078e00ff */
[----:B------:R-:W-:Y:S01]  /*43f0*/  ULDC.64 UR4, c[0x0][0x208] ;  /* 0x0000820000047ab9 */ /* 0x000fe20000000a00 */
[----:B---3--:R-:W-:Y:S02]  /*4400*/  IMAD.MOV.U32 R70, RZ, RZ, R11 ;  /* 0x000000ffff467224 */ /* 0x008fe400078e000b */
[----:B--2---:R-:W-:Y:S02]  /*4410*/  IMAD.MOV.U32 R71, RZ, RZ, R78 ;  /* 0x000000ffff477224 */ /* 0x004fe400078e004e */
[----:B------:R-:W-:-:S05]  /*4420*/  IMAD.WIDE R70, R72, 0x2, R70 ;  /* 0x0000000248467825 */ /* 0x000fca00078e0246 */
[----:B0-----:R0:W-:Y:S02]  /*4430*/  ST.E.128 desc[UR4][R70.64], R12 ;  /* 0x0000000c46007985 */ /* 0x0011e4000c101d04 */
.L_x_2682:
[----:B------:R-:W-:Y:S05]  /*4440*/  BSYNC B2 ;  /* 0x0000000000027941 */ /* 0x000fea0003800000 */
.L_x_2681:
        /* <DEDUP_REMOVED lines=54> */
.L_x_2688:
[----:B------:R-:W-:Y:S05]  /*47b0*/  BSYNC B3 ;  /* 0x0000000000037941 */ /* 0x000fea0003800000 */
.L_x_2687:
[----:B------:R-:W-:Y:S01]  /*47c0*/  IMAD.SHL.U32 R68, R167, 0x8, RZ ;  /* 0x00000008a7447824 */ /* 0x000fe200078e00ff */
[----:B------:R-:W-:Y:S01]  /*47d0*/  ULDC.64 UR4, c[0x0][0x208] ;  /* 0x0000820000047ab9 */ /* 0x000fe20000000a00 */
[----:B---3--:R-:W-:Y:S02]  /*47e0*/  IMAD.MOV.U32 R66, RZ, RZ, R11 ;  /* 0x000000ffff427224 */ /* 0x008fe400078e000b */
[----:B--2---:R-:W-:Y:S02]  /*47f0*/  IMAD.MOV.U32 R67, RZ, RZ, R78 ;  /* 0x000000ffff437224 */ /* 0x004fe400078e004e */
[----:B------:R-:W-:-:S05]  /*4800*/  IMAD.WIDE R66, R68, 0x2, R66 ;  /* 0x0000000244427825 */ /* 0x000fca00078e0242 */
[----:B----4-:R0:W-:Y:S02]  /*4810*/  ST.E.128 desc[UR4][R66.64], R12 ;  /* 0x0000000c42007985 */ /* 0x0101e4000c101d04 */
.L_x_2686:
[----:B------:R-:W-:Y:S05]  /*4820*/  BSYNC B2 ;  /* 0x0000000000027941 */ /* 0x000fea0003800000 */
.L_x_2685:
        /* <DEDUP_REMOVED lines=54> */
.L_x_2692:
[----:B------:R-:W-:Y:S05]  /*4b90*/  BSYNC B3 ;  /* 0x0000000000037941 */ /* 0x000fea0003800000 */
.L_x_2691:
[----:B---3--:R-:W-:Y:S01]  /*4ba0*/  LEA R62, P4, R19, R11, 0x1 ;  /* 0x0000000b133e7211 */ /* 0x008fe200078808ff */
[----:B------:R-:W-:-:S03]  /*4bb0*/  ULDC.64 UR4, c[0x0][0x208] ;  /* 0x0000820000047ab9 */ /* 0x000fc60000000a00 */
[----:B--2---:R-:W-:-:S05]  /*4bc0*/  LEA.HI.X R63, R19, R78, R169, 0x1, P4 ;  /* 0x0000004e133f7211 */ /* 0x004fca00020f0ca9 */
[----:B----4-:R0:W-:Y:S04]  /*4bd0*/  ST.E.128 desc[UR4][R62.64], R12 ;  /* 0x0000000c3e007985 */ /* 0x0101e8000c101d04 */
.L_x_2690:
[----:B------:R-:W-:Y:S05]  /*4be0*/  BSYNC B2 ;  /* 0x0000000000027941 */ /* 0x000fea0003800000 */
.L_x_2689:
        /* <DEDUP_REMOVED lines=11> */
[----:B------:R-:W-:Y:S02]  /*4ca0*/  PRMT R59, R155, 0x5432, R59 ;  /* 0x000054329b3b7816 */ /* 0x000fe4000000003b */
[----:B------:R-:W-:-:S02]  /*4cb0*/  PRMT R58, R156, 0x5432, R58 ;  /* 0x000054329c3a7816 */ /* 0x000fc4000000003a */
[----:B------:R-:W-:Y:S02]  /*4cc0*/  PRMT R155, R155, 0x5410, R60 ;  /* 0x000054109b9b7816 */ /* 0x000fe4000000003c */
[C---:B----4-:R-:W-:Y:S01]  /*4cd0*/  LOP3.LUT R63, R13.reuse, 0xffff0000, RZ, 0xc0, !PT ;  /* 0xffff00000d3f7812 */ /* 0x050fe200078ec0ff */
[----:B------:R-:W-:Y:S01]  /*4ce0*/  IMAD.U32 R13, R13, 0x10000, RZ ;  /* 0x000100000d0d7824 */ /* 0x000fe200078e00ff */
[C---:B------:R-:W-:Y:S01]  /*4cf0*/  LOP3.LUT R61, R59.reuse, 0xffff0000, RZ, 0xc0, !PT ;  /* 0xffff00003b3d7812 */ /* 0x040fe200078ec0ff */
[----:B------:R-:W-:Y:S01]  /*4d00*/  IMAD.U32 R59, R59, 0x10000, RZ ;  /* 0x000100003b3b7824 */ /* 0x000fe200078e00ff */
[C---:B------:R-:W-:Y:S01]  /*4d10*/  LOP3.LUT R60, R58.reuse, 0xffff0000, RZ, 0xc0, !PT ;  /* 0xffff00003a3c7812 */ /* 0x040fe200078ec0ff */
[----:B------:R-:W-:Y:S01]  /*4d20*/  IMAD.U32 R58, R58, 0x10000, RZ ;  /* 0x000100003a3a7824 */ /* 0x000fe200078e00ff */
[----:B------:R-:W-:Y:S01]  /*4d30*/  PRMT R62, R156, 0x5410, R62 ;  /* 0x000054109c3e7816 */ /* 0x000fe2000000003e */
[C---:B------:R-:W-:Y:S02]  /*4d40*/  FMUL.FTZ R64, R63.reuse, R61 ;  /* 0x0000003d3f407220 */ /* 0x040fe40000410000 */
[----:B------:R-:W-:-:S02]  /*4d50*/  FMUL.FTZ R63, R63, R60 ;  /* 0x0000003c3f3f7220 */ /* 0x000fc40000410000 */
[C---:B------:R-:W-:Y:S01]  /*4d60*/  FFMA.FTZ R60, R13.reuse, R60, -R64 ;  /* 0x0000003c0d3c7223 */ /* 0x040fe20000010840 */
[----:B------:R-:W-:Y:S02]  /*4d70*/  IMAD.U32 R64, R62, 0x10000, RZ ;  /* 0x000100003e407824 */ /* 0x000fe400078e00ff */
[----:B------:R-:W-:Y:S01]  /*4d80*/  FFMA.FTZ R13, R13, R61, R63 ;  /* 0x0000003d0d0d7223 */ /* 0x000fe2000001003f */
[C---:B------:R-:W-:Y:S01]  /*4d90*/  LOP3.LUT R63, R14.reuse, 0xffff0000, RZ, 0xc0, !PT ;  /* 0xffff00000e3f7812 */ /* 0x040fe200078ec0ff */
        /* <DEDUP_REMOVED lines=27> */
.L_x_2696:
[----:B------:R-:W-:Y:S05]  /*4f50*/  BSYNC B3 ;  /* 0x0000000000037941 */ /* 0x000fea0003800000 */
.L_x_2695:
[----:B---3--:R-:W-:Y:S01]  /*4f60*/  LEA R58, P4, R22, R11, 0x1 ;  /* 0x0000000b163a7211 */ /* 0x008fe200078808ff */
[----:B------:R-:W-:-:S03]  /*4f70*/  ULDC.64 UR4, c[0x0][0x208] ;  /* 0x0000820000047ab9 */ /* 0x000fc60000000a00 */
[----:B--2---:R-:W-:-:S05]  /*4f80*/  LEA.HI.X R59, R22, R78, R180, 0x1, P4 ;  /* 0x0000004e163b7211 */ /* 0x004fca00020f0cb4 */
[----:B----4-:R0:W-:Y:S04]  /*4f90*/  ST.E.128 desc[UR4][R58.64], R12 ;  /* 0x0000000c3a007985 */ /* 0x0101e8000c101d04 */
.L_x_2694:
[----:B------:R-:W-:Y:S05]  /*4fa0*/  BSYNC B2 ;  /* 0x0000000000027941 */ /* 0x000fea0003800000 */
.L_x_2693:
[----:B------:R-:W-:-:S13]  /*4fb0*/  ISETP.NE.AND P4, PT, R26, RZ, PT ;  /* 0x000000ff1a00720c */ /* 0x000fda0003f85270 */
[----:B------:R-:W-:Y:S05]  /*4fc0*/  @!P4 BRA `(.L_x_2676) ;  /* 0x0000000000e0c947 */ /* 0x000fea0003800000 */
[----:B0---4-:R0:W4:Y:S01]  /*4fd0*/  LDS.128 R12, [R28+0x6000] ;  /* 0x006000001c0c7984 */ /* 0x0111220000000c00 */
[----:B------:R-:W-:Y:S01]  /*4fe0*/  ISETP.GE.AND P4, PT, R176, R123, PT ;  /* 0x0000007bb000720c */ /* 0x000fe20003f86270 */
[----:B------:R-:W-:-:S12]  /*4ff0*/  BSSY B2, `(.L_x_2697) ;  /* 0x0000031000027945 */ /* 0x000fd80003800000 */
[----:B0-----:R-:W-:Y:S05]  /*5000*/  @P4 BRA `(.L_x_2698) ;  /* 0x0000000000bc4947 */ /* 0x001fea0003800000 */
[----:B------:R-:W-:Y:S02]  /*5010*/  SHF.R.U64 R58, R56, 0x10, R57 ;  /* 0x00000010383a7819 */ /* 0x000fe40000001239 */
[----:B------:R-:W-:Y:S02]  /*5020*/  SHF.R.U64 R54, R54, 0x10, R55 ;  /* 0x0000001036367819 */ /* 0x000fe40000001237 */
[----:B------:R-:W-:Y:S02]  /*5030*/  SHF.R.U32.HI R56, RZ, 0x10, R57 ;  /* 0x00000010ff387819 */ /* 0x000fe40000011639 */
[----:B------:R-:W-:Y:S02]  /*5040*/  PRMT R57, R154, 0x5410, R58 ;  /* 0x000054109a397816 */ /* 0x000fe4000000003a */
[----:B------:R-:W-:Y:S02]  /*5050*/  PRMT R54, R153, 0x5410, R54 ;  /* 0x0000541099367816 */ /* 0x000fe40000000036 */
        /* <DEDUP_REMOVED lines=42> */
.L_x_2698:
[----:B------:R-:W-:Y:S05]  /*5300*/  BSYNC B2 ;  /* 0x0000000000027941 */ /* 0x000fea0003800000 */
.L_x_2697:
[----:B---3--:R-:W-:Y:S01]  /*5310*/  LEA R54, P4, R23, R11, 0x1 ;  /* 0x0000000b17367211 */ /* 0x008fe200078808ff */
[----:B------:R-:W-:-:S03]  /*5320*/  ULDC.64 UR4, c[0x0][0x208] ;  /* 0x0000820000047ab9 */ /* 0x000fc60000000a00 */
[----:B--2---:R-:W-:-:S05]  /*5330*/  LEA.HI.X R55, R23, R78, R179, 0x1, P4 ;  /* 0x0000004e17377211 */ /* 0x004fca00020f0cb3 */
[----:B----4-:R0:W-:Y:S04]  /*5340*/  ST.E.128 desc[UR4][R54.64], R12 ;  /* 0x0000000c36007985 */ /* 0x0101e8000c101d04 */
.L_x_2676:
[----:B------:R-:W-:Y:S05]  /*5350*/  BSYNC B1 ;  /* 0x0000000000017941 */ /* 0x000fea0003800000 */
.L_x_2675:
[----:B------:R-:W-:-:S03]  /*5360*/  UMOV UR4, 0xffffffff ;  /* 0xffffffff00047882 */ /* 0x000fc60000000000 */
[----:B------:R-:W-:Y:S05]  /*5370*/  BRA.DIV UR4, `(.L_x_2699) ;  /* 0x00000202047c7947 */ /* 0x000fea000b800000 */
[----:B-1----:R-:W1:Y:S04]  /*5380*/  SHFL.IDX PT, R118, R118, 0x1, 0x1c1f ;  /* 0x003c1f0076767f89 */ /* 0x002e6800000e0000 */
[----:B------:R-:W0:Y:S02]  /*5390*/  SHFL.IDX PT, R119, R119, 0x1, 0x1c1f ;  /* 0x003c1f0077777f89 */ /* 0x000e2400000e0000 */
.L_x_3031:
        /* <DEDUP_REMOVED lines=57> */
.L_x_2704:
[----:B------:R-:W-:Y:S05]  /*5730*/  BSYNC B2 ;  /* 0x0000000000027941 */ /* 0x000fea0003800000 */
.L_x_2703:
[----:B------:R-:W-:Y:S02]  /*5740*/  ULDC.64 UR4, c[0x0][0x208] ;  /* 0x0000820000047ab9 */ /* 0x000fe40000000a00 */
[----:B----4-:R0:W-:Y:S03]  /*5750*/  ST.E.128 desc[UR4][R54.64], R12 ;  /* 0x0000000c36007985 */ /* 0x0101e6000c101d04 */
.L_x_2702:
[----:B------:R-:W-:Y:S05]  /*5760*/  BSYNC B1 ;  /* 0x0000000000017941 */ /* 0x000fea0003800000 */
.L_x_2701:
        /* <DEDUP_REMOVED lines=56> */
.L_x_2708:
[----:B------:R-:W-:Y:S05]  /*5af0*/  BSYNC B2 ;  /* 0x0000000000027941 */ /* 0x000fea0003800000 */
.L_x_2707:
[----:B------:R-:W-:Y:S02]  /*5b00*/  ULDC.64 UR4, c[0x0][0x208] ;  /* 0x0000820000047ab9 */ /* 0x000fe40000000a00 */
[----:B----4-:R0:W-:Y:S03]  /*5b10*/  ST.E.128 desc[UR4][R50.64], R12 ;  /* 0x0000000c32007985 */ /* 0x0101e6000c101d04 */
.L_x_2706:
[----:B------:R-:W-:Y:S05]  /*5b20*/  BSYNC B1 ;  /* 0x0000000000017941 */ /* 0x000fea0003800000 */
.L_x_2705:
        /* <DEDUP_REMOVED lines=18> */
[----:B------:R-:W-:Y:S01]  /*5c50*/  PRMT R148, R148, 0x5432, R45 ;  /* 0x0000543294947816 */ /* 0x000fe2000000002d */
[----:B------:R-:W-:Y:S01]  /*5c60*/  IMAD.U32 R45, R12, 0x10000, RZ ;  /* 0x000100000c2d7824 */ /* 0x000fe200078e00ff */
[----:B------:R-:W-:Y:S01]  /*5c70*/  PRMT R147, R147, 0x5432, R50 ;  /* 0x0000543293937816 */ /* 0x000fe20000000032 */
[C---:B------:R-:W-:Y:S01]  /*5c80*/  IMAD.U32 R50, R13.reuse, 0x10000, RZ ;  /* 0x000100000d327824 */ /* 0x040fe200078e00ff */
[----:B------:R-:W-:Y:S01]  /*5c90*/  LOP3.LUT R11, R14, 0xffff0000, RZ, 0xc0, !PT ;  /* 0xffff00000e0b7812 */ /* 0x000fe200078ec0ff */
[----:B------:R-:W-:Y:S01]  /*5ca0*/  IMAD.U32 R48, R148, 0x10000, RZ ;  /* 0x0001000094307824 */ /* 0x000fe200078e00ff */
[----:B------:R-:W-:Y:S01]  /*5cb0*/  LOP3.LUT R13, R13, 0xffff0000, RZ, 0xc0, !PT ;  /* 0xffff00000d0d7812 */ /* 0x000fe200078ec0ff */
[----:B------:R-:W-:Y:S01]  /*5cc0*/  IMAD.U32 R49, R147, 0x10000, RZ ;  /* 0x0001000093317824 */ /* 0x000fe200078e00ff */
[----:B------:R-:W-:Y:S01]  /*5cd0*/  LOP3.LUT R52, R44, 0xffff0000, RZ, 0xc0, !PT ;  /* 0xffff00002c347812 */ /* 0x000fe200078ec0ff */
[----:B------:R-:W-:Y:S01]  /*5ce0*/  FMUL.FTZ R55, R11, R48 ;  /* 0x000000300b377220 */ /* 0x000fe20000410000 */
[----:B------:R-:W-:Y:S01]  /*5cf0*/  LOP3.LUT R51, R43, 0xffff0000, RZ, 0xc0, !PT ;  /* 0xffff00002b337812 */ /* 0x000fe200078ec0ff */
[----:B------:R-:W-:Y:S01]  /*5d00*/  FMUL.FTZ R11, R11, R49 ;  /* 0x000000310b0b7220 */ /* 0x000fe20000410000 */
[----:B------:R-:W-:Y:S01]  /*5d10*/  LOP3.LUT R14, R15, 0xffff0000, RZ, 0xc0, !PT ;  /* 0xffff00000f0e7812 */ /* 0x000fe200078ec0ff */
[C---:B------:R-:W-:Y:S01]  /*5d20*/  FMUL.FTZ R53, R13.reuse, R52 ;  /* 0x000000340d357220 */ /* 0x040fe20000410000 */
[----:B------:R-:W-:Y:S01]  /*5d30*/  LOP3.LUT R148, R148, 0xffff0000, RZ, 0xc0, !PT ;  /* 0xffff000094947812 */ /* 0x000fe200078ec0ff */
[----:B------:R-:W-:Y:S01]  /*5d40*/  FMUL.FTZ R13, R13, R51 ;  /* 0x000000330d0d7220 */ /* 0x000fe20000410000 */
[----:B------:R-:W-:Y:S01]  /*5d50*/  LOP3.LUT R147, R147, 0xffff0000, RZ, 0xc0, !PT ;  /* 0xffff000093937812 */ /* 0x000fe200078ec0ff */
[----:B------:R-:W-:Y:S01]  /*5d60*/  IMAD.U32 R44, R44, 0x10000, RZ ;  /* 0x000100002c2c7824 */ /* 0x000fe200078e00ff */
[----:B------:R-:W-:Y:S01]  /*5d70*/  LOP3.LUT R12, R12, 0xffff0000, RZ, 0xc0, !PT ;  /* 0xffff00000c0c7812 */ /* 0x000fe200078ec0ff */
[----:B------:R-:W-:-:S02]  /*5d80*/  IMAD.U32 R43, R43, 0x10000, RZ ;  /* 0x000100002b2b7824 */ /* 0x000fc400078e00ff */
[----:B------:R-:W-:Y:S01]  /*5d90*/  FFMA.FTZ R53, R50, R51, -R53 ;  /* 0x0000003332357223 */ /* 0x000fe20000010835 */
[----:B------:R-:W-:Y:S01]  /*5da0*/  FFMA.FTZ R55, R42, R49, -R55 ;  /* 0x000000312a377223 */ /* 0x000fe20000010837 */
[----:B------:R-:W-:Y:S01]  /*5db0*/  FFMA.FTZ R50, R50, R52, R13 ;  /* 0x0000003432327223 */ /* 0x000fe2000001000d */
[----:B------:R-:W-:Y:S01]  /*5dc0*/  FFMA.FTZ R42, R42, R48, R11 ;  /* 0x000000302a2a7223 */ /* 0x000fe2000001000b */
[C---:B------:R-:W-:Y:S01]  /*5dd0*/  FMUL.FTZ R48, R14.reuse, R148 ;  /* 0x000000940e307220 */ /* 0x040fe20000410000 */
[----:B------:R-:W-:Y:S01]  /*5de0*/  FMUL.FTZ R13, R14, R147 ;  /* 0x000000930e0d7220 */ /* 0x000fe20000410000 */
[----:B------:R-:W-:Y:S02]  /*5df0*/  IMAD.U32 R15, R15, 0x10000, RZ ;  /* 0x000100000f0f7824 */ /* 0x000fe400078e00ff */
[C---:B------:R-:W-:Y:S01]  /*5e00*/  FMUL.FTZ R14, R12.reuse, R44 ;  /* 0x0000002c0c0e7220 */ /* 0x040fe20000410000 */
[----:B------:R-:W-:Y:S01]  /*5e10*/  FMUL.FTZ R11, R12, R43 ;  /* 0x0000002b0c0b7220 */ /* 0x000fe20000410000 */
        /* <DEDUP_REMOVED lines=8> */
[----:B------:R-:W-:Y:S01]  /*5ea0*/  F2FP.BF16.F32.PACK_AB R12, R11, R14 ;  /* 0x0000000e0b0c723e */ /* 0x000fe200000010ff */
[----:B------:R-:W-:-:S07]  /*5eb0*/  IMAD.MOV.U32 R14, RZ, RZ, R42 ;  /* 0x000000ffff0e7224 */ /* 0x000fce00078e002a */
.L_x_2712:
[----:B------:R-:W-:Y:S05]  /*5ec0*/  BSYNC B2 ;  /* 0x0000000000027941 */ /* 0x000fea0003800000 */
.L_x_2711:
[----:B------:R-:W-:Y:S02]  /*5ed0*/  ULDC.64 UR4, c[0x0][0x208] ;  /* 0x0000820000047ab9 */ /* 0x000fe40000000a00 */
[----:B----4-:R0:W-:Y:S03]  /*5ee0*/  ST.E.128 desc[UR4][R46.64], R12 ;  /* 0x0000000c2e007985 */ /* 0x0101e6000c101d04 */
.L_x_2710:
[----:B------:R-:W-:Y:S05]  /*5ef0*/  BSYNC B1 ;  /* 0x0000000000017941 */ /* 0x000fea0003800000 */
.L_x_2709:
        /* <DEDUP_REMOVED lines=10> */
[--C-:B------:R-:W-:Y:S01]  /*5fa0*/  SHF.R.U64 R47, R38, 0x10, R39.reuse ;  /* 0x00000010262f7819 */ /* 0x100fe20000001227 */
[C---:B----4-:R-:W-:Y:S01]  /*5fb0*/  IMAD.U32 R38, R14.reuse, 0x10000, RZ ;  /* 0x000100000e267824 */ /* 0x050fe200078e00ff */
[----:B------:R-:W-:Y:S02]  /*5fc0*/  SHF.R.U32.HI R45, RZ, 0x10, R39 ;  /* 0x00000010ff2d7819 */ /* 0x000fe40000011627 */
[----:B------:R-:W-:Y:S02]  /*5fd0*/  SHF.R.U32.HI R40, RZ, 0x10, R41 ;  /* 0x00000010ff287819 */ /* 0x000fe40000011629 */
[----:B------:R-:W-:Y:S01]  /*5fe0*/  LOP3.LUT R39, R14, 0xffff0000, RZ, 0xc0, !PT ;  /* 0xffff00000e277812 */ /* 0x000fe200078ec0ff */
[C---:B------:R-:W-:Y:S01]  /*5ff0*/  IMAD.U32 R14, R15.reuse, 0x10000, RZ ;  /* 0x000100000f0e7824 */ /* 0x040fe200078e00ff */
[----:B---3--:R-:W-:-:S02]  /*6000*/  LOP3.LUT R11, R15, 0xffff0000, RZ, 0xc0, !PT ;  /* 0xffff00000f0b7812 */ /* 0x008fc400078ec0ff */
[----:B------:R-:W-:Y:S02]  /*6010*/  PRMT R41, R141, 0x5410, R44 ;  /* 0x000054108d297816 */ /* 0x000fe4000000002c */
[C---:B------:R-:W-:Y:S02]  /*6020*/  PRMT R15, R136.reuse, 0x5410, R47 ;  /* 0x00005410880f7816 */ /* 0x040fe4000000002f */
[----:B------:R-:W-:Y:S02]  /*6030*/  LOP3.LUT R44, R13, 0xffff0000, RZ, 0xc0, !PT ;  /* 0xffff00000d2c7812 */ /* 0x000fe400078ec0ff */
[C---:B------:R-:W-:Y:S01]  /*6040*/  LOP3.LUT R48, R41.reuse, 0xffff0000, RZ, 0xc0, !PT ;  /* 0xffff000029307812 */ /* 0x040fe200078ec0ff */
[----:B------:R-:W-:Y:S01]  /*6050*/  IMAD.U32 R41, R41, 0x10000, RZ ;  /* 0x0001000029297824 */ /* 0x000fe200078e00ff */
[C---:B------:R-:W-:Y:S01]  /*6060*/  LOP3.LUT R46, R15.reuse, 0xffff0000, RZ, 0xc0, !PT ;  /* 0xffff00000f2e7812 */ /* 0x040fe200078ec0ff */
[----:B------:R-:W-:Y:S01]  /*6070*/  IMAD.U32 R15, R15, 0x10000, RZ ;  /* 0x000100000f0f7824 */ /* 0x000fe200078e00ff */
[----:B------:R-:W-:Y:S01]  /*6080*/  PRMT R136, R136, 0x5432, R45 ;  /* 0x0000543288887816 */ /* 0x000fe2000000002d */
[----:B------:R-:W-:Y:S01]  /*6090*/  IMAD.U32 R45, R13, 0x10000, RZ ;  /* 0x000100000d2d7824 */ /* 0x000fe200078e00ff */
[----:B------:R-:W-:Y:S01]  /*60a0*/  PRMT R141, R141, 0x5432, R40 ;  /* 0x000054328d8d7816 */ /* 0x000fe20000000028 */
[C---:B------:R-:W-:Y:S01]  /*60b0*/  FMUL.FTZ R50, R44.reuse, R48 ;  /* 0x000000302c327220 */ /* 0x040fe20000410000 */
[----:B------:R-:W-:Y:S01]  /*60c0*/  FMUL.FTZ R49, R44, R46 ;  /* 0x0000002e2c317220 */ /* 0x000fe20000410000 */
[----:B------:R-:W-:Y:S01]  /*60d0*/  IMAD.U32 R47, R136, 0x10000, RZ ;  /* 0x00010000882f7824 */ /* 0x000fe200078e00ff */
[C---:B------:R-:W-:Y:S01]  /*60e0*/  LOP3.LUT R44, R12.reuse, 0xffff0000, RZ, 0xc0, !PT ;  /* 0xffff00000c2c7812 */ /* 0x040fe200078ec0ff */
[C---:B------:R-:W-:Y:S01]  /*60f0*/  IMAD.U32 R40, R141.reuse, 0x10000, RZ ;  /* 0x000100008d287824 */ /* 0x040fe200078e00ff */
[----:B------:R-:W-:Y:S01]  /*6100*/  LOP3.LUT R141, R141, 0xffff0000, RZ, 0xc0, !PT ;  /* 0xffff00008d8d7812 */ /* 0x000fe200078ec0ff */
[----:B------:R-:W-:-:S02]  /*6110*/  IMAD.U32 R13, R12, 0x10000, RZ ;  /* 0x000100000c0d7824 */ /* 0x000fc400078e00ff */
[C---:B------:R-:W-:Y:S01]  /*6120*/  FFMA.FTZ R12, R45.reuse, R46, -R50 ;  /* 0x0000002e2d0c7223 */ /* 0x040fe20000010832 */
[----:B------:R-:W-:Y:S01]  /*6130*/  FFMA.FTZ R45, R45, R48, R49 ;  /* 0x000000302d2d7223 */ /* 0x000fe20000010031 */
[CC--:B------:R-:W-:Y:S01]  /*6140*/  FMUL.FTZ R51, R39.reuse, R40.reuse ;  /* 0x0000002827337220 */ /* 0x0c0fe20000410000 */
[-C--:B------:R-:W-:Y:S01]  /*6150*/  FMUL.FTZ R49, R39, R47.reuse ;  /* 0x0000002f27317220 */ /* 0x080fe20000410000 */
[----:B------:R-:W-:Y:S02]  /*6160*/  LOP3.LUT R136, R136, 0xffff0000, RZ, 0xc0, !PT ;  /* 0xffff000088887812 */ /* 0x000fe400078ec0ff */
[C---:B------:R-:W-:Y:S01]  /*6170*/  FFMA.FTZ R39, R38.reuse, R47, -R51 ;  /* 0x0000002f26277223 */ /* 0x040fe20000010833 */
[----:B------:R-:W-:Y:S01]  /*6180*/  FFMA.FTZ R40, R38, R40, R49 ;  /* 0x0000002826287223 */ /* 0x000fe20000010031 */
[C---:B------:R-:W-:Y:S01]  /*6190*/  FMUL.FTZ R38, R44.reuse, R41 ;  /* 0x000000292c267220 */ /* 0x040fe20000410000 */
[----:B------:R-:W-:Y:S01]  /*61a0*/  FMUL.FTZ R44, R44, R15 ;  /* 0x0000000f2c2c7220 */ /* 0x000fe20000410000 */
        /* <DEDUP_REMOVED lines=11> */
.L_x_2716:
[----:B------:R-:W-:Y:S05]  /*6260*/  BSYNC B2 ;  /* 0x0000000000027941 */ /* 0x000fea0003800000 */
.L_x_2715:
[----:B------:R-:W-:Y:S02]  /*6270*/  ULDC.64 UR4, c[0x0][0x208] ;  /* 0x0000820000047ab9 */ /* 0x000fe40000000a00 */
[----:B----4-:R0:W-:Y:S03]  /*6280*/  ST.E.128 desc[UR4][R42.64], R12 ;  /* 0x0000000c2a007985 */ /* 0x0101e6000c101d04 */
.L_x_2714:
[----:B------:R-:W-:Y:S05]  /*6290*/  BSYNC B1 ;  /* 0x0000000000017941 */ /* 0x000fea0003800000 */
.L_x_2713:
        /* <DEDUP_REMOVED lines=9> */
[----:B------:R-:W-:Y:S01]  /*6330*/  SHF.R.U64 R40, R34, 0x10, R35 ;  /* 0x0000001022287819 */ /* 0x000fe20000001223 */
[----:B----4-:R-:W-:Y:S01]  /*6340*/  IMAD.U32 R29, R14, 0x10000, RZ ;  /* 0x000100000e1d7824 */ /* 0x010fe200078e00ff */
[--C-:B------:R-:W-:Y:S02]  /*6350*/  SHF.R.U64 R41, R36, 0x10, R37.reuse ;  /* 0x0000001024297819 */ /* 0x100fe40000001225 */
        /* <DEDUP_REMOVED lines=10> */
[C---:B------:R-:W-:Y:S01]  /*6400*/  LOP3.LUT R42, R41.reuse, 0xffff0000, RZ, 0xc0, !PT ;  /* 0xffff0000292a7812 */ /* 0x040fe200078ec0ff */
[----:B------:R-:W-:Y:S01]  /*6410*/  IMAD.U32 R41, R41, 0x10000, RZ ;  /* 0x0001000029297824 */ /* 0x000fe200078e00ff */
[----:B------:R-:W-:Y:S01]  /*6420*/  LOP3.LUT R35, R14, 0xffff0000, RZ, 0xc0, !PT ;  /* 0xffff00000e237812 */ /* 0x000fe200078ec0ff */
[C---:B------:R-:W-:Y:S01]  /*6430*/  IMAD.U32 R14, R15.reuse, 0x10000, RZ ;  /* 0x000100000f0e7824 */ /* 0x040fe200078e00ff */
[----:B---3--:R-:W-:Y:S01]  /*6440*/  LOP3.LUT R11, R15, 0xffff0000, RZ, 0xc0, !PT ;  /* 0xffff00000f0b7812 */ /* 0x008fe200078ec0ff */
[----:B------:R-:W-:-:S02]  /*6450*/  IMAD.U32 R15, R13, 0x10000, RZ ;  /* 0x000100000d0f7824 */ /* 0x000fc400078e00ff */
[-C--:B------:R-:W-:Y:S01]  /*6460*/  FMUL.FTZ R43, R34, R37.reuse ;  /* 0x00000025222b7220 */ /* 0x080fe20000410000 */
[----:B------:R-:W-:Y:S02]  /*6470*/  IMAD.U32 R13, R12, 0x10000, RZ ;  /* 0x000100000c0d7824 */ /* 0x000fe400078e00ff */
[----:B------:R-:W-:Y:S01]  /*6480*/  FMUL.FTZ R46, R34, R42 ;  /* 0x0000002a222e7220 */ /* 0x000fe20000410000 */
[----:B------:R-:W-:Y:S01]  /*6490*/  LOP3.LUT R12, R12, 0xffff0000, RZ, 0xc0, !PT ;  /* 0xffff00000c0c7812 */ /* 0x000fe200078ec0ff */
[----:B------:R-:W-:Y:S01]  /*64a0*/  FMUL.FTZ R34, R35, R44 ;  /* 0x0000002c23227220 */ /* 0x000fe20000410000 */
[----:B------:R-:W-:Y:S01]  /*64b0*/  LOP3.LUT R134, R134, 0xffff0000, RZ, 0xc0, !PT ;  /* 0xffff000086867812 */ /* 0x000fe200078ec0ff */
[----:B------:R-:W-:Y:S01]  /*64c0*/  FFMA.FTZ R43, R15, R42, R43 ;  /* 0x0000002a0f2b7223 */ /* 0x000fe2000001002b */
[----:B------:R-:W-:Y:S01]  /*64d0*/  LOP3.LUT R117, R117, 0xffff0000, RZ, 0xc0, !PT ;  /* 0xffff000075757812 */ /* 0x000fe200078ec0ff */
[----:B------:R-:W-:Y:S02]  /*64e0*/  IMAD.U32 R36, R36, 0x10000, RZ ;  /* 0x0001000024247824 */ /* 0x000fe400078e00ff */
[-C--:B------:R-:W-:Y:S01]  /*64f0*/  FMUL.FTZ R42, R35, R40.reuse ;  /* 0x00000028232a7220 */ /* 0x080fe20000410000 */
[----:B------:R-:W-:Y:S01]  /*6500*/  FFMA.FTZ R46, R15, R37, -R46 ;  /* 0x000000250f2e7223 */ /* 0x000fe2000001082e */
[----:B------:R-:W-:Y:S01]  /*6510*/  FFMA.FTZ R40, R29, R40, -R34 ;  /* 0x000000281d287223 */ /* 0x000fe20000010822 */
        /* <DEDUP_REMOVED lines=11> */
[----:B------:R-:W-:Y:S01]  /*65d0*/  F2FP.BF16.F32.PACK_AB R12, R13, R34 ;  /* 0x000000220d0c723e */ /* 0x000fe200000010ff */
[----:B------:R-:W-:Y:S01]  /*65e0*/  IMAD.MOV.U32 R13, RZ, RZ, R43 ;  /* 0x000000ffff0d7224 */ /* 0x000fe200078e002b */
[----:B------:R-:W-:-:S07]  /*65f0*/  F2FP.BF16.F32.PACK_AB R14, R29, R40 ;  /* 0x000000281d0e723e */ /* 0x000fce00000010ff */
.L_x_2720:
[----:B------:R-:W-:Y:S05]  /*6600*/  BSYNC B2 ;  /* 0x0000000000027941 */ /* 0x000fea0003800000 */
.L_x_2719:
[----:B------:R-:W-:Y:S02]  /*6610*/  ULDC.64 UR4, c[0x0][0x208] ;  /* 0x0000820000047ab9 */ /* 0x000fe40000000a00 */
[----:B----4-:R0:W-:Y:S03]  /*6620*/  ST.E.128 desc[UR4][R38.64], R12 ;  /* 0x0000000c26007985 */ /* 0x0101e6000c101d04 */
.L_x_2718:
[----:B------:R-:W-:Y:S05]  /*6630*/  BSYNC B1 ;  /* 0x0000000000017941 */ /* 0x000fea0003800000 */
.L_x_2717:
        /* <DEDUP_REMOVED lines=54> */
.L_x_2722:
[----:B------:R-:W-:Y:S05]  /*69a0*/  BSYNC B1 ;  /* 0x0000000000017941 */ /* 0x000fea0003800000 */
.L_x_2721:
[----:B------:R-:W-:Y:S02]  /*69b0*/  ULDC.64 UR4, c[0x0][0x208] ;  /* 0x0000820000047ab9 */ /* 0x000fe40000000a00 */
[----:B----4-:R0:W-:Y:S01]  /*69c0*/  ST.E.128 desc[UR4][R34.64], R12 ;  /* 0x0000000c22007985 */ /* 0x0101e2000c101d04 */
[----:B------:R-:W-:Y:S05]  /*69d0*/  BRA `(.L_x_2700) ;  /* 0x0000004400147947 */ /* 0x000fea0003800000 */
.L_x_2666:
        /* <DEDUP_REMOVED lines=24> */
[----:B------:R-:W-:Y:S01]  /*6b60*/  CS2R R48, SRZ ;  /* 0x0000000000307805 */ /* 0x000fe2000001ff00 */
[----:B------:R-:W-:Y:S01]  /*6b70*/  ULDC.64 UR6, c[0x0][0x208] ;  /* 0x0000820000067ab9 */ /* 0x000fe20000000a00 */
        /* <DEDUP_REMOVED lines=22> */
.L_x_2724:
[----:B------:R-:W-:Y:S05]  /*6ce0*/  BSYNC B1 ;  /* 0x0000000000017941 */ /* 0x000fea0003800000 */
.L_x_2723:
[----:B0-----:R-:W-:Y:S01]  /*6cf0*/  IADD3 R52, R170, 0x40, RZ ;  /* 0x00000040aa347810 */ /* 0x001fe20007ffe0ff */
[----:B------:R-:W-:Y:S01]  /*6d00*/  BSSY B1, `(.L_x_2725) ;  /* 0x000002f000017945 */ /* 0x000fe20003800000 */
[----:B------:R-:W-:Y:S02]  /*6d10*/  CS2R R58, SRZ ;  /* 0x00000000003a7805 */ /* 0x000fe4000001ff00 */
[----:B------:R-:W-:Y:S02]  /*6d20*/  CS2R R56, SRZ ;  /* 0x0000000000387805 */ /* 0x000fe4000001ff00 */
[----:B------:R-:W-:Y:S02]  /*6d30*/  ISETP.GE.AND P5, PT, R52, R83, PT ;  /* 0x000000533400720c */ /* 0x000fe40003fa6270 */
        /* <DEDUP_REMOVED lines=19> */
[----:B------:R-:W-:Y:S01]  /*6e70*/  CS2R R72, SRZ ;  /* 0x0000000000487805 */ /* 0x000fe2000001ff00 */
[----:B------:R-:W-:Y:S01]  /*6e80*/  ULDC.64 UR8, c[0x0][0x208] ;  /* 0x0000820000087ab9 */ /* 0x000fe20000000a00 */
        /* <DEDUP_REMOVED lines=22> */
.L_x_2726:
[----:B------:R-:W-:Y:S05]  /*6ff0*/  BSYNC B1 ;  /* 0x0000000000017941 */ /* 0x000fea0003800000 */
.L_x_2725:
[----:B0-----:R-:W-:Y:S01]  /*7000*/  IMAD.MOV.U32 R13, RZ, RZ, R31 ;  /* 0x000000ffff0d7224 */ /* 0x001fe200078e001f */
[----:B------:R-:W-:Y:S01]  /*7010*/  ULOP3.LUT UR4, UR60, 0x1, URZ, 0xfc, !UPT ;  /* 0x000000013c047892 */ /* 0x000fe2000f8efc3f */
[----:B------:R-:W-:Y:S02]  /*7020*/  IMAD.MOV.U32 R12, RZ, RZ, R28 ;  /* 0x000000ffff0c7224 */ /* 0x000fe400078e001c */
[----:B------:R-:W-:Y:S01]  /*7030*/  IMAD.MOV.U32 R11, RZ, RZ, R29 ;  /* 0x000000ffff0b7224 */ /* 0x000fe200078e001d */
[----:B------:R-:W-:Y:S01]  /*7040*/  PRMT R159, R76, 0x5410, R13 ;  /* 0x000054104c9f7816 */ /* 0x000fe2000000000d */
[----:B------:R-:W-:Y:S01]  /*7050*/  IMAD.MOV.U32 R14, RZ, RZ, R34 ;  /* 0x000000ffff0e7224 */ /* 0x000fe200078e0022 */
[----:B------:R-:W-:Y:S01]  /*7060*/  UISETP.NE.AND UP0, UPT, UR4, 0x3, UPT ;  /* 0x000000030400788c */ /* 0x000fe2000bf05270 */
[----:B------:R-:W-:Y:S01]  /*7070*/  IMAD.MOV.U32 R13, RZ, RZ, R35 ;  /* 0x000000ffff0d7224 */ /* 0x000fe200078e0023 */
[----:B------:R-:W-:Y:S01]  /*7080*/  PRMT R185, R12, 0x5410, R11 ;  /* 0x000054100cb97816 */ /* 0x000fe2000000000b */
[----:B------:R-:W-:Y:S01]  /*7090*/  IMAD.MOV.U32 R11, RZ, RZ, R32 ;  /* 0x000000ffff0b7224 */ /* 0x000fe200078e0020 */
[----:B------:R0:W-:Y:S01]  /*70a0*/  STL.S16 [R1+0x44], R14 ;  /* 0x0000440e01007387 */ /* 0x0001e20000100600 */
[----:B------:R-:W-:Y:S01]  /*70b0*/  IMAD.MOV.U32 R12, RZ, RZ, R33 ;  /* 0x000000ffff0c7224 */ /* 0x000fe200078e0021 */
[----:B------:R-:W-:-:S02]  /*70c0*/  PLOP3.LUT P0, PT, PT, PT, UP0, 0x80, 0x0 ;  /* 0x000000000000781c */ /* 0x000fc40003f0f008 */
[----:B------:R1:W-:Y:S04]  /*70d0*/  STL.S16 [R1+0x46], R13 ;  /* 0x0000460d01007387 */ /* 0x0003e80000100600 */
[----:B------:R2:W-:Y:S01]  /*70e0*/  STL.S16 [R1+0x5a], R11 ;  /* 0x00005a0b01007387 */ /* 0x0005e20000100600 */
[----:B0-----:R-:W-:-:S03]  /*70f0*/  IMAD.MOV.U32 R14, RZ, RZ, R37 ;  /* 0x000000ffff0e7224 */ /* 0x001fc600078e0025 */
[----:B------:R0:W-:Y:S01]  /*7100*/  STL.S16 [R1+0x58], R12 ;  /* 0x0000580c01007387 */ /* 0x0001e20000100600 */
[----:B-1----:R-:W-:Y:S02]  /*7110*/  IMAD.MOV.U32 R13, RZ, RZ, R36 ;  /* 0x000000ffff0d7224 */ /* 0x002fe400078e0024 */
[----:B--2---:R-:W-:-:S03]  /*7120*/  IMAD.MOV.U32 R11, RZ, RZ, R38 ;  /* 0x000000ffff0b7224 */ /* 0x004fc600078e0026 */
[----:B------:R-:W-:Y:S01]  /*7130*/  PRMT R150, R14, 0x5410, R13 ;  /* 0x000054100e967816 */ /* 0x000fe2000000000d */
[----:B0-----:R-:W-:Y:S01]  /*7140*/  IMAD.MOV.U32 R12, RZ, RZ, R39 ;  /* 0x000000ffff0c7224 */ /* 0x001fe200078e0027 */
[----:B------:R-:W-:Y:S01]  /*7150*/  PRMT R152, R152, 0x5410, R11 ;  /* 0x0000541098987816 */ /* 0x000fe2000000000b */
[----:B------:R-:W-:-:S03]  /*7160*/  IMAD.MOV.U32 R11, RZ, RZ, R43 ;  /* 0x000000ffff0b7224 */ /* 0x000fc600078e002b */
        /* <DEDUP_REMOVED lines=63> */
.L_x_2727:
[----:B------:R-:W-:Y:S01]  /*7560*/  IMAD R84, R18, 0x8, R2 ;  /* 0x0000000812547824 */ /* 0x000fe200078e0202 */
[----:B------:R-:W-:Y:S01]  /*7570*/  SHF.L.U32 R85, R171, 0x1f, RZ ;  /* 0x0000001fab557819 */ /* 0x000fe200000006ff */
[----:B------:R-:W-:Y:S03]  /*7580*/  BSSY B1, `(.L_x_2728) ;  /* 0x0000003000017945 */ /* 0x000fe60003800000 */
[----:B------:R-:W0:Y:S02]  /*7590*/  SYNCS.PHASECHK.TRANS64.TRYWAIT P6, [R84+URZ+0x2a890], R85 ;  /* 0x02a89055540075a7 */ /* 0x000e2400080c017f */
[----:B0-----:R-:W-:Y:S05]  /*75a0*/  @!P6 BRA `(.L_x_2729) ;  /* 0x000001e0003ce947 */ /* 0x001fea0003800000 */
.L_x_3032:
[----:B------:R-:W-:Y:S05]  /*75b0*/  BSYNC B1 ;  /* 0x0000000000017941 */ /* 0x000fea0003800000 */
.L_x_2728:
[----:B------:R-:W1:Y:S01]  /*75c0*/  LDC R134, c[0x0][0x2f4] ;  /* 0x0000bd00ff867b82 */ /* 0x000e620000000800 */
[----:B------:R-:W-:Y:S01]  /*75d0*/  UMOV UR4, 0xffffffff ;  /* 0xffffffff00047882 */ /* 0x000fe20000000000 */
[----:B-1----:R-:W-:Y:S02]  /*75e0*/  IMAD.IADD R136, R134, 0x1, -R124 ;  /* 0x0000000186887824 */ /* 0x002fe400078e0a7c */
[----:B------:R-:W-:Y:S05]  /*75f0*/  BRA.DIV UR4, `(.L_x_2730) ;  /* 0x000001e2043c7947 */ /* 0x000fea000b800000 */
[----:B------:R1:W2:Y:S04]  /*7600*/  SHFL.IDX PT, R117, R118, RZ, 0x1c1f ;  /* 0x001c1fff76757589 */ /* 0x0002a800000e0000 */
[----:B------:R1:W3:Y:S02]  /*7610*/  SHFL.IDX PT, R11, R119, RZ, 0x1c1f ;  /* 0x001c1fff770b7589 */ /* 0x0002e400000e0000 */
.L_x_3036:
        /* <DEDUP_REMOVED lines=121> */
.L_x_2736:
[----:B------:R-:W-:Y:S05]  /*7db0*/  BSYNC B3 ;  /* 0x0000000000037941 */ /* 0x000fea0003800000 */
.L_x_2735:
[----:B------:R-:W-:Y:S01]  /*7dc0*/  LEA R36, P4, R4, R11, 0x1 ;  /* 0x0000000b04247211 */ /* 0x000fe200078808ff */
[----:B------:R-:W-:-:S03]  /*7dd0*/  ULDC.64 UR4, c[0x0][0x208] ;  /* 0x0000820000047ab9 */ /* 0x000fc60000000a00 */
[----:B--2---:R-:W-:Y:S02]  /*7de0*/  LEA.HI.X R37, R4, R117, R111, 0x1, P4 ;  /* 0x0000007504257211 */ /* 0x004fe400020f0c6f */
[----:B------:R-:W-:-:S03]  /*7df0*/  ISETP.GE.AND P4, PT, R149, R134, PT ;  /* 0x000000869500720c */ /* 0x000fc60003f86270 */
[----:B----4-:R2:W-:Y:S10]  /*7e00*/  ST.E.128 desc[UR4][R36.64], R12 ;  /* 0x0000000c24007985 */ /* 0x0105f4000c101d04 */
[----:B--2---:R-:W-:-:S05]  /*7e10*/  @!P4 IMAD.WIDE R12, R149, 0x2, R116 ;  /* 0x00000002950cc825 */ /* 0x004fca00078e0274 */
[----:B---3--:R3:W-:Y:S02]  /*7e20*/  @!P4 ST.E.128 desc[UR4][R12.64], R76 ;  /* 0x0000004c0c00c985 */ /* 0x0087e4000c101d04 */
.L_x_2734:
[----:B------:R-:W-:Y:S05]  /*7e30*/  BSYNC B2 ;  /* 0x0000000000027941 */ /* 0x000fea0003800000 */
.L_x_2733:
        /* <DEDUP_REMOVED lines=58> */
[C---:B------:R-:W-:Y:S01]  /*81e0*/  IMAD.U32 R77, R39.reuse, 0x10000, RZ ;  /* 0x00010000274d7824 */ /* 0x040fe200078e00ff */
[----:B------:R-:W-:Y:S02]  /*81f0*/  LOP3.LUT R39, R39, 0xffff0000, RZ, 0xc0, !PT ;  /* 0xffff000027277812 */ /* 0x000fe400078ec0ff */
        /* <DEDUP_REMOVED lines=66> */
.L_x_2740:
[----:B------:R-:W-:Y:S05]  /*8620*/  BSYNC B3 ;  /* 0x0000000000037941 */ /* 0x000fea0003800000 */
.L_x_2739:
[----:B------:R-:W-:Y:S01]  /*8630*/  LEA R32, P4, R5, R11, 0x1 ;  /* 0x0000000b05207211 */ /* 0x000fe200078808ff */
[----:B------:R-:W-:-:S03]  /*8640*/  ULDC.64 UR4, c[0x0][0x208] ;  /* 0x0000820000047ab9 */ /* 0x000fc60000000a00 */
[----:B--2---:R-:W-:Y:S02]  /*8650*/  LEA.HI.X R33, R5, R117, R110, 0x1, P4 ;  /* 0x0000007505217211 */ /* 0x004fe400020f0c6e */
[----:B------:R-:W-:-:S03]  /*8660*/  ISETP.GE.AND P4, PT, R48, R134, PT ;  /* 0x000000863000720c */ /* 0x000fc60003f86270 */
[----:B----4-:R2:W-:Y:S10]  /*8670*/  ST.E.128 desc[UR4][R32.64], R12 ;  /* 0x0000000c20007985 */ /* 0x0105f4000c101d04 */
[----:B--2---:R-:W-:-:S05]  /*8680*/  @!P4 IMAD.WIDE R12, R48, 0x2, R116 ;  /* 0x00000002300cc825 */ /* 0x004fca00078e0274 */
[----:B---3--:R4:W-:Y:S02]  /*8690*/  @!P4 ST.E.128 desc[UR4][R12.64], R36 ;  /* 0x000000240c00c985 */ /* 0x0089e4000c101d04 */
.L_x_2738:
[----:B------:R-:W-:Y:S05]  /*86a0*/  BSYNC B2 ;  /* 0x0000000000027941 */ /* 0x000fea0003800000 */
.L_x_2737:
        /* <DEDUP_REMOVED lines=105> */
[C---:B------:R-:W-:Y:S01]  /*8d40*/  FMUL.FTZ R31, R28.reuse, R38 ;  /* 0x000000261c1f7220 */ /* 0x040fe20000410000 */
[-C--:B------:R-:W-:Y:S01]  /*8d50*/  FMUL.FTZ R28, R28, R30.reuse ;  /* 0x0000001e1c1c7220 */ /* 0x080fe20000410000 */
[----:B------:R-:W-:Y:S02]  /*8d60*/  IMAD.MOV.U32 R32, RZ, RZ, R15 ;  /* 0x000000ffff207224 */ /* 0x000fe400078e000f */
[C---:B------:R-:W-:Y:S01]  /*8d70*/  FFMA.FTZ R31, R14.reuse, R30, -R31 ;  /* 0x0000001e0e1f7223 */ /* 0x040fe2000001081f */
[----:B------:R-:W-:Y:S01]  /*8d80*/  FFMA.FTZ R28, R14, R38, R28 ;  /* 0x000000260e1c7223 */ /* 0x000fe2000001001c */
[----:B------:R-:W-:-:S02]  /*8d90*/  IMAD.MOV.U32 R15, RZ, RZ, R35 ;  /* 0x000000ffff0f7224 */ /* 0x000fc400078e0023 */
[----:B------:R-:W-:Y:S01]  /*8da0*/  IMAD.MOV.U32 R35, RZ, RZ, R41 ;  /* 0x000000ffff237224 */ /* 0x000fe200078e0029 */
[----:B------:R-:W-:Y:S01]  /*8db0*/  F2FP.BF16.F32.PACK_AB R31, R31, R33 ;  /* 0x000000211f1f723e */ /* 0x000fe200000010ff */
[----:B------:R-:W-:Y:S01]  /*8dc0*/  IMAD.MOV.U32 R33, RZ, RZ, R29 ;  /* 0x000000ffff217224 */ /* 0x000fe200078e001d */
[----:B------:R-:W-:-:S03]  /*8dd0*/  F2FP.BF16.F32.PACK_AB R28, R28, R39 ;  /* 0x000000271c1c723e */ /* 0x000fc600000010ff */
[----:B------:R-:W-:Y:S02]  /*8de0*/  IMAD.MOV.U32 R14, RZ, RZ, R31 ;  /* 0x000000ffff0e7224 */ /* 0x000fe400078e001f */
[----:B------:R-:W-:-:S07]  /*8df0*/  IMAD.MOV.U32 R34, RZ, RZ, R28 ;  /* 0x000000ffff227224 */ /* 0x000fce00078e001c */
.L_x_2742:
[----:B------:R-:W-:Y:S05]  /*8e00*/  BSYNC B2 ;  /* 0x0000000000027941 */ /* 0x000fea0003800000 */
.L_x_2741:
[----:B------:R-:W-:Y:S01]  /*8e10*/  LEA R28, P4, R6, R11, 0x1 ;  /* 0x0000000b061c7211 */ /* 0x000fe200078808ff */
[----:B------:R-:W-:-:S03]  /*8e20*/  ULDC.64 UR4, c[0x0][0x208] ;  /* 0x0000820000047ab9 */ /* 0x000fc60000000a00 */
[----:B--2---:R-:W-:Y:S02]  /*8e30*/  LEA.HI.X R29, R6, R117, R109, 0x1, P4 ;  /* 0x00000075061d7211 */ /* 0x004fe400020f0c6d */
[----:B------:R-:W-:-:S03]  /*8e40*/  ISETP.GE.AND P4, PT, R36, R134, PT ;  /* 0x000000862400720c */ /* 0x000fc60003f86270 */
[----:B----4-:R2:W-:Y:S10]  /*8e50*/  ST.E.128 desc[UR4][R28.64], R12 ;  /* 0x0000000c1c007985 */ /* 0x0105f4000c101d04 */
[----:B------:R-:W-:-:S05]  /*8e60*/  @!P4 IMAD.WIDE R116, R36, 0x2, R116 ;  /* 0x000000022474c825 */ /* 0x000fca00078e0274 */
[----:B---3--:R2:W-:Y:S02]  /*8e70*/  @!P4 ST.E.128 desc[UR4][R116.64], R32 ;  /* 0x000000207400c985 */ /* 0x0085e4000c101d04 */
.L_x_2732:
[----:B------:R-:W-:Y:S05]  /*8e80*/  BSYNC B1 ;  /* 0x0000000000017941 */ /* 0x000fea0003800000 */
.L_x_2731:
[----:B------:R-:W-:-:S03]  /*8e90*/  UMOV UR4, 0xffffffff ;  /* 0xffffffff00047882 */ /* 0x000fc60000000000 */
[----:B------:R-:W-:Y:S05]  /*8ea0*/  BRA.DIV UR4, `(.L_x_2743) ;  /* 0x000001ca045c7947 */ /* 0x000fea000b800000 */
[----:B-1----:R-:W1:Y:S04]  /*8eb0*/  SHFL.IDX PT, R118, R118, 0x1, 0x1c1f ;  /* 0x003c1f0076767f89 */ /* 0x002e6800000e0000 */
[----:B------:R-:W0:Y:S02]  /*8ec0*/  SHFL.IDX PT, R119, R119, 0x1, 0x1c1f ;  /* 0x003c1f0077777f89 */ /* 0x000e2400000e0000 */
.L_x_3040:
        /* <DEDUP_REMOVED lines=106> */
[-C--:B------:R-:W-:Y:S01]  /*9570*/  FMUL.FTZ R30, R30, R62.reuse ;  /* 0x0000003e1e1e7220 */ /* 0x080fe20000410000 */
        /* <DEDUP_REMOVED lines=14> */
.L_x_2747:
[----:B------:R-:W-:Y:S05]  /*9660*/  BSYNC B2 ;  /* 0x0000000000027941 */ /* 0x000fea0003800000 */
.L_x_2746:
[----:B------:R-:W-:Y:S01]  /*9670*/  ISETP.GE.AND P5, PT, R36, R134, PT ;  /* 0x000000862400720c */ /* 0x000fe20003fa6270 */
[----:B------:R-:W-:Y:S01]  /*9680*/  ULDC.64 UR4, c[0x0][0x208] ;  /* 0x0000820000047ab9 */ /* 0x000fe20000000a00 */
[----:B------:R-:W-:-:S04]  /*9690*/  LEA R34, P4, R4, R119, 0x1 ;  /* 0x0000007704227211 */ /* 0x000fc800078808ff */
[----:B------:R-:W-:-:S05]  /*96a0*/  LEA.HI.X R35, R4, R118, R111, 0x1, P4 ;  /* 0x0000007604237211 */ /* 0x000fca00020f0c6f */
[----:B0-----:R0:W-:Y:S02]  /*96b0*/  ST.E.128 desc[UR4][R34.64], R12 ;  /* 0x0000000c22007985 */ /* 0x0011e4000c101d04 */
[----:B------:R-:W-:-:S05]  /*96c0*/  @!P5 IMAD.WIDE R36, R36, 0x2, R32 ;  /* 0x000000022424d825 */ /* 0x000fca00078e0220 */
[----:B-1----:R0:W-:Y:S02]  /*96d0*/  @!P5 ST.E.128 desc[UR4][R36.64], R28 ;  /* 0x0000001c2400d985 */ /* 0x0021e4000c101d04 */
.L_x_2745:
[----:B------:R-:W-:Y:S05]  /*96e0*/  BSYNC B1 ;  /* 0x0000000000017941 */ /* 0x000fea0003800000 */
.L_x_2744:
[----:B------:R-:W-:Y:S01]  /*96f0*/  ISETP.NE.AND P4, PT, R20, RZ, PT ;  /* 0x000000ff1400720c */ /* 0x000fe20003f85270 */
[----:B------:R-:W-:-:S12]  /*9700*/  BSSY B1, `(.L_x_2748) ;  /* 0x000007a000017945 */ /* 0x000fd80003800000 */
[----:B------:R-:W-:Y:S05]  /*9710*/  @!P4 BRA `(.L_x_2749) ;  /* 0x0000000400e0c947 */ /* 0x000fea0003800000 */
[----:B---3--:R-:W-:Y:S01]  /*9720*/  SEL R11, R124, R136, !P2 ;  /* 0x000000887c0b7207 */ /* 0x008fe20005000000 */
[----:B------:R-:W-:Y:S01]  /*9730*/  BSSY B2, `(.L_x_2750) ;  /* 0x0000073000027945 */ /* 0x000fe20003800000 */
[----:B0-----:R-:W-:Y:S02]  /*9740*/  SHF.R.U32.HI R14, RZ, 0x3, R177 ;  /* 0x00000003ff0e7819 */ /* 0x001fe400000116b1 */
[----:B----4-:R-:W-:Y:S02]  /*9750*/  SHF.R.S32.HI R12, RZ, 0x1f, R11 ;  /* 0x0000001fff0c7819 */ /* 0x010fe4000001140b */
        /* <DEDUP_REMOVED lines=22> */
[----:B------:R-:W-:Y:S01]  /*98c0*/  SHF.R.U32.HI R41, RZ, 0x10, R69 ;  /* 0x00000010ff297819 */ /* 0x000fe20000011645 */
[----:B--2---:R-:W-:Y:S01]  /*98d0*/  IMAD.U32 R39, R29, 0x10000, RZ ;  /* 0x000100001d277824 */ /* 0x004fe200078e00ff */
[----:B0-----:R-:W-:Y:S01]  /*98e0*/  SHF.R.U32.HI R11, RZ, 0x10, R57 ;  /* 0x00000010ff0b7819 */ /* 0x001fe20000011639 */
[----:B-1----:R-:W-:Y:S01]  /*98f0*/  IMAD.U32 R44, R13, 0x10000, RZ ;  /* 0x000100000d2c7824 */ /* 0x002fe200078e00ff */
[----:B------:R-:W-:Y:S01]  /*9900*/  PRMT R41, R148, 0x5432, R41 ;  /* 0x0000543294297816 */ /* 0x000fe20000000029 */
[----:B------:R-:W-:Y:S01]  /*9910*/  IMAD.U32 R46, R15, 0x10000, RZ ;  /* 0x000100000f2e7824 */ /* 0x000fe200078e00ff */
[----:B------:R-:W-:Y:S02]  /*9920*/  PRMT R11, R146, 0x5432, R11 ;  /* 0x00005432920b7816 */ /* 0x000fe4000000000b */
[----:B------:R-:W-:Y:S01]  /*9930*/  LOP3.LUT R29, R29, 0xffff0000, RZ, 0xc0, !PT ;  /* 0xffff00001d1d7812 */ /* 0x000fe200078ec0ff */
[C---:B------:R-:W-:Y:S01]  /*9940*/  IMAD.U32 R42, R41.reuse, 0x10000, RZ ;  /* 0x00010000292a7824 */ /* 0x040fe200078e00ff */
[----:B------:R-:W-:Y:S01]  /*9950*/  LOP3.LUT R41, R41, 0xffff0000, RZ, 0xc0, !PT ;  /* 0xffff000029297812 */ /* 0x000fe200078ec0ff */
[----:B------:R-:W-:Y:S01]  /*9960*/  IMAD.U32 R40, R11, 0x10000, RZ ;  /* 0x000100000b287824 */ /* 0x000fe200078e00ff */
[----:B------:R-:W-:Y:S01]  /*9970*/  SHF.R.U64 R45, R70, 0x10, R71 ;  /* 0x00000010462d7819 */ /* 0x000fe20000001247 */
[C---:B------:R-:W-:Y:S01]  /*9980*/  FMUL.FTZ R43, R39.reuse, R42 ;  /* 0x0000002a272b7220 */ /* 0x040fe20000410000 */
[----:B------:R-:W-:Y:S01]  /*9990*/  SHF.R.U64 R38, R58, 0x10, R59 ;  /* 0x000000103a267819 */ /* 0x000fe2000000123b */
[-C--:B------:R-:W-:Y:S01]  /*99a0*/  FMUL.FTZ R39, R39, R40.reuse ;  /* 0x0000002827277220 */ /* 0x080fe20000410000 */
[----:B------:R-:W-:Y:S01]  /*99b0*/  SHF.R.U32.HI R70, RZ, 0x10, R71 ;  /* 0x00000010ff467819 */ /* 0x000fe20000011647 */
[C---:B------:R-:W-:Y:S01]  /*99c0*/  FFMA.FTZ R43, R44.reuse, R40, -R43 ;  /* 0x000000282c2b7223 */ /* 0x040fe2000001082b */
[----:B------:R-:W-:Y:S01]  /*99d0*/  LOP3.LUT R40, R11, 0xffff0000, RZ, 0xc0, !PT ;  /* 0xffff00000b287812 */ /* 0x000fe200078ec0ff */
[----:B------:R-:W-:Y:S01]  /*99e0*/  FFMA.FTZ R39, R44, R42, R39 ;  /* 0x0000002a2c277223 */ /* 0x000fe20000010027 */
[----:B------:R-:W-:Y:S01]  /*99f0*/  SHF.R.U32.HI R58, RZ, 0x10, R59 ;  /* 0x00000010ff3a7819 */ /* 0x000fe2000001163b */
[-C--:B------:R-:W-:Y:S01]  /*9a00*/  FMUL.FTZ R42, R29, R41.reuse ;  /* 0x000000291d2a7220 */ /* 0x080fe20000410000 */
[----:B------:R-:W-:Y:S01]  /*9a10*/  LOP3.LUT R13, R13, 0xffff0000, RZ, 0xc0, !PT ;  /* 0xffff00000d0d7812 */ /* 0x000fe200078ec0ff */
[-C--:B------:R-:W-:Y:S01]  /*9a20*/  FMUL.FTZ R29, R29, R40.reuse ;  /* 0x000000281d1d7220 */ /* 0x080fe20000410000 */
[----:B------:R-:W-:Y:S01]  /*9a30*/  PRMT R70, R147, 0x5432, R70 ;  /* 0x0000543293467816 */ /* 0x000fe20000000046 */
[----:B------:R-:W-:Y:S01]  /*9a40*/  IMAD.U32 R11, R12, 0x10000, RZ ;  /* 0x000100000c0b7824 */ /* 0x000fe200078e00ff */
[----:B------:R-:W-:Y:S01]  /*9a50*/  PRMT R58, R145, 0x5432, R58 ;  /* 0x00005432913a7816 */ /* 0x000fe2000000003a */
[C---:B------:R-:W-:Y:S01]  /*9a60*/  FFMA.FTZ R42, R13.reuse, R40, -R42 ;  /* 0x000000280d2a7223 */ /* 0x040fe2000001082a */
[----:B------:R-:W-:Y:S01]  /*9a70*/  FFMA.FTZ R29, R13, R41, R29 ;  /* 0x000000290d1d7223 */ /* 0x000fe2000001001d */
[C---:B------:R-:W-:Y:S01]  /*9a80*/  IMAD.U32 R13, R31.reuse, 0x10000, RZ ;  /* 0x000100001f0d7824 */ /* 0x040fe200078e00ff */
[----:B------:R-:W-:Y:S01]  /*9a90*/  LOP3.LUT R31, R31, 0xffff0000, RZ, 0xc0, !PT ;  /* 0xffff00001f1f7812 */ /* 0x000fe200078ec0ff */
[C---:B------:R-:W-:Y:S01]  /*9aa0*/  IMAD.U32 R41, R70.reuse, 0x10000, RZ ;  /* 0x0001000046297824 */ /* 0x040fe200078e00ff */
[----:B------:R-:W-:Y:S01]  /*9ab0*/  LOP3.LUT R70, R70, 0xffff0000, RZ, 0xc0, !PT ;  /* 0xffff000046467812 */ /* 0x000fe200078ec0ff */
[----:B------:R-:W-:Y:S01]  /*9ac0*/  IMAD.U32 R44, R58, 0x10000, RZ ;  /* 0x000100003a2c7824 */ /* 0x000fe200078e00ff */
[----:B------:R-:W-:Y:S01]  /*9ad0*/  SHF.R.U64 R68, R68, 0x10, R69 ;  /* 0x0000001044447819 */ /* 0x000fe20000001245 */
[CC--:B------:R-:W-:Y:S01]  /*9ae0*/  FMUL.FTZ R47, R13.reuse, R41.reuse ;  /* 0x000000290d2f7220 */ /* 0x0c0fe20000410000 */
[----:B------:R-:W-:Y:S01]  /*9af0*/  LOP3.LUT R58, R58, 0xffff0000, RZ, 0xc0, !PT ;  /* 0xffff00003a3a7812 */ /* 0x000fe200078ec0ff */
        /* <DEDUP_REMOVED lines=8> */
[----:B------:R-:W-:Y:S01]  /*9b80*/  PRMT R56, R146, 0x5410, R56 ;  /* 0x0000541092387816 */ /* 0x000fe20000000038 */
[----:B------:R-:W-:-:S02]  /*9b90*/  IMAD.U32 R40, R28, 0x10000, RZ ;  /* 0x000100001c287824 */ /* 0x000fc400078e00ff */
[C---:B------:R-:W-:Y:S01]  /*9ba0*/  FFMA.FTZ R46, R41.reuse, R58, -R46 ;  /* 0x0000003a292e7223 */ /* 0x040fe2000001082e */
[----:B------:R-:W-:Y:S01]  /*9bb0*/  FFMA.FTZ R31, R41, R70, R31 ;  /* 0x00000046291f7223 */ /* 0x000fe2000001001f */
[----:B------:R-:W-:Y:S01]  /*9bc0*/  IMAD.U32 R48, R68, 0x10000, RZ ;  /* 0x0001000044307824 */ /* 0x000fe200078e00ff */
[----:B------:R-:W-:Y:S01]  /*9bd0*/  LOP3.LUT R28, R28, 0xffff0000, RZ, 0xc0, !PT ;  /* 0xffff00001c1c7812 */ /* 0x000fe200078ec0ff */
[----:B------:R-:W-:Y:S01]  /*9be0*/  IMAD.U32 R41, R56, 0x10000, RZ ;  /* 0x0001000038297824 */ /* 0x000fe200078e00ff */
[----:B------:R-:W-:Y:S01]  /*9bf0*/  LOP3.LUT R68, R68, 0xffff0000, RZ, 0xc0, !PT ;  /* 0xffff000044447812 */ /* 0x000fe200078ec0ff */
[-C--:B------:R-:W-:Y:S01]  /*9c00*/  FMUL.FTZ R49, R40, R48.reuse ;  /* 0x0000003028317220 */ /* 0x080fe20000410000 */
[----:B------:R-:W-:Y:S01]  /*9c10*/  LOP3.LUT R56, R56, 0xffff0000, RZ, 0xc0, !PT ;  /* 0xffff000038387812 */ /* 0x000fe200078ec0ff */
[-C--:B------:R-:W-:Y:S01]  /*9c20*/  FMUL.FTZ R40, R40, R41.reuse ;  /* 0x0000002928287220 */ /* 0x080fe20000410000 */
[----:B------:R-:W-:Y:S01]  /*9c30*/  PRMT R45, R147, 0x5410, R45 ;  /* 0x00005410932d7816 */ /* 0x000fe2000000002d */
[----:B------:R-:W-:Y:S01]  /*9c40*/  FFMA.FTZ R49, R11, R41, -R49 ;  /* 0x000000290b317223 */ /* 0x000fe20000010831 */
[----:B------:R-:W-:Y:S01]  /*9c50*/  PRMT R38, R145, 0x5410, R38 ;  /* 0x0000541091267816 */ /* 0x000fe20000000026 */
[----:B------:R-:W-:Y:S01]  /*9c60*/  FFMA.FTZ R40, R11, R48, R40 ;  /* 0x000000300b287223 */ /* 0x000fe20000010028 */
[C---:B------:R-:W-:Y:S01]  /*9c70*/  FMUL.FTZ R50, R28.reuse, R68 ;  /* 0x000000441c327220 */ /* 0x040fe20000410000 */
[-C--:B------:R-:W-:Y:S01]  /*9c80*/  FMUL.FTZ R11, R28, R56.reuse ;  /* 0x000000381c0b7220 */ /* 0x080fe20000410000 */
        /* <DEDUP_REMOVED lines=8> */
[----:B------:R-:W-:Y:S01]  /*9d10*/  LOP3.LUT R14, R14, 0xffff0000, RZ, 0xc0, !PT ;  /* 0xffff00000e0e7812 */ /* 0x000fe200078ec0ff */
[C---:B------:R-:W-:Y:S01]  /*9d20*/  FFMA.FTZ R50, R12.reuse, R56, -R50 ;  /* 0x000000380c327223 */ /* 0x040fe20000010832 */
[----:B------:R-:W-:Y:S01]  /*9d30*/  FFMA.FTZ R11, R12, R68, R11 ;  /* 0x000000440c0b7223 */ /* 0x000fe2000001000b */
[-C--:B------:R-:W-:Y:S01]  /*9d40*/  FMUL.FTZ R12, R44, R28.reuse ;  /* 0x0000001c2c0c7220 */ /* 0x080fe20000410000 */
[----:B------:R-:W-:Y:S01]  /*9d50*/  FMUL.FTZ R57, R30, R45 ;  /* 0x0000002d1e397220 */ /* 0x000fe20000410000 */
[----:B------:R-:W-:Y:S01]  /*9d60*/  FMUL.FTZ R59, R44, R41 ;  /* 0x000000292c3b7220 */ /* 0x000fe20000410000 */
[----:B------:R-:W-:Y:S01]  /*9d70*/  FMUL.FTZ R30, R30, R51 ;  /* 0x000000331e1e7220 */ /* 0x000fe20000410000 */
[C---:B------:R-:W-:Y:S01]  /*9d80*/  FFMA.FTZ R12, R15.reuse, R41, -R12 ;  /* 0x000000290f0c7223 */ /* 0x040fe2000001080c */
[C---:B------:R-:W-:Y:S01]  /*9d90*/  FFMA.FTZ R57, R14.reuse, R51, -R57 ;  /* 0x000000330e397223 */ /* 0x040fe20000010839 */
[----:B------:R-:W-:Y:S01]  /*9da0*/  FFMA.FTZ R59, R15, R28, R59 ;  /* 0x0000001c0f3b7223 */ /* 0x000fe2000001003b */
[----:B------:R-:W-:Y:S01]  /*9db0*/  FFMA.FTZ R30, R14, R45, R30 ;  /* 0x0000002d0e1e7223 */ /* 0x000fe2000001001e */
[----:B------:R-:W-:-:S02]  /*9dc0*/  F2FP.BF16.F32.PACK_AB R42, R42, R43 ;  /* 0x0000002b2a2a723e */ /* 0x000fc400000010ff */
[----:B------:R-:W-:Y:S02]  /*9dd0*/  F2FP.BF16.F32.PACK_AB R49, R50, R49 ;  /* 0x000000313231723e */ /* 0x000fe400000010ff */
[----:B------:R-:W-:Y:S01]  /*9de0*/  F2FP.BF16.F32.PACK_AB R31, R31, R13 ;  /* 0x0000000d1f1f723e */ /* 0x000fe200000010ff */
[----:B------:R-:W-:Y:S01]  /*9df0*/  IMAD.MOV.U32 R13, RZ, RZ, R42 ;  /* 0x000000ffff0d7224 */ /* 0x000fe200078e002a */
[----:B------:R-:W-:Y:S01]  /*9e00*/  F2FP.BF16.F32.PACK_AB R14, R57, R12 ;  /* 0x0000000c390e723e */ /* 0x000fe200000010ff */
[----:B------:R-:W-:Y:S01]  /*9e10*/  IMAD.MOV.U32 R12, RZ, RZ, R49 ;  /* 0x000000ffff0c7224 */ /* 0x000fe200078e0031 */
[----:B------:R-:W-:Y:S02]  /*9e20*/  F2FP.BF16.F32.PACK_AB R15, R46, R47 ;  /* 0x0000002f2e0f723e */ /* 0x000fe400000010ff */
[----:B------:R-:W-:Y:S02]  /*9e30*/  F2FP.BF16.F32.PACK_AB R29, R29, R39 ;  /* 0x000000271d1d723e */ /* 0x000fe400000010ff */
[----:B------:R-:W-:-:S02]  /*9e40*/  F2FP.BF16.F32.PACK_AB R28, R11, R40 ;  /* 0x000000280b1c723e */ /* 0x000fc400000010ff */
[----:B------:R-:W-:-:S07]  /*9e50*/  F2FP.BF16.F32.PACK_AB R30, R30, R59 ;  /* 0x0000003b1e1e723e */ /* 0x000fce00000010ff */
.L_x_2751:
[----:B------:R-:W-:Y:S05]  /*9e60*/  BSYNC B2 ;  /* 0x0000000000027941 */ /* 0x000fea0003800000 */
.L_x_2750:
[----:B------:R-:W-:Y:S02]  /*9e70*/  ULDC.64 UR4, c[0x0][0x208] ;  /* 0x0000820000047ab9 */ /* 0x000fe40000000a00 */
[----:B-1----:R1:W-:Y:S04]  /*9e80*/  ST.E.128 desc[UR4][R34.64], R12 ;  /* 0x0000000c22007985 */ /* 0x0023e8000c101d04 */
[----:B--2---:R1:W-:Y:S02]  /*9e90*/  @!P4 ST.E.128 desc[UR4][R36.64], R28 ;  /* 0x0000001c2400c985 */ /* 0x0043e4000c101d04 */
.L_x_2749:
[----:B------:R-:W-:Y:S05]  /*9ea0*/  BSYNC B1 ;  /* 0x0000000000017941 */ /* 0x000fea0003800000 */
.L_x_2748:
[----:B------:R-:W-:-:S13]  /*9eb0*/  ISETP.NE.AND P4, PT, R21, RZ, PT ;  /* 0x000000ff1500720c */ /* 0x000fda0003f85270 */
[----:B------:R-:W-:Y:S05]  /*9ec0*/  @!P4 BRA `(.L_x_2700) ;  /* 0x0000000c00d8c947 */ /* 0x000fea0003800000 */
[----:B------:R-:W-:Y:S01]  /*9ed0*/  SEL R136, R124, R136, !P1 ;  /* 0x000000887c887207 */ /* 0x000fe20004800000 */
[----:B------:R-:W-:Y:S01]  /*9ee0*/  BSSY B1, `(.L_x_2752) ;  /* 0x0000076000017945 */ /* 0x000fe20003800000 */
[----:B01----:R-:W-:Y:S02]  /*9ef0*/  SHF.R.U32.HI R14, RZ, 0x3, R177 ;  /* 0x00000003ff0e7819 */ /* 0x003fe400000116b1 */
[----:B---3--:R-:W-:Y:S02]  /*9f00*/  SHF.R.S32.HI R11, RZ, 0x1f, R136 ;  /* 0x0000001fff0b7819 */ /* 0x008fe40000011488 */
[----:B------:R-:W-:Y:S02]  /*9f10*/  ISETP.GE.AND P5, PT, R164, R123, PT ;  /* 0x0000007ba400720c */ /* 0x000fe40003fa6270 */
[----:B------:R-:W-:Y:S02]  /*9f20*/  LEA.HI R136, R11, R136, RZ, 0x4 ;  /* 0x000000880b887211 */ /* 0x000fe400078f20ff */
[----:B------:R-:W-:-:S02]  /*9f30*/  LEA R34, P4, R6, R119, 0x1 ;  /* 0x0000007706227211 */ /* 0x000fc400078808ff */
[----:B------:R-:W-:Y:S02]  /*9f40*/  LEA.HI.SX32 R136, R136, R113, 0x1c ;  /* 0x0000007188887211 */ /* 0x000fe400078fe2ff */
[----:B------:R-:W-:Y:S02]  /*9f50*/  LEA.HI.X R35, R6, R118, R109, 0x1, P4 ;  /* 0x0000007606237211 */ /* 0x000fe400020f0c6d */
[----:B------:R-:W-:-:S04]  /*9f60*/  SHF.R.S32.HI R11, RZ, 0x1f, R136 ;  /* 0x0000001fff0b7819 */ /* 0x000fc80000011488 */
[----:B----4-:R-:W-:Y:S01]  /*9f70*/  LEA.HI R12, R11, R136, RZ, 0x3 ;  /* 0x000000880b0c7211 */ /* 0x010fe200078f18ff */
        /* <DEDUP_REMOVED lines=21> */
[----:B------:R-:W-:Y:S01]  /*a0d0*/  PRMT R65, R144, 0x5432, R65 ;  /* 0x0000543290417816 */ /* 0x000fe20000000041 */
[----:B------:R-:W-:Y:S01]  /*a0e0*/  IMAD.U32 R43, R14, 0x10000, RZ ;  /* 0x000100000e2b7824 */ /* 0x000fe200078e00ff */
[----:B------:R-:W-:-:S02]  /*a0f0*/  SHF.R.U64 R38, R66, 0x10, R67 ;  /* 0x0000001042267819 */ /* 0x000fc40000001243 */
[----:B------:R-:W-:Y:S01]  /*a100*/  PRMT R53, R142, 0x5432, R53 ;  /* 0x000054328e357816 */ /* 0x000fe20000000035 */
[----:B------:R-:W-:Y:S01]  /*a110*/  IMAD.U32 R49, R65, 0x10000, RZ ;  /* 0x0001000041317824 */ /* 0x000fe200078e00ff */
[----:B------:R-:W-:Y:S02]  /*a120*/  SHF.R.U64 R36, R54, 0x10, R55 ;  /* 0x0000001036247819 */ /* 0x000fe40000001237 */
[----:B------:R-:W-:Y:S01]  /*a130*/  SHF.R.U32.HI R66, RZ, 0x10, R67 ;  /* 0x00000010ff427819 */ /* 0x000fe20000011643 */
[----:B------:R-:W-:Y:S01]  /*a140*/  FMUL.FTZ R51, R46, R49 ;  /* 0x000000312e337220 */ /* 0x000fe20000410000 */
[----:B------:R-:W-:Y:S02]  /*a150*/  SHF.R.U32.HI R54, RZ, 0x10, R55 ;  /* 0x00000010ff367819 */ /* 0x000fe40000011637 */
[----:B------:R-:W-:Y:S01]  /*a160*/  PRMT R144, R144, 0x5410, R39 ;  /* 0x0000541090907816 */ /* 0x000fe20000000027 */
[----:B------:R-:W-:Y:S01]  /*a170*/  IMAD.U32 R39, R53, 0x10000, RZ ;  /* 0x0001000035277824 */ /* 0x000fe200078e00ff */
[----:B------:R-:W-:-:S02]  /*a180*/  PRMT R66, R143, 0x5432, R66 ;  /* 0x000054328f427816 */ /* 0x000fc40000000042 */
[----:B------:R-:W-:Y:S01]  /*a190*/  PRMT R54, R141, 0x5432, R54 ;  /* 0x000054328d367816 */ /* 0x000fe20000000036 */
[-C--:B------:R-:W-:Y:S01]  /*a1a0*/  FMUL.FTZ R55, R46, R39.reuse ;  /* 0x000000272e377220 */ /* 0x080fe20000410000 */
[----:B------:R-:W-:Y:S01]  /*a1b0*/  LOP3.LUT R42, R29, 0xffff0000, RZ, 0xc0, !PT ;  /* 0xffff00001d2a7812 */ /* 0x000fe200078ec0ff */
[----:B------:R-:W-:Y:S01]  /*a1c0*/  IMAD.U32 R48, R66, 0x10000, RZ ;  /* 0x0001000042307824 */ /* 0x000fe200078e00ff */
[----:B------:R-:W-:Y:S01]  /*a1d0*/  LOP3.LUT R65, R65, 0xffff0000, RZ, 0xc0, !PT ;  /* 0xffff000041417812 */ /* 0x000fe200078ec0ff */
[----:B------:R-:W-:Y:S01]  /*a1e0*/  IMAD.U32 R46, R54, 0x10000, RZ ;  /* 0x00010000362e7824 */ /* 0x000fe200078e00ff */
[----:B------:R-:W-:Y:S01]  /*a1f0*/  LOP3.LUT R53, R53, 0xffff0000, RZ, 0xc0, !PT ;  /* 0xffff000035357812 */ /* 0x000fe200078ec0ff */
[C---:B------:R-:W-:Y:S01]  /*a200*/  FFMA.FTZ R39, R40.reuse, R39, -R51 ;  /* 0x0000002728277223 */ /* 0x040fe20000010833 */
[----:B------:R-:W-:Y:S01]  /*a210*/  LOP3.LUT R41, R13, 0xffff0000, RZ, 0xc0, !PT ;  /* 0xffff00000d297812 */ /* 0x000fe200078ec0ff */
[----:B------:R-:W-:Y:S01]  /*a220*/  FFMA.FTZ R40, R40, R49, R55 ;  /* 0x0000003128287223 */ /* 0x000fe20000010037 */
[C---:B------:R-:W-:Y:S01]  /*a230*/  FMUL.FTZ R50, R42.reuse, R65 ;  /* 0x000000412a327220 */ /* 0x040fe20000410000 */
[----:B------:R-:W-:Y:S01]  /*a240*/  FMUL.FTZ R49, R47, R48 ;  /* 0x000000302f317220 */ /* 0x000fe20000410000 */
[----:B------:R-:W-:Y:S01]  /*a250*/  LOP3.LUT R31, R31, 0xffff0000, RZ, 0xc0, !PT ;  /* 0xffff00001f1f7812 */ /* 0x000fe200078ec0ff */
[-C--:B------:R-:W-:Y:S01]  /*a260*/  FMUL.FTZ R52, R42, R53.reuse ;  /* 0x000000352a347220 */ /* 0x080fe20000410000 */
[----:B------:R-:W-:Y:S01]  /*a270*/  LOP3.LUT R66, R66, 0xffff0000, RZ, 0xc0, !PT ;  /* 0xffff000042427812 */ /* 0x000fe200078ec0ff */
[-C--:B------:R-:W-:Y:S01]  /*a280*/  FMUL.FTZ R47, R47, R46.reuse ;  /* 0x0000002e2f2f7220 */ /* 0x080fe20000410000 */
[----:B------:R-:W-:Y:S01]  /*a290*/  LOP3.LUT R54, R54, 0xffff0000, RZ, 0xc0, !PT ;  /* 0xffff000036367812 */ /* 0x000fe200078ec0ff */
[----:B------:R-:W-:Y:S01]  /*a2a0*/  FFMA.FTZ R42, R41, R53, -R50 ;  /* 0x00000035292a7223 */ /* 0x000fe20000010832 */
[----:B------:R-:W-:Y:S01]  /*a2b0*/  PRMT R37, R142, 0x5410, R37 ;  /* 0x000054108e257816 */ /* 0x000fe20000000025 */
[----:B------:R-:W-:Y:S01]  /*a2c0*/  FFMA.FTZ R46, R44, R46, -R49 ;  /* 0x0000002e2c2e7223 */ /* 0x000fe20000010831 */
[----:B------:R-:W-:Y:S01]  /*a2d0*/  IMAD.U32 R29, R28, 0x10000, RZ ;  /* 0x000100001c1d7824 */ /* 0x000fe200078e00ff */
[----:B------:R-:W-:Y:S01]  /*a2e0*/  LOP3.LUT R15, R15, 0xffff0000, RZ, 0xc0, !PT ;  /* 0xffff00000f0f7812 */ /* 0x000fe200078ec0ff */
[----:B------:R-:W-:Y:S01]  /*a2f0*/  FFMA.FTZ R41, R41, R65, R52 ;  /* 0x0000004129297223 */ /* 0x000fe20000010034 */
[----:B------:R-:W-:Y:S01]  /*a300*/  FFMA.FTZ R44, R44, R48, R47 ;  /* 0x000000302c2c7223 */ /* 0x000fe2000001002f */
[----:B------:R-:W-:Y:S01]  /*a310*/  LOP3.LUT R28, R28, 0xffff0000, RZ, 0xc0, !PT ;  /* 0xffff00001c1c7812 */ /* 0x000fe200078ec0ff */
[C---:B------:R-:W-:Y:S01]  /*a320*/  FMUL.FTZ R52, R31.reuse, R66 ;  /* 0x000000421f347220 */ /* 0x040fe20000410000 */
[----:B------:R-:W-:Y:S01]  /*a330*/  FMUL.FTZ R56, R31, R54 ;  /* 0x000000361f387220 */ /* 0x000fe20000410000 */
[C---:B------:R-:W-:Y:S01]  /*a340*/  LOP3.LUT R47, R144.reuse, 0xffff0000, RZ, 0xc0, !PT ;  /* 0xffff0000902f7812 */ /* 0x040fe200078ec0ff */
[----:B------:R-:W-:-:S02]  /*a350*/  IMAD.U32 R50, R144, 0x10000, RZ ;  /* 0x0001000090327824 */ /* 0x000fc400078e00ff */
[----:B------:R-:W-:Y:S01]  /*a360*/  FFMA.FTZ R31, R15, R54, -R52 ;  /* 0x000000360f1f7223 */ /* 0x000fe20000010834 */
[C---:B------:R-:W-:Y:S01]  /*a370*/  IMAD.U32 R48, R37.reuse, 0x10000, RZ ;  /* 0x0001000025307824 */ /* 0x040fe200078e00ff */
[----:B------:R-:W-:Y:S01]  /*a380*/  LOP3.LUT R37, R37, 0xffff0000, RZ, 0xc0, !PT ;  /* 0xffff000025257812 */ /* 0x000fe200078ec0ff */
[C---:B------:R-:W-:Y:S01]  /*a390*/  IMAD.U32 R13, R12.reuse, 0x10000, RZ ;  /* 0x000100000c0d7824 */ /* 0x040fe200078e00ff */
[----:B------:R-:W-:Y:S01]  /*a3a0*/  LOP3.LUT R12, R12, 0xffff0000, RZ, 0xc0, !PT ;  /* 0xffff00000c0c7812 */ /* 0x000fe200078ec0ff */
[----:B------:R-:W-:Y:S01]  /*a3b0*/  FFMA.FTZ R51, R15, R66, R56 ;  /* 0x000000420f337223 */ /* 0x000fe20000010038 */
[----:B------:R-:W-:Y:S01]  /*a3c0*/  PRMT R38, R143, 0x5410, R38 ;  /* 0x000054108f267816 */ /* 0x000fe20000000026 */
[----:B------:R-:W-:Y:S01]  /*a3d0*/  FMUL.FTZ R52, R29, R50 ;  /* 0x000000321d347220 */ /* 0x000fe20000410000 */
[C---:B------:R-:W-:Y:S01]  /*a3e0*/  FMUL.FTZ R15, R28.reuse, R47 ;  /* 0x0000002f1c0f7220 */ /* 0x040fe20000410000 */
[----:B------:R-:W-:Y:S01]  /*a3f0*/  PRMT R36, R141, 0x5410, R36 ;  /* 0x000054108d247816 */ /* 0x000fe20000000024 */
[----:B------:R-:W-:Y:S01]  /*a400*/  FMUL.FTZ R29, R29, R48 ;  /* 0x000000301d1d7220 */ /* 0x000fe20000410000 */
[-C--:B------:R-:W-:Y:S01]  /*a410*/  FMUL.FTZ R49, R28, R37.reuse ;  /* 0x000000251c317220 */ /* 0x080fe20000410000 */
[----:B------:R-:W-:Y:S01]  /*a420*/  LOP3.LUT R45, R14, 0xffff0000, RZ, 0xc0, !PT ;  /* 0xffff00000e2d7812 */ /* 0x000fe200078ec0ff */
[----:B------:R-:W-:Y:S01]  /*a430*/  FFMA.FTZ R37, R12, R37, -R15 ;  /* 0x000000250c257223 */ /* 0x000fe2000001080f */
[----:B------:R-:W-:-:S02]  /*a440*/  IMAD.U32 R14, R30, 0x10000, RZ ;  /* 0x000100001e0e7824 */ /* 0x000fc400078e00ff */
[C---:B------:R-:W-:Y:S01]  /*a450*/  FFMA.FTZ R52, R13.reuse, R48, -R52 ;  /* 0x000000300d347223 */ /* 0x040fe20000010834 */
[----:B------:R-:W-:Y:S01]  /*a460*/  FFMA.FTZ R29, R13, R50, R29 ;  /* 0x000000320d1d7223 */ /* 0x000fe2000001001d */
[----:B------:R-:W-:Y:S01]  /*a470*/  IMAD.U32 R15, R38, 0x10000, RZ ;  /* 0x00010000260f7824 */ /* 0x000fe200078e00ff */
[----:B------:R-:W-:Y:S01]  /*a480*/  LOP3.LUT R30, R30, 0xffff0000, RZ, 0xc0, !PT ;  /* 0xffff00001e1e7812 */ /* 0x000fe200078ec0ff */
[----:B------:R-:W-:Y:S01]  /*a490*/  IMAD.U32 R13, R36, 0x10000, RZ ;  /* 0x00010000240d7824 */ /* 0x000fe200078e00ff */
[----:B------:R-:W-:Y:S01]  /*a4a0*/  LOP3.LUT R38, R38, 0xffff0000, RZ, 0xc0, !PT ;  /* 0xffff000026267812 */ /* 0x000fe200078ec0ff */
[----:B------:R-:W-:Y:S01]  /*a4b0*/  FMUL.FTZ R28, R14, R15 ;  /* 0x0000000f0e1c7220 */ /* 0x000fe20000410000 */
[----:B------:R-:W-:Y:S01]  /*a4c0*/  LOP3.LUT R36, R36, 0xffff0000, RZ, 0xc0, !PT ;  /* 0xffff000024247812 */ /* 0x000fe200078ec0ff */
[----:B------:R-:W-:Y:S01]  /*a4d0*/  FFMA.FTZ R12, R12, R47, R49 ;  /* 0x0000002f0c0c7223 */ /* 0x000fe20000010031 */
[-C--:B------:R-:W-:Y:S01]  /*a4e0*/  FMUL.FTZ R14, R14, R13.reuse ;  /* 0x0000000d0e0e7220 */ /* 0x080fe20000410000 */
[C---:B------:R-:W-:Y:S01]  /*a4f0*/  FMUL.FTZ R48, R30.reuse, R38 ;  /* 0x000000261e307220 */ /* 0x040fe20000410000 */
[C---:B------:R-:W-:Y:S01]  /*a500*/  FFMA.FTZ R28, R43.reuse, R13, -R28 ;  /* 0x0000000d2b1c7223 */ /* 0x040fe2000001081c */
[-C--:B------:R-:W-:Y:S01]  /*a510*/  FMUL.FTZ R47, R30, R36.reuse ;  /* 0x000000241e2f7220 */ /* 0x080fe20000410000 */
[----:B------:R-:W-:Y:S01]  /*a520*/  FFMA.FTZ R14, R43, R15, R14 ;  /* 0x0000000f2b0e7223 */ /* 0x000fe2000001000e */
[----:B------:R-:W-:Y:S01]  /*a530*/  FFMA.FTZ R13, R45, R36, -R48 ;  /* 0x000000242d0d7223 */ /* 0x000fe20000010830 */
[----:B------:R-:W-:Y:S01]  /*a540*/  F2FP.BF16.F32.PACK_AB R15, R31, R46 ;  /* 0x0000002e1f0f723e */ /* 0x000fe200000010ff */
[----:B------:R-:W-:Y:S01]  /*a550*/  FFMA.FTZ R47, R45, R38, R47 ;  /* 0x000000262d2f7223 */ /* 0x000fe2000001002f */
[----:B------:R-:W-:-:S02]  /*a560*/  F2FP.BF16.F32.PACK_AB R31, R12, R29 ;  /* 0x0000001d0c1f723e */ /* 0x000fc400000010ff */
[----:B------:R-:W-:Y:S02]  /*a570*/  F2FP.BF16.F32.PACK_AB R30, R13, R28 ;  /* 0x0000001c0d1e723e */ /* 0x000fe400000010ff */
        /* <DEDUP_REMOVED lines=12> */
.L_x_2753:
[----:B------:R-:W-:Y:S05]  /*a640*/  BSYNC B1 ;  /* 0x0000000000017941 */ /* 0x000fea0003800000 */
.L_x_2752:
[----:B------:R-:W-:Y:S01]  /*a650*/  ISETP.GE.AND P4, PT, R11, R134, PT ;  /* 0x000000860b00720c */ /* 0x000fe20003f86270 */
[----:B------:R-:W-:Y:S02]  /*a660*/  ULDC.64 UR4, c[0x0][0x208] ;  /* 0x0000820000047ab9 */ /* 0x000fe40000000a00 */
[----:B0-----:R0:W-:Y:S10]  /*a670*/  ST.E.128 desc[UR4][R34.64], R12 ;  /* 0x0000000c22007985 */ /* 0x0011f4000c101d04 */
[----:B------:R-:W-:Y:S05]  /*a680*/  @P4 BRA `(.L_x_2700) ;  /* 0x0000000400e84947 */ /* 0x000fea0003800000 */
[----:B------:R-:W-:Y:S01]  /*a690*/  IMAD.WIDE R32, R11, 0x2, R32 ;  /* 0x000000020b207825 */ /* 0x000fe200078e0220 */
[----:B------:R-:W-:-:S04]  /*a6a0*/  ULDC.64 UR4, c[0x0][0x208] ;  /* 0x0000820000047ab9 */ /* 0x000fc80000000a00 */
[----:B-1----:R1:W-:Y:S01]  /*a6b0*/  ST.E.128 desc[UR4][R32.64], R28 ;  /* 0x0000001c20007985 */ /* 0x0023e2000c101d04 */
[----:B------:R-:W-:Y:S05]  /*a6c0*/  BRA `(.L_x_2700) ;  /* 0x0000000400d87947 */ /* 0x000fea0003800000 */
.L_x_2665:
[----:B------:R-:W-:-:S04]  /*a6d0*/  ULOP3.LUT UR4, UR60, 0x1, URZ, 0xfc, !UPT ;  /* 0x000000013c047892 */ /* 0x000fc8000f8efc3f */
[----:B------:R-:W-:-:S06]  /*a6e0*/  UISETP.NE.AND UP0, UPT, UR4, 0x3, UPT ;  /* 0x000000030400788c */ /* 0x000fcc000bf05270 */
[----:B------:R-:W-:-:S13]  /*a6f0*/  PLOP3.LUT P0, PT, PT, PT, UP0, 0x80, 0x0 ;  /* 0x000000000000781c */ /* 0x000fda0003f0f008 */
[----:B------:R-:W-:Y:S05]  /*a700*/  @!P0 BRA `(.L_x_2754) ;  /* 0x0000000000048947 */ /* 0x000fea0003800000 */
[----:B------:R-:W-:Y:S01]  /*a710*/  BPT.TRAP 0x1 ;  /* 0x000000040000795c */ /* 0x000fe20000300000 */
.L_x_2754:
[----:B------:R-:W-:Y:S01]  /*a720*/  IMAD R84, R18, 0x8, R2 ;  /* 0x0000000812547824 */ /* 0x000fe200078e0202 */
[----:B------:R-:W-:Y:S01]  /*a730*/  SHF.L.U32 R85, R171, 0x1f, RZ ;  /* 0x0000001fab557819 */ /* 0x000fe200000006ff */
[----:B------:R-:W-:Y:S01]  /*a740*/  BSSY B1, `(.L_x_2755) ;  /* 0x0000004000017945 */ /* 0x000fe20003800000 */
[----:B------:R-:W-:Y:S02]  /*a750*/  SHF.R.S32.HI R81, RZ, 0x1f, R80 ;  /* 0x0000001fff517819 */ /* 0x000fe40000011450 */
[----:B------:R-:W0:Y:S02]  /*a760*/  SYNCS.PHASECHK.TRANS64.TRYWAIT P4, [R84+URZ+0x2a890], R85 ;  /* 0x02a89055540075a7 */ /* 0x000e24000808017f */
[----:B0-----:R-:W-:Y:S05]  /*a770*/  @!P4 BRA `(.L_x_2756) ;  /* 0x000001b00074c947 */ /* 0x001fea0003800000 */
.L_x_3041:
[----:B------:R-:W-:Y:S05]  /*a780*/  BSYNC B1 ;  /* 0x0000000000017941 */ /* 0x000fea0003800000 */
.L_x_2755:
        /* <DEDUP_REMOVED lines=25> */
.L_x_3045:
[----:B------:R-:W-:Y:S04]  /*a920*/  BSSY B1, `(.L_x_2758) ;  /* 0x0000026000017945 */ /* 0x000fe80003800000 */
[----:B------:R-:W-:Y:S05]  /*a930*/  @!P4 BRA `(.L_x_2759) ;  /* 0x000000000090c947 */ /* 0x000fea0003800000 */
[----:B------:R-:W-:Y:S01]  /*a940*/  ULDC UR4, c[0x0][0x2f4] ;  /* 0x0000bd0000047ab9 */ /* 0x000fe20000000800 */
[----:B------:R-:W-:Y:S01]  /*a950*/  ULDC.64 UR6, c[0x0][0x208] ;  /* 0x0000820000067ab9 */ /* 0x000fe20000000a00 */
        /* <DEDUP_REMOVED lines=34> */
.L_x_2759:
[----:B------:R-:W-:Y:S05]  /*ab80*/  BSYNC B1 ;  /* 0x0000000000017941 */ /* 0x000fea0003800000 */
.L_x_2758:
[----:B------:R-:W-:-:S03]  /*ab90*/  UMOV UR4, 0xffffffff ;  /* 0xffffffff00047882 */ /* 0x000fc60000000000 */
[----:B------:R-:W-:Y:S05]  /*aba0*/  BRA.DIV UR4, `(.L_x_2760) ;  /* 0x000001ae04c87947 */ /* 0x000fea000b800000 */
[----:B--2---:R2:W0:Y:S04]  /*abb0*/  SHFL.IDX PT, R34, R33, 0x1, 0x1c1f ;  /* 0x003c1f0021227f89 */ /* 0x00442800000e0000 */
[----:B---3--:R2:W3:Y:S02]  /*abc0*/  SHFL.IDX PT, R37, R32, 0x1, 0x1c1f ;  /* 0x003c1f0020257f89 */ /* 0x0084e400000e0000 */
.L_x_3049:
[----:B------:R-:W-:-:S13]  /*abd0*/  ISETP.GE.AND P4, PT, R35, 0x41, PT ;  /* 0x000000412300780c */ /* 0x000fda0003f86270 */
[----:B------:R-:W-:Y:S05]  /*abe0*/  @!P4 BRA `(.L_x_2700) ;  /* 0x000000000090c947 */ /* 0x000fea0003800000 */
[----:B------:R-:W-:Y:S01]  /*abf0*/  ULDC UR4, c[0x0][0x2f4] ;  /* 0x0000bd0000047ab9 */ /* 0x000fe20000000800 */
[----:B------:R-:W-:Y:S01]  /*ac00*/  ULDC.64 UR6, c[0x0][0x208] ;  /* 0x0000820000067ab9 */ /* 0x000fe20000000a00 */
[----:B------:R-:W-:-:S13]  /*ac10*/  ISETP.GE.AND P4, PT, R16, UR4, PT ;  /* 0x0000000410007c0c */ /* 0x000fda000bf86270 */
[----:B----4-:R-:W4:Y:S01]  /*ac20*/  @!P4 LDS.128 R12, [R29+0x2000] ;  /* 0x002000001d0cc984 */ /* 0x010f220000000c00 */
[----:B---3--:R-:W-:-:S04]  /*ac30*/  @!P4 LEA R30, P5, R16, R37, 0x1 ;  /* 0x00000025101ec211 */ /* 0x008fc800078a08ff */
[----:B0-----:R-:W-:Y:S02]  /*ac40*/  @!P4 LEA.HI.X R31, R16, R34, R17, 0x1, P5 ;  /* 0x00000022101fc211 */ /* 0x001fe400028f0c11 */
[----:B------:R-:W-:-:S13]  /*ac50*/  ISETP.GE.AND P5, PT, R163, UR4, PT ;  /* 0x00000004a3007c0c */ /* 0x000fda000bfa6270 */
[----:B------:R-:W-:Y:S01]  /*ac60*/  @!P5 IMAD.SHL.U32 R11, R166, 0x8, RZ ;  /* 0x00000008a60bd824 */ /* 0x000fe200078e00ff */
[----:B----4-:R0:W-:Y:S01]  /*ac70*/  @!P4 ST.E.128 desc[UR6][R30.64], R12 ;  /* 0x0000000c1e00c985 */ /* 0x0101e2000c101d06 */
[----:B------:R-:W-:-:S03]  /*ac80*/  ISETP.GE.AND P4, PT, R164, UR4, PT ;  /* 0x00000004a4007c0c */ /* 0x000fc6000bf86270 */
[----:B------:R-:W3:Y:S01]  /*ac90*/  @!P5 LDS.128 R12, [R28+0x2000] ;  /* 0x002000001c0cd984 */ /* 0x000ee20000000c00 */
[----:B0-----:R-:W-:Y:S02]  /*aca0*/  @!P5 IMAD.MOV.U32 R30, RZ, RZ, R37 ;  /* 0x000000ffff1ed224 */ /* 0x001fe400078e0025 */
[----:B------:R-:W-:Y:S02]  /*acb0*/  @!P5 IMAD.MOV.U32 R31, RZ, RZ, R34 ;  /* 0x000000ffff1fd224 */ /* 0x000fe400078e0022 */
[----:B------:R-:W-:-:S05]  /*acc0*/  @!P5 IMAD.WIDE R30, R11, 0x2, R30 ;  /* 0x000000020b1ed825 */ /* 0x000fca00078e021e */
[----:B------:R-:W-:Y:S01]  /*acd0*/  @!P4 IMAD.SHL.U32 R11, R167, 0x8, RZ ;  /* 0x00000008a70bc824 */ /* 0x000fe200078e00ff */
[----:B---3--:R0:W-:Y:S01]  /*ace0*/  @!P5 ST.E.128 desc[UR6][R30.64], R12 ;  /* 0x0000000c1e00d985 */ /* 0x0081e2000c101d06 */
[----:B------:R-:W-:-:S03]  /*acf0*/  ISETP.GE.AND P5, PT, R19, UR4, PT ;  /* 0x0000000413007c0c */ /* 0x000fc6000bfa6270 */
[----:B------:R-:W3:Y:S01]  /*ad00*/  @!P4 LDS.128 R12, [R29+0x5000] ;  /* 0x005000001d0cc984 */ /* 0x000ee20000000c00 */
[----:B0-----:R-:W-:Y:S02]  /*ad10*/  @!P4 IMAD.MOV.U32 R30, RZ, RZ, R37 ;  /* 0x000000ffff1ec224 */ /* 0x001fe400078e0025 */
[----:B------:R-:W-:Y:S02]  /*ad20*/  @!P4 IMAD.MOV.U32 R31, RZ, RZ, R34 ;  /* 0x000000ffff1fc224 */ /* 0x000fe400078e0022 */
[----:B------:R-:W-:-:S05]  /*ad30*/  @!P4 IMAD.WIDE R30, R11, 0x2, R30 ;  /* 0x000000020b1ec825 */ /* 0x000fca00078e021e */
[----:B---3--:R0:W-:Y:S04]  /*ad40*/  @!P4 ST.E.128 desc[UR6][R30.64], R12 ;  /* 0x0000000c1e00c985 */ /* 0x0081e8000c101d06 */
[----:B------:R-:W3:Y:S01]  /*ad50*/  @!P5 LDS.128 R12, [R28+0x5000] ;  /* 0x005000001c0cd984 */ /* 0x000ee20000000c00 */
[----:B0-----:R-:W-:-:S04]  /*ad60*/  @!P5 LEA R30, P4, R19, R37, 0x1 ;  /* 0x00000025131ed211 */ /* 0x001fc800078808ff */
[----:B------:R-:W-:Y:S02]  /*ad70*/  @!P5 LEA.HI.X R31, R19, R34, R169, 0x1, P4 ;  /* 0x00000022131fd211 */ /* 0x000fe400020f0ca9 */
[----:B------:R-:W-:-:S03]  /*ad80*/  ISETP.GE.AND P4, PT, R22, UR4, PT ;  /* 0x0000000416007c0c */ /* 0x000fc6000bf86270 */
[----:B---3--:R0:W-:Y:S10]  /*ad90*/  @!P5 ST.E.128 desc[UR6][R30.64], R12 ;  /* 0x0000000c1e00d985 */ /* 0x0081f4000c101d06 */
[----:B------:R-:W3:Y:S01]  /*ada0*/  @!P4 LDS.128 R12, [R29+0x8000] ;  /* 0x008000001d0cc984 */ /* 0x000ee20000000c00 */
[----:B0-----:R-:W-:-:S04]  /*adb0*/  @!P4 LEA R30, P5, R22, R37, 0x1 ;  /* 0x00000025161ec211 */ /* 0x001fc800078a08ff */
[----:B------:R-:W-:Y:S02]  /*adc0*/  @!P4 LEA.HI.X R31, R22, R34, R180, 0x1, P5 ;  /* 0x00000022161fc211 */ /* 0x000fe400028f0cb4 */
[----:B------:R-:W-:-:S03]  /*add0*/  ISETP.GE.AND P5, PT, R23, UR4, PT ;  /* 0x0000000417007c0c */ /* 0x000fc6000bfa6270 */
[----:B---3--:R-:W-:Y:S10]  /*ade0*/  @!P4 ST.E.128 desc[UR6][R30.64], R12 ;  /* 0x0000000c1e00c985 */ /* 0x008ff4000c101d06 */
[----:B------:R0:W3:Y:S02]  /*adf0*/  @!P5 LDS.128 R12, [R28+0x8000] ;  /* 0x008000001c0cd984 */ /* 0x0000e40000000c00 */
[----:B0-----:R-:W-:-:S04]  /*ae00*/  @!P5 LEA R28, P4, R23, R37, 0x1 ;  /* 0x00000025171cd211 */ /* 0x001fc800078808ff */
[----:B------:R-:W-:-:S05]  /*ae10*/  @!P5 LEA.HI.X R29, R23, R34, R179, 0x1, P4 ;  /* 0x00000022171dd211 */ /* 0x000fca00020f0cb3 */
[----:B---3--:R0:W-:Y:S04]  /*ae20*/  @!P5 ST.E.128 desc[UR6][R28.64], R12 ;  /* 0x0000000c1c00d985 */ /* 0x0081e8000c101d06 */
.L_x_2700:
[----:B------:R-:W-:Y:S05]  /*ae30*/  BSYNC B0 ;  /* 0x0000000000007941 */ /* 0x000fea0003800000 */
.L_x_2664:
        /* <DEDUP_REMOVED lines=17> */
.L_x_2762:
[----:B------:R-:W-:Y:S05]  /*af50*/  BSYNC B0 ;  /* 0x0000000000007941 */ /* 0x000fea0003800000 */
.L_x_2761:
[----:B------:R-:W3:Y:S01]  /*af60*/  SYNCS.PHASECHK.TRANS64.TRYWAIT P0, [R84+URZ+0x2a8b0], R85 ;  /* 0x02a8b055540075a7 */ /* 0x000ee2000800017f */
[----:B------:R-:W-:Y:S04]  /*af70*/  BSSY B0, `(.L_x_2763) ;  /* 0x0000002000007945 */ /* 0x000fe80003800000 */
[----:B---3--:R-:W-:Y:S05]  /*af80*/  @!P0 BRA `(.L_x_2764) ;  /* 0x000001ac001c8947 */ /* 0x008fea0003800000 */
.L_x_3050:
[----:B------:R-:W-:Y:S05]  /*af90*/  BSYNC B0 ;  /* 0x0000000000007941 */ /* 0x000fea0003800000 */
.L_x_2763:
        /* <DEDUP_REMOVED lines=26> */
[----:B------:R-:W-:Y:S01]  /*b140*/  ISETP.NE.AND P5, PT, R3, RZ, PT ;  /* 0x000000ff0300720c */ /* 0x000fe20003fa5270 */
[----:B------:R-:W-:-:S12]  /*b150*/  ULDC.64 UR4, c[0x0][0x208] ;  /* 0x0000820000047ab9 */ /* 0x000fd80000000a00 */
        /* <DEDUP_REMOVED lines=19> */
.L_x_2766:
[----:B------:R-:W-:Y:S05]  /*b290*/  BSYNC B0 ;  /* 0x0000000000007941 */ /* 0x000fea0003800000 */
.L_x_2765:
[----:B------:R-:W-:Y:S01]  /*b2a0*/  ISETP.GE.AND P0, PT, R83, 0x41, PT ;  /* 0x000000415300780c */ /* 0x000fe20003f06270 */
[----:B--2-4-:R2:W4:Y:S01]  /*b2b0*/  SHFL.IDX PT, R29, R32, 0x1, 0x1c1f ;  /* 0x003c1f00201d7f89 */ /* 0x01452200000e0000 */
[----:B------:R-:W-:Y:S03]  /*b2c0*/  BSSY B0, `(.L_x_2767) ;  /* 0x0000018000007945 */ /* 0x000fe60003800000 */
[----:B-1----:R2:W1:Y:S08]  /*b2d0*/  SHFL.IDX PT, R28, R27, 0x1, 0x1c1f ;  /* 0x003c1f001b1c7f89 */ /* 0x00247000000e0000 */
[----:B--2---:R-:W-:Y:S05]  /*b2e0*/  @!P0 BRA `(.L_x_2768) ;  /* 0x0000000000548947 */ /* 0x004fea0003800000 */
[----:B------:R-:W-:Y:S01]  /*b2f0*/  ISETP.NE.AND P5, PT, R3, RZ, PT ;  /* 0x000000ff0300720c */ /* 0x000fe20003fa5270 */
[----:B------:R-:W-:-:S12]  /*b300*/  ULDC.64 UR4, c[0x0][0x208] ;  /* 0x0000820000047ab9 */ /* 0x000fd80000000a00 */
        /* <DEDUP_REMOVED lines=19> */
.L_x_2768:
[----:B------:R-:W-:Y:S05]  /*b440*/  BSYNC B0 ;  /* 0x0000000000007941 */ /* 0x000fea0003800000 */
.L_x_2767:
        /* <DEDUP_REMOVED lines=18> */
.L_x_2659:
[----:B------:R-:W2:Y:S01]  /*b570*/  LDC R0, c[0x0][0x448] ;  /* 0x00011200ff007b82 */ /* 0x000ea20000000800 */
[----:B------:R-:W-:Y:S01]  /*b580*/  VIADD R3, R186, 0x7f ;  /* 0x0000007fba037836 */ /* 0x000fe20000000000 */
[----:B------:R-:W-:Y:S01]  /*b590*/  BSSY B0, `(.L_x_2770) ;  /* 0x0000010000007945 */ /* 0x000fe20003800000 */
[----:B------:R-:W-:Y:S01]  /*b5a0*/  IMAD.MOV.U32 R72, RZ, RZ, RZ ;  /* 0x000000ffff487224 */ /* 0x000fe200078e00ff */
[----:B--2---:R-:W-:-:S13]  /*b5b0*/  ISETP.NE.AND P1, PT, R0, 0x1, PT ;  /* 0x000000010000780c */ /* 0x004fda0003f25270 */
[----:B------:R-:W2:Y:S08]  /*b5c0*/  @P1 LDC R0, c[0x0][0x44c] ;  /* 0x00011300ff001b82 */ /* 0x000eb00000000800 */
[----:B------:R-:W3:Y:S01]  /*b5d0*/  @P1 LDC R5, c[0x0][0x450] ;  /* 0x00011400ff051b82 */ /* 0x000ee20000000800 */
[----:B--2---:R-:W-:-:S05]  /*b5e0*/  @P1 IMAD.HI.U32 R0, R3, R0, RZ ;  /* 0x0000000003001227 */ /* 0x004fca00078e00ff */
[----:B---3--:R-:W-:-:S05]  /*b5f0*/  @P1 SHF.R.U32.HI R3, RZ, R5, R0 ;  /* 0x00000005ff031219 */ /* 0x008fca0000011600 */
[----:B------:R-:W-:-:S04]  /*b600*/  IMAD.IADD R3, R218, 0x1, R3 ;  /* 0x00000001da037824 */ /* 0x000fc800078e0203 */
[----:B------:R-:W-:-:S05]  /*b610*/  IMAD.HI R3, R3, 0x2aaaaaab, RZ ;  /* 0x2aaaaaab03037827 */ /* 0x000fca00078e02ff */
[----:B------:R-:W-:-:S04]  /*b620*/  SHF.R.U32.HI R0, RZ, 0x1f, R3 ;  /* 0x0000001fff007819 */ /* 0x000fc80000011603 */
[----:B------:R-:W-:-:S04]  /*b630*/  LEA.HI.SX32 R0, R3, R0, 0x1c ;  /* 0x0000000003007211 */ /* 0x000fc800078fe2ff */
[----:B------:R-:W-:-:S04]  /*b640*/  VIMNMX R219, R219, R0, PT ;  /* 0x00000000dbdb7248 */ /* 0x000fc80003fe0100 */
[----:B------:R-:W-:Y:S01]  /*b650*/  ISETP.GE.AND P1, PT, R219, 0x1, PT ;  /* 0x00000001db00780c */ /* 0x000fe20003f26270 */
[----:B------:R-:W-:-:S12]  /*b660*/  @P0 BRA `(.L_x_2771) ;  /* 0x0000000000080947 */ /* 0x000fd80003800000 */
[----:B------:R-:W2:Y:S02]  /*b670*/  FENCE.VIEW.ASYNC.G ;  /* 0x00000000000073c6 */ /* 0x000ea40000000100 */
[----:B--2---:R-:W-:Y:S06]  /*b680*/  BAR.ARV 0xc, 0x180 ;  /* 0x0306000000007b1d */ /* 0x004fec0000002000 */
.L_x_2771:
[----:B------:R-:W-:Y:S05]  /*b690*/  BSYNC B0 ;  /* 0x0000000000007941 */ /* 0x000fea0003800000 */
.L_x_2770:
[----:B------:R-:W-:Y:S04]  /*b6a0*/  BSSY B0, `(.L_x_2772) ;  /* 0x000001f000007945 */ /* 0x000fe80003800000 */
[----:B------:R-:W-:Y:S05]  /*b6b0*/  @!P1 BRA `(.L_x_2773) ;  /* 0x0000000000749947 */ /* 0x000fea0003800000 */
[----:B------:R-:W-:Y:S01]  /*b6c0*/  ISETP.NE.AND P0, PT, R194, RZ, PT ;  /* 0x000000ffc200720c */ /* 0x000fe20003f05270 */
[----:B------:R-:W-:-:S03]  /*b6d0*/  ULDC UR4, c[0x0][0x9f0] ;  /* 0x00027c0000047ab9 */ /* 0x000fc60000000800 */
[----:B------:R-:W-:-:S04]  /*b6e0*/  SEL R9, R194, UR4, P0 ;  /* 0x00000004c2097c07 */ /* 0x000fc80008000000 */
[-C--:B------:R-:W-:Y:S02]  /*b6f0*/  IABS R6, R9.reuse ;  /* 0x0000000900067213 */ /* 0x080fe40000000000 */
[----:B------:R-:W-:Y:S02]  /*b700*/  IADD3 R0, R9, -0x1, R219 ;  /* 0xffffffff09007810 */ /* 0x000fe40007ffe0db */
[----:B------:R-:W2:Y:S01]  /*b710*/  I2F.RP R3, R6 ;  /* 0x0000000600037306 */ /* 0x000ea20000209400 */
[-C--:B------:R-:W-:Y:S02]  /*b720*/  IABS R10, R9.reuse ;  /* 0x00000009000a7213 */ /* 0x080fe40000000000 */
        /* <DEDUP_REMOVED lines=22> */
.L_x_2773:
[----:B------:R-:W-:Y:S05]  /*b890*/  BSYNC B0 ;  /* 0x0000000000007941 */ /* 0x000fea0003800000 */
.L_x_2772:
        /* <DEDUP_REMOVED lines=41> */
[----:B--2---:R-:W2:Y:S02]  /*bb30*/  SHFL.IDX PT, R0, R0, RZ, 0x1f ;  /* 0x00001fff00007589 */ /* 0x004ea400000e0000 */
[----:B--2---:R-:W-:-:S04]  /*bb40*/  LEA.HI R3, R0, R0, RZ, 0x1 ;  /* 0x0000000000037211 */ /* 0x004fc800078f08ff */
[----:B------:R-:W-:-:S05]  /*bb50*/  LOP3.LUT R3, R3, 0x1e, RZ, 0xc0, !PT ;  /* 0x0000001e03037812 */ /* 0x000fca00078ec0ff */
        /* <DEDUP_REMOVED lines=20> */
[----:B012-45:R-:W-:Y:S05]  /*bca0*/  CALL.ABS.NOINC R14 ;  /* 0x000000000e007343 */ /* 0x037fea0003c00000 */
.L_x_2775:
        /* <DEDUP_REMOVED lines=12> */
.L_x_2779:
[----:B---3--:R3:W0:Y:S02]  /*bd70*/  SYNCS.PHASECHK.TRANS64.TRYWAIT P0, [R2+URZ+0x2a800], R3 ;  /* 0x02a80003020075a7 */ /* 0x008624000800017f */
[----:B0-----:R-:W-:Y:S05]  /*bd80*/  @!P0 NANOSLEEP.SYNCS 0x989680 ;  /* 0x009896800000895d */ /* 0x001fea0003900000 */
[----:B------:R-:W0:Y:S02]  /*bd90*/  @!P0 SYNCS.PHASECHK.TRANS64 P0, [R2+URZ+0x2a800], R3 ;  /* 0x02a80003020085a7 */ /* 0x000e24000800007f */
[----:B0-----:R-:W-:Y:S05]  /*bda0*/  @!P0 BRA `(.L_x_2779) ;  /* 0xfffffffc00f08947 */ /* 0x001fea000383ffff */
.L_x_2778:
[----:B------:R-:W-:Y:S05]  /*bdb0*/  BSYNC B0 ;  /* 0x0000000000007941 */ /* 0x000fea0003800000 */
.L_x_2777:
[----:B------:R-:W-:Y:S05]  /*bdc0*/  BRA `(.L_x_2780) ;  /* 0x0000007400647947 */ /* 0x000fea0003800000 */
.L_x_2776:
[----:B------:R-:W-:Y:S01]  /*bdd0*/  ULOP3.LUT UP0, URZ, UR61, 0x3ff, URZ, 0xc0, !UPT ;  /* 0x000003ff3d3f7892 */ /* 0x000fe2000f80c03f */
[----:B-----5:R-:W-:Y:S01]  /*bde0*/  SHF.R.S32.HI R0, RZ, 0x1f, R140 ;  /* 0x0000001fff007819 */ /* 0x020fe2000001148c */
[----:B------:R-:W-:Y:S01]  /*bdf0*/  ULDC.64 UR4, c[0x0][0x3f8] ;  /* 0x0000fe0000047ab9 */ /* 0x000fe20000000a00 */
[----:B------:R-:W-:Y:S01]  /*be00*/  ULDC.64 UR6, c[0x0][0x408] ;  /* 0x0001020000067ab9 */ /* 0x000fe20000000a00 */
[----:B------:R-:W-:Y:S02]  /*be10*/  IMAD.WIDE.U32 R24, R140, UR4, RZ ;  /* 0x000000048c187c25 */ /* 0x000fe4000f8e00ff */
[----:B------:R-:W-:Y:S02]  /*be20*/  PLOP3.LUT P0, PT, PT, PT, UP0, 0x80, 0x0 ;  /* 0x000000000000781c */ /* 0x000fe40003f0f008 */
[C---:B------:R-:W-:Y:S02]  /*be30*/  IMAD R3, R0.reuse, UR4, RZ ;  /* 0x0000000400037c24 */ /* 0x040fe4000f8e02ff */
[----:B------:R-:W-:-:S02]  /*be40*/  IMAD R5, R0, UR6, RZ ;  /* 0x0000000600057c24 */ /* 0x000fc4000f8e02ff */
[C---:B------:R-:W-:Y:S02]  /*be50*/  IMAD R3, R140.reuse, UR5, R3 ;  /* 0x000000058c037c24 */ /* 0x040fe4000f8e0203 */
[C---:B------:R-:W-:Y:S02]  /*be60*/  IMAD R5, R140.reuse, UR7, R5 ;  /* 0x000000078c057c24 */ /* 0x040fe4000f8e0205 */
[----:B------:R-:W-:-:S04]  /*be70*/  IMAD.WIDE.U32 R140, R140, UR6, RZ ;  /* 0x000000068c8c7c25 */ /* 0x000fc8000f8e00ff */
[----:B------:R-:W-:Y:S02]  /*be80*/  IMAD.IADD R49, R3, 0x1, R25 ;  /* 0x0000000103317824 */ /* 0x000fe400078e0219 */
[----:B0-----:R-:W-:Y:S01]  /*be90*/  IMAD.IADD R27, R5, 0x1, R141 ;  /* 0x00000001051b7824 */ /* 0x001fe200078e028d */
[----:B------:R-:W-:Y:S06]  /*bea0*/  @!P0 BRA `(.L_x_2781) ;  /* 0x0000000000408947 */ /* 0x000fec0003800000 */
        /* <DEDUP_REMOVED lines=15> */
[----:B01--4-:R-:W-:Y:S05]  /*bfa0*/  CALL.ABS.NOINC R14 ;  /* 0x000000000e007343 */ /* 0x013fea0003c00000 */
.L_x_2781:
[----:B------:R-:W-:Y:S01]  /*bfb0*/  ULDC.U8 UR4, c[0x0][0x410] ;  /* 0x0001040000047ab9 */ /* 0x000fe20000000000 */
[----:B------:R-:W-:Y:S01]  /*bfc0*/  BSSY B0, `(.L_x_2782) ;  /* 0x0000731000007945 */ /* 0x000fe20003800000 */
[----:B------:R-:W-:Y:S01]  /*bfd0*/  ISETP.NE.AND P0, PT, RZ, UR4, PT ;  /* 0x00000004ff007c0c */ /* 0x000fe2000bf05270 */
[----:B------:R-:W-:-:S12]  /*bfe0*/  IMAD.IADD R64, R170, 0x1, R186 ;  /* 0x00000001aa407824 */ /* 0x000fd800078e02ba */
[----:B------:R-:W-:Y:S05]  /*bff0*/  @!P0 BRA `(.L_x_2783) ;  /* 0x0000003800908947 */ /* 0x000fea0003800000 */
[----:B------:R-:W0:Y:S01]  /*c000*/  LDC R10, c[0x0][0x448] ;  /* 0x00011200ff0a7b82 */ /* 0x000e220000000800 */
        /* <DEDUP_REMOVED lines=10> */
[----:B0-----:R-:W-:-:S13]  /*c0b0*/  ISETP.NE.AND P0, PT, R10, 0x1, PT ;  /* 0x000000010a00780c */ /* 0x001fda0003f05270 */
[----:B------:R-:W0:Y:S08]  /*c0c0*/  @P0 LDC R0, c[0x0][0x44c] ;  /* 0x00011300ff000b82 */ /* 0x000e300000000800 */
[----:B------:R-:W2:Y:S01]  /*c0d0*/  @P0 LDC R5, c[0x0][0x450] ;  /* 0x00011400ff050b82 */ /* 0x000ea20000000800 */
[----:B0-----:R-:W-:-:S05]  /*c0e0*/  @P0 IMAD.HI.U32 R0, R3, R0, RZ ;  /* 0x0000000003000227 */ /* 0x001fca00078e00ff */
[----:B--2---:R-:W-:Y:S01]  /*c0f0*/  @P0 SHF.R.U32.HI R3, RZ, R5, R0 ;  /* 0x00000005ff030219 */ /* 0x004fe20000011600 */
        /* <DEDUP_REMOVED lines=18> */
[----:B------:R0:W2:Y:S04]  /*c220*/  SHFL.IDX PT, R3, R0, RZ, 0x1c1f ;  /* 0x001c1fff00037589 */ /* 0x0000a800000e0000 */
[----:B------:R0:W3:Y:S04]  /*c230*/  SHFL.IDX PT, R6, R65, RZ, 0x1c1f ;  /* 0x001c1fff41067589 */ /* 0x0000e800000e0000 */
[----:B------:R0:W0:Y:S04]  /*c240*/  SHFL.IDX PT, R9, R63, RZ, 0x1c1f ;  /* 0x001c1fff3f097589 */ /* 0x00002800000e0000 */
[----:B------:R0:W0:Y:S02]  /*c250*/  SHFL.IDX PT, R8, R62, RZ, 0x1c1f ;  /* 0x001c1fff3e087589 */ /* 0x00002400000e0000 */
.L_x_3056:
        /* <DEDUP_REMOVED lines=20> */
[----:B------:R-:W-:Y:S01]  /*c3a0*/  ISETP.GE.AND P2, PT, R173, UR4, PT ;  /* 0x00000004ad007c0c */ /* 0x000fe2000bf46270 */
[----:B------:R-:W-:Y:S01]  /*c3b0*/  ULDC.64 UR6, c[0x0][0x208] ;  /* 0x0000820000067ab9 */ /* 0x000fe20000000a00 */
        /* <DEDUP_REMOVED lines=8> */
[-C--:B-1-3--:R-:W-:Y:S01]  /*c440*/  @!P3 IADD3 R28, P6, R6, R27.reuse, RZ ;  /* 0x0000001b061cb210 */ /* 0x08afe20007fde0ff */
[----:B------:R-:W-:Y:S01]  /*c450*/  @!P0 IMAD.SHL.U32 R7, R172, 0x2, RZ ;  /* 0x00000002ac078824 */ /* 0x000fe200078e00ff */
[----:B0-----:R-:W-:Y:S01]  /*c460*/  @!P3 IADD3 R26, P5, R8, R27, RZ ;  /* 0x0000001b081ab210 */ /* 0x001fe20007fbe0ff */
[----:B--2---:R-:W-:Y:S01]  /*c470*/  @!P4 IMAD.MOV.U32 R5, RZ, RZ, R3 ;  /* 0x000000ffff05c224 */ /* 0x004fe200078e0003 */
[----:B------:R-:W-:Y:S01]  /*c480*/  @!P0 SHF.L.U64.HI R36, R172, 0x1, R73 ;  /* 0x00000001ac248819 */ /* 0x000fe20000010249 */
[--C-:B----4-:R-:W-:Y:S01]  /*c490*/  @!P3 IMAD.X R29, R3, 0x1, R10.reuse, P6 ;  /* 0x00000001031db824 */ /* 0x110fe200030e060a */
[-C--:B------:R-:W-:Y:S01]  /*c4a0*/  @!P2 IADD3 R24, P6, R6, R21.reuse, RZ ;  /* 0x000000150618a210 */ /* 0x080fe20007fde0ff */
[----:B------:R-:W-:Y:S01]  /*c4b0*/  @!P3 IMAD.X R27, R9, 0x1, R10, P5 ;  /* 0x00000001091bb824 */ /* 0x000fe200028e060a */
[----:B------:R-:W-:-:S02]  /*c4c0*/  @!P2 IADD3 R20, P5, R8, R21, RZ ;  /* 0x000000150814a210 */ /* 0x000fc40007fbe0ff */
[----:B------:R-:W-:Y:S01]  /*c4d0*/  @!P1 SHF.L.U64.HI R10, R174, 0x1, R75 ;  /* 0x00000001ae0a9819 */ /* 0x000fe2000001024b */
[--C-:B------:R-:W-:Y:S01]  /*c4e0*/  @!P2 IMAD.X R25, R3, 0x1, R4.reuse, P6 ;  /* 0x000000010319a824 */ /* 0x100fe200030e0604 */
[-C--:B------:R-:W-:Y:S01]  /*c4f0*/  @!P1 IADD3 R14, P6, R6, R13.reuse, RZ ;  /* 0x0000000d060e9210 */ /* 0x080fe20007fde0ff */
[----:B------:R-:W-:Y:S01]  /*c500*/  @!P2 IMAD.X R21, R9, 0x1, R4, P5 ;  /* 0x000000010915a824 */ /* 0x000fe200028e0604 */
[----:B------:R-:W-:Y:S01]  /*c510*/  ISETP.GE.AND P5, PT, R176, UR4, PT ;  /* 0x00000004b0007c0c */ /* 0x000fe2000bfa6270 */
[----:B------:R-:W-:Y:S02]  /*c520*/  @!P4 IMAD.MOV.U32 R4, RZ, RZ, R6 ;  /* 0x000000ffff04c224 */ /* 0x000fe400078e0006 */
[----:B------:R-:W-:Y:S01]  /*c530*/  @!P1 IMAD.X R15, R3, 0x1, R10, P6 ;  /* 0x00000001030f9824 */ /* 0x000fe200030e060a */
[----:B------:R-:W-:Y:S01]  /*c540*/  @!P1 IADD3 R12, P6, R8, R13, RZ ;  /* 0x0000000d080c9210 */ /* 0x000fe20007fde0ff */
[----:B------:R-:W-:-:S03]  /*c550*/  @!P4 IMAD.WIDE R32, R160, 0x2, R4 ;  /* 0x00000002a020c825 */ /* 0x000fc600078e0204 */
[----:B------:R-:W-:Y:S01]  /*c560*/  @!P1 IADD3.X R13, R9, R10, RZ, P6, !PT ;  /* 0x0000000a090d9210 */ /* 0x000fe200037fe4ff */
[----:B------:R-:W-:Y:S01]  /*c570*/  @!P4 IMAD.MOV.U32 R4, RZ, RZ, R8 ;  /* 0x000000ffff04c224 */ /* 0x000fe200078e0008 */
[----:B------:R-:W-:Y:S01]  /*c580*/  @!P0 IADD3 R10, P6, R6, R7, RZ ;  /* 0x00000007060a8210 */ /* 0x000fe20007fde0ff */
[----:B------:R-:W-:Y:S01]  /*c590*/  @!P4 IMAD.MOV.U32 R5, RZ, RZ, R9 ;  /* 0x000000ffff05c224 */ /* 0x000fe200078e0009 */
[----:B------:R0:W5:Y:S01]  /*c5a0*/  @!P4 LD.E.64 R60, desc[UR6][R32.64] ;  /* 0x00000006203cc980 */ /* 0x000162000c101b00 */
[----:B------:R-:W-:-:S04]  /*c5b0*/  @!P4 IMAD.WIDE R30, R160, 0x2, R4 ;  /* 0x00000002a01ec825 */ /* 0x000fc800078e0204 */
[--C-:B------:R-:W-:Y:S01]  /*c5c0*/  @!P0 IMAD.X R11, R3, 0x1, R36.reuse, P6 ;  /* 0x00000001030b8824 */ /* 0x100fe200030e0624 */
[----:B------:R-:W-:Y:S01]  /*c5d0*/  @!P0 IADD3 R4, P6, R8, R7, RZ ;  /* 0x0000000708048210 */ /* 0x000fe20007fde0ff */
[C---:B------:R-:W-:Y:S01]  /*c5e0*/  @!P5 IMAD.SHL.U32 R7, R176.reuse, 0x2, RZ ;  /* 0x00000002b007d824 */ /* 0x040fe200078e00ff */
[----:B------:R0:W5:Y:S01]  /*c5f0*/  @!P4 LD.E.64 R58, desc[UR6][R30.64] ;  /* 0x000000061e3ac980 */ /* 0x000162000c101b00 */
[----:B------:R-:W-:Y:S02]  /*c600*/  @!P5 SHF.L.U64.HI R34, R176, 0x1, R223 ;  /* 0x00000001b022d819 */ /* 0x000fe400000102df */
[----:B------:R-:W-:Y:S01]  /*c610*/  @!P0 IMAD.X R5, R9, 0x1, R36, P6 ;  /* 0x0000000109058824 */ /* 0x000fe200030e0624 */
[-C--:B------:R-:W-:Y:S02]  /*c620*/  @!P5 IADD3 R6, P4, R6, R7.reuse, RZ ;  /* 0x000000070606d210 */ /* 0x080fe40007f9e0ff */
[----:B------:R-:W-:Y:S02]  /*c630*/  @!P5 IADD3 R8, P6, R8, R7, RZ ;  /* 0x000000070808d210 */ /* 0x000fe40007fde0ff */
[----:B------:R-:W-:-:S02]  /*c640*/  CS2R R56, SRZ ;  /* 0x0000000000387805 */ /* 0x000fc4000001ff00 */
[----:B------:R-:W-:Y:S01]  /*c650*/  CS2R R54, SRZ ;  /* 0x0000000000367805 */ /* 0x000fe2000001ff00 */
[--C-:B------:R-:W-:Y:S01]  /*c660*/  @!P5 IMAD.X R7, R3, 0x1, R34.reuse, P4 ;  /* 0x000000010307d824 */ /* 0x100fe200020e0622 */
[----:B------:R-:W-:Y:S01]  /*c670*/  CS2R R52, SRZ ;  /* 0x0000000000347805 */ /* 0x000fe2000001ff00 */
[----:B------:R-:W-:Y:S01]  /*c680*/  @!P5 IMAD.X R9, R9, 0x1, R34, P6 ;  /* 0x000000010909d824 */ /* 0x000fe200030e0622 */
[----:B------:R-:W-:Y:S02]  /*c690*/  CS2R R50, SRZ ;  /* 0x0000000000327805 */ /* 0x000fe4000001ff00 */
[----:B------:R-:W-:Y:S02]  /*c6a0*/  CS2R R48, SRZ ;  /* 0x0000000000307805 */ /* 0x000fe4000001ff00 */
[----:B------:R-:W-:Y:S02]  /*c6b0*/  CS2R R46, SRZ ;  /* 0x00000000002e7805 */ /* 0x000fe4000001ff00 */
[----:B------:R-:W-:-:S02]  /*c6c0*/  CS2R R44, SRZ ;  /* 0x00000000002c7805 */ /* 0x000fc4000001ff00 */
        /* <DEDUP_REMOVED lines=13> */
.L_x_2786:
[----:B------:R-:W-:Y:S05]  /*c7a0*/  BSYNC B1 ;  /* 0x0000000000017941 */ /* 0x000fea0003800000 */
.L_x_2785:
[----:B--2--5:R-:W-:Y:S01]  /*c7b0*/  IMAD.MOV.U32 R3, RZ, RZ, R36 ;  /* 0x000000ffff037224 */ /* 0x024fe200078e0024 */
[----:B------:R-:W-:Y:S01]  /*c7c0*/  UMOV UR4, 0xffffffff ;  /* 0xffffffff00047882 */ /* 0x000fe20000000000 */
[----:B0-----:R-:W-:Y:S01]  /*c7d0*/  IMAD.MOV.U32 R4, RZ, RZ, R37 ;  /* 0x000000ffff047224 */ /* 0x001fe200078e0025 */
[----:B------:R-:W-:Y:S01]  /*c7e0*/  CS2R R20, SRZ ;  /* 0x0000000000147805 */ /* 0x000fe2000001ff00 */
[----:B------:R-:W-:Y:S01]  /*c7f0*/  IMAD.MOV.U32 R5, RZ, RZ, R42 ;  /* 0x000000ffff057224 */ /* 0x000fe200078e002a */
        /* <DEDUP_REMOVED lines=46> */
[----:B------:R-:W0:Y:S04]  /*cae0*/  SHFL.IDX PT, R0, R0, 0x1, 0x1c1f ;  /* 0x003c1f0000007f89 */ /* 0x000e2800000e0000 */
[----:B------:R-:W2:Y:S04]  /*caf0*/  SHFL.IDX PT, R65, R65, 0x1, 0x1c1f ;  /* 0x003c1f0041417f89 */ /* 0x000ea800000e0000 */
[----:B------:R-:W3:Y:S04]  /*cb00*/  SHFL.IDX PT, R63, R63, 0x1, 0x1c1f ;  /* 0x003c1f003f3f7f89 */ /* 0x000ee800000e0000 */
[----:B------:R-:W0:Y:S02]  /*cb10*/  SHFL.IDX PT, R62, R62, 0x1, 0x1c1f ;  /* 0x003c1f003e3e7f89 */ /* 0x000e2400000e0000 */
.L_x_3062:
        /* <DEDUP_REMOVED lines=14> */
[----:B-1--4-:R-:W-:-:S02]  /*cc00*/  CS2R R28, SRZ ;  /* 0x00000000001c7805 */ /* 0x012fc4000001ff00 */
        /* <DEDUP_REMOVED lines=12> */
[----:B------:R-:W-:-:S05]  /*ccd0*/  ISETP.GE.AND P1, PT, R172, UR4, PT ;  /* 0x00000004ac007c0c */ /* 0x000fca000bf26270 */
[C---:B------:R-:W-:Y:S01]  /*cce0*/  @!P4 IMAD.SHL.U32 R20, R175.reuse, 0x2, RZ ;  /* 0x00000002af14c824 */ /* 0x040fe200078e00ff */
[----:B------:R-:W-:-:S03]  /*ccf0*/  @!P4 SHF.L.U64.HI R76, R175, 0x1, R76 ;  /* 0x00000001af4cc819 */ /* 0x000fc6000001024c */
[C---:B------:R-:W-:Y:S01]  /*cd00*/  @!P3 IMAD.SHL.U32 R14, R173.reuse, 0x2, RZ ;  /* 0x00000002ad0eb824 */ /* 0x040fe200078e00ff */
[----:B------:R-:W-:Y:S01]  /*cd10*/  @!P3 SHF.L.U64.HI R74, R173, 0x1, R74 ;  /* 0x00000001ad4ab819 */ /* 0x000fe2000001024a */
[----:B------:R-:W-:Y:S01]  /*cd20*/  @!P2 IMAD.SHL.U32 R10, R174, 0x2, RZ ;  /* 0x00000002ae0aa824 */ /* 0x000fe200078e00ff */
[CC--:B--2---:R-:W-:Y:S01]  /*cd30*/  @!P4 IADD3 R26, P5, R65.reuse, R20.reuse, RZ ;  /* 0x00000014411ac210 */ /* 0x0c4fe20007fbe0ff */
[----:B------:R-:W-:Y:S01]  /*cd40*/  @!P1 IMAD.SHL.U32 R4, R172, 0x2, RZ ;  /* 0x00000002ac049824 */ /* 0x000fe200078e00ff */
[----:B0-----:R-:W-:Y:S02]  /*cd50*/  @!P4 IADD3 R20, P6, R62, R20, RZ ;  /* 0x000000143e14c210 */ /* 0x001fe40007fde0ff */
[----:B------:R-:W-:Y:S01]  /*cd60*/  @!P2 SHF.L.U64.HI R75, R174, 0x1, R75 ;  /* 0x00000001ae4ba819 */ /* 0x000fe2000001024b */
[--C-:B------:R-:W-:Y:S01]  /*cd70*/  @!P4 IMAD.X R27, R0, 0x1, R76.reuse, P5 ;  /* 0x00000001001bc824 */ /* 0x100fe200028e064c */
        /* <DEDUP_REMOVED lines=28> */
[----:B------:R-:W-:-:S05]  /*cf40*/  @!P5 IADD3 R62, P6, R62, R31, RZ ;  /* 0x0000001f3e3ed210 */ /* 0x000fca0007fde0ff */
[----:B------:R-:W-:Y:S01]  /*cf50*/  @!P5 IMAD.X R63, R63, 0x1, R30, P6 ;  /* 0x000000013f3fd824 */ /* 0x000fe200030e061e */
        /* <DEDUP_REMOVED lines=10> */
[----:B------:R1:W5:Y:S04]  /*d000*/  @!P2 LD.E.64 R26, desc[UR6][R12.64] ;  /* 0x000000060c1aa980 */ /* 0x000368000c101b00 */
        /* <DEDUP_REMOVED lines=9> */
.L_x_2789:
[----:B------:R-:W-:Y:S05]  /*d0a0*/  BSYNC B1 ;  /* 0x0000000000017941 */ /* 0x000fea0003800000 */
.L_x_2788:
[----:B-1---5:R-:W-:Y:S01]  /*d0b0*/  IMAD.MOV.U32 R5, RZ, RZ, R20 ;  /* 0x000000ffff057224 */ /* 0x022fe200078e0014 */
[----:B------:R-:W-:Y:S01]  /*d0c0*/  LEA.HI R4, R198, R198, RZ, 0x1 ;  /* 0x000000c6c6047211 */ /* 0x000fe200078f08ff */
[----:B------:R-:W-:Y:S01]  /*d0d0*/  VIADD R6, R3, 0xc400 ;  /* 0x0000c40003067836 */ /* 0x000fe20000000000 */
[----:B------:R-:W-:Y:S01]  /*d0e0*/  VIADDMNMX R67, R67, -R186, 0x80, PT ;  /* 0x0000008043437446 */ /* 0x000fe200038009ba */
[----:B0-----:R-:W-:Y:S01]  /*d0f0*/  VIADD R0, R3, 0xc440 ;  /* 0x0000c44003007836 */ /* 0x001fe20000000000 */
[----:B------:R-:W-:Y:S01]  /*d100*/  PRMT R90, R5, 0x7610, R90 ;  /* 0x00007610055a7816 */ /* 0x000fe2000000005a */
[----:B------:R-:W-:Y:S01]  /*d110*/  @P0 VIADD R0, R6, 0xffffffc0 ;  /* 0xffffffc006000836 */ /* 0x000fe20000000000 */
[----:B------:R-:W-:Y:S01]  /*d120*/  LOP3.LUT R5, R4, 0xfffffffe, RZ, 0xc0, !PT ;  /* 0xfffffffe04057812 */ /* 0x000fe200078ec0ff */
[----:B------:R-:W-:Y:S01]  /*d130*/  IMAD.MOV.U32 R6, RZ, RZ, R21 ;  /* 0x000000ffff067224 */ /* 0x000fe200078e0015 */
[----:B------:R-:W-:Y:S01]  /*d140*/  BSSY B1, `(.L_x_2790) ;  /* 0x0000030000017945 */ /* 0x000fe20003800000 */
[----:B------:R-:W-:Y:S01]  /*d150*/  IMAD.MOV.U32 R7, RZ, RZ, R30 ;  /* 0x000000ffff077224 */ /* 0x000fe200078e001e */
[----:B------:R-:W-:Y:S01]  /*d160*/  ISETP.GE.AND P1, PT, R170, R67, PT ;  /* 0x00000043aa00720c */ /* 0x000fe20003f26270 */
[----:B------:R-:W-:Y:S01]  /*d170*/  IMAD.IADD R5, R198, 0x1, -R5 ;  /* 0x00000001c6057824 */ /* 0x000fe200078e0a05 */
[----:B------:R-:W-:Y:S01]  /*d180*/  PRMT R89, R6, 0x7610, R89 ;  /* 0x0000761006597816 */ /* 0x000fe20000000059 */
[----:B------:R-:W-:Y:S01]  /*d190*/  IMAD.MOV.U32 R4, RZ, RZ, R38 ;  /* 0x000000ffff047224 */ /* 0x000fe200078e0026 */
[----:B------:R-:W-:Y:S01]  /*d1a0*/  PRMT R97, R7, 0x7610, R97 ;  /* 0x0000761007617816 */ /* 0x000fe20000000061 */
[----:B------:R-:W-:Y:S01]  /*d1b0*/  IMAD.MOV.U32 R6, RZ, RZ, R39 ;  /* 0x000000ffff067224 */ /* 0x000fe200078e0027 */
[----:B------:R-:W-:Y:S01]  /*d1c0*/  SHF.L.U32 R5, R5, 0x1f, RZ ;  /* 0x0000001f05057819 */ /* 0x000fe200000006ff */
[----:B------:R-:W-:Y:S01]  /*d1d0*/  IMAD.MOV.U32 R7, RZ, RZ, R24 ;  /* 0x000000ffff077224 */ /* 0x000fe200078e0018 */
[----:B------:R-:W-:Y:S01]  /*d1e0*/  PRMT R105, R4, 0x7610, R105 ;  /* 0x0000761004697816 */ /* 0x000fe20000000069 */
[----:B------:R-:W-:Y:S01]  /*d1f0*/  IMAD.MOV.U32 R4, RZ, RZ, R25 ;  /* 0x000000ffff047224 */ /* 0x000fe200078e0019 */
[----:B------:R-:W0:Y:S01]  /*d200*/  SYNCS.PHASECHK.TRANS64.TRYWAIT P0, [R2+URZ+0x2a800], R5 ;  /* 0x02a80005020075a7 */ /* 0x000e22000800017f */
        /* <DEDUP_REMOVED lines=10> */
[----:B---3--:R-:W-:Y:S01]  /*d2b0*/  PRMT R63, R4, 0x7610, R63 ;  /* 0x00007610043f7816 */ /* 0x008fe2000000003f */
        /* <DEDUP_REMOVED lines=23> */
[----:B0-----:R-:W-:Y:S06]  /*d430*/  @!P0 BRA `(.L_x_2791) ;  /* 0x0000018800ec8947 */ /* 0x001fec0003800000 */
.L_x_3063:
[----:B------:R-:W-:Y:S05]  /*d440*/  BSYNC B1 ;  /* 0x0000000000017941 */ /* 0x000fea0003800000 */
.L_x_2790:
[----:B------:R-:W-:Y:S01]  /*d450*/  BSSY B1, `(.L_x_2792) ;  /* 0x000012f000017945 */ /* 0x000fe20003800000 */
[----:B------:R-:W-:Y:S02]  /*d460*/  PRMT R64, R4, 0x7610, R64 ;  /* 0x0000761004407816 */ /* 0x000fe40000000040 */
[----:B--2---:R-:W-:Y:S01]  /*d470*/  PRMT R65, R6, 0x7610, R65 ;  /* 0x0000761006417816 */ /* 0x004fe20000000041 */
        /* <DEDUP_REMOVED lines=11> */
[----:B------:R-:W-:Y:S02]  /*d530*/  SHF.R.U32.HI R112, RZ, 0x10, R59 ;  /* 0x00000010ff707819 */ /* 0x000fe4000001163b */
[--C-:B------:R-:W-:Y:S02]  /*d540*/  SHF.R.U64 R60, R60, 0x10, R61.reuse ;  /* 0x000000103c3c7819 */ /* 0x100fe4000000123d */
[----:B------:R-:W-:Y:S02]  /*d550*/  SHF.R.U32.HI R111, RZ, 0x10, R61 ;  /* 0x00000010ff6f7819 */ /* 0x000fe4000001163d */
[----:B------:R-:W-:Y:S02]  /*d560*/  SHF.R.U64 R61, R58, 0x10, R59 ;  /* 0x000000103a3d7819 */ /* 0x000fe4000000123b */
[----:B------:R-:W-:Y:S02]  /*d570*/  PRMT R113, R109, 0x5410, R112 ;  /* 0x000054106d717816 */ /* 0x000fe40000000070 */
[----:B------:R-:W-:-:S02]  /*d580*/  PRMT R58, R69, 0x5432, R60 ;  /* 0x00005432453a7816 */ /* 0x000fc4000000003c */
[----:B------:R-:W-:Y:S01]  /*d590*/  PRMT R111, R110, 0x5410, R111 ;  /* 0x000054106e6f7816 */ /* 0x000fe2000000006f */
[C---:B------:R-:W-:Y:S01]  /*d5a0*/  IMAD.U32 R114, R113.reuse, 0x10000, RZ ;  /* 0x0001000071727824 */ /* 0x040fe200078e00ff */
[----:B------:R-:W-:Y:S02]  /*d5b0*/  PRMT R60, R66, 0x5432, R61 ;  /* 0x00005432423c7816 */ /* 0x000fe4000000003d */
[----:B------:R-:W-:Y:S01]  /*d5c0*/  LOP3.LUT R113, R113, 0xffff0000, RZ, 0xc0, !PT ;  /* 0xffff000071717812 */ /* 0x000fe200078ec0ff */
[C---:B------:R-:W-:Y:S01]  /*d5d0*/  IMAD.U32 R112, R111.reuse, 0x10000, RZ ;  /* 0x000100006f707824 */ /* 0x040fe200078e00ff */
[----:B------:R-:W-:Y:S02]  /*d5e0*/  LOP3.LUT R111, R111, 0xffff0000, RZ, 0xc0, !PT ;  /* 0xffff00006f6f7812 */ /* 0x000fe400078ec0ff */
[C---:B0-----:R-:W-:Y:S01]  /*d5f0*/  LOP3.LUT R61, R6.reuse, 0xffff0000, RZ, 0xc0, !PT ;  /* 0xffff0000063d7812 */ /* 0x041fe200078ec0ff */
[----:B------:R-:W-:Y:S01]  /*d600*/  IMAD.U32 R109, R6, 0x10000, RZ ;  /* 0x00010000066d7824 */ /* 0x000fe200078e00ff */
[C---:B------:R-:W-:Y:S01]  /*d610*/  LOP3.LUT R110, R7.reuse, 0xffff0000, RZ, 0xc0, !PT ;  /* 0xffff0000076e7812 */ /* 0x040fe200078ec0ff */
[----:B------:R-:W-:Y:S01]  /*d620*/  IMAD.U32 R59, R7, 0x10000, RZ ;  /* 0x00010000073b7824 */ /* 0x000fe200078e00ff */
[C---:B------:R-:W-:Y:S01]  /*d630*/  LOP3.LUT R7, R4.reuse, 0xffff0000, RZ, 0xc0, !PT ;  /* 0xffff000004077812 */ /* 0x040fe200078ec0ff */
[----:B------:R-:W-:Y:S01]  /*d640*/  FMUL.FTZ R116, R61, R114 ;  /* 0x000000723d747220 */ /* 0x000fe20000410000 */
[----:B------:R-:W-:-:S02]  /*d650*/  IMAD.U32 R6, R4, 0x10000, RZ ;  /* 0x0001000004067824 */ /* 0x000fc400078e00ff */
[-C--:B------:R-:W-:Y:S01]  /*d660*/  FMUL.FTZ R115, R61, R112.reuse ;  /* 0x000000703d737220 */ /* 0x080fe20000410000 */
[C---:B------:R-:W-:Y:S01]  /*d670*/  IMAD.U32 R4, R5.reuse, 0x10000, RZ ;  /* 0x0001000005047824 */ /* 0x040fe200078e00ff */
[----:B------:R-:W-:Y:S01]  /*d680*/  LOP3.LUT R61, R5, 0xffff0000, RZ, 0xc0, !PT ;  /* 0xffff0000053d7812 */ /* 0x000fe200078ec0ff */
[C---:B------:R-:W-:Y:S01]  /*d690*/  FFMA.FTZ R5, R109.reuse, R112, -R116 ;  /* 0x000000706d057223 */ /* 0x040fe20000010874 */
[C---:B------:R-:W-:Y:S01]  /*d6a0*/  FMUL.FTZ R118, R110.reuse, R113 ;  /* 0x000000716e767220 */ /* 0x040fe20000410000 */
[-C--:B------:R-:W-:Y:S01]  /*d6b0*/  FMUL.FTZ R112, R110, R111.reuse ;  /* 0x0000006f6e707220 */ /* 0x080fe20000410000 */
[----:B------:R-:W-:Y:S01]  /*d6c0*/  FFMA.FTZ R114, R109, R114, R115 ;  /* 0x000000726d727223 */ /* 0x000fe20000010073 */
[C---:B------:R-:W-:Y:S01]  /*d6d0*/  IMAD.U32 R110, R60.reuse, 0x10000, RZ ;  /* 0x000100003c6e7824 */ /* 0x040fe200078e00ff */
[----:B------:R-:W-:Y:S01]  /*d6e0*/  LOP3.LUT R60, R60, 0xffff0000, RZ, 0xc0, !PT ;  /* 0xffff00003c3c7812 */ /* 0x000fe200078ec0ff */
[C---:B------:R-:W-:Y:S01]  /*d6f0*/  IMAD.U32 R109, R58.reuse, 0x10000, RZ ;  /* 0x000100003a6d7824 */ /* 0x040fe200078e00ff */
[----:B------:R-:W-:Y:S01]  /*d700*/  LOP3.LUT R58, R58, 0xffff0000, RZ, 0xc0, !PT ;  /* 0xffff00003a3a7812 */ /* 0x000fe200078ec0ff */
[C---:B------:R-:W-:Y:S01]  /*d710*/  FFMA.FTZ R118, R59.reuse, R111, -R118 ;  /* 0x0000006f3b767223 */ /* 0x040fe20000010876 */
[----:B------:R-:W-:Y:S01]  /*d720*/  FFMA.FTZ R113, R59, R113, R112 ;  /* 0x000000713b717223 */ /* 0x000fe20000010070 */
[----:B------:R-:W-:Y:S01]  /*d730*/  FMUL.FTZ R59, R7, R110 ;  /* 0x0000006e073b7220 */ /* 0x000fe20000410000 */
[----:B------:R-:W-:Y:S01]  /*d740*/  FMUL.FTZ R111, R61, R60 ;  /* 0x0000003c3d6f7220 */ /* 0x000fe20000410000 */
[-C--:B------:R-:W-:Y:S01]  /*d750*/  FMUL.FTZ R7, R7, R109.reuse ;  /* 0x0000006d07077220 */ /* 0x080fe20000410000 */
        /* <DEDUP_REMOVED lines=10> */
.L_x_2795:
[----:B------:R-:W-:Y:S05]  /*d800*/  BSYNC B2 ;  /* 0x0000000000027941 */ /* 0x000fea0003800000 */
.L_x_2794:
        /* <DEDUP_REMOVED lines=19> */
[C---:B------:R-:W-:Y:S01]  /*d940*/  LOP3.LUT R7, R4.reuse, 0xffff0000, RZ, 0xc0, !PT ;  /* 0xffff000004077812 */ /* 0x040fe200078ec0ff */
[C---:B------:R-:W-:Y:S01]  /*d950*/  FMUL.FTZ R61, R55.reuse, R59 ;  /* 0x0000003b373d7220 */ /* 0x040fe20000410000 */
[----:B------:R-:W-:Y:S01]  /*d960*/  FMUL.FTZ R60, R55, R58 ;  /* 0x0000003a373c7220 */ /* 0x000fe20000410000 */
[C---:B------:R-:W-:Y:S01]  /*d970*/  FMUL.FTZ R55, R57.reuse, R101 ;  /* 0x0000006539377220 */ /* 0x040fe20000410000 */
[----:B------:R-:W-:Y:S01]  /*d980*/  FMUL.FTZ R57, R57, R104 ;  /* 0x0000006839397220 */ /* 0x000fe20000410000 */
[----:B------:R-:W-:-:S02]  /*d990*/  IMAD.U32 R6, R4, 0x10000, RZ ;  /* 0x0001000004067824 */ /* 0x000fc400078e00ff */
[C---:B------:R-:W-:Y:S01]  /*d9a0*/  FFMA.FTZ R61, R54.reuse, R58, -R61 ;  /* 0x0000003a363d7223 */ /* 0x040fe2000001083d */
        /* <DEDUP_REMOVED lines=22> */
.L_x_2797:
[----:B------:R-:W-:Y:S05]  /*db10*/  BSYNC B2 ;  /* 0x0000000000027941 */ /* 0x000fea0003800000 */
.L_x_2796:
        /* <DEDUP_REMOVED lines=48> */
.L_x_2799:
[----:B------:R-:W-:Y:S05]  /*de20*/  BSYNC B2 ;  /* 0x0000000000027941 */ /* 0x000fea0003800000 */
.L_x_2798:
        /* <DEDUP_REMOVED lines=48> */
.L_x_2801:
[----:B------:R-:W-:Y:S05]  /*e130*/  BSYNC B2 ;  /* 0x0000000000027941 */ /* 0x000fea0003800000 */
.L_x_2800:
        /* <DEDUP_REMOVED lines=48> */
.L_x_2803:
[----:B------:R-:W-:Y:S05]  /*e440*/  BSYNC B2 ;  /* 0x0000000000027941 */ /* 0x000fea0003800000 */
.L_x_2802:
        /* <DEDUP_REMOVED lines=19> */
[-C--:B------:R-:W-:Y:S01]  /*e580*/  FMUL.FTZ R45, R35, R43.reuse ;  /* 0x0000002b232d7220 */ /* 0x080fe20000410000 */
[C---:B------:R-:W-:Y:S01]  /*e590*/  FMUL.FTZ R35, R37.reuse, R66 ;  /* 0x0000004225237220 */ /* 0x040fe20000410000 */
[----:B------:R-:W-:Y:S02]  /*e5a0*/  IMAD.U32 R6, R4, 0x10000, RZ ;  /* 0x0001000004067824 */ /* 0x000fe400078e00ff */
[----:B------:R-:W-:Y:S01]  /*e5b0*/  FFMA.FTZ R47, R34, R43, R46 ;  /* 0x0000002b222f7223 */ /* 0x000fe2000001002e */
[-C--:B------:R-:W-:Y:S01]  /*e5c0*/  FMUL.FTZ R43, R37, R71.reuse ;  /* 0x00000047252b7220 */ /* 0x080fe20000410000 */
[----:B------:R-:W-:Y:S01]  /*e5d0*/  FFMA.FTZ R71, R36, R71, -R35 ;  /* 0x0000004724477223 */ /* 0x000fe20000010823 */
[----:B------:R-:W-:Y:S02]  /*e5e0*/  IMAD.U32 R7, R5, 0x10000, RZ ;  /* 0x0001000005077824 */ /* 0x000fe400078e00ff */
[----:B------:R-:W-:Y:S01]  /*e5f0*/  FFMA.FTZ R44, R34, R42, -R45 ;  /* 0x0000002a222c7223 */ /* 0x000fe2000001082d */
[----:B------:R-:W-:Y:S01]  /*e600*/  IMAD.U32 R35, R70, 0x10000, RZ ;  /* 0x0001000046237824 */ /* 0x000fe200078e00ff */
[----:B------:R-:W-:Y:S01]  /*e610*/  LOP3.LUT R4, R4, 0xffff0000, RZ, 0xc0, !PT ;  /* 0xffff000004047812 */ /* 0x000fe200078ec0ff */
[----:B------:R-:W-:Y:S01]  /*e620*/  IMAD.U32 R37, R69, 0x10000, RZ ;  /* 0x0001000045257824 */ /* 0x000fe200078e00ff */
[----:B------:R-:W-:Y:S01]  /*e630*/  LOP3.LUT R5, R5, 0xffff0000, RZ, 0xc0, !PT ;  /* 0xffff000005057812 */ /* 0x000fe200078ec0ff */
[----:B------:R-:W-:Y:S01]  /*e640*/  FFMA.FTZ R66, R36, R66, R43 ;  /* 0x0000004224427223 */ /* 0x000fe2000001002b */
[----:B------:R-:W-:Y:S01]  /*e650*/  LOP3.LUT R34, R69, 0xffff0000, RZ, 0xc0, !PT ;  /* 0xffff000045227812 */ /* 0x000fe200078ec0ff */
[----:B------:R-:W-:Y:S01]  /*e660*/  FMUL.FTZ R43, R4, R37 ;  /* 0x00000025042b7220 */ /* 0x000fe20000410000 */
[----:B------:R-:W-:Y:S01]  /*e670*/  LOP3.LUT R70, R70, 0xffff0000, RZ, 0xc0, !PT ;  /* 0xffff000046467812 */ /* 0x000fe200078ec0ff */
[----:B------:R-:W-:-:S02]  /*e680*/  FMUL.FTZ R36, R4, R35 ;  /* 0x0000002304247220 */ /* 0x000fc40000410000 */
[C---:B------:R-:W-:Y:S01]  /*e690*/  FMUL.FTZ R42, R5.reuse, R34 ;  /* 0x00000022052a7220 */ /* 0x040fe20000410000 */
[C---:B------:R-:W-:Y:S01]  /*e6a0*/  FFMA.FTZ R4, R6.reuse, R35, -R43 ;  /* 0x0000002306047223 */ /* 0x040fe2000001082b */
[-C--:B------:R-:W-:Y:S01]  /*e6b0*/  FMUL.FTZ R45, R5, R70.reuse ;  /* 0x00000046052d7220 */ /* 0x080fe20000410000 */
[----:B------:R-:W-:Y:S01]  /*e6c0*/  FFMA.FTZ R37, R6, R37, R36 ;  /* 0x0000002506257223 */ /* 0x000fe20000010024 */
[----:B------:R-:W-:Y:S01]  /*e6d0*/  FFMA.FTZ R5, R7, R70, -R42 ;  /* 0x0000004607057223 */ /* 0x000fe2000001082a */
[----:B------:R-:W-:Y:S01]  /*e6e0*/  F2FP.BF16.F32.PACK_AB R6, R47, R44 ;  /* 0x0000002c2f06723e */ /* 0x000fe200000010ff */
[----:B------:R-:W-:Y:S01]  /*e6f0*/  FFMA.FTZ R34, R7, R34, R45 ;  /* 0x0000002207227223 */ /* 0x000fe2000001002d */
[----:B------:R-:W-:Y:S02]  /*e700*/  F2FP.BF16.F32.PACK_AB R7, R66, R71 ;  /* 0x000000474207723e */ /* 0x000fe400000010ff */
[----:B------:R-:W-:Y:S02]  /*e710*/  F2FP.BF16.F32.PACK_AB R4, R37, R4 ;  /* 0x000000042504723e */ /* 0x000fe400000010ff */
[----:B------:R-:W-:-:S05]  /*e720*/  F2FP.BF16.F32.PACK_AB R5, R34, R5 ;  /* 0x000000052205723e */ /* 0x000fca00000010ff */
[----:B------:R0:W-:Y:S02]  /*e730*/  STS.128 [R0+0x8000], R4 ;  /* 0x0080000400007388 */ /* 0x0001e40000000c00 */
.L_x_2793:
[----:B------:R-:W-:Y:S05]  /*e740*/  BSYNC B1 ;  /* 0x0000000000017941 */ /* 0x000fea0003800000 */
.L_x_2792:
        /* <DEDUP_REMOVED lines=58> */
.L_x_2806:
[----:B------:R-:W-:Y:S05]  /*eaf0*/  BSYNC B1 ;  /* 0x0000000000017941 */ /* 0x000fea0003800000 */
.L_x_2805:
        /* <DEDUP_REMOVED lines=48> */
.L_x_2808:
[----:B------:R-:W-:Y:S05]  /*ee00*/  BSYNC B1 ;  /* 0x0000000000017941 */ /* 0x000fea0003800000 */
.L_x_2807:
        /* <DEDUP_REMOVED lines=48> */
.L_x_2810:
[----:B------:R-:W-:Y:S05]  /*f110*/  BSYNC B1 ;  /* 0x0000000000017941 */ /* 0x000fea0003800000 */
.L_x_2809:
[----:B------:R-:W-:Y:S04]  /*f120*/  BSSY B1, `(.L_x_2811) ;  /* 0x0000030000017945 */ /* 0x000fe80003800000 */
[----:B------:R-:W-:Y:S05]  /*f130*/  @P3 BRA `(.L_x_2812) ;  /* 0x0000000000b83947 */ /* 0x000fea0003800000 */
[----:B012---:R-:W0:Y:S01]  /*f140*/  LDS.128 R4, [R0+0x6000] ;  /* 0x0060000000047984 */ /* 0x007e220000000c00 */
        /* <DEDUP_REMOVED lines=45> */
.L_x_2812:
[----:B------:R-:W-:Y:S05]  /*f420*/  BSYNC B1 ;  /* 0x0000000000017941 */ /* 0x000fea0003800000 */
.L_x_2811:
        /* <DEDUP_REMOVED lines=48> */
.L_x_2814:
[----:B------:R-:W-:Y:S05]  /*f730*/  BSYNC B1 ;  /* 0x0000000000017941 */ /* 0x000fea0003800000 */
.L_x_2813:
        /* <DEDUP_REMOVED lines=48> */
.L_x_2783:
[----:B------:R-:W0:Y:S01]  /*fa40*/  LDC R8, c[0x0][0x448] ;  /* 0x00011200ff087b82 */ /* 0x000e220000000800 */
[----:B------:R-:W-:Y:S01]  /*fa50*/  IMAD R3, R199, 0x40, R64 ;  /* 0x00000040c7037824 */ /* 0x000fe200078e0240 */
[----:B------:R-:W-:Y:S01]  /*fa60*/  ULDC.64 UR4, c[0x0][0x3f8] ;  /* 0x0000fe0000047ab9 */ /* 0x000fe20000000a00 */
[----:B------:R-:W-:Y:S01]  /*fa70*/  ULDC.64 UR6, c[0x0][0x408] ;  /* 0x0001020000067ab9 */ /* 0x000fe20000000a00 */
[----:B------:R-:W-:Y:S02]  /*fa80*/  IMAD.MOV.U32 R48, RZ, RZ, R24 ;  /* 0x000000ffff307224 */ /* 0x000fe400078e0018 */
[----:B------:R-:W-:Y:S01]  /*fa90*/  IMAD.MOV.U32 R4, RZ, RZ, R140 ;  /* 0x000000ffff047224 */ /* 0x000fe200078e008c */
        /* <DEDUP_REMOVED lines=12> */
[----:B------:R-:W-:-:S04]  /*fb60*/  IMAD.WIDE.U32 R4, R3, UR6, R4 ;  /* 0x0000000603047c25 */ /* 0x000fc8000f8e0004 */
[----:B------:R-:W-:Y:S01]  /*fb70*/  IMAD R61, R3, UR7, R0 ;  /* 0x00000007033d7c24 */ /* 0x000fe2000f8e0200 */
[----:B------:R-:W-:Y:S01]  /*fb80*/  ULDC.64 UR6, c[0x0][0x400] ;  /* 0x0001000000067ab9 */ /* 0x000fe20000000a00 */
[----:B------:R-:W-:Y:S01]  /*fb90*/  IMAD.IADD R7, R49, 0x1, R7 ;  /* 0x0000000131077824 */ /* 0x000fe200078e0207 */
[----:B------:R-:W-:Y:S01]  /*fba0*/  LEA R3, P0, R48, UR4, 0x1 ;  /* 0x0000000430037c11 */ /* 0x000fe2000f8008ff */
[----:B------:R-:W-:Y:S01]  /*fbb0*/  IMAD.IADD R61, R5, 0x1, R61 ;  /* 0x00000001053d7824 */ /* 0x000fe200078e023d */
[----:B------:R-:W-:Y:S01]  /*fbc0*/  LEA R0, P1, R4, UR6, 0x1 ;  /* 0x0000000604007c11 */ /* 0x000fe2000f8208ff */
[----:B------:R-:W-:Y:S01]  /*fbd0*/  UMOV UR4, 0xffffffff ;  /* 0xffffffff00047882 */ /* 0x000fe20000000000 */
[----:B------:R-:W-:Y:S02]  /*fbe0*/  LEA.HI.X R48, R48, UR5, R7, 0x1, P0 ;  /* 0x0000000530307c11 */ /* 0x000fe400080f0c07 */
[----:B------:R-:W-:Y:S01]  /*fbf0*/  LEA.HI.X R61, R4, UR7, R61, 0x1, P1 ;  /* 0x00000007043d7c11 */ /* 0x000fe200088f0c3d */
[----:B------:R-:W-:Y:S08]  /*fc00*/  BRA.DIV UR4, `(.L_x_2815) ;  /* 0x00000166040c7947 */ /* 0x000ff0000b800000 */
[----:B------:R0:W2:Y:S04]  /*fc10*/  SHFL.IDX PT, R5, R48, RZ, 0x1c1f ;  /* 0x001c1fff30057589 */ /* 0x0000a800000e0000 */
[----:B------:R0:W3:Y:S04]  /*fc20*/  SHFL.IDX PT, R4, R3, RZ, 0x1c1f ;  /* 0x001c1fff03047589 */ /* 0x0000e800000e0000 */
[----:B------:R0:W0:Y:S04]  /*fc30*/  SHFL.IDX PT, R7, R61, RZ, 0x1c1f ;  /* 0x001c1fff3d077589 */ /* 0x00002800000e0000 */
[----:B------:R0:W0:Y:S02]  /*fc40*/  SHFL.IDX PT, R14, R0, RZ, 0x1c1f ;  /* 0x001c1fff000e7589 */ /* 0x00002400000e0000 */
.L_x_3069:
        /* <DEDUP_REMOVED lines=11> */
[----:B-1--4-:R-:W-:Y:S02]  /*fd00*/  CS2R R28, SRZ ;  /* 0x00000000001c7805 */ /* 0x012fe4000001ff00 */
[----:B------:R-:W-:-:S02]  /*fd10*/  CS2R R30, SRZ ;  /* 0x00000000001e7805 */ /* 0x000fc4000001ff00 */
[----:B------:R-:W-:Y:S02]  /*fd20*/  CS2R R24, SRZ ;  /* 0x0000000000187805 */ /* 0x000fe4000001ff00 */
[----:B------:R-:W-:Y:S01]  /*fd30*/  CS2R R26, SRZ ;  /* 0x00000000001a7805 */ /* 0x000fe2000001ff00 */
[----:B------:R-:W-:Y:S06]  /*fd40*/  @P0 BRA `(.L_x_2817) ;  /* 0x00000000009c0947 */ /* 0x000fec0003800000 */
[----:B------:R-:W-:Y:S01]  /*fd50*/  ULDC UR4, c[0x0][0x3f4] ;  /* 0x0000fd0000047ab9 */ /* 0x000fe20000000800 */
[----:B---3--:R-:W-:Y:S01]  /*fd60*/  IMAD.MOV.U32 R8, RZ, RZ, R4 ;  /* 0x000000ffff087224 */ /* 0x008fe200078e0004 */
[----:B------:R-:W-:Y:S01]  /*fd70*/  ISETP.GE.AND P2, PT, R16, UR4, PT ;  /* 0x0000000410007c0c */ /* 0x000fe2000bf46270 */
[----:B--2---:R-:W-:Y:S01]  /*fd80*/  IMAD.MOV.U32 R9, RZ, RZ, R5 ;  /* 0x000000ffff097224 */ /* 0x004fe200078e0005 */
[----:B------:R-:W-:Y:S01]  /*fd90*/  ISETP.GE.AND P3, PT, R163, UR4, PT ;  /* 0x00000004a3007c0c */ /* 0x000fe2000bf66270 */
[----:B0-----:R-:W-:Y:S01]  /*fda0*/  IMAD.MOV.U32 R20, RZ, RZ, R14 ;  /* 0x000000ffff147224 */ /* 0x001fe200078e000e */
[----:B------:R-:W-:Y:S01]  /*fdb0*/  ISETP.GE.AND P4, PT, R164, UR4, PT ;  /* 0x00000004a4007c0c */ /* 0x000fe2000bf86270 */
[----:B------:R-:W-:Y:S01]  /*fdc0*/  IMAD.MOV.U32 R21, RZ, RZ, R7 ;  /* 0x000000ffff157224 */ /* 0x000fe200078e0007 */
[----:B------:R-:W-:Y:S02]  /*fdd0*/  CS2R R28, SRZ ;  /* 0x00000000001c7805 */ /* 0x000fe4000001ff00 */
[----:B------:R-:W-:-:S02]  /*fde0*/  CS2R R30, SRZ ;  /* 0x00000000001e7805 */ /* 0x000fc4000001ff00 */
[----:B------:R-:W-:Y:S02]  /*fdf0*/  CS2R R40, SRZ ;  /* 0x0000000000287805 */ /* 0x000fe4000001ff00 */
[----:B------:R-:W-:Y:S02]  /*fe00*/  CS2R R42, SRZ ;  /* 0x00000000002a7805 */ /* 0x000fe4000001ff00 */
[----:B------:R-:W-:Y:S01]  /*fe10*/  CS2R R26, SRZ ;  /* 0x00000000001a7805 */ /* 0x000fe2000001ff00 */
[----:B------:R-:W-:Y:S01]  /*fe20*/  ULDC.64 UR6, c[0x0][0x208] ;  /* 0x0000820000067ab9 */ /* 0x000fe20000000a00 */
[----:B------:R-:W-:Y:S02]  /*fe30*/  @!P2 IMAD.SHL.U32 R11, R16, 0x2, RZ ;  /* 0x00000002100ba824 */ /* 0x000fe400078e00ff */
[----:B------:R-:W-:Y:S02]  /*fe40*/  @!P3 IMAD.SHL.U32 R15, R166, 0x8, RZ ;  /* 0x00000008a60fb824 */ /* 0x000fe400078e00ff */
[----:B------:R-:W-:Y:S01]  /*fe50*/  @!P4 IMAD.SHL.U32 R25, R167, 0x8, RZ ;  /* 0x00000008a719c824 */ /* 0x000fe200078e00ff */
[----:B------:R-:W-:-:S02]  /*fe60*/  @!P2 IADD3 R4, P0, R4, R11, RZ ;  /* 0x0000000b0404a210 */ /* 0x000fc40007f1e0ff */
[----:B------:R-:W-:Y:S01]  /*fe70*/  @!P2 IADD3 R6, P1, R14, R11, RZ ;  /* 0x0000000b0e06a210 */ /* 0x000fe20007f3e0ff */
[----:B------:R-:W-:-:S04]  /*fe80*/  @!P3 IMAD.WIDE R10, R15, 0x2, R8 ;  /* 0x000000020f0ab825 */ /* 0x000fc800078e0208 */
[----:B------:R-:W-:Y:S01]  /*fe90*/  @!P4 IMAD.WIDE R12, R25, 0x2, R8 ;  /* 0x00000002190cc825 */ /* 0x000fe200078e0208 */
[----:B------:R-:W-:Y:S02]  /*fea0*/  CS2R R36, SRZ ;  /* 0x0000000000247805 */ /* 0x000fe4000001ff00 */
[----:B------:R-:W-:Y:S02]  /*feb0*/  CS2R R38, SRZ ;  /* 0x0000000000267805 */ /* 0x000fe4000001ff00 */
[----:B------:R-:W-:Y:S01]  /*fec0*/  CS2R R32, SRZ ;  /* 0x0000000000207805 */ /* 0x000fe2000001ff00 */
[--C-:B------:R-:W-:Y:S01]  /*fed0*/  @!P3 IMAD.WIDE R14, R15, 0x2, R20.reuse ;  /* 0x000000020f0eb825 */ /* 0x100fe200078e0214 */
[----:B------:R-:W-:Y:S02]  /*fee0*/  CS2R R34, SRZ ;  /* 0x0000000000227805 */ /* 0x000fe4000001ff00 */
[----:B------:R-:W-:Y:S02]  /*fef0*/  CS2R R44, SRZ ;  /* 0x00000000002c7805 */ /* 0x000fe4000001ff00 */
[----:B------:R-:W-:Y:S01]  /*ff00*/  CS2R R46, SRZ ;  /* 0x00000000002e7805 */ /* 0x000fe2000001ff00 */
[----:B------:R-:W-:Y:S01]  /*ff10*/  @!P4 IMAD.WIDE R8, R25, 0x2, R20 ;  /* 0x000000021908c825 */ /* 0x000fe200078e0214 */
[----:B------:R-:W-:-:S02]  /*ff20*/  @!P2 SHF.L.U64.HI R20, R16, 0x1, R17 ;  /* 0x000000011014a819 */ /* 0x000fc40000010211 */
[----:B------:R-:W-:Y:S01]  /*ff30*/  CS2R R24, SRZ ;  /* 0x0000000000187805 */ /* 0x000fe2000001ff00 */
[----:B------:R1:W5:Y:S02]  /*ff40*/  @!P3 LD.E.128 R28, desc[UR6][R10.64] ;  /* 0x000000060a1cb980 */ /* 0x000364000c101d00 */
[--C-:B------:R-:W-:Y:S02]  /*ff50*/  @!P2 IMAD.X R5, R5, 0x1, R20.reuse, P0 ;  /* 0x000000010505a824 */ /* 0x100fe400000e0614 */
[----:B------:R1:W5:Y:S01]  /*ff60*/  @!P3 LD.E.128 R40, desc[UR6][R14.64] ;  /* 0x000000060e28b980 */ /* 0x000362000c101d00 */
[----:B------:R-:W-:-:S03]  /*ff70*/  @!P2 IMAD.X R7, R7, 0x1, R20, P1 ;  /* 0x000000010707a824 */ /* 0x000fc600008e0614 */
[----:B------:R1:W5:Y:S04]  /*ff80*/  @!P4 LD.E.128 R24, desc[UR6][R12.64] ;  /* 0x000000060c18c980 */ /* 0x000368000c101d00 */
[----:B------:R1:W5:Y:S04]  /*ff90*/  @!P4 LD.E.128 R36, desc[UR6][R8.64] ;  /* 0x000000060824c980 */ /* 0x000368000c101d00 */
[----:B------:R1:W5:Y:S04]  /*ffa0*/  @!P2 LD.E.128 R32, desc[UR6][R4.64] ;  /* 0x000000060420a980 */ /* 0x000368000c101d00 */
[----:B------:R1:W5:Y:S02]  /*ffb0*/  @!P2 LD.E.128 R44, desc[UR6][R6.64] ;  /* 0x00000006062ca980 */ /* 0x000364000c101d00 */
.L_x_2817:
[----:B------:R-:W-:Y:S05]  /*ffc0*/  BSYNC B1 ;  /* 0x0000000000017941 */ /* 0x000fea0003800000 */
.L_x_2816:
[----:B-1-3-5:R-:W-:Y:S01]  /*ffd0*/  IMAD.MOV.U32 R4, RZ, RZ, R44 ;  /* 0x000000ffff047224 */ /* 0x02afe200078e002c */
[----:B------:R-:W-:Y:S01]  /*ffe0*/  UMOV UR4, 0xffffffff ;  /* 0xffffffff00047882 */ /* 0x000fe20000000000 */
[----:B--2---:R-:W-:Y:S02]  /*fff0*/  IMAD.MOV.U32 R5, RZ, RZ, R45 ;  /* 0x000000ffff057224 */ /* 0x004fe400078e002d */
        /* <DEDUP_REMOVED lines=49> */
[----:B------:R0:W2:Y:S04]  /*10310*/  SHFL.IDX PT, R20, R3, 0x1, 0x1c1f ;  /* 0x003c1f0003147f89 */ /* 0x0000a800000e0000 */
[----:B------:R-:W3:Y:S04]  /*10320*/  SHFL.IDX PT, R61, R61, 0x1, 0x1c1f ;  /* 0x003c1f003d3d7f89 */ /* 0x000ee800000e0000 */
[----:B0-----:R-:W4:Y:S02]  /*10330*/  SHFL.IDX PT, R0, R0, 0x1, 0x1c1f ;  /* 0x003c1f0000007f89 */ /* 0x001f2400000e0000 */
.L_x_3075:
        /* <DEDUP_REMOVED lines=16> */
[----:B--2---:R-:W-:Y:S01]  /*10440*/  IMAD.MOV.U32 R6, RZ, RZ, R20 ;  /* 0x000000ffff067224 */ /* 0x004fe200078e0014 */
[----:B------:R-:W-:Y:S01]  /*10450*/  ISETP.GE.AND P3, PT, R163, UR4, PT ;  /* 0x00000004a3007c0c */ /* 0x000fe2000bf66270 */
[----:B-1----:R-:W-:Y:S01]  /*10460*/  IMAD.MOV.U32 R7, RZ, RZ, R21 ;  /* 0x000000ffff077224 */ /* 0x002fe200078e0015 */
[----:B------:R-:W-:Y:S01]  /*10470*/  ISETP.GE.AND P4, PT, R164, UR4, PT ;  /* 0x00000004a4007c0c */ /* 0x000fe2000bf86270 */
[----:B----4-:R-:W-:Y:S01]  /*10480*/  IMAD.MOV.U32 R8, RZ, RZ, R0 ;  /* 0x000000ffff087224 */ /* 0x010fe200078e0000 */
[----:B------:R-:W-:Y:S01]  /*10490*/  ISETP.GE.AND P2, PT, R16, UR4, PT ;  /* 0x0000000410007c0c */ /* 0x000fe2000bf46270 */
[----:B---3--:R-:W-:Y:S01]  /*104a0*/  IMAD.MOV.U32 R9, RZ, RZ, R61 ;  /* 0x000000ffff097224 */ /* 0x008fe200078e003d */
        /* <DEDUP_REMOVED lines=8> */
[----:B------:R-:W-:-:S02]  /*10530*/  @!P2 IMAD.SHL.U32 R3, R16, 0x2, RZ ;  /* 0x000000021003a824 */ /* 0x000fc400078e00ff */
[----:B------:R-:W-:-:S03]  /*10540*/  @!P3 IMAD.WIDE R4, R13, 0x2, R6 ;  /* 0x000000020d04b825 */ /* 0x000fc600078e0206 */
[-C--:B------:R-:W-:Y:S01]  /*10550*/  @!P2 IADD3 R60, P1, R0, R3.reuse, RZ ;  /* 0x00000003003ca210 */ /* 0x080fe20007f3e0ff */
[----:B------:R-:W-:Y:S01]  /*10560*/  @!P4 IMAD.WIDE R6, R63, 0x2, R6 ;  /* 0x000000023f06c825 */ /* 0x000fe200078e0206 */
[----:B------:R-:W-:Y:S01]  /*10570*/  @!P2 IADD3 R20, P0, R20, R3, RZ ;  /* 0x000000031414a210 */ /* 0x000fe20007f1e0ff */
[----:B------:R0:W5:Y:S01]  /*10580*/  @!P3 LD.E.128 R52, desc[UR6][R4.64] ;  /* 0x000000060434b980 */ /* 0x000162000c101d00 */
[----:B------:R-:W-:Y:S01]  /*10590*/  @!P2 SHF.L.U64.HI R0, R16, 0x1, R17 ;  /* 0x000000011000a819 */ /* 0x000fe20000010211 */
[--C-:B------:R-:W-:Y:S01]  /*105a0*/  @!P3 IMAD.WIDE R12, R13, 0x2, R8.reuse ;  /* 0x000000020d0cb825 */ /* 0x100fe200078e0208 */
[----:B------:R-:W-:Y:S01]  /*105b0*/  CS2R R14, SRZ ;  /* 0x00000000000e7805 */ /* 0x000fe2000001ff00 */
[----:B------:R1:W5:Y:S02]  /*105c0*/  @!P4 LD.E.128 R56, desc[UR6][R6.64] ;  /* 0x000000060638c980 */ /* 0x000364000c101d00 */
[----:B------:R-:W-:Y:S01]  /*105d0*/  @!P4 IMAD.WIDE R62, R63, 0x2, R8 ;  /* 0x000000023f3ec825 */ /* 0x000fe200078e0208 */
[----:B------:R-:W-:-:S02]  /*105e0*/  CS2R R8, SRZ ;  /* 0x0000000000087805 */ /* 0x000fc4000001ff00 */
[----:B------:R-:W-:Y:S02]  /*105f0*/  CS2R R48, SRZ ;  /* 0x0000000000307805 */ /* 0x000fe4000001ff00 */
[----:B------:R-:W-:Y:S02]  /*10600*/  CS2R R50, SRZ ;  /* 0x0000000000327805 */ /* 0x000fe4000001ff00 */
[----:B0-----:R-:W-:Y:S01]  /*10610*/  CS2R R4, SRZ ;  /* 0x0000000000047805 */ /* 0x001fe2000001ff00 */
[--C-:B------:R-:W-:Y:S01]  /*10620*/  @!P2 IMAD.X R21, R21, 0x1, R0.reuse, P0 ;  /* 0x000000011515a824 */ /* 0x100fe200000e0600 */
[----:B------:R0:W5:Y:S01]  /*10630*/  @!P3 LD.E.128 R8, desc[UR6][R12.64] ;  /* 0x000000060c08b980 */ /* 0x000162000c101d00 */
[----:B-1----:R-:W-:Y:S01]  /*10640*/  CS2R R6, SRZ ;  /* 0x0000000000067805 */ /* 0x002fe2000001ff00 */
[----:B------:R-:W-:Y:S02]  /*10650*/  @!P2 IMAD.X R61, R61, 0x1, R0, P1 ;  /* 0x000000013d3da824 */ /* 0x000fe400008e0600 */
[----:B------:R1:W5:Y:S04]  /*10660*/  @!P2 LD.E.128 R48, desc[UR6][R20.64] ;  /* 0x000000061430a980 */ /* 0x000368000c101d00 */
[----:B------:R1:W5:Y:S01]  /*10670*/  @!P2 LD.E.128 R4, desc[UR6][R60.64] ;  /* 0x000000063c04a980 */ /* 0x000362000c101d00 */
[----:B0-----:R-:W-:-:S06]  /*10680*/  CS2R R12, SRZ ;  /* 0x00000000000c7805 */ /* 0x001fcc000001ff00 */
[----:B------:R1:W5:Y:S02]  /*10690*/  @!P4 LD.E.128 R12, desc[UR6][R62.64] ;  /* 0x000000063e0cc980 */ /* 0x000364000c101d00 */
.L_x_2820:
[----:B------:R-:W-:Y:S05]  /*106a0*/  BSYNC B1 ;  /* 0x0000000000017941 */ /* 0x000fea0003800000 */
.L_x_2819:
[----:B-----5:R-:W-:Y:S01]  /*106b0*/  IMAD.MOV.U32 R3, RZ, RZ, R4 ;  /* 0x000000ffff037224 */ /* 0x020fe200078e0004 */
[----:B----4-:R-:W-:Y:S01]  /*106c0*/  LEA.HI R0, R198, R198, RZ, 0x1 ;  /* 0x000000c6c6007211 */ /* 0x010fe200078f08ff */
[----:B-1----:R-:W-:Y:S01]  /*106d0*/  IMAD.MOV.U32 R60, RZ, RZ, R7 ;  /* 0x000000ffff3c7224 */ /* 0x002fe200078e0007 */
[----:B------:R-:W-:Y:S01]  /*106e0*/  BSSY B1, `(.L_x_2821) ;  /* 0x0000032000017945 */ /* 0x000fe20003800000 */
[----:B------:R-:W-:Y:S01]  /*106f0*/  IMAD.MOV.U32 R62, RZ, RZ, R49 ;  /* 0x000000ffff3e7224 */ /* 0x000fe200078e0031 */
[----:B------:R-:W-:Y:S01]  /*10700*/  PRMT R94, R3, 0x7610, R94 ;  /* 0x00007610035e7816 */ /* 0x000fe2000000005e */
        /* <DEDUP_REMOVED lines=10> */
[----:B--2---:R-:W-:Y:S01]  /*107b0*/  IMAD.MOV.U32 R20, RZ, RZ, R5 ;  /* 0x000000ffff147224 */ /* 0x004fe200078e0005 */
[----:B---3--:R-:W-:Y:S01]  /*107c0*/  SHF.L.U32 R61, R3, 0x1f, RZ ;  /* 0x0000001f033d7819 */ /* 0x008fe200000006ff */
        /* <DEDUP_REMOVED lines=20> */
[----:B------:R-:W-:Y:S01]  /*10910*/  VIADDMNMX R3, R65, -R186, 0x80, PT ;  /* 0x0000008041037446 */ /* 0x000fe200038009ba */
        /* <DEDUP_REMOVED lines=9> */
[----:B------:R-:W-:Y:S01]  /*109b0*/  ISETP.GE.AND P1, PT, R170, R3, PT ;  /* 0x00000003aa00720c */ /* 0x000fe20003f26270 */
[----:B------:R-:W-:Y:S01]  /*109c0*/  IMAD.MOV.U32 R62, RZ, RZ, R59 ;  /* 0x000000ffff3e7224 */ /* 0x000fe200078e003b */
[----:B------:R-:W-:-:S02]  /*109d0*/  PRMT R70, R63, 0x7610, R70 ;  /* 0x000076103f467816 */ /* 0x000fc40000000046 */
[----:B------:R-:W-:Y:S01]  /*109e0*/  PRMT R71, R64, 0x7610, R71 ;  /* 0x0000761040477816 */ /* 0x000fe20000000047 */
[----:B0-----:R-:W-:Y:S08]  /*109f0*/  @!P0 BRA `(.L_x_2822) ;  /* 0x0000015800748947 */ /* 0x001ff00003800000 */
.L_x_3076:
[----:B------:R-:W-:Y:S05]  /*10a00*/  BSYNC B1 ;  /* 0x0000000000017941 */ /* 0x000fea0003800000 */
.L_x_2821:
        /* <DEDUP_REMOVED lines=27> */
[----:B------:R-:W-:Y:S02]  /*10bc0*/  SHF.R.U64 R33, R46, 0x10, R47 ;  /* 0x000000102e217819 */ /* 0x000fe4000000122f */
[----:B------:R-:W-:Y:S01]  /*10bd0*/  IMAD R93, R93, 0x2, R2 ;  /* 0x000000025d5d7824 */ /* 0x000fe200078e0202 */
[----:B------:R-:W-:-:S02]  /*10be0*/  PRMT R113, R113, 0x5410, R44 ;  /* 0x0000541071717816 */ /* 0x000fc4000000002c */
[--C-:B------:R-:W-:Y:S02]  /*10bf0*/  SHF.R.U64 R111, R34, 0x10, R35.reuse ;  /* 0x00000010226f7819 */ /* 0x100fe40000001223 */
[----:B------:R-:W1:Y:S01]  /*10c00*/  LDS.128 R64, [R93+0xc400] ;  /* 0x00c400005d407984 */ /* 0x000e620000000c00 */
[----:B------:R-:W-:Y:S01]  /*10c10*/  SHF.R.U32.HI R110, RZ, 0x10, R35 ;  /* 0x00000010ff6e7819 */ /* 0x000fe20000011623 */
[----:B------:R-:W-:Y:S01]  /*10c20*/  IMAD.U32 R121, R113, 0x10000, RZ ;  /* 0x0001000071797824 */ /* 0x000fe200078e00ff */
[----:B------:R-:W-:Y:S02]  /*10c30*/  SHF.R.U32.HI R46, RZ, 0x10, R47 ;  /* 0x00000010ff2e7819 */ /* 0x000fe4000001162f */
[----:B------:R-:W-:Y:S02]  /*10c40*/  PRMT R47, R77, 0x5432, R32 ;  /* 0x000054324d2f7816 */ /* 0x000fe40000000020 */
[----:B------:R-:W-:Y:S02]  /*10c50*/  SHF.R.U32.HI R34, RZ, 0x10, R45 ;  /* 0x00000010ff227819 */ /* 0x000fe4000001162d */
[----:B------:R-:W-:Y:S01]  /*10c60*/  PRMT R44, R70, 0x5432, R33 ;  /* 0x00005432462c7816 */ /* 0x000fe20000000021 */
[----:B------:R-:W-:Y:S01]  /*10c70*/  IMAD.U32 R119, R47, 0x10000, RZ ;  /* 0x000100002f777824 */ /* 0x000fe200078e00ff */
[----:B------:R-:W-:-:S02]  /*10c80*/  PRMT R35, R74, 0x5432, R111 ;  /* 0x000054324a237816 */ /* 0x000fc4000000006f */
[----:B------:R-:W-:Y:S02]  /*10c90*/  PRMT R45, R73, 0x5432, R110 ;  /* 0x00005432492d7816 */ /* 0x000fe4000000006e */
[----:B------:R-:W-:Y:S02]  /*10ca0*/  PRMT R33, R69, 0x5432, R46 ;  /* 0x0000543245217816 */ /* 0x000fe4000000002e */
[----:B------:R-:W-:Y:S02]  /*10cb0*/  PRMT R32, R76, 0x5432, R115 ;  /* 0x000054324c207816 */ /* 0x000fe40000000073 */
[----:B------:R-:W-:Y:S02]  /*10cc0*/  LOP3.LUT R113, R113, 0xffff0000, RZ, 0xc0, !PT ;  /* 0xffff000071717812 */ /* 0x000fe400078ec0ff */
[----:B------:R-:W-:Y:S01]  /*10cd0*/  PRMT R34, R71, 0x5432, R34 ;  /* 0x0000543247227816 */ /* 0x000fe20000000022 */
[----:B------:R-:W-:-:S04]  /*10ce0*/  IMAD.U32 R122, R32, 0x10000, RZ ;  /* 0x00010000207a7824 */ /* 0x000fc800078e00ff */
[----:B------:R-:W-:Y:S02]  /*10cf0*/  IMAD.U32 R120, R34, 0x10000, RZ ;  /* 0x0001000022787824 */ /* 0x000fe400078e00ff */
        /* <DEDUP_REMOVED lines=10> */
[C---:B------:R-:W-:Y:S01]  /*10da0*/  IMAD.U32 R115, R65.reuse, 0x10000, RZ ;  /* 0x0001000041737824 */ /* 0x040fe200078e00ff */
[----:B------:R-:W-:Y:S01]  /*10db0*/  LOP3.LUT R114, R65, 0xffff0000, RZ, 0xc0, !PT ;  /* 0xffff000041727812 */ /* 0x000fe200078ec0ff */
[C---:B------:R-:W-:Y:S01]  /*10dc0*/  IMAD.U32 R65, R66.reuse, 0x10000, RZ ;  /* 0x0001000042417824 */ /* 0x040fe200078e00ff */
[----:B------:R-:W-:Y:S01]  /*10dd0*/  LOP3.LUT R64, R66, 0xffff0000, RZ, 0xc0, !PT ;  /* 0xffff000042407812 */ /* 0x000fe200078ec0ff */
[----:B------:R-:W-:Y:S01]  /*10de0*/  FMUL.FTZ R123, R117, R121 ;  /* 0x00000079757b7220 */ /* 0x000fe20000410000 */
[C---:B------:R-:W-:Y:S01]  /*10df0*/  IMAD.U32 R118, R67.reuse, 0x10000, RZ ;  /* 0x0001000043767824 */ /* 0x040fe200078e00ff */
[----:B------:R-:W-:Y:S01]  /*10e00*/  LOP3.LUT R66, R67, 0xffff0000, RZ, 0xc0, !PT ;  /* 0xffff000043427812 */ /* 0x000fe200078ec0ff */
[-C--:B------:R-:W-:Y:S01]  /*10e10*/  FMUL.FTZ R67, R117, R119.reuse ;  /* 0x0000007775437220 */ /* 0x080fe20000410000 */
[----:B------:R-:W-:Y:S01]  /*10e20*/  FFMA.FTZ R117, R116, R119, -R123 ;  /* 0x0000007774757223 */ /* 0x000fe2000001087b */
[----:B------:R-:W-:-:S02]  /*10e30*/  IMAD.U32 R119, R33, 0x10000, RZ ;  /* 0x0001000021777824 */ /* 0x000fc400078e00ff */
[----:B------:R-:W-:Y:S01]  /*10e40*/  FMUL.FTZ R125, R62, R113 ;  /* 0x000000713e7d7220 */ /* 0x000fe20000410000 */
[----:B------:R-:W-:Y:S01]  /*10e50*/  FFMA.FTZ R116, R116, R121, R67 ;  /* 0x0000007974747223 */ /* 0x000fe20000010043 */
[----:B------:R-:W-:Y:S02]  /*10e60*/  IMAD.U32 R67, R45, 0x10000, RZ ;  /* 0x000100002d437824 */ /* 0x000fe400078e00ff */
[----:B------:R-:W-:Y:S01]  /*10e70*/  FMUL.FTZ R121, R118, R119 ;  /* 0x0000007776797220 */ /* 0x000fe20000410000 */
[----:B------:R-:W-:Y:S01]  /*10e80*/  LOP3.LUT R123, R34, 0xffff0000, RZ, 0xc0, !PT ;  /* 0xffff0000227b7812 */ /* 0x000fe200078ec0ff */
[----:B------:R-:W-:Y:S02]  /*10e90*/  IMAD.U32 R34, R44, 0x10000, RZ ;  /* 0x000100002c227824 */ /* 0x000fe400078e00ff */
[-C--:B------:R-:W-:Y:S01]  /*10ea0*/  FMUL.FTZ R118, R118, R67.reuse ;  /* 0x0000004376767220 */ /* 0x080fe20000410000 */
[C---:B------:R-:W-:Y:S01]  /*10eb0*/  FFMA.FTZ R67, R112.reuse, R67, -R121 ;  /* 0x0000004370437223 */ /* 0x040fe20000010879 */
[----:B------:R-:W-:Y:S01]  /*10ec0*/  LOP3.LUT R121, R47, 0xffff0000, RZ, 0xc0, !PT ;  /* 0xffff00002f797812 */ /* 0x000fe200078ec0ff */
[----:B------:R-:W-:Y:S01]  /*10ed0*/  FMUL.FTZ R124, R115, R120 ;  /* 0x00000078737c7220 */ /* 0x000fe20000410000 */
[----:B------:R-:W-:Y:S01]  /*10ee0*/  FFMA.FTZ R47, R112, R119, R118 ;  /* 0x00000077702f7223 */ /* 0x000fe20000010076 */
[----:B------:R-:W-:Y:S01]  /*10ef0*/  LOP3.LUT R119, R32, 0xffff0000, RZ, 0xc0, !PT ;  /* 0xffff000020777812 */ /* 0x000fe200078ec0ff */
[----:B------:R-:W-:Y:S01]  /*10f00*/  FMUL.FTZ R112, R65, R34 ;  /* 0x0000002241707220 */ /* 0x000fe20000410000 */
[-C--:B------:R-:W-:Y:S01]  /*10f10*/  FMUL.FTZ R127, R62, R121.reuse ;  /* 0x000000793e7f7220 */ /* 0x080fe20000410000 */
[----:B------:R-:W-:Y:S01]  /*10f20*/  FFMA.FTZ R32, R46, R121, -R125 ;  /* 0x000000792e207223 */ /* 0x000fe2000001087d */
[C---:B------:R-:W-:Y:S01]  /*10f30*/  FMUL.FTZ R121, R114.reuse, R123 ;  /* 0x0000007b72797220 */ /* 0x040fe20000410000 */
[----:B------:R-:W-:Y:S01]  /*10f40*/  FMUL.FTZ R114, R114, R119 ;  /* 0x0000007772727220 */ /* 0x000fe20000410000 */
[----:B------:R-:W-:-:S02]  /*10f50*/  IMAD.U32 R62, R35, 0x10000, RZ ;  /* 0x00010000233e7824 */ /* 0x000fc400078e00ff */
[----:B------:R-:W-:Y:S01]  /*10f60*/  FFMA.FTZ R113, R46, R113, R127 ;  /* 0x000000712e717223 */ /* 0x000fe2000001007f */
[C---:B------:R-:W-:Y:S01]  /*10f70*/  FFMA.FTZ R46, R110.reuse, R119, -R121 ;  /* 0x000000776e2e7223 */ /* 0x040fe20000010879 */
[----:B------:R-:W-:Y:S01]  /*10f80*/  FFMA.FTZ R110, R110, R123, R114 ;  /* 0x0000007b6e6e7223 */ /* 0x000fe20000010072 */
[-C--:B------:R-:W-:Y:S01]  /*10f90*/  FMUL.FTZ R114, R65, R62.reuse ;  /* 0x0000003e41727220 */ /* 0x080fe20000410000 */
[----:B------:R-:W-:Y:S01]  /*10fa0*/  LOP3.LUT R65, R44, 0xffff0000, RZ, 0xc0, !PT ;  /* 0xffff00002c417812 */ /* 0x000fe200078ec0ff */
[----:B------:R-:W-:Y:S01]  /*10fb0*/  FFMA.FTZ R62, R61, R62, -R112 ;  /* 0x0000003e3d3e7223 */ /* 0x000fe20000010870 */
[----:B------:R-:W-:Y:S01]  /*10fc0*/  LOP3.LUT R35, R35, 0xffff0000, RZ, 0xc0, !PT ;  /* 0xffff000023237812 */ /* 0x000fe200078ec0ff */
[----:B------:R-:W-:Y:S01]  /*10fd0*/  FFMA.FTZ R114, R61, R34, R114 ;  /* 0x000000223d727223 */ /* 0x000fe20000010072 */
[----:B------:R-:W-:Y:S01]  /*10fe0*/  LOP3.LUT R33, R33, 0xffff0000, RZ, 0xc0, !PT ;  /* 0xffff000021217812 */ /* 0x000fe200078ec0ff */
[C---:B------:R-:W-:Y:S01]  /*10ff0*/  FMUL.FTZ R61, R64.reuse, R65 ;  /* 0x00000041403d7220 */ /* 0x040fe20000410000 */
[----:B------:R-:W-:Y:S01]  /*11000*/  LOP3.LUT R45, R45, 0xffff0000, RZ, 0xc0, !PT ;  /* 0xffff00002d2d7812 */ /* 0x000fe200078ec0ff */
[----:B------:R-:W-:Y:S01]  /*11010*/  FMUL.FTZ R64, R64, R35 ;  /* 0x0000002340407220 */ /* 0x000fe20000410000 */
[-C--:B------:R-:W-:Y:S01]  /*11020*/  FMUL.FTZ R126, R115, R122.reuse ;  /* 0x0000007a737e7220 */ /* 0x080fe20000410000 */
[----:B------:R-:W-:Y:S01]  /*11030*/  FMUL.FTZ R34, R66, R33 ;  /* 0x0000002142227220 */ /* 0x000fe20000410000 */
[----:B------:R-:W-:Y:S01]  /*11040*/  FFMA.FTZ R61, R60, R35, -R61 ;  /* 0x000000233c3d7223 */ /* 0x000fe2000001083d */
[----:B------:R-:W-:Y:S01]  /*11050*/  FMUL.FTZ R66, R66, R45 ;  /* 0x0000002d42427220 */ /* 0x000fe20000410000 */
[----:B------:R-:W-:Y:S01]  /*11060*/  FFMA.FTZ R65, R60, R65, R64 ;  /* 0x000000413c417223 */ /* 0x000fe20000010040 */
        /* <DEDUP_REMOVED lines=10> */
[----:B------:R1:W-:Y:S01]  /*11110*/  STS.128 [R92+0xc400], R32 ;  /* 0x00c400205c007388 */ /* 0x0003e20000000c00 */
[----:B------:R-:W-:-:S02]  /*11120*/  F2FP.BF16.F32.PACK_AB R46, R65, R114 ;  /* 0x00000072412e723e */ /* 0x000fc400000010ff */
[----:B------:R-:W-:-:S05]  /*11130*/  F2FP.BF16.F32.PACK_AB R47, R66, R47 ;  /* 0x0000002f422f723e */ /* 0x000fca00000010ff */
[----:B------:R1:W-:Y:S02]  /*11140*/  STS.128 [R93+0xc400], R44 ;  /* 0x00c4002c5d007388 */ /* 0x0003e40000000c00 */
.L_x_2826:
[----:B------:R-:W-:Y:S05]  /*11150*/  BSYNC B2 ;  /* 0x0000000000027941 */ /* 0x000fea0003800000 */
.L_x_2825:
        /* <DEDUP_REMOVED lines=18> */
[----:B------:R-:W-:Y:S01]  /*11280*/  SHF.R.U32.HI R40, RZ, 0x10, R41 ;  /* 0x00000010ff287819 */ /* 0x000fe20000011629 */
[----:B------:R-:W-:Y:S01]  /*11290*/  IMAD R60, R45, 0x2, R2 ;  /* 0x000000022d3c7824 */ /* 0x000fe200078e0202 */
[----:B------:R-:W-:Y:S02]  /*112a0*/  PRMT R102, R102, 0x5410, R31 ;  /* 0x0000541066667816 */ /* 0x000fe4000000001f */
[----:B------:R-:W-:Y:S02]  /*112b0*/  PRMT R106, R106, 0x5410, R63 ;  /* 0x000054106a6a7816 */ /* 0x000fe4000000003f */
[----:B------:R-:W0:Y:S01]  /*112c0*/  LDS.128 R44, [R60+0xc400] ;  /* 0x00c400003c2c7984 */ /* 0x000e220000000c00 */
[----:B------:R-:W-:Y:S01]  /*112d0*/  PRMT R107, R107, 0x5410, R28 ;  /* 0x000054106b6b7816 */ /* 0x000fe2000000001c */
[----:B------:R-:W-:Y:S01]  /*112e0*/  IMAD.U32 R63, R102, 0x10000, RZ ;  /* 0x00010000663f7824 */ /* 0x000fe200078e00ff */
[----:B------:R-:W-:Y:S01]  /*112f0*/  PRMT R104, R104, 0x5410, R29 ;  /* 0x0000541068687816 */ /* 0x000fe2000000001d */
[----:B------:R-:W-:Y:S01]  /*11300*/  IMAD.U32 R62, R106, 0x10000, RZ ;  /* 0x000100006a3e7824 */ /* 0x000fe200078e00ff */
[----:B------:R-:W-:-:S02]  /*11310*/  SHF.R.U32.HI R42, RZ, 0x10, R43 ;  /* 0x00000010ff2a7819 */ /* 0x000fc4000001162b */
[----:B------:R-:W-:Y:S02]  /*11320*/  PRMT R103, R103, 0x5410, R40 ;  /* 0x0000541067677816 */ /* 0x000fe40000000028 */
[----:B------:R-:W-:Y:S02]  /*11330*/  PRMT R109, R109, 0x5410, R30 ;  /* 0x000054106d6d7816 */ /* 0x000fe4000000001e */
[----:B------:R-:W-:Y:S01]  /*11340*/  PRMT R105, R105, 0x5410, R42 ;  /* 0x0000541069697816 */ /* 0x000fe2000000002a */
[----:B------:R-:W-:Y:S01]  /*11350*/  IMAD.U32 R64, R103, 0x10000, RZ ;  /* 0x0001000067407824 */ /* 0x000fe200078e00ff */
[----:B------:R-:W-:Y:S02]  /*11360*/  PRMT R108, R108, 0x5410, R61 ;  /* 0x000054106c6c7816 */ /* 0x000fe4000000003d */
[----:B------:R-:W-:Y:S02]  /*11370*/  LOP3.LUT R102, R102, 0xffff0000, RZ, 0xc0, !PT ;  /* 0xffff000066667812 */ /* 0x000fe400078ec0ff */
[----:B------:R-:W-:-:S02]  /*11380*/  LOP3.LUT R106, R106, 0xffff0000, RZ, 0xc0, !PT ;  /* 0xffff00006a6a7812 */ /* 0x000fc400078ec0ff */
[----:B------:R-:W-:Y:S01]  /*11390*/  LOP3.LUT R103, R103, 0xffff0000, RZ, 0xc0, !PT ;  /* 0xffff000067677812 */ /* 0x000fe200078ec0ff */
[----:B0-----:R-:W-:Y:S01]  /*113a0*/  IMAD.U32 R41, R45, 0x10000, RZ ;  /* 0x000100002d297824 */ /* 0x001fe200078e00ff */
[----:B------:R-:W-:Y:S02]  /*113b0*/  LOP3.LUT R61, R44, 0xffff0000, RZ, 0xc0, !PT ;  /* 0xffff00002c3d7812 */ /* 0x000fe400078ec0ff */
[----:B------:R-:W-:Y:S01]  /*113c0*/  LOP3.LUT R31, R46, 0xffff0000, RZ, 0xc0, !PT ;  /* 0xffff00002e1f7812 */ /* 0x000fe200078ec0ff */
[----:B------:R-:W-:Y:S01]  /*113d0*/  FMUL.FTZ R93, R41, R64 ;  /* 0x00000040295d7220 */ /* 0x000fe20000410000 */
[----:B------:R-:W-:Y:S01]  /*113e0*/  LOP3.LUT R45, R45, 0xffff0000, RZ, 0xc0, !PT ;  /* 0xffff00002d2d7812 */ /* 0x000fe200078ec0ff */
        /* <DEDUP_REMOVED lines=8> */
[C---:B------:R-:W-:Y:S01]  /*11470*/  LOP3.LUT R32, R33.reuse, 0xffff0000, RZ, 0xc0, !PT ;  /* 0xffff000021207812 */ /* 0x040fe200078ec0ff */
[----:B------:R-:W-:-:S02]  /*11480*/  IMAD.U32 R42, R33, 0x10000, RZ ;  /* 0x00010000212a7824 */ /* 0x000fc400078e00ff */
[-C--:B------:R-:W-:Y:S01]  /*11490*/  FMUL.FTZ R65, R35, R63.reuse ;  /* 0x0000003f23417220 */ /* 0x080fe20000410000 */
[----:B------:R-:W-:Y:S01]  /*114a0*/  IMAD.U32 R33, R46, 0x10000, RZ ;  /* 0x000100002e217824 */ /* 0x000fe200078e00ff */
[C---:B------:R-:W-:Y:S01]  /*114b0*/  LOP3.LUT R46, R47.reuse, 0xffff0000, RZ, 0xc0, !PT ;  /* 0xffff00002f2e7812 */ /* 0x040fe200078ec0ff */
[----:B------:R-:W-:Y:S02]  /*114c0*/  IMAD.U32 R44, R47, 0x10000, RZ ;  /* 0x000100002f2c7824 */ /* 0x000fe400078e00ff */
[-C--:B------:R-:W-:Y:S01]  /*114d0*/  FMUL.FTZ R67, R35, R62.reuse ;  /* 0x0000003e23437220 */ /* 0x080fe20000410000 */
[----:B------:R-:W-:Y:S01]  /*114e0*/  SHF.L.U32 R47, R107, 0x10, RZ ;  /* 0x000000106b2f7819 */ /* 0x000fe200000006ff */
[C---:B------:R-:W-:Y:S01]  /*114f0*/  FFMA.FTZ R35, R40.reuse, R62, -R65 ;  /* 0x0000003e28237223 */ /* 0x040fe20000010841 */
[----:B------:R-:W-:Y:S02]  /*11500*/  IMAD.U32 R65, R105, 0x10000, RZ ;  /* 0x0001000069417824 */ /* 0x000fe400078e00ff */
[----:B------:R-:W-:Y:S01]  /*11510*/  FFMA.FTZ R40, R40, R63, R67 ;  /* 0x0000003f28287223 */ /* 0x000fe20000010043 */
[----:B------:R-:W-:-:S02]  /*11520*/  IMAD.U32 R62, R109, 0x10000, RZ ;  /* 0x000100006d3e7824 */ /* 0x000fc400078e00ff */
[-C--:B------:R-:W-:Y:S01]  /*11530*/  FMUL.FTZ R63, R41, R47.reuse ;  /* 0x0000002f293f7220 */ /* 0x080fe20000410000 */
[----:B------:R-:W-:Y:S01]  /*11540*/  FFMA.FTZ R41, R42, R47, -R93 ;  /* 0x0000002f2a297223 */ /* 0x000fe2000001085d */
[C---:B------:R-:W-:Y:S01]  /*11550*/  FMUL.FTZ R66, R44.reuse, R65 ;  /* 0x000000412c427220 */ /* 0x040fe20000410000 */
[----:B------:R-:W-:Y:S01]  /*11560*/  FMUL.FTZ R47, R61, R102 ;  /* 0x000000663d2f7220 */ /* 0x000fe20000410000 */
[----:B------:R-:W-:Y:S01]  /*11570*/  LOP3.LUT R107, R107, 0xffff0000, RZ, 0xc0, !PT ;  /* 0xffff00006b6b7812 */ /* 0x000fe200078ec0ff */
[----:B------:R-:W-:Y:S01]  /*11580*/  FMUL.FTZ R92, R44, R62 ;  /* 0x0000003e2c5c7220 */ /* 0x000fe20000410000 */
[----:B------:R-:W-:Y:S01]  /*11590*/  FFMA.FTZ R44, R42, R64, R63 ;  /* 0x000000402a2c7223 */ /* 0x000fe2000001003f */
[----:B------:R-:W-:Y:S01]  /*115a0*/  FMUL.FTZ R61, R61, R106 ;  /* 0x0000006a3d3d7220 */ /* 0x000fe20000410000 */
[----:B------:R-:W-:Y:S01]  /*115b0*/  FFMA.FTZ R42, R43, R62, -R66 ;  /* 0x0000003e2b2a7223 */ /* 0x000fe20000010842 */
[----:B------:R-:W-:Y:S01]  /*115c0*/  FFMA.FTZ R106, R30, R106, -R47 ;  /* 0x0000006a1e6a7223 */ /* 0x000fe2000001082f */
[C---:B------:R-:W-:Y:S01]  /*115d0*/  FMUL.FTZ R47, R45.reuse, R103 ;  /* 0x000000672d2f7220 */ /* 0x040fe20000410000 */
[----:B------:R-:W-:Y:S01]  /*115e0*/  FMUL.FTZ R66, R45, R107 ;  /* 0x0000006b2d427220 */ /* 0x000fe20000410000 */
[----:B------:R-:W-:-:S02]  /*115f0*/  IMAD.U32 R64, R104, 0x10000, RZ ;  /* 0x0001000068407824 */ /* 0x000fc400078e00ff */
[----:B------:R-:W-:Y:S01]  /*11600*/  FFMA.FTZ R61, R30, R102, R61 ;  /* 0x000000661e3d7223 */ /* 0x000fe2000001003d */
[----:B------:R-:W-:Y:S02]  /*11610*/  IMAD.U32 R62, R108, 0x10000, RZ ;  /* 0x000100006c3e7824 */ /* 0x000fe400078e00ff */
[----:B------:R-:W-:Y:S01]  /*11620*/  FFMA.FTZ R43, R43, R65, R92 ;  /* 0x000000412b2b7223 */ /* 0x000fe2000001005c */
[C---:B------:R-:W-:Y:S01]  /*11630*/  FFMA.FTZ R30, R32.reuse, R107, -R47 ;  /* 0x0000006b201e7223 */ /* 0x040fe2000001082f */
[----:B------:R-:W-:Y:S01]  /*11640*/  FFMA.FTZ R103, R32, R103, R66 ;  /* 0x0000006720677223 */ /* 0x000fe20000010042 */
[C---:B------:R-:W-:Y:S01]  /*11650*/  FMUL.FTZ R92, R33.reuse, R64 ;  /* 0x00000040215c7220 */ /* 0x040fe20000410000 */
[-C--:B------:R-:W-:Y:S01]  /*11660*/  FMUL.FTZ R32, R33, R62.reuse ;  /* 0x0000003e21207220 */ /* 0x080fe20000410000 */
[----:B------:R-:W-:Y:S02]  /*11670*/  LOP3.LUT R104, R104, 0xffff0000, RZ, 0xc0, !PT ;  /* 0xffff000068687812 */ /* 0x000fe400078ec0ff */
        /* <DEDUP_REMOVED lines=23> */
.L_x_2828:
[----:B------:R-:W-:Y:S05]  /*117f0*/  BSYNC B2 ;  /* 0x0000000000027941 */ /* 0x000fea0003800000 */
.L_x_2827:
        /* <DEDUP_REMOVED lines=104> */
.L_x_2824:
[----:B------:R-:W-:Y:S05]  /*11e80*/  BSYNC B1 ;  /* 0x0000000000017941 */ /* 0x000fea0003800000 */
.L_x_2823:
[----:B---3--:R-:W-:-:S05]  /*11e90*/  VIADD R24, R170, 0x40 ;  /* 0x00000040aa187836 */ /* 0x008fca0000000000 */
[----:B------:R-:W-:-:S13]  /*11ea0*/  ISETP.GE.AND P0, PT, R24, R3, PT ;  /* 0x000000031800720c */ /* 0x000fda0003f06270 */
[----:B------:R-:W-:Y:S05]  /*11eb0*/  @P0 BRA `(.L_x_2804) ;  /* 0x0000001400040947 */ /* 0x000fea0003800000 */
[----:B------:R-:W3:Y:S01]  /*11ec0*/  LDC R3, c[0x0][0x3f4] ;  /* 0x0000fd00ff037b82 */ /* 0x000ee20000000800 */
[----:B------:R-:W-:Y:S01]  /*11ed0*/  BSSY B1, `(.L_x_2829) ;  /* 0x000006d000017945 */ /* 0x000fe20003800000 */
[----:B-1----:R-:W-:Y:S02]  /*11ee0*/  SHF.R.U32.HI R44, RZ, 0x3, R177 ;  /* 0x00000003ff2c7819 */ /* 0x002fe400000116b1 */
[-C--:B---3--:R-:W-:Y:S02]  /*11ef0*/  ISETP.GE.AND P0, PT, R16, R3.reuse, PT ;  /* 0x000000031000720c */ /* 0x088fe40003f06270 */
[-C--:B------:R-:W-:Y:S02]  /*11f00*/  ISETP.GE.AND P1, PT, R163, R3.reuse, PT ;  /* 0x00000003a300720c */ /* 0x080fe40003f26270 */
[----:B------:R-:W-:-:S09]  /*11f10*/  ISETP.GE.AND P2, PT, R164, R3, PT ;  /* 0x00000003a400720c */ /* 0x000fd20003f46270 */
[----:B------:R-:W-:Y:S05]  /*11f20*/  @P0 BRA `(.L_x_2830) ;  /* 0x00000004009c0947 */ /* 0x000fea0003800000 */
[----:B------:R-:W3:Y:S01]  /*11f30*/  LDL R42, [R1+0x3c] ;  /* 0x00003c00012a7983 */ /* 0x000ee20000100800 */
[----:B------:R-:W-:Y:S02]  /*11f40*/  LEA.HI R24, R3, R199, RZ, 0x1d ;  /* 0x000000c703187211 */ /* 0x000fe400078fe8ff */
[--C-:B--2---:R-:W-:Y:S02]  /*11f50*/  SHF.R.U64 R33, R4, 0x10, R5.reuse ;  /* 0x0000001004217819 */ /* 0x104fe40000001205 */
        /* <DEDUP_REMOVED lines=15> */
[----:B------:R-:W-:Y:S01]  /*12050*/  PRMT R96, R96, 0x5410, R5 ;  /* 0x0000541060607816 */ /* 0x000fe20000000005 */
[----:B------:R-:W-:Y:S01]  /*12060*/  IMAD.U32 R38, R94, 0x10000, RZ ;  /* 0x000100005e267824 */ /* 0x000fe200078e00ff */
[----:B------:R-:W-:Y:S01]  /*12070*/  PRMT R97, R97, 0x5410, R6 ;  /* 0x0000541061617816 */ /* 0x000fe20000000006 */
[----:B------:R-:W-:Y:S01]  /*12080*/  IMAD.U32 R39, R95, 0x10000, RZ ;  /* 0x000100005f277824 */ /* 0x000fe200078e00ff */
[----:B------:R-:W1:Y:S01]  /*12090*/  LDS.128 R28, [R32+0xc400] ;  /* 0x00c40000201c7984 */ /* 0x000e620000000c00 */
[----:B------:R-:W-:Y:S02]  /*120a0*/  PRMT R98, R98, 0x5410, R37 ;  /* 0x0000541062627816 */ /* 0x000fe40000000025 */
[----:B------:R-:W-:-:S02]  /*120b0*/  SHF.R.U32.HI R48, RZ, 0x10, R49 ;  /* 0x00000010ff307819 */ /* 0x000fc40000011631 */
[--C-:B------:R-:W-:Y:S01]  /*120c0*/  SHF.R.U64 R35, R50, 0x10, R51.reuse ;  /* 0x0000001032237819 */ /* 0x100fe20000001233 */
[----:B------:R-:W-:Y:S01]  /*120d0*/  IMAD.U32 R37, R98, 0x10000, RZ ;  /* 0x0001000062257824 */ /* 0x000fe200078e00ff */
[----:B------:R-:W-:Y:S02]  /*120e0*/  PRMT R99, R99, 0x5410, R48 ;  /* 0x0000541063637816 */ /* 0x000fe40000000030 */
[----:B------:R-:W-:Y:S02]  /*120f0*/  SHF.R.U32.HI R50, RZ, 0x10, R51 ;  /* 0x00000010ff327819 */ /* 0x000fe40000011633 */
[----:B------:R-:W-:Y:S02]  /*12100*/  LOP3.LUT R94, R94, 0xffff0000, RZ, 0xc0, !PT ;  /* 0xffff00005e5e7812 */ /* 0x000fe400078ec0ff */
[----:B------:R-:W-:Y:S02]  /*12110*/  PRMT R101, R101, 0x5410, R50 ;  /* 0x0000541065657816 */ /* 0x000fe40000000032 */
[----:B------:R-:W-:-:S02]  /*12120*/  LOP3.LUT R98, R98, 0xffff0000, RZ, 0xc0, !PT ;  /* 0xffff000062627812 */ /* 0x000fc400078ec0ff */
[----:B------:R-:W-:Y:S02]  /*12130*/  LOP3.LUT R95, R95, 0xffff0000, RZ, 0xc0, !PT ;  /* 0xffff00005f5f7812 */ /* 0x000fe400078ec0ff */
[----:B------:R-:W-:Y:S01]  /*12140*/  PRMT R100, R100, 0x5410, R35 ;  /* 0x0000541064647816 */ /* 0x000fe20000000023 */
        /* <DEDUP_REMOVED lines=25> */
[----:B------:R-:W-:Y:S01]  /*122e0*/  FMUL.FTZ R47, R34, R27 ;  /* 0x0000001b222f7220 */ /* 0x000fe20000410000 */
[----:B------:R-:W-:Y:S02]  /*122f0*/  IMAD.U32 R4, R101, 0x10000, RZ ;  /* 0x0001000065047824 */ /* 0x000fe400078e00ff */
[----:B------:R-:W-:Y:S01]  /*12300*/  FMUL.FTZ R34, R36, R37 ;  /* 0x0000002524227220 */ /* 0x000fe20000410000 */
[C---:B------:R-:W-:Y:S01]  /*12310*/  FFMA.FTZ R45, R6.reuse, R27, -R45 ;  /* 0x0000001b062d7223 */ /* 0x040fe2000001082d */
[----:B------:R-:W-:Y:S01]  /*12320*/  FFMA.FTZ R47, R6, R39, R47 ;  /* 0x00000027062f7223 */ /* 0x000fe2000001002f */
        /* <DEDUP_REMOVED lines=8> */
[-C--:B------:R-:W-:Y:S01]  /*123b0*/  FMUL.FTZ R36, R29, R99.reuse ;  /* 0x000000631d247220 */ /* 0x080fe20000410000 */
[C---:B------:R-:W-:Y:S01]  /*123c0*/  IMAD.U32 R4, R100.reuse, 0x10000, RZ ;  /* 0x0001000064047824 */ /* 0x040fe200078e00ff */
[----:B------:R-:W-:Y:S01]  /*123d0*/  LOP3.LUT R100, R100, 0xffff0000, RZ, 0xc0, !PT ;  /* 0xffff000064647812 */ /* 0x000fe200078ec0ff */
[C---:B------:R-:W-:Y:S01]  /*123e0*/  FMUL.FTZ R38, R35.reuse, R6 ;  /* 0x0000000623267220 */ /* 0x040fe20000410000 */
[C---:B------:R-:W-:Y:S01]  /*123f0*/  FFMA.FTZ R34, R24.reuse, R99, -R27 ;  /* 0x0000006318227223 */ /* 0x040fe2000001081b */
[----:B------:R-:W-:Y:S01]  /*12400*/  FFMA.FTZ R36, R24, R95, R36 ;  /* 0x0000005f18247223 */ /* 0x000fe20000010024 */
[----:B------:R-:W-:Y:S01]  /*12410*/  LOP3.LUT R96, R96, 0xffff0000, RZ, 0xc0, !PT ;  /* 0xffff000060607812 */ /* 0x000fe200078ec0ff */
[----:B------:R-:W-:Y:S01]  /*12420*/  FMUL.FTZ R24, R35, R4 ;  /* 0x0000000423187220 */ /* 0x000fe20000410000 */
[----:B------:R-:W-:Y:S01]  /*12430*/  LOP3.LUT R97, R97, 0xffff0000, RZ, 0xc0, !PT ;  /* 0xffff000061617812 */ /* 0x000fe200078ec0ff */
[----:B------:R-:W-:Y:S01]  /*12440*/  FFMA.FTZ R28, R5, R94, R28 ;  /* 0x0000005e051c7223 */ /* 0x000fe2000001001c */
[----:B------:R-:W-:Y:S01]  /*12450*/  LOP3.LUT R101, R101, 0xffff0000, RZ, 0xc0, !PT ;  /* 0xffff000065657812 */ /* 0x000fe200078ec0ff */
[C---:B------:R-:W-:Y:S01]  /*12460*/  FFMA.FTZ R38, R7.reuse, R4, -R38 ;  /* 0x0000000407267223 */ /* 0x040fe20000010826 */
[C---:B------:R-:W-:Y:S01]  /*12470*/  FMUL.FTZ R5, R30.reuse, R100 ;  /* 0x000000641e057220 */ /* 0x040fe20000410000 */
[----:B------:R-:W-:Y:S01]  /*12480*/  FFMA.FTZ R7, R7, R6, R24 ;  /* 0x0000000607077223 */ /* 0x000fe20000010018 */
[-C--:B------:R-:W-:Y:S01]  /*12490*/  FMUL.FTZ R4, R30, R96.reuse ;  /* 0x000000601e047220 */ /* 0x080fe20000410000 */
[C---:B------:R-:W-:Y:S01]  /*124a0*/  FMUL.FTZ R29, R31.reuse, R97 ;  /* 0x000000611f1d7220 */ /* 0x040fe20000410000 */
[-C--:B------:R-:W-:Y:S01]  /*124b0*/  FMUL.FTZ R6, R31, R101.reuse ;  /* 0x000000651f067220 */ /* 0x080fe20000410000 */
[C---:B------:R-:W-:Y:S01]  /*124c0*/  FFMA.FTZ R96, R25.reuse, R96, R5 ;  /* 0x0000006019607223 */ /* 0x040fe20000010005 */
[----:B------:R-:W-:Y:S01]  /*124d0*/  FFMA.FTZ R27, R25, R100, -R4 ;  /* 0x00000064191b7223 */ /* 0x000fe20000010804 */
[C---:B------:R-:W-:Y:S01]  /*124e0*/  FFMA.FTZ R30, R26.reuse, R101, -R29 ;  /* 0x000000651a1e7223 */ /* 0x040fe2000001081d */
        /* <DEDUP_REMOVED lines=11> */
.L_x_2830:
[----:B------:R-:W-:Y:S05]  /*125a0*/  BSYNC B1 ;  /* 0x0000000000017941 */ /* 0x000fea0003800000 */
.L_x_2829:
[----:B------:R-:W-:Y:S04]  /*125b0*/  BSSY B1, `(.L_x_2831) ;  /* 0x0000069000017945 */ /* 0x000fe80003800000 */
[----:B------:R-:W-:Y:S05]  /*125c0*/  @P1 BRA `(.L_x_2832) ;  /* 0x00000004009c1947 */ /* 0x000fea0003800000 */
[----:B------:R-:W3:Y:S01]  /*125d0*/  LDL R43, [R1+0x34] ;  /* 0x00003400012b7983 */ /* 0x000ee20000100800 */
[----:B-1----:R-:W-:Y:S02]  /*125e0*/  LEA.HI R4, R3, R166, RZ, 0x1d ;  /* 0x000000a603047211 */ /* 0x002fe400078fe8ff */
[----:B--2---:R-:W-:Y:S02]  /*125f0*/  SHF.R.U64 R29, R8, 0x10, R9 ;  /* 0x00000010081d7819 */ /* 0x004fe40000001209 */
[----:B------:R-:W-:Y:S01]  /*12600*/  SHF.R.S32.HI R5, RZ, 0x1f, R4 ;  /* 0x0000001fff057819 */ /* 0x000fe20000011404 */
[----:B------:R-:W-:Y:S01]  /*12610*/  IMAD.SHL.U32 R6, R4, 0x8, RZ ;  /* 0x0000000804067824 */ /* 0x000fe200078e00ff */
[----:B------:R-:W-:Y:S02]  /*12620*/  SHF.R.U64 R33, R52, 0x10, R53 ;  /* 0x0000001034217819 */ /* 0x000fe40000001235 */
[----:B------:R-:W-:Y:S02]  /*12630*/  LEA.HI R5, R5, R4, RZ, 0x3 ;  /* 0x0000000405057211 */ /* 0x000fe400078f18ff */
[----:B------:R-:W-:-:S02]  /*12640*/  LOP3.LUT R4, R177, 0x38, R6, 0xf8, !PT ;  /* 0x00000038b1047812 */ /* 0x000fc400078ef806 */
[----:B------:R-:W-:Y:S01]  /*12650*/  PRMT R76, R76, 0x5410, R29 ;  /* 0x000054104c4c7816 */ /* 0x000fe2000000001d */
[----:B------:R-:W-:Y:S01]  /*12660*/  IMAD.SHL.U32 R6, R5, 0x400, RZ ;  /* 0x0000040005067824 */ /* 0x000fe200078e00ff */
[----:B------:R-:W-:Y:S02]  /*12670*/  LOP3.LUT R5, R4, R44, RZ, 0x3c, !PT ;  /* 0x0000002c04057212 */ /* 0x000fe400078e3cff */
[----:B------:R-:W-:Y:S01]  /*12680*/  SHF.R.U32.HI R8, RZ, 0x10, R9 ;  /* 0x00000010ff087819 */ /* 0x000fe20000011609 */
[----:B------:R-:W-:Y:S01]  /*12690*/  IMAD.U32 R34, R76, 0x10000, RZ ;  /* 0x000100004c227824 */ /* 0x000fe200078e00ff */
[----:B------:R-:W-:Y:S02]  /*126a0*/  LOP3.LUT R6, R6, 0x7fffe000, RZ, 0xc0, !PT ;  /* 0x7fffe00006067812 */ /* 0x000fe400078ec0ff */
[----:B------:R-:W-:Y:S02]  /*126b0*/  PRMT R80, R80, 0x5410, R33 ;  /* 0x0000541050507816 */ /* 0x000fe40000000021 */
[----:B------:R-:W-:-:S02]  /*126c0*/  IADD3 R25, R5, R6, R184 ;  /* 0x0000000605197210 */ /* 0x000fc40007ffe0b8 */
[----:B------:R-:W-:Y:S01]  /*126d0*/  SHF.R.U32.HI R52, RZ, 0x10, R53 ;  /* 0x00000010ff347819 */ /* 0x000fe20000011635 */
[----:B------:R-:W-:Y:S01]  /*126e0*/  IMAD.U32 R33, R80, 0x10000, RZ ;  /* 0x0001000050217824 */ /* 0x000fe200078e00ff */
[----:B------:R-:W-:Y:S01]  /*126f0*/  SHF.R.U64 R9, R10, 0x10, R11 ;  /* 0x000000100a097819 */ /* 0x000fe2000000120b */
[----:B------:R-:W-:Y:S01]  /*12700*/  IMAD R28, R25, 0x2, R2 ;  /* 0x00000002191c7824 */ /* 0x000fe200078e0202 */
[----:B------:R-:W-:Y:S02]  /*12710*/  SHF.R.U64 R31, R54, 0x10, R55 ;  /* 0x00000010361f7819 */ /* 0x000fe40000001237 */
[----:B------:R-:W-:Y:S02]  /*12720*/  SHF.R.U32.HI R10, RZ, 0x10, R11 ;  /* 0x00000010ff0a7819 */ /* 0x000fe4000001160b */
[----:B------:R-:W1:Y:S01]  /*12730*/  LDS.128 R24, [R28+0xc400] ;  /* 0x00c400001c187984 */ /* 0x000e620000000c00 */
[----:B------:R-:W-:Y:S02]  /*12740*/  PRMT R77, R77, 0x5410, R8 ;  /* 0x000054104d4d7816 */ /* 0x000fe40000000008 */
[----:B------:R-:W-:-:S02]  /*12750*/  SHF.R.U32.HI R54, RZ, 0x10, R55 ;  /* 0x00000010ff367819 */ /* 0x000fc40000011637 */
[----:B------:R-:W-:Y:S01]  /*12760*/  PRMT R81, R81, 0x5410, R52 ;  /* 0x0000541051517816 */ /* 0x000fe20000000034 */
[----:B------:R-:W-:Y:S01]  /*12770*/  IMAD.U32 R35, R77, 0x10000, RZ ;  /* 0x000100004d237824 */ /* 0x000fe200078e00ff */
[----:B------:R-:W-:Y:S02]  /*12780*/  PRMT R79, R79, 0x5410, R10 ;  /* 0x000054104f4f7816 */ /* 0x000fe4000000000a */
[----:B------:R-:W-:Y:S02]  /*12790*/  PRMT R83, R83, 0x5410, R54 ;  /* 0x0000541053537816 */ /* 0x000fe40000000036 */
[----:B------:R-:W-:Y:S02]  /*127a0*/  PRMT R78, R78, 0x5410, R9 ;  /* 0x000054104e4e7816 */ /* 0x000fe40000000009 */
[----:B------:R-:W-:Y:S01]  /*127b0*/  PRMT R82, R82, 0x5410, R31 ;  /* 0x0000541052527816 */ /* 0x000fe2000000001f */
[C---:B-1----:R-:W-:Y:S01]  /*127c0*/  IMAD.U32 R29, R24.reuse, 0x10000, RZ ;  /* 0x00010000181d7824 */ /* 0x042fe200078e00ff */
[----:B------:R-:W-:Y:S01]  /*127d0*/  LOP3.LUT R24, R24, 0xffff0000, RZ, 0xc0, !PT ;  /* 0xffff000018187812 */ /* 0x000fe200078ec0ff */
[C---:B------:R-:W-:Y:S01]  /*127e0*/  IMAD.U32 R30, R25.reuse, 0x10000, RZ ;  /* 0x00010000191e7824 */ /* 0x040fe200078e00ff */
[----:B------:R-:W-:Y:S01]  /*127f0*/  LOP3.LUT R25, R25, 0xffff0000, RZ, 0xc0, !PT ;  /* 0xffff000019197812 */ /* 0x000fe200078ec0ff */
[C---:B------:R-:W-:Y:S01]  /*12800*/  FMUL.FTZ R37, R29.reuse, R34 ;  /* 0x000000221d257220 */ /* 0x040fe20000410000 */
[----:B------:R-:W-:Y:S01]  /*12810*/  FMUL.FTZ R39, R29, R33 ;  /* 0x000000211d277220 */ /* 0x000fe20000410000 */
[----:B------:R-:W-:-:S02]  /*12820*/  IMAD.U32 R29, R81, 0x10000, RZ ;  /* 0x00010000511d7824 */ /* 0x000fc400078e00ff */
[C---:B------:R-:W-:Y:S01]  /*12830*/  FMUL.FTZ R36, R30.reuse, R35 ;  /* 0x000000231e247220 */ /* 0x040fe20000410000 */
        /* <DEDUP_REMOVED lines=10> */
[----:B------:R-:W-:Y:S01]  /*128e0*/  FFMA.FTZ R37, R8, R33, -R37 ;  /* 0x0000002108257223 */ /* 0x000fe20000010825 */
[----:B------:R-:W-:-:S02]  /*128f0*/  IMAD.U32 R33, R79, 0x10000, RZ ;  /* 0x000100004f217824 */ /* 0x000fc400078e00ff */
[----:B------:R-:W-:Y:S01]  /*12900*/  FFMA.FTZ R39, R8, R34, R39 ;  /* 0x0000002208277223 */ /* 0x000fe20000010027 */
[----:B------:R-:W-:Y:S02]  /*12910*/  IMAD.U32 R8, R83, 0x10000, RZ ;  /* 0x0001000053087824 */ /* 0x000fe400078e00ff */
[----:B------:R-:W-:Y:S01]  /*12920*/  FFMA.FTZ R36, R9, R29, -R36 ;  /* 0x0000001d09247223 */ /* 0x000fe20000010824 */
[----:B------:R-:W-:Y:S01]  /*12930*/  FMUL.FTZ R34, R32, R33 ;  /* 0x0000002120227220 */ /* 0x000fe20000410000 */
[----:B------:R-:W-:Y:S01]  /*12940*/  IMAD.U32 R11, R7, 0x10000, RZ ;  /* 0x00010000070b7824 */ /* 0x000fe200078e00ff */
[----:B------:R-:W-:Y:S01]  /*12950*/  LOP3.LUT R29, R76, 0xffff0000, RZ, 0xc0, !PT ;  /* 0xffff00004c1d7812 */ /* 0x000fe200078ec0ff */
[-C--:B------:R-:W-:Y:S01]  /*12960*/  FMUL.FTZ R32, R32, R8.reuse ;  /* 0x0000000820207220 */ /* 0x080fe20000410000 */
[----:B------:R-:W-:Y:S01]  /*12970*/  FFMA.FTZ R35, R9, R35, R30 ;  /* 0x0000002309237223 */ /* 0x000fe2000001001e */
[----:B------:R-:W-:Y:S01]  /*12980*/  LOP3.LUT R9, R80, 0xffff0000, RZ, 0xc0, !PT ;  /* 0xffff000050097812 */ /* 0x000fe200078ec0ff */
[C---:B------:R-:W-:Y:S01]  /*12990*/  FFMA.FTZ R38, R11.reuse, R8, -R34 ;  /* 0x000000080b267223 */ /* 0x040fe20000010822 */
[----:B------:R-:W-:Y:S01]  /*129a0*/  FFMA.FTZ R40, R11, R33, R32 ;  /* 0x000000210b287223 */ /* 0x000fe20000010020 */
[C---:B------:R-:W-:Y:S01]  /*129b0*/  FMUL.FTZ R11, R24.reuse, R29 ;  /* 0x0000001d180b7220 */ /* 0x040fe20000410000 */
[----:B------:R-:W-:Y:S01]  /*129c0*/  LOP3.LUT R8, R81, 0xffff0000, RZ, 0xc0, !PT ;  /* 0xffff000051087812 */ /* 0x000fe200078ec0ff */
[-C--:B------:R-:W-:Y:S01]  /*129d0*/  FMUL.FTZ R33, R24, R9.reuse ;  /* 0x0000000918217220 */ /* 0x080fe20000410000 */
[----:B------:R-:W-:Y:S01]  /*129e0*/  LOP3.LUT R30, R77, 0xffff0000, RZ, 0xc0, !PT ;  /* 0xffff00004d1e7812 */ /* 0x000fe200078ec0ff */
[----:B------:R-:W-:Y:S01]  /*129f0*/  FFMA.FTZ R24, R4, R9, -R11 ;  /* 0x0000000904187223 */ /* 0x000fe2000001080b */
[----:B------:R-:W-:-:S02]  /*12a00*/  IMAD.U32 R11, R78, 0x10000, RZ ;  /* 0x000100004e0b7824 */ /* 0x000fc400078e00ff */
[----:B------:R-:W-:Y:S01]  /*12a10*/  FFMA.FTZ R32, R4, R29, R33 ;  /* 0x0000001d04207223 */ /* 0x000fe20000010021 */
[----:B------:R-:W-:Y:S02]  /*12a20*/  IMAD.U32 R10, R6, 0x10000, RZ ;  /* 0x00010000060a7824 */ /* 0x000fe400078e00ff */
[----:B------:R-:W-:Y:S01]  /*12a30*/  FMUL.FTZ R34, R25, R30 ;  /* 0x0000001e19227220 */ /* 0x000fe20000410000 */
[----:B------:R-:W-:Y:S02]  /*12a40*/  IMAD.U32 R9, R82, 0x10000, RZ ;  /* 0x0001000052097824 */ /* 0x000fe400078e00ff */
[----:B------:R-:W-:Y:S01]  /*12a50*/  FMUL.FTZ R29, R31, R11 ;  /* 0x0000000b1f1d7220 */ /* 0x000fe20000410000 */
[-C--:B------:R-:W-:Y:S01]  /*12a60*/  FMUL.FTZ R41, R25, R8.reuse ;  /* 0x0000000819297220 */ /* 0x080fe20000410000 */
[----:B------:R-:W-:Y:S01]  /*12a70*/  FFMA.FTZ R25, R5, R8, -R34 ;  /* 0x0000000805197223 */ /* 0x000fe20000010822 */
[-C--:B------:R-:W-:Y:S01]  /*12a80*/  FMUL.FTZ R31, R31, R9.reuse ;  /* 0x000000091f1f7220 */ /* 0x080fe20000410000 */
[----:B------:R-:W-:Y:S01]  /*12a90*/  FFMA.FTZ R29, R10, R9, -R29 ;  /* 0x000000090a1d7223 */ /* 0x000fe2000001081d */
[----:B------:R-:W-:Y:S01]  /*12aa0*/  FFMA.FTZ R30, R5, R30, R41 ;  /* 0x0000001e051e7223 */ /* 0x000fe20000010029 */
[----:B------:R-:W-:Y:S01]  /*12ab0*/  LOP3.LUT R9, R78, 0xffff0000, RZ, 0xc0, !PT ;  /* 0xffff00004e097812 */ /* 0x000fe200078ec0ff */
[----:B------:R-:W-:Y:S01]  /*12ac0*/  FFMA.FTZ R10, R10, R11, R31 ;  /* 0x0000000b0a0a7223 */ /* 0x000fe2000001001f */
[----:B------:R-:W-:-:S02]  /*12ad0*/  LOP3.LUT R5, R82, 0xffff0000, RZ, 0xc0, !PT ;  /* 0xffff000052057812 */ /* 0x000fc400078ec0ff */
[----:B------:R-:W-:Y:S01]  /*12ae0*/  LOP3.LUT R8, R79, 0xffff0000, RZ, 0xc0, !PT ;  /* 0xffff00004f087812 */ /* 0x000fe200078ec0ff */
[C---:B------:R-:W-:Y:S01]  /*12af0*/  FMUL.FTZ R11, R26.reuse, R9 ;  /* 0x000000091a0b7220 */ /* 0x040fe20000410000 */
[----:B------:R-:W-:Y:S01]  /*12b00*/  LOP3.LUT R4, R83, 0xffff0000, RZ, 0xc0, !PT ;  /* 0xffff000053047812 */ /* 0x000fe200078ec0ff */
[-C--:B------:R-:W-:Y:S01]  /*12b10*/  FMUL.FTZ R34, R26, R5.reuse ;  /* 0x000000051a227220 */ /* 0x080fe20000410000 */
[----:B------:R-:W-:Y:S01]  /*12b20*/  LOP3.LUT R6, R6, 0xffff0000, RZ, 0xc0, !PT ;  /* 0xffff000006067812 */ /* 0x000fe200078ec0ff */
[----:B------:R-:W-:Y:S01]  /*12b30*/  FMUL.FTZ R42, R27, R8 ;  /* 0x000000081b2a7220 */ /* 0x000fe20000410000 */
[----:B------:R-:W-:Y:S01]  /*12b40*/  LOP3.LUT R7, R7, 0xffff0000, RZ, 0xc0, !PT ;  /* 0xffff000007077812 */ /* 0x000fe200078ec0ff */
[-C--:B------:R-:W-:Y:S02]  /*12b50*/  FMUL.FTZ R31, R27, R4.reuse ;  /* 0x000000041b1f7220 */ /* 0x080fe40000410000 */
[C---:B------:R-:W-:Y:S01]  /*12b60*/  FFMA.FTZ R26, R6.reuse, R5, -R11 ;  /* 0x00000005061a7223 */ /* 0x040fe2000001080b */
[----:B------:R-:W-:Y:S01]  /*12b70*/  FFMA.FTZ R11, R6, R9, R34 ;  /* 0x00000009060b7223 */ /* 0x000fe20000010022 */
        /* <DEDUP_REMOVED lines=12> */
.L_x_2832:
[----:B------:R-:W-:Y:S05]  /*12c40*/  BSYNC B1 ;  /* 0x0000000000017941 */ /* 0x000fea0003800000 */
.L_x_2831:
[----:B------:R-:W-:Y:S05]  /*12c50*/  @P2 BRA `(.L_x_2804) ;  /* 0x00000004009c2947 */ /* 0x000fea0003800000 */
[----:B--2---:R-:W2:Y:S01]  /*12c60*/  LDL R34, [R1+0x30] ;  /* 0x0000300001227983 */ /* 0x004ea20000100800 */
[----:B------:R-:W-:Y:S02]  /*12c70*/  LEA.HI R3, R3, R167, RZ, 0x1d ;  /* 0x000000a703037211 */ /* 0x000fe400078fe8ff */
[----:B-1----:R-:W-:Y:S02]  /*12c80*/  SHF.R.U64 R25, R12, 0x10, R13 ;  /* 0x000000100c197819 */ /* 0x002fe4000000120d */
[----:B---3--:R-:W-:Y:S01]  /*12c90*/  SHF.R.S32.HI R6, RZ, 0x1f, R3 ;  /* 0x0000001fff067819 */ /* 0x008fe20000011403 */
        /* <DEDUP_REMOVED lines=9> */
[----:B------:R-:W-:Y:S02]  /*12d30*/  SHF.R.U64 R30, R14, 0x10, R15 ;  /* 0x000000100e1e7819 */ /* 0x000fe4000000120f */
[----:B------:R-:W-:-:S02]  /*12d40*/  IADD3 R3, R3, R6, R184 ;  /* 0x0000000603037210 */ /* 0x000fc40007ffe0b8 */
[----:B------:R-:W-:Y:S01]  /*12d50*/  PRMT R70, R70, 0x5410, R27 ;  /* 0x0000541046467816 */ /* 0x000fe2000000001b */
[----:B------:R-:W-:Y:S01]  /*12d60*/  IMAD.U32 R27, R26, 0x10000, RZ ;  /* 0x000100001a1b7824 */ /* 0x000fe200078e00ff */
[----:B------:R-:W-:Y:S01]  /*12d70*/  SHF.R.U32.HI R56, RZ, 0x10, R57 ;  /* 0x00000010ff387819 */ /* 0x000fe20000011639 */
[----:B------:R-:W-:Y:S01]  /*12d80*/  IMAD R3, R3, 0x2, R2 ;  /* 0x0000000203037824 */ /* 0x000fe200078e0202 */
[----:B------:R-:W-:Y:S01]  /*12d90*/  SHF.R.U32.HI R14, RZ, 0x10, R15 ;  /* 0x00000010ff0e7819 */ /* 0x000fe2000001160f */
[----:B------:R-:W-:Y:S01]  /*12da0*/  IMAD.U32 R25, R70, 0x10000, RZ ;  /* 0x0001000046197824 */ /* 0x000fe200078e00ff */
[----:B------:R-:W-:Y:S02]  /*12db0*/  PRMT R28, R20, 0x5410, R13 ;  /* 0x00005410141c7816 */ /* 0x000fe4000000000d */
[----:B------:R-:W1:Y:S01]  /*12dc0*/  LDS.128 R8, [R3+0xc400] ;  /* 0x00c4000003087984 */ /* 0x000e620000000c00 */
[--C-:B------:R-:W-:Y:S02]  /*12dd0*/  SHF.R.U64 R24, R58, 0x10, R59.reuse ;  /* 0x000000103a187819 */ /* 0x100fe4000000123b */
[----:B------:R-:W-:Y:S01]  /*12de0*/  PRMT R71, R71, 0x5410, R56 ;  /* 0x0000541047477816 */ /* 0x000fe20000000038 */
[----:B------:R-:W-:Y:S01]  /*12df0*/  IMAD.U32 R29, R28, 0x10000, RZ ;  /* 0x000100001c1d7824 */ /* 0x000fe200078e00ff */
[----:B------:R-:W-:-:S02]  /*12e00*/  SHF.R.U32.HI R59, RZ, 0x10, R59 ;  /* 0x00000010ff3b7819 */ /* 0x000fc4000001163b */
[----:B------:R-:W-:Y:S02]  /*12e10*/  PRMT R69, R69, 0x5410, R14 ;  /* 0x0000541045457816 */ /* 0x000fe4000000000e */
[----:B------:R-:W-:Y:S02]  /*12e20*/  PRMT R73, R73, 0x5410, R24 ;  /* 0x0000541049497816 */ /* 0x000fe40000000018 */
[----:B------:R-:W-:Y:S02]  /*12e30*/  PRMT R74, R74, 0x5410, R59 ;  /* 0x000054104a4a7816 */ /* 0x000fe4000000003b */
[----:B------:R-:W-:Y:S02]  /*12e40*/  LOP3.LUT R28, R28, 0xffff0000, RZ, 0xc0, !PT ;  /* 0xffff00001c1c7812 */ /* 0x000fe400078ec0ff */
        /* <DEDUP_REMOVED lines=20> */
[----:B------:R-:W-:Y:S01]  /*12f90*/  FFMA.FTZ R32, R0, R25, -R31 ;  /* 0x0000001900207223 */ /* 0x000fe2000001081f */
[----:B------:R-:W-:-:S02]  /*12fa0*/  IMAD.U32 R31, R69, 0x10000, RZ ;  /* 0x00010000451f7824 */ /* 0x000fc400078e00ff */
[----:B------:R-:W-:Y:S01]  /*12fb0*/  FFMA.FTZ R35, R12, R15, -R35 ;  /* 0x0000000f0c237223 */ /* 0x000fe20000010823 */
[----:B------:R-:W-:Y:S02]  /*12fc0*/  IMAD.U32 R14, R7, 0x10000, RZ ;  /* 0x00010000070e7824 */ /* 0x000fe400078e00ff */
[----:B------:R-:W-:Y:S01]  /*12fd0*/  FFMA.FTZ R33, R0, R27, R33 ;  /* 0x0000001b00217223 */ /* 0x000fe20000010021 */
[----:B------:R-:W-:Y:S02]  /*12fe0*/  IMAD.U32 R25, R74, 0x10000, RZ ;  /* 0x000100004a197824 */ /* 0x000fe400078e00ff */
[----:B------:R-:W-:Y:S01]  /*12ff0*/  FMUL.FTZ R15, R24, R31 ;  /* 0x0000001f180f7220 */ /* 0x000fe20000410000 */
[----:B------:R-:W-:Y:S01]  /*13000*/  LOP3.LUT R27, R26, 0xffff0000, RZ, 0xc0, !PT ;  /* 0xffff00001a1b7812 */ /* 0x000fe200078ec0ff */
[----:B------:R-:W-:Y:S01]  /*13010*/  FFMA.FTZ R37, R12, R29, R37 ;  /* 0x0000001d0c257223 */ /* 0x000fe20000010025 */
[----:B------:R-:W-:Y:S01]  /*13020*/  LOP3.LUT R0, R71, 0xffff0000, RZ, 0xc0, !PT ;  /* 0xffff000047007812 */ /* 0x000fe200078ec0ff */
[-C--:B------:R-:W-:Y:S01]  /*13030*/  FFMA.FTZ R26, R14, R25.reuse, -R15 ;  /* 0x000000190e1a7223 */ /* 0x080fe2000001080f */
[----:B------:R-:W-:Y:S01]  /*13040*/  LOP3.LUT R15, R70, 0xffff0000, RZ, 0xc0, !PT ;  /* 0xffff0000460f7812 */ /* 0x000fe200078ec0ff */
[----:B------:R-:W-:Y:S01]  /*13050*/  FMUL.FTZ R24, R24, R25 ;  /* 0x0000001918187220 */ /* 0x000fe20000410000 */
[----:B------:R-:W-:Y:S01]  /*13060*/  FMUL.FTZ R25, R8, R27 ;  /* 0x0000001b08197220 */ /* 0x000fe20000410000 */
[----:B------:R-:W-:Y:S01]  /*13070*/  FMUL.FTZ R9, R9, R0 ;  /* 0x0000000009097220 */ /* 0x000fe20000410000 */
[----:B------:R-:W-:-:S02]  /*13080*/  IMAD.U32 R12, R30, 0x10000, RZ ;  /* 0x000100001e0c7824 */ /* 0x000fc400078e00ff */
[----:B------:R-:W-:Y:S01]  /*13090*/  FMUL.FTZ R29, R8, R15 ;  /* 0x0000000f081d7220 */ /* 0x000fe20000410000 */
[----:B------:R-:W-:Y:S01]  /*130a0*/  FFMA.FTZ R31, R14, R31, R24 ;  /* 0x0000001f0e1f7223 */ /* 0x000fe20000010018 */
[C---:B------:R-:W-:Y:S01]  /*130b0*/  FFMA.FTZ R20, R5.reuse, R0, -R20 ;  /* 0x0000000005147223 */ /* 0x040fe20000010814 */
[----:B------:R-:W-:Y:S01]  /*130c0*/  FFMA.FTZ R28, R5, R28, R9 ;  /* 0x0000001c051c7223 */ /* 0x000fe20000010009 */
[C---:B------:R-:W-:Y:S01]  /*130d0*/  FFMA.FTZ R25, R4.reuse, R15, -R25 ;  /* 0x0000000f04197223 */ /* 0x040fe20000010819 */
[----:B------:R-:W-:Y:S02]  /*130e0*/  IMAD.U32 R8, R73, 0x10000, RZ ;  /* 0x0001000049087824 */ /* 0x000fe400078e00ff */
[----:B------:R-:W-:Y:S01]  /*130f0*/  FFMA.FTZ R14, R4, R27, R29 ;  /* 0x0000001b040e7223 */ /* 0x000fe2000001001d */
[----:B------:R-:W-:Y:S01]  /*13100*/  LOP3.LUT R5, R30, 0xffff0000, RZ, 0xc0, !PT ;  /* 0xffff00001e057812 */ /* 0x000fe200078ec0ff */
[----:B------:R-:W-:Y:S02]  /*13110*/  IMAD.U32 R13, R6, 0x10000, RZ ;  /* 0x00010000060d7824 */ /* 0x000fe400078e00ff */
[----:B------:R-:W-:Y:S01]  /*13120*/  FMUL.FTZ R4, R21, R12 ;  /* 0x0000000c15047220 */ /* 0x000fe20000410000 */
[----:B------:R-:W-:Y:S01]  /*13130*/  LOP3.LUT R73, R73, 0xffff0000, RZ, 0xc0, !PT ;  /* 0xffff000049497812 */ /* 0x000fe200078ec0ff */
[-C--:B------:R-:W-:Y:S01]  /*13140*/  FMUL.FTZ R24, R21, R8.reuse ;  /* 0x0000000815187220 */ /* 0x080fe20000410000 */
[----:B------:R-:W-:Y:S01]  /*13150*/  LOP3.LUT R0, R69, 0xffff0000, RZ, 0xc0, !PT ;  /* 0xffff000045007812 */ /* 0x000fe200078ec0ff */
[----:B------:R-:W-:Y:S01]  /*13160*/  FFMA.FTZ R15, R13, R8, -R4 ;  /* 0x000000080d0f7223 */ /* 0x000fe20000010804 */
[----:B------:R-:W-:Y:S01]  /*13170*/  LOP3.LUT R74, R74, 0xffff0000, RZ, 0xc0, !PT ;  /* 0xffff00004a4a7812 */ /* 0x000fe200078ec0ff */
[----:B------:R-:W-:Y:S01]  /*13180*/  FMUL.FTZ R9, R10, R5 ;  /* 0x000000050a097220 */ /* 0x000fe20000410000 */
[----:B------:R-:W-:Y:S01]  /*13190*/  LOP3.LUT R6, R6, 0xffff0000, RZ, 0xc0, !PT ;  /* 0xffff000006067812 */ /* 0x000fe200078ec0ff */
[-C--:B------:R-:W-:Y:S01]  /*131a0*/  FMUL.FTZ R4, R10, R73.reuse ;  /* 0x000000490a047220 */ /* 0x080fe20000410000 */
[----:B------:R-:W-:Y:S01]  /*131b0*/  LOP3.LUT R7, R7, 0xffff0000, RZ, 0xc0, !PT ;  /* 0xffff000007077812 */ /* 0x000fe200078ec0ff */
[C---:B------:R-:W-:Y:S01]  /*131c0*/  FMUL.FTZ R8, R11.reuse, R0 ;  /* 0x000000000b087220 */ /* 0x040fe20000410000 */
[----:B------:R-:W-:Y:S01]  /*131d0*/  FMUL.FTZ R21, R11, R74 ;  /* 0x0000004a0b157220 */ /* 0x000fe20000410000 */
[----:B------:R-:W-:Y:S01]  /*131e0*/  FFMA.FTZ R24, R13, R12, R24 ;  /* 0x0000000c0d187223 */ /* 0x000fe20000010018 */
        /* <DEDUP_REMOVED lines=14> */
.L_x_2804:
[----:B------:R-:W-:Y:S05]  /*132d0*/  BSYNC B0 ;  /* 0x0000000000007941 */ /* 0x000fea0003800000 */
.L_x_2782:
        /* <DEDUP_REMOVED lines=8> */
.L_x_2780:
[----:B------:R-:W-:-:S06]  /*13360*/  ULOP3.LUT UR4, UR60, 0x1, URZ, 0xfc, !UPT ;  /* 0x000000013c047892 */ /* 0x000fcc000f8efc3f */
[----:B01-3--:R-:W-:-:S05]  /*13370*/  IMAD.U32 R0, RZ, RZ, UR4 ;  /* 0x00000004ff007e24 */ /* 0x00bfca000f8e00ff */
[----:B------:R-:W-:-:S13]  /*13380*/  ISETP.NE.AND P0, PT, R0, 0x3, PT ;  /* 0x000000030000780c */ /* 0x000fda0003f05270 */
[----:B------:R-:W-:Y:S05]  /*13390*/  @!P0 BRA `(.L_x_2833) ;  /* 0x0000000000048947 */ /* 0x000fea0003800000 */
[----:B------:R-:W-:Y:S01]  /*133a0*/  BPT.TRAP 0x1 ;  /* 0x000000040000795c */ /* 0x000fe20000300000 */
.L_x_2833:
[----:B----4-:R-:W-:Y:S01]  /*133b0*/  IMAD R9, R162, 0x8, R2 ;  /* 0x00000008a2097824 */ /* 0x010fe200078e0202 */
[----:B------:R-:W-:-:S04]  /*133c0*/  SHF.L.U32 R0, R168, 0x1f, RZ ;  /* 0x0000001fa8007819 */ /* 0x000fc800000006ff */
[----:B------:R0:W1:Y:S01]  /*133d0*/  SYNCS.PHASECHK.TRANS64.TRYWAIT P1, [R9+URZ+0x2a830], R0 ;  /* 0x02a83000090075a7 */ /* 0x000062000802017f */
[----:B------:R-:W-:Y:S05]  /*133e0*/  @!P0 BRA `(.L_x_2834) ;  /* 0x0000000000048947 */ /* 0x000fea0003800000 */
[----:B------:R-:W-:Y:S01]  /*133f0*/  BPT.TRAP 0x1 ;  /* 0x000000040000795c */ /* 0x000fe20000300000 */
.L_x_2834:
[----:B-1----:R-:W-:Y:S05]  /*13400*/  @P1 BRA `(.L_x_2835) ;  /* 0x0000000000081947 */ /* 0x002fea0003800000 */
[----:B------:R-:W1:Y:S02]  /*13410*/  SYNCS.PHASECHK.TRANS64.TRYWAIT P1, [R9+URZ+0x2a830], R0 ;  /* 0x02a83000090075a7 */ /* 0x000e64000802017f */
[----:B-1----:R-:W-:Y:S05]  /*13420*/  @!P1 BRA `(.L_x_2836) ;  /* 0x0000012c00fc9947 */ /* 0x002fea0003800000 */
.L_x_2835:
[----:B------:R-:W-:Y:S05]  /*13430*/  WARPSYNC.ALL ;  /* 0x0000000000007948 */ /* 0x000fea0003800000 */
[----:B01----:R-:W-:Y:S01]  /*13440*/  VIADD R0, R2, 0x18400 ;  /* 0x0001840002007836 */ /* 0x003fe20000000000 */
[----:B------:R-:W-:Y:S01]  /*13450*/  R2UR UR4, R68 ;  /* 0x00000000440472ca */ /* 0x000fe200000e0000 */
[----:B--2---:R-:W-:Y:S01]  /*13460*/  IMAD.MOV.U32 R5, RZ, RZ, 0x40000040 ;  /* 0x40000040ff057424 */ /* 0x004fe200078e00ff */
        /* <DEDUP_REMOVED lines=136> */
.L_x_2837:
[----:B------:R-:W0:Y:S01]  /*13cf0*/  LDC R0, c[0x0][0x448] ;  /* 0x00011200ff007b82 */ /* 0x000e220000000800 */
[----:B------:R-:W-:Y:S01]  /*13d00*/  IMAD R5, R72, -0x60, R188 ;  /* 0xffffffa048057824 */ /* 0x000fe200078e02bc */
[----:B------:R-:W-:Y:S01]  /*13d10*/  ULDC UR4, c[0x0][0x988] ;  /* 0x0002620000047ab9 */ /* 0x000fe20000000800 */
[----:B------:R-:W-:Y:S01]  /*13d20*/  VIADD R9, R9, 0x2a840 ;  /* 0x0002a84009097836 */ /* 0x000fe20000000000 */
[----:B------:R-:W-:Y:S02]  /*13d30*/  BSSY B0, `(.L_x_2838) ;  /* 0x00003e8000007945 */ /* 0x000fe40003800000 */
[----:B------:R-:W-:Y:S02]  /*13d40*/  IADD3 R5, -R190, 0x60, R5 ;  /* 0x00000060be057810 */ /* 0x000fe40007ffe105 */
[----:B------:R-:W-:-:S04]  /*13d50*/  PRMT R9, R178, 0x654, R9 ;  /* 0x00000654b2097816 */ /* 0x000fc80000000009 */
[----:B------:R1:W-:Y:S01]  /*13d60*/  SYNCS.ARRIVE.TRANS64.RED.A1T0 RZ, [R9+URZ], RZ ;  /* 0x000000ff09ff79a7 */ /* 0x0003e2000810043f */
[----:B0-----:R-:W-:Y:S01]  /*13d70*/  ISETP.NE.AND P1, PT, R0, 0x1, PT ;  /* 0x000000010000780c */ /* 0x001fe20003f25270 */
[----:B------:R-:W-:-:S12]  /*13d80*/  IMAD.IADD R0, R191, 0x1, R186 ;  /* 0x00000001bf007824 */ /* 0x000fd800078e02ba */
[----:B------:R-:W0:Y:S08]  /*13d90*/  @P1 LDC R3, c[0x0][0x44c] ;  /* 0x00011300ff031b82 */ /* 0x000e300000000800 */
[----:B------:R-:W2:Y:S01]  /*13da0*/  @P1 LDC R4, c[0x0][0x450] ;  /* 0x00011400ff041b82 */ /* 0x000ea20000000800 */
[----:B0-----:R-:W-:-:S05]  /*13db0*/  @P1 IMAD.HI.U32 R3, R0, R3, RZ ;  /* 0x0000000300031227 */ /* 0x001fca00078e00ff */
[----:B--2---:R-:W-:Y:S01]  /*13dc0*/  @P1 SHF.R.U32.HI R0, RZ, R4, R3 ;  /* 0x00000004ff001219 */ /* 0x004fe20000011603 */
[----:B------:R-:W-:-:S04]  /*13dd0*/  IMAD R3, R72, -0x60, RZ ;  /* 0xffffffa048037824 */ /* 0x000fc800078e02ff */
[----:B------:R-:W0:Y:S01]  /*13de0*/  SHFL.IDX PT, R4, R0, 0x1, 0x1c1f ;  /* 0x003c1f0000047f89 */ /* 0x000e2200000e0000 */
[----:B------:R-:W-:-:S03]  /*13df0*/  IADD3 R3, -R190, 0x61, R3 ;  /* 0x00000061be037810 */ /* 0x000fc60007ffe103 */
[----:B------:R-:W2:Y:S01]  /*13e00*/  SHFL.IDX PT, R0, R0, RZ, 0x1c1f ;  /* 0x001c1fff00007589 */ /* 0x000ea200000e0000 */
[----:B------:R-:W-:-:S04]  /*13e10*/  IADD3 R84, -R187, R3, R188 ;  /* 0x00000003bb547210 */ /* 0x000fc80007ffe1bc */
[----:B0-----:R-:W-:-:S04]  /*13e20*/  VIADDMNMX R3, R4, R84, R5, PT ;  /* 0x0000005404037246 */ /* 0x001fc80003800105 */
        /* <DEDUP_REMOVED lines=70> */
[----:B--2---:R-:W-:Y:S01]  /*14290*/  VIADDMNMX R84, R0, R84, R5, PT ;  /* 0x0000005400547246 */ /* 0x004fe20003800105 */
[----:B------:R-:W-:Y:S01]  /*142a0*/  IMAD.U32 R0, RZ, RZ, UR4 ;  /* 0x00000004ff007e24 */ /* 0x000fe2000f8e00ff */
[----:B------:R-:W-:-:S02]  /*142b0*/  FMNMX.FTZ R86, R71, R86, !PT ;  /* 0x0000005647567209 */ /* 0x000fc40007810000 */
[C---:B------:R-:W-:Y:S02]  /*142c0*/  ISETP.GT.AND P2, PT, R84.reuse, RZ, PT ;  /* 0x000000ff5400720c */ /* 0x040fe40003f44270 */
[C---:B------:R-:W-:Y:S01]  /*142d0*/  ISETP.GT.AND P3, PT, R84.reuse, 0x1, PT ;  /* 0x000000015400780c */ /* 0x040fe20003f64270 */
[----:B------:R-:W0:Y:S01]  /*142e0*/  SHFL.BFLY PT, R3, R86, 0x2, 0x1f ;  /* 0x0c401f0056037f89 */ /* 0x000e2200000e0000 */
[----:B------:R-:W-:Y:S02]  /*142f0*/  ISETP.GT.AND P4, PT, R84, 0x8, PT ;  /* 0x000000085400780c */ /* 0x000fe40003f84270 */
[----:B------:R-:W-:Y:S02]  /*14300*/  FSEL R7, R24, -INF , P2 ;  /* 0xff80000018077808 */ /* 0x000fe40001000000 */
[----:B------:R-:W-:Y:S02]  /*14310*/  FSEL R25, R25, -INF , P3 ;  /* 0xff80000019197808 */ /* 0x000fe40001800000 */
[----:B------:R-:W-:-:S02]  /*14320*/  ISETP.GT.AND P2, PT, R84, 0x9, PT ;  /* 0x000000095400780c */ /* 0x000fc40003f44270 */
[----:B------:R-:W-:Y:S02]  /*14330*/  FSEL R11, R28, -INF , P4 ;  /* 0xff8000001c0b7808 */ /* 0x000fe40002000000 */
[----:B------:R-:W-:Y:S02]  /*14340*/  FMNMX.FTZ R24, R7, R25, !PT ;  /* 0x0000001907187209 */ /* 0x000fe40007810000 */
[C---:B------:R-:W-:Y:S02]  /*14350*/  ISETP.GT.AND P3, PT, R84.reuse, 0x10, PT ;  /* 0x000000105400780c */ /* 0x040fe40003f64270 */
[----:B------:R-:W-:Y:S02]  /*14360*/  FSEL R29, R29, -INF , P2 ;  /* 0xff8000001d1d7808 */ /* 0x000fe40001000000 */
[----:B------:R-:W-:Y:S02]  /*14370*/  FMNMX.FTZ R24, R11, R24, !PT ;  /* 0x000000180b187209 */ /* 0x000fe40007810000 */
[----:B------:R-:W-:-:S02]  /*14380*/  ISETP.GT.AND P2, PT, R84, 0x11, PT ;  /* 0x000000115400780c */ /* 0x000fc40003f44270 */
[----:B------:R-:W-:Y:S02]  /*14390*/  FMNMX.FTZ R24, R29, R24, !PT ;  /* 0x000000181d187209 */ /* 0x000fe40007810000 */
[----:B------:R-:W-:Y:S02]  /*143a0*/  ISETP.GT.AND P4, PT, R84, 0x18, PT ;  /* 0x000000185400780c */ /* 0x000fe40003f84270 */
[----:B0-----:R-:W-:Y:S02]  /*143b0*/  FMNMX.FTZ R13, R86, R3, !PT ;  /* 0x00000003560d7209 */ /* 0x001fe40007810000 */
[----:B------:R-:W-:Y:S02]  /*143c0*/  CS2R R86, SRZ ;  /* 0x0000000000567805 */ /* 0x000fe4000001ff00 */
[----:B------:R-:W-:Y:S02]  /*143d0*/  FSEL R33, R33, -INF , P2 ;  /* 0xff80000021217808 */ /* 0x000fe40001000000 */
[----:B------:R-:W-:Y:S01]  /*143e0*/  ISETP.GT.AND P2, PT, R84, 0x19, PT ;  /* 0x000000195400780c */ /* 0x000fe20003f44270 */
[----:B------:R-:W0:Y:S01]  /*143f0*/  SHFL.BFLY PT, R88, R13, 0x1, 0x1f ;  /* 0x0c201f000d587f89 */ /* 0x000e2200000e0000 */
[----:B------:R-:W-:-:S02]  /*14400*/  FSEL R15, R36, -INF , P4 ;  /* 0xff800000240f7808 */ /* 0x000fc40002000000 */
[----:B------:R-:W-:Y:S02]  /*14410*/  FSEL R37, R37, -INF , P2 ;  /* 0xff80000025257808 */ /* 0x000fe40001000000 */
[----:B------:R-:W-:-:S04]  /*14420*/  ISETP.GT.AND P2, PT, R84, 0x21, PT ;  /* 0x000000215400780c */ /* 0x000fc80003f44270 */
[----:B------:R-:W-:Y:S02]  /*14430*/  FSEL R41, R41, -INF , P2 ;  /* 0xff80000029297808 */ /* 0x000fe40001000000 */
[----:B------:R-:W-:-:S04]  /*14440*/  ISETP.GT.AND P2, PT, R84, 0x29, PT ;  /* 0x000000295400780c */ /* 0x000fc80003f44270 */
[----:B------:R-:W-:Y:S02]  /*14450*/  FSEL R45, R45, -INF , P2 ;  /* 0xff8000002d2d7808 */ /* 0x000fe40001000000 */
[----:B------:R-:W-:-:S04]  /*14460*/  ISETP.GT.AND P2, PT, R84, 0x31, PT ;  /* 0x000000315400780c */ /* 0x000fc80003f44270 */
[----:B------:R-:W-:Y:S02]  /*14470*/  FSEL R49, R49, -INF , P2 ;  /* 0xff80000031317808 */ /* 0x000fe40001000000 */
[----:B------:R-:W-:Y:S02]  /*14480*/  ISETP.GT.AND P2, PT, R84, 0x39, PT ;  /* 0x000000395400780c */ /* 0x000fe40003f44270 */
[----:B0-----:R-:W-:Y:S02]  /*14490*/  FMNMX.FTZ R3, R13, R88, !PT ;  /* 0x000000580d037209 */ /* 0x001fe40007810000 */
[----:B------:R-:W-:Y:S02]  /*144a0*/  FSEL R13, R32, -INF , P3 ;  /* 0xff800000200d7808 */ /* 0x000fe40001800000 */
[C---:B------:R-:W-:Y:S01]  /*144b0*/  FSETP.NEU.FTZ.AND P3, PT, R3.reuse, -INF , PT ;  /* 0xff8000000300780b */ /* 0x040fe20003f7d000 */
[----:B------:R-:W-:Y:S01]  /*144c0*/  FMUL.FTZ R5, R3, R0 ;  /* 0x0000000003057220 */ /* 0x000fe20000410000 */
[----:B------:R-:W-:-:S02]  /*144d0*/  FMNMX.FTZ R24, R13, R24, !PT ;  /* 0x000000180d187209 */ /* 0x000fc40007810000 */
[----:B------:R-:W-:Y:S02]  /*144e0*/  FSEL R53, R53, -INF , P2 ;  /* 0xff80000035357808 */ /* 0x000fe40001000000 */
[----:B------:R-:W-:Y:S02]  /*144f0*/  FMNMX.FTZ R24, R33, R24, !PT ;  /* 0x0000001821187209 */ /* 0x000fe40007810000 */
[----:B------:R-:W-:Y:S02]  /*14500*/  FSEL R5, R5, RZ, P3 ;  /* 0x000000ff05057208 */ /* 0x000fe40001800000 */
[----:B------:R-:W-:Y:S02]  /*14510*/  ISETP.GT.AND P3, PT, R84, 0x20, PT ;  /* 0x000000205400780c */ /* 0x000fe40003f64270 */
[----:B------:R-:W-:Y:S01]  /*14520*/  FMNMX.FTZ R24, R15, R24, !PT ;  /* 0x000000180f187209 */ /* 0x000fe20007810000 */
[-CC-:B------:R-:W-:Y:S01]  /*14530*/  FFMA.FTZ R32, R30, R0.reuse, -R5.reuse ;  /* 0x000000001e207223 */ /* 0x180fe20000010805 */
[----:B------:R-:W-:Y:S01]  /*14540*/  FSEL R21, R40, -INF , P3 ;  /* 0xff80000028157808 */ /* 0x000fe20001800000 */
[--C-:B------:R-:W-:Y:S01]  /*14550*/  FFMA.FTZ R157, R82, R0, -R5.reuse ;  /* 0x00000000529d7223 */ /* 0x100fe20000010805 */
[----:B------:R-:W-:Y:S01]  /*14560*/  FMNMX.FTZ R24, R37, R24, !PT ;  /* 0x0000001825187209 */ /* 0x000fe20007810000 */
[----:B------:R-:W0:Y:S01]  /*14570*/  @P1 LDC R40, c[0x0][0x450] ;  /* 0x00011400ff281b82 */ /* 0x000e220000000800 */
[----:B------:R-:W-:Y:S01]  /*14580*/  ISETP.GT.AND P3, PT, R84, 0x28, PT ;  /* 0x000000285400780c */ /* 0x000fe20003f64270 */
[--C-:B------:R-:W-:Y:S01]  /*14590*/  FFMA.FTZ R80, R80, R0, -R5.reuse ;  /* 0x0000000050507223 */ /* 0x100fe20000010805 */
[----:B------:R-:W-:Y:S01]  /*145a0*/  FMNMX.FTZ R28, R21, R24, !PT ;  /* 0x00000018151c7209 */ /* 0x000fe20007810000 */
[--C-:B------:R-:W-:Y:S01]  /*145b0*/  FFMA.FTZ R159, R78, R0, -R5.reuse ;  /* 0x000000004e9f7223 */ /* 0x100fe20000010805 */
[----:B------:R-:W-:Y:S01]  /*145c0*/  FSEL R27, R44, -INF , P3 ;  /* 0xff8000002c1b7808 */ /* 0x000fe20001800000 */
[----:B------:R-:W-:Y:S01]  /*145d0*/  MUFU.EX2 R157, R157 ;  /* 0x0000009d009d7308 */ /* 0x000fe20000000800 */
[----:B------:R-:W-:Y:S01]  /*145e0*/  FMNMX.FTZ R28, R41, R28, !PT ;  /* 0x0000001c291c7209 */ /* 0x000fe20007810000 */
[-CC-:B------:R-:W-:Y:S01]  /*145f0*/  FFMA.FTZ R153, R34, R0.reuse, -R5.reuse ;  /* 0x0000000022997223 */ /* 0x180fe20000010805 */
[----:B------:R-:W-:Y:S01]  /*14600*/  ISETP.GT.AND P3, PT, R84, 0x30, PT ;  /* 0x000000305400780c */ /* 0x000fe20003f64270 */
[--C-:B------:R-:W-:Y:S01]  /*14610*/  FFMA.FTZ R10, R10, R0, -R5.reuse ;  /* 0x000000000a0a7223 */ /* 0x100fe20000010805 */
[----:B------:R-:W-:Y:S01]  /*14620*/  FMNMX.FTZ R28, R27, R28, !PT ;  /* 0x0000001c1b1c7209 */ /* 0x000fe20007810000 */
[--C-:B------:R-:W-:Y:S01]  /*14630*/  FFMA.FTZ R155, R38, R0, -R5.reuse ;  /* 0x00000000269b7223 */ /* 0x100fe20000010805 */
[----:B------:R-:W-:Y:S01]  /*14640*/  FSEL R31, R48, -INF , P3 ;  /* 0xff800000301f7808 */ /* 0x000fe20001800000 */
[----:B------:R-:W2:Y:S01]  /*14650*/  MUFU.EX2 R24, R80 ;  /* 0x0000005000187308 */ /* 0x000ea20000000800 */
[----:B------:R-:W-:Y:S01]  /*14660*/  FMNMX.FTZ R28, R45, R28, !PT ;  /* 0x0000001c2d1c7209 */ /* 0x000fe20007810000 */
[-CC-:B------:R-:W-:Y:S01]  /*14670*/  FFMA.FTZ R6, R6, R0.reuse, -R5.reuse ;  /* 0x0000000006067223 */ /* 0x180fe20000010805 */
[----:B------:R-:W-:Y:S01]  /*14680*/  ISETP.GT.AND P3, PT, R84, 0x38, PT ;  /* 0x000000385400780c */ /* 0x000fe20003f64270 */
[--C-:B------:R-:W-:Y:S01]  /*14690*/  FFMA.FTZ R149, R42, R0, -R5.reuse ;  /* 0x000000002a957223 */ /* 0x100fe20000010805 */
[----:B------:R-:W-:Y:S01]  /*146a0*/  FMNMX.FTZ R30, R31, R28, !PT ;  /* 0x0000001c1f1e7209 */ /* 0x000fe20007810000 */
[--C-:B------:R-:W-:Y:S01]  /*146b0*/  FFMA.FTZ R151, R46, R0, -R5.reuse ;  /* 0x000000002e977223 */ /* 0x100fe20000010805 */
[----:B------:R-:W-:Y:S01]  /*146c0*/  FSEL R35, R52, -INF , P3 ;  /* 0xff80000034237808 */ /* 0x000fe20001800000 */
[----:B------:R3:W-:Y:S01]  /*146d0*/  MUFU.EX2 R28, R32 ;  /* 0x00000020001c7308 */ /* 0x0007e20000000800 */
[----:B------:R-:W-:Y:S01]  /*146e0*/  FMNMX.FTZ R30, R49, R30, !PT ;  /* 0x0000001e311e7209 */ /* 0x000fe20007810000 */
[-CC-:B------:R-:W-:Y:S01]  /*146f0*/  FFMA.FTZ R145, R50, R0.reuse, -R5.reuse ;  /* 0x0000000032917223 */ /* 0x180fe20000010805 */
[----:B------:R-:W-:Y:S01]  /*14700*/  ISETP.GT.AND P3, PT, R84, 0x40, PT ;  /* 0x000000405400780c */ /* 0x000fe20003f64270 */
[--C-:B------:R-:W-:Y:S01]  /*14710*/  FFMA.FTZ R34, R14, R0, -R5.reuse ;  /* 0x000000000e227223 */ /* 0x100fe20000010805 */
[----:B------:R-:W-:Y:S01]  /*14720*/  FMNMX.FTZ R30, R35, R30, !PT ;  /* 0x0000001e231e7209 */ /* 0x000fe20007810000 */
[-CC-:B------:R-:W-:Y:S01]  /*14730*/  FFMA.FTZ R147, R54, R0.reuse, -R5.reuse ;  /* 0x0000000036937223 */ /* 0x180fe20000010805 */
[----:B------:R-:W-:Y:S01]  /*14740*/  ISETP.GT.AND P2, PT, R84, 0x41, PT ;  /* 0x000000415400780c */ /* 0x000fe20003f44270 */
[----:B------:R-:W4:Y:S01]  /*14750*/  MUFU.EX2 R159, R159 ;  /* 0x0000009f009f7308 */ /* 0x000f220000000800 */
[----:B------:R-:W-:Y:S01]  /*14760*/  FSEL R39, R56, -INF , P3 ;  /* 0xff80000038277808 */ /* 0x000fe20001800000 */
[--C-:B---3--:R-:W-:Y:S01]  /*14770*/  FFMA.FTZ R32, R12, R0, -R5.reuse ;  /* 0x000000000c207223 */ /* 0x108fe20000010805 */
[----:B------:R-:W-:Y:S01]  /*14780*/  FMNMX.FTZ R30, R53, R30, !PT ;  /* 0x0000001e351e7209 */ /* 0x000fe20007810000 */
[----:B--2---:R-:W-:Y:S01]  /*14790*/  FADD.FTZ R38, R157, R24 ;  /* 0x000000189d267221 */ /* 0x004fe20000010000 */
[----:B------:R-:W-:Y:S01]  /*147a0*/  ISETP.GT.AND P3, PT, R84, 0x48, PT ;  /* 0x000000485400780c */ /* 0x000fe20003f64270 */
[--C-:B------:R-:W-:Y:S01]  /*147b0*/  FFMA.FTZ R141, R58, R0, -R5.reuse ;  /* 0x000000003a8d7223 */ /* 0x100fe20000010805 */
[----:B------:R-:W-:Y:S01]  /*147c0*/  FSEL R57, R57, -INF , P2 ;  /* 0xff80000039397808 */ /* 0x000fe20001000000 */
[----:B------:R-:W2:Y:S01]  /*147d0*/  MUFU.EX2 R153, R153 ;  /* 0x0000009900997308 */ /* 0x000ea20000000800 */
        /* <DEDUP_REMOVED lines=8> */
[----:B------:R-:W-:Y:S01]  /*14860*/  ISETP.GT.AND P3, PT, R84, 0x50, PT ;  /* 0x000000505400780c */ /* 0x000fe20003f64270 */
[-CC-:B------:R-:W-:Y:S01]  /*14870*/  FFMA.FTZ R20, R20, R0.reuse, -R5.reuse ;  /* 0x0000000014147223 */ /* 0x180fe20000010805 */
[----:B------:R-:W-:Y:S01]  /*14880*/  FSEL R61, R61, -INF , P2 ;  /* 0xff8000003d3d7808 */ /* 0x000fe20001000000 */
[----:B------:R-:W-:Y:S01]  /*14890*/  FFMA.FTZ R139, R70, R0, -R5 ;  /* 0x00000000468b7223 */ /* 0x000fe20000010805 */
[----:B------:R-:W-:-:S02]  /*148a0*/  FMNMX.FTZ R30, R43, R30, !PT ;  /* 0x0000001e2b1e7209 */ /* 0x000fc40007810000 */
[----:B------:R-:W-:Y:S02]  /*148b0*/  CS2R R82, SRZ ;  /* 0x0000000000527805 */ /* 0x000fe4000001ff00 */
[----:B------:R-:W-:Y:S01]  /*148c0*/  ISETP.GT.AND P2, PT, R84, 0x51, PT ;  /* 0x000000515400780c */ /* 0x000fe20003f44270 */
[----:B------:R-:W-:Y:S01]  /*148d0*/  MUFU.EX2 R155, R155 ;  /* 0x0000009b009b7308 */ /* 0x000fe20000000800 */
[----:B------:R-:W-:Y:S02]  /*148e0*/  FSEL R47, R64, -INF , P3 ;  /* 0xff800000402f7808 */ /* 0x000fe40001800000 */
[----:B------:R-:W-:Y:S02]  /*148f0*/  CS2R R80, SRZ ;  /* 0x0000000000507805 */ /* 0x000fe4000001ff00 */
[----:B------:R-:W-:Y:S02]  /*14900*/  FMNMX.FTZ R30, R61, R30, !PT ;  /* 0x0000001e3d1e7209 */ /* 0x000fe40007810000 */
[----:B------:R-:W-:-:S02]  /*14910*/  CS2R R78, SRZ ;  /* 0x00000000004e7805 */ /* 0x000fc4000001ff00 */
[C---:B------:R-:W-:Y:S02]  /*14920*/  ISETP.GT.AND P3, PT, R84.reuse, 0x58, PT ;  /* 0x000000585400780c */ /* 0x040fe40003f64270 */
[----:B------:R-:W-:Y:S02]  /*14930*/  CS2R R76, SRZ ;  /* 0x00000000004c7805 */ /* 0x000fe4000001ff00 */
[----:B------:R-:W-:Y:S01]  /*14940*/  FSEL R65, R65, -INF , P2 ;  /* 0xff80000041417808 */ /* 0x000fe20001000000 */
[----:B------:R-:W-:Y:S01]  /*14950*/  MUFU.EX2 R6, R6 ;  /* 0x0000000600067308 */ /* 0x000fe20000000800 */
[----:B------:R-:W-:Y:S02]  /*14960*/  FMNMX.FTZ R30, R47, R30, !PT ;  /* 0x0000001e2f1e7209 */ /* 0x000fe40007810000 */
[----:B------:R-:W-:Y:S02]  /*14970*/  CS2R R66, SRZ ;  /* 0x0000000000427805 */ /* 0x000fe4000001ff00 */
[----:B------:R-:W-:-:S02]  /*14980*/  ISETP.GT.AND P2, PT, R84, 0x59, PT ;  /* 0x000000595400780c */ /* 0x000fc40003f44270 */
[----:B------:R-:W-:Y:S02]  /*14990*/  CS2R R84, SRZ ;  /* 0x0000000000547805 */ /* 0x000fe4000001ff00 */
[----:B------:R-:W-:Y:S02]  /*149a0*/  FSEL R51, R68, -INF , P3 ;  /* 0xff80000044337808 */ /* 0x000fe40001800000 */
[----:B------:R-:W-:Y:S02]  /*149b0*/  CS2R R62, SRZ ;  /* 0x00000000003e7805 */ /* 0x000fe4000001ff00 */
[----:B------:R-:W-:Y:S01]  /*149c0*/  FMNMX.FTZ R30, R65, R30, !PT ;  /* 0x0000001e411e7209 */ /* 0x000fe20007810000 */
[----:B------:R-:W-:Y:S01]  /*149d0*/  MUFU.EX2 R149, R149 ;  /* 0x0000009500957308 */ /* 0x000fe20000000800 */
[----:B------:R-:W-:Y:S02]  /*149e0*/  FSEL R69, R69, -INF , P2 ;  /* 0xff80000045457808 */ /* 0x000fe40001000000 */
[----:B------:R-:W-:-:S02]  /*149f0*/  CS2R R58, SRZ ;  /* 0x00000000003a7805 */ /* 0x000fc4000001ff00 */
[----:B------:R-:W-:Y:S02]  /*14a00*/  FMNMX.FTZ R30, R51, R30, !PT ;  /* 0x0000001e331e7209 */ /* 0x000fe40007810000 */
[----:B------:R-:W-:Y:S02]  /*14a10*/  F2FP.BF16.F32.PACK_AB R157, R24, R157 ;  /* 0x0000009d189d723e */ /* 0x000fe400000010ff */
[----:B------:R-:W-:Y:S01]  /*14a20*/  FMNMX.FTZ R36, R69, R30, !PT ;  /* 0x0000001e45247209 */ /* 0x000fe20007810000 */
[-CC-:B------:R-:W-:Y:S01]  /*14a30*/  FFMA.FTZ R30, R4, R0.reuse, -R5.reuse ;  /* 0x00000000041e7223 */ /* 0x180fe20000010805 */
[----:B------:R-:W-:Y:S03]  /*14a40*/  MUFU.EX2 R151, R151 ;  /* 0x0000009700977308 */ /* 0x000fe60000000800 */
[----:B------:R-:W3:Y:S05]  /*14a50*/  SHFL.BFLY PT, R55, R36, 0x2, 0x1f ;  /* 0x0c401f0024377f89 */ /* 0x000eea00000e0000 */
[----:B------:R-:W-:Y:S08]  /*14a60*/  MUFU.EX2 R30, R30 ;  /* 0x0000001e001e7308 */ /* 0x000ff00000000800 */
[----:B------:R-:W-:Y:S08]  /*14a70*/  MUFU.EX2 R32, R32 ;  /* 0x0000002000207308 */ /* 0x000ff00000000800 */
[----:B------:R-:W-:Y:S01]  /*14a80*/  MUFU.EX2 R145, R145 ;  /* 0x0000009100917308 */ /* 0x000fe20000000800 */
[----:B---3--:R-:W-:Y:S01]  /*14a90*/  FMNMX.FTZ R55, R36, R55, !PT ;  /* 0x0000003724377209 */ /* 0x008fe20007810000 */
[-CC-:B------:R-:W-:Y:S01]  /*14aa0*/  FFMA.FTZ R36, R26, R0.reuse, -R5.reuse ;  /* 0x000000001a247223 */ /* 0x180fe20000010805 */
[-CC-:B------:R-:W-:Y:S01]  /*14ab0*/  FFMA.FTZ R26, R74, R0.reuse, -R5.reuse ;  /* 0x000000004a1a7223 */ /* 0x180fe20000010805 */
[----:B------:R-:W-:Y:S01]  /*14ac0*/  FFMA.FTZ R5, R71, R0, -R5 ;  /* 0x0000000047057223 */ /* 0x000fe20000010805 */
[----:B------:R-:W-:Y:S01]  /*14ad0*/  CS2R R74, SRZ ;  /* 0x00000000004a7805 */ /* 0x000fe2000001ff00 */
[----:B------:R-:W3:Y:S02]  /*14ae0*/  SHFL.BFLY PT, R4, R55, 0x1, 0x1f ;  /* 0x0c201f0037047f89 */ /* 0x000ee400000e0000 */
[----:B------:R-:W-:Y:S01]  /*14af0*/  MUFU.EX2 R34, R34 ;  /* 0x0000002200227308 */ /* 0x000fe20000000800 */
[----:B------:R-:W-:-:S07]  /*14b00*/  CS2R R70, SRZ ;  /* 0x0000000000467805 */ /* 0x000fce000001ff00 */
[----:B------:R-:W-:Y:S08]  /*14b10*/  MUFU.EX2 R147, R147 ;  /* 0x0000009300937308 */ /* 0x000ff00000000800 */
[----:B------:R-:W-:Y:S01]  /*14b20*/  MUFU.EX2 R36, R36 ;  /* 0x0000002400247308 */ /* 0x000fe20000000800 */
[----:B---3--:R-:W-:-:S07]  /*14b30*/  FMNMX.FTZ R4, R55, R4, !PT ;  /* 0x0000000437047209 */ /* 0x008fce0007810000 */
[----:B------:R-:W-:Y:S01]  /*14b40*/  MUFU.EX2 R141, R141 ;  /* 0x0000008d008d7308 */ /* 0x000fe20000000800 */
[----:B------:R-:W-:Y:S02]  /*14b50*/  CS2R R54, SRZ ;  /* 0x0000000000367805 */ /* 0x000fe4000001ff00 */
[C---:B------:R-:W-:Y:S01]  /*14b60*/  FSETP.NEU.FTZ.AND P2, PT, R4.reuse, -INF , PT ;  /* 0xff8000000400780b */ /* 0x040fe20003f5d000 */
[----:B------:R-:W-:-:S04]  /*14b70*/  FMUL.FTZ R12, R4, R0 ;  /* 0x00000000040c7220 */ /* 0x000fc80000410000 */
[----:B------:R-:W-:Y:S01]  /*14b80*/  MUFU.EX2 R14, R14 ;  /* 0x0000000e000e7308 */ /* 0x000fe20000000800 */
[----:B------:R-:W-:-:S05]  /*14b90*/  FSEL R12, R12, RZ, P2 ;  /* 0x000000ff0c0c7208 */ /* 0x000fca0001000000 */
[-CC-:B------:R-:W-:Y:S01]  /*14ba0*/  FFMA.FTZ R158, R11, R0.reuse, -R12.reuse ;  /* 0x000000000b9e7223 */ /* 0x180fe2000001080c */
[-CC-:B------:R-:W-:Y:S01]  /*14bb0*/  FFMA.FTZ R11, R29, R0.reuse, -R12.reuse ;  /* 0x000000001d0b7223 */ /* 0x180fe2000001080c */
[-CC-:B------:R-:W-:Y:S01]  /*14bc0*/  FFMA.FTZ R156, R7, R0.reuse, -R12.reuse ;  /* 0x00000000079c7223 */ /* 0x180fe2000001080c */
[----:B------:R-:W3:Y:S01]  /*14bd0*/  @P1 LDC R29, c[0x0][0x44c] ;  /* 0x00011300ff1d1b82 */ /* 0x000ee20000000800 */
[-CC-:B------:R-:W-:Y:S01]  /*14be0*/  FFMA.FTZ R7, R25, R0.reuse, -R12.reuse ;  /* 0x0000000019077223 */ /* 0x180fe2000001080c */
[-CC-:B------:R-:W-:Y:S01]  /*14bf0*/  FFMA.FTZ R152, R13, R0.reuse, -R12.reuse ;  /* 0x000000000d987223 */ /* 0x180fe2000001080c */
[----:B------:R-:W-:Y:S01]  /*14c00*/  MUFU.EX2 R158, R158 ;  /* 0x0000009e009e7308 */ /* 0x000fe20000000800 */
[-CC-:B------:R-:W-:Y:S01]  /*14c10*/  FFMA.FTZ R13, R33, R0.reuse, -R12.reuse ;  /* 0x00000000210d7223 */ /* 0x180fe2000001080c */
[-C--:B------:R-:W-:Y:S01]  /*14c20*/  FFMA.FTZ R154, R15, R0.reuse, -R12 ;  /* 0x000000000f9a7223 */ /* 0x080fe2000001080c */
[----:B------:R-:W-:Y:S02]  /*14c30*/  IMAD.MOV.U32 R33, RZ, RZ, R186 ;  /* 0x000000ffff217224 */ /* 0x000fe400078e00ba */
[-CC-:B------:R-:W-:Y:S01]  /*14c40*/  FFMA.FTZ R15, R37, R0.reuse, -R12.reuse ;  /* 0x00000000250f7223 */ /* 0x180fe2000001080c */
[-C--:B------:R-:W-:Y:S01]  /*14c50*/  FFMA.FTZ R144, R31, R0.reuse, -R12 ;  /* 0x000000001f907223 */ /* 0x080fe2000001080c */
[----:B----4-:R-:W-:Y:S01]  /*14c60*/  FADD.FTZ R31, R159, R38 ;  /* 0x000000269f1f7221 */ /* 0x010fe20000010000 */
[-CC-:B------:R-:W-:Y:S01]  /*14c70*/  FFMA.FTZ R148, R21, R0.reuse, -R12.reuse ;  /* 0x0000000015947223 */ /* 0x180fe2000001080c */
[----:B------:R-:W-:Y:S01]  /*14c80*/  MUFU.EX2 R156, R156 ;  /* 0x0000009c009c7308 */ /* 0x000fe20000000800 */
[-CC-:B------:R-:W-:Y:S01]  /*14c90*/  FFMA.FTZ R21, R41, R0.reuse, -R12.reuse ;  /* 0x0000000029157223 */ /* 0x180fe2000001080c */
[-CC-:B------:R-:W-:Y:S01]  /*14ca0*/  FFMA.FTZ R150, R27, R0.reuse, -R12.reuse ;  /* 0x000000001b967223 */ /* 0x180fe2000001080c */
[-CC-:B------:R-:W-:Y:S01]  /*14cb0*/  FFMA.FTZ R25, R45, R0.reuse, -R12.reuse ;  /* 0x000000002d197223 */ /* 0x180fe2000001080c */
[-CC-:B------:R-:W-:Y:S01]  /*14cc0*/  FFMA.FTZ R27, R49, R0.reuse, -R12.reuse ;  /* 0x00000000311b7223 */ /* 0x180fe2000001080c */
[-CC-:B------:R-:W-:Y:S01]  /*14cd0*/  FFMA.FTZ R146, R35, R0.reuse, -R12.reuse ;  /* 0x0000000023927223 */ /* 0x180fe2000001080c */
[-CC-:B-1----:R-:W-:Y:S01]  /*14ce0*/  FFMA.FTZ R9, R53, R0.reuse, -R12.reuse ;  /* 0x0000000035097223 */ /* 0x182fe2000001080c */
[-CC-:B-----5:R-:W-:Y:S01]  /*14cf0*/  FFMA.FTZ R140, R39, R0.reuse, -R12.reuse ;  /* 0x00000000278c7223 */ /* 0x1a0fe2000001080c */
[----:B------:R-:W1:Y:S01]  /*14d00*/  MUFU.EX2 R7, R7 ;  /* 0x0000000700077308 */ /* 0x000e620000000800 */
[-CC-:B------:R-:W-:Y:S01]  /*14d10*/  FFMA.FTZ R57, R57, R0.reuse, -R12.reuse ;  /* 0x0000000039397223 */ /* 0x180fe2000001080c */
[-CC-:B------:R-:W-:Y:S01]  /*14d20*/  FFMA.FTZ R43, R43, R0.reuse, -R12.reuse ;  /* 0x000000002b2b7223 */ /* 0x180fe2000001080c */
[-CC-:B------:R-:W-:Y:S01]  /*14d30*/  FFMA.FTZ R61, R61, R0.reuse, -R12.reuse ;  /* 0x000000003d3d7223 */ /* 0x180fe2000001080c */
[----:B------:R-:W-:Y:S01]  /*14d40*/  FFMA.FTZ R47, R47, R0, -R12 ;  /* 0x000000002f2f7223 */ /* 0x000fe2000001080c */
[----:B---3--:R-:W-:-:S04]  /*14d50*/  @P1 IMAD.HI.U32 R29, R186, R29, RZ ;  /* 0x0000001dba1d1227 */ /* 0x008fc800078e00ff */
[-CC-:B------:R-:W-:Y:S01]  /*14d60*/  FFMA.FTZ R65, R65, R0.reuse, -R12.reuse ;  /* 0x0000000041417223 */ /* 0x180fe2000001080c */
[-CC-:B------:R-:W-:Y:S01]  /*14d70*/  FFMA.FTZ R51, R51, R0.reuse, -R12.reuse ;  /* 0x0000000033337223 */ /* 0x180fe2000001080c */
[----:B------:R-:W3:Y:S01]  /*14d80*/  MUFU.EX2 R11, R11 ;  /* 0x0000000b000b7308 */ /* 0x000ee20000000800 */
[----:B------:R-:W-:Y:S01]  /*14d90*/  FFMA.FTZ R69, R69, R0, -R12 ;  /* 0x0000000045457223 */ /* 0x000fe2000001080c */
[----:B0-----:R-:W-:Y:S01]  /*14da0*/  @P1 SHF.R.U32.HI R33, RZ, R40, R29 ;  /* 0x00000028ff211219 */ /* 0x001fe2000001161d */
[C---:B------:R-:W-:Y:S01]  /*14db0*/  FADD.FTZ R40, R28.reuse, R31 ;  /* 0x0000001f1c287221 */ /* 0x040fe20000010000 */
[----:B------:R-:W-:Y:S02]  /*14dc0*/  F2FP.BF16.F32.PACK_AB R159, R28, R159 ;  /* 0x0000009f1c9f723e */ /* 0x000fe400000010ff */
[----:B------:R-:W-:Y:S02]  /*14dd0*/  CS2R R52, SRZ ;  /* 0x0000000000347805 */ /* 0x000fe4000001ff00 */
[----:B------:R-:W-:Y:S01]  /*14de0*/  IADD3 R33, R33, R188, -R187 ;  /* 0x000000bc21217210 */ /* 0x000fe20007ffe8bb */
[----:B--2---:R-:W-:Y:S01]  /*14df0*/  FADD.FTZ R31, R153, R40 ;  /* 0x00000028991f7221 */ /* 0x004fe20000010000 */
[----:B------:R-:W0:Y:S01]  /*14e00*/  MUFU.EX2 R152, R152 ;  /* 0x0000009800987308 */ /* 0x000e220000000800 */
[----:B-1----:R-:W-:Y:S01]  /*14e10*/  FADD.FTZ R29, R156, R7 ;  /* 0x000000079c1d7221 */ /* 0x002fe20000010000 */
[C---:B------:R-:W-:Y:S01]  /*14e20*/  F2FP.BF16.F32.PACK_AB R153, R10.reuse, R153 ;  /* 0x000000990a99723e */ /* 0x040fe200000010ff */
[----:B------:R-:W-:Y:S01]  /*14e30*/  FADD.FTZ R40, R10, R31 ;  /* 0x0000001f0a287221 */ /* 0x000fe20000010000 */
[----:B------:R-:W-:-:S04]  /*14e40*/  IMAD.HI R33, R33, 0x2aaaaaab, RZ ;  /* 0x2aaaaaab21217827 */ /* 0x000fc800078e02ff */
[----:B------:R-:W-:Y:S01]  /*14e50*/  FADD.FTZ R38, R158, R29 ;  /* 0x0000001d9e267221 */ /* 0x000fe20000010000 */
[----:B------:R-:W-:Y:S01]  /*14e60*/  F2FP.BF16.F32.PACK_AB R156, R7, R156 ;  /* 0x0000009c079c723e */ /* 0x000fe200000010ff */
[----:B------:R-:W-:Y:S01]  /*14e70*/  FADD.FTZ R31, R155, R40 ;  /* 0x000000289b1f7221 */ /* 0x000fe20000010000 */
[----:B------:R-:W1:Y:S01]  /*14e80*/  MUFU.EX2 R13, R13 ;  /* 0x0000000d000d7308 */ /* 0x000e620000000800 */
[C---:B---3--:R-:W-:Y:S01]  /*14e90*/  FADD.FTZ R29, R11.reuse, R38 ;  /* 0x000000260b1d7221 */ /* 0x048fe20000010000 */
[C---:B------:R-:W-:Y:S01]  /*14ea0*/  F2FP.BF16.F32.PACK_AB R155, R6.reuse, R155 ;  /* 0x0000009b069b723e */ /* 0x040fe200000010ff */
[----:B------:R-:W-:Y:S01]  /*14eb0*/  FADD.FTZ R40, R6, R31 ;  /* 0x0000001f06287221 */ /* 0x000fe20000010000 */
[----:B------:R-:W-:Y:S02]  /*14ec0*/  F2FP.BF16.F32.PACK_AB R158, R11, R158 ;  /* 0x0000009e0b9e723e */ /* 0x000fe400000010ff */
[----:B------:R-:W-:Y:S02]  /*14ed0*/  CS2R R48, SRZ ;  /* 0x0000000000307805 */ /* 0x000fe4000001ff00 */
[----:B------:R-:W-:Y:S01]  /*14ee0*/  CS2R R44, SRZ ;  /* 0x00000000002c7805 */ /* 0x000fe2000001ff00 */
[----:B------:R-:W-:Y:S01]  /*14ef0*/  FADD.FTZ R31, R149, R40 ;  /* 0x00000028951f7221 */ /* 0x000fe20000010000 */
[----:B------:R-:W2:Y:S01]  /*14f00*/  MUFU.EX2 R154, R154 ;  /* 0x0000009a009a7308 */ /* 0x000ea20000000800 */
[----:B0-----:R-:W-:Y:S01]  /*14f10*/  FADD.FTZ R38, R152, R29 ;  /* 0x0000001d98267221 */ /* 0x001fe20000010000 */
[----:B------:R-:W-:Y:S01]  /*14f20*/  SHF.R.U32.HI R40, RZ, 0x1f, R33 ;  /* 0x0000001fff287819 */ /* 0x000fe20000011621 */
[C---:B------:R-:W-:Y:S01]  /*14f30*/  FADD.FTZ R12, R30.reuse, R31 ;  /* 0x0000001f1e0c7221 */ /* 0x040fe20000010000 */
[----:B------:R-:W-:-:S03]  /*14f40*/  F2FP.BF16.F32.PACK_AB R149, R30, R149 ;  /* 0x000000951e95723e */ /* 0x000fc600000010ff */
[----:B------:R-:W-:Y:S01]  /*14f50*/  FADD.FTZ R31, R151, R12 ;  /* 0x0000000c971f7221 */ /* 0x000fe20000010000 */
[----:B------:R-:W0:Y:S01]  /*14f60*/  MUFU.EX2 R15, R15 ;  /* 0x0000000f000f7308 */ /* 0x000e220000000800 */
[----:B-1----:R-:W-:Y:S01]  /*14f70*/  FADD.FTZ R29, R13, R38 ;  /* 0x000000260d1d7221 */ /* 0x002fe20000010000 */
[----:B------:R-:W-:Y:S01]  /*14f80*/  LEA.HI.SX32 R12, R33, R40, 0x1c ;  /* 0x00000028210c7211 */ /* 0x000fe200078fe2ff */
[C---:B------:R-:W-:Y:S01]  /*14f90*/  FADD.FTZ R24, R32.reuse, R31 ;  /* 0x0000001f20187221 */ /* 0x040fe20000010000 */
[----:B------:R-:W-:Y:S02]  /*14fa0*/  F2FP.BF16.F32.PACK_AB R151, R32, R151 ;  /* 0x000000972097723e */ /* 0x000fe400000010ff */
[----:B------:R-:W-:Y:S02]  /*14fb0*/  CS2R R40, SRZ ;  /* 0x0000000000287805 */ /* 0x000fe4000001ff00 */
[----:B------:R-:W-:Y:S01]  /*14fc0*/  VIMNMX R12, R185, R12, !PT ;  /* 0x0000000cb90c7248 */ /* 0x000fe20007fe0100 */
[----:B------:R-:W-:Y:S01]  /*14fd0*/  FADD.FTZ R31, R145, R24 ;  /* 0x00000018911f7221 */ /* 0x000fe20000010000 */
[----:B------:R-:W1:Y:S01]  /*14fe0*/  MUFU.EX2 R148, R148 ;  /* 0x0000009400947308 */ /* 0x000e620000000800 */
[----:B--2---:R-:W-:Y:S01]  /*14ff0*/  FADD.FTZ R38, R154, R29 ;  /* 0x0000001d9a267221 */ /* 0x004fe20000010000 */
[C---:B------:R-:W-:Y:S01]  /*15000*/  F2FP.BF16.F32.PACK_AB R145, R34.reuse, R145 ;  /* 0x000000912291723e */ /* 0x040fe200000010ff */
[----:B------:R-:W-:Y:S01]  /*15010*/  FADD.FTZ R6, R34, R31 ;  /* 0x0000001f22067221 */ /* 0x000fe20000010000 */
[----:B------:R-:W-:-:S02]  /*15020*/  F2FP.BF16.F32.PACK_AB R152, R13, R152 ;  /* 0x000000980d98723e */ /* 0x000fc400000010ff */
[----:B------:R-:W-:Y:S02]  /*15030*/  CS2R R34, SRZ ;  /* 0x0000000000227805 */ /* 0x000fe4000001ff00 */
[----:B------:R-:W-:Y:S01]  /*15040*/  CS2R R32, SRZ ;  /* 0x0000000000207805 */ /* 0x000fe2000001ff00 */
[----:B------:R-:W-:Y:S01]  /*15050*/  FADD.FTZ R31, R147, R6 ;  /* 0x00000006931f7221 */ /* 0x000fe20000010000 */
[----:B------:R-:W2:Y:S01]  /*15060*/  MUFU.EX2 R21, R21 ;  /* 0x0000001500157308 */ /* 0x000ea20000000800 */
[C---:B0-----:R-:W-:Y:S01]  /*15070*/  FADD.FTZ R29, R15.reuse, R38 ;  /* 0x000000260f1d7221 */ /* 0x041fe20000010000 */
[----:B------:R-:W-:Y:S01]  /*15080*/  F2FP.BF16.F32.PACK_AB R154, R15, R154 ;  /* 0x0000009a0f9a723e */ /* 0x000fe200000010ff */
[----:B------:R-:W-:Y:S01]  /*15090*/  VIADD R15, R72, 0xfffffffe ;  /* 0xfffffffe480f7836 */ /* 0x000fe20000000000 */
[----:B------:R-:W-:Y:S02]  /*150a0*/  F2FP.BF16.F32.PACK_AB R147, R36, R147 ;  /* 0x000000932493723e */ /* 0x000fe400000010ff */
[----:B------:R-:W-:-:S02]  /*150b0*/  CS2R R72, SRZ ;  /* 0x0000000000487805 */ /* 0x000fc4000001ff00 */
[----:B------:R-:W0:Y:S01]  /*150c0*/  MUFU.EX2 R150, R150 ;  /* 0x0000009600967308 */ /* 0x000e220000000800 */
[----:B-1----:R-:W-:Y:S01]  /*150d0*/  FADD.FTZ R38, R148, R29 ;  /* 0x0000001d94267221 */ /* 0x002fe20000010000 */
[----:B------:R-:W-:-:S06]  /*150e0*/  ISETP.GE.AND P2, PT, R15, R12, PT ;  /* 0x0000000c0f00720c */ /* 0x000fcc0003f46270 */
[----:B------:R-:W1:Y:S01]  /*150f0*/  MUFU.EX2 R25, R25 ;  /* 0x0000001900197308 */ /* 0x000e620000000800 */
[C---:B--2---:R-:W-:Y:S01]  /*15100*/  FADD.FTZ R29, R21.reuse, R38 ;  /* 0x00000026151d7221 */ /* 0x044fe20000010000 */
[----:B------:R-:W-:-:S06]  /*15110*/  F2FP.BF16.F32.PACK_AB R148, R21, R148 ;  /* 0x000000941594723e */ /* 0x000fcc00000010ff */
[----:B------:R-:W2:Y:S01]  /*15120*/  MUFU.EX2 R144, R144 ;  /* 0x0000009000907308 */ /* 0x000ea20000000800 */
[----:B0-----:R-:W-:-:S07]  /*15130*/  FADD.FTZ R38, R150, R29 ;  /* 0x0000001d96267221 */ /* 0x001fce0000010000 */
        /* <DEDUP_REMOVED lines=12> */
[----:B------:R-:W-:Y:S01]  /*15200*/  FADD.FTZ R7, R141, R10 ;  /* 0x0000000a8d077221 */ /* 0x000fe20000010000 */
[----:B------:R-:W-:Y:S01]  /*15210*/  F2FP.BF16.F32.PACK_AB R141, R14, R141 ;  /* 0x0000008d0e8d723e */ /* 0x000fe200000010ff */
[----:B------:R-:W0:Y:S01]  /*15220*/  MUFU.EX2 R140, R140 ;  /* 0x0000008c008c7308 */ /* 0x000e220000000800 */
[----:B-1----:R-:W-:Y:S01]  /*15230*/  FADD.FTZ R6, R146, R29 ;  /* 0x0000001d92067221 */ /* 0x002fe20000010000 */
[----:B------:R-:W-:-:S06]  /*15240*/  FADD.FTZ R10, R14, R7 ;  /* 0x000000070e0a7221 */ /* 0x000fcc0000010000 */
[----:B------:R-:W1:Y:S01]  /*15250*/  MUFU.EX2 R57, R57 ;  /* 0x0000003900397308 */ /* 0x000e620000000800 */
[C---:B--2---:R-:W-:Y:S01]  /*15260*/  FADD.FTZ R29, R9.reuse, R6 ;  /* 0x00000006091d7221 */ /* 0x044fe20000010000 */
[----:B------:R-:W-:-:S06]  /*15270*/  F2FP.BF16.F32.PACK_AB R146, R9, R146 ;  /* 0x000000920992723e */ /* 0x000fcc00000010ff */
[----:B------:R-:W2:Y:S01]  /*15280*/  MUFU.EX2 R43, R43 ;  /* 0x0000002b002b7308 */ /* 0x000ea20000000800 */
[----:B0-----:R-:W-:Y:S01]  /*15290*/  FADD.FTZ R6, R140, R29 ;  /* 0x0000001d8c067221 */ /* 0x001fe20000010000 */
[----:B------:R-:W-:-:S06]  /*152a0*/  CS2R R28, SRZ ;  /* 0x00000000001c7805 */ /* 0x000fcc000001ff00 */
[----:B------:R-:W0:Y:S01]  /*152b0*/  MUFU.EX2 R143, R143 ;  /* 0x0000008f008f7308 */ /* 0x000e220000000800 */
[C---:B-1----:R-:W-:Y:S01]  /*152c0*/  FADD.FTZ R6, R57.reuse, R6 ;  /* 0x0000000639067221 */ /* 0x042fe20000010000 */
[----:B------:R-:W-:Y:S02]  /*152d0*/  F2FP.BF16.F32.PACK_AB R140, R57, R140 ;  /* 0x0000008c398c723e */ /* 0x000fe400000010ff */
[----:B------:R-:W-:-:S04]  /*152e0*/  CS2R R56, SRZ ;  /* 0x0000000000387805 */ /* 0x000fc8000001ff00 */
[----:B------:R1:W3:Y:S01]  /*152f0*/  MUFU.EX2 R142, R61 ;  /* 0x0000003d008e7308 */ /* 0x0002e20000000800 */
[----:B--2---:R-:W-:-:S07]  /*15300*/  FADD.FTZ R7, R43, R6 ;  /* 0x000000062b077221 */ /* 0x004fce0000010000 */
[----:B------:R-:W2:Y:S01]  /*15310*/  MUFU.EX2 R26, R26 ;  /* 0x0000001a001a7308 */ /* 0x000ea20000000800 */
[----:B0-----:R-:W-:Y:S01]  /*15320*/  FADD.FTZ R11, R143, R10 ;  /* 0x0000000a8f0b7221 */ /* 0x001fe20000010000 */
[----:B-1----:R-:W-:-:S06]  /*15330*/  CS2R R60, SRZ ;  /* 0x00000000003c7805 */ /* 0x002fcc000001ff00 */
[----:B------:R-:W0:Y:S01]  /*15340*/  MUFU.EX2 R47, R47 ;  /* 0x0000002f002f7308 */ /* 0x000e220000000800 */
[C---:B---3--:R-:W-:Y:S01]  /*15350*/  FADD.FTZ R6, R142.reuse, R7 ;  /* 0x000000078e067221 */ /* 0x048fe20000010000 */
[----:B------:R-:W-:Y:S02]  /*15360*/  F2FP.BF16.F32.PACK_AB R142, R142, R43 ;  /* 0x0000002b8e8e723e */ /* 0x000fe400000010ff */
[----:B------:R-:W-:-:S04]  /*15370*/  CS2R R42, SRZ ;  /* 0x00000000002a7805 */ /* 0x000fc8000001ff00 */
[----:B------:R-:W1:Y:S01]  /*15380*/  MUFU.EX2 R137, R137 ;  /* 0x0000008900897308 */ /* 0x000e620000000800 */
[C---:B--2---:R-:W-:Y:S01]  /*15390*/  FADD.FTZ R24, R26.reuse, R11 ;  /* 0x0000000b1a187221 */ /* 0x044fe20000010000 */
[----:B------:R-:W-:Y:S02]  /*153a0*/  F2FP.BF16.F32.PACK_AB R143, R26, R143 ;  /* 0x0000008f1a8f723e */ /* 0x000fe400000010ff */
[----:B------:R-:W-:-:S04]  /*153b0*/  CS2R R26, SRZ ;  /* 0x00000000001a7805 */ /* 0x000fc8000001ff00 */
[----:B------:R2:W3:Y:S01]  /*153c0*/  MUFU.EX2 R136, R65 ;  /* 0x0000004100887308 */ /* 0x0004e20000000800 */
[----:B0-----:R-:W-:-:S07]  /*153d0*/  FADD.FTZ R7, R47, R6 ;  /* 0x000000062f077221 */ /* 0x001fce0000010000 */
[----:B------:R-:W0:Y:S01]  /*153e0*/  MUFU.EX2 R20, R20 ;  /* 0x0000001400147308 */ /* 0x000e220000000800 */
[----:B-1----:R-:W-:Y:S01]  /*153f0*/  FADD.FTZ R9, R137, R24 ;  /* 0x0000001889097221 */ /* 0x002fe20000010000 */
[----:B--2---:R-:W-:Y:S02]  /*15400*/  CS2R R64, SRZ ;  /* 0x0000000000407805 */ /* 0x004fe4000001ff00 */
[----:B------:R-:W-:-:S04]  /*15410*/  CS2R R24, SRZ ;  /* 0x0000000000187805 */ /* 0x000fc8000001ff00 */
[----:B------:R-:W1:Y:S01]  /*15420*/  MUFU.EX2 R51, R51 ;  /* 0x0000003300337308 */ /* 0x000e620000000800 */
[C---:B---3--:R-:W-:Y:S01]  /*15430*/  FADD.FTZ R6, R136.reuse, R7 ;  /* 0x0000000788067221 */ /* 0x048fe20000010000 */
[----:B------:R-:W-:Y:S02]  /*15440*/  F2FP.BF16.F32.PACK_AB R136, R136, R47 ;  /* 0x0000002f8888723e */ /* 0x000fe400000010ff */
[----:B------:R-:W-:-:S04]  /*15450*/  CS2R R46, SRZ ;  /* 0x00000000002e7805 */ /* 0x000fc8000001ff00 */
[----:B------:R-:W2:Y:S01]  /*15460*/  MUFU.EX2 R139, R139 ;  /* 0x0000008b008b7308 */ /* 0x000ea20000000800 */
[C---:B0-----:R-:W-:Y:S01]  /*15470*/  FADD.FTZ R14, R20.reuse, R9 ;  /* 0x00000009140e7221 */ /* 0x041fe20000010000 */
[----:B------:R-:W-:-:S06]  /*15480*/  F2FP.BF16.F32.PACK_AB R137, R20, R137 ;  /* 0x000000891489723e */ /* 0x000fcc00000010ff */
[----:B------:R0:W3:Y:S01]  /*15490*/  MUFU.EX2 R138, R69 ;  /* 0x00000045008a7308 */ /* 0x0000e20000000800 */
[----:B-1----:R-:W-:-:S07]  /*154a0*/  FADD.FTZ R7, R51, R6 ;  /* 0x0000000633077221 */ /* 0x002fce0000010000 */
[----:B------:R2:W1:Y:S01]  /*154b0*/  MUFU.EX2 R10, R5 ;  /* 0x00000005000a7308 */ /* 0x0004620000000800 */
[----:B0-----:R-:W-:Y:S01]  /*154c0*/  CS2R R68, SRZ ;  /* 0x0000000000447805 */ /* 0x001fe2000001ff00 */
[----:B--2---:R-:W-:Y:S01]  /*154d0*/  FADD.FTZ R5, R139, R14 ;  /* 0x0000000e8b057221 */ /* 0x004fe20000010000 */
[C---:B---3--:R-:W-:Y:S01]  /*154e0*/  FADD.FTZ R7, R138.reuse, R7 ;  /* 0x000000078a077221 */ /* 0x048fe20000010000 */
[----:B------:R-:W-:Y:S02]  /*154f0*/  F2FP.BF16.F32.PACK_AB R138, R138, R51 ;  /* 0x000000338a8a723e */ /* 0x000fe400000010ff */
[----:B------:R-:W-:Y:S01]  /*15500*/  CS2R R50, SRZ ;  /* 0x0000000000327805 */ /* 0x000fe2000001ff00 */
[C---:B-1----:R-:W-:Y:S01]  /*15510*/  FADD.FTZ R6, R10.reuse, R5 ;  /* 0x000000050a067221 */ /* 0x042fe20000010000 */
[----:B------:R-:W-:Y:S01]  /*15520*/  F2FP.BF16.F32.PACK_AB R139, R10, R139 ;  /* 0x0000008b0a8b723e */ /* 0x000fe200000010ff */
[----:B------:R-:W-:Y:S02]  /*15530*/  IMAD.MOV.U32 R5, RZ, RZ, 0x3f800000 ;  /* 0x3f800000ff057424 */ /* 0x000fe400078e00ff */
[----:B------:R-:W-:Y:S01]  /*15540*/  IMAD.MOV.U32 R10, RZ, RZ, 0x3f800000 ;  /* 0x3f800000ff0a7424 */ /* 0x000fe200078e00ff */
[----:B------:R-:W-:Y:S06]  /*15550*/  @!P2 BRA `(.L_x_2839) ;  /* 0x000000240094a947 */ /* 0x000fec0003800000 */
[----:B------:R-:W-:Y:S01]  /*15560*/  BSSY B1, `(.L_x_2839) ;  /* 0x0000264000017945 */ /* 0x000fe20003800000 */
[----:B------:R-:W-:Y:S02]  /*15570*/  IMAD.MOV.U32 R13, RZ, RZ, R3 ;  /* 0x000000ffff0d7224 */ /* 0x000fe400078e0003 */
[----:B------:R-:W-:Y:S02]  /*15580*/  IMAD.MOV.U32 R14, RZ, RZ, R4 ;  /* 0x000000ffff0e7224 */ /* 0x000fe400078e0004 */
[----:B------:R-:W-:Y:S02]  /*15590*/  IMAD.MOV.U32 R11, RZ, RZ, R168 ;  /* 0x000000ffff0b7224 */ /* 0x000fe400078e00a8 */
[----:B------:R-:W-:Y:S02]  /*155a0*/  IMAD.MOV.U32 R20, RZ, RZ, R162 ;  /* 0x000000ffff147224 */ /* 0x000fe400078e00a2 */
[----:B------:R-:W-:Y:S02]  /*155b0*/  IMAD.MOV.U32 R5, RZ, RZ, 0x3f800000 ;  /* 0x3f800000ff057424 */ /* 0x000fe400078e00ff */
[----:B------:R-:W-:-:S07]  /*155c0*/  IMAD.MOV.U32 R87, RZ, RZ, RZ ;  /* 0x000000ffff577224 */ /* 0x000fce00078e00ff */
.L_x_2852:
[----:B------:R-:W-:-:S04]  /*155d0*/  ISETP.NE.AND P2, PT, R20, 0x1, PT ;  /* 0x000000011400780c */ /* 0x000fc80003f45270 */
[----:B------:R-:W-:-:S04]  /*155e0*/  SEL R168, RZ, 0x1, P2 ;  /* 0x00000001ffa87807 */ /* 0x000fc80001000000 */
[----:B------:R-:W-:Y:S01]  /*155f0*/  LOP3.LUT R168, R11, R168, RZ, 0x3c, !PT ;  /* 0x000000a80ba87212 */ /* 0x000fe200078e3cff */
[----:B------:R-:W-:Y:S06]  /*15600*/  @!P0 BRA `(.L_x_2840) ;  /* 0x0000000000048947 */ /* 0x000fec0003800000 */
[----:B------:R-:W-:Y:S01]  /*15610*/  BPT.TRAP 0x1 ;  /* 0x000000040000795c */ /* 0x000fe20000300000 */
.L_x_2840:
        /* <DEDUP_REMOVED lines=8> */
.L_x_2841:
[----:B------:R-:W-:Y:S01]  /*156a0*/  IMAD R0, R162, 0x900, R8 ;  /* 0x00000900a2007824 */ /* 0x000fe200078e0208 */
[----:B------:R-:W-:Y:S03]  /*156b0*/  BSSY B2, `(.L_x_2842) ;  /* 0x0000006000027945 */ /* 0x000fe60003800000 */
[C---:B------:R-:W-:Y:S02]  /*156c0*/  VIADD R3, R0.reuse, 0x2 ;  /* 0x0000000200037836 */ /* 0x040fe40000000000 */
[----:B------:R-:W-:Y:S01]  /*156d0*/  VIADD R21, R0, 0x4 ;  /* 0x0000000400157836 */ /* 0x000fe20000000000 */
[----:B-1----:R-:W-:Y:S06]  /*156e0*/  @P2 BRA `(.L_x_2843) ;  /* 0x0000000000082947 */ /* 0x002fec0003800000 */
[----:B------:R-:W1:Y:S02]  /*156f0*/  SYNCS.PHASECHK.TRANS64.TRYWAIT P2, [R9+URZ+0x2a830], R4 ;  /* 0x02a83004090075a7 */ /* 0x000e64000804017f */
[----:B-1----:R-:W-:Y:S05]  /*15700*/  @!P2 BRA `(.L_x_2844) ;  /* 0x0000010c0058a947 */ /* 0x002fea0003800000 */
.L_x_2843:
[----:B------:R-:W-:Y:S05]  /*15710*/  BSYNC B2 ;  /* 0x0000000000027941 */ /* 0x000fea0003800000 */
.L_x_2842:
[----:B------:R-:W2:Y:S04]  /*15720*/  LDL.64 R94, [R1+0x28] ;  /* 0x00002800015e7983 */ /* 0x000ea80000100a00 */
[----:B------:R0:W-:Y:S04]  /*15730*/  STL.64 [R1+0x68], R8 ;  /* 0x0000680801007387 */ /* 0x0001e80000100a00 */
[----:B01----:R-:W3:Y:S04]  /*15740*/  LDL.64 R8, [R1+0x20] ;  /* 0x0000200001087983 */ /* 0x003ee80000100a00 */
[----:B------:R0:W-:Y:S01]  /*15750*/  STL.64 [R1+0x60], R6 ;  /* 0x0000600601007387 */ /* 0x0001e20000100a00 */
[----:B------:R-:W-:-:S02]  /*15760*/  IMAD.MOV.U32 R88, RZ, RZ, R0 ;  /* 0x000000ffff587224 */ /* 0x000fc400078e0000 */
[----:B------:R-:W-:Y:S02]  /*15770*/  VIADD R90, R0, 0x6 ;  /* 0x00000006005a7836 */ /* 0x000fe40000000000 */
[-C--:B------:R-:W-:Y:S01]  /*15780*/  FMUL.FTZ R26, R26, R5.reuse ;  /* 0x000000051a1a7220 */ /* 0x080fe20000410000 */
[----:B------:R-:W-:Y:S02]  /*15790*/  IMAD.MOV.U32 R89, RZ, RZ, 0x40000040 ;  /* 0x40000040ff597424 */ /* 0x000fe400078e00ff */
[-C--:B------:R-:W-:Y:S01]  /*157a0*/  FMUL.FTZ R27, R27, R5.reuse ;  /* 0x000000051b1b7220 */ /* 0x080fe20000410000 */
[----:B------:R-:W-:Y:S02]  /*157b0*/  VIADD R92, R0, 0x304 ;  /* 0x00000304005c7836 */ /* 0x000fe40000000000 */
[-C--:B------:R-:W-:Y:S01]  /*157c0*/  FMUL.FTZ R30, R30, R5.reuse ;  /* 0x000000051e1e7220 */ /* 0x080fe20000410000 */
[-C--:B------:R-:W-:Y:S01]  /*157d0*/  FMUL.FTZ R31, R31, R5.reuse ;  /* 0x000000051f1f7220 */ /* 0x080fe20000410000 */
[-C--:B------:R-:W-:Y:S01]  /*157e0*/  FMUL.FTZ R34, R34, R5.reuse ;  /* 0x0000000522227220 */ /* 0x080fe20000410000 */
[----:B------:R-:W-:Y:S01]  /*157f0*/  FMUL.FTZ R35, R35, R5 ;  /* 0x0000000523237220 */ /* 0x000fe20000410000 */
[----:B0-----:R-:W4:Y:S01]  /*15800*/  LDL.64 R6, [R1+0x18] ;  /* 0x0000180001067983 */ /* 0x001f220000100a00 */
[----:B------:R-:W-:Y:S01]  /*15810*/  R2UR UR26, R88 ;  /* 0x00000000581a72ca */ /* 0x000fe200000e0000 */
[----:B------:R-:W-:-:S02]  /*15820*/  IMAD.MOV.U32 R88, RZ, RZ, R3 ;  /* 0x000000ffff587224 */ /* 0x000fc400078e0003 */
[-C--:B------:R-:W-:Y:S01]  /*15830*/  FMUL.FTZ R38, R38, R5.reuse ;  /* 0x0000000526267220 */ /* 0x080fe20000410000 */
[-C--:B------:R-:W-:Y:S01]  /*15840*/  FMUL.FTZ R39, R39, R5.reuse ;  /* 0x0000000527277220 */ /* 0x080fe20000410000 */
[-C--:B------:R-:W-:Y:S01]  /*15850*/  FMUL.FTZ R42, R42, R5.reuse ;  /* 0x000000052a2a7220 */ /* 0x080fe20000410000 */
[-C--:B------:R-:W-:Y:S01]  /*15860*/  FMUL.FTZ R43, R43, R5.reuse ;  /* 0x000000052b2b7220 */ /* 0x080fe20000410000 */
[----:B------:R-:W-:Y:S01]  /*15870*/  R2UR UR22, R88 ;  /* 0x00000000581672ca */ /* 0x000fe200000e0000 */
[----:B------:R-:W-:Y:S01]  /*15880*/  IMAD.MOV.U32 R88, RZ, RZ, R21 ;  /* 0x000000ffff587224 */ /* 0x000fe200078e0015 */
[----:B------:R-:W-:Y:S01]  /*15890*/  R2UR UR14, R90 ;  /* 0x000000005a0e72ca */ /* 0x000fe200000e0000 */
[----:B------:R-:W-:Y:S02]  /*158a0*/  VIADD R90, R0, 0x302 ;  /* 0x00000302005a7836 */ /* 0x000fe40000000000 */
[-C--:B------:R-:W-:Y:S01]  /*158b0*/  FMUL.FTZ R46, R46, R5.reuse ;  /* 0x000000052e2e7220 */ /* 0x080fe20000410000 */
[----:B------:R-:W-:Y:S01]  /*158c0*/  FMUL.FTZ R47, R47, R5 ;  /* 0x000000052f2f7220 */ /* 0x000fe20000410000 */
[----:B------:R-:W-:Y:S01]  /*158d0*/  R2UR UR18, R88 ;  /* 0x00000000581272ca */ /* 0x000fe200000e0000 */
[----:B------:R-:W-:Y:S01]  /*158e0*/  VIADD R88, R0, 0x300 ;  /* 0x0000030000587836 */ /* 0x000fe20000000000 */
[----:B------:R-:W-:Y:S01]  /*158f0*/  R2UR UR6, R90 ;  /* 0x000000005a0672ca */ /* 0x000fe200000e0000 */
[----:B------:R-:W-:-:S02]  /*15900*/  VIADD R90, R0, 0x600 ;  /* 0x00000600005a7836 */ /* 0x000fc40000000000 */
[-C--:B------:R-:W-:Y:S01]  /*15910*/  FMUL.FTZ R50, R50, R5.reuse ;  /* 0x0000000532327220 */ /* 0x080fe20000410000 */
[-C--:B------:R-:W-:Y:S01]  /*15920*/  FMUL.FTZ R51, R51, R5.reuse ;  /* 0x0000000533337220 */ /* 0x080fe20000410000 */
[----:B------:R-:W-:Y:S01]  /*15930*/  R2UR UR10, R88 ;  /* 0x00000000580a72ca */ /* 0x000fe200000e0000 */
[----:B------:R-:W-:Y:S02]  /*15940*/  VIADD R88, R0, 0x306 ;  /* 0x0000030600587836 */ /* 0x000fe40000000000 */
        /* <DEDUP_REMOVED lines=18> */
[----:B------:R-:W-:Y:S01]  /*15a70*/  IMAD.MOV.U32 R91, RZ, RZ, 0x40000040 ;  /* 0x40000040ff5b7424 */ /* 0x000fe200078e00ff */
[----:B------:R-:W4:Y:S01]  /*15a80*/  LDL.64 R4, [R1+0x10] ;  /* 0x0000100001047983 */ /* 0x000f220000100a00 */
[C---:B------:R-:W-:Y:S01]  /*15a90*/  R2UR UR27, R89.reuse ;  /* 0x00000000591b72ca */ /* 0x040fe200000e0000 */
[----:B------:R-:W-:Y:S01]  /*15aa0*/  IMAD.MOV.U32 R93, RZ, RZ, 0x40000040 ;  /* 0x40000040ff5d7424 */ /* 0x000fe200078e00ff */
[----:B------:R-:W-:Y:S01]  /*15ab0*/  R2UR UR58, R92 ;  /* 0x000000005c3a72ca */ /* 0x000fe200000e0000 */
[----:B------:R-:W-:Y:S01]  /*15ac0*/  VIADD R92, R0, 0x602 ;  /* 0x00000602005c7836 */ /* 0x000fe20000000000 */
[----:B------:R-:W-:Y:S01]  /*15ad0*/  R2UR UR54, R88 ;  /* 0x00000000583672ca */ /* 0x000fe200000e0000 */
[----:B------:R-:W-:Y:S01]  /*15ae0*/  VIADD R88, R0, 0x604 ;  /* 0x0000060400587836 */ /* 0x000fe20000000000 */
[----:B------:R-:W-:Y:S01]  /*15af0*/  R2UR UR50, R90 ;  /* 0x000000005a3272ca */ /* 0x000fe200000e0000 */
[----:B------:R-:W-:Y:S01]  /*15b00*/  VIADD R90, R0, 0x606 ;  /* 0x00000606005a7836 */ /* 0x000fe20000000000 */
[C---:B------:R-:W-:Y:S01]  /*15b10*/  R2UR UR23, R89.reuse ;  /* 0x00000000591772ca */ /* 0x040fe200000e0000 */
[----:B------:R-:W4:Y:S01]  /*15b20*/  LDL.64 R218, [R1+0x8] ;  /* 0x0000080001da7983 */ /* 0x000f220000100a00 */
[----:B------:R-:W-:-:S02]  /*15b30*/  R2UR UR19, R89 ;  /* 0x00000000591372ca */ /* 0x000fc400000e0000 */
[----:B------:R-:W-:Y:S01]  /*15b40*/  R2UR UR15, R91 ;  /* 0x000000005b0f72ca */ /* 0x000fe200000e0000 */
[----:B------:R-:W4:Y:S01]  /*15b50*/  LDL.64 R214, [R1] ;  /* 0x0000000001d67983 */ /* 0x000f220000100a00 */
        /* <DEDUP_REMOVED lines=53> */
[----:B----4-:R-:W-:Y:S02]  /*15eb0*/  R2UR UR16, R6 ;  /* 0x00000000061072ca */ /* 0x010fe400000e0000 */
[----:B------:R-:W-:Y:S02]  /*15ec0*/  R2UR UR17, R7 ;  /* 0x00000000071172ca */ /* 0x000fe400000e0000 */
[----:B------:R-:W-:Y:S01]  /*15ed0*/  R2UR UR12, R4 ;  /* 0x00000000040c72ca */ /* 0x000fe200000e0000 */
[----:B------:R0:W5:Y:S01]  /*15ee0*/  LDL.LU.64 R6, [R1+0x60] ;  /* 0x0000600001067983 */ /* 0x0001620000300a00 */
[----:B------:R-:W-:Y:S01]  /*15ef0*/  R2UR UR13, R5 ;  /* 0x00000000050d72ca */ /* 0x000fe200000e0000 */
[----:B------:R-:W-:Y:S02]  /*15f00*/  WARPGROUP.DEPBAR.LE gsb0, 0x0 ;  /* 0x00008000000079c5 */ /* 0x000fe40000010000 */
[----:B------:R-:W-:-:S06]  /*15f10*/  WARPGROUP.ARRIVE ;  /* 0x00000000000079c5 */ /* 0x000fcc0000000000 */
[----:B------:R-:W-:Y:S01]  /*15f20*/  HGMMA.64x96x16.F32.BF16 R88, gdesc[UR16], R88, gsb0 ;  /* 0x01600000105879f0 */ /* 0x000fe20008001858 */
[----:B------:R-:W-:Y:S02]  /*15f30*/  R2UR UR8, R218 ;  /* 0x00000000da0872ca */ /* 0x000fe400000e0000 */
        /* <DEDUP_REMOVED lines=33> */
.L_x_2845:
[----:B------:R-:W-:Y:S01]  /*16150*/  SHF.L.U32 R0, R11, 0x1f, RZ ;  /* 0x0000001f0b007819 */ /* 0x000fe200000006ff */
[----:B------:R-:W-:-:S04]  /*16160*/  IMAD R21, R20, 0x8, R2 ;  /* 0x0000000814157824 */ /* 0x000fc800078e0202 */
[----:B------:R0:W1:Y:S01]  /*16170*/  SYNCS.PHASECHK.TRANS64.TRYWAIT P2, [R21+URZ+0x2a850], R0 ;  /* 0x02a85000150075a7 */ /* 0x000062000804017f */
[----:B------:R-:W-:Y:S05]  /*16180*/  @!P0 BRA `(.L_x_2846) ;  /* 0x0000000000048947 */ /* 0x000fea0003800000 */
[----:B------:R-:W-:Y:S01]  /*16190*/  BPT.TRAP 0x1 ;  /* 0x000000040000795c */ /* 0x000fe20000300000 */
.L_x_2846:
[----:B------:R-:W-:Y:S04]  /*161a0*/  BSSY B2, `(.L_x_2847) ;  /* 0x0000004000027945 */ /* 0x000fe80003800000 */
[----:B-1----:R-:W-:Y:S05]  /*161b0*/  @P2 BRA `(.L_x_2848) ;  /* 0x0000000000082947 */ /* 0x002fea0003800000 */
[----:B------:R-:W1:Y:S02]  /*161c0*/  SYNCS.PHASECHK.TRANS64.TRYWAIT P2, [R21+URZ+0x2a850], R0 ;  /* 0x02a85000150075a7 */ /* 0x000e64000804017f */
[----:B-1----:R-:W-:Y:S05]  /*161d0*/  @!P2 BRA `(.L_x_2849) ;  /* 0x0000010000b8a947 */ /* 0x002fea0003800000 */
.L_x_2848:
[----:B------:R-:W-:Y:S05]  /*161e0*/  BSYNC B2 ;  /* 0x0000000000027941 */ /* 0x000fea0003800000 */
.L_x_2847:
        /* <DEDUP_REMOVED lines=48> */
.L_x_2850:
[----:B------:R-:W0:Y:S01]  /*164f0*/  @P1 LDC R4, c[0x0][0x44c] ;  /* 0x00011300ff041b82 */ /* 0x000e220000000800 */
[----:B------:R-:W-:Y:S01]  /*16500*/  IMAD.IADD R3, R191, 0x1, R186 ;  /* 0x00000001bf037824 */ /* 0x000fe200078e02ba */
[----:B------:R-:W-:Y:S01]  /*16510*/  ULDC UR4, c[0x0][0x988] ;  /* 0x0002620000047ab9 */ /* 0x000fe20000000800 */
[----:B-----5:R-:W-:-:S05]  /*16520*/  VIADD R9, R9, 0x2a840 ;  /* 0x0002a84009097836 */ /* 0x020fca0000000000 */
[----:B------:R-:W1:Y:S01]  /*16530*/  @P1 LDC R0, c[0x0][0x450] ;  /* 0x00011400ff001b82 */ /* 0x000e620000000800 */
[----:B------:R-:W-:-:S04]  /*16540*/  PRMT R9, R178, 0x654, R9 ;  /* 0x00000654b2097816 */ /* 0x000fc80000000009 */
[----:B------:R2:W-:Y:S01]  /*16550*/  SYNCS.ARRIVE.TRANS64.RED.A1T0 RZ, [R9+URZ], RZ ;  /* 0x000000ff09ff79a7 */ /* 0x0005e2000810043f */
[----:B0-----:R-:W-:-:S05]  /*16560*/  @P1 IMAD.HI.U32 R4, R3, R4, RZ ;  /* 0x0000000403041227 */ /* 0x001fca00078e00ff */
[----:B-1----:R-:W-:Y:S01]  /*16570*/  @P1 SHF.R.U32.HI R3, RZ, R0, R4 ;  /* 0x00000000ff031219 */ /* 0x002fe20000011604 */
[----:B------:R-:W-:-:S04]  /*16580*/  IMAD R0, R15, -0x60, RZ ;  /* 0xffffffa00f007824 */ /* 0x000fc800078e02ff */
[----:B------:R-:W0:Y:S01]  /*16590*/  SHFL.IDX PT, R4, R3, RZ, 0x1c1f ;  /* 0x001c1fff03047589 */ /* 0x000e2200000e0000 */
[----:B------:R-:W-:-:S03]  /*165a0*/  IADD3 R0, -R190, 0x1, R0 ;  /* 0x00000001be007810 */ /* 0x000fc60007ffe100 */
[----:B------:R-:W1:Y:S01]  /*165b0*/  SHFL.IDX PT, R3, R3, 0x1, 0x1c1f ;  /* 0x003c1f0003037f89 */ /* 0x000e6200000e0000 */
[----:B------:R-:W-:-:S05]  /*165c0*/  IADD3 R0, -R187, R0, R188 ;  /* 0x00000000bb007210 */ /* 0x000fca0007ffe1bc */
[C---:B0-----:R-:W-:Y:S02]  /*165d0*/  IMAD.IADD R4, R0.reuse, 0x1, R4 ;  /* 0x0000000100047824 */ /* 0x041fe400078e0204 */
[----:B-1----:R-:W-:-:S03]  /*165e0*/  IMAD.IADD R3, R0, 0x1, R3 ;  /* 0x0000000100037824 */ /* 0x002fc600078e0203 */
[C---:B------:R-:W-:Y:S01]  /*165f0*/  ISETP.GT.AND P2, PT, R4.reuse, RZ, PT ;  /* 0x000000ff0400720c */ /* 0x040fe20003f44270 */
[----:B------:R-:W-:Y:S01]  /*16600*/  IMAD.U32 R0, RZ, RZ, UR4 ;  /* 0x00000004ff007e24 */ /* 0x000fe2000f8e00ff */
[----:B------:R-:W-:Y:S02]  /*16610*/  ISETP.GT.AND P3, PT, R4, 0x1, PT ;  /* 0x000000010400780c */ /* 0x000fe40003f64270 */
[----:B------:R-:W-:Y:S02]  /*16620*/  FSEL R88, R88, -INF , P2 ;  /* 0xff80000058587808 */ /* 0x000fe40001000000 */
[----:B------:R-:W-:Y:S02]  /*16630*/  ISETP.GT.AND P2, PT, R4, 0x8, PT ;  /* 0x000000080400780c */ /* 0x000fe40003f44270 */
[----:B------:R-:W-:Y:S02]  /*16640*/  FSEL R89, R89, -INF , P3 ;  /* 0xff80000059597808 */ /* 0x000fe40001800000 */
[----:B------:R-:W-:-:S02]  /*16650*/  FSEL R92, R92, -INF , P2 ;  /* 0xff8000005c5c7808 */ /* 0x000fc40001000000 */
[C---:B------:R-:W-:Y:S02]  /*16660*/  ISETP.GT.AND P3, PT, R4.reuse, 0x9, PT ;  /* 0x000000090400780c */ /* 0x040fe40003f64270 */
[----:B------:R-:W-:Y:S02]  /*16670*/  ISETP.GT.AND P2, PT, R4, 0x10, PT ;  /* 0x000000100400780c */ /* 0x000fe40003f44270 */
[----:B------:R-:W-:Y:S02]  /*16680*/  FSEL R93, R93, -INF , P3 ;  /* 0xff8000005d5d7808 */ /* 0x000fe40001800000 */
[----:B------:R-:W-:Y:S02]  /*16690*/  FSEL R96, R96, -INF , P2 ;  /* 0xff80000060607808 */ /* 0x000fe40001000000 */
[C---:B------:R-:W-:Y:S02]  /*166a0*/  ISETP.GT.AND P3, PT, R4.reuse, 0x11, PT ;  /* 0x000000110400780c */ /* 0x040fe40003f64270 */
[----:B------:R-:W-:-:S02]  /*166b0*/  ISETP.GT.AND P2, PT, R4, 0x18, PT ;  /* 0x000000180400780c */ /* 0x000fc40003f44270 */
[----:B------:R-:W-:Y:S02]  /*166c0*/  FSEL R97, R97, -INF , P3 ;  /* 0xff80000061617808 */ /* 0x000fe40001800000 */
[----:B------:R-:W-:Y:S02]  /*166d0*/  FSEL R100, R100, -INF , P2 ;  /* 0xff80000064647808 */ /* 0x000fe40001000000 */
[C---:B------:R-:W-:Y:S02]  /*166e0*/  ISETP.GT.AND P3, PT, R4.reuse, 0x19, PT ;  /* 0x000000190400780c */ /* 0x040fe40003f64270 */
        /* <DEDUP_REMOVED lines=12> */
[C---:B------:R-:W-:Y:S02]  /*167b0*/  ISETP.GT.AND P2, PT, R4.reuse, 0x38, PT ;  /* 0x000000380400780c */ /* 0x040fe40003f44270 */
[C---:B------:R-:W-:Y:S02]  /*167c0*/  ISETP.GT.AND P4, PT, R4.reuse, 0x40, PT ;  /* 0x000000400400780c */ /* 0x040fe40003f84270 */
[----:B------:R-:W-:-:S02]  /*167d0*/  ISETP.GT.AND P6, PT, R4, 0x41, PT ;  /* 0x000000410400780c */ /* 0x000fc40003fc4270 */
[----:B------:R-:W-:Y:S02]  /*167e0*/  ISETP.GT.AND P5, PT, R4, 0x48, PT ;  /* 0x000000480400780c */ /* 0x000fe40003fa4270 */
[----:B------:R-:W-:Y:S02]  /*167f0*/  FSEL R113, R113, -INF , P3 ;  /* 0xff80000071717808 */ /* 0x000fe40001800000 */
[----:B------:R-:W-:Y:S02]  /*16800*/  FSEL R116, R116, -INF , P2 ;  /* 0xff80000074747808 */ /* 0x000fe40001000000 */
[----:B------:R-:W-:Y:S02]  /*16810*/  FSEL R120, R120, -INF , P4 ;  /* 0xff80000078787808 */ /* 0x000fe40002000000 */
[----:B------:R-:W-:Y:S02]  /*16820*/  FSEL R121, R121, -INF , P6 ;  /* 0xff80000079797808 */ /* 0x000fe40003000000 */
[----:B------:R-:W-:-:S02]  /*16830*/  FSEL R124, R124, -INF , P5 ;  /* 0xff8000007c7c7808 */ /* 0x000fc40002800000 */
[C---:B------:R-:W-:Y:S02]  /*16840*/  ISETP.GT.AND P3, PT, R4.reuse, 0x39, PT ;  /* 0x000000390400780c */ /* 0x040fe40003f64270 */
[C---:B------:R-:W-:Y:S02]  /*16850*/  ISETP.GT.AND P2, PT, R4.reuse, 0x49, PT ;  /* 0x000000490400780c */ /* 0x040fe40003f44270 */
[C---:B------:R-:W-:Y:S02]  /*16860*/  ISETP.GT.AND P4, PT, R4.reuse, 0x50, PT ;  /* 0x000000500400780c */ /* 0x040fe40003f84270 */
[C---:B------:R-:W-:Y:S02]  /*16870*/  ISETP.GT.AND P6, PT, R4.reuse, 0x58, PT ;  /* 0x000000580400780c */ /* 0x040fe40003fc4270 */
[----:B------:R-:W-:Y:S02]  /*16880*/  ISETP.GT.AND P5, PT, R4, 0x59, PT ;  /* 0x000000590400780c */ /* 0x000fe40003fa4270 */
[----:B------:R-:W-:-:S02]  /*16890*/  FSEL R117, R117, -INF , P3 ;  /* 0xff80000075757808 */ /* 0x000fc40001800000 */
[----:B------:R-:W-:Y:S02]  /*168a0*/  FSEL R125, R125, -INF , P2 ;  /* 0xff8000007d7d7808 */ /* 0x000fe40001000000 */
[----:B------:R-:W-:Y:S02]  /*168b0*/  FSEL R128, R128, -INF , P4 ;  /* 0xff80000080807808 */ /* 0x000fe40002000000 */
[----:B------:R-:W-:Y:S02]  /*168c0*/  FSEL R132, R132, -INF , P6 ;  /* 0xff80000084847808 */ /* 0x000fe40003000000 */
[----:B------:R-:W-:Y:S02]  /*168d0*/  FSEL R133, R133, -INF , P5 ;  /* 0xff80000085857808 */ /* 0x000fe40002800000 */
[----:B------:R-:W-:Y:S02]  /*168e0*/  ISETP.GT.AND P3, PT, R4, 0x51, PT ;  /* 0x000000510400780c */ /* 0x000fe40003f64270 */
[----:B------:R-:W-:-:S02]  /*168f0*/  ISETP.GT.AND P5, PT, R3, RZ, PT ;  /* 0x000000ff0300720c */ /* 0x000fc40003fa4270 */
[C---:B------:R-:W-:Y:S02]  /*16900*/  ISETP.GT.AND P4, PT, R3.reuse, 0x8, PT ;  /* 0x000000080300780c */ /* 0x040fe40003f84270 */
[C---:B------:R-:W-:Y:S02]  /*16910*/  ISETP.GT.AND P2, PT, R3.reuse, 0x9, PT ;  /* 0x000000090300780c */ /* 0x040fe40003f44270 */
[----:B------:R-:W-:Y:S02]  /*16920*/  ISETP.GT.AND P6, PT, R3, 0x10, PT ;  /* 0x000000100300780c */ /* 0x000fe40003fc4270 */
[----:B------:R-:W-:Y:S02]  /*16930*/  FSEL R129, R129, -INF , P3 ;  /* 0xff80000081817808 */ /* 0x000fe40001800000 */
[----:B------:R-:W-:Y:S02]  /*16940*/  FSEL R90, R90, -INF , P5 ;  /* 0xff8000005a5a7808 */ /* 0x000fe40002800000 */
[----:B------:R-:W-:-:S02]  /*16950*/  FSEL R94, R94, -INF , P4 ;  /* 0xff8000005e5e7808 */ /* 0x000fc40002000000 */
[----:B------:R-:W-:Y:S02]  /*16960*/  FSEL R95, R95, -INF , P2 ;  /* 0xff8000005f5f7808 */ /* 0x000fe40001000000 */
[----:B------:R-:W-:Y:S02]  /*16970*/  FSEL R98, R98, -INF , P6 ;  /* 0xff80000062627808 */ /* 0x000fe40003000000 */
[C---:B------:R-:W-:Y:S02]  /*16980*/  ISETP.GT.AND P3, PT, R3.reuse, 0x1, PT ;  /* 0x000000010300780c */ /* 0x040fe40003f64270 */
[C---:B------:R-:W-:Y:S02]  /*16990*/  ISETP.GT.AND P5, PT, R3.reuse, 0x11, PT ;  /* 0x000000110300780c */ /* 0x040fe40003fa4270 */
[C---:B------:R-:W-:Y:S02]  /*169a0*/  ISETP.GT.AND P4, PT, R3.reuse, 0x19, PT ;  /* 0x000000190300780c */ /* 0x040fe40003f84270 */
[----:B------:R-:W-:-:S02]  /*169b0*/  ISETP.GT.AND P2, PT, R3, 0x20, PT ;  /* 0x000000200300780c */ /* 0x000fc40003f44270 */
[----:B------:R-:W-:Y:S02]  /*169c0*/  ISETP.GT.AND P6, PT, R3, 0x21, PT ;  /* 0x000000210300780c */ /* 0x000fe40003fc4270 */
[----:B------:R-:W-:Y:S02]  /*169d0*/  FMNMX.FTZ R5, R88, R14, !PT ;  /* 0x0000000e58057209 */ /* 0x000fe40007810000 */
[----:B------:R-:W-:Y:S02]  /*169e0*/  FSEL R91, R91, -INF , P3 ;  /* 0xff8000005b5b7808 */ /* 0x000fe40001800000 */
[----:B------:R-:W-:Y:S02]  /*169f0*/  FSEL R99, R99, -INF , P5 ;  /* 0xff80000063637808 */ /* 0x000fe40002800000 */
[----:B------:R-:W-:Y:S02]  /*16a00*/  FSEL R103, R103, -INF , P4 ;  /* 0xff80000067677808 */ /* 0x000fe40002000000 */
[----:B------:R-:W-:-:S02]  /*16a10*/  FSEL R106, R106, -INF , P2 ;  /* 0xff8000006a6a7808 */ /* 0x000fc40001000000 */
[----:B------:R-:W-:Y:S02]  /*16a20*/  FSEL R107, R107, -INF , P6 ;  /* 0xff8000006b6b7808 */ /* 0x000fe40003000000 */
[C---:B------:R-:W-:Y:S02]  /*16a30*/  ISETP.GT.AND P3, PT, R3.reuse, 0x18, PT ;  /* 0x000000180300780c */ /* 0x040fe40003f64270 */
[C---:B------:R-:W-:Y:S02]  /*16a40*/  ISETP.GT.AND P5, PT, R3.reuse, 0x28, PT ;  /* 0x000000280300780c */ /* 0x040fe40003fa4270 */
[C---:B------:R-:W-:Y:S02]  /*16a50*/  ISETP.GT.AND P4, PT, R3.reuse, 0x30, PT ;  /* 0x000000300300780c */ /* 0x040fe40003f84270 */
[C---:B------:R-:W-:Y:S02]  /*16a60*/  ISETP.GT.AND P2, PT, R3.reuse, 0x31, PT ;  /* 0x000000310300780c */ /* 0x040fe40003f44270 */
[----:B------:R-:W-:-:S02]  /*16a70*/  ISETP.GT.AND P6, PT, R3, 0x38, PT ;  /* 0x000000380300780c */ /* 0x000fc40003fc4270 */
[----:B------:R-:W-:Y:S02]  /*16a80*/  FMNMX.FTZ R5, R89, R5, !PT ;  /* 0x0000000559057209 */ /* 0x000fe40007810000 */
        /* <DEDUP_REMOVED lines=10> */
[----:B------:R-:W-:-:S02]  /*16b30*/  FMNMX.FTZ R5, R92, R5, !PT ;  /* 0x000000055c057209 */ /* 0x000fc40007810000 */
[----:B------:R-:W-:Y:S02]  /*16b40*/  FSEL R111, R111, -INF , P3 ;  /* 0xff8000006f6f7808 */ /* 0x000fe40001800000 */
[----:B------:R-:W-:Y:S02]  /*16b50*/  FSEL R119, R119, -INF , P5 ;  /* 0xff80000077777808 */ /* 0x000fe40002800000 */
[----:B------:R-:W-:Y:S02]  /*16b60*/  FSEL R123, R123, -INF , P4 ;  /* 0xff8000007b7b7808 */ /* 0x000fe40002000000 */
[----:B------:R-:W-:Y:S02]  /*16b70*/  FSEL R126, R126, -INF , P2 ;  /* 0xff8000007e7e7808 */ /* 0x000fe40001000000 */
[----:B------:R-:W-:Y:S02]  /*16b80*/  FSEL R127, R127, -INF , P6 ;  /* 0xff8000007f7f7808 */ /* 0x000fe40003000000 */
[----:B------:R-:W-:-:S02]  /*16b90*/  ISETP.GT.AND P3, PT, R3, 0x40, PT ;  /* 0x000000400300780c */ /* 0x000fc40003f64270 */
[C---:B------:R-:W-:Y:S02]  /*16ba0*/  ISETP.GT.AND P5, PT, R3.reuse, 0x50, PT ;  /* 0x000000500300780c */ /* 0x040fe40003fa4270 */
[C---:B------:R-:W-:Y:S02]  /*16bb0*/  ISETP.GT.AND P4, PT, R3.reuse, 0x51, PT ;  /* 0x000000510300780c */ /* 0x040fe40003f84270 */
[C---:B------:R-:W-:Y:S02]  /*16bc0*/  ISETP.GT.AND P2, PT, R3.reuse, 0x58, PT ;  /* 0x000000580300780c */ /* 0x040fe40003f44270 */
[----:B------:R-:W-:Y:S02]  /*16bd0*/  ISETP.GT.AND P6, PT, R3, 0x59, PT ;  /* 0x000000590300780c */ /* 0x000fe40003fc4270 */
        /* <DEDUP_REMOVED lines=31> */
[----:B------:R-:W-:-:S02]  /*16dd0*/  FSEL R122, R122, -INF , P3 ;  /* 0xff8000007a7a7808 */ /* 0x000fc40001800000 */
        /* <DEDUP_REMOVED lines=8> */
[----:B------:R-:W-:Y:S02]  /*16e60*/  FSEL R130, R130, -INF , P5 ;  /* 0xff80000082827808 */ /* 0x000fe40002800000 */
[----:B------:R-:W-:Y:S02]  /*16e70*/  FMNMX.FTZ R3, R127, R3, !PT ;  /* 0x000000037f037209 */ /* 0x000fe40007810000 */
[----:B------:R-:W-:Y:S02]  /*16e80*/  FMNMX.FTZ R4, R133, R4, !PT ;  /* 0x0000000485047209 */ /* 0x000fe40007810000 */
[----:B------:R-:W-:-:S02]  /*16e90*/  FSEL R131, R131, -INF , P4 ;  /* 0xff80000083837808 */ /* 0x000fc40002000000 */
[----:B------:R-:W-:Y:S01]  /*16ea0*/  FMNMX.FTZ R3, R130, R3, !PT ;  /* 0x0000000382037209 */ /* 0x000fe20007810000 */
[----:B------:R-:W0:Y:S01]  /*16eb0*/  SHFL.BFLY PT, R5, R4, 0x2, 0x1f ;  /* 0x0c401f0004057f89 */ /* 0x000e2200000e0000 */
[----:B------:R-:W-:Y:S02]  /*16ec0*/  FSEL R134, R134, -INF , P2 ;  /* 0xff80000086867808 */ /* 0x000fe40001000000 */
[----:B------:R-:W-:Y:S02]  /*16ed0*/  FMNMX.FTZ R3, R131, R3, !PT ;  /* 0x0000000383037209 */ /* 0x000fe40007810000 */
[----:B------:R-:W-:Y:S02]  /*16ee0*/  FSEL R135, R135, -INF , P6 ;  /* 0xff80000087877808 */ /* 0x000fe40003000000 */
[----:B------:R-:W-:-:S04]  /*16ef0*/  FMNMX.FTZ R3, R134, R3, !PT ;  /* 0x0000000386037209 */ /* 0x000fc80007810000 */
[----:B------:R-:W-:-:S05]  /*16f00*/  FMNMX.FTZ R3, R135, R3, !PT ;  /* 0x0000000387037209 */ /* 0x000fca0007810000 */
[----:B------:R-:W1:Y:S01]  /*16f10*/  SHFL.BFLY PT, R10, R3, 0x2, 0x1f ;  /* 0x0c401f00030a7f89 */ /* 0x000e6200000e0000 */
[----:B0-----:R-:W-:-:S05]  /*16f20*/  FMNMX.FTZ R4, R4, R5, !PT ;  /* 0x0000000504047209 */ /* 0x001fca0007810000 */
[----:B------:R-:W0:Y:S01]  /*16f30*/  SHFL.BFLY PT, R5, R4, 0x1, 0x1f ;  /* 0x0c201f0004057f89 */ /* 0x000e2200000e0000 */
[----:B-1----:R-:W-:-:S05]  /*16f40*/  FMNMX.FTZ R3, R3, R10, !PT ;  /* 0x0000000a03037209 */ /* 0x002fca0007810000 */
[----:B------:R-:W1:Y:S01]  /*16f50*/  SHFL.BFLY PT, R10, R3, 0x1, 0x1f ;  /* 0x0c201f00030a7f89 */ /* 0x000e6200000e0000 */
[----:B0-----:R-:W-:-:S04]  /*16f60*/  FMNMX.FTZ R4, R4, R5, !PT ;  /* 0x0000000504047209 */ /* 0x001fc80007810000 */
[C---:B------:R-:W-:Y:S01]  /*16f70*/  FSETP.NEU.FTZ.AND P3, PT, R4.reuse, -INF , PT ;  /* 0xff8000000400780b */ /* 0x040fe20003f7d000 */
[----:B------:R-:W-:-:S05]  /*16f80*/  FMUL.FTZ R5, R4, R0 ;  /* 0x0000000004057220 */ /* 0x000fca0000410000 */
[----:B------:R-:W-:-:S05]  /*16f90*/  FSEL R5, R5, RZ, P3 ;  /* 0x000000ff05057208 */ /* 0x000fca0001800000 */
[--C-:B------:R-:W-:Y:S01]  /*16fa0*/  FFMA.FTZ R156, R88, R0, -R5.reuse ;  /* 0x00000000589c7223 */ /* 0x100fe20000010805 */
[----:B-1----:R-:W-:Y:S01]  /*16fb0*/  FMNMX.FTZ R3, R3, R10, !PT ;  /* 0x0000000a03037209 */ /* 0x002fe20007810000 */
        /* <DEDUP_REMOVED lines=9> */
[----:B------:R-:W-:Y:S01]  /*17050*/  FSETP.NEU.FTZ.AND P2, PT, R3, -INF , PT ;  /* 0xff8000000300780b */ /* 0x000fe20003f5d000 */
        /* <DEDUP_REMOVED lines=13> */
[-C--:B------:R-:W-:Y:S01]  /*17130*/  FFMA.FTZ R105, R133, R0.reuse, -R5 ;  /* 0x0000000085697223 */ /* 0x080fe20000010805 */
[C---:B------:R-:W-:Y:S01]  /*17140*/  FMUL.FTZ R109, R3.reuse, R0 ;  /* 0x00000000036d7220 */ /* 0x040fe20000410000 */
[----:B------:R-:W-:Y:S01]  /*17150*/  FSEL R5, R4, RZ, P3 ;  /* 0x000000ff04057208 */ /* 0x000fe20001800000 */
[----:B------:R-:W-:Y:S01]  /*17160*/  MUFU.EX2 R156, R156 ;  /* 0x0000009c009c7308 */ /* 0x000fe20000000800 */
[----:B------:R-:W-:-:S02]  /*17170*/  FSEL R10, R3, RZ, P2 ;  /* 0x000000ff030a7208 */ /* 0x000fc40001000000 */
[----:B------:R-:W-:Y:S01]  /*17180*/  FSEL R109, R109, RZ, P2 ;  /* 0x000000ff6d6d7208 */ /* 0x000fe20001000000 */
[----:B------:R-:W-:Y:S02]  /*17190*/  FADD.FTZ R5, -R5, R14 ;  /* 0x0000000e05057221 */ /* 0x000fe40000010100 */
[----:B------:R-:W-:Y:S02]  /*171a0*/  FADD.FTZ R13, -R10, R13 ;  /* 0x0000000d0a0d7221 */ /* 0x000fe40000010100 */
[-CC-:B------:R-:W-:Y:S01]  /*171b0*/  FFMA.FTZ R157, R90, R0.reuse, -R109.reuse ;  /* 0x000000005a9d7223 */ /* 0x180fe2000001086d */
[-C--:B------:R-:W-:Y:S01]  /*171c0*/  FMUL.FTZ R5, R5, R0.reuse ;  /* 0x0000000005057220 */ /* 0x080fe20000410000 */
        /* <DEDUP_REMOVED lines=19> */
[----:B------:R1:W3:Y:S01]  /*17300*/  MUFU.EX2 R5, R13 ;  /* 0x0000000d00057308 */ /* 0x0002e20000000800 */
[----:B0-----:R-:W-:Y:S01]  /*17310*/  FFMA.FTZ R7, R10, R7, R156 ;  /* 0x000000070a077223 */ /* 0x001fe2000001009c */
[-CC-:B------:R-:W-:Y:S01]  /*17320*/  FFMA.FTZ R102, R123, R0.reuse, -R109.reuse ;  /* 0x000000007b667223 */ /* 0x180fe2000001086d */
[-CC-:B------:R-:W-:Y:S01]  /*17330*/  FFMA.FTZ R143, R126, R0.reuse, -R109.reuse ;  /* 0x000000007e8f7223 */ /* 0x180fe2000001086d */
[-CC-:B------:R-:W-:Y:S01]  /*17340*/  FFMA.FTZ R98, R127, R0.reuse, -R109.reuse ;  /* 0x000000007f627223 */ /* 0x180fe2000001086d */
[-CC-:B------:R-:W-:Y:S01]  /*17350*/  FFMA.FTZ R137, R130, R0.reuse, -R109.reuse ;  /* 0x0000000082897223 */ /* 0x180fe2000001086d */
[-CC-:B------:R-:W-:Y:S01]  /*17360*/  FFMA.FTZ R139, R134, R0.reuse, -R109.reuse ;  /* 0x00000000868b7223 */ /* 0x180fe2000001086d */
[-CC-:B--2---:R-:W-:Y:S01]  /*17370*/  FFMA.FTZ R9, R135, R0.reuse, -R109.reuse ;  /* 0x0000000087097223 */ /* 0x184fe2000001086d */
[----:B------:R-:W0:Y:S01]  /*17380*/  MUFU.EX2 R89, R89 ;  /* 0x0000005900597308 */ /* 0x000e220000000800 */
[----:B-1----:R-:W-:-:S07]  /*17390*/  FFMA.FTZ R13, R131, R0, -R109 ;  /* 0x00000000830d7223 */ /* 0x002fce000001086d */
[----:B------:R-:W1:Y:S01]  /*173a0*/  MUFU.EX2 R108, R108 ;  /* 0x0000006c006c7308 */ /* 0x000e620000000800 */
[----:B---3--:R-:W-:-:S07]  /*173b0*/  FFMA.FTZ R6, R5, R6, R157 ;  /* 0x0000000605067223 */ /* 0x008fce000001009d */
        /* <DEDUP_REMOVED lines=92> */
.L_x_2851:
        /* <DEDUP_REMOVED lines=35> */
.L_x_2839:
[----:B------:R-:W-:Y:S05]  /*17bb0*/  BSYNC B0 ;  /* 0x0000000000007941 */ /* 0x000fea0003800000 */
.L_x_2838:
[----:B------:R-:W-:Y:S01]  /*17bc0*/  ISETP.GE.AND P1, PT, R15, R185, PT ;  /* 0x000000b90f00720c */ /* 0x000fe20003f26270 */
[----:B------:R-:W-:-:S12]  /*17bd0*/  BSSY B0, `(.L_x_2853) ;  /* 0x00001f0000007945 */ /* 0x000fd80003800000 */
[----:B------:R-:W-:Y:S05]  /*17be0*/  @!P1 BRA `(.L_x_2854) ;  /* 0x0000001c00b89947 */ /* 0x000fea0003800000 */
[----:B------:R-:W-:Y:S02]  /*17bf0*/  IMAD.MOV.U32 R9, RZ, RZ, R3 ;  /* 0x000000ffff097224 */ /* 0x000fe400078e0003 */
[----:B------:R-:W-:Y:S02]  /*17c00*/  IMAD.MOV.U32 R12, RZ, RZ, R4 ;  /* 0x000000ffff0c7224 */ /* 0x000fe400078e0004 */
[----:B------:R-:W-:Y:S02]  /*17c10*/  IMAD.MOV.U32 R11, RZ, RZ, R168 ;  /* 0x000000ffff0b7224 */ /* 0x000fe400078e00a8 */
[----:B------:R-:W-:-:S07]  /*17c20*/  IMAD.MOV.U32 R14, RZ, RZ, R162 ;  /* 0x000000ffff0e7224 */ /* 0x000fce00078e00a2 */
.L_x_2867:
[----:B------:R-:W-:-:S05]  /*17c30*/  VIADD R13, R14, 0x1 ;  /* 0x000000010e0d7836 */ /* 0x000fca0000000000 */
[----:B------:R-:W-:-:S04]  /*17c40*/  ISETP.NE.AND P1, PT, R13, 0x2, PT ;  /* 0x000000020d00780c */ /* 0x000fc80003f25270 */
[----:B------:R-:W-:Y:S02]  /*17c50*/  SEL R13, R13, RZ, P1 ;  /* 0x000000ff0d0d7207 */ /* 0x000fe40000800000 */
[----:B------:R-:W-:-:S03]  /*17c60*/  SEL R168, RZ, 0x1, P1 ;  /* 0x00000001ffa87807 */ /* 0x000fc60000800000 */
[----:B------:R-:W-:Y:S01]  /*17c70*/  IMAD.MOV.U32 R162, RZ, RZ, R13 ;  /* 0x000000ffffa27224 */ /* 0x000fe200078e000d */
[----:B------:R-:W-:Y:S01]  /*17c80*/  LOP3.LUT R168, R11, R168, RZ, 0x3c, !PT ;  /* 0x000000a80ba87212 */ /* 0x000fe200078e3cff */
[----:B------:R-:W-:Y:S06]  /*17c90*/  @!P0 BRA `(.L_x_2855) ;  /* 0x0000000000048947 */ /* 0x000fec0003800000 */
[----:B------:R-:W-:Y:S01]  /*17ca0*/  BPT.TRAP 0x1 ;  /* 0x000000040000795c */ /* 0x000fe20000300000 */
.L_x_2855:
[----:B------:R-:W-:Y:S01]  /*17cb0*/  IMAD R3, R162, 0x8, R2 ;  /* 0x00000008a2037824 */ /* 0x000fe200078e0202 */
[----:B------:R-:W-:-:S04]  /*17cc0*/  SHF.L.U32 R4, R168, 0x1f, RZ ;  /* 0x0000001fa8047819 */ /* 0x000fc800000006ff */
[----:B------:R0:W1:Y:S01]  /*17cd0*/  SYNCS.PHASECHK.TRANS64.TRYWAIT P1, [R3+URZ+0x2a830], R4 ;  /* 0x02a83004030075a7 */ /* 0x000062000802017f */
[----:B------:R-:W-:Y:S05]  /*17ce0*/  @!P0 BRA `(.L_x_2856) ;  /* 0x0000000000048947 */ /* 0x000fea0003800000 */
[----:B------:R-:W-:Y:S01]  /*17cf0*/  BPT.TRAP 0x1 ;  /* 0x000000040000795c */ /* 0x000fe20000300000 */
.L_x_2856:
[----:B------:R-:W-:Y:S01]  /*17d00*/  IMAD R0, R162, 0x900, R8 ;  /* 0x00000900a2007824 */ /* 0x000fe200078e0208 */
[----:B------:R-:W-:Y:S03]  /*17d10*/  BSSY B1, `(.L_x_2857) ;  /* 0x0000006000017945 */ /* 0x000fe60003800000 */
[C---:B------:R-:W-:Y:S02]  /*17d20*/  VIADD R89, R0.reuse, 0x2 ;  /* 0x0000000200597836 */ /* 0x040fe40000000000 */
[----:B------:R-:W-:Y:S01]  /*17d30*/  VIADD R90, R0, 0x4 ;  /* 0x00000004005a7836 */ /* 0x000fe20000000000 */
[----:B-1----:R-:W-:Y:S06]  /*17d40*/  @P1 BRA `(.L_x_2858) ;  /* 0x0000000000081947 */ /* 0x002fec0003800000 */
[----:B------:R-:W1:Y:S02]  /*17d50*/  SYNCS.PHASECHK.TRANS64.TRYWAIT P1, [R3+URZ+0x2a830], R4 ;  /* 0x02a83004030075a7 */ /* 0x000e64000802017f */
[----:B-1----:R-:W-:Y:S05]  /*17d60*/  @!P1 BRA `(.L_x_2859) ;  /* 0x000000e400e89947 */ /* 0x002fea0003800000 */
.L_x_2858:
[----:B------:R-:W-:Y:S05]  /*17d70*/  BSYNC B1 ;  /* 0x0000000000017941 */ /* 0x000fea0003800000 */
.L_x_2857:
[----:B------:R-:W2:Y:S04]  /*17d80*/  LDL.64 R92, [R1+0x28] ;  /* 0x00002800015c7983 */ /* 0x000ea80000100a00 */
[----:B------:R0:W-:Y:S01]  /*17d90*/  STL [R1+0x60], R2 ;  /* 0x0000600201007387 */ /* 0x0001e20000100800 */
        /* <DEDUP_REMOVED lines=9> */
[----:B01----:R-:W3:Y:S01]  /*17e30*/  LDL.64 R2, [R1+0x20] ;  /* 0x0000200001027983 */ /* 0x003ee20000100a00 */
        /* <DEDUP_REMOVED lines=23> */
[----:B------:R-:W-:Y:S01]  /*17fb0*/  IMAD.MOV.U32 R20, RZ, RZ, R0 ;  /* 0x000000ffff147224 */ /* 0x000fe200078e0000 */
[----:B------:R-:W4:Y:S04]  /*17fc0*/  LDL.64 R4, [R1+0x18] ;  /* 0x0000180001047983 */ /* 0x000f280000100a00 */
[----:B------:R-:W-:Y:S01]  /*17fd0*/  R2UR UR26, R20 ;  /* 0x00000000141a72ca */ /* 0x000fe200000e0000 */
[----:B------:R-:W-:Y:S01]  /*17fe0*/  IMAD.MOV.U32 R20, RZ, RZ, R89 ;  /* 0x000000ffff147224 */ /* 0x000fe200078e0059 */
[----:B------:R-:W4:Y:S04]  /*17ff0*/  LDL.64 R218, [R1+0x8] ;  /* 0x0000080001da7983 */ /* 0x000f280000100a00 */
[----:B------:R-:W-:Y:S01]  /*18000*/  R2UR UR22, R20 ;  /* 0x00000000141672ca */ /* 0x000fe200000e0000 */
[----:B------:R-:W-:Y:S01]  /*18010*/  IMAD.MOV.U32 R20, RZ, RZ, R90 ;  /* 0x000000ffff147224 */ /* 0x000fe200078e005a */
[----:B------:R-:W4:Y:S01]  /*18020*/  LDL.64 R214, [R1] ;  /* 0x0000000001d67983 */ /* 0x000f220000100a00 */
[----:B------:R-:W-:-:S02]  /*18030*/  VIADD R88, R0, 0x6 ;  /* 0x0000000600587836 */ /* 0x000fc40000000000 */
[----:B------:R-:W-:Y:S01]  /*18040*/  IMAD.MOV.U32 R21, RZ, RZ, 0x40000040 ;  /* 0x40000040ff157424 */ /* 0x000fe200078e00ff */
[----:B------:R-:W-:Y:S01]  /*18050*/  R2UR UR18, R20 ;  /* 0x00000000141272ca */ /* 0x000fe200000e0000 */
[----:B------:R-:W-:Y:S01]  /*18060*/  VIADD R20, R0, 0x300 ;  /* 0x0000030000147836 */ /* 0x000fe20000000000 */
[----:B------:R-:W-:Y:S01]  /*18070*/  R2UR UR14, R88 ;  /* 0x00000000580e72ca */ /* 0x000fe200000e0000 */
[C---:B------:R-:W-:Y:S01]  /*18080*/  VIADD R88, R0.reuse, 0x302 ;  /* 0x0000030200587836 */ /* 0x040fe20000000000 */
[C---:B------:R-:W-:Y:S01]  /*18090*/  R2UR UR27, R21.reuse ;  /* 0x00000000151b72ca */ /* 0x040fe200000e0000 */
[----:B------:R-:W-:Y:S01]  /*180a0*/  VIADD R90, R0, 0x304 ;  /* 0x00000304005a7836 */ /* 0x000fe20000000000 */
[----:B------:R-:W-:Y:S01]  /*180b0*/  R2UR UR10, R20 ;  /* 0x00000000140a72ca */ /* 0x000fe200000e0000 */
[----:B------:R-:W-:Y:S01]  /*180c0*/  VIADD R20, R0, 0x306 ;  /* 0x0000030600147836 */ /* 0x000fe20000000000 */
[----:B------:R-:W-:Y:S01]  /*180d0*/  R2UR UR6, R88 ;  /* 0x00000000580672ca */ /* 0x000fe200000e0000 */
[----:B------:R-:W-:Y:S01]  /*180e0*/  VIADD R88, R0, 0x600 ;  /* 0x0000060000587836 */ /* 0x000fe20000000000 */
[C---:B------:R-:W-:Y:S01]  /*180f0*/  R2UR UR23, R21.reuse ;  /* 0x00000000151772ca */ /* 0x040fe200000e0000 */
[----:B------:R-:W-:Y:S01]  /*18100*/  IMAD.MOV.U32 R89, RZ, RZ, 0x40000040 ;  /* 0x40000040ff597424 */ /* 0x000fe200078e00ff */
[----:B------:R-:W-:Y:S01]  /*18110*/  R2UR UR54, R20 ;  /* 0x00000000143672ca */ /* 0x000fe200000e0000 */
[----:B------:R-:W-:Y:S01]  /*18120*/  VIADD R20, R0, 0x604 ;  /* 0x0000060400147836 */ /* 0x000fe20000000000 */
[C---:B------:R-:W-:Y:S01]  /*18130*/  R2UR UR19, R21.reuse ;  /* 0x00000000151372ca */ /* 0x040fe200000e0000 */
[----:B------:R-:W-:Y:S01]  /*18140*/  IMAD.MOV.U32 R91, RZ, RZ, 0x40000040 ;  /* 0x40000040ff5b7424 */ /* 0x000fe200078e00ff */
[----:B------:R-:W-:-:S02]  /*18150*/  R2UR UR11, R21 ;  /* 0x00000000150b72ca */ /* 0x000fc400000e0000 */
[C---:B------:R-:W-:Y:S02]  /*18160*/  R2UR UR55, R21.reuse ;  /* 0x00000000153772ca */ /* 0x040fe400000e0000 */
[----:B------:R-:W-:Y:S02]  /*18170*/  R2UR UR42, R20 ;  /* 0x00000000142a72ca */ /* 0x000fe400000e0000 */
[----:B------:R-:W-:Y:S02]  /*18180*/  R2UR UR43, R21 ;  /* 0x00000000152b72ca */ /* 0x000fe400000e0000 */
[----:B------:R-:W4:Y:S01]  /*18190*/  LDL.64 R20, [R1+0x10] ;  /* 0x0000100001147983 */ /* 0x000f220000100a00 */
[----:B------:R-:W-:Y:S01]  /*181a0*/  R2UR UR58, R90 ;  /* 0x000000005a3a72ca */ /* 0x000fe200000e0000 */
[----:B------:R-:W-:Y:S01]  /*181b0*/  VIADD R90, R0, 0x602 ;  /* 0x00000602005a7836 */ /* 0x000fe20000000000 */
[----:B------:R-:W-:Y:S01]  /*181c0*/  R2UR UR50, R88 ;  /* 0x00000000583272ca */ /* 0x000fe200000e0000 */
[----:B------:R-:W-:Y:S01]  /*181d0*/  VIADD R88, R0, 0x606 ;  /* 0x0000060600587836 */ /* 0x000fe20000000000 */
[----:B------:R-:W-:-:S02]  /*181e0*/  R2UR UR15, R89 ;  /* 0x00000000590f72ca */ /* 0x000fc400000e0000 */
[----:B------:R-:W-:Y:S02]  /*181f0*/  R2UR UR7, R89 ;  /* 0x00000000590772ca */ /* 0x000fe400000e0000 */
[----:B------:R-:W-:Y:S02]  /*18200*/  R2UR UR59, R91 ;  /* 0x000000005b3b72ca */ /* 0x000fe400000e0000 */
[----:B------:R-:W-:Y:S02]  /*18210*/  R2UR UR51, R89 ;  /* 0x00000000593372ca */ /* 0x000fe400000e0000 */
[----:B------:R-:W-:Y:S02]  /*18220*/  R2UR UR46, R90 ;  /* 0x000000005a2e72ca */ /* 0x000fe400000e0000 */
[----:B------:R-:W-:Y:S02]  /*18230*/  R2UR UR47, R91 ;  /* 0x000000005b2f72ca */ /* 0x000fe400000e0000 */
[----:B------:R-:W-:-:S02]  /*18240*/  R2UR UR38, R88 ;  /* 0x00000000582672ca */ /* 0x000fc400000e0000 */
[----:B------:R-:W-:Y:S02]  /*18250*/  R2UR UR39, R89 ;  /* 0x00000000592772ca */ /* 0x000fe400000e0000 */
[----:B--2---:R-:W-:Y:S02]  /*18260*/  R2UR UR24, R92 ;  /* 0x000000005c1872ca */ /* 0x004fe400000e0000 */
[----:B------:R-:W-:Y:S02]  /*18270*/  R2UR UR25, R93 ;  /* 0x000000005d1972ca */ /* 0x000fe400000e0000 */
[----:B------:R-:W-:-:S11]  /*18280*/  WARPGROUP.ARRIVE ;  /* 0x00000000000079c5 */ /* 0x000fd60000000000 */
[----:B------:R-:W-:Y:S01]  /*18290*/  HGMMA.64x96x16.F32.BF16 R88, gdesc[UR24], RZ, !UPT, gsb0 ;  /* 0x01600000185879f0 */ /* 0x000fe2000c0018ff */
[----:B---3--:R-:W-:Y:S02]  /*182a0*/  R2UR UR20, R2 ;  /* 0x00000000021472ca */ /* 0x008fe400000e0000 */
[----:B------:R-:W-:Y:S01]  /*182b0*/  R2UR UR21, R3 ;  /* 0x00000000031572ca */ /* 0x000fe200000e0000 */
[----:B------:R0:W5:Y:S01]  /*182c0*/  LDL.LU R2, [R1+0x60] ;  /* 0x0000600001027983 */ /* 0x0001620000300800 */
[----:B------:R-:W-:Y:S02]  /*182d0*/  WARPGROUP.DEPBAR.LE gsb0, 0x0 ;  /* 0x00008000000079c5 */ /* 0x000fe40000010000 */
[----:B------:R-:W-:-:S09]  /*182e0*/  WARPGROUP.ARRIVE ;  /* 0x00000000000079c5 */ /* 0x000fd20000000000 */
[----:B------:R-:W-:Y:S01]  /*182f0*/  HGMMA.64x96x16.F32.BF16 R88, gdesc[UR20], R88, gsb0 ;  /* 0x01600000145879f0 */ /* 0x000fe20008001858 */
[----:B----4-:R-:W-:Y:S02]  /*18300*/  R2UR UR16, R4 ;  /* 0x00000000041072ca */ /* 0x010fe400000e0000 */
[----:B------:R-:W-:Y:S02]  /*18310*/  R2UR UR17, R5 ;  /* 0x00000000051172ca */ /* 0x000fe400000e0000 */
        /* <DEDUP_REMOVED lines=69> */
[----:B0-----:R-:W-:Y:S05]  /*18770*/  @!P0 BRA `(.L_x_2860) ;  /* 0x0000000000048947 */ /* 0x001fea0003800000 */
[----:B------:R-:W-:Y:S01]  /*18780*/  BPT.TRAP 0x1 ;  /* 0x000000040000795c */ /* 0x000fe20000300000 */
.L_x_2860:
[----:B------:R-:W-:Y:S01]  /*18790*/  SHF.L.U32 R0, R11, 0x1f, RZ ;  /* 0x0000001f0b007819 */ /* 0x000fe200000006ff */
[----:B-----5:R-:W-:-:S04]  /*187a0*/  IMAD R20, R14, 0x8, R2 ;  /* 0x000000080e147824 */ /* 0x020fc800078e0202 */
[----:B------:R0:W1:Y:S01]  /*187b0*/  SYNCS.PHASECHK.TRANS64.TRYWAIT P1, [R20+URZ+0x2a850], R0 ;  /* 0x02a85000140075a7 */ /* 0x000062000802017f */
[----:B------:R-:W-:Y:S05]  /*187c0*/  @!P0 BRA `(.L_x_2861) ;  /* 0x0000000000048947 */ /* 0x000fea0003800000 */
[----:B------:R-:W-:Y:S01]  /*187d0*/  BPT.TRAP 0x1 ;  /* 0x000000040000795c */ /* 0x000fe20000300000 */
.L_x_2861:
[----:B------:R-:W-:Y:S04]  /*187e0*/  BSSY B1, `(.L_x_2862) ;  /* 0x0000004000017945 */ /* 0x000fe80003800000 */
[----:B-1----:R-:W-:Y:S05]  /*187f0*/  @P1 BRA `(.L_x_2863) ;  /* 0x0000000000081947 */ /* 0x002fea0003800000 */
[----:B------:R-:W1:Y:S02]  /*18800*/  SYNCS.PHASECHK.TRANS64.TRYWAIT P1, [R20+URZ+0x2a850], R0 ;  /* 0x02a85000140075a7 */ /* 0x000e64000802017f */
[----:B-1----:R-:W-:Y:S05]  /*18810*/  @!P1 BRA `(.L_x_2864) ;  /* 0x000000dc00509947 */ /* 0x002fea0003800000 */
.L_x_2863:
[----:B------:R-:W-:Y:S05]  /*18820*/  BSYNC B1 ;  /* 0x0000000000017941 */ /* 0x000fea0003800000 */
.L_x_2862:
        /* <DEDUP_REMOVED lines=48> */
.L_x_2865:
[----:B------:R-:W-:Y:S01]  /*18b30*/  FMNMX.FTZ R0, R88, R12, !PT ;  /* 0x0000000c58007209 */ /* 0x000fe20007810000 */
[----:B------:R-:W-:Y:S01]  /*18b40*/  ULDC UR4, c[0x0][0x988] ;  /* 0x0002620000047ab9 */ /* 0x000fe20000000800 */
[----:B------:R-:W-:Y:S02]  /*18b50*/  IMAD R13, R13, 0x8, R2 ;  /* 0x000000080d0d7824 */ /* 0x000fe400078e0202 */
[----:B------:R-:W-:Y:S02]  /*18b60*/  FMNMX.FTZ R3, R89, R0, !PT ;  /* 0x0000000059037209 */ /* 0x000fe40007810000 */
[----:B------:R-:W-:-:S04]  /*18b70*/  FMNMX.FTZ R0, R90, R9, !PT ;  /* 0x000000095a007209 */ /* 0x000fc80007810000 */
        /* <DEDUP_REMOVED lines=53> */
[----:B------:R-:W-:Y:S01]  /*18ed0*/  FADD.FTZ R5, -R4, R12 ;  /* 0x0000000c04057221 */ /* 0x000fe20000010100 */
[----:B------:R-:W-:-:S04]  /*18ee0*/  IMAD.U32 R0, RZ, RZ, UR4 ;  /* 0x00000004ff007e24 */ /* 0x000fc8000f8e00ff */
[-C--:B------:R-:W-:Y:S01]  /*18ef0*/  FMUL.FTZ R10, R5, R0.reuse ;  /* 0x00000000050a7220 */ /* 0x080fe20000410000 */
[----:B------:R-:W-:Y:S01]  /*18f00*/  FADD.FTZ R5, -R3, R9 ;  /* 0x0000000903057221 */ /* 0x000fe20000010100 */
[----:B------:R-:W-:-:S03]  /*18f10*/  FMUL.FTZ R9, R4, R0 ;  /* 0x0000000004097220 */ /* 0x000fc60000410000 */
[-C--:B------:R-:W-:Y:S01]  /*18f20*/  FMUL.FTZ R5, R5, R0.reuse ;  /* 0x0000000005057220 */ /* 0x080fe20000410000 */
[-CC-:B------:R-:W-:Y:S01]  /*18f30*/  FFMA.FTZ R152, R96, R0.reuse, -R9.reuse ;  /* 0x0000000060987223 */ /* 0x180fe20000010809 */
[-CC-:B------:R-:W-:Y:S01]  /*18f40*/  FFMA.FTZ R96, R97, R0.reuse, -R9.reuse ;  /* 0x0000000061607223 */ /* 0x180fe20000010809 */
[-C--:B------:R-:W-:Y:S01]  /*18f50*/  FMUL.FTZ R97, R3, R0.reuse ;  /* 0x0000000003617220 */ /* 0x080fe20000410000 */
[-CC-:B------:R-:W-:Y:S01]  /*18f60*/  FFMA.FTZ R156, R88, R0.reuse, -R9.reuse ;  /* 0x00000000589c7223 */ /* 0x180fe20000010809 */
[-CC-:B------:R-:W-:Y:S01]  /*18f70*/  FFMA.FTZ R139, R89, R0.reuse, -R9.reuse ;  /* 0x00000000598b7223 */ /* 0x180fe20000010809 */
[-C--:B------:R-:W-:Y:S01]  /*18f80*/  FFMA.FTZ R154, R100, R0.reuse, -R9 ;  /* 0x00000000649a7223 */ /* 0x080fe20000010809 */
[-CC-:B------:R-:W-:Y:S01]  /*18f90*/  FFMA.FTZ R157, R90, R0.reuse, -R97.reuse ;  /* 0x000000005a9d7223 */ /* 0x180fe20000010861 */
[-C--:B------:R-:W-:Y:S01]  /*18fa0*/  FFMA.FTZ R100, R91, R0.reuse, -R97 ;  /* 0x000000005b647223 */ /* 0x080fe20000010861 */
[----:B------:R-:W-:Y:S01]  /*18fb0*/  MUFU.EX2 R10, R10 ;  /* 0x0000000a000a7308 */ /* 0x000fe20000000800 */
[-C--:B------:R-:W-:Y:S01]  /*18fc0*/  FFMA.FTZ R158, R92, R0.reuse, -R9 ;  /* 0x000000005c9e7223 */ /* 0x080fe20000010809 */
[-C--:B------:R-:W-:Y:S01]  /*18fd0*/  FFMA.FTZ R159, R94, R0.reuse, -R97 ;  /* 0x000000005e9f7223 */ /* 0x080fe20000010861 */
[-C--:B------:R-:W-:Y:S01]  /*18fe0*/  FFMA.FTZ R137, R93, R0.reuse, -R9 ;  /* 0x000000005d897223 */ /* 0x080fe20000010809 */
[-CC-:B------:R-:W-:Y:S01]  /*18ff0*/  FFMA.FTZ R95, R95, R0.reuse, -R97.reuse ;  /* 0x000000005f5f7223 */ /* 0x180fe20000010861 */
[----:B------:R-:W-:Y:S01]  /*19000*/  FFMA.FTZ R153, R98, R0, -R97 ;  /* 0x0000000062997223 */ /* 0x000fe20000010861 */
[----:B------:R-:W-:-:S02]  /*19010*/  VIADD R98, R13, 0x2a840 ;  /* 0x0002a8400d627836 */ /* 0x000fc40000000000 */
[-CC-:B------:R-:W-:Y:S01]  /*19020*/  FFMA.FTZ R94, R99, R0.reuse, -R97.reuse ;  /* 0x00000000635e7223 */ /* 0x180fe20000010861 */
[----:B------:R-:W0:Y:S01]  /*19030*/  MUFU.EX2 R156, R156 ;  /* 0x0000009c009c7308 */ /* 0x000e220000000800 */
[-C--:B------:R-:W-:Y:S01]  /*19040*/  FFMA.FTZ R149, R106, R0.reuse, -R97 ;  /* 0x000000006a957223 */ /* 0x080fe20000010861 */
[-CC-:B------:R-:W-:Y:S01]  /*19050*/  FFMA.FTZ R93, R101, R0.reuse, -R9.reuse ;  /* 0x00000000655d7223 */ /* 0x180fe20000010809 */
[----:B------:R-:W-:Y:S01]  /*19060*/  PRMT R98, R178, 0x654, R98 ;  /* 0x00000654b2627816 */ /* 0x000fe20000000062 */
[-CC-:B------:R-:W-:Y:S01]  /*19070*/  FFMA.FTZ R148, R104, R0.reuse, -R9.reuse ;  /* 0x0000000068947223 */ /* 0x180fe20000010809 */
[-C--:B------:R-:W-:Y:S01]  /*19080*/  FFMA.FTZ R92, R105, R0.reuse, -R9 ;  /* 0x00000000695c7223 */ /* 0x080fe20000010809 */
[-CC-:B------:R-:W-:Y:S01]  /*19090*/  FFMA.FTZ R155, R102, R0.reuse, -R97.reuse ;  /* 0x00000000669b7223 */ /* 0x180fe20000010861 */
[-CC-:B------:R-:W-:Y:S01]  /*190a0*/  FFMA.FTZ R91, R103, R0.reuse, -R97.reuse ;  /* 0x00000000675b7223 */ /* 0x180fe20000010861 */
[----:B------:R-:W-:Y:S01]  /*190b0*/  MUFU.EX2 R5, R5 ;  /* 0x0000000500057308 */ /* 0x000fe20000000800 */
[----:B------:R1:W-:Y:S01]  /*190c0*/  SYNCS.ARRIVE.TRANS64.RED.A1T0 RZ, [R98+URZ], RZ ;  /* 0x000000ff62ff79a7 */ /* 0x0003e2000810043f */
        /* <DEDUP_REMOVED lines=17> */
[-C--:B-1----:R-:W-:Y:S01]  /*191e0*/  FFMA.FTZ R98, R135, R0.reuse, -R97 ;  /* 0x0000000087627223 */ /* 0x082fe20000010861 */
[-CC-:B------:R-:W-:Y:S01]  /*191f0*/  FFMA.FTZ R150, R108, R0.reuse, -R9.reuse ;  /* 0x000000006c967223 */ /* 0x180fe20000010809 */
[-CC-:B------:R-:W-:Y:S01]  /*19200*/  FFMA.FTZ R89, R109, R0.reuse, -R9.reuse ;  /* 0x000000006d597223 */ /* 0x180fe20000010809 */
[-CC-:B------:R-:W-:Y:S01]  /*19210*/  FFMA.FTZ R144, R112, R0.reuse, -R9.reuse ;  /* 0x0000000070907223 */ /* 0x180fe20000010809 */
[----:B------:R-:W-:Y:S01]  /*19220*/  FFMA.FTZ R88, R113, R0, -R9 ;  /* 0x0000000071587223 */ /* 0x000fe20000010809 */
[----:B------:R-:W1:Y:S01]  /*19230*/  MUFU.EX2 R100, R100 ;  /* 0x0000006400647308 */ /* 0x000e620000000800 */
[----:B--2---:R-:W-:Y:S01]  /*19240*/  FFMA.FTZ R7, R5, R6, R157 ;  /* 0x0000000605077223 */ /* 0x004fe2000001009d */
[-CC-:B------:R-:W-:Y:S01]  /*19250*/  FFMA.FTZ R146, R116, R0.reuse, -R9.reuse ;  /* 0x0000000074927223 */ /* 0x180fe20000010809 */
[-CC-:B------:R-:W-:Y:S01]  /*19260*/  FFMA.FTZ R21, R117, R0.reuse, -R9.reuse ;  /* 0x0000000075157223 */ /* 0x180fe20000010809 */
[-CC-:B------:R-:W-:Y:S01]  /*19270*/  FFMA.FTZ R140, R120, R0.reuse, -R9.reuse ;  /* 0x00000000788c7223 */ /* 0x180fe20000010809 */
[-CC-:B------:R-:W-:Y:S01]  /*19280*/  FFMA.FTZ R14, R121, R0.reuse, -R9.reuse ;  /* 0x00000000790e7223 */ /* 0x180fe20000010809 */
[-CC-:B------:R-:W-:Y:S01]  /*19290*/  FFMA.FTZ R142, R124, R0.reuse, -R9.reuse ;  /* 0x000000007c8e7223 */ /* 0x180fe20000010809 */
[-CC-:B------:R-:W-:Y:S01]  /*192a0*/  FFMA.FTZ R12, R125, R0.reuse, -R9.reuse ;  /* 0x000000007d0c7223 */ /* 0x180fe20000010809 */
[----:B------:R-:W2:Y:S01]  /*192b0*/  MUFU.EX2 R158, R158 ;  /* 0x0000009e009e7308 */ /* 0x000ea20000000800 */
[----:B0-----:R-:W-:Y:S01]  /*192c0*/  FADD.FTZ R97, R139, R106 ;  /* 0x0000006a8b617221 */ /* 0x001fe20000010000 */
[-CC-:B------:R-:W-:Y:S01]  /*192d0*/  FFMA.FTZ R136, R128, R0.reuse, -R9.reuse ;  /* 0x0000000080887223 */ /* 0x180fe20000010809 */
[-CC-:B------:R-:W-:Y:S01]  /*192e0*/  FFMA.FTZ R11, R129, R0.reuse, -R9.reuse ;  /* 0x00000000810b7223 */ /* 0x180fe20000010809 */
[-CC-:B------:R-:W-:Y:S01]  /*192f0*/  FFMA.FTZ R138, R132, R0.reuse, -R9.reuse ;  /* 0x00000000848a7223 */ /* 0x180fe20000010809 */
[----:B------:R-:W-:-:S03]  /*19300*/  FFMA.FTZ R9, R133, R0, -R9 ;  /* 0x0000000085097223 */ /* 0x000fc60000010809 */
        /* <DEDUP_REMOVED lines=90> */
.L_x_2866:
        /* <DEDUP_REMOVED lines=34> */
.L_x_2854:
[----:B------:R-:W-:Y:S05]  /*19ad0*/  BSYNC B0 ;  /* 0x0000000000007941 */ /* 0x000fea0003800000 */
.L_x_2853:
        /* <DEDUP_REMOVED lines=67> */
.L_x_2868:
[----:B------:R-:W-:Y:S01]  /*19f10*/  IMAD R5, R162, 0x8, R2 ;  /* 0x00000008a2057824 */ /* 0x000fe200078e0202 */
[----:B------:R-:W-:-:S04]  /*19f20*/  SHF.L.U32 R8, R168, 0x1f, RZ ;  /* 0x0000001fa8087819 */ /* 0x000fc800000006ff */
[----:B------:R0:W1:Y:S01]  /*19f30*/  SYNCS.PHASECHK.TRANS64.TRYWAIT P1, [R5+URZ+0x2a850], R8 ;  /* 0x02a85008050075a7 */ /* 0x000062000802017f */
[----:B------:R-:W-:Y:S05]  /*19f40*/  @!P0 BRA `(.L_x_2869) ;  /* 0x0000000000048947 */ /* 0x000fea0003800000 */
[----:B------:R-:W-:Y:S01]  /*19f50*/  BPT.TRAP 0x1 ;  /* 0x000000040000795c */ /* 0x000fe20000300000 */
.L_x_2869:
        /* <DEDUP_REMOVED lines=9> */
.L_x_2871:
[----:B------:R-:W-:Y:S05]  /*19ff0*/  BSYNC B0 ;  /* 0x0000000000007941 */ /* 0x000fea0003800000 */
.L_x_2870:
        /* <DEDUP_REMOVED lines=68> */
.L_x_2873:
        /* <DEDUP_REMOVED lines=74> */
.L_x_2774:
[----:B------:R-:W2:Y:S08]  /*1a8e0*/  S2UR UR4, SR_CgaCtaId ;  /* 0x00000000000479c3 */ /* 0x000eb00000008800 */
[----:B------:R-:W-:Y:S01]  /*1a8f0*/  BAR.SYNC.DEFER_BLOCKING 0x5, 0x180 ;  /* 0x0146000000007b1d */ /* 0x000fe20000010000 */
[----:B------:R-:W-:-:S05]  /*1a900*/  MOV R3, 0x400 ;  /* 0x0000040000037802 */ /* 0x000fca0000000f00 */
[----:B------:R-:W-:Y:S01]  /*1a910*/  BSSY B0, `(.L_x_2874) ;  /* 0x00002e6000007945 */ /* 0x000fe20003800000 */
[----:B--2---:R-:W-:-:S05]  /*1a920*/  IMAD.U32 R178, RZ, RZ, UR4 ;  /* 0x00000004ffb27e24 */ /* 0x004fca000f8e00ff */
[----:B------:R-:W-:-:S05]  /*1a930*/  LEA R2, R178, R3, 0x18 ;  /* 0x00000003b2027211 */ /* 0x000fca00078ec0ff */
[----:B------:R2:W3:Y:S01]  /*1a940*/  LDS.128 R4, [R2+0x2a8d0] ;  /* 0x02a8d00002047984 */ /* 0x0004e20000000c00 */
[----:B------:R-:W-:Y:S06]  /*1a950*/  BAR.ARV 0x4, 0x180 ;  /* 0x0106000000007b1d */ /* 0x000fec0000002000 */
[----:B------:R-:W-:Y:S05]  /*1a960*/  @P0 BRA `(.L_x_2875) ;  /* 0x0000002000800947 */ /* 0x000fea0003800000 */
[----:B------:R-:W4:Y:S01]  /*1a970*/  LDL R0, [R1+0x50] ;  /* 0x0000500001007983 */ /* 0x000f220000100800 */
[----:B------:R-:W-:Y:S01]  /*1a980*/  F2FP.BF16.F32.PACK_AB R34, R69, R68 ;  /* 0x000000444522723e */ /* 0x000fe200000010ff */
[----:B------:R-:W-:Y:S01]  /*1a990*/  ULDC.64 UR6, c[0x0][0xc00] ;  /* 0x0003000000067ab9 */ /* 0x000fe20000000a00 */
[----:B------:R-:W-:Y:S01]  /*1a9a0*/  F2FP.BF16.F32.PACK_AB R36, R97, R96 ;  /* 0x000000606124723e */ /* 0x000fe200000010ff */
[----:B------:R-:W0:Y:S01]  /*1a9b0*/  S2R R3, SR_SWINHI ;  /* 0x0000000000037919 */ /* 0x000e220000002f00 */
[----:B------:R-:W-:Y:S01]  /*1a9c0*/  ULDC.64 UR8, c[0x0][0x208] ;  /* 0x0000820000087ab9 */ /* 0x000fe20000000a00 */
[----:B------:R-:W-:Y:S01]  /*1a9d0*/  ULDC.64 UR4, c[0x0][0xc08] ;  /* 0x0003020000047ab9 */ /* 0x000fe20000000a00 */
[----:B------:R-:W-:Y:S02]  /*1a9e0*/  MOV R72, R2 ;  /* 0x0000000200487202 */ /* 0x000fe40000000f00 */
[----:B0-----:R-:W-:Y:S01]  /*1a9f0*/  MOV R73, R3 ;  /* 0x0000000300497202 */ /* 0x001fe20000000f00 */
[----:B------:R-:W-:Y:S02]  /*1aa00*/  BAR.SYNC.DEFER_BLOCKING 0x1, 0x100 ;  /* 0x0044000000007b1d */ /* 0x000fe40000010000 */
[----:B----4-:R-:W-:-:S03]  /*1aa10*/  IMAD.WIDE R12, R0, 0x2, R72 ;  /* 0x00000002000c7825 */ /* 0x010fc600078e0248 */
[C---:B------:R-:W-:Y:S02]  /*1aa20*/  LOP3.LUT R3, R12.reuse, 0x380, RZ, 0xc0, !PT ;  /* 0x000003800c037812 */ /* 0x040fe400078ec0ff */
[C---:B------:R-:W-:Y:S02]  /*1aa30*/  IADD3 R15, P6, R12.reuse, 0x20, RZ ;  /* 0x000000200c0f7810 */ /* 0x040fe40007fde0ff */
[----:B------:R-:W-:Y:S02]  /*1aa40*/  SHF.R.U64 R3, R3, 0x3, RZ ;  /* 0x0000000303037819 */ /* 0x000fe400000012ff */
[C---:B---3--:R-:W-:Y:S01]  /*1aa50*/  IADD3 R4, P5, R12.reuse, 0x40, RZ ;  /* 0x000000400c047810 */ /* 0x048fe20007fbe0ff */
        /* <DEDUP_REMOVED lines=22> */
[----:B------:R-:W-:Y:S02]  /*1abc0*/  LOP3.LUT R0, R39, 0x380, RZ, 0xc0, !PT ;  /* 0x0000038027007812 */ /* 0x000fe400078ec0ff */
[----:B------:R-:W-:Y:S02]  /*1abd0*/  SHF.R.U64 R26, R26, 0x3, RZ ;  /* 0x000000031a1a7819 */ /* 0x000fe400000012ff */
[----:B------:R-:W-:Y:S02]  /*1abe0*/  LOP3.LUT R3, R30, 0x380, RZ, 0xc0, !PT ;  /* 0x000003801e037812 */ /* 0x000fe400078ec0ff */
[----:B------:R-:W-:Y:S02]  /*1abf0*/  LOP3.LUT R24, R14, R35, RZ, 0x3c, !PT ;  /* 0x000000230e187212 */ /* 0x000fe400078e3cff */
[----:B------:R-:W-:-:S02]  /*1ac00*/  MOV R4, R12 ;  /* 0x0000000c00047202 */ /* 0x000fc40000000f00 */
[----:B------:R-:W-:Y:S02]  /*1ac10*/  LOP3.LUT R32, R107, 0x380, RZ, 0xc0, !PT ;  /* 0x000003806b207812 */ /* 0x000fe400078ec0ff */
[----:B------:R-:W-:Y:S02]  /*1ac20*/  F2FP.BF16.F32.PACK_AB R12, R89, R88 ;  /* 0x00000058590c723e */ /* 0x000fe400000010ff */
[----:B------:R-:W-:Y:S02]  /*1ac30*/  F2FP.BF16.F32.PACK_AB R13, R99, R98 ;  /* 0x00000062630d723e */ /* 0x000fe400000010ff */
[----:B------:R-:W-:Y:S02]  /*1ac40*/  F2FP.BF16.F32.PACK_AB R14, R91, R90 ;  /* 0x0000005a5b0e723e */ /* 0x000fe400000010ff */
[----:B------:R-:W-:Y:S02]  /*1ac50*/  F2FP.BF16.F32.PACK_AB R15, R101, R100 ;  /* 0x00000064650f723e */ /* 0x000fe400000010ff */
[----:B------:R-:W-:-:S02]  /*1ac60*/  SHF.R.U64 R0, R0, 0x3, RZ ;  /* 0x0000000300007819 */ /* 0x000fc400000012ff */
[----:B------:R-:W-:Y:S01]  /*1ac70*/  LOP3.LUT R26, R26, R37, RZ, 0x3c, !PT ;  /* 0x000000251a1a7212 */ /* 0x000fe200078e3cff */
[----:B------:R0:W-:Y:S01]  /*1ac80*/  STSM.16.M88.4 [R4], R12 ;  /* 0x0000000c04007844 */ /* 0x0001e20000000200 */
[----:B------:R-:W-:Y:S02]  /*1ac90*/  SHF.R.U64 R3, R3, 0x3, RZ ;  /* 0x0000000303037819 */ /* 0x000fe400000012ff */
[----:B------:R-:W-:Y:S02]  /*1aca0*/  SHF.R.U64 R32, R32, 0x3, RZ ;  /* 0x0000000320207819 */ /* 0x000fe400000012ff */
[----:B------:R-:W-:Y:S02]  /*1acb0*/  MOV R37, R8 ;  /* 0x0000000800257202 */ /* 0x000fe40000000f00 */
[----:B------:R-:W-:Y:S02]  /*1acc0*/  MOV R38, R10 ;  /* 0x0000000a00267202 */ /* 0x000fe40000000f00 */
[----:B-1----:R-:W-:-:S02]  /*1acd0*/  LOP3.LUT R28, R0, R39, RZ, 0x3c, !PT ;  /* 0x00000027001c7212 */ /* 0x002fc400078e3cff */
[----:B------:R-:W-:Y:S02]  /*1ace0*/  F2FP.BF16.F32.PACK_AB R8, R93, R92 ;  /* 0x0000005c5d08723e */ /* 0x000fe400000010ff */
[----:B------:R-:W-:Y:S02]  /*1acf0*/  F2FP.BF16.F32.PACK_AB R9, R103, R102 ;  /* 0x000000666709723e */ /* 0x000fe400000010ff */
[----:B------:R-:W-:Y:S02]  /*1ad00*/  F2FP.BF16.F32.PACK_AB R10, R95, R94 ;  /* 0x0000005e5f0a723e */ /* 0x000fe400000010ff */
[----:B------:R-:W-:Y:S02]  /*1ad10*/  F2FP.BF16.F32.PACK_AB R11, R105, R104 ;  /* 0x00000068690b723e */ /* 0x000fe400000010ff */
[----:B------:R-:W-:Y:S02]  /*1ad20*/  LOP3.LUT R30, R3, R30, RZ, 0x3c, !PT ;  /* 0x0000001e031e7212 */ /* 0x000fe400078e3cff */
[----:B------:R-:W-:Y:S01]  /*1ad30*/  MOV R39, R24 ;  /* 0x0000001800277202 */ /* 0x000fe20000000f00 */
[----:B------:R-:W-:Y:S01]  /*1ad40*/  STSM.16.M88.4 [R37], R8 ;  /* 0x0000000825007844 */ /* 0x000fe20000000200 */
[----:B------:R-:W-:-:S02]  /*1ad50*/  MOV R0, R26 ;  /* 0x0000001a00007202 */ /* 0x000fc40000000f00 */
[----:B0-----:R-:W-:Y:S02]  /*1ad60*/  F2FP.BF16.F32.PACK_AB R12, R41, R40 ;  /* 0x00000028290c723e */ /* 0x001fe400000010ff */
[----:B------:R-:W-:Y:S02]  /*1ad70*/  F2FP.BF16.F32.PACK_AB R13, R43, R42 ;  /* 0x0000002a2b0d723e */ /* 0x000fe400000010ff */
[----:B------:R-:W-:Y:S02]  /*1ad80*/  F2FP.BF16.F32.PACK_AB R14, R45, R44 ;  /* 0x0000002c2d0e723e */ /* 0x000fe400000010ff */
[----:B------:R-:W-:Y:S02]  /*1ad90*/  F2FP.BF16.F32.PACK_AB R15, R47, R46 ;  /* 0x0000002e2f0f723e */ /* 0x000fe400000010ff */
[----:B------:R-:W-:Y:S02]  /*1ada0*/  LOP3.LUT R32, R32, R107, RZ, 0x3c, !PT ;  /* 0x0000006b20207212 */ /* 0x000fe400078e3cff */
[----:B------:R-:W-:Y:S01]  /*1adb0*/  F2FP.BF16.F32.PACK_AB R24, R49, R48 ;  /* 0x000000303118723e */ /* 0x000fe200000010ff */
[----:B------:R-:W-:Y:S01]  /*1adc0*/  STSM.16.M88.4 [R38], R12 ;  /* 0x0000000c26007844 */ /* 0x000fe20000000200 */
[----:B------:R-:W-:-:S02]  /*1add0*/  F2FP.BF16.F32.PACK_AB R25, R51, R50 ;  /* 0x000000323319723e */ /* 0x000fc400000010ff */
[----:B------:R-:W-:Y:S02]  /*1ade0*/  F2FP.BF16.F32.PACK_AB R26, R53, R52 ;  /* 0x00000034351a723e */ /* 0x000fe400000010ff */
[----:B------:R-:W-:Y:S02]  /*1adf0*/  F2FP.BF16.F32.PACK_AB R27, R55, R54 ;  /* 0x00000036371b723e */ /* 0x000fe400000010ff */
[----:B------:R-:W-:Y:S02]  /*1ae00*/  MOV R3, R28 ;  /* 0x0000001c00037202 */ /* 0x000fe40000000f00 */
[----:B------:R-:W-:Y:S01]  /*1ae10*/  MOV R106, R30 ;  /* 0x0000001e006a7202 */ /* 0x000fe20000000f00 */
[----:B------:R0:W-:Y:S01]  /*1ae20*/  STSM.16.M88.4 [R39], R24 ;  /* 0x0000001827007844 */ /* 0x0001e20000000200 */
[----:B------:R-:W-:Y:S02]  /*1ae30*/  F2FP.BF16.F32.PACK_AB R28, R57, R56 ;  /* 0x00000038391c723e */ /* 0x000fe400000010ff */
[----:B------:R-:W-:-:S02]  /*1ae40*/  F2FP.BF16.F32.PACK_AB R29, R59, R58 ;  /* 0x0000003a3b1d723e */ /* 0x000fc400000010ff */
[----:B------:R-:W-:Y:S02]  /*1ae50*/  F2FP.BF16.F32.PACK_AB R30, R61, R60 ;  /* 0x0000003c3d1e723e */ /* 0x000fe400000010ff */
[----:B------:R-:W-:Y:S02]  /*1ae60*/  F2FP.BF16.F32.PACK_AB R31, R63, R62 ;  /* 0x0000003e3f1f723e */ /* 0x000fe400000010ff */
[----:B------:R-:W-:Y:S02]  /*1ae70*/  MOV R4, R32 ;  /* 0x0000002000047202 */ /* 0x000fe40000000f00 */
[----:B------:R-:W-:Y:S01]  /*1ae80*/  F2FP.BF16.F32.PACK_AB R32, R65, R64 ;  /* 0x000000404120723e */ /* 0x000fe200000010ff */
[----:B------:R1:W-:Y:S01]  /*1ae90*/  STSM.16.M88.4 [R0], R28 ;  /* 0x0000001c00007844 */ /* 0x0003e20000000200 */
[----:B------:R-:W-:Y:S02]  /*1aea0*/  F2FP.BF16.F32.PACK_AB R33, R67, R66 ;  /* 0x000000424321723e */ /* 0x000fe400000010ff */
[----:B------:R-:W-:Y:S01]  /*1aeb0*/  F2FP.BF16.F32.PACK_AB R35, R71, R70 ;  /* 0x000000464723723e */ /* 0x000fe200000010ff */
[----:B0-----:R-:W0:Y:S01]  /*1aec0*/  LDC.64 R26, c[0x0][0xba8] ;  /* 0x0002ea00ff1a7b82 */ /* 0x001e220000000a00 */
[----:B------:R-:W-:-:S02]  /*1aed0*/  F2FP.BF16.F32.PACK_AB R37, R75, R74 ;  /* 0x0000004a4b25723e */ /* 0x000fc400000010ff */
[----:B------:R-:W-:Y:S01]  /*1aee0*/  F2FP.BF16.F32.PACK_AB R38, R77, R76 ;  /* 0x0000004c4d26723e */ /* 0x000fe200000010ff */
[----:B------:R-:W-:Y:S01]  /*1aef0*/  STSM.16.M88.4 [R3], R32 ;  /* 0x0000002003007844 */ /* 0x000fe20000000200 */
[----:B------:R-:W-:Y:S02]  /*1af00*/  F2FP.BF16.F32.PACK_AB R39, R79, R78 ;  /* 0x0000004e4f27723e */ /* 0x000fe400000010ff */
[----:B------:R-:W-:Y:S02]  /*1af10*/  F2FP.BF16.F32.PACK_AB R8, R81, R80 ;  /* 0x000000505108723e */ /* 0x000fe400000010ff */
[----:B------:R-:W-:Y:S01]  /*1af20*/  F2FP.BF16.F32.PACK_AB R9, R83, R82 ;  /* 0x000000525309723e */ /* 0x000fe200000010ff */
[----:B------:R-:W-:Y:S01]  /*1af30*/  STSM.16.M88.4 [R106], R36 ;  /* 0x000000246a007844 */ /* 0x000fe20000000200 */
[----:B------:R-:W-:Y:S01]  /*1af40*/  F2FP.BF16.F32.PACK_AB R10, R85, R84 ;  /* 0x00000054550a723e */ /* 0x000fe200000010ff */
[----:B-1----:R-:W-:Y:S01]  /*1af50*/  IMAD.MOV.U32 R0, RZ, RZ, RZ ;  /* 0x000000ffff007224 */ /* 0x002fe200078e00ff */
[----:B------:R-:W-:-:S02]  /*1af60*/  F2FP.BF16.F32.PACK_AB R11, R87, R86 ;  /* 0x00000056570b723e */ /* 0x000fc400000010ff */
[----:B------:R-:W-:Y:S02]  /*1af70*/  ISETP.NE.U32.AND P0, PT, RZ, UR6, PT ;  /* 0x00000006ff007c0c */ /* 0x000fe4000bf05070 */
[----:B------:R-:W-:Y:S01]  /*1af80*/  IADD3 R12, P1, R196, UR6, RZ ;  /* 0x00000006c40c7c10 */ /* 0x000fe2000ff3e0ff */
[----:B------:R1:W-:Y:S01]  /*1af90*/  STSM.16.M88.4 [R4], R8 ;  /* 0x0000000804007844 */ /* 0x0003e20000000200 */
[----:B------:R-:W-:Y:S01]  /*1afa0*/  BAR.SYNC.DEFER_BLOCKING 0x1, 0x100 ;  /* 0x0044000000007b1d */ /* 0x000fe20000010000 */
[----:B------:R-:W-:Y:S02]  /*1afb0*/  ISETP.NE.AND.EX P0, PT, RZ, UR7, PT, P0 ;  /* 0x00000007ff007c0c */ /* 0x000fe4000bf05300 */
[----:B------:R-:W-:Y:S01]  /*1afc0*/  IADD3.X R13, R197, UR7, RZ, P1, !PT ;  /* 0x00000007c50d7c10 */ /* 0x000fe20008ffe4ff */
[----:B------:R-:W-:-:S04]  /*1afd0*/  IMAD.MOV.U32 R28, RZ, RZ, 0x9b8 ;  /* 0x000009b8ff1c7424 */ /* 0x000fc800078e00ff */
[----:B-1----:R-:W1:Y:S06]  /*1afe0*/  LDC R4, c[0x0][0xbe8] ;  /* 0x0002fa00ff047b82 */ /* 0x002e6c0000000800 */
[----:B------:R-:W3:Y:S01]  /*1aff0*/  @P0 LDG.E R0, desc[UR8][R12.64] ;  /* 0x000000080c000981 */ /* 0x000ee2000c1e1900 */
[----:B------:R-:W-:-:S04]  /*1b000*/  ISETP.NE.U32.AND P1, PT, RZ, UR4, PT ;  /* 0x00000004ff007c0c */ /* 0x000fc8000bf25070 */
[----:B------:R-:W-:-:S13]  /*1b010*/  ISETP.NE.AND.EX P1, PT, RZ, UR5, PT, P1 ;  /* 0x00000005ff007c0c */ /* 0x000fda000bf25310 */
[----:B------:R-:W-:Y:S01]  /*1b020*/  @P1 IADD3 R196, P2, R196, UR4, RZ ;  /* 0x00000004c4c41c10 */ /* 0x000fe2000ff5e0ff */
[----:B------:R-:W-:Y:S02]  /*1b030*/  ULDC UR4, c[0x0][0xa88] ;  /* 0x0002a20000047ab9 */ /* 0x000fe40000000800 */
[----:B------:R-:W-:Y:S01]  /*1b040*/  IMAD.U32 R3, RZ, RZ, UR4 ;  /* 0x00000004ff037e24 */ /* 0x000fe2000f8e00ff */
[----:B------:R-:W-:Y:S01]  /*1b050*/  @P1 IADD3.X R197, R197, UR5, RZ, P2, !PT ;  /* 0x00000005c5c51c10 */ /* 0x000fe200097fe4ff */
[----:B------:R-:W-:Y:S01]  /*1b060*/  ULDC UR4, c[0x0][0xad4] ;  /* 0x0002b50000047ab9 */ /* 0x000fe20000000800 */
[----:B------:R-:W-:Y:S02]  /*1b070*/  ISETP.NE.AND P2, PT, R194, RZ, PT ;  /* 0x000000ffc200720c */ /* 0x000fe40003f45270 */
[----:B-1----:R-:W-:Y:S01]  /*1b080*/  ISETP.NE.AND P4, PT, R4, 0x1, PT ;  /* 0x000000010400780c */ /* 0x002fe20003f85270 */
[----:B------:R1:W5:Y:S01]  /*1b090*/  @P1 LDG.E R3, desc[UR8][R196.64] ;  /* 0x00000008c4031981 */ /* 0x000362000c1e1900 */
[----:B------:R-:W-:-:S02]  /*1b0a0*/  SEL R194, R194, UR4, P2 ;  /* 0x00000004c2c27c07 */ /* 0x000fc40009000000 */
[----:B------:R-:W-:Y:S02]  /*1b0b0*/  ISETP.NE.U32.AND P2, PT, RZ, UR6, PT ;  /* 0x00000006ff007c0c */ /* 0x000fe4000bf45070 */
[----:B------:R-:W-:Y:S02]  /*1b0c0*/  ISETP.GT.AND P3, PT, R194, 0x1, PT ;  /* 0x00000001c200780c */ /* 0x000fe40003f64270 */
[----:B------:R-:W-:Y:S02]  /*1b0d0*/  ISETP.NE.AND.EX P2, PT, RZ, UR7, PT, P2 ;  /* 0x00000007ff007c0c */ /* 0x000fe4000bf45320 */
[----:B------:R-:W-:Y:S02]  /*1b0e0*/  SEL R28, R28, 0x978, P3 ;  /* 0x000009781c1c7807 */ /* 0x000fe40001800000 */
[----:B------:R-:W-:Y:S01]  /*1b0f0*/  SEL R195, R195, RZ, !P2 ;  /* 0x000000ffc3c37207 */ /* 0x000fe20005000000 */
[----:B------:R-:W4:Y:S01]  /*1b100*/  @P4 LDC R30, c[0x0][0xbec] ;  /* 0x0002fb00ff1e4b82 */ /* 0x000f220000000800 */
[----:B------:R-:W-:-:S02]  /*1b110*/  SEL R29, R220, RZ, !P2 ;  /* 0x000000ffdc1d7207 */ /* 0x000fc40005000000 */
[----:B------:R-:W-:-:S05]  /*1b120*/  SEL R31, R200, RZ, P3 ;  /* 0x000000ffc81f7207 */ /* 0x000fca0001800000 */
[----:B------:R-:W2:Y:S08]  /*1b130*/  LDC.64 R10, c[0x0][R28+0x220] ;  /* 0x000088001c0a7b82 */ /* 0x000eb00000000a00 */
[----:B------:R-:W1:Y:S08]  /*1b140*/  LDC.64 R14, c[0x0][R28+0x218] ;  /* 0x000086001c0e7b82 */ /* 0x000e700000000a00 */
[----:B------:R-:W4:Y:S08]  /*1b150*/  LDC.64 R24, c[0x0][R28+0x228] ;  /* 0x00008a001c187b82 */ /* 0x000f300000000a00 */
[----:B------:R3:W3:Y:S08]  /*1b160*/  LDC.64 R8, c[0x0][R28+0x210] ;  /* 0x000084001c087b82 */ /* 0x0006f00000000a00 */
[----:B------:R-:W3:Y:S08]  /*1b170*/  @P4 LDC R37, c[0x0][0xbf0] ;  /* 0x0002fc00ff254b82 */ /* 0x000ef00000000800 */
[----:B0-----:R-:W0:Y:S01]  /*1b180*/  @!P3 LDC R26, c[0x0][0xb50] ;  /* 0x0002d400ff1abb82 */ /* 0x001e220000000800 */
[----:B--2---:R-:W-:-:S07]  /*1b190*/  IMAD R11, R11, R195, RZ ;  /* 0x000000c30b0b7224 */ /* 0x004fce00078e02ff */
[----:B------:R-:W2:Y:S01]  /*1b1a0*/  @!P3 LDC R27, c[0x0][0xb54] ;  /* 0x0002d500ff1bbb82 */ /* 0x000ea20000000800 */
[C---:B------:R-:W-:Y:S02]  /*1b1b0*/  IMAD R35, R10.reuse, R29, R11 ;  /* 0x0000001d0a237224 */ /* 0x040fe400078e020b */
[----:B------:R-:W-:-:S04]  /*1b1c0*/  IMAD.WIDE.U32 R10, R10, R195, RZ ;  /* 0x000000c30a0a7225 */ /* 0x000fc800078e00ff */
[-C--:B-1----:R-:W-:Y:S02]  /*1b1d0*/  IMAD R33, R15, R165.reuse, RZ ;  /* 0x000000a50f217224 */ /* 0x082fe400078e02ff */
[----:B------:R-:W-:-:S04]  /*1b1e0*/  IMAD.WIDE.U32 R14, R14, R165, RZ ;  /* 0x000000a50e0e7225 */ /* 0x000fc800078e00ff */
[----:B------:R-:W-:Y:S02]  /*1b1f0*/  IMAD.IADD R29, R191, 0x1, R186 ;  /* 0x00000001bf1d7824 */ /* 0x000fe400078e02ba */
[----:B------:R-:W-:Y:S02]  /*1b200*/  IMAD.IADD R35, R11, 0x1, R35 ;  /* 0x000000010b237824 */ /* 0x000fe400078e0223 */
[----:B------:R-:W-:Y:S02]  /*1b210*/  IMAD.MOV.U32 R11, RZ, RZ, R29 ;  /* 0x000000ffff0b7224 */ /* 0x000fe400078e001d */
[----:B------:R-:W-:Y:S02]  /*1b220*/  IMAD.IADD R15, R15, 0x1, R33 ;  /* 0x000000010f0f7824 */ /* 0x000fe400078e0221 */
[-C--:B----4-:R-:W-:Y:S02]  /*1b230*/  IMAD R33, R25, R31.reuse, RZ ;  /* 0x0000001f19217224 */ /* 0x090fe400078e02ff */
[----:B------:R-:W-:-:S04]  /*1b240*/  IMAD.WIDE.U32 R24, R24, R31, RZ ;  /* 0x0000001f18187225 */ /* 0x000fc800078e00ff */
[----:B------:R-:W-:Y:S01]  /*1b250*/  IMAD.IADD R33, R25, 0x1, R33 ;  /* 0x0000000119217824 */ /* 0x000fe200078e0221 */
[--C-:B---3--:R-:W-:Y:S01]  /*1b260*/  IADD3 R14, P2, P5, R10, R14, R0.reuse ;  /* 0x0000000e0a0e7210 */ /* 0x108fe20007d5e000 */
[----:B------:R-:W-:Y:S01]  /*1b270*/  @P4 IMAD.HI.U32 R10, R29, R30, RZ ;  /* 0x0000001e1d0a4227 */ /* 0x000fe200078e00ff */
[----:B------:R-:W-:-:S04]  /*1b280*/  SHF.R.S32.HI R106, RZ, 0x1f, R0 ;  /* 0x0000001fff6a7819 */ /* 0x000fc80000011400 */
[----:B------:R-:W-:Y:S02]  /*1b290*/  @P4 SHF.R.U32.HI R11, RZ, R37, R10 ;  /* 0x00000025ff0b4219 */ /* 0x000fe4000001160a */
        /* <DEDUP_REMOVED lines=15> */
[----:B------:R-:W-:Y:S02]  /*1b390*/  ULDC.64 UR4, c[0x0][0x208] ;  /* 0x0000820000047ab9 */ /* 0x000fe40000000a00 */
[----:B------:R-:W2:Y:S04]  /*1b3a0*/  LDG.E R8, desc[UR4][R12.64] ;  /* 0x000000040c087981 */ /* 0x000ea8000c1e1900 */
[----:B-----5:R-:W2:Y:S02]  /*1b3b0*/  LDG.E R3, desc[UR4][R12.64+0x4] ;  /* 0x000004040c037981 */ /* 0x020ea4000c1e1900 */
[----:B--2---:R-:W-:-:S07]  /*1b3c0*/  IMAD.IADD R3, R3, 0x1, -R8 ;  /* 0x0000000103037824 */ /* 0x004fce00078e0a08 */
.L_x_2876:
[----:B------:R-:W2:Y:S01]  /*1b3d0*/  LDL R12, [R1+0x4c] ;  /* 0x00004c00010c7983 */ /* 0x000ea20000100800 */
[----:B-----5:R-:W-:Y:S01]  /*1b3e0*/  IMAD R3, R3, R4, RZ ;  /* 0x0000000403037224 */ /* 0x020fe200078e02ff */
[----:B------:R-:W-:Y:S01]  /*1b3f0*/  LOP3.LUT P0, RZ, R225, 0x3, RZ, 0xc0, !PT ;  /* 0x00000003e1ff7812 */ /* 0x000fe2000780c0ff */
[----:B------:R-:W-:Y:S01]  /*1b400*/  ULDC.64 UR4, c[0x0][0x208] ;  /* 0x0000820000047ab9 */ /* 0x000fe20000000a00 */
        /* <DEDUP_REMOVED lines=14> */
[----:B------:R-:W-:-:S03]  /*1b4f0*/  IMAD.WIDE R72, R9, 0x2, R72 ;  /* 0x0000000209487825 */ /* 0x000fc600078e0248 */
[C---:B------:R-:W-:Y:S02]  /*1b500*/  IADD3 R13, P6, R72.reuse, 0x1000, RZ ;  /* 0x00001000480d7810 */ /* 0x040fe40007fde0ff */
[----:B------:R-:W1:Y:S01]  /*1b510*/  @P4 LDC R53, c[0x0][0xbf0] ;  /* 0x0002fc00ff354b82 */ /* 0x000e620000000800 */
        /* <DEDUP_REMOVED lines=9> */
[----:B------:R-:W-:Y:S01]  /*1b5b0*/  IADD3 R9, P6, R72, 0x7000, RZ ;  /* 0x0000700048097810 */ /* 0x000fe20007fde0ff */
[----:B------:R-:W5:Y:S01]  /*1b5c0*/  LD.E.128 R12, desc[UR4][R12.64] ;  /* 0x000000040c0c7980 */ /* 0x000f62000c101d00 */
[----:B------:R-:W-:Y:S02]  /*1b5d0*/  LOP3.LUT R24, R25, 0x380, RZ, 0xc0, !PT ;  /* 0x0000038019187812 */ /* 0x000fe400078ec0ff */
[----:B------:R-:W-:Y:S01]  /*1b5e0*/  LOP3.LUT R28, R29, 0x380, RZ, 0xc0, !PT ;  /* 0x000003801d1c7812 */ /* 0x000fe200078ec0ff */
[----:B------:R-:W-:Y:S01]  /*1b5f0*/  IMAD.X R45, RZ, RZ, R73, P6 ;  /* 0x000000ffff2d7224 */ /* 0x000fe200030e0649 */
[----:B------:R-:W-:-:S02]  /*1b600*/  LOP3.LUT R32, R33, 0x380, RZ, 0xc0, !PT ;  /* 0x0000038021207812 */ /* 0x000fc400078ec0ff */
[----:B------:R-:W-:Y:S02]  /*1b610*/  LOP3.LUT R36, R37, 0x380, RZ, 0xc0, !PT ;  /* 0x0000038025247812 */ /* 0x000fe400078ec0ff */
[----:B------:R-:W-:Y:S02]  /*1b620*/  LOP3.LUT R40, R41, 0x380, RZ, 0xc0, !PT ;  /* 0x0000038029287812 */ /* 0x000fe400078ec0ff */
[----:B------:R-:W-:Y:S02]  /*1b630*/  LOP3.LUT R8, R9, 0x380, RZ, 0xc0, !PT ;  /* 0x0000038009087812 */ /* 0x000fe400078ec0ff */
[----:B------:R-:W-:Y:S02]  /*1b640*/  LOP3.LUT R11, R72, 0x380, RZ, 0xc0, !PT ;  /* 0x00000380480b7812 */ /* 0x000fe400078ec0ff */
[----:B------:R-:W-:Y:S02]  /*1b650*/  SHF.R.U64 R24, R24, 0x3, RZ ;  /* 0x0000000318187819 */ /* 0x000fe400000012ff */
[----:B------:R-:W-:-:S02]  /*1b660*/  SHF.R.U64 R28, R28, 0x3, RZ ;  /* 0x000000031c1c7819 */ /* 0x000fc400000012ff */
[----:B------:R-:W-:Y:S02]  /*1b670*/  SHF.R.U64 R32, R32, 0x3, RZ ;  /* 0x0000000320207819 */ /* 0x000fe400000012ff */
[----:B------:R-:W-:Y:S02]  /*1b680*/  SHF.R.U64 R36, R36, 0x3, RZ ;  /* 0x0000000324247819 */ /* 0x000fe400000012ff */
[----:B------:R-:W-:Y:S02]  /*1b690*/  SHF.R.U64 R40, R40, 0x3, RZ ;  /* 0x0000000328287819 */ /* 0x000fe400000012ff */
[----:B------:R-:W-:Y:S02]  /*1b6a0*/  SHF.R.U64 R8, R8, 0x3, RZ ;  /* 0x0000000308087819 */ /* 0x000fe400000012ff */
[----:B------:R-:W-:Y:S02]  /*1b6b0*/  SHF.R.U64 R11, R11, 0x3, RZ ;  /* 0x000000030b0b7819 */ /* 0x000fe400000012ff */
        /* <DEDUP_REMOVED lines=10> */
[----:B------:R-:W-:Y:S01]  /*1b760*/  LOP3.LUT R44, R8, R9, RZ, 0x3c, !PT ;  /* 0x00000009082c7212 */ /* 0x000fe200078e3cff */
[----:B------:R-:W5:Y:S01]  /*1b770*/  LD.E.128 R24, desc[UR4][R24.64] ;  /* 0x0000000418187980 */ /* 0x000f62000c101d00 */
[----:B------:R-:W-:-:S03]  /*1b780*/  LOP3.LUT R72, R11, R72, RZ, 0x3c, !PT ;  /* 0x000000480b487212 */ /* 0x000fc600078e3cff */
[----:B------:R-:W5:Y:S04]  /*1b790*/  LD.E.128 R28, desc[UR4][R28.64] ;  /* 0x000000041c1c7980 */ /* 0x000f68000c101d00 */
[----:B------:R2:W5:Y:S04]  /*1b7a0*/  LD.E.128 R8, desc[UR4][R72.64] ;  /* 0x0000000448087980 */ /* 0x000568000c101d00 */
[----:B------:R-:W5:Y:S04]  /*1b7b0*/  LD.E.128 R32, desc[UR4][R32.64] ;  /* 0x0000000420207980 */ /* 0x000f68000c101d00 */
[----:B------:R-:W5:Y:S04]  /*1b7c0*/  LD.E.128 R36, desc[UR4][R36.64] ;  /* 0x0000000424247980 */ /* 0x000f68000c101d00 */
[----:B------:R-:W5:Y:S04]  /*1b7d0*/  LD.E.128 R40, desc[UR4][R40.64] ;  /* 0x0000000428287980 */ /* 0x000f68000c101d00 */
[----:B------:R-:W5:Y:S01]  /*1b7e0*/  LD.E.128 R44, desc[UR4][R44.64] ;  /* 0x000000042c2c7980 */ /* 0x000f62000c101d00 */
[----:B------:R-:W-:-:S02]  /*1b7f0*/  ULDC.64 UR4, c[0x0][0xaa0] ;  /* 0x0002a80000047ab9 */ /* 0x000fc40000000a00 */
[----:B------:R-:W-:Y:S01]  /*1b800*/  IMAD R21, R106, UR4, RZ ;  /* 0x000000046a157c24 */ /* 0x000fe2000f8e02ff */
[----:B------:R-:W-:Y:S01]  /*1b810*/  SHF.R.S32.HI R48, RZ, 0x1f, R195 ;  /* 0x0000001fff307819 */ /* 0x000fe200000114c3 */
[----:B------:R-:W-:Y:S01]  /*1b820*/  @!PT LDS RZ, [RZ] ;  /* 0x00000000fffff984 */ /* 0x000fe20000000800 */
[----:B------:R-:W-:Y:S01]  /*1b830*/  @!PT LDS RZ, [RZ] ;  /* 0x00000000fffff984 */ /* 0x000fe20000000800 */
[----:B------:R-:W-:Y:S01]  /*1b840*/  @!PT LDS RZ, [RZ] ;  /* 0x00000000fffff984 */ /* 0x000fe20000000800 */
[----:B------:R-:W-:Y:S01]  /*1b850*/  @!PT LDS RZ, [RZ] ;  /* 0x00000000fffff984 */ /* 0x000fe20000000800 */
[----:B------:R3:W-:Y:S06]  /*1b860*/  MEMBAR.ALL.CTA ;  /* 0x0000000000007992 */ /* 0x0007ec0000008000 */
[----:B---3--:R-:W3:Y:S01]  /*1b870*/  FENCE.VIEW.ASYNC.S ;  /* 0x00000000000073c6 */ /* 0x008ee20000000000 */
[C---:B------:R-:W-:Y:S02]  /*1b880*/  IMAD R49, R0.reuse, UR5, R21 ;  /* 0x0000000500317c24 */ /* 0x040fe4000f8e0215 */
[----:B------:R-:W-:Y:S01]  /*1b890*/  IMAD.WIDE.U32 R20, R0, UR4, RZ ;  /* 0x0000000400147c25 */ /* 0x000fe2000f8e00ff */
[----:B------:R-:W-:-:S03]  /*1b8a0*/  ULDC.64 UR4, c[0x0][0xae8] ;  /* 0x0002ba0000047ab9 */ /* 0x000fc60000000a00 */
[----:B------:R-:W-:Y:S02]  /*1b8b0*/  IMAD.IADD R21, R21, 0x1, R49 ;  /* 0x0000000115157824 */ /* 0x000fe400078e0231 */
[----:B------:R-:W-:Y:S02]  /*1b8c0*/  IMAD R49, R193, 0x20, R221 ;  /* 0x00000020c1317824 */ /* 0x000fe400078e02dd */
[----:B------:R-:W-:-:S04]  /*1b8d0*/  IMAD.WIDE.U32 R20, R165, UR4, R20 ;  /* 0x00000004a5147c25 */ /* 0x000fc8000f8e0014 */
[----:B------:R-:W-:Y:S02]  /*1b8e0*/  IMAD.IADD R50, R186, 0x1, R49 ;  /* 0x00000001ba327824 */ /* 0x000fe400078e0231 */
[----:B------:R-:W-:Y:S01]  /*1b8f0*/  IMAD R21, R165, UR5, R21 ;  /* 0x00000005a5157c24 */ /* 0x000fe2000f8e0215 */
[----:B------:R-:W-:Y:S01]  /*1b900*/  ULDC.64 UR4, c[0x0][0xaf0] ;  /* 0x0002bc0000047ab9 */ /* 0x000fe20000000a00 */
[----:B0-----:R-:W-:-:S04]  /*1b910*/  @P4 IMAD.HI.U32 R0, R50, R51, RZ ;  /* 0x0000003332004227 */ /* 0x001fc800078e00ff */
[----:B------:R-:W-:Y:S01]  /*1b920*/  IMAD.MOV.U32 R49, RZ, RZ, R50 ;  /* 0x000000ffff317224 */ /* 0x000fe200078e0032 */
[----:B-1----:R-:W-:Y:S01]  /*1b930*/  @P4 SHF.R.U32.HI R49, RZ, R53, R0 ;  /* 0x00000035ff314219 */ /* 0x002fe20000011600 */
[----:B------:R-:W-:Y:S02]  /*1b940*/  IMAD R48, R48, UR4, RZ ;  /* 0x0000000430307c24 */ /* 0x000fe4000f8e02ff */
[----:B------:R-:W-:Y:S01]  /*1b950*/  IMAD.WIDE.U32 R20, R195, UR4, R20 ;  /* 0x00000004c3147c25 */ /* 0x000fe2000f8e0014 */
[----:B------:R-:W-:-:S03]  /*1b960*/  SHF.R.S32.HI R0, RZ, 0x1f, R49 ;  /* 0x0000001fff007819 */ /* 0x000fc60000011431 */
[----:B------:R-:W-:Y:S01]  /*1b970*/  IMAD R51, R195, UR5, R48 ;  /* 0x00000005c3337c24 */ /* 0x000fe2000f8e0230 */
[----:B------:R-:W-:Y:S01]  /*1b980*/  ULDC.64 UR4, c[0x0][0xae0] ;  /* 0x0002b80000047ab9 */ /* 0x000fe20000000a00 */
[----:B------:R-:W-:Y:S02]  /*1b990*/  IMAD.MOV R53, RZ, RZ, -R49 ;  /* 0x000000ffff357224 */ /* 0x000fe400078e0a31 */
[----:B------:R-:W-:Y:S02]  /*1b9a0*/  IMAD.IADD R21, R21, 0x1, R51 ;  /* 0x0000000115157824 */ /* 0x000fe400078e0233 */
[----:B------:R-:W-:Y:S02]  /*1b9b0*/  IMAD R0, R0, UR4, RZ ;  /* 0x0000000400007c24 */ /* 0x000fe4000f8e02ff */
[----:B------:R-:W-:Y:S02]  /*1b9c0*/  IMAD R51, R4, R53, R50 ;  /* 0x0000003504337224 */ /* 0x000fe400078e0232 */
[----:B------:R-:W-:-:S02]  /*1b9d0*/  IMAD R53, R49, UR5, R0 ;  /* 0x0000000531357c24 */ /* 0x000fc4000f8e0200 */
[----:B------:R-:W-:Y:S01]  /*1b9e0*/  IMAD.WIDE.U32 R20, R49, UR4, R20 ;  /* 0x0000000431147c25 */ /* 0x000fe2000f8e0014 */
[----:B------:R-:W-:Y:S01]  /*1b9f0*/  SHF.R.S32.HI R0, RZ, 0x1f, R51 ;  /* 0x0000001fff007819 */ /* 0x000fe20000011433 */
[----:B------:R-:W-:Y:S02]  /*1ba00*/  ULDC.64 UR4, c[0x0][0xad8] ;  /* 0x0002b60000047ab9 */ /* 0x000fe40000000a00 */
[----:B------:R-:W-:Y:S02]  /*1ba10*/  IMAD.IADD R186, R221, 0x1, R186 ;  /* 0x00000001ddba7824 */ /* 0x000fe400078e02ba */
[----:B------:R-:W-:Y:S02]  /*1ba20*/  IMAD.IADD R21, R21, 0x1, R53 ;  /* 0x0000000115157824 */ /* 0x000fe400078e0235 */
[----:B------:R-:W-:Y:S02]  /*1ba30*/  IMAD R4, R0, UR4, RZ ;  /* 0x0000000400047c24 */ /* 0x000fe4000f8e02ff */
[----:B------:R-:W-:-:S02]  /*1ba40*/  VIADD R0, R186, 0x20 ;  /* 0x00000020ba007836 */ /* 0x000fc40000000000 */
[C---:B------:R-:W-:Y:S02]  /*1ba50*/  IMAD R49, R51.reuse, UR5, R4 ;  /* 0x0000000533317c24 */ /* 0x040fe4000f8e0204 */
[----:B------:R-:W-:Y:S01]  /*1ba60*/  IMAD.WIDE.U32 R20, R51, UR4, R20 ;  /* 0x0000000433147c25 */ /* 0x000fe2000f8e0014 */
[-C--:B------:R-:W-:Y:S01]  /*1ba70*/  ISETP.GE.AND P0, PT, R0, R3.reuse, PT ;  /* 0x000000030000720c */ /* 0x080fe20003f06270 */
[----:B------:R-:W-:Y:S01]  /*1ba80*/  ULDC.64 UR4, c[0x0][0xa80] ;  /* 0x0002a00000047ab9 */ /* 0x000fe20000000a00 */
[----:B------:R-:W-:Y:S01]  /*1ba90*/  ISETP.GE.AND P2, PT, R186, R3, PT ;  /* 0x00000003ba00720c */ /* 0x000fe20003f46270 */
[----:B------:R-:W-:Y:S02]  /*1baa0*/  VIADD R0, R2, 0x2a820 ;  /* 0x0002a82002007836 */ /* 0x000fe40000000000 */
[----:B------:R-:W-:Y:S01]  /*1bab0*/  VIADD R4, R186, 0x40 ;  /* 0x00000040ba047836 */ /* 0x000fe20000000000 */
[----:B------:R-:W-:Y:S01]  /*1bac0*/  LEA R50, P3, R20, UR4, 0x1 ;  /* 0x0000000414327c11 */ /* 0x000fe2000f8608ff */
[----:B------:R-:W-:Y:S01]  /*1bad0*/  IMAD.IADD R21, R21, 0x1, R49 ;  /* 0x0000000115157824 */ /* 0x000fe200078e0231 */
[----:B------:R-:W-:-:S02]  /*1bae0*/  PRMT R0, RZ, 0x654, R0 ;  /* 0x00000654ff007816 */ /* 0x000fc40000000000 */
[----:B------:R-:W-:Y:S02]  /*1baf0*/  ISETP.GE.AND P1, PT, R4, R3, PT ;  /* 0x000000030400720c */ /* 0x000fe40003f26270 */
[----:B------:R-:W-:Y:S01]  /*1bb00*/  LEA.HI.X R4, R20, UR5, R21, 0x1, P3 ;  /* 0x0000000514047c11 */ /* 0x000fe200098f0c15 */
[----:B---3--:R0:W-:Y:S01]  /*1bb10*/  SYNCS.ARRIVE.TRANS64.RED.A1T0 RZ, [R0+URZ], RZ ;  /* 0x000000ff00ff79a7 */ /* 0x0081e2000810043f */
[----:B------:R2:W1:Y:S01]  /*1bb20*/  SHFL.IDX PT, R48, R50, RZ, 0x181f ;  /* 0x00181fff32307589 */ /* 0x00046200000e0000 */
[----:B------:R-:W-:Y:S01]  /*1bb30*/  BSSY B1, `(.L_x_2878) ;  /* 0x000000f000017945 */ /* 0x000fe20003800000 */
[----:B------:R-:W-:Y:S02]  /*1bb40*/  SHF.R.S32.HI R107, RZ, 0x1f, R192 ;  /* 0x0000001fff6b7819 */ /* 0x000fe400000114c0 */
[----:B------:R-:W-:Y:S01]  /*1bb50*/  SHF.R.S32.HI R108, RZ, 0x1f, R189 ;  /* 0x0000001fff6c7819 */ /* 0x000fe200000114bd */
[----:B0-----:R2:W0:Y:S01]  /*1bb60*/  SHFL.IDX PT, R0, R4, RZ, 0x181f ;  /* 0x00181fff04007589 */ /* 0x00142200000e0000 */
[----:B------:R-:W-:Y:S05]  /*1bb70*/  @P2 BRA `(.L_x_2879) ;  /* 0x0000000000282947 */ /* 0x000fea0003800000 */
[----:B------:R-:W-:Y:S01]  /*1bb80*/  ULDC UR4, c[0x0][0xac8] ;  /* 0x0002b20000047ab9 */ /* 0x000fe20000000800 */
[----:B------:R-:W-:Y:S01]  /*1bb90*/  ULDC.64 UR6, c[0x0][0x208] ;  /* 0x0000820000067ab9 */ /* 0x000fe20000000a00 */
[----:B------:R-:W-:Y:S02]  /*1bba0*/  ISETP.GE.AND P2, PT, R189, UR4, PT ;  /* 0x00000004bd007c0c */ /* 0x000fe4000bf46270 */
[----:B------:R-:W-:-:S11]  /*1bbb0*/  ISETP.GE.AND P3, PT, R192, UR4, PT ;  /* 0x00000004c0007c0c */ /* 0x000fd6000bf66270 */
[CC--:B-1----:R-:W-:Y:S02]  /*1bbc0*/  @!P2 LEA R20, P4, R189.reuse, R48.reuse, 0x1 ;  /* 0x00000030bd14a211 */ /* 0x0c2fe400078808ff */
[C---:B------:R-:W-:Y:S02]  /*1bbd0*/  @!P3 LEA R48, P5, R192.reuse, R48, 0x1 ;  /* 0x00000030c030b211 */ /* 0x040fe400078a08ff */
[-C--:B0-----:R-:W-:Y:S02]  /*1bbe0*/  @!P2 LEA.HI.X R21, R189, R0.reuse, R108, 0x1, P4 ;  /* 0x00000000bd15a211 */ /* 0x081fe400020f0c6c */
[----:B------:R-:W-:-:S03]  /*1bbf0*/  @!P3 LEA.HI.X R49, R192, R0, R107, 0x1, P5 ;  /* 0x00000000c031b211 */ /* 0x000fc600028f0c6b */
[----:B-----5:R3:W-:Y:S04]  /*1bc00*/  @!P2 ST.E.128 desc[UR6][R20.64], R8 ;  /* 0x000000081400a985 */ /* 0x0207e8000c101d06 */
[----:B------:R3:W-:Y:S02]  /*1bc10*/  @!P3 ST.E.128 desc[UR6][R48.64], R32 ;  /* 0x000000203000b985 */ /* 0x0007e4000c101d06 */
.L_x_2879:
[----:B------:R-:W-:Y:S05]  /*1bc20*/  BSYNC B1 ;  /* 0x0000000000017941 */ /* 0x000fea0003800000 */
.L_x_2878:
[----:B0-----:R0:W4:Y:S01]  /*1bc30*/  SHFL.IDX PT, R0, R4, 0x1, 0x181f ;  /* 0x00381f0004007f89 */ /* 0x00112200000e0000 */
[----:B------:R-:W-:Y:S03]  /*1bc40*/  BSSY B1, `(.L_x_2880) ;  /* 0x000000d000017945 */ /* 0x000fe60003800000 */
[----:B---3-5:R0:W3:Y:S01]  /*1bc50*/  SHFL.IDX PT, R10, R50, 0x1, 0x181f ;  /* 0x00381f00320a7f89 */ /* 0x0280e200000e0000 */
[----:B------:R-:W-:Y:S05]  /*1bc60*/  @P0 BRA `(.L_x_2881) ;  /* 0x0000000000280947 */ /* 0x000fea0003800000 */
[----:B------:R-:W-:Y:S01]  /*1bc70*/  ULDC UR4, c[0x0][0xac8] ;  /* 0x0002b20000047ab9 */ /* 0x000fe20000000800 */
[----:B------:R-:W-:Y:S01]  /*1bc80*/  ULDC.64 UR6, c[0x0][0x208] ;  /* 0x0000820000067ab9 */ /* 0x000fe20000000a00 */
        /* <DEDUP_REMOVED lines=8> */
.L_x_2881:
[----:B------:R-:W-:Y:S05]  /*1bd10*/  BSYNC B1 ;  /* 0x0000000000017941 */ /* 0x000fea0003800000 */
.L_x_2880:
[----:B----4-:R4:W0:Y:S01]  /*1bd20*/  SHFL.IDX PT, R0, R4, 0x2, 0x181f ;  /* 0x00581f0004007f89 */ /* 0x01082200000e0000 */
[----:B------:R-:W-:Y:S03]  /*1bd30*/  BSSY B1, `(.L_x_2882) ;  /* 0x000000d000017945 */ /* 0x000fe60003800000 */
[----:B---3--:R4:W3:Y:S01]  /*1bd40*/  SHFL.IDX PT, R10, R50, 0x2, 0x181f ;  /* 0x00581f00320a7f89 */ /* 0x0088e200000e0000 */
[----:B------:R-:W-:Y:S05]  /*1bd50*/  @P1 BRA `(.L_x_2883) ;  /* 0x0000000000281947 */ /* 0x000fea0003800000 */
[----:B------:R-:W-:Y:S01]  /*1bd60*/  ULDC UR4, c[0x0][0xac8] ;  /* 0x0002b20000047ab9 */ /* 0x000fe20000000800 */
[----:B------:R-:W-:Y:S01]  /*1bd70*/  ULDC.64 UR6, c[0x0][0x208] ;  /* 0x0000820000067ab9 */ /* 0x000fe20000000a00 */
        /* <DEDUP_REMOVED lines=8> */
.L_x_2883:
[----:B------:R-:W-:Y:S05]  /*1be00*/  BSYNC B1 ;  /* 0x0000000000017941 */ /* 0x000fea0003800000 */
.L_x_2882:
[----:B0-----:R-:W-:Y:S01]  /*1be10*/  VIADD R0, R186, 0x60 ;  /* 0x00000060ba007836 */ /* 0x001fe20000000000 */
[----:B--2-4-:R-:W0:Y:S04]  /*1be20*/  SHFL.IDX PT, R4, R4, 0x3, 0x181f ;  /* 0x00781f0004047f89 */ /* 0x014e2800000e0000 */
[----:B------:R-:W-:Y:S01]  /*1be30*/  ISETP.GE.AND P0, PT, R0, R3, PT ;  /* 0x000000030000720c */ /* 0x000fe20003f06270 */
[----:B------:R-:W2:-:S12]  /*1be40*/  SHFL.IDX PT, R50, R50, 0x3, 0x181f ;  /* 0x00781f0032327f89 */ /* 0x000e9800000e0000 */
[----:B------:R-:W-:Y:S05]  /*1be50*/  @P0 BRA `(.L_x_2884) ;  /* 0x0000001800440947 */ /* 0x000fea0003800000 */
[----:B------:R-:W-:Y:S01]  /*1be60*/  ULDC UR4, c[0x0][0xac8] ;  /* 0x0002b20000047ab9 */ /* 0x000fe20000000800 */
[----:B------:R-:W-:Y:S01]  /*1be70*/  ULDC.64 UR6, c[0x0][0x208] ;  /* 0x0000820000067ab9 */ /* 0x000fe20000000a00 */
[----:B------:R-:W-:-:S13]  /*1be80*/  ISETP.GE.AND P1, PT, R189, UR4, PT ;  /* 0x00000004bd007c0c */ /* 0x000fda000bf26270 */
[----:B--2---:R-:W-:-:S04]  /*1be90*/  @!P1 LEA R8, P0, R189, R50, 0x1 ;  /* 0x00000032bd089211 */ /* 0x004fc800078008ff */
[----:B0-----:R-:W-:Y:S02]  /*1bea0*/  @!P1 LEA.HI.X R9, R189, R4, R108, 0x1, P0 ;  /* 0x00000004bd099211 */ /* 0x001fe400000f0c6c */
[----:B------:R-:W-:-:S03]  /*1beb0*/  ISETP.GE.AND P0, PT, R192, UR4, PT ;  /* 0x00000004c0007c0c */ /* 0x000fc6000bf06270 */
[----:B------:R0:W-:Y:S10]  /*1bec0*/  @!P1 ST.E.128 desc[UR6][R8.64], R28 ;  /* 0x0000001c08009985 */ /* 0x0001f4000c101d06 */
[----:B------:R-:W-:Y:S05]  /*1bed0*/  @P0 BRA `(.L_x_2884) ;  /* 0x0000001800240947 */ /* 0x000fea0003800000 */
[----:B0-----:R-:W-:Y:S01]  /*1bee0*/  LEA R8, P0, R192, R50, 0x1 ;  /* 0x00000032c0087211 */ /* 0x001fe200078008ff */
[----:B------:R-:W-:-:S03]  /*1bef0*/  ULDC.64 UR4, c[0x0][0x208] ;  /* 0x0000820000047ab9 */ /* 0x000fc60000000a00 */
[----:B------:R-:W-:-:S05]  /*1bf00*/  LEA.HI.X R9, R192, R4, R107, 0x1, P0 ;  /* 0x00000004c0097211 */ /* 0x000fca00000f0c6b */
[----:B------:R0:W-:Y:S01]  /*1bf10*/  ST.E.128 desc[UR4][R8.64], R44 ;  /* 0x0000002c08007985 */ /* 0x0001e2000c101d04 */
[----:B------:R-:W-:Y:S05]  /*1bf20*/  BRA `(.L_x_2884) ;  /* 0x0000001800107947 */ /* 0x000fea0003800000 */
.L_x_2877:
        /* <DEDUP_REMOVED lines=11> */
[----:B------:R-:W-:-:S02]  /*1bfe0*/  SHF.R.S32.HI R0, RZ, 0x1f, R195 ;  /* 0x0000001fff007819 */ /* 0x000fc400000114c3 */
[----:B------:R-:W-:Y:S01]  /*1bff0*/  IMAD.IADD R9, R9, 0x1, R11 ;  /* 0x0000000109097824 */ /* 0x000fe200078e020b */
[----:B------:R-:W-:Y:S01]  /*1c000*/  SHF.R.S32.HI R28, RZ, 0x1f, R206 ;  /* 0x0000001fff1c7819 */ /* 0x000fe200000114ce */
[----:B------:R-:W-:Y:S01]  /*1c010*/  IMAD.MOV.U32 R11, RZ, RZ, R29 ;  /* 0x000000ffff0b7224 */ /* 0x000fe200078e001d */
[----:B------:R-:W-:Y:S01]  /*1c020*/  SHF.R.S32.HI R30, RZ, 0x1f, R207 ;  /* 0x0000001fff1e7819 */ /* 0x000fe200000114cf */
[C---:B------:R-:W-:Y:S01]  /*1c030*/  IMAD.WIDE.U32 R8, R165.reuse, UR4, R8 ;  /* 0x00000004a5087c25 */ /* 0x040fe2000f8e0008 */
[----:B------:R-:W-:Y:S02]  /*1c040*/  SHF.R.S32.HI R31, RZ, 0x1f, R208 ;  /* 0x0000001fff1f7819 */ /* 0x000fe400000114d0 */
[----:B------:R-:W-:Y:S01]  /*1c050*/  SHF.R.S32.HI R32, RZ, 0x1f, R209 ;  /* 0x0000001fff207819 */ /* 0x000fe200000114d1 */
[----:B------:R-:W-:Y:S01]  /*1c060*/  IMAD R9, R165, UR5, R9 ;  /* 0x00000005a5097c24 */ /* 0x000fe2000f8e0209 */
[----:B------:R-:W-:Y:S01]  /*1c070*/  ULDC.64 UR4, c[0x0][0xb40] ;  /* 0x0002d00000047ab9 */ /* 0x000fe20000000a00 */
[----:B------:R-:W-:Y:S01]  /*1c080*/  SHF.R.S32.HI R33, RZ, 0x1f, R210 ;  /* 0x0000001fff217819 */ /* 0x000fe200000114d2 */
[----:B------:R-:W-:Y:S01]  /*1c090*/  IMAD R0, R0, UR4, RZ ;  /* 0x0000000400007c24 */ /* 0x000fe2000f8e02ff */
[----:B------:R-:W-:Y:S01]  /*1c0a0*/  SHF.R.S32.HI R34, RZ, 0x1f, R211 ;  /* 0x0000001fff227819 */ /* 0x000fe200000114d3 */
[----:B0-----:R-:W-:Y:S01]  /*1c0b0*/  @P4 IMAD.HI.U32 R10, R29, R10, RZ ;  /* 0x0000000a1d0a4227 */ /* 0x001fe200078e00ff */
[----:B------:R-:W-:-:S02]  /*1c0c0*/  SHF.R.S32.HI R35, RZ, 0x1f, R212 ;  /* 0x0000001fff237819 */ /* 0x000fc400000114d4 */
[----:B------:R-:W-:Y:S01]  /*1c0d0*/  SHF.R.S32.HI R36, RZ, 0x1f, R213 ;  /* 0x0000001fff247819 */ /* 0x000fe200000114d5 */
[C---:B------:R-:W-:Y:S01]  /*1c0e0*/  IMAD R13, R195.reuse, UR5, R0 ;  /* 0x00000005c30d7c24 */ /* 0x040fe2000f8e0200 */
[----:B------:R-:W-:Y:S01]  /*1c0f0*/  SHF.R.S32.HI R26, RZ, 0x1f, R216 ;  /* 0x0000001fff1a7819 */ /* 0x000fe200000114d8 */
[----:B------:R-:W-:Y:S01]  /*1c100*/  IMAD.WIDE.U32 R8, R195, UR4, R8 ;  /* 0x00000004c3087c25 */ /* 0x000fe2000f8e0008 */
[----:B-1----:R-:W-:Y:S01]  /*1c110*/  @P4 SHF.R.U32.HI R11, RZ, R15, R10 ;  /* 0x0000000fff0b4219 */ /* 0x002fe2000001160a */
[----:B------:R-:W-:Y:S01]  /*1c120*/  ULDC.64 UR4, c[0x0][0xb48] ;  /* 0x0002d20000047ab9 */ /* 0x000fe20000000a00 */
[----:B------:R-:W-:Y:S01]  /*1c130*/  SHF.R.S32.HI R21, RZ, 0x1f, R217 ;  /* 0x0000001fff157819 */ /* 0x000fe200000114d9 */
[----:B------:R-:W-:Y:S01]  /*1c140*/  IMAD.IADD R9, R9, 0x1, R13 ;  /* 0x0000000109097824 */ /* 0x000fe200078e020d */
[----:B------:R-:W-:Y:S02]  /*1c150*/  IADD3 R13, -R11, RZ, RZ ;  /* 0x000000ff0b0d7210 */ /* 0x000fe40007ffe1ff */
[----:B------:R-:W-:Y:S01]  /*1c160*/  SHF.R.S32.HI R0, RZ, 0x1f, R11 ;  /* 0x0000001fff007819 */ /* 0x000fe2000001140b */
[----:B------:R-:W-:-:S04]  /*1c170*/  IMAD.WIDE.U32 R8, R200, UR4, R8 ;  /* 0x00000004c8087c25 */ /* 0x000fc8000f8e0008 */
[----:B------:R-:W-:Y:S02]  /*1c180*/  IMAD R13, R4, R13, R29 ;  /* 0x0000000d040d7224 */ /* 0x000fe400078e021d */
[----:B------:R-:W-:Y:S02]  /*1c190*/  IMAD R0, R0, UR6, RZ ;  /* 0x0000000600007c24 */ /* 0x000fe4000f8e02ff */
        /* <DEDUP_REMOVED lines=15> */
[----:B------:R0:W-:Y:S01]  /*1c290*/  SYNCS.ARRIVE.TRANS64.RED.A1T0 RZ, [R10+URZ], RZ ;  /* 0x000000ff0aff79a7 */ /* 0x0001e2000810043f */
[----:B------:R0:W1:Y:S04]  /*1c2a0*/  SHFL.IDX PT, R8, R0, RZ, 0x1c1f ;  /* 0x001c1fff00087589 */ /* 0x00006800000e0000 */
[----:B------:R0:W2:Y:S01]  /*1c2b0*/  SHFL.IDX PT, R9, R4, RZ, 0x1c1f ;  /* 0x001c1fff04097589 */ /* 0x0000a200000e0000 */
[----:B------:R-:W-:Y:S05]  /*1c2c0*/  @P0 BRA `(.L_x_2886) ;  /* 0x0000000400040947 */ /* 0x000fea0003800000 */
[----:B------:R-:W-:Y:S01]  /*1c2d0*/  ULDC UR4, c[0x0][0xac8] ;  /* 0x0002b20000047ab9 */ /* 0x000fe20000000800 */
[----:B------:R-:W-:Y:S01]  /*1c2e0*/  ULDC.64 UR6, c[0x0][0x208] ;  /* 0x0000820000067ab9 */ /* 0x000fe20000000a00 */
        /* <DEDUP_REMOVED lines=63> */
.L_x_2886:
[----:B------:R-:W-:Y:S05]  /*1c6e0*/  BSYNC B1 ;  /* 0x0000000000017941 */ /* 0x000fea0003800000 */
.L_x_2885:
[----:B------:R-:W-:Y:S01]  /*1c6f0*/  ISETP.GE.AND P0, PT, R24, R3, PT ;  /* 0x000000031800720c */ /* 0x000fe20003f06270 */
[----:B--23--:R2:W3:Y:S04]  /*1c700*/  SHFL.IDX PT, R9, R4, 0x1, 0x1c1f ;  /* 0x003c1f0004097f89 */ /* 0x00c4e800000e0000 */
[----:B-1----:R2:W1:Y:S08]  /*1c710*/  SHFL.IDX PT, R8, R0, 0x1, 0x1c1f ;  /* 0x003c1f0000087f89 */ /* 0x00247000000e0000 */
[----:B--2---:R-:W-:Y:S05]  /*1c720*/  @P0 BRA `(.L_x_2884) ;  /* 0x0000001000100947 */ /* 0x004fea0003800000 */
[----:B------:R-:W-:Y:S01]  /*1c730*/  ULDC UR4, c[0x0][0xac8] ;  /* 0x0002b20000047ab9 */ /* 0x000fe20000000800 */
[----:B------:R-:W-:Y:S01]  /*1c740*/  ULDC.64 UR6, c[0x0][0x208] ;  /* 0x0000820000067ab9 */ /* 0x000fe20000000a00 */
        /* <DEDUP_REMOVED lines=31> */
[----:B------:R-:W-:Y:S02]  /*1c940*/  ISETP.GE.AND P4, PT, R207, UR4, PT ;  /* 0x00000004cf007c0c */ /* 0x000fe4000bf86270 */
[-C--:B------:R-:W-:Y:S01]  /*1c950*/  @!P1 LEA.HI.X R13, R210, R9.reuse, R33, 0x2, P5 ;  /* 0x00000009d20d9211 */ /* 0x080fe200028f1421 */
[----:B------:R-:W-:Y:S01]  /*1c960*/  @!P0 ST.E.64 desc[UR6][R10.64], R50 ;  /* 0x000000320a008985 */ /* 0x000fe2000c101b06 */
[----:B------:R-:W-:Y:S02]  /*1c970*/  @!P2 LEA.HI.X R15, R209, R9, R32, 0x2, P6 ;  /* 0x00000009d10fa211 */ /* 0x000fe400030f1420 */
[----:B------:R-:W-:Y:S01]  /*1c980*/  ISETP.GE.AND P0, PT, R204, UR4, PT ;  /* 0x00000004cc007c0c */ /* 0x000fe2000bf06270 */
[----:B------:R0:W-:Y:S01]  /*1c990*/  @!P1 ST.E.64 desc[UR6][R12.64], R54 ;  /* 0x000000360c009985 */ /* 0x0001e2000c101b06 */
[----:B------:R-:W-:Y:S02]  /*1c9a0*/  ISETP.GE.AND P1, PT, R205, UR4, PT ;  /* 0x00000004cd007c0c */ /* 0x000fe4000bf26270 */
[----:B--2---:R-:W-:Y:S01]  /*1c9b0*/  @!P3 LEA R20, P5, R208, R8, 0x2 ;  /* 0x00000008d014b211 */ /* 0x004fe200078a10ff */
[----:B------:R1:W-:Y:S01]  /*1c9c0*/  @!P2 ST.E.64 desc[UR6][R14.64], R58 ;  /* 0x0000003a0e00a985 */ /* 0x0003e2000c101b06 */
[----:B------:R-:W-:-:S02]  /*1c9d0*/  ISETP.GE.AND P2, PT, R206, UR4, PT ;  /* 0x00000004ce007c0c */ /* 0x000fc4000bf46270 */
[CC--:B---3--:R-:W-:Y:S02]  /*1c9e0*/  @!P4 LEA R24, P6, R207.reuse, R8.reuse, 0x2 ;  /* 0x00000008cf18c211 */ /* 0x0c8fe400078c10ff */
[-C--:B------:R-:W-:Y:S02]  /*1c9f0*/  @!P3 LEA.HI.X R21, R208, R9.reuse, R31, 0x2, P5 ;  /* 0x00000009d015b211 */ /* 0x080fe400028f141f */
[----:B------:R-:W-:Y:S02]  /*1ca00*/  @!P4 LEA.HI.X R25, R207, R9, R30, 0x2, P6 ;  /* 0x00000009cf19c211 */ /* 0x000fe400030f141e */
[----:B------:R-:W-:Y:S01]  /*1ca10*/  ISETP.GE.AND P5, PT, R203, UR4, PT ;  /* 0x00000004cb007c0c */ /* 0x000fe2000bfa6270 */
[----:B------:R2:W-:Y:S01]  /*1ca20*/  @!P3 ST.E.64 desc[UR6][R20.64], R62 ;  /* 0x0000003e1400b985 */ /* 0x0005e2000c101b06 */
[----:B0-----:R-:W-:-:S03]  /*1ca30*/  @!P1 LEA R12, P6, R205, R8, 0x2 ;  /* 0x00000008cd0c9211 */ /* 0x001fc600078c10ff */
[-C--:B------:R-:W-:Y:S01]  /*1ca40*/  @!P2 LEA R10, P3, R206, R8.reuse, 0x2 ;  /* 0x00000008ce0aa211 */ /* 0x080fe200078610ff */
[----:B------:R2:W-:Y:S01]  /*1ca50*/  @!P4 ST.E.64 desc[UR6][R24.64], R66 ;  /* 0x000000421800c985 */ /* 0x0005e2000c101b06 */
[-C--:B-1----:R-:W-:Y:S02]  /*1ca60*/  @!P0 LEA R14, P4, R204, R8.reuse, 0x2 ;  /* 0x00000008cc0e8211 */ /* 0x082fe400078810ff */
[-C--:B------:R-:W-:Y:S02]  /*1ca70*/  @!P2 LEA.HI.X R11, R206, R9.reuse, R28, 0x2, P3 ;  /* 0x00000009ce0ba211 */ /* 0x080fe400018f141c */
[-C--:B------:R-:W-:Y:S02]  /*1ca80*/  @!P1 LEA.HI.X R13, R205, R9.reuse, R229, 0x2, P6 ;  /* 0x00000009cd0d9211 */ /* 0x080fe400030f14e5 */
[----:B------:R-:W-:Y:S01]  /*1ca90*/  @!P0 LEA.HI.X R15, R204, R9, R228, 0x2, P4 ;  /* 0x00000009cc0f8211 */ /* 0x000fe200020f14e4 */
[----:B------:R2:W-:Y:S01]  /*1caa0*/  @!P2 ST.E.64 desc[UR6][R10.64], R70 ;  /* 0x000000460a00a985 */ /* 0x0005e2000c101b06 */
[----:B------:R-:W-:-:S03]  /*1cab0*/  @!P5 LEA R26, P3, R203, R8, 0x2 ;  /* 0x00000008cb1ad211 */ /* 0x000fc600078610ff */
[----:B------:R2:W-:Y:S01]  /*1cac0*/  @!P1 ST.E.64 desc[UR6][R12.64], R74 ;  /* 0x0000004a0c009985 */ /* 0x0005e2000c101b06 */
[----:B------:R-:W-:-:S03]  /*1cad0*/  @!P5 LEA.HI.X R27, R203, R9, R227, 0x2, P3 ;  /* 0x00000009cb1bd211 */ /* 0x000fc600018f14e3 */
[----:B------:R2:W-:Y:S01]  /*1cae0*/  @!P0 ST.E.64 desc[UR6][R14.64], R78 ;  /* 0x0000004e0e008985 */ /* 0x0005e2000c101b06 */
[----:B------:R-:W-:-:S03]  /*1caf0*/  ISETP.GE.AND P0, PT, R202, UR4, PT ;  /* 0x00000004ca007c0c */ /* 0x000fc6000bf06270 */
[----:B------:R2:W-:Y:S10]  /*1cb00*/  @!P5 ST.E.64 desc[UR6][R26.64], R82 ;  /* 0x000000521a00d985 */ /* 0x0005f4000c101b06 */
[----:B------:R-:W-:Y:S05]  /*1cb10*/  @P0 BRA `(.L_x_2884) ;  /* 0x0000000c00140947 */ /* 0x000fea0003800000 */
[----:B------:R-:W-:Y:S01]  /*1cb20*/  LEA R8, P0, R202, R8, 0x2 ;  /* 0x00000008ca087211 */ /* 0x000fe200078010ff */
[----:B------:R-:W-:-:S03]  /*1cb30*/  ULDC.64 UR4, c[0x0][0x208] ;  /* 0x0000820000047ab9 */ /* 0x000fc60000000a00 */
[----:B------:R-:W-:-:S05]  /*1cb40*/  LEA.HI.X R9, R202, R9, R226, 0x2, P0 ;  /* 0x00000009ca097211 */ /* 0x000fca00000f14e2 */
[----:B------:R4:W-:Y:S01]  /*1cb50*/  ST.E.64 desc[UR4][R8.64], R86 ;  /* 0x0000005608007985 */ /* 0x0009e2000c101b04 */
[----:B------:R-:W-:Y:S05]  /*1cb60*/  BRA `(.L_x_2884) ;  /* 0x0000000c00007947 */ /* 0x000fea0003800000 */
.L_x_2875:
[----:B------:R-:W-:Y:S01]  /*1cb70*/  ULDC.64 UR6, c[0x0][0xc08] ;  /* 0x0003020000067ab9 */ /* 0x000fe20000000a00 */
[----:B------:R-:W-:Y:S01]  /*1cb80*/  ULDC.64 UR4, c[0x0][0xc00] ;  /* 0x0003000000047ab9 */ /* 0x000fe20000000a00 */
[----:B------:R-:W-:Y:S01]  /*1cb90*/  ISETP.NE.U32.AND P1, PT, RZ, UR6, PT ;  /* 0x00000006ff007c0c */ /* 0x000fe2000bf25070 */
[----:B------:R-:W-:Y:S01]  /*1cba0*/  IMAD.MOV.U32 R3, RZ, RZ, RZ ;  /* 0x000000ffff037224 */ /* 0x000fe200078e00ff */
[----:B------:R-:W-:Y:S01]  /*1cbb0*/  IADD3 R8, P2, R196, UR4, RZ ;  /* 0x00000004c4087c10 */ /* 0x000fe2000ff5e0ff */
[----:B------:R-:W-:Y:S01]  /*1cbc0*/  ULDC.64 UR8, c[0x0][0x208] ;  /* 0x0000820000087ab9 */ /* 0x000fe20000000a00 */
[----:B------:R-:W-:Y:S02]  /*1cbd0*/  ISETP.NE.AND.EX P1, PT, RZ, UR7, PT, P1 ;  /* 0x00000007ff007c0c */ /* 0x000fe4000bf25310 */
[----:B------:R-:W-:Y:S01]  /*1cbe0*/  IADD3.X R9, R197, UR5, RZ, P2, !PT ;  /* 0x00000005c5097c10 */ /* 0x000fe200097fe4ff */
[----:B------:R-:W3:Y:S01]  /*1cbf0*/  S2R R33, SR_TID.X ;  /* 0x0000000000217919 */ /* 0x000ee20000002100 */
[----:B------:R-:W-:-:S04]  /*1cc00*/  ISETP.NE.U32.AND P0, PT, RZ, UR4, PT ;  /* 0x00000004ff007c0c */ /* 0x000fc8000bf05070 */
[----:B------:R-:W-:-:S05]  /*1cc10*/  ISETP.NE.AND.EX P0, PT, RZ, UR5, PT, P0 ;  /* 0x00000005ff007c0c */ /* 0x000fca000bf05300 */
[----:B------:R-:W-:-:S04]  /*1cc20*/  @P1 IADD3 R196, P2, R196, UR6, RZ ;  /* 0x00000006c4c41c10 */ /* 0x000fc8000ff5e0ff */
[----:B------:R-:W-:Y:S02]  /*1cc30*/  @P1 IADD3.X R197, R197, UR7, RZ, P2, !PT ;  /* 0x00000007c5c51c10 */ /* 0x000fe400097fe4ff */
[----:B------:R-:W-:Y:S01]  /*1cc40*/  ISETP.NE.AND P2, PT, R194, RZ, PT ;  /* 0x000000ffc200720c */ /* 0x000fe20003f45270 */
[----:B------:R-:W-:Y:S01]  /*1cc50*/  ULDC UR4, c[0x0][0xa88] ;  /* 0x0002a20000047ab9 */ /* 0x000fe20000000800 */
[----:B------:R0:W5:Y:S01]  /*1cc60*/  @P0 LDG.E R3, desc[UR8][R8.64] ;  /* 0x0000000808030981 */ /* 0x000162000c1e1900 */
[----:B------:R-:W-:-:S06]  /*1cc70*/  IMAD.U32 R0, RZ, RZ, UR4 ;  /* 0x00000004ff007e24 */ /* 0x000fcc000f8e00ff */
[----:B------:R0:W5:Y:S04]  /*1cc80*/  @P1 LDG.E R0, desc[UR8][R196.64] ;  /* 0x00000008c4001981 */ /* 0x000168000c1e1900 */
[----:B------:R-:W1:Y:S01]  /*1cc90*/  @!P2 LDC R194, c[0x0][0xad4] ;  /* 0x0002b500ffc2ab82 */ /* 0x000e620000000800 */
[----:B---3--:R-:W-:-:S05]  /*1cca0*/  VIADD R4, R33, 0xffffff80 ;  /* 0xffffff8021047836 */ /* 0x008fca0000000000 */
[----:B------:R-:W-:Y:S02]  /*1ccb0*/  ISETP.GT.AND P3, PT, R4, 0x7f, PT ;  /* 0x0000007f0400780c */ /* 0x000fe40003f64270 */
[----:B-1----:R-:W-:Y:S01]  /*1ccc0*/  ISETP.GT.AND P2, PT, R194, 0x1, PT ;  /* 0x00000001c200780c */ /* 0x002fe20003f44270 */
[----:B0-----:R-:W-:-:S12]  /*1ccd0*/  @P1 BRA `(.L_x_2887) ;  /* 0x0000000000141947 */ /* 0x001fd80003800000 */
[----:B------:R-:W-:Y:S05]  /*1cce0*/  @!P0 BRA `(.L_x_2887) ;  /* 0x0000000000108947 */ /* 0x000fea0003800000 */
[----:B------:R-:W-:Y:S02]  /*1ccf0*/  ULDC.64 UR4, c[0x0][0x208] ;  /* 0x0000820000047ab9 */ /* 0x000fe40000000a00 */
[----:B------:R-:W3:Y:S04]  /*1cd00*/  LDG.E R11, desc[UR4][R8.64] ;  /* 0x00000004080b7981 */ /* 0x000ee8000c1e1900 */
[----:B-----5:R-:W3:Y:S02]  /*1cd10*/  LDG.E R0, desc[UR4][R8.64+0x4] ;  /* 0x0000040408007981 */ /* 0x020ee4000c1e1900 */
[----:B---3--:R-:W-:-:S07]  /*1cd20*/  IMAD.IADD R0, R0, 0x1, -R11 ;  /* 0x0000000100007824 */ /* 0x008fce00078e0a0b */
.L_x_2887:
        /* <DEDUP_REMOVED lines=15> */
[----:B------:R-:W-:Y:S01]  /*1ce20*/  SEL R26, R26, 0x978, P0 ;  /* 0x000009781a1a7807 */ /* 0x000fe20000000000 */
[----:B------:R-:W-:-:S04]  /*1ce30*/  ULDC.64 UR4, c[0x0][0x208] ;  /* 0x0000820000047ab9 */ /* 0x000fc80000000a00 */
[----:B------:R-:W1:Y:S08]  /*1ce40*/  LDC.64 R20, c[0x0][R26+0x220] ;  /* 0x000088001a147b82 */ /* 0x000e700000000a00 */
[----:B------:R-:W4:Y:S08]  /*1ce50*/  LDC.64 R24, c[0x0][R26+0x218] ;  /* 0x000086001a187b82 */ /* 0x000f300000000a00 */
[----:B------:R-:W3:Y:S08]  /*1ce60*/  LDC.64 R12, c[0x0][R26+0x228] ;  /* 0x00008a001a0c7b82 */ /* 0x000ef00000000a00 */
[----:B------:R-:W5:Y:S08]  /*1ce70*/  @P1 LDC R4, c[0x0][0xbec] ;  /* 0x0002fb00ff041b82 */ /* 0x000f700000000800 */
[----:B------:R-:W2:Y:S08]  /*1ce80*/  LDC.64 R10, c[0x0][R26+0x210] ;  /* 0x000084001a0a7b82 */ /* 0x000eb00000000a00 */
[----:B------:R-:W3:Y:S01]  /*1ce90*/  @P1 LDC R31, c[0x0][0xbf0] ;  /* 0x0002fc00ff1f1b82 */ /* 0x000ee20000000800 */
[----:B-----5:R-:W-:-:S07]  /*1cea0*/  @P1 IMAD.HI.U32 R4, R33, R4, RZ ;  /* 0x0000000421041227 */ /* 0x020fce00078e00ff */
[----:B0-----:R-:W0:Y:S01]  /*1ceb0*/  @!P0 LDC R8, c[0x0][0xb50] ;  /* 0x0002d400ff088b82 */ /* 0x001e220000000800 */
[-C--:B-1----:R-:W-:Y:S02]  /*1cec0*/  IMAD R21, R21, R195.reuse, RZ ;  /* 0x000000c315157224 */ /* 0x082fe400078e02ff */
[----:B------:R-:W-:-:S05]  /*1ced0*/  IMAD.WIDE.U32 R14, R20, R195, RZ ;  /* 0x000000c3140e7225 */ /* 0x000fca00078e00ff */
[----:B------:R-:W1:Y:S01]  /*1cee0*/  @!P0 LDC R9, c[0x0][0xb54] ;  /* 0x0002d500ff098b82 */ /* 0x000e620000000800 */
[-C--:B----4-:R-:W-:Y:S02]  /*1cef0*/  IMAD R29, R25, R165.reuse, RZ ;  /* 0x000000a5191d7224 */ /* 0x090fe400078e02ff */
[----:B------:R-:W-:Y:S01]  /*1cf00*/  IMAD.WIDE.U32 R24, R24, R165, RZ ;  /* 0x000000a518187225 */ /* 0x000fe200078e00ff */
[----:B---3--:R-:W-:-:S03]  /*1cf10*/  @P1 SHF.R.U32.HI R27, RZ, R31, R4 ;  /* 0x0000001fff1b1219 */ /* 0x008fc60000011604 */
        /* <DEDUP_REMOVED lines=11> */
[----:B------:R-:W-:Y:S02]  /*1cfd0*/  IADD3 R12, P0, P1, R27, R24, R12 ;  /* 0x000000181b0c7210 */ /* 0x000fe4000791e00c */
[----:B------:R-:W-:Y:S02]  /*1cfe0*/  SHF.R.S32.HI R27, RZ, 0x1f, R27 ;  /* 0x0000001fff1b7819 */ /* 0x000fe4000001141b */
[----:B------:R-:W-:Y:S02]  /*1cff0*/  SHF.R.S32.HI R21, RZ, 0x1f, R15 ;  /* 0x0000001fff157819 */ /* 0x000fe4000001140f */
[----:B------:R-:W-:Y:S01]  /*1d000*/  IADD3.X R13, R27, R4, R25, P0, P1 ;  /* 0x000000041b0d7210 */ /* 0x000fe200007e2419 */
[----:B--2---:R-:W-:-:S04]  /*1d010*/  IMAD R4, R11, R15, RZ ;  /* 0x0000000f0b047224 */ /* 0x004fc800078e02ff */
[C---:B------:R-:W-:Y:S02]  /*1d020*/  IMAD R21, R10.reuse, R21, R4 ;  /* 0x000000150a157224 */ /* 0x040fe400078e0204 */
[----:B------:R-:W-:-:S04]  /*1d030*/  IMAD.WIDE.U32 R10, R10, R15, R12 ;  /* 0x0000000f0a0a7225 */ /* 0x000fc800078e000c */
[----:B------:R-:W-:Y:S01]  /*1d040*/  IMAD.IADD R4, R11, 0x1, R21 ;  /* 0x000000010b047824 */ /* 0x000fe200078e0215 */
[----:B0-----:R-:W-:Y:S01]  /*1d050*/  LEA R8, P0, R10, R8, 0x2 ;  /* 0x000000080a087211 */ /* 0x001fe200078010ff */
[----:B------:R-:W-:-:S03]  /*1d060*/  IMAD.MOV.U32 R11, RZ, RZ, -0x800000 ;  /* 0xff800000ff0b7424 */ /* 0x000fc600078e00ff */
[----:B-1----:R-:W-:-:S05]  /*1d070*/  LEA.HI.X R9, R10, R9, R4, 0x2, P0 ;  /* 0x000000090a097211 */ /* 0x002fca00000f1404 */
[----:B------:R0:W-:Y:S04]  /*1d080*/  STG.E desc[UR4][R8.64], R11 ;  /* 0x0000000b08007986 */ /* 0x0001e8000c101904 */
.L_x_2889:
[----:B------:R-:W-:Y:S05]  /*1d090*/  BSYNC B1 ;  /* 0x0000000000017941 */ /* 0x000fea0003800000 */
.L_x_2888:
[----:B------:R-:W-:Y:S05]  /*1d0a0*/  @P2 BRA `(.L_x_2884) ;  /* 0x0000000400b02947 */ /* 0x000fea0003800000 */
[----:B------:R-:W1:Y:S01]  /*1d0b0*/  LDC R15, c[0x0][0xbe8] ;  /* 0x0002fa00ff0f7b82 */ /* 0x000e620000000800 */
[----:B------:R-:W-:Y:S01]  /*1d0c0*/  ULDC.64 UR4, c[0x0][0xaa0] ;  /* 0x0002a80000047ab9 */ /* 0x000fe20000000a00 */
[----:B------:R-:W-:Y:S01]  /*1d0d0*/  ULDC.64 UR6, c[0x0][0xaf0] ;  /* 0x0002bc0000067ab9 */ /* 0x000fe20000000a00 */
[----:B------:R-:W-:Y:S01]  /*1d0e0*/  IMAD R4, R28, UR4, RZ ;  /* 0x000000041c047c24 */ /* 0x000fe2000f8e02ff */
[----:B------:R-:W-:Y:S01]  /*1d0f0*/  BSSY B1, `(.L_x_2890) ;  /* 0x000003a000017945 */ /* 0x000fe20003800000 */
[C---:B0-----:R-:W-:Y:S01]  /*1d100*/  IMAD.WIDE.U32 R8, R3.reuse, UR4, RZ ;  /* 0x0000000403087c25 */ /* 0x041fe2000f8e00ff */
[----:B------:R-:W-:Y:S02]  /*1d110*/  SHF.R.S32.HI R12, RZ, 0x1f, R192 ;  /* 0x0000001fff0c7819 */ /* 0x000fe400000114c0 */
[----:B------:R-:W-:Y:S01]  /*1d120*/  SHF.R.S32.HI R14, RZ, 0x1f, R189 ;  /* 0x0000001fff0e7819 */ /* 0x000fe200000114bd */
[----:B------:R-:W-:Y:S01]  /*1d130*/  IMAD R11, R3, UR5, R4 ;  /* 0x00000005030b7c24 */ /* 0x000fe2000f8e0204 */
[----:B------:R-:W-:Y:S01]  /*1d140*/  ULDC.64 UR4, c[0x0][0xae8] ;  /* 0x0002ba0000047ab9 */ /* 0x000fe20000000a00 */
[----:B------:R-:W-:-:S02]  /*1d150*/  IMAD R3, R193, 0x20, R221 ;  /* 0x00000020c1037824 */ /* 0x000fc400078e02dd */
[----:B------:R-:W-:Y:S02]  /*1d160*/  IMAD.IADD R9, R9, 0x1, R11 ;  /* 0x0000000109097824 */ /* 0x000fe400078e020b */
[----:B------:R-:W-:Y:S02]  /*1d170*/  IMAD.IADD R13, R186, 0x1, R3 ;  /* 0x00000001ba0d7824 */ /* 0x000fe400078e0203 */
[----:B------:R-:W-:-:S04]  /*1d180*/  IMAD.WIDE.U32 R8, R165, UR4, R8 ;  /* 0x00000004a5087c25 */ /* 0x000fc8000f8e0008 */
[----:B------:R-:W-:Y:S02]  /*1d190*/  IMAD.MOV.U32 R3, RZ, RZ, R13 ;  /* 0x000000ffff037224 */ /* 0x000fe400078e000d */
[----:B------:R-:W-:Y:S01]  /*1d1a0*/  IMAD R9, R165, UR5, R9 ;  /* 0x00000005a5097c24 */ /* 0x000fe2000f8e0209 */
[----:B-1----:R-:W-:Y:S01]  /*1d1b0*/  ISETP.NE.AND P0, PT, R15, 0x1, PT ;  /* 0x000000010f00780c */ /* 0x002fe20003f05270 */
[----:B------:R-:W-:Y:S01]  /*1d1c0*/  ULDC.64 UR4, c[0x0][0xae0] ;  /* 0x0002b80000047ab9 */ /* 0x000fe20000000a00 */
[----:B------:R-:W-:Y:S02]  /*1d1d0*/  IMAD.IADD R186, R221, 0x1, R186 ;  /* 0x00000001ddba7824 */ /* 0x000fe400078e02ba */
[----:B------:R-:W-:-:S09]  /*1d1e0*/  IMAD.WIDE.U32 R8, R195, UR6, R8 ;  /* 0x00000006c3087c25 */ /* 0x000fd2000f8e0008 */
[----:B------:R-:W0:Y:S08]  /*1d1f0*/  @P0 LDC R10, c[0x0][0xbec] ;  /* 0x0002fb00ff0a0b82 */ /* 0x000e300000000800 */
[----:B------:R-:W1:Y:S01]  /*1d200*/  @P0 LDC R21, c[0x0][0xbf0] ;  /* 0x0002fc00ff150b82 */ /* 0x000e620000000800 */
[----:B0-----:R-:W-:-:S04]  /*1d210*/  @P0 IMAD.HI.U32 R4, R13, R10, RZ ;  /* 0x0000000a0d040227 */ /* 0x001fc800078e00ff */
[----:B------:R-:W-:Y:S01]  /*1d220*/  IMAD R10, R220, UR6, RZ ;  /* 0x00000006dc0a7c24 */ /* 0x000fe2000f8e02ff */
[----:B-1----:R-:W-:-:S03]  /*1d230*/  @P0 SHF.R.U32.HI R3, RZ, R21, R4 ;  /* 0x00000015ff030219 */ /* 0x002fc60000011604 */
[----:B------:R-:W-:Y:S01]  /*1d240*/  IMAD R11, R195, UR7, R10 ;  /* 0x00000007c30b7c24 */ /* 0x000fe2000f8e020a */
[--C-:B------:R-:W-:Y:S01]  /*1d250*/  SHF.R.S32.HI R4, RZ, 0x1f, R3.reuse ;  /* 0x0000001fff047819 */ /* 0x100fe20000011403 */
        /* <DEDUP_REMOVED lines=9> */
[----:B------:R-:W-:Y:S02]  /*1d2f0*/  IMAD R4, R3, UR4, RZ ;  /* 0x0000000403047c24 */ /* 0x000fe4000f8e02ff */
[----:B------:R-:W-:Y:S02]  /*1d300*/  IMAD R15, R0, R15, RZ ;  /* 0x0000000f000f7224 */ /* 0x000fe400078e02ff */
[----:B------:R-:W-:-:S02]  /*1d310*/  IMAD R3, R11, UR5, R4 ;  /* 0x000000050b037c24 */ /* 0x000fc4000f8e0204 */
[----:B------:R-:W-:Y:S01]  /*1d320*/  IMAD.WIDE.U32 R8, R11, UR4, R8 ;  /* 0x000000040b087c25 */ /* 0x000fe2000f8e0008 */
[C---:B------:R-:W-:Y:S01]  /*1d330*/  ISETP.GE.AND P2, PT, R186.reuse, R15, PT ;  /* 0x0000000fba00720c */ /* 0x040fe20003f46270 */
[----:B------:R-:W-:Y:S02]  /*1d340*/  ULDC.64 UR4, c[0x0][0xa80] ;  /* 0x0002a00000047ab9 */ /* 0x000fe40000000a00 */
        /* <DEDUP_REMOVED lines=8> */
[----:B------:R0:W3:Y:S01]  /*1d3d0*/  SHFL.IDX PT, R0, R3, RZ, 0x181f ;  /* 0x00181fff03007589 */ /* 0x0000e200000e0000 */
[----:B------:R-:W-:Y:S10]  /*1d3e0*/  @P2 BRA `(.L_x_2891) ;  /* 0x0000000000282947 */ /* 0x000ff40003800000 */
[----:B------:R-:W-:Y:S01]  /*1d3f0*/  ULDC UR4, c[0x0][0xac8] ;  /* 0x0002b20000047ab9 */ /* 0x000fe20000000800 */
[----:B------:R-:W-:Y:S01]  /*1d400*/  ULDC.64 UR6, c[0x0][0x208] ;  /* 0x0000820000067ab9 */ /* 0x000fe20000000a00 */
[----:B------:R-:W-:Y:S02]  /*1d410*/  ISETP.GE.AND P4, PT, R189, UR4, PT ;  /* 0x00000004bd007c0c */ /* 0x000fe4000bf86270 */
[----:B------:R-:W-:-:S11]  /*1d420*/  ISETP.GE.AND P5, PT, R192, UR4, PT ;  /* 0x00000004c0007c0c */ /* 0x000fd6000bfa6270 */
[CC--:B-1----:R-:W-:Y:S02]  /*1d430*/  @!P4 LEA R10, P2, R189.reuse, R8.reuse, 0x1 ;  /* 0x00000008bd0ac211 */ /* 0x0c2fe400078408ff */
[C---:B------:R-:W-:Y:S02]  /*1d440*/  @!P5 LEA R8, P3, R192.reuse, R8, 0x1 ;  /* 0x00000008c008d211 */ /* 0x040fe400078608ff */
[-C--:B---3--:R-:W-:Y:S02]  /*1d450*/  @!P4 LEA.HI.X R11, R189, R0.reuse, R14, 0x1, P2 ;  /* 0x00000000bd0bc211 */ /* 0x088fe400010f0c0e */
[----:B------:R-:W-:-:S03]  /*1d460*/  @!P5 LEA.HI.X R9, R192, R0, R12, 0x1, P3 ;  /* 0x00000000c009d211 */ /* 0x000fc600018f0c0c */
[----:B------:R1:W-:Y:S04]  /*1d470*/  @!P4 ST.E.128 desc[UR6][R10.64], RZ ;  /* 0x000000ff0a00c985 */ /* 0x0003e8000c101d06 */
[----:B------:R1:W-:Y:S02]  /*1d480*/  @!P5 ST.E.128 desc[UR6][R8.64], RZ ;  /* 0x000000ff0800d985 */ /* 0x0003e4000c101d06 */
.L_x_2891:
[----:B------:R-:W-:Y:S05]  /*1d490*/  BSYNC B1 ;  /* 0x0000000000017941 */ /* 0x000fea0003800000 */
.L_x_2890:
[----:B---3--:R3:W0:Y:S01]  /*1d4a0*/  SHFL.IDX PT, R0, R3, 0x1, 0x181f ;  /* 0x00381f0003007f89 */ /* 0x00862200000e0000 */
[----:B------:R-:W-:Y:S03]  /*1d4b0*/  BSSY B1, `(.L_x_2892) ;  /* 0x000000d000017945 */ /* 0x000fe60003800000 */
[----:B-1----:R3:W1:Y:S01]  /*1d4c0*/  SHFL.IDX PT, R8, R4, 0x1, 0x181f ;  /* 0x00381f0004087f89 */ /* 0x00266200000e0000 */
        /* <DEDUP_REMOVED lines=11> */
.L_x_2893:
[----:B------:R-:W-:Y:S05]  /*1d580*/  BSYNC B1 ;  /* 0x0000000000017941 */ /* 0x000fea0003800000 */
.L_x_2892:
[----:B0-----:R0:W0:Y:S01]  /*1d590*/  SHFL.IDX PT, R0, R3, 0x2, 0x181f ;  /* 0x00581f0003007f89 */ /* 0x00102200000e0000 */
[----:B------:R-:W-:Y:S03]  /*1d5a0*/  BSSY B1, `(.L_x_2894) ;  /* 0x000000d000017945 */ /* 0x000fe60003800000 */
[----:B-1----:R1:W0:Y:S01]  /*1d5b0*/  SHFL.IDX PT, R8, R4, 0x2, 0x181f ;  /* 0x00581f0004087f89 */ /* 0x00222200000e0000 */
[----:B------:R-:W-:Y:S05]  /*1d5c0*/  @P0 BRA `(.L_x_2895) ;  /* 0x0000000000280947 */ /* 0x000fea0003800000 */
[----:B------:R-:W-:Y:S01]  /*1d5d0*/  ULDC UR4, c[0x0][0xac8] ;  /* 0x0002b20000047ab9 */ /* 0x000fe20000000800 */
[----:B------:R-:W-:Y:S01]  /*1d5e0*/  ULDC.64 UR6, c[0x0][0x208] ;  /* 0x0000820000067ab9 */ /* 0x000fe20000000a00 */
        /* <DEDUP_REMOVED lines=8> */
.L_x_2895:
[----:B------:R-:W-:Y:S05]  /*1d670*/  BSYNC B1 ;  /* 0x0000000000017941 */ /* 0x000fea0003800000 */
.L_x_2894:
[----:B0-----:R-:W-:Y:S01]  /*1d680*/  VIADD R0, R186, 0x60 ;  /* 0x00000060ba007836 */ /* 0x001fe20000000000 */
[----:B---3--:R-:W0:Y:S04]  /*1d690*/  SHFL.IDX PT, R3, R3, 0x3, 0x181f ;  /* 0x00781f0003037f89 */ /* 0x008e2800000e0000 */
[----:B------:R-:W-:Y:S01]  /*1d6a0*/  ISETP.GE.AND P0, PT, R0, R15, PT ;  /* 0x0000000f0000720c */ /* 0x000fe20003f06270 */
[----:B-1----:R-:W1:-:S12]  /*1d6b0*/  SHFL.IDX PT, R4, R4, 0x3, 0x181f ;  /* 0x00781f0004047f89 */ /* 0x002e5800000e0000 */
        /* <DEDUP_REMOVED lines=11> */
.L_x_2884:
[----:B------:R-:W-:Y:S05]  /*1d770*/  BSYNC B0 ;  /* 0x0000000000007941 */ /* 0x000fea0003800000 */
.L_x_2874:
[----:B------:R-:W-:Y:S02]  /*1d780*/  ULDC UR4, c[0x0][0xc3c] ;  /* 0x00030f0000047ab9 */ /* 0x000fe40000000800 */
[----:B------:R-:W-:-:S13]  /*1d790*/  ISETP.GE.AND P0, PT, R7, UR4, PT ;  /* 0x0000000407007c0c */ /* 0x000fda000bf06270 */
[----:B------:R-:W-:Y:S05]  /*1d7a0*/  @!P0 BRA `(.L_x_2896) ;  /* 0xfffffe3c003c8947 */ /* 0x000fea000383ffff */
[----:B------:R-:W-:Y:S05]  /*1d7b0*/  BRA `(.L_x_2653) ;  /* 0x0000007c00047947 */ /* 0x000fea0003800000 */
.L_x_2651:
[----:B------:R-:W-:-:S08]  /*1d7c0*/  NOP ;  /* 0x0000000000007918 */ /* 0x000fd00000000000 */
[----:B------:R-:W0:-:S00]  /*1d7d0*/  USETMAXREG.DEALLOC.CTAPOOL 0x28 ;  /* 0x00000028000079c8 */ /* 0x000e0000080e0500 */
        /* <DEDUP_REMOVED lines=14> */
.L_x_2897:
[----:B------:R-:W-:Y:S01]  /*1d8c0*/  LOP3.LUT R7, R0, 0x1f, RZ, 0xc0, !PT ;  /* 0x0000001f00077812 */ /* 0x000fe200078ec0ff */
[----:B------:R-:W-:Y:S01]  /*1d8d0*/  ULDC UR4, c[0x0][0xc3c] ;  /* 0x00030f0000047ab9 */ /* 0x000fe20000000800 */
[----:B------:R-:W-:Y:S01]  /*1d8e0*/  IMAD.MOV.U32 R9, RZ, RZ, RZ ;  /* 0x000000ffff097224 */ /* 0x000fe200078e00ff */
[----:B------:R-:W-:Y:S01]  /*1d8f0*/  ULDC.64 UR6, c[0x0][0x208] ;  /* 0x0000820000067ab9 */ /* 0x000fe20000000a00 */
[----:B------:R-:W-:Y:S01]  /*1d900*/  ISETP.NE.AND P0, PT, R7, 0x1f, PT ;  /* 0x0000001f0700780c */ /* 0x000fe20003f05270 */
[----:B------:R-:W-:-:S03]  /*1d910*/  ULDC UR5, c[0x0][0xc38] ;  /* 0x00030e0000057ab9 */ /* 0x000fc60000000800 */
[----:B------:R-:W-:-:S13]  /*1d920*/  ISETP.GE.OR P1, PT, R7, UR4, !P0 ;  /* 0x0000000407007c0c */ /* 0x000fda000c726670 */
[----:B------:R-:W0:Y:S08]  /*1d930*/  @!P1 LDC.64 R4, c[0x0][0xc80] ;  /* 0x00032000ff049b82 */ /* 0x000e300000000a00 */
[----:B------:R-:W1:Y:S01]  /*1d940*/  @!P1 LDC.64 R2, c[0x0][0xc78] ;  /* 0x00031e00ff029b82 */ /* 0x000e620000000a00 */
[----:B0-----:R-:W-:-:S05]  /*1d950*/  @!P1 IMAD.WIDE.U32 R4, R7, 0x4, R4 ;  /* 0x0000000407049825 */ /* 0x001fca00078e0004 */
[----:B------:R-:W2:Y:S01]  /*1d960*/  @!P1 LDG.E R6, desc[UR6][R4.64] ;  /* 0x0000000604069981 */ /* 0x000ea2000c1e1900 */
[----:B-1----:R-:W-:-:S05]  /*1d970*/  @!P1 IMAD.WIDE.U32 R2, R7, 0x4, R2 ;  /* 0x0000000407029825 */ /* 0x002fca00078e0002 */
[----:B------:R-:W2:Y:S01]  /*1d980*/  @!P1 LDG.E R9, desc[UR6][R2.64] ;  /* 0x0000000602099981 */ /* 0x000ea2000c1e1900 */
[C---:B------:R-:W-:Y:S02]  /*1d990*/  ISETP.NE.AND P1, PT, R7.reuse, RZ, PT ;  /* 0x000000ff0700720c */ /* 0x040fe40003f25270 */
[C---:B------:R-:W-:Y:S02]  /*1d9a0*/  ISETP.GE.U32.AND P2, PT, R7.reuse, 0x2, PT ;  /* 0x000000020700780c */ /* 0x040fe40003f46070 */
[C---:B------:R-:W-:Y:S02]  /*1d9b0*/  ISETP.GE.U32.AND P3, PT, R7.reuse, 0x4, PT ;  /* 0x000000040700780c */ /* 0x040fe40003f66070 */
[C---:B------:R-:W-:Y:S02]  /*1d9c0*/  ISETP.GE.U32.AND P4, PT, R7.reuse, 0x8, PT ;  /* 0x000000080700780c */ /* 0x040fe40003f86070 */
[----:B------:R-:W-:Y:S01]  /*1d9d0*/  ISETP.GE.U32.AND P5, PT, R7, 0x10, PT ;  /* 0x000000100700780c */ /* 0x000fe20003fa6070 */
[----:B------:R-:W0:Y:S01]  /*1d9e0*/  S2UR UR6, SR_CTAID.X ;  /* 0x00000000000679c3 */ /* 0x000e220000002500 */
[----:B------:R-:W-:Y:S01]  /*1d9f0*/  UMOV UR4, URZ ;  /* 0x0000003f00047c82 */ /* 0x000fe20008000000 */
[----:B--2---:R-:W-:-:S05]  /*1da00*/  IMAD R8, R6, R9, RZ ;  /* 0x0000000906087224 */ /* 0x004fca00078e02ff */
        /* <DEDUP_REMOVED lines=23> */
.L_x_2901:
[----:B------:R-:W0:Y:S01]  /*1db80*/  LDC R2, c[0x0][0xc3c] ;  /* 0x00030f00ff027b82 */ /* 0x000e220000000800 */
[----:B------:R-:W-:Y:S01]  /*1db90*/  UIADD3 UR4, UR4, 0x1f, URZ ;  /* 0x0000001f04047890 */ /* 0x000fe2000fffe03f */
[----:B------:R-:W-:Y:S02]  /*1dba0*/  ULDC UR7, c[0x0][0xc3c] ;  /* 0x00030f0000077ab9 */ /* 0x000fe40000000800 */
[----:B------:R-:W-:-:S03]  /*1dbb0*/  IMAD.U32 R19, RZ, RZ, UR7 ;  /* 0x00000007ff137e24 */ /* 0x000fc6000f8e00ff */
[----:B0-----:R-:W-:-:S13]  /*1dbc0*/  ISETP.LE.AND P6, PT, R2, UR4, PT ;  /* 0x0000000402007c0c */ /* 0x001fda000bfc3270 */
[----:B------:R-:W-:Y:S05]  /*1dbd0*/  @P6 BRA `(.L_x_2900) ;  /* 0x0000000800b06947 */ /* 0x000fea0003800000 */
[----:B------:R-:W-:Y:S01]  /*1dbe0*/  VIADD R9, R7, UR4 ;  /* 0x0000000407097c36 */ /* 0x000fe20008000000 */
[----:B------:R-:W-:Y:S01]  /*1dbf0*/  ULDC.64 UR8, c[0x0][0x208] ;  /* 0x0000820000087ab9 */ /* 0x000fe20000000a00 */
        /* <DEDUP_REMOVED lines=30> */
.L_x_2899:
        /* <DEDUP_REMOVED lines=13> */
.L_x_2902:
        /* <DEDUP_REMOVED lines=62> */
.L_x_2903:
[----:B------:R-:W0:Y:S01]  /*1e290*/  LDC.64 R2, c[0x0][0xc90] ;  /* 0x00032400ff027b82 */ /* 0x000e220000000a00 */
[----:B------:R-:W-:Y:S01]  /*1e2a0*/  ULDC.64 UR6, c[0x0][0x208] ;  /* 0x0000820000067ab9 */ /* 0x000fe20000000a00 */
        /* <DEDUP_REMOVED lines=60> */
.L_x_2904:
[----:B------:R-:W-:-:S05]  /*1e670*/  LOP3.LUT R17, RZ, R2, RZ, 0x33, !PT ;  /* 0x00000002ff117212 */ /* 0x000fca00078e33ff */
[----:B------:R-:W-:Y:S01]  /*1e680*/  IMAD.IADD R17, R6, 0x1, R17 ;  /* 0x0000000106117824 */ /* 0x000fe200078e0211 */
[----:B------:R-:W-:Y:S06]  /*1e690*/  BRA `(.L_x_2905) ;  /* 0x00000000000c7947 */ /* 0x000fec0003800000 */
.L_x_2900:
[----:B------:R-:W-:Y:S02]  /*1e6a0*/  IMAD.MOV.U32 R17, RZ, RZ, RZ ;  /* 0x000000ffff117224 */ /* 0x000fe400078e00ff */
[----:B------:R-:W-:Y:S02]  /*1e6b0*/  IMAD.U32 R16, RZ, RZ, UR6 ;  /* 0x00000006ff107e24 */ /* 0x000fe4000f8e00ff */
[----:B------:R-:W-:-:S07]  /*1e6c0*/  IMAD.MOV.U32 R18, RZ, RZ, RZ ;  /* 0x000000ffff127224 */ /* 0x000fce00078e00ff */
.L_x_2905:
[----:B------:R-:W-:-:S13]  /*1e6d0*/  ISETP.NE.AND P0, PT, R7, RZ, PT ;  /* 0x000000ff0700720c */ /* 0x000fda0003f05270 */
[----:B------:R-:W0:Y:S01]  /*1e6e0*/  @!P0 S2R R3, SR_CgaCtaId ;  /* 0x0000000000038919 */ /* 0x000e220000008800 */
[----:B------:R-:W-:-:S04]  /*1e6f0*/  @!P0 MOV R2, 0x400 ;  /* 0x0000040000028802 */ /* 0x000fc80000000f00 */
[----:B0-----:R-:W-:-:S05]  /*1e700*/  @!P0 LEA R2, R3, R2, 0x18 ;  /* 0x0000000203028211 */ /* 0x001fca00078ec0ff */
[----:B------:R1:W-:Y:S01]  /*1e710*/  @!P0 STS.128 [R2+0x2a8d0], R16 ;  /* 0x02a8d01002008388 */ /* 0x0003e20000000c00 */
[----:B------:R-:W-:Y:S06]  /*1e720*/  BAR.ARV 0x5, 0x180 ;  /* 0x0146000000007b1d */ /* 0x000fec0000002000 */
.L_x_2898:
[----:B------:R2:W-:Y:S01]  /*1e730*/  STL [R1+0x24], RZ ;  /* 0x000024ff01007387 */ /* 0x0005e20000100800 */
[----:B------:R-:W-:Y:S01]  /*1e740*/  ULDC UR4, c[0x0][0xc3c] ;  /* 0x00030f0000047ab9 */ /* 0x000fe20000000800 */
[----:B------:R-:W-:Y:S01]  /*1e750*/  IMAD.MOV.U32 R29, RZ, RZ, 0x1 ;  /* 0x00000001ff1d7424 */ /* 0x000fe200078e00ff */
[----:B0-----:R-:W-:Y:S01]  /*1e760*/  ISETP.GE.AND P0, PT, R19, UR4, PT ;  /* 0x0000000413007c0c */ /* 0x001fe2000bf06270 */
[----:B------:R-:W-:-:S12]  /*1e770*/  IMAD.MOV.U32 R28, RZ, RZ, RZ ;  /* 0x000000ffff1c7224 */ /* 0x000fd800078e00ff */
[----:B--2---:R-:W-:Y:S05]  /*1e780*/  @P0 BRA `(.L_x_2906) ;  /* 0x0000006800340947 */ /* 0x004fea0003800000 */
[----:B------:R-:W0:Y:S01]  /*1e790*/  S2UR UR5, SR_CgaCtaId ;  /* 0x00000000000579c3 */ /* 0x000e220000008800 */
[----:B------:R2:W-:Y:S01]  /*1e7a0*/  STL [R1+0x24], RZ ;  /* 0x000024ff01007387 */ /* 0x0005e20000100800 */
[C---:B-1----:R-:W-:Y:S01]  /*1e7b0*/  IMAD.SHL.U32 R2, R0.reuse, 0x8, RZ ;  /* 0x0000000800027824 */ /* 0x042fe200078e00ff */
[----:B------:R-:W-:Y:S01]  /*1e7c0*/  LOP3.LUT R4, R0, 0x7f, RZ, 0xc0, !PT ;  /* 0x0000007f00047812 */ /* 0x000fe200078ec0ff */
[----:B------:R-:W-:Y:S01]  /*1e7d0*/  UMOV UR4, 0x400 ;  /* 0x0000040000047882 */ /* 0x000fe20000000000 */
[----:B------:R-:W-:Y:S01]  /*1e7e0*/  BSSY B8, `(.L_x_2906) ;  /* 0x0000687000087945 */ /* 0x000fe20003800000 */
[----:B------:R-:W-:Y:S01]  /*1e7f0*/  IMAD.MOV.U32 R31, RZ, RZ, 0x1 ;  /* 0x00000001ff1f7424 */ /* 0x000fe200078e00ff */
[----:B------:R-:W-:Y:S01]  /*1e800*/  LOP3.LUT R3, R2, 0x1f8, RZ, 0xc0, !PT ;  /* 0x000001f802037812 */ /* 0x000fe200078ec0ff */
[----:B------:R-:W-:Y:S01]  /*1e810*/  IMAD.SHL.U32 R34, R4, 0x8, RZ ;  /* 0x0000000804227824 */ /* 0x000fe200078e00ff */
[----:B------:R-:W-:Y:S01]  /*1e820*/  LOP3.LUT R2, R2, 0x38, RZ, 0xc0, !PT ;  /* 0x0000003802027812 */ /* 0x000fe200078ec0ff */
[----:B------:R-:W-:Y:S01]  /*1e830*/  IMAD.MOV.U32 R25, RZ, RZ, RZ ;  /* 0x000000ffff197224 */ /* 0x000fe200078e00ff */
[----:B------:R-:W-:Y:S01]  /*1e840*/  LOP3.LUT R3, R3, 0x38, R0, 0x78, !PT ;  /* 0x0000003803037812 */ /* 0x000fe200078e7800 */
[----:B------:R-:W-:Y:S01]  /*1e850*/  IMAD.SHL.U32 R0, R0, 0x10, RZ ;  /* 0x0000001000007824 */ /* 0x000fe200078e00ff */
[----:B------:R-:W-:Y:S01]  /*1e860*/  ULOP3.LUT UR37, UR60, 0x2, URZ, 0xfc, !UPT ;  /* 0x000000023c257892 */ /* 0x000fe2000f8efc3f */
[----:B------:R-:W-:Y:S01]  /*1e870*/  IMAD.MOV.U32 R28, RZ, RZ, RZ ;  /* 0x000000ffff1c7224 */ /* 0x000fe200078e00ff */
[----:B------:R-:W-:Y:S01]  /*1e880*/  LOP3.LUT R34, R3, 0x200, R34, 0xf8, !PT ;  /* 0x0000020003227812 */ /* 0x000fe200078ef822 */
[----:B------:R-:W-:Y:S01]  /*1e890*/  IMAD.MOV.U32 R29, RZ, RZ, 0x1 ;  /* 0x00000001ff1d7424 */ /* 0x000fe200078e00ff */
[----:B------:R-:W-:Y:S01]  /*1e8a0*/  SHF.R.U32.HI R3, RZ, 0x3, R4 ;  /* 0x00000003ff037819 */ /* 0x000fe20000011604 */
[----:B------:R-:W-:Y:S01]  /*1e8b0*/  ULDC.64 UR38, c[0x0][0x198] ;  /* 0x0000660000267ab9 */ /* 0x000fe20000000a00 */
[----:B------:R-:W-:-:S02]  /*1e8c0*/  ULDC UR36, c[0x0][0xc] ;  /* 0x0000030000247ab9 */ /* 0x000fc40000000800 */
[----:B------:R-:W-:Y:S02]  /*1e8d0*/  LOP3.LUT R4, R3, 0x70, R0, 0xf8, !PT ;  /* 0x0000007003047812 */ /* 0x000fe400078ef800 */
[C---:B------:R-:W-:Y:S01]  /*1e8e0*/  LOP3.LUT R3, R2.reuse, 0x40, RZ, 0xfc, !PT ;  /* 0x0000004002037812 */ /* 0x040fe200078efcff */
[----:B0-----:R-:W-:Y:S01]  /*1e8f0*/  ULEA UR4, UR5, UR4, 0x18 ;  /* 0x0000000405047291 */ /* 0x001fe2000f8ec03f */
[----:B------:R-:W-:-:S05]  /*1e900*/  LOP3.LUT R0, R2, 0x80, RZ, 0xfc, !PT ;  /* 0x0000008002007812 */ /* 0x000fca00078efcff */
[----:B------:R-:W-:-:S04]  /*1e910*/  IMAD.U32 R22, RZ, RZ, UR4 ;  /* 0x00000004ff167e24 */ /* 0x000fc8000f8e00ff */
[----:B--2---:R-:W-:-:S07]  /*1e920*/  IMAD R36, R34, 0x2, R22 ;  /* 0x0000000222247824 */ /* 0x004fce00078e0216 */
.L_x_3011:
[----:B0-----:R-:W0:Y:S01]  /*1e930*/  LDC.64 R32, c[0x0][0xc88] ;  /* 0x00032200ff207b82 */ /* 0x001e220000000a00 */
[----:B------:R-:W-:Y:S01]  /*1e940*/  ULDC.64 UR4, c[0x0][0x208] ;  /* 0x0000820000047ab9 */ /* 0x000fe20000000a00 */
[----:B0-----:R-:W-:-:S06]  /*1e950*/  IMAD.WIDE R32, R19, 0x4, R32 ;  /* 0x0000000413207825 */ /* 0x001fcc00078e0220 */
[----:B------:R-:W2:Y:S01]  /*1e960*/  LDG.E R32, desc[UR4][R32.64] ;  /* 0x0000000420207981 */ /* 0x000ea2000c1e1900 */
[----:B------:R-:W-:Y:S05]  /*1e970*/  YIELD ;  /* 0x0000000000007946 */ /* 0x000fea0003800000 */
[----:B------:R-:W-:Y:S01]  /*1e980*/  ULDC.64 UR4, c[0x0][0xa28] ;  /* 0x00028a0000047ab9 */ /* 0x000fe20000000a00 */
[----:B------:R-:W-:Y:S01]  /*1e990*/  ULDC.64 UR8, c[0x0][0xa18] ;  /* 0x0002860000087ab9 */ /* 0x000fe20000000a00 */
[----:B------:R-:W-:Y:S01]  /*1e9a0*/  ISETP.NE.U32.AND P0, PT, RZ, UR4, PT ;  /* 0x00000004ff007c0c */ /* 0x000fe2000bf05070 */
[----:B------:R-:W-:Y:S01]  /*1e9b0*/  IMAD.MOV.U32 R13, RZ, RZ, RZ ;  /* 0x000000ffff0d7224 */ /* 0x000fe200078e00ff */
[----:B------:R-:W-:Y:S01]  /*1e9c0*/  ULDC.64 UR10, c[0x0][0x208] ;  /* 0x00008200000a7ab9 */ /* 0x000fe20000000a00 */
[----:B------:R-:W-:Y:S01]  /*1e9d0*/  ULDC.64 UR6, c[0x0][0xa10] ;  /* 0x0002840000067ab9 */ /* 0x000fe20000000a00 */
[----:B------:R-:W-:-:S02]  /*1e9e0*/  ISETP.NE.AND.EX P0, PT, RZ, UR5, PT, P0 ;  /* 0x00000005ff007c0c */ /* 0x000fc4000bf05300 */
[----:B------:R-:W-:-:S04]  /*1e9f0*/  ISETP.NE.U32.AND P2, PT, RZ, UR8, PT ;  /* 0x00000008ff007c0c */ /* 0x000fc8000bf45070 */
[----:B------:R-:W-:Y:S02]  /*1ea00*/  ISETP.NE.AND.EX P2, PT, RZ, UR9, PT, P2 ;  /* 0x00000009ff007c0c */ /* 0x000fe4000bf45320 */
[----:B--2---:R-:W-:-:S05]  /*1ea10*/  SHF.R.S32.HI R0, RZ, 0x1f, R32 ;  /* 0x0000001fff007819 */ /* 0x004fca0000011420 */
[C---:B------:R-:W-:Y:S01]  /*1ea20*/  @P0 LEA R2, P1, R32.reuse, UR4, 0x2 ;  /* 0x0000000420020c11 */ /* 0x040fe2000f8210ff */
[C---:B------:R-:W-:Y:S01]  /*1ea30*/  IMAD.SHL.U32 R23, R32.reuse, 0x4, RZ ;  /* 0x0000000420177824 */ /* 0x040fe200078e00ff */
[C-C-:B------:R-:W-:Y:S01]  /*1ea40*/  SHF.L.U64.HI R24, R32.reuse, 0x2, R0.reuse ;  /* 0x0000000220187819 */ /* 0x140fe20000010200 */
[----:B------:R0:W-:Y:S01]  /*1ea50*/  STL [R1+0x18], R0 ;  /* 0x0000180001007387 */ /* 0x0001e20000100800 */
[----:B------:R-:W-:Y:S01]  /*1ea60*/  @P0 LEA.HI.X R3, R32, UR5, R0, 0x2, P1 ;  /* 0x0000000520030c11 */ /* 0x000fe200088f1400 */
[----:B------:R-:W-:-:S04]  /*1ea70*/  ULDC.64 UR4, c[0x0][0xa00] ;  /* 0x0002800000047ab9 */ /* 0x000fc80000000a00 */
[----:B-1----:R1:W2:Y:S01]  /*1ea80*/  @P0 LDG.E R13, desc[UR10][R2.64] ;  /* 0x0000000a020d0981 */ /* 0x0022a2000c1e1900 */
[----:B------:R-:W-:Y:S01]  /*1ea90*/  ISETP.NE.U32.AND P0, PT, RZ, UR4, PT ;  /* 0x00000004ff007c0c */ /* 0x000fe2000bf05070 */
[----:B------:R-:W-:Y:S01]  /*1eaa0*/  IMAD.MOV.U32 R35, RZ, RZ, RZ ;  /* 0x000000ffff237224 */ /* 0x000fe200078e00ff */
[----:B------:R-:W-:Y:S01]  /*1eab0*/  ISETP.NE.U32.AND P1, PT, RZ, UR6, PT ;  /* 0x00000006ff007c0c */ /* 0x000fe2000bf25070 */
[----:B0-----:R-:W-:Y:S01]  /*1eac0*/  IMAD.MOV.U32 R0, RZ, RZ, RZ ;  /* 0x000000ffff007224 */ /* 0x001fe200078e00ff */
[----:B------:R-:W-:Y:S02]  /*1ead0*/  ISETP.NE.AND.EX P0, PT, RZ, UR5, PT, P0 ;  /* 0x00000005ff007c0c */ /* 0x000fe4000bf05300 */
[----:B------:R-:W-:Y:S02]  /*1eae0*/  ISETP.NE.AND.EX P1, PT, RZ, UR7, PT, P1 ;  /* 0x00000007ff007c0c */ /* 0x000fe4000bf25310 */
[C---:B------:R-:W-:Y:S02]  /*1eaf0*/  IADD3 R4, P4, R23.reuse, UR6, RZ ;  /* 0x0000000617047c10 */ /* 0x040fe4000ff9e0ff */
[----:B-1----:R-:W-:Y:S01]  /*1eb00*/  IADD3 R2, P3, R23, UR4, RZ ;  /* 0x0000000417027c10 */ /* 0x002fe2000ff7e0ff */
[----:B------:R-:W-:Y:S01]  /*1eb10*/  ULDC UR4, c[0x0][0x288] ;  /* 0x0000a20000047ab9 */ /* 0x000fe20000000800 */
[----:B------:R-:W-:-:S02]  /*1eb20*/  IADD3.X R5, R24, UR7, RZ, P4, !PT ;  /* 0x0000000718057c10 */ /* 0x000fc4000a7fe4ff */
[C---:B------:R-:W-:Y:S02]  /*1eb30*/  IADD3.X R3, R24.reuse, UR5, RZ, P3, !PT ;  /* 0x0000000518037c10 */ /* 0x040fe40009ffe4ff */
[----:B------:R-:W-:Y:S01]  /*1eb40*/  @P2 IADD3 R6, P3, R23, UR8, RZ ;  /* 0x0000000817062c10 */ /* 0x000fe2000ff7e0ff */
[----:B------:R-:W-:Y:S01]  /*1eb50*/  IMAD.U32 R8, RZ, RZ, UR4 ;  /* 0x00000004ff087e24 */ /* 0x000fe2000f8e00ff */
[----:B------:R-:W-:Y:S01]  /*1eb60*/  ULDC.64 UR4, c[0x0][0x418] ;  /* 0x0001060000047ab9 */ /* 0x000fe20000000a00 */
[----:B------:R-:W5:Y:S01]  /*1eb70*/  @P0 LDG.E R35, desc[UR10][R2.64] ;  /* 0x0000000a02230981 */ /* 0x000f62000c1e1900 */
[----:B------:R-:W-:-:S03]  /*1eb80*/  @P2 IADD3.X R7, R24, UR9, RZ, P3, !PT ;  /* 0x0000000918072c10 */ /* 0x000fc60009ffe4ff */
[----:B------:R-:W5:Y:S04]  /*1eb90*/  @P1 LDG.E R0, desc[UR10][R4.64] ;  /* 0x0000000a04001981 */ /* 0x000f68000c1e1900 */
[----:B---3--:R0:W3:Y:S01]  /*1eba0*/  @P2 LDG.E R8, desc[UR10][R6.64] ;  /* 0x0000000a06082981 */ /* 0x0080e2000c1e1900 */
[----:B------:R-:W-:-:S03]  /*1ebb0*/  UISETP.NE.U32.AND UP0, UPT, UR4, URZ, UPT ;  /* 0x0000003f0400728c */ /* 0x000fc6000bf05070 */
[----:B------:R-:W-:Y:S01]  /*1ebc0*/  ULDC UR4, c[0x0][0x424] ;  /* 0x0001090000047ab9 */ /* 0x000fe20000000800 */
[----:B------:R-:W-:-:S03]  /*1ebd0*/  UISETP.NE.AND.EX UP0, UPT, UR5, URZ, UPT, UP0 ;  /* 0x0000003f0500728c */ /* 0x000fc6000bf05300 */
[----:B------:R-:W-:Y:S01]  /*1ebe0*/  ULDC UR5, c[0x0][0x2f0] ;  /* 0x0000bc0000057ab9 */ /* 0x000fe20000000800 */
[----:B------:R-:W-:-:S04]  /*1ebf0*/  USEL UR4, UR4, 0x1, UP0 ;  /* 0x0000000104047887 */ /* 0x000fc80008000000 */
[----:B------:R-:W-:-:S03]  /*1ec00*/  UIMAD UR4, UR4, UR5, URZ ;  /* 0x00000005040472a4 */ /* 0x000fc6000f8e023f */
[----:B------:R-:W-:Y:S02]  /*1ec10*/  ULDC UR5, c[0x0][0x348] ;  /* 0x0000d20000057ab9 */ /* 0x000fe40000000800 */
[----:B0-----:R-:W-:Y:S02]  /*1ec20*/  IMAD.U32 R6, RZ, RZ, UR5 ;  /* 0x00000005ff067e24 */ /* 0x001fe4000f8e00ff */
[----:B------:R-:W-:Y:S01]  /*1ec30*/  IMAD.U32 R10, RZ, RZ, UR4 ;  /* 0x00000004ff0a7e24 */ /* 0x000fe2000f8e00ff */
[----:B---3--:R0:W-:Y:S01]  /*1ec40*/  STL [R1+0x10], R8 ;  /* 0x0000100801007387 */ /* 0x0081e20000100800 */
[----:B------:R-:W-:-:S03]  /*1ec50*/  IMAD.MOV.U32 R12, RZ, RZ, R8 ;  /* 0x000000ffff0c7224 */ /* 0x000fc600078e0008 */
[----:B--2---:R0:W-:Y:S01]  /*1ec60*/  STL [R1+0x4], R13 ;  /* 0x0000040d01007387 */ /* 0x0041e20000100800 */
[----:B------:R-:W-:Y:S05]  /*1ec70*/  @P2 BRA `(.L_x_2907) ;  /* 0x0000000000182947 */ /* 0x000fea0003800000 */
[----:B------:R-:W-:Y:S05]  /*1ec80*/  @!P0 BRA `(.L_x_2907) ;  /* 0x0000000000148947 */ /* 0x000fea0003800000 */
[----:B------:R-:W-:Y:S02]  /*1ec90*/  ULDC.64 UR4, c[0x0][0x208] ;  /* 0x0000820000047ab9 */ /* 0x000fe40000000a00 */
[----:B0-----:R-:W2:Y:S04]  /*1eca0*/  LDG.E R8, desc[UR4][R2.64] ;  /* 0x0000000402087981 */ /* 0x001ea8000c1e1900 */
[----:B------:R-:W2:Y:S02]  /*1ecb0*/  LDG.E R7, desc[UR4][R2.64+0x4] ;  /* 0x0000040402077981 */ /* 0x000ea4000c1e1900 */
[----:B--2---:R-:W-:-:S05]  /*1ecc0*/  IMAD.IADD R12, R7, 0x1, -R8 ;  /* 0x00000001070c7824 */ /* 0x004fca00078e0a08 */
[----:B------:R1:W-:Y:S02]  /*1ecd0*/  STL [R1+0x10], R12 ;  /* 0x0000100c01007387 */ /* 0x0003e40000100800 */
.L_x_2907:
[----:B------:R-:W-:Y:S01]  /*1ece0*/  ULDC.64 UR4, c[0x0][0xa20] ;  /* 0x0002880000047ab9 */ /* 0x000fe20000000a00 */
[C---:B------:R-:W-:Y:S01]  /*1ecf0*/  LOP3.LUT R2, R18.reuse, 0xff000000, RZ, 0xc0, !PT ;  /* 0xff00000012027812 */ /* 0x040fe200078ec0ff */
        /* <DEDUP_REMOVED lines=8> */
[----:B------:R-:W-:Y:S01]  /*1ed80*/  IADD3 R2, P0, R23, UR4, RZ ;  /* 0x0000000417027c10 */ /* 0x000fe2000ff1e0ff */
[----:B------:R-:W-:-:S03]  /*1ed90*/  ULDC.64 UR6, c[0x0][0x208] ;  /* 0x0000820000067ab9 */ /* 0x000fc60000000a00 */
[----:B------:R-:W-:-:S05]  /*1eda0*/  IADD3.X R3, R24, UR5, RZ, P0, !PT ;  /* 0x0000000518037c10 */ /* 0x000fca00087fe4ff */
[----:B------:R2:W5:Y:S01]  /*1edb0*/  LDG.E R10, desc[UR6][R2.64] ;  /* 0x00000006020a7981 */ /* 0x000562000c1e1900 */
[----:B------:R-:W-:Y:S05]  /*1edc0*/  BRA `(.L_x_2909) ;  /* 0x0000000000287947 */ /* 0x000fea0003800000 */
.L_x_2908:
[----:B------:R-:W-:Y:S02]  /*1edd0*/  ULDC.64 UR4, c[0x0][0xa08] ;  /* 0x0002820000047ab9 */ /* 0x000fe40000000a00 */
[----:B------:R-:W-:-:S04]  /*1ede0*/  ISETP.NE.U32.AND P0, PT, RZ, UR4, PT ;  /* 0x00000004ff007c0c */ /* 0x000fc8000bf05070 */
[----:B------:R-:W-:-:S13]  /*1edf0*/  ISETP.NE.AND.EX P0, PT, RZ, UR5, PT, P0 ;  /* 0x00000005ff007c0c */ /* 0x000fda000bf05300 */
[----:B------:R-:W-:Y:S05]  /*1ee00*/  @!P0 BRA `(.L_x_2909) ;  /* 0x0000000000188947 */ /* 0x000fea0003800000 */
[----:B------:R-:W2:Y:S01]  /*1ee10*/  LDC.64 R2, c[0x0][0xa08] ;  /* 0x00028200ff027b82 */ /* 0x000ea20000000a00 */
[----:B------:R-:W-:Y:S01]  /*1ee20*/  ULDC.64 UR4, c[0x0][0x208] ;  /* 0x0000820000047ab9 */ /* 0x000fe20000000a00 */
[----:B--2---:R-:W-:-:S05]  /*1ee30*/  IMAD.WIDE R2, R33, 0x4, R2 ;  /* 0x0000000421027825 */ /* 0x004fca00078e0202 */
[----:B------:R-:W2:Y:S04]  /*1ee40*/  LDG.E R10, desc[UR4][R2.64] ;  /* 0x00000004020a7981 */ /* 0x000ea8000c1e1900 */
[----:B------:R-:W2:Y:S02]  /*1ee50*/  LDG.E R7, desc[UR4][R2.64+0x4] ;  /* 0x0000040402077981 */ /* 0x000ea4000c1e1900 */
[----:B--2---:R-:W-:-:S07]  /*1ee60*/  IMAD.IADD R10, R7, 0x1, -R10 ;  /* 0x00000001070a7824 */ /* 0x004fce00078e0a0a */
.L_x_2909:
[----:B------:R-:W-:Y:S01]  /*1ee70*/  ULDC.64 UR4, c[0x0][0x208] ;  /* 0x0000820000047ab9 */ /* 0x000fe20000000a00 */
[----:B--2---:R-:W2:Y:S01]  /*1ee80*/  LDC R3, c[0x0][0x448] ;  /* 0x00011200ff037b82 */ /* 0x004ea20000000800 */
[----:B------:R-:W3:Y:S04]  /*1ee90*/  @P1 LDG.E R2, desc[UR4][R4.64] ;  /* 0x0000000404021981 */ /* 0x000ee8000c1e1900 */
[----:B------:R4:W3:Y:S01]  /*1eea0*/  @P1 LDG.E R11, desc[UR4][R4.64+0x4] ;  /* 0x00000404040b1981 */ /* 0x0008e2000c1e1900 */
[----:B-----5:R-:W-:Y:S01]  /*1eeb0*/  IMAD.IADD R10, R10, 0x1, -R13 ;  /* 0x000000010a0a7824 */ /* 0x020fe200078e0a0d */
[----:B------:R-:W-:Y:S01]  /*1eec0*/  BSSY B0, `(.L_x_2910) ;  /* 0x0000035000007945 */ /* 0x000fe20003800000 */
[----:B------:R-:W-:Y:S01]  /*1eed0*/  IMAD.MOV.U32 R14, RZ, RZ, RZ ;  /* 0x000000ffff0e7224 */ /* 0x000fe200078e00ff */
[----:B----4-:R-:W-:-:S02]  /*1eee0*/  LOP3.LUT R4, R9, 0xff, RZ, 0xc0, !PT ;  /* 0x000000ff09047812 */ /* 0x010fc400078ec0ff */
[----:B------:R-:W-:Y:S02]  /*1eef0*/  SHF.R.U32.HI R5, RZ, 0x10, R9 ;  /* 0x00000010ff057819 */ /* 0x000fe40000011609 */
[----:B--2---:R-:W-:-:S13]  /*1ef00*/  ISETP.NE.AND P0, PT, R3, 0x1, PT ;  /* 0x000000010300780c */ /* 0x004fda0003f05270 */
[----:B------:R-:W0:Y:S08]  /*1ef10*/  @P0 LDC R7, c[0x0][0x44c] ;  /* 0x00011300ff070b82 */ /* 0x000e300000000800 */
[----:B------:R-:W2:Y:S01]  /*1ef20*/  @P0 LDC R3, c[0x0][0x450] ;  /* 0x00011400ff030b82 */ /* 0x000ea20000000800 */
[----:B---3--:R-:W-:Y:S02]  /*1ef30*/  @P1 IMAD.IADD R6, R11, 0x1, -R2 ;  /* 0x000000010b061824 */ /* 0x008fe400078e0a02 */
[----:B------:R-:W-:-:S02]  /*1ef40*/  IMAD.SHL.U32 R2, R17, 0x80, RZ ;  /* 0x0000008011027824 */ /* 0x000fc400078e00ff */
[----:B------:R-:W-:Y:S02]  /*1ef50*/  IMAD.IADD R37, R10, 0x1, R6 ;  /* 0x000000010a257824 */ /* 0x000fe400078e0206 */
[----:B------:R-:W-:-:S04]  /*1ef60*/  VIADD R2, R2, 0x7f ;  /* 0x0000007f02027836 */ /* 0x000fc80000000000 */
[----:B0-----:R-:W-:-:S04]  /*1ef70*/  @P0 IMAD.HI.U32 R8, R2, R7, RZ ;  /* 0x0000000702080227 */ /* 0x001fc800078e00ff */
[C---:B------:R-:W-:Y:S01]  /*1ef80*/  VIADD R7, R37.reuse, 0x5f ;  /* 0x0000005f25077836 */ /* 0x040fe20000000000 */
[----:B--2---:R-:W-:Y:S02]  /*1ef90*/  @P0 SHF.R.U32.HI R2, RZ, R3, R8 ;  /* 0x00000003ff020219 */ /* 0x004fe40000011608 */
[----:B------:R-:W-:Y:S01]  /*1efa0*/  IADD3 R8, R37, 0x60, -R12 ;  /* 0x0000006025087810 */ /* 0x000fe20007ffe80c */
[----:B------:R-:W-:-:S04]  /*1efb0*/  IMAD.HI R7, R7, 0x2aaaaaab, RZ ;  /* 0x2aaaaaab07077827 */ /* 0x000fc800078e02ff */
[----:B------:R-:W-:Y:S01]  /*1efc0*/  IMAD.IADD R2, R8, 0x1, R2 ;  /* 0x0000000108027824 */ /* 0x000fe200078e0202 */
[----:B------:R-:W-:-:S03]  /*1efd0*/  SHF.R.U32.HI R3, RZ, 0x1f, R7 ;  /* 0x0000001fff037819 */ /* 0x000fc60000011607 */
[----:B------:R-:W-:Y:S01]  /*1efe0*/  IMAD.HI R2, R2, 0x2aaaaaab, RZ ;  /* 0x2aaaaaab02027827 */ /* 0x000fe200078e02ff */
[----:B------:R-:W-:-:S04]  /*1eff0*/  LEA.HI.SX32 R7, R7, R3, 0x1c ;  /* 0x0000000307077211 */ /* 0x000fc800078fe2ff */
[----:B------:R-:W-:-:S04]  /*1f000*/  SHF.R.U32.HI R3, RZ, 0x1f, R2 ;  /* 0x0000001fff037819 */ /* 0x000fc80000011602 */
[----:B------:R-:W-:-:S04]  /*1f010*/  LEA.HI.SX32 R2, R2, R3, 0x1c ;  /* 0x0000000302027211 */ /* 0x000fc800078fe2ff */
[----:B------:R-:W-:-:S04]  /*1f020*/  VIMNMX R11, R7, R2, PT ;  /* 0x00000002070b7248 */ /* 0x000fc80003fe0100 */
[----:B------:R-:W-:-:S13]  /*1f030*/  ISETP.GE.AND P0, PT, R11, 0x1, PT ;  /* 0x000000010b00780c */ /* 0x000fda0003f06270 */
[----:B------:R-:W-:Y:S05]  /*1f040*/  @!P0 BRA `(.L_x_2911) ;  /* 0x0000000000708947 */ /* 0x000fea0003800000 */
[----:B------:R-:W-:Y:S01]  /*1f050*/  ISETP.NE.AND P0, PT, R5, RZ, PT ;  /* 0x000000ff0500720c */ /* 0x000fe20003f05270 */
[----:B------:R-:W-:-:S03]  /*1f060*/  ULDC UR4, c[0x0][0x9f0] ;  /* 0x00027c0000047ab9 */ /* 0x000fc60000000800 */
[----:B------:R-:W-:-:S04]  /*1f070*/  SEL R9, R5, UR4, P0 ;  /* 0x0000000405097c07 */ /* 0x000fc80008000000 */
[----:B------:R-:W-:Y:S02]  /*1f080*/  IABS R13, R9 ;  /* 0x00000009000d7213 */ /* 0x000fe40000000000 */
[----:B-1----:R-:W-:Y:S02]  /*1f090*/  IADD3 R12, R9, -0x1, R11 ;  /* 0xffffffff090c7810 */ /* 0x002fe40007ffe00b */
[----:B------:R-:W0:Y:S08]  /*1f0a0*/  I2F.RP R2, R13 ;  /* 0x0000000d00027306 */ /* 0x000e300000209400 */
        /* <DEDUP_REMOVED lines=22> */
.L_x_2911:
[----:B------:R-:W-:Y:S05]  /*1f210*/  BSYNC B0 ;  /* 0x0000000000007941 */ /* 0x000fea0003800000 */
.L_x_2910:
[-C--:B------:R-:W-:Y:S01]  /*1f220*/  IMAD R2, R4, R14.reuse, RZ ;  /* 0x0000000e04027224 */ /* 0x080fe200078e02ff */
[----:B------:R-:W-:Y:S04]  /*1f230*/  BSSY B0, `(.L_x_2912) ;  /* 0x0000133000007945 */ /* 0x000fe80003800000 */
[C---:B------:R-:W-:Y:S01]  /*1f240*/  VIADDMNMX R11, R2.reuse, R14, R11, PT ;  /* 0x0000000e020b7246 */ /* 0x040fe2000380010b */
[----:B------:R-:W-:-:S04]  /*1f250*/  IMAD R2, R2, 0x60, -R10 ;  /* 0x0000006002027824 */ /* 0x000fc800078e0a0a */
[----:B------:R-:W-:Y:S01]  /*1f260*/  IMAD R11, R11, 0x60, -R10 ;  /* 0x000000600b0b7824 */ /* 0x000fe200078e0a0a */
[----:B------:R-:W-:-:S04]  /*1f270*/  VIMNMX R2, RZ, R2, !PT ;  /* 0x00000002ff027248 */ /* 0x000fc80007fe0100 */
[----:B------:R-:W-:-:S04]  /*1f280*/  VIMNMX R11, R11, R6, PT ;  /* 0x000000060b0b7248 */ /* 0x000fc80003fe0100 */
[----:B------:R-:W-:Y:S01]  /*1f290*/  ISETP.GT.AND P0, PT, R11, R2, PT ;  /* 0x000000020b00720c */ /* 0x000fe20003f04270 */
[----:B------:R-:W-:-:S05]  /*1f2a0*/  IMAD.WIDE.U32 R2, R2, -0x55555555, RZ ;  /* 0xaaaaaaab02027825 */ /* 0x000fca00078e00ff */
[----:B------:R-:W-:-:S05]  /*1f2b0*/  SHF.R.U32.HI R6, RZ, 0x6, R3 ;  /* 0x00000006ff067819 */ /* 0x000fca0000011603 */
[----:B------:R-:W-:Y:S02]  /*1f2c0*/  IMAD.MOV.U32 R3, RZ, RZ, R6 ;  /* 0x000000ffff037224 */ /* 0x000fe400078e0006 */
[----:B------:R-:W-:-:S04]  /*1f2d0*/  @P0 VIADD R9, R11, 0x5f ;  /* 0x0000005f0b090836 */ /* 0x000fc80000000000 */
[----:B------:R-:W-:-:S05]  /*1f2e0*/  @P0 IMAD.HI R9, R9, 0x2aaaaaab, RZ ;  /* 0x2aaaaaab09090827 */ /* 0x000fca00078e02ff */
[----:B------:R-:W-:-:S04]  /*1f2f0*/  @P0 SHF.R.U32.HI R2, RZ, 0x1f, R9 ;  /* 0x0000001fff020819 */ /* 0x000fc80000011609 */
        /* <DEDUP_REMOVED lines=10> */
[----:B------:R0:W2:Y:S02]  /*1f3a0*/  SHFL.IDX PT, R14, R9, RZ, 0x1f ;  /* 0x00001fff090e7589 */ /* 0x0000a400000e0000 */
.L_x_3079:
[----:B--2---:R-:W-:Y:S02]  /*1f3b0*/  ISETP.NE.AND P0, PT, R14, RZ, PT ;  /* 0x000000ff0e00720c */ /* 0x004fe40003f05270 */
[----:B------:R-:W-:-:S11]  /*1f3c0*/  PLOP3.LUT P6, PT, PT, PT, PT, 0x8, 0x0 ;  /* 0x000000000000781c */ /* 0x000fd60003fce170 */
[----:B------:R-:W-:Y:S05]  /*1f3d0*/  @P0 BRA `(.L_x_2915) ;  /* 0x00000000000c0947 */ /* 0x000fea0003800000 */
[----:B------:R-:W-:-:S03]  /*1f3e0*/  UMOV UR4, 0xffffffff ;  /* 0xffffffff00047882 */ /* 0x000fc60000000000 */
[----:B------:R-:W-:Y:S05]  /*1f3f0*/  BRA.DIV UR4, `(.L_x_2916) ;  /* 0x0000007204b47947 */ /* 0x000fea000b800000 */
[----:B------:R-:W-:-:S13]  /*1f400*/  ELECT P6, URZ, PT ;  /* 0x00000000003f782f */ /* 0x000fda00038c0000 */
.L_x_2915:
        /* <DEDUP_REMOVED lines=9> */
.L_x_3082:
[----:B------:R-:W-:Y:S05]  /*1f4a0*/  BSYNC B1 ;  /* 0x0000000000017941 */ /* 0x000fea0003800000 */
.L_x_2917:
[----:B------:R-:W-:Y:S04]  /*1f4b0*/  BSSY B1, `(.L_x_2919) ;  /* 0x000007c000017945 */ /* 0x000fe80003800000 */
[----:B------:R-:W-:Y:S05]  /*1f4c0*/  @!P6 BRA `(.L_x_2920) ;  /* 0x0000000400e8e947 */ /* 0x000fea0003800000 */
[----:B------:R-:W-:Y:S01]  /*1f4d0*/  IMAD R13, R25, 0x8, R22 ;  /* 0x00000008190d7824 */ /* 0x000fe200078e0216 */
[----:B-1----:R-:W-:Y:S01]  /*1f4e0*/  SHF.L.U32 R12, R31, 0x1f, RZ ;  /* 0x0000001f1f0c7819 */ /* 0x002fe200000006ff */
[----:B------:R-:W1:Y:S01]  /*1f4f0*/  S2R R10, SR_TID.X ;  /* 0x00000000000a7919 */ /* 0x000e620000002100 */
[----:B------:R-:W-:Y:S02]  /*1f500*/  BSSY B2, `(.L_x_2921) ;  /* 0x0000005000027945 */ /* 0x000fe40003800000 */
[----:B------:R-:W2:Y:S01]  /*1f510*/  SYNCS.PHASECHK.TRANS64.TRYWAIT P0, [R13+URZ+0x2a8a0], R12 ;  /* 0x02a8a00c0d0075a7 */ /* 0x000ea2000800017f */
[----:B-1----:R-:W-:-:S04]  /*1f520*/  LOP3.LUT R10, R10, 0x7f, RZ, 0xc0, !PT ;  /* 0x0000007f0a0a7812 */ /* 0x002fc800078ec0ff */
[----:B------:R-:W-:Y:S01]  /*1f530*/  ISETP.NE.AND P1, PT, R10, RZ, PT ;  /* 0x000000ff0a00720c */ /* 0x000fe20003f25270 */
[----:B--2---:R-:W-:-:S12]  /*1f540*/  @!P0 BRA `(.L_x_2922) ;  /* 0x0000007000948947 */ /* 0x004fd80003800000 */
.L_x_3083:
[----:B------:R-:W-:Y:S05]  /*1f550*/  BSYNC B2 ;  /* 0x0000000000027941 */ /* 0x000fea0003800000 */
.L_x_2921:
        /* <DEDUP_REMOVED lines=9> */
.L_x_2924:
[----:B------:R-:W-:Y:S05]  /*1f5f0*/  BSYNC B2 ;  /* 0x0000000000027941 */ /* 0x000fea0003800000 */
.L_x_2923:
        /* <DEDUP_REMOVED lines=12> */
.L_x_2925:
        /* <DEDUP_REMOVED lines=16> */
.L_x_2926:
        /* <DEDUP_REMOVED lines=15> */
.L_x_2927:
        /* <DEDUP_REMOVED lines=13> */
.L_x_3084:
[----:B------:R-:W-:Y:S05]  /*1f980*/  BSYNC B2 ;  /* 0x0000000000027941 */ /* 0x000fea0003800000 */
.L_x_2928:
        /* <DEDUP_REMOVED lines=11> */
.L_x_2931:
[----:B------:R-:W-:Y:S05]  /*1fa40*/  BSYNC B2 ;  /* 0x0000000000027941 */ /* 0x000fea0003800000 */
.L_x_2930:
        /* <DEDUP_REMOVED lines=9> */
.L_x_2932:
        /* <DEDUP_REMOVED lines=15> */
.L_x_2933:
        /* <DEDUP_REMOVED lines=9> */
[----:B--2---:R-:W-:Y:S05]  /*1fc60*/  @P0 BRA.U.ANY `(.L_x_2933) ;  /* 0xfffffffd00d80947 */ /* 0x004fea000393ffff */
.L_x_2920:
[----:B------:R-:W-:Y:S05]  /*1fc70*/  BSYNC B1 ;  /* 0x0000000000017941 */ /* 0x000fea0003800000 */
.L_x_2919:
        /* <DEDUP_REMOVED lines=9> */
.L_x_2949:
[----:B------:R-:W-:Y:S05]  /*1fd10*/  YIELD ;  /* 0x0000000000007946 */ /* 0x000fea0003800000 */
[----:B------:R-:W-:Y:S04]  /*1fd20*/  BSSY B1, `(.L_x_2934) ;  /* 0x000007b000017945 */ /* 0x000fe80003800000 */
[----:B------:R-:W-:Y:S05]  /*1fd30*/  @!P6 BRA `(.L_x_2935) ;  /* 0x0000000400e4e947 */ /* 0x000fea0003800000 */
[----:B-1----:R-:W-:Y:S01]  /*1fd40*/  IMAD R12, R25, 0x8, R22 ;  /* 0x00000008190c7824 */ /* 0x002fe200078e0216 */
[----:B------:R-:W-:Y:S01]  /*1fd50*/  SHF.L.U32 R11, R31, 0x1f, RZ ;  /* 0x0000001f1f0b7819 */ /* 0x000fe200000006ff */
[----:B------:R-:W1:Y:S01]  /*1fd60*/  S2R R3, SR_TID.X ;  /* 0x0000000000037919 */ /* 0x000e620000002100 */
[----:B------:R-:W-:Y:S02]  /*1fd70*/  BSSY B2, `(.L_x_2936) ;  /* 0x0000005000027945 */ /* 0x000fe40003800000 */
[----:B------:R-:W2:Y:S01]  /*1fd80*/  SYNCS.PHASECHK.TRANS64.TRYWAIT P1, [R12+URZ+0x2a8a0], R11 ;  /* 0x02a8a00b0c0075a7 */ /* 0x000ea2000802017f */
[----:B-1----:R-:W-:-:S04]  /*1fd90*/  LOP3.LUT R3, R3, 0x7f, RZ, 0xc0, !PT ;  /* 0x0000007f03037812 */ /* 0x002fc800078ec0ff */
[----:B------:R-:W-:Y:S01]  /*1fda0*/  ISETP.NE.AND P2, PT, R3, RZ, PT ;  /* 0x000000ff0300720c */ /* 0x000fe20003f45270 */
[----:B--2---:R-:W-:-:S12]  /*1fdb0*/  @!P1 BRA `(.L_x_2937) ;  /* 0x0000006800a09947 */ /* 0x004fd80003800000 */
.L_x_3085:
[----:B------:R-:W-:Y:S05]  /*1fdc0*/  BSYNC B2 ;  /* 0x0000000000027941 */ /* 0x000fea0003800000 */
.L_x_2936:
        /* <DEDUP_REMOVED lines=9> */
.L_x_2939:
[----:B------:R-:W-:Y:S05]  /*1fe60*/  BSYNC B2 ;  /* 0x0000000000027941 */ /* 0x000fea0003800000 */
.L_x_2938:
        /* <DEDUP_REMOVED lines=11> */
.L_x_2940:
        /* <DEDUP_REMOVED lines=16> */
.L_x_2941:
        /* <DEDUP_REMOVED lines=15> */
.L_x_2942:
        /* <DEDUP_REMOVED lines=13> */
.L_x_3086:
[----:B------:R-:W-:Y:S05]  /*201e0*/  BSYNC B2 ;  /* 0x0000000000027941 */ /* 0x000fea0003800000 */
.L_x_2943:
        /* <DEDUP_REMOVED lines=11> */
.L_x_2946:
[----:B------:R-:W-:Y:S05]  /*202a0*/  BSYNC B2 ;  /* 0x0000000000027941 */ /* 0x000fea0003800000 */
.L_x_2945:
        /* <DEDUP_REMOVED lines=9> */
.L_x_2947:
        /* <DEDUP_REMOVED lines=15> */
.L_x_2948:
        /* <DEDUP_REMOVED lines=10> */
.L_x_2935:
[----:B------:R-:W-:Y:S05]  /*204d0*/  BSYNC B1 ;  /* 0x0000000000017941 */ /* 0x000fea0003800000 */
.L_x_2934:
        /* <DEDUP_REMOVED lines=8> */
.L_x_2913:
[----:B------:R-:W-:Y:S05]  /*20560*/  BSYNC B0 ;  /* 0x0000000000007941 */ /* 0x000fea0003800000 */
.L_x_2912:
[----:B------:R-:W2:Y:S01]  /*20570*/  LDC R0, c[0x0][0x448] ;  /* 0x00011200ff007b82 */ /* 0x000ea20000000800 */
[----:B------:R-:W-:Y:S01]  /*20580*/  LEA R2, R17, 0x7f, 0x7 ;  /* 0x0000007f11027811 */ /* 0x000fe200078e38ff */
[----:B------:R-:W-:Y:S06]  /*20590*/  @!P0 WARPSYNC.ALL ;  /* 0x0000000000008948 */ /* 0x000fec0003800000 */
[----:B------:R-:W-:Y:S01]  /*205a0*/  @!P0 BAR.SYNC.DEFER_BLOCKING 0xc, 0x180 ;  /* 0x0306000000008b1d */ /* 0x000fe20000010000 */
[----:B------:R-:W-:-:S05]  /*205b0*/  ISETP.NE.AND P2, PT, R5, RZ, PT ;  /* 0x000000ff0500720c */ /* 0x000fca0003f45270 */
[----:B------:R-:W-:Y:S08]  /*205c0*/  BSSY B0, `(.L_x_2950) ;  /* 0x0000029000007945 */ /* 0x000ff00003800000 */
[----:B------:R-:W3:Y:S01]  /*205d0*/  @!P2 LDC R5, c[0x0][0x9f0] ;  /* 0x00027c00ff05ab82 */ /* 0x000ee20000000800 */
[----:B--2---:R-:W-:-:S13]  /*205e0*/  ISETP.NE.AND P1, PT, R0, 0x1, PT ;  /* 0x000000010000780c */ /* 0x004fda0003f25270 */
[----:B0-----:R-:W0:Y:S08]  /*205f0*/  @P1 LDC R9, c[0x0][0x44c] ;  /* 0x00011300ff091b82 */ /* 0x001e300000000800 */
[----:B------:R-:W2:Y:S01]  /*20600*/  @P1 LDC R3, c[0x0][0x450] ;  /* 0x00011400ff031b82 */ /* 0x000ea20000000800 */
[----:B0-----:R-:W-:-:S05]  /*20610*/  @P1 IMAD.HI.U32 R0, R2, R9, RZ ;  /* 0x0000000902001227 */ /* 0x001fca00078e00ff */
[----:B--2---:R-:W-:Y:S01]  /*20620*/  @P1 SHF.R.U32.HI R2, RZ, R3, R0 ;  /* 0x00000003ff021219 */ /* 0x004fe20000011600 */
[----:B------:R-:W-:-:S04]  /*20630*/  IMAD.MOV.U32 R0, RZ, RZ, RZ ;  /* 0x000000ffff007224 */ /* 0x000fc800078e00ff */
[----:B------:R-:W-:-:S04]  /*20640*/  IMAD.IADD R2, R8, 0x1, R2 ;  /* 0x0000000108027824 */ /* 0x000fc800078e0202 */
[----:B------:R-:W-:-:S05]  /*20650*/  IMAD.HI R2, R2, 0x2aaaaaab, RZ ;  /* 0x2aaaaaab02027827 */ /* 0x000fca00078e02ff */
[----:B------:R-:W-:-:S04]  /*20660*/  SHF.R.U32.HI R3, RZ, 0x1f, R2 ;  /* 0x0000001fff037819 */ /* 0x000fc80000011602 */
[----:B------:R-:W-:-:S04]  /*20670*/  LEA.HI.SX32 R2, R2, R3, 0x1c ;  /* 0x0000000302027211 */ /* 0x000fc800078fe2ff */
[----:B------:R-:W-:-:S04]  /*20680*/  VIMNMX R7, R7, R2, PT ;  /* 0x0000000207077248 */ /* 0x000fc80003fe0100 */
[----:B------:R-:W-:-:S13]  /*20690*/  ISETP.GE.AND P1, PT, R7, 0x1, PT ;  /* 0x000000010700780c */ /* 0x000fda0003f26270 */
[----:B---3--:R-:W-:Y:S05]  /*206a0*/  @!P1 BRA `(.L_x_2951) ;  /* 0x0000000000689947 */ /* 0x008fea0003800000 */
[-C--:B------:R-:W-:Y:S01]  /*206b0*/  IABS R0, R5.reuse ;  /* 0x0000000500007213 */ /* 0x080fe20000000000 */
[----:B------:R-:W-:Y:S01]  /*206c0*/  IMAD.MOV.U32 R2, RZ, RZ, RZ ;  /* 0x000000ffff027224 */ /* 0x000fe200078e00ff */
[----:B------:R-:W-:Y:S02]  /*206d0*/  IABS R8, R5 ;  /* 0x0000000500087213 */ /* 0x000fe40000000000 */
[----:B------:R-:W0:Y:S03]  /*206e0*/  I2F.RP R9, R0 ;  /* 0x0000000000097306 */ /* 0x000e260000209400 */
[----:B------:R-:W-:-:S05]  /*206f0*/  IMAD.MOV R8, RZ, RZ, -R8 ;  /* 0x000000ffff087224 */ /* 0x000fca00078e0a08 */
[----:B0-----:R-:W0:Y:S02]  /*20700*/  MUFU.RCP R9, R9 ;  /* 0x0000000900097308 */ /* 0x001e240000001000 */
[----:B0-----:R-:W-:-:S06]  /*20710*/  VIADD R10, R9, 0xffffffe ;  /* 0x0ffffffe090a7836 */ /* 0x001fcc0000000000 */
[----:B------:R-:W0:Y:S02]  /*20720*/  F2I.FTZ.U32.TRUNC.NTZ R3, R10 ;  /* 0x0000000a00037305 */ /* 0x000e24000021f000 */
[----:B0-----:R-:W-:-:S04]  /*20730*/  IMAD.MOV R11, RZ, RZ, -R3 ;  /* 0x000000ffff0b7224 */ /* 0x001fc800078e0a03 */
[----:B------:R-:W-:-:S04]  /*20740*/  IMAD R11, R11, R0, RZ ;  /* 0x000000000b0b7224 */ /* 0x000fc800078e02ff */
[----:B------:R-:W-:Y:S01]  /*20750*/  IMAD.HI.U32 R6, R3, R11, R2 ;  /* 0x0000000b03067227 */ /* 0x000fe200078e0002 */
[----:B------:R-:W-:-:S04]  /*20760*/  IADD3 R3, R5, -0x1, R7 ;  /* 0xffffffff05037810 */ /* 0x000fc80007ffe007 */
        /* <DEDUP_REMOVED lines=14> */
.L_x_2951:
[----:B------:R-:W-:Y:S05]  /*20850*/  BSYNC B0 ;  /* 0x0000000000007941 */ /* 0x000fea0003800000 */
.L_x_2950:
[-C--:B------:R-:W-:Y:S01]  /*20860*/  IMAD R2, R4, R0.reuse, RZ ;  /* 0x0000000004027224 */ /* 0x080fe200078e02ff */
[----:B------:R-:W-:Y:S04]  /*20870*/  BSSY B7, `(.L_x_2952) ;  /* 0x0000377000077945 */ /* 0x000fe80003800000 */
[----:B------:R-:W-:Y:S01]  /*20880*/  VIADDMNMX R30, R2, R0, R7, PT ;  /* 0x00000000021e7246 */ /* 0x000fe20003800107 */
[----:B------:R0:W-:Y:S03]  /*20890*/  STL [R1], R2 ;  /* 0x0000000201007387 */ /* 0x0001e60000100800 */
        /* <DEDUP_REMOVED lines=9> */
[----:B------:R-:W2:Y:S01]  /*20930*/  LDC.64 R2, c[0x0][0xc60] ;  /* 0x00031800ff027b82 */ /* 0x000ea20000000a00 */
[----:B------:R-:W0:Y:S01]  /*20940*/  FLO.U32 R0, UR4 ;  /* 0x0000000400007d00 */ /* 0x000e2200080e0000 */
[----:B------:R-:W-:Y:S01]  /*20950*/  ULDC.64 UR6, c[0x0][0x208] ;  /* 0x0000820000067ab9 */ /* 0x000fe20000000a00 */
[----:B0-----:R-:W-:-:S06]  /*20960*/  ISETP.EQ.U32.AND P0, PT, R0, R5, PT ;  /* 0x000000050000720c */ /* 0x001fcc0003f02070 */
[----:B------:R-:W2:Y:S07]  /*20970*/  POPC R5, UR4 ;  /* 0x0000000400057d09 */ /* 0x000eae0008000000 */
[----:B--2---:R-:W2:Y:S01]  /*20980*/  @P0 ATOMG.E.ADD.STRONG.GPU PT, R3, desc[UR6][R2.64], R5 ;  /* 0x00000005020309a8 */ /* 0x004ea200081ee1c6 */
[----:B------:R-:W0:Y:S02]  /*20990*/  S2R R4, SR_LTMASK ;  /* 0x0000000000047919 */ /* 0x000e240000003900 */
[----:B0-----:R-:W-:-:S04]  /*209a0*/  LOP3.LUT R4, R4, UR4, RZ, 0xc0, !PT ;  /* 0x0000000404047c12 */ /* 0x001fc8000f8ec0ff */
[----:B------:R-:W0:Y:S01]  /*209b0*/  POPC R7, R4 ;  /* 0x0000000400077309 */ /* 0x000e220000000000 */
[----:B--2---:R-:W0:Y:S02]  /*209c0*/  SHFL.IDX PT, R0, R3, R0, 0x1f ;  /* 0x00001f0003007589 */ /* 0x004e2400000e0000 */
[----:B0-----:R-:W-:Y:S01]  /*209d0*/  IADD3 R16, R0, UR36, R7 ;  /* 0x0000002400107c10 */ /* 0x001fe2000fffe007 */
[----:B------:R-:W-:Y:S06]  /*209e0*/  BRA `(.L_x_2954) ;  /* 0x00000034007c7947 */ /* 0x000fec0003800000 */
.L_x_2953:
        /* <DEDUP_REMOVED lines=16> */
[----:B-1----:R-:W-:Y:S02]  /*20af0*/  IMAD.MOV.U32 R12, RZ, RZ, 0x1 ;  /* 0x00000001ff0c7424 */ /* 0x002fe400078e00ff */
[----:B------:R-:W-:-:S07]  /*20b00*/  IMAD.MOV.U32 R13, RZ, RZ, RZ ;  /* 0x000000ffff0d7224 */ /* 0x000fce00078e00ff */
[----:B------:R-:W-:-:S07]  /*20b10*/  LEPC R20, `(.L_x_2956) ;  /* 0x000000001014794e */ /* 0x000fce0000000000 */
[----:B0-----:R-:W-:Y:S05]  /*20b20*/  CALL.ABS.NOINC R2 ;  /* 0x0000000002007343 */ /* 0x001fea0003c00000 */
.L_x_2956:
[----:B------:R-:W-:Y:S05]  /*20b30*/  BSYNC B6 ;  /* 0x0000000000067941 */ /* 0x000fea0003800000 */
.L_x_2955:
        /* <DEDUP_REMOVED lines=9> */
[----:B------:R-:W-:Y:S02]  /*20bd0*/  IMAD.U32 R4, RZ, RZ, UR6 ;  /* 0x00000006ff047e24 */ /* 0x000fe4000f8e00ff */
[----:B------:R-:W-:Y:S02]  /*20be0*/  IMAD.U32 R5, RZ, RZ, UR7 ;  /* 0x00000007ff057e24 */ /* 0x000fe4000f8e00ff */
[----:B------:R-:W-:Y:S02]  /*20bf0*/  IMAD.U32 R6, RZ, RZ, UR8 ;  /* 0x00000008ff067e24 */ /* 0x000fe4000f8e00ff */
[----:B------:R-:W-:-:S02]  /*20c00*/  IMAD.U32 R7, RZ, RZ, UR9 ;  /* 0x00000009ff077e24 */ /* 0x000fc4000f8e00ff */
[----:B------:R-:W-:Y:S02]  /*20c10*/  IMAD.U32 R10, RZ, RZ, UR4 ;  /* 0x00000004ff0a7e24 */ /* 0x000fe4000f8e00ff */
[----:B------:R-:W-:Y:S02]  /*20c20*/  IMAD.U32 R11, RZ, RZ, UR5 ;  /* 0x00000005ff0b7e24 */ /* 0x000fe4000f8e00ff */
[----:B------:R-:W-:Y:S02]  /*20c30*/  IMAD.MOV.U32 R8, RZ, RZ, 0x70 ;  /* 0x00000070ff087424 */ /* 0x000fe400078e00ff */
[----:B-1----:R-:W-:Y:S02]  /*20c40*/  IMAD.MOV.U32 R12, RZ, RZ, 0x1 ;  /* 0x00000001ff0c7424 */ /* 0x002fe400078e00ff */
[----:B0-----:R-:W-:-:S07]  /*20c50*/  IMAD.MOV.U32 R13, RZ, RZ, RZ ;  /* 0x000000ffff0d7224 */ /* 0x001fce00078e00ff */
[----:B------:R-:W-:-:S07]  /*20c60*/  LEPC R20, `(.L_x_2959) ;  /* 0x000000001014794e */ /* 0x000fce0000000000 */
[----:B--2---:R-:W-:Y:S05]  /*20c70*/  CALL.ABS.NOINC R2 ;  /* 0x0000000002007343 */ /* 0x004fea0003c00000 */
.L_x_2959:
        /* <DEDUP_REMOVED lines=15> */
.L_x_2958:
[----:B------:R-:W-:Y:S05]  /*20d70*/  BSYNC B6 ;  /* 0x0000000000067941 */ /* 0x000fea0003800000 */
.L_x_2957:
[----:B------:R-:W2:Y:S01]  /*20d80*/  LDL R20, [R1+0x4] ;  /* 0x0000040001147983 */ /* 0x000ea20000100800 */
[----:B------:R-:W-:Y:S01]  /*20d90*/  ULDC.64 UR4, c[0x0][0x9f8] ;  /* 0x00027e0000047ab9 */ /* 0x000fe20000000a00 */
[----:B------:R-:W-:Y:S01]  /*20da0*/  ULDC.64 UR6, c[0x0][0x208] ;  /* 0x0000820000067ab9 */ /* 0x000fe20000000a00 */
[----:B------:R-:W-:Y:S01]  /*20db0*/  ISETP.NE.U32.AND P0, PT, RZ, UR4, PT ;  /* 0x00000004ff007c0c */ /* 0x000fe2000bf05070 */
[----:B------:R-:W0:Y:S01]  /*20dc0*/  S2R R21, SR_TID.X ;  /* 0x0000000000157919 */ /* 0x000e220000002100 */
[----:B------:R-:W3:Y:S02]  /*20dd0*/  LDC R0, c[0x0][0x430] ;  /* 0x00010c00ff007b82 */ /* 0x000ee40000000800 */
[----:B------:R-:W-:-:S13]  /*20de0*/  ISETP.NE.AND.EX P0, PT, RZ, UR5, PT, P0 ;  /* 0x00000005ff007c0c */ /* 0x000fda000bf05300 */
[----:B------:R-:W-:Y:S01]  /*20df0*/  @P0 IADD3 R2, P1, R23, UR4, RZ ;  /* 0x0000000417020c10 */ /* 0x000fe2000ff3e0ff */
[----:B------:R-:W4:Y:S01]  /*20e00*/  S2R R9, SR_TID.X ;  /* 0x0000000000097919 */ /* 0x000f220000002100 */
[----:B------:R-:W-:Y:S01]  /*20e10*/  VIADD R26, R30, 0xffffffff ;  /* 0xffffffff1e1a7836 */ /* 0x000fe20000000000 */
[----:B------:R-:W-:Y:S01]  /*20e20*/  ULDC UR4, c[0x0][0x320] ;  /* 0x0000c80000047ab9 */ /* 0x000fe20000000800 */
[----:B------:R-:W-:-:S05]  /*20e30*/  @P0 IADD3.X R3, R24, UR5, RZ, P1, !PT ;  /* 0x0000000518030c10 */ /* 0x000fca0008ffe4ff */
[----:B------:R1:W2:Y:S01]  /*20e40*/  @P0 LDG.E R33, desc[UR6][R2.64] ;  /* 0x0000000602210981 */ /* 0x0002a2000c1e1900 */
[----:B---3--:R-:W-:Y:S02]  /*20e50*/  ISETP.NE.AND P1, PT, R0, 0x1, PT ;  /* 0x000000010000780c */ /* 0x008fe40003f25270 */
[----:B0-----:R-:W-:-:S04]  /*20e60*/  LOP3.LUT R21, R21, 0x7f, RZ, 0xc0, !PT ;  /* 0x0000007f15157812 */ /* 0x001fc800078ec0ff */
[----:B------:R-:W-:-:S07]  /*20e70*/  SHF.R.U32.HI R21, RZ, 0x3, R21 ;  /* 0x00000003ff157819 */ /* 0x000fce0000011615 */
[----:B------:R-:W0:Y:S08]  /*20e80*/  @P1 LDC R8, c[0x0][0x434] ;  /* 0x00010d00ff081b82 */ /* 0x000e300000000800 */
[----:B------:R-:W3:Y:S01]  /*20e90*/  @P1 LDC R6, c[0x0][0x438] ;  /* 0x00010e00ff061b82 */ /* 0x000ee20000000800 */
[----:B----4-:R-:W-:-:S05]  /*20ea0*/  IMAD.SHL.U32 R9, R9, 0x10, RZ ;  /* 0x0000001009097824 */ /* 0x010fca00078e00ff */
[----:B------:R-:W-:Y:S02]  /*20eb0*/  LOP3.LUT R9, R21, 0x70, R9, 0xf8, !PT ;  /* 0x0000007015097812 */ /* 0x000fe400078ef809 */
[----:B------:R-:W4:Y:S03]  /*20ec0*/  S2R R21, SR_TID.X ;  /* 0x0000000000157919 */ /* 0x000f260000002100 */
[----:B------:R-:W-:-:S05]  /*20ed0*/  IMAD R4, R26, 0x60, R9 ;  /* 0x000000601a047824 */ /* 0x000fca00078e0209 */
[----:B------:R-:W-:-:S04]  /*20ee0*/  ISETP.GE.AND P0, PT, R4, R37, PT ;  /* 0x000000250400720c */ /* 0x000fc80003f06270 */
[----:B------:R-:W-:Y:S01]  /*20ef0*/  ISETP.GT.U32.OR P0, PT, R9, 0x5f, P0 ;  /* 0x0000005f0900780c */ /* 0x000fe20000704470 */
[----:B----4-:R-:W-:-:S05]  /*20f00*/  IMAD.SHL.U32 R21, R21, 0x8, RZ ;  /* 0x0000000815157824 */ /* 0x010fca00078e00ff */
[----:B------:R-:W-:Y:S02]  /*20f10*/  LOP3.LUT R21, R21, 0x38, RZ, 0xc0, !PT ;  /* 0x0000003815157812 */ /* 0x000fe400078ec0ff */
[----:B------:R-:W-:Y:S01]  /*20f20*/  LOP3.LUT R27, R27, 0xfffffff7, RZ, 0xc0, !PT ;  /* 0xfffffff71b1b7812 */ /* 0x000fe200078ec0ff */
[----:B------:R-:W-:Y:S01]  /*20f30*/  UMOV UR5, 0xffffffff ;  /* 0xffffffff00057882 */ /* 0x000fe20000000000 */
[----:B--2---:R-:W-:-:S04]  /*20f40*/  IMAD.IADD R5, R4, 0x1, R20 ;  /* 0x0000000104057824 */ /* 0x004fc800078e0214 */
[----:B0-----:R-:W-:-:S04]  /*20f50*/  @P1 IMAD.HI.U32 R7, R5, R8, RZ ;  /* 0x0000000805071227 */ /* 0x001fc800078e00ff */
[----:B------:R-:W-:Y:S01]  /*20f60*/  IMAD.MOV.U32 R4, RZ, RZ, R5 ;  /* 0x000000ffff047224 */ /* 0x000fe200078e0005 */
[----:B---3--:R-:W-:-:S05]  /*20f70*/  @P1 SHF.R.U32.HI R4, RZ, R6, R7 ;  /* 0x00000006ff041219 */ /* 0x008fca0000011607 */
[----:B-1----:R-:W-:-:S04]  /*20f80*/  IMAD.MOV R2, RZ, RZ, -R4 ;  /* 0x000000ffff027224 */ /* 0x002fc800078e0a04 */
[----:B------:R-:W-:Y:S02]  /*20f90*/  IMAD R0, R0, R2, R5 ;  /* 0x0000000200007224 */ /* 0x000fe400078e0205 */
[----:B------:R-:W0:Y:S01]  /*20fa0*/  @!P0 LDC.64 R2, c[0x0][0x428] ;  /* 0x00010a00ff028b82 */ /* 0x000e220000000a00 */
[----:B------:R-:W-:-:S04]  /*20fb0*/  LOP3.LUT R20, R21, 0x40, RZ, 0xfc, !PT ;  /* 0x0000004015147812 */ /* 0x000fc800078efcff */
[----:B------:R-:W-:Y:S02]  /*20fc0*/  ISETP.GE.AND P2, PT, R20, UR4, PT ;  /* 0x0000000414007c0c */ /* 0x000fe4000bf46270 */
[----:B------:R-:W-:Y:S02]  /*20fd0*/  ISETP.GE.AND P1, PT, R21, UR4, PT ;  /* 0x0000000415007c0c */ /* 0x000fe4000bf26270 */
[----:B------:R-:W-:Y:S01]  /*20fe0*/  SHF.R.S32.HI R10, RZ, 0x1f, R33 ;  /* 0x0000001fff0a7819 */ /* 0x000fe20000011421 */
[----:B------:R-:W-:Y:S01]  /*20ff0*/  IMAD.U32 R7, RZ, RZ, UR37 ;  /* 0x00000025ff077e24 */ /* 0x000fe2000f8e00ff */
[----:B------:R-:W-:Y:S01]  /*21000*/  SEL R5, RZ, 0xffffffff, P2 ;  /* 0xffffffffff057807 */ /* 0x000fe20001000000 */
[----:B------:R-:W-:Y:S01]  /*21010*/  ULDC UR4, c[0x0][0x2f4] ;  /* 0x0000bd0000047ab9 */ /* 0x000fe20000000800 */
[----:B------:R-:W-:-:S03]  /*21020*/  SEL R30, RZ, 0x1, P1 ;  /* 0x00000001ff1e7807 */ /* 0x000fc60000800000 */
[----:B------:R-:W-:-:S05]  /*21030*/  IMAD.SHL.U32 R5, R5, 0x2, RZ ;  /* 0x0000000205057824 */ /* 0x000fca00078e00ff */
[----:B------:R-:W-:Y:S02]  /*21040*/  LOP3.LUT R30, R5, 0x2, R30, 0xe2, !PT ;  /* 0x00000002051e7812 */ /* 0x000fe400078ee21e */
[--C-:B------:R-:W-:Y:S01]  /*21050*/  @!P0 SHF.R.S32.HI R5, RZ, 0x1f, R4.reuse ;  /* 0x0000001fff058819 */ /* 0x100fe20000011404 */
        /* <DEDUP_REMOVED lines=11> */
[----:B------:R-:W-:-:S11]  /*21110*/  ISETP.GE.AND P2, PT, R21, UR4, PT ;  /* 0x0000000415007c0c */ /* 0x000fd6000bf46270 */
[----:B------:R-:W-:-:S04]  /*21120*/  @P0 LOP3.LUT R27, R27, 0x8, RZ, 0xfc, !PT ;  /* 0x000000081b1b0812 */ /* 0x000fc800078efcff */
[----:B------:R-:W-:-:S04]  /*21130*/  LOP3.LUT R27, R27, 0xffffffef, RZ, 0xc0, !PT ;  /* 0xffffffef1b1b7812 */ /* 0x000fc800078ec0ff */
[----:B------:R-:W-:Y:S01]  /*21140*/  @P3 LOP3.LUT R27, R27, 0x10, RZ, 0xfc, !PT ;  /* 0x000000101b1b3812 */ /* 0x000fe200078efcff */
[----:B------:R0:W-:Y:S03]  /*21150*/  STL [R1+0x8], R10 ;  /* 0x0000080a01007387 */ /* 0x0001e60000100800 */
[----:B------:R-:W-:Y:S02]  /*21160*/  LOP3.LUT R27, R27, 0xfffffffb, RZ, 0xc0, !PT ;  /* 0xfffffffb1b1b7812 */ /* 0x000fe400078ec0ff */
[----:B------:R-:W-:Y:S02]  /*21170*/  LOP3.LUT R9, R21, 0x80, RZ, 0xfc, !PT ;  /* 0x0000008015097812 */ /* 0x000fe400078efcff */
[----:B------:R-:W-:Y:S02]  /*21180*/  ISETP.GE.AND P1, PT, R20, UR4, PT ;  /* 0x0000000414007c0c */ /* 0x000fe4000bf26270 */
[----:B------:R-:W-:-:S02]  /*21190*/  @P2 LOP3.LUT R27, R27, 0x4, RZ, 0xfc, !PT ;  /* 0x000000041b1b2812 */ /* 0x000fc400078efcff */
[----:B------:R-:W-:Y:S02]  /*211a0*/  ISETP.GE.AND P0, PT, R9, UR4, PT ;  /* 0x0000000409007c0c */ /* 0x000fe4000bf06270 */
[----:B------:R-:W-:-:S04]  /*211b0*/  LOP3.LUT R27, R27, 0xfffffffe, RZ, 0xc0, !PT ;  /* 0xfffffffe1b1b7812 */ /* 0x000fc800078ec0ff */
[----:B------:R-:W-:-:S04]  /*211c0*/  LOP3.LUT R27, R27, 0xfffffffd, RZ, 0xc0, !PT ;  /* 0xfffffffd1b1b7812 */ /* 0x000fc800078ec0ff */
[----:B------:R-:W-:-:S04]  /*211d0*/  @P1 LOP3.LUT R27, R27, 0x2, RZ, 0xfc, !PT ;  /* 0x000000021b1b1812 */ /* 0x000fc800078efcff */
[----:B------:R-:W-:Y:S01]  /*211e0*/  @P0 LOP3.LUT R27, R27, 0x1, RZ, 0xfc, !PT ;  /* 0x000000011b1b0812 */ /* 0x000fe200078efcff */
[----:B0-----:R-:W-:Y:S06]  /*211f0*/  BRA.DIV UR5, `(.L_x_2960) ;  /* 0x0000005605b87947 */ /* 0x001fec000b800000 */
.L_x_3089:
[----:B------:R-:W-:Y:S05]  /*21200*/  @!P3 BRA `(.L_x_2961) ;  /* 0x000000000004b947 */ /* 0x000fea0003800000 */
[----:B------:R-:W-:Y:S01]  /*21210*/  BPT.TRAP 0x1 ;  /* 0x000000040000795c */ /* 0x000fe20000300000 */
.L_x_2961:
        /* <DEDUP_REMOVED lines=23> */
.L_x_3090:
[----:B------:R-:W-:Y:S05]  /*21390*/  BSYNC B0 ;  /* 0x0000000000007941 */ /* 0x000fea0003800000 */
.L_x_2962:
        /* <DEDUP_REMOVED lines=32> */
[----:B------:R-:W-:Y:S01]  /*215a0*/  @P0 IMAD R8, R5, 0x2, R22 ;  /* 0x0000000205080824 */ /* 0x000fe200078e0216 */
[----:B------:R-:W-:Y:S02]  /*215b0*/  ULDC.64 UR4, c[0x0][0x208] ;  /* 0x0000820000047ab9 */ /* 0x000fe40000000a00 */
        /* <DEDUP_REMOVED lines=60> */
.L_x_3104:
[----:B------:R-:W-:Y:S01]  /*21980*/  ISETP.GE.AND P0, PT, R6, 0x51, PT ;  /* 0x000000510600780c */ /* 0x000fe20003f06270 */
[----:B------:R-:W-:-:S12]  /*21990*/  ULDC.64 UR4, c[0x0][0x208] ;  /* 0x0000820000047ab9 */ /* 0x000fd80000000a00 */
        /* <DEDUP_REMOVED lines=11> */
.L_x_2965:
[----:B------:R-:W-:Y:S02]  /*21a50*/  PLOP3.LUT P1, PT, P1, P0, PT, 0xa2, 0x0 ;  /* 0x000000000000781c */ /* 0x000fe40000f21472 */
[----:B------:R-:W-:-:S08]  /*21a60*/  @P0 R2UR P1, UR4, R7 ;  /* 0x00000000070402ca */ /* 0x000fd00000020000 */
[----:B------:R-:W-:-:S05]  /*21a70*/  @P0 PLOP3.LUT P0, PT, P1, PT, PT, 0x80, 0x0 ;  /* 0x000000000000081c */ /* 0x000fca0000f0f070 */
[----:B------:R-:W-:Y:S01]  /*21a80*/  @!P1 SYNCS.ARRIVE.TRANS64.RED.A0T1 RZ, [UR4+0x2a830], RZ ;  /* 0x02a830ffffff99a7 */ /* 0x000fe20008200404 */
[----:B------:R-:W-:Y:S07]  /*21a90*/  @!P1 ARRIVES.LDGSTSBAR.64.TRANSCNT [UR4+0x2a830] ;  /* 0x02a83000ff0099b0 */ /* 0x000fee0008000a84 */
[----:B------:R-:W-:Y:S05]  /*21aa0*/  @P0 BRA.U.ANY `(.L_x_2965) ;  /* 0xfffffffd00e80947 */ /* 0x000fea000393ffff */
[----:B------:R-:W-:Y:S01]  /*21ab0*/  NOP ;  /* 0x0000000000007918 */ /* 0x000fe20000000000 */
[----:B------:R-:W-:-:S05]  /*21ac0*/  IMAD.U32 R0, RZ, RZ, UR37 ;  /* 0x00000025ff007e24 */ /* 0x000fca000f8e00ff */
[----:B------:R-:W-:-:S13]  /*21ad0*/  ISETP.NE.AND P2, PT, R0, 0x3, PT ;  /* 0x000000030000780c */ /* 0x000fda0003f45270 */
[----:B------:R-:W-:Y:S05]  /*21ae0*/  @!P2 BRA `(.L_x_2966) ;  /* 0x000000000004a947 */ /* 0x000fea0003800000 */
[----:B------:R-:W-:Y:S01]  /*21af0*/  BPT.TRAP 0x1 ;  /* 0x000000040000795c */ /* 0x000fe20000300000 */
.L_x_2966:
        /* <DEDUP_REMOVED lines=29> */
[----:B-1----:R-:W-:-:S02]  /*21cd0*/  IMAD.U32 R7, RZ, RZ, UR7 ;  /* 0x00000007ff077e24 */ /* 0x002fc4000f8e00ff */
[----:B------:R-:W-:Y:S02]  /*21ce0*/  IMAD.U32 R10, RZ, RZ, UR8 ;  /* 0x00000008ff0a7e24 */ /* 0x000fe4000f8e00ff */
[----:B------:R-:W-:Y:S02]  /*21cf0*/  IMAD.U32 R11, RZ, RZ, UR9 ;  /* 0x00000009ff0b7e24 */ /* 0x000fe4000f8e00ff */
[----:B------:R-:W-:Y:S02]  /*21d00*/  IMAD.MOV.U32 R8, RZ, RZ, 0x70 ;  /* 0x00000070ff087424 */ /* 0x000fe400078e00ff */
[----:B------:R-:W-:Y:S02]  /*21d10*/  IMAD.MOV.U32 R12, RZ, RZ, 0x1 ;  /* 0x00000001ff0c7424 */ /* 0x000fe400078e00ff */
[----:B------:R-:W-:-:S07]  /*21d20*/  IMAD.MOV.U32 R13, RZ, RZ, RZ ;  /* 0x000000ffff0d7224 */ /* 0x000fce00078e00ff */
[----:B------:R-:W-:-:S07]  /*21d30*/  LEPC R20, `(.L_x_2968) ;  /* 0x000000001014794e */ /* 0x000fce0000000000 */
[----:B0-----:R-:W-:Y:S05]  /*21d40*/  CALL.ABS.NOINC R2 ;  /* 0x0000000002007343 */ /* 0x001fea0003c00000 */
.L_x_2968:
[----:B------:R-:W-:Y:S05]  /*21d50*/  BSYNC B6 ;  /* 0x0000000000067941 */ /* 0x000fea0003800000 */
.L_x_2967:
[----:B------:R-:W2:Y:S01]  /*21d60*/  LDL.LU R20, [R1+0x28] ;  /* 0x0000280001147983 */ /* 0x000ea20000300800 */
[----:B------:R-:W-:Y:S01]  /*21d70*/  ULDC.64 UR4, c[0x0][0x2d8] ;  /* 0x0000b60000047ab9 */ /* 0x000fe20000000a00 */
[----:B-1----:R-:W1:Y:S02]  /*21d80*/  LDC R7, c[0x0][0x448] ;  /* 0x00011200ff077b82 */ /* 0x002e640000000800 */
[----:B0-----:R-:W3:Y:S04]  /*21d90*/  LDL.LU.64 R2, [R1+0x18] ;  /* 0x0000180001027983 */ /* 0x001ee80000300a00 */
[----:B------:R0:W5:Y:S01]  /*21da0*/  LDL R10, [R1+0x10] ;  /* 0x00001000010a7983 */ /* 0x0001620000100800 */
[----:B-1----:R-:W-:-:S13]  /*21db0*/  ISETP.NE.AND P0, PT, R7, 0x1, PT ;  /* 0x000000010700780c */ /* 0x002fda0003f05270 */
[----:B------:R-:W1:Y:S01]  /*21dc0*/  @P0 LDC R6, c[0x0][0x44c] ;  /* 0x00011300ff060b82 */ /* 0x000e620000000800 */
[----:B------:R-:W4:Y:S02]  /*21dd0*/  S2R R8, SR_TID.X ;  /* 0x0000000000087919 */ /* 0x000f240000002100 */
[----:B----4-:R-:W-:-:S05]  /*21de0*/  IMAD.SHL.U32 R8, R8, 0x8, RZ ;  /* 0x0000000808087824 */ /* 0x010fca00078e00ff */
[----:B------:R-:W-:Y:S01]  /*21df0*/  LOP3.LUT R8, R8, 0x38, RZ, 0xc0, !PT ;  /* 0x0000003808087812 */ /* 0x000fe200078ec0ff */
[----:B---3--:R-:W-:Y:S02]  /*21e00*/  IMAD.MOV.U32 R3, RZ, RZ, R35 ;  /* 0x000000ffff037224 */ /* 0x008fe400078e0023 */
        /* <DEDUP_REMOVED lines=14> */
[----:B------:R-:W-:-:S05]  /*21ef0*/  LOP3.LUT R20, R21, 0x70, R20, 0xf8, !PT ;  /* 0x0000007015147812 */ /* 0x000fca00078ef814 */
[----:B------:R-:W-:Y:S01]  /*21f00*/  IMAD R5, R17, 0x80, R20 ;  /* 0x0000008011057824 */ /* 0x000fe200078e0214 */
[----:B------:R-:W2:Y:S03]  /*21f10*/  S2R R21, SR_TID.X ;  /* 0x0000000000157919 */ /* 0x000ea60000002100 */
        /* <DEDUP_REMOVED lines=33> */
[----:B-----5:R-:W-:Y:S01]  /*22130*/  IMAD R5, R10, R7, RZ ;  /* 0x000000070a057224 */ /* 0x020fe200078e02ff */
[----:B------:R-:W-:Y:S01]  /*22140*/  ULDC.64 UR4, c[0x0][0x208] ;  /* 0x0000820000047ab9 */ /* 0x000fe20000000a00 */
[----:B------:R-:W-:Y:S01]  /*22150*/  IMAD R17, R17, 0x80, R9 ;  /* 0x0000008011117824 */ /* 0x000fe200078e0209 */
        /* <DEDUP_REMOVED lines=69> */
[----:B0-----:R-:W-:-:S04]  /*225b0*/  @!P2 LEA R6, P4, R8, R3, 0x1 ;  /* 0x000000030806a211 */ /* 0x001fc800078808ff */
[----:B-1----:R-:W-:Y:S01]  /*225c0*/  @!P2 IADD3.X R7, RZ, R2, RZ, P4, !PT ;  /* 0x00000002ff07a210 */ /* 0x002fe200027fe4ff */
[----:B------:R-:W-:-:S04]  /*225d0*/  @!P2 IMAD.MOV.U32 R2, RZ, RZ, R6 ;  /* 0x000000ffff02a224 */ /* 0x000fc800078e0006 */
[----:B------:R-:W-:-:S05]  /*225e0*/  @!P2 IMAD.MOV.U32 R3, RZ, RZ, R7 ;  /* 0x000000ffff03a224 */ /* 0x000fca00078e0007 */
[----:B------:R0:W-:Y:S04]  /*225f0*/  @!P2 LDGSTS.E.BYPASS.LTC128B.128 [R36+0xf400], desc[UR4][R2.64], !P3 ;  /* 0x0f4000000224afae */ /* 0x0001e8000d901d44 */
[----:B------:R0:W-:Y:S04]  /*22600*/  @!P2 LDGSTS.E.BYPASS.LTC128B.128 [R36+0x13400], desc[UR4][R2.64+0x80], !P0 ;  /* 0x134000800224afae */ /* 0x0001e8000c101d44 */
[----:B--2---:R0:W-:Y:S02]  /*22610*/  @!P2 LDGSTS.E.BYPASS.LTC128B.128 [R36+0x17400], desc[UR4][R2.64+0x100], !P1 ;  /* 0x174001000224afae */ /* 0x0041e4000c901d44 */
.L_x_3121:
[----:B------:R-:W-:Y:S01]  /*22620*/  VIADD R0, R17, 0x70 ;  /* 0x0000007011007836 */ /* 0x000fe20000000000 */
[----:B------:R-:W-:Y:S04]  /*22630*/  BSSY B0, `(.L_x_2970) ;  /* 0x000000c000007945 */ /* 0x000fe80003800000 */
[----:B------:R-:W-:-:S13]  /*22640*/  ISETP.GE.AND P2, PT, R0, R5, PT ;  /* 0x000000050000720c */ /* 0x000fda0003f46270 */
[----:B------:R-:W-:Y:S05]  /*22650*/  @P2 BRA `(.L_x_2971) ;  /* 0x0000000000242947 */ /* 0x000fea0003800000 */
[----:B0-----:R-:W-:Y:S01]  /*22660*/  LEA R2, P2, R8, R14, 0x1 ;  /* 0x0000000e08027211 */ /* 0x001fe200078408ff */
[----:B------:R-:W-:-:S04]  /*22670*/  ULDC.64 UR4, c[0x0][0x208] ;  /* 0x0000820000047ab9 */ /* 0x000fc80000000a00 */
[----:B------:R-:W-:-:S05]  /*22680*/  IMAD.X R3, RZ, RZ, R4, P2 ;  /* 0x000000ffff037224 */ /* 0x000fca00010e0604 */
[----:B------:R-:W-:Y:S01]  /*22690*/  @!PT LDS RZ, [RZ] ;  /* 0x00000000fffff984 */ /* 0x000fe20000000800 */
[----:B------:R-:W-:Y:S01]  /*226a0*/  @!PT LDS RZ, [RZ] ;  /* 0x00000000fffff984 */ /* 0x000fe20000000800 */
[----:B------:R-:W-:Y:S01]  /*226b0*/  @!PT LDS RZ, [RZ] ;  /* 0x00000000fffff984 */ /* 0x000fe20000000800 */
[----:B------:R1:W-:Y:S04]  /*226c0*/  LDGSTS.E.BYPASS.LTC128B.128 [R36+0xfc00], desc[UR4][R2.64], !P3 ;  /* 0x0fc0000002247fae */ /* 0x0003e8000d901d44 */
[----:B------:R1:W-:Y:S04]  /*226d0*/  LDGSTS.E.BYPASS.LTC128B.128 [R36+0x13c00], desc[UR4][R2.64+0x80], !P0 ;  /* 0x13c0008002247fae */ /* 0x0003e8000c101d44 */
[----:B------:R1:W-:Y:S02]  /*226e0*/  LDGSTS.E.BYPASS.LTC128B.128 [R36+0x17c00], desc[UR4][R2.64+0x100], !P1 ;  /* 0x17c0010002247fae */ /* 0x0003e4000c901d44 */
.L_x_2971:
[----:B------:R-:W-:Y:S05]  /*226f0*/  BSYNC B0 ;  /* 0x0000000000007941 */ /* 0x000fea0003800000 */
.L_x_2970:
[----:B------:R-:W-:Y:S01]  /*22700*/  NOP ;  /* 0x0000000000007918 */ /* 0x000fe20000000000 */
[----:B------:R-:W-:-:S13]  /*22710*/  PLOP3.LUT P0, PT, PT, PT, PT, 0x80, 0x0 ;  /* 0x000000000000781c */ /* 0x000fda0003f0f070 */
.L_x_2972:
        /* <DEDUP_REMOVED lines=20> */
.L_x_3122:
[----:B------:R-:W-:Y:S05]  /*22860*/  BSYNC B0 ;  /* 0x0000000000007941 */ /* 0x000fea0003800000 */
.L_x_2973:
[----:B------:R-:W2:Y:S01]  /*22870*/  LDL R2, [R1] ;  /* 0x0000000001027983 */ /* 0x000ea20000100800 */
[----:B------:R-:W-:Y:S01]  /*22880*/  BSSY B0, `(.L_x_2975) ;  /* 0x0000100000007945 */ /* 0x000fe20003800000 */
[----:B--2---:R-:W-:-:S13]  /*22890*/  ISETP.GE.AND P0, PT, R0, R2, PT ;  /* 0x000000020000720c */ /* 0x004fda0003f06270 */
[----:B------:R-:W-:Y:S05]  /*228a0*/  @!P0 BRA `(.L_x_2976) ;  /* 0x0000000c00f48947 */ /* 0x000fea0003800000 */
[----:B------:R-:W-:Y:S02]  /*228b0*/  IMAD.MOV.U32 R10, RZ, RZ, R28 ;  /* 0x000000ffff0a7224 */ /* 0x000fe400078e001c */
[----:B------:R-:W-:Y:S02]  /*228c0*/  IMAD.MOV.U32 R17, RZ, RZ, R29 ;  /* 0x000000ffff117224 */ /* 0x000fe400078e001d */
[----:B------:R-:W-:-:S07]  /*228d0*/  IMAD.MOV.U32 R32, RZ, RZ, R26 ;  /* 0x000000ffff207224 */ /* 0x000fce00078e001a */
.L_x_2989:
[----:B------:R-:W2:Y:S01]  /*228e0*/  LDL R2, [R1+0x4] ;  /* 0x0000040001027983 */ /* 0x000ea20000100800 */
[----:B------:R-:W1:Y:S03]  /*228f0*/  LDC R8, c[0x0][0x430] ;  /* 0x00010c00ff087b82 */ /* 0x000e660000000800 */
[----:B------:R-:W3:Y:S01]  /*22900*/  LDL R6, [R1+0x8] ;  /* 0x0000080001067983 */ /* 0x000ee20000100800 */
[----:B0-----:R-:W0:Y:S01]  /*22910*/  S2R R3, SR_TID.X ;  /* 0x0000000000037919 */ /* 0x001e220000002100 */
[----:B------:R-:W4:Y:S01]  /*22920*/  S2R R7, SR_TID.X ;  /* 0x0000000000077919 */ /* 0x000f220000002100 */
[----:B-1----:R-:W-:-:S13]  /*22930*/  ISETP.NE.AND P0, PT, R8, 0x1, PT ;  /* 0x000000010800780c */ /* 0x002fda0003f05270 */
[----:B------:R-:W1:Y:S01]  /*22940*/  @P0 LDC R4, c[0x0][0x434] ;  /* 0x00010d00ff040b82 */ /* 0x000e620000000800 */
[----:B0-----:R-:W-:-:S04]  /*22950*/  LOP3.LUT R3, R3, 0x7f, RZ, 0xc0, !PT ;  /* 0x0000007f03037812 */ /* 0x001fc800078ec0ff */
[----:B------:R-:W-:Y:S01]  /*22960*/  SHF.R.U32.HI R3, RZ, 0x3, R3 ;  /* 0x00000003ff037819 */ /* 0x000fe20000011603 */
[----:B----4-:R-:W-:-:S05]  /*22970*/  IMAD.SHL.U32 R7, R7, 0x10, RZ ;  /* 0x0000001007077824 */ /* 0x010fca00078e00ff */
[----:B------:R-:W-:Y:S02]  /*22980*/  LOP3.LUT R7, R3, 0x70, R7, 0xf8, !PT ;  /* 0x0000007003077812 */ /* 0x000fe400078ef807 */
[----:B------:R-:W0:Y:S02]  /*22990*/  @P0 LDC R3, c[0x0][0x438] ;  /* 0x00010e00ff030b82 */ /* 0x000e240000000800 */
[----:B------:R-:W-:Y:S01]  /*229a0*/  ISETP.GT.U32.AND P1, PT, R7, 0x5f, PT ;  /* 0x0000005f0700780c */ /* 0x000fe20003f24070 */
[----:B------:R-:W-:Y:S01]  /*229b0*/  ULDC.64 UR4, c[0x0][0x208] ;  /* 0x0000820000047ab9 */ /* 0x000fe20000000a00 */
[----:B------:R-:W-:Y:S02]  /*229c0*/  VIADD R28, R10, 0x1 ;  /* 0x000000010a1c7836 */ /* 0x000fe40000000000 */
[----:B------:R-:W-:Y:S02]  /*229d0*/  IMAD.MOV.U32 R26, RZ, RZ, R0 ;  /* 0x000000ffff1a7224 */ /* 0x000fe400078e0000 */
[----:B--2---:R-:W-:-:S04]  /*229e0*/  IMAD R5, R0, 0x60, R2 ;  /* 0x0000006000057824 */ /* 0x004fc800078e0202 */
[----:B------:R-:W-:-:S04]  /*229f0*/  IMAD.IADD R5, R7, 0x1, R5 ;  /* 0x0000000107057824 */ /* 0x000fc800078e0205 */
[----:B-1----:R-:W-:-:S04]  /*22a00*/  @P0 IMAD.HI.U32 R4, R5, R4, RZ ;  /* 0x0000000405040227 */ /* 0x002fc800078e00ff */
[----:B------:R-:W-:Y:S01]  /*22a10*/  IMAD.MOV.U32 R2, RZ, RZ, R5 ;  /* 0x000000ffff027224 */ /* 0x000fe200078e0005 */
        /* <DEDUP_REMOVED lines=10> */
[----:B------:R-:W-:Y:S02]  /*22ac0*/  IMAD.MOV.U32 R7, RZ, RZ, RZ ;  /* 0x000000ffff077224 */ /* 0x000fe400078e00ff */
[----:B------:R-:W-:Y:S01]  /*22ad0*/  IMAD.U32 R6, RZ, RZ, UR37 ;  /* 0x00000025ff067e24 */ /* 0x000fe2000f8e00ff */
[----:B0-----:R-:W-:-:S04]  /*22ae0*/  @!P1 LEA R4, P0, R2, R4, 0x2 ;  /* 0x0000000402049211 */ /* 0x001fc800078010ff */
[----:B------:R-:W-:-:S05]  /*22af0*/  @!P1 LEA.HI.X R5, R2, R5, R3, 0x2, P0 ;  /* 0x0000000502059211 */ /* 0x000fca00000f1403 */
[----:B------:R0:W5:Y:S01]  /*22b00*/  @!P1 LDG.E R7, desc[UR4][R4.64] ;  /* 0x0000000404079981 */ /* 0x000162000c1e1900 */
[----:B------:R-:W-:Y:S02]  /*22b10*/  ISETP.NE.AND P1, PT, R6, 0x3, PT ;  /* 0x000000030600780c */ /* 0x000fe40003f25270 */
[C---:B------:R-:W-:Y:S01]  /*22b20*/  ISETP.NE.AND P0, PT, R28.reuse, 0x2, PT ;  /* 0x000000021c00780c */ /* 0x040fe20003f05270 */
[----:B------:R-:W-:Y:S05]  /*22b30*/  YIELD ;  /* 0x0000000000007946 */ /* 0x000fea0003800000 */
[----:B------:R-:W-:Y:S02]  /*22b40*/  SEL R2, RZ, 0x1, P0 ;  /* 0x00000001ff027807 */ /* 0x000fe40000000000 */
[----:B------:R-:W-:-:S02]  /*22b50*/  SEL R28, R28, RZ, P0 ;  /* 0x000000ff1c1c7207 */ /* 0x000fc40000000000 */
[----:B------:R-:W-:Y:S01]  /*22b60*/  LOP3.LUT R29, R17, R2, RZ, 0x3c, !PT ;  /* 0x00000002111d7212 */ /* 0x000fe200078e3cff */
[----:B0-----:R-:W-:Y:S06]  /*22b70*/  @!P1 BRA `(.L_x_2977) ;  /* 0x0000000000049947 */ /* 0x001fec0003800000 */
[----:B------:R-:W-:Y:S01]  /*22b80*/  BPT.TRAP 0x1 ;  /* 0x000000040000795c */ /* 0x000fe20000300000 */
.L_x_2977:
[----:B------:R-:W-:Y:S01]  /*22b90*/  IMAD R6, R28, 0x8, R22 ;  /* 0x000000081c067824 */ /* 0x000fe200078e0216 */
[----:B------:R-:W-:Y:S01]  /*22ba0*/  SHF.L.U32 R3, R29, 0x1f, RZ ;  /* 0x0000001f1d037819 */ /* 0x000fe200000006ff */
[----:B------:R-:W-:Y:S03]  /*22bb0*/  BSSY B1, `(.L_x_2978) ;  /* 0x0000003000017945 */ /* 0x000fe60003800000 */
[----:B------:R-:W0:Y:S02]  /*22bc0*/  SYNCS.PHASECHK.TRANS64.TRYWAIT P0, [R6+URZ+0x2a840], R3 ;  /* 0x02a84003060075a7 */ /* 0x000e24000800017f */
[----:B0-----:R-:W-:Y:S05]  /*22bd0*/  @!P0 BRA `(.L_x_2979) ;  /* 0x0000005000ac8947 */ /* 0x001fea0003800000 */
.L_x_3123:
[----:B------:R-:W-:Y:S05]  /*22be0*/  BSYNC B1 ;  /* 0x0000000000017941 */ /* 0x000fea0003800000 */
.L_x_2978:
[----:B------:R-:W-:Y:S01]  /*22bf0*/  SHF.R.S32.HI R20, RZ, 0x1f, R8 ;  /* 0x0000001fff147819 */ /* 0x000fe20000011408 */
[----:B------:R-:W-:Y:S01]  /*22c00*/  ULDC.64 UR4, c[0x0][0x300] ;  /* 0x0000c00000047ab9 */ /* 0x000fe20000000a00 */
[----:B-----5:R-:W-:Y:S01]  /*22c10*/  SHF.R.S32.HI R21, RZ, 0x1f, R7 ;  /* 0x0000001fff157819 */ /* 0x020fe20000011407 */
[----:B0-----:R-:W-:Y:S01]  /*22c20*/  IMAD.WIDE.U32 R2, R8, UR4, RZ ;  /* 0x0000000408027c25 */ /* 0x001fe2000f8e00ff */
[----:B------:R-:W-:Y:S01]  /*22c30*/  ULDC.64 UR6, c[0x0][0x2e8] ;  /* 0x0000ba0000067ab9 */ /* 0x000fe20000000a00 */
[C---:B------:R-:W-:Y:S02]  /*22c40*/  LOP3.LUT P3, RZ, R27.reuse, 0x4, RZ, 0xc0, !PT ;  /* 0x000000041bff7812 */ /* 0x040fe4000786c0ff */
        /* <DEDUP_REMOVED lines=20> */
[----:B------:R-:W-:Y:S01]  /*22d90*/  ULDC.64 UR4, c[0x0][0x208] ;  /* 0x0000820000047ab9 */ /* 0x000fe20000000a00 */
        /* <DEDUP_REMOVED lines=40> */
.L_x_3137:
[----:B--2---:R-:W-:Y:S01]  /*23020*/  IADD3 R2, P0, R2, R0, RZ ;  /* 0x0000000002027210 */ /* 0x004fe20007f1e0ff */
[----:B------:R-:W-:-:S04]  /*23030*/  ULDC.64 UR4, c[0x0][0x208] ;  /* 0x0000820000047ab9 */ /* 0x000fc80000000a00 */
        /* <DEDUP_REMOVED lines=9> */
.L_x_2981:
[----:B------:R-:W-:Y:S02]  /*230d0*/  PLOP3.LUT P1, PT, P1, P0, PT, 0xa2, 0x0 ;  /* 0x000000000000781c */ /* 0x000fe40000f21472 */
[----:B------:R-:W-:-:S08]  /*230e0*/  @P0 R2UR P1, UR4, R6 ;  /* 0x00000000060402ca */ /* 0x000fd00000020000 */
[----:B------:R-:W-:-:S05]  /*230f0*/  @P0 PLOP3.LUT P0, PT, P1, PT, PT, 0x80, 0x0 ;  /* 0x000000000000081c */ /* 0x000fca0000f0f070 */
[----:B------:R-:W-:Y:S01]  /*23100*/  @!P1 SYNCS.ARRIVE.TRANS64.RED.A0T1 RZ, [UR4+0x2a830], RZ ;  /* 0x02a830ffffff99a7 */ /* 0x000fe20008200404 */
[----:B------:R-:W-:Y:S07]  /*23110*/  @!P1 ARRIVES.LDGSTSBAR.64.TRANSCNT [UR4+0x2a830] ;  /* 0x02a83000ff0099b0 */ /* 0x000fee0008000a84 */
[----:B------:R-:W-:Y:S05]  /*23120*/  @P0 BRA.U.ANY `(.L_x_2981) ;  /* 0xfffffffd00e80947 */ /* 0x000fea000393ffff */
[----:B------:R-:W-:Y:S01]  /*23130*/  NOP ;  /* 0x0000000000007918 */ /* 0x000fe20000000000 */
[----:B-1----:R-:W-:-:S05]  /*23140*/  IMAD.U32 R2, RZ, RZ, UR37 ;  /* 0x00000025ff027e24 */ /* 0x002fca000f8e00ff */
[----:B------:R-:W-:-:S13]  /*23150*/  ISETP.NE.AND P2, PT, R2, 0x3, PT ;  /* 0x000000030200780c */ /* 0x000fda0003f45270 */
[----:B------:R-:W-:Y:S05]  /*23160*/  @!P2 BRA `(.L_x_2982) ;  /* 0x000000000004a947 */ /* 0x000fea0003800000 */
[----:B------:R-:W-:Y:S01]  /*23170*/  BPT.TRAP 0x1 ;  /* 0x000000040000795c */ /* 0x000fe20000300000 */
.L_x_2982:
[----:B------:R1:W-:Y:S01]  /*23180*/  SYNCS.ARRIVE.TRANS64.A1T0 RZ, [R6+URZ+0x2a830], RZ ;  /* 0x02a830ff06ff79a7 */ /* 0x0003e2000810003f */
[----:B------:R-:W-:Y:S05]  /*23190*/  @!P2 BRA `(.L_x_2983) ;  /* 0x000000000004a947 */ /* 0x000fea0003800000 */
[----:B------:R-:W-:Y:S01]  /*231a0*/  BPT.TRAP 0x1 ;  /* 0x000000040000795c */ /* 0x000fe20000300000 */
.L_x_2983:
[----:B------:R-:W-:Y:S01]  /*231b0*/  SHF.L.U32 R2, R17, 0x1f, RZ ;  /* 0x0000001f11027819 */ /* 0x000fe200000006ff */
[----:B------:R-:W-:Y:S01]  /*231c0*/  IMAD R4, R10, 0x8, R22 ;  /* 0x000000080a047824 */ /* 0x000fe200078e0216 */
[----:B------:R-:W-:Y:S03]  /*231d0*/  BSSY B1, `(.L_x_2984) ;  /* 0x0000003000017945 */ /* 0x000fe60003800000 */
[----:B------:R-:W2:Y:S02]  /*231e0*/  SYNCS.PHASECHK.TRANS64.TRYWAIT P0, [R4+URZ+0x2a860], R2 ;  /* 0x02a86002040075a7 */ /* 0x000ea4000800017f */
[----:B--2---:R-:W-:Y:S05]  /*231f0*/  @!P0 BRA `(.L_x_2985) ;  /* 0x0000005400288947 */ /* 0x004fea0003800000 */
.L_x_3138:
[----:B------:R-:W-:Y:S05]  /*23200*/  BSYNC B1 ;  /* 0x0000000000017941 */ /* 0x000fea0003800000 */
.L_x_2984:
[----:B------:R-:W3:Y:S01]  /*23210*/  S2R R3, SR_TID.X ;  /* 0x0000000000037919 */ /* 0x000ee20000002100 */
[----:B------:R-:W-:Y:S01]  /*23220*/  UMOV UR4, 0xffffffff ;  /* 0xffffffff00047882 */ /* 0x000fe20000000000 */
[----:B-1----:R-:W-:Y:S01]  /*23230*/  IMAD R6, R32, -0x60, R37 ;  /* 0xffffffa020067824 */ /* 0x002fe200078e0225 */
[----:B------:R-:W-:Y:S01]  /*23240*/  LOP3.LUT P0, RZ, R30, 0x2, RZ, 0xc0, !PT ;  /* 0x000000021eff7812 */ /* 0x000fe2000780c0ff */
[----:B0-----:R-:W-:Y:S01]  /*23250*/  IMAD R5, R10, 0x3000, R34 ;  /* 0x000030000a057824 */ /* 0x001fe200078e0222 */
[----:B---3--:R-:W-:-:S04]  /*23260*/  LOP3.LUT R3, R3, 0x7f, RZ, 0xc0, !PT ;  /* 0x0000007f03037812 */ /* 0x008fc800078ec0ff */
[----:B------:R-:W-:-:S05]  /*23270*/  SHF.R.U32.HI R3, RZ, 0x3, R3 ;  /* 0x00000003ff037819 */ /* 0x000fca0000011603 */
[----:B------:R-:W-:Y:S01]  /*23280*/  IMAD.IADD R6, R6, 0x1, -R3 ;  /* 0x0000000106067824 */ /* 0x000fe200078e0a03 */
[----:B------:R-:W-:Y:S06]  /*23290*/  BRA.DIV UR4, `(.L_x_2986) ;  /* 0x0000005604147947 */ /* 0x000fec000b800000 */
[----:B--2---:R-:W0:Y:S01]  /*232a0*/  SHFL.IDX PT, R2, R23, RZ, 0x181f ;  /* 0x00181fff17027589 */ /* 0x004e2200000e0000 */
[----:B------:R-:W-:Y:S01]  /*232b0*/  IMAD R5, R5, 0x2, R22 ;  /* 0x0000000205057824 */ /* 0x000fe200078e0216 */
[----:B------:R-:W-:Y:S02]  /*232c0*/  ULDC.64 UR4, c[0x0][0x208] ;  /* 0x0000820000047ab9 */ /* 0x000fe40000000a00 */
        /* <DEDUP_REMOVED lines=43> */
.L_x_3152:
[C---:B------:R-:W-:Y:S01]  /*23580*/  ISETP.LT.OR P1, PT, R6.reuse, 0x51, !P1 ;  /* 0x000000510600780c */ /* 0x040fe20004f21670 */
[----:B------:R-:W-:Y:S01]  /*23590*/  ULDC.64 UR4, c[0x0][0x208] ;  /* 0x0000820000047ab9 */ /* 0x000fe20000000a00 */
[----:B------:R-:W-:Y:S02]  /*235a0*/  ISETP.LT.OR P0, PT, R6, 0x51, !P0 ;  /* 0x000000510600780c */ /* 0x000fe40004701670 */
[----:B-1----:R-:W-:-:S05]  /*235b0*/  IADD3 R2, P2, R2, R0, RZ ;  /* 0x0000000002027210 */ /* 0x002fca0007f5e0ff */
[----:B------:R-:W-:-:S05]  /*235c0*/  IMAD.X R3, RZ, RZ, R24, P2 ;  /* 0x000000ffff037224 */ /* 0x000fca00010e0618 */
[----:B------:R-:W-:Y:S01]  /*235d0*/  @!PT LDS RZ, [RZ] ;  /* 0x00000000fffff984 */ /* 0x000fe20000000800 */
[----:B------:R-:W-:Y:S01]  /*235e0*/  @!PT LDS RZ, [RZ] ;  /* 0x00000000fffff984 */ /* 0x000fe20000000800 */
[----:B------:R-:W-:Y:S01]  /*235f0*/  @!PT LDS RZ, [RZ] ;  /* 0x00000000fffff984 */ /* 0x000fe20000000800 */
[----:B------:R-:W-:Y:S04]  /*23600*/  LDGSTS.E.BYPASS.LTC128B.128 [R5+0x2c00], desc[UR4][R2.64], !P1 ;  /* 0x02c0000002057fae */ /* 0x000fe8000c901d44 */
[----:B------:R1:W-:Y:S01]  /*23610*/  LDGSTS.E.BYPASS.LTC128B.128 [R5+0x5c00], desc[UR4][R2.64+0x80], !P0 ;  /* 0x05c0008002057fae */ /* 0x0003e2000c101d44 */
[----:B------:R-:W-:Y:S01]  /*23620*/  ULDC.64 UR4, c[0x0][0x328] ;  /* 0x0000ca0000047ab9 */ /* 0x000fe20000000a00 */
[----:B------:R-:W-:Y:S01]  /*23630*/  PLOP3.LUT P0, PT, PT, PT, PT, 0x80, 0x0 ;  /* 0x000000000000781c */ /* 0x000fe20003f0f070 */
[----:B------:R-:W-:Y:S01]  /*23640*/  IMAD R9, R20, UR4, RZ ;  /* 0x0000000414097c24 */ /* 0x000fe2000f8e02ff */
[----:B------:R-:W-:-:S03]  /*23650*/  NOP ;  /* 0x0000000000007918 */ /* 0x000fc60000000000 */
[C---:B------:R-:W-:Y:S02]  /*23660*/  IMAD R9, R8.reuse, UR5, R9 ;  /* 0x0000000508097c24 */ /* 0x040fe4000f8e0209 */
[----:B-1----:R-:W-:Y:S01]  /*23670*/  IMAD.WIDE.U32 R2, R8, UR4, RZ ;  /* 0x0000000408027c25 */ /* 0x002fe2000f8e00ff */
[----:B------:R-:W-:-:S03]  /*23680*/  ULDC.64 UR4, c[0x0][0x338] ;  /* 0x0000ce0000047ab9 */ /* 0x000fc60000000a00 */
[----:B------:R-:W-:Y:S02]  /*23690*/  IMAD.IADD R3, R3, 0x1, R9 ;  /* 0x0000000103037824 */ /* 0x000fe400078e0209 */
[----:B------:R-:W-:Y:S02]  /*236a0*/  IMAD R0, R21, UR4, RZ ;  /* 0x0000000415007c24 */ /* 0x000fe4000f8e02ff */
[----:B------:R-:W-:-:S04]  /*236b0*/  IMAD.WIDE.U32 R2, R7, UR4, R2 ;  /* 0x0000000407027c25 */ /* 0x000fc8000f8e0002 */
[----:B------:R-:W-:-:S04]  /*236c0*/  IMAD R9, R7, UR5, R0 ;  /* 0x0000000507097c24 */ /* 0x000fc8000f8e0200 */
[----:B------:R-:W-:-:S07]  /*236d0*/  IMAD.IADD R9, R3, 0x1, R9 ;  /* 0x0000000103097824 */ /* 0x000fce00078e0209 */
.L_x_2987:
        /* <DEDUP_REMOVED lines=11> */
.L_x_2988:
        /* <DEDUP_REMOVED lines=15> */
.L_x_2976:
[----:B------:R-:W-:Y:S05]  /*23880*/  BSYNC B0 ;  /* 0x0000000000007941 */ /* 0x000fea0003800000 */
.L_x_2975:
        /* <DEDUP_REMOVED lines=8> */
[----:B------:R-:W1:Y:S01]  /*23910*/  FLO.U32 R0, UR4 ;  /* 0x0000000400007d00 */ /* 0x000e6200080e0000 */
[----:B------:R-:W-:Y:S01]  /*23920*/  ULDC.64 UR6, c[0x0][0x208] ;  /* 0x0000820000067ab9 */ /* 0x000fe20000000a00 */
        /* <DEDUP_REMOVED lines=8> */
.L_x_2991:
[----:B------:R-:W-:Y:S05]  /*239b0*/  BSYNC B0 ;  /* 0x0000000000007941 */ /* 0x000fea0003800000 */
.L_x_2990:
[----:B------:R-:W-:-:S05]  /*239c0*/  IMAD.U32 R0, RZ, RZ, UR37 ;  /* 0x00000025ff007e24 */ /* 0x000fca000f8e00ff */
[----:B------:R-:W-:-:S13]  /*239d0*/  ISETP.NE.AND P0, PT, R0, 0x3, PT ;  /* 0x000000030000780c */ /* 0x000fda0003f05270 */
[----:B------:R-:W-:Y:S05]  /*239e0*/  @!P0 BRA `(.L_x_2992) ;  /* 0x0000000000048947 */ /* 0x000fea0003800000 */
[----:B------:R-:W-:Y:S01]  /*239f0*/  BPT.TRAP 0x1 ;  /* 0x000000040000795c */ /* 0x000fe20000300000 */
.L_x_2992:
[----:B------:R-:W-:Y:S01]  /*23a00*/  IMAD R0, R28, 0x8, R22 ;  /* 0x000000081c007824 */ /* 0x000fe200078e0216 */
[----:B0-----:R-:W-:Y:S01]  /*23a10*/  SHF.L.U32 R3, R29, 0x1f, RZ ;  /* 0x0000001f1d037819 */ /* 0x001fe200000006ff */
[----:B------:R-:W-:Y:S01]  /*23a20*/  BSSY B0, `(.L_x_2993) ;  /* 0x0000004000007945 */ /* 0x000fe20003800000 */
[----:B------:R-:W-:Y:S02]  /*23a30*/  IMAD R6, R26, -0x60, R37 ;  /* 0xffffffa01a067824 */ /* 0x000fe400078e0225 */
[----:B------:R-:W0:Y:S02]  /*23a40*/  SYNCS.PHASECHK.TRANS64.TRYWAIT P0, [R0+URZ+0x2a860], R3 ;  /* 0x02a86003000075a7 */ /* 0x000e24000800017f */
[----:B0-----:R-:W-:Y:S05]  /*23a50*/  @!P0 BRA `(.L_x_2994) ;  /* 0x00000054001c8947 */ /* 0x001fea0003800000 */
.L_x_3153:
[----:B------:R-:W-:Y:S05]  /*23a60*/  BSYNC B0 ;  /* 0x0000000000007941 */ /* 0x000fea0003800000 */
.L_x_2993:
        /* <DEDUP_REMOVED lines=11> */
[----:B------:R-:W2:Y:S01]  /*23b20*/  SHFL.IDX PT, R14, R23, RZ, 0x181f ;  /* 0x00181fff170e7589 */ /* 0x000ea200000e0000 */
[----:B------:R-:W-:Y:S01]  /*23b30*/  ISETP.NE.U32.AND P1, PT, R2, 0x1, PT ;  /* 0x000000010200780c */ /* 0x000fe20003f25070 */
[----:B------:R-:W-:Y:S01]  /*23b40*/  ULDC.64 UR4, c[0x0][0x208] ;  /* 0x0000820000047ab9 */ /* 0x000fe20000000a00 */
        /* <DEDUP_REMOVED lines=44> */
.L_x_3167:
[C---:B------:R-:W-:Y:S01]  /*23e10*/  ISETP.LT.OR P1, PT, R6.reuse, 0x51, P1 ;  /* 0x000000510600780c */ /* 0x040fe20000f21670 */
[----:B------:R-:W-:Y:S01]  /*23e20*/  ULDC.64 UR4, c[0x0][0x208] ;  /* 0x0000820000047ab9 */ /* 0x000fe20000000a00 */
        /* <DEDUP_REMOVED lines=10> */
.L_x_2996:
[----:B------:R-:W-:Y:S02]  /*23ed0*/  PLOP3.LUT P1, PT, P1, P0, PT, 0xa2, 0x0 ;  /* 0x000000000000781c */ /* 0x000fe40000f21472 */
[----:B------:R-:W-:-:S08]  /*23ee0*/  @P0 R2UR P1, UR4, R0 ;  /* 0x00000000000402ca */ /* 0x000fd00000020000 */
[----:B------:R-:W-:-:S05]  /*23ef0*/  @P0 PLOP3.LUT P0, PT, P1, PT, PT, 0x80, 0x0 ;  /* 0x000000000000081c */ /* 0x000fca0000f0f070 */
[----:B------:R-:W-:Y:S01]  /*23f00*/  @!P1 SYNCS.ARRIVE.TRANS64.RED.A0T1 RZ, [UR4+0x2a850], RZ ;  /* 0x02a850ffffff99a7 */ /* 0x000fe20008200404 */
[----:B------:R-:W-:Y:S07]  /*23f10*/  @!P1 ARRIVES.LDGSTSBAR.64.TRANSCNT [UR4+0x2a850] ;  /* 0x02a85000ff0099b0 */ /* 0x000fee0008000a84 */
[----:B------:R-:W-:Y:S05]  /*23f20*/  @P0 BRA.U.ANY `(.L_x_2996) ;  /* 0xfffffffd00e80947 */ /* 0x000fea000393ffff */
[----:B------:R-:W-:Y:S01]  /*23f30*/  NOP ;  /* 0x0000000000007918 */ /* 0x000fe20000000000 */
[----:B0-----:R-:W-:-:S05]  /*23f40*/  IMAD.U32 R2, RZ, RZ, UR37 ;  /* 0x00000025ff027e24 */ /* 0x001fca000f8e00ff */
[----:B------:R-:W-:-:S13]  /*23f50*/  ISETP.NE.AND P2, PT, R2, 0x3, PT ;  /* 0x000000030200780c */ /* 0x000fda0003f45270 */
[----:B------:R-:W-:Y:S05]  /*23f60*/  @!P2 BRA `(.L_x_2997) ;  /* 0x000000000004a947 */ /* 0x000fea0003800000 */
[----:B------:R-:W-:Y:S01]  /*23f70*/  BPT.TRAP 0x1 ;  /* 0x000000040000795c */ /* 0x000fe20000300000 */
.L_x_2997:
[----:B------:R-:W-:Y:S01]  /*23f80*/  VIADD R28, R28, 0x1 ;  /* 0x000000011c1c7836 */ /* 0x000fe20000000000 */
[----:B------:R0:W-:Y:S04]  /*23f90*/  SYNCS.ARRIVE.TRANS64.A1T0 RZ, [R0+URZ+0x2a850], RZ ;  /* 0x02a850ff00ff79a7 */ /* 0x0001e8000810003f */
[----:B------:R-:W-:-:S04]  /*23fa0*/  ISETP.NE.AND P0, PT, R28, 0x2, PT ;  /* 0x000000021c00780c */ /* 0x000fc80003f05270 */
[----:B0-----:R-:W-:Y:S02]  /*23fb0*/  SEL R0, RZ, 0x1, P0 ;  /* 0x00000001ff007807 */ /* 0x001fe40000000000 */
[----:B------:R-:W-:Y:S02]  /*23fc0*/  SEL R28, R28, RZ, P0 ;  /* 0x000000ff1c1c7207 */ /* 0x000fe40000000000 */
[----:B------:R-:W-:-:S07]  /*23fd0*/  LOP3.LUT R29, R29, R0, RZ, 0x3c, !PT ;  /* 0x000000001d1d7212 */ /* 0x000fce00078e3cff */
.L_x_2954:
[----:B------:R-:W-:Y:S05]  /*23fe0*/  BSYNC B7 ;  /* 0x0000000000077941 */ /* 0x000fea0003800000 */
.L_x_2952:
        /* <DEDUP_REMOVED lines=11> */
.L_x_2998:
[----:B------:R-:W0:Y:S01]  /*240a0*/  S2R R8, SR_TID.X ;  /* 0x0000000000087919 */ /* 0x000e220000002100 */
[----:B------:R-:W-:Y:S01]  /*240b0*/  UMOV UR4, 0xffffffff ;  /* 0xffffffff00047882 */ /* 0x000fe20000000000 */
[----:B0-----:R-:W-:-:S04]  /*240c0*/  LOP3.LUT R8, R8, 0x1f, RZ, 0xc0, !PT ;  /* 0x0000001f08087812 */ /* 0x001fc800078ec0ff */
[----:B------:R-:W-:Y:S01]  /*240d0*/  ISETP.NE.AND P0, PT, R8, 0x1f, PT ;  /* 0x0000001f0800780c */ /* 0x000fe20003f05270 */
[----:B------:R-:W-:-:S12]  /*240e0*/  BRA.DIV UR4, `(.L_x_3000) ;  /* 0x00000056048c7947 */ /* 0x000fd8000b800000 */
[----:B------:R-:W-:Y:S01]  /*240f0*/  IMAD.IADD R7, R19, 0x1, R8 ;  /* 0x0000000113077824 */ /* 0x000fe200078e0208 */
[----:B------:R-:W-:Y:S01]  /*24100*/  ULDC UR4, c[0x0][0xc3c] ;  /* 0x00030f0000047ab9 */ /* 0x000fe20000000800 */
[----:B------:R-:W-:-:S03]  /*24110*/  ULDC.64 UR6, c[0x0][0x208] ;  /* 0x0000820000067ab9 */ /* 0x000fc60000000a00 */
[----:B------:R-:W-:-:S13]  /*24120*/  ISETP.GE.OR P1, PT, R7, UR4, !P0 ;  /* 0x0000000407007c0c */ /* 0x000fda000c726670 */
[----:B------:R-:W0:Y:S08]  /*24130*/  @!P1 LDC.64 R2, c[0x0][0xc80] ;  /* 0x00032000ff029b82 */ /* 0x000e300000000a00 */
[----:B------:R-:W2:Y:S01]  /*24140*/  @!P1 LDC.64 R4, c[0x0][0xc78] ;  /* 0x00031e00ff049b82 */ /* 0x000ea20000000a00 */
[----:B0-----:R-:W-:-:S05]  /*24150*/  @!P1 IMAD.WIDE R2, R7, 0x4, R2 ;  /* 0x0000000407029825 */ /* 0x001fca00078e0202 */
[----:B------:R2:W3:Y:S02]  /*24160*/  @!P1 LDG.E R6, desc[UR6][R2.64] ;  /* 0x0000000602069981 */ /* 0x0004e4000c1e1900 */
[----:B--2---:R-:W-:-:S05]  /*24170*/  @!P1 IMAD.WIDE R2, R7, 0x4, R4 ;  /* 0x0000000407029825 */ /* 0x004fca00078e0204 */
[----:B------:R-:W2:Y:S01]  /*24180*/  @!P1 LDG.E R5, desc[UR6][R2.64] ;  /* 0x0000000602059981 */ /* 0x000ea2000c1e1900 */
        /* <DEDUP_REMOVED lines=8> */
[----:B---3--:R-:W-:-:S02]  /*24210*/  @!P1 IMAD.MOV.U32 R17, RZ, RZ, R6 ;  /* 0x000000ffff119224 */ /* 0x008fc400078e0006 */
[----:B------:R-:W-:Y:S02]  /*24220*/  IMAD.MOV.U32 R6, RZ, RZ, RZ ;  /* 0x000000ffff067224 */ /* 0x000fe400078e00ff */
[----:B--2---:R-:W-:Y:S01]  /*24230*/  @!P1 IMAD.MOV.U32 R4, RZ, RZ, R5 ;  /* 0x000000ffff049224 */ /* 0x004fe200078e0005 */
        /* <DEDUP_REMOVED lines=17> */
[----:B------:R0:W2:Y:S02]  /*24350*/  SHFL.IDX PT, R14, R2, 0x1f, 0x1f ;  /* 0x03e01f00020e7f89 */ /* 0x0000a400000e0000 */
.L_x_3177:
[----:B------:R-:W-:Y:S02]  /*24360*/  ULDC UR4, c[0x0][0xc38] ;  /* 0x00030e0000047ab9 */ /* 0x000fe40000000800 */
[----:B------:R-:W-:-:S04]  /*24370*/  IMAD.U32 R5, RZ, RZ, UR4 ;  /* 0x00000004ff057e24 */ /* 0x000fc8000f8e00ff */
[----:B--2---:R-:W-:-:S04]  /*24380*/  IMAD R14, R14, R5, RZ ;  /* 0x000000050e0e7224 */ /* 0x004fc800078e02ff */
[----:B------:R-:W-:-:S05]  /*24390*/  IMAD.IADD R7, R7, 0x1, R14 ;  /* 0x0000000107077824 */ /* 0x000fca00078e020e */
[----:B------:R-:W-:-:S13]  /*243a0*/  ISETP.GT.AND P6, PT, R7, R0, PT ;  /* 0x000000000700720c */ /* 0x000fda0003fc4270 */
[----:B------:R-:W-:Y:S05]  /*243b0*/  @P6 BRA `(.L_x_3001) ;  /* 0x0000000000a86947 */ /* 0x000fea0003800000 */
.L_x_3004:
[----:B0-----:R-:W0:Y:S01]  /*243c0*/  LDC R2, c[0x0][0xc3c] ;  /* 0x00030f00ff027b82 */ /* 0x001e220000000800 */
[----:B------:R-:W-:-:S05]  /*243d0*/  VIADD R19, R19, 0x1f ;  /* 0x0000001f13137836 */ /* 0x000fca0000000000 */
[----:B0-----:R-:W-:-:S13]  /*243e0*/  ISETP.GE.AND P6, PT, R19, R2, PT ;  /* 0x000000021300720c */ /* 0x001fda0003fc6270 */
[----:B------:R-:W-:Y:S05]  /*243f0*/  @P6 BRA `(.L_x_3002) ;  /* 0x0000000800c46947 */ /* 0x000fea0003800000 */
[----:B------:R-:W0:Y:S01]  /*24400*/  S2R R3, SR_TID.X ;  /* 0x0000000000037919 */ /* 0x000e220000002100 */
[----:B------:R-:W-:Y:S01]  /*24410*/  IMAD.MOV.U32 R17, RZ, RZ, RZ ;  /* 0x000000ffff117224 */ /* 0x000fe200078e00ff */
[----:B------:R-:W-:Y:S01]  /*24420*/  ULDC.64 UR4, c[0x0][0x208] ;  /* 0x0000820000047ab9 */ /* 0x000fe20000000a00 */
[----:B0-----:R-:W-:-:S05]  /*24430*/  LOP3.LUT R3, R3, 0x1f, RZ, 0xc0, !PT ;  /* 0x0000001f03037812 */ /* 0x001fca00078ec0ff */
[----:B------:R-:W-:-:S05]  /*24440*/  IMAD.IADD R9, R19, 0x1, R3 ;  /* 0x0000000113097824 */ /* 0x000fca00078e0203 */
[----:B------:R-:W-:-:S13]  /*24450*/  ISETP.GE.OR P6, PT, R9, R2, !P0 ;  /* 0x000000020900720c */ /* 0x000fda00047c6670 */
[----:B------:R-:W0:Y:S08]  /*24460*/  @!P6 LDC.64 R2, c[0x0][0xc80] ;  /* 0x00032000ff02eb82 */ /* 0x000e300000000a00 */
[----:B------:R-:W2:Y:S01]  /*24470*/  @!P6 LDC.64 R4, c[0x0][0xc78] ;  /* 0x00031e00ff04eb82 */ /* 0x000ea20000000a00 */
[----:B0-----:R-:W-:-:S05]  /*24480*/  @!P6 IMAD.WIDE R2, R9, 0x4, R2 ;  /* 0x000000040902e825 */ /* 0x001fca00078e0202 */
[----:B------:R2:W3:Y:S02]  /*24490*/  @!P6 LDG.E R17, desc[UR4][R2.64] ;  /* 0x000000040211e981 */ /* 0x0004e4000c1e1900 */
[----:B--2---:R-:W-:-:S04]  /*244a0*/  @!P6 IMAD.WIDE R2, R9, 0x4, R4 ;  /* 0x000000040902e825 */ /* 0x004fc800078e0204 */
[----:B------:R-:W-:-:S06]  /*244b0*/  IMAD.MOV.U32 R4, RZ, RZ, RZ ;  /* 0x000000ffff047224 */ /* 0x000fcc00078e00ff */
[----:B------:R-:W3:Y:S01]  /*244c0*/  @!P6 LDG.E R4, desc[UR4][R2.64] ;  /* 0x000000040204e981 */ /* 0x000ee2000c1e1900 */
[----:B------:R-:W-:Y:S01]  /*244d0*/  UMOV UR4, 0xffffffff ;  /* 0xffffffff00047882 */ /* 0x000fe20000000000 */
[----:B---3--:R-:W-:Y:S02]  /*244e0*/  IMAD R13, R4, R17, RZ ;  /* 0x00000011040d7224 */ /* 0x008fe400078e02ff */
        /* <DEDUP_REMOVED lines=17> */
.L_x_3185:
[----:B------:R-:W-:Y:S02]  /*24600*/  ULDC UR4, c[0x0][0xc38] ;  /* 0x00030e0000047ab9 */ /* 0x000fe40000000800 */
[----:B------:R-:W-:-:S04]  /*24610*/  IMAD.U32 R5, RZ, RZ, UR4 ;  /* 0x00000004ff057e24 */ /* 0x000fc8000f8e00ff */
[----:B--2---:R-:W-:-:S04]  /*24620*/  IMAD R14, R14, R5, RZ ;  /* 0x000000050e0e7224 */ /* 0x004fc800078e02ff */
[----:B------:R-:W-:-:S05]  /*24630*/  IMAD.IADD R7, R14, 0x1, R7 ;  /* 0x000000010e077824 */ /* 0x000fca00078e0207 */
[----:B------:R-:W-:-:S13]  /*24640*/  ISETP.GT.AND P6, PT, R7, R0, PT ;  /* 0x000000000700720c */ /* 0x000fda0003fc4270 */
[----:B------:R-:W-:Y:S05]  /*24650*/  @!P6 BRA `(.L_x_3004) ;  /* 0xfffffffc0058e947 */ /* 0x000fea000383ffff */
.L_x_3001:
[----:B------:R-:W-:Y:S01]  /*24660*/  IMAD.IADD R7, R7, 0x1, -R14 ;  /* 0x0000000107077824 */ /* 0x000fe200078e0a0e */
[----:B------:R-:W-:-:S03]  /*24670*/  UMOV UR4, 0xffffffff ;  /* 0xffffffff00047882 */ /* 0x000fc60000000000 */
[----:B------:R-:W-:-:S05]  /*24680*/  IMAD R3, R2, R5, R7 ;  /* 0x0000000502037224 */ /* 0x000fca00078e0207 */
[----:B------:R-:W-:Y:S01]  /*24690*/  ISETP.GT.AND P6, PT, R3, R0, PT ;  /* 0x000000000300720c */ /* 0x000fe20003fc4270 */
[----:B------:R-:W-:-:S12]  /*246a0*/  BRA.DIV UR4, `(.L_x_3005) ;  /* 0x0000005a04147947 */ /* 0x000fd8000b800000 */
[----:B------:R-:W-:-:S04]  /*246b0*/  VOTE.ANY R3, PT, !P6 ;  /* 0x0000000000037806 */ /* 0x000fc800070e0100 */
[----:B-1----:R-:W1:Y:S02]  /*246c0*/  POPC R12, R3 ;  /* 0x00000003000c7309 */ /* 0x002e640000000000 */
[----:B-1----:R1:W2:Y:S01]  /*246d0*/  SHFL.IDX PT, R17, R17, R12, 0x1f ;  /* 0x00001f0c11117589 */ /* 0x0022a200000e0000 */
[----:B------:R-:W-:-:S03]  /*246e0*/  IMAD.IADD R19, R12, 0x1, R19 ;  /* 0x000000010c137824 */ /* 0x000fc600078e0213 */
[----:B------:R1:W3:Y:S04]  /*246f0*/  SHFL.IDX PT, R4, R4, R12, 0x1f ;  /* 0x00001f0c04047589 */ /* 0x0002e800000e0000 */
.L_x_3190:
[----:B------:R-:W-:-:S13]  /*24700*/  ISETP.NE.AND P0, PT, R3, RZ, PT ;  /* 0x000000ff0300720c */ /* 0x000fda0003f05270 */
[----:B------:R-:W-:Y:S05]  /*24710*/  @!P0 BRA `(.L_x_3006) ;  /* 0x0000000000108947 */ /* 0x000fea0003800000 */
[----:B------:R-:W-:Y:S01]  /*24720*/  UMOV UR4, 0xffffffff ;  /* 0xffffffff00047882 */ /* 0x000fe20000000000 */
[----:B-1----:R-:W-:Y:S02]  /*24730*/  VIADD R12, R12, 0xffffffff ;  /* 0xffffffff0c0c7836 */ /* 0x002fe40000000000 */
[----:B------:R-:W-:Y:S05]  /*24740*/  BRA.DIV UR4, `(.L_x_3007) ;  /* 0x0000005a04487947 */ /* 0x000fea000b800000 */
[----:B------:R4:W1:Y:S02]  /*24750*/  SHFL.IDX PT, R6, R2, R12, 0x1f ;  /* 0x00001f0c02067589 */ /* 0x00086400000e0000 */
.L_x_3006:
        /* <DEDUP_REMOVED lines=39> */
[----:B------:R-:W-:-:S05]  /*249d0*/  IABS R3, R7 ;  /* 0x0000000700037213 */ /* 0x000fca0000000000 */
        /* <DEDUP_REMOVED lines=9> */
[----:B------:R-:W-:-:S04]  /*24a70*/  IMAD.MOV R2, RZ, RZ, -R7 ;  /* 0x000000ffff027224 */ /* 0x000fc800078e0a07 */
[----:B------:R-:W-:Y:S02]  /*24a80*/  IMAD R2, R17, R2, R0 ;  /* 0x0000000211027224 */ /* 0x000fe400078e0200 */
        /* <DEDUP_REMOVED lines=8> */
.L_x_3008:
[----:B0---4-:R-:W0:Y:S01]  /*24b10*/  LDC.64 R2, c[0x0][0xc90] ;  /* 0x00032400ff027b82 */ /* 0x011e220000000a00 */
[----:B------:R-:W-:Y:S01]  /*24b20*/  ULDC.64 UR4, c[0x0][0x208] ;  /* 0x0000820000047ab9 */ /* 0x000fe20000000a00 */
        /* <DEDUP_REMOVED lines=59> */
.L_x_3009:
[----:B------:R-:W-:-:S05]  /*24ee0*/  LOP3.LUT R2, RZ, R2, RZ, 0x33, !PT ;  /* 0x00000002ff027212 */ /* 0x000fca00078e33ff */
[----:B------:R-:W-:Y:S01]  /*24ef0*/  IMAD.IADD R17, R17, 0x1, R2 ;  /* 0x0000000111117824 */ /* 0x000fe200078e0202 */
[----:B------:R-:W-:Y:S06]  /*24f00*/  BRA `(.L_x_3010) ;  /* 0x00000000001c7947 */ /* 0x000fec0003800000 */
.L_x_3002:
[----:B------:R-:W-:Y:S01]  /*24f10*/  UMOV UR4, URZ ;  /* 0x0000003f00047c82 */ /* 0x000fe20008000000 */
[----:B------:R-:W-:Y:S01]  /*24f20*/  UMOV UR5, URZ ;  /* 0x0000003f00057c82 */ /* 0x000fe20008000000 */
[----:B------:R-:W-:Y:S01]  /*24f30*/  ULDC UR6, c[0x0][0xc3c] ;  /* 0x00030f0000067ab9 */ /* 0x000fe20000000800 */
[----:B------:R-:W-:Y:S02]  /*24f40*/  IMAD.MOV.U32 R16, RZ, RZ, R0 ;  /* 0x000000ffff107224 */ /* 0x000fe400078e0000 */
[----:B------:R-:W-:Y:S02]  /*24f50*/  IMAD.U32 R17, RZ, RZ, UR4 ;  /* 0x00000004ff117e24 */ /* 0x000fe4000f8e00ff */
[----:B------:R-:W-:Y:S02]  /*24f60*/  IMAD.U32 R18, RZ, RZ, UR5 ;  /* 0x00000005ff127e24 */ /* 0x000fe4000f8e00ff */
[----:B------:R-:W-:-:S07]  /*24f70*/  IMAD.U32 R19, RZ, RZ, UR6 ;  /* 0x00000006ff137e24 */ /* 0x000fce000f8e00ff */
.L_x_3010:
        /* <DEDUP_REMOVED lines=10> */
.L_x_2999:
[----:B------:R-:W-:Y:S02]  /*25020*/  ULDC UR4, c[0x0][0xc3c] ;  /* 0x00030f0000047ab9 */ /* 0x000fe40000000800 */
[----:B--2---:R-:W-:-:S13]  /*25030*/  ISETP.GE.AND P0, PT, R19, UR4, PT ;  /* 0x0000000413007c0c */ /* 0x004fda000bf06270 */
[----:B------:R-:W-:Y:S05]  /*25040*/  @!P0 BRA `(.L_x_3011) ;  /* 0xffffff9800388947 */ /* 0x000fea000383ffff */
[----:B------:R-:W-:Y:S05]  /*25050*/  BSYNC B8 ;  /* 0x0000000000087941 */ /* 0x000fea0003800000 */
.L_x_2906:
[----:B------:R-:W2:Y:S01]  /*25060*/  LDL.LU R0, [R1+0x24] ;  /* 0x0000240001007983 */ /* 0x000ea20000300800 */
[----:B------:R-:W-:Y:S01]  /*25070*/  BSSY B0, `(.L_x_3012) ;  /* 0x000000b000007945 */ /* 0x000fe20003800000 */
[----:B------:R-:W4:Y:S01]  /*25080*/  S2R R5, SR_CgaCtaId ;  /* 0x0000000000057919 */ /* 0x000f220000008800 */
[----:B--2---:R-:W-:-:S05]  /*25090*/  VIADD R0, R0, 0x1 ;  /* 0x0000000100007836 */ /* 0x004fca0000000000 */
[----:B-1----:R-:W-:-:S04]  /*250a0*/  LEA.HI R2, R0, R0, RZ, 0x1 ;  /* 0x0000000000027211 */ /* 0x002fc800078f08ff */
[----:B------:R-:W-:Y:S02]  /*250b0*/  LOP3.LUT R3, R2, 0xfffffffe, RZ, 0xc0, !PT ;  /* 0xfffffffe02037812 */ /* 0x000fe400078ec0ff */
[----:B------:R-:W-:-:S03]  /*250c0*/  MOV R2, 0x400 ;  /* 0x0000040000027802 */ /* 0x000fc60000000f00 */
[----:B------:R-:W-:Y:S01]  /*250d0*/  IMAD.IADD R0, R0, 0x1, -R3 ;  /* 0x0000000100007824 */ /* 0x000fe200078e0a03 */
[----:B----4-:R-:W-:-:S04]  /*250e0*/  LEA R5, R5, R2, 0x18 ;  /* 0x0000000205057211 */ /* 0x010fc800078ec0ff */
[----:B------:R-:W-:-:S04]  /*250f0*/  SHF.L.U32 R0, R0, 0x1f, RZ ;  /* 0x0000001f00007819 */ /* 0x000fc800000006ff */
[----:B------:R-:W1:Y:S02]  /*25100*/  SYNCS.PHASECHK.TRANS64.TRYWAIT P0, [R5+URZ+0x2a820], R0 ;  /* 0x02a82000050075a7 */ /* 0x000e64000800017f */
[----:B-1----:R-:W-:Y:S05]  /*25110*/  @!P0 BRA `(.L_x_3013) ;  /* 0x0000004c00fc8947 */ /* 0x002fea0003800000 */
.L_x_3193:
[----:B------:R-:W-:Y:S05]  /*25120*/  BSYNC B0 ;  /* 0x0000000000007941 */ /* 0x000fea0003800000 */
.L_x_3012:
[----:B------:R-:W-:-:S03]  /*25130*/  UMOV UR4, 0xffffffff ;  /* 0xffffffff00047882 */ /* 0x000fc60000000000 */
[----:B------:R-:W-:Y:S05]  /*25140*/  BRA.DIV UR4, `(.L_x_3014) ;  /* 0x0000005204047947 */ /* 0x000fea000b800000 */
[----:B-1----:R-:W1:Y:S02]  /*25150*/  S2R R0, SR_TID.X ;  /* 0x0000000000007919 */ /* 0x002e640000002100 */
[----:B-1----:R-:W-:-:S04]  /*25160*/  SHF.R.U32.HI R0, RZ, 0x5, R0 ;  /* 0x00000005ff007819 */ /* 0x002fc80000011600 */
[----:B------:R-:W-:-:S05]  /*25170*/  LOP3.LUT R0, R0, 0x3, RZ, 0xc0, !PT ;  /* 0x0000000300007812 */ /* 0x000fca00078ec0ff */
[----:B------:R1:W2:Y:S02]  /*25180*/  SHFL.IDX PT, R14, R0, RZ, 0x1f ;  /* 0x00001fff000e7589 */ /* 0x0002a400000e0000 */
.L_x_3196:
[----:B--2---:R-:W-:-:S13]  /*25190*/  ISETP.NE.AND P0, PT, R14, RZ, PT ;  /* 0x000000ff0e00720c */ /* 0x004fda0003f05270 */
[----:B------:R-:W-:Y:S05]  /*251a0*/  @P0 BRA `(.L_x_2653) ;  /* 0x0000000000880947 */ /* 0x000fea0003800000 */
[----:B------:R-:W-:-:S03]  /*251b0*/  UMOV UR4, 0xffffffff ;  /* 0xffffffff00047882 */ /* 0x000fc60000000000 */
[----:B------:R-:W-:Y:S05]  /*251c0*/  BRA.DIV UR4, `(.L_x_3015) ;  /* 0x0000005204187947 */ /* 0x000fea000b800000 */
[----:B------:R-:W-:-:S13]  /*251d0*/  ELECT P6, URZ, PT ;  /* 0x00000000003f782f */ /* 0x000fda00038c0000 */
.L_x_3199:
[----:B------:R-:W-:Y:S05]  /*251e0*/  @!P6 BRA `(.L_x_2653) ;  /* 0x000000000078e947 */ /* 0x000fea0003800000 */
[----:B------:R-:W-:-:S06]  /*251f0*/  ULOP3.LUT UR4, UR60, 0x2, URZ, 0xfc, !UPT ;  /* 0x000000023c047892 */ /* 0x000fcc000f8efc3f */
[----:B-1----:R-:W-:-:S05]  /*25200*/  IMAD.U32 R0, RZ, RZ, UR4 ;  /* 0x00000004ff007e24 */ /* 0x002fca000f8e00ff */
[----:B------:R-:W-:-:S13]  /*25210*/  ISETP.NE.AND P0, PT, R0, 0x3, PT ;  /* 0x000000030000780c */ /* 0x000fda0003f05270 */
[----:B------:R-:W-:Y:S05]  /*25220*/  @!P0 BRA `(.L_x_3016) ;  /* 0x0000000000048947 */ /* 0x000fea0003800000 */
[----:B------:R-:W-:Y:S01]  /*25230*/  BPT.TRAP 0x1 ;  /* 0x000000040000795c */ /* 0x000fe20000300000 */
.L_x_3016:
[C---:B------:R-:W-:Y:S01]  /*25240*/  IMAD R3, R28.reuse, 0x8, R5 ;  /* 0x000000081c037824 */ /* 0x040fe200078e0205 */
[----:B------:R-:W-:Y:S01]  /*25250*/  SHF.L.U32 R2, R29, 0x1f, RZ ;  /* 0x0000001f1d027819 */ /* 0x000fe200000006ff */
[----:B------:R-:W-:-:S03]  /*25260*/  VIADD R28, R28, 0x1 ;  /* 0x000000011c1c7836 */ /* 0x000fc60000000000 */
[----:B------:R-:W1:Y:S02]  /*25270*/  SYNCS.PHASECHK.TRANS64.TRYWAIT P1, [R3+URZ+0x2a840], R2 ;  /* 0x02a84002030075a7 */ /* 0x000e64000802017f */
[----:B------:R-:W-:-:S04]  /*25280*/  ISETP.NE.AND P2, PT, R28, 0x2, PT ;  /* 0x000000021c00780c */ /* 0x000fc80003f45270 */
[----:B------:R-:W-:Y:S01]  /*25290*/  SEL R0, RZ, 0x1, P2 ;  /* 0x00000001ff007807 */ /* 0x000fe20001000000 */
[----:B-1----:R-:W-:Y:S08]  /*252a0*/  @!P1 BRA `(.L_x_3017) ;  /* 0x0000005000009947 */ /* 0x002ff00003800000 */
.L_x_3200:
[----:B------:R-:W-:Y:S02]  /*252b0*/  SEL R28, R28, RZ, P2 ;  /* 0x000000ff1c1c7207 */ /* 0x000fe40001000000 */
[----:B------:R-:W-:Y:S01]  /*252c0*/  LOP3.LUT R0, R29, R0, RZ, 0x3c, !PT ;  /* 0x000000001d007212 */ /* 0x000fe200078e3cff */
[----:B------:R-:W-:Y:S06]  /*252d0*/  @!P0 BRA `(.L_x_3018) ;  /* 0x0000000000048947 */ /* 0x000fec0003800000 */
[----:B------:R-:W-:Y:S01]  /*252e0*/  BPT.TRAP 0x1 ;  /* 0x000000040000795c */ /* 0x000fe20000300000 */
.L_x_3018:
[----:B------:R-:W-:Y:S01]  /*252f0*/  IMAD R5, R28, 0x8, R5 ;  /* 0x000000081c057824 */ /* 0x000fe200078e0205 */
[----:B------:R-:W-:-:S04]  /*25300*/  SHF.L.U32 R0, R0, 0x1f, RZ ;  /* 0x0000001f00007819 */ /* 0x000fc800000006ff */
[----:B------:R-:W2:Y:S02]  /*25310*/  SYNCS.PHASECHK.TRANS64.TRYWAIT P1, [R5+URZ+0x2a840], R0 ;  /* 0x02a84000050075a7 */ /* 0x000ea4000802017f */
[----:B--2---:R-:W-:Y:S05]  /*25320*/  @!P1 BRA `(.L_x_3019) ;  /* 0x0000004c00f49947 */ /* 0x004fea0003800000 */
.L_x_3201:
[----:B------:R-:W-:Y:S05]  /*25330*/  @!P0 BRA `(.L_x_3020) ;  /* 0x0000000000048947 */ /* 0x000fea0003800000 */
[----:B------:R-:W-:Y:S01]  /*25340*/  BPT.TRAP 0x1 ;  /* 0x000000040000795c */ /* 0x000fe20000300000 */
.L_x_3020:
[----:B------:R-:W4:Y:S02]  /*25350*/  SYNCS.PHASECHK.TRANS64.TRYWAIT P1, [R3+URZ+0x2a860], R2 ;  /* 0x02a86002030075a7 */ /* 0x000f24000802017f */
[----:B----4-:R-:W-:Y:S05]  /*25360*/  @!P1 BRA `(.L_x_3021) ;  /* 0x0000004c00f89947 */ /* 0x010fea0003800000 */
.L_x_3202:
[----:B------:R-:W-:Y:S05]  /*25370*/  @!P0 BRA `(.L_x_3022) ;  /* 0x0000000000048947 */ /* 0x000fea0003800000 */
[----:B------:R-:W-:Y:S01]  /*25380*/  BPT.TRAP 0x1 ;  /* 0x000000040000795c */ /* 0x000fe20000300000 */
.L_x_3022:
[----:B------:R0:W0:Y:S02]  /*25390*/  SYNCS.PHASECHK.TRANS64.TRYWAIT P0, [R5+URZ+0x2a860], R0 ;  /* 0x02a86000050075a7 */ /* 0x000024000800017f */
[----:B0-----:R-:W-:Y:S05]  /*253a0*/  @!P0 NANOSLEEP.SYNCS 0x989680 ;  /* 0x009896800000895d */ /* 0x001fea0003900000 */
[----:B------:R-:W0:Y:S02]  /*253b0*/  @!P0 SYNCS.PHASECHK.TRANS64 P0, [R5+URZ+0x2a860], R0 ;  /* 0x02a86000050085a7 */ /* 0x000e24000800007f */
[----:B0-----:R-:W-:Y:S05]  /*253c0*/  @!P0 BRA `(.L_x_3022) ;  /* 0xfffffffc00f08947 */ /* 0x001fea000383ffff */
.L_x_2653:
[----:B------:R-:W-:Y:S05]  /*253d0*/  BSYNC B9 ;  /* 0x0000000000097941 */ /* 0x000fea0003800000 */
.L_x_2650:
[----:B------:R-:W-:Y:S05]  /*253e0*/  EXIT ;  /* 0x000000000000794d */ /* 0x000fea0003800000 */
.L_x_2673:
[----:B0-----:R0:W1:Y:S02]  /*253f0*/  SYNCS.PHASECHK.TRANS64.TRYWAIT P6, [R84+URZ+0x2a890], R85 ;  /* 0x02a89055540075a7 */ /* 0x00106400080c017f */
[----:B-1----:R-:W-:Y:S05]  /*25400*/  @!P6 NANOSLEEP.SYNCS 0x989680 ;  /* 0x009896800000e95d */ /* 0x002fea0003900000 */
[----:B------:R-:W1:Y:S02]  /*25410*/  @!P6 SYNCS.PHASECHK.TRANS64 P6, [R84+URZ+0x2a890], R85 ;  /* 0x02a890555400e5a7 */ /* 0x000e6400080c007f */
[----:B-1----:R-:W-:Y:S05]  /*25420*/  @!P6 BRA `(.L_x_2673) ;  /* 0xfffffffc00f0e947 */ /* 0x002fea000383ffff */
[----:B------:R-:W-:Y:S05]  /*25430*/  BRA `(.L_x_3023) ;  /* 0xfffffde800007947 */ /* 0x000fea000383ffff */
.L_x_2674:
        /* <DEDUP_REMOVED lines=8> */
.L_x_3025:
[----:B------:R-:W-:Y:S05]  /*254c0*/  BSYNC B1 ;  /* 0x0000000000017941 */ /* 0x000fea0003800000 */
.L_x_3024:
        /* <DEDUP_REMOVED lines=8> */
.L_x_3026:
[----:B------:R-:W-:Y:S01]  /*25550*/  IMAD.MOV.U32 R11, RZ, RZ, R14 ;  /* 0x000000ffff0b7224 */ /* 0x000fe200078e000e */
[----:B------:R-:W-:Y:S06]  /*25560*/  BRA `(.L_x_3027) ;  /* 0xfffffde400c87947 */ /* 0x000fec000383ffff */
.L_x_2699:
        /* <DEDUP_REMOVED lines=8> */
.L_x_3029:
[----:B------:R-:W-:Y:S05]  /*255f0*/  BSYNC B1 ;  /* 0x0000000000017941 */ /* 0x000fea0003800000 */
.L_x_3028:
        /* <DEDUP_REMOVED lines=8> */
.L_x_3030:
[----:B------:R-:W-:Y:S01]  /*25680*/  IMAD.MOV.U32 R119, RZ, RZ, R14 ;  /* 0x000000ffff777224 */ /* 0x000fe200078e000e */
[----:B------:R-:W-:Y:S06]  /*25690*/  BRA `(.L_x_3031) ;  /* 0xfffffdfc00407947 */ /* 0x000fec000383ffff */
.L_x_2729:
[----:B0-----:R0:W1:Y:S02]  /*256a0*/  SYNCS.PHASECHK.TRANS64.TRYWAIT P6, [R84+URZ+0x2a890], R85 ;  /* 0x02a89055540075a7 */ /* 0x00106400080c017f */
[----:B-1----:R-:W-:Y:S05]  /*256b0*/  @!P6 NANOSLEEP.SYNCS 0x989680 ;  /* 0x009896800000e95d */ /* 0x002fea0003900000 */
[----:B------:R-:W1:Y:S02]  /*256c0*/  @!P6 SYNCS.PHASECHK.TRANS64 P6, [R84+URZ+0x2a890], R85 ;  /* 0x02a890555400e5a7 */ /* 0x000e6400080c007f */
[----:B-1----:R-:W-:Y:S05]  /*256d0*/  @!P6 BRA `(.L_x_2729) ;  /* 0xfffffffc00f0e947 */ /* 0x002fea000383ffff */
[----:B------:R-:W-:Y:S05]  /*256e0*/  BRA `(.L_x_3032) ;  /* 0xfffffe1c00b07947 */ /* 0x000fea000383ffff */
.L_x_2730:
        /* <DEDUP_REMOVED lines=8> */
.L_x_3034:
[----:B------:R-:W-:Y:S05]  /*25770*/  BSYNC B1 ;  /* 0x0000000000017941 */ /* 0x000fea0003800000 */
.L_x_3033:
        /* <DEDUP_REMOVED lines=8> */
.L_x_3035:
[----:B------:R-:W-:Y:S01]  /*25800*/  IMAD.MOV.U32 R11, RZ, RZ, R14 ;  /* 0x000000ffff0b7224 */ /* 0x000fe200078e000e */
[----:B------:R-:W-:Y:S06]  /*25810*/  BRA `(.L_x_3036) ;  /* 0xfffffe1c00807947 */ /* 0x000fec000383ffff */
.L_x_2743:
        /* <DEDUP_REMOVED lines=8> */
.L_x_3038:
[----:B------:R-:W-:Y:S05]  /*258a0*/  BSYNC B1 ;  /* 0x0000000000017941 */ /* 0x000fea0003800000 */
.L_x_3037:
        /* <DEDUP_REMOVED lines=8> */
.L_x_3039:
[----:B------:R-:W-:Y:S01]  /*25930*/  IMAD.MOV.U32 R119, RZ, RZ, R14 ;  /* 0x000000ffff777224 */ /* 0x000fe200078e000e */
[----:B------:R-:W-:Y:S06]  /*25940*/  BRA `(.L_x_3040) ;  /* 0xfffffe3400607947 */ /* 0x000fec000383ffff */
.L_x_2756:
[----:B0-----:R0:W1:Y:S02]  /*25950*/  SYNCS.PHASECHK.TRANS64.TRYWAIT P4, [R84+URZ+0x2a890], R85 ;  /* 0x02a89055540075a7 */ /* 0x001064000808017f */
[----:B-1----:R-:W-:Y:S05]  /*25960*/  @!P4 NANOSLEEP.SYNCS 0x989680 ;  /* 0x009896800000c95d */ /* 0x002fea0003900000 */
[----:B------:R-:W1:Y:S02]  /*25970*/  @!P4 SYNCS.PHASECHK.TRANS64 P4, [R84+URZ+0x2a890], R85 ;  /* 0x02a890555400c5a7 */ /* 0x000e64000808007f */
[----:B-1----:R-:W-:Y:S05]  /*25980*/  @!P4 BRA `(.L_x_2756) ;  /* 0xfffffffc00f0c947 */ /* 0x002fea000383ffff */
[----:B------:R-:W-:Y:S05]  /*25990*/  BRA `(.L_x_3041) ;  /* 0xfffffe4c00787947 */ /* 0x000fea000383ffff */
.L_x_2757:
        /* <DEDUP_REMOVED lines=8> */
.L_x_3043:
[----:B------:R-:W-:Y:S05]  /*25a20*/  BSYNC B1 ;  /* 0x0000000000017941 */ /* 0x000fea0003800000 */
.L_x_3042:
        /* <DEDUP_REMOVED lines=8> */
.L_x_3044:
[----:B------:R-:W-:Y:S01]  /*25ab0*/  IMAD.MOV.U32 R37, RZ, RZ, R14 ;  /* 0x000000ffff257224 */ /* 0x000fe200078e000e */
[----:B------:R-:W-:Y:S06]  /*25ac0*/  BRA `(.L_x_3045) ;  /* 0xfffffe4c00947947 */ /* 0x000fec000383ffff */
.L_x_2760:
        /* <DEDUP_REMOVED lines=8> */
.L_x_3047:
[----:B------:R-:W-:Y:S05]  /*25b50*/  BSYNC B1 ;  /* 0x0000000000017941 */ /* 0x000fea0003800000 */
.L_x_3046:
        /* <DEDUP_REMOVED lines=8> */
.L_x_3048:
[----:B------:R-:W-:Y:S01]  /*25be0*/  IMAD.MOV.U32 R37, RZ, RZ, R14 ;  /* 0x000000ffff257224 */ /* 0x000fe200078e000e */
[----:B------:R-:W-:Y:S06]  /*25bf0*/  BRA `(.L_x_3049) ;  /* 0xfffffe4c00f47947 */ /* 0x000fec000383ffff */
.L_x_2764:
[----:B---3--:R3:W0:Y:S02]  /*25c00*/  SYNCS.PHASECHK.TRANS64.TRYWAIT P0, [R84+URZ+0x2a8b0], R85 ;  /* 0x02a8b055540075a7 */ /* 0x008624000800017f */
[----:B0-----:R-:W-:Y:S05]  /*25c10*/  @!P0 NANOSLEEP.SYNCS 0x989680 ;  /* 0x009896800000895d */ /* 0x001fea0003900000 */
[----:B------:R-:W0:Y:S02]  /*25c20*/  @!P0 SYNCS.PHASECHK.TRANS64 P0, [R84+URZ+0x2a8b0], R85 ;  /* 0x02a8b055540085a7 */ /* 0x000e24000800007f */
[----:B0-----:R-:W-:Y:S05]  /*25c30*/  @!P0 BRA `(.L_x_2764) ;  /* 0xfffffffc00f08947 */ /* 0x001fea000383ffff */
[----:B------:R-:W-:Y:S05]  /*25c40*/  BRA `(.L_x_3050) ;  /* 0xfffffe5000d07947 */ /* 0x000fea000383ffff */
.L_x_2784:
[----:B------:R-:W-:Y:S01]  /*25c50*/  BSSY B1, `(.L_x_3051) ;  /* 0x0000008000017945 */ /* 0x000fe20003800000 */
[----:B------:R-:W-:Y:S02]  /*25c60*/  IMAD.MOV.U32 R13, RZ, RZ, R0 ;  /* 0x000000ffff0d7224 */ /* 0x000fe400078e0000 */
[----:B------:R-:W-:Y:S02]  /*25c70*/  IMAD.MOV.U32 R12, RZ, RZ, RZ ;  /* 0x000000ffff0c7224 */ /* 0x000fe400078e00ff */
[----:B------:R-:W-:Y:S02]  /*25c80*/  IMAD.MOV.U32 R11, RZ, RZ, 0x1c1f ;  /* 0x00001c1fff0b7424 */ /* 0x000fe400078e00ff */
[----:B------:R-:W-:-:S07]  /*25c90*/  IMAD.MOV.U32 R15, RZ, RZ, -0x1 ;  /* 0xffffffffff0f7424 */ /* 0x000fce00078e00ff */
[----:B-1--4-:R-:W-:Y:S05]  /*25ca0*/  WARPSYNC.COLLECTIVE R15, `(.L_x_3052) ;  /* 0x000000000f087348 */ /* 0x012fea0003c00000 */
[----:B------:R0:W2:Y:S02]  /*25cb0*/  SHFL.IDX P6, R14, R13, R12, R11 ;  /* 0x0000000c0d0e7389 */ /* 0x0000a400000c000b */
[----:B012-4-:R-:W-:Y:S01]  /*25cc0*/  ENDCOLLECTIVE ;  /* 0x000000000000791b */ /* 0x017fe20003800000 */
.L_x_3052:
[----:B------:R-:W-:Y:S05]  /*25cd0*/  BSYNC B1 ;  /* 0x0000000000017941 */ /* 0x000fea0003800000 */
.L_x_3051:
        /* <DEDUP_REMOVED lines=8> */
.L_x_3053:
[----:B------:R-:W-:Y:S02]  /*25d60*/  IMAD.MOV.U32 R13, RZ, RZ, R63 ;  /* 0x000000ffff0d7224 */ /* 0x000fe400078e003f */
[----:B------:R-:W-:-:S07]  /*25d70*/  IMAD.MOV.U32 R6, RZ, RZ, R14 ;  /* 0x000000ffff067224 */ /* 0x000fce00078e000e */
[----:B------:R-:W-:Y:S05]  /*25d80*/  WARPSYNC.COLLECTIVE R15, `(.L_x_3054) ;  /* 0x000000000f087348 */ /* 0x000fea0003c00000 */
[----:B------:R0:W1:Y:S02]  /*25d90*/  SHFL.IDX P6, R14, R13, R12, R11 ;  /* 0x0000000c0d0e7389 */ /* 0x00006400000c000b */
[----:B01----:R-:W-:Y:S01]  /*25da0*/  ENDCOLLECTIVE ;  /* 0x000000000000791b */ /* 0x003fe20003800000 */
.L_x_3054:
[----:B------:R-:W-:Y:S02]  /*25db0*/  IMAD.MOV.U32 R13, RZ, RZ, R62 ;  /* 0x000000ffff0d7224 */ /* 0x000fe400078e003e */
[----:B------:R-:W-:-:S07]  /*25dc0*/  IMAD.MOV.U32 R9, RZ, RZ, R14 ;  /* 0x000000ffff097224 */ /* 0x000fce00078e000e */
[----:B------:R-:W-:Y:S05]  /*25dd0*/  WARPSYNC.COLLECTIVE R15, `(.L_x_3055) ;  /* 0x000000000f087348 */ /* 0x000fea0003c00000 */
[----:B------:R0:W1:Y:S02]  /*25de0*/  SHFL.IDX P6, R14, R13, R12, R11 ;  /* 0x0000000c0d0e7389 */ /* 0x00006400000c000b */
[----:B01----:R-:W-:Y:S01]  /*25df0*/  ENDCOLLECTIVE ;  /* 0x000000000000791b */ /* 0x003fe20003800000 */
.L_x_3055:
[----:B------:R-:W-:Y:S01]  /*25e00*/  IMAD.MOV.U32 R8, RZ, RZ, R14 ;  /* 0x000000ffff087224 */ /* 0x000fe200078e000e */
[----:B------:R-:W-:Y:S06]  /*25e10*/  BRA `(.L_x_3056) ;  /* 0xfffffe6400107947 */ /* 0x000fec000383ffff */
.L_x_2787:
[----:B------:R-:W-:Y:S01]  /*25e20*/  BSSY B1, `(.L_x_3057) ;  /* 0x0000008000017945 */ /* 0x000fe20003800000 */
[----:B------:R-:W-:Y:S02]  /*25e30*/  IMAD.MOV.U32 R13, RZ, RZ, R0 ;  /* 0x000000ffff0d7224 */ /* 0x000fe400078e0000 */
[----:B------:R-:W-:Y:S02]  /*25e40*/  IMAD.MOV.U32 R12, RZ, RZ, 0x1 ;  /* 0x00000001ff0c7424 */ /* 0x000fe400078e00ff */
[----:B------:R-:W-:Y:S02]  /*25e50*/  IMAD.MOV.U32 R11, RZ, RZ, 0x1c1f ;  /* 0x00001c1fff0b7424 */ /* 0x000fe400078e00ff */
[----:B------:R-:W-:-:S07]  /*25e60*/  IMAD.MOV.U32 R15, RZ, RZ, -0x1 ;  /* 0xffffffffff0f7424 */ /* 0x000fce00078e00ff */
[----:B-1--4-:R-:W-:Y:S05]  /*25e70*/  WARPSYNC.COLLECTIVE R15, `(.L_x_3058) ;  /* 0x000000000f087348 */ /* 0x012fea0003c00000 */
[----:B------:R0:W2:Y:S02]  /*25e80*/  SHFL.IDX P6, R14, R13, R12, R11 ;  /* 0x0000000c0d0e7389 */ /* 0x0000a400000c000b */
[----:B012-4-:R-:W-:Y:S01]  /*25e90*/  ENDCOLLECTIVE ;  /* 0x000000000000791b */ /* 0x017fe20003800000 */
.L_x_3058:
[----:B------:R-:W-:Y:S05]  /*25ea0*/  BSYNC B1 ;  /* 0x0000000000017941 */ /* 0x000fea0003800000 */
.L_x_3057:
        /* <DEDUP_REMOVED lines=8> */
.L_x_3059:
[----:B------:R-:W-:Y:S02]  /*25f30*/  IMAD.MOV.U32 R13, RZ, RZ, R63 ;  /* 0x000000ffff0d7224 */ /* 0x000fe400078e003f */
[----:B------:R-:W-:-:S07]  /*25f40*/  IMAD.MOV.U32 R65, RZ, RZ, R14 ;  /* 0x000000ffff417224 */ /* 0x000fce00078e000e */
[----:B------:R-:W-:Y:S05]  /*25f50*/  WARPSYNC.COLLECTIVE R15, `(.L_x_3060) ;  /* 0x000000000f087348 */ /* 0x000fea0003c00000 */
[----:B------:R0:W1:Y:S02]  /*25f60*/  SHFL.IDX P6, R14, R13, R12, R11 ;  /* 0x0000000c0d0e7389 */ /* 0x00006400000c000b */
[----:B01----:R-:W-:Y:S01]  /*25f70*/  ENDCOLLECTIVE ;  /* 0x000000000000791b */ /* 0x003fe20003800000 */
.L_x_3060:
[----:B------:R-:W-:Y:S02]  /*25f80*/  IMAD.MOV.U32 R13, RZ, RZ, R62 ;  /* 0x000000ffff0d7224 */ /* 0x000fe400078e003e */
[----:B------:R-:W-:-:S07]  /*25f90*/  IMAD.MOV.U32 R63, RZ, RZ, R14 ;  /* 0x000000ffff3f7224 */ /* 0x000fce00078e000e */
[----:B------:R-:W-:Y:S05]  /*25fa0*/  WARPSYNC.COLLECTIVE R15, `(.L_x_3061) ;  /* 0x000000000f087348 */ /* 0x000fea0003c00000 */
[----:B------:R0:W1:Y:S02]  /*25fb0*/  SHFL.IDX P6, R14, R13, R12, R11 ;  /* 0x0000000c0d0e7389 */ /* 0x00006400000c000b */
[----:B01----:R-:W-:Y:S01]  /*25fc0*/  ENDCOLLECTIVE ;  /* 0x000000000000791b */ /* 0x003fe20003800000 */
.L_x_3061:
[----:B------:R-:W-:Y:S01]  /*25fd0*/  IMAD.MOV.U32 R62, RZ, RZ, R14 ;  /* 0x000000ffff3e7224 */ /* 0x000fe200078e000e */
[----:B------:R-:W-:Y:S06]  /*25fe0*/  BRA `(.L_x_3062) ;  /* 0xfffffe6800cc7947 */ /* 0x000fec000383ffff */
.L_x_2791:
[----:B0-----:R0:W1:Y:S02]  /*25ff0*/  SYNCS.PHASECHK.TRANS64.TRYWAIT P0, [R2+URZ+0x2a800], R5 ;  /* 0x02a80005020075a7 */ /* 0x001064000800017f */
[----:B-1----:R-:W-:Y:S05]  /*26000*/  @!P0 NANOSLEEP.SYNCS 0x989680 ;  /* 0x009896800000895d */ /* 0x002fea0003900000 */
[----:B------:R-:W1:Y:S02]  /*26010*/  @!P0 SYNCS.PHASECHK.TRANS64 P0, [R2+URZ+0x2a800], R5 ;  /* 0x02a80005020085a7 */ /* 0x000e64000800007f */
[----:B-1----:R-:W-:Y:S05]  /*26020*/  @!P0 BRA `(.L_x_2791) ;  /* 0xfffffffc00f08947 */ /* 0x002fea000383ffff */
[----:B------:R-:W-:Y:S05]  /*26030*/  BRA `(.L_x_3063) ;  /* 0xfffffe7400007947 */ /* 0x000fea000383ffff */
.L_x_2815:
        /* <DEDUP_REMOVED lines=8> */
.L_x_3065:
[----:B------:R-:W-:Y:S05]  /*260c0*/  BSYNC B1 ;  /* 0x0000000000017941 */ /* 0x000fea0003800000 */
.L_x_3064:
        /* <DEDUP_REMOVED lines=8> */
.L_x_3066:
[----:B------:R-:W-:Y:S02]  /*26150*/  IMAD.MOV.U32 R13, RZ, RZ, R61 ;  /* 0x000000ffff0d7224 */ /* 0x000fe400078e003d */
[----:B------:R-:W-:-:S07]  /*26160*/  IMAD.MOV.U32 R4, RZ, RZ, R14 ;  /* 0x000000ffff047224 */ /* 0x000fce00078e000e */
[----:B------:R-:W-:Y:S05]  /*26170*/  WARPSYNC.COLLECTIVE R15, `(.L_x_3067) ;  /* 0x000000000f087348 */ /* 0x000fea0003c00000 */
[----:B------:R0:W1:Y:S02]  /*26180*/  SHFL.IDX P6, R14, R13, R12, R11 ;  /* 0x0000000c0d0e7389 */ /* 0x00006400000c000b */
[----:B01----:R-:W-:Y:S01]  /*26190*/  ENDCOLLECTIVE ;  /* 0x000000000000791b */ /* 0x003fe20003800000 */
.L_x_3067:
[----:B------:R-:W-:Y:S02]  /*261a0*/  IMAD.MOV.U32 R13, RZ, RZ, R0 ;  /* 0x000000ffff0d7224 */ /* 0x000fe400078e0000 */
[----:B------:R-:W-:-:S07]  /*261b0*/  IMAD.MOV.U32 R7, RZ, RZ, R14 ;  /* 0x000000ffff077224 */ /* 0x000fce00078e000e */
[----:B------:R-:W-:Y:S05]  /*261c0*/  WARPSYNC.COLLECTIVE R15, `(.L_x_3068) ;  /* 0x000000000f087348 */ /* 0x000fea0003c00000 */
[----:B------:R0:W1:Y:S02]  /*261d0*/  SHFL.IDX P6, R14, R13, R12, R11 ;  /* 0x0000000c0d0e7389 */ /* 0x00006400000c000b */
[----:B01----:R-:W-:Y:S01]  /*261e0*/  ENDCOLLECTIVE ;  /* 0x000000000000791b */ /* 0x003fe20003800000 */
.L_x_3068:
[----:B------:R-:W-:Y:S05]  /*261f0*/  BRA `(.L_x_3069) ;  /* 0xfffffe9800947947 */ /* 0x000fea000383ffff */
.L_x_2818:
[----:B------:R-:W-:Y:S01]  /*26200*/  BSSY B1, `(.L_x_3070) ;  /* 0x0000008000017945 */ /* 0x000fe20003800000 */
[----:B------:R-:W-:Y:S02]  /*26210*/  IMAD.MOV.U32 R13, RZ, RZ, R48 ;  /* 0x000000ffff0d7224 */ /* 0x000fe400078e0030 */
[----:B------:R-:W-:Y:S02]  /*26220*/  IMAD.MOV.U32 R12, RZ, RZ, 0x1 ;  /* 0x00000001ff0c7424 */ /* 0x000fe400078e00ff */
[----:B------:R-:W-:Y:S02]  /*26230*/  IMAD.MOV.U32 R11, RZ, RZ, 0x1c1f ;  /* 0x00001c1fff0b7424 */ /* 0x000fe400078e00ff */
[----:B------:R-:W-:-:S07]  /*26240*/  IMAD.MOV.U32 R15, RZ, RZ, -0x1 ;  /* 0xffffffffff0f7424 */ /* 0x000fce00078e00ff */
[----:B------:R-:W-:Y:S05]  /*26250*/  WARPSYNC.COLLECTIVE R15, `(.L_x_3071) ;  /* 0x000000000f087348 */ /* 0x000fea0003c00000 */
[----:B------:R0:W1:Y:S02]  /*26260*/  SHFL.IDX P6, R14, R13, R12, R11 ;  /* 0x0000000c0d0e7389 */ /* 0x00006400000c000b */
[----:B01----:R-:W-:Y:S01]  /*26270*/  ENDCOLLECTIVE ;  /* 0x000000000000791b */ /* 0x003fe20003800000 */
.L_x_3071:
[----:B------:R-:W-:Y:S05]  /*26280*/  BSYNC B1 ;  /* 0x0000000000017941 */ /* 0x000fea0003800000 */
.L_x_3070:
        /* <DEDUP_REMOVED lines=8> */
.L_x_3072:
[----:B------:R-:W-:Y:S02]  /*26310*/  IMAD.MOV.U32 R13, RZ, RZ, R61 ;  /* 0x000000ffff0d7224 */ /* 0x000fe400078e003d */
[----:B------:R-:W-:-:S07]  /*26320*/  IMAD.MOV.U32 R20, RZ, RZ, R14 ;  /* 0x000000ffff147224 */ /* 0x000fce00078e000e */
[----:B------:R-:W-:Y:S05]  /*26330*/  WARPSYNC.COLLECTIVE R15, `(.L_x_3073) ;  /* 0x000000000f087348 */ /* 0x000fea0003c00000 */
[----:B------:R0:W1:Y:S02]  /*26340*/  SHFL.IDX P6, R14, R13, R12, R11 ;  /* 0x0000000c0d0e7389 */ /* 0x00006400000c000b */
[----:B01----:R-:W-:Y:S01]  /*26350*/  ENDCOLLECTIVE ;  /* 0x000000000000791b */ /* 0x003fe20003800000 */
.L_x_3073:
[----:B------:R-:W-:Y:S02]  /*26360*/  IMAD.MOV.U32 R13, RZ, RZ, R0 ;  /* 0x000000ffff0d7224 */ /* 0x000fe400078e0000 */
[----:B------:R-:W-:-:S07]  /*26370*/  IMAD.MOV.U32 R61, RZ, RZ, R14 ;  /* 0x000000ffff3d7224 */ /* 0x000fce00078e000e */
[----:B------:R-:W-:Y:S05]  /*26380*/  WARPSYNC.COLLECTIVE R15, `(.L_x_3074) ;  /* 0x000000000f087348 */ /* 0x000fea0003c00000 */
[----:B------:R0:W1:Y:S02]  /*26390*/  SHFL.IDX P6, R14, R13, R12, R11 ;  /* 0x0000000c0d0e7389 */ /* 0x00006400000c000b */
[----:B01----:R-:W-:Y:S01]  /*263a0*/  ENDCOLLECTIVE ;  /* 0x000000000000791b */ /* 0x003fe20003800000 */
.L_x_3074:
[----:B------:R-:W-:Y:S01]  /*263b0*/  IMAD.MOV.U32 R0, RZ, RZ, R14 ;  /* 0x000000ffff007224 */ /* 0x000fe200078e000e */
[----:B------:R-:W-:Y:S06]  /*263c0*/  BRA `(.L_x_3075) ;  /* 0xfffffe9c00dc7947 */ /* 0x000fec000383ffff */
.L_x_2822:
[----:B0-----:R0:W1:Y:S02]  /*263d0*/  SYNCS.PHASECHK.TRANS64.TRYWAIT P0, [R2+URZ+0x2a800], R61 ;  /* 0x02a8003d020075a7 */ /* 0x001064000800017f */
[----:B-1----:R-:W-:Y:S05]  /*263e0*/  @!P0 NANOSLEEP.SYNCS 0x989680 ;  /* 0x009896800000895d */ /* 0x002fea0003900000 */
[----:B------:R-:W1:Y:S02]  /*263f0*/  @!P0 SYNCS.PHASECHK.TRANS64 P0, [R2+URZ+0x2a800], R61 ;  /* 0x02a8003d020085a7 */ /* 0x000e64000800007f */
[----:B-1----:R-:W-:Y:S05]  /*26400*/  @!P0 BRA `(.L_x_2822) ;  /* 0xfffffffc00f08947 */ /* 0x002fea000383ffff */
[----:B------:R-:W-:Y:S05]  /*26410*/  BRA `(.L_x_3076) ;  /* 0xfffffea400787947 */ /* 0x000fea000383ffff */
.L_x_2836:
[----:B-1----:R1:W3:Y:S02]  /*26420*/  SYNCS.PHASECHK.TRANS64.TRYWAIT P1, [R9+URZ+0x2a830], R0 ;  /* 0x02a83000090075a7 */ /* 0x0022e4000802017f */
[----:B---3--:R-:W-:Y:S05]  /*26430*/  @!P1 NANOSLEEP.SYNCS 0x989680 ;  /* 0x009896800000995d */ /* 0x008fea0003900000 */
[----:B------:R-:W3:Y:S02]  /*26440*/  @!P1 SYNCS.PHASECHK.TRANS64 P1, [R9+URZ+0x2a830], R0 ;  /* 0x02a83000090095a7 */ /* 0x000ee4000802007f */
[----:B---3--:R-:W-:Y:S05]  /*26450*/  @!P1 BRA `(.L_x_2836) ;  /* 0xfffffffc00f09947 */ /* 0x008fea000383ffff */
[----:B------:R-:W-:Y:S05]  /*26460*/  BRA `(.L_x_2835) ;  /* 0xfffffecc00f07947 */ /* 0x000fea000383ffff */
.L_x_2844:
[----:B-1----:R1:W2:Y:S02]  /*26470*/  SYNCS.PHASECHK.TRANS64.TRYWAIT P2, [R9+URZ+0x2a830], R4 ;  /* 0x02a83004090075a7 */ /* 0x0022a4000804017f */
[----:B--2---:R-:W-:Y:S05]  /*26480*/  @!P2 NANOSLEEP.SYNCS 0x989680 ;  /* 0x009896800000a95d */ /* 0x004fea0003900000 */
[----:B------:R-:W2:Y:S02]  /*26490*/  @!P2 SYNCS.PHASECHK.TRANS64 P2, [R9+URZ+0x2a830], R4 ;  /* 0x02a830040900a5a7 */ /* 0x000ea4000804007f */
[----:B--2---:R-:W-:Y:S05]  /*264a0*/  @!P2 BRA `(.L_x_2844) ;  /* 0xfffffffc00f0a947 */ /* 0x004fea000383ffff */
[----:B------:R-:W-:Y:S05]  /*264b0*/  BRA `(.L_x_2843) ;  /* 0xfffffef000947947 */ /* 0x000fea000383ffff */
.L_x_2849:
[----:B-1----:R1:W2:Y:S02]  /*264c0*/  SYNCS.PHASECHK.TRANS64.TRYWAIT P2, [R21+URZ+0x2a850], R0 ;  /* 0x02a85000150075a7 */ /* 0x0022a4000804017f */
[----:B--2---:R-:W-:Y:S05]  /*264d0*/  @!P2 NANOSLEEP.SYNCS 0x989680 ;  /* 0x009896800000a95d */ /* 0x004fea0003900000 */
[----:B------:R-:W2:Y:S02]  /*264e0*/  @!P2 SYNCS.PHASECHK.TRANS64 P2, [R21+URZ+0x2a850], R0 ;  /* 0x02a850001500a5a7 */ /* 0x000ea4000804007f */
[----:B--2---:R-:W-:Y:S05]  /*264f0*/  @!P2 BRA `(.L_x_2849) ;  /* 0xfffffffc00f0a947 */ /* 0x004fea000383ffff */
[----:B------:R-:W-:Y:S05]  /*26500*/  BRA `(.L_x_2848) ;  /* 0xfffffefc00347947 */ /* 0x000fea000383ffff */
.L_x_2859:
[----:B-1----:R1:W2:Y:S02]  /*26510*/  SYNCS.PHASECHK.TRANS64.TRYWAIT P1, [R3+URZ+0x2a830], R4 ;  /* 0x02a83004030075a7 */ /* 0x0022a4000802017f */
[----:B--2---:R-:W-:Y:S05]  /*26520*/  @!P1 NANOSLEEP.SYNCS 0x989680 ;  /* 0x009896800000995d */ /* 0x004fea0003900000 */
[----:B------:R-:W2:Y:S02]  /*26530*/  @!P1 SYNCS.PHASECHK.TRANS64 P1, [R3+URZ+0x2a830], R4 ;  /* 0x02a83004030095a7 */ /* 0x000ea4000802007f */
[----:B--2---:R-:W-:Y:S05]  /*26540*/  @!P1 BRA `(.L_x_2859) ;  /* 0xfffffffc00f09947 */ /* 0x004fea000383ffff */
[----:B------:R-:W-:Y:S05]  /*26550*/  BRA `(.L_x_2858) ;  /* 0xffffff1800047947 */ /* 0x000fea000383ffff */
.L_x_2864:
[----:B-1----:R1:W2:Y:S02]  /*26560*/  SYNCS.PHASECHK.TRANS64.TRYWAIT P1, [R20+URZ+0x2a850], R0 ;  /* 0x02a85000140075a7 */ /* 0x0022a4000802017f */
[----:B--2---:R-:W-:Y:S05]  /*26570*/  @!P1 NANOSLEEP.SYNCS 0x989680 ;  /* 0x009896800000995d */ /* 0x004fea0003900000 */
[----:B------:R-:W2:Y:S02]  /*26580*/  @!P1 SYNCS.PHASECHK.TRANS64 P1, [R20+URZ+0x2a850], R0 ;  /* 0x02a85000140095a7 */ /* 0x000ea4000802007f */
[----:B--2---:R-:W-:Y:S05]  /*26590*/  @!P1 BRA `(.L_x_2864) ;  /* 0xfffffffc00f09947 */ /* 0x004fea000383ffff */
[----:B------:R-:W-:Y:S05]  /*265a0*/  BRA `(.L_x_2863) ;  /* 0xffffff20009c7947 */ /* 0x000fea000383ffff */
.L_x_2872:
[----:B-1----:R1:W2:Y:S02]  /*265b0*/  SYNCS.PHASECHK.TRANS64.TRYWAIT P1, [R5+URZ+0x2a850], R8 ;  /* 0x02a85008050075a7 */ /* 0x0022a4000802017f */
[----:B--2---:R-:W-:Y:S05]  /*265c0*/  @!P1 NANOSLEEP.SYNCS 0x989680 ;  /* 0x009896800000995d */ /* 0x004fea0003900000 */
[----:B------:R-:W2:Y:S02]  /*265d0*/  @!P1 SYNCS.PHASECHK.TRANS64 P1, [R5+URZ+0x2a850], R8 ;  /* 0x02a85008050095a7 */ /* 0x000ea4000802007f */
[----:B--2---:R-:W-:Y:S05]  /*265e0*/  @!P1 BRA `(.L_x_2872) ;  /* 0xfffffffc00f09947 */ /* 0x004fea000383ffff */
[----:B------:R-:W-:Y:S05]  /*265f0*/  BRA `(.L_x_2871) ;  /* 0xffffff38007c7947 */ /* 0x000fea000383ffff */
.L_x_2914:
[----:B-1----:R-:W0:Y:S01]  /*26600*/  S2R R12, SR_TID.X ;  /* 0x00000000000c7919 */ /* 0x002e220000002100 */
        /* <DEDUP_REMOVED lines=10> */
.L_x_3078:
[----:B------:R-:W-:Y:S05]  /*266b0*/  BSYNC B1 ;  /* 0x0000000000017941 */ /* 0x000fea0003800000 */
.L_x_3077:
[----:B------:R-:W-:Y:S05]  /*266c0*/  BRA `(.L_x_3079) ;  /* 0xffffff8c00387947 */ /* 0x000fea000383ffff */
.L_x_2916:
[----:B------:R-:W-:Y:S01]  /*266d0*/  BSSY B1, `(.L_x_3080) ;  /* 0x0000006000017945 */ /* 0x000fe20003800000 */
[----:B------:R-:W-:-:S07]  /*266e0*/  IMAD.MOV.U32 R15, RZ, RZ, -0x1 ;  /* 0xffffffffff0f7424 */ /* 0x000fce00078e00ff */
[----:B01----:R-:W-:Y:S05]  /*266f0*/  WARPSYNC.COLLECTIVE R15, `(.L_x_3081) ;  /* 0x000000000f0c7348 */ /* 0x003fea0003c00000 */
[----:B------:R-:W-:Y:S02]  /*26700*/  ELECT P6, UR62, PT ;  /* 0x00000000003e782f */ /* 0x000fe400038c0000 */
[----:B------:R-:W-:Y:S01]  /*26710*/  MOV R14, UR62 ;  /* 0x0000003e000e7c02 */ /* 0x000fe20008000f00 */
[----:B01----:R-:W-:Y:S10]  /*26720*/  ENDCOLLECTIVE ;  /* 0x000000000000791b */ /* 0x003ff40003800000 */
.L_x_3081:
[----:B------:R-:W-:Y:S05]  /*26730*/  BSYNC B1 ;  /* 0x0000000000017941 */ /* 0x000fea0003800000 */
.L_x_3080:
[----:B------:R-:W-:Y:S05]  /*26740*/  BRA `(.L_x_2915) ;  /* 0xffffff8c00307947 */ /* 0x000fea000383ffff */
.L_x_2918:
[----:B0-----:R0:W2:Y:S02]  /*26750*/  SYNCS.PHASECHK.TRANS64.TRYWAIT P0, [R22+URZ+0x2a820], R9 ;  /* 0x02a82009160075a7 */ /* 0x0010a4000800017f */
[----:B--2---:R-:W-:Y:S05]  /*26760*/  @!P0 NANOSLEEP.SYNCS 0x989680 ;  /* 0x009896800000895d */ /* 0x004fea0003900000 */
[----:B------:R-:W2:Y:S02]  /*26770*/  @!P0 SYNCS.PHASECHK.TRANS64 P0, [R22+URZ+0x2a820], R9 ;  /* 0x02a82009160085a7 */ /* 0x000ea4000800007f */
[----:B--2---:R-:W-:Y:S05]  /*26780*/  @!P0 BRA `(.L_x_2918) ;  /* 0xfffffffc00f08947 */ /* 0x004fea000383ffff */
[----:B------:R-:W-:Y:S05]  /*26790*/  BRA `(.L_x_3082) ;  /* 0xffffff8c00407947 */ /* 0x000fea000383ffff */
.L_x_2922:
[----:B-1----:R1:W2:Y:S02]  /*267a0*/  SYNCS.PHASECHK.TRANS64.TRYWAIT P0, [R13+URZ+0x2a8a0], R12 ;  /* 0x02a8a00c0d0075a7 */ /* 0x0022a4000800017f */
[----:B--2---:R-:W-:Y:S05]  /*267b0*/  @!P0 NANOSLEEP.SYNCS 0x989680 ;  /* 0x009896800000895d */ /* 0x004fea0003900000 */
[----:B------:R-:W2:Y:S02]  /*267c0*/  @!P0 SYNCS.PHASECHK.TRANS64 P0, [R13+URZ+0x2a8a0], R12 ;  /* 0x02a8a00c0d0085a7 */ /* 0x000ea4000800007f */
[----:B--2---:R-:W-:Y:S05]  /*267d0*/  @!P0 BRA `(.L_x_2922) ;  /* 0xfffffffc00f08947 */ /* 0x004fea000383ffff */
[----:B------:R-:W-:Y:S05]  /*267e0*/  BRA `(.L_x_3083) ;  /* 0xffffff8c00587947 */ /* 0x000fea000383ffff */
.L_x_2929:
[----:B0-----:R0:W2:Y:S02]  /*267f0*/  SYNCS.PHASECHK.TRANS64.TRYWAIT P0, [R13+URZ+0x2a8c0], R12 ;  /* 0x02a8c00c0d0075a7 */ /* 0x0010a4000800017f */
[----:B--2---:R-:W-:Y:S05]  /*26800*/  @!P0 NANOSLEEP.SYNCS 0x989680 ;  /* 0x009896800000895d */ /* 0x004fea0003900000 */
[----:B------:R-:W2:Y:S02]  /*26810*/  @!P0 SYNCS.PHASECHK.TRANS64 P0, [R13+URZ+0x2a8c0], R12 ;  /* 0x02a8c00c0d0085a7 */ /* 0x000ea4000800007f */
[----:B--2---:R-:W-:Y:S05]  /*26820*/  @!P0 BRA `(.L_x_2929) ;  /* 0xfffffffc00f08947 */ /* 0x004fea000383ffff */
[----:B------:R-:W-:Y:S05]  /*26830*/  BRA `(.L_x_3084) ;  /* 0xffffff9000507947 */ /* 0x000fea000383ffff */
.L_x_2937:
[----:B-1----:R1:W2:Y:S02]  /*26840*/  SYNCS.PHASECHK.TRANS64.TRYWAIT P1, [R12+URZ+0x2a8a0], R11 ;  /* 0x02a8a00b0c0075a7 */ /* 0x0022a4000802017f */
[----:B--2---:R-:W-:Y:S05]  /*26850*/  @!P1 NANOSLEEP.SYNCS 0x989680 ;  /* 0x009896800000995d */ /* 0x004fea0003900000 */
[----:B------:R-:W2:Y:S02]  /*26860*/  @!P1 SYNCS.PHASECHK.TRANS64 P1, [R12+URZ+0x2a8a0], R11 ;  /* 0x02a8a00b0c0095a7 */ /* 0x000ea4000802007f */
[----:B--2---:R-:W-:Y:S05]  /*26870*/  @!P1 BRA `(.L_x_2937) ;  /* 0xfffffffc00f09947 */ /* 0x004fea000383ffff */
[----:B------:R-:W-:Y:S05]  /*26880*/  BRA `(.L_x_3085) ;  /* 0xffffff94004c7947 */ /* 0x000fea000383ffff */
.L_x_2944:
[----:B0-----:R0:W2:Y:S02]  /*26890*/  SYNCS.PHASECHK.TRANS64.TRYWAIT P1, [R12+URZ+0x2a8c0], R11 ;  /* 0x02a8c00b0c0075a7 */ /* 0x0010a4000802017f */
[----:B--2---:R-:W-:Y:S05]  /*268a0*/  @!P1 NANOSLEEP.SYNCS 0x989680 ;  /* 0x009896800000995d */ /* 0x004fea0003900000 */
[----:B------:R-:W2:Y:S02]  /*268b0*/  @!P1 SYNCS.PHASECHK.TRANS64 P1, [R12+URZ+0x2a8c0], R11 ;  /* 0x02a8c00b0c0095a7 */ /* 0x000ea4000802007f */
[----:B--2---:R-:W-:Y:S05]  /*268c0*/  @!P1 BRA `(.L_x_2944) ;  /* 0xfffffffc00f09947 */ /* 0x004fea000383ffff */
[----:B------:R-:W-:Y:S05]  /*268d0*/  BRA `(.L_x_3086) ;  /* 0xffffff9800407947 */ /* 0x000fea000383ffff */
.L_x_2960:
        /* <DEDUP_REMOVED lines=11> */
.L_x_3088:
[----:B------:R-:W-:Y:S05]  /*26990*/  BSYNC B0 ;  /* 0x0000000000007941 */ /* 0x000fea0003800000 */
.L_x_3087:
[----:B------:R-:W-:Y:S05]  /*269a0*/  BRA `(.L_x_3089) ;  /* 0xffffffa800147947 */ /* 0x000fea000383ffff */
.L_x_2963:
[----:B0-----:R0:W1:Y:S02]  /*269b0*/  SYNCS.PHASECHK.TRANS64.TRYWAIT P0, [R7+URZ+0x2a840], R2 ;  /* 0x02a84002070075a7 */ /* 0x001064000800017f */
[----:B-1----:R-:W-:Y:S05]  /*269c0*/  @!P0 NANOSLEEP.SYNCS 0x989680 ;  /* 0x009896800000895d */ /* 0x002fea0003900000 */
[----:B------:R-:W1:Y:S02]  /*269d0*/  @!P0 SYNCS.PHASECHK.TRANS64 P0, [R7+URZ+0x2a840], R2 ;  /* 0x02a84002070085a7 */ /* 0x000e64000800007f */
[----:B-1----:R-:W-:Y:S05]  /*269e0*/  @!P0 BRA `(.L_x_2963) ;  /* 0xfffffffc00f08947 */ /* 0x002fea000383ffff */
[----:B------:R-:W-:Y:S05]  /*269f0*/  BRA `(.L_x_3090) ;  /* 0xffffffa800647947 */ /* 0x000fea000383ffff */
.L_x_2964:
        /* <DEDUP_REMOVED lines=8> */
.L_x_3092:
[----:B------:R-:W-:Y:S05]  /*26a80*/  BSYNC B0 ;  /* 0x0000000000007941 */ /* 0x000fea0003800000 */
.L_x_3091:
        /* <DEDUP_REMOVED lines=9> */
.L_x_3093:
[----:B------:R-:W-:Y:S01]  /*26b20*/  ULDC.64 UR4, c[0x0][0x208] ;  /* 0x0000820000047ab9 */ /* 0x000fe20000000a00 */
[----:B------:R-:W-:Y:S02]  /*26b30*/  IMAD.MOV.U32 R13, RZ, RZ, R0 ;  /* 0x000000ffff0d7224 */ /* 0x000fe400078e0000 */
[----:B------:R-:W-:Y:S02]  /*26b40*/  IMAD.MOV.U32 R12, RZ, RZ, 0x1 ;  /* 0x00000001ff0c7424 */ /* 0x000fe400078e00ff */
[----:B------:R-:W-:-:S05]  /*26b50*/  IMAD.MOV.U32 R3, RZ, RZ, R14 ;  /* 0x000000ffff037224 */ /* 0x000fca00078e000e */
[----:B------:R-:W-:-:S05]  /*26b60*/  @P0 LEA R3, P1, R9, R3, 0x1 ;  /* 0x0000000309030211 */ /* 0x000fca00078208ff */
[----:B------:R-:W-:Y:S01]  /*26b70*/  @P0 IMAD.X R2, RZ, RZ, R2, P1 ;  /* 0x000000ffff020224 */ /* 0x000fe200008e0602 */
[----:B------:R-:W-:-:S04]  /*26b80*/  ISETP.GE.AND P1, PT, R6, 0x11, PT ;  /* 0x000000110600780c */ /* 0x000fc80003f26270 */
[----:B------:R-:W-:-:S04]  /*26b90*/  @P0 LOP3.LUT R3, R3, R2, RZ, 0x3c, !PT ;  /* 0x0000000203030212 */ /* 0x000fc800078e3cff */
[----:B------:R-:W-:-:S04]  /*26ba0*/  @P0 LOP3.LUT R2, R3, R2, RZ, 0x3c, !PT ;  /* 0x0000000203020212 */ /* 0x000fc800078e3cff */
[----:B------:R-:W-:-:S05]  /*26bb0*/  @P0 LOP3.LUT R3, R3, R2, RZ, 0x3c, !PT ;  /* 0x0000000203030212 */ /* 0x000fca00078e3cff */
[----:B------:R-:W-:Y:S01]  /*26bc0*/  @!PT LDS RZ, [RZ] ;  /* 0x00000000fffff984 */ /* 0x000fe20000000800 */
[----:B------:R-:W-:Y:S01]  /*26bd0*/  @!PT LDS RZ, [RZ] ;  /* 0x00000000fffff984 */ /* 0x000fe20000000800 */
[----:B------:R-:W-:Y:S01]  /*26be0*/  @!PT LDS RZ, [RZ] ;  /* 0x00000000fffff984 */ /* 0x000fe20000000800 */
[----:B------:R0:W-:Y:S04]  /*26bf0*/  @P0 LDGSTS.E.BYPASS.LTC128B.128 [R8+0x18400], desc[UR4][R2.64], !P4 ;  /* 0x1840000002080fae */ /* 0x0001e8000e101d44 */
[----:B------:R0:W-:Y:S04]  /*26c00*/  @P0 LDGSTS.E.BYPASS.LTC128B.128 [R8+0x1b400], desc[UR4][R2.64+0x80], !P3 ;  /* 0x1b40008002080fae */ /* 0x0001e8000d901d44 */
[----:B------:R0:W-:Y:S02]  /*26c10*/  @P0 LDGSTS.E.BYPASS.LTC128B.128 [R8+0x1e400], desc[UR4][R2.64+0x100], !P2 ;  /* 0x1e40010002080fae */ /* 0x0001e4000d101d44 */
[----:B0-----:R-:W-:Y:S05]  /*26c20*/  WARPSYNC.COLLECTIVE R15, `(.L_x_3094) ;  /* 0x000000000f087348 */ /* 0x001fea0003c00000 */
[----:B------:R1:W2:Y:S02]  /*26c30*/  SHFL.IDX P6, R14, R13, R12, R11 ;  /* 0x0000000c0d0e7389 */ /* 0x0002a400000c000b */
[----:B012---:R-:W-:Y:S01]  /*26c40*/  ENDCOLLECTIVE ;  /* 0x000000000000791b */ /* 0x007fe20003800000 */
.L_x_3094:
[----:B------:R-:W-:Y:S02]  /*26c50*/  @P1 IMAD R8, R5, 0x2, R22 ;  /* 0x0000000205081824 */ /* 0x000fe400078e0216 */
[----:B------:R-:W-:Y:S02]  /*26c60*/  IMAD.MOV.U32 R13, RZ, RZ, R4 ;  /* 0x000000ffff0d7224 */ /* 0x000fe400078e0004 */
[----:B------:R-:W-:-:S07]  /*26c70*/  IMAD.MOV.U32 R2, RZ, RZ, R14 ;  /* 0x000000ffff027224 */ /* 0x000fce00078e000e */
[----:B------:R-:W-:Y:S05]  /*26c80*/  WARPSYNC.COLLECTIVE R15, `(.L_x_3095) ;  /* 0x000000000f087348 */ /* 0x000fea0003c00000 */
[----:B------:R0:W1:Y:S02]  /*26c90*/  SHFL.IDX P6, R14, R13, R12, R11 ;  /* 0x0000000c0d0e7389 */ /* 0x00006400000c000b */
[----:B01----:R-:W-:Y:S01]  /*26ca0*/  ENDCOLLECTIVE ;  /* 0x000000000000791b */ /* 0x003fe20003800000 */
.L_x_3095:
[----:B------:R-:W-:Y:S01]  /*26cb0*/  ULDC.64 UR4, c[0x0][0x208] ;  /* 0x0000820000047ab9 */ /* 0x000fe20000000a00 */
[----:B------:R-:W-:Y:S02]  /*26cc0*/  IMAD.MOV.U32 R13, RZ, RZ, R0 ;  /* 0x000000ffff0d7224 */ /* 0x000fe400078e0000 */
[----:B------:R-:W-:Y:S02]  /*26cd0*/  IMAD.MOV.U32 R12, RZ, RZ, 0x2 ;  /* 0x00000002ff0c7424 */ /* 0x000fe400078e00ff */
[----:B------:R-:W-:-:S05]  /*26ce0*/  IMAD.MOV.U32 R3, RZ, RZ, R14 ;  /* 0x000000ffff037224 */ /* 0x000fca00078e000e */
[----:B------:R-:W-:-:S05]  /*26cf0*/  @P1 LEA R3, P0, R9, R3, 0x1 ;  /* 0x0000000309031211 */ /* 0x000fca00078008ff */
[----:B------:R-:W-:-:S05]  /*26d00*/  @P1 IMAD.X R2, RZ, RZ, R2, P0 ;  /* 0x000000ffff021224 */ /* 0x000fca00000e0602 */
        /* <DEDUP_REMOVED lines=8> */
[----:B------:R0:W-:Y:S01]  /*26d90*/  @P1 LDGSTS.E.BYPASS.LTC128B.128 [R8+0x1ec00], desc[UR4][R2.64+0x100], !P2 ;  /* 0x1ec0010002081fae */ /* 0x0001e2000d101d44 */
[----:B------:R-:W-:-:S13]  /*26da0*/  ISETP.GE.AND P1, PT, R6, 0x21, PT ;  /* 0x000000210600780c */ /* 0x000fda0003f26270 */
[----:B0-----:R-:W-:Y:S05]  /*26db0*/  WARPSYNC.COLLECTIVE R15, `(.L_x_3096) ;  /* 0x000000000f087348 */ /* 0x001fea0003c00000 */
[----:B------:R1:W2:Y:S02]  /*26dc0*/  SHFL.IDX P6, R14, R13, R12, R11 ;  /* 0x0000000c0d0e7389 */ /* 0x0002a400000c000b */
[----:B012---:R-:W-:Y:S01]  /*26dd0*/  ENDCOLLECTIVE ;  /* 0x000000000000791b */ /* 0x007fe20003800000 */
.L_x_3096:
[----:B------:R-:W-:Y:S02]  /*26de0*/  @P1 IMAD R8, R5, 0x2, R22 ;  /* 0x0000000205081824 */ /* 0x000fe400078e0216 */
[----:B------:R-:W-:Y:S01]  /*26df0*/  IMAD.MOV.U32 R13, RZ, RZ, R4 ;  /* 0x000000ffff0d7224 */ /* 0x000fe200078e0004 */
[----:B------:R-:W-:-:S07]  /*26e00*/  MOV R2, R14 ;  /* 0x0000000e00027202 */ /* 0x000fce0000000f00 */
[----:B------:R-:W-:Y:S05]  /*26e10*/  WARPSYNC.COLLECTIVE R15, `(.L_x_3097) ;  /* 0x000000000f087348 */ /* 0x000fea0003c00000 */
[----:B------:R0:W1:Y:S02]  /*26e20*/  SHFL.IDX P6, R14, R13, R12, R11 ;  /* 0x0000000c0d0e7389 */ /* 0x00006400000c000b */
[----:B01----:R-:W-:Y:S01]  /*26e30*/  ENDCOLLECTIVE ;  /* 0x000000000000791b */ /* 0x003fe20003800000 */
.L_x_3097:
        /* <DEDUP_REMOVED lines=19> */
.L_x_3098:
[----:B------:R-:W-:Y:S02]  /*26f70*/  @P1 IMAD R8, R5, 0x2, R22 ;  /* 0x0000000205081824 */ /* 0x000fe400078e0216 */
[----:B------:R-:W-:Y:S02]  /*26f80*/  IMAD.MOV.U32 R13, RZ, RZ, R4 ;  /* 0x000000ffff0d7224 */ /* 0x000fe400078e0004 */
[----:B------:R-:W-:-:S07]  /*26f90*/  IMAD.MOV.U32 R2, RZ, RZ, R14 ;  /* 0x000000ffff027224 */ /* 0x000fce00078e000e */
[----:B------:R-:W-:Y:S05]  /*26fa0*/  WARPSYNC.COLLECTIVE R15, `(.L_x_3099) ;  /* 0x000000000f087348 */ /* 0x000fea0003c00000 */
[----:B------:R0:W1:Y:S02]  /*26fb0*/  SHFL.IDX P6, R14, R13, R12, R11 ;  /* 0x0000000c0d0e7389 */ /* 0x00006400000c000b */
[----:B01----:R-:W-:Y:S01]  /*26fc0*/  ENDCOLLECTIVE ;  /* 0x000000000000791b */ /* 0x003fe20003800000 */
.L_x_3099:
        /* <DEDUP_REMOVED lines=19> */
.L_x_3100:
[----:B------:R-:W-:Y:S02]  /*27100*/  @P1 IMAD R8, R5, 0x2, R22 ;  /* 0x0000000205081824 */ /* 0x000fe400078e0216 */
[----:B------:R-:W-:Y:S02]  /*27110*/  IMAD.MOV.U32 R13, RZ, RZ, R4 ;  /* 0x000000ffff0d7224 */ /* 0x000fe400078e0004 */
[----:B------:R-:W-:-:S07]  /*27120*/  IMAD.MOV.U32 R2, RZ, RZ, R14 ;  /* 0x000000ffff027224 */ /* 0x000fce00078e000e */
[----:B------:R-:W-:Y:S05]  /*27130*/  WARPSYNC.COLLECTIVE R15, `(.L_x_3101) ;  /* 0x000000000f087348 */ /* 0x000fea0003c00000 */
[----:B------:R0:W1:Y:S02]  /*27140*/  SHFL.IDX P6, R14, R13, R12, R11 ;  /* 0x0000000c0d0e7389 */ /* 0x00006400000c000b */
[----:B01----:R-:W-:Y:S01]  /*27150*/  ENDCOLLECTIVE ;  /* 0x000000000000791b */ /* 0x003fe20003800000 */
.L_x_3101:
        /* <DEDUP_REMOVED lines=18> */
.L_x_3102:
[----:B------:R-:W-:Y:S02]  /*27280*/  IMAD.MOV.U32 R13, RZ, RZ, R4 ;  /* 0x000000ffff0d7224 */ /* 0x000fe400078e0004 */
[----:B------:R-:W-:-:S07]  /*27290*/  IMAD.MOV.U32 R0, RZ, RZ, R14 ;  /* 0x000000ffff007224 */ /* 0x000fce00078e000e */
[----:B------:R-:W-:Y:S05]  /*272a0*/  WARPSYNC.COLLECTIVE R15, `(.L_x_3103) ;  /* 0x000000000f087348 */ /* 0x000fea0003c00000 */
[----:B------:R0:W1:Y:S02]  /*272b0*/  SHFL.IDX P6, R14, R13, R12, R11 ;  /* 0x0000000c0d0e7389 */ /* 0x00006400000c000b */
[----:B01----:R-:W-:Y:S01]  /*272c0*/  ENDCOLLECTIVE ;  /* 0x000000000000791b */ /* 0x003fe20003800000 */
.L_x_3103:
[----:B------:R-:W-:Y:S01]  /*272d0*/  IMAD.MOV.U32 R2, RZ, RZ, R14 ;  /* 0x000000ffff027224 */ /* 0x000fe200078e000e */
[----:B------:R-:W-:Y:S06]  /*272e0*/  BRA `(.L_x_3104) ;  /* 0xffffffa400a47947 */ /* 0x000fec000383ffff */
.L_x_2969:
        /* <DEDUP_REMOVED lines=9> */
.L_x_3105:
[----:B------:R-:W-:Y:S01]  /*27380*/  ISETP.GE.AND P2, PT, R17, R5, PT ;  /* 0x000000051100720c */ /* 0x000fe20003f46270 */
[----:B------:R-:W-:Y:S02]  /*27390*/  IMAD.MOV.U32 R13, RZ, RZ, R0 ;  /* 0x000000ffff0d7224 */ /* 0x000fe400078e0000 */
[----:B------:R-:W-:-:S10]  /*273a0*/  IMAD.MOV.U32 R2, RZ, RZ, R14 ;  /* 0x000000ffff027224 */ /* 0x000fd400078e000e */
[----:B------:R-:W-:Y:S05]  /*273b0*/  WARPSYNC.COLLECTIVE R15, `(.L_x_3106) ;  /* 0x000000000f087348 */ /* 0x000fea0003c00000 */
[----:B------:R0:W1:Y:S02]  /*273c0*/  SHFL.IDX P6, R14, R13, R12, R11 ;  /* 0x0000000c0d0e7389 */ /* 0x00006400000c000b */
[----:B01----:R-:W-:Y:S01]  /*273d0*/  ENDCOLLECTIVE ;  /* 0x000000000000791b */ /* 0x003fe20003800000 */
.L_x_3106:
[----:B------:R-:W-:Y:S01]  /*273e0*/  ULDC.64 UR4, c[0x0][0x208] ;  /* 0x0000820000047ab9 */ /* 0x000fe20000000a00 */
[----:B------:R-:W-:Y:S02]  /*273f0*/  IMAD.MOV.U32 R13, RZ, RZ, R4 ;  /* 0x000000ffff0d7224 */ /* 0x000fe400078e0004 */
[----:B------:R-:W-:Y:S02]  /*27400*/  IMAD.MOV.U32 R12, RZ, RZ, 0x1 ;  /* 0x00000001ff0c7424 */ /* 0x000fe400078e00ff */
[----:B------:R-:W-:-:S05]  /*27410*/  IMAD.MOV.U32 R3, RZ, RZ, R14 ;  /* 0x000000ffff037224 */ /* 0x000fca00078e000e */
[----:B------:R-:W-:-:S05]  /*27420*/  @!P2 LEA R6, P4, R8, R3, 0x1 ;  /* 0x000000030806a211 */ /* 0x000fca00078808ff */
[----:B------:R-:W-:Y:S02]  /*27430*/  @!P2 IMAD.X R3, RZ, RZ, R2, P4 ;  /* 0x000000ffff03a224 */ /* 0x000fe400020e0602 */
[----:B------:R-:W-:Y:S02]  /*27440*/  @!P2 IMAD.MOV.U32 R2, RZ, RZ, R6 ;  /* 0x000000ffff02a224 */ /* 0x000fe400078e0006 */
[----:B------:R-:W-:-:S03]  /*27450*/  VIADD R6, R17, 0x10 ;  /* 0x0000001011067836 */ /* 0x000fc60000000000 */
[----:B------:R-:W-:Y:S01]  /*27460*/  @!PT LDS RZ, [RZ] ;  /* 0x00000000fffff984 */ /* 0x000fe20000000800 */
[----:B------:R-:W-:Y:S01]  /*27470*/  @!PT LDS RZ, [RZ] ;  /* 0x00000000fffff984 */ /* 0x000fe20000000800 */
[----:B------:R-:W-:Y:S01]  /*27480*/  @!PT LDS RZ, [RZ] ;  /* 0x00000000fffff984 */ /* 0x000fe20000000800 */
[----:B------:R0:W-:Y:S04]  /*27490*/  @!P2 LDGSTS.E.BYPASS.LTC128B.128 [R36+0xc400], desc[UR4][R2.64], !P3 ;  /* 0x0c4000000224afae */ /* 0x0001e8000d901d44 */
[----:B------:R0:W-:Y:S04]  /*274a0*/  @!P2 LDGSTS.E.BYPASS.LTC128B.128 [R36+0x10400], desc[UR4][R2.64+0x80], !P0 ;  /* 0x104000800224afae */ /* 0x0001e8000c101d44 */
[----:B------:R0:W-:Y:S01]  /*274b0*/  @!P2 LDGSTS.E.BYPASS.LTC128B.128 [R36+0x14400], desc[UR4][R2.64+0x100], !P1 ;  /* 0x144001000224afae */ /* 0x0001e2000c901d44 */
[----:B------:R-:W-:-:S13]  /*274c0*/  ISETP.GE.AND P2, PT, R6, R5, PT ;  /* 0x000000050600720c */ /* 0x000fda0003f46270 */
[----:B0-----:R-:W-:Y:S05]  /*274d0*/  WARPSYNC.COLLECTIVE R15, `(.L_x_3107) ;  /* 0x000000000f087348 */ /* 0x001fea0003c00000 */
[----:B------:R1:W2:Y:S02]  /*274e0*/  SHFL.IDX P6, R14, R13, R12, R11 ;  /* 0x0000000c0d0e7389 */ /* 0x0002a400000c000b */
[----:B012---:R-:W-:Y:S01]  /*274f0*/  ENDCOLLECTIVE ;  /* 0x000000000000791b */ /* 0x007fe20003800000 */
.L_x_3107:
[----:B------:R-:W-:Y:S02]  /*27500*/  IMAD.MOV.U32 R13, RZ, RZ, R0 ;  /* 0x000000ffff0d7224 */ /* 0x000fe400078e0000 */
[----:B------:R-:W-:-:S07]  /*27510*/  IMAD.MOV.U32 R2, RZ, RZ, R14 ;  /* 0x000000ffff027224 */ /* 0x000fce00078e000e */
[----:B------:R-:W-:Y:S05]  /*27520*/  WARPSYNC.COLLECTIVE R15, `(.L_x_3108) ;  /* 0x000000000f087348 */ /* 0x000fea0003c00000 */
[----:B------:R0:W1:Y:S02]  /*27530*/  SHFL.IDX P6, R14, R13, R12, R11 ;  /* 0x0000000c0d0e7389 */ /* 0x00006400000c000b */
[----:B01----:R-:W-:Y:S01]  /*27540*/  ENDCOLLECTIVE ;  /* 0x000000000000791b */ /* 0x003fe20003800000 */
.L_x_3108:
[----:B------:R-:W-:Y:S01]  /*27550*/  ULDC.64 UR4, c[0x0][0x208] ;  /* 0x0000820000047ab9 */ /* 0x000fe20000000a00 */
[----:B------:R-:W-:Y:S02]  /*27560*/  IMAD.MOV.U32 R13, RZ, RZ, R4 ;  /* 0x000000ffff0d7224 */ /* 0x000fe400078e0004 */
[----:B------:R-:W-:Y:S02]  /*27570*/  IMAD.MOV.U32 R12, RZ, RZ, 0x2 ;  /* 0x00000002ff0c7424 */ /* 0x000fe400078e00ff */
[----:B------:R-:W-:-:S05]  /*27580*/  IMAD.MOV.U32 R3, RZ, RZ, R14 ;  /* 0x000000ffff037224 */ /* 0x000fca00078e000e */
[----:B------:R-:W-:-:S05]  /*27590*/  @!P2 LEA R6, P4, R8, R3, 0x1 ;  /* 0x000000030806a211 */ /* 0x000fca00078808ff */
[----:B------:R-:W-:Y:S02]  /*275a0*/  @!P2 IMAD.X R7, RZ, RZ, R2, P4 ;  /* 0x000000ffff07a224 */ /* 0x000fe400020e0602 */
[----:B------:R-:W-:Y:S02]  /*275b0*/  @!P2 IMAD.MOV.U32 R2, RZ, RZ, R6 ;  /* 0x000000ffff02a224 */ /* 0x000fe400078e0006 */
        /* <DEDUP_REMOVED lines=12> */
.L_x_3109:
[----:B------:R-:W-:Y:S02]  /*27680*/  IMAD.MOV.U32 R13, RZ, RZ, R0 ;  /* 0x000000ffff0d7224 */ /* 0x000fe400078e0000 */
[----:B------:R-:W-:-:S07]  /*27690*/  IMAD.MOV.U32 R2, RZ, RZ, R14 ;  /* 0x000000ffff027224 */ /* 0x000fce00078e000e */
[----:B------:R-:W-:Y:S05]  /*276a0*/  WARPSYNC.COLLECTIVE R15, `(.L_x_3110) ;  /* 0x000000000f087348 */ /* 0x000fea0003c00000 */
[----:B------:R0:W1:Y:S02]  /*276b0*/  SHFL.IDX P6, R14, R13, R12, R11 ;  /* 0x0000000c0d0e7389 */ /* 0x00006400000c000b */
[----:B01----:R-:W-:Y:S01]  /*276c0*/  ENDCOLLECTIVE ;  /* 0x000000000000791b */ /* 0x003fe20003800000 */
.L_x_3110:
        /* <DEDUP_REMOVED lines=19> */
.L_x_3111:
[----:B------:R-:W-:Y:S02]  /*27800*/  IMAD.MOV.U32 R13, RZ, RZ, R0 ;  /* 0x000000ffff0d7224 */ /* 0x000fe400078e0000 */
[----:B------:R-:W-:-:S07]  /*27810*/  IMAD.MOV.U32 R2, RZ, RZ, R14 ;  /* 0x000000ffff027224 */ /* 0x000fce00078e000e */
[----:B------:R-:W-:Y:S05]  /*27820*/  WARPSYNC.COLLECTIVE R15, `(.L_x_3112) ;  /* 0x000000000f087348 */ /* 0x000fea0003c00000 */
[----:B------:R0:W1:Y:S02]  /*27830*/  SHFL.IDX P6, R14, R13, R12, R11 ;  /* 0x0000000c0d0e7389 */ /* 0x00006400000c000b */
[----:B01----:R-:W-:Y:S01]  /*27840*/  ENDCOLLECTIVE ;  /* 0x000000000000791b */ /* 0x003fe20003800000 */
.L_x_3112:
        /* <DEDUP_REMOVED lines=19> */
.L_x_3113:
[----:B------:R-:W-:Y:S02]  /*27980*/  IMAD.MOV.U32 R13, RZ, RZ, R0 ;  /* 0x000000ffff0d7224 */ /* 0x000fe400078e0000 */
[----:B------:R-:W-:-:S07]  /*27990*/  IMAD.MOV.U32 R2, RZ, RZ, R14 ;  /* 0x000000ffff027224 */ /* 0x000fce00078e000e */
[----:B------:R-:W-:Y:S05]  /*279a0*/  WARPSYNC.COLLECTIVE R15, `(.L_x_3114) ;  /* 0x000000000f087348 */ /* 0x000fea0003c00000 */
[----:B------:R0:W1:Y:S02]  /*279b0*/  SHFL.IDX P6, R14, R13, R12, R11 ;  /* 0x0000000c0d0e7389 */ /* 0x00006400000c000b */
[----:B01----:R-:W-:Y:S01]  /*279c0*/  ENDCOLLECTIVE ;  /* 0x000000000000791b */ /* 0x003fe20003800000 */
.L_x_3114:
        /* <DEDUP_REMOVED lines=19> */
.L_x_3115:
[----:B------:R-:W-:Y:S02]  /*27b00*/  IMAD.MOV.U32 R13, RZ, RZ, R0 ;  /* 0x000000ffff0d7224 */ /* 0x000fe400078e0000 */
[----:B------:R-:W-:-:S07]  /*27b10*/  IMAD.MOV.U32 R2, RZ, RZ, R14 ;  /* 0x000000ffff027224 */ /* 0x000fce00078e000e */
[----:B------:R-:W-:Y:S05]  /*27b20*/  WARPSYNC.COLLECTIVE R15, `(.L_x_3116) ;  /* 0x000000000f087348 */ /* 0x000fea0003c00000 */
[----:B------:R0:W1:Y:S02]  /*27b30*/  SHFL.IDX P6, R14, R13, R12, R11 ;  /* 0x0000000c0d0e7389 */ /* 0x00006400000c000b */
[----:B01----:R-:W-:Y:S01]  /*27b40*/  ENDCOLLECTIVE ;  /* 0x000000000000791b */ /* 0x003fe20003800000 */
.L_x_3116:
        /* <DEDUP_REMOVED lines=19> */
.L_x_3117:
[----:B------:R-:W-:Y:S02]  /*27c80*/  IMAD.MOV.U32 R13, RZ, RZ, R0 ;  /* 0x000000ffff0d7224 */ /* 0x000fe400078e0000 */
[----:B------:R-:W-:-:S07]  /*27c90*/  IMAD.MOV.U32 R2, RZ, RZ, R14 ;  /* 0x000000ffff027224 */ /* 0x000fce00078e000e */
[----:B------:R-:W-:Y:S05]  /*27ca0*/  WARPSYNC.COLLECTIVE R15, `(.L_x_3118) ;  /* 0x000000000f087348 */ /* 0x000fea0003c00000 */
[----:B------:R0:W1:Y:S02]  /*27cb0*/  SHFL.IDX P6, R14, R13, R12, R11 ;  /* 0x0000000c0d0e7389 */ /* 0x00006400000c000b */
[----:B01----:R-:W-:Y:S01]  /*27cc0*/  ENDCOLLECTIVE ;  /* 0x000000000000791b */ /* 0x003fe20003800000 */
.L_x_3118:
[----:B------:R-:W-:Y:S01]  /*27cd0*/  ULDC.64 UR4, c[0x0][0x208] ;  /* 0x0000820000047ab9 */ /* 0x000fe20000000a00 */
[----:B------:R-:W-:Y:S02]  /*27ce0*/  IMAD.MOV.U32 R13, RZ, RZ, R4 ;  /* 0x000000ffff0d7224 */ /* 0x000fe400078e0004 */
[----:B------:R-:W-:Y:S02]  /*27cf0*/  IMAD.MOV.U32 R12, RZ, RZ, 0x7 ;  /* 0x00000007ff0c7424 */ /* 0x000fe400078e00ff */
[----:B------:R-:W-:-:S05]  /*27d00*/  IMAD.MOV.U32 R3, RZ, RZ, R14 ;  /* 0x000000ffff037224 */ /* 0x000fca00078e000e */
[----:B------:R-:W-:-:S05]  /*27d10*/  @!P2 LEA R6, P4, R8, R3, 0x1 ;  /* 0x000000030806a211 */ /* 0x000fca00078808ff */
[----:B------:R-:W-:Y:S02]  /*27d20*/  @!P2 IMAD.X R7, RZ, RZ, R2, P4 ;  /* 0x000000ffff07a224 */ /* 0x000fe400020e0602 */
[----:B------:R-:W-:Y:S02]  /*27d30*/  @!P2 IMAD.MOV.U32 R2, RZ, RZ, R6 ;  /* 0x000000ffff02a224 */ /* 0x000fe400078e0006 */
[----:B------:R-:W-:-:S05]  /*27d40*/  @!P2 IMAD.MOV.U32 R3, RZ, RZ, R7 ;  /* 0x000000ffff03a224 */ /* 0x000fca00078e0007 */
[----:B------:R-:W-:Y:S01]  /*27d50*/  @!PT LDS RZ, [RZ] ;  /* 0x00000000fffff984 */ /* 0x000fe20000000800 */
[----:B------:R-:W-:Y:S01]  /*27d60*/  @!PT LDS RZ, [RZ] ;  /* 0x00000000fffff984 */ /* 0x000fe20000000800 */
[----:B------:R-:W-:Y:S01]  /*27d70*/  @!PT LDS RZ, [RZ] ;  /* 0x00000000fffff984 */ /* 0x000fe20000000800 */
[----:B------:R0:W-:Y:S04]  /*27d80*/  @!P2 LDGSTS.E.BYPASS.LTC128B.128 [R36+0xf400], desc[UR4][R2.64], !P3 ;  /* 0x0f4000000224afae */ /* 0x0001e8000d901d44 */
[----:B------:R0:W-:Y:S04]  /*27d90*/  @!P2 LDGSTS.E.BYPASS.LTC128B.128 [R36+0x13400], desc[UR4][R2.64+0x80], !P0 ;  /* 0x134000800224afae */ /* 0x0001e8000c101d44 */
[----:B------:R0:W-:Y:S02]  /*27da0*/  @!P2 LDGSTS.E.BYPASS.LTC128B.128 [R36+0x17400], desc[UR4][R2.64+0x100], !P1 ;  /* 0x174001000224afae */ /* 0x0001e4000c901d44 */
[----:B0-----:R-:W-:Y:S05]  /*27db0*/  WARPSYNC.COLLECTIVE R15, `(.L_x_3119) ;  /* 0x000000000f087348 */ /* 0x001fea0003c00000 */
[----:B------:R1:W2:Y:S02]  /*27dc0*/  SHFL.IDX P6, R14, R13, R12, R11 ;  /* 0x0000000c0d0e7389 */ /* 0x0002a400000c000b */
[----:B012---:R-:W-:Y:S01]  /*27dd0*/  ENDCOLLECTIVE ;  /* 0x000000000000791b */ /* 0x007fe20003800000 */
.L_x_3119:
[----:B------:R-:W-:Y:S02]  /*27de0*/  IMAD.MOV.U32 R13, RZ, RZ, R0 ;  /* 0x000000ffff0d7224 */ /* 0x000fe400078e0000 */
[----:B------:R-:W-:-:S07]  /*27df0*/  IMAD.MOV.U32 R4, RZ, RZ, R14 ;  /* 0x000000ffff047224 */ /* 0x000fce00078e000e */
[----:B------:R-:W-:Y:S05]  /*27e00*/  WARPSYNC.COLLECTIVE R15, `(.L_x_3120) ;  /* 0x000000000f087348 */ /* 0x000fea0003c00000 */
[----:B------:R0:W1:Y:S02]  /*27e10*/  SHFL.IDX P6, R14, R13, R12, R11 ;  /* 0x0000000c0d0e7389 */ /* 0x00006400000c000b */
[----:B01----:R-:W-:Y:S01]  /*27e20*/  ENDCOLLECTIVE ;  /* 0x000000000000791b */ /* 0x003fe20003800000 */
.L_x_3120:
[----:B------:R-:W-:Y:S05]  /*27e30*/  BRA `(.L_x_3121) ;  /* 0xffffffa400f87947 */ /* 0x000fea000383ffff */
.L_x_2974:
[----:B0-----:R0:W1:Y:S02]  /*27e40*/  SYNCS.PHASECHK.TRANS64.TRYWAIT P0, [R22+URZ+0x2a820], R3 ;  /* 0x02a82003160075a7 */ /* 0x001064000800017f */
[----:B-1----:R-:W-:Y:S05]  /*27e50*/  @!P0 NANOSLEEP.SYNCS 0x989680 ;  /* 0x009896800000895d */ /* 0x002fea0003900000 */
[----:B------:R-:W1:Y:S02]  /*27e60*/  @!P0 SYNCS.PHASECHK.TRANS64 P0, [R22+URZ+0x2a820], R3 ;  /* 0x02a82003160085a7 */ /* 0x000e64000800007f */
[----:B-1----:R-:W-:Y:S05]  /*27e70*/  @!P0 BRA `(.L_x_2974) ;  /* 0xfffffffc00f08947 */ /* 0x002fea000383ffff */
[----:B------:R-:W-:Y:S05]  /*27e80*/  BRA `(.L_x_3122) ;  /* 0xffffffa800747947 */ /* 0x000fea000383ffff */
.L_x_2979:
[----:B0-----:R0:W1:Y:S02]  /*27e90*/  SYNCS.PHASECHK.TRANS64.TRYWAIT P0, [R6+URZ+0x2a840], R3 ;  /* 0x02a84003060075a7 */ /* 0x001064000800017f */
[----:B-1----:R-:W-:Y:S05]  /*27ea0*/  @!P0 NANOSLEEP.SYNCS 0x989680 ;  /* 0x009896800000895d */ /* 0x002fea0003900000 */
[----:B------:R-:W1:Y:S02]  /*27eb0*/  @!P0 SYNCS.PHASECHK.TRANS64 P0, [R6+URZ+0x2a840], R3 ;  /* 0x02a84003060085a7 */ /* 0x000e64000800007f */
[----:B-1----:R-:W-:Y:S05]  /*27ec0*/  @!P0 BRA `(.L_x_2979) ;  /* 0xfffffffc00f08947 */ /* 0x002fea000383ffff */
[----:B------:R-:W-:Y:S05]  /*27ed0*/  BRA `(.L_x_3123) ;  /* 0xffffffac00407947 */ /* 0x000fea000383ffff */
.L_x_2980:
        /* <DEDUP_REMOVED lines=8> */
.L_x_3125:
[----:B------:R-:W-:Y:S05]  /*27f60*/  BSYNC B1 ;  /* 0x0000000000017941 */ /* 0x000fea0003800000 */
.L_x_3124:
        /* <DEDUP_REMOVED lines=10> */
.L_x_3126:
[----:B------:R-:W-:Y:S01]  /*28010*/  ULDC.64 UR4, c[0x0][0x208] ;  /* 0x0000820000047ab9 */ /* 0x000fe20000000a00 */
[----:B------:R-:W-:Y:S02]  /*28020*/  IMAD.MOV.U32 R13, RZ, RZ, R5 ;  /* 0x000000ffff0d7224 */ /* 0x000fe400078e0005 */
[----:B------:R-:W-:Y:S02]  /*28030*/  IMAD.MOV.U32 R12, RZ, RZ, 0x1 ;  /* 0x00000001ff0c7424 */ /* 0x000fe400078e00ff */
[----:B------:R-:W-:Y:S02]  /*28040*/  IMAD.SHL.U32 R35, R35, 0x8, RZ ;  /* 0x0000000823237824 */ /* 0x000fe400078e00ff */
[----:B------:R-:W-:-:S03]  /*28050*/  IMAD.MOV.U32 R2, RZ, RZ, R14 ;  /* 0x000000ffff027224 */ /* 0x000fc600078e000e */
[----:B------:R-:W-:-:S05]  /*28060*/  LOP3.LUT R35, R35, 0x38, RZ, 0xc0, !PT ;  /* 0x0000003823237812 */ /* 0x000fca00078ec0ff */
[----:B------:R-:W-:-:S05]  /*28070*/  IMAD.SHL.U32 R0, R35, 0x2, RZ ;  /* 0x0000000223007824 */ /* 0x000fca00078e00ff */
[----:B------:R-:W-:-:S05]  /*28080*/  IADD3 R2, P0, R2, R0, RZ ;  /* 0x0000000002027210 */ /* 0x000fca0007f1e0ff */
[----:B------:R-:W-:-:S05]  /*28090*/  IMAD.X R3, RZ, RZ, R3, P0 ;  /* 0x000000ffff037224 */ /* 0x000fca00000e0603 */
[----:B------:R-:W-:Y:S01]  /*280a0*/  @!PT LDS RZ, [RZ] ;  /* 0x00000000fffff984 */ /* 0x000fe20000000800 */
[----:B------:R-:W-:Y:S01]  /*280b0*/  @!PT LDS RZ, [RZ] ;  /* 0x00000000fffff984 */ /* 0x000fe20000000800 */
[----:B------:R-:W-:Y:S01]  /*280c0*/  @!PT LDS RZ, [RZ] ;  /* 0x00000000fffff984 */ /* 0x000fe20000000800 */
[----:B------:R0:W-:Y:S04]  /*280d0*/  LDGSTS.E.BYPASS.LTC128B.128 [R4+0x18400], desc[UR4][R2.64], !P3 ;  /* 0x1840000002047fae */ /* 0x0001e8000d901d44 */
[----:B------:R0:W-:Y:S04]  /*280e0*/  LDGSTS.E.BYPASS.LTC128B.128 [R4+0x1b400], desc[UR4][R2.64+0x80], !P2 ;  /* 0x1b40008002047fae */ /* 0x0001e8000d101d44 */
[----:B------:R0:W-:Y:S02]  /*280f0*/  LDGSTS.E.BYPASS.LTC128B.128 [R4+0x1e400], desc[UR4][R2.64+0x100], !P1 ;  /* 0x1e40010002047fae */ /* 0x0001e4000c901d44 */
[----:B0-----:R-:W-:Y:S05]  /*28100*/  WARPSYNC.COLLECTIVE R15, `(.L_x_3127) ;  /* 0x000000000f087348 */ /* 0x001fea0003c00000 */
[----:B------:R1:W2:Y:S02]  /*28110*/  SHFL.IDX P6, R14, R13, R12, R11 ;  /* 0x0000000c0d0e7389 */ /* 0x0002a400000c000b */
[----:B012---:R-:W-:Y:S01]  /*28120*/  ENDCOLLECTIVE ;  /* 0x000000000000791b */ /* 0x007fe20003800000 */
.L_x_3127:
[----:B------:R-:W-:Y:S02]  /*28130*/  IMAD.MOV.U32 R13, RZ, RZ, R9 ;  /* 0x000000ffff0d7224 */ /* 0x000fe400078e0009 */
[----:B------:R-:W-:-:S07]  /*28140*/  IMAD.MOV.U32 R3, RZ, RZ, R14 ;  /* 0x000000ffff037224 */ /* 0x000fce00078e000e */
[----:B------:R-:W-:Y:S05]  /*28150*/  WARPSYNC.COLLECTIVE R15, `(.L_x_3128) ;  /* 0x000000000f087348 */ /* 0x000fea0003c00000 */
[----:B------:R0:W1:Y:S02]  /*28160*/  SHFL.IDX P6, R14, R13, R12, R11 ;  /* 0x0000000c0d0e7389 */ /* 0x00006400000c000b */
[----:B01----:R-:W-:Y:S01]  /*28170*/  ENDCOLLECTIVE ;  /* 0x000000000000791b */ /* 0x003fe20003800000 */
.L_x_3128:
[----:B------:R-:W-:Y:S01]  /*28180*/  ULDC.64 UR4, c[0x0][0x208] ;  /* 0x0000820000047ab9 */ /* 0x000fe20000000a00 */
[----:B------:R-:W-:Y:S02]  /*28190*/  IMAD.MOV.U32 R13, RZ, RZ, R5 ;  /* 0x000000ffff0d7224 */ /* 0x000fe400078e0005 */
[----:B------:R-:W-:Y:S02]  /*281a0*/  IMAD.MOV.U32 R12, RZ, RZ, 0x2 ;  /* 0x00000002ff0c7424 */ /* 0x000fe400078e00ff */
[----:B------:R-:W-:-:S05]  /*281b0*/  IMAD.MOV.U32 R2, RZ, RZ, R14 ;  /* 0x000000ffff027224 */ /* 0x000fca00078e000e */
        /* <DEDUP_REMOVED lines=11> */
.L_x_3129:
[----:B------:R-:W-:Y:S02]  /*28270*/  IMAD.MOV.U32 R13, RZ, RZ, R9 ;  /* 0x000000ffff0d7224 */ /* 0x000fe400078e0009 */
[----:B------:R-:W-:-:S07]  /*28280*/  IMAD.MOV.U32 R35, RZ, RZ, R14 ;  /* 0x000000ffff237224 */ /* 0x000fce00078e000e */
[----:B------:R-:W-:Y:S05]  /*28290*/  WARPSYNC.COLLECTIVE R15, `(.L_x_3130) ;  /* 0x000000000f087348 */ /* 0x000fea0003c00000 */
[----:B------:R0:W1:Y:S02]  /*282a0*/  SHFL.IDX P6, R14, R13, R12, R11 ;  /* 0x0000000c0d0e7389 */ /* 0x00006400000c000b */
[----:B01----:R-:W-:Y:S01]  /*282b0*/  ENDCOLLECTIVE ;  /* 0x000000000000791b */ /* 0x003fe20003800000 */
.L_x_3130:
        /* <DEDUP_REMOVED lines=15> */
.L_x_3131:
[----:B------:R-:W-:Y:S02]  /*283b0*/  IMAD.MOV.U32 R13, RZ, RZ, R9 ;  /* 0x000000ffff0d7224 */ /* 0x000fe400078e0009 */
[----:B------:R-:W-:-:S07]  /*283c0*/  IMAD.MOV.U32 R35, RZ, RZ, R14 ;  /* 0x000000ffff237224 */ /* 0x000fce00078e000e */
[----:B------:R-:W-:Y:S05]  /*283d0*/  WARPSYNC.COLLECTIVE R15, `(.L_x_3132) ;  /* 0x000000000f087348 */ /* 0x000fea0003c00000 */
[----:B------:R0:W1:Y:S02]  /*283e0*/  SHFL.IDX P6, R14, R13, R12, R11 ;  /* 0x0000000c0d0e7389 */ /* 0x00006400000c000b */
[----:B01----:R-:W-:Y:S01]  /*283f0*/  ENDCOLLECTIVE ;  /* 0x000000000000791b */ /* 0x003fe20003800000 */
.L_x_3132:
        /* <DEDUP_REMOVED lines=15> */
.L_x_3133:
[----:B------:R-:W-:Y:S02]  /*284f0*/  IMAD.MOV.U32 R13, RZ, RZ, R9 ;  /* 0x000000ffff0d7224 */ /* 0x000fe400078e0009 */
[----:B------:R-:W-:-:S07]  /*28500*/  IMAD.MOV.U32 R35, RZ, RZ, R14 ;  /* 0x000000ffff237224 */ /* 0x000fce00078e000e */
[----:B------:R-:W-:Y:S05]  /*28510*/  WARPSYNC.COLLECTIVE R15, `(.L_x_3134) ;  /* 0x000000000f087348 */ /* 0x000fea0003c00000 */
[----:B------:R0:W1:Y:S02]  /*28520*/  SHFL.IDX P6, R14, R13, R12, R11 ;  /* 0x0000000c0d0e7389 */ /* 0x00006400000c000b */
[----:B01----:R-:W-:Y:S01]  /*28530*/  ENDCOLLECTIVE ;  /* 0x000000000000791b */ /* 0x003fe20003800000 */
.L_x_3134:
        /* <DEDUP_REMOVED lines=15> */
.L_x_3135:
[----:B------:R-:W-:Y:S02]  /*28630*/  IMAD.MOV.U32 R13, RZ, RZ, R9 ;  /* 0x000000ffff0d7224 */ /* 0x000fe400078e0009 */
[----:B------:R-:W-:-:S07]  /*28640*/  IMAD.MOV.U32 R35, RZ, RZ, R14 ;  /* 0x000000ffff237224 */ /* 0x000fce00078e000e */
[----:B------:R-:W-:Y:S05]  /*28650*/  WARPSYNC.COLLECTIVE R15, `(.L_x_3136) ;  /* 0x000000000f087348 */ /* 0x000fea0003c00000 */
[----:B------:R0:W1:Y:S02]  /*28660*/  SHFL.IDX P6, R14, R13, R12, R11 ;  /* 0x0000000c0d0e7389 */ /* 0x00006400000c000b */
[----:B01----:R-:W-:Y:S01]  /*28670*/  ENDCOLLECTIVE ;  /* 0x000000000000791b */ /* 0x003fe20003800000 */
.L_x_3136:
[----:B------:R-:W-:Y:S01]  /*28680*/  IMAD.MOV.U32 R2, RZ, RZ, R14 ;  /* 0x000000ffff027224 */ /* 0x000fe200078e000e */
[----:B------:R-:W-:Y:S06]  /*28690*/  BRA `(.L_x_3137) ;  /* 0xffffffa800607947 */ /* 0x000fec000383ffff */
.L_x_2985:
[----:B--2---:R2:W3:Y:S02]  /*286a0*/  SYNCS.PHASECHK.TRANS64.TRYWAIT P0, [R4+URZ+0x2a860], R2 ;  /* 0x02a86002040075a7 */ /* 0x0044e4000800017f */
[----:B---3--:R-:W-:Y:S05]  /*286b0*/  @!P0 NANOSLEEP.SYNCS 0x989680 ;  /* 0x009896800000895d */ /* 0x008fea0003900000 */
[----:B------:R-:W3:Y:S02]  /*286c0*/  @!P0 SYNCS.PHASECHK.TRANS64 P0, [R4+URZ+0x2a860], R2 ;  /* 0x02a86002040085a7 */ /* 0x000ee4000800007f */
[----:B---3--:R-:W-:Y:S05]  /*286d0*/  @!P0 BRA `(.L_x_2985) ;  /* 0xfffffffc00f08947 */ /* 0x008fea000383ffff */
[----:B------:R-:W-:Y:S05]  /*286e0*/  BRA `(.L_x_3138) ;  /* 0xffffffa800c47947 */ /* 0x000fea000383ffff */
.L_x_2986:
[----:B------:R-:W-:Y:S01]  /*286f0*/  BSSY B1, `(.L_x_3139) ;  /* 0x0000008000017945 */ /* 0x000fe20003800000 */
[----:B------:R-:W-:Y:S02]  /*28700*/  IMAD.MOV.U32 R13, RZ, RZ, R24 ;  /* 0x000000ffff0d7224 */ /* 0x000fe400078e0018 */
[----:B------:R-:W-:Y:S02]  /*28710*/  IMAD.MOV.U32 R12, RZ, RZ, RZ ;  /* 0x000000ffff0c7224 */ /* 0x000fe400078e00ff */
[----:B------:R-:W-:Y:S02]  /*28720*/  IMAD.MOV.U32 R11, RZ, RZ, 0x181f ;  /* 0x0000181fff0b7424 */ /* 0x000fe400078e00ff */
[----:B------:R-:W-:-:S07]  /*28730*/  IMAD.MOV.U32 R15, RZ, RZ, -0x1 ;  /* 0xffffffffff0f7424 */ /* 0x000fce00078e00ff */
[----:B--2---:R-:W-:Y:S05]  /*28740*/  WARPSYNC.COLLECTIVE R15, `(.L_x_3140) ;  /* 0x000000000f087348 */ /* 0x004fea0003c00000 */
[----:B------:R0:W1:Y:S02]  /*28750*/  SHFL.IDX P6, R14, R13, R12, R11 ;  /* 0x0000000c0d0e7389 */ /* 0x00006400000c000b */
[----:B012---:R-:W-:Y:S01]  /*28760*/  ENDCOLLECTIVE ;  /* 0x000000000000791b */ /* 0x007fe20003800000 */
.L_x_3140:
[----:B------:R-:W-:Y:S05]  /*28770*/  BSYNC B1 ;  /* 0x0000000000017941 */ /* 0x000fea0003800000 */
.L_x_3139:
        /* <DEDUP_REMOVED lines=9> */
.L_x_3141:
[----:B------:R-:W-:Y:S01]  /*28810*/  ULDC.64 UR4, c[0x0][0x208] ;  /* 0x0000820000047ab9 */ /* 0x000fe20000000a00 */
[----:B------:R-:W-:Y:S02]  /*28820*/  IMAD.MOV.U32 R13, RZ, RZ, R24 ;  /* 0x000000ffff0d7224 */ /* 0x000fe400078e0018 */
[----:B------:R-:W-:Y:S02]  /*28830*/  IMAD.MOV.U32 R12, RZ, RZ, 0x1 ;  /* 0x00000001ff0c7424 */ /* 0x000fe400078e00ff */
[----:B------:R-:W-:-:S05]  /*28840*/  IMAD.MOV.U32 R2, RZ, RZ, R14 ;  /* 0x000000ffff027224 */ /* 0x000fca00078e000e */
[----:B------:R-:W-:-:S05]  /*28850*/  IADD3 R2, P1, R2, R0, RZ ;  /* 0x0000000002027210 */ /* 0x000fca0007f3e0ff */
[----:B------:R-:W-:Y:S01]  /*28860*/  IMAD.X R3, RZ, RZ, R3, P1 ;  /* 0x000000ffff037224 */ /* 0x000fe200008e0603 */
[----:B------:R-:W-:-:S04]  /*28870*/  LOP3.LUT P1, RZ, R30, 0x1, RZ, 0xc0, !PT ;  /* 0x000000011eff7812 */ /* 0x000fc8000782c0ff */
[----:B------:R-:W-:-:S13]  /*28880*/  ISETP.LT.OR P2, PT, R6, 0x1, !P1 ;  /* 0x000000010600780c */ /* 0x000fda0004f41670 */
[----:B------:R-:W-:Y:S01]  /*28890*/  @!PT LDS RZ, [RZ] ;  /* 0x00000000fffff984 */ /* 0x000fe20000000800 */
[----:B------:R-:W-:Y:S01]  /*288a0*/  @!PT LDS RZ, [RZ] ;  /* 0x00000000fffff984 */ /* 0x000fe20000000800 */
[----:B------:R-:W-:Y:S01]  /*288b0*/  @!PT LDS RZ, [RZ] ;  /* 0x00000000fffff984 */ /* 0x000fe20000000800 */
[----:B------:R0:W-:Y:S01]  /*288c0*/  LDGSTS.E.BYPASS.LTC128B.128 [R5+0x400], desc[UR4][R2.64], !P2 ;  /* 0x0040000002057fae */ /* 0x0001e2000d101d44 */
[----:B------:R-:W-:-:S13]  /*288d0*/  ISETP.LT.OR P2, PT, R6, 0x1, !P0 ;  /* 0x000000010600780c */ /* 0x000fda0004741670 */
[----:B------:R0:W-:Y:S02]  /*288e0*/  LDGSTS.E.BYPASS.LTC128B.128 [R5+0x3400], desc[UR4][R2.64+0x80], !P2 ;  /* 0x0340008002057fae */ /* 0x0001e4000d101d44 */
[----:B0-----:R-:W-:Y:S05]  /*288f0*/  WARPSYNC.COLLECTIVE R15, `(.L_x_3142) ;  /* 0x000000000f087348 */ /* 0x001fea0003c00000 */
[----:B------:R1:W2:Y:S02]  /*28900*/  SHFL.IDX P6, R14, R13, R12, R11 ;  /* 0x0000000c0d0e7389 */ /* 0x0002a400000c000b */
[----:B012---:R-:W-:Y:S01]  /*28910*/  ENDCOLLECTIVE ;  /* 0x000000000000791b */ /* 0x007fe20003800000 */
.L_x_3142:
[----:B------:R-:W-:Y:S02]  /*28920*/  IMAD.MOV.U32 R13, RZ, RZ, R23 ;  /* 0x000000ffff0d7224 */ /* 0x000fe400078e0017 */
[----:B------:R-:W-:-:S07]  /*28930*/  IMAD.MOV.U32 R3, RZ, RZ, R14 ;  /* 0x000000ffff037224 */ /* 0x000fce00078e000e */
[----:B------:R-:W-:Y:S05]  /*28940*/  WARPSYNC.COLLECTIVE R15, `(.L_x_3143) ;  /* 0x000000000f087348 */ /* 0x000fea0003c00000 */
[----:B------:R0:W1:Y:S02]  /*28950*/  SHFL.IDX P6, R14, R13, R12, R11 ;  /* 0x0000000c0d0e7389 */ /* 0x00006400000c000b */
[----:B01----:R-:W-:Y:S01]  /*28960*/  ENDCOLLECTIVE ;  /* 0x000000000000791b */ /* 0x003fe20003800000 */
.L_x_3143:
[----:B------:R-:W-:Y:S01]  /*28970*/  ULDC.64 UR4, c[0x0][0x208] ;  /* 0x0000820000047ab9 */ /* 0x000fe20000000a00 */
[----:B------:R-:W-:Y:S02]  /*28980*/  IMAD.MOV.U32 R13, RZ, RZ, R24 ;  /* 0x000000ffff0d7224 */ /* 0x000fe400078e0018 */
[----:B------:R-:W-:Y:S02]  /*28990*/  IMAD.MOV.U32 R12, RZ, RZ, 0x2 ;  /* 0x00000002ff0c7424 */ /* 0x000fe400078e00ff */
[----:B------:R-:W-:-:S05]  /*289a0*/  IMAD.MOV.U32 R2, RZ, RZ, R14 ;  /* 0x000000ffff027224 */ /* 0x000fca00078e000e */
[----:B------:R-:W-:-:S05]  /*289b0*/  IADD3 R2, P2, R2, R0, RZ ;  /* 0x0000000002027210 */ /* 0x000fca0007f5e0ff */
[----:B------:R-:W-:Y:S01]  /*289c0*/  IMAD.X R3, RZ, RZ, R3, P2 ;  /* 0x000000ffff037224 */ /* 0x000fe200010e0603 */
        /* <DEDUP_REMOVED lines=10> */
.L_x_3144:
[----:B------:R-:W-:Y:S02]  /*28a70*/  IMAD.MOV.U32 R13, RZ, RZ, R23 ;  /* 0x000000ffff0d7224 */ /* 0x000fe400078e0017 */
[----:B------:R-:W-:-:S07]  /*28a80*/  IMAD.MOV.U32 R3, RZ, RZ, R14 ;  /* 0x000000ffff037224 */ /* 0x000fce00078e000e */
[----:B------:R-:W-:Y:S05]  /*28a90*/  WARPSYNC.COLLECTIVE R15, `(.L_x_3145) ;  /* 0x000000000f087348 */ /* 0x000fea0003c00000 */
[----:B------:R0:W1:Y:S02]  /*28aa0*/  SHFL.IDX P6, R14, R13, R12, R11 ;  /* 0x0000000c0d0e7389 */ /* 0x00006400000c000b */
[----:B01----:R-:W-:Y:S01]  /*28ab0*/  ENDCOLLECTIVE ;  /* 0x000000000000791b */ /* 0x003fe20003800000 */
.L_x_3145:
        /* <DEDUP_REMOVED lines=16> */
.L_x_3146:
[----:B------:R-:W-:Y:S02]  /*28bc0*/  IMAD.MOV.U32 R13, RZ, RZ, R23 ;  /* 0x000000ffff0d7224 */ /* 0x000fe400078e0017 */
[----:B------:R-:W-:-:S07]  /*28bd0*/  IMAD.MOV.U32 R3, RZ, RZ, R14 ;  /* 0x000000ffff037224 */ /* 0x000fce00078e000e */
[----:B------:R-:W-:Y:S05]  /*28be0*/  WARPSYNC.COLLECTIVE R15, `(.L_x_3147) ;  /* 0x000000000f087348 */ /* 0x000fea0003c00000 */
[----:B------:R0:W1:Y:S02]  /*28bf0*/  SHFL.IDX P6, R14, R13, R12, R11 ;  /* 0x0000000c0d0e7389 */ /* 0x00006400000c000b */
[----:B01----:R-:W-:Y:S01]  /*28c00*/  ENDCOLLECTIVE ;  /* 0x000000000000791b */ /* 0x003fe20003800000 */
.L_x_3147:
        /* <DEDUP_REMOVED lines=16> */
.L_x_3148:
[----:B------:R-:W-:Y:S02]  /*28d10*/  IMAD.MOV.U32 R13, RZ, RZ, R23 ;  /* 0x000000ffff0d7224 */ /* 0x000fe400078e0017 */
[----:B------:R-:W-:-:S07]  /*28d20*/  IMAD.MOV.U32 R3, RZ, RZ, R14 ;  /* 0x000000ffff037224 */ /* 0x000fce00078e000e */
[----:B------:R-:W-:Y:S05]  /*28d30*/  WARPSYNC.COLLECTIVE R15, `(.L_x_3149) ;  /* 0x000000000f087348 */ /* 0x000fea0003c00000 */
[----:B------:R0:W1:Y:S02]  /*28d40*/  SHFL.IDX P6, R14, R13, R12, R11 ;  /* 0x0000000c0d0e7389 */ /* 0x00006400000c000b */
[----:B01----:R-:W-:Y:S01]  /*28d50*/  ENDCOLLECTIVE ;  /* 0x000000000000791b */ /* 0x003fe20003800000 */
.L_x_3149:
        /* <DEDUP_REMOVED lines=16> */
.L_x_3150:
[----:B------:R-:W-:Y:S02]  /*28e60*/  IMAD.MOV.U32 R13, RZ, RZ, R23 ;  /* 0x000000ffff0d7224 */ /* 0x000fe400078e0017 */
[----:B------:R-:W-:-:S07]  /*28e70*/  IMAD.MOV.U32 R24, RZ, RZ, R14 ;  /* 0x000000ffff187224 */ /* 0x000fce00078e000e */
[----:B------:R-:W-:Y:S05]  /*28e80*/  WARPSYNC.COLLECTIVE R15, `(.L_x_3151) ;  /* 0x000000000f087348 */ /* 0x000fea0003c00000 */
[----:B------:R0:W1:Y:S02]  /*28e90*/  SHFL.IDX P6, R14, R13, R12, R11 ;  /* 0x0000000c0d0e7389 */ /* 0x00006400000c000b */
[----:B01----:R-:W-:Y:S01]  /*28ea0*/  ENDCOLLECTIVE ;  /* 0x000000000000791b */ /* 0x003fe20003800000 */
.L_x_3151:
[----:B------:R-:W-:Y:S01]  /*28eb0*/  IMAD.MOV.U32 R2, RZ, RZ, R14 ;  /* 0x000000ffff027224 */ /* 0x000fe200078e000e */
[----:B------:R-:W-:Y:S06]  /*28ec0*/  BRA `(.L_x_3152) ;  /* 0xffffffa400ac7947 */ /* 0x000fec000383ffff */
.L_x_2994:
[----:B0-----:R0:W1:Y:S02]  /*28ed0*/  SYNCS.PHASECHK.TRANS64.TRYWAIT P0, [R0+URZ+0x2a860], R3 ;  /* 0x02a86003000075a7 */ /* 0x001064000800017f */
[----:B-1----:R-:W-:Y:S05]  /*28ee0*/  @!P0 NANOSLEEP.SYNCS 0x989680 ;  /* 0x009896800000895d */ /* 0x002fea0003900000 */
[----:B------:R-:W1:Y:S02]  /*28ef0*/  @!P0 SYNCS.PHASECHK.TRANS64 P0, [R0+URZ+0x2a860], R3 ;  /* 0x02a86003000085a7 */ /* 0x000e64000800007f */
[----:B-1----:R-:W-:Y:S05]  /*28f00*/  @!P0 BRA `(.L_x_2994) ;  /* 0xfffffffc00f08947 */ /* 0x002fea000383ffff */
[----:B------:R-:W-:Y:S05]  /*28f10*/  BRA `(.L_x_3153) ;  /* 0xffffffa800d07947 */ /* 0x000fea000383ffff */
.L_x_2995:
        /* <DEDUP_REMOVED lines=8> */
.L_x_3155:
[----:B------:R-:W-:Y:S05]  /*28fa0*/  BSYNC B0 ;  /* 0x0000000000007941 */ /* 0x000fea0003800000 */
.L_x_3154:
        /* <DEDUP_REMOVED lines=15> */
.L_x_3156:
[----:B------:R-:W-:Y:S01]  /*290a0*/  ULDC.64 UR4, c[0x0][0x208] ;  /* 0x0000820000047ab9 */ /* 0x000fe20000000a00 */
[----:B------:R-:W-:Y:S02]  /*290b0*/  IMAD.MOV.U32 R13, RZ, RZ, R24 ;  /* 0x000000ffff0d7224 */ /* 0x000fe400078e0018 */
[----:B------:R-:W-:Y:S02]  /*290c0*/  IMAD.MOV.U32 R12, RZ, RZ, 0x1 ;  /* 0x00000001ff0c7424 */ /* 0x000fe400078e00ff */
[----:B------:R-:W-:-:S05]  /*290d0*/  IMAD.SHL.U32 R5, R5, 0x8, RZ ;  /* 0x0000000805057824 */ /* 0x000fca00078e00ff */
[----:B------:R-:W-:-:S05]  /*290e0*/  LOP3.LUT R5, R5, 0x38, RZ, 0xc0, !PT ;  /* 0x0000003805057812 */ /* 0x000fca00078ec0ff */
[----:B------:R-:W-:-:S05]  /*290f0*/  IMAD.SHL.U32 R5, R5, 0x2, RZ ;  /* 0x0000000205057824 */ /* 0x000fca00078e00ff */
[----:B------:R-:W-:-:S05]  /*29100*/  IADD3 R2, P2, R14, R5, RZ ;  /* 0x000000050e027210 */ /* 0x000fca0007f5e0ff */
[----:B------:R-:W-:-:S05]  /*29110*/  IMAD.X R3, RZ, RZ, R3, P2 ;  /* 0x000000ffff037224 */ /* 0x000fca00010e0603 */
[----:B------:R-:W-:Y:S01]  /*29120*/  @!PT LDS RZ, [RZ] ;  /* 0x00000000fffff984 */ /* 0x000fe20000000800 */
[----:B------:R-:W-:Y:S01]  /*29130*/  @!PT LDS RZ, [RZ] ;  /* 0x00000000fffff984 */ /* 0x000fe20000000800 */
[----:B------:R-:W-:Y:S01]  /*29140*/  @!PT LDS RZ, [RZ] ;  /* 0x00000000fffff984 */ /* 0x000fe20000000800 */
[----:B------:R0:W-:Y:S01]  /*29150*/  LDGSTS.E.BYPASS.LTC128B.128 [R4+0x400], desc[UR4][R2.64], !P3 ;  /* 0x0040000002047fae */ /* 0x0001e2000d901d44 */
[----:B------:R-:W-:-:S03]  /*29160*/  ISETP.LT.OR P3, PT, R6, 0x11, P1 ;  /* 0x000000110600780c */ /* 0x000fc60000f61670 */
[----:B------:R0:W-:Y:S01]  /*29170*/  LDGSTS.E.BYPASS.LTC128B.128 [R4+0x3400], desc[UR4][R2.64+0x80], !P4 ;  /* 0x0340008002047fae */ /* 0x0001e2000e101d44 */
[----:B------:R-:W-:-:S13]  /*29180*/  ISETP.LT.OR P4, PT, R6, 0x11, !P0 ;  /* 0x000000110600780c */ /* 0x000fda0004781670 */
[----:B0-----:R-:W-:Y:S05]  /*29190*/  WARPSYNC.COLLECTIVE R15, `(.L_x_3157) ;  /* 0x000000000f087348 */ /* 0x001fea0003c00000 */
[----:B------:R1:W2:Y:S02]  /*291a0*/  SHFL.IDX P6, R14, R13, R12, R11 ;  /* 0x0000000c0d0e7389 */ /* 0x0002a400000c000b */
[----:B012---:R-:W-:Y:S01]  /*291b0*/  ENDCOLLECTIVE ;  /* 0x000000000000791b */ /* 0x007fe20003800000 */
.L_x_3157:
[----:B------:R-:W-:Y:S02]  /*291c0*/  IMAD.MOV.U32 R13, RZ, RZ, R23 ;  /* 0x000000ffff0d7224 */ /* 0x000fe400078e0017 */
[----:B------:R-:W-:-:S07]  /*291d0*/  IMAD.MOV.U32 R8, RZ, RZ, R14 ;  /* 0x000000ffff087224 */ /* 0x000fce00078e000e */
[----:B------:R-:W-:Y:S05]  /*291e0*/  WARPSYNC.COLLECTIVE R15, `(.L_x_3158) ;  /* 0x000000000f087348 */ /* 0x000fea0003c00000 */
[----:B------:R0:W1:Y:S02]  /*291f0*/  SHFL.IDX P6, R14, R13, R12, R11 ;  /* 0x0000000c0d0e7389 */ /* 0x00006400000c000b */
[----:B01----:R-:W-:Y:S01]  /*29200*/  ENDCOLLECTIVE ;  /* 0x000000000000791b */ /* 0x003fe20003800000 */
.L_x_3158:
[----:B------:R-:W-:Y:S01]  /*29210*/  ULDC.64 UR4, c[0x0][0x208] ;  /* 0x0000820000047ab9 */ /* 0x000fe20000000a00 */
[----:B------:R-:W-:Y:S02]  /*29220*/  IMAD.MOV.U32 R13, RZ, RZ, R24 ;  /* 0x000000ffff0d7224 */ /* 0x000fe400078e0018 */
[----:B------:R-:W-:Y:S01]  /*29230*/  IMAD.MOV.U32 R12, RZ, RZ, 0x2 ;  /* 0x00000002ff0c7424 */ /* 0x000fe200078e00ff */
        /* <DEDUP_REMOVED lines=12> */
.L_x_3159:
[----:B------:R-:W-:Y:S02]  /*29300*/  IMAD.MOV.U32 R13, RZ, RZ, R23 ;  /* 0x000000ffff0d7224 */ /* 0x000fe400078e0017 */
[----:B------:R-:W-:-:S07]  /*29310*/  IMAD.MOV.U32 R7, RZ, RZ, R14 ;  /* 0x000000ffff077224 */ /* 0x000fce00078e000e */
[----:B------:R-:W-:Y:S05]  /*29320*/  WARPSYNC.COLLECTIVE R15, `(.L_x_3160) ;  /* 0x000000000f087348 */ /* 0x000fea0003c00000 */
[----:B------:R0:W1:Y:S02]  /*29330*/  SHFL.IDX P6, R14, R13, R12, R11 ;  /* 0x0000000c0d0e7389 */ /* 0x00006400000c000b */
[----:B01----:R-:W-:Y:S01]  /*29340*/  ENDCOLLECTIVE ;  /* 0x000000000000791b */ /* 0x003fe20003800000 */
.L_x_3160:
        /* <DEDUP_REMOVED lines=16> */
.L_x_3161:
[----:B------:R-:W-:Y:S02]  /*29450*/  IMAD.MOV.U32 R13, RZ, RZ, R23 ;  /* 0x000000ffff0d7224 */ /* 0x000fe400078e0017 */
[----:B------:R-:W-:-:S07]  /*29460*/  IMAD.MOV.U32 R8, RZ, RZ, R14 ;  /* 0x000000ffff087224 */ /* 0x000fce00078e000e */
[----:B------:R-:W-:Y:S05]  /*29470*/  WARPSYNC.COLLECTIVE R15, `(.L_x_3162) ;  /* 0x000000000f087348 */ /* 0x000fea0003c00000 */
[----:B------:R0:W1:Y:S02]  /*29480*/  SHFL.IDX P6, R14, R13, R12, R11 ;  /* 0x0000000c0d0e7389 */ /* 0x00006400000c000b */
[----:B01----:R-:W-:Y:S01]  /*29490*/  ENDCOLLECTIVE ;  /* 0x000000000000791b */ /* 0x003fe20003800000 */
.L_x_3162:
        /* <DEDUP_REMOVED lines=15> */
.L_x_3163:
[----:B------:R-:W-:Y:S02]  /*29590*/  IMAD.MOV.U32 R13, RZ, RZ, R23 ;  /* 0x000000ffff0d7224 */ /* 0x000fe400078e0017 */
[----:B------:R-:W-:-:S07]  /*295a0*/  IMAD.MOV.U32 R7, RZ, RZ, R14 ;  /* 0x000000ffff077224 */ /* 0x000fce00078e000e */
[----:B------:R-:W-:Y:S05]  /*295b0*/  WARPSYNC.COLLECTIVE R15, `(.L_x_3164) ;  /* 0x000000000f087348 */ /* 0x000fea0003c00000 */
[----:B------:R0:W1:Y:S02]  /*295c0*/  SHFL.IDX P6, R14, R13, R12, R11 ;  /* 0x0000000c0d0e7389 */ /* 0x00006400000c000b */
[----:B01----:R-:W-:Y:S01]  /*295d0*/  ENDCOLLECTIVE ;  /* 0x000000000000791b */ /* 0x003fe20003800000 */
.L_x_3164:
        /* <DEDUP_REMOVED lines=10> */
[----:B------:R0:W-:Y:S02]  /*29680*/  LDGSTS.E.BYPASS.LTC128B.128 [R4+0x5400], desc[UR4][R2.64+0x80], !P4 ;  /* 0x0540008002047fae */ /* 0x0001e4000e101d44 */
[----:B0-----:R-:W-:Y:S05]  /*29690*/  WARPSYNC.COLLECTIVE R15, `(.L_x_3165) ;  /* 0x000000000f087348 */ /* 0x001fea0003c00000 */
[----:B------:R1:W2:Y:S02]  /*296a0*/  SHFL.IDX P6, R14, R13, R12, R11 ;  /* 0x0000000c0d0e7389 */ /* 0x0002a400000c000b */
[----:B012---:R-:W-:Y:S01]  /*296b0*/  ENDCOLLECTIVE ;  /* 0x000000000000791b */ /* 0x007fe20003800000 */
.L_x_3165:
[----:B------:R-:W-:Y:S02]  /*296c0*/  IMAD.MOV.U32 R13, RZ, RZ, R23 ;  /* 0x000000ffff0d7224 */ /* 0x000fe400078e0017 */
[----:B------:R-:W-:-:S07]  /*296d0*/  IMAD.MOV.U32 R24, RZ, RZ, R14 ;  /* 0x000000ffff187224 */ /* 0x000fce00078e000e */
[----:B------:R-:W-:Y:S05]  /*296e0*/  WARPSYNC.COLLECTIVE R15, `(.L_x_3166) ;  /* 0x000000000f087348 */ /* 0x000fea0003c00000 */
[----:B------:R0:W1:Y:S02]  /*296f0*/  SHFL.IDX P6, R14, R13, R12, R11 ;  /* 0x0000000c0d0e7389 */ /* 0x00006400000c000b */
[----:B01----:R-:W-:Y:S01]  /*29700*/  ENDCOLLECTIVE ;  /* 0x000000000000791b */ /* 0x003fe20003800000 */
.L_x_3166:
[----:B------:R-:W-:Y:S05]  /*29710*/  BRA `(.L_x_3167) ;  /* 0xffffffa400bc7947 */ /* 0x000fea000383ffff */
.L_x_3000:
[----:B------:R-:W-:Y:S01]  /*29720*/  BSSY B0, `(.L_x_3168) ;  /* 0x0000008000007945 */ /* 0x000fe20003800000 */
[----:B------:R-:W-:Y:S02]  /*29730*/  IMAD.MOV.U32 R13, RZ, RZ, R16 ;  /* 0x000000ffff0d7224 */ /* 0x000fe400078e0010 */
[----:B-1----:R-:W-:Y:S02]  /*29740*/  IMAD.MOV.U32 R12, RZ, RZ, RZ ;  /* 0x000000ffff0c7224 */ /* 0x002fe400078e00ff */
[----:B------:R-:W-:Y:S02]  /*29750*/  IMAD.MOV.U32 R11, RZ, RZ, 0x1f ;  /* 0x0000001fff0b7424 */ /* 0x000fe400078e00ff */
[----:B------:R-:W-:-:S07]  /*29760*/  IMAD.MOV.U32 R15, RZ, RZ, -0x1 ;  /* 0xffffffffff0f7424 */ /* 0x000fce00078e00ff */
[----:B------:R-:W-:Y:S05]  /*29770*/  WARPSYNC.COLLECTIVE R15, `(.L_x_3169) ;  /* 0x000000000f087348 */ /* 0x000fea0003c00000 */
[----:B------:R0:W1:Y:S02]  /*29780*/  SHFL.IDX P6, R14, R13, R12, R11 ;  /* 0x0000000c0d0e7389 */ /* 0x00006400000c000b */
[----:B01----:R-:W-:Y:S01]  /*29790*/  ENDCOLLECTIVE ;  /* 0x000000000000791b */ /* 0x003fe20003800000 */
.L_x_3169:
[----:B------:R-:W-:Y:S05]  /*297a0*/  BSYNC B0 ;  /* 0x0000000000007941 */ /* 0x000fea0003800000 */
.L_x_3168:
        /* <DEDUP_REMOVED lines=9> */
.L_x_3170:
[----:B------:R-:W-:Y:S01]  /*29840*/  ULDC UR4, c[0x0][0xc3c] ;  /* 0x00030f0000047ab9 */ /* 0x000fe20000000800 */
[----:B------:R-:W-:Y:S01]  /*29850*/  ULDC.64 UR6, c[0x0][0x208] ;  /* 0x0000820000067ab9 */ /* 0x000fe20000000a00 */
        /* <DEDUP_REMOVED lines=23> */
.L_x_3171:
[----:B------:R-:W-:Y:S01]  /*299d0*/  IMAD.MOV.U32 R12, RZ, RZ, 0x2 ;  /* 0x00000002ff0c7424 */ /* 0x000fe200078e00ff */
[----:B------:R-:W-:-:S05]  /*299e0*/  SEL R14, R14, RZ, P1 ;  /* 0x000000ff0e0e7207 */ /* 0x000fca0000800000 */
[----:B------:R-:W-:-:S04]  /*299f0*/  IMAD.IADD R5, R13, 0x1, R14 ;  /* 0x000000010d057824 */ /* 0x000fc800078e020e */
[----:B------:R-:W-:-:S07]  /*29a00*/  IMAD.MOV.U32 R13, RZ, RZ, R5 ;  /* 0x000000ffff0d7224 */ /* 0x000fce00078e0005 */
[----:B------:R-:W-:Y:S05]  /*29a10*/  WARPSYNC.COLLECTIVE R15, `(.L_x_3172) ;  /* 0x000000000f087348 */ /* 0x000fea0003c00000 */
[----:B------:R0:W1:Y:S02]  /*29a20*/  SHFL.UP P6, R14, R13, R12, R11 ;  /* 0x0400000c0d0e7389 */ /* 0x00006400000c000b */
[----:B01----:R-:W-:Y:S01]  /*29a30*/  ENDCOLLECTIVE ;  /* 0x000000000000791b */ /* 0x003fe20003800000 */
.L_x_3172:
[----:B------:R-:W-:Y:S01]  /*29a40*/  IMAD.MOV.U32 R12, RZ, RZ, 0x4 ;  /* 0x00000004ff0c7424 */ /* 0x000fe200078e00ff */
[----:B------:R-:W-:-:S05]  /*29a50*/  SEL R2, R14, RZ, P2 ;  /* 0x000000ff0e027207 */ /* 0x000fca0001000000 */
[----:B------:R-:W-:-:S04]  /*29a60*/  IMAD.IADD R2, R5, 0x1, R2 ;  /* 0x0000000105027824 */ /* 0x000fc800078e0202 */
[----:B------:R-:W-:-:S07]  /*29a70*/  IMAD.MOV.U32 R13, RZ, RZ, R2 ;  /* 0x000000ffff0d7224 */ /* 0x000fce00078e0002 */
[----:B------:R-:W-:Y:S05]  /*29a80*/  WARPSYNC.COLLECTIVE R15, `(.L_x_3173) ;  /* 0x000000000f087348 */ /* 0x000fea0003c00000 */
[----:B------:R0:W1:Y:S02]  /*29a90*/  SHFL.UP P6, R14, R13, R12, R11 ;  /* 0x0400000c0d0e7389 */ /* 0x00006400000c000b */
[----:B01----:R-:W-:Y:S01]  /*29aa0*/  ENDCOLLECTIVE ;  /* 0x000000000000791b */ /* 0x003fe20003800000 */
.L_x_3173:
[----:B------:R-:W-:Y:S01]  /*29ab0*/  IMAD.MOV.U32 R12, RZ, RZ, 0x8 ;  /* 0x00000008ff0c7424 */ /* 0x000fe200078e00ff */
[----:B------:R-:W-:-:S05]  /*29ac0*/  SEL R3, R14, RZ, P3 ;  /* 0x000000ff0e037207 */ /* 0x000fca0001800000 */
[----:B------:R-:W-:-:S04]  /*29ad0*/  IMAD.IADD R3, R2, 0x1, R3 ;  /* 0x0000000102037824 */ /* 0x000fc800078e0203 */
[----:B------:R-:W-:-:S07]  /*29ae0*/  IMAD.MOV.U32 R13, RZ, RZ, R3 ;  /* 0x000000ffff0d7224 */ /* 0x000fce00078e0003 */
[----:B------:R-:W-:Y:S05]  /*29af0*/  WARPSYNC.COLLECTIVE R15, `(.L_x_3174) ;  /* 0x000000000f087348 */ /* 0x000fea0003c00000 */
[----:B------:R0:W1:Y:S02]  /*29b00*/  SHFL.UP P6, R14, R13, R12, R11 ;  /* 0x0400000c0d0e7389 */ /* 0x00006400000c000b */
[----:B01----:R-:W-:Y:S01]  /*29b10*/  ENDCOLLECTIVE ;  /* 0x000000000000791b */ /* 0x003fe20003800000 */
.L_x_3174:
[----:B------:R-:W-:Y:S01]  /*29b20*/  IMAD.MOV.U32 R12, RZ, RZ, 0x10 ;  /* 0x00000010ff0c7424 */ /* 0x000fe200078e00ff */
[----:B------:R-:W-:-:S05]  /*29b30*/  SEL R14, R14, RZ, P4 ;  /* 0x000000ff0e0e7207 */ /* 0x000fca0002000000 */
[----:B------:R-:W-:-:S04]  /*29b40*/  IMAD.IADD R5, R3, 0x1, R14 ;  /* 0x0000000103057824 */ /* 0x000fc800078e020e */
[----:B------:R-:W-:-:S07]  /*29b50*/  IMAD.MOV.U32 R13, RZ, RZ, R5 ;  /* 0x000000ffff0d7224 */ /* 0x000fce00078e0005 */
[----:B------:R-:W-:Y:S05]  /*29b60*/  WARPSYNC.COLLECTIVE R15, `(.L_x_3175) ;  /* 0x000000000f087348 */ /* 0x000fea0003c00000 */
[----:B------:R0:W1:Y:S02]  /*29b70*/  SHFL.UP P6, R14, R13, R12, R11 ;  /* 0x0400000c0d0e7389 */ /* 0x00006400000c000b */
[----:B01----:R-:W-:Y:S01]  /*29b80*/  ENDCOLLECTIVE ;  /* 0x000000000000791b */ /* 0x003fe20003800000 */
.L_x_3175:
        /* <DEDUP_REMOVED lines=8> */
.L_x_3176:
[----:B------:R-:W-:Y:S05]  /*29c10*/  BRA `(.L_x_3177) ;  /* 0xffffffa400d07947 */ /* 0x000fea000383ffff */
.L_x_3003:
[----:B------:R-:W-:Y:S01]  /*29c20*/  BSSY B0, `(.L_x_3178) ;  /* 0x0000007000007945 */ /* 0x000fe20003800000 */
[----:B-1----:R-:W-:Y:S02]  /*29c30*/  IMAD.MOV.U32 R12, RZ, RZ, 0x1 ;  /* 0x00000001ff0c7424 */ /* 0x002fe400078e00ff */
[----:B------:R-:W-:Y:S02]  /*29c40*/  IMAD.MOV.U32 R11, RZ, RZ, RZ ;  /* 0x000000ffff0b7224 */ /* 0x000fe400078e00ff */
[----:B------:R-:W-:-:S07]  /*29c50*/  IMAD.MOV.U32 R15, RZ, RZ, -0x1 ;  /* 0xffffffffff0f7424 */ /* 0x000fce00078e00ff */
[----:B------:R-:W-:Y:S05]  /*29c60*/  WARPSYNC.COLLECTIVE R15, `(.L_x_3179) ;  /* 0x000000000f087348 */ /* 0x000fea0003c00000 */
[----:B------:R0:W1:Y:S02]  /*29c70*/  SHFL.UP P6, R14, R13, R12, R11 ;  /* 0x0400000c0d0e7389 */ /* 0x00006400000c000b */
[----:B01----:R-:W-:Y:S01]  /*29c80*/  ENDCOLLECTIVE ;  /* 0x000000000000791b */ /* 0x003fe20003800000 */
.L_x_3179:
[----:B------:R-:W-:Y:S05]  /*29c90*/  BSYNC B0 ;  /* 0x0000000000007941 */ /* 0x000fea0003800000 */
.L_x_3178:
        /* <DEDUP_REMOVED lines=8> */
.L_x_3180:
[----:B------:R-:W-:Y:S01]  /*29d20*/  IMAD.MOV.U32 R12, RZ, RZ, 0x4 ;  /* 0x00000004ff0c7424 */ /* 0x000fe200078e00ff */
[----:B------:R-:W-:-:S05]  /*29d30*/  SEL R2, R14, RZ, P2 ;  /* 0x000000ff0e027207 */ /* 0x000fca0001000000 */
[----:B------:R-:W-:-:S04]  /*29d40*/  IMAD.IADD R2, R13, 0x1, R2 ;  /* 0x000000010d027824 */ /* 0x000fc800078e0202 */
[----:B------:R-:W-:-:S07]  /*29d50*/  IMAD.MOV.U32 R13, RZ, RZ, R2 ;  /* 0x000000ffff0d7224 */ /* 0x000fce00078e0002 */
[----:B------:R-:W-:Y:S05]  /*29d60*/  WARPSYNC.COLLECTIVE R15, `(.L_x_3181) ;  /* 0x000000000f087348 */ /* 0x000fea0003c00000 */
[----:B------:R0:W1:Y:S02]  /*29d70*/  SHFL.UP P6, R14, R13, R12, R11 ;  /* 0x0400000c0d0e7389 */ /* 0x00006400000c000b */
[----:B01----:R-:W-:Y:S01]  /*29d80*/  ENDCOLLECTIVE ;  /* 0x000000000000791b */ /* 0x003fe20003800000 */
.L_x_3181:
[----:B------:R-:W-:Y:S01]  /*29d90*/  IMAD.MOV.U32 R12, RZ, RZ, 0x8 ;  /* 0x00000008ff0c7424 */ /* 0x000fe200078e00ff */
[----:B------:R-:W-:-:S05]  /*29da0*/  SEL R3, R14, RZ, P3 ;  /* 0x000000ff0e037207 */ /* 0x000fca0001800000 */
[----:B------:R-:W-:-:S04]  /*29db0*/  IMAD.IADD R3, R2, 0x1, R3 ;  /* 0x0000000102037824 */ /* 0x000fc800078e0203 */
[----:B------:R-:W-:-:S07]  /*29dc0*/  IMAD.MOV.U32 R13, RZ, RZ, R3 ;  /* 0x000000ffff0d7224 */ /* 0x000fce00078e0003 */
[----:B------:R-:W-:Y:S05]  /*29dd0*/  WARPSYNC.COLLECTIVE R15, `(.L_x_3182) ;  /* 0x000000000f087348 */ /* 0x000fea0003c00000 */
[----:B------:R0:W1:Y:S02]  /*29de0*/  SHFL.UP P6, R14, R13, R12, R11 ;  /* 0x0400000c0d0e7389 */ /* 0x00006400000c000b */
[----:B01----:R-:W-:Y:S01]  /*29df0*/  ENDCOLLECTIVE ;  /* 0x000000000000791b */ /* 0x003fe20003800000 */
.L_x_3182:
[----:B------:R-:W-:Y:S01]  /*29e00*/  IMAD.MOV.U32 R12, RZ, RZ, 0x10 ;  /* 0x00000010ff0c7424 */ /* 0x000fe200078e00ff */
[----:B------:R-:W-:-:S05]  /*29e10*/  SEL R14, R14, RZ, P4 ;  /* 0x000000ff0e0e7207 */ /* 0x000fca0002000000 */
[----:B------:R-:W-:-:S04]  /*29e20*/  IMAD.IADD R5, R3, 0x1, R14 ;  /* 0x0000000103057824 */ /* 0x000fc800078e020e */
[----:B------:R-:W-:-:S07]  /*29e30*/  IMAD.MOV.U32 R13, RZ, RZ, R5 ;  /* 0x000000ffff0d7224 */ /* 0x000fce00078e0005 */
[----:B------:R-:W-:Y:S05]  /*29e40*/  WARPSYNC.COLLECTIVE R15, `(.L_x_3183) ;  /* 0x000000000f087348 */ /* 0x000fea0003c00000 */
[----:B------:R0:W1:Y:S02]  /*29e50*/  SHFL.UP P6, R14, R13, R12, R11 ;  /* 0x0400000c0d0e7389 */ /* 0x00006400000c000b */
[----:B01----:R-:W-:Y:S01]  /*29e60*/  ENDCOLLECTIVE ;  /* 0x000000000000791b */ /* 0x003fe20003800000 */
.L_x_3183:
        /* <DEDUP_REMOVED lines=8> */
.L_x_3184:
[----:B------:R-:W-:Y:S05]  /*29ef0*/  BRA `(.L_x_3185) ;  /* 0xffffffa400c07947 */ /* 0x000fea000383ffff */
.L_x_3005:
[----:B------:R-:W-:Y:S01]  /*29f00*/  BSSY B0, `(.L_x_3186) ;  /* 0x0000006000007945 */ /* 0x000fe20003800000 */
[----:B------:R-:W-:Y:S01]  /*29f10*/  PLOP3.LUT P6, PT, P6, PT, PT, 0x8, 0x0 ;  /* 0x000000000000781c */ /* 0x000fe200037ce170 */
[----:B------:R-:W-:-:S12]  /*29f20*/  IMAD.MOV.U32 R15, RZ, RZ, -0x1 ;  /* 0xffffffffff0f7424 */ /* 0x000fd800078e00ff */
[----:B01----:R-:W-:Y:S05]  /*29f30*/  WARPSYNC.COLLECTIVE R15, `(.L_x_3187) ;  /* 0x000000000f087348 */ /* 0x003fea0003c00000 */
[----:B------:R-:W-:Y:S01]  /*29f40*/  VOTE.ANY R14, PT, P6 ;  /* 0x00000000000e7806 */ /* 0x000fe200030e0100 */
[----:B01----:R-:W-:Y:S06]  /*29f50*/  ENDCOLLECTIVE ;  /* 0x000000000000791b */ /* 0x003fec0003800000 */
.L_x_3187:
[----:B------:R-:W-:Y:S05]  /*29f60*/  BSYNC B0 ;  /* 0x0000000000007941 */ /* 0x000fea0003800000 */
.L_x_3186:
        /* <DEDUP_REMOVED lines=8> */
.L_x_3188:
[----:B------:R-:W-:Y:S02]  /*29ff0*/  IMAD.IADD R19, R12, 0x1, R19 ;  /* 0x000000010c137824 */ /* 0x000fe400078e0213 */
[----:B------:R-:W-:Y:S02]  /*2a000*/  IMAD.MOV.U32 R13, RZ, RZ, R4 ;  /* 0x000000ffff0d7224 */ /* 0x000fe400078e0004 */
[----:B------:R-:W-:-:S07]  /*2a010*/  IMAD.MOV.U32 R17, RZ, RZ, R14 ;  /* 0x000000ffff117224 */ /* 0x000fce00078e000e */
[----:B------:R-:W-:Y:S05]  /*2a020*/  WARPSYNC.COLLECTIVE R15, `(.L_x_3189) ;  /* 0x000000000f087348 */ /* 0x000fea0003c00000 */
[----:B------:R0:W1:Y:S02]  /*2a030*/  SHFL.IDX P6, R14, R13, R12, R11 ;  /* 0x0000000c0d0e7389 */ /* 0x00006400000c000b */
[----:B01----:R-:W-:Y:S01]  /*2a040*/  ENDCOLLECTIVE ;  /* 0x000000000000791b */ /* 0x003fe20003800000 */
.L_x_3189:
[----:B------:R-:W-:Y:S01]  /*2a050*/  IMAD.MOV.U32 R4, RZ, RZ, R14 ;  /* 0x000000ffff047224 */ /* 0x000fe200078e000e */
[----:B------:R-:W-:Y:S06]  /*2a060*/  BRA `(.L_x_3190) ;  /* 0xffffffa400a47947 */ /* 0x000fec000383ffff */
.L_x_3007:
[----:B------:R-:W-:Y:S01]  /*2a070*/  BSSY B0, `(.L_x_3191) ;  /* 0x0000007000007945 */ /* 0x000fe20003800000 */
[----:B------:R-:W-:Y:S02]  /*2a080*/  IMAD.MOV.U32 R13, RZ, RZ, R2 ;  /* 0x000000ffff0d7224 */ /* 0x000fe400078e0002 */
[----:B------:R-:W-:Y:S02]  /*2a090*/  IMAD.MOV.U32 R11, RZ, RZ, 0x1f ;  /* 0x0000001fff0b7424 */ /* 0x000fe400078e00ff */
[----:B------:R-:W-:-:S07]  /*2a0a0*/  IMAD.MOV.U32 R15, RZ, RZ, -0x1 ;  /* 0xffffffffff0f7424 */ /* 0x000fce00078e00ff */
[----:B0-23--:R-:W-:Y:S05]  /*2a0b0*/  WARPSYNC.COLLECTIVE R15, `(.L_x_3192) ;  /* 0x000000000f087348 */ /* 0x00dfea0003c00000 */
[----:B------:R1:W4:Y:S02]  /*2a0c0*/  SHFL.IDX P6, R14, R13, R12, R11 ;  /* 0x0000000c0d0e7389 */ /* 0x00032400000c000b */
[----:B01234-:R-:W-:Y:S01]  /*2a0d0*/  ENDCOLLECTIVE ;  /* 0x000000000000791b */ /* 0x01ffe20003800000 */
.L_x_3192:
[----:B------:R-:W-:Y:S05]  /*2a0e0*/  BSYNC B0 ;  /* 0x0000000000007941 */ /* 0x000fea0003800000 */
.L_x_3191:
[----:B------:R-:W-:Y:S01]  /*2a0f0*/  IMAD.MOV.U32 R6, RZ, RZ, R14 ;  /* 0x000000ffff067224 */ /* 0x000fe200078e000e */
[----:B------:R-:W-:Y:S06]  /*2a100*/  BRA `(.L_x_3006) ;  /* 0xffffffa400947947 */ /* 0x000fec000383ffff */
.L_x_3013:
[----:B-1----:R1:W2:Y:S02]  /*2a110*/  SYNCS.PHASECHK.TRANS64.TRYWAIT P0, [R5+URZ+0x2a820], R0 ;  /* 0x02a82000050075a7 */ /* 0x0022a4000800017f */
[----:B--2---:R-:W-:Y:S05]  /*2a120*/  @!P0 NANOSLEEP.SYNCS 0x989680 ;  /* 0x009896800000895d */ /* 0x004fea0003900000 */
[----:B------:R-:W2:Y:S02]  /*2a130*/  @!P0 SYNCS.PHASECHK.TRANS64 P0, [R5+URZ+0x2a820], R0 ;  /* 0x02a82000050085a7 */ /* 0x000ea4000800007f */
[----:B--2---:R-:W-:Y:S05]  /*2a140*/  @!P0 BRA `(.L_x_3013) ;  /* 0xfffffffc00f08947 */ /* 0x004fea000383ffff */
[----:B------:R-:W-:Y:S05]  /*2a150*/  BRA `(.L_x_3193) ;  /* 0xffffffac00f07947 */ /* 0x000fea000383ffff */
.L_x_3014:
        /* <DEDUP_REMOVED lines=11> */
.L_x_3195:
[----:B------:R-:W-:Y:S05]  /*2a210*/  BSYNC B0 ;  /* 0x0000000000007941 */ /* 0x000fea0003800000 */
.L_x_3194:
[----:B------:R-:W-:Y:S05]  /*2a220*/  BRA `(.L_x_3196) ;  /* 0xffffffac00d87947 */ /* 0x000fea000383ffff */
.L_x_3015:
[----:B------:R-:W-:Y:S01]  /*2a230*/  BSSY B0, `(.L_x_3197) ;  /* 0x0000006000007945 */ /* 0x000fe20003800000 */
[----:B------:R-:W-:-:S07]  /*2a240*/  IMAD.MOV.U32 R15, RZ, RZ, -0x1 ;  /* 0xffffffffff0f7424 */ /* 0x000fce00078e00ff */
[----:B01-3--:R-:W-:Y:S05]  /*2a250*/  WARPSYNC.COLLECTIVE R15, `(.L_x_3198) ;  /* 0x000000000f0c7348 */ /* 0x00bfea0003c00000 */
[----:B------:R-:W-:Y:S02]  /*2a260*/  ELECT P6, UR62, PT ;  /* 0x00000000003e782f */ /* 0x000fe400038c0000 */
[----:B------:R-:W-:Y:S01]  /*2a270*/  MOV R14, UR62 ;  /* 0x0000003e000e7c02 */ /* 0x000fe20008000f00 */
[----:B01-3--:R-:W-:Y:S10]  /*2a280*/  ENDCOLLECTIVE ;  /* 0x000000000000791b */ /* 0x00bff40003800000 */
.L_x_3198:
[----:B------:R-:W-:Y:S05]  /*2a290*/  BSYNC B0 ;  /* 0x0000000000007941 */ /* 0x000fea0003800000 */
.L_x_3197:
[----:B------:R-:W-:Y:S05]  /*2a2a0*/  BRA `(.L_x_3199) ;  /* 0xffffffac00cc7947 */ /* 0x000fea000383ffff */
.L_x_3017:
[----:B-1----:R1:W2:Y:S02]  /*2a2b0*/  SYNCS.PHASECHK.TRANS64.TRYWAIT P1, [R3+URZ+0x2a840], R2 ;  /* 0x02a84002030075a7 */ /* 0x0022a4000802017f */
[----:B--2---:R-:W-:Y:S05]  /*2a2c0*/  @!P1 NANOSLEEP.SYNCS 0x989680 ;  /* 0x009896800000995d */ /* 0x004fea0003900000 */
[----:B------:R-:W2:Y:S02]  /*2a2d0*/  @!P1 SYNCS.PHASECHK.TRANS64 P1, [R3+URZ+0x2a840], R2 ;  /* 0x02a84002030095a7 */ /* 0x000ea4000802007f */
[----:B--2---:R-:W-:Y:S05]  /*2a2e0*/  @!P1 BRA `(.L_x_3017) ;  /* 0xfffffffc00f09947 */ /* 0x004fea000383ffff */
[----:B------:R-:W-:Y:S05]  /*2a2f0*/  BRA `(.L_x_3200) ;  /* 0xffffffac00ec7947 */ /* 0x000fea000383ffff */
.L_x_3019:
[----:B--2---:R2:W4:Y:S02]  /*2a300*/  SYNCS.PHASECHK.TRANS64.TRYWAIT P1, [R5+URZ+0x2a840], R0 ;  /* 0x02a84000050075a7 */ /* 0x004524000802017f */
[----:B----4-:R-:W-:Y:S05]  /*2a310*/  @!P1 NANOSLEEP.SYNCS 0x989680 ;  /* 0x009896800000995d */ /* 0x010fea0003900000 */
[----:B------:R-:W4:Y:S02]  /*2a320*/  @!P1 SYNCS.PHASECHK.TRANS64 P1, [R5+URZ+0x2a840], R0 ;  /* 0x02a84000050095a7 */ /* 0x000f24000802007f */
[----:B----4-:R-:W-:Y:S05]  /*2a330*/  @!P1 BRA `(.L_x_3019) ;  /* 0xfffffffc00f09947 */ /* 0x010fea000383ffff */
[----:B------:R-:W-:Y:S05]  /*2a340*/  BRA `(.L_x_3201) ;  /* 0xffffffac00f87947 */ /* 0x000fea000383ffff */
.L_x_3021:
[----:B----4-:R4:W0:Y:S02]  /*2a350*/  SYNCS.PHASECHK.TRANS64.TRYWAIT P1, [R3+URZ+0x2a860], R2 ;  /* 0x02a86002030075a7 */ /* 0x010824000802017f */
[----:B0-----:R-:W-:Y:S05]  /*2a360*/  @!P1 NANOSLEEP.SYNCS 0x989680 ;  /* 0x009896800000995d */ /* 0x001fea0003900000 */
[----:B------:R-:W0:Y:S02]  /*2a370*/  @!P1 SYNCS.PHASECHK.TRANS64 P1, [R3+URZ+0x2a860], R2 ;  /* 0x02a86002030095a7 */ /* 0x000e24000802007f */
[----:B0-----:R-:W-:Y:S05]  /*2a380*/  @!P1 BRA `(.L_x_3021) ;  /* 0xfffffffc00f09947 */ /* 0x001fea000383ffff */
[----:B------:R-:W-:Y:S05]  /*2a390*/  BRA `(.L_x_3202) ;  /* 0xffffffac00f47947 */ /* 0x000fea000383ffff */
.L_x_3203:
        /* <DEDUP_REMOVED lines=14> */
.L_x_15639:


//--------------------- .text._ZN7cutlass13device_kernelIN5flash11enable_sm90INS1_16FlashAttnFwdSm90INS1_25CollectiveMainloopFwdSm90ILi2EN4cute5tupleIJNS5_1CILi1EEES8_S8_EEENS6_IJNS7_ILi64EEESA_SA_EEELi512ENS_10bfloat16_tEfNS_4arch4Sm90ELb0ELb0ELb0ELb0ELb1ELb0ELb0ELb0ELb0ELb1ELb1ELb0EEENS1_21CollectiveEpilogueFwdINS6_IJSA_NS7_ILi512EEESA_EEES9_SC_SE_Li256ELb0ELb1ELb1ELb0EEENS1_19SingleTileSchedulerILb0ELb1ELb1ELi64EEEEEEEEEvNT_6ParamsE --------------------------
	.section	.text._ZN7cutlass13device_kernelIN5flash11enable_sm90INS1_16FlashAttnFwdSm90INS1_25CollectiveMainloopFwdSm90ILi2EN4cute5tupleIJNS5_1CILi1EEES8_S8_EEENS6_IJNS7_ILi64EEESA_SA_EEELi512ENS_10bfloat16_tEfNS_4arch4Sm90ELb0ELb0ELb0ELb0ELb1ELb0ELb0ELb0ELb0ELb1ELb1ELb0EEENS1_21CollectiveEpilogueFwdINS6_IJSA_NS7_ILi512EEESA_EEES9_SC_SE_Li256ELb0ELb1ELb1ELb0EEENS1_19SingleTileSchedulerILb0ELb1ELb1ELi64EEEEEEEEEvNT_6ParamsE,"ax",@progbits
	.align	128
.text._ZN7cutlass13device_kernelIN5flash11enable_sm90INS1_16FlashAttnFwdSm90INS1_25CollectiveMainloopFwdSm90ILi2EN4cute5tupleIJNS5_1CILi1EEES8_S8_EEENS6_IJNS7_ILi64EEESA_SA_EEELi512ENS_10bfloat16_tEfNS_4arch4Sm90ELb0ELb0ELb0ELb0ELb1ELb0ELb0ELb0ELb0ELb1ELb1ELb0EEENS1_21CollectiveEpilogueFwdINS6_IJSA_NS7_ILi512EEESA_EEES9_SC_SE_Li256ELb0ELb1ELb1ELb0EEENS1_19SingleTileSchedulerILb0ELb1ELb1ELi64EEEEEEEEEvNT_6ParamsE:
        .type           _ZN7cutlass13device_kernelIN5flash11enable_sm90INS1_16FlashAttnFwdSm90INS1_25CollectiveMainloopFwdSm90ILi2EN4cute5tupleIJNS5_1CILi1EEES8_S8_EEENS6_IJNS7_ILi64EEESA_SA_EEELi512ENS_10bfloat16_tEfNS_4arch4Sm90ELb0ELb0ELb0ELb0ELb1ELb0ELb0ELb0ELb0ELb1ELb1ELb0EEENS1_21CollectiveEpilogueFwdINS6_IJSA_NS7_ILi512EEESA_EEES9_SC_SE_Li256ELb0ELb1ELb1ELb0EEENS1_19SingleTileSchedulerILb0ELb1ELb1ELi64EEEEEEEEEvNT_6ParamsE,@function
        .size           _ZN7cutlass13device_kernelIN5flash11enable_sm90INS1_16FlashAttnFwdSm90INS1_25CollectiveMainloopFwdSm90ILi2EN4cute5tupleIJNS5_1CILi1EEES8_S8_EEENS6_IJNS7_ILi64EEESA_SA_EEELi512ENS_10bfloat16_tEfNS_4arch4Sm90ELb0ELb0ELb0ELb0ELb1ELb0ELb0ELb0ELb0ELb1ELb1ELb0EEENS1_21CollectiveEpilogueFwdINS6_IJSA_NS7_ILi512EEESA_EEES9_SC_SE_Li256ELb0ELb1ELb1ELb0EEENS1_19SingleTileSchedulerILb0ELb1ELb1ELi64EEEEEEEEEvNT_6ParamsE,(.L_x_15640 - _ZN7cutlass13device_kernelIN5flash11enable_sm90INS1_16FlashAttnFwdSm90INS1_25CollectiveMainloopFwdSm90ILi2EN4cute5tupleIJNS5_1CILi1EEES8_S8_EEENS6_IJNS7_ILi64EEESA_SA_EEELi512ENS_10bfloat16_tEfNS_4arch4Sm90ELb0ELb0ELb0ELb0ELb1ELb0ELb0ELb0ELb0ELb1ELb1ELb0EEENS1_21CollectiveEpilogueFwdINS6_IJSA_NS7_ILi512EEESA_EEES9_SC_SE_Li256ELb0ELb1ELb1ELb0EEENS1_19SingleTileSchedulerILb0ELb1ELb1ELi64EEEEEEEEEvNT_6ParamsE)
        .other          _ZN7cutlass13device_kernelIN5flash11enable_sm90INS1_16FlashAttnFwdSm90INS1_25CollectiveMainloopFwdSm90ILi2EN4cute5tupleIJNS5_1CILi1EEES8_S8_EEENS6_IJNS7_ILi64EEESA_SA_EEELi512ENS_10bfloat16_tEfNS_4arch4Sm90ELb0ELb0ELb0ELb0ELb1ELb0ELb0ELb0ELb0ELb1ELb1ELb0EEENS1_21CollectiveEpilogueFwdINS6_IJSA_NS7_ILi512EEESA_EEES9_SC_SE_Li256ELb0ELb1ELb1ELb0EEENS1_19SingleTileSchedulerILb0ELb1ELb1ELi64EEEEEEEEEvNT_6ParamsE,@"STO_CUDA_ENTRY STV_DEFAULT"
_ZN7cutlass13device_kernelIN5flash11enable_sm90INS1_16FlashAttnFwdSm90INS1_25CollectiveMainloopFwdSm90ILi2EN4cute5tupleIJNS5_1CILi1EEES8_S8_EEENS6_IJNS7_ILi64EEESA_SA_EEELi512ENS_10bfloat16_tEfNS_4arch4Sm90ELb0ELb0ELb0ELb0ELb1ELb0ELb0ELb0ELb0ELb1ELb1ELb0EEENS1_21CollectiveEpilogueFwdINS6_IJSA_NS7_ILi512EEESA_EEES9_SC_SE_Li256ELb0ELb1ELb1ELb0EEENS1_19SingleTileSchedulerILb0ELb1ELb1ELi64EEEEEEEEEvNT_6ParamsE:
        /* <DEDUP_REMOVED lines=35> */
[----:B0-----:R0:W1:Y:S01]  /*0230*/  SYNCS.EXCH.64 URZ, [UR6+0x28c30], UR4 ;  /* 0x028c3004063f75b2 */ /* 0x0010620008000100 */
[----:B------:R0:W2:Y:S01]  /*0240*/  SYNCS.EXCH.64 URZ, [UR6+0x28c40], UR4 ;  /* 0x028c4004063f75b2 */ /* 0x0000a20008000100 */
[----:B------:R0:W0:Y:S01]  /*0250*/  SYNCS.EXCH.64 URZ, [UR6+0x28c38], UR4 ;  /* 0x028c3804063f75b2 */ /* 0x0000220008000100 */
[----:B------:R0:W0:Y:S01]  /*0260*/  SYNCS.EXCH.64 URZ, [UR6+0x28c48], UR4 ;  /* 0x028c4804063f75b2 */ /* 0x0000220008000100 */
[----:B------:R-:W-:Y:S01]  /*0270*/  NOP ;  /* 0x0000000000007918 */ /* 0x000fe20000000000 */
.L_x_3204:
        /* <DEDUP_REMOVED lines=22> */
.L_x_3205:
        /* <DEDUP_REMOVED lines=18> */
.L_x_3206:
        /* <DEDUP_REMOVED lines=22> */
.L_x_3207:
        /* <DEDUP_REMOVED lines=23> */
.L_x_3208:
        /* <DEDUP_REMOVED lines=9> */
.L_x_3211:
[----:B------:R-:W-:-:S08]  /*0860*/  NOP ;  /* 0x0000000000007918 */ /* 0x000fd00000000000 */
[----:B------:R-:W0:Y:S02]  /*0870*/  USETMAXREG.TRY_ALLOC.CTAPOOL UP0, 0xe8 ;  /* 0x000000e8000079c8 */ /* 0x000e240008000600 */
[----:B0-----:R-:W-:-:S13]  /*0880*/  PLOP3.LUT P0, PT, PT, PT, UP0, 0x80, 0x0 ;  /* 0x000000000000781c */ /* 0x001fda0003f0f008 */
[----:B------:R-:W-:Y:S05]  /*0890*/  @!P0 BRA `(.L_x_3211) ;  /* 0xfffffffc00f08947 */ /* 0x000fea000383ffff */
[----:B------:R-:W-:Y:S01]  /*08a0*/  LOP3.LUT R0, R30, 0xffffff80, RZ, 0xc0, !PT ;  /* 0xffffff801e007812 */ /* 0x000fe200078ec0ff */
[----:B------:R-:W0:Y:S01]  /*08b0*/  S2UR UR6, SR_CTAID.Y ;  /* 0x00000000000679c3 */ /* 0x000e220000002600 */
[----:B------:R-:W-:Y:S02]  /*08c0*/  ULDC UR7, c[0x0][0xc50] ;  /* 0x0003140000077ab9 */ /* 0x000fe40000000800 */
[----:B------:R-:W-:Y:S01]  /*08d0*/  ISETP.NE.AND P0, PT, R0, 0x80, PT ;  /* 0x000000800000780c */ /* 0x000fe20003f05270 */
[----:B------:R-:W-:-:S04]  /*08e0*/  UISETP.NE.AND UP0, UPT, UR7, 0x1, UPT ;  /* 0x000000010700788c */ /* 0x000fc8000bf05270 */
[----:B------:R-:W1:Y:S07]  /*08f0*/  S2UR UR8, SR_CTAID.Z ;  /* 0x00000000000879c3 */ /* 0x000e6e0000002700 */
[----:B------:R-:W-:Y:S01]  /*0900*/  @UP0 ULDC UR4, c[0x0][0xc54] ;  /* 0x0003150000040ab9 */ /* 0x000fe20000000800 */
[----:B------:R-:W-:Y:S06]  /*0910*/  @!P0 BAR.ARV 0x8, 0x100 ;  /* 0x0204000000008b1d */ /* 0x000fec0000002000 */
[----:B------:R-:W-:Y:S01]  /*0920*/  ISETP.GE.U32.AND P0, PT, R30, 0x100, PT ;  /* 0x000001001e00780c */ /* 0x000fe20003f06070 */
[----:B------:R-:W-:Y:S01]  /*0930*/  @UP0 ULDC UR10, c[0x0][0xc58] ;  /* 0x00031600000a0ab9 */ /* 0x000fe20000000800 */
[----:B0-----:R-:W-:-:S02]  /*0940*/  UIMAD.WIDE.U32 UR4, UR6, UR4, URZ ;  /* 0x00000004060472a5 */ /* 0x001fc4000f8e003f */
[----:B------:R-:W-:Y:S02]  /*0950*/  UMOV UR38, UR6 ;  /* 0x0000000600267c82 */ /* 0x000fe40008000000 */
[----:B------:R-:W-:-:S04]  /*0960*/  @UP0 USHF.R.U32.HI UR38, URZ, UR10, UR5 ;  /* 0x0000000a3f260299 */ /* 0x000fc80008011605 */
[----:B------:R-:W-:-:S03]  /*0970*/  UIADD3 UR4, -UR38, URZ, URZ ;  /* 0x0000003f26047290 */ /* 0x000fc6000fffe13f */
[----:B------:R-:W-:Y:S06]  /*0980*/  @P0 BAR.ARV 0xf, 0x100 ;  /* 0x03c4000000000b1d */ /* 0x000fec0000002000 */
[----:B-1----:R-:W-:Y:S01]  /*0990*/  ISETP.LE.AND P0, PT, RZ, UR8, PT ;  /* 0x00000008ff007c0c */ /* 0x002fe2000bf03270 */
[----:B------:R-:W-:-:S12]  /*09a0*/  UIMAD UR7, UR7, UR4, UR6 ;  /* 0x00000004070772a4 */ /* 0x000fd8000f8e0206 */
[----:B------:R-:W-:Y:S05]  /*09b0*/  @!P0 BRA `(.L_x_3212) ;  /* 0x000000c000c88947 */ /* 0x000fea0003800000 */
[----:B------:R-:W-:Y:S01]  /*09c0*/  ULDC.64 UR4, c[0x0][0x418] ;  /* 0x0001060000047ab9 */ /* 0x000fe20000000a00 */
[----:B------:R-:W-:Y:S01]  /*09d0*/  ULDC UR43, c[0x0][0x424] ;  /* 0x00010900002b7ab9 */ /* 0x000fe20000000800 */
[----:B------:R-:W-:Y:S01]  /*09e0*/  UISETP.NE.U32.AND UP0, UPT, UR4, URZ, UPT ;  /* 0x0000003f0400728c */ /* 0x000fe2000bf05070 */
[----:B------:R-:W0:Y:S01]  /*09f0*/  S2UR UR42, SR_CgaCtaId ;  /* 0x00000000002a79c3 */ /* 0x000e220000008800 */
[----:B------:R-:W-:Y:S01]  /*0a00*/  UISETP.NE.AND UP1, UPT, UR9, 0x1, UPT ;  /* 0x000000010900788c */ /* 0x000fe2000bf25270 */
[----:B------:R-:W-:Y:S01]  /*0a10*/  VIADD R16, R30, 0xffffff80 ;  /* 0xffffff801e107836 */ /* 0x000fe20000000000 */
[----:B------:R-:W-:Y:S01]  /*0a20*/  UISETP.NE.AND.EX UP0, UPT, UR5, URZ, UPT, UP0 ;  /* 0x0000003f0500728c */ /* 0x000fe2000bf05300 */
[----:B------:R-:W-:Y:S01]  /*0a30*/  ULDC UR4, c[0x0][0x2f0] ;  /* 0x0000bc0000047ab9 */ /* 0x000fe20000000800 */
[----:B------:R-:W-:Y:S02]  /*0a40*/  USHF.R.U32.HI UR11, URZ, 0x10, UR7 ;  /* 0x000000103f0b7899 */ /* 0x000fe40008011607 */
[----:B------:R-:W-:Y:S01]  /*0a50*/  PLOP3.LUT P0, PT, PT, PT, UP1, 0x80, 0x0 ;  /* 0x000000000000781c */ /* 0x000fe20003f0f018 */
[----:B------:R-:W-:-:S02]  /*0a60*/  USEL UR43, UR43, 0x1, UP0 ;  /* 0x000000012b2b7887 */ /* 0x000fc40008000000 */
[----:B------:R-:W-:Y:S02]  /*0a70*/  UISETP.NE.AND UP0, UPT, UR11, URZ, UPT ;  /* 0x0000003f0b00728c */ /* 0x000fe4000bf05270 */
[----:B------:R-:W-:Y:S02]  /*0a80*/  UIMAD UR43, UR43, UR4, URZ ;  /* 0x000000042b2b72a4 */ /* 0x000fe4000f8e023f */
[----:B------:R-:W-:Y:S02]  /*0a90*/  ULOP3.LUT UR7, UR7, 0xffff, URZ, 0xc0, !UPT ;  /* 0x0000ffff07077892 */ /* 0x000fe4000f8ec03f */
[----:B------:R-:W-:-:S04]  /*0aa0*/  UIADD3 UR4, UR43, 0x3f, URZ ;  /* 0x0000003f2b047890 */ /* 0x000fc8000fffe03f */
[----:B------:R-:W-:Y:S01]  /*0ab0*/  USHF.R.S32.HI UR5, URZ, 0x1f, UR4 ;  /* 0x0000001f3f057899 */ /* 0x000fe20008011404 */
[----:B------:R-:W-:-:S03]  /*0ac0*/  @!UP0 ULDC UR11, c[0x0][0x9f0] ;  /* 0x00027c00000b8ab9 */ /* 0x000fc60000000800 */
[----:B------:R-:W-:-:S04]  /*0ad0*/  ULEA.HI UR5, UR5, UR4, URZ, 0x6 ;  /* 0x0000000405057291 */ /* 0x000fc8000f8f303f */
[----:B------:R-:W-:Y:S01]  /*0ae0*/  USHF.R.S32.HI UR6, URZ, 0x6, UR5 ;  /* 0x000000063f067899 */ /* 0x000fe20008011405 */
[----:B0-----:R-:W-:Y:S11]  /*0af0*/  @!P0 BRA `(.L_x_3213) ;  /* 0x0000001c00ec8947 */ /* 0x001ff60003800000 */
[----:B------:R-:W-:Y:S01]  /*0b00*/  UISETP.GE.AND UP0, UPT, UR43, 0x1, UPT ;  /* 0x000000012b00788c */ /* 0x000fe2000bf06270 */
[----:B------:R-:W-:Y:S02]  /*0b10*/  PLOP3.LUT P0, PT, PT, PT, PT, 0x80, 0x0 ;  /* 0x000000000000781c */ /* 0x000fe40003f0f070 */
[----:B------:R-:W-:Y:S01]  /*0b20*/  CS2R R2, SRZ ;  /* 0x0000000000027805 */ /* 0x000fe2000001ff00 */
[----:B------:R-:W-:Y:S01]  /*0b30*/  IMAD.MOV.U32 R4, RZ, RZ, RZ ;  /* 0x000000ffff047224 */ /* 0x000fe200078e00ff */
[----:B------:R-:W-:Y:S02]  /*0b40*/  CS2R R150, SRZ ;  /* 0x0000000000967805 */ /* 0x000fe4000001ff00 */
[----:B------:R-:W-:Y:S02]  /*0b50*/  CS2R R148, SRZ ;  /* 0x0000000000947805 */ /* 0x000fe4000001ff00 */
[----:B------:R-:W-:Y:S02]  /*0b60*/  PLOP3.LUT P1, PT, PT, PT, UP0, 0x80, 0x0 ;  /* 0x000000000000781c */ /* 0x000fe40003f2f008 */
        /* <DEDUP_REMOVED lines=55> */
[----:B------:R-:W-:Y:S01]  /*0ee0*/  IMAD.MOV.U32 R37, RZ, RZ, RZ ;  /* 0x000000ffff257224 */ /* 0x000fe200078e00ff */
[----:B------:R-:W-:Y:S06]  /*0ef0*/  @!P1 BRA `(.L_x_3214) ;  /* 0x0000000000749947 */ /* 0x000fec0003800000 */
[----:B------:R-:W-:Y:S01]  /*0f00*/  MOV R5, UR11 ;  /* 0x0000000b00057c02 */ /* 0x000fe20008000f00 */
[----:B------:R-:W-:-:S03]  /*0f10*/  UIADD3 UR4, UR6, -0x1, UR11 ;  /* 0xffffffff06047890 */ /* 0x000fc6000fffe00b */
[-C--:B------:R-:W-:Y:S02]  /*0f20*/  IABS R3, R5.reuse ;  /* 0x0000000500037213 */ /* 0x080fe40000000000 */
[----:B------:R-:W-:Y:S01]  /*0f30*/  IABS R9, R5 ;  /* 0x0000000500097213 */ /* 0x000fe20000000000 */
[----:B------:R-:W-:Y:S01]  /*0f40*/  IMAD.U32 R8, RZ, RZ, UR4 ;  /* 0x00000004ff087e24 */ /* 0x000fe2000f8e00ff */
[----:B------:R-:W0:Y:S01]  /*0f50*/  I2F.RP R0, R3 ;  /* 0x0000000300007306 */ /* 0x000e220000209400 */
[----:B------:R-:W-:Y:S01]  /*0f60*/  ULOP3.LUT UR4, UR4, UR11, URZ, 0x3c, !UPT ;  /* 0x0000000b04047292 */ /* 0x000fe2000f8e3c3f */
[----:B------:R-:W-:-:S05]  /*0f70*/  IADD3 R9, RZ, -R9, RZ ;  /* 0x80000009ff097210 */ /* 0x000fca0007ffe0ff */
[----:B------:R-:W-:Y:S01]  /*0f80*/  ISETP.LE.AND P3, PT, RZ, UR4, PT ;  /* 0x00000004ff007c0c */ /* 0x000fe2000bf63270 */
[----:B0-----:R-:W0:Y:S02]  /*0f90*/  MUFU.RCP R0, R0 ;  /* 0x0000000000007308 */ /* 0x001e240000001000 */
[----:B0-----:R-:W-:Y:S01]  /*0fa0*/  VIADD R6, R0, 0xffffffe ;  /* 0x0ffffffe00067836 */ /* 0x001fe20000000000 */
[----:B------:R-:W-:-:S05]  /*0fb0*/  IABS R0, R8 ;  /* 0x0000000800007213 */ /* 0x000fca0000000000 */
[----:B------:R0:W1:Y:S02]  /*0fc0*/  F2I.FTZ.U32.TRUNC.NTZ R7, R6 ;  /* 0x0000000600077305 */ /* 0x000064000021f000 */
[----:B0-----:R-:W-:Y:S02]  /*0fd0*/  IMAD.MOV.U32 R6, RZ, RZ, RZ ;  /* 0x000000ffff067224 */ /* 0x001fe400078e00ff */
[----:B-1----:R-:W-:-:S04]  /*0fe0*/  IMAD.MOV R10, RZ, RZ, -R7 ;  /* 0x000000ffff0a7224 */ /* 0x002fc800078e0a07 */
[----:B------:R-:W-:-:S04]  /*0ff0*/  IMAD R5, R10, R3, RZ ;  /* 0x000000030a057224 */ /* 0x000fc800078e02ff */
[----:B------:R-:W-:-:S04]  /*1000*/  IMAD.HI.U32 R7, R7, R5, R6 ;  /* 0x0000000507077227 */ /* 0x000fc800078e0006 */
[----:B------:R-:W-:Y:S02]  /*1010*/  IMAD.MOV.U32 R5, RZ, RZ, R9 ;  /* 0x000000ffff057224 */ /* 0x000fe400078e0009 */
[----:B------:R-:W-:-:S04]  /*1020*/  IMAD.HI.U32 R7, R7, R0, RZ ;  /* 0x0000000007077227 */ /* 0x000fc800078e00ff */
[----:B------:R-:W-:-:S05]  /*1030*/  IMAD R0, R7, R5, R0 ;  /* 0x0000000507007224 */ /* 0x000fca00078e0200 */
[----:B------:R-:W-:-:S13]  /*1040*/  ISETP.GT.U32.AND P2, PT, R3, R0, PT ;  /* 0x000000000300720c */ /* 0x000fda0003f44070 */
[----:B------:R-:W-:Y:S01]  /*1050*/  @!P2 IMAD.IADD R0, R0, 0x1, -R3 ;  /* 0x000000010000a824 */ /* 0x000fe200078e0a03 */
[----:B------:R-:W-:Y:S02]  /*1060*/  @!P2 IADD3 R7, R7, 0x1, RZ ;  /* 0x000000010707a810 */ /* 0x000fe40007ffe0ff */
[----:B------:R-:W-:Y:S02]  /*1070*/  ISETP.NE.AND P2, PT, RZ, UR11, PT ;  /* 0x0000000bff007c0c */ /* 0x000fe4000bf45270 */
[----:B------:R-:W-:-:S13]  /*1080*/  ISETP.GE.U32.AND P1, PT, R0, R3, PT ;  /* 0x000000030000720c */ /* 0x000fda0003f26070 */
[----:B------:R-:W-:-:S04]  /*1090*/  @P1 VIADD R7, R7, 0x1 ;  /* 0x0000000107071836 */ /* 0x000fc80000000000 */
[----:B------:R-:W-:-:S04]  /*10a0*/  IMAD.MOV.U32 R3, RZ, RZ, R7 ;  /* 0x000000ffff037224 */ /* 0x000fc800078e0007 */
[----:B------:R-:W-:Y:S01]  /*10b0*/  @!P3 IMAD.MOV R3, RZ, RZ, -R3 ;  /* 0x000000ffff03b224 */ /* 0x000fe200078e0a03 */
[----:B------:R-:W-:-:S07]  /*10c0*/  @!P2 LOP3.LUT R3, RZ, UR11, RZ, 0x33, !PT ;  /* 0x0000000bff03ac12 */ /* 0x000fce000f8e33ff */
.L_x_3214:
[----:B------:R-:W-:Y:S01]  /*10d0*/  IMAD R0, R3, UR7, RZ ;  /* 0x0000000703007c24 */ /* 0x000fe2000f8e02ff */
[----:B------:R-:W-:Y:S02]  /*10e0*/  MOV R36, RZ ;  /* 0x000000ff00247202 */ /* 0x000fe40000000f00 */
[----:B------:R-:W-:Y:S02]  /*10f0*/  CS2R R34, SRZ ;  /* 0x0000000000227805 */ /* 0x000fe4000001ff00 */
[----:B------:R-:W-:Y:S02]  /*1100*/  CS2R R32, SRZ ;  /* 0x0000000000207805 */ /* 0x000fe4000001ff00 */
[----:B------:R-:W-:Y:S02]  /*1110*/  CS2R R30, SRZ ;  /* 0x00000000001e7805 */ /* 0x000fe4000001ff00 */
[----:B------:R-:W-:Y:S02]  /*1120*/  VIADDMNMX R3, R0, R3, UR6, PT ;  /* 0x0000000600037e46 */ /* 0x000fe4000b800103 */
[----:B------:R-:W-:-:S02]  /*1130*/  CS2R R28, SRZ ;  /* 0x00000000001c7805 */ /* 0x000fc4000001ff00 */
[----:B------:R-:W-:Y:S02]  /*1140*/  CS2R R26, SRZ ;  /* 0x00000000001a7805 */ /* 0x000fe4000001ff00 */
[----:B------:R-:W-:Y:S02]  /*1150*/  CS2R R24, SRZ ;  /* 0x0000000000187805 */ /* 0x000fe4000001ff00 */
[----:B------:R-:W-:-:S13]  /*1160*/  ISETP.GT.AND P1, PT, R3, R0, PT ;  /* 0x000000000300720c */ /* 0x000fda0003f24270 */
[----:B------:R-:W-:Y:S05]  /*1170*/  @!P1 BRA `(.L_x_3215) ;  /* 0x0000005c00249947 */ /* 0x000fea0003800000 */
[----:B------:R-:W-:Y:S01]  /*1180*/  SHF.R.S32.HI R5, RZ, 0x1f, R16 ;  /* 0x0000001fff057819 */ /* 0x000fe20000011410 */
[----:B------:R-:W-:-:S03]  /*1190*/  UMOV UR7, 0x400 ;  /* 0x0000040000077882 */ /* 0x000fc60000000000 */
[----:B------:R-:W-:-:S04]  /*11a0*/  LEA.HI R5, R5, R16, RZ, 0x7 ;  /* 0x0000001005057211 */ /* 0x000fc800078f38ff */
[----:B------:R-:W-:Y:S02]  /*11b0*/  SHF.R.S32.HI R2, RZ, 0x7, R5 ;  /* 0x00000007ff027819 */ /* 0x000fe40000011405 */
[----:B------:R-:W-:-:S04]  /*11c0*/  LOP3.LUT R5, R5, 0xffffff80, RZ, 0xc0, !PT ;  /* 0xffffff8005057812 */ /* 0x000fc800078ec0ff */
[----:B------:R-:W0:Y:S01]  /*11d0*/  SHFL.IDX PT, R2, R2, RZ, 0x1f ;  /* 0x00001fff02027589 */ /* 0x000e2200000e0000 */
[----:B------:R-:W-:-:S05]  /*11e0*/  IMAD.IADD R5, R16, 0x1, -R5 ;  /* 0x0000000110057824 */ /* 0x000fca00078e0a05 */
[----:B------:R-:W-:-:S04]  /*11f0*/  SHF.R.S32.HI R4, RZ, 0x1f, R5 ;  /* 0x0000001fff047819 */ /* 0x000fc80000011405 */
[CC--:B------:R-:W-:Y:S02]  /*1200*/  LEA.HI R6, R4.reuse, R5.reuse, RZ, 0x2 ;  /* 0x0000000504067211 */ /* 0x0c0fe400078f10ff */
[----:B------:R-:W-:Y:S02]  /*1210*/  LEA.HI R4, R4, R5, RZ, 0x5 ;  /* 0x0000000504047211 */ /* 0x000fe400078f28ff */
[----:B------:R-:W-:Y:S02]  /*1220*/  SHF.R.S32.HI R7, RZ, 0x1f, R6 ;  /* 0x0000001fff077819 */ /* 0x000fe40000011406 */
[----:B------:R-:W-:Y:S02]  /*1230*/  SHF.R.S32.HI R4, RZ, 0x5, R4 ;  /* 0x00000005ff047819 */ /* 0x000fe40000011404 */
[----:B0-----:R-:W-:Y:S02]  /*1240*/  R2UR UR4, R2 ;  /* 0x00000000020472ca */ /* 0x001fe400000e0000 */
[----:B------:R-:W-:-:S04]  /*1250*/  SHF.R.S32.HI R2, RZ, 0x2, R6 ;  /* 0x00000002ff027819 */ /* 0x000fc80000011406 */
[----:B------:R-:W-:-:S04]  /*1260*/  LEA.HI R7, R7, R2, RZ, 0x3 ;  /* 0x0000000207077211 */ /* 0x000fc800078f18ff */
[----:B------:R-:W-:-:S03]  /*1270*/  LOP3.LUT R7, R7, 0xfffffff8, RZ, 0xc0, !PT ;  /* 0xfffffff807077812 */ /* 0x000fc600078ec0ff */
[----:B------:R-:W-:Y:S02]  /*1280*/  ULEA.HI UR5, UR4, UR4, URZ, 0x1 ;  /* 0x0000000404057291 */ /* 0x000fe4000f8f083f */
[----:B------:R-:W-:Y:S02]  /*1290*/  IMAD.IADD R7, R2, 0x1, -R7 ;  /* 0x0000000102077824 */ /* 0x000fe400078e0a07 */
[----:B------:R-:W-:Y:S02]  /*12a0*/  ULOP3.LUT UR6, UR5, 0x1fffe, URZ, 0xc0, !UPT ;  /* 0x0001fffe05067892 */ /* 0x000fe4000f8ec03f */
[----:B------:R-:W-:Y:S01]  /*12b0*/  ULEA UR5, UR42, UR7, 0x18 ;  /* 0x000000072a057291 */ /* 0x000fe2000f8ec03f */
[----:B------:R-:W-:Y:S01]  /*12c0*/  IMAD R4, R4, 0x10, R7 ;  /* 0x0000001004047824 */ /* 0x000fe200078e0207 */
[----:B------:R-:W-:Y:S02]  /*12d0*/  UIADD3 UR6, UR4, -UR6, URZ ;  /* 0x8000000604067290 */ /* 0x000fe4000fffe03f */
[----:B------:R-:W-:-:S02]  /*12e0*/  ULOP3.LUT UR4, UR39, 0x1, URZ, 0xfc, !UPT ;  /* 0x0000000127047892 */ /* 0x000fc4000f8efc3f */
[----:B------:R-:W-:Y:S02]  /*12f0*/  ULEA UR6, UR6, UR5, 0xf ;  /* 0x0000000506067291 */ /* 0x000fe4000f8e783f */
[----:B------:R-:W-:Y:S02]  /*1300*/  UISETP.NE.AND UP0, UPT, UR4, 0x3, UPT ;  /* 0x000000030400788c */ /* 0x000fe4000bf05270 */
[----:B------:R-:W-:-:S04]  /*1310*/  UIADD3 UR6, UR6, 0x400, URZ ;  /* 0x0000040006067890 */ /* 0x000fc8000fffe03f */
[----:B------:R-:W-:Y:S01]  /*1320*/  PLOP3.LUT P0, PT, PT, PT, UP0, 0x80, 0x0 ;  /* 0x000000000000781c */ /* 0x000fe20003f0f008 */
[----:B------:R-:W-:-:S04]  /*1330*/  USHF.R.U32.HI UR6, URZ, 0x4, UR6 ;  /* 0x000000043f067899 */ /* 0x000fc80008011606 */
[----:B------:R-:W-:-:S04]  /*1340*/  ULOP3.LUT UR6, UR6, 0x3fff, URZ, 0xc0, !UPT ;  /* 0x00003fff06067892 */ /* 0x000fc8000f8ec03f */
[----:B------:R-:W-:-:S04]  /*1350*/  ULOP3.LUT UR6, UR6, 0x2000000, URZ, 0xfc, !UPT ;  /* 0x0200000006067892 */ /* 0x000fc8000f8efc3f */
[----:B------:R-:W-:Y:S08]  /*1360*/  @!P0 BRA `(.L_x_3216) ;  /* 0x0000000000048947 */ /* 0x000ff00003800000 */
[----:B------:R-:W-:Y:S01]  /*1370*/  BPT.TRAP 0x1 ;  /* 0x000000040000795c */ /* 0x000fe20000300000 */
.L_x_3216:
[----:B------:R-:W-:-:S04]  /*1380*/  SHF.L.U32 R2, RZ, 0x1f, RZ ;  /* 0x0000001fff027819 */ /* 0x000fc800000006ff */
[----:B------:R-:W0:Y:S02]  /*1390*/  SYNCS.PHASECHK.TRANS64.TRYWAIT P1, [UR5+0x28c50], R2 ;  /* 0x028c5002ff0075a7 */ /* 0x000e240008020145 */
[----:B0-----:R-:W-:Y:S05]  /*13a0*/  @!P1 BRA `(.L_x_3217) ;  /* 0x000000b800549947 */ /* 0x001fea0003800000 */
.L_x_3301:
[----:B------:R-:W-:Y:S01]  /*13b0*/  BAR.SYNC.DEFER_BLOCKING 0xe, 0x100 ;  /* 0x0384000000007b1d */ /* 0x000fe20000010000 */
[----:B------:R-:W-:Y:S02]  /*13c0*/  UIADD3 UR4, UR5, 0x26800, URZ ;  /* 0x0002680005047890 */ /* 0x000fe4000fffe03f */
[----:B------:R-:W-:Y:S02]  /*13d0*/  UIADD3 UR14, UR6, 0x80, URZ ;  /* 0x00000080060e7890 */ /* 0x000fe4000fffe03f */
[----:B------:R-:W-:Y:S01]  /*13e0*/  USHF.R.U32.HI UR4, URZ, 0x4, UR4 ;  /* 0x000000043f047899 */ /* 0x000fe20008011604 */
[----:B------:R-:W-:Y:S01]  /*13f0*/  UMOV UR9, 0x40000040 ;  /* 0x4000004000097882 */ /* 0x000fe20000000000 */
[----:B------:R-:W-:Y:S02]  /*1400*/  UMOV UR10, UR6 ;  /* 0x00000006000a7c82 */ /* 0x000fe40008000000 */
[----:B------:R-:W-:Y:S01]  /*1410*/  ULOP3.LUT UR4, UR4, 0x3fff, URZ, 0xc0, !UPT ;  /* 0x00003fff04047892 */ /* 0x000fe2000f8ec03f */
[----:B------:R-:W-:Y:S01]  /*1420*/  UMOV UR11, 0x40000040 ;  /* 0x40000040000b7882 */ /* 0x000fe20000000000 */
[----:B------:R-:W-:-:S02]  /*1430*/  UMOV UR13, 0x40000040 ;  /* 0x40000040000d7882 */ /* 0x000fc40000000000 */
[----:B------:R-:W-:Y:S01]  /*1440*/  ULOP3.LUT UR4, UR4, 0x10000, URZ, 0xfc, !UPT ;  /* 0x0001000004047892 */ /* 0x000fe2000f8efc3f */
[----:B------:R-:W-:Y:S01]  /*1450*/  UMOV UR15, 0x40000040 ;  /* 0x40000040000f7882 */ /* 0x000fe20000000000 */
[----:B------:R-:W-:Y:S02]  /*1460*/  UIADD3 UR18, UR6, 0x100, URZ ;  /* 0x0000010006127890 */ /* 0x000fe4000fffe03f */
[----:B------:R-:W-:-:S03]  /*1470*/  UIADD3 UR12, UR4, 0x2, URZ ;  /* 0x00000002040c7890 */ /* 0x000fc6000fffe03f */
[----:B------:R-:W-:Y:S01]  /*1480*/  UMOV UR8, UR4 ;  /* 0x0000000400087c82 */ /* 0x000fe20008000000 */
[----:B------:R-:W-:Y:S01]  /*1490*/  UIADD3 UR16, UR4, 0x4, URZ ;  /* 0x0000000404107890 */ /* 0x000fe2000fffe03f */
[----:B------:R-:W-:Y:S01]  /*14a0*/  UMOV UR17, 0x40000040 ;  /* 0x4000004000117882 */ /* 0x000fe20000000000 */
[----:B------:R-:W-:Y:S01]  /*14b0*/  WARPGROUP.ARRIVE ;  /* 0x00000000000079c5 */ /* 0x000fe20000000000 */
[----:B------:R-:W-:Y:S01]  /*14c0*/  UMOV UR19, 0x40000040 ;  /* 0x4000004000137882 */ /* 0x000fe20000000000 */
[----:B------:R-:W-:Y:S02]  /*14d0*/  UIADD3 UR20, UR4, 0x6, URZ ;  /* 0x0000000604147890 */ /* 0x000fe4000fffe03f */
[----:B------:R-:W-:Y:S02]  /*14e0*/  UIADD3 UR22, UR6, 0x180, URZ ;  /* 0x0000018006167890 */ /* 0x000fe4000fffe03f */
[----:B------:R-:W-:Y:S01]  /*14f0*/  HGMMA.64x256x16.F32.BF16 R24, gdesc[UR8].tnspB, RZ, !UPT, gsb0 ;  /* 0x43e00000081879f0 */ /* 0x000fe2000c0018ff */
[----:B------:R-:W-:Y:S01]  /*1500*/  UMOV UR21, 0x40000040 ;  /* 0x4000004000157882 */ /* 0x000fe20000000000 */
[----:B------:R-:W-:Y:S01]  /*1510*/  UMOV UR23, 0x40000040 ;  /* 0x4000004000177882 */ /* 0x000fe20000000000 */
[----:B------:R-:W-:-:S02]  /*1520*/  WARPGROUP.DEPBAR.LE gsb0, 0x0 ;  /* 0x00008000000079c5 */ /* 0x000fc40000010000 */
[----:B------:R-:W-:-:S15]  /*1530*/  WARPGROUP.ARRIVE ;  /* 0x00000000000079c5 */ /* 0x000fde0000000000 */
[----:B------:R-:W-:-:S08]  /*1540*/  NOP ;  /* 0x0000000000007918 */ /* 0x000fd00000000000 */
[----:B------:R-:W-:Y:S03]  /*1550*/  HGMMA.64x256x16.F32.BF16 R24, gdesc[UR12].tnspB, R24, gsb0 ;  /* 0x43e000000c1879f0 */ /* 0x000fe60008001818 */
[----:B------:R-:W-:Y:S02]  /*1560*/  WARPGROUP.DEPBAR.LE gsb0, 0x0 ;  /* 0x00008000000079c5 */ /* 0x000fe40000010000 */
        /* <DEDUP_REMOVED lines=8> */
[----:B------:R-:W-:Y:S06]  /*15f0*/  BAR.ARV 0xf, 0x100 ;  /* 0x03c4000000007b1d */ /* 0x000fec0000002000 */
[----:B------:R-:W-:Y:S05]  /*1600*/  @!P0 BRA `(.L_x_3218) ;  /* 0x0000000000048947 */ /* 0x000fea0003800000 */
[----:B------:R-:W-:Y:S01]  /*1610*/  BPT.TRAP 0x1 ;  /* 0x000000040000795c */ /* 0x000fe20000300000 */
.L_x_3218:
[----:B------:R-:W-:Y:S01]  /*1620*/  IADD3 R3, R3, -0x2, RZ ;  /* 0xfffffffe03037810 */ /* 0x000fe20007ffe0ff */
[----:B------:R-:W-:-:S03]  /*1630*/  UIADD3 UR4, UR5, 0x28c60, URZ ;  /* 0x00028c6005047890 */ /* 0x000fc6000fffe03f */
[----:B------:R-:W-:Y:S01]  /*1640*/  ISETP.GE.AND P1, PT, R3, R0, PT ;  /* 0x000000000300720c */ /* 0x000fe20003f26270 */
[----:B------:R-:W-:-:S09]  /*1650*/  UPRMT UR4, UR42, 0x654, UR4 ;  /* 0x000006542a047896 */ /* 0x000fd20008000004 */
[----:B------:R-:W-:Y:S01]  /*1660*/  SYNCS.ARRIVE.TRANS64.RED.A1T0 RZ, [UR4], RZ ;  /* 0x000000ffffff79a7 */ /* 0x000fe20008100404 */
[----:B------:R-:W-:Y:S02]  /*1670*/  UMOV UR4, URZ ;  /* 0x0000003f00047c82 */ /* 0x000fe40008000000 */
[----:B------:R-:W-:Y:S05]  /*1680*/  @!P1 BRA `(.L_x_3219) ;  /* 0x0000000800e09947 */ /* 0x000fea0003800000 */
[----:B------:R-:W-:Y:S01]  /*1690*/  IMAD.MOV.U32 R7, RZ, RZ, RZ ;  /* 0x000000ffff077224 */ /* 0x000fe200078e00ff */
[----:B------:R-:W-:-:S06]  /*16a0*/  UMOV UR4, URZ ;  /* 0x0000003f00047c82 */ /* 0x000fcc0008000000 */
.L_x_3225:
[----:B------:R-:W-:Y:S01]  /*16b0*/  BAR.SYNC.DEFER_BLOCKING 0xe, 0x100 ;  /* 0x0384000000007b1d */ /* 0x000fe20000010000 */
[----:B01----:R-:W-:Y:S01]  /*16c0*/  IMAD.U32 R5, RZ, RZ, UR4 ;  /* 0x00000004ff057e24 */ /* 0x003fe2000f8e00ff */
[----:B------:R-:W-:Y:S01]  /*16d0*/  UIADD3 UR4, UR4, 0x1, URZ ;  /* 0x0000000104047890 */ /* 0x000fe2000fffe03f */
[----:B------:R-:W-:Y:S02]  /*16e0*/  ISETP.GT.AND P2, PT, R3, R0, PT ;  /* 0x000000000300720c */ /* 0x000fe40003f44270 */
[----:B------:R-:W-:Y:S01]  /*16f0*/  IMAD R2, R5, 0x40, R4 ;  /* 0x0000004005027824 */ /* 0x000fe200078e0204 */
[----:B------:R-:W-:Y:S01]  /*1700*/  UISETP.NE.AND UP0, UPT, UR4, 0x2, UPT ;  /* 0x000000020400788c */ /* 0x000fe2000bf05270 */
[----:B------:R-:W-:-:S03]  /*1710*/  IADD3 R3, R3, -0x1, RZ ;  /* 0xffffffff03037810 */ /* 0x000fc60007ffe0ff */
[----:B------:R-:W-:Y:S01]  /*1720*/  LEA R2, R2, UR5, 0x2 ;  /* 0x0000000502027c11 */ /* 0x000fe2000f8e10ff */
[----:B------:R-:W-:Y:S02]  /*1730*/  USEL UR7, URZ, 0x1, UP0 ;  /* 0x000000013f077887 */ /* 0x000fe40008000000 */
[----:B------:R-:W-:-:S04]  /*1740*/  USEL UR4, UR4, URZ, UP0 ;  /* 0x0000003f04047287 */ /* 0x000fc80008000000 */
[----:B------:R-:W-:Y:S01]  /*1750*/  LOP3.LUT R7, R7, UR7, RZ, 0x3c, !PT ;  /* 0x0000000707077c12 */ /* 0x000fe2000f8e3cff */
[----:B------:R-:W0:Y:S04]  /*1760*/  LDS R5, [R2+0x28800] ;  /* 0x0288000002057984 */ /* 0x000e280000000800 */
[----:B------:R-:W1:Y:S01]  /*1770*/  LDS R6, [R2+0x28820] ;  /* 0x0288200002067984 */ /* 0x000e620000000800 */
        /* <DEDUP_REMOVED lines=64> */
[-C--:B-1----:R-:W-:Y:S01]  /*1b80*/  FMUL.FTZ R26, R26, R6.reuse ;  /* 0x000000061a1a7220 */ /* 0x082fe20000410000 */
        /* <DEDUP_REMOVED lines=65> */
.L_x_3220:
[----:B------:R-:W-:Y:S01]  /*1fa0*/  ULEA UR7, UR4, UR5, 0x3 ;  /* 0x0000000504077291 */ /* 0x000fe2000f8e183f */
[----:B------:R-:W-:-:S08]  /*1fb0*/  SHF.L.U32 R2, R7, 0x1f, RZ ;  /* 0x0000001f07027819 */ /* 0x000fd000000006ff */
[----:B------:R0:W1:Y:S01]  /*1fc0*/  SYNCS.PHASECHK.TRANS64.TRYWAIT P1, [UR7+0x28c50], R2 ;  /* 0x028c5002ff0075a7 */ /* 0x0000620008020147 */
[----:B------:R-:W-:Y:S05]  /*1fd0*/  @!P0 BRA `(.L_x_3221) ;  /* 0x0000000000048947 */ /* 0x000fea0003800000 */
[----:B------:R-:W-:Y:S01]  /*1fe0*/  BPT.TRAP 0x1 ;  /* 0x000000040000795c */ /* 0x000fe20000300000 */
.L_x_3221:
[----:B-1----:R-:W-:Y:S05]  /*1ff0*/  @P1 BRA `(.L_x_3222) ;  /* 0x0000000000081947 */ /* 0x002fea0003800000 */
[----:B------:R-:W1:Y:S02]  /*2000*/  SYNCS.PHASECHK.TRANS64.TRYWAIT P1, [UR7+0x28c50], R2 ;  /* 0x028c5002ff0075a7 */ /* 0x000e640008020147 */
[----:B-1----:R-:W-:Y:S05]  /*2010*/  @!P1 BRA `(.L_x_3223) ;  /* 0x000000ac00509947 */ /* 0x002fea0003800000 */
.L_x_3222:
[----:B------:R-:W-:Y:S01]  /*2020*/  ULEA UR10, UR4, UR6, 0xc ;  /* 0x00000006040a7291 */ /* 0x000fe2000f8e603f */
[----:B------:R-:W-:Y:S01]  /*2030*/  WARPGROUP.ARRIVE ;  /* 0x00000000000079c5 */ /* 0x000fe20000000000 */
[----:B------:R-:W-:Y:S01]  /*2040*/  UMOV UR11, 0x40000040 ;  /* 0x40000040000b7882 */ /* 0x000fe20000000000 */
[----:B------:R-:W-:Y:S01]  /*2050*/  UMOV UR15, 0x40000040 ;  /* 0x40000040000f7882 */ /* 0x000fe20000000000 */
[----:B------:R-:W-:Y:S02]  /*2060*/  UIADD3 UR14, UR10, 0x80, URZ ;  /* 0x000000800a0e7890 */ /* 0x000fe4000fffe03f */
[----:B------:R-:W-:Y:S01]  /*2070*/  UIADD3 UR18, UR10, 0x100, URZ ;  /* 0x000001000a127890 */ /* 0x000fe2000fffe03f */
[----:B------:R-:W-:Y:S02]  /*2080*/  UMOV UR19, 0x40000040 ;  /* 0x4000004000137882 */ /* 0x000fe40000000000 */
[----:B------:R-:W-:Y:S01]  /*2090*/  HGMMA.64x256x16.F32.BF16 R24, gdesc[UR8].tnspB, R24, gsb0 ;  /* 0x43e00000081879f0 */ /* 0x000fe20008001818 */
[----:B------:R-:W-:Y:S01]  /*20a0*/  UIADD3 UR22, UR10, 0x180, URZ ;  /* 0x000001800a167890 */ /* 0x000fe2000fffe03f */
        /* <DEDUP_REMOVED lines=17> */
.L_x_3224:
[----:B------:R-:W-:-:S04]  /*21c0*/  UIADD3 UR7, UR7, 0x28c60, URZ ;  /* 0x00028c6007077890 */ /* 0x000fc8000fffe03f */
[----:B------:R-:W-:-:S09]  /*21d0*/  UPRMT UR7, UR42, 0x654, UR7 ;  /* 0x000006542a077896 */ /* 0x000fd20008000007 */
[----:B------:R-:W-:Y:S01]  /*21e0*/  SYNCS.ARRIVE.TRANS64.RED.A1T0 RZ, [UR7], RZ ;  /* 0x000000ffffff79a7 */ /* 0x000fe20008100407 */
[----:B------:R-:W-:Y:S05]  /*21f0*/  @P2 BRA `(.L_x_3225) ;  /* 0xfffffff4002c2947 */ /* 0x000fea000383ffff */
[----:B------:R-:W-:-:S12]  /*2200*/  USHF.L.U32 UR4, UR4, 0x6, URZ ;  /* 0x0000000604047899 */ /* 0x000fd8000800063f */
.L_x_3219:
[----:B------:R-:W-:Y:S01]  /*2210*/  BAR.SYNC.DEFER_BLOCKING 0xe, 0x100 ;  /* 0x0384000000007b1d */ /* 0x000fe20000010000 */
[----:B------:R-:W-:Y:S01]  /*2220*/  VIADD R4, R4, UR4 ;  /* 0x0000000404047c36 */ /* 0x000fe20008000000 */
[----:B------:R-:W-:-:S04]  /*2230*/  PLOP3.LUT P0, PT, PT, PT, PT, 0x8, 0x0 ;  /* 0x000000000000781c */ /* 0x000fc80003f0e170 */
[----:B------:R-:W-:-:S05]  /*2240*/  LEA R4, R4, UR5, 0x2 ;  /* 0x0000000504047c11 */ /* 0x000fca000f8e10ff */
[----:B01----:R-:W0:Y:S04]  /*2250*/  LDS R2, [R4+0x28800] ;  /* 0x0288000004027984 */ /* 0x003e280000000800 */
[----:B------:R1:W2:Y:S02]  /*2260*/  LDS R0, [R4+0x28820] ;  /* 0x0288200004007984 */ /* 0x0002a40000000800 */
[----:B-1----:R-:W-:Y:S02]  /*2270*/  IMAD.MOV.U32 R4, RZ, RZ, RZ ;  /* 0x000000ffff047224 */ /* 0x002fe400078e00ff */
        /* <DEDUP_REMOVED lines=64> */
[-C--:B--2---:R-:W-:Y:S01]  /*2680*/  FMUL.FTZ R26, R26, R0.reuse ;  /* 0x000000001a1a7220 */ /* 0x084fe20000410000 */
        /* <DEDUP_REMOVED lines=63> */
[----:B------:R-:W-:Y:S01]  /*2a80*/  IMAD.MOV.U32 R2, RZ, RZ, RZ ;  /* 0x000000ffff027224 */ /* 0x000fe200078e00ff */
[----:B------:R-:W-:Y:S06]  /*2a90*/  BAR.ARV 0xf, 0x100 ;  /* 0x03c4000000007b1d */ /* 0x000fec0000002000 */
[----:B------:R-:W-:Y:S05]  /*2aa0*/  BRA `(.L_x_3215) ;  /* 0x0000004000d87947 */ /* 0x000fea0003800000 */
.L_x_3213:
[----:B------:R-:W-:Y:S01]  /*2ab0*/  UISETP.GE.AND UP0, UPT, UR43, 0x1, UPT ;  /* 0x000000012b00788c */ /* 0x000fe2000bf06270 */
[----:B------:R-:W-:-:S05]  /*2ac0*/  UMOV UR4, URZ ;  /* 0x0000003f00047c82 */ /* 0x000fca0008000000 */
[----:B------:R-:W-:-:S13]  /*2ad0*/  PLOP3.LUT P0, PT, PT, PT, UP0, 0x80, 0x0 ;  /* 0x000000000000781c */ /* 0x000fda0003f0f008 */
[----:B------:R-:W-:Y:S05]  /*2ae0*/  @!P0 BRA `(.L_x_3226) ;  /* 0x0000000000848947 */ /* 0x000fea0003800000 */
[----:B------:R-:W-:Y:S01]  /*2af0*/  MOV R3, UR11 ;  /* 0x0000000b00037c02 */ /* 0x000fe20008000f00 */
[----:B------:R-:W-:Y:S01]  /*2b00*/  UIADD3 UR8, UR6, -0x1, UR11 ;  /* 0xffffffff06087890 */ /* 0x000fe2000fffe00b */
[----:B------:R-:W-:Y:S02]  /*2b10*/  UMOV UR4, URZ ;  /* 0x0000003f00047c82 */ /* 0x000fe40008000000 */
[-C--:B------:R-:W-:Y:S02]  /*2b20*/  IABS R0, R3.reuse ;  /* 0x0000000300007213 */ /* 0x080fe40000000000 */
[----:B------:R-:W-:Y:S01]  /*2b30*/  IABS R5, R3 ;  /* 0x0000000300057213 */ /* 0x000fe20000000000 */
[----:B------:R-:W-:Y:S01]  /*2b40*/  IMAD.U32 R4, RZ, RZ, UR8 ;  /* 0x00000008ff047e24 */ /* 0x000fe2000f8e00ff */
[----:B------:R-:W-:Y:S01]  /*2b50*/  R2UR UR12, R0 ;  /* 0x00000000000c72ca */ /* 0x000fe200000e0000 */
[----:B------:R-:W-:-:S03]  /*2b60*/  ULOP3.LUT UR8, UR8, UR11, URZ, 0x3c, !UPT ;  /* 0x0000000b08087292 */ /* 0x000fc6000f8e3c3f */
[----:B------:R-:W-:-:S05]  /*2b70*/  IABS R4, R4 ;  /* 0x0000000400047213 */ /* 0x000fca0000000000 */
[----:B------:R-:W-:-:S04]  /*2b80*/  IMAD.MOV.U32 R3, RZ, RZ, R4 ;  /* 0x000000ffff037224 */ /* 0x000fc800078e0004 */
[----:B------:R-:W0:Y:S01]  /*2b90*/  I2F.RP R0, UR12 ;  /* 0x0000000c00007d06 */ /* 0x000e220008209400 */
[----:B------:R-:W-:-:S07]  /*2ba0*/  R2UR UR10, R3 ;  /* 0x00000000030a72ca */ /* 0x000fce00000e0000 */
[----:B0-----:R-:W0:Y:S02]  /*2bb0*/  MUFU.RCP R0, R0 ;  /* 0x0000000000007308 */ /* 0x001e240000001000 */
[----:B0-----:R-:W-:Y:S01]  /*2bc0*/  VIADD R2, R0, 0xffffffe ;  /* 0x0ffffffe00027836 */ /* 0x001fe20000000000 */
[----:B------:R-:W-:-:S05]  /*2bd0*/  IADD3 R0, RZ, -R5, RZ ;  /* 0x80000005ff007210 */ /* 0x000fca0007ffe0ff */
        /* <DEDUP_REMOVED lines=18> */
.L_x_3226:
[----:B------:R-:W-:Y:S01]  /*2d00*/  UIMAD UR40, UR7, UR4, URZ ;  /* 0x00000004072872a4 */ /* 0x000fe2000f8e023f */
[----:B------:R-:W-:Y:S01]  /*2d10*/  IMAD.U32 R0, RZ, RZ, UR6 ;  /* 0x00000006ff007e24 */ /* 0x000fe2000f8e00ff */
[----:B------:R-:W-:Y:S01]  /*2d20*/  PLOP3.LUT P0, PT, PT, PT, PT, 0x80, 0x0 ;  /* 0x000000000000781c */ /* 0x000fe20003f0f070 */
[----:B------:R-:W-:Y:S01]  /*2d30*/  IMAD.U32 R3, RZ, RZ, UR4 ;  /* 0x00000004ff037e24 */ /* 0x000fe2000f8e00ff */
[----:B------:R-:W-:Y:S01]  /*2d40*/  MOV R4, RZ ;  /* 0x000000ff00047202 */ /* 0x000fe20000000f00 */
[----:B------:R-:W-:Y:S01]  /*2d50*/  IMAD.MOV.U32 R2, RZ, RZ, RZ ;  /* 0x000000ffff027224 */ /* 0x000fe200078e00ff */
[----:B------:R-:W-:Y:S02]  /*2d60*/  CS2R R150, SRZ ;  /* 0x0000000000967805 */ /* 0x000fe4000001ff00 */
[----:B------:R-:W-:Y:S02]  /*2d70*/  CS2R R148, SRZ ;  /* 0x0000000000947805 */ /* 0x000fe4000001ff00 */
[----:B------:R-:W-:-:S02]  /*2d80*/  VIADDMNMX R0, R3, UR40, R0, PT ;  /* 0x0000002803007c46 */ /* 0x000fc4000b800100 */
[----:B------:R-:W-:Y:S02]  /*2d90*/  CS2R R146, SRZ ;  /* 0x0000000000927805 */ /* 0x000fe4000001ff00 */
[----:B------:R-:W-:Y:S02]  /*2da0*/  CS2R R144, SRZ ;  /* 0x0000000000907805 */ /* 0x000fe4000001ff00 */
[----:B------:R-:W-:Y:S02]  /*2db0*/  CS2R R142, SRZ ;  /* 0x00000000008e7805 */ /* 0x000fe4000001ff00 */
[----:B------:R-:W-:Y:S02]  /*2dc0*/  R2UR UR44, R0 ;  /* 0x00000000002c72ca */ /* 0x000fe400000e0000 */
        /* <DEDUP_REMOVED lines=12> */
[----:B------:R-:W-:Y:S01]  /*2e90*/  UISETP.GT.AND UP0, UPT, UR44, UR40, UPT ;  /* 0x000000282c00728c */ /* 0x000fe2000bf04270 */
[----:B------:R-:W-:Y:S02]  /*2ea0*/  CS2R R116, SRZ ;  /* 0x0000000000747805 */ /* 0x000fe4000001ff00 */
[----:B------:R-:W-:-:S02]  /*2eb0*/  CS2R R114, SRZ ;  /* 0x0000000000727805 */ /* 0x000fc4000001ff00 */
[----:B------:R-:W-:Y:S02]  /*2ec0*/  CS2R R112, SRZ ;  /* 0x0000000000707805 */ /* 0x000fe4000001ff00 */
[----:B------:R-:W-:Y:S02]  /*2ed0*/  CS2R R110, SRZ ;  /* 0x00000000006e7805 */ /* 0x000fe4000001ff00 */
[----:B------:R-:W-:Y:S02]  /*2ee0*/  CS2R R108, SRZ ;  /* 0x00000000006c7805 */ /* 0x000fe4000001ff00 */
[----:B------:R-:W-:Y:S02]  /*2ef0*/  PLOP3.LUT P1, PT, PT, PT, UP0, 0x80, 0x0 ;  /* 0x000000000000781c */ /* 0x000fe40003f2f008 */
        /* <DEDUP_REMOVED lines=43> */
[----:B------:R-:W-:Y:S01]  /*31b0*/  SHF.R.S32.HI R17, RZ, 0x1f, R16 ;  /* 0x0000001fff117819 */ /* 0x000fe20000011410 */
[----:B------:R-:W-:Y:S02]  /*31c0*/  UMOV UR41, 0x400 ;  /* 0x0000040000297882 */ /* 0x000fe40000000000 */
[----:B------:R-:W-:Y:S01]  /*31d0*/  ULEA UR41, UR42, UR41, 0x18 ;  /* 0x000000292a297291 */ /* 0x000fe2000f8ec03f */
[----:B------:R-:W-:-:S04]  /*31e0*/  LEA.HI R18, R17, R16, RZ, 0x7 ;  /* 0x0000001011127211 */ /* 0x000fc800078f38ff */
[----:B------:R-:W-:-:S05]  /*31f0*/  SHF.R.S32.HI R19, RZ, 0x7, R18 ;  /* 0x00000007ff137819 */ /* 0x000fca0000011412 */
[----:B------:R-:W0:Y:S02]  /*3200*/  SHFL.IDX PT, R0, R19, RZ, 0x1f ;  /* 0x00001fff13007589 */ /* 0x000e2400000e0000 */
[----:B0-----:R-:W-:-:S13]  /*3210*/  R2UR UR4, R0 ;  /* 0x00000000000472ca */ /* 0x001fda00000e0000 */
[----:B------:R-:W-:-:S04]  /*3220*/  ULEA.HI UR5, UR4, UR4, URZ, 0x1 ;  /* 0x0000000404057291 */ /* 0x000fc8000f8f083f */
[----:B------:R-:W-:-:S04]  /*3230*/  ULOP3.LUT UR5, UR5, 0x1fffe, URZ, 0xc0, !UPT ;  /* 0x0001fffe05057892 */ /* 0x000fc8000f8ec03f */
[----:B------:R-:W-:Y:S02]  /*3240*/  UIADD3 UR5, UR4, -UR5, URZ ;  /* 0x8000000504057290 */ /* 0x000fe4000fffe03f */
[----:B------:R-:W-:Y:S02]  /*3250*/  UIADD3 UR4, UR41, 0x26800, URZ ;  /* 0x0002680029047890 */ /* 0x000fe4000fffe03f */
[----:B------:R-:W-:Y:S02]  /*3260*/  ULEA UR5, UR5, UR41, 0xf ;  /* 0x0000002905057291 */ /* 0x000fe4000f8e783f */
[----:B------:R-:W-:Y:S02]  /*3270*/  ULOP3.LUT UP0, URZ, UR4, 0x3ff, URZ, 0xc0, !UPT ;  /* 0x000003ff043f7892 */ /* 0x000fe4000f80c03f */
[----:B------:R-:W-:-:S04]  /*3280*/  UIADD3 UR5, UR5, 0x400, URZ ;  /* 0x0000040005057890 */ /* 0x000fc8000fffe03f */
[----:B------:R-:W-:Y:S01]  /*3290*/  PLOP3.LUT P0, PT, PT, PT, UP0, 0x80, 0x0 ;  /* 0x000000000000781c */ /* 0x000fe20003f0f008 */
[----:B------:R-:W-:-:S04]  /*32a0*/  USHF.R.U32.HI UR5, URZ, 0x4, UR5 ;  /* 0x000000043f057899 */ /* 0x000fc80008011605 */
[----:B------:R-:W-:-:S08]  /*32b0*/  ULOP3.LUT UR45, UR5, 0x3fff, URZ, 0xc0, !UPT ;  /* 0x00003fff052d7892 */ /* 0x000fd0000f8ec03f */
        /* <DEDUP_REMOVED lines=17> */
.L_x_3227:
[----:B------:R-:W-:Y:S02]  /*33d0*/  SHF.L.U32 R9, RZ, 0x1f, RZ ;  /* 0x0000001fff097819 */ /* 0x000fe400000006ff */
[----:B------:R-:W-:Y:S02]  /*33e0*/  LOP3.LUT R3, R18, 0xffffff80, RZ, 0xc0, !PT ;  /* 0xffffff8012037812 */ /* 0x000fe400078ec0ff */
[----:B------:R-:W0:Y:S01]  /*33f0*/  SYNCS.PHASECHK.TRANS64.TRYWAIT P0, [UR41+0x28c00], R9 ;  /* 0x028c0009ff0075a7 */ /* 0x000e220008000169 */
[----:B------:R-:W-:Y:S02]  /*3400*/  LEA.HI R0, R19, R19, RZ, 0x1 ;  /* 0x0000001313007211 */ /* 0x000fe400078f08ff */
[----:B------:R-:W-:Y:S02]  /*3410*/  IMAD.IADD R3, R16, 0x1, -R3 ;  /* 0x0000000110037824 */ /* 0x000fe400078e0a03 */
[----:B------:R-:W-:-:S03]  /*3420*/  LOP3.LUT R2, R0, 0xfffffe, RZ, 0xc0, !PT ;  /* 0x00fffffe00027812 */ /* 0x000fc600078ec0ff */
[----:B------:R-:W-:-:S04]  /*3430*/  SHF.R.S32.HI R4, RZ, 0x1f, R3 ;  /* 0x0000001fff047819 */ /* 0x000fc80000011403 */
[----:B------:R-:W-:-:S04]  /*3440*/  LEA.HI R5, R4, R3, RZ, 0x2 ;  /* 0x0000000304057211 */ /* 0x000fc800078f10ff */
[--C-:B------:R-:W-:Y:S02]  /*3450*/  SHF.R.S32.HI R6, RZ, 0x2, R5.reuse ;  /* 0x00000002ff067819 */ /* 0x100fe40000011405 */
[----:B------:R-:W-:Y:S01]  /*3460*/  SHF.R.S32.HI R7, RZ, 0x1f, R5 ;  /* 0x0000001fff077819 */ /* 0x000fe20000011405 */
[----:B0-----:R-:W-:Y:S06]  /*3470*/  @!P0 BRA `(.L_x_3228) ;  /* 0x0000009800508947 */ /* 0x001fec0003800000 */
.L_x_3302:
[----:B------:R-:W-:Y:S01]  /*3480*/  ULOP3.LUT UR4, UR39, 0x1, URZ, 0xfc, !UPT ;  /* 0x0000000127047892 */ /* 0x000fe2000f8efc3f */
[----:B0-----:R-:W-:Y:S01]  /*3490*/  LOP3.LUT R0, R5, 0x7ffffffc, RZ, 0xc0, !PT ;  /* 0x7ffffffc05007812 */ /* 0x001fe200078ec0ff */
[----:B------:R-:W-:Y:S01]  /*34a0*/  IMAD.IADD R2, R19, 0x1, -R2 ;  /* 0x0000000113027824 */ /* 0x000fe200078e0a02 */
[----:B------:R-:W-:Y:S02]  /*34b0*/  LEA.HI R7, R7, R6, RZ, 0x3 ;  /* 0x0000000607077211 */ /* 0x000fe400078f18ff */
[----:B------:R-:W-:Y:S01]  /*34c0*/  LEA.HI R4, R4, R3, RZ, 0x5 ;  /* 0x0000000304047211 */ /* 0x000fe200078f28ff */
[----:B------:R-:W-:Y:S01]  /*34d0*/  IMAD.IADD R0, R3, 0x1, -R0 ;  /* 0x0000000103007824 */ /* 0x000fe200078e0a00 */
[----:B------:R-:W-:Y:S02]  /*34e0*/  MOV R5, UR4 ;  /* 0x0000000400057c02 */ /* 0x000fe40008000f00 */
[----:B------:R-:W-:Y:S01]  /*34f0*/  LOP3.LUT R7, R7, 0xfffffff8, RZ, 0xc0, !PT ;  /* 0xfffffff807077812 */ /* 0x000fe200078ec0ff */
[----:B------:R-:W-:Y:S01]  /*3500*/  IMAD.SHL.U32 R3, R0, 0x2, RZ ;  /* 0x0000000200037824 */ /* 0x000fe200078e00ff */
[----:B------:R-:W-:-:S02]  /*3510*/  ISETP.NE.AND P0, PT, R5, 0x3, PT ;  /* 0x000000030500780c */ /* 0x000fc40003f05270 */
[----:B------:R-:W-:Y:S01]  /*3520*/  SHF.R.S32.HI R4, RZ, 0x5, R4 ;  /* 0x00000005ff047819 */ /* 0x000fe20000011404 */
[----:B------:R-:W-:Y:S01]  /*3530*/  IMAD.IADD R7, R6, 0x1, -R7 ;  /* 0x0000000106077824 */ /* 0x000fe200078e0a07 */
[----:B------:R-:W-:-:S03]  /*3540*/  LEA R0, R2, R3, 0x8 ;  /* 0x0000000302007211 */ /* 0x000fc600078e40ff */
[----:B------:R-:W-:-:S06]  /*3550*/  IMAD R2, R4, 0x10, R7 ;  /* 0x0000001004027824 */ /* 0x000fcc00078e0207 */
[----:B------:R-:W-:Y:S05]  /*3560*/  @!P0 BRA `(.L_x_3229) ;  /* 0x0000000000048947 */ /* 0x000fea0003800000 */
[----:B------:R-:W-:Y:S01]  /*3570*/  BPT.TRAP 0x1 ;  /* 0x000000040000795c */ /* 0x000fe20000300000 */
.L_x_3229:
[----:B------:R0:W1:Y:S01]  /*3580*/  SYNCS.PHASECHK.TRANS64.TRYWAIT P1, [UR41+0x28c30], R9 ;  /* 0x028c3009ff0075a7 */ /* 0x0000620008020169 */
[----:B------:R-:W-:Y:S05]  /*3590*/  @!P0 BRA `(.L_x_3230) ;  /* 0x0000000000048947 */ /* 0x000fea0003800000 */
[----:B------:R-:W-:Y:S01]  /*35a0*/  BPT.TRAP 0x1 ;  /* 0x000000040000795c */ /* 0x000fe20000300000 */
.L_x_3230:
[----:B-1----:R-:W-:Y:S05]  /*35b0*/  @P1 BRA `(.L_x_3231) ;  /* 0x0000000000081947 */ /* 0x002fea0003800000 */
[----:B------:R-:W1:Y:S02]  /*35c0*/  SYNCS.PHASECHK.TRANS64.TRYWAIT P1, [UR41+0x28c30], R9 ;  /* 0x028c3009ff0075a7 */ /* 0x000e640008020169 */
[----:B-1----:R-:W-:Y:S05]  /*35d0*/  @!P1 BRA `(.L_x_3232) ;  /* 0x0000009800109947 */ /* 0x002fea0003800000 */
.L_x_3231:
[----:B------:R-:W-:Y:S05]  /*35e0*/  WARPSYNC.ALL ;  /* 0x0000000000007948 */ /* 0x000fea0003800000 */
[----:B------:R-:W-:Y:S01]  /*35f0*/  UIADD3 UR4, UR41, 0x20400, URZ ;  /* 0x0002040029047890 */ /* 0x000fe2000fffe03f */
[----:B------:R-:W-:Y:S01]  /*3600*/  WARPGROUP.ARRIVE ;  /* 0x00000000000079c5 */ /* 0x000fe20000000000 */
[----:B------:R-:W-:Y:S02]  /*3610*/  UIADD3 UR5, UR41, 0x22400, URZ ;  /* 0x0002240029057890 */ /* 0x000fe4000fffe03f */
[----:B------:R-:W-:Y:S02]  /*3620*/  USHF.R.U32.HI UR4, URZ, 0x4, UR4 ;  /* 0x000000043f047899 */ /* 0x000fe40008011604 */
[----:B------:R-:W-:-:S02]  /*3630*/  USHF.R.U32.HI UR5, URZ, 0x4, UR5 ;  /* 0x000000043f057899 */ /* 0x000fc40008011605 */
[----:B------:R-:W-:Y:S02]  /*3640*/  ULOP3.LUT UR4, UR4, 0x3fff, URZ, 0xc0, !UPT ;  /* 0x00003fff04047892 */ /* 0x000fe4000f8ec03f */
[----:B------:R-:W-:Y:S02]  /*3650*/  ULOP3.LUT UR5, UR5, 0x3fff, URZ, 0xc0, !UPT ;  /* 0x00003fff05057892 */ /* 0x000fe4000f8ec03f */
[----:B------:R-:W-:Y:S02]  /*3660*/  ULOP3.LUT UR8, UR4, 0x10000, URZ, 0xfc, !UPT ;  /* 0x0001000004087892 */ /* 0x000fe4000f8efc3f */
[----:B------:R-:W-:Y:S01]  /*3670*/  ULOP3.LUT UR6, UR5, 0x10000, URZ, 0xfc, !UPT ;  /* 0x0001000005067892 */ /* 0x000fe2000f8efc3f */
[----:B------:R-:W-:Y:S01]  /*3680*/  UMOV UR9, 0x40000040 ;  /* 0x4000004000097882 */ /* 0x000fe20000000000 */
[----:B------:R-:W-:Y:S01]  /*3690*/  UMOV UR7, 0x40000040 ;  /* 0x4000004000077882 */ /* 0x000fe20000000000 */
[----:B------:R-:W-:Y:S02]  /*36a0*/  UMOV UR5, UR9 ;  /* 0x0000000900057c82 */ /* 0x000fe40008000000 */
[----:B------:R-:W-:Y:S01]  /*36b0*/  UMOV UR4, UR8 ;  /* 0x0000000800047c82 */ /* 0x000fe20008000000 */
[----:B------:R-:W-:-:S02]  /*36c0*/  UIADD3 UR12, UR8, 0x2, URZ ;  /* 0x00000002080c7890 */ /* 0x000fc4000fffe03f */
[----:B------:R-:W-:Y:S02]  /*36d0*/  UIADD3 UR14, UR6, 0x2, URZ ;  /* 0x00000002060e7890 */ /* 0x000fe4000fffe03f */
[----:B------:R-:W-:Y:S01]  /*36e0*/  HGMMA.64x64x16.F32.BF16 R24, gdesc[UR4], RZ, !UPT, gsb0 ;  /* 0x00e00000041879f0 */ /* 0x000fe2000c0018ff */
        /* <DEDUP_REMOVED lines=10> */
[----:B------:R-:W-:Y:S02]  /*3790*/  WARPGROUP.DEPBAR.LE gsb0, 0x0 ;  /* 0x00008000000079c5 */ /* 0x000fe40000010000 */
[----:B------:R-:W-:-:S06]  /*37a0*/  WARPGROUP.ARRIVE ;  /* 0x00000000000079c5 */ /* 0x000fcc0000000000 */
[----:B------:R-:W-:Y:S03]  /*37b0*/  HGMMA.64x64x16.F32.BF16 R24, gdesc[UR12], R24, gsb0 ;  /* 0x00e000000c1879f0 */ /* 0x000fe60008001818 */
[----:B------:R-:W-:Y:S02]  /*37c0*/  WARPGROUP.DEPBAR.LE gsb0, 0x0 ;  /* 0x00008000000079c5 */ /* 0x000fe40000010000 */
[----:B------:R-:W-:-:S06]  /*37d0*/  WARPGROUP.ARRIVE ;  /* 0x00000000000079c5 */ /* 0x000fcc0000000000 */
[----:B------:R-:W-:Y:S03]  /*37e0*/  HGMMA.64x64x16.F32.BF16 R24, gdesc[UR16], R24, gsb0 ;  /* 0x00e00000101879f0 */ /* 0x000fe60008001818 */
[----:B------:R-:W-:Y:S02]  /*37f0*/  WARPGROUP.DEPBAR.LE gsb0, 0x0 ;  /* 0x00008000000079c5 */ /* 0x000fe40000010000 */
[----:B------:R-:W-:-:S06]  /*3800*/  WARPGROUP.ARRIVE ;  /* 0x00000000000079c5 */ /* 0x000fcc0000000000 */
[----:B------:R-:W-:Y:S03]  /*3810*/  HGMMA.64x64x16.F32.BF16 R24, gdesc[UR20], R24, gsb0 ;  /* 0x00e00000141879f0 */ /* 0x000fe60008001818 */
[----:B------:R-:W-:Y:S02]  /*3820*/  WARPGROUP.DEPBAR.LE gsb0, 0x0 ;  /* 0x00008000000079c5 */ /* 0x000fe40000010000 */
[----:B------:R-:W-:Y:S05]  /*3830*/  @!P0 BRA `(.L_x_3233) ;  /* 0x0000000000048947 */ /* 0x000fea0003800000 */
[----:B------:R-:W-:Y:S01]  /*3840*/  BPT.TRAP 0x1 ;  /* 0x000000040000795c */ /* 0x000fe20000300000 */
.L_x_3233:
[----:B------:R-:W-:Y:S01]  /*3850*/  UIMAD UR43, UR44, -0x40, UR43 ;  /* 0xffffffc02c2b78a4 */ /* 0x000fe2000f8e022b */
[----:B------:R-:W-:Y:S01]  /*3860*/  ULDC UR11, c[0x0][0x988] ;  /* 0x00026200000b7ab9 */ /* 0x000fe20000000800 */
[----:B------:R-:W-:-:S04]  /*3870*/  UIADD3 UR4, UR41, 0x28c40, URZ ;  /* 0x00028c4029047890 */ /* 0x000fc8000fffe03f */
[----:B-1----:R-:W-:Y:S01]  /*3880*/  IMAD.U32 R4, RZ, RZ, UR43 ;  /* 0x0000002bff047e24 */ /* 0x002fe2000f8e00ff */
[----:B------:R-:W-:-:S04]  /*3890*/  UPRMT UR4, UR42, 0x654, UR4 ;  /* 0x000006542a047896 */ /* 0x000fc80008000004 */
[----:B------:R-:W-:-:S04]  /*38a0*/  IADD3 R3, -R3, 0x40, R4 ;  /* 0x0000004003037810 */ /* 0x000fc80007ffe104 */
[C---:B------:R-:W-:Y:S01]  /*38b0*/  ISETP.GT.AND P5, PT, R3.reuse, RZ, PT ;  /* 0x000000ff0300720c */ /* 0x040fe20003fa4270 */
[----:B------:R-:W-:Y:S01]  /*38c0*/  SYNCS.ARRIVE.TRANS64.RED.A1T0 RZ, [UR4], RZ ;  /* 0x000000ffffff79a7 */ /* 0x000fe20008100404 */
[----:B------:R-:W-:Y:S01]  /*38d0*/  BAR.SYNC.DEFER_BLOCKING 0xf, 0x100 ;  /* 0x03c4000000007b1d */ /* 0x000fe20000010000 */
        /* <DEDUP_REMOVED lines=54> */
[----:B------:R-:W-:Y:S02]  /*3c40*/  FMNMX.FTZ R4, R52, R3, !PT ;  /* 0x0000000334047209 */ /* 0x000fe40007810000 */
[----:B------:R-:W-:Y:S02]  /*3c50*/  FSEL R46, R46, -INF , P1 ;  /* 0xff8000002e2e7808 */ /* 0x000fe40000800000 */
[----:B------:R-:W-:Y:S02]  /*3c60*/  FMNMX.FTZ R6, R53, R4, !PT ;  /* 0x0000000435067209 */ /* 0x000fe40007810000 */
[----:B------:R-:W-:Y:S02]  /*3c70*/  FSEL R47, R47, -INF , P6 ;  /* 0xff8000002f2f7808 */ /* 0x000fe40003000000 */
[----:B------:R-:W-:Y:S01]  /*3c80*/  FSEL R50, R50, -INF , P5 ;  /* 0xff80000032327808 */ /* 0x000fe20002800000 */
[----:B------:R-:W1:Y:S01]  /*3c90*/  SHFL.BFLY PT, R3, R6, 0x2, 0x1f ;  /* 0x0c401f0006037f89 */ /* 0x000e6200000e0000 */
[----:B------:R-:W-:-:S02]  /*3ca0*/  FSEL R51, R51, -INF , P4 ;  /* 0xff80000033337808 */ /* 0x000fc40002000000 */
[----:B------:R-:W-:Y:S02]  /*3cb0*/  FSEL R54, R54, -INF , P3 ;  /* 0xff80000036367808 */ /* 0x000fe40001800000 */
[----:B------:R-:W-:Y:S02]  /*3cc0*/  FSEL R55, R55, -INF , P2 ;  /* 0xff80000037377808 */ /* 0x000fe40001000000 */
[----:B-1----:R-:W-:Y:S02]  /*3cd0*/  FMNMX.FTZ R7, R6, R3, !PT ;  /* 0x0000000306077209 */ /* 0x002fe40007810000 */
[----:B------:R-:W-:-:S03]  /*3ce0*/  FMNMX.FTZ R3, R26, R27, !PT ;  /* 0x0000001b1a037209 */ /* 0x000fc60007810000 */
[----:B------:R-:W1:Y:S01]  /*3cf0*/  SHFL.BFLY PT, R8, R7, 0x1, 0x1f ;  /* 0x0c201f0007087f89 */ /* 0x000e6200000e0000 */
[----:B------:R-:W-:-:S04]  /*3d00*/  FMNMX.FTZ R4, R30, R3, !PT ;  /* 0x000000031e047209 */ /* 0x000fc80007810000 */
[----:B------:R-:W-:-:S04]  /*3d10*/  FMNMX.FTZ R3, R31, R4, !PT ;  /* 0x000000041f037209 */ /* 0x000fc80007810000 */
[----:B------:R-:W-:-:S04]  /*3d20*/  FMNMX.FTZ R4, R34, R3, !PT ;  /* 0x0000000322047209 */ /* 0x000fc80007810000 */
[----:B------:R-:W-:-:S04]  /*3d30*/  FMNMX.FTZ R3, R35, R4, !PT ;  /* 0x0000000423037209 */ /* 0x000fc80007810000 */
[----:B------:R-:W-:-:S04]  /*3d40*/  FMNMX.FTZ R4, R38, R3, !PT ;  /* 0x0000000326047209 */ /* 0x000fc80007810000 */
[----:B------:R-:W-:Y:S02]  /*3d50*/  FMNMX.FTZ R5, R39, R4, !PT ;  /* 0x0000000427057209 */ /* 0x000fe40007810000 */
[----:B-1----:R-:W-:Y:S02]  /*3d60*/  FMNMX.FTZ R3, R7, R8, !PT ;  /* 0x0000000807037209 */ /* 0x002fe40007810000 */
[----:B------:R-:W-:Y:S02]  /*3d70*/  FMNMX.FTZ R4, R42, R5, !PT ;  /* 0x000000052a047209 */ /* 0x000fe40007810000 */
[C---:B------:R-:W-:Y:S01]  /*3d80*/  FSETP.NEU.FTZ.AND P1, PT, R3.reuse, -INF , PT ;  /* 0xff8000000300780b */ /* 0x040fe20003f3d000 */
[----:B------:R-:W-:Y:S01]  /*3d90*/  FMUL.FTZ R6, R3, UR11 ;  /* 0x0000000b03067c20 */ /* 0x000fe20008410000 */
[----:B------:R-:W-:-:S04]  /*3da0*/  FMNMX.FTZ R5, R43, R4, !PT ;  /* 0x000000042b057209 */ /* 0x000fc80007810000 */
[----:B------:R-:W-:Y:S02]  /*3db0*/  FMNMX.FTZ R4, R46, R5, !PT ;  /* 0x000000052e047209 */ /* 0x000fe40007810000 */
[----:B------:R-:W-:Y:S02]  /*3dc0*/  FSEL R7, R6, RZ, P1 ;  /* 0x000000ff06077208 */ /* 0x000fe40000800000 */
[----:B------:R-:W-:-:S03]  /*3dd0*/  FMNMX.FTZ R5, R47, R4, !PT ;  /* 0x000000042f057209 */ /* 0x000fc60007810000 */
[--C-:B------:R-:W-:Y:S01]  /*3de0*/  FFMA.FTZ R24, R24, UR11, -R7.reuse ;  /* 0x0000000b18187c23 */ /* 0x100fe20008010807 */
[----:B------:R-:W-:Y:S01]  /*3df0*/  FMNMX.FTZ R4, R50, R5, !PT ;  /* 0x0000000532047209 */ /* 0x000fe20007810000 */
[--C-:B------:R-:W-:Y:S01]  /*3e00*/  FFMA.FTZ R25, R25, UR11, -R7.reuse ;  /* 0x0000000b19197c23 */ /* 0x100fe20008010807 */
[--C-:B------:R-:W-:Y:S01]  /*3e10*/  FFMA.FTZ R28, R28, UR11, -R7.reuse ;  /* 0x0000000b1c1c7c23 */ /* 0x100fe20008010807 */
        /* <DEDUP_REMOVED lines=13> */
[--C-:B------:R-:W-:Y:S01]  /*3ef0*/  FFMA.FTZ R49, R49, UR11, -R7.reuse ;  /* 0x0000000b31317c23 */ /* 0x100fe20008010807 */
[----:B------:R-:W1:Y:S01]  /*3f00*/  SHFL.BFLY PT, R5, R4, 0x2, 0x1f ;  /* 0x0c401f0004057f89 */ /* 0x000e6200000e0000 */
[--C-:B------:R-:W-:Y:S01]  /*3f10*/  FFMA.FTZ R52, R52, UR11, -R7.reuse ;  /* 0x0000000b34347c23 */ /* 0x100fe20008010807 */
[----:B------:R-:W-:Y:S01]  /*3f20*/  FFMA.FTZ R7, R53, UR11, -R7 ;  /* 0x0000000b35077c23 */ /* 0x000fe20008010807 */
[----:B------:R-:W-:Y:S08]  /*3f30*/  MUFU.EX2 R24, R24 ;  /* 0x0000001800187308 */ /* 0x000ff00000000800 */
[----:B------:R-:W-:Y:S08]  /*3f40*/  MUFU.EX2 R11, R7 ;  /* 0x00000007000b7308 */ /* 0x000ff00000000800 */
[----:B------:R-:W2:Y:S01]  /*3f50*/  MUFU.EX2 R25, R25 ;  /* 0x0000001900197308 */ /* 0x000ea20000000800 */
[----:B-1----:R-:W-:-:S07]  /*3f60*/  FMNMX.FTZ R6, R4, R5, !PT ;  /* 0x0000000504067209 */ /* 0x002fce0007810000 */
[----:B------:R-:W-:Y:S01]  /*3f70*/  MUFU.EX2 R28, R28 ;  /* 0x0000001c001c7308 */ /* 0x000fe20000000800 */
[----:B------:R-:W1:Y:S07]  /*3f80*/  SHFL.BFLY PT, R5, R6, 0x1, 0x1f ;  /* 0x0c201f0006057f89 */ /* 0x000e6e00000e0000 */
[----:B------:R-:W3:Y:S01]  /*3f90*/  MUFU.EX2 R29, R29 ;  /* 0x0000001d001d7308 */ /* 0x000ee20000000800 */
[----:B--2---:R-:W-:-:S07]  /*3fa0*/  F2FP.BF16.F32.PACK_AB R152, R25, R24 ;  /* 0x000000181998723e */ /* 0x004fce00000010ff */
[----:B------:R-:W-:Y:S08]  /*3fb0*/  MUFU.EX2 R32, R32 ;  /* 0x0000002000207308 */ /* 0x000ff00000000800 */
[----:B------:R-:W-:Y:S01]  /*3fc0*/  MUFU.EX2 R33, R33 ;  /* 0x0000002100217308 */ /* 0x000fe20000000800 */
[----:B---3--:R-:W-:Y:S02]  /*3fd0*/  F2FP.BF16.F32.PACK_AB R154, R29, R28 ;  /* 0x0000001c1d9a723e */ /* 0x008fe400000010ff */
[----:B-1----:R-:W-:-:S04]  /*3fe0*/  FMNMX.FTZ R5, R6, R5, !PT ;  /* 0x0000000506057209 */ /* 0x002fc80007810000 */
[C---:B------:R-:W-:Y:S01]  /*3ff0*/  FSETP.NEU.FTZ.AND P1, PT, R5.reuse, -INF , PT ;  /* 0xff8000000500780b */ /* 0x040fe20003f3d000 */
[----:B------:R-:W-:Y:S01]  /*4000*/  FMUL.FTZ R4, R5, UR11 ;  /* 0x0000000b05047c20 */ /* 0x000fe20008410000 */
[----:B------:R-:W-:Y:S04]  /*4010*/  MUFU.EX2 R36, R36 ;  /* 0x0000002400247308 */ /* 0x000fe80000000800 */
[----:B------:R-:W-:Y:S02]  /*4020*/  FSEL R10, R4, RZ, P1 ;  /* 0x000000ff040a7208 */ /* 0x000fe40000800000 */
[-C--:B------:R-:W-:Y:S02]  /*4030*/  LEA.HI R4, R17, R16.reuse, RZ, 0x4 ;  /* 0x0000001011047211 */ /* 0x080fe400078f20ff */
[----:B------:R-:W-:Y:S01]  /*4040*/  MUFU.EX2 R37, R37 ;  /* 0x0000002500257308 */ /* 0x000fe20000000800 */
[--C-:B------:R-:W-:Y:S01]  /*4050*/  FFMA.FTZ R26, R26, UR11, -R10.reuse ;  /* 0x0000000b1a1a7c23 */ /* 0x100fe2000801080a */
[----:B------:R-:W-:Y:S01]  /*4060*/  LOP3.LUT R7, R4, 0xfffffff0, RZ, 0xc0, !PT ;  /* 0xfffffff004077812 */ /* 0x000fe200078ec0ff */
[--C-:B------:R-:W-:Y:S01]  /*4070*/  FFMA.FTZ R27, R27, UR11, -R10.reuse ;  /* 0x0000000b1b1b7c23 */ /* 0x100fe2000801080a */
[--C-:B------:R-:W-:Y:S01]  /*4080*/  FFMA.FTZ R30, R30, UR11, -R10.reuse ;  /* 0x0000000b1e1e7c23 */ /* 0x100fe2000801080a */
[--C-:B------:R-:W-:Y:S01]  /*4090*/  FFMA.FTZ R31, R31, UR11, -R10.reuse ;  /* 0x0000000b1f1f7c23 */ /* 0x100fe2000801080a */
[--C-:B------:R-:W-:Y:S01]  /*40a0*/  FFMA.FTZ R34, R34, UR11, -R10.reuse ;  /* 0x0000000b22227c23 */ /* 0x100fe2000801080a */
[----:B------:R-:W-:Y:S01]  /*40b0*/  IMAD.IADD R7, R16, 0x1, -R7 ;  /* 0x0000000110077824 */ /* 0x000fe200078e0a07 */
[----:B------:R-:W-:Y:S01]  /*40c0*/  MUFU.EX2 R26, R26 ;  /* 0x0000001a001a7308 */ /* 0x000fe20000000800 */
[----:B------:R-:W-:Y:S01]  /*40d0*/  LEA.HI R16, R17, R16, RZ, 0x5 ;  /* 0x0000001011107211 */ /* 0x000fe200078f28ff */
[--C-:B------:R-:W-:Y:S01]  /*40e0*/  FFMA.FTZ R35, R35, UR11, -R10.reuse ;  /* 0x0000000b23237c23 */ /* 0x100fe2000801080a */
[--C-:B------:R-:W-:Y:S01]  /*40f0*/  FFMA.FTZ R38, R38, UR11, -R10.reuse ;  /* 0x0000000b26267c23 */ /* 0x100fe2000801080a */
[----:B------:R-:W-:Y:S01]  /*4100*/  SHF.R.S32.HI R6, RZ, 0x1f, R7 ;  /* 0x0000001fff067819 */ /* 0x000fe20000011407 */
[----:B------:R-:W-:Y:S01]  /*4110*/  FFMA.FTZ R39, R39, UR11, -R10 ;  /* 0x0000000b27277c23 */ /* 0x000fe2000801080a */
[----:B------:R-:W-:-:S02]  /*4120*/  IMAD.SHL.U32 R16, R16, 0x20, RZ ;  /* 0x0000002010107824 */ /* 0x000fc400078e00ff */
[--C-:B------:R-:W-:Y:S01]  /*4130*/  FFMA.FTZ R42, R42, UR11, -R10.reuse ;  /* 0x0000000b2a2a7c23 */ /* 0x100fe2000801080a */
[----:B------:R-:W-:Y:S01]  /*4140*/  LEA.HI R6, R6, R7, RZ, 0x3 ;  /* 0x0000000706067211 */ /* 0x000fe200078f18ff */
[----:B------:R-:W1:Y:S01]  /*4150*/  MUFU.EX2 R27, R27 ;  /* 0x0000001b001b7308 */ /* 0x000e620000000800 */
[--C-:B------:R-:W-:Y:S01]  /*4160*/  FFMA.FTZ R43, R43, UR11, -R10.reuse ;  /* 0x0000000b2b2b7c23 */ /* 0x100fe2000801080a */
[----:B------:R-:W-:Y:S01]  /*4170*/  LOP3.LUT R13, R16, 0x7ffffc00, RZ, 0xc0, !PT ;  /* 0x7ffffc00100d7812 */ /* 0x000fe200078ec0ff */
[--C-:B------:R-:W-:Y:S01]  /*4180*/  FFMA.FTZ R46, R46, UR11, -R10.reuse ;  /* 0x0000000b2e2e7c23 */ /* 0x100fe2000801080a */
[C---:B------:R-:W-:Y:S01]  /*4190*/  LOP3.LUT R8, R6.reuse, 0xfffffff8, RZ, 0xc0, !PT ;  /* 0xfffffff806087812 */ /* 0x040fe200078ec0ff */
[--C-:B------:R-:W-:Y:S01]  /*41a0*/  FFMA.FTZ R47, R47, UR11, -R10.reuse ;  /* 0x0000000b2f2f7c23 */ /* 0x100fe2000801080a */
[----:B------:R-:W-:Y:S01]  /*41b0*/  SHF.L.U32 R6, R6, 0x6, RZ ;  /* 0x0000000606067819 */ /* 0x000fe200000006ff */
[----:B------:R-:W-:Y:S01]  /*41c0*/  FFMA.FTZ R50, R50, UR11, -R10 ;  /* 0x0000000b32327c23 */ /* 0x000fe2000801080a */
[----:B------:R-:W-:Y:S01]  /*41d0*/  IADD3 R8, R7, -R8, RZ ;  /* 0x8000000807087210 */ /* 0x000fe20007ffe0ff */
[----:B------:R-:W-:Y:S01]  /*41e0*/  MUFU.EX2 R30, R30 ;  /* 0x0000001e001e7308 */ /* 0x000fe20000000800 */
[----:B------:R-:W-:Y:S01]  /*41f0*/  SHF.R.S32.HI R7, RZ, 0x4, R4 ;  /* 0x00000004ff077819 */ /* 0x000fe20000011404 */
[--C-:B------:R-:W-:Y:S01]  /*4200*/  FFMA.FTZ R51, R51, UR11, -R10.reuse ;  /* 0x0000000b33337c23 */ /* 0x100fe2000801080a */
[----:B------:R-:W-:Y:S01]  /*4210*/  LOP3.LUT R6, R6, 0x7ffffe00, RZ, 0xc0, !PT ;  /* 0x7ffffe0006067812 */ /* 0x000fe200078ec0ff */
[C---:B------:R-:W-:Y:S01]  /*4220*/  IMAD.SHL.U32 R4, R8.reuse, 0x40, RZ ;  /* 0x0000004008047824 */ /* 0x040fe200078e00ff */
[C---:B------:R-:W-:Y:S01]  /*4230*/  LOP3.LUT P1, RZ, R8.reuse, 0x2, RZ, 0xc0, !PT ;  /* 0x0000000208ff7812 */ /* 0x040fe2000782c0ff */
[----:B------:R-:W-:Y:S01]  /*4240*/  IMAD.SHL.U32 R7, R7, 0x8, RZ ;  /* 0x0000000807077824 */ /* 0x000fe200078e00ff */
[----:B------:R-:W-:Y:S01]  /*4250*/  LOP3.LUT P2, RZ, R8, 0x4, RZ, 0xc0, !PT ;  /* 0x0000000408ff7812 */ /* 0x000fe2000784c0ff */
[----:B------:R-:W2:Y:S01]  /*4260*/  MUFU.EX2 R31, R31 ;  /* 0x0000001f001f7308 */ /* 0x000ea20000000800 */
[----:B------:R-:W-:Y:S01]  /*4270*/  LOP3.LUT R4, R4, 0x1c0, RZ, 0xc0, !PT ;  /* 0x000001c004047812 */ /* 0x000fe200078ec0ff */
[--C-:B------:R-:W-:Y:S01]  /*4280*/  FFMA.FTZ R54, R54, UR11, -R10.reuse ;  /* 0x0000000b36367c23 */ /* 0x100fe2000801080a */
[----:B------:R-:W-:Y:S01]  /*4290*/  FFMA.FTZ R10, R55, UR11, -R10 ;  /* 0x0000000b370a7c23 */ /* 0x000fe2000801080a */
[----:B-1----:R-:W-:-:S02]  /*42a0*/  F2FP.BF16.F32.PACK_AB R153, R27, R26 ;  /* 0x0000001a1b99723e */ /* 0x002fc400000010ff */
[----:B------:R-:W-:Y:S02]  /*42b0*/  LOP3.LUT R7, R4, 0x8, R7, 0xf8, !PT ;  /* 0x0000000804077812 */ /* 0x000fe400078ef807 */
[----:B------:R-:W-:Y:S01]  /*42c0*/  SHF.R.U32.HI R4, RZ, 0x3, R4 ;  /* 0x00000003ff047819 */ /* 0x000fe20000011604 */
[----:B------:R-:W-:Y:S01]  /*42d0*/  MUFU.EX2 R34, R34 ;  /* 0x0000002200227308 */ /* 0x000fe20000000800 */
[----:B------:R-:W-:Y:S02]  /*42e0*/  F2FP.BF16.F32.PACK_AB R156, R33, R32 ;  /* 0x00000020219c723e */ /* 0x000fe400000010ff */
[----:B------:R-:W-:Y:S01]  /*42f0*/  LOP3.LUT R12, R7, R4, RZ, 0x3c, !PT ;  /* 0x00000004070c7212 */ /* 0x000fe200078e3cff */
[----:B------:R-:W-:Y:S01]  /*4300*/  FADD.FTZ R7, R24, R25 ;  /* 0x0000001918077221 */ /* 0x000fe20000010000 */
[----:B------:R-:W-:Y:S02]  /*4310*/  F2FP.BF16.F32.PACK_AB R158, R37, R36 ;  /* 0x00000024259e723e */ /* 0x000fe400000010ff */
[----:B------:R-:W-:Y:S01]  /*4320*/  IADD3 R8, R12, R6, R13 ;  /* 0x000000060c087210 */ /* 0x000fe20007ffe00d */
[----:B------:R-:W-:Y:S01]  /*4330*/  FADD.FTZ R4, R28, R7 ;  /* 0x000000071c047221 */ /* 0x000fe20000010000 */
[----:B------:R-:W1:Y:S01]  /*4340*/  MUFU.EX2 R35, R35 ;  /* 0x0000002300237308 */ /* 0x000e620000000800 */
[----:B------:R-:W-:Y:S01]  /*4350*/  IMAD.MOV.U32 R12, RZ, RZ, 0x20 ;  /* 0x00000020ff0c7424 */ /* 0x000fe200078e00ff */
[----:B------:R-:W-:Y:S01]  /*4360*/  LEA R8, R8, UR41, 0x1 ;  /* 0x0000002908087c11 */ /* 0x000fe2000f8e08ff */
[----:B------:R-:W-:Y:S01]  /*4370*/  FADD.FTZ R7, R29, R4 ;  /* 0x000000041d077221 */ /* 0x000fe20000010000 */
[----:B--2---:R-:W-:-:S02]  /*4380*/  F2FP.BF16.F32.PACK_AB R155, R31, R30 ;  /* 0x0000001e1f9b723e */ /* 0x004fc400000010ff */
[----:B------:R-:W-:Y:S01]  /*4390*/  SEL R12, R12, 0xffffffe0, !P1 ;  /* 0xffffffe00c0c7807 */ /* 0x000fe20004800000 */
[----:B------:R-:W-:Y:S01]  /*43a0*/  FADD.FTZ R4, R32, R7 ;  /* 0x0000000720047221 */ /* 0x000fe20000010000 */
[----:B------:R-:W-:Y:S01]  /*43b0*/  FADD.FTZ R7, R26, R27 ;  /* 0x0000001b1a077221 */ /* 0x000fe20000010000 */
[----:B------:R-:W2:Y:S01]  /*43c0*/  MUFU.EX2 R40, R40 ;  /* 0x0000002800287308 */ /* 0x000ea20000000800 */
[----:B------:R3:W-:Y:S01]  /*43d0*/  STSM.16.M88.4 [R8+0x26800], R152 ;  /* 0x0268009808007844 */ /* 0x0007e20000000200 */
[----:B------:R-:W-:Y:S01]  /*43e0*/  FADD.FTZ R13, R33, R4 ;  /* 0x00000004210d7221 */ /* 0x000fe20000010000 */
[----:B------:R-:W-:-:S03]  /*43f0*/  FADD.FTZ R4, R30, R7 ;  /* 0x000000071e047221 */ /* 0x000fc60000010000 */
[----:B------:R-:W-:Y:S01]  /*4400*/  FADD.FTZ R6, R36, R13 ;  /* 0x0000000d24067221 */ /* 0x000fe20000010000 */
[----:B------:R-:W-:Y:S01]  /*4410*/  FADD.FTZ R7, R31, R4 ;  /* 0x000000041f077221 */ /* 0x000fe20000010000 */
[----:B------:R-:W4:Y:S01]  /*4420*/  MUFU.EX2 R38, R38 ;  /* 0x0000002600267308 */ /* 0x000f220000000800 */
[----:B-1----:R-:W-:Y:S01]  /*4430*/  F2FP.BF16.F32.PACK_AB R157, R35, R34 ;  /* 0x00000022239d723e */ /* 0x002fe200000010ff */
[----:B------:R-:W-:Y:S01]  /*4440*/  FADD.FTZ R13, R37, R6 ;  /* 0x00000006250d7221 */ /* 0x000fe20000010000 */
[----:B------:R-:W-:-:S04]  /*4450*/  FADD.FTZ R4, R34, R7 ;  /* 0x0000000722047221 */ /* 0x000fc80000010000 */
[----:B------:R-:W-:Y:S01]  /*4460*/  FADD.FTZ R7, R35, R4 ;  /* 0x0000000423077221 */ /* 0x000fe20000010000 */
[----:B------:R-:W1:Y:S01]  /*4470*/  MUFU.EX2 R41, R41 ;  /* 0x0000002900297308 */ /* 0x000e620000000800 */
[----:B--2---:R-:W-:-:S07]  /*4480*/  FADD.FTZ R6, R40, R13 ;  /* 0x0000000d28067221 */ /* 0x004fce0000010000 */
[----:B------:R-:W2:Y:S01]  /*4490*/  MUFU.EX2 R39, R39 ;  /* 0x0000002700277308 */ /* 0x000ea20000000800 */
[----:B----4-:R-:W-:Y:S01]  /*44a0*/  FADD.FTZ R4, R38, R7 ;  /* 0x0000000726047221 */ /* 0x010fe20000010000 */
[----:B------:R-:W-:-:S06]  /*44b0*/  VIADD R7, R8, 0x26840 ;  /* 0x0002684008077836 */ /* 0x000fcc0000000000 */
[----:B------:R-:W4:Y:S01]  /*44c0*/  MUFU.EX2 R42, R42 ;  /* 0x0000002a002a7308 */ /* 0x000f220000000800 */
[C---:B-1----:R-:W-:Y:S01]  /*44d0*/  FADD.FTZ R17, R41.reuse, R6 ;  /* 0x0000000629117221 */ /* 0x042fe20000010000 */
[----:B------:R-:W-:Y:S01]  /*44e0*/  VIADD R6, R8, 0x26800 ;  /* 0x0002680008067836 */ /* 0x000fe20000000000 */
[----:B------:R-:W-:-:S04]  /*44f0*/  F2FP.BF16.F32.PACK_AB R160, R41, R40 ;  /* 0x0000002829a0723e */ /* 0x000fc800000010ff */
[C---:B------:R-:W-:Y:S01]  /*4500*/  @P2 IADD3 R7, R6.reuse, -0x40, RZ ;  /* 0xffffffc006072810 */ /* 0x040fe20007ffe0ff */
[----:B------:R-:W1:Y:S01]  /*4510*/  MUFU.EX2 R43, R43 ;  /* 0x0000002b002b7308 */ /* 0x000e620000000800 */
[C---:B--2---:R-:W-:Y:S01]  /*4520*/  FADD.FTZ R15, R39.reuse, R4 ;  /* 0x00000004270f7221 */ /* 0x044fe20000010000 */
[----:B------:R-:W-:Y:S01]  /*4530*/  IMAD.IADD R6, R6, 0x1, R12 ;  /* 0x0000000106067824 */ /* 0x000fe200078e020c */
[----:B------:R-:W-:-:S05]  /*4540*/  F2FP.BF16.F32.PACK_AB R159, R39, R38 ;  /* 0x00000026279f723e */ /* 0x000fca00000010ff */
[----:B------:R-:W2:Y:S01]  /*4550*/  MUFU.EX2 R44, R44 ;  /* 0x0000002c002c7308 */ /* 0x000ea20000000800 */
[----:B----4-:R-:W-:Y:S01]  /*4560*/  FADD.FTZ R4, R42, R15 ;  /* 0x0000000f2a047221 */ /* 0x010fe20000010000 */
[----:B------:R3:W-:Y:S06]  /*4570*/  STSM.16.M88.4 [R6], R156 ;  /* 0x0000009c06007844 */ /* 0x0007ec0000000200 */
[----:B------:R-:W-:Y:S01]  /*4580*/  MUFU.EX2 R46, R46 ;  /* 0x0000002e002e7308 */ /* 0x000fe20000000800 */
[C---:B-1----:R-:W-:Y:S01]  /*4590*/  FADD.FTZ R15, R43.reuse, R4 ;  /* 0x000000042b0f7221 */ /* 0x042fe20000010000 */
[----:B------:R-:W-:Y:S01]  /*45a0*/  IMAD.IADD R4, R12, 0x1, R7 ;  /* 0x000000010c047824 */ /* 0x000fe200078e0207 */
[----:B------:R-:W-:-:S05]  /*45b0*/  F2FP.BF16.F32.PACK_AB R161, R43, R42 ;  /* 0x0000002a2ba1723e */ /* 0x000fca00000010ff */
[----:B------:R-:W1:Y:S01]  /*45c0*/  MUFU.EX2 R45, R45 ;  /* 0x0000002d002d7308 */ /* 0x000e620000000800 */
[----:B--2---:R-:W-:-:S07]  /*45d0*/  FADD.FTZ R12, R44, R17 ;  /* 0x000000112c0c7221 */ /* 0x004fce0000010000 */
[----:B------:R-:W2:Y:S08]  /*45e0*/  MUFU.EX2 R47, R47 ;  /* 0x0000002f002f7308 */ /* 0x000eb00000000800 */
[----:B------:R-:W-:Y:S01]  /*45f0*/  MUFU.EX2 R48, R48 ;  /* 0x0000003000307308 */ /* 0x000fe20000000800 */
[C---:B-1----:R-:W-:Y:S01]  /*4600*/  F2FP.BF16.F32.PACK_AB R162, R45.reuse, R44 ;  /* 0x0000002c2da2723e */ /* 0x042fe200000010ff */
[----:B------:R-:W-:-:S06]  /*4610*/  FADD.FTZ R45, R45, R12 ;  /* 0x0000000c2d2d7221 */ /* 0x000fcc0000010000 */
[----:B------:R-:W1:Y:S01]  /*4620*/  MUFU.EX2 R49, R49 ;  /* 0x0000003100317308 */ /* 0x000e620000000800 */
[----:B--2---:R-:W-:-:S05]  /*4630*/  F2FP.BF16.F32.PACK_AB R163, R47, R46 ;  /* 0x0000002e2fa3723e */ /* 0x004fca00000010ff */
[----:B------:R3:W-:Y:S02]  /*4640*/  STSM.16.M88.4 [R7], R160 ;  /* 0x000000a007007844 */ /* 0x0007e40000000200 */
[----:B------:R-:W-:Y:S08]  /*4650*/  MUFU.EX2 R50, R50 ;  /* 0x0000003200327308 */ /* 0x000ff00000000800 */
[----:B------:R-:W2:Y:S01]  /*4660*/  MUFU.EX2 R51, R51 ;  /* 0x0000003300337308 */ /* 0x000ea20000000800 */
[----:B-1----:R-:W-:Y:S01]  /*4670*/  F2FP.BF16.F32.PACK_AB R164, R49, R48 ;  /* 0x0000003031a4723e */ /* 0x002fe200000010ff */
[----:B------:R-:W-:-:S04]  /*4680*/  FADD.FTZ R48, R48, R45 ;  /* 0x0000002d30307221 */ /* 0x000fc80000010000 */
[----:B------:R-:W-:Y:S02]  /*4690*/  FADD.FTZ R49, R49, R48 ;  /* 0x0000003031317221 */ /* 0x000fe40000010000 */
[----:B------:R-:W1:Y:S08]  /*46a0*/  MUFU.EX2 R52, R52 ;  /* 0x0000003400347308 */ /* 0x000e700000000800 */
[----:B------:R-:W-:Y:S01]  /*46b0*/  MUFU.EX2 R54, R54 ;  /* 0x0000003600367308 */ /* 0x000fe20000000800 */
[----:B--2---:R-:W-:-:S07]  /*46c0*/  F2FP.BF16.F32.PACK_AB R165, R51, R50 ;  /* 0x0000003233a5723e */ /* 0x004fce00000010ff */
[----:B------:R2:W4:Y:S01]  /*46d0*/  MUFU.EX2 R13, R10 ;  /* 0x0000000a000d7308 */ /* 0x0005220000000800 */
[----:B-1----:R-:W-:Y:S01]  /*46e0*/  F2FP.BF16.F32.PACK_AB R166, R11, R52 ;  /* 0x000000340ba6723e */ /* 0x002fe200000010ff */
[----:B--2---:R-:W-:-:S04]  /*46f0*/  FADD.FTZ R10, R46, R15 ;  /* 0x0000000f2e0a7221 */ /* 0x004fc80000010000 */
[----:B------:R-:W-:Y:S01]  /*4700*/  FADD.FTZ R47, R47, R10 ;  /* 0x0000000a2f2f7221 */ /* 0x000fe20000010000 */
[----:B------:R-:W-:-:S03]  /*4710*/  FADD.FTZ R10, R52, R49 ;  /* 0x00000031340a7221 */ /* 0x000fc60000010000 */
[----:B------:R-:W-:Y:S01]  /*4720*/  FADD.FTZ R50, R50, R47 ;  /* 0x0000002f32327221 */ /* 0x000fe20000010000 */
[----:B----4-:R-:W-:Y:S01]  /*4730*/  F2FP.BF16.F32.PACK_AB R167, R13, R54 ;  /* 0x000000360da7723e */ /* 0x010fe200000010ff */
[----:B------:R-:W-:Y:S02]  /*4740*/  FADD.FTZ R10, R11, R10 ;  /* 0x0000000a0b0a7221 */ /* 0x000fe40000010000 */
[----:B------:R-:W-:Y:S02]  /*4750*/  FADD.FTZ R51, R51, R50 ;  /* 0x0000003233337221 */ /* 0x000fe40000010000 */
[----:B------:R3:W-:Y:S02]  /*4760*/  STSM.16.M88.4 [R4], R164 ;  /* 0x000000a404007844 */ /* 0x0007e40000000200 */
[----:B------:R-:W-:-:S04]  /*4770*/  FADD.FTZ R54, R54, R51 ;  /* 0x0000003336367221 */ /* 0x000fc80000010000 */
[----:B------:R-:W-:Y:S01]  /*4780*/  FADD.FTZ R11, R13, R54 ;  /* 0x000000360d0b7221 */ /* 0x000fe20000010000 */
[----:B------:R-:W-:Y:S06]  /*4790*/  @!P0 BRA `(.L_x_3234) ;  /* 0x0000000000048947 */ /* 0x000fec0003800000 */
[----:B------:R-:W-:Y:S01]  /*47a0*/  BPT.TRAP 0x1 ;  /* 0x000000040000795c */ /* 0x000fe20000300000 */
.L_x_3234:
[----:B------:R1:W2:Y:S01]  /*47b0*/  SYNCS.PHASECHK.TRANS64.TRYWAIT P1, [UR41+0x28c50], R9 ;  /* 0x028c5009ff0075a7 */ /* 0x0002a20008020169 */
[----:B------:R-:W-:Y:S05]  /*47c0*/  @!P0 BRA `(.L_x_3235) ;  /* 0x0000000000048947 */ /* 0x000fea0003800000 */
[----:B------:R-:W-:Y:S01]  /*47d0*/  BPT.TRAP 0x1 ;  /* 0x000000040000795c */ /* 0x000fe20000300000 */
.L_x_3235:
[----:B------:R-:W-:Y:S01]  /*47e0*/  ULOP3.LUT UR24, UR45, 0x2000000, URZ, 0xfc, !UPT ;  /* 0x020000002d187892 */ /* 0x000fe2000f8efc3f */
[----:B--2---:R-:W-:Y:S11]  /*47f0*/  @P1 BRA `(.L_x_3236) ;  /* 0x0000000000081947 */ /* 0x004ff60003800000 */
[----:B------:R-:W2:Y:S02]  /*4800*/  SYNCS.PHASECHK.TRANS64.TRYWAIT P1, [UR41+0x28c50], R9 ;  /* 0x028c5009ff0075a7 */ /* 0x000ea40008020169 */
[----:B--2---:R-:W-:Y:S05]  /*4810*/  @!P1 BRA `(.L_x_3237) ;  /* 0x0000008400989947 */ /* 0x004fea0003800000 */
.L_x_3236:
[----:B------:R-:W-:Y:S01]  /*4820*/  WARPGROUP.ARRIVE ;  /* 0x00000000000079c5 */ /* 0x000fe20000000000 */
[----:B------:R-:W-:Y:S01]  /*4830*/  UMOV UR14, UR24 ;  /* 0x00000018000e7c82 */ /* 0x000fe20008000000 */
[----:B------:R-:W-:Y:S01]  /*4840*/  UMOV UR15, 0x40000040 ;  /* 0x40000040000f7882 */ /* 0x000fe20000000000 */
[----:B------:R-:W-:-:S03]  /*4850*/  UIADD3 UR4, UR24, 0x80, URZ ;  /* 0x0000008018047890 */ /* 0x000fc6000fffe03f */
[----:B------:R-:W-:Y:S01]  /*4860*/  HGMMA.64x256x16.F32.BF16 R24, R152, gdesc[UR12].tnspB, RZ, !UPT, gsb0 ;  /* 0x43e0000c98187df0 */ /* 0x000fe2000c0018ff */
[----:B------:R-:W-:-:S03]  /*4870*/  UMOV UR15, 0x40000040 ;  /* 0x40000040000f7882 */ /* 0x000fc60000000000 */
[----:B------:R-:W-:Y:S01]  /*4880*/  UMOV UR14, UR4 ;  /* 0x00000004000e7c82 */ /* 0x000fe20008000000 */
[----:B------:R-:W-:Y:S01]  /*4890*/  UIADD3 UR4, UR24, 0x100, URZ ;  /* 0x0000010018047890 */ /* 0x000fe2000fffe03f */
[----:B------:R-:W-:Y:S02]  /*48a0*/  WARPGROUP.DEPBAR.LE gsb0, 0x0 ;  /* 0x00008000000079c5 */ /* 0x000fe40000010000 */
[----:B------:R-:W-:-:S15]  /*48b0*/  WARPGROUP.ARRIVE ;  /* 0x00000000000079c5 */ /* 0x000fde0000000000 */
[----:B------:R-:W-:-:S05]  /*48c0*/  NOP ;  /* 0x0000000000007918 */ /* 0x000fca0000000000 */
[----:B------:R-:W-:Y:S01]  /*48d0*/  HGMMA.64x256x16.F32.BF16 R24, R156, gdesc[UR12].tnspB, R24, gsb0 ;  /* 0x43e0000c9c187df0 */ /* 0x000fe20008001818 */
[----:B------:R-:W-:Y:S01]  /*48e0*/  UMOV UR14, UR4 ;  /* 0x00000004000e7c82 */ /* 0x000fe20008000000 */
[----:B------:R-:W-:Y:S01]  /*48f0*/  UMOV UR15, 0x40000040 ;  /* 0x40000040000f7882 */ /* 0x000fe20000000000 */
[----:B------:R-:W-:Y:S01]  /*4900*/  UIADD3 UR4, UR24, 0x180, URZ ;  /* 0x0000018018047890 */ /* 0x000fe2000fffe03f */
[----:B------:R-:W-:Y:S02]  /*4910*/  WARPGROUP.DEPBAR.LE gsb0, 0x0 ;  /* 0x00008000000079c5 */ /* 0x000fe40000010000 */
[----:B------:R-:W-:-:S15]  /*4920*/  WARPGROUP.ARRIVE ;  /* 0x00000000000079c5 */ /* 0x000fde0000000000 */
[----:B------:R-:W-:-:S07]  /*4930*/  NOP ;  /* 0x0000000000007918 */ /* 0x000fce0000000000 */
[----:B------:R-:W-:Y:S01]  /*4940*/  HGMMA.64x256x16.F32.BF16 R24, R160, gdesc[UR12].tnspB, R24, gsb0 ;  /* 0x43e0000ca0187df0 */ /* 0x000fe20008001818 */
[----:B------:R-:W-:Y:S01]  /*4950*/  UMOV UR14, UR4 ;  /* 0x00000004000e7c82 */ /* 0x000fe20008000000 */
[----:B------:R-:W-:Y:S01]  /*4960*/  UMOV UR15, 0x40000040 ;  /* 0x40000040000f7882 */ /* 0x000fe20000000000 */
[----:B------:R-:W-:Y:S01]  /*4970*/  UMOV UR4, URZ ;  /* 0x0000003f00047c82 */ /* 0x000fe20008000000 */
[----:B------:R-:W-:Y:S02]  /*4980*/  WARPGROUP.DEPBAR.LE gsb0, 0x0 ;  /* 0x00008000000079c5 */ /* 0x000fe40000010000 */
[----:B------:R-:W-:-:S15]  /*4990*/  WARPGROUP.ARRIVE ;  /* 0x00000000000079c5 */ /* 0x000fde0000000000 */
[----:B------:R-:W-:-:S07]  /*49a0*/  NOP ;  /* 0x0000000000007918 */ /* 0x000fce0000000000 */
[----:B------:R-:W-:Y:S03]  /*49b0*/  HGMMA.64x256x16.F32.BF16 R24, R164, gdesc[UR12].tnspB, R24, gsb0 ;  /* 0x43e0000ca4187df0 */ /* 0x000fe60008001818 */
[----:B------:R-:W-:Y:S02]  /*49c0*/  WARPGROUP.DEPBAR.LE gsb0, 0x0 ;  /* 0x00008000000079c5 */ /* 0x000fe40000010000 */
[----:B------:R-:W-:Y:S01]  /*49d0*/  @!PT LDS RZ, [RZ] ;  /* 0x00000000fffff984 */ /* 0x000fe20000000800 */
[----:B------:R-:W-:Y:S01]  /*49e0*/  @!PT LDS RZ, [RZ] ;  /* 0x00000000fffff984 */ /* 0x000fe20000000800 */
[----:B------:R-:W-:Y:S01]  /*49f0*/  @!PT LDS RZ, [RZ] ;  /* 0x00000000fffff984 */ /* 0x000fe20000000800 */
[----:B------:R-:W-:Y:S01]  /*4a00*/  @!PT LDS RZ, [RZ] ;  /* 0x00000000fffff984 */ /* 0x000fe20000000800 */
[----:B------:R4:W-:Y:S06]  /*4a10*/  MEMBAR.ALL.CTA ;  /* 0x0000000000007992 */ /* 0x0009ec0000008000 */
[----:B----4-:R-:W4:Y:S02]  /*4a20*/  FENCE.VIEW.ASYNC.S ;  /* 0x00000000000073c6 */ /* 0x010f240000000000 */
[----:B----4-:R-:W-:Y:S01]  /*4a30*/  NOP ;  /* 0x0000000000007918 */ /* 0x010fe20000000000 */
[----:B------:R-:W-:Y:S06]  /*4a40*/  BAR.ARV 0xe, 0x100 ;  /* 0x0384000000007b1d */ /* 0x000fec0000002000 */
[----:B------:R-:W-:Y:S05]  /*4a50*/  @!P0 BRA `(.L_x_3238) ;  /* 0x0000000000048947 */ /* 0x000fea0003800000 */
[----:B------:R-:W-:Y:S01]  /*4a60*/  BPT.TRAP 0x1 ;  /* 0x000000040000795c */ /* 0x000fe20000300000 */
.L_x_3238:
[----:B------:R-:W-:Y:S02]  /*4a70*/  UIADD3 UR44, UR44, -0x2, URZ ;  /* 0xfffffffe2c2c7890 */ /* 0x000fe4000fffe03f */
[----:B------:R-:W-:Y:S02]  /*4a80*/  UIADD3 UR5, UR41, 0x28c60, URZ ;  /* 0x00028c6029057890 */ /* 0x000fe4000fffe03f */
[----:B------:R-:W-:Y:S02]  /*4a90*/  UISETP.GE.AND UP0, UPT, UR44, UR40, UPT ;  /* 0x000000282c00728c */ /* 0x000fe4000bf06270 */
[----:B------:R-:W-:-:S04]  /*4aa0*/  UPRMT UR5, UR42, 0x654, UR5 ;  /* 0x000006542a057896 */ /* 0x000fc80008000005 */
[----:B------:R-:W-:-:S05]  /*4ab0*/  PLOP3.LUT P1, PT, PT, PT, UP0, 0x80, 0x0 ;  /* 0x000000000000781c */ /* 0x000fca0003f2f008 */
[----:B------:R-:W-:Y:S08]  /*4ac0*/  SYNCS.ARRIVE.TRANS64.RED.A1T0 RZ, [UR5], RZ ;  /* 0x000000ffffff79a7 */ /* 0x000ff00008100405 */
[----:B------:R-:W-:Y:S05]  /*4ad0*/  @!P1 BRA `(.L_x_3239) ;  /* 0x0000001800409947 */ /* 0x000fea0003800000 */
[----:B------:R-:W-:Y:S01]  /*4ae0*/  UMOV UR4, URZ ;  /* 0x0000003f00047c82 */ /* 0x000fe20008000000 */
[----:B------:R-:W-:Y:S01]  /*4af0*/  UMOV UR5, URZ ;  /* 0x0000003f00057c82 */ /* 0x000fe20008000000 */
[----:B------:R-:W-:-:S05]  /*4b00*/  ULDC UR27, c[0x0][0x988] ;  /* 0x00026200001b7ab9 */ /* 0x000fca0000000800 */
.L_x_3250:
[----:B------:R-:W-:Y:S01]  /*4b10*/  UIADD3 UR7, UR5, 0x1, URZ ;  /* 0x0000000105077890 */ /* 0x000fe2000fffe03f */
[----:B012---:R-:W-:Y:S01]  /*4b20*/  IMAD.U32 R9, RZ, RZ, UR44 ;  /* 0x0000002cff097e24 */ /* 0x007fe2000f8e00ff */
[----:B------:R-:W-:Y:S02]  /*4b30*/  UIADD3 UR44, UR44, -0x1, URZ ;  /* 0xffffffff2c2c7890 */ /* 0x000fe4000fffe03f */
[----:B------:R-:W-:Y:S02]  /*4b40*/  UISETP.NE.AND UP0, UPT, UR7, 0x2, UPT ;  /* 0x000000020700788c */ /* 0x000fe4000bf05270 */
[----:B------:R-:W-:Y:S02]  /*4b50*/  ISETP.GT.AND P1, PT, R9, UR40, PT ;  /* 0x0000002809007c0c */ /* 0x000fe4000bf24270 */
[----:B------:R-:W-:Y:S02]  /*4b60*/  USEL UR10, URZ, 0x1, UP0 ;  /* 0x000000013f0a7887 */ /* 0x000fe40008000000 */
[----:B------:R-:W-:-:S02]  /*4b70*/  USEL UR25, UR7, URZ, UP0 ;  /* 0x0000003f07197287 */ /* 0x000fc40008000000 */
[----:B------:R-:W-:Y:S01]  /*4b80*/  ULOP3.LUT UR4, UR4, UR10, URZ, 0x3c, !UPT ;  /* 0x0000000a04047292 */ /* 0x000fe2000f8e3c3f */
[----:B------:R-:W-:Y:S11]  /*4b90*/  @!P0 BRA `(.L_x_3240) ;  /* 0x0000000000048947 */ /* 0x000ff60003800000 */
[----:B------:R-:W-:Y:S01]  /*4ba0*/  BPT.TRAP 0x1 ;  /* 0x000000040000795c */ /* 0x000fe20000300000 */
.L_x_3240:
[----:B------:R-:W-:Y:S01]  /*4bb0*/  ULEA UR26, UR25, UR41, 0x3 ;  /* 0x00000029191a7291 */ /* 0x000fe2000f8e183f */
[----:B------:R-:W-:-:S04]  /*4bc0*/  MOV R9, UR4 ;  /* 0x0000000400097c02 */ /* 0x000fc80008000f00 */
[----:B------:R-:W-:-:S04]  /*4bd0*/  SHF.L.U32 R9, R9, 0x1f, RZ ;  /* 0x0000001f09097819 */ /* 0x000fc800000006ff */
[----:B------:R0:W1:Y:S01]  /*4be0*/  SYNCS.PHASECHK.TRANS64.TRYWAIT P2, [UR26+0x28c30], R9 ;  /* 0x028c3009ff0075a7 */ /* 0x000062000804015a */
[----:B------:R-:W-:Y:S05]  /*4bf0*/  @!P0 BRA `(.L_x_3241) ;  /* 0x0000000000048947 */ /* 0x000fea0003800000 */
[----:B------:R-:W-:Y:S01]  /*4c00*/  BPT.TRAP 0x1 ;  /* 0x000000040000795c */ /* 0x000fe20000300000 */
.L_x_3241:
[----:B-1----:R-:W-:Y:S05]  /*4c10*/  @P2 BRA `(.L_x_3242) ;  /* 0x0000000000082947 */ /* 0x002fea0003800000 */
[----:B------:R-:W1:Y:S02]  /*4c20*/  SYNCS.PHASECHK.TRANS64.TRYWAIT P2, [UR26+0x28c30], R9 ;  /* 0x028c3009ff0075a7 */ /* 0x000e64000804015a */
[----:B-1----:R-:W-:Y:S05]  /*4c30*/  @!P2 BRA `(.L_x_3243) ;  /* 0x0000008000a8a947 */ /* 0x002fea0003800000 */
.L_x_3242:
[----:B------:R-:W-:Y:S01]  /*4c40*/  ULEA UR10, UR25, UR6, 0x9 ;  /* 0x00000006190a7291 */ /* 0x000fe2000f8e483f */
[----:B---3--:R-:W-:Y:S01]  /*4c50*/  WARPGROUP.ARRIVE ;  /* 0x00000000000079c5 */ /* 0x008fe20000000000 */
[----:B------:R-:W-:Y:S01]  /*4c60*/  UMOV UR11, 0x40000040 ;  /* 0x40000040000b7882 */ /* 0x000fe20000000000 */
[----:B------:R-:W-:Y:S01]  /*4c70*/  UMOV UR15, 0x40000040 ;  /* 0x40000040000f7882 */ /* 0x000fe20000000000 */
[----:B------:R-:W-:Y:S02]  /*4c80*/  UIADD3 UR14, UR10, 0x2, URZ ;  /* 0x000000020a0e7890 */ /* 0x000fe4000fffe03f */
[----:B------:R-:W-:Y:S01]  /*4c90*/  UIADD3 UR18, UR10, 0x4, URZ ;  /* 0x000000040a127890 */ /* 0x000fe2000fffe03f */
[----:B------:R-:W-:Y:S02]  /*4ca0*/  UMOV UR19, 0x40000040 ;  /* 0x4000004000137882 */ /* 0x000fe40000000000 */
[----:B------:R-:W-:Y:S01]  /*4cb0*/  HGMMA.64x64x16.F32.BF16 R152, gdesc[UR8], RZ, !UPT, gsb0 ;  /* 0x00e00000089879f0 */ /* 0x000fe2000c0018ff */
[----:B------:R-:W-:Y:S01]  /*4cc0*/  UIADD3 UR22, UR10, 0x6, URZ ;  /* 0x000000060a167890 */ /* 0x000fe2000fffe03f */
[----:B------:R-:W-:Y:S01]  /*4cd0*/  UMOV UR23, 0x40000040 ;  /* 0x4000004000177882 */ /* 0x000fe20000000000 */
[----:B------:R-:W-:-:S02]  /*4ce0*/  WARPGROUP.DEPBAR.LE gsb0, 0x0 ;  /* 0x00008000000079c5 */ /* 0x000fc40000010000 */
        /* <DEDUP_REMOVED lines=11> */
.L_x_3244:
[----:B-1----:R-:W-:Y:S01]  /*4da0*/  FMNMX.FTZ R12, R152, R3, !PT ;  /* 0x00000003980c7209 */ /* 0x002fe20007810000 */
[----:B------:R-:W-:Y:S01]  /*4db0*/  UMOV UR11, UR27 ;  /* 0x0000001b000b7c82 */ /* 0x000fe20008000000 */
[----:B------:R-:W-:Y:S01]  /*4dc0*/  ISETP.NE.AND P2, PT, R0, RZ, PT ;  /* 0x000000ff0000720c */ /* 0x000fe20003f45270 */
[----:B------:R-:W-:Y:S01]  /*4dd0*/  UIADD3 UR7, UR26, 0x28c40, URZ ;  /* 0x00028c401a077890 */ /* 0x000fe2000fffe03f */
[----:B------:R-:W-:-:S03]  /*4de0*/  FMNMX.FTZ R13, R153, R12, !PT ;  /* 0x0000000c990d7209 */ /* 0x000fc60007810000 */
[----:B------:R-:W-:Y:S01]  /*4df0*/  UPRMT UR7, UR42, 0x654, UR7 ;  /* 0x000006542a077896 */ /* 0x000fe20008000007 */
[----:B------:R-:W-:-:S04]  /*4e00*/  FMNMX.FTZ R12, R156, R13, !PT ;  /* 0x0000000d9c0c7209 */ /* 0x000fc80007810000 */
[----:B------:R-:W-:-:S04]  /*4e10*/  FMNMX.FTZ R13, R157, R12, !PT ;  /* 0x0000000c9d0d7209 */ /* 0x000fc80007810000 */
[----:B------:R-:W-:Y:S01]  /*4e20*/  FMNMX.FTZ R12, R160, R13, !PT ;  /* 0x0000000da00c7209 */ /* 0x000fe20007810000 */
[----:B------:R-:W-:Y:S03]  /*4e30*/  SYNCS.ARRIVE.TRANS64.RED.A1T0 RZ, [UR7], RZ ;  /* 0x000000ffffff79a7 */ /* 0x000fe60008100407 */
[----:B------:R-:W-:-:S04]  /*4e40*/  FMNMX.FTZ R13, R161, R12, !PT ;  /* 0x0000000ca10d7209 */ /* 0x000fc80007810000 */
        /* <DEDUP_REMOVED lines=9> */
[----:B------:R-:W-:-:S05]  /*4ee0*/  FMNMX.FTZ R15, R181, R12, !PT ;  /* 0x0000000cb50f7209 */ /* 0x000fca0007810000 */
[----:B------:R-:W1:Y:S02]  /*4ef0*/  SHFL.BFLY PT, R12, R15, 0x2, 0x1f ;  /* 0x0c401f000f0c7f89 */ /* 0x000e6400000e0000 */
        /* <DEDUP_REMOVED lines=10> */
[----:B------:R-:W-:-:S03]  /*4fa0*/  FMNMX.FTZ R13, R167, R14, !PT ;  /* 0x0000000ea70d7209 */ /* 0x000fc60007810000 */
[----:B------:R-:W-:Y:S01]  /*4fb0*/  FMUL.FTZ R184, R12, UR11 ;  /* 0x0000000b0cb87c20 */ /* 0x000fe20008410000 */
[----:B------:R-:W-:Y:S01]  /*4fc0*/  FMNMX.FTZ R14, R170, R13, !PT ;  /* 0x0000000daa0e7209 */ /* 0x000fe20007810000 */
[----:B------:R-:W-:Y:S02]  /*4fd0*/  FADD.FTZ R3, -R12, R3 ;  /* 0x000000030c037221 */ /* 0x000fe40000010100 */
[--C-:B------:R-:W-:Y:S01]  /*4fe0*/  FFMA.FTZ R152, R152, UR11, -R184.reuse ;  /* 0x0000000b98987c23 */ /* 0x100fe200080108b8 */
[----:B------:R-:W-:Y:S01]  /*4ff0*/  FMNMX.FTZ R13, R171, R14, !PT ;  /* 0x0000000eab0d7209 */ /* 0x000fe20007810000 */
[----:B------:R-:W-:Y:S01]  /*5000*/  FMUL.FTZ R3, R3, UR11 ;  /* 0x0000000b03037c20 */ /* 0x000fe20008410000 */
[--C-:B------:R-:W-:Y:S01]  /*5010*/  FFMA.FTZ R19, R156, UR11, -R184.reuse ;  /* 0x0000000b9c137c23 */ /* 0x100fe200080108b8 */
[--C-:B------:R-:W-:Y:S01]  /*5020*/  FFMA.FTZ R156, R160, UR11, -R184.reuse ;  /* 0x0000000ba09c7c23 */ /* 0x100fe200080108b8 */
[----:B------:R-:W-:Y:S01]  /*5030*/  FMNMX.FTZ R14, R174, R13, !PT ;  /* 0x0000000dae0e7209 */ /* 0x000fe20007810000 */
[--C-:B------:R-:W-:Y:S01]  /*5040*/  FFMA.FTZ R13, R153, UR11, -R184.reuse ;  /* 0x0000000b990d7c23 */ /* 0x100fe200080108b8 */
[----:B------:R-:W-:Y:S01]  /*5050*/  MUFU.EX2 R152, R152 ;  /* 0x0000009800987308 */ /* 0x000fe20000000800 */
[--C-:B------:R-:W-:Y:S01]  /*5060*/  FFMA.FTZ R17, R161, UR11, -R184.reuse ;  /* 0x0000000ba1117c23 */ /* 0x100fe200080108b8 */
[----:B------:R-:W-:Y:S01]  /*5070*/  FMNMX.FTZ R15, R175, R14, !PT ;  /* 0x0000000eaf0f7209 */ /* 0x000fe20007810000 */
[--C-:B------:R-:W-:Y:S01]  /*5080*/  FFMA.FTZ R160, R168, UR11, -R184.reuse ;  /* 0x0000000ba8a07c23 */ /* 0x100fe200080108b8 */
[--C-:B------:R-:W-:Y:S01]  /*5090*/  FFMA.FTZ R23, R173, UR11, -R184.reuse ;  /* 0x0000000bad177c23 */ /* 0x100fe200080108b8 */
[--C-:B------:R-:W-:Y:S01]  /*50a0*/  FFMA.FTZ R180, R180, UR11, -R184.reuse ;  /* 0x0000000bb4b47c23 */ /* 0x100fe200080108b8 */
[----:B------:R-:W-:Y:S01]  /*50b0*/  FMNMX.FTZ R14, R178, R15, !PT ;  /* 0x0000000fb20e7209 */ /* 0x000fe20007810000 */
[----:B------:R-:W-:Y:S01]  /*50c0*/  FFMA.FTZ R181, R181, UR11, -R184 ;  /* 0x0000000bb5b57c23 */ /* 0x000fe200080108b8 */
[----:B------:R-:W1:Y:S02]  /*50d0*/  MUFU.EX2 R3, R3 ;  /* 0x0000000300037308 */ /* 0x000e640000000800 */
[----:B------:R-:W-:-:S04]  /*50e0*/  FMNMX.FTZ R15, R179, R14, !PT ;  /* 0x0000000eb30f7209 */ /* 0x000fc80007810000 */
[----:B------:R-:W-:Y:S01]  /*50f0*/  FMNMX.FTZ R16, R182, R15, !PT ;  /* 0x0000000fb6107209 */ /* 0x000fe20007810000 */
[--C-:B------:R-:W-:Y:S01]  /*5100*/  FFMA.FTZ R15, R157, UR11, -R184.reuse ;  /* 0x0000000b9d0f7c23 */ /* 0x100fe200080108b8 */
[----:B------:R-:W2:Y:S02]  /*5110*/  MUFU.EX2 R13, R13 ;  /* 0x0000000d000d7308 */ /* 0x000ea40000000800 */
[----:B------:R-:W-:Y:S01]  /*5120*/  FMNMX.FTZ R18, R183, R16, !PT ;  /* 0x00000010b7127209 */ /* 0x000fe20007810000 */
[--C-:B------:R-:W-:Y:S01]  /*5130*/  FFMA.FTZ R16, R164, UR11, -R184.reuse ;  /* 0x0000000ba4107c23 */ /* 0x100fe200080108b8 */
[----:B------:R-:W-:-:S03]  /*5140*/  FFMA.FTZ R164, R176, UR11, -R184 ;  /* 0x0000000bb0a47c23 */ /* 0x000fc600080108b8 */
[----:B------:R-:W3:Y:S01]  /*5150*/  SHFL.BFLY PT, R21, R18, 0x2, 0x1f ;  /* 0x0c401f0012157f89 */ /* 0x000ee200000e0000 */
[----:B------:R4:W-:Y:S01]  /*5160*/  MUFU.EX2 R14, R19 ;  /* 0x00000013000e7308 */ /* 0x0009e20000000800 */
[----:B-1----:R-:W-:Y:S01]  /*5170*/  FFMA.FTZ R10, R3, R10, R152 ;  /* 0x0000000a030a7223 */ /* 0x002fe20000010098 */
[-C--:B------:R-:W-:Y:S01]  /*5180*/  FMUL.FTZ R24, R24, R3.reuse ;  /* 0x0000000318187220 */ /* 0x080fe20000410000 */
[-C--:B------:R-:W-:Y:S01]  /*5190*/  FMUL.FTZ R25, R25, R3.reuse ;  /* 0x0000000319197220 */ /* 0x080fe20000410000 */
[-C--:B------:R-:W-:Y:S01]  /*51a0*/  FMUL.FTZ R28, R28, R3.reuse ;  /* 0x000000031c1c7220 */ /* 0x080fe20000410000 */
[-C--:B------:R-:W-:Y:S01]  /*51b0*/  FMUL.FTZ R29, R29, R3.reuse ;  /* 0x000000031d1d7220 */ /* 0x080fe20000410000 */
[-C--:B------:R-:W-:Y:S01]  /*51c0*/  FMUL.FTZ R32, R32, R3.reuse ;  /* 0x0000000320207220 */ /* 0x080fe20000410000 */
[-C--:B------:R-:W-:Y:S01]  /*51d0*/  FMUL.FTZ R33, R33, R3.reuse ;  /* 0x0000000321217220 */ /* 0x080fe20000410000 */
[----:B------:R-:W-:Y:S01]  /*51e0*/  MUFU.EX2 R15, R15 ;  /* 0x0000000f000f7308 */ /* 0x000fe20000000800 */
[--C-:B----4-:R-:W-:Y:S01]  /*51f0*/  FFMA.FTZ R19, R165, UR11, -R184.reuse ;  /* 0x0000000ba5137c23 */ /* 0x110fe200080108b8 */
[----:B--2---:R-:W-:Y:S01]  /*5200*/  F2FP.BF16.F32.PACK_AB R152, R13, R152 ;  /* 0x000000980d98723e */ /* 0x004fe200000010ff */
[--C-:B------:R-:W-:Y:S01]  /*5210*/  FFMA.FTZ R165, R177, UR11, -R184.reuse ;  /* 0x0000000bb1a57c23 */ /* 0x100fe200080108b8 */
[-C--:B------:R-:W-:Y:S01]  /*5220*/  FMUL.FTZ R36, R36, R3.reuse ;  /* 0x0000000324247220 */ /* 0x080fe20000410000 */
[-C--:B------:R-:W-:Y:S01]  /*5230*/  FMUL.FTZ R37, R37, R3.reuse ;  /* 0x0000000325257220 */ /* 0x080fe20000410000 */
[-C--:B------:R-:W-:Y:S01]  /*5240*/  FMUL.FTZ R40, R40, R3.reuse ;  /* 0x0000000328287220 */ /* 0x080fe20000410000 */
[-C--:B------:R-:W-:Y:S01]  /*5250*/  FMUL.FTZ R41, R41, R3.reuse ;  /* 0x0000000329297220 */ /* 0x080fe20000410000 */
[----:B------:R-:W-:Y:S01]  /*5260*/  MUFU.EX2 R156, R156 ;  /* 0x0000009c009c7308 */ /* 0x000fe20000000800 */
[-C--:B------:R-:W-:Y:S01]  /*5270*/  FMUL.FTZ R44, R44, R3.reuse ;  /* 0x000000032c2c7220 */ /* 0x080fe20000410000 */
[-C--:B------:R-:W-:Y:S01]  /*5280*/  FMUL.FTZ R45, R45, R3.reuse ;  /* 0x000000032d2d7220 */ /* 0x080fe20000410000 */
[-C--:B------:R-:W-:Y:S01]  /*5290*/  FMUL.FTZ R48, R48, R3.reuse ;  /* 0x0000000330307220 */ /* 0x080fe20000410000 */
[-C--:B------:R-:W-:Y:S01]  /*52a0*/  FMUL.FTZ R49, R49, R3.reuse ;  /* 0x0000000331317220 */ /* 0x080fe20000410000 */
[-C--:B------:R-:W-:Y:S01]  /*52b0*/  FMUL.FTZ R52, R52, R3.reuse ;  /* 0x0000000334347220 */ /* 0x080fe20000410000 */
[----:B------:R-:W-:Y:S01]  /*52c0*/  FMUL.FTZ R53, R53, R3 ;  /* 0x0000000335357220 */ /* 0x000fe20000410000 */
[----:B---3--:R-:W-:Y:S01]  /*52d0*/  FMNMX.FTZ R22, R18, R21, !PT ;  /* 0x0000001512167209 */ /* 0x008fe20007810000 */
[--C-:B------:R-:W-:Y:S01]  /*52e0*/  FFMA.FTZ R18, R172, UR11, -R184.reuse ;  /* 0x0000000bac127c23 */ /* 0x100fe200080108b8 */
[----:B------:R-:W-:Y:S01]  /*52f0*/  MUFU.EX2 R17, R17 ;  /* 0x0000001100117308 */ /* 0x000fe20000000800 */
[----:B------:R-:W-:Y:S01]  /*5300*/  FFMA.FTZ R21, R169, UR11, -R184 ;  /* 0x0000000ba9157c23 */ /* 0x000fe200080108b8 */
[-C--:B------:R-:W-:Y:S01]  /*5310*/  FMUL.FTZ R56, R56, R3.reuse ;  /* 0x0000000338387220 */ /* 0x080fe20000410000 */
[----:B------:R-:W1:Y:S01]  /*5320*/  SHFL.BFLY PT, R153, R22, 0x1, 0x1f ;  /* 0x0c201f0016997f89 */ /* 0x000e6200000e0000 */
        /* <DEDUP_REMOVED lines=22> */
[----:B------:R-:W-:Y:S01]  /*5490*/  FMUL.FTZ R96, R96, R3 ;  /* 0x0000000360607220 */ /* 0x000fe20000410000 */
[----:B-1----:R-:W-:Y:S01]  /*54a0*/  FMNMX.FTZ R20, R22, R153, !PT ;  /* 0x0000009916147209 */ /* 0x002fe20007810000 */
[-C--:B------:R-:W-:Y:S01]  /*54b0*/  FMUL.FTZ R97, R97, R3.reuse ;  /* 0x0000000361617220 */ /* 0x080fe20000410000 */
[-C--:B------:R-:W-:Y:S01]  /*54c0*/  FMUL.FTZ R100, R100, R3.reuse ;  /* 0x0000000364647220 */ /* 0x080fe20000410000 */
[-C--:B------:R-:W-:Y:S01]  /*54d0*/  FMUL.FTZ R101, R101, R3.reuse ;  /* 0x0000000365657220 */ /* 0x080fe20000410000 */
[-C--:B------:R-:W-:Y:S01]  /*54e0*/  FMUL.FTZ R104, R104, R3.reuse ;  /* 0x0000000368687220 */ /* 0x080fe20000410000 */
[C---:B------:R-:W-:Y:S01]  /*54f0*/  FADD.FTZ R153, -R20.reuse, R5 ;  /* 0x0000000514997221 */ /* 0x040fe20000010100 */
[----:B------:R-:W-:Y:S01]  /*5500*/  FMUL.FTZ R157, R20, UR11 ;  /* 0x0000000b149d7c20 */ /* 0x000fe20008410000 */
[----:B------:R-:W-:Y:S01]  /*5510*/  MUFU.EX2 R21, R21 ;  /* 0x0000001500157308 */ /* 0x000fe20000000800 */
[----:B------:R-:W-:Y:S01]  /*5520*/  FMUL.FTZ R105, R105, R3 ;  /* 0x0000000369697220 */ /* 0x000fe20000410000 */
[----:B------:R-:W-:Y:S01]  /*5530*/  FMUL.FTZ R153, R153, UR11 ;  /* 0x0000000b99997c20 */ /* 0x000fe20008410000 */
[--C-:B------:R-:W-:Y:S01]  /*5540*/  FFMA.FTZ R154, R154, UR11, -R157.reuse ;  /* 0x0000000b9a9a7c23 */ /* 0x100fe2000801089d */
[--C-:B------:R-:W-:Y:S01]  /*5550*/  FFMA.FTZ R155, R155, UR11, -R157.reuse ;  /* 0x0000000b9b9b7c23 */ /* 0x100fe2000801089d */
[--C-:B------:R-:W-:Y:S01]  /*5560*/  FFMA.FTZ R158, R158, UR11, -R157.reuse ;  /* 0x0000000b9e9e7c23 */ /* 0x100fe2000801089d */
[--C-:B------:R-:W-:Y:S01]  /*5570*/  FFMA.FTZ R159, R159, UR11, -R157.reuse ;  /* 0x0000000b9f9f7c23 */ /* 0x100fe2000801089d */
[--C-:B------:R-:W-:Y:S01]  /*5580*/  FFMA.FTZ R162, R162, UR11, -R157.reuse ;  /* 0x0000000ba2a27c23 */ /* 0x100fe2000801089d */
[----:B------:R1:W-:Y:S01]  /*5590*/  MUFU.EX2 R168, R153 ;  /* 0x0000009900a87308 */ /* 0x0003e20000000800 */
[--C-:B------:R-:W-:Y:S01]  /*55a0*/  FFMA.FTZ R163, R163, UR11, -R157.reuse ;  /* 0x0000000ba3a37c23 */ /* 0x100fe2000801089d */
[--C-:B------:R-:W-:Y:S01]  /*55b0*/  FFMA.FTZ R166, R166, UR11, -R157.reuse ;  /* 0x0000000ba6a67c23 */ /* 0x100fe2000801089d */
[--C-:B------:R-:W-:Y:S01]  /*55c0*/  FFMA.FTZ R167, R167, UR11, -R157.reuse ;  /* 0x0000000ba7a77c23 */ /* 0x100fe2000801089d */
[--C-:B------:R-:W-:Y:S01]  /*55d0*/  FFMA.FTZ R170, R170, UR11, -R157.reuse ;  /* 0x0000000baaaa7c23 */ /* 0x100fe2000801089d */
[--C-:B------:R-:W-:Y:S01]  /*55e0*/  FFMA.FTZ R171, R171, UR11, -R157.reuse ;  /* 0x0000000babab7c23 */ /* 0x100fe2000801089d */
[--C-:B------:R-:W-:Y:S01]  /*55f0*/  FFMA.FTZ R174, R174, UR11, -R157.reuse ;  /* 0x0000000baeae7c23 */ /* 0x100fe2000801089d */
[----:B------:R-:W-:Y:S01]  /*5600*/  FFMA.FTZ R175, R175, UR11, -R157 ;  /* 0x0000000bafaf7c23 */ /* 0x000fe2000801089d */
[----:B------:R-:W2:Y:S01]  /*5610*/  MUFU.EX2 R161, R154 ;  /* 0x0000009a00a17308 */ /* 0x000ea20000000800 */
[----:B-1----:R-:W-:-:S02]  /*5620*/  IMAD.U32 R153, RZ, RZ, UR5 ;  /* 0x00000005ff997e24 */ /* 0x002fc4000f8e00ff */
[--C-:B------:R-:W-:Y:S01]  /*5630*/  FFMA.FTZ R178, R178, UR11, -R157.reuse ;  /* 0x0000000bb2b27c23 */ /* 0x100fe2000801089d */
[--C-:B------:R-:W-:Y:S01]  /*5640*/  FFMA.FTZ R179, R179, UR11, -R157.reuse ;  /* 0x0000000bb3b37c23 */ /* 0x100fe2000801089d */
[--C-:B------:R-:W-:Y:S01]  /*5650*/  FFMA.FTZ R182, R182, UR11, -R157.reuse ;  /* 0x0000000bb6b67c23 */ /* 0x100fe2000801089d */
[----:B------:R-:W-:Y:S02]  /*5660*/  @!P2 IMAD R153, R153, 0x40, R2 ;  /* 0x000000409999a824 */ /* 0x000fe400078e0202 */
[----:B------:R-:W-:Y:S01]  /*5670*/  FFMA.FTZ R183, R183, UR11, -R157 ;  /* 0x0000000bb7b77c23 */ /* 0x000fe2000801089d */
[-C--:B------:R-:W-:Y:S01]  /*5680*/  FMUL.FTZ R108, R108, R3.reuse ;  /* 0x000000036c6c7220 */ /* 0x080fe20000410000 */
[----:B------:R1:W3:Y:S01]  /*5690*/  MUFU.EX2 R172, R155 ;  /* 0x0000009b00ac7308 */ /* 0x0002e20000000800 */
[-C--:B------:R-:W-:Y:S01]  /*56a0*/  FMUL.FTZ R109, R109, R3.reuse ;  /* 0x000000036d6d7220 */ /* 0x080fe20000410000 */
[-C--:B------:R-:W-:Y:S01]  /*56b0*/  FMUL.FTZ R112, R112, R3.reuse ;  /* 0x0000000370707220 */ /* 0x080fe20000410000 */
[-C--:B------:R-:W-:Y:S01]  /*56c0*/  FMUL.FTZ R113, R113, R3.reuse ;  /* 0x0000000371717220 */ /* 0x080fe20000410000 */
[-C--:B------:R-:W-:Y:S01]  /*56d0*/  FMUL.FTZ R116, R116, R3.reuse ;  /* 0x0000000374747220 */ /* 0x080fe20000410000 */
[-C--:B------:R-:W-:Y:S01]  /*56e0*/  FMUL.FTZ R117, R117, R3.reuse ;  /* 0x0000000375757220 */ /* 0x080fe20000410000 */
[-C--:B------:R-:W-:Y:S01]  /*56f0*/  FMUL.FTZ R120, R120, R3.reuse ;  /* 0x0000000378787220 */ /* 0x080fe20000410000 */
[----:B------:R-:W-:Y:S01]  /*5700*/  FMUL.FTZ R121, R121, R3 ;  /* 0x0000000379797220 */ /* 0x000fe20000410000 */
[----:B------:R-:W4:Y:S01]  /*5710*/  MUFU.EX2 R158, R158 ;  /* 0x0000009e009e7308 */ /* 0x000f220000000800 */
[----:B--2---:R-:W-:Y:S01]  /*5720*/  FFMA.FTZ R11, R168, R11, R161 ;  /* 0x0000000ba80b7223 */ /* 0x004fe200000100a1 */
[----:B-1----:R-:W-:Y:S01]  /*5730*/  FADD.FTZ R155, R13, R10 ;  /* 0x0000000a0d9b7221 */ /* 0x002fe20000010000 */
[-C--:B------:R-:W-:Y:S01]  /*5740*/  FMUL.FTZ R124, R124, R3.reuse ;  /* 0x000000037c7c7220 */ /* 0x080fe20000410000 */
[-C--:B------:R-:W-:Y:S01]  /*5750*/  FMUL.FTZ R125, R125, R3.reuse ;  /* 0x000000037d7d7220 */ /* 0x080fe20000410000 */
[-C--:B------:R-:W-:Y:S01]  /*5760*/  FMUL.FTZ R128, R128, R3.reuse ;  /* 0x0000000380807220 */ /* 0x080fe20000410000 */
[----:B------:R-:W-:Y:S01]  /*5770*/  FADD.FTZ R10, R14, R155 ;  /* 0x0000009b0e0a7221 */ /* 0x000fe20000010000 */
[-C--:B------:R-:W-:Y:S01]  /*5780*/  FMUL.FTZ R129, R129, R3.reuse ;  /* 0x0000000381817220 */ /* 0x080fe20000410000 */
[----:B------:R-:W1:Y:S01]  /*5790*/  MUFU.EX2 R159, R159 ;  /* 0x0000009f009f7308 */ /* 0x000e620000000800 */
[----:B---3--:R-:W-:Y:S01]  /*57a0*/  FADD.FTZ R11, R172, R11 ;  /* 0x0000000bac0b7221 */ /* 0x008fe20000010000 */
[-C--:B------:R-:W-:Y:S01]  /*57b0*/  FMUL.FTZ R132, R132, R3.reuse ;  /* 0x0000000384847220 */ /* 0x080fe20000410000 */
[-C--:B------:R-:W-:Y:S01]  /*57c0*/  FMUL.FTZ R133, R133, R3.reuse ;  /* 0x0000000385857220 */ /* 0x080fe20000410000 */
[-C--:B------:R-:W-:Y:S01]  /*57d0*/  FMUL.FTZ R136, R136, R3.reuse ;  /* 0x0000000388887220 */ /* 0x080fe20000410000 */
[-C--:B------:R-:W-:Y:S01]  /*57e0*/  FMUL.FTZ R137, R137, R3.reuse ;  /* 0x0000000389897220 */ /* 0x080fe20000410000 */
[-C--:B------:R-:W-:Y:S01]  /*57f0*/  FMUL.FTZ R140, R140, R3.reuse ;  /* 0x000000038c8c7220 */ /* 0x080fe20000410000 */
[-C--:B------:R-:W-:Y:S01]  /*5800*/  FMUL.FTZ R141, R141, R3.reuse ;  /* 0x000000038d8d7220 */ /* 0x080fe20000410000 */
[----:B------:R-:W2:Y:S01]  /*5810*/  MUFU.EX2 R162, R162 ;  /* 0x000000a200a27308 */ /* 0x000ea20000000800 */
[----:B----4-:R-:W-:Y:S01]  /*5820*/  FADD.FTZ R154, R158, R11 ;  /* 0x0000000b9e9a7221 */ /* 0x010fe20000010000 */
[----:B------:R-:W-:Y:S01]  /*5830*/  FADD.FTZ R11, R15, R10 ;  /* 0x0000000a0f0b7221 */ /* 0x000fe20000010000 */
[----:B------:R-:W-:Y:S01]  /*5840*/  @!P2 LEA R10, R153, UR41, 0x2 ;  /* 0x00000029990aac11 */ /* 0x000fe2000f8e10ff */
[-C--:B------:R-:W-:Y:S01]  /*5850*/  FMUL.FTZ R144, R144, R3.reuse ;  /* 0x0000000390907220 */ /* 0x080fe20000410000 */
[-C--:B------:R-:W-:Y:S01]  /*5860*/  FMUL.FTZ R145, R145, R3.reuse ;  /* 0x0000000391917220 */ /* 0x080fe20000410000 */
[-C--:B------:R-:W-:Y:S01]  /*5870*/  FMUL.FTZ R148, R148, R3.reuse ;  /* 0x0000000394947220 */ /* 0x080fe20000410000 */
[----:B------:R-:W-:Y:S01]  /*5880*/  FMUL.FTZ R149, R149, R3 ;  /* 0x0000000395957220 */ /* 0x000fe20000410000 */
[----:B------:R-:W3:Y:S01]  /*5890*/  MUFU.EX2 R163, R163 ;  /* 0x000000a300a37308 */ /* 0x000ee20000000800 */
[----:B-1----:R-:W-:Y:S01]  /*58a0*/  FADD.FTZ R155, R159, R154 ;  /* 0x0000009a9f9b7221 */ /* 0x002fe20000010000 */
[----:B------:R-:W-:Y:S01]  /*58b0*/  FADD.FTZ R154, R156, R11 ;  /* 0x0000000b9c9a7221 */ /* 0x000fe20000010000 */
[----:B------:R-:W-:Y:S01]  /*58c0*/  @!P2 STS [R10+0x28800], R3 ;  /* 0x028800030a00a388 */ /* 0x000fe20000000800 */
[C---:B------:R-:W-:Y:S01]  /*58d0*/  F2FP.BF16.F32.PACK_AB R156, R17.reuse, R156 ;  /* 0x0000009c119c723e */ /* 0x040fe200000010ff */
[----:B------:R-:W-:Y:S01]  /*58e0*/  FMUL.FTZ R26, R26, R168 ;  /* 0x000000a81a1a7220 */ /* 0x000fe20000410000 */
[----:B------:R-:W-:Y:S01]  /*58f0*/  FADD.FTZ R11, R17, R154 ;  /* 0x0000009a110b7221 */ /* 0x000fe20000010000 */
[----:B------:R1:W-:Y:S01]  /*5900*/  @!P2 STS [R10+0x28820], R168 ;  /* 0x028820a80a00a388 */ /* 0x0003e20000000800 */
[----:B------:R-:W4:Y:S01]  /*5910*/  MUFU.EX2 R166, R166 ;  /* 0x000000a600a67308 */ /* 0x000f220000000800 */
[----:B--2---:R-:W-:Y:S01]  /*5920*/  FADD.FTZ R176, R162, R155 ;  /* 0x0000009ba2b07221 */ /* 0x004fe20000010000 */
[----:B------:R-:W-:Y:S01]  /*5930*/  FADD.FTZ R154, R16, R11 ;  /* 0x0000000b109a7221 */ /* 0x000fe20000010000 */
[----:B------:R-:W-:Y:S01]  /*5940*/  F2FP.BF16.F32.PACK_AB R155, R159, R158 ;  /* 0x0000009e9f9b723e */ /* 0x000fe200000010ff */
[----:B------:R-:W-:Y:S01]  /*5950*/  FMUL.FTZ R27, R27, R168 ;  /* 0x000000a81b1b7220 */ /* 0x000fe20000410000 */
[C---:B------:R-:W-:Y:S01]  /*5960*/  F2FP.BF16.F32.PACK_AB R158, R19.reuse, R16 ;  /* 0x00000010139e723e */ /* 0x040fe200000010ff */
[----:B------:R-:W-:Y:S01]  /*5970*/  FADD.FTZ R11, R19, R154 ;  /* 0x0000009a130b7221 */ /* 0x000fe20000010000 */
[----:B------:R-:W-:Y:S01]  /*5980*/  F2FP.BF16.F32.PACK_AB R154, R15, R14 ;  /* 0x0000000e0f9a723e */ /* 0x000fe200000010ff */
[----:B------:R-:W2:Y:S01]  /*5990*/  MUFU.EX2 R167, R167 ;  /* 0x000000a700a77308 */ /* 0x000ea20000000800 */
[C---:B---3--:R-:W-:Y:S01]  /*59a0*/  FADD.FTZ R153, R163.reuse, R176 ;  /* 0x000000b0a3997221 */ /* 0x048fe20000010000 */
[----:B------:R-:W-:Y:S01]  /*59b0*/  FADD.FTZ R14, R160, R11 ;  /* 0x0000000ba00e7221 */ /* 0x000fe20000010000 */
[----:B------:R-:W-:Y:S01]  /*59c0*/  F2FP.BF16.F32.PACK_AB R157, R163, R162 ;  /* 0x000000a2a39d723e */ /* 0x000fe200000010ff */
[----:B------:R-:W-:Y:S01]  /*59d0*/  FMUL.FTZ R30, R30, R168 ;  /* 0x000000a81e1e7220 */ /* 0x000fe20000410000 */
[C---:B------:R-:W-:Y:S01]  /*59e0*/  F2FP.BF16.F32.PACK_AB R160, R21.reuse, R160 ;  /* 0x000000a015a0723e */ /* 0x040fe200000010ff */
[----:B------:R-:W-:Y:S01]  /*59f0*/  FADD.FTZ R11, R21, R14 ;  /* 0x0000000e150b7221 */ /* 0x000fe20000010000 */
[-C--:B------:R-:W-:Y:S01]  /*5a00*/  FMUL.FTZ R31, R31, R168.reuse ;  /* 0x000000a81f1f7220 */ /* 0x080fe20000410000 */
[----:B------:R-:W3:Y:S01]  /*5a10*/  MUFU.EX2 R170, R170 ;  /* 0x000000aa00aa7308 */ /* 0x000ee20000000800 */
[----:B----4-:R-:W-:Y:S01]  /*5a20*/  FADD.FTZ R176, R166, R153 ;  /* 0x00000099a6b07221 */ /* 0x010fe20000010000 */
[----:B------:R-:W-:Y:S01]  /*5a30*/  F2FP.BF16.F32.PACK_AB R153, R172, R161 ;  /* 0x000000a1ac99723e */ /* 0x000fe200000010ff */
[----:B------:R-:W-:Y:S01]  /*5a40*/  BAR.SYNC.DEFER_BLOCKING 0xf, 0x100 ;  /* 0x03c4000000007b1d */ /* 0x000fe20000010000 */
[-C--:B------:R-:W-:Y:S01]  /*5a50*/  FMUL.FTZ R34, R34, R168.reuse ;  /* 0x000000a822227220 */ /* 0x080fe20000410000 */
[-C--:B------:R-:W-:Y:S01]  /*5a60*/  FMUL.FTZ R35, R35, R168.reuse ;  /* 0x000000a823237220 */ /* 0x080fe20000410000 */
[-C--:B------:R-:W-:Y:S01]  /*5a70*/  FMUL.FTZ R38, R38, R168.reuse ;  /* 0x000000a826267220 */ /* 0x080fe20000410000 */
[-C--:B------:R-:W-:Y:S01]  /*5a80*/  FMUL.FTZ R39, R39, R168.reuse ;  /* 0x000000a827277220 */ /* 0x080fe20000410000 */
[----:B------:R-:W-:Y:S01]  /*5a90*/  FMUL.FTZ R42, R42, R168 ;  /* 0x000000a82a2a7220 */ /* 0x000fe20000410000 */
[----:B------:R-:W4:Y:S01]  /*5aa0*/  MUFU.EX2 R171, R171 ;  /* 0x000000ab00ab7308 */ /* 0x000f220000000800 */
[C---:B--2---:R-:W-:Y:S01]  /*5ab0*/  FADD.FTZ R13, R167.reuse, R176 ;  /* 0x000000b0a70d7221 */ /* 0x044fe20000010000 */
[----:B------:R-:W-:Y:S01]  /*5ac0*/  F2FP.BF16.F32.PACK_AB R159, R167, R166 ;  /* 0x000000a6a79f723e */ /* 0x000fe200000010ff */
[-C--:B------:R-:W-:Y:S01]  /*5ad0*/  FMUL.FTZ R43, R43, R168.reuse ;  /* 0x000000a82b2b7220 */ /* 0x080fe20000410000 */
[-C--:B------:R-:W-:Y:S01]  /*5ae0*/  FMUL.FTZ R46, R46, R168.reuse ;  /* 0x000000a82e2e7220 */ /* 0x080fe20000410000 */
[-C--:B------:R-:W-:Y:S01]  /*5af0*/  FMUL.FTZ R47, R47, R168.reuse ;  /* 0x000000a82f2f7220 */ /* 0x080fe20000410000 */
[-C--:B------:R-:W-:Y:S01]  /*5b00*/  FMUL.FTZ R50, R50, R168.reuse ;  /* 0x000000a832327220 */ /* 0x080fe20000410000 */
        /* <DEDUP_REMOVED lines=8> */
[----:B------:R-:W-:Y:S01]  /*5b90*/  FMUL.FTZ R63, R63, R168 ;  /* 0x000000a83f3f7220 */ /* 0x000fe20000410000 */
[----:B------:R-:W2:Y:S01]  /*5ba0*/  MUFU.EX2 R174, R174 ;  /* 0x000000ae00ae7308 */ /* 0x000ea20000000800 */
[C---:B----4-:R-:W-:Y:S01]  /*5bb0*/  FADD.FTZ R13, R171.reuse, R172 ;  /* 0x000000acab0d7221 */ /* 0x050fe20000010000 */
[----:B------:R-:W-:Y:S01]  /*5bc0*/  F2FP.BF16.F32.PACK_AB R161, R171, R170 ;  /* 0x000000aaaba1723e */ /* 0x000fe200000010ff */
[----:B------:R3:W-:Y:S01]  /*5bd0*/  STSM.16.M88.4 [R8+0x26800], R152 ;  /* 0x0268009808007844 */ /* 0x0007e20000000200 */
[-C--:B------:R-:W-:Y:S01]  /*5be0*/  FMUL.FTZ R66, R66, R168.reuse ;  /* 0x000000a842427220 */ /* 0x080fe20000410000 */
[-C--:B------:R-:W-:Y:S01]  /*5bf0*/  FMUL.FTZ R67, R67, R168.reuse ;  /* 0x000000a843437220 */ /* 0x080fe20000410000 */
[-C--:B------:R-:W-:Y:S01]  /*5c00*/  FMUL.FTZ R70, R70, R168.reuse ;  /* 0x000000a846467220 */ /* 0x080fe20000410000 */
[----:B------:R3:W-:Y:S01]  /*5c10*/  STSM.16.M88.4 [R6], R156 ;  /* 0x0000009c06007844 */ /* 0x0007e20000000200 */
[----:B------:R-:W4:Y:S01]  /*5c20*/  MUFU.EX2 R23, R23 ;  /* 0x0000001700177308 */ /* 0x000f220000000800 */
[----:B-1----:R-:W-:Y:S01]  /*5c30*/  FADD.FTZ R10, R18, R11 ;  /* 0x0000000b120a7221 */ /* 0x002fe20000010000 */
[-C--:B------:R-:W-:Y:S01]  /*5c40*/  FMUL.FTZ R71, R71, R168.reuse ;  /* 0x000000a847477220 */ /* 0x080fe20000410000 */
[-C--:B------:R-:W-:Y:S01]  /*5c50*/  FMUL.FTZ R74, R74, R168.reuse ;  /* 0x000000a84a4a7220 */ /* 0x080fe20000410000 */
[-C--:B------:R-:W-:Y:S01]  /*5c60*/  FMUL.FTZ R75, R75, R168.reuse ;  /* 0x000000a84b4b7220 */ /* 0x080fe20000410000 */
[-C--:B------:R-:W-:Y:S01]  /*5c70*/  FMUL.FTZ R78, R78, R168.reuse ;  /* 0x000000a84e4e7220 */ /* 0x080fe20000410000 */
[-C--:B------:R-:W-:Y:S01]  /*5c80*/  FMUL.FTZ R79, R79, R168.reuse ;  /* 0x000000a84f4f7220 */ /* 0x080fe20000410000 */
[-C--:B------:R-:W-:Y:S01]  /*5c90*/  FMUL.FTZ R82, R82, R168.reuse ;  /* 0x000000a852527220 */ /* 0x080fe20000410000 */
[----:B------:R-:W1:Y:S01]  /*5ca0*/  MUFU.EX2 R175, R175 ;  /* 0x000000af00af7308 */ /* 0x000e620000000800 */
[----:B--2---:R-:W-:Y:S01]  /*5cb0*/  FADD.FTZ R14, R174, R13 ;  /* 0x0000000dae0e7221 */ /* 0x004fe20000010000 */
        /* <DEDUP_REMOVED lines=9> */
[-C--:B------:R-:W-:Y:S01]  /*5d50*/  FMUL.FTZ R95, R95, R168.reuse ;  /* 0x000000a85f5f7220 */ /* 0x080fe20000410000 */
[-C--:B------:R-:W-:Y:S01]  /*5d60*/  FMUL.FTZ R98, R98, R168.reuse ;  /* 0x000000a862627220 */ /* 0x080fe20000410000 */
[-C--:B------:R-:W-:Y:S01]  /*5d70*/  FMUL.FTZ R99, R99, R168.reuse ;  /* 0x000000a863637220 */ /* 0x080fe20000410000 */
[-C--:B------:R-:W-:Y:S01]  /*5d80*/  FMUL.FTZ R102, R102, R168.reuse ;  /* 0x000000a866667220 */ /* 0x080fe20000410000 */
[----:B------:R-:W-:Y:S01]  /*5d90*/  FMUL.FTZ R103, R103, R168 ;  /* 0x000000a867677220 */ /* 0x000fe20000410000 */
[----:B------:R-:W4:Y:S01]  /*5da0*/  MUFU.EX2 R178, R178 ;  /* 0x000000b200b27308 */ /* 0x000f220000000800 */
[C---:B-1----:R-:W-:Y:S01]  /*5db0*/  FADD.FTZ R13, R175.reuse, R14 ;  /* 0x0000000eaf0d7221 */ /* 0x042fe20000010000 */
[----:B------:R-:W-:Y:S01]  /*5dc0*/  F2FP.BF16.F32.PACK_AB R163, R175, R174 ;  /* 0x000000aeafa3723e */ /* 0x000fe200000010ff */
[-C--:B------:R-:W-:Y:S01]  /*5dd0*/  FMUL.FTZ R106, R106, R168.reuse ;  /* 0x000000a86a6a7220 */ /* 0x080fe20000410000 */
[-C--:B------:R-:W-:Y:S01]  /*5de0*/  FMUL.FTZ R107, R107, R168.reuse ;  /* 0x000000a86b6b7220 */ /* 0x080fe20000410000 */
[-C--:B------:R-:W-:Y:S01]  /*5df0*/  FMUL.FTZ R110, R110, R168.reuse ;  /* 0x000000a86e6e7220 */ /* 0x080fe20000410000 */
[-C--:B------:R-:W-:Y:S01]  /*5e00*/  FMUL.FTZ R111, R111, R168.reuse ;  /* 0x000000a86f6f7220 */ /* 0x080fe20000410000 */
[----:B------:R3:W-:Y:S01]  /*5e10*/  STSM.16.M88.4 [R7], R160 ;  /* 0x000000a007007844 */ /* 0x0007e20000000200 */
[----:B------:R-:W1:Y:S01]  /*5e20*/  MUFU.EX2 R165, R165 ;  /* 0x000000a500a57308 */ /* 0x000e620000000800 */
[----:B--2---:R-:W-:Y:S01]  /*5e30*/  FADD.FTZ R10, R164, R11 ;  /* 0x0000000ba40a7221 */ /* 0x004fe20000010000 */
        /* <DEDUP_REMOVED lines=8> */
[-C--:B------:R-:W-:Y:S01]  /*5ec0*/  FMUL.FTZ R126, R126, R168.reuse ;  /* 0x000000a87e7e7220 */ /* 0x080fe20000410000 */
        /* <DEDUP_REMOVED lines=17> */
[----:B------:R-:W-:-:S04]  /*5fe0*/  FMUL.FTZ R151, R151, R168 ;  /* 0x000000a897977220 */ /* 0x000fc80000410000 */
[----:B------:R-:W2:Y:S01]  /*5ff0*/  MUFU.EX2 R182, R182 ;  /* 0x000000b600b67308 */ /* 0x000ea20000000800 */
[C---:B----4-:R-:W-:Y:S01]  /*6000*/  F2FP.BF16.F32.PACK_AB R166, R5.reuse, R22 ;  /* 0x0000001605a6723e */ /* 0x050fe200000010ff */
[----:B------:R-:W-:-:S06]  /*6010*/  FADD.FTZ R10, R5, R10 ;  /* 0x0000000a050a7221 */ /* 0x000fcc0000010000 */
[----:B------:R-:W4:Y:S01]  /*6020*/  MUFU.EX2 R183, R183 ;  /* 0x000000b700b77308 */ /* 0x000f220000000800 */
[C---:B-1----:R-:W-:Y:S01]  /*6030*/  FADD.FTZ R13, R179.reuse, R14 ;  /* 0x0000000eb30d7221 */ /* 0x042fe20000010000 */
[----:B------:R-:W-:-:S03]  /*6040*/  F2FP.BF16.F32.PACK_AB R165, R179, R178 ;  /* 0x000000b2b3a5723e */ /* 0x000fc600000010ff */
[----:B--2---:R-:W-:Y:S01]  /*6050*/  FADD.FTZ R14, R182, R13 ;  /* 0x0000000db60e7221 */ /* 0x004fe20000010000 */
[----:B----4-:R-:W-:-:S03]  /*6060*/  F2FP.BF16.F32.PACK_AB R167, R183, R182 ;  /* 0x000000b6b7a7723e */ /* 0x010fc600000010ff */
[----:B------:R-:W-:Y:S02]  /*6070*/  FADD.FTZ R11, R183, R14 ;  /* 0x0000000eb70b7221 */ /* 0x000fe40000010000 */
[----:B------:R3:W-:Y:S01]  /*6080*/  STSM.16.M88.4 [R4], R164 ;  /* 0x000000a404007844 */ /* 0x0007e20000000200 */
[----:B------:R-:W-:Y:S05]  /*6090*/  @!P0 BRA `(.L_x_3245) ;  /* 0x0000000000048947 */ /* 0x000fea0003800000 */
[----:B------:R-:W-:Y:S01]  /*60a0*/  BPT.TRAP 0x1 ;  /* 0x000000040000795c */ /* 0x000fe20000300000 */
.L_x_3245:
[----:B------:R1:W2:Y:S01]  /*60b0*/  SYNCS.PHASECHK.TRANS64.TRYWAIT P2, [UR26+0x28c50], R9 ;  /* 0x028c5009ff0075a7 */ /* 0x0002a2000804015a */
[----:B------:R-:W-:Y:S05]  /*60c0*/  @!P0 BRA `(.L_x_3246) ;  /* 0x0000000000048947 */ /* 0x000fea0003800000 */
[----:B------:R-:W-:Y:S01]  /*60d0*/  BPT.TRAP 0x1 ;  /* 0x000000040000795c */ /* 0x000fe20000300000 */
.L_x_3246:
[----:B--2---:R-:W-:Y:S05]  /*60e0*/  @P2 BRA `(.L_x_3247) ;  /* 0x0000000000082947 */ /* 0x004fea0003800000 */
[----:B------:R-:W2:Y:S02]  /*60f0*/  SYNCS.PHASECHK.TRANS64.TRYWAIT P2, [UR26+0x28c50], R9 ;  /* 0x028c5009ff0075a7 */ /* 0x000ea4000804015a */
[----:B--2---:R-:W-:Y:S05]  /*6100*/  @!P2 BRA `(.L_x_3248) ;  /* 0x0000006c008ca947 */ /* 0x004fea0003800000 */
.L_x_3247:
[----:B------:R-:W-:Y:S01]  /*6110*/  ULEA UR10, UR25, UR24, 0xc ;  /* 0x00000018190a7291 */ /* 0x000fe2000f8e603f */
[----:B------:R-:W-:Y:S01]  /*6120*/  WARPGROUP.ARRIVE ;  /* 0x00000000000079c5 */ /* 0x000fe20000000000 */
[----:B------:R-:W-:-:S05]  /*6130*/  UMOV UR15, 0x40000040 ;  /* 0x40000040000f7882 */ /* 0x000fca0000000000 */
[----:B------:R-:W-:Y:S02]  /*6140*/  UMOV UR14, UR10 ;  /* 0x0000000a000e7c82 */ /* 0x000fe40008000000 */
[----:B------:R-:W-:Y:S01]  /*6150*/  HGMMA.64x256x16.F32.BF16 R24, R152, gdesc[UR12].tnspB, R24, gsb0 ;  /* 0x43e0000c98187df0 */ /* 0x000fe20008001818 */
[----:B------:R-:W-:Y:S01]  /*6160*/  UIADD3 UR14, UR10, 0x80, URZ ;  /* 0x000000800a0e7890 */ /* 0x000fe2000fffe03f */
[----:B------:R-:W-:Y:S01]  /*6170*/  UMOV UR15, 0x40000040 ;  /* 0x40000040000f7882 */ /* 0x000fe20000000000 */
[----:B------:R-:W-:Y:S02]  /*6180*/  WARPGROUP.DEPBAR.LE gsb0, 0x0 ;  /* 0x00008000000079c5 */ /* 0x000fe40000010000 */
[----:B------:R-:W-:-:S15]  /*6190*/  WARPGROUP.ARRIVE ;  /* 0x00000000000079c5 */ /* 0x000fde0000000000 */
[----:B------:R-:W-:-:S08]  /*61a0*/  NOP ;  /* 0x0000000000007918 */ /* 0x000fd00000000000 */
[----:B------:R-:W-:Y:S01]  /*61b0*/  HGMMA.64x256x16.F32.BF16 R24, R156, gdesc[UR12].tnspB, R24, gsb0 ;  /* 0x43e0000c9c187df0 */ /* 0x000fe20008001818 */
[----:B------:R-:W-:Y:S01]  /*61c0*/  UIADD3 UR14, UR10, 0x100, URZ ;  /* 0x000001000a0e7890 */ /* 0x000fe2000fffe03f */
        /* <DEDUP_REMOVED lines=8> */
[----:B------:R-:W-:Y:S02]  /*6250*/  WARPGROUP.DEPBAR.LE gsb0, 0x0 ;  /* 0x00008000000079c5 */ /* 0x000fe40000010000 */
[----:B------:R-:W-:-:S15]  /*6260*/  WARPGROUP.ARRIVE ;  /* 0x00000000000079c5 */ /* 0x000fde0000000000 */
[----:B------:R-:W-:-:S08]  /*6270*/  NOP ;  /* 0x0000000000007918 */ /* 0x000fd00000000000 */
        /* <DEDUP_REMOVED lines=12> */
.L_x_3249:
[----:B------:R-:W-:Y:S01]  /*6340*/  UIADD3 UR5, UR26, 0x28c60, URZ ;  /* 0x00028c601a057890 */ /* 0x000fe2000fffe03f */
[----:B------:R-:W-:Y:S01]  /*6350*/  IMAD.MOV.U32 R5, RZ, RZ, R20 ;  /* 0x000000ffff057224 */ /* 0x000fe200078e0014 */
[----:B------:R-:W-:Y:S02]  /*6360*/  MOV R3, R12 ;  /* 0x0000000c00037202 */ /* 0x000fe40000000f00 */
[----:B------:R-:W-:-:S09]  /*6370*/  UPRMT UR5, UR42, 0x654, UR5 ;  /* 0x000006542a057896 */ /* 0x000fd20008000005 */
[----:B------:R-:W-:Y:S01]  /*6380*/  SYNCS.ARRIVE.TRANS64.RED.A1T0 RZ, [UR5], RZ ;  /* 0x000000ffffff79a7 */ /* 0x000fe20008100405 */
[----:B------:R-:W-:Y:S01]  /*6390*/  UMOV UR5, UR25 ;  /* 0x0000001900057c82 */ /* 0x000fe20008000000 */
[----:B------:R-:W-:Y:S05]  /*63a0*/  @P1 BRA `(.L_x_3250) ;  /* 0xffffffe400d81947 */ /* 0x000fea000383ffff */
[----:B------:R-:W-:Y:S01]  /*63b0*/  IMAD.MOV.U32 R5, RZ, RZ, R20 ;  /* 0x000000ffff057224 */ /* 0x000fe200078e0014 */
[----:B------:R-:W-:Y:S01]  /*63c0*/  USHF.L.U32 UR4, UR25, 0x6, URZ ;  /* 0x0000000619047899 */ /* 0x000fe2000800063f */
[----:B------:R-:W-:-:S11]  /*63d0*/  IMAD.MOV.U32 R3, RZ, RZ, R12 ;  /* 0x000000ffff037224 */ /* 0x000fd600078e000c */
.L_x_3239:
[----:B---3--:R-:W3:Y:S01]  /*63e0*/  SHFL.BFLY PT, R7, R10, 0x2, 0x1f ;  /* 0x0c401f000a077f89 */ /* 0x008ee200000e0000 */
[----:B------:R-:W-:Y:S08]  /*63f0*/  BAR.ARV 0x8, 0x100 ;  /* 0x0204000000007b1d */ /* 0x000ff00000002000 */
[----:B------:R-:W-:Y:S01]  /*6400*/  BAR.SYNC.DEFER_BLOCKING 0xf, 0x100 ;  /* 0x03c4000000007b1d */ /* 0x000fe20000010000 */
[----:B------:R-:W-:-:S02]  /*6410*/  ISETP.NE.AND P0, PT, R0, RZ, PT ;  /* 0x000000ff0000720c */ /* 0x000fc40003f05270 */
[----:B------:R-:W-:-:S03]  /*6420*/  MOV R0, RZ ;  /* 0x000000ff00007202 */ /* 0x000fc60000000f00 */
[----:B------:R-:W4:Y:S01]  /*6430*/  SHFL.BFLY PT, R6, R11, 0x2, 0x1f ;  /* 0x0c401f000b067f89 */ /* 0x000f2200000e0000 */
[----:B---3--:R-:W-:-:S05]  /*6440*/  FADD.FTZ R7, R7, R10 ;  /* 0x0000000a07077221 */ /* 0x008fca0000010000 */
[----:B------:R-:W3:Y:S01]  /*6450*/  SHFL.BFLY PT, R4, R7, 0x1, 0x1f ;  /* 0x0c201f0007047f89 */ /* 0x000ee200000e0000 */
[----:B----4-:R-:W-:-:S05]  /*6460*/  FADD.FTZ R6, R6, R11 ;  /* 0x0000000b06067221 */ /* 0x010fca0000010000 */
[----:B012---:R-:W0:Y:S01]  /*6470*/  SHFL.BFLY PT, R9, R6, 0x1, 0x1f ;  /* 0x0c201f0006097f89 */ /* 0x007e2200000e0000 */
[----:B---3--:R-:W-:Y:S01]  /*6480*/  FADD.FTZ R12, R7, R4 ;  /* 0x00000004070c7221 */ /* 0x008fe20000010000 */
[----:B------:R-:W-:-:S04]  /*6490*/  IMAD.MOV.U32 R4, RZ, RZ, RZ ;  /* 0x000000ffff047224 */ /* 0x000fc800078e00ff */
[----:B------:R-:W-:-:S13]  /*64a0*/  FSETP.NE.FTZ.AND P1, PT, R12, RZ, PT ;  /* 0x000000ff0c00720b */ /* 0x000fda0003f35000 */
[----:B------:R-:W1:Y:S01]  /*64b0*/  @P1 MUFU.RCP R4, R12 ;  /* 0x0000000c00041308 */ /* 0x000e620000001000 */
[----:B0-----:R-:W-:Y:S01]  /*64c0*/  FADD.FTZ R13, R6, R9 ;  /* 0x00000009060d7221 */ /* 0x001fe20000010000 */
[----:B------:R-:W-:Y:S02]  /*64d0*/  VIADD R9, R2, UR4 ;  /* 0x0000000402097c36 */ /* 0x000fe40008000000 */
[----:B------:R-:W-:Y:S02]  /*64e0*/  IMAD.U32 R6, RZ, RZ, UR11 ;  /* 0x0000000bff067e24 */ /* 0x000fe4000f8e00ff */
[----:B------:R-:W-:Y:S02]  /*64f0*/  FSETP.NE.FTZ.AND P2, PT, R13, RZ, PT ;  /* 0x000000ff0d00720b */ /* 0x000fe40003f55000 */
[----:B------:R-:W0:Y:S01]  /*6500*/  @P1 MUFU.LG2 R7, R12 ;  /* 0x0000000c00071308 */ /* 0x000e220000000c00 */
[----:B------:R-:W-:Y:S01]  /*6510*/  @!P0 LEA R9, R9, UR41, 0x2 ;  /* 0x0000002909098c11 */ /* 0x000fe2000f8e10ff */
[----:B------:R-:W-:Y:S01]  /*6520*/  @P1 FMUL.FTZ R6, R6, 0.69314718246459960938 ;  /* 0x3f31721806061820 */ /* 0x000fe20000410000 */
[----:B------:R-:W-:-:S03]  /*6530*/  IMAD.MOV.U32 R2, RZ, RZ, -0x800000 ;  /* 0xff800000ff027424 */ /* 0x000fc600078e00ff */
[----:B-1----:R-:W-:Y:S01]  /*6540*/  @!P0 STS [R9+0x28800], R4 ;  /* 0x0288000409008388 */ /* 0x002fe20000000800 */
[-C--:B------:R-:W-:Y:S01]  /*6550*/  FMUL.FTZ R24, R24, R4.reuse ;  /* 0x0000000418187220 */ /* 0x080fe20000410000 */
[----:B------:R-:W-:-:S03]  /*6560*/  FMUL.FTZ R25, R25, R4 ;  /* 0x0000000419197220 */ /* 0x000fc60000410000 */
[----:B------:R-:W1:Y:S01]  /*6570*/  @P2 MUFU.RCP R0, R13 ;  /* 0x0000000d00002308 */ /* 0x000e620000001000 */
[-C--:B------:R-:W-:Y:S01]  /*6580*/  FMUL.FTZ R28, R28, R4.reuse ;  /* 0x000000041c1c7220 */ /* 0x080fe20000410000 */
[-C--:B------:R-:W-:Y:S01]  /*6590*/  FMUL.FTZ R29, R29, R4.reuse ;  /* 0x000000041d1d7220 */ /* 0x080fe20000410000 */
[-C--:B------:R-:W-:Y:S01]  /*65a0*/  FMUL.FTZ R32, R32, R4.reuse ;  /* 0x0000000420207220 */ /* 0x080fe20000410000 */
[-C--:B------:R-:W-:Y:S01]  /*65b0*/  FMUL.FTZ R33, R33, R4.reuse ;  /* 0x0000000421217220 */ /* 0x080fe20000410000 */
[----:B0-----:R-:W-:Y:S01]  /*65c0*/  @P1 FMUL.FTZ R7, R7, 0.69314718246459960938 ;  /* 0x3f31721807071820 */ /* 0x001fe20000410000 */
[-C--:B------:R-:W-:Y:S01]  /*65d0*/  FMUL.FTZ R36, R36, R4.reuse ;  /* 0x0000000424247220 */ /* 0x080fe20000410000 */
[-C--:B------:R-:W-:Y:S01]  /*65e0*/  FMUL.FTZ R37, R37, R4.reuse ;  /* 0x0000000425257220 */ /* 0x080fe20000410000 */
[----:B------:R-:W0:Y:S01]  /*65f0*/  @P2 MUFU.LG2 R8, R13 ;  /* 0x0000000d00082308 */ /* 0x000e220000000c00 */
        /* <DEDUP_REMOVED lines=8> */
[----:B-1----:R1:W-:Y:S01]  /*6680*/  @!P0 STS [R9+0x28820], R0 ;  /* 0x0288200009008388 */ /* 0x0023e20000000800 */
[-C--:B------:R-:W-:Y:S01]  /*6690*/  FMUL.FTZ R56, R56, R4.reuse ;  /* 0x0000000438387220 */ /* 0x080fe20000410000 */
[-C--:B------:R-:W-:Y:S01]  /*66a0*/  FMUL.FTZ R57, R57, R4.reuse ;  /* 0x0000000439397220 */ /* 0x080fe20000410000 */
[-C--:B------:R-:W-:Y:S01]  /*66b0*/  FMUL.FTZ R60, R60, R4.reuse ;  /* 0x000000043c3c7220 */ /* 0x080fe20000410000 */
[-C--:B------:R-:W-:Y:S01]  /*66c0*/  FMUL.FTZ R61, R61, R4.reuse ;  /* 0x000000043d3d7220 */ /* 0x080fe20000410000 */
[-C--:B------:R-:W-:Y:S01]  /*66d0*/  FMUL.FTZ R64, R64, R4.reuse ;  /* 0x0000000440407220 */ /* 0x080fe20000410000 */
[-C--:B------:R-:W-:Y:S01]  /*66e0*/  FMUL.FTZ R65, R65, R4.reuse ;  /* 0x0000000441417220 */ /* 0x080fe20000410000 */
[-C--:B------:R-:W-:Y:S01]  /*66f0*/  FMUL.FTZ R68, R68, R4.reuse ;  /* 0x0000000444447220 */ /* 0x080fe20000410000 */
[----:B0-----:R-:W-:Y:S01]  /*6700*/  @P2 FMUL.FTZ R8, R8, 0.69314718246459960938 ;  /* 0x3f31721808082820 */ /* 0x001fe20000410000 */
[----:B------:R-:W-:Y:S01]  /*6710*/  FMUL.FTZ R69, R69, R4 ;  /* 0x0000000445457220 */ /* 0x000fe20000410000 */
[----:B-1----:R-:W-:-:S02]  /*6720*/  IMAD.U32 R9, RZ, RZ, UR11 ;  /* 0x0000000bff097e24 */ /* 0x002fc4000f8e00ff */
[-C--:B------:R-:W-:Y:S01]  /*6730*/  FMUL.FTZ R72, R72, R4.reuse ;  /* 0x0000000448487220 */ /* 0x080fe20000410000 */
[-C--:B------:R-:W-:Y:S01]  /*6740*/  FMUL.FTZ R73, R73, R4.reuse ;  /* 0x0000000449497220 */ /* 0x080fe20000410000 */
[-C--:B------:R-:W-:Y:S01]  /*6750*/  FMUL.FTZ R76, R76, R4.reuse ;  /* 0x000000044c4c7220 */ /* 0x080fe20000410000 */
[----:B------:R-:W-:Y:S01]  /*6760*/  @P2 FMUL.FTZ R9, R9, 0.69314718246459960938 ;  /* 0x3f31721809092820 */ /* 0x000fe20000410000 */
        /* <DEDUP_REMOVED lines=37> */
[----:B------:R-:W-:Y:S01]  /*69c0*/  MOV R4, 0xff800000 ;  /* 0xff80000000047802 */ /* 0x000fe20000000f00 */
[-C--:B------:R-:W-:Y:S01]  /*69d0*/  FMUL.FTZ R26, R26, R0.reuse ;  /* 0x000000001a1a7220 */ /* 0x080fe20000410000 */
        /* <DEDUP_REMOVED lines=64> */
[----:B------:R-:W-:Y:S01]  /*6de0*/  @P1 FFMA.FTZ R4, R6, R3, R7 ;  /* 0x0000000306041223 */ /* 0x000fe20000010007 */
[----:B------:R-:W-:Y:S01]  /*6df0*/  @P2 FFMA.FTZ R2, R9, R5, R8 ;  /* 0x0000000509022223 */ /* 0x000fe20000010008 */
[----:B------:R-:W-:Y:S06]  /*6e00*/  BAR.ARV 0xe, 0x100 ;  /* 0x0384000000007b1d */ /* 0x000fec0000002000 */
.L_x_3215:
[----:B------:R-:W-:Y:S05]  /*6e10*/  @P0 BRA `(.L_x_3251) ;  /* 0x0000002000f80947 */ /* 0x000fea0003800000 */
[----:B------:R-:W0:Y:S01]  /*6e20*/  S2R R0, SR_TID.X ;  /* 0x0000000000007919 */ /* 0x000e220000002100 */
[----:B------:R-:W1:Y:S01]  /*6e30*/  S2UR UR5, SR_CgaCtaId ;  /* 0x00000000000579c3 */ /* 0x000e620000008800 */
[----:B------:R-:W-:Y:S01]  /*6e40*/  UMOV UR4, 0x400 ;  /* 0x0000040000047882 */ /* 0x000fe20000000000 */
[----:B------:R-:W-:-:S06]  /*6e50*/  IMAD R3, RZ, RZ, -UR38 ;  /* 0x80000026ff037e24 */ /* 0x000fcc000f8e02ff */
[----:B------:R-:W-:Y:S08]  /*6e60*/  BAR.SYNC.DEFER_BLOCKING 0x1, 0x100 ;  /* 0x0044000000007b1d */ /* 0x000ff00000010000 */
[----:B------:R-:W2:Y:S08]  /*6e70*/  S2UR UR6, SR_CTAID.Y ;  /* 0x00000000000679c3 */ /* 0x000eb00000002600 */
[----:B------:R-:W2:Y:S01]  /*6e80*/  LDC R10, c[0x0][0xc50] ;  /* 0x00031400ff0a7b82 */ /* 0x000ea20000000800 */
[----:B-1----:R-:W-:-:S07]  /*6e90*/  ULEA UR4, UR5, UR4, 0x18 ;  /* 0x0000000405047291 */ /* 0x002fce000f8ec03f */
[----:B------:R-:W1:Y:S01]  /*6ea0*/  LDC R6, c[0x0][0xbe8] ;  /* 0x0002fa00ff067b82 */ /* 0x000e620000000800 */
[----:B------:R-:W-:Y:S01]  /*6eb0*/  UIADD3 UR4, UR4, 0x28c20, URZ ;  /* 0x00028c2004047890 */ /* 0x000fe2000fffe03f */
[----:B0-----:R-:W-:-:S03]  /*6ec0*/  VIADD R22, R0, 0xffffff80 ;  /* 0xffffff8000167836 */ /* 0x001fc60000000000 */
[----:B------:R-:W-:Y:S02]  /*6ed0*/  UPRMT UR4, URZ, 0x654, UR4 ;  /* 0x000006543f047896 */ /* 0x000fe40008000004 */
[----:B------:R-:W-:-:S04]  /*6ee0*/  SHF.R.S32.HI R19, RZ, 0x1f, R22 ;  /* 0x0000001fff137819 */ /* 0x000fc80000011416 */
[----:B------:R-:W-:Y:S01]  /*6ef0*/  LEA.HI R9, R19, R22, RZ, 0x7 ;  /* 0x0000001613097211 */ /* 0x000fe200078f38ff */
[----:B--2---:R-:W-:Y:S01]  /*6f00*/  IMAD R3, R10, R3, UR6 ;  /* 0x000000060a037e24 */ /* 0x004fe2000f8e0203 */
[----:B------:R-:W-:Y:S01]  /*6f10*/  USHF.R.S32.HI UR6, URZ, 0x1f, UR38 ;  /* 0x0000001f3f067899 */ /* 0x000fe20008011426 */
[----:B------:R-:W-:Y:S01]  /*6f20*/  SYNCS.ARRIVE.TRANS64.RED.A1T0 RZ, [UR4], RZ ;  /* 0x000000ffffff79a7 */ /* 0x000fe20008100404 */
[----:B------:R-:W-:Y:S02]  /*6f30*/  SHF.R.S32.HI R0, RZ, 0x7, R9 ;  /* 0x00000007ff007819 */ /* 0x000fe40000011409 */
[----:B------:R-:W-:-:S03]  /*6f40*/  LOP3.LUT R5, R9, 0xffffff80, RZ, 0xc0, !PT ;  /* 0xffffff8009057812 */ /* 0x000fc600078ec0ff */
[----:B------:R-:W0:Y:S01]  /*6f50*/  SHFL.IDX PT, R7, R0, RZ, 0x1f ;  /* 0x00001fff00077589 */ /* 0x000e2200000e0000 */
[----:B------:R-:W-:Y:S02]  /*6f60*/  IADD3 R8, R22, -R5, RZ ;  /* 0x8000000516087210 */ /* 0x000fe40007ffe0ff */
[----:B-1----:R-:W-:Y:S02]  /*6f70*/  ISETP.NE.AND P1, PT, R6, 0x1, PT ;  /* 0x000000010600780c */ /* 0x002fe40003f25270 */
[----:B------:R-:W-:Y:S02]  /*6f80*/  SHF.R.S32.HI R155, RZ, 0x1f, R8 ;  /* 0x0000001fff9b7819 */ /* 0x000fe40000011408 */
[----:B------:R-:W-:Y:S02]  /*6f90*/  SHF.R.S32.HI R5, RZ, 0x1f, R3 ;  /* 0x0000001fff057819 */ /* 0x000fe40000011403 */
[----:B0-----:R-:W-:Y:S02]  /*6fa0*/  ISETP.NE.AND P0, PT, R7, RZ, PT ;  /* 0x000000ff0700720c */ /* 0x001fe40003f05270 */
[----:B------:R-:W-:-:S04]  /*6fb0*/  LEA.HI R7, R155, R8, RZ, 0x2 ;  /* 0x000000089b077211 */ /* 0x000fc800078f10ff */
[----:B------:R-:W-:-:S07]  /*6fc0*/  SHF.R.S32.HI R154, RZ, 0x2, R7 ;  /* 0x00000002ff9a7819 */ /* 0x000fce0000011407 */
[----:B------:R-:W-:Y:S05]  /*6fd0*/  @P0 BRA `(.L_x_3252) ;  /* 0x0000000400440947 */ /* 0x000fea0003800000 */
[----:B------:R-:W0:Y:S01]  /*6fe0*/  LDC R18, c[0x0][0xbe8] ;  /* 0x0002fa00ff127b82 */ /* 0x000e220000000800 */
[----:B------:R-:W-:Y:S01]  /*6ff0*/  LOP3.LUT R9, R9, 0xffffff80, RZ, 0xc0, !PT ;  /* 0xffffff8009097812 */ /* 0x000fe200078ec0ff */
[----:B------:R-:W1:Y:S01]  /*7000*/  S2R R14, SR_CTAID.X ;  /* 0x00000000000e7919 */ /* 0x000e620000002500 */
[----:B------:R-:W-:Y:S02]  /*7010*/  ULDC.64 UR4, c[0x0][0xbd0] ;  /* 0x0002f40000047ab9 */ /* 0x000fe40000000a00 */
[----:B------:R-:W-:Y:S01]  /*7020*/  UIMAD.WIDE.U32 UR8, UR38, UR4, URZ ;  /* 0x00000004260872a5 */ /* 0x000fe2000f8e003f */
[----:B------:R-:W-:Y:S01]  /*7030*/  IMAD.IADD R23, R22, 0x1, -R9 ;  /* 0x0000000116177824 */ /* 0x000fe200078e0a09 */
[----:B------:R-:W-:Y:S01]  /*7040*/  LEA.HI R9, R19, R22, RZ, 0x2 ;  /* 0x0000001613097211 */ /* 0x000fe200078f10ff */
[----:B------:R-:W2:Y:S01]  /*7050*/  S2UR UR7, SR_CTAID.Z ;  /* 0x00000000000779c3 */ /* 0x000ea20000002700 */
[----:B------:R-:W-:Y:S02]  /*7060*/  UIMAD UR4, UR6, UR4, URZ ;  /* 0x00000004060472a4 */ /* 0x000fe4000f8e023f */
[----:B------:R-:W-:-:S02]  /*7070*/  SHF.R.S32.HI R12, RZ, 0x1f, R23 ;  /* 0x0000001fff0c7819 */ /* 0x000fc40000011417 */
[----:B------:R-:W-:Y:S01]  /*7080*/  LOP3.LUT R9, R9, 0xfffffffc, RZ, 0xc0, !PT ;  /* 0xfffffffc09097812 */ /* 0x000fe200078ec0ff */
[----:B------:R-:W-:Y:S01]  /*7090*/  UIMAD UR4, UR38, UR5, UR4 ;  /* 0x00000005260472a4 */ /* 0x000fe2000f8e0204 */
[CC--:B------:R-:W-:Y:S01]  /*70a0*/  LEA.HI R152, R12.reuse, R23.reuse, RZ, 0x2 ;  /* 0x000000170c987211 */ /* 0x0c0fe200078f10ff */
[----:B------:R-:W3:Y:S01]  /*70b0*/  LDC.64 R20, c[0x0][0xbd8] ;  /* 0x0002f600ff147b82 */ /* 0x000ee20000000a00 */
[----:B------:R-:W-:Y:S01]  /*70c0*/  LEA.HI R12, R12, R23, RZ, 0x5 ;  /* 0x000000170c0c7211 */ /* 0x000fe200078f28ff */
[----:B------:R-:W-:Y:S01]  /*70d0*/  IMAD.IADD R9, R22, 0x1, -R9 ;  /* 0x0000000116097824 */ /* 0x000fe200078e0a09 */
[--C-:B------:R-:W-:Y:S01]  /*70e0*/  SHF.R.S32.HI R10, RZ, 0x2, R152.reuse ;  /* 0x00000002ff0a7819 */ /* 0x100fe20000011498 */
[----:B------:R-:W-:Y:S01]  /*70f0*/  UIADD3 UR4, UR9, UR4, URZ ;  /* 0x0000000409047290 */ /* 0x000fe2000fffe03f */
[----:B------:R-:W-:Y:S02]  /*7100*/  SHF.R.S32.HI R11, RZ, 0x1f, R152 ;  /* 0x0000001fff0b7819 */ /* 0x000fe40000011498 */
[----:B------:R-:W-:-:S02]  /*7110*/  SHF.R.S32.HI R12, RZ, 0x5, R12 ;  /* 0x00000005ff0c7819 */ /* 0x000fc4000001140c */
[----:B0-----:R-:W-:Y:S02]  /*7120*/  ISETP.NE.AND P0, PT, R18, 0x1, PT ;  /* 0x000000011200780c */ /* 0x001fe40003f05270 */
[----:B------:R-:W-:Y:S02]  /*7130*/  LEA.HI R11, R11, R10, RZ, 0x3 ;  /* 0x0000000a0b0b7211 */ /* 0x000fe400078f18ff */
[----:B------:R-:W-:Y:S02]  /*7140*/  LOP3.LUT R152, R152, 0x7ffffffc, RZ, 0xc0, !PT ;  /* 0x7ffffffc98987812 */ /* 0x000fe400078ec0ff */
[----:B------:R-:W-:Y:S01]  /*7150*/  LOP3.LUT R11, R11, 0xfffffff8, RZ, 0xc0, !PT ;  /* 0xfffffff80b0b7812 */ /* 0x000fe200078ec0ff */
[----:B--2---:R-:W-:Y:S01]  /*7160*/  USHF.R.S32.HI UR5, URZ, 0x1f, UR7 ;  /* 0x0000001f3f057899 */ /* 0x004fe20008011407 */
[----:B------:R-:W-:-:S03]  /*7170*/  IADD3 R152, -R152, R23, RZ ;  /* 0x0000001798987210 */ /* 0x000fc60007ffe1ff */
[----:B------:R-:W-:Y:S01]  /*7180*/  IMAD.IADD R11, R10, 0x1, -R11 ;  /* 0x000000010a0b7824 */ /* 0x000fe200078e0a0b */
[C---:B------:R-:W-:Y:S01]  /*7190*/  LEA.HI R10, R9.reuse, R9, RZ, 0x1 ;  /* 0x00000009090a7211 */ /* 0x040fe200078f08ff */
[----:B------:R-:W0:Y:S01]  /*71a0*/  @P0 LDC R16, c[0x0][0xbec] ;  /* 0x0002fb00ff100b82 */ /* 0x000e220000000800 */
[----:B------:R-:W-:Y:S02]  /*71b0*/  IMAD.SHL.U32 R152, R152, 0x2, RZ ;  /* 0x0000000298987824 */ /* 0x000fe400078e00ff */
[----:B------:R-:W-:Y:S01]  /*71c0*/  LOP3.LUT R10, R10, 0x1ffffffe, RZ, 0xc0, !PT ;  /* 0x1ffffffe0a0a7812 */ /* 0x000fe200078ec0ff */
[----:B------:R-:W-:Y:S02]  /*71d0*/  IMAD R153, R12, 0x10, R11 ;  /* 0x000000100c997824 */ /* 0x000fe400078e020b */
[----:B---3--:R-:W-:Y:S01]  /*71e0*/  IMAD R12, R20, UR5, RZ ;  /* 0x00000005140c7c24 */ /* 0x008fe2000f8e02ff */
[----:B------:R-:W-:Y:S01]  /*71f0*/  IADD3 R9, R9, -R10, RZ ;  /* 0x8000000a09097210 */ /* 0x000fe20007ffe0ff */
[----:B------:R-:W2:Y:S01]  /*7200*/  @P0 LDC R17, c[0x0][0xbf0] ;  /* 0x0002fc00ff110b82 */ /* 0x000ea20000000800 */
[----:B------:R-:W-:-:S02]  /*7210*/  IMAD.U32 R11, RZ, RZ, UR9 ;  /* 0x00000009ff0b7e24 */ /* 0x000fc4000f8e00ff */
[----:B------:R-:W-:Y:S01]  /*7220*/  LEA R9, R9, R153, 0x3 ;  /* 0x0000009909097211 */ /* 0x000fe200078e18ff */
[----:B------:R-:W-:Y:S02]  /*7230*/  IMAD.U32 R10, RZ, RZ, UR8 ;  /* 0x00000008ff0a7e24 */ /* 0x000fe4000f8e00ff */
[----:B------:R-:W-:Y:S01]  /*7240*/  IMAD.U32 R11, RZ, RZ, UR4 ;  /* 0x00000004ff0b7e24 */ /* 0x000fe2000f8e00ff */
[----:B------:R-:W-:Y:S01]  /*7250*/  ULDC.64 UR4, c[0x0][0xbe0] ;  /* 0x0002f80000047ab9 */ /* 0x000fe20000000a00 */
[----:B-1----:R-:W-:Y:S02]  /*7260*/  IMAD R9, R14, 0x40, R9 ;  /* 0x000000400e097824 */ /* 0x002fe400078e0209 */
[----:B------:R-:W-:Y:S02]  /*7270*/  IMAD R15, R21, UR7, R12 ;  /* 0x00000007150f7c24 */ /* 0x000fe4000f8e020c */
[----:B------:R-:W-:-:S04]  /*7280*/  IMAD.WIDE.U32 R10, R20, UR7, R10 ;  /* 0x00000007140a7c25 */ /* 0x000fc8000f8e000a */
[----:B0-----:R-:W-:Y:S01]  /*7290*/  @P0 IMAD.HI.U32 R12, R9, R16, RZ ;  /* 0x00000010090c0227 */ /* 0x001fe200078e00ff */
[----:B------:R-:W-:-:S03]  /*72a0*/  IADD3 R11, R11, R15, RZ ;  /* 0x0000000f0b0b7210 */ /* 0x000fc60007ffe0ff */
[----:B------:R-:W-:Y:S02]  /*72b0*/  IMAD.MOV.U32 R13, RZ, RZ, R9 ;  /* 0x000000ffff0d7224 */ /* 0x000fe400078e0009 */
[----:B------:R-:W-:Y:S01]  /*72c0*/  IMAD.WIDE.U32 R10, R3, UR4, R10 ;  /* 0x00000004030a7c25 */ /* 0x000fe2000f8e000a */
[----:B--2---:R-:W-:-:S03]  /*72d0*/  @P0 SHF.R.U32.HI R13, RZ, R17, R12 ;  /* 0x00000011ff0d0219 */ /* 0x004fc6000001160c */
[----:B------:R-:W-:Y:S01]  /*72e0*/  IMAD R12, R5, UR4, RZ ;  /* 0x00000004050c7c24 */ /* 0x000fe2000f8e02ff */
[----:B------:R-:W-:Y:S01]  /*72f0*/  IADD3 R10, P0, R13, R10, RZ ;  /* 0x0000000a0d0a7210 */ /* 0x000fe20007f1e0ff */
[----:B------:R-:W-:Y:S02]  /*7300*/  IMAD.MOV R15, RZ, RZ, -R13 ;  /* 0x000000ffff0f7224 */ /* 0x000fe400078e0a0d */
[----:B------:R-:W-:Y:S01]  /*7310*/  IMAD R16, R3, UR5, R12 ;  /* 0x0000000503107c24 */ /* 0x000fe2000f8e020c */
[----:B------:R-:W-:Y:S01]  /*7320*/  ULDC.64 UR4, c[0x0][0xbc8] ;  /* 0x0002f20000047ab9 */ /* 0x000fe20000000a00 */
[----:B------:R-:W-:Y:S01]  /*7330*/  IMAD R9, R18, R15, R9 ;  /* 0x0000000f12097224 */ /* 0x000fe200078e0209 */
[----:B------:R-:W-:-:S04]  /*7340*/  SHF.R.S32.HI R15, RZ, 0x1f, R13 ;  /* 0x0000001fff0f7819 */ /* 0x000fc8000001140d */
[----:B------:R-:W-:Y:S02]  /*7350*/  SHF.R.S32.HI R12, RZ, 0x1f, R9 ;  /* 0x0000001fff0c7819 */ /* 0x000fe40000011409 */
[----:B------:R-:W-:-:S03]  /*7360*/  IADD3.X R11, R15, R11, R16, P0, !PT ;  /* 0x0000000b0f0b7210 */ /* 0x000fc600007fe410 */
[----:B------:R-:W-:Y:S02]  /*7370*/  IMAD R12, R12, UR4, RZ ;  /* 0x000000040c0c7c24 */ /* 0x000fe4000f8e02ff */
[----:B------:R-:W-:-:S04]  /*7380*/  IMAD.WIDE.U32 R10, R9, UR4, R10 ;  /* 0x00000004090a7c25 */ /* 0x000fc8000f8e000a */
[----:B------:R-:W-:Y:S01]  /*7390*/  IMAD R9, R9, UR5, R12 ;  /* 0x0000000509097c24 */ /* 0x000fe2000f8e020c */
[----:B------:R-:W-:Y:S01]  /*73a0*/  LEA.HI R12, R0, R0, RZ, 0x1 ;  /* 0x00000000000c7211 */ /* 0x000fe200078f08ff */
[----:B------:R-:W-:Y:S02]  /*73b0*/  ULDC.64 UR4, c[0x0][0xba8] ;  /* 0x0002ea0000047ab9 */ /* 0x000fe40000000a00 */
[----:B------:R-:W-:Y:S01]  /*73c0*/  IMAD.IADD R9, R11, 0x1, R9 ;  /* 0x000000010b097824 */ /* 0x000fe200078e0209 */
[----:B------:R-:W-:Y:S01]  /*73d0*/  LEA R16, P0, R10, UR4, 0x2 ;  /* 0x000000040a107c11 */ /* 0x000fe2000f8010ff */
[----:B------:R-:W-:Y:S01]  /*73e0*/  ULDC UR4, c[0x0][0xa88] ;  /* 0x0002a20000047ab9 */ /* 0x000fe20000000800 */
[----:B------:R-:W-:Y:S02]  /*73f0*/  LOP3.LUT R11, R12, 0xfffffe, RZ, 0xc0, !PT ;  /* 0x00fffffe0c0b7812 */ /* 0x000fe400078ec0ff */
[----:B------:R-:W-:Y:S01]  /*7400*/  LEA.HI.X R17, R10, UR5, R9, 0x2, P0 ;  /* 0x000000050a117c11 */ /* 0x000fe200080f1409 */
[----:B------:R-:W-:Y:S01]  /*7410*/  SHFL.IDX PT, R12, R16, 0x1, 0x1c1f ;  /* 0x003c1f00100c7f89 */ /* 0x000fe200000e0000 */
[----:B------:R-:W-:-:S02]  /*7420*/  IMAD R9, R14, 0x40, R153 ;  /* 0x000000400e097824 */ /* 0x000fc400078e0299 */
[----:B------:R-:W-:Y:S01]  /*7430*/  IMAD.IADD R15, R0, 0x1, -R11 ;  /* 0x00000001000f7824 */ /* 0x000fe200078e0a0b */
[----:B------:R-:W-:Y:S01]  /*7440*/  SHFL.IDX PT, R10, R16, RZ, 0x1c1f ;  /* 0x001c1fff100a7589 */ /* 0x000fe200000e0000 */
[----:B------:R-:W-:Y:S02]  /*7450*/  IMAD R14, R18, UR4, RZ ;  /* 0x00000004120e7c24 */ /* 0x000fe4000f8e02ff */
[----:B------:R-:W-:Y:S01]  /*7460*/  IMAD.U32 R15, R15, -0x100, RZ ;  /* 0xffffff000f0f7824 */ /* 0x000fe200078e00ff */
[----:B------:R-:W0:Y:S04]  /*7470*/  SHFL.IDX PT, R11, R17, RZ, 0x1c1f ;  /* 0x001c1fff110b7589 */ /* 0x000e2800000e0000 */
[----:B------:R-:W1:Y:S01]  /*7480*/  SHFL.IDX PT, R13, R17, 0x1, 0x1c1f ;  /* 0x003c1f00110d7f89 */ /* 0x000e6200000e0000 */
[----:B------:R-:W-:-:S02]  /*7490*/  ISETP.NE.AND P0, PT, R152, R15, PT ;  /* 0x0000000f9800720c */ /* 0x000fc40003f05270 */
[C---:B------:R-:W-:Y:S02]  /*74a0*/  IADD3 R15, R9.reuse, 0x8, RZ ;  /* 0x00000008090f7810 */ /* 0x040fe40007ffe0ff */
[-C--:B------:R-:W-:Y:S02]  /*74b0*/  ISETP.GE.OR P2, PT, R9, R14.reuse, P0 ;  /* 0x0000000e0900720c */ /* 0x080fe40000746670 */
[----:B------:R-:W-:-:S11]  /*74c0*/  ISETP.GE.OR P0, PT, R15, R14, P0 ;  /* 0x0000000e0f00720c */ /* 0x000fd60000706670 */
[----:B0-----:R0:W-:Y:S04]  /*74d0*/  @!P2 ST.E desc[UR36][R10.64], R4 ;  /* 0x000000040a00a985 */ /* 0x0011e8000c101924 */
[----:B-1----:R0:W-:Y:S02]  /*74e0*/  @!P0 ST.E desc[UR36][R12.64], R2 ;  /* 0x000000020c008985 */ /* 0x0021e4000c101924 */
.L_x_3252:
[----:B------:R-:W1:Y:S01]  /*74f0*/  S2R R14, SR_CTAID.X ;  /* 0x00000000000e7919 */ /* 0x000e620000002500 */
[----:B------:R-:W-:Y:S01]  /*7500*/  LEA.HI R19, R19, R22, RZ, 0x2 ;  /* 0x0000001613137211 */ /* 0x000fe200078f10ff */
[----:B------:R-:W2:Y:S01]  /*7510*/  S2UR UR7, SR_CTAID.Z ;  /* 0x00000000000779c3 */ /* 0x000ea20000002700 */
[----:B------:R-:W-:Y:S01]  /*7520*/  SHF.R.S32.HI R9, RZ, 0x1f, R7 ;  /* 0x0000001fff097819 */ /* 0x000fe20000011407 */
[----:B------:R-:W-:Y:S01]  /*7530*/  ULDC.64 UR8, c[0x0][0xb38] ;  /* 0x0002ce0000087ab9 */ /* 0x000fe20000000a00 */
[----:B------:R-:W-:Y:S01]  /*7540*/  LOP3.LUT R19, R19, 0xfffffffc, RZ, 0xc0, !PT ;  /* 0xfffffffc13137812 */ /* 0x000fe200078ec0ff */
[----:B------:R-:W-:Y:S01]  /*7550*/  UIMAD UR6, UR6, UR8, URZ ;  /* 0x00000008060672a4 */ /* 0x000fe2000f8e023f */
[----:B------:R-:W-:Y:S01]  /*7560*/  LEA.HI R9, R9, R154, RZ, 0x3 ;  /* 0x0000009a09097211 */ /* 0x000fe200078f18ff */
[----:B------:R-:W-:Y:S01]  /*7570*/  UIMAD.WIDE.U32 UR4, UR38, UR8, URZ ;  /* 0x00000008260472a5 */ /* 0x000fe2000f8e003f */
[----:B------:R-:W-:Y:S01]  /*7580*/  LEA.HI R155, R155, R8, RZ, 0x5 ;  /* 0x000000089b9b7211 */ /* 0x000fe200078f28ff */
[----:B------:R-:W-:Y:S01]  /*7590*/  IMAD.IADD R19, R22, 0x1, -R19 ;  /* 0x0000000116137824 */ /* 0x000fe200078e0a13 */
[----:B0-----:R-:W0:Y:S01]  /*75a0*/  LDC.64 R12, c[0x0][0xb40] ;  /* 0x0002d000ff0c7b82 */ /* 0x001e220000000a00 */
[----:B------:R-:W-:Y:S01]  /*75b0*/  LOP3.LUT R9, R9, 0xfffffff8, RZ, 0xc0, !PT ;  /* 0xfffffff809097812 */ /* 0x000fe200078ec0ff */
[----:B------:R-:W-:Y:S01]  /*75c0*/  UIMAD UR6, UR38, UR9, UR6 ;  /* 0x00000009260672a4 */ /* 0x000fe2000f8e0206 */
[----:B------:R-:W-:Y:S01]  /*75d0*/  SHF.R.S32.HI R155, RZ, 0x5, R155 ;  /* 0x00000005ff9b7819 */ /* 0x000fe2000001149b */
[----:B------:R-:W-:Y:S01]  /*75e0*/  IMAD.U32 R11, RZ, RZ, UR5 ;  /* 0x00000005ff0b7e24 */ /* 0x000fe2000f8e00ff */
[----:B------:R-:W-:Y:S01]  /*75f0*/  LEA.HI R2, R19, R19, RZ, 0x1 ;  /* 0x0000001313027211 */ /* 0x000fe200078f08ff */
[----:B------:R-:W-:Y:S01]  /*7600*/  IMAD.IADD R154, R154, 0x1, -R9 ;  /* 0x000000019a9a7824 */ /* 0x000fe200078e0a09 */
[----:B------:R-:W-:Y:S01]  /*7610*/  UIADD3 UR6, UR5, UR6, URZ ;  /* 0x0000000605067290 */ /* 0x000fe2000fffe03f */
[----:B------:R-:W3:Y:S01]  /*7620*/  @P1 LDC R16, c[0x0][0xbec] ;  /* 0x0002fb00ff101b82 */ /* 0x000ee20000000800 */
[----:B------:R-:W-:Y:S01]  /*7630*/  LOP3.LUT R2, R2, 0x1ffffffe, RZ, 0xc0, !PT ;  /* 0x1ffffffe02027812 */ /* 0x000fe200078ec0ff */
[----:B------:R-:W-:Y:S01]  /*7640*/  IMAD.U32 R10, RZ, RZ, UR4 ;  /* 0x00000004ff0a7e24 */ /* 0x000fe2000f8e00ff */
[----:B------:R-:W-:Y:S01]  /*7650*/  LEA R155, R155, R154, 0x4 ;  /* 0x0000009a9b9b7211 */ /* 0x000fe200078e20ff */
[----:B------:R-:W-:Y:S01]  /*7660*/  ULDC.64 UR4, c[0x0][0xb48] ;  /* 0x0002d20000047ab9 */ /* 0x000fe20000000a00 */
[----:B------:R-:W-:Y:S01]  /*7670*/  MOV R11, UR6 ;  /* 0x00000006000b7c02 */ /* 0x000fe20008000f00 */
[----:B------:R-:W-:Y:S01]  /*7680*/  IMAD.IADD R2, R19, 0x1, -R2 ;  /* 0x0000000113027824 */ /* 0x000fe200078e0a02 */
[----:B--2---:R-:W-:Y:S01]  /*7690*/  USHF.R.S32.HI UR8, URZ, 0x1f, UR7 ;  /* 0x0000001f3f087899 */ /* 0x004fe20008011407 */
[----:B------:R-:W2:Y:S01]  /*76a0*/  @P1 LDC R17, c[0x0][0xbf0] ;  /* 0x0002fc00ff111b82 */ /* 0x000ea20000000800 */
[----:B------:R-:W-:Y:S01]  /*76b0*/  BSSY B0, `(.L_x_3253) ;  /* 0x00000ed000007945 */ /* 0x000fe20003800000 */
[----:B------:R-:W-:-:S04]  /*76c0*/  IMAD R4, R2, 0x8, R155 ;  /* 0x0000000802047824 */ /* 0x000fc800078e029b */
[----:B-1----:R-:W-:Y:S02]  /*76d0*/  IMAD R15, R14, 0x40, R4 ;  /* 0x000000400e0f7824 */ /* 0x002fe400078e0204 */
[C---:B0-----:R-:W-:Y:S02]  /*76e0*/  IMAD R2, R12.reuse, UR8, RZ ;  /* 0x000000080c027c24 */ /* 0x041fe4000f8e02ff */
[----:B------:R-:W-:-:S04]  /*76f0*/  IMAD.WIDE.U32 R10, R12, UR7, R10 ;  /* 0x000000070c0a7c25 */ /* 0x000fc8000f8e000a */
[----:B------:R-:W-:Y:S02]  /*7700*/  IMAD R13, R13, UR7, R2 ;  /* 0x000000070d0d7c24 */ /* 0x000fe4000f8e0202 */
[----:B---3--:R-:W-:-:S04]  /*7710*/  @P1 IMAD.HI.U32 R16, R15, R16, RZ ;  /* 0x000000100f101227 */ /* 0x008fc800078e00ff */
[----:B------:R-:W-:Y:S02]  /*7720*/  IMAD.MOV.U32 R9, RZ, RZ, R15 ;  /* 0x000000ffff097224 */ /* 0x000fe400078e000f */
[----:B------:R-:W-:Y:S01]  /*7730*/  IMAD R2, R5, UR4, RZ ;  /* 0x0000000405027c24 */ /* 0x000fe2000f8e02ff */
[----:B--2---:R-:W-:Y:S01]  /*7740*/  @P1 SHF.R.U32.HI R9, RZ, R17, R16 ;  /* 0x00000011ff091219 */ /* 0x004fe20000011610 */
[----:B------:R-:W-:Y:S02]  /*7750*/  IMAD.IADD R11, R11, 0x1, R13 ;  /* 0x000000010b0b7824 */ /* 0x000fe400078e020d */
[----:B------:R-:W-:Y:S01]  /*7760*/  IMAD R13, R3, UR5, R2 ;  /* 0x00000005030d7c24 */ /* 0x000fe2000f8e0202 */
[----:B------:R-:W-:Y:S01]  /*7770*/  IADD3 R5, -R9, RZ, RZ ;  /* 0x000000ff09057210 */ /* 0x000fe20007ffe1ff */
[----:B------:R-:W-:Y:S01]  /*7780*/  IMAD.WIDE.U32 R2, R3, UR4, R10 ;  /* 0x0000000403027c25 */ /* 0x000fe2000f8e000a */
[----:B------:R-:W-:Y:S01]  /*7790*/  SHF.R.S32.HI R4, RZ, 0x1f, R9 ;  /* 0x0000001fff047819 */ /* 0x000fe20000011409 */
[----:B------:R-:W-:-:S02]  /*77a0*/  ULDC.64 UR4, c[0x0][0xb30] ;  /* 0x0002cc0000047ab9 */ /* 0x000fc40000000a00 */
[----:B------:R-:W-:Y:S02]  /*77b0*/  IMAD R5, R6, R5, R15 ;  /* 0x0000000506057224 */ /* 0x000fe400078e020f */
[----:B------:R-:W-:Y:S02]  /*77c0*/  IMAD R4, R4, UR4, RZ ;  /* 0x0000000404047c24 */ /* 0x000fe4000f8e02ff */
[----:B------:R-:W-:Y:S02]  /*77d0*/  IMAD.IADD R3, R3, 0x1, R13 ;  /* 0x0000000103037824 */ /* 0x000fe400078e020d */
[C---:B------:R-:W-:Y:S01]  /*77e0*/  IMAD R11, R9.reuse, UR5, R4 ;  /* 0x00000005090b7c24 */ /* 0x040fe2000f8e0204 */
[----:B------:R-:W-:Y:S01]  /*77f0*/  SHF.R.S32.HI R4, RZ, 0x1f, R5 ;  /* 0x0000001fff047819 */ /* 0x000fe20000011405 */
[----:B------:R-:W-:Y:S01]  /*7800*/  IMAD.WIDE.U32 R2, R9, UR4, R2 ;  /* 0x0000000409027c25 */ /* 0x000fe2000f8e0002 */
[----:B------:R-:W-:-:S03]  /*7810*/  ULDC.64 UR4, c[0x0][0xb28] ;  /* 0x0002ca0000047ab9 */ /* 0x000fc60000000a00 */
[----:B------:R-:W-:Y:S02]  /*7820*/  IMAD R4, R4, UR4, RZ ;  /* 0x0000000404047c24 */ /* 0x000fe4000f8e02ff */
[----:B------:R-:W-:Y:S02]  /*7830*/  IMAD.IADD R3, R3, 0x1, R11 ;  /* 0x0000000103037824 */ /* 0x000fe400078e020b */
[C---:B------:R-:W-:Y:S02]  /*7840*/  IMAD R9, R5.reuse, UR5, R4 ;  /* 0x0000000505097c24 */ /* 0x040fe4000f8e0204 */
[----:B------:R-:W-:Y:S01]  /*7850*/  IMAD.WIDE.U32 R2, R5, UR4, R2 ;  /* 0x0000000405027c25 */ /* 0x000fe2000f8e0002 */
[----:B------:R-:W-:-:S03]  /*7860*/  ULDC.64 UR4, c[0x0][0xb00] ;  /* 0x0002c00000047ab9 */ /* 0x000fc60000000a00 */
[----:B------:R-:W-:Y:S01]  /*7870*/  IMAD.IADD R5, R3, 0x1, R9 ;  /* 0x0000000103057824 */ /* 0x000fe200078e0209 */
[----:B------:R-:W-:Y:S02]  /*7880*/  LEA.HI R9, R0, R0, RZ, 0x1 ;  /* 0x0000000000097211 */ /* 0x000fe400078f08ff */
[----:B------:R-:W-:Y:S01]  /*7890*/  LEA R4, P0, R2, UR4, 0x2 ;  /* 0x0000000402047c11 */ /* 0x000fe2000f8010ff */
[----:B------:R-:W-:Y:S01]  /*78a0*/  ULDC UR4, c[0x0][0xa88] ;  /* 0x0002a20000047ab9 */ /* 0x000fe20000000800 */
[----:B------:R-:W-:Y:S01]  /*78b0*/  LOP3.LUT R11, R9, 0xfffffe, RZ, 0xc0, !PT ;  /* 0x00fffffe090b7812 */ /* 0x000fe200078ec0ff */
[----:B------:R-:W-:Y:S01]  /*78c0*/  IMAD R6, R6, UR4, RZ ;  /* 0x0000000406067c24 */ /* 0x000fe2000f8e02ff */
[----:B------:R-:W-:Y:S02]  /*78d0*/  LOP3.LUT R9, R7, 0x7ffffffc, RZ, 0xc0, !PT ;  /* 0x7ffffffc07097812 */ /* 0x000fe400078ec0ff */
[----:B------:R-:W-:Y:S01]  /*78e0*/  LEA R7, R14, R155, 0x6 ;  /* 0x0000009b0e077211 */ /* 0x000fe200078e30ff */
[----:B------:R-:W-:Y:S01]  /*78f0*/  IMAD.IADD R11, R0, 0x1, -R11 ;  /* 0x00000001000b7824 */ /* 0x000fe200078e0a0b */
[----:B------:R-:W-:Y:S01]  /*7900*/  LEA.HI.X R5, R2, UR5, R5, 0x2, P0 ;  /* 0x0000000502057c11 */ /* 0x000fe200080f1405 */
[----:B------:R-:W-:Y:S01]  /*7910*/  IMAD.IADD R0, R8, 0x1, -R9 ;  /* 0x0000000108007824 */ /* 0x000fe200078e0a09 */
[----:B------:R-:W-:Y:S01]  /*7920*/  ISETP.GE.AND P0, PT, R7, R6, PT ;  /* 0x000000060700720c */ /* 0x000fe20003f06270 */
[----:B------:R0:W1:Y:S02]  /*7930*/  SHFL.IDX PT, R2, R4, RZ, 0x1c1f ;  /* 0x001c1fff04027589 */ /* 0x00006400000e0000 */
[----:B------:R-:W-:-:S02]  /*7940*/  IMAD R0, R11, 0x80, R0 ;  /* 0x000000800b007824 */ /* 0x000fc400078e0200 */
[----:B------:R0:W2:Y:S03]  /*7950*/  SHFL.IDX PT, R3, R5, RZ, 0x1c1f ;  /* 0x001c1fff05037589 */ /* 0x0000a600000e0000 */
[----:B------:R-:W-:-:S05]  /*7960*/  SHF.L.U32 R0, R0, 0x1, RZ ;  /* 0x0000000100007819 */ /* 0x000fca00000006ff */
[----:B0-----:R-:W-:Y:S05]  /*7970*/  @P0 BRA `(.L_x_3254) ;  /* 0x0000000c00000947 */ /* 0x001fea0003800000 */
[C---:B------:R-:W-:Y:S01]  /*7980*/  VIADD R9, R0.reuse, 0x8 ;  /* 0x0000000800097836 */ /* 0x040fe20000000000 */
[----:B------:R-:W-:Y:S01]  /*7990*/  ULDC UR4, c[0x0][0xac8] ;  /* 0x0002b20000047ab9 */ /* 0x000fe20000000800 */
[C---:B------:R-:W-:Y:S01]  /*79a0*/  VIADD R11, R0.reuse, 0x10 ;  /* 0x00000010000b7836 */ /* 0x040fe20000000000 */
[C---:B------:R-:W-:Y:S01]  /*79b0*/  ISETP.GE.AND P2, PT, R0.reuse, UR4, PT ;  /* 0x0000000400007c0c */ /* 0x040fe2000bf46270 */
[C---:B------:R-:W-:Y:S01]  /*79c0*/  VIADD R13, R0.reuse, 0x18 ;  /* 0x00000018000d7836 */ /* 0x040fe20000000000 */
[----:B------:R-:W-:Y:S01]  /*79d0*/  ISETP.GE.AND P3, PT, R9, UR4, PT ;  /* 0x0000000409007c0c */ /* 0x000fe2000bf66270 */
        /* <DEDUP_REMOVED lines=10> */
[C---:B------:R-:W-:Y:S01]  /*7a80*/  VIADD R23, R0.reuse, 0x58 ;  /* 0x0000005800177836 */ /* 0x040fe20000000000 */
[----:B------:R-:W-:-:S02]  /*7a90*/  @!P2 LEA.HI R8, R0, R0, RZ, 0x1 ;  /* 0x000000000008a211 */ /* 0x000fc400078f08ff */
[----:B------:R-:W-:Y:S02]  /*7aa0*/  @!P3 LEA.HI R10, R9, R9, RZ, 0x1 ;  /* 0x00000009090ab211 */ /* 0x000fe400078f08ff */
[----:B------:R-:W-:Y:S02]  /*7ab0*/  @!P4 LEA.HI R12, R11, R11, RZ, 0x1 ;  /* 0x0000000b0b0cc211 */ /* 0x000fe400078f08ff */
[----:B------:R-:W-:Y:S02]  /*7ac0*/  @!P5 LEA.HI R14, R13, R13, RZ, 0x1 ;  /* 0x0000000d0d0ed211 */ /* 0x000fe400078f08ff */
[----:B------:R-:W-:Y:S02]  /*7ad0*/  @!P2 LOP3.LUT R9, R8, 0xfffffffe, RZ, 0xc0, !PT ;  /* 0xfffffffe0809a812 */ /* 0x000fe400078ec0ff */
[----:B------:R-:W-:Y:S02]  /*7ae0*/  @!P3 LOP3.LUT R11, R10, 0xfffffffe, RZ, 0xc0, !PT ;  /* 0xfffffffe0a0bb812 */ /* 0x000fe400078ec0ff */
[----:B------:R-:W-:Y:S01]  /*7af0*/  @!P4 LOP3.LUT R13, R12, 0xfffffffe, RZ, 0xc0, !PT ;  /* 0xfffffffe0c0dc812 */ /* 0x000fe200078ec0ff */
[----:B-12---:R-:W-:Y:S01]  /*7b00*/  @!P2 IMAD.WIDE R8, R9, 0x4, R2 ;  /* 0x000000040908a825 */ /* 0x006fe200078e0202 */
[----:B------:R-:W-:-:S02]  /*7b10*/  @!P5 LOP3.LUT R15, R14, 0xfffffffe, RZ, 0xc0, !PT ;  /* 0xfffffffe0e0fd812 */ /* 0x000fc400078ec0ff */
[----:B------:R-:W-:Y:S01]  /*7b20*/  IADD3 R20, R0, 0x40, RZ ;  /* 0x0000004000147810 */ /* 0x000fe20007ffe0ff */
[--C-:B------:R-:W-:Y:S01]  /*7b30*/  @!P3 IMAD.WIDE R10, R11, 0x4, R2.reuse ;  /* 0x000000040b0ab825 */ /* 0x100fe200078e0202 */
        /* <DEDUP_REMOVED lines=8> */
[----:B------:R-:W-:Y:S01]  /*7bc0*/  ISETP.GE.AND P6, PT, R22, UR4, PT ;  /* 0x0000000416007c0c */ /* 0x000fe2000bfc6270 */
[----:B------:R3:W-:Y:S01]  /*7bd0*/  @!P5 ST.E.64 desc[UR36][R14.64], R36 ;  /* 0x000000240e00d985 */ /* 0x0007e2000c101b24 */
[----:B------:R-:W-:Y:S02]  /*7be0*/  ISETP.GE.AND P5, PT, R21, UR4, PT ;  /* 0x0000000415007c0c */ /* 0x000fe4000bfa6270 */
[----:B------:R-:W-:Y:S02]  /*7bf0*/  @!P0 LEA.HI R16, R16, R16, RZ, 0x1 ;  /* 0x0000001010108211 */ /* 0x000fe400078f08ff */
[----:B------:R-:W-:Y:S02]  /*7c00*/  @!P1 LEA.HI R17, R17, R17, RZ, 0x1 ;  /* 0x0000001111119211 */ /* 0x000fe400078f08ff */
[----:B0-----:R-:W-:Y:S02]  /*7c10*/  @!P0 LOP3.LUT R9, R16, 0xfffffffe, RZ, 0xc0, !PT ;  /* 0xfffffffe10098812 */ /* 0x001fe400078ec0ff */
[----:B-1----:R-:W-:-:S02]  /*7c20*/  @!P1 LOP3.LUT R11, R17, 0xfffffffe, RZ, 0xc0, !PT ;  /* 0xfffffffe110b9812 */ /* 0x002fc400078ec0ff */
[----:B------:R-:W-:Y:S01]  /*7c30*/  @!P2 LEA.HI R18, R18, R18, RZ, 0x1 ;  /* 0x000000121212a211 */ /* 0x000fe200078f08ff */
[--C-:B------:R-:W-:Y:S01]  /*7c40*/  @!P0 IMAD.WIDE R8, R9, 0x4, R2.reuse ;  /* 0x0000000409088825 */ /* 0x100fe200078e0202 */
[----:B------:R-:W-:Y:S02]  /*7c50*/  @!P3 LEA.HI R19, R19, R19, RZ, 0x1 ;  /* 0x000000131313b211 */ /* 0x000fe400078f08ff */
[----:B------:R-:W-:Y:S01]  /*7c60*/  @!P4 LEA.HI R20, R20, R20, RZ, 0x1 ;  /* 0x000000141414c211 */ /* 0x000fe200078f08ff */
[----:B------:R-:W-:Y:S01]  /*7c70*/  @!P1 IMAD.WIDE R10, R11, 0x4, R2 ;  /* 0x000000040b0a9825 */ /* 0x000fe200078e0202 */
[----:B------:R-:W-:Y:S01]  /*7c80*/  @!P5 LEA.HI R21, R21, R21, RZ, 0x1 ;  /* 0x000000151515d211 */ /* 0x000fe200078f08ff */
[----:B------:R0:W-:Y:S01]  /*7c90*/  @!P0 ST.E.64 desc[UR36][R8.64], R40 ;  /* 0x0000002808008985 */ /* 0x0001e2000c101b24 */
[----:B------:R-:W-:Y:S02]  /*7ca0*/  @!P6 LEA.HI R22, R22, R22, RZ, 0x1 ;  /* 0x000000161616e211 */ /* 0x000fe400078f08ff */
[----:B--2---:R-:W-:Y:S01]  /*7cb0*/  @!P2 LOP3.LUT R13, R18, 0xfffffffe, RZ, 0xc0, !PT ;  /* 0xfffffffe120da812 */ /* 0x004fe200078ec0ff */
[----:B------:R1:W-:Y:S01]  /*7cc0*/  @!P1 ST.E.64 desc[UR36][R10.64], R44 ;  /* 0x0000002c0a009985 */ /* 0x0003e2000c101b24 */
[----:B------:R-:W-:Y:S01]  /*7cd0*/  @!P3 LOP3.LUT R19, R19, 0xfffffffe, RZ, 0xc0, !PT ;  /* 0xfffffffe1313b812 */ /* 0x000fe200078ec0ff */
[----:B------:R-:W-:Y:S01]  /*7ce0*/  VIADD R18, R0, 0x68 ;  /* 0x0000006800127836 */ /* 0x000fe20000000000 */
[----:B---3--:R-:W-:Y:S01]  /*7cf0*/  @!P4 LOP3.LUT R15, R20, 0xfffffffe, RZ, 0xc0, !PT ;  /* 0xfffffffe140fc812 */ /* 0x008fe200078ec0ff */
[----:B------:R-:W-:Y:S01]  /*7d00*/  VIADD R20, R0, 0x78 ;  /* 0x0000007800147836 */ /* 0x000fe20000000000 */
[----:B------:R-:W-:-:S02]  /*7d10*/  @!P5 LOP3.LUT R21, R21, 0xfffffffe, RZ, 0xc0, !PT ;  /* 0xfffffffe1515d812 */ /* 0x000fc400078ec0ff */
[----:B------:R-:W-:Y:S01]  /*7d20*/  @!P6 LOP3.LUT R17, R22, 0xfffffffe, RZ, 0xc0, !PT ;  /* 0xfffffffe1611e812 */ /* 0x000fe200078ec0ff */
[C---:B------:R-:W-:Y:S01]  /*7d30*/  VIADD R22, R0.reuse, 0x88 ;  /* 0x0000008800167836 */ /* 0x040fe20000000000 */
[----:B------:R-:W-:Y:S01]  /*7d40*/  IADD3 R24, R0, 0x60, RZ ;  /* 0x0000006000187810 */ /* 0x000fe20007ffe0ff */
[--C-:B0-----:R-:W-:Y:S01]  /*7d50*/  @!P2 IMAD.WIDE R8, R13, 0x4, R2.reuse ;  /* 0x000000040d08a825 */ /* 0x101fe200078e0202 */
[----:B------:R-:W-:Y:S02]  /*7d60*/  ISETP.GE.AND P1, PT, R23, UR4, PT ;  /* 0x0000000417007c0c */ /* 0x000fe4000bf26270 */
[----:B------:R-:W-:Y:S01]  /*7d70*/  ISETP.GE.AND P0, PT, R24, UR4, PT ;  /* 0x0000000418007c0c */ /* 0x000fe2000bf06270 */
[--C-:B-1----:R-:W-:Y:S01]  /*7d80*/  @!P3 IMAD.WIDE R10, R19, 0x4, R2.reuse ;  /* 0x00000004130ab825 */ /* 0x102fe200078e0202 */
[----:B------:R0:W-:Y:S01]  /*7d90*/  @!P2 ST.E.64 desc[UR36][R8.64], R48 ;  /* 0x000000300800a985 */ /* 0x0001e2000c101b24 */
[----:B------:R-:W-:Y:S02]  /*7da0*/  ISETP.GE.AND P2, PT, R18, UR4, PT ;  /* 0x0000000412007c0c */ /* 0x000fe4000bf46270 */
[----:B------:R-:W-:Y:S01]  /*7db0*/  @!P4 IMAD.WIDE R12, R15, 0x4, R2 ;  /* 0x000000040f0cc825 */ /* 0x000fe200078e0202 */
[----:B------:R1:W-:Y:S01]  /*7dc0*/  @!P3 ST.E.64 desc[UR36][R10.64], R52 ;  /* 0x000000340a00b985 */ /* 0x0003e2000c101b24 */
[----:B------:R-:W-:-:S02]  /*7dd0*/  ISETP.GE.AND P3, PT, R22, UR4, PT ;  /* 0x0000000416007c0c */ /* 0x000fc4000bf66270 */
[--C-:B------:R-:W-:Y:S01]  /*7de0*/  @!P5 IMAD.WIDE R14, R21, 0x4, R2.reuse ;  /* 0x00000004150ed825 */ /* 0x100fe200078e0202 */
[----:B------:R2:W-:Y:S01]  /*7df0*/  @!P4 ST.E.64 desc[UR36][R12.64], R56 ;  /* 0x000000380c00c985 */ /* 0x0005e2000c101b24 */
[----:B------:R-:W-:Y:S02]  /*7e00*/  IADD3 R21, R0, 0x80, RZ ;  /* 0x0000008000157810 */ /* 0x000fe40007ffe0ff */
[----:B------:R-:W-:Y:S01]  /*7e10*/  @!P6 IMAD.WIDE R16, R17, 0x4, R2 ;  /* 0x000000041110e825 */ /* 0x000fe200078e0202 */
[----:B------:R3:W-:Y:S01]  /*7e20*/  @!P5 ST.E.64 desc[UR36][R14.64], R60 ;  /* 0x0000003c0e00d985 */ /* 0x0007e2000c101b24 */
[----:B------:R-:W-:Y:S02]  /*7e30*/  ISETP.GE.AND P5, PT, R20, UR4, PT ;  /* 0x0000000414007c0c */ /* 0x000fe4000bfa6270 */
[----:B------:R-:W-:Y:S01]  /*7e40*/  VIADD R19, R0, 0x70 ;  /* 0x0000007000137836 */ /* 0x000fe20000000000 */
[----:B------:R4:W-:Y:S01]  /*7e50*/  @!P6 ST.E.64 desc[UR36][R16.64], R64 ;  /* 0x000000401000e985 */ /* 0x0009e2000c101b24 */
[----:B------:R-:W-:-:S02]  /*7e60*/  ISETP.GE.AND P4, PT, R21, UR4, PT ;  /* 0x0000000415007c0c */ /* 0x000fc4000bf86270 */
[----:B------:R-:W-:Y:S02]  /*7e70*/  @!P1 LEA.HI R23, R23, R23, RZ, 0x1 ;  /* 0x0000001717179211 */ /* 0x000fe400078f08ff */
[----:B------:R-:W-:Y:S02]  /*7e80*/  ISETP.GE.AND P6, PT, R19, UR4, PT ;  /* 0x0000000413007c0c */ /* 0x000fe4000bfc6270 */
[----:B------:R-:W-:Y:S02]  /*7e90*/  @!P0 LEA.HI R24, R24, R24, RZ, 0x1 ;  /* 0x0000001818188211 */ /* 0x000fe400078f08ff */
[----:B0-----:R-:W-:Y:S01]  /*7ea0*/  @!P1 LOP3.LUT R9, R23, 0xfffffffe, RZ, 0xc0, !PT ;  /* 0xfffffffe17099812 */ /* 0x001fe200078ec0ff */
[----:B------:R-:W-:Y:S01]  /*7eb0*/  VIADD R23, R0, 0x90 ;  /* 0x0000009000177836 */ /* 0x000fe20000000000 */
[----:B-1----:R-:W-:Y:S01]  /*7ec0*/  @!P0 LOP3.LUT R11, R24, 0xfffffffe, RZ, 0xc0, !PT ;  /* 0xfffffffe180b8812 */ /* 0x002fe200078ec0ff */
[----:B------:R-:W-:Y:S01]  /*7ed0*/  VIADD R24, R0, 0x98 ;  /* 0x0000009800187836 */ /* 0x000fe20000000000 */
[----:B------:R-:W-:Y:S01]  /*7ee0*/  @!P2 LEA.HI R18, R18, R18, RZ, 0x1 ;  /* 0x000000121212a211 */ /* 0x000fe200078f08ff */
[----:B------:R-:W-:Y:S01]  /*7ef0*/  @!P1 IMAD.WIDE R8, R9, 0x4, R2 ;  /* 0x0000000409089825 */ /* 0x000fe200078e0202 */
[----:B------:R-:W-:-:S02]  /*7f00*/  @!P5 LEA.HI R20, R20, R20, RZ, 0x1 ;  /* 0x000000141414d211 */ /* 0x000fc400078f08ff */
[----:B------:R-:W-:Y:S01]  /*7f10*/  @!P4 LEA.HI R21, R21, R21, RZ, 0x1 ;  /* 0x000000151515c211 */ /* 0x000fe200078f08ff */
[----:B------:R-:W-:Y:S01]  /*7f20*/  @!P0 IMAD.WIDE R10, R11, 0x4, R2 ;  /* 0x000000040b0a8825 */ /* 0x000fe200078e0202 */
[----:B------:R-:W-:Y:S01]  /*7f30*/  @!P6 LEA.HI R19, R19, R19, RZ, 0x1 ;  /* 0x000000131313e211 */ /* 0x000fe200078f08ff */
[----:B------:R0:W-:Y:S01]  /*7f40*/  @!P1 ST.E.64 desc[UR36][R8.64], R68 ;  /* 0x0000004408009985 */ /* 0x0001e2000c101b24 */
[----:B------:R-:W-:Y:S02]  /*7f50*/  @!P3 LEA.HI R22, R22, R22, RZ, 0x1 ;  /* 0x000000161616b211 */ /* 0x000fe400078f08ff */
[----:B--2---:R-:W-:Y:S01]  /*7f60*/  @!P2 LOP3.LUT R13, R18, 0xfffffffe, RZ, 0xc0, !PT ;  /* 0xfffffffe120da812 */ /* 0x004fe200078ec0ff */
[----:B------:R1:W-:Y:S01]  /*7f70*/  @!P0 ST.E.64 desc[UR36][R10.64], R72 ;  /* 0x000000480a008985 */ /* 0x0003e2000c101b24 */
[----:B------:R-:W-:Y:S02]  /*7f80*/  @!P6 LOP3.LUT R19, R19, 0xfffffffe, RZ, 0xc0, !PT ;  /* 0xfffffffe1313e812 */ /* 0x000fe400078ec0ff */
[----:B---3--:R-:W-:Y:S01]  /*7f90*/  @!P5 LOP3.LUT R15, R20, 0xfffffffe, RZ, 0xc0, !PT ;  /* 0xfffffffe140fd812 */ /* 0x008fe200078ec0ff */
[----:B------:R-:W-:Y:S01]  /*7fa0*/  VIADD R20, R0, 0xb0 ;  /* 0x000000b000147836 */ /* 0x000fe20000000000 */
[----:B------:R-:W-:-:S02]  /*7fb0*/  @!P4 LOP3.LUT R21, R21, 0xfffffffe, RZ, 0xc0, !PT ;  /* 0xfffffffe1515c812 */ /* 0x000fc400078ec0ff */
[----:B----4-:R-:W-:Y:S02]  /*7fc0*/  @!P3 LOP3.LUT R17, R22, 0xfffffffe, RZ, 0xc0, !PT ;  /* 0xfffffffe1611b812 */ /* 0x010fe400078ec0ff */
[----:B------:R-:W-:Y:S01]  /*7fd0*/  ISETP.GE.AND P0, PT, R23, UR4, PT ;  /* 0x0000000417007c0c */ /* 0x000fe2000bf06270 */
[--C-:B0-----:R-:W-:Y:S01]  /*7fe0*/  @!P2 IMAD.WIDE R8, R13, 0x4, R2.reuse ;  /* 0x000000040d08a825 */ /* 0x101fe200078e0202 */
[----:B------:R-:W-:Y:S02]  /*7ff0*/  IADD3 R18, R0, 0xa0, RZ ;  /* 0x000000a000127810 */ /* 0x000fe40007ffe0ff */
[----:B------:R-:W-:Y:S01]  /*8000*/  ISETP.GE.AND P1, PT, R24, UR4, PT ;  /* 0x0000000418007c0c */ /* 0x000fe2000bf26270 */
[--C-:B-1----:R-:W-:Y:S01]  /*8010*/  @!P6 IMAD.WIDE R10, R19, 0x4, R2.reuse ;  /* 0x00000004130ae825 */ /* 0x102fe200078e0202 */
[----:B------:R0:W-:Y:S01]  /*8020*/  @!P2 ST.E.64 desc[UR36][R8.64], R76 ;  /* 0x0000004c0800a985 */ /* 0x0001e2000c101b24 */
[----:B------:R-:W-:Y:S02]  /*8030*/  ISETP.GE.AND P2, PT, R18, UR4, PT ;  /* 0x0000000412007c0c */ /* 0x000fe4000bf46270 */
[----:B------:R-:W-:Y:S01]  /*8040*/  @!P5 IMAD.WIDE R12, R15, 0x4, R2 ;  /* 0x000000040f0cd825 */ /* 0x000fe200078e0202 */
[----:B------:R1:W-:Y:S01]  /*8050*/  @!P6 ST.E.64 desc[UR36][R10.64], R80 ;  /* 0x000000500a00e985 */ /* 0x0003e2000c101b24 */
[----:B------:R-:W-:-:S02]  /*8060*/  IADD3 R22, R0, 0xc0, RZ ;  /* 0x000000c000167810 */ /* 0x000fc40007ffe0ff */
[--C-:B------:R-:W-:Y:S01]  /*8070*/  @!P4 IMAD.WIDE R14, R21, 0x4, R2.reuse ;  /* 0x00000004150ec825 */ /* 0x100fe200078e0202 */
[----:B------:R2:W-:Y:S01]  /*8080*/  @!P5 ST.E.64 desc[UR36][R12.64], R84 ;  /* 0x000000540c00d985 */ /* 0x0005e2000c101b24 */
[----:B------:R-:W-:Y:S02]  /*8090*/  ISETP.GE.AND P6, PT, R22, UR4, PT ;  /* 0x0000000416007c0c */ /* 0x000fe4000bfc6270 */
[----:B------:R-:W-:Y:S01]  /*80a0*/  @!P3 IMAD.WIDE R16, R17, 0x4, R2 ;  /* 0x000000041110b825 */ /* 0x000fe200078e0202 */
[----:B------:R3:W-:Y:S01]  /*80b0*/  @!P4 ST.E.64 desc[UR36][R14.64], R88 ;  /* 0x000000580e00c985 */ /* 0x0007e2000c101b24 */
[----:B------:R-:W-:Y:S02]  /*80c0*/  ISETP.GE.AND P4, PT, R20, UR4, PT ;  /* 0x0000000414007c0c */ /* 0x000fe4000bf86270 */
[C---:B------:R-:W-:Y:S01]  /*80d0*/  VIADD R19, R0.reuse, 0xa8 ;  /* 0x000000a800137836 */ /* 0x040fe20000000000 */
[----:B------:R4:W-:Y:S01]  /*80e0*/  @!P3 ST.E.64 desc[UR36][R16.64], R92 ;  /* 0x0000005c1000b985 */ /* 0x0009e2000c101b24 */
[----:B------:R-:W-:Y:S01]  /*80f0*/  VIADD R21, R0, 0xb8 ;  /* 0x000000b800157836 */ /* 0x000fe20000000000 */
[----:B------:R-:W-:-:S02]  /*8100*/  @!P0 LEA.HI R23, R23, R23, RZ, 0x1 ;  /* 0x0000001717178211 */ /* 0x000fc400078f08ff */
[----:B------:R-:W-:Y:S02]  /*8110*/  ISETP.GE.AND P3, PT, R19, UR4, PT ;  /* 0x0000000413007c0c */ /* 0x000fe4000bf66270 */
[----:B------:R-:W-:Y:S02]  /*8120*/  ISETP.GE.AND P5, PT, R21, UR4, PT ;  /* 0x0000000415007c0c */ /* 0x000fe4000bfa6270 */
[----:B------:R-:W-:Y:S02]  /*8130*/  @!P1 LEA.HI R24, R24, R24, RZ, 0x1 ;  /* 0x0000001818189211 */ /* 0x000fe400078f08ff */
[----:B0-----:R-:W-:Y:S02]  /*8140*/  @!P0 LOP3.LUT R9, R23, 0xfffffffe, RZ, 0xc0, !PT ;  /* 0xfffffffe17098812 */ /* 0x001fe400078ec0ff */
[----:B------:R-:W-:Y:S02]  /*8150*/  @!P2 LEA.HI R18, R18, R18, RZ, 0x1 ;  /* 0x000000121212a211 */ /* 0x000fe400078f08ff */
[----:B-1----:R-:W-:Y:S01]  /*8160*/  @!P1 LOP3.LUT R11, R24, 0xfffffffe, RZ, 0xc0, !PT ;  /* 0xfffffffe180b9812 */ /* 0x002fe200078ec0ff */
[----:B------:R-:W-:Y:S01]  /*8170*/  @!P0 IMAD.WIDE R8, R9, 0x4, R2 ;  /* 0x0000000409088825 */ /* 0x000fe200078e0202 */
[----:B------:R-:W-:-:S02]  /*8180*/  @!P4 LEA.HI R20, R20, R20, RZ, 0x1 ;  /* 0x000000141414c211 */ /* 0x000fc400078f08ff */
[----:B------:R-:W-:Y:S01]  /*8190*/  @!P3 LEA.HI R19, R19, R19, RZ, 0x1 ;  /* 0x000000131313b211 */ /* 0x000fe200078f08ff */
[--C-:B------:R-:W-:Y:S01]  /*81a0*/  @!P1 IMAD.WIDE R10, R11, 0x4, R2.reuse ;  /* 0x000000040b0a9825 */ /* 0x100fe200078e0202 */
[----:B--2---:R-:W-:Y:S01]  /*81b0*/  @!P2 LOP3.LUT R13, R18, 0xfffffffe, RZ, 0xc0, !PT ;  /* 0xfffffffe120da812 */ /* 0x004fe200078ec0ff */
[----:B------:R0:W-:Y:S01]  /*81c0*/  @!P0 ST.E.64 desc[UR36][R8.64], R96 ;  /* 0x0000006008008985 */ /* 0x0001e2000c101b24 */
[----:B------:R-:W-:Y:S01]  /*81d0*/  @!P5 LEA.HI R21, R21, R21, RZ, 0x1 ;  /* 0x000000151515d211 */ /* 0x000fe200078f08ff */
[----:B------:R-:W-:Y:S01]  /*81e0*/  VIADD R18, R0, 0xc8 ;  /* 0x000000c800127836 */ /* 0x000fe20000000000 */
[----:B------:R-:W-:Y:S01]  /*81f0*/  @!P3 LOP3.LUT R19, R19, 0xfffffffe, RZ, 0xc0, !PT ;  /* 0xfffffffe1313b812 */ /* 0x000fe200078ec0ff */
[----:B------:R-:W-:Y:S01]  /*8200*/  @!P2 IMAD.WIDE R12, R13, 0x4, R2 ;  /* 0x000000040d0ca825 */ /* 0x000fe200078e0202 */
[----:B------:R-:W-:Y:S01]  /*8210*/  @!P6 LEA.HI R22, R22, R22, RZ, 0x1 ;  /* 0x000000161616e211 */ /* 0x000fe200078f08ff */
[----:B------:R1:W-:Y:S01]  /*8220*/  @!P1 ST.E.64 desc[UR36][R10.64], R100 ;  /* 0x000000640a009985 */ /* 0x0003e2000c101b24 */
[----:B---3--:R-:W-:Y:S01]  /*8230*/  @!P4 LOP3.LUT R15, R20, 0xfffffffe, RZ, 0xc0, !PT ;  /* 0xfffffffe140fc812 */ /* 0x008fe200078ec0ff */
[----:B------:R-:W-:Y:S01]  /*8240*/  VIADD R20, R0, 0xd8 ;  /* 0x000000d800147836 */ /* 0x000fe20000000000 */
[----:B------:R-:W-:Y:S01]  /*8250*/  @!P5 LOP3.LUT R21, R21, 0xfffffffe, RZ, 0xc0, !PT ;  /* 0xfffffffe1515d812 */ /* 0x000fe200078ec0ff */
[----:B------:R2:W-:Y:S01]  /*8260*/  @!P2 ST.E.64 desc[UR36][R12.64], R104 ;  /* 0x000000680c00a985 */ /* 0x0005e2000c101b24 */
[----:B----4-:R-:W-:-:S02]  /*8270*/  @!P6 LOP3.LUT R17, R22, 0xfffffffe, RZ, 0xc0, !PT ;  /* 0xfffffffe1611e812 */ /* 0x010fc400078ec0ff */
[----:B------:R-:W-:Y:S01]  /*8280*/  ISETP.GE.AND P0, PT, R18, UR4, PT ;  /* 0x0000000412007c0c */ /* 0x000fe2000bf06270 */
[----:B0-----:R-:W-:Y:S01]  /*8290*/  @!P3 IMAD.WIDE R8, R19, 0x4, R2 ;  /* 0x000000041308b825 */ /* 0x001fe200078e0202 */
[----:B------:R-:W-:-:S03]  /*82a0*/  ISETP.GE.AND P2, PT, R20, UR4, PT ;  /* 0x0000000414007c0c */ /* 0x000fc6000bf46270 */
[----:B------:R-:W-:Y:S01]  /*82b0*/  VIADD R19, R0, 0xd0 ;  /* 0x000000d000137836 */ /* 0x000fe20000000000 */
[----:B------:R0:W-:Y:S01]  /*82c0*/  @!P3 ST.E.64 desc[UR36][R8.64], R108 ;  /* 0x0000006c0800b985 */ /* 0x0001e2000c101b24 */
[----:B-1----:R-:W-:-:S03]  /*82d0*/  @!P4 IMAD.WIDE R10, R15, 0x4, R2 ;  /* 0x000000040f0ac825 */ /* 0x002fc600078e0202 */
[----:B------:R-:W-:Y:S01]  /*82e0*/  ISETP.GE.AND P1, PT, R19, UR4, PT ;  /* 0x0000000413007c0c */ /* 0x000fe2000bf26270 */
[--C-:B------:R-:W-:Y:S01]  /*82f0*/  @!P5 IMAD.WIDE R14, R21, 0x4, R2.reuse ;  /* 0x00000004150ed825 */ /* 0x100fe200078e0202 */
[----:B------:R-:W-:Y:S01]  /*8300*/  IADD3 R21, R0, 0xe0, RZ ;  /* 0x000000e000157810 */ /* 0x000fe20007ffe0ff */
[----:B------:R1:W-:Y:S01]  /*8310*/  @!P4 ST.E.64 desc[UR36][R10.64], R112 ;  /* 0x000000700a00c985 */ /* 0x0003e2000c101b24 */
[----:B------:R-:W-:Y:S01]  /*8320*/  @!P0 LEA.HI R18, R18, R18, RZ, 0x1 ;  /* 0x0000001212128211 */ /* 0x000fe200078f08ff */
[----:B------:R-:W-:Y:S01]  /*8330*/  @!P6 IMAD.WIDE R16, R17, 0x4, R2 ;  /* 0x000000041110e825 */ /* 0x000fe200078e0202 */
[----:B------:R-:W-:Y:S01]  /*8340*/  ISETP.GE.AND P3, PT, R21, UR4, PT ;  /* 0x0000000415007c0c */ /* 0x000fe2000bf66270 */
[----:B------:R3:W-:Y:S01]  /*8350*/  @!P5 ST.E.64 desc[UR36][R14.64], R116 ;  /* 0x000000740e00d985 */ /* 0x0007e2000c101b24 */
[----:B------:R-:W-:Y:S01]  /*8360*/  @!P2 LEA.HI R20, R20, R20, RZ, 0x1 ;  /* 0x000000141414a211 */ /* 0x000fe200078f08ff */
[C---:B--2---:R-:W-:Y:S02]  /*8370*/  VIADD R12, R0.reuse, 0xe8 ;  /* 0x000000e8000c7836 */ /* 0x044fe40000000000 */
[C---:B0-----:R-:W-:Y:S01]  /*8380*/  VIADD R9, R0.reuse, 0xf8 ;  /* 0x000000f800097836 */ /* 0x041fe20000000000 */
[----:B------:R0:W-:Y:S01]  /*8390*/  @!P6 ST.E.64 desc[UR36][R16.64], R120 ;  /* 0x000000781000e985 */ /* 0x0001e2000c101b24 */
[----:B------:R-:W-:Y:S01]  /*83a0*/  VIADD R13, R0, 0xf0 ;  /* 0x000000f0000d7836 */ /* 0x000fe20000000000 */
[----:B------:R-:W-:-:S02]  /*83b0*/  ISETP.GE.AND P4, PT, R12, UR4, PT ;  /* 0x000000040c007c0c */ /* 0x000fc4000bf86270 */
[----:B------:R-:W-:Y:S02]  /*83c0*/  ISETP.GE.AND P6, PT, R9, UR4, PT ;  /* 0x0000000409007c0c */ /* 0x000fe4000bfc6270 */
[----:B------:R-:W-:Y:S02]  /*83d0*/  ISETP.GE.AND P5, PT, R13, UR4, PT ;  /* 0x000000040d007c0c */ /* 0x000fe4000bfa6270 */
[----:B------:R-:W-:Y:S02]  /*83e0*/  @!P1 LEA.HI R19, R19, R19, RZ, 0x1 ;  /* 0x0000001313139211 */ /* 0x000fe400078f08ff */
[----:B------:R-:W-:Y:S02]  /*83f0*/  @!P3 LEA.HI R21, R21, R21, RZ, 0x1 ;  /* 0x000000151515b211 */ /* 0x000fe400078f08ff */
[----:B-1----:R-:W-:Y:S02]  /*8400*/  @!P1 LOP3.LUT R11, R19, 0xfffffffe, RZ, 0xc0, !PT ;  /* 0xfffffffe130b9812 */ /* 0x002fe400078ec0ff */
[----:B---3--:R-:W-:-:S02]  /*8410*/  @!P3 LOP3.LUT R15, R21, 0xfffffffe, RZ, 0xc0, !PT ;  /* 0xfffffffe150fb812 */ /* 0x008fc400078ec0ff */
[----:B------:R-:W-:Y:S02]  /*8420*/  @!P4 LEA.HI R12, R12, R12, RZ, 0x1 ;  /* 0x0000000c0c0cc211 */ /* 0x000fe400078f08ff */
[----:B------:R-:W-:Y:S01]  /*8430*/  @!P6 LEA.HI R10, R9, R9, RZ, 0x1 ;  /* 0x00000009090ae211 */ /* 0x000fe200078f08ff */
[----:B------:R-:W-:Y:S01]  /*8440*/  @!P3 IMAD.WIDE R14, R15, 0x4, R2 ;  /* 0x000000040f0eb825 */ /* 0x000fe200078e0202 */
[----:B------:R-:W-:Y:S02]  /*8450*/  @!P5 LEA.HI R8, R13, R13, RZ, 0x1 ;  /* 0x0000000d0d08d211 */ /* 0x000fe400078f08ff */
[----:B------:R-:W-:Y:S02]  /*8460*/  @!P0 LOP3.LUT R9, R18, 0xfffffffe, RZ, 0xc0, !PT ;  /* 0xfffffffe12098812 */ /* 0x000fe400078ec0ff */
[----:B------:R-:W-:Y:S02]  /*8470*/  @!P2 LOP3.LUT R13, R20, 0xfffffffe, RZ, 0xc0, !PT ;  /* 0xfffffffe140da812 */ /* 0x000fe400078ec0ff */
[----:B0-----:R-:W-:-:S02]  /*8480*/  @!P4 LOP3.LUT R17, R12, 0xfffffffe, RZ, 0xc0, !PT ;  /* 0xfffffffe0c11c812 */ /* 0x001fc400078ec0ff */
        /* <DEDUP_REMOVED lines=15> */
.L_x_3254:
[----:B------:R-:W-:Y:S05]  /*8580*/  BSYNC B0 ;  /* 0x0000000000007941 */ /* 0x000fea0003800000 */
.L_x_3253:
[----:B------:R-:W-:Y:S01]  /*8590*/  IADD3 R7, R7, 0x8, RZ ;  /* 0x0000000807077810 */ /* 0x000fe20007ffe0ff */
[----:B0-2---:R2:W3:Y:S03]  /*85a0*/  SHFL.IDX PT, R3, R5, 0x1, 0x1c1f ;  /* 0x003c1f0005037f89 */ /* 0x0054e600000e0000 */
[----:B------:R-:W-:Y:S01]  /*85b0*/  ISETP.GE.AND P0, PT, R7, R6, PT ;  /* 0x000000060700720c */ /* 0x000fe20003f06270 */
[----:B-1----:R2:W1:-:S12]  /*85c0*/  SHFL.IDX PT, R2, R4, 0x1, 0x1c1f ;  /* 0x003c1f0004027f89 */ /* 0x00245800000e0000 */
[----:B--2---:R-:W-:Y:S05]  /*85d0*/  @P0 BRA `(.L_x_3212) ;  /* 0x0000004400c00947 */ /* 0x004fea0003800000 */
        /* <DEDUP_REMOVED lines=10> */
[----:B------:R-:W-:Y:S01]  /*8680*/  VIADD R14, R0, 0x38 ;  /* 0x00000038000e7836 */ /* 0x000fe20000000000 */
[----:B------:R-:W-:Y:S01]  /*8690*/  ISETP.GE.AND P5, PT, R10, UR4, PT ;  /* 0x000000040a007c0c */ /* 0x000fe2000bfa6270 */
[C---:B------:R-:W-:Y:S01]  /*86a0*/  VIADD R16, R0.reuse, 0x48 ;  /* 0x0000004800107836 */ /* 0x040fe20000000000 */
[----:B------:R-:W-:Y:S01]  /*86b0*/  ISETP.GE.AND P6, PT, R11, UR4, PT ;  /* 0x000000040b007c0c */ /* 0x000fe2000bfc6270 */
[C---:B------:R-:W-:Y:S01]  /*86c0*/  VIADD R18, R0.reuse, 0x50 ;  /* 0x0000005000127836 */ /* 0x040fe20000000000 */
[C---:B------:R-:W-:Y:S01]  /*86d0*/  IADD3 R15, R0.reuse, 0x40, RZ ;  /* 0x00000040000f7810 */ /* 0x040fe20007ffe0ff */
[C---:B------:R-:W-:Y:S01]  /*86e0*/  VIADD R19, R0.reuse, 0x58 ;  /* 0x0000005800137836 */ /* 0x040fe20000000000 */
[----:B------:R-:W-:-:S02]  /*86f0*/  @!P0 LEA.HI R4, R0, R0, RZ, 0x1 ;  /* 0x0000000000048211 */ /* 0x000fc400078f08ff */
[----:B------:R-:W-:Y:S02]  /*8700*/  @!P1 LEA.HI R6, R5, R5, RZ, 0x1 ;  /* 0x0000000505069211 */ /* 0x000fe400078f08ff */
[----:B------:R-:W-:Y:S02]  /*8710*/  @!P2 LEA.HI R8, R7, R7, RZ, 0x1 ;  /* 0x000000070708a211 */ /* 0x000fe400078f08ff */
[----:B------:R-:W-:Y:S02]  /*8720*/  @!P0 LOP3.LUT R5, R4, 0xfffffffe, RZ, 0xc0, !PT ;  /* 0xfffffffe04058812 */ /* 0x000fe400078ec0ff */
[----:B------:R-:W-:Y:S02]  /*8730*/  @!P1 LOP3.LUT R7, R6, 0xfffffffe, RZ, 0xc0, !PT ;  /* 0xfffffffe06079812 */ /* 0x000fe400078ec0ff */
[----:B------:R-:W-:Y:S01]  /*8740*/  @!P2 LOP3.LUT R9, R8, 0xfffffffe, RZ, 0xc0, !PT ;  /* 0xfffffffe0809a812 */ /* 0x000fe200078ec0ff */
[----:B-1-3--:R-:W-:Y:S01]  /*8750*/  @!P0 IMAD.WIDE R4, R5, 0x4, R2 ;  /* 0x0000000405048825 */ /* 0x00afe200078e0202 */
[----:B------:R-:W-:-:S02]  /*8760*/  ISETP.GE.AND P3, PT, R15, UR4, PT ;  /* 0x000000040f007c0c */ /* 0x000fc4000bf66270 */
[----:B------:R-:W-:Y:S01]  /*8770*/  ISETP.GE.AND P4, PT, R16, UR4, PT ;  /* 0x0000000410007c0c */ /* 0x000fe2000bf86270 */
[--C-:B------:R-:W-:Y:S01]  /*8780*/  @!P1 IMAD.WIDE R6, R7, 0x4, R2.reuse ;  /* 0x0000000407069825 */ /* 0x100fe200078e0202 */
[----:B------:R0:W-:Y:S01]  /*8790*/  @!P0 ST.E.64 desc[UR36][R4.64], R26 ;  /* 0x0000001a04008985 */ /* 0x0001e2000c101b24 */
[----:B------:R-:W-:Y:S02]  /*87a0*/  ISETP.GE.AND P0, PT, R12, UR4, PT ;  /* 0x000000040c007c0c */ /* 0x000fe4000bf06270 */
[----:B------:R-:W-:Y:S01]  /*87b0*/  @!P2 IMAD.WIDE R8, R9, 0x4, R2 ;  /* 0x000000040908a825 */ /* 0x000fe200078e0202 */
[----:B------:R1:W-:Y:S01]  /*87c0*/  @!P1 ST.E.64 desc[UR36][R6.64], R30 ;  /* 0x0000001e06009985 */ /* 0x0003e2000c101b24 */
[----:B------:R-:W-:Y:S02]  /*87d0*/  ISETP.GE.AND P1, PT, R13, UR4, PT ;  /* 0x000000040d007c0c */ /* 0x000fe4000bf26270 */
[----:B------:R-:W-:Y:S01]  /*87e0*/  @!P5 LEA.HI R10, R10, R10, RZ, 0x1 ;  /* 0x0000000a0a0ad211 */ /* 0x000fe200078f08ff */
[----:B------:R2:W-:Y:S01]  /*87f0*/  @!P2 ST.E.64 desc[UR36][R8.64], R34 ;  /* 0x000000220800a985 */ /* 0x0005e2000c101b24 */
[----:B------:R-:W-:-:S02]  /*8800*/  ISETP.GE.AND P2, PT, R14, UR4, PT ;  /* 0x000000040e007c0c */ /* 0x000fc4000bf46270 */
[----:B------:R-:W-:Y:S02]  /*8810*/  @!P6 LEA.HI R11, R11, R11, RZ, 0x1 ;  /* 0x0000000b0b0be211 */ /* 0x000fe400078f08ff */
[----:B------:R-:W-:Y:S02]  /*8820*/  @!P3 LEA.HI R15, R15, R15, RZ, 0x1 ;  /* 0x0000000f0f0fb211 */ /* 0x000fe400078f08ff */
[----:B0-----:R-:W-:Y:S02]  /*8830*/  @!P5 LOP3.LUT R5, R10, 0xfffffffe, RZ, 0xc0, !PT ;  /* 0xfffffffe0a05d812 */ /* 0x001fe400078ec0ff */
[----:B------:R-:W-:Y:S02]  /*8840*/  @!P0 LEA.HI R12, R12, R12, RZ, 0x1 ;  /* 0x0000000c0c0c8211 */ /* 0x000fe400078f08ff */
[----:B-1----:R-:W-:Y:S01]  /*8850*/  @!P6 LOP3.LUT R7, R11, 0xfffffffe, RZ, 0xc0, !PT ;  /* 0xfffffffe0b07e812 */ /* 0x002fe200078ec0ff */
[----:B------:R-:W-:Y:S01]  /*8860*/  @!P5 IMAD.WIDE R4, R5, 0x4, R2 ;  /* 0x000000040504d825 */ /* 0x000fe200078e0202 */
[----:B------:R-:W-:-:S02]  /*8870*/  @!P1 LEA.HI R13, R13, R13, RZ, 0x1 ;  /* 0x0000000d0d0d9211 */ /* 0x000fc400078f08ff */
[----:B------:R-:W-:Y:S01]  /*8880*/  @!P2 LEA.HI R14, R14, R14, RZ, 0x1 ;  /* 0x0000000e0e0ea211 */ /* 0x000fe200078f08ff */
[----:B------:R-:W-:Y:S01]  /*8890*/  @!P6 IMAD.WIDE R6, R7, 0x4, R2 ;  /* 0x000000040706e825 */ /* 0x000fe200078e0202 */
[----:B------:R-:W-:Y:S01]  /*88a0*/  @!P4 LEA.HI R16, R16, R16, RZ, 0x1 ;  /* 0x000000101010c211 */ /* 0x000fe200078f08ff */
[----:B------:R0:W-:Y:S01]  /*88b0*/  @!P5 ST.E.64 desc[UR36][R4.64], R38 ;  /* 0x000000260400d985 */ /* 0x0001e2000c101b24 */
[----:B--2---:R-:W-:Y:S02]  /*88c0*/  @!P0 LOP3.LUT R9, R12, 0xfffffffe, RZ, 0xc0, !PT ;  /* 0xfffffffe0c098812 */ /* 0x004fe400078ec0ff */
[----:B------:R-:W-:Y:S01]  /*88d0*/  @!P1 LOP3.LUT R13, R13, 0xfffffffe, RZ, 0xc0, !PT ;  /* 0xfffffffe0d0d9812 */ /* 0x000fe200078ec0ff */
[----:B------:R1:W-:Y:S01]  /*88e0*/  @!P6 ST.E.64 desc[UR36][R6.64], R42 ;  /* 0x0000002a0600e985 */ /* 0x0003e2000c101b24 */
[----:B------:R-:W-:Y:S02]  /*88f0*/  @!P2 LOP3.LUT R11, R14, 0xfffffffe, RZ, 0xc0, !PT ;  /* 0xfffffffe0e0ba812 */ /* 0x000fe400078ec0ff */
[----:B------:R-:W-:-:S02]  /*8900*/  @!P3 LOP3.LUT R15, R15, 0xfffffffe, RZ, 0xc0, !PT ;  /* 0xfffffffe0f0fb812 */ /* 0x000fc400078ec0ff */
[----:B------:R-:W-:Y:S01]  /*8910*/  @!P4 LOP3.LUT R17, R16, 0xfffffffe, RZ, 0xc0, !PT ;  /* 0xfffffffe1011c812 */ /* 0x000fe200078ec0ff */
[----:B------:R-:W-:Y:S01]  /*8920*/  VIADD R16, R0, 0x70 ;  /* 0x0000007000107836 */ /* 0x000fe20000000000 */
[----:B------:R-:W-:Y:S02]  /*8930*/  ISETP.GE.AND P5, PT, R18, UR4, PT ;  /* 0x0000000412007c0c */ /* 0x000fe4000bfa6270 */
[----:B------:R-:W-:Y:S01]  /*8940*/  ISETP.GE.AND P6, PT, R19, UR4, PT ;  /* 0x0000000413007c0c */ /* 0x000fe2000bfc6270 */
[--C-:B0-----:R-:W-:Y:S01]  /*8950*/  @!P0 IMAD.WIDE R4, R9, 0x4, R2.reuse ;  /* 0x0000000409048825 */ /* 0x101fe200078e0202 */
[C---:B------:R-:W-:Y:S02]  /*8960*/  IADD3 R14, R0.reuse, 0x60, RZ ;  /* 0x00000060000e7810 */ /* 0x040fe40007ffe0ff */
[----:B------:R-:W-:Y:S01]  /*8970*/  IADD3 R20, R0, 0x80, RZ ;  /* 0x0000008000147810 */ /* 0x000fe20007ffe0ff */
[--C-:B-1----:R-:W-:Y:S01]  /*8980*/  @!P1 IMAD.WIDE R6, R13, 0x4, R2.reuse ;  /* 0x000000040d069825 */ /* 0x102fe200078e0202 */
[----:B------:R0:W-:Y:S02]  /*8990*/  @!P0 ST.E.64 desc[UR36][R4.64], R46 ;  /* 0x0000002e04008985 */ /* 0x0001e4000c101b24 */
[----:B------:R-:W-:Y:S01]  /*89a0*/  ISETP.GE.AND P0, PT, R20, UR4, PT ;  /* 0x0000000414007c0c */ /* 0x000fe2000bf06270 */
[----:B------:R-:W-:Y:S01]  /*89b0*/  @!P2 IMAD.WIDE R8, R11, 0x4, R2 ;  /* 0x000000040b08a825 */ /* 0x000fe200078e0202 */
[----:B------:R1:W-:Y:S01]  /*89c0*/  @!P1 ST.E.64 desc[UR36][R6.64], R50 ;  /* 0x0000003206009985 */ /* 0x0003e2000c101b24 */
[----:B------:R-:W-:-:S02]  /*89d0*/  @!P5 LEA.HI R18, R18, R18, RZ, 0x1 ;  /* 0x000000121212d211 */ /* 0x000fc400078f08ff */
[--C-:B------:R-:W-:Y:S01]  /*89e0*/  @!P3 IMAD.WIDE R10, R15, 0x4, R2.reuse ;  /* 0x000000040f0ab825 */ /* 0x100fe200078e0202 */
[----:B------:R2:W-:Y:S01]  /*89f0*/  @!P2 ST.E.64 desc[UR36][R8.64], R54 ;  /* 0x000000360800a985 */ /* 0x0005e2000c101b24 */
[----:B------:R-:W-:Y:S02]  /*8a00*/  ISETP.GE.AND P2, PT, R16, UR4, PT ;  /* 0x0000000410007c0c */ /* 0x000fe4000bf46270 */
[----:B------:R-:W-:Y:S01]  /*8a10*/  @!P4 IMAD.WIDE R12, R17, 0x4, R2 ;  /* 0x00000004110cc825 */ /* 0x000fe200078e0202 */
[----:B------:R3:W-:Y:S01]  /*8a20*/  @!P3 ST.E.64 desc[UR36][R10.64], R58 ;  /* 0x0000003a0a00b985 */ /* 0x0007e2000c101b24 */
[----:B------:R-:W-:Y:S02]  /*8a30*/  @!P6 LEA.HI R19, R19, R19, RZ, 0x1 ;  /* 0x000000131313e211 */ /* 0x000fe400078f08ff */
[C---:B------:R-:W-:Y:S01]  /*8a40*/  VIADD R15, R0.reuse, 0x68 ;  /* 0x00000068000f7836 */ /* 0x040fe20000000000 */
[----:B------:R4:W-:Y:S01]  /*8a50*/  @!P4 ST.E.64 desc[UR36][R12.64], R62 ;  /* 0x0000003e0c00c985 */ /* 0x0009e2000c101b24 */
[----:B------:R-:W-:Y:S01]  /*8a60*/  VIADD R17, R0, 0x78 ;  /* 0x0000007800117836 */ /* 0x000fe20000000000 */
[----:B------:R-:W-:-:S02]  /*8a70*/  ISETP.GE.AND P4, PT, R14, UR4, PT ;  /* 0x000000040e007c0c */ /* 0x000fc4000bf86270 */
[----:B------:R-:W-:Y:S02]  /*8a80*/  ISETP.GE.AND P3, PT, R15, UR4, PT ;  /* 0x000000040f007c0c */ /* 0x000fe4000bf66270 */
[----:B------:R-:W-:Y:S02]  /*8a90*/  ISETP.GE.AND P1, PT, R17, UR4, PT ;  /* 0x0000000411007c0c */ /* 0x000fe4000bf26270 */
[----:B0-----:R-:W-:Y:S01]  /*8aa0*/  @!P5 LOP3.LUT R5, R18, 0xfffffffe, RZ, 0xc0, !PT ;  /* 0xfffffffe1205d812 */ /* 0x001fe200078ec0ff */
[C---:B------:R-:W-:Y:S01]  /*8ab0*/  VIADD R18, R0.reuse, 0x88 ;  /* 0x0000008800127836 */ /* 0x040fe20000000000 */
        /* <DEDUP_REMOVED lines=17> */
[----:B----4-:R-:W-:Y:S01]  /*8bd0*/  @!P0 LOP3.LUT R13, R20, 0xfffffffe, RZ, 0xc0, !PT ;  /* 0xfffffffe140d8812 */ /* 0x010fe200078ec0ff */
[----:B------:R-:W-:Y:S01]  /*8be0*/  VIADD R20, R0, 0xb8 ;  /* 0x000000b800147836 */ /* 0x000fe20000000000 */
[----:B------:R-:W-:Y:S01]  /*8bf0*/  ISETP.GE.AND P6, PT, R18, UR4, PT ;  /* 0x0000000412007c0c */ /* 0x000fe2000bfc6270 */
[----:B0-----:R-:W-:Y:S01]  /*8c00*/  @!P4 IMAD.WIDE R4, R9, 0x4, R2 ;  /* 0x000000040904c825 */ /* 0x001fe200078e0202 */
[----:B------:R-:W-:-:S03]  /*8c10*/  ISETP.GE.AND P5, PT, R19, UR4, PT ;  /* 0x0000000413007c0c */ /* 0x000fc6000bfa6270 */
[--C-:B-1----:R-:W-:Y:S01]  /*8c20*/  @!P3 IMAD.WIDE R6, R15, 0x4, R2.reuse ;  /* 0x000000040f06b825 */ /* 0x102fe200078e0202 */
[----:B------:R0:W-:Y:S01]  /*8c30*/  @!P4 ST.E.64 desc[UR36][R4.64], R74 ;  /* 0x0000004a0400c985 */ /* 0x0001e2000c101b24 */
[----:B------:R-:W-:Y:S02]  /*8c40*/  IADD3 R15, R0, 0xa0, RZ ;  /* 0x000000a0000f7810 */ /* 0x000fe40007ffe0ff */
        /* <DEDUP_REMOVED lines=16> */
[----:B-1----:R-:W-:Y:S01]  /*8d50*/  @!P5 LOP3.LUT R7, R19, 0xfffffffe, RZ, 0xc0, !PT ;  /* 0xfffffffe1307d812 */ /* 0x002fe200078ec0ff */
[----:B------:R-:W-:Y:S01]  /*8d60*/  VIADD R19, R0, 0xc8 ;  /* 0x000000c800137836 */ /* 0x000fe20000000000 */
        /* <DEDUP_REMOVED lines=10> */
[----:B------:R-:W-:Y:S01]  /*8e10*/  @!P4 LOP3.LUT R15, R15, 0xfffffffe, RZ, 0xc0, !PT ;  /* 0xfffffffe0f0fc812 */ /* 0x000fe200078ec0ff */
[----:B------:R-:W-:Y:S01]  /*8e20*/  VIADD R14, R0, 0xd0 ;  /* 0x000000d0000e7836 */ /* 0x000fe20000000000 */
[----:B---3--:R-:W-:Y:S02]  /*8e30*/  @!P3 LOP3.LUT R11, R16, 0xfffffffe, RZ, 0xc0, !PT ;  /* 0xfffffffe100bb812 */ /* 0x008fe400078ec0ff */
[----:B------:R-:W-:Y:S02]  /*8e40*/  @!P2 LOP3.LUT R17, R17, 0xfffffffe, RZ, 0xc0, !PT ;  /* 0xfffffffe1111a812 */ /* 0x000fe400078ec0ff */
[----:B------:R-:W-:Y:S02]  /*8e50*/  IADD3 R18, R0, 0xc0, RZ ;  /* 0x000000c000127810 */ /* 0x000fe40007ffe0ff */
[----:B----4-:R-:W-:Y:S01]  /*8e60*/  @!P1 LOP3.LUT R13, R20, 0xfffffffe, RZ, 0xc0, !PT ;  /* 0xfffffffe140d9812 */ /* 0x010fe200078ec0ff */
[----:B0-----:R-:W-:Y:S01]  /*8e70*/  @!P0 IMAD.WIDE R4, R9, 0x4, R2 ;  /* 0x0000000409048825 */ /* 0x001fe200078e0202 */
[----:B------:R-:W-:-:S02]  /*8e80*/  ISETP.GE.AND P5, PT, R18, UR4, PT ;  /* 0x0000000412007c0c */ /* 0x000fc4000bfa6270 */
[----:B------:R-:W-:Y:S01]  /*8e90*/  ISETP.GE.AND P6, PT, R19, UR4, PT ;  /* 0x0000000413007c0c */ /* 0x000fe2000bfc6270 */
        /* <DEDUP_REMOVED lines=11> */
[----:B------:R-:W-:Y:S02]  /*8f50*/  ISETP.GE.AND P2, PT, R16, UR4, PT ;  /* 0x0000000410007c0c */ /* 0x000fe4000bf46270 */
[C---:B------:R-:W-:Y:S01]  /*8f60*/  VIADD R15, R0.reuse, 0xd8 ;  /* 0x000000d8000f7836 */ /* 0x040fe20000000000 */
[----:B------:R4:W-:Y:S01]  /*8f70*/  @!P1 ST.E.64 desc[UR36][R12.64], R118 ;  /* 0x000000760c009985 */ /* 0x0009e2000c101b24 */
[C---:B------:R-:W-:Y:S01]  /*8f80*/  VIADD R17, R0.reuse, 0xe8 ;  /* 0x000000e800117836 */ /* 0x040fe20000000000 */
[----:B------:R-:W-:Y:S01]  /*8f90*/  @!P6 LEA.HI R19, R19, R19, RZ, 0x1 ;  /* 0x000000131313e211 */ /* 0x000fe200078f08ff */
[C---:B------:R-:W-:Y:S01]  /*8fa0*/  VIADD R20, R0.reuse, 0xf0 ;  /* 0x000000f000147836 */ /* 0x040fe20000000000 */
[----:B------:R-:W-:Y:S01]  /*8fb0*/  ISETP.GE.AND P1, PT, R15, UR4, PT ;  /* 0x000000040f007c0c */ /* 0x000fe2000bf26270 */
[----:B------:R-:W-:Y:S01]  /*8fc0*/  VIADD R0, R0, 0xf8 ;  /* 0x000000f800007836 */ /* 0x000fe20000000000 */
[----:B------:R-:W-:-:S02]  /*8fd0*/  ISETP.GE.AND P3, PT, R17, UR4, PT ;  /* 0x0000000411007c0c */ /* 0x000fc4000bf66270 */
[----:B------:R-:W-:Y:S02]  /*8fe0*/  ISETP.GE.AND P4, PT, R20, UR4, PT ;  /* 0x0000000414007c0c */ /* 0x000fe4000bf86270 */
        /* <DEDUP_REMOVED lines=12> */
[----:B------:R-:W-:Y:S02]  /*90b0*/  @!P1 LOP3.LUT R15, R15, 0xfffffffe, RZ, 0xc0, !PT ;  /* 0xfffffffe0f0f9812 */ /* 0x000fe400078ec0ff */
[----:B---3--:R-:W-:Y:S02]  /*90c0*/  @!P2 LOP3.LUT R11, R16, 0xfffffffe, RZ, 0xc0, !PT ;  /* 0xfffffffe100ba812 */ /* 0x008fe400078ec0ff */
        /* <DEDUP_REMOVED lines=15> */
[----:B--2---:R-:W-:-:S05]  /*91c0*/  LOP3.LUT R5, R0, 0xfffffffe, RZ, 0xc0, !PT ;  /* 0xfffffffe00057812 */ /* 0x004fca00078ec0ff */
[----:B------:R-:W-:-:S05]  /*91d0*/  IMAD.WIDE R2, R5, 0x4, R2 ;  /* 0x0000000405027825 */ /* 0x000fca00078e0202 */
[----:B------:R4:W-:Y:S01]  /*91e0*/  ST.E.64 desc[UR36][R2.64], R150 ;  /* 0x0000009602007985 */ /* 0x0009e2000c101b24 */
[----:B------:R-:W-:Y:S05]  /*91f0*/  BRA `(.L_x_3212) ;  /* 0x0000003800b87947 */ /* 0x000fea0003800000 */
.L_x_3251:
[----:B------:R-:W0:Y:S02]  /*9200*/  S2R R0, SR_TID.X ;  /* 0x0000000000007919 */ /* 0x000e240000002100 */
[----:B0-----:R-:W-:-:S04]  /*9210*/  IADD3 R2, R0, -0x80, RZ ;  /* 0xffffff8000027810 */ /* 0x001fc80007ffe0ff */
        /* <DEDUP_REMOVED lines=12> */
[----:B------:R-:W-:Y:S01]  /*92e0*/  USHF.R.S32.HI UR6, URZ, 0x1f, UR38 ;  /* 0x0000001f3f067899 */ /* 0x000fe20008011426 */
[----:B------:R-:W-:Y:S01]  /*92f0*/  IMAD.MOV.U32 R5, RZ, RZ, R0 ;  /* 0x000000ffff057224 */ /* 0x000fe200078e0000 */
[----:B------:R-:W-:Y:S02]  /*9300*/  ULDC.64 UR8, c[0x0][0xbd0] ;  /* 0x0002f40000087ab9 */ /* 0x000fe40000000a00 */
[----:B------:R-:W-:Y:S02]  /*9310*/  UIMAD UR6, UR6, UR8, URZ ;  /* 0x00000008060672a4 */ /* 0x000fe4000f8e023f */
[----:B------:R-:W-:Y:S01]  /*9320*/  UIMAD.WIDE.U32 UR4, UR38, UR8, URZ ;  /* 0x00000008260472a5 */ /* 0x000fe2000f8e003f */
[----:B------:R-:W1:Y:S01]  /*9330*/  LDC.64 R10, c[0x0][0xbd8] ;  /* 0x0002f600ff0a7b82 */ /* 0x000e620000000a00 */
[----:B------:R-:W-:-:S04]  /*9340*/  UIMAD UR6, UR38, UR9, UR6 ;  /* 0x00000009260672a4 */ /* 0x000fc8000f8e0206 */
[----:B------:R-:W-:Y:S01]  /*9350*/  UIADD3 UR6, UR5, UR6, URZ ;  /* 0x0000000605067290 */ /* 0x000fe2000fffe03f */
[----:B------:R-:W-:Y:S01]  /*9360*/  MOV R2, UR4 ;  /* 0x0000000400027c02 */ /* 0x000fe20008000f00 */
[----:B------:R-:W-:Y:S01]  /*9370*/  IMAD.U32 R3, RZ, RZ, UR5 ;  /* 0x00000005ff037e24 */ /* 0x000fe2000f8e00ff */
[----:B------:R-:W2:Y:S01]  /*9380*/  @P0 LDC R7, c[0x0][0xbec] ;  /* 0x0002fb00ff070b82 */ /* 0x000ea20000000800 */
[----:B------:R-:W-:Y:S02]  /*9390*/  ULDC.64 UR4, c[0x0][0xbe0] ;  /* 0x0002f80000047ab9 */ /* 0x000fe40000000a00 */
[----:B------:R-:W-:-:S05]  /*93a0*/  IMAD.U32 R3, RZ, RZ, UR6 ;  /* 0x00000006ff037e24 */ /* 0x000fca000f8e00ff */
[----:B------:R-:W3:Y:S01]  /*93b0*/  @P0 LDC R9, c[0x0][0xbf0] ;  /* 0x0002fc00ff090b82 */ /* 0x000ee20000000800 */
[----:B0-----:R-:W-:-:S07]  /*93c0*/  USHF.R.S32.HI UR8, URZ, 0x1f, UR7 ;  /* 0x0000001f3f087899 */ /* 0x001fce0008011407 */
[----:B------:R-:W0:Y:S01]  /*93d0*/  S2UR UR10, SR_CTAID.Y ;  /* 0x00000000000a79c3 */ /* 0x000e220000002600 */
[C---:B-1----:R-:W-:Y:S02]  /*93e0*/  IMAD R12, R10.reuse, UR8, RZ ;  /* 0x000000080a0c7c24 */ /* 0x042fe4000f8e02ff */
[----:B------:R-:W-:-:S04]  /*93f0*/  IMAD.WIDE.U32 R2, R10, UR7, R2 ;  /* 0x000000070a027c25 */ /* 0x000fc8000f8e0002 */
[----:B------:R-:W-:Y:S01]  /*9400*/  IMAD R11, R11, UR7, R12 ;  /* 0x000000070b0b7c24 */ /* 0x000fe2000f8e020c */
[----:B------:R-:W0:Y:S01]  /*9410*/  LDC R8, c[0x0][0xc50] ;  /* 0x00031400ff087b82 */ /* 0x000e220000000800 */
[----:B--2---:R-:W-:-:S04]  /*9420*/  @P0 IMAD.HI.U32 R4, R0, R7, RZ ;  /* 0x0000000700040227 */ /* 0x004fc800078e00ff */
[----:B------:R-:W-:Y:S02]  /*9430*/  IMAD R7, RZ, RZ, -UR38 ;  /* 0x80000026ff077e24 */ /* 0x000fe4000f8e02ff */
[----:B------:R-:W-:Y:S01]  /*9440*/  IMAD.IADD R3, R11, 0x1, R3 ;  /* 0x000000010b037824 */ /* 0x000fe200078e0203 */
[----:B---3--:R-:W-:Y:S01]  /*9450*/  @P0 SHF.R.U32.HI R5, RZ, R9, R4 ;  /* 0x00000009ff050219 */ /* 0x008fe20000011604 */
[----:B0-----:R-:W-:-:S03]  /*9460*/  IMAD R9, R8, R7, UR10 ;  /* 0x0000000a08097e24 */ /* 0x001fc6000f8e0207 */
[----:B------:R-:W-:Y:S01]  /*9470*/  IADD3 R7, -R5, RZ, RZ ;  /* 0x000000ff05077210 */ /* 0x000fe20007ffe1ff */
[----:B------:R-:W-:Y:S01]  /*9480*/  IMAD.WIDE.U32 R2, R9, UR4, R2 ;  /* 0x0000000409027c25 */ /* 0x000fe2000f8e0002 */
[----:B------:R-:W-:-:S03]  /*9490*/  SHF.R.S32.HI R4, RZ, 0x1f, R9 ;  /* 0x0000001fff047819 */ /* 0x000fc60000011409 */
[----:B------:R-:W-:Y:S01]  /*94a0*/  IMAD R7, R6, R7, R0 ;  /* 0x0000000706077224 */ /* 0x000fe200078e0200 */
[----:B------:R-:W-:Y:S01]  /*94b0*/  IADD3 R2, P0, R5, R2, RZ ;  /* 0x0000000205027210 */ /* 0x000fe20007f1e0ff */
[----:B------:R-:W-:-:S03]  /*94c0*/  IMAD R4, R4, UR4, RZ ;  /* 0x0000000404047c24 */ /* 0x000fc6000f8e02ff */
[----:B------:R-:W-:Y:S01]  /*94d0*/  SHF.R.S32.HI R0, RZ, 0x1f, R7 ;  /* 0x0000001fff007819 */ /* 0x000fe20000011407 */
[----:B------:R-:W-:Y:S01]  /*94e0*/  IMAD R4, R9, UR5, R4 ;  /* 0x0000000509047c24 */ /* 0x000fe2000f8e0204 */
[----:B------:R-:W-:Y:S01]  /*94f0*/  SHF.R.S32.HI R9, RZ, 0x1f, R5 ;  /* 0x0000001fff097819 */ /* 0x000fe20000011405 */
[----:B------:R-:W-:Y:S02]  /*9500*/  ULDC.64 UR4, c[0x0][0xbc8] ;  /* 0x0002f20000047ab9 */ /* 0x000fe40000000a00 */
[----:B------:R-:W-:Y:S01]  /*9510*/  IMAD R0, R0, UR4, RZ ;  /* 0x0000000400007c24 */ /* 0x000fe2000f8e02ff */
[----:B------:R-:W-:-:S03]  /*9520*/  IADD3.X R3, R9, R3, R4, P0, !PT ;  /* 0x0000000309037210 */ /* 0x000fc600007fe404 */
[C---:B------:R-:W-:Y:S02]  /*9530*/  IMAD R5, R7.reuse, UR5, R0 ;  /* 0x0000000507057c24 */ /* 0x040fe4000f8e0200 */
[----:B------:R-:W-:Y:S01]  /*9540*/  IMAD.WIDE.U32 R2, R7, UR4, R2 ;  /* 0x0000000407027c25 */ /* 0x000fe2000f8e0002 */
[----:B------:R-:W-:-:S03]  /*9550*/  ULDC.64 UR4, c[0x0][0xba8] ;  /* 0x0002ea0000047ab9 */ /* 0x000fc60000000a00 */
[----:B------:R-:W-:Y:S01]  /*9560*/  IMAD.IADD R3, R3, 0x1, R5 ;  /* 0x0000000103037824 */ /* 0x000fe200078e0205 */
[----:B------:R-:W-:-:S04]  /*9570*/  LEA R4, P0, R2, UR4, 0x2 ;  /* 0x0000000402047c11 */ /* 0x000fc8000f8010ff */
[----:B------:R-:W-:Y:S01]  /*9580*/  LEA.HI.X R5, R2, UR5, R3, 0x2, P0 ;  /* 0x0000000502057c11 */ /* 0x000fe200080f1403 */
[----:B------:R-:W-:-:S05]  /*9590*/  IMAD.MOV.U32 R3, RZ, RZ, -0x800000 ;  /* 0xff800000ff037424 */ /* 0x000fca00078e00ff */
[----:B------:R0:W-:Y:S01]  /*95a0*/  STG.E desc[UR36][R4.64], R3 ;  /* 0x0000000304007986 */ /* 0x0001e2000c101924 */
[----:B------:R-:W-:Y:S05]  /*95b0*/  BRA `(.L_x_3212) ;  /* 0x0000003400c87947 */ /* 0x000fea0003800000 */
.L_x_3210:
        /* <DEDUP_REMOVED lines=18> */
.L_x_3255:
[----:B------:R-:W-:Y:S01]  /*96e0*/  ULDC UR7, c[0x0][0xc50] ;  /* 0x0003140000077ab9 */ /* 0x000fe20000000800 */
[----:B------:R-:W-:Y:S01]  /*96f0*/  UMOV UR40, UR6 ;  /* 0x0000000600287c82 */ /* 0x000fe20008000000 */
[----:B------:R-:W-:-:S11]  /*9700*/  UISETP.NE.AND UP0, UPT, UR7, 0x1, UPT ;  /* 0x000000010700788c */ /* 0x000fd6000bf05270 */
[----:B------:R-:W-:Y:S01]  /*9710*/  @UP0 ULDC UR4, c[0x0][0xc54] ;  /* 0x0003150000040ab9 */ /* 0x000fe20000000800 */
[----:B------:R-:W-:Y:S01]  /*9720*/  @UP0 ULDC UR8, c[0x0][0xc58] ;  /* 0x0003160000080ab9 */ /* 0x000fe20000000800 */
[----:B------:R-:W-:-:S04]  /*9730*/  UIMAD.WIDE.U32 UR4, UR6, UR4, URZ ;  /* 0x00000004060472a5 */ /* 0x000fc8000f8e003f */
[----:B------:R-:W-:-:S12]  /*9740*/  @UP0 USHF.R.U32.HI UR40, URZ, UR8, UR5 ;  /* 0x000000083f280299 */ /* 0x000fd80008011605 */
.L_x_3256:
        /* <DEDUP_REMOVED lines=10> */
[----:B------:R-:W-:Y:S01]  /*97f0*/  ULDC UR41, c[0x0][0x2f0] ;  /* 0x0000bc0000297ab9 */ /* 0x000fe20000000800 */
[----:B------:R-:W-:Y:S01]  /*9800*/  IMAD.MOV.U32 R28, RZ, RZ, RZ ;  /* 0x000000ffff1c7224 */ /* 0x000fe200078e00ff */
[----:B0-----:R-:W-:-:S04]  /*9810*/  ISETP.NE.U32.AND P0, PT, R2, RZ, PT ;  /* 0x000000ff0200720c */ /* 0x001fc80003f05070 */
[----:B------:R-:W-:Y:S01]  /*9820*/  ISETP.NE.AND.EX P0, PT, R3, RZ, PT, P0 ;  /* 0x000000ff0300720c */ /* 0x000fe20003f05300 */
[----:B------:R-:W-:-:S12]  /*9830*/  UISETP.NE.U32.AND UP0, UPT, UR6, URZ, UPT ;  /* 0x0000003f0600728c */ /* 0x000fd8000bf05070 */
        /* <DEDUP_REMOVED lines=10> */
[----:B------:R-:W-:Y:S02]  /*98e0*/  USHF.R.S32.HI UR6, URZ, 0x1f, UR5 ;  /* 0x0000001f3f067899 */ /* 0x000fe40008011405 */
[----:B------:R-:W-:Y:S02]  /*98f0*/  ULOP3.LUT UR44, UR4, 0xffff, URZ, 0xc0, !UPT ;  /* 0x0000ffff042c7892 */ /* 0x000fe4000f8ec03f */
[----:B------:R-:W-:Y:S01]  /*9900*/  ULEA.HI UR6, UR6, UR5, URZ, 0x6 ;  /* 0x0000000506067291 */ /* 0x000fe2000f8f303f */
[----:B------:R-:W-:-:S03]  /*9910*/  UMOV UR38, URZ ;  /* 0x0000003f00267c82 */ /* 0x000fc60008000000 */
[----:B------:R-:W-:-:S04]  /*9920*/  USHF.R.S32.HI UR42, URZ, 0x6, UR6 ;  /* 0x000000063f2a7899 */ /* 0x000fc80008011406 */
[----:B01----:R-:W-:Y:S08]  /*9930*/  @!P0 BRA `(.L_x_3258) ;  /* 0x0000000000848947 */ /* 0x003ff00003800000 */
[----:B------:R-:W-:-:S03]  /*9940*/  USHF.R.U32.HI UR6, URZ, 0x10, UR4 ;  /* 0x000000103f067899 */ /* 0x000fc60008011604 */
[----:B------:R-:W-:Y:S01]  /*9950*/  UMOV UR4, URZ ;  /* 0x0000003f00047c82 */ /* 0x000fe20008000000 */
        /* <DEDUP_REMOVED lines=11> */
[----:B0-----:R-:W-:Y:S01]  /*9a10*/  IADD3 R2, R0, 0xffffffe, RZ ;  /* 0x0ffffffe00027810 */ /* 0x001fe20007ffe0ff */
[----:B------:R-:W-:-:S05]  /*9a20*/  IMAD.MOV R0, RZ, RZ, -R4 ;  /* 0x000000ffff007224 */ /* 0x000fca00078e0a04 */
        /* <DEDUP_REMOVED lines=18> */
.L_x_3258:
[----:B------:R-:W-:Y:S02]  /*9b50*/  UIMAD UR45, UR44, UR38, URZ ;  /* 0x000000262c2d72a4 */ /* 0x000fe4000f8e023f */
[----:B------:R-:W-:Y:S02]  /*9b60*/  IMAD.U32 R0, RZ, RZ, UR38 ;  /* 0x00000026ff007e24 */ /* 0x000fe4000f8e00ff */
[----:B------:R-:W-:Y:S02]  /*9b70*/  IMAD.MOV.U32 R4, RZ, RZ, 0x1 ;  /* 0x00000001ff047424 */ /* 0x000fe400078e00ff */
[----:B------:R-:W-:-:S05]  /*9b80*/  IMAD.U32 R25, RZ, RZ, UR45 ;  /* 0x0000002dff197e24 */ /* 0x000fca000f8e00ff */
[----:B------:R-:W-:Y:S02]  /*9b90*/  VIADDMNMX R25, R25, R0, UR42, PT ;  /* 0x0000002a19197e46 */ /* 0x000fe4000b800100 */
[----:B------:R-:W-:Y:S02]  /*9ba0*/  MOV R0, RZ ;  /* 0x000000ff00007202 */ /* 0x000fe40000000f00 */
        /* <DEDUP_REMOVED lines=18> */
[----:B------:R-:W-:Y:S01]  /*9cd0*/  MOV R8, 0x70 ;  /* 0x0000007000087802 */ /* 0x000fe20000000f00 */
[----:B------:R-:W-:-:S02]  /*9ce0*/  IMAD.U32 R10, RZ, RZ, UR4 ;  /* 0x00000004ff0a7e24 */ /* 0x000fc4000f8e00ff */
[----:B------:R-:W-:Y:S02]  /*9cf0*/  IMAD.U32 R11, RZ, RZ, UR5 ;  /* 0x00000005ff0b7e24 */ /* 0x000fe4000f8e00ff */
[----:B------:R-:W-:Y:S02]  /*9d00*/  IMAD.MOV.U32 R12, RZ, RZ, 0x1 ;  /* 0x00000001ff0c7424 */ /* 0x000fe400078e00ff */
[----:B------:R-:W-:-:S07]  /*9d10*/  IMAD.MOV.U32 R13, RZ, RZ, RZ ;  /* 0x000000ffff0d7224 */ /* 0x000fce00078e00ff */
[----:B------:R-:W-:-:S07]  /*9d20*/  LEPC R20, `(.L_x_3259) ;  /* 0x000000001014794e */ /* 0x000fce0000000000 */
[----:B0----5:R-:W-:Y:S05]  /*9d30*/  CALL.ABS.NOINC R2 ;  /* 0x0000000002007343 */ /* 0x021fea0003c00000 */
.L_x_3259:
        /* <DEDUP_REMOVED lines=9> */
[----:B------:R-:W-:Y:S01]  /*9dd0*/  MOV R5, UR5 ;  /* 0x0000000500057c02 */ /* 0x000fe20008000f00 */
[----:B------:R-:W-:Y:S01]  /*9de0*/  ULDC.64 UR4, c[0x4][0x48] ;  /* 0x0100120000047ab9 */ /* 0x000fe20000000a00 */
[----:B------:R-:W-:Y:S01]  /*9df0*/  IMAD.U32 R6, RZ, RZ, UR6 ;  /* 0x00000006ff067e24 */ /* 0x000fe2000f8e00ff */
[----:B------:R-:W-:Y:S01]  /*9e00*/  MOV R11, UR5 ;  /* 0x00000005000b7c02 */ /* 0x000fe20008000f00 */
[----:B------:R-:W-:Y:S02]  /*9e10*/  IMAD.U32 R7, RZ, RZ, UR7 ;  /* 0x00000007ff077e24 */ /* 0x000fe4000f8e00ff */
[----:B------:R-:W-:-:S02]  /*9e20*/  IMAD.U32 R10, RZ, RZ, UR4 ;  /* 0x00000004ff0a7e24 */ /* 0x000fc4000f8e00ff */
[----:B------:R-:W-:Y:S02]  /*9e30*/  IMAD.MOV.U32 R8, RZ, RZ, 0x70 ;  /* 0x00000070ff087424 */ /* 0x000fe400078e00ff */
[----:B------:R-:W-:Y:S02]  /*9e40*/  IMAD.MOV.U32 R12, RZ, RZ, 0x1 ;  /* 0x00000001ff0c7424 */ /* 0x000fe400078e00ff */
[----:B0-----:R-:W-:-:S07]  /*9e50*/  IMAD.MOV.U32 R13, RZ, RZ, RZ ;  /* 0x000000ffff0d7224 */ /* 0x001fce00078e00ff */
[----:B------:R-:W-:-:S07]  /*9e60*/  LEPC R20, `(.L_x_3261) ;  /* 0x000000001014794e */ /* 0x000fce0000000000 */
[----:B-1---5:R-:W-:Y:S05]  /*9e70*/  CALL.ABS.NOINC R2 ;  /* 0x0000000002007343 */ /* 0x022fea0003c00000 */
.L_x_3261:
[----:B------:R0:W1:Y:S01]  /*9e80*/  LDC.64 R2, c[0x4][R16] ;  /* 0x0100000010027b82 */ /* 0x0000620000000a00 */
[----:B------:R-:W-:Y:S01]  /*9e90*/  ULDC.64 UR4, c[0x4][0xf0] ;  /* 0x01003c0000047ab9 */ /* 0x000fe20000000a00 */
[----:B------:R-:W-:Y:S01]  /*9ea0*/  ULDC.64 UR6, c[0x4][0xf8] ;  /* 0x01003e0000067ab9 */ /* 0x000fe20000000a00 */
[----:B------:R-:W-:Y:S01]  /*9eb0*/  MOV R4, UR4 ;  /* 0x0000000400047c02 */ /* 0x000fe20008000f00 */
        /* <DEDUP_REMOVED lines=10> */
[----:B-1----:R-:W-:Y:S05]  /*9f60*/  CALL.ABS.NOINC R2 ;  /* 0x0000000002007343 */ /* 0x002fea0003c00000 */
.L_x_3260:
[----:B------:R-:W0:Y:S01]  /*9f70*/  LDC.64 R2, c[0x0][0x9f8] ;  /* 0x00027e00ff027b82 */ /* 0x000e220000000a00 */
[----:B------:R-:W-:-:S07]  /*9f80*/  IMAD.MOV.U32 R24, RZ, RZ, R17 ;  /* 0x000000ffff187224 */ /* 0x000fce00078e0011 */
[----:B------:R-:W1:Y:S01]  /*9f90*/  LDC R11, c[0x0][0x430] ;  /* 0x00010c00ff0b7b82 */ /* 0x000e620000000800 */
[C---:B------:R-:W-:Y:S01]  /*9fa0*/  IMAD.SHL.U32 R37, R30.reuse, 0x10, RZ ;  /* 0x000000101e257824 */ /* 0x040fe200078e00ff */
[----:B------:R-:W-:Y:S01]  /*9fb0*/  LOP3.LUT R6, R30, 0x7f, RZ, 0xc0, !PT ;  /* 0x0000007f1e067812 */ /* 0x000fe200078ec0ff */
        /* <DEDUP_REMOVED lines=8> */
[----:B------:R-:W-:Y:S02]  /*a040*/  LEA R18, R25, 0xffffffc0, 0x6 ;  /* 0xffffffc019127811 */ /* 0x000fe400078e30ff */
[----:B------:R-:W-:Y:S02]  /*a050*/  LOP3.LUT R31, R37, R36, RZ, 0xfc, !PT ;  /* 0x00000024251f7212 */ /* 0x000fe400078efcff */
[----:B-1----:R-:W-:Y:S02]  /*a060*/  ISETP.NE.AND P1, PT, R11, 0x1, PT ;  /* 0x000000010b00780c */ /* 0x002fe40003f25270 */
[----:B------:R-:W-:Y:S01]  /*a070*/  LOP3.LUT R16, R16, 0xfffffbff, RZ, 0xc0, !PT ;  /* 0xfffffbff10107812 */ /* 0x000fe200078ec0ff */
[----:B------:R-:W-:-:S05]  /*a080*/  IMAD.IADD R5, R31, 0x1, R18 ;  /* 0x000000011f057824 */ /* 0x000fca00078e0212 */
[C---:B------:R-:W-:Y:S02]  /*a090*/  ISETP.GE.AND P0, PT, R5.reuse, UR41, PT ;  /* 0x0000002905007c0c */ /* 0x040fe4000bf06270 */
[----:B-----5:R-:W-:Y:S02]  /*a0a0*/  IADD3 R10, R5, R28, RZ ;  /* 0x0000001c050a7210 */ /* 0x020fe40007ffe0ff */
[----:B------:R-:W-:Y:S01]  /*a0b0*/  ISETP.GT.U32.OR P0, PT, R31, 0x3f, P0 ;  /* 0x0000003f1f00780c */ /* 0x000fe20000704470 */
[----:B------:R-:W1:Y:S01]  /*a0c0*/  @P1 LDC R0, c[0x0][0x434] ;  /* 0x00010d00ff001b82 */ /* 0x000e620000000800 */
[----:B------:R-:W-:Y:S01]  /*a0d0*/  @P1 LOP3.LUT R16, R16, 0x400, RZ, 0xfc, !PT ;  /* 0x0000040010101812 */ /* 0x000fe200078efcff */
[----:B------:R-:W-:-:S06]  /*a0e0*/  IMAD.MOV.U32 R7, RZ, RZ, R10 ;  /* 0x000000ffff077224 */ /* 0x000fcc00078e000a */
[----:B0-----:R-:W0:Y:S08]  /*a0f0*/  @P1 LDC R3, c[0x0][0x438] ;  /* 0x00010e00ff031b82 */ /* 0x001e300000000800 */
[----:B------:R-:W3:Y:S08]  /*a100*/  @!P0 LDC.64 R8, c[0x0][0x428] ;  /* 0x00010a00ff088b82 */ /* 0x000ef00000000a00 */
[----:B------:R-:W4:Y:S01]  /*a110*/  @!P0 LDC.64 R4, c[0x0][0x418] ;  /* 0x00010600ff048b82 */ /* 0x000f220000000a00 */
[----:B-1----:R-:W-:-:S05]  /*a120*/  @P1 IMAD.HI.U32 R0, R10, R0, RZ ;  /* 0x000000000a001227 */ /* 0x002fca00078e00ff */
[----:B0-----:R-:W-:-:S04]  /*a130*/  @P1 SHF.R.U32.HI R7, RZ, R3, R0 ;  /* 0x00000003ff071219 */ /* 0x001fc80000011600 */
[--C-:B------:R-:W-:Y:S01]  /*a140*/  @!P0 SHF.R.S32.HI R3, RZ, 0x1f, R7.reuse ;  /* 0x0000001fff038819 */ /* 0x100fe20000011407 */
[----:B------:R-:W-:Y:S01]  /*a150*/  @!P0 IMAD.MOV.U32 R2, RZ, RZ, R7 ;  /* 0x000000ffff028224 */ /* 0x000fe200078e0007 */
[----:B--2---:R-:W-:-:S03]  /*a160*/  SHF.R.S32.HI R32, RZ, 0x1f, R24 ;  /* 0x0000001fff207819 */ /* 0x004fc60000011418 */
[----:B---3--:R-:W-:-:S04]  /*a170*/  @!P0 IMAD.WIDE.U32 R2, R24, R8, R2 ;  /* 0x0000000818028225 */ /* 0x008fc800078e0002 */
[----:B------:R-:W-:Y:S01]  /*a180*/  @!P0 IMAD R0, R32, R8, RZ ;  /* 0x0000000820008224 */ /* 0x000fe200078e02ff */
[----:B----4-:R-:W-:-:S03]  /*a190*/  @!P0 LEA R4, P1, R2, R4, 0x2 ;  /* 0x0000000402048211 */ /* 0x010fc600078210ff */
[----:B------:R-:W-:-:S04]  /*a1a0*/  @!P0 IMAD R9, R24, R9, R0 ;  /* 0x0000000918098224 */ /* 0x000fc800078e0200 */
[----:B------:R-:W-:-:S05]  /*a1b0*/  @!P0 IMAD.IADD R0, R3, 0x1, R9 ;  /* 0x0000000103008824 */ /* 0x000fca00078e0209 */
[----:B------:R-:W-:-:S06]  /*a1c0*/  @!P0 LEA.HI.X R5, R2, R5, R0, 0x2, P1 ;  /* 0x0000000502058211 */ /* 0x000fcc00008f1400 */
[----:B------:R0:W2:Y:S01]  /*a1d0*/  @!P0 LDG.E R5, desc[UR36][R4.64] ;  /* 0x0000002404058981 */ /* 0x0000a2000c1e1900 */
[----:B------:R-:W-:Y:S02]  /*a1e0*/  LOP3.LUT R16, R16, 0xffffffdf, RZ, 0xc0, !PT ;  /* 0xffffffdf10107812 */ /* 0x000fe400078ec0ff */
[----:B------:R-:W-:Y:S02]  /*a1f0*/  CS2R R26, SRZ ;  /* 0x00000000001a7805 */ /* 0x000fe4000001ff00 */
[----:B------:R-:W-:-:S05]  /*a200*/  IADD3 R19, -R7, RZ, RZ ;  /* 0x000000ff07137210 */ /* 0x000fca0007ffe1ff */
[----:B------:R-:W-:Y:S02]  /*a210*/  IMAD R19, R11, R19, R10 ;  /* 0x000000130b137224 */ /* 0x000fe400078e020a */
[----:B0-----:R-:W-:-:S05]  /*a220*/  IMAD.SHL.U32 R4, R30, 0x8, RZ ;  /* 0x000000081e047824 */ /* 0x001fca00078e00ff */
[----:B------:R-:W-:-:S04]  /*a230*/  LOP3.LUT R22, R4, 0x38, RZ, 0xc0, !PT ;  /* 0x0000003804167812 */ /* 0x000fc800078ec0ff */
[C---:B------:R-:W-:Y:S02]  /*a240*/  LOP3.LUT R0, R22.reuse, 0x40, RZ, 0xfc, !PT ;  /* 0x0000004016007812 */ /* 0x040fe400078efcff */
[----:B------:R-:W-:Y:S02]  /*a250*/  LOP3.LUT R2, R22, 0x80, RZ, 0xfc, !PT ;  /* 0x0000008016027812 */ /* 0x000fe400078efcff */
[----:B------:R-:W-:Y:S02]  /*a260*/  ISETP.GE.AND P1, PT, R0, UR4, PT ;  /* 0x0000000400007c0c */ /* 0x000fe4000bf26270 */
[----:B------:R-:W-:Y:S02]  /*a270*/  ISETP.GE.AND P5, PT, R2, UR4, PT ;  /* 0x0000000402007c0c */ /* 0x000fe4000bfa6270 */
[C---:B------:R-:W-:Y:S02]  /*a280*/  LOP3.LUT R0, R22.reuse, 0xc0, RZ, 0xfc, !PT ;  /* 0x000000c016007812 */ /* 0x040fe400078efcff */
[----:B------:R-:W-:-:S02]  /*a290*/  LOP3.LUT R2, R22, 0x180, RZ, 0xfc, !PT ;  /* 0x0000018016027812 */ /* 0x000fc400078efcff */
[----:B------:R-:W-:Y:S02]  /*a2a0*/  ISETP.GE.AND P4, PT, R0, UR4, PT ;  /* 0x0000000400007c0c */ /* 0x000fe4000bf86270 */
[C---:B------:R-:W-:Y:S02]  /*a2b0*/  LOP3.LUT R0, R22.reuse, 0x100, RZ, 0xfc, !PT ;  /* 0x0000010016007812 */ /* 0x040fe400078efcff */
[----:B------:R-:W-:Y:S02]  /*a2c0*/  ISETP.GE.AND P6, PT, R22, UR4, PT ;  /* 0x0000000416007c0c */ /* 0x000fe4000bfc6270 */
[----:B------:R-:W-:Y:S02]  /*a2d0*/  @P1 LOP3.LUT R16, R16, 0x20, RZ, 0xfc, !PT ;  /* 0x0000002010101812 */ /* 0x000fe400078efcff */
[----:B------:R-:W-:Y:S02]  /*a2e0*/  ISETP.GE.AND P3, PT, R0, UR4, PT ;  /* 0x0000000400007c0c */ /* 0x000fe4000bf66270 */
[----:B------:R-:W-:-:S02]  /*a2f0*/  LOP3.LUT R16, R16, 0xffffffef, RZ, 0xc0, !PT ;  /* 0xffffffef10107812 */ /* 0x000fc400078ec0ff */
[----:B------:R-:W-:Y:S02]  /*a300*/  LOP3.LUT R0, R22, 0x140, RZ, 0xfc, !PT ;  /* 0x0000014016007812 */ /* 0x000fe400078efcff */
[----:B------:R-:W-:Y:S02]  /*a310*/  @P5 LOP3.LUT R16, R16, 0x10, RZ, 0xfc, !PT ;  /* 0x0000001010105812 */ /* 0x000fe400078efcff */
[----:B------:R-:W-:Y:S02]  /*a320*/  ISETP.GE.AND P2, PT, R0, UR4, PT ;  /* 0x0000000400007c0c */ /* 0x000fe4000bf46270 */
[----:B------:R-:W-:Y:S02]  /*a330*/  LOP3.LUT R16, R16, 0xfffffff7, RZ, 0xc0, !PT ;  /* 0xfffffff710107812 */ /* 0x000fe400078ec0ff */
[----:B------:R-:W-:Y:S02]  /*a340*/  SEL R0, RZ, 0xffffffff, P1 ;  /* 0xffffffffff007807 */ /* 0x000fe40000800000 */
[----:B------:R-:W-:-:S03]  /*a350*/  @P4 LOP3.LUT R16, R16, 0x8, RZ, 0xfc, !PT ;  /* 0x0000000810104812 */ /* 0x000fc600078efcff */
[----:B------:R-:W-:Y:S01]  /*a360*/  IMAD.SHL.U32 R3, R0, 0x2, RZ ;  /* 0x0000000200037824 */ /* 0x000fe200078e00ff */
[----:B------:R-:W-:Y:S02]  /*a370*/  LOP3.LUT R16, R16, 0xfffffffb, RZ, 0xc0, !PT ;  /* 0xfffffffb10107812 */ /* 0x000fe400078ec0ff */
[----:B------:R-:W-:Y:S02]  /*a380*/  SEL R0, RZ, 0x1, P6 ;  /* 0x00000001ff007807 */ /* 0x000fe40003000000 */
[----:B------:R-:W-:Y:S02]  /*a390*/  @P3 LOP3.LUT R16, R16, 0x4, RZ, 0xfc, !PT ;  /* 0x0000000410103812 */ /* 0x000fe400078efcff */
[----:B------:R-:W-:Y:S02]  /*a3a0*/  LOP3.LUT R0, R3, 0x2, R0, 0xe2, !PT ;  /* 0x0000000203007812 */ /* 0x000fe400078ee200 */
[----:B------:R-:W-:Y:S02]  /*a3b0*/  LOP3.LUT R16, R16, 0xfffffffd, RZ, 0xc0, !PT ;  /* 0xfffffffd10107812 */ /* 0x000fe400078ec0ff */
[----:B------:R-:W-:-:S02]  /*a3c0*/  SEL R3, RZ, 0x4, P5 ;  /* 0x00000004ff037807 */ /* 0x000fc40002800000 */
[----:B------:R-:W-:-:S04]  /*a3d0*/  LOP3.LUT R16, R16, 0xffffffbf, RZ, 0xc0, !PT ;  /* 0xffffffbf10107812 */ /* 0x000fc800078ec0ff */
[----:B------:R-:W-:-:S04]  /*a3e0*/  @P6 LOP3.LUT R16, R16, 0x40, RZ, 0xfc, !PT ;  /* 0x0000004010106812 */ /* 0x000fc800078efcff */
[----:B------:R-:W-:Y:S02]  /*a3f0*/  @P2 LOP3.LUT R16, R16, 0x2, RZ, 0xfc, !PT ;  /* 0x0000000210102812 */ /* 0x000fe400078efcff */
[--C-:B--2---:R-:W-:Y:S01]  /*a400*/  @!P0 SHF.R.S32.HI R27, RZ, 0x1f, R5.reuse ;  /* 0x0000001fff1b8819 */ /* 0x104fe20000011405 */
[----:B------:R-:W-:Y:S01]  /*a410*/  @!P0 IMAD.MOV.U32 R26, RZ, RZ, R5 ;  /* 0x000000ffff1a8224 */ /* 0x000fe200078e0005 */
[----:B------:R-:W-:Y:S02]  /*a420*/  ISETP.GE.AND P0, PT, R2, UR4, PT ;  /* 0x0000000402007c0c */ /* 0x000fe4000bf06270 */
[----:B------:R-:W-:Y:S02]  /*a430*/  LOP3.LUT R2, R22, 0x1c0, RZ, 0xfc, !PT ;  /* 0x000001c016027812 */ /* 0x000fe400078efcff */
[----:B------:R-:W-:Y:S02]  /*a440*/  SEL R34, RZ, 0x40, P0 ;  /* 0x00000040ff227807 */ /* 0x000fe40000000000 */
[----:B------:R-:W-:Y:S01]  /*a450*/  ISETP.GE.AND P0, PT, R2, UR4, PT ;  /* 0x0000000402007c0c */ /* 0x000fe2000bf06270 */
[----:B------:R-:W-:Y:S01]  /*a460*/  UMOV UR4, 0xffffffff ;  /* 0xffffffff00047882 */ /* 0x000fe20000000000 */
[----:B------:R-:W-:-:S02]  /*a470*/  SEL R2, RZ, 0x8, P4 ;  /* 0x00000008ff027807 */ /* 0x000fc40002000000 */
[----:B------:R-:W-:Y:S02]  /*a480*/  SEL R17, RZ, 0x80, P0 ;  /* 0x00000080ff117807 */ /* 0x000fe40000000000 */
[----:B------:R-:W-:Y:S02]  /*a490*/  LOP3.LUT R0, R2, R0, R3, 0xfe, !PT ;  /* 0x0000000002007212 */ /* 0x000fe400078efe03 */
[----:B------:R-:W-:Y:S02]  /*a4a0*/  SEL R3, RZ, 0x10, P3 ;  /* 0x00000010ff037807 */ /* 0x000fe40001800000 */
[----:B------:R-:W-:-:S04]  /*a4b0*/  SEL R2, RZ, 0x20, P2 ;  /* 0x00000020ff027807 */ /* 0x000fc80001000000 */
[----:B------:R-:W-:Y:S01]  /*a4c0*/  LOP3.LUT R3, R2, R0, R3, 0xfe, !PT ;  /* 0x0000000002037212 */ /* 0x000fe200078efe03 */
[----:B------:R-:W-:Y:S06]  /*a4d0*/  BRA.DIV UR4, `(.L_x_3262) ;  /* 0x0000002a04b07947 */ /* 0x000fec000b800000 */
.L_x_3304:
[----:B------:R-:W-:Y:S01]  /*a4e0*/  ULOP3.LUT UR4, UR39, 0x2, URZ, 0xfc, !UPT ;  /* 0x0000000227047892 */ /* 0x000fe2000f8efc3f */
[----:B------:R-:W-:Y:S02]  /*a4f0*/  ISETP.GT.U32.AND P1, PT, R31, 0x3f, PT ;  /* 0x0000003f1f00780c */ /* 0x000fe40003f24070 */
[----:B------:R-:W-:Y:S02]  /*a500*/  LOP3.LUT R16, R16, 0xffffff7f, RZ, 0xc0, !PT ;  /* 0xffffff7f10107812 */ /* 0x000fe400078ec0ff */
[----:B------:R-:W-:Y:S01]  /*a510*/  LOP3.LUT R34, R3, R34, RZ, 0xfc, !PT ;  /* 0x0000002203227212 */ /* 0x000fe200078efcff */
[----:B------:R-:W-:Y:S01]  /*a520*/  IMAD.U32 R33, RZ, RZ, UR4 ;  /* 0x00000004ff217e24 */ /* 0x000fe2000f8e00ff */
[----:B------:R-:W-:Y:S02]  /*a530*/  MOV R23, UR40 ;  /* 0x0000002800177c02 */ /* 0x000fe40008000f00 */
[----:B------:R-:W-:Y:S02]  /*a540*/  LOP3.LUT R17, R34, R17, RZ, 0xfc, !PT ;  /* 0x0000001122117212 */ /* 0x000fe400078efcff */
[----:B------:R-:W-:-:S02]  /*a550*/  ISETP.NE.AND P0, PT, R33, 0x3, PT ;  /* 0x000000032100780c */ /* 0x000fc40003f05270 */
[----:B------:R-:W-:-:S11]  /*a560*/  SHF.R.S32.HI R23, RZ, 0x1f, R23 ;  /* 0x0000001fff177819 */ /* 0x000fd60000011417 */
[----:B------:R-:W-:-:S04]  /*a570*/  @P0 LOP3.LUT R16, R16, 0x80, RZ, 0xfc, !PT ;  /* 0x0000008010100812 */ /* 0x000fc800078efcff */
[----:B------:R-:W-:-:S04]  /*a580*/  LOP3.LUT R16, R16, 0xfffff7ff, RZ, 0xc0, !PT ;  /* 0xfffff7ff10107812 */ /* 0x000fc800078ec0ff */
[----:B------:R-:W-:Y:S01]  /*a590*/  @P1 LOP3.LUT R16, R16, 0x800, RZ, 0xfc, !PT ;  /* 0x0000080010101812 */ /* 0x000fe200078efcff */
[----:B------:R-:W-:Y:S06]  /*a5a0*/  @!P0 BRA `(.L_x_3263) ;  /* 0x0000000000048947 */ /* 0x000fec0003800000 */
[----:B------:R-:W-:Y:S01]  /*a5b0*/  BPT.TRAP 0x1 ;  /* 0x000000040000795c */ /* 0x000fe20000300000 */
.L_x_3263:
[----:B------:R-:W-:-:S05]  /*a5c0*/  IMAD.MOV.U32 R0, RZ, RZ, 0x1 ;  /* 0x00000001ff007424 */ /* 0x000fca00078e00ff */
[----:B------:R-:W-:-:S04]  /*a5d0*/  SHF.L.U32 R0, R0, 0x1f, RZ ;  /* 0x0000001f00007819 */ /* 0x000fc800000006ff */
[----:B------:R-:W0:Y:S02]  /*a5e0*/  SYNCS.PHASECHK.TRANS64.TRYWAIT P0, [UR43+0x28c40], R0 ;  /* 0x028c4000ff0075a7 */ /* 0x000e24000800016b */
[----:B0-----:R-:W-:Y:S05]  /*a5f0*/  @!P0 BRA `(.L_x_3264) ;  /* 0x0000002800888947 */ /* 0x001fea0003800000 */
.L_x_3305:
[----:B------:R-:W-:Y:S01]  /*a600*/  SHF.R.S32.HI R29, RZ, 0x1f, R19 ;  /* 0x0000001fff1d7819 */ /* 0x000fe20000011413 */
[----:B------:R-:W-:Y:S01]  /*a610*/  ULDC.64 UR4, c[0x0][0x300] ;  /* 0x0000c00000047ab9 */ /* 0x000fe20000000a00 */
[----:B------:R-:W-:Y:S01]  /*a620*/  R2UR UR6, R23 ;  /* 0x00000000170672ca */ /* 0x000fe200000e0000 */
[----:B0-----:R-:W-:Y:S01]  /*a630*/  IMAD.WIDE.U32 R2, R19, UR4, RZ ;  /* 0x0000000413027c25 */ /* 0x001fe2000f8e00ff */
[----:B------:R-:W-:Y:S02]  /*a640*/  IADD3 R18, -R36, UR41, -R18 ;  /* 0x0000002924127c10 */ /* 0x000fe4000fffe912 */
[----:B------:R-:W-:Y:S01]  /*a650*/  LOP3.LUT R16, R16, 0xfffffffe, RZ, 0xc0, !PT ;  /* 0xfffffffe10107812 */ /* 0x000fe200078ec0ff */
[----:B------:R-:W-:-:S04]  /*a660*/  IMAD R0, R29, UR4, RZ ;  /* 0x000000041d007c24 */ /* 0x000fc8000f8e02ff */
[----:B------:R-:W-:Y:S01]  /*a670*/  IMAD R5, R19, UR5, R0 ;  /* 0x0000000513057c24 */ /* 0x000fe2000f8e0200 */
        /* <DEDUP_REMOVED lines=12> */
[----:B------:R-:W-:Y:S01]  /*a740*/  UMOV UR5, 0xffffffff ;  /* 0xffffffff00057882 */ /* 0x000fe20000000000 */
[----:B------:R-:W-:Y:S02]  /*a750*/  LEA R0, P0, R2, UR6, 0x1 ;  /* 0x0000000602007c11 */ /* 0x000fe4000f8008ff */
[----:B------:R-:W-:Y:S01]  /*a760*/  VIADD R5, R3, UR4 ;  /* 0x0000000403057c36 */ /* 0x000fe20008000000 */
[----:B------:R-:W-:Y:S01]  /*a770*/  ULDC UR4, c[0x0][0x2f4] ;  /* 0x0000bd0000047ab9 */ /* 0x000fe20000000800 */
[----:B------:R-:W-:Y:S02]  /*a780*/  LOP3.LUT R3, R4, 0x1c0, RZ, 0xc0, !PT ;  /* 0x000001c004037812 */ /* 0x000fe400078ec0ff */
[----:B------:R-:W-:-:S02]  /*a790*/  ISETP.GE.AND P2, PT, R22, UR4, PT ;  /* 0x0000000416007c0c */ /* 0x000fc4000bf46270 */
[----:B------:R-:W-:Y:S02]  /*a7a0*/  LOP3.LUT R3, R3, 0x38, R4, 0xf8, !PT ;  /* 0x0000003803037812 */ /* 0x000fe400078ef804 */
[----:B------:R-:W-:Y:S02]  /*a7b0*/  LEA.HI.X R5, R2, UR7, R5, 0x1, P0 ;  /* 0x0000000702057c11 */ /* 0x000fe400080f0c05 */
[----:B------:R-:W-:Y:S01]  /*a7c0*/  LOP3.LUT R3, R3, 0x38, R30, 0x78, !PT ;  /* 0x0000003803037812 */ /* 0x000fe200078e781e */
[----:B------:R-:W-:Y:S01]  /*a7d0*/  IMAD.SHL.U32 R30, R6, 0x8, RZ ;  /* 0x00000008061e7824 */ /* 0x000fe200078e00ff */
[----:B------:R-:W-:-:S04]  /*a7e0*/  ISETP.GE.AND P0, PT, R18, 0x1, PT ;  /* 0x000000011200780c */ /* 0x000fc80003f06270 */
[----:B------:R-:W-:Y:S02]  /*a7f0*/  LOP3.LUT R30, R3, 0x200, R30, 0xf8, !PT ;  /* 0x00000200031e7812 */ /* 0x000fe400078ef81e */
[----:B------:R-:W-:Y:S01]  /*a800*/  @P2 LOP3.LUT R16, R16, 0x1, RZ, 0xfc, !PT ;  /* 0x0000000110102812 */ /* 0x000fe200078efcff */
[----:B------:R-:W-:Y:S06]  /*a810*/  BRA.DIV UR5, `(.L_x_3265) ;  /* 0x0000002a05187947 */ /* 0x000fec000b800000 */
[----:B------:R-:W0:Y:S01]  /*a820*/  SHFL.IDX PT, R14, R0, RZ, 0x181f ;  /* 0x00181fff000e7589 */ /* 0x000e2200000e0000 */
[----:B------:R-:W-:-:S03]  /*a830*/  @P0 LEA R7, R30, UR43, 0x1 ;  /* 0x0000002b1e070c11 */ /* 0x000fc6000f8e08ff */
[----:B------:R-:W1:Y:S04]  /*a840*/  SHFL.IDX PT, R2, R5, RZ, 0x181f ;  /* 0x00181fff05027589 */ /* 0x000e6800000e0000 */
[----:B------:R-:W-:Y:S01]  /*a850*/  SHFL.IDX PT, R4, R5, 0x1, 0x181f ;  /* 0x00381f0005047f89 */ /* 0x000fe200000e0000 */
[----:B0-----:R-:W-:-:S04]  /*a860*/  @P0 LEA R14, P1, R22, R14, 0x1 ;  /* 0x0000000e160e0211 */ /* 0x001fc800078208ff */
[----:B-1----:R-:W-:Y:S01]  /*a870*/  @P0 IADD3.X R3, RZ, R2, RZ, P1, !PT ;  /* 0x00000002ff030210 */ /* 0x002fe20000ffe4ff */
[----:B------:R-:W-:Y:S02]  /*a880*/  @P0 IMAD.MOV.U32 R2, RZ, RZ, R14 ;  /* 0x000000ffff020224 */ /* 0x000fe400078e000e */
[----:B------:R-:W0:Y:S04]  /*a890*/  SHFL.IDX PT, R14, R0, 0x1, 0x181f ;  /* 0x00381f00000e7f89 */ /* 0x000e2800000e0000 */
[----:B------:R0:W-:Y:S01]  /*a8a0*/  @P0 LDGSTS.E.BYPASS.LTC128B.128 [R7+0x22400], desc[UR36][R2.64], !P2 ;  /* 0x2240000002070fae */ /* 0x0001e2000d101d64 */
[----:B------:R-:W-:-:S13]  /*a8b0*/  ISETP.GE.AND P0, PT, R18, 0x11, PT ;  /* 0x000000111200780c */ /* 0x000fda0003f06270 */
[----:B------:R-:W-:Y:S02]  /*a8c0*/  @P0 LEA R9, R30, UR43, 0x1 ;  /* 0x0000002b1e090c11 */ /* 0x000fe4000f8e08ff */
[----:B0-----:R-:W-:Y:S02]  /*a8d0*/  @P0 LEA R2, P1, R22, R14, 0x1 ;  /* 0x0000000e16020211 */ /* 0x001fe400078208ff */
[----:B------:R-:W0:Y:S03]  /*a8e0*/  SHFL.IDX PT, R14, R0, 0x2, 0x181f ;  /* 0x00581f00000e7f89 */ /* 0x000e2600000e0000 */
[----:B------:R-:W-:Y:S02]  /*a8f0*/  @P0 IMAD.X R3, RZ, RZ, R4, P1 ;  /* 0x000000ffff030224 */ /* 0x000fe400008e0604 */
[----:B------:R-:W1:Y:S04]  /*a900*/  SHFL.IDX PT, R4, R5, 0x2, 0x181f ;  /* 0x00581f0005047f89 */ /* 0x000e6800000e0000 */
[----:B------:R0:W-:Y:S01]  /*a910*/  @P0 LDGSTS.E.BYPASS.LTC128B.128 [R9+0x22c00], desc[UR36][R2.64], !P2 ;  /* 0x22c0000002090fae */ /* 0x0001e2000d101d64 */
[----:B------:R-:W-:-:S13]  /*a920*/  ISETP.GE.AND P0, PT, R18, 0x21, PT ;  /* 0x000000211200780c */ /* 0x000fda0003f06270 */
[----:B------:R-:W-:Y:S02]  /*a930*/  @P0 LEA R7, R30, UR43, 0x1 ;  /* 0x0000002b1e070c11 */ /* 0x000fe4000f8e08ff */
[----:B0-----:R-:W-:Y:S02]  /*a940*/  @P0 LEA R2, P1, R22, R14, 0x1 ;  /* 0x0000000e16020211 */ /* 0x001fe400078208ff */
[----:B------:R0:W2:Y:S03]  /*a950*/  SHFL.IDX PT, R14, R0, 0x3, 0x181f ;  /* 0x00781f00000e7f89 */ /* 0x0000a600000e0000 */
[----:B-1----:R-:W-:Y:S02]  /*a960*/  @P0 IMAD.X R3, RZ, RZ, R4, P1 ;  /* 0x000000ffff030224 */ /* 0x002fe400008e0604 */
[----:B------:R0:W1:Y:S04]  /*a970*/  SHFL.IDX PT, R4, R5, 0x3, 0x181f ;  /* 0x00781f0005047f89 */ /* 0x00006800000e0000 */
[----:B------:R0:W-:Y:S02]  /*a980*/  @P0 LDGSTS.E.BYPASS.LTC128B.128 [R7+0x23400], desc[UR36][R2.64], !P2 ;  /* 0x2340000002070fae */ /* 0x0001e4000d101d64 */
.L_x_3315:
[----:B------:R-:W-:-:S13]  /*a990*/  ISETP.GE.AND P0, PT, R18, 0x31, PT ;  /* 0x000000311200780c */ /* 0x000fda0003f06270 */
[----:B0-2---:R-:W-:Y:S02]  /*a9a0*/  @P0 LEA R2, P1, R22, R14, 0x1 ;  /* 0x0000000e16020211 */ /* 0x005fe400078208ff */
[----:B------:R-:W-:Y:S02]  /*a9b0*/  @P0 LEA R5, R30, UR43, 0x1 ;  /* 0x0000002b1e050c11 */ /* 0x000fe4000f8e08ff */
[----:B-1----:R-:W-:-:S05]  /*a9c0*/  @P0 IADD3.X R3, RZ, R4, RZ, P1, !PT ;  /* 0x00000004ff030210 */ /* 0x002fca0000ffe4ff */
[----:B------:R-:W-:Y:S01]  /*a9d0*/  @!PT LDS RZ, [RZ] ;  /* 0x00000000fffff984 */ /* 0x000fe20000000800 */
[----:B------:R-:W-:Y:S01]  /*a9e0*/  @!PT LDS RZ, [RZ] ;  /* 0x00000000fffff984 */ /* 0x000fe20000000800 */
[----:B------:R-:W-:Y:S01]  /*a9f0*/  @!PT LDS RZ, [RZ] ;  /* 0x00000000fffff984 */ /* 0x000fe20000000800 */
        /* <DEDUP_REMOVED lines=8> */
.L_x_3266:
[----:B------:R-:W-:Y:S01]  /*aa80*/  SYNCS.ARRIVE.TRANS64.A1T0 RZ, [UR43+0x28c30], RZ ;  /* 0x028c30ffffff79a7 */ /* 0x000fe2000810002b */
[----:B------:R-:W-:Y:S05]  /*aa90*/  WARPSYNC.ALL ;  /* 0x0000000000007948 */ /* 0x000fea0003800000 */
[----:B------:R-:W-:-:S04]  /*aaa0*/  UIADD3 UR4, UR43, 0x20400, URZ ;  /* 0x000204002b047890 */ /* 0x000fc8000fffe03f */
[----:B------:R-:W-:Y:S01]  /*aab0*/  ULOP3.LUT UP0, URZ, UR4, 0x3ff, URZ, 0xc0, !UPT ;  /* 0x000003ff043f7892 */ /* 0x000fe2000f80c03f */
[----:B------:R-:W-:Y:S05]  /*aac0*/  BAR.SYNC.DEFER_BLOCKING 0x8, 0x100 ;  /* 0x0204000000007b1d */ /* 0x000fea0000010000 */
[----:B------:R-:W-:-:S13]  /*aad0*/  PLOP3.LUT P0, PT, PT, PT, UP0, 0x80, 0x0 ;  /* 0x000000000000781c */ /* 0x000fda0003f0f008 */
        /* <DEDUP_REMOVED lines=17> */
.L_x_3267:
[----:B------:R-:W0:Y:S01]  /*abf0*/  LDC R0, c[0x0][0x448] ;  /* 0x00011200ff007b82 */ /* 0x000e220000000800 */
[----:B------:R-:W1:Y:S01]  /*ac00*/  S2R R20, SR_CTAID.Z ;  /* 0x0000000000147919 */ /* 0x000e620000002700 */
[----:B------:R-:W-:Y:S01]  /*ac10*/  R2UR UR6, R23 ;  /* 0x00000000170672ca */ /* 0x000fe200000e0000 */
[----:B------:R-:W-:Y:S01]  /*ac20*/  ULDC.64 UR8, c[0x0][0x2d8] ;  /* 0x0000b60000087ab9 */ /* 0x000fe20000000a00 */
[----:B------:R-:W-:Y:S01]  /*ac30*/  IMAD R9, R35, 0x40, R31 ;  /* 0x0000004023097824 */ /* 0x000fe200078e021f */
[----:B------:R-:W-:-:S03]  /*ac40*/  UIMAD.WIDE.U32 UR4, UR40, UR8, URZ ;  /* 0x00000008280472a5 */ /* 0x000fc6000f8e003f */
[----:B------:R-:W-:-:S03]  /*ac50*/  IMAD.MOV.U32 R7, RZ, RZ, R9 ;  /* 0x000000ffff077224 */ /* 0x000fc600078e0009 */
[----:B------:R-:W-:Y:S02]  /*ac60*/  IMAD.U32 R4, RZ, RZ, UR4 ;  /* 0x00000004ff047e24 */ /* 0x000fe4000f8e00ff */
[----:B------:R-:W-:Y:S02]  /*ac70*/  IMAD.U32 R5, RZ, RZ, UR5 ;  /* 0x00000005ff057e24 */ /* 0x000fe4000f8e00ff */
[----:B------:R-:W-:-:S04]  /*ac80*/  UIMAD UR6, UR6, UR8, URZ ;  /* 0x00000008060672a4 */ /* 0x000fc8000f8e023f */
[----:B------:R-:W-:-:S03]  /*ac90*/  UIMAD UR6, UR40, UR9, UR6 ;  /* 0x00000009280672a4 */ /* 0x000fc6000f8e0206 */
[----:B------:R-:W-:Y:S01]  /*aca0*/  ULDC.64 UR8, c[0x0][0x2e0] ;  /* 0x0000b80000087ab9 */ /* 0x000fe20000000a00 */
[----:B------:R-:W-:Y:S01]  /*acb0*/  UIADD3 UR6, UR5, UR6, URZ ;  /* 0x0000000605067290 */ /* 0x000fe2000fffe03f */
[----:B0-----:R-:W-:Y:S02]  /*acc0*/  ISETP.NE.AND P0, PT, R0, 0x1, PT ;  /* 0x000000010000780c */ /* 0x001fe40003f05270 */
[----:B------:R-:W-:Y:S01]  /*acd0*/  ULDC.64 UR4, c[0x0][0x2d0] ;  /* 0x0000b40000047ab9 */ /* 0x000fe20000000a00 */
[----:B-1----:R-:W-:-:S10]  /*ace0*/  SHF.R.S32.HI R6, RZ, 0x1f, R20 ;  /* 0x0000001fff067819 */ /* 0x002fd40000011414 */
[----:B------:R-:W0:Y:S01]  /*acf0*/  @P0 LDC R2, c[0x0][0x44c] ;  /* 0x00011300ff020b82 */ /* 0x000e220000000800 */
[----:B------:R-:W-:-:S04]  /*ad00*/  IMAD R6, R6, UR8, RZ ;  /* 0x0000000806067c24 */ /* 0x000fc8000f8e02ff */
[----:B------:R-:W-:-:S03]  /*ad10*/  IMAD R5, R20, UR9, R6 ;  /* 0x0000000914057c24 */ /* 0x000fc6000f8e0206 */
[----:B------:R-:W1:Y:S01]  /*ad20*/  @P0 LDC R3, c[0x0][0x450] ;  /* 0x00011400ff030b82 */ /* 0x000e620000000800 */
[----:B0-----:R-:W-:-:S05]  /*ad30*/  @P0 IMAD.HI.U32 R2, R9, R2, RZ ;  /* 0x0000000209020227 */ /* 0x001fca00078e00ff */
[----:B-1----:R-:W-:Y:S01]  /*ad40*/  @P0 SHF.R.U32.HI R7, RZ, R3, R2 ;  /* 0x00000003ff070219 */ /* 0x002fe20000011602 */
[----:B------:R-:W-:Y:S01]  /*ad50*/  IMAD.MOV.U32 R2, RZ, RZ, R4 ;  /* 0x000000ffff027224 */ /* 0x000fe200078e0004 */
[----:B------:R-:W-:Y:S02]  /*ad60*/  MOV R3, UR6 ;  /* 0x0000000600037c02 */ /* 0x000fe40008000f00 */
[----:B------:R-:W-:Y:S01]  /*ad70*/  SHF.R.S32.HI R4, RZ, 0x1f, R7 ;  /* 0x0000001fff047819 */ /* 0x000fe20000011407 */
[----:B------:R-:W-:-:S04]  /*ad80*/  IMAD.WIDE.U32 R2, R20, UR8, R2 ;  /* 0x0000000814027c25 */ /* 0x000fc8000f8e0002 */
[----:B------:R-:W-:Y:S01]  /*ad90*/  IMAD R4, R4, UR4, RZ ;  /* 0x0000000404047c24 */ /* 0x000fe2000f8e02ff */
[----:B------:R-:W-:Y:S01]  /*ada0*/  IADD3 R3, R3, R5, RZ ;  /* 0x0000000503037210 */ /* 0x000fe20007ffe0ff */
[----:B------:R-:W-:-:S04]  /*adb0*/  IMAD.MOV R5, RZ, RZ, -R7 ;  /* 0x000000ffff057224 */ /* 0x000fc800078e0a07 */
[----:B------:R-:W-:Y:S02]  /*adc0*/  IMAD R5, R0, R5, R9 ;  /* 0x0000000500057224 */ /* 0x000fe400078e0209 */
[C---:B------:R-:W-:Y:S02]  /*add0*/  IMAD R9, R7.reuse, UR5, R4 ;  /* 0x0000000507097c24 */ /* 0x040fe4000f8e0204 */
[----:B------:R-:W-:Y:S01]  /*ade0*/  IMAD.WIDE.U32 R2, R7, UR4, R2 ;  /* 0x0000000407027c25 */ /* 0x000fe2000f8e0002 */
[----:B------:R-:W-:Y:S01]  /*adf0*/  SHF.R.S32.HI R4, RZ, 0x1f, R5 ;  /* 0x0000001fff047819 */ /* 0x000fe20000011405 */
[----:B------:R-:W-:Y:S02]  /*ae00*/  ULDC.64 UR4, c[0x0][0x2c8] ;  /* 0x0000b20000047ab9 */ /* 0x000fe40000000a00 */
[----:B------:R-:W-:Y:S02]  /*ae10*/  IMAD.IADD R3, R3, 0x1, R9 ;  /* 0x0000000103037824 */ /* 0x000fe400078e0209 */
[----:B------:R-:W-:-:S02]  /*ae20*/  IMAD R4, R4, UR4, RZ ;  /* 0x0000000404047c24 */ /* 0x000fc4000f8e02ff */
        /* <DEDUP_REMOVED lines=8> */
[----:B------:R-:W-:-:S03]  /*aeb0*/  UMOV UR5, 0xffffffff ;  /* 0xffffffff00057882 */ /* 0x000fc60000000000 */
[----:B------:R-:W-:Y:S07]  /*aec0*/  BRA.DIV UR5, `(.L_x_3268) ;  /* 0x00000026058c7947 */ /* 0x000fee000b800000 */
[----:B------:R-:W0:Y:S01]  /*aed0*/  SHFL.IDX PT, R14, R4, RZ, 0x181f ;  /* 0x00181fff040e7589 */ /* 0x000e2200000e0000 */
[----:B------:R-:W-:Y:S01]  /*aee0*/  ULDC UR4, c[0x0][0x288] ;  /* 0x0000a20000047ab9 */ /* 0x000fe20000000800 */
[----:B------:R-:W-:Y:S01]  /*aef0*/  LEA R35, R35, R36, 0x6 ;  /* 0x0000002423237211 */ /* 0x000fe200078e30ff */
[----:B------:R-:W-:Y:S01]  /*af00*/  IMAD R0, R0, UR4, RZ ;  /* 0x0000000400007c24 */ /* 0x000fe2000f8e02ff */
[----:B------:R-:W1:Y:S03]  /*af10*/  SHFL.IDX PT, R2, R5, RZ, 0x181f ;  /* 0x00181fff05027589 */ /* 0x000e6600000e0000 */
[C---:B------:R-:W-:Y:S01]  /*af20*/  VIADD R9, R35.reuse, 0x10 ;  /* 0x0000001023097836 */ /* 0x040fe20000000000 */
[----:B------:R-:W-:Y:S01]  /*af30*/  ISETP.GE.AND P0, PT, R35, R0, PT ;  /* 0x000000002300720c */ /* 0x000fe20003f06270 */
[----:B------:R-:W-:-:S12]  /*af40*/  SHFL.IDX PT, R6, R5, 0x1, 0x181f ;  /* 0x00381f0005067f89 */ /* 0x000fd800000e0000 */
[----:B------:R-:W-:Y:S02]  /*af50*/  @!P0 LEA R7, R30, UR43, 0x1 ;  /* 0x0000002b1e078c11 */ /* 0x000fe4000f8e08ff */
[----:B0-----:R-:W-:-:S05]  /*af60*/  @!P0 LEA R14, P2, R22, R14, 0x1 ;  /* 0x0000000e160e8211 */ /* 0x001fca00078408ff */
[----:B-1----:R-:W-:Y:S02]  /*af70*/  @!P0 IMAD.X R3, RZ, RZ, R2, P2 ;  /* 0x000000ffff038224 */ /* 0x002fe400010e0602 */
[----:B------:R-:W-:Y:S02]  /*af80*/  @!P0 IMAD.MOV.U32 R2, RZ, RZ, R14 ;  /* 0x000000ffff028224 */ /* 0x000fe400078e000e */
[----:B------:R-:W0:Y:S04]  /*af90*/  SHFL.IDX PT, R14, R4, 0x1, 0x181f ;  /* 0x00381f00040e7f89 */ /* 0x000e2800000e0000 */
[----:B------:R1:W-:Y:S01]  /*afa0*/  @!P0 LDGSTS.E.BYPASS.LTC128B.128 [R7+0x20400], desc[UR36][R2.64], !P1 ;  /* 0x2040000002078fae */ /* 0x0003e2000c901d64 */
[----:B------:R-:W-:Y:S01]  /*afb0*/  ISETP.GE.AND P0, PT, R9, R0, PT ;  /* 0x000000000900720c */ /* 0x000fe20003f06270 */
[----:B-1----:R-:W-:-:S12]  /*afc0*/  VIADD R7, R35, 0x20 ;  /* 0x0000002023077836 */ /* 0x002fd80000000000 */
[----:B------:R-:W-:Y:S02]  /*afd0*/  @!P0 LEA R9, R30, UR43, 0x1 ;  /* 0x0000002b1e098c11 */ /* 0x000fe4000f8e08ff */
[----:B0-----:R-:W-:Y:S02]  /*afe0*/  @!P0 LEA R2, P2, R22, R14, 0x1 ;  /* 0x0000000e16028211 */ /* 0x001fe400078408ff */
[----:B------:R-:W0:Y:S02]  /*aff0*/  SHFL.IDX PT, R14, R4, 0x2, 0x181f ;  /* 0x00581f00040e7f89 */ /* 0x000e2400000e0000 */
[----:B------:R-:W-:Y:S02]  /*b000*/  @!P0 IADD3.X R3, RZ, R6, RZ, P2, !PT ;  /* 0x00000006ff038210 */ /* 0x000fe400017fe4ff */
[----:B------:R-:W1:Y:S04]  /*b010*/  SHFL.IDX PT, R6, R5, 0x2, 0x181f ;  /* 0x00581f0005067f89 */ /* 0x000e6800000e0000 */
[----:B------:R0:W-:Y:S01]  /*b020*/  @!P0 LDGSTS.E.BYPASS.LTC128B.128 [R9+0x20c00], desc[UR36][R2.64], !P1 ;  /* 0x20c0000002098fae */ /* 0x0001e2000c901d64 */
[----:B------:R-:W-:-:S13]  /*b030*/  ISETP.GE.AND P0, PT, R7, R0, PT ;  /* 0x000000000700720c */ /* 0x000fda0003f06270 */
[----:B------:R-:W-:Y:S02]  /*b040*/  @!P0 LEA R7, R30, UR43, 0x1 ;  /* 0x0000002b1e078c11 */ /* 0x000fe4000f8e08ff */
[----:B0-----:R-:W-:Y:S02]  /*b050*/  @!P0 LEA R2, P2, R22, R14, 0x1 ;  /* 0x0000000e16028211 */ /* 0x001fe400078408ff */
[----:B------:R0:W2:Y:S03]  /*b060*/  SHFL.IDX PT, R14, R4, 0x3, 0x181f ;  /* 0x00781f00040e7f89 */ /* 0x0000a600000e0000 */
[----:B-1----:R-:W-:Y:S02]  /*b070*/  @!P0 IMAD.X R3, RZ, RZ, R6, P2 ;  /* 0x000000ffff038224 */ /* 0x002fe400010e0606 */
[----:B------:R0:W1:Y:S04]  /*b080*/  SHFL.IDX PT, R6, R5, 0x3, 0x181f ;  /* 0x00781f0005067f89 */ /* 0x00006800000e0000 */
[----:B------:R0:W-:Y:S02]  /*b090*/  @!P0 LDGSTS.E.BYPASS.LTC128B.128 [R7+0x21400], desc[UR36][R2.64], !P1 ;  /* 0x2140000002078fae */ /* 0x0001e4000c901d64 */
.L_x_3324:
[----:B------:R-:W-:-:S05]  /*b0a0*/  VIADD R35, R35, 0x30 ;  /* 0x0000003023237836 */ /* 0x000fca0000000000 */
[----:B------:R-:W-:Y:S01]  /*b0b0*/  ISETP.GE.AND P0, PT, R35, R0, PT ;  /* 0x000000002300720c */ /* 0x000fe20003f06270 */
[----:B------:R-:W-:-:S05]  /*b0c0*/  IMAD.MOV.U32 R0, RZ, RZ, 0x1 ;  /* 0x00000001ff007424 */ /* 0x000fca00078e00ff */
[----:B------:R-:W-:-:S07]  /*b0d0*/  SHF.L.U32 R0, R0, 0x1f, RZ ;  /* 0x0000001f00007819 */ /* 0x000fce00000006ff */
[----:B0-2---:R-:W-:Y:S02]  /*b0e0*/  @!P0 LEA R2, P2, R22, R14, 0x1 ;  /* 0x0000000e16028211 */ /* 0x005fe400078408ff */
[----:B------:R-:W-:Y:S02]  /*b0f0*/  @!P0 LEA R5, R30, UR43, 0x1 ;  /* 0x0000002b1e058c11 */ /* 0x000fe4000f8e08ff */
[----:B-1----:R-:W-:-:S05]  /*b100*/  @!P0 IADD3.X R3, RZ, R6, RZ, P2, !PT ;  /* 0x00000006ff038210 */ /* 0x002fca00017fe4ff */
[----:B------:R-:W-:Y:S01]  /*b110*/  @!PT LDS RZ, [RZ] ;  /* 0x00000000fffff984 */ /* 0x000fe20000000800 */
[----:B------:R-:W-:Y:S01]  /*b120*/  @!PT LDS RZ, [RZ] ;  /* 0x00000000fffff984 */ /* 0x000fe20000000800 */
[----:B------:R-:W-:Y:S01]  /*b130*/  @!PT LDS RZ, [RZ] ;  /* 0x00000000fffff984 */ /* 0x000fe20000000800 */
[----:B------:R0:W-:Y:S01]  /*b140*/  @!P0 LDGSTS.E.BYPASS.LTC128B.128 [R5+0x21c00], desc[UR36][R2.64], !P1 ;  /* 0x21c0000002058fae */ /* 0x0001e2000c901d64 */
[----:B------:R-:W-:Y:S01]  /*b150*/  NOP ;  /* 0x0000000000007918 */ /* 0x000fe20000000000 */
[----:B------:R-:W-:Y:S02]  /*b160*/  SYNCS.ARRIVE.TRANS64.RED.A0T1 RZ, [UR43+0x28c00], RZ ;  /* 0x028c00ffffff79a7 */ /* 0x000fe4000820042b */
[----:B------:R-:W-:Y:S01]  /*b170*/  ARRIVES.LDGSTSBAR.64.TRANSCNT [UR43+0x28c00] ;  /* 0x028c0000ff0079b0 */ /* 0x000fe20008000aab */
[----:B------:R-:W-:Y:S01]  /*b180*/  NOP ;  /* 0x0000000000007918 */ /* 0x000fe20000000000 */
[----:B------:R-:W-:Y:S01]  /*b190*/  SYNCS.ARRIVE.TRANS64.A1T0 RZ, [UR43+0x28c00], RZ ;  /* 0x028c00ffffff79a7 */ /* 0x000fe2000810002b */
[----:B------:R-:W1:Y:S02]  /*b1a0*/  SYNCS.PHASECHK.TRANS64.TRYWAIT P0, [UR43+0x28c20], R0 ;  /* 0x028c2000ff0075a7 */ /* 0x000e64000800016b */
[----:B01----:R-:W-:Y:S05]  /*b1b0*/  @!P0 BRA `(.L_x_3269) ;  /* 0x0000002400f48947 */ /* 0x003fea0003800000 */
.L_x_3325:
[----:B------:R-:W-:-:S13]  /*b1c0*/  ISETP.NE.AND P0, PT, R33, 0x3, PT ;  /* 0x000000032100780c */ /* 0x000fda0003f05270 */
[----:B------:R-:W-:Y:S05]  /*b1d0*/  @!P0 BRA `(.L_x_3270) ;  /* 0x0000000000048947 */ /* 0x000fea0003800000 */
[----:B------:R-:W-:Y:S01]  /*b1e0*/  BPT.TRAP 0x1 ;  /* 0x000000040000795c */ /* 0x000fe20000300000 */
.L_x_3270:
[----:B------:R-:W1:Y:S02]  /*b1f0*/  SYNCS.PHASECHK.TRANS64.TRYWAIT P0, [UR43+0x28c60], R0 ;  /* 0x028c6000ff0075a7 */ /* 0x000e64000800016b */
[----:B-1----:R-:W-:Y:S05]  /*b200*/  @!P0 BRA `(.L_x_3271) ;  /* 0x0000002400f88947 */ /* 0x002fea0003800000 */
.L_x_3326:
[----:B------:R-:W-:Y:S01]  /*b210*/  ULDC.64 UR4, c[0x0][0x328] ;  /* 0x0000ca0000047ab9 */ /* 0x000fe20000000a00 */
[----:B------:R-:W-:Y:S01]  /*b220*/  ULDC.64 UR6, c[0x0][0x338] ;  /* 0x0000ce0000067ab9 */ /* 0x000fe20000000a00 */
[----:B0-----:R-:W-:Y:S02]  /*b230*/  IMAD R0, R29, UR4, RZ ;  /* 0x000000041d007c24 */ /* 0x001fe4000f8e02ff */
[----:B------:R-:W-:Y:S01]  /*b240*/  IMAD.WIDE.U32 R2, R19, UR4, RZ ;  /* 0x0000000413027c25 */ /* 0x000fe2000f8e00ff */
[----:B------:R-:W-:-:S03]  /*b250*/  R2UR UR4, R23 ;  /* 0x00000000170472ca */ /* 0x000fc600000e0000 */
[----:B------:R-:W-:Y:S02]  /*b260*/  IMAD R19, R19, UR5, R0 ;  /* 0x0000000513137c24 */ /* 0x000fe4000f8e0200 */
[----:B------:R-:W-:Y:S02]  /*b270*/  IMAD R5, R27, UR6, RZ ;  /* 0x000000061b057c24 */ /* 0x000fe4000f8e02ff */
[----:B------:R-:W-:Y:S02]  /*b280*/  IMAD.IADD R3, R3, 0x1, R19 ;  /* 0x0000000103037824 */ /* 0x000fe400078e0213 */
[C---:B------:R-:W-:Y:S02]  /*b290*/  IMAD R5, R26.reuse, UR7, R5 ;  /* 0x000000071a057c24 */ /* 0x040fe4000f8e0205 */
[----:B------:R-:W-:Y:S01]  /*b2a0*/  IMAD.WIDE.U32 R2, R26, UR6, R2 ;  /* 0x000000061a027c25 */ /* 0x000fe2000f8e0002 */
[----:B------:R-:W-:Y:S02]  /*b2b0*/  ULDC.64 UR6, c[0x0][0x330] ;  /* 0x0000cc0000067ab9 */ /* 0x000fe40000000a00 */
[----:B------:R-:W-:Y:S01]  /*b2c0*/  UIMAD UR4, UR4, UR6, URZ ;  /* 0x00000006040472a4 */ /* 0x000fe2000f8e023f */
[----:B------:R-:W-:Y:S01]  /*b2d0*/  IMAD.IADD R3, R3, 0x1, R5 ;  /* 0x0000000103037824 */ /* 0x000fe200078e0205 */
[----:B------:R-:W-:-:S02]  /*b2e0*/  MOV R5, UR6 ;  /* 0x0000000600057c02 */ /* 0x000fc40008000f00 */
[----:B------:R-:W-:-:S03]  /*b2f0*/  UIMAD UR4, UR40, UR7, UR4 ;  /* 0x00000007280472a4 */ /* 0x000fc6000f8e0204 */
[----:B------:R-:W-:Y:S01]  /*b300*/  IMAD.WIDE.U32 R2, R5, UR40, R2 ;  /* 0x0000002805027c25 */ /* 0x000fe2000f8e0002 */
[----:B------:R-:W-:-:S03]  /*b310*/  ULDC.64 UR6, c[0x0][0x318] ;  /* 0x0000c60000067ab9 */ /* 0x000fc60000000a00 */
[----:B------:R-:W-:Y:S01]  /*b320*/  VIADD R3, R3, UR4 ;  /* 0x0000000403037c36 */ /* 0x000fe20008000000 */
[----:B------:R-:W-:Y:S01]  /*b330*/  LEA R0, P0, R2, UR6, 0x1 ;  /* 0x0000000602007c11 */ /* 0x000fe2000f8008ff */
[----:B------:R-:W-:-:S03]  /*b340*/  UMOV UR4, 0xffffffff ;  /* 0xffffffff00047882 */ /* 0x000fc60000000000 */
[----:B------:R-:W-:Y:S01]  /*b350*/  LEA.HI.X R6, R2, UR7, R3, 0x1, P0 ;  /* 0x0000000702067c11 */ /* 0x000fe200080f0c03 */
[----:B------:R-:W-:Y:S08]  /*b360*/  BRA.DIV UR4, `(.L_x_3272) ;  /* 0x0000002604b87947 */ /* 0x000ff0000b800000 */
[----:B------:R-:W0:Y:S01]  /*b370*/  SHFL.IDX PT, R14, R0, RZ, 0x181f ;  /* 0x00181fff000e7589 */ /* 0x000e2200000e0000 */
[----:B------:R-:W-:Y:S01]  /*b380*/  IMAD.SHL.U32 R8, R22, 0x2, RZ ;  /* 0x0000000216087824 */ /* 0x000fe200078e00ff */
[C---:B------:R-:W-:Y:S02]  /*b390*/  LOP3.LUT R4, R17.reuse, 0x1, RZ, 0xc0, !PT ;  /* 0x0000000111047812 */ /* 0x040fe400078ec0ff */
[----:B------:R-:W1:Y:S01]  /*b3a0*/  SHFL.IDX PT, R3, R6, RZ, 0x181f ;  /* 0x00181fff06037589 */ /* 0x000e6200000e0000 */
[----:B------:R-:W-:Y:S02]  /*b3b0*/  LEA R7, R30, UR43, 0x1 ;  /* 0x0000002b1e077c11 */ /* 0x000fe4000f8e08ff */
[----:B------:R-:W-:Y:S01]  /*b3c0*/  ISETP.NE.U32.AND P1, PT, R4, 0x1, PT ;  /* 0x000000010400780c */ /* 0x000fe20003f25070 */
[----:B------:R-:W-:Y:S01]  /*b3d0*/  SHFL.IDX PT, R5, R6, 0x1, 0x181f ;  /* 0x00381f0006057f89 */ /* 0x000fe200000e0000 */
[C---:B------:R-:W-:Y:S02]  /*b3e0*/  LOP3.LUT P5, RZ, R17.reuse, 0x2, RZ, 0xc0, !PT ;  /* 0x0000000211ff7812 */ /* 0x040fe400078ac0ff */
[C---:B------:R-:W-:Y:S01]  /*b3f0*/  LOP3.LUT P4, RZ, R17.reuse, 0x4, RZ, 0xc0, !PT ;  /* 0x0000000411ff7812 */ /* 0x040fe2000788c0ff */
[----:B------:R-:W-:Y:S01]  /*b400*/  SHFL.IDX PT, R9, R6, 0x2, 0x181f ;  /* 0x00581f0006097f89 */ /* 0x000fe200000e0000 */
[----:B------:R-:W-:-:S02]  /*b410*/  LOP3.LUT P3, RZ, R17, 0x8, RZ, 0xc0, !PT ;  /* 0x0000000811ff7812 */ /* 0x000fc4000786c0ff */
[C---:B------:R-:W-:Y:S01]  /*b420*/  LOP3.LUT P2, RZ, R17.reuse, 0x10, RZ, 0xc0, !PT ;  /* 0x0000001011ff7812 */ /* 0x040fe2000784c0ff */
[----:B------:R-:W-:Y:S01]  /*b430*/  SHFL.IDX PT, R6, R6, 0x3, 0x181f ;  /* 0x00781f0006067f89 */ /* 0x000fe200000e0000 */
[----:B------:R-:W-:Y:S02]  /*b440*/  LOP3.LUT R16, R16, 0xfffffeff, RZ, 0xc0, !PT ;  /* 0xfffffeff10107812 */ /* 0x000fe400078ec0ff */
[----:B------:R-:W-:Y:S02]  /*b450*/  PRMT R4, R17, 0x8880, RZ ;  /* 0x0000888011047816 */ /* 0x000fe400000000ff */
[----:B------:R-:W-:Y:S02]  /*b460*/  @P1 LOP3.LUT R16, R16, 0x100, RZ, 0xfc, !PT ;  /* 0x0000010010101812 */ /* 0x000fe400078efcff */
[----:B0-----:R-:W-:Y:S02]  /*b470*/  IADD3 R2, P0, R14, R8, RZ ;  /* 0x000000080e027210 */ /* 0x001fe40007f1e0ff */
[----:B------:R-:W0:Y:S01]  /*b480*/  SHFL.IDX PT, R14, R0, 0x1, 0x181f ;  /* 0x00381f00000e7f89 */ /* 0x000e2200000e0000 */
[----:B------:R-:W-:-:S02]  /*b490*/  LOP3.LUT R16, R16, 0xfffffdff, RZ, 0xc0, !PT ;  /* 0xfffffdff10107812 */ /* 0x000fc400078ec0ff */
[----:B-1----:R-:W-:Y:S01]  /*b4a0*/  IMAD.X R3, RZ, RZ, R3, P0 ;  /* 0x000000ffff037224 */ /* 0x002fe200000e0603 */
[----:B------:R-:W-:Y:S02]  /*b4b0*/  ISETP.LT.OR P0, PT, R18, 0x1, P1 ;  /* 0x000000011200780c */ /* 0x000fe40000f01670 */
[----:B------:R-:W-:-:S11]  /*b4c0*/  LOP3.LUT P1, RZ, R17, 0x20, RZ, 0xc0, !PT ;  /* 0x0000002011ff7812 */ /* 0x000fd6000782c0ff */
[----:B------:R-:W-:Y:S01]  /*b4d0*/  LDGSTS.E.BYPASS.LTC128B.128 [R7+0x400], desc[UR36][R2.64], !P0 ;  /* 0x0040000002077fae */ /* 0x000fe2000c101d64 */
[----:B------:R-:W-:-:S13]  /*b4e0*/  ISETP.LT.OR P0, PT, R18, 0x1, !P5 ;  /* 0x000000011200780c */ /* 0x000fda0006f01670 */
        /* <DEDUP_REMOVED lines=9> */
[----:B------:R-:W-:-:S04]  /*b580*/  LOP3.LUT P0, RZ, R17, 0x40, RZ, 0xc0, !PT ;  /* 0x0000004011ff7812 */ /* 0x000fc8000780c0ff */
[----:B------:R-:W-:-:S13]  /*b590*/  ISETP.LT.OR P6, PT, R18, 0x1, !P0 ;  /* 0x000000011200780c */ /* 0x000fda00047c1670 */
[----:B------:R-:W-:Y:S01]  /*b5a0*/  LDGSTS.E.BYPASS.LTC128B.128 [R7+0xc400], desc[UR36][R2.64+0x300], !P6 ;  /* 0x0c40030002077fae */ /* 0x000fe2000f101d64 */
[----:B------:R-:W-:-:S13]  /*b5b0*/  ISETP.GT.AND P6, PT, R4, -0x1, PT ;  /* 0xffffffff0400780c */ /* 0x000fda0003fc4270 */
[----:B------:R-:W-:Y:S02]  /*b5c0*/  @P6 LOP3.LUT R16, R16, 0x200, RZ, 0xfc, !PT ;  /* 0x0000020010106812 */ /* 0x000fe400078efcff */
[----:B------:R-:W-:-:S13]  /*b5d0*/  ISETP.LT.OR P6, PT, R18, 0x1, P6 ;  /* 0x000000011200780c */ /* 0x000fda00037c1670 */
[----:B------:R1:W-:Y:S01]  /*b5e0*/  LDGSTS.E.BYPASS.LTC128B.128 [R7+0xe400], desc[UR36][R2.64+0x380], !P6 ;  /* 0x0e40038002077fae */ /* 0x0003e2000f101d64 */
[----:B0-----:R-:W-:-:S03]  /*b5f0*/  IADD3 R4, P6, R14, R8, RZ ;  /* 0x000000080e047210 */ /* 0x001fc60007fde0ff */
[----:B------:R-:W1:Y:S01]  /*b600*/  SHFL.IDX PT, R14, R0, 0x2, 0x181f ;  /* 0x00581f00000e7f89 */ /* 0x000e6200000e0000 */
[----:B------:R-:W-:Y:S02]  /*b610*/  IADD3.X R5, RZ, R5, RZ, P6, !PT ;  /* 0x00000005ff057210 */ /* 0x000fe400037fe4ff */
[----:B-1----:R-:W-:Y:S02]  /*b620*/  IADD3 R2, P6, R14, R8, RZ ;  /* 0x000000080e027210 */ /* 0x002fe40007fde0ff */
[----:B------:R0:W1:Y:S03]  /*b630*/  SHFL.IDX PT, R14, R0, 0x3, 0x181f ;  /* 0x00781f00000e7f89 */ /* 0x00006600000e0000 */
[----:B------:R-:W-:Y:S01]  /*b640*/  IMAD.X R3, RZ, RZ, R9, P6 ;  /* 0x000000ffff037224 */ /* 0x000fe200030e0609 */
[----:B------:R-:W-:-:S04]  /*b650*/  LOP3.LUT P6, RZ, R16, 0x100, RZ, 0xc0, !PT ;  /* 0x0000010010ff7812 */ /* 0x000fc800078cc0ff */
[----:B------:R-:W-:-:S13]  /*b660*/  ISETP.LT.OR P6, PT, R18, 0x11, P6 ;  /* 0x000000111200780c */ /* 0x000fda00037c1670 */
        /* <DEDUP_REMOVED lines=14> */
[----:B------:R-:W-:-:S13]  /*b750*/  ISETP.LT.OR P6, PT, R18, 0x11, P6 ;  /* 0x000000111200780c */ /* 0x000fda00037c1670 */
[----:B------:R2:W-:Y:S01]  /*b760*/  LDGSTS.E.BYPASS.LTC128B.128 [R7+0xec00], desc[UR36][R4.64+0x380], !P6 ;  /* 0x0ec0038004077fae */ /* 0x0005e2000f101d64 */
[----:B------:R-:W-:-:S04]  /*b770*/  LOP3.LUT P6, RZ, R16, 0x100, RZ, 0xc0, !PT ;  /* 0x0000010010ff7812 */ /* 0x000fc800078cc0ff */
[----:B------:R-:W-:Y:S01]  /*b780*/  ISETP.LT.OR P6, PT, R18, 0x21, P6 ;  /* 0x000000211200780c */ /* 0x000fe200037c1670 */
[----:B--2---:R-:W-:-:S12]  /*b790*/  IMAD.MOV.U32 R4, RZ, RZ, RZ ;  /* 0x000000ffff047224 */ /* 0x004fd800078e00ff */
[----:B------:R0:W-:Y:S01]  /*b7a0*/  LDGSTS.E.BYPASS.LTC128B.128 [R7+0x1400], desc[UR36][R2.64], !P6 ;  /* 0x0140000002077fae */ /* 0x0001e2000f101d64 */
[----:B------:R-:W-:-:S13]  /*b7b0*/  ISETP.LT.OR P6, PT, R18, 0x21, !P5 ;  /* 0x000000211200780c */ /* 0x000fda0006fc1670 */
        /* <DEDUP_REMOVED lines=11> */
[----:B------:R-:W-:-:S04]  /*b870*/  LOP3.LUT P6, RZ, R16, 0x200, RZ, 0xc0, !PT ;  /* 0x0000020010ff7812 */ /* 0x000fc800078cc0ff */
[----:B------:R-:W-:-:S13]  /*b880*/  ISETP.LT.OR P6, PT, R18, 0x21, P6 ;  /* 0x000000211200780c */ /* 0x000fda00037c1670 */
[----:B-1----:R0:W-:Y:S02]  /*b890*/  LDGSTS.E.BYPASS.LTC128B.128 [R7+0xf400], desc[UR36][R2.64+0x380], !P6 ;  /* 0x0f40038002077fae */ /* 0x0021e4000f101d64 */
.L_x_3336:
[----:B0-----:R-:W-:Y:S02]  /*b8a0*/  IADD3 R2, P6, R14, R8, RZ ;  /* 0x000000080e027210 */ /* 0x001fe40007fde0ff */
[C---:B------:R-:W-:Y:S02]  /*b8b0*/  ISETP.LT.OR P5, PT, R18.reuse, 0x31, !P5 ;  /* 0x000000311200780c */ /* 0x040fe40006fa1670 */
[----:B------:R-:W-:Y:S01]  /*b8c0*/  ISETP.LT.OR P4, PT, R18, 0x31, !P4 ;  /* 0x000000311200780c */ /* 0x000fe20006781670 */
[----:B------:R-:W-:Y:S01]  /*b8d0*/  IMAD.X R3, RZ, RZ, R6, P6 ;  /* 0x000000ffff037224 */ /* 0x000fe200030e0606 */
[----:B------:R-:W-:Y:S02]  /*b8e0*/  LOP3.LUT P6, RZ, R16, 0x100, RZ, 0xc0, !PT ;  /* 0x0000010010ff7812 */ /* 0x000fe400078cc0ff */
[C---:B------:R-:W-:Y:S02]  /*b8f0*/  ISETP.LT.OR P3, PT, R18.reuse, 0x31, !P3 ;  /* 0x000000311200780c */ /* 0x040fe40005f61670 */
[----:B------:R-:W-:-:S02]  /*b900*/  ISETP.LT.OR P6, PT, R18, 0x31, P6 ;  /* 0x000000311200780c */ /* 0x000fc400037c1670 */
[C---:B------:R-:W-:Y:S02]  /*b910*/  ISETP.LT.OR P2, PT, R18.reuse, 0x31, !P2 ;  /* 0x000000311200780c */ /* 0x040fe40005741670 */
[C---:B------:R-:W-:Y:S02]  /*b920*/  ISETP.LT.OR P1, PT, R18.reuse, 0x31, !P1 ;  /* 0x000000311200780c */ /* 0x040fe40004f21670 */
[----:B------:R-:W-:-:S07]  /*b930*/  ISETP.LT.OR P0, PT, R18, 0x31, !P0 ;  /* 0x000000311200780c */ /* 0x000fce0004701670 */
[----:B------:R-:W-:Y:S01]  /*b940*/  @!PT LDS RZ, [RZ] ;  /* 0x00000000fffff984 */ /* 0x000fe20000000800 */
[----:B------:R-:W-:Y:S01]  /*b950*/  @!PT LDS RZ, [RZ] ;  /* 0x00000000fffff984 */ /* 0x000fe20000000800 */
[----:B------:R-:W-:Y:S01]  /*b960*/  @!PT LDS RZ, [RZ] ;  /* 0x00000000fffff984 */ /* 0x000fe20000000800 */
[----:B------:R0:W-:Y:S01]  /*b970*/  LDGSTS.E.BYPASS.LTC128B.128 [R7+0x1c00], desc[UR36][R2.64], !P6 ;  /* 0x01c0000002077fae */ /* 0x0001e2000f101d64 */
[----:B------:R-:W-:-:S03]  /*b980*/  LOP3.LUT P6, RZ, R16, 0x200, RZ, 0xc0, !PT ;  /* 0x0000020010ff7812 */ /* 0x000fc600078cc0ff */
[----:B------:R0:W-:Y:S04]  /*b990*/  LDGSTS.E.BYPASS.LTC128B.128 [R7+0x3c00], desc[UR36][R2.64+0x80], !P5 ;  /* 0x03c0008002077fae */ /* 0x0001e8000e901d64 */
[----:B------:R0:W-:Y:S04]  /*b9a0*/  LDGSTS.E.BYPASS.LTC128B.128 [R7+0x5c00], desc[UR36][R2.64+0x100], !P4 ;  /* 0x05c0010002077fae */ /* 0x0001e8000e101d64 */
[----:B------:R0:W-:Y:S04]  /*b9b0*/  LDGSTS.E.BYPASS.LTC128B.128 [R7+0x7c00], desc[UR36][R2.64+0x180], !P3 ;  /* 0x07c0018002077fae */ /* 0x0001e8000d901d64 */
[----:B------:R0:W-:Y:S04]  /*b9c0*/  LDGSTS.E.BYPASS.LTC128B.128 [R7+0x9c00], desc[UR36][R2.64+0x200], !P2 ;  /* 0x09c0020002077fae */ /* 0x0001e8000d101d64 */
[----:B------:R0:W-:Y:S04]  /*b9d0*/  LDGSTS.E.BYPASS.LTC128B.128 [R7+0xbc00], desc[UR36][R2.64+0x280], !P1 ;  /* 0x0bc0028002077fae */ /* 0x0001e8000c901d64 */
[----:B------:R0:W-:Y:S01]  /*b9e0*/  LDGSTS.E.BYPASS.LTC128B.128 [R7+0xdc00], desc[UR36][R2.64+0x300], !P0 ;  /* 0x0dc0030002077fae */ /* 0x0001e2000c101d64 */
[----:B------:R-:W-:-:S13]  /*b9f0*/  ISETP.LT.OR P0, PT, R18, 0x31, P6 ;  /* 0x000000311200780c */ /* 0x000fda0003701670 */
[----:B------:R0:W-:Y:S01]  /*ba00*/  LDGSTS.E.BYPASS.LTC128B.128 [R7+0xfc00], desc[UR36][R2.64+0x380], !P0 ;  /* 0x0fc0038002077fae */ /* 0x0001e2000c101d64 */
[----:B------:R-:W-:Y:S01]  /*ba10*/  NOP ;  /* 0x0000000000007918 */ /* 0x000fe20000000000 */
[----:B------:R-:W-:Y:S02]  /*ba20*/  SYNCS.ARRIVE.TRANS64.RED.A0T1 RZ, [UR43+0x28c50], RZ ;  /* 0x028c50ffffff79a7 */ /* 0x000fe4000820042b */
[----:B------:R-:W-:Y:S01]  /*ba30*/  ARRIVES.LDGSTSBAR.64.TRANSCNT [UR43+0x28c50] ;  /* 0x028c5000ff0079b0 */ /* 0x000fe20008000aab */
[----:B------:R-:W-:Y:S01]  /*ba40*/  NOP ;  /* 0x0000000000007918 */ /* 0x000fe20000000000 */
[----:B------:R-:W-:-:S13]  /*ba50*/  ISETP.NE.AND P6, PT, R33, 0x3, PT ;  /* 0x000000032100780c */ /* 0x000fda0003fc5270 */
[----:B0-----:R-:W-:Y:S05]  /*ba60*/  @!P6 BRA `(.L_x_3273) ;  /* 0x000000000004e947 */ /* 0x001fea0003800000 */
[----:B------:R-:W-:Y:S01]  /*ba70*/  BPT.TRAP 0x1 ;  /* 0x000000040000795c */ /* 0x000fe20000300000 */
.L_x_3273:
[----:B------:R-:W-:Y:S01]  /*ba80*/  IADD3 R25, R25, -0x2, RZ ;  /* 0xfffffffe19197810 */ /* 0x000fe20007ffe0ff */
[----:B------:R-:W-:Y:S01]  /*ba90*/  SYNCS.ARRIVE.TRANS64.A1T0 RZ, [UR43+0x28c50], RZ ;  /* 0x028c50ffffff79a7 */ /* 0x000fe2000810002b */
[----:B------:R-:W-:Y:S01]  /*baa0*/  BSSY B0, `(.L_x_3257) ;  /* 0x00000f1000007945 */ /* 0x000fe20003800000 */
[----:B------:R-:W-:Y:S01]  /*bab0*/  IMAD.MOV.U32 R0, RZ, RZ, 0x1 ;  /* 0x00000001ff007424 */ /* 0x000fe200078e00ff */
[----:B------:R-:W-:Y:S01]  /*bac0*/  ISETP.GE.AND P0, PT, R25, UR45, PT ;  /* 0x0000002d19007c0c */ /* 0x000fe2000bf06270 */
[----:B------:R-:W-:-:S12]  /*bad0*/  IMAD.MOV.U32 R21, RZ, RZ, 0x1 ;  /* 0x00000001ff157424 */ /* 0x000fd800078e00ff */
[----:B------:R-:W-:Y:S05]  /*bae0*/  @!P0 BRA `(.L_x_3274) ;  /* 0x0000000c00b08947 */ /* 0x000fea0003800000 */
[----:B------:R-:W-:Y:S01]  /*baf0*/  UIADD3 UR4, UR44, 0x1, URZ ;  /* 0x000000012c047890 */ /* 0x000fe2000fffe03f */
[----:B------:R-:W-:Y:S02]  /*bb00*/  LOP3.LUT R3, RZ, UR42, RZ, 0x33, !PT ;  /* 0x0000002aff037c12 */ /* 0x000fe4000f8e33ff */
[----:B------:R-:W-:Y:S01]  /*bb10*/  IADD3 R36, R37, R28, R36 ;  /* 0x0000001c25247210 */ /* 0x000fe20007ffe024 */
[----:B------:R-:W-:Y:S01]  /*bb20*/  UIMAD UR4, UR4, UR38, URZ ;  /* 0x00000026040472a4 */ /* 0x000fe2000f8e023f */
[----:B------:R-:W-:Y:S02]  /*bb30*/  LOP3.LUT R28, R34, 0x40, RZ, 0xc0, !PT ;  /* 0x00000040221c7812 */ /* 0x000fe400078ec0ff */
[----:B------:R-:W-:Y:S01]  /*bb40*/  LOP3.LUT R25, R17, 0x80, RZ, 0xc0, !PT ;  /* 0x0000008011197812 */ /* 0x000fe200078ec0ff */
[----:B------:R-:W-:Y:S01]  /*bb50*/  VIADD R36, R36, 0xffffff40 ;  /* 0xffffff4024247836 */ /* 0x000fe20000000000 */
[----:B------:R-:W-:Y:S02]  /*bb60*/  MOV R21, 0x1 ;  /* 0x0000000100157802 */ /* 0x000fe40000000f00 */
[----:B------:R-:W-:-:S02]  /*bb70*/  LOP3.LUT R0, RZ, UR4, RZ, 0x33, !PT ;  /* 0x00000004ff007c12 */ /* 0x000fc4000f8e33ff */
[----:B------:R-:W-:Y:S02]  /*bb80*/  SHF.R.U32.HI R28, RZ, 0x2, R28 ;  /* 0x00000002ff1c7819 */ /* 0x000fe4000001161c */
[----:B------:R-:W-:Y:S01]  /*bb90*/  VIMNMX R3, R0, R3, !PT ;  /* 0x0000000300037248 */ /* 0x000fe20007fe0100 */
[----:B------:R-:W-:Y:S01]  /*bba0*/  IMAD.MOV.U32 R0, RZ, RZ, 0x1 ;  /* 0x00000001ff007424 */ /* 0x000fe200078e00ff */
[----:B------:R-:W-:Y:S02]  /*bbb0*/  SHF.R.U32.HI R25, RZ, 0x3, R25 ;  /* 0x00000003ff197819 */ /* 0x000fe40000011619 */
[C---:B------:R-:W-:Y:S01]  /*bbc0*/  IADD3 R22, -R3.reuse, -0x2, RZ ;  /* 0xfffffffe03167810 */ /* 0x040fe20007ffe1ff */
[----:B------:R-:W-:-:S07]  /*bbd0*/  IMAD R9, R3, -0x40, R36 ;  /* 0xffffffc003097824 */ /* 0x000fce00078e0224 */
.L_x_3289:
[----:B------:R-:W0:Y:S01]  /*bbe0*/  LDC R2, c[0x0][0x430] ;  /* 0x00010c00ff027b82 */ /* 0x000e220000000800 */
[----:B------:R-:W-:Y:S01]  /*bbf0*/  ISETP.GT.U32.AND P0, PT, R31, 0x3f, PT ;  /* 0x0000003f1f00780c */ /* 0x000fe20003f04070 */
[----:B------:R-:W-:Y:S01]  /*bc00*/  BSSY B1, `(.L_x_3275) ;  /* 0x0000014000017945 */ /* 0x000fe20003800000 */
[----:B------:R-:W-:Y:S02]  /*bc10*/  IMAD.MOV.U32 R7, RZ, RZ, R9 ;  /* 0x000000ffff077224 */ /* 0x000fe400078e0009 */
[----:B------:R-:W-:Y:S01]  /*bc20*/  IMAD.MOV.U32 R6, RZ, RZ, RZ ;  /* 0x000000ffff067224 */ /* 0x000fe200078e00ff */
[----:B0-----:R-:W-:-:S13]  /*bc30*/  ISETP.NE.AND P1, PT, R2, 0x1, PT ;  /* 0x000000010200780c */ /* 0x001fda0003f25270 */
[----:B------:R-:W0:Y:S08]  /*bc40*/  @P1 LDC R2, c[0x0][0x434] ;  /* 0x00010d00ff021b82 */ /* 0x000e300000000800 */
[----:B------:R-:W1:Y:S01]  /*bc50*/  @P1 LDC R3, c[0x0][0x438] ;  /* 0x00010e00ff031b82 */ /* 0x000e620000000800 */
[----:B0-----:R-:W-:-:S05]  /*bc60*/  @P1 IMAD.HI.U32 R2, R9, R2, RZ ;  /* 0x0000000209021227 */ /* 0x001fca00078e00ff */
[----:B-1----:R-:W-:Y:S01]  /*bc70*/  @P1 SHF.R.U32.HI R7, RZ, R3, R2 ;  /* 0x00000003ff071219 */ /* 0x002fe20000011602 */
[----:B--2---:R-:W-:Y:S06]  /*bc80*/  @P0 BRA `(.L_x_3276) ;  /* 0x00000000002c0947 */ /* 0x004fec0003800000 */
[----:B------:R-:W-:Y:S01]  /*bc90*/  ULDC.64 UR4, c[0x0][0x428] ;  /* 0x00010a0000047ab9 */ /* 0x000fe20000000a00 */
[----:B------:R-:W-:Y:S01]  /*bca0*/  SHF.R.S32.HI R3, RZ, 0x1f, R7 ;  /* 0x0000001fff037819 */ /* 0x000fe20000011407 */
[----:B------:R-:W-:Y:S01]  /*bcb0*/  IMAD R5, R32, UR4, RZ ;  /* 0x0000000420057c24 */ /* 0x000fe2000f8e02ff */
[----:B------:R-:W-:-:S03]  /*bcc0*/  MOV R2, R7 ;  /* 0x0000000700027202 */ /* 0x000fc60000000f00 */
[C---:B------:R-:W-:Y:S02]  /*bcd0*/  IMAD R5, R24.reuse, UR5, R5 ;  /* 0x0000000518057c24 */ /* 0x040fe4000f8e0205 */
[----:B------:R-:W-:Y:S01]  /*bce0*/  IMAD.WIDE.U32 R2, R24, UR4, R2 ;  /* 0x0000000418027c25 */ /* 0x000fe2000f8e0002 */
[----:B------:R-:W-:-:S03]  /*bcf0*/  ULDC.64 UR4, c[0x0][0x418] ;  /* 0x0001060000047ab9 */ /* 0x000fc60000000a00 */
[----:B------:R-:W-:Y:S01]  /*bd00*/  IMAD.IADD R3, R5, 0x1, R3 ;  /* 0x0000000105037824 */ /* 0x000fe200078e0203 */
[----:B------:R-:W-:-:S04]  /*bd10*/  LEA R4, P0, R2, UR4, 0x2 ;  /* 0x0000000402047c11 */ /* 0x000fc8000f8010ff */
[----:B------:R-:W-:-:S05]  /*bd20*/  LEA.HI.X R5, R2, UR5, R3, 0x2, P0 ;  /* 0x0000000502057c11 */ /* 0x000fca00080f1403 */
[----:B------:R0:W5:Y:S04]  /*bd30*/  LDG.E R6, desc[UR36][R4.64] ;  /* 0x0000002404067981 */ /* 0x000168000c1e1900 */
.L_x_3276:
[----:B------:R-:W-:Y:S05]  /*bd40*/  BSYNC B1 ;  /* 0x0000000000017941 */ /* 0x000fea0003800000 */
.L_x_3275:
[----:B------:R-:W-:-:S13]  /*bd50*/  ISETP.NE.AND P0, PT, R33, 0x3, PT ;  /* 0x000000032100780c */ /* 0x000fda0003f05270 */
[----:B------:R-:W-:Y:S05]  /*bd60*/  @!P0 BRA `(.L_x_3277) ;  /* 0x0000000000048947 */ /* 0x000fea0003800000 */
[----:B------:R-:W-:Y:S01]  /*bd70*/  BPT.TRAP 0x1 ;  /* 0x000000040000795c */ /* 0x000fe20000300000 */
.L_x_3277:
[----:B------:R-:W-:Y:S01]  /*bd80*/  LEA R10, R0, UR43, 0x3 ;  /* 0x0000002b000a7c11 */ /* 0x000fe2000f8e18ff */
[----:B------:R-:W-:Y:S01]  /*bd90*/  BSSY B1, `(.L_x_3278) ;  /* 0x0000004000017945 */ /* 0x000fe20003800000 */
[----:B------:R-:W-:-:S04]  /*bda0*/  SHF.L.U32 R20, R21, 0x1f, RZ ;  /* 0x0000001f15147819 */ /* 0x000fc800000006ff */
[----:B------:R-:W1:Y:S02]  /*bdb0*/  SYNCS.PHASECHK.TRANS64.TRYWAIT P0, [R10+URZ+0x28c40], R20 ;  /* 0x028c40140a0075a7 */ /* 0x000e64000800017f */
[----:B-1----:R-:W-:Y:S05]  /*bdc0*/  @!P0 BRA `(.L_x_3279) ;  /* 0x0000002400308947 */ /* 0x002fea0003800000 */
.L_x_3337:
[----:B------:R-:W-:Y:S05]  /*bdd0*/  BSYNC B1 ;  /* 0x0000000000017941 */ /* 0x000fea0003800000 */
.L_x_3278:
[----:B------:R-:W-:Y:S01]  /*bde0*/  ULDC UR4, c[0x0][0x430] ;  /* 0x00010c0000047ab9 */ /* 0x000fe20000000800 */
[----:B-----5:R-:W-:Y:S01]  /*bdf0*/  SHF.R.S32.HI R18, RZ, 0x1f, R6 ;  /* 0x0000001fff127819 */ /* 0x020fe20000011406 */
[----:B------:R-:W-:Y:S01]  /*be00*/  UIADD3 UR4, -UR4, URZ, URZ ;  /* 0x0000003f04047290 */ /* 0x000fe2000fffe13f */
[----:B------:R-:W-:Y:S01]  /*be10*/  R2UR UR6, R23 ;  /* 0x00000000170672ca */ /* 0x000fe200000e0000 */
[----:B------:R-:W-:Y:S01]  /*be20*/  IMAD R17, R0, 0x1000, R30 ;  /* 0x0000100000117824 */ /* 0x000fe200078e021e */
[----:B------:R-:W-:-:S03]  /*be30*/  LOP3.LUT P1, RZ, R16, 0x1, RZ, 0xc0, !PT ;  /* 0x0000000110ff7812 */ /* 0x000fc6000782c0ff */
[----:B------:R-:W-:Y:S01]  /*be40*/  IMAD R7, R7, UR4, R9 ;  /* 0x0000000407077c24 */ /* 0x000fe2000f8e0209 */
[----:B------:R-:W-:-:S04]  /*be50*/  ULDC.64 UR4, c[0x0][0x300] ;  /* 0x0000c00000047ab9 */ /* 0x000fc80000000a00 */
[----:B------:R-:W-:-:S05]  /*be60*/  SHF.R.S32.HI R19, RZ, 0x1f, R7 ;  /* 0x0000001fff137819 */ /* 0x000fca0000011407 */
[----:B------:R-:W-:-:S04]  /*be70*/  IMAD R2, R19, UR4, RZ ;  /* 0x0000000413027c24 */ /* 0x000fc8000f8e02ff */
[C---:B0-----:R-:W-:Y:S02]  /*be80*/  IMAD R5, R7.reuse, UR5, R2 ;  /* 0x0000000507057c24 */ /* 0x041fe4000f8e0202 */
[----:B------:R-:W-:Y:S01]  /*be90*/  IMAD.WIDE.U32 R2, R7, UR4, RZ ;  /* 0x0000000407027c25 */ /* 0x000fe2000f8e00ff */
[----:B------:R-:W-:-:S03]  /*bea0*/  ULDC.64 UR4, c[0x0][0x310] ;  /* 0x0000c40000047ab9 */ /* 0x000fc60000000a00 */
[----:B------:R-:W-:Y:S02]  /*beb0*/  IMAD.IADD R3, R3, 0x1, R5 ;  /* 0x0000000103037824 */ /* 0x000fe400078e0205 */
[----:B------:R-:W-:Y:S02]  /*bec0*/  IMAD R5, R18, UR4, RZ ;  /* 0x0000000412057c24 */ /* 0x000fe4000f8e02ff */
[----:B------:R-:W-:-:S04]  /*bed0*/  IMAD.WIDE.U32 R2, R6, UR4, R2 ;  /* 0x0000000406027c25 */ /* 0x000fc8000f8e0002 */
[----:B------:R-:W-:Y:S01]  /*bee0*/  IMAD R5, R6, UR5, R5 ;  /* 0x0000000506057c24 */ /* 0x000fe2000f8e0205 */
[----:B------:R-:W-:-:S03]  /*bef0*/  ULDC.64 UR4, c[0x0][0x308] ;  /* 0x0000c20000047ab9 */ /* 0x000fc60000000a00 */
[----:B------:R-:W-:Y:S01]  /*bf00*/  IMAD.IADD R3, R3, 0x1, R5 ;  /* 0x0000000103037824 */ /* 0x000fe200078e0205 */
[----:B------:R-:W-:Y:S01]  /*bf10*/  MOV R5, UR4 ;  /* 0x0000000400057c02 */ /* 0x000fe20008000f00 */
[----:B------:R-:W-:-:S03]  /*bf20*/  UIMAD UR4, UR6, UR4, URZ ;  /* 0x00000004060472a4 */ /* 0x000fc6000f8e023f */
[----:B------:R-:W-:Y:S01]  /*bf30*/  ULDC.64 UR6, c[0x0][0x2e8] ;  /* 0x0000ba0000067ab9 */ /* 0x000fe20000000a00 */
[----:B------:R-:W-:Y:S02]  /*bf40*/  UIMAD UR4, UR40, UR5, UR4 ;  /* 0x00000005280472a4 */ /* 0x000fe4000f8e0204 */
[----:B------:R-:W-:-:S04]  /*bf50*/  IMAD.WIDE.U32 R2, R5, UR40, R2 ;  /* 0x0000002805027c25 */ /* 0x000fc8000f8e0002 */
[----:B------:R-:W-:Y:S01]  /*bf60*/  VIADD R29, R3, UR4 ;  /* 0x00000004031d7c36 */ /* 0x000fe20008000000 */
[----:B------:R-:W-:Y:S01]  /*bf70*/  LEA R26, P0, R2, UR6, 0x1 ;  /* 0x00000006021a7c11 */ /* 0x000fe2000f8008ff */
[----:B------:R-:W-:-:S03]  /*bf80*/  UMOV UR4, 0xffffffff ;  /* 0xffffffff00047882 */ /* 0x000fc60000000000 */
[----:B------:R-:W-:Y:S01]  /*bf90*/  LEA.HI.X R29, R2, UR7, R29, 0x1, P0 ;  /* 0x00000007021d7c11 */ /* 0x000fe200080f0c1d */
[----:B------:R-:W-:Y:S08]  /*bfa0*/  BRA.DIV UR4, `(.L_x_3280) ;  /* 0x0000002204cc7947 */ /* 0x000ff0000b800000 */
[----:B------:R-:W0:Y:S01]  /*bfb0*/  SHFL.IDX PT, R14, R26, RZ, 0x181f ;  /* 0x00181fff1a0e7589 */ /* 0x000e2200000e0000 */
[----:B------:R-:W-:-:S03]  /*bfc0*/  LEA R27, R17, UR43, 0x1 ;  /* 0x0000002b111b7c11 */ /* 0x000fc6000f8e08ff */
[----:B------:R-:W2:Y:S04]  /*bfd0*/  SHFL.IDX PT, R3, R29, RZ, 0x181f ;  /* 0x00181fff1d037589 */ /* 0x000ea800000e0000 */
[----:B------:R-:W-:Y:S01]  /*bfe0*/  SHFL.IDX PT, R34, R29, 0x3, 0x181f ;  /* 0x00781f001d227f89 */ /* 0x000fe200000e0000 */
[----:B0-----:R-:W-:-:S03]  /*bff0*/  IADD3 R12, P0, R14, R8, RZ ;  /* 0x000000080e0c7210 */ /* 0x001fc60007f1e0ff */
[----:B------:R-:W0:Y:S01]  /*c000*/  SHFL.IDX PT, R14, R26, 0x1, 0x181f ;  /* 0x00381f001a0e7f89 */ /* 0x000e2200000e0000 */
[----:B--2---:R-:W-:-:S03]  /*c010*/  IADD3.X R13, RZ, R3, RZ, P0, !PT ;  /* 0x00000003ff0d7210 */ /* 0x004fc600007fe4ff */
[----:B------:R-:W2:Y:S04]  /*c020*/  SHFL.IDX PT, R3, R29, 0x1, 0x181f ;  /* 0x00381f001d037f89 */ /* 0x000ea800000e0000 */
[----:B------:R3:W-:Y:S01]  /*c030*/  LDGSTS.E.BYPASS.LTC128B.128 [R27+0x22400], desc[UR36][R12.64], !P1 ;  /* 0x224000000c1b7fae */ /* 0x0007e2000c901d64 */
[----:B0-----:R-:W-:-:S03]  /*c040*/  IADD3 R4, P0, R14, R8, RZ ;  /* 0x000000080e047210 */ /* 0x001fc60007f1e0ff */
[----:B------:R-:W0:Y:S02]  /*c050*/  SHFL.IDX PT, R14, R26, 0x2, 0x181f ;  /* 0x00581f001a0e7f89 */ /* 0x000e2400000e0000 */
[----:B--2---:R-:W-:Y:S02]  /*c060*/  IMAD.X R5, RZ, RZ, R3, P0 ;  /* 0x000000ffff057224 */ /* 0x004fe400000e0603 */
[----:B------:R-:W2:Y:S04]  /*c070*/  SHFL.IDX PT, R3, R29, 0x2, 0x181f ;  /* 0x00581f001d037f89 */ /* 0x000ea800000e0000 */
[----:B------:R3:W-:Y:S01]  /*c080*/  LDGSTS.E.BYPASS.LTC128B.128 [R27+0x22c00], desc[UR36][R4.64], !P1 ;  /* 0x22c00000041b7fae */ /* 0x0007e2000c901d64 */
[----:B0-----:R-:W-:-:S03]  /*c090*/  IADD3 R2, P0, R14, R8, RZ ;  /* 0x000000080e027210 */ /* 0x001fc60007f1e0ff */
[----:B------:R3:W0:Y:S02]  /*c0a0*/  SHFL.IDX PT, R14, R26, 0x3, 0x181f ;  /* 0x00781f001a0e7f89 */ /* 0x00062400000e0000 */
[----:B--2---:R-:W-:-:S05]  /*c0b0*/  IMAD.X R3, RZ, RZ, R3, P0 ;  /* 0x000000ffff037224 */ /* 0x004fca00000e0603 */
[----:B------:R3:W-:Y:S03]  /*c0c0*/  LDGSTS.E.BYPASS.LTC128B.128 [R27+0x23400], desc[UR36][R2.64], !P1 ;  /* 0x23400000021b7fae */ /* 0x0007e6000c901d64 */
.L_x_3347:
[----:B0--3--:R-:W-:-:S04]  /*c0d0*/  IADD3 R2, P0, R14, R8, RZ ;  /* 0x000000080e027210 */ /* 0x009fc80007f1e0ff */
[----:B------:R-:W-:Y:S02]  /*c0e0*/  IADD3.X R3, RZ, R34, RZ, P0, !PT ;  /* 0x00000022ff037210 */ /* 0x000fe400007fe4ff */
[----:B------:R-:W-:-:S03]  /*c0f0*/  PLOP3.LUT P0, PT, PT, PT, PT, 0x80, 0x0 ;  /* 0x000000000000781c */ /* 0x000fc60003f0f070 */
[----:B------:R-:W-:Y:S01]  /*c100*/  @!PT LDS RZ, [RZ] ;  /* 0x00000000fffff984 */ /* 0x000fe20000000800 */
[----:B------:R-:W-:Y:S01]  /*c110*/  @!PT LDS RZ, [RZ] ;  /* 0x00000000fffff984 */ /* 0x000fe20000000800 */
[----:B------:R-:W-:Y:S01]  /*c120*/  @!PT LDS RZ, [RZ] ;  /* 0x00000000fffff984 */ /* 0x000fe20000000800 */
[----:B------:R0:W-:Y:S01]  /*c130*/  LDGSTS.E.BYPASS.LTC128B.128 [R27+0x23c00], desc[UR36][R2.64], !P1 ;  /* 0x23c00000021b7fae */ /* 0x0001e2000c901d64 */
[----:B------:R-:W-:-:S09]  /*c140*/  NOP ;  /* 0x0000000000007918 */ /* 0x000fd20000000000 */
.L_x_3281:
        /* <DEDUP_REMOVED lines=10> */
.L_x_3282:
[----:B------:R2:W-:Y:S01]  /*c1f0*/  SYNCS.ARRIVE.TRANS64.A1T0 RZ, [R10+URZ+0x28c30], RZ ;  /* 0x028c30ff0aff79a7 */ /* 0x0005e2000810003f */
[----:B------:R-:W-:Y:S05]  /*c200*/  @!P2 BRA `(.L_x_3283) ;  /* 0x000000000004a947 */ /* 0x000fea0003800000 */
[----:B------:R-:W-:Y:S01]  /*c210*/  BPT.TRAP 0x1 ;  /* 0x000000040000795c */ /* 0x000fe20000300000 */
.L_x_3283:
[----:B------:R-:W3:Y:S01]  /*c220*/  SYNCS.PHASECHK.TRANS64.TRYWAIT P0, [R10+URZ+0x28c60], R20 ;  /* 0x028c60140a0075a7 */ /* 0x000ee2000800017f */
[----:B------:R-:W-:Y:S04]  /*c230*/  BSSY B1, `(.L_x_3284) ;  /* 0x0000002000017945 */ /* 0x000fe80003800000 */
[----:B---3--:R-:W-:Y:S05]  /*c240*/  @!P0 BRA `(.L_x_3285) ;  /* 0x0000002400308947 */ /* 0x008fea0003800000 */
.L_x_3348:
[----:B------:R-:W-:Y:S05]  /*c250*/  BSYNC B1 ;  /* 0x0000000000017941 */ /* 0x000fea0003800000 */
.L_x_3284:
[----:B------:R-:W-:Y:S01]  /*c260*/  ULDC.64 UR4, c[0x0][0x328] ;  /* 0x0000ca0000047ab9 */ /* 0x000fe20000000a00 */
[----:B------:R-:W-:Y:S01]  /*c270*/  ULDC.64 UR6, c[0x0][0x338] ;  /* 0x0000ce0000067ab9 */ /* 0x000fe20000000a00 */
[----:B0-----:R-:W-:Y:S01]  /*c280*/  IMAD R2, R19, UR4, RZ ;  /* 0x0000000413027c24 */ /* 0x001fe2000f8e02ff */
[----:B------:R-:W-:Y:S01]  /*c290*/  LOP3.LUT P5, RZ, R16, 0x8, RZ, 0xc0, !PT ;  /* 0x0000000810ff7812 */ /* 0x000fe200078ac0ff */
[----:B------:R-:W-:Y:S01]  /*c2a0*/  IMAD R17, R0, 0x7000, R17 ;  /* 0x0000700000117824 */ /* 0x000fe200078e0211 */
[C---:B------:R-:W-:Y:S01]  /*c2b0*/  LOP3.LUT P4, RZ, R16.reuse, 0x4, RZ, 0xc0, !PT ;  /* 0x0000000410ff7812 */ /* 0x040fe2000788c0ff */
[C---:B------:R-:W-:Y:S01]  /*c2c0*/  IMAD R5, R7.reuse, UR5, R2 ;  /* 0x0000000507057c24 */ /* 0x040fe2000f8e0202 */
[----:B------:R-:W-:Y:S01]  /*c2d0*/  LOP3.LUT P3, RZ, R16, 0x2, RZ, 0xc0, !PT ;  /* 0x0000000210ff7812 */ /* 0x000fe2000786c0ff */
[----:B------:R-:W-:Y:S01]  /*c2e0*/  IMAD.WIDE.U32 R2, R7, UR4, RZ ;  /* 0x0000000407027c25 */ /* 0x000fe2000f8e00ff */
[----:B------:R-:W-:-:S03]  /*c2f0*/  R2UR UR4, R23 ;  /* 0x00000000170472ca */ /* 0x000fc600000e0000 */
[----:B------:R-:W-:Y:S02]  /*c300*/  IMAD R7, R18, UR6, RZ ;  /* 0x0000000612077c24 */ /* 0x000fe4000f8e02ff */
[----:B------:R-:W-:Y:S02]  /*c310*/  IMAD.IADD R3, R3, 0x1, R5 ;  /* 0x0000000103037824 */ /* 0x000fe400078e0205 */
[C---:B------:R-:W-:Y:S02]  /*c320*/  IMAD R7, R6.reuse, UR7, R7 ;  /* 0x0000000706077c24 */ /* 0x040fe4000f8e0207 */
[----:B------:R-:W-:Y:S01]  /*c330*/  IMAD.WIDE.U32 R2, R6, UR6, R2 ;  /* 0x0000000606027c25 */ /* 0x000fe2000f8e0002 */
[----:B------:R-:W-:Y:S02]  /*c340*/  ULDC.64 UR6, c[0x0][0x330] ;  /* 0x0000cc0000067ab9 */ /* 0x000fe40000000a00 */
[----:B------:R-:W-:Y:S01]  /*c350*/  MOV R5, UR6 ;  /* 0x0000000600057c02 */ /* 0x000fe20008000f00 */
[----:B------:R-:W-:Y:S01]  /*c360*/  UIMAD UR4, UR4, UR6, URZ ;  /* 0x00000006040472a4 */ /* 0x000fe2000f8e023f */
[----:B------:R-:W-:-:S03]  /*c370*/  IMAD.IADD R3, R3, 0x1, R7 ;  /* 0x0000000103037824 */ /* 0x000fc600078e0207 */
[----:B------:R-:W-:Y:S02]  /*c380*/  UIMAD UR4, UR40, UR7, UR4 ;  /* 0x00000007280472a4 */ /* 0x000fe4000f8e0204 */
        /* <DEDUP_REMOVED lines=8> */
[C---:B------:R-:W-:Y:S02]  /*c410*/  LOP3.LUT P1, RZ, R16.reuse, 0x40, RZ, 0xc0, !PT ;  /* 0x0000004010ff7812 */ /* 0x040fe4000782c0ff */
[C---:B------:R-:W-:Y:S01]  /*c420*/  LOP3.LUT P6, RZ, R16.reuse, 0x20, RZ, 0xc0, !PT ;  /* 0x0000002010ff7812 */ /* 0x040fe200078cc0ff */
[----:B------:R-:W4:Y:S01]  /*c430*/  SHFL.IDX PT, R3, R19, RZ, 0x181f ;  /* 0x00181fff13037589 */ /* 0x000f2200000e0000 */
[----:B------:R-:W-:Y:S02]  /*c440*/  LEA R17, R17, UR43, 0x1 ;  /* 0x0000002b11117c11 */ /* 0x000fe4000f8e08ff */
[----:B------:R-:W-:Y:S01]  /*c450*/  LOP3.LUT P2, RZ, R16, 0x10, RZ, 0xc0, !PT ;  /* 0x0000001010ff7812 */ /* 0x000fe2000784c0ff */
[----:B------:R-:W-:Y:S01]  /*c460*/  SHFL.IDX PT, R5, R19, 0x1, 0x181f ;  /* 0x00381f0013057f89 */ /* 0x000fe200000e0000 */
[----:B------:R-:W-:-:S03]  /*c470*/  P2R R11, PR, RZ, 0x40 ;  /* 0x00000040ff0b7803 */ /* 0x000fc60000000000 */
[----:B-1-3--:R-:W-:Y:S04]  /*c480*/  SHFL.IDX PT, R20, R19, 0x2, 0x181f ;  /* 0x00581f0013147f89 */ /* 0x00afe800000e0000 */
[----:B------:R-:W-:Y:S01]  /*c490*/  SHFL.IDX PT, R19, R19, 0x3, 0x181f ;  /* 0x00781f0013137f89 */ /* 0x000fe200000e0000 */
[----:B0-----:R-:W-:-:S03]  /*c4a0*/  IADD3 R6, P0, R14, R8, RZ ;  /* 0x000000080e067210 */ /* 0x001fc60007f1e0ff */
[----:B------:R-:W0:Y:S02]  /*c4b0*/  SHFL.IDX PT, R14, R18, 0x1, 0x181f ;  /* 0x00381f00120e7f89 */ /* 0x000e2400000e0000 */
[----:B----4-:R-:W-:-:S05]  /*c4c0*/  IMAD.X R7, RZ, RZ, R3, P0 ;  /* 0x000000ffff077224 */ /* 0x010fca00000e0603 */
[----:B------:R-:W-:Y:S01]  /*c4d0*/  LDGSTS.E.BYPASS.LTC128B.128 [R17+0x400], desc[UR36][R6.64], !P1 ;  /* 0x0040000006117fae */ /* 0x000fe2000c901d64 */
[----:B------:R-:W-:-:S03]  /*c4e0*/  ISETP.NE.U32.AND P1, PT, R25, RZ, PT ;  /* 0x000000ff1900720c */ /* 0x000fc60003f25070 */
[----:B------:R-:W-:Y:S01]  /*c4f0*/  LDGSTS.E.BYPASS.LTC128B.128 [R17+0x2400], desc[UR36][R6.64+0x80], !P6 ;  /* 0x0240008006117fae */ /* 0x000fe2000f101d64 */
[----:B------:R-:W-:-:S03]  /*c500*/  LOP3.LUT P6, RZ, R16, 0x40, RZ, 0xc0, !PT ;  /* 0x0000004010ff7812 */ /* 0x000fc600078cc0ff */
[----:B------:R-:W-:Y:S04]  /*c510*/  LDGSTS.E.BYPASS.LTC128B.128 [R17+0x4400], desc[UR36][R6.64+0x100], !P2 ;  /* 0x0440010006117fae */ /* 0x000fe8000d101d64 */
[----:B------:R-:W-:Y:S01]  /*c520*/  LDGSTS.E.BYPASS.LTC128B.128 [R17+0x6400], desc[UR36][R6.64+0x180], !P5 ;  /* 0x0640018006117fae */ /* 0x000fe2000e901d64 */
[----:B0-----:R-:W-:-:S03]  /*c530*/  IADD3 R4, P0, R14, R8, RZ ;  /* 0x000000080e047210 */ /* 0x001fc60007f1e0ff */
[----:B------:R-:W-:Y:S01]  /*c540*/  LDGSTS.E.BYPASS.LTC128B.128 [R17+0x8400], desc[UR36][R6.64+0x200], !P4 ;  /* 0x0840020006117fae */ /* 0x000fe2000e101d64 */
[----:B------:R-:W-:-:S03]  /*c550*/  IADD3.X R5, RZ, R5, RZ, P0, !PT ;  /* 0x00000005ff057210 */ /* 0x000fc600007fe4ff */
[----:B------:R-:W0:Y:S04]  /*c560*/  SHFL.IDX PT, R14, R18, 0x2, 0x181f ;  /* 0x00581f00120e7f89 */ /* 0x000e2800000e0000 */
[----:B------:R-:W-:Y:S01]  /*c570*/  LDGSTS.E.BYPASS.LTC128B.128 [R17+0xa400], desc[UR36][R6.64+0x280], !P3 ;  /* 0x0a40028006117fae */ /* 0x000fe2000d901d64 */
[----:B0-----:R-:W-:-:S03]  /*c580*/  IADD3 R2, P0, R14, R8, RZ ;  /* 0x000000080e027210 */ /* 0x001fc60007f1e0ff */
[----:B------:R0:W1:Y:S02]  /*c590*/  SHFL.IDX PT, R14, R18, 0x3, 0x181f ;  /* 0x00781f00120e7f89 */ /* 0x00006400000e0000 */
[----:B------:R-:W-:Y:S01]  /*c5a0*/  IMAD.X R3, RZ, RZ, R20, P0 ;  /* 0x000000ffff037224 */ /* 0x000fe200000e0614 */
[----:B------:R-:W-:-:S13]  /*c5b0*/  ISETP.NE.U32.AND P0, PT, R28, RZ, PT ;  /* 0x000000ff1c00720c */ /* 0x000fda0003f05070 */
[----:B------:R-:W-:Y:S04]  /*c5c0*/  LDGSTS.E.BYPASS.LTC128B.128 [R17+0xc400], desc[UR36][R6.64+0x300], P0 ;  /* 0x0c40030006117fae */ /* 0x000fe80008101d64 */
[----:B------:R3:W-:Y:S04]  /*c5d0*/  LDGSTS.E.BYPASS.LTC128B.128 [R17+0xe400], desc[UR36][R6.64+0x380], P1 ;  /* 0x0e40038006117fae */ /* 0x0007e80008901d64 */
[----:B------:R-:W-:Y:S01]  /*c5e0*/  LDGSTS.E.BYPASS.LTC128B.128 [R17+0xc00], desc[UR36][R4.64], !P6 ;  /* 0x00c0000004117fae */ /* 0x000fe2000f101d64 */
[----:B------:R-:W-:-:S04]  /*c5f0*/  ISETP.NE.AND P6, PT, R11, RZ, PT ;  /* 0x000000ff0b00720c */ /* 0x000fc80003fc5270 */
[----:B---3--:R-:W-:-:S09]  /*c600*/  P2R R6, PR, RZ, 0x40 ;  /* 0x00000040ff067803 */ /* 0x008fd20000000000 */
[----:B------:R-:W-:Y:S01]  /*c610*/  LDGSTS.E.BYPASS.LTC128B.128 [R17+0x2c00], desc[UR36][R4.64+0x80], !P6 ;  /* 0x02c0008004117fae */ /* 0x000fe2000f101d64 */
[----:B------:R-:W-:-:S03]  /*c620*/  LOP3.LUT P6, RZ, R16, 0x40, RZ, 0xc0, !PT ;  /* 0x0000004010ff7812 */ /* 0x000fc600078cc0ff */
[----:B------:R-:W-:Y:S04]  /*c630*/  LDGSTS.E.BYPASS.LTC128B.128 [R17+0x4c00], desc[UR36][R4.64+0x100], !P2 ;  /* 0x04c0010004117fae */ /* 0x000fe8000d101d64 */
[----:B------:R-:W-:Y:S04]  /*c640*/  LDGSTS.E.BYPASS.LTC128B.128 [R17+0x6c00], desc[UR36][R4.64+0x180], !P5 ;  /* 0x06c0018004117fae */ /* 0x000fe8000e901d64 */
[----:B------:R-:W-:Y:S04]  /*c650*/  LDGSTS.E.BYPASS.LTC128B.128 [R17+0x8c00], desc[UR36][R4.64+0x200], !P4 ;  /* 0x08c0020004117fae */ /* 0x000fe8000e101d64 */
[----:B------:R-:W-:Y:S04]  /*c660*/  LDGSTS.E.BYPASS.LTC128B.128 [R17+0xac00], desc[UR36][R4.64+0x280], !P3 ;  /* 0x0ac0028004117fae */ /* 0x000fe8000d901d64 */
[----:B------:R-:W-:Y:S04]  /*c670*/  LDGSTS.E.BYPASS.LTC128B.128 [R17+0xcc00], desc[UR36][R4.64+0x300], P0 ;  /* 0x0cc0030004117fae */ /* 0x000fe80008101d64 */
[----:B------:R3:W-:Y:S04]  /*c680*/  LDGSTS.E.BYPASS.LTC128B.128 [R17+0xec00], desc[UR36][R4.64+0x380], P1 ;  /* 0x0ec0038004117fae */ /* 0x0007e80008901d64 */
[----:B------:R0:W-:Y:S01]  /*c690*/  LDGSTS.E.BYPASS.LTC128B.128 [R17+0x1400], desc[UR36][R2.64], !P6 ;  /* 0x0140000002117fae */ /* 0x0001e2000f101d64 */
[----:B------:R-:W-:Y:S01]  /*c6a0*/  ISETP.NE.AND P6, PT, R6, RZ, PT ;  /* 0x000000ff0600720c */ /* 0x000fe20003fc5270 */
[----:B---3--:R-:W-:-:S12]  /*c6b0*/  IMAD.MOV.U32 R4, RZ, RZ, RZ ;  /* 0x000000ffff047224 */ /* 0x008fd800078e00ff */
[----:B------:R0:W-:Y:S04]  /*c6c0*/  LDGSTS.E.BYPASS.LTC128B.128 [R17+0x3400], desc[UR36][R2.64+0x80], !P6 ;  /* 0x0340008002117fae */ /* 0x0001e8000f101d64 */
[----:B------:R0:W-:Y:S04]  /*c6d0*/  LDGSTS.E.BYPASS.LTC128B.128 [R17+0x5400], desc[UR36][R2.64+0x100], !P2 ;  /* 0x0540010002117fae */ /* 0x0001e8000d101d64 */
[----:B------:R0:W-:Y:S04]  /*c6e0*/  LDGSTS.E.BYPASS.LTC128B.128 [R17+0x7400], desc[UR36][R2.64+0x180], !P5 ;  /* 0x0740018002117fae */ /* 0x0001e8000e901d64 */
[----:B------:R0:W-:Y:S04]  /*c6f0*/  LDGSTS.E.BYPASS.LTC128B.128 [R17+0x9400], desc[UR36][R2.64+0x200], !P4 ;  /* 0x0940020002117fae */ /* 0x0001e8000e101d64 */
[----:B------:R0:W-:Y:S04]  /*c700*/  LDGSTS.E.BYPASS.LTC128B.128 [R17+0xb400], desc[UR36][R2.64+0x280], !P3 ;  /* 0x0b40028002117fae */ /* 0x0001e8000d901d64 */
[----:B------:R0:W-:Y:S04]  /*c710*/  LDGSTS.E.BYPASS.LTC128B.128 [R17+0xd400], desc[UR36][R2.64+0x300], P0 ;  /* 0x0d40030002117fae */ /* 0x0001e80008101d64 */
[----:B-1----:R0:W-:Y:S02]  /*c720*/  LDGSTS.E.BYPASS.LTC128B.128 [R17+0xf400], desc[UR36][R2.64+0x380], P1 ;  /* 0x0f40038002117fae */ /* 0x0021e40008901d64 */
.L_x_3358:
[----:B------:R-:W-:Y:S02]  /*c730*/  P2R R5, PR, RZ, 0x2 ;  /* 0x00000002ff057803 */ /* 0x000fe40000000000 */
[----:B------:R-:W-:Y:S02]  /*c740*/  LOP3.LUT P1, RZ, R16, 0x40, RZ, 0xc0, !PT ;  /* 0x0000004010ff7812 */ /* 0x000fe4000782c0ff */
[----:B0-----:R-:W-:Y:S02]  /*c750*/  IADD3 R2, P2, R14, R8, RZ ;  /* 0x000000080e027210 */ /* 0x001fe40007f5e0ff */
[C---:B------:R-:W-:Y:S02]  /*c760*/  LOP3.LUT P6, RZ, R16.reuse, 0x10, RZ, 0xc0, !PT ;  /* 0x0000001010ff7812 */ /* 0x040fe400078cc0ff */
[----:B------:R-:W-:Y:S02]  /*c770*/  IADD3.X R3, RZ, R19, RZ, P2, !PT ;  /* 0x00000013ff037210 */ /* 0x000fe400017fe4ff */
[----:B------:R-:W-:-:S05]  /*c780*/  LOP3.LUT P2, RZ, R16, 0x20, RZ, 0xc0, !PT ;  /* 0x0000002010ff7812 */ /* 0x000fca000784c0ff */
[----:B------:R-:W-:Y:S01]  /*c790*/  @!PT LDS RZ, [RZ] ;  /* 0x00000000fffff984 */ /* 0x000fe20000000800 */
[----:B------:R-:W-:Y:S01]  /*c7a0*/  @!PT LDS RZ, [RZ] ;  /* 0x00000000fffff984 */ /* 0x000fe20000000800 */
[----:B------:R-:W-:Y:S01]  /*c7b0*/  @!PT LDS RZ, [RZ] ;  /* 0x00000000fffff984 */ /* 0x000fe20000000800 */
[----:B------:R0:W-:Y:S01]  /*c7c0*/  LDGSTS.E.BYPASS.LTC128B.128 [R17+0x1c00], desc[UR36][R2.64], !P1 ;  /* 0x01c0000002117fae */ /* 0x0001e2000c901d64 */
[----:B------:R-:W-:-:S07]  /*c7d0*/  ISETP.NE.AND P1, PT, R5, RZ, PT ;  /* 0x000000ff0500720c */ /* 0x000fce0003f25270 */
[----:B------:R0:W-:Y:S04]  /*c7e0*/  LDGSTS.E.BYPASS.LTC128B.128 [R17+0x3c00], desc[UR36][R2.64+0x80], !P2 ;  /* 0x03c0008002117fae */ /* 0x0001e8000d101d64 */
[----:B------:R0:W-:Y:S04]  /*c7f0*/  LDGSTS.E.BYPASS.LTC128B.128 [R17+0x5c00], desc[UR36][R2.64+0x100], !P6 ;  /* 0x05c0010002117fae */ /* 0x0001e8000f101d64 */
[----:B------:R0:W-:Y:S04]  /*c800*/  LDGSTS.E.BYPASS.LTC128B.128 [R17+0x7c00], desc[UR36][R2.64+0x180], !P5 ;  /* 0x07c0018002117fae */ /* 0x0001e8000e901d64 */
[----:B------:R0:W-:Y:S04]  /*c810*/  LDGSTS.E.BYPASS.LTC128B.128 [R17+0x9c00], desc[UR36][R2.64+0x200], !P4 ;  /* 0x09c0020002117fae */ /* 0x0001e8000e101d64 */
[----:B------:R0:W-:Y:S04]  /*c820*/  LDGSTS.E.BYPASS.LTC128B.128 [R17+0xbc00], desc[UR36][R2.64+0x280], !P3 ;  /* 0x0bc0028002117fae */ /* 0x0001e8000d901d64 */
[----:B------:R0:W-:Y:S01]  /*c830*/  LDGSTS.E.BYPASS.LTC128B.128 [R17+0xdc00], desc[UR36][R2.64+0x300], P0 ;  /* 0x0dc0030002117fae */ /* 0x0001e20008101d64 */
[----:B------:R-:W-:-:S03]  /*c840*/  PLOP3.LUT P0, PT, PT, PT, PT, 0x80, 0x0 ;  /* 0x000000000000781c */ /* 0x000fc60003f0f070 */
[----:B------:R0:W-:Y:S01]  /*c850*/  LDGSTS.E.BYPASS.LTC128B.128 [R17+0xfc00], desc[UR36][R2.64+0x380], P1 ;  /* 0x0fc0038002117fae */ /* 0x0001e20008901d64 */
[----:B------:R-:W-:-:S09]  /*c860*/  NOP ;  /* 0x0000000000007918 */ /* 0x000fd20000000000 */
.L_x_3287:
        /* <DEDUP_REMOVED lines=10> */
.L_x_3288:
[----:B------:R-:W-:Y:S01]  /*c910*/  VIADD R0, R0, 0x1 ;  /* 0x0000000100007836 */ /* 0x000fe20000000000 */
[----:B------:R1:W-:Y:S01]  /*c920*/  SYNCS.ARRIVE.TRANS64.A1T0 RZ, [R10+URZ+0x28c50], RZ ;  /* 0x028c50ff0aff79a7 */ /* 0x0003e2000810003f */
[----:B------:R-:W-:Y:S01]  /*c930*/  VIADD R22, R22, 0xffffffff ;  /* 0xffffffff16167836 */ /* 0x000fe20000000000 */
[----:B------:R-:W-:Y:S02]  /*c940*/  IADD3 R9, R9, -0x40, RZ ;  /* 0xffffffc009097810 */ /* 0x000fe40007ffe0ff */
[----:B------:R-:W-:-:S04]  /*c950*/  ISETP.NE.AND P0, PT, R0, 0x2, PT ;  /* 0x000000020000780c */ /* 0x000fc80003f05270 */
[----:B------:R-:W-:Y:S02]  /*c960*/  SEL R0, R0, RZ, P0 ;  /* 0x000000ff00007207 */ /* 0x000fe40000000000 */
[----:B0-----:R-:W-:Y:S02]  /*c970*/  SEL R2, RZ, 0x1, P0 ;  /* 0x00000001ff027807 */ /* 0x001fe40000000000 */
[----:B------:R-:W-:Y:S02]  /*c980*/  ISETP.GT.AND P0, PT, R22, UR45, PT ;  /* 0x0000002d16007c0c */ /* 0x000fe4000bf04270 */
[----:B------:R-:W-:-:S11]  /*c990*/  LOP3.LUT R21, R21, R2, RZ, 0x3c, !PT ;  /* 0x0000000215157212 */ /* 0x000fd600078e3cff */
[----:B-1----:R-:W-:Y:S05]  /*c9a0*/  @P0 BRA `(.L_x_3289) ;  /* 0xfffffff0008c0947 */ /* 0x002fea000383ffff */
.L_x_3274:
[----:B------:R-:W-:Y:S05]  /*c9b0*/  BSYNC B0 ;  /* 0x0000000000007941 */ /* 0x000fea0003800000 */
.L_x_3257:
[----:B------:R-:W0:Y:S01]  /*c9c0*/  S2R R3, SR_CgaCtaId ;  /* 0x0000000000037919 */ /* 0x000e220000008800 */
[----:B------:R-:W-:Y:S01]  /*c9d0*/  MOV R2, 0x400 ;  /* 0x0000040000027802 */ /* 0x000fe20000000f00 */
[----:B------:R-:W-:Y:S01]  /*c9e0*/  BSSY B0, `(.L_x_3290) ;  /* 0x0000005000007945 */ /* 0x000fe20003800000 */
[----:B------:R-:W-:Y:S02]  /*c9f0*/  SHF.L.U32 R4, R4, 0x1f, RZ ;  /* 0x0000001f04047819 */ /* 0x000fe400000006ff */
[----:B0-----:R-:W-:-:S04]  /*ca00*/  LEA R5, R3, R2, 0x18 ;  /* 0x0000000203057211 */ /* 0x001fc800078ec0ff */
[----:B------:R-:W0:Y:S02]  /*ca10*/  SYNCS.PHASECHK.TRANS64.TRYWAIT P0, [R5+URZ+0x28c20], R4 ;  /* 0x028c2004050075a7 */ /* 0x000e24000800017f */
[----:B0-----:R-:W-:Y:S05]  /*ca20*/  @!P0 BRA `(.L_x_3291) ;  /* 0x0000002400108947 */ /* 0x001fea0003800000 */
.L_x_3359:
[----:B------:R-:W-:Y:S05]  /*ca30*/  BSYNC B0 ;  /* 0x0000000000007941 */ /* 0x000fea0003800000 */
.L_x_3290:
[----:B------:R-:W-:-:S03]  /*ca40*/  UMOV UR4, 0xffffffff ;  /* 0xffffffff00047882 */ /* 0x000fc60000000000 */
[----:B------:R-:W-:Y:S05]  /*ca50*/  BRA.DIV UR4, `(.L_x_3292) ;  /* 0x0000002604187947 */ /* 0x000fea000b800000 */
[----:B------:R-:W1:Y:S02]  /*ca60*/  S2R R2, SR_TID.X ;  /* 0x0000000000027919 */ /* 0x000e640000002100 */
[----:B-1----:R-:W-:-:S04]  /*ca70*/  SHF.R.U32.HI R2, RZ, 0x5, R2 ;  /* 0x00000005ff027819 */ /* 0x002fc80000011602 */
[----:B------:R-:W-:-:S05]  /*ca80*/  LOP3.LUT R2, R2, 0x3, RZ, 0xc0, !PT ;  /* 0x0000000302027812 */ /* 0x000fca00078ec0ff */
[----:B------:R1:W3:Y:S02]  /*ca90*/  SHFL.IDX PT, R14, R2, RZ, 0x1f ;  /* 0x00001fff020e7589 */ /* 0x0002e400000e0000 */
.L_x_3362:
[----:B---3--:R-:W-:-:S13]  /*caa0*/  ISETP.NE.AND P0, PT, R14, RZ, PT ;  /* 0x000000ff0e00720c */ /* 0x008fda0003f05270 */
[----:B------:R-:W-:Y:S05]  /*cab0*/  @P0 BRA `(.L_x_3212) ;  /* 0x0000000000880947 */ /* 0x000fea0003800000 */
[----:B------:R-:W-:-:S03]  /*cac0*/  UMOV UR4, 0xffffffff ;  /* 0xffffffff00047882 */ /* 0x000fc60000000000 */
[----:B------:R-:W-:Y:S05]  /*cad0*/  BRA.DIV UR4, `(.L_x_3293) ;  /* 0x00000026042c7947 */ /* 0x000fea000b800000 */
[----:B------:R-:W-:-:S13]  /*cae0*/  ELECT P6, URZ, PT ;  /* 0x00000000003f782f */ /* 0x000fda00038c0000 */
.L_x_3365:
[----:B------:R-:W-:Y:S05]  /*caf0*/  @!P6 BRA `(.L_x_3212) ;  /* 0x000000000078e947 */ /* 0x000fea0003800000 */
[----:B------:R-:W-:-:S06]  /*cb00*/  ULOP3.LUT UR4, UR39, 0x2, URZ, 0xfc, !UPT ;  /* 0x0000000227047892 */ /* 0x000fcc000f8efc3f */
[----:B-1----:R-:W-:-:S05]  /*cb10*/  IMAD.U32 R2, RZ, RZ, UR4 ;  /* 0x00000004ff027e24 */ /* 0x002fca000f8e00ff */
[----:B------:R-:W-:-:S13]  /*cb20*/  ISETP.NE.AND P0, PT, R2, 0x3, PT ;  /* 0x000000030200780c */ /* 0x000fda0003f05270 */
[----:B------:R-:W-:Y:S05]  /*cb30*/  @!P0 BRA `(.L_x_3294) ;  /* 0x0000000000048947 */ /* 0x000fea0003800000 */
[----:B------:R-:W-:Y:S01]  /*cb40*/  BPT.TRAP 0x1 ;  /* 0x000000040000795c */ /* 0x000fe20000300000 */
.L_x_3294:
[C---:B0-----:R-:W-:Y:S01]  /*cb50*/  IMAD R4, R0.reuse, 0x8, R5 ;  /* 0x0000000800047824 */ /* 0x041fe200078e0205 */
[----:B------:R-:W-:Y:S02]  /*cb60*/  SHF.L.U32 R3, R21, 0x1f, RZ ;  /* 0x0000001f15037819 */ /* 0x000fe400000006ff */
[----:B------:R-:W-:Y:S02]  /*cb70*/  IADD3 R0, R0, 0x1, RZ ;  /* 0x0000000100007810 */ /* 0x000fe40007ffe0ff */
[----:B------:R-:W0:Y:S02]  /*cb80*/  SYNCS.PHASECHK.TRANS64.TRYWAIT P1, [R4+URZ+0x28c40], R3 ;  /* 0x028c4003040075a7 */ /* 0x000e24000802017f */
[----:B------:R-:W-:-:S04]  /*cb90*/  ISETP.NE.AND P2, PT, R0, 0x2, PT ;  /* 0x000000020000780c */ /* 0x000fc80003f45270 */
[----:B------:R-:W-:Y:S01]  /*cba0*/  SEL R2, RZ, 0x1, P2 ;  /* 0x00000001ff027807 */ /* 0x000fe20001000000 */
[----:B0-----:R-:W-:Y:S08]  /*cbb0*/  @!P1 BRA `(.L_x_3295) ;  /* 0x0000002400149947 */ /* 0x001ff00003800000 */
.L_x_3366:
[----:B------:R-:W-:Y:S02]  /*cbc0*/  SEL R0, R0, RZ, P2 ;  /* 0x000000ff00007207 */ /* 0x000fe40001000000 */
[----:B------:R-:W-:Y:S01]  /*cbd0*/  LOP3.LUT R2, R21, R2, RZ, 0x3c, !PT ;  /* 0x0000000215027212 */ /* 0x000fe200078e3cff */
[----:B------:R-:W-:Y:S06]  /*cbe0*/  @!P0 BRA `(.L_x_3296) ;  /* 0x0000000000048947 */ /* 0x000fec0003800000 */
[----:B------:R-:W-:Y:S01]  /*cbf0*/  BPT.TRAP 0x1 ;  /* 0x000000040000795c */ /* 0x000fe20000300000 */
.L_x_3296:
[----:B------:R-:W-:Y:S01]  /*cc00*/  IMAD R5, R0, 0x8, R5 ;  /* 0x0000000800057824 */ /* 0x000fe200078e0205 */
[----:B------:R-:W-:-:S04]  /*cc10*/  SHF.L.U32 R0, R2, 0x1f, RZ ;  /* 0x0000001f02007819 */ /* 0x000fc800000006ff */
[----:B------:R-:W1:Y:S02]  /*cc20*/  SYNCS.PHASECHK.TRANS64.TRYWAIT P1, [R5+URZ+0x28c40], R0 ;  /* 0x028c4000050075a7 */ /* 0x000e64000802017f */
[----:B-1----:R-:W-:Y:S05]  /*cc30*/  @!P1 BRA `(.L_x_3297) ;  /* 0x0000002400089947 */ /* 0x002fea0003800000 */
.L_x_3367:
[----:B------:R-:W-:Y:S05]  /*cc40*/  @!P0 BRA `(.L_x_3298) ;  /* 0x0000000000048947 */ /* 0x000fea0003800000 */
[----:B------:R-:W-:Y:S01]  /*cc50*/  BPT.TRAP 0x1 ;  /* 0x000000040000795c */ /* 0x000fe20000300000 */
.L_x_3298:
[----:B------:R-:W3:Y:S02]  /*cc60*/  SYNCS.PHASECHK.TRANS64.TRYWAIT P1, [R4+URZ+0x28c60], R3 ;  /* 0x028c6003040075a7 */ /* 0x000ee4000802017f */
[----:B---3--:R-:W-:Y:S05]  /*cc70*/  @!P1 BRA `(.L_x_3299) ;  /* 0x00000024000c9947 */ /* 0x008fea0003800000 */
.L_x_3368:
[----:B------:R-:W-:Y:S05]  /*cc80*/  @!P0 BRA `(.L_x_3300) ;  /* 0x0000000000048947 */ /* 0x000fea0003800000 */
[----:B------:R-:W-:Y:S01]  /*cc90*/  BPT.TRAP 0x1 ;  /* 0x000000040000795c */ /* 0x000fe20000300000 */
.L_x_3300:
[----:B----4-:R4:W0:Y:S02]  /*cca0*/  SYNCS.PHASECHK.TRANS64.TRYWAIT P0, [R5+URZ+0x28c60], R0 ;  /* 0x028c6000050075a7 */ /* 0x010824000800017f */
[----:B0-----:R-:W-:Y:S05]  /*ccb0*/  @!P0 NANOSLEEP.SYNCS 0x989680 ;  /* 0x009896800000895d */ /* 0x001fea0003900000 */
[----:B------:R-:W0:Y:S02]  /*ccc0*/  @!P0 SYNCS.PHASECHK.TRANS64 P0, [R5+URZ+0x28c60], R0 ;  /* 0x028c6000050085a7 */ /* 0x000e24000800007f */
[----:B0-----:R-:W-:Y:S05]  /*ccd0*/  @!P0 BRA `(.L_x_3300) ;  /* 0xfffffffc00f08947 */ /* 0x001fea000383ffff */
.L_x_3212:
[----:B------:R-:W-:Y:S05]  /*cce0*/  BSYNC B6 ;  /* 0x0000000000067941 */ /* 0x000fea0003800000 */
.L_x_3209:
[----:B------:R-:W-:Y:S05]  /*ccf0*/  EXIT ;  /* 0x000000000000794d */ /* 0x000fea0003800000 */
.L_x_3217:
[----:B0-----:R-:W-:-:S04]  /*cd00*/  IMAD.U32 R5, RZ, RZ, UR5 ;  /* 0x00000005ff057e24 */ /* 0x001fc8000f8e00ff */
[----:B------:R0:W1:Y:S03]  /*cd10*/  SYNCS.PHASECHK.TRANS64.TRYWAIT P1, [R5+URZ+0x28c50], R2 ;  /* 0x028c5002050075a7 */ /* 0x000066000802017f */
[----:B-1----:R-:W-:Y:S05]  /*cd20*/  @!P1 NANOSLEEP.SYNCS 0x989680 ;  /* 0x009896800000995d */ /* 0x002fea0003900000 */
[----:B------:R-:W1:Y:S02]  /*cd30*/  @!P1 SYNCS.PHASECHK.TRANS64 P1, [R5+URZ+0x28c50], R2 ;  /* 0x028c5002050095a7 */ /* 0x000e64000802007f */
[----:B-1----:R-:W-:Y:S05]  /*cd40*/  @!P1 BRA `(.L_x_3217) ;  /* 0xfffffffc00ec9947 */ /* 0x002fea000383ffff */
[----:B------:R-:W-:Y:S05]  /*cd50*/  BRA `(.L_x_3301) ;  /* 0xffffff4400947947 */ /* 0x000fea000383ffff */
.L_x_3223:
[----:B-1----:R-:W-:-:S04]  /*cd60*/  MOV R5, UR7 ;  /* 0x0000000700057c02 */ /* 0x002fc80008000f00 */
[----:B------:R1:W2:Y:S03]  /*cd70*/  SYNCS.PHASECHK.TRANS64.TRYWAIT P1, [R5+URZ+0x28c50], R2 ;  /* 0x028c5002050075a7 */ /* 0x0002a6000802017f */
[----:B--2---:R-:W-:Y:S05]  /*cd80*/  @!P1 NANOSLEEP.SYNCS 0x989680 ;  /* 0x009896800000995d */ /* 0x004fea0003900000 */
[----:B------:R-:W2:Y:S02]  /*cd90*/  @!P1 SYNCS.PHASECHK.TRANS64 P1, [R5+URZ+0x28c50], R2 ;  /* 0x028c5002050095a7 */ /* 0x000ea4000802007f */
[----:B--2---:R-:W-:Y:S05]  /*cda0*/  @!P1 BRA `(.L_x_3223) ;  /* 0xfffffffc00ec9947 */ /* 0x004fea000383ffff */
[----:B------:R-:W-:Y:S05]  /*cdb0*/  BRA `(.L_x_3222) ;  /* 0xffffff5000987947 */ /* 0x000fea000383ffff */
.L_x_3228:
[----:B0-----:R-:W-:-:S04]  /*cdc0*/  IMAD.U32 R0, RZ, RZ, UR41 ;  /* 0x00000029ff007e24 */ /* 0x001fc8000f8e00ff */
[----:B------:R0:W1:Y:S03]  /*cdd0*/  SYNCS.PHASECHK.TRANS64.TRYWAIT P0, [R0+URZ+0x28c00], R9 ;  /* 0x028c0009000075a7 */ /* 0x000066000800017f */
[----:B-1----:R-:W-:Y:S05]  /*cde0*/  @!P0 NANOSLEEP.SYNCS 0x989680 ;  /* 0x009896800000895d */ /* 0x002fea0003900000 */
[----:B------:R-:W1:Y:S02]  /*cdf0*/  @!P0 SYNCS.PHASECHK.TRANS64 P0, [R0+URZ+0x28c00], R9 ;  /* 0x028c0009000085a7 */ /* 0x000e64000800007f */
[----:B-1----:R-:W-:Y:S05]  /*ce00*/  @!P0 BRA `(.L_x_3228) ;  /* 0xfffffffc00ec8947 */ /* 0x002fea000383ffff */
[----:B------:R-:W-:Y:S05]  /*ce10*/  BRA `(.L_x_3302) ;  /* 0xffffff6400987947 */ /* 0x000fea000383ffff */
.L_x_3232:
[----:B-1----:R-:W-:-:S04]  /*ce20*/  IMAD.U32 R4, RZ, RZ, UR41 ;  /* 0x00000029ff047e24 */ /* 0x002fc8000f8e00ff */
[----:B------:R1:W2:Y:S03]  /*ce30*/  SYNCS.PHASECHK.TRANS64.TRYWAIT P1, [R4+URZ+0x28c30], R9 ;  /* 0x028c3009040075a7 */ /* 0x0002a6000802017f */
[----:B--2---:R-:W-:Y:S05]  /*ce40*/  @!P1 NANOSLEEP.SYNCS 0x989680 ;  /* 0x009896800000995d */ /* 0x004fea0003900000 */
[----:B------:R-:W2:Y:S02]  /*ce50*/  @!P1 SYNCS.PHASECHK.TRANS64 P1, [R4+URZ+0x28c30], R9 ;  /* 0x028c3009040095a7 */ /* 0x000ea4000802007f */
[----:B--2---:R-:W-:Y:S05]  /*ce60*/  @!P1 BRA `(.L_x_3232) ;  /* 0xfffffffc00ec9947 */ /* 0x004fea000383ffff */
[----:B------:R-:W-:Y:S05]  /*ce70*/  BRA `(.L_x_3231) ;  /* 0xffffff6400d87947 */ /* 0x000fea000383ffff */
.L_x_3237:
[----:B--2---:R-:W-:-:S04]  /*ce80*/  MOV R12, UR41 ;  /* 0x00000029000c7c02 */ /* 0x004fc80008000f00 */
[----:B------:R2:W4:Y:S03]  /*ce90*/  SYNCS.PHASECHK.TRANS64.TRYWAIT P1, [R12+URZ+0x28c50], R9 ;  /* 0x028c50090c0075a7 */ /* 0x000526000802017f */
[----:B----4-:R-:W-:Y:S05]  /*cea0*/  @!P1 NANOSLEEP.SYNCS 0x989680 ;  /* 0x009896800000995d */ /* 0x010fea0003900000 */
[----:B------:R-:W4:Y:S02]  /*ceb0*/  @!P1 SYNCS.PHASECHK.TRANS64 P1, [R12+URZ+0x28c50], R9 ;  /* 0x028c50090c0095a7 */ /* 0x000f24000802007f */
[----:B----4-:R-:W-:Y:S05]  /*cec0*/  @!P1 BRA `(.L_x_3237) ;  /* 0xfffffffc00ec9947 */ /* 0x010fea000383ffff */
[----:B------:R-:W-:Y:S05]  /*ced0*/  BRA `(.L_x_3236) ;  /* 0xffffff7800507947 */ /* 0x000fea000383ffff */
.L_x_3243:
[----:B-1----:R-:W-:-:S04]  /*cee0*/  IMAD.U32 R12, RZ, RZ, UR26 ;  /* 0x0000001aff0c7e24 */ /* 0x002fc8000f8e00ff */
[----:B------:R1:W2:Y:S03]  /*cef0*/  SYNCS.PHASECHK.TRANS64.TRYWAIT P2, [R12+URZ+0x28c30], R9 ;  /* 0x028c30090c0075a7 */ /* 0x0002a6000804017f */
[----:B--2---:R-:W-:Y:S05]  /*cf00*/  @!P2 NANOSLEEP.SYNCS 0x989680 ;  /* 0x009896800000a95d */ /* 0x004fea0003900000 */
[----:B------:R-:W2:Y:S02]  /*cf10*/  @!P2 SYNCS.PHASECHK.TRANS64 P2, [R12+URZ+0x28c30], R9 ;  /* 0x028c30090c00a5a7 */ /* 0x000ea4000804007f */
[----:B--2---:R-:W-:Y:S05]  /*cf20*/  @!P2 BRA `(.L_x_3243) ;  /* 0xfffffffc00eca947 */ /* 0x004fea000383ffff */
[----:B------:R-:W-:Y:S05]  /*cf30*/  BRA `(.L_x_3242) ;  /* 0xffffff7c00407947 */ /* 0x000fea000383ffff */
.L_x_3248:
[----:B--2---:R-:W-:-:S04]  /*cf40*/  IMAD.U32 R14, RZ, RZ, UR26 ;  /* 0x0000001aff0e7e24 */ /* 0x004fc8000f8e00ff */
[----:B------:R2:W4:Y:S03]  /*cf50*/  SYNCS.PHASECHK.TRANS64.TRYWAIT P2, [R14+URZ+0x28c50], R9 ;  /* 0x028c50090e0075a7 */ /* 0x000526000804017f */
[----:B----4-:R-:W-:Y:S05]  /*cf60*/  @!P2 NANOSLEEP.SYNCS 0x989680 ;  /* 0x009896800000a95d */ /* 0x010fea0003900000 */
[----:B------:R-:W4:Y:S02]  /*cf70*/  @!P2 SYNCS.PHASECHK.TRANS64 P2, [R14+URZ+0x28c50], R9 ;  /* 0x028c50090e00a5a7 */ /* 0x000f24000804007f */
[----:B----4-:R-:W-:Y:S05]  /*cf80*/  @!P2 BRA `(.L_x_3248) ;  /* 0xfffffffc00eca947 */ /* 0x010fea000383ffff */
[----:B------:R-:W-:Y:S05]  /*cf90*/  BRA `(.L_x_3247) ;  /* 0xffffff90005c7947 */ /* 0x000fea000383ffff */
.L_x_3262:
[----:B------:R-:W-:Y:S01]  /*cfa0*/  MOV R13, R23 ;  /* 0x00000017000d7202 */ /* 0x000fe20000000f00 */
[----:B------:R-:W-:Y:S01]  /*cfb0*/  IMAD.MOV.U32 R12, RZ, RZ, RZ ;  /* 0x000000ffff0c7224 */ /* 0x000fe200078e00ff */
[----:B------:R-:W-:Y:S01]  /*cfc0*/  MOV R15, 0xffffffff ;  /* 0xffffffff000f7802 */ /* 0x000fe20000000f00 */
[----:B------:R-:W-:-:S07]  /*cfd0*/  IMAD.MOV.U32 R11, RZ, RZ, 0x1f ;  /* 0x0000001fff0b7424 */ /* 0x000fce00078e00ff */
[----:B------:R-:W-:Y:S05]  /*cfe0*/  WARPSYNC.COLLECTIVE R15, `(.L_x_3303) ;  /* 0x000000000f087348 */ /* 0x000fea0003c00000 */
[----:B------:R0:W1:Y:S02]  /*cff0*/  SHFL.IDX P6, R14, R13, R12, R11 ;  /* 0x0000000c0d0e7389 */ /* 0x00006400000c000b */
[----:B01----:R-:W-:Y:S01]  /*d000*/  ENDCOLLECTIVE ;  /* 0x000000000000791b */ /* 0x003fe20003800000 */
.L_x_3303:
[----:B------:R-:W-:Y:S05]  /*d010*/  BRA `(.L_x_3304) ;  /* 0xffffffd400307947 */ /* 0x000fea000383ffff */
.L_x_3264:
[----:B0-----:R-:W-:-:S04]  /*d020*/  IMAD.U32 R3, RZ, RZ, UR43 ;  /* 0x0000002bff037e24 */ /* 0x001fc8000f8e00ff */
[----:B------:R0:W1:Y:S03]  /*d030*/  SYNCS.PHASECHK.TRANS64.TRYWAIT P0, [R3+URZ+0x28c40], R0 ;  /* 0x028c4000030075a7 */ /* 0x000066000800017f */
[----:B-1----:R-:W-:Y:S05]  /*d040*/  @!P0 NANOSLEEP.SYNCS 0x989680 ;  /* 0x009896800000895d */ /* 0x002fea0003900000 */
[----:B------:R-:W1:Y:S02]  /*d050*/  @!P0 SYNCS.PHASECHK.TRANS64 P0, [R3+URZ+0x28c40], R0 ;  /* 0x028c4000030085a7 */ /* 0x000e64000800007f */
[----:B-1----:R-:W-:Y:S05]  /*d060*/  @!P0 BRA `(.L_x_3264) ;  /* 0xfffffffc00ec8947 */ /* 0x002fea000383ffff */
[----:B------:R-:W-:Y:S05]  /*d070*/  BRA `(.L_x_3305) ;  /* 0xffffffd400607947 */ /* 0x000fea000383ffff */
.L_x_3265:
        /* <DEDUP_REMOVED lines=8> */
.L_x_3307:
[----:B------:R-:W-:Y:S05]  /*d100*/  BSYNC B0 ;  /* 0x0000000000007941 */ /* 0x000fea0003800000 */
.L_x_3306:
        /* <DEDUP_REMOVED lines=9> */
.L_x_3308:
[----:B------:R-:W-:Y:S02]  /*d1a0*/  IMAD.MOV.U32 R13, RZ, RZ, R5 ;  /* 0x000000ffff0d7224 */ /* 0x000fe400078e0005 */
[----:B------:R-:W-:Y:S01]  /*d1b0*/  IMAD.MOV.U32 R12, RZ, RZ, 0x1 ;  /* 0x00000001ff0c7424 */ /* 0x000fe200078e00ff */
[----:B------:R-:W-:-:S05]  /*d1c0*/  @P0 LEA R14, P1, R22, R14, 0x1 ;  /* 0x0000000e160e0211 */ /* 0x000fca00078208ff */
[----:B------:R-:W-:Y:S01]  /*d1d0*/  @P0 IMAD.X R3, RZ, RZ, R2, P1 ;  /* 0x000000ffff030224 */ /* 0x000fe200008e0602 */
[----:B------:R-:W-:-:S07]  /*d1e0*/  @P0 MOV R2, R14 ;  /* 0x0000000e00020202 */ /* 0x000fce0000000f00 */
[----:B------:R-:W-:Y:S05]  /*d1f0*/  WARPSYNC.COLLECTIVE R15, `(.L_x_3309) ;  /* 0x000000000f087348 */ /* 0x000fea0003c00000 */
[----:B------:R0:W1:Y:S02]  /*d200*/  SHFL.IDX P6, R14, R13, R12, R11 ;  /* 0x0000000c0d0e7389 */ /* 0x00006400000c000b */
[----:B01----:R-:W-:Y:S01]  /*d210*/  ENDCOLLECTIVE ;  /* 0x000000000000791b */ /* 0x003fe20003800000 */
.L_x_3309:
[----:B------:R-:W-:Y:S01]  /*d220*/  @!PT LDS RZ, [RZ] ;  /* 0x00000000fffff984 */ /* 0x000fe20000000800 */
[----:B------:R-:W-:Y:S01]  /*d230*/  @!PT LDS RZ, [RZ] ;  /* 0x00000000fffff984 */ /* 0x000fe20000000800 */
[----:B------:R-:W-:Y:S01]  /*d240*/  @!PT LDS RZ, [RZ] ;  /* 0x00000000fffff984 */ /* 0x000fe20000000800 */
[----:B------:R0:W-:Y:S01]  /*d250*/  @P0 LDGSTS.E.BYPASS.LTC128B.128 [R7+0x22400], desc[UR36][R2.64], !P2 ;  /* 0x2240000002070fae */ /* 0x0001e2000d101d64 */
[----:B------:R-:W-:Y:S01]  /*d260*/  ISETP.GE.AND P0, PT, R18, 0x11, PT ;  /* 0x000000111200780c */ /* 0x000fe20003f06270 */
[----:B------:R-:W-:-:S12]  /*d270*/  IMAD.MOV.U32 R13, RZ, RZ, R0 ;  /* 0x000000ffff0d7224 */ /* 0x000fd800078e0000 */
[----:B------:R-:W-:Y:S02]  /*d280*/  @P0 LEA R9, R30, UR43, 0x1 ;  /* 0x0000002b1e090c11 */ /* 0x000fe4000f8e08ff */
[----:B0-----:R-:W-:-:S07]  /*d290*/  MOV R4, R14 ;  /* 0x0000000e00047202 */ /* 0x001fce0000000f00 */
[----:B------:R-:W-:Y:S05]  /*d2a0*/  WARPSYNC.COLLECTIVE R15, `(.L_x_3310) ;  /* 0x000000000f087348 */ /* 0x000fea0003c00000 */
[----:B------:R0:W1:Y:S02]  /*d2b0*/  SHFL.IDX P6, R14, R13, R12, R11 ;  /* 0x0000000c0d0e7389 */ /* 0x00006400000c000b */
[----:B01----:R-:W-:Y:S01]  /*d2c0*/  ENDCOLLECTIVE ;  /* 0x000000000000791b */ /* 0x003fe20003800000 */
.L_x_3310:
[----:B------:R-:W-:Y:S01]  /*d2d0*/  MOV R13, R5 ;  /* 0x00000005000d7202 */ /* 0x000fe20000000f00 */
[----:B------:R-:W-:Y:S01]  /*d2e0*/  IMAD.MOV.U32 R12, RZ, RZ, 0x2 ;  /* 0x00000002ff0c7424 */ /* 0x000fe200078e00ff */
[----:B------:R-:W-:-:S13]  /*d2f0*/  @P0 LEA R2, P1, R22, R14, 0x1 ;  /* 0x0000000e16020211 */ /* 0x000fda00078208ff */
[----:B------:R-:W-:Y:S05]  /*d300*/  WARPSYNC.COLLECTIVE R15, `(.L_x_3311) ;  /* 0x000000000f087348 */ /* 0x000fea0003c00000 */
[----:B------:R0:W1:Y:S02]  /*d310*/  SHFL.IDX P6, R14, R13, R12, R11 ;  /* 0x0000000c0d0e7389 */ /* 0x00006400000c000b */
[----:B01----:R-:W-:Y:S01]  /*d320*/  ENDCOLLECTIVE ;  /* 0x000000000000791b */ /* 0x003fe20003800000 */
.L_x_3311:
[----:B------:R-:W-:-:S05]  /*d330*/  @P0 IMAD.X R3, RZ, RZ, R4, P1 ;  /* 0x000000ffff030224 */ /* 0x000fca00008e0604 */
[----:B------:R-:W-:Y:S01]  /*d340*/  @!PT LDS RZ, [RZ] ;  /* 0x00000000fffff984 */ /* 0x000fe20000000800 */
[----:B------:R-:W-:Y:S01]  /*d350*/  @!PT LDS RZ, [RZ] ;  /* 0x00000000fffff984 */ /* 0x000fe20000000800 */
[----:B------:R-:W-:Y:S01]  /*d360*/  @!PT LDS RZ, [RZ] ;  /* 0x00000000fffff984 */ /* 0x000fe20000000800 */
[----:B------:R0:W-:Y:S01]  /*d370*/  @P0 LDGSTS.E.BYPASS.LTC128B.128 [R9+0x22c00], desc[UR36][R2.64], !P2 ;  /* 0x22c0000002090fae */ /* 0x0001e2000d101d64 */
[----:B------:R-:W-:Y:S02]  /*d380*/  ISETP.GE.AND P0, PT, R18, 0x21, PT ;  /* 0x000000211200780c */ /* 0x000fe40003f06270 */
[----:B------:R-:W-:-:S11]  /*d390*/  MOV R13, R0 ;  /* 0x00000000000d7202 */ /* 0x000fd60000000f00 */
[----:B------:R-:W-:Y:S01]  /*d3a0*/  @P0 LEA R7, R30, UR43, 0x1 ;  /* 0x0000002b1e070c11 */ /* 0x000fe2000f8e08ff */
[----:B0-----:R-:W-:-:S07]  /*d3b0*/  IMAD.MOV.U32 R4, RZ, RZ, R14 ;  /* 0x000000ffff047224 */ /* 0x001fce00078e000e */
[----:B------:R-:W-:Y:S05]  /*d3c0*/  WARPSYNC.COLLECTIVE R15, `(.L_x_3312) ;  /* 0x000000000f087348 */ /* 0x000fea0003c00000 */
[----:B------:R0:W1:Y:S02]  /*d3d0*/  SHFL.IDX P6, R14, R13, R12, R11 ;  /* 0x0000000c0d0e7389 */ /* 0x00006400000c000b */
[----:B01----:R-:W-:Y:S01]  /*d3e0*/  ENDCOLLECTIVE ;  /* 0x000000000000791b */ /* 0x003fe20003800000 */
.L_x_3312:
[----:B------:R-:W-:Y:S01]  /*d3f0*/  IMAD.MOV.U32 R13, RZ, RZ, R5 ;  /* 0x000000ffff0d7224 */ /* 0x000fe200078e0005 */
[----:B------:R-:W-:Y:S02]  /*d400*/  MOV R12, 0x3 ;  /* 0x00000003000c7802 */ /* 0x000fe40000000f00 */
[----:B------:R-:W-:-:S13]  /*d410*/  @P0 LEA R2, P1, R22, R14, 0x1 ;  /* 0x0000000e16020211 */ /* 0x000fda00078208ff */
[----:B------:R-:W-:Y:S05]  /*d420*/  WARPSYNC.COLLECTIVE R15, `(.L_x_3313) ;  /* 0x000000000f087348 */ /* 0x000fea0003c00000 */
[----:B------:R0:W1:Y:S02]  /*d430*/  SHFL.IDX P6, R14, R13, R12, R11 ;  /* 0x0000000c0d0e7389 */ /* 0x00006400000c000b */
[----:B01----:R-:W-:Y:S01]  /*d440*/  ENDCOLLECTIVE ;  /* 0x000000000000791b */ /* 0x003fe20003800000 */
.L_x_3313:
[----:B------:R-:W-:-:S05]  /*d450*/  @P0 IMAD.X R3, RZ, RZ, R4, P1 ;  /* 0x000000ffff030224 */ /* 0x000fca00008e0604 */
[----:B------:R-:W-:Y:S01]  /*d460*/  @!PT LDS RZ, [RZ] ;  /* 0x00000000fffff984 */ /* 0x000fe20000000800 */
[----:B------:R-:W-:Y:S01]  /*d470*/  @!PT LDS RZ, [RZ] ;  /* 0x00000000fffff984 */ /* 0x000fe20000000800 */
[----:B------:R-:W-:Y:S01]  /*d480*/  @!PT LDS RZ, [RZ] ;  /* 0x00000000fffff984 */ /* 0x000fe20000000800 */
[----:B------:R0:W-:Y:S01]  /*d490*/  @P0 LDGSTS.E.BYPASS.LTC128B.128 [R7+0x23400], desc[UR36][R2.64], !P2 ;  /* 0x2340000002070fae */ /* 0x0001e2000d101d64 */
[----:B------:R-:W-:Y:S02]  /*d4a0*/  IMAD.MOV.U32 R13, RZ, RZ, R0 ;  /* 0x000000ffff0d7224 */ /* 0x000fe400078e0000 */
[----:B------:R-:W-:-:S07]  /*d4b0*/  IMAD.MOV.U32 R4, RZ, RZ, R14 ;  /* 0x000000ffff047224 */ /* 0x000fce00078e000e */
[----:B0-----:R-:W-:Y:S05]  /*d4c0*/  WARPSYNC.COLLECTIVE R15, `(.L_x_3314) ;  /* 0x000000000f087348 */ /* 0x001fea0003c00000 */
[----:B------:R1:W2:Y:S02]  /*d4d0*/  SHFL.IDX P6, R14, R13, R12, R11 ;  /* 0x0000000c0d0e7389 */ /* 0x0002a400000c000b */
[----:B012---:R-:W-:Y:S01]  /*d4e0*/  ENDCOLLECTIVE ;  /* 0x000000000000791b */ /* 0x007fe20003800000 */
.L_x_3314:
[----:B------:R-:W-:Y:S05]  /*d4f0*/  BRA `(.L_x_3315) ;  /* 0xffffffd400247947 */ /* 0x000fea000383ffff */
.L_x_3268:
[----:B------:R-:W-:Y:S01]  /*d500*/  MOV R13, R5 ;  /* 0x00000005000d7202 */ /* 0x000fe20000000f00 */
[----:B------:R-:W-:Y:S01]  /*d510*/  IMAD.MOV.U32 R12, RZ, RZ, RZ ;  /* 0x000000ffff0c7224 */ /* 0x000fe200078e00ff */
[----:B------:R-:W-:Y:S01]  /*d520*/  MOV R15, 0xffffffff ;  /* 0xffffffff000f7802 */ /* 0x000fe20000000f00 */
[----:B------:R-:W-:Y:S01]  /*d530*/  IMAD.MOV.U32 R11, RZ, RZ, 0x181f ;  /* 0x0000181fff0b7424 */ /* 0x000fe200078e00ff */
[----:B------:R-:W-:-:S07]  /*d540*/  LEA R35, R35, R36, 0x6 ;  /* 0x0000002423237211 */ /* 0x000fce00078e30ff */
[----:B------:R-:W-:Y:S05]  /*d550*/  WARPSYNC.COLLECTIVE R15, `(.L_x_3316) ;  /* 0x000000000f087348 */ /* 0x000fea0003c00000 */
[----:B------:R0:W1:Y:S02]  /*d560*/  SHFL.IDX P6, R14, R13, R12, R11 ;  /* 0x0000000c0d0e7389 */ /* 0x00006400000c000b */
[----:B01----:R-:W-:Y:S01]  /*d570*/  ENDCOLLECTIVE ;  /* 0x000000000000791b */ /* 0x003fe20003800000 */
.L_x_3316:
[----:B------:R-:W-:Y:S01]  /*d580*/  IADD3 R9, R35, 0x10, RZ ;  /* 0x0000001023097810 */ /* 0x000fe20007ffe0ff */
[----:B------:R-:W-:Y:S02]  /*d590*/  IMAD.MOV.U32 R13, RZ, RZ, R4 ;  /* 0x000000ffff0d7224 */ /* 0x000fe400078e0004 */
[----:B------:R-:W-:-:S07]  /*d5a0*/  IMAD.MOV.U32 R2, RZ, RZ, R14 ;  /* 0x000000ffff027224 */ /* 0x000fce00078e000e */
[----:B------:R-:W-:Y:S05]  /*d5b0*/  WARPSYNC.COLLECTIVE R15, `(.L_x_3317) ;  /* 0x000000000f087348 */ /* 0x000fea0003c00000 */
[----:B------:R0:W1:Y:S02]  /*d5c0*/  SHFL.IDX P6, R14, R13, R12, R11 ;  /* 0x0000000c0d0e7389 */ /* 0x00006400000c000b */
[----:B01----:R-:W-:Y:S01]  /*d5d0*/  ENDCOLLECTIVE ;  /* 0x000000000000791b */ /* 0x003fe20003800000 */
.L_x_3317:
[----:B------:R-:W-:Y:S02]  /*d5e0*/  ULDC UR4, c[0x0][0x288] ;  /* 0x0000a20000047ab9 */ /* 0x000fe40000000800 */
[----:B------:R-:W-:-:S05]  /*d5f0*/  IMAD R0, R0, UR4, RZ ;  /* 0x0000000400007c24 */ /* 0x000fca000f8e02ff */
[----:B------:R-:W-:Y:S01]  /*d600*/  ISETP.GE.AND P0, PT, R35, R0, PT ;  /* 0x000000002300720c */ /* 0x000fe20003f06270 */
[----:B------:R-:W-:Y:S02]  /*d610*/  IMAD.MOV.U32 R13, RZ, RZ, R5 ;  /* 0x000000ffff0d7224 */ /* 0x000fe400078e0005 */
[----:B------:R-:W-:-:S10]  /*d620*/  IMAD.MOV.U32 R12, RZ, RZ, 0x1 ;  /* 0x00000001ff0c7424 */ /* 0x000fd400078e00ff */
[----:B------:R-:W-:Y:S02]  /*d630*/  @!P0 LEA R7, R30, UR43, 0x1 ;  /* 0x0000002b1e078c11 */ /* 0x000fe4000f8e08ff */
[----:B------:R-:W-:-:S05]  /*d640*/  @!P0 LEA R14, P2, R22, R14, 0x1 ;  /* 0x0000000e160e8211 */ /* 0x000fca00078408ff */
[----:B------:R-:W-:Y:S02]  /*d650*/  @!P0 IMAD.X R3, RZ, RZ, R2, P2 ;  /* 0x000000ffff038224 */ /* 0x000fe400010e0602 */
[----:B------:R-:W-:-:S07]  /*d660*/  @!P0 IMAD.MOV.U32 R2, RZ, RZ, R14 ;  /* 0x000000ffff028224 */ /* 0x000fce00078e000e */
[----:B------:R-:W-:Y:S05]  /*d670*/  WARPSYNC.COLLECTIVE R15, `(.L_x_3318) ;  /* 0x000000000f087348 */ /* 0x000fea0003c00000 */
[----:B------:R0:W1:Y:S02]  /*d680*/  SHFL.IDX P6, R14, R13, R12, R11 ;  /* 0x0000000c0d0e7389 */ /* 0x00006400000c000b */
[----:B01----:R-:W-:Y:S01]  /*d690*/  ENDCOLLECTIVE ;  /* 0x000000000000791b */ /* 0x003fe20003800000 */
.L_x_3318:
[----:B------:R-:W-:Y:S01]  /*d6a0*/  @!PT LDS RZ, [RZ] ;  /* 0x00000000fffff984 */ /* 0x000fe20000000800 */
[----:B------:R-:W-:Y:S01]  /*d6b0*/  @!PT LDS RZ, [RZ] ;  /* 0x00000000fffff984 */ /* 0x000fe20000000800 */
[----:B------:R-:W-:Y:S01]  /*d6c0*/  @!PT LDS RZ, [RZ] ;  /* 0x00000000fffff984 */ /* 0x000fe20000000800 */
[----:B------:R0:W-:Y:S01]  /*d6d0*/  @!P0 LDGSTS.E.BYPASS.LTC128B.128 [R7+0x20400], desc[UR36][R2.64], !P1 ;  /* 0x2040000002078fae */ /* 0x0001e2000c901d64 */
[----:B------:R-:W-:Y:S01]  /*d6e0*/  ISETP.GE.AND P0, PT, R9, R0, PT ;  /* 0x000000000900720c */ /* 0x000fe20003f06270 */
[----:B------:R-:W-:Y:S01]  /*d6f0*/  IMAD.MOV.U32 R13, RZ, RZ, R4 ;  /* 0x000000ffff0d7224 */ /* 0x000fe200078e0004 */
[----:B0-----:R-:W-:-:S11]  /*d700*/  IADD3 R7, R35, 0x20, RZ ;  /* 0x0000002023077810 */ /* 0x001fd60007ffe0ff */
[----:B------:R-:W-:Y:S02]  /*d710*/  @!P0 LEA R9, R30, UR43, 0x1 ;  /* 0x0000002b1e098c11 */ /* 0x000fe4000f8e08ff */
[----:B------:R-:W-:-:S07]  /*d720*/  MOV R6, R14 ;  /* 0x0000000e00067202 */ /* 0x000fce0000000f00 */
[----:B------:R-:W-:Y:S05]  /*d730*/  WARPSYNC.COLLECTIVE R15, `(.L_x_3319) ;  /* 0x000000000f087348 */ /* 0x000fea0003c00000 */
[----:B------:R0:W1:Y:S02]  /*d740*/  SHFL.IDX P6, R14, R13, R12, R11 ;  /* 0x0000000c0d0e7389 */ /* 0x00006400000c000b */
[----:B01----:R-:W-:Y:S01]  /*d750*/  ENDCOLLECTIVE ;  /* 0x000000000000791b */ /* 0x003fe20003800000 */
.L_x_3319:
[----:B------:R-:W-:Y:S02]  /*d760*/  IMAD.MOV.U32 R13, RZ, RZ, R5 ;  /* 0x000000ffff0d7224 */ /* 0x000fe400078e0005 */
[----:B------:R-:W-:Y:S01]  /*d770*/  IMAD.MOV.U32 R12, RZ, RZ, 0x2 ;  /* 0x00000002ff0c7424 */ /* 0x000fe200078e00ff */
[----:B------:R-:W-:-:S13]  /*d780*/  @!P0 LEA R2, P2, R22, R14, 0x1 ;  /* 0x0000000e16028211 */ /* 0x000fda00078408ff */
[----:B------:R-:W-:Y:S05]  /*d790*/  WARPSYNC.COLLECTIVE R15, `(.L_x_3320) ;  /* 0x000000000f087348 */ /* 0x000fea0003c00000 */
[----:B------:R0:W1:Y:S02]  /*d7a0*/  SHFL.IDX P6, R14, R13, R12, R11 ;  /* 0x0000000c0d0e7389 */ /* 0x00006400000c000b */
[----:B01----:R-:W-:Y:S01]  /*d7b0*/  ENDCOLLECTIVE ;  /* 0x000000000000791b */ /* 0x003fe20003800000 */
.L_x_3320:
[----:B------:R-:W-:-:S05]  /*d7c0*/  @!P0 IMAD.X R3, RZ, RZ, R6, P2 ;  /* 0x000000ffff038224 */ /* 0x000fca00010e0606 */
[----:B------:R-:W-:Y:S01]  /*d7d0*/  @!PT LDS RZ, [RZ] ;  /* 0x00000000fffff984 */ /* 0x000fe20000000800 */
[----:B------:R-:W-:Y:S01]  /*d7e0*/  @!PT LDS RZ, [RZ] ;  /* 0x00000000fffff984 */ /* 0x000fe20000000800 */
[----:B------:R-:W-:Y:S01]  /*d7f0*/  @!PT LDS RZ, [RZ] ;  /* 0x00000000fffff984 */ /* 0x000fe20000000800 */
[----:B------:R0:W-:Y:S01]  /*d800*/  @!P0 LDGSTS.E.BYPASS.LTC128B.128 [R9+0x20c00], desc[UR36][R2.64], !P1 ;  /* 0x20c0000002098fae */ /* 0x0001e2000c901d64 */
[----:B------:R-:W-:Y:S01]  /*d810*/  ISETP.GE.AND P0, PT, R7, R0, PT ;  /* 0x000000000700720c */ /* 0x000fe20003f06270 */
[----:B------:R-:W-:-:S12]  /*d820*/  IMAD.MOV.U32 R13, RZ, RZ, R4 ;  /* 0x000000ffff0d7224 */ /* 0x000fd800078e0004 */
[----:B------:R-:W-:Y:S02]  /*d830*/  @!P0 LEA R7, R30, UR43, 0x1 ;  /* 0x0000002b1e078c11 */ /* 0x000fe4000f8e08ff */
[----:B0-----:R-:W-:-:S07]  /*d840*/  MOV R6, R14 ;  /* 0x0000000e00067202 */ /* 0x001fce0000000f00 */
[----:B------:R-:W-:Y:S05]  /*d850*/  WARPSYNC.COLLECTIVE R15, `(.L_x_3321) ;  /* 0x000000000f087348 */ /* 0x000fea0003c00000 */
[----:B------:R0:W1:Y:S02]  /*d860*/  SHFL.IDX P6, R14, R13, R12, R11 ;  /* 0x0000000c0d0e7389 */ /* 0x00006400000c000b */
[----:B01----:R-:W-:Y:S01]  /*d870*/  ENDCOLLECTIVE ;  /* 0x000000000000791b */ /* 0x003fe20003800000 */
.L_x_3321:
[----:B------:R-:W-:Y:S01]  /*d880*/  MOV R13, R5 ;  /* 0x00000005000d7202 */ /* 0x000fe20000000f00 */
[----:B------:R-:W-:Y:S01]  /*d890*/  IMAD.MOV.U32 R12, RZ, RZ, 0x3 ;  /* 0x00000003ff0c7424 */ /* 0x000fe200078e00ff */
[----:B------:R-:W-:-:S13]  /*d8a0*/  @!P0 LEA R2, P2, R22, R14, 0x1 ;  /* 0x0000000e16028211 */ /* 0x000fda00078408ff */
[----:B------:R-:W-:Y:S05]  /*d8b0*/  WARPSYNC.COLLECTIVE R15, `(.L_x_3322) ;  /* 0x000000000f087348 */ /* 0x000fea0003c00000 */
[----:B------:R0:W1:Y:S02]  /*d8c0*/  SHFL.IDX P6, R14, R13, R12, R11 ;  /* 0x0000000c0d0e7389 */ /* 0x00006400000c000b */
[----:B01----:R-:W-:Y:S01]  /*d8d0*/  ENDCOLLECTIVE ;  /* 0x000000000000791b */ /* 0x003fe20003800000 */
.L_x_3322:
[----:B------:R-:W-:-:S05]  /*d8e0*/  @!P0 IMAD.X R3, RZ, RZ, R6, P2 ;  /* 0x000000ffff038224 */ /* 0x000fca00010e0606 */
[----:B------:R-:W-:Y:S01]  /*d8f0*/  @!PT LDS RZ, [RZ] ;  /* 0x00000000fffff984 */ /* 0x000fe20000000800 */
[----:B------:R-:W-:Y:S01]  /*d900*/  @!PT LDS RZ, [RZ] ;  /* 0x00000000fffff984 */ /* 0x000fe20000000800 */
[----:B------:R-:W-:Y:S01]  /*d910*/  @!PT LDS RZ, [RZ] ;  /* 0x00000000fffff984 */ /* 0x000fe20000000800 */
[----:B------:R0:W-:Y:S01]  /*d920*/  @!P0 LDGSTS.E.BYPASS.LTC128B.128 [R7+0x21400], desc[UR36][R2.64], !P1 ;  /* 0x2140000002078fae */ /* 0x0001e2000c901d64 */
[----:B------:R-:W-:Y:S01]  /*d930*/  MOV R13, R4 ;  /* 0x00000004000d7202 */ /* 0x000fe20000000f00 */
[----:B------:R-:W-:-:S07]  /*d940*/  IMAD.MOV.U32 R6, RZ, RZ, R14 ;  /* 0x000000ffff067224 */ /* 0x000fce00078e000e */
[----:B0-----:R-:W-:Y:S05]  /*d950*/  WARPSYNC.COLLECTIVE R15, `(.L_x_3323) ;  /* 0x000000000f087348 */ /* 0x001fea0003c00000 */
[----:B------:R1:W2:Y:S02]  /*d960*/  SHFL.IDX P6, R14, R13, R12, R11 ;  /* 0x0000000c0d0e7389 */ /* 0x0002a400000c000b */
[----:B012---:R-:W-:Y:S01]  /*d970*/  ENDCOLLECTIVE ;  /* 0x000000000000791b */ /* 0x007fe20003800000 */
.L_x_3323:
[----:B------:R-:W-:Y:S05]  /*d980*/  BRA `(.L_x_3324) ;  /* 0xffffffd400c47947 */ /* 0x000fea000383ffff */
.L_x_3269:
[----:B0-----:R-:W-:-:S04]  /*d990*/  IMAD.U32 R3, RZ, RZ, UR43 ;  /* 0x0000002bff037e24 */ /* 0x001fc8000f8e00ff */
[----:B------:R0:W1:Y:S03]  /*d9a0*/  SYNCS.PHASECHK.TRANS64.TRYWAIT P0, [R3+URZ+0x28c20], R0 ;  /* 0x028c2000030075a7 */ /* 0x000066000800017f */
[----:B-1----:R-:W-:Y:S05]  /*d9b0*/  @!P0 NANOSLEEP.SYNCS 0x989680 ;  /* 0x009896800000895d */ /* 0x002fea0003900000 */
[----:B------:R-:W1:Y:S02]  /*d9c0*/  @!P0 SYNCS.PHASECHK.TRANS64 P0, [R3+URZ+0x28c20], R0 ;  /* 0x028c2000030085a7 */ /* 0x000e64000800007f */
[----:B-1----:R-:W-:Y:S05]  /*d9d0*/  @!P0 BRA `(.L_x_3269) ;  /* 0xfffffffc00ec8947 */ /* 0x002fea000383ffff */
[----:B------:R-:W-:Y:S05]  /*d9e0*/  BRA `(.L_x_3325) ;  /* 0xffffffd400f47947 */ /* 0x000fea000383ffff */
.L_x_3271:
[----:B0-----:R-:W-:-:S04]  /*d9f0*/  IMAD.U32 R3, RZ, RZ, UR43 ;  /* 0x0000002bff037e24 */ /* 0x001fc8000f8e00ff */
[----:B------:R0:W1:Y:S03]  /*da00*/  SYNCS.PHASECHK.TRANS64.TRYWAIT P0, [R3+URZ+0x28c60], R0 ;  /* 0x028c6000030075a7 */ /* 0x000066000800017f */
[----:B-1----:R-:W-:Y:S05]  /*da10*/  @!P0 NANOSLEEP.SYNCS 0x989680 ;  /* 0x009896800000895d */ /* 0x002fea0003900000 */
[----:B------:R-:W1:Y:S02]  /*da20*/  @!P0 SYNCS.PHASECHK.TRANS64 P0, [R3+URZ+0x28c60], R0 ;  /* 0x028c6000030085a7 */ /* 0x000e64000800007f */
[----:B-1----:R-:W-:Y:S05]  /*da30*/  @!P0 BRA `(.L_x_3271) ;  /* 0xfffffffc00ec8947 */ /* 0x002fea000383ffff */
[----:B------:R-:W-:Y:S05]  /*da40*/  BRA `(.L_x_3326) ;  /* 0xffffffd400f07947 */ /* 0x000fea000383ffff */
.L_x_3272:
[----:B------:R-:W-:Y:S01]  /*da50*/  BSSY B0, `(.L_x_3327) ;  /* 0x0000008000007945 */ /* 0x000fe20003800000 */
[----:B------:R-:W-:Y:S01]  /*da60*/  MOV R13, R6 ;  /* 0x00000006000d7202 */ /* 0x000fe20000000f00 */
[----:B------:R-:W-:Y:S01]  /*da70*/  IMAD.MOV.U32 R12, RZ, RZ, RZ ;  /* 0x000000ffff0c7224 */ /* 0x000fe200078e00ff */
[----:B------:R-:W-:Y:S01]  /*da80*/  MOV R15, 0xffffffff ;  /* 0xffffffff000f7802 */ /* 0x000fe20000000f00 */
[----:B------:R-:W-:-:S07]  /*da90*/  IMAD.MOV.U32 R11, RZ, RZ, 0x181f ;  /* 0x0000181fff0b7424 */ /* 0x000fce00078e00ff */
[----:B------:R-:W-:Y:S05]  /*daa0*/  WARPSYNC.COLLECTIVE R15, `(.L_x_3328) ;  /* 0x000000000f087348 */ /* 0x000fea0003c00000 */
[----:B------:R0:W1:Y:S02]  /*dab0*/  SHFL.IDX P6, R14, R13, R12, R11 ;  /* 0x0000000c0d0e7389 */ /* 0x00006400000c000b */
[----:B01----:R-:W-:Y:S01]  /*dac0*/  ENDCOLLECTIVE ;  /* 0x000000000000791b */ /* 0x003fe20003800000 */
.L_x_3328:
[----:B------:R-:W-:Y:S05]  /*dad0*/  BSYNC B0 ;  /* 0x0000000000007941 */ /* 0x000fea0003800000 */
.L_x_3327:
[----:B------:R-:W-:Y:S01]  /*dae0*/  IMAD.MOV.U32 R13, RZ, RZ, R0 ;  /* 0x000000ffff0d7224 */ /* 0x000fe200078e0000 */
[----:B------:R-:W-:Y:S01]  /*daf0*/  MOV R12, RZ ;  /* 0x000000ff000c7202 */ /* 0x000fe20000000f00 */
[----:B------:R-:W-:Y:S01]  /*db00*/  IMAD.MOV.U32 R11, RZ, RZ, 0x181f ;  /* 0x0000181fff0b7424 */ /* 0x000fe200078e00ff */
[----:B------:R-:W-:Y:S01]  /*db10*/  SHF.L.U32 R8, R22, 0x1, RZ ;  /* 0x0000000116087819 */ /* 0x000fe200000006ff */
[----:B------:R-:W-:Y:S01]  /*db20*/  IMAD.MOV.U32 R15, RZ, RZ, -0x1 ;  /* 0xffffffffff0f7424 */ /* 0x000fe200078e00ff */
[----:B------:R-:W-:Y:S01]  /*db30*/  LOP3.LUT R4, R17, 0x1, RZ, 0xc0, !PT ;  /* 0x0000000111047812 */ /* 0x000fe200078ec0ff */
[----:B------:R-:W-:Y:S01]  /*db40*/  IMAD.MOV.U32 R3, RZ, RZ, R14 ;  /* 0x000000ffff037224 */ /* 0x000fe200078e000e */
[----:B------:R-:W-:-:S07]  /*db50*/  LEA R7, R30, UR43, 0x1 ;  /* 0x0000002b1e077c11 */ /* 0x000fce000f8e08ff */
[----:B------:R-:W-:Y:S05]  /*db60*/  WARPSYNC.COLLECTIVE R15, `(.L_x_3329) ;  /* 0x000000000f087348 */ /* 0x000fea0003c00000 */
[----:B------:R0:W1:Y:S02]  /*db70*/  SHFL.IDX P6, R14, R13, R12, R11 ;  /* 0x0000000c0d0e7389 */ /* 0x00006400000c000b */
[----:B01----:R-:W-:Y:S01]  /*db80*/  ENDCOLLECTIVE ;  /* 0x000000000000791b */ /* 0x003fe20003800000 */
.L_x_3329:
[----:B------:R-:W-:Y:S02]  /*db90*/  ISETP.NE.U32.AND P1, PT, R4, 0x1, PT ;  /* 0x000000010400780c */ /* 0x000fe40003f25070 */
[C---:B------:R-:W-:Y:S02]  /*dba0*/  LOP3.LUT P5, RZ, R17.reuse, 0x2, RZ, 0xc0, !PT ;  /* 0x0000000211ff7812 */ /* 0x040fe400078ac0ff */
[C---:B------:R-:W-:Y:S02]  /*dbb0*/  LOP3.LUT P4, RZ, R17.reuse, 0x4, RZ, 0xc0, !PT ;  /* 0x0000000411ff7812 */ /* 0x040fe4000788c0ff */
[C---:B------:R-:W-:Y:S02]  /*dbc0*/  LOP3.LUT P3, RZ, R17.reuse, 0x8, RZ, 0xc0, !PT ;  /* 0x0000000811ff7812 */ /* 0x040fe4000786c0ff */
[----:B------:R-:W-:Y:S02]  /*dbd0*/  LOP3.LUT P2, RZ, R17, 0x10, RZ, 0xc0, !PT ;  /* 0x0000001011ff7812 */ /* 0x000fe4000784c0ff */
[----:B------:R-:W-:-:S02]  /*dbe0*/  LOP3.LUT R16, R16, 0xfffffeff, RZ, 0xc0, !PT ;  /* 0xfffffeff10107812 */ /* 0x000fc400078ec0ff */
[----:B------:R-:W-:Y:S01]  /*dbf0*/  PRMT R4, R17, 0x8880, RZ ;  /* 0x0000888011047816 */ /* 0x000fe200000000ff */
[----:B------:R-:W-:Y:S01]  /*dc00*/  IMAD.MOV.U32 R13, RZ, RZ, R6 ;  /* 0x000000ffff0d7224 */ /* 0x000fe200078e0006 */
[----:B------:R-:W-:Y:S02]  /*dc10*/  @P1 LOP3.LUT R16, R16, 0x100, RZ, 0xfc, !PT ;  /* 0x0000010010101812 */ /* 0x000fe400078efcff */
[----:B------:R-:W-:Y:S02]  /*dc20*/  MOV R12, 0x1 ;  /* 0x00000001000c7802 */ /* 0x000fe40000000f00 */
[----:B------:R-:W-:Y:S02]  /*dc30*/  LOP3.LUT R16, R16, 0xfffffdff, RZ, 0xc0, !PT ;  /* 0xfffffdff10107812 */ /* 0x000fe400078ec0ff */
[----:B------:R-:W-:-:S05]  /*dc40*/  IADD3 R2, P0, R14, R8, RZ ;  /* 0x000000080e027210 */ /* 0x000fca0007f1e0ff */
[----:B------:R-:W-:Y:S01]  /*dc50*/  IMAD.X R3, RZ, RZ, R3, P0 ;  /* 0x000000ffff037224 */ /* 0x000fe200000e0603 */
[----:B------:R-:W-:Y:S02]  /*dc60*/  ISETP.LT.OR P0, PT, R18, 0x1, P1 ;  /* 0x000000011200780c */ /* 0x000fe40000f01670 */
[----:B------:R-:W-:-:S11]  /*dc70*/  LOP3.LUT P1, RZ, R17, 0x20, RZ, 0xc0, !PT ;  /* 0x0000002011ff7812 */ /* 0x000fd6000782c0ff */
[----:B------:R-:W-:Y:S01]  /*dc80*/  @!PT LDS RZ, [RZ] ;  /* 0x00000000fffff984 */ /* 0x000fe20000000800 */
[----:B------:R-:W-:Y:S01]  /*dc90*/  @!PT LDS RZ, [RZ] ;  /* 0x00000000fffff984 */ /* 0x000fe20000000800 */
[----:B------:R-:W-:Y:S01]  /*dca0*/  @!PT LDS RZ, [RZ] ;  /* 0x00000000fffff984 */ /* 0x000fe20000000800 */
        /* <DEDUP_REMOVED lines=12> */
[----:B------:R-:W-:-:S13]  /*dd70*/  ISETP.LT.OR P6, PT, R18, 0x1, !P0 ;  /* 0x000000011200780c */ /* 0x000fda00047c1670 */
[----:B------:R0:W-:Y:S01]  /*dd80*/  LDGSTS.E.BYPASS.LTC128B.128 [R7+0xc400], desc[UR36][R2.64+0x300], !P6 ;  /* 0x0c40030002077fae */ /* 0x0001e2000f101d64 */
[----:B------:R-:W-:Y:S01]  /*dd90*/  ISETP.GT.AND P6, PT, R4, -0x1, PT ;  /* 0xffffffff0400780c */ /* 0x000fe20003fc4270 */
[----:B------:R-:W-:-:S12]  /*dda0*/  IMAD.MOV.U32 R4, RZ, RZ, RZ ;  /* 0x000000ffff047224 */ /* 0x000fd800078e00ff */
[----:B------:R-:W-:Y:S02]  /*ddb0*/  @P6 LOP3.LUT R16, R16, 0x200, RZ, 0xfc, !PT ;  /* 0x0000020010106812 */ /* 0x000fe400078efcff */
[----:B------:R-:W-:-:S13]  /*ddc0*/  ISETP.LT.OR P6, PT, R18, 0x1, P6 ;  /* 0x000000011200780c */ /* 0x000fda00037c1670 */
[----:B------:R0:W-:Y:S02]  /*ddd0*/  LDGSTS.E.BYPASS.LTC128B.128 [R7+0xe400], desc[UR36][R2.64+0x380], !P6 ;  /* 0x0e40038002077fae */ /* 0x0001e4000f101d64 */
[----:B0-----:R-:W-:Y:S05]  /*dde0*/  WARPSYNC.COLLECTIVE R15, `(.L_x_3330) ;  /* 0x000000000f087348 */ /* 0x001fea0003c00000 */
[----:B------:R1:W2:Y:S02]  /*ddf0*/  SHFL.IDX P6, R14, R13, R12, R11 ;  /* 0x0000000c0d0e7389 */ /* 0x0002a400000c000b */
[----:B012---:R-:W-:Y:S01]  /*de00*/  ENDCOLLECTIVE ;  /* 0x000000000000791b */ /* 0x007fe20003800000 */
.L_x_3330:
[----:B------:R-:W-:Y:S02]  /*de10*/  IMAD.MOV.U32 R13, RZ, RZ, R0 ;  /* 0x000000ffff0d7224 */ /* 0x000fe400078e0000 */
[----:B------:R-:W-:-:S07]  /*de20*/  IMAD.MOV.U32 R5, RZ, RZ, R14 ;  /* 0x000000ffff057224 */ /* 0x000fce00078e000e */
[----:B------:R-:W-:Y:S05]  /*de30*/  WARPSYNC.COLLECTIVE R15, `(.L_x_3331) ;  /* 0x000000000f087348 */ /* 0x000fea0003c00000 */
[----:B------:R0:W1:Y:S02]  /*de40*/  SHFL.IDX P6, R14, R13, R12, R11 ;  /* 0x0000000c0d0e7389 */ /* 0x00006400000c000b */
[----:B01----:R-:W-:Y:S01]  /*de50*/  ENDCOLLECTIVE ;  /* 0x000000000000791b */ /* 0x003fe20003800000 */
.L_x_3331:
[----:B------:R-:W-:Y:S02]  /*de60*/  IMAD.MOV.U32 R13, RZ, RZ, R6 ;  /* 0x000000ffff0d7224 */ /* 0x000fe400078e0006 */
[----:B------:R-:W-:Y:S01]  /*de70*/  IMAD.MOV.U32 R12, RZ, RZ, 0x2 ;  /* 0x00000002ff0c7424 */ /* 0x000fe200078e00ff */
[----:B------:R-:W-:-:S04]  /*de80*/  IADD3 R2, P6, R14, R8, RZ ;  /* 0x000000080e027210 */ /* 0x000fc80007fde0ff */
[----:B------:R-:W-:Y:S02]  /*de90*/  IADD3.X R3, RZ, R5, RZ, P6, !PT ;  /* 0x00000005ff037210 */ /* 0x000fe400037fe4ff */
[----:B------:R-:W-:-:S04]  /*dea0*/  LOP3.LUT P6, RZ, R16, 0x100, RZ, 0xc0, !PT ;  /* 0x0000010010ff7812 */ /* 0x000fc800078cc0ff */
[----:B------:R-:W-:-:S13]  /*deb0*/  ISETP.LT.OR P6, PT, R18, 0x11, P6 ;  /* 0x000000111200780c */ /* 0x000fda00037c1670 */
        /* <DEDUP_REMOVED lines=18> */
[----:B------:R0:W-:Y:S02]  /*dfe0*/  LDGSTS.E.BYPASS.LTC128B.128 [R7+0xec00], desc[UR36][R2.64+0x380], !P6 ;  /* 0x0ec0038002077fae */ /* 0x0001e4000f101d64 */
[----:B0-----:R-:W-:Y:S05]  /*dff0*/  WARPSYNC.COLLECTIVE R15, `(.L_x_3332) ;  /* 0x000000000f087348 */ /* 0x001fea0003c00000 */
[----:B------:R1:W2:Y:S02]  /*e000*/  SHFL.IDX P6, R14, R13, R12, R11 ;  /* 0x0000000c0d0e7389 */ /* 0x0002a400000c000b */
[----:B012---:R-:W-:Y:S01]  /*e010*/  ENDCOLLECTIVE ;  /* 0x000000000000791b */ /* 0x007fe20003800000 */
.L_x_3332:
[----:B------:R-:W-:Y:S01]  /*e020*/  IMAD.MOV.U32 R13, RZ, RZ, R0 ;  /* 0x000000ffff0d7224 */ /* 0x000fe200078e0000 */
[----:B------:R-:W-:-:S07]  /*e030*/  MOV R9, R14 ;  /* 0x0000000e00097202 */ /* 0x000fce0000000f00 */
[----:B------:R-:W-:Y:S05]  /*e040*/  WARPSYNC.COLLECTIVE R15, `(.L_x_3333) ;  /* 0x000000000f087348 */ /* 0x000fea0003c00000 */
[----:B------:R0:W1:Y:S02]  /*e050*/  SHFL.IDX P6, R14, R13, R12, R11 ;  /* 0x0000000c0d0e7389 */ /* 0x00006400000c000b */
[----:B01----:R-:W-:Y:S01]  /*e060*/  ENDCOLLECTIVE ;  /* 0x000000000000791b */ /* 0x003fe20003800000 */
.L_x_3333:
[----:B------:R-:W-:Y:S01]  /*e070*/  MOV R13, R6 ;  /* 0x00000006000d7202 */ /* 0x000fe20000000f00 */
[----:B------:R-:W-:Y:S01]  /*e080*/  IMAD.MOV.U32 R12, RZ, RZ, 0x3 ;  /* 0x00000003ff0c7424 */ /* 0x000fe200078e00ff */
[----:B------:R-:W-:-:S05]  /*e090*/  IADD3 R2, P6, R14, R8, RZ ;  /* 0x000000080e027210 */ /* 0x000fca0007fde0ff */
[----:B------:R-:W-:Y:S01]  /*e0a0*/  IMAD.X R3, RZ, RZ, R9, P6 ;  /* 0x000000ffff037224 */ /* 0x000fe200030e0609 */
        /* <DEDUP_REMOVED lines=24> */
.L_x_3334:
[----:B------:R-:W-:Y:S01]  /*e230*/  MOV R13, R0 ;  /* 0x00000000000d7202 */ /* 0x000fe20000000f00 */
[----:B------:R-:W-:-:S07]  /*e240*/  IMAD.MOV.U32 R6, RZ, RZ, R14 ;  /* 0x000000ffff067224 */ /* 0x000fce00078e000e */
[----:B------:R-:W-:Y:S05]  /*e250*/  WARPSYNC.COLLECTIVE R15, `(.L_x_3335) ;  /* 0x000000000f087348 */ /* 0x000fea0003c00000 */
[----:B------:R0:W1:Y:S02]  /*e260*/  SHFL.IDX P6, R14, R13, R12, R11 ;  /* 0x0000000c0d0e7389 */ /* 0x00006400000c000b */
[----:B01----:R-:W-:Y:S01]  /*e270*/  ENDCOLLECTIVE ;  /* 0x000000000000791b */ /* 0x003fe20003800000 */
.L_x_3335:
[----:B------:R-:W-:Y:S05]  /*e280*/  BRA `(.L_x_3336) ;  /* 0xffffffd400847947 */ /* 0x000fea000383ffff */
.L_x_3279:
[----:B-1----:R1:W2:Y:S02]  /*e290*/  SYNCS.PHASECHK.TRANS64.TRYWAIT P0, [R10+URZ+0x28c40], R20 ;  /* 0x028c40140a0075a7 */ /* 0x0022a4000800017f */
[----:B--2---:R-:W-:Y:S05]  /*e2a0*/  @!P0 NANOSLEEP.SYNCS 0x989680 ;  /* 0x009896800000895d */ /* 0x004fea0003900000 */
[----:B------:R-:W2:Y:S02]  /*e2b0*/  @!P0 SYNCS.PHASECHK.TRANS64 P0, [R10+URZ+0x28c40], R20 ;  /* 0x028c40140a0085a7 */ /* 0x000ea4000800007f */
[----:B--2---:R-:W-:Y:S05]  /*e2c0*/  @!P0 BRA `(.L_x_3279) ;  /* 0xfffffffc00f08947 */ /* 0x004fea000383ffff */
[----:B------:R-:W-:Y:S05]  /*e2d0*/  BRA `(.L_x_3337) ;  /* 0xffffffd800bc7947 */ /* 0x000fea000383ffff */
.L_x_3280:
[----:B------:R-:W-:Y:S01]  /*e2e0*/  BSSY B1, `(.L_x_3338) ;  /* 0x0000008000017945 */ /* 0x000fe20003800000 */
[----:B------:R-:W-:Y:S01]  /*e2f0*/  IMAD.MOV.U32 R13, RZ, RZ, R29 ;  /* 0x000000ffff0d7224 */ /* 0x000fe200078e001d */
[----:B------:R-:W-:Y:S01]  /*e300*/  MOV R12, RZ ;  /* 0x000000ff000c7202 */ /* 0x000fe20000000f00 */
[----:B------:R-:W-:Y:S02]  /*e310*/  IMAD.MOV.U32 R11, RZ, RZ, 0x181f ;  /* 0x0000181fff0b7424 */ /* 0x000fe400078e00ff */
[----:B------:R-:W-:-:S07]  /*e320*/  IMAD.MOV.U32 R15, RZ, RZ, -0x1 ;  /* 0xffffffffff0f7424 */ /* 0x000fce00078e00ff */
[----:B-1----:R-:W-:Y:S05]  /*e330*/  WARPSYNC.COLLECTIVE R15, `(.L_x_3339) ;  /* 0x000000000f087348 */ /* 0x002fea0003c00000 */
[----:B------:R0:W2:Y:S02]  /*e340*/  SHFL.IDX P6, R14, R13, R12, R11 ;  /* 0x0000000c0d0e7389 */ /* 0x0000a400000c000b */
[----:B012---:R-:W-:Y:S01]  /*e350*/  ENDCOLLECTIVE ;  /* 0x000000000000791b */ /* 0x007fe20003800000 */
.L_x_3339:
[----:B------:R-:W-:Y:S05]  /*e360*/  BSYNC B1 ;  /* 0x0000000000017941 */ /* 0x000fea0003800000 */
.L_x_3338:
        /* <DEDUP_REMOVED lines=9> */
.L_x_3340:
[----:B------:R-:W-:Y:S01]  /*e400*/  MOV R13, R29 ;  /* 0x0000001d000d7202 */ /* 0x000fe20000000f00 */
[----:B------:R-:W-:Y:S01]  /*e410*/  IMAD.MOV.U32 R12, RZ, RZ, 0x1 ;  /* 0x00000001ff0c7424 */ /* 0x000fe200078e00ff */
[----:B------:R-:W-:-:S13]  /*e420*/  IADD3 R2, P0, R14, R8, RZ ;  /* 0x000000080e027210 */ /* 0x000fda0007f1e0ff */
[----:B------:R-:W-:Y:S05]  /*e430*/  WARPSYNC.COLLECTIVE R15, `(.L_x_3341) ;  /* 0x000000000f087348 */ /* 0x000fea0003c00000 */
[----:B------:R0:W1:Y:S02]  /*e440*/  SHFL.IDX P6, R14, R13, R12, R11 ;  /* 0x0000000c0d0e7389 */ /* 0x00006400000c000b */
[----:B01----:R-:W-:Y:S01]  /*e450*/  ENDCOLLECTIVE ;  /* 0x000000000000791b */ /* 0x003fe20003800000 */
.L_x_3341:
[----:B------:R-:W-:-:S05]  /*e460*/  IMAD.X R3, RZ, RZ, R3, P0 ;  /* 0x000000ffff037224 */ /* 0x000fca00000e0603 */
[----:B------:R-:W-:Y:S01]  /*e470*/  @!PT LDS RZ, [RZ] ;  /* 0x00000000fffff984 */ /* 0x000fe20000000800 */
[----:B------:R-:W-:Y:S01]  /*e480*/  @!PT LDS RZ, [RZ] ;  /* 0x00000000fffff984 */ /* 0x000fe20000000800 */
[----:B------:R-:W-:Y:S01]  /*e490*/  @!PT LDS RZ, [RZ] ;  /* 0x00000000fffff984 */ /* 0x000fe20000000800 */
[----:B------:R0:W-:Y:S01]  /*e4a0*/  LDGSTS.E.BYPASS.LTC128B.128 [R27+0x22400], desc[UR36][R2.64], !P1 ;  /* 0x22400000021b7fae */ /* 0x0001e2000c901d64 */
[----:B------:R-:W-:Y:S01]  /*e4b0*/  MOV R13, R26 ;  /* 0x0000001a000d7202 */ /* 0x000fe20000000f00 */
[----:B0-----:R-:W-:-:S07]  /*e4c0*/  IMAD.MOV.U32 R3, RZ, RZ, R14 ;  /* 0x000000ffff037224 */ /* 0x001fce00078e000e */
[----:B------:R-:W-:Y:S05]  /*e4d0*/  WARPSYNC.COLLECTIVE R15, `(.L_x_3342) ;  /* 0x000000000f087348 */ /* 0x000fea0003c00000 */
[----:B------:R0:W1:Y:S02]  /*e4e0*/  SHFL.IDX P6, R14, R13, R12, R11 ;  /* 0x0000000c0d0e7389 */ /* 0x00006400000c000b */
[----:B01----:R-:W-:Y:S01]  /*e4f0*/  ENDCOLLECTIVE ;  /* 0x000000000000791b */ /* 0x003fe20003800000 */
.L_x_3342:
[----:B------:R-:W-:Y:S01]  /*e500*/  IMAD.MOV.U32 R13, RZ, RZ, R29 ;  /* 0x000000ffff0d7224 */ /* 0x000fe200078e001d */
[----:B------:R-:W-:Y:S02]  /*e510*/  MOV R12, 0x2 ;  /* 0x00000002000c7802 */ /* 0x000fe40000000f00 */
[----:B------:R-:W-:-:S13]  /*e520*/  IADD3 R2, P0, R14, R8, RZ ;  /* 0x000000080e027210 */ /* 0x000fda0007f1e0ff */
[----:B------:R-:W-:Y:S05]  /*e530*/  WARPSYNC.COLLECTIVE R15, `(.L_x_3343) ;  /* 0x000000000f087348 */ /* 0x000fea0003c00000 */
[----:B------:R0:W1:Y:S02]  /*e540*/  SHFL.IDX P6, R14, R13, R12, R11 ;  /* 0x0000000c0d0e7389 */ /* 0x00006400000c000b */
[----:B01----:R-:W-:Y:S01]  /*e550*/  ENDCOLLECTIVE ;  /* 0x000000000000791b */ /* 0x003fe20003800000 */
.L_x_3343:
[----:B------:R-:W-:-:S05]  /*e560*/  IMAD.X R3, RZ, RZ, R3, P0 ;  /* 0x000000ffff037224 */ /* 0x000fca00000e0603 */
[----:B------:R-:W-:Y:S01]  /*e570*/  @!PT LDS RZ, [RZ] ;  /* 0x00000000fffff984 */ /* 0x000fe20000000800 */
[----:B------:R-:W-:Y:S01]  /*e580*/  @!PT LDS RZ, [RZ] ;  /* 0x00000000fffff984 */ /* 0x000fe20000000800 */
[----:B------:R-:W-:Y:S01]  /*e590*/  @!PT LDS RZ, [RZ] ;  /* 0x00000000fffff984 */ /* 0x000fe20000000800 */
[----:B------:R0:W-:Y:S01]  /*e5a0*/  LDGSTS.E.BYPASS.LTC128B.128 [R27+0x22c00], desc[UR36][R2.64], !P1 ;  /* 0x22c00000021b7fae */ /* 0x0001e2000c901d64 */
[----:B------:R-:W-:Y:S02]  /*e5b0*/  IMAD.MOV.U32 R13, RZ, RZ, R26 ;  /* 0x000000ffff0d7224 */ /* 0x000fe400078e001a */
[----:B0-----:R-:W-:-:S07]  /*e5c0*/  IMAD.MOV.U32 R3, RZ, RZ, R14 ;  /* 0x000000ffff037224 */ /* 0x001fce00078e000e */
[----:B------:R-:W-:Y:S05]  /*e5d0*/  WARPSYNC.COLLECTIVE R15, `(.L_x_3344) ;  /* 0x000000000f087348 */ /* 0x000fea0003c00000 */
[----:B------:R0:W1:Y:S02]  /*e5e0*/  SHFL.IDX P6, R14, R13, R12, R11 ;  /* 0x0000000c0d0e7389 */ /* 0x00006400000c000b */
[----:B01----:R-:W-:Y:S01]  /*e5f0*/  ENDCOLLECTIVE ;  /* 0x000000000000791b */ /* 0x003fe20003800000 */
.L_x_3344:
[----:B------:R-:W-:Y:S02]  /*e600*/  IMAD.MOV.U32 R13, RZ, RZ, R29 ;  /* 0x000000ffff0d7224 */ /* 0x000fe400078e001d */
[----:B------:R-:W-:Y:S01]  /*e610*/  IMAD.MOV.U32 R12, RZ, RZ, 0x3 ;  /* 0x00000003ff0c7424 */ /* 0x000fe200078e00ff */
[----:B------:R-:W-:-:S13]  /*e620*/  IADD3 R2, P0, R14, R8, RZ ;  /* 0x000000080e027210 */ /* 0x000fda0007f1e0ff */
[----:B------:R-:W-:Y:S05]  /*e630*/  WARPSYNC.COLLECTIVE R15, `(.L_x_3345) ;  /* 0x000000000f087348 */ /* 0x000fea0003c00000 */
[----:B------:R0:W1:Y:S02]  /*e640*/  SHFL.IDX P6, R14, R13, R12, R11 ;  /* 0x0000000c0d0e7389 */ /* 0x00006400000c000b */
[----:B01----:R-:W-:Y:S01]  /*e650*/  ENDCOLLECTIVE ;  /* 0x000000000000791b */ /* 0x003fe20003800000 */
.L_x_3345:
[----:B------:R-:W-:-:S05]  /*e660*/  IADD3.X R3, RZ, R3, RZ, P0, !PT ;  /* 0x00000003ff037210 */ /* 0x000fca00007fe4ff */
[----:B------:R-:W-:Y:S01]  /*e670*/  @!PT LDS RZ, [RZ] ;  /* 0x00000000fffff984 */ /* 0x000fe20000000800 */
[----:B------:R-:W-:Y:S01]  /*e680*/  @!PT LDS RZ, [RZ] ;  /* 0x00000000fffff984 */ /* 0x000fe20000000800 */
[----:B------:R-:W-:Y:S01]  /*e690*/  @!PT LDS RZ, [RZ] ;  /* 0x00000000fffff984 */ /* 0x000fe20000000800 */
[----:B------:R0:W-:Y:S01]  /*e6a0*/  LDGSTS.E.BYPASS.LTC128B.128 [R27+0x23400], desc[UR36][R2.64], !P1 ;  /* 0x23400000021b7fae */ /* 0x0001e2000c901d64 */
[----:B------:R-:W-:Y:S01]  /*e6b0*/  IMAD.MOV.U32 R13, RZ, RZ, R26 ;  /* 0x000000ffff0d7224 */ /* 0x000fe200078e001a */
[----:B------:R-:W-:-:S07]  /*e6c0*/  MOV R34, R14 ;  /* 0x0000000e00227202 */ /* 0x000fce0000000f00 */
[----:B0-----:R-:W-:Y:S05]  /*e6d0*/  WARPSYNC.COLLECTIVE R15, `(.L_x_3346) ;  /* 0x000000000f087348 */ /* 0x001fea0003c00000 */
[----:B------:R1:W2:Y:S02]  /*e6e0*/  SHFL.IDX P6, R14, R13, R12, R11 ;  /* 0x0000000c0d0e7389 */ /* 0x0002a400000c000b */
[----:B012---:R-:W-:Y:S01]  /*e6f0*/  ENDCOLLECTIVE ;  /* 0x000000000000791b */ /* 0x007fe20003800000 */
.L_x_3346:
[----:B------:R-:W-:Y:S05]  /*e700*/  BRA `(.L_x_3347) ;  /* 0xffffffd800707947 */ /* 0x000fea000383ffff */
.L_x_3285:
[----:B---3--:R3:W4:Y:S02]  /*e710*/  SYNCS.PHASECHK.TRANS64.TRYWAIT P0, [R10+URZ+0x28c60], R20 ;  /* 0x028c60140a0075a7 */ /* 0x008724000800017f */
[----:B----4-:R-:W-:Y:S05]  /*e720*/  @!P0 NANOSLEEP.SYNCS 0x989680 ;  /* 0x009896800000895d */ /* 0x010fea0003900000 */
[----:B------:R-:W4:Y:S02]  /*e730*/  @!P0 SYNCS.PHASECHK.TRANS64 P0, [R10+URZ+0x28c60], R20 ;  /* 0x028c60140a0085a7 */ /* 0x000f24000800007f */
[----:B----4-:R-:W-:Y:S05]  /*e740*/  @!P0 BRA `(.L_x_3285) ;  /* 0xfffffffc00f08947 */ /* 0x010fea000383ffff */
[----:B------:R-:W-:Y:S05]  /*e750*/  BRA `(.L_x_3348) ;  /* 0xffffffd800bc7947 */ /* 0x000fea000383ffff */
.L_x_3286:
[----:B------:R-:W-:Y:S01]  /*e760*/  BSSY B1, `(.L_x_3349) ;  /* 0x0000008000017945 */ /* 0x000fe20003800000 */
[----:B------:R-:W-:Y:S01]  /*e770*/  IMAD.MOV.U32 R13, RZ, RZ, R19 ;  /* 0x000000ffff0d7224 */ /* 0x000fe200078e0013 */
[----:B------:R-:W-:Y:S01]  /*e780*/  MOV R12, RZ ;  /* 0x000000ff000c7202 */ /* 0x000fe20000000f00 */
[----:B------:R-:W-:Y:S02]  /*e790*/  IMAD.MOV.U32 R11, RZ, RZ, 0x181f ;  /* 0x0000181fff0b7424 */ /* 0x000fe400078e00ff */
[----:B------:R-:W-:-:S07]  /*e7a0*/  IMAD.MOV.U32 R15, RZ, RZ, -0x1 ;  /* 0xffffffffff0f7424 */ /* 0x000fce00078e00ff */
[----:B-123--:R-:W-:Y:S05]  /*e7b0*/  WARPSYNC.COLLECTIVE R15, `(.L_x_3350) ;  /* 0x000000000f087348 */ /* 0x00efea0003c00000 */
[----:B------:R0:W4:Y:S02]  /*e7c0*/  SHFL.IDX P6, R14, R13, R12, R11 ;  /* 0x0000000c0d0e7389 */ /* 0x00012400000c000b */
[----:B01234-:R-:W-:Y:S01]  /*e7d0*/  ENDCOLLECTIVE ;  /* 0x000000000000791b */ /* 0x01ffe20003800000 */
.L_x_3350:
[----:B------:R-:W-:Y:S05]  /*e7e0*/  BSYNC B1 ;  /* 0x0000000000017941 */ /* 0x000fea0003800000 */
.L_x_3349:
[----:B------:R-:W-:Y:S01]  /*e7f0*/  IMAD.MOV.U32 R13, RZ, RZ, R18 ;  /* 0x000000ffff0d7224 */ /* 0x000fe200078e0012 */
[----:B------:R-:W-:Y:S01]  /*e800*/  MOV R11, 0x181f ;  /* 0x0000181f000b7802 */ /* 0x000fe20000000f00 */
[----:B------:R-:W-:Y:S01]  /*e810*/  IMAD.MOV.U32 R12, RZ, RZ, RZ ;  /* 0x000000ffff0c7224 */ /* 0x000fe200078e00ff */
[----:B------:R-:W-:Y:S01]  /*e820*/  MOV R3, R14 ;  /* 0x0000000e00037202 */ /* 0x000fe20000000f00 */
[----:B------:R-:W-:Y:S01]  /*e830*/  IMAD.MOV.U32 R15, RZ, RZ, -0x1 ;  /* 0xffffffffff0f7424 */ /* 0x000fe200078e00ff */
[----:B------:R-:W-:Y:S02]  /*e840*/  LEA R17, R17, UR43, 0x1 ;  /* 0x0000002b11117c11 */ /* 0x000fe4000f8e08ff */
[----:B------:R-:W-:-:S13]  /*e850*/  LOP3.LUT P2, RZ, R16, 0x20, RZ, 0xc0, !PT ;  /* 0x0000002010ff7812 */ /* 0x000fda000784c0ff */
[----:B------:R-:W-:Y:S05]  /*e860*/  WARPSYNC.COLLECTIVE R15, `(.L_x_3351) ;  /* 0x000000000f087348 */ /* 0x000fea0003c00000 */
[----:B------:R0:W1:Y:S02]  /*e870*/  SHFL.IDX P6, R14, R13, R12, R11 ;  /* 0x0000000c0d0e7389 */ /* 0x00006400000c000b */
[----:B01----:R-:W-:Y:S01]  /*e880*/  ENDCOLLECTIVE ;  /* 0x000000000000791b */ /* 0x003fe20003800000 */
.L_x_3351:
[C---:B------:R-:W-:Y:S02]  /*e890*/  LOP3.LUT P1, RZ, R16.reuse, 0x10, RZ, 0xc0, !PT ;  /* 0x0000001010ff7812 */ /* 0x040fe4000782c0ff */
[----:B------:R-:W-:Y:S02]  /*e8a0*/  P2R R4, PR, RZ, 0x20 ;  /* 0x00000020ff047803 */ /* 0x000fe40000000000 */
[----:B------:R-:W-:Y:S01]  /*e8b0*/  MOV R13, R19 ;  /* 0x00000013000d7202 */ /* 0x000fe20000000f00 */
[----:B------:R-:W-:Y:S01]  /*e8c0*/  IMAD.MOV.U32 R12, RZ, RZ, 0x1 ;  /* 0x00000001ff0c7424 */ /* 0x000fe200078e00ff */
[----:B------:R-:W-:Y:S02]  /*e8d0*/  LOP3.LUT P6, RZ, R16, 0x40, RZ, 0xc0, !PT ;  /* 0x0000004010ff7812 */ /* 0x000fe400078cc0ff */
[----:B------:R-:W-:-:S05]  /*e8e0*/  IADD3 R2, P0, R14, R8, RZ ;  /* 0x000000080e027210 */ /* 0x000fca0007f1e0ff */
[----:B------:R-:W-:Y:S01]  /*e8f0*/  IMAD.X R3, RZ, RZ, R3, P0 ;  /* 0x000000ffff037224 */ /* 0x000fe200000e0603 */
[----:B------:R-:W-:-:S05]  /*e900*/  ISETP.NE.U32.AND P0, PT, R28, RZ, PT ;  /* 0x000000ff1c00720c */ /* 0x000fca0003f05070 */
[----:B------:R-:W-:Y:S01]  /*e910*/  @!PT LDS RZ, [RZ] ;  /* 0x00000000fffff984 */ /* 0x000fe20000000800 */
[----:B------:R-:W-:Y:S01]  /*e920*/  @!PT LDS RZ, [RZ] ;  /* 0x00000000fffff984 */ /* 0x000fe20000000800 */
[----:B------:R-:W-:Y:S01]  /*e930*/  @!PT LDS RZ, [RZ] ;  /* 0x00000000fffff984 */ /* 0x000fe20000000800 */
[----:B------:R0:W-:Y:S08]  /*e940*/  LDGSTS.E.BYPASS.LTC128B.128 [R17+0x400], desc[UR36][R2.64], !P6 ;  /* 0x0040000002117fae */ /* 0x0001f0000f101d64 */
[----:B0-----:R-:W-:Y:S05]  /*e950*/  WARPSYNC.COLLECTIVE R15, `(.L_x_3352) ;  /* 0x000000000f087348 */ /* 0x001fea0003c00000 */
[----:B------:R1:W2:Y:S02]  /*e960*/  SHFL.IDX P6, R14, R13, R12, R11 ;  /* 0x0000000c0d0e7389 */ /* 0x0002a400000c000b */
[----:B012---:R-:W-:Y:S01]  /*e970*/  ENDCOLLECTIVE ;  /* 0x000000000000791b */ /* 0x007fe20003800000 */
.L_x_3352:
[----:B------:R-:W-:Y:S01]  /*e980*/  @!PT LDS RZ, [RZ] ;  /* 0x00000000fffff984 */ /* 0x000fe20000000800 */
[----:B------:R-:W-:Y:S01]  /*e990*/  @!PT LDS RZ, [RZ] ;  /* 0x00000000fffff984 */ /* 0x000fe20000000800 */
[----:B------:R-:W-:Y:S01]  /*e9a0*/  @!PT LDS RZ, [RZ] ;  /* 0x00000000fffff984 */ /* 0x000fe20000000800 */
[----:B------:R0:W-:Y:S04]  /*e9b0*/  LDGSTS.E.BYPASS.LTC128B.128 [R17+0x2400], desc[UR36][R2.64+0x80], !P2 ;  /* 0x0240008002117fae */ /* 0x0001e8000d101d64 */
[----:B------:R0:W-:Y:S01]  /*e9c0*/  LDGSTS.E.BYPASS.LTC128B.128 [R17+0x4400], desc[UR36][R2.64+0x100], !P1 ;  /* 0x0440010002117fae */ /* 0x0001e2000c901d64 */
[----:B------:R-:W-:-:S03]  /*e9d0*/  ISETP.NE.U32.AND P1, PT, R25, RZ, PT ;  /* 0x000000ff1900720c */ /* 0x000fc60003f25070 */
[----:B------:R0:W-:Y:S01]  /*e9e0*/  LDGSTS.E.BYPASS.LTC128B.128 [R17+0x6400], desc[UR36][R2.64+0x180], !P5 ;  /* 0x0640018002117fae */ /* 0x0001e2000e901d64 */
[----:B------:R-:W-:Y:S02]  /*e9f0*/  LOP3.LUT P5, RZ, R16, 0x40, RZ, 0xc0, !PT ;  /* 0x0000004010ff7812 */ /* 0x000fe400078ac0ff */
[----:B------:R-:W-:Y:S01]  /*ea00*/  MOV R13, R18 ;  /* 0x00000012000d7202 */ /* 0x000fe20000000f00 */
[----:B------:R0:W-:Y:S04]  /*ea10*/  LDGSTS.E.BYPASS.LTC128B.128 [R17+0x8400], desc[UR36][R2.64+0x200], !P4 ;  /* 0x0840020002117fae */ /* 0x0001e8000e101d64 */
[----:B------:R0:W-:Y:S01]  /*ea20*/  LDGSTS.E.BYPASS.LTC128B.128 [R17+0xa400], desc[UR36][R2.64+0x280], !P3 ;  /* 0x0a40028002117fae */ /* 0x0001e2000d901d64 */
[----:B------:R-:W-:-:S03]  /*ea30*/  IMAD.MOV.U32 R5, RZ, RZ, R14 ;  /* 0x000000ffff057224 */ /* 0x000fc600078e000e */
[----:B------:R0:W-:Y:S04]  /*ea40*/  LDGSTS.E.BYPASS.LTC128B.128 [R17+0xc400], desc[UR36][R2.64+0x300], P0 ;  /* 0x0c40030002117fae */ /* 0x0001e80008101d64 */
[----:B0-----:R-:W-:Y:S05]  /*ea50*/  WARPSYNC.COLLECTIVE R15, `(.L_x_3353) ;  /* 0x000000000f087348 */ /* 0x001fea0003c00000 */
[----:B------:R1:W2:Y:S02]  /*ea60*/  SHFL.IDX P6, R14, R13, R12, R11 ;  /* 0x0000000c0d0e7389 */ /* 0x0002a400000c000b */
[----:B012---:R-:W-:Y:S01]  /*ea70*/  ENDCOLLECTIVE ;  /* 0x000000000000791b */ /* 0x007fe20003800000 */
.L_x_3353:
[----:B------:R-:W-:Y:S01]  /*ea80*/  @!PT LDS RZ, [RZ] ;  /* 0x00000000fffff984 */ /* 0x000fe20000000800 */
[----:B------:R-:W-:Y:S01]  /*ea90*/  @!PT LDS RZ, [RZ] ;  /* 0x00000000fffff984 */ /* 0x000fe20000000800 */
[----:B------:R-:W-:Y:S01]  /*eaa0*/  @!PT LDS RZ, [RZ] ;  /* 0x00000000fffff984 */ /* 0x000fe20000000800 */
[----:B------:R0:W-:Y:S01]  /*eab0*/  LDGSTS.E.BYPASS.LTC128B.128 [R17+0xe400], desc[UR36][R2.64+0x380], P1 ;  /* 0x0e40038002117fae */ /* 0x0001e20008901d64 */
[----:B------:R-:W-:Y:S01]  /*eac0*/  IMAD.MOV.U32 R13, RZ, RZ, R19 ;  /* 0x000000ffff0d7224 */ /* 0x000fe200078e0013 */
[----:B------:R-:W-:Y:S02]  /*ead0*/  MOV R12, 0x2 ;  /* 0x00000002000c7802 */ /* 0x000fe40000000f00 */
[----:B0-----:R-:W-:Y:S02]  /*eae0*/  IADD3 R2, P2, R14, R8, RZ ;  /* 0x000000080e027210 */ /* 0x001fe40007f5e0ff */
[----:B------:R-:W-:-:S03]  /*eaf0*/  LOP3.LUT P6, RZ, R16, 0x10, RZ, 0xc0, !PT ;  /* 0x0000001010ff7812 */ /* 0x000fc600078cc0ff */
[----:B------:R-:W-:Y:S01]  /*eb00*/  IMAD.X R3, RZ, RZ, R5, P2 ;  /* 0x000000ffff037224 */ /* 0x000fe200010e0605 */
[----:B------:R-:W-:-:S04]  /*eb10*/  LOP3.LUT P2, RZ, R16, 0x20, RZ, 0xc0, !PT ;  /* 0x0000002010ff7812 */ /* 0x000fc8000784c0ff */
[----:B------:R0:W-:Y:S01]  /*eb20*/  LDGSTS.E.BYPASS.LTC128B.128 [R17+0xc00], desc[UR36][R2.64], !P5 ;  /* 0x00c0000002117fae */ /* 0x0001e2000e901d64 */
[----:B------:R-:W-:-:S04]  /*eb30*/  ISETP.NE.AND P5, PT, R4, RZ, PT ;  /* 0x000000ff0400720c */ /* 0x000fc80003fa5270 */
[----:B------:R-:W-:-:S04]  /*eb40*/  P2R R4, PR, RZ, 0x20 ;  /* 0x00000020ff047803 */ /* 0x000fc80000000000 */
[----:B------:R0:W-:Y:S04]  /*eb50*/  LDGSTS.E.BYPASS.LTC128B.128 [R17+0x2c00], desc[UR36][R2.64+0x80], !P2 ;  /* 0x02c0008002117fae */ /* 0x0001e8000d101d64 */
[----:B------:R0:W-:Y:S02]  /*eb60*/  LDGSTS.E.BYPASS.LTC128B.128 [R17+0x4c00], desc[UR36][R2.64+0x100], !P6 ;  /* 0x04c0010002117fae */ /* 0x0001e4000f101d64 */
[----:B0-----:R-:W-:Y:S05]  /*eb70*/  WARPSYNC.COLLECTIVE R15, `(.L_x_3354) ;  /* 0x000000000f087348 */ /* 0x001fea0003c00000 */
[----:B------:R1:W2:Y:S02]  /*eb80*/  SHFL.IDX P6, R14, R13, R12, R11 ;  /* 0x0000000c0d0e7389 */ /* 0x0002a400000c000b */
[----:B012---:R-:W-:Y:S01]  /*eb90*/  ENDCOLLECTIVE ;  /* 0x000000000000791b */ /* 0x007fe20003800000 */
.L_x_3354:
[----:B------:R-:W-:Y:S01]  /*eba0*/  @!PT LDS RZ, [RZ] ;  /* 0x00000000fffff984 */ /* 0x000fe20000000800 */
[----:B------:R-:W-:Y:S01]  /*ebb0*/  @!PT LDS RZ, [RZ] ;  /* 0x00000000fffff984 */ /* 0x000fe20000000800 */
[----:B------:R-:W-:Y:S01]  /*ebc0*/  @!PT LDS RZ, [RZ] ;  /* 0x00000000fffff984 */ /* 0x000fe20000000800 */
[----:B------:R0:W-:Y:S01]  /*ebd0*/  LDGSTS.E.BYPASS.LTC128B.128 [R17+0x6c00], desc[UR36][R2.64+0x180], !P5 ;  /* 0x06c0018002117fae */ /* 0x0001e2000e901d64 */
[----:B------:R-:W-:-:S03]  /*ebe0*/  LOP3.LUT P5, RZ, R16, 0x40, RZ, 0xc0, !PT ;  /* 0x0000004010ff7812 */ /* 0x000fc600078ac0ff */
[----:B------:R0:W-:Y:S04]  /*ebf0*/  LDGSTS.E.BYPASS.LTC128B.128 [R17+0x8c00], desc[UR36][R2.64+0x200], !P4 ;  /* 0x08c0020002117fae */ /* 0x0001e8000e101d64 */
[----:B------:R0:W-:Y:S01]  /*ec00*/  LDGSTS.E.BYPASS.LTC128B.128 [R17+0xac00], desc[UR36][R2.64+0x280], !P3 ;  /* 0x0ac0028002117fae */ /* 0x0001e2000d901d64 */
[----:B------:R-:W-:-:S03]  /*ec10*/  IMAD.MOV.U32 R13, RZ, RZ, R18 ;  /* 0x000000ffff0d7224 */ /* 0x000fc600078e0012 */
[----:B------:R0:W-:Y:S04]  /*ec20*/  LDGSTS.E.BYPASS.LTC128B.128 [R17+0xcc00], desc[UR36][R2.64+0x300], P0 ;  /* 0x0cc0030002117fae */ /* 0x0001e80008101d64 */
[----:B------:R0:W-:Y:S01]  /*ec30*/  LDGSTS.E.BYPASS.LTC128B.128 [R17+0xec00], desc[UR36][R2.64+0x380], P1 ;  /* 0x0ec0038002117fae */ /* 0x0001e20008901d64 */
[----:B------:R-:W-:-:S07]  /*ec40*/  IMAD.MOV.U32 R20, RZ, RZ, R14 ;  /* 0x000000ffff147224 */ /* 0x000fce00078e000e */
[----:B0-----:R-:W-:Y:S05]  /*ec50*/  WARPSYNC.COLLECTIVE R15, `(.L_x_3355) ;  /* 0x000000000f087348 */ /* 0x001fea0003c00000 */
[----:B------:R1:W2:Y:S02]  /*ec60*/  SHFL.IDX P6, R14, R13, R12, R11 ;  /* 0x0000000c0d0e7389 */ /* 0x0002a400000c000b */
[----:B012---:R-:W-:Y:S01]  /*ec70*/  ENDCOLLECTIVE ;  /* 0x000000000000791b */ /* 0x007fe20003800000 */
.L_x_3355:
[----:B------:R-:W-:Y:S02]  /*ec80*/  IMAD.MOV.U32 R13, RZ, RZ, R19 ;  /* 0x000000ffff0d7224 */ /* 0x000fe400078e0013 */
[----:B------:R-:W-:Y:S01]  /*ec90*/  IMAD.MOV.U32 R12, RZ, RZ, 0x3 ;  /* 0x00000003ff0c7424 */ /* 0x000fe200078e00ff */
[----:B------:R-:W-:Y:S02]  /*eca0*/  IADD3 R2, P2, R14, R8, RZ ;  /* 0x000000080e027210 */ /* 0x000fe40007f5e0ff */
[C---:B------:R-:W-:Y:S02]  /*ecb0*/  LOP3.LUT P6, RZ, R16.reuse, 0x10, RZ, 0xc0, !PT ;  /* 0x0000001010ff7812 */ /* 0x040fe400078cc0ff */
[----:B------:R-:W-:Y:S02]  /*ecc0*/  IADD3.X R3, RZ, R20, RZ, P2, !PT ;  /* 0x00000014ff037210 */ /* 0x000fe400017fe4ff */
[----:B------:R-:W-:-:S03]  /*ecd0*/  LOP3.LUT P2, RZ, R16, 0x20, RZ, 0xc0, !PT ;  /* 0x0000002010ff7812 */ /* 0x000fc6000784c0ff */
[----:B------:R-:W-:Y:S01]  /*ece0*/  @!PT LDS RZ, [RZ] ;  /* 0x00000000fffff984 */ /* 0x000fe20000000800 */
[----:B------:R-:W-:Y:S01]  /*ecf0*/  @!PT LDS RZ, [RZ] ;  /* 0x00000000fffff984 */ /* 0x000fe20000000800 */
[----:B------:R-:W-:Y:S01]  /*ed00*/  @!PT LDS RZ, [RZ] ;  /* 0x00000000fffff984 */ /* 0x000fe20000000800 */
[----:B------:R0:W-:Y:S01]  /*ed10*/  LDGSTS.E.BYPASS.LTC128B.128 [R17+0x1400], desc[UR36][R2.64], !P5 ;  /* 0x0140000002117fae */ /* 0x0001e2000e901d64 */
[----:B------:R-:W-:Y:S01]  /*ed20*/  ISETP.NE.AND P5, PT, R4, RZ, PT ;  /* 0x000000ff0400720c */ /* 0x000fe20003fa5270 */
[----:B------:R-:W-:-:S08]  /*ed30*/  IMAD.MOV.U32 R4, RZ, RZ, RZ ;  /* 0x000000ffff047224 */ /* 0x000fd000078e00ff */
[----:B------:R0:W-:Y:S04]  /*ed40*/  LDGSTS.E.BYPASS.LTC128B.128 [R17+0x3400], desc[UR36][R2.64+0x80], !P2 ;  /* 0x0340008002117fae */ /* 0x0001e8000d101d64 */
[----:B------:R0:W-:Y:S02]  /*ed50*/  LDGSTS.E.BYPASS.LTC128B.128 [R17+0x5400], desc[UR36][R2.64+0x100], !P6 ;  /* 0x0540010002117fae */ /* 0x0001e4000f101d64 */
[----:B0-----:R-:W-:Y:S05]  /*ed60*/  WARPSYNC.COLLECTIVE R15, `(.L_x_3356) ;  /* 0x000000000f087348 */ /* 0x001fea0003c00000 */
[----:B------:R1:W2:Y:S02]  /*ed70*/  SHFL.IDX P6, R14, R13, R12, R11 ;  /* 0x0000000c0d0e7389 */ /* 0x0002a400000c000b */
[----:B012---:R-:W-:Y:S01]  /*ed80*/  ENDCOLLECTIVE ;  /* 0x000000000000791b */ /* 0x007fe20003800000 */
.L_x_3356:
[----:B------:R-:W-:Y:S01]  /*ed90*/  @!PT LDS RZ, [RZ] ;  /* 0x00000000fffff984 */ /* 0x000fe20000000800 */
[----:B------:R-:W-:Y:S01]  /*eda0*/  @!PT LDS RZ, [RZ] ;  /* 0x00000000fffff984 */ /* 0x000fe20000000800 */
[----:B------:R-:W-:Y:S01]  /*edb0*/  @!PT LDS RZ, [RZ] ;  /* 0x00000000fffff984 */ /* 0x000fe20000000800 */
[----:B------:R0:W-:Y:S04]  /*edc0*/  LDGSTS.E.BYPASS.LTC128B.128 [R17+0x7400], desc[UR36][R2.64+0x180], !P5 ;  /* 0x0740018002117fae */ /* 0x0001e8000e901d64 */
[----:B------:R0:W-:Y:S04]  /*edd0*/  LDGSTS.E.BYPASS.LTC128B.128 [R17+0x9400], desc[UR36][R2.64+0x200], !P4 ;  /* 0x0940020002117fae */ /* 0x0001e8000e101d64 */
[----:B------:R0:W-:Y:S01]  /*ede0*/  LDGSTS.E.BYPASS.LTC128B.128 [R17+0xb400], desc[UR36][R2.64+0x280], !P3 ;  /* 0x0b40028002117fae */ /* 0x0001e2000d901d64 */
[----:B------:R-:W-:-:S03]  /*edf0*/  IMAD.MOV.U32 R13, RZ, RZ, R18 ;  /* 0x000000ffff0d7224 */ /* 0x000fc600078e0012 */
[----:B------:R0:W-:Y:S04]  /*ee00*/  LDGSTS.E.BYPASS.LTC128B.128 [R17+0xd400], desc[UR36][R2.64+0x300], P0 ;  /* 0x0d40030002117fae */ /* 0x0001e80008101d64 */
[----:B------:R0:W-:Y:S01]  /*ee10*/  LDGSTS.E.BYPASS.LTC128B.128 [R17+0xf400], desc[UR36][R2.64+0x380], P1 ;  /* 0x0f40038002117fae */ /* 0x0001e20008901d64 */
[----:B------:R-:W-:-:S07]  /*ee20*/  MOV R19, R14 ;  /* 0x0000000e00137202 */ /* 0x000fce0000000f00 */
[----:B0-----:R-:W-:Y:S05]  /*ee30*/  WARPSYNC.COLLECTIVE R15, `(.L_x_3357) ;  /* 0x000000000f087348 */ /* 0x001fea0003c00000 */
[----:B------:R1:W2:Y:S02]  /*ee40*/  SHFL.IDX P6, R14, R13, R12, R11 ;  /* 0x0000000c0d0e7389 */ /* 0x0002a400000c000b */
[----:B012---:R-:W-:Y:S01]  /*ee50*/  ENDCOLLECTIVE ;  /* 0x000000000000791b */ /* 0x007fe20003800000 */
.L_x_3357:
[----:B------:R-:W-:Y:S05]  /*ee60*/  BRA `(.L_x_3358) ;  /* 0xffffffd800307947 */ /* 0x000fea000383ffff */
.L_x_3291:
[----:B0-----:R0:W1:Y:S02]  /*ee70*/  SYNCS.PHASECHK.TRANS64.TRYWAIT P0, [R5+URZ+0x28c20], R4 ;  /* 0x028c2004050075a7 */ /* 0x001064000800017f */
[----:B-1----:R-:W-:Y:S05]  /*ee80*/  @!P0 NANOSLEEP.SYNCS 0x989680 ;  /* 0x009896800000895d */ /* 0x002fea0003900000 */
[----:B------:R-:W1:Y:S02]  /*ee90*/  @!P0 SYNCS.PHASECHK.TRANS64 P0, [R5+URZ+0x28c20], R4 ;  /* 0x028c2004050085a7 */ /* 0x000e64000800007f */
[----:B-1----:R-:W-:Y:S05]  /*eea0*/  @!P0 BRA `(.L_x_3291) ;  /* 0xfffffffc00f08947 */ /* 0x002fea000383ffff */
[----:B------:R-:W-:Y:S05]  /*eeb0*/  BRA `(.L_x_3359) ;  /* 0xffffffd800dc7947 */ /* 0x000fea000383ffff */
.L_x_3292:
        /* <DEDUP_REMOVED lines=8> */
[----:B0-2--5:R-:W-:Y:S05]  /*ef40*/  WARPSYNC.COLLECTIVE R15, `(.L_x_3361) ;  /* 0x000000000f087348 */ /* 0x025fea0003c00000 */
[----:B------:R1:W3:Y:S02]  /*ef50*/  SHFL.IDX P6, R14, R13, R12, R11 ;  /* 0x0000000c0d0e7389 */ /* 0x0002e400000c000b */
[----:B0123-5:R-:W-:Y:S01]  /*ef60*/  ENDCOLLECTIVE ;  /* 0x000000000000791b */ /* 0x02ffe20003800000 */
.L_x_3361:
[----:B------:R-:W-:Y:S05]  /*ef70*/  BSYNC B0 ;  /* 0x0000000000007941 */ /* 0x000fea0003800000 */
.L_x_3360:
[----:B------:R-:W-:Y:S05]  /*ef80*/  BRA `(.L_x_3362) ;  /* 0xffffffd800c47947 */ /* 0x000fea000383ffff */
.L_x_3293:
[----:B------:R-:W-:Y:S01]  /*ef90*/  BSSY B0, `(.L_x_3363) ;  /* 0x0000006000007945 */ /* 0x000fe20003800000 */
[----:B------:R-:W-:-:S07]  /*efa0*/  IMAD.MOV.U32 R15, RZ, RZ, -0x1 ;  /* 0xffffffffff0f7424 */ /* 0x000fce00078e00ff */
[----:B012--5:R-:W-:Y:S05]  /*efb0*/  WARPSYNC.COLLECTIVE R15, `(.L_x_3364) ;  /* 0x000000000f0c7348 */ /* 0x027fea0003c00000 */
[----:B------:R-:W-:Y:S02]  /*efc0*/  ELECT P6, UR62, PT ;  /* 0x00000000003e782f */ /* 0x000fe400038c0000 */
[----:B------:R-:W-:Y:S01]  /*efd0*/  MOV R14, UR62 ;  /* 0x0000003e000e7c02 */ /* 0x000fe20008000f00 */
[----:B012--5:R-:W-:Y:S10]  /*efe0*/  ENDCOLLECTIVE ;  /* 0x000000000000791b */ /* 0x027ff40003800000 */
.L_x_3364:
[----:B------:R-:W-:Y:S05]  /*eff0*/  BSYNC B0 ;  /* 0x0000000000007941 */ /* 0x000fea0003800000 */
.L_x_3363:
[----:B------:R-:W-:Y:S05]  /*f000*/  BRA `(.L_x_3365) ;  /* 0xffffffd800b87947 */ /* 0x000fea000383ffff */
.L_x_3295:
[----:B0-----:R0:W1:Y:S02]  /*f010*/  SYNCS.PHASECHK.TRANS64.TRYWAIT P1, [R4+URZ+0x28c40], R3 ;  /* 0x028c4003040075a7 */ /* 0x001064000802017f */
[----:B-1----:R-:W-:Y:S05]  /*f020*/  @!P1 NANOSLEEP.SYNCS 0x989680 ;  /* 0x009896800000995d */ /* 0x002fea0003900000 */
[----:B------:R-:W1:Y:S02]  /*f030*/  @!P1 SYNCS.PHASECHK.TRANS64 P1, [R4+URZ+0x28c40], R3 ;  /* 0x028c4003040095a7 */ /* 0x000e64000802007f */
[----:B-1----:R-:W-:Y:S05]  /*f040*/  @!P1 BRA `(.L_x_3295) ;  /* 0xfffffffc00f09947 */ /* 0x002fea000383ffff */
[----:B------:R-:W-:Y:S05]  /*f050*/  BRA `(.L_x_3366) ;  /* 0xffffffd800d87947 */ /* 0x000fea000383ffff */
.L_x_3297:
[----:B-1----:R1:W3:Y:S02]  /*f060*/  SYNCS.PHASECHK.TRANS64.TRYWAIT P1, [R5+URZ+0x28c40], R0 ;  /* 0x028c4000050075a7 */ /* 0x0022e4000802017f */
[----:B---3--:R-:W-:Y:S05]  /*f070*/  @!P1 NANOSLEEP.SYNCS 0x989680 ;  /* 0x009896800000995d */ /* 0x008fea0003900000 */
[----:B------:R-:W3:Y:S02]  /*f080*/  @!P1 SYNCS.PHASECHK.TRANS64 P1, [R5+URZ+0x28c40], R0 ;  /* 0x028c4000050095a7 */ /* 0x000ee4000802007f */
[----:B---3--:R-:W-:Y:S05]  /*f090*/  @!P1 BRA `(.L_x_3297) ;  /* 0xfffffffc00f09947 */ /* 0x008fea000383ffff */
[----:B------:R-:W-:Y:S05]  /*f0a0*/  BRA `(.L_x_3367) ;  /* 0xffffffd800e47947 */ /* 0x000fea000383ffff */
.L_x_3299:
[----:B---3--:R3:W4:Y:S02]  /*f0b0*/  SYNCS.PHASECHK.TRANS64.TRYWAIT P1, [R4+URZ+0x28c60], R3 ;  /* 0x028c6003040075a7 */ /* 0x008724000802017f */
[----:B----4-:R-:W-:Y:S05]  /*f0c0*/  @!P1 NANOSLEEP.SYNCS 0x989680 ;  /* 0x009896800000995d */ /* 0x010fea0003900000 */
[----:B------:R-:W4:Y:S02]  /*f0d0*/  @!P1 SYNCS.PHASECHK.TRANS64 P1, [R4+URZ+0x28c60], R3 ;  /* 0x028c6003040095a7 */ /* 0x000f24000802007f */
[----:B----4-:R-:W-:Y:S05]  /*f0e0*/  @!P1 BRA `(.L_x_3299) ;  /* 0xfffffffc00f09947 */ /* 0x010fea000383ffff */
[----:B------:R-:W-:Y:S05]  /*f0f0*/  BRA `(.L_x_3368) ;  /* 0xffffffd800e07947 */ /* 0x000fea000383ffff */
.L_x_3369:
        /* <DEDUP_REMOVED lines=16> */
.L_x_15640:


//--------------------- .text._ZN7cutlass13device_kernelIN5flash11enable_sm90INS1_16FlashAttnFwdSm90INS1_25CollectiveMainloopFwdSm90ILi2EN4cute5tupleIJNS5_1CILi1EEES8_S8_EEENS6_IJNS7_ILi64EEESA_SA_EEELi512ENS_10bfloat16_tEfNS_4arch4Sm90ELb0ELb0ELb0ELb0ELb1ELb0ELb1ELb0ELb0ELb1ELb1ELb0EEENS1_21CollectiveEpilogueFwdINS6_IJSA_NS7_ILi512EEESA_EEES9_SC_SE_Li256ELb0ELb1ELb1ELb0EEENS1_19SingleTileSchedulerILb0ELb1ELb1ELi64EEEEEEEEEvNT_6ParamsE --------------------------
	.section	.text._ZN7cutlass13device_kernelIN5flash11enable_sm90INS1_16FlashAttnFwdSm90INS1_25CollectiveMainloopFwdSm90ILi2EN4cute5tupleIJNS5_1CILi1EEES8_S8_EEENS6_IJNS7_ILi64EEESA_SA_EEELi512ENS_10bfloat16_tEfNS_4arch4Sm90ELb0ELb0ELb0ELb0ELb1ELb0ELb1ELb0ELb0ELb1ELb1ELb0EEENS1_21CollectiveEpilogueFwdINS6_IJSA_NS7_ILi512EEESA_EEES9_SC_SE_Li256ELb0ELb1ELb1ELb0EEENS1_19SingleTileSchedulerILb0ELb1ELb1ELi64EEEEEEEEEvNT_6ParamsE,"ax",@progbits
	.align	128
.text._ZN7cutlass13device_kernelIN5flash11enable_sm90INS1_16FlashAttnFwdSm90INS1_25CollectiveMainloopFwdSm90ILi2EN4cute5tupleIJNS5_1CILi1EEES8_S8_EEENS6_IJNS7_ILi64EEESA_SA_EEELi512ENS_10bfloat16_tEfNS_4arch4Sm90ELb0ELb0ELb0ELb0ELb1ELb0ELb1ELb0ELb0ELb1ELb1ELb0EEENS1_21CollectiveEpilogueFwdINS6_IJSA_NS7_ILi512EEESA_EEES9_SC_SE_Li256ELb0ELb1ELb1ELb0EEENS1_19SingleTileSchedulerILb0ELb1ELb1ELi64EEEEEEEEEvNT_6ParamsE:
        .type           _ZN7cutlass13device_kernelIN5flash11enable_sm90INS1_16FlashAttnFwdSm90INS1_25CollectiveMainloopFwdSm90ILi2EN4cute5tupleIJNS5_1CILi1EEES8_S8_EEENS6_IJNS7_ILi64EEESA_SA_EEELi512ENS_10bfloat16_tEfNS_4arch4Sm90ELb0ELb0ELb0ELb0ELb1ELb0ELb1ELb0ELb0ELb1ELb1ELb0EEENS1_21CollectiveEpilogueFwdINS6_IJSA_NS7_ILi512EEESA_EEES9_SC_SE_Li256ELb0ELb1ELb1ELb0EEENS1_19SingleTileSchedulerILb0ELb1ELb1ELi64EEEEEEEEEvNT_6ParamsE,@function
        .size           _ZN7cutlass13device_kernelIN5flash11enable_sm90INS1_16FlashAttnFwdSm90INS1_25CollectiveMainloopFwdSm90ILi2EN4cute5tupleIJNS5_1CILi1EEES8_S8_EEENS6_IJNS7_ILi64EEESA_SA_EEELi512ENS_10bfloat16_tEfNS_4arch4Sm90ELb0ELb0ELb0ELb0ELb1ELb0ELb1ELb0ELb0ELb1ELb1ELb0EEENS1_21CollectiveEpilogueFwdINS6_IJSA_NS7_ILi512EEESA_EEES9_SC_SE_Li256ELb0ELb1ELb1ELb0EEENS1_19SingleTileSchedulerILb0ELb1ELb1ELi64EEEEEEEEEvNT_6ParamsE,(.L_x_15641 - _ZN7cutlass13device_kernelIN5flash11enable_sm90INS1_16FlashAttnFwdSm90INS1_25CollectiveMainloopFwdSm90ILi2EN4cute5tupleIJNS5_1CILi1EEES8_S8_EEENS6_IJNS7_ILi64EEESA_SA_EEELi512ENS_10bfloat16_tEfNS_4arch4Sm90ELb0ELb0ELb0ELb0ELb1ELb0ELb1ELb0ELb0ELb1ELb1ELb0EEENS1_21CollectiveEpilogueFwdINS6_IJSA_NS7_ILi512EEESA_EEES9_SC_SE_Li256ELb0ELb1ELb1ELb0EEENS1_19SingleTileSchedulerILb0ELb1ELb1ELi64EEEEEEEEEvNT_6ParamsE)
        .other          _ZN7cutlass13device_kernelIN5flash11enable_sm90INS1_16FlashAttnFwdSm90INS1_25CollectiveMainloopFwdSm90ILi2EN4cute5tupleIJNS5_1CILi1EEES8_S8_EEENS6_IJNS7_ILi64EEESA_SA_EEELi512ENS_10bfloat16_tEfNS_4arch4Sm90ELb0ELb0ELb0ELb0ELb1ELb0ELb1ELb0ELb0ELb1ELb1ELb0EEENS1_21CollectiveEpilogueFwdINS6_IJSA_NS7_ILi512EEESA_EEES9_SC_SE_Li256ELb0ELb1ELb1ELb0EEENS1_19SingleTileSchedulerILb0ELb1ELb1ELi64EEEEEEEEEvNT_6ParamsE,@"STO_CUDA_ENTRY STV_DEFAULT"
_ZN7cutlass13device_kernelIN5flash11enable_sm90INS1_16FlashAttnFwdSm90INS1_25CollectiveMainloopFwdSm90ILi2EN4cute5tupleIJNS5_1CILi1EEES8_S8_EEENS6_IJNS7_ILi64EEESA_SA_EEELi512ENS_10bfloat16_tEfNS_4arch4Sm90ELb0ELb0ELb0ELb0ELb1ELb0ELb1ELb0ELb0ELb1ELb1ELb0EEENS1_21CollectiveEpilogueFwdINS6_IJSA_NS7_ILi512EEESA_EEES9_SC_SE_Li256ELb0ELb1ELb1ELb0EEENS1_19SingleTileSchedulerILb0ELb1ELb1ELi64EEEEEEEEEvNT_6ParamsE:
[----:B------:R-:W0:Y:S02]  /*0000*/  LDC R1, c[0x0][0x28] ;  /* 0x00000a00ff017b82 */ /* 0x000e240000000800 */
[----:B0-----:R-:W-:Y:S01]  /*0010*/  VIADD R1, R1, 0xfffffff8 ;  /* 0xfffffff801017836 */ /* 0x001fe20000000000 */
[----:B------:R-:W0:Y:S01]  /*0020*/  S2R R24, SR_TID.X ;  /* 0x0000000000187919 */ /* 0x000e220000002100 */
[----:B------:R-:W-:Y:S01]  /*0030*/  ELECT P0, URZ, PT ;  /* 0x00000000003f782f */ /* 0x000fe20003800000 */
[----:B------:R-:W-:Y:S01]  /*0040*/  UMOV UR4, 0x80 ;  /* 0x0000008000047882 */ /* 0x000fe20000000000 */
[----:B------:R-:W-:Y:S01]  /*0050*/  UMOV UR7, 0x100 ;  /* 0x0000010000077882 */ /* 0x000fe20000000000 */
[--C-:B0-----:R-:W-:Y:S02]  /*0060*/  SHF.R.U32.HI R0, RZ, 0x5, R24.reuse ;  /* 0x00000005ff007819 */ /* 0x101fe40000011618 */
[----:B------:R-:W-:-:S03]  /*0070*/  SHF.R.U32.HI R3, RZ, 0x7, R24 ;  /* 0x00000007ff037819 */ /* 0x000fc60000011618 */
[----:B------:R-:W0:Y:S04]  /*0080*/  SHFL.IDX PT, R2, R0, RZ, 0x1f ;  /* 0x00001fff00027589 */ /* 0x000e2800000e0000 */
[----:B------:R-:W1:Y:S01]  /*0090*/  SHFL.IDX PT, R3, R3, RZ, 0x1f ;  /* 0x00001fff03037589 */ /* 0x000e6200000e0000 */
[C---:B0-----:R-:W-:Y:S02]  /*00a0*/  ISETP.NE.OR P0, PT, R2.reuse, RZ, !P0 ;  /* 0x000000ff0200720c */ /* 0x041fe40004705670 */
[----:B------:R-:W-:-:S11]  /*00b0*/  ISETP.NE.AND P1, PT, R2, RZ, PT ;  /* 0x000000ff0200720c */ /* 0x000fd60003f25270 */
[----:B------:R-:W-:Y:S01]  /*00c0*/  VOTEU.ALL UP0, P0 ;  /* 0x00000000003f7886 */ /* 0x000fe20000000000 */
[----:B------:R-:W-:Y:S01]  /*00d0*/  VOTEU.ALL UP1, P0 ;  /* 0x00000000003f7886 */ /* 0x000fe20000020000 */
[----:B------:R-:W-:-:S03]  /*00e0*/  VOTEU.ALL UP2, P0 ;  /* 0x00000000003f7886 */ /* 0x000fc60000040000 */
[----:B------:R-:W0:Y:S01]  /*00f0*/  @!UP0 S2UR UR8, SR_CgaCtaId ;  /* 0x00000000000889c3 */ /* 0x000e220000008800 */
[----:B------:R-:W-:Y:S01]  /*0100*/  @!UP0 UMOV UR6, 0x400 ;  /* 0x0000040000068882 */ /* 0x000fe20000000000 */
[----:B------:R-:W-:-:S04]  /*0110*/  @!UP0 UIADD3 UR4, -UR4, 0x100000, URZ ;  /* 0x0010000004048890 */ /* 0x000fc8000fffe13f */
[----:B------:R-:W-:Y:S02]  /*0120*/  @!UP0 USHF.L.U32 UR5, UR4, 0xb, URZ ;  /* 0x0000000b04058899 */ /* 0x000fe4000800063f */
[----:B------:R-:W-:Y:S02]  /*0130*/  @!UP0 USHF.L.U32 UR4, UR4, 0x1, URZ ;  /* 0x0000000104048899 */ /* 0x000fe4000800063f */
[----:B0-----:R-:W-:Y:S02]  /*0140*/  @!UP0 ULEA UR8, UR8, UR6, 0x18 ;  /* 0x0000000608088291 */ /* 0x001fe4000f8ec03f */
[----:B------:R-:W-:-:S04]  /*0150*/  @!UP0 UIADD3 UR6, -UR7, 0x100000, URZ ;  /* 0x0010000007068890 */ /* 0x000fc8000fffe13f */
[----:B------:R-:W-:Y:S02]  /*0160*/  @!UP0 USHF.L.U32 UR7, UR6, 0xb, URZ ;  /* 0x0000000b06078899 */ /* 0x000fe4000800063f */
[----:B------:R-:W-:Y:S01]  /*0170*/  @!UP0 USHF.L.U32 UR6, UR6, 0x1, URZ ;  /* 0x0000000106068899 */ /* 0x000fe2000800063f */
[----:B------:R-:W-:-:S05]  /*0180*/  VOTEU.ALL UP0, P0 ;  /* 0x00000000003f7886 */ /* 0x000fca0000000000 */
[----:B------:R0:W2:Y:S01]  /*0190*/  @!UP0 SYNCS.EXCH.64 URZ, [UR8+0x38800], UR4 ;  /* 0x03880004083f85b2 */ /* 0x0000a20008000100 */
[----:B------:R0:W3:Y:S05]  /*01a0*/  @!UP1 SYNCS.EXCH.64 URZ, [UR8+0x38810], UR4 ;  /* 0x03881004083f95b2 */ /* 0x0000ea0008000100 */
[----:B------:R0:W4:Y:S02]  /*01b0*/  @!UP2 SYNCS.EXCH.64 URZ, [UR8+0x38820], UR6 ;  /* 0x03882006083fa5b2 */ /* 0x0001240008000100 */
[----:B01----:R-:W-:Y:S05]  /*01c0*/  @P1 BRA `(.L_x_3370) ;  /* 0x0000000000381947 */ /* 0x003fea0003800000 */
        /* <DEDUP_REMOVED lines=10> */
[----:B------:R0:W0:Y:S01]  /*0270*/  SYNCS.EXCH.64 URZ, [UR6+0x38840], UR4 ;  /* 0x03884004063f75b2 */ /* 0x0000220008000100 */
[----:B------:R0:W0:Y:S01]  /*0280*/  SYNCS.EXCH.64 URZ, [UR6+0x38838], UR4 ;  /* 0x03883804063f75b2 */ /* 0x0000220008000100 */
[----:B------:R0:W0:Y:S01]  /*0290*/  SYNCS.EXCH.64 URZ, [UR6+0x38848], UR4 ;  /* 0x03884804063f75b2 */ /* 0x0000220008000100 */
[----:B------:R-:W-:Y:S01]  /*02a0*/  NOP ;  /* 0x0000000000007918 */ /* 0x000fe20000000000 */
.L_x_3370:
        /* <DEDUP_REMOVED lines=22> */
.L_x_3371:
        /* <DEDUP_REMOVED lines=18> */
.L_x_3372:
        /* <DEDUP_REMOVED lines=22> */
.L_x_3373:
        /* <DEDUP_REMOVED lines=23> */
.L_x_3374:
        /* <DEDUP_REMOVED lines=11> */
.L_x_3377:
[----:B------:R-:W-:-:S08]  /*08b0*/  NOP ;  /* 0x0000000000007918 */ /* 0x000fd00000000000 */
[----:B------:R-:W1:Y:S02]  /*08c0*/  USETMAXREG.TRY_ALLOC.CTAPOOL UP0, 0xe8 ;  /* 0x000000e8000079c8 */ /* 0x000e640008000600 */
[----:B-1----:R-:W-:-:S13]  /*08d0*/  PLOP3.LUT P0, PT, PT, PT, UP0, 0x80, 0x0 ;  /* 0x000000000000781c */ /* 0x002fda0003f0f008 */
[----:B------:R-:W-:Y:S05]  /*08e0*/  @!P0 BRA `(.L_x_3377) ;  /* 0xfffffffc00f08947 */ /* 0x000fea000383ffff */
[----:B------:R-:W-:Y:S01]  /*08f0*/  LOP3.LUT R0, R24, 0xffffff80, RZ, 0xc0, !PT ;  /* 0xffffff8018007812 */ /* 0x000fe200078ec0ff */
[----:B------:R-:W1:Y:S01]  /*0900*/  S2UR UR6, SR_CTAID.Y ;  /* 0x00000000000679c3 */ /* 0x000e620000002600 */
[----:B------:R-:W-:Y:S02]  /*0910*/  ULDC UR7, c[0x0][0xd50] ;  /* 0x0003540000077ab9 */ /* 0x000fe40000000800 */
[----:B------:R-:W-:Y:S01]  /*0920*/  ISETP.NE.AND P0, PT, R0, 0x80, PT ;  /* 0x000000800000780c */ /* 0x000fe20003f05270 */
[----:B------:R-:W-:-:S04]  /*0930*/  UISETP.NE.AND UP0, UPT, UR7, 0x1, UPT ;  /* 0x000000010700788c */ /* 0x000fc8000bf05270 */
[----:B------:R-:W2:Y:S07]  /*0940*/  S2UR UR8, SR_CTAID.Z ;  /* 0x00000000000879c3 */ /* 0x000eae0000002700 */
[----:B------:R-:W-:Y:S01]  /*0950*/  @UP0 ULDC UR4, c[0x0][0xd54] ;  /* 0x0003550000040ab9 */ /* 0x000fe20000000800 */
[----:B------:R-:W-:Y:S06]  /*0960*/  @!P0 BAR.ARV 0x8, 0x100 ;  /* 0x0204000000008b1d */ /* 0x000fec0000002000 */
[----:B------:R-:W-:Y:S01]  /*0970*/  ISETP.GE.U32.AND P0, PT, R24, 0x100, PT ;  /* 0x000001001800780c */ /* 0x000fe20003f06070 */
[----:B------:R-:W-:Y:S01]  /*0980*/  @UP0 ULDC UR10, c[0x0][0xd58] ;  /* 0x00035600000a0ab9 */ /* 0x000fe20000000800 */
[----:B-1----:R-:W-:-:S02]  /*0990*/  UIMAD.WIDE.U32 UR4, UR6, UR4, URZ ;  /* 0x00000004060472a5 */ /* 0x002fc4000f8e003f */
[----:B------:R-:W-:Y:S02]  /*09a0*/  UMOV UR60, UR6 ;  /* 0x00000006003c7c82 */ /* 0x000fe40008000000 */
[----:B------:R-:W-:-:S04]  /*09b0*/  @UP0 USHF.R.U32.HI UR60, URZ, UR10, UR5 ;  /* 0x0000000a3f3c0299 */ /* 0x000fc80008011605 */
[----:B------:R-:W-:-:S03]  /*09c0*/  UIADD3 UR4, -UR60, URZ, URZ ;  /* 0x0000003f3c047290 */ /* 0x000fc6000fffe13f */
[----:B------:R-:W-:Y:S06]  /*09d0*/  @P0 BAR.ARV 0xf, 0x100 ;  /* 0x03c4000000000b1d */ /* 0x000fec0000002000 */
[----:B--2---:R-:W-:Y:S01]  /*09e0*/  ISETP.LE.AND P0, PT, RZ, UR8, PT ;  /* 0x00000008ff007c0c */ /* 0x004fe2000bf03270 */
[----:B------:R-:W-:-:S12]  /*09f0*/  UIMAD UR7, UR7, UR4, UR6 ;  /* 0x00000004070772a4 */ /* 0x000fd8000f8e0206 */
[----:B------:R-:W-:Y:S05]  /*0a00*/  @!P0 BRA `(.L_x_3378) ;  /* 0x000000fc005c8947 */ /* 0x000fea0003800000 */
[----:B------:R-:W-:Y:S01]  /*0a10*/  ULDC.64 UR4, c[0x0][0x418] ;  /* 0x0001060000047ab9 */ /* 0x000fe20000000a00 */
[----:B------:R-:W-:Y:S01]  /*0a20*/  ULDC UR38, c[0x0][0x424] ;  /* 0x0001090000267ab9 */ /* 0x000fe20000000800 */
[----:B------:R-:W-:Y:S01]  /*0a30*/  UISETP.NE.U32.AND UP0, UPT, UR4, URZ, UPT ;  /* 0x0000003f0400728c */ /* 0x000fe2000bf05070 */
[----:B------:R-:W1:Y:S01]  /*0a40*/  S2UR UR61, SR_CgaCtaId ;  /* 0x00000000003d79c3 */ /* 0x000e620000008800 */
        /* <DEDUP_REMOVED lines=15> */
[----:B-1----:R-:W-:Y:S11]  /*0b40*/  @!P0 BRA `(.L_x_3379) ;  /* 0x0000001c00ac8947 */ /* 0x002ff60003800000 */
[----:B------:R-:W-:Y:S01]  /*0b50*/  UISETP.GE.AND UP0, UPT, UR38, 0x1, UPT ;  /* 0x000000012600788c */ /* 0x000fe2000bf06270 */
[----:B------:R-:W-:Y:S02]  /*0b60*/  PLOP3.LUT P0, PT, PT, PT, PT, 0x80, 0x0 ;  /* 0x000000000000781c */ /* 0x000fe40003f0f070 */
[----:B0-----:R-:W-:Y:S01]  /*0b70*/  CS2R R2, SRZ ;  /* 0x0000000000027805 */ /* 0x001fe2000001ff00 */
        /* <DEDUP_REMOVED lines=61> */
[----:B------:R-:W-:Y:S01]  /*0f50*/  IMAD.U32 R5, RZ, RZ, UR11 ;  /* 0x0000000bff057e24 */ /* 0x000fe2000f8e00ff */
[----:B------:R-:W-:-:S04]  /*0f60*/  UIADD3 UR4, UR6, -0x1, UR11 ;  /* 0xffffffff06047890 */ /* 0x000fc8000fffe00b */
[-C--:B------:R-:W-:Y:S02]  /*0f70*/  IABS R3, R5.reuse ;  /* 0x0000000500037213 */ /* 0x080fe40000000000 */
[----:B------:R-:W-:Y:S01]  /*0f80*/  IABS R9, R5 ;  /* 0x0000000500097213 */ /* 0x000fe20000000000 */
[----:B------:R-:W-:Y:S01]  /*0f90*/  IMAD.U32 R8, RZ, RZ, UR4 ;  /* 0x00000004ff087e24 */ /* 0x000fe2000f8e00ff */
[----:B------:R-:W0:Y:S01]  /*0fa0*/  I2F.RP R0, R3 ;  /* 0x0000000300007306 */ /* 0x000e220000209400 */
[----:B------:R-:W-:Y:S02]  /*0fb0*/  ULOP3.LUT UR4, UR4, UR11, URZ, 0x3c, !UPT ;  /* 0x0000000b04047292 */ /* 0x000fe4000f8e3c3f */
[----:B------:R-:W-:-:S04]  /*0fc0*/  IMAD.MOV R9, RZ, RZ, -R9 ;  /* 0x000000ffff097224 */ /* 0x000fc800078e0a09 */
        /* <DEDUP_REMOVED lines=15> */
[----:B------:R-:W-:Y:S02]  /*10c0*/  ISETP.NE.AND P2, PT, RZ, UR11, PT ;  /* 0x0000000bff007c0c */ /* 0x000fe4000bf45270 */
[----:B------:R-:W-:-:S13]  /*10d0*/  ISETP.GE.U32.AND P1, PT, R0, R3, PT ;  /* 0x000000030000720c */ /* 0x000fda0003f26070 */
[----:B------:R-:W-:-:S04]  /*10e0*/  @P1 VIADD R7, R7, 0x1 ;  /* 0x0000000107071836 */ /* 0x000fc80000000000 */
[----:B------:R-:W-:-:S04]  /*10f0*/  IMAD.MOV.U32 R3, RZ, RZ, R7 ;  /* 0x000000ffff037224 */ /* 0x000fc800078e0007 */
[----:B------:R-:W-:Y:S01]  /*1100*/  @!P3 IMAD.MOV R3, RZ, RZ, -R3 ;  /* 0x000000ffff03b224 */ /* 0x000fe200078e0a03 */
[----:B------:R-:W-:-:S07]  /*1110*/  @!P2 LOP3.LUT R3, RZ, UR11, RZ, 0x33, !PT ;  /* 0x0000000bff03ac12 */ /* 0x000fce000f8e33ff */
.L_x_3380:
        /* <DEDUP_REMOVED lines=11> */
[----:B------:R-:W2:Y:S01]  /*11d0*/  LDL R5, [R1] ;  /* 0x0000000001057983 */ /* 0x000ea20000100800 */
[----:B------:R-:W-:Y:S01]  /*11e0*/  UMOV UR9, 0x40000040 ;  /* 0x4000004000097882 */ /* 0x000fe20000000000 */
[----:B------:R-:W-:Y:S01]  /*11f0*/  UMOV UR11, 0x40000040 ;  /* 0x40000040000b7882 */ /* 0x000fe20000000000 */
[----:B------:R-:W-:Y:S01]  /*1200*/  UMOV UR13, 0x40000040 ;  /* 0x40000040000d7882 */ /* 0x000fe20000000000 */
[----:B------:R-:W-:Y:S06]  /*1210*/  BAR.SYNC.DEFER_BLOCKING 0xe, 0x100 ;  /* 0x0384000000007b1d */ /* 0x000fec0000010000 */
[----:B------:R-:W-:Y:S01]  /*1220*/  UMOV UR15, 0x40000040 ;  /* 0x40000040000f7882 */ /* 0x000fe20000000000 */
[----:B------:R-:W-:Y:S01]  /*1230*/  UMOV UR17, 0x40000040 ;  /* 0x4000004000117882 */ /* 0x000fe20000000000 */
[----:B------:R-:W-:Y:S01]  /*1240*/  UMOV UR19, 0x40000040 ;  /* 0x4000004000137882 */ /* 0x000fe20000000000 */
[----:B------:R-:W-:Y:S01]  /*1250*/  UMOV UR21, 0x40000040 ;  /* 0x4000004000157882 */ /* 0x000fe20000000000 */
[----:B------:R-:W-:Y:S01]  /*1260*/  UMOV UR23, 0x40000040 ;  /* 0x4000004000177882 */ /* 0x000fe20000000000 */
[----:B------:R-:W-:Y:S01]  /*1270*/  WARPGROUP.ARRIVE ;  /* 0x00000000000079c5 */ /* 0x000fe20000000000 */
[----:B--2---:R-:W-:-:S02]  /*1280*/  R2UR UR7, R5 ;  /* 0x00000000050772ca */ /* 0x004fc400000e0000 */
[----:B------:R-:W-:-:S04]  /*1290*/  SHF.R.S32.HI R5, RZ, 0x1f, R152 ;  /* 0x0000001fff057819 */ /* 0x000fc80000011498 */
[----:B------:R-:W-:-:S04]  /*12a0*/  LEA.HI R5, R5, R152, RZ, 0x7 ;  /* 0x0000009805057211 */ /* 0x000fc800078f38ff */
[----:B------:R-:W-:Y:S02]  /*12b0*/  SHF.R.S32.HI R2, RZ, 0x7, R5 ;  /* 0x00000007ff027819 */ /* 0x000fe40000011405 */
[----:B------:R-:W-:-:S04]  /*12c0*/  LOP3.LUT R5, R5, 0xffffff80, RZ, 0xc0, !PT ;  /* 0xffffff8005057812 */ /* 0x000fc800078ec0ff */
[----:B------:R-:W0:Y:S01]  /*12d0*/  SHFL.IDX PT, R2, R2, RZ, 0x1f ;  /* 0x00001fff02027589 */ /* 0x000e2200000e0000 */
[----:B------:R-:W-:Y:S01]  /*12e0*/  IMAD.IADD R5, R152, 0x1, -R5 ;  /* 0x0000000198057824 */ /* 0x000fe200078e0a05 */
[----:B0-----:R-:W-:-:S04]  /*12f0*/  R2UR UR4, R2 ;  /* 0x00000000020472ca */ /* 0x001fc800000e0000 */
[----:B------:R-:W-:-:S04]  /*1300*/  SHF.R.S32.HI R2, RZ, 0x1f, R5 ;  /* 0x0000001fff027819 */ /* 0x000fc80000011405 */
[CC--:B------:R-:W-:Y:S02]  /*1310*/  LEA.HI R4, R2.reuse, R5.reuse, RZ, 0x2 ;  /* 0x0000000502047211 */ /* 0x0c0fe400078f10ff */
[----:B------:R-:W-:Y:S02]  /*1320*/  LEA.HI R2, R2, R5, RZ, 0x5 ;  /* 0x0000000502027211 */ /* 0x000fe400078f28ff */
[--C-:B------:R-:W-:Y:S02]  /*1330*/  SHF.R.S32.HI R6, RZ, 0x2, R4.reuse ;  /* 0x00000002ff067819 */ /* 0x100fe40000011404 */
[----:B------:R-:W-:Y:S01]  /*1340*/  SHF.R.S32.HI R7, RZ, 0x1f, R4 ;  /* 0x0000001fff077819 */ /* 0x000fe20000011404 */
[----:B------:R-:W-:Y:S01]  /*1350*/  ULEA.HI UR5, UR4, UR4, URZ, 0x1 ;  /* 0x0000000404057291 */ /* 0x000fe2000f8f083f */
[----:B------:R-:W-:Y:S02]  /*1360*/  SHF.R.S32.HI R2, RZ, 0x5, R2 ;  /* 0x00000005ff027819 */ /* 0x000fe40000011402 */
[----:B------:R-:W-:Y:S01]  /*1370*/  LEA.HI R7, R7, R6, RZ, 0x3 ;  /* 0x0000000607077211 */ /* 0x000fe200078f18ff */
[----:B------:R-:W-:-:S03]  /*1380*/  ULOP3.LUT UR6, UR5, 0x1fffe, URZ, 0xc0, !UPT ;  /* 0x0001fffe05067892 */ /* 0x000fc6000f8ec03f */
[----:B------:R-:W-:Y:S01]  /*1390*/  UMOV UR5, 0x400 ;  /* 0x0000040000057882 */ /* 0x000fe20000000000 */
[----:B------:R-:W-:Y:S01]  /*13a0*/  UIADD3 UR6, UR4, -UR6, URZ ;  /* 0x8000000604067290 */ /* 0x000fe2000fffe03f */
[----:B------:R-:W-:Y:S01]  /*13b0*/  LOP3.LUT R7, R7, 0xfffffff8, RZ, 0xc0, !PT ;  /* 0xfffffff807077812 */ /* 0x000fe200078ec0ff */
[----:B------:R-:W-:-:S04]  /*13c0*/  ULEA UR5, UR61, UR5, 0x18 ;  /* 0x000000053d057291 */ /* 0x000fc8000f8ec03f */
[----:B------:R-:W-:Y:S01]  /*13d0*/  ULEA UR6, UR6, UR5, 0xf ;  /* 0x0000000506067291 */ /* 0x000fe2000f8e783f */
[----:B------:R-:W-:Y:S01]  /*13e0*/  IMAD.IADD R7, R6, 0x1, -R7 ;  /* 0x0000000106077824 */ /* 0x000fe200078e0a07 */
[----:B------:R-:W-:Y:S02]  /*13f0*/  UIADD3 UR4, UR5, 0x36400, URZ ;  /* 0x0003640005047890 */ /* 0x000fe4000fffe03f */
[----:B------:R-:W-:Y:S01]  /*1400*/  UIADD3 UR6, UR6, 0x400, URZ ;  /* 0x0000040006067890 */ /* 0x000fe2000fffe03f */
[----:B------:R-:W-:Y:S01]  /*1410*/  IMAD R2, R2, 0x10, R7 ;  /* 0x0000001002027824 */ /* 0x000fe200078e0207 */
[----:B------:R-:W-:Y:S02]  /*1420*/  USHF.R.U32.HI UR4, URZ, 0x4, UR4 ;  /* 0x000000043f047899 */ /* 0x000fe40008011604 */
[----:B------:R-:W-:Y:S02]  /*1430*/  USHF.R.U32.HI UR6, URZ, 0x4, UR6 ;  /* 0x000000043f067899 */ /* 0x000fe40008011606 */
[----:B------:R-:W-:-:S02]  /*1440*/  ULOP3.LUT UR4, UR4, 0x3fff, URZ, 0xc0, !UPT ;  /* 0x00003fff04047892 */ /* 0x000fc4000f8ec03f */
[----:B------:R-:W-:Y:S02]  /*1450*/  ULOP3.LUT UR6, UR6, 0x3fff, URZ, 0xc0, !UPT ;  /* 0x00003fff06067892 */ /* 0x000fe4000f8ec03f */
[----:B------:R-:W-:Y:S02]  /*1460*/  ULOP3.LUT UR4, UR4, 0x10000, URZ, 0xfc, !UPT ;  /* 0x0001000004047892 */ /* 0x000fe4000f8efc3f */
[----:B------:R-:W-:Y:S02]  /*1470*/  ULOP3.LUT UR6, UR6, 0x2000000, URZ, 0xfc, !UPT ;  /* 0x0200000006067892 */ /* 0x000fe4000f8efc3f */
[----:B------:R-:W-:Y:S02]  /*1480*/  UIADD3 UR12, UR4, 0x2, URZ ;  /* 0x00000002040c7890 */ /* 0x000fe4000fffe03f */
[----:B------:R-:W-:Y:S01]  /*1490*/  UIADD3 UR14, UR6, 0x80, URZ ;  /* 0x00000080060e7890 */ /* 0x000fe2000fffe03f */
[----:B------:R-:W-:Y:S02]  /*14a0*/  UMOV UR8, UR4 ;  /* 0x0000000400087c82 */ /* 0x000fe40008000000 */
[----:B------:R-:W-:Y:S01]  /*14b0*/  UMOV UR10, UR6 ;  /* 0x00000006000a7c82 */ /* 0x000fe20008000000 */
[----:B------:R-:W-:Y:S01]  /*14c0*/  UIADD3 UR16, UR4, 0x4, URZ ;  /* 0x0000000404107890 */ /* 0x000fe2000fffe03f */
[----:B------:R-:W-:Y:S01]  /*14d0*/  HGMMA.64x256x16.F32.BF16 R24, gdesc[UR8].tnspB, RZ, !UPT, gsb0 ;  /* 0x43e00000081879f0 */ /* 0x000fe2000c0018ff */
[----:B------:R-:W-:-:S02]  /*14e0*/  UIADD3 UR18, UR6, 0x100, URZ ;  /* 0x0000010006127890 */ /* 0x000fc4000fffe03f */
[----:B------:R-:W-:Y:S02]  /*14f0*/  UIADD3 UR20, UR4, 0x6, URZ ;  /* 0x0000000604147890 */ /* 0x000fe4000fffe03f */
[----:B------:R-:W-:Y:S02]  /*1500*/  UIADD3 UR22, UR6, 0x180, URZ ;  /* 0x0000018006167890 */ /* 0x000fe4000fffe03f */
[----:B------:R-:W-:-:S04]  /*1510*/  ULOP3.LUT UR4, UR7, 0x1, URZ, 0xfc, !UPT ;  /* 0x0000000107047892 */ /* 0x000fc8000f8efc3f */
[----:B------:R-:W-:-:S03]  /*1520*/  UISETP.NE.AND UP0, UPT, UR4, 0x3, UPT ;  /* 0x000000030400788c */ /* 0x000fc6000bf05270 */
[----:B------:R-:W-:-:S03]  /*1530*/  UMOV UR4, URZ ;  /* 0x0000003f00047c82 */ /* 0x000fc60008000000 */
[----:B------:R-:W-:Y:S01]  /*1540*/  PLOP3.LUT P1, PT, PT, PT, UP0, 0x80, 0x0 ;  /* 0x000000000000781c */ /* 0x000fe20003f2f008 */
[----:B------:R-:W-:Y:S02]  /*1550*/  WARPGROUP.DEPBAR.LE gsb0, 0x0 ;  /* 0x00008000000079c5 */ /* 0x000fe40000010000 */
[----:B------:R-:W-:-:S08]  /*1560*/  WARPGROUP.ARRIVE ;  /* 0x00000000000079c5 */ /* 0x000fd00000000000 */
        /* <DEDUP_REMOVED lines=13> */
.L_x_3382:
[----:B------:R-:W-:Y:S01]  /*1640*/  VIADD R3, R3, 0xfffffffe ;  /* 0xfffffffe03037836 */ /* 0x000fe20000000000 */
[----:B------:R-:W-:-:S04]  /*1650*/  UIADD3 UR7, UR5, 0x38860, URZ ;  /* 0x0003886005077890 */ /* 0x000fc8000fffe03f */
[----:B------:R-:W-:Y:S01]  /*1660*/  ISETP.GE.AND P0, PT, R3, R0, PT ;  /* 0x000000000300720c */ /* 0x000fe20003f06270 */
[----:B------:R-:W-:-:S09]  /*1670*/  UPRMT UR7, UR61, 0x654, UR7 ;  /* 0x000006543d077896 */ /* 0x000fd20008000007 */
[----:B------:R-:W-:Y:S03]  /*1680*/  SYNCS.ARRIVE.TRANS64.RED.A1T0 RZ, [UR7], RZ ;  /* 0x000000ffffff79a7 */ /* 0x000fe60008100407 */
[----:B------:R-:W-:Y:S05]  /*1690*/  @!P0 BRA `(.L_x_3383) ;  /* 0x0000000800b08947 */ /* 0x000fea0003800000 */
[----:B------:R-:W-:-:S05]  /*16a0*/  UMOV UR4, URZ ;  /* 0x0000003f00047c82 */ /* 0x000fca0008000000 */
.L_x_3385:
[----:B------:R-:W-:Y:S01]  /*16b0*/  BAR.SYNC.DEFER_BLOCKING 0xe, 0x100 ;  /* 0x0384000000007b1d */ /* 0x000fe20000010000 */
[----:B------:R-:W-:Y:S01]  /*16c0*/  IMAD.U32 R5, RZ, RZ, UR4 ;  /* 0x00000004ff057e24 */ /* 0x000fe2000f8e00ff */
[----:B------:R-:W-:Y:S01]  /*16d0*/  UIADD3 UR4, UR4, 0x1, URZ ;  /* 0x0000000104047890 */ /* 0x000fe2000fffe03f */
[C---:B------:R-:W-:Y:S01]  /*16e0*/  ISETP.GT.AND P0, PT, R3.reuse, R0, PT ;  /* 0x000000000300720c */ /* 0x040fe20003f04270 */
[----:B------:R-:W-:Y:S02]  /*16f0*/  VIADD R3, R3, 0xffffffff ;  /* 0xffffffff03037836 */ /* 0x000fe40000000000 */
[----:B------:R-:W-:Y:S01]  /*1700*/  IMAD R4, R5, 0x40, R2 ;  /* 0x0000004005047824 */ /* 0x000fe200078e0202 */
[----:B------:R-:W-:Y:S01]  /*1710*/  UISETP.NE.AND UP0, UPT, UR4, 0x2, UPT ;  /* 0x000000020400788c */ /* 0x000fe2000bf05270 */
[----:B------:R-:W-:Y:S01]  /*1720*/  UMOV UR11, 0x40000040 ;  /* 0x40000040000b7882 */ /* 0x000fe20000000000 */
[----:B------:R-:W-:Y:S02]  /*1730*/  UMOV UR15, 0x40000040 ;  /* 0x40000040000f7882 */ /* 0x000fe40000000000 */
[----:B------:R-:W-:Y:S01]  /*1740*/  LEA R4, R4, UR5, 0x2 ;  /* 0x0000000504047c11 */ /* 0x000fe2000f8e10ff */
[----:B------:R-:W-:Y:S01]  /*1750*/  USEL UR4, UR4, URZ, UP0 ;  /* 0x0000003f04047287 */ /* 0x000fe20008000000 */
[----:B------:R-:W-:Y:S01]  /*1760*/  UMOV UR19, 0x40000040 ;  /* 0x4000004000137882 */ /* 0x000fe20000000000 */
[----:B------:R-:W-:-:S02]  /*1770*/  UMOV UR23, 0x40000040 ;  /* 0x4000004000177882 */ /* 0x000fc40000000000 */
[----:B------:R-:W-:-:S04]  /*1780*/  ULEA UR10, UR4, UR6, 0xc ;  /* 0x00000006040a7291 */ /* 0x000fc8000f8e603f */
[----:B------:R-:W-:Y:S02]  /*1790*/  UIADD3 UR14, UR10, 0x80, URZ ;  /* 0x000000800a0e7890 */ /* 0x000fe4000fffe03f */
[----:B------:R-:W-:Y:S01]  /*17a0*/  UIADD3 UR18, UR10, 0x100, URZ ;  /* 0x000001000a127890 */ /* 0x000fe2000fffe03f */
[----:B------:R-:W0:Y:S01]  /*17b0*/  LDS R5, [R4+0x38400] ;  /* 0x0384000004057984 */ /* 0x000e220000000800 */
[----:B------:R-:W-:-:S03]  /*17c0*/  UIADD3 UR22, UR10, 0x180, URZ ;  /* 0x000001800a167890 */ /* 0x000fc6000fffe03f */
        /* <DEDUP_REMOVED lines=128> */
[----:B------:R-:W-:-:S06]  /*1fd0*/  FMUL.FTZ R151, R151, R6 ;  /* 0x0000000697977220 */ /* 0x000fcc0000410000 */
[----:B------:R-:W-:-:S06]  /*1fe0*/  WARPGROUP.ARRIVE ;  /* 0x00000000000079c5 */ /* 0x000fcc0000000000 */
        /* <DEDUP_REMOVED lines=17> */
.L_x_3384:
[----:B------:R-:W-:-:S04]  /*2100*/  ULEA UR7, UR4, UR5, 0x3 ;  /* 0x0000000504077291 */ /* 0x000fc8000f8e183f */
[----:B------:R-:W-:-:S04]  /*2110*/  UIADD3 UR7, UR7, 0x38860, URZ ;  /* 0x0003886007077890 */ /* 0x000fc8000fffe03f */
[----:B------:R-:W-:-:S09]  /*2120*/  UPRMT UR7, UR61, 0x654, UR7 ;  /* 0x000006543d077896 */ /* 0x000fd20008000007 */
[----:B------:R-:W-:Y:S01]  /*2130*/  SYNCS.ARRIVE.TRANS64.RED.A1T0 RZ, [UR7], RZ ;  /* 0x000000ffffff79a7 */ /* 0x000fe20008100407 */
[----:B------:R-:W-:Y:S05]  /*2140*/  @P0 BRA `(.L_x_3385) ;  /* 0xfffffff400580947 */ /* 0x000fea000383ffff */
[----:B------:R-:W-:-:S12]  /*2150*/  USHF.L.U32 UR4, UR4, 0x6, URZ ;  /* 0x0000000604047899 */ /* 0x000fd8000800063f */
.L_x_3383:
[----:B------:R-:W-:Y:S01]  /*2160*/  BAR.SYNC.DEFER_BLOCKING 0xe, 0x100 ;  /* 0x0384000000007b1d */ /* 0x000fe20000010000 */
[----:B------:R-:W-:Y:S01]  /*2170*/  VIADD R2, R2, UR4 ;  /* 0x0000000402027c36 */ /* 0x000fe20008000000 */
[----:B------:R-:W-:Y:S01]  /*2180*/  PLOP3.LUT P0, PT, PT, PT, PT, 0x8, 0x0 ;  /* 0x000000000000781c */ /* 0x000fe20003f0e170 */
[----:B------:R-:W-:-:S03]  /*2190*/  IMAD.MOV.U32 R4, RZ, RZ, RZ ;  /* 0x000000ffff047224 */ /* 0x000fc600078e00ff */
[----:B------:R-:W-:-:S05]  /*21a0*/  LEA R2, R2, UR5, 0x2 ;  /* 0x0000000502027c11 */ /* 0x000fca000f8e10ff */
[----:B------:R-:W0:Y:S04]  /*21b0*/  LDS R3, [R2+0x38400] ;  /* 0x0384000002037984 */ /* 0x000e280000000800 */
        /* <DEDUP_REMOVED lines=130> */
[----:B------:R-:W-:Y:S06]  /*29e0*/  BAR.ARV 0xf, 0x100 ;  /* 0x03c4000000007b1d */ /* 0x000fec0000002000 */
[----:B------:R-:W-:Y:S05]  /*29f0*/  BRA `(.L_x_3381) ;  /* 0x0000007000087947 */ /* 0x000fea0003800000 */
.L_x_3379:
[----:B------:R-:W-:Y:S01]  /*2a00*/  UISETP.GE.AND UP0, UPT, UR38, 0x1, UPT ;  /* 0x000000012600788c */ /* 0x000fe2000bf06270 */
[----:B------:R-:W-:-:S05]  /*2a10*/  UMOV UR4, URZ ;  /* 0x0000003f00047c82 */ /* 0x000fca0008000000 */
[----:B------:R-:W-:-:S13]  /*2a20*/  PLOP3.LUT P0, PT, PT, PT, UP0, 0x80, 0x0 ;  /* 0x000000000000781c */ /* 0x000fda0003f0f008 */
[----:B------:R-:W-:Y:S05]  /*2a30*/  @!P0 BRA `(.L_x_3386) ;  /* 0x0000000000848947 */ /* 0x000fea0003800000 */
[----:B------:R-:W-:Y:S01]  /*2a40*/  IMAD.U32 R3, RZ, RZ, UR11 ;  /* 0x0000000bff037e24 */ /* 0x000fe2000f8e00ff */
[----:B------:R-:W-:Y:S01]  /*2a50*/  UIADD3 UR8, UR6, -0x1, UR11 ;  /* 0xffffffff06087890 */ /* 0x000fe2000fffe00b */
[----:B------:R-:W-:-:S03]  /*2a60*/  UMOV UR4, URZ ;  /* 0x0000003f00047c82 */ /* 0x000fc60008000000 */
[-C--:B------:R-:W-:Y:S02]  /*2a70*/  IABS R0, R3.reuse ;  /* 0x0000000300007213 */ /* 0x080fe40000000000 */
[----:B------:R-:W-:Y:S01]  /*2a80*/  IMAD.U32 R4, RZ, RZ, UR8 ;  /* 0x00000008ff047e24 */ /* 0x000fe2000f8e00ff */
[----:B------:R-:W-:Y:S01]  /*2a90*/  IABS R5, R3 ;  /* 0x0000000300057213 */ /* 0x000fe20000000000 */
[----:B------:R-:W-:Y:S01]  /*2aa0*/  ULOP3.LUT UR8, UR8, UR11, URZ, 0x3c, !UPT ;  /* 0x0000000b08087292 */ /* 0x000fe2000f8e3c3f */
[----:B------:R-:W-:Y:S02]  /*2ab0*/  R2UR UR12, R0 ;  /* 0x00000000000c72ca */ /* 0x000fe400000e0000 */
[----:B------:R-:W-:-:S05]  /*2ac0*/  IABS R4, R4 ;  /* 0x0000000400047213 */ /* 0x000fca0000000000 */
[----:B------:R-:W-:-:S05]  /*2ad0*/  IMAD.MOV.U32 R3, RZ, RZ, R4 ;  /* 0x000000ffff037224 */ /* 0x000fca00078e0004 */
[----:B------:R-:W-:Y:S01]  /*2ae0*/  R2UR UR10, R3 ;  /* 0x00000000030a72ca */ /* 0x000fe200000e0000 */
[----:B------:R-:W1:Y:S08]  /*2af0*/  I2F.RP R0, UR12 ;  /* 0x0000000c00007d06 */ /* 0x000e700008209400 */
[----:B-1----:R-:W0:Y:S02]  /*2b00*/  MUFU.RCP R0, R0 ;  /* 0x0000000000007308 */ /* 0x002e240000001000 */
        /* <DEDUP_REMOVED lines=20> */
.L_x_3386:
[----:B------:R-:W-:Y:S01]  /*2c50*/  UIMAD UR39, UR7, UR4, URZ ;  /* 0x00000004072772a4 */ /* 0x000fe2000f8e023f */
[----:B------:R-:W-:Y:S01]  /*2c60*/  IMAD.U32 R0, RZ, RZ, UR6 ;  /* 0x00000006ff007e24 */ /* 0x000fe2000f8e00ff */
[----:B------:R-:W-:Y:S01]  /*2c70*/  PLOP3.LUT P0, PT, PT, PT, PT, 0x80, 0x0 ;  /* 0x000000000000781c */ /* 0x000fe20003f0f070 */
[----:B------:R-:W-:Y:S01]  /*2c80*/  IMAD.U32 R3, RZ, RZ, UR4 ;  /* 0x00000004ff037e24 */ /* 0x000fe2000f8e00ff */
[----:B0-----:R-:W-:Y:S01]  /*2c90*/  MOV R2, RZ ;  /* 0x000000ff00027202 */ /* 0x001fe20000000f00 */
        /* <DEDUP_REMOVED lines=20> */
[----:B------:R-:W-:Y:S02]  /*2de0*/  UISETP.GT.AND UP0, UPT, UR5, UR39, UPT ;  /* 0x000000270500728c */ /* 0x000fe4000bf04270 */
[----:B------:R-:W-:Y:S01]  /*2df0*/  IMAD.U32 R168, RZ, RZ, UR5 ;  /* 0x00000005ffa87e24 */ /* 0x000fe2000f8e00ff */
        /* <DEDUP_REMOVED lines=50> */
[----:B------:R-:W-:Y:S01]  /*3120*/  IMAD.U32 R5, RZ, RZ, UR61 ;  /* 0x0000003dff057e24 */ /* 0x000fe2000f8e00ff */
[----:B------:R-:W-:Y:S02]  /*3130*/  MOV R4, 0x400 ;  /* 0x0000040000047802 */ /* 0x000fe40000000f00 */
[----:B------:R-:W-:-:S04]  /*3140*/  LEA.HI R16, R57, R152, RZ, 0x7 ;  /* 0x0000009839107211 */ /* 0x000fc800078f38ff */
[----:B------:R-:W-:-:S05]  /*3150*/  SHF.R.S32.HI R18, RZ, 0x7, R16 ;  /* 0x00000007ff127819 */ /* 0x000fca0000011410 */
[----:B------:R-:W0:Y:S02]  /*3160*/  SHFL.IDX PT, R0, R18, RZ, 0x1f ;  /* 0x00001fff12007589 */ /* 0x000e2400000e0000 */
[----:B0-----:R-:W-:-:S04]  /*3170*/  LEA.HI R2, R0, R0, RZ, 0x1 ;  /* 0x0000000000027211 */ /* 0x001fc800078f08ff */
[----:B------:R-:W-:Y:S02]  /*3180*/  LOP3.LUT R3, R2, 0x1fffe, RZ, 0xc0, !PT ;  /* 0x0001fffe02037812 */ /* 0x000fe400078ec0ff */
[----:B------:R-:W-:-:S03]  /*3190*/  LEA R2, R5, R4, 0x18 ;  /* 0x0000000405027211 */ /* 0x000fc600078ec0ff */
[----:B------:R-:W-:Y:S02]  /*31a0*/  IMAD.IADD R3, R0, 0x1, -R3 ;  /* 0x0000000100037824 */ /* 0x000fe400078e0a03 */
[----:B------:R-:W-:Y:S02]  /*31b0*/  VIADD R0, R2, 0x36400 ;  /* 0x0003640002007836 */ /* 0x000fe40000000000 */
[----:B------:R-:W-:-:S03]  /*31c0*/  IMAD R3, R3, 0x8000, R2 ;  /* 0x0000800003037824 */ /* 0x000fc600078e0202 */
[----:B------:R-:W-:Y:S01]  /*31d0*/  LOP3.LUT P0, RZ, R0, 0x3ff, RZ, 0xc0, !PT ;  /* 0x000003ff00ff7812 */ /* 0x000fe2000780c0ff */
[----:B------:R-:W-:-:S05]  /*31e0*/  VIADD R3, R3, 0x400 ;  /* 0x0000040003037836 */ /* 0x000fca0000000000 */
[----:B------:R-:W-:-:S04]  /*31f0*/  SHF.R.U32.HI R3, RZ, 0x4, R3 ;  /* 0x00000004ff037819 */ /* 0x000fc80000011603 */
[----:B------:R-:W-:-:S03]  /*3200*/  LOP3.LUT R193, R3, 0x3fff, RZ, 0xc0, !PT ;  /* 0x00003fff03c17812 */ /* 0x000fc600078ec0ff */
        /* <DEDUP_REMOVED lines=17> */
.L_x_3387:
[----:B------:R-:W-:Y:S02]  /*3320*/  SHF.L.U32 R5, RZ, 0x1f, RZ ;  /* 0x0000001fff057819 */ /* 0x000fe400000006ff */
[----:B------:R-:W-:Y:S02]  /*3330*/  LOP3.LUT R3, R16, 0xffffff80, RZ, 0xc0, !PT ;  /* 0xffffff8010037812 */ /* 0x000fe400078ec0ff */
[----:B------:R-:W0:Y:S01]  /*3340*/  SYNCS.PHASECHK.TRANS64.TRYWAIT P0, [R2+URZ+0x38800], R5 ;  /* 0x03880005020075a7 */ /* 0x000e22000800017f */
[----:B------:R-:W-:Y:S02]  /*3350*/  LEA.HI R0, R18, R18, RZ, 0x1 ;  /* 0x0000001212007211 */ /* 0x000fe400078f08ff */
[----:B------:R-:W-:Y:S02]  /*3360*/  IADD3 R7, R152, -R3, RZ ;  /* 0x8000000398077210 */ /* 0x000fe40007ffe0ff */
[----:B------:R-:W-:Y:S02]  /*3370*/  LOP3.LUT R3, R0, 0xfffffe, RZ, 0xc0, !PT ;  /* 0x00fffffe00037812 */ /* 0x000fe400078ec0ff */
[----:B------:R-:W-:-:S04]  /*3380*/  SHF.R.S32.HI R4, RZ, 0x1f, R7 ;  /* 0x0000001fff047819 */ /* 0x000fc80000011407 */
[----:B------:R-:W-:-:S04]  /*3390*/  LEA.HI R6, R4, R7, RZ, 0x2 ;  /* 0x0000000704067211 */ /* 0x000fc800078f10ff */
[--C-:B------:R-:W-:Y:S02]  /*33a0*/  SHF.R.S32.HI R8, RZ, 0x2, R6.reuse ;  /* 0x00000002ff087819 */ /* 0x100fe40000011406 */
[----:B------:R-:W-:Y:S01]  /*33b0*/  SHF.R.S32.HI R9, RZ, 0x1f, R6 ;  /* 0x0000001fff097819 */ /* 0x000fe20000011406 */
[----:B0-----:R-:W-:Y:S06]  /*33c0*/  @!P0 BRA `(.L_x_3388) ;  /* 0x000000d000f48947 */ /* 0x001fec0003800000 */
.L_x_3466:
[----:B------:R-:W2:Y:S01]  /*33d0*/  LDL R0, [R1] ;  /* 0x0000000001007983 */ /* 0x000ea20000100800 */
[----:B------:R-:W-:Y:S01]  /*33e0*/  LEA.HI R9, R9, R8, RZ, 0x3 ;  /* 0x0000000809097211 */ /* 0x000fe200078f18ff */
[----:B------:R-:W-:Y:S01]  /*33f0*/  IMAD.IADD R3, R18, 0x1, -R3 ;  /* 0x0000000112037824 */ /* 0x000fe200078e0a03 */
[----:B------:R-:W-:Y:S02]  /*3400*/  LEA.HI R4, R4, R7, RZ, 0x5 ;  /* 0x0000000704047211 */ /* 0x000fe400078f28ff */
[----:B------:R-:W-:Y:S02]  /*3410*/  LOP3.LUT R9, R9, 0xfffffff8, RZ, 0xc0, !PT ;  /* 0xfffffff809097812 */ /* 0x000fe400078ec0ff */
[----:B------:R-:W-:-:S03]  /*3420*/  SHF.R.S32.HI R4, RZ, 0x5, R4 ;  /* 0x00000005ff047819 */ /* 0x000fc60000011404 */
[----:B------:R-:W-:-:S04]  /*3430*/  IMAD.IADD R9, R8, 0x1, -R9 ;  /* 0x0000000108097824 */ /* 0x000fc800078e0a09 */
[----:B------:R-:W-:Y:S01]  /*3440*/  IMAD R184, R4, 0x10, R9 ;  /* 0x0000001004b87824 */ /* 0x000fe200078e0209 */
[----:B--2---:R-:W-:Y:S02]  /*3450*/  R2UR UR4, R0 ;  /* 0x00000000000472ca */ /* 0x004fe400000e0000 */
[----:B------:R-:W-:-:S05]  /*3460*/  LOP3.LUT R0, R6, 0x7ffffffc, RZ, 0xc0, !PT ;  /* 0x7ffffffc06007812 */ /* 0x000fca00078ec0ff */
[----:B------:R-:W-:-:S04]  /*3470*/  IMAD.IADD R0, R7, 0x1, -R0 ;  /* 0x0000000107007824 */ /* 0x000fc800078e0a00 */
[----:B------:R-:W-:Y:S02]  /*3480*/  IMAD.SHL.U32 R56, R0, 0x2, RZ ;  /* 0x0000000200387824 */ /* 0x000fe400078e00ff */
[----:B------:R-:W-:Y:S02]  /*3490*/  ULOP3.LUT UR4, UR4, 0x1, URZ, 0xfc, !UPT ;  /* 0x0000000104047892 */ /* 0x000fe4000f8efc3f */
[----:B------:R-:W-:-:S04]  /*34a0*/  IMAD R185, R3, 0x100, R56 ;  /* 0x0000010003b97824 */ /* 0x000fc800078e0238 */
[----:B------:R-:W-:-:S05]  /*34b0*/  IMAD.U32 R6, RZ, RZ, UR4 ;  /* 0x00000004ff067e24 */ /* 0x000fca000f8e00ff */
[----:B------:R-:W-:-:S13]  /*34c0*/  ISETP.NE.AND P0, PT, R6, 0x3, PT ;  /* 0x000000030600780c */ /* 0x000fda0003f05270 */
[----:B------:R-:W-:Y:S05]  /*34d0*/  @!P0 BRA `(.L_x_3389) ;  /* 0x0000000000048947 */ /* 0x000fea0003800000 */
[----:B------:R-:W-:Y:S01]  /*34e0*/  BPT.TRAP 0x1 ;  /* 0x000000040000795c */ /* 0x000fe20000300000 */
.L_x_3389:
[----:B------:R1:W2:Y:S01]  /*34f0*/  SYNCS.PHASECHK.TRANS64.TRYWAIT P1, [R2+URZ+0x38830], R5 ;  /* 0x03883005020075a7 */ /* 0x0002a2000802017f */
[----:B------:R-:W-:Y:S05]  /*3500*/  @!P0 BRA `(.L_x_3390) ;  /* 0x0000000000048947 */ /* 0x000fea0003800000 */
[----:B------:R-:W-:Y:S01]  /*3510*/  BPT.TRAP 0x1 ;  /* 0x000000040000795c */ /* 0x000fe20000300000 */
.L_x_3390:
[----:B--2---:R-:W-:Y:S05]  /*3520*/  @P1 BRA `(.L_x_3391) ;  /* 0x0000000000081947 */ /* 0x004fea0003800000 */
[----:B------:R-:W2:Y:S02]  /*3530*/  SYNCS.PHASECHK.TRANS64.TRYWAIT P1, [R2+URZ+0x38830], R5 ;  /* 0x03883005020075a7 */ /* 0x000ea4000802017f */
[----:B--2---:R-:W-:Y:S05]  /*3540*/  @!P1 BRA `(.L_x_3392) ;  /* 0x000000d000a89947 */ /* 0x004fea0003800000 */
.L_x_3391:
[----:B------:R-:W-:Y:S05]  /*3550*/  WARPSYNC.ALL ;  /* 0x0000000000007948 */ /* 0x000fea0003800000 */
[C---:B------:R-:W-:Y:S01]  /*3560*/  VIADD R0, R2.reuse, 0x20400 ;  /* 0x0002040002007836 */ /* 0x040fe20000000000 */
[----:B------:R-:W-:Y:S01]  /*3570*/  WARPGROUP.ARRIVE ;  /* 0x00000000000079c5 */ /* 0x000fe20000000000 */
[----:B------:R-:W-:Y:S01]  /*3580*/  VIADD R3, R2, 0x22400 ;  /* 0x0002240002037836 */ /* 0x000fe20000000000 */
[----:B------:R-:W-:Y:S01]  /*3590*/  UMOV UR9, 0x40000040 ;  /* 0x4000004000097882 */ /* 0x000fe20000000000 */
[----:B------:R-:W-:Y:S01]  /*35a0*/  UMOV UR7, 0x40000040 ;  /* 0x4000004000077882 */ /* 0x000fe20000000000 */
[----:B------:R-:W-:Y:S01]  /*35b0*/  SHF.R.U32.HI R0, RZ, 0x4, R0 ;  /* 0x00000004ff007819 */ /* 0x000fe20000011600 */
[----:B------:R-:W-:Y:S01]  /*35c0*/  UMOV UR5, UR9 ;  /* 0x0000000900057c82 */ /* 0x000fe20008000000 */
[----:B------:R-:W-:Y:S01]  /*35d0*/  SHF.R.U32.HI R3, RZ, 0x4, R3 ;  /* 0x00000004ff037819 */ /* 0x000fe20000011603 */
[----:B------:R-:W-:Y:S01]  /*35e0*/  IMAD.U32 R9, RZ, RZ, UR9 ;  /* 0x00000009ff097e24 */ /* 0x000fe2000f8e00ff */
[----:B------:R-:W-:Y:S01]  /*35f0*/  LOP3.LUT R0, R0, 0x3fff, RZ, 0xc0, !PT ;  /* 0x00003fff00007812 */ /* 0x000fe200078ec0ff */
[----:B------:R-:W-:Y:S01]  /*3600*/  UMOV UR9, 0x40000040 ;  /* 0x4000004000097882 */ /* 0x000fe20000000000 */
[----:B------:R-:W-:Y:S01]  /*3610*/  LOP3.LUT R3, R3, 0x3fff, RZ, 0xc0, !PT ;  /* 0x00003fff03037812 */ /* 0x000fe200078ec0ff */
[----:B------:R-:W-:Y:S01]  /*3620*/  IMAD.U32 R11, RZ, RZ, UR9 ;  /* 0x00000009ff0b7e24 */ /* 0x000fe2000f8e00ff */
[----:B------:R-:W-:-:S02]  /*3630*/  LOP3.LUT R0, R0, 0x10000, RZ, 0xfc, !PT ;  /* 0x0001000000007812 */ /* 0x000fc400078efcff */
[----:B------:R-:W-:Y:S02]  /*3640*/  LOP3.LUT R7, R3, 0x10000, RZ, 0xfc, !PT ;  /* 0x0001000003077812 */ /* 0x000fe400078efcff */
[C---:B------:R-:W-:Y:S01]  /*3650*/  R2UR UR4, R0.reuse ;  /* 0x00000000000472ca */ /* 0x040fe200000e0000 */
[----:B------:R-:W-:Y:S01]  /*3660*/  VIADD R3, R0, 0x2 ;  /* 0x0000000200037836 */ /* 0x000fe20000000000 */
[C---:B------:R-:W-:Y:S01]  /*3670*/  R2UR UR6, R7.reuse ;  /* 0x00000000070672ca */ /* 0x040fe200000e0000 */
[----:B------:R-:W-:-:S10]  /*3680*/  VIADD R4, R7, 0x2 ;  /* 0x0000000207047836 */ /* 0x000fd40000000000 */
[----:B------:R-:W-:Y:S02]  /*3690*/  UMOV UR8, UR4 ;  /* 0x0000000400087c82 */ /* 0x000fe40008000000 */
[----:B------:R-:W-:Y:S01]  /*36a0*/  UMOV UR4, UR8 ;  /* 0x0000000800047c82 */ /* 0x000fe20008000000 */
[----:B------:R-:W-:Y:S01]  /*36b0*/  IMAD.U32 R8, RZ, RZ, UR8 ;  /* 0x00000008ff087e24 */ /* 0x000fe2000f8e00ff */
[----:B------:R-:W-:Y:S01]  /*36c0*/  HGMMA.64x64x16.F32.BF16 R24, gdesc[UR4], RZ, !UPT, gsb0 ;  /* 0x00e00000041879f0 */ /* 0x000fe2000c0018ff */
[----:B------:R-:W-:Y:S01]  /*36d0*/  R2UR UR4, R3 ;  /* 0x00000000030472ca */ /* 0x000fe200000e0000 */
[----:B------:R-:W-:Y:S01]  /*36e0*/  UMOV UR5, UR9 ;  /* 0x0000000900057c82 */ /* 0x000fe20008000000 */
[----:B------:R-:W-:Y:S01]  /*36f0*/  R2UR UR6, R4 ;  /* 0x00000000040672ca */ /* 0x000fe200000e0000 */
[----:B------:R-:W-:Y:S01]  /*3700*/  UMOV UR7, 0x40000040 ;  /* 0x4000004000077882 */ /* 0x000fe20000000000 */
[C---:B------:R-:W-:Y:S01]  /*3710*/  VIADD R3, R0.reuse, 0x4 ;  /* 0x0000000400037836 */ /* 0x040fe20000000000 */
[----:B------:R-:W-:Y:S01]  /*3720*/  IADD3 R4, R7, 0x4, RZ ;  /* 0x0000000407047810 */ /* 0x000fe20007ffe0ff */
[----:B------:R-:W-:Y:S01]  /*3730*/  UMOV UR9, 0x40000040 ;  /* 0x4000004000097882 */ /* 0x000fe20000000000 */
[----:B------:R-:W-:-:S02]  /*3740*/  VIADD R0, R0, 0x6 ;  /* 0x0000000600007836 */ /* 0x000fc40000000000 */
[----:B------:R-:W-:-:S04]  /*3750*/  IMAD.U32 R13, RZ, RZ, UR9 ;  /* 0x00000009ff0d7e24 */ /* 0x000fc8000f8e00ff */
[----:B------:R-:W-:Y:S02]  /*3760*/  UMOV UR8, UR4 ;  /* 0x0000000400087c82 */ /* 0x000fe40008000000 */
[----:B------:R-:W-:Y:S01]  /*3770*/  UMOV UR4, UR8 ;  /* 0x0000000800047c82 */ /* 0x000fe20008000000 */
[----:B------:R-:W-:Y:S01]  /*3780*/  IMAD.U32 R10, RZ, RZ, UR8 ;  /* 0x00000008ff0a7e24 */ /* 0x000fe2000f8e00ff */
[----:B------:R-:W-:Y:S02]  /*3790*/  WARPGROUP.DEPBAR.LE gsb0, 0x0 ;  /* 0x00008000000079c5 */ /* 0x000fe40000010000 */
[----:B------:R-:W-:-:S06]  /*37a0*/  WARPGROUP.ARRIVE ;  /* 0x00000000000079c5 */ /* 0x000fcc0000000000 */
[----:B------:R-:W-:Y:S01]  /*37b0*/  HGMMA.64x64x16.F32.BF16 R24, gdesc[UR4], R24, gsb0 ;  /* 0x00e00000041879f0 */ /* 0x000fe20008001818 */
[----:B------:R-:W-:Y:S01]  /*37c0*/  R2UR UR4, R3 ;  /* 0x00000000030472ca */ /* 0x000fe200000e0000 */
[----:B------:R-:W-:Y:S01]  /*37d0*/  UMOV UR5, UR9 ;  /* 0x0000000900057c82 */ /* 0x000fe20008000000 */
[----:B------:R-:W-:Y:S01]  /*37e0*/  R2UR UR6, R4 ;  /* 0x00000000040672ca */ /* 0x000fe200000e0000 */
[----:B------:R-:W-:Y:S01]  /*37f0*/  UMOV UR7, 0x40000040 ;  /* 0x4000004000077882 */ /* 0x000fe20000000000 */
[----:B------:R-:W-:Y:S01]  /*3800*/  VIADD R3, R7, 0x6 ;  /* 0x0000000607037836 */ /* 0x000fe20000000000 */
[----:B------:R-:W-:Y:S02]  /*3810*/  UMOV UR9, 0x40000040 ;  /* 0x4000004000097882 */ /* 0x000fe40000000000 */
[----:B------:R-:W-:-:S06]  /*3820*/  IMAD.U32 R15, RZ, RZ, UR9 ;  /* 0x00000009ff0f7e24 */ /* 0x000fcc000f8e00ff */
        /* <DEDUP_REMOVED lines=9> */
[----:B------:R-:W-:-:S10]  /*38c0*/  UMOV UR7, 0x40000040 ;  /* 0x4000004000077882 */ /* 0x000fd40000000000 */
[----:B------:R-:W-:Y:S02]  /*38d0*/  UMOV UR8, UR4 ;  /* 0x0000000400087c82 */ /* 0x000fe40008000000 */
[----:B------:R-:W-:Y:S01]  /*38e0*/  UMOV UR4, UR8 ;  /* 0x0000000800047c82 */ /* 0x000fe20008000000 */
[----:B------:R-:W-:Y:S01]  /*38f0*/  IMAD.U32 R14, RZ, RZ, UR8 ;  /* 0x00000008ff0e7e24 */ /* 0x000fe2000f8e00ff */
[----:B------:R-:W-:Y:S02]  /*3900*/  WARPGROUP.DEPBAR.LE gsb0, 0x0 ;  /* 0x00008000000079c5 */ /* 0x000fe40000010000 */
[----:B------:R-:W-:-:S06]  /*3910*/  WARPGROUP.ARRIVE ;  /* 0x00000000000079c5 */ /* 0x000fcc0000000000 */
[----:B------:R-:W-:Y:S03]  /*3920*/  HGMMA.64x64x16.F32.BF16 R24, gdesc[UR4], R24, gsb0 ;  /* 0x00e00000041879f0 */ /* 0x000fe60008001818 */
[----:B------:R-:W-:Y:S02]  /*3930*/  WARPGROUP.DEPBAR.LE gsb0, 0x0 ;  /* 0x00008000000079c5 */ /* 0x000fe40000010000 */
[----:B------:R-:W3:Y:S02]  /*3940*/  SYNCS.PHASECHK.TRANS64.TRYWAIT P1, [R2+URZ+0x38810], R5 ;  /* 0x03881005020075a7 */ /* 0x000ee4000802017f */
[----:B---3--:R-:W-:Y:S05]  /*3950*/  @!P1 BRA `(.L_x_3393) ;  /* 0x000000cc00b89947 */ /* 0x008fea0003800000 */
.L_x_3467:
[----:B------:R-:W-:Y:S05]  /*3960*/  @!P0 BRA `(.L_x_3394) ;  /* 0x0000000000048947 */ /* 0x000fea0003800000 */
[----:B------:R-:W-:Y:S01]  /*3970*/  BPT.TRAP 0x1 ;  /* 0x000000040000795c */ /* 0x000fe20000300000 */
.L_x_3394:
[----:B------:R4:W0:Y:S01]  /*3980*/  SYNCS.PHASECHK.TRANS64.TRYWAIT P1, [R2+URZ+0x38850], R5 ;  /* 0x03885005020075a7 */ /* 0x000822000802017f */
[----:B------:R-:W-:Y:S05]  /*3990*/  @!P0 BRA `(.L_x_3395) ;  /* 0x0000000000048947 */ /* 0x000fea0003800000 */
[----:B------:R-:W-:Y:S01]  /*39a0*/  BPT.TRAP 0x1 ;  /* 0x000000040000795c */ /* 0x000fe20000300000 */
.L_x_3395:
[C---:B------:R-:W-:Y:S02]  /*39b0*/  VIADD R0, R2.reuse, 0x26400 ;  /* 0x0002640002007836 */ /* 0x040fe40000000000 */
[----:B------:R-:W-:-:S03]  /*39c0*/  VIADD R3, R2, 0x400 ;  /* 0x0000040002037836 */ /* 0x000fc60000000000 */
[----:B------:R-:W-:Y:S02]  /*39d0*/  SHF.R.U32.HI R0, RZ, 0x4, R0 ;  /* 0x00000004ff007819 */ /* 0x000fe40000011600 */
[----:B------:R-:W-:Y:S02]  /*39e0*/  SHF.R.U32.HI R3, RZ, 0x4, R3 ;  /* 0x00000004ff037819 */ /* 0x000fe40000011603 */
[----:B------:R-:W-:Y:S02]  /*39f0*/  LOP3.LUT R0, R0, 0x3fff, RZ, 0xc0, !PT ;  /* 0x00003fff00007812 */ /* 0x000fe400078ec0ff */
[----:B------:R-:W-:Y:S02]  /*3a00*/  LOP3.LUT R3, R3, 0x3fff, RZ, 0xc0, !PT ;  /* 0x00003fff03037812 */ /* 0x000fe400078ec0ff */
[----:B------:R-:W-:Y:S02]  /*3a10*/  LOP3.LUT R0, R0, 0x10000, RZ, 0xfc, !PT ;  /* 0x0001000000007812 */ /* 0x000fe400078efcff */
[----:B------:R-:W-:Y:S01]  /*3a20*/  LOP3.LUT R3, R3, 0x10000, RZ, 0xfc, !PT ;  /* 0x0001000003037812 */ /* 0x000fe200078efcff */
[----:B0-----:R-:W-:Y:S06]  /*3a30*/  @P1 BRA `(.L_x_3396) ;  /* 0x0000000000081947 */ /* 0x001fec0003800000 */
[----:B------:R-:W0:Y:S02]  /*3a40*/  SYNCS.PHASECHK.TRANS64.TRYWAIT P1, [R2+URZ+0x38850], R5 ;  /* 0x03885005020075a7 */ /* 0x000e24000802017f */
[----:B0-----:R-:W-:Y:S05]  /*3a50*/  @!P1 BRA `(.L_x_3397) ;  /* 0x000000cc008c9947 */ /* 0x001fea0003800000 */
.L_x_3396:
[C---:B------:R-:W-:Y:S01]  /*3a60*/  R2UR UR4, R0.reuse ;  /* 0x00000000000472ca */ /* 0x040fe200000e0000 */
[----:B------:R-:W-:Y:S01]  /*3a70*/  WARPGROUP.ARRIVE ;  /* 0x00000000000079c5 */ /* 0x000fe20000000000 */
[C---:B------:R-:W-:Y:S01]  /*3a80*/  R2UR UR6, R3.reuse ;  /* 0x00000000030672ca */ /* 0x040fe200000e0000 */
[----:B------:R-:W-:Y:S01]  /*3a90*/  UMOV UR9, 0x40000040 ;  /* 0x4000004000097882 */ /* 0x000fe20000000000 */
[----:B------:R-:W-:Y:S01]  /*3aa0*/  UMOV UR7, 0x40000040 ;  /* 0x4000004000077882 */ /* 0x000fe20000000000 */
[----:B------:R-:W-:Y:S01]  /*3ab0*/  UMOV UR5, UR9 ;  /* 0x0000000900057c82 */ /* 0x000fe20008000000 */
[----:B------:R-:W-:Y:S01]  /*3ac0*/  VIADD R4, R0, 0x2 ;  /* 0x0000000200047836 */ /* 0x000fe20000000000 */
[----:B------:R-:W-:Y:S01]  /*3ad0*/  UMOV UR11, 0x40000040 ;  /* 0x40000040000b7882 */ /* 0x000fe20000000000 */
[----:B-1234-:R-:W-:Y:S01]  /*3ae0*/  VIADD R5, R3, 0x2 ;  /* 0x0000000203057836 */ /* 0x01efe20000000000 */
[----:B------:R-:W-:Y:S01]  /*3af0*/  UMOV UR13, 0x40000040 ;  /* 0x40000040000d7882 */ /* 0x000fe20000000000 */
[----:B------:R-:W-:Y:S01]  /*3b00*/  IMAD.U32 R17, RZ, RZ, UR9 ;  /* 0x00000009ff117e24 */ /* 0x000fe2000f8e00ff */
[----:B------:R-:W-:Y:S01]  /*3b10*/  UMOV UR9, 0x40000040 ;  /* 0x4000004000097882 */ /* 0x000fe20000000000 */
[----:B------:R-:W-:Y:S01]  /*3b20*/  UMOV UR15, 0x40000040 ;  /* 0x40000040000f7882 */ /* 0x000fe20000000000 */
[----:B------:R-:W-:Y:S01]  /*3b30*/  UMOV UR8, UR4 ;  /* 0x0000000400087c82 */ /* 0x000fe20008000000 */
[----:B------:R-:W-:Y:S01]  /*3b40*/  IMAD.U32 R19, RZ, RZ, UR9 ;  /* 0x00000009ff137e24 */ /* 0x000fe2000f8e00ff */
[----:B------:R-:W-:Y:S01]  /*3b50*/  UMOV UR4, UR8 ;  /* 0x0000000800047c82 */ /* 0x000fe20008000000 */
[----:B------:R-:W-:Y:S01]  /*3b60*/  IMAD.U32 R16, RZ, RZ, UR8 ;  /* 0x00000008ff107e24 */ /* 0x000fe2000f8e00ff */
[----:B------:R-:W-:Y:S01]  /*3b70*/  HGMMA.64x64x16.F32.BF16 R24, gdesc[UR4], R24, gsb0 ;  /* 0x00e00000041879f0 */ /* 0x000fe20008001818 */
[----:B------:R-:W-:Y:S01]  /*3b80*/  R2UR UR4, R4 ;  /* 0x00000000040472ca */ /* 0x000fe200000e0000 */
[----:B------:R-:W-:Y:S01]  /*3b90*/  UMOV UR5, UR9 ;  /* 0x0000000900057c82 */ /* 0x000fe20008000000 */
[----:B------:R-:W-:Y:S01]  /*3ba0*/  R2UR UR6, R5 ;  /* 0x00000000050672ca */ /* 0x000fe200000e0000 */
[----:B------:R-:W-:Y:S01]  /*3bb0*/  UMOV UR7, 0x40000040 ;  /* 0x4000004000077882 */ /* 0x000fe20000000000 */
[C---:B------:R-:W-:Y:S01]  /*3bc0*/  VIADD R4, R0.reuse, 0x4 ;  /* 0x0000000400047836 */ /* 0x040fe20000000000 */
[----:B------:R-:W-:Y:S01]  /*3bd0*/  UMOV UR9, 0x40000040 ;  /* 0x4000004000097882 */ /* 0x000fe20000000000 */
[----:B------:R-:W-:Y:S01]  /*3be0*/  VIADD R5, R3, 0x4 ;  /* 0x0000000403057836 */ /* 0x000fe20000000000 */
[----:B------:R-:W-:Y:S01]  /*3bf0*/  UMOV UR17, 0x40000040 ;  /* 0x4000004000117882 */ /* 0x000fe20000000000 */
[----:B------:R-:W-:Y:S01]  /*3c00*/  IMAD.U32 R21, RZ, RZ, UR9 ;  /* 0x00000009ff157e24 */ /* 0x000fe2000f8e00ff */
[----:B------:R-:W-:Y:S01]  /*3c10*/  UMOV UR19, 0x40000040 ;  /* 0x4000004000137882 */ /* 0x000fe20000000000 */
[----:B------:R-:W-:Y:S01]  /*3c20*/  UMOV UR21, 0x40000040 ;  /* 0x4000004000157882 */ /* 0x000fe20000000000 */
[----:B------:R-:W-:Y:S01]  /*3c30*/  UMOV UR23, 0x40000040 ;  /* 0x4000004000177882 */ /* 0x000fe20000000000 */
[----:B------:R-:W-:Y:S01]  /*3c40*/  UMOV UR25, 0x40000040 ;  /* 0x4000004000197882 */ /* 0x000fe20000000000 */
[----:B------:R-:W-:Y:S01]  /*3c50*/  UMOV UR8, UR4 ;  /* 0x0000000400087c82 */ /* 0x000fe20008000000 */
[----:B------:R-:W-:Y:S01]  /*3c60*/  UMOV UR27, 0x40000040 ;  /* 0x40000040001b7882 */ /* 0x000fe20000000000 */
[----:B------:R-:W-:Y:S01]  /*3c70*/  UMOV UR4, UR8 ;  /* 0x0000000800047c82 */ /* 0x000fe20008000000 */
[----:B------:R-:W-:Y:S01]  /*3c80*/  IMAD.U32 R18, RZ, RZ, UR8 ;  /* 0x00000008ff127e24 */ /* 0x000fe2000f8e00ff */
        /* <DEDUP_REMOVED lines=10> */
[----:B------:R-:W0:Y:S01]  /*3d30*/  S2R R6, SR_TID.X ;  /* 0x0000000000067919 */ /* 0x000e220000002100 */
[----:B------:R-:W-:Y:S01]  /*3d40*/  UMOV UR53, 0x40000040 ;  /* 0x4000004000357882 */ /* 0x000fe20000000000 */
[----:B------:R-:W-:Y:S01]  /*3d50*/  UMOV UR55, 0x40000040 ;  /* 0x4000004000377882 */ /* 0x000fe20000000000 */
[----:B------:R-:W-:Y:S01]  /*3d60*/  UMOV UR57, 0x40000040 ;  /* 0x4000004000397882 */ /* 0x000fe20000000000 */
[----:B------:R-:W-:Y:S01]  /*3d70*/  UMOV UR59, 0x40000040 ;  /* 0x40000040003b7882 */ /* 0x000fe20000000000 */
[----:B------:R-:W-:Y:S01]  /*3d80*/  MOV R63, 0x4 ;  /* 0x00000004003f7802 */ /* 0x000fe20000000f00 */
[----:B------:R-:W-:Y:S01]  /*3d90*/  VIADD R188, R0, 0xe00 ;  /* 0x00000e0000bc7836 */ /* 0x000fe20000000000 */
[----:B0-----:R-:W-:Y:S01]  /*3da0*/  SHF.R.U32.HI R6, RZ, 0x7, R6 ;  /* 0x00000007ff067819 */ /* 0x001fe20000011606 */
[----:B------:R-:W-:-:S02]  /*3db0*/  WARPGROUP.DEPBAR.LE gsb0, 0x0 ;  /* 0x00008000000079c5 */ /* 0x000fc40000010000 */
[----:B------:R-:W-:-:S06]  /*3dc0*/  WARPGROUP.ARRIVE ;  /* 0x00000000000079c5 */ /* 0x000fcc0000000000 */
[----:B------:R-:W-:Y:S01]  /*3dd0*/  HGMMA.64x64x16.F32.BF16 R24, gdesc[UR4], R24, gsb0 ;  /* 0x00e00000041879f0 */ /* 0x000fe20008001818 */
[----:B------:R-:W-:Y:S01]  /*3de0*/  R2UR UR4, R4 ;  /* 0x00000000040472ca */ /* 0x000fe200000e0000 */
[----:B------:R-:W-:Y:S01]  /*3df0*/  UMOV UR5, UR9 ;  /* 0x0000000900057c82 */ /* 0x000fe20008000000 */
[----:B------:R-:W-:Y:S01]  /*3e00*/  R2UR UR6, R5 ;  /* 0x00000000050672ca */ /* 0x000fe200000e0000 */
[----:B------:R-:W-:Y:S01]  /*3e10*/  UMOV UR7, 0x40000040 ;  /* 0x4000004000077882 */ /* 0x000fe20000000000 */
[----:B------:R-:W-:Y:S01]  /*3e20*/  VIADD R4, R0, 0x6 ;  /* 0x0000000600047836 */ /* 0x000fe20000000000 */
[----:B------:R-:W-:Y:S01]  /*3e30*/  UMOV UR9, 0x40000040 ;  /* 0x4000004000097882 */ /* 0x000fe20000000000 */
[----:B------:R-:W-:Y:S02]  /*3e40*/  VIADD R5, R3, 0x6 ;  /* 0x0000000603057836 */ /* 0x000fe40000000000 */
[----:B------:R-:W-:-:S05]  /*3e50*/  IMAD.U32 R23, RZ, RZ, UR9 ;  /* 0x00000009ff177e24 */ /* 0x000fca000f8e00ff */
[----:B------:R-:W-:Y:S02]  /*3e60*/  UMOV UR8, UR4 ;  /* 0x0000000400087c82 */ /* 0x000fe40008000000 */
[----:B------:R-:W-:Y:S01]  /*3e70*/  UMOV UR4, UR8 ;  /* 0x0000000800047c82 */ /* 0x000fe20008000000 */
[----:B------:R-:W-:Y:S01]  /*3e80*/  MOV R20, UR8 ;  /* 0x0000000800147c02 */ /* 0x000fe20008000f00 */
        /* <DEDUP_REMOVED lines=9> */
[----:B------:R-:W-:-:S07]  /*3f20*/  VIADD R5, R3, 0x200 ;  /* 0x0000020003057836 */ /* 0x000fce0000000000 */
[----:B------:R-:W-:Y:S02]  /*3f30*/  UMOV UR8, UR4 ;  /* 0x0000000400087c82 */ /* 0x000fe40008000000 */
[----:B------:R-:W-:Y:S01]  /*3f40*/  UMOV UR4, UR8 ;  /* 0x0000000800047c82 */ /* 0x000fe20008000000 */
[----:B------:R-:W-:Y:S01]  /*3f50*/  IMAD.U32 R22, RZ, RZ, UR8 ;  /* 0x00000008ff167e24 */ /* 0x000fe2000f8e00ff */
[----:B------:R-:W-:Y:S02]  /*3f60*/  WARPGROUP.DEPBAR.LE gsb0, 0x0 ;  /* 0x00008000000079c5 */ /* 0x000fe40000010000 */
[----:B------:R-:W-:-:S06]  /*3f70*/  WARPGROUP.ARRIVE ;  /* 0x00000000000079c5 */ /* 0x000fcc0000000000 */
[----:B------:R-:W-:Y:S01]  /*3f80*/  HGMMA.64x64x16.F32.BF16 R24, gdesc[UR4], R24, gsb0 ;  /* 0x00e00000041879f0 */ /* 0x000fe20008001818 */
[----:B------:R-:W-:Y:S01]  /*3f90*/  R2UR UR4, R4 ;  /* 0x00000000040472ca */ /* 0x000fe200000e0000 */
[----:B------:R-:W-:Y:S01]  /*3fa0*/  UMOV UR5, 0x40000040 ;  /* 0x4000004000057882 */ /* 0x000fe20000000000 */
[----:B------:R-:W-:Y:S01]  /*3fb0*/  R2UR UR6, R5 ;  /* 0x00000000050672ca */ /* 0x000fe200000e0000 */
[----:B------:R-:W-:Y:S01]  /*3fc0*/  UMOV UR7, 0x40000040 ;  /* 0x4000004000077882 */ /* 0x000fe20000000000 */
[----:B------:R-:W-:Y:S02]  /*3fd0*/  VIADD R4, R0, 0x202 ;  /* 0x0000020200047836 */ /* 0x000fe40000000000 */
[----:B------:R-:W-:-:S03]  /*3fe0*/  VIADD R5, R3, 0x202 ;  /* 0x0000020203057836 */ /* 0x000fc60000000000 */
[----:B------:R-:W-:Y:S01]  /*3ff0*/  R2UR UR8, R4 ;  /* 0x00000000040872ca */ /* 0x000fe200000e0000 */
[----:B------:R-:W-:Y:S01]  /*4000*/  VIADD R4, R0, 0x204 ;  /* 0x0000020400047836 */ /* 0x000fe20000000000 */
[----:B------:R-:W-:Y:S01]  /*4010*/  R2UR UR10, R5 ;  /* 0x00000000050a72ca */ /* 0x000fe200000e0000 */
        /* <DEDUP_REMOVED lines=11> */
[----:B------:R-:W-:Y:S02]  /*40d0*/  R2UR UR22, R5 ;  /* 0x00000000051672ca */ /* 0x000fe400000e0000 */
[----:B------:R-:W-:Y:S02]  /*40e0*/  IADD3 R5, R3, 0x402, RZ ;  /* 0x0000040203057810 */ /* 0x000fe40007ffe0ff */
        /* <DEDUP_REMOVED lines=24> */
[----:B------:R-:W-:Y:S02]  /*4270*/  R2UR UR52, R4 ;  /* 0x00000000043472ca */ /* 0x000fe400000e0000 */
[----:B------:R-:W-:Y:S01]  /*4280*/  R2UR UR54, R5 ;  /* 0x00000000053672ca */ /* 0x000fe200000e0000 */
[----:B------:R0:W1:Y:S01]  /*4290*/  SHFL.IDX PT, R4, R6, RZ, 0x1f ;  /* 0x00001fff06047589 */ /* 0x00006200000e0000 */
[----:B------:R-:W-:Y:S02]  /*42a0*/  WARPGROUP.DEPBAR.LE gsb0, 0x0 ;  /* 0x00008000000079c5 */ /* 0x000fe40000010000 */
[----:B------:R-:W-:Y:S01]  /*42b0*/  WARPGROUP.ARRIVE ;  /* 0x00000000000079c5 */ /* 0x000fe20000000000 */
[----:B0-----:R-:W-:-:S05]  /*42c0*/  VIADD R6, R3, 0x800 ;  /* 0x0000080003067836 */ /* 0x001fca0000000000 */
[----:B------:R-:W-:Y:S01]  /*42d0*/  HGMMA.64x64x16.F32.BF16 R24, gdesc[UR4], R24, gsb0 ;  /* 0x00e00000041879f0 */ /* 0x000fe20008001818 */
[----:B-1----:R-:W-:Y:S01]  /*42e0*/  ISETP.GT.AND P1, PT, R4, 0x7f, PT ;  /* 0x0000007f0400780c */ /* 0x002fe20003f24270 */
[----:B------:R-:W-:-:S03]  /*42f0*/  VIADD R4, R0, 0x800 ;  /* 0x0000080000047836 */ /* 0x000fc60000000000 */
[----:B------:R-:W-:Y:S02]  /*4300*/  SEL R59, RZ, 0x2, !P1 ;  /* 0x00000002ff3b7807 */ /* 0x000fe40004800000 */
[C---:B------:R-:W-:Y:S02]  /*4310*/  SEL R61, R63.reuse, 0x2, P1 ;  /* 0x000000023f3d7807 */ /* 0x040fe40000800000 */
[----:B------:R-:W-:Y:S01]  /*4320*/  SEL R63, R63, 0x6, !P1 ;  /* 0x000000063f3f7807 */ /* 0x000fe20004800000 */
[C---:B------:R-:W-:Y:S02]  /*4330*/  IMAD.IADD R5, R59.reuse, 0x1, R4 ;  /* 0x000000013b057824 */ /* 0x040fe400078e0204 */
[----:B------:R-:W-:-:S03]  /*4340*/  IMAD.IADD R58, R59, 0x1, R6 ;  /* 0x000000013b3a7824 */ /* 0x000fc600078e0206 */
[----:B------:R-:W-:Y:S01]  /*4350*/  R2UR UR56, R5 ;  /* 0x00000000053872ca */ /* 0x000fe200000e0000 */
[--C-:B------:R-:W-:Y:S01]  /*4360*/  IMAD.IADD R5, R4, 0x1, R61.reuse ;  /* 0x0000000104057824 */ /* 0x100fe200078e023d */
[----:B------:R-:W-:Y:S01]  /*4370*/  R2UR UR58, R58 ;  /* 0x000000003a3a72ca */ /* 0x000fe200000e0000 */
[C---:B------:R-:W-:Y:S02]  /*4380*/  IMAD.IADD R58, R6.reuse, 0x1, R61 ;  /* 0x00000001063a7824 */ /* 0x040fe400078e023d */
[----:B------:R-:W-:Y:S01]  /*4390*/  IMAD.IADD R6, R6, 0x1, R63 ;  /* 0x0000000106067824 */ /* 0x000fe200078e023f */
        /* <DEDUP_REMOVED lines=35> */
[----:B------:R-:W-:Y:S01]  /*45d0*/  HGMMA.64x64x16.F32.BF16 R24, gdesc[UR56], R24, gsb0 ;  /* 0x00e00000381879f0 */ /* 0x000fe20008001818 */
[----:B------:R-:W-:Y:S01]  /*45e0*/  R2UR UR56, R5 ;  /* 0x00000000053872ca */ /* 0x000fe200000e0000 */
[----:B------:R-:W-:Y:S01]  /*45f0*/  UMOV UR57, 0x40000040 ;  /* 0x4000004000397882 */ /* 0x000fe20000000000 */
[----:B------:R-:W-:Y:S01]  /*4600*/  R2UR UR58, R58 ;  /* 0x000000003a3a72ca */ /* 0x000fe200000e0000 */
[----:B------:R-:W-:Y:S01]  /*4610*/  UMOV UR59, 0x40000040 ;  /* 0x40000040003b7882 */ /* 0x000fe20000000000 */
[----:B------:R-:W-:Y:S01]  /*4620*/  IMAD.IADD R5, R4, 0x1, R63 ;  /* 0x0000000104057824 */ /* 0x000fe200078e023f */
[----:B------:R-:W-:Y:S02]  /*4630*/  WARPGROUP.DEPBAR.LE gsb0, 0x0 ;  /* 0x00008000000079c5 */ /* 0x000fe40000010000 */
[----:B------:R-:W-:-:S08]  /*4640*/  WARPGROUP.ARRIVE ;  /* 0x00000000000079c5 */ /* 0x000fd00000000000 */
[----:B------:R-:W-:Y:S01]  /*4650*/  HGMMA.64x64x16.F32.BF16 R24, gdesc[UR56], R24, gsb0 ;  /* 0x00e00000381879f0 */ /* 0x000fe20008001818 */
[----:B------:R-:W-:Y:S01]  /*4660*/  R2UR UR58, R6 ;  /* 0x00000000063a72ca */ /* 0x000fe200000e0000 */
[----:B------:R-:W-:Y:S01]  /*4670*/  UMOV UR59, 0x40000040 ;  /* 0x40000040003b7882 */ /* 0x000fe20000000000 */
[----:B------:R-:W-:Y:S01]  /*4680*/  R2UR UR56, R5 ;  /* 0x00000000053872ca */ /* 0x000fe200000e0000 */
[----:B------:R-:W-:Y:S01]  /*4690*/  UMOV UR57, 0x40000040 ;  /* 0x4000004000397882 */ /* 0x000fe20000000000 */
[----:B------:R-:W-:Y:S02]  /*46a0*/  IMAD.MOV.U32 R5, RZ, RZ, 0x28 ;  /* 0x00000028ff057424 */ /* 0x000fe400078e00ff */
[----:B------:R-:W-:-:S03]  /*46b0*/  IMAD.MOV.U32 R6, RZ, RZ, 0xa00 ;  /* 0x00000a00ff067424 */ /* 0x000fc600078e00ff */
[----:B------:R-:W-:Y:S02]  /*46c0*/  SEL R5, R5, 0x26, P1 ;  /* 0x0000002605057807 */ /* 0x000fe40000800000 */
[----:B------:R-:W-:Y:S02]  /*46d0*/  SEL R6, R6, 0x980, P1 ;  /* 0x0000098006067807 */ /* 0x000fe40000800000 */
[----:B------:R-:W-:Y:S02]  /*46e0*/  LOP3.LUT R5, R5, 0x6, RZ, 0xc0, !PT ;  /* 0x0000000605057812 */ /* 0x000fe400078ec0ff */
[----:B------:R-:W-:-:S04]  /*46f0*/  LOP3.LUT R6, R6, 0xa00, RZ, 0xc0, !PT ;  /* 0x00000a0006067812 */ /* 0x000fc800078ec0ff */
[CC--:B------:R-:W-:Y:S02]  /*4700*/  IADD3 R58, R5.reuse, R6.reuse, R0 ;  /* 0x00000006053a7210 */ /* 0x0c0fe40007ffe000 */
[----:B------:R-:W-:Y:S01]  /*4710*/  IADD3 R5, R5, R6, R3 ;  /* 0x0000000605057210 */ /* 0x000fe20007ffe003 */
[----:B------:R-:W-:-:S04]  /*4720*/  VIADD R6, R3, 0xa00 ;  /* 0x00000a0003067836 */ /* 0x000fc80000000000 */
[----:B------:R-:W-:Y:S01]  /*4730*/  IMAD.IADD R60, R59, 0x1, R6 ;  /* 0x000000013b3c7824 */ /* 0x000fe200078e0206 */
[----:B------:R-:W-:Y:S02]  /*4740*/  WARPGROUP.DEPBAR.LE gsb0, 0x0 ;  /* 0x00008000000079c5 */ /* 0x000fe40000010000 */
[----:B------:R-:W-:-:S06]  /*4750*/  WARPGROUP.ARRIVE ;  /* 0x00000000000079c5 */ /* 0x000fcc0000000000 */
[----:B------:R-:W-:Y:S01]  /*4760*/  HGMMA.64x64x16.F32.BF16 R24, gdesc[UR56], R24, gsb0 ;  /* 0x00e00000381879f0 */ /* 0x000fe20008001818 */
[----:B------:R-:W-:Y:S01]  /*4770*/  R2UR UR56, R58 ;  /* 0x000000003a3872ca */ /* 0x000fe200000e0000 */
[----:B------:R-:W-:Y:S01]  /*4780*/  UMOV UR57, 0x40000040 ;  /* 0x4000004000397882 */ /* 0x000fe20000000000 */
[----:B------:R-:W-:Y:S01]  /*4790*/  R2UR UR58, R5 ;  /* 0x00000000053a72ca */ /* 0x000fe200000e0000 */
[----:B------:R-:W-:Y:S01]  /*47a0*/  UMOV UR59, 0x40000040 ;  /* 0x40000040003b7882 */ /* 0x000fe20000000000 */
        /* <DEDUP_REMOVED lines=9> */
[C-C-:B------:R-:W-:Y:S02]  /*4840*/  IMAD.IADD R60, R61.reuse, 0x1, R6.reuse ;  /* 0x000000013d3c7824 */ /* 0x140fe400078e0206 */
[----:B------:R-:W-:Y:S02]  /*4850*/  IMAD.IADD R58, R61, 0x1, R5 ;  /* 0x000000013d3a7824 */ /* 0x000fe400078e0205 */
[----:B------:R-:W-:Y:S01]  /*4860*/  IMAD.IADD R6, R63, 0x1, R6 ;  /* 0x000000013f067824 */ /* 0x000fe200078e0206 */
[----:B------:R-:W-:-:S02]  /*4870*/  WARPGROUP.DEPBAR.LE gsb0, 0x0 ;  /* 0x00008000000079c5 */ /* 0x000fc40000010000 */
        /* <DEDUP_REMOVED lines=22> */
[----:B------:R-:W-:Y:S02]  /*49e0*/  WARPGROUP.DEPBAR.LE gsb0, 0x0 ;  /* 0x00008000000079c5 */ /* 0x000fe40000010000 */
[----:B------:R-:W-:-:S06]  /*49f0*/  WARPGROUP.ARRIVE ;  /* 0x00000000000079c5 */ /* 0x000fcc0000000000 */
[----:B------:R-:W-:Y:S01]  /*4a00*/  HGMMA.64x64x16.F32.BF16 R24, gdesc[UR56], R24, gsb0 ;  /* 0x00e00000381879f0 */ /* 0x000fe20008001818 */
[----:B------:R-:W-:Y:S01]  /*4a10*/  R2UR UR56, R58 ;  /* 0x000000003a3872ca */ /* 0x000fe200000e0000 */
[----:B------:R-:W-:Y:S01]  /*4a20*/  UMOV UR57, 0x40000040 ;  /* 0x4000004000397882 */ /* 0x000fe20000000000 */
[----:B------:R-:W-:Y:S01]  /*4a30*/  R2UR UR58, R6 ;  /* 0x00000000063a72ca */ /* 0x000fe200000e0000 */
[----:B------:R-:W-:Y:S01]  /*4a40*/  UMOV UR59, 0x40000040 ;  /* 0x40000040003b7882 */ /* 0x000fe20000000000 */
[----:B------:R-:W-:Y:S01]  /*4a50*/  IADD3 R58, R3, 0xc00, RZ ;  /* 0x00000c00033a7810 */ /* 0x000fe20007ffe0ff */
[----:B------:R-:W-:-:S04]  /*4a60*/  VIADD R6, R0, 0xc00 ;  /* 0x00000c0000067836 */ /* 0x000fc80000000000 */
[C---:B------:R-:W-:Y:S02]  /*4a70*/  IMAD.IADD R62, R59.reuse, 0x1, R58 ;  /* 0x000000013b3e7824 */ /* 0x040fe400078e023a */
        /* <DEDUP_REMOVED lines=8> */
[C---:B------:R-:W-:Y:S02]  /*4b00*/  IMAD.IADD R62, R61.reuse, 0x1, R58 ;  /* 0x000000013d3e7824 */ /* 0x040fe400078e023a */
        /* <DEDUP_REMOVED lines=33> */
[C---:B------:R-:W-:Y:S02]  /*4d20*/  IMAD.IADD R60, R59.reuse, 0x1, R188 ;  /* 0x000000013b3c7824 */ /* 0x040fe400078e02bc */
        /* <DEDUP_REMOVED lines=8> */
[C---:B------:R-:W-:Y:S02]  /*4db0*/  IMAD.IADD R59, R61.reuse, 0x1, R188 ;  /* 0x000000013d3b7824 */ /* 0x040fe400078e02bc */
[----:B------:R-:W-:Y:S01]  /*4dc0*/  IMAD.IADD R61, R61, 0x1, R58 ;  /* 0x000000013d3d7824 */ /* 0x000fe200078e023a */
[----:B------:R-:W-:Y:S01]  /*4dd0*/  IADD3 R58, R63, R58, RZ ;  /* 0x0000003a3f3a7210 */ /* 0x000fe20007ffe0ff */
        /* <DEDUP_REMOVED lines=30> */
[----:B------:R-:W-:Y:S02]  /*4fc0*/  WARPGROUP.DEPBAR.LE gsb0, 0x0 ;  /* 0x00008000000079c5 */ /* 0x000fe40000010000 */
[----:B------:R-:W-:-:S09]  /*4fd0*/  WARPGROUP.ARRIVE ;  /* 0x00000000000079c5 */ /* 0x000fd20000000000 */
[----:B------:R-:W-:Y:S03]  /*4fe0*/  HGMMA.64x64x16.F32.BF16 R24, gdesc[UR56], R24, gsb0 ;  /* 0x00e00000381879f0 */ /* 0x000fe60008001818 */
[----:B------:R-:W-:Y:S02]  /*4ff0*/  WARPGROUP.DEPBAR.LE gsb0, 0x0 ;  /* 0x00008000000079c5 */ /* 0x000fe40000010000 */
[----:B------:R-:W-:Y:S05]  /*5000*/  @!P0 BRA `(.L_x_3398) ;  /* 0x0000000000048947 */ /* 0x000fea0003800000 */
[----:B------:R-:W-:Y:S01]  /*5010*/  BPT.TRAP 0x1 ;  /* 0x000000040000795c */ /* 0x000fe20000300000 */
.L_x_3398:
[----:B------:R-:W-:Y:S01]  /*5020*/  R2UR UR6, R168 ;  /* 0x00000000a80672ca */ /* 0x000fe200000e0000 */
[----:B------:R-:W-:Y:S01]  /*5030*/  IMAD.MOV.U32 R189, RZ, RZ, 0x20 ;  /* 0x00000020ffbd7424 */ /* 0x000fe200078e00ff */
[----:B------:R-:W-:Y:S01]  /*5040*/  R2UR UR7, R2 ;  /* 0x00000000020772ca */ /* 0x000fe200000e0000 */
[----:B------:R-:W-:Y:S01]  /*5050*/  UMOV UR11, 0x40000040 ;  /* 0x40000040000b7882 */ /* 0x000fe20000000000 */
[----:B------:R-:W-:-:S04]  /*5060*/  LOP3.LUT R193, R193, 0x2000000, RZ, 0xfc, !PT ;  /* 0x02000000c1c17812 */ /* 0x000fc800078efcff */
[C---:B------:R-:W-:Y:S01]  /*5070*/  R2UR UR10, R193.reuse ;  /* 0x00000000c10a72ca */ /* 0x040fe200000e0000 */
[----:B------:R-:W-:-:S04]  /*5080*/  VIADD R211, R193, 0x80 ;  /* 0x00000080c1d37836 */ /* 0x000fc80000000000 */
[----:B------:R-:W-:Y:S02]  /*5090*/  UIMAD UR38, UR6, -0x40, UR38 ;  /* 0xffffffc0062678a4 */ /* 0x000fe4000f8e0226 */
[----:B------:R-:W-:Y:S01]  /*50a0*/  UIADD3 UR7, UR7, 0x38840, URZ ;  /* 0x0003884007077890 */ /* 0x000fe2000fffe03f */
[----:B------:R-:W-:-:S03]  /*50b0*/  ULDC UR6, c[0x0][0xa80] ;  /* 0x0002a00000067ab9 */ /* 0x000fc60000000800 */
[----:B------:R-:W-:Y:S01]  /*50c0*/  IMAD.U32 R59, RZ, RZ, UR38 ;  /* 0x00000026ff3b7e24 */ /* 0x000fe2000f8e00ff */
        /* <DEDUP_REMOVED lines=64> */
[----:B------:R-:W0:Y:S01]  /*54d0*/  SHFL.BFLY PT, R59, R58, 0x2, 0x1f ;  /* 0x0c401f003a3b7f89 */ /* 0x000e2200000e0000 */
[----:B------:R-:W-:-:S02]  /*54e0*/  FSEL R51, R51, -INF , P4 ;  /* 0xff80000033337808 */ /* 0x000fc40002000000 */
[----:B------:R-:W-:Y:S02]  /*54f0*/  FSEL R54, R54, -INF , P3 ;  /* 0xff80000036367808 */ /* 0x000fe40001800000 */
[----:B------:R-:W-:Y:S02]  /*5500*/  FSEL R55, R55, -INF , P2 ;  /* 0xff80000037377808 */ /* 0x000fe40001000000 */
[----:B0-----:R-:W-:Y:S02]  /*5510*/  FMNMX.FTZ R60, R58, R59, !PT ;  /* 0x0000003b3a3c7209 */ /* 0x001fe40007810000 */
[----:B------:R-:W-:-:S03]  /*5520*/  FMNMX.FTZ R59, R26, R27, !PT ;  /* 0x0000001b1a3b7209 */ /* 0x000fc60007810000 */
[----:B------:R-:W0:Y:S01]  /*5530*/  SHFL.BFLY PT, R61, R60, 0x1, 0x1f ;  /* 0x0c201f003c3d7f89 */ /* 0x000e2200000e0000 */
[----:B------:R-:W-:-:S04]  /*5540*/  FMNMX.FTZ R56, R30, R59, !PT ;  /* 0x0000003b1e387209 */ /* 0x000fc80007810000 */
[----:B------:R-:W-:-:S04]  /*5550*/  FMNMX.FTZ R59, R31, R56, !PT ;  /* 0x000000381f3b7209 */ /* 0x000fc80007810000 */
[----:B------:R-:W-:-:S04]  /*5560*/  FMNMX.FTZ R56, R34, R59, !PT ;  /* 0x0000003b22387209 */ /* 0x000fc80007810000 */
[----:B------:R-:W-:-:S04]  /*5570*/  FMNMX.FTZ R59, R35, R56, !PT ;  /* 0x00000038233b7209 */ /* 0x000fc80007810000 */
[----:B------:R-:W-:-:S04]  /*5580*/  FMNMX.FTZ R56, R38, R59, !PT ;  /* 0x0000003b26387209 */ /* 0x000fc80007810000 */
[----:B------:R-:W-:Y:S02]  /*5590*/  FMNMX.FTZ R59, R39, R56, !PT ;  /* 0x00000038273b7209 */ /* 0x000fe40007810000 */
[----:B0-----:R-:W-:Y:S02]  /*55a0*/  FMNMX.FTZ R186, R60, R61, !PT ;  /* 0x0000003d3cba7209 */ /* 0x001fe40007810000 */
        /* <DEDUP_REMOVED lines=25> */
[----:B------:R-:W0:Y:S01]  /*5740*/  SHFL.BFLY PT, R25, R24, 0x2, 0x1f ;  /* 0x0c401f0018197f89 */ /* 0x000e2200000e0000 */
[--C-:B------:R-:W-:Y:S01]  /*5750*/  FFMA.FTZ R183, R52, UR6, -R58.reuse ;  /* 0x0000000634b77c23 */ /* 0x100fe2000801083a */
[----:B------:R-:W-:Y:S01]  /*5760*/  FFMA.FTZ R194, R53, UR6, -R58 ;  /* 0x0000000635c27c23 */ /* 0x000fe2000801083a */
[----:B------:R-:W-:Y:S08]  /*5770*/  MUFU.EX2 R169, R169 ;  /* 0x000000a900a97308 */ /* 0x000ff00000000800 */
[----:B------:R-:W-:Y:S08]  /*5780*/  MUFU.EX2 R170, R170 ;  /* 0x000000aa00aa7308 */ /* 0x000ff00000000800 */
[----:B------:R-:W-:Y:S01]  /*5790*/  MUFU.EX2 R171, R171 ;  /* 0x000000ab00ab7308 */ /* 0x000fe20000000800 */
[----:B0-----:R-:W-:-:S07]  /*57a0*/  FMNMX.FTZ R25, R24, R25, !PT ;  /* 0x0000001918197209 */ /* 0x001fce0007810000 */
[----:B------:R-:W0:Y:S01]  /*57b0*/  MUFU.EX2 R172, R172 ;  /* 0x000000ac00ac7308 */ /* 0x000e220000000800 */
[----:B------:R-:W1:Y:S07]  /*57c0*/  SHFL.BFLY PT, R24, R25, 0x1, 0x1f ;  /* 0x0c201f0019187f89 */ /* 0x000e6e00000e0000 */
[----:B------:R-:W-:Y:S08]  /*57d0*/  MUFU.EX2 R173, R173 ;  /* 0x000000ad00ad7308 */ /* 0x000ff00000000800 */
[----:B------:R-:W2:Y:S01]  /*57e0*/  MUFU.EX2 R174, R174 ;  /* 0x000000ae00ae7308 */ /* 0x000ea20000000800 */
[----:B0-----:R-:W-:-:S07]  /*57f0*/  F2FP.BF16.F32.PACK_AB R154, R172, R171 ;  /* 0x000000abac9a723e */ /* 0x001fce00000010ff */
[----:B------:R-:W-:Y:S01]  /*5800*/  MUFU.EX2 R175, R175 ;  /* 0x000000af00af7308 */ /* 0x000fe20000000800 */
[----:B-1----:R-:W-:-:S04]  /*5810*/  FMNMX.FTZ R187, R25, R24, !PT ;  /* 0x0000001819bb7209 */ /* 0x002fc80007810000 */
[C---:B------:R-:W-:Y:S01]  /*5820*/  FSETP.NEU.FTZ.AND P1, PT, R187.reuse, -INF , PT ;  /* 0xff800000bb00780b */ /* 0x040fe20003f3d000 */
[----:B------:R-:W-:Y:S02]  /*5830*/  FMUL.FTZ R24, R187, UR6 ;  /* 0x00000006bb187c20 */ /* 0x000fe40008410000 */
[----:B------:R-:W0:Y:S01]  /*5840*/  MUFU.EX2 R176, R176 ;  /* 0x000000b000b07308 */ /* 0x000e220000000800 */
[----:B--2---:R-:W-:Y:S02]  /*5850*/  F2FP.BF16.F32.PACK_AB R156, R174, R173 ;  /* 0x000000adae9c723e */ /* 0x004fe400000010ff */
[----:B------:R-:W-:Y:S02]  /*5860*/  FSEL R29, R24, RZ, P1 ;  /* 0x000000ff181d7208 */ /* 0x000fe40000800000 */
[CC--:B------:R-:W-:Y:S02]  /*5870*/  LEA.HI R24, R57.reuse, R152.reuse, RZ, 0x4 ;  /* 0x0000009839187211 */ /* 0x0c0fe400078f20ff */
[----:B------:R-:W-:Y:S01]  /*5880*/  LEA.HI R57, R57, R152, RZ, 0x5 ;  /* 0x0000009839397211 */ /* 0x000fe200078f28ff */
[--C-:B------:R-:W-:Y:S01]  /*5890*/  FFMA.FTZ R195, R26, UR6, -R29.reuse ;  /* 0x000000061ac37c23 */ /* 0x100fe2000801081d */
[----:B------:R-:W-:Y:S01]  /*58a0*/  LOP3.LUT R25, R24, 0xfffffff0, RZ, 0xc0, !PT ;  /* 0xfffffff018197812 */ /* 0x000fe200078ec0ff */
[--C-:B------:R-:W-:Y:S01]  /*58b0*/  FFMA.FTZ R196, R27, UR6, -R29.reuse ;  /* 0x000000061bc47c23 */ /* 0x100fe2000801081d */
[----:B------:R-:W-:Y:S01]  /*58c0*/  SHF.R.U32.HI R24, RZ, 0x1, R24 ;  /* 0x00000001ff187819 */ /* 0x000fe20000011618 */
[--C-:B------:R-:W-:Y:S01]  /*58d0*/  FFMA.FTZ R197, R30, UR6, -R29.reuse ;  /* 0x000000061ec57c23 */ /* 0x100fe2000801081d */
[----:B------:R-:W-:Y:S01]  /*58e0*/  FFMA.FTZ R198, R31, UR6, -R29 ;  /* 0x000000061fc67c23 */ /* 0x000fe2000801081d */
[----:B------:R-:W-:-:S02]  /*58f0*/  IMAD.IADD R25, R152, 0x1, -R25 ;  /* 0x0000000198197824 */ /* 0x000fc400078e0a19 */
[--C-:B------:R-:W-:Y:S01]  /*5900*/  FFMA.FTZ R199, R34, UR6, -R29.reuse ;  /* 0x0000000622c77c23 */ /* 0x100fe2000801081d */
[----:B------:R-:W-:Y:S02]  /*5910*/  IMAD.SHL.U32 R57, R57, 0x20, RZ ;  /* 0x0000002039397824 */ /* 0x000fe400078e00ff */
[--C-:B------:R-:W-:Y:S01]  /*5920*/  FFMA.FTZ R200, R35, UR6, -R29.reuse ;  /* 0x0000000623c87c23 */ /* 0x100fe2000801081d */
[----:B------:R-:W-:Y:S01]  /*5930*/  FFMA.FTZ R201, R38, UR6, -R29 ;  /* 0x0000000626c97c23 */ /* 0x000fe2000801081d */
[----:B------:R-:W-:Y:S01]  /*5940*/  SHF.R.S32.HI R26, RZ, 0x1f, R25 ;  /* 0x0000001fff1a7819 */ /* 0x000fe20000011419 */
[--C-:B------:R-:W-:Y:S01]  /*5950*/  FFMA.FTZ R202, R39, UR6, -R29.reuse ;  /* 0x0000000627ca7c23 */ /* 0x100fe2000801081d */
[--C-:B------:R-:W-:Y:S01]  /*5960*/  FFMA.FTZ R203, R42, UR6, -R29.reuse ;  /* 0x000000062acb7c23 */ /* 0x100fe2000801081d */
[--C-:B------:R-:W-:Y:S01]  /*5970*/  FFMA.FTZ R204, R43, UR6, -R29.reuse ;  /* 0x000000062bcc7c23 */ /* 0x100fe2000801081d */
[----:B------:R-:W-:Y:S01]  /*5980*/  LEA.HI R26, R26, R25, RZ, 0x3 ;  /* 0x000000191a1a7211 */ /* 0x000fe200078f18ff */
[--C-:B------:R-:W-:Y:S01]  /*5990*/  FFMA.FTZ R205, R46, UR6, -R29.reuse ;  /* 0x000000062ecd7c23 */ /* 0x100fe2000801081d */
[--C-:B------:R-:W-:Y:S01]  /*59a0*/  FFMA.FTZ R206, R47, UR6, -R29.reuse ;  /* 0x000000062fce7c23 */ /* 0x100fe2000801081d */
[----:B------:R-:W-:Y:S01]  /*59b0*/  FFMA.FTZ R207, R50, UR6, -R29 ;  /* 0x0000000632cf7c23 */ /* 0x000fe2000801081d */
[C---:B------:R-:W-:Y:S01]  /*59c0*/  LOP3.LUT R28, R26.reuse, 0xfffffff8, RZ, 0xc0, !PT ;  /* 0xfffffff81a1c7812 */ /* 0x040fe200078ec0ff */
[----:B------:R-:W-:-:S02]  /*59d0*/  IMAD.SHL.U32 R26, R26, 0x40, RZ ;  /* 0x000000401a1a7824 */ /* 0x000fc400078e00ff */
[--C-:B------:R-:W-:Y:S01]  /*59e0*/  FFMA.FTZ R208, R51, UR6, -R29.reuse ;  /* 0x0000000633d07c23 */ /* 0x100fe2000801081d */
[--C-:B------:R-:W-:Y:S01]  /*59f0*/  FFMA.FTZ R209, R54, UR6, -R29.reuse ;  /* 0x0000000636d17c23 */ /* 0x100fe2000801081d */
[----:B------:R-:W-:Y:S01]  /*5a00*/  FFMA.FTZ R210, R55, UR6, -R29 ;  /* 0x0000000637d27c23 */ /* 0x000fe2000801081d */
[----:B------:R-:W-:Y:S01]  /*5a10*/  IMAD.IADD R28, R25, 0x1, -R28 ;  /* 0x00000001191c7824 */ /* 0x000fe200078e0a1c */
[----:B------:R-:W-:Y:S01]  /*5a20*/  LOP3.LUT R57, R57, 0x7ffffc00, RZ, 0xc0, !PT ;  /* 0x7ffffc0039397812 */ /* 0x000fe200078ec0ff */
[----:B------:R-:W-:Y:S01]  /*5a30*/  MUFU.EX2 R195, R195 ;  /* 0x000000c300c37308 */ /* 0x000fe20000000800 */
[----:B------:R-:W-:Y:S01]  /*5a40*/  LOP3.LUT R26, R26, 0x7ffffe00, RZ, 0xc0, !PT ;  /* 0x7ffffe001a1a7812 */ /* 0x000fe200078ec0ff */
[C---:B------:R-:W-:Y:S01]  /*5a50*/  IMAD.SHL.U32 R25, R28.reuse, 0x40, RZ ;  /* 0x000000401c197824 */ /* 0x040fe200078e00ff */
[C---:B------:R-:W-:Y:S02]  /*5a60*/  LOP3.LUT P2, RZ, R28.reuse, 0x4, RZ, 0xc0, !PT ;  /* 0x000000041cff7812 */ /* 0x040fe4000784c0ff */
[----:B------:R-:W-:-:S02]  /*5a70*/  LOP3.LUT P1, RZ, R28, 0x2, RZ, 0xc0, !PT ;  /* 0x000000021cff7812 */ /* 0x000fc4000782c0ff */
[----:B------:R-:W-:Y:S01]  /*5a80*/  LOP3.LUT R25, R25, 0x1c0, RZ, 0xc0, !PT ;  /* 0x000001c019197812 */ /* 0x000fe200078ec0ff */
[----:B------:R-:W1:Y:S01]  /*5a90*/  MUFU.EX2 R196, R196 ;  /* 0x000000c400c47308 */ /* 0x000e620000000800 */
[----:B------:R-:W-:Y:S02]  /*5aa0*/  SEL R189, R189, 0xffffffe0, !P1 ;  /* 0xffffffe0bdbd7807 */ /* 0x000fe40004800000 */
[----:B------:R-:W-:Y:S02]  /*5ab0*/  LOP3.LUT R24, R25, 0x8, R24, 0xf8, !PT ;  /* 0x0000000819187812 */ /* 0x000fe400078ef818 */
[----:B------:R-:W-:Y:S02]  /*5ac0*/  SHF.R.U32.HI R25, RZ, 0x3, R25 ;  /* 0x00000003ff197819 */ /* 0x000fe40000011619 */
[----:B------:R-:W-:Y:S01]  /*5ad0*/  F2FP.BF16.F32.PACK_AB R152, R170, R169 ;  /* 0x000000a9aa98723e */ /* 0x000fe200000010ff */
[----:B------:R-:W-:Y:S01]  /*5ae0*/  MUFU.EX2 R197, R197 ;  /* 0x000000c500c57308 */ /* 0x000fe20000000800 */
[----:B------:R-:W-:Y:S01]  /*5af0*/  LOP3.LUT R24, R24, R25, RZ, 0x3c, !PT ;  /* 0x0000001918187212 */ /* 0x000fe200078e3cff */
[----:B------:R-:W-:Y:S01]  /*5b00*/  FADD.FTZ R170, R169, R170 ;  /* 0x000000aaa9aa7221 */ /* 0x000fe20000010000 */
[----:B0-----:R-:W-:-:S02]  /*5b10*/  F2FP.BF16.F32.PACK_AB R158, R176, R175 ;  /* 0x000000afb09e723e */ /* 0x001fc400000010ff */
[----:B------:R-:W-:Y:S01]  /*5b20*/  IADD3 R57, R24, R26, R57 ;  /* 0x0000001a18397210 */ /* 0x000fe20007ffe039 */
[----:B------:R-:W-:Y:S02]  /*5b30*/  FADD.FTZ R171, R171, R170 ;  /* 0x000000aaabab7221 */ /* 0x000fe40000010000 */
[----:B------:R-:W0:Y:S01]  /*5b40*/  MUFU.EX2 R198, R198 ;  /* 0x000000c600c67308 */ /* 0x000e220000000800 */
[----:B-1----:R-:W-:Y:S01]  /*5b50*/  F2FP.BF16.F32.PACK_AB R153, R196, R195 ;  /* 0x000000c3c499723e */ /* 0x002fe200000010ff */
[----:B------:R-:W-:Y:S02]  /*5b60*/  IMAD R192, R57, 0x2, R2 ;  /* 0x0000000239c07824 */ /* 0x000fe400078e0202 */
[----:B------:R-:W-:Y:S01]  /*5b70*/  FADD.FTZ R196, R195, R196 ;  /* 0x000000c4c3c47221 */ /* 0x000fe20000010000 */
[----:B------:R-:W-:Y:S01]  /*5b80*/  FADD.FTZ R172, R172, R171 ;  /* 0x000000abacac7221 */ /* 0x000fe20000010000 */
[C---:B------:R-:W-:Y:S02]  /*5b90*/  VIADD R190, R192.reuse, 0x36400 ;  /* 0x00036400c0be7836 */ /* 0x040fe40000000000 */
[----:B------:R-:W-:Y:S01]  /*5ba0*/  MUFU.EX2 R199, R199 ;  /* 0x000000c700c77308 */ /* 0x000fe20000000800 */
[----:B------:R-:W-:-:S02]  /*5bb0*/  VIADD R191, R192, 0x36440 ;  /* 0x00036440c0bf7836 */ /* 0x000fc40000000000 */
[----:B------:R-:W-:Y:S01]  /*5bc0*/  FADD.FTZ R173, R173, R172 ;  /* 0x000000acadad7221 */ /* 0x000fe20000010000 */
[C---:B------:R-:W-:Y:S02]  /*5bd0*/  @P2 VIADD R191, R190.reuse, 0xffffffc0 ;  /* 0xffffffc0bebf2836 */ /* 0x040fe40000000000 */
[----:B------:R-:W-:Y:S02]  /*5be0*/  IMAD.IADD R190, R190, 0x1, R189 ;  /* 0x00000001bebe7824 */ /* 0x000fe400078e02bd */
[----:B------:R-:W-:Y:S01]  /*5bf0*/  FADD.FTZ R174, R174, R173 ;  /* 0x000000adaeae7221 */ /* 0x000fe20000010000 */
[----:B------:R-:W-:Y:S01]  /*5c00*/  IMAD.IADD R189, R189, 0x1, R191 ;  /* 0x00000001bdbd7824 */ /* 0x000fe200078e02bf */
[----:B------:R-:W1:Y:S01]  /*5c10*/  MUFU.EX2 R200, R200 ;  /* 0x000000c800c87308 */ /* 0x000e620000000800 */
[----:B0-----:R-:W-:Y:S01]  /*5c20*/  F2FP.BF16.F32.PACK_AB R155, R198, R197 ;  /* 0x000000c5c69b723e */ /* 0x001fe200000010ff */
[----:B------:R-:W-:Y:S01]  /*5c30*/  FADD.FTZ R197, R197, R196 ;  /* 0x000000c4c5c57221 */ /* 0x000fe20000010000 */
[----:B------:R-:W-:-:S03]  /*5c40*/  FADD.FTZ R175, R175, R174 ;  /* 0x000000aeafaf7221 */ /* 0x000fc60000010000 */
[----:B------:R0:W-:Y:S01]  /*5c50*/  STSM.16.M88.4 [R192+0x36400], R152 ;  /* 0x03640098c0007844 */ /* 0x0001e20000000200 */
[----:B------:R-:W-:Y:S01]  /*5c60*/  FADD.FTZ R198, R198, R197 ;  /* 0x000000c5c6c67221 */ /* 0x000fe20000010000 */
[----:B------:R-:W-:Y:S01]  /*5c70*/  MUFU.EX2 R201, R201 ;  /* 0x000000c900c97308 */ /* 0x000fe20000000800 */
[----:B------:R-:W-:-:S07]  /*5c80*/  FADD.FTZ R176, R176, R175 ;  /* 0x000000afb0b07221 */ /* 0x000fce0000010000 */
[----:B------:R-:W2:Y:S01]  /*5c90*/  MUFU.EX2 R202, R202 ;  /* 0x000000ca00ca7308 */ /* 0x000ea20000000800 */
[----:B-1----:R-:W-:Y:S01]  /*5ca0*/  F2FP.BF16.F32.PACK_AB R157, R200, R199 ;  /* 0x000000c7c89d723e */ /* 0x002fe200000010ff */
[----:B------:R-:W-:-:S04]  /*5cb0*/  FADD.FTZ R199, R199, R198 ;  /* 0x000000c6c7c77221 */ /* 0x000fc80000010000 */
[----:B------:R-:W-:Y:S02]  /*5cc0*/  FADD.FTZ R200, R200, R199 ;  /* 0x000000c7c8c87221 */ /* 0x000fe40000010000 */
[----:B------:R-:W-:Y:S08]  /*5cd0*/  MUFU.EX2 R177, R177 ;  /* 0x000000b100b17308 */ /* 0x000ff00000000800 */
[----:B------:R-:W1:Y:S01]  /*5ce0*/  MUFU.EX2 R178, R178 ;  /* 0x000000b200b27308 */ /* 0x000e620000000800 */
[----:B--2---:R-:W-:Y:S01]  /*5cf0*/  F2FP.BF16.F32.PACK_AB R159, R202, R201 ;  /* 0x000000c9ca9f723e */ /* 0x004fe200000010ff */
[----:B------:R-:W-:-:S04]  /*5d00*/  FADD.FTZ R201, R201, R200 ;  /* 0x000000c8c9c97221 */ /* 0x000fc80000010000 */
[----:B------:R2:W-:Y:S01]  /*5d10*/  STSM.16.M88.4 [R190], R156 ;  /* 0x0000009cbe007844 */ /* 0x0005e20000000200 */
[----:B------:R-:W-:Y:S01]  /*5d20*/  FADD.FTZ R202, R202, R201 ;  /* 0x000000c9caca7221 */ /* 0x000fe20000010000 */
[----:B------:R-:W-:Y:S08]  /*5d30*/  MUFU.EX2 R179, R179 ;  /* 0x000000b300b37308 */ /* 0x000ff00000000800 */
[----:B------:R-:W3:Y:S01]  /*5d40*/  MUFU.EX2 R180, R180 ;  /* 0x000000b400b47308 */ /* 0x000ee20000000800 */
[----:B-1----:R-:W-:Y:S01]  /*5d50*/  F2FP.BF16.F32.PACK_AB R160, R178, R177 ;  /* 0x000000b1b2a0723e */ /* 0x002fe200000010ff */
[----:B------:R-:W-:-:S04]  /*5d60*/  FADD.FTZ R177, R177, R176 ;  /* 0x000000b0b1b17221 */ /* 0x000fc80000010000 */
[----:B------:R-:W-:Y:S02]  /*5d70*/  FADD.FTZ R178, R178, R177 ;  /* 0x000000b1b2b27221 */ /* 0x000fe40000010000 */
[----:B------:R-:W-:Y:S08]  /*5d80*/  MUFU.EX2 R203, R203 ;  /* 0x000000cb00cb7308 */ /* 0x000ff00000000800 */
[----:B------:R-:W1:Y:S01]  /*5d90*/  MUFU.EX2 R204, R204 ;  /* 0x000000cc00cc7308 */ /* 0x000e620000000800 */
[----:B---3--:R-:W-:Y:S01]  /*5da0*/  F2FP.BF16.F32.PACK_AB R162, R180, R179 ;  /* 0x000000b3b4a2723e */ /* 0x008fe200000010ff */
[----:B------:R-:W-:-:S04]  /*5db0*/  FADD.FTZ R179, R179, R178 ;  /* 0x000000b2b3b37221 */ /* 0x000fc80000010000 */
[----:B------:R-:W-:Y:S02]  /*5dc0*/  FADD.FTZ R180, R180, R179 ;  /* 0x000000b3b4b47221 */ /* 0x000fe40000010000 */
        /* <DEDUP_REMOVED lines=21> */
[----:B------:R-:W3:Y:S08]  /*5f20*/  MUFU.EX2 R209, R209 ;  /* 0x000000d100d17308 */ /* 0x000ef00000000800 */
[----:B------:R-:W4:Y:S01]  /*5f30*/  MUFU.EX2 R210, R210 ;  /* 0x000000d200d27308 */ /* 0x000f220000000800 */
[----:B-1----:R-:W-:Y:S01]  /*5f40*/  F2FP.BF16.F32.PACK_AB R165, R208, R207 ;  /* 0x000000cfd0a5723e */ /* 0x002fe200000010ff */
[----:B------:R-:W-:-:S04]  /*5f50*/  FADD.FTZ R207, R207, R206 ;  /* 0x000000cecfcf7221 */ /* 0x000fc80000010000 */
[----:B------:R-:W-:-:S04]  /*5f60*/  FADD.FTZ R208, R208, R207 ;  /* 0x000000cfd0d07221 */ /* 0x000fc80000010000 */
[----:B---3--:R-:W-:Y:S01]  /*5f70*/  FADD.FTZ R195, R209, R208 ;  /* 0x000000d0d1c37221 */ /* 0x008fe20000010000 */
[----:B----4-:R-:W-:-:S03]  /*5f80*/  F2FP.BF16.F32.PACK_AB R167, R210, R209 ;  /* 0x000000d1d2a7723e */ /* 0x010fc600000010ff */
[----:B------:R-:W-:Y:S02]  /*5f90*/  FADD.FTZ R195, R210, R195 ;  /* 0x000000c3d2c37221 */ /* 0x000fe40000010000 */
[----:B------:R2:W-:Y:S01]  /*5fa0*/  STSM.16.M88.4 [R189], R164 ;  /* 0x000000a4bd007844 */ /* 0x0005e20000000200 */
[----:B------:R-:W-:-:S06]  /*5fb0*/  WARPGROUP.ARRIVE ;  /* 0x00000000000079c5 */ /* 0x000fcc0000000000 */
[----:B------:R-:W-:Y:S01]  /*5fc0*/  HGMMA.64x256x16.F32.BF16 R24, R152, gdesc[UR8].tnspB, RZ, !UPT, gsb0 ;  /* 0x43e0000898187df0 */ /* 0x000fe2000c0018ff */
[----:B------:R-:W-:Y:S01]  /*5fd0*/  R2UR UR10, R211 ;  /* 0x00000000d30a72ca */ /* 0x000fe200000e0000 */
[----:B------:R-:W-:Y:S01]  /*5fe0*/  UMOV UR11, 0x40000040 ;  /* 0x40000040000b7882 */ /* 0x000fe20000000000 */
[C---:B------:R-:W-:Y:S01]  /*5ff0*/  IADD3 R211, R193.reuse, 0x100, RZ ;  /* 0x00000100c1d37810 */ /* 0x040fe20007ffe0ff */
[----:B------:R-:W-:Y:S02]  /*6000*/  WARPGROUP.DEPBAR.LE gsb0, 0x0 ;  /* 0x00008000000079c5 */ /* 0x000fe40000010000 */
[----:B------:R-:W-:Y:S01]  /*6010*/  WARPGROUP.ARRIVE ;  /* 0x00000000000079c5 */ /* 0x000fe20000000000 */
[----:B0-----:R-:W-:-:S15]  /*6020*/  VIADD R152, R193, 0x180 ;  /* 0x00000180c1987836 */ /* 0x001fde0000000000 */
[----:B------:R-:W-:-:S06]  /*6030*/  NOP ;  /* 0x0000000000007918 */ /* 0x000fcc0000000000 */
[----:B------:R-:W-:Y:S01]  /*6040*/  HGMMA.64x256x16.F32.BF16 R24, R156, gdesc[UR8].tnspB, R24, gsb0 ;  /* 0x43e000089c187df0 */ /* 0x000fe20008001818 */
[----:B------:R-:W-:Y:S01]  /*6050*/  R2UR UR10, R211 ;  /* 0x00000000d30a72ca */ /* 0x000fe200000e0000 */
[----:B------:R-:W-:Y:S01]  /*6060*/  UMOV UR11, 0x40000040 ;  /* 0x40000040000b7882 */ /* 0x000fe20000000000 */
[----:B------:R-:W-:Y:S02]  /*6070*/  WARPGROUP.DEPBAR.LE gsb0, 0x0 ;  /* 0x00008000000079c5 */ /* 0x000fe40000010000 */
[----:B------:R-:W-:-:S15]  /*6080*/  WARPGROUP.ARRIVE ;  /* 0x00000000000079c5 */ /* 0x000fde0000000000 */
[----:B------:R-:W-:-:S08]  /*6090*/  NOP ;  /* 0x0000000000007918 */ /* 0x000fd00000000000 */
[----:B------:R-:W-:Y:S01]  /*60a0*/  HGMMA.64x256x16.F32.BF16 R24, R160, gdesc[UR8].tnspB, R24, gsb0 ;  /* 0x43e00008a0187df0 */ /* 0x000fe20008001818 */
[----:B------:R-:W-:Y:S01]  /*60b0*/  R2UR UR10, R152 ;  /* 0x00000000980a72ca */ /* 0x000fe200000e0000 */
[----:B------:R-:W-:Y:S01]  /*60c0*/  UMOV UR11, 0x40000040 ;  /* 0x40000040000b7882 */ /* 0x000fe20000000000 */
[----:B------:R-:W-:Y:S02]  /*60d0*/  WARPGROUP.DEPBAR.LE gsb0, 0x0 ;  /* 0x00008000000079c5 */ /* 0x000fe40000010000 */
[----:B------:R-:W-:-:S15]  /*60e0*/  WARPGROUP.ARRIVE ;  /* 0x00000000000079c5 */ /* 0x000fde0000000000 */
[----:B------:R-:W-:-:S08]  /*60f0*/  NOP ;  /* 0x0000000000007918 */ /* 0x000fd00000000000 */
[----:B------:R-:W-:Y:S03]  /*6100*/  HGMMA.64x256x16.F32.BF16 R24, R164, gdesc[UR8].tnspB, R24, gsb0 ;  /* 0x43e00008a4187df0 */ /* 0x000fe60008001818 */
[----:B------:R-:W-:Y:S02]  /*6110*/  WARPGROUP.DEPBAR.LE gsb0, 0x0 ;  /* 0x00008000000079c5 */ /* 0x000fe40000010000 */
[----:B------:R0:W-:Y:S06]  /*6120*/  MEMBAR.ALL.CTA ;  /* 0x0000000000007992 */ /* 0x0001ec0000008000 */
[----:B0-----:R-:W0:Y:S02]  /*6130*/  FENCE.VIEW.ASYNC.S ;  /* 0x00000000000073c6 */ /* 0x001e240000000000 */
[----:B0-----:R-:W-:Y:S01]  /*6140*/  NOP ;  /* 0x0000000000007918 */ /* 0x001fe20000000000 */
[----:B------:R-:W-:Y:S06]  /*6150*/  BAR.ARV 0xe, 0x100 ;  /* 0x0384000000007b1d */ /* 0x000fec0000002000 */
[----:B--2---:R-:W-:Y:S05]  /*6160*/  @!P0 BRA `(.L_x_3399) ;  /* 0x0000000000048947 */ /* 0x004fea0003800000 */
[----:B------:R-:W-:Y:S01]  /*6170*/  BPT.TRAP 0x1 ;  /* 0x000000040000795c */ /* 0x000fe20000300000 */
.L_x_3399:
[----:B------:R-:W-:Y:S01]  /*6180*/  R2UR UR10, R168 ;  /* 0x00000000a80a72ca */ /* 0x000fe200000e0000 */
[----:B------:R-:W-:Y:S01]  /*6190*/  IMAD.MOV.U32 R153, RZ, RZ, RZ ;  /* 0x000000ffff997224 */ /* 0x000fe200078e00ff */
[----:B------:R-:W-:-:S11]  /*61a0*/  R2UR UR7, R2 ;  /* 0x00000000020772ca */ /* 0x000fd600000e0000 */
[----:B------:R-:W-:Y:S02]  /*61b0*/  UIADD3 UR38, UR10, -0x2, URZ ;  /* 0xfffffffe0a267890 */ /* 0x000fe4000fffe03f */
[----:B------:R-:W-:Y:S02]  /*61c0*/  UIADD3 UR7, UR7, 0x38860, URZ ;  /* 0x0003886007077890 */ /* 0x000fe4000fffe03f */
[----:B------:R-:W-:Y:S02]  /*61d0*/  UISETP.GE.AND UP0, UPT, UR38, UR39, UPT ;  /* 0x000000272600728c */ /* 0x000fe4000bf06270 */
[----:B------:R-:W-:-:S04]  /*61e0*/  UPRMT UR7, UR61, 0x654, UR7 ;  /* 0x000006543d077896 */ /* 0x000fc80008000007 */
[----:B------:R-:W-:-:S05]  /*61f0*/  PLOP3.LUT P1, PT, PT, PT, UP0, 0x80, 0x0 ;  /* 0x000000000000781c */ /* 0x000fca0003f2f008 */
[----:B------:R-:W-:Y:S08]  /*6200*/  SYNCS.ARRIVE.TRANS64.RED.A1T0 RZ, [UR7], RZ ;  /* 0x000000ffffff79a7 */ /* 0x000ff00008100407 */
[----:B------:R-:W-:Y:S05]  /*6210*/  @!P1 BRA `(.L_x_3400) ;  /* 0x0000002c00749947 */ /* 0x000fea0003800000 */
[----:B------:R-:W-:Y:S02]  /*6220*/  IMAD.MOV.U32 R199, RZ, RZ, RZ ;  /* 0x000000ffffc77224 */ /* 0x000fe400078e00ff */
[----:B------:R-:W-:-:S07]  /*6230*/  IMAD.MOV.U32 R211, RZ, RZ, RZ ;  /* 0x000000ffffd37224 */ /* 0x000fce00078e00ff */
.L_x_3411:
[----:B------:R-:W-:Y:S02]  /*6240*/  VIADD R198, R211, 0x1 ;  /* 0x00000001d3c67836 */ /* 0x000fe40000000000 */
[----:B------:R-:W-:Y:S01]  /*6250*/  IMAD.U32 R152, RZ, RZ, UR38 ;  /* 0x00000026ff987e24 */ /* 0x000fe2000f8e00ff */
[----:B------:R-:W-:Y:S02]  /*6260*/  UIADD3 UR38, UR38, -0x1, URZ ;  /* 0xffffffff26267890 */ /* 0x000fe4000fffe03f */
[----:B------:R-:W-:Y:S02]  /*6270*/  ISETP.NE.AND P2, PT, R198, 0x2, PT ;  /* 0x00000002c600780c */ /* 0x000fe40003f45270 */
[----:B------:R-:W-:Y:S02]  /*6280*/  ISETP.GT.AND P1, PT, R152, UR39, PT ;  /* 0x0000002798007c0c */ /* 0x000fe4000bf24270 */
[----:B------:R-:W-:Y:S02]  /*6290*/  SEL R152, RZ, 0x1, P2 ;  /* 0x00000001ff987807 */ /* 0x000fe40001000000 */
[----:B------:R-:W-:-:S02]  /*62a0*/  SEL R198, R198, RZ, P2 ;  /* 0x000000ffc6c67207 */ /* 0x000fc40001000000 */
[----:B------:R-:W-:Y:S01]  /*62b0*/  LOP3.LUT R199, R199, R152, RZ, 0x3c, !PT ;  /* 0x00000098c7c77212 */ /* 0x000fe200078e3cff */
[----:B------:R-:W-:Y:S06]  /*62c0*/  @!P0 BRA `(.L_x_3401) ;  /* 0x0000000000048947 */ /* 0x000fec0003800000 */
[----:B------:R-:W-:Y:S01]  /*62d0*/  BPT.TRAP 0x1 ;  /* 0x000000040000795c */ /* 0x000fe20000300000 */
.L_x_3401:
[----:B------:R-:W-:Y:S01]  /*62e0*/  IMAD R196, R198, 0x8, R2 ;  /* 0x00000008c6c47824 */ /* 0x000fe200078e0202 */
[----:B------:R-:W-:-:S04]  /*62f0*/  SHF.L.U32 R201, R199, 0x1f, RZ ;  /* 0x0000001fc7c97819 */ /* 0x000fc800000006ff */
[----:B------:R0:W1:Y:S01]  /*6300*/  SYNCS.PHASECHK.TRANS64.TRYWAIT P2, [R196+URZ+0x38830], R201 ;  /* 0x038830c9c40075a7 */ /* 0x000062000804017f */
[----:B------:R-:W-:Y:S05]  /*6310*/  @!P0 BRA `(.L_x_3402) ;  /* 0x0000000000048947 */ /* 0x000fea0003800000 */
[----:B------:R-:W-:Y:S01]  /*6320*/  BPT.TRAP 0x1 ;  /* 0x000000040000795c */ /* 0x000fe20000300000 */
.L_x_3402:
[----:B------:R-:W-:Y:S01]  /*6330*/  IMAD R197, R198, 0x200, R7 ;  /* 0x00000200c6c57824 */ /* 0x000fe200078e0207 */
[----:B-1----:R-:W-:Y:S06]  /*6340*/  @P2 BRA `(.L_x_3403) ;  /* 0x0000000000082947 */ /* 0x002fec0003800000 */
[----:B------:R-:W1:Y:S02]  /*6350*/  SYNCS.PHASECHK.TRANS64.TRYWAIT P2, [R196+URZ+0x38830], R201 ;  /* 0x038830c9c40075a7 */ /* 0x000e64000804017f */
[----:B-1----:R-:W-:Y:S05]  /*6360*/  @!P2 BRA `(.L_x_3404) ;  /* 0x000000a4005ca947 */ /* 0x002fea0003800000 */
.L_x_3403:
[----:B------:R-:W-:Y:S01]  /*6370*/  R2UR UR6, R197 ;  /* 0x00000000c50672ca */ /* 0x000fe200000e0000 */
[----:B------:R-:W-:Y:S01]  /*6380*/  WARPGROUP.ARRIVE ;  /* 0x00000000000079c5 */ /* 0x000fe20000000000 */
[----:B------:R-:W-:Y:S01]  /*6390*/  MOV R200, UR17 ;  /* 0x0000001100c87c02 */ /* 0x000fe20008000f00 */
[----:B------:R-:W-:Y:S01]  /*63a0*/  UMOV UR19, 0x40000040 ;  /* 0x4000004000137882 */ /* 0x000fe20000000000 */
[----:B------:R-:W-:Y:S01]  /*63b0*/  MOV R202, UR16 ;  /* 0x0000001000ca7c02 */ /* 0x000fe20008000f00 */
[----:B------:R-:W-:Y:S01]  /*63c0*/  UMOV UR15, 0x40000040 ;  /* 0x40000040000f7882 */ /* 0x000fe20000000000 */
[----:B------:R-:W-:Y:S01]  /*63d0*/  R2UR UR16, R8 ;  /* 0x00000000081072ca */ /* 0x000fe200000e0000 */
[----:B------:R-:W-:Y:S01]  /*63e0*/  UMOV UR11, 0x40000040 ;  /* 0x40000040000b7882 */ /* 0x000fe20000000000 */
[----:B------:R-:W-:Y:S01]  /*63f0*/  R2UR UR17, R9 ;  /* 0x00000000091172ca */ /* 0x000fe200000e0000 */
[----:B------:R-:W-:Y:S01]  /*6400*/  UMOV UR59, 0x40000040 ;  /* 0x40000040003b7882 */ /* 0x000fe20000000000 */
[----:B------:R-:W-:-:S02]  /*6410*/  MOV R203, UR13 ;  /* 0x0000000d00cb7c02 */ /* 0x000fc40008000f00 */
[----:B------:R-:W-:Y:S01]  /*6420*/  MOV R204, UR12 ;  /* 0x0000000c00cc7c02 */ /* 0x000fe20008000f00 */
[----:B------:R-:W-:Y:S01]  /*6430*/  UMOV UR18, UR6 ;  /* 0x0000000600127c82 */ /* 0x000fe20008000000 */
[----:B------:R-:W-:Y:S02]  /*6440*/  R2UR UR12, R10 ;  /* 0x000000000a0c72ca */ /* 0x000fe400000e0000 */
[----:B------:R-:W-:Y:S02]  /*6450*/  R2UR UR13, R11 ;  /* 0x000000000b0d72ca */ /* 0x000fe400000e0000 */
[----:B------:R-:W-:Y:S02]  /*6460*/  MOV R205, UR9 ;  /* 0x0000000900cd7c02 */ /* 0x000fe40008000f00 */
[----:B------:R-:W-:Y:S01]  /*6470*/  MOV R206, UR8 ;  /* 0x0000000800ce7c02 */ /* 0x000fe20008000f00 */
[----:B------:R-:W-:Y:S01]  /*6480*/  HGMMA.64x64x16.F32.BF16 R152, gdesc[UR16], RZ, !UPT, gsb0 ;  /* 0x00e00000109879f0 */ /* 0x000fe2000c0018ff */
[----:B------:R-:W-:Y:S01]  /*6490*/  R2UR UR17, R200 ;  /* 0x00000000c81172ca */ /* 0x000fe200000e0000 */
[----:B------:R-:W-:Y:S01]  /*64a0*/  VIADD R200, R197, 0x2 ;  /* 0x00000002c5c87836 */ /* 0x000fe20000000000 */
[----:B------:R-:W-:-:S02]  /*64b0*/  R2UR UR8, R12 ;  /* 0x000000000c0872ca */ /* 0x000fc400000e0000 */
[----:B------:R-:W-:Y:S02]  /*64c0*/  R2UR UR9, R13 ;  /* 0x000000000d0972ca */ /* 0x000fe400000e0000 */
[----:B------:R-:W-:Y:S01]  /*64d0*/  R2UR UR6, R200 ;  /* 0x00000000c80672ca */ /* 0x000fe200000e0000 */
[C---:B------:R-:W-:Y:S01]  /*64e0*/  VIADD R200, R197.reuse, 0x4 ;  /* 0x00000004c5c87836 */ /* 0x040fe20000000000 */
[----:B------:R-:W-:Y:S01]  /*64f0*/  R2UR UR56, R14 ;  /* 0x000000000e3872ca */ /* 0x000fe200000e0000 */
[----:B------:R-:W-:Y:S01]  /*6500*/  VIADD R197, R197, 0x6 ;  /* 0x00000006c5c57836 */ /* 0x000fe20000000000 */
[----:B------:R-:W-:Y:S02]  /*6510*/  R2UR UR57, R15 ;  /* 0x000000000f3972ca */ /* 0x000fe400000e0000 */
[----:B------:R-:W-:-:S07]  /*6520*/  R2UR UR16, R202 ;  /* 0x00000000ca1072ca */ /* 0x000fce00000e0000 */
[----:B------:R-:W-:Y:S01]  /*6530*/  UMOV UR14, UR6 ;  /* 0x00000006000e7c82 */ /* 0x000fe20008000000 */
[----:B------:R-:W-:-:S13]  /*6540*/  R2UR UR6, R200 ;  /* 0x00000000c80672ca */ /* 0x000fda00000e0000 */
[----:B------:R-:W-:Y:S01]  /*6550*/  UMOV UR10, UR6 ;  /* 0x00000006000a7c82 */ /* 0x000fe20008000000 */
[----:B------:R-:W-:-:S13]  /*6560*/  R2UR UR6, R197 ;  /* 0x00000000c50672ca */ /* 0x000fda00000e0000 */
[----:B------:R-:W-:Y:S01]  /*6570*/  UMOV UR58, UR6 ;  /* 0x00000006003a7c82 */ /* 0x000fe20008000000 */
[----:B------:R-:W-:Y:S02]  /*6580*/  WARPGROUP.DEPBAR.LE gsb0, 0x0 ;  /* 0x00008000000079c5 */ /* 0x000fe40000010000 */
[----:B------:R-:W-:-:S06]  /*6590*/  WARPGROUP.ARRIVE ;  /* 0x00000000000079c5 */ /* 0x000fcc0000000000 */
[----:B------:R-:W-:Y:S01]  /*65a0*/  HGMMA.64x64x16.F32.BF16 R152, gdesc[UR12], R152, gsb0 ;  /* 0x00e000000c9879f0 */ /* 0x000fe20008001898 */
[----:B------:R-:W-:Y:S02]  /*65b0*/  R2UR UR13, R203 ;  /* 0x00000000cb0d72ca */ /* 0x000fe400000e0000 */
[----:B------:R-:W-:Y:S01]  /*65c0*/  R2UR UR12, R204 ;  /* 0x00000000cc0c72ca */ /* 0x000fe200000e0000 */
[----:B------:R-:W-:Y:S02]  /*65d0*/  WARPGROUP.DEPBAR.LE gsb0, 0x0 ;  /* 0x00008000000079c5 */ /* 0x000fe40000010000 */
[----:B------:R-:W-:-:S06]  /*65e0*/  WARPGROUP.ARRIVE ;  /* 0x00000000000079c5 */ /* 0x000fcc0000000000 */
[----:B------:R-:W-:Y:S01]  /*65f0*/  HGMMA.64x64x16.F32.BF16 R152, gdesc[UR8], R152, gsb0 ;  /* 0x00e00000089879f0 */ /* 0x000fe20008001898 */
[----:B------:R-:W-:Y:S02]  /*6600*/  R2UR UR9, R205 ;  /* 0x00000000cd0972ca */ /* 0x000fe400000e0000 */
[----:B------:R-:W-:Y:S01]  /*6610*/  R2UR UR8, R206 ;  /* 0x00000000ce0872ca */ /* 0x000fe200000e0000 */
[----:B------:R-:W-:Y:S02]  /*6620*/  WARPGROUP.DEPBAR.LE gsb0, 0x0 ;  /* 0x00008000000079c5 */ /* 0x000fe40000010000 */
[----:B------:R-:W-:-:S06]  /*6630*/  WARPGROUP.ARRIVE ;  /* 0x00000000000079c5 */ /* 0x000fcc0000000000 */
[----:B------:R-:W-:Y:S03]  /*6640*/  HGMMA.64x64x16.F32.BF16 R152, gdesc[UR56], R152, gsb0 ;  /* 0x00e00000389879f0 */ /* 0x000fe60008001898 */
[----:B------:R-:W-:Y:S02]  /*6650*/  WARPGROUP.DEPBAR.LE gsb0, 0x0 ;  /* 0x00008000000079c5 */ /* 0x000fe40000010000 */
[----:B------:R-:W-:Y:S05]  /*6660*/  @!P0 BRA `(.L_x_3405) ;  /* 0x0000000000048947 */ /* 0x000fea0003800000 */
[----:B------:R-:W-:Y:S01]  /*6670*/  BPT.TRAP 0x1 ;  /* 0x000000040000795c */ /* 0x000fe20000300000 */
.L_x_3405:
[----:B------:R2:W3:Y:S01]  /*6680*/  SYNCS.PHASECHK.TRANS64.TRYWAIT P2, [R196+URZ+0x38850], R201 ;  /* 0x038850c9c40075a7 */ /* 0x0004e2000804017f */
[----:B------:R-:W-:Y:S05]  /*6690*/  @!P0 BRA `(.L_x_3406) ;  /* 0x0000000000048947 */ /* 0x000fea0003800000 */
[----:B------:R-:W-:Y:S01]  /*66a0*/  BPT.TRAP 0x1 ;  /* 0x000000040000795c */ /* 0x000fe20000300000 */
.L_x_3406:
[----:B------:R-:W-:Y:S01]  /*66b0*/  IMAD R197, R198, 0x1000, R3 ;  /* 0x00001000c6c57824 */ /* 0x000fe200078e0203 */
[----:B---3--:R-:W-:Y:S06]  /*66c0*/  @P2 BRA `(.L_x_3407) ;  /* 0x0000000000082947 */ /* 0x008fec0003800000 */
[----:B------:R-:W3:Y:S02]  /*66d0*/  SYNCS.PHASECHK.TRANS64.TRYWAIT P2, [R196+URZ+0x38850], R201 ;  /* 0x038850c9c40075a7 */ /* 0x000ee4000804017f */
[----:B---3--:R-:W-:Y:S05]  /*66e0*/  @!P2 BRA `(.L_x_3408) ;  /* 0x000000a00090a947 */ /* 0x008fea0003800000 */
.L_x_3407:
[----:B------:R-:W-:Y:S01]  /*66f0*/  R2UR UR6, R197 ;  /* 0x00000000c50672ca */ /* 0x000fe200000e0000 */
[----:B------:R-:W-:Y:S01]  /*6700*/  WARPGROUP.ARRIVE ;  /* 0x00000000000079c5 */ /* 0x000fe20000000000 */
[----:B------:R-:W-:Y:S01]  /*6710*/  MOV R200, UR49 ;  /* 0x0000003100c87c02 */ /* 0x000fe20008000f00 */
[----:B------:R-:W-:Y:S01]  /*6720*/  UMOV UR51, 0x40000040 ;  /* 0x4000004000337882 */ /* 0x000fe20000000000 */
[----:B0123--:R-:W-:Y:S01]  /*6730*/  MOV R201, UR48 ;  /* 0x0000003000c97c02 */ /* 0x00ffe20008000f00 */
[----:B------:R-:W-:Y:S01]  /*6740*/  UMOV UR55, 0x40000040 ;  /* 0x4000004000377882 */ /* 0x000fe20000000000 */
[----:B------:R-:W-:Y:S01]  /*6750*/  R2UR UR48, R16 ;  /* 0x00000000103072ca */ /* 0x000fe200000e0000 */
[----:B------:R-:W-:Y:S01]  /*6760*/  UMOV UR59, 0x40000040 ;  /* 0x40000040003b7882 */ /* 0x000fe20000000000 */
[----:B------:R-:W-:Y:S01]  /*6770*/  R2UR UR49, R17 ;  /* 0x00000000113172ca */ /* 0x000fe200000e0000 */
[----:B------:R-:W-:Y:S01]  /*6780*/  UMOV UR7, 0x40000040 ;  /* 0x4000004000077882 */ /* 0x000fe20000000000 */
[----:B------:R-:W-:Y:S01]  /*6790*/  MOV R202, UR53 ;  /* 0x0000003500ca7c02 */ /* 0x000fe20008000f00 */
[----:B------:R-:W-:Y:S01]  /*67a0*/  UMOV UR11, 0x40000040 ;  /* 0x40000040000b7882 */ /* 0x000fe20000000000 */
[----:B------:R-:W-:Y:S01]  /*67b0*/  MOV R203, UR52 ;  /* 0x0000003400cb7c02 */ /* 0x000fe20008000f00 */
[----:B------:R-:W-:Y:S01]  /*67c0*/  UMOV UR50, UR6 ;  /* 0x0000000600327c82 */ /* 0x000fe20008000000 */
[----:B------:R-:W-:Y:S01]  /*67d0*/  R2UR UR52, R18 ;  /* 0x00000000123472ca */ /* 0x000fe200000e0000 */
[----:B------:R-:W-:Y:S01]  /*67e0*/  UMOV UR15, 0x40000040 ;  /* 0x40000040000f7882 */ /* 0x000fe20000000000 */
[----:B------:R-:W-:Y:S01]  /*67f0*/  R2UR UR53, R19 ;  /* 0x00000000133572ca */ /* 0x000fe200000e0000 */
[----:B------:R-:W-:Y:S01]  /*6800*/  UMOV UR19, 0x40000040 ;  /* 0x4000004000137882 */ /* 0x000fe20000000000 */
[----:B------:R-:W-:Y:S01]  /*6810*/  MOV R206, UR37 ;  /* 0x0000002500ce7c02 */ /* 0x000fe20008000f00 */
[----:B------:R-:W-:Y:S01]  /*6820*/  UMOV UR23, 0x40000040 ;  /* 0x4000004000177882 */ /* 0x000fe20000000000 */
[----:B------:R-:W-:Y:S01]  /*6830*/  MOV R207, UR36 ;  /* 0x0000002400cf7c02 */ /* 0x000fe20008000f00 */
[----:B------:R-:W-:Y:S01]  /*6840*/  HGMMA.64x64x16.F32.BF16 R152, gdesc[UR48], R152, gsb0 ;  /* 0x00e00000309879f0 */ /* 0x000fe20008001898 */
[----:B------:R-:W-:Y:S01]  /*6850*/  R2UR UR49, R200 ;  /* 0x00000000c83172ca */ /* 0x000fe200000e0000 */
[----:B------:R-:W-:Y:S01]  /*6860*/  VIADD R200, R197, 0x2 ;  /* 0x00000002c5c87836 */ /* 0x000fe20000000000 */
[----:B------:R-:W-:Y:S01]  /*6870*/  R2UR UR36, R20 ;  /* 0x00000000142472ca */ /* 0x000fe200000e0000 */
[----:B------:R-:W-:Y:S01]  /*6880*/  UMOV UR27, 0x40000040 ;  /* 0x40000040001b7882 */ /* 0x000fe20000000000 */
[----:B------:R-:W-:Y:S01]  /*6890*/  R2UR UR37, R21 ;  /* 0x00000000152572ca */ /* 0x000fe200000e0000 */
[----:B------:R-:W-:Y:S01]  /*68a0*/  UMOV UR31, 0x40000040 ;  /* 0x40000040001f7882 */ /* 0x000fe20000000000 */
[----:B------:R-:W-:Y:S01]  /*68b0*/  R2UR UR6, R200 ;  /* 0x00000000c80672ca */ /* 0x000fe200000e0000 */
[----:B------:R-:W-:Y:S01]  /*68c0*/  VIADD R200, R197, 0x4 ;  /* 0x00000004c5c87836 */ /* 0x000fe20000000000 */
        /* <DEDUP_REMOVED lines=8> */
[----:B------:R-:W-:Y:S01]  /*6950*/  R2UR UR48, R201 ;  /* 0x00000000c93072ca */ /* 0x000fe200000e0000 */
[----:B------:R-:W-:Y:S01]  /*6960*/  UMOV UR51, 0x40000040 ;  /* 0x4000004000337882 */ /* 0x000fe20000000000 */
[----:B------:R-:W0:Y:S01]  /*6970*/  S2R R208, SR_TID.X ;  /* 0x0000000000d07919 */ /* 0x000e220000002100 */
[----:B------:R-:W-:Y:S01]  /*6980*/  UMOV UR54, UR6 ;  /* 0x0000000600367c82 */ /* 0x000fe20008000000 */
[----:B------:R-:W-:Y:S01]  /*6990*/  R2UR UR6, R200 ;  /* 0x00000000c80672ca */ /* 0x000fe200000e0000 */
[----:B------:R-:W-:-:S12]  /*69a0*/  VIADD R200, R197, 0x6 ;  /* 0x00000006c5c87836 */ /* 0x000fd80000000000 */
[----:B------:R-:W-:Y:S01]  /*69b0*/  UMOV UR38, UR6 ;  /* 0x0000000600267c82 */ /* 0x000fe20008000000 */
[----:B------:R-:W-:Y:S01]  /*69c0*/  R2UR UR6, R200 ;  /* 0x00000000c80672ca */ /* 0x000fe200000e0000 */
[----:B------:R-:W-:-:S12]  /*69d0*/  VIADD R200, R197, 0x200 ;  /* 0x00000200c5c87836 */ /* 0x000fd80000000000 */
[----:B------:R-:W-:Y:S01]  /*69e0*/  UMOV UR58, UR6 ;  /* 0x00000006003a7c82 */ /* 0x000fe20008000000 */
[----:B------:R-:W-:Y:S02]  /*69f0*/  R2UR UR6, R200 ;  /* 0x00000000c80672ca */ /* 0x000fe400000e0000 */
[C---:B------:R-:W-:Y:S02]  /*6a00*/  IADD3 R200, R197.reuse, 0x202, RZ ;  /* 0x00000202c5c87810 */ /* 0x040fe40007ffe0ff */
[----:B0-----:R-:W-:Y:S02]  /*6a10*/  SHF.R.U32.HI R208, RZ, 0x7, R208 ;  /* 0x00000007ffd07819 */ /* 0x001fe400000116d0 */
[----:B------:R-:W-:Y:S01]  /*6a20*/  R2UR UR10, R200 ;  /* 0x00000000c80a72ca */ /* 0x000fe200000e0000 */
[----:B------:R-:W-:-:S05]  /*6a30*/  VIADD R200, R197, 0x204 ;  /* 0x00000204c5c87836 */ /* 0x000fca0000000000 */
[----:B------:R-:W-:Y:S01]  /*6a40*/  R2UR UR14, R200 ;  /* 0x00000000c80e72ca */ /* 0x000fe200000e0000 */
[----:B------:R-:W-:-:S05]  /*6a50*/  VIADD R200, R197, 0x206 ;  /* 0x00000206c5c87836 */ /* 0x000fca0000000000 */
[----:B------:R-:W-:Y:S01]  /*6a60*/  R2UR UR18, R200 ;  /* 0x00000000c81272ca */ /* 0x000fe200000e0000 */
[----:B------:R-:W-:-:S05]  /*6a70*/  VIADD R200, R197, 0x400 ;  /* 0x00000400c5c87836 */ /* 0x000fca0000000000 */
[----:B------:R-:W-:Y:S01]  /*6a80*/  R2UR UR22, R200 ;  /* 0x00000000c81672ca */ /* 0x000fe200000e0000 */
[C---:B------:R-:W-:Y:S01]  /*6a90*/  VIADD R200, R197.reuse, 0x402 ;  /* 0x00000402c5c87836 */ /* 0x040fe20000000000 */
[----:B------:R-:W-:Y:S02]  /*6aa0*/  WARPGROUP.DEPBAR.LE gsb0, 0x0 ;  /* 0x00008000000079c5 */ /* 0x000fe40000010000 */
[----:B------:R-:W-:Y:S02]  /*6ab0*/  WARPGROUP.ARRIVE ;  /* 0x00000000000079c5 */ /* 0x000fe40000000000 */
[----:B------:R-:W-:Y:S01]  /*6ac0*/  R2UR UR26, R200 ;  /* 0x00000000c81a72ca */ /* 0x000fe200000e0000 */
[----:B------:R-:W-:-:S03]  /*6ad0*/  VIADD R200, R197, 0x404 ;  /* 0x00000404c5c87836 */ /* 0x000fc60000000000 */
[----:B------:R-:W-:Y:S02]  /*6ae0*/  HGMMA.64x64x16.F32.BF16 R152, gdesc[UR52], R152, gsb0 ;  /* 0x00e00000349879f0 */ /* 0x000fe40008001898 */
[----:B------:R-:W-:Y:S01]  /*6af0*/  R2UR UR30, R200 ;  /* 0x00000000c81e72ca */ /* 0x000fe200000e0000 */
[----:B------:R-:W-:Y:S01]  /*6b00*/  VIADD R200, R197, 0x406 ;  /* 0x00000406c5c87836 */ /* 0x000fe20000000000 */
[----:B------:R-:W-:Y:S01]  /*6b10*/  R2UR UR53, R202 ;  /* 0x00000000ca3572ca */ /* 0x000fe200000e0000 */
[----:B------:R-:W-:Y:S01]  /*6b20*/  UMOV UR55, 0x40000040 ;  /* 0x4000004000377882 */ /* 0x000fe20000000000 */
[----:B------:R-:W-:Y:S02]  /*6b30*/  R2UR UR52, R203 ;  /* 0x00000000cb3472ca */ /* 0x000fe400000e0000 */
[----:B------:R-:W-:Y:S01]  /*6b40*/  R2UR UR34, R200 ;  /* 0x00000000c82272ca */ /* 0x000fe200000e0000 */
[----:B------:R-:W-:-:S05]  /*6b50*/  VIADD R200, R197, 0x600 ;  /* 0x00000600c5c87836 */ /* 0x000fca0000000000 */
[----:B------:R-:W-:Y:S01]  /*6b60*/  R2UR UR42, R200 ;  /* 0x00000000c82a72ca */ /* 0x000fe200000e0000 */
[----:B------:R-:W-:-:S05]  /*6b70*/  VIADD R200, R197, 0x602 ;  /* 0x00000602c5c87836 */ /* 0x000fca0000000000 */
[----:B------:R-:W-:Y:S01]  /*6b80*/  R2UR UR46, R200 ;  /* 0x00000000c82e72ca */ /* 0x000fe200000e0000 */
[----:B------:R-:W-:-:S05]  /*6b90*/  VIADD R200, R197, 0x604 ;  /* 0x00000604c5c87836 */ /* 0x000fca0000000000 */
[----:B------:R-:W-:Y:S01]  /*6ba0*/  R2UR UR50, R200 ;  /* 0x00000000c83272ca */ /* 0x000fe200000e0000 */
[----:B------:R-:W-:-:S05]  /*6bb0*/  VIADD R200, R197, 0x606 ;  /* 0x00000606c5c87836 */ /* 0x000fca0000000000 */
[----:B------:R-:W-:Y:S02]  /*6bc0*/  R2UR UR54, R200 ;  /* 0x00000000c83672ca */ /* 0x000fe400000e0000 */
[----:B------:R-:W0:Y:S02]  /*6bd0*/  SHFL.IDX PT, R200, R208, RZ, 0x1f ;  /* 0x00001fffd0c87589 */ /* 0x000e2400000e0000 */
[----:B0-----:R-:W-:Y:S01]  /*6be0*/  ISETP.GT.AND P2, PT, R200, 0x7f, PT ;  /* 0x0000007fc800780c */ /* 0x001fe20003f44270 */
[----:B------:R-:W-:-:S03]  /*6bf0*/  VIADD R200, R197, 0x800 ;  /* 0x00000800c5c87836 */ /* 0x000fc60000000000 */
[----:B------:R-:W-:-:S05]  /*6c00*/  SEL R201, RZ, 0x2, !P2 ;  /* 0x00000002ffc97807 */ /* 0x000fca0005000000 */
[----:B------:R-:W-:Y:S02]  /*6c10*/  IMAD.IADD R202, R4, 0x1, R201 ;  /* 0x0000000104ca7824 */ /* 0x000fe400078e02c9 */
[----:B------:R-:W-:Y:S01]  /*6c20*/  IMAD.IADD R203, R201, 0x1, R200 ;  /* 0x00000001c9cb7824 */ /* 0x000fe200078e02c8 */
[----:B------:R-:W-:Y:S02]  /*6c30*/  WARPGROUP.DEPBAR.LE gsb0, 0x0 ;  /* 0x00008000000079c5 */ /* 0x000fe40000010000 */
[----:B------:R-:W-:-:S06]  /*6c40*/  WARPGROUP.ARRIVE ;  /* 0x00000000000079c5 */ /* 0x000fcc0000000000 */
[----:B------:R-:W-:Y:S01]  /*6c50*/  HGMMA.64x64x16.F32.BF16 R152, gdesc[UR36], R152, gsb0 ;  /* 0x00e00000249879f0 */ /* 0x000fe20008001898 */
[----:B------:R-:W-:Y:S02]  /*6c60*/  R2UR UR38, R205 ;  /* 0x00000000cd2672ca */ /* 0x000fe400000e0000 */
[----:B------:R-:W-:Y:S02]  /*6c70*/  R2UR UR39, R204 ;  /* 0x00000000cc2772ca */ /* 0x000fe400000e0000 */
[----:B------:R-:W-:Y:S02]  /*6c80*/  R2UR UR36, R207 ;  /* 0x00000000cf2472ca */ /* 0x000fe400000e0000 */
[----:B------:R-:W-:Y:S01]  /*6c90*/  R2UR UR37, R206 ;  /* 0x00000000ce2572ca */ /* 0x000fe200000e0000 */
[----:B------:R-:W-:Y:S02]  /*6ca0*/  WARPGROUP.DEPBAR.LE gsb0, 0x0 ;  /* 0x00008000000079c5 */ /* 0x000fe40000010000 */
[----:B------:R-:W-:-:S06]  /*6cb0*/  WARPGROUP.ARRIVE ;  /* 0x00000000000079c5 */ /* 0x000fcc0000000000 */
[----:B------:R-:W-:Y:S01]  /*6cc0*/  HGMMA.64x64x16.F32.BF16 R152, gdesc[UR56], R152, gsb0 ;  /* 0x00e00000389879f0 */ /* 0x000fe20008001898 */
[----:B------:R-:W-:Y:S01]  /*6cd0*/  R2UR UR56, R202 ;  /* 0x00000000ca3872ca */ /* 0x000fe200000e0000 */
[----:B------:R-:W-:Y:S01]  /*6ce0*/  UMOV UR57, 0x40000040 ;  /* 0x4000004000397882 */ /* 0x000fe20000000000 */
[----:B------:R-:W-:Y:S01]  /*6cf0*/  R2UR UR58, R203 ;  /* 0x00000000cb3a72ca */ /* 0x000fe200000e0000 */
[----:B------:R-:W-:Y:S01]  /*6d00*/  UMOV UR59, 0x40000040 ;  /* 0x40000040003b7882 */ /* 0x000fe20000000000 */
[----:B------:R-:W-:-:S05]  /*6d10*/  IMAD.MOV.U32 R203, RZ, RZ, 0x4 ;  /* 0x00000004ffcb7424 */ /* 0x000fca00078e00ff */
[C---:B------:R-:W-:Y:S02]  /*6d20*/  SEL R205, R203.reuse, 0x2, P2 ;  /* 0x00000002cbcd7807 */ /* 0x040fe40001000000 */
[----:B------:R-:W-:-:S03]  /*6d30*/  SEL R203, R203, 0x6, !P2 ;  /* 0x00000006cbcb7807 */ /* 0x000fc60005000000 */
[--C-:B------:R-:W-:Y:S02]  /*6d40*/  IMAD.IADD R202, R4, 0x1, R205.reuse ;  /* 0x0000000104ca7824 */ /* 0x100fe400078e02cd */
[C---:B------:R-:W-:Y:S01]  /*6d50*/  IMAD.IADD R204, R200.reuse, 0x1, R205 ;  /* 0x00000001c8cc7824 */ /* 0x040fe200078e02cd */
[----:B------:R-:W-:Y:S01]  /*6d60*/  IADD3 R200, R200, R203, RZ ;  /* 0x000000cbc8c87210 */ /* 0x000fe20007ffe0ff */
        /* <DEDUP_REMOVED lines=76> */
[----:B------:R-:W-:Y:S02]  /*7230*/  IMAD.IADD R202, R5, 0x1, R205 ;  /* 0x0000000105ca7824 */ /* 0x000fe400078e02cd */
[--C-:B------:R-:W-:Y:S02]  /*7240*/  IMAD.IADD R204, R205, 0x1, R200.reuse ;  /* 0x00000001cdcc7824 */ /* 0x100fe400078e02c8 */
        /* <DEDUP_REMOVED lines=42> */
[----:B------:R-:W-:Y:S01]  /*74f0*/  IADD3 R204, R205, R200, RZ ;  /* 0x000000c8cdcc7210 */ /* 0x000fe20007ffe0ff */
        /* <DEDUP_REMOVED lines=80> */
.L_x_3409:
[----:B------:R-:W-:Y:S01]  /*7a00*/  FMNMX.FTZ R200, R152, R186, !PT ;  /* 0x000000ba98c87209 */ /* 0x000fe20007810000 */
[----:B------:R-:W-:Y:S01]  /*7a10*/  ULDC UR6, c[0x0][0xa80] ;  /* 0x0002a00000067ab9 */ /* 0x000fe20000000800 */
[----:B------:R-:W-:Y:S01]  /*7a20*/  R2UR UR7, R196 ;  /* 0x00000000c40772ca */ /* 0x000fe200000e0000 */
[----:B------:R-:W-:Y:S01]  /*7a30*/  IMAD R218, R198, 0x1000, R193 ;  /* 0x00001000c6da7824 */ /* 0x000fe200078e02c1 */
[----:B------:R-:W-:Y:S01]  /*7a40*/  FMNMX.FTZ R197, R153, R200, !PT ;  /* 0x000000c899c57209 */ /* 0x000fe20007810000 */
[----:B------:R-:W-:Y:S01]  /*7a50*/  UMOV UR11, 0x40000040 ;  /* 0x40000040000b7882 */ /* 0x000fe20000000000 */
[----:B------:R-:W-:Y:S02]  /*7a60*/  ISETP.NE.AND P2, PT, R185, RZ, PT ;  /* 0x000000ffb900720c */ /* 0x000fe40003f45270 */
[----:B------:R-:W-:Y:S02]  /*7a70*/  FMNMX.FTZ R200, R156, R197, !PT ;  /* 0x000000c59cc87209 */ /* 0x000fe40007810000 */
[----:B------:R-:W-:-:S02]  /*7a80*/  R2UR UR10, R218 ;  /* 0x00000000da0a72ca */ /* 0x000fc400000e0000 */
[----:B------:R-:W-:-:S03]  /*7a90*/  FMNMX.FTZ R197, R157, R200, !PT ;  /* 0x000000c89dc57209 */ /* 0x000fc60007810000 */
        /* <DEDUP_REMOVED lines=14> */
[----:B------:R-:W-:Y:S02]  /*7b80*/  FMNMX.FTZ R202, R181, R200, !PT ;  /* 0x000000c8b5ca7209 */ /* 0x000fe40007810000 */
[----:B------:R-:W-:-:S03]  /*7b90*/  FMNMX.FTZ R200, R154, R187, !PT ;  /* 0x000000bb9ac87209 */ /* 0x000fc60007810000 */
[----:B------:R-:W0:Y:S02]  /*7ba0*/  SHFL.BFLY PT, R197, R202, 0x2, 0x1f ;  /* 0x0c401f00cac57f89 */ /* 0x000e2400000e0000 */
[----:B0-----:R-:W-:Y:S02]  /*7bb0*/  FMNMX.FTZ R203, R202, R197, !PT ;  /* 0x000000c5cacb7209 */ /* 0x001fe40007810000 */
[----:B------:R-:W-:-:S03]  /*7bc0*/  FMNMX.FTZ R197, R155, R200, !PT ;  /* 0x000000c89bc57209 */ /* 0x000fc60007810000 */
[----:B------:R-:W0:Y:S01]  /*7bd0*/  SHFL.BFLY PT, R204, R203, 0x1, 0x1f ;  /* 0x0c201f00cbcc7f89 */ /* 0x000e2200000e0000 */
[----:B------:R-:W-:-:S04]  /*7be0*/  FMNMX.FTZ R200, R158, R197, !PT ;  /* 0x000000c59ec87209 */ /* 0x000fc80007810000 */
[----:B------:R-:W-:-:S04]  /*7bf0*/  FMNMX.FTZ R197, R159, R200, !PT ;  /* 0x000000c89fc57209 */ /* 0x000fc80007810000 */
[----:B------:R-:W-:-:S04]  /*7c00*/  FMNMX.FTZ R200, R162, R197, !PT ;  /* 0x000000c5a2c87209 */ /* 0x000fc80007810000 */
[----:B------:R-:W-:Y:S02]  /*7c10*/  FMNMX.FTZ R201, R163, R200, !PT ;  /* 0x000000c8a3c97209 */ /* 0x000fe40007810000 */
[----:B0-----:R-:W-:-:S05]  /*7c20*/  FMNMX.FTZ R197, R203, R204, !PT ;  /* 0x000000cccbc57209 */ /* 0x001fca0007810000 */
[C---:B------:R-:W-:Y:S01]  /*7c30*/  FADD.FTZ R200, -R197.reuse, R186 ;  /* 0x000000bac5c87221 */ /* 0x040fe20000010100 */
[----:B------:R-:W-:Y:S01]  /*7c40*/  FMNMX.FTZ R186, R166, R201, !PT ;  /* 0x000000c9a6ba7209 */ /* 0x000fe20007810000 */
[----:B------:R-:W-:Y:S02]  /*7c50*/  FMUL.FTZ R208, R197, UR6 ;  /* 0x00000006c5d07c20 */ /* 0x000fe40008410000 */
[----:B------:R-:W-:Y:S01]  /*7c60*/  FMUL.FTZ R200, R200, UR6 ;  /* 0x00000006c8c87c20 */ /* 0x000fe20008410000 */
        /* <DEDUP_REMOVED lines=10> */
[----:B------:R0:W-:Y:S01]  /*7d10*/  MUFU.EX2 R186, R202 ;  /* 0x000000ca00ba7308 */ /* 0x0001e20000000800 */
        /* <DEDUP_REMOVED lines=8> */
[--C-:B0-----:R-:W-:Y:S01]  /*7da0*/  FFMA.FTZ R202, R160, UR6, -R208.reuse ;  /* 0x00000006a0ca7c23 */ /* 0x101fe200080108d0 */
[----:B------:R-:W-:Y:S01]  /*7db0*/  FMNMX.FTZ R152, R178, R153, !PT ;  /* 0x00000099b2987209 */ /* 0x000fe20007810000 */
[--C-:B------:R-:W-:Y:S01]  /*7dc0*/  FFMA.FTZ R177, R177, UR6, -R208.reuse ;  /* 0x00000006b1b17c23 */ /* 0x100fe200080108d0 */
[----:B------:R-:W-:Y:S01]  /*7dd0*/  FFMA.FTZ R181, R181, UR6, -R208 ;  /* 0x00000006b5b57c23 */ /* 0x000fe200080108d0 */
[----:B------:R-:W0:Y:S01]  /*7de0*/  MUFU.EX2 R201, R200 ;  /* 0x000000c800c97308 */ /* 0x000e220000000800 */
[----:B------:R-:W-:-:S04]  /*7df0*/  FMNMX.FTZ R153, R179, R152, !PT ;  /* 0x00000098b3997209 */ /* 0x000fc80007810000 */
[----:B------:R-:W-:-:S03]  /*7e00*/  FMNMX.FTZ R152, R182, R153, !PT ;  /* 0x00000099b6987209 */ /* 0x000fc60007810000 */
[----:B------:R-:W-:Y:S01]  /*7e10*/  MUFU.EX2 R203, R203 ;  /* 0x000000cb00cb7308 */ /* 0x000fe20000000800 */
[----:B------:R-:W-:-:S05]  /*7e20*/  FMNMX.FTZ R152, R183, R152, !PT ;  /* 0x00000098b7987209 */ /* 0x000fca0007810000 */
[----:B------:R-:W1:Y:S02]  /*7e30*/  SHFL.BFLY PT, R153, R152, 0x2, 0x1f ;  /* 0x0c401f0098997f89 */ /* 0x000e6400000e0000 */
[----:B------:R-:W-:Y:S01]  /*7e40*/  MUFU.EX2 R200, R156 ;  /* 0x0000009c00c87308 */ /* 0x000fe20000000800 */
[-C--:B0-----:R-:W-:Y:S01]  /*7e50*/  FMUL.FTZ R24, R24, R201.reuse ;  /* 0x000000c918187220 */ /* 0x081fe20000410000 */
        /* <DEDUP_REMOVED lines=19> */
[----:B------:R-:W-:Y:S01]  /*7f90*/  FMUL.FTZ R60, R60, R201 ;  /* 0x000000c93c3c7220 */ /* 0x000fe20000410000 */
[----:B-1----:R-:W-:Y:S01]  /*7fa0*/  FMNMX.FTZ R153, R152, R153, !PT ;  /* 0x0000009998997209 */ /* 0x002fe20007810000 */
[-C--:B------:R-:W-:Y:S01]  /*7fb0*/  FMUL.FTZ R61, R61, R201.reuse ;  /* 0x000000c93d3d7220 */ /* 0x080fe20000410000 */
[----:B------:R-:W0:Y:S01]  /*7fc0*/  MUFU.EX2 R207, R207 ;  /* 0x000000cf00cf7308 */ /* 0x000e220000000800 */
[-C--:B------:R-:W-:Y:S01]  /*7fd0*/  FMUL.FTZ R64, R64, R201.reuse ;  /* 0x000000c940407220 */ /* 0x080fe20000410000 */
        /* <DEDUP_REMOVED lines=15> */
[----:B0-----:R-:W-:Y:S01]  /*80d0*/  F2FP.BF16.F32.PACK_AB R156, R207, R202 ;  /* 0x000000cacf9c723e */ /* 0x001fe200000010ff */
        /* <DEDUP_REMOVED lines=10> */
[----:B------:R-:W-:-:S02]  /*8180*/  @!P2 IMAD R153, R211, 0x40, R184 ;  /* 0x00000040d399a824 */ /* 0x000fc400078e02b8 */
[-C--:B------:R-:W-:Y:S01]  /*8190*/  FMUL.FTZ R105, R105, R201.reuse ;  /* 0x000000c969697220 */ /* 0x080fe20000410000 */
[-C--:B------:R-:W-:Y:S01]  /*81a0*/  FMUL.FTZ R108, R108, R201.reuse ;  /* 0x000000c96c6c7220 */ /* 0x080fe20000410000 */
[-C--:B------:R-:W-:Y:S01]  /*81b0*/  FMUL.FTZ R109, R109, R201.reuse ;  /* 0x000000c96d6d7220 */ /* 0x080fe20000410000 */
[----:B------:R-:W-:Y:S01]  /*81c0*/  FADD.FTZ R152, -R180, R187 ;  /* 0x000000bbb4987221 */ /* 0x000fe20000010100 */
[----:B------:R-:W-:Y:S01]  /*81d0*/  @!P2 IMAD R153, R153, 0x4, R2 ;  /* 0x000000049999a824 */ /* 0x000fe200078e0202 */
[----:B------:R-:W-:Y:S01]  /*81e0*/  MUFU.EX2 R169, R169 ;  /* 0x000000a900a97308 */ /* 0x000fe20000000800 */
[-C--:B------:R-:W-:Y:S01]  /*81f0*/  FMUL.FTZ R112, R112, R201.reuse ;  /* 0x000000c970707220 */ /* 0x080fe20000410000 */
[----:B------:R-:W-:Y:S01]  /*8200*/  FMUL.FTZ R208, R152, UR6 ;  /* 0x0000000698d07c20 */ /* 0x000fe20008410000 */
[----:B------:R-:W-:Y:S01]  /*8210*/  FMUL.FTZ R152, R180, UR6 ;  /* 0x00000006b4987c20 */ /* 0x000fe20008410000 */
[----:B------:R-:W-:Y:S01]  /*8220*/  @!P2 STS [R153+0x38400], R201 ;  /* 0x038400c99900a388 */ /* 0x000fe20000000800 */
[-C--:B------:R-:W-:Y:S01]  /*8230*/  FMUL.FTZ R113, R113, R201.reuse ;  /* 0x000000c971717220 */ /* 0x080fe20000410000 */
[----:B------:R-:W-:Y:S01]  /*8240*/  FMUL.FTZ R116, R116, R201 ;  /* 0x000000c974747220 */ /* 0x000fe20000410000 */
        /* <DEDUP_REMOVED lines=17> */
[----:B------:R-:W-:Y:S01]  /*8360*/  MUFU.EX2 R187, R187 ;  /* 0x000000bb00bb7308 */ /* 0x000fe20000000800 */
[----:B0-----:R0:W-:Y:S01]  /*8370*/  @!P2 STS [R153+0x38420], R208 ;  /* 0x038420d09900a388 */ /* 0x0011e20000000800 */
[----:B------:R-:W-:Y:S01]  /*8380*/  F2FP.BF16.F32.PACK_AB R152, R203, R186 ;  /* 0x000000bacb98723e */ /* 0x000fe200000010ff */
[----:B------:R-:W-:Y:S01]  /*8390*/  FMUL.FTZ R26, R26, R208 ;  /* 0x000000d01a1a7220 */ /* 0x000fe20000410000 */
[----:B------:R-:W-:Y:S01]  /*83a0*/  F2FP.BF16.F32.PACK_AB R154, R205, R200 ;  /* 0x000000c8cd9a723e */ /* 0x000fe200000010ff */
[----:B------:R-:W-:Y:S01]  /*83b0*/  FMUL.FTZ R27, R27, R208 ;  /* 0x000000d01b1b7220 */ /* 0x000fe20000410000 */
[----:B------:R-:W-:Y:S01]  /*83c0*/  F2FP.BF16.F32.PACK_AB R158, R209, R204 ;  /* 0x000000ccd19e723e */ /* 0x000fe200000010ff */
[----:B------:R-:W-:Y:S01]  /*83d0*/  FMUL.FTZ R30, R30, R208 ;  /* 0x000000d01e1e7220 */ /* 0x000fe20000410000 */
[----:B------:R-:W0:Y:S01]  /*83e0*/  MUFU.EX2 R210, R210 ;  /* 0x000000d200d27308 */ /* 0x000e220000000800 */
[----:B------:R-:W-:Y:S01]  /*83f0*/  F2FP.BF16.F32.PACK_AB R160, R169, R168 ;  /* 0x000000a8a9a0723e */ /* 0x000fe200000010ff */
        /* <DEDUP_REMOVED lines=14> */
[----:B------:R-:W1:Y:S01]  /*84e0*/  MUFU.EX2 R213, R213 ;  /* 0x000000d500d57308 */ /* 0x000e620000000800 */
        /* <DEDUP_REMOVED lines=14> */
[----:B------:R-:W-:Y:S01]  /*85d0*/  FMUL.FTZ R82, R82, R208 ;  /* 0x000000d052527220 */ /* 0x000fe20000410000 */
[----:B------:R-:W0:Y:S01]  /*85e0*/  MUFU.EX2 R215, R215 ;  /* 0x000000d700d77308 */ /* 0x000e220000000800 */
[----:B-1----:R-:W-:Y:S01]  /*85f0*/  F2FP.BF16.F32.PACK_AB R155, R213, R212 ;  /* 0x000000d4d59b723e */ /* 0x002fe200000010ff */
[----:B------:R-:W-:Y:S01]  /*8600*/  BAR.SYNC.DEFER_BLOCKING 0xf, 0x100 ;  /* 0x03c4000000007b1d */ /* 0x000fe20000010000 */
        /* <DEDUP_REMOVED lines=28> */
[-C--:B------:R-:W-:Y:S01]  /*87d0*/  FMUL.FTZ R124, R124, R201.reuse ;  /* 0x000000c97c7c7220 */ /* 0x080fe20000410000 */
[----:B------:R-:W0:Y:S01]  /*87e0*/  MUFU.EX2 R173, R173 ;  /* 0x000000ad00ad7308 */ /* 0x000e220000000800 */
[----:B-1----:R-:W-:Y:S01]  /*87f0*/  F2FP.BF16.F32.PACK_AB R159, R217, R216 ;  /* 0x000000d8d99f723e */ /* 0x002fe200000010ff */
        /* <DEDUP_REMOVED lines=29> */
[----:B------:R-:W-:Y:S01]  /*89d0*/  FMUL.FTZ R150, R150, R208 ;  /* 0x000000d096967220 */ /* 0x000fe20000410000 */
[----:B------:R-:W0:Y:S01]  /*89e0*/  MUFU.EX2 R175, R175 ;  /* 0x000000af00af7308 */ /* 0x000e220000000800 */
[----:B-1----:R-:W-:Y:S01]  /*89f0*/  F2FP.BF16.F32.PACK_AB R161, R171, R170 ;  /* 0x000000aaaba1723e */ /* 0x002fe200000010ff */
[----:B------:R-:W-:Y:S01]  /*8a00*/  FMUL.FTZ R151, R151, R208 ;  /* 0x000000d097977220 */ /* 0x000fe20000410000 */
[----:B------:R1:W-:Y:S01]  /*8a10*/  STSM.16.M88.4 [R192+0x36400], R152 ;  /* 0x03640098c0007844 */ /* 0x0003e20000000200 */
[----:B------:R-:W-:Y:S01]  /*8a20*/  IADD3 R211, R218, 0x80, RZ ;  /* 0x00000080dad37810 */ /* 0x000fe20007ffe0ff */
[----:B------:R-:W-:Y:S01]  /*8a30*/  FFMA.FTZ R186, R201, R194, R186 ;  /* 0x000000c2c9ba7223 */ /* 0x000fe200000100ba */
[----:B------:R-:W-:Y:S01]  /*8a40*/  FFMA.FTZ R187, R208, R195, R187 ;  /* 0x000000c3d0bb7223 */ /* 0x000fe200000100bb */
[----:B------:R1:W-:Y:S01]  /*8a50*/  STSM.16.M88.4 [R190], R156 ;  /* 0x0000009cbe007844 */ /* 0x0003e20000000200 */
[----:B------:R-:W-:Y:S01]  /*8a60*/  MUFU.EX2 R176, R176 ;  /* 0x000000b000b07308 */ /* 0x000fe20000000800 */
[----:B------:R-:W-:Y:S01]  /*8a70*/  FADD.FTZ R203, R203, R186 ;  /* 0x000000bacbcb7221 */ /* 0x000fe20000010000 */
[----:B------:R-:W-:-:S03]  /*8a80*/  FADD.FTZ R187, R210, R187 ;  /* 0x000000bbd2bb7221 */ /* 0x000fc60000010000 */
[----:B------:R-:W-:Y:S01]  /*8a90*/  FADD.FTZ R200, R200, R203 ;  /* 0x000000cbc8c87221 */ /* 0x000fe20000010000 */
[----:B------:R-:W-:Y:S02]  /*8aa0*/  FADD.FTZ R212, R212, R187 ;  /* 0x000000bbd4d47221 */ /* 0x000fe40000010000 */
[----:B------:R-:W2:Y:S01]  /*8ab0*/  MUFU.EX2 R177, R177 ;  /* 0x000000b100b17308 */ /* 0x000ea20000000800 */
[----:B0-----:R-:W-:Y:S01]  /*8ac0*/  F2FP.BF16.F32.PACK_AB R163, R175, R174 ;  /* 0x000000aeafa3723e */ /* 0x001fe200000010ff */
[----:B------:R-:W-:Y:S01]  /*8ad0*/  FADD.FTZ R205, R205, R200 ;  /* 0x000000c8cdcd7221 */ /* 0x000fe20000010000 */
[----:B------:R-:W-:-:S03]  /*8ae0*/  FADD.FTZ R213, R213, R212 ;  /* 0x000000d4d5d57221 */ /* 0x000fc60000010000 */
[----:B------:R1:W-:Y:S01]  /*8af0*/  STSM.16.M88.4 [R191], R160 ;  /* 0x000000a0bf007844 */ /* 0x0003e20000000200 */
[----:B------:R-:W-:Y:S01]  /*8b00*/  FADD.FTZ R202, R202, R205 ;  /* 0x000000cdcaca7221 */ /* 0x000fe20000010000 */
[----:B------:R-:W-:Y:S01]  /*8b10*/  MUFU.EX2 R206, R206 ;  /* 0x000000ce00ce7308 */ /* 0x000fe20000000800 */
[----:B------:R-:W-:Y:S02]  /*8b20*/  FADD.FTZ R214, R214, R213 ;  /* 0x000000d5d6d67221 */ /* 0x000fe40000010000 */
[----:B------:R-:W-:Y:S02]  /*8b30*/  FADD.FTZ R207, R207, R202 ;  /* 0x000000cacfcf7221 */ /* 0x000fe40000010000 */
[----:B------:R-:W-:Y:S02]  /*8b40*/  FADD.FTZ R215, R215, R214 ;  /* 0x000000d6d7d77221 */ /* 0x000fe40000010000 */
[----:B------:R-:W-:Y:S01]  /*8b50*/  FADD.FTZ R204, R204, R207 ;  /* 0x000000cfcccc7221 */ /* 0x000fe20000010000 */
[----:B------:R-:W0:Y:S01]  /*8b60*/  MUFU.EX2 R181, R181 ;  /* 0x000000b500b57308 */ /* 0x000e220000000800 */
[----:B--2---:R-:W-:Y:S01]  /*8b70*/  F2FP.BF16.F32.PACK_AB R164, R177, R176 ;  /* 0x000000b0b1a4723e */ /* 0x004fe200000010ff */
[----:B------:R-:W-:Y:S01]  /*8b80*/  FADD.FTZ R216, R216, R215 ;  /* 0x000000d7d8d87221 */ /* 0x000fe20000010000 */
[----:B------:R-:W-:-:S03]  /*8b90*/  FADD.FTZ R209, R209, R204 ;  /* 0x000000ccd1d17221 */ /* 0x000fc60000010000 */
[----:B------:R-:W-:Y:S01]  /*8ba0*/  FADD.FTZ R217, R217, R216 ;  /* 0x000000d8d9d97221 */ /* 0x000fe20000010000 */
[----:B------:R-:W-:Y:S01]  /*8bb0*/  FADD.FTZ R168, R168, R209 ;  /* 0x000000d1a8a87221 */ /* 0x000fe20000010000 */
[----:B------:R-:W-:Y:S02]  /*8bc0*/  MUFU.EX2 R178, R178 ;  /* 0x000000b200b27308 */ /* 0x000fe40000000800 */
[----:B------:R-:W-:Y:S01]  /*8bd0*/  FADD.FTZ R170, R170, R217 ;  /* 0x000000d9aaaa7221 */ /* 0x000fe20000010000 */
[----:B------:R-:W-:-:S03]  /*8be0*/  FADD.FTZ R169, R169, R168 ;  /* 0x000000a8a9a97221 */ /* 0x000fc60000010000 */
[----:B------:R-:W-:Y:S01]  /*8bf0*/  FADD.FTZ R171, R171, R170 ;  /* 0x000000aaabab7221 */ /* 0x000fe20000010000 */
[----:B------:R-:W-:Y:S01]  /*8c00*/  FADD.FTZ R172, R172, R169 ;  /* 0x000000a9acac7221 */ /* 0x000fe20000010000 */
[----:B------:R-:W2:Y:S01]  /*8c10*/  MUFU.EX2 R179, R179 ;  /* 0x000000b300b37308 */ /* 0x000ea20000000800 */
[----:B0-----:R-:W-:Y:S01]  /*8c20*/  F2FP.BF16.F32.PACK_AB R166, R181, R206 ;  /* 0x000000ceb5a6723e */ /* 0x001fe200000010ff */
[----:B------:R-:W-:Y:S01]  /*8c30*/  FADD.FTZ R174, R174, R171 ;  /* 0x000000abaeae7221 */ /* 0x000fe20000010000 */
[----:B------:R-:W-:-:S03]  /*8c40*/  FADD.FTZ R173, R173, R172 ;  /* 0x000000acadad7221 */ /* 0x000fc60000010000 */
[----:B------:R-:W-:Y:S01]  /*8c50*/  FADD.FTZ R175, R175, R174 ;  /* 0x000000aeafaf7221 */ /* 0x000fe20000010000 */
[----:B------:R-:W-:Y:S01]  /*8c60*/  FADD.FTZ R176, R176, R173 ;  /* 0x000000adb0b07221 */ /* 0x000fe20000010000 */
[----:B------:R-:W-:Y:S03]  /*8c70*/  MUFU.EX2 R182, R182 ;  /* 0x000000b600b67308 */ /* 0x000fe60000000800 */
[----:B------:R-:W-:-:S04]  /*8c80*/  FADD.FTZ R177, R177, R176 ;  /* 0x000000b0b1b17221 */ /* 0x000fc80000010000 */
[----:B------:R-:W-:Y:S01]  /*8c90*/  FADD.FTZ R194, R206, R177 ;  /* 0x000000b1cec27221 */ /* 0x000fe20000010000 */
[----:B------:R-:W0:Y:S01]  /*8ca0*/  MUFU.EX2 R183, R183 ;  /* 0x000000b700b77308 */ /* 0x000e220000000800 */
[----:B--2---:R-:W-:Y:S01]  /*8cb0*/  F2FP.BF16.F32.PACK_AB R165, R179, R178 ;  /* 0x000000b2b3a5723e */ /* 0x004fe200000010ff */
[----:B------:R-:W-:Y:S01]  /*8cc0*/  FADD.FTZ R178, R178, R175 ;  /* 0x000000afb2b27221 */ /* 0x000fe20000010000 */
[----:B------:R-:W-:-:S03]  /*8cd0*/  FADD.FTZ R194, R181, R194 ;  /* 0x000000c2b5c27221 */ /* 0x000fc60000010000 */
[----:B------:R-:W-:Y:S01]  /*8ce0*/  FADD.FTZ R179, R179, R178 ;  /* 0x000000b2b3b37221 */ /* 0x000fe20000010000 */
[----:B0-----:R-:W-:-:S03]  /*8cf0*/  F2FP.BF16.F32.PACK_AB R167, R183, R182 ;  /* 0x000000b6b7a7723e */ /* 0x001fc600000010ff */
[----:B------:R-:W-:Y:S02]  /*8d00*/  FADD.FTZ R182, R182, R179 ;  /* 0x000000b3b6b67221 */ /* 0x000fe40000010000 */
[----:B------:R1:W-:Y:S01]  /*8d10*/  STSM.16.M88.4 [R189], R164 ;  /* 0x000000a4bd007844 */ /* 0x0003e20000000200 */
[----:B------:R-:W-:Y:S01]  /*8d20*/  WARPGROUP.ARRIVE ;  /* 0x00000000000079c5 */ /* 0x000fe20000000000 */
[----:B------:R-:W-:-:S05]  /*8d30*/  FADD.FTZ R195, R183, R182 ;  /* 0x000000b6b7c37221 */ /* 0x000fca0000010000 */
[----:B------:R-:W-:Y:S01]  /*8d40*/  HGMMA.64x256x16.F32.BF16 R24, R152, gdesc[UR8].tnspB, R24, gsb0 ;  /* 0x43e0000898187df0 */ /* 0x000fe20008001818 */
[----:B------:R-:W-:Y:S01]  /*8d50*/  R2UR UR10, R211 ;  /* 0x00000000d30a72ca */ /* 0x000fe200000e0000 */
[----:B------:R-:W-:Y:S01]  /*8d60*/  UMOV UR11, 0x40000040 ;  /* 0x40000040000b7882 */ /* 0x000fe20000000000 */
[C---:B------:R-:W-:Y:S02]  /*8d70*/  VIADD R211, R218.reuse, 0x100 ;  /* 0x00000100dad37836 */ /* 0x040fe40000000000 */
[----:B------:R-:W-:Y:S01]  /*8d80*/  VIADD R218, R218, 0x180 ;  /* 0x00000180dada7836 */ /* 0x000fe20000000000 */
[----:B------:R-:W-:Y:S02]  /*8d90*/  WARPGROUP.DEPBAR.LE gsb0, 0x0 ;  /* 0x00008000000079c5 */ /* 0x000fe40000010000 */
[----:B------:R-:W-:-:S15]  /*8da0*/  WARPGROUP.ARRIVE ;  /* 0x00000000000079c5 */ /* 0x000fde0000000000 */
[----:B------:R-:W-:-:S05]  /*8db0*/  NOP ;  /* 0x0000000000007918 */ /* 0x000fca0000000000 */
        /* <DEDUP_REMOVED lines=19> */
[----:B0-----:R-:W0:Y:S02]  /*8ef0*/  FENCE.VIEW.ASYNC.S ;  /* 0x00000000000073c6 */ /* 0x001e240000000000 */
[----:B0-----:R-:W-:Y:S01]  /*8f00*/  NOP ;  /* 0x0000000000007918 */ /* 0x001fe20000000000 */
[----:B------:R-:W-:Y:S06]  /*8f10*/  BAR.ARV 0xe, 0x100 ;  /* 0x0384000000007b1d */ /* 0x000fec0000002000 */
[----:B-1----:R-:W-:Y:S05]  /*8f20*/  @!P0 BRA `(.L_x_3410) ;  /* 0x0000000000048947 */ /* 0x002fea0003800000 */
[----:B------:R-:W-:Y:S01]  /*8f30*/  BPT.TRAP 0x1 ;  /* 0x000000040000795c */ /* 0x000fe20000300000 */
.L_x_3410:
[----:B------:R-:W-:Y:S01]  /*8f40*/  R2UR UR7, R196 ;  /* 0x00000000c40772ca */ /* 0x000fe200000e0000 */
[----:B------:R-:W-:Y:S02]  /*8f50*/  IMAD.MOV.U32 R187, RZ, RZ, R180 ;  /* 0x000000ffffbb7224 */ /* 0x000fe400078e00b4 */
[----:B------:R-:W-:Y:S02]  /*8f60*/  IMAD.MOV.U32 R186, RZ, RZ, R197 ;  /* 0x000000ffffba7224 */ /* 0x000fe400078e00c5 */
[----:B------:R-:W-:-:S08]  /*8f70*/  IMAD.MOV.U32 R211, RZ, RZ, R198 ;  /* 0x000000ffffd37224 */ /* 0x000fd000078e00c6 */
[----:B------:R-:W-:-:S04]  /*8f80*/  UIADD3 UR7, UR7, 0x38860, URZ ;  /* 0x0003886007077890 */ /* 0x000fc8000fffe03f */
[----:B------:R-:W-:-:S09]  /*8f90*/  UPRMT UR7, UR61, 0x654, UR7 ;  /* 0x000006543d077896 */ /* 0x000fd20008000007 */
[----:B------:R-:W-:Y:S01]  /*8fa0*/  SYNCS.ARRIVE.TRANS64.RED.A1T0 RZ, [UR7], RZ ;  /* 0x000000ffffff79a7 */ /* 0x000fe20008100407 */
[----:B------:R-:W-:Y:S05]  /*8fb0*/  @P1 BRA `(.L_x_3411) ;  /* 0xffffffd000a01947 */ /* 0x000fea000383ffff */
[----:B------:R-:W-:Y:S02]  /*8fc0*/  IMAD.SHL.U32 R153, R198, 0x40, RZ ;  /* 0x00000040c6997824 */ /* 0x000fe400078e00ff */
[----:B------:R-:W-:Y:S02]  /*8fd0*/  IMAD.MOV.U32 R187, RZ, RZ, R180 ;  /* 0x000000ffffbb7224 */ /* 0x000fe400078e00b4 */
[----:B------:R-:W-:-:S07]  /*8fe0*/  IMAD.MOV.U32 R186, RZ, RZ, R197 ;  /* 0x000000ffffba7224 */ /* 0x000fce00078e00c5 */
.L_x_3400:
[----:B------:R-:W0:Y:S01]  /*8ff0*/  SHFL.BFLY PT, R3, R194, 0x2, 0x1f ;  /* 0x0c401f00c2037f89 */ /* 0x000e2200000e0000 */
[----:B------:R-:W-:Y:S08]  /*9000*/  BAR.ARV 0x8, 0x100 ;  /* 0x0204000000007b1d */ /* 0x000ff00000002000 */
[----:B------:R-:W-:Y:S01]  /*9010*/  BAR.SYNC.DEFER_BLOCKING 0xf, 0x100 ;  /* 0x03c4000000007b1d */ /* 0x000fe20000010000 */
[----:B------:R-:W-:Y:S01]  /*9020*/  ISETP.NE.AND P0, PT, R185, RZ, PT ;  /* 0x000000ffb900720c */ /* 0x000fe20003f05270 */
[----:B------:R-:W-:-:S04]  /*9030*/  IMAD.IADD R153, R184, 0x1, R153 ;  /* 0x00000001b8997824 */ /* 0x000fc800078e0299 */
[----:B------:R-:W1:Y:S01]  /*9040*/  SHFL.BFLY PT, R4, R195, 0x2, 0x1f ;  /* 0x0c401f00c3047f89 */ /* 0x000e6200000e0000 */
[----:B0-----:R-:W-:-:S07]  /*9050*/  FADD.FTZ R3, R3, R194 ;  /* 0x000000c203037221 */ /* 0x001fce0000010000 */
[----:B------:R-:W-:Y:S01]  /*9060*/  @!P0 IMAD R2, R153, 0x4, R2 ;  /* 0x0000000499028824 */ /* 0x000fe200078e0202 */
[----:B------:R-:W0:Y:S01]  /*9070*/  SHFL.BFLY PT, R0, R3, 0x1, 0x1f ;  /* 0x0c201f0003007f89 */ /* 0x000e2200000e0000 */
[----:B-1----:R-:W-:-:S05]  /*9080*/  FADD.FTZ R4, R4, R195 ;  /* 0x000000c304047221 */ /* 0x002fca0000010000 */
[----:B------:R-:W1:Y:S01]  /*9090*/  SHFL.BFLY PT, R5, R4, 0x1, 0x1f ;  /* 0x0c201f0004057f89 */ /* 0x000e6200000e0000 */
[----:B0-----:R-:W-:Y:S01]  /*90a0*/  FADD.FTZ R8, R3, R0 ;  /* 0x0000000003087221 */ /* 0x001fe20000010000 */
[----:B------:R-:W-:Y:S02]  /*90b0*/  IMAD.MOV.U32 R0, RZ, RZ, RZ ;  /* 0x000000ffff007224 */ /* 0x000fe400078e00ff */
[----:B------:R-:W-:Y:S02]  /*90c0*/  IMAD.U32 R3, RZ, RZ, UR6 ;  /* 0x00000006ff037e24 */ /* 0x000fe4000f8e00ff */
[----:B------:R-:W-:-:S13]  /*90d0*/  FSETP.NE.FTZ.AND P1, PT, R8, RZ, PT ;  /* 0x000000ff0800720b */ /* 0x000fda0003f35000 */
[----:B------:R-:W0:Y:S01]  /*90e0*/  @P1 MUFU.LG2 R6, R8 ;  /* 0x0000000800061308 */ /* 0x000e220000000c00 */
[----:B------:R-:W-:Y:S01]  /*90f0*/  @P1 FMUL.FTZ R3, R3, 0.69314718246459960938 ;  /* 0x3f31721803031820 */ /* 0x000fe20000410000 */
[----:B-1----:R-:W-:Y:S01]  /*9100*/  FADD.FTZ R9, R4, R5 ;  /* 0x0000000504097221 */ /* 0x002fe20000010000 */
[----:B------:R-:W-:Y:S02]  /*9110*/  IMAD.MOV.U32 R5, RZ, RZ, RZ ;  /* 0x000000ffff057224 */ /* 0x000fe400078e00ff */
[----:B------:R-:W-:Y:S02]  /*9120*/  IMAD.MOV.U32 R4, RZ, RZ, -0x800000 ;  /* 0xff800000ff047424 */ /* 0x000fe400078e00ff */
[----:B------:R-:W-:Y:S02]  /*9130*/  FSETP.NE.FTZ.AND P2, PT, R9, RZ, PT ;  /* 0x000000ff0900720b */ /* 0x000fe40003f55000 */
[----:B------:R-:W1:Y:S01]  /*9140*/  @P1 MUFU.RCP R5, R8 ;  /* 0x0000000800051308 */ /* 0x000e620000001000 */
[----:B0-----:R-:W-:-:S10]  /*9150*/  @P1 FMUL.FTZ R6, R6, 0.69314718246459960938 ;  /* 0x3f31721806061820 */ /* 0x001fd40000410000 */
[----:B------:R-:W0:Y:S01]  /*9160*/  @P2 MUFU.RCP R0, R9 ;  /* 0x0000000900002308 */ /* 0x000e220000001000 */
[----:B------:R-:W-:Y:S01]  /*9170*/  @P1 FFMA.FTZ R4, R3, R186, R6 ;  /* 0x000000ba03041223 */ /* 0x000fe20000010006 */
[----:B-1----:R1:W-:Y:S01]  /*9180*/  @!P0 STS [R2+0x38400], R5 ;  /* 0x0384000502008388 */ /* 0x0023e20000000800 */
[----:B------:R-:W-:-:S05]  /*9190*/  FMUL.FTZ R24, R24, R5 ;  /* 0x0000000518187220 */ /* 0x000fca0000410000 */
[----:B------:R-:W2:Y:S01]  /*91a0*/  @P2 MUFU.LG2 R7, R9 ;  /* 0x0000000900072308 */ /* 0x000ea20000000c00 */
        /* <DEDUP_REMOVED lines=8> */
[----:B0-----:R0:W-:Y:S01]  /*9230*/  @!P0 STS [R2+0x38420], R0 ;  /* 0x0384200002008388 */ /* 0x0011e20000000800 */
        /* <DEDUP_REMOVED lines=55> */
[----:B-1----:R-:W-:-:S02]  /*95b0*/  IMAD.U32 R5, RZ, RZ, UR6 ;  /* 0x00000006ff057e24 */ /* 0x002fc4000f8e00ff */
[----:B--2---:R-:W-:Y:S01]  /*95c0*/  @P2 FMUL.FTZ R8, R7, 0.69314718246459960938 ;  /* 0x3f31721807082820 */ /* 0x004fe20000410000 */
[----:B0-----:R-:W-:Y:S01]  /*95d0*/  IMAD.MOV.U32 R2, RZ, RZ, -0x800000 ;  /* 0xff800000ff027424 */ /* 0x001fe200078e00ff */
[----:B------:R-:W-:Y:S01]  /*95e0*/  PLOP3.LUT P0, PT, PT, PT, PT, 0x8, 0x0 ;  /* 0x000000000000781c */ /* 0x000fe20003f0e170 */
        /* <DEDUP_REMOVED lines=66> */
[----:B------:R-:W-:Y:S06]  /*9a10*/  BAR.ARV 0xe, 0x100 ;  /* 0x0384000000007b1d */ /* 0x000fec0000002000 */
.L_x_3381:
        /* <DEDUP_REMOVED lines=11> */
[----:B0-----:R-:W-:-:S03]  /*9ad0*/  IADD3 R22, R0, -0x80, RZ ;  /* 0xffffff8000167810 */ /* 0x001fc60007ffe0ff */
[----:B------:R-:W-:Y:S01]  /*9ae0*/  UPRMT UR4, URZ, 0x654, UR4 ;  /* 0x000006543f047896 */ /* 0x000fe20008000004 */
[----:B------:R-:W-:-:S04]  /*9af0*/  SHF.R.S32.HI R19, RZ, 0x1f, R22 ;  /* 0x0000001fff137819 */ /* 0x000fc80000011416 */
[----:B------:R-:W-:Y:S01]  /*9b00*/  LEA.HI R9, R19, R22, RZ, 0x7 ;  /* 0x0000001613097211 */ /* 0x000fe200078f38ff */
[----:B--2---:R-:W-:Y:S01]  /*9b10*/  IMAD R3, R10, R3, UR6 ;  /* 0x000000060a037e24 */ /* 0x004fe2000f8e0203 */
[----:B------:R-:W-:Y:S02]  /*9b20*/  USHF.R.S32.HI UR6, URZ, 0x1f, UR60 ;  /* 0x0000001f3f067899 */ /* 0x000fe4000801143c */
[----:B------:R-:W-:Y:S01]  /*9b30*/  SHF.R.S32.HI R0, RZ, 0x7, R9 ;  /* 0x00000007ff007819 */ /* 0x000fe20000011409 */
[----:B------:R-:W-:Y:S01]  /*9b40*/  SYNCS.ARRIVE.TRANS64.RED.A1T0 RZ, [UR4], RZ ;  /* 0x000000ffffff79a7 */ /* 0x000fe20008100404 */
[----:B------:R-:W-:-:S03]  /*9b50*/  LOP3.LUT R5, R9, 0xffffff80, RZ, 0xc0, !PT ;  /* 0xffffff8009057812 */ /* 0x000fc600078ec0ff */
[----:B------:R-:W0:Y:S01]  /*9b60*/  SHFL.IDX PT, R7, R0, RZ, 0x1f ;  /* 0x00001fff00077589 */ /* 0x000e2200000e0000 */
[----:B-1----:R-:W-:Y:S01]  /*9b70*/  ISETP.NE.AND P1, PT, R6, 0x1, PT ;  /* 0x000000010600780c */ /* 0x002fe20003f25270 */
[----:B------:R-:W-:Y:S01]  /*9b80*/  IMAD.IADD R8, R22, 0x1, -R5 ;  /* 0x0000000116087824 */ /* 0x000fe200078e0a05 */
[----:B------:R-:W-:-:S04]  /*9b90*/  SHF.R.S32.HI R5, RZ, 0x1f, R3 ;  /* 0x0000001fff057819 */ /* 0x000fc80000011403 */
        /* <DEDUP_REMOVED lines=29> */
[----:B--2---:R-:W-:Y:S02]  /*9d70*/  USHF.R.S32.HI UR5, URZ, 0x1f, UR7 ;  /* 0x0000001f3f057899 */ /* 0x004fe40008011407 */
[----:B------:R-:W-:Y:S02]  /*9d80*/  IMAD.IADD R152, R23, 0x1, -R152 ;  /* 0x0000000117987824 */ /* 0x000fe400078e0a98 */
[----:B------:R-:W-:Y:S01]  /*9d90*/  IMAD.IADD R11, R10, 0x1, -R11 ;  /* 0x000000010a0b7824 */ /* 0x000fe200078e0a0b */
[----:B------:R-:W-:Y:S01]  /*9da0*/  LEA.HI R10, R9, R9, RZ, 0x1 ;  /* 0x00000009090a7211 */ /* 0x000fe200078f08ff */
[----:B------:R-:W0:Y:S01]  /*9db0*/  @P0 LDC R16, c[0x0][0xcec] ;  /* 0x00033b00ff100b82 */ /* 0x000e220000000800 */
[----:B------:R-:W-:-:S02]  /*9dc0*/  IMAD.SHL.U32 R152, R152, 0x2, RZ ;  /* 0x0000000298987824 */ /* 0x000fc400078e00ff */
[----:B------:R-:W-:Y:S01]  /*9dd0*/  LOP3.LUT R10, R10, 0x1ffffffe, RZ, 0xc0, !PT ;  /* 0x1ffffffe0a0a7812 */ /* 0x000fe200078ec0ff */
[----:B------:R-:W-:Y:S02]  /*9de0*/  IMAD R153, R12, 0x10, R11 ;  /* 0x000000100c997824 */ /* 0x000fe400078e020b */
[----:B---3--:R-:W-:Y:S02]  /*9df0*/  IMAD R12, R20, UR5, RZ ;  /* 0x00000005140c7c24 */ /* 0x008fe4000f8e02ff */
[----:B------:R-:W2:Y:S01]  /*9e00*/  @P0 LDC R17, c[0x0][0xcf0] ;  /* 0x00033c00ff110b82 */ /* 0x000ea20000000800 */
[----:B------:R-:W-:Y:S02]  /*9e10*/  IMAD.IADD R9, R9, 0x1, -R10 ;  /* 0x0000000109097824 */ /* 0x000fe400078e0a0a */
[----:B------:R-:W-:Y:S02]  /*9e20*/  IMAD R15, R21, UR7, R12 ;  /* 0x00000007150f7c24 */ /* 0x000fe4000f8e020c */
[----:B------:R-:W-:-:S02]  /*9e30*/  IMAD R9, R9, 0x8, R153 ;  /* 0x0000000809097824 */ /* 0x000fc400078e0299 */
[----:B------:R-:W-:Y:S02]  /*9e40*/  IMAD.U32 R11, RZ, RZ, UR9 ;  /* 0x00000009ff0b7e24 */ /* 0x000fe4000f8e00ff */
[----:B-1----:R-:W-:Y:S02]  /*9e50*/  IMAD R9, R14, 0x40, R9 ;  /* 0x000000400e097824 */ /* 0x002fe400078e0209 */
[----:B------:R-:W-:Y:S02]  /*9e60*/  IMAD.U32 R10, RZ, RZ, UR8 ;  /* 0x00000008ff0a7e24 */ /* 0x000fe4000f8e00ff */
[----:B------:R-:W-:Y:S01]  /*9e70*/  IMAD.U32 R11, RZ, RZ, UR4 ;  /* 0x00000004ff0b7e24 */ /* 0x000fe2000f8e00ff */
[----:B------:R-:W-:Y:S01]  /*9e80*/  ULDC.64 UR4, c[0x0][0xce0] ;  /* 0x0003380000047ab9 */ /* 0x000fe20000000a00 */
[----:B------:R-:W-:Y:S02]  /*9e90*/  IMAD.MOV.U32 R13, RZ, RZ, R9 ;  /* 0x000000ffff0d7224 */ /* 0x000fe400078e0009 */
[----:B0-----:R-:W-:-:S04]  /*9ea0*/  @P0 IMAD.HI.U32 R12, R9, R16, RZ ;  /* 0x00000010090c0227 */ /* 0x001fc800078e00ff */
[----:B------:R-:W-:Y:S01]  /*9eb0*/  IMAD.WIDE.U32 R10, R20, UR7, R10 ;  /* 0x00000007140a7c25 */ /* 0x000fe2000f8e000a */
[----:B--2---:R-:W-:-:S03]  /*9ec0*/  @P0 SHF.R.U32.HI R13, RZ, R17, R12 ;  /* 0x00000011ff0d0219 */ /* 0x004fc6000001160c */
[----:B------:R-:W-:Y:S02]  /*9ed0*/  IMAD.IADD R11, R11, 0x1, R15 ;  /* 0x000000010b0b7824 */ /* 0x000fe400078e020f */
[----:B------:R-:W-:Y:S02]  /*9ee0*/  IMAD R12, R5, UR4, RZ ;  /* 0x00000004050c7c24 */ /* 0x000fe4000f8e02ff */
[----:B------:R-:W-:Y:S02]  /*9ef0*/  IMAD.MOV R15, RZ, RZ, -R13 ;  /* 0x000000ffff0f7224 */ /* 0x000fe400078e0a0d */
[----:B------:R-:W-:-:S04]  /*9f00*/  IMAD.WIDE.U32 R10, R3, UR4, R10 ;  /* 0x00000004030a7c25 */ /* 0x000fc8000f8e000a */
[----:B------:R-:W-:Y:S01]  /*9f10*/  IMAD R9, R18, R15, R9 ;  /* 0x0000000f12097224 */ /* 0x000fe200078e0209 */
[----:B------:R-:W-:Y:S01]  /*9f20*/  SHF.R.S32.HI R15, RZ, 0x1f, R13 ;  /* 0x0000001fff0f7819 */ /* 0x000fe2000001140d */
[----:B------:R-:W-:Y:S01]  /*9f30*/  IMAD R16, R3, UR5, R12 ;  /* 0x0000000503107c24 */ /* 0x000fe2000f8e020c */
[----:B------:R-:W-:Y:S01]  /*9f40*/  IADD3 R10, P0, R13, R10, RZ ;  /* 0x0000000a0d0a7210 */ /* 0x000fe20007f1e0ff */
[----:B------:R-:W-:Y:S01]  /*9f50*/  ULDC.64 UR4, c[0x0][0xcc8] ;  /* 0x0003320000047ab9 */ /* 0x000fe20000000a00 */
[----:B------:R-:W-:Y:S02]  /*9f60*/  SHF.R.S32.HI R12, RZ, 0x1f, R9 ;  /* 0x0000001fff0c7819 */ /* 0x000fe40000011409 */
[----:B------:R-:W-:-:S03]  /*9f70*/  IADD3.X R11, R15, R11, R16, P0, !PT ;  /* 0x0000000b0f0b7210 */ /* 0x000fc600007fe410 */
[----:B------:R-:W-:Y:S02]  /*9f80*/  IMAD R12, R12, UR4, RZ ;  /* 0x000000040c0c7c24 */ /* 0x000fe4000f8e02ff */
[----:B------:R-:W-:-:S04]  /*9f90*/  IMAD.WIDE.U32 R10, R9, UR4, R10 ;  /* 0x00000004090a7c25 */ /* 0x000fc8000f8e000a */
[----:B------:R-:W-:Y:S01]  /*9fa0*/  IMAD R9, R9, UR5, R12 ;  /* 0x0000000509097c24 */ /* 0x000fe2000f8e020c */
[-C--:B------:R-:W-:Y:S01]  /*9fb0*/  LEA.HI R12, R0, R0.reuse, RZ, 0x1 ;  /* 0x00000000000c7211 */ /* 0x080fe200078f08ff */
[----:B------:R-:W-:Y:S02]  /*9fc0*/  ULDC.64 UR4, c[0x0][0xca8] ;  /* 0x00032a0000047ab9 */ /* 0x000fe40000000a00 */
[----:B------:R-:W-:Y:S01]  /*9fd0*/  IMAD.IADD R9, R11, 0x1, R9 ;  /* 0x000000010b097824 */ /* 0x000fe200078e0209 */
[----:B------:R-:W-:Y:S01]  /*9fe0*/  LEA R16, P0, R10, UR4, 0x2 ;  /* 0x000000040a107c11 */ /* 0x000fe2000f8010ff */
[----:B------:R-:W-:Y:S01]  /*9ff0*/  ULDC UR4, c[0x0][0xb88] ;  /* 0x0002e20000047ab9 */ /* 0x000fe20000000800 */
[----:B------:R-:W-:Y:S02]  /*a000*/  LOP3.LUT R11, R12, 0xfffffe, RZ, 0xc0, !PT ;  /* 0x00fffffe0c0b7812 */ /* 0x000fe400078ec0ff */
[----:B------:R-:W-:Y:S01]  /*a010*/  LEA.HI.X R17, R10, UR5, R9, 0x2, P0 ;  /* 0x000000050a117c11 */ /* 0x000fe200080f1409 */
[----:B------:R-:W-:Y:S01]  /*a020*/  SHFL.IDX PT, R12, R16, 0x1, 0x1c1f ;  /* 0x003c1f00100c7f89 */ /* 0x000fe200000e0000 */
[----:B------:R-:W-:Y:S01]  /*a030*/  IADD3 R15, -R11, R0, RZ ;  /* 0x000000000b0f7210 */ /* 0x000fe20007ffe1ff */
[----:B------:R-:W-:-:S02]  /*a040*/  IMAD R9, R14, 0x40, R153 ;  /* 0x000000400e097824 */ /* 0x000fc400078e0299 */
[----:B------:R-:W-:Y:S01]  /*a050*/  SHFL.IDX PT, R10, R16, RZ, 0x1c1f ;  /* 0x001c1fff100a7589 */ /* 0x000fe200000e0000 */
[----:B------:R-:W-:Y:S02]  /*a060*/  IMAD R14, R18, UR4, RZ ;  /* 0x00000004120e7c24 */ /* 0x000fe4000f8e02ff */
[----:B------:R-:W-:Y:S01]  /*a070*/  IMAD.U32 R15, R15, -0x100, RZ ;  /* 0xffffff000f0f7824 */ /* 0x000fe200078e00ff */
[----:B------:R-:W0:Y:S04]  /*a080*/  SHFL.IDX PT, R11, R17, RZ, 0x1c1f ;  /* 0x001c1fff110b7589 */ /* 0x000e2800000e0000 */
[----:B------:R-:W1:Y:S01]  /*a090*/  SHFL.IDX PT, R13, R17, 0x1, 0x1c1f ;  /* 0x003c1f00110d7f89 */ /* 0x000e6200000e0000 */
[----:B------:R-:W-:Y:S01]  /*a0a0*/  ISETP.NE.AND P0, PT, R152, R15, PT ;  /* 0x0000000f9800720c */ /* 0x000fe20003f05270 */
[----:B------:R-:W-:-:S03]  /*a0b0*/  VIADD R15, R9, 0x8 ;  /* 0x00000008090f7836 */ /* 0x000fc60000000000 */
[-C--:B------:R-:W-:Y:S02]  /*a0c0*/  ISETP.GE.OR P2, PT, R9, R14.reuse, P0 ;  /* 0x0000000e0900720c */ /* 0x080fe40000746670 */
[----:B------:R-:W-:-:S11]  /*a0d0*/  ISETP.GE.OR P0, PT, R15, R14, P0 ;  /* 0x0000000e0f00720c */ /* 0x000fd60000706670 */
[----:B0-----:R0:W-:Y:S04]  /*a0e0*/  @!P2 ST.E desc[UR36][R10.64], R4 ;  /* 0x000000040a00a985 */ /* 0x0011e8000c101924 */
[----:B-1----:R0:W-:Y:S02]  /*a0f0*/  @!P0 ST.E desc[UR36][R12.64], R2 ;  /* 0x000000020c008985 */ /* 0x0021e4000c101924 */
.L_x_3413:
        /* <DEDUP_REMOVED lines=21> */
[----:B------:R-:W-:Y:S01]  /*a250*/  IMAD R155, R155, 0x10, R154 ;  /* 0x000000109b9b7824 */ /* 0x000fe200078e029a */
[----:B------:R-:W-:Y:S01]  /*a260*/  BSSY B0, `(.L_x_3414) ;  /* 0x00000f3000007945 */ /* 0x000fe20003800000 */
[----:B------:R-:W-:Y:S01]  /*a270*/  IMAD.U32 R10, RZ, RZ, UR4 ;  /* 0x00000004ff0a7e24 */ /* 0x000fe2000f8e00ff */
[----:B------:R-:W-:Y:S01]  /*a280*/  ULDC.64 UR4, c[0x0][0xc48] ;  /* 0x0003120000047ab9 */ /* 0x000fe20000000a00 */
[----:B------:R-:W-:Y:S01]  /*a290*/  IMAD.IADD R2, R19, 0x1, -R2 ;  /* 0x0000000113027824 */ /* 0x000fe200078e0a02 */
[----:B--2---:R-:W-:Y:S01]  /*a2a0*/  USHF.R.S32.HI UR8, URZ, 0x1f, UR7 ;  /* 0x0000001f3f087899 */ /* 0x004fe20008011407 */
[----:B------:R-:W2:Y:S01]  /*a2b0*/  @P1 LDC R17, c[0x0][0xcf0] ;  /* 0x00033c00ff111b82 */ /* 0x000ea20000000800 */
[----:B------:R-:W-:-:S02]  /*a2c0*/  IMAD.U32 R11, RZ, RZ, UR6 ;  /* 0x00000006ff0b7e24 */ /* 0x000fc4000f8e00ff */
        /* <DEDUP_REMOVED lines=33> */
[----:B------:R-:W-:Y:S01]  /*a4e0*/  LOP3.LUT R9, R7, 0x7ffffffc, RZ, 0xc0, !PT ;  /* 0x7ffffffc07097812 */ /* 0x000fe200078ec0ff */
[----:B------:R-:W-:Y:S01]  /*a4f0*/  IMAD R7, R14, 0x40, R155 ;  /* 0x000000400e077824 */ /* 0x000fe200078e029b */
[----:B------:R-:W-:Y:S01]  /*a500*/  LEA.HI.X R5, R2, UR5, R5, 0x2, P0 ;  /* 0x0000000502057c11 */ /* 0x000fe200080f1405 */
[----:B------:R-:W-:Y:S01]  /*a510*/  IMAD.IADD R11, R0, 0x1, -R11 ;  /* 0x00000001000b7824 */ /* 0x000fe200078e0a0b */
[----:B------:R0:W1:Y:S01]  /*a520*/  SHFL.IDX PT, R2, R4, RZ, 0x1c1f ;  /* 0x001c1fff04027589 */ /* 0x00006200000e0000 */
[----:B------:R-:W-:Y:S01]  /*a530*/  IMAD.IADD R0, R8, 0x1, -R9 ;  /* 0x0000000108007824 */ /* 0x000fe200078e0a09 */
[----:B------:R-:W-:-:S02]  /*a540*/  ISETP.GE.AND P0, PT, R7, R6, PT ;  /* 0x000000060700720c */ /* 0x000fc40003f06270 */
[----:B------:R0:W2:Y:S01]  /*a550*/  SHFL.IDX PT, R3, R5, RZ, 0x1c1f ;  /* 0x001c1fff05037589 */ /* 0x0000a200000e0000 */
[----:B------:R-:W-:-:S04]  /*a560*/  IMAD R0, R11, 0x80, R0 ;  /* 0x000000800b007824 */ /* 0x000fc800078e0200 */
[----:B------:R-:W-:-:S06]  /*a570*/  IMAD.SHL.U32 R0, R0, 0x2, RZ ;  /* 0x0000000200007824 */ /* 0x000fcc00078e00ff */
        /* <DEDUP_REMOVED lines=17> */
[C---:B------:R-:W-:Y:S01]  /*a690*/  VIADD R22, R0.reuse, 0x50 ;  /* 0x0000005000167836 */ /* 0x040fe20000000000 */
[C---:B------:R-:W-:Y:S01]  /*a6a0*/  @!P2 LEA.HI R8, R0.reuse, R0, RZ, 0x1 ;  /* 0x000000000008a211 */ /* 0x040fe200078f08ff */
[----:B------:R-:W-:Y:S01]  /*a6b0*/  VIADD R23, R0, 0x58 ;  /* 0x0000005800177836 */ /* 0x000fe20000000000 */
[----:B------:R-:W-:-:S02]  /*a6c0*/  @!P3 LEA.HI R10, R9, R9, RZ, 0x1 ;  /* 0x00000009090ab211 */ /* 0x000fc400078f08ff */
[----:B------:R-:W-:Y:S02]  /*a6d0*/  @!P4 LEA.HI R12, R11, R11, RZ, 0x1 ;  /* 0x0000000b0b0cc211 */ /* 0x000fe400078f08ff */
[----:B------:R-:W-:Y:S02]  /*a6e0*/  @!P5 LEA.HI R14, R13, R13, RZ, 0x1 ;  /* 0x0000000d0d0ed211 */ /* 0x000fe400078f08ff */
[----:B------:R-:W-:Y:S02]  /*a6f0*/  @!P2 LOP3.LUT R9, R8, 0xfffffffe, RZ, 0xc0, !PT ;  /* 0xfffffffe0809a812 */ /* 0x000fe400078ec0ff */
[----:B------:R-:W-:Y:S02]  /*a700*/  @!P3 LOP3.LUT R11, R10, 0xfffffffe, RZ, 0xc0, !PT ;  /* 0xfffffffe0a0bb812 */ /* 0x000fe400078ec0ff */
[----:B------:R-:W-:Y:S01]  /*a710*/  @!P4 LOP3.LUT R13, R12, 0xfffffffe, RZ, 0xc0, !PT ;  /* 0xfffffffe0c0dc812 */ /* 0x000fe200078ec0ff */
[----:B-12---:R-:W-:Y:S01]  /*a720*/  @!P2 IMAD.WIDE R8, R9, 0x4, R2 ;  /* 0x000000040908a825 */ /* 0x006fe200078e0202 */
[----:B------:R-:W-:-:S02]  /*a730*/  @!P5 LOP3.LUT R15, R14, 0xfffffffe, RZ, 0xc0, !PT ;  /* 0xfffffffe0e0fd812 */ /* 0x000fc400078ec0ff */
[----:B------:R-:W-:Y:S01]  /*a740*/  ISETP.GE.AND P6, PT, R22, UR4, PT ;  /* 0x0000000416007c0c */ /* 0x000fe2000bfc6270 */
        /* <DEDUP_REMOVED lines=9> */
[----:B------:R-:W-:Y:S01]  /*a7e0*/  @!P0 LEA.HI R16, R16, R16, RZ, 0x1 ;  /* 0x0000001010108211 */ /* 0x000fe200078f08ff */
[----:B------:R3:W-:Y:S01]  /*a7f0*/  @!P5 ST.E.64 desc[UR36][R14.64], R36 ;  /* 0x000000240e00d985 */ /* 0x0007e2000c101b24 */
[----:B------:R-:W-:Y:S01]  /*a800*/  ISETP.GE.AND P5, PT, R21, UR4, PT ;  /* 0x0000000415007c0c */ /* 0x000fe2000bfa6270 */
[----:B0-----:R-:W-:Y:S01]  /*a810*/  VIADD R24, R0, 0x60 ;  /* 0x0000006000187836 */ /* 0x001fe20000000000 */
[----:B------:R-:W-:Y:S02]  /*a820*/  @!P1 LEA.HI R17, R17, R17, RZ, 0x1 ;  /* 0x0000001111119211 */ /* 0x000fe400078f08ff */
[----:B------:R-:W-:Y:S02]  /*a830*/  @!P0 LOP3.LUT R9, R16, 0xfffffffe, RZ, 0xc0, !PT ;  /* 0xfffffffe10098812 */ /* 0x000fe400078ec0ff */
[----:B-1----:R-:W-:Y:S02]  /*a840*/  @!P1 LOP3.LUT R11, R17, 0xfffffffe, RZ, 0xc0, !PT ;  /* 0xfffffffe110b9812 */ /* 0x002fe400078ec0ff */
        /* <DEDUP_REMOVED lines=16> */
[----:B------:R-:W-:Y:S01]  /*a950*/  VIADD R22, R0, 0x88 ;  /* 0x0000008800167836 */ /* 0x000fe20000000000 */
[----:B------:R-:W-:Y:S01]  /*a960*/  ISETP.GE.AND P1, PT, R23, UR4, PT ;  /* 0x0000000417007c0c */ /* 0x000fe2000bf26270 */
[----:B0-----:R-:W-:Y:S01]  /*a970*/  @!P2 IMAD.WIDE R8, R13, 0x4, R2 ;  /* 0x000000040d08a825 */ /* 0x001fe200078e0202 */
[----:B------:R-:W-:-:S03]  /*a980*/  ISETP.GE.AND P0, PT, R24, UR4, PT ;  /* 0x0000000418007c0c */ /* 0x000fc6000bf06270 */
        /* <DEDUP_REMOVED lines=14> */
[----:B------:R-:W-:Y:S01]  /*aa70*/  VIADD R21, R0, 0x80 ;  /* 0x0000008000157836 */ /* 0x000fe20000000000 */
[----:B------:R-:W-:Y:S02]  /*aa80*/  @!P0 LEA.HI R24, R24, R24, RZ, 0x1 ;  /* 0x0000001818188211 */ /* 0x000fe400078f08ff */
[----:B------:R-:W-:Y:S02]  /*aa90*/  ISETP.GE.AND P6, PT, R19, UR4, PT ;  /* 0x0000000413007c0c */ /* 0x000fe4000bfc6270 */
[----:B------:R-:W-:-:S02]  /*aaa0*/  ISETP.GE.AND P4, PT, R21, UR4, PT ;  /* 0x0000000415007c0c */ /* 0x000fc4000bf86270 */
[----:B0-----:R-:W-:Y:S01]  /*aab0*/  @!P1 LOP3.LUT R9, R23, 0xfffffffe, RZ, 0xc0, !PT ;  /* 0xfffffffe17099812 */ /* 0x001fe200078ec0ff */
[----:B------:R-:W-:Y:S01]  /*aac0*/  VIADD R23, R0, 0x90 ;  /* 0x0000009000177836 */ /* 0x000fe20000000000 */
        /* <DEDUP_REMOVED lines=14> */
[----:B---3--:R-:W-:Y:S01]  /*abb0*/  @!P5 LOP3.LUT R15, R20, 0xfffffffe, RZ, 0xc0, !PT ;  /* 0xfffffffe140fd812 */ /* 0x008fe200078ec0ff */
[----:B------:R-:W-:Y:S01]  /*abc0*/  VIADD R20, R0, 0xb0 ;  /* 0x000000b000147836 */ /* 0x000fe20000000000 */
[----:B------:R-:W-:Y:S02]  /*abd0*/  @!P4 LOP3.LUT R21, R21, 0xfffffffe, RZ, 0xc0, !PT ;  /* 0xfffffffe1515c812 */ /* 0x000fe400078ec0ff */
[----:B----4-:R-:W-:Y:S01]  /*abe0*/  @!P3 LOP3.LUT R17, R22, 0xfffffffe, RZ, 0xc0, !PT ;  /* 0xfffffffe1611b812 */ /* 0x010fe200078ec0ff */
        /* <DEDUP_REMOVED lines=22> */
[----:B0-----:R-:W-:Y:S02]  /*ad50*/  @!P0 LOP3.LUT R9, R23, 0xfffffffe, RZ, 0xc0, !PT ;  /* 0xfffffffe17098812 */ /* 0x001fe400078ec0ff */
[----:B------:R-:W-:Y:S02]  /*ad60*/  @!P2 LEA.HI R18, R18, R18, RZ, 0x1 ;  /* 0x000000121212a211 */ /* 0x000fe400078f08ff */
[----:B-1----:R-:W-:Y:S01]  /*ad70*/  @!P1 LOP3.LUT R11, R24, 0xfffffffe, RZ, 0xc0, !PT ;  /* 0xfffffffe180b9812 */ /* 0x002fe200078ec0ff */
[--C-:B------:R-:W-:Y:S01]  /*ad80*/  @!P0 IMAD.WIDE R8, R9, 0x4, R2.reuse ;  /* 0x0000000409088825 */ /* 0x100fe200078e0202 */
[----:B------:R-:W-:Y:S02]  /*ad90*/  @!P4 LEA.HI R20, R20, R20, RZ, 0x1 ;  /* 0x000000141414c211 */ /* 0x000fe400078f08ff */
[----:B--2---:R-:W-:Y:S01]  /*ada0*/  @!P2 LOP3.LUT R13, R18, 0xfffffffe, RZ, 0xc0, !PT ;  /* 0xfffffffe120da812 */ /* 0x004fe200078ec0ff */
[--C-:B------:R-:W-:Y:S01]  /*adb0*/  @!P1 IMAD.WIDE R10, R11, 0x4, R2.reuse ;  /* 0x000000040b0a9825 */ /* 0x100fe200078e0202 */
[----:B------:R-:W-:Y:S01]  /*adc0*/  @!P3 LEA.HI R19, R19, R19, RZ, 0x1 ;  /* 0x000000131313b211 */ /* 0x000fe200078f08ff */
[----:B------:R0:W-:Y:S01]  /*add0*/  @!P0 ST.E.64 desc[UR36][R8.64], R96 ;  /* 0x0000006008008985 */ /* 0x0001e2000c101b24 */
[----:B------:R-:W-:Y:S01]  /*ade0*/  @!P5 LEA.HI R21, R21, R21, RZ, 0x1 ;  /* 0x000000151515d211 */ /* 0x000fe200078f08ff */
[----:B------:R-:W-:Y:S01]  /*adf0*/  @!P2 IMAD.WIDE R12, R13, 0x4, R2 ;  /* 0x000000040d0ca825 */ /* 0x000fe200078e0202 */
[----:B------:R-:W-:Y:S01]  /*ae00*/  @!P3 LOP3.LUT R19, R19, 0xfffffffe, RZ, 0xc0, !PT ;  /* 0xfffffffe1313b812 */ /* 0x000fe200078ec0ff */
[----:B------:R1:W-:Y:S01]  /*ae10*/  @!P1 ST.E.64 desc[UR36][R10.64], R100 ;  /* 0x000000640a009985 */ /* 0x0003e2000c101b24 */
[----:B------:R-:W-:Y:S01]  /*ae20*/  @!P6 LEA.HI R22, R22, R22, RZ, 0x1 ;  /* 0x000000161616e211 */ /* 0x000fe200078f08ff */
[----:B------:R-:W-:Y:S01]  /*ae30*/  VIADD R18, R0, 0xc8 ;  /* 0x000000c800127836 */ /* 0x000fe20000000000 */
[----:B---3--:R-:W-:Y:S01]  /*ae40*/  @!P4 LOP3.LUT R15, R20, 0xfffffffe, RZ, 0xc0, !PT ;  /* 0xfffffffe140fc812 */ /* 0x008fe200078ec0ff */
[----:B------:R2:W-:Y:S01]  /*ae50*/  @!P2 ST.E.64 desc[UR36][R12.64], R104 ;  /* 0x000000680c00a985 */ /* 0x0005e2000c101b24 */
[----:B------:R-:W-:Y:S01]  /*ae60*/  @!P5 LOP3.LUT R21, R21, 0xfffffffe, RZ, 0xc0, !PT ;  /* 0xfffffffe1515d812 */ /* 0x000fe200078ec0ff */
[----:B------:R-:W-:Y:S01]  /*ae70*/  VIADD R20, R0, 0xd8 ;  /* 0x000000d800147836 */ /* 0x000fe20000000000 */
[----:B----4-:R-:W-:-:S02]  /*ae80*/  @!P6 LOP3.LUT R17, R22, 0xfffffffe, RZ, 0xc0, !PT ;  /* 0xfffffffe1611e812 */ /* 0x010fc400078ec0ff */
[----:B------:R-:W-:Y:S01]  /*ae90*/  ISETP.GE.AND P0, PT, R18, UR4, PT ;  /* 0x0000000412007c0c */ /* 0x000fe2000bf06270 */
[--C-:B0-----:R-:W-:Y:S01]  /*aea0*/  @!P3 IMAD.WIDE R8, R19, 0x4, R2.reuse ;  /* 0x000000041308b825 */ /* 0x101fe200078e0202 */
[----:B------:R-:W-:Y:S02]  /*aeb0*/  IADD3 R19, R0, 0xd0, RZ ;  /* 0x000000d000137810 */ /* 0x000fe40007ffe0ff */
[----:B------:R-:W-:Y:S01]  /*aec0*/  ISETP.GE.AND P2, PT, R20, UR4, PT ;  /* 0x0000000414007c0c */ /* 0x000fe2000bf46270 */
[--C-:B-1----:R-:W-:Y:S01]  /*aed0*/  @!P4 IMAD.WIDE R10, R15, 0x4, R2.reuse ;  /* 0x000000040f0ac825 */ /* 0x102fe200078e0202 */
[----:B------:R0:W-:Y:S01]  /*aee0*/  @!P3 ST.E.64 desc[UR36][R8.64], R108 ;  /* 0x0000006c0800b985 */ /* 0x0001e2000c101b24 */
[----:B------:R-:W-:Y:S02]  /*aef0*/  ISETP.GE.AND P1, PT, R19, UR4, PT ;  /* 0x0000000413007c0c */ /* 0x000fe4000bf26270 */
[--C-:B------:R-:W-:Y:S01]  /*af00*/  @!P5 IMAD.WIDE R14, R21, 0x4, R2.reuse ;  /* 0x00000004150ed825 */ /* 0x100fe200078e0202 */
[----:B------:R1:W-:Y:S03]  /*af10*/  @!P4 ST.E.64 desc[UR36][R10.64], R112 ;  /* 0x000000700a00c985 */ /* 0x0003e6000c101b24 */
[----:B------:R-:W-:Y:S01]  /*af20*/  @!P6 IMAD.WIDE R16, R17, 0x4, R2 ;  /* 0x000000041110e825 */ /* 0x000fe200078e0202 */
[----:B------:R3:W-:Y:S01]  /*af30*/  @!P5 ST.E.64 desc[UR36][R14.64], R116 ;  /* 0x000000740e00d985 */ /* 0x0007e2000c101b24 */
[----:B------:R-:W-:-:S02]  /*af40*/  @!P0 LEA.HI R18, R18, R18, RZ, 0x1 ;  /* 0x0000001212128211 */ /* 0x000fc400078f08ff */
[C---:B------:R-:W-:Y:S01]  /*af50*/  VIADD R21, R0.reuse, 0xe0 ;  /* 0x000000e000157836 */ /* 0x040fe20000000000 */
[----:B------:R4:W-:Y:S01]  /*af60*/  @!P6 ST.E.64 desc[UR36][R16.64], R120 ;  /* 0x000000781000e985 */ /* 0x0009e2000c101b24 */
[C---:B--2---:R-:W-:Y:S01]  /*af70*/  VIADD R12, R0.reuse, 0xe8 ;  /* 0x000000e8000c7836 */ /* 0x044fe20000000000 */
[----:B------:R-:W-:Y:S01]  /*af80*/  @!P1 LEA.HI R19, R19, R19, RZ, 0x1 ;  /* 0x0000001313139211 */ /* 0x000fe200078f08ff */
[C---:B0-----:R-:W-:Y:S01]  /*af90*/  VIADD R9, R0.reuse, 0xf8 ;  /* 0x000000f800097836 */ /* 0x041fe20000000000 */
[----:B------:R-:W-:Y:S01]  /*afa0*/  ISETP.GE.AND P3, PT, R21, UR4, PT ;  /* 0x0000000415007c0c */ /* 0x000fe2000bf66270 */
[----:B------:R-:W-:Y:S01]  /*afb0*/  VIADD R13, R0, 0xf0 ;  /* 0x000000f0000d7836 */ /* 0x000fe20000000000 */
[----:B------:R-:W-:Y:S02]  /*afc0*/  ISETP.GE.AND P4, PT, R12, UR4, PT ;  /* 0x000000040c007c0c */ /* 0x000fe4000bf86270 */
[----:B------:R-:W-:Y:S02]  /*afd0*/  ISETP.GE.AND P6, PT, R9, UR4, PT ;  /* 0x0000000409007c0c */ /* 0x000fe4000bfc6270 */
[----:B------:R-:W-:-:S02]  /*afe0*/  ISETP.GE.AND P5, PT, R13, UR4, PT ;  /* 0x000000040d007c0c */ /* 0x000fc4000bfa6270 */
[----:B------:R-:W-:Y:S02]  /*aff0*/  @!P2 LEA.HI R20, R20, R20, RZ, 0x1 ;  /* 0x000000141414a211 */ /* 0x000fe400078f08ff */
[----:B-1----:R-:W-:-:S03]  /*b000*/  @!P1 LOP3.LUT R11, R19, 0xfffffffe, RZ, 0xc0, !PT ;  /* 0xfffffffe130b9812 */ /* 0x002fc600078ec0ff */
[----:B------:R-:W-:Y:S02]  /*b010*/  @!P3 LEA.HI R21, R21, R21, RZ, 0x1 ;  /* 0x000000151515b211 */ /* 0x000fe400078f08ff */
[----:B------:R-:W-:Y:S02]  /*b020*/  @!P4 LEA.HI R12, R12, R12, RZ, 0x1 ;  /* 0x0000000c0c0cc211 */ /* 0x000fe400078f08ff */
[----:B------:R-:W-:Y:S02]  /*b030*/  @!P6 LEA.HI R10, R9, R9, RZ, 0x1 ;  /* 0x00000009090ae211 */ /* 0x000fe400078f08ff */
[----:B------:R-:W-:Y:S02]  /*b040*/  @!P5 LEA.HI R8, R13, R13, RZ, 0x1 ;  /* 0x0000000d0d08d211 */ /* 0x000fe400078f08ff */
[----:B------:R-:W-:Y:S02]  /*b050*/  @!P0 LOP3.LUT R9, R18, 0xfffffffe, RZ, 0xc0, !PT ;  /* 0xfffffffe12098812 */ /* 0x000fe400078ec0ff */
[----:B------:R-:W-:-:S02]  /*b060*/  @!P2 LOP3.LUT R13, R20, 0xfffffffe, RZ, 0xc0, !PT ;  /* 0xfffffffe140da812 */ /* 0x000fc400078ec0ff */
[----:B---3--:R-:W-:Y:S02]  /*b070*/  @!P3 LOP3.LUT R15, R21, 0xfffffffe, RZ, 0xc0, !PT ;  /* 0xfffffffe150fb812 */ /* 0x008fe400078ec0ff */
[----:B----4-:R-:W-:Y:S01]  /*b080*/  @!P4 LOP3.LUT R17, R12, 0xfffffffe, RZ, 0xc0, !PT ;  /* 0xfffffffe0c11c812 */ /* 0x010fe200078ec0ff */
[--C-:B------:R-:W-:Y:S01]  /*b090*/  @!P2 IMAD.WIDE R12, R13, 0x4, R2.reuse ;  /* 0x000000040d0ca825 */ /* 0x100fe200078e0202 */
[----:B------:R-:W-:Y:S02]  /*b0a0*/  @!P5 LOP3.LUT R19, R8, 0xfffffffe, RZ, 0xc0, !PT ;  /* 0xfffffffe0813d812 */ /* 0x000fe400078ec0ff */
[----:B------:R-:W-:Y:S01]  /*b0b0*/  @!P6 LOP3.LUT R21, R10, 0xfffffffe, RZ, 0xc0, !PT ;  /* 0xfffffffe0a15e812 */ /* 0x000fe200078ec0ff */
[----:B------:R-:W-:-:S04]  /*b0c0*/  @!P0 IMAD.WIDE R8, R9, 0x4, R2 ;  /* 0x0000000409088825 */ /* 0x000fc800078e0202 */
        /* <DEDUP_REMOVED lines=12> */
.L_x_3415:
[----:B------:R-:W-:Y:S05]  /*b190*/  BSYNC B0 ;  /* 0x0000000000007941 */ /* 0x000fea0003800000 */
.L_x_3414:
[----:B------:R-:W-:Y:S01]  /*b1a0*/  VIADD R7, R7, 0x8 ;  /* 0x0000000807077836 */ /* 0x000fe20000000000 */
[----:B0-2---:R2:W3:Y:S04]  /*b1b0*/  SHFL.IDX PT, R3, R5, 0x1, 0x1c1f ;  /* 0x003c1f0005037f89 */ /* 0x0054e800000e0000 */
[----:B------:R-:W-:Y:S01]  /*b1c0*/  ISETP.GE.AND P0, PT, R7, R6, PT ;  /* 0x000000060700720c */ /* 0x000fe20003f06270 */
[----:B-1----:R2:W4:-:S12]  /*b1d0*/  SHFL.IDX PT, R2, R4, 0x1, 0x1c1f ;  /* 0x003c1f0004027f89 */ /* 0x00251800000e0000 */
        /* <DEDUP_REMOVED lines=15> */
[----:B------:R-:W-:-:S02]  /*b2d0*/  VIADD R15, R0, 0x40 ;  /* 0x00000040000f7836 */ /* 0x000fc40000000000 */
[C---:B------:R-:W-:Y:S01]  /*b2e0*/  @!P0 LEA.HI R4, R0.reuse, R0, RZ, 0x1 ;  /* 0x0000000000048211 */ /* 0x040fe200078f08ff */
[C---:B------:R-:W-:Y:S01]  /*b2f0*/  VIADD R16, R0.reuse, 0x48 ;  /* 0x0000004800107836 */ /* 0x040fe20000000000 */
[----:B------:R-:W-:Y:S01]  /*b300*/  @!P1 LEA.HI R6, R5, R5, RZ, 0x1 ;  /* 0x0000000505069211 */ /* 0x000fe200078f08ff */
[C---:B------:R-:W-:Y:S01]  /*b310*/  VIADD R18, R0.reuse, 0x50 ;  /* 0x0000005000127836 */ /* 0x040fe20000000000 */
[----:B------:R-:W-:Y:S01]  /*b320*/  @!P2 LEA.HI R8, R7, R7, RZ, 0x1 ;  /* 0x000000070708a211 */ /* 0x000fe200078f08ff */
[----:B------:R-:W-:Y:S01]  /*b330*/  VIADD R20, R0, 0x80 ;  /* 0x0000008000147836 */ /* 0x000fe20000000000 */
[----:B------:R-:W-:Y:S02]  /*b340*/  @!P0 LOP3.LUT R5, R4, 0xfffffffe, RZ, 0xc0, !PT ;  /* 0xfffffffe04058812 */ /* 0x000fe400078ec0ff */
[----:B------:R-:W-:Y:S02]  /*b350*/  @!P1 LOP3.LUT R7, R6, 0xfffffffe, RZ, 0xc0, !PT ;  /* 0xfffffffe06079812 */ /* 0x000fe400078ec0ff */
[----:B------:R-:W-:Y:S01]  /*b360*/  @!P2 LOP3.LUT R9, R8, 0xfffffffe, RZ, 0xc0, !PT ;  /* 0xfffffffe0809a812 */ /* 0x000fe200078ec0ff */
[----:B---34-:R-:W-:Y:S01]  /*b370*/  @!P0 IMAD.WIDE R4, R5, 0x4, R2 ;  /* 0x0000000405048825 */ /* 0x018fe200078e0202 */
        /* <DEDUP_REMOVED lines=25> */
[----:B------:R-:W-:Y:S01]  /*b510*/  @!P2 LOP3.LUT R11, R14, 0xfffffffe, RZ, 0xc0, !PT ;  /* 0xfffffffe0e0ba812 */ /* 0x000fe200078ec0ff */
[----:B------:R-:W-:Y:S01]  /*b520*/  VIADD R14, R0, 0x60 ;  /* 0x00000060000e7836 */ /* 0x000fe20000000000 */
[----:B------:R-:W-:-:S02]  /*b530*/  @!P3 LOP3.LUT R15, R15, 0xfffffffe, RZ, 0xc0, !PT ;  /* 0xfffffffe0f0fb812 */ /* 0x000fc400078ec0ff */
[----:B------:R-:W-:Y:S01]  /*b540*/  @!P4 LOP3.LUT R17, R16, 0xfffffffe, RZ, 0xc0, !PT ;  /* 0xfffffffe1011c812 */ /* 0x000fe200078ec0ff */
[----:B------:R-:W-:Y:S01]  /*b550*/  VIADD R16, R0, 0x70 ;  /* 0x0000007000107836 */ /* 0x000fe20000000000 */
        /* <DEDUP_REMOVED lines=8> */
[----:B------:R-:W-:Y:S02]  /*b5e0*/  @!P5 LEA.HI R18, R18, R18, RZ, 0x1 ;  /* 0x000000121212d211 */ /* 0x000fe400078f08ff */
        /* <DEDUP_REMOVED lines=8> */
[----:B------:R-:W-:Y:S01]  /*b670*/  VIADD R17, R0, 0x78 ;  /* 0x0000007800117836 */ /* 0x000fe20000000000 */
[----:B------:R-:W-:Y:S02]  /*b680*/  ISETP.GE.AND P4, PT, R14, UR4, PT ;  /* 0x000000040e007c0c */ /* 0x000fe4000bf86270 */
[----:B------:R-:W-:Y:S02]  /*b690*/  ISETP.GE.AND P3, PT, R15, UR4, PT ;  /* 0x000000040f007c0c */ /* 0x000fe4000bf66270 */
[----:B------:R-:W-:-:S02]  /*b6a0*/  ISETP.GE.AND P1, PT, R17, UR4, PT ;  /* 0x0000000411007c0c */ /* 0x000fc4000bf26270 */
[----:B0-----:R-:W-:Y:S01]  /*b6b0*/  @!P5 LOP3.LUT R5, R18, 0xfffffffe, RZ, 0xc0, !PT ;  /* 0xfffffffe1205d812 */ /* 0x001fe200078ec0ff */
[C---:B------:R-:W-:Y:S01]  /*b6c0*/  VIADD R18, R0.reuse, 0x88 ;  /* 0x0000008800127836 */ /* 0x040fe20000000000 */
        /* <DEDUP_REMOVED lines=23> */
[----:B------:R0:W-:Y:S03]  /*b840*/  @!P4 ST.E.64 desc[UR36][R4.64], R74 ;  /* 0x0000004a0400c985 */ /* 0x0001e6000c101b24 */
        /* <DEDUP_REMOVED lines=12> */
[----:B------:R-:W-:Y:S02]  /*b910*/  ISETP.GE.AND P0, PT, R14, UR4, PT ;  /* 0x000000040e007c0c */ /* 0x000fe4000bf06270 */
[----:B------:R-:W-:Y:S02]  /*b920*/  ISETP.GE.AND P4, PT, R15, UR4, PT ;  /* 0x000000040f007c0c */ /* 0x000fe4000bf86270 */
[----:B------:R-:W-:-:S02]  /*b930*/  ISETP.GE.AND P2, PT, R17, UR4, PT ;  /* 0x0000000411007c0c */ /* 0x000fc4000bf46270 */
[----:B------:R-:W-:Y:S02]  /*b940*/  @!P5 LEA.HI R19, R19, R19, RZ, 0x1 ;  /* 0x000000131313d211 */ /* 0x000fe400078f08ff */
        /* <DEDUP_REMOVED lines=18> */
[----:B----4-:R-:W-:Y:S01]  /*ba70*/  @!P1 LOP3.LUT R13, R20, 0xfffffffe, RZ, 0xc0, !PT ;  /* 0xfffffffe140d9812 */ /* 0x010fe200078ec0ff */
[----:B------:R-:W-:Y:S01]  /*ba80*/  VIADD R20, R0, 0xf0 ;  /* 0x000000f000147836 */ /* 0x000fe20000000000 */
[----:B------:R-:W-:Y:S01]  /*ba90*/  ISETP.GE.AND P5, PT, R18, UR4, PT ;  /* 0x0000000412007c0c */ /* 0x000fe2000bfa6270 */
[----:B0-----:R-:W-:Y:S01]  /*baa0*/  @!P0 IMAD.WIDE R4, R9, 0x4, R2 ;  /* 0x0000000409048825 */ /* 0x001fe200078e0202 */
[----:B------:R-:W-:-:S02]  /*bab0*/  ISETP.GE.AND P6, PT, R19, UR4, PT ;  /* 0x0000000413007c0c */ /* 0x000fc4000bfc6270 */
[----:B------:R-:W-:Y:S01]  /*bac0*/  IADD3 R16, R0, 0xe0, RZ ;  /* 0x000000e000107810 */ /* 0x000fe20007ffe0ff */
        /* <DEDUP_REMOVED lines=52> */
.L_x_3412:
        /* <DEDUP_REMOVED lines=21> */
[----:B------:R-:W-:Y:S02]  /*bf60*/  UIADD3 UR6, UR5, UR6, URZ ;  /* 0x0000000605067290 */ /* 0x000fe4000fffe03f */
[----:B------:R-:W-:Y:S01]  /*bf70*/  IMAD.U32 R3, RZ, RZ, UR5 ;  /* 0x00000005ff037e24 */ /* 0x000fe2000f8e00ff */
[----:B------:R-:W2:Y:S01]  /*bf80*/  @P0 LDC R7, c[0x0][0xcec] ;  /* 0x00033b00ff070b82 */ /* 0x000ea20000000800 */
[----:B------:R-:W-:Y:S01]  /*bf90*/  IMAD.U32 R2, RZ, RZ, UR4 ;  /* 0x00000004ff027e24 */ /* 0x000fe2000f8e00ff */
[----:B------:R-:W-:Y:S01]  /*bfa0*/  ULDC.64 UR4, c[0x0][0xce0] ;  /* 0x0003380000047ab9 */ /* 0x000fe20000000a00 */
        /* <DEDUP_REMOVED lines=12> */
[----:B0-----:R-:W-:-:S04]  /*c070*/  IMAD R9, R8, R7, UR10 ;  /* 0x0000000a08097e24 */ /* 0x001fc8000f8e0207 */
[----:B------:R-:W-:Y:S02]  /*c080*/  IMAD.MOV R7, RZ, RZ, -R5 ;  /* 0x000000ffff077224 */ /* 0x000fe400078e0a05 */
        /* <DEDUP_REMOVED lines=20> */
.L_x_3376:
[----:B------:R-:W-:-:S08]  /*c1d0*/  NOP ;  /* 0x0000000000007918 */ /* 0x000fd00000000000 */
[----:B0-----:R-:W0:-:S00]  /*c1e0*/  USETMAXREG.DEALLOC.CTAPOOL 0x28 ;  /* 0x00000028000079c8 */ /* 0x001e0000080e0500 */
[----:B0-----:R-:W-:-:S06]  /*c1f0*/  LOP3.LUT R17, R0, 0x3, RZ, 0xc0, !PT ;  /* 0x0000000300117812 */ /* 0x001fcc00078ec0ff */
[----:B------:R-:W0:Y:S01]  /*c200*/  S2UR UR6, SR_CTAID.Y ;  /* 0x00000000000679c3 */ /* 0x000e220000002600 */
[----:B------:R-:W1:Y:S07]  /*c210*/  SHFL.IDX PT, R0, R17, RZ, 0x1f ;  /* 0x00001fff11007589 */ /* 0x000e6e00000e0000 */
[----:B------:R-:W2:Y:S01]  /*c220*/  S2UR UR43, SR_CTAID.Z ;  /* 0x00000000002b79c3 */ /* 0x000ea20000002700 */
[----:B-1----:R-:W-:-:S13]  /*c230*/  ISETP.NE.AND P0, PT, R0, RZ, PT ;  /* 0x000000ff0000720c */ /* 0x002fda0003f05270 */
[----:B0-2---:R-:W-:Y:S05]  /*c240*/  @!P0 BRA `(.L_x_3416) ;  /* 0x0000000000288947 */ /* 0x005fea0003800000 */
        /* <DEDUP_REMOVED lines=10> */
.L_x_3416:
[----:B------:R-:W-:Y:S01]  /*c2f0*/  ULDC UR7, c[0x0][0xd50] ;  /* 0x0003540000077ab9 */ /* 0x000fe20000000800 */
[----:B------:R-:W-:Y:S01]  /*c300*/  UMOV UR39, UR6 ;  /* 0x0000000600277c82 */ /* 0x000fe20008000000 */
[----:B------:R-:W-:-:S11]  /*c310*/  UISETP.NE.AND UP0, UPT, UR7, 0x1, UPT ;  /* 0x000000010700788c */ /* 0x000fd6000bf05270 */
[----:B------:R-:W-:Y:S01]  /*c320*/  @UP0 ULDC UR4, c[0x0][0xd54] ;  /* 0x0003550000040ab9 */ /* 0x000fe20000000800 */
[----:B------:R-:W-:Y:S01]  /*c330*/  @UP0 ULDC UR8, c[0x0][0xd58] ;  /* 0x0003560000080ab9 */ /* 0x000fe20000000800 */
[----:B------:R-:W-:-:S04]  /*c340*/  UIMAD.WIDE.U32 UR4, UR6, UR4, URZ ;  /* 0x00000004060472a5 */ /* 0x000fc8000f8e003f */
[----:B------:R-:W-:-:S12]  /*c350*/  @UP0 USHF.R.U32.HI UR39, URZ, UR8, UR5 ;  /* 0x000000083f270299 */ /* 0x000fd80008011605 */
.L_x_3417:
[----:B------:R-:W-:Y:S01]  /*c360*/  ISETP.LE.AND P0, PT, RZ, UR43, PT ;  /* 0x0000002bff007c0c */ /* 0x000fe2000bf03270 */
[----:B------:R-:W-:Y:S01]  /*c370*/  UIADD3 UR4, -UR39, URZ, URZ ;  /* 0x0000003f27047290 */ /* 0x000fe2000fffe13f */
[----:B------:R-:W-:Y:S01]  /*c380*/  IMAD.MOV.U32 R21, RZ, RZ, 0x1 ;  /* 0x00000001ff157424 */ /* 0x000fe200078e00ff */
[----:B------:R-:W-:Y:S01]  /*c390*/  MOV R8, RZ ;  /* 0x000000ff00087202 */ /* 0x000fe20000000f00 */
[----:B------:R-:W-:Y:S01]  /*c3a0*/  IMAD.MOV.U32 R4, RZ, RZ, 0x1 ;  /* 0x00000001ff047424 */ /* 0x000fe200078e00ff */
[----:B------:R-:W-:-:S08]  /*c3b0*/  UIMAD UR6, UR7, UR4, UR6 ;  /* 0x00000004070672a4 */ /* 0x000fd0000f8e0206 */
[----:B------:R-:W-:Y:S05]  /*c3c0*/  @!P0 BRA `(.L_x_3418) ;  /* 0x00000040001c8947 */ /* 0x000fea0003800000 */
[----:B------:R-:W-:Y:S01]  /*c3d0*/  ULDC.64 UR4, c[0x0][0xb20] ;  /* 0x0002c80000047ab9 */ /* 0x000fe20000000a00 */
[----:B------:R-:W-:Y:S01]  /*c3e0*/  ULDC UR41, c[0x0][0x2f0] ;  /* 0x0000bc0000297ab9 */ /* 0x000fe20000000800 */
[----:B------:R-:W-:Y:S01]  /*c3f0*/  UISETP.NE.U32.AND UP0, UPT, UR4, URZ, UPT ;  /* 0x0000003f0400728c */ /* 0x000fe2000bf05070 */
[----:B------:R-:W-:-:S03]  /*c400*/  IMAD.MOV.U32 R29, RZ, RZ, RZ ;  /* 0x000000ffff1d7224 */ /* 0x000fc600078e00ff */
[----:B------:R-:W-:-:S06]  /*c410*/  UISETP.NE.AND.EX UP0, UPT, UR5, URZ, UPT, UP0 ;  /* 0x0000003f0500728c */ /* 0x000fcc000bf05300 */
[----:B------:R-:W-:-:S05]  /*c420*/  PLOP3.LUT P0, PT, PT, PT, UP0, 0x80, 0x0 ;  /* 0x000000000000781c */ /* 0x000fca0003f0f008 */
[----:B------:R-:W-:Y:S02]  /*c430*/  @UP0 ULDC.64 UR4, c[0x0][0xb20] ;  /* 0x0002c80000040ab9 */ /* 0x000fe40000000a00 */
[----:B------:R-:W-:-:S06]  /*c440*/  @UP0 UIMAD.WIDE UR4, UR43, 0x4, UR4 ;  /* 0x000000042b0408a5 */ /* 0x000fcc000f8e0204 */
[----:B------:R-:W-:Y:S02]  /*c450*/  IMAD.U32 R2, RZ, RZ, UR4 ;  /* 0x00000004ff027e24 */ /* 0x000fe4000f8e00ff */
[----:B------:R-:W-:Y:S01]  /*c460*/  IMAD.U32 R3, RZ, RZ, UR5 ;  /* 0x00000005ff037e24 */ /* 0x000fe2000f8e00ff */
[----:B------:R-:W-:Y:S02]  /*c470*/  ULDC.64 UR4, c[0x0][0x418] ;  /* 0x0001060000047ab9 */ /* 0x000fe40000000a00 */
[----:B------:R-:W-:Y:S02]  /*c480*/  UISETP.NE.U32.AND UP0, UPT, UR4, URZ, UPT ;  /* 0x0000003f0400728c */ /* 0x000fe4000bf05070 */
[----:B------:R0:W5:Y:S01]  /*c490*/  @P0 LDG.E R29, desc[UR36][R2.64] ;  /* 0x00000024021d0981 */ /* 0x000162000c1e1900 */
[----:B------:R-:W-:Y:S01]  /*c4a0*/  ULDC UR4, c[0x0][0x424] ;  /* 0x0001090000047ab9 */ /* 0x000fe20000000800 */
[----:B------:R-:W-:Y:S02]  /*c4b0*/  UISETP.NE.AND.EX UP0, UPT, UR5, URZ, UPT, UP0 ;  /* 0x0000003f0500728c */ /* 0x000fe4000bf05300 */
[----:B------:R-:W-:-:S02]  /*c4c0*/  ULOP3.LUT UR44, UR6, 0xffff, URZ, 0xc0, !UPT ;  /* 0x0000ffff062c7892 */ /* 0x000fc4000f8ec03f */
[----:B------:R-:W-:Y:S01]  /*c4d0*/  USEL UR4, UR4, 0x1, UP0 ;  /* 0x0000000104047887 */ /* 0x000fe20008000000 */
[----:B------:R-:W-:-:S03]  /*c4e0*/  UMOV UR38, URZ ;  /* 0x0000003f00267c82 */ /* 0x000fc60008000000 */
[----:B------:R-:W-:-:S04]  /*c4f0*/  UIMAD UR41, UR4, UR41, URZ ;  /* 0x00000029042972a4 */ /* 0x000fc8000f8e023f */
[----:B------:R-:W-:Y:S02]  /*c500*/  UISETP.GE.AND UP0, UPT, UR41, 0x1, UPT ;  /* 0x000000012900788c */ /* 0x000fe4000bf06270 */
[----:B------:R-:W-:-:S04]  /*c510*/  UIADD3 UR4, UR41, 0x3f, URZ ;  /* 0x0000003f29047890 */ /* 0x000fc8000fffe03f */
[----:B------:R-:W-:Y:S01]  /*c520*/  PLOP3.LUT P0, PT, PT, PT, UP0, 0x80, 0x0 ;  /* 0x000000000000781c */ /* 0x000fe20003f0f008 */
[----:B------:R-:W-:-:S04]  /*c530*/  USHF.R.S32.HI UR5, URZ, 0x1f, UR4 ;  /* 0x0000001f3f057899 */ /* 0x000fc80008011404 */
[----:B------:R-:W-:-:S04]  /*c540*/  ULEA.HI UR5, UR5, UR4, URZ, 0x6 ;  /* 0x0000000405057291 */ /* 0x000fc8000f8f303f */
[----:B------:R-:W-:-:S04]  /*c550*/  USHF.R.S32.HI UR40, URZ, 0x6, UR5 ;  /* 0x000000063f287899 */ /* 0x000fc80008011405 */
[----:B0-----:R-:W-:Y:S08]  /*c560*/  @!P0 BRA `(.L_x_3419) ;  /* 0x0000000000848947 */ /* 0x001ff00003800000 */
        /* <DEDUP_REMOVED lines=33> */
.L_x_3419:
[----:B------:R-:W-:Y:S02]  /*c780*/  UIMAD UR45, UR44, UR38, URZ ;  /* 0x000000262c2d72a4 */ /* 0x000fe4000f8e023f */
[----:B------:R-:W-:Y:S02]  /*c790*/  IMAD.U32 R3, RZ, RZ, UR38 ;  /* 0x00000026ff037e24 */ /* 0x000fe4000f8e00ff */
[----:B------:R-:W-:Y:S02]  /*c7a0*/  IMAD.MOV.U32 R8, RZ, RZ, RZ ;  /* 0x000000ffff087224 */ /* 0x000fe400078e00ff */
[----:B------:R-:W-:Y:S02]  /*c7b0*/  IMAD.MOV.U32 R4, RZ, RZ, 0x1 ;  /* 0x00000001ff047424 */ /* 0x000fe400078e00ff */
[----:B------:R-:W-:-:S05]  /*c7c0*/  IMAD.U32 R28, RZ, RZ, UR45 ;  /* 0x0000002dff1c7e24 */ /* 0x000fca000f8e00ff */
[----:B------:R-:W-:-:S04]  /*c7d0*/  VIADDMNMX R28, R28, R3, UR40, PT ;  /* 0x000000281c1c7e46 */ /* 0x000fc8000b800103 */
        /* <DEDUP_REMOVED lines=13> */
[----:B------:R-:W-:Y:S01]  /*c8b0*/  MOV R8, 0x70 ;  /* 0x0000007000087802 */ /* 0x000fe20000000f00 */
        /* <DEDUP_REMOVED lines=8> */
[----:B------:R-:W-:-:S07]  /*c940*/  IMAD.MOV.U32 R13, RZ, RZ, RZ ;  /* 0x000000ffff0d7224 */ /* 0x000fce00078e00ff */
[----:B------:R-:W-:-:S07]  /*c950*/  LEPC R20, `(.L_x_3420) ;  /* 0x000000001014794e */ /* 0x000fce0000000000 */
[----:B0----5:R-:W-:Y:S05]  /*c960*/  CALL.ABS.NOINC R2 ;  /* 0x0000000002007343 */ /* 0x021fea0003c00000 */
.L_x_3420:
        /* <DEDUP_REMOVED lines=20> */
.L_x_3422:
[----:B------:R0:W1:Y:S01]  /*cab0*/  LDC.64 R2, c[0x4][R16] ;  /* 0x0100000010027b82 */ /* 0x0000620000000a00 */
[----:B------:R-:W-:Y:S01]  /*cac0*/  ULDC.64 UR4, c[0x4][0xf0] ;  /* 0x01003c0000047ab9 */ /* 0x000fe20000000a00 */
[----:B------:R-:W-:Y:S01]  /*cad0*/  ULDC.64 UR6, c[0x4][0xf8] ;  /* 0x01003e0000067ab9 */ /* 0x000fe20000000a00 */
[----:B------:R-:W-:Y:S02]  /*cae0*/  IMAD.U32 R4, RZ, RZ, UR4 ;  /* 0x00000004ff047e24 */ /* 0x000fe4000f8e00ff */
[----:B------:R-:W-:Y:S01]  /*caf0*/  IMAD.U32 R5, RZ, RZ, UR5 ;  /* 0x00000005ff057e24 */ /* 0x000fe2000f8e00ff */
        /* <DEDUP_REMOVED lines=9> */
[----:B-1----:R-:W-:Y:S05]  /*cb90*/  CALL.ABS.NOINC R2 ;  /* 0x0000000002007343 */ /* 0x002fea0003c00000 */
.L_x_3421:
[----:B------:R-:W-:Y:S01]  /*cba0*/  ULDC.64 UR4, c[0x0][0xaf0] ;  /* 0x0002bc0000047ab9 */ /* 0x000fe20000000a00 */
[----:B------:R-:W-:Y:S01]  /*cbb0*/  IMAD.U32 R25, RZ, RZ, UR43 ;  /* 0x0000002bff197e24 */ /* 0x000fe2000f8e00ff */
[----:B------:R-:W-:Y:S01]  /*cbc0*/  UISETP.NE.U32.AND UP0, UPT, UR4, URZ, UPT ;  /* 0x0000003f0400728c */ /* 0x000fe2000bf05070 */
[----:B------:R-:W0:Y:S03]  /*cbd0*/  LDC R11, c[0x0][0x430] ;  /* 0x00010c00ff0b7b82 */ /* 0x000e260000000800 */
[----:B------:R-:W-:-:S06]  /*cbe0*/  UISETP.NE.AND.EX UP0, UPT, UR5, URZ, UPT, UP0 ;  /* 0x0000003f0500728c */ /* 0x000fcc000bf05300 */
[----:B------:R-:W-:-:S05]  /*cbf0*/  PLOP3.LUT P0, PT, PT, PT, UP0, 0x80, 0x0 ;  /* 0x000000000000781c */ /* 0x000fca0003f0f008 */
[----:B------:R-:W-:Y:S02]  /*cc00*/  @UP0 ULDC.64 UR4, c[0x0][0xaf0] ;  /* 0x0002bc0000040ab9 */ /* 0x000fe40000000a00 */
[----:B------:R-:W-:-:S06]  /*cc10*/  @UP0 UIMAD.WIDE UR4, UR43, 0x4, UR4 ;  /* 0x000000042b0408a5 */ /* 0x000fcc000f8e0204 */
[----:B------:R-:W-:Y:S01]  /*cc20*/  IMAD.U32 R2, RZ, RZ, UR4 ;  /* 0x00000004ff027e24 */ /* 0x000fe2000f8e00ff */
[C---:B------:R-:W-:Y:S01]  /*cc30*/  LOP3.LUT R6, R24.reuse, 0x7f, RZ, 0xc0, !PT ;  /* 0x0000007f18067812 */ /* 0x040fe200078ec0ff */
[----:B------:R-:W-:Y:S02]  /*cc40*/  IMAD.U32 R3, RZ, RZ, UR5 ;  /* 0x00000005ff037e24 */ /* 0x000fe4000f8e00ff */
[----:B------:R-:W-:Y:S01]  /*cc50*/  IMAD.SHL.U32 R0, R24, 0x10, RZ ;  /* 0x0000001018007824 */ /* 0x000fe200078e00ff */
[----:B------:R-:W-:Y:S01]  /*cc60*/  LEA R18, R28, 0xffffffc0, 0x6 ;  /* 0xffffffc01c127811 */ /* 0x000fe200078e30ff */
[----:B------:R-:W-:Y:S01]  /*cc70*/  ULDC UR4, c[0x0][0x320] ;  /* 0x0000c80000047ab9 */ /* 0x000fe20000000800 */
[----:B------:R1:W2:Y:S01]  /*cc80*/  @P0 LDG.E R25, desc[UR36][R2.64] ;  /* 0x0000002402190981 */ /* 0x0002a2000c1e1900 */
[----:B------:R-:W-:Y:S02]  /*cc90*/  SHF.R.U32.HI R5, RZ, 0x3, R6 ;  /* 0x00000003ff057819 */ /* 0x000fe40000011606 */
[----:B------:R-:W-:-:S02]  /*cca0*/  LOP3.LUT R4, R0, 0x70, RZ, 0xc0, !PT ;  /* 0x0000007000047812 */ /* 0x000fc400078ec0ff */
[----:B0-----:R-:W-:Y:S02]  /*ccb0*/  ISETP.NE.AND P1, PT, R11, 0x1, PT ;  /* 0x000000010b00780c */ /* 0x001fe40003f25270 */
[----:B------:R-:W-:Y:S02]  /*ccc0*/  LOP3.LUT R31, R4, R5, RZ, 0xfc, !PT ;  /* 0x00000005041f7212 */ /* 0x000fe400078efcff */
[----:B------:R-:W-:-:S03]  /*ccd0*/  LOP3.LUT R16, R16, 0xffffefff, RZ, 0xc0, !PT ;  /* 0xffffefff10107812 */ /* 0x000fc600078ec0ff */
[----:B------:R-:W-:-:S04]  /*cce0*/  IMAD.IADD R4, R31, 0x1, R18 ;  /* 0x000000011f047824 */ /* 0x000fc800078e0212 */
[C---:B-----5:R-:W-:Y:S01]  /*ccf0*/  IMAD.IADD R10, R4.reuse, 0x1, R29 ;  /* 0x00000001040a7824 */ /* 0x060fe200078e021d */
[----:B------:R-:W-:Y:S01]  /*cd00*/  ISETP.GE.AND P0, PT, R4, UR41, PT ;  /* 0x0000002904007c0c */ /* 0x000fe2000bf06270 */
[----:B------:R-:W0:Y:S01]  /*cd10*/  @P1 LDC R0, c[0x0][0x434] ;  /* 0x00010d00ff001b82 */ /* 0x000e220000000800 */
[----:B------:R-:W-:Y:S01]  /*cd20*/  @P1 LOP3.LUT R16, R16, 0x1000, RZ, 0xfc, !PT ;  /* 0x0000100010101812 */ /* 0x000fe200078efcff */
[----:B------:R-:W-:Y:S01]  /*cd30*/  IMAD.MOV.U32 R7, RZ, RZ, R10 ;  /* 0x000000ffff077224 */ /* 0x000fe200078e000a */
[----:B------:R-:W-:-:S05]  /*cd40*/  ISETP.GT.U32.OR P0, PT, R31, 0x3f, P0 ;  /* 0x0000003f1f00780c */ /* 0x000fca0000704470 */
[----:B-1----:R-:W1:Y:S08]  /*cd50*/  @P1 LDC R3, c[0x0][0x438] ;  /* 0x00010e00ff031b82 */ /* 0x002e700000000800 */
[----:B------:R-:W3:Y:S08]  /*cd60*/  @!P0 LDC.64 R8, c[0x0][0x428] ;  /* 0x00010a00ff088b82 */ /* 0x000ef00000000a00 */
[----:B------:R-:W4:Y:S01]  /*cd70*/  @!P0 LDC.64 R4, c[0x0][0x418] ;  /* 0x00010600ff048b82 */ /* 0x000f220000000a00 */
[----:B0-----:R-:W-:-:S05]  /*cd80*/  @P1 IMAD.HI.U32 R0, R10, R0, RZ ;  /* 0x000000000a001227 */ /* 0x001fca00078e00ff */
[----:B-1----:R-:W-:-:S04]  /*cd90*/  @P1 SHF.R.U32.HI R7, RZ, R3, R0 ;  /* 0x00000003ff071219 */ /* 0x002fc80000011600 */
        /* <DEDUP_REMOVED lines=8> */
[----:B------:R-:W-:-:S05]  /*ce20*/  @!P0 LEA.HI.X R5, R2, R5, R0, 0x2, P1 ;  /* 0x0000000502058211 */ /* 0x000fca00008f1400 */
[----:B------:R0:W2:Y:S01]  /*ce30*/  @!P0 LDG.E R3, desc[UR36][R4.64] ;  /* 0x0000002404038981 */ /* 0x0000a2000c1e1900 */
[----:B------:R-:W-:Y:S02]  /*ce40*/  CS2R R26, SRZ ;  /* 0x00000000001a7805 */ /* 0x000fe4000001ff00 */
[----:B------:R-:W-:Y:S01]  /*ce50*/  LOP3.LUT R16, R16, 0xffffffdf, RZ, 0xc0, !PT ;  /* 0xffffffdf10107812 */ /* 0x000fe200078ec0ff */
[----:B------:R-:W-:-:S04]  /*ce60*/  IMAD.MOV R19, RZ, RZ, -R7 ;  /* 0x000000ffff137224 */ /* 0x000fc800078e0a07 */
[----:B------:R-:W-:Y:S02]  /*ce70*/  IMAD R19, R11, R19, R10 ;  /* 0x000000130b137224 */ /* 0x000fe400078e020a */
[----:B0-----:R-:W-:-:S05]  /*ce80*/  IMAD.SHL.U32 R5, R24, 0x8, RZ ;  /* 0x0000000818057824 */ /* 0x001fca00078e00ff */
[----:B------:R-:W-:-:S04]  /*ce90*/  LOP3.LUT R22, R5, 0x38, RZ, 0xc0, !PT ;  /* 0x0000003805167812 */ /* 0x000fc800078ec0ff */
[C---:B------:R-:W-:Y:S02]  /*cea0*/  LOP3.LUT R0, R22.reuse, 0x40, RZ, 0xfc, !PT ;  /* 0x0000004016007812 */ /* 0x040fe400078efcff */
[----:B------:R-:W-:Y:S02]  /*ceb0*/  LOP3.LUT R2, R22, 0x80, RZ, 0xfc, !PT ;  /* 0x0000008016027812 */ /* 0x000fe400078efcff */
[----:B------:R-:W-:Y:S02]  /*cec0*/  ISETP.GE.AND P2, PT, R0, UR4, PT ;  /* 0x0000000400007c0c */ /* 0x000fe4000bf46270 */
[----:B------:R-:W-:Y:S02]  /*ced0*/  ISETP.GE.AND P1, PT, R2, UR4, PT ;  /* 0x0000000402007c0c */ /* 0x000fe4000bf26270 */
[----:B------:R-:W-:Y:S02]  /*cee0*/  SEL R0, RZ, 0xffffffff, P2 ;  /* 0xffffffffff007807 */ /* 0x000fe40001000000 */
[----:B------:R-:W-:-:S02]  /*cef0*/  LOP3.LUT R2, R22, 0xc0, RZ, 0xfc, !PT ;  /* 0x000000c016027812 */ /* 0x000fc400078efcff */
[C---:B------:R-:W-:Y:S02]  /*cf00*/  LOP3.LUT R35, R22.reuse, 0x100, RZ, 0xfc, !PT ;  /* 0x0000010016237812 */ /* 0x040fe400078efcff */
[C---:B------:R-:W-:Y:S02]  /*cf10*/  LOP3.LUT R34, R22.reuse, 0x140, RZ, 0xfc, !PT ;  /* 0x0000014016227812 */ /* 0x040fe400078efcff */
[----:B------:R-:W-:Y:S02]  /*cf20*/  LOP3.LUT R4, R22, 0x180, RZ, 0xfc, !PT ;  /* 0x0000018016047812 */ /* 0x000fe400078efcff */
[----:B------:R-:W-:Y:S02]  /*cf30*/  @P2 LOP3.LUT R16, R16, 0x20, RZ, 0xfc, !PT ;  /* 0x0000002010102812 */ /* 0x000fe400078efcff */
[----:B------:R-:W-:Y:S02]  /*cf40*/  ISETP.GE.AND P2, PT, R35, UR4, PT ;  /* 0x0000000423007c0c */ /* 0x000fe4000bf46270 */
[----:B------:R-:W-:-:S02]  /*cf50*/  LOP3.LUT R16, R16, 0xfffffdff, RZ, 0xc0, !PT ;  /* 0xfffffdff10107812 */ /* 0x000fc400078ec0ff */
[C---:B------:R-:W-:Y:S02]  /*cf60*/  LOP3.LUT R37, R22.reuse, 0x1c0, RZ, 0xfc, !PT ;  /* 0x000001c016257812 */ /* 0x040fe400078efcff */
[--C-:B--2---:R-:W-:Y:S01]  /*cf70*/  @!P0 SHF.R.S32.HI R27, RZ, 0x1f, R3.reuse ;  /* 0x0000001fff1b8819 */ /* 0x104fe20000011403 */
[----:B------:R-:W-:Y:S01]  /*cf80*/  @!P0 IMAD.MOV.U32 R26, RZ, RZ, R3 ;  /* 0x000000ffff1a8224 */ /* 0x000fe200078e0003 */
[----:B------:R-:W-:Y:S01]  /*cf90*/  ISETP.GE.AND P0, PT, R22, UR4, PT ;  /* 0x0000000416007c0c */ /* 0x000fe2000bf06270 */
[----:B------:R-:W-:-:S03]  /*cfa0*/  IMAD.SHL.U32 R3, R0, 0x2, RZ ;  /* 0x0000000200037824 */ /* 0x000fc600078e00ff */
[----:B------:R-:W-:-:S04]  /*cfb0*/  SEL R0, RZ, 0x1, P0 ;  /* 0x00000001ff007807 */ /* 0x000fc80000000000 */
[----:B------:R-:W-:Y:S02]  /*cfc0*/  LOP3.LUT R0, R3, 0x2, R0, 0xe2, !PT ;  /* 0x0000000203007812 */ /* 0x000fe400078ee200 */
[----:B------:R-:W-:-:S03]  /*cfd0*/  SEL R3, RZ, 0x4, P1 ;  /* 0x00000004ff037807 */ /* 0x000fc60000800000 */
[----:B------:R-:W-:Y:S02]  /*cfe0*/  @P0 LOP3.LUT R16, R16, 0x200, RZ, 0xfc, !PT ;  /* 0x0000020010100812 */ /* 0x000fe400078efcff */
[----:B------:R-:W-:Y:S02]  /*cff0*/  ISETP.GE.AND P0, PT, R2, UR4, PT ;  /* 0x0000000402007c0c */ /* 0x000fe4000bf06270 */
[----:B------:R-:W-:Y:S02]  /*d000*/  LOP3.LUT R16, R16, 0xffffffef, RZ, 0xc0, !PT ;  /* 0xffffffef10107812 */ /* 0x000fe400078ec0ff */
[----:B------:R-:W-:Y:S02]  /*d010*/  SEL R2, RZ, 0x8, P0 ;  /* 0x00000008ff027807 */ /* 0x000fe40000000000 */
[----:B------:R-:W-:Y:S02]  /*d020*/  @P1 LOP3.LUT R16, R16, 0x10, RZ, 0xfc, !PT ;  /* 0x0000001010101812 */ /* 0x000fe400078efcff */
[----:B------:R-:W-:-:S02]  /*d030*/  ISETP.GE.AND P1, PT, R34, UR4, PT ;  /* 0x0000000422007c0c */ /* 0x000fc4000bf26270 */
[----:B------:R-:W-:Y:S02]  /*d040*/  LOP3.LUT R16, R16, 0xfffffff7, RZ, 0xc0, !PT ;  /* 0xfffffff710107812 */ /* 0x000fe400078ec0ff */
[----:B------:R-:W-:Y:S02]  /*d050*/  LOP3.LUT R2, R2, R0, R3, 0xfe, !PT ;  /* 0x0000000002027212 */ /* 0x000fe400078efe03 */
[----:B------:R-:W-:Y:S02]  /*d060*/  @P0 LOP3.LUT R16, R16, 0x8, RZ, 0xfc, !PT ;  /* 0x0000000810100812 */ /* 0x000fe400078efcff */
[----:B------:R-:W-:Y:S02]  /*d070*/  ISETP.GE.AND P0, PT, R4, UR4, PT ;  /* 0x0000000404007c0c */ /* 0x000fe4000bf06270 */
[----:B------:R-:W-:Y:S02]  /*d080*/  LOP3.LUT R16, R16, 0xfffffffb, RZ, 0xc0, !PT ;  /* 0xfffffffb10107812 */ /* 0x000fe400078ec0ff */
[----:B------:R-:W-:-:S02]  /*d090*/  SEL R33, RZ, 0x40, P0 ;  /* 0x00000040ff217807 */ /* 0x000fc40000000000 */
[----:B------:R-:W-:Y:S02]  /*d0a0*/  @P2 LOP3.LUT R16, R16, 0x4, RZ, 0xfc, !PT ;  /* 0x0000000410102812 */ /* 0x000fe400078efcff */
[----:B------:R-:W-:Y:S01]  /*d0b0*/  ISETP.GE.AND P0, PT, R37, UR4, PT ;  /* 0x0000000425007c0c */ /* 0x000fe2000bf06270 */
[----:B------:R-:W-:Y:S01]  /*d0c0*/  UMOV UR4, 0xffffffff ;  /* 0xffffffff00047882 */ /* 0x000fe20000000000 */
[----:B------:R-:W-:Y:S02]  /*d0d0*/  SEL R3, RZ, 0x10, P2 ;  /* 0x00000010ff037807 */ /* 0x000fe40001000000 */
[----:B------:R-:W-:Y:S02]  /*d0e0*/  LOP3.LUT R16, R16, 0xfffffffd, RZ, 0xc0, !PT ;  /* 0xfffffffd10107812 */ /* 0x000fe400078ec0ff */
[----:B------:R-:W-:Y:S02]  /*d0f0*/  SEL R4, RZ, 0x20, P1 ;  /* 0x00000020ff047807 */ /* 0x000fe40000800000 */
[----:B------:R-:W-:-:S02]  /*d100*/  SEL R0, RZ, 0x80, P0 ;  /* 0x00000080ff007807 */ /* 0x000fc40000000000 */
[----:B------:R-:W-:Y:S02]  /*d110*/  @P1 LOP3.LUT R16, R16, 0x2, RZ, 0xfc, !PT ;  /* 0x0000000210101812 */ /* 0x000fe400078efcff */
[----:B------:R-:W-:Y:S01]  /*d120*/  LOP3.LUT R2, R4, R2, R3, 0xfe, !PT ;  /* 0x0000000204027212 */ /* 0x000fe200078efe03 */
[----:B------:R-:W-:Y:S06]  /*d130*/  BRA.DIV UR4, `(.L_x_3423) ;  /* 0x0000003a04107947 */ /* 0x000fec000b800000 */
.L_x_3469:
[----:B------:R-:W2:Y:S01]  /*d140*/  LDL R3, [R1] ;  /* 0x0000000001037983 */ /* 0x000ea20000100800 */
[----:B------:R-:W-:Y:S02]  /*d150*/  LOP3.LUT R33, R2, R33, RZ, 0xfc, !PT ;  /* 0x0000002102217212 */ /* 0x000fe400078efcff */
[----:B------:R-:W-:Y:S02]  /*d160*/  ISETP.GT.U32.AND P1, PT, R31, 0x3f, PT ;  /* 0x0000003f1f00780c */ /* 0x000fe40003f24070 */
[----:B------:R-:W-:Y:S02]  /*d170*/  LOP3.LUT R16, R16, 0xfffffbff, RZ, 0xc0, !PT ;  /* 0xfffffbff10107812 */ /* 0x000fe400078ec0ff */
[----:B------:R-:W-:Y:S02]  /*d180*/  MOV R23, UR39 ;  /* 0x0000002700177c02 */ /* 0x000fe40008000f00 */
[----:B------:R-:W-:Y:S02]  /*d190*/  LOP3.LUT R17, R33, R0, RZ, 0xfc, !PT ;  /* 0x0000000021117212 */ /* 0x000fe400078efcff */
[----:B------:R-:W-:-:S02]  /*d1a0*/  SHF.R.S32.HI R23, RZ, 0x1f, R23 ;  /* 0x0000001fff177819 */ /* 0x000fc40000011417 */
[----:B--2---:R-:W-:-:S13]  /*d1b0*/  R2UR UR4, R3 ;  /* 0x00000000030472ca */ /* 0x004fda00000e0000 */
[----:B------:R-:W-:-:S06]  /*d1c0*/  ULOP3.LUT UR4, UR4, 0x2, URZ, 0xfc, !UPT ;  /* 0x0000000204047892 */ /* 0x000fcc000f8efc3f */
[----:B------:R-:W-:-:S05]  /*d1d0*/  IMAD.U32 R2, RZ, RZ, UR4 ;  /* 0x00000004ff027e24 */ /* 0x000fca000f8e00ff */
[----:B------:R-:W-:-:S13]  /*d1e0*/  ISETP.NE.AND P0, PT, R2, 0x3, PT ;  /* 0x000000030200780c */ /* 0x000fda0003f05270 */
[----:B------:R-:W-:-:S04]  /*d1f0*/  @P0 LOP3.LUT R16, R16, 0x400, RZ, 0xfc, !PT ;  /* 0x0000040010100812 */ /* 0x000fc800078efcff */
[----:B------:R-:W-:-:S04]  /*d200*/  LOP3.LUT R16, R16, 0xffffbfff, RZ, 0xc0, !PT ;  /* 0xffffbfff10107812 */ /* 0x000fc800078ec0ff */
[----:B------:R-:W-:Y:S01]  /*d210*/  @P1 LOP3.LUT R16, R16, 0x4000, RZ, 0xfc, !PT ;  /* 0x0000400010101812 */ /* 0x000fe200078efcff */
[----:B------:R-:W-:Y:S06]  /*d220*/  @!P0 BRA `(.L_x_3424) ;  /* 0x0000000000048947 */ /* 0x000fec0003800000 */
[----:B------:R-:W-:Y:S01]  /*d230*/  BPT.TRAP 0x1 ;  /* 0x000000040000795c */ /* 0x000fe20000300000 */
.L_x_3424:
[----:B------:R-:W-:-:S05]  /*d240*/  IMAD.MOV.U32 R0, RZ, RZ, 0x1 ;  /* 0x00000001ff007424 */ /* 0x000fca00078e00ff */
[----:B------:R-:W-:-:S04]  /*d250*/  SHF.L.U32 R0, R0, 0x1f, RZ ;  /* 0x0000001f00007819 */ /* 0x000fc800000006ff */
[----:B------:R-:W0:Y:S02]  /*d260*/  SYNCS.PHASECHK.TRANS64.TRYWAIT P0, [UR42+0x38840], R0 ;  /* 0x03884000ff0075a7 */ /* 0x000e24000800016a */
[----:B0-----:R-:W-:Y:S05]  /*d270*/  @!P0 BRA `(.L_x_3425) ;  /* 0x0000003400e08947 */ /* 0x001fea0003800000 */
.L_x_3470:
[----:B------:R-:W-:Y:S01]  /*d280*/  SHF.R.S32.HI R30, RZ, 0x1f, R19 ;  /* 0x0000001fff1e7819 */ /* 0x000fe20000011413 */
[----:B------:R-:W-:Y:S01]  /*d290*/  ULDC.64 UR4, c[0x0][0x300] ;  /* 0x0000c00000047ab9 */ /* 0x000fe20000000a00 */
[----:B------:R-:W-:Y:S01]  /*d2a0*/  R2UR UR6, R23 ;  /* 0x00000000170672ca */ /* 0x000fe200000e0000 */
[----:B0-----:R-:W-:Y:S01]  /*d2b0*/  IMAD.WIDE.U32 R2, R19, UR4, RZ ;  /* 0x0000000413027c25 */ /* 0x001fe2000f8e00ff */
[----:B------:R-:W-:Y:S02]  /*d2c0*/  SHF.R.U32.HI R8, RZ, 0x3, R6 ;  /* 0x00000003ff087819 */ /* 0x000fe40000011606 */
[----:B------:R-:W-:Y:S01]  /*d2d0*/  LOP3.LUT R16, R16, 0xfffffffe, RZ, 0xc0, !PT ;  /* 0xfffffffe10107812 */ /* 0x000fe200078ec0ff */
[----:B------:R-:W-:Y:S01]  /*d2e0*/  IMAD R0, R30, UR4, RZ ;  /* 0x000000041e007c24 */ /* 0x000fe2000f8e02ff */
[----:B------:R-:W-:-:S03]  /*d2f0*/  IADD3 R18, -R8, UR41, -R18 ;  /* 0x0000002908127c10 */ /* 0x000fc6000fffe912 */
        /* <DEDUP_REMOVED lines=16> */
[----:B------:R-:W-:Y:S02]  /*d400*/  ULDC UR4, c[0x0][0x2f4] ;  /* 0x0000bd0000047ab9 */ /* 0x000fe40000000800 */
[----:B------:R-:W-:-:S02]  /*d410*/  ISETP.GE.AND P2, PT, R22, UR4, PT ;  /* 0x0000000416007c0c */ /* 0x000fc4000bf46270 */
[----:B------:R-:W-:Y:S02]  /*d420*/  LEA.HI.X R4, R2, UR7, R3, 0x1, P0 ;  /* 0x0000000702047c11 */ /* 0x000fe400080f0c03 */
[----:B------:R-:W-:Y:S02]  /*d430*/  LOP3.LUT R2, R5, 0x1c0, RZ, 0xc0, !PT ;  /* 0x000001c005027812 */ /* 0x000fe400078ec0ff */
[----:B------:R-:W-:Y:S02]  /*d440*/  ISETP.GE.AND P0, PT, R18, 0x1, PT ;  /* 0x000000011200780c */ /* 0x000fe40003f06270 */
[----:B------:R-:W-:-:S04]  /*d450*/  LOP3.LUT R5, R2, 0x38, R5, 0xf8, !PT ;  /* 0x0000003802057812 */ /* 0x000fc800078ef805 */
[----:B------:R-:W-:Y:S01]  /*d460*/  LOP3.LUT R5, R5, 0x38, R24, 0x78, !PT ;  /* 0x0000003805057812 */ /* 0x000fe200078e7818 */
[----:B------:R-:W-:Y:S01]  /*d470*/  IMAD.SHL.U32 R24, R6, 0x8, RZ ;  /* 0x0000000806187824 */ /* 0x000fe200078e00ff */
[----:B------:R-:W-:-:S04]  /*d480*/  @P2 LOP3.LUT R16, R16, 0x1, RZ, 0xfc, !PT ;  /* 0x0000000110102812 */ /* 0x000fc800078efcff */
[----:B------:R-:W-:Y:S01]  /*d490*/  LOP3.LUT R24, R5, 0x200, R24, 0xf8, !PT ;  /* 0x0000020005187812 */ /* 0x000fe200078ef818 */
[----:B------:R-:W-:Y:S06]  /*d4a0*/  BRA.DIV UR5, `(.L_x_3426) ;  /* 0x00000036056c7947 */ /* 0x000fec000b800000 */
[----:B------:R-:W0:Y:S01]  /*d4b0*/  SHFL.IDX PT, R14, R0, RZ, 0x181f ;  /* 0x00181fff000e7589 */ /* 0x000e2200000e0000 */
[----:B------:R-:W-:-:S03]  /*d4c0*/  @P0 LEA R7, R24, UR42, 0x1 ;  /* 0x0000002a18070c11 */ /* 0x000fc6000f8e08ff */
[----:B------:R-:W1:Y:S04]  /*d4d0*/  SHFL.IDX PT, R2, R4, RZ, 0x181f ;  /* 0x00181fff04027589 */ /* 0x000e6800000e0000 */
[----:B------:R-:W-:Y:S01]  /*d4e0*/  SHFL.IDX PT, R5, R4, 0x1, 0x181f ;  /* 0x00381f0004057f89 */ /* 0x000fe200000e0000 */
[----:B0-----:R-:W-:-:S05]  /*d4f0*/  @P0 LEA R14, P1, R22, R14, 0x1 ;  /* 0x0000000e160e0211 */ /* 0x001fca00078208ff */
[----:B-1----:R-:W-:Y:S02]  /*d500*/  @P0 IMAD.X R3, RZ, RZ, R2, P1 ;  /* 0x000000ffff030224 */ /* 0x002fe400008e0602 */
        /* <DEDUP_REMOVED lines=10> */
[----:B------:R-:W-:-:S03]  /*d5b0*/  ISETP.GE.AND P0, PT, R18, 0x21, PT ;  /* 0x000000211200780c */ /* 0x000fc60003f06270 */
[----:B------:R-:W2:Y:S10]  /*d5c0*/  SHFL.IDX PT, R4, R4, 0x3, 0x181f ;  /* 0x00781f0004047f89 */ /* 0x000eb400000e0000 */
[----:B0-----:R-:W-:-:S02]  /*d5d0*/  @P0 LEA R2, P1, R22, R14, 0x1 ;  /* 0x0000000e16020211 */ /* 0x001fc400078208ff */
[----:B------:R0:W3:Y:S03]  /*d5e0*/  SHFL.IDX PT, R14, R0, 0x3, 0x181f ;  /* 0x00781f00000e7f89 */ /* 0x0000e600000e0000 */
[----:B-1----:R-:W-:Y:S01]  /*d5f0*/  @P0 IMAD.X R3, RZ, RZ, R5, P1 ;  /* 0x000000ffff030224 */ /* 0x002fe200008e0605 */
[----:B------:R-:W-:-:S05]  /*d600*/  @P0 LEA R5, R24, UR42, 0x1 ;  /* 0x0000002a18050c11 */ /* 0x000fca000f8e08ff */
[----:B------:R0:W-:Y:S02]  /*d610*/  @P0 LDGSTS.E.BYPASS.LTC128B.128 [R5+0x23400], desc[UR36][R2.64], !P2 ;  /* 0x2340000002050fae */ /* 0x0001e4000d101d64 */
.L_x_3480:
[----:B------:R-:W-:-:S13]  /*d620*/  ISETP.GE.AND P0, PT, R18, 0x31, PT ;  /* 0x000000311200780c */ /* 0x000fda0003f06270 */
[----:B0--3--:R-:W-:Y:S02]  /*d630*/  @P0 LEA R2, P1, R22, R14, 0x1 ;  /* 0x0000000e16020211 */ /* 0x009fe400078208ff */
[----:B------:R-:W-:-:S03]  /*d640*/  @P0 LEA R5, R24, UR42, 0x1 ;  /* 0x0000002a18050c11 */ /* 0x000fc6000f8e08ff */
[----:B--2---:R-:W-:-:S05]  /*d650*/  @P0 IMAD.X R3, RZ, RZ, R4, P1 ;  /* 0x000000ffff030224 */ /* 0x004fca00008e0604 */
        /* <DEDUP_REMOVED lines=11> */
.L_x_3427:
[----:B------:R-:W-:Y:S01]  /*d710*/  SYNCS.ARRIVE.TRANS64.A1T0 RZ, [UR42+0x38830], RZ ;  /* 0x038830ffffff79a7 */ /* 0x000fe2000810002a */
[----:B------:R-:W-:Y:S05]  /*d720*/  WARPSYNC.ALL ;  /* 0x0000000000007948 */ /* 0x000fea0003800000 */
[----:B------:R-:W-:Y:S01]  /*d730*/  UIADD3 UR4, UR42, 0x20400, URZ ;  /* 0x000204002a047890 */ /* 0x000fe2000fffe03f */
[----:B------:R-:W-:Y:S01]  /*d740*/  BAR.SYNC.DEFER_BLOCKING 0x8, 0x100 ;  /* 0x0204000000007b1d */ /* 0x000fe20000010000 */
[----:B------:R-:W-:Y:S02]  /*d750*/  USHF.R.S32.HI UR46, URZ, 0x1f, UR43 ;  /* 0x0000001f3f2e7899 */ /* 0x000fe4000801142b */
[----:B------:R-:W-:-:S06]  /*d760*/  ULOP3.LUT UP0, URZ, UR4, 0x3ff, URZ, 0xc0, !UPT ;  /* 0x000003ff043f7892 */ /* 0x000fcc000f80c03f */
        /* <DEDUP_REMOVED lines=18> */
.L_x_3428:
[----:B------:R-:W0:Y:S01]  /*d890*/  LDC R8, c[0x0][0x448] ;  /* 0x00011200ff087b82 */ /* 0x000e220000000800 */
[----:B------:R-:W1:Y:S01]  /*d8a0*/  S2R R20, SR_CTAID.X ;  /* 0x0000000000147919 */ /* 0x000e620000002500 */
[----:B------:R-:W-:Y:S01]  /*d8b0*/  R2UR UR6, R23 ;  /* 0x00000000170672ca */ /* 0x000fe200000e0000 */
[----:B------:R-:W-:Y:S01]  /*d8c0*/  ULDC.64 UR8, c[0x0][0x2d8] ;  /* 0x0000b60000087ab9 */ /* 0x000fe20000000a00 */
[----:B------:R-:W-:Y:S01]  /*d8d0*/  LOP3.LUT R16, R16, 0xfffff7ff, RZ, 0xc0, !PT ;  /* 0xfffff7ff10107812 */ /* 0x000fe200078ec0ff */
[----:B------:R-:W-:Y:S01]  /*d8e0*/  UIMAD.WIDE.U32 UR4, UR39, UR8, URZ ;  /* 0x00000008270472a5 */ /* 0x000fe2000f8e003f */
[----:B------:R-:W2:Y:S09]  /*d8f0*/  S2R R21, SR_TID.X ;  /* 0x0000000000157919 */ /* 0x000eb20000002100 */
[----:B------:R-:W-:-:S04]  /*d900*/  UIMAD UR6, UR6, UR8, URZ ;  /* 0x00000008060672a4 */ /* 0x000fc8000f8e023f */
[----:B------:R-:W-:-:S03]  /*d910*/  UIMAD UR6, UR39, UR9, UR6 ;  /* 0x00000009270672a4 */ /* 0x000fc6000f8e0206 */
[----:B------:R-:W-:Y:S01]  /*d920*/  ULDC.64 UR8, c[0x0][0x2e0] ;  /* 0x0000b80000087ab9 */ /* 0x000fe20000000a00 */
[----:B------:R-:W-:Y:S01]  /*d930*/  UIADD3 UR5, UR5, UR6, URZ ;  /* 0x0000000605057290 */ /* 0x000fe2000fffe03f */
[----:B0-----:R-:W-:Y:S01]  /*d940*/  ISETP.NE.AND P0, PT, R8, 0x1, PT ;  /* 0x000000010800780c */ /* 0x001fe20003f05270 */
[----:B------:R-:W-:Y:S02]  /*d950*/  UIMAD UR6, UR46, UR8, URZ ;  /* 0x000000082e0672a4 */ /* 0x000fe4000f8e023f */
[----:B------:R-:W-:Y:S02]  /*d960*/  UIMAD.WIDE.U32 UR4, UR43, UR8, UR4 ;  /* 0x000000082b0472a5 */ /* 0x000fe4000f8e0004 */
[----:B------:R-:W-:Y:S01]  /*d970*/  UIMAD UR6, UR43, UR9, UR6 ;  /* 0x000000092b0672a4 */ /* 0x000fe2000f8e0206 */
[----:B-1----:R-:W-:-:S03]  /*d980*/  IMAD R36, R20, 0x40, R31 ;  /* 0x0000004014247824 */ /* 0x002fc600078e021f */
[----:B------:R-:W-:Y:S01]  /*d990*/  UIADD3 UR6, UR5, UR6, URZ ;  /* 0x0000000605067290 */ /* 0x000fe2000fffe03f */
[----:B------:R-:W-:-:S03]  /*d9a0*/  IMAD.U32 R4, RZ, RZ, UR4 ;  /* 0x00000004ff047e24 */ /* 0x000fc6000f8e00ff */
[----:B------:R-:W0:Y:S01]  /*d9b0*/  @P0 LDC R3, c[0x0][0x44c] ;  /* 0x00011300ff030b82 */ /* 0x000e220000000800 */
[----:B------:R-:W-:Y:S01]  /*d9c0*/  IMAD.MOV.U32 R6, RZ, RZ, R36 ;  /* 0x000000ffff067224 */ /* 0x000fe200078e0024 */
[----:B------:R-:W-:Y:S01]  /*d9d0*/  @P0 LOP3.LUT R16, R16, 0x800, RZ, 0xfc, !PT ;  /* 0x0000080010100812 */ /* 0x000fe200078efcff */
[----:B------:R-:W-:Y:S01]  /*d9e0*/  IMAD.MOV.U32 R2, RZ, RZ, R4 ;  /* 0x000000ffff027224 */ /* 0x000fe200078e0004 */
[----:B--2---:R-:W-:-:S04]  /*d9f0*/  LOP3.LUT R21, R21, 0x7f, RZ, 0xc0, !PT ;  /* 0x0000007f15157812 */ /* 0x004fc800078ec0ff */
[----:B------:R-:W1:Y:S01]  /*da00*/  @P0 LDC R5, c[0x0][0x450] ;  /* 0x00011400ff050b82 */ /* 0x000e620000000800 */
[----:B------:R-:W-:Y:S01]  /*da10*/  SHF.R.U32.HI R21, RZ, 0x3, R21 ;  /* 0x00000003ff157819 */ /* 0x000fe20000011615 */
[----:B0-----:R-:W-:-:S04]  /*da20*/  @P0 IMAD.HI.U32 R0, R36, R3, RZ ;  /* 0x0000000324000227 */ /* 0x001fc800078e00ff */
[----:B------:R-:W-:Y:S01]  /*da30*/  IMAD.U32 R3, RZ, RZ, UR6 ;  /* 0x00000006ff037e24 */ /* 0x000fe2000f8e00ff */
[----:B-1----:R-:W-:Y:S01]  /*da40*/  @P0 SHF.R.U32.HI R6, RZ, R5, R0 ;  /* 0x00000005ff060219 */ /* 0x002fe20000011600 */
[----:B------:R-:W-:Y:S01]  /*da50*/  IMAD.U32 R5, RZ, RZ, UR5 ;  /* 0x00000005ff057e24 */ /* 0x000fe2000f8e00ff */
[----:B------:R-:W-:Y:S02]  /*da60*/  ULDC.64 UR4, c[0x0][0x2d0] ;  /* 0x0000b40000047ab9 */ /* 0x000fe40000000a00 */
[--C-:B------:R-:W-:Y:S01]  /*da70*/  SHF.R.S32.HI R0, RZ, 0x1f, R6.reuse ;  /* 0x0000001fff007819 */ /* 0x100fe20000011406 */
[----:B------:R-:W-:Y:S02]  /*da80*/  IMAD.MOV R7, RZ, RZ, -R6 ;  /* 0x000000ffff077224 */ /* 0x000fe400078e0a06 */
[----:B------:R-:W-:-:S04]  /*da90*/  IMAD.WIDE.U32 R2, R6, UR4, R2 ;  /* 0x0000000406027c25 */ /* 0x000fc8000f8e0002 */
[----:B------:R-:W-:Y:S02]  /*daa0*/  IMAD R5, R0, UR4, RZ ;  /* 0x0000000400057c24 */ /* 0x000fe4000f8e02ff */
[----:B------:R-:W-:Y:S02]  /*dab0*/  IMAD R0, R8, R7, R36 ;  /* 0x0000000708007224 */ /* 0x000fe400078e0224 */
[----:B------:R-:W-:Y:S01]  /*dac0*/  IMAD R4, R6, UR5, R5 ;  /* 0x0000000506047c24 */ /* 0x000fe2000f8e0205 */
[----:B------:R-:W-:Y:S02]  /*dad0*/  ULDC.64 UR4, c[0x0][0x2c8] ;  /* 0x0000b20000047ab9 */ /* 0x000fe40000000a00 */
[----:B------:R-:W-:Y:S01]  /*dae0*/  SHF.R.S32.HI R5, RZ, 0x1f, R0 ;  /* 0x0000001fff057819 */ /* 0x000fe20000011400 */
[----:B------:R-:W-:-:S04]  /*daf0*/  IMAD.IADD R3, R3, 0x1, R4 ;  /* 0x0000000103037824 */ /* 0x000fc800078e0204 */
[----:B------:R-:W-:Y:S02]  /*db00*/  IMAD R5, R5, UR4, RZ ;  /* 0x0000000405057c24 */ /* 0x000fe4000f8e02ff */
[----:B------:R-:W-:-:S04]  /*db10*/  IMAD.WIDE.U32 R2, R0, UR4, R2 ;  /* 0x0000000400027c25 */ /* 0x000fc8000f8e0002 */
[----:B------:R-:W-:Y:S01]  /*db20*/  IMAD R5, R0, UR5, R5 ;  /* 0x0000000500057c24 */ /* 0x000fe2000f8e0205 */
[----:B------:R-:W-:Y:S02]  /*db30*/  ULDC.64 UR4, c[0x0][0x280] ;  /* 0x0000a00000047ab9 */ /* 0x000fe40000000a00 */
[----:B------:R-:W-:Y:S01]  /*db40*/  LEA R0, P0, R2, UR4, 0x1 ;  /* 0x0000000402007c11 */ /* 0x000fe2000f8008ff */
[----:B------:R-:W-:Y:S01]  /*db50*/  IMAD.IADD R3, R3, 0x1, R5 ;  /* 0x0000000103037824 */ /* 0x000fe200078e0205 */
[----:B------:R-:W-:-:S04]  /*db60*/  ULDC UR4, c[0x0][0x2b8] ;  /* 0x0000ae0000047ab9 */ /* 0x000fc80000000800 */
[----:B------:R-:W-:Y:S01]  /*db70*/  LEA.HI.X R4, R2, UR5, R3, 0x1, P0 ;  /* 0x0000000502047c11 */ /* 0x000fe200080f0c03 */
[----:B------:R-:W-:Y:S01]  /*db80*/  UMOV UR5, 0xffffffff ;  /* 0xffffffff00057882 */ /* 0x000fe20000000000 */
[----:B------:R-:W-:Y:S02]  /*db90*/  ISETP.GE.AND P0, PT, R22, UR4, PT ;  /* 0x0000000416007c0c */ /* 0x000fe4000bf06270 */
[----:B------:R-:W-:Y:S11]  /*dba0*/  BRA.DIV UR5, `(.L_x_3429) ;  /* 0x0000003205cc7947 */ /* 0x000ff6000b800000 */
[----:B------:R-:W0:Y:S01]  /*dbb0*/  LDC R3, c[0x0][0x448] ;  /* 0x00011200ff037b82 */ /* 0x000e220000000800 */
[----:B------:R-:W1:Y:S01]  /*dbc0*/  SHFL.IDX PT, R14, R0, RZ, 0x181f ;  /* 0x00181fff000e7589 */ /* 0x000e6200000e0000 */
[----:B------:R-:W-:Y:S01]  /*dbd0*/  ULDC UR4, c[0x0][0x288] ;  /* 0x0000a20000047ab9 */ /* 0x000fe20000000800 */
[----:B------:R-:W-:Y:S01]  /*dbe0*/  IMAD R6, R20, 0x40, R21 ;  /* 0x0000004014067824 */ /* 0x000fe200078e0215 */
[----:B------:R-:W-:Y:S01]  /*dbf0*/  LOP3.LUT R16, R16, 0xfffffeff, RZ, 0xc0, !PT ;  /* 0xfffffeff10107812 */ /* 0x000fe200078ec0ff */
[----:B------:R-:W2:Y:S02]  /*dc00*/  SHFL.IDX PT, R2, R4, RZ, 0x181f ;  /* 0x00181fff04027589 */ /* 0x000ea400000e0000 */
[----:B------:R-:W-:Y:S02]  /*dc10*/  VIADD R8, R6, 0x10 ;  /* 0x0000001006087836 */ /* 0x000fe40000000000 */
[----:B------:R-:W3:Y:S04]  /*dc20*/  SHFL.IDX PT, R7, R0, 0x1, 0x181f ;  /* 0x00381f0000077f89 */ /* 0x000ee800000e0000 */
[----:B------:R-:W4:Y:S01]  /*dc30*/  SHFL.IDX PT, R9, R4, 0x1, 0x181f ;  /* 0x00381f0004097f89 */ /* 0x000f2200000e0000 */
[----:B0-----:R-:W-:-:S05]  /*dc40*/  IMAD R5, R3, UR4, RZ ;  /* 0x0000000403057c24 */ /* 0x001fca000f8e02ff */
[-C--:B------:R-:W-:Y:S02]  /*dc50*/  ISETP.GE.AND P2, PT, R6, R5.reuse, PT ;  /* 0x000000050600720c */ /* 0x080fe40003f46270 */
[----:B------:R-:W-:-:S11]  /*dc60*/  ISETP.GE.AND P3, PT, R8, R5, PT ;  /* 0x000000050800720c */ /* 0x000fd60003f66270 */
[----:B-1----:R-:W-:Y:S02]  /*dc70*/  @!P2 LEA R3, P1, R22, R14, 0x1 ;  /* 0x0000000e1603a211 */ /* 0x002fe400078208ff */
[----:B------:R-:W-:Y:S01]  /*dc80*/  @!P2 LEA R8, R24, UR42, 0x1 ;  /* 0x0000002a1808ac11 */ /* 0x000fe2000f8e08ff */
[----:B------:R-:W-:Y:S01]  /*dc90*/  SHFL.IDX PT, R14, R0, 0x3, 0x181f ;  /* 0x00781f00000e7f89 */ /* 0x000fe200000e0000 */
[----:B------:R-:W-:Y:S01]  /*dca0*/  @P2 LOP3.LUT R16, R16, 0x100, RZ, 0xfc, !PT ;  /* 0x0000010010102812 */ /* 0x000fe200078efcff */
[----:B--2---:R-:W-:Y:S01]  /*dcb0*/  @!P2 IMAD.X R2, RZ, RZ, R2, P1 ;  /* 0x000000ffff02a224 */ /* 0x004fe200008e0602 */
[----:B---3--:R-:W-:Y:S02]  /*dcc0*/  @!P3 LEA R7, P1, R22, R7, 0x1 ;  /* 0x000000071607b211 */ /* 0x008fe400078208ff */
[----:B------:R-:W-:Y:S02]  /*dcd0*/  @!P3 LEA R10, R24, UR42, 0x1 ;  /* 0x0000002a180abc11 */ /* 0x000fe4000f8e08ff */
[----:B------:R-:W-:-:S02]  /*dce0*/  @!P2 LOP3.LUT R3, R3, R2, RZ, 0x3c, !PT ;  /* 0x000000020303a212 */ /* 0x000fc400078e3cff */
[----:B----4-:R-:W-:Y:S02]  /*dcf0*/  @!P3 IADD3.X R9, RZ, R9, RZ, P1, !PT ;  /* 0x00000009ff09b210 */ /* 0x010fe40000ffe4ff */
[C---:B------:R-:W-:Y:S02]  /*dd00*/  @!P2 LOP3.LUT R2, R3.reuse, R2, RZ, 0x3c, !PT ;  /* 0x000000020302a212 */ /* 0x040fe400078e3cff */
[----:B------:R-:W-:Y:S02]  /*dd10*/  LOP3.LUT R16, R16, 0xffffff7f, RZ, 0xc0, !PT ;  /* 0xffffff7f10107812 */ /* 0x000fe400078ec0ff */
[----:B------:R-:W-:Y:S02]  /*dd20*/  @!P2 LOP3.LUT R3, R3, R2, RZ, 0x3c, !PT ;  /* 0x000000020303a212 */ /* 0x000fe400078e3cff */
[----:B------:R-:W-:-:S03]  /*dd30*/  @P3 LOP3.LUT R16, R16, 0x80, RZ, 0xfc, !PT ;  /* 0x0000008010103812 */ /* 0x000fc600078efcff */
[----:B------:R0:W-:Y:S01]  /*dd40*/  @!P2 LDGSTS.E.BYPASS.LTC128B.128 [R8+0x20400], desc[UR36][R2.64], !P0 ;  /* 0x204000000208afae */ /* 0x0001e2000c101d64 */
[----:B------:R-:W-:-:S03]  /*dd50*/  LOP3.LUT R16, R16, 0xffffffbf, RZ, 0xc0, !PT ;  /* 0xffffffbf10107812 */ /* 0x000fc600078ec0ff */
[----:B0-----:R-:W0:Y:S01]  /*dd60*/  SHFL.IDX PT, R8, R0, 0x2, 0x181f ;  /* 0x00581f0000087f89 */ /* 0x001e2200000e0000 */
[----:B------:R-:W-:-:S03]  /*dd70*/  VIADD R3, R6, 0x20 ;  /* 0x0000002006037836 */ /* 0x000fc60000000000 */
[----:B------:R-:W1:Y:S02]  /*dd80*/  SHFL.IDX PT, R2, R4, 0x2, 0x181f ;  /* 0x00581f0004027f89 */ /* 0x000e6400000e0000 */
[----:B------:R-:W-:Y:S01]  /*dd90*/  ISETP.GE.AND P2, PT, R3, R5, PT ;  /* 0x000000050300720c */ /* 0x000fe20003f46270 */
[----:B------:R-:W-:Y:S01]  /*dda0*/  @!P3 IMAD.MOV.U32 R3, RZ, RZ, R9 ;  /* 0x000000ffff03b224 */ /* 0x000fe200078e0009 */
[----:B------:R-:W2:Y:S11]  /*ddb0*/  SHFL.IDX PT, R4, R4, 0x3, 0x181f ;  /* 0x00781f0004047f89 */ /* 0x000eb600000e0000 */
[----:B------:R-:W-:-:S02]  /*ddc0*/  @P2 LOP3.LUT R16, R16, 0x40, RZ, 0xfc, !PT ;  /* 0x0000004010102812 */ /* 0x000fc400078efcff */
[----:B0-----:R-:W-:-:S05]  /*ddd0*/  @!P2 LEA R8, P1, R22, R8, 0x1 ;  /* 0x000000081608a211 */ /* 0x001fca00078208ff */
[----:B-1----:R-:W-:Y:S02]  /*dde0*/  @!P2 IMAD.X R11, RZ, RZ, R2, P1 ;  /* 0x000000ffff0ba224 */ /* 0x002fe400008e0602 */
[----:B------:R-:W-:Y:S01]  /*ddf0*/  @!P3 IMAD.MOV.U32 R2, RZ, RZ, R7 ;  /* 0x000000ffff02b224 */ /* 0x000fe200078e0007 */
[----:B------:R-:W-:-:S04]  /*de00*/  @!P2 LEA R7, R24, UR42, 0x1 ;  /* 0x0000002a1807ac11 */ /* 0x000fc8000f8e08ff */
[----:B------:R0:W-:Y:S02]  /*de10*/  @!P3 LDGSTS.E.BYPASS.LTC128B.128 [R10+0x20c00], desc[UR36][R2.64], !P0 ;  /* 0x20c00000020abfae */ /* 0x0001e4000c101d64 */
[----:B0-----:R-:W-:Y:S02]  /*de20*/  @!P2 IMAD.MOV.U32 R2, RZ, RZ, R8 ;  /* 0x000000ffff02a224 */ /* 0x001fe400078e0008 */
[----:B------:R-:W-:-:S05]  /*de30*/  @!P2 IMAD.MOV.U32 R3, RZ, RZ, R11 ;  /* 0x000000ffff03a224 */ /* 0x000fca00078e000b */
[----:B--2---:R0:W-:Y:S02]  /*de40*/  @!P2 LDGSTS.E.BYPASS.LTC128B.128 [R7+0x21400], desc[UR36][R2.64], !P0 ;  /* 0x214000000207afae */ /* 0x0041e4000c101d64 */
.L_x_3489:
[----:B------:R-:W-:Y:S01]  /*de50*/  VIADD R6, R6, 0x30 ;  /* 0x0000003006067836 */ /* 0x000fe20000000000 */
[----:B------:R-:W-:-:S04]  /*de60*/  LOP3.LUT R16, R16, 0xffffdfff, RZ, 0xc0, !PT ;  /* 0xffffdfff10107812 */ /* 0x000fc800078ec0ff */
[----:B------:R-:W-:-:S13]  /*de70*/  ISETP.GE.AND P2, PT, R6, R5, PT ;  /* 0x000000050600720c */ /* 0x000fda0003f46270 */
[----:B0-----:R-:W-:Y:S02]  /*de80*/  @!P2 LEA R2, P1, R22, R14, 0x1 ;  /* 0x0000000e1602a211 */ /* 0x001fe400078208ff */
[----:B------:R-:W-:Y:S02]  /*de90*/  @!P2 LEA R5, R24, UR42, 0x1 ;  /* 0x0000002a1805ac11 */ /* 0x000fe4000f8e08ff */
[----:B------:R-:W-:Y:S01]  /*dea0*/  @P2 LOP3.LUT R16, R16, 0x2000, RZ, 0xfc, !PT ;  /* 0x0000200010102812 */ /* 0x000fe200078efcff */
[----:B------:R-:W-:-:S05]  /*deb0*/  @!P2 IMAD.X R3, RZ, RZ, R4, P1 ;  /* 0x000000ffff03a224 */ /* 0x000fca00008e0604 */
        /* <DEDUP_REMOVED lines=8> */
[----:B------:R-:W-:Y:S02]  /*df40*/  UIADD3 UR4, UR42, 0x26400, URZ ;  /* 0x000264002a047890 */ /* 0x000fe4000fffe03f */
[----:B------:R-:W-:Y:S02]  /*df50*/  SYNCS.ARRIVE.TRANS64.A1T0 RZ, [UR42+0x38800], RZ ;  /* 0x038800ffffff79a7 */ /* 0x000fe4000810002a */
[----:B------:R-:W-:-:S06]  /*df60*/  ULOP3.LUT UP0, URZ, UR4, 0x3ff, URZ, 0xc0, !UPT ;  /* 0x000003ff043f7892 */ /* 0x000fcc000f80c03f */
[----:B------:R-:W-:-:S13]  /*df70*/  PLOP3.LUT P0, PT, PT, PT, UP0, 0x80, 0x0 ;  /* 0x000000000000781c */ /* 0x000fda0003f0f008 */
[----:B0-----:R-:W-:Y:S05]  /*df80*/  @!P0 BRA `(.L_x_3430) ;  /* 0x0000000000408947 */ /* 0x001fea0003800000 */
[----:B------:R-:W-:Y:S01]  /*df90*/  MOV R2, 0x0 ;  /* 0x0000000000027802 */ /* 0x000fe20000000f00 */
[----:B------:R-:W-:Y:S01]  /*dfa0*/  ULDC.64 UR6, c[0x4][0xf0] ;  /* 0x01003c0000067ab9 */ /* 0x000fe20000000a00 */
[----:B------:R-:W-:Y:S01]  /*dfb0*/  ULDC.64 UR8, c[0x4][0xf8] ;  /* 0x01003e0000087ab9 */ /* 0x000fe20000000a00 */
[----:B------:R-:W-:Y:S01]  /*dfc0*/  ULDC.64 UR4, c[0x4][0x60] ;  /* 0x0100180000047ab9 */ /* 0x000fe20000000a00 */
[----:B------:R-:W-:Y:S01]  /*dfd0*/  IMAD.U32 R4, RZ, RZ, UR6 ;  /* 0x00000006ff047e24 */ /* 0x000fe2000f8e00ff */
[----:B------:R-:W-:Y:S01]  /*dfe0*/  MOV R13, RZ ;  /* 0x000000ff000d7202 */ /* 0x000fe20000000f00 */
[----:B------:R-:W0:Y:S01]  /*dff0*/  LDC.64 R2, c[0x4][R2] ;  /* 0x0100000002027b82 */ /* 0x000e220000000a00 */
[----:B------:R-:W-:Y:S02]  /*e000*/  IMAD.U32 R5, RZ, RZ, UR7 ;  /* 0x00000007ff057e24 */ /* 0x000fe4000f8e00ff */
[----:B------:R-:W-:Y:S02]  /*e010*/  IMAD.U32 R6, RZ, RZ, UR8 ;  /* 0x00000008ff067e24 */ /* 0x000fe4000f8e00ff */
[----:B------:R-:W-:-:S02]  /*e020*/  IMAD.U32 R7, RZ, RZ, UR9 ;  /* 0x00000009ff077e24 */ /* 0x000fc4000f8e00ff */
[----:B------:R-:W-:Y:S02]  /*e030*/  IMAD.U32 R10, RZ, RZ, UR4 ;  /* 0x00000004ff0a7e24 */ /* 0x000fe4000f8e00ff */
[----:B------:R-:W-:Y:S02]  /*e040*/  IMAD.U32 R11, RZ, RZ, UR5 ;  /* 0x00000005ff0b7e24 */ /* 0x000fe4000f8e00ff */
[----:B------:R-:W-:Y:S02]  /*e050*/  IMAD.MOV.U32 R8, RZ, RZ, 0x70 ;  /* 0x00000070ff087424 */ /* 0x000fe400078e00ff */
[----:B------:R-:W-:-:S07]  /*e060*/  IMAD.MOV.U32 R12, RZ, RZ, 0x1 ;  /* 0x00000001ff0c7424 */ /* 0x000fce00078e00ff */
[----:B------:R-:W-:-:S07]  /*e070*/  LEPC R20, `(.L_x_3430) ;  /* 0x000000001014794e */ /* 0x000fce0000000000 */
[----:B0-----:R-:W-:Y:S05]  /*e080*/  CALL.ABS.NOINC R2 ;  /* 0x0000000002007343 */ /* 0x001fea0003c00000 */
.L_x_3430:
[----:B------:R-:W0:Y:S01]  /*e090*/  LDC R2, c[0x0][0x448] ;  /* 0x00011200ff027b82 */ /* 0x000e220000000800 */
[----:B------:R-:W-:Y:S01]  /*e0a0*/  R2UR UR6, R23 ;  /* 0x00000000170672ca */ /* 0x000fe200000e0000 */
[----:B------:R-:W-:Y:S01]  /*e0b0*/  ULDC.64 UR8, c[0x0][0x3d8] ;  /* 0x0000f60000087ab9 */ /* 0x000fe20000000a00 */
[----:B------:R-:W-:Y:S01]  /*e0c0*/  ULDC UR7, c[0x0][0x448] ;  /* 0x0001120000077ab9 */ /* 0x000fe20000000800 */
[----:B------:R-:W-:Y:S01]  /*e0d0*/  UIMAD.WIDE.U32 UR4, UR39, UR8, URZ ;  /* 0x00000008270472a5 */ /* 0x000fe2000f8e003f */
[C---:B------:R-:W-:Y:S02]  /*e0e0*/  LOP3.LUT R10, R22.reuse, 0x80, RZ, 0xfc, !PT ;  /* 0x00000080160a7812 */ /* 0x040fe400078efcff */
[C---:B------:R-:W-:Y:S02]  /*e0f0*/  LOP3.LUT R8, R22.reuse, 0x40, RZ, 0xfc, !PT ;  /* 0x0000004016087812 */ /* 0x040fe400078efcff */
[----:B------:R-:W-:Y:S02]  /*e100*/  LOP3.LUT R6, R22, 0x180, RZ, 0xfc, !PT ;  /* 0x0000018016067812 */ /* 0x000fe400078efcff */
[----:B------:R-:W-:-:S03]  /*e110*/  LOP3.LUT R16, R16, 0xfffff7ff, RZ, 0xc0, !PT ;  /* 0xfffff7ff10107812 */ /* 0x000fc600078ec0ff */
[----:B------:R-:W-:-:S04]  /*e120*/  UIMAD UR6, UR6, UR8, URZ ;  /* 0x00000008060672a4 */ /* 0x000fc8000f8e023f */
[----:B------:R-:W-:-:S03]  /*e130*/  UIMAD UR6, UR39, UR9, UR6 ;  /* 0x00000009270672a4 */ /* 0x000fc6000f8e0206 */
[----:B------:R-:W-:Y:S01]  /*e140*/  ULDC.64 UR8, c[0x0][0x3e0] ;  /* 0x0000f80000087ab9 */ /* 0x000fe20000000a00 */
[----:B------:R-:W-:Y:S01]  /*e150*/  UIADD3 UR5, UR5, UR6, URZ ;  /* 0x0000000605057290 */ /* 0x000fe2000fffe03f */
[----:B0-----:R-:W-:Y:S01]  /*e160*/  ISETP.NE.AND P6, PT, R2, 0x1, PT ;  /* 0x000000010200780c */ /* 0x001fe20003fc5270 */
[----:B------:R-:W-:Y:S01]  /*e170*/  IMAD.MOV.U32 R2, RZ, RZ, R36 ;  /* 0x000000ffff027224 */ /* 0x000fe200078e0024 */
[----:B------:R-:W-:Y:S02]  /*e180*/  UIMAD UR6, UR46, UR8, URZ ;  /* 0x000000082e0672a4 */ /* 0x000fe4000f8e023f */
[----:B------:R-:W-:Y:S02]  /*e190*/  UIMAD.WIDE.U32 UR4, UR43, UR8, UR4 ;  /* 0x000000082b0472a5 */ /* 0x000fe4000f8e0004 */
[----:B------:R-:W-:-:S03]  /*e1a0*/  UIMAD UR6, UR43, UR9, UR6 ;  /* 0x000000092b0672a4 */ /* 0x000fc6000f8e0206 */
[----:B------:R-:W-:Y:S01]  /*e1b0*/  ULDC.64 UR8, c[0x0][0x3d0] ;  /* 0x0000f40000087ab9 */ /* 0x000fe20000000a00 */
[----:B------:R-:W-:Y:S01]  /*e1c0*/  UIADD3 UR5, UR5, UR6, URZ ;  /* 0x0000000605057290 */ /* 0x000fe2000fffe03f */
[----:B------:R-:W-:Y:S02]  /*e1d0*/  IMAD.U32 R9, RZ, RZ, UR8 ;  /* 0x00000008ff097e24 */ /* 0x000fe4000f8e00ff */
[----:B------:R-:W0:Y:S08]  /*e1e0*/  @P6 LDC R3, c[0x0][0x44c] ;  /* 0x00011300ff036b82 */ /* 0x000e300000000800 */
[----:B------:R-:W1:Y:S01]  /*e1f0*/  @P6 LDC R0, c[0x0][0x450] ;  /* 0x00011400ff006b82 */ /* 0x000e620000000800 */
[----:B0-----:R-:W-:-:S05]  /*e200*/  @P6 IMAD.HI.U32 R3, R36, R3, RZ ;  /* 0x0000000324036227 */ /* 0x001fca00078e00ff */
[----:B-1----:R-:W-:-:S04]  /*e210*/  @P6 SHF.R.U32.HI R2, RZ, R0, R3 ;  /* 0x00000000ff026219 */ /* 0x002fc80000011603 */
[--C-:B------:R-:W-:Y:S01]  /*e220*/  SHF.R.S32.HI R0, RZ, 0x1f, R2.reuse ;  /* 0x0000001fff007819 */ /* 0x100fe20000011402 */
[----:B------:R-:W-:-:S04]  /*e230*/  IMAD.MOV R5, RZ, RZ, -R2 ;  /* 0x000000ffff057224 */ /* 0x000fc800078e0a02 */
[----:B------:R-:W-:Y:S02]  /*e240*/  IMAD R3, R0, UR8, RZ ;  /* 0x0000000800037c24 */ /* 0x000fe4000f8e02ff */
[----:B------:R-:W-:Y:S02]  /*e250*/  IMAD R5, R5, UR7, R36 ;  /* 0x0000000705057c24 */ /* 0x000fe4000f8e0224 */
[C---:B------:R-:W-:Y:S02]  /*e260*/  IMAD R7, R2.reuse, UR9, R3 ;  /* 0x0000000902077c24 */ /* 0x040fe4000f8e0203 */
[----:B------:R-:W-:Y:S01]  /*e270*/  IMAD.WIDE.U32 R2, R2, R9, UR4 ;  /* 0x0000000402027e25 */ /* 0x000fe2000f8e0009 */
[----:B------:R-:W-:Y:S01]  /*e280*/  SHF.R.S32.HI R0, RZ, 0x1f, R5 ;  /* 0x0000001fff007819 */ /* 0x000fe20000011405 */
[----:B------:R-:W-:Y:S02]  /*e290*/  ULDC.64 UR4, c[0x0][0x3c8] ;  /* 0x0000f20000047ab9 */ /* 0x000fe40000000a00 */
[----:B------:R-:W-:-:S02]  /*e2a0*/  IMAD.IADD R3, R3, 0x1, R7 ;  /* 0x0000000103037824 */ /* 0x000fc400078e0207 */
[----:B------:R-:W-:Y:S02]  /*e2b0*/  IMAD R0, R0, UR4, RZ ;  /* 0x0000000400007c24 */ /* 0x000fe4000f8e02ff */
[----:B------:R-:W-:-:S04]  /*e2c0*/  IMAD.WIDE.U32 R2, R5, UR4, R2 ;  /* 0x0000000405027c25 */ /* 0x000fc8000f8e0002 */
[----:B------:R-:W-:Y:S01]  /*e2d0*/  IMAD R7, R5, UR5, R0 ;  /* 0x0000000505077c24 */ /* 0x000fe2000f8e0200 */
[----:B------:R-:W-:Y:S02]  /*e2e0*/  ULDC.64 UR4, c[0x0][0x390] ;  /* 0x0000e40000047ab9 */ /* 0x000fe40000000a00 */
[----:B------:R-:W-:Y:S01]  /*e2f0*/  LEA R0, P0, R2, UR4, 0x1 ;  /* 0x0000000402007c11 */ /* 0x000fe2000f8008ff */
[----:B------:R-:W-:Y:S01]  /*e300*/  ULDC UR4, c[0x0][0x3b8] ;  /* 0x0000ee0000047ab9 */ /* 0x000fe20000000800 */
[----:B------:R-:W-:Y:S01]  /*e310*/  IMAD.IADD R3, R3, 0x1, R7 ;  /* 0x0000000103037824 */ /* 0x000fe200078e0207 */
[----:B------:R-:W-:Y:S02]  /*e320*/  ISETP.GE.AND P1, PT, R22, UR4, PT ;  /* 0x0000000416007c0c */ /* 0x000fe4000bf26270 */
[----:B------:R-:W-:Y:S02]  /*e330*/  ISETP.GE.AND P4, PT, R10, UR4, PT ;  /* 0x000000040a007c0c */ /* 0x000fe4000bf86270 */
[----:B------:R-:W-:-:S02]  /*e340*/  ISETP.GE.AND P5, PT, R8, UR4, PT ;  /* 0x0000000408007c0c */ /* 0x000fc4000bfa6270 */
[----:B------:R-:W-:Y:S02]  /*e350*/  LOP3.LUT R8, R22, 0xc0, RZ, 0xfc, !PT ;  /* 0x000000c016087812 */ /* 0x000fe400078efcff */
[----:B------:R-:W-:Y:S02]  /*e360*/  LEA.HI.X R4, R2, UR5, R3, 0x1, P0 ;  /* 0x0000000502047c11 */ /* 0x000fe400080f0c03 */
[----:B------:R-:W-:Y:S02]  /*e370*/  SEL R2, RZ, 0x1, P1 ;  /* 0x00000001ff027807 */ /* 0x000fe40000800000 */
[----:B------:R-:W-:Y:S02]  /*e380*/  SEL R3, RZ, 0x4, P4 ;  /* 0x00000004ff037807 */ /* 0x000fe40002000000 */
[----:B------:R-:W-:Y:S02]  /*e390*/  SEL R7, RZ, 0x2, P5 ;  /* 0x00000002ff077807 */ /* 0x000fe40002800000 */
[----:B------:R-:W-:-:S02]  /*e3a0*/  ISETP.GE.AND P2, PT, R35, UR4, PT ;  /* 0x0000000423007c0c */ /* 0x000fc4000bf46270 */
[----:B------:R-:W-:Y:S02]  /*e3b0*/  ISETP.GE.AND P3, PT, R8, UR4, PT ;  /* 0x0000000408007c0c */ /* 0x000fe4000bf66270 */
[----:B------:R-:W-:Y:S02]  /*e3c0*/  IADD3 R7, R3, R7, R2 ;  /* 0x0000000703077210 */ /* 0x000fe40007ffe002 */
[----:B------:R-:W-:Y:S02]  /*e3d0*/  ISETP.GE.AND P0, PT, R6, UR4, PT ;  /* 0x0000000406007c0c */ /* 0x000fe4000bf06270 */
[----:B------:R-:W-:Y:S02]  /*e3e0*/  @P1 LOP3.LUT R16, R16, 0x800, RZ, 0xfc, !PT ;  /* 0x0000080010101812 */ /* 0x000fe400078efcff */
[----:B------:R-:W-:Y:S02]  /*e3f0*/  SEL R2, RZ, 0x10, P2 ;  /* 0x00000010ff027807 */ /* 0x000fe40001000000 */
[----:B------:R-:W-:-:S02]  /*e400*/  SEL R3, RZ, 0x8, P3 ;  /* 0x00000008ff037807 */ /* 0x000fc40001800000 */
[----:B------:R-:W-:Y:S02]  /*e410*/  ISETP.GE.AND P1, PT, R34, UR4, PT ;  /* 0x0000000422007c0c */ /* 0x000fe4000bf26270 */
[----:B------:R-:W-:Y:S02]  /*e420*/  SEL R5, RZ, 0x40, P0 ;  /* 0x00000040ff057807 */ /* 0x000fe40000000000 */
[----:B------:R-:W-:Y:S02]  /*e430*/  IADD3 R3, R2, R7, R3 ;  /* 0x0000000702037210 */ /* 0x000fe40007ffe003 */
[----:B------:R-:W-:Y:S01]  /*e440*/  ISETP.GE.AND P0, PT, R37, UR4, PT ;  /* 0x0000000425007c0c */ /* 0x000fe2000bf06270 */
[----:B------:R-:W-:Y:S01]  /*e450*/  UMOV UR4, 0xffffffff ;  /* 0xffffffff00047882 */ /* 0x000fe20000000000 */
[----:B------:R-:W-:Y:S02]  /*e460*/  SEL R2, RZ, 0x20, P1 ;  /* 0x00000020ff027807 */ /* 0x000fe40000800000 */
[----:B------:R-:W-:-:S02]  /*e470*/  SEL R6, RZ, 0x80, P0 ;  /* 0x00000080ff067807 */ /* 0x000fc40000000000 */
[----:B------:R-:W-:-:S05]  /*e480*/  IADD3 R5, R5, R3, R2 ;  /* 0x0000000305057210 */ /* 0x000fca0007ffe002 */
[----:B------:R-:W-:Y:S01]  /*e490*/  IMAD.IADD R6, R5, 0x1, R6 ;  /* 0x0000000105067824 */ /* 0x000fe200078e0206 */
[----:B------:R-:W-:Y:S06]  /*e4a0*/  BRA.DIV UR4, `(.L_x_3431) ;  /* 0x0000002e04ec7947 */ /* 0x000fec000b800000 */
[----:B------:R-:W0:Y:S01]  /*e4b0*/  SHFL.IDX PT, R14, R0, RZ, 0x181f ;  /* 0x00181fff000e7589 */ /* 0x000e2200000e0000 */
[----:B------:R-:W-:Y:S02]  /*e4c0*/  LOP3.LUT P6, RZ, R16, 0x100, RZ, 0xc0, !PT ;  /* 0x0000010010ff7812 */ /* 0x000fe400078cc0ff */
[----:B------:R-:W-:Y:S01]  /*e4d0*/  P2R R8, PR, RZ, 0x20 ;  /* 0x00000020ff087803 */ /* 0x000fe20000000000 */
[----:B------:R-:W1:Y:S10]  /*e4e0*/  SHFL.IDX PT, R2, R4, RZ, 0x181f ;  /* 0x00181fff04027589 */ /* 0x000e7400000e0000 */
[----:B------:R-:W-:-:S02]  /*e4f0*/  @!P6 LEA R7, R24, UR42, 0x1 ;  /* 0x0000002a1807ec11 */ /* 0x000fc4000f8e08ff */
[----:B0-----:R-:W-:-:S05]  /*e500*/  @!P6 LEA R14, P0, R22, R14, 0x1 ;  /* 0x0000000e160ee211 */ /* 0x001fca00078008ff */
[----:B-1----:R-:W-:Y:S01]  /*e510*/  @!P6 IMAD.X R21, RZ, RZ, R2, P0 ;  /* 0x000000ffff15e224 */ /* 0x002fe200000e0602 */
[----:B------:R-:W-:Y:S02]  /*e520*/  LOP3.LUT P0, RZ, R16, 0x800, RZ, 0xc0, !PT ;  /* 0x0000080010ff7812 */ /* 0x000fe4000780c0ff */
[----:B------:R-:W-:Y:S01]  /*e530*/  @!P6 LOP3.LUT R2, R5, 0x40, RZ, 0xc0, !PT ;  /* 0x000000400502e812 */ /* 0x000fe200078ec0ff */
[----:B------:R-:W-:-:S03]  /*e540*/  @!P6 IMAD.MOV.U32 R3, RZ, RZ, R21 ;  /* 0x000000ffff03e224 */ /* 0x000fc600078e0015 */
[----:B------:R-:W-:Y:S01]  /*e550*/  @!P6 SHF.R.U32.HI R9, RZ, 0x2, R2 ;  /* 0x00000002ff09e819 */ /* 0x000fe20000011602 */
[----:B------:R-:W-:Y:S02]  /*e560*/  @!P6 IMAD.MOV.U32 R2, RZ, RZ, R14 ;  /* 0x000000ffff02e224 */ /* 0x000fe400078e000e */
[----:B------:R-:W0:Y:S04]  /*e570*/  SHFL.IDX PT, R14, R0, 0x1, 0x181f ;  /* 0x00381f00000e7f89 */ /* 0x000e2800000e0000 */
[----:B------:R-:W-:Y:S04]  /*e580*/  @!P6 LDGSTS.E.BYPASS.LTC128B.128 [R7+0x26400], desc[UR36][R2.64], !P0 ;  /* 0x264000000207efae */ /* 0x000fe8000c101d64 */
[----:B------:R-:W-:Y:S01]  /*e590*/  @!P6 LDGSTS.E.BYPASS.LTC128B.128 [R7+0x28400], desc[UR36][R2.64+0x80], !P5 ;  /* 0x284000800207efae */ /* 0x000fe2000e901d64 */
[----:B------:R-:W-:-:S13]  /*e5a0*/  LOP3.LUT P5, RZ, R16, 0x100, RZ, 0xc0, !PT ;  /* 0x0000010010ff7812 */ /* 0x000fda00078ac0ff */
[----:B------:R-:W-:Y:S01]  /*e5b0*/  @!P5 ISETP.NE.U32.AND P6, PT, R9, RZ, PT ;  /* 0x000000ff0900d20c */ /* 0x000fe20003fc5070 */
[----:B------:R-:W-:Y:S01]  /*e5c0*/  @!P5 LDGSTS.E.BYPASS.LTC128B.128 [R7+0x2a400], desc[UR36][R2.64+0x100], !P4 ;  /* 0x2a4001000207dfae */ /* 0x000fe2000e101d64 */
[----:B------:R-:W-:-:S03]  /*e5d0*/  @!P5 LOP3.LUT R9, R6, 0x80, RZ, 0xc0, !PT ;  /* 0x000000800609d812 */ /* 0x000fc600078ec0ff */
[----:B------:R-:W-:Y:S01]  /*e5e0*/  @!P5 LDGSTS.E.BYPASS.LTC128B.128 [R7+0x2c400], desc[UR36][R2.64+0x180], !P3 ;  /* 0x2c4001800207dfae */ /* 0x000fe2000d901d64 */
[----:B------:R-:W-:-:S03]  /*e5f0*/  @!P5 SHF.R.U32.HI R9, RZ, 0x3, R9 ;  /* 0x00000003ff09d819 */ /* 0x000fc60000011609 */
[----:B------:R-:W-:Y:S01]  /*e600*/  @!P5 LDGSTS.E.BYPASS.LTC128B.128 [R7+0x2e400], desc[UR36][R2.64+0x200], !P2 ;  /* 0x2e4002000207dfae */ /* 0x000fe2000d101d64 */
[----:B------:R-:W-:-:S03]  /*e610*/  @!P5 ISETP.NE.U32.AND P0, PT, R9, RZ, PT ;  /* 0x000000ff0900d20c */ /* 0x000fc60003f05070 */
[----:B------:R-:W1:Y:S04]  /*e620*/  SHFL.IDX PT, R9, R4, 0x1, 0x181f ;  /* 0x00381f0004097f89 */ /* 0x000e6800000e0000 */
[----:B------:R-:W-:Y:S04]  /*e630*/  @!P5 LDGSTS.E.BYPASS.LTC128B.128 [R7+0x30400], desc[UR36][R2.64+0x280], !P1 ;  /* 0x304002800207dfae */ /* 0x000fe8000c901d64 */
[----:B------:R-:W-:Y:S01]  /*e640*/  @!P5 LDGSTS.E.BYPASS.LTC128B.128 [R7+0x32400], desc[UR36][R2.64+0x300], P6 ;  /* 0x324003000207dfae */ /* 0x000fe2000b101d64 */
[----:B------:R-:W-:-:S03]  /*e650*/  LOP3.LUT P6, RZ, R16, 0x80, RZ, 0xc0, !PT ;  /* 0x0000008010ff7812 */ /* 0x000fc600078cc0ff */
[----:B------:R2:W-:Y:S01]  /*e660*/  @!P5 LDGSTS.E.BYPASS.LTC128B.128 [R7+0x34400], desc[UR36][R2.64+0x380], P0 ;  /* 0x344003800207dfae */ /* 0x0005e20008101d64 */
[----:B------:R-:W-:-:S04]  /*e670*/  ISETP.NE.AND P5, PT, R8, RZ, PT ;  /* 0x000000ff0800720c */ /* 0x000fc80003fa5270 */
[----:B------:R-:W-:-:S05]  /*e680*/  P2R R10, PR, RZ, 0x20 ;  /* 0x00000020ff0a7803 */ /* 0x000fca0000000000 */
[----:B0-----:R-:W-:Y:S02]  /*e690*/  @!P6 LEA R14, P0, R22, R14, 0x1 ;  /* 0x0000000e160ee211 */ /* 0x001fe400078008ff */
[----:B------:R-:W-:-:S03]  /*e6a0*/  @!P6 LOP3.LUT R20, R5, 0x40, RZ, 0xc0, !PT ;  /* 0x000000400514e812 */ /* 0x000fc600078ec0ff */
[----:B-1----:R-:W-:Y:S01]  /*e6b0*/  @!P6 IMAD.X R21, RZ, RZ, R9, P0 ;  /* 0x000000ffff15e224 */ /* 0x002fe200000e0609 */
[----:B------:R-:W-:Y:S01]  /*e6c0*/  LOP3.LUT P0, RZ, R16, 0x800, RZ, 0xc0, !PT ;  /* 0x0000080010ff7812 */ /* 0x000fe2000780c0ff */
[----:B--2---:R-:W-:Y:S01]  /*e6d0*/  @!P6 IMAD.MOV.U32 R2, RZ, RZ, R14 ;  /* 0x000000ffff02e224 */ /* 0x004fe200078e000e */
[----:B------:R-:W-:Y:S01]  /*e6e0*/  @!P6 LEA R9, R24, UR42, 0x1 ;  /* 0x0000002a1809ec11 */ /* 0x000fe2000f8e08ff */
[----:B------:R-:W-:Y:S01]  /*e6f0*/  @!P6 IMAD.MOV.U32 R3, RZ, RZ, R21 ;  /* 0x000000ffff03e224 */ /* 0x000fe200078e0015 */
[----:B------:R-:W-:Y:S01]  /*e700*/  @!P6 SHF.R.U32.HI R20, RZ, 0x2, R20 ;  /* 0x00000002ff14e819 */ /* 0x000fe20000011614 */
[----:B------:R-:W0:Y:S08]  /*e710*/  SHFL.IDX PT, R14, R0, 0x2, 0x181f ;  /* 0x00581f00000e7f89 */ /* 0x000e3000000e0000 */
[----:B------:R-:W-:Y:S04]  /*e720*/  @!P6 LDGSTS.E.BYPASS.LTC128B.128 [R9+0x26c00], desc[UR36][R2.64], !P0 ;  /* 0x26c000000209efae */ /* 0x000fe8000c101d64 */
[----:B------:R-:W-:Y:S01]  /*e730*/  @!P6 LDGSTS.E.BYPASS.LTC128B.128 [R9+0x28c00], desc[UR36][R2.64+0x80], !P5 ;  /* 0x28c000800209efae */ /* 0x000fe2000e901d64 */
[----:B------:R-:W-:-:S04]  /*e740*/  LOP3.LUT P5, RZ, R16, 0x40, RZ, 0xc0, !PT ;  /* 0x0000004010ff7812 */ /* 0x000fc800078ac0ff */
[----:B------:R-:W-:Y:S02]  /*e750*/  P2R R8, PR, RZ, 0x20 ;  /* 0x00000020ff087803 */ /* 0x000fe40000000000 */
[----:B------:R-:W-:-:S13]  /*e760*/  LOP3.LUT P5, RZ, R16, 0x80, RZ, 0xc0, !PT ;  /* 0x0000008010ff7812 */ /* 0x000fda00078ac0ff */
[----:B------:R-:W-:Y:S01]  /*e770*/  @!P5 LOP3.LUT R7, R6, 0x80, RZ, 0xc0, !PT ;  /* 0x000000800607d812 */ /* 0x000fe200078ec0ff */
[----:B------:R-:W-:Y:S01]  /*e780*/  @!P5 LDGSTS.E.BYPASS.LTC128B.128 [R9+0x2ac00], desc[UR36][R2.64+0x100], !P4 ;  /* 0x2ac001000209dfae */ /* 0x000fe2000e101d64 */
[----:B------:R-:W-:Y:S02]  /*e790*/  @!P5 ISETP.NE.U32.AND P6, PT, R20, RZ, PT ;  /* 0x000000ff1400d20c */ /* 0x000fe40003fc5070 */
[----:B------:R-:W-:Y:S01]  /*e7a0*/  @!P5 SHF.R.U32.HI R7, RZ, 0x3, R7 ;  /* 0x00000003ff07d819 */ /* 0x000fe20000011607 */
[----:B------:R-:W-:Y:S03]  /*e7b0*/  @!P5 LDGSTS.E.BYPASS.LTC128B.128 [R9+0x2cc00], desc[UR36][R2.64+0x180], !P3 ;  /* 0x2cc001800209dfae */ /* 0x000fe6000d901d64 */
[----:B------:R-:W-:Y:S01]  /*e7c0*/  @!P5 ISETP.NE.U32.AND P0, PT, R7, RZ, PT ;  /* 0x000000ff0700d20c */ /* 0x000fe20003f05070 */
[----:B------:R-:W-:Y:S04]  /*e7d0*/  @!P5 LDGSTS.E.BYPASS.LTC128B.128 [R9+0x2ec00], desc[UR36][R2.64+0x200], !P2 ;  /* 0x2ec002000209dfae */ /* 0x000fe8000d101d64 */
[----:B------:R-:W1:Y:S04]  /*e7e0*/  SHFL.IDX PT, R7, R4, 0x2, 0x181f ;  /* 0x00581f0004077f89 */ /* 0x000e6800000e0000 */
[----:B------:R-:W-:Y:S04]  /*e7f0*/  @!P5 LDGSTS.E.BYPASS.LTC128B.128 [R9+0x30c00], desc[UR36][R2.64+0x280], !P1 ;  /* 0x30c002800209dfae */ /* 0x000fe8000c901d64 */
[----:B------:R-:W-:Y:S01]  /*e800*/  @!P5 LDGSTS.E.BYPASS.LTC128B.128 [R9+0x32c00], desc[UR36][R2.64+0x300], P6 ;  /* 0x32c003000209dfae */ /* 0x000fe2000b101d64 */
[----:B------:R-:W-:-:S03]  /*e810*/  LOP3.LUT P6, RZ, R16, 0x800, RZ, 0xc0, !PT ;  /* 0x0000080010ff7812 */ /* 0x000fc600078cc0ff */
[----:B------:R2:W-:Y:S01]  /*e820*/  @!P5 LDGSTS.E.BYPASS.LTC128B.128 [R9+0x34c00], desc[UR36][R2.64+0x380], P0 ;  /* 0x34c003800209dfae */ /* 0x0005e20008101d64 */
[----:B------:R-:W-:-:S03]  /*e830*/  ISETP.NE.AND P5, PT, R8, RZ, PT ;  /* 0x000000ff0800720c */ /* 0x000fc60003fa5270 */
[----:B------:R-:W3:Y:S10]  /*e840*/  SHFL.IDX PT, R4, R4, 0x3, 0x181f ;  /* 0x00781f0004047f89 */ /* 0x000ef400000e0000 */
[----:B0-----:R-:W-:-:S05]  /*e850*/  @!P5 LEA R14, P0, R22, R14, 0x1 ;  /* 0x0000000e160ed211 */ /* 0x001fca00078008ff */
[----:B-1----:R-:W-:Y:S01]  /*e860*/  @!P5 IMAD.X R7, RZ, RZ, R7, P0 ;  /* 0x000000ffff07d224 */ /* 0x002fe200000e0607 */
[----:B------:R-:W-:Y:S02]  /*e870*/  LOP3.LUT P0, RZ, R16, 0x40, RZ, 0xc0, !PT ;  /* 0x0000004010ff7812 */ /* 0x000fe4000780c0ff */
[----:B------:R-:W-:-:S11]  /*e880*/  ISETP.NE.AND P5, PT, R10, RZ, PT ;  /* 0x000000ff0a00720c */ /* 0x000fd60003fa5270 */
[----:B------:R-:W-:Y:S01]  /*e890*/  @!P0 LOP3.LUT R20, R5, 0x40, RZ, 0xc0, !PT ;  /* 0x0000004005148812 */ /* 0x000fe200078ec0ff */
[----:B--2---:R-:W-:Y:S01]  /*e8a0*/  @!P0 IMAD.MOV.U32 R2, RZ, RZ, R14 ;  /* 0x000000ffff028224 */ /* 0x004fe200078e000e */
[----:B------:R-:W-:Y:S01]  /*e8b0*/  @!P0 LEA R21, R24, UR42, 0x1 ;  /* 0x0000002a18158c11 */ /* 0x000fe2000f8e08ff */
[----:B------:R-:W-:Y:S01]  /*e8c0*/  @!P0 IMAD.MOV.U32 R3, RZ, RZ, R7 ;  /* 0x000000ffff038224 */ /* 0x000fe200078e0007 */
[----:B------:R-:W-:Y:S01]  /*e8d0*/  @!P0 SHF.R.U32.HI R20, RZ, 0x2, R20 ;  /* 0x00000002ff148819 */ /* 0x000fe20000011614 */
[----:B------:R0:W1:Y:S04]  /*e8e0*/  SHFL.IDX PT, R14, R0, 0x3, 0x181f ;  /* 0x00781f00000e7f89 */ /* 0x00006800000e0000 */
[----:B------:R0:W-:Y:S01]  /*e8f0*/  @!P0 LDGSTS.E.BYPASS.LTC128B.128 [R21+0x27400], desc[UR36][R2.64], !P6 ;  /* 0x2740000002158fae */ /* 0x0001e2000f101d64 */
[----:B------:R-:W-:-:S03]  /*e900*/  @!P0 ISETP.NE.U32.AND P6, PT, R20, RZ, PT ;  /* 0x000000ff1400820c */ /* 0x000fc60003fc5070 */
[----:B------:R0:W-:Y:S04]  /*e910*/  @!P0 LDGSTS.E.BYPASS.LTC128B.128 [R21+0x29400], desc[UR36][R2.64+0x80], !P5 ;  /* 0x2940008002158fae */ /* 0x0001e8000e901d64 */
[----:B------:R0:W-:Y:S04]  /*e920*/  @!P0 LDGSTS.E.BYPASS.LTC128B.128 [R21+0x2b400], desc[UR36][R2.64+0x100], !P4 ;  /* 0x2b40010002158fae */ /* 0x0001e8000e101d64 */
[----:B------:R0:W-:Y:S04]  /*e930*/  @!P0 LDGSTS.E.BYPASS.LTC128B.128 [R21+0x2d400], desc[UR36][R2.64+0x180], !P3 ;  /* 0x2d40018002158fae */ /* 0x0001e8000d901d64 */
[----:B------:R0:W-:Y:S04]  /*e940*/  @!P0 LDGSTS.E.BYPASS.LTC128B.128 [R21+0x2f400], desc[UR36][R2.64+0x200], !P2 ;  /* 0x2f40020002158fae */ /* 0x0001e8000d101d64 */
[----:B------:R0:W-:Y:S04]  /*e950*/  @!P0 LDGSTS.E.BYPASS.LTC128B.128 [R21+0x31400], desc[UR36][R2.64+0x280], !P1 ;  /* 0x3140028002158fae */ /* 0x0001e8000c901d64 */
[----:B------:R0:W-:Y:S01]  /*e960*/  @!P0 LDGSTS.E.BYPASS.LTC128B.128 [R21+0x33400], desc[UR36][R2.64+0x300], P6 ;  /* 0x3340030002158fae */ /* 0x0001e2000b101d64 */
[----:B------:R-:W-:-:S13]  /*e970*/  LOP3.LUT P6, RZ, R16, 0x40, RZ, 0xc0, !PT ;  /* 0x0000004010ff7812 */ /* 0x000fda00078cc0ff */
[----:B------:R-:W-:-:S04]  /*e980*/  @!P6 LOP3.LUT R9, R6, 0x80, RZ, 0xc0, !PT ;  /* 0x000000800609e812 */ /* 0x000fc800078ec0ff */
[----:B------:R-:W-:-:S04]  /*e990*/  @!P6 SHF.R.U32.HI R9, RZ, 0x3, R9 ;  /* 0x00000003ff09e819 */ /* 0x000fc80000011609 */
[----:B------:R-:W-:-:S13]  /*e9a0*/  @!P6 ISETP.NE.U32.AND P0, PT, R9, RZ, PT ;  /* 0x000000ff0900e20c */ /* 0x000fda0003f05070 */
[----:B-1-3--:R0:W-:Y:S02]  /*e9b0*/  @!P6 LDGSTS.E.BYPASS.LTC128B.128 [R21+0x35400], desc[UR36][R2.64+0x380], P0 ;  /* 0x354003800215efae */ /* 0x00a1e40008101d64 */
.L_x_3499:
[----:B------:R-:W-:Y:S01]  /*e9c0*/  LOP3.LUT P0, RZ, R16, 0x2000, RZ, 0xc0, !PT ;  /* 0x0000200010ff7812 */ /* 0x000fe2000780c0ff */
[----:B------:R-:W-:-:S12]  /*e9d0*/  BSSY B0, `(.L_x_3432) ;  /* 0x0000017000007945 */ /* 0x000fd80003800000 */
[----:B------:R-:W-:Y:S05]  /*e9e0*/  @P0 BRA `(.L_x_3433) ;  /* 0x0000000000540947 */ /* 0x000fea0003800000 */
[----:B------:R-:W-:Y:S02]  /*e9f0*/  LOP3.LUT R5, R5, 0x40, RZ, 0xc0, !PT ;  /* 0x0000004005057812 */ /* 0x000fe400078ec0ff */
[----:B------:R-:W-:Y:S02]  /*ea00*/  LOP3.LUT P6, RZ, R16, 0x800, RZ, 0xc0, !PT ;  /* 0x0000080010ff7812 */ /* 0x000fe400078cc0ff */
[----:B0-----:R-:W-:Y:S02]  /*ea10*/  LEA R2, P0, R22, R14, 0x1 ;  /* 0x0000000e16027211 */ /* 0x001fe400078008ff */
[----:B------:R-:W-:Y:S02]  /*ea20*/  SHF.R.U32.HI R5, RZ, 0x2, R5 ;  /* 0x00000002ff057819 */ /* 0x000fe40000011605 */
[----:B------:R-:W-:Y:S01]  /*ea30*/  LEA R7, R24, UR42, 0x1 ;  /* 0x0000002a18077c11 */ /* 0x000fe2000f8e08ff */
[----:B------:R-:W-:Y:S01]  /*ea40*/  IMAD.X R3, RZ, RZ, R4, P0 ;  /* 0x000000ffff037224 */ /* 0x000fe200000e0604 */
[----:B------:R-:W-:-:S02]  /*ea50*/  ISETP.NE.U32.AND P0, PT, R5, RZ, PT ;  /* 0x000000ff0500720c */ /* 0x000fc40003f05070 */
[----:B------:R-:W-:-:S03]  /*ea60*/  LOP3.LUT R6, R6, 0x80, RZ, 0xc0, !PT ;  /* 0x0000008006067812 */ /* 0x000fc600078ec0ff */
[----:B------:R-:W-:Y:S01]  /*ea70*/  @!PT LDS RZ, [RZ] ;  /* 0x00000000fffff984 */ /* 0x000fe20000000800 */
[----:B------:R-:W-:Y:S01]  /*ea80*/  @!PT LDS RZ, [RZ] ;  /* 0x00000000fffff984 */ /* 0x000fe20000000800 */
[----:B------:R-:W-:Y:S01]  /*ea90*/  @!PT LDS RZ, [RZ] ;  /* 0x00000000fffff984 */ /* 0x000fe20000000800 */
[----:B------:R1:W-:Y:S01]  /*eaa0*/  LDGSTS.E.BYPASS.LTC128B.128 [R7+0x27c00], desc[UR36][R2.64], !P6 ;  /* 0x27c0000002077fae */ /* 0x0003e2000f101d64 */
[----:B------:R-:W-:-:S03]  /*eab0*/  SHF.R.U32.HI R6, RZ, 0x3, R6 ;  /* 0x00000003ff067819 */ /* 0x000fc60000011606 */
[----:B------:R1:W-:Y:S04]  /*eac0*/  LDGSTS.E.BYPASS.LTC128B.128 [R7+0x29c00], desc[UR36][R2.64+0x80], !P5 ;  /* 0x29c0008002077fae */ /* 0x0003e8000e901d64 */
[----:B------:R1:W-:Y:S04]  /*ead0*/  LDGSTS.E.BYPASS.LTC128B.128 [R7+0x2bc00], desc[UR36][R2.64+0x100], !P4 ;  /* 0x2bc0010002077fae */ /* 0x0003e8000e101d64 */
[----:B------:R1:W-:Y:S04]  /*eae0*/  LDGSTS.E.BYPASS.LTC128B.128 [R7+0x2dc00], desc[UR36][R2.64+0x180], !P3 ;  /* 0x2dc0018002077fae */ /* 0x0003e8000d901d64 */
[----:B------:R1:W-:Y:S04]  /*eaf0*/  LDGSTS.E.BYPASS.LTC128B.128 [R7+0x2fc00], desc[UR36][R2.64+0x200], !P2 ;  /* 0x2fc0020002077fae */ /* 0x0003e8000d101d64 */
[----:B------:R1:W-:Y:S04]  /*eb00*/  LDGSTS.E.BYPASS.LTC128B.128 [R7+0x31c00], desc[UR36][R2.64+0x280], !P1 ;  /* 0x31c0028002077fae */ /* 0x0003e8000c901d64 */
[----:B------:R1:W-:Y:S01]  /*eb10*/  LDGSTS.E.BYPASS.LTC128B.128 [R7+0x33c00], desc[UR36][R2.64+0x300], P0 ;  /* 0x33c0030002077fae */ /* 0x0003e20008101d64 */
[----:B------:R-:W-:-:S13]  /*eb20*/  ISETP.NE.U32.AND P0, PT, R6, RZ, PT ;  /* 0x000000ff0600720c */ /* 0x000fda0003f05070 */
[----:B------:R1:W-:Y:S02]  /*eb30*/  LDGSTS.E.BYPASS.LTC128B.128 [R7+0x35c00], desc[UR36][R2.64+0x380], P0 ;  /* 0x35c0038002077fae */ /* 0x0003e40008101d64 */
.L_x_3433:
[----:B------:R-:W-:Y:S05]  /*eb40*/  BSYNC B0 ;  /* 0x0000000000007941 */ /* 0x000fea0003800000 */
.L_x_3432:
[----:B------:R-:W-:Y:S01]  /*eb50*/  NOP ;  /* 0x0000000000007918 */ /* 0x000fe20000000000 */
[----:B------:R-:W-:Y:S01]  /*eb60*/  SYNCS.ARRIVE.TRANS64.RED.A0T1 RZ, [UR42+0x38810], RZ ;  /* 0x038810ffffff79a7 */ /* 0x000fe2000820042a */
[----:B0-----:R-:W-:Y:S01]  /*eb70*/  MOV R0, 0x1 ;  /* 0x0000000100007802 */ /* 0x001fe20000000f00 */
[----:B------:R-:W-:Y:S03]  /*eb80*/  ARRIVES.LDGSTSBAR.64.TRANSCNT [UR42+0x38810] ;  /* 0x03881000ff0079b0 */ /* 0x000fe60008000aaa */
[----:B------:R-:W-:Y:S01]  /*eb90*/  SHF.L.U32 R0, R0, 0x1f, RZ ;  /* 0x0000001f00007819 */ /* 0x000fe200000006ff */
[----:B------:R-:W-:Y:S01]  /*eba0*/  NOP ;  /* 0x0000000000007918 */ /* 0x000fe20000000000 */
[----:B------:R-:W-:Y:S02]  /*ebb0*/  SYNCS.ARRIVE.TRANS64.A1T0 RZ, [UR42+0x38810], RZ ;  /* 0x038810ffffff79a7 */ /* 0x000fe4000810002a */
[----:B------:R-:W0:Y:S02]  /*ebc0*/  SYNCS.PHASECHK.TRANS64.TRYWAIT P0, [UR42+0x38820], R0 ;  /* 0x03882000ff0075a7 */ /* 0x000e24000800016a */
[----:B0-----:R-:W-:Y:S05]  /*ebd0*/  @!P0 BRA `(.L_x_3434) ;  /* 0x0000003000608947 */ /* 0x001fea0003800000 */
.L_x_3500:
[----:B------:R-:W-:-:S13]  /*ebe0*/  LOP3.LUT P0, RZ, R16, 0x400, RZ, 0xc0, !PT ;  /* 0x0000040010ff7812 */ /* 0x000fda000780c0ff */
[----:B------:R-:W-:Y:S05]  /*ebf0*/  @!P0 BRA `(.L_x_3435) ;  /* 0x0000000000048947 */ /* 0x000fea0003800000 */
[----:B------:R-:W-:Y:S01]  /*ec00*/  BPT.TRAP 0x1 ;  /* 0x000000040000795c */ /* 0x000fe20000300000 */
.L_x_3435:
[----:B------:R-:W2:Y:S02]  /*ec10*/  SYNCS.PHASECHK.TRANS64.TRYWAIT P0, [UR42+0x38860], R0 ;  /* 0x03886000ff0075a7 */ /* 0x000ea4000800016a */
[----:B--2---:R-:W-:Y:S05]  /*ec20*/  @!P0 BRA `(.L_x_3436) ;  /* 0x0000003000648947 */ /* 0x004fea0003800000 */
.L_x_3501:
[----:B------:R-:W-:Y:S01]  /*ec30*/  ULDC.64 UR4, c[0x0][0x328] ;  /* 0x0000ca0000047ab9 */ /* 0x000fe20000000a00 */
[----:B------:R-:W-:Y:S01]  /*ec40*/  ULDC.64 UR6, c[0x0][0x338] ;  /* 0x0000ce0000067ab9 */ /* 0x000fe20000000a00 */
[----:B------:R-:W-:Y:S02]  /*ec50*/  IMAD R30, R30, UR4, RZ ;  /* 0x000000041e1e7c24 */ /* 0x000fe4000f8e02ff */
[----:B01----:R-:W-:Y:S01]  /*ec60*/  IMAD.WIDE.U32 R2, R19, UR4, RZ ;  /* 0x0000000413027c25 */ /* 0x003fe2000f8e00ff */
        /* <DEDUP_REMOVED lines=8> */
[----:B------:R-:W-:-:S02]  /*ecf0*/  IMAD.IADD R3, R3, 0x1, R5 ;  /* 0x0000000103037824 */ /* 0x000fc400078e0205 */
[----:B------:R-:W-:Y:S01]  /*ed00*/  IMAD.U32 R5, RZ, RZ, UR6 ;  /* 0x00000006ff057e24 */ /* 0x000fe2000f8e00ff */
        /* <DEDUP_REMOVED lines=49> */
[----:B------:R-:W1:Y:S02]  /*f020*/  SHFL.IDX PT, R14, R6, 0x2, 0x181f ;  /* 0x00581f00060e7f89 */ /* 0x000e6400000e0000 */
[----:B------:R-:W-:Y:S01]  /*f030*/  IMAD.X R5, RZ, RZ, R5, P6 ;  /* 0x000000ffff057224 */ /* 0x000fe200030e0605 */
        /* <DEDUP_REMOVED lines=40> */
.L_x_3511:
        /* <DEDUP_REMOVED lines=27> */
[----:B------:R-:W-:-:S13]  /*f470*/  LOP3.LUT P6, RZ, R16, 0x400, RZ, 0xc0, !PT ;  /* 0x0000040010ff7812 */ /* 0x000fda00078cc0ff */
[----:B0-----:R-:W-:Y:S05]  /*f480*/  @!P6 BRA `(.L_x_3438) ;  /* 0x000000000004e947 */ /* 0x001fea0003800000 */
[----:B------:R-:W-:Y:S01]  /*f490*/  BPT.TRAP 0x1 ;  /* 0x000000040000795c */ /* 0x000fe20000300000 */
.L_x_3438:
[----:B------:R-:W-:Y:S01]  /*f4a0*/  VIADD R28, R28, 0xfffffffe ;  /* 0xfffffffe1c1c7836 */ /* 0x000fe20000000000 */
[----:B------:R-:W-:Y:S01]  /*f4b0*/  SYNCS.ARRIVE.TRANS64.A1T0 RZ, [UR42+0x38850], RZ ;  /* 0x038850ffffff79a7 */ /* 0x000fe2000810002a */
[----:B------:R-:W-:Y:S01]  /*f4c0*/  BSSY B0, `(.L_x_3418) ;  /* 0x00000f7000007945 */ /* 0x000fe20003800000 */
[----:B------:R-:W-:Y:S02]  /*f4d0*/  IMAD.MOV.U32 R8, RZ, RZ, 0x1 ;  /* 0x00000001ff087424 */ /* 0x000fe400078e00ff */
[----:B------:R-:W-:Y:S01]  /*f4e0*/  ISETP.GE.AND P0, PT, R28, UR45, PT ;  /* 0x0000002d1c007c0c */ /* 0x000fe2000bf06270 */
[----:B------:R-:W-:-:S12]  /*f4f0*/  IMAD.MOV.U32 R21, RZ, RZ, 0x1 ;  /* 0x00000001ff157424 */ /* 0x000fd800078e00ff */
[----:B------:R-:W-:Y:S05]  /*f500*/  @!P0 BRA `(.L_x_3439) ;  /* 0x0000000c00c88947 */ /* 0x000fea0003800000 */
[----:B------:R-:W0:Y:S01]  /*f510*/  S2R R5, SR_TID.X ;  /* 0x0000000000057919 */ /* 0x000e220000002100 */
[----:B------:R-:W-:Y:S01]  /*f520*/  UIADD3 UR4, UR44, 0x1, URZ ;  /* 0x000000012c047890 */ /* 0x000fe2000fffe03f */
[----:B------:R-:W-:Y:S01]  /*f530*/  LOP3.LUT R3, RZ, UR40, RZ, 0x33, !PT ;  /* 0x00000028ff037c12 */ /* 0x000fe2000f8e33ff */
[----:B------:R-:W-:Y:S01]  /*f540*/  IMAD.MOV.U32 R21, RZ, RZ, 0x1 ;  /* 0x00000001ff157424 */ /* 0x000fe200078e00ff */
[----:B------:R-:W1:Y:S01]  /*f550*/  S2R R6, SR_TID.X ;  /* 0x0000000000067919 */ /* 0x000e620000002100 */
[----:B------:R-:W-:Y:S01]  /*f560*/  UIMAD UR4, UR4, UR38, URZ ;  /* 0x00000026040472a4 */ /* 0x000fe2000f8e023f */
[----:B------:R-:W-:Y:S02]  /*f570*/  LOP3.LUT R30, R33, 0x40, RZ, 0xc0, !PT ;  /* 0x00000040211e7812 */ /* 0x000fe400078ec0ff */
[----:B------:R-:W-:Y:S02]  /*f580*/  LOP3.LUT R28, R17, 0x80, RZ, 0xc0, !PT ;  /* 0x00000080111c7812 */ /* 0x000fe400078ec0ff */
[----:B------:R-:W-:-:S02]  /*f590*/  MOV R8, 0x1 ;  /* 0x0000000100087802 */ /* 0x000fc40000000f00 */
[----:B------:R-:W-:Y:S02]  /*f5a0*/  LOP3.LUT R2, RZ, UR4, RZ, 0x33, !PT ;  /* 0x00000004ff027c12 */ /* 0x000fe4000f8e33ff */
[----:B------:R-:W-:Y:S02]  /*f5b0*/  SHF.R.U32.HI R30, RZ, 0x2, R30 ;  /* 0x00000002ff1e7819 */ /* 0x000fe4000001161e */
[----:B------:R-:W-:Y:S02]  /*f5c0*/  VIMNMX R2, R2, R3, !PT ;  /* 0x0000000302027248 */ /* 0x000fe40007fe0100 */
[----:B------:R-:W-:Y:S02]  /*f5d0*/  SHF.R.U32.HI R28, RZ, 0x3, R28 ;  /* 0x00000003ff1c7819 */ /* 0x000fe4000001161c */
[----:B------:R-:W-:Y:S01]  /*f5e0*/  IADD3 R22, -R2, -0x2, RZ ;  /* 0xfffffffe02167810 */ /* 0x000fe20007ffe1ff */
[----:B0-----:R-:W-:Y:S01]  /*f5f0*/  IMAD.SHL.U32 R5, R5, 0x10, RZ ;  /* 0x0000001005057824 */ /* 0x001fe200078e00ff */
[----:B-1----:R-:W-:-:S04]  /*f600*/  LOP3.LUT R6, R6, 0x7f, RZ, 0xc0, !PT ;  /* 0x0000007f06067812 */ /* 0x002fc800078ec0ff */
[----:B------:R-:W-:Y:S02]  /*f610*/  LOP3.LUT R5, R5, 0x70, RZ, 0xc0, !PT ;  /* 0x0000007005057812 */ /* 0x000fe400078ec0ff */
[----:B------:R-:W-:-:S04]  /*f620*/  SHF.R.U32.HI R6, RZ, 0x3, R6 ;  /* 0x00000003ff067819 */ /* 0x000fc80000011606 */
[----:B------:R-:W-:-:S05]  /*f630*/  IADD3 R29, R5, R29, R6 ;  /* 0x0000001d051d7210 */ /* 0x000fca0007ffe006 */
[----:B------:R-:W-:-:S04]  /*f640*/  VIADD R29, R29, 0xffffff40 ;  /* 0xffffff401d1d7836 */ /* 0x000fc80000000000 */
[----:B------:R-:W-:-:S07]  /*f650*/  IMAD R9, R2, -0x40, R29 ;  /* 0xffffffc002097824 */ /* 0x000fce00078e021d */
.L_x_3454:
        /* <DEDUP_REMOVED lines=12> */
[--C-:B------:R-:W-:Y:S01]  /*f720*/  SHF.R.S32.HI R3, RZ, 0x1f, R7.reuse ;  /* 0x0000001fff037819 */ /* 0x100fe20000011407 */
[----:B------:R-:W-:Y:S02]  /*f730*/  IMAD R4, R32, UR4, RZ ;  /* 0x0000000420047c24 */ /* 0x000fe4000f8e02ff */
[----:B------:R-:W-:Y:S02]  /*f740*/  IMAD.MOV.U32 R2, RZ, RZ, R7 ;  /* 0x000000ffff027224 */ /* 0x000fe400078e0007 */
[C---:B------:R-:W-:Y:S02]  /*f750*/  IMAD R5, R25.reuse, UR5, R4 ;  /* 0x0000000519057c24 */ /* 0x040fe4000f8e0204 */
[----:B------:R-:W-:Y:S01]  /*f760*/  IMAD.WIDE.U32 R2, R25, UR4, R2 ;  /* 0x0000000419027c25 */ /* 0x000fe2000f8e0002 */
[----:B------:R-:W-:-:S03]  /*f770*/  ULDC.64 UR4, c[0x0][0x418] ;  /* 0x0001060000047ab9 */ /* 0x000fc60000000a00 */
[----:B------:R-:W-:Y:S01]  /*f780*/  IMAD.IADD R3, R5, 0x1, R3 ;  /* 0x0000000105037824 */ /* 0x000fe200078e0203 */
[----:B------:R-:W-:-:S04]  /*f790*/  LEA R4, P0, R2, UR4, 0x2 ;  /* 0x0000000402047c11 */ /* 0x000fc8000f8010ff */
[----:B------:R-:W-:-:S05]  /*f7a0*/  LEA.HI.X R5, R2, UR5, R3, 0x2, P0 ;  /* 0x0000000502057c11 */ /* 0x000fca00080f1403 */
[----:B------:R0:W5:Y:S04]  /*f7b0*/  LDG.E R6, desc[UR36][R4.64] ;  /* 0x0000002404067981 */ /* 0x000168000c1e1900 */
.L_x_3441:
[----:B------:R-:W-:Y:S05]  /*f7c0*/  BSYNC B1 ;  /* 0x0000000000017941 */ /* 0x000fea0003800000 */
.L_x_3440:
[----:B------:R-:W-:-:S13]  /*f7d0*/  LOP3.LUT P0, RZ, R16, 0x400, RZ, 0xc0, !PT ;  /* 0x0000040010ff7812 */ /* 0x000fda000780c0ff */
[----:B------:R-:W-:Y:S05]  /*f7e0*/  @!P0 BRA `(.L_x_3442) ;  /* 0x0000000000048947 */ /* 0x000fea0003800000 */
[----:B------:R-:W-:Y:S01]  /*f7f0*/  BPT.TRAP 0x1 ;  /* 0x000000040000795c */ /* 0x000fe20000300000 */
.L_x_3442:
[----:B------:R-:W-:Y:S01]  /*f800*/  LEA R10, R8, UR42, 0x3 ;  /* 0x0000002a080a7c11 */ /* 0x000fe2000f8e18ff */
[----:B------:R-:W-:Y:S01]  /*f810*/  BSSY B1, `(.L_x_3443) ;  /* 0x0000004000017945 */ /* 0x000fe20003800000 */
[----:B------:R-:W-:-:S04]  /*f820*/  SHF.L.U32 R20, R21, 0x1f, RZ ;  /* 0x0000001f15147819 */ /* 0x000fc800000006ff */
[----:B------:R-:W1:Y:S02]  /*f830*/  SYNCS.PHASECHK.TRANS64.TRYWAIT P0, [R10+URZ+0x38840], R20 ;  /* 0x038840140a0075a7 */ /* 0x000e64000800017f */
[----:B-1----:R-:W-:Y:S05]  /*f840*/  @!P0 BRA `(.L_x_3444) ;  /* 0x0000002c00848947 */ /* 0x002fea0003800000 */
.L_x_3512:
[----:B------:R-:W-:Y:S05]  /*f850*/  BSYNC B1 ;  /* 0x0000000000017941 */ /* 0x000fea0003800000 */
.L_x_3443:
        /* <DEDUP_REMOVED lines=31> */
[----:B------:R-:W2:Y:S04]  /*fa50*/  SHFL.IDX PT, R3, R29, RZ, 0x181f ;  /* 0x00181fff1d037589 */ /* 0x000ea800000e0000 */
[----:B------:R-:W-:Y:S01]  /*fa60*/  SHFL.IDX PT, R33, R29, 0x3, 0x181f ;  /* 0x00781f001d217f89 */ /* 0x000fe200000e0000 */
[----:B0-----:R-:W-:-:S03]  /*fa70*/  IADD3 R12, P0, R14, R0, RZ ;  /* 0x000000000e0c7210 */ /* 0x001fc60007f1e0ff */
[----:B------:R-:W0:Y:S02]  /*fa80*/  SHFL.IDX PT, R14, R26, 0x1, 0x181f ;  /* 0x00381f001a0e7f89 */ /* 0x000e2400000e0000 */
[----:B--2---:R-:W-:Y:S02]  /*fa90*/  IMAD.X R13, RZ, RZ, R3, P0 ;  /* 0x000000ffff0d7224 */ /* 0x004fe400000e0603 */
        /* <DEDUP_REMOVED lines=11> */
.L_x_3522:
[----:B0--3--:R-:W-:-:S05]  /*fb50*/  IADD3 R2, P0, R14, R0, RZ ;  /* 0x000000000e027210 */ /* 0x009fca0007f1e0ff */
[----:B------:R-:W-:Y:S01]  /*fb60*/  IMAD.X R3, RZ, RZ, R33, P0 ;  /* 0x000000ffff037224 */ /* 0x000fe200000e0621 */
[----:B------:R-:W-:-:S04]  /*fb70*/  PLOP3.LUT P0, PT, PT, PT, PT, 0x80, 0x0 ;  /* 0x000000000000781c */ /* 0x000fc80003f0f070 */
[----:B------:R-:W-:Y:S01]  /*fb80*/  @!PT LDS RZ, [RZ] ;  /* 0x00000000fffff984 */ /* 0x000fe20000000800 */
[----:B------:R-:W-:Y:S01]  /*fb90*/  @!PT LDS RZ, [RZ] ;  /* 0x00000000fffff984 */ /* 0x000fe20000000800 */
[----:B------:R-:W-:Y:S01]  /*fba0*/  @!PT LDS RZ, [RZ] ;  /* 0x00000000fffff984 */ /* 0x000fe20000000800 */
[----:B------:R0:W-:Y:S01]  /*fbb0*/  LDGSTS.E.BYPASS.LTC128B.128 [R27+0x23c00], desc[UR36][R2.64], !P1 ;  /* 0x23c00000021b7fae */ /* 0x0001e2000c901d64 */
[----:B------:R-:W-:-:S08]  /*fbc0*/  NOP ;  /* 0x0000000000007918 */ /* 0x000fd00000000000 */
.L_x_3446:
        /* <DEDUP_REMOVED lines=10> */
.L_x_3447:
[----:B------:R2:W-:Y:S01]  /*fc70*/  SYNCS.ARRIVE.TRANS64.A1T0 RZ, [R10+URZ+0x38830], RZ ;  /* 0x038830ff0aff79a7 */ /* 0x0005e2000810003f */
[----:B------:R-:W-:Y:S05]  /*fc80*/  @!P2 BRA `(.L_x_3448) ;  /* 0x000000000004a947 */ /* 0x000fea0003800000 */
[----:B------:R-:W-:Y:S01]  /*fc90*/  BPT.TRAP 0x1 ;  /* 0x000000040000795c */ /* 0x000fe20000300000 */
.L_x_3448:
[----:B------:R-:W3:Y:S01]  /*fca0*/  SYNCS.PHASECHK.TRANS64.TRYWAIT P0, [R10+URZ+0x38860], R20 ;  /* 0x038860140a0075a7 */ /* 0x000ee2000800017f */
[----:B------:R-:W-:Y:S04]  /*fcb0*/  BSSY B1, `(.L_x_3449) ;  /* 0x0000002000017945 */ /* 0x000fe80003800000 */
[----:B---3--:R-:W-:Y:S05]  /*fcc0*/  @!P0 BRA `(.L_x_3450) ;  /* 0x0000002c00848947 */ /* 0x008fea0003800000 */
.L_x_3523:
[----:B------:R-:W-:Y:S05]  /*fcd0*/  BSYNC B1 ;  /* 0x0000000000017941 */ /* 0x000fea0003800000 */
.L_x_3449:
        /* <DEDUP_REMOVED lines=14> */
[----:B------:R-:W-:-:S03]  /*fdc0*/  ULDC.64 UR6, c[0x0][0x330] ;  /* 0x0000cc0000067ab9 */ /* 0x000fc60000000a00 */
[----:B------:R-:W-:Y:S01]  /*fdd0*/  UIMAD UR4, UR4, UR6, URZ ;  /* 0x00000006040472a4 */ /* 0x000fe2000f8e023f */
[----:B------:R-:W-:Y:S02]  /*fde0*/  IMAD.IADD R3, R3, 0x1, R7 ;  /* 0x0000000103037824 */ /* 0x000fe400078e0207 */
[----:B------:R-:W-:Y:S01]  /*fdf0*/  IMAD.U32 R5, RZ, RZ, UR6 ;  /* 0x00000006ff057e24 */ /* 0x000fe2000f8e00ff */
[----:B------:R-:W-:-:S03]  /*fe00*/  UIMAD UR4, UR39, UR7, UR4 ;  /* 0x00000007270472a4 */ /* 0x000fc6000f8e0204 */
[----:B------:R-:W-:Y:S01]  /*fe10*/  IMAD.WIDE.U32 R2, R5, UR39, R2 ;  /* 0x0000002705027c25 */ /* 0x000fe2000f8e0002 */
[----:B------:R-:W-:-:S04]  /*fe20*/  ULDC.64 UR6, c[0x0][0x318] ;  /* 0x0000c60000067ab9 */ /* 0x000fc80000000a00 */
[----:B------:R-:W-:Y:S01]  /*fe30*/  IADD3 R19, R3, UR4, RZ ;  /* 0x0000000403137c10 */ /* 0x000fe2000fffe0ff */
[----:B------:R-:W-:Y:S01]  /*fe40*/  UMOV UR4, 0xffffffff ;  /* 0xffffffff00047882 */ /* 0x000fe20000000000 */
[----:B------:R-:W-:-:S04]  /*fe50*/  LEA R18, P0, R2, UR6, 0x1 ;  /* 0x0000000602127c11 */ /* 0x000fc8000f8008ff */
        /* <DEDUP_REMOVED lines=22> */
[----:B------:R-:W-:Y:S04]  /*ffc0*/  LDGSTS.E.BYPASS.LTC128B.128 [R17+0x8400], desc[UR36][R6.64+0x200], !P4 ;  /* 0x0840020006117fae */ /* 0x000fe8000e101d64 */
[----:B------:R-:W0:Y:S01]  /*ffd0*/  SHFL.IDX PT, R14, R18, 0x2, 0x181f ;  /* 0x00581f00120e7f89 */ /* 0x000e2200000e0000 */
[----:B------:R-:W-:-:S03]  /*ffe0*/  IMAD.X R5, RZ, RZ, R5, P0 ;  /* 0x000000ffff057224 */ /* 0x000fc600000e0605 */
        /* <DEDUP_REMOVED lines=28> */
.L_x_3533:
[----:B------:R-:W-:Y:S02]  /*101b0*/  P2R R5, PR, RZ, 0x2 ;  /* 0x00000002ff057803 */ /* 0x000fe40000000000 */
[----:B------:R-:W-:Y:S02]  /*101c0*/  LOP3.LUT P1, RZ, R16, 0x200, RZ, 0xc0, !PT ;  /* 0x0000020010ff7812 */ /* 0x000fe4000782c0ff */
[----:B0-----:R-:W-:Y:S02]  /*101d0*/  IADD3 R2, P2, R14, R0, RZ ;  /* 0x000000000e027210 */ /* 0x001fe40007f5e0ff */
[----:B------:R-:W-:-:S03]  /*101e0*/  LOP3.LUT P6, RZ, R16, 0x10, RZ, 0xc0, !PT ;  /* 0x0000001010ff7812 */ /* 0x000fc600078cc0ff */
[----:B------:R-:W-:Y:S01]  /*101f0*/  IMAD.X R3, RZ, RZ, R19, P2 ;  /* 0x000000ffff037224 */ /* 0x000fe200010e0613 */
        /* <DEDUP_REMOVED lines=15> */
.L_x_3452:
        /* <DEDUP_REMOVED lines=10> */
.L_x_3453:
[----:B------:R-:W-:Y:S01]  /*10390*/  VIADD R8, R8, 0x1 ;  /* 0x0000000108087836 */ /* 0x000fe20000000000 */
[----:B------:R1:W-:Y:S01]  /*103a0*/  SYNCS.ARRIVE.TRANS64.A1T0 RZ, [R10+URZ+0x38850], RZ ;  /* 0x038850ff0aff79a7 */ /* 0x0003e2000810003f */
[----:B------:R-:W-:Y:S02]  /*103b0*/  VIADD R22, R22, 0xffffffff ;  /* 0xffffffff16167836 */ /* 0x000fe40000000000 */
[----:B------:R-:W-:Y:S01]  /*103c0*/  VIADD R9, R9, 0xffffffc0 ;  /* 0xffffffc009097836 */ /* 0x000fe20000000000 */
[----:B------:R-:W-:-:S04]  /*103d0*/  ISETP.NE.AND P0, PT, R8, 0x2, PT ;  /* 0x000000020800780c */ /* 0x000fc80003f05270 */
[----:B------:R-:W-:Y:S02]  /*103e0*/  SEL R8, R8, RZ, P0 ;  /* 0x000000ff08087207 */ /* 0x000fe40000000000 */
[----:B0-----:R-:W-:Y:S02]  /*103f0*/  SEL R2, RZ, 0x1, P0 ;  /* 0x00000001ff027807 */ /* 0x001fe40000000000 */
[----:B------:R-:W-:Y:S02]  /*10400*/  ISETP.GT.AND P0, PT, R22, UR45, PT ;  /* 0x0000002d16007c0c */ /* 0x000fe4000bf04270 */
[----:B------:R-:W-:-:S11]  /*10410*/  LOP3.LUT R21, R21, R2, RZ, 0x3c, !PT ;  /* 0x0000000215157212 */ /* 0x000fd600078e3cff */
[----:B-1----:R-:W-:Y:S05]  /*10420*/  @P0 BRA `(.L_x_3454) ;  /* 0xfffffff0008c0947 */ /* 0x002fea000383ffff */
.L_x_3439:
[----:B------:R-:W-:Y:S05]  /*10430*/  BSYNC B0 ;  /* 0x0000000000007941 */ /* 0x000fea0003800000 */
.L_x_3418:
[----:B------:R-:W0:Y:S01]  /*10440*/  S2R R3, SR_CgaCtaId ;  /* 0x0000000000037919 */ /* 0x000e220000008800 */
[----:B------:R-:W-:Y:S01]  /*10450*/  MOV R0, 0x400 ;  /* 0x0000040000007802 */ /* 0x000fe20000000f00 */
[----:B------:R-:W-:Y:S01]  /*10460*/  BSSY B0, `(.L_x_3455) ;  /* 0x0000005000007945 */ /* 0x000fe20003800000 */
[----:B------:R-:W-:Y:S02]  /*10470*/  SHF.L.U32 R4, R4, 0x1f, RZ ;  /* 0x0000001f04047819 */ /* 0x000fe400000006ff */
[----:B0-----:R-:W-:-:S04]  /*10480*/  LEA R5, R3, R0, 0x18 ;  /* 0x0000000003057211 */ /* 0x001fc800078ec0ff */
[----:B------:R-:W0:Y:S02]  /*10490*/  SYNCS.PHASECHK.TRANS64.TRYWAIT P0, [R5+URZ+0x38820], R4 ;  /* 0x03882004050075a7 */ /* 0x000e24000800017f */
[----:B0-----:R-:W-:Y:S05]  /*104a0*/  @!P0 BRA `(.L_x_3456) ;  /* 0x0000002c00648947 */ /* 0x001fea0003800000 */
.L_x_3534:
[----:B------:R-:W-:Y:S05]  /*104b0*/  BSYNC B0 ;  /* 0x0000000000007941 */ /* 0x000fea0003800000 */
.L_x_3455:
[----:B------:R-:W-:-:S03]  /*104c0*/  UMOV UR4, 0xffffffff ;  /* 0xffffffff00047882 */ /* 0x000fc60000000000 */
[----:B------:R-:W-:Y:S05]  /*104d0*/  BRA.DIV UR4, `(.L_x_3457) ;  /* 0x0000002e046c7947 */ /* 0x000fea000b800000 */
[----:B------:R-:W1:Y:S02]  /*104e0*/  S2R R0, SR_TID.X ;  /* 0x0000000000007919 */ /* 0x000e640000002100 */
[----:B-1----:R-:W-:-:S04]  /*104f0*/  SHF.R.U32.HI R0, RZ, 0x5, R0 ;  /* 0x00000005ff007819 */ /* 0x002fc80000011600 */
[----:B------:R-:W-:-:S05]  /*10500*/  LOP3.LUT R0, R0, 0x3, RZ, 0xc0, !PT ;  /* 0x0000000300007812 */ /* 0x000fca00078ec0ff */
[----:B------:R1:W3:Y:S02]  /*10510*/  SHFL.IDX PT, R14, R0, RZ, 0x1f ;  /* 0x00001fff000e7589 */ /* 0x0002e400000e0000 */
.L_x_3537:
[----:B---3--:R-:W-:-:S13]  /*10520*/  ISETP.NE.AND P0, PT, R14, RZ, PT ;  /* 0x000000ff0e00720c */ /* 0x008fda0003f05270 */
[----:B------:R-:W-:Y:S05]  /*10530*/  @P0 BRA `(.L_x_3378) ;  /* 0x0000000000900947 */ /* 0x000fea0003800000 */
[----:B------:R-:W-:-:S03]  /*10540*/  UMOV UR4, 0xffffffff ;  /* 0xffffffff00047882 */ /* 0x000fc60000000000 */
[----:B------:R-:W-:Y:S05]  /*10550*/  BRA.DIV UR4, `(.L_x_3458) ;  /* 0x0000002e04807947 */ /* 0x000fea000b800000 */
[----:B------:R-:W-:-:S13]  /*10560*/  ELECT P6, URZ, PT ;  /* 0x00000000003f782f */ /* 0x000fda00038c0000 */
.L_x_3540:
[----:B------:R-:W-:Y:S05]  /*10570*/  @!P6 BRA `(.L_x_3378) ;  /* 0x000000000080e947 */ /* 0x000fea0003800000 */
[----:B-1----:R-:W3:Y:S02]  /*10580*/  LDL R0, [R1] ;  /* 0x0000000001007983 */ /* 0x002ee40000100800 */
[----:B---3--:R-:W-:-:S13]  /*10590*/  R2UR UR4, R0 ;  /* 0x00000000000472ca */ /* 0x008fda00000e0000 */
[----:B------:R-:W-:-:S06]  /*105a0*/  ULOP3.LUT UR4, UR4, 0x2, URZ, 0xfc, !UPT ;  /* 0x0000000204047892 */ /* 0x000fcc000f8efc3f */
[----:B------:R-:W-:-:S05]  /*105b0*/  IMAD.U32 R0, RZ, RZ, UR4 ;  /* 0x00000004ff007e24 */ /* 0x000fca000f8e00ff */
[----:B------:R-:W-:-:S13]  /*105c0*/  ISETP.NE.AND P0, PT, R0, 0x3, PT ;  /* 0x000000030000780c */ /* 0x000fda0003f05270 */
[----:B------:R-:W-:Y:S05]  /*105d0*/  @!P0 BRA `(.L_x_3459) ;  /* 0x0000000000048947 */ /* 0x000fea0003800000 */
[----:B------:R-:W-:Y:S01]  /*105e0*/  BPT.TRAP 0x1 ;  /* 0x000000040000795c */ /* 0x000fe20000300000 */
.L_x_3459:
[C---:B------:R-:W-:Y:S01]  /*105f0*/  IMAD R3, R8.reuse, 0x8, R5 ;  /* 0x0000000808037824 */ /* 0x040fe200078e0205 */
[----:B------:R-:W-:Y:S01]  /*10600*/  SHF.L.U32 R2, R21, 0x1f, RZ ;  /* 0x0000001f15027819 */ /* 0x000fe200000006ff */
[----:B------:R-:W-:-:S03]  /*10610*/  VIADD R8, R8, 0x1 ;  /* 0x0000000108087836 */ /* 0x000fc60000000000 */
[----:B------:R-:W1:Y:S02]  /*10620*/  SYNCS.PHASECHK.TRANS64.TRYWAIT P1, [R3+URZ+0x38840], R2 ;  /* 0x03884002030075a7 */ /* 0x000e64000802017f */
[----:B------:R-:W-:-:S04]  /*10630*/  ISETP.NE.AND P2, PT, R8, 0x2, PT ;  /* 0x000000020800780c */ /* 0x000fc80003f45270 */
[----:B------:R-:W-:Y:S01]  /*10640*/  SEL R0, RZ, 0x1, P2 ;  /* 0x00000001ff007807 */ /* 0x000fe20001000000 */
[----:B-1----:R-:W-:Y:S08]  /*10650*/  @!P1 BRA `(.L_x_3460) ;  /* 0x0000002c00609947 */ /* 0x002ff00003800000 */
.L_x_3541:
[----:B------:R-:W-:Y:S02]  /*10660*/  SEL R8, R8, RZ, P2 ;  /* 0x000000ff08087207 */ /* 0x000fe40001000000 */
[----:B------:R-:W-:Y:S01]  /*10670*/  LOP3.LUT R0, R21, R0, RZ, 0x3c, !PT ;  /* 0x0000000015007212 */ /* 0x000fe200078e3cff */
[----:B------:R-:W-:Y:S06]  /*10680*/  @!P0 BRA `(.L_x_3461) ;  /* 0x0000000000048947 */ /* 0x000fec0003800000 */
[----:B------:R-:W-:Y:S01]  /*10690*/  BPT.TRAP 0x1 ;  /* 0x000000040000795c */ /* 0x000fe20000300000 */
.L_x_3461:
[----:B0-----:R-:W-:Y:S01]  /*106a0*/  IMAD R5, R8, 0x8, R5 ;  /* 0x0000000808057824 */ /* 0x001fe200078e0205 */
[----:B------:R-:W-:-:S04]  /*106b0*/  SHF.L.U32 R0, R0, 0x1f, RZ ;  /* 0x0000001f00007819 */ /* 0x000fc800000006ff */
[----:B------:R-:W0:Y:S02]  /*106c0*/  SYNCS.PHASECHK.TRANS64.TRYWAIT P1, [R5+URZ+0x38840], R0 ;  /* 0x03884000050075a7 */ /* 0x000e24000802017f */
[----:B0-----:R-:W-:Y:S05]  /*106d0*/  @!P1 BRA `(.L_x_3462) ;  /* 0x0000002c00549947 */ /* 0x001fea0003800000 */
.L_x_3542:
[----:B------:R-:W-:Y:S05]  /*106e0*/  @!P0 BRA `(.L_x_3463) ;  /* 0x0000000000048947 */ /* 0x000fea0003800000 */
[----:B------:R-:W-:Y:S01]  /*106f0*/  BPT.TRAP 0x1 ;  /* 0x000000040000795c */ /* 0x000fe20000300000 */
.L_x_3463:
[----:B------:R-:W3:Y:S02]  /*10700*/  SYNCS.PHASECHK.TRANS64.TRYWAIT P1, [R3+URZ+0x38860], R2 ;  /* 0x03886002030075a7 */ /* 0x000ee4000802017f */
[----:B---3--:R-:W-:Y:S05]  /*10710*/  @!P1 BRA `(.L_x_3464) ;  /* 0x0000002c00589947 */ /* 0x008fea0003800000 */
.L_x_3543:
[----:B------:R-:W-:Y:S05]  /*10720*/  @!P0 BRA `(.L_x_3465) ;  /* 0x0000000000048947 */ /* 0x000fea0003800000 */
[----:B------:R-:W-:Y:S01]  /*10730*/  BPT.TRAP 0x1 ;  /* 0x000000040000795c */ /* 0x000fe20000300000 */
.L_x_3465:
[----:B----4-:R4:W0:Y:S02]  /*10740*/  SYNCS.PHASECHK.TRANS64.TRYWAIT P0, [R5+URZ+0x38860], R0 ;  /* 0x03886000050075a7 */ /* 0x010824000800017f */
[----:B0-----:R-:W-:Y:S05]  /*10750*/  @!P0 NANOSLEEP.SYNCS 0x989680 ;  /* 0x009896800000895d */ /* 0x001fea0003900000 */
[----:B------:R-:W0:Y:S02]  /*10760*/  @!P0 SYNCS.PHASECHK.TRANS64 P0, [R5+URZ+0x38860], R0 ;  /* 0x03886000050085a7 */ /* 0x000e24000800007f */
[----:B0-----:R-:W-:Y:S05]  /*10770*/  @!P0 BRA `(.L_x_3465) ;  /* 0xfffffffc00f08947 */ /* 0x001fea000383ffff */
.L_x_3378:
[----:B------:R-:W-:Y:S05]  /*10780*/  BSYNC B6 ;  /* 0x0000000000067941 */ /* 0x000fea0003800000 */
.L_x_3375:
[----:B------:R-:W-:Y:S05]  /*10790*/  EXIT ;  /* 0x000000000000794d */ /* 0x000fea0003800000 */
.L_x_3388:
[----:B0-----:R0:W1:Y:S02]  /*107a0*/  SYNCS.PHASECHK.TRANS64.TRYWAIT P0, [R2+URZ+0x38800], R5 ;  /* 0x03880005020075a7 */ /* 0x001064000800017f */
[----:B-1----:R-:W-:Y:S05]  /*107b0*/  @!P0 NANOSLEEP.SYNCS 0x989680 ;  /* 0x009896800000895d */ /* 0x002fea0003900000 */
[----:B------:R-:W1:Y:S02]  /*107c0*/  @!P0 SYNCS.PHASECHK.TRANS64 P0, [R2+URZ+0x38800], R5 ;  /* 0x03880005020085a7 */ /* 0x000e64000800007f */
[----:B-1----:R-:W-:Y:S05]  /*107d0*/  @!P0 BRA `(.L_x_3388) ;  /* 0xfffffffc00f08947 */ /* 0x002fea000383ffff */
[----:B------:R-:W-:Y:S05]  /*107e0*/  BRA `(.L_x_3466) ;  /* 0xffffff2800f87947 */ /* 0x000fea000383ffff */
.L_x_3392:
[----:B--2---:R2:W3:Y:S02]  /*107f0*/  SYNCS.PHASECHK.TRANS64.TRYWAIT P1, [R2+URZ+0x38830], R5 ;  /* 0x03883005020075a7 */ /* 0x0044e4000802017f */
[----:B---3--:R-:W-:Y:S05]  /*10800*/  @!P1 NANOSLEEP.SYNCS 0x989680 ;  /* 0x009896800000995d */ /* 0x008fea0003900000 */
[----:B------:R-:W3:Y:S02]  /*10810*/  @!P1 SYNCS.PHASECHK.TRANS64 P1, [R2+URZ+0x38830], R5 ;  /* 0x03883005020095a7 */ /* 0x000ee4000802007f */
[----:B---3--:R-:W-:Y:S05]  /*10820*/  @!P1 BRA `(.L_x_3392) ;  /* 0xfffffffc00f09947 */ /* 0x008fea000383ffff */
[----:B------:R-:W-:Y:S05]  /*10830*/  BRA `(.L_x_3391) ;  /* 0xffffff2c00447947 */ /* 0x000fea000383ffff */
.L_x_3393:
[----:B---3--:R3:W4:Y:S02]  /*10840*/  SYNCS.PHASECHK.TRANS64.TRYWAIT P1, [R2+URZ+0x38810], R5 ;  /* 0x03881005020075a7 */ /* 0x008724000802017f */
[----:B----4-:R-:W-:Y:S05]  /*10850*/  @!P1 NANOSLEEP.SYNCS 0x989680 ;  /* 0x009896800000995d */ /* 0x010fea0003900000 */
[----:B------:R-:W4:Y:S02]  /*10860*/  @!P1 SYNCS.PHASECHK.TRANS64 P1, [R2+URZ+0x38810], R5 ;  /* 0x03881005020095a7 */ /* 0x000f24000802007f */
[----:B----4-:R-:W-:Y:S05]  /*10870*/  @!P1 BRA `(.L_x_3393) ;  /* 0xfffffffc00f09947 */ /* 0x010fea000383ffff */
[----:B------:R-:W-:Y:S05]  /*10880*/  BRA `(.L_x_3467) ;  /* 0xffffff3000347947 */ /* 0x000fea000383ffff */
.L_x_3397:
[----:B------:R0:W0:Y:S02]  /*10890*/  SYNCS.PHASECHK.TRANS64.TRYWAIT P1, [R2+URZ+0x38850], R5 ;  /* 0x03885005020075a7 */ /* 0x000024000802017f */
[----:B0-----:R-:W-:Y:S05]  /*108a0*/  @!P1 NANOSLEEP.SYNCS 0x989680 ;  /* 0x009896800000995d */ /* 0x001fea0003900000 */
[----:B------:R-:W0:Y:S02]  /*108b0*/  @!P1 SYNCS.PHASECHK.TRANS64 P1, [R2+URZ+0x38850], R5 ;  /* 0x03885005020095a7 */ /* 0x000e24000802007f */
[----:B0-----:R-:W-:Y:S05]  /*108c0*/  @!P1 BRA `(.L_x_3397) ;  /* 0xfffffffc00f09947 */ /* 0x001fea000383ffff */
[----:B------:R-:W-:Y:S05]  /*108d0*/  BRA `(.L_x_3396) ;  /* 0xffffff3000607947 */ /* 0x000fea000383ffff */
.L_x_3404:
[----:B-1----:R1:W2:Y:S02]  /*108e0*/  SYNCS.PHASECHK.TRANS64.TRYWAIT P2, [R196+URZ+0x38830], R201 ;  /* 0x038830c9c40075a7 */ /* 0x0022a4000804017f */
[----:B--2---:R-:W-:Y:S05]  /*108f0*/  @!P2 NANOSLEEP.SYNCS 0x989680 ;  /* 0x009896800000a95d */ /* 0x004fea0003900000 */
[----:B------:R-:W2:Y:S02]  /*10900*/  @!P2 SYNCS.PHASECHK.TRANS64 P2, [R196+URZ+0x38830], R201 ;  /* 0x038830c9c400a5a7 */ /* 0x000ea4000804007f */
[----:B--2---:R-:W-:Y:S05]  /*10910*/  @!P2 BRA `(.L_x_3404) ;  /* 0xfffffffc00f0a947 */ /* 0x004fea000383ffff */
[----:B------:R-:W-:Y:S05]  /*10920*/  BRA `(.L_x_3403) ;  /* 0xffffff5800907947 */ /* 0x000fea000383ffff */
.L_x_3408:
[----:B---3--:R3:W4:Y:S02]  /*10930*/  SYNCS.PHASECHK.TRANS64.TRYWAIT P2, [R196+URZ+0x38850], R201 ;  /* 0x038850c9c40075a7 */ /* 0x008724000804017f */
[----:B----4-:R-:W-:Y:S05]  /*10940*/  @!P2 NANOSLEEP.SYNCS 0x989680 ;  /* 0x009896800000a95d */ /* 0x010fea0003900000 */
[----:B------:R-:W4:Y:S02]  /*10950*/  @!P2 SYNCS.PHASECHK.TRANS64 P2, [R196+URZ+0x38850], R201 ;  /* 0x038850c9c400a5a7 */ /* 0x000f24000804007f */
[----:B----4-:R-:W-:Y:S05]  /*10960*/  @!P2 BRA `(.L_x_3408) ;  /* 0xfffffffc00f0a947 */ /* 0x010fea000383ffff */
[----:B------:R-:W-:Y:S05]  /*10970*/  BRA `(.L_x_3407) ;  /* 0xffffff5c005c7947 */ /* 0x000fea000383ffff */
.L_x_3423:
[----:B------:R-:W-:Y:S02]  /*10980*/  IMAD.MOV.U32 R13, RZ, RZ, R17 ;  /* 0x000000ffff0d7224 */ /* 0x000fe400078e0011 */
[----:B------:R-:W-:Y:S02]  /*10990*/  IMAD.MOV.U32 R12, RZ, RZ, RZ ;  /* 0x000000ffff0c7224 */ /* 0x000fe400078e00ff */
[----:B------:R-:W-:Y:S02]  /*109a0*/  IMAD.MOV.U32 R11, RZ, RZ, 0x1f ;  /* 0x0000001fff0b7424 */ /* 0x000fe400078e00ff */
[----:B------:R-:W-:-:S07]  /*109b0*/  IMAD.MOV.U32 R15, RZ, RZ, -0x1 ;  /* 0xffffffffff0f7424 */ /* 0x000fce00078e00ff */
[----:B------:R-:W-:Y:S05]  /*109c0*/  WARPSYNC.COLLECTIVE R15, `(.L_x_3468) ;  /* 0x000000000f087348 */ /* 0x000fea0003c00000 */
[----:B------:R0:W1:Y:S02]  /*109d0*/  SHFL.IDX P6, R14, R13, R12, R11 ;  /* 0x0000000c0d0e7389 */ /* 0x00006400000c000b */
[----:B01----:R-:W-:Y:S01]  /*109e0*/  ENDCOLLECTIVE ;  /* 0x000000000000791b */ /* 0x003fe20003800000 */
.L_x_3468:
[----:B------:R-:W-:Y:S05]  /*109f0*/  BRA `(.L_x_3469) ;  /* 0xffffffc400d07947 */ /* 0x000fea000383ffff */
.L_x_3425:
[----:B0-----:R-:W-:-:S04]  /*10a00*/  MOV R3, UR42 ;  /* 0x0000002a00037c02 */ /* 0x001fc80008000f00 */
[----:B------:R0:W1:Y:S03]  /*10a10*/  SYNCS.PHASECHK.TRANS64.TRYWAIT P0, [R3+URZ+0x38840], R0 ;  /* 0x03884000030075a7 */ /* 0x000066000800017f */
[----:B-1----:R-:W-:Y:S05]  /*10a20*/  @!P0 NANOSLEEP.SYNCS 0x989680 ;  /* 0x009896800000895d */ /* 0x002fea0003900000 */
[----:B------:R-:W1:Y:S02]  /*10a30*/  @!P0 SYNCS.PHASECHK.TRANS64 P0, [R3+URZ+0x38840], R0 ;  /* 0x03884000030085a7 */ /* 0x000e64000800007f */
[----:B-1----:R-:W-:Y:S05]  /*10a40*/  @!P0 BRA `(.L_x_3425) ;  /* 0xfffffffc00ec8947 */ /* 0x002fea000383ffff */
[----:B------:R-:W-:Y:S05]  /*10a50*/  BRA `(.L_x_3470) ;  /* 0xffffffc800087947 */ /* 0x000fea000383ffff */
.L_x_3426:
        /* <DEDUP_REMOVED lines=8> */
.L_x_3472:
[----:B------:R-:W-:Y:S05]  /*10ae0*/  BSYNC B0 ;  /* 0x0000000000007941 */ /* 0x000fea0003800000 */
.L_x_3471:
        /* <DEDUP_REMOVED lines=9> */
.L_x_3473:
[----:B------:R-:W-:Y:S02]  /*10b80*/  IMAD.MOV.U32 R13, RZ, RZ, R4 ;  /* 0x000000ffff0d7224 */ /* 0x000fe400078e0004 */
[----:B------:R-:W-:Y:S01]  /*10b90*/  IMAD.MOV.U32 R12, RZ, RZ, 0x1 ;  /* 0x00000001ff0c7424 */ /* 0x000fe200078e00ff */
[----:B------:R-:W-:-:S05]  /*10ba0*/  @P0 LEA R14, P1, R22, R14, 0x1 ;  /* 0x0000000e160e0211 */ /* 0x000fca00078208ff */
[----:B------:R-:W-:Y:S02]  /*10bb0*/  @P0 IMAD.X R3, RZ, RZ, R2, P1 ;  /* 0x000000ffff030224 */ /* 0x000fe400008e0602 */
[----:B------:R-:W-:-:S07]  /*10bc0*/  @P0 IMAD.MOV.U32 R2, RZ, RZ, R14 ;  /* 0x000000ffff020224 */ /* 0x000fce00078e000e */
[----:B------:R-:W-:Y:S05]  /*10bd0*/  WARPSYNC.COLLECTIVE R15, `(.L_x_3474) ;  /* 0x000000000f087348 */ /* 0x000fea0003c00000 */
[----:B------:R0:W1:Y:S02]  /*10be0*/  SHFL.IDX P6, R14, R13, R12, R11 ;  /* 0x0000000c0d0e7389 */ /* 0x00006400000c000b */
[----:B01----:R-:W-:Y:S01]  /*10bf0*/  ENDCOLLECTIVE ;  /* 0x000000000000791b */ /* 0x003fe20003800000 */
.L_x_3474:
[----:B------:R-:W-:Y:S01]  /*10c00*/  @!PT LDS RZ, [RZ] ;  /* 0x00000000fffff984 */ /* 0x000fe20000000800 */
[----:B------:R-:W-:Y:S01]  /*10c10*/  @!PT LDS RZ, [RZ] ;  /* 0x00000000fffff984 */ /* 0x000fe20000000800 */
[----:B------:R-:W-:Y:S01]  /*10c20*/  @!PT LDS RZ, [RZ] ;  /* 0x00000000fffff984 */ /* 0x000fe20000000800 */
[----:B------:R0:W-:Y:S01]  /*10c30*/  @P0 LDGSTS.E.BYPASS.LTC128B.128 [R7+0x22400], desc[UR36][R2.64], !P2 ;  /* 0x2240000002070fae */ /* 0x0001e2000d101d64 */
[----:B------:R-:W-:Y:S01]  /*10c40*/  ISETP.GE.AND P0, PT, R18, 0x11, PT ;  /* 0x000000111200780c */ /* 0x000fe20003f06270 */
[----:B------:R-:W-:-:S12]  /*10c50*/  IMAD.MOV.U32 R13, RZ, RZ, R0 ;  /* 0x000000ffff0d7224 */ /* 0x000fd800078e0000 */
[----:B------:R-:W-:Y:S01]  /*10c60*/  @P0 LEA R9, R24, UR42, 0x1 ;  /* 0x0000002a18090c11 */ /* 0x000fe2000f8e08ff */
[----:B0-----:R-:W-:-:S07]  /*10c70*/  IMAD.MOV.U32 R5, RZ, RZ, R14 ;  /* 0x000000ffff057224 */ /* 0x001fce00078e000e */
[----:B------:R-:W-:Y:S05]  /*10c80*/  WARPSYNC.COLLECTIVE R15, `(.L_x_3475) ;  /* 0x000000000f087348 */ /* 0x000fea0003c00000 */
[----:B------:R0:W1:Y:S02]  /*10c90*/  SHFL.IDX P6, R14, R13, R12, R11 ;  /* 0x0000000c0d0e7389 */ /* 0x00006400000c000b */
[----:B01----:R-:W-:Y:S01]  /*10ca0*/  ENDCOLLECTIVE ;  /* 0x000000000000791b */ /* 0x003fe20003800000 */
.L_x_3475:
[----:B------:R-:W-:Y:S01]  /*10cb0*/  MOV R13, R4 ;  /* 0x00000004000d7202 */ /* 0x000fe20000000f00 */
[----:B------:R-:W-:Y:S01]  /*10cc0*/  IMAD.MOV.U32 R12, RZ, RZ, 0x2 ;  /* 0x00000002ff0c7424 */ /* 0x000fe200078e00ff */
[----:B------:R-:W-:-:S13]  /*10cd0*/  @P0 LEA R2, P1, R22, R14, 0x1 ;  /* 0x0000000e16020211 */ /* 0x000fda00078208ff */
[----:B------:R-:W-:Y:S05]  /*10ce0*/  WARPSYNC.COLLECTIVE R15, `(.L_x_3476) ;  /* 0x000000000f087348 */ /* 0x000fea0003c00000 */
[----:B------:R0:W1:Y:S02]  /*10cf0*/  SHFL.IDX P6, R14, R13, R12, R11 ;  /* 0x0000000c0d0e7389 */ /* 0x00006400000c000b */
[----:B01----:R-:W-:Y:S01]  /*10d00*/  ENDCOLLECTIVE ;  /* 0x000000000000791b */ /* 0x003fe20003800000 */
.L_x_3476:
[----:B------:R-:W-:-:S05]  /*10d10*/  @P0 IMAD.X R3, RZ, RZ, R5, P1 ;  /* 0x000000ffff030224 */ /* 0x000fca00008e0605 */
[----:B------:R-:W-:Y:S01]  /*10d20*/  @!PT LDS RZ, [RZ] ;  /* 0x00000000fffff984 */ /* 0x000fe20000000800 */
[----:B------:R-:W-:Y:S01]  /*10d30*/  @!PT LDS RZ, [RZ] ;  /* 0x00000000fffff984 */ /* 0x000fe20000000800 */
[----:B------:R-:W-:Y:S01]  /*10d40*/  @!PT LDS RZ, [RZ] ;  /* 0x00000000fffff984 */ /* 0x000fe20000000800 */
[----:B------:R0:W-:Y:S01]  /*10d50*/  @P0 LDGSTS.E.BYPASS.LTC128B.128 [R9+0x22c00], desc[UR36][R2.64], !P2 ;  /* 0x22c0000002090fae */ /* 0x0001e2000d101d64 */
[----:B------:R-:W-:Y:S01]  /*10d60*/  ISETP.GE.AND P0, PT, R18, 0x21, PT ;  /* 0x000000211200780c */ /* 0x000fe20003f06270 */
[----:B------:R-:W-:Y:S02]  /*10d70*/  IMAD.MOV.U32 R13, RZ, RZ, R0 ;  /* 0x000000ffff0d7224 */ /* 0x000fe400078e0000 */
[----:B------:R-:W-:-:S10]  /*10d80*/  IMAD.MOV.U32 R5, RZ, RZ, R14 ;  /* 0x000000ffff057224 */ /* 0x000fd400078e000e */
[----:B0-----:R-:W-:Y:S05]  /*10d90*/  WARPSYNC.COLLECTIVE R15, `(.L_x_3477) ;  /* 0x000000000f087348 */ /* 0x001fea0003c00000 */
[----:B------:R1:W2:Y:S02]  /*10da0*/  SHFL.IDX P6, R14, R13, R12, R11 ;  /* 0x0000000c0d0e7389 */ /* 0x0002a400000c000b */
[----:B012---:R-:W-:Y:S01]  /*10db0*/  ENDCOLLECTIVE ;  /* 0x000000000000791b */ /* 0x007fe20003800000 */
.L_x_3477:
[----:B------:R-:W-:Y:S02]  /*10dc0*/  IMAD.MOV.U32 R13, RZ, RZ, R4 ;  /* 0x000000ffff0d7224 */ /* 0x000fe400078e0004 */
[----:B------:R-:W-:Y:S01]  /*10dd0*/  IMAD.MOV.U32 R12, RZ, RZ, 0x3 ;  /* 0x00000003ff0c7424 */ /* 0x000fe200078e00ff */
[----:B------:R-:W-:-:S13]  /*10de0*/  @P0 LEA R2, P1, R22, R14, 0x1 ;  /* 0x0000000e16020211 */ /* 0x000fda00078208ff */
[----:B------:R-:W-:Y:S05]  /*10df0*/  WARPSYNC.COLLECTIVE R15, `(.L_x_3478) ;  /* 0x000000000f087348 */ /* 0x000fea0003c00000 */
[----:B------:R0:W1:Y:S02]  /*10e00*/  SHFL.IDX P6, R14, R13, R12, R11 ;  /* 0x0000000c0d0e7389 */ /* 0x00006400000c000b */
[----:B01----:R-:W-:Y:S01]  /*10e10*/  ENDCOLLECTIVE ;  /* 0x000000000000791b */ /* 0x003fe20003800000 */
.L_x_3478:
[----:B------:R-:W-:Y:S01]  /*10e20*/  @P0 IMAD.X R3, RZ, RZ, R5, P1 ;  /* 0x000000ffff030224 */ /* 0x000fe200008e0605 */
[----:B------:R-:W-:-:S05]  /*10e30*/  @P0 LEA R5, R24, UR42, 0x1 ;  /* 0x0000002a18050c11 */ /* 0x000fca000f8e08ff */
        /* <DEDUP_REMOVED lines=9> */
.L_x_3479:
[----:B------:R-:W-:Y:S05]  /*10ed0*/  BRA `(.L_x_3480) ;  /* 0xffffffc400d07947 */ /* 0x000fea000383ffff */
.L_x_3429:
[----:B------:R-:W-:Y:S01]  /*10ee0*/  IMAD.MOV.U32 R13, RZ, RZ, R4 ;  /* 0x000000ffff0d7224 */ /* 0x000fe200078e0004 */
[----:B------:R-:W-:Y:S01]  /*10ef0*/  LOP3.LUT R16, R16, 0xfffffeff, RZ, 0xc0, !PT ;  /* 0xfffffeff10107812 */ /* 0x000fe200078ec0ff */
[----:B------:R-:W-:Y:S02]  /*10f00*/  IMAD.MOV.U32 R12, RZ, RZ, RZ ;  /* 0x000000ffff0c7224 */ /* 0x000fe400078e00ff */
[----:B------:R-:W-:Y:S02]  /*10f10*/  IMAD.MOV.U32 R11, RZ, RZ, 0x181f ;  /* 0x0000181fff0b7424 */ /* 0x000fe400078e00ff */
[----:B------:R-:W-:Y:S02]  /*10f20*/  IMAD.MOV.U32 R15, RZ, RZ, -0x1 ;  /* 0xffffffffff0f7424 */ /* 0x000fe400078e00ff */
[----:B------:R-:W-:-:S07]  /*10f30*/  IMAD R6, R20, 0x40, R21 ;  /* 0x0000004014067824 */ /* 0x000fce00078e0215 */
[----:B------:R-:W-:Y:S05]  /*10f40*/  WARPSYNC.COLLECTIVE R15, `(.L_x_3481) ;  /* 0x000000000f087348 */ /* 0x000fea0003c00000 */
[----:B------:R0:W1:Y:S02]  /*10f50*/  SHFL.IDX P6, R14, R13, R12, R11 ;  /* 0x0000000c0d0e7389 */ /* 0x00006400000c000b */
[----:B01----:R-:W-:Y:S01]  /*10f60*/  ENDCOLLECTIVE ;  /* 0x000000000000791b */ /* 0x003fe20003800000 */
.L_x_3481:
[----:B------:R-:W-:Y:S01]  /*10f70*/  IADD3 R10, R6, 0x10, RZ ;  /* 0x00000010060a7810 */ /* 0x000fe20007ffe0ff */
[----:B------:R-:W-:Y:S02]  /*10f80*/  IMAD.MOV.U32 R13, RZ, RZ, R0 ;  /* 0x000000ffff0d7224 */ /* 0x000fe400078e0000 */
[----:B------:R-:W-:-:S07]  /*10f90*/  IMAD.MOV.U32 R2, RZ, RZ, R14 ;  /* 0x000000ffff027224 */ /* 0x000fce00078e000e */
[----:B------:R-:W-:Y:S05]  /*10fa0*/  WARPSYNC.COLLECTIVE R15, `(.L_x_3482) ;  /* 0x000000000f087348 */ /* 0x000fea0003c00000 */
[----:B------:R0:W1:Y:S02]  /*10fb0*/  SHFL.IDX P6, R14, R13, R12, R11 ;  /* 0x0000000c0d0e7389 */ /* 0x00006400000c000b */
[----:B01----:R-:W-:Y:S01]  /*10fc0*/  ENDCOLLECTIVE ;  /* 0x000000000000791b */ /* 0x003fe20003800000 */
.L_x_3482:
[----:B------:R-:W-:Y:S02]  /*10fd0*/  ULDC UR4, c[0x0][0x288] ;  /* 0x0000a20000047ab9 */ /* 0x000fe40000000800 */
[----:B------:R-:W-:-:S05]  /*10fe0*/  IMAD R5, R8, UR4, RZ ;  /* 0x0000000408057c24 */ /* 0x000fca000f8e02ff */
[----:B------:R-:W-:Y:S01]  /*10ff0*/  ISETP.GE.AND P2, PT, R6, R5, PT ;  /* 0x000000050600720c */ /* 0x000fe20003f46270 */
[----:B------:R-:W-:Y:S02]  /*11000*/  IMAD.MOV.U32 R13, RZ, RZ, R4 ;  /* 0x000000ffff0d7224 */ /* 0x000fe400078e0004 */
[----:B------:R-:W-:-:S10]  /*11010*/  IMAD.MOV.U32 R12, RZ, RZ, 0x1 ;  /* 0x00000001ff0c7424 */ /* 0x000fd400078e00ff */
[----:B------:R-:W-:Y:S02]  /*11020*/  @!P2 LEA R8, R24, UR42, 0x1 ;  /* 0x0000002a1808ac11 */ /* 0x000fe4000f8e08ff */
[----:B------:R-:W-:Y:S02]  /*11030*/  @P2 LOP3.LUT R16, R16, 0x100, RZ, 0xfc, !PT ;  /* 0x0000010010102812 */ /* 0x000fe400078efcff */
[----:B------:R-:W-:-:S13]  /*11040*/  @!P2 LEA R3, P1, R22, R14, 0x1 ;  /* 0x0000000e1603a211 */ /* 0x000fda00078208ff */
[----:B------:R-:W-:Y:S05]  /*11050*/  WARPSYNC.COLLECTIVE R15, `(.L_x_3483) ;  /* 0x000000000f087348 */ /* 0x000fea0003c00000 */
[----:B------:R0:W1:Y:S02]  /*11060*/  SHFL.IDX P6, R14, R13, R12, R11 ;  /* 0x0000000c0d0e7389 */ /* 0x00006400000c000b */
[----:B01----:R-:W-:Y:S01]  /*11070*/  ENDCOLLECTIVE ;  /* 0x000000000000791b */ /* 0x003fe20003800000 */
.L_x_3483:
[----:B------:R-:W-:Y:S01]  /*11080*/  LOP3.LUT R16, R16, 0xffffff7f, RZ, 0xc0, !PT ;  /* 0xffffff7f10107812 */ /* 0x000fe200078ec0ff */
[----:B------:R-:W-:-:S05]  /*11090*/  @!P2 IMAD.X R2, RZ, RZ, R2, P1 ;  /* 0x000000ffff02a224 */ /* 0x000fca00008e0602 */
[----:B------:R-:W-:-:S04]  /*110a0*/  @!P2 LOP3.LUT R3, R3, R2, RZ, 0x3c, !PT ;  /* 0x000000020303a212 */ /* 0x000fc800078e3cff */
[----:B------:R-:W-:Y:S01]  /*110b0*/  @!P2 LOP3.LUT R2, R3, R2, RZ, 0x3c, !PT ;  /* 0x000000020302a212 */ /* 0x000fe200078e3cff */
[----:B------:R-:W-:-:S03]  /*110c0*/  IMAD.MOV.U32 R13, RZ, RZ, R0 ;  /* 0x000000ffff0d7224 */ /* 0x000fc600078e0000 */
[----:B------:R-:W-:-:S05]  /*110d0*/  @!P2 LOP3.LUT R3, R3, R2, RZ, 0x3c, !PT ;  /* 0x000000020303a212 */ /* 0x000fca00078e3cff */
[----:B------:R-:W-:Y:S01]  /*110e0*/  @!PT LDS RZ, [RZ] ;  /* 0x00000000fffff984 */ /* 0x000fe20000000800 */
[----:B------:R-:W-:Y:S01]  /*110f0*/  @!PT LDS RZ, [RZ] ;  /* 0x00000000fffff984 */ /* 0x000fe20000000800 */
[----:B------:R-:W-:Y:S01]  /*11100*/  @!PT LDS RZ, [RZ] ;  /* 0x00000000fffff984 */ /* 0x000fe20000000800 */
[----:B------:R0:W-:Y:S01]  /*11110*/  @!P2 LDGSTS.E.BYPASS.LTC128B.128 [R8+0x20400], desc[UR36][R2.64], !P0 ;  /* 0x204000000208afae */ /* 0x0001e2000c101d64 */
[----:B------:R-:W-:Y:S01]  /*11120*/  ISETP.GE.AND P2, PT, R10, R5, PT ;  /* 0x000000050a00720c */ /* 0x000fe20003f46270 */
[----:B------:R-:W-:-:S12]  /*11130*/  IMAD.MOV.U32 R9, RZ, RZ, R14 ;  /* 0x000000ffff097224 */ /* 0x000fd800078e000e */
[----:B0-----:R-:W-:Y:S05]  /*11140*/  WARPSYNC.COLLECTIVE R15, `(.L_x_3484) ;  /* 0x000000000f087348 */ /* 0x001fea0003c00000 */
[----:B------:R1:W2:Y:S02]  /*11150*/  SHFL.IDX P6, R14, R13, R12, R11 ;  /* 0x0000000c0d0e7389 */ /* 0x0002a400000c000b */
[----:B012---:R-:W-:Y:S01]  /*11160*/  ENDCOLLECTIVE ;  /* 0x000000000000791b */ /* 0x007fe20003800000 */
.L_x_3484:
[----:B------:R-:W-:Y:S01]  /*11170*/  VIADD R8, R6, 0x20 ;  /* 0x0000002006087836 */ /* 0x000fe20000000000 */
[----:B------:R-:W-:Y:S02]  /*11180*/  @!P2 LEA R10, R24, UR42, 0x1 ;  /* 0x0000002a180aac11 */ /* 0x000fe4000f8e08ff */
[----:B------:R-:W-:Y:S01]  /*11190*/  @P2 LOP3.LUT R16, R16, 0x80, RZ, 0xfc, !PT ;  /* 0x0000008010102812 */ /* 0x000fe200078efcff */
[----:B------:R-:W-:-:S03]  /*111a0*/  IMAD.MOV.U32 R13, RZ, RZ, R4 ;  /* 0x000000ffff0d7224 */ /* 0x000fc600078e0004 */
[----:B------:R-:W-:Y:S01]  /*111b0*/  LOP3.LUT R16, R16, 0xffffffbf, RZ, 0xc0, !PT ;  /* 0xffffffbf10107812 */ /* 0x000fe200078ec0ff */
[----:B------:R-:W-:Y:S02]  /*111c0*/  IMAD.MOV.U32 R12, RZ, RZ, 0x2 ;  /* 0x00000002ff0c7424 */ /* 0x000fe400078e00ff */
[----:B------:R-:W-:-:S07]  /*111d0*/  IMAD.MOV.U32 R7, RZ, RZ, R14 ;  /* 0x000000ffff077224 */ /* 0x000fce00078e000e */
[----:B------:R-:W-:Y:S05]  /*111e0*/  WARPSYNC.COLLECTIVE R15, `(.L_x_3485) ;  /* 0x000000000f087348 */ /* 0x000fea0003c00000 */
[----:B------:R0:W1:Y:S02]  /*111f0*/  SHFL.IDX P6, R14, R13, R12, R11 ;  /* 0x0000000c0d0e7389 */ /* 0x00006400000c000b */
[----:B01----:R-:W-:Y:S01]  /*11200*/  ENDCOLLECTIVE ;  /* 0x000000000000791b */ /* 0x003fe20003800000 */
.L_x_3485:
        /* <DEDUP_REMOVED lines=8> */
[----:B------:R0:W-:Y:S01]  /*11290*/  @!P2 LDGSTS.E.BYPASS.LTC128B.128 [R10+0x20c00], desc[UR36][R2.64], !P0 ;  /* 0x20c00000020aafae */ /* 0x0001e2000c101d64 */
[----:B------:R-:W-:Y:S01]  /*112a0*/  ISETP.GE.AND P2, PT, R8, R5, PT ;  /* 0x000000050800720c */ /* 0x000fe20003f46270 */
[----:B0-----:R-:W-:-:S12]  /*112b0*/  IMAD.MOV.U32 R2, RZ, RZ, R14 ;  /* 0x000000ffff027224 */ /* 0x001fd800078e000e */
[----:B------:R-:W-:Y:S05]  /*112c0*/  WARPSYNC.COLLECTIVE R15, `(.L_x_3486) ;  /* 0x000000000f087348 */ /* 0x000fea0003c00000 */
[----:B------:R0:W1:Y:S02]  /*112d0*/  SHFL.IDX P6, R14, R13, R12, R11 ;  /* 0x0000000c0d0e7389 */ /* 0x00006400000c000b */
[----:B01----:R-:W-:Y:S01]  /*112e0*/  ENDCOLLECTIVE ;  /* 0x000000000000791b */ /* 0x003fe20003800000 */
.L_x_3486:
[----:B------:R-:W-:Y:S02]  /*112f0*/  @!P2 LEA R7, R24, UR42, 0x1 ;  /* 0x0000002a1807ac11 */ /* 0x000fe4000f8e08ff */
[----:B------:R-:W-:Y:S01]  /*11300*/  @P2 LOP3.LUT R16, R16, 0x40, RZ, 0xfc, !PT ;  /* 0x0000004010102812 */ /* 0x000fe200078efcff */
[----:B------:R-:W-:Y:S02]  /*11310*/  IMAD.MOV.U32 R13, RZ, RZ, R4 ;  /* 0x000000ffff0d7224 */ /* 0x000fe400078e0004 */
[----:B------:R-:W-:Y:S02]  /*11320*/  IMAD.MOV.U32 R12, RZ, RZ, 0x3 ;  /* 0x00000003ff0c7424 */ /* 0x000fe400078e00ff */
[----:B------:R-:W-:-:S05]  /*11330*/  IMAD.MOV.U32 R8, RZ, RZ, R14 ;  /* 0x000000ffff087224 */ /* 0x000fca00078e000e */
[----:B------:R-:W-:-:S05]  /*11340*/  @!P2 LEA R8, P1, R22, R8, 0x1 ;  /* 0x000000081608a211 */ /* 0x000fca00078208ff */
[----:B------:R-:W-:Y:S02]  /*11350*/  @!P2 IMAD.X R11, RZ, RZ, R2, P1 ;  /* 0x000000ffff0ba224 */ /* 0x000fe400008e0602 */
[----:B------:R-:W-:-:S03]  /*11360*/  @!P2 IMAD.MOV.U32 R2, RZ, RZ, R8 ;  /* 0x000000ffff02a224 */ /* 0x000fc600078e0008 */
[----:B------:R-:W-:Y:S01]  /*11370*/  @!P2 MOV R3, R11 ;  /* 0x0000000b0003a202 */ /* 0x000fe20000000f00 */
[----:B------:R-:W-:-:S04]  /*11380*/  IMAD.MOV.U32 R11, RZ, RZ, 0x181f ;  /* 0x0000181fff0b7424 */ /* 0x000fc800078e00ff */
[----:B------:R-:W-:Y:S01]  /*11390*/  @!PT LDS RZ, [RZ] ;  /* 0x00000000fffff984 */ /* 0x000fe20000000800 */
[----:B------:R-:W-:Y:S01]  /*113a0*/  @!PT LDS RZ, [RZ] ;  /* 0x00000000fffff984 */ /* 0x000fe20000000800 */
[----:B------:R-:W-:Y:S01]  /*113b0*/  @!PT LDS RZ, [RZ] ;  /* 0x00000000fffff984 */ /* 0x000fe20000000800 */
[----:B------:R0:W-:Y:S03]  /*113c0*/  @!P2 LDGSTS.E.BYPASS.LTC128B.128 [R7+0x21400], desc[UR36][R2.64], !P0 ;  /* 0x214000000207afae */ /* 0x0001e6000c101d64 */
[----:B0-----:R-:W-:Y:S05]  /*113d0*/  WARPSYNC.COLLECTIVE R15, `(.L_x_3487) ;  /* 0x000000000f087348 */ /* 0x001fea0003c00000 */
[----:B------:R1:W2:Y:S02]  /*113e0*/  SHFL.IDX P6, R14, R13, R12, R11 ;  /* 0x0000000c0d0e7389 */ /* 0x0002a400000c000b */
[----:B012---:R-:W-:Y:S01]  /*113f0*/  ENDCOLLECTIVE ;  /* 0x000000000000791b */ /* 0x007fe20003800000 */
.L_x_3487:
[----:B------:R-:W-:Y:S02]  /*11400*/  IMAD.MOV.U32 R13, RZ, RZ, R0 ;  /* 0x000000ffff0d7224 */ /* 0x000fe400078e0000 */
[----:B------:R-:W-:-:S07]  /*11410*/  IMAD.MOV.U32 R4, RZ, RZ, R14 ;  /* 0x000000ffff047224 */ /* 0x000fce00078e000e */
[----:B------:R-:W-:Y:S05]  /*11420*/  WARPSYNC.COLLECTIVE R15, `(.L_x_3488) ;  /* 0x000000000f087348 */ /* 0x000fea0003c00000 */
[----:B------:R0:W1:Y:S02]  /*11430*/  SHFL.IDX P6, R14, R13, R12, R11 ;  /* 0x0000000c0d0e7389 */ /* 0x00006400000c000b */
[----:B01----:R-:W-:Y:S01]  /*11440*/  ENDCOLLECTIVE ;  /* 0x000000000000791b */ /* 0x003fe20003800000 */
.L_x_3488:
[----:B------:R-:W-:Y:S05]  /*11450*/  BRA `(.L_x_3489) ;  /* 0xffffffc8007c7947 */ /* 0x000fea000383ffff */
.L_x_3431:
        /* <DEDUP_REMOVED lines=8> */
.L_x_3491:
[----:B------:R-:W-:Y:S05]  /*114e0*/  BSYNC B0 ;  /* 0x0000000000007941 */ /* 0x000fea0003800000 */
.L_x_3490:
[----:B------:R-:W-:Y:S01]  /*114f0*/  IMAD.MOV.U32 R13, RZ, RZ, R0 ;  /* 0x000000ffff0d7224 */ /* 0x000fe200078e0000 */
[----:B------:R-:W-:Y:S01]  /*11500*/  P2R R3, PR, RZ, 0x4 ;  /* 0x00000004ff037803 */ /* 0x000fe20000000000 */
[----:B------:R-:W-:Y:S01]  /*11510*/  IMAD.MOV.U32 R12, RZ, RZ, RZ ;  /* 0x000000ffff0c7224 */ /* 0x000fe200078e00ff */
[C---:B------:R-:W-:Y:S01]  /*11520*/  LOP3.LUT P2, RZ, R16.reuse, 0x100, RZ, 0xc0, !PT ;  /* 0x0000010010ff7812 */ /* 0x040fe2000784c0ff */
[----:B------:R-:W-:Y:S01]  /*11530*/  IMAD.MOV.U32 R11, RZ, RZ, 0x181f ;  /* 0x0000181fff0b7424 */ /* 0x000fe200078e00ff */
[----:B------:R-:W-:Y:S01]  /*11540*/  P2R R8, PR, RZ, 0x2 ;  /* 0x00000002ff087803 */ /* 0x000fe20000000000 */
[----:B------:R-:W-:Y:S01]  /*11550*/  IMAD.MOV.U32 R15, RZ, RZ, -0x1 ;  /* 0xffffffffff0f7424 */ /* 0x000fe200078e00ff */
[----:B------:R-:W-:Y:S01]  /*11560*/  LOP3.LUT P1, RZ, R16, 0x800, RZ, 0xc0, !PT ;  /* 0x0000080010ff7812 */ /* 0x000fe2000782c0ff */
[----:B------:R-:W-:Y:S01]  /*11570*/  IMAD.MOV.U32 R2, RZ, RZ, R14 ;  /* 0x000000ffff027224 */ /* 0x000fe200078e000e */
[----:B------:R-:W-:-:S11]  /*11580*/  P2R R10, PR, RZ, 0x8 ;  /* 0x00000008ff0a7803 */ /* 0x000fd60000000000 */
[----:B------:R-:W-:Y:S05]  /*11590*/  WARPSYNC.COLLECTIVE R15, `(.L_x_3492) ;  /* 0x000000000f087348 */ /* 0x000fea0003c00000 */
[----:B------:R0:W1:Y:S02]  /*115a0*/  SHFL.IDX P6, R14, R13, R12, R11 ;  /* 0x0000000c0d0e7389 */ /* 0x00006400000c000b */
[----:B01----:R-:W-:Y:S01]  /*115b0*/  ENDCOLLECTIVE ;  /* 0x000000000000791b */ /* 0x003fe20003800000 */
.L_x_3492:
[----:B------:R-:W-:Y:S02]  /*115c0*/  IMAD.MOV.U32 R13, RZ, RZ, R4 ;  /* 0x000000ffff0d7224 */ /* 0x000fe400078e0004 */
[----:B------:R-:W-:Y:S01]  /*115d0*/  IMAD.MOV.U32 R12, RZ, RZ, 0x1 ;  /* 0x00000001ff0c7424 */ /* 0x000fe200078e00ff */
[----:B------:R-:W-:-:S05]  /*115e0*/  @!P2 LEA R14, P0, R22, R14, 0x1 ;  /* 0x0000000e160ea211 */ /* 0x000fca00078008ff */
[----:B------:R-:W-:Y:S01]  /*115f0*/  @!P2 IMAD.X R21, RZ, RZ, R2, P0 ;  /* 0x000000ffff15a224 */ /* 0x000fe200000e0602 */
[----:B------:R-:W-:-:S04]  /*11600*/  @!P2 LOP3.LUT R2, R5, 0x40, RZ, 0xc0, !PT ;  /* 0x000000400502a812 */ /* 0x000fc800078ec0ff */
[----:B------:R-:W-:-:S04]  /*11610*/  @!P2 SHF.R.U32.HI R9, RZ, 0x2, R2 ;  /* 0x00000002ff09a819 */ /* 0x000fc80000011602 */
[----:B------:R-:W-:Y:S02]  /*11620*/  @!P2 ISETP.NE.U32.AND P6, PT, R9, RZ, PT ;  /* 0x000000ff0900a20c */ /* 0x000fe40003fc5070 */
[----:B------:R-:W-:-:S04]  /*11630*/  @!P2 LOP3.LUT R9, R6, 0x80, RZ, 0xc0, !PT ;  /* 0x000000800609a812 */ /* 0x000fc800078ec0ff */
[----:B------:R-:W-:-:S04]  /*11640*/  @!P2 SHF.R.U32.HI R9, RZ, 0x3, R9 ;  /* 0x00000003ff09a819 */ /* 0x000fc80000011609 */
[----:B------:R-:W-:Y:S02]  /*11650*/  @!P2 ISETP.NE.U32.AND P0, PT, R9, RZ, PT ;  /* 0x000000ff0900a20c */ /* 0x000fe40003f05070 */
[----:B------:R-:W-:Y:S02]  /*11660*/  ISETP.NE.AND P2, PT, R3, RZ, PT ;  /* 0x000000ff0300720c */ /* 0x000fe40003f45270 */
[----:B------:R-:W-:Y:S02]  /*11670*/  P2R R9, PR, RZ, 0x1 ;  /* 0x00000001ff097803 */ /* 0x000fe40000000000 */
[----:B------:R-:W-:-:S13]  /*11680*/  LOP3.LUT P0, RZ, R16, 0x100, RZ, 0xc0, !PT ;  /* 0x0000010010ff7812 */ /* 0x000fda000780c0ff */
[----:B------:R-:W-:Y:S01]  /*11690*/  @!P0 LEA R7, R24, UR42, 0x1 ;  /* 0x0000002a18078c11 */ /* 0x000fe2000f8e08ff */
[----:B------:R-:W-:Y:S01]  /*116a0*/  @!P0 IMAD.MOV.U32 R2, RZ, RZ, R14 ;  /* 0x000000ffff028224 */ /* 0x000fe200078e000e */
[----:B------:R-:W-:-:S05]  /*116b0*/  @!P0 MOV R3, R21 ;  /* 0x0000001500038202 */ /* 0x000fca0000000f00 */
[----:B------:R-:W-:Y:S01]  /*116c0*/  @!PT LDS RZ, [RZ] ;  /* 0x00000000fffff984 */ /* 0x000fe20000000800 */
[----:B------:R-:W-:Y:S01]  /*116d0*/  @!PT LDS RZ, [RZ] ;  /* 0x00000000fffff984 */ /* 0x000fe20000000800 */
[----:B------:R-:W-:Y:S01]  /*116e0*/  @!PT LDS RZ, [RZ] ;  /* 0x00000000fffff984 */ /* 0x000fe20000000800 */
[----:B------:R0:W-:Y:S01]  /*116f0*/  @!P0 LDGSTS.E.BYPASS.LTC128B.128 [R7+0x26400], desc[UR36][R2.64], !P1 ;  /* 0x2640000002078fae */ /* 0x0001e2000c901d64 */
[----:B------:R-:W-:Y:S02]  /*11700*/  ISETP.NE.AND P1, PT, R8, RZ, PT ;  /* 0x000000ff0800720c */ /* 0x000fe40003f25270 */
[----:B------:R-:W-:Y:S01]  /*11710*/  P2R R8, PR, RZ, 0x20 ;  /* 0x00000020ff087803 */ /* 0x000fe20000000000 */
[----:B------:R0:W-:Y:S01]  /*11720*/  @!P0 LDGSTS.E.BYPASS.LTC128B.128 [R7+0x28400], desc[UR36][R2.64+0x80], !P5 ;  /* 0x2840008002078fae */ /* 0x0001e2000e901d64 */
[----:B------:R-:W-:-:S03]  /*11730*/  LOP3.LUT P5, RZ, R16, 0x800, RZ, 0xc0, !PT ;  /* 0x0000080010ff7812 */ /* 0x000fc600078ac0ff */
[----:B------:R0:W-:Y:S04]  /*11740*/  @!P0 LDGSTS.E.BYPASS.LTC128B.128 [R7+0x2a400], desc[UR36][R2.64+0x100], !P4 ;  /* 0x2a40010002078fae */ /* 0x0001e8000e101d64 */
[----:B------:R0:W-:Y:S01]  /*11750*/  @!P0 LDGSTS.E.BYPASS.LTC128B.128 [R7+0x2c400], desc[UR36][R2.64+0x180], !P3 ;  /* 0x2c40018002078fae */ /* 0x0001e2000d901d64 */
[----:B------:R-:W-:-:S03]  /*11760*/  LOP3.LUT P3, RZ, R16, 0x80, RZ, 0xc0, !PT ;  /* 0x0000008010ff7812 */ /* 0x000fc6000786c0ff */
[----:B------:R0:W-:Y:S04]  /*11770*/  @!P0 LDGSTS.E.BYPASS.LTC128B.128 [R7+0x2e400], desc[UR36][R2.64+0x200], !P2 ;  /* 0x2e40020002078fae */ /* 0x0001e8000d101d64 */
[----:B------:R0:W-:Y:S04]  /*11780*/  @!P0 LDGSTS.E.BYPASS.LTC128B.128 [R7+0x30400], desc[UR36][R2.64+0x280], !P1 ;  /* 0x3040028002078fae */ /* 0x0001e8000c901d64 */
[----:B------:R0:W-:Y:S01]  /*11790*/  @!P0 LDGSTS.E.BYPASS.LTC128B.128 [R7+0x32400], desc[UR36][R2.64+0x300], P6 ;  /* 0x3240030002078fae */ /* 0x0001e2000b101d64 */
[----:B------:R-:W-:Y:S02]  /*117a0*/  ISETP.NE.AND P0, PT, R9, RZ, PT ;  /* 0x000000ff0900720c */ /* 0x000fe40003f05270 */
[----:B------:R-:W-:-:S02]  /*117b0*/  LOP3.LUT P6, RZ, R16, 0x100, RZ, 0xc0, !PT ;  /* 0x0000010010ff7812 */ /* 0x000fc400078cc0ff */
[----:B------:R-:W-:-:S04]  /*117c0*/  @!P3 LOP3.LUT R20, R5, 0x40, RZ, 0xc0, !PT ;  /* 0x000000400514b812 */ /* 0x000fc800078ec0ff */
[----:B------:R-:W-:-:S07]  /*117d0*/  @!P3 SHF.R.U32.HI R20, RZ, 0x2, R20 ;  /* 0x00000002ff14b819 */ /* 0x000fce0000011614 */
[----:B------:R0:W-:Y:S02]  /*117e0*/  @!P6 LDGSTS.E.BYPASS.LTC128B.128 [R7+0x34400], desc[UR36][R2.64+0x380], P0 ;  /* 0x344003800207efae */ /* 0x0001e40008101d64 */
[----:B0-----:R-:W-:Y:S05]  /*117f0*/  WARPSYNC.COLLECTIVE R15, `(.L_x_3493) ;  /* 0x000000000f087348 */ /* 0x001fea0003c00000 */
[----:B------:R1:W2:Y:S02]  /*11800*/  SHFL.IDX P6, R14, R13, R12, R11 ;  /* 0x0000000c0d0e7389 */ /* 0x0002a400000c000b */
[----:B012---:R-:W-:Y:S01]  /*11810*/  ENDCOLLECTIVE ;  /* 0x000000000000791b */ /* 0x007fe20003800000 */
.L_x_3493:
[----:B------:R-:W-:-:S04]  /*11820*/  @!P3 LOP3.LUT R7, R6, 0x80, RZ, 0xc0, !PT ;  /* 0x000000800607b812 */ /* 0x000fc800078ec0ff */
[----:B------:R-:W-:Y:S01]  /*11830*/  @!P3 SHF.R.U32.HI R7, RZ, 0x3, R7 ;  /* 0x00000003ff07b819 */ /* 0x000fe20000011607 */
[----:B------:R-:W-:Y:S02]  /*11840*/  IMAD.MOV.U32 R13, RZ, RZ, R0 ;  /* 0x000000ffff0d7224 */ /* 0x000fe400078e0000 */
[----:B------:R-:W-:-:S07]  /*11850*/  IMAD.MOV.U32 R9, RZ, RZ, R14 ;  /* 0x000000ffff097224 */ /* 0x000fce00078e000e */
[----:B------:R-:W-:Y:S05]  /*11860*/  WARPSYNC.COLLECTIVE R15, `(.L_x_3494) ;  /* 0x000000000f087348 */ /* 0x000fea0003c00000 */
[----:B------:R0:W1:Y:S02]  /*11870*/  SHFL.IDX P6, R14, R13, R12, R11 ;  /* 0x0000000c0d0e7389 */ /* 0x00006400000c000b */
[----:B01----:R-:W-:Y:S01]  /*11880*/  ENDCOLLECTIVE ;  /* 0x000000000000791b */ /* 0x003fe20003800000 */
.L_x_3494:
[----:B------:R-:W-:Y:S02]  /*11890*/  IMAD.MOV.U32 R13, RZ, RZ, R4 ;  /* 0x000000ffff0d7224 */ /* 0x000fe400078e0004 */
[----:B------:R-:W-:Y:S01]  /*118a0*/  IMAD.MOV.U32 R12, RZ, RZ, 0x2 ;  /* 0x00000002ff0c7424 */ /* 0x000fe200078e00ff */
[----:B------:R-:W-:Y:S02]  /*118b0*/  @!P3 LEA R14, P0, R22, R14, 0x1 ;  /* 0x0000000e160eb211 */ /* 0x000fe400078008ff */
[----:B------:R-:W-:-:S03]  /*118c0*/  @!P3 ISETP.NE.U32.AND P6, PT, R20, RZ, PT ;  /* 0x000000ff1400b20c */ /* 0x000fc60003fc5070 */
[----:B------:R-:W-:Y:S01]  /*118d0*/  @!P3 IMAD.X R21, RZ, RZ, R9, P0 ;  /* 0x000000ffff15b224 */ /* 0x000fe200000e0609 */
[----:B------:R-:W-:Y:S02]  /*118e0*/  @!P3 ISETP.NE.U32.AND P0, PT, R7, RZ, PT ;  /* 0x000000ff0700b20c */ /* 0x000fe40003f05070 */
[----:B------:R-:W-:Y:S02]  /*118f0*/  ISETP.NE.AND P3, PT, R10, RZ, PT ;  /* 0x000000ff0a00720c */ /* 0x000fe40003f65270 */
[----:B------:R-:W-:Y:S02]  /*11900*/  P2R R7, PR, RZ, 0x1 ;  /* 0x00000001ff077803 */ /* 0x000fe40000000000 */
[----:B------:R-:W-:Y:S02]  /*11910*/  LOP3.LUT P0, RZ, R16, 0x80, RZ, 0xc0, !PT ;  /* 0x0000008010ff7812 */ /* 0x000fe4000780c0ff */
[----:B------:R-:W-:-:S11]  /*11920*/  P2R R10, PR, RZ, 0x2 ;  /* 0x00000002ff0a7803 */ /* 0x000fd60000000000 */
[----:B------:R-:W-:Y:S01]  /*11930*/  @!P0 LEA R9, R24, UR42, 0x1 ;  /* 0x0000002a18098c11 */ /* 0x000fe2000f8e08ff */
[----:B------:R-:W-:Y:S02]  /*11940*/  @!P0 IMAD.MOV.U32 R2, RZ, RZ, R14 ;  /* 0x000000ffff028224 */ /* 0x000fe400078e000e */
[----:B------:R-:W-:-:S05]  /*11950*/  @!P0 IMAD.MOV.U32 R3, RZ, RZ, R21 ;  /* 0x000000ffff038224 */ /* 0x000fca00078e0015 */
[----:B------:R-:W-:Y:S01]  /*11960*/  @!PT LDS RZ, [RZ] ;  /* 0x00000000fffff984 */ /* 0x000fe20000000800 */
[----:B------:R-:W-:Y:S01]  /*11970*/  @!PT LDS RZ, [RZ] ;  /* 0x00000000fffff984 */ /* 0x000fe20000000800 */
[----:B------:R-:W-:Y:S01]  /*11980*/  @!PT LDS RZ, [RZ] ;  /* 0x00000000fffff984 */ /* 0x000fe20000000800 */
[----:B------:R0:W-:Y:S01]  /*11990*/  @!P0 LDGSTS.E.BYPASS.LTC128B.128 [R9+0x26c00], desc[UR36][R2.64], !P5 ;  /* 0x26c0000002098fae */ /* 0x0001e2000e901d64 */
[----:B------:R-:W-:-:S04]  /*119a0*/  ISETP.NE.AND P5, PT, R8, RZ, PT ;  /* 0x000000ff0800720c */ /* 0x000fc80003fa5270 */
[----:B------:R-:W-:-:S09]  /*119b0*/  P2R R8, PR, RZ, 0x20 ;  /* 0x00000020ff087803 */ /* 0x000fd20000000000 */
[----:B------:R0:W-:Y:S01]  /*119c0*/  @!P0 LDGSTS.E.BYPASS.LTC128B.128 [R9+0x28c00], desc[UR36][R2.64+0x80], !P5 ;  /* 0x28c0008002098fae */ /* 0x0001e2000e901d64 */
[----:B------:R-:W-:-:S03]  /*119d0*/  LOP3.LUT P5, RZ, R16, 0x800, RZ, 0xc0, !PT ;  /* 0x0000080010ff7812 */ /* 0x000fc600078ac0ff */
[----:B------:R0:W-:Y:S04]  /*119e0*/  @!P0 LDGSTS.E.BYPASS.LTC128B.128 [R9+0x2ac00], desc[UR36][R2.64+0x100], !P4 ;  /* 0x2ac0010002098fae */ /* 0x0001e8000e101d64 */
[----:B------:R0:W-:Y:S04]  /*119f0*/  @!P0 LDGSTS.E.BYPASS.LTC128B.128 [R9+0x2cc00], desc[UR36][R2.64+0x180], !P3 ;  /* 0x2cc0018002098fae */ /* 0x0001e8000d901d64 */
[----:B------:R0:W-:Y:S04]  /*11a00*/  @!P0 LDGSTS.E.BYPASS.LTC128B.128 [R9+0x2ec00], desc[UR36][R2.64+0x200], !P2 ;  /* 0x2ec0020002098fae */ /* 0x0001e8000d101d64 */
[----:B------:R0:W-:Y:S01]  /*11a10*/  @!P0 LDGSTS.E.BYPASS.LTC128B.128 [R9+0x30c00], desc[UR36][R2.64+0x280], !P1 ;  /* 0x30c0028002098fae */ /* 0x0001e2000c901d64 */
[----:B------:R-:W-:-:S03]  /*11a20*/  LOP3.LUT P1, RZ, R16, 0x40, RZ, 0xc0, !PT ;  /* 0x0000004010ff7812 */ /* 0x000fc6000782c0ff */
[----:B------:R0:W-:Y:S01]  /*11a30*/  @!P0 LDGSTS.E.BYPASS.LTC128B.128 [R9+0x32c00], desc[UR36][R2.64+0x300], P6 ;  /* 0x32c0030002098fae */ /* 0x0001e2000b101d64 */
[----:B------:R-:W-:Y:S02]  /*11a40*/  ISETP.NE.AND P0, PT, R7, RZ, PT ;  /* 0x000000ff0700720c */ /* 0x000fe40003f05270 */
[----:B------:R-:W-:-:S07]  /*11a50*/  LOP3.LUT P6, RZ, R16, 0x80, RZ, 0xc0, !PT ;  /* 0x0000008010ff7812 */ /* 0x000fce00078cc0ff */
[----:B------:R-:W-:-:S04]  /*11a60*/  @!P1 LOP3.LUT R20, R5, 0x40, RZ, 0xc0, !PT ;  /* 0x0000004005149812 */ /* 0x000fc800078ec0ff */
[----:B------:R-:W-:Y:S02]  /*11a70*/  @!P1 SHF.R.U32.HI R20, RZ, 0x2, R20 ;  /* 0x00000002ff149819 */ /* 0x000fe40000011614 */
[----:B------:R0:W-:Y:S05]  /*11a80*/  @!P6 LDGSTS.E.BYPASS.LTC128B.128 [R9+0x34c00], desc[UR36][R2.64+0x380], P0 ;  /* 0x34c003800209efae */ /* 0x0001ea0008101d64 */
[----:B0-----:R-:W-:Y:S05]  /*11a90*/  WARPSYNC.COLLECTIVE R15, `(.L_x_3495) ;  /* 0x000000000f087348 */ /* 0x001fea0003c00000 */
[----:B------:R1:W2:Y:S02]  /*11aa0*/  SHFL.IDX P6, R14, R13, R12, R11 ;  /* 0x0000000c0d0e7389 */ /* 0x0002a400000c000b */
[----:B012---:R-:W-:Y:S01]  /*11ab0*/  ENDCOLLECTIVE ;  /* 0x000000000000791b */ /* 0x007fe20003800000 */
.L_x_3495:
[----:B------:R-:W-:-:S04]  /*11ac0*/  @!P1 LOP3.LUT R9, R6, 0x80, RZ, 0xc0, !PT ;  /* 0x0000008006099812 */ /* 0x000fc800078ec0ff */
[----:B------:R-:W-:Y:S01]  /*11ad0*/  @!P1 SHF.R.U32.HI R9, RZ, 0x3, R9 ;  /* 0x00000003ff099819 */ /* 0x000fe20000011609 */
[----:B------:R-:W-:Y:S02]  /*11ae0*/  IMAD.MOV.U32 R13, RZ, RZ, R0 ;  /* 0x000000ffff0d7224 */ /* 0x000fe400078e0000 */
[----:B------:R-:W-:-:S07]  /*11af0*/  IMAD.MOV.U32 R7, RZ, RZ, R14 ;  /* 0x000000ffff077224 */ /* 0x000fce00078e000e */
[----:B------:R-:W-:Y:S05]  /*11b00*/  WARPSYNC.COLLECTIVE R15, `(.L_x_3496) ;  /* 0x000000000f087348 */ /* 0x000fea0003c00000 */
[----:B------:R0:W1:Y:S02]  /*11b10*/  SHFL.IDX P6, R14, R13, R12, R11 ;  /* 0x0000000c0d0e7389 */ /* 0x00006400000c000b */
[----:B01----:R-:W-:Y:S01]  /*11b20*/  ENDCOLLECTIVE ;  /* 0x000000000000791b */ /* 0x003fe20003800000 */
.L_x_3496:
        /* <DEDUP_REMOVED lines=8> */
[----:B------:R-:W-:-:S13]  /*11bb0*/  LOP3.LUT P0, RZ, R16, 0x40, RZ, 0xc0, !PT ;  /* 0x0000004010ff7812 */ /* 0x000fda000780c0ff */
[----:B------:R-:W-:Y:S01]  /*11bc0*/  @!P0 LEA R21, R24, UR42, 0x1 ;  /* 0x0000002a18158c11 */ /* 0x000fe2000f8e08ff */
[----:B------:R-:W-:Y:S02]  /*11bd0*/  @!P0 IMAD.MOV.U32 R2, RZ, RZ, R14 ;  /* 0x000000ffff028224 */ /* 0x000fe400078e000e */
[----:B------:R-:W-:-:S05]  /*11be0*/  @!P0 IMAD.MOV.U32 R3, RZ, RZ, R7 ;  /* 0x000000ffff038224 */ /* 0x000fca00078e0007 */
[----:B------:R-:W-:Y:S01]  /*11bf0*/  @!PT LDS RZ, [RZ] ;  /* 0x00000000fffff984 */ /* 0x000fe20000000800 */
[----:B------:R-:W-:Y:S01]  /*11c00*/  @!PT LDS RZ, [RZ] ;  /* 0x00000000fffff984 */ /* 0x000fe20000000800 */
[----:B------:R-:W-:Y:S01]  /*11c10*/  @!PT LDS RZ, [RZ] ;  /* 0x00000000fffff984 */ /* 0x000fe20000000800 */
[----:B------:R0:W-:Y:S01]  /*11c20*/  @!P0 LDGSTS.E.BYPASS.LTC128B.128 [R21+0x27400], desc[UR36][R2.64], !P5 ;  /* 0x2740000002158fae */ /* 0x0001e2000e901d64 */
[----:B------:R-:W-:-:S13]  /*11c30*/  ISETP.NE.AND P5, PT, R8, RZ, PT ;  /* 0x000000ff0800720c */ /* 0x000fda0003fa5270 */
[----:B------:R0:W-:Y:S04]  /*11c40*/  @!P0 LDGSTS.E.BYPASS.LTC128B.128 [R21+0x29400], desc[UR36][R2.64+0x80], !P5 ;  /* 0x2940008002158fae */ /* 0x0001e8000e901d64 */
[----:B------:R0:W-:Y:S04]  /*11c50*/  @!P0 LDGSTS.E.BYPASS.LTC128B.128 [R21+0x2b400], desc[UR36][R2.64+0x100], !P4 ;  /* 0x2b40010002158fae */ /* 0x0001e8000e101d64 */
[----:B------:R0:W-:Y:S04]  /*11c60*/  @!P0 LDGSTS.E.BYPASS.LTC128B.128 [R21+0x2d400], desc[UR36][R2.64+0x180], !P3 ;  /* 0x2d40018002158fae */ /* 0x0001e8000d901d64 */
[----:B------:R0:W-:Y:S04]  /*11c70*/  @!P0 LDGSTS.E.BYPASS.LTC128B.128 [R21+0x2f400], desc[UR36][R2.64+0x200], !P2 ;  /* 0x2f40020002158fae */ /* 0x0001e8000d101d64 */
[----:B------:R0:W-:Y:S04]  /*11c80*/  @!P0 LDGSTS.E.BYPASS.LTC128B.128 [R21+0x31400], desc[UR36][R2.64+0x280], !P1 ;  /* 0x3140028002158fae */ /* 0x0001e8000c901d64 */
[----:B------:R0:W-:Y:S01]  /*11c90*/  @!P0 LDGSTS.E.BYPASS.LTC128B.128 [R21+0x33400], desc[UR36][R2.64+0x300], P6 ;  /* 0x3340030002158fae */ /* 0x0001e2000b101d64 */
[----:B------:R-:W-:-:S02]  /*11ca0*/  ISETP.NE.AND P0, PT, R9, RZ, PT ;  /* 0x000000ff0900720c */ /* 0x000fc40003f05270 */
[----:B------:R-:W-:-:S13]  /*11cb0*/  LOP3.LUT P6, RZ, R16, 0x40, RZ, 0xc0, !PT ;  /* 0x0000004010ff7812 */ /* 0x000fda00078cc0ff */
[----:B------:R0:W-:Y:S02]  /*11cc0*/  @!P6 LDGSTS.E.BYPASS.LTC128B.128 [R21+0x35400], desc[UR36][R2.64+0x380], P0 ;  /* 0x354003800215efae */ /* 0x0001e40008101d64 */
[----:B0-----:R-:W-:Y:S05]  /*11cd0*/  WARPSYNC.COLLECTIVE R15, `(.L_x_3497) ;  /* 0x000000000f087348 */ /* 0x001fea0003c00000 */
[----:B------:R1:W2:Y:S02]  /*11ce0*/  SHFL.IDX P6, R14, R13, R12, R11 ;  /* 0x0000000c0d0e7389 */ /* 0x0002a400000c000b */
[----:B012---:R-:W-:Y:S01]  /*11cf0*/  ENDCOLLECTIVE ;  /* 0x000000000000791b */ /* 0x007fe20003800000 */
.L_x_3497:
[----:B------:R-:W-:Y:S01]  /*11d00*/  IMAD.MOV.U32 R13, RZ, RZ, R0 ;  /* 0x000000ffff0d7224 */ /* 0x000fe200078e0000 */
[----:B------:R-:W-:-:S07]  /*11d10*/  MOV R4, R14 ;  /* 0x0000000e00047202 */ /* 0x000fce0000000f00 */
[----:B------:R-:W-:Y:S05]  /*11d20*/  WARPSYNC.COLLECTIVE R15, `(.L_x_3498) ;  /* 0x000000000f087348 */ /* 0x000fea0003c00000 */
[----:B------:R0:W1:Y:S02]  /*11d30*/  SHFL.IDX P6, R14, R13, R12, R11 ;  /* 0x0000000c0d0e7389 */ /* 0x00006400000c000b */
[----:B01----:R-:W-:Y:S01]  /*11d40*/  ENDCOLLECTIVE ;  /* 0x000000000000791b */ /* 0x003fe20003800000 */
.L_x_3498:
[----:B------:R-:W-:Y:S05]  /*11d50*/  BRA `(.L_x_3499) ;  /* 0xffffffcc00187947 */ /* 0x000fea000383ffff */
.L_x_3434:
[----:B01----:R-:W-:-:S04]  /*11d60*/  IMAD.U32 R3, RZ, RZ, UR42 ;  /* 0x0000002aff037e24 */ /* 0x003fc8000f8e00ff */
[----:B------:R0:W1:Y:S03]  /*11d70*/  SYNCS.PHASECHK.TRANS64.TRYWAIT P0, [R3+URZ+0x38820], R0 ;  /* 0x03882000030075a7 */ /* 0x000066000800017f */
[----:B-1----:R-:W-:Y:S05]  /*11d80*/  @!P0 NANOSLEEP.SYNCS 0x989680 ;  /* 0x009896800000895d */ /* 0x002fea0003900000 */
[----:B------:R-:W1:Y:S02]  /*11d90*/  @!P0 SYNCS.PHASECHK.TRANS64 P0, [R3+URZ+0x38820], R0 ;  /* 0x03882000030085a7 */ /* 0x000e64000800007f */
[----:B-1----:R-:W-:Y:S05]  /*11da0*/  @!P0 BRA `(.L_x_3434) ;  /* 0xfffffffc00ec8947 */ /* 0x002fea000383ffff */
[----:B------:R-:W-:Y:S05]  /*11db0*/  BRA `(.L_x_3500) ;  /* 0xffffffcc00887947 */ /* 0x000fea000383ffff */
.L_x_3436:
[----:B01----:R-:W-:-:S04]  /*11dc0*/  IMAD.U32 R3, RZ, RZ, UR42 ;  /* 0x0000002aff037e24 */ /* 0x003fc8000f8e00ff */
[----:B------:R0:W1:Y:S03]  /*11dd0*/  SYNCS.PHASECHK.TRANS64.TRYWAIT P0, [R3+URZ+0x38860], R0 ;  /* 0x03886000030075a7 */ /* 0x000066000800017f */
[----:B-1----:R-:W-:Y:S05]  /*11de0*/  @!P0 NANOSLEEP.SYNCS 0x989680 ;  /* 0x009896800000895d */ /* 0x002fea0003900000 */
[----:B------:R-:W1:Y:S02]  /*11df0*/  @!P0 SYNCS.PHASECHK.TRANS64 P0, [R3+URZ+0x38860], R0 ;  /* 0x03886000030085a7 */ /* 0x000e64000800007f */
[----:B-1----:R-:W-:Y:S05]  /*11e00*/  @!P0 BRA `(.L_x_3436) ;  /* 0xfffffffc00ec8947 */ /* 0x002fea000383ffff */
[----:B------:R-:W-:Y:S05]  /*11e10*/  BRA `(.L_x_3501) ;  /* 0xffffffcc00847947 */ /* 0x000fea000383ffff */
.L_x_3437:
        /* <DEDUP_REMOVED lines=8> */
.L_x_3503:
[----:B------:R-:W-:Y:S05]  /*11ea0*/  BSYNC B0 ;  /* 0x0000000000007941 */ /* 0x000fea0003800000 */
.L_x_3502:
[----:B------:R-:W-:Y:S01]  /*11eb0*/  IMAD.MOV.U32 R13, RZ, RZ, R6 ;  /* 0x000000ffff0d7224 */ /* 0x000fe200078e0006 */
[C---:B------:R-:W-:Y:S01]  /*11ec0*/  LOP3.LUT R4, R17.reuse, 0x1, RZ, 0xc0, !PT ;  /* 0x0000000111047812 */ /* 0x040fe200078ec0ff */
[----:B------:R-:W-:Y:S01]  /*11ed0*/  IMAD.MOV.U32 R12, RZ, RZ, RZ ;  /* 0x000000ffff0c7224 */ /* 0x000fe200078e00ff */
[----:B------:R-:W-:Y:S01]  /*11ee0*/  LEA R7, R24, UR42, 0x1 ;  /* 0x0000002a18077c11 */ /* 0x000fe2000f8e08ff */
[----:B------:R-:W-:Y:S01]  /*11ef0*/  IMAD.MOV.U32 R11, RZ, RZ, 0x181f ;  /* 0x0000181fff0b7424 */ /* 0x000fe200078e00ff */
[----:B------:R-:W-:Y:S01]  /*11f00*/  ISETP.NE.U32.AND P1, PT, R4, 0x1, PT ;  /* 0x000000010400780c */ /* 0x000fe20003f25070 */
[----:B------:R-:W-:Y:S01]  /*11f10*/  IMAD.MOV.U32 R15, RZ, RZ, -0x1 ;  /* 0xffffffffff0f7424 */ /* 0x000fe200078e00ff */
[C---:B------:R-:W-:Y:S01]  /*11f20*/  LOP3.LUT P5, RZ, R17.reuse, 0x2, RZ, 0xc0, !PT ;  /* 0x0000000211ff7812 */ /* 0x040fe200078ac0ff */
[----:B------:R-:W-:Y:S01]  /*11f30*/  IMAD.MOV.U32 R3, RZ, RZ, R14 ;  /* 0x000000ffff037224 */ /* 0x000fe200078e000e */
[----:B------:R-:W-:Y:S01]  /*11f40*/  LOP3.LUT P4, RZ, R17, 0x4, RZ, 0xc0, !PT ;  /* 0x0000000411ff7812 */ /* 0x000fe2000788c0ff */
[----:B------:R-:W-:-:S12]  /*11f50*/  IMAD.SHL.U32 R0, R22, 0x2, RZ ;  /* 0x0000000216007824 */ /* 0x000fd800078e00ff */
[----:B------:R-:W-:Y:S05]  /*11f60*/  WARPSYNC.COLLECTIVE R15, `(.L_x_3504) ;  /* 0x000000000f087348 */ /* 0x000fea0003c00000 */
[----:B------:R0:W1:Y:S02]  /*11f70*/  SHFL.IDX P6, R14, R13, R12, R11 ;  /* 0x0000000c0d0e7389 */ /* 0x00006400000c000b */
[----:B01----:R-:W-:Y:S01]  /*11f80*/  ENDCOLLECTIVE ;  /* 0x000000000000791b */ /* 0x003fe20003800000 */
.L_x_3504:
[C---:B------:R-:W-:Y:S02]  /*11f90*/  LOP3.LUT P3, RZ, R17.reuse, 0x8, RZ, 0xc0, !PT ;  /* 0x0000000811ff7812 */ /* 0x040fe4000786c0ff */
[C---:B------:R-:W-:Y:S02]  /*11fa0*/  LOP3.LUT P2, RZ, R17.reuse, 0x10, RZ, 0xc0, !PT ;  /* 0x0000001011ff7812 */ /* 0x040fe4000784c0ff */
[----:B------:R-:W-:Y:S02]  /*11fb0*/  LOP3.LUT R16, R16, 0xffffffbf, RZ, 0xc0, !PT ;  /* 0xffffffbf10107812 */ /* 0x000fe400078ec0ff */
[----:B------:R-:W-:Y:S02]  /*11fc0*/  PRMT R4, R17, 0x8880, RZ ;  /* 0x0000888011047816 */ /* 0x000fe400000000ff */
[----:B------:R-:W-:-:S04]  /*11fd0*/  @P1 LOP3.LUT R16, R16, 0x40, RZ, 0xfc, !PT ;  /* 0x0000004010101812 */ /* 0x000fc800078efcff */
[----:B------:R-:W-:Y:S01]  /*11fe0*/  LOP3.LUT R16, R16, 0xffffff7f, RZ, 0xc0, !PT ;  /* 0xffffff7f10107812 */ /* 0x000fe200078ec0ff */
[----:B------:R-:W-:Y:S02]  /*11ff0*/  IMAD.MOV.U32 R13, RZ, RZ, R8 ;  /* 0x000000ffff0d7224 */ /* 0x000fe400078e0008 */
[----:B------:R-:W-:Y:S01]  /*12000*/  IMAD.MOV.U32 R12, RZ, RZ, 0x1 ;  /* 0x00000001ff0c7424 */ /* 0x000fe200078e00ff */
        /* <DEDUP_REMOVED lines=29> */
.L_x_3505:
[----:B------:R-:W-:Y:S01]  /*121e0*/  IMAD.MOV.U32 R13, RZ, RZ, R6 ;  /* 0x000000ffff0d7224 */ /* 0x000fe200078e0006 */
[----:B------:R-:W-:-:S07]  /*121f0*/  MOV R5, R14 ;  /* 0x0000000e00057202 */ /* 0x000fce0000000f00 */
[----:B------:R-:W-:Y:S05]  /*12200*/  WARPSYNC.COLLECTIVE R15, `(.L_x_3506) ;  /* 0x000000000f087348 */ /* 0x000fea0003c00000 */
[----:B------:R0:W1:Y:S02]  /*12210*/  SHFL.IDX P6, R14, R13, R12, R11 ;  /* 0x0000000c0d0e7389 */ /* 0x00006400000c000b */
[----:B01----:R-:W-:Y:S01]  /*12220*/  ENDCOLLECTIVE ;  /* 0x000000000000791b */ /* 0x003fe20003800000 */
.L_x_3506:
[----:B------:R-:W-:Y:S02]  /*12230*/  IMAD.MOV.U32 R13, RZ, RZ, R8 ;  /* 0x000000ffff0d7224 */ /* 0x000fe400078e0008 */
        /* <DEDUP_REMOVED lines=27> */
.L_x_3507:
[----:B------:R-:W-:Y:S02]  /*123f0*/  IMAD.MOV.U32 R13, RZ, RZ, R6 ;  /* 0x000000ffff0d7224 */ /* 0x000fe400078e0006 */
[----:B------:R-:W-:-:S07]  /*12400*/  IMAD.MOV.U32 R9, RZ, RZ, R14 ;  /* 0x000000ffff097224 */ /* 0x000fce00078e000e */
[----:B------:R-:W-:Y:S05]  /*12410*/  WARPSYNC.COLLECTIVE R15, `(.L_x_3508) ;  /* 0x000000000f087348 */ /* 0x000fea0003c00000 */
[----:B------:R0:W1:Y:S02]  /*12420*/  SHFL.IDX P6, R14, R13, R12, R11 ;  /* 0x0000000c0d0e7389 */ /* 0x00006400000c000b */
[----:B01----:R-:W-:Y:S01]  /*12430*/  ENDCOLLECTIVE ;  /* 0x000000000000791b */ /* 0x003fe20003800000 */
.L_x_3508:
        /* <DEDUP_REMOVED lines=28> */
.L_x_3509:
[----:B------:R-:W-:Y:S02]  /*12600*/  IMAD.MOV.U32 R13, RZ, RZ, R6 ;  /* 0x000000ffff0d7224 */ /* 0x000fe400078e0006 */
[----:B------:R-:W-:-:S07]  /*12610*/  IMAD.MOV.U32 R8, RZ, RZ, R14 ;  /* 0x000000ffff087224 */ /* 0x000fce00078e000e */
[----:B------:R-:W-:Y:S05]  /*12620*/  WARPSYNC.COLLECTIVE R15, `(.L_x_3510) ;  /* 0x000000000f087348 */ /* 0x000fea0003c00000 */
[----:B------:R0:W1:Y:S02]  /*12630*/  SHFL.IDX P6, R14, R13, R12, R11 ;  /* 0x0000000c0d0e7389 */ /* 0x00006400000c000b */
[----:B01----:R-:W-:Y:S01]  /*12640*/  ENDCOLLECTIVE ;  /* 0x000000000000791b */ /* 0x003fe20003800000 */
.L_x_3510:
[----:B------:R-:W-:Y:S05]  /*12650*/  BRA `(.L_x_3511) ;  /* 0xffffffcc00187947 */ /* 0x000fea000383ffff */
.L_x_3444:
[----:B-1----:R1:W2:Y:S02]  /*12660*/  SYNCS.PHASECHK.TRANS64.TRYWAIT P0, [R10+URZ+0x38840], R20 ;  /* 0x038840140a0075a7 */ /* 0x0022a4000800017f */
[----:B--2---:R-:W-:Y:S05]  /*12670*/  @!P0 NANOSLEEP.SYNCS 0x989680 ;  /* 0x009896800000895d */ /* 0x004fea0003900000 */
[----:B------:R-:W2:Y:S02]  /*12680*/  @!P0 SYNCS.PHASECHK.TRANS64 P0, [R10+URZ+0x38840], R20 ;  /* 0x038840140a0085a7 */ /* 0x000ea4000800007f */
[----:B--2---:R-:W-:Y:S05]  /*12690*/  @!P0 BRA `(.L_x_3444) ;  /* 0xfffffffc00f08947 */ /* 0x004fea000383ffff */
[----:B------:R-:W-:Y:S05]  /*126a0*/  BRA `(.L_x_3512) ;  /* 0xffffffd000687947 */ /* 0x000fea000383ffff */
.L_x_3445:
        /* <DEDUP_REMOVED lines=8> */
.L_x_3514:
[----:B------:R-:W-:Y:S05]  /*12730*/  BSYNC B1 ;  /* 0x0000000000017941 */ /* 0x000fea0003800000 */
.L_x_3513:
[----:B------:R-:W-:Y:S01]  /*12740*/  IMAD.MOV.U32 R13, RZ, RZ, R26 ;  /* 0x000000ffff0d7224 */ /* 0x000fe200078e001a */
[----:B------:R-:W-:Y:S01]  /*12750*/  MOV R3, R14 ;  /* 0x0000000e00037202 */ /* 0x000fe20000000f00 */
[----:B------:R-:W-:Y:S01]  /*12760*/  IMAD.MOV.U32 R12, RZ, RZ, RZ ;  /* 0x000000ffff0c7224 */ /* 0x000fe200078e00ff */
[----:B------:R-:W-:Y:S01]  /*12770*/  LEA R27, R17, UR42, 0x1 ;  /* 0x0000002a111b7c11 */ /* 0x000fe2000f8e08ff */
[----:B------:R-:W-:Y:S02]  /*12780*/  IMAD.MOV.U32 R11, RZ, RZ, 0x181f ;  /* 0x0000181fff0b7424 */ /* 0x000fe400078e00ff */
[----:B------:R-:W-:-:S07]  /*12790*/  IMAD.MOV.U32 R15, RZ, RZ, -0x1 ;  /* 0xffffffffff0f7424 */ /* 0x000fce00078e00ff */
[----:B------:R-:W-:Y:S05]  /*127a0*/  WARPSYNC.COLLECTIVE R15, `(.L_x_3515) ;  /* 0x000000000f087348 */ /* 0x000fea0003c00000 */
[----:B------:R0:W1:Y:S02]  /*127b0*/  SHFL.IDX P6, R14, R13, R12, R11 ;  /* 0x0000000c0d0e7389 */ /* 0x00006400000c000b */
[----:B01----:R-:W-:Y:S01]  /*127c0*/  ENDCOLLECTIVE ;  /* 0x000000000000791b */ /* 0x003fe20003800000 */
.L_x_3515:
[----:B------:R-:W-:Y:S02]  /*127d0*/  IMAD.MOV.U32 R13, RZ, RZ, R29 ;  /* 0x000000ffff0d7224 */ /* 0x000fe400078e001d */
[----:B------:R-:W-:Y:S01]  /*127e0*/  IMAD.MOV.U32 R12, RZ, RZ, 0x1 ;  /* 0x00000001ff0c7424 */ /* 0x000fe200078e00ff */
[----:B------:R-:W-:-:S13]  /*127f0*/  IADD3 R2, P0, R14, R0, RZ ;  /* 0x000000000e027210 */ /* 0x000fda0007f1e0ff */
[----:B------:R-:W-:Y:S05]  /*12800*/  WARPSYNC.COLLECTIVE R15, `(.L_x_3516) ;  /* 0x000000000f087348 */ /* 0x000fea0003c00000 */
[----:B------:R0:W1:Y:S02]  /*12810*/  SHFL.IDX P6, R14, R13, R12, R11 ;  /* 0x0000000c0d0e7389 */ /* 0x00006400000c000b */
[----:B01----:R-:W-:Y:S01]  /*12820*/  ENDCOLLECTIVE ;  /* 0x000000000000791b */ /* 0x003fe20003800000 */
.L_x_3516:
        /* <DEDUP_REMOVED lines=10> */
.L_x_3517:
[----:B------:R-:W-:Y:S02]  /*128d0*/  IMAD.MOV.U32 R13, RZ, RZ, R29 ;  /* 0x000000ffff0d7224 */ /* 0x000fe400078e001d */
[----:B------:R-:W-:Y:S01]  /*128e0*/  IMAD.MOV.U32 R12, RZ, RZ, 0x2 ;  /* 0x00000002ff0c7424 */ /* 0x000fe200078e00ff */
[----:B------:R-:W-:-:S13]  /*128f0*/  IADD3 R2, P0, R14, R0, RZ ;  /* 0x000000000e027210 */ /* 0x000fda0007f1e0ff */
[----:B------:R-:W-:Y:S05]  /*12900*/  WARPSYNC.COLLECTIVE R15, `(.L_x_3518) ;  /* 0x000000000f087348 */ /* 0x000fea0003c00000 */
[----:B------:R0:W1:Y:S02]  /*12910*/  SHFL.IDX P6, R14, R13, R12, R11 ;  /* 0x0000000c0d0e7389 */ /* 0x00006400000c000b */
[----:B01----:R-:W-:Y:S01]  /*12920*/  ENDCOLLECTIVE ;  /* 0x000000000000791b */ /* 0x003fe20003800000 */
.L_x_3518:
        /* <DEDUP_REMOVED lines=10> */
.L_x_3519:
[----:B------:R-:W-:Y:S01]  /*129d0*/  IMAD.MOV.U32 R13, RZ, RZ, R29 ;  /* 0x000000ffff0d7224 */ /* 0x000fe200078e001d */
[----:B------:R-:W-:Y:S02]  /*129e0*/  MOV R12, 0x3 ;  /* 0x00000003000c7802 */ /* 0x000fe40000000f00 */
[----:B------:R-:W-:-:S13]  /*129f0*/  IADD3 R2, P0, R14, R0, RZ ;  /* 0x000000000e027210 */ /* 0x000fda0007f1e0ff */
[----:B------:R-:W-:Y:S05]  /*12a00*/  WARPSYNC.COLLECTIVE R15, `(.L_x_3520) ;  /* 0x000000000f087348 */ /* 0x000fea0003c00000 */
[----:B------:R0:W1:Y:S02]  /*12a10*/  SHFL.IDX P6, R14, R13, R12, R11 ;  /* 0x0000000c0d0e7389 */ /* 0x00006400000c000b */
[----:B01----:R-:W-:Y:S01]  /*12a20*/  ENDCOLLECTIVE ;  /* 0x000000000000791b */ /* 0x003fe20003800000 */
.L_x_3520:
[----:B------:R-:W-:-:S05]  /*12a30*/  IMAD.X R3, RZ, RZ, R3, P0 ;  /* 0x000000ffff037224 */ /* 0x000fca00000e0603 */
[----:B------:R-:W-:Y:S01]  /*12a40*/  @!PT LDS RZ, [RZ] ;  /* 0x00000000fffff984 */ /* 0x000fe20000000800 */
[----:B------:R-:W-:Y:S01]  /*12a50*/  @!PT LDS RZ, [RZ] ;  /* 0x00000000fffff984 */ /* 0x000fe20000000800 */
[----:B------:R-:W-:Y:S01]  /*12a60*/  @!PT LDS RZ, [RZ] ;  /* 0x00000000fffff984 */ /* 0x000fe20000000800 */
[----:B------:R0:W-:Y:S01]  /*12a70*/  LDGSTS.E.BYPASS.LTC128B.128 [R27+0x23400], desc[UR36][R2.64], !P1 ;  /* 0x23400000021b7fae */ /* 0x0001e2000c901d64 */
[----:B------:R-:W-:Y:S02]  /*12a80*/  IMAD.MOV.U32 R13, RZ, RZ, R26 ;  /* 0x000000ffff0d7224 */ /* 0x000fe400078e001a */
[----:B------:R-:W-:-:S07]  /*12a90*/  IMAD.MOV.U32 R33, RZ, RZ, R14 ;  /* 0x000000ffff217224 */ /* 0x000fce00078e000e */
[----:B0-----:R-:W-:Y:S05]  /*12aa0*/  WARPSYNC.COLLECTIVE R15, `(.L_x_3521) ;  /* 0x000000000f087348 */ /* 0x001fea0003c00000 */
[----:B------:R1:W2:Y:S02]  /*12ab0*/  SHFL.IDX P6, R14, R13, R12, R11 ;  /* 0x0000000c0d0e7389 */ /* 0x0002a400000c000b */
[----:B012---:R-:W-:Y:S01]  /*12ac0*/  ENDCOLLECTIVE ;  /* 0x000000000000791b */ /* 0x007fe20003800000 */
.L_x_3521:
[----:B------:R-:W-:Y:S05]  /*12ad0*/  BRA `(.L_x_3522) ;  /* 0xffffffd0001c7947 */ /* 0x000fea000383ffff */
.L_x_3450:
[----:B---3--:R3:W4:Y:S02]  /*12ae0*/  SYNCS.PHASECHK.TRANS64.TRYWAIT P0, [R10+URZ+0x38860], R20 ;  /* 0x038860140a0075a7 */ /* 0x008724000800017f */
[----:B----4-:R-:W-:Y:S05]  /*12af0*/  @!P0 NANOSLEEP.SYNCS 0x989680 ;  /* 0x009896800000895d */ /* 0x010fea0003900000 */
[----:B------:R-:W4:Y:S02]  /*12b00*/  @!P0 SYNCS.PHASECHK.TRANS64 P0, [R10+URZ+0x38860], R20 ;  /* 0x038860140a0085a7 */ /* 0x000f24000800007f */
[----:B----4-:R-:W-:Y:S05]  /*12b10*/  @!P0 BRA `(.L_x_3450) ;  /* 0xfffffffc00f08947 */ /* 0x010fea000383ffff */
[----:B------:R-:W-:Y:S05]  /*12b20*/  BRA `(.L_x_3523) ;  /* 0xffffffd000687947 */ /* 0x000fea000383ffff */
.L_x_3451:
[----:B------:R-:W-:Y:S01]  /*12b30*/  BSSY B1, `(.L_x_3524) ;  /* 0x0000008000017945 */ /* 0x000fe20003800000 */
[----:B------:R-:W-:Y:S02]  /*12b40*/  IMAD.MOV.U32 R13, RZ, RZ, R19 ;  /* 0x000000ffff0d7224 */ /* 0x000fe400078e0013 */
[----:B------:R-:W-:Y:S02]  /*12b50*/  IMAD.MOV.U32 R12, RZ, RZ, RZ ;  /* 0x000000ffff0c7224 */ /* 0x000fe400078e00ff */
[----:B------:R-:W-:Y:S02]  /*12b60*/  IMAD.MOV.U32 R11, RZ, RZ, 0x181f ;  /* 0x0000181fff0b7424 */ /* 0x000fe400078e00ff */
[----:B------:R-:W-:-:S07]  /*12b70*/  IMAD.MOV.U32 R15, RZ, RZ, -0x1 ;  /* 0xffffffffff0f7424 */ /* 0x000fce00078e00ff */
[----:B-123--:R-:W-:Y:S05]  /*12b80*/  WARPSYNC.COLLECTIVE R15, `(.L_x_3525) ;  /* 0x000000000f087348 */ /* 0x00efea0003c00000 */
[----:B------:R0:W4:Y:S02]  /*12b90*/  SHFL.IDX P6, R14, R13, R12, R11 ;  /* 0x0000000c0d0e7389 */ /* 0x00012400000c000b */
[----:B01234-:R-:W-:Y:S01]  /*12ba0*/  ENDCOLLECTIVE ;  /* 0x000000000000791b */ /* 0x01ffe20003800000 */
.L_x_3525:
[----:B------:R-:W-:Y:S05]  /*12bb0*/  BSYNC B1 ;  /* 0x0000000000017941 */ /* 0x000fea0003800000 */
.L_x_3524:
[----:B------:R-:W-:Y:S01]  /*12bc0*/  IMAD.MOV.U32 R13, RZ, RZ, R18 ;  /* 0x000000ffff0d7224 */ /* 0x000fe200078e0012 */
[----:B------:R-:W-:Y:S01]  /*12bd0*/  LEA R17, R17, UR42, 0x1 ;  /* 0x0000002a11117c11 */ /* 0x000fe2000f8e08ff */
[----:B------:R-:W-:Y:S01]  /*12be0*/  IMAD.MOV.U32 R12, RZ, RZ, RZ ;  /* 0x000000ffff0c7224 */ /* 0x000fe200078e00ff */
[C---:B------:R-:W-:Y:S01]  /*12bf0*/  LOP3.LUT P2, RZ, R16.reuse, 0x20, RZ, 0xc0, !PT ;  /* 0x0000002010ff7812 */ /* 0x040fe2000784c0ff */
[----:B------:R-:W-:Y:S01]  /*12c00*/  IMAD.MOV.U32 R11, RZ, RZ, 0x181f ;  /* 0x0000181fff0b7424 */ /* 0x000fe200078e00ff */
[----:B------:R-:W-:Y:S01]  /*12c10*/  LOP3.LUT P1, RZ, R16, 0x10, RZ, 0xc0, !PT ;  /* 0x0000001010ff7812 */ /* 0x000fe2000782c0ff */
[----:B------:R-:W-:Y:S01]  /*12c20*/  IMAD.MOV.U32 R15, RZ, RZ, -0x1 ;  /* 0xffffffffff0f7424 */ /* 0x000fe200078e00ff */
[----:B------:R-:W-:Y:S01]  /*12c30*/  P2R R4, PR, RZ, 0x20 ;  /* 0x00000020ff047803 */ /* 0x000fe20000000000 */
[----:B------:R-:W-:-:S10]  /*12c40*/  IMAD.MOV.U32 R3, RZ, RZ, R14 ;  /* 0x000000ffff037224 */ /* 0x000fd400078e000e */
[----:B------:R-:W-:Y:S05]  /*12c50*/  WARPSYNC.COLLECTIVE R15, `(.L_x_3526) ;  /* 0x000000000f087348 */ /* 0x000fea0003c00000 */
[----:B------:R0:W1:Y:S02]  /*12c60*/  SHFL.IDX P6, R14, R13, R12, R11 ;  /* 0x0000000c0d0e7389 */ /* 0x00006400000c000b */
[----:B01----:R-:W-:Y:S01]  /*12c70*/  ENDCOLLECTIVE ;  /* 0x000000000000791b */ /* 0x003fe20003800000 */
.L_x_3526:
[----:B------:R-:W-:Y:S02]  /*12c80*/  IMAD.MOV.U32 R13, RZ, RZ, R19 ;  /* 0x000000ffff0d7224 */ /* 0x000fe400078e0013 */
        /* <DEDUP_REMOVED lines=12> */
.L_x_3527:
[----:B------:R-:W-:Y:S01]  /*12d50*/  @!PT LDS RZ, [RZ] ;  /* 0x00000000fffff984 */ /* 0x000fe20000000800 */
[----:B------:R-:W-:Y:S01]  /*12d60*/  @!PT LDS RZ, [RZ] ;  /* 0x00000000fffff984 */ /* 0x000fe20000000800 */
[----:B------:R-:W-:Y:S01]  /*12d70*/  @!PT LDS RZ, [RZ] ;  /* 0x00000000fffff984 */ /* 0x000fe20000000800 */
[----:B------:R0:W-:Y:S04]  /*12d80*/  LDGSTS.E.BYPASS.LTC128B.128 [R17+0x2400], desc[UR36][R2.64+0x80], !P2 ;  /* 0x0240008002117fae */ /* 0x0001e8000d101d64 */
[----:B------:R0:W-:Y:S01]  /*12d90*/  LDGSTS.E.BYPASS.LTC128B.128 [R17+0x4400], desc[UR36][R2.64+0x100], !P1 ;  /* 0x0440010002117fae */ /* 0x0001e2000c901d64 */
[----:B------:R-:W-:-:S03]  /*12da0*/  ISETP.NE.U32.AND P1, PT, R28, RZ, PT ;  /* 0x000000ff1c00720c */ /* 0x000fc60003f25070 */
[----:B------:R0:W-:Y:S01]  /*12db0*/  LDGSTS.E.BYPASS.LTC128B.128 [R17+0x6400], desc[UR36][R2.64+0x180], !P5 ;  /* 0x0640018002117fae */ /* 0x0001e2000e901d64 */
[----:B------:R-:W-:Y:S01]  /*12dc0*/  LOP3.LUT P5, RZ, R16, 0x200, RZ, 0xc0, !PT ;  /* 0x0000020010ff7812 */ /* 0x000fe200078ac0ff */
[----:B------:R-:W-:Y:S02]  /*12dd0*/  IMAD.MOV.U32 R13, RZ, RZ, R18 ;  /* 0x000000ffff0d7224 */ /* 0x000fe400078e0012 */
[----:B------:R0:W-:Y:S04]  /*12de0*/  LDGSTS.E.BYPASS.LTC128B.128 [R17+0x8400], desc[UR36][R2.64+0x200], !P4 ;  /* 0x0840020002117fae */ /* 0x0001e8000e101d64 */
[----:B------:R0:W-:Y:S01]  /*12df0*/  LDGSTS.E.BYPASS.LTC128B.128 [R17+0xa400], desc[UR36][R2.64+0x280], !P3 ;  /* 0x0a40028002117fae */ /* 0x0001e2000d901d64 */
[----:B------:R-:W-:-:S03]  /*12e00*/  IMAD.MOV.U32 R5, RZ, RZ, R14 ;  /* 0x000000ffff057224 */ /* 0x000fc600078e000e */
[----:B------:R0:W-:Y:S04]  /*12e10*/  LDGSTS.E.BYPASS.LTC128B.128 [R17+0xc400], desc[UR36][R2.64+0x300], P0 ;  /* 0x0c40030002117fae */ /* 0x0001e80008101d64 */
[----:B0-----:R-:W-:Y:S05]  /*12e20*/  WARPSYNC.COLLECTIVE R15, `(.L_x_3528) ;  /* 0x000000000f087348 */ /* 0x001fea0003c00000 */
[----:B------:R1:W2:Y:S02]  /*12e30*/  SHFL.IDX P6, R14, R13, R12, R11 ;  /* 0x0000000c0d0e7389 */ /* 0x0002a400000c000b */
[----:B012---:R-:W-:Y:S01]  /*12e40*/  ENDCOLLECTIVE ;  /* 0x000000000000791b */ /* 0x007fe20003800000 */
.L_x_3528:
[----:B------:R-:W-:Y:S01]  /*12e50*/  @!PT LDS RZ, [RZ] ;  /* 0x00000000fffff984 */ /* 0x000fe20000000800 */
[----:B------:R-:W-:Y:S01]  /*12e60*/  @!PT LDS RZ, [RZ] ;  /* 0x00000000fffff984 */ /* 0x000fe20000000800 */
[----:B------:R-:W-:Y:S01]  /*12e70*/  @!PT LDS RZ, [RZ] ;  /* 0x00000000fffff984 */ /* 0x000fe20000000800 */
[----:B------:R0:W-:Y:S01]  /*12e80*/  LDGSTS.E.BYPASS.LTC128B.128 [R17+0xe400], desc[UR36][R2.64+0x380], P1 ;  /* 0x0e40038002117fae */ /* 0x0001e20008901d64 */
[----:B------:R-:W-:Y:S02]  /*12e90*/  IMAD.MOV.U32 R13, RZ, RZ, R19 ;  /* 0x000000ffff0d7224 */ /* 0x000fe400078e0013 */
[----:B------:R-:W-:Y:S01]  /*12ea0*/  IMAD.MOV.U32 R12, RZ, RZ, 0x2 ;  /* 0x00000002ff0c7424 */ /* 0x000fe200078e00ff */
[----:B0-----:R-:W-:Y:S02]  /*12eb0*/  IADD3 R2, P2, R14, R0, RZ ;  /* 0x000000000e027210 */ /* 0x001fe40007f5e0ff */
[C---:B------:R-:W-:Y:S02]  /*12ec0*/  LOP3.LUT P6, RZ, R16.reuse, 0x10, RZ, 0xc0, !PT ;  /* 0x0000001010ff7812 */ /* 0x040fe400078cc0ff */
[----:B------:R-:W-:Y:S02]  /*12ed0*/  IADD3.X R3, RZ, R5, RZ, P2, !PT ;  /* 0x00000005ff037210 */ /* 0x000fe400017fe4ff */
[----:B------:R-:W-:-:S03]  /*12ee0*/  LOP3.LUT P2, RZ, R16, 0x20, RZ, 0xc0, !PT ;  /* 0x0000002010ff7812 */ /* 0x000fc6000784c0ff */
[----:B------:R0:W-:Y:S01]  /*12ef0*/  LDGSTS.E.BYPASS.LTC128B.128 [R17+0xc00], desc[UR36][R2.64], !P5 ;  /* 0x00c0000002117fae */ /* 0x0001e2000e901d64 */
[----:B------:R-:W-:-:S04]  /*12f00*/  ISETP.NE.AND P5, PT, R4, RZ, PT ;  /* 0x000000ff0400720c */ /* 0x000fc80003fa5270 */
[----:B------:R-:W-:-:S05]  /*12f10*/  P2R R4, PR, RZ, 0x20 ;  /* 0x00000020ff047803 */ /* 0x000fca0000000000 */
[----:B------:R0:W-:Y:S04]  /*12f20*/  LDGSTS.E.BYPASS.LTC128B.128 [R17+0x2c00], desc[UR36][R2.64+0x80], !P2 ;  /* 0x02c0008002117fae */ /* 0x0001e8000d101d64 */
[----:B------:R0:W-:Y:S02]  /*12f30*/  LDGSTS.E.BYPASS.LTC128B.128 [R17+0x4c00], desc[UR36][R2.64+0x100], !P6 ;  /* 0x04c0010002117fae */ /* 0x0001e4000f101d64 */
[----:B0-----:R-:W-:Y:S05]  /*12f40*/  WARPSYNC.COLLECTIVE R15, `(.L_x_3529) ;  /* 0x000000000f087348 */ /* 0x001fea0003c00000 */
[----:B------:R1:W2:Y:S02]  /*12f50*/  SHFL.IDX P6, R14, R13, R12, R11 ;  /* 0x0000000c0d0e7389 */ /* 0x0002a400000c000b */
[----:B012---:R-:W-:Y:S01]  /*12f60*/  ENDCOLLECTIVE ;  /* 0x000000000000791b */ /* 0x007fe20003800000 */
.L_x_3529:
        /* <DEDUP_REMOVED lines=14> */
.L_x_3530:
[----:B------:R-:W-:Y:S02]  /*13050*/  IMAD.MOV.U32 R13, RZ, RZ, R19 ;  /* 0x000000ffff0d7224 */ /* 0x000fe400078e0013 */
[----:B------:R-:W-:Y:S01]  /*13060*/  IMAD.MOV.U32 R12, RZ, RZ, 0x3 ;  /* 0x00000003ff0c7424 */ /* 0x000fe200078e00ff */
[----:B------:R-:W-:Y:S02]  /*13070*/  IADD3 R2, P2, R14, R0, RZ ;  /* 0x000000000e027210 */ /* 0x000fe40007f5e0ff */
[----:B------:R-:W-:-:S03]  /*13080*/  LOP3.LUT P6, RZ, R16, 0x10, RZ, 0xc0, !PT ;  /* 0x0000001010ff7812 */ /* 0x000fc600078cc0ff */
[----:B------:R-:W-:Y:S01]  /*13090*/  IMAD.X R3, RZ, RZ, R20, P2 ;  /* 0x000000ffff037224 */ /* 0x000fe200010e0614 */
[----:B------:R-:W-:-:S04]  /*130a0*/  LOP3.LUT P2, RZ, R16, 0x20, RZ, 0xc0, !PT ;  /* 0x0000002010ff7812 */ /* 0x000fc8000784c0ff */
[----:B------:R-:W-:Y:S01]  /*130b0*/  @!PT LDS RZ, [RZ] ;  /* 0x00000000fffff984 */ /* 0x000fe20000000800 */
[----:B------:R-:W-:Y:S01]  /*130c0*/  @!PT LDS RZ, [RZ] ;  /* 0x00000000fffff984 */ /* 0x000fe20000000800 */
[----:B------:R-:W-:Y:S01]  /*130d0*/  @!PT LDS RZ, [RZ] ;  /* 0x00000000fffff984 */ /* 0x000fe20000000800 */
[----:B------:R0:W-:Y:S01]  /*130e0*/  LDGSTS.E.BYPASS.LTC128B.128 [R17+0x1400], desc[UR36][R2.64], !P5 ;  /* 0x0140000002117fae */ /* 0x0001e2000e901d64 */
[----:B------:R-:W-:Y:S01]  /*130f0*/  ISETP.NE.AND P5, PT, R4, RZ, PT ;  /* 0x000000ff0400720c */ /* 0x000fe20003fa5270 */
[----:B------:R-:W-:-:S07]  /*13100*/  IMAD.MOV.U32 R4, RZ, RZ, RZ ;  /* 0x000000ffff047224 */ /* 0x000fce00078e00ff */
[----:B------:R0:W-:Y:S04]  /*13110*/  LDGSTS.E.BYPASS.LTC128B.128 [R17+0x3400], desc[UR36][R2.64+0x80], !P2 ;  /* 0x0340008002117fae */ /* 0x0001e8000d101d64 */
[----:B------:R0:W-:Y:S02]  /*13120*/  LDGSTS.E.BYPASS.LTC128B.128 [R17+0x5400], desc[UR36][R2.64+0x100], !P6 ;  /* 0x0540010002117fae */ /* 0x0001e4000f101d64 */
[----:B0-----:R-:W-:Y:S05]  /*13130*/  WARPSYNC.COLLECTIVE R15, `(.L_x_3531) ;  /* 0x000000000f087348 */ /* 0x001fea0003c00000 */
[----:B------:R1:W2:Y:S02]  /*13140*/  SHFL.IDX P6, R14, R13, R12, R11 ;  /* 0x0000000c0d0e7389 */ /* 0x0002a400000c000b */
[----:B012---:R-:W-:Y:S01]  /*13150*/  ENDCOLLECTIVE ;  /* 0x000000000000791b */ /* 0x007fe20003800000 */
.L_x_3531:
        /* <DEDUP_REMOVED lines=13> */
.L_x_3532:
[----:B------:R-:W-:Y:S05]  /*13230*/  BRA `(.L_x_3533) ;  /* 0xffffffcc00dc7947 */ /* 0x000fea000383ffff */
.L_x_3456:
[----:B0-----:R0:W1:Y:S02]  /*13240*/  SYNCS.PHASECHK.TRANS64.TRYWAIT P0, [R5+URZ+0x38820], R4 ;  /* 0x03882004050075a7 */ /* 0x001064000800017f */
[----:B-1----:R-:W-:Y:S05]  /*13250*/  @!P0 NANOSLEEP.SYNCS 0x989680 ;  /* 0x009896800000895d */ /* 0x002fea0003900000 */
[----:B------:R-:W1:Y:S02]  /*13260*/  @!P0 SYNCS.PHASECHK.TRANS64 P0, [R5+URZ+0x38820], R4 ;  /* 0x03882004050085a7 */ /* 0x000e64000800007f */
[----:B-1----:R-:W-:Y:S05]  /*13270*/  @!P0 BRA `(.L_x_3456) ;  /* 0xfffffffc00f08947 */ /* 0x002fea000383ffff */
[----:B------:R-:W-:Y:S05]  /*13280*/  BRA `(.L_x_3534) ;  /* 0xffffffd000887947 */ /* 0x000fea000383ffff */
.L_x_3457:
        /* <DEDUP_REMOVED lines=8> */
[----:B0-2--5:R-:W-:Y:S05]  /*13310*/  WARPSYNC.COLLECTIVE R15, `(.L_x_3536) ;  /* 0x000000000f087348 */ /* 0x025fea0003c00000 */
[----:B------:R1:W3:Y:S02]  /*13320*/  SHFL.IDX P6, R14, R13, R12, R11 ;  /* 0x0000000c0d0e7389 */ /* 0x0002e400000c000b */
[----:B0123-5:R-:W-:Y:S01]  /*13330*/  ENDCOLLECTIVE ;  /* 0x000000000000791b */ /* 0x02ffe20003800000 */
.L_x_3536:
[----:B------:R-:W-:Y:S05]  /*13340*/  BSYNC B0 ;  /* 0x0000000000007941 */ /* 0x000fea0003800000 */
.L_x_3535:
[----:B------:R-:W-:Y:S05]  /*13350*/  BRA `(.L_x_3537) ;  /* 0xffffffd000707947 */ /* 0x000fea000383ffff */
.L_x_3458:
[----:B------:R-:W-:Y:S01]  /*13360*/  BSSY B0, `(.L_x_3538) ;  /* 0x0000006000007945 */ /* 0x000fe20003800000 */
[----:B------:R-:W-:-:S07]  /*13370*/  IMAD.MOV.U32 R15, RZ, RZ, -0x1 ;  /* 0xffffffffff0f7424 */ /* 0x000fce00078e00ff */
[----:B012--5:R-:W-:Y:S05]  /*13380*/  WARPSYNC.COLLECTIVE R15, `(.L_x_3539) ;  /* 0x000000000f0c7348 */ /* 0x027fea0003c00000 */
[----:B------:R-:W-:Y:S02]  /*13390*/  ELECT P6, UR62, PT ;  /* 0x00000000003e782f */ /* 0x000fe400038c0000 */
[----:B------:R-:W-:Y:S01]  /*133a0*/  MOV R14, UR62 ;  /* 0x0000003e000e7c02 */ /* 0x000fe20008000f00 */
[----:B012--5:R-:W-:Y:S10]  /*133b0*/  ENDCOLLECTIVE ;  /* 0x000000000000791b */ /* 0x027ff40003800000 */
.L_x_3539:
[----:B------:R-:W-:Y:S05]  /*133c0*/  BSYNC B0 ;  /* 0x0000000000007941 */ /* 0x000fea0003800000 */
.L_x_3538:
[----:B------:R-:W-:Y:S05]  /*133d0*/  BRA `(.L_x_3540) ;  /* 0xffffffd000647947 */ /* 0x000fea000383ffff */
.L_x_3460:
[----:B-1----:R1:W3:Y:S02]  /*133e0*/  SYNCS.PHASECHK.TRANS64.TRYWAIT P1, [R3+URZ+0x38840], R2 ;  /* 0x03884002030075a7 */ /* 0x0022e4000802017f */
[----:B---3--:R-:W-:Y:S05]  /*133f0*/  @!P1 NANOSLEEP.SYNCS 0x989680 ;  /* 0x009896800000995d */ /* 0x008fea0003900000 */
[----:B------:R-:W3:Y:S02]  /*13400*/  @!P1 SYNCS.PHASECHK.TRANS64 P1, [R3+URZ+0x38840], R2 ;  /* 0x03884002030095a7 */ /* 0x000ee4000802007f */
[----:B---3--:R-:W-:Y:S05]  /*13410*/  @!P1 BRA `(.L_x_3460) ;  /* 0xfffffffc00f09947 */ /* 0x008fea000383ffff */
[----:B------:R-:W-:Y:S05]  /*13420*/  BRA `(.L_x_3541) ;  /* 0xffffffd0008c7947 */ /* 0x000fea000383ffff */
.L_x_3462:
[----:B0-----:R0:W3:Y:S02]  /*13430*/  SYNCS.PHASECHK.TRANS64.TRYWAIT P1, [R5+URZ+0x38840], R0 ;  /* 0x03884000050075a7 */ /* 0x0010e4000802017f */
[----:B---3--:R-:W-:Y:S05]  /*13440*/  @!P1 NANOSLEEP.SYNCS 0x989680 ;  /* 0x009896800000995d */ /* 0x008fea0003900000 */
[----:B------:R-:W3:Y:S02]  /*13450*/  @!P1 SYNCS.PHASECHK.TRANS64 P1, [R5+URZ+0x38840], R0 ;  /* 0x03884000050095a7 */ /* 0x000ee4000802007f */
[----:B---3--:R-:W-:Y:S05]  /*13460*/  @!P1 BRA `(.L_x_3462) ;  /* 0xfffffffc00f09947 */ /* 0x008fea000383ffff */
[----:B------:R-:W-:Y:S05]  /*13470*/  BRA `(.L_x_3542) ;  /* 0xffffffd000987947 */ /* 0x000fea000383ffff */
.L_x_3464:
[----:B---3--:R3:W4:Y:S02]  /*13480*/  SYNCS.PHASECHK.TRANS64.TRYWAIT P1, [R3+URZ+0x38860], R2 ;  /* 0x03886002030075a7 */ /* 0x008724000802017f */
[----:B----4-:R-:W-:Y:S05]  /*13490*/  @!P1 NANOSLEEP.SYNCS 0x989680 ;  /* 0x009896800000995d */ /* 0x010fea0003900000 */
[----:B------:R-:W4:Y:S02]  /*134a0*/  @!P1 SYNCS.PHASECHK.TRANS64 P1, [R3+URZ+0x38860], R2 ;  /* 0x03886002030095a7 */ /* 0x000f24000802007f */
[----:B----4-:R-:W-:Y:S05]  /*134b0*/  @!P1 BRA `(.L_x_3464) ;  /* 0xfffffffc00f09947 */ /* 0x010fea000383ffff */
[----:B------:R-:W-:Y:S05]  /*134c0*/  BRA `(.L_x_3543) ;  /* 0xffffffd000947947 */ /* 0x000fea000383ffff */
.L_x_3544:
        /* <DEDUP_REMOVED lines=11> */
.L_x_15641:


//--------------------- .text._ZN7cutlass13device_kernelIN5flash11enable_sm90INS1_16FlashAttnFwdSm90INS1_25CollectiveMainloopFwdSm90ILi2EN4cute5tupleIJNS5_1CILi1EEES8_S8_EEENS6_IJNS7_ILi64EEESA_SA_EEELi512ENS_10bfloat16_tEfNS_4arch4Sm90ELb0ELb0ELb0ELb1ELb1ELb0ELb0ELb0ELb0ELb1ELb1ELb0EEENS1_21CollectiveEpilogueFwdINS6_IJSA_NS7_ILi512EEESA_EEES9_SC_SE_Li256ELb1ELb1ELb1ELb0EEENS1_36VarlenDynamicPersistentTileSchedulerILi64ELi64ELi256ELi128ELb1ELb1ELb1ELb0ELb1ELb1EEEEEEEEEvNT_6ParamsE --------------------------
	.section	.text._ZN7cutlass13device_kernelIN5flash11enable_sm90INS1_16FlashAttnFwdSm90INS1_25CollectiveMainloopFwdSm90ILi2EN4cute5tupleIJNS5_1CILi1EEES8_S8_EEENS6_IJNS7_ILi64EEESA_SA_EEELi512ENS_10bfloat16_tEfNS_4arch4Sm90ELb0ELb0ELb0ELb1ELb1ELb0ELb0ELb0ELb0ELb1ELb1ELb0EEENS1_21CollectiveEpilogueFwdINS6_IJSA_NS7_ILi512EEESA_EEES9_SC_SE_Li256ELb1ELb1ELb1ELb0EEENS1_36VarlenDynamicPersistentTileSchedulerILi64ELi64ELi256ELi128ELb1ELb1ELb1ELb0ELb1ELb1EEEEEEEEEvNT_6ParamsE,"ax",@progbits
	.align	128
.text._ZN7cutlass13device_kernelIN5flash11enable_sm90INS1_16FlashAttnFwdSm90INS1_25CollectiveMainloopFwdSm90ILi2EN4cute5tupleIJNS5_1CILi1EEES8_S8_EEENS6_IJNS7_ILi64EEESA_SA_EEELi512ENS_10bfloat16_tEfNS_4arch4Sm90ELb0ELb0ELb0ELb1ELb1ELb0ELb0ELb0ELb0ELb1ELb1ELb0EEENS1_21CollectiveEpilogueFwdINS6_IJSA_NS7_ILi512EEESA_EEES9_SC_SE_Li256ELb1ELb1ELb1ELb0EEENS1_36VarlenDynamicPersistentTileSchedulerILi64ELi64ELi256ELi128ELb1ELb1ELb1ELb0ELb1ELb1EEEEEEEEEvNT_6ParamsE:
        .type           _ZN7cutlass13device_kernelIN5flash11enable_sm90INS1_16FlashAttnFwdSm90INS1_25CollectiveMainloopFwdSm90ILi2EN4cute5tupleIJNS5_1CILi1EEES8_S8_EEENS6_IJNS7_ILi64EEESA_SA_EEELi512ENS_10bfloat16_tEfNS_4arch4Sm90ELb0ELb0ELb0ELb1ELb1ELb0ELb0ELb0ELb0ELb1ELb1ELb0EEENS1_21CollectiveEpilogueFwdINS6_IJSA_NS7_ILi512EEESA_EEES9_SC_SE_Li256ELb1ELb1ELb1ELb0EEENS1_36VarlenDynamicPersistentTileSchedulerILi64ELi64ELi256ELi128ELb1ELb1ELb1ELb0ELb1ELb1EEEEEEEEEvNT_6ParamsE,@function
        .size           _ZN7cutlass13device_kernelIN5flash11enable_sm90INS1_16FlashAttnFwdSm90INS1_25CollectiveMainloopFwdSm90ILi2EN4cute5tupleIJNS5_1CILi1EEES8_S8_EEENS6_IJNS7_ILi64EEESA_SA_EEELi512ENS_10bfloat16_tEfNS_4arch4Sm90ELb0ELb0ELb0ELb1ELb1ELb0ELb0ELb0ELb0ELb1ELb1ELb0EEENS1_21CollectiveEpilogueFwdINS6_IJSA_NS7_ILi512EEESA_EEES9_SC_SE_Li256ELb1ELb1ELb1ELb0EEENS1_36VarlenDynamicPersistentTileSchedulerILi64ELi64ELi256ELi128ELb1ELb1ELb1ELb0ELb1ELb1EEEEEEEEEvNT_6ParamsE,(.L_x_15642 - _ZN7cutlass13device_kernelIN5flash11enable_sm90INS1_16FlashAttnFwdSm90INS1_25CollectiveMainloopFwdSm90ILi2EN4cute5tupleIJNS5_1CILi1EEES8_S8_EEENS6_IJNS7_ILi64EEESA_SA_EEELi512ENS_10bfloat16_tEfNS_4arch4Sm90ELb0ELb0ELb0ELb1ELb1ELb0ELb0ELb0ELb0ELb1ELb1ELb0EEENS1_21CollectiveEpilogueFwdINS6_IJSA_NS7_ILi512EEESA_EEES9_SC_SE_Li256ELb1ELb1ELb1ELb0EEENS1_36VarlenDynamicPersistentTileSchedulerILi64ELi64ELi256ELi128ELb1ELb1ELb1ELb0ELb1ELb1EEEEEEEEEvNT_6ParamsE)
        .other          _ZN7cutlass13device_kernelIN5flash11enable_sm90INS1_16FlashAttnFwdSm90INS1_25CollectiveMainloopFwdSm90ILi2EN4cute5tupleIJNS5_1CILi1EEES8_S8_EEENS6_IJNS7_ILi64EEESA_SA_EEELi512ENS_10bfloat16_tEfNS_4arch4Sm90ELb0ELb0ELb0ELb1ELb1ELb0ELb0ELb0ELb0ELb1ELb1ELb0EEENS1_21CollectiveEpilogueFwdINS6_IJSA_NS7_ILi512EEESA_EEES9_SC_SE_Li256ELb1ELb1ELb1ELb0EEENS1_36VarlenDynamicPersistentTileSchedulerILi64ELi64ELi256ELi128ELb1ELb1ELb1ELb0ELb1ELb1EEEEEEEEEvNT_6ParamsE,@"STO_CUDA_ENTRY STV_DEFAULT"
_ZN7cutlass13device_kernelIN5flash11enable_sm90INS1_16FlashAttnFwdSm90INS1_25CollectiveMainloopFwdSm90ILi2EN4cute5tupleIJNS5_1CILi1EEES8_S8_EEENS6_IJNS7_ILi64EEESA_SA_EEELi512ENS_10bfloat16_tEfNS_4arch4Sm90ELb0ELb0ELb0ELb1ELb1ELb0ELb0ELb0ELb0ELb1ELb1ELb0EEENS1_21CollectiveEpilogueFwdINS6_IJSA_NS7_ILi512EEESA_EEES9_SC_SE_Li256ELb1ELb1ELb1ELb0EEENS1_36VarlenDynamicPersistentTileSchedulerILi64ELi64ELi256ELi128ELb1ELb1ELb1ELb0ELb1ELb1EEEEEEEEEvNT_6ParamsE:
        /* <DEDUP_REMOVED lines=37> */
[----:B------:R0:W4:Y:S01]  /*0250*/  SYNCS.EXCH.64 URZ, [UR6+0x28c40], UR4 ;  /* 0x028c4004063f75b2 */ /* 0x0001220008000100 */
[----:B------:R0:W0:Y:S01]  /*0260*/  SYNCS.EXCH.64 URZ, [UR6+0x28c38], UR4 ;  /* 0x028c3804063f75b2 */ /* 0x0000220008000100 */
[----:B------:R0:W0:Y:S01]  /*0270*/  SYNCS.EXCH.64 URZ, [UR6+0x28c48], UR4 ;  /* 0x028c4804063f75b2 */ /* 0x0000220008000100 */
[----:B------:R-:W-:Y:S01]  /*0280*/  NOP ;  /* 0x0000000000007918 */ /* 0x000fe20000000000 */
.L_x_3545:
        /* <DEDUP_REMOVED lines=22> */
.L_x_3546:
        /* <DEDUP_REMOVED lines=18> */
.L_x_3547:
        /* <DEDUP_REMOVED lines=22> */
.L_x_3548:
        /* <DEDUP_REMOVED lines=23> */
.L_x_3549:
[----:B------:R-:W-:Y:S01]  /*07e0*/  UISETP.NE.AND UP0, UPT, UR47, URZ, UPT ;  /* 0x0000003f2f00728c */ /* 0x000fe2000bf05270 */
[----:B------:R-:W-:Y:S01]  /*07f0*/  NOP ;  /* 0x0000000000007918 */ /* 0x000fe20000000000 */
[----:B------:R-:W-:Y:S01]  /*0800*/  UMOV UR37, 0x1 ;  /* 0x0000000100257882 */ /* 0x000fe20000000000 */
[----:B------:R-:W-:Y:S01]  /*0810*/  ULDC.64 UR50, c[0x0][0x208] ;  /* 0x0000820000327ab9 */ /* 0x000fe20000000a00 */
[----:B------:R-:W-:Y:S01]  /*0820*/  USEL UR37, UR37, 0x2, !UP0 ;  /* 0x0000000225257887 */ /* 0x000fe2000c000000 */
[----:B01234-:R-:W-:Y:S01]  /*0830*/  BAR.SYNC.DEFER_BLOCKING 0x0 ;  /* 0x0000000000007b1d */ /* 0x01ffe20000010000 */
[----:B------:R-:W-:-:S13]  /*0840*/  PLOP3.LUT P0, PT, PT, PT, UP0, 0x80, 0x0 ;  /* 0x000000000000781c */ /* 0x000fda0003f0f008 */
[----:B------:R-:W-:Y:S05]  /*0850*/  @!P0 BRA `(.L_x_3550) ;  /* 0x000000b800d48947 */ /* 0x000fea0003800000 */
.L_x_3551:
[----:B------:R-:W-:-:S08]  /*0860*/  NOP ;  /* 0x0000000000007918 */ /* 0x000fd00000000000 */
[----:B------:R-:W0:Y:S02]  /*0870*/  USETMAXREG.TRY_ALLOC.CTAPOOL UP0, 0xe8 ;  /* 0x000000e8000079c8 */ /* 0x000e240008000600 */
[----:B0-----:R-:W-:-:S13]  /*0880*/  PLOP3.LUT P0, PT, PT, PT, UP0, 0x80, 0x0 ;  /* 0x000000000000781c */ /* 0x001fda0003f0f008 */
[----:B------:R-:W-:Y:S05]  /*0890*/  @!P0 BRA `(.L_x_3551) ;  /* 0xfffffffc00f08947 */ /* 0x000fea000383ffff */
[----:B------:R-:W-:Y:S01]  /*08a0*/  LOP3.LUT R2, R0, 0xffffff80, RZ, 0xc0, !PT ;  /* 0xffffff8000027812 */ /* 0x000fe200078ec0ff */
[----:B------:R-:W0:Y:S01]  /*08b0*/  S2UR UR38, SR_CgaCtaId ;  /* 0x00000000002679c3 */ /* 0x000e220000008800 */
[----:B------:R-:W-:Y:S01]  /*08c0*/  UMOV UR39, 0x400 ;  /* 0x0000040000277882 */ /* 0x000fe20000000000 */
[----:B------:R-:W-:Y:S01]  /*08d0*/  ULDC UR4, c[0x0][0xc3c] ;  /* 0x00030f0000047ab9 */ /* 0x000fe20000000800 */
[----:B------:R-:W-:-:S13]  /*08e0*/  ISETP.NE.AND P0, PT, R2, 0x80, PT ;  /* 0x000000800200780c */ /* 0x000fda0003f05270 */
[----:B------:R-:W-:Y:S06]  /*08f0*/  @!P0 BAR.ARV 0x8, 0x100 ;  /* 0x0204000000008b1d */ /* 0x000fec0000002000 */
[----:B------:R-:W-:Y:S01]  /*0900*/  ISETP.GE.U32.AND P0, PT, R0, 0x100, PT ;  /* 0x000001000000780c */ /* 0x000fe20003f06070 */
[----:B0-----:R-:W-:-:S12]  /*0910*/  ULEA UR39, UR38, UR39, 0x18 ;  /* 0x0000002726277291 */ /* 0x001fd8000f8ec03f */
[----:B------:R-:W-:Y:S08]  /*0920*/  @P0 BAR.ARV 0xf, 0x100 ;  /* 0x03c4000000000b1d */ /* 0x000ff00000002000 */
[----:B------:R-:W-:Y:S06]  /*0930*/  BAR.SYNC.DEFER_BLOCKING 0x5, 0x180 ;  /* 0x0146000000007b1d */ /* 0x000fec0000010000 */
[----:B------:R-:W0:Y:S02]  /*0940*/  LDS.128 R4, [UR39+0x28cd0] ;  /* 0x028cd027ff047984 */ /* 0x000e240008000c00 */
[----:B------:R-:W-:Y:S06]  /*0950*/  BAR.ARV 0x4, 0x180 ;  /* 0x0106000000007b1d */ /* 0x000fec0000002000 */
[----:B0-----:R-:W-:-:S13]  /*0960*/  ISETP.GE.AND P0, PT, R7, UR4, PT ;  /* 0x0000000407007c0c */ /* 0x001fda000bf06270 */
[----:B------:R-:W-:Y:S05]  /*0970*/  @P0 EXIT ;  /* 0x000000000000094d */ /* 0x000fea0003800000 */
[----:B------:R-:W-:Y:S01]  /*0980*/  VIADD R0, R0, 0xffffff80 ;  /* 0xffffff8000007836 */ /* 0x000fe20000000000 */
[----:B------:R-:W-:Y:S01]  /*0990*/  R2UR UR5, R5 ;  /* 0x00000000050572ca */ /* 0x000fe200000e0000 */
[----:B------:R-:W-:Y:S01]  /*09a0*/  IMAD.MOV.U32 R22, RZ, RZ, 0x20 ;  /* 0x00000020ff167424 */ /* 0x000fe200078e00ff */
[----:B------:R-:W-:Y:S01]  /*09b0*/  R2UR UR6, R6 ;  /* 0x00000000060672ca */ /* 0x000fe200000e0000 */
[----:B------:R-:W-:Y:S01]  /*09c0*/  UMOV UR46, URZ ;  /* 0x0000003f002e7c82 */ /* 0x000fe20008000000 */
[----:B------:R-:W-:Y:S01]  /*09d0*/  SHF.R.S32.HI R3, RZ, 0x1f, R0 ;  /* 0x0000001fff037819 */ /* 0x000fe20000011400 */
[----:B------:R-:W-:Y:S01]  /*09e0*/  UMOV UR36, URZ ;  /* 0x0000003f00247c82 */ /* 0x000fe20008000000 */
[----:B------:R-:W-:Y:S01]  /*09f0*/  R2UR UR7, R7 ;  /* 0x00000000070772ca */ /* 0x000fe200000e0000 */
[----:B------:R-:W-:Y:S01]  /*0a00*/  UMOV UR48, URZ ;  /* 0x0000003f00307c82 */ /* 0x000fe20008000000 */
[CC--:B------:R-:W-:Y:S02]  /*0a10*/  LEA.HI R5, R3.reuse, R0.reuse, RZ, 0x5 ;  /* 0x0000000003057211 */ /* 0x0c0fe400078f28ff */
[----:B------:R-:W-:-:S02]  /*0a20*/  LEA.HI R4, R3, R0, RZ, 0x4 ;  /* 0x0000000003047211 */ /* 0x000fc400078f20ff */
[CC--:B------:R-:W-:Y:S02]  /*0a30*/  LEA.HI R8, R3.reuse, R0.reuse, RZ, 0x2 ;  /* 0x0000000003087211 */ /* 0x0c0fe400078f10ff */
[--C-:B------:R-:W-:Y:S02]  /*0a40*/  SHF.R.S32.HI R10, RZ, 0x5, R5.reuse ;  /* 0x00000005ff0a7819 */ /* 0x100fe40000011405 */
[----:B------:R-:W-:Y:S02]  /*0a50*/  SHF.R.S32.HI R9, RZ, 0x1f, R5 ;  /* 0x0000001fff097819 */ /* 0x000fe40000011405 */
[CC--:B------:R-:W-:Y:S02]  /*0a60*/  LEA.HI R6, R3.reuse, R0.reuse, RZ, 0x3 ;  /* 0x0000000003067211 */ /* 0x0c0fe400078f18ff */
[----:B------:R-:W-:Y:S02]  /*0a70*/  LOP3.LUT R5, R4, 0xfffffff0, RZ, 0xc0, !PT ;  /* 0xfffffff004057812 */ /* 0x000fe400078ec0ff */
[----:B------:R-:W-:-:S02]  /*0a80*/  LEA.HI R2, R3, R0, RZ, 0x7 ;  /* 0x0000000003027211 */ /* 0x000fc400078f38ff */
[----:B------:R-:W-:Y:S02]  /*0a90*/  SHF.R.S32.HI R7, RZ, 0x4, R4 ;  /* 0x00000004ff077819 */ /* 0x000fe40000011404 */
[----:B------:R-:W-:Y:S02]  /*0aa0*/  LOP3.LUT R13, R8, 0xfffffffc, RZ, 0xc0, !PT ;  /* 0xfffffffc080d7812 */ /* 0x000fe400078ec0ff */
[----:B------:R-:W-:Y:S01]  /*0ab0*/  LOP3.LUT R11, R6, 0xfffffff8, RZ, 0xc0, !PT ;  /* 0xfffffff8060b7812 */ /* 0x000fe200078ec0ff */
[----:B------:R-:W-:Y:S01]  /*0ac0*/  IMAD.IADD R6, R0, 0x1, -R5 ;  /* 0x0000000100067824 */ /* 0x000fe200078e0a05 */
[----:B------:R-:W-:Y:S01]  /*0ad0*/  LOP3.LUT R3, R2, 0xffffff80, RZ, 0xc0, !PT ;  /* 0xffffff8002037812 */ /* 0x000fe200078ec0ff */
[----:B------:R-:W-:Y:S01]  /*0ae0*/  IMAD.IADD R13, R0, 0x1, -R13 ;  /* 0x00000001000d7824 */ /* 0x000fe200078e0a0d */
[----:B------:R-:W-:Y:S01]  /*0af0*/  LEA.HI R4, R4, R7, RZ, 0x1 ;  /* 0x0000000704047211 */ /* 0x000fe200078f08ff */
[C---:B------:R-:W-:Y:S01]  /*0b00*/  IMAD.IADD R11, R0.reuse, 0x1, -R11 ;  /* 0x00000001000b7824 */ /* 0x040fe200078e0a0b */
[----:B------:R-:W-:Y:S01]  /*0b10*/  SHF.R.S32.HI R5, RZ, 0x1f, R6 ;  /* 0x0000001fff057819 */ /* 0x000fe20000011406 */
[----:B------:R-:W-:Y:S01]  /*0b20*/  IMAD.IADD R3, R0, 0x1, -R3 ;  /* 0x0000000100037824 */ /* 0x000fe200078e0a03 */
[----:B------:R-:W-:-:S02]  /*0b30*/  LOP3.LUT R4, R4, 0x1ffffffe, RZ, 0xc0, !PT ;  /* 0x1ffffffe04047812 */ /* 0x000fc400078ec0ff */
[----:B------:R-:W-:Y:S02]  /*0b40*/  LEA.HI R9, R9, R10, RZ, 0x2 ;  /* 0x0000000a09097211 */ /* 0x000fe400078f10ff */
[----:B------:R-:W-:Y:S01]  /*0b50*/  LEA.HI R0, R13, R13, RZ, 0x1 ;  /* 0x0000000d0d007211 */ /* 0x000fe200078f08ff */
[----:B------:R-:W-:Y:S01]  /*0b60*/  IMAD.IADD R8, R7, 0x1, -R4 ;  /* 0x0000000107087824 */ /* 0x000fe200078e0a04 */
[----:B------:R-:W-:Y:S02]  /*0b70*/  LEA.HI R5, R5, R6, RZ, 0x3 ;  /* 0x0000000605057211 */ /* 0x000fe400078f18ff */
[----:B------:R-:W-:Y:S01]  /*0b80*/  SHF.R.S32.HI R221, RZ, 0x7, R2 ;  /* 0x00000007ffdd7819 */ /* 0x000fe20000011402 */
[----:B------:R-:W-:Y:S01]  /*0b90*/  IMAD.SHL.U32 R8, R8, 0x8, RZ ;  /* 0x0000000808087824 */ /* 0x000fe200078e00ff */
[----:B------:R-:W-:Y:S02]  /*0ba0*/  LOP3.LUT R9, R9, 0x3ffffc, RZ, 0xc0, !PT ;  /* 0x003ffffc09097812 */ /* 0x000fe400078ec0ff */
[----:B------:R-:W-:Y:S01]  /*0bb0*/  LOP3.LUT R4, R0, 0x1ffffffe, RZ, 0xc0, !PT ;  /* 0x1ffffffe00047812 */ /* 0x000fe200078ec0ff */
[----:B------:R-:W-:Y:S01]  /*0bc0*/  IMAD R12, R221, 0x100, R6 ;  /* 0x00000100dd0c7824 */ /* 0x000fe200078e0206 */
[----:B------:R-:W-:Y:S01]  /*0bd0*/  SHF.R.S32.HI R0, RZ, 0x1f, R3 ;  /* 0x0000001fff007819 */ /* 0x000fe20000011403 */
[----:B------:R-:W-:Y:S01]  /*0be0*/  IMAD.IADD R9, R10, 0x1, -R9 ;  /* 0x000000010a097824 */ /* 0x000fe200078e0a09 */
[----:B------:R-:W-:Y:S01]  /*0bf0*/  LOP3.LUT R7, R5, 0xfffffff8, RZ, 0xc0, !PT ;  /* 0xfffffff805077812 */ /* 0x000fe200078ec0ff */
[----:B------:R-:W-:Y:S01]  /*0c00*/  IMAD.IADD R13, R13, 0x1, -R4 ;  /* 0x000000010d0d7824 */ /* 0x000fe200078e0a04 */
[----:B------:R-:W-:Y:S01]  /*0c10*/  LEA.HI R4, R0, R3, RZ, 0x2 ;  /* 0x0000000300047211 */ /* 0x000fe200078f10ff */
[----:B------:R-:W-:Y:S01]  /*0c20*/  IMAD R15, R9, 0x10, R12 ;  /* 0x00000010090f7824 */ /* 0x000fe200078e020c */
[----:B------:R-:W-:Y:S01]  /*0c30*/  LEA.HI R2, R2, R221, RZ, 0x1 ;  /* 0x000000dd02027211 */ /* 0x000fe200078f08ff */
[----:B------:R-:W-:Y:S01]  /*0c40*/  IMAD.IADD R6, R6, 0x1, -R7 ;  /* 0x0000000106067824 */ /* 0x000fe200078e0a07 */
[----:B------:R-:W-:Y:S01]  /*0c50*/  LOP3.LUT R12, R4, 0x7ffffffc, RZ, 0xc0, !PT ;  /* 0x7ffffffc040c7812 */ /* 0x000fe200078ec0ff */
[----:B------:R-:W-:Y:S01]  /*0c60*/  IMAD.SHL.U32 R7, R5, 0x40, RZ ;  /* 0x0000004005077824 */ /* 0x000fe200078e00ff */
[----:B------:R-:W-:-:S02]  /*0c70*/  LEA.HI R5, R0, R3, RZ, 0x5 ;  /* 0x0000000300057211 */ /* 0x000fc400078f28ff */
[----:B------:R-:W-:Y:S01]  /*0c80*/  SHF.R.S32.HI R0, RZ, 0x2, R4 ;  /* 0x00000002ff007819 */ /* 0x000fe20000011404 */
[----:B------:R-:W-:Y:S01]  /*0c90*/  IMAD.IADD R12, R3, 0x1, -R12 ;  /* 0x00000001030c7824 */ /* 0x000fe200078e0a0c */
[----:B------:R-:W-:Y:S01]  /*0ca0*/  LOP3.LUT R9, R7, 0x7ffffe00, RZ, 0xc0, !PT ;  /* 0x7ffffe0007097812 */ /* 0x000fe200078ec0ff */
[----:B------:R-:W-:Y:S01]  /*0cb0*/  IMAD.SHL.U32 R3, R6, 0x40, RZ ;  /* 0x0000004006037824 */ /* 0x000fe200078e00ff */
[----:B------:R-:W-:Y:S01]  /*0cc0*/  SHF.R.S32.HI R7, RZ, 0x1f, R4 ;  /* 0x0000001fff077819 */ /* 0x000fe20000011404 */
[----:B------:R-:W-:Y:S01]  /*0cd0*/  IMAD.U32 R4, R15, 0x40, R8 ;  /* 0x000000400f047824 */ /* 0x000fe200078e0008 */
[----:B------:R-:W-:Y:S01]  /*0ce0*/  LOP3.LUT R2, R2, 0xfffffe, RZ, 0xc0, !PT ;  /* 0x00fffffe02027812 */ /* 0x000fe200078ec0ff */
[----:B------:R-:W-:Y:S01]  /*0cf0*/  IMAD R9, R10, 0x400, R9 ;  /* 0x000004000a097824 */ /* 0x000fe200078e0209 */
[----:B------:R-:W-:Y:S01]  /*0d00*/  LEA.HI R7, R7, R0, RZ, 0x3 ;  /* 0x0000000007077211 */ /* 0x000fe200078f18ff */
[----:B------:R-:W-:Y:S01]  /*0d10*/  IMAD.SHL.U32 R222, R12, 0x2, RZ ;  /* 0x000000020cde7824 */ /* 0x000fe200078e00ff */
[----:B------:R-:W-:Y:S01]  /*0d20*/  LOP3.LUT R3, R3, 0x1c0, RZ, 0xc0, !PT ;  /* 0x000001c003037812 */ /* 0x000fe200078ec0ff */
[----:B------:R0:W-:Y:S01]  /*0d30*/  STL [R1+0x38], R4 ;  /* 0x0000380401007387 */ /* 0x0001e20000100800 */
[----:B------:R-:W-:-:S02]  /*0d40*/  LOP3.LUT R7, R7, 0xfffffff8, RZ, 0xc0, !PT ;  /* 0xfffffff807077812 */ /* 0x000fc400078ec0ff */
[----:B------:R-:W-:Y:S02]  /*0d50*/  LOP3.LUT R8, R3, 0x8, R8, 0xf8, !PT ;  /* 0x0000000803087812 */ /* 0x000fe400078ef808 */
[----:B------:R-:W-:Y:S01]  /*0d60*/  SHF.R.U32.HI R3, RZ, 0x3, R3 ;  /* 0x00000003ff037819 */ /* 0x000fe20000011603 */
[----:B------:R-:W-:Y:S01]  /*0d70*/  IMAD.IADD R16, R0, 0x1, -R7 ;  /* 0x0000000100107824 */ /* 0x000fe200078e0a07 */
[----:B------:R-:W-:Y:S01]  /*0d80*/  SHF.R.S32.HI R5, RZ, 0x5, R5 ;  /* 0x00000005ff057819 */ /* 0x000fe20000011405 */
[----:B------:R-:W-:Y:S01]  /*0d90*/  IMAD.IADD R0, R221, 0x1, -R2 ;  /* 0x00000001dd007824 */ /* 0x000fe200078e0a02 */
[----:B------:R-:W-:Y:S01]  /*0da0*/  LOP3.LUT R8, R8, R3, RZ, 0x3c, !PT ;  /* 0x0000000308087212 */ /* 0x000fe200078e3cff */
[----:B------:R-:W-:Y:S01]  /*0db0*/  IMAD.SHL.U32 R2, R11, 0x8, RZ ;  /* 0x000000080b027824 */ /* 0x000fe200078e00ff */
[----:B------:R-:W-:Y:S01]  /*0dc0*/  R2P PR, R6, 0x6 ;  /* 0x0000000606007804 */ /* 0x000fe20000000000 */
[----:B0-----:R-:W-:Y:S02]  /*0dd0*/  IMAD.SHL.U32 R4, R0, 0x100, RZ ;  /* 0x0000010000047824 */ /* 0x001fe400078e00ff */
[----:B------:R-:W-:-:S02]  /*0de0*/  IMAD.IADD R8, R9, 0x1, R8 ;  /* 0x0000000109087824 */ /* 0x000fc400078e0208 */
[----:B------:R-:W-:Y:S01]  /*0df0*/  IMAD.IADD R17, R222, 0x1, R4 ;  /* 0x00000001de117824 */ /* 0x000fe200078e0204 */
[----:B------:R0:W-:Y:S01]  /*0e00*/  STL [R1+0x34], R4 ;  /* 0x0000340401007387 */ /* 0x0001e20000100800 */
[----:B------:R-:W-:Y:S01]  /*0e10*/  IMAD R16, R5, 0x10, R16 ;  /* 0x0000001005107824 */ /* 0x000fe200078e0210 */
[----:B------:R-:W-:Y:S01]  /*0e20*/  LEA R18, R8, UR39, 0x1 ;  /* 0x0000002708127c11 */ /* 0x000fe2000f8e08ff */
[----:B------:R-:W-:Y:S01]  /*0e30*/  VIADD R185, R2, 0x40 ;  /* 0x0000004002b97836 */ /* 0x000fe20000000000 */
[----:B------:R-:W-:Y:S01]  /*0e40*/  SHF.R.S32.HI R0, RZ, 0x1f, R17 ;  /* 0x0000001fff007819 */ /* 0x000fe20000011411 */
[C---:B------:R-:W-:Y:S01]  /*0e50*/  VIADD R220, R17.reuse, 0x8 ;  /* 0x0000000811dc7836 */ /* 0x040fe20000000000 */
[----:B------:R-:W-:Y:S01]  /*0e60*/  SEL R22, R22, 0xffffffe0, !P1 ;  /* 0xffffffe016167807 */ /* 0x000fe20004800000 */
[C---:B------:R-:W-:Y:S01]  /*0e70*/  VIADD R219, R17.reuse, 0x10 ;  /* 0x0000001011db7836 */ /* 0x040fe20000000000 */
[----:B------:R-:W-:Y:S01]  /*0e80*/  SHF.R.S32.HI R3, RZ, 0x1f, R185 ;  /* 0x0000001fff037819 */ /* 0x000fe200000114b9 */
[----:B------:R-:W-:Y:S01]  /*0e90*/  VIADD R217, R17, 0x20 ;  /* 0x0000002011d97836 */ /* 0x000fe20000000000 */
[----:B------:R-:W-:Y:S01]  /*0ea0*/  SHF.R.S32.HI R0, RZ, 0x1f, R220 ;  /* 0x0000001fff007819 */ /* 0x000fe200000114dc */
[----:B0-----:R-:W-:Y:S01]  /*0eb0*/  IMAD R4, R13, 0x8, R16 ;  /* 0x000000080d047824 */ /* 0x001fe200078e0210 */
[----:B------:R-:W-:Y:S01]  /*0ec0*/  SHF.R.S32.HI R3, RZ, 0x1f, R219 ;  /* 0x0000001fff037819 */ /* 0x000fe200000114db */
[C---:B------:R-:W-:Y:S01]  /*0ed0*/  VIADD R218, R17.reuse, 0x18 ;  /* 0x0000001811da7836 */ /* 0x040fe20000000000 */
[----:B------:R-:W-:Y:S01]  /*0ee0*/  SHF.R.S32.HI R0, RZ, 0x1f, R217 ;  /* 0x0000001fff007819 */ /* 0x000fe200000114d9 */
[C---:B------:R-:W-:Y:S01]  /*0ef0*/  VIADD R216, R17.reuse, 0x28 ;  /* 0x0000002811d87836 */ /* 0x040fe20000000000 */
[----:B------:R0:W-:Y:S01]  /*0f00*/  STL [R1+0x30], R4 ;  /* 0x0000300401007387 */ /* 0x0001e20000100800 */
[----:B------:R-:W-:-:S02]  /*0f10*/  VIADD R214, R17, 0x38 ;  /* 0x0000003811d67836 */ /* 0x000fc40000000000 */
[C---:B------:R-:W-:Y:S01]  /*0f20*/  VIADD R215, R17.reuse, 0x30 ;  /* 0x0000003011d77836 */ /* 0x040fe20000000000 */
[----:B------:R-:W-:Y:S01]  /*0f30*/  SHF.R.S32.HI R3, RZ, 0x1f, R216 ;  /* 0x0000001fff037819 */ /* 0x000fe200000114d8 */
[C---:B------:R-:W-:Y:S01]  /*0f40*/  VIADD R213, R17.reuse, 0x40 ;  /* 0x0000004011d57836 */ /* 0x040fe20000000000 */
[----:B------:R-:W-:Y:S01]  /*0f50*/  SHF.R.S32.HI R0, RZ, 0x1f, R214 ;  /* 0x0000001fff007819 */ /* 0x000fe200000114d6 */
[C---:B------:R-:W-:Y:S02]  /*0f60*/  VIADD R211, R17.reuse, 0x50 ;  /* 0x0000005011d37836 */ /* 0x040fe40000000000 */
        /* <DEDUP_REMOVED lines=46> */
[----:B------:R-:W-:Y:S01]  /*1250*/  VIADD R19, R18, 0x26840 ;  /* 0x0002684012137836 */ /* 0x000fe20000000000 */
[----:B------:R-:W-:Y:S01]  /*1260*/  SHF.R.S32.HI R225, RZ, 0x1f, R192 ;  /* 0x0000001fffe17819 */ /* 0x000fe200000114c0 */
[C---:B------:R-:W-:Y:S01]  /*1270*/  @P2 VIADD R19, R23.reuse, 0xffffffc0 ;  /* 0xffffffc017132836 */ /* 0x040fe20000000000 */
[----:B------:R-:W-:Y:S01]  /*1280*/  SHF.R.S32.HI R224, RZ, 0x1f, R187 ;  /* 0x0000001fffe07819 */ /* 0x000fe200000114bb */
[----:B------:R-:W-:Y:S01]  /*1290*/  IMAD.IADD R23, R23, 0x1, R22 ;  /* 0x0000000117177824 */ /* 0x000fe200078e0216 */
[----:B------:R-:W-:Y:S01]  /*12a0*/  SHF.R.S32.HI R223, RZ, 0x1f, R186 ;  /* 0x0000001fffdf7819 */ /* 0x000fe200000114ba */
[----:B------:R-:W-:-:S02]  /*12b0*/  VIADD R184, R2, 0x80 ;  /* 0x0000008002b87836 */ /* 0x000fc40000000000 */
[----:B------:R-:W-:-:S07]  /*12c0*/  IMAD.IADD R22, R22, 0x1, R19 ;  /* 0x0000000116167824 */ /* 0x000fce00078e0213 */
.L_x_3606:
[----:B------:R-:W-:Y:S01]  /*12d0*/  ULDC.64 UR8, c[0x0][0xc88] ;  /* 0x0003220000087ab9 */ /* 0x000fe20000000a00 */
[----:B------:R-:W-:Y:S01]  /*12e0*/  ULDC.64 UR10, c[0x0][0xa20] ;  /* 0x00028800000a7ab9 */ /* 0x000fe20000000a00 */
[----:B------:R-:W-:-:S06]  /*12f0*/  UIMAD.WIDE UR8, UR7, 0x4, UR8 ;  /* 0x00000004070878a5 */ /* 0x000fcc000f8e0208 */
[----:B0-23--:R-:W-:Y:S02]  /*1300*/  IMAD.U32 R4, RZ, RZ, UR8 ;  /* 0x00000008ff047e24 */ /* 0x00dfe4000f8e00ff */
[----:B----4-:R-:W-:Y:S01]  /*1310*/  IMAD.U32 R5, RZ, RZ, UR9 ;  /* 0x00000009ff057e24 */ /* 0x010fe2000f8e00ff */
[----:B------:R-:W-:-:S04]  /*1320*/  ULDC.64 UR8, c[0x0][0xa28] ;  /* 0x00028a0000087ab9 */ /* 0x000fc80000000a00 */
        /* <DEDUP_REMOVED lines=11> */
[----:B------:R-:W-:Y:S01]  /*13e0*/  @UP1 ULEA UR10, UP0, UR40, UR10, 0x2 ;  /* 0x0000000a280a1291 */ /* 0x000fe2000f80103f */
[----:B------:R-:W-:-:S03]  /*13f0*/  IMAD.U32 R4, RZ, RZ, UR8 ;  /* 0x00000008ff047e24 */ /* 0x000fc6000f8e00ff */
[----:B------:R-:W-:Y:S01]  /*1400*/  @UP1 ULEA.HI.X UR11, UR40, UR11, UR41, 0x2, UP0 ;  /* 0x0000000b280b1291 */ /* 0x000fe200080f1429 */
[----:B------:R-:W-:Y:S01]  /*1410*/  IMAD.U32 R5, RZ, RZ, UR9 ;  /* 0x00000009ff057e24 */ /* 0x000fe2000f8e00ff */
[----:B------:R-:W-:Y:S01]  /*1420*/  ULDC.64 UR8, c[0x0][0x418] ;  /* 0x0001060000087ab9 */ /* 0x000fe20000000a00 */
[----:B-1----:R-:W-:-:S03]  /*1430*/  IMAD.U32 R6, RZ, RZ, UR10 ;  /* 0x0000000aff067e24 */ /* 0x002fc6000f8e00ff */
[----:B------:R-:W-:Y:S01]  /*1440*/  IMAD.U32 R7, RZ, RZ, UR11 ;  /* 0x0000000bff077e24 */ /* 0x000fe2000f8e00ff */
[----:B------:R-:W2:Y:S04]  /*1450*/  @P0 LDG.E R4, desc[UR50][R4.64] ;  /* 0x0000003204040981 */ /* 0x000ea8000c1e1900 */
[----:B------:R-:W3:Y:S01]  /*1460*/  @P1 LDG.E R6, desc[UR50][R6.64] ;  /* 0x0000003206061981 */ /* 0x000ee2000c1e1900 */
[----:B------:R-:W-:Y:S02]  /*1470*/  ULOP3.LUT UR4, UR6, 0xff000000, URZ, 0xc0, !UPT ;  /* 0xff00000006047892 */ /* 0x000fe4000f8ec03f */
[----:B------:R-:W-:Y:S02]  /*1480*/  UISETP.NE.U32.AND UP0, UPT, UR8, URZ, UPT ;  /* 0x0000003f0800728c */ /* 0x000fe4000bf05070 */
[----:B------:R-:W-:-:S02]  /*1490*/  USHF.R.U32.HI UR7, URZ, 0x8, UR4 ;  /* 0x000000083f077899 */ /* 0x000fc40008011604 */
[----:B------:R-:W-:Y:S02]  /*14a0*/  UISETP.NE.AND.EX UP0, UPT, UR9, URZ, UPT, UP0 ;  /* 0x0000003f0900728c */ /* 0x000fe4000bf05300 */
[----:B------:R-:W-:Y:S02]  /*14b0*/  ULOP3.LUT UR42, UR6, 0xffff, URZ, 0xc0, !UPT ;  /* 0x0000ffff062a7892 */ /* 0x000fe4000f8ec03f */
[----:B------:R-:W-:Y:S01]  /*14c0*/  ULOP3.LUT UR6, UR6, 0xff0000, URZ, 0xc0, !UPT ;  /* 0x00ff000006067892 */ /* 0x000fe2000f8ec03f */
[----:B------:R-:W-:Y:S01]  /*14d0*/  ULDC UR4, c[0x0][0x424] ;  /* 0x0001090000047ab9 */ /* 0x000fe20000000800 */
[----:B------:R-:W-:Y:S01]  /*14e0*/  UMOV UR53, URZ ;  /* 0x0000003f00357c82 */ /* 0x000fe20008000000 */
[----:B------:R-:W-:Y:S02]  /*14f0*/  USEL UR4, UR4, 0x1, UP0 ;  /* 0x0000000104047887 */ /* 0x000fe40008000000 */
[----:B------:R-:W-:Y:S01]  /*1500*/  ULEA.HI UR6, UR6, UR7, URZ, 0x10 ;  /* 0x0000000706067291 */ /* 0x000fe2000f8f803f */
[----:B------:R-:W-:-:S02]  /*1510*/  UMOV UR43, UR5 ;  /* 0x00000005002b7c82 */ /* 0x000fc40008000000 */
[----:B------:R-:W-:Y:S02]  /*1520*/  ULDC UR7, c[0x0][0x2f0] ;  /* 0x0000bc0000077ab9 */ /* 0x000fe40000000800 */
[----:B------:R-:W-:-:S03]  /*1530*/  UIMAD UR4, UR4, UR7, URZ ;  /* 0x00000007040472a4 */ /* 0x000fc6000f8e023f */
[----:B------:R-:W-:Y:S01]  /*1540*/  ULDC UR7, c[0x0][0x9f0] ;  /* 0x00027c0000077ab9 */ /* 0x000fe20000000800 */
[----:B--2---:R-:W-:-:S03]  /*1550*/  @P0 R2UR UR53, R4 ;  /* 0x00000000043502ca */ /* 0x004fc600000e0000 */
[----:B---3--:R-:W-:Y:S01]  /*1560*/  @P1 R2UR UR4, R6 ;  /* 0x00000000060412ca */ /* 0x008fe200000e0000 */
[----:B-----5:R-:W-:-:S14]  /*1570*/  @P1 BRA `(.L_x_3552) ;  /* 0x0000000000341947 */ /* 0x020fdc0003800000 */
        /* <DEDUP_REMOVED lines=13> */
.L_x_3552:
[----:B------:R-:W-:Y:S02]  /*1650*/  UISETP.NE.AND UP1, UPT, UR47, 0x1, UPT ;  /* 0x000000012f00788c */ /* 0x000fe4000bf25270 */
[----:B------:R-:W-:Y:S02]  /*1660*/  UIADD3 UR53, -UR53, UR4, URZ ;  /* 0x0000000435357290 */ /* 0x000fe4000fffe13f */
[----:B------:R-:W-:Y:S02]  /*1670*/  USHF.R.U32.HI UR45, URZ, 0x10, UR6 ;  /* 0x000000103f2d7899 */ /* 0x000fe40008011606 */
[----:B------:R-:W-:Y:S01]  /*1680*/  UIADD3 UR4, UR53, 0x3f, URZ ;  /* 0x0000003f35047890 */ /* 0x000fe2000fffe03f */
[----:B------:R-:W-:Y:S01]  /*1690*/  PLOP3.LUT P0, PT, PT, PT, UP1, 0x80, 0x0 ;  /* 0x000000000000781c */ /* 0x000fe20003f0f018 */
[----:B------:R-:W-:Y:S02]  /*16a0*/  UISETP.NE.AND UP0, UPT, UR45, URZ, UPT ;  /* 0x0000003f2d00728c */ /* 0x000fe4000bf05270 */
[----:B------:R-:W-:-:S02]  /*16b0*/  USHF.R.S32.HI UR5, URZ, 0x1f, UR4 ;  /* 0x0000001f3f057899 */ /* 0x000fc40008011404 */
[----:B------:R-:W-:Y:S02]  /*16c0*/  ULOP3.LUT UR44, UR6, 0xff, URZ, 0xc0, !UPT ;  /* 0x000000ff062c7892 */ /* 0x000fe4000f8ec03f */
[----:B------:R-:W-:Y:S02]  /*16d0*/  ULEA.HI UR5, UR5, UR4, URZ, 0x6 ;  /* 0x0000000405057291 */ /* 0x000fe4000f8f303f */
[----:B------:R-:W-:Y:S02]  /*16e0*/  USEL UR10, UR45, UR7, UP0 ;  /* 0x000000072d0a7287 */ /* 0x000fe40008000000 */
[----:B------:R-:W-:Y:S02]  /*16f0*/  USHF.R.S32.HI UR9, URZ, 0x6, UR5 ;  /* 0x000000063f097899 */ /* 0x000fe40008011405 */
[----:B------:R-:W-:Y:S10]  /*1700*/  @!P0 BRA `(.L_x_3553) ;  /* 0x0000002000048947 */ /* 0x000ff40003800000 */
        /* <DEDUP_REMOVED lines=37> */
.L_x_3554:
[----:B------:R-:W-:Y:S01]  /*1960*/  UIMAD UR21, UR44, UR4, URZ ;  /* 0x000000042c1572a4 */ /* 0x000fe2000f8e023f */
[----:B------:R-:W-:Y:S01]  /*1970*/  IMAD.U32 R0, RZ, RZ, UR9 ;  /* 0x00000009ff007e24 */ /* 0x000fe2000f8e00ff */
[----:B------:R-:W-:Y:S01]  /*1980*/  PLOP3.LUT P0, PT, PT, PT, PT, 0x80, 0x0 ;  /* 0x000000000000781c */ /* 0x000fe20003f0f070 */
[----:B------:R-:W-:Y:S01]  /*1990*/  IMAD.U32 R3, RZ, RZ, UR4 ;  /* 0x00000004ff037e24 */ /* 0x000fe2000f8e00ff */
[----:B------:R-:W-:Y:S02]  /*19a0*/  CS2R R12, SRZ ;  /* 0x00000000000c7805 */ /* 0x000fe4000001ff00 */
[----:B------:R-:W-:Y:S02]  /*19b0*/  CS2R R150, SRZ ;  /* 0x0000000000967805 */ /* 0x000fe4000001ff00 */
[----:B------:R-:W-:Y:S02]  /*19c0*/  CS2R R148, SRZ ;  /* 0x0000000000947805 */ /* 0x000fe4000001ff00 */
[----:B------:R-:W-:-:S02]  /*19d0*/  CS2R R146, SRZ ;  /* 0x0000000000927805 */ /* 0x000fc4000001ff00 */
[----:B------:R-:W-:Y:S02]  /*19e0*/  VIADDMNMX R0, R3, UR21, R0, PT ;  /* 0x0000001503007c46 */ /* 0x000fe4000b800100 */
[----:B------:R-:W-:Y:S02]  /*19f0*/  CS2R R144, SRZ ;  /* 0x0000000000907805 */ /* 0x000fe4000001ff00 */
[----:B------:R-:W-:Y:S02]  /*1a00*/  CS2R R142, SRZ ;  /* 0x00000000008e7805 */ /* 0x000fe4000001ff00 */
[----:B------:R-:W-:Y:S02]  /*1a10*/  CS2R R140, SRZ ;  /* 0x00000000008c7805 */ /* 0x000fe4000001ff00 */
[----:B------:R-:W-:Y:S02]  /*1a20*/  R2UR UR16, R0 ;  /* 0x00000000001072ca */ /* 0x000fe400000e0000 */
        /* <DEDUP_REMOVED lines=12> */
[----:B------:R-:W-:Y:S01]  /*1af0*/  UISETP.GT.AND UP0, UPT, UR16, UR21, UPT ;  /* 0x000000151000728c */ /* 0x000fe2000bf04270 */
[----:B------:R-:W-:-:S02]  /*1b00*/  CS2R R114, SRZ ;  /* 0x0000000000727805 */ /* 0x000fc4000001ff00 */
[----:B------:R-:W-:Y:S02]  /*1b10*/  CS2R R112, SRZ ;  /* 0x0000000000707805 */ /* 0x000fe4000001ff00 */
[----:B------:R-:W-:Y:S02]  /*1b20*/  CS2R R110, SRZ ;  /* 0x00000000006e7805 */ /* 0x000fe4000001ff00 */
        /* <DEDUP_REMOVED lines=45> */
[----:B------:R-:W0:Y:S01]  /*1e00*/  SHFL.IDX PT, R0, R221, RZ, 0x1f ;  /* 0x00001fffdd007589 */ /* 0x000e2200000e0000 */
[----:B------:R-:W-:Y:S02]  /*1e10*/  ISETP.NE.AND P0, PT, RZ, UR47, PT ;  /* 0x0000002fff007c0c */ /* 0x000fe4000bf05270 */
[----:B0-----:R-:W-:Y:S01]  /*1e20*/  R2UR UR4, R0 ;  /* 0x00000000000472ca */ /* 0x001fe200000e0000 */
[----:B------:R-:W-:-:S05]  /*1e30*/  IMAD.MOV.U32 R0, RZ, RZ, 0x1 ;  /* 0x00000001ff007424 */ /* 0x000fca00078e00ff */
[----:B------:R-:W-:-:S04]  /*1e40*/  SEL R0, R0, 0x2, !P0 ;  /* 0x0000000200007807 */ /* 0x000fc80004000000 */
[----:B------:R-:W-:-:S03]  /*1e50*/  LOP3.LUT R0, R0, 0x1, RZ, 0xfc, !PT ;  /* 0x0000000100007812 */ /* 0x000fc600078efcff */
[----:B------:R-:W-:Y:S01]  /*1e60*/  ULEA.HI UR5, UR4, UR4, URZ, 0x1 ;  /* 0x0000000404057291 */ /* 0x000fe2000f8f083f */
[----:B------:R-:W-:-:S03]  /*1e70*/  ISETP.NE.AND P0, PT, R0, 0x3, PT ;  /* 0x000000030000780c */ /* 0x000fc60003f05270 */
[----:B------:R-:W-:-:S04]  /*1e80*/  ULOP3.LUT UR5, UR5, 0x1fffe, URZ, 0xc0, !UPT ;  /* 0x0001fffe05057892 */ /* 0x000fc8000f8ec03f */
[----:B------:R-:W-:-:S04]  /*1e90*/  UIADD3 UR5, UR4, -UR5, URZ ;  /* 0x8000000504057290 */ /* 0x000fc8000fffe03f */
[----:B------:R-:W-:-:S04]  /*1ea0*/  ULEA UR5, UR5, UR39, 0xf ;  /* 0x0000002705057291 */ /* 0x000fc8000f8e783f */
[----:B------:R-:W-:-:S04]  /*1eb0*/  UIADD3 UR5, UR5, 0x400, URZ ;  /* 0x0000040005057890 */ /* 0x000fc8000fffe03f */
[----:B------:R-:W-:-:S04]  /*1ec0*/  USHF.R.U32.HI UR5, URZ, 0x4, UR5 ;  /* 0x000000043f057899 */ /* 0x000fc80008011605 */
[----:B------:R-:W-:-:S04]  /*1ed0*/  ULOP3.LUT UR5, UR5, 0x3fff, URZ, 0xc0, !UPT ;  /* 0x00003fff05057892 */ /* 0x000fc8000f8ec03f */
[----:B------:R-:W-:Y:S01]  /*1ee0*/  ULOP3.LUT UR20, UR5, 0x2000000, URZ, 0xfc, !UPT ;  /* 0x0200000005147892 */ /* 0x000fe2000f8efc3f */
[----:B------:R-:W-:Y:S11]  /*1ef0*/  @!P0 BRA `(.L_x_3556) ;  /* 0x0000000000048947 */ /* 0x000ff60003800000 */
[----:B------:R-:W-:Y:S01]  /*1f00*/  BPT.TRAP 0x1 ;  /* 0x000000040000795c */ /* 0x000fe20000300000 */
.L_x_3556:
[----:B------:R-:W-:Y:S01]  /*1f10*/  ULEA UR17, UR48, UR39, 0x3 ;  /* 0x0000002730117291 */ /* 0x000fe2000f8e183f */
[----:B------:R-:W-:-:S05]  /*1f20*/  IMAD.U32 R0, RZ, RZ, UR36 ;  /* 0x00000024ff007e24 */ /* 0x000fca000f8e00ff */
[----:B------:R-:W-:-:S04]  /*1f30*/  SHF.L.U32 R0, R0, 0x1f, RZ ;  /* 0x0000001f00007819 */ /* 0x000fc800000006ff */
[----:B------:R-:W0:Y:S02]  /*1f40*/  SYNCS.PHASECHK.TRANS64.TRYWAIT P1, [UR17+0x28c50], R0 ;  /* 0x028c5000ff0075a7 */ /* 0x000e240008020151 */
[----:B0-----:R-:W-:Y:S05]  /*1f50*/  @!P1 BRA `(.L_x_3557) ;  /* 0x000000fc009c9947 */ /* 0x001fea0003800000 */
.L_x_3689:
[----:B------:R-:W-:Y:S01]  /*1f60*/  BAR.SYNC.DEFER_BLOCKING 0xe, 0x100 ;  /* 0x0384000000007b1d */ /* 0x000fe20000010000 */
[----:B------:R-:W-:Y:S02]  /*1f70*/  UIADD3 UR4, UR39, 0x26800, URZ ;  /* 0x0002680027047890 */ /* 0x000fe4000fffe03f */
[----:B------:R-:W-:Y:S02]  /*1f80*/  ULEA UR12, UR48, UR20, 0xc ;  /* 0x00000014300c7291 */ /* 0x000fe4000f8e603f */
[----:B------:R-:W-:Y:S01]  /*1f90*/  USHF.R.U32.HI UR4, URZ, 0x4, UR4 ;  /* 0x000000043f047899 */ /* 0x000fe20008011604 */
[----:B------:R-:W-:Y:S01]  /*1fa0*/  UMOV UR7, 0x40000040 ;  /* 0x4000004000077882 */ /* 0x000fe20000000000 */
[----:B------:R-:W-:Y:S02]  /*1fb0*/  UMOV UR5, 0x40000040 ;  /* 0x4000004000057882 */ /* 0x000fe40000000000 */
[----:B------:R-:W-:Y:S01]  /*1fc0*/  ULOP3.LUT UR4, UR4, 0x3fff, URZ, 0xc0, !UPT ;  /* 0x00003fff04047892 */ /* 0x000fe2000f8ec03f */
[----:B------:R-:W-:Y:S01]  /*1fd0*/  UMOV UR6, UR12 ;  /* 0x0000000c00067c82 */ /* 0x000fe20008000000 */
[----:B------:R-:W-:-:S02]  /*1fe0*/  UIADD3 UR10, UR12, 0x100, URZ ;  /* 0x000001000c0a7890 */ /* 0x000fc4000fffe03f */
[----:B------:R-:W-:Y:S01]  /*1ff0*/  ULOP3.LUT UR13, UR4, 0x10000, URZ, 0xfc, !UPT ;  /* 0x00010000040d7892 */ /* 0x000fe2000f8efc3f */
[----:B------:R-:W-:Y:S01]  /*2000*/  UMOV UR11, 0x40000040 ;  /* 0x40000040000b7882 */ /* 0x000fe20000000000 */
[----:B------:R-:W-:Y:S02]  /*2010*/  UMOV UR9, 0x40000040 ;  /* 0x4000004000097882 */ /* 0x000fe40000000000 */
[----:B------:R-:W-:Y:S02]  /*2020*/  UIADD3 UR8, UR13, 0x4, URZ ;  /* 0x000000040d087890 */ /* 0x000fe4000fffe03f */
[----:B------:R-:W-:Y:S01]  /*2030*/  UIADD3 UR14, UR12, 0x180, URZ ;  /* 0x000001800c0e7890 */ /* 0x000fe2000fffe03f */
[----:B------:R-:W-:Y:S01]  /*2040*/  UMOV UR4, UR13 ;  /* 0x0000000d00047c82 */ /* 0x000fe20008000000 */
[----:B------:R-:W-:Y:S01]  /*2050*/  UMOV UR15, 0x40000040 ;  /* 0x40000040000f7882 */ /* 0x000fe20000000000 */
[----:B------:R-:W-:-:S06]  /*2060*/  WARPGROUP.ARRIVE ;  /* 0x00000000000079c5 */ /* 0x000fcc0000000000 */
[----:B------:R-:W-:Y:S01]  /*2070*/  HGMMA.64x256x16.F32.BF16 R24, gdesc[UR4].tnspB, RZ, !UPT, gsb0 ;  /* 0x43e00000041879f0 */ /* 0x000fe2000c0018ff */
[----:B------:R-:W-:Y:S02]  /*2080*/  UIADD3 UR6, UR12, 0x80, URZ ;  /* 0x000000800c067890 */ /* 0x000fe4000fffe03f */
[----:B------:R-:W-:Y:S01]  /*2090*/  UIADD3 UR4, UR13, 0x2, URZ ;  /* 0x000000020d047890 */ /* 0x000fe2000fffe03f */
[----:B------:R-:W-:Y:S01]  /*20a0*/  UMOV UR7, 0x40000040 ;  /* 0x4000004000077882 */ /* 0x000fe20000000000 */
[----:B------:R-:W-:Y:S01]  /*20b0*/  UMOV UR5, 0x40000040 ;  /* 0x4000004000057882 */ /* 0x000fe20000000000 */
[----:B------:R-:W-:-:S03]  /*20c0*/  UIADD3 UR12, UR13, 0x6, URZ ;  /* 0x000000060d0c7890 */ /* 0x000fc6000fffe03f */
[----:B------:R-:W-:Y:S01]  /*20d0*/  UMOV UR13, 0x40000040 ;  /* 0x40000040000d7882 */ /* 0x000fe20000000000 */
[----:B------:R-:W-:Y:S02]  /*20e0*/  WARPGROUP.DEPBAR.LE gsb0, 0x0 ;  /* 0x00008000000079c5 */ /* 0x000fe40000010000 */
[----:B------:R-:W-:-:S15]  /*20f0*/  WARPGROUP.ARRIVE ;  /* 0x00000000000079c5 */ /* 0x000fde0000000000 */
[----:B------:R-:W-:-:S01]  /*2100*/  NOP ;  /* 0x0000000000007918 */ /* 0x000fc20000000000 */
        /* <DEDUP_REMOVED lines=13> */
.L_x_3558:
[----:B------:R-:W-:-:S04]  /*21e0*/  UIADD3 UR6, UR17, 0x28c60, URZ ;  /* 0x00028c6011067890 */ /* 0x000fc8000fffe03f */
[----:B------:R-:W-:-:S09]  /*21f0*/  UPRMT UR6, UR38, 0x654, UR6 ;  /* 0x0000065426067896 */ /* 0x000fd20008000006 */
[----:B------:R-:W-:Y:S01]  /*2200*/  SYNCS.ARRIVE.TRANS64.RED.A1T0 RZ, [UR6], RZ ;  /* 0x000000ffffff79a7 */ /* 0x000fe20008100406 */
[----:B------:R-:W-:-:S04]  /*2210*/  UIADD3 UR6, UR16, -0x2, URZ ;  /* 0xfffffffe10067890 */ /* 0x000fc8000fffe03f */
[----:B------:R-:W-:-:S06]  /*2220*/  UISETP.GE.AND UP0, UPT, UR6, UR21, UPT ;  /* 0x000000150600728c */ /* 0x000fcc000bf06270 */
[----:B------:R-:W-:-:S13]  /*2230*/  PLOP3.LUT P1, PT, PT, PT, UP0, 0x80, 0x0 ;  /* 0x000000000000781c */ /* 0x000fda0003f2f008 */
[----:B------:R-:W-:Y:S05]  /*2240*/  @!P1 BRA `(.L_x_3559) ;  /* 0x0000000800f89947 */ /* 0x000fea0003800000 */
[----:B------:R-:W-:-:S05]  /*2250*/  UMOV UR22, UR6 ;  /* 0x0000000600167c82 */ /* 0x000fca0008000000 */
.L_x_3565:
[----:B------:R-:W-:Y:S01]  /*2260*/  BAR.SYNC.DEFER_BLOCKING 0xe, 0x100 ;  /* 0x0384000000007b1d */ /* 0x000fe20000010000 */
[----:B01----:R-:W-:Y:S01]  /*2270*/  IMAD.U32 R3, RZ, RZ, UR48 ;  /* 0x00000030ff037e24 */ /* 0x003fe2000f8e00ff */
[----:B------:R-:W-:-:S03]  /*2280*/  UIADD3 UR48, UR48, 0x1, URZ ;  /* 0x0000000130307890 */ /* 0x000fc6000fffe03f */
[----:B------:R-:W-:Y:S01]  /*2290*/  IMAD R0, R3, 0x40, R16 ;  /* 0x0000004003007824 */ /* 0x000fe200078e0210 */
[----:B------:R-:W-:-:S04]  /*22a0*/  UISETP.NE.AND UP0, UPT, UR48, 0x2, UPT ;  /* 0x000000023000788c */ /* 0x000fc8000bf05270 */
[----:B------:R-:W-:Y:S01]  /*22b0*/  LEA R0, R0, UR39, 0x2 ;  /* 0x0000002700007c11 */ /* 0x000fe2000f8e10ff */
[----:B------:R-:W-:Y:S02]  /*22c0*/  USEL UR6, URZ, 0x1, UP0 ;  /* 0x000000013f067887 */ /* 0x000fe40008000000 */
[----:B------:R-:W-:Y:S02]  /*22d0*/  USEL UR48, UR48, URZ, UP0 ;  /* 0x0000003f30307287 */ /* 0x000fe40008000000 */
[----:B------:R-:W-:Y:S01]  /*22e0*/  ULOP3.LUT UR36, UR36, UR6, URZ, 0x3c, !UPT ;  /* 0x0000000624247292 */ /* 0x000fe2000f8e3c3f */
        /* <DEDUP_REMOVED lines=132> */
.L_x_3560:
[----:B------:R-:W-:Y:S01]  /*2b30*/  ULEA UR6, UR48, UR39, 0x3 ;  /* 0x0000002730067291 */ /* 0x000fe2000f8e183f */
[----:B------:R-:W-:-:S05]  /*2b40*/  IMAD.U32 R0, RZ, RZ, UR36 ;  /* 0x00000024ff007e24 */ /* 0x000fca000f8e00ff */
[----:B------:R-:W-:-:S04]  /*2b50*/  SHF.L.U32 R0, R0, 0x1f, RZ ;  /* 0x0000001f00007819 */ /* 0x000fc800000006ff */
[----:B------:R0:W1:Y:S01]  /*2b60*/  SYNCS.PHASECHK.TRANS64.TRYWAIT P1, [UR6+0x28c50], R0 ;  /* 0x028c5000ff0075a7 */ /* 0x0000620008020146 */
[----:B------:R-:W-:Y:S05]  /*2b70*/  @!P0 BRA `(.L_x_3561) ;  /* 0x0000000000048947 */ /* 0x000fea0003800000 */
[----:B------:R-:W-:Y:S01]  /*2b80*/  BPT.TRAP 0x1 ;  /* 0x000000040000795c */ /* 0x000fe20000300000 */
.L_x_3561:
[----:B-1----:R-:W-:Y:S05]  /*2b90*/  @P1 BRA `(.L_x_3562) ;  /* 0x0000000000081947 */ /* 0x002fea0003800000 */
[----:B------:R-:W1:Y:S02]  /*2ba0*/  SYNCS.PHASECHK.TRANS64.TRYWAIT P1, [UR6+0x28c50], R0 ;  /* 0x028c5000ff0075a7 */ /* 0x000e640008020146 */
[----:B-1----:R-:W-:Y:S05]  /*2bb0*/  @!P1 BRA `(.L_x_3563) ;  /* 0x000000f0009c9947 */ /* 0x002fea0003800000 */
.L_x_3562:
[----:B------:R-:W-:Y:S01]  /*2bc0*/  UIADD3 UR6, UR39, 0x26800, URZ ;  /* 0x0002680027067890 */ /* 0x000fe2000fffe03f */
[----:B------:R-:W-:Y:S01]  /*2bd0*/  WARPGROUP.ARRIVE ;  /* 0x00000000000079c5 */ /* 0x000fe20000000000 */
[----:B------:R-:W-:Y:S02]  /*2be0*/  ULEA UR18, UR48, UR20, 0xc ;  /* 0x0000001430127291 */ /* 0x000fe4000f8e603f */
[----:B------:R-:W-:Y:S01]  /*2bf0*/  USHF.R.U32.HI UR6, URZ, 0x4, UR6 ;  /* 0x000000043f067899 */ /* 0x000fe20008011606 */
[----:B------:R-:W-:Y:S01]  /*2c00*/  UMOV UR19, 0x40000040 ;  /* 0x4000004000137882 */ /* 0x000fe20000000000 */
[----:B------:R-:W-:Y:S02]  /*2c10*/  UMOV UR17, 0x40000040 ;  /* 0x4000004000117882 */ /* 0x000fe40000000000 */
[----:B------:R-:W-:Y:S01]  /*2c20*/  ULOP3.LUT UR6, UR6, 0x3fff, URZ, 0xc0, !UPT ;  /* 0x00003fff06067892 */ /* 0x000fe2000f8ec03f */
[----:B------:R-:W-:Y:S01]  /*2c30*/  UMOV UR7, 0x40000040 ;  /* 0x4000004000077882 */ /* 0x000fe20000000000 */
[----:B------:R-:W-:-:S02]  /*2c40*/  UIADD3 UR10, UR18, 0x100, URZ ;  /* 0x00000100120a7890 */ /* 0x000fc4000fffe03f */
[----:B------:R-:W-:Y:S02]  /*2c50*/  ULOP3.LUT UR16, UR6, 0x10000, URZ, 0xfc, !UPT ;  /* 0x0001000006107892 */ /* 0x000fe4000f8efc3f */
[----:B------:R-:W-:Y:S01]  /*2c60*/  UIADD3 UR6, UR18, 0x80, URZ ;  /* 0x0000008012067890 */ /* 0x000fe2000fffe03f */
[----:B------:R-:W-:Y:S01]  /*2c70*/  UMOV UR11, 0x40000040 ;  /* 0x40000040000b7882 */ /* 0x000fe20000000000 */
[----:B------:R-:W-:Y:S01]  /*2c80*/  UIADD3 UR14, UR18, 0x180, URZ ;  /* 0x00000180120e7890 */ /* 0x000fe2000fffe03f */
[----:B------:R-:W-:-:S04]  /*2c90*/  UMOV UR15, 0x40000040 ;  /* 0x40000040000f7882 */ /* 0x000fc80000000000 */
        /* <DEDUP_REMOVED lines=17> */
.L_x_3564:
[----:B------:R-:W-:Y:S02]  /*2db0*/  UISETP.GT.AND UP0, UPT, UR22, UR21, UPT ;  /* 0x000000151600728c */ /* 0x000fe4000bf04270 */
[----:B------:R-:W-:Y:S02]  /*2dc0*/  ULEA UR6, UR48, UR39, 0x3 ;  /* 0x0000002730067291 */ /* 0x000fe4000f8e183f */
[----:B------:R-:W-:Y:S02]  /*2dd0*/  UIADD3 UR22, UR22, -0x1, URZ ;  /* 0xffffffff16167890 */ /* 0x000fe4000fffe03f */
[----:B------:R-:W-:Y:S01]  /*2de0*/  UIADD3 UR6, UR6, 0x28c60, URZ ;  /* 0x00028c6006067890 */ /* 0x000fe2000fffe03f */
[----:B------:R-:W-:-:S03]  /*2df0*/  PLOP3.LUT P1, PT, PT, PT, UP0, 0x80, 0x0 ;  /* 0x000000000000781c */ /* 0x000fc60003f2f008 */
[----:B------:R-:W-:-:S09]  /*2e00*/  UPRMT UR6, UR38, 0x654, UR6 ;  /* 0x0000065426067896 */ /* 0x000fd20008000006 */
[----:B------:R-:W-:Y:S01]  /*2e10*/  SYNCS.ARRIVE.TRANS64.RED.A1T0 RZ, [UR6], RZ ;  /* 0x000000ffffff79a7 */ /* 0x000fe20008100406 */
[----:B------:R-:W-:Y:S05]  /*2e20*/  @P1 BRA `(.L_x_3565) ;  /* 0xfffffff4000c1947 */ /* 0x000fea000383ffff */
.L_x_3559:
[----:B------:R-:W-:Y:S01]  /*2e30*/  BAR.SYNC.DEFER_BLOCKING 0xe, 0x100 ;  /* 0x0384000000007b1d */ /* 0x000fe20000010000 */
[----:B01----:R-:W-:Y:S01]  /*2e40*/  IMAD.U32 R3, RZ, RZ, UR48 ;  /* 0x00000030ff037e24 */ /* 0x003fe2000f8e00ff */
[----:B------:R-:W-:Y:S01]  /*2e50*/  UIADD3 UR48, UR48, 0x1, URZ ;  /* 0x0000000130307890 */ /* 0x000fe2000fffe03f */
[----:B------:R-:W-:Y:S02]  /*2e60*/  PLOP3.LUT P0, PT, PT, PT, PT, 0x8, 0x0 ;  /* 0x000000000000781c */ /* 0x000fe40003f0e170 */
[----:B------:R-:W-:Y:S01]  /*2e70*/  CS2R R12, SRZ ;  /* 0x00000000000c7805 */ /* 0x000fe2000001ff00 */
        /* <DEDUP_REMOVED lines=138> */
.L_x_3553:
        /* <DEDUP_REMOVED lines=37> */
.L_x_3566:
        /* <DEDUP_REMOVED lines=103> */
.L_x_3567:
[----:B------:R-:W-:Y:S01]  /*3fe0*/  ULEA.HI UR4, UR46, UR46, URZ, 0x1 ;  /* 0x0000002e2e047291 */ /* 0x000fe2000f8f083f */
[----:B------:R-:W-:Y:S01]  /*3ff0*/  IMAD.MOV.U32 R3, RZ, RZ, 0x1 ;  /* 0x00000001ff037424 */ /* 0x000fe200078e00ff */
[----:B------:R-:W-:Y:S02]  /*4000*/  ISETP.NE.AND P0, PT, RZ, UR47, PT ;  /* 0x0000002fff007c0c */ /* 0x000fe4000bf05270 */
[----:B------:R-:W-:Y:S02]  /*4010*/  ULOP3.LUT UR4, UR4, 0xfffffffe, URZ, 0xc0, !UPT ;  /* 0xfffffffe04047892 */ /* 0x000fe4000f8ec03f */
[----:B------:R-:W-:Y:S02]  /*4020*/  SEL R3, R3, 0x2, !P0 ;  /* 0x0000000203037807 */ /* 0x000fe40004000000 */
[----:B------:R-:W-:Y:S02]  /*4030*/  UIADD3 UR4, UR46, -UR4, URZ ;  /* 0x800000042e047290 */ /* 0x000fe4000fffe03f */
[----:B------:R-:W-:-:S04]  /*4040*/  LOP3.LUT R3, R3, 0x1, RZ, 0xfc, !PT ;  /* 0x0000000103037812 */ /* 0x000fc800078efcff */
[----:B------:R-:W-:Y:S01]  /*4050*/  IMAD.U32 R0, RZ, RZ, UR4 ;  /* 0x00000004ff007e24 */ /* 0x000fe2000f8e00ff */
[----:B------:R-:W-:-:S04]  /*4060*/  ISETP.NE.AND P0, PT, R3, 0x3, PT ;  /* 0x000000030300780c */ /* 0x000fc80003f05270 */
[----:B------:R-:W-:-:S04]  /*4070*/  SHF.L.U32 R0, R0, 0x1f, RZ ;  /* 0x0000001f00007819 */ /* 0x000fc800000006ff */
[----:B------:R-:W0:Y:S02]  /*4080*/  SYNCS.PHASECHK.TRANS64.TRYWAIT P1, [UR39+0x28c00], R0 ;  /* 0x028c0000ff0075a7 */ /* 0x000e240008020167 */
[----:B0-----:R-:W-:Y:S05]  /*4090*/  @!P1 BRA `(.L_x_3568) ;  /* 0x000000dc007c9947 */ /* 0x001fea0003800000 */
.L_x_3690:
[----:B------:R-:W-:Y:S05]  /*40a0*/  @!P0 BRA `(.L_x_3569) ;  /* 0x0000000000048947 */ /* 0x000fea0003800000 */
[----:B------:R-:W-:Y:S01]  /*40b0*/  BPT.TRAP 0x1 ;  /* 0x000000040000795c */ /* 0x000fe20000300000 */
.L_x_3569:
[----:B------:R-:W-:Y:S02]  /*40c0*/  IMAD.U32 R7, RZ, RZ, UR48 ;  /* 0x00000030ff077e24 */ /* 0x000fe4000f8e00ff */
[----:B------:R-:W-:-:S03]  /*40d0*/  IMAD.U32 R8, RZ, RZ, UR36 ;  /* 0x00000024ff087e24 */ /* 0x000fc6000f8e00ff */
[----:B------:R-:W-:Y:S02]  /*40e0*/  LEA R7, R7, UR39, 0x3 ;  /* 0x0000002707077c11 */ /* 0x000fe4000f8e18ff */
[----:B------:R-:W-:-:S04]  /*40f0*/  SHF.L.U32 R8, R8, 0x1f, RZ ;  /* 0x0000001f08087819 */ /* 0x000fc800000006ff */
[----:B------:R1:W2:Y:S01]  /*4100*/  SYNCS.PHASECHK.TRANS64.TRYWAIT P1, [R7+URZ+0x28c30], R8 ;  /* 0x028c3008070075a7 */ /* 0x0002a2000802017f */
[----:B------:R-:W-:Y:S05]  /*4110*/  @!P0 BRA `(.L_x_3570) ;  /* 0x0000000000048947 */ /* 0x000fea0003800000 */
[----:B------:R-:W-:Y:S01]  /*4120*/  BPT.TRAP 0x1 ;  /* 0x000000040000795c */ /* 0x000fe20000300000 */
.L_x_3570:
[----:B--2---:R-:W-:Y:S05]  /*4130*/  @P1 BRA `(.L_x_3571) ;  /* 0x0000000000081947 */ /* 0x004fea0003800000 */
[----:B------:R-:W2:Y:S02]  /*4140*/  SYNCS.PHASECHK.TRANS64.TRYWAIT P1, [R7+URZ+0x28c30], R8 ;  /* 0x028c3008070075a7 */ /* 0x000ea4000802017f */
[----:B--2---:R-:W-:Y:S05]  /*4150*/  @!P1 BRA `(.L_x_3572) ;  /* 0x000000dc00649947 */ /* 0x004fea0003800000 */
.L_x_3571:
[----:B------:R-:W-:-:S04]  /*4160*/  UIADD3 UR4, UR39, 0x22400, URZ ;  /* 0x0002240027047890 */ /* 0x000fc8000fffe03f */
[----:B------:R-:W-:-:S04]  /*4170*/  USHF.R.U32.HI UR4, URZ, 0x4, UR4 ;  /* 0x000000043f047899 */ /* 0x000fc80008011604 */
[----:B------:R-:W-:-:S06]  /*4180*/  ULOP3.LUT UR4, UR4, 0x3fff, URZ, 0xc0, !UPT ;  /* 0x00003fff04047892 */ /* 0x000fcc000f8ec03f */
[----:B0-----:R-:W-:Y:S01]  /*4190*/  IMAD.U32 R3, RZ, RZ, UR4 ;  /* 0x00000004ff037e24 */ /* 0x001fe2000f8e00ff */
[----:B------:R-:W-:Y:S05]  /*41a0*/  WARPSYNC.ALL ;  /* 0x0000000000007948 */ /* 0x000fea0003800000 */
[----:B------:R-:W-:-:S04]  /*41b0*/  LOP3.LUT R3, R3, 0x10000, RZ, 0xfc, !PT ;  /* 0x0001000003037812 */ /* 0x000fc800078efcff */
[----:B------:R-:W-:Y:S01]  /*41c0*/  R2UR UR12, R3 ;  /* 0x00000000030c72ca */ /* 0x000fe200000e0000 */
[----:B------:R-:W-:Y:S01]  /*41d0*/  UIADD3 UR4, UR39, 0x20400, URZ ;  /* 0x0002040027047890 */ /* 0x000fe2000fffe03f */
[----:B------:R-:W-:Y:S01]  /*41e0*/  WARPGROUP.ARRIVE ;  /* 0x00000000000079c5 */ /* 0x000fe20000000000 */
[----:B------:R-:W-:Y:S01]  /*41f0*/  UMOV UR7, 0x40000040 ;  /* 0x4000004000077882 */ /* 0x000fe20000000000 */
[----:B------:R-:W-:Y:S01]  /*4200*/  UMOV UR5, 0x40000040 ;  /* 0x4000004000057882 */ /* 0x000fe20000000000 */
[----:B------:R-:W-:Y:S01]  /*4210*/  USHF.R.U32.HI UR4, URZ, 0x4, UR4 ;  /* 0x000000043f047899 */ /* 0x000fe20008011604 */
[----:B------:R-:W-:Y:S01]  /*4220*/  UMOV UR11, 0x40000040 ;  /* 0x40000040000b7882 */ /* 0x000fe20000000000 */
[----:B------:R-:W-:Y:S02]  /*4230*/  UMOV UR9, 0x40000040 ;  /* 0x4000004000097882 */ /* 0x000fe40000000000 */
[----:B------:R-:W-:Y:S01]  /*4240*/  ULOP3.LUT UR4, UR4, 0x3fff, URZ, 0xc0, !UPT ;  /* 0x00003fff04047892 */ /* 0x000fe2000f8ec03f */
[----:B------:R-:W-:-:S03]  /*4250*/  UMOV UR15, 0x40000040 ;  /* 0x40000040000f7882 */ /* 0x000fc60000000000 */
[----:B------:R-:W-:Y:S02]  /*4260*/  ULEA UR12, UR48, UR12, 0x9 ;  /* 0x0000000c300c7291 */ /* 0x000fe4000f8e483f */
[----:B------:R-:W-:Y:S02]  /*4270*/  ULOP3.LUT UR13, UR4, 0x10000, URZ, 0xfc, !UPT ;  /* 0x00010000040d7892 */ /* 0x000fe4000f8efc3f */
[----:B------:R-:W-:Y:S02]  /*4280*/  UIADD3 UR10, UR12, 0x4, URZ ;  /* 0x000000040c0a7890 */ /* 0x000fe4000fffe03f */
[----:B------:R-:W-:Y:S01]  /*4290*/  UIADD3 UR8, UR13, 0x4, URZ ;  /* 0x000000040d087890 */ /* 0x000fe2000fffe03f */
[----:B------:R-:W-:Y:S02]  /*42a0*/  UMOV UR6, UR12 ;  /* 0x0000000c00067c82 */ /* 0x000fe40008000000 */
[----:B------:R-:W-:Y:S01]  /*42b0*/  UMOV UR4, UR13 ;  /* 0x0000000d00047c82 */ /* 0x000fe20008000000 */
[----:B------:R-:W-:Y:S01]  /*42c0*/  UIADD3 UR14, UR12, 0x6, URZ ;  /* 0x000000060c0e7890 */ /* 0x000fe2000fffe03f */
[----:B------:R-:W-:Y:S01]  /*42d0*/  HGMMA.64x64x16.F32.BF16 R24, gdesc[UR4], RZ, !UPT, gsb0 ;  /* 0x00e00000041879f0 */ /* 0x000fe2000c0018ff */
[----:B------:R-:W-:-:S02]  /*42e0*/  UIADD3 UR6, UR12, 0x2, URZ ;  /* 0x000000020c067890 */ /* 0x000fc4000fffe03f */
[----:B------:R-:W-:Y:S01]  /*42f0*/  UIADD3 UR4, UR13, 0x2, URZ ;  /* 0x000000020d047890 */ /* 0x000fe2000fffe03f */
[----:B------:R-:W-:Y:S01]  /*4300*/  UMOV UR7, 0x40000040 ;  /* 0x4000004000077882 */ /* 0x000fe20000000000 */
[----:B------:R-:W-:Y:S01]  /*4310*/  UMOV UR5, 0x40000040 ;  /* 0x4000004000057882 */ /* 0x000fe20000000000 */
[----:B------:R-:W-:-:S03]  /*4320*/  UIADD3 UR12, UR13, 0x6, URZ ;  /* 0x000000060d0c7890 */ /* 0x000fc6000fffe03f */
        /* <DEDUP_REMOVED lines=13> */
.L_x_3573:
[----:B------:R-:W-:Y:S01]  /*4400*/  UIMAD UR53, UR52, -0x40, UR53 ;  /* 0xffffffc0343578a4 */ /* 0x000fe2000f8e0235 */
[----:B------:R-:W-:Y:S01]  /*4410*/  R2UR UR6, R7 ;  /* 0x00000000070672ca */ /* 0x000fe200000e0000 */
[----:B------:R-:W-:-:S04]  /*4420*/  ULDC UR10, c[0x0][0x988] ;  /* 0x00026200000a7ab9 */ /* 0x000fc80000000800 */
[----:B------:R-:W-:-:S05]  /*4430*/  IMAD.U32 R5, RZ, RZ, UR53 ;  /* 0x00000035ff057e24 */ /* 0x000fca000f8e00ff */
[----:B------:R-:W-:-:S03]  /*4440*/  IADD3 R0, -R222, 0x40, R5 ;  /* 0x00000040de007810 */ /* 0x000fc60007ffe105 */
[----:B------:R-:W-:Y:S01]  /*4450*/  UIADD3 UR6, UR6, 0x28c40, URZ ;  /* 0x00028c4006067890 */ /* 0x000fe2000fffe03f */
[C---:B------:R-:W-:Y:S02]  /*4460*/  ISETP.GT.AND P5, PT, R0.reuse, RZ, PT ;  /* 0x000000ff0000720c */ /* 0x040fe40003fa4270 */
[C---:B------:R-:W-:Y:S01]  /*4470*/  ISETP.GT.AND P4, PT, R0.reuse, 0x1, PT ;  /* 0x000000010000780c */ /* 0x040fe20003f84270 */
[----:B------:R-:W-:Y:S01]  /*4480*/  UPRMT UR6, UR38, 0x654, UR6 ;  /* 0x0000065426067896 */ /* 0x000fe20008000006 */
[----:B------:R-:W-:Y:S02]  /*4490*/  ISETP.GT.AND P3, PT, R0, 0x8, PT ;  /* 0x000000080000780c */ /* 0x000fe40003f64270 */
[----:B------:R-:W-:Y:S02]  /*44a0*/  FSEL R24, R24, -INF , P5 ;  /* 0xff80000018187808 */ /* 0x000fe40002800000 */
[----:B------:R-:W-:Y:S02]  /*44b0*/  FSEL R25, R25, -INF , P4 ;  /* 0xff80000019197808 */ /* 0x000fe40002000000 */
[----:B------:R-:W-:-:S02]  /*44c0*/  ISETP.GT.AND P2, PT, R0, 0x9, PT ;  /* 0x000000090000780c */ /* 0x000fc40003f44270 */
[----:B------:R-:W-:Y:S01]  /*44d0*/  FSEL R28, R28, -INF , P3 ;  /* 0xff8000001c1c7808 */ /* 0x000fe20001800000 */
[----:B------:R-:W-:Y:S01]  /*44e0*/  SYNCS.ARRIVE.TRANS64.RED.A1T0 RZ, [UR6], RZ ;  /* 0x000000ffffff79a7 */ /* 0x000fe20008100406 */
        /* <DEDUP_REMOVED lines=67> */
[----:B------:R-:W-:Y:S01]  /*4920*/  FMNMX.FTZ R0, R42, R5, !PT ;  /* 0x000000052a007209 */ /* 0x000fe20007810000 */
[----:B------:R-:W-:Y:S01]  /*4930*/  BAR.SYNC.DEFER_BLOCKING 0xf, 0x100 ;  /* 0x03c4000000007b1d */ /* 0x000fe20000010000 */
        /* <DEDUP_REMOVED lines=12> */
[----:B------:R-:W-:Y:S01]  /*4a00*/  MUFU.EX2 R24, R24 ;  /* 0x0000001800187308 */ /* 0x000fe20000000800 */
[--C-:B------:R-:W-:Y:S01]  /*4a10*/  FFMA.FTZ R32, R32, UR10, -R6.reuse ;  /* 0x0000000a20207c23 */ /* 0x100fe20008010806 */
[--C-:B------:R-:W-:Y:S01]  /*4a20*/  FFMA.FTZ R33, R33, UR10, -R6.reuse ;  /* 0x0000000a21217c23 */ /* 0x100fe20008010806 */
[----:B------:R-:W-:Y:S01]  /*4a30*/  FMNMX.FTZ R0, R54, R5, !PT ;  /* 0x0000000536007209 */ /* 0x000fe20007810000 */
[--C-:B------:R-:W-:Y:S01]  /*4a40*/  FFMA.FTZ R36, R36, UR10, -R6.reuse ;  /* 0x0000000a24247c23 */ /* 0x100fe20008010806 */
[--C-:B------:R-:W-:Y:S01]  /*4a50*/  FFMA.FTZ R37, R37, UR10, -R6.reuse ;  /* 0x0000000a25257c23 */ /* 0x100fe20008010806 */
[--C-:B------:R-:W-:Y:S01]  /*4a60*/  FFMA.FTZ R40, R40, UR10, -R6.reuse ;  /* 0x0000000a28287c23 */ /* 0x100fe20008010806 */
[----:B------:R-:W-:Y:S01]  /*4a70*/  FMNMX.FTZ R0, R55, R0, !PT ;  /* 0x0000000037007209 */ /* 0x000fe20007810000 */
[----:B------:R-:W0:Y:S01]  /*4a80*/  MUFU.EX2 R25, R25 ;  /* 0x0000001900197308 */ /* 0x000e220000000800 */
[--C-:B------:R-:W-:Y:S01]  /*4a90*/  FFMA.FTZ R41, R41, UR10, -R6.reuse ;  /* 0x0000000a29297c23 */ /* 0x100fe20008010806 */
[--C-:B------:R-:W-:Y:S01]  /*4aa0*/  FFMA.FTZ R44, R44, UR10, -R6.reuse ;  /* 0x0000000a2c2c7c23 */ /* 0x100fe20008010806 */
[--C-:B------:R-:W-:Y:S01]  /*4ab0*/  FFMA.FTZ R45, R45, UR10, -R6.reuse ;  /* 0x0000000a2d2d7c23 */ /* 0x100fe20008010806 */
[----:B------:R-:W3:Y:S01]  /*4ac0*/  SHFL.BFLY PT, R5, R0, 0x2, 0x1f ;  /* 0x0c401f0000057f89 */ /* 0x000ee200000e0000 */
[--C-:B------:R-:W-:Y:S01]  /*4ad0*/  FFMA.FTZ R48, R48, UR10, -R6.reuse ;  /* 0x0000000a30307c23 */ /* 0x100fe20008010806 */
[--C-:B------:R-:W-:Y:S01]  /*4ae0*/  FFMA.FTZ R49, R49, UR10, -R6.reuse ;  /* 0x0000000a31317c23 */ /* 0x100fe20008010806 */
[--C-:B------:R-:W-:Y:S01]  /*4af0*/  FFMA.FTZ R52, R52, UR10, -R6.reuse ;  /* 0x0000000a34347c23 */ /* 0x100fe20008010806 */
[----:B------:R-:W-:Y:S01]  /*4b00*/  MUFU.EX2 R28, R28 ;  /* 0x0000001c001c7308 */ /* 0x000fe20000000800 */
[----:B------:R-:W-:-:S07]  /*4b10*/  FFMA.FTZ R6, R53, UR10, -R6 ;  /* 0x0000000a35067c23 */ /* 0x000fce0008010806 */
[----:B------:R-:W4:Y:S01]  /*4b20*/  MUFU.EX2 R29, R29 ;  /* 0x0000001d001d7308 */ /* 0x000f220000000800 */
[----:B0-----:R-:W-:Y:S01]  /*4b30*/  FADD.FTZ R11, R24, R25 ;  /* 0x00000019180b7221 */ /* 0x001fe20000010000 */
[----:B------:R-:W-:-:S06]  /*4b40*/  F2FP.BF16.F32.PACK_AB R152, R25, R24 ;  /* 0x000000181998723e */ /* 0x000fcc00000010ff */
[----:B------:R-:W-:Y:S01]  /*4b50*/  MUFU.EX2 R32, R32 ;  /* 0x0000002000207308 */ /* 0x000fe20000000800 */
[----:B---3--:R-:W-:-:S07]  /*4b60*/  FMNMX.FTZ R5, R0, R5, !PT ;  /* 0x0000000500057209 */ /* 0x008fce0007810000 */
[----:B------:R-:W0:Y:S01]  /*4b70*/  MUFU.EX2 R33, R33 ;  /* 0x0000002100217308 */ /* 0x000e220000000800 */
[----:B------:R-:W3:Y:S01]  /*4b80*/  SHFL.BFLY PT, R0, R5, 0x1, 0x1f ;  /* 0x0c201f0005007f89 */ /* 0x000ee200000e0000 */
[----:B----4-:R-:W-:-:S06]  /*4b90*/  F2FP.BF16.F32.PACK_AB R154, R29, R28 ;  /* 0x0000001c1d9a723e */ /* 0x010fcc00000010ff */
[----:B------:R-:W-:Y:S08]  /*4ba0*/  MUFU.EX2 R36, R36 ;  /* 0x0000002400247308 */ /* 0x000ff00000000800 */
[----:B------:R-:W4:Y:S01]  /*4bb0*/  MUFU.EX2 R37, R37 ;  /* 0x0000002500257308 */ /* 0x000f220000000800 */
[----:B0-----:R-:W-:-:S07]  /*4bc0*/  F2FP.BF16.F32.PACK_AB R156, R33, R32 ;  /* 0x00000020219c723e */ /* 0x001fce00000010ff */
[----:B------:R-:W-:Y:S01]  /*4bd0*/  MUFU.EX2 R40, R40 ;  /* 0x0000002800287308 */ /* 0x000fe20000000800 */
[----:B---3--:R-:W-:-:S04]  /*4be0*/  FMNMX.FTZ R0, R5, R0, !PT ;  /* 0x0000000005007209 */ /* 0x008fc80007810000 */
[C---:B------:R-:W-:Y:S01]  /*4bf0*/  FSETP.NEU.FTZ.AND P1, PT, R0.reuse, -INF , PT ;  /* 0xff8000000000780b */ /* 0x040fe20003f3d000 */
[----:B------:R-:W-:Y:S02]  /*4c00*/  FMUL.FTZ R5, R0, UR10 ;  /* 0x0000000a00057c20 */ /* 0x000fe40008410000 */
[----:B------:R-:W0:Y:S01]  /*4c10*/  MUFU.EX2 R41, R41 ;  /* 0x0000002900297308 */ /* 0x000e220000000800 */
[----:B----4-:R-:W-:Y:S02]  /*4c20*/  F2FP.BF16.F32.PACK_AB R158, R37, R36 ;  /* 0x00000024259e723e */ /* 0x010fe400000010ff */
[----:B------:R-:W-:-:S05]  /*4c30*/  FSEL R9, R5, RZ, P1 ;  /* 0x000000ff05097208 */ /* 0x000fca0000800000 */
        /* <DEDUP_REMOVED lines=14> */
[----:B------:R-:W3:Y:S01]  /*4d20*/  MUFU.EX2 R27, R27 ;  /* 0x0000001b001b7308 */ /* 0x000ee20000000800 */
[--C-:B------:R-:W-:Y:S01]  /*4d30*/  FFMA.FTZ R51, R51, UR10, -R9.reuse ;  /* 0x0000000a33337c23 */ /* 0x100fe20008010809 */
[--C-:B------:R-:W-:Y:S01]  /*4d40*/  FFMA.FTZ R54, R54, UR10, -R9.reuse ;  /* 0x0000000a36367c23 */ /* 0x100fe20008010809 */
[----:B------:R-:W-:Y:S01]  /*4d50*/  FFMA.FTZ R9, R55, UR10, -R9 ;  /* 0x0000000a37097c23 */ /* 0x000fe20008010809 */
[----:B0-----:R-:W-:-:S04]  /*4d60*/  F2FP.BF16.F32.PACK_AB R160, R41, R40 ;  /* 0x0000002829a0723e */ /* 0x001fc800000010ff */
[----:B------:R-:W-:Y:S08]  /*4d70*/  MUFU.EX2 R30, R30 ;  /* 0x0000001e001e7308 */ /* 0x000ff00000000800 */
[----:B------:R-:W0:Y:S01]  /*4d80*/  MUFU.EX2 R31, R31 ;  /* 0x0000001f001f7308 */ /* 0x000e220000000800 */
[----:B---3--:R-:W-:-:S07]  /*4d90*/  F2FP.BF16.F32.PACK_AB R153, R27, R26 ;  /* 0x0000001a1b99723e */ /* 0x008fce00000010ff */
[----:B------:R-:W3:Y:S08]  /*4da0*/  MUFU.EX2 R34, R34 ;  /* 0x0000002200227308 */ /* 0x000ef00000000800 */
[----:B------:R4:W-:Y:S01]  /*4db0*/  MUFU.EX2 R5, R6 ;  /* 0x0000000600057308 */ /* 0x0009e20000000800 */
[----:B0-----:R-:W-:-:S05]  /*4dc0*/  F2FP.BF16.F32.PACK_AB R155, R31, R30 ;  /* 0x0000001e1f9b723e */ /* 0x001fca00000010ff */
[----:B------:R0:W-:Y:S02]  /*4dd0*/  STSM.16.M88.4 [R18+0x26800], R152 ;  /* 0x0268009812007844 */ /* 0x0001e40000000200 */
[----:B------:R-:W5:Y:S01]  /*4de0*/  MUFU.EX2 R35, R35 ;  /* 0x0000002300237308 */ /* 0x000f620000000800 */
[----:B----4-:R-:W-:Y:S01]  /*4df0*/  FADD.FTZ R6, R28, R11 ;  /* 0x0000000b1c067221 */ /* 0x010fe20000010000 */
[----:B------:R-:W-:-:S03]  /*4e00*/  FADD.FTZ R11, R26, R27 ;  /* 0x0000001b1a0b7221 */ /* 0x000fc60000010000 */
[----:B------:R-:W-:Y:S01]  /*4e10*/  FADD.FTZ R13, R29, R6 ;  /* 0x000000061d0d7221 */ /* 0x000fe20000010000 */
[----:B------:R-:W-:Y:S02]  /*4e20*/  FADD.FTZ R6, R30, R11 ;  /* 0x0000000b1e067221 */ /* 0x000fe40000010000 */
[----:B------:R-:W4:Y:S01]  /*4e30*/  MUFU.EX2 R38, R38 ;  /* 0x0000002600267308 */ /* 0x000f220000000800 */
[----:B------:R-:W-:Y:S01]  /*4e40*/  FADD.FTZ R10, R32, R13 ;  /* 0x0000000d200a7221 */ /* 0x000fe20000010000 */
[----:B------:R-:W-:-:S03]  /*4e50*/  FADD.FTZ R11, R31, R6 ;  /* 0x000000061f0b7221 */ /* 0x000fc60000010000 */
[----:B------:R-:W-:Y:S01]  /*4e60*/  FADD.FTZ R13, R33, R10 ;  /* 0x0000000a210d7221 */ /* 0x000fe20000010000 */
[----:B---3--:R-:W-:Y:S02]  /*4e70*/  FADD.FTZ R6, R34, R11 ;  /* 0x0000000b22067221 */ /* 0x008fe40000010000 */
[----:B------:R-:W3:Y:S01]  /*4e80*/  MUFU.EX2 R39, R39 ;  /* 0x0000002700277308 */ /* 0x000ee20000000800 */
[----:B------:R-:W-:Y:S01]  /*4e90*/  FADD.FTZ R10, R36, R13 ;  /* 0x0000000d240a7221 */ /* 0x000fe20000010000 */
[C---:B-----5:R-:W-:Y:S01]  /*4ea0*/  FADD.FTZ R11, R35.reuse, R6 ;  /* 0x00000006230b7221 */ /* 0x060fe20000010000 */
[----:B------:R-:W-:Y:S02]  /*4eb0*/  F2FP.BF16.F32.PACK_AB R157, R35, R34 ;  /* 0x00000022239d723e */ /* 0x000fe400000010ff */
[----:B------:R-:W-:-:S03]  /*4ec0*/  FADD.FTZ R13, R37, R10 ;  /* 0x0000000a250d7221 */ /* 0x000fc60000010000 */
[----:B------:R-:W5:Y:S01]  /*4ed0*/  MUFU.EX2 R42, R42 ;  /* 0x0000002a002a7308 */ /* 0x000f620000000800 */
[----:B----4-:R-:W-:Y:S01]  /*4ee0*/  FADD.FTZ R6, R38, R11 ;  /* 0x0000000b26067221 */ /* 0x010fe20000010000 */
[----:B------:R-:W-:-:S04]  /*4ef0*/  FADD.FTZ R10, R40, R13 ;  /* 0x0000000d280a7221 */ /* 0x000fc80000010000 */
[----:B------:R-:W-:Y:S02]  /*4f00*/  FADD.FTZ R13, R41, R10 ;  /* 0x0000000a290d7221 */ /* 0x000fe40000010000 */
[----:B------:R-:W4:Y:S01]  /*4f10*/  MUFU.EX2 R43, R43 ;  /* 0x0000002b002b7308 */ /* 0x000f220000000800 */
[C---:B---3--:R-:W-:Y:S01]  /*4f20*/  FADD.FTZ R11, R39.reuse, R6 ;  /* 0x00000006270b7221 */ /* 0x048fe20000010000 */
[----:B------:R-:W-:-:S05]  /*4f30*/  F2FP.BF16.F32.PACK_AB R159, R39, R38 ;  /* 0x00000026279f723e */ /* 0x000fca00000010ff */
[----:B------:R0:W-:Y:S01]  /*4f40*/  STSM.16.M88.4 [R23], R156 ;  /* 0x0000009c17007844 */ /* 0x0001e20000000200 */
[----:B------:R-:W3:Y:S01]  /*4f50*/  MUFU.EX2 R44, R44 ;  /* 0x0000002c002c7308 */ /* 0x000ee20000000800 */
[----:B-----5:R-:W-:-:S07]  /*4f60*/  FADD.FTZ R6, R42, R11 ;  /* 0x0000000b2a067221 */ /* 0x020fce0000010000 */
[----:B------:R-:W5:Y:S01]  /*4f70*/  MUFU.EX2 R46, R46 ;  /* 0x0000002e002e7308 */ /* 0x000f620000000800 */
[C---:B----4-:R-:W-:Y:S01]  /*4f80*/  FADD.FTZ R11, R43.reuse, R6 ;  /* 0x000000062b0b7221 */ /* 0x050fe20000010000 */
[----:B------:R-:W-:-:S06]  /*4f90*/  F2FP.BF16.F32.PACK_AB R161, R43, R42 ;  /* 0x0000002a2ba1723e */ /* 0x000fcc00000010ff */
[----:B------:R-:W4:Y:S01]  /*4fa0*/  MUFU.EX2 R45, R45 ;  /* 0x0000002d002d7308 */ /* 0x000f220000000800 */
[----:B---3--:R-:W-:-:S07]  /*4fb0*/  FADD.FTZ R6, R44, R13 ;  /* 0x0000000d2c067221 */ /* 0x008fce0000010000 */
[----:B------:R-:W3:Y:S01]  /*4fc0*/  MUFU.EX2 R47, R47 ;  /* 0x0000002f002f7308 */ /* 0x000ee20000000800 */
[----:B-----5:R-:W-:-:S07]  /*4fd0*/  FADD.FTZ R10, R46, R11 ;  /* 0x0000000b2e0a7221 */ /* 0x020fce0000010000 */
[----:B------:R-:W-:Y:S01]  /*4fe0*/  MUFU.EX2 R48, R48 ;  /* 0x0000003000307308 */ /* 0x000fe20000000800 */
[C---:B----4-:R-:W-:Y:S01]  /*4ff0*/  F2FP.BF16.F32.PACK_AB R162, R45.reuse, R44 ;  /* 0x0000002c2da2723e */ /* 0x050fe200000010ff */
[----:B------:R-:W-:-:S06]  /*5000*/  FADD.FTZ R45, R45, R6 ;  /* 0x000000062d2d7221 */ /* 0x000fcc0000010000 */
[----:B------:R-:W4:Y:S01]  /*5010*/  MUFU.EX2 R49, R49 ;  /* 0x0000003100317308 */ /* 0x000f220000000800 */
[C---:B---3--:R-:W-:Y:S01]  /*5020*/  F2FP.BF16.F32.PACK_AB R163, R47.reuse, R46 ;  /* 0x0000002e2fa3723e */ /* 0x048fe200000010ff */
[----:B------:R-:W-:-:S04]  /*5030*/  FADD.FTZ R47, R47, R10 ;  /* 0x0000000a2f2f7221 */ /* 0x000fc80000010000 */
[----:B------:R0:W-:Y:S02]  /*5040*/  STSM.16.M88.4 [R19], R160 ;  /* 0x000000a013007844 */ /* 0x0001e40000000200 */
[----:B------:R-:W-:Y:S08]  /*5050*/  MUFU.EX2 R50, R50 ;  /* 0x0000003200327308 */ /* 0x000ff00000000800 */
[----:B------:R-:W3:Y:S01]  /*5060*/  MUFU.EX2 R51, R51 ;  /* 0x0000003300337308 */ /* 0x000ee20000000800 */
[----:B----4-:R-:W-:Y:S01]  /*5070*/  F2FP.BF16.F32.PACK_AB R164, R49, R48 ;  /* 0x0000003031a4723e */ /* 0x010fe200000010ff */
[----:B------:R-:W-:-:S04]  /*5080*/  FADD.FTZ R48, R48, R45 ;  /* 0x0000002d30307221 */ /* 0x000fc80000010000 */
[----:B------:R-:W-:Y:S02]  /*5090*/  FADD.FTZ R49, R49, R48 ;  /* 0x0000003031317221 */ /* 0x000fe40000010000 */
[----:B------:R-:W4:Y:S08]  /*50a0*/  MUFU.EX2 R52, R52 ;  /* 0x0000003400347308 */ /* 0x000f300000000800 */
[----:B------:R-:W5:Y:S01]  /*50b0*/  MUFU.EX2 R54, R54 ;  /* 0x0000003600367308 */ /* 0x000f620000000800 */
[----:B---3--:R-:W-:Y:S01]  /*50c0*/  F2FP.BF16.F32.PACK_AB R165, R51, R50 ;  /* 0x0000003233a5723e */ /* 0x008fe200000010ff */
[----:B------:R-:W-:-:S04]  /*50d0*/  FADD.FTZ R50, R50, R47 ;  /* 0x0000002f32327221 */ /* 0x000fc80000010000 */
[----:B------:R-:W-:Y:S02]  /*50e0*/  FADD.FTZ R51, R51, R50 ;  /* 0x0000003233337221 */ /* 0x000fe40000010000 */
[----:B------:R-:W3:Y:S01]  /*50f0*/  MUFU.EX2 R9, R9 ;  /* 0x0000000900097308 */ /* 0x000ee20000000800 */
[----:B----4-:R-:W-:Y:S01]  /*5100*/  F2FP.BF16.F32.PACK_AB R166, R5, R52 ;  /* 0x0000003405a6723e */ /* 0x010fe200000010ff */
[----:B------:R-:W-:-:S04]  /*5110*/  FADD.FTZ R52, R52, R49 ;  /* 0x0000003134347221 */ /* 0x000fc80000010000 */
[----:B------:R-:W-:Y:S01]  /*5120*/  FADD.FTZ R5, R5, R52 ;  /* 0x0000003405057221 */ /* 0x000fe20000010000 */
[----:B-----5:R-:W-:Y:S01]  /*5130*/  FADD.FTZ R6, R54, R51 ;  /* 0x0000003336067221 */ /* 0x020fe20000010000 */
[----:B---3--:R-:W-:-:S03]  /*5140*/  F2FP.BF16.F32.PACK_AB R167, R9, R54 ;  /* 0x0000003609a7723e */ /* 0x008fc600000010ff */
[----:B------:R-:W-:Y:S02]  /*5150*/  FADD.FTZ R6, R9, R6 ;  /* 0x0000000609067221 */ /* 0x000fe40000010000 */
[----:B------:R0:W-:Y:S01]  /*5160*/  STSM.16.M88.4 [R22], R164 ;  /* 0x000000a416007844 */ /* 0x0001e20000000200 */
[----:B------:R-:W-:Y:S05]  /*5170*/  @!P0 BRA `(.L_x_3574) ;  /* 0x0000000000048947 */ /* 0x000fea0003800000 */
[----:B------:R-:W-:Y:S01]  /*5180*/  BPT.TRAP 0x1 ;  /* 0x000000040000795c */ /* 0x000fe20000300000 */
.L_x_3574:
[----:B------:R3:W4:Y:S01]  /*5190*/  SYNCS.PHASECHK.TRANS64.TRYWAIT P1, [R7+URZ+0x28c50], R8 ;  /* 0x028c5008070075a7 */ /* 0x000722000802017f */
[----:B------:R-:W-:Y:S05]  /*51a0*/  @!P0 BRA `(.L_x_3575) ;  /* 0x0000000000048947 */ /* 0x000fea0003800000 */
[----:B------:R-:W-:Y:S01]  /*51b0*/  BPT.TRAP 0x1 ;  /* 0x000000040000795c */ /* 0x000fe20000300000 */
.L_x_3575:
[----:B------:R-:W-:Y:S01]  /*51c0*/  ULOP3.LUT UR54, UR54, 0x2000000, URZ, 0xfc, !UPT ;  /* 0x0200000036367892 */ /* 0x000fe2000f8efc3f */
[----:B----4-:R-:W-:Y:S11]  /*51d0*/  @P1 BRA `(.L_x_3576) ;  /* 0x0000000000081947 */ /* 0x010ff60003800000 */
[----:B------:R-:W4:Y:S02]  /*51e0*/  SYNCS.PHASECHK.TRANS64.TRYWAIT P1, [R7+URZ+0x28c50], R8 ;  /* 0x028c5008070075a7 */ /* 0x000f24000802017f */
[----:B----4-:R-:W-:Y:S05]  /*51f0*/  @!P1 BRA `(.L_x_3577) ;  /* 0x000000cc00509947 */ /* 0x010fea0003800000 */
.L_x_3576:
[----:B------:R-:W-:Y:S01]  /*5200*/  ULEA UR11, UR48, UR54, 0xc ;  /* 0x00000036300b7291 */ /* 0x000fe2000f8e603f */
[----:B------:R-:W-:Y:S01]  /*5210*/  WARPGROUP.ARRIVE ;  /* 0x00000000000079c5 */ /* 0x000fe20000000000 */
[----:B------:R-:W-:-:S05]  /*5220*/  UMOV UR7, 0x40000040 ;  /* 0x4000004000077882 */ /* 0x000fca0000000000 */
[----:B------:R-:W-:Y:S02]  /*5230*/  UMOV UR6, UR11 ;  /* 0x0000000b00067c82 */ /* 0x000fe40008000000 */
[----:B------:R-:W-:Y:S01]  /*5240*/  HGMMA.64x256x16.F32.BF16 R24, R152, gdesc[UR4].tnspB, RZ, !UPT, gsb0 ;  /* 0x43e0000498187df0 */ /* 0x000fe2000c0018ff */
        /* <DEDUP_REMOVED lines=24> */
[----:B-----5:R-:W5:Y:S02]  /*53d0*/  FENCE.VIEW.ASYNC.S ;  /* 0x00000000000073c6 */ /* 0x020f640000000000 */
[----:B-----5:R-:W-:Y:S01]  /*53e0*/  NOP ;  /* 0x0000000000007918 */ /* 0x020fe20000000000 */
[----:B------:R-:W-:Y:S06]  /*53f0*/  BAR.ARV 0xe, 0x100 ;  /* 0x0384000000007b1d */ /* 0x000fec0000002000 */
[----:B------:R-:W-:Y:S05]  /*5400*/  @!P0 BRA `(.L_x_3578) ;  /* 0x0000000000048947 */ /* 0x000fea0003800000 */
[----:B------:R-:W-:Y:S01]  /*5410*/  BPT.TRAP 0x1 ;  /* 0x000000040000795c */ /* 0x000fe20000300000 */
.L_x_3578:
[----:B------:R-:W-:Y:S01]  /*5420*/  R2UR UR6, R7 ;  /* 0x00000000070672ca */ /* 0x000fe200000e0000 */
[----:B------:R-:W-:-:S04]  /*5430*/  UIADD3 UR20, UR52, -0x2, URZ ;  /* 0xfffffffe34147890 */ /* 0x000fc8000fffe03f */
[----:B------:R-:W-:-:S06]  /*5440*/  UISETP.GE.AND UP0, UPT, UR20, UR49, UPT ;  /* 0x000000311400728c */ /* 0x000fcc000bf06270 */
[----:B------:R-:W-:Y:S02]  /*5450*/  PLOP3.LUT P1, PT, PT, PT, UP0, 0x80, 0x0 ;  /* 0x000000000000781c */ /* 0x000fe40003f2f008 */
[----:B------:R-:W-:-:S04]  /*5460*/  UIADD3 UR6, UR6, 0x28c60, URZ ;  /* 0x00028c6006067890 */ /* 0x000fc8000fffe03f */
[----:B------:R-:W-:-:S09]  /*5470*/  UPRMT UR6, UR38, 0x654, UR6 ;  /* 0x0000065426067896 */ /* 0x000fd20008000006 */
[----:B------:R-:W-:Y:S01]  /*5480*/  SYNCS.ARRIVE.TRANS64.RED.A1T0 RZ, [UR6], RZ ;  /* 0x000000ffffff79a7 */ /* 0x000fe20008100406 */
[----:B------:R-:W-:Y:S05]  /*5490*/  @!P1 BRA `(.L_x_3579) ;  /* 0x0000001800509947 */ /* 0x000fea0003800000 */
[----:B------:R-:W-:Y:S01]  /*54a0*/  IMAD.MOV.U32 R9, RZ, RZ, R0 ;  /* 0x000000ffff097224 */ /* 0x000fe200078e0000 */
[----:B------:R-:W-:Y:S01]  /*54b0*/  UMOV UR23, UR48 ;  /* 0x0000003000177c82 */ /* 0x000fe20008000000 */
[----:B-1234-:R-:W-:Y:S01]  /*54c0*/  IMAD.MOV.U32 R8, RZ, RZ, R4 ;  /* 0x000000ffff087224 */ /* 0x01efe200078e0004 */
[----:B------:R-:W-:-:S06]  /*54d0*/  ULDC UR21, c[0x0][0x988] ;  /* 0x0002620000157ab9 */ /* 0x000fcc0000000800 */
.L_x_3590:
[----:B------:R-:W-:Y:S01]  /*54e0*/  UIADD3 UR48, UR23, 0x1, URZ ;  /* 0x0000000117307890 */ /* 0x000fe2000fffe03f */
[----:B------:R-:W-:Y:S01]  /*54f0*/  UMOV UR6, UR20 ;  /* 0x0000001400067c82 */ /* 0x000fe20008000000 */
[----:B------:R-:W-:Y:S02]  /*5500*/  UIADD3 UR20, UR20, -0x1, URZ ;  /* 0xffffffff14147890 */ /* 0x000fe4000fffe03f */
[----:B------:R-:W-:-:S04]  /*5510*/  UISETP.NE.AND UP0, UPT, UR48, 0x2, UPT ;  /* 0x000000023000788c */ /* 0x000fc8000bf05270 */
[----:B------:R-:W-:Y:S02]  /*5520*/  USEL UR7, URZ, 0x1, UP0 ;  /* 0x000000013f077887 */ /* 0x000fe40008000000 */
[----:B------:R-:W-:Y:S02]  /*5530*/  USEL UR48, UR48, URZ, UP0 ;  /* 0x0000003f30307287 */ /* 0x000fe40008000000 */
[----:B------:R-:W-:Y:S02]  /*5540*/  ULOP3.LUT UR36, UR36, UR7, URZ, 0x3c, !UPT ;  /* 0x0000000724247292 */ /* 0x000fe4000f8e3c3f */
[----:B------:R-:W-:Y:S01]  /*5550*/  UISETP.GT.AND UP0, UPT, UR6, UR49, UPT ;  /* 0x000000310600728c */ /* 0x000fe2000bf04270 */
[----:B-12---:R-:W-:Y:S10]  /*5560*/  @!P0 BRA `(.L_x_3580) ;  /* 0x0000000000048947 */ /* 0x006ff40003800000 */
[----:B------:R-:W-:Y:S01]  /*5570*/  BPT.TRAP 0x1 ;  /* 0x000000040000795c */ /* 0x000fe20000300000 */
.L_x_3580:
[----:B------:R-:W-:Y:S01]  /*5580*/  ULEA UR22, UR48, UR39, 0x3 ;  /* 0x0000002730167291 */ /* 0x000fe2000f8e183f */
[----:B------:R-:W-:-:S05]  /*5590*/  IMAD.U32 R7, RZ, RZ, UR36 ;  /* 0x00000024ff077e24 */ /* 0x000fca000f8e00ff */
[----:B------:R-:W-:-:S04]  /*55a0*/  SHF.L.U32 R7, R7, 0x1f, RZ ;  /* 0x0000001f07077819 */ /* 0x000fc800000006ff */
[----:B------:R1:W2:Y:S01]  /*55b0*/  SYNCS.PHASECHK.TRANS64.TRYWAIT P1, [UR22+0x28c30], R7 ;  /* 0x028c3007ff0075a7 */ /* 0x0002a20008020156 */
[----:B------:R-:W-:Y:S05]  /*55c0*/  @!P0 BRA `(.L_x_3581) ;  /* 0x0000000000048947 */ /* 0x000fea0003800000 */
[----:B------:R-:W-:Y:S01]  /*55d0*/  BPT.TRAP 0x1 ;  /* 0x000000040000795c */ /* 0x000fe20000300000 */
.L_x_3581:
[----:B--2---:R-:W-:Y:S05]  /*55e0*/  @P1 BRA `(.L_x_3582) ;  /* 0x0000000000081947 */ /* 0x004fea0003800000 */
[----:B------:R-:W2:Y:S02]  /*55f0*/  SYNCS.PHASECHK.TRANS64.TRYWAIT P1, [UR22+0x28c30], R7 ;  /* 0x028c3007ff0075a7 */ /* 0x000ea40008020156 */
[----:B--2---:R-:W-:Y:S05]  /*5600*/  @!P1 BRA `(.L_x_3583) ;  /* 0x000000c800609947 */ /* 0x004fea0003800000 */
.L_x_3582:
[----:B------:R-:W-:Y:S01]  /*5610*/  R2UR UR18, R3 ;  /* 0x00000000031272ca */ /* 0x000fe200000e0000 */
[----:B------:R-:W-:Y:S01]  /*5620*/  UIADD3 UR6, UR39, 0x20400, URZ ;  /* 0x0002040027067890 */ /* 0x000fe2000fffe03f */
[----:B0-----:R-:W-:Y:S01]  /*5630*/  WARPGROUP.ARRIVE ;  /* 0x00000000000079c5 */ /* 0x001fe20000000000 */
        /* <DEDUP_REMOVED lines=10> */
[----:B------:R-:W-:Y:S02]  /*56e0*/  UIADD3 UR10, UR18, 0x4, URZ ;  /* 0x00000004120a7890 */ /* 0x000fe4000fffe03f */
[----:B------:R-:W-:-:S03]  /*56f0*/  UIADD3 UR14, UR18, 0x6, URZ ;  /* 0x00000006120e7890 */ /* 0x000fc6000fffe03f */
[----:B------:R-:W-:Y:S03]  /*5700*/  HGMMA.64x64x16.F32.BF16 R152, gdesc[UR16], RZ, !UPT, gsb0 ;  /* 0x00e00000109879f0 */ /* 0x000fe6000c0018ff */
        /* <DEDUP_REMOVED lines=12> */
.L_x_3584:
[----:B--2---:R-:W-:Y:S01]  /*57d0*/  FMNMX.FTZ R0, R152, R8, !PT ;  /* 0x0000000898007209 */ /* 0x004fe20007810000 */
[----:B------:R-:W-:Y:S01]  /*57e0*/  UMOV UR10, UR21 ;  /* 0x00000015000a7c82 */ /* 0x000fe20008000000 */
[----:B------:R-:W-:Y:S01]  /*57f0*/  ISETP.NE.AND P1, PT, R17, RZ, PT ;  /* 0x000000ff1100720c */ /* 0x000fe20003f25270 */
[----:B------:R-:W-:Y:S01]  /*5800*/  UIADD3 UR6, UR22, 0x28c40, URZ ;  /* 0x00028c4016067890 */ /* 0x000fe2000fffe03f */
[----:B------:R-:W-:Y:S01]  /*5810*/  FMNMX.FTZ R0, R153, R0, !PT ;  /* 0x0000000099007209 */ /* 0x000fe20007810000 */
[----:B------:R-:W-:Y:S02]  /*5820*/  IMAD.U32 R12, RZ, RZ, UR23 ;  /* 0x00000017ff0c7e24 */ /* 0x000fe4000f8e00ff */
[----:B------:R-:W-:Y:S01]  /*5830*/  UPRMT UR6, UR38, 0x654, UR6 ;  /* 0x0000065426067896 */ /* 0x000fe20008000006 */
[----:B------:R-:W-:-:S04]  /*5840*/  FMNMX.FTZ R0, R156, R0, !PT ;  /* 0x000000009c007209 */ /* 0x000fc80007810000 */
[----:B------:R-:W-:-:S03]  /*5850*/  FMNMX.FTZ R0, R157, R0, !PT ;  /* 0x000000009d007209 */ /* 0x000fc60007810000 */
[----:B------:R-:W-:Y:S01]  /*5860*/  @!P1 IMAD R12, R12, 0x40, R16 ;  /* 0x000000400c0c9824 */ /* 0x000fe200078e0210 */
[----:B------:R-:W-:Y:S01]  /*5870*/  FMNMX.FTZ R0, R160, R0, !PT ;  /* 0x00000000a0007209 */ /* 0x000fe20007810000 */
[----:B------:R-:W-:Y:S03]  /*5880*/  SYNCS.ARRIVE.TRANS64.RED.A1T0 RZ, [UR6], RZ ;  /* 0x000000ffffff79a7 */ /* 0x000fe60008100406 */
[----:B------:R-:W-:Y:S02]  /*5890*/  FMNMX.FTZ R0, R161, R0, !PT ;  /* 0x00000000a1007209 */ /* 0x000fe40007810000 */
[----:B------:R-:W-:Y:S02]  /*58a0*/  @!P1 LEA R12, R12, UR39, 0x2 ;  /* 0x000000270c0c9c11 */ /* 0x000fe4000f8e10ff */
        /* <DEDUP_REMOVED lines=10> */
[----:B------:R-:W0:Y:S02]  /*5950*/  SHFL.BFLY PT, R4, R0, 0x2, 0x1f ;  /* 0x0c401f0000047f89 */ /* 0x000e2400000e0000 */
[----:B0-----:R-:W-:-:S05]  /*5960*/  FMNMX.FTZ R4, R0, R4, !PT ;  /* 0x0000000400047209 */ /* 0x001fca0007810000 */
[----:B------:R-:W0:Y:S02]  /*5970*/  SHFL.BFLY PT, R0, R4, 0x1, 0x1f ;  /* 0x0c201f0004007f89 */ /* 0x000e2400000e0000 */
[----:B0-----:R-:W-:-:S05]  /*5980*/  FMNMX.FTZ R4, R4, R0, !PT ;  /* 0x0000000004047209 */ /* 0x001fca0007810000 */
[C---:B------:R-:W-:Y:S01]  /*5990*/  FMUL.FTZ R0, R4.reuse, UR10 ;  /* 0x0000000a04007c20 */ /* 0x040fe20008410000 */
[----:B------:R-:W-:-:S03]  /*59a0*/  FADD.FTZ R8, -R4, R8 ;  /* 0x0000000804087221 */ /* 0x000fc60000010100 */
[--C-:B------:R-:W-:Y:S01]  /*59b0*/  FFMA.FTZ R152, R152, UR10, -R0.reuse ;  /* 0x0000000a98987c23 */ /* 0x100fe20008010800 */
[----:B------:R-:W-:Y:S01]  /*59c0*/  FMUL.FTZ R8, R8, UR10 ;  /* 0x0000000a08087c20 */ /* 0x000fe20008410000 */
        /* <DEDUP_REMOVED lines=16> */
[----:B------:R-:W-:-:S04]  /*5ad0*/  FFMA.FTZ R181, R181, UR10, -R0 ;  /* 0x0000000ab5b57c23 */ /* 0x000fc80008010800 */
[----:B------:R-:W2:Y:S08]  /*5ae0*/  MUFU.EX2 R153, R153 ;  /* 0x0000009900997308 */ /* 0x000eb00000000800 */
[----:B------:R-:W3:Y:S01]  /*5af0*/  MUFU.EX2 R156, R156 ;  /* 0x0000009c009c7308 */ /* 0x000ee20000000800 */
[----:B0-----:R-:W-:Y:S01]  /*5b00*/  FFMA.FTZ R0, R8, R5, R152 ;  /* 0x0000000508007223 */ /* 0x001fe20000010098 */
[----:B------:R-:W-:Y:S01]  /*5b10*/  @!P1 STS [R12+0x28800], R8 ;  /* 0x028800080c009388 */ /* 0x000fe20000000800 */
[-C--:B------:R-:W-:Y:S01]  /*5b20*/  FMUL.FTZ R24, R24, R8.reuse ;  /* 0x0000000818187220 */ /* 0x080fe20000410000 */
[-C--:B------:R-:W-:Y:S01]  /*5b30*/  FMUL.FTZ R25, R25, R8.reuse ;  /* 0x0000000819197220 */ /* 0x080fe20000410000 */
[-C--:B------:R-:W-:Y:S01]  /*5b40*/  FMUL.FTZ R28, R28, R8.reuse ;  /* 0x000000081c1c7220 */ /* 0x080fe20000410000 */
[-C--:B------:R-:W-:Y:S01]  /*5b50*/  FMUL.FTZ R29, R29, R8.reuse ;  /* 0x000000081d1d7220 */ /* 0x080fe20000410000 */
[----:B------:R-:W-:Y:S01]  /*5b60*/  FMUL.FTZ R32, R32, R8 ;  /* 0x0000000820207220 */ /* 0x000fe20000410000 */
[----:B------:R-:W0:Y:S01]  /*5b70*/  MUFU.EX2 R157, R157 ;  /* 0x0000009d009d7308 */ /* 0x000e220000000800 */
[C---:B--2---:R-:W-:Y:S01]  /*5b80*/  FADD.FTZ R0, R153.reuse, R0 ;  /* 0x0000000099007221 */ /* 0x044fe20000010000 */
[----:B------:R-:W-:Y:S01]  /*5b90*/  F2FP.BF16.F32.PACK_AB R188, R153, R152 ;  /* 0x0000009899bc723e */ /* 0x000fe200000010ff */
[-C--:B------:R-:W-:Y:S01]  /*5ba0*/  FMUL.FTZ R33, R33, R8.reuse ;  /* 0x0000000821217220 */ /* 0x080fe20000410000 */
[-C--:B------:R-:W-:Y:S01]  /*5bb0*/  FMUL.FTZ R36, R36, R8.reuse ;  /* 0x0000000824247220 */ /* 0x080fe20000410000 */
[-C--:B------:R-:W-:Y:S01]  /*5bc0*/  FMUL.FTZ R37, R37, R8.reuse ;  /* 0x0000000825257220 */ /* 0x080fe20000410000 */
[-C--:B------:R-:W-:Y:S01]  /*5bd0*/  FMUL.FTZ R40, R40, R8.reuse ;  /* 0x0000000828287220 */ /* 0x080fe20000410000 */
[-C--:B------:R-:W-:Y:S01]  /*5be0*/  FMUL.FTZ R41, R41, R8.reuse ;  /* 0x0000000829297220 */ /* 0x080fe20000410000 */
[----:B------:R-:W2:Y:S01]  /*5bf0*/  MUFU.EX2 R152, R160 ;  /* 0x000000a000987308 */ /* 0x000ea20000000800 */
[----:B---3--:R-:W-:Y:S01]  /*5c00*/  FADD.FTZ R0, R156, R0 ;  /* 0x000000009c007221 */ /* 0x008fe20000010000 */
[-C--:B------:R-:W-:Y:S01]  /*5c10*/  FMUL.FTZ R44, R44, R8.reuse ;  /* 0x000000082c2c7220 */ /* 0x080fe20000410000 */
[-C--:B------:R-:W-:Y:S01]  /*5c20*/  FMUL.FTZ R45, R45, R8.reuse ;  /* 0x000000082d2d7220 */ /* 0x080fe20000410000 */
[-C--:B------:R-:W-:Y:S01]  /*5c30*/  FMUL.FTZ R48, R48, R8.reuse ;  /* 0x0000000830307220 */ /* 0x080fe20000410000 */
[-C--:B------:R-:W-:Y:S01]  /*5c40*/  FMUL.FTZ R49, R49, R8.reuse ;  /* 0x0000000831317220 */ /* 0x080fe20000410000 */
[-C--:B------:R-:W-:Y:S01]  /*5c50*/  FMUL.FTZ R52, R52, R8.reuse ;  /* 0x0000000834347220 */ /* 0x080fe20000410000 */
[-C--:B------:R-:W-:Y:S01]  /*5c60*/  FMUL.FTZ R53, R53, R8.reuse ;  /* 0x0000000835357220 */ /* 0x080fe20000410000 */
[----:B------:R-:W3:Y:S01]  /*5c70*/  MUFU.EX2 R161, R161 ;  /* 0x000000a100a17308 */ /* 0x000ee20000000800 */
[C---:B0-----:R-:W-:Y:S01]  /*5c80*/  FADD.FTZ R5, R157.reuse, R0 ;  /* 0x000000009d057221 */ /* 0x041fe20000010000 */
[----:B------:R-:W-:Y:S01]  /*5c90*/  FMNMX.FTZ R0, R154, R9, !PT ;  /* 0x000000099a007209 */ /* 0x000fe20007810000 */
[----:B------:R-:W-:Y:S01]  /*5ca0*/  FMUL.FTZ R56, R56, R8 ;  /* 0x0000000838387220 */ /* 0x000fe20000410000 */
[----:B------:R-:W-:Y:S01]  /*5cb0*/  F2FP.BF16.F32.PACK_AB R190, R157, R156 ;  /* 0x0000009c9dbe723e */ /* 0x000fe200000010ff */
[----:B------:R-:W-:Y:S01]  /*5cc0*/  FMUL.FTZ R57, R57, R8 ;  /* 0x0000000839397220 */ /* 0x000fe20000410000 */
[----:B------:R-:W-:Y:S01]  /*5cd0*/  FMNMX.FTZ R0, R155, R0, !PT ;  /* 0x000000009b007209 */ /* 0x000fe20007810000 */
[----:B------:R-:W-:Y:S01]  /*5ce0*/  FMUL.FTZ R60, R60, R8 ;  /* 0x000000083c3c7220 */ /* 0x000fe20000410000 */
[----:B------:R-:W0:Y:S01]  /*5cf0*/  MUFU.EX2 R164, R164 ;  /* 0x000000a400a47308 */ /* 0x000e220000000800 */
[----:B--2---:R-:W-:Y:S01]  /*5d00*/  FADD.FTZ R5, R152, R5 ;  /* 0x0000000598057221 */ /* 0x004fe20000010000 */
[----:B------:R-:W-:Y:S01]  /*5d10*/  FMNMX.FTZ R0, R158, R0, !PT ;  /* 0x000000009e007209 */ /* 0x000fe20007810000 */
[-C--:B------:R-:W-:Y:S01]  /*5d20*/  FMUL.FTZ R61, R61, R8.reuse ;  /* 0x000000083d3d7220 */ /* 0x080fe20000410000 */
[-C--:B------:R-:W-:Y:S01]  /*5d30*/  FMUL.FTZ R64, R64, R8.reuse ;  /* 0x0000000840407220 */ /* 0x080fe20000410000 */
[----:B------:R-:W-:Y:S01]  /*5d40*/  FMUL.FTZ R65, R65, R8 ;  /* 0x0000000841417220 */ /* 0x000fe20000410000 */
[----:B------:R-:W-:Y:S01]  /*5d50*/  FMNMX.FTZ R0, R159, R0, !PT ;  /* 0x000000009f007209 */ /* 0x000fe20007810000 */
[----:B------:R-:W-:Y:S01]  /*5d60*/  FMUL.FTZ R68, R68, R8 ;  /* 0x0000000844447220 */ /* 0x000fe20000410000 */
[----:B------:R-:W2:Y:S01]  /*5d70*/  MUFU.EX2 R165, R165 ;  /* 0x000000a500a57308 */ /* 0x000ea20000000800 */
[----:B---3--:R-:W-:Y:S01]  /*5d80*/  FADD.FTZ R5, R161, R5 ;  /* 0x00000005a1057221 */ /* 0x008fe20000010000 */
[----:B------:R-:W-:Y:S01]  /*5d90*/  FMNMX.FTZ R0, R162, R0, !PT ;  /* 0x00000000a2007209 */ /* 0x000fe20007810000 */
[----:B------:R-:W-:Y:S01]  /*5da0*/  FMUL.FTZ R69, R69, R8 ;  /* 0x0000000845457220 */ /* 0x000fe20000410000 */
[----:B------:R-:W-:Y:S01]  /*5db0*/  F2FP.BF16.F32.PACK_AB R152, R161, R152 ;  /* 0x00000098a198723e */ /* 0x000fe200000010ff */
[----:B------:R-:W-:Y:S01]  /*5dc0*/  FMUL.FTZ R72, R72, R8 ;  /* 0x0000000848487220 */ /* 0x000fe20000410000 */
[----:B------:R-:W-:Y:S01]  /*5dd0*/  FMNMX.FTZ R0, R163, R0, !PT ;  /* 0x00000000a3007209 */ /* 0x000fe20007810000 */
[----:B------:R-:W-:Y:S01]  /*5de0*/  FMUL.FTZ R73, R73, R8 ;  /* 0x0000000849497220 */ /* 0x000fe20000410000 */
[----:B------:R-:W3:Y:S01]  /*5df0*/  MUFU.EX2 R156, R168 ;  /* 0x000000a8009c7308 */ /* 0x000ee20000000800 */
[----:B0-----:R-:W-:Y:S01]  /*5e00*/  FADD.FTZ R5, R164, R5 ;  /* 0x00000005a4057221 */ /* 0x001fe20000010000 */
[----:B------:R-:W-:Y:S01]  /*5e10*/  FMNMX.FTZ R0, R166, R0, !PT ;  /* 0x00000000a6007209 */ /* 0x000fe20007810000 */
[-C--:B------:R-:W-:Y:S01]  /*5e20*/  FMUL.FTZ R76, R76, R8.reuse ;  /* 0x000000084c4c7220 */ /* 0x080fe20000410000 */
[-C--:B------:R-:W-:Y:S01]  /*5e30*/  FMUL.FTZ R77, R77, R8.reuse ;  /* 0x000000084d4d7220 */ /* 0x080fe20000410000 */
        /* <DEDUP_REMOVED lines=11> */
[----:B------:R-:W-:Y:S01]  /*5ef0*/  MUFU.EX2 R173, R173 ;  /* 0x000000ad00ad7308 */ /* 0x000fe20000000800 */
[----:B---3--:R-:W-:Y:S01]  /*5f00*/  FADD.FTZ R5, R156, R5 ;  /* 0x000000059c057221 */ /* 0x008fe20000010000 */
[----:B------:R-:W-:Y:S01]  /*5f10*/  FMNMX.FTZ R0, R174, R0, !PT ;  /* 0x00000000ae007209 */ /* 0x000fe20007810000 */
[-C--:B------:R-:W-:Y:S01]  /*5f20*/  FMUL.FTZ R92, R92, R8.reuse ;  /* 0x000000085c5c7220 */ /* 0x080fe20000410000 */
[-C--:B------:R-:W-:Y:S01]  /*5f30*/  FMUL.FTZ R93, R93, R8.reuse ;  /* 0x000000085d5d7220 */ /* 0x080fe20000410000 */
[----:B------:R-:W-:Y:S01]  /*5f40*/  FMUL.FTZ R96, R96, R8 ;  /* 0x0000000860607220 */ /* 0x000fe20000410000 */
[----:B------:R-:W-:Y:S01]  /*5f50*/  FMNMX.FTZ R0, R175, R0, !PT ;  /* 0x00000000af007209 */ /* 0x000fe20007810000 */
[----:B------:R-:W-:Y:S01]  /*5f60*/  FMUL.FTZ R97, R97, R8 ;  /* 0x0000000861617220 */ /* 0x000fe20000410000 */
[----:B------:R-:W-:Y:S01]  /*5f70*/  MUFU.EX2 R160, R176 ;  /* 0x000000b000a07308 */ /* 0x000fe20000000800 */
[C---:B0-----:R-:W-:Y:S01]  /*5f80*/  FADD.FTZ R5, R169.reuse, R5 ;  /* 0x00000005a9057221 */ /* 0x041fe20000010000 */
[----:B------:R-:W-:Y:S01]  /*5f90*/  FMNMX.FTZ R0, R178, R0, !PT ;  /* 0x00000000b2007209 */ /* 0x000fe20007810000 */
[----:B------:R-:W-:Y:S01]  /*5fa0*/  FMUL.FTZ R100, R100, R8 ;  /* 0x0000000864647220 */ /* 0x000fe20000410000 */
[----:B------:R-:W-:Y:S01]  /*5fb0*/  F2FP.BF16.F32.PACK_AB R156, R169, R156 ;  /* 0x0000009ca99c723e */ /* 0x000fe200000010ff */
[----:B------:R-:W-:Y:S01]  /*5fc0*/  FMUL.FTZ R101, R101, R8 ;  /* 0x0000000865657220 */ /* 0x000fe20000410000 */
[----:B------:R-:W-:Y:S01]  /*5fd0*/  FMNMX.FTZ R0, R179, R0, !PT ;  /* 0x00000000b3007209 */ /* 0x000fe20007810000 */
[-C--:B------:R-:W-:Y:S01]  /*5fe0*/  FMUL.FTZ R104, R104, R8.reuse ;  /* 0x0000000868687220 */ /* 0x080fe20000410000 */
[----:B------:R-:W-:Y:S01]  /*5ff0*/  MUFU.EX2 R177, R177 ;  /* 0x000000b100b17308 */ /* 0x000fe20000000800 */
[----:B------:R-:W-:Y:S01]  /*6000*/  FMUL.FTZ R105, R105, R8 ;  /* 0x0000000869697220 */ /* 0x000fe20000410000 */
[----:B------:R-:W-:Y:S01]  /*6010*/  FMNMX.FTZ R0, R182, R0, !PT ;  /* 0x00000000b6007209 */ /* 0x000fe20007810000 */
[-C--:B------:R-:W-:Y:S01]  /*6020*/  FMUL.FTZ R108, R108, R8.reuse ;  /* 0x000000086c6c7220 */ /* 0x080fe20000410000 */
[-C--:B------:R-:W-:Y:S01]  /*6030*/  FMUL.FTZ R109, R109, R8.reuse ;  /* 0x000000086d6d7220 */ /* 0x080fe20000410000 */
[----:B------:R-:W-:Y:S01]  /*6040*/  FMUL.FTZ R112, R112, R8 ;  /* 0x0000000870707220 */ /* 0x000fe20000410000 */
[----:B------:R-:W-:Y:S01]  /*6050*/  FMNMX.FTZ R0, R183, R0, !PT ;  /* 0x00000000b7007209 */ /* 0x000fe20007810000 */
[-C--:B------:R-:W-:Y:S01]  /*6060*/  FMUL.FTZ R113, R113, R8.reuse ;  /* 0x0000000871717220 */ /* 0x080fe20000410000 */
[----:B------:R-:W-:Y:S01]  /*6070*/  MUFU.EX2 R180, R180 ;  /* 0x000000b400b47308 */ /* 0x000fe20000000800 */
[-C--:B------:R-:W-:Y:S01]  /*6080*/  FMUL.FTZ R116, R116, R8.reuse ;  /* 0x0000000874747220 */ /* 0x080fe20000410000 */
[-C--:B------:R-:W-:Y:S01]  /*6090*/  FMUL.FTZ R117, R117, R8.reuse ;  /* 0x0000000875757220 */ /* 0x080fe20000410000 */
[----:B------:R-:W0:Y:S01]  /*60a0*/  SHFL.BFLY PT, R10, R0, 0x2, 0x1f ;  /* 0x0c401f00000a7f89 */ /* 0x000e2200000e0000 */
        /* <DEDUP_REMOVED lines=44> */
[----:B------:R0:W-:Y:S01]  /*6370*/  @!P1 STS [R12+0x28820], R9 ;  /* 0x028820090c009388 */ /* 0x0001e20000000800 */
[-C--:B------:R-:W-:Y:S01]  /*6380*/  FMUL.FTZ R26, R26, R9.reuse ;  /* 0x000000091a1a7220 */ /* 0x080fe20000410000 */
[-C--:B------:R-:W-:Y:S01]  /*6390*/  FMUL.FTZ R27, R27, R9.reuse ;  /* 0x000000091b1b7220 */ /* 0x080fe20000410000 */
[-C--:B------:R-:W-:Y:S01]  /*63a0*/  FMUL.FTZ R30, R30, R9.reuse ;  /* 0x000000091e1e7220 */ /* 0x080fe20000410000 */
[-C--:B------:R-:W-:Y:S01]  /*63b0*/  FMUL.FTZ R31, R31, R9.reuse ;  /* 0x000000091f1f7220 */ /* 0x080fe20000410000 */
[-C--:B------:R-:W-:Y:S01]  /*63c0*/  FMUL.FTZ R34, R34, R9.reuse ;  /* 0x0000000922227220 */ /* 0x080fe20000410000 */
[----:B------:R-:W4:Y:S01]  /*63d0*/  MUFU.EX2 R191, R159 ;  /* 0x0000009f00bf7308 */ /* 0x000f220000000800 */
[C---:B--2---:R-:W-:Y:S01]  /*63e0*/  FADD.FTZ R6, R155.reuse, R6 ;  /* 0x000000069b067221 */ /* 0x044fe20000010000 */
[----:B------:R-:W-:Y:S01]  /*63f0*/  F2FP.BF16.F32.PACK_AB R189, R155, R154 ;  /* 0x0000009a9bbd723e */ /* 0x000fe200000010ff */
[-C--:B------:R-:W-:Y:S01]  /*6400*/  FMUL.FTZ R35, R35, R9.reuse ;  /* 0x0000000923237220 */ /* 0x080fe20000410000 */
[----:B------:R-:W-:Y:S01]  /*6410*/  F2FP.BF16.F32.PACK_AB R154, R165, R164 ;  /* 0x000000a4a59a723e */ /* 0x000fe200000010ff */
[-C--:B------:R-:W-:Y:S01]  /*6420*/  FMUL.FTZ R38, R38, R9.reuse ;  /* 0x0000000926267220 */ /* 0x080fe20000410000 */
[-C--:B------:R-:W-:Y:S01]  /*6430*/  FMUL.FTZ R39, R39, R9.reuse ;  /* 0x0000000927277220 */ /* 0x080fe20000410000 */
[-C--:B------:R-:W-:Y:S01]  /*6440*/  FMUL.FTZ R42, R42, R9.reuse ;  /* 0x000000092a2a7220 */ /* 0x080fe20000410000 */
[----:B------:R2:W5:Y:S01]  /*6450*/  MUFU.EX2 R153, R162 ;  /* 0x000000a200997308 */ /* 0x0005620000000800 */
[----:B---3--:R-:W-:Y:S01]  /*6460*/  FADD.FTZ R6, R11, R6 ;  /* 0x000000060b067221 */ /* 0x008fe20000010000 */
[-C--:B------:R-:W-:Y:S01]  /*6470*/  FMUL.FTZ R43, R43, R9.reuse ;  /* 0x000000092b2b7220 */ /* 0x080fe20000410000 */
[-C--:B------:R-:W-:Y:S01]  /*6480*/  FMUL.FTZ R46, R46, R9.reuse ;  /* 0x000000092e2e7220 */ /* 0x080fe20000410000 */
[-C--:B------:R-:W-:Y:S01]  /*6490*/  FMUL.FTZ R47, R47, R9.reuse ;  /* 0x000000092f2f7220 */ /* 0x080fe20000410000 */
[-C--:B------:R-:W-:Y:S01]  /*64a0*/  FMUL.FTZ R50, R50, R9.reuse ;  /* 0x0000000932327220 */ /* 0x080fe20000410000 */
[-C--:B------:R-:W-:Y:S01]  /*64b0*/  FMUL.FTZ R51, R51, R9.reuse ;  /* 0x0000000933337220 */ /* 0x080fe20000410000 */
[----:B------:R-:W-:Y:S01]  /*64c0*/  FMUL.FTZ R54, R54, R9 ;  /* 0x0000000936367220 */ /* 0x000fe20000410000 */
[----:B------:R-:W3:Y:S01]  /*64d0*/  MUFU.EX2 R163, R163 ;  /* 0x000000a300a37308 */ /* 0x000ee20000000800 */
[C---:B----4-:R-:W-:Y:S01]  /*64e0*/  FADD.FTZ R6, R191.reuse, R6 ;  /* 0x00000006bf067221 */ /* 0x050fe20000010000 */
[----:B------:R-:W-:Y:S01]  /*64f0*/  F2FP.BF16.F32.PACK_AB R191, R191, R11 ;  /* 0x0000000bbfbf723e */ /* 0x000fe200000010ff */
[----:B------:R-:W-:Y:S01]  /*6500*/  BAR.SYNC.DEFER_BLOCKING 0xf, 0x100 ;  /* 0x03c4000000007b1d */ /* 0x000fe20000010000 */
[----:B--2---:R-:W-:Y:S01]  /*6510*/  F2FP.BF16.F32.PACK_AB R162, R181, R180 ;  /* 0x000000b4b5a2723e */ /* 0x004fe200000010ff */
[-C--:B------:R-:W-:Y:S01]  /*6520*/  FMUL.FTZ R55, R55, R9.reuse ;  /* 0x0000000937377220 */ /* 0x080fe20000410000 */
[-C--:B------:R-:W-:Y:S01]  /*6530*/  FMUL.FTZ R58, R58, R9.reuse ;  /* 0x000000093a3a7220 */ /* 0x080fe20000410000 */
[-C--:B------:R-:W-:Y:S01]  /*6540*/  FMUL.FTZ R59, R59, R9.reuse ;  /* 0x000000093b3b7220 */ /* 0x080fe20000410000 */
[-C--:B------:R-:W-:Y:S01]  /*6550*/  FMUL.FTZ R62, R62, R9.reuse ;  /* 0x000000093e3e7220 */ /* 0x080fe20000410000 */
[----:B------:R-:W2:Y:S01]  /*6560*/  MUFU.EX2 R155, R166 ;  /* 0x000000a6009b7308 */ /* 0x000ea20000000800 */
[----:B-----5:R-:W-:Y:S01]  /*6570*/  FADD.FTZ R6, R153, R6 ;  /* 0x0000000699067221 */ /* 0x020fe20000010000 */
[-C--:B------:R-:W-:Y:S01]  /*6580*/  FMUL.FTZ R63, R63, R9.reuse ;  /* 0x000000093f3f7220 */ /* 0x080fe20000410000 */
[-C--:B------:R-:W-:Y:S01]  /*6590*/  FMUL.FTZ R66, R66, R9.reuse ;  /* 0x0000000942427220 */ /* 0x080fe20000410000 */
[-C--:B------:R-:W-:Y:S01]  /*65a0*/  FMUL.FTZ R67, R67, R9.reuse ;  /* 0x0000000943437220 */ /* 0x080fe20000410000 */
[-C--:B------:R-:W-:Y:S01]  /*65b0*/  FMUL.FTZ R70, R70, R9.reuse ;  /* 0x0000000946467220 */ /* 0x080fe20000410000 */
[-C--:B------:R-:W-:Y:S01]  /*65c0*/  FMUL.FTZ R71, R71, R9.reuse ;  /* 0x0000000947477220 */ /* 0x080fe20000410000 */
[----:B------:R-:W-:Y:S01]  /*65d0*/  FMUL.FTZ R74, R74, R9 ;  /* 0x000000094a4a7220 */ /* 0x000fe20000410000 */
[----:B------:R-:W4:Y:S01]  /*65e0*/  MUFU.EX2 R167, R167 ;  /* 0x000000a700a77308 */ /* 0x000f220000000800 */
[C---:B---3--:R-:W-:Y:S01]  /*65f0*/  FADD.FTZ R6, R163.reuse, R6 ;  /* 0x00000006a3067221 */ /* 0x048fe20000010000 */
[----:B------:R-:W-:Y:S01]  /*6600*/  F2FP.BF16.F32.PACK_AB R153, R163, R153 ;  /* 0x00000099a399723e */ /* 0x000fe200000010ff */
[-C--:B------:R-:W-:Y:S01]  /*6610*/  FMUL.FTZ R75, R75, R9.reuse ;  /* 0x000000094b4b7220 */ /* 0x080fe20000410000 */
[-C--:B------:R-:W-:Y:S01]  /*6620*/  FMUL.FTZ R78, R78, R9.reuse ;  /* 0x000000094e4e7220 */ /* 0x080fe20000410000 */
[-C--:B------:R-:W-:Y:S01]  /*6630*/  FMUL.FTZ R79, R79, R9.reuse ;  /* 0x000000094f4f7220 */ /* 0x080fe20000410000 */
[-C--:B------:R-:W-:Y:S01]  /*6640*/  FMUL.FTZ R82, R82, R9.reuse ;  /* 0x0000000952527220 */ /* 0x080fe20000410000 */
[-C--:B------:R-:W-:Y:S01]  /*6650*/  FMUL.FTZ R83, R83, R9.reuse ;  /* 0x0000000953537220 */ /* 0x080fe20000410000 */
[----:B------:R-:W3:Y:S01]  /*6660*/  MUFU.EX2 R157, R170 ;  /* 0x000000aa009d7308 */ /* 0x000ee20000000800 */
[----:B--2---:R-:W-:Y:S01]  /*6670*/  FADD.FTZ R6, R155, R6 ;  /* 0x000000069b067221 */ /* 0x004fe20000010000 */
[----:B------:R0:W-:Y:S01]  /*6680*/  STSM.16.M88.4 [R18+0x26800], R188 ;  /* 0x026800bc12007844 */ /* 0x0001e20000000200 */
        /* <DEDUP_REMOVED lines=12> */
[----:B------:R0:W-:Y:S01]  /*6750*/  STSM.16.M88.4 [R23], R152 ;  /* 0x0000009817007844 */ /* 0x0001e20000000200 */
[----:B------:R-:W4:Y:S01]  /*6760*/  MUFU.EX2 R159, R174 ;  /* 0x000000ae009f7308 */ /* 0x000f220000000800 */
        /* <DEDUP_REMOVED lines=33> */
[----:B------:R-:W-:Y:S01]  /*6980*/  F2FP.BF16.F32.PACK_AB R158, R173, R158 ;  /* 0x0000009ead9e723e */ /* 0x000fe200000010ff */
[-C--:B------:R-:W-:Y:S01]  /*6990*/  FMUL.FTZ R147, R147, R9.reuse ;  /* 0x0000000993937220 */ /* 0x080fe20000410000 */
[-C--:B------:R-:W-:Y:S01]  /*69a0*/  FMUL.FTZ R150, R150, R9.reuse ;  /* 0x0000000996967220 */ /* 0x080fe20000410000 */
[----:B------:R-:W-:Y:S01]  /*69b0*/  FADD.FTZ R5, R173, R5 ;  /* 0x00000005ad057221 */ /* 0x000fe20000010000 */
[----:B------:R-:W-:Y:S01]  /*69c0*/  FMUL.FTZ R151, R151, R9 ;  /* 0x0000000997977220 */ /* 0x000fe20000410000 */
[----:B------:R0:W-:Y:S01]  /*69d0*/  STSM.16.M88.4 [R19], R156 ;  /* 0x0000009c13007844 */ /* 0x0001e20000000200 */
[----:B------:R-:W2:Y:S01]  /*69e0*/  MUFU.EX2 R163, R182 ;  /* 0x000000b600a37308 */ /* 0x000ea20000000800 */
[----:B----4-:R-:W-:Y:S01]  /*69f0*/  FADD.FTZ R6, R161, R6 ;  /* 0x00000006a1067221 */ /* 0x010fe20000010000 */
[----:B------:R-:W-:Y:S01]  /*6a00*/  FADD.FTZ R5, R160, R5 ;  /* 0x00000005a0057221 */ /* 0x000fe20000010000 */
[----:B------:R-:W-:-:S03]  /*6a10*/  F2FP.BF16.F32.PACK_AB R160, R177, R160 ;  /* 0x000000a0b1a0723e */ /* 0x000fc600000010ff */
[----:B------:R-:W-:Y:S02]  /*6a20*/  FADD.FTZ R5, R177, R5 ;  /* 0x00000005b1057221 */ /* 0x000fe40000010000 */
[----:B------:R-:W4:Y:S01]  /*6a30*/  MUFU.EX2 R10, R10 ;  /* 0x0000000a000a7308 */ /* 0x000f220000000800 */
[C---:B---3--:R-:W-:Y:S01]  /*6a40*/  FADD.FTZ R6, R179.reuse, R6 ;  /* 0x00000006b3067221 */ /* 0x048fe20000010000 */
[----:B------:R-:W-:Y:S01]  /*6a50*/  F2FP.BF16.F32.PACK_AB R161, R179, R161 ;  /* 0x000000a1b3a1723e */ /* 0x000fe200000010ff */
[----:B------:R-:W-:-:S04]  /*6a60*/  FADD.FTZ R5, R180, R5 ;  /* 0x00000005b4057221 */ /* 0x000fc80000010000 */
[----:B------:R-:W-:Y:S01]  /*6a70*/  FADD.FTZ R5, R181, R5 ;  /* 0x00000005b5057221 */ /* 0x000fe20000010000 */
[----:B--2---:R-:W-:Y:S01]  /*6a80*/  FADD.FTZ R6, R163, R6 ;  /* 0x00000006a3067221 */ /* 0x004fe20000010000 */
[----:B----4-:R-:W-:-:S03]  /*6a90*/  F2FP.BF16.F32.PACK_AB R163, R10, R163 ;  /* 0x000000a30aa3723e */ /* 0x010fc600000010ff */
[----:B------:R-:W-:Y:S02]  /*6aa0*/  FADD.FTZ R6, R10, R6 ;  /* 0x000000060a067221 */ /* 0x000fe40000010000 */
[----:B------:R0:W-:Y:S01]  /*6ab0*/  STSM.16.M88.4 [R22], R160 ;  /* 0x000000a016007844 */ /* 0x0001e20000000200 */
[----:B------:R-:W-:Y:S05]  /*6ac0*/  @!P0 BRA `(.L_x_3585) ;  /* 0x0000000000048947 */ /* 0x000fea0003800000 */
[----:B------:R-:W-:Y:S01]  /*6ad0*/  BPT.TRAP 0x1 ;  /* 0x000000040000795c */ /* 0x000fe20000300000 */
.L_x_3585:
[----:B------:R2:W3:Y:S01]  /*6ae0*/  SYNCS.PHASECHK.TRANS64.TRYWAIT P1, [UR22+0x28c50], R7 ;  /* 0x028c5007ff0075a7 */ /* 0x0004e20008020156 */
[----:B------:R-:W-:Y:S05]  /*6af0*/  @!P0 BRA `(.L_x_3586) ;  /* 0x0000000000048947 */ /* 0x000fea0003800000 */
[----:B------:R-:W-:Y:S01]  /*6b00*/  BPT.TRAP 0x1 ;  /* 0x000000040000795c */ /* 0x000fe20000300000 */
.L_x_3586:
[----:B---3--:R-:W-:Y:S05]  /*6b10*/  @P1 BRA `(.L_x_3587) ;  /* 0x0000000000081947 */ /* 0x008fea0003800000 */
[----:B------:R-:W3:Y:S02]  /*6b20*/  SYNCS.PHASECHK.TRANS64.TRYWAIT P1, [UR22+0x28c50], R7 ;  /* 0x028c5007ff0075a7 */ /* 0x000ee40008020156 */
[----:B---3--:R-:W-:Y:S05]  /*6b30*/  @!P1 BRA `(.L_x_3588) ;  /* 0x000000b4002c9947 */ /* 0x008fea0003800000 */
.L_x_3587:
        /* <DEDUP_REMOVED lines=34> */
.L_x_3589:
[----:B------:R-:W-:Y:S01]  /*6d60*/  UIADD3 UR22, UR22, 0x28c60, URZ ;  /* 0x00028c6016167890 */ /* 0x000fe2000fffe03f */
[----:B------:R-:W-:Y:S01]  /*6d70*/  PLOP3.LUT P1, PT, PT, PT, UP0, 0x80, 0x0 ;  /* 0x000000000000781c */ /* 0x000fe20003f2f008 */
[----:B------:R-:W-:Y:S01]  /*6d80*/  UMOV UR23, UR48 ;  /* 0x0000003000177c82 */ /* 0x000fe20008000000 */
[----:B0-----:R-:W-:Y:S01]  /*6d90*/  IMAD.MOV.U32 R9, RZ, RZ, R0 ;  /* 0x000000ffff097224 */ /* 0x001fe200078e0000 */
[----:B------:R-:W-:Y:S01]  /*6da0*/  UPRMT UR22, UR38, 0x654, UR22 ;  /* 0x0000065426167896 */ /* 0x000fe20008000016 */
[----:B---3--:R-:W-:-:S08]  /*6db0*/  IMAD.MOV.U32 R8, RZ, RZ, R4 ;  /* 0x000000ffff087224 */ /* 0x008fd000078e0004 */
[----:B------:R-:W-:Y:S01]  /*6dc0*/  SYNCS.ARRIVE.TRANS64.RED.A1T0 RZ, [UR22], RZ ;  /* 0x000000ffffff79a7 */ /* 0x000fe20008100416 */
[----:B------:R-:W-:Y:S05]  /*6dd0*/  @P1 BRA `(.L_x_3590) ;  /* 0xffffffe400c01947 */ /* 0x000fea000383ffff */
.L_x_3579:
[----:B-1234-:R-:W1:Y:S01]  /*6de0*/  SHFL.BFLY PT, R8, R5, 0x2, 0x1f ;  /* 0x0c401f0005087f89 */ /* 0x01ee6200000e0000 */
[----:B------:R-:W-:Y:S01]  /*6df0*/  IMAD.MOV.U32 R12, RZ, RZ, -0x800000 ;  /* 0xff800000ff0c7424 */ /* 0x000fe200078e00ff */
[----:B------:R-:W-:Y:S08]  /*6e00*/  BAR.ARV 0x8, 0x100 ;  /* 0x0204000000007b1d */ /* 0x000ff00000002000 */
[----:B------:R-:W-:Y:S01]  /*6e10*/  BAR.SYNC.DEFER_BLOCKING 0xf, 0x100 ;  /* 0x03c4000000007b1d */ /* 0x000fe20000010000 */
[----:B------:R-:W-:Y:S01]  /*6e20*/  ISETP.NE.AND P2, PT, R17, RZ, PT ;  /* 0x000000ff1100720c */ /* 0x000fe20003f45270 */
[----:B------:R-:W-:-:S04]  /*6e30*/  UIADD3 UR46, UR46, 0x1, URZ ;  /* 0x000000012e2e7890 */ /* 0x000fc8000fffe03f */
[----:B------:R-:W2:Y:S01]  /*6e40*/  SHFL.BFLY PT, R7, R6, 0x2, 0x1f ;  /* 0x0c401f0006077f89 */ /* 0x000ea200000e0000 */
[----:B-1----:R-:W-:Y:S01]  /*6e50*/  FADD.FTZ R8, R8, R5 ;  /* 0x0000000508087221 */ /* 0x002fe20000010000 */
[----:B------:R-:W-:Y:S01]  /*6e60*/  IMAD.U32 R5, RZ, RZ, UR48 ;  /* 0x00000030ff057e24 */ /* 0x000fe2000f8e00ff */
[----:B------:R-:W-:-:S03]  /*6e70*/  UIADD3 UR48, UR48, 0x1, URZ ;  /* 0x0000000130307890 */ /* 0x000fc6000fffe03f */
[----:B------:R-:W1:Y:S02]  /*6e80*/  SHFL.BFLY PT, R3, R8, 0x1, 0x1f ;  /* 0x0c201f0008037f89 */ /* 0x000e6400000e0000 */
[----:B------:R-:W-:Y:S01]  /*6e90*/  @!P2 IMAD R5, R5, 0x40, R16 ;  /* 0x000000400505a824 */ /* 0x000fe200078e0210 */
[----:B------:R-:W-:-:S04]  /*6ea0*/  UISETP.NE.AND UP0, UPT, UR48, 0x2, UPT ;  /* 0x000000023000788c */ /* 0x000fc8000bf05270 */
[----:B------:R-:W-:Y:S02]  /*6eb0*/  USEL UR4, URZ, 0x1, UP0 ;  /* 0x000000013f047887 */ /* 0x000fe40008000000 */
[----:B------:R-:W-:Y:S02]  /*6ec0*/  USEL UR48, UR48, URZ, UP0 ;  /* 0x0000003f30307287 */ /* 0x000fe40008000000 */
[----:B------:R-:W-:Y:S01]  /*6ed0*/  ULOP3.LUT UR36, UR36, UR4, URZ, 0x3c, !UPT ;  /* 0x0000000424247292 */ /* 0x000fe2000f8e3c3f */
[----:B--2---:R-:W-:Y:S01]  /*6ee0*/  FADD.FTZ R7, R7, R6 ;  /* 0x0000000607077221 */ /* 0x004fe20000010000 */
[----:B------:R-:W-:-:S04]  /*6ef0*/  @!P2 LEA R6, R5, UR39, 0x2 ;  /* 0x000000270506ac11 */ /* 0x000fc8000f8e10ff */
[----:B------:R-:W2:Y:S01]  /*6f00*/  SHFL.BFLY PT, R10, R7, 0x1, 0x1f ;  /* 0x0c201f00070a7f89 */ /* 0x000ea200000e0000 */
[----:B-1----:R-:W-:Y:S01]  /*6f10*/  FADD.FTZ R11, R8, R3 ;  /* 0x00000003080b7221 */ /* 0x002fe20000010000 */
[----:B------:R-:W-:-:S04]  /*6f20*/  IMAD.U32 R3, RZ, RZ, UR10 ;  /* 0x0000000aff037e24 */ /* 0x000fc8000f8e00ff */
[----:B------:R-:W-:-:S13]  /*6f30*/  FSETP.NE.FTZ.AND P0, PT, R11, RZ, PT ;  /* 0x000000ff0b00720b */ /* 0x000fda0003f15000 */
[----:B------:R-:W1:Y:S01]  /*6f40*/  @P0 MUFU.LG2 R9, R11 ;  /* 0x0000000b00090308 */ /* 0x000e620000000c00 */
[----:B------:R-:W-:Y:S01]  /*6f50*/  @P0 FMUL.FTZ R3, R3, 0.69314718246459960938 ;  /* 0x3f31721803030820 */ /* 0x000fe20000410000 */
[----:B--2---:R-:W-:-:S05]  /*6f60*/  FADD.FTZ R13, R7, R10 ;  /* 0x0000000a070d7221 */ /* 0x004fca0000010000 */
[----:B------:R-:W-:Y:S01]  /*6f70*/  FSETP.NE.FTZ.AND P1, PT, R13, RZ, PT ;  /* 0x000000ff0d00720b */ /* 0x000fe20003f35000 */
[----:B-1----:R-:W-:-:S12]  /*6f80*/  @P0 FMUL.FTZ R10, R9, 0.69314718246459960938 ;  /* 0x3f317218090a0820 */ /* 0x002fd80000410000 */
[----:B------:R-:W-:Y:S01]  /*6f90*/  @P1 MUFU.LG2 R5, R13 ;  /* 0x0000000d00051308 */ /* 0x000fe20000000c00 */
[----:B------:R-:W-:Y:S01]  /*6fa0*/  @P0 FFMA.FTZ R12, R3, R4, R10 ;  /* 0x00000004030c0223 */ /* 0x000fe2000001000a */
[----:B------:R-:W-:Y:S02]  /*6fb0*/  IMAD.MOV.U32 R4, RZ, RZ, RZ ;  /* 0x000000ffff047224 */ /* 0x000fe400078e00ff */
[----:B------:R-:W-:-:S04]  /*6fc0*/  IMAD.MOV.U32 R3, RZ, RZ, RZ ;  /* 0x000000ffff037224 */ /* 0x000fc800078e00ff */
[----:B------:R-:W1:Y:S01]  /*6fd0*/  @P0 MUFU.RCP R4, R11 ;  /* 0x0000000b00040308 */ /* 0x000e620000001000 */
[----:B------:R-:W-:-:S07]  /*6fe0*/  PLOP3.LUT P0, PT, PT, PT, PT, 0x8, 0x0 ;  /* 0x000000000000781c */ /* 0x000fce0003f0e170 */
[----:B------:R-:W2:Y:S01]  /*6ff0*/  @P1 MUFU.RCP R3, R13 ;  /* 0x0000000d00031308 */ /* 0x000ea20000001000 */
[----:B-1----:R-:W-:Y:S01]  /*7000*/  @!P2 STS [R6+0x28800], R4 ;  /* 0x028800040600a388 */ /* 0x002fe20000000800 */
[-C--:B------:R-:W-:Y:S01]  /*7010*/  FMUL.FTZ R24, R24, R4.reuse ;  /* 0x0000000418187220 */ /* 0x080fe20000410000 */
[-C--:B------:R-:W-:Y:S01]  /*7020*/  FMUL.FTZ R25, R25, R4.reuse ;  /* 0x0000000419197220 */ /* 0x080fe20000410000 */
[-C--:B------:R-:W-:Y:S01]  /*7030*/  FMUL.FTZ R28, R28, R4.reuse ;  /* 0x000000041c1c7220 */ /* 0x080fe20000410000 */
[-C--:B------:R-:W-:Y:S01]  /*7040*/  FMUL.FTZ R29, R29, R4.reuse ;  /* 0x000000041d1d7220 */ /* 0x080fe20000410000 */
[-C--:B------:R-:W-:Y:S01]  /*7050*/  FMUL.FTZ R32, R32, R4.reuse ;  /* 0x0000000420207220 */ /* 0x080fe20000410000 */
[-C--:B------:R-:W-:Y:S01]  /*7060*/  FMUL.FTZ R33, R33, R4.reuse ;  /* 0x0000000421217220 */ /* 0x080fe20000410000 */
[-C--:B------:R-:W-:Y:S01]  /*7070*/  FMUL.FTZ R36, R36, R4.reuse ;  /* 0x0000000424247220 */ /* 0x080fe20000410000 */
[----:B--2---:R1:W-:Y:S01]  /*7080*/  @!P2 STS [R6+0x28820], R3 ;  /* 0x028820030600a388 */ /* 0x0043e20000000800 */
        /* <DEDUP_REMOVED lines=58> */
[----:B------:R-:W-:Y:S01]  /*7430*/  @P1 FMUL.FTZ R6, R6, 0.69314718246459960938 ;  /* 0x3f31721806061820 */ /* 0x000fe20000410000 */
[----:B------:R-:W-:Y:S01]  /*7440*/  @P1 FMUL.FTZ R4, R5, 0.69314718246459960938 ;  /* 0x3f31721805041820 */ /* 0x000fe20000410000 */
[----:B------:R-:W-:-:S02]  /*7450*/  IMAD.MOV.U32 R13, RZ, RZ, -0x800000 ;  /* 0xff800000ff0d7424 */ /* 0x000fc400078e00ff */
        /* <DEDUP_REMOVED lines=66> */
.L_x_3555:
[----:B------:R-:W1:Y:S08]  /*7880*/  S2UR UR38, SR_CgaCtaId ;  /* 0x00000000002679c3 */ /* 0x000e700000008800 */
[----:B------:R-:W-:Y:S06]  /*7890*/  BAR.SYNC.DEFER_BLOCKING 0x5, 0x180 ;  /* 0x0146000000007b1d */ /* 0x000fec0000010000 */
[----:B------:R-:W-:Y:S01]  /*78a0*/  UMOV UR39, 0x400 ;  /* 0x0000040000277882 */ /* 0x000fe20000000000 */
[----:B------:R-:W-:Y:S01]  /*78b0*/  BSSY B0, `(.L_x_3591) ;  /* 0x00004aa000007945 */ /* 0x000fe20003800000 */
[----:B-1----:R-:W-:-:S09]  /*78c0*/  ULEA UR39, UR38, UR39, 0x18 ;  /* 0x0000002726277291 */ /* 0x002fd2000f8ec03f */
[----:B------:R-:W1:Y:S02]  /*78d0*/  LDS.128 R4, [UR39+0x28cd0] ;  /* 0x028cd027ff047984 */ /* 0x000e640008000c00 */
[----:B-1----:R-:W-:Y:S02]  /*78e0*/  R2UR UR5, R5 ;  /* 0x00000000050572ca */ /* 0x002fe400000e0000 */
[----:B------:R-:W-:Y:S02]  /*78f0*/  R2UR UR6, R6 ;  /* 0x00000000060672ca */ /* 0x000fe400000e0000 */
[----:B------:R-:W-:Y:S01]  /*7900*/  R2UR UR7, R7 ;  /* 0x00000000070772ca */ /* 0x000fe200000e0000 */
[----:B------:R-:W-:Y:S06]  /*7910*/  BAR.ARV 0x4, 0x180 ;  /* 0x0106000000007b1d */ /* 0x000fec0000002000 */
[----:B------:R-:W-:Y:S08]  /*7920*/  @P0 BRA `(.L_x_3592) ;  /* 0x0000003800780947 */ /* 0x000ff00003800000 */
[----:B------:R-:W2:Y:S01]  /*7930*/  LDL R0, [R1+0x38] ;  /* 0x0000380001007983 */ /* 0x000ea20000100800 */
[----:B------:R-:W1:Y:S01]  /*7940*/  S2UR UR4, SR_SWINHI ;  /* 0x00000000000479c3 */ /* 0x000e620000002f00 */
[----:B------:R-:W-:Y:S01]  /*7950*/  F2FP.BF16.F32.PACK_AB R6, R29, R28 ;  /* 0x0000001c1d06723e */ /* 0x000fe200000010ff */
[----:B------:R-:W-:Y:S01]  /*7960*/  USHF.L.U64.HI UR12, UR40, 0x2, UR41 ;  /* 0x00000002280c7899 */ /* 0x000fe20008010229 */
[----:B------:R-:W-:Y:S01]  /*7970*/  F2FP.BF16.F32.PACK_AB R7, R31, R30 ;  /* 0x0000001e1f07723e */ /* 0x000fe200000010ff */
[----:B------:R-:W-:Y:S01]  /*7980*/  ULDC.64 UR10, c[0x0][0xc00] ;  /* 0x00030000000a7ab9 */ /* 0x000fe20000000a00 */
[----:B------:R-:W-:Y:S02]  /*7990*/  F2FP.BF16.F32.PACK_AB R9, R35, R34 ;  /* 0x000000222309723e */ /* 0x000fe400000010ff */
[----:B------:R-:W-:Y:S02]  /*79a0*/  F2FP.BF16.F32.PACK_AB R10, R37, R36 ;  /* 0x00000024250a723e */ /* 0x000fe400000010ff */
[----:B------:R-:W-:Y:S01]  /*79b0*/  F2FP.BF16.F32.PACK_AB R11, R39, R38 ;  /* 0x00000026270b723e */ /* 0x000fe200000010ff */
[----:B------:R-:W-:Y:S01]  /*79c0*/  UMOV UR8, UR39 ;  /* 0x0000002700087c82 */ /* 0x000fe20008000000 */
[----:B-1----:R-:W-:Y:S01]  /*79d0*/  UMOV UR9, UR4 ;  /* 0x0000000400097c82 */ /* 0x002fe20008000000 */
[----:B------:R-:W-:Y:S01]  /*79e0*/  USHF.L.U32 UR4, UR40, 0x2, URZ ;  /* 0x0000000228047899 */ /* 0x000fe2000800063f */
[----:B------:R-:W-:-:S02]  /*79f0*/  IMAD.U32 R14, RZ, RZ, UR8 ;  /* 0x00000008ff0e7e24 */ /* 0x000fc4000f8e00ff */
[----:B------:R-:W-:Y:S01]  /*7a00*/  IMAD.U32 R15, RZ, RZ, UR9 ;  /* 0x00000009ff0f7e24 */ /* 0x000fe2000f8e00ff */
[----:B------:R-:W-:Y:S02]  /*7a10*/  ULDC.64 UR8, c[0x0][0xc08] ;  /* 0x0003020000087ab9 */ /* 0x000fe40000000a00 */
[----:B------:R-:W-:-:S04]  /*7a20*/  UISETP.NE.U32.AND UP0, UPT, UR8, URZ, UPT ;  /* 0x0000003f0800728c */ /* 0x000fc8000bf05070 */
[----:B------:R-:W-:Y:S01]  /*7a30*/  UISETP.NE.AND.EX UP0, UPT, UR9, URZ, UPT, UP0 ;  /* 0x0000003f0900728c */ /* 0x000fe2000bf05300 */
[----:B------:R-:W-:Y:S05]  /*7a40*/  BAR.SYNC.DEFER_BLOCKING 0x1, 0x100 ;  /* 0x0044000000007b1d */ /* 0x000fea0000010000 */
[----:B------:R-:W-:-:S05]  /*7a50*/  PLOP3.LUT P1, PT, PT, PT, UP0, 0x80, 0x0 ;  /* 0x000000000000781c */ /* 0x000fca0003f2f008 */
[----:B------:R-:W-:-:S04]  /*7a60*/  @UP0 UIADD3 UR8, UP1, UR4, UR8, URZ ;  /* 0x0000000804080290 */ /* 0x000fc8000ff3e03f */
[----:B------:R-:W-:Y:S02]  /*7a70*/  @UP0 UIADD3.X UR9, UR12, UR9, URZ, UP1, !UPT ;  /* 0x000000090c090290 */ /* 0x000fe40008ffe43f */
[----:B------:R-:W-:Y:S01]  /*7a80*/  UIADD3 UR4, UP0, UR4, UR10, URZ ;  /* 0x0000000a04047290 */ /* 0x000fe2000ff1e03f */
[----:B--2---:R-:W-:-:S03]  /*7a90*/  IMAD.WIDE R20, R0, 0x2, R14 ;  /* 0x0000000200147825 */ /* 0x004fc600078e020e */
[C---:B------:R-:W-:Y:S02]  /*7aa0*/  LOP3.LUT R5, R20.reuse, 0x380, RZ, 0xc0, !PT ;  /* 0x0000038014057812 */ /* 0x040fe400078ec0ff */
[----:B------:R-:W-:Y:S02]  /*7ab0*/  IADD3 R8, P0, R20, 0x20, RZ ;  /* 0x0000002014087810 */ /* 0x000fe40007f1e0ff */
[----:B------:R-:W-:Y:S02]  /*7ac0*/  SHF.R.U64 R5, R5, 0x3, RZ ;  /* 0x0000000305057819 */ /* 0x000fe400000012ff */
[----:B------:R-:W-:Y:S02]  /*7ad0*/  LOP3.LUT R3, R8, 0x380, RZ, 0xc0, !PT ;  /* 0x0000038008037812 */ /* 0x000fe400078ec0ff */
[----:B------:R-:W-:Y:S01]  /*7ae0*/  LOP3.LUT R4, R5, R20, RZ, 0x3c, !PT ;  /* 0x0000001405047212 */ /* 0x000fe200078e3cff */
[----:B------:R-:W-:Y:S01]  /*7af0*/  IMAD.MOV.U32 R5, RZ, RZ, R21 ;  /* 0x000000ffff057224 */ /* 0x000fe200078e0015 */
[----:B------:R-:W-:-:S04]  /*7b00*/  SHF.R.U64 R3, R3, 0x3, RZ ;  /* 0x0000000303037819 */ /* 0x000fc800000012ff */
[----:B------:R-:W-:Y:S02]  /*7b10*/  MOV R0, R4 ;  /* 0x0000000400007202 */ /* 0x000fe40000000f00 */
[----:B------:R-:W-:Y:S02]  /*7b20*/  F2FP.BF16.F32.PACK_AB R4, R25, R24 ;  /* 0x000000181904723e */ /* 0x000fe400000010ff */
[----:B------:R-:W-:-:S05]  /*7b30*/  F2FP.BF16.F32.PACK_AB R5, R27, R26 ;  /* 0x0000001a1b05723e */ /* 0x000fca00000010ff */
[----:B------:R1:W-:Y:S02]  /*7b40*/  STSM.16.M88.4 [R0], R4 ;  /* 0x0000000400007844 */ /* 0x0003e40000000200 */
[----:B-1----:R-:W-:Y:S01]  /*7b50*/  IMAD.X R5, RZ, RZ, R21, P0 ;  /* 0x000000ffff057224 */ /* 0x002fe200000e0615 */
[----:B------:R-:W-:Y:S02]  /*7b60*/  LOP3.LUT R4, R3, R8, RZ, 0x3c, !PT ;  /* 0x0000000803047212 */ /* 0x000fe400078e3cff */
[----:B------:R-:W-:Y:S02]  /*7b70*/  F2FP.BF16.F32.PACK_AB R8, R33, R32 ;  /* 0x000000202108723e */ /* 0x000fe400000010ff */
[----:B------:R-:W-:Y:S02]  /*7b80*/  MOV R3, R4 ;  /* 0x0000000400037202 */ /* 0x000fe40000000f00 */
[----:B------:R-:W-:Y:S02]  /*7b90*/  IADD3 R5, P0, R20, 0x40, RZ ;  /* 0x0000004014057810 */ /* 0x000fe40007f1e0ff */
[----:B------:R-:W-:Y:S01]  /*7ba0*/  F2FP.BF16.F32.PACK_AB R6, R45, R44 ;  /* 0x0000002c2d06723e */ /* 0x000fe200000010ff */
[----:B------:R1:W-:Y:S01]  /*7bb0*/  STSM.16.M88.4 [R3], R8 ;  /* 0x0000000803007844 */ /* 0x0003e20000000200 */
[----:B------:R-:W-:-:S02]  /*7bc0*/  LOP3.LUT R4, R5, 0x380, RZ, 0xc0, !PT ;  /* 0x0000038005047812 */ /* 0x000fc400078ec0ff */
[----:B------:R-:W-:Y:S02]  /*7bd0*/  F2FP.BF16.F32.PACK_AB R7, R47, R46 ;  /* 0x0000002e2f07723e */ /* 0x000fe400000010ff */
[----:B------:R-:W-:-:S04]  /*7be0*/  SHF.R.U64 R4, R4, 0x3, RZ ;  /* 0x0000000304047819 */ /* 0x000fc800000012ff */
[----:B------:R-:W-:Y:S01]  /*7bf0*/  LOP3.LUT R4, R4, R5, RZ, 0x3c, !PT ;  /* 0x0000000504047212 */ /* 0x000fe200078e3cff */
[----:B------:R-:W-:-:S05]  /*7c00*/  IMAD.X R5, RZ, RZ, R21, P0 ;  /* 0x000000ffff057224 */ /* 0x000fca00000e0615 */
[----:B------:R-:W-:Y:S02]  /*7c10*/  MOV R0, R4 ;  /* 0x0000000400007202 */ /* 0x000fe40000000f00 */
[----:B-1----:R-:W-:Y:S02]  /*7c20*/  IADD3 R8, P0, R20, 0x60, RZ ;  /* 0x0000006014087810 */ /* 0x002fe40007f1e0ff */
[----:B------:R-:W-:Y:S02]  /*7c30*/  F2FP.BF16.F32.PACK_AB R4, R41, R40 ;  /* 0x000000282904723e */ /* 0x000fe400000010ff */
[----:B------:R-:W-:Y:S02]  /*7c40*/  LOP3.LUT R3, R8, 0x380, RZ, 0xc0, !PT ;  /* 0x0000038008037812 */ /* 0x000fe400078ec0ff */
[----:B------:R-:W-:Y:S02]  /*7c50*/  F2FP.BF16.F32.PACK_AB R5, R43, R42 ;  /* 0x0000002a2b05723e */ /* 0x000fe400000010ff */
[----:B------:R-:W-:-:S02]  /*7c60*/  SHF.R.U64 R3, R3, 0x3, RZ ;  /* 0x0000000303037819 */ /* 0x000fc400000012ff */
[----:B------:R-:W-:Y:S01]  /*7c70*/  F2FP.BF16.F32.PACK_AB R9, R51, R50 ;  /* 0x000000323309723e */ /* 0x000fe200000010ff */
[----:B------:R1:W-:Y:S01]  /*7c80*/  STSM.16.M88.4 [R0], R4 ;  /* 0x0000000400007844 */ /* 0x0003e20000000200 */
[----:B------:R-:W-:Y:S02]  /*7c90*/  F2FP.BF16.F32.PACK_AB R10, R53, R52 ;  /* 0x00000034350a723e */ /* 0x000fe400000010ff */
[----:B------:R-:W-:Y:S01]  /*7ca0*/  F2FP.BF16.F32.PACK_AB R11, R55, R54 ;  /* 0x00000036370b723e */ /* 0x000fe200000010ff */
[----:B-1----:R-:W-:Y:S01]  /*7cb0*/  IMAD.X R5, RZ, RZ, R21, P0 ;  /* 0x000000ffff057224 */ /* 0x002fe200000e0615 */
[----:B------:R-:W-:Y:S02]  /*7cc0*/  LOP3.LUT R4, R3, R8, RZ, 0x3c, !PT ;  /* 0x0000000803047212 */ /* 0x000fe400078e3cff */
[----:B------:R-:W-:Y:S02]  /*7cd0*/  F2FP.BF16.F32.PACK_AB R8, R49, R48 ;  /* 0x000000303108723e */ /* 0x000fe400000010ff */
[----:B------:R-:W-:-:S02]  /*7ce0*/  MOV R3, R4 ;  /* 0x0000000400037202 */ /* 0x000fc40000000f00 */
[----:B------:R-:W-:Y:S02]  /*7cf0*/  IADD3 R5, P0, R20, 0x2000, RZ ;  /* 0x0000200014057810 */ /* 0x000fe40007f1e0ff */
[----:B------:R-:W-:Y:S01]  /*7d00*/  F2FP.BF16.F32.PACK_AB R6, R61, R60 ;  /* 0x0000003c3d06723e */ /* 0x000fe200000010ff */
[----:B------:R1:W-:Y:S01]  /*7d10*/  STSM.16.M88.4 [R3], R8 ;  /* 0x0000000803007844 */ /* 0x0003e20000000200 */
[----:B------:R-:W-:Y:S02]  /*7d20*/  LOP3.LUT R4, R5, 0x380, RZ, 0xc0, !PT ;  /* 0x0000038005047812 */ /* 0x000fe400078ec0ff */
        /* <DEDUP_REMOVED lines=117> */
[----:B------:R-:W-:Y:S01]  /*8480*/  LOP3.LUT R3, R8, 0x380, RZ, 0xc0, !PT ;  /* 0x0000038008037812 */ /* 0x000fe200078ec0ff */
[----:B------:R-:W-:Y:S01]  /*8490*/  IMAD.X R21, RZ, RZ, R21, P0 ;  /* 0x000000ffff157224 */ /* 0x000fe200000e0615 */
[----:B------:R-:W-:Y:S02]  /*84a0*/  F2FP.BF16.F32.PACK_AB R5, R139, R138 ;  /* 0x0000008a8b05723e */ /* 0x000fe400000010ff */
[----:B------:R-:W-:-:S02]  /*84b0*/  SHF.R.U64 R3, R3, 0x3, RZ ;  /* 0x0000000303037819 */ /* 0x000fc400000012ff */
[----:B------:R-:W-:Y:S01]  /*84c0*/  F2FP.BF16.F32.PACK_AB R9, R147, R146 ;  /* 0x000000929309723e */ /* 0x000fe200000010ff */
[----:B------:R1:W-:Y:S01]  /*84d0*/  STSM.16.M88.4 [R0], R4 ;  /* 0x0000000400007844 */ /* 0x0003e20000000200 */
[----:B------:R-:W-:Y:S02]  /*84e0*/  LOP3.LUT R20, R3, R8, RZ, 0x3c, !PT ;  /* 0x0000000803147212 */ /* 0x000fe400078e3cff */
[----:B------:R-:W-:Y:S02]  /*84f0*/  F2FP.BF16.F32.PACK_AB R8, R145, R144 ;  /* 0x000000909108723e */ /* 0x000fe400000010ff */
[----:B------:R-:W-:Y:S02]  /*8500*/  MOV R20, R20 ;  /* 0x0000001400147202 */ /* 0x000fe40000000f00 */
[----:B------:R-:W-:Y:S02]  /*8510*/  F2FP.BF16.F32.PACK_AB R10, R149, R148 ;  /* 0x00000094950a723e */ /* 0x000fe400000010ff */
[----:B------:R-:W-:-:S02]  /*8520*/  F2FP.BF16.F32.PACK_AB R11, R151, R150 ;  /* 0x00000096970b723e */ /* 0x000fc400000010ff */
[----:B------:R-:W-:-:S03]  /*8530*/  ISETP.NE.U32.AND P0, PT, RZ, UR10, PT ;  /* 0x0000000aff007c0c */ /* 0x000fc6000bf05070 */
[----:B------:R2:W-:Y:S01]  /*8540*/  STSM.16.M88.4 [R20], R8 ;  /* 0x0000000814007844 */ /* 0x0005e20000000200 */
[----:B------:R-:W-:Y:S01]  /*8550*/  BAR.SYNC.DEFER_BLOCKING 0x1, 0x100 ;  /* 0x0044000000007b1d */ /* 0x000fe20000010000 */
[----:B------:R-:W-:Y:S01]  /*8560*/  ISETP.NE.AND.EX P0, PT, RZ, UR11, PT, P0 ;  /* 0x0000000bff007c0c */ /* 0x000fe2000bf05300 */
[----:B-1----:R-:W-:Y:S01]  /*8570*/  IMAD.U32 R4, RZ, RZ, UR8 ;  /* 0x00000008ff047e24 */ /* 0x002fe2000f8e00ff */
[----:B------:R-:W-:Y:S01]  /*8580*/  UIADD3.X UR8, UR12, UR11, URZ, UP0, !UPT ;  /* 0x0000000b0c087290 */ /* 0x000fe200087fe43f */
[----:B------:R-:W-:-:S05]  /*8590*/  IMAD.U32 R5, RZ, RZ, UR9 ;  /* 0x00000009ff057e24 */ /* 0x000fca000f8e00ff */
[----:B------:R1:W3:Y:S02]  /*85a0*/  @P1 LDG.E R3, desc[UR50][R4.64] ;  /* 0x0000003204031981 */ /* 0x0002e4000c1e1900 */
[----:B-1----:R-:W-:Y:S01]  /*85b0*/  IMAD.U32 R4, RZ, RZ, UR4 ;  /* 0x00000004ff047e24 */ /* 0x002fe2000f8e00ff */
[----:B------:R-:W-:Y:S01]  /*85c0*/  UISETP.NE.AND UP0, UPT, UR45, URZ, UPT ;  /* 0x0000003f2d00728c */ /* 0x000fe2000bf05270 */
[----:B------:R-:W-:Y:S01]  /*85d0*/  IMAD.U32 R5, RZ, RZ, UR8 ;  /* 0x00000008ff057e24 */ /* 0x000fe2000f8e00ff */
[----:B------:R-:W-:-:S04]  /*85e0*/  ULDC UR4, c[0x0][0xad4] ;  /* 0x0002b50000047ab9 */ /* 0x000fc80000000800 */
[----:B------:R2:W5:Y:S01]  /*85f0*/  @P0 LDG.E R0, desc[UR50][R4.64] ;  /* 0x0000003204000981 */ /* 0x000562000c1e1900 */
[----:B------:R-:W-:Y:S01]  /*8600*/  ULDC UR8, c[0x0][0xa88] ;  /* 0x0002a20000087ab9 */ /* 0x000fe20000000800 */
[----:B------:R-:W-:Y:S01]  /*8610*/  USEL UR45, UR45, UR4, UP0 ;  /* 0x000000042d2d7287 */ /* 0x000fe20008000000 */
[----:B---3--:R-:W-:Y:S01]  /*8620*/  @P1 R2UR UR8, R3 ;  /* 0x00000000030812ca */ /* 0x008fe200000e0000 */
[----:B--2---:R-:W-:-:S14]  /*8630*/  @P1 BRA `(.L_x_3593) ;  /* 0x0000000000181947 */ /* 0x004fdc0003800000 */
[----:B------:R-:W-:Y:S05]  /*8640*/  @!P0 BRA `(.L_x_3593) ;  /* 0x0000000000148947 */ /* 0x000fea0003800000 */
[----:B------:R-:W2:Y:S04]  /*8650*/  LDG.E R6, desc[UR50][R4.64] ;  /* 0x0000003204067981 */ /* 0x000ea8000c1e1900 */
[----:B------:R-:W3:Y:S01]  /*8660*/  LDG.E R3, desc[UR50][R4.64+0x4] ;  /* 0x0000043204037981 */ /* 0x000ee2000c1e1900 */
[----:B--2---:R-:W-:Y:S02]  /*8670*/  R2UR UR4, R6 ;  /* 0x00000000060472ca */ /* 0x004fe400000e0000 */
[----:B---3--:R-:W-:-:S13]  /*8680*/  R2UR UR8, R3 ;  /* 0x00000000030872ca */ /* 0x008fda00000e0000 */
[----:B------:R-:W-:-:S12]  /*8690*/  UIADD3 UR8, -UR4, UR8, URZ ;  /* 0x0000000804087290 */ /* 0x000fd8000fffe13f */
.L_x_3593:
[----:B------:R-:W1:Y:S01]  /*86a0*/  SHFL.IDX PT, R3, R221, RZ, 0x1f ;  /* 0x00001fffdd037589 */ /* 0x000e6200000e0000 */
[----:B------:R-:W-:Y:S01]  /*86b0*/  UMOV UR4, URZ ;  /* 0x0000003f00047c82 */ /* 0x000fe20008000000 */
[----:B-----5:R-:W-:Y:S01]  /*86c0*/  @P0 R2UR UR4, R0 ;  /* 0x00000000000402ca */ /* 0x020fe200000e0000 */
[----:B------:R-:W-:Y:S02]  /*86d0*/  UISETP.NE.U32.AND UP0, UPT, UR10, URZ, UPT ;  /* 0x0000003f0a00728c */ /* 0x000fe4000bf05070 */
[----:B------:R-:W-:Y:S02]  /*86e0*/  UISETP.GT.AND UP1, UPT, UR45, 0x1, UPT ;  /* 0x000000012d00788c */ /* 0x000fe4000bf24270 */
[----:B------:R-:W-:-:S04]  /*86f0*/  UISETP.NE.AND.EX UP0, UPT, UR11, URZ, UPT, UP0 ;  /* 0x0000003f0b00728c */ /* 0x000fc8000bf05300 */
[----:B------:R-:W-:Y:S01]  /*8700*/  PLOP3.LUT P1, PT, PT, PT, UP1, 0x80, 0x0 ;  /* 0x000000000000781c */ /* 0x000fe20003f2f018 */
[----:B------:R-:W-:-:S03]  /*8710*/  USEL UR9, UR40, URZ, !UP0 ;  /* 0x0000003f28097287 */ /* 0x000fc6000c000000 */
[----:B------:R-:W-:Y:S01]  /*8720*/  USHF.R.S32.HI UR18, URZ, 0x1f, UR4 ;  /* 0x0000001f3f127899 */ /* 0x000fe20008011404 */
[----:B-1----:R-:W-:-:S13]  /*8730*/  ISETP.NE.AND P0, PT, R3, RZ, PT ;  /* 0x000000ff0300720c */ /* 0x002fda0003f05270 */
[----:B------:R-:W-:Y:S05]  /*8740*/  @P0 BRA `(.L_x_3594) ;  /* 0x0000000400080947 */ /* 0x000fea0003800000 */
[----:B------:R-:W2:Y:S01]  /*8750*/  LDL R6, [R1+0x30] ;  /* 0x0000300001067983 */ /* 0x000ea20000100800 */
[----:B------:R-:W1:Y:S01]  /*8760*/  LDC R0, c[0x0][0xbe8] ;  /* 0x0002fa00ff007b82 */ /* 0x000e620000000800 */
[----:B------:R-:W-:Y:S02]  /*8770*/  IMAD.U32 R9, RZ, RZ, UR43 ;  /* 0x0000002bff097e24 */ /* 0x000fe4000f8e00ff */
[----:B------:R-:W3:Y:S01]  /*8780*/  LDL R10, [R1+0x34] ;  /* 0x00003400010a7983 */ /* 0x000ee20000100800 */
[----:B------:R-:W-:Y:S01]  /*8790*/  UISETP.GT.AND UP1, UPT, UR45, 0x1, UPT ;  /* 0x000000012d00788c */ /* 0x000fe2000bf24270 */
[----:B------:R-:W-:Y:S01]  /*87a0*/  UMOV UR19, 0x9b8 ;  /* 0x000009b800137882 */ /* 0x000fe20000000000 */
[----:B-1----:R-:W-:Y:S02]  /*87b0*/  ISETP.NE.AND P0, PT, R0, 0x1, PT ;  /* 0x000000010000780c */ /* 0x002fe40003f05270 */
[----:B------:R-:W-:Y:S02]  /*87c0*/  USEL UR19, UR19, 0x978, UP1 ;  /* 0x0000097813137887 */ /* 0x000fe40008800000 */
[----:B------:R-:W-:-:S09]  /*87d0*/  UISETP.NE.U32.AND UP0, UPT, UR10, URZ, UPT ;  /* 0x0000003f0a00728c */ /* 0x000fd2000bf05070 */
[----:B------:R-:W1:Y:S08]  /*87e0*/  @P0 LDC R4, c[0x0][0xbec] ;  /* 0x0002fb00ff040b82 */ /* 0x000e700000000800 */
[----:B------:R-:W4:Y:S01]  /*87f0*/  @P0 LDC R5, c[0x0][0xbf0] ;  /* 0x0002fc00ff050b82 */ /* 0x000f220000000800 */
[----:B------:R-:W-:Y:S02]  /*8800*/  UISETP.NE.AND.EX UP0, UPT, UR11, URZ, UPT, UP0 ;  /* 0x0000003f0b00728c */ /* 0x000fe4000bf05300 */
[----:B------:R-:W-:-:S02]  /*8810*/  USEL UR16, UR44, URZ, UP1 ;  /* 0x0000003f2c107287 */ /* 0x000fc40008800000 */
[----:B------:R-:W-:Y:S01]  /*8820*/  USEL UR40, UR40, URZ, !UP0 ;  /* 0x0000003f28287287 */ /* 0x000fe2000c000000 */
[----:B------:R-:W-:Y:S01]  /*8830*/  ULDC.64 UR14, c[0x0][UR19+0x228] ;  /* 0x00008a00130e7abb */ /* 0x000fe20008000a00 */
[----:B------:R-:W-:Y:S01]  /*8840*/  ULDC.64 UR12, c[0x0][UR19+0x220] ;  /* 0x00008800130c7abb */ /* 0x000fe20008000a00 */
[----:B------:R-:W-:Y:S02]  /*8850*/  UIMAD.WIDE.U32 UR20, UR14, UR16, URZ ;  /* 0x000000100e1472a5 */ /* 0x000fe4000f8e003f */
[----:B------:R-:W-:Y:S02]  /*8860*/  UIMAD UR22, UR15, UR16, URZ ;  /* 0x000000100f1672a4 */ /* 0x000fe4000f8e023f */
[----:B------:R-:W-:Y:S01]  /*8870*/  UIMAD.WIDE.U32 UR14, UR12, UR40, URZ ;  /* 0x000000280c0e72a5 */ /* 0x000fe2000f8e003f */
[----:B------:R-:W-:Y:S01]  /*8880*/  ULDC.64 UR10, c[0x0][UR19+0x218] ;  /* 0x00008600130a7abb */ /* 0x000fe20008000a00 */
[----:B------:R-:W-:Y:S02]  /*8890*/  USEL UR41, UR41, URZ, !UP0 ;  /* 0x0000003f29297287 */ /* 0x000fe4000c000000 */
[----:B------:R-:W-:-:S02]  /*88a0*/  UIMAD UR40, UR13, UR40, URZ ;  /* 0x000000280d2872a4 */ /* 0x000fc4000f8e023f */
[----:B------:R-:W-:Y:S02]  /*88b0*/  UIMAD.WIDE.U32 UR16, UR10, UR42, URZ ;  /* 0x0000002a0a1072a5 */ /* 0x000fe4000f8e003f */
[----:B------:R-:W-:Y:S02]  /*88c0*/  UIMAD UR10, UR11, UR42, URZ ;  /* 0x0000002a0b0a72a4 */ /* 0x000fe4000f8e023f */
[----:B------:R-:W-:Y:S02]  /*88d0*/  UIMAD UR40, UR12, UR41, UR40 ;  /* 0x000000290c2872a4 */ /* 0x000fe4000f8e0228 */
[----:B------:R-:W-:Y:S02]  /*88e0*/  UIADD3 UR22, UR21, UR22, URZ ;  /* 0x0000001615167290 */ /* 0x000fe4000fffe03f */
[----:B------:R-:W-:Y:S02]  /*88f0*/  UIADD3 UR11, UR17, UR10, URZ ;  /* 0x0000000a110b7290 */ /* 0x000fe4000fffe03f */
[----:B------:R-:W-:-:S02]  /*8900*/  UIADD3 UR16, UP0, UP2, UR14, UR16, UR4 ;  /* 0x000000100e107290 */ /* 0x000fc4000fa1e004 */
[----:B------:R-:W-:-:S04]  /*8910*/  UIADD3 UR10, UR15, UR40, URZ ;  /* 0x000000280f0a7290 */ /* 0x000fc8000fffe03f */
[----:B------:R-:W-:Y:S01]  /*8920*/  UIADD3.X UR10, UR10, UR11, UR18, UP0, UP2 ;  /* 0x0000000b0a0a7290 */ /* 0x000fe200087e4412 */
[----:B------:R-:W-:Y:S02]  /*8930*/  IMAD.U32 R11, RZ, RZ, UR43 ;  /* 0x0000002bff0b7e24 */ /* 0x000fe4000f8e00ff */
[----:B--2---:R-:W-:-:S04]  /*8940*/  IMAD R9, R9, 0x40, R6 ;  /* 0x0000004009097824 */ /* 0x004fc800078e0206 */
[----:B-1----:R-:W-:-:S04]  /*8950*/  @P0 IMAD.HI.U32 R4, R9, R4, RZ ;  /* 0x0000000409040227 */ /* 0x002fc800078e00ff */
[----:B------:R-:W-:Y:S01]  /*8960*/  IMAD.MOV.U32 R3, RZ, RZ, R9 ;  /* 0x000000ffff037224 */ /* 0x000fe200078e0009 */
[----:B----4-:R-:W-:Y:S01]  /*8970*/  @P0 SHF.R.U32.HI R3, RZ, R5, R4 ;  /* 0x00000005ff030219 */ /* 0x010fe20000011604 */
[----:B------:R-:W-:Y:S02]  /*8980*/  IMAD.U32 R4, RZ, RZ, UR20 ;  /* 0x00000014ff047e24 */ /* 0x000fe4000f8e00ff */
[----:B------:R-:W-:Y:S02]  /*8990*/  IMAD.U32 R6, RZ, RZ, UR22 ;  /* 0x00000016ff067e24 */ /* 0x000fe4000f8e00ff */
[--C-:B------:R-:W-:Y:S01]  /*89a0*/  IMAD.MOV R7, RZ, RZ, -R3.reuse ;  /* 0x000000ffff077224 */ /* 0x100fe200078e0a03 */
[----:B------:R-:W-:Y:S02]  /*89b0*/  IADD3 R4, P0, P2, R3, UR16, R4 ;  /* 0x0000001003047c10 */ /* 0x000fe4000fa1e004 */
[----:B------:R-:W-:Y:S01]  /*89c0*/  SHF.R.S32.HI R3, RZ, 0x1f, R3 ;  /* 0x0000001fff037819 */ /* 0x000fe20000011403 */
[----:B------:R-:W-:-:S03]  /*89d0*/  IMAD R7, R0, R7, R9 ;  /* 0x0000000700077224 */ /* 0x000fc600078e0209 */
[----:B------:R-:W-:Y:S01]  /*89e0*/  IADD3.X R5, R3, UR10, R6, P0, P2 ;  /* 0x0000000a03057c10 */ /* 0x000fe200087e4406 */
[----:B------:R-:W-:Y:S01]  /*89f0*/  ULDC.64 UR10, c[0x0][UR19+0x210] ;  /* 0x00008400130a7abb */ /* 0x000fe20008000a00 */
[----:B------:R-:W-:Y:S01]  /*8a00*/  SHF.R.S32.HI R3, RZ, 0x1f, R7 ;  /* 0x0000001fff037819 */ /* 0x000fe20000011407 */
[C---:B------:R-:W-:Y:S02]  /*8a10*/  IMAD R6, R7.reuse, UR11, RZ ;  /* 0x0000000b07067c24 */ /* 0x040fe4000f8e02ff */
[----:B------:R-:W-:-:S04]  /*8a20*/  IMAD.WIDE.U32 R4, R7, UR10, R4 ;  /* 0x0000000a07047c25 */ /* 0x000fc8000f8e0004 */
[----:B------:R-:W-:Y:S01]  /*8a30*/  IMAD R3, R3, UR10, R6 ;  /* 0x0000000a03037c24 */ /* 0x000fe2000f8e0206 */
[----:B------:R-:W-:Y:S01]  /*8a40*/  ULDC.64 UR10, c[0x0][0xba8] ;  /* 0x0002ea00000a7ab9 */ /* 0x000fe20000000a00 */
[----:B------:R-:W-:Y:S01]  /*8a50*/  @!UP1 ULDC UR10, c[0x0][0xb50] ;  /* 0x0002d400000a9ab9 */ /* 0x000fe20000000800 */
[----:B------:R-:W-:Y:S01]  /*8a60*/  @!UP1 ULDC UR11, c[0x0][0xb54] ;  /* 0x0002d500000b9ab9 */ /* 0x000fe20000000800 */
[----:B------:R-:W-:Y:S01]  /*8a70*/  IMAD.IADD R3, R5, 0x1, R3 ;  /* 0x0000000105037824 */ /* 0x000fe200078e0203 */
[----:B------:R-:W-:-:S04]  /*8a80*/  LEA R8, P0, R4, UR10, 0x2 ;  /* 0x0000000a04087c11 */ /* 0x000fc8000f8010ff */
[----:B------:R-:W-:Y:S01]  /*8a90*/  LEA.HI.X R9, R4, UR11, R3, 0x2, P0 ;  /* 0x0000000b04097c11 */ /* 0x000fe200080f1403 */
[----:B---3--:R-:W-:Y:S01]  /*8aa0*/  IMAD.MOV R3, RZ, RZ, -R10 ;  /* 0x000000ffff037224 */ /* 0x008fe200078e0a0a */
[----:B------:R-:W-:Y:S04]  /*8ab0*/  SHFL.IDX PT, R4, R8, RZ, 0x1c1f ;  /* 0x001c1fff08047589 */ /* 0x000fe800000e0000 */
[----:B------:R-:W-:Y:S01]  /*8ac0*/  ISETP.NE.AND P0, PT, R222, R3, PT ;  /* 0x00000003de00720c */ /* 0x000fe20003f05270 */
[----:B------:R-:W1:Y:S01]  /*8ad0*/  SHFL.IDX PT, R5, R9, RZ, 0x1c1f ;  /* 0x001c1fff09057589 */ /* 0x000e6200000e0000 */
[----:B------:R-:W-:Y:S02]  /*8ae0*/  IMAD R3, R0, UR8, RZ ;  /* 0x0000000800037c24 */ /* 0x000fe4000f8e02ff */
[----:B------:R-:W-:Y:S01]  /*8af0*/  IMAD R0, R11, 0x40, R16 ;  /* 0x000000400b007824 */ /* 0x000fe200078e0210 */
[----:B------:R-:W-:Y:S04]  /*8b00*/  SHFL.IDX PT, R6, R8, 0x1, 0x1c1f ;  /* 0x003c1f0008067f89 */ /* 0x000fe800000e0000 */
[----:B------:R-:W2:Y:S01]  /*8b10*/  SHFL.IDX PT, R7, R9, 0x1, 0x1c1f ;  /* 0x003c1f0009077f89 */ /* 0x000ea200000e0000 */
[C---:B------:R-:W-:Y:S01]  /*8b20*/  ISETP.GE.OR P2, PT, R0.reuse, R3, P0 ;  /* 0x000000030000720c */ /* 0x040fe20000746670 */
[----:B------:R-:W-:-:S05]  /*8b30*/  VIADD R0, R0, 0x8 ;  /* 0x0000000800007836 */ /* 0x000fca0000000000 */
[----:B------:R-:W-:-:S07]  /*8b40*/  ISETP.GE.OR P0, PT, R0, R3, P0 ;  /* 0x000000030000720c */ /* 0x000fce0000706670 */
[----:B-1----:R1:W-:Y:S06]  /*8b50*/  @!P2 ST.E desc[UR50][R4.64], R12 ;  /* 0x0000000c0400a985 */ /* 0x0023ec000c101932 */
[----:B--2---:R1:W-:Y:S02]  /*8b60*/  @!P0 ST.E desc[UR50][R6.64], R13 ;  /* 0x0000000d06008985 */ /* 0x0043e4000c101932 */
.L_x_3594:
[----:B------:R-:W-:Y:S05]  /*8b70*/  @P1 BRA `(.L_x_3595) ;  /* 0x0000001000681947 */ /* 0x000fea0003800000 */
[----:B------:R-:W2:Y:S01]  /*8b80*/  S2R R0, SR_TID.X ;  /* 0x0000000000007919 */ /* 0x000ea20000002100 */
[----:B------:R-:W3:Y:S01]  /*8b90*/  LDC R82, c[0x0][0xbe8] ;  /* 0x0002fa00ff527b82 */ /* 0x000ee20000000800 */
[----:B------:R-:W-:Y:S01]  /*8ba0*/  ULDC UR14, c[0x0][0xac8] ;  /* 0x0002b200000e7ab9 */ /* 0x000fe20000000800 */
[----:B------:R-:W-:Y:S01]  /*8bb0*/  ULDC.64 UR12, c[0x0][0xaa0] ;  /* 0x0002a800000c7ab9 */ /* 0x000fe20000000a00 */
[----:B--2---:R-:W-:-:S05]  /*8bc0*/  VIADD R0, R0, 0xffffff80 ;  /* 0xffffff8000007836 */ /* 0x004fca0000000000 */
[----:B------:R-:W-:-:S04]  /*8bd0*/  SHF.R.S32.HI R3, RZ, 0x1f, R0 ;  /* 0x0000001fff037819 */ /* 0x000fc80000011400 */
[----:B------:R-:W-:-:S04]  /*8be0*/  LEA.HI R20, R3, R0, RZ, 0x3 ;  /* 0x0000000003147211 */ /* 0x000fc800078f18ff */
[----:B------:R-:W-:-:S05]  /*8bf0*/  SHF.R.S32.HI R3, RZ, 0x3, R20 ;  /* 0x00000003ff037819 */ /* 0x000fca0000011414 */
[----:B-1----:R-:W-:-:S04]  /*8c00*/  IMAD R5, R3, 0x40, R2 ;  /* 0x0000004003057824 */ /* 0x002fc800078e0202 */
[----:B------:R-:W-:-:S03]  /*8c10*/  IMAD.WIDE R14, R5, 0x2, R14 ;  /* 0x00000002050e7825 */ /* 0x000fc600078e020e */
[C---:B------:R-:W-:Y:S02]  /*8c20*/  IADD3 R41, P2, R14.reuse, 0x7000, RZ ;  /* 0x000070000e297810 */ /* 0x040fe40007f5e0ff */
[----:B------:R-:W-:Y:S02]  /*8c30*/  IADD3 R33, P0, R14, 0x5000, RZ ;  /* 0x000050000e217810 */ /* 0x000fe40007f1e0ff */
[----:B------:R-:W-:Y:S02]  /*8c40*/  LOP3.LUT R40, R41, 0x380, RZ, 0xc0, !PT ;  /* 0x0000038029287812 */ /* 0x000fe400078ec0ff */
[----:B------:R-:W-:Y:S02]  /*8c50*/  LOP3.LUT R32, R33, 0x380, RZ, 0xc0, !PT ;  /* 0x0000038021207812 */ /* 0x000fe400078ec0ff */
[----:B------:R-:W-:Y:S02]  /*8c60*/  SHF.R.U64 R40, R40, 0x3, RZ ;  /* 0x0000000328287819 */ /* 0x000fe400000012ff */
[----:B------:R-:W-:-:S02]  /*8c70*/  IADD3 R37, P1, R14, 0x6000, RZ ;  /* 0x000060000e257810 */ /* 0x000fc40007f3e0ff */
[----:B------:R-:W-:Y:S01]  /*8c80*/  LOP3.LUT R40, R40, R41, RZ, 0x3c, !PT ;  /* 0x0000002928287212 */ /* 0x000fe200078e3cff */
[--C-:B------:R-:W-:Y:S01]  /*8c90*/  IMAD.X R41, RZ, RZ, R15.reuse, P2 ;  /* 0x000000ffff297224 */ /* 0x100fe200010e060f */
[----:B------:R-:W-:Y:S02]  /*8ca0*/  IADD3 R69, P2, R14, 0xe000, RZ ;  /* 0x0000e0000e457810 */ /* 0x000fe40007f5e0ff */
[----:B------:R-:W-:Y:S02]  /*8cb0*/  SHF.R.U64 R32, R32, 0x3, RZ ;  /* 0x0000000320207819 */ /* 0x000fe400000012ff */
[----:B------:R-:W-:Y:S01]  /*8cc0*/  LOP3.LUT R68, R69, 0x380, RZ, 0xc0, !PT ;  /* 0x0000038045447812 */ /* 0x000fe200078ec0ff */
[----:B------:R-:W-:Y:S01]  /*8cd0*/  UIMAD UR18, UR18, UR12, URZ ;  /* 0x0000000c121272a4 */ /* 0x000fe2000f8e023f */
[----:B------:R-:W-:Y:S01]  /*8ce0*/  LOP3.LUT R36, R37, 0x380, RZ, 0xc0, !PT ;  /* 0x0000038025247812 */ /* 0x000fe200078ec0ff */
[----:B------:R-:W-:Y:S01]  /*8cf0*/  VIADD R87, R2, 0xc0 ;  /* 0x000000c002577836 */ /* 0x000fe20000000000 */
[----:B------:R-:W-:Y:S01]  /*8d00*/  SHF.R.U64 R68, R68, 0x3, RZ ;  /* 0x0000000344447819 */ /* 0x000fe200000012ff */
[----:B------:R-:W-:Y:S01]  /*8d10*/  UIMAD.WIDE.U32 UR10, UR4, UR12, URZ ;  /* 0x0000000c040a72a5 */ /* 0x000fe2000f8e003f */
[----:B------:R-:W-:Y:S01]  /*8d20*/  LOP3.LUT R32, R32, R33, RZ, 0x3c, !PT ;  /* 0x0000002120207212 */ /* 0x000fe200078e3cff */
[--C-:B------:R-:W-:Y:S01]  /*8d30*/  IMAD.X R33, RZ, RZ, R15.reuse, P0 ;  /* 0x000000ffff217224 */ /* 0x100fe200000e060f */
[----:B------:R-:W-:Y:S01]  /*8d40*/  LOP3.LUT R68, R68, R69, RZ, 0x3c, !PT ;  /* 0x0000004544447212 */ /* 0x000fe200078e3cff */
[----:B------:R-:W-:Y:S01]  /*8d50*/  IMAD.X R69, RZ, RZ, R15, P2 ;  /* 0x000000ffff457224 */ /* 0x000fe200010e060f */
[----:B---3--:R-:W-:Y:S01]  /*8d60*/  ISETP.NE.AND P2, PT, R82, 0x1, PT ;  /* 0x000000015200780c */ /* 0x008fe20003f45270 */
[----:B------:R-:W-:Y:S01]  /*8d70*/  VIADD R89, R2, 0x100 ;  /* 0x0000010002597836 */ /* 0x000fe20000000000 */
[----:B------:R-:W-:-:S02]  /*8d80*/  IADD3 R61, P0, R14, 0xc000, RZ ;  /* 0x0000c0000e3d7810 */ /* 0x000fc40007f1e0ff */
[----:B------:R-:W-:Y:S02]  /*8d90*/  IADD3 R9, P3, R14, 0x1000, RZ ;  /* 0x000010000e097810 */ /* 0x000fe40007f7e0ff */
[----:B------:R-:W-:Y:S02]  /*8da0*/  LOP3.LUT R81, R20, 0xfffffff8, RZ, 0xc0, !PT ;  /* 0xfffffff814517812 */ /* 0x000fe400078ec0ff */
[C---:B------:R-:W-:Y:S02]  /*8db0*/  IADD3 R13, P4, R14.reuse, 0x2000, RZ ;  /* 0x000020000e0d7810 */ /* 0x040fe40007f9e0ff */
[C---:B------:R-:W-:Y:S02]  /*8dc0*/  IADD3 R25, P5, R14.reuse, 0x3000, RZ ;  /* 0x000030000e197810 */ /* 0x040fe40007fbe0ff */
[----:B------:R-:W-:Y:S01]  /*8dd0*/  IADD3 R29, P6, R14, 0x4000, RZ ;  /* 0x000040000e1d7810 */ /* 0x000fe20007fde0ff */
[----:B------:R-:W1:Y:S01]  /*8de0*/  @P2 LDC R77, c[0x0][0xbec] ;  /* 0x0002fb00ff4d2b82 */ /* 0x000e620000000800 */
[----:B------:R-:W-:Y:S01]  /*8df0*/  SHF.R.U64 R36, R36, 0x3, RZ ;  /* 0x0000000324247819 */ /* 0x000fe200000012ff */
[----:B------:R-:W-:Y:S01]  /*8e00*/  UIMAD UR18, UR4, UR13, UR18 ;  /* 0x0000000d041272a4 */ /* 0x000fe2000f8e0212 */
[----:B------:R-:W-:Y:S01]  /*8e10*/  LOP3.LUT R60, R61, 0x380, RZ, 0xc0, !PT ;  /* 0x000003803d3c7812 */ /* 0x000fe200078ec0ff */
[----:B------:R-:W-:Y:S01]  /*8e20*/  VIADD R97, R2, 0x140 ;  /* 0x0000014002617836 */ /* 0x000fe20000000000 */
[----:B------:R-:W-:Y:S01]  /*8e30*/  LOP3.LUT R36, R36, R37, RZ, 0x3c, !PT ;  /* 0x0000002524247212 */ /* 0x000fe200078e3cff */
[----:B------:R-:W-:Y:S01]  /*8e40*/  IMAD.X R37, RZ, RZ, R15, P1 ;  /* 0x000000ffff257224 */ /* 0x000fe200008e060f */
[----:B------:R-:W-:Y:S01]  /*8e50*/  IADD3 R65, P1, R14, 0xd000, RZ ;  /* 0x0000d0000e417810 */ /* 0x000fe20007f3e0ff */
[----:B------:R-:W2:Y:S01]  /*8e60*/  @P2 LDC R79, c[0x0][0xbf0] ;  /* 0x0002fc00ff4f2b82 */ /* 0x000ea20000000800 */
[----:B------:R-:W-:Y:S01]  /*8e70*/  SHF.R.U64 R60, R60, 0x3, RZ ;  /* 0x000000033c3c7819 */ /* 0x000fe200000012ff */
[----:B------:R-:W-:Y:S01]  /*8e80*/  VIADD R93, R2, 0x180 ;  /* 0x00000180025d7836 */ /* 0x000fe20000000000 */
[----:B------:R-:W-:Y:S01]  /*8e90*/  LOP3.LUT R8, R9, 0x380, RZ, 0xc0, !PT ;  /* 0x0000038009087812 */ /* 0x000fe200078ec0ff */
[----:B------:R-:W-:Y:S01]  /*8ea0*/  IMAD.IADD R0, R0, 0x1, -R81 ;  /* 0x0000000100007824 */ /* 0x000fe200078e0a51 */
[----:B------:R-:W-:Y:S01]  /*8eb0*/  LOP3.LUT R64, R65, 0x380, RZ, 0xc0, !PT ;  /* 0x0000038041407812 */ /* 0x000fe200078ec0ff */
[----:B------:R-:W5:Y:S01]  /*8ec0*/  LD.E.128 R32, desc[UR50][R32.64] ;  /* 0x0000003220207980 */ /* 0x000f62000c101d00 */
[----:B------:R-:W-:Y:S01]  /*8ed0*/  LOP3.LUT R60, R60, R61, RZ, 0x3c, !PT ;  /* 0x0000003d3c3c7212 */ /* 0x000fe200078e3cff */
[----:B------:R-:W-:Y:S01]  /*8ee0*/  IMAD.X R61, RZ, RZ, R15, P0 ;  /* 0x000000ffff3d7224 */ /* 0x000fe200000e060f */
[----:B------:R-:W-:Y:S01]  /*8ef0*/  ISETP.GE.AND P0, PT, R185, UR14, PT ;  /* 0x0000000eb9007c0c */ /* 0x000fe2000bf06270 */
[----:B------:R-:W5:Y:S01]  /*8f00*/  LD.E.128 R40, desc[UR50][R40.64] ;  /* 0x0000003228287980 */ /* 0x000f62000c101d00 */
[----:B------:R-:W-:Y:S01]  /*8f10*/  SHF.R.U64 R8, R8, 0x3, RZ ;  /* 0x0000000308087819 */ /* 0x000fe200000012ff */
[----:B------:R-:W-:Y:S01]  /*8f20*/  ULDC.64 UR12, c[0x0][0xae8] ;  /* 0x0002ba00000c7ab9 */ /* 0x000fe20000000a00 */
[----:B------:R-:W-:Y:S01]  /*8f30*/  SHF.R.U64 R64, R64, 0x3, RZ ;  /* 0x0000000340407819 */ /* 0x000fe200000012ff */
[----:B------:R-:W-:Y:S01]  /*8f40*/  IMAD.U32 R81, RZ, RZ, UR43 ;  /* 0x0000002bff517e24 */ /* 0x000fe2000f8e00ff */
[----:B------:R-:W-:Y:S01]  /*8f50*/  SEL R76, RZ, 0xffffffff, P0 ;  /* 0xffffffffff4c7807 */ /* 0x000fe20000000000 */
[----:B------:R-:W-:Y:S01]  /*8f60*/  IMAD R0, R0, 0x20, R3 ;  /* 0x0000002000007824 */ /* 0x000fe200078e0203 */
[----:B------:R-:W-:Y:S01]  /*8f70*/  LOP3.LUT R8, R8, R9, RZ, 0x3c, !PT ;  /* 0x0000000908087212 */ /* 0x000fe200078e3cff */
[--C-:B------:R-:W-:Y:S01]  /*8f80*/  IMAD.X R9, RZ, RZ, R15.reuse, P3 ;  /* 0x000000ffff097224 */ /* 0x100fe200018e060f */
[----:B------:R-:W-:Y:S01]  /*8f90*/  ISETP.GE.AND P0, PT, R184, UR14, PT ;  /* 0x0000000eb8007c0c */ /* 0x000fe2000bf06270 */
[----:B------:R-:W5:Y:S01]  /*8fa0*/  LD.E.128 R68, desc[UR50][R68.64] ;  /* 0x0000003244447980 */ /* 0x000f62000c101d00 */
[----:B------:R-:W-:Y:S01]  /*8fb0*/  LOP3.LUT R64, R64, R65, RZ, 0x3c, !PT ;  /* 0x0000004140407212 */ /* 0x000fe200078e3cff */
[----:B------:R-:W-:Y:S01]  /*8fc0*/  IMAD.X R65, RZ, RZ, R15, P1 ;  /* 0x000000ffff417224 */ /* 0x000fe200008e060f */
[----:B------:R-:W-:Y:S01]  /*8fd0*/  IADD3 R45, P3, R14, 0x8000, RZ ;  /* 0x000080000e2d7810 */ /* 0x000fe20007f7e0ff */
[----:B------:R-:W-:Y:S01]  /*8fe0*/  IMAD.SHL.U32 R76, R76, 0x2, RZ ;  /* 0x000000024c4c7824 */ /* 0x000fe200078e00ff */
[----:B------:R-:W-:-:S02]  /*8ff0*/  ISETP.GE.AND P1, PT, R2, UR14, PT ;  /* 0x0000000e02007c0c */ /* 0x000fc4000bf26270 */
[----:B------:R-:W-:Y:S02]  /*9000*/  LOP3.LUT R12, R13, 0x380, RZ, 0xc0, !PT ;  /* 0x000003800d0c7812 */ /* 0x000fe400078ec0ff */
[----:B------:R-:W-:Y:S02]  /*9010*/  LOP3.LUT R24, R25, 0x380, RZ, 0xc0, !PT ;  /* 0x0000038019187812 */ /* 0x000fe400078ec0ff */
[----:B------:R-:W-:Y:S01]  /*9020*/  LOP3.LUT R28, R29, 0x380, RZ, 0xc0, !PT ;  /* 0x000003801d1c7812 */ /* 0x000fe200078ec0ff */
[----:B------:R-:W-:Y:S01]  /*9030*/  UIADD3 UR11, UR11, UR18, URZ ;  /* 0x000000120b0b7290 */ /* 0x000fe2000fffe03f */
[----:B------:R-:W-:Y:S01]  /*9040*/  SEL R20, RZ, 0xffffffff, P0 ;  /* 0xffffffffff147807 */ /* 0x000fe20000000000 */
[----:B------:R-:W-:Y:S01]  /*9050*/  IMAD R80, R81, 0x40, R0 ;  /* 0x0000004051507824 */ /* 0x000fe200078e0200 */
[----:B------:R-:W-:Y:S01]  /*9060*/  ISETP.GE.AND P0, PT, R87, UR14, PT ;  /* 0x0000000e57007c0c */ /* 0x000fe2000bf06270 */
[----:B------:R-:W-:Y:S01]  /*9070*/  USHF.R.S32.HI UR4, URZ, 0x1f, UR9 ;  /* 0x0000001f3f047899 */ /* 0x000fe20008011409 */
[----:B------:R-:W-:Y:S01]  /*9080*/  LOP3.LUT R44, R45, 0x380, RZ, 0xc0, !PT ;  /* 0x000003802d2c7812 */ /* 0x000fe200078ec0ff */
[----:B------:R-:W5:Y:S01]  /*9090*/  LD.E.128 R8, desc[UR50][R8.64] ;  /* 0x0000003208087980 */ /* 0x000f62000c101d00 */
[----:B------:R-:W-:Y:S01]  /*90a0*/  SEL R21, RZ, 0x1, P1 ;  /* 0x00000001ff157807 */ /* 0x000fe20000800000 */
[----:B------:R-:W-:Y:S01]  /*90b0*/  IMAD.SHL.U32 R20, R20, 0x4, RZ ;  /* 0x0000000414147824 */ /* 0x000fe200078e00ff */
[----:B------:R-:W-:Y:S01]  /*90c0*/  SHF.R.U64 R12, R12, 0x3, RZ ;  /* 0x000000030c0c7819 */ /* 0x000fe200000012ff */
[----:B------:R-:W5:Y:S01]  /*90d0*/  LD.E.128 R36, desc[UR50][R36.64] ;  /* 0x0000003224247980 */ /* 0x000f62000c101d00 */
[----:B------:R-:W-:-:S02]  /*90e0*/  SHF.R.U64 R24, R24, 0x3, RZ ;  /* 0x0000000318187819 */ /* 0x000fc400000012ff */
[----:B------:R-:W-:Y:S01]  /*90f0*/  SHF.R.U64 R28, R28, 0x3, RZ ;  /* 0x000000031c1c7819 */ /* 0x000fe200000012ff */
[----:B------:R-:W5:Y:S01]  /*9100*/  LD.E.128 R60, desc[UR50][R60.64] ;  /* 0x000000323c3c7980 */ /* 0x000f62000c101d00 */
[----:B------:R-:W-:Y:S02]  /*9110*/  SEL R0, RZ, 0xffffffff, P0 ;  /* 0xffffffffff007807 */ /* 0x000fe40000000000 */
[----:B------:R-:W-:Y:S01]  /*9120*/  SHF.R.U64 R44, R44, 0x3, RZ ;  /* 0x000000032c2c7819 */ /* 0x000fe200000012ff */
[----:B------:R-:W-:Y:S01]  /*9130*/  UIMAD.WIDE.U32 UR10, UR42, UR12, UR10 ;  /* 0x0000000c2a0a72a5 */ /* 0x000fe2000f8e000a */
[----:B------:R-:W-:Y:S01]  /*9140*/  LOP3.LUT R21, R76, 0x2, R21, 0xe2, !PT ;  /* 0x000000024c157812 */ /* 0x000fe200078ee215 */
[----:B------:R-:W5:Y:S01]  /*9150*/  LD.E.128 R64, desc[UR50][R64.64] ;  /* 0x0000003240407980 */ /* 0x000f62000c101d00 */
[----:B------:R-:W-:Y:S01]  /*9160*/  ISETP.GE.AND P0, PT, R89, UR14, PT ;  /* 0x0000000e59007c0c */ /* 0x000fe2000bf06270 */
[----:B------:R-:W-:Y:S01]  /*9170*/  IMAD.SHL.U32 R76, R0, 0x8, RZ ;  /* 0x00000008004c7824 */ /* 0x000fe200078e00ff */
        /* <DEDUP_REMOVED lines=8> */
[----:B------:R-:W-:Y:S01]  /*9200*/  IADD3 R49, P4, R14, 0x9000, RZ ;  /* 0x000090000e317810 */ /* 0x000fe20007f9e0ff */
[----:B-1----:R-:W-:Y:S01]  /*9210*/  @P2 IMAD.HI.U32 R0, R80, R77, RZ ;  /* 0x0000004d50002227 */ /* 0x002fe200078e00ff */
[C---:B------:R-:W-:Y:S01]  /*9220*/  IADD3 R53, P5, R14.reuse, 0xa000, RZ ;  /* 0x0000a0000e357810 */ /* 0x040fe20007fbe0ff */
[----:B------:R-:W-:Y:S01]  /*9230*/  UIMAD UR11, UR42, UR13, UR11 ;  /* 0x0000000d2a0b72a4 */ /* 0x000fe2000f8e020b */
[----:B------:R-:W-:Y:S01]  /*9240*/  IADD3 R57, P6, R14, 0xb000, RZ ;  /* 0x0000b0000e397810 */ /* 0x000fe20007fde0ff */
[----:B------:R-:W5:Y:S01]  /*9250*/  LD.E.128 R24, desc[UR50][R24.64] ;  /* 0x0000003218187980 */ /* 0x000f62000c101d00 */
[----:B------:R-:W-:Y:S01]  /*9260*/  LOP3.LUT R21, R20, 0x4, R21, 0xe2, !PT ;  /* 0x0000000414157812 */ /* 0x000fe200078ee215 */
[----:B------:R-:W-:Y:S01]  /*9270*/  ULDC.64 UR12, c[0x0][0xaf0] ;  /* 0x0002bc00000c7ab9 */ /* 0x000fe20000000a00 */
[----:B------:R-:W-:Y:S01]  /*9280*/  IADD3 R7, P3, R14, 0xf000, RZ ;  /* 0x0000f0000e077810 */ /* 0x000fe20007f7e0ff */
[----:B------:R-:W5:Y:S01]  /*9290*/  LD.E.128 R28, desc[UR50][R28.64] ;  /* 0x000000321c1c7980 */ /* 0x000f62000c101d00 */
[----:B------:R-:W-:Y:S01]  /*92a0*/  SEL R20, RZ, 0xffffffff, P0 ;  /* 0xffffffffff147807 */ /* 0x000fe20000000000 */
[----:B------:R-:W-:Y:S01]  /*92b0*/  UIMAD UR4, UR4, UR12, URZ ;  /* 0x0000000c040472a4 */ /* 0x000fe2000f8e023f */
[----:B------:R-:W-:Y:S01]  /*92c0*/  LOP3.LUT R48, R49, 0x380, RZ, 0xc0, !PT ;  /* 0x0000038031307812 */ /* 0x000fe200078ec0ff */
[----:B------:R-:W-:Y:S01]  /*92d0*/  IMAD.MOV.U32 R77, RZ, RZ, R80 ;  /* 0x000000ffff4d7224 */ /* 0x000fe200078e0050 */
[----:B------:R-:W-:Y:S01]  /*92e0*/  LOP3.LUT R52, R53, 0x380, RZ, 0xc0, !PT ;  /* 0x0000038035347812 */ /* 0x000fe200078ec0ff */
[----:B------:R-:W5:Y:S01]  /*92f0*/  LD.E.128 R44, desc[UR50][R44.64] ;  /* 0x000000322c2c7980 */ /* 0x000f62000c101d00 */
[----:B------:R-:W-:-:S02]  /*9300*/  LOP3.LUT R56, R57, 0x380, RZ, 0xc0, !PT ;  /* 0x0000038039387812 */ /* 0x000fc400078ec0ff */
[----:B------:R-:W-:Y:S01]  /*9310*/  LOP3.LUT R5, R14, 0x380, RZ, 0xc0, !PT ;  /* 0x000003800e057812 */ /* 0x000fe200078ec0ff */
[----:B------:R-:W-:Y:S01]  /*9320*/  UIMAD.WIDE.U32 UR10, UR9, UR12, UR10 ;  /* 0x0000000c090a72a5 */ /* 0x000fe2000f8e000a */
[----:B------:R-:W-:Y:S01]  /*9330*/  LOP3.LUT R6, R7, 0x380, RZ, 0xc0, !PT ;  /* 0x0000038007067812 */ /* 0x000fe200078ec0ff */
[----:B------:R-:W-:Y:S01]  /*9340*/  IMAD.X R73, RZ, RZ, R15, P3 ;  /* 0x000000ffff497224 */ /* 0x000fe200018e060f */
[----:B--2---:R-:W-:Y:S01]  /*9350*/  @P2 SHF.R.U32.HI R77, RZ, R79, R0 ;  /* 0x0000004fff4d2219 */ /* 0x004fe20000011600 */
[----:B------:R-:W-:Y:S01]  /*9360*/  IMAD.SHL.U32 R79, R20, 0x10, RZ ;  /* 0x00000010144f7824 */ /* 0x000fe200078e00ff */
[----:B------:R-:W-:Y:S01]  /*9370*/  LOP3.LUT R76, R76, 0x8, R21, 0xe2, !PT ;  /* 0x000000084c4c7812 */ /* 0x000fe200078ee215 */
[----:B------:R-:W-:Y:S01]  /*9380*/  UIMAD UR4, UR9, UR13, UR4 ;  /* 0x0000000d090472a4 */ /* 0x000fe2000f8e0204 */
[----:B------:R-:W-:Y:S02]  /*9390*/  SHF.R.U64 R48, R48, 0x3, RZ ;  /* 0x0000000330307819 */ /* 0x000fe400000012ff */
[----:B------:R-:W-:-:S02]  /*93a0*/  SHF.R.U64 R52, R52, 0x3, RZ ;  /* 0x0000000334347819 */ /* 0x000fc400000012ff */
[----:B------:R-:W-:Y:S02]  /*93b0*/  SHF.R.U64 R56, R56, 0x3, RZ ;  /* 0x0000000338387819 */ /* 0x000fe400000012ff */
[----:B------:R-:W-:Y:S02]  /*93c0*/  SHF.R.U64 R5, R5, 0x3, RZ ;  /* 0x0000000305057819 */ /* 0x000fe400000012ff */
[----:B------:R-:W-:Y:S01]  /*93d0*/  SHF.R.U64 R6, R6, 0x3, RZ ;  /* 0x0000000306067819 */ /* 0x000fe200000012ff */
[----:B------:R-:W-:Y:S01]  /*93e0*/  UIADD3 UR4, UR11, UR4, URZ ;  /* 0x000000040b047290 */ /* 0x000fe2000fffe03f */
[----:B------:R-:W-:Y:S01]  /*93f0*/  LOP3.LUT R76, R79, 0x10, R76, 0xe2, !PT ;  /* 0x000000104f4c7812 */ /* 0x000fe200078ee24c */
[----:B------:R-:W-:Y:S01]  /*9400*/  IMAD.MOV R79, RZ, RZ, -R77 ;  /* 0x000000ffff4f7224 */ /* 0x000fe200078e0a4d */
[----:B------:R-:W-:Y:S02]  /*9410*/  ISETP.GE.AND P0, PT, R97, UR14, PT ;  /* 0x0000000e61007c0c */ /* 0x000fe4000bf06270 */
[----:B------:R-:W-:Y:S01]  /*9420*/  LOP3.LUT R48, R48, R49, RZ, 0x3c, !PT ;  /* 0x0000003130307212 */ /* 0x000fe200078e3cff */
[--C-:B------:R-:W-:Y:S01]  /*9430*/  IMAD.X R49, RZ, RZ, R15.reuse, P4 ;  /* 0x000000ffff317224 */ /* 0x100fe200020e060f */
[----:B------:R-:W-:Y:S01]  /*9440*/  LOP3.LUT R52, R52, R53, RZ, 0x3c, !PT ;  /* 0x0000003534347212 */ /* 0x000fe200078e3cff */
[--C-:B------:R-:W-:Y:S01]  /*9450*/  IMAD.X R53, RZ, RZ, R15.reuse, P5 ;  /* 0x000000ffff357224 */ /* 0x100fe200028e060f */
[----:B------:R-:W-:Y:S01]  /*9460*/  LOP3.LUT R56, R56, R57, RZ, 0x3c, !PT ;  /* 0x0000003938387212 */ /* 0x000fe200078e3cff */
[--C-:B------:R-:W-:Y:S01]  /*9470*/  IMAD.X R57, RZ, RZ, R15.reuse, P6 ;  /* 0x000000ffff397224 */ /* 0x100fe200030e060f */
[----:B------:R-:W-:Y:S01]  /*9480*/  LOP3.LUT R4, R5, R14, RZ, 0x3c, !PT ;  /* 0x0000000e05047212 */ /* 0x000fe200078e3cff */
[----:B------:R-:W-:Y:S01]  /*9490*/  IMAD.MOV.U32 R5, RZ, RZ, R15 ;  /* 0x000000ffff057224 */ /* 0x000fe200078e000f */
[----:B------:R-:W-:-:S02]  /*94a0*/  LOP3.LUT R72, R6, R7, RZ, 0x3c, !PT ;  /* 0x0000000706487212 */ /* 0x000fc400078e3cff */
[----:B------:R-:W-:Y:S01]  /*94b0*/  SHF.R.S32.HI R78, RZ, 0x1f, R77 ;  /* 0x0000001fff4e7819 */ /* 0x000fe2000001144d */
[----:B------:R-:W-:Y:S01]  /*94c0*/  IMAD.U32 R20, RZ, RZ, UR10 ;  /* 0x0000000aff147e24 */ /* 0x000fe2000f8e00ff */
[----:B------:R-:W-:Y:S01]  /*94d0*/  SEL R0, RZ, 0xffffffff, P0 ;  /* 0xffffffffff007807 */ /* 0x000fe20000000000 */
[----:B------:R-:W-:Y:S01]  /*94e0*/  IMAD.U32 R21, RZ, RZ, UR11 ;  /* 0x0000000bff157e24 */ /* 0x000fe2000f8e00ff */
[----:B------:R-:W-:Y:S01]  /*94f0*/  ULDC.64 UR10, c[0x0][0xae0] ;  /* 0x0002b800000a7ab9 */ /* 0x000fe20000000a00 */
[----:B------:R-:W-:Y:S01]  /*9500*/  IMAD R79, R82, R79, R80 ;  /* 0x0000004f524f7224 */ /* 0x000fe200078e0250 */
[----:B------:R-:W5:Y:S01]  /*9510*/  LD.E.128 R4, desc[UR50][R4.64] ;  /* 0x0000003204047980 */ /* 0x000f62000c101d00 */
[----:B------:R-:W-:Y:S02]  /*9520*/  IMAD.U32 R21, RZ, RZ, UR4 ;  /* 0x00000004ff157e24 */ /* 0x000fe4000f8e00ff */
[----:B------:R-:W-:Y:S01]  /*9530*/  IMAD R78, R78, UR10, RZ ;  /* 0x0000000a4e4e7c24 */ /* 0x000fe2000f8e02ff */
[----:B------:R-:W5:Y:S01]  /*9540*/  LD.E.128 R12, desc[UR50][R12.64] ;  /* 0x000000320c0c7980 */ /* 0x000f62000c101d00 */
[----:B------:R-:W-:Y:S01]  /*9550*/  IMAD.SHL.U32 R83, R0, 0x20, RZ ;  /* 0x0000002000537824 */ /* 0x000fe200078e00ff */
[----:B------:R-:W-:-:S02]  /*9560*/  ISETP.GE.AND P0, PT, R93, UR14, PT ;  /* 0x0000000e5d007c0c */ /* 0x000fc4000bf06270 */
[----:B------:R-:W5:Y:S01]  /*9570*/  LD.E.128 R48, desc[UR50][R48.64] ;  /* 0x0000003230307980 */ /* 0x000f62000c101d00 */
[----:B------:R-:W-:-:S03]  /*9580*/  SHF.R.S32.HI R0, RZ, 0x1f, R79 ;  /* 0x0000001fff007819 */ /* 0x000fc6000001144f */
[----:B------:R-:W5:Y:S01]  /*9590*/  LD.E.128 R52, desc[UR50][R52.64] ;  /* 0x0000003234347980 */ /* 0x000f62000c101d00 */
[----:B------:R-:W-:-:S03]  /*95a0*/  IMAD.WIDE.U32 R20, R77, UR10, R20 ;  /* 0x0000000a4d147c25 */ /* 0x000fc6000f8e0014 */
[----:B------:R-:W5:Y:S01]  /*95b0*/  LD.E.128 R56, desc[UR50][R56.64] ;  /* 0x0000003238387980 */ /* 0x000f62000c101d00 */
[----:B------:R-:W-:Y:S01]  /*95c0*/  IMAD R81, R77, UR11, R78 ;  /* 0x0000000b4d517c24 */ /* 0x000fe2000f8e024e */
[----:B------:R-:W-:Y:S02]  /*95d0*/  ULDC.64 UR10, c[0x0][0xad8] ;  /* 0x0002b600000a7ab9 */ /* 0x000fe40000000a00 */
[----:B------:R-:W5:Y:S01]  /*95e0*/  LD.E.128 R72, desc[UR50][R72.64] ;  /* 0x0000003248487980 */ /* 0x000f62000c101d00 */
[----:B------:R-:W-:Y:S01]  /*95f0*/  VIADD R95, R2, 0x1c0 ;  /* 0x000001c0025f7836 */ /* 0x000fe20000000000 */
[----:B------:R-:W-:Y:S01]  /*9600*/  @!PT LDS RZ, [RZ] ;  /* 0x00000000fffff984 */ /* 0x000fe20000000800 */
[----:B------:R-:W-:Y:S01]  /*9610*/  @!PT LDS RZ, [RZ] ;  /* 0x00000000fffff984 */ /* 0x000fe20000000800 */
[----:B------:R-:W-:Y:S01]  /*9620*/  @!PT LDS RZ, [RZ] ;  /* 0x00000000fffff984 */ /* 0x000fe20000000800 */
[----:B------:R-:W-:Y:S01]  /*9630*/  @!PT LDS RZ, [RZ] ;  /* 0x00000000fffff984 */ /* 0x000fe20000000800 */
[----:B------:R1:W-:Y:S06]  /*9640*/  MEMBAR.ALL.CTA ;  /* 0x0000000000007992 */ /* 0x0003ec0000008000 */
[----:B-1----:R-:W1:Y:S01]  /*9650*/  FENCE.VIEW.ASYNC.S ;  /* 0x00000000000073c6 */ /* 0x002e620000000000 */
[----:B------:R-:W-:Y:S01]  /*9660*/  IMAD.U32 R90, RZ, RZ, UR43 ;  /* 0x0000002bff5a7e24 */ /* 0x000fe2000f8e00ff */
[----:B------:R-:W-:Y:S01]  /*9670*/  LOP3.LUT R76, R83, 0x20, R76, 0xe2, !PT ;  /* 0x00000020534c7812 */ /* 0x000fe200078ee24c */
[----:B------:R-:W-:Y:S01]  /*9680*/  IMAD.IADD R21, R21, 0x1, R81 ;  /* 0x0000000115157824 */ /* 0x000fe200078e0251 */
[----:B------:R-:W-:Y:S01]  /*9690*/  SEL R77, RZ, 0x40, P0 ;  /* 0x00000040ff4d7807 */ /* 0x000fe20000000000 */
[----:B------:R-:W-:Y:S01]  /*96a0*/  IMAD R78, R0, UR10, RZ ;  /* 0x0000000a004e7c24 */ /* 0x000fe2000f8e02ff */
[----:B------:R-:W-:Y:S01]  /*96b0*/  ISETP.GE.AND P0, PT, R95, UR14, PT ;  /* 0x0000000e5f007c0c */ /* 0x000fe2000bf06270 */
[----:B------:R-:W-:-:S02]  /*96c0*/  IMAD R90, R90, 0x40, R3 ;  /* 0x000000405a5a7824 */ /* 0x000fc400078e0203 */
[----:B------:R-:W-:Y:S01]  /*96d0*/  IMAD R91, R82, UR8, RZ ;  /* 0x00000008525b7c24 */ /* 0x000fe2000f8e02ff */
[----:B------:R-:W-:Y:S01]  /*96e0*/  LOP3.LUT R0, R76, R77, RZ, 0xfc, !PT ;  /* 0x0000004d4c007212 */ /* 0x000fe200078efcff */
[C---:B------:R-:W-:Y:S01]  /*96f0*/  IMAD R77, R79.reuse, UR11, R78 ;  /* 0x0000000b4f4d7c24 */ /* 0x040fe2000f8e024e */
[----:B------:R-:W-:Y:S01]  /*9700*/  UIADD3 UR4, UR39, 0x28c20, URZ ;  /* 0x00028c2027047890 */ /* 0x000fe2000fffe03f */
[----:B------:R-:W-:Y:S01]  /*9710*/  IMAD.WIDE.U32 R20, R79, UR10, R20 ;  /* 0x0000000a4f147c25 */ /* 0x000fe2000f8e0014 */
[----:B------:R-:W-:Y:S01]  /*9720*/  SEL R3, RZ, 0x80, P0 ;  /* 0x00000080ff037807 */ /* 0x000fe20000000000 */
[----:B------:R-:W-:Y:S01]  /*9730*/  ULDC.64 UR10, c[0x0][0xa80] ;  /* 0x0002a000000a7ab9 */ /* 0x000fe20000000a00 */
[----:B------:R-:W-:Y:S01]  /*9740*/  ISETP.GE.AND P0, PT, R90, R91, PT ;  /* 0x0000005b5a00720c */ /* 0x000fe20003f06270 */
[----:B------:R-:W-:Y:S01]  /*9750*/  IMAD.IADD R21, R21, 0x1, R77 ;  /* 0x0000000115157824 */ /* 0x000fe200078e024d */
[----:B------:R-:W-:Y:S01]  /*9760*/  UPRMT UR4, URZ, 0x654, UR4 ;  /* 0x000006543f047896 */ /* 0x000fe20008000004 */
[----:B------:R-:W-:-:S04]  /*9770*/  LEA R86, P1, R20, UR10, 0x1 ;  /* 0x0000000a14567c11 */ /* 0x000fc8000f8208ff */
[----:B------:R-:W-:Y:S01]  /*9780*/  LEA.HI.X R88, R20, UR11, R21, 0x1, P1 ;  /* 0x0000000b14587c11 */ /* 0x000fe200088f0c15 */
[----:B------:R-:W-:Y:S01]  /*9790*/  BSSY B1, `(.L_x_3596) ;  /* 0x000002c000017945 */ /* 0x000fe20003800000 */
[----:B-1----:R1:W2:Y:S02]  /*97a0*/  SHFL.IDX PT, R20, R86, RZ, 0x181f ;  /* 0x00181fff56147589 */ /* 0x0022a400000e0000 */
[----:B------:R-:W-:Y:S02]  /*97b0*/  SYNCS.ARRIVE.TRANS64.RED.A1T0 RZ, [UR4], RZ ;  /* 0x000000ffffff79a7 */ /* 0x000fe40008100404 */
[----:B------:R1:W3:Y:S01]  /*97c0*/  SHFL.IDX PT, R21, R88, RZ, 0x181f ;  /* 0x00181fff58157589 */ /* 0x0002e200000e0000 */
[----:B------:R-:W-:Y:S02]  /*97d0*/  LOP3.LUT R3, R0, R3, RZ, 0xfc, !PT ;  /* 0x0000000300037212 */ /* 0x000fe400078efcff */
[----:B0-----:R-:W-:Y:S01]  /*97e0*/  SHF.R.S32.HI R152, RZ, 0x1f, R185 ;  /* 0x0000001fff987819 */ /* 0x001fe200000114b9 */
[----:B------:R-:W-:Y:S06]  /*97f0*/  @P0 BRA `(.L_x_3597) ;  /* 0x0000000000940947 */ /* 0x000fec0003800000 */
[----:B------:R-:W-:Y:S02]  /*9800*/  ISETP.GE.AND P1, PT, R185, UR14, PT ;  /* 0x0000000eb9007c0c */ /* 0x000fe4000bf26270 */
[----:B------:R-:W-:Y:S02]  /*9810*/  ISETP.GE.AND P0, PT, R2, UR14, PT ;  /* 0x0000000e02007c0c */ /* 0x000fe4000bf06270 */
[----:B------:R-:W-:Y:S02]  /*9820*/  ISETP.GE.AND P4, PT, R184, UR14, PT ;  /* 0x0000000eb8007c0c */ /* 0x000fe4000bf86270 */
[----:B------:R-:W-:Y:S02]  /*9830*/  ISETP.GE.AND P3, PT, R87, UR14, PT ;  /* 0x0000000e57007c0c */ /* 0x000fe4000bf66270 */
[----:B------:R-:W-:Y:S02]  /*9840*/  SHF.R.S32.HI R81, RZ, 0x1f, R184 ;  /* 0x0000001fff517819 */ /* 0x000fe400000114b8 */
[----:B------:R-:W-:-:S02]  /*9850*/  SHF.R.S32.HI R83, RZ, 0x1f, R87 ;  /* 0x0000001fff537819 */ /* 0x000fc40000011457 */
[----:B------:R-:W-:Y:S02]  /*9860*/  SHF.R.S32.HI R85, RZ, 0x1f, R89 ;  /* 0x0000001fff557819 */ /* 0x000fe40000011459 */
[CC--:B--2---:R-:W-:Y:S01]  /*9870*/  @!P1 LEA R76, P2, R185.reuse, R20.reuse, 0x1 ;  /* 0x00000014b94c9211 */ /* 0x0c4fe200078408ff */
[----:B---3--:R-:W-:Y:S02]  /*9880*/  @!P0 IMAD.WIDE R78, R2, 0x2, R20 ;  /* 0x00000002024e8825 */ /* 0x008fe400078e0214 */
[----:B------:R-:W-:Y:S02]  /*9890*/  @!P4 LEA R80, P5, R184, R20, 0x1 ;  /* 0x00000014b850c211 */ /* 0x000fe400078a08ff */
[----:B------:R-:W-:Y:S01]  /*98a0*/  @!P1 LEA.HI.X R77, R185, R21, R152, 0x1, P2 ;  /* 0x00000015b94d9211 */ /* 0x000fe200010f0c98 */
[----:B-----5:R0:W-:Y:S01]  /*98b0*/  @!P0 ST.E.128 desc[UR50][R78.64], R4 ;  /* 0x000000044e008985 */ /* 0x0201e2000c101d32 */
[----:B------:R-:W-:Y:S02]  /*98c0*/  ISETP.GE.AND P2, PT, R89, UR14, PT ;  /* 0x0000000e59007c0c */ /* 0x000fe4000bf46270 */
[----:B------:R-:W-:Y:S01]  /*98d0*/  LOP3.LUT P0, RZ, R0, 0x40, RZ, 0xc0, !PT ;  /* 0x0000004000ff7812 */ /* 0x000fe2000780c0ff */
[----:B------:R2:W-:Y:S01]  /*98e0*/  @!P1 ST.E.128 desc[UR50][R76.64], R12 ;  /* 0x0000000c4c009985 */ /* 0x0005e2000c101d32 */
[----:B------:R-:W-:-:S02]  /*98f0*/  ISETP.GE.AND P1, PT, R97, UR14, PT ;  /* 0x0000000e61007c0c */ /* 0x000fc4000bf26270 */
[CC--:B------:R-:W-:Y:S02]  /*9900*/  @!P3 LEA R82, P6, R87.reuse, R20.reuse, 0x1 ;  /* 0x000000145752b211 */ /* 0x0c0fe400078c08ff */
[-C--:B------:R-:W-:Y:S02]  /*9910*/  @!P4 LEA.HI.X R81, R184, R21.reuse, R81, 0x1, P5 ;  /* 0x00000015b851c211 */ /* 0x080fe400028f0c51 */
[-C--:B------:R-:W-:Y:S02]  /*9920*/  @!P3 LEA.HI.X R83, R87, R21.reuse, R83, 0x1, P6 ;  /* 0x000000155753b211 */ /* 0x080fe400030f0c53 */
[----:B------:R-:W-:Y:S01]  /*9930*/  LOP3.LUT P6, RZ, R3, 0x80, RZ, 0xc0, !PT ;  /* 0x0000008003ff7812 */ /* 0x000fe200078cc0ff */
[----:B------:R4:W-:Y:S01]  /*9940*/  @!P4 ST.E.128 desc[UR50][R80.64], R28 ;  /* 0x0000001c5000c985 */ /* 0x0009e2000c101d32 */
[C---:B------:R-:W-:Y:S02]  /*9950*/  @!P2 LEA R84, P5, R89.reuse, R20, 0x1 ;  /* 0x000000145954a211 */ /* 0x040fe400078a08ff */
[----:B0-----:R-:W-:Y:S01]  /*9960*/  SHF.R.S32.HI R5, RZ, 0x1f, R97 ;  /* 0x0000001fff057819 */ /* 0x001fe20000011461 */
[----:B------:R4:W-:Y:S01]  /*9970*/  @!P3 ST.E.128 desc[UR50][R82.64], R36 ;  /* 0x000000245200b985 */ /* 0x0009e2000c101d32 */
[----:B------:R-:W-:-:S02]  /*9980*/  @!P2 LEA.HI.X R85, R89, R21, R85, 0x1, P5 ;  /* 0x000000155955a211 */ /* 0x000fc400028f0c55 */
[CC--:B------:R-:W-:Y:S02]  /*9990*/  @!P1 LEA R4, P5, R97.reuse, R20.reuse, 0x1 ;  /* 0x0000001461049211 */ /* 0x0c0fe400078a08ff */
[----:B------:R-:W-:Y:S01]  /*99a0*/  SHF.R.S32.HI R7, RZ, 0x1f, R93 ;  /* 0x0000001fff077819 */ /* 0x000fe2000001145d */
[----:B------:R4:W-:Y:S01]  /*99b0*/  @!P2 ST.E.128 desc[UR50][R84.64], R44 ;  /* 0x0000002c5400a985 */ /* 0x0009e2000c101d32 */
[-C--:B------:R-:W-:Y:S02]  /*99c0*/  @!P1 LEA.HI.X R5, R97, R21.reuse, R5, 0x1, P5 ;  /* 0x0000001561059211 */ /* 0x080fe400028f0c05 */
[C---:B------:R-:W-:Y:S02]  /*99d0*/  @P0 LEA R6, P5, R93.reuse, R20, 0x1 ;  /* 0x000000145d060211 */ /* 0x040fe400078a08ff */
[----:B--2---:R-:W-:Y:S01]  /*99e0*/  SHF.R.S32.HI R13, RZ, 0x1f, R95 ;  /* 0x0000001fff0d7819 */ /* 0x004fe2000001145f */
[----:B------:R4:W-:Y:S01]  /*99f0*/  @!P1 ST.E.128 desc[UR50][R4.64], R52 ;  /* 0x0000003404009985 */ /* 0x0009e2000c101d32 */
[----:B------:R-:W-:-:S02]  /*9a00*/  @P0 LEA.HI.X R7, R93, R21, R7, 0x1, P5 ;  /* 0x000000155d070211 */ /* 0x000fc400028f0c07 */
[----:B------:R-:W-:-:S03]  /*9a10*/  @P6 LEA R12, P5, R95, R20, 0x1 ;  /* 0x000000145f0c6211 */ /* 0x000fc600078a08ff */
[----:B------:R4:W-:Y:S01]  /*9a20*/  @P0 ST.E.128 desc[UR50][R6.64], R60 ;  /* 0x0000003c06000985 */ /* 0x0009e2000c101d32 */
[----:B------:R-:W-:-:S05]  /*9a30*/  @P6 LEA.HI.X R13, R95, R21, R13, 0x1, P5 ;  /* 0x000000155f0d6211 */ /* 0x000fca00028f0c0d */
[----:B------:R4:W-:Y:S04]  /*9a40*/  @P6 ST.E.128 desc[UR50][R12.64], R68 ;  /* 0x000000440c006985 */ /* 0x0009e8000c101d32 */
.L_x_3597:
[----:B------:R-:W-:Y:S05]  /*9a50*/  BSYNC B1 ;  /* 0x0000000000017941 */ /* 0x000fea0003800000 */
.L_x_3596:
[----:B----45:R-:W-:Y:S01]  /*9a60*/  VIADD R6, R90, 0x20 ;  /* 0x000000205a067836 */ /* 0x030fe20000000000 */
[----:B------:R0:W4:Y:S04]  /*9a70*/  SHFL.IDX PT, R5, R88, 0x1, 0x181f ;  /* 0x00381f0058057f89 */ /* 0x00012800000e0000 */
[----:B------:R-:W-:Y:S01]  /*9a80*/  ISETP.GE.AND P0, PT, R6, R91, PT ;  /* 0x0000005b0600720c */ /* 0x000fe20003f06270 */
[----:B------:R0:W0:-:S12]  /*9a90*/  SHFL.IDX PT, R4, R86, 0x1, 0x181f ;  /* 0x00381f0056047f89 */ /* 0x00001800000e0000 */
[----:B------:R-:W-:Y:S05]  /*9aa0*/  @P0 BRA `(.L_x_3598) ;  /* 0x0000002800280947 */ /* 0x000fea0003800000 */
[----:B------:R-:W-:Y:S02]  /*9ab0*/  ISETP.GE.AND P0, PT, R2, UR14, PT ;  /* 0x0000000e02007c0c */ /* 0x000fe4000bf06270 */
[----:B------:R-:W-:Y:S02]  /*9ac0*/  ISETP.GE.AND P4, PT, R185, UR14, PT ;  /* 0x0000000eb9007c0c */ /* 0x000fe4000bf86270 */
[----:B------:R-:W-:Y:S02]  /*9ad0*/  ISETP.GE.AND P3, PT, R184, UR14, PT ;  /* 0x0000000eb8007c0c */ /* 0x000fe4000bf66270 */
[----:B------:R-:W-:Y:S02]  /*9ae0*/  ISETP.GE.AND P2, PT, R87, UR14, PT ;  /* 0x0000000e57007c0c */ /* 0x000fe4000bf46270 */
[----:B------:R-:W-:Y:S02]  /*9af0*/  ISETP.GE.AND P1, PT, R89, UR14, PT ;  /* 0x0000000e59007c0c */ /* 0x000fe4000bf26270 */
[----:B------:R-:W-:-:S02]  /*9b00*/  SHF.R.S32.HI R15, RZ, 0x1f, R184 ;  /* 0x0000001fff0f7819 */ /* 0x000fc400000114b8 */
[----:B---3--:R-:W-:Y:S01]  /*9b10*/  SHF.R.S32.HI R21, RZ, 0x1f, R87 ;  /* 0x0000001fff157819 */ /* 0x008fe20000011457 */
[----:B0---4-:R-:W-:Y:S02]  /*9b20*/  @!P0 IMAD.WIDE R6, R2, 0x2, R4 ;  /* 0x0000000202068825 */ /* 0x011fe400078e0204 */
[-C--:B------:R-:W-:Y:S02]  /*9b30*/  @!P4 LEA R12, P5, R185, R4.reuse, 0x1 ;  /* 0x00000004b90cc211 */ /* 0x080fe400078a08ff */
[-C--:B------:R-:W-:Y:S01]  /*9b40*/  @!P3 LEA R14, P6, R184, R4.reuse, 0x1 ;  /* 0x00000004b80eb211 */ /* 0x080fe200078c08ff */
[----:B------:R0:W-:Y:S01]  /*9b50*/  @!P0 ST.E.128 desc[UR50][R6.64], R8 ;  /* 0x0000000806008985 */ /* 0x0001e2000c101d32 */
[----:B------:R-:W-:Y:S02]  /*9b60*/  ISETP.GE.AND P0, PT, R97, UR14, PT ;  /* 0x0000000e61007c0c */ /* 0x000fe4000bf06270 */
[----:B------:R-:W-:Y:S02]  /*9b70*/  @!P4 LEA.HI.X R13, R185, R5, R152, 0x1, P5 ;  /* 0x00000005b90dc211 */ /* 0x000fe400028f0c98 */
[----:B--2---:R-:W-:-:S02]  /*9b80*/  @!P2 LEA R20, P5, R87, R4, 0x1 ;  /* 0x000000045714a211 */ /* 0x004fc400078a08ff */
[-C--:B------:R-:W-:Y:S01]  /*9b90*/  @!P3 LEA.HI.X R15, R184, R5.reuse, R15, 0x1, P6 ;  /* 0x00000005b80fb211 */ /* 0x080fe200030f0c0f */
[----:B------:R2:W-:Y:S01]  /*9ba0*/  @!P4 ST.E.128 desc[UR50][R12.64], R24 ;  /* 0x000000180c00c985 */ /* 0x0005e2000c101d32 */
[----:B------:R-:W-:Y:S02]  /*9bb0*/  LOP3.LUT P6, RZ, R0, 0x40, RZ, 0xc0, !PT ;  /* 0x0000004000ff7812 */ /* 0x000fe400078cc0ff */
[----:B------:R-:W-:Y:S01]  /*9bc0*/  @!P2 LEA.HI.X R21, R87, R5, R21, 0x1, P5 ;  /* 0x000000055715a211 */ /* 0x000fe200028f0c15 */
[----:B------:R2:W-:Y:S01]  /*9bd0*/  @!P3 ST.E.128 desc[UR50][R14.64], R32 ;  /* 0x000000200e00b985 */ /* 0x0005e2000c101d32 */
[----:B------:R-:W-:-:S03]  /*9be0*/  SHF.R.S32.HI R0, RZ, 0x1f, R89 ;  /* 0x0000001fff007819 */ /* 0x000fc60000011459 */
[----:B------:R2:W-:Y:S01]  /*9bf0*/  @!P2 ST.E.128 desc[UR50][R20.64], R40 ;  /* 0x000000281400a985 */ /* 0x0005e2000c101d32 */
[----:B0-----:R-:W-:-:S04]  /*9c00*/  @!P1 LEA R6, P5, R89, R4, 0x1 ;  /* 0x0000000459069211 */ /* 0x001fc800078a08ff */
[-C--:B------:R-:W-:Y:S02]  /*9c10*/  @!P1 LEA.HI.X R7, R89, R5.reuse, R0, 0x1, P5 ;  /* 0x0000000559079211 */ /* 0x080fe400028f0c00 */
[----:B------:R-:W-:Y:S02]  /*9c20*/  SHF.R.S32.HI R0, RZ, 0x1f, R97 ;  /* 0x0000001fff007819 */ /* 0x000fe40000011461 */
[C---:B------:R-:W-:Y:S01]  /*9c30*/  @!P0 LEA R8, P5, R97.reuse, R4, 0x1 ;  /* 0x0000000461088211 */ /* 0x040fe200078a08ff */
[----:B------:R2:W-:Y:S03]  /*9c40*/  @!P1 ST.E.128 desc[UR50][R6.64], R48 ;  /* 0x0000003006009985 */ /* 0x0005e6000c101d32 */
[----:B------:R-:W-:Y:S02]  /*9c50*/  @!P0 LEA.HI.X R9, R97, R5, R0, 0x1, P5 ;  /* 0x0000000561098211 */ /* 0x000fe400028f0c00 */
[----:B------:R-:W-:-:S02]  /*9c60*/  SHF.R.S32.HI R0, RZ, 0x1f, R93 ;  /* 0x0000001fff007819 */ /* 0x000fc4000001145d */
[----:B------:R-:W-:Y:S01]  /*9c70*/  @P6 LEA R10, P5, R93, R4, 0x1 ;  /* 0x000000045d0a6211 */ /* 0x000fe200078a08ff */
[----:B------:R2:W-:Y:S01]  /*9c80*/  @!P0 ST.E.128 desc[UR50][R8.64], R56 ;  /* 0x0000003808008985 */ /* 0x0005e2000c101d32 */
[----:B------:R-:W-:Y:S02]  /*9c90*/  LOP3.LUT P0, RZ, R3, 0x80, RZ, 0xc0, !PT ;  /* 0x0000008003ff7812 */ /* 0x000fe4000780c0ff */
[----:B------:R-:W-:-:S05]  /*9ca0*/  @P6 LEA.HI.X R11, R93, R5, R0, 0x1, P5 ;  /* 0x000000055d0b6211 */ /* 0x000fca00028f0c00 */
[----:B------:R2:W-:Y:S06]  /*9cb0*/  @P6 ST.E.128 desc[UR50][R10.64], R64 ;  /* 0x000000400a006985 */ /* 0x0005ec000c101d32 */
[----:B------:R-:W-:Y:S05]  /*9cc0*/  @!P0 BRA `(.L_x_3598) ;  /* 0x0000002400a08947 */ /* 0x000fea0003800000 */
[----:B------:R-:W-:Y:S02]  /*9cd0*/  LEA R4, P0, R95, R4, 0x1 ;  /* 0x000000045f047211 */ /* 0x000fe400078008ff */
[----:B------:R-:W-:-:S04]  /*9ce0*/  SHF.R.S32.HI R0, RZ, 0x1f, R95 ;  /* 0x0000001fff007819 */ /* 0x000fc8000001145f */
[----:B------:R-:W-:-:S05]  /*9cf0*/  LEA.HI.X R5, R95, R5, R0, 0x1, P0 ;  /* 0x000000055f057211 */ /* 0x000fca00000f0c00 */
[----:B------:R0:W-:Y:S01]  /*9d00*/  ST.E.128 desc[UR50][R4.64], R72 ;  /* 0x0000004804007985 */ /* 0x0001e2000c101d32 */
[----:B------:R-:W-:Y:S05]  /*9d10*/  BRA `(.L_x_3598) ;  /* 0x00000024008c7947 */ /* 0x000fea0003800000 */
.L_x_3595:
[----:B------:R-:W2:Y:S01]  /*9d20*/  LDL R0, [R1+0x30] ;  /* 0x0000300001007983 */ /* 0x000ea20000100800 */
[----:B------:R-:W-:Y:S01]  /*9d30*/  ULDC.64 UR12, c[0x0][0xb08] ;  /* 0x0002c200000c7ab9 */ /* 0x000fe20000000a00 */
[----:B------:R-:W-:Y:S01]  /*9d40*/  ULDC UR14, c[0x0][0xbe8] ;  /* 0x0002fa00000e7ab9 */ /* 0x000fe20000000800 */
[----:B------:R-:W-:Y:S01]  /*9d50*/  UIMAD UR18, UR18, UR12, URZ ;  /* 0x0000000c121272a4 */ /* 0x000fe2000f8e023f */
[----:B------:R-:W-:Y:S01]  /*9d60*/  IMAD.U32 R9, RZ, RZ, UR43 ;  /* 0x0000002bff097e24 */ /* 0x000fe2000f8e00ff */
[----:B------:R-:W-:Y:S01]  /*9d70*/  UIMAD.WIDE.U32 UR10, UR4, UR12, URZ ;  /* 0x0000000c040a72a5 */ /* 0x000fe2000f8e003f */
[----:B------:R-:W-:Y:S01]  /*9d80*/  BSSY B1, `(.L_x_3599) ;  /* 0x00000d0000017945 */ /* 0x000fe20003800000 */
[----:B------:R-:W-:Y:S01]  /*9d90*/  UIMAD UR18, UR4, UR13, UR18 ;  /* 0x0000000d041272a4 */ /* 0x000fe2000f8e0212 */
[----:B------:R-:W-:Y:S01]  /*9da0*/  SHF.R.S32.HI R21, RZ, 0x1f, R197 ;  /* 0x0000001fff157819 */ /* 0x000fe200000114c5 */
[----:B------:R-:W-:Y:S01]  /*9db0*/  UISETP.NE.AND UP0, UPT, UR14, 0x1, UPT ;  /* 0x000000010e00788c */ /* 0x000fe2000bf05270 */
[----:B0-----:R-:W-:Y:S01]  /*9dc0*/  SHF.R.S32.HI R152, RZ, 0x1f, R198 ;  /* 0x0000001fff987819 */ /* 0x001fe200000114c6 */
[----:B------:R-:W-:Y:S01]  /*9dd0*/  UIADD3 UR11, UR11, UR18, URZ ;  /* 0x000000120b0b7290 */ /* 0x000fe2000fffe03f */
[----:B------:R-:W-:Y:S01]  /*9de0*/  SHF.R.S32.HI R153, RZ, 0x1f, R199 ;  /* 0x0000001fff997819 */ /* 0x000fe200000114c7 */
[----:B------:R-:W-:Y:S01]  /*9df0*/  ULDC.64 UR12, c[0x0][0xb38] ;  /* 0x0002ce00000c7ab9 */ /* 0x000fe20000000a00 */
[----:B------:R-:W-:Y:S01]  /*9e00*/  USHF.R.S32.HI UR4, URZ, 0x1f, UR9 ;  /* 0x0000001f3f047899 */ /* 0x000fe20008011409 */
[----:B------:R-:W-:Y:S01]  /*9e10*/  PLOP3.LUT P0, PT, PT, PT, UP0, 0x80, 0x0 ;  /* 0x000000000000781c */ /* 0x000fe20003f0f008 */
[----:B------:R-:W-:Y:S01]  /*9e20*/  UIMAD.WIDE.U32 UR10, UR42, UR12, UR10 ;  /* 0x0000000c2a0a72a5 */ /* 0x000fe2000f8e000a */
[----:B------:R-:W-:Y:S01]  /*9e30*/  SHF.R.S32.HI R154, RZ, 0x1f, R200 ;  /* 0x0000001fff9a7819 */ /* 0x000fe200000114c8 */
[----:B------:R-:W-:Y:S01]  /*9e40*/  UIMAD UR8, UR8, UR14, URZ ;  /* 0x0000000e080872a4 */ /* 0x000fe2000f8e023f */
[----:B------:R-:W-:Y:S01]  /*9e50*/  SHF.R.S32.HI R155, RZ, 0x1f, R201 ;  /* 0x0000001fff9b7819 */ /* 0x000fe200000114c9 */
[----:B------:R-:W-:Y:S01]  /*9e60*/  UIMAD UR11, UR42, UR13, UR11 ;  /* 0x0000000d2a0b72a4 */ /* 0x000fe2000f8e020b */
[----:B------:R-:W-:-:S02]  /*9e70*/  SHF.R.S32.HI R156, RZ, 0x1f, R202 ;  /* 0x0000001fff9c7819 */ /* 0x000fc400000114ca */
[----:B------:R-:W-:Y:S01]  /*9e80*/  ULDC.64 UR12, c[0x0][0xb40] ;  /* 0x0002d000000c7ab9 */ /* 0x000fe20000000a00 */
[----:B------:R-:W-:Y:S01]  /*9e90*/  SHF.R.S32.HI R157, RZ, 0x1f, R203 ;  /* 0x0000001fff9d7819 */ /* 0x000fe200000114cb */
[----:B------:R-:W-:Y:S01]  /*9ea0*/  UIMAD UR4, UR4, UR12, URZ ;  /* 0x0000000c040472a4 */ /* 0x000fe2000f8e023f */
[----:B------:R-:W-:Y:S01]  /*9eb0*/  SHF.R.S32.HI R158, RZ, 0x1f, R204 ;  /* 0x0000001fff9e7819 */ /* 0x000fe200000114cc */
[----:B------:R-:W-:Y:S01]  /*9ec0*/  UIMAD.WIDE.U32 UR10, UR9, UR12, UR10 ;  /* 0x0000000c090a72a5 */ /* 0x000fe2000f8e000a */
[----:B------:R-:W-:Y:S01]  /*9ed0*/  SHF.R.S32.HI R159, RZ, 0x1f, R205 ;  /* 0x0000001fff9f7819 */ /* 0x000fe200000114cd */
[----:B------:R-:W-:Y:S01]  /*9ee0*/  UIMAD UR4, UR9, UR13, UR4 ;  /* 0x0000000d090472a4 */ /* 0x000fe2000f8e0204 */
[----:B------:R-:W-:Y:S02]  /*9ef0*/  SHF.R.S32.HI R160, RZ, 0x1f, R206 ;  /* 0x0000001fffa07819 */ /* 0x000fe400000114ce */
[----:B------:R-:W-:Y:S01]  /*9f00*/  @UP0 ULDC UR9, c[0x0][0xbec] ;  /* 0x0002fb0000090ab9 */ /* 0x000fe20000000800 */
[----:B------:R-:W-:Y:S01]  /*9f10*/  UIADD3 UR11, UR11, UR4, URZ ;  /* 0x000000040b0b7290 */ /* 0x000fe2000fffe03f */
[----:B------:R-:W-:Y:S01]  /*9f20*/  SHF.R.S32.HI R161, RZ, 0x1f, R207 ;  /* 0x0000001fffa17819 */ /* 0x000fe200000114cf */
[----:B------:R-:W-:Y:S01]  /*9f30*/  ULDC.64 UR12, c[0x0][0xb48] ;  /* 0x0002d200000c7ab9 */ /* 0x000fe20000000a00 */
[----:B------:R-:W-:Y:S01]  /*9f40*/  @UP0 ULDC UR4, c[0x0][0xbf0] ;  /* 0x0002fc0000040ab9 */ /* 0x000fe20000000800 */
[----:B------:R-:W-:Y:S01]  /*9f50*/  UIMAD.WIDE.U32 UR10, UR44, UR12, UR10 ;  /* 0x0000000c2c0a72a5 */ /* 0x000fe2000f8e000a */
[----:B------:R-:W-:-:S02]  /*9f60*/  SHF.R.S32.HI R162, RZ, 0x1f, R208 ;  /* 0x0000001fffa27819 */ /* 0x000fc400000114d0 */
[----:B------:R-:W-:Y:S01]  /*9f70*/  SHF.R.S32.HI R163, RZ, 0x1f, R209 ;  /* 0x0000001fffa37819 */ /* 0x000fe200000114d1 */
[----:B------:R-:W-:Y:S01]  /*9f80*/  UIMAD UR44, UR44, UR13, UR11 ;  /* 0x0000000d2c2c72a4 */ /* 0x000fe2000f8e020b */
[----:B------:R-:W-:Y:S01]  /*9f90*/  SHF.R.S32.HI R164, RZ, 0x1f, R210 ;  /* 0x0000001fffa47819 */ /* 0x000fe200000114d2 */
[----:B-1----:R-:W-:Y:S01]  /*9fa0*/  IMAD.U32 R6, RZ, RZ, UR10 ;  /* 0x0000000aff067e24 */ /* 0x002fe2000f8e00ff */
[----:B------:R-:W-:Y:S01]  /*9fb0*/  ULDC.64 UR12, c[0x0][0xb30] ;  /* 0x0002cc00000c7ab9 */ /* 0x000fe20000000a00 */
[----:B------:R-:W-:Y:S01]  /*9fc0*/  IMAD.U32 R7, RZ, RZ, UR11 ;  /* 0x0000000bff077e24 */ /* 0x000fe2000f8e00ff */
[----:B------:R-:W-:Y:S01]  /*9fd0*/  ULDC.64 UR10, c[0x0][0xb28] ;  /* 0x0002ca00000a7ab9 */ /* 0x000fe20000000a00 */
[----:B------:R-:W-:Y:S01]  /*9fe0*/  IMAD.U32 R5, RZ, RZ, UR44 ;  /* 0x0000002cff057e24 */ /* 0x000fe2000f8e00ff */
[----:B------:R-:W-:Y:S02]  /*9ff0*/  SHF.R.S32.HI R165, RZ, 0x1f, R211 ;  /* 0x0000001fffa57819 */ /* 0x000fe400000114d3 */
[----:B------:R-:W-:-:S02]  /*a000*/  SHF.R.S32.HI R166, RZ, 0x1f, R212 ;  /* 0x0000001fffa67819 */ /* 0x000fc400000114d4 */
[----:B------:R-:W-:Y:S02]  /*a010*/  SHF.R.S32.HI R167, RZ, 0x1f, R213 ;  /* 0x0000001fffa77819 */ /* 0x000fe400000114d5 */
[----:B------:R-:W-:Y:S02]  /*a020*/  SHF.R.S32.HI R168, RZ, 0x1f, R214 ;  /* 0x0000001fffa87819 */ /* 0x000fe400000114d6 */
[----:B------:R-:W-:Y:S02]  /*a030*/  SHF.R.S32.HI R169, RZ, 0x1f, R215 ;  /* 0x0000001fffa97819 */ /* 0x000fe400000114d7 */
[----:B------:R-:W-:Y:S02]  /*a040*/  SHF.R.S32.HI R170, RZ, 0x1f, R216 ;  /* 0x0000001fffaa7819 */ /* 0x000fe400000114d8 */
[----:B------:R-:W-:Y:S02]  /*a050*/  SHF.R.S32.HI R171, RZ, 0x1f, R217 ;  /* 0x0000001fffab7819 */ /* 0x000fe400000114d9 */
[----:B------:R-:W-:-:S02]  /*a060*/  SHF.R.S32.HI R14, RZ, 0x1f, R218 ;  /* 0x0000001fff0e7819 */ /* 0x000fc400000114da */
[----:B------:R-:W-:Y:S02]  /*a070*/  SHF.R.S32.HI R15, RZ, 0x1f, R219 ;  /* 0x0000001fff0f7819 */ /* 0x000fe400000114db */
[----:B------:R-:W-:Y:S02]  /*a080*/  SHF.R.S32.HI R172, RZ, 0x1f, R220 ;  /* 0x0000001fffac7819 */ /* 0x000fe400000114dc */
[----:B------:R-:W-:Y:S01]  /*a090*/  SHF.R.S32.HI R173, RZ, 0x1f, R17 ;  /* 0x0000001fffad7819 */ /* 0x000fe20000011411 */
[----:B--2---:R-:W-:-:S04]  /*a0a0*/  IMAD R9, R9, 0x40, R0 ;  /* 0x0000004009097824 */ /* 0x004fc800078e0200 */
[----:B------:R-:W-:-:S04]  /*a0b0*/  @P0 IMAD.HI.U32 R0, R9, UR9, RZ ;  /* 0x0000000909000c27 */ /* 0x000fc8000f8e00ff */
[----:B------:R-:W-:Y:S01]  /*a0c0*/  IMAD.MOV.U32 R3, RZ, RZ, R9 ;  /* 0x000000ffff037224 */ /* 0x000fe200078e0009 */
[----:B------:R-:W-:Y:S01]  /*a0d0*/  @P0 SHF.R.U32.HI R3, RZ, UR4, R0 ;  /* 0x00000004ff030c19 */ /* 0x000fe20008011600 */
[----:B------:R-:W-:-:S03]  /*a0e0*/  UIADD3 UR4, UR39, 0x28c20, URZ ;  /* 0x00028c2027047890 */ /* 0x000fc6000fffe03f */
[--C-:B------:R-:W-:Y:S01]  /*a0f0*/  SHF.R.S32.HI R0, RZ, 0x1f, R3.reuse ;  /* 0x0000001fff007819 */ /* 0x100fe20000011403 */
[----:B------:R-:W-:Y:S01]  /*a100*/  IMAD.MOV R4, RZ, RZ, -R3 ;  /* 0x000000ffff047224 */ /* 0x000fe200078e0a03 */
[----:B------:R-:W-:-:S03]  /*a110*/  UPRMT UR4, URZ, 0x654, UR4 ;  /* 0x000006543f047896 */ /* 0x000fc60008000004 */
[----:B------:R-:W-:Y:S02]  /*a120*/  IMAD R0, R0, UR12, RZ ;  /* 0x0000000c00007c24 */ /* 0x000fe4000f8e02ff */
[----:B------:R-:W-:Y:S02]  /*a130*/  IMAD R7, R4, UR14, R9 ;  /* 0x0000000e04077c24 */ /* 0x000fe4000f8e0209 */
[----:B------:R-:W-:Y:S02]  /*a140*/  IMAD.MOV.U32 R4, RZ, RZ, R6 ;  /* 0x000000ffff047224 */ /* 0x000fe400078e0006 */
[C---:B------:R-:W-:Y:S01]  /*a150*/  IMAD R9, R3.reuse, UR13, R0 ;  /* 0x0000000d03097c24 */ /* 0x040fe2000f8e0200 */
[----:B------:R-:W-:Y:S01]  /*a160*/  SHF.R.S32.HI R0, RZ, 0x1f, R7 ;  /* 0x0000001fff007819 */ /* 0x000fe20000011407 */
[----:B------:R-:W-:Y:S01]  /*a170*/  IMAD.WIDE.U32 R4, R3, UR12, R4 ;  /* 0x0000000c03047c25 */ /* 0x000fe2000f8e0004 */
[----:B------:R-:W-:Y:S03]  /*a180*/  SYNCS.ARRIVE.TRANS64.RED.A1T0 RZ, [UR4], RZ ;  /* 0x000000ffffff79a7 */ /* 0x000fe60008100404 */
[----:B------:R-:W-:-:S02]  /*a190*/  IMAD.IADD R5, R5, 0x1, R9 ;  /* 0x0000000105057824 */ /* 0x000fc400078e0209 */
[----:B------:R-:W-:Y:S02]  /*a1a0*/  IMAD R0, R0, UR10, RZ ;  /* 0x0000000a00007c24 */ /* 0x000fe4000f8e02ff */
[----:B------:R-:W-:Y:S02]  /*a1b0*/  IMAD.U32 R9, RZ, RZ, UR43 ;  /* 0x0000002bff097e24 */ /* 0x000fe4000f8e00ff */
[----:B------:R-:W-:Y:S02]  /*a1c0*/  IMAD R3, R7, UR11, R0 ;  /* 0x0000000b07037c24 */ /* 0x000fe4000f8e0200 */
[----:B------:R-:W-:Y:S02]  /*a1d0*/  IMAD R0, R9, 0x40, R16 ;  /* 0x0000004009007824 */ /* 0x000fe400078e0210 */
[----:B------:R-:W-:Y:S01]  /*a1e0*/  IMAD.WIDE.U32 R4, R7, UR10, R4 ;  /* 0x0000000a07047c25 */ /* 0x000fe2000f8e0004 */
[----:B------:R-:W-:Y:S02]  /*a1f0*/  ULDC.64 UR10, c[0x0][0xb00] ;  /* 0x0002c000000a7ab9 */ /* 0x000fe40000000a00 */
[----:B------:R-:W-:Y:S01]  /*a200*/  ISETP.GE.AND P0, PT, R0, UR8, PT ;  /* 0x0000000800007c0c */ /* 0x000fe2000bf06270 */
[----:B------:R-:W-:Y:S01]  /*a210*/  IMAD.IADD R5, R5, 0x1, R3 ;  /* 0x0000000105057824 */ /* 0x000fe200078e0203 */
[----:B------:R-:W-:-:S04]  /*a220*/  LEA R3, P1, R4, UR10, 0x2 ;  /* 0x0000000a04037c11 */ /* 0x000fc8000f8210ff */
[----:B------:R-:W-:Y:S01]  /*a230*/  LEA.HI.X R10, R4, UR11, R5, 0x2, P1 ;  /* 0x0000000b040a7c11 */ /* 0x000fe200088f1405 */
[----:B------:R0:W1:Y:S04]  /*a240*/  SHFL.IDX PT, R12, R3, RZ, 0x1c1f ;  /* 0x001c1fff030c7589 */ /* 0x00006800000e0000 */
[----:B------:R0:W2:Y:S02]  /*a250*/  SHFL.IDX PT, R11, R10, RZ, 0x1c1f ;  /* 0x001c1fff0a0b7589 */ /* 0x0000a400000e0000 */
[----:B------:R-:W-:Y:S05]  /*a260*/  @P0 BRA `(.L_x_3600) ;  /* 0x0000000800040947 */ /* 0x000fea0003800000 */
[----:B------:R-:W-:Y:S02]  /*a270*/  ULDC UR4, c[0x0][0xac8] ;  /* 0x0002b20000047ab9 */ /* 0x000fe40000000800 */
[----:B------:R-:W-:Y:S02]  /*a280*/  ISETP.GE.AND P2, PT, R17, UR4, PT ;  /* 0x0000000411007c0c */ /* 0x000fe4000bf46270 */
[----:B------:R-:W-:Y:S02]  /*a290*/  ISETP.GE.AND P1, PT, R220, UR4, PT ;  /* 0x00000004dc007c0c */ /* 0x000fe4000bf26270 */
[----:B------:R-:W-:Y:S02]  /*a2a0*/  ISETP.GE.AND P0, PT, R219, UR4, PT ;  /* 0x00000004db007c0c */ /* 0x000fe4000bf06270 */
[----:B------:R-:W-:-:S07]  /*a2b0*/  ISETP.GE.AND P4, PT, R217, UR4, PT ;  /* 0x00000004d9007c0c */ /* 0x000fce000bf86270 */
[----:B-1----:R-:W-:-:S04]  /*a2c0*/  @!P2 LEA R4, P3, R17, R12, 0x2 ;  /* 0x0000000c1104a211 */ /* 0x002fc800078610ff */
[-C--:B--2---:R-:W-:Y:S02]  /*a2d0*/  @!P2 LEA.HI.X R5, R17, R11.reuse, R173, 0x2, P3 ;  /* 0x0000000b1105a211 */ /* 0x084fe400018f14ad */
[----:B------:R-:W-:Y:S02]  /*a2e0*/  ISETP.GE.AND P3, PT, R218, UR4, PT ;  /* 0x00000004da007c0c */ /* 0x000fe4000bf66270 */
[CC--:B------:R-:W-:Y:S01]  /*a2f0*/  @!P0 LEA R6, P5, R219.reuse, R12.reuse, 0x2 ;  /* 0x0000000cdb068211 */ /* 0x0c0fe200078a10ff */
[----:B------:R1:W-:Y:S03]  /*a300*/  @!P2 ST.E.64 desc[UR50][R4.64], R24 ;  /* 0x000000180400a985 */ /* 0x0003e6000c101b32 */
[----:B------:R-:W-:Y:S02]  /*a310*/  @!P0 LEA.HI.X R7, R219, R11, R15, 0x2, P5 ;  /* 0x0000000bdb078211 */ /* 0x000fe400028f140f */
[----:B-1----:R-:W-:-:S04]  /*a320*/  @!P1 LEA R4, P2, R220, R12, 0x2 ;  /* 0x0000000cdc049211 */ /* 0x002fc800078410ff */
[----:B------:R-:W-:Y:S02]  /*a330*/  @!P1 LEA.HI.X R5, R220, R11, R172, 0x2, P2 ;  /* 0x0000000bdc059211 */ /* 0x000fe400010f14ac */
[----:B------:R-:W-:-:S03]  /*a340*/  ISETP.GE.AND P2, PT, R214, UR4, PT ;  /* 0x00000004d6007c0c */ /* 0x000fc6000bf46270 */
[----:B------:R1:W-:Y:S01]  /*a350*/  @!P1 ST.E.64 desc[UR50][R4.64], R28 ;  /* 0x0000001c04009985 */ /* 0x0003e2000c101b32 */
[----:B------:R-:W-:-:S03]  /*a360*/  ISETP.GE.AND P1, PT, R215, UR4, PT ;  /* 0x00000004d7007c0c */ /* 0x000fc6000bf26270 */
[----:B------:R2:W-:Y:S01]  /*a370*/  @!P0 ST.E.64 desc[UR50][R6.64], R32 ;  /* 0x0000002006008985 */ /* 0x0005e2000c101b32 */
[----:B------:R-:W-:Y:S02]  /*a380*/  ISETP.GE.AND P0, PT, R216, UR4, PT ;  /* 0x00000004d8007c0c */ /* 0x000fe4000bf06270 */
[CC--:B-1----:R-:W-:Y:S02]  /*a390*/  @!P3 LEA R4, P5, R218.reuse, R12.reuse, 0x2 ;  /* 0x0000000cda04b211 */ /* 0x0c2fe400078a10ff */
[CC--:B--2---:R-:W-:Y:S02]  /*a3a0*/  @!P4 LEA R6, P6, R217.reuse, R12.reuse, 0x2 ;  /* 0x0000000cd906c211 */ /* 0x0c4fe400078c10ff */
[-C--:B------:R-:W-:Y:S02]  /*a3b0*/  @!P3 LEA.HI.X R5, R218, R11.reuse, R14, 0x2, P5 ;  /* 0x0000000bda05b211 */ /* 0x080fe400028f140e */
[----:B------:R-:W-:Y:S02]  /*a3c0*/  @!P4 LEA.HI.X R7, R217, R11, R171, 0x2, P6 ;  /* 0x0000000bd907c211 */ /* 0x000fe400030f14ab */
[----:B------:R-:W-:Y:S01]  /*a3d0*/  @!P2 LEA R8, P6, R214, R12, 0x2 ;  /* 0x0000000cd608a211 */ /* 0x000fe200078c10ff */
[----:B------:R1:W-:Y:S01]  /*a3e0*/  @!P3 ST.E.64 desc[UR50][R4.64], R36 ;  /* 0x000000240400b985 */ /* 0x0003e2000c101b32 */
[----:B------:R-:W-:-:S02]  /*a3f0*/  ISETP.GE.AND P3, PT, R213, UR4, PT ;  /* 0x00000004d5007c0c */ /* 0x000fc4000bf66270 */
[-C--:B------:R-:W-:Y:S01]  /*a400*/  @!P2 LEA.HI.X R9, R214, R11.reuse, R168, 0x2, P6 ;  /* 0x0000000bd609a211 */ /* 0x080fe200030f14a8 */
[----:B------:R2:W-:Y:S01]  /*a410*/  @!P4 ST.E.64 desc[UR50][R6.64], R40 ;  /* 0x000000280600c985 */ /* 0x0005e2000c101b32 */
[CC--:B-1----:R-:W-:Y:S02]  /*a420*/  @!P0 LEA R4, P4, R216.reuse, R12.reuse, 0x2 ;  /* 0x0000000cd8048211 */ /* 0x0c2fe400078810ff */
[C---:B--2---:R-:W-:Y:S02]  /*a430*/  @!P1 LEA R6, P5, R215.reuse, R12, 0x2 ;  /* 0x0000000cd7069211 */ /* 0x044fe400078a10ff */
[-C--:B------:R-:W-:Y:S02]  /*a440*/  @!P0 LEA.HI.X R5, R216, R11.reuse, R170, 0x2, P4 ;  /* 0x0000000bd8058211 */ /* 0x080fe400020f14aa */
[----:B------:R-:W-:Y:S02]  /*a450*/  ISETP.GE.AND P4, PT, R212, UR4, PT ;  /* 0x00000004d4007c0c */ /* 0x000fe4000bf86270 */
[----:B------:R-:W-:Y:S01]  /*a460*/  @!P1 LEA.HI.X R7, R215, R11, R169, 0x2, P5 ;  /* 0x0000000bd7079211 */ /* 0x000fe200028f14a9 */
[----:B------:R1:W-:Y:S01]  /*a470*/  @!P0 ST.E.64 desc[UR50][R4.64], R44 ;  /* 0x0000002c04008985 */ /* 0x0003e2000c101b32 */
[----:B------:R-:W-:-:S02]  /*a480*/  ISETP.GE.AND P5, PT, R211, UR4, PT ;  /* 0x00000004d3007c0c */ /* 0x000fc4000bfa6270 */
[----:B------:R-:W-:Y:S01]  /*a490*/  ISETP.GE.AND P0, PT, R210, UR4, PT ;  /* 0x00000004d2007c0c */ /* 0x000fe2000bf06270 */
[----:B------:R2:W-:Y:S01]  /*a4a0*/  @!P1 ST.E.64 desc[UR50][R6.64], R48 ;  /* 0x0000003006009985 */ /* 0x0005e2000c101b32 */
[----:B------:R-:W-:-:S03]  /*a4b0*/  ISETP.GE.AND P1, PT, R209, UR4, PT ;  /* 0x00000004d1007c0c */ /* 0x000fc6000bf26270 */
[----:B------:R3:W-:Y:S01]  /*a4c0*/  @!P2 ST.E.64 desc[UR50][R8.64], R52 ;  /* 0x000000340800a985 */ /* 0x0007e2000c101b32 */
[CC--:B-1----:R-:W-:Y:S02]  /*a4d0*/  @!P3 LEA R4, P6, R213.reuse, R12.reuse, 0x2 ;  /* 0x0000000cd504b211 */ /* 0x0c2fe400078c10ff */
[CC--:B--2---:R-:W-:Y:S02]  /*a4e0*/  @!P4 LEA R6, P2, R212.reuse, R12.reuse, 0x2 ;  /* 0x0000000cd406c211 */ /* 0x0c4fe400078410ff */
[-C--:B------:R-:W-:Y:S02]  /*a4f0*/  @!P3 LEA.HI.X R5, R213, R11.reuse, R167, 0x2, P6 ;  /* 0x0000000bd505b211 */ /* 0x080fe400030f14a7 */
[----:B---3--:R-:W-:Y:S02]  /*a500*/  @!P5 LEA R8, P6, R211, R12, 0x2 ;  /* 0x0000000cd308d211 */ /* 0x008fe400078c10ff */
[----:B------:R-:W-:Y:S01]  /*a510*/  @!P4 LEA.HI.X R7, R212, R11, R166, 0x2, P2 ;  /* 0x0000000bd407c211 */ /* 0x000fe200010f14a6 */
[----:B------:R1:W-:Y:S01]  /*a520*/  @!P3 ST.E.64 desc[UR50][R4.64], R56 ;  /* 0x000000380400b985 */ /* 0x0003e2000c101b32 */
[----:B------:R-:W-:-:S02]  /*a530*/  ISETP.GE.AND P2, PT, R208, UR4, PT ;  /* 0x00000004d0007c0c */ /* 0x000fc4000bf46270 */
[-C--:B------:R-:W-:Y:S01]  /*a540*/  @!P5 LEA.HI.X R9, R211, R11.reuse, R165, 0x2, P6 ;  /* 0x0000000bd309d211 */ /* 0x080fe200030f14a5 */
[----:B------:R2:W-:Y:S01]  /*a550*/  @!P4 ST.E.64 desc[UR50][R6.64], R60 ;  /* 0x0000003c0600c985 */ /* 0x0005e2000c101b32 */
[----:B------:R-:W-:Y:S02]  /*a560*/  ISETP.GE.AND P3, PT, R207, UR4, PT ;  /* 0x00000004cf007c0c */ /* 0x000fe4000bf66270 */
[----:B------:R-:W-:Y:S01]  /*a570*/  ISETP.GE.AND P4, PT, R206, UR4, PT ;  /* 0x00000004ce007c0c */ /* 0x000fe2000bf86270 */
[----:B------:R3:W-:Y:S01]  /*a580*/  @!P5 ST.E.64 desc[UR50][R8.64], R64 ;  /* 0x000000400800d985 */ /* 0x0007e2000c101b32 */
[CC--:B-1----:R-:W-:Y:S02]  /*a590*/  @!P0 LEA R4, P6, R210.reuse, R12.reuse, 0x2 ;  /* 0x0000000cd2048211 */ /* 0x0c2fe400078c10ff */
[----:B--2---:R-:W-:Y:S02]  /*a5a0*/  @!P1 LEA R6, P5, R209, R12, 0x2 ;  /* 0x0000000cd1069211 */ /* 0x004fe400078a10ff */
[----:B------:R-:W-:-:S02]  /*a5b0*/  @!P0 LEA.HI.X R5, R210, R11, R164, 0x2, P6 ;  /* 0x0000000bd2058211 */ /* 0x000fc400030f14a4 */
[----:B------:R-:W-:Y:S02]  /*a5c0*/  @!P1 LEA.HI.X R7, R209, R11, R163, 0x2, P5 ;  /* 0x0000000bd1079211 */ /* 0x000fe400028f14a3 */
[----:B------:R-:W-:Y:S01]  /*a5d0*/  ISETP.GE.AND P5, PT, R205, UR4, PT ;  /* 0x00000004cd007c0c */ /* 0x000fe2000bfa6270 */
[----:B------:R1:W-:Y:S01]  /*a5e0*/  @!P0 ST.E.64 desc[UR50][R4.64], R68 ;  /* 0x0000004404008985 */ /* 0x0003e2000c101b32 */
[----:B---3--:R-:W-:-:S03]  /*a5f0*/  @!P2 LEA R8, P6, R208, R12, 0x2 ;  /* 0x0000000cd008a211 */ /* 0x008fc600078c10ff */
[----:B------:R2:W-:Y:S01]  /*a600*/  @!P1 ST.E.64 desc[UR50][R6.64], R72 ;  /* 0x0000004806009985 */ /* 0x0005e2000c101b32 */
[----:B------:R-:W-:-:S05]  /*a610*/  @!P2 LEA.HI.X R9, R208, R11, R162, 0x2, P6 ;  /* 0x0000000bd009a211 */ /* 0x000fca00030f14a2 */
[----:B------:R3:W-:Y:S01]  /*a620*/  @!P2 ST.E.64 desc[UR50][R8.64], R76 ;  /* 0x0000004c0800a985 */ /* 0x0007e2000c101b32 */
[----:B------:R-:W-:Y:S02]  /*a630*/  ISETP.GE.AND P2, PT, R204, UR4, PT ;  /* 0x00000004cc007c0c */ /* 0x000fe4000bf46270 */
[----:B-1----:R-:W-:-:S04]  /*a640*/  @!P3 LEA R4, P1, R207, R12, 0x2 ;  /* 0x0000000ccf04b211 */ /* 0x002fc800078210ff */
[-C--:B------:R-:W-:Y:S02]  /*a650*/  @!P3 LEA.HI.X R5, R207, R11.reuse, R161, 0x2, P1 ;  /* 0x0000000bcf05b211 */ /* 0x080fe400008f14a1 */
[----:B------:R-:W-:Y:S02]  /*a660*/  ISETP.GE.AND P1, PT, R203, UR4, PT ;  /* 0x00000004cb007c0c */ /* 0x000fe4000bf26270 */
[CC--:B--2---:R-:W-:Y:S01]  /*a670*/  @!P4 LEA R6, P0, R206.reuse, R12.reuse, 0x2 ;  /* 0x0000000cce06c211 */ /* 0x0c4fe200078010ff */
[----:B------:R1:W-:Y:S01]  /*a680*/  @!P3 ST.E.64 desc[UR50][R4.64], R80 ;  /* 0x000000500400b985 */ /* 0x0003e2000c101b32 */
[----:B---3--:R-:W-:Y:S02]  /*a690*/  @!P5 LEA R8, P6, R205, R12, 0x2 ;  /* 0x0000000ccd08d211 */ /* 0x008fe400078c10ff */
[----:B------:R-:W-:Y:S02]  /*a6a0*/  @!P4 LEA.HI.X R7, R206, R11, R160, 0x2, P0 ;  /* 0x0000000bce07c211 */ /* 0x000fe400000f14a0 */
[----:B------:R-:W-:-:S02]  /*a6b0*/  ISETP.GE.AND P0, PT, R202, UR4, PT ;  /* 0x00000004ca007c0c */ /* 0x000fc4000bf06270 */
[----:B------:R-:W-:Y:S01]  /*a6c0*/  @!P5 LEA.HI.X R9, R205, R11, R159, 0x2, P6 ;  /* 0x0000000bcd09d211 */ /* 0x000fe200030f149f */
[----:B------:R2:W-:Y:S01]  /*a6d0*/  @!P4 ST.E.64 desc[UR50][R6.64], R84 ;  /* 0x000000540600c985 */ /* 0x0005e2000c101b32 */
[----:B------:R-:W-:-:S03]  /*a6e0*/  ISETP.GE.AND P4, PT, R200, UR4, PT ;  /* 0x00000004c8007c0c */ /* 0x000fc6000bf86270 */
[----:B------:R3:W-:Y:S01]  /*a6f0*/  @!P5 ST.E.64 desc[UR50][R8.64], R88 ;  /* 0x000000580800d985 */ /* 0x0007e2000c101b32 */
[----:B------:R-:W-:Y:S02]  /*a700*/  ISETP.GE.AND P5, PT, R201, UR4, PT ;  /* 0x00000004c9007c0c */ /* 0x000fe4000bfa6270 */
[----:B-1----:R-:W-:-:S04]  /*a710*/  @!P2 LEA R4, P6, R204, R12, 0x2 ;  /* 0x0000000ccc04a211 */ /* 0x002fc800078c10ff */
[----:B------:R-:W-:Y:S02]  /*a720*/  @!P2 LEA.HI.X R5, R204, R11, R158, 0x2, P6 ;  /* 0x0000000bcc05a211 */ /* 0x000fe400030f149e */
[----:B--2---:R-:W-:-:S03]  /*a730*/  @!P1 LEA R6, P3, R203, R12, 0x2 ;  /* 0x0000000ccb069211 */ /* 0x004fc600078610ff */
[----:B------:R1:W-:Y:S01]  /*a740*/  @!P2 ST.E.64 desc[UR50][R4.64], R92 ;  /* 0x0000005c0400a985 */ /* 0x0003e2000c101b32 */
[----:B------:R-:W-:Y:S02]  /*a750*/  ISETP.GE.AND P2, PT, R198, UR4, PT ;  /* 0x00000004c6007c0c */ /* 0x000fe4000bf46270 */
[-C--:B------:R-:W-:Y:S02]  /*a760*/  @!P1 LEA.HI.X R7, R203, R11.reuse, R157, 0x2, P3 ;  /* 0x0000000bcb079211 */ /* 0x080fe400018f149d */
[----:B------:R-:W-:Y:S02]  /*a770*/  ISETP.GE.AND P3, PT, R199, UR4, PT ;  /* 0x00000004c7007c0c */ /* 0x000fe4000bf66270 */
[C---:B---3--:R-:W-:Y:S01]  /*a780*/  @!P0 LEA R8, P6, R202.reuse, R12, 0x2 ;  /* 0x0000000cca088211 */ /* 0x048fe200078c10ff */
[----:B------:R2:W-:Y:S01]  /*a790*/  @!P1 ST.E.64 desc[UR50][R6.64], R96 ;  /* 0x0000006006009985 */ /* 0x0005e2000c101b32 */
[----:B------:R-:W-:Y:S02]  /*a7a0*/  ISETP.GE.AND P1, PT, R197, UR4, PT ;  /* 0x00000004c5007c0c */ /* 0x000fe4000bf26270 */
[----:B------:R-:W-:-:S02]  /*a7b0*/  @!P0 LEA.HI.X R9, R202, R11, R156, 0x2, P6 ;  /* 0x0000000bca098211 */ /* 0x000fc400030f149c */
[----:B-1----:R-:W-:-:S03]  /*a7c0*/  @!P5 LEA R4, P6, R201, R12, 0x2 ;  /* 0x0000000cc904d211 */ /* 0x002fc600078c10ff */
[----:B------:R1:W-:Y:S01]  /*a7d0*/  @!P0 ST.E.64 desc[UR50][R8.64], R100 ;  /* 0x0000006408008985 */ /* 0x0003e2000c101b32 */
[----:B------:R-:W-:Y:S02]  /*a7e0*/  @!P5 LEA.HI.X R5, R201, R11, R155, 0x2, P6 ;  /* 0x0000000bc905d211 */ /* 0x000fe400030f149b */
[----:B--2---:R-:W-:-:S03]  /*a7f0*/  @!P4 LEA R6, P0, R200, R12, 0x2 ;  /* 0x0000000cc806c211 */ /* 0x004fc600078010ff */
[----:B------:R2:W-:Y:S01]  /*a800*/  @!P5 ST.E.64 desc[UR50][R4.64], R104 ;  /* 0x000000680400d985 */ /* 0x0005e2000c101b32 */
[-C--:B------:R-:W-:Y:S02]  /*a810*/  @!P4 LEA.HI.X R7, R200, R11.reuse, R154, 0x2, P0 ;  /* 0x0000000bc807c211 */ /* 0x080fe400000f149a */
[----:B------:R-:W-:Y:S02]  /*a820*/  ISETP.GE.AND P0, PT, R196, UR4, PT ;  /* 0x00000004c4007c0c */ /* 0x000fe4000bf06270 */
[CC--:B-1----:R-:W-:Y:S01]  /*a830*/  @!P3 LEA R8, P6, R199.reuse, R12.reuse, 0x2 ;  /* 0x0000000cc708b211 */ /* 0x0c2fe200078c10ff */
[----:B------:R1:W-:Y:S03]  /*a840*/  @!P4 ST.E.64 desc[UR50][R6.64], R108 ;  /* 0x0000006c0600c985 */ /* 0x0003e6000c101b32 */
[----:B------:R-:W-:Y:S02]  /*a850*/  @!P3 LEA.HI.X R9, R199, R11, R153, 0x2, P6 ;  /* 0x0000000bc709b211 */ /* 0x000fe400030f1499 */
[----:B--2---:R-:W-:-:S03]  /*a860*/  @!P2 LEA R4, P4, R198, R12, 0x2 ;  /* 0x0000000cc604a211 */ /* 0x004fc600078810ff */
[----:B------:R2:W-:Y:S01]  /*a870*/  @!P3 ST.E.64 desc[UR50][R8.64], R112 ;  /* 0x000000700800b985 */ /* 0x0005e2000c101b32 */
[----:B------:R-:W-:Y:S02]  /*a880*/  ISETP.GE.AND P3, PT, R195, UR4, PT ;  /* 0x00000004c3007c0c */ /* 0x000fe4000bf66270 */
[-C--:B------:R-:W-:Y:S02]  /*a890*/  @!P2 LEA.HI.X R5, R198, R11.reuse, R152, 0x2, P4 ;  /* 0x0000000bc605a211 */ /* 0x080fe400020f1498 */
[----:B------:R-:W-:Y:S02]  /*a8a0*/  ISETP.GE.AND P4, PT, R194, UR4, PT ;  /* 0x00000004c2007c0c */ /* 0x000fe4000bf86270 */
[----:B-1----:R-:W-:Y:S01]  /*a8b0*/  @!P1 LEA R6, P5, R197, R12, 0x2 ;  /* 0x0000000cc5069211 */ /* 0x002fe200078a10ff */
[----:B------:R1:W-:Y:S01]  /*a8c0*/  @!P2 ST.E.64 desc[UR50][R4.64], R116 ;  /* 0x000000740400a985 */ /* 0x0003e2000c101b32 */
[----:B------:R-:W-:Y:S02]  /*a8d0*/  ISETP.GE.AND P2, PT, R193, UR4, PT ;  /* 0x00000004c1007c0c */ /* 0x000fe4000bf46270 */
[----:B------:R-:W-:-:S02]  /*a8e0*/  @!P1 LEA.HI.X R7, R197, R11, R21, 0x2, P5 ;  /* 0x0000000bc5079211 */ /* 0x000fc400028f1415 */
[----:B--2---:R-:W-:-:S03]  /*a8f0*/  @!P0 LEA R8, P6, R196, R12, 0x2 ;  /* 0x0000000cc4088211 */ /* 0x004fc600078c10ff */
[----:B------:R2:W-:Y:S01]  /*a900*/  @!P1 ST.E.64 desc[UR50][R6.64], R120 ;  /* 0x0000007806009985 */ /* 0x0005e2000c101b32 */
[----:B------:R-:W-:Y:S02]  /*a910*/  ISETP.GE.AND P1, PT, R192, UR4, PT ;  /* 0x00000004c0007c0c */ /* 0x000fe4000bf26270 */
[----:B------:R-:W-:Y:S02]  /*a920*/  @!P0 LEA.HI.X R9, R196, R11, R229, 0x2, P6 ;  /* 0x0000000bc4098211 */ /* 0x000fe400030f14e5 */
[----:B-1----:R-:W-:-:S03]  /*a930*/  @!P3 LEA R4, P5, R195, R12, 0x2 ;  /* 0x0000000cc304b211 */ /* 0x002fc600078a10ff */
[----:B------:R1:W-:Y:S01]  /*a940*/  @!P0 ST.E.64 desc[UR50][R8.64], R124 ;  /* 0x0000007c08008985 */ /* 0x0003e2000c101b32 */
[----:B------:R-:W-:Y:S02]  /*a950*/  ISETP.GE.AND P0, PT, R187, UR4, PT ;  /* 0x00000004bb007c0c */ /* 0x000fe4000bf06270 */
[-C--:B------:R-:W-:Y:S02]  /*a960*/  @!P3 LEA.HI.X R5, R195, R11.reuse, R228, 0x2, P5 ;  /* 0x0000000bc305b211 */ /* 0x080fe400028f14e4 */
[----:B------:R-:W-:Y:S02]  /*a970*/  ISETP.GE.AND P5, PT, R186, UR4, PT ;  /* 0x00000004ba007c0c */ /* 0x000fe4000bfa6270 */
[C---:B--2---:R-:W-:Y:S01]  /*a980*/  @!P4 LEA R6, P6, R194.reuse, R12, 0x2 ;  /* 0x0000000cc206c211 */ /* 0x044fe200078c10ff */
[----:B------:R2:W-:Y:S03]  /*a990*/  @!P3 ST.E.64 desc[UR50][R4.64], R128 ;  /* 0x000000800400b985 */ /* 0x0005e6000c101b32 */
[----:B------:R-:W-:-:S02]  /*a9a0*/  @!P4 LEA.HI.X R7, R194, R11, R227, 0x2, P6 ;  /* 0x0000000bc207c211 */ /* 0x000fc400030f14e3 */
[----:B-1----:R-:W-:-:S03]  /*a9b0*/  @!P1 LEA R8, P6, R192, R12, 0x2 ;  /* 0x0000000cc0089211 */ /* 0x002fc600078c10ff */
[----:B------:R1:W-:Y:S01]  /*a9c0*/  @!P4 ST.E.64 desc[UR50][R6.64], R132 ;  /* 0x000000840600c985 */ /* 0x0003e2000c101b32 */
[----:B------:R-:W-:Y:S02]  /*a9d0*/  @!P1 LEA.HI.X R9, R192, R11, R225, 0x2, P6 ;  /* 0x0000000bc0099211 */ /* 0x000fe400030f14e1 */
[----:B--2---:R-:W-:-:S04]  /*a9e0*/  @!P2 LEA R4, P3, R193, R12, 0x2 ;  /* 0x0000000cc104a211 */ /* 0x004fc800078610ff */
        /* <DEDUP_REMOVED lines=9> */
.L_x_3600:
[----:B------:R-:W-:Y:S05]  /*aa80*/  BSYNC B1 ;  /* 0x0000000000017941 */ /* 0x000fea0003800000 */
.L_x_3599:
[----:B------:R-:W-:Y:S01]  /*aa90*/  VIADD R0, R0, 0x8 ;  /* 0x0000000800007836 */ /* 0x000fe20000000000 */
[----:B------:R4:W1:Y:S04]  /*aaa0*/  SHFL.IDX PT, R20, R10, 0x1, 0x1c1f ;  /* 0x003c1f000a147f89 */ /* 0x00086800000e0000 */
[----:B------:R-:W-:Y:S01]  /*aab0*/  ISETP.GE.AND P0, PT, R0, UR8, PT ;  /* 0x0000000800007c0c */ /* 0x000fe2000bf06270 */
[----:B0-----:R-:W0:-:S12]  /*aac0*/  SHFL.IDX PT, R3, R3, 0x1, 0x1c1f ;  /* 0x003c1f0003037f89 */ /* 0x001e1800000e0000 */
[----:B----4-:R-:W-:Y:S05]  /*aad0*/  @P0 BRA `(.L_x_3598) ;  /* 0x00000018001c0947 */ /* 0x010fea0003800000 */
[----:B------:R-:W-:Y:S02]  /*aae0*/  ULDC UR4, c[0x0][0xac8] ;  /* 0x0002b20000047ab9 */ /* 0x000fe40000000800 */
[----:B------:R-:W-:Y:S02]  /*aaf0*/  ISETP.GE.AND P4, PT, R17, UR4, PT ;  /* 0x0000000411007c0c */ /* 0x000fe4000bf86270 */
[----:B------:R-:W-:Y:S02]  /*ab00*/  ISETP.GE.AND P2, PT, R220, UR4, PT ;  /* 0x00000004dc007c0c */ /* 0x000fe4000bf46270 */
[----:B------:R-:W-:Y:S02]  /*ab10*/  ISETP.GE.AND P1, PT, R219, UR4, PT ;  /* 0x00000004db007c0c */ /* 0x000fe4000bf26270 */
[----:B------:R-:W-:-:S07]  /*ab20*/  ISETP.GE.AND P0, PT, R218, UR4, PT ;  /* 0x00000004da007c0c */ /* 0x000fce000bf06270 */
[CC--:B0--3--:R-:W-:Y:S02]  /*ab30*/  @!P4 LEA R4, P3, R17.reuse, R3.reuse, 0x2 ;  /* 0x000000031104c211 */ /* 0x0c9fe400078610ff */
[-C--:B------:R-:W-:Y:S02]  /*ab40*/  @!P2 LEA R6, P6, R220, R3.reuse, 0x2 ;  /* 0x00000003dc06a211 */ /* 0x080fe400078c10ff */
[----:B-1----:R-:W-:Y:S02]  /*ab50*/  @!P4 LEA.HI.X R5, R17, R20, R173, 0x2, P3 ;  /* 0x000000141105c211 */ /* 0x002fe400018f14ad */
[----:B------:R-:W-:Y:S02]  /*ab60*/  ISETP.GE.AND P3, PT, R217, UR4, PT ;  /* 0x00000004d9007c0c */ /* 0x000fe4000bf66270 */
[----:B------:R-:W-:Y:S01]  /*ab70*/  @!P1 LEA R8, P5, R219, R3, 0x2 ;  /* 0x00000003db089211 */ /* 0x000fe200078a10ff */
[----:B------:R0:W-:Y:S01]  /*ab80*/  @!P4 ST.E.64 desc[UR50][R4.64], R26 ;  /* 0x0000001a0400c985 */ /* 0x0001e2000c101b32 */
[----:B------:R-:W-:-:S02]  /*ab90*/  ISETP.GE.AND P4, PT, R216, UR4, PT ;  /* 0x00000004d8007c0c */ /* 0x000fc4000bf86270 */
[-C--:B------:R-:W-:Y:S02]  /*aba0*/  @!P2 LEA.HI.X R7, R220, R20.reuse, R172, 0x2, P6 ;  /* 0x00000014dc07a211 */ /* 0x080fe400030f14ac */
[CC--:B------:R-:W-:Y:S02]  /*abb0*/  @!P0 LEA R10, P6, R218.reuse, R3.reuse, 0x2 ;  /* 0x00000003da0a8211 */ /* 0x0c0fe400078c10ff */
[-C--:B------:R-:W-:Y:S01]  /*abc0*/  @!P1 LEA.HI.X R9, R219, R20.reuse, R15, 0x2, P5 ;  /* 0x00000014db099211 */ /* 0x080fe200028f140f */
[----:B------:R1:W-:Y:S01]  /*abd0*/  @!P2 ST.E.64 desc[UR50][R6.64], R30 ;  /* 0x0000001e0600a985 */ /* 0x0003e2000c101b32 */
[----:B------:R-:W-:Y:S02]  /*abe0*/  ISETP.GE.AND P5, PT, R215, UR4, PT ;  /* 0x00000004d7007c0c */ /* 0x000fe4000bfa6270 */
[----:B--2---:R-:W-:Y:S01]  /*abf0*/  @!P0 LEA.HI.X R11, R218, R20, R14, 0x2, P6 ;  /* 0x00000014da0b8211 */ /* 0x004fe200030f140e */
[----:B------:R2:W-:Y:S01]  /*ac00*/  @!P1 ST.E.64 desc[UR50][R8.64], R34 ;  /* 0x0000002208009985 */ /* 0x0005e2000c101b32 */
[----:B0-----:R-:W-:-:S03]  /*ac10*/  @!P3 LEA R4, P1, R217, R3, 0x2 ;  /* 0x00000003d904b211 */ /* 0x001fc600078210ff */
[----:B------:R0:W-:Y:S01]  /*ac20*/  @!P0 ST.E.64 desc[UR50][R10.64], R38 ;  /* 0x000000260a008985 */ /* 0x0001e2000c101b32 */
[----:B------:R-:W-:Y:S02]  /*ac30*/  ISETP.GE.AND P0, PT, R214, UR4, PT ;  /* 0x00000004d6007c0c */ /* 0x000fe4000bf06270 */
[C---:B------:R-:W-:Y:S02]  /*ac40*/  @!P4 LEA R12, P2, R216.reuse, R3, 0x2 ;  /* 0x00000003d80cc211 */ /* 0x040fe400078410ff */
[-C--:B------:R-:W-:Y:S02]  /*ac50*/  @!P3 LEA.HI.X R5, R217, R20.reuse, R171, 0x2, P1 ;  /* 0x00000014d905b211 */ /* 0x080fe400008f14ab */
[----:B------:R-:W-:Y:S02]  /*ac60*/  ISETP.GE.AND P1, PT, R213, UR4, PT ;  /* 0x00000004d5007c0c */ /* 0x000fe4000bf26270 */
[----:B------:R-:W-:Y:S01]  /*ac70*/  @!P4 LEA.HI.X R13, R216, R20, R170, 0x2, P2 ;  /* 0x00000014d80dc211 */ /* 0x000fe200010f14aa */
[----:B------:R3:W-:Y:S01]  /*ac80*/  @!P3 ST.E.64 desc[UR50][R4.64], R42 ;  /* 0x0000002a0400b985 */ /* 0x0007e2000c101b32 */
[----:B------:R-:W-:-:S02]  /*ac90*/  ISETP.GE.AND P2, PT, R212, UR4, PT ;  /* 0x00000004d4007c0c */ /* 0x000fc4000bf46270 */
[-C--:B------:R-:W-:Y:S01]  /*aca0*/  @!P5 LEA R14, P6, R215, R3.reuse, 0x2 ;  /* 0x00000003d70ed211 */ /* 0x080fe200078c10ff */
[----:B------:R4:W-:Y:S01]  /*acb0*/  @!P4 ST.E.64 desc[UR50][R12.64], R46 ;  /* 0x0000002e0c00c985 */ /* 0x0009e2000c101b32 */
[----:B------:R-:W-:Y:S02]  /*acc0*/  ISETP.GE.AND P3, PT, R211, UR4, PT ;  /* 0x00000004d3007c0c */ /* 0x000fe4000bf66270 */
[----:B------:R-:W-:Y:S02]  /*acd0*/  @!P5 LEA.HI.X R15, R215, R20, R169, 0x2, P6 ;  /* 0x00000014d70fd211 */ /* 0x000fe400030f14a9 */
[-C--:B-1----:R-:W-:Y:S02]  /*ace0*/  @!P0 LEA R6, P6, R214, R3.reuse, 0x2 ;  /* 0x00000003d6068211 */ /* 0x082fe400078c10ff */
[----:B------:R-:W-:Y:S01]  /*acf0*/  ISETP.GE.AND P4, PT, R210, UR4, PT ;  /* 0x00000004d2007c0c */ /* 0x000fe2000bf86270 */
[----:B------:R1:W-:Y:S01]  /*ad00*/  @!P5 ST.E.64 desc[UR50][R14.64], R50 ;  /* 0x000000320e00d985 */ /* 0x0003e2000c101b32 */
[----:B--2---:R-:W-:-:S02]  /*ad10*/  @!P1 LEA R8, P5, R213, R3, 0x2 ;  /* 0x00000003d5089211 */ /* 0x004fc400078a10ff */
[-C--:B------:R-:W-:Y:S02]  /*ad20*/  @!P0 LEA.HI.X R7, R214, R20.reuse, R168, 0x2, P6 ;  /* 0x00000014d6078211 */ /* 0x080fe400030f14a8 */
[C---:B0-----:R-:W-:Y:S02]  /*ad30*/  @!P2 LEA R10, P6, R212.reuse, R3, 0x2 ;  /* 0x00000003d40aa211 */ /* 0x041fe400078c10ff */
[-C--:B------:R-:W-:Y:S01]  /*ad40*/  @!P1 LEA.HI.X R9, R213, R20.reuse, R167, 0x2, P5 ;  /* 0x00000014d5099211 */ /* 0x080fe200028f14a7 */
[----:B------:R0:W-:Y:S01]  /*ad50*/  @!P0 ST.E.64 desc[UR50][R6.64], R54 ;  /* 0x0000003606008985 */ /* 0x0001e2000c101b32 */
[----:B------:R-:W-:Y:S02]  /*ad60*/  ISETP.GE.AND P5, PT, R209, UR4, PT ;  /* 0x00000004d1007c0c */ /* 0x000fe4000bfa6270 */
[----:B------:R-:W-:Y:S01]  /*ad70*/  @!P2 LEA.HI.X R11, R212, R20, R166, 0x2, P6 ;  /* 0x00000014d40ba211 */ /* 0x000fe200030f14a6 */
[----:B------:R2:W-:Y:S01]  /*ad80*/  @!P1 ST.E.64 desc[UR50][R8.64], R58 ;  /* 0x0000003a08009985 */ /* 0x0005e2000c101b32 */
[----:B------:R-:W-:-:S02]  /*ad90*/  ISETP.GE.AND P0, PT, R208, UR4, PT ;  /* 0x00000004d0007c0c */ /* 0x000fc4000bf06270 */
[-C--:B---3--:R-:W-:Y:S01]  /*ada0*/  @!P3 LEA R4, P6, R211, R3.reuse, 0x2 ;  /* 0x00000003d304b211 */ /* 0x088fe200078c10ff */
[----:B------:R3:W-:Y:S01]  /*adb0*/  @!P2 ST.E.64 desc[UR50][R10.64], R62 ;  /* 0x0000003e0a00a985 */ /* 0x0007e2000c101b32 */
[CC--:B----4-:R-:W-:Y:S02]  /*adc0*/  @!P4 LEA R12, P2, R210.reuse, R3.reuse, 0x2 ;  /* 0x00000003d20cc211 */ /* 0x0d0fe400078410ff */
[----:B------:R-:W-:Y:S02]  /*add0*/  ISETP.GE.AND P1, PT, R207, UR4, PT ;  /* 0x00000004cf007c0c */ /* 0x000fe4000bf26270 */
[-C--:B------:R-:W-:Y:S02]  /*ade0*/  @!P3 LEA.HI.X R5, R211, R20.reuse, R165, 0x2, P6 ;  /* 0x00000014d305b211 */ /* 0x080fe400030f14a5 */
[----:B------:R-:W-:Y:S02]  /*adf0*/  @!P4 LEA.HI.X R13, R210, R20, R164, 0x2, P2 ;  /* 0x00000014d20dc211 */ /* 0x000fe400010f14a4 */
[----:B------:R-:W-:Y:S01]  /*ae00*/  ISETP.GE.AND P2, PT, R206, UR4, PT ;  /* 0x00000004ce007c0c */ /* 0x000fe2000bf46270 */
[----:B------:R-:W-:Y:S01]  /*ae10*/  @!P3 ST.E.64 desc[UR50][R4.64], R66 ;  /* 0x000000420400b985 */ /* 0x000fe2000c101b32 */
[----:B-1----:R-:W-:-:S03]  /*ae20*/  @!P5 LEA R14, P6, R209, R3, 0x2 ;  /* 0x00000003d10ed211 */ /* 0x002fc600078c10ff */
[----:B------:R1:W-:Y:S01]  /*ae30*/  @!P4 ST.E.64 desc[UR50][R12.64], R70 ;  /* 0x000000460c00c985 */ /* 0x0003e2000c101b32 */
[-C--:B------:R-:W-:Y:S02]  /*ae40*/  @!P5 LEA.HI.X R15, R209, R20.reuse, R163, 0x2, P6 ;  /* 0x00000014d10fd211 */ /* 0x080fe400030f14a3 */
[CC--:B0-----:R-:W-:Y:S02]  /*ae50*/  @!P0 LEA R6, P4, R208.reuse, R3.reuse, 0x2 ;  /* 0x00000003d0068211 */ /* 0x0c1fe400078810ff */
[-C--:B--2---:R-:W-:Y:S01]  /*ae60*/  @!P1 LEA R8, P3, R207, R3.reuse, 0x2 ;  /* 0x00000003cf089211 */ /* 0x084fe200078610ff */
[----:B------:R0:W-:Y:S01]  /*ae70*/  @!P5 ST.E.64 desc[UR50][R14.64], R74 ;  /* 0x0000004a0e00d985 */ /* 0x0001e2000c101b32 */
[----:B------:R-:W-:Y:S02]  /*ae80*/  @!P0 LEA.HI.X R7, R208, R20, R162, 0x2, P4 ;  /* 0x00000014d0078211 */ /* 0x000fe400020f14a2 */
[----:B------:R-:W-:Y:S02]  /*ae90*/  ISETP.GE.AND P4, PT, R204, UR4, PT ;  /* 0x00000004cc007c0c */ /* 0x000fe4000bf86270 */
[----:B------:R-:W-:Y:S01]  /*aea0*/  ISETP.GE.AND P5, PT, R205, UR4, PT ;  /* 0x00000004cd007c0c */ /* 0x000fe2000bfa6270 */
[----:B------:R2:W-:Y:S01]  /*aeb0*/  @!P0 ST.E.64 desc[UR50][R6.64], R78 ;  /* 0x0000004e06008985 */ /* 0x0005e2000c101b32 */
[----:B---3--:R-:W-:-:S02]  /*aec0*/  @!P2 LEA R10, P6, R206, R3, 0x2 ;  /* 0x00000003ce0aa211 */ /* 0x008fc400078c10ff */
[-C--:B------:R-:W-:Y:S02]  /*aed0*/  @!P1 LEA.HI.X R9, R207, R20.reuse, R161, 0x2, P3 ;  /* 0x00000014cf099211 */ /* 0x080fe400018f14a1 */
[----:B------:R-:W-:Y:S02]  /*aee0*/  ISETP.GE.AND P3, PT, R203, UR4, PT ;  /* 0x00000004cb007c0c */ /* 0x000fe4000bf66270 */
[----:B------:R-:W-:Y:S01]  /*aef0*/  @!P2 LEA.HI.X R11, R206, R20, R160, 0x2, P6 ;  /* 0x00000014ce0ba211 */ /* 0x000fe200030f14a0 */
[----:B------:R3:W-:Y:S01]  /*af00*/  @!P1 ST.E.64 desc[UR50][R8.64], R82 ;  /* 0x0000005208009985 */ /* 0x0007e2000c101b32 */
[----:B------:R-:W-:Y:S02]  /*af10*/  ISETP.GE.AND P1, PT, R201, UR4, PT ;  /* 0x00000004c9007c0c */ /* 0x000fe4000bf26270 */
[----:B-1----:R-:W-:Y:S01]  /*af20*/  @!P4 LEA R12, P0, R204, R3, 0x2 ;  /* 0x00000003cc0cc211 */ /* 0x002fe200078010ff */
[----:B------:R1:W-:Y:S01]  /*af30*/  @!P2 ST.E.64 desc[UR50][R10.64], R86 ;  /* 0x000000560a00a985 */ /* 0x0003e2000c101b32 */
[----:B------:R-:W-:-:S02]  /*af40*/  ISETP.GE.AND P2, PT, R202, UR4, PT ;  /* 0x00000004ca007c0c */ /* 0x000fc4000bf46270 */
[CC--:B------:R-:W-:Y:S02]  /*af50*/  @!P5 LEA R4, P6, R205.reuse, R3.reuse, 0x2 ;  /* 0x00000003cd04d211 */ /* 0x0c0fe400078c10ff */
[-C--:B------:R-:W-:Y:S02]  /*af60*/  @!P4 LEA.HI.X R13, R204, R20.reuse, R158, 0x2, P0 ;  /* 0x00000014cc0dc211 */ /* 0x080fe400000f149e */
[----:B------:R-:W-:Y:S02]  /*af70*/  @!P5 LEA.HI.X R5, R205, R20, R159, 0x2, P6 ;  /* 0x00000014cd05d211 */ /* 0x000fe400030f149f */
[----:B------:R-:W-:Y:S02]  /*af80*/  ISETP.GE.AND P0, PT, R200, UR4, PT ;  /* 0x00000004c8007c0c */ /* 0x000fe4000bf06270 */
[----:B0-----:R-:W-:Y:S01]  /*af90*/  @!P3 LEA R14, P6, R203, R3, 0x2 ;  /* 0x00000003cb0eb211 */ /* 0x001fe200078c10ff */
[----:B------:R0:W-:Y:S01]  /*afa0*/  @!P5 ST.E.64 desc[UR50][R4.64], R90 ;  /* 0x0000005a0400d985 */ /* 0x0001e2000c101b32 */
[----:B------:R-:W-:-:S02]  /*afb0*/  ISETP.GE.AND P5, PT, R199, UR4, PT ;  /* 0x00000004c7007c0c */ /* 0x000fc4000bfa6270 */
[-C--:B------:R-:W-:Y:S01]  /*afc0*/  @!P3 LEA.HI.X R15, R203, R20.reuse, R157, 0x2, P6 ;  /* 0x00000014cb0fb211 */ /* 0x080fe200030f149d */
[----:B------:R4:W-:Y:S01]  /*afd0*/  @!P4 ST.E.64 desc[UR50][R12.64], R94 ;  /* 0x0000005e0c00c985 */ /* 0x0009e2000c101b32 */
[-C--:B--2---:R-:W-:Y:S02]  /*afe0*/  @!P2 LEA R6, P6, R202, R3.reuse, 0x2 ;  /* 0x00000003ca06a211 */ /* 0x084fe400078c10ff */
[----:B------:R-:W-:Y:S01]  /*aff0*/  ISETP.GE.AND P4, PT, R198, UR4, PT ;  /* 0x00000004c6007c0c */ /* 0x000fe2000bf86270 */
[----:B------:R2:W-:Y:S01]  /*b000*/  @!P3 ST.E.64 desc[UR50][R14.64], R98 ;  /* 0x000000620e00b985 */ /* 0x0005e2000c101b32 */
[-C--:B---3--:R-:W-:Y:S02]  /*b010*/  @!P1 LEA R8, P3, R201, R3.reuse, 0x2 ;  /* 0x00000003c9089211 */ /* 0x088fe400078610ff */
[----:B------:R-:W-:Y:S02]  /*b020*/  @!P2 LEA.HI.X R7, R202, R20, R156, 0x2, P6 ;  /* 0x00000014ca07a211 */ /* 0x000fe400030f149c */
[----:B-1----:R-:W-:-:S02]  /*b030*/  @!P0 LEA R10, P6, R200, R3, 0x2 ;  /* 0x00000003c80a8211 */ /* 0x002fc400078c10ff */
[-C--:B------:R-:W-:Y:S01]  /*b040*/  @!P1 LEA.HI.X R9, R201, R20.reuse, R155, 0x2, P3 ;  /* 0x00000014c9099211 */ /* 0x080fe200018f149b */
[----:B------:R1:W-:Y:S01]  /*b050*/  @!P2 ST.E.64 desc[UR50][R6.64], R102 ;  /* 0x000000660600a985 */ /* 0x0003e2000c101b32 */
[----:B------:R-:W-:Y:S02]  /*b060*/  ISETP.GE.AND P3, PT, R197, UR4, PT ;  /* 0x00000004c5007c0c */ /* 0x000fe4000bf66270 */
[----:B------:R-:W-:Y:S01]  /*b070*/  @!P0 LEA.HI.X R11, R200, R20, R154, 0x2, P6 ;  /* 0x00000014c80b8211 */ /* 0x000fe200030f149a */
[----:B------:R3:W-:Y:S01]  /*b080*/  @!P1 ST.E.64 desc[UR50][R8.64], R106 ;  /* 0x0000006a08009985 */ /* 0x0007e2000c101b32 */
[-C--:B0-----:R-:W-:Y:S02]  /*b090*/  @!P5 LEA R4, P1, R199, R3.reuse, 0x2 ;  /* 0x00000003c704d211 */ /* 0x081fe400078210ff */
[----:B----4-:R-:W-:Y:S01]  /*b0a0*/  @!P4 LEA R12, P2, R198, R3, 0x2 ;  /* 0x00000003c60cc211 */ /* 0x010fe200078410ff */
[----:B------:R-:W-:Y:S01]  /*b0b0*/  @!P0 ST.E.64 desc[UR50][R10.64], R110 ;  /* 0x0000006e0a008985 */ /* 0x000fe2000c101b32 */
[----:B------:R-:W-:-:S02]  /*b0c0*/  ISETP.GE.AND P0, PT, R196, UR4, PT ;  /* 0x00000004c4007c0c */ /* 0x000fc4000bf06270 */
[-C--:B------:R-:W-:Y:S02]  /*b0d0*/  @!P5 LEA.HI.X R5, R199, R20.reuse, R153, 0x2, P1 ;  /* 0x00000014c705d211 */ /* 0x080fe400008f1499 */
[----:B------:R-:W-:Y:S02]  /*b0e0*/  ISETP.GE.AND P1, PT, R195, UR4, PT ;  /* 0x00000004c3007c0c */ /* 0x000fe4000bf26270 */
[C---:B--2---:R-:W-:Y:S01]  /*b0f0*/  @!P3 LEA R14, P6, R197.reuse, R3, 0x2 ;  /* 0x00000003c50eb211 */ /* 0x044fe200078c10ff */
[----:B------:R0:W-:Y:S01]  /*b100*/  @!P5 ST.E.64 desc[UR50][R4.64], R114 ;  /* 0x000000720400d985 */ /* 0x0001e2000c101b32 */
[-C--:B------:R-:W-:Y:S02]  /*b110*/  @!P4 LEA.HI.X R13, R198, R20.reuse, R152, 0x2, P2 ;  /* 0x00000014c60dc211 */ /* 0x080fe400010f1498 */
[----:B------:R-:W-:Y:S02]  /*b120*/  @!P3 LEA.HI.X R15, R197, R20, R21, 0x2, P6 ;  /* 0x00000014c50fb211 */ /* 0x000fe400030f1415 */
[----:B------:R-:W-:Y:S01]  /*b130*/  ISETP.GE.AND P2, PT, R192, UR4, PT ;  /* 0x00000004c0007c0c */ /* 0x000fe2000bf46270 */
[----:B------:R2:W-:Y:S01]  /*b140*/  @!P4 ST.E.64 desc[UR50][R12.64], R118 ;  /* 0x000000760c00c985 */ /* 0x0005e2000c101b32 */
[----:B------:R-:W-:-:S02]  /*b150*/  ISETP.GE.AND P4, PT, R194, UR4, PT ;  /* 0x00000004c2007c0c */ /* 0x000fc4000bf86270 */
[CC--:B-1----:R-:W-:Y:S01]  /*b160*/  @!P0 LEA R6, P5, R196.reuse, R3.reuse, 0x2 ;  /* 0x00000003c4068211 */ /* 0x0c2fe200078a10ff */
[----:B------:R1:W-:Y:S01]  /*b170*/  @!P3 ST.E.64 desc[UR50][R14.64], R122 ;  /* 0x0000007a0e00b985 */ /* 0x0003e2000c101b32 */
[----:B------:R-:W-:Y:S02]  /*b180*/  ISETP.GE.AND P3, PT, R193, UR4, PT ;  /* 0x00000004c1007c0c */ /* 0x000fe4000bf66270 */
[----:B------:R-:W-:Y:S02]  /*b190*/  @!P0 LEA.HI.X R7, R196, R20, R229, 0x2, P5 ;  /* 0x00000014c4078211 */ /* 0x000fe400028f14e5 */
[----:B------:R-:W-:Y:S02]  /*b1a0*/  ISETP.GE.AND P5, PT, R187, UR4, PT ;  /* 0x00000004bb007c0c */ /* 0x000fe4000bfa6270 */
[-C--:B---3--:R-:W-:Y:S01]  /*b1b0*/  @!P1 LEA R8, P6, R195, R3.reuse, 0x2 ;  /* 0x00000003c3089211 */ /* 0x088fe200078c10ff */
[----:B------:R3:W-:Y:S02]  /*b1c0*/  @!P0 ST.E.64 desc[UR50][R6.64], R126 ;  /* 0x0000007e06008985 */ /* 0x0007e4000c101b32 */
[----:B0-----:R-:W-:-:S02]  /*b1d0*/  @!P4 LEA R4, P0, R194, R3, 0x2 ;  /* 0x00000003c204c211 */ /* 0x001fc400078010ff */
[-C--:B------:R-:W-:Y:S02]  /*b1e0*/  @!P1 LEA.HI.X R9, R195, R20.reuse, R228, 0x2, P6 ;  /* 0x00000014c3099211 */ /* 0x080fe400030f14e4 */
[-C--:B------:R-:W-:Y:S02]  /*b1f0*/  @!P3 LEA R10, P6, R193, R3.reuse, 0x2 ;  /* 0x00000003c10ab211 */ /* 0x080fe400078c10ff */
[-C--:B------:R-:W-:Y:S01]  /*b200*/  @!P4 LEA.HI.X R5, R194, R20.reuse, R227, 0x2, P0 ;  /* 0x00000014c205c211 */ /* 0x080fe200000f14e3 */
[----:B------:R3:W-:Y:S01]  /*b210*/  @!P1 ST.E.64 desc[UR50][R8.64], R130 ;  /* 0x0000008208009985 */ /* 0x0007e2000c101b32 */
[-C--:B--2---:R-:W-:Y:S02]  /*b220*/  @!P2 LEA R12, P1, R192, R3.reuse, 0x2 ;  /* 0x00000003c00ca211 */ /* 0x084fe400078210ff */
[----:B-1----:R-:W-:Y:S01]  /*b230*/  @!P5 LEA R14, P0, R187, R3, 0x2 ;  /* 0x00000003bb0ed211 */ /* 0x002fe200078010ff */
[----:B------:R3:W-:Y:S01]  /*b240*/  @!P4 ST.E.64 desc[UR50][R4.64], R134 ;  /* 0x000000860400c985 */ /* 0x0007e2000c101b32 */
[----:B------:R-:W-:-:S02]  /*b250*/  @!P3 LEA.HI.X R11, R193, R20, R226, 0x2, P6 ;  /* 0x00000014c10bb211 */ /* 0x000fc400030f14e2 */
[-C--:B------:R-:W-:Y:S02]  /*b260*/  @!P2 LEA.HI.X R13, R192, R20.reuse, R225, 0x2, P1 ;  /* 0x00000014c00da211 */ /* 0x080fe400008f14e1 */
[----:B------:R-:W-:Y:S01]  /*b270*/  @!P5 LEA.HI.X R15, R187, R20, R224, 0x2, P0 ;  /* 0x00000014bb0fd211 */ /* 0x000fe200000f14e0 */
[----:B------:R3:W-:Y:S01]  /*b280*/  @!P3 ST.E.64 desc[UR50][R10.64], R138 ;  /* 0x0000008a0a00b985 */ /* 0x0007e2000c101b32 */
[----:B------:R-:W-:-:S03]  /*b290*/  ISETP.GE.AND P0, PT, R186, UR4, PT ;  /* 0x00000004ba007c0c */ /* 0x000fc6000bf06270 */
[----:B------:R3:W-:Y:S04]  /*b2a0*/  @!P2 ST.E.64 desc[UR50][R12.64], R142 ;  /* 0x0000008e0c00a985 */ /* 0x0007e8000c101b32 */
[----:B------:R3:W-:Y:S06]  /*b2b0*/  @!P5 ST.E.64 desc[UR50][R14.64], R146 ;  /* 0x000000920e00d985 */ /* 0x0007ec000c101b32 */
[----:B------:R-:W-:Y:S05]  /*b2c0*/  @P0 BRA `(.L_x_3598) ;  /* 0x0000001000200947 */ /* 0x000fea0003800000 */
[----:B---3--:R-:W-:-:S04]  /*b2d0*/  LEA R4, P0, R186, R3, 0x2 ;  /* 0x00000003ba047211 */ /* 0x008fc800078010ff */
[----:B------:R-:W-:-:S05]  /*b2e0*/  LEA.HI.X R5, R186, R20, R223, 0x2, P0 ;  /* 0x00000014ba057211 */ /* 0x000fca00000f14df */
[----:B------:R0:W-:Y:S01]  /*b2f0*/  ST.E.64 desc[UR50][R4.64], R150 ;  /* 0x0000009604007985 */ /* 0x0001e2000c101b32 */
[----:B------:R-:W-:Y:S05]  /*b300*/  BRA `(.L_x_3598) ;  /* 0x0000001000107947 */ /* 0x000fea0003800000 */
.L_x_3592:
[----:B------:R-:W-:Y:S02]  /*b310*/  ULDC.64 UR8, c[0x0][0xc00] ;  /* 0x0003000000087ab9 */ /* 0x000fe40000000a00 */
[----:B------:R-:W-:-:S04]  /*b320*/  UISETP.NE.U32.AND UP0, UPT, UR8, URZ, UPT ;  /* 0x0000003f0800728c */ /* 0x000fc8000bf05070 */
        /* <DEDUP_REMOVED lines=9> */
[----:B------:R-:W-:Y:S01]  /*b3c0*/  UISETP.NE.AND.EX UP1, UPT, UR9, URZ, UPT, UP1 ;  /* 0x0000003f0900728c */ /* 0x000fe2000bf25310 */
[----:B------:R-:W-:Y:S02]  /*b3d0*/  ULDC UR4, c[0x0][0xa88] ;  /* 0x0002a20000047ab9 */ /* 0x000fe40000000800 */
[----:B------:R-:W-:-:S03]  /*b3e0*/  IMAD.U32 R0, RZ, RZ, UR4 ;  /* 0x00000004ff007e24 */ /* 0x000fc6000f8e00ff */
[----:B------:R-:W-:-:S05]  /*b3f0*/  PLOP3.LUT P2, PT, PT, PT, UP1, 0x80, 0x0 ;  /* 0x000000000000781c */ /* 0x000fca0003f4f018 */
[----:B------:R-:W-:-:S04]  /*b400*/  @UP1 ULEA UR8, UP2, UR40, UR8, 0x2 ;  /* 0x0000000828081291 */ /* 0x000fc8000f84103f */
[----:B------:R-:W-:Y:S02]  /*b410*/  @UP1 ULEA.HI.X UR9, UR40, UR9, UR41, 0x2, UP2 ;  /* 0x0000000928091291 */ /* 0x000fe400090f1429 */
[----:B------:R-:W-:-:S04]  /*b420*/  IMAD.U32 R6, RZ, RZ, UR8 ;  /* 0x00000008ff067e24 */ /* 0x000fc8000f8e00ff */
[----:B------:R-:W-:-:S05]  /*b430*/  IMAD.U32 R7, RZ, RZ, UR9 ;  /* 0x00000009ff077e24 */ /* 0x000fca000f8e00ff */
[----:B------:R1:W5:Y:S01]  /*b440*/  @P2 LDG.E R0, desc[UR50][R6.64] ;  /* 0x0000003206002981 */ /* 0x000362000c1e1900 */
[----:B------:R-:W-:Y:S01]  /*b450*/  UMOV UR4, URZ ;  /* 0x0000003f00047c82 */ /* 0x000fe20008000000 */
[----:B------:R-:W-:Y:S01]  /*b460*/  UISETP.NE.AND UP1, UPT, UR45, URZ, UPT ;  /* 0x0000003f2d00728c */ /* 0x000fe2000bf25270 */
[----:B------:R-:W3:Y:S10]  /*b470*/  S2R R3, SR_TID.X ;  /* 0x0000000000037919 */ /* 0x000ef40000002100 */
[----:B------:R-:W-:Y:S01]  /*b480*/  @!UP1 ULDC UR45, c[0x0][0xad4] ;  /* 0x0002b500002d9ab9 */ /* 0x000fe20000000800 */
[----:B--2---:R-:W-:Y:S01]  /*b490*/  @P1 R2UR UR4, R8 ;  /* 0x00000000080412ca */ /* 0x004fe200000e0000 */
[----:B---3--:R-:W-:-:S05]  /*b4a0*/  VIADD R8, R3, 0xffffff80 ;  /* 0xffffff8003087836 */ /* 0x008fca0000000000 */
[----:B------:R-:W-:-:S07]  /*b4b0*/  ISETP.GT.AND P0, PT, R8, 0x3f, PT ;  /* 0x0000003f0800780c */ /* 0x000fce0003f04270 */
[----:B------:R-:W-:Y:S01]  /*b4c0*/  USHF.R.S32.HI UR19, URZ, 0x1f, UR4 ;  /* 0x0000001f3f137899 */ /* 0x000fe20008011404 */
[----:B-1----:R-:W-:Y:S11]  /*b4d0*/  @P2 BRA `(.L_x_3601) ;  /* 0x0000000000102947 */ /* 0x002ff60003800000 */
[----:B------:R-:W-:Y:S05]  /*b4e0*/  @!P1 BRA `(.L_x_3601) ;  /* 0x00000000000c9947 */ /* 0x000fea0003800000 */
[----:B------:R-:W2:Y:S04]  /*b4f0*/  LDG.E R3, desc[UR50][R4.64] ;  /* 0x0000003204037981 */ /* 0x000ea8000c1e1900 */
[----:B-----5:R-:W2:Y:S02]  /*b500*/  LDG.E R0, desc[UR50][R4.64+0x4] ;  /* 0x0000043204007981 */ /* 0x020ea4000c1e1900 */
[----:B--2---:R-:W-:-:S07]  /*b510*/  IMAD.IADD R0, R0, 0x1, -R3 ;  /* 0x0000000100007824 */ /* 0x004fce00078e0a03 */
.L_x_3601:
[----:B------:R-:W-:Y:S01]  /*b520*/  USEL UR40, UR40, URZ, !UP0 ;  /* 0x0000003f28287287 */ /* 0x000fe2000c000000 */
[----:B------:R-:W-:Y:S01]  /*b530*/  BSSY B1, `(.L_x_3602) ;  /* 0x0000039000017945 */ /* 0x000fe20003800000 */
[----:B------:R-:W-:-:S03]  /*b540*/  USEL UR41, UR41, URZ, !UP0 ;  /* 0x0000003f29297287 */ /* 0x000fc6000c000000 */
[----:B------:R-:W-:Y:S09]  /*b550*/  @P0 BRA `(.L_x_3603) ;  /* 0x0000000000d80947 */ /* 0x000ff20003800000 */
[----:B------:R-:W1:Y:S01]  /*b560*/  S2R R3, SR_TID.X ;  /* 0x0000000000037919 */ /* 0x000e620000002100 */
[----:B------:R-:W2:Y:S01]  /*b570*/  LDC R9, c[0x0][0xbe8] ;  /* 0x0002fa00ff097b82 */ /* 0x000ea20000000800 */
[----:B------:R-:W-:-:S04]  /*b580*/  IMAD.U32 R4, RZ, RZ, UR43 ;  /* 0x0000002bff047e24 */ /* 0x000fc8000f8e00ff */
[----:B-1----:R-:W-:Y:S02]  /*b590*/  IMAD R3, R4, 0x40, R3 ;  /* 0x0000004004037824 */ /* 0x002fe400078e0203 */
[----:B--2--5:R-:W-:Y:S02]  /*b5a0*/  IMAD R4, R0, R9, RZ ;  /* 0x0000000900047224 */ /* 0x024fe400078e02ff */
[----:B------:R-:W-:-:S05]  /*b5b0*/  VIADD R6, R3, 0xffffff80 ;  /* 0xffffff8003067836 */ /* 0x000fca0000000000 */
[----:B------:R-:W-:-:S13]  /*b5c0*/  ISETP.GE.AND P0, PT, R6, R4, PT ;  /* 0x000000040600720c */ /* 0x000fda0003f06270 */
[----:B------:R-:W-:Y:S05]  /*b5d0*/  @P0 BRA `(.L_x_3603) ;  /* 0x0000000000b80947 */ /* 0x000fea0003800000 */
[----:B------:R-:W-:Y:S01]  /*b5e0*/  ISETP.NE.AND P0, PT, R9, 0x1, PT ;  /* 0x000000010900780c */ /* 0x000fe20003f05270 */
[----:B------:R-:W-:Y:S01]  /*b5f0*/  UISETP.GT.AND UP0, UPT, UR45, 0x1, UPT ;  /* 0x000000012d00788c */ /* 0x000fe2000bf04270 */
[----:B------:R-:W-:-:S03]  /*b600*/  UMOV UR17, 0x9b8 ;  /* 0x000009b800117882 */ /* 0x000fc60000000000 */
[----:B------:R-:W-:Y:S02]  /*b610*/  USEL UR17, UR17, 0x978, UP0 ;  /* 0x0000097811117887 */ /* 0x000fe40008000000 */
[----:B------:R-:W-:-:S06]  /*b620*/  USEL UR16, UR44, URZ, UP0 ;  /* 0x0000003f2c107287 */ /* 0x000fcc0008000000 */
[----:B------:R-:W1:Y:S04]  /*b630*/  @P0 LDC R3, c[0x0][0xbec] ;  /* 0x0002fb00ff030b82 */ /* 0x000e680000000800 */
[----:B------:R-:W-:Y:S01]  /*b640*/  ULDC.64 UR8, c[0x0][UR17+0x218] ;  /* 0x0000860011087abb */ /* 0x000fe20008000a00 */
[----:B------:R-:W-:Y:S01]  /*b650*/  ULDC.64 UR12, c[0x0][UR17+0x220] ;  /* 0x00008800110c7abb */ /* 0x000fe20008000a00 */
[----:B------:R-:W-:Y:S01]  /*b660*/  ULDC.64 UR14, c[0x0][UR17+0x228] ;  /* 0x00008a00110e7abb */ /* 0x000fe20008000a00 */
[----:B------:R-:W-:Y:S01]  /*b670*/  UIMAD.WIDE.U32 UR10, UR8, UR42, URZ ;  /* 0x0000002a080a72a5 */ /* 0x000fe2000f8e003f */
[----:B------:R-:W2:Y:S01]  /*b680*/  @P0 LDC R5, c[0x0][0xbf0] ;  /* 0x0002fc00ff050b82 */ /* 0x000ea20000000800 */
[----:B------:R-:W-:Y:S02]  /*b690*/  UIMAD UR18, UR9, UR42, URZ ;  /* 0x0000002a091272a4 */ /* 0x000fe4000f8e023f */
[----:B------:R-:W-:-:S02]  /*b6a0*/  UIMAD UR13, UR13, UR40, URZ ;  /* 0x000000280d0d72a4 */ /* 0x000fc4000f8e023f */
[----:B------:R-:W-:Y:S02]  /*b6b0*/  UIMAD.WIDE.U32 UR20, UR14, UR16, URZ ;  /* 0x000000100e1472a5 */ /* 0x000fe4000f8e003f */
[----:B------:R-:W-:Y:S02]  /*b6c0*/  UIMAD.WIDE.U32 UR8, UR12, UR40, URZ ;  /* 0x000000280c0872a5 */ /* 0x000fe4000f8e003f */
[----:B------:R-:W-:Y:S02]  /*b6d0*/  UIMAD UR14, UR15, UR16, URZ ;  /* 0x000000100f0e72a4 */ /* 0x000fe4000f8e023f */
[----:B------:R-:W-:Y:S02]  /*b6e0*/  UIMAD UR13, UR12, UR41, UR13 ;  /* 0x000000290c0d72a4 */ /* 0x000fe4000f8e020d */
[----:B------:R-:W-:Y:S02]  /*b6f0*/  UIADD3 UR10, UP1, UP2, UR8, UR10, UR4 ;  /* 0x0000000a080a7290 */ /* 0x000fe4000fa3e004 */
[----:B------:R-:W-:Y:S01]  /*b700*/  UIADD3 UR14, UR21, UR14, URZ ;  /* 0x0000000e150e7290 */ /* 0x000fe2000fffe03f */
[----:B-1----:R-:W-:Y:S01]  /*b710*/  @P0 IMAD.HI.U32 R4, R6, R3, RZ ;  /* 0x0000000306040227 */ /* 0x002fe200078e00ff */
[----:B------:R-:W-:-:S02]  /*b720*/  UIADD3 UR18, UR11, UR18, URZ ;  /* 0x000000120b127290 */ /* 0x000fc4000fffe03f */
[----:B------:R-:W-:Y:S01]  /*b730*/  UIADD3 UR13, UR9, UR13, URZ ;  /* 0x0000000d090d7290 */ /* 0x000fe2000fffe03f */
[----:B------:R-:W-:Y:S02]  /*b740*/  IMAD.MOV.U32 R3, RZ, RZ, R6 ;  /* 0x000000ffff037224 */ /* 0x000fe400078e0006 */
[----:B------:R-:W-:Y:S01]  /*b750*/  IMAD.U32 R10, RZ, RZ, UR14 ;  /* 0x0000000eff0a7e24 */ /* 0x000fe2000f8e00ff */
[----:B------:R-:W-:Y:S01]  /*b760*/  ULDC.64 UR8, c[0x0][UR17+0x210] ;  /* 0x0000840011087abb */ /* 0x000fe20008000a00 */
[----:B--2---:R-:W-:Y:S01]  /*b770*/  @P0 SHF.R.U32.HI R3, RZ, R5, R4 ;  /* 0x00000005ff030219 */ /* 0x004fe20000011604 */
[----:B------:R-:W-:Y:S02]  /*b780*/  IMAD.U32 R4, RZ, RZ, UR20 ;  /* 0x00000014ff047e24 */ /* 0x000fe4000f8e00ff */
[----:B------:R-:W-:Y:S01]  /*b790*/  IMAD.U32 R5, RZ, RZ, UR21 ;  /* 0x00000015ff057e24 */ /* 0x000fe2000f8e00ff */
[--C-:B------:R-:W-:Y:S01]  /*b7a0*/  SHF.R.S32.HI R5, RZ, 0x1f, R3.reuse ;  /* 0x0000001fff057819 */ /* 0x100fe20000011403 */
[----:B------:R-:W-:Y:S01]  /*b7b0*/  IMAD.MOV R7, RZ, RZ, -R3 ;  /* 0x000000ffff077224 */ /* 0x000fe200078e0a03 */
[----:B------:R-:W-:Y:S01]  /*b7c0*/  IADD3 R4, P0, P1, R3, UR10, R4 ;  /* 0x0000000a03047c10 */ /* 0x000fe2000f91e004 */
[----:B------:R-:W-:-:S02]  /*b7d0*/  UIADD3.X UR10, UR13, UR18, UR19, UP1, UP2 ;  /* 0x000000120d0a7290 */ /* 0x000fc40008fe4413 */
[----:B------:R-:W-:-:S04]  /*b7e0*/  IMAD R7, R9, R7, R6 ;  /* 0x0000000709077224 */ /* 0x000fc800078e0206 */
[----:B------:R-:W-:Y:S01]  /*b7f0*/  IADD3.X R5, R5, UR10, R10, P0, P1 ;  /* 0x0000000a05057c10 */ /* 0x000fe200087e240a */
[C---:B------:R-:W-:Y:S01]  /*b800*/  IMAD R6, R7.reuse, UR9, RZ ;  /* 0x0000000907067c24 */ /* 0x040fe2000f8e02ff */
[----:B------:R-:W-:Y:S01]  /*b810*/  SHF.R.S32.HI R3, RZ, 0x1f, R7 ;  /* 0x0000001fff037819 */ /* 0x000fe20000011407 */
[----:B------:R-:W-:Y:S01]  /*b820*/  ULDC.64 UR10, c[0x0][0xba8] ;  /* 0x0002ea00000a7ab9 */ /* 0x000fe20000000a00 */
[----:B------:R-:W-:Y:S01]  /*b830*/  @!UP0 ULDC UR10, c[0x0][0xb50] ;  /* 0x0002d400000a8ab9 */ /* 0x000fe20000000800 */
[----:B------:R-:W-:Y:S01]  /*b840*/  IMAD.WIDE.U32 R4, R7, UR8, R4 ;  /* 0x0000000807047c25 */ /* 0x000fe2000f8e0004 */
[----:B------:R-:W-:-:S03]  /*b850*/  @!UP0 ULDC UR11, c[0x0][0xb54] ;  /* 0x0002d500000b8ab9 */ /* 0x000fc60000000800 */
[----:B------:R-:W-:Y:S01]  /*b860*/  IMAD R3, R3, UR8, R6 ;  /* 0x0000000803037c24 */ /* 0x000fe2000f8e0206 */
[----:B------:R-:W-:-:S03]  /*b870*/  LEA R6, P0, R4, UR10, 0x2 ;  /* 0x0000000a04067c11 */ /* 0x000fc6000f8010ff */
[----:B------:R-:W-:-:S05]  /*b880*/  IMAD.IADD R3, R5, 0x1, R3 ;  /* 0x0000000105037824 */ /* 0x000fca00078e0203 */
[----:B------:R-:W-:Y:S01]  /*b890*/  LEA.HI.X R7, R4, UR11, R3, 0x2, P0 ;  /* 0x0000000b04077c11 */ /* 0x000fe200080f1403 */
[----:B------:R-:W-:-:S05]  /*b8a0*/  IMAD.MOV.U32 R3, RZ, RZ, -0x800000 ;  /* 0xff800000ff037424 */ /* 0x000fca00078e00ff */
[----:B------:R1:W-:Y:S02]  /*b8b0*/  STG.E desc[UR50][R6.64], R3 ;  /* 0x0000000306007986 */ /* 0x0003e4000c101932 */
.L_x_3603:
[----:B------:R-:W-:Y:S05]  /*b8c0*/  BSYNC B1 ;  /* 0x0000000000017941 */ /* 0x000fea0003800000 */
.L_x_3602:
[----:B------:R-:W-:-:S06]  /*b8d0*/  UISETP.GT.AND UP0, UPT, UR45, 0x1, UPT ;  /* 0x000000012d00788c */ /* 0x000fcc000bf04270 */
[----:B------:R-:W-:-:S13]  /*b8e0*/  PLOP3.LUT P0, PT, PT, PT, UP0, 0x80, 0x0 ;  /* 0x000000000000781c */ /* 0x000fda0003f0f008 */
[----:B------:R-:W-:Y:S05]  /*b8f0*/  @P0 BRA `(.L_x_3598) ;  /* 0x0000000800940947 */ /* 0x000fea0003800000 */
[----:B------:R-:W2:Y:S01]  /*b900*/  LDC R11, c[0x0][0xbe8] ;  /* 0x0002fa00ff0b7b82 */ /* 0x000ea20000000800 */
[----:B-1----:R-:W-:Y:S01]  /*b910*/  SHF.R.S32.HI R3, RZ, 0x1f, R8 ;  /* 0x0000001fff037819 */ /* 0x002fe20000011408 */
[----:B------:R-:W-:Y:S01]  /*b920*/  ULDC.64 UR12, c[0x0][0xaa0] ;  /* 0x0002a800000c7ab9 */ /* 0x000fe20000000a00 */
[----:B------:R-:W-:Y:S01]  /*b930*/  IMAD.U32 R6, RZ, RZ, UR43 ;  /* 0x0000002bff067e24 */ /* 0x000fe2000f8e00ff */
[----:B------:R-:W-:Y:S01]  /*b940*/  UIMAD UR10, UR19, UR12, URZ ;  /* 0x0000000c130a72a4 */ /* 0x000fe2000f8e023f */
[----:B------:R-:W-:Y:S01]  /*b950*/  LEA.HI R3, R3, R8, RZ, 0x3 ;  /* 0x0000000803037211 */ /* 0x000fe200078f18ff */
[----:B------:R-:W-:Y:S01]  /*b960*/  UIMAD.WIDE.U32 UR8, UR4, UR12, URZ ;  /* 0x0000000c040872a5 */ /* 0x000fe2000f8e003f */
[----:B------:R-:W-:Y:S01]  /*b970*/  VIADD R33, R2, 0xc0 ;  /* 0x000000c002217836 */ /* 0x000fe20000000000 */
[----:B------:R-:W-:Y:S01]  /*b980*/  UIMAD UR10, UR4, UR13, UR10 ;  /* 0x0000000d040a72a4 */ /* 0x000fe2000f8e020a */
[----:B------:R-:W-:Y:S01]  /*b990*/  LOP3.LUT R5, R3, 0xfffffff8, RZ, 0xc0, !PT ;  /* 0xfffffff803057812 */ /* 0x000fe200078ec0ff */
[----:B------:R-:W-:Y:S01]  /*b9a0*/  ULDC UR12, c[0x0][0xac8] ;  /* 0x0002b200000c7ab9 */ /* 0x000fe20000000800 */
[----:B------:R-:W-:Y:S01]  /*b9b0*/  SHF.R.S32.HI R13, RZ, 0x3, R3 ;  /* 0x00000003ff0d7819 */ /* 0x000fe20000011403 */
[----:B------:R-:W-:Y:S01]  /*b9c0*/  UIADD3 UR9, UR9, UR10, URZ ;  /* 0x0000000a09097290 */ /* 0x000fe2000fffe03f */
[----:B------:R-:W-:Y:S01]  /*b9d0*/  ISETP.GE.AND P1, PT, R185, UR12, PT ;  /* 0x0000000cb9007c0c */ /* 0x000fe2000bf26270 */
[----:B------:R-:W-:Y:S01]  /*b9e0*/  IMAD.IADD R8, R8, 0x1, -R5 ;  /* 0x0000000108087824 */ /* 0x000fe200078e0a05 */
[----:B------:R-:W-:Y:S01]  /*b9f0*/  ULDC.64 UR10, c[0x0][0xae8] ;  /* 0x0002ba00000a7ab9 */ /* 0x000fe20000000a00 */
[----:B------:R-:W-:Y:S01]  /*ba00*/  ISETP.GE.AND P2, PT, R2, UR12, PT ;  /* 0x0000000c02007c0c */ /* 0x000fe2000bf46270 */
[----:B------:R-:W-:Y:S01]  /*ba10*/  UIMAD.WIDE.U32 UR8, UR42, UR10, UR8 ;  /* 0x0000000a2a0872a5 */ /* 0x000fe2000f8e0008 */
[----:B------:R-:W-:Y:S01]  /*ba20*/  IMAD R3, R8, 0x20, R13 ;  /* 0x0000002008037824 */ /* 0x000fe200078e020d */
[----:B------:R-:W-:Y:S01]  /*ba30*/  BSSY B1, `(.L_x_3604) ;  /* 0x000006d000017945 */ /* 0x000fe20003800000 */
[----:B------:R-:W-:Y:S01]  /*ba40*/  VIADD R27, R2, 0x100 ;  /* 0x00000100021b7836 */ /* 0x000fe20000000000 */
[----:B------:R-:W-:Y:S01]  /*ba50*/  UIMAD UR9, UR42, UR11, UR9 ;  /* 0x0000000b2a0972a4 */ /* 0x000fe2000f8e0209 */
[----:B------:R-:W-:Y:S01]  /*ba60*/  IMAD R9, R6, 0x40, R3 ;  /* 0x0000004006097824 */ /* 0x000fe200078e0203 */
[----:B------:R-:W-:Y:S01]  /*ba70*/  SEL R3, RZ, 0xffffffff, P1 ;  /* 0xffffffffff037807 */ /* 0x000fe20000800000 */
[----:B------:R-:W-:Y:S01]  /*ba80*/  ULDC.64 UR10, c[0x0][0xaf0] ;  /* 0x0002bc00000a7ab9 */ /* 0x000fe20000000a00 */
[----:B--2---:R-:W-:Y:S01]  /*ba90*/  ISETP.NE.AND P0, PT, R11, 0x1, PT ;  /* 0x000000010b00780c */ /* 0x004fe20003f05270 */
[----:B------:R-:W-:Y:S01]  /*baa0*/  UIMAD UR41, UR41, UR10, URZ ;  /* 0x0000000a292972a4 */ /* 0x000fe2000f8e023f */
[----:B------:R-:W-:Y:S01]  /*bab0*/  ISETP.GE.AND P1, PT, R184, UR12, PT ;  /* 0x0000000cb8007c0c */ /* 0x000fe2000bf26270 */
[----:B------:R-:W-:Y:S01]  /*bac0*/  IMAD.SHL.U32 R15, R3, 0x2, RZ ;  /* 0x00000002030f7824 */ /* 0x000fe200078e00ff */
[----:B------:R-:W-:Y:S01]  /*bad0*/  SEL R6, RZ, 0x1, P2 ;  /* 0x00000001ff067807 */ /* 0x000fe20001000000 */
[----:B------:R-:W-:Y:S01]  /*bae0*/  UIMAD UR4, UR40, UR11, UR41 ;  /* 0x0000000b280472a4 */ /* 0x000fe2000f8e0229 */
[----:B------:R-:W-:Y:S01]  /*baf0*/  SEL R7, RZ, 0xffffffff, P1 ;  /* 0xffffffffff077807 */ /* 0x000fe20000800000 */
[----:B------:R-:W-:Y:S01]  /*bb00*/  UIMAD.WIDE.U32 UR40, UR40, UR10, UR8 ;  /* 0x0000000a282872a5 */ /* 0x000fe2000f8e0008 */
[----:B------:R-:W-:Y:S01]  /*bb10*/  IMAD.MOV.U32 R3, RZ, RZ, R9 ;  /* 0x000000ffff037224 */ /* 0x000fe200078e0009 */
[----:B------:R-:W-:Y:S01]  /*bb20*/  LOP3.LUT R6, R15, 0x2, R6, 0xe2, !PT ;  /* 0x000000020f067812 */ /* 0x000fe200078ee206 */
[----:B------:R-:W-:Y:S01]  /*bb30*/  ULDC.64 UR8, c[0x0][0xae0] ;  /* 0x0002b80000087ab9 */ /* 0x000fe20000000a00 */
[----:B------:R-:W-:Y:S01]  /*bb40*/  IMAD.SHL.U32 R7, R7, 0x4, RZ ;  /* 0x0000000407077824 */ /* 0x000fe200078e00ff */
[----:B------:R-:W-:Y:S01]  /*bb50*/  UIADD3 UR4, UR41, UR4, URZ ;  /* 0x0000000429047290 */ /* 0x000fe2000fffe03f */
[----:B------:R-:W1:Y:S01]  /*bb60*/  @P0 LDC R4, c[0x0][0xbec] ;  /* 0x0002fb00ff040b82 */ /* 0x000e620000000800 */
[C---:B------:R-:W-:Y:S01]  /*bb70*/  VIADD R37, R2.reuse, 0x140 ;  /* 0x0000014002257836 */ /* 0x040fe20000000000 */
[----:B------:R-:W-:Y:S01]  /*bb80*/  SHF.R.S32.HI R35, RZ, 0x1f, R184 ;  /* 0x0000001fff237819 */ /* 0x000fe200000114b8 */
[----:B------:R-:W-:Y:S01]  /*bb90*/  VIADD R29, R2, 0x180 ;  /* 0x00000180021d7836 */ /* 0x000fe20000000000 */
[----:B------:R-:W-:Y:S01]  /*bba0*/  LOP3.LUT R10, R7, 0x4, R6, 0xe2, !PT ;  /* 0x00000004070a7812 */ /* 0x000fe200078ee206 */
[----:B------:R-:W-:Y:S01]  /*bbb0*/  IMAD.U32 R26, RZ, RZ, UR43 ;  /* 0x0000002bff1a7e24 */ /* 0x000fe2000f8e00ff */
[----:B------:R-:W-:Y:S01]  /*bbc0*/  SHF.R.S32.HI R28, RZ, 0x1f, R27 ;  /* 0x0000001fff1c7819 */ /* 0x000fe2000001141b */
[----:B-----5:R-:W-:Y:S01]  /*bbd0*/  IMAD R25, R0, R11, RZ ;  /* 0x0000000b00197224 */ /* 0x020fe200078e02ff */
[----:B------:R-:W2:Y:S01]  /*bbe0*/  @P0 LDC R5, c[0x0][0xbf0] ;  /* 0x0002fc00ff050b82 */ /* 0x000ea20000000800 */
[----:B------:R-:W-:Y:S01]  /*bbf0*/  IMAD R26, R26, 0x40, R13 ;  /* 0x000000401a1a7824 */ /* 0x000fe200078e020d */
[----:B------:R-:W-:Y:S01]  /*bc00*/  SHF.R.S32.HI R30, RZ, 0x1f, R29 ;  /* 0x0000001fff1e7819 */ /* 0x000fe2000001141d */
[----:B------:R-:W-:Y:S01]  /*bc10*/  VIADD R31, R2, 0x1c0 ;  /* 0x000001c0021f7836 */ /* 0x000fe20000000000 */
[----:B------:R-:W-:-:S02]  /*bc20*/  SHF.R.S32.HI R32, RZ, 0x1f, R33 ;  /* 0x0000001fff207819 */ /* 0x000fc40000011421 */
[----:B------:R-:W-:Y:S02]  /*bc30*/  SHF.R.S32.HI R36, RZ, 0x1f, R37 ;  /* 0x0000001fff247819 */ /* 0x000fe40000011425 */
[----:B------:R-:W-:Y:S02]  /*bc40*/  ISETP.GE.AND P1, PT, R31, UR12, PT ;  /* 0x0000000c1f007c0c */ /* 0x000fe4000bf26270 */
[----:B------:R-:W-:Y:S02]  /*bc50*/  SHF.R.S32.HI R34, RZ, 0x1f, R31 ;  /* 0x0000001fff227819 */ /* 0x000fe4000001141f */
[----:B------:R-:W-:Y:S02]  /*bc60*/  SEL R0, RZ, 0x80, P1 ;  /* 0x00000080ff007807 */ /* 0x000fe40000800000 */
[----:B------:R-:W-:Y:S01]  /*bc70*/  SHF.R.S32.HI R38, RZ, 0x1f, R185 ;  /* 0x0000001fff267819 */ /* 0x000fe200000114b9 */
[----:B-1----:R-:W-:-:S05]  /*bc80*/  @P0 IMAD.HI.U32 R4, R9, R4, RZ ;  /* 0x0000000409040227 */ /* 0x002fca00078e00ff */
[----:B--2---:R-:W-:Y:S01]  /*bc90*/  @P0 SHF.R.U32.HI R3, RZ, R5, R4 ;  /* 0x00000005ff030219 */ /* 0x004fe20000011604 */
[----:B------:R-:W-:Y:S01]  /*bca0*/  IMAD.U32 R5, RZ, RZ, UR41 ;  /* 0x00000029ff057e24 */ /* 0x000fe2000f8e00ff */
[----:B------:R-:W-:Y:S01]  /*bcb0*/  ISETP.GE.AND P0, PT, R33, UR12, PT ;  /* 0x0000000c21007c0c */ /* 0x000fe2000bf06270 */
[----:B------:R-:W-:Y:S01]  /*bcc0*/  IMAD.U32 R4, RZ, RZ, UR40 ;  /* 0x00000028ff047e24 */ /* 0x000fe2000f8e00ff */
[--C-:B------:R-:W-:Y:S01]  /*bcd0*/  SHF.R.S32.HI R6, RZ, 0x1f, R3.reuse ;  /* 0x0000001fff067819 */ /* 0x100fe20000011403 */
[----:B------:R-:W-:Y:S01]  /*bce0*/  IMAD.U32 R5, RZ, RZ, UR4 ;  /* 0x00000004ff057e24 */ /* 0x000fe2000f8e00ff */
[----:B------:R-:W-:Y:S01]  /*bcf0*/  SEL R7, RZ, 0xffffffff, P0 ;  /* 0xffffffffff077807 */ /* 0x000fe20000000000 */
[----:B------:R-:W-:Y:S01]  /*bd00*/  IMAD.MOV R8, RZ, RZ, -R3 ;  /* 0x000000ffff087224 */ /* 0x000fe200078e0a03 */
[----:B------:R-:W-:Y:S01]  /*bd10*/  ISETP.GE.AND P0, PT, R27, UR12, PT ;  /* 0x0000000c1b007c0c */ /* 0x000fe2000bf06270 */
[----:B------:R-:W-:Y:S02]  /*bd20*/  IMAD R6, R6, UR8, RZ ;  /* 0x0000000806067c24 */ /* 0x000fe4000f8e02ff */
[----:B------:R-:W-:Y:S01]  /*bd30*/  IMAD.SHL.U32 R15, R7, 0x8, RZ ;  /* 0x00000008070f7824 */ /* 0x000fe200078e00ff */
[----:B------:R-:W-:Y:S01]  /*bd40*/  SEL R12, RZ, 0xffffffff, P0 ;  /* 0xffffffffff0c7807 */ /* 0x000fe20000000000 */
[----:B------:R-:W-:Y:S01]  /*bd50*/  IMAD R7, R3, UR9, R6 ;  /* 0x0000000903077c24 */ /* 0x000fe2000f8e0206 */
[----:B------:R-:W-:Y:S01]  /*bd60*/  ISETP.GE.AND P0, PT, R37, UR12, PT ;  /* 0x0000000c25007c0c */ /* 0x000fe2000bf06270 */
[----:B------:R-:W-:Y:S01]  /*bd70*/  IMAD.WIDE.U32 R4, R3, UR8, R4 ;  /* 0x0000000803047c25 */ /* 0x000fe2000f8e0004 */
[----:B------:R-:W-:Y:S01]  /*bd80*/  LOP3.LUT R10, R15, 0x8, R10, 0xe2, !PT ;  /* 0x000000080f0a7812 */ /* 0x000fe200078ee20a */
[----:B------:R-:W-:-:S02]  /*bd90*/  ULDC.64 UR8, c[0x0][0xad8] ;  /* 0x0002b60000087ab9 */ /* 0x000fc40000000a00 */
[----:B------:R-:W-:Y:S02]  /*bda0*/  IMAD R3, R11, R8, R9 ;  /* 0x000000080b037224 */ /* 0x000fe400078e0209 */
[----:B------:R-:W-:Y:S02]  /*bdb0*/  IMAD.SHL.U32 R9, R12, 0x10, RZ ;  /* 0x000000100c097824 */ /* 0x000fe400078e00ff */
[----:B------:R-:W-:Y:S01]  /*bdc0*/  IMAD.IADD R5, R5, 0x1, R7 ;  /* 0x0000000105057824 */ /* 0x000fe200078e0207 */
[----:B------:R-:W-:Y:S02]  /*bdd0*/  SHF.R.S32.HI R6, RZ, 0x1f, R3 ;  /* 0x0000001fff067819 */ /* 0x000fe40000011403 */
[----:B------:R-:W-:Y:S01]  /*bde0*/  SEL R7, RZ, 0xffffffff, P0 ;  /* 0xffffffffff077807 */ /* 0x000fe20000000000 */
[----:B------:R-:W-:Y:S01]  /*bdf0*/  IMAD.WIDE.U32 R4, R3, UR8, R4 ;  /* 0x0000000803047c25 */ /* 0x000fe2000f8e0004 */
[----:B------:R-:W-:Y:S02]  /*be00*/  LOP3.LUT R10, R9, 0x10, R10, 0xe2, !PT ;  /* 0x00000010090a7812 */ /* 0x000fe400078ee20a */
[----:B------:R-:W-:Y:S01]  /*be10*/  ISETP.GE.AND P0, PT, R29, UR12, PT ;  /* 0x0000000c1d007c0c */ /* 0x000fe2000bf06270 */
[----:B------:R-:W-:-:S02]  /*be20*/  IMAD R6, R6, UR8, RZ ;  /* 0x0000000806067c24 */ /* 0x000fc4000f8e02ff */
[----:B------:R-:W-:Y:S02]  /*be30*/  IMAD.SHL.U32 R9, R7, 0x20, RZ ;  /* 0x0000002007097824 */ /* 0x000fe400078e00ff */
[----:B------:R-:W-:Y:S01]  /*be40*/  IMAD R7, R3, UR9, R6 ;  /* 0x0000000903077c24 */ /* 0x000fe2000f8e0206 */
[----:B------:R-:W-:Y:S02]  /*be50*/  ULDC.64 UR8, c[0x0][0xa80] ;  /* 0x0002a00000087ab9 */ /* 0x000fe40000000a00 */
[----:B------:R-:W-:Y:S01]  /*be60*/  LOP3.LUT R10, R9, 0x20, R10, 0xe2, !PT ;  /* 0x00000020090a7812 */ /* 0x000fe200078ee20a */
[----:B------:R-:W-:Y:S01]  /*be70*/  IMAD.IADD R3, R5, 0x1, R7 ;  /* 0x0000000105037824 */ /* 0x000fe200078e0207 */
[----:B------:R-:W-:Y:S02]  /*be80*/  SEL R9, RZ, 0x40, P0 ;  /* 0x00000040ff097807 */ /* 0x000fe40000000000 */
[----:B------:R-:W-:Y:S02]  /*be90*/  LEA R20, P0, R4, UR8, 0x1 ;  /* 0x0000000804147c11 */ /* 0x000fe4000f8008ff */
[----:B------:R-:W-:-:S02]  /*bea0*/  LOP3.LUT R21, R10, R9, RZ, 0xfc, !PT ;  /* 0x000000090a157212 */ /* 0x000fc400078efcff */
[----:B------:R-:W-:Y:S01]  /*beb0*/  LEA.HI.X R3, R4, UR9, R3, 0x1, P0 ;  /* 0x0000000904037c11 */ /* 0x000fe200080f0c03 */
[----:B------:R1:W2:Y:S01]  /*bec0*/  SHFL.IDX PT, R6, R20, RZ, 0x181f ;  /* 0x00181fff14067589 */ /* 0x0002a200000e0000 */
[----:B------:R-:W-:Y:S02]  /*bed0*/  ISETP.GE.AND P0, PT, R26, R25, PT ;  /* 0x000000191a00720c */ /* 0x000fe40003f06270 */
[----:B------:R-:W-:Y:S01]  /*bee0*/  LOP3.LUT R24, R21, R0, RZ, 0xfc, !PT ;  /* 0x0000000015187212 */ /* 0x000fe200078efcff */
[----:B------:R1:W3:Y:S10]  /*bef0*/  SHFL.IDX PT, R7, R3, RZ, 0x181f ;  /* 0x00181fff03077589 */ /* 0x0002f400000e0000 */
[----:B-1----:R-:W-:Y:S05]  /*bf00*/  @P0 BRA `(.L_x_3605) ;  /* 0x00000000007c0947 */ /* 0x002fea0003800000 */
[----:B------:R-:W-:Y:S02]  /*bf10*/  ISETP.GE.AND P2, PT, R185, UR12, PT ;  /* 0x0000000cb9007c0c */ /* 0x000fe4000bf46270 */
[----:B------:R-:W-:Y:S02]  /*bf20*/  ISETP.GE.AND P1, PT, R2, UR12, PT ;  /* 0x0000000c02007c0c */ /* 0x000fe4000bf26270 */
[----:B------:R-:W-:Y:S02]  /*bf30*/  ISETP.GE.AND P5, PT, R184, UR12, PT ;  /* 0x0000000cb8007c0c */ /* 0x000fe4000bfa6270 */
[----:B------:R-:W-:-:S07]  /*bf40*/  ISETP.GE.AND P3, PT, R33, UR12, PT ;  /* 0x0000000c21007c0c */ /* 0x000fce000bf66270 */
[CC--:B--2---:R-:W-:Y:S02]  /*bf50*/  @!P2 LEA R8, P0, R185.reuse, R6.reuse, 0x1 ;  /* 0x00000006b908a211 */ /* 0x0c4fe400078008ff */
[----:B---3--:R-:W-:Y:S02]  /*bf60*/  @!P1 IMAD.WIDE R4, R2, 0x2, R6 ;  /* 0x0000000202049825 */ /* 0x008fe400078e0206 */
[----:B------:R-:W-:Y:S02]  /*bf70*/  @!P2 LEA.HI.X R9, R185, R7, R38, 0x1, P0 ;  /* 0x00000007b909a211 */ /* 0x000fe400000f0c26 */
[----:B------:R-:W-:Y:S01]  /*bf80*/  @!P5 LEA R10, P4, R184, R6, 0x1 ;  /* 0x00000006b80ad211 */ /* 0x000fe200078808ff */
[----:B------:R-:W-:Y:S01]  /*bf90*/  @!P1 ST.E.128 desc[UR50][R4.64], RZ ;  /* 0x000000ff04009985 */ /* 0x000fe2000c101d32 */
[----:B------:R-:W-:Y:S02]  /*bfa0*/  ISETP.GE.AND P1, PT, R37, UR12, PT ;  /* 0x0000000c25007c0c */ /* 0x000fe4000bf26270 */
[----:B------:R-:W-:Y:S01]  /*bfb0*/  LOP3.LUT P0, RZ, R21, 0x40, RZ, 0xc0, !PT ;  /* 0x0000004015ff7812 */ /* 0x000fe2000780c0ff */
[----:B------:R1:W-:Y:S01]  /*bfc0*/  @!P2 ST.E.128 desc[UR50][R8.64], RZ ;  /* 0x000000ff0800a985 */ /* 0x0003e2000c101d32 */
[----:B------:R-:W-:-:S02]  /*bfd0*/  ISETP.GE.AND P2, PT, R27, UR12, PT ;  /* 0x0000000c1b007c0c */ /* 0x000fc4000bf46270 */
[-C--:B------:R-:W-:Y:S02]  /*bfe0*/  @!P5 LEA.HI.X R11, R184, R7.reuse, R35, 0x1, P4 ;  /* 0x00000007b80bd211 */ /* 0x080fe400020f0c23 */
[----:B------:R-:W-:Y:S02]  /*bff0*/  LOP3.LUT P4, RZ, R24, 0x80, RZ, 0xc0, !PT ;  /* 0x0000008018ff7812 */ /* 0x000fe4000788c0ff */
[CC--:B------:R-:W-:Y:S01]  /*c000*/  @!P3 LEA R12, P6, R33.reuse, R6.reuse, 0x1 ;  /* 0x00000006210cb211 */ /* 0x0c0fe200078c08ff */
[----:B------:R4:W-:Y:S03]  /*c010*/  @!P5 ST.E.128 desc[UR50][R10.64], RZ ;  /* 0x000000ff0a00d985 */ /* 0x0009e6000c101d32 */
[----:B------:R-:W-:Y:S02]  /*c020*/  @!P3 LEA.HI.X R13, R33, R7, R32, 0x1, P6 ;  /* 0x00000007210db211 */ /* 0x000fe400030f0c20 */
[----:B-1----:R-:W-:-:S02]  /*c030*/  @!P1 LEA R8, P6, R37, R6, 0x1 ;  /* 0x0000000625089211 */ /* 0x002fc400078c08ff */
[-C--:B------:R-:W-:Y:S01]  /*c040*/  @!P2 LEA R4, P5, R27, R6.reuse, 0x1 ;  /* 0x000000061b04a211 */ /* 0x080fe200078a08ff */
[----:B------:R4:W-:Y:S01]  /*c050*/  @!P3 ST.E.128 desc[UR50][R12.64], RZ ;  /* 0x000000ff0c00b985 */ /* 0x0009e2000c101d32 */
[-C--:B------:R-:W-:Y:S02]  /*c060*/  @P0 LEA R14, P3, R29, R6.reuse, 0x1 ;  /* 0x000000061d0e0211 */ /* 0x080fe400078608ff */
[-C--:B------:R-:W-:Y:S02]  /*c070*/  @!P2 LEA.HI.X R5, R27, R7.reuse, R28, 0x1, P5 ;  /* 0x000000071b05a211 */ /* 0x080fe400028f0c1c */
[----:B------:R-:W-:Y:S02]  /*c080*/  @P4 LEA R6, P5, R31, R6, 0x1 ;  /* 0x000000061f064211 */ /* 0x000fe400078a08ff */
[-C--:B------:R-:W-:Y:S01]  /*c090*/  @!P1 LEA.HI.X R9, R37, R7.reuse, R36, 0x1, P6 ;  /* 0x0000000725099211 */ /* 0x080fe200030f0c24 */
[----:B------:R4:W-:Y:S01]  /*c0a0*/  @!P2 ST.E.128 desc[UR50][R4.64], RZ ;  /* 0x000000ff0400a985 */ /* 0x0009e2000c101d32 */
[----:B------:R-:W-:-:S02]  /*c0b0*/  @P0 LEA.HI.X R15, R29, R7, R30, 0x1, P3 ;  /* 0x000000071d0f0211 */ /* 0x000fc400018f0c1e */
[----:B------:R-:W-:Y:S01]  /*c0c0*/  @P4 LEA.HI.X R7, R31, R7, R34, 0x1, P5 ;  /* 0x000000071f074211 */ /* 0x000fe200028f0c22 */
[----:B------:R4:W-:Y:S04]  /*c0d0*/  @!P1 ST.E.128 desc[UR50][R8.64], RZ ;  /* 0x000000ff08009985 */ /* 0x0009e8000c101d32 */
[----:B------:R4:W-:Y:S04]  /*c0e0*/  @P0 ST.E.128 desc[UR50][R14.64], RZ ;  /* 0x000000ff0e000985 */ /* 0x0009e8000c101d32 */
[----:B------:R4:W-:Y:S02]  /*c0f0*/  @P4 ST.E.128 desc[UR50][R6.64], RZ ;  /* 0x000000ff06004985 */ /* 0x0009e4000c101d32 */
.L_x_3605:
[----:B------:R-:W-:Y:S05]  /*c100*/  BSYNC B1 ;  /* 0x0000000000017941 */ /* 0x000fea0003800000 */
.L_x_3604:
[----:B------:R-:W-:Y:S01]  /*c110*/  VIADD R0, R26, 0x20 ;  /* 0x000000201a007836 */ /* 0x000fe20000000000 */
[----:B---34-:R1:W3:Y:S04]  /*c120*/  SHFL.IDX PT, R7, R3, 0x1, 0x181f ;  /* 0x00381f0003077f89 */ /* 0x0182e800000e0000 */
[----:B------:R-:W-:Y:S01]  /*c130*/  ISETP.GE.AND P0, PT, R0, R25, PT ;  /* 0x000000190000720c */ /* 0x000fe20003f06270 */
[----:B--2---:R1:W2:-:S12]  /*c140*/  SHFL.IDX PT, R6, R20, 0x1, 0x181f ;  /* 0x00381f0014067f89 */ /* 0x00429800000e0000 */
[----:B-1----:R-:W-:Y:S05]  /*c150*/  @P0 BRA `(.L_x_3598) ;  /* 0x00000000007c0947 */ /* 0x002fea0003800000 */
[----:B------:R-:W-:Y:S02]  /*c160*/  ISETP.GE.AND P1, PT, R2, UR12, PT ;  /* 0x0000000c02007c0c */ /* 0x000fe4000bf26270 */
[----:B------:R-:W-:Y:S02]  /*c170*/  ISETP.GE.AND P5, PT, R185, UR12, PT ;  /* 0x0000000cb9007c0c */ /* 0x000fe4000bfa6270 */
[----:B------:R-:W-:Y:S02]  /*c180*/  ISETP.GE.AND P4, PT, R184, UR12, PT ;  /* 0x0000000cb8007c0c */ /* 0x000fe4000bf86270 */
[----:B------:R-:W-:Y:S02]  /*c190*/  ISETP.GE.AND P3, PT, R33, UR12, PT ;  /* 0x0000000c21007c0c */ /* 0x000fe4000bf66270 */
[----:B------:R-:W-:-:S05]  /*c1a0*/  ISETP.GE.AND P2, PT, R27, UR12, PT ;  /* 0x0000000c1b007c0c */ /* 0x000fca000bf46270 */
[----:B--23--:R-:W-:Y:S02]  /*c1b0*/  @!P1 IMAD.WIDE R4, R2, 0x2, R6 ;  /* 0x0000000202049825 */ /* 0x00cfe400078e0206 */
[CC--:B------:R-:W-:Y:S02]  /*c1c0*/  @!P5 LEA R8, P0, R185.reuse, R6.reuse, 0x1 ;  /* 0x00000006b908d211 */ /* 0x0c0fe400078008ff */
[-C--:B------:R-:W-:Y:S01]  /*c1d0*/  @!P4 LEA R10, P6, R184, R6.reuse, 0x1 ;  /* 0x00000006b80ac211 */ /* 0x080fe200078c08ff */
[----:B------:R1:W-:Y:S01]  /*c1e0*/  @!P1 ST.E.128 desc[UR50][R4.64], RZ ;  /* 0x000000ff04009985 */ /* 0x0003e2000c101d32 */
[----:B------:R-:W-:Y:S02]  /*c1f0*/  @!P5 LEA.HI.X R9, R185, R7, R38, 0x1, P0 ;  /* 0x00000007b909d211 */ /* 0x000fe400000f0c26 */
[----:B------:R-:W-:Y:S02]  /*c200*/  ISETP.GE.AND P1, PT, R37, UR12, PT ;  /* 0x0000000c25007c0c */ /* 0x000fe4000bf26270 */
[----:B------:R-:W-:Y:S01]  /*c210*/  LOP3.LUT P0, RZ, R21, 0x40, RZ, 0xc0, !PT ;  /* 0x0000004015ff7812 */ /* 0x000fe2000780c0ff */
[----:B------:R2:W-:Y:S01]  /*c220*/  @!P5 ST.E.128 desc[UR50][R8.64], RZ ;  /* 0x000000ff0800d985 */ /* 0x0005e2000c101d32 */
[----:B------:R-:W-:-:S02]  /*c230*/  @!P3 LEA R12, P5, R33, R6, 0x1 ;  /* 0x00000006210cb211 */ /* 0x000fc400078a08ff */
[-C--:B------:R-:W-:Y:S02]  /*c240*/  @!P4 LEA.HI.X R11, R184, R7.reuse, R35, 0x1, P6 ;  /* 0x00000007b80bc211 */ /* 0x080fe400030f0c23 */
[-C--:B------:R-:W-:Y:S02]  /*c250*/  @!P2 LEA R14, P6, R27, R6.reuse, 0x1 ;  /* 0x000000061b0ea211 */ /* 0x080fe400078c08ff */
[-C--:B------:R-:W-:Y:S01]  /*c260*/  @!P3 LEA.HI.X R13, R33, R7.reuse, R32, 0x1, P5 ;  /* 0x00000007210db211 */ /* 0x080fe200028f0c20 */
[----:B------:R2:W-:Y:S01]  /*c270*/  @!P4 ST.E.128 desc[UR50][R10.64], RZ ;  /* 0x000000ff0a00c985 */ /* 0x0005e2000c101d32 */
[----:B------:R-:W-:Y:S02]  /*c280*/  LOP3.LUT P5, RZ, R24, 0x80, RZ, 0xc0, !PT ;  /* 0x0000008018ff7812 */ /* 0x000fe400078ac0ff */
[----:B------:R-:W-:Y:S01]  /*c290*/  @!P2 LEA.HI.X R15, R27, R7, R28, 0x1, P6 ;  /* 0x000000071b0fa211 */ /* 0x000fe200030f0c1c */
[----:B------:R2:W-:Y:S01]  /*c2a0*/  @!P3 ST.E.128 desc[UR50][R12.64], RZ ;  /* 0x000000ff0c00b985 */ /* 0x0005e2000c101d32 */
[----:B-1----:R-:W-:-:S03]  /*c2b0*/  @!P1 LEA R4, P6, R37, R6, 0x1 ;  /* 0x0000000625049211 */ /* 0x002fc600078c08ff */
[----:B------:R2:W-:Y:S01]  /*c2c0*/  @!P2 ST.E.128 desc[UR50][R14.64], RZ ;  /* 0x000000ff0e00a985 */ /* 0x0005e2000c101d32 */
[----:B------:R-:W-:Y:S02]  /*c2d0*/  @!P1 LEA.HI.X R5, R37, R7, R36, 0x1, P6 ;  /* 0x0000000725059211 */ /* 0x000fe400030f0c24 */
[----:B------:R-:W-:-:S03]  /*c2e0*/  @P0 LEA R20, P6, R29, R6, 0x1 ;  /* 0x000000061d140211 */ /* 0x000fc600078c08ff */
[----:B------:R2:W-:Y:S01]  /*c2f0*/  @!P1 ST.E.128 desc[UR50][R4.64], RZ ;  /* 0x000000ff04009985 */ /* 0x0005e2000c101d32 */
[----:B------:R-:W-:Y:S02]  /*c300*/  @P0 LEA.HI.X R21, R29, R7, R30, 0x1, P6 ;  /* 0x000000071d150211 */ /* 0x000fe400030f0c1e */
[----:B------:R-:W-:-:S03]  /*c310*/  @P5 LEA R6, P6, R31, R6, 0x1 ;  /* 0x000000061f065211 */ /* 0x000fc600078c08ff */
[----:B------:R2:W-:Y:S01]  /*c320*/  @P0 ST.E.128 desc[UR50][R20.64], RZ ;  /* 0x000000ff14000985 */ /* 0x0005e2000c101d32 */
[----:B------:R-:W-:-:S05]  /*c330*/  @P5 LEA.HI.X R7, R31, R7, R34, 0x1, P6 ;  /* 0x000000071f075211 */ /* 0x000fca00030f0c22 */
[----:B------:R2:W-:Y:S04]  /*c340*/  @P5 ST.E.128 desc[UR50][R6.64], RZ ;  /* 0x000000ff06005985 */ /* 0x0005e8000c101d32 */
.L_x_3598:
[----:B------:R-:W-:Y:S05]  /*c350*/  BSYNC B0 ;  /* 0x0000000000007941 */ /* 0x000fea0003800000 */
.L_x_3591:
[----:B------:R-:W-:Y:S02]  /*c360*/  ULDC UR4, c[0x0][0xc3c] ;  /* 0x00030f0000047ab9 */ /* 0x000fe40000000800 */
[----:B------:R-:W-:-:S06]  /*c370*/  UISETP.GE.AND UP0, UPT, UR7, UR4, UPT ;  /* 0x000000040700728c */ /* 0x000fcc000bf06270 */
[----:B------:R-:W-:-:S13]  /*c380*/  PLOP3.LUT P0, PT, PT, PT, UP0, 0x80, 0x0 ;  /* 0x000000000000781c */ /* 0x000fda0003f0f008 */
[----:B------:R-:W-:Y:S05]  /*c390*/  @!P0 BRA `(.L_x_3606) ;  /* 0xffffff4c00cc8947 */ /* 0x000fea000383ffff */
[----:B------:R-:W-:Y:S05]  /*c3a0*/  EXIT ;  /* 0x000000000000794d */ /* 0x000fea0003800000 */
.L_x_3550:
        /* <DEDUP_REMOVED lines=16> */
.L_x_3607:
        /* <DEDUP_REMOVED lines=43> */
.L_x_3611:
        /* <DEDUP_REMOVED lines=35> */
.L_x_3609:
        /* <DEDUP_REMOVED lines=18> */
.L_x_3612:
[----:B-1----:R-:W-:Y:S01]  /*cab0*/  IMAD R24, R24, UR5, R10 ;  /* 0x0000000518187c24 */ /* 0x002fe2000f8e020a */
[----:B------:R-:W-:Y:S01]  /*cac0*/  IABS R4, R9 ;  /* 0x0000000900047213 */ /* 0x000fe20000000000 */
[----:B0-----:R-:W-:Y:S01]  /*cad0*/  IMAD.MOV.U32 R5, RZ, RZ, R11 ;  /* 0x000000ffff057224 */ /* 0x001fe200078e000b */
[----:B------:R-:W-:Y:S01]  /*cae0*/  IABS R11, R6 ;  /* 0x00000006000b7213 */ /* 0x000fe20000000000 */
[----:B------:R-:W-:Y:S01]  /*caf0*/  IMAD.MOV.U32 R2, RZ, RZ, RZ ;  /* 0x000000ffff027224 */ /* 0x000fe200078e00ff */
[----:B------:R-:W-:Y:S01]  /*cb00*/  IADD3 R25, -R24, UR6, RZ ;  /* 0x0000000618197c10 */ /* 0x000fe2000fffe1ff */
[----:B------:R-:W-:Y:S01]  /*cb10*/  IMAD R5, R5, R12, RZ ;  /* 0x0000000c05057224 */ /* 0x000fe200078e02ff */
[----:B------:R-:W0:Y:S01]  /*cb20*/  I2F.RP R8, R4 ;  /* 0x0000000400087306 */ /* 0x000e220000209400 */
[----:B------:R-:W-:Y:S01]  /*cb30*/  VIADD R27, R27, UR4 ;  /* 0x000000041b1b7c36 */ /* 0x000fe20008000000 */
[----:B------:R-:W-:Y:S01]  /*cb40*/  IABS R10, R25 ;  /* 0x00000019000a7213 */ /* 0x000fe20000000000 */
[----:B------:R-:W-:-:S04]  /*cb50*/  IMAD.HI.U32 R2, R3, R5, R2 ;  /* 0x0000000503027227 */ /* 0x000fc800078e0002 */
[----:B------:R-:W-:Y:S02]  /*cb60*/  IMAD.MOV.U32 R3, RZ, RZ, R10 ;  /* 0x000000ffff037224 */ /* 0x000fe400078e000a */
[----:B------:R-:W-:Y:S02]  /*cb70*/  IMAD.MOV R5, RZ, RZ, -R11 ;  /* 0x000000ffff057224 */ /* 0x000fe400078e0a0b */
[----:B------:R-:W-:-:S04]  /*cb80*/  IMAD.HI.U32 R2, R2, R3, RZ ;  /* 0x0000000302027227 */ /* 0x000fc800078e00ff */
[----:B------:R-:W-:Y:S01]  /*cb90*/  IMAD R3, R2, R5, R3 ;  /* 0x0000000502037224 */ /* 0x000fe200078e0203 */
[----:B0-----:R-:W0:Y:S01]  /*cba0*/  MUFU.RCP R8, R8 ;  /* 0x0000000800087308 */ /* 0x001e220000001000 */
[----:B------:R-:W-:-:S03]  /*cbb0*/  LOP3.LUT R5, R25, R6, RZ, 0x3c, !PT ;  /* 0x0000000619057212 */ /* 0x000fc600078e3cff */
[----:B------:R-:W-:Y:S02]  /*cbc0*/  ISETP.GT.U32.AND P1, PT, R12, R3, PT ;  /* 0x000000030c00720c */ /* 0x000fe40003f24070 */
[----:B------:R-:W-:-:S11]  /*cbd0*/  ISETP.GE.AND P2, PT, R5, RZ, PT ;  /* 0x000000ff0500720c */ /* 0x000fd60003f46270 */
[----:B------:R-:W-:Y:S02]  /*cbe0*/  @!P1 IMAD.IADD R3, R3, 0x1, -R12 ;  /* 0x0000000103039824 */ /* 0x000fe400078e0a0c */
[----:B0-----:R-:W-:Y:S02]  /*cbf0*/  VIADD R10, R8, 0xffffffe ;  /* 0x0ffffffe080a7836 */ /* 0x001fe40000000000 */
[----:B------:R-:W-:Y:S01]  /*cc00*/  @!P1 VIADD R2, R2, 0x1 ;  /* 0x0000000102029836 */ /* 0x000fe20000000000 */
[----:B------:R-:W-:Y:S02]  /*cc10*/  ISETP.GE.U32.AND P0, PT, R3, R12, PT ;  /* 0x0000000c0300720c */ /* 0x000fe40003f06070 */
[----:B------:R-:W0:Y:S01]  /*cc20*/  F2I.FTZ.U32.TRUNC.NTZ R3, R10 ;  /* 0x0000000a00037305 */ /* 0x000e22000021f000 */
[----:B------:R-:W-:-:S10]  /*cc30*/  ISETP.NE.AND P1, PT, R6, RZ, PT ;  /* 0x000000ff0600720c */ /* 0x000fd40003f25270 */
        /* <DEDUP_REMOVED lines=9> */
[----:B------:R-:W-:-:S02]  /*ccd0*/  IMAD.MOV.U32 R2, RZ, RZ, RZ ;  /* 0x000000ffff027224 */ /* 0x000fc400078e00ff */
[----:B------:R-:W-:Y:S02]  /*cce0*/  IMAD R6, R6, R8, RZ ;  /* 0x0000000806067224 */ /* 0x000fe400078e02ff */
[----:B------:R-:W-:-:S04]  /*ccf0*/  IMAD.HI.U32 R2, R3, R5, R2 ;  /* 0x0000000503027227 */ /* 0x000fc800078e0002 */
[----:B------:R-:W-:Y:S02]  /*cd00*/  IMAD.MOV.U32 R3, RZ, RZ, R10 ;  /* 0x000000ffff037224 */ /* 0x000fe400078e000a */
[----:B------:R-:W-:Y:S02]  /*cd10*/  IMAD.MOV.U32 R5, RZ, RZ, R11 ;  /* 0x000000ffff057224 */ /* 0x000fe400078e000b */
        /* <DEDUP_REMOVED lines=18> */
.L_x_3610:
[----:B------:R-:W-:Y:S01]  /*ce40*/  ULDC UR4, c[0x0][0xc3c] ;  /* 0x00030f0000047ab9 */ /* 0x000fe20000000800 */
[----:B------:R-:W-:Y:S02]  /*ce50*/  IMAD.MOV.U32 R25, RZ, RZ, RZ ;  /* 0x000000ffff197224 */ /* 0x000fe400078e00ff */
[----:B------:R-:W-:Y:S02]  /*ce60*/  IMAD.U32 R24, RZ, RZ, UR6 ;  /* 0x00000006ff187e24 */ /* 0x000fe4000f8e00ff */
[----:B------:R-:W-:Y:S02]  /*ce70*/  IMAD.MOV.U32 R26, RZ, RZ, RZ ;  /* 0x000000ffff1a7224 */ /* 0x000fe400078e00ff */
[----:B------:R-:W-:-:S07]  /*ce80*/  IMAD.U32 R27, RZ, RZ, UR4 ;  /* 0x00000004ff1b7e24 */ /* 0x000fce000f8e00ff */
.L_x_3613:
[----:B------:R-:W-:-:S13]  /*ce90*/  ISETP.NE.AND P0, PT, R7, RZ, PT ;  /* 0x000000ff0700720c */ /* 0x000fda0003f05270 */
[----:B------:R-:W0:Y:S01]  /*cea0*/  @!P0 S2R R3, SR_CgaCtaId ;  /* 0x0000000000038919 */ /* 0x000e220000008800 */
[----:B------:R-:W-:-:S04]  /*ceb0*/  @!P0 MOV R2, 0x400 ;  /* 0x0000040000028802 */ /* 0x000fc80000000f00 */
[----:B0-----:R-:W-:-:S05]  /*cec0*/  @!P0 LEA R2, R3, R2, 0x18 ;  /* 0x0000000203028211 */ /* 0x001fca00078ec0ff */
[----:B------:R1:W-:Y:S01]  /*ced0*/  @!P0 STS.128 [R2+0x28cd0], R24 ;  /* 0x028cd01802008388 */ /* 0x0003e20000000c00 */
[----:B------:R-:W-:Y:S06]  /*cee0*/  BAR.ARV 0x5, 0x180 ;  /* 0x0146000000007b1d */ /* 0x000fec0000002000 */
.L_x_3608:
[----:B------:R2:W-:Y:S01]  /*cef0*/  STL [R1+0x24], RZ ;  /* 0x000024ff01007387 */ /* 0x0005e20000100800 */
[----:B------:R-:W-:Y:S01]  /*cf00*/  ULDC UR4, c[0x0][0xc3c] ;  /* 0x00030f0000047ab9 */ /* 0x000fe20000000800 */
[----:B------:R-:W-:Y:S01]  /*cf10*/  IMAD.MOV.U32 R22, RZ, RZ, 0x1 ;  /* 0x00000001ff167424 */ /* 0x000fe200078e00ff */
[----:B0-----:R-:W-:Y:S01]  /*cf20*/  ISETP.GE.AND P0, PT, R27, UR4, PT ;  /* 0x000000041b007c0c */ /* 0x001fe2000bf06270 */
[----:B------:R-:W-:-:S12]  /*cf30*/  IMAD.MOV.U32 R18, RZ, RZ, RZ ;  /* 0x000000ffff127224 */ /* 0x000fd800078e00ff */
[----:B--2---:R-:W-:Y:S05]  /*cf40*/  @P0 BRA `(.L_x_3614) ;  /* 0x0000004800b80947 */ /* 0x004fea0003800000 */
[----:B------:R-:W0:Y:S01]  /*cf50*/  S2UR UR5, SR_CgaCtaId ;  /* 0x00000000000579c3 */ /* 0x000e220000008800 */
[C---:B-1----:R-:W-:Y:S01]  /*cf60*/  IMAD.SHL.U32 R2, R0.reuse, 0x8, RZ ;  /* 0x0000000800027824 */ /* 0x042fe200078e00ff */
[----:B------:R-:W-:Y:S01]  /*cf70*/  UMOV UR4, 0x400 ;  /* 0x0000040000047882 */ /* 0x000fe20000000000 */
[C---:B------:R-:W-:Y:S01]  /*cf80*/  LOP3.LUT R4, R0.reuse, 0x7f, RZ, 0xc0, !PT ;  /* 0x0000007f00047812 */ /* 0x040fe200078ec0ff */
[----:B------:R-:W-:Y:S01]  /*cf90*/  IMAD.SHL.U32 R5, R0, 0x10, RZ ;  /* 0x0000001000057824 */ /* 0x000fe200078e00ff */
[----:B------:R1:W-:Y:S01]  /*cfa0*/  STL [R1+0x24], RZ ;  /* 0x000024ff01007387 */ /* 0x0003e20000100800 */
[C---:B------:R-:W-:Y:S01]  /*cfb0*/  LOP3.LUT R3, R2.reuse, 0x1f8, RZ, 0xc0, !PT ;  /* 0x000001f802037812 */ /* 0x040fe200078ec0ff */
[----:B------:R-:W-:Y:S01]  /*cfc0*/  BSSY B8, `(.L_x_3614) ;  /* 0x00004a6000087945 */ /* 0x000fe20003800000 */
[----:B------:R-:W-:Y:S01]  /*cfd0*/  SHF.R.U32.HI R36, RZ, 0x3, R4 ;  /* 0x00000003ff247819 */ /* 0x000fe20000011604 */
[----:B------:R-:W-:Y:S01]  /*cfe0*/  IMAD.MOV.U32 R22, RZ, RZ, 0x1 ;  /* 0x00000001ff167424 */ /* 0x000fe200078e00ff */
[----:B------:R-:W-:Y:S01]  /*cff0*/  LOP3.LUT R3, R3, 0x38, R0, 0x78, !PT ;  /* 0x0000003803037812 */ /* 0x000fe200078e7800 */
[----:B------:R-:W-:Y:S01]  /*d000*/  IMAD.MOV.U32 R18, RZ, RZ, RZ ;  /* 0x000000ffff127224 */ /* 0x000fe200078e00ff */
[----:B------:R-:W-:Y:S01]  /*d010*/  LOP3.LUT R0, R2, 0x38, RZ, 0xc0, !PT ;  /* 0x0000003802007812 */ /* 0x000fe200078ec0ff */
[----:B------:R-:W-:Y:S01]  /*d020*/  ULOP3.LUT UR36, UR37, 0x2, URZ, 0xfc, !UPT ;  /* 0x0000000225247892 */ /* 0x000fe2000f8efc3f */
[----:B------:R-:W-:Y:S01]  /*d030*/  LOP3.LUT R33, R3, 0x200, R2, 0xf8, !PT ;  /* 0x0000020003217812 */ /* 0x000fe200078ef802 */
[----:B------:R-:W-:Y:S01]  /*d040*/  ULDC UR38, c[0x0][0xc] ;  /* 0x0000030000267ab9 */ /* 0x000fe20000000800 */
[----:B------:R-:W-:-:S02]  /*d050*/  LOP3.LUT R3, R36, 0x70, R5, 0xf8, !PT ;  /* 0x0000007024037812 */ /* 0x000fc400078ef805 */
[C---:B------:R-:W-:Y:S02]  /*d060*/  LOP3.LUT R2, R0.reuse, 0x40, RZ, 0xfc, !PT ;  /* 0x0000004000027812 */ /* 0x040fe400078efcff */
[C---:B------:R-:W-:Y:S02]  /*d070*/  LOP3.LUT R4, R0.reuse, 0x80, RZ, 0xfc, !PT ;  /* 0x0000008000047812 */ /* 0x040fe400078efcff */
[C---:B------:R-:W-:Y:S01]  /*d080*/  LOP3.LUT R3, R0.reuse, 0xc0, RZ, 0xfc, !PT ;  /* 0x000000c000037812 */ /* 0x040fe200078efcff */
[----:B0-----:R-:W-:Y:S01]  /*d090*/  ULEA UR4, UR5, UR4, 0x18 ;  /* 0x0000000405047291 */ /* 0x001fe2000f8ec03f */
[C---:B------:R-:W-:Y:S02]  /*d0a0*/  LOP3.LUT R2, R0.reuse, 0x100, RZ, 0xfc, !PT ;  /* 0x0000010000027812 */ /* 0x040fe400078efcff */
[C---:B------:R-:W-:Y:S02]  /*d0b0*/  LOP3.LUT R4, R0.reuse, 0x140, RZ, 0xfc, !PT ;  /* 0x0000014000047812 */ /* 0x040fe400078efcff */
[C---:B------:R-:W-:Y:S01]  /*d0c0*/  LOP3.LUT R3, R0.reuse, 0x180, RZ, 0xfc, !PT ;  /* 0x0000018000037812 */ /* 0x040fe200078efcff */
[----:B------:R-:W-:Y:S01]  /*d0d0*/  IMAD.U32 R17, RZ, RZ, UR4 ;  /* 0x00000004ff117e24 */ /* 0x000fe2000f8e00ff */
[----:B------:R-:W-:-:S03]  /*d0e0*/  LOP3.LUT R2, R0, 0x1c0, RZ, 0xfc, !PT ;  /* 0x000001c000027812 */ /* 0x000fc600078efcff */
[----:B------:R-:W-:-:S05]  /*d0f0*/  IMAD R0, R33, 0x2, R17 ;  /* 0x0000000221007824 */ /* 0x000fca00078e0211 */
[----:B------:R1:W-:Y:S02]  /*d100*/  STL [R1+0x2c], R0 ;  /* 0x00002c0001007387 */ /* 0x0003e40000100800 */
.L_x_3675:
[----:B------:R-:W0:Y:S02]  /*d110*/  LDC.64 R2, c[0x0][0xc88] ;  /* 0x00032200ff027b82 */ /* 0x000e240000000a00 */
[----:B0-----:R-:W-:-:S05]  /*d120*/  IMAD.WIDE R2, R27, 0x4, R2 ;  /* 0x000000041b027825 */ /* 0x001fca00078e0202 */
[----:B-1----:R-:W1:Y:S01]  /*d130*/  LDG.E R29, desc[UR50][R2.64] ;  /* 0x00000032021d7981 */ /* 0x002e62000c1e1900 */
[----:B------:R-:W-:Y:S05]  /*d140*/  YIELD ;  /* 0x0000000000007946 */ /* 0x000fea0003800000 */
[----:B------:R-:W-:Y:S01]  /*d150*/  ULDC.64 UR4, c[0x0][0xa28] ;  /* 0x00028a0000047ab9 */ /* 0x000fe20000000a00 */
[----:B------:R-:W-:Y:S01]  /*d160*/  IMAD.MOV.U32 R31, RZ, RZ, RZ ;  /* 0x000000ffff1f7224 */ /* 0x000fe200078e00ff */
[----:B------:R-:W-:Y:S01]  /*d170*/  ISETP.NE.U32.AND P0, PT, RZ, UR4, PT ;  /* 0x00000004ff007c0c */ /* 0x000fe2000bf05070 */
[----:B------:R-:W-:-:S03]  /*d180*/  ULDC.64 UR6, c[0x0][0xa18] ;  /* 0x0002860000067ab9 */ /* 0x000fc60000000a00 */
[----:B------:R-:W-:Y:S01]  /*d190*/  ISETP.NE.AND.EX P0, PT, RZ, UR5, PT, P0 ;  /* 0x00000005ff007c0c */ /* 0x000fe2000bf05300 */
[----:B------:R-:W-:Y:S01]  /*d1a0*/  IMAD.MOV.U32 R37, RZ, RZ, RZ ;  /* 0x000000ffff257224 */ /* 0x000fe200078e00ff */
[----:B-1----:R-:W-:-:S11]  /*d1b0*/  SHF.R.S32.HI R0, RZ, 0x1f, R29 ;  /* 0x0000001fff007819 */ /* 0x002fd6000001141d */
        /* <DEDUP_REMOVED lines=19> */
[----:B0-2---:R-:W2:Y:S01]  /*d2f0*/  @P0 LDG.E R0, desc[UR50][R4.64] ;  /* 0x0000003204000981 */ /* 0x005ea2000c1e1900 */
        /* <DEDUP_REMOVED lines=8> */
[----:B---34-:R-:W-:Y:S05]  /*d380*/  @P0 BRA `(.L_x_3615) ;  /* 0x0000000000200947 */ /* 0x018fea0003800000 */
        /* <DEDUP_REMOVED lines=8> */
.L_x_3615:
        /* <DEDUP_REMOVED lines=9> */
.L_x_3616:
        /* <DEDUP_REMOVED lines=9> */
.L_x_3617:
[----:B-----5:R-:W-:Y:S01]  /*d530*/  IMAD.IADD R28, R28, 0x1, -R31 ;  /* 0x000000011c1c7824 */ /* 0x020fe200078e0a1f */
[C---:B012---:R-:W-:Y:S01]  /*d540*/  LOP3.LUT R0, R26.reuse, 0xff000000, RZ, 0xc0, !PT ;  /* 0xff0000001a007812 */ /* 0x047fe200078ec0ff */
[----:B------:R-:W-:Y:S01]  /*d550*/  BSSY B0, `(.L_x_3618) ;  /* 0x0000028000007945 */ /* 0x000fe20003800000 */
[----:B------:R-:W-:Y:S02]  /*d560*/  LOP3.LUT R4, R26, 0xff0000, RZ, 0xc0, !PT ;  /* 0x00ff00001a047812 */ /* 0x000fe400078ec0ff */
[C---:B------:R-:W-:Y:S02]  /*d570*/  ISETP.GE.AND P0, PT, R28.reuse, 0x1, PT ;  /* 0x000000011c00780c */ /* 0x040fe40003f06270 */
[----:B------:R-:W-:Y:S01]  /*d580*/  SHF.R.U32.HI R3, RZ, 0x8, R0 ;  /* 0x00000008ff037819 */ /* 0x000fe20000011600 */
[----:B------:R-:W-:-:S03]  /*d590*/  VIADD R0, R28, 0x3f ;  /* 0x0000003f1c007836 */ /* 0x000fc60000000000 */
[----:B------:R-:W-:Y:S02]  /*d5a0*/  LEA.HI R4, R4, R3, RZ, 0x10 ;  /* 0x0000000304047211 */ /* 0x000fe400078f80ff */
[----:B------:R-:W-:-:S04]  /*d5b0*/  SHF.R.S32.HI R3, RZ, 0x1f, R0 ;  /* 0x0000001fff037819 */ /* 0x000fc80000011400 */
[----:B------:R-:W-:Y:S01]  /*d5c0*/  LEA.HI R0, R3, R0, RZ, 0x6 ;  /* 0x0000000003007211 */ /* 0x000fe200078f30ff */
[----:B------:R-:W-:-:S03]  /*d5d0*/  IMAD.MOV.U32 R3, RZ, RZ, RZ ;  /* 0x000000ffff037224 */ /* 0x000fc600078e00ff */
[----:B------:R-:W-:Y:S01]  /*d5e0*/  SHF.R.S32.HI R0, RZ, 0x6, R0 ;  /* 0x00000006ff007819 */ /* 0x000fe20000011400 */
[----:B------:R-:W-:Y:S06]  /*d5f0*/  @!P0 BRA `(.L_x_3619) ;  /* 0x0000000000748947 */ /* 0x000fec0003800000 */
[----:B------:R-:W-:-:S04]  /*d600*/  SHF.R.U32.HI R5, RZ, 0x10, R4 ;  /* 0x00000010ff057819 */ /* 0x000fc80000011604 */
[----:B------:R-:W-:-:S13]  /*d610*/  ISETP.NE.AND P0, PT, R5, RZ, PT ;  /* 0x000000ff0500720c */ /* 0x000fda0003f05270 */
[----:B------:R-:W0:Y:S02]  /*d620*/  @!P0 LDC R5, c[0x0][0x9f0] ;  /* 0x00027c00ff058b82 */ /* 0x000e240000000800 */
[----:B0-----:R-:W-:Y:S02]  /*d630*/  IABS R7, R5 ;  /* 0x0000000500077213 */ /* 0x001fe40000000000 */
        /* <DEDUP_REMOVED lines=25> */
.L_x_3619:
[----:B------:R-:W-:Y:S05]  /*d7d0*/  BSYNC B0 ;  /* 0x0000000000007941 */ /* 0x000fea0003800000 */
.L_x_3618:
[----:B------:R-:W-:Y:S01]  /*d7e0*/  LOP3.LUT R30, R4, 0xff, RZ, 0xc0, !PT ;  /* 0x000000ff041e7812 */ /* 0x000fe200078ec0ff */
[----:B------:R-:W-:Y:S04]  /*d7f0*/  BSSY B7, `(.L_x_3620) ;  /* 0x0000360000077945 */ /* 0x000fe80003800000 */
[----:B------:R-:W-:-:S05]  /*d800*/  IMAD R30, R30, R3, RZ ;  /* 0x000000031e1e7224 */ /* 0x000fca00078e02ff */
        /* <DEDUP_REMOVED lines=19> */
[----:B0-----:R-:W-:Y:S01]  /*d940*/  IADD3 R24, R0, UR38, R7 ;  /* 0x0000002600187c10 */ /* 0x001fe2000fffe007 */
[----:B------:R-:W-:Y:S06]  /*d950*/  BRA `(.L_x_3622) ;  /* 0x0000003400247947 */ /* 0x000fec0003800000 */
.L_x_3621:
        /* <DEDUP_REMOVED lines=20> */
.L_x_3624:
[----:B------:R-:W-:Y:S05]  /*daa0*/  BSYNC B6 ;  /* 0x0000000000067941 */ /* 0x000fea0003800000 */
.L_x_3623:
        /* <DEDUP_REMOVED lines=20> */
.L_x_3627:
        /* <DEDUP_REMOVED lines=15> */
.L_x_3626:
[----:B------:R-:W-:Y:S05]  /*dce0*/  BSYNC B6 ;  /* 0x0000000000067941 */ /* 0x000fea0003800000 */
.L_x_3625:
[----:B------:R-:W0:Y:S01]  /*dcf0*/  S2R R0, SR_TID.X ;  /* 0x0000000000007919 */ /* 0x000e220000002100 */
[----:B------:R-:W-:Y:S01]  /*dd00*/  ULDC.64 UR4, c[0x0][0x9f8] ;  /* 0x00027e0000047ab9 */ /* 0x000fe20000000a00 */
[----:B------:R-:W1:Y:S01]  /*dd10*/  LDC R20, c[0x0][0x430] ;  /* 0x00010c00ff147b82 */ /* 0x000e620000000800 */
[----:B------:R-:W-:Y:S01]  /*dd20*/  ISETP.NE.U32.AND P0, PT, RZ, UR4, PT ;  /* 0x00000004ff007c0c */ /* 0x000fe2000bf05070 */
[----:B------:R-:W2:Y:S03]  /*dd30*/  S2R R34, SR_TID.X ;  /* 0x0000000000227919 */ /* 0x000ea60000002100 */
[----:B------:R-:W-:-:S13]  /*dd40*/  ISETP.NE.AND.EX P0, PT, RZ, UR5, PT, P0 ;  /* 0x00000005ff007c0c */ /* 0x000fda000bf05300 */
[----:B------:R-:W-:Y:S01]  /*dd50*/  @P0 IADD3 R2, P1, R19, UR4, RZ ;  /* 0x0000000413020c10 */ /* 0x000fe2000ff3e0ff */
[----:B------:R-:W-:-:S03]  /*dd60*/  ULDC UR4, c[0x0][0x320] ;  /* 0x0000c80000047ab9 */ /* 0x000fc60000000800 */
[----:B------:R-:W-:Y:S01]  /*dd70*/  @P0 IADD3.X R3, R32, UR5, RZ, P1, !PT ;  /* 0x0000000520030c10 */ /* 0x000fe20008ffe4ff */
[----:B------:R-:W3:Y:S04]  /*dd80*/  S2R R21, SR_TID.X ;  /* 0x0000000000157919 */ /* 0x000ee80000002100 */
[----:B------:R4:W5:Y:S01]  /*dd90*/  @P0 LDG.E R23, desc[UR50][R2.64] ;  /* 0x0000003202170981 */ /* 0x000962000c1e1900 */
[----:B------:R-:W-:Y:S01]  /*dda0*/  LOP3.LUT R16, R16, 0xffffffbf, RZ, 0xc0, !PT ;  /* 0xffffffbf10107812 */ /* 0x000fe200078ec0ff */
[----:B------:R-:W-:Y:S01]  /*ddb0*/  UMOV UR5, 0xffffffff ;  /* 0xffffffff00057882 */ /* 0x000fe20000000000 */
[----:B0-----:R-:W-:Y:S02]  /*ddc0*/  IMAD.SHL.U32 R0, R0, 0x8, RZ ;  /* 0x0000000800007824 */ /* 0x001fe400078e00ff */
[----:B--2---:R-:W-:-:S03]  /*ddd0*/  IMAD.SHL.U32 R34, R34, 0x8, RZ ;  /* 0x0000000822227824 */ /* 0x004fc600078e00ff */
[----:B------:R-:W-:-:S04]  /*dde0*/  LOP3.LUT R0, R0, 0x38, RZ, 0xc0, !PT ;  /* 0x0000003800007812 */ /* 0x000fc800078ec0ff */
[C---:B------:R-:W-:Y:S02]  /*ddf0*/  LOP3.LUT R4, R0.reuse, 0x40, RZ, 0xfc, !PT ;  /* 0x0000004000047812 */ /* 0x040fe400078efcff */
[----:B------:R-:W-:Y:S02]  /*de00*/  LOP3.LUT R0, R0, 0x180, RZ, 0xfc, !PT ;  /* 0x0000018000007812 */ /* 0x000fe400078efcff */
[----:B------:R-:W-:Y:S02]  /*de10*/  ISETP.GE.AND P0, PT, R4, UR4, PT ;  /* 0x0000000404007c0c */ /* 0x000fe4000bf06270 */
[----:B------:R-:W-:Y:S02]  /*de20*/  LOP3.LUT R34, R34, 0x38, RZ, 0xc0, !PT ;  /* 0x0000003822227812 */ /* 0x000fe400078ec0ff */
[----:B------:R-:W-:Y:S02]  /*de30*/  ISETP.GE.AND P1, PT, R0, UR4, PT ;  /* 0x0000000400007c0c */ /* 0x000fe4000bf26270 */
[----:B------:R-:W-:-:S02]  /*de40*/  LOP3.LUT R0, R34, 0x1c0, RZ, 0xfc, !PT ;  /* 0x000001c022007812 */ /* 0x000fc400078efcff */
[----:B------:R-:W-:Y:S02]  /*de50*/  LOP3.LUT R34, R34, 0x80, RZ, 0xfc, !PT ;  /* 0x0000008022227812 */ /* 0x000fe400078efcff */
[----:B------:R-:W-:Y:S02]  /*de60*/  SEL R7, RZ, 0x40, P1 ;  /* 0x00000040ff077807 */ /* 0x000fe40000800000 */
[----:B------:R-:W-:Y:S01]  /*de70*/  ISETP.GE.AND P5, PT, R34, UR4, PT ;  /* 0x0000000422007c0c */ /* 0x000fe2000bfa6270 */
[----:B---3--:R-:W-:Y:S01]  /*de80*/  IMAD.SHL.U32 R21, R21, 0x8, RZ ;  /* 0x0000000815157824 */ /* 0x008fe200078e00ff */
[----:B------:R-:W-:Y:S01]  /*de90*/  @P0 LOP3.LUT R16, R16, 0x40, RZ, 0xfc, !PT ;  /* 0x0000004010100812 */ /* 0x000fe200078efcff */
[----:B------:R-:W0:Y:S01]  /*dea0*/  S2R R34, SR_TID.X ;  /* 0x0000000000227919 */ /* 0x000e220000002100 */
[----:B------:R-:W-:Y:S02]  /*deb0*/  ISETP.GE.AND P0, PT, R0, UR4, PT ;  /* 0x0000000400007c0c */ /* 0x000fe4000bf06270 */
[----:B------:R-:W-:Y:S01]  /*dec0*/  LOP3.LUT R21, R21, 0x38, RZ, 0xc0, !PT ;  /* 0x0000003815157812 */ /* 0x000fe200078ec0ff */
[----:B------:R-:W2:Y:S01]  /*ded0*/  S2R R0, SR_TID.X ;  /* 0x0000000000007919 */ /* 0x000ea20000002100 */
[----:B------:R-:W-:-:S02]  /*dee0*/  LOP3.LUT R16, R16, 0xffffff7f, RZ, 0xc0, !PT ;  /* 0xffffff7f10107812 */ /* 0x000fc400078ec0ff */
[C---:B------:R-:W-:Y:S02]  /*def0*/  ISETP.GE.AND P2, PT, R21.reuse, UR4, PT ;  /* 0x0000000415007c0c */ /* 0x040fe4000bf46270 */
[----:B------:R-:W-:Y:S02]  /*df00*/  LOP3.LUT R21, R21, 0x140, RZ, 0xfc, !PT ;  /* 0x0000014015157812 */ /* 0x000fe400078efcff */
[----:B------:R-:W-:-:S09]  /*df10*/  SEL R8, RZ, 0x80, P0 ;  /* 0x00000080ff087807 */ /* 0x000fd20000000000 */
[----:B------:R-:W-:Y:S02]  /*df20*/  @P2 LOP3.LUT R16, R16, 0x80, RZ, 0xfc, !PT ;  /* 0x0000008010102812 */ /* 0x000fe400078efcff */
[----:B------:R-:W-:Y:S02]  /*df30*/  ISETP.GE.AND P2, PT, R21, UR4, PT ;  /* 0x0000000415007c0c */ /* 0x000fe4000bf46270 */
[----:B------:R-:W-:-:S04]  /*df40*/  LOP3.LUT R16, R16, 0xffffffdf, RZ, 0xc0, !PT ;  /* 0xffffffdf10107812 */ /* 0x000fc800078ec0ff */
[----:B------:R-:W-:Y:S01]  /*df50*/  @P5 LOP3.LUT R16, R16, 0x20, RZ, 0xfc, !PT ;  /* 0x0000002010105812 */ /* 0x000fe200078efcff */
[----:B0-----:R-:W-:-:S03]  /*df60*/  IMAD.SHL.U32 R34, R34, 0x8, RZ ;  /* 0x0000000822227824 */ /* 0x001fc600078e00ff */
[----:B------:R-:W-:Y:S01]  /*df70*/  LOP3.LUT R16, R16, 0xffffffef, RZ, 0xc0, !PT ;  /* 0xffffffef10107812 */ /* 0x000fe200078ec0ff */
[----:B--2---:R-:W-:Y:S01]  /*df80*/  IMAD.SHL.U32 R0, R0, 0x8, RZ ;  /* 0x0000000800007824 */ /* 0x004fe200078e00ff */
[----:B------:R-:W-:-:S04]  /*df90*/  LOP3.LUT R34, R34, 0x38, RZ, 0xc0, !PT ;  /* 0x0000003822227812 */ /* 0x000fc800078ec0ff */
[----:B------:R-:W-:Y:S02]  /*dfa0*/  LOP3.LUT R0, R0, 0x38, RZ, 0xc0, !PT ;  /* 0x0000003800007812 */ /* 0x000fe400078ec0ff */
[----:B------:R-:W-:Y:S02]  /*dfb0*/  LOP3.LUT R34, R34, 0x100, RZ, 0xfc, !PT ;  /* 0x0000010022227812 */ /* 0x000fe400078efcff */
[----:B------:R-:W-:Y:S02]  /*dfc0*/  LOP3.LUT R0, R0, 0xc0, RZ, 0xfc, !PT ;  /* 0x000000c000007812 */ /* 0x000fe400078efcff */
[----:B------:R-:W-:Y:S02]  /*dfd0*/  ISETP.GE.AND P3, PT, R34, UR4, PT ;  /* 0x0000000422007c0c */ /* 0x000fe4000bf66270 */
[----:B------:R-:W-:Y:S02]  /*dfe0*/  ISETP.GE.AND P4, PT, R0, UR4, PT ;  /* 0x0000000400007c0c */ /* 0x000fe4000bf86270 */
[----:B------:R-:W-:-:S11]  /*dff0*/  LEA R0, R35, 0xffffffc0, 0x6 ;  /* 0xffffffc023007811 */ /* 0x000fd600078e30ff */
[----:B------:R-:W-:-:S04]  /*e000*/  @P4 LOP3.LUT R16, R16, 0x10, RZ, 0xfc, !PT ;  /* 0x0000001010104812 */ /* 0x000fc800078efcff */
[----:B------:R-:W-:-:S04]  /*e010*/  LOP3.LUT R16, R16, 0xfffffffb, RZ, 0xc0, !PT ;  /* 0xfffffffb10107812 */ /* 0x000fc800078ec0ff */
[----:B------:R-:W-:-:S04]  /*e020*/  LOP3.LUT R16, R16, 0xfffffff7, RZ, 0xc0, !PT ;  /* 0xfffffff710107812 */ /* 0x000fc800078ec0ff */
[----:B------:R-:W-:-:S04]  /*e030*/  @P3 LOP3.LUT R16, R16, 0x8, RZ, 0xfc, !PT ;  /* 0x0000000810103812 */ /* 0x000fc800078efcff */
[----:B------:R-:W-:Y:S01]  /*e040*/  @P2 LOP3.LUT R16, R16, 0x4, RZ, 0xfc, !PT ;  /* 0x0000000410102812 */ /* 0x000fe200078efcff */
[----:B-1--4-:R-:W-:Y:S06]  /*e050*/  BRA.DIV UR5, `(.L_x_3628) ;  /* 0x0000003e05fc7947 */ /* 0x012fec000b800000 */
.L_x_3693:
[----:B------:R-:W0:Y:S01]  /*e060*/  S2R R10, SR_TID.X ;  /* 0x00000000000a7919 */ /* 0x000e220000002100 */
[----:B------:R-:W-:Y:S01]  /*e070*/  ISETP.NE.AND P1, PT, R20, 0x1, PT ;  /* 0x000000011400780c */ /* 0x000fe20003f25270 */
[----:B------:R-:W-:Y:S01]  /*e080*/  IMAD.MOV.U32 R34, RZ, RZ, RZ ;  /* 0x000000ffff227224 */ /* 0x000fe200078e00ff */
[----:B-----5:R-:W-:Y:S02]  /*e090*/  SHF.R.S32.HI R32, RZ, 0x1f, R23 ;  /* 0x0000001fff207819 */ /* 0x020fe40000011417 */
[C---:B------:R-:W-:Y:S02]  /*e0a0*/  LOP3.LUT P6, RZ, R16.reuse, 0x80, RZ, 0xc0, !PT ;  /* 0x0000008010ff7812 */ /* 0x040fe400078cc0ff */
[----:B------:R-:W-:-:S07]  /*e0b0*/  LOP3.LUT R16, R16, 0xfffff7ff, RZ, 0xc0, !PT ;  /* 0xfffff7ff10107812 */ /* 0x000fce00078ec0ff */
[----:B------:R-:W1:Y:S01]  /*e0c0*/  @P1 LDC R3, c[0x0][0x434] ;  /* 0x00010d00ff031b82 */ /* 0x000e620000000800 */
[----:B------:R-:W-:-:S07]  /*e0d0*/  @P1 LOP3.LUT R16, R16, 0x800, RZ, 0xfc, !PT ;  /* 0x0000080010101812 */ /* 0x000fce00078efcff */
[----:B------:R-:W2:Y:S01]  /*e0e0*/  @P1 LDC R2, c[0x0][0x438] ;  /* 0x00010e00ff021b82 */ /* 0x000ea20000000800 */
[----:B0-----:R-:W-:-:S05]  /*e0f0*/  IMAD.SHL.U32 R10, R10, 0x10, RZ ;  /* 0x000000100a0a7824 */ /* 0x001fca00078e00ff */
[----:B------:R-:W-:-:S05]  /*e100*/  LOP3.LUT R10, R36, 0x70, R10, 0xf8, !PT ;  /* 0x00000070240a7812 */ /* 0x000fca00078ef80a */
[----:B------:R-:W-:-:S05]  /*e110*/  IMAD.IADD R35, R10, 0x1, R0 ;  /* 0x000000010a237824 */ /* 0x000fca00078e0200 */
[C---:B------:R-:W-:Y:S01]  /*e120*/  ISETP.GE.AND P0, PT, R35.reuse, R28, PT ;  /* 0x0000001c2300720c */ /* 0x040fe20003f06270 */
[----:B------:R-:W-:-:S03]  /*e130*/  IMAD.IADD R35, R35, 0x1, R31 ;  /* 0x0000000123237824 */ /* 0x000fc600078e021f */
[----:B------:R-:W-:Y:S01]  /*e140*/  ISETP.GT.U32.OR P0, PT, R10, 0x3f, P0 ;  /* 0x0000003f0a00780c */ /* 0x000fe20000704470 */
[----:B-1----:R-:W-:-:S04]  /*e150*/  @P1 IMAD.HI.U32 R3, R35, R3, RZ ;  /* 0x0000000323031227 */ /* 0x002fc800078e00ff */
[----:B------:R-:W-:Y:S01]  /*e160*/  IMAD.MOV.U32 R6, RZ, RZ, R35 ;  /* 0x000000ffff067224 */ /* 0x000fe200078e0023 */
[----:B--2---:R-:W-:-:S07]  /*e170*/  @P1 SHF.R.U32.HI R6, RZ, R2, R3 ;  /* 0x00000002ff061219 */ /* 0x004fce0000011603 */
[----:B------:R-:W0:Y:S01]  /*e180*/  @!P0 LDC.64 R4, c[0x0][0x428] ;  /* 0x00010a00ff048b82 */ /* 0x000e220000000a00 */
[--C-:B------:R-:W-:Y:S01]  /*e190*/  @!P0 SHF.R.S32.HI R3, RZ, 0x1f, R6.reuse ;  /* 0x0000001fff038819 */ /* 0x100fe20000011406 */
[----:B------:R-:W-:Y:S02]  /*e1a0*/  @!P0 IMAD.MOV.U32 R2, RZ, RZ, R6 ;  /* 0x000000ffff028224 */ /* 0x000fe400078e0006 */
[-C--:B0-----:R-:W-:Y:S02]  /*e1b0*/  @!P0 IMAD R9, R32, R4.reuse, RZ ;  /* 0x0000000420098224 */ /* 0x081fe400078e02ff */
[----:B------:R-:W-:-:S04]  /*e1c0*/  @!P0 IMAD.WIDE.U32 R2, R23, R4, R2 ;  /* 0x0000000417028225 */ /* 0x000fc800078e0002 */
[----:B------:R-:W-:Y:S02]  /*e1d0*/  @!P0 IMAD R9, R23, R5, R9 ;  /* 0x0000000517098224 */ /* 0x000fe400078e0209 */
[----:B------:R-:W0:Y:S02]  /*e1e0*/  @!P0 LDC.64 R4, c[0x0][0x418] ;  /* 0x00010600ff048b82 */ /* 0x000e240000000a00 */
[----:B------:R-:W-:Y:S01]  /*e1f0*/  @!P0 IMAD.IADD R3, R3, 0x1, R9 ;  /* 0x0000000103038824 */ /* 0x000fe200078e0209 */
[----:B0-----:R-:W-:-:S04]  /*e200*/  @!P0 LEA R4, P1, R2, R4, 0x2 ;  /* 0x0000000402048211 */ /* 0x001fc800078210ff */
[----:B------:R-:W-:Y:S02]  /*e210*/  @!P0 LEA.HI.X R5, R2, R5, R3, 0x2, P1 ;  /* 0x0000000502058211 */ /* 0x000fe400008f1403 */
[----:B------:R-:W-:Y:S02]  /*e220*/  LOP3.LUT P1, RZ, R16, 0x40, RZ, 0xc0, !PT ;  /* 0x0000004010ff7812 */ /* 0x000fe4000782c0ff */
[----:B------:R-:W-:Y:S01]  /*e230*/  SEL R3, RZ, 0x1, P6 ;  /* 0x00000001ff037807 */ /* 0x000fe20003000000 */
[----:B------:R0:W5:Y:S01]  /*e240*/  @!P0 LDG.E R34, desc[UR50][R4.64] ;  /* 0x0000003204228981 */ /* 0x000162000c1e1900 */
[----:B------:R-:W-:Y:S02]  /*e250*/  SEL R2, RZ, 0xffffffff, P1 ;  /* 0xffffffffff027807 */ /* 0x000fe40000800000 */
[----:B------:R-:W-:Y:S02]  /*e260*/  ISETP.GT.U32.AND P1, PT, R10, 0x3f, PT ;  /* 0x0000003f0a00780c */ /* 0x000fe40003f24070 */
[----:B------:R-:W-:Y:S01]  /*e270*/  LOP3.LUT R16, R16, 0xfffffbff, RZ, 0xc0, !PT ;  /* 0xfffffbff10107812 */ /* 0x000fe200078ec0ff */
[----:B------:R-:W-:Y:S01]  /*e280*/  IMAD.SHL.U32 R2, R2, 0x2, RZ ;  /* 0x0000000202027824 */ /* 0x000fe200078e00ff */
[----:B------:R-:W-:-:S02]  /*e290*/  LOP3.LUT R26, R26, 0xffff, RZ, 0xc0, !PT ;  /* 0x0000ffff1a1a7812 */ /* 0x000fc400078ec0ff */
[----:B0-----:R-:W-:Y:S02]  /*e2a0*/  SEL R4, RZ, 0x8, P4 ;  /* 0x00000008ff047807 */ /* 0x001fe40002000000 */
[----:B------:R-:W-:Y:S02]  /*e2b0*/  LOP3.LUT R2, R2, 0x2, R3, 0xe2, !PT ;  /* 0x0000000202027812 */ /* 0x000fe400078ee203 */
[----:B------:R-:W-:-:S04]  /*e2c0*/  SEL R3, RZ, 0x4, P5 ;  /* 0x00000004ff037807 */ /* 0x000fc80002800000 */
[----:B------:R-:W-:Y:S02]  /*e2d0*/  LOP3.LUT R2, R4, R2, R3, 0xfe, !PT ;  /* 0x0000000204027212 */ /* 0x000fe400078efe03 */
[----:B------:R-:W-:Y:S02]  /*e2e0*/  SEL R3, RZ, 0x10, P3 ;  /* 0x00000010ff037807 */ /* 0x000fe40001800000 */
[----:B------:R-:W-:-:S04]  /*e2f0*/  SEL R4, RZ, 0x20, P2 ;  /* 0x00000020ff047807 */ /* 0x000fc80001000000 */
[----:B------:R-:W-:Y:S01]  /*e300*/  LOP3.LUT R2, R4, R2, R3, 0xfe, !PT ;  /* 0x0000000204027212 */ /* 0x000fe200078efe03 */
[----:B------:R-:W-:-:S03]  /*e310*/  IMAD.U32 R3, RZ, RZ, UR36 ;  /* 0x00000024ff037e24 */ /* 0x000fc6000f8e00ff */
[----:B------:R-:W-:Y:S01]  /*e320*/  LOP3.LUT R7, R2, R7, RZ, 0xfc, !PT ;  /* 0x0000000702077212 */ /* 0x000fe200078efcff */
[----:B------:R-:W-:Y:S01]  /*e330*/  IMAD.MOV R2, RZ, RZ, -R6 ;  /* 0x000000ffff027224 */ /* 0x000fe200078e0a06 */
[----:B------:R-:W-:-:S03]  /*e340*/  ISETP.NE.AND P0, PT, R3, 0x3, PT ;  /* 0x000000030300780c */ /* 0x000fc60003f05270 */
[----:B------:R-:W-:Y:S01]  /*e350*/  IMAD R35, R20, R2, R35 ;  /* 0x0000000214237224 */ /* 0x000fe200078e0223 */
[----:B------:R-:W-:Y:S01]  /*e360*/  LOP3.LUT R2, R7, R8, RZ, 0xfc, !PT ;  /* 0x0000000807027212 */ /* 0x000fe200078efcff */
[----:B------:R0:W-:Y:S04]  /*e370*/  STL [R1+0x28], R7 ;  /* 0x0000280701007387 */ /* 0x0001e80000100800 */
[----:B------:R0:W-:Y:S04]  /*e380*/  STL [R1], R2 ;  /* 0x0000000201007387 */ /* 0x0001e80000100800 */
[----:B------:R-:W-:-:S04]  /*e390*/  @P0 LOP3.LUT R16, R16, 0x400, RZ, 0xfc, !PT ;  /* 0x0000040010100812 */ /* 0x000fc800078efcff */
[----:B------:R-:W-:-:S04]  /*e3a0*/  LOP3.LUT R16, R16, 0xfffffffe, RZ, 0xc0, !PT ;  /* 0xfffffffe10107812 */ /* 0x000fc800078ec0ff */
[----:B------:R-:W-:Y:S01]  /*e3b0*/  @P1 LOP3.LUT R16, R16, 0x1, RZ, 0xfc, !PT ;  /* 0x0000000110101812 */ /* 0x000fe200078efcff */
[----:B0-----:R-:W-:Y:S06]  /*e3c0*/  @!P0 BRA `(.L_x_3629) ;  /* 0x0000000000048947 */ /* 0x001fec0003800000 */
[----:B------:R-:W-:Y:S01]  /*e3d0*/  BPT.TRAP 0x1 ;  /* 0x000000040000795c */ /* 0x000fe20000300000 */
.L_x_3629:
[----:B------:R-:W-:Y:S01]  /*e3e0*/  IADD3 R28, -R36, R28, -R0 ;  /* 0x0000001c241c7210 */ /* 0x000fe20007ffe900 */
[----:B------:R-:W-:Y:S01]  /*e3f0*/  IMAD R19, R18, 0x8, R17 ;  /* 0x0000000812137824 */ /* 0x000fe200078e0211 */
[----:B------:R-:W-:Y:S01]  /*e400*/  SHF.L.U32 R0, R22, 0x1f, RZ ;  /* 0x0000001f16007819 */ /* 0x000fe200000006ff */
[----:B------:R-:W-:Y:S03]  /*e410*/  BSSY B0, `(.L_x_3630) ;  /* 0x0000003000007945 */ /* 0x000fe60003800000 */
[----:B------:R-:W0:Y:S02]  /*e420*/  SYNCS.PHASECHK.TRANS64.TRYWAIT P0, [R19+URZ+0x28c40], R0 ;  /* 0x028c4000130075a7 */ /* 0x000e24000800017f */
[----:B0-----:R-:W-:Y:S05]  /*e430*/  @!P0 BRA `(.L_x_3631) ;  /* 0x0000003c00388947 */ /* 0x001fea0003800000 */
.L_x_3694:
[----:B------:R-:W-:Y:S05]  /*e440*/  BSYNC B0 ;  /* 0x0000000000007941 */ /* 0x000fea0003800000 */
.L_x_3630:
[----:B------:R-:W1:Y:S01]  /*e450*/  S2R R7, SR_TID.X ;  /* 0x0000000000077919 */ /* 0x000e620000002100 */
[----:B0-----:R-:W-:Y:S01]  /*e460*/  SHF.R.S32.HI R0, RZ, 0x1f, R35 ;  /* 0x0000001fff007819 */ /* 0x001fe20000011423 */
[----:B------:R-:W-:Y:S01]  /*e470*/  ULDC.64 UR4, c[0x0][0x300] ;  /* 0x0000c00000047ab9 */ /* 0x000fe20000000a00 */
[----:B-----5:R-:W-:Y:S01]  /*e480*/  SHF.R.S32.HI R4, RZ, 0x1f, R34 ;  /* 0x0000001fff047819 */ /* 0x020fe20000011422 */
[----:B------:R-:W-:Y:S01]  /*e490*/  IMAD.WIDE.U32 R2, R35, UR4, RZ ;  /* 0x0000000423027c25 */ /* 0x000fe2000f8e00ff */
[----:B------:R-:W-:Y:S01]  /*e4a0*/  ULDC.64 UR6, c[0x0][0x2e8] ;  /* 0x0000ba0000067ab9 */ /* 0x000fe20000000a00 */
[----:B------:R0:W-:Y:S01]  /*e4b0*/  STL [R1+0x1c], R0 ;  /* 0x00001c0001007387 */ /* 0x0001e20000100800 */
[----:B------:R-:W-:-:S03]  /*e4c0*/  LOP3.LUT R16, R16, 0xfffffffd, RZ, 0xc0, !PT ;  /* 0xfffffffd10107812 */ /* 0x000fc600078ec0ff */
[----:B------:R2:W-:Y:S01]  /*e4d0*/  STL [R1+0x20], R4 ;  /* 0x0000200401007387 */ /* 0x0005e20000100800 */
[----:B0-----:R-:W-:-:S04]  /*e4e0*/  IMAD R0, R0, UR4, RZ ;  /* 0x0000000400007c24 */ /* 0x001fc8000f8e02ff */
[----:B------:R-:W-:Y:S01]  /*e4f0*/  IMAD R0, R35, UR5, R0 ;  /* 0x0000000523007c24 */ /* 0x000fe2000f8e0200 */
[----:B------:R-:W-:-:S03]  /*e500*/  ULDC.64 UR4, c[0x0][0x310] ;  /* 0x0000c40000047ab9 */ /* 0x000fc60000000a00 */
[----:B------:R-:W-:Y:S02]  /*e510*/  IMAD.IADD R3, R3, 0x1, R0 ;  /* 0x0000000103037824 */ /* 0x000fe400078e0200 */
[----:B------:R-:W-:Y:S02]  /*e520*/  IMAD R0, R4, UR4, RZ ;  /* 0x0000000404007c24 */ /* 0x000fe4000f8e02ff */
[----:B------:R-:W-:-:S04]  /*e530*/  IMAD.WIDE.U32 R2, R34, UR4, R2 ;  /* 0x0000000422027c25 */ /* 0x000fc8000f8e0002 */
[----:B------:R-:W-:Y:S01]  /*e540*/  IMAD R0, R34, UR5, R0 ;  /* 0x0000000522007c24 */ /* 0x000fe2000f8e0200 */
[----:B------:R-:W-:Y:S01]  /*e550*/  ULDC.64 UR4, c[0x0][0x308] ;  /* 0x0000c20000047ab9 */ /* 0x000fe20000000a00 */
[----:B-1----:R-:W-:Y:S02]  /*e560*/  IMAD.SHL.U32 R7, R7, 0x8, RZ ;  /* 0x0000000807077824 */ /* 0x002fe400078e00ff */
[----:B------:R-:W-:Y:S02]  /*e570*/  IMAD.IADD R3, R3, 0x1, R0 ;  /* 0x0000000103037824 */ /* 0x000fe400078e0200 */
[----:B--2---:R-:W-:Y:S01]  /*e580*/  IMAD R4, R18, 0x1000, R33 ;  /* 0x0000100012047824 */ /* 0x004fe200078e0221 */
[----:B------:R-:W-:Y:S01]  /*e590*/  LOP3.LUT R7, R7, 0x38, RZ, 0xc0, !PT ;  /* 0x0000003807077812 */ /* 0x000fe200078ec0ff */
[C---:B------:R-:W-:Y:S01]  /*e5a0*/  IMAD.WIDE.U32 R2, R26.reuse, UR4, R2 ;  /* 0x000000041a027c25 */ /* 0x040fe2000f8e0002 */
[----:B------:R-:W-:Y:S02]  /*e5b0*/  ULDC UR4, c[0x0][0x2f4] ;  /* 0x0000bd0000047ab9 */ /* 0x000fe40000000800 */
[----:B------:R-:W-:Y:S01]  /*e5c0*/  ISETP.GE.AND P2, PT, R7, UR4, PT ;  /* 0x0000000407007c0c */ /* 0x000fe2000bf46270 */
[----:B------:R-:W-:Y:S01]  /*e5d0*/  IMAD R5, R26, UR5, R3 ;  /* 0x000000051a057c24 */ /* 0x000fe2000f8e0203 */
[----:B------:R-:W-:Y:S01]  /*e5e0*/  LEA R0, P0, R2, UR6, 0x1 ;  /* 0x0000000602007c11 */ /* 0x000fe2000f8008ff */
[----:B------:R-:W-:-:S03]  /*e5f0*/  UMOV UR5, 0xffffffff ;  /* 0xffffffff00057882 */ /* 0x000fc60000000000 */
[----:B------:R-:W-:Y:S02]  /*e600*/  LEA.HI.X R5, R2, UR7, R5, 0x1, P0 ;  /* 0x0000000702057c11 */ /* 0x000fe400080f0c05 */
[----:B------:R-:W-:-:S05]  /*e610*/  ISETP.GE.AND P0, PT, R28, 0x1, PT ;  /* 0x000000011c00780c */ /* 0x000fca0003f06270 */
[----:B------:R-:W-:Y:S01]  /*e620*/  @P2 LOP3.LUT R16, R16, 0x2, RZ, 0xfc, !PT ;  /* 0x0000000210102812 */ /* 0x000fe200078efcff */
[----:B------:R-:W-:Y:S07]  /*e630*/  BRA.DIV UR5, `(.L_x_3632) ;  /* 0x0000003a05cc7947 */ /* 0x000fee000b800000 */
[----:B------:R-:W0:Y:S01]  /*e640*/  SHFL.IDX PT, R3, R0, RZ, 0x181f ;  /* 0x00181fff00037589 */ /* 0x000e2200000e0000 */
[----:B------:R-:W-:-:S03]  /*e650*/  @P0 IMAD R6, R4, 0x2, R17 ;  /* 0x0000000204060824 */ /* 0x000fc600078e0211 */
[----:B------:R-:W1:Y:S01]  /*e660*/  SHFL.IDX PT, R2, R5, RZ, 0x181f ;  /* 0x00181fff05027589 */ /* 0x000e6200000e0000 */
[----:B0-----:R-:W-:-:S05]  /*e670*/  @P0 LEA R3, P1, R7, R3, 0x1 ;  /* 0x0000000307030211 */ /* 0x001fca00078208ff */
[----:B-1----:R-:W-:-:S05]  /*e680*/  @P0 IMAD.X R2, RZ, RZ, R2, P1 ;  /* 0x000000ffff020224 */ /* 0x002fca00008e0602 */
[----:B------:R-:W-:-:S04]  /*e690*/  @P0 LOP3.LUT R3, R3, R2, RZ, 0x3c, !PT ;  /* 0x0000000203030212 */ /* 0x000fc800078e3cff */
[----:B------:R-:W-:-:S04]  /*e6a0*/  @P0 LOP3.LUT R2, R3, R2, RZ, 0x3c, !PT ;  /* 0x0000000203020212 */ /* 0x000fc800078e3cff */
[----:B------:R-:W-:-:S05]  /*e6b0*/  @P0 LOP3.LUT R3, R3, R2, RZ, 0x3c, !PT ;  /* 0x0000000203030212 */ /* 0x000fca00078e3cff */
[----:B------:R-:W-:Y:S01]  /*e6c0*/  @!PT LDS RZ, [RZ] ;  /* 0x00000000fffff984 */ /* 0x000fe20000000800 */
        /* <DEDUP_REMOVED lines=10> */
[----:B------:R0:W-:Y:S01]  /*e770*/  @P0 LDGSTS.E.BYPASS.LTC128B.128 [R6+0x22c00], desc[UR50][R2.64], !P2 ;  /* 0x22c0000002060fae */ /* 0x0001e2000d101d72 */
[----:B------:R-:W-:-:S03]  /*e780*/  ISETP.GE.AND P0, PT, R28, 0x21, PT ;  /* 0x000000211c00780c */ /* 0x000fc60003f06270 */
[----:B0-----:R-:W0:Y:S10]  /*e790*/  SHFL.IDX PT, R3, R0, 0x2, 0x181f ;  /* 0x00581f0000037f89 */ /* 0x001e3400000e0000 */
[----:B------:R-:W-:Y:S01]  /*e7a0*/  @P0 IMAD R6, R4, 0x2, R17 ;  /* 0x0000000204060824 */ /* 0x000fe200078e0211 */
[----:B------:R-:W1:Y:S04]  /*e7b0*/  SHFL.IDX PT, R2, R5, 0x2, 0x181f ;  /* 0x00581f0005027f89 */ /* 0x000e6800000e0000 */
[----:B------:R-:W2:Y:S04]  /*e7c0*/  SHFL.IDX PT, R5, R5, 0x3, 0x181f ;  /* 0x00781f0005057f89 */ /* 0x000ea800000e0000 */
[----:B------:R-:W3:Y:S01]  /*e7d0*/  SHFL.IDX PT, R0, R0, 0x3, 0x181f ;  /* 0x00781f0000007f89 */ /* 0x000ee200000e0000 */
[----:B0-----:R-:W-:-:S05]  /*e7e0*/  @P0 LEA R3, P1, R7, R3, 0x1 ;  /* 0x0000000307030211 */ /* 0x001fca00078208ff */
[----:B-1----:R-:W-:-:S05]  /*e7f0*/  @P0 IMAD.X R2, RZ, RZ, R2, P1 ;  /* 0x000000ffff020224 */ /* 0x002fca00008e0602 */
[----:B------:R-:W-:-:S04]  /*e800*/  @P0 LOP3.LUT R3, R3, R2, RZ, 0x3c, !PT ;  /* 0x0000000203030212 */ /* 0x000fc800078e3cff */
[----:B------:R-:W-:-:S04]  /*e810*/  @P0 LOP3.LUT R2, R3, R2, RZ, 0x3c, !PT ;  /* 0x0000000203020212 */ /* 0x000fc800078e3cff */
[----:B------:R-:W-:-:S05]  /*e820*/  @P0 LOP3.LUT R3, R3, R2, RZ, 0x3c, !PT ;  /* 0x0000000203030212 */ /* 0x000fca00078e3cff */
[----:B--23--:R0:W-:Y:S02]  /*e830*/  @P0 LDGSTS.E.BYPASS.LTC128B.128 [R6+0x23400], desc[UR50][R2.64], !P2 ;  /* 0x2340000002060fae */ /* 0x00c1e4000d101d72 */
.L_x_3704:
[----:B------:R-:W-:-:S13]  /*e840*/  ISETP.GE.AND P0, PT, R28, 0x31, PT ;  /* 0x000000311c00780c */ /* 0x000fda0003f06270 */
[----:B01----:R-:W-:Y:S01]  /*e850*/  @P0 LEA R2, P1, R7, R0, 0x1 ;  /* 0x0000000007020211 */ /* 0x003fe200078208ff */
[----:B------:R-:W-:-:S04]  /*e860*/  @P0 IMAD R4, R4, 0x2, R17 ;  /* 0x0000000204040824 */ /* 0x000fc800078e0211 */
[----:B------:R-:W-:-:S05]  /*e870*/  @P0 IMAD.X R3, RZ, RZ, R5, P1 ;  /* 0x000000ffff030224 */ /* 0x000fca00008e0605 */
[----:B------:R-:W-:Y:S01]  /*e880*/  @!PT LDS RZ, [RZ] ;  /* 0x00000000fffff984 */ /* 0x000fe20000000800 */
[----:B------:R-:W-:Y:S01]  /*e890*/  @!PT LDS RZ, [RZ] ;  /* 0x00000000fffff984 */ /* 0x000fe20000000800 */
[----:B------:R-:W-:Y:S01]  /*e8a0*/  @!PT LDS RZ, [RZ] ;  /* 0x00000000fffff984 */ /* 0x000fe20000000800 */
[----:B------:R0:W-:Y:S01]  /*e8b0*/  @P0 LDGSTS.E.BYPASS.LTC128B.128 [R4+0x23c00], desc[UR50][R2.64], !P2 ;  /* 0x23c0000002040fae */ /* 0x0001e2000d101d72 */
[----:B------:R-:W-:Y:S01]  /*e8c0*/  PLOP3.LUT P0, PT, PT, PT, PT, 0x80, 0x0 ;  /* 0x000000000000781c */ /* 0x000fe20003f0f070 */
[----:B------:R-:W-:-:S12]  /*e8d0*/  NOP ;  /* 0x0000000000007918 */ /* 0x000fd80000000000 */
.L_x_3633:
        /* <DEDUP_REMOVED lines=11> */
.L_x_3634:
[----:B------:R1:W5:Y:S01]  /*e990*/  LDL.LU R0, [R1+0x4] ;  /* 0x0000040001007983 */ /* 0x0003620000300800 */
[----:B------:R-:W-:Y:S01]  /*e9a0*/  LOP3.LUT P0, RZ, R16, 0x100, RZ, 0xc0, !PT ;  /* 0x0000010010ff7812 */ /* 0x000fe2000780c0ff */
[----:B------:R1:W-:Y:S02]  /*e9b0*/  SYNCS.ARRIVE.TRANS64.A1T0 RZ, [R19+URZ+0x28c30], RZ ;  /* 0x028c30ff13ff79a7 */ /* 0x0003e4000810003f */
[----:B0-----:R1:W5:Y:S10]  /*e9c0*/  LDL R3, [R1] ;  /* 0x0000000001037983 */ /* 0x0013740000100800 */
[----:B------:R-:W-:Y:S05]  /*e9d0*/  WARPSYNC.ALL ;  /* 0x0000000000007948 */ /* 0x000fea0003800000 */
[----:B------:R-:W-:Y:S01]  /*e9e0*/  SEL R2, R29, RZ, !P0 ;  /* 0x000000ff1d027207 */ /* 0x000fe20004000000 */
[----:B------:R-:W-:Y:S01]  /*e9f0*/  ULDC.64 UR4, c[0x0][0x298] ;  /* 0x0000a60000047ab9 */ /* 0x000fe20000000a00 */
[----:B------:R-:W-:Y:S01]  /*ea00*/  BSSY B6, `(.L_x_3635) ;  /* 0x0000020000067945 */ /* 0x000fe20003800000 */
[----:B------:R-:W-:Y:S02]  /*ea10*/  IMAD.WIDE.U32 R4, R37, UR4, RZ ;  /* 0x0000000425047c25 */ /* 0x000fe4000f8e00ff */
[----:B------:R0:W-:Y:S02]  /*ea20*/  STL [R1+0x18], R2 ;  /* 0x0000180201007387 */ /* 0x0001e40000100800 */
[----:B0-----:R-:W-:Y:S01]  /*ea30*/  VIADD R2, R17, 0x20400 ;  /* 0x0002040011027836 */ /* 0x001fe20000000000 */
[----:B------:R-:W-:Y:S01]  /*ea40*/  BAR.SYNC.DEFER_BLOCKING 0x8, 0x100 ;  /* 0x0204000000007b1d */ /* 0x000fe20000010000 */
[----:B-----5:R-:W-:-:S03]  /*ea50*/  SEL R0, R0, RZ, !P0 ;  /* 0x000000ff00007207 */ /* 0x020fc60004000000 */
[----:B------:R-:W-:Y:S02]  /*ea60*/  LOP3.LUT P0, RZ, R2, 0x3ff, RZ, 0xc0, !PT ;  /* 0x000003ff02ff7812 */ /* 0x000fe4000780c0ff */
[----:B------:R-:W-:Y:S01]  /*ea70*/  PRMT R29, R3, 0x8880, RZ ;  /* 0x00008880031d7816 */ /* 0x000fe200000000ff */
[----:B------:R0:W-:Y:S03]  /*ea80*/  STL [R1+0x4], R0 ;  /* 0x0000040001007387 */ /* 0x0001e60000100800 */
[----:B------:R-:W-:Y:S01]  /*ea90*/  PRMT R29, R29, 0x7710, RZ ;  /* 0x000077101d1d7816 */ /* 0x000fe200000000ff */
[----:B------:R2:W-:Y:S01]  /*eaa0*/  STL.64 [R1+0x10], R4 ;  /* 0x0000100401007387 */ /* 0x0005e20000100a00 */
[----:B0-----:R-:W-:-:S05]  /*eab0*/  SHF.R.S32.HI R0, RZ, 0x1f, R37 ;  /* 0x0000001fff007819 */ /* 0x001fca0000011425 */
[----:B------:R-:W-:-:S04]  /*eac0*/  IMAD R0, R0, UR4, RZ ;  /* 0x0000000400007c24 */ /* 0x000fc8000f8e02ff */
[----:B------:R-:W-:-:S04]  /*ead0*/  IMAD R0, R37, UR5, R0 ;  /* 0x0000000525007c24 */ /* 0x000fc8000f8e0200 */
[----:B------:R-:W-:Y:S01]  /*eae0*/  IMAD.IADD R37, R5, 0x1, R0 ;  /* 0x0000000105257824 */ /* 0x000fe200078e0200 */
[----:B--2---:R-:W-:Y:S06]  /*eaf0*/  @!P0 BRA `(.L_x_3636) ;  /* 0x0000000000408947 */ /* 0x004fec0003800000 */
        /* <DEDUP_REMOVED lines=15> */
[----:B01----:R-:W-:Y:S05]  /*ebf0*/  CALL.ABS.NOINC R2 ;  /* 0x0000000002007343 */ /* 0x003fea0003c00000 */
.L_x_3636:
[----:B------:R-:W-:Y:S05]  /*ec00*/  BSYNC B6 ;  /* 0x0000000000067941 */ /* 0x000fea0003800000 */
.L_x_3635:
[----:B------:R-:W2:Y:S01]  /*ec10*/  LDL.LU.64 R2, [R1+0x10] ;  /* 0x0000100001027983 */ /* 0x000ea20000300a00 */
[----:B------:R-:W0:Y:S01]  /*ec20*/  LDC R7, c[0x0][0x448] ;  /* 0x00011200ff077b82 */ /* 0x000e220000000800 */
[----:B------:R-:W-:Y:S02]  /*ec30*/  ULDC.64 UR4, c[0x0][0x2d8] ;  /* 0x0000b60000047ab9 */ /* 0x000fe40000000a00 */
[----:B------:R-:W3:Y:S04]  /*ec40*/  LDL.LU R21, [R1+0x4] ;  /* 0x0000040001157983 */ /* 0x000ee80000300800 */
[----:B------:R-:W4:Y:S04]  /*ec50*/  LDL.LU R20, [R1+0x18] ;  /* 0x0000180001147983 */ /* 0x000f280000300800 */
[----:B------:R0:W5:Y:S04]  /*ec60*/  LDL R10, [R1+0x8] ;  /* 0x00000800010a7983 */ /* 0x0001680000100800 */
[----:B------:R0:W5:Y:S02]  /*ec70*/  LDL R8, [R1+0x2c] ;  /* 0x00002c0001087983 */ /* 0x0001640000100800 */
[----:B0-----:R-:W-:-:S13]  /*ec80*/  ISETP.NE.AND P0, PT, R7, 0x1, PT ;  /* 0x000000010700780c */ /* 0x001fda0003f05270 */
[----:B------:R-:W0:Y:S01]  /*ec90*/  @P0 LDC R6, c[0x0][0x44c] ;  /* 0x00011300ff060b82 */ /* 0x000e220000000800 */
[----:B------:R-:W1:Y:S02]  /*eca0*/  S2R R9, SR_TID.X ;  /* 0x0000000000097919 */ /* 0x000e640000002100 */
[----:B-1----:R-:W-:-:S05]  /*ecb0*/  IMAD.SHL.U32 R9, R9, 0x8, RZ ;  /* 0x0000000809097824 */ /* 0x002fca00078e00ff */
[----:B------:R-:W-:Y:S01]  /*ecc0*/  LOP3.LUT R9, R9, 0x38, RZ, 0xc0, !PT ;  /* 0x0000003809097812 */ /* 0x000fe200078ec0ff */
[----:B--2---:R-:W-:Y:S02]  /*ecd0*/  IMAD.MOV.U32 R3, RZ, RZ, R37 ;  /* 0x000000ffff037224 */ /* 0x004fe400078e0025 */
[----:B------:R-:W-:-:S04]  /*ece0*/  IMAD.WIDE.U32 R2, R26, UR4, R2 ;  /* 0x000000041a027c25 */ /* 0x000fc8000f8e0002 */
[----:B------:R-:W-:Y:S01]  /*ecf0*/  IMAD R3, R26, UR5, R3 ;  /* 0x000000051a037c24 */ /* 0x000fe2000f8e0203 */
[----:B------:R-:W-:Y:S02]  /*ed00*/  ULDC.64 UR4, c[0x0][0x2e0] ;  /* 0x0000b80000047ab9 */ /* 0x000fe40000000a00 */
[----:B---3--:R-:W-:Y:S02]  /*ed10*/  IMAD R0, R21, UR4, RZ ;  /* 0x0000000415007c24 */ /* 0x008fe4000f8e02ff */
[----:B----4-:R-:W-:-:S04]  /*ed20*/  IMAD.WIDE.U32 R2, R20, UR4, R2 ;  /* 0x0000000414027c25 */ /* 0x010fc8000f8e0002 */
[----:B------:R-:W-:Y:S01]  /*ed30*/  IMAD R0, R20, UR5, R0 ;  /* 0x0000000514007c24 */ /* 0x000fe2000f8e0200 */
[----:B------:R-:W-:Y:S01]  /*ed40*/  ULDC.64 UR4, c[0x0][0x2d0] ;  /* 0x0000b40000047ab9 */ /* 0x000fe20000000a00 */
[----:B------:R-:W1:Y:S02]  /*ed50*/  S2R R20, SR_TID.X ;  /* 0x0000000000147919 */ /* 0x000e640000002100 */
[----:B------:R-:W-:Y:S02]  /*ed60*/  IMAD.IADD R3, R3, 0x1, R0 ;  /* 0x0000000103037824 */ /* 0x000fe400078e0200 */
[----:B------:R-:W2:Y:S01]  /*ed70*/  @P0 LDC R0, c[0x0][0x450] ;  /* 0x00011400ff000b82 */ /* 0x000ea20000000800 */
[----:B-1----:R-:W-:-:S05]  /*ed80*/  IMAD.SHL.U32 R20, R20, 0x10, RZ ;  /* 0x0000001014147824 */ /* 0x002fca00078e00ff */
[----:B------:R-:W-:-:S05]  /*ed90*/  LOP3.LUT R20, R36, 0x70, R20, 0xf8, !PT ;  /* 0x0000007024147812 */ /* 0x000fca00078ef814 */
[----:B------:R-:W-:-:S04]  /*eda0*/  IMAD R5, R25, 0x40, R20 ;  /* 0x0000004019057824 */ /* 0x000fc800078e0214 */
[----:B0-----:R-:W-:-:S04]  /*edb0*/  @P0 IMAD.HI.U32 R6, R5, R6, RZ ;  /* 0x0000000605060227 */ /* 0x001fc800078e00ff */
[----:B------:R-:W-:Y:S01]  /*edc0*/  IMAD.MOV.U32 R4, RZ, RZ, R5 ;  /* 0x000000ffff047224 */ /* 0x000fe200078e0005 */
[----:B--2---:R-:W-:-:S05]  /*edd0*/  @P0 SHF.R.U32.HI R4, RZ, R0, R6 ;  /* 0x00000000ff040219 */ /* 0x004fca0000011606 */
        /* <DEDUP_REMOVED lines=20> */
[----:B------:R-:W0:Y:S01]  /*ef20*/  SHFL.IDX PT, R3, R0, RZ, 0x181f ;  /* 0x00181fff00037589 */ /* 0x000e2200000e0000 */
[----:B-----5:R-:W-:Y:S02]  /*ef30*/  IMAD R5, R10, R7, RZ ;  /* 0x000000070a057224 */ /* 0x020fe400078e02ff */
[----:B------:R-:W-:Y:S01]  /*ef40*/  IMAD R25, R25, 0x40, R36 ;  /* 0x0000004019197824 */ /* 0x000fe200078e0224 */
[----:B------:R-:W1:Y:S04]  /*ef50*/  SHFL.IDX PT, R2, R4, RZ, 0x181f ;  /* 0x00181fff04027589 */ /* 0x000e6800000e0000 */
[----:B------:R-:W-:-:S13]  /*ef60*/  ISETP.GE.AND P0, PT, R25, R5, PT ;  /* 0x000000051900720c */ /* 0x000fda0003f06270 */
[----:B0-----:R-:W-:-:S05]  /*ef70*/  @!P0 LEA R3, P2, R9, R3, 0x1 ;  /* 0x0000000309038211 */ /* 0x001fca00078408ff */
[----:B-1----:R-:W-:-:S05]  /*ef80*/  @!P0 IMAD.X R2, RZ, RZ, R2, P2 ;  /* 0x000000ffff028224 */ /* 0x002fca00010e0602 */
[----:B------:R-:W-:-:S04]  /*ef90*/  @!P0 LOP3.LUT R3, R3, R2, RZ, 0x3c, !PT ;  /* 0x0000000203038212 */ /* 0x000fc800078e3cff */
[----:B------:R-:W-:-:S04]  /*efa0*/  @!P0 LOP3.LUT R2, R3, R2, RZ, 0x3c, !PT ;  /* 0x0000000203028212 */ /* 0x000fc800078e3cff */
[----:B------:R-:W-:-:S05]  /*efb0*/  @!P0 LOP3.LUT R3, R3, R2, RZ, 0x3c, !PT ;  /* 0x0000000203038212 */ /* 0x000fca00078e3cff */
[----:B------:R-:W-:Y:S01]  /*efc0*/  @!PT LDS RZ, [RZ] ;  /* 0x00000000fffff984 */ /* 0x000fe20000000800 */
[----:B------:R0:W-:Y:S02]  /*efd0*/  @!P0 LDGSTS.E.BYPASS.LTC128B.128 [R8+0x20400], desc[UR50][R2.64], !P1 ;  /* 0x2040000002088fae */ /* 0x0001e4000c901d72 */
[----:B0-----:R-:W-:Y:S02]  /*efe0*/  VIADD R2, R25, 0x10 ;  /* 0x0000001019027836 */ /* 0x001fe40000000000 */
[----:B------:R-:W0:Y:S03]  /*eff0*/  SHFL.IDX PT, R3, R0, 0x1, 0x181f ;  /* 0x00381f0000037f89 */ /* 0x000e2600000e0000 */
[----:B------:R-:W-:Y:S02]  /*f000*/  ISETP.GE.AND P0, PT, R2, R5, PT ;  /* 0x000000050200720c */ /* 0x000fe40003f06270 */
[----:B------:R-:W1:Y:S11]  /*f010*/  SHFL.IDX PT, R2, R4, 0x1, 0x181f ;  /* 0x00381f0004027f89 */ /* 0x000e7600000e0000 */
[----:B0-----:R-:W-:-:S05]  /*f020*/  @!P0 LEA R3, P2, R9, R3, 0x1 ;  /* 0x0000000309038211 */ /* 0x001fca00078408ff */
[----:B-1----:R-:W-:-:S05]  /*f030*/  @!P0 IMAD.X R2, RZ, RZ, R2, P2 ;  /* 0x000000ffff028224 */ /* 0x002fca00010e0602 */
[----:B------:R-:W-:-:S04]  /*f040*/  @!P0 LOP3.LUT R3, R3, R2, RZ, 0x3c, !PT ;  /* 0x0000000203038212 */ /* 0x000fc800078e3cff */
[----:B------:R-:W-:-:S04]  /*f050*/  @!P0 LOP3.LUT R2, R3, R2, RZ, 0x3c, !PT ;  /* 0x0000000203028212 */ /* 0x000fc800078e3cff */
[----:B------:R-:W-:-:S05]  /*f060*/  @!P0 LOP3.LUT R3, R3, R2, RZ, 0x3c, !PT ;  /* 0x0000000203038212 */ /* 0x000fca00078e3cff */
[----:B------:R0:W-:Y:S02]  /*f070*/  @!P0 LDGSTS.E.BYPASS.LTC128B.128 [R8+0x20c00], desc[UR50][R2.64], !P1 ;  /* 0x20c0000002088fae */ /* 0x0001e4000c901d72 */
[----:B0-----:R-:W-:Y:S02]  /*f080*/  VIADD R2, R25, 0x20 ;  /* 0x0000002019027836 */ /* 0x001fe40000000000 */
[----:B------:R-:W0:Y:S03]  /*f090*/  SHFL.IDX PT, R3, R0, 0x2, 0x181f ;  /* 0x00581f0000037f89 */ /* 0x000e2600000e0000 */
[----:B------:R-:W-:Y:S01]  /*f0a0*/  ISETP.GE.AND P0, PT, R2, R5, PT ;  /* 0x000000050200720c */ /* 0x000fe20003f06270 */
[----:B------:R-:W-:Y:S04]  /*f0b0*/  SHFL.IDX PT, R0, R0, 0x3, 0x181f ;  /* 0x00781f0000007f89 */ /* 0x000fe800000e0000 */
[----:B------:R-:W1:Y:S04]  /*f0c0*/  SHFL.IDX PT, R2, R4, 0x2, 0x181f ;  /* 0x00581f0004027f89 */ /* 0x000e6800000e0000 */
[----:B------:R-:W2:Y:S04]  /*f0d0*/  SHFL.IDX PT, R4, R4, 0x3, 0x181f ;  /* 0x00781f0004047f89 */ /* 0x000ea800000e0000 */
[----:B0-----:R-:W-:-:S05]  /*f0e0*/  @!P0 LEA R3, P2, R9, R3, 0x1 ;  /* 0x0000000309038211 */ /* 0x001fca00078408ff */
[----:B-1----:R-:W-:-:S05]  /*f0f0*/  @!P0 IMAD.X R2, RZ, RZ, R2, P2 ;  /* 0x000000ffff028224 */ /* 0x002fca00010e0602 */
[----:B------:R-:W-:-:S04]  /*f100*/  @!P0 LOP3.LUT R3, R3, R2, RZ, 0x3c, !PT ;  /* 0x0000000203038212 */ /* 0x000fc800078e3cff */
[----:B------:R-:W-:-:S04]  /*f110*/  @!P0 LOP3.LUT R2, R3, R2, RZ, 0x3c, !PT ;  /* 0x0000000203028212 */ /* 0x000fc800078e3cff */
[----:B------:R-:W-:-:S05]  /*f120*/  @!P0 LOP3.LUT R3, R3, R2, RZ, 0x3c, !PT ;  /* 0x0000000203038212 */ /* 0x000fca00078e3cff */
[----:B--2---:R1:W-:Y:S02]  /*f130*/  @!P0 LDGSTS.E.BYPASS.LTC128B.128 [R8+0x21400], desc[UR50][R2.64], !P1 ;  /* 0x2140000002088fae */ /* 0x0043e4000c901d72 */
.L_x_3713:
[----:B------:R-:W-:-:S05]  /*f140*/  VIADD R25, R25, 0x30 ;  /* 0x0000003019197836 */ /* 0x000fca0000000000 */
[----:B------:R-:W-:-:S13]  /*f150*/  ISETP.GE.AND P0, PT, R25, R5, PT ;  /* 0x000000051900720c */ /* 0x000fda0003f06270 */
[----:B01----:R-:W-:-:S05]  /*f160*/  @!P0 LEA R2, P2, R9, R0, 0x1 ;  /* 0x0000000009028211 */ /* 0x003fca00078408ff */
[----:B------:R-:W-:-:S05]  /*f170*/  @!P0 IMAD.X R3, RZ, RZ, R4, P2 ;  /* 0x000000ffff038224 */ /* 0x000fca00010e0604 */
[----:B------:R-:W-:Y:S01]  /*f180*/  @!PT LDS RZ, [RZ] ;  /* 0x00000000fffff984 */ /* 0x000fe20000000800 */
[----:B------:R-:W-:Y:S01]  /*f190*/  @!PT LDS RZ, [RZ] ;  /* 0x00000000fffff984 */ /* 0x000fe20000000800 */
[----:B------:R-:W-:Y:S01]  /*f1a0*/  @!PT LDS RZ, [RZ] ;  /* 0x00000000fffff984 */ /* 0x000fe20000000800 */
[----:B------:R0:W-:Y:S01]  /*f1b0*/  @!P0 LDGSTS.E.BYPASS.LTC128B.128 [R8+0x21c00], desc[UR50][R2.64], !P1 ;  /* 0x21c0000002088fae */ /* 0x0001e2000c901d72 */
[----:B------:R-:W-:Y:S01]  /*f1c0*/  PLOP3.LUT P0, PT, PT, PT, PT, 0x80, 0x0 ;  /* 0x000000000000781c */ /* 0x000fe20003f0f070 */
[----:B------:R-:W-:-:S12]  /*f1d0*/  NOP ;  /* 0x0000000000007918 */ /* 0x000fd80000000000 */
.L_x_3638:
        /* <DEDUP_REMOVED lines=14> */
[----:B------:R0:W-:Y:S01]  /*f2c0*/  SYNCS.ARRIVE.TRANS64.A1T0 RZ, [R17+URZ+0x28c00], RZ ;  /* 0x028c00ff11ff79a7 */ /* 0x0001e2000810003f */
[----:B------:R-:W-:Y:S01]  /*f2d0*/  BSSY B0, `(.L_x_3639) ;  /* 0x0000003000007945 */ /* 0x000fe20003800000 */
[----:B------:R-:W1:Y:S03]  /*f2e0*/  SYNCS.PHASECHK.TRANS64.TRYWAIT P0, [R17+URZ+0x28c20], R0 ;  /* 0x028c2000110075a7 */ /* 0x000e66000800017f */
[----:B01----:R-:W-:Y:S05]  /*f2f0*/  @!P0 BRA `(.L_x_3640) ;  /* 0x0000003800308947 */ /* 0x003fea0003800000 */
.L_x_3714:
[----:B------:R-:W-:Y:S05]  /*f300*/  BSYNC B0 ;  /* 0x0000000000007941 */ /* 0x000fea0003800000 */
.L_x_3639:
[----:B------:R-:W-:-:S05]  /*f310*/  IMAD.U32 R2, RZ, RZ, UR36 ;  /* 0x00000024ff027e24 */ /* 0x000fca000f8e00ff */
[----:B------:R-:W-:-:S13]  /*f320*/  ISETP.NE.AND P0, PT, R2, 0x3, PT ;  /* 0x000000030200780c */ /* 0x000fda0003f05270 */
[----:B------:R-:W-:Y:S05]  /*f330*/  @!P0 BRA `(.L_x_3641) ;  /* 0x0000000000048947 */ /* 0x000fea0003800000 */
[----:B------:R-:W-:Y:S01]  /*f340*/  BPT.TRAP 0x1 ;  /* 0x000000040000795c */ /* 0x000fe20000300000 */
.L_x_3641:
[----:B0-----:R-:W-:Y:S01]  /*f350*/  SHF.L.U32 R0, R22, 0x1f, RZ ;  /* 0x0000001f16007819 */ /* 0x001fe200000006ff */
[----:B------:R-:W-:Y:S03]  /*f360*/  BSSY B0, `(.L_x_3642) ;  /* 0x0000003000007945 */ /* 0x000fe60003800000 */
[----:B------:R-:W0:Y:S02]  /*f370*/  SYNCS.PHASECHK.TRANS64.TRYWAIT P0, [R19+URZ+0x28c60], R0 ;  /* 0x028c6000130075a7 */ /* 0x000e24000800017f */
[----:B0-----:R-:W-:Y:S05]  /*f380*/  @!P0 BRA `(.L_x_3643) ;  /* 0x0000003800208947 */ /* 0x001fea0003800000 */
.L_x_3715:
[----:B------:R-:W-:Y:S05]  /*f390*/  BSYNC B0 ;  /* 0x0000000000007941 */ /* 0x000fea0003800000 */
.L_x_3642:
[----:B------:R-:W0:Y:S01]  /*f3a0*/  LDL.LU R2, [R1+0x1c] ;  /* 0x00001c0001027983 */ /* 0x000e220000300800 */
[----:B------:R-:W-:Y:S01]  /*f3b0*/  ULDC.64 UR4, c[0x0][0x328] ;  /* 0x0000ca0000047ab9 */ /* 0x000fe20000000a00 */
[----:B------:R-:W-:Y:S02]  /*f3c0*/  ULDC.64 UR6, c[0x0][0x318] ;  /* 0x0000c60000067ab9 */ /* 0x000fe40000000a00 */
[----:B------:R-:W2:Y:S01]  /*f3d0*/  LDL.LU R4, [R1+0x20] ;  /* 0x0000200001047983 */ /* 0x000ea20000300800 */
[----:B------:R-:W-:Y:S02]  /*f3e0*/  IMAD R5, R18, 0x8000, R33 ;  /* 0x0000800012057824 */ /* 0x000fe400078e0221 */
[----:B0-----:R-:W-:Y:S02]  /*f3f0*/  IMAD R0, R2, UR4, RZ ;  /* 0x0000000402007c24 */ /* 0x001fe4000f8e02ff */
[----:B------:R-:W-:-:S04]  /*f400*/  IMAD.WIDE.U32 R2, R35, UR4, RZ ;  /* 0x0000000423027c25 */ /* 0x000fc8000f8e00ff */
[----:B------:R-:W-:Y:S01]  /*f410*/  IMAD R0, R35, UR5, R0 ;  /* 0x0000000523007c24 */ /* 0x000fe2000f8e0200 */
[----:B------:R-:W-:-:S03]  /*f420*/  ULDC.64 UR4, c[0x0][0x338] ;  /* 0x0000ce0000047ab9 */ /* 0x000fc60000000a00 */
[----:B------:R-:W-:Y:S02]  /*f430*/  IMAD.IADD R3, R3, 0x1, R0 ;  /* 0x0000000103037824 */ /* 0x000fe400078e0200 */
[----:B--2---:R-:W-:Y:S02]  /*f440*/  IMAD R0, R4, UR4, RZ ;  /* 0x0000000404007c24 */ /* 0x004fe4000f8e02ff */
        /* <DEDUP_REMOVED lines=10> */
[----:B------:R-:W2:Y:S01]  /*f4f0*/  LDL R3, [R1] ;  /* 0x0000000001037983 */ /* 0x000ea20000100800 */
[----:B------:R-:W-:Y:S01]  /*f500*/  IMAD R5, R5, 0x2, R17 ;  /* 0x0000000205057824 */ /* 0x000fe200078e0211 */
[C---:B------:R-:W-:Y:S01]  /*f510*/  LOP3.LUT P5, RZ, R29.reuse, 0x2, RZ, 0xc0, !PT ;  /* 0x000000021dff7812 */ /* 0x040fe200078ac0ff */
[----:B------:R-:W0:Y:S01]  /*f520*/  S2R R7, SR_TID.X ;  /* 0x0000000000077919 */ /* 0x000e220000002100 */
[C---:B------:R-:W-:Y:S02]  /*f530*/  LOP3.LUT P4, RZ, R29.reuse, 0x4, RZ, 0xc0, !PT ;  /* 0x000000041dff7812 */ /* 0x040fe4000788c0ff */
[C---:B------:R-:W-:Y:S01]  /*f540*/  LOP3.LUT P3, RZ, R29.reuse, 0x8, RZ, 0xc0, !PT ;  /* 0x000000081dff7812 */ /* 0x040fe2000786c0ff */
[----:B------:R-:W1:Y:S01]  /*f550*/  SHFL.IDX PT, R2, R4, RZ, 0x181f ;  /* 0x00181fff04027589 */ /* 0x000e6200000e0000 */
[----:B------:R-:W-:Y:S02]  /*f560*/  LOP3.LUT R16, R16, 0xfffffeff, RZ, 0xc0, !PT ;  /* 0xfffffeff10107812 */ /* 0x000fe400078ec0ff */
[----:B------:R-:W-:Y:S01]  /*f570*/  LOP3.LUT P2, RZ, R29, 0x10, RZ, 0xc0, !PT ;  /* 0x000000101dff7812 */ /* 0x000fe2000784c0ff */
[----:B0-----:R-:W-:-:S05]  /*f580*/  IMAD.SHL.U32 R7, R7, 0x8, RZ ;  /* 0x0000000807077824 */ /* 0x001fca00078e00ff */
[----:B------:R-:W-:-:S05]  /*f590*/  LOP3.LUT R7, R7, 0x38, RZ, 0xc0, !PT ;  /* 0x0000003807077812 */ /* 0x000fca00078ec0ff */
[----:B------:R-:W-:Y:S01]  /*f5a0*/  IMAD.SHL.U32 R0, R7, 0x2, RZ ;  /* 0x0000000207007824 */ /* 0x000fe200078e00ff */
[----:B------:R-:W-:-:S04]  /*f5b0*/  LOP3.LUT R7, R29, 0x1, RZ, 0xc0, !PT ;  /* 0x000000011d077812 */ /* 0x000fc800078ec0ff */
[----:B-1----:R-:W-:Y:S02]  /*f5c0*/  IADD3 R2, P0, R2, R0, RZ ;  /* 0x0000000002027210 */ /* 0x002fe40007f1e0ff */
[----:B------:R-:W-:-:S13]  /*f5d0*/  ISETP.NE.U32.AND P1, PT, R7, 0x1, PT ;  /* 0x000000010700780c */ /* 0x000fda0003f25070 */
[----:B------:R-:W-:-:S04]  /*f5e0*/  @P1 LOP3.LUT R16, R16, 0x100, RZ, 0xfc, !PT ;  /* 0x0000010010101812 */ /* 0x000fc800078efcff */
[----:B------:R-:W-:Y:S01]  /*f5f0*/  LOP3.LUT R16, R16, 0xfffffdff, RZ, 0xc0, !PT ;  /* 0xfffffdff10107812 */ /* 0x000fe200078ec0ff */
[----:B--2---:R-:W-:Y:S02]  /*f600*/  IMAD.MOV.U32 R8, RZ, RZ, R3 ;  /* 0x000000ffff087224 */ /* 0x004fe400078e0003 */
[----:B------:R-:W0:Y:S03]  /*f610*/  SHFL.IDX PT, R3, R6, RZ, 0x181f ;  /* 0x00181fff06037589 */ /* 0x000e2600000e0000 */
[----:B------:R-:W-:Y:S01]  /*f620*/  PRMT R7, R8, 0x8880, RZ ;  /* 0x0000888008077816 */ /* 0x000fe200000000ff */
[----:B0-----:R-:W-:Y:S01]  /*f630*/  IMAD.X R3, RZ, RZ, R3, P0 ;  /* 0x000000ffff037224 */ /* 0x001fe200000e0603 */
[----:B------:R-:W-:Y:S02]  /*f640*/  ISETP.LT.OR P0, PT, R28, 0x1, P1 ;  /* 0x000000011c00780c */ /* 0x000fe40000f01670 */
[----:B------:R-:W-:-:S04]  /*f650*/  LOP3.LUT P1, RZ, R29, 0x20, RZ, 0xc0, !PT ;  /* 0x000000201dff7812 */ /* 0x000fc8000782c0ff */
[----:B------:R-:W-:-:S07]  /*f660*/  ISETP.LT.OR P6, PT, R28, 0x1, !P1 ;  /* 0x000000011c00780c */ /* 0x000fce0004fc1670 */
[----:B------:R-:W-:Y:S01]  /*f670*/  @!PT LDS RZ, [RZ] ;  /* 0x00000000fffff984 */ /* 0x000fe20000000800 */
        /* <DEDUP_REMOVED lines=9> */
[----:B------:R-:W-:-:S03]  /*f710*/  LOP3.LUT P0, RZ, R29, 0x40, RZ, 0xc0, !PT ;  /* 0x000000401dff7812 */ /* 0x000fc6000780c0ff */
[----:B------:R-:W-:Y:S01]  /*f720*/  LDGSTS.E.BYPASS.LTC128B.128 [R5+0xa400], desc[UR50][R2.64+0x280], !P6 ;  /* 0x0a40028002057fae */ /* 0x000fe2000f101d72 */
[----:B------:R-:W-:-:S13]  /*f730*/  ISETP.LT.OR P6, PT, R28, 0x1, !P0 ;  /* 0x000000011c00780c */ /* 0x000fda00047c1670 */
[----:B------:R-:W-:Y:S01]  /*f740*/  LDGSTS.E.BYPASS.LTC128B.128 [R5+0xc400], desc[UR50][R2.64+0x300], !P6 ;  /* 0x0c40030002057fae */ /* 0x000fe2000f101d72 */
[----:B------:R-:W-:-:S03]  /*f750*/  ISETP.GT.AND P6, PT, R7, -0x1, PT ;  /* 0xffffffff0700780c */ /* 0x000fc60003fc4270 */
[----:B------:R-:W-:Y:S10]  /*f760*/  SHFL.IDX PT, R7, R6, 0x2, 0x181f ;  /* 0x00581f0006077f89 */ /* 0x000ff400000e0000 */
[----:B------:R-:W-:-:S02]  /*f770*/  @P6 LOP3.LUT R16, R16, 0x200, RZ, 0xfc, !PT ;  /* 0x0000020010106812 */ /* 0x000fc400078efcff */
[----:B------:R-:W-:-:S13]  /*f780*/  ISETP.LT.OR P6, PT, R28, 0x1, P6 ;  /* 0x000000011c00780c */ /* 0x000fda00037c1670 */
[----:B------:R0:W-:Y:S04]  /*f790*/  LDGSTS.E.BYPASS.LTC128B.128 [R5+0xe400], desc[UR50][R2.64+0x380], !P6 ;  /* 0x0e40038002057fae */ /* 0x0001e8000f101d72 */
[----:B0-----:R-:W0:Y:S04]  /*f7a0*/  SHFL.IDX PT, R2, R4, 0x1, 0x181f ;  /* 0x00381f0004027f89 */ /* 0x001e2800000e0000 */
[----:B------:R-:W1:Y:S04]  /*f7b0*/  SHFL.IDX PT, R3, R6, 0x1, 0x181f ;  /* 0x00381f0006037f89 */ /* 0x000e6800000e0000 */
[----:B------:R-:W-:Y:S01]  /*f7c0*/  SHFL.IDX PT, R6, R6, 0x3, 0x181f ;  /* 0x00781f0006067f89 */ /* 0x000fe200000e0000 */
[----:B0-----:R-:W-:-:S05]  /*f7d0*/  IADD3 R2, P6, R2, R0, RZ ;  /* 0x0000000002027210 */ /* 0x001fca0007fde0ff */
[----:B-1----:R-:W-:Y:S01]  /*f7e0*/  IMAD.X R3, RZ, RZ, R3, P6 ;  /* 0x000000ffff037224 */ /* 0x002fe200030e0603 */
        /* <DEDUP_REMOVED lines=17> */
[----:B------:R0:W-:Y:S04]  /*f900*/  LDGSTS.E.BYPASS.LTC128B.128 [R5+0xec00], desc[UR50][R2.64+0x380], !P6 ;  /* 0x0ec0038002057fae */ /* 0x0001e8000f101d72 */
[----:B0-----:R-:W0:Y:S02]  /*f910*/  SHFL.IDX PT, R2, R4, 0x2, 0x181f ;  /* 0x00581f0004027f89 */ /* 0x001e2400000e0000 */
[----:B0-----:R-:W-:-:S05]  /*f920*/  IADD3 R2, P6, R2, R0, RZ ;  /* 0x0000000002027210 */ /* 0x001fca0007fde0ff */
        /* <DEDUP_REMOVED lines=19> */
[----:B0-----:R0:W1:Y:S02]  /*fa60*/  SHFL.IDX PT, R2, R4, 0x3, 0x181f ;  /* 0x00781f0004027f89 */ /* 0x00106400000e0000 */
.L_x_3725:
[C---:B------:R-:W-:Y:S02]  /*fa70*/  LOP3.LUT P6, RZ, R16.reuse, 0x100, RZ, 0xc0, !PT ;  /* 0x0000010010ff7812 */ /* 0x040fe400078cc0ff */
[----:B------:R-:W-:Y:S02]  /*fa80*/  LOP3.LUT R16, R16, 0xffffefff, RZ, 0xc0, !PT ;  /* 0xffffefff10107812 */ /* 0x000fe400078ec0ff */
[C---:B------:R-:W-:Y:S02]  /*fa90*/  ISETP.LT.OR P6, PT, R28.reuse, 0x31, P6 ;  /* 0x000000311c00780c */ /* 0x040fe400037c1670 */
[----:B------:R-:W-:-:S11]  /*faa0*/  ISETP.LT.OR P5, PT, R28, 0x31, !P5 ;  /* 0x000000311c00780c */ /* 0x000fd60006fa1670 */
[----:B------:R-:W-:Y:S02]  /*fab0*/  @P6 LOP3.LUT R16, R16, 0x1000, RZ, 0xfc, !PT ;  /* 0x0000100010106812 */ /* 0x000fe400078efcff */
[----:B------:R-:W-:Y:S02]  /*fac0*/  ISETP.LT.OR P6, PT, R28, 0x31, !P4 ;  /* 0x000000311c00780c */ /* 0x000fe400067c1670 */
[----:B------:R-:W-:Y:S02]  /*fad0*/  LOP3.LUT R16, R16, 0xffffbfff, RZ, 0xc0, !PT ;  /* 0xffffbfff10107812 */ /* 0x000fe400078ec0ff */
[----:B------:R-:W-:Y:S02]  /*fae0*/  ISETP.LT.OR P4, PT, R28, 0x31, !P2 ;  /* 0x000000311c00780c */ /* 0x000fe40005781670 */
[----:B------:R-:W-:Y:S02]  /*faf0*/  LOP3.LUT R16, R16, 0xfffffeff, RZ, 0xc0, !PT ;  /* 0xfffffeff10107812 */ /* 0x000fe400078ec0ff */
[----:B------:R-:W-:-:S02]  /*fb00*/  ISETP.LT.OR P2, PT, R28, 0x31, !P0 ;  /* 0x000000311c00780c */ /* 0x000fc40004741670 */
[----:B------:R-:W-:Y:S02]  /*fb10*/  @P5 LOP3.LUT R16, R16, 0x100, RZ, 0xfc, !PT ;  /* 0x0000010010105812 */ /* 0x000fe400078efcff */
[----:B-1----:R-:W-:Y:S02]  /*fb20*/  IADD3 R2, P0, R2, R0, RZ ;  /* 0x0000000002027210 */ /* 0x002fe40007f1e0ff */
[----:B------:R-:W-:Y:S02]  /*fb30*/  @P6 LOP3.LUT R16, R16, 0x4000, RZ, 0xfc, !PT ;  /* 0x0000400010106812 */ /* 0x000fe400078efcff */
[----:B------:R-:W-:Y:S01]  /*fb40*/  ISETP.LT.OR P5, PT, R28, 0x31, !P3 ;  /* 0x000000311c00780c */ /* 0x000fe20005fa1670 */
[----:B------:R-:W-:Y:S01]  /*fb50*/  IMAD.X R3, RZ, RZ, R6, P0 ;  /* 0x000000ffff037224 */ /* 0x000fe200000e0606 */
[C---:B------:R-:W-:Y:S02]  /*fb60*/  LOP3.LUT P6, RZ, R16.reuse, 0x1000, RZ, 0xc0, !PT ;  /* 0x0000100010ff7812 */ /* 0x040fe400078cc0ff */
[----:B------:R-:W-:-:S02]  /*fb70*/  LOP3.LUT P0, RZ, R16, 0x100, RZ, 0xc0, !PT ;  /* 0x0000010010ff7812 */ /* 0x000fc4000780c0ff */
[----:B------:R-:W-:Y:S02]  /*fb80*/  ISETP.LT.OR P3, PT, R28, 0x31, !P1 ;  /* 0x000000311c00780c */ /* 0x000fe40004f61670 */
[----:B------:R-:W-:-:S04]  /*fb90*/  LOP3.LUT P1, RZ, R16, 0x200, RZ, 0xc0, !PT ;  /* 0x0000020010ff7812 */ /* 0x000fc8000782c0ff */
[----:B------:R-:W-:-:S03]  /*fba0*/  ISETP.LT.OR P1, PT, R28, 0x31, P1 ;  /* 0x000000311c00780c */ /* 0x000fc60000f21670 */
[----:B------:R-:W-:Y:S01]  /*fbb0*/  @!PT LDS RZ, [RZ] ;  /* 0x00000000fffff984 */ /* 0x000fe20000000800 */
[----:B------:R-:W-:Y:S01]  /*fbc0*/  @!PT LDS RZ, [RZ] ;  /* 0x00000000fffff984 */ /* 0x000fe20000000800 */
[----:B------:R-:W-:Y:S01]  /*fbd0*/  @!PT LDS RZ, [RZ] ;  /* 0x00000000fffff984 */ /* 0x000fe20000000800 */
[----:B------:R1:W-:Y:S01]  /*fbe0*/  LDGSTS.E.BYPASS.LTC128B.128 [R5+0x1c00], desc[UR50][R2.64], !P6 ;  /* 0x01c0000002057fae */ /* 0x0003e2000f101d72 */
[----:B------:R-:W-:-:S03]  /*fbf0*/  LOP3.LUT P6, RZ, R16, 0x4000, RZ, 0xc0, !PT ;  /* 0x0000400010ff7812 */ /* 0x000fc600078cc0ff */
[----:B------:R1:W-:Y:S01]  /*fc00*/  LDGSTS.E.BYPASS.LTC128B.128 [R5+0x3c00], desc[UR50][R2.64+0x80], !P0 ;  /* 0x03c0008002057fae */ /* 0x0003e2000c101d72 */
[----:B------:R-:W-:-:S09]  /*fc10*/  PLOP3.LUT P0, PT, PT, PT, PT, 0x80, 0x0 ;  /* 0x000000000000781c */ /* 0x000fd20003f0f070 */
[----:B------:R1:W-:Y:S04]  /*fc20*/  LDGSTS.E.BYPASS.LTC128B.128 [R5+0x5c00], desc[UR50][R2.64+0x100], !P6 ;  /* 0x05c0010002057fae */ /* 0x0003e8000f101d72 */
[----:B------:R1:W-:Y:S04]  /*fc30*/  LDGSTS.E.BYPASS.LTC128B.128 [R5+0x7c00], desc[UR50][R2.64+0x180], !P5 ;  /* 0x07c0018002057fae */ /* 0x0003e8000e901d72 */
[----:B------:R1:W-:Y:S04]  /*fc40*/  LDGSTS.E.BYPASS.LTC128B.128 [R5+0x9c00], desc[UR50][R2.64+0x200], !P4 ;  /* 0x09c0020002057fae */ /* 0x0003e8000e101d72 */
[----:B------:R1:W-:Y:S04]  /*fc50*/  LDGSTS.E.BYPASS.LTC128B.128 [R5+0xbc00], desc[UR50][R2.64+0x280], !P3 ;  /* 0x0bc0028002057fae */ /* 0x0003e8000d901d72 */
[----:B------:R1:W-:Y:S04]  /*fc60*/  LDGSTS.E.BYPASS.LTC128B.128 [R5+0xdc00], desc[UR50][R2.64+0x300], !P2 ;  /* 0x0dc0030002057fae */ /* 0x0003e8000d101d72 */
[----:B------:R1:W-:Y:S01]  /*fc70*/  LDGSTS.E.BYPASS.LTC128B.128 [R5+0xfc00], desc[UR50][R2.64+0x380], !P1 ;  /* 0x0fc0038002057fae */ /* 0x0003e2000c901d72 */
[----:B------:R-:W-:Y:S01]  /*fc80*/  NOP ;  /* 0x0000000000007918 */ /* 0x000fe20000000000 */
.L_x_3645:
        /* <DEDUP_REMOVED lines=11> */
.L_x_3646:
[----:B------:R-:W2:Y:S01]  /*fd40*/  LDL.LU R2, [R1+0xc] ;  /* 0x00000c0001027983 */ /* 0x000ea20000300800 */
[----:B------:R1:W-:Y:S01]  /*fd50*/  SYNCS.ARRIVE.TRANS64.A1T0 RZ, [R19+URZ+0x28c50], RZ ;  /* 0x028c50ff13ff79a7 */ /* 0x0003e2000810003f */
[----:B------:R-:W-:Y:S01]  /*fd60*/  BSSY B0, `(.L_x_3647) ;  /* 0x00000f1000007945 */ /* 0x000fe20003800000 */
[----:B--2---:R-:W-:-:S05]  /*fd70*/  VIADD R7, R2, 0xfffffffe ;  /* 0xfffffffe02077836 */ /* 0x004fca0000000000 */
[----:B------:R-:W-:-:S13]  /*fd80*/  ISETP.GE.AND P0, PT, R7, R30, PT ;  /* 0x0000001e0700720c */ /* 0x000fda0003f06270 */
[----:B-1----:R-:W-:Y:S05]  /*fd90*/  @!P0 BRA `(.L_x_3648) ;  /* 0x0000000c00b48947 */ /* 0x002fea0003800000 */
[----:B------:R-:W2:Y:S04]  /*fda0*/  LDL.LU R3, [R1+0x28] ;  /* 0x0000280001037983 */ /* 0x000ea80000300800 */
[----:B------:R-:W3:Y:S01]  /*fdb0*/  LDL.LU R2, [R1] ;  /* 0x0000000001027983 */ /* 0x000ee20000300800 */
[----:B--2---:R-:W-:Y:S02]  /*fdc0*/  LOP3.LUT R29, R3, 0x40, RZ, 0xc0, !PT ;  /* 0x00000040031d7812 */ /* 0x004fe400078ec0ff */
[----:B---3--:R-:W-:Y:S02]  /*fdd0*/  LOP3.LUT R28, R2, 0x80, RZ, 0xc0, !PT ;  /* 0x00000080021c7812 */ /* 0x008fe400078ec0ff */
[----:B------:R-:W-:Y:S02]  /*fde0*/  SHF.R.U32.HI R29, RZ, 0x2, R29 ;  /* 0x00000002ff1d7819 */ /* 0x000fe4000001161d */
[----:B------:R-:W-:-:S07]  /*fdf0*/  SHF.R.U32.HI R28, RZ, 0x3, R28 ;  /* 0x00000003ff1c7819 */ /* 0x000fce000001161c */
.L_x_3661:
[----:B0-----:R-:W0:Y:S01]  /*fe00*/  S2R R4, SR_TID.X ;  /* 0x0000000000047919 */ /* 0x001e220000002100 */
[----:B-1----:R-:W1:Y:S01]  /*fe10*/  LDC R2, c[0x0][0x430] ;  /* 0x00010c00ff027b82 */ /* 0x002e620000000800 */
[----:B--23--:R-:W-:Y:S01]  /*fe20*/  IMAD R6, R7, 0x40, R31 ;  /* 0x0000004007067824 */ /* 0x00cfe200078e021f */
[----:B------:R-:W-:Y:S05]  /*fe30*/  YIELD ;  /* 0x0000000000007946 */ /* 0x000fea0003800000 */
[----:B------:R-:W-:Y:S01]  /*fe40*/  IMAD.U32 R11, RZ, RZ, UR36 ;  /* 0x00000024ff0b7e24 */ /* 0x000fe2000f8e00ff */
[----:B------:R-:W-:Y:S01]  /*fe50*/  ULDC UR4, c[0x0][0x430] ;  /* 0x00010c0000047ab9 */ /* 0x000fe20000000800 */
[----:B------:R-:W-:Y:S01]  /*fe60*/  VIADD R18, R18, 0x1 ;  /* 0x0000000112127836 */ /* 0x000fe20000000000 */
[----:B-1----:R-:W-:Y:S01]  /*fe70*/  ISETP.NE.AND P0, PT, R2, 0x1, PT ;  /* 0x000000010200780c */ /* 0x002fe20003f05270 */
[----:B0-----:R-:W-:-:S05]  /*fe80*/  IMAD.SHL.U32 R4, R4, 0x10, RZ ;  /* 0x0000001004047824 */ /* 0x001fca00078e00ff */
[----:B------:R-:W-:-:S07]  /*fe90*/  LOP3.LUT R4, R36, 0x70, R4, 0xf8, !PT ;  /* 0x0000007024047812 */ /* 0x000fce00078ef804 */
[----:B------:R-:W0:Y:S01]  /*fea0*/  @P0 LDC R3, c[0x0][0x434] ;  /* 0x00010d00ff030b82 */ /* 0x000e220000000800 */
[C---:B------:R-:W-:Y:S01]  /*feb0*/  ISETP.GT.U32.AND P1, PT, R4.reuse, 0x3f, PT ;  /* 0x0000003f0400780c */ /* 0x040fe20003f24070 */
[----:B------:R-:W-:-:S06]  /*fec0*/  IMAD.IADD R6, R4, 0x1, R6 ;  /* 0x0000000104067824 */ /* 0x000fcc00078e0206 */
[----:B------:R-:W1:Y:S01]  /*fed0*/  @P0 LDC R2, c[0x0][0x438] ;  /* 0x00010e00ff020b82 */ /* 0x000e620000000800 */
[----:B------:R-:W-:-:S07]  /*fee0*/  IMAD.MOV.U32 R10, RZ, RZ, R6 ;  /* 0x000000ffff0a7224 */ /* 0x000fce00078e0006 */
[----:B------:R-:W2:Y:S01]  /*fef0*/  @!P1 LDC.64 R4, c[0x0][0x428] ;  /* 0x00010a00ff049b82 */ /* 0x000ea20000000a00 */
[----:B0-----:R-:W-:-:S07]  /*ff00*/  @P0 IMAD.HI.U32 R3, R6, R3, RZ ;  /* 0x0000000306030227 */ /* 0x001fce00078e00ff */
[----:B------:R-:W0:Y:S01]  /*ff10*/  @!P1 LDC.64 R8, c[0x0][0x418] ;  /* 0x00010600ff089b82 */ /* 0x000e220000000a00 */
[----:B-1----:R-:W-:-:S04]  /*ff20*/  @P0 SHF.R.U32.HI R10, RZ, R2, R3 ;  /* 0x00000002ff0a0219 */ /* 0x002fc80000011603 */
[--C-:B------:R-:W-:Y:S01]  /*ff30*/  @!P1 SHF.R.S32.HI R3, RZ, 0x1f, R10.reuse ;  /* 0x0000001fff039819 */ /* 0x100fe2000001140a */
[----:B------:R-:W-:-:S04]  /*ff40*/  @!P1 IMAD.MOV.U32 R2, RZ, RZ, R10 ;  /* 0x000000ffff029224 */ /* 0x000fc800078e000a */
[----:B--2---:R-:W-:-:S04]  /*ff50*/  @!P1 IMAD.WIDE.U32 R2, R23, R4, R2 ;  /* 0x0000000417029225 */ /* 0x004fc800078e0002 */
[----:B------:R-:W-:-:S04]  /*ff60*/  @!P1 IMAD R4, R32, R4, RZ ;  /* 0x0000000420049224 */ /* 0x000fc800078e02ff */
[----:B------:R-:W-:Y:S01]  /*ff70*/  @!P1 IMAD R5, R23, R5, R4 ;  /* 0x0000000517059224 */ /* 0x000fe200078e0204 */
[----:B0-----:R-:W-:Y:S01]  /*ff80*/  @!P1 LEA R8, P0, R2, R8, 0x2 ;  /* 0x0000000802089211 */ /* 0x001fe200078010ff */
[----:B------:R-:W-:Y:S02]  /*ff90*/  IMAD.MOV.U32 R4, RZ, RZ, RZ ;  /* 0x000000ffff047224 */ /* 0x000fe400078e00ff */
[----:B------:R-:W-:Y:S02]  /*ffa0*/  @!P1 IMAD.IADD R3, R5, 0x1, R3 ;  /* 0x0000000105039824 */ /* 0x000fe400078e0203 */
[----:B------:R-:W-:-:S03]  /*ffb0*/  IMAD.MOV R5, RZ, RZ, -R10 ;  /* 0x000000ffff057224 */ /* 0x000fc600078e0a0a */
[----:B------:R-:W-:Y:S01]  /*ffc0*/  @!P1 LEA.HI.X R9, R2, R9, R3, 0x2, P0 ;  /* 0x0000000902099211 */ /* 0x000fe200000f1403 */
[----:B------:R-:W-:Y:S01]  /*ffd0*/  IMAD R5, R5, UR4, R6 ;  /* 0x0000000405057c24 */ /* 0x000fe2000f8e0206 */
[----:B------:R-:W-:-:S03]  /*ffe0*/  ISETP.NE.AND P0, PT, R18, 0x2, PT ;  /* 0x000000021200780c */ /* 0x000fc60003f05270 */
[----:B------:R0:W5:Y:S01]  /*fff0*/  @!P1 LDG.E R4, desc[UR50][R8.64] ;  /* 0x0000003208049981 */ /* 0x000162000c1e1900 */
[----:B------:R-:W-:Y:S01]  /*10000*/  ISETP.NE.AND P1, PT, R11, 0x3, PT ;  /* 0x000000030b00780c */ /* 0x000fe20003f25270 */
[----:B------:R-:W-:Y:S01]  /*10010*/  IMAD.MOV.U32 R3, RZ, RZ, R7 ;  /* 0x000000ffff037224 */ /* 0x000fe200078e0007 */
[----:B------:R-:W-:Y:S01]  /*10020*/  SEL R2, RZ, 0x1, P0 ;  /* 0x00000001ff027807 */ /* 0x000fe20000000000 */
[----:B------:R-:W-:Y:S01]  /*10030*/  VIADD R7, R7, 0xffffffff ;  /* 0xffffffff07077836 */ /* 0x000fe20000000000 */
[----:B------:R-:W-:Y:S02]  /*10040*/  SEL R18, R18, RZ, P0 ;  /* 0x000000ff12127207 */ /* 0x000fe40000000000 */
[----:B------:R-:W-:Y:S02]  /*10050*/  LOP3.LUT R22, R22, R2, RZ, 0x3c, !PT ;  /* 0x0000000216167212 */ /* 0x000fe400078e3cff */
[----:B------:R-:W-:-:S05]  /*10060*/  ISETP.GT.AND P3, PT, R3, R30, PT ;  /* 0x0000001e0300720c */ /* 0x000fca0003f64270 */
[----:B0-----:R-:W-:Y:S08]  /*10070*/  @!P1 BRA `(.L_x_3649) ;  /* 0x0000000000049947 */ /* 0x001ff00003800000 */
[----:B------:R-:W-:Y:S01]  /*10080*/  BPT.TRAP 0x1 ;  /* 0x000000040000795c */ /* 0x000fe20000300000 */
.L_x_3649:
[----:B------:R-:W-:Y:S01]  /*10090*/  IMAD R6, R18, 0x8, R17 ;  /* 0x0000000812067824 */ /* 0x000fe200078e0211 */
[----:B------:R-:W-:Y:S01]  /*100a0*/  SHF.L.U32 R19, R22, 0x1f, RZ ;  /* 0x0000001f16137819 */ /* 0x000fe200000006ff */
[----:B------:R-:W-:Y:S01]  /*100b0*/  BSSY B1, `(.L_x_3650) ;  /* 0x0000004000017945 */ /* 0x000fe20003800000 */
[----:B------:R-:W-:Y:S02]  /*100c0*/  SHF.R.S32.HI R9, RZ, 0x1f, R5 ;  /* 0x0000001fff097819 */ /* 0x000fe40000011405 */
[----:B------:R-:W0:Y:S02]  /*100d0*/  SYNCS.PHASECHK.TRANS64.TRYWAIT P0, [R6+URZ+0x28c40], R19 ;  /* 0x028c4013060075a7 */ /* 0x000e24000800017f */
[----:B0-----:R-:W-:Y:S05]  /*100e0*/  @!P0 BRA `(.L_x_3651) ;  /* 0x0000003400088947 */ /* 0x001fea0003800000 */
.L_x_3726:
[----:B------:R-:W-:Y:S05]  /*100f0*/  BSYNC B1 ;  /* 0x0000000000017941 */ /* 0x000fea0003800000 */
.L_x_3650:
[----:B------:R-:W-:Y:S01]  /*10100*/  ULDC.64 UR4, c[0x0][0x300] ;  /* 0x0000c00000047ab9 */ /* 0x000fe20000000a00 */
[----:B-----5:R-:W-:Y:S01]  /*10110*/  SHF.R.S32.HI R10, RZ, 0x1f, R4 ;  /* 0x0000001fff0a7819 */ /* 0x020fe20000011404 */
[----:B------:R-:W-:Y:S01]  /*10120*/  IMAD R8, R9, UR4, RZ ;  /* 0x0000000409087c24 */ /* 0x000fe2000f8e02ff */
[----:B------:R-:W-:Y:S01]  /*10130*/  ULDC.64 UR6, c[0x0][0x2e8] ;  /* 0x0000ba0000067ab9 */ /* 0x000fe20000000a00 */
[----:B------:R-:W-:Y:S01]  /*10140*/  IMAD.WIDE.U32 R2, R5, UR4, RZ ;  /* 0x0000000405027c25 */ /* 0x000fe2000f8e00ff */
[----:B------:R-:W-:-:S03]  /*10150*/  LOP3.LUT P1, RZ, R16, 0x2, RZ, 0xc0, !PT ;  /* 0x0000000210ff7812 */ /* 0x000fc6000782c0ff */
        /* <DEDUP_REMOVED lines=8> */
[----:B------:R-:W-:Y:S02]  /*101e0*/  IMAD R8, R18, 0x1000, R33 ;  /* 0x0000100012087824 */ /* 0x000fe400078e0221 */
[----:B------:R-:W-:Y:S01]  /*101f0*/  IMAD.WIDE.U32 R2, R26, UR4, R2 ;  /* 0x000000041a027c25 */ /* 0x000fe2000f8e0002 */
[----:B------:R-:W-:-:S03]  /*10200*/  UMOV UR4, 0xffffffff ;  /* 0xffffffff00047882 */ /* 0x000fc60000000000 */
[----:B------:R-:W-:Y:S01]  /*10210*/  IMAD R25, R26, UR5, R3 ;  /* 0x000000051a197c24 */ /* 0x000fe2000f8e0203 */
[----:B------:R-:W-:-:S04]  /*10220*/  LEA R20, P0, R2, UR6, 0x1 ;  /* 0x0000000602147c11 */ /* 0x000fc8000f8008ff */
[----:B------:R-:W-:Y:S01]  /*10230*/  LEA.HI.X R25, R2, UR7, R25, 0x1, P0 ;  /* 0x0000000702197c11 */ /* 0x000fe200080f0c19 */
[----:B------:R-:W-:Y:S08]  /*10240*/  BRA.DIV UR4, `(.L_x_3652) ;  /* 0x0000003204c47947 */ /* 0x000ff0000b800000 */
[----:B------:R-:W1:Y:S01]  /*10250*/  SHFL.IDX PT, R2, R20, RZ, 0x181f ;  /* 0x00181fff14027589 */ /* 0x000e6200000e0000 */
[----:B------:R-:W-:-:S03]  /*10260*/  IMAD R21, R8, 0x2, R17 ;  /* 0x0000000208157824 */ /* 0x000fc600078e0211 */
[----:B------:R-:W2:Y:S01]  /*10270*/  SHFL.IDX PT, R3, R25, RZ, 0x181f ;  /* 0x00181fff19037589 */ /* 0x000ea200000e0000 */
[----:B-1----:R-:W-:-:S05]  /*10280*/  IADD3 R2, P0, R2, R0, RZ ;  /* 0x0000000002027210 */ /* 0x002fca0007f1e0ff */
[----:B--2---:R-:W-:-:S05]  /*10290*/  IMAD.X R3, RZ, RZ, R3, P0 ;  /* 0x000000ffff037224 */ /* 0x004fca00000e0603 */
[----:B------:R-:W-:Y:S01]  /*102a0*/  @!PT LDS RZ, [RZ] ;  /* 0x00000000fffff984 */ /* 0x000fe20000000800 */
[----:B------:R1:W-:Y:S04]  /*102b0*/  LDGSTS.E.BYPASS.LTC128B.128 [R21+0x22400], desc[UR50][R2.64], !P1 ;  /* 0x2240000002157fae */ /* 0x0003e8000c901d72 */
[----:B-1----:R-:W1:Y:S04]  /*102c0*/  SHFL.IDX PT, R2, R20, 0x1, 0x181f ;  /* 0x00381f0014027f89 */ /* 0x002e6800000e0000 */
[----:B------:R-:W2:Y:S01]  /*102d0*/  SHFL.IDX PT, R3, R25, 0x1, 0x181f ;  /* 0x00381f0019037f89 */ /* 0x000ea200000e0000 */
[----:B-1----:R-:W-:-:S05]  /*102e0*/  IADD3 R2, P0, R2, R0, RZ ;  /* 0x0000000002027210 */ /* 0x002fca0007f1e0ff */
[----:B--2---:R-:W-:-:S05]  /*102f0*/  IMAD.X R3, RZ, RZ, R3, P0 ;  /* 0x000000ffff037224 */ /* 0x004fca00000e0603 */
[----:B------:R1:W-:Y:S04]  /*10300*/  LDGSTS.E.BYPASS.LTC128B.128 [R21+0x22c00], desc[UR50][R2.64], !P1 ;  /* 0x22c0000002157fae */ /* 0x0003e8000c901d72 */
[----:B-1----:R-:W1:Y:S04]  /*10310*/  SHFL.IDX PT, R2, R20, 0x2, 0x181f ;  /* 0x00581f0014027f89 */ /* 0x002e6800000e0000 */
[----:B------:R-:W2:Y:S04]  /*10320*/  SHFL.IDX PT, R3, R25, 0x2, 0x181f ;  /* 0x00581f0019037f89 */ /* 0x000ea800000e0000 */
[----:B------:R-:W3:Y:S01]  /*10330*/  SHFL.IDX PT, R25, R25, 0x3, 0x181f ;  /* 0x00781f0019197f89 */ /* 0x000ee200000e0000 */
[----:B-1----:R-:W-:-:S05]  /*10340*/  IADD3 R2, P0, R2, R0, RZ ;  /* 0x0000000002027210 */ /* 0x002fca0007f1e0ff */
[----:B--2---:R-:W-:-:S05]  /*10350*/  IMAD.X R3, RZ, RZ, R3, P0 ;  /* 0x000000ffff037224 */ /* 0x004fca00000e0603 */
[----:B------:R1:W-:Y:S04]  /*10360*/  LDGSTS.E.BYPASS.LTC128B.128 [R21+0x23400], desc[UR50][R2.64], !P1 ;  /* 0x2340000002157fae */ /* 0x0003e8000c901d72 */
[----:B-1-3--:R1:W2:Y:S02]  /*10370*/  SHFL.IDX PT, R2, R20, 0x3, 0x181f ;  /* 0x00781f0014027f89 */ /* 0x00a2a400000e0000 */
.L_x_3736:
[----:B--2---:R-:W-:-:S05]  /*10380*/  IADD3 R2, P0, R2, R0, RZ ;  /* 0x0000000002027210 */ /* 0x004fca0007f1e0ff */
[----:B------:R-:W-:Y:S01]  /*10390*/  IMAD.X R3, RZ, RZ, R25, P0 ;  /* 0x000000ffff037224 */ /* 0x000fe200000e0619 */
[----:B------:R-:W-:-:S04]  /*103a0*/  PLOP3.LUT P0, PT, PT, PT, PT, 0x80, 0x0 ;  /* 0x000000000000781c */ /* 0x000fc80003f0f070 */
[----:B------:R-:W-:Y:S01]  /*103b0*/  @!PT LDS RZ, [RZ] ;  /* 0x00000000fffff984 */ /* 0x000fe20000000800 */
[----:B------:R-:W-:Y:S01]  /*103c0*/  @!PT LDS RZ, [RZ] ;  /* 0x00000000fffff984 */ /* 0x000fe20000000800 */
[----:B------:R-:W-:Y:S01]  /*103d0*/  @!PT LDS RZ, [RZ] ;  /* 0x00000000fffff984 */ /* 0x000fe20000000800 */
[----:B------:R2:W-:Y:S01]  /*103e0*/  LDGSTS.E.BYPASS.LTC128B.128 [R21+0x23c00], desc[UR50][R2.64], !P1 ;  /* 0x23c0000002157fae */ /* 0x0005e2000c901d72 */
[----:B------:R-:W-:-:S08]  /*103f0*/  NOP ;  /* 0x0000000000007918 */ /* 0x000fd00000000000 */
.L_x_3653:
[----:B------:R-:W-:Y:S02]  /*10400*/  PLOP3.LUT P1, PT, P1, P0, PT, 0xa2, 0x0 ;  /* 0x000000000000781c */ /* 0x000fe40000f21472 */
[----:B------:R-:W-:-:S08]  /*10410*/  @P0 R2UR P1, UR4, R6 ;  /* 0x00000000060402ca */ /* 0x000fd00000020000 */
[----:B------:R-:W-:-:S05]  /*10420*/  @P0 PLOP3.LUT P0, PT, P1, PT, PT, 0x80, 0x0 ;  /* 0x000000000000081c */ /* 0x000fca0000f0f070 */
[----:B------:R-:W-:Y:S01]  /*10430*/  @!P1 SYNCS.ARRIVE.TRANS64.RED.A0T1 RZ, [UR4+0x28c30], RZ ;  /* 0x028c30ffffff99a7 */ /* 0x000fe20008200404 */
[----:B------:R-:W-:Y:S07]  /*10440*/  @!P1 ARRIVES.LDGSTSBAR.64.TRANSCNT [UR4+0x28c30] ;  /* 0x028c3000ff0099b0 */ /* 0x000fee0008000a84 */
[----:B------:R-:W-:Y:S05]  /*10450*/  @P0 BRA.U.ANY `(.L_x_3653) ;  /* 0xfffffffd00e80947 */ /* 0x000fea000393ffff */
[----:B------:R-:W-:Y:S01]  /*10460*/  NOP ;  /* 0x0000000000007918 */ /* 0x000fe20000000000 */
[----:B--2---:R-:W-:-:S05]  /*10470*/  IMAD.U32 R2, RZ, RZ, UR36 ;  /* 0x00000024ff027e24 */ /* 0x004fca000f8e00ff */
[----:B------:R-:W-:-:S13]  /*10480*/  ISETP.NE.AND P2, PT, R2, 0x3, PT ;  /* 0x000000030200780c */ /* 0x000fda0003f45270 */
[----:B------:R-:W-:Y:S05]  /*10490*/  @!P2 BRA `(.L_x_3654) ;  /* 0x000000000004a947 */ /* 0x000fea0003800000 */
[----:B------:R-:W-:Y:S01]  /*104a0*/  BPT.TRAP 0x1 ;  /* 0x000000040000795c */ /* 0x000fe20000300000 */
.L_x_3654:
[----:B------:R2:W-:Y:S01]  /*104b0*/  SYNCS.ARRIVE.TRANS64.A1T0 RZ, [R6+URZ+0x28c30], RZ ;  /* 0x028c30ff06ff79a7 */ /* 0x0005e2000810003f */
[----:B------:R-:W-:Y:S05]  /*104c0*/  @!P2 BRA `(.L_x_3655) ;  /* 0x000000000004a947 */ /* 0x000fea0003800000 */
[----:B------:R-:W-:Y:S01]  /*104d0*/  BPT.TRAP 0x1 ;  /* 0x000000040000795c */ /* 0x000fe20000300000 */
.L_x_3655:
[----:B------:R-:W3:Y:S01]  /*104e0*/  SYNCS.PHASECHK.TRANS64.TRYWAIT P0, [R6+URZ+0x28c60], R19 ;  /* 0x028c6013060075a7 */ /* 0x000ee2000800017f */
[----:B------:R-:W-:Y:S04]  /*104f0*/  BSSY B1, `(.L_x_3656) ;  /* 0x0000002000017945 */ /* 0x000fe80003800000 */
[----:B---3--:R-:W-:Y:S05]  /*10500*/  @!P0 BRA `(.L_x_3657) ;  /* 0x0000003400308947 */ /* 0x008fea0003800000 */
.L_x_3737:
[----:B------:R-:W-:Y:S05]  /*10510*/  BSYNC B1 ;  /* 0x0000000000017941 */ /* 0x000fea0003800000 */
.L_x_3656:
[----:B------:R-:W-:Y:S01]  /*10520*/  ULDC.64 UR4, c[0x0][0x328] ;  /* 0x0000ca0000047ab9 */ /* 0x000fe20000000a00 */
[----:B------:R-:W-:Y:S01]  /*10530*/  ULDC.64 UR6, c[0x0][0x318] ;  /* 0x0000c60000067ab9 */ /* 0x000fe20000000a00 */
[----:B------:R-:W-:Y:S01]  /*10540*/  IMAD R9, R9, UR4, RZ ;  /* 0x0000000409097c24 */ /* 0x000fe2000f8e02ff */
[C---:B------:R-:W-:Y:S01]  /*10550*/  LOP3.LUT P5, RZ, R16.reuse, 0x8, RZ, 0xc0, !PT ;  /* 0x0000000810ff7812 */ /* 0x040fe200078ac0ff */
[----:B------:R-:W-:Y:S01]  /*10560*/  IMAD.WIDE.U32 R2, R5, UR4, RZ ;  /* 0x0000000405027c25 */ /* 0x000fe2000f8e00ff */
[----:B------:R-:W-:-:S03]  /*10570*/  LOP3.LUT P4, RZ, R16, 0x4, RZ, 0xc0, !PT ;  /* 0x0000000410ff7812 */ /* 0x000fc6000788c0ff */
[----:B------:R-:W-:Y:S01]  /*10580*/  IMAD R9, R5, UR5, R9 ;  /* 0x0000000505097c24 */ /* 0x000fe2000f8e0209 */
[----:B------:R-:W-:Y:S01]  /*10590*/  ULDC.64 UR4, c[0x0][0x338] ;  /* 0x0000ce0000047ab9 */ /* 0x000fe20000000a00 */
[----:B0--3--:R-:W-:Y:S02]  /*105a0*/  IMAD R19, R18, 0x7000, R8 ;  /* 0x0000700012137824 */ /* 0x009fe400078e0208 */
        /* <DEDUP_REMOVED lines=12> */
[----:B------:R-:W0:Y:S01]  /*10670*/  SHFL.IDX PT, R2, R9, RZ, 0x181f ;  /* 0x00181fff09027589 */ /* 0x000e2200000e0000 */
[C---:B------:R-:W-:Y:S01]  /*10680*/  LOP3.LUT P1, RZ, R16.reuse, 0x80, RZ, 0xc0, !PT ;  /* 0x0000008010ff7812 */ /* 0x040fe2000782c0ff */
[----:B------:R-:W-:Y:S01]  /*10690*/  IMAD R19, R19, 0x2, R17 ;  /* 0x0000000213137824 */ /* 0x000fe200078e0211 */
[C---:B------:R-:W-:Y:S01]  /*106a0*/  LOP3.LUT P2, RZ, R16.reuse, 0x40, RZ, 0xc0, !PT ;  /* 0x0000004010ff7812 */ /* 0x040fe2000784c0ff */
[----:B------:R-:W3:Y:S01]  /*106b0*/  SHFL.IDX PT, R3, R10, RZ, 0x181f ;  /* 0x00181fff0a037589 */ /* 0x000ee200000e0000 */
[----:B------:R-:W-:-:S03]  /*106c0*/  LOP3.LUT R16, R16, 0xffffbfff, RZ, 0xc0, !PT ;  /* 0xffffbfff10107812 */ /* 0x000fc600078ec0ff */
[----:B------:R-:W4:Y:S01]  /*106d0*/  SHFL.IDX PT, R14, R9, 0x1, 0x181f ;  /* 0x00381f00090e7f89 */ /* 0x000f2200000e0000 */
[----:B------:R-:W-:-:S03]  /*106e0*/  @P3 LOP3.LUT R16, R16, 0x4000, RZ, 0xfc, !PT ;  /* 0x0000400010103812 */ /* 0x000fc600078efcff */
[----:B------:R-:W5:Y:S01]  /*106f0*/  SHFL.IDX PT, R5, R10, 0x1, 0x181f ;  /* 0x00381f000a057f89 */ /* 0x000f6200000e0000 */
[C---:B------:R-:W-:Y:S02]  /*10700*/  LOP3.LUT P3, RZ, R16.reuse, 0x20, RZ, 0xc0, !PT ;  /* 0x0000002010ff7812 */ /* 0x040fe4000786c0ff */
[C---:B------:R-:W-:Y:S01]  /*10710*/  LOP3.LUT P6, RZ, R16.reuse, 0x10, RZ, 0xc0, !PT ;  /* 0x0000001010ff7812 */ /* 0x040fe200078cc0ff */
[----:B------:R-:W-:Y:S01]  /*10720*/  SHFL.IDX PT, R8, R10, 0x2, 0x181f ;  /* 0x00581f000a087f89 */ /* 0x000fe200000e0000 */
[----:B------:R-:W-:-:S03]  /*10730*/  LOP3.LUT R16, R16, 0xfffeffff, RZ, 0xc0, !PT ;  /* 0xfffeffff10107812 */ /* 0x000fc600078ec0ff */
[----:B------:R-:W-:Y:S01]  /*10740*/  SHFL.IDX PT, R10, R10, 0x3, 0x181f ;  /* 0x00781f000a0a7f89 */ /* 0x000fe200000e0000 */
[----:B0-----:R-:W-:-:S05]  /*10750*/  IADD3 R2, P0, R2, R0, RZ ;  /* 0x0000000002027210 */ /* 0x001fca0007f1e0ff */
[----:B------:R-:W-:Y:S01]  /*10760*/  @P3 LOP3.LUT R16, R16, 0x10000, RZ, 0xfc, !PT ;  /* 0x0001000010103812 */ /* 0x000fe200078efcff */
[----:B---3--:R-:W-:Y:S01]  /*10770*/  IMAD.X R3, RZ, RZ, R3, P0 ;  /* 0x000000ffff037224 */ /* 0x008fe200000e0603 */
[----:B------:R-:W-:-:S04]  /*10780*/  ISETP.NE.U32.AND P0, PT, R29, RZ, PT ;  /* 0x000000ff1d00720c */ /* 0x000fc80003f05070 */
[----:B------:R-:W-:Y:S01]  /*10790*/  LDGSTS.E.BYPASS.LTC128B.128 [R19+0x400], desc[UR50][R2.64], !P1 ;  /* 0x0040000002137fae */ /* 0x000fe2000c901d72 */
[----:B------:R-:W-:-:S03]  /*107a0*/  ISETP.NE.U32.AND P1, PT, R28, RZ, PT ;  /* 0x000000ff1c00720c */ /* 0x000fc60003f25070 */
[----:B------:R-:W-:Y:S01]  /*107b0*/  LDGSTS.E.BYPASS.LTC128B.128 [R19+0x2400], desc[UR50][R2.64+0x80], !P2 ;  /* 0x0240008002137fae */ /* 0x000fe2000d101d72 */
[----:B----4-:R-:W-:-:S03]  /*107c0*/  IADD3 R4, P2, R14, R0, RZ ;  /* 0x000000000e047210 */ /* 0x010fc60007f5e0ff */
[----:B------:R-:W-:Y:S01]  /*107d0*/  LDGSTS.E.BYPASS.LTC128B.128 [R19+0x4400], desc[UR50][R2.64+0x100], !P3 ;  /* 0x0440010002137fae */ /* 0x000fe2000d901d72 */
[C---:B------:R-:W-:Y:S01]  /*107e0*/  LOP3.LUT P3, RZ, R16.reuse, 0x80, RZ, 0xc0, !PT ;  /* 0x0000008010ff7812 */ /* 0x040fe2000786c0ff */
[----:B-----5:R-:W-:Y:S01]  /*107f0*/  IMAD.X R5, RZ, RZ, R5, P2 ;  /* 0x000000ffff057224 */ /* 0x020fe200010e0605 */
[C---:B------:R-:W-:Y:S01]  /*10800*/  LOP3.LUT P2, RZ, R16.reuse, 0x40, RZ, 0xc0, !PT ;  /* 0x0000004010ff7812 */ /* 0x040fe2000784c0ff */
[----:B------:R-:W-:Y:S04]  /*10810*/  LDGSTS.E.BYPASS.LTC128B.128 [R19+0x6400], desc[UR50][R2.64+0x180], !P6 ;  /* 0x0640018002137fae */ /* 0x000fe8000f101d72 */
[----:B------:R-:W-:Y:S04]  /*10820*/  LDGSTS.E.BYPASS.LTC128B.128 [R19+0x8400], desc[UR50][R2.64+0x200], !P5 ;  /* 0x0840020002137fae */ /* 0x000fe8000e901d72 */
[----:B------:R-:W-:Y:S04]  /*10830*/  LDGSTS.E.BYPASS.LTC128B.128 [R19+0xa400], desc[UR50][R2.64+0x280], !P4 ;  /* 0x0a40028002137fae */ /* 0x000fe8000e101d72 */
[----:B------:R-:W0:Y:S04]  /*10840*/  SHFL.IDX PT, R14, R9, 0x2, 0x181f ;  /* 0x00581f00090e7f89 */ /* 0x000e2800000e0000 */
[----:B------:R-:W-:Y:S04]  /*10850*/  LDGSTS.E.BYPASS.LTC128B.128 [R19+0xc400], desc[UR50][R2.64+0x300], P0 ;  /* 0x0c40030002137fae */ /* 0x000fe80008101d72 */
[----:B------:R0:W-:Y:S04]  /*10860*/  LDGSTS.E.BYPASS.LTC128B.128 [R19+0xe400], desc[UR50][R2.64+0x380], P1 ;  /* 0x0e40038002137fae */ /* 0x0001e80008901d72 */
[----:B------:R3:W-:Y:S01]  /*10870*/  LDGSTS.E.BYPASS.LTC128B.128 [R19+0xc00], desc[UR50][R4.64], !P3 ;  /* 0x00c0000004137fae */ /* 0x0007e2000d901d72 */
[----:B------:R-:W-:-:S02]  /*10880*/  LOP3.LUT P3, RZ, R16, 0x10000, RZ, 0xc0, !PT ;  /* 0x0001000010ff7812 */ /* 0x000fc4000786c0ff */
[----:B------:R-:W-:Y:S01]  /*10890*/  LOP3.LUT R16, R16, 0xffff7fff, RZ, 0xc0, !PT ;  /* 0xffff7fff10107812 */ /* 0x000fe200078ec0ff */
[----:B------:R3:W-:Y:S01]  /*108a0*/  LDGSTS.E.BYPASS.LTC128B.128 [R19+0x2c00], desc[UR50][R4.64+0x80], !P2 ;  /* 0x02c0008004137fae */ /* 0x0007e2000d101d72 */
[----:B0-----:R-:W-:-:S09]  /*108b0*/  IADD3 R2, P2, R14, R0, RZ ;  /* 0x000000000e027210 */ /* 0x001fd20007f5e0ff */
[----:B------:R-:W-:Y:S01]  /*108c0*/  @P3 LOP3.LUT R16, R16, 0x8000, RZ, 0xfc, !PT ;  /* 0x0000800010103812 */ /* 0x000fe200078efcff */
[----:B------:R3:W-:Y:S01]  /*108d0*/  LDGSTS.E.BYPASS.LTC128B.128 [R19+0x4c00], desc[UR50][R4.64+0x100], !P3 ;  /* 0x04c0010004137fae */ /* 0x0007e2000d901d72 */
[----:B------:R-:W-:Y:S02]  /*108e0*/  IMAD.X R3, RZ, RZ, R8, P2 ;  /* 0x000000ffff037224 */ /* 0x000fe400010e0608 */
[C---:B------:R-:W-:Y:S01]  /*108f0*/  LOP3.LUT P3, RZ, R16.reuse, 0x80, RZ, 0xc0, !PT ;  /* 0x0000008010ff7812 */ /* 0x040fe2000786c0ff */
[----:B------:R3:W-:Y:S01]  /*10900*/  LDGSTS.E.BYPASS.LTC128B.128 [R19+0x6c00], desc[UR50][R4.64+0x180], !P6 ;  /* 0x06c0018004137fae */ /* 0x0007e2000f101d72 */
[----:B------:R-:W-:-:S03]  /*10910*/  LOP3.LUT P2, RZ, R16, 0x40, RZ, 0xc0, !PT ;  /* 0x0000004010ff7812 */ /* 0x000fc6000784c0ff */
[----:B------:R3:W-:Y:S04]  /*10920*/  LDGSTS.E.BYPASS.LTC128B.128 [R19+0x8c00], desc[UR50][R4.64+0x200], !P5 ;  /* 0x08c0020004137fae */ /* 0x0007e8000e901d72 */
[----:B------:R3:W-:Y:S04]  /*10930*/  LDGSTS.E.BYPASS.LTC128B.128 [R19+0xac00], desc[UR50][R4.64+0x280], !P4 ;  /* 0x0ac0028004137fae */ /* 0x0007e8000e101d72 */
[----:B------:R3:W-:Y:S04]  /*10940*/  LDGSTS.E.BYPASS.LTC128B.128 [R19+0xcc00], desc[UR50][R4.64+0x300], P0 ;  /* 0x0cc0030004137fae */ /* 0x0007e80008101d72 */
[----:B------:R3:W-:Y:S04]  /*10950*/  LDGSTS.E.BYPASS.LTC128B.128 [R19+0xec00], desc[UR50][R4.64+0x380], P1 ;  /* 0x0ec0038004137fae */ /* 0x0007e80008901d72 */
[----:B------:R3:W-:Y:S01]  /*10960*/  LDGSTS.E.BYPASS.LTC128B.128 [R19+0x1400], desc[UR50][R2.64], !P3 ;  /* 0x0140000002137fae */ /* 0x0007e2000d901d72 */
[----:B------:R-:W-:-:S03]  /*10970*/  LOP3.LUT P3, RZ, R16, 0x8000, RZ, 0xc0, !PT ;  /* 0x0000800010ff7812 */ /* 0x000fc6000786c0ff */
[----:B------:R3:W-:Y:S04]  /*10980*/  LDGSTS.E.BYPASS.LTC128B.128 [R19+0x3400], desc[UR50][R2.64+0x80], !P2 ;  /* 0x0340008002137fae */ /* 0x0007e8000d101d72 */
[----:B------:R3:W0:Y:S06]  /*10990*/  SHFL.IDX PT, R14, R9, 0x3, 0x181f ;  /* 0x00781f00090e7f89 */ /* 0x00062c00000e0000 */
[----:B------:R3:W-:Y:S01]  /*109a0*/  LDGSTS.E.BYPASS.LTC128B.128 [R19+0x5400], desc[UR50][R2.64+0x100], !P3 ;  /* 0x0540010002137fae */ /* 0x0007e2000d901d72 */
[----:B------:R-:W-:-:S03]  /*109b0*/  LOP3.LUT P3, RZ, R16, 0x4000, RZ, 0xc0, !PT ;  /* 0x0000400010ff7812 */ /* 0x000fc6000786c0ff */
[----:B------:R3:W-:Y:S04]  /*109c0*/  LDGSTS.E.BYPASS.LTC128B.128 [R19+0x7400], desc[UR50][R2.64+0x180], !P6 ;  /* 0x0740018002137fae */ /* 0x0007e8000f101d72 */
[----:B------:R3:W-:Y:S04]  /*109d0*/  LDGSTS.E.BYPASS.LTC128B.128 [R19+0x9400], desc[UR50][R2.64+0x200], !P5 ;  /* 0x0940020002137fae */ /* 0x0007e8000e901d72 */
[----:B------:R3:W-:Y:S04]  /*109e0*/  LDGSTS.E.BYPASS.LTC128B.128 [R19+0xb400], desc[UR50][R2.64+0x280], !P4 ;  /* 0x0b40028002137fae */ /* 0x0007e8000e101d72 */
[----:B------:R3:W-:Y:S04]  /*109f0*/  LDGSTS.E.BYPASS.LTC128B.128 [R19+0xd400], desc[UR50][R2.64+0x300], P0 ;  /* 0x0d40030002137fae */ /* 0x0007e80008101d72 */
[----:B0-----:R3:W-:Y:S02]  /*10a00*/  LDGSTS.E.BYPASS.LTC128B.128 [R19+0xf400], desc[UR50][R2.64+0x380], P1 ;  /* 0x0f40038002137fae */ /* 0x0017e40008901d72 */
.L_x_3747:
[----:B------:R-:W-:Y:S02]  /*10a10*/  LOP3.LUT R16, R16, 0xffff7fff, RZ, 0xc0, !PT ;  /* 0xffff7fff10107812 */ /* 0x000fe400078ec0ff */
[----:B---3--:R-:W-:Y:S02]  /*10a20*/  IADD3 R2, P2, R14, R0, RZ ;  /* 0x000000000e027210 */ /* 0x008fe40007f5e0ff */
[----:B------:R-:W-:-:S03]  /*10a30*/  @P1 LOP3.LUT R16, R16, 0x8000, RZ, 0xfc, !PT ;  /* 0x0000800010101812 */ /* 0x000fc600078efcff */
[----:B------:R-:W-:Y:S01]  /*10a40*/  IMAD.X R3, RZ, RZ, R10, P2 ;  /* 0x000000ffff037224 */ /* 0x000fe200010e060a */
[C---:B------:R-:W-:Y:S02]  /*10a50*/  LOP3.LUT P1, RZ, R16.reuse, 0x80, RZ, 0xc0, !PT ;  /* 0x0000008010ff7812 */ /* 0x040fe4000782c0ff */
[----:B------:R-:W-:-:S04]  /*10a60*/  LOP3.LUT R16, R16, 0xffffbfff, RZ, 0xc0, !PT ;  /* 0xffffbfff10107812 */ /* 0x000fc800078ec0ff */
[----:B------:R-:W-:-:S04]  /*10a70*/  @P3 LOP3.LUT R16, R16, 0x4000, RZ, 0xfc, !PT ;  /* 0x0000400010103812 */ /* 0x000fc800078efcff */
[C---:B------:R-:W-:Y:S02]  /*10a80*/  LOP3.LUT P3, RZ, R16.reuse, 0x40, RZ, 0xc0, !PT ;  /* 0x0000004010ff7812 */ /* 0x040fe4000786c0ff */
[C---:B------:R-:W-:Y:S01]  /*10a90*/  LOP3.LUT P2, RZ, R16.reuse, 0x20, RZ, 0xc0, !PT ;  /* 0x0000002010ff7812 */ /* 0x040fe2000784c0ff */
[----:B------:R-:W-:Y:S01]  /*10aa0*/  @!PT LDS RZ, [RZ] ;  /* 0x00000000fffff984 */ /* 0x000fe20000000800 */
[----:B------:R-:W-:Y:S01]  /*10ab0*/  @!PT LDS RZ, [RZ] ;  /* 0x00000000fffff984 */ /* 0x000fe20000000800 */
[----:B------:R-:W-:Y:S01]  /*10ac0*/  @!PT LDS RZ, [RZ] ;  /* 0x00000000fffff984 */ /* 0x000fe20000000800 */
[----:B------:R0:W-:Y:S01]  /*10ad0*/  LDGSTS.E.BYPASS.LTC128B.128 [R19+0x1c00], desc[UR50][R2.64], !P1 ;  /* 0x01c0000002137fae */ /* 0x0001e2000c901d72 */
[C---:B------:R-:W-:Y:S02]  /*10ae0*/  LOP3.LUT P6, RZ, R16.reuse, 0x10, RZ, 0xc0, !PT ;  /* 0x0000001010ff7812 */ /* 0x040fe400078cc0ff */
[----:B------:R-:W-:-:S07]  /*10af0*/  LOP3.LUT P1, RZ, R16, 0x8000, RZ, 0xc0, !PT ;  /* 0x0000800010ff7812 */ /* 0x000fce000782c0ff */
[----:B------:R0:W-:Y:S01]  /*10b00*/  LDGSTS.E.BYPASS.LTC128B.128 [R19+0x3c00], desc[UR50][R2.64+0x80], !P3 ;  /* 0x03c0008002137fae */ /* 0x0001e2000d901d72 */
[----:B------:R-:W-:-:S03]  /*10b10*/  LOP3.LUT P3, RZ, R16, 0x4000, RZ, 0xc0, !PT ;  /* 0x0000400010ff7812 */ /* 0x000fc6000786c0ff */
        /* <DEDUP_REMOVED lines=8> */
.L_x_3659:
        /* <DEDUP_REMOVED lines=11> */
.L_x_3660:
[----:B------:R3:W-:Y:S01]  /*10c50*/  SYNCS.ARRIVE.TRANS64.A1T0 RZ, [R6+URZ+0x28c50], RZ ;  /* 0x028c50ff06ff79a7 */ /* 0x0007e2000810003f */
[----:B------:R-:W-:Y:S05]  /*10c60*/  @P3 BRA `(.L_x_3661) ;  /* 0xfffffff000643947 */ /* 0x000fea000383ffff */
.L_x_3648:
[----:B------:R-:W-:Y:S05]  /*10c70*/  BSYNC B0 ;  /* 0x0000000000007941 */ /* 0x000fea0003800000 */
.L_x_3647:
[----:B------:R-:W4:Y:S01]  /*10c80*/  S2R R2, SR_TID.X ;  /* 0x0000000000027919 */ /* 0x000f220000002100 */
[----:B------:R-:W-:Y:S01]  /*10c90*/  VIADD R18, R18, 0x1 ;  /* 0x0000000112127836 */ /* 0x000fe20000000000 */
[----:B------:R-:W-:Y:S04]  /*10ca0*/  BSSY B0, `(.L_x_3662) ;  /* 0x0000013000007945 */ /* 0x000fe80003800000 */
[----:B------:R-:W-:-:S04]  /*10cb0*/  ISETP.NE.AND P0, PT, R18, 0x2, PT ;  /* 0x000000021200780c */ /* 0x000fc80003f05270 */
[----:B------:R-:W-:-:S04]  /*10cc0*/  SEL R3, RZ, 0x1, P0 ;  /* 0x00000001ff037807 */ /* 0x000fc80000000000 */
[----:B------:R-:W-:Y:S02]  /*10cd0*/  LOP3.LUT R22, R22, R3, RZ, 0x3c, !PT ;  /* 0x0000000316167212 */ /* 0x000fe400078e3cff */
[----:B----4-:R-:W-:-:S04]  /*10ce0*/  LOP3.LUT R2, R2, 0x7f, RZ, 0xc0, !PT ;  /* 0x0000007f02027812 */ /* 0x010fc800078ec0ff */
[----:B------:R-:W-:-:S13]  /*10cf0*/  ISETP.NE.AND P1, PT, R2, RZ, PT ;  /* 0x000000ff0200720c */ /* 0x000fda0003f25270 */
[----:B------:R-:W-:Y:S05]  /*10d00*/  @P1 BRA `(.L_x_3663) ;  /* 0x0000000000301947 */ /* 0x000fea0003800000 */
[----:B------:R-:W4:Y:S01]  /*10d10*/  S2R R5, SR_LANEID ;  /* 0x0000000000057919 */ /* 0x000f220000000000 */
[----:B------:R-:W-:Y:S01]  /*10d20*/  VOTEU.ANY UR4, UPT, PT ;  /* 0x0000000000047886 */ /* 0x000fe200038e0100 */
[----:B------:R-:W5:Y:S01]  /*10d30*/  LDC.64 R2, c[0x0][0xc60] ;  /* 0x00031800ff027b82 */ /* 0x000f620000000a00 */
[----:B------:R-:W4:Y:S02]  /*10d40*/  FLO.U32 R0, UR4 ;  /* 0x0000000400007d00 */ /* 0x000f2400080e0000 */
[----:B----4-:R-:W-:-:S06]  /*10d50*/  ISETP.EQ.U32.AND P1, PT, R0, R5, PT ;  /* 0x000000050000720c */ /* 0x010fcc0003f22070 */
[----:B------:R-:W5:Y:S07]  /*10d60*/  POPC R5, UR4 ;  /* 0x0000000400057d09 */ /* 0x000f6e0008000000 */
[----:B-----5:R-:W4:Y:S01]  /*10d70*/  @P1 ATOMG.E.ADD.STRONG.GPU PT, R3, desc[UR50][R2.64], R5 ;  /* 0x00000005020319a8 */ /* 0x020f2200081ee1f2 */
[----:B0-----:R-:W0:Y:S02]  /*10d80*/  S2R R4, SR_LTMASK ;  /* 0x0000000000047919 */ /* 0x001e240000003900 */
[----:B0-----:R-:W-:-:S04]  /*10d90*/  LOP3.LUT R4, R4, UR4, RZ, 0xc0, !PT ;  /* 0x0000000404047c12 */ /* 0x001fc8000f8ec0ff */
[----:B------:R-:W0:Y:S01]  /*10da0*/  POPC R7, R4 ;  /* 0x0000000400077309 */ /* 0x000e220000000000 */
[----:B----4-:R-:W0:Y:S02]  /*10db0*/  SHFL.IDX PT, R0, R3, R0, 0x1f ;  /* 0x00001f0003007589 */ /* 0x010e2400000e0000 */
[----:B0-----:R-:W-:-:S07]  /*10dc0*/  IADD3 R24, R0, UR38, R7 ;  /* 0x0000002600187c10 */ /* 0x001fce000fffe007 */
.L_x_3663:
[----:B------:R-:W-:Y:S05]  /*10dd0*/  BSYNC B0 ;  /* 0x0000000000007941 */ /* 0x000fea0003800000 */
.L_x_3662:
[----:B------:R-:W-:-:S07]  /*10de0*/  SEL R18, R18, RZ, P0 ;  /* 0x000000ff12127207 */ /* 0x000fce0000000000 */
.L_x_3622:
[----:B------:R-:W-:Y:S05]  /*10df0*/  BSYNC B7 ;  /* 0x0000000000077941 */ /* 0x000fea0003800000 */
.L_x_3620:
[----:B------:R-:W-:-:S13]  /*10e00*/  LOP3.LUT P0, RZ, R16, 0x2000, RZ, 0xc0, !PT ;  /* 0x0000200010ff7812 */ /* 0x000fda000780c0ff */
[----:B------:R-:W-:Y:S05]  /*10e10*/  @!P0 BRA `(.L_x_3664) ;  /* 0x0000000000248947 */ /* 0x000fea0003800000 */
[----:B------:R-:W-:Y:S05]  /*10e20*/  WARPSYNC.ALL ;  /* 0x0000000000007948 */ /* 0x000fea0003800000 */
[----:B------:R-:W4:Y:S08]  /*10e30*/  S2UR UR5, SR_CgaCtaId ;  /* 0x00000000000579c3 */ /* 0x000f300000008800 */
[----:B------:R-:W-:Y:S06]  /*10e40*/  BAR.SYNC.DEFER_BLOCKING 0x5, 0x180 ;  /* 0x0146000000007b1d */ /* 0x000fec0000010000 */
[----:B------:R-:W-:-:S02]  /*10e50*/  UMOV UR4, 0x400 ;  /* 0x0000040000047882 */ /* 0x000fc40000000000 */
[----:B----4-:R-:W-:-:S06]  /*10e60*/  ULEA UR4, UR5, UR4, 0x18 ;  /* 0x0000000405047291 */ /* 0x010fcc000f8ec03f */
[----:B------:R-:W-:-:S05]  /*10e70*/  IMAD.U32 R17, RZ, RZ, UR4 ;  /* 0x00000004ff117e24 */ /* 0x000fca000f8e00ff */
[----:B------:R4:W0:Y:S01]  /*10e80*/  LDS.128 R24, [R17+0x28cd0] ;  /* 0x028cd00011187984 */ /* 0x0008220000000c00 */
[----:B------:R-:W-:Y:S06]  /*10e90*/  BAR.ARV 0x4, 0x180 ;  /* 0x0106000000007b1d */ /* 0x000fec0000002000 */
[----:B------:R-:W-:Y:S05]  /*10ea0*/  BRA `(.L_x_3665) ;  /* 0x0000000800d07947 */ /* 0x000fea0003800000 */
.L_x_3664:
[----:B------:R-:W4:Y:S01]  /*10eb0*/  S2R R9, SR_TID.X ;  /* 0x0000000000097919 */ /* 0x000f220000002100 */
[----:B------:R-:W-:Y:S01]  /*10ec0*/  UMOV UR4, 0xffffffff ;  /* 0xffffffff00047882 */ /* 0x000fe20000000000 */
[----:B----4-:R-:W-:-:S04]  /*10ed0*/  LOP3.LUT R9, R9, 0x1f, RZ, 0xc0, !PT ;  /* 0x0000001f09097812 */ /* 0x010fc800078ec0ff */
[----:B------:R-:W-:Y:S01]  /*10ee0*/  ISETP.NE.AND P0, PT, R9, 0x1f, PT ;  /* 0x0000001f0900780c */ /* 0x000fe20003f05270 */
[----:B------:R-:W-:-:S12]  /*10ef0*/  BRA.DIV UR4, `(.L_x_3666) ;  /* 0x0000003204a47947 */ /* 0x000fd8000b800000 */
[----:B------:R-:W-:Y:S01]  /*10f00*/  IMAD.IADD R7, R27, 0x1, R9 ;  /* 0x000000011b077824 */ /* 0x000fe200078e0209 */
[----:B------:R-:W-:-:S04]  /*10f10*/  ULDC UR4, c[0x0][0xc3c] ;  /* 0x00030f0000047ab9 */ /* 0x000fc80000000800 */
[----:B------:R-:W-:-:S13]  /*10f20*/  ISETP.GE.OR P1, PT, R7, UR4, !P0 ;  /* 0x0000000407007c0c */ /* 0x000fda000c726670 */
[----:B------:R-:W4:Y:S08]  /*10f30*/  @!P1 LDC.64 R2, c[0x0][0xc80] ;  /* 0x00032000ff029b82 */ /* 0x000f300000000a00 */
[----:B0-----:R-:W0:Y:S01]  /*10f40*/  @!P1 LDC.64 R4, c[0x0][0xc78] ;  /* 0x00031e00ff049b82 */ /* 0x001e220000000a00 */
[----:B----4-:R-:W-:-:S05]  /*10f50*/  @!P1 IMAD.WIDE R2, R7, 0x4, R2 ;  /* 0x0000000407029825 */ /* 0x010fca00078e0202 */
[----:B------:R0:W4:Y:S02]  /*10f60*/  @!P1 LDG.E R8, desc[UR50][R2.64] ;  /* 0x0000003202089981 */ /* 0x000124000c1e1900 */
[----:B0-----:R-:W-:-:S05]  /*10f70*/  @!P1 IMAD.WIDE R2, R7, 0x4, R4 ;  /* 0x0000000407029825 */ /* 0x001fca00078e0204 */
[----:B------:R-:W5:Y:S01]  /*10f80*/  @!P1 LDG.E R5, desc[UR50][R2.64] ;  /* 0x0000003202059981 */ /* 0x000f62000c1e1900 */
[----:B------:R-:W-:Y:S01]  /*10f90*/  IMAD.MOV.U32 R7, RZ, RZ, RZ ;  /* 0x000000ffff077224 */ /* 0x000fe200078e00ff */
[C---:B------:R-:W-:Y:S01]  /*10fa0*/  ISETP.GE.U32.AND P2, PT, R9.reuse, 0x2, PT ;  /* 0x000000020900780c */ /* 0x040fe20003f46070 */
[----:B------:R-:W-:Y:S01]  /*10fb0*/  IMAD.MOV.U32 R4, RZ, RZ, RZ ;  /* 0x000000ffff047224 */ /* 0x000fe200078e00ff */
[C---:B------:R-:W-:Y:S01]  /*10fc0*/  ISETP.GE.U32.AND P3, PT, R9.reuse, 0x4, PT ;  /* 0x000000040900780c */ /* 0x040fe20003f66070 */
[----:B------:R-:W-:Y:S01]  /*10fd0*/  SHFL.IDX PT, R0, R24, RZ, 0x1f ;  /* 0x00001fff18007589 */ /* 0x000fe200000e0000 */
[C---:B------:R-:W-:Y:S02]  /*10fe0*/  ISETP.GE.U32.AND P4, PT, R9.reuse, 0x8, PT ;  /* 0x000000080900780c */ /* 0x040fe40003f86070 */
[----:B------:R-:W-:Y:S01]  /*10ff0*/  ISETP.GE.U32.AND P5, PT, R9, 0x10, PT ;  /* 0x000000100900780c */ /* 0x000fe20003fa6070 */
[----:B--23--:R0:W-:Y:S02]  /*11000*/  SHFL.IDX PT, R6, R24, 0x1, 0x1f ;  /* 0x00201f0018067f89 */ /* 0x00c1e400000e0000 */
[----:B0-----:R-:W-:-:S02]  /*11010*/  IMAD.MOV.U32 R24, RZ, RZ, RZ ;  /* 0x000000ffff187224 */ /* 0x001fc400078e00ff */
[----:B----4-:R-:W-:Y:S02]  /*11020*/  @!P1 IMAD.MOV.U32 R7, RZ, RZ, R8 ;  /* 0x000000ffff079224 */ /* 0x010fe400078e0008 */
[----:B-----5:R-:W-:Y:S01]  /*11030*/  @!P1 IMAD.MOV.U32 R4, RZ, RZ, R5 ;  /* 0x000000ffff049224 */ /* 0x020fe200078e0005 */
        /* <DEDUP_REMOVED lines=18> */
.L_x_3757:
[----:B------:R-:W-:Y:S02]  /*11160*/  ULDC UR4, c[0x0][0xc38] ;  /* 0x00030e0000047ab9 */ /* 0x000fe40000000800 */
[----:B------:R-:W-:-:S04]  /*11170*/  IMAD.U32 R5, RZ, RZ, UR4 ;  /* 0x00000004ff057e24 */ /* 0x000fc8000f8e00ff */
[----:B--2---:R-:W-:-:S04]  /*11180*/  IMAD R9, R14, R5, RZ ;  /* 0x000000050e097224 */ /* 0x004fc800078e02ff */
[----:B------:R-:W-:-:S05]  /*11190*/  IMAD.IADD R6, R6, 0x1, R9 ;  /* 0x0000000106067824 */ /* 0x000fca00078e0209 */
[----:B------:R-:W-:-:S13]  /*111a0*/  ISETP.GT.AND P6, PT, R6, R0, PT ;  /* 0x000000000600720c */ /* 0x000fda0003fc4270 */
[----:B------:R-:W-:Y:S05]  /*111b0*/  @P6 BRA `(.L_x_3667) ;  /* 0x0000000000a46947 */ /* 0x000fea0003800000 */
.L_x_3670:
[----:B------:R-:W2:Y:S01]  /*111c0*/  LDC R2, c[0x0][0xc3c] ;  /* 0x00030f00ff027b82 */ /* 0x000ea20000000800 */
[----:B------:R-:W-:-:S05]  /*111d0*/  VIADD R27, R27, 0x1f ;  /* 0x0000001f1b1b7836 */ /* 0x000fca0000000000 */
[----:B--2---:R-:W-:-:S13]  /*111e0*/  ISETP.GE.AND P6, PT, R27, R2, PT ;  /* 0x000000021b00720c */ /* 0x004fda0003fc6270 */
[----:B------:R-:W-:Y:S05]  /*111f0*/  @P6 BRA `(.L_x_3668) ;  /* 0x0000000400b86947 */ /* 0x000fea0003800000 */
[----:B0-----:R-:W0:Y:S01]  /*11200*/  S2R R3, SR_TID.X ;  /* 0x0000000000037919 */ /* 0x001e220000002100 */
[----:B------:R-:W-:Y:S01]  /*11210*/  IMAD.MOV.U32 R7, RZ, RZ, RZ ;  /* 0x000000ffff077224 */ /* 0x000fe200078e00ff */
        /* <DEDUP_REMOVED lines=29> */
.L_x_3765:
[----:B------:R-:W-:Y:S02]  /*113f0*/  ULDC UR4, c[0x0][0xc38] ;  /* 0x00030e0000047ab9 */ /* 0x000fe40000000800 */
[----:B------:R-:W-:-:S04]  /*11400*/  IMAD.U32 R5, RZ, RZ, UR4 ;  /* 0x00000004ff057e24 */ /* 0x000fc8000f8e00ff */
[----:B--2---:R-:W-:-:S04]  /*11410*/  IMAD R9, R14, R5, RZ ;  /* 0x000000050e097224 */ /* 0x004fc800078e02ff */
[----:B------:R-:W-:-:S05]  /*11420*/  IMAD.IADD R6, R9, 0x1, R6 ;  /* 0x0000000109067824 */ /* 0x000fca00078e0206 */
[----:B------:R-:W-:-:S13]  /*11430*/  ISETP.GT.AND P6, PT, R6, R0, PT ;  /* 0x000000000600720c */ /* 0x000fda0003fc4270 */
[----:B------:R-:W-:Y:S05]  /*11440*/  @!P6 BRA `(.L_x_3670) ;  /* 0xfffffffc005ce947 */ /* 0x000fea000383ffff */
.L_x_3667:
[----:B------:R-:W-:Y:S01]  /*11450*/  IMAD.IADD R2, R6, 0x1, -R9 ;  /* 0x0000000106027824 */ /* 0x000fe200078e0a09 */
[----:B------:R-:W-:-:S03]  /*11460*/  UMOV UR4, 0xffffffff ;  /* 0xffffffff00047882 */ /* 0x000fc60000000000 */
[----:B------:R-:W-:-:S05]  /*11470*/  IMAD R9, R3, R5, R2 ;  /* 0x0000000503097224 */ /* 0x000fca00078e0202 */
[----:B------:R-:W-:Y:S01]  /*11480*/  ISETP.GT.AND P6, PT, R9, R0, PT ;  /* 0x000000000900720c */ /* 0x000fe20003fc4270 */
[----:B------:R-:W-:-:S12]  /*11490*/  BRA.DIV UR4, `(.L_x_3671) ;  /* 0x0000003604307947 */ /* 0x000fd8000b800000 */
[----:B------:R-:W-:-:S04]  /*114a0*/  VOTE.ANY R8, PT, !P6 ;  /* 0x0000000000087806 */ /* 0x000fc800070e0100 */
[----:B------:R-:W2:Y:S02]  /*114b0*/  POPC R6, R8 ;  /* 0x0000000800067309 */ /* 0x000ea40000000000 */
[----:B--2---:R2:W3:Y:S04]  /*114c0*/  SHFL.IDX PT, R7, R7, R6, 0x1f ;  /* 0x00001f0607077589 */ /* 0x0044e800000e0000 */
[----:B------:R2:W4:Y:S02]  /*114d0*/  SHFL.IDX PT, R4, R4, R6, 0x1f ;  /* 0x00001f0604047589 */ /* 0x00052400000e0000 */
.L_x_3770:
[----:B------:R-:W-:-:S13]  /*114e0*/  ISETP.NE.AND P0, PT, R8, RZ, PT ;  /* 0x000000ff0800720c */ /* 0x000fda0003f05270 */
[----:B------:R-:W-:Y:S05]  /*114f0*/  @!P0 BRA `(.L_x_3672) ;  /* 0x0000000000108947 */ /* 0x000fea0003800000 */
[----:B------:R-:W-:Y:S01]  /*11500*/  UMOV UR4, 0xffffffff ;  /* 0xffffffff00047882 */ /* 0x000fe20000000000 */
[----:B------:R-:W-:Y:S02]  /*11510*/  VIADD R12, R6, 0xffffffff ;  /* 0xffffffff060c7836 */ /* 0x000fe40000000000 */
[----:B------:R-:W-:Y:S05]  /*11520*/  BRA.DIV UR4, `(.L_x_3673) ;  /* 0x0000003604687947 */ /* 0x000fea000b800000 */
[----:B------:R0:W0:Y:S02]  /*11530*/  SHFL.IDX PT, R24, R3, R12, 0x1f ;  /* 0x00001f0c03187589 */ /* 0x00002400000e0000 */
.L_x_3672:
[----:B---3--:R-:W-:Y:S01]  /*11540*/  IABS R8, R7 ;  /* 0x0000000700087213 */ /* 0x008fe20000000000 */
[----:B0-----:R-:W-:Y:S01]  /*11550*/  IMAD R24, R24, R5, R2 ;  /* 0x0000000518187224 */ /* 0x001fe200078e0202 */
[----:B----4-:R-:W-:Y:S01]  /*11560*/  IABS R5, R4 ;  /* 0x0000000400057213 */ /* 0x010fe20000000000 */
[----:B------:R-:W-:Y:S01]  /*11570*/  IMAD.MOV.U32 R2, RZ, RZ, RZ ;  /* 0x000000ffff027224 */ /* 0x000fe200078e00ff */
[----:B------:R-:W0:Y:S01]  /*11580*/  I2F.RP R9, R8 ;  /* 0x0000000800097306 */ /* 0x000e220000209400 */
[----:B------:R-:W-:Y:S02]  /*11590*/  IMAD.IADD R0, R0, 0x1, -R24 ;  /* 0x0000000100007824 */ /* 0x000fe400078e0a18 */
[----:B------:R-:W-:-:S05]  /*115a0*/  IMAD.IADD R27, R6, 0x1, R27 ;  /* 0x00000001061b7824 */ /* 0x000fca00078e021b */
[----:B------:R-:W3:Y:S08]  /*115b0*/  I2F.RP R10, R5 ;  /* 0x00000005000a7306 */ /* 0x000ef00000209400 */
[----:B0-----:R-:W0:Y:S08]  /*115c0*/  MUFU.RCP R9, R9 ;  /* 0x0000000900097308 */ /* 0x001e300000001000 */
[----:B---3--:R-:W-:Y:S01]  /*115d0*/  MUFU.RCP R10, R10 ;  /* 0x0000000a000a7308 */ /* 0x008fe20000001000 */
[----:B0-----:R-:W-:-:S07]  /*115e0*/  VIADD R3, R9, 0xffffffe ;  /* 0x0ffffffe09037836 */ /* 0x001fce0000000000 */
[----:B------:R-:W0:Y:S02]  /*115f0*/  F2I.FTZ.U32.TRUNC.NTZ R3, R3 ;  /* 0x0000000300037305 */ /* 0x000e24000021f000 */
[----:B0-----:R-:W-:-:S04]  /*11600*/  IMAD.MOV R11, RZ, RZ, -R3 ;  /* 0x000000ffff0b7224 */ /* 0x001fc800078e0a03 */
        /* <DEDUP_REMOVED lines=45> */
.L_x_3668:
[----:B------:R-:W-:Y:S01]  /*118e0*/  UMOV UR4, URZ ;  /* 0x0000003f00047c82 */ /* 0x000fe20008000000 */
[----:B------:R-:W-:Y:S01]  /*118f0*/  UMOV UR5, URZ ;  /* 0x0000003f00057c82 */ /* 0x000fe20008000000 */
[----:B------:R-:W-:Y:S01]  /*11900*/  ULDC UR6, c[0x0][0xc3c] ;  /* 0x00030f0000067ab9 */ /* 0x000fe20000000800 */
[----:B------:R-:W-:Y:S02]  /*11910*/  IMAD.MOV.U32 R24, RZ, RZ, R0 ;  /* 0x000000ffff187224 */ /* 0x000fe400078e0000 */
[----:B------:R-:W-:Y:S02]  /*11920*/  IMAD.U32 R25, RZ, RZ, UR4 ;  /* 0x00000004ff197e24 */ /* 0x000fe4000f8e00ff */
[----:B------:R-:W-:Y:S02]  /*11930*/  IMAD.U32 R26, RZ, RZ, UR5 ;  /* 0x00000005ff1a7e24 */ /* 0x000fe4000f8e00ff */
[----:B------:R-:W-:-:S07]  /*11940*/  IMAD.U32 R27, RZ, RZ, UR6 ;  /* 0x00000006ff1b7e24 */ /* 0x000fce000f8e00ff */
.L_x_3674:
[----:B------:R-:W3:Y:S01]  /*11950*/  S2R R0, SR_TID.X ;  /* 0x0000000000007919 */ /* 0x000ee20000002100 */
[----:B------:R-:W-:Y:S05]  /*11960*/  WARPSYNC.ALL ;  /* 0x0000000000007948 */ /* 0x000fea0003800000 */
[----:B------:R-:W-:Y:S01]  /*11970*/  BAR.SYNC.DEFER_BLOCKING 0x4, 0x180 ;  /* 0x0106000000007b1d */ /* 0x000fe20000010000 */
[----:B---3--:R-:W-:-:S04]  /*11980*/  LOP3.LUT R0, R0, 0x1f, RZ, 0xc0, !PT ;  /* 0x0000001f00007812 */ /* 0x008fc800078ec0ff */
[----:B------:R-:W-:-:S13]  /*11990*/  ISETP.NE.AND P0, PT, R0, RZ, PT ;  /* 0x000000ff0000720c */ /* 0x000fda0003f05270 */
[----:B0-----:R-:W0:Y:S01]  /*119a0*/  @!P0 S2R R3, SR_CgaCtaId ;  /* 0x0000000000038919 */ /* 0x001e220000008800 */
[----:B------:R-:W-:-:S04]  /*119b0*/  @!P0 MOV R0, 0x400 ;  /* 0x0000040000008802 */ /* 0x000fc80000000f00 */
[----:B0-----:R-:W-:-:S05]  /*119c0*/  @!P0 LEA R17, R3, R0, 0x18 ;  /* 0x0000000003118211 */ /* 0x001fca00078ec0ff */
[----:B------:R0:W-:Y:S01]  /*119d0*/  @!P0 STS.128 [R17+0x28cd0], R24 ;  /* 0x028cd01811008388 */ /* 0x0001e20000000c00 */
[----:B------:R-:W-:Y:S06]  /*119e0*/  BAR.ARV 0x5, 0x180 ;  /* 0x0146000000007b1d */ /* 0x000fec0000002000 */
.L_x_3665:
[----:B------:R-:W-:Y:S02]  /*119f0*/  ULDC UR4, c[0x0][0xc3c] ;  /* 0x00030f0000047ab9 */ /* 0x000fe40000000800 */
[----:B0-----:R-:W-:-:S13]  /*11a00*/  ISETP.GE.AND P0, PT, R27, UR4, PT ;  /* 0x000000041b007c0c */ /* 0x001fda000bf06270 */
[----:B------:R-:W-:Y:S05]  /*11a10*/  @!P0 BRA `(.L_x_3675) ;  /* 0xffffffb400bc8947 */ /* 0x000fea000383ffff */
[----:B------:R-:W-:Y:S05]  /*11a20*/  BSYNC B8 ;  /* 0x0000000000087941 */ /* 0x000fea0003800000 */
.L_x_3614:
[----:B------:R-:W5:Y:S01]  /*11a30*/  LDL.LU R0, [R1+0x24] ;  /* 0x0000240001007983 */ /* 0x000f620000300800 */
[----:B------:R-:W-:Y:S01]  /*11a40*/  BSSY B0, `(.L_x_3676) ;  /* 0x000000b000007945 */ /* 0x000fe20003800000 */
[----:B------:R-:W0:Y:S01]  /*11a50*/  S2R R5, SR_CgaCtaId ;  /* 0x0000000000057919 */ /* 0x000e220000008800 */
[----:B-----5:R-:W-:-:S05]  /*11a60*/  VIADD R0, R0, 0x1 ;  /* 0x0000000100007836 */ /* 0x020fca0000000000 */
[----:B-1----:R-:W-:-:S04]  /*11a70*/  LEA.HI R2, R0, R0, RZ, 0x1 ;  /* 0x0000000000027211 */ /* 0x002fc800078f08ff */
[----:B------:R-:W-:Y:S02]  /*11a80*/  LOP3.LUT R3, R2, 0xfffffffe, RZ, 0xc0, !PT ;  /* 0xfffffffe02037812 */ /* 0x000fe400078ec0ff */
[----:B------:R-:W-:-:S03]  /*11a90*/  MOV R2, 0x400 ;  /* 0x0000040000027802 */ /* 0x000fc60000000f00 */
[----:B------:R-:W-:Y:S01]  /*11aa0*/  IMAD.IADD R0, R0, 0x1, -R3 ;  /* 0x0000000100007824 */ /* 0x000fe200078e0a03 */
[----:B0-----:R-:W-:-:S04]  /*11ab0*/  LEA R7, R5, R2, 0x18 ;  /* 0x0000000205077211 */ /* 0x001fc800078ec0ff */
[----:B------:R-:W-:-:S04]  /*11ac0*/  SHF.L.U32 R0, R0, 0x1f, RZ ;  /* 0x0000001f00007819 */ /* 0x000fc800000006ff */
[----:B------:R-:W0:Y:S02]  /*11ad0*/  SYNCS.PHASECHK.TRANS64.TRYWAIT P0, [R7+URZ+0x28c20], R0 ;  /* 0x028c2000070075a7 */ /* 0x000e24000800017f */
[----:B0-----:R-:W-:Y:S05]  /*11ae0*/  @!P0 BRA `(.L_x_3677) ;  /* 0x0000003000208947 */ /* 0x001fea0003800000 */
.L_x_3773:
[----:B------:R-:W-:Y:S05]  /*11af0*/  BSYNC B0 ;  /* 0x0000000000007941 */ /* 0x000fea0003800000 */
.L_x_3676:
[----:B------:R-:W-:-:S03]  /*11b00*/  UMOV UR4, 0xffffffff ;  /* 0xffffffff00047882 */ /* 0x000fc60000000000 */
[----:B------:R-:W-:Y:S05]  /*11b10*/  BRA.DIV UR4, `(.L_x_3678) ;  /* 0x0000003204287947 */ /* 0x000fea000b800000 */
[----:B0-----:R-:W0:Y:S02]  /*11b20*/  S2R R0, SR_TID.X ;  /* 0x0000000000007919 */ /* 0x001e240000002100 */
[----:B0-----:R-:W-:-:S04]  /*11b30*/  SHF.R.U32.HI R0, RZ, 0x5, R0 ;  /* 0x00000005ff007819 */ /* 0x001fc80000011600 */
[----:B------:R-:W-:-:S05]  /*11b40*/  LOP3.LUT R0, R0, 0x3, RZ, 0xc0, !PT ;  /* 0x0000000300007812 */ /* 0x000fca00078ec0ff */
[----:B------:R0:W1:Y:S02]  /*11b50*/  SHFL.IDX PT, R14, R0, RZ, 0x1f ;  /* 0x00001fff000e7589 */ /* 0x00006400000e0000 */
.L_x_3776:
[----:B-1----:R-:W-:Y:S01]  /*11b60*/  ISETP.NE.AND P0, PT, R14, RZ, PT ;  /* 0x000000ff0e00720c */ /* 0x002fe20003f05270 */
[----:B------:R-:W-:-:S12]  /*11b70*/  BSSY B0, `(.L_x_3679) ;  /* 0x0000024000007945 */ /* 0x000fd80003800000 */
[----:B------:R-:W-:Y:S05]  /*11b80*/  @P0 BRA `(.L_x_3680) ;  /* 0x0000000000880947 */ /* 0x000fea0003800000 */
[----:B------:R-:W-:-:S03]  /*11b90*/  UMOV UR4, 0xffffffff ;  /* 0xffffffff00047882 */ /* 0x000fc60000000000 */
[----:B------:R-:W-:Y:S05]  /*11ba0*/  BRA.DIV UR4, `(.L_x_3681) ;  /* 0x0000003204387947 */ /* 0x000fea000b800000 */
[----:B------:R-:W-:-:S13]  /*11bb0*/  ELECT P6, URZ, PT ;  /* 0x00000000003f782f */ /* 0x000fda00038c0000 */
.L_x_3779:
[----:B------:R-:W-:Y:S05]  /*11bc0*/  @!P6 BRA `(.L_x_3680) ;  /* 0x000000000078e947 */ /* 0x000fea0003800000 */
[----:B------:R-:W-:-:S06]  /*11bd0*/  ULOP3.LUT UR4, UR37, 0x2, URZ, 0xfc, !UPT ;  /* 0x0000000225047892 */ /* 0x000fcc000f8efc3f */
[----:B0-----:R-:W-:-:S05]  /*11be0*/  IMAD.U32 R0, RZ, RZ, UR4 ;  /* 0x00000004ff007e24 */ /* 0x001fca000f8e00ff */
[----:B------:R-:W-:-:S13]  /*11bf0*/  ISETP.NE.AND P0, PT, R0, 0x3, PT ;  /* 0x000000030000780c */ /* 0x000fda0003f05270 */
[----:B------:R-:W-:Y:S05]  /*11c00*/  @!P0 BRA `(.L_x_3682) ;  /* 0x0000000000048947 */ /* 0x000fea0003800000 */
[----:B------:R-:W-:Y:S01]  /*11c10*/  BPT.TRAP 0x1 ;  /* 0x000000040000795c */ /* 0x000fe20000300000 */
.L_x_3682:
[----:B------:R-:W-:Y:S01]  /*11c20*/  IMAD R5, R18, 0x8, R7 ;  /* 0x0000000812057824 */ /* 0x000fe200078e0207 */
[----:B------:R-:W-:Y:S01]  /*11c30*/  SHF.L.U32 R0, R22, 0x1f, RZ ;  /* 0x0000001f16007819 */ /* 0x000fe200000006ff */
[----:B------:R-:W-:-:S03]  /*11c40*/  VIADD R18, R18, 0x1 ;  /* 0x0000000112127836 */ /* 0x000fc60000000000 */
[----:B------:R-:W0:Y:S02]  /*11c50*/  SYNCS.PHASECHK.TRANS64.TRYWAIT P1, [R5+URZ+0x28c40], R0 ;  /* 0x028c4000050075a7 */ /* 0x000e24000802017f */
[----:B------:R-:W-:-:S04]  /*11c60*/  ISETP.NE.AND P2, PT, R18, 0x2, PT ;  /* 0x000000021200780c */ /* 0x000fc80003f45270 */
[----:B------:R-:W-:Y:S01]  /*11c70*/  SEL R3, RZ, 0x1, P2 ;  /* 0x00000001ff037807 */ /* 0x000fe20001000000 */
[----:B0-----:R-:W-:Y:S08]  /*11c80*/  @!P1 BRA `(.L_x_3683) ;  /* 0x0000003000209947 */ /* 0x001ff00003800000 */
.L_x_3780:
[----:B------:R-:W-:Y:S02]  /*11c90*/  SEL R18, R18, RZ, P2 ;  /* 0x000000ff12127207 */ /* 0x000fe40001000000 */
[----:B------:R-:W-:Y:S01]  /*11ca0*/  LOP3.LUT R2, R22, R3, RZ, 0x3c, !PT ;  /* 0x0000000316027212 */ /* 0x000fe200078e3cff */
[----:B------:R-:W-:Y:S06]  /*11cb0*/  @!P0 BRA `(.L_x_3684) ;  /* 0x0000000000048947 */ /* 0x000fec0003800000 */
[----:B------:R-:W-:Y:S01]  /*11cc0*/  BPT.TRAP 0x1 ;  /* 0x000000040000795c */ /* 0x000fe20000300000 */
.L_x_3684:
[----:B------:R-:W-:Y:S01]  /*11cd0*/  IMAD R3, R18, 0x8, R7 ;  /* 0x0000000812037824 */ /* 0x000fe200078e0207 */
[----:B------:R-:W-:-:S04]  /*11ce0*/  SHF.L.U32 R2, R2, 0x1f, RZ ;  /* 0x0000001f02027819 */ /* 0x000fc800000006ff */
[----:B------:R-:W1:Y:S02]  /*11cf0*/  SYNCS.PHASECHK.TRANS64.TRYWAIT P1, [R3+URZ+0x28c40], R2 ;  /* 0x028c4002030075a7 */ /* 0x000e64000802017f */
[----:B-1----:R-:W-:Y:S05]  /*11d00*/  @!P1 BRA `(.L_x_3685) ;  /* 0x0000003000149947 */ /* 0x002fea0003800000 */
.L_x_3781:
[----:B------:R-:W-:Y:S05]  /*11d10*/  @!P0 BRA `(.L_x_3686) ;  /* 0x0000000000048947 */ /* 0x000fea0003800000 */
[----:B------:R-:W-:Y:S01]  /*11d20*/  BPT.TRAP 0x1 ;  /* 0x000000040000795c */ /* 0x000fe20000300000 */
.L_x_3686:
[----:B------:R-:W5:Y:S02]  /*11d30*/  SYNCS.PHASECHK.TRANS64.TRYWAIT P1, [R5+URZ+0x28c60], R0 ;  /* 0x028c6000050075a7 */ /* 0x000f64000802017f */
[----:B-----5:R-:W-:Y:S05]  /*11d40*/  @!P1 BRA `(.L_x_3687) ;  /* 0x0000003000189947 */ /* 0x020fea0003800000 */
.L_x_3782:
[----:B------:R-:W-:Y:S05]  /*11d50*/  @!P0 BRA `(.L_x_3688) ;  /* 0x0000000000048947 */ /* 0x000fea0003800000 */
[----:B------:R-:W-:Y:S01]  /*11d60*/  BPT.TRAP 0x1 ;  /* 0x000000040000795c */ /* 0x000fe20000300000 */
.L_x_3688:
[----:B------:R0:W0:Y:S02]  /*11d70*/  SYNCS.PHASECHK.TRANS64.TRYWAIT P0, [R3+URZ+0x28c60], R2 ;  /* 0x028c6002030075a7 */ /* 0x000024000800017f */
[----:B0-----:R-:W-:Y:S05]  /*11d80*/  @!P0 NANOSLEEP.SYNCS 0x989680 ;  /* 0x009896800000895d */ /* 0x001fea0003900000 */
[----:B------:R-:W0:Y:S02]  /*11d90*/  @!P0 SYNCS.PHASECHK.TRANS64 P0, [R3+URZ+0x28c60], R2 ;  /* 0x028c6002030085a7 */ /* 0x000e24000800007f */
[----:B0-----:R-:W-:Y:S05]  /*11da0*/  @!P0 BRA `(.L_x_3688) ;  /* 0xfffffffc00f08947 */ /* 0x001fea000383ffff */
.L_x_3680:
[----:B------:R-:W-:Y:S05]  /*11db0*/  BSYNC B0 ;  /* 0x0000000000007941 */ /* 0x000fea0003800000 */
.L_x_3679:
[----:B------:R-:W-:Y:S05]  /*11dc0*/  EXIT ;  /* 0x000000000000794d */ /* 0x000fea0003800000 */
.L_x_3557:
[----:B0-----:R-:W-:-:S04]  /*11dd0*/  IMAD.U32 R3, RZ, RZ, UR17 ;  /* 0x00000011ff037e24 */ /* 0x001fc8000f8e00ff */
[----:B------:R0:W1:Y:S03]  /*11de0*/  SYNCS.PHASECHK.TRANS64.TRYWAIT P1, [R3+URZ+0x28c50], R0 ;  /* 0x028c5000030075a7 */ /* 0x000066000802017f */
[----:B-1----:R-:W-:Y:S05]  /*11df0*/  @!P1 NANOSLEEP.SYNCS 0x989680 ;  /* 0x009896800000995d */ /* 0x002fea0003900000 */
[----:B------:R-:W1:Y:S02]  /*11e00*/  @!P1 SYNCS.PHASECHK.TRANS64 P1, [R3+URZ+0x28c50], R0 ;  /* 0x028c5000030095a7 */ /* 0x000e64000802007f */
[----:B-1----:R-:W-:Y:S05]  /*11e10*/  @!P1 BRA `(.L_x_3557) ;  /* 0xfffffffc00ec9947 */ /* 0x002fea000383ffff */
[----:B------:R-:W-:Y:S05]  /*11e20*/  BRA `(.L_x_3689) ;  /* 0xffffff00004c7947 */ /* 0x000fea000383ffff */
.L_x_3563:
[----:B-1----:R-:W-:-:S04]  /*11e30*/  IMAD.U32 R3, RZ, RZ, UR6 ;  /* 0x00000006ff037e24 */ /* 0x002fc8000f8e00ff */
[----:B------:R1:W2:Y:S03]  /*11e40*/  SYNCS.PHASECHK.TRANS64.TRYWAIT P1, [R3+URZ+0x28c50], R0 ;  /* 0x028c5000030075a7 */ /* 0x0002a6000802017f */
[----:B--2---:R-:W-:Y:S05]  /*11e50*/  @!P1 NANOSLEEP.SYNCS 0x989680 ;  /* 0x009896800000995d */ /* 0x004fea0003900000 */
[----:B------:R-:W2:Y:S02]  /*11e60*/  @!P1 SYNCS.PHASECHK.TRANS64 P1, [R3+URZ+0x28c50], R0 ;  /* 0x028c5000030095a7 */ /* 0x000ea4000802007f */
[----:B--2---:R-:W-:Y:S05]  /*11e70*/  @!P1 BRA `(.L_x_3563) ;  /* 0xfffffffc00ec9947 */ /* 0x004fea000383ffff */
[----:B------:R-:W-:Y:S05]  /*11e80*/  BRA `(.L_x_3562) ;  /* 0xffffff0c004c7947 */ /* 0x000fea000383ffff */
.L_x_3568:
[----:B0-----:R-:W-:-:S04]  /*11e90*/  IMAD.U32 R3, RZ, RZ, UR39 ;  /* 0x00000027ff037e24 */ /* 0x001fc8000f8e00ff */
[----:B------:R0:W1:Y:S03]  /*11ea0*/  SYNCS.PHASECHK.TRANS64.TRYWAIT P1, [R3+URZ+0x28c00], R0 ;  /* 0x028c0000030075a7 */ /* 0x000066000802017f */
[----:B-1----:R-:W-:Y:S05]  /*11eb0*/  @!P1 NANOSLEEP.SYNCS 0x989680 ;  /* 0x009896800000995d */ /* 0x002fea0003900000 */
[----:B------:R-:W1:Y:S02]  /*11ec0*/  @!P1 SYNCS.PHASECHK.TRANS64 P1, [R3+URZ+0x28c00], R0 ;  /* 0x028c0000030095a7 */ /* 0x000e64000802007f */
[----:B-1----:R-:W-:Y:S05]  /*11ed0*/  @!P1 BRA `(.L_x_3568) ;  /* 0xfffffffc00ec9947 */ /* 0x002fea000383ffff */
[----:B------:R-:W-:Y:S05]  /*11ee0*/  BRA `(.L_x_3690) ;  /* 0xffffff20006c7947 */ /* 0x000fea000383ffff */
.L_x_3572:
[----:B--2---:R2:W3:Y:S02]  /*11ef0*/  SYNCS.PHASECHK.TRANS64.TRYWAIT P1, [R7+URZ+0x28c30], R8 ;  /* 0x028c3008070075a7 */ /* 0x0044e4000802017f */
[----:B---3--:R-:W-:Y:S05]  /*11f00*/  @!P1 NANOSLEEP.SYNCS 0x989680 ;  /* 0x009896800000995d */ /* 0x008fea0003900000 */
[----:B------:R-:W3:Y:S02]  /*11f10*/  @!P1 SYNCS.PHASECHK.TRANS64 P1, [R7+URZ+0x28c30], R8 ;  /* 0x028c3008070095a7 */ /* 0x000ee4000802007f */
[----:B---3--:R-:W-:Y:S05]  /*11f20*/  @!P1 BRA `(.L_x_3572) ;  /* 0xfffffffc00f09947 */ /* 0x008fea000383ffff */
[----:B------:R-:W-:Y:S05]  /*11f30*/  BRA `(.L_x_3571) ;  /* 0xffffff2000887947 */ /* 0x000fea000383ffff */
.L_x_3577:
[----:B----4-:R4:W0:Y:S02]  /*11f40*/  SYNCS.PHASECHK.TRANS64.TRYWAIT P1, [R7+URZ+0x28c50], R8 ;  /* 0x028c5008070075a7 */ /* 0x010824000802017f */
[----:B0-----:R-:W-:Y:S05]  /*11f50*/  @!P1 NANOSLEEP.SYNCS 0x989680 ;  /* 0x009896800000995d */ /* 0x001fea0003900000 */
[----:B------:R-:W0:Y:S02]  /*11f60*/  @!P1 SYNCS.PHASECHK.TRANS64 P1, [R7+URZ+0x28c50], R8 ;  /* 0x028c5008070095a7 */ /* 0x000e24000802007f */
[----:B0-----:R-:W-:Y:S05]  /*11f70*/  @!P1 BRA `(.L_x_3577) ;  /* 0xfffffffc00f09947 */ /* 0x001fea000383ffff */
[----:B------:R-:W-:Y:S05]  /*11f80*/  BRA `(.L_x_3576) ;  /* 0xffffff30009c7947 */ /* 0x000fea000383ffff */
.L_x_3583:
[----:B--2---:R-:W-:-:S04]  /*11f90*/  IMAD.U32 R0, RZ, RZ, UR22 ;  /* 0x00000016ff007e24 */ /* 0x004fc8000f8e00ff */
[----:B------:R2:W3:Y:S03]  /*11fa0*/  SYNCS.PHASECHK.TRANS64.TRYWAIT P1, [R0+URZ+0x28c30], R7 ;  /* 0x028c3007000075a7 */ /* 0x0004e6000802017f */
[----:B---3--:R-:W-:Y:S05]  /*11fb0*/  @!P1 NANOSLEEP.SYNCS 0x989680 ;  /* 0x009896800000995d */ /* 0x008fea0003900000 */
[----:B------:R-:W3:Y:S02]  /*11fc0*/  @!P1 SYNCS.PHASECHK.TRANS64 P1, [R0+URZ+0x28c30], R7 ;  /* 0x028c3007000095a7 */ /* 0x000ee4000802007f */
[----:B---3--:R-:W-:Y:S05]  /*11fd0*/  @!P1 BRA `(.L_x_3583) ;  /* 0xfffffffc00ec9947 */ /* 0x008fea000383ffff */
[----:B------:R-:W-:Y:S05]  /*11fe0*/  BRA `(.L_x_3582) ;  /* 0xffffff3400887947 */ /* 0x000fea000383ffff */
.L_x_3588:
[----:B---3--:R-:W-:-:S04]  /*11ff0*/  IMAD.U32 R8, RZ, RZ, UR22 ;  /* 0x00000016ff087e24 */ /* 0x008fc8000f8e00ff */
[----:B------:R3:W4:Y:S03]  /*12000*/  SYNCS.PHASECHK.TRANS64.TRYWAIT P1, [R8+URZ+0x28c50], R7 ;  /* 0x028c5007080075a7 */ /* 0x000726000802017f */
[----:B----4-:R-:W-:Y:S05]  /*12010*/  @!P1 NANOSLEEP.SYNCS 0x989680 ;  /* 0x009896800000995d */ /* 0x010fea0003900000 */
[----:B------:R-:W4:Y:S02]  /*12020*/  @!P1 SYNCS.PHASECHK.TRANS64 P1, [R8+URZ+0x28c50], R7 ;  /* 0x028c5007080095a7 */ /* 0x000f24000802007f */
[----:B----4-:R-:W-:Y:S05]  /*12030*/  @!P1 BRA `(.L_x_3588) ;  /* 0xfffffffc00ec9947 */ /* 0x010fea000383ffff */
[----:B------:R-:W-:Y:S05]  /*12040*/  BRA `(.L_x_3587) ;  /* 0xffffff4800bc7947 */ /* 0x000fea000383ffff */
.L_x_3628:
        /* <DEDUP_REMOVED lines=11> */
.L_x_3692:
[----:B------:R-:W-:Y:S05]  /*12100*/  BSYNC B0 ;  /* 0x0000000000007941 */ /* 0x000fea0003800000 */
.L_x_3691:
[----:B------:R-:W-:Y:S05]  /*12110*/  BRA `(.L_x_3693) ;  /* 0xffffffbc00d07947 */ /* 0x000fea000383ffff */
.L_x_3631:
[----:B0-----:R0:W1:Y:S02]  /*12120*/  SYNCS.PHASECHK.TRANS64.TRYWAIT P0, [R19+URZ+0x28c40], R0 ;  /* 0x028c4000130075a7 */ /* 0x001064000800017f */
[----:B-1----:R-:W-:Y:S05]  /*12130*/  @!P0 NANOSLEEP.SYNCS 0x989680 ;  /* 0x009896800000895d */ /* 0x002fea0003900000 */
[----:B------:R-:W1:Y:S02]  /*12140*/  @!P0 SYNCS.PHASECHK.TRANS64 P0, [R19+URZ+0x28c40], R0 ;  /* 0x028c4000130085a7 */ /* 0x000e64000800007f */
[----:B-1----:R-:W-:Y:S05]  /*12150*/  @!P0 BRA `(.L_x_3631) ;  /* 0xfffffffc00f08947 */ /* 0x002fea000383ffff */
[----:B------:R-:W-:Y:S05]  /*12160*/  BRA `(.L_x_3694) ;  /* 0xffffffc000b47947 */ /* 0x000fea000383ffff */
.L_x_3632:
        /* <DEDUP_REMOVED lines=8> */
.L_x_3696:
[----:B------:R-:W-:Y:S05]  /*121f0*/  BSYNC B0 ;  /* 0x0000000000007941 */ /* 0x000fea0003800000 */
.L_x_3695:
        /* <DEDUP_REMOVED lines=9> */
.L_x_3697:
[----:B------:R-:W-:Y:S02]  /*12290*/  IMAD.MOV.U32 R13, RZ, RZ, R5 ;  /* 0x000000ffff0d7224 */ /* 0x000fe400078e0005 */
[----:B------:R-:W-:Y:S02]  /*122a0*/  IMAD.MOV.U32 R12, RZ, RZ, 0x1 ;  /* 0x00000001ff0c7424 */ /* 0x000fe400078e00ff */
[----:B------:R-:W-:-:S07]  /*122b0*/  IMAD.MOV.U32 R3, RZ, RZ, R14 ;  /* 0x000000ffff037224 */ /* 0x000fce00078e000e */
[----:B------:R-:W-:Y:S05]  /*122c0*/  WARPSYNC.COLLECTIVE R15, `(.L_x_3698) ;  /* 0x000000000f087348 */ /* 0x000fea0003c00000 */
[----:B------:R0:W1:Y:S02]  /*122d0*/  SHFL.IDX P6, R14, R13, R12, R11 ;  /* 0x0000000c0d0e7389 */ /* 0x00006400000c000b */
[----:B01----:R-:W-:Y:S01]  /*122e0*/  ENDCOLLECTIVE ;  /* 0x000000000000791b */ /* 0x003fe20003800000 */
.L_x_3698:
        /* <DEDUP_REMOVED lines=9> */
[----:B------:R0:W-:Y:S01]  /*12380*/  @P0 LDGSTS.E.BYPASS.LTC128B.128 [R6+0x22400], desc[UR50][R2.64], !P2 ;  /* 0x2240000002060fae */ /* 0x0001e2000d101d72 */
[----:B------:R-:W-:Y:S01]  /*12390*/  ISETP.GE.AND P0, PT, R28, 0x11, PT ;  /* 0x000000111c00780c */ /* 0x000fe20003f06270 */
[----:B0-----:R-:W-:-:S12]  /*123a0*/  IMAD.MOV.U32 R2, RZ, RZ, R14 ;  /* 0x000000ffff027224 */ /* 0x001fd800078e000e */
[----:B------:R-:W-:Y:S05]  /*123b0*/  WARPSYNC.COLLECTIVE R15, `(.L_x_3699) ;  /* 0x000000000f087348 */ /* 0x000fea0003c00000 */
[----:B------:R0:W1:Y:S02]  /*123c0*/  SHFL.IDX P6, R14, R13, R12, R11 ;  /* 0x0000000c0d0e7389 */ /* 0x00006400000c000b */
[----:B01----:R-:W-:Y:S01]  /*123d0*/  ENDCOLLECTIVE ;  /* 0x000000000000791b */ /* 0x003fe20003800000 */
.L_x_3699:
[----:B------:R-:W-:Y:S02]  /*123e0*/  @P0 IMAD R6, R4, 0x2, R17 ;  /* 0x0000000204060824 */ /* 0x000fe400078e0211 */
[----:B------:R-:W-:Y:S02]  /*123f0*/  IMAD.MOV.U32 R13, RZ, RZ, R5 ;  /* 0x000000ffff0d7224 */ /* 0x000fe400078e0005 */
[----:B------:R-:W-:Y:S02]  /*12400*/  IMAD.MOV.U32 R12, RZ, RZ, 0x2 ;  /* 0x00000002ff0c7424 */ /* 0x000fe400078e00ff */
[----:B------:R-:W-:-:S07]  /*12410*/  IMAD.MOV.U32 R3, RZ, RZ, R14 ;  /* 0x000000ffff037224 */ /* 0x000fce00078e000e */
[----:B------:R-:W-:Y:S05]  /*12420*/  WARPSYNC.COLLECTIVE R15, `(.L_x_3700) ;  /* 0x000000000f087348 */ /* 0x000fea0003c00000 */
[----:B------:R0:W1:Y:S02]  /*12430*/  SHFL.IDX P6, R14, R13, R12, R11 ;  /* 0x0000000c0d0e7389 */ /* 0x00006400000c000b */
[----:B01----:R-:W-:Y:S01]  /*12440*/  ENDCOLLECTIVE ;  /* 0x000000000000791b */ /* 0x003fe20003800000 */
.L_x_3700:
        /* <DEDUP_REMOVED lines=15> */
.L_x_3701:
[----:B------:R-:W-:Y:S02]  /*12540*/  @P0 IMAD R6, R4, 0x2, R17 ;  /* 0x0000000204060824 */ /* 0x000fe400078e0211 */
[----:B------:R-:W-:Y:S02]  /*12550*/  IMAD.MOV.U32 R13, RZ, RZ, R5 ;  /* 0x000000ffff0d7224 */ /* 0x000fe400078e0005 */
[----:B------:R-:W-:Y:S02]  /*12560*/  IMAD.MOV.U32 R12, RZ, RZ, 0x3 ;  /* 0x00000003ff0c7424 */ /* 0x000fe400078e00ff */
[----:B------:R-:W-:-:S07]  /*12570*/  IMAD.MOV.U32 R3, RZ, RZ, R14 ;  /* 0x000000ffff037224 */ /* 0x000fce00078e000e */
[----:B------:R-:W-:Y:S05]  /*12580*/  WARPSYNC.COLLECTIVE R15, `(.L_x_3702) ;  /* 0x000000000f087348 */ /* 0x000fea0003c00000 */
[----:B------:R0:W1:Y:S02]  /*12590*/  SHFL.IDX P6, R14, R13, R12, R11 ;  /* 0x0000000c0d0e7389 */ /* 0x00006400000c000b */
[----:B01----:R-:W-:Y:S01]  /*125a0*/  ENDCOLLECTIVE ;  /* 0x000000000000791b */ /* 0x003fe20003800000 */
.L_x_3702:
        /* <DEDUP_REMOVED lines=10> */
.L_x_3703:
[----:B------:R-:W-:Y:S01]  /*12650*/  @!PT LDS RZ, [RZ] ;  /* 0x00000000fffff984 */ /* 0x000fe20000000800 */
[----:B------:R-:W-:Y:S01]  /*12660*/  @!PT LDS RZ, [RZ] ;  /* 0x00000000fffff984 */ /* 0x000fe20000000800 */
[----:B------:R-:W-:Y:S01]  /*12670*/  @!PT LDS RZ, [RZ] ;  /* 0x00000000fffff984 */ /* 0x000fe20000000800 */
[----:B------:R1:W-:Y:S01]  /*12680*/  @P0 LDGSTS.E.BYPASS.LTC128B.128 [R6+0x23400], desc[UR50][R2.64], !P2 ;  /* 0x2340000002060fae */ /* 0x0003e2000d101d72 */
[----:B------:R-:W-:Y:S01]  /*12690*/  IMAD.MOV.U32 R0, RZ, RZ, R14 ;  /* 0x000000ffff007224 */ /* 0x000fe200078e000e */
[----:B------:R-:W-:Y:S06]  /*126a0*/  BRA `(.L_x_3704) ;  /* 0xffffffc000647947 */ /* 0x000fec000383ffff */
.L_x_3637:
        /* <DEDUP_REMOVED lines=9> */
.L_x_3705:
[C---:B------:R-:W-:Y:S01]  /*12740*/  VIADD R6, R25.reuse, 0x10 ;  /* 0x0000001019067836 */ /* 0x040fe20000000000 */
[----:B------:R-:W-:Y:S01]  /*12750*/  ISETP.GE.AND P0, PT, R25, R5, PT ;  /* 0x000000051900720c */ /* 0x000fe20003f06270 */
[----:B------:R-:W-:Y:S02]  /*12760*/  IMAD.MOV.U32 R13, RZ, RZ, R0 ;  /* 0x000000ffff0d7224 */ /* 0x000fe400078e0000 */
[----:B------:R-:W-:-:S10]  /*12770*/  IMAD.MOV.U32 R2, RZ, RZ, R14 ;  /* 0x000000ffff027224 */ /* 0x000fd400078e000e */
[----:B------:R-:W-:Y:S05]  /*12780*/  WARPSYNC.COLLECTIVE R15, `(.L_x_3706) ;  /* 0x000000000f087348 */ /* 0x000fea0003c00000 */
[----:B------:R0:W1:Y:S02]  /*12790*/  SHFL.IDX P6, R14, R13, R12, R11 ;  /* 0x0000000c0d0e7389 */ /* 0x00006400000c000b */
[----:B01----:R-:W-:Y:S01]  /*127a0*/  ENDCOLLECTIVE ;  /* 0x000000000000791b */ /* 0x003fe20003800000 */
.L_x_3706:
[----:B------:R-:W-:Y:S02]  /*127b0*/  IMAD.MOV.U32 R13, RZ, RZ, R4 ;  /* 0x000000ffff0d7224 */ /* 0x000fe400078e0004 */
[----:B------:R-:W-:Y:S02]  /*127c0*/  IMAD.MOV.U32 R12, RZ, RZ, 0x1 ;  /* 0x00000001ff0c7424 */ /* 0x000fe400078e00ff */
[----:B------:R-:W-:-:S07]  /*127d0*/  IMAD.MOV.U32 R3, RZ, RZ, R14 ;  /* 0x000000ffff037224 */ /* 0x000fce00078e000e */
[----:B------:R-:W-:Y:S05]  /*127e0*/  WARPSYNC.COLLECTIVE R15, `(.L_x_3707) ;  /* 0x000000000f087348 */ /* 0x000fea0003c00000 */
[----:B------:R0:W1:Y:S02]  /*127f0*/  SHFL.IDX P6, R14, R13, R12, R11 ;  /* 0x0000000c0d0e7389 */ /* 0x00006400000c000b */
[----:B01----:R-:W-:Y:S01]  /*12800*/  ENDCOLLECTIVE ;  /* 0x000000000000791b */ /* 0x003fe20003800000 */
.L_x_3707:
[----:B------:R-:W-:-:S05]  /*12810*/  @!P0 LEA R3, P2, R9, R3, 0x1 ;  /* 0x0000000309038211 */ /* 0x000fca00078408ff */
[----:B------:R-:W-:-:S05]  /*12820*/  @!P0 IMAD.X R2, RZ, RZ, R2, P2 ;  /* 0x000000ffff028224 */ /* 0x000fca00010e0602 */
[----:B------:R-:W-:Y:S01]  /*12830*/  @!P0 LOP3.LUT R3, R3, R2, RZ, 0x3c, !PT ;  /* 0x0000000203038212 */ /* 0x000fe200078e3cff */
[----:B------:R-:W-:-:S03]  /*12840*/  IMAD.MOV.U32 R13, RZ, RZ, R0 ;  /* 0x000000ffff0d7224 */ /* 0x000fc600078e0000 */
[----:B------:R-:W-:-:S04]  /*12850*/  @!P0 LOP3.LUT R2, R3, R2, RZ, 0x3c, !PT ;  /* 0x0000000203028212 */ /* 0x000fc800078e3cff */
[----:B------:R-:W-:-:S05]  /*12860*/  @!P0 LOP3.LUT R3, R3, R2, RZ, 0x3c, !PT ;  /* 0x0000000203038212 */ /* 0x000fca00078e3cff */
        /* <DEDUP_REMOVED lines=9> */
.L_x_3708:
[----:B------:R-:W-:Y:S02]  /*12900*/  IMAD.MOV.U32 R13, RZ, RZ, R4 ;  /* 0x000000ffff0d7224 */ /* 0x000fe400078e0004 */
[----:B------:R-:W-:Y:S02]  /*12910*/  IMAD.MOV.U32 R12, RZ, RZ, 0x2 ;  /* 0x00000002ff0c7424 */ /* 0x000fe400078e00ff */
[----:B------:R-:W-:-:S07]  /*12920*/  IMAD.MOV.U32 R3, RZ, RZ, R14 ;  /* 0x000000ffff037224 */ /* 0x000fce00078e000e */
[----:B------:R-:W-:Y:S05]  /*12930*/  WARPSYNC.COLLECTIVE R15, `(.L_x_3709) ;  /* 0x000000000f087348 */ /* 0x000fea0003c00000 */
[----:B------:R0:W1:Y:S02]  /*12940*/  SHFL.IDX P6, R14, R13, R12, R11 ;  /* 0x0000000c0d0e7389 */ /* 0x00006400000c000b */
[----:B01----:R-:W-:Y:S01]  /*12950*/  ENDCOLLECTIVE ;  /* 0x000000000000791b */ /* 0x003fe20003800000 */
.L_x_3709:
        /* <DEDUP_REMOVED lines=9> */
[----:B------:R0:W-:Y:S02]  /*129f0*/  @!P0 LDGSTS.E.BYPASS.LTC128B.128 [R8+0x20c00], desc[UR50][R2.64], !P1 ;  /* 0x20c0000002088fae */ /* 0x0001e4000c901d72 */
[----:B0-----:R-:W-:-:S05]  /*12a00*/  VIADD R2, R25, 0x20 ;  /* 0x0000002019027836 */ /* 0x001fca0000000000 */
[----:B------:R-:W-:Y:S01]  /*12a10*/  ISETP.GE.AND P0, PT, R2, R5, PT ;  /* 0x000000050200720c */ /* 0x000fe20003f06270 */
[----:B------:R-:W-:-:S12]  /*12a20*/  IMAD.MOV.U32 R2, RZ, RZ, R14 ;  /* 0x000000ffff027224 */ /* 0x000fd800078e000e */
[----:B------:R-:W-:Y:S05]  /*12a30*/  WARPSYNC.COLLECTIVE R15, `(.L_x_3710) ;  /* 0x000000000f087348 */ /* 0x000fea0003c00000 */
[----:B------:R0:W1:Y:S02]  /*12a40*/  SHFL.IDX P6, R14, R13, R12, R11 ;  /* 0x0000000c0d0e7389 */ /* 0x00006400000c000b */
[----:B01----:R-:W-:Y:S01]  /*12a50*/  ENDCOLLECTIVE ;  /* 0x000000000000791b */ /* 0x003fe20003800000 */
.L_x_3710:
[----:B------:R-:W-:Y:S02]  /*12a60*/  IMAD.MOV.U32 R13, RZ, RZ, R4 ;  /* 0x000000ffff0d7224 */ /* 0x000fe400078e0004 */
[----:B------:R-:W-:Y:S02]  /*12a70*/  IMAD.MOV.U32 R12, RZ, RZ, 0x3 ;  /* 0x00000003ff0c7424 */ /* 0x000fe400078e00ff */
[----:B------:R-:W-:-:S07]  /*12a80*/  IMAD.MOV.U32 R3, RZ, RZ, R14 ;  /* 0x000000ffff037224 */ /* 0x000fce00078e000e */
[----:B------:R-:W-:Y:S05]  /*12a90*/  WARPSYNC.COLLECTIVE R15, `(.L_x_3711) ;  /* 0x000000000f087348 */ /* 0x000fea0003c00000 */
[----:B------:R0:W1:Y:S02]  /*12aa0*/  SHFL.IDX P6, R14, R13, R12, R11 ;  /* 0x0000000c0d0e7389 */ /* 0x00006400000c000b */
[----:B01----:R-:W-:Y:S01]  /*12ab0*/  ENDCOLLECTIVE ;  /* 0x000000000000791b */ /* 0x003fe20003800000 */
.L_x_3711:
[----:B------:R-:W-:-:S05]  /*12ac0*/  @!P0 LEA R3, P2, R9, R3, 0x1 ;  /* 0x0000000309038211 */ /* 0x000fca00078408ff */
[----:B------:R-:W-:-:S05]  /*12ad0*/  @!P0 IMAD.X R2, RZ, RZ, R2, P2 ;  /* 0x000000ffff028224 */ /* 0x000fca00010e0602 */
[----:B------:R-:W-:Y:S01]  /*12ae0*/  @!P0 LOP3.LUT R3, R3, R2, RZ, 0x3c, !PT ;  /* 0x0000000203038212 */ /* 0x000fe200078e3cff */
[----:B------:R-:W-:-:S03]  /*12af0*/  IMAD.MOV.U32 R13, RZ, RZ, R0 ;  /* 0x000000ffff0d7224 */ /* 0x000fc600078e0000 */
[----:B------:R-:W-:-:S04]  /*12b00*/  @!P0 LOP3.LUT R2, R3, R2, RZ, 0x3c, !PT ;  /* 0x0000000203028212 */ /* 0x000fc800078e3cff */
[----:B------:R-:W-:Y:S01]  /*12b10*/  @!P0 LOP3.LUT R3, R3, R2, RZ, 0x3c, !PT ;  /* 0x0000000203038212 */ /* 0x000fe200078e3cff */
[----:B------:R-:W-:-:S07]  /*12b20*/  IMAD.MOV.U32 R4, RZ, RZ, R14 ;  /* 0x000000ffff047224 */ /* 0x000fce00078e000e */
[----:B------:R-:W-:Y:S05]  /*12b30*/  WARPSYNC.COLLECTIVE R15, `(.L_x_3712) ;  /* 0x000000000f087348 */ /* 0x000fea0003c00000 */
[----:B------:R0:W1:Y:S02]  /*12b40*/  SHFL.IDX P6, R14, R13, R12, R11 ;  /* 0x0000000c0d0e7389 */ /* 0x00006400000c000b */
[----:B01----:R-:W-:Y:S01]  /*12b50*/  ENDCOLLECTIVE ;  /* 0x000000000000791b */ /* 0x003fe20003800000 */
.L_x_3712:
[----:B------:R-:W-:Y:S01]  /*12b60*/  @!PT LDS RZ, [RZ] ;  /* 0x00000000fffff984 */ /* 0x000fe20000000800 */
[----:B------:R-:W-:Y:S01]  /*12b70*/  @!PT LDS RZ, [RZ] ;  /* 0x00000000fffff984 */ /* 0x000fe20000000800 */
[----:B------:R-:W-:Y:S01]  /*12b80*/  @!PT LDS RZ, [RZ] ;  /* 0x00000000fffff984 */ /* 0x000fe20000000800 */
[----:B------:R0:W-:Y:S01]  /*12b90*/  @!P0 LDGSTS.E.BYPASS.LTC128B.128 [R8+0x21400], desc[UR50][R2.64], !P1 ;  /* 0x2140000002088fae */ /* 0x0001e2000c901d72 */
[----:B------:R-:W-:Y:S01]  /*12ba0*/  IMAD.MOV.U32 R0, RZ, RZ, R14 ;  /* 0x000000ffff007224 */ /* 0x000fe200078e000e */
[----:B------:R-:W-:Y:S06]  /*12bb0*/  BRA `(.L_x_3713) ;  /* 0xffffffc400607947 */ /* 0x000fec000383ffff */
.L_x_3640:
[----:B0-----:R0:W1:Y:S02]  /*12bc0*/  SYNCS.PHASECHK.TRANS64.TRYWAIT P0, [R17+URZ+0x28c20], R0 ;  /* 0x028c2000110075a7 */ /* 0x001064000800017f */
[----:B-1----:R-:W-:Y:S05]  /*12bd0*/  @!P0 NANOSLEEP.SYNCS 0x989680 ;  /* 0x009896800000895d */ /* 0x002fea0003900000 */
[----:B------:R-:W1:Y:S02]  /*12be0*/  @!P0 SYNCS.PHASECHK.TRANS64 P0, [R17+URZ+0x28c20], R0 ;  /* 0x028c2000110085a7 */ /* 0x000e64000800007f */
[----:B-1----:R-:W-:Y:S05]  /*12bf0*/  @!P0 BRA `(.L_x_3640) ;  /* 0xfffffffc00f08947 */ /* 0x002fea000383ffff */
[----:B------:R-:W-:Y:S05]  /*12c00*/  BRA `(.L_x_3714) ;  /* 0xffffffc400bc7947 */ /* 0x000fea000383ffff */
.L_x_3643:
[----:B0-----:R0:W1:Y:S02]  /*12c10*/  SYNCS.PHASECHK.TRANS64.TRYWAIT P0, [R19+URZ+0x28c60], R0 ;  /* 0x028c6000130075a7 */ /* 0x001064000800017f */
[----:B-1----:R-:W-:Y:S05]  /*12c20*/  @!P0 NANOSLEEP.SYNCS 0x989680 ;  /* 0x009896800000895d */ /* 0x002fea0003900000 */
[----:B------:R-:W1:Y:S02]  /*12c30*/  @!P0 SYNCS.PHASECHK.TRANS64 P0, [R19+URZ+0x28c60], R0 ;  /* 0x028c6000130085a7 */ /* 0x000e64000800007f */
[----:B-1----:R-:W-:Y:S05]  /*12c40*/  @!P0 BRA `(.L_x_3643) ;  /* 0xfffffffc00f08947 */ /* 0x002fea000383ffff */
[----:B------:R-:W-:Y:S05]  /*12c50*/  BRA `(.L_x_3715) ;  /* 0xffffffc400cc7947 */ /* 0x000fea000383ffff */
.L_x_3644:
        /* <DEDUP_REMOVED lines=8> */
.L_x_3717:
[----:B------:R-:W-:Y:S05]  /*12ce0*/  BSYNC B0 ;  /* 0x0000000000007941 */ /* 0x000fea0003800000 */
.L_x_3716:
[----:B------:R0:W5:Y:S01]  /*12cf0*/  LDL R8, [R1] ;  /* 0x0000000001087983 */ /* 0x0001620000100800 */
[----:B------:R-:W-:Y:S01]  /*12d00*/  IMAD.MOV.U32 R13, RZ, RZ, R4 ;  /* 0x000000ffff0d7224 */ /* 0x000fe200078e0004 */
[C---:B------:R-:W-:Y:S01]  /*12d10*/  LOP3.LUT P5, RZ, R29.reuse, 0x2, RZ, 0xc0, !PT ;  /* 0x000000021dff7812 */ /* 0x040fe200078ac0ff */
[----:B------:R-:W-:Y:S01]  /*12d20*/  IMAD.MOV.U32 R12, RZ, RZ, RZ ;  /* 0x000000ffff0c7224 */ /* 0x000fe200078e00ff */
[----:B------:R-:W1:Y:S01]  /*12d30*/  S2R R7, SR_TID.X ;  /* 0x0000000000077919 */ /* 0x000e620000002100 */
[----:B------:R-:W-:Y:S01]  /*12d40*/  IMAD.MOV.U32 R11, RZ, RZ, 0x181f ;  /* 0x0000181fff0b7424 */ /* 0x000fe200078e00ff */
[C---:B------:R-:W-:Y:S01]  /*12d50*/  LOP3.LUT P4, RZ, R29.reuse, 0x4, RZ, 0xc0, !PT ;  /* 0x000000041dff7812 */ /* 0x040fe2000788c0ff */
[----:B------:R-:W-:Y:S01]  /*12d60*/  IMAD.MOV.U32 R15, RZ, RZ, -0x1 ;  /* 0xffffffffff0f7424 */ /* 0x000fe200078e00ff */
[----:B------:R-:W-:Y:S01]  /*12d70*/  LOP3.LUT P3, RZ, R29, 0x8, RZ, 0xc0, !PT ;  /* 0x000000081dff7812 */ /* 0x000fe2000786c0ff */
[----:B------:R-:W-:Y:S01]  /*12d80*/  IMAD.MOV.U32 R3, RZ, RZ, R14 ;  /* 0x000000ffff037224 */ /* 0x000fe200078e000e */
[----:B------:R-:W-:Y:S01]  /*12d90*/  LOP3.LUT R16, R16, 0xfffffeff, RZ, 0xc0, !PT ;  /* 0xfffffeff10107812 */ /* 0x000fe200078ec0ff */
[----:B0-----:R-:W-:-:S10]  /*12da0*/  IMAD R5, R5, 0x2, R17 ;  /* 0x0000000205057824 */ /* 0x001fd400078e0211 */
[----:B-1---5:R-:W-:Y:S05]  /*12db0*/  WARPSYNC.COLLECTIVE R15, `(.L_x_3718) ;  /* 0x000000000f087348 */ /* 0x022fea0003c00000 */
[----:B------:R0:W2:Y:S02]  /*12dc0*/  SHFL.IDX P6, R14, R13, R12, R11 ;  /* 0x0000000c0d0e7389 */ /* 0x0000a400000c000b */
[----:B012--5:R-:W-:Y:S01]  /*12dd0*/  ENDCOLLECTIVE ;  /* 0x000000000000791b */ /* 0x027fe20003800000 */
.L_x_3718:
[----:B------:R-:W-:Y:S01]  /*12de0*/  LOP3.LUT P2, RZ, R29, 0x10, RZ, 0xc0, !PT ;  /* 0x000000101dff7812 */ /* 0x000fe2000784c0ff */
[----:B------:R-:W-:Y:S02]  /*12df0*/  IMAD.MOV.U32 R13, RZ, RZ, R6 ;  /* 0x000000ffff0d7224 */ /* 0x000fe400078e0006 */
[----:B------:R-:W-:Y:S02]  /*12e00*/  IMAD.MOV.U32 R12, RZ, RZ, 0x1 ;  /* 0x00000001ff0c7424 */ /* 0x000fe400078e00ff */
[----:B------:R-:W-:Y:S02]  /*12e10*/  IMAD.SHL.U32 R7, R7, 0x8, RZ ;  /* 0x0000000807077824 */ /* 0x000fe400078e00ff */
[----:B------:R-:W-:-:S03]  /*12e20*/  IMAD.MOV.U32 R2, RZ, RZ, R14 ;  /* 0x000000ffff027224 */ /* 0x000fc600078e000e */
[----:B------:R-:W-:-:S05]  /*12e30*/  LOP3.LUT R7, R7, 0x38, RZ, 0xc0, !PT ;  /* 0x0000003807077812 */ /* 0x000fca00078ec0ff */
[----:B------:R-:W-:Y:S01]  /*12e40*/  IMAD.SHL.U32 R0, R7, 0x2, RZ ;  /* 0x0000000207007824 */ /* 0x000fe200078e00ff */
[----:B------:R-:W-:-:S04]  /*12e50*/  LOP3.LUT R7, R29, 0x1, RZ, 0xc0, !PT ;  /* 0x000000011d077812 */ /* 0x000fc800078ec0ff */
[----:B------:R-:W-:Y:S02]  /*12e60*/  IADD3 R2, P0, R2, R0, RZ ;  /* 0x0000000002027210 */ /* 0x000fe40007f1e0ff */
[----:B------:R-:W-:-:S03]  /*12e70*/  ISETP.NE.U32.AND P1, PT, R7, 0x1, PT ;  /* 0x000000010700780c */ /* 0x000fc60003f25070 */
[----:B------:R-:W-:Y:S01]  /*12e80*/  IMAD.X R3, RZ, RZ, R3, P0 ;  /* 0x000000ffff037224 */ /* 0x000fe200000e0603 */
[----:B------:R-:W-:-:S09]  /*12e90*/  ISETP.LT.OR P0, PT, R28, 0x1, P1 ;  /* 0x000000011c00780c */ /* 0x000fd20000f01670 */
[----:B------:R-:W-:Y:S02]  /*12ea0*/  @P1 LOP3.LUT R16, R16, 0x100, RZ, 0xfc, !PT ;  /* 0x0000010010101812 */ /* 0x000fe400078efcff */
[----:B------:R-:W-:Y:S02]  /*12eb0*/  LOP3.LUT P1, RZ, R29, 0x20, RZ, 0xc0, !PT ;  /* 0x000000201dff7812 */ /* 0x000fe4000782c0ff */
[----:B------:R-:W-:Y:S01]  /*12ec0*/  @!PT LDS RZ, [RZ] ;  /* 0x00000000fffff984 */ /* 0x000fe20000000800 */
[----:B------:R-:W-:Y:S01]  /*12ed0*/  @!PT LDS RZ, [RZ] ;  /* 0x00000000fffff984 */ /* 0x000fe20000000800 */
[----:B------:R-:W-:Y:S01]  /*12ee0*/  @!PT LDS RZ, [RZ] ;  /* 0x00000000fffff984 */ /* 0x000fe20000000800 */
[----:B------:R0:W-:Y:S01]  /*12ef0*/  LDGSTS.E.BYPASS.LTC128B.128 [R5+0x400], desc[UR50][R2.64], !P0 ;  /* 0x0040000002057fae */ /* 0x0001e2000c101d72 */
[C---:B------:R-:W-:Y:S02]  /*12f00*/  ISETP.LT.OR P0, PT, R28.reuse, 0x1, !P5 ;  /* 0x000000011c00780c */ /* 0x040fe40006f01670 */
[----:B------:R-:W-:Y:S02]  /*12f10*/  ISETP.LT.OR P6, PT, R28, 0x1, !P1 ;  /* 0x000000011c00780c */ /* 0x000fe40004fc1670 */
[----:B------:R-:W-:-:S09]  /*12f20*/  LOP3.LUT R16, R16, 0xfffffdff, RZ, 0xc0, !PT ;  /* 0xfffffdff10107812 */ /* 0x000fd200078ec0ff */
[----:B------:R0:W-:Y:S01]  /*12f30*/  LDGSTS.E.BYPASS.LTC128B.128 [R5+0x2400], desc[UR50][R2.64+0x80], !P0 ;  /* 0x0240008002057fae */ /* 0x0001e2000c101d72 */
[----:B------:R-:W-:-:S13]  /*12f40*/  ISETP.LT.OR P0, PT, R28, 0x1, !P4 ;  /* 0x000000011c00780c */ /* 0x000fda0006701670 */
[----:B------:R0:W-:Y:S01]  /*12f50*/  LDGSTS.E.BYPASS.LTC128B.128 [R5+0x4400], desc[UR50][R2.64+0x100], !P0 ;  /* 0x0440010002057fae */ /* 0x0001e2000c101d72 */
[----:B------:R-:W-:-:S13]  /*12f60*/  ISETP.LT.OR P0, PT, R28, 0x1, !P3 ;  /* 0x000000011c00780c */ /* 0x000fda0005f01670 */
[----:B------:R0:W-:Y:S01]  /*12f70*/  LDGSTS.E.BYPASS.LTC128B.128 [R5+0x6400], desc[UR50][R2.64+0x180], !P0 ;  /* 0x0640018002057fae */ /* 0x0001e2000c101d72 */
[----:B------:R-:W-:-:S13]  /*12f80*/  ISETP.LT.OR P0, PT, R28, 0x1, !P2 ;  /* 0x000000011c00780c */ /* 0x000fda0005701670 */
[----:B------:R0:W-:Y:S01]  /*12f90*/  LDGSTS.E.BYPASS.LTC128B.128 [R5+0x8400], desc[UR50][R2.64+0x200], !P0 ;  /* 0x0840020002057fae */ /* 0x0001e2000c101d72 */
[----:B------:R-:W-:-:S03]  /*12fa0*/  LOP3.LUT P0, RZ, R29, 0x40, RZ, 0xc0, !PT ;  /* 0x000000401dff7812 */ /* 0x000fc6000780c0ff */
[----:B------:R0:W-:Y:S01]  /*12fb0*/  LDGSTS.E.BYPASS.LTC128B.128 [R5+0xa400], desc[UR50][R2.64+0x280], !P6 ;  /* 0x0a40028002057fae */ /* 0x0001e2000f101d72 */
[----:B------:R-:W-:-:S13]  /*12fc0*/  ISETP.LT.OR P6, PT, R28, 0x1, !P0 ;  /* 0x000000011c00780c */ /* 0x000fda00047c1670 */
[----:B------:R0:W-:Y:S01]  /*12fd0*/  LDGSTS.E.BYPASS.LTC128B.128 [R5+0xc400], desc[UR50][R2.64+0x300], !P6 ;  /* 0x0c40030002057fae */ /* 0x0001e2000f101d72 */
[----:B------:R-:W-:-:S04]  /*12fe0*/  PRMT R7, R8, 0x8880, RZ ;  /* 0x0000888008077816 */ /* 0x000fc800000000ff */
[----:B------:R-:W-:-:S13]  /*12ff0*/  ISETP.GT.AND P6, PT, R7, -0x1, PT ;  /* 0xffffffff0700780c */ /* 0x000fda0003fc4270 */
[----:B------:R-:W-:Y:S02]  /*13000*/  @P6 LOP3.LUT R16, R16, 0x200, RZ, 0xfc, !PT ;  /* 0x0000020010106812 */ /* 0x000fe400078efcff */
[----:B------:R-:W-:-:S13]  /*13010*/  ISETP.LT.OR P6, PT, R28, 0x1, P6 ;  /* 0x000000011c00780c */ /* 0x000fda00037c1670 */
[----:B------:R0:W-:Y:S02]  /*13020*/  LDGSTS.E.BYPASS.LTC128B.128 [R5+0xe400], desc[UR50][R2.64+0x380], !P6 ;  /* 0x0e40038002057fae */ /* 0x0001e4000f101d72 */
[----:B0-----:R-:W-:Y:S05]  /*13030*/  WARPSYNC.COLLECTIVE R15, `(.L_x_3719) ;  /* 0x000000000f087348 */ /* 0x001fea0003c00000 */
[----:B------:R1:W2:Y:S02]  /*13040*/  SHFL.IDX P6, R14, R13, R12, R11 ;  /* 0x0000000c0d0e7389 */ /* 0x0002a400000c000b */
[----:B012---:R-:W-:Y:S01]  /*13050*/  ENDCOLLECTIVE ;  /* 0x000000000000791b */ /* 0x007fe20003800000 */
.L_x_3719:
[----:B------:R-:W-:Y:S02]  /*13060*/  IMAD.MOV.U32 R13, RZ, RZ, R4 ;  /* 0x000000ffff0d7224 */ /* 0x000fe400078e0004 */
[----:B------:R-:W-:-:S07]  /*13070*/  IMAD.MOV.U32 R3, RZ, RZ, R14 ;  /* 0x000000ffff037224 */ /* 0x000fce00078e000e */
[----:B------:R-:W-:Y:S05]  /*13080*/  WARPSYNC.COLLECTIVE R15, `(.L_x_3720) ;  /* 0x000000000f087348 */ /* 0x000fea0003c00000 */
[----:B------:R0:W1:Y:S02]  /*13090*/  SHFL.IDX P6, R14, R13, R12, R11 ;  /* 0x0000000c0d0e7389 */ /* 0x00006400000c000b */
[----:B01----:R-:W-:Y:S01]  /*130a0*/  ENDCOLLECTIVE ;  /* 0x000000000000791b */ /* 0x003fe20003800000 */
.L_x_3720:
[----:B------:R-:W-:Y:S02]  /*130b0*/  IMAD.MOV.U32 R13, RZ, RZ, R6 ;  /* 0x000000ffff0d7224 */ /* 0x000fe400078e0006 */
[----:B------:R-:W-:Y:S02]  /*130c0*/  IMAD.MOV.U32 R12, RZ, RZ, 0x2 ;  /* 0x00000002ff0c7424 */ /* 0x000fe400078e00ff */
[----:B------:R-:W-:-:S05]  /*130d0*/  IMAD.MOV.U32 R2, RZ, RZ, R14 ;  /* 0x000000ffff027224 */ /* 0x000fca00078e000e */
        /* <DEDUP_REMOVED lines=26> */
.L_x_3721:
[----:B------:R-:W-:Y:S02]  /*13280*/  IMAD.MOV.U32 R13, RZ, RZ, R4 ;  /* 0x000000ffff0d7224 */ /* 0x000fe400078e0004 */
[----:B------:R-:W-:-:S07]  /*13290*/  IMAD.MOV.U32 R7, RZ, RZ, R14 ;  /* 0x000000ffff077224 */ /* 0x000fce00078e000e */
[----:B------:R-:W-:Y:S05]  /*132a0*/  WARPSYNC.COLLECTIVE R15, `(.L_x_3722) ;  /* 0x000000000f087348 */ /* 0x000fea0003c00000 */
[----:B------:R0:W1:Y:S02]  /*132b0*/  SHFL.IDX P6, R14, R13, R12, R11 ;  /* 0x0000000c0d0e7389 */ /* 0x00006400000c000b */
[----:B01----:R-:W-:Y:S01]  /*132c0*/  ENDCOLLECTIVE ;  /* 0x000000000000791b */ /* 0x003fe20003800000 */
.L_x_3722:
        /* <DEDUP_REMOVED lines=29> */
.L_x_3723:
[----:B------:R-:W-:Y:S02]  /*134a0*/  IMAD.MOV.U32 R13, RZ, RZ, R4 ;  /* 0x000000ffff0d7224 */ /* 0x000fe400078e0004 */
[----:B------:R-:W-:-:S07]  /*134b0*/  IMAD.MOV.U32 R6, RZ, RZ, R14 ;  /* 0x000000ffff067224 */ /* 0x000fce00078e000e */
[----:B------:R-:W-:Y:S05]  /*134c0*/  WARPSYNC.COLLECTIVE R15, `(.L_x_3724) ;  /* 0x000000000f087348 */ /* 0x000fea0003c00000 */
[----:B------:R0:W1:Y:S02]  /*134d0*/  SHFL.IDX P6, R14, R13, R12, R11 ;  /* 0x0000000c0d0e7389 */ /* 0x00006400000c000b */
[----:B01----:R-:W-:Y:S01]  /*134e0*/  ENDCOLLECTIVE ;  /* 0x000000000000791b */ /* 0x003fe20003800000 */
.L_x_3724:
[----:B------:R-:W-:Y:S01]  /*134f0*/  IMAD.MOV.U32 R2, RZ, RZ, R14 ;  /* 0x000000ffff027224 */ /* 0x000fe200078e000e */
[----:B------:R-:W-:Y:S06]  /*13500*/  BRA `(.L_x_3725) ;  /* 0xffffffc400587947 */ /* 0x000fec000383ffff */
.L_x_3651:
[----:B0-----:R0:W1:Y:S02]  /*13510*/  SYNCS.PHASECHK.TRANS64.TRYWAIT P0, [R6+URZ+0x28c40], R19 ;  /* 0x028c4013060075a7 */ /* 0x001064000800017f */
[----:B-1----:R-:W-:Y:S05]  /*13520*/  @!P0 NANOSLEEP.SYNCS 0x989680 ;  /* 0x009896800000895d */ /* 0x002fea0003900000 */
[----:B------:R-:W1:Y:S02]  /*13530*/  @!P0 SYNCS.PHASECHK.TRANS64 P0, [R6+URZ+0x28c40], R19 ;  /* 0x028c4013060085a7 */ /* 0x000e64000800007f */
[----:B-1----:R-:W-:Y:S05]  /*13540*/  @!P0 BRA `(.L_x_3651) ;  /* 0xfffffffc00f08947 */ /* 0x002fea000383ffff */
[----:B------:R-:W-:Y:S05]  /*13550*/  BRA `(.L_x_3726) ;  /* 0xffffffc800e47947 */ /* 0x000fea000383ffff */
.L_x_3652:
        /* <DEDUP_REMOVED lines=8> */
.L_x_3728:
[----:B------:R-:W-:Y:S05]  /*135e0*/  BSYNC B1 ;  /* 0x0000000000017941 */ /* 0x000fea0003800000 */
.L_x_3727:
        /* <DEDUP_REMOVED lines=9> */
.L_x_3729:
[----:B------:R-:W-:Y:S02]  /*13680*/  IMAD.MOV.U32 R13, RZ, RZ, R25 ;  /* 0x000000ffff0d7224 */ /* 0x000fe400078e0019 */
[----:B------:R-:W-:Y:S02]  /*13690*/  IMAD.MOV.U32 R12, RZ, RZ, 0x1 ;  /* 0x00000001ff0c7424 */ /* 0x000fe400078e00ff */
[----:B------:R-:W-:-:S07]  /*136a0*/  IMAD.MOV.U32 R2, RZ, RZ, R14 ;  /* 0x000000ffff027224 */ /* 0x000fce00078e000e */
[----:B------:R-:W-:Y:S05]  /*136b0*/  WARPSYNC.COLLECTIVE R15, `(.L_x_3730) ;  /* 0x000000000f087348 */ /* 0x000fea0003c00000 */
[----:B------:R0:W1:Y:S02]  /*136c0*/  SHFL.IDX P6, R14, R13, R12, R11 ;  /* 0x0000000c0d0e7389 */ /* 0x00006400000c000b */
[----:B01----:R-:W-:Y:S01]  /*136d0*/  ENDCOLLECTIVE ;  /* 0x000000000000791b */ /* 0x003fe20003800000 */
.L_x_3730:
[----:B------:R-:W-:-:S05]  /*136e0*/  IADD3 R2, P0, R2, R0, RZ ;  /* 0x0000000002027210 */ /* 0x000fca0007f1e0ff */
        /* <DEDUP_REMOVED lines=10> */
.L_x_3731:
[----:B------:R-:W-:Y:S02]  /*13790*/  IMAD.MOV.U32 R13, RZ, RZ, R25 ;  /* 0x000000ffff0d7224 */ /* 0x000fe400078e0019 */
[----:B------:R-:W-:Y:S02]  /*137a0*/  IMAD.MOV.U32 R12, RZ, RZ, 0x2 ;  /* 0x00000002ff0c7424 */ /* 0x000fe400078e00ff */
[----:B------:R-:W-:-:S07]  /*137b0*/  IMAD.MOV.U32 R2, RZ, RZ, R14 ;  /* 0x000000ffff027224 */ /* 0x000fce00078e000e */
[----:B------:R-:W-:Y:S05]  /*137c0*/  WARPSYNC.COLLECTIVE R15, `(.L_x_3732) ;  /* 0x000000000f087348 */ /* 0x000fea0003c00000 */
[----:B------:R0:W1:Y:S02]  /*137d0*/  SHFL.IDX P6, R14, R13, R12, R11 ;  /* 0x0000000c0d0e7389 */ /* 0x00006400000c000b */
[----:B01----:R-:W-:Y:S01]  /*137e0*/  ENDCOLLECTIVE ;  /* 0x000000000000791b */ /* 0x003fe20003800000 */
.L_x_3732:
        /* <DEDUP_REMOVED lines=11> */
.L_x_3733:
[----:B------:R-:W-:Y:S02]  /*138a0*/  IMAD.MOV.U32 R13, RZ, RZ, R25 ;  /* 0x000000ffff0d7224 */ /* 0x000fe400078e0019 */
[----:B------:R-:W-:Y:S02]  /*138b0*/  IMAD.MOV.U32 R12, RZ, RZ, 0x3 ;  /* 0x00000003ff0c7424 */ /* 0x000fe400078e00ff */
[----:B------:R-:W-:-:S07]  /*138c0*/  IMAD.MOV.U32 R2, RZ, RZ, R14 ;  /* 0x000000ffff027224 */ /* 0x000fce00078e000e */
[----:B------:R-:W-:Y:S05]  /*138d0*/  WARPSYNC.COLLECTIVE R15, `(.L_x_3734) ;  /* 0x000000000f087348 */ /* 0x000fea0003c00000 */
[----:B------:R0:W1:Y:S02]  /*138e0*/  SHFL.IDX P6, R14, R13, R12, R11 ;  /* 0x0000000c0d0e7389 */ /* 0x00006400000c000b */
[----:B01----:R-:W-:Y:S01]  /*138f0*/  ENDCOLLECTIVE ;  /* 0x000000000000791b */ /* 0x003fe20003800000 */
.L_x_3734:
[----:B------:R-:W-:-:S05]  /*13900*/  IADD3 R2, P0, R2, R0, RZ ;  /* 0x0000000002027210 */ /* 0x000fca0007f1e0ff */
        /* <DEDUP_REMOVED lines=10> */
.L_x_3735:
[----:B------:R-:W-:Y:S01]  /*139b0*/  IMAD.MOV.U32 R2, RZ, RZ, R14 ;  /* 0x000000ffff027224 */ /* 0x000fe200078e000e */
[----:B------:R-:W-:Y:S06]  /*139c0*/  BRA `(.L_x_3736) ;  /* 0xffffffc8006c7947 */ /* 0x000fec000383ffff */
.L_x_3657:
[----:B---3--:R3:W4:Y:S02]  /*139d0*/  SYNCS.PHASECHK.TRANS64.TRYWAIT P0, [R6+URZ+0x28c60], R19 ;  /* 0x028c6013060075a7 */ /* 0x008724000800017f */
[----:B----4-:R-:W-:Y:S05]  /*139e0*/  @!P0 NANOSLEEP.SYNCS 0x989680 ;  /* 0x009896800000895d */ /* 0x010fea0003900000 */
[----:B------:R-:W4:Y:S02]  /*139f0*/  @!P0 SYNCS.PHASECHK.TRANS64 P0, [R6+URZ+0x28c60], R19 ;  /* 0x028c6013060085a7 */ /* 0x000f24000800007f */
[----:B----4-:R-:W-:Y:S05]  /*13a00*/  @!P0 BRA `(.L_x_3657) ;  /* 0xfffffffc00f08947 */ /* 0x010fea000383ffff */
[----:B------:R-:W-:Y:S05]  /*13a10*/  BRA `(.L_x_3737) ;  /* 0xffffffc800bc7947 */ /* 0x000fea000383ffff */
.L_x_3658:
[----:B------:R-:W-:Y:S01]  /*13a20*/  BSSY B1, `(.L_x_3738) ;  /* 0x0000008000017945 */ /* 0x000fe20003800000 */
[----:B------:R-:W-:Y:S02]  /*13a30*/  IMAD.MOV.U32 R13, RZ, RZ, R10 ;  /* 0x000000ffff0d7224 */ /* 0x000fe400078e000a */
[----:B------:R-:W-:Y:S02]  /*13a40*/  IMAD.MOV.U32 R12, RZ, RZ, RZ ;  /* 0x000000ffff0c7224 */ /* 0x000fe400078e00ff */
[----:B------:R-:W-:Y:S02]  /*13a50*/  IMAD.MOV.U32 R11, RZ, RZ, 0x181f ;  /* 0x0000181fff0b7424 */ /* 0x000fe400078e00ff */
[----:B------:R-:W-:-:S07]  /*13a60*/  IMAD.MOV.U32 R15, RZ, RZ, -0x1 ;  /* 0xffffffffff0f7424 */ /* 0x000fce00078e00ff */
[----:B-12---:R-:W-:Y:S05]  /*13a70*/  WARPSYNC.COLLECTIVE R15, `(.L_x_3739) ;  /* 0x000000000f087348 */ /* 0x006fea0003c00000 */
[----:B------:R0:W3:Y:S02]  /*13a80*/  SHFL.IDX P6, R14, R13, R12, R11 ;  /* 0x0000000c0d0e7389 */ /* 0x0000e400000c000b */
[----:B0123--:R-:W-:Y:S01]  /*13a90*/  ENDCOLLECTIVE ;  /* 0x000000000000791b */ /* 0x00ffe20003800000 */
.L_x_3739:
[----:B------:R-:W-:Y:S05]  /*13aa0*/  BSYNC B1 ;  /* 0x0000000000017941 */ /* 0x000fea0003800000 */
.L_x_3738:
[----:B------:R-:W-:Y:S01]  /*13ab0*/  IMAD.MOV.U32 R13, RZ, RZ, R9 ;  /* 0x000000ffff0d7224 */ /* 0x000fe200078e0009 */
[C---:B------:R-:W-:Y:S01]  /*13ac0*/  LOP3.LUT P2, RZ, R16.reuse, 0x40, RZ, 0xc0, !PT ;  /* 0x0000004010ff7812 */ /* 0x040fe2000784c0ff */
[----:B------:R-:W-:Y:S01]  /*13ad0*/  IMAD.MOV.U32 R12, RZ, RZ, RZ ;  /* 0x000000ffff0c7224 */ /* 0x000fe200078e00ff */
[C---:B------:R-:W-:Y:S01]  /*13ae0*/  LOP3.LUT P1, RZ, R16.reuse, 0x20, RZ, 0xc0, !PT ;  /* 0x0000002010ff7812 */ /* 0x040fe2000782c0ff */
[----:B------:R-:W-:Y:S01]  /*13af0*/  IMAD.MOV.U32 R11, RZ, RZ, 0x181f ;  /* 0x0000181fff0b7424 */ /* 0x000fe200078e00ff */
[----:B------:R-:W-:Y:S01]  /*13b00*/  LOP3.LUT R16, R16, 0xffffbfff, RZ, 0xc0, !PT ;  /* 0xffffbfff10107812 */ /* 0x000fe200078ec0ff */
[----:B------:R-:W-:Y:S02]  /*13b10*/  IMAD.MOV.U32 R15, RZ, RZ, -0x1 ;  /* 0xffffffffff0f7424 */ /* 0x000fe400078e00ff */
[----:B------:R-:W-:Y:S01]  /*13b20*/  IMAD.MOV.U32 R3, RZ, RZ, R14 ;  /* 0x000000ffff037224 */ /* 0x000fe200078e000e */
[----:B------:R-:W-:Y:S01]  /*13b30*/  @P3 LOP3.LUT R16, R16, 0x4000, RZ, 0xfc, !PT ;  /* 0x0000400010103812 */ /* 0x000fe200078efcff */
[----:B------:R-:W-:-:S07]  /*13b40*/  IMAD R19, R19, 0x2, R17 ;  /* 0x0000000213137824 */ /* 0x000fce00078e0211 */
[----:B------:R-:W-:Y:S05]  /*13b50*/  WARPSYNC.COLLECTIVE R15, `(.L_x_3740) ;  /* 0x000000000f087348 */ /* 0x000fea0003c00000 */
[----:B------:R0:W1:Y:S02]  /*13b60*/  SHFL.IDX P6, R14, R13, R12, R11 ;  /* 0x0000000c0d0e7389 */ /* 0x00006400000c000b */
[----:B01----:R-:W-:Y:S01]  /*13b70*/  ENDCOLLECTIVE ;  /* 0x000000000000791b */ /* 0x003fe20003800000 */
.L_x_3740:
[C---:B------:R-:W-:Y:S01]  /*13b80*/  LOP3.LUT P3, RZ, R16.reuse, 0x10, RZ, 0xc0, !PT ;  /* 0x0000001010ff7812 */ /* 0x040fe2000786c0ff */
[----:B------:R-:W-:Y:S02]  /*13b90*/  IMAD.MOV.U32 R13, RZ, RZ, R10 ;  /* 0x000000ffff0d7224 */ /* 0x000fe400078e000a */
[----:B------:R-:W-:Y:S02]  /*13ba0*/  IMAD.MOV.U32 R12, RZ, RZ, 0x1 ;  /* 0x00000001ff0c7424 */ /* 0x000fe400078e00ff */
[----:B------:R-:W-:Y:S01]  /*13bb0*/  IMAD.MOV.U32 R2, RZ, RZ, R14 ;  /* 0x000000ffff027224 */ /* 0x000fe200078e000e */
[C---:B------:R-:W-:Y:S02]  /*13bc0*/  LOP3.LUT P6, RZ, R16.reuse, 0x80, RZ, 0xc0, !PT ;  /* 0x0000008010ff7812 */ /* 0x040fe400078cc0ff */
[----:B------:R-:W-:Y:S02]  /*13bd0*/  LOP3.LUT R16, R16, 0xfffeffff, RZ, 0xc0, !PT ;  /* 0xfffeffff10107812 */ /* 0x000fe400078ec0ff */
[----:B------:R-:W-:-:S03]  /*13be0*/  IADD3 R2, P0, R2, R0, RZ ;  /* 0x0000000002027210 */ /* 0x000fc60007f1e0ff */
[----:B------:R-:W-:Y:S02]  /*13bf0*/  @P3 LOP3.LUT R16, R16, 0x10000, RZ, 0xfc, !PT ;  /* 0x0001000010103812 */ /* 0x000fe400078efcff */
[----:B------:R-:W-:Y:S01]  /*13c00*/  IMAD.X R3, RZ, RZ, R3, P0 ;  /* 0x000000ffff037224 */ /* 0x000fe200000e0603 */
[----:B------:R-:W-:-:S04]  /*13c10*/  ISETP.NE.U32.AND P0, PT, R29, RZ, PT ;  /* 0x000000ff1d00720c */ /* 0x000fc80003f05070 */
[----:B------:R-:W-:Y:S01]  /*13c20*/  @!PT LDS RZ, [RZ] ;  /* 0x00000000fffff984 */ /* 0x000fe20000000800 */
[----:B------:R-:W-:Y:S01]  /*13c30*/  @!PT LDS RZ, [RZ] ;  /* 0x00000000fffff984 */ /* 0x000fe20000000800 */
[----:B------:R-:W-:Y:S01]  /*13c40*/  @!PT LDS RZ, [RZ] ;  /* 0x00000000fffff984 */ /* 0x000fe20000000800 */
[----:B------:R0:W-:Y:S09]  /*13c50*/  LDGSTS.E.BYPASS.LTC128B.128 [R19+0x400], desc[UR50][R2.64], !P6 ;  /* 0x0040000002137fae */ /* 0x0001f2000f101d72 */
[----:B0-----:R-:W-:Y:S05]  /*13c60*/  WARPSYNC.COLLECTIVE R15, `(.L_x_3741) ;  /* 0x000000000f087348 */ /* 0x001fea0003c00000 */
[----:B------:R1:W2:Y:S02]  /*13c70*/  SHFL.IDX P6, R14, R13, R12, R11 ;  /* 0x0000000c0d0e7389 */ /* 0x0002a400000c000b */
[----:B012---:R-:W-:Y:S01]  /*13c80*/  ENDCOLLECTIVE ;  /* 0x000000000000791b */ /* 0x007fe20003800000 */
.L_x_3741:
        /* <DEDUP_REMOVED lines=16> */
.L_x_3742:
[----:B------:R-:W-:Y:S01]  /*13d90*/  @!PT LDS RZ, [RZ] ;  /* 0x00000000fffff984 */ /* 0x000fe20000000800 */
[----:B------:R-:W-:Y:S01]  /*13da0*/  @!PT LDS RZ, [RZ] ;  /* 0x00000000fffff984 */ /* 0x000fe20000000800 */
[----:B------:R-:W-:Y:S01]  /*13db0*/  @!PT LDS RZ, [RZ] ;  /* 0x00000000fffff984 */ /* 0x000fe20000000800 */
[----:B------:R0:W-:Y:S01]  /*13dc0*/  LDGSTS.E.BYPASS.LTC128B.128 [R19+0xe400], desc[UR50][R2.64+0x380], P1 ;  /* 0x0e40038002137fae */ /* 0x0001e20008901d72 */
[----:B------:R-:W-:Y:S02]  /*13dd0*/  IMAD.MOV.U32 R13, RZ, RZ, R10 ;  /* 0x000000ffff0d7224 */ /* 0x000fe400078e000a */
[----:B------:R-:W-:Y:S01]  /*13de0*/  IMAD.MOV.U32 R12, RZ, RZ, 0x2 ;  /* 0x00000002ff0c7424 */ /* 0x000fe200078e00ff */
[----:B0-----:R-:W-:Y:S02]  /*13df0*/  IADD3 R2, P2, R14, R0, RZ ;  /* 0x000000000e027210 */ /* 0x001fe40007f5e0ff */
[----:B------:R-:W-:-:S03]  /*13e00*/  LOP3.LUT P6, RZ, R16, 0x20, RZ, 0xc0, !PT ;  /* 0x0000002010ff7812 */ /* 0x000fc600078cc0ff */
[----:B------:R-:W-:Y:S01]  /*13e10*/  IMAD.X R3, RZ, RZ, R5, P2 ;  /* 0x000000ffff037224 */ /* 0x000fe200010e0605 */
[----:B------:R-:W-:-:S04]  /*13e20*/  LOP3.LUT P2, RZ, R16, 0x40, RZ, 0xc0, !PT ;  /* 0x0000004010ff7812 */ /* 0x000fc8000784c0ff */
[----:B------:R0:W-:Y:S01]  /*13e30*/  LDGSTS.E.BYPASS.LTC128B.128 [R19+0xc00], desc[UR50][R2.64], !P3 ;  /* 0x00c0000002137fae */ /* 0x0001e2000d901d72 */
[C---:B------:R-:W-:Y:S02]  /*13e40*/  LOP3.LUT P3, RZ, R16.reuse, 0x10000, RZ, 0xc0, !PT ;  /* 0x0001000010ff7812 */ /* 0x040fe4000786c0ff */
[----:B------:R-:W-:-:S06]  /*13e50*/  LOP3.LUT R16, R16, 0xffff7fff, RZ, 0xc0, !PT ;  /* 0xffff7fff10107812 */ /* 0x000fcc00078ec0ff */
[----:B------:R0:W-:Y:S04]  /*13e60*/  LDGSTS.E.BYPASS.LTC128B.128 [R19+0x2c00], desc[UR50][R2.64+0x80], !P2 ;  /* 0x02c0008002137fae */ /* 0x0001e8000d101d72 */
[----:B------:R0:W-:Y:S01]  /*13e70*/  LDGSTS.E.BYPASS.LTC128B.128 [R19+0x4c00], desc[UR50][R2.64+0x100], !P6 ;  /* 0x04c0010002137fae */ /* 0x0001e2000f101d72 */
[----:B------:R-:W-:-:S07]  /*13e80*/  @P3 LOP3.LUT R16, R16, 0x8000, RZ, 0xfc, !PT ;  /* 0x0000800010103812 */ /* 0x000fce00078efcff */
[----:B0-----:R-:W-:Y:S05]  /*13e90*/  WARPSYNC.COLLECTIVE R15, `(.L_x_3743) ;  /* 0x000000000f087348 */ /* 0x001fea0003c00000 */
[----:B------:R1:W2:Y:S02]  /*13ea0*/  SHFL.IDX P6, R14, R13, R12, R11 ;  /* 0x0000000c0d0e7389 */ /* 0x0002a400000c000b */
[----:B012---:R-:W-:Y:S01]  /*13eb0*/  ENDCOLLECTIVE ;  /* 0x000000000000791b */ /* 0x007fe20003800000 */
.L_x_3743:
        /* <DEDUP_REMOVED lines=14> */
.L_x_3744:
        /* <DEDUP_REMOVED lines=10> */
[----:B------:R-:W-:-:S08]  /*14040*/  LOP3.LUT P3, RZ, R16, 0x8000, RZ, 0xc0, !PT ;  /* 0x0000800010ff7812 */ /* 0x000fd0000786c0ff */
[----:B------:R0:W-:Y:S04]  /*14050*/  LDGSTS.E.BYPASS.LTC128B.128 [R19+0x3400], desc[UR50][R2.64+0x80], !P2 ;  /* 0x0340008002137fae */ /* 0x0001e8000d101d72 */
[----:B------:R0:W-:Y:S02]  /*14060*/  LDGSTS.E.BYPASS.LTC128B.128 [R19+0x5400], desc[UR50][R2.64+0x100], !P6 ;  /* 0x0540010002137fae */ /* 0x0001e4000f101d72 */
[----:B0-----:R-:W-:Y:S05]  /*14070*/  WARPSYNC.COLLECTIVE R15, `(.L_x_3745) ;  /* 0x000000000f087348 */ /* 0x001fea0003c00000 */
[----:B------:R1:W2:Y:S02]  /*14080*/  SHFL.IDX P6, R14, R13, R12, R11 ;  /* 0x0000000c0d0e7389 */ /* 0x0002a400000c000b */
[----:B012---:R-:W-:Y:S01]  /*14090*/  ENDCOLLECTIVE ;  /* 0x000000000000791b */ /* 0x007fe20003800000 */
.L_x_3745:
        /* <DEDUP_REMOVED lines=14> */
.L_x_3746:
[----:B------:R-:W-:Y:S05]  /*14180*/  BRA `(.L_x_3747) ;  /* 0xffffffc800207947 */ /* 0x000fea000383ffff */
.L_x_3666:
[----:B------:R-:W-:Y:S01]  /*14190*/  BSSY B0, `(.L_x_3748) ;  /* 0x0000008000007945 */ /* 0x000fe20003800000 */
[----:B------:R-:W-:Y:S02]  /*141a0*/  IMAD.MOV.U32 R13, RZ, RZ, R24 ;  /* 0x000000ffff0d7224 */ /* 0x000fe400078e0018 */
[----:B------:R-:W-:Y:S02]  /*141b0*/  IMAD.MOV.U32 R12, RZ, RZ, RZ ;  /* 0x000000ffff0c7224 */ /* 0x000fe400078e00ff */
[----:B------:R-:W-:Y:S02]  /*141c0*/  IMAD.MOV.U32 R11, RZ, RZ, 0x1f ;  /* 0x0000001fff0b7424 */ /* 0x000fe400078e00ff */
[----:B------:R-:W-:-:S07]  /*141d0*/  IMAD.MOV.U32 R15, RZ, RZ, -0x1 ;  /* 0xffffffffff0f7424 */ /* 0x000fce00078e00ff */
[----:B0123--:R-:W-:Y:S05]  /*141e0*/  WARPSYNC.COLLECTIVE R15, `(.L_x_3749) ;  /* 0x000000000f087348 */ /* 0x00ffea0003c00000 */
[----:B------:R4:W0:Y:S02]  /*141f0*/  SHFL.IDX P6, R14, R13, R12, R11 ;  /* 0x0000000c0d0e7389 */ /* 0x00082400000c000b */
[----:B01234-:R-:W-:Y:S01]  /*14200*/  ENDCOLLECTIVE ;  /* 0x000000000000791b */ /* 0x01ffe20003800000 */
.L_x_3749:
[----:B------:R-:W-:Y:S05]  /*14210*/  BSYNC B0 ;  /* 0x0000000000007941 */ /* 0x000fea0003800000 */
.L_x_3748:
        /* <DEDUP_REMOVED lines=9> */
.L_x_3750:
        /* <DEDUP_REMOVED lines=14> */
[----:B------:R-:W-:Y:S01]  /*14390*/  IMAD.MOV.U32 R24, RZ, RZ, RZ ;  /* 0x000000ffff187224 */ /* 0x000fe200078e00ff */
        /* <DEDUP_REMOVED lines=9> */
.L_x_3751:
[----:B------:R-:W-:Y:S01]  /*14430*/  IMAD.MOV.U32 R12, RZ, RZ, 0x2 ;  /* 0x00000002ff0c7424 */ /* 0x000fe200078e00ff */
[----:B------:R-:W-:-:S05]  /*14440*/  SEL R14, R14, RZ, P1 ;  /* 0x000000ff0e0e7207 */ /* 0x000fca0000800000 */
[----:B------:R-:W-:-:S04]  /*14450*/  IMAD.IADD R5, R13, 0x1, R14 ;  /* 0x000000010d057824 */ /* 0x000fc800078e020e */
[----:B------:R-:W-:-:S07]  /*14460*/  IMAD.MOV.U32 R13, RZ, RZ, R5 ;  /* 0x000000ffff0d7224 */ /* 0x000fce00078e0005 */
[----:B------:R-:W-:Y:S05]  /*14470*/  WARPSYNC.COLLECTIVE R15, `(.L_x_3752) ;  /* 0x000000000f087348 */ /* 0x000fea0003c00000 */
[----:B------:R0:W1:Y:S02]  /*14480*/  SHFL.UP P6, R14, R13, R12, R11 ;  /* 0x0400000c0d0e7389 */ /* 0x00006400000c000b */
[----:B01----:R-:W-:Y:S01]  /*14490*/  ENDCOLLECTIVE ;  /* 0x000000000000791b */ /* 0x003fe20003800000 */
.L_x_3752:
[----:B------:R-:W-:Y:S01]  /*144a0*/  IMAD.MOV.U32 R12, RZ, RZ, 0x4 ;  /* 0x00000004ff0c7424 */ /* 0x000fe200078e00ff */
[----:B------:R-:W-:-:S05]  /*144b0*/  SEL R2, R14, RZ, P2 ;  /* 0x000000ff0e027207 */ /* 0x000fca0001000000 */
[----:B------:R-:W-:-:S04]  /*144c0*/  IMAD.IADD R2, R5, 0x1, R2 ;  /* 0x0000000105027824 */ /* 0x000fc800078e0202 */
[----:B------:R-:W-:-:S07]  /*144d0*/  IMAD.MOV.U32 R13, RZ, RZ, R2 ;  /* 0x000000ffff0d7224 */ /* 0x000fce00078e0002 */
[----:B------:R-:W-:Y:S05]  /*144e0*/  WARPSYNC.COLLECTIVE R15, `(.L_x_3753) ;  /* 0x000000000f087348 */ /* 0x000fea0003c00000 */
[----:B------:R0:W1:Y:S02]  /*144f0*/  SHFL.UP P6, R14, R13, R12, R11 ;  /* 0x0400000c0d0e7389 */ /* 0x00006400000c000b */
[----:B01----:R-:W-:Y:S01]  /*14500*/  ENDCOLLECTIVE ;  /* 0x000000000000791b */ /* 0x003fe20003800000 */
.L_x_3753:
[----:B------:R-:W-:Y:S01]  /*14510*/  IMAD.MOV.U32 R12, RZ, RZ, 0x8 ;  /* 0x00000008ff0c7424 */ /* 0x000fe200078e00ff */
[----:B------:R-:W-:-:S05]  /*14520*/  SEL R3, R14, RZ, P3 ;  /* 0x000000ff0e037207 */ /* 0x000fca0001800000 */
[----:B------:R-:W-:-:S04]  /*14530*/  IMAD.IADD R3, R2, 0x1, R3 ;  /* 0x0000000102037824 */ /* 0x000fc800078e0203 */
[----:B------:R-:W-:-:S07]  /*14540*/  IMAD.MOV.U32 R13, RZ, RZ, R3 ;  /* 0x000000ffff0d7224 */ /* 0x000fce00078e0003 */
[----:B------:R-:W-:Y:S05]  /*14550*/  WARPSYNC.COLLECTIVE R15, `(.L_x_3754) ;  /* 0x000000000f087348 */ /* 0x000fea0003c00000 */
[----:B------:R0:W1:Y:S02]  /*14560*/  SHFL.UP P6, R14, R13, R12, R11 ;  /* 0x0400000c0d0e7389 */ /* 0x00006400000c000b */
[----:B01----:R-:W-:Y:S01]  /*14570*/  ENDCOLLECTIVE ;  /* 0x000000000000791b */ /* 0x003fe20003800000 */
.L_x_3754:
[----:B------:R-:W-:Y:S01]  /*14580*/  IMAD.MOV.U32 R12, RZ, RZ, 0x10 ;  /* 0x00000010ff0c7424 */ /* 0x000fe200078e00ff */
[----:B------:R-:W-:-:S05]  /*14590*/  SEL R14, R14, RZ, P4 ;  /* 0x000000ff0e0e7207 */ /* 0x000fca0002000000 */
[----:B------:R-:W-:-:S04]  /*145a0*/  IMAD.IADD R5, R3, 0x1, R14 ;  /* 0x0000000103057824 */ /* 0x000fc800078e020e */
[----:B------:R-:W-:-:S07]  /*145b0*/  IMAD.MOV.U32 R13, RZ, RZ, R5 ;  /* 0x000000ffff0d7224 */ /* 0x000fce00078e0005 */
[----:B------:R-:W-:Y:S05]  /*145c0*/  WARPSYNC.COLLECTIVE R15, `(.L_x_3755) ;  /* 0x000000000f087348 */ /* 0x000fea0003c00000 */
[----:B------:R0:W1:Y:S02]  /*145d0*/  SHFL.UP P6, R14, R13, R12, R11 ;  /* 0x0400000c0d0e7389 */ /* 0x00006400000c000b */
[----:B01----:R-:W-:Y:S01]  /*145e0*/  ENDCOLLECTIVE ;  /* 0x000000000000791b */ /* 0x003fe20003800000 */
.L_x_3755:
        /* <DEDUP_REMOVED lines=8> */
.L_x_3756:
[----:B------:R-:W-:Y:S05]  /*14670*/  BRA `(.L_x_3757) ;  /* 0xffffffc800b87947 */ /* 0x000fea000383ffff */
.L_x_3669:
[----:B------:R-:W-:Y:S01]  /*14680*/  BSSY B0, `(.L_x_3758) ;  /* 0x0000007000007945 */ /* 0x000fe20003800000 */
[----:B------:R-:W-:Y:S02]  /*14690*/  IMAD.MOV.U32 R12, RZ, RZ, 0x1 ;  /* 0x00000001ff0c7424 */ /* 0x000fe400078e00ff */
[----:B------:R-:W-:Y:S02]  /*146a0*/  IMAD.MOV.U32 R11, RZ, RZ, RZ ;  /* 0x000000ffff0b7224 */ /* 0x000fe400078e00ff */
[----:B------:R-:W-:-:S07]  /*146b0*/  IMAD.MOV.U32 R15, RZ, RZ, -0x1 ;  /* 0xffffffffff0f7424 */ /* 0x000fce00078e00ff */
[----:B-1----:R-:W-:Y:S05]  /*146c0*/  WARPSYNC.COLLECTIVE R15, `(.L_x_3759) ;  /* 0x000000000f087348 */ /* 0x002fea0003c00000 */
[----:B------:R0:W2:Y:S02]  /*146d0*/  SHFL.UP P6, R14, R13, R12, R11 ;  /* 0x0400000c0d0e7389 */ /* 0x0000a400000c000b */
[----:B012---:R-:W-:Y:S01]  /*146e0*/  ENDCOLLECTIVE ;  /* 0x000000000000791b */ /* 0x007fe20003800000 */
.L_x_3759:
[----:B------:R-:W-:Y:S05]  /*146f0*/  BSYNC B0 ;  /* 0x0000000000007941 */ /* 0x000fea0003800000 */
.L_x_3758:
        /* <DEDUP_REMOVED lines=8> */
.L_x_3760:
[----:B------:R-:W-:Y:S01]  /*14780*/  IMAD.MOV.U32 R12, RZ, RZ, 0x4 ;  /* 0x00000004ff0c7424 */ /* 0x000fe200078e00ff */
[----:B------:R-:W-:-:S05]  /*14790*/  SEL R2, R14, RZ, P2 ;  /* 0x000000ff0e027207 */ /* 0x000fca0001000000 */
[----:B------:R-:W-:-:S04]  /*147a0*/  IMAD.IADD R2, R13, 0x1, R2 ;  /* 0x000000010d027824 */ /* 0x000fc800078e0202 */
[----:B------:R-:W-:-:S07]  /*147b0*/  IMAD.MOV.U32 R13, RZ, RZ, R2 ;  /* 0x000000ffff0d7224 */ /* 0x000fce00078e0002 */
[----:B------:R-:W-:Y:S05]  /*147c0*/  WARPSYNC.COLLECTIVE R15, `(.L_x_3761) ;  /* 0x000000000f087348 */ /* 0x000fea0003c00000 */
[----:B------:R0:W1:Y:S02]  /*147d0*/  SHFL.UP P6, R14, R13, R12, R11 ;  /* 0x0400000c0d0e7389 */ /* 0x00006400000c000b */
[----:B01----:R-:W-:Y:S01]  /*147e0*/  ENDCOLLECTIVE ;  /* 0x000000000000791b */ /* 0x003fe20003800000 */
.L_x_3761:
[----:B------:R-:W-:Y:S01]  /*147f0*/  IMAD.MOV.U32 R12, RZ, RZ, 0x8 ;  /* 0x00000008ff0c7424 */ /* 0x000fe200078e00ff */
[----:B------:R-:W-:-:S05]  /*14800*/  SEL R3, R14, RZ, P3 ;  /* 0x000000ff0e037207 */ /* 0x000fca0001800000 */
[----:B------:R-:W-:-:S04]  /*14810*/  IMAD.IADD R3, R2, 0x1, R3 ;  /* 0x0000000102037824 */ /* 0x000fc800078e0203 */
[----:B------:R-:W-:-:S07]  /*14820*/  IMAD.MOV.U32 R13, RZ, RZ, R3 ;  /* 0x000000ffff0d7224 */ /* 0x000fce00078e0003 */
[----:B------:R-:W-:Y:S05]  /*14830*/  WARPSYNC.COLLECTIVE R15, `(.L_x_3762) ;  /* 0x000000000f087348 */ /* 0x000fea0003c00000 */
[----:B------:R0:W1:Y:S02]  /*14840*/  SHFL.UP P6, R14, R13, R12, R11 ;  /* 0x0400000c0d0e7389 */ /* 0x00006400000c000b */
[----:B01----:R-:W-:Y:S01]  /*14850*/  ENDCOLLECTIVE ;  /* 0x000000000000791b */ /* 0x003fe20003800000 */
.L_x_3762:
[----:B------:R-:W-:Y:S01]  /*14860*/  IMAD.MOV.U32 R12, RZ, RZ, 0x10 ;  /* 0x00000010ff0c7424 */ /* 0x000fe200078e00ff */
[----:B------:R-:W-:-:S05]  /*14870*/  SEL R14, R14, RZ, P4 ;  /* 0x000000ff0e0e7207 */ /* 0x000fca0002000000 */
[----:B------:R-:W-:-:S04]  /*14880*/  IMAD.IADD R5, R3, 0x1, R14 ;  /* 0x0000000103057824 */ /* 0x000fc800078e020e */
[----:B------:R-:W-:-:S07]  /*14890*/  IMAD.MOV.U32 R13, RZ, RZ, R5 ;  /* 0x000000ffff0d7224 */ /* 0x000fce00078e0005 */
[----:B------:R-:W-:Y:S05]  /*148a0*/  WARPSYNC.COLLECTIVE R15, `(.L_x_3763) ;  /* 0x000000000f087348 */ /* 0x000fea0003c00000 */
[----:B------:R0:W1:Y:S02]  /*148b0*/  SHFL.UP P6, R14, R13, R12, R11 ;  /* 0x0400000c0d0e7389 */ /* 0x00006400000c000b */
[----:B01----:R-:W-:Y:S01]  /*148c0*/  ENDCOLLECTIVE ;  /* 0x000000000000791b */ /* 0x003fe20003800000 */
.L_x_3763:
        /* <DEDUP_REMOVED lines=8> */
.L_x_3764:
[----:B------:R-:W-:Y:S05]  /*14950*/  BRA `(.L_x_3765) ;  /* 0xffffffc800a47947 */ /* 0x000fea000383ffff */
.L_x_3671:
[----:B------:R-:W-:Y:S01]  /*14960*/  BSSY B0, `(.L_x_3766) ;  /* 0x0000006000007945 */ /* 0x000fe20003800000 */
[----:B------:R-:W-:Y:S01]  /*14970*/  PLOP3.LUT P6, PT, P6, PT, PT, 0x8, 0x0 ;  /* 0x000000000000781c */ /* 0x000fe200037ce170 */
[----:B------:R-:W-:-:S12]  /*14980*/  IMAD.MOV.U32 R15, RZ, RZ, -0x1 ;  /* 0xffffffffff0f7424 */ /* 0x000fd800078e00ff */
[----:B01----:R-:W-:Y:S05]  /*14990*/  WARPSYNC.COLLECTIVE R15, `(.L_x_3767) ;  /* 0x000000000f087348 */ /* 0x003fea0003c00000 */
[----:B------:R-:W-:Y:S01]  /*149a0*/  VOTE.ANY R14, PT, P6 ;  /* 0x00000000000e7806 */ /* 0x000fe200030e0100 */
[----:B01----:R-:W-:Y:S06]  /*149b0*/  ENDCOLLECTIVE ;  /* 0x000000000000791b */ /* 0x003fec0003800000 */
.L_x_3767:
[----:B------:R-:W-:Y:S05]  /*149c0*/  BSYNC B0 ;  /* 0x0000000000007941 */ /* 0x000fea0003800000 */
.L_x_3766:
        /* <DEDUP_REMOVED lines=9> */
.L_x_3768:
[----:B------:R-:W-:Y:S02]  /*14a60*/  IMAD.MOV.U32 R13, RZ, RZ, R4 ;  /* 0x000000ffff0d7224 */ /* 0x000fe400078e0004 */
[----:B------:R-:W-:-:S07]  /*14a70*/  IMAD.MOV.U32 R7, RZ, RZ, R14 ;  /* 0x000000ffff077224 */ /* 0x000fce00078e000e */
[----:B------:R-:W-:Y:S05]  /*14a80*/  WARPSYNC.COLLECTIVE R15, `(.L_x_3769) ;  /* 0x000000000f087348 */ /* 0x000fea0003c00000 */
[----:B------:R0:W1:Y:S02]  /*14a90*/  SHFL.IDX P6, R14, R13, R12, R11 ;  /* 0x0000000c0d0e7389 */ /* 0x00006400000c000b */
[----:B01----:R-:W-:Y:S01]  /*14aa0*/  ENDCOLLECTIVE ;  /* 0x000000000000791b */ /* 0x003fe20003800000 */
.L_x_3769:
[----:B------:R-:W-:Y:S01]  /*14ab0*/  IMAD.MOV.U32 R4, RZ, RZ, R14 ;  /* 0x000000ffff047224 */ /* 0x000fe200078e000e */
[----:B------:R-:W-:Y:S06]  /*14ac0*/  BRA `(.L_x_3770) ;  /* 0xffffffc800847947 */ /* 0x000fec000383ffff */
.L_x_3673:
[----:B------:R-:W-:Y:S01]  /*14ad0*/  BSSY B0, `(.L_x_3771) ;  /* 0x0000007000007945 */ /* 0x000fe20003800000 */
[----:B------:R-:W-:Y:S02]  /*14ae0*/  IMAD.MOV.U32 R13, RZ, RZ, R3 ;  /* 0x000000ffff0d7224 */ /* 0x000fe400078e0003 */
[----:B------:R-:W-:Y:S02]  /*14af0*/  IMAD.MOV.U32 R11, RZ, RZ, 0x1f ;  /* 0x0000001fff0b7424 */ /* 0x000fe400078e00ff */
[----:B------:R-:W-:-:S07]  /*14b00*/  IMAD.MOV.U32 R15, RZ, RZ, -0x1 ;  /* 0xffffffffff0f7424 */ /* 0x000fce00078e00ff */
[----:B01234-:R-:W-:Y:S05]  /*14b10*/  WARPSYNC.COLLECTIVE R15, `(.L_x_3772) ;  /* 0x000000000f087348 */ /* 0x01ffea0003c00000 */
[----:B------:R0:W0:Y:S02]  /*14b20*/  SHFL.IDX P6, R14, R13, R12, R11 ;  /* 0x0000000c0d0e7389 */ /* 0x00002400000c000b */
[----:B01234-:R-:W-:Y:S01]  /*14b30*/  ENDCOLLECTIVE ;  /* 0x000000000000791b */ /* 0x01ffe20003800000 */
.L_x_3772:
[----:B------:R-:W-:Y:S05]  /*14b40*/  BSYNC B0 ;  /* 0x0000000000007941 */ /* 0x000fea0003800000 */
.L_x_3771:
[----:B------:R-:W-:Y:S01]  /*14b50*/  IMAD.MOV.U32 R24, RZ, RZ, R14 ;  /* 0x000000ffff187224 */ /* 0x000fe200078e000e */
[----:B------:R-:W-:Y:S06]  /*14b60*/  BRA `(.L_x_3672) ;  /* 0xffffffc800747947 */ /* 0x000fec000383ffff */
.L_x_3677:
[----:B0-----:R0:W1:Y:S02]  /*14b70*/  SYNCS.PHASECHK.TRANS64.TRYWAIT P0, [R7+URZ+0x28c20], R0 ;  /* 0x028c2000070075a7 */ /* 0x001064000800017f */
[----:B-1----:R-:W-:Y:S05]  /*14b80*/  @!P0 NANOSLEEP.SYNCS 0x989680 ;  /* 0x009896800000895d */ /* 0x002fea0003900000 */
[----:B------:R-:W1:Y:S02]  /*14b90*/  @!P0 SYNCS.PHASECHK.TRANS64 P0, [R7+URZ+0x28c20], R0 ;  /* 0x028c2000070085a7 */ /* 0x000e64000800007f */
[----:B-1----:R-:W-:Y:S05]  /*14ba0*/  @!P0 BRA `(.L_x_3677) ;  /* 0xfffffffc00f08947 */ /* 0x002fea000383ffff */
[----:B------:R-:W-:Y:S05]  /*14bb0*/  BRA `(.L_x_3773) ;  /* 0xffffffcc00cc7947 */ /* 0x000fea000383ffff */
.L_x_3678:
        /* <DEDUP_REMOVED lines=8> */
[----:B0-234-:R-:W-:Y:S05]  /*14c40*/  WARPSYNC.COLLECTIVE R15, `(.L_x_3775) ;  /* 0x000000000f087348 */ /* 0x01dfea0003c00000 */
[----:B------:R1:W0:Y:S02]  /*14c50*/  SHFL.IDX P6, R14, R13, R12, R11 ;  /* 0x0000000c0d0e7389 */ /* 0x00022400000c000b */
[----:B01234-:R-:W-:Y:S01]  /*14c60*/  ENDCOLLECTIVE ;  /* 0x000000000000791b */ /* 0x01ffe20003800000 */
.L_x_3775:
[----:B------:R-:W-:Y:S05]  /*14c70*/  BSYNC B0 ;  /* 0x0000000000007941 */ /* 0x000fea0003800000 */
.L_x_3774:
[----:B------:R-:W-:Y:S05]  /*14c80*/  BRA `(.L_x_3776) ;  /* 0xffffffcc00b47947 */ /* 0x000fea000383ffff */
.L_x_3681:
[----:B------:R-:W-:Y:S01]  /*14c90*/  BSSY B1, `(.L_x_3777) ;  /* 0x0000006000017945 */ /* 0x000fe20003800000 */
[----:B------:R-:W-:-:S07]  /*14ca0*/  IMAD.MOV.U32 R15, RZ, RZ, -0x1 ;  /* 0xffffffffff0f7424 */ /* 0x000fce00078e00ff */
[----:B0-234-:R-:W-:Y:S05]  /*14cb0*/  WARPSYNC.COLLECTIVE R15, `(.L_x_3778) ;  /* 0x000000000f0c7348 */ /* 0x01dfea0003c00000 */
[----:B------:R-:W-:Y:S02]  /*14cc0*/  ELECT P6, UR62, PT ;  /* 0x00000000003e782f */ /* 0x000fe400038c0000 */
[----:B------:R-:W-:Y:S01]  /*14cd0*/  MOV R14, UR62 ;  /* 0x0000003e000e7c02 */ /* 0x000fe20008000f00 */
[----:B0-234-:R-:W-:Y:S10]  /*14ce0*/  ENDCOLLECTIVE ;  /* 0x000000000000791b */ /* 0x01dff40003800000 */
.L_x_3778:
[----:B------:R-:W-:Y:S05]  /*14cf0*/  BSYNC B1 ;  /* 0x0000000000017941 */ /* 0x000fea0003800000 */
.L_x_3777:
[----:B------:R-:W-:Y:S05]  /*14d00*/  BRA `(.L_x_3779) ;  /* 0xffffffcc00ac7947 */ /* 0x000fea000383ffff */
.L_x_3683:
[----:B0-----:R0:W1:Y:S02]  /*14d10*/  SYNCS.PHASECHK.TRANS64.TRYWAIT P1, [R5+URZ+0x28c40], R0 ;  /* 0x028c4000050075a7 */ /* 0x001064000802017f */
[----:B-1----:R-:W-:Y:S05]  /*14d20*/  @!P1 NANOSLEEP.SYNCS 0x989680 ;  /* 0x009896800000995d */ /* 0x002fea0003900000 */
[----:B------:R-:W1:Y:S02]  /*14d30*/  @!P1 SYNCS.PHASECHK.TRANS64 P1, [R5+URZ+0x28c40], R0 ;  /* 0x028c4000050095a7 */ /* 0x000e64000802007f */
[----:B-1----:R-:W-:Y:S05]  /*14d40*/  @!P1 BRA `(.L_x_3683) ;  /* 0xfffffffc00f09947 */ /* 0x002fea000383ffff */
[----:B------:R-:W-:Y:S05]  /*14d50*/  BRA `(.L_x_3780) ;  /* 0xffffffcc00cc7947 */ /* 0x000fea000383ffff */
.L_x_3685:
[----:B-1----:R1:W0:Y:S02]  /*14d60*/  SYNCS.PHASECHK.TRANS64.TRYWAIT P1, [R3+URZ+0x28c40], R2 ;  /* 0x028c4002030075a7 */ /* 0x002224000802017f */
[----:B0-----:R-:W-:Y:S05]  /*14d70*/  @!P1 NANOSLEEP.SYNCS 0x989680 ;  /* 0x009896800000995d */ /* 0x001fea0003900000 */
[----:B------:R-:W0:Y:S02]  /*14d80*/  @!P1 SYNCS.PHASECHK.TRANS64 P1, [R3+URZ+0x28c40], R2 ;  /* 0x028c4002030095a7 */ /* 0x000e24000802007f */
[----:B0-----:R-:W-:Y:S05]  /*14d90*/  @!P1 BRA `(.L_x_3685) ;  /* 0xfffffffc00f09947 */ /* 0x001fea000383ffff */
[----:B------:R-:W-:Y:S05]  /*14da0*/  BRA `(.L_x_3781) ;  /* 0xffffffcc00d87947 */ /* 0x000fea000383ffff */
.L_x_3687:
[----:B------:R0:W0:Y:S02]  /*14db0*/  SYNCS.PHASECHK.TRANS64.TRYWAIT P1, [R5+URZ+0x28c60], R0 ;  /* 0x028c6000050075a7 */ /* 0x000024000802017f */
[----:B0-----:R-:W-:Y:S05]  /*14dc0*/  @!P1 NANOSLEEP.SYNCS 0x989680 ;  /* 0x009896800000995d */ /* 0x001fea0003900000 */
[----:B------:R-:W0:Y:S02]  /*14dd0*/  @!P1 SYNCS.PHASECHK.TRANS64 P1, [R5+URZ+0x28c60], R0 ;  /* 0x028c6000050095a7 */ /* 0x000e24000802007f */
[----:B0-----:R-:W-:Y:S05]  /*14de0*/  @!P1 BRA `(.L_x_3687) ;  /* 0xfffffffc00f09947 */ /* 0x001fea000383ffff */
[----:B------:R-:W-:Y:S05]  /*14df0*/  BRA `(.L_x_3782) ;  /* 0xffffffcc00d47947 */ /* 0x000fea000383ffff */
.L_x_3783:
        /* <DEDUP_REMOVED lines=16> */
.L_x_15642:


//--------------------- .text._ZN7cutlass13device_kernelIN5flash11enable_sm90INS1_16FlashAttnFwdSm90INS1_25CollectiveMainloopFwdSm90ILi2EN4cute5tupleIJNS5_1CILi1EEES8_S8_EEENS6_IJNS7_ILi64EEESA_SA_EEELi512ENS_10bfloat16_tEfNS_4arch4Sm90ELb0ELb0ELb0ELb1ELb1ELb1ELb0ELb0ELb0ELb1ELb1ELb0EEENS1_21CollectiveEpilogueFwdINS6_IJSA_NS7_ILi512EEESA_EEES9_SC_SE_Li256ELb1ELb1ELb1ELb0EEENS1_36VarlenDynamicPersistentTileSchedulerILi64ELi64ELi256ELi128ELb1ELb1ELb1ELb0ELb1ELb1EEEEEEEEEvNT_6ParamsE --------------------------
	.section	.text._ZN7cutlass13device_kernelIN5flash11enable_sm90INS1_16FlashAttnFwdSm90INS1_25CollectiveMainloopFwdSm90ILi2EN4cute5tupleIJNS5_1CILi1EEES8_S8_EEENS6_IJNS7_ILi64EEESA_SA_EEELi512ENS_10bfloat16_tEfNS_4arch4Sm90ELb0ELb0ELb0ELb1ELb1ELb1ELb0ELb0ELb0ELb1ELb1ELb0EEENS1_21CollectiveEpilogueFwdINS6_IJSA_NS7_ILi512EEESA_EEES9_SC_SE_Li256ELb1ELb1ELb1ELb0EEENS1_36VarlenDynamicPersistentTileSchedulerILi64ELi64ELi256ELi128ELb1ELb1ELb1ELb0ELb1ELb1EEEEEEEEEvNT_6ParamsE,"ax",@progbits
	.align	128
.text._ZN7cutlass13device_kernelIN5flash11enable_sm90INS1_16FlashAttnFwdSm90INS1_25CollectiveMainloopFwdSm90ILi2EN4cute5tupleIJNS5_1CILi1EEES8_S8_EEENS6_IJNS7_ILi64EEESA_SA_EEELi512ENS_10bfloat16_tEfNS_4arch4Sm90ELb0ELb0ELb0ELb1ELb1ELb1ELb0ELb0ELb0ELb1ELb1ELb0EEENS1_21CollectiveEpilogueFwdINS6_IJSA_NS7_ILi512EEESA_EEES9_SC_SE_Li256ELb1ELb1ELb1ELb0EEENS1_36VarlenDynamicPersistentTileSchedulerILi64ELi64ELi256ELi128ELb1ELb1ELb1ELb0ELb1ELb1EEEEEEEEEvNT_6ParamsE:
        .type           _ZN7cutlass13device_kernelIN5flash11enable_sm90INS1_16FlashAttnFwdSm90INS1_25CollectiveMainloopFwdSm90ILi2EN4cute5tupleIJNS5_1CILi1EEES8_S8_EEENS6_IJNS7_ILi64EEESA_SA_EEELi512ENS_10bfloat16_tEfNS_4arch4Sm90ELb0ELb0ELb0ELb1ELb1ELb1ELb0ELb0ELb0ELb1ELb1ELb0EEENS1_21CollectiveEpilogueFwdINS6_IJSA_NS7_ILi512EEESA_EEES9_SC_SE_Li256ELb1ELb1ELb1ELb0EEENS1_36VarlenDynamicPersistentTileSchedulerILi64ELi64ELi256ELi128ELb1ELb1ELb1ELb0ELb1ELb1EEEEEEEEEvNT_6ParamsE,@function
        .size           _ZN7cutlass13device_kernelIN5flash11enable_sm90INS1_16FlashAttnFwdSm90INS1_25CollectiveMainloopFwdSm90ILi2EN4cute5tupleIJNS5_1CILi1EEES8_S8_EEENS6_IJNS7_ILi64EEESA_SA_EEELi512ENS_10bfloat16_tEfNS_4arch4Sm90ELb0ELb0ELb0ELb1ELb1ELb1ELb0ELb0ELb0ELb1ELb1ELb0EEENS1_21CollectiveEpilogueFwdINS6_IJSA_NS7_ILi512EEESA_EEES9_SC_SE_Li256ELb1ELb1ELb1ELb0EEENS1_36VarlenDynamicPersistentTileSchedulerILi64ELi64ELi256ELi128ELb1ELb1ELb1ELb0ELb1ELb1EEEEEEEEEvNT_6ParamsE,(.L_x_15643 - _ZN7cutlass13device_kernelIN5flash11enable_sm90INS1_16FlashAttnFwdSm90INS1_25CollectiveMainloopFwdSm90ILi2EN4cute5tupleIJNS5_1CILi1EEES8_S8_EEENS6_IJNS7_ILi64EEESA_SA_EEELi512ENS_10bfloat16_tEfNS_4arch4Sm90ELb0ELb0ELb0ELb1ELb1ELb1ELb0ELb0ELb0ELb1ELb1ELb0EEENS1_21CollectiveEpilogueFwdINS6_IJSA_NS7_ILi512EEESA_EEES9_SC_SE_Li256ELb1ELb1ELb1ELb0EEENS1_36VarlenDynamicPersistentTileSchedulerILi64ELi64ELi256ELi128ELb1ELb1ELb1ELb0ELb1ELb1EEEEEEEEEvNT_6ParamsE)
        .other          _ZN7cutlass13device_kernelIN5flash11enable_sm90INS1_16FlashAttnFwdSm90INS1_25CollectiveMainloopFwdSm90ILi2EN4cute5tupleIJNS5_1CILi1EEES8_S8_EEENS6_IJNS7_ILi64EEESA_SA_EEELi512ENS_10bfloat16_tEfNS_4arch4Sm90ELb0ELb0ELb0ELb1ELb1ELb1ELb0ELb0ELb0ELb1ELb1ELb0EEENS1_21CollectiveEpilogueFwdINS6_IJSA_NS7_ILi512EEESA_EEES9_SC_SE_Li256ELb1ELb1ELb1ELb0EEENS1_36VarlenDynamicPersistentTileSchedulerILi64ELi64ELi256ELi128ELb1ELb1ELb1ELb0ELb1ELb1EEEEEEEEEvNT_6ParamsE,@"STO_CUDA_ENTRY STV_DEFAULT"
_ZN7cutlass13device_kernelIN5flash11enable_sm90INS1_16FlashAttnFwdSm90INS1_25CollectiveMainloopFwdSm90ILi2EN4cute5tupleIJNS5_1CILi1EEES8_S8_EEENS6_IJNS7_ILi64EEESA_SA_EEELi512ENS_10bfloat16_tEfNS_4arch4Sm90ELb0ELb0ELb0ELb1ELb1ELb1ELb0ELb0ELb0ELb1ELb1ELb0EEENS1_21CollectiveEpilogueFwdINS6_IJSA_NS7_ILi512EEESA_EEES9_SC_SE_Li256ELb1ELb1ELb1ELb0EEENS1_36VarlenDynamicPersistentTileSchedulerILi64ELi64ELi256ELi128ELb1ELb1ELb1ELb0ELb1ELb1EEEEEEEEEvNT_6ParamsE:
        /* <DEDUP_REMOVED lines=18> */
.L_x_3785:
[----:B------:R-:W-:Y:S05]  /*0120*/  BSYNC B0 ;  /* 0x0000000000007941 */ /* 0x000fea0003800000 */
.L_x_3784:
        /* <DEDUP_REMOVED lines=32> */
[----:B0-----:R3:W4:Y:S01]  /*0330*/  SYNCS.EXCH.64 URZ, [UR6+0x28c30], UR4 ;  /* 0x028c3004063f75b2 */ /* 0x0017220008000100 */
[----:B------:R3:W0:Y:S01]  /*0340*/  SYNCS.EXCH.64 URZ, [UR6+0x28c40], UR4 ;  /* 0x028c4004063f75b2 */ /* 0x0006220008000100 */
[----:B------:R3:W0:Y:S01]  /*0350*/  SYNCS.EXCH.64 URZ, [UR6+0x28c38], UR4 ;  /* 0x028c3804063f75b2 */ /* 0x0006220008000100 */
[----:B------:R3:W0:Y:S02]  /*0360*/  SYNCS.EXCH.64 URZ, [UR6+0x28c48], UR4 ;  /* 0x028c4804063f75b2 */ /* 0x0006240008000100 */
[----:B---3--:R-:W-:Y:S01]  /*0370*/  NOP ;  /* 0x0000000000007918 */ /* 0x008fe20000000000 */
.L_x_3786:
        /* <DEDUP_REMOVED lines=22> */
.L_x_3787:
        /* <DEDUP_REMOVED lines=18> */
.L_x_3788:
        /* <DEDUP_REMOVED lines=22> */
.L_x_3789:
        /* <DEDUP_REMOVED lines=22> */
.L_x_3790:
        /* <DEDUP_REMOVED lines=8> */
.L_x_3793:
[----:B------:R-:W-:-:S08]  /*0940*/  NOP ;  /* 0x0000000000007918 */ /* 0x000fd00000000000 */
[----:B------:R-:W0:Y:S02]  /*0950*/  USETMAXREG.TRY_ALLOC.CTAPOOL UP0, 0xe8 ;  /* 0x000000e8000079c8 */ /* 0x000e240008000600 */
[----:B0-----:R-:W-:-:S13]  /*0960*/  PLOP3.LUT P0, PT, PT, PT, UP0, 0x80, 0x0 ;  /* 0x000000000000781c */ /* 0x001fda0003f0f008 */
[----:B------:R-:W-:Y:S05]  /*0970*/  @!P0 BRA `(.L_x_3793) ;  /* 0xfffffffc00f08947 */ /* 0x000fea000383ffff */
[----:B------:R-:W-:Y:S01]  /*0980*/  ISETP.NE.AND P0, PT, R3, 0x1, PT ;  /* 0x000000010300780c */ /* 0x000fe20003f05270 */
[----:B------:R-:W0:Y:S01]  /*0990*/  S2UR UR4, SR_CgaCtaId ;  /* 0x00000000000479c3 */ /* 0x000e220000008800 */
[----:B------:R-:W-:-:S11]  /*09a0*/  MOV R3, 0x400 ;  /* 0x0000040000037802 */ /* 0x000fd60000000f00 */
[----:B------:R-:W-:Y:S06]  /*09b0*/  @!P0 BAR.ARV 0x8, 0x100 ;  /* 0x0204000000008b1d */ /* 0x000fec0000002000 */
[----:B------:R-:W-:Y:S01]  /*09c0*/  ISETP.GE.U32.AND P0, PT, R0, 0x100, PT ;  /* 0x000001000000780c */ /* 0x000fe20003f06070 */
[----:B0-----:R-:W-:Y:S01]  /*09d0*/  IMAD.U32 R190, RZ, RZ, UR4 ;  /* 0x00000004ffbe7e24 */ /* 0x001fe2000f8e00ff */
[----:B------:R-:W-:-:S04]  /*09e0*/  ULDC UR4, c[0x0][0xc3c] ;  /* 0x00030f0000047ab9 */ /* 0x000fc80000000800 */
[----:B------:R-:W-:-:S07]  /*09f0*/  LEA R2, R190, R3, 0x18 ;  /* 0x00000003be027211 */ /* 0x000fce00078ec0ff */
[----:B------:R-:W-:Y:S08]  /*0a00*/  @P0 BAR.ARV 0xf, 0x100 ;  /* 0x03c4000000000b1d */ /* 0x000ff00000002000 */
[----:B------:R-:W-:Y:S06]  /*0a10*/  BAR.SYNC.DEFER_BLOCKING 0x5, 0x180 ;  /* 0x0146000000007b1d */ /* 0x000fec0000010000 */
[----:B------:R-:W0:Y:S02]  /*0a20*/  LDS.128 R152, [R2+0x28cd0] ;  /* 0x028cd00002987984 */ /* 0x000e240000000c00 */
[----:B------:R-:W-:Y:S06]  /*0a30*/  BAR.ARV 0x4, 0x180 ;  /* 0x0106000000007b1d */ /* 0x000fec0000002000 */
[----:B0-----:R-:W-:-:S13]  /*0a40*/  ISETP.GE.AND P0, PT, R155, UR4, PT ;  /* 0x000000049b007c0c */ /* 0x001fda000bf06270 */
[----:B------:R-:W-:Y:S05]  /*0a50*/  @P0 BRA `(.L_x_3794) ;  /* 0x00000198007c0947 */ /* 0x000fea0003800000 */
[----:B------:R-:W-:Y:S01]  /*0a60*/  VIADD R0, R0, 0xffffff80 ;  /* 0xffffff8000007836 */ /* 0x000fe20000000000 */
[----:B------:R-:W-:Y:S01]  /*0a70*/  ULOP3.LUT UR37, UR36, 0x1, URZ, 0xfc, !UPT ;  /* 0x0000000124257892 */ /* 0x000fe2000f8efc3f */
[----:B------:R-:W-:Y:S02]  /*0a80*/  IMAD.MOV.U32 R201, RZ, RZ, 0x20 ;  /* 0x00000020ffc97424 */ /* 0x000fe400078e00ff */
[----:B------:R-:W-:Y:S01]  /*0a90*/  IMAD.MOV.U32 R23, RZ, RZ, RZ ;  /* 0x000000ffff177224 */ /* 0x000fe200078e00ff */
[----:B------:R-:W-:Y:S01]  /*0aa0*/  SHF.R.S32.HI R3, RZ, 0x1f, R0 ;  /* 0x0000001fff037819 */ /* 0x000fe20000011400 */
[----:B------:R-:W-:Y:S02]  /*0ab0*/  IMAD.MOV.U32 R188, RZ, RZ, RZ ;  /* 0x000000ffffbc7224 */ /* 0x000fe400078e00ff */
[----:B------:R-:W-:Y:S01]  /*0ac0*/  IMAD.MOV.U32 R185, RZ, RZ, RZ ;  /* 0x000000ffffb97224 */ /* 0x000fe200078e00ff */
[CC--:B------:R-:W-:Y:S01]  /*0ad0*/  LEA.HI R5, R3.reuse, R0.reuse, RZ, 0x4 ;  /* 0x0000000003057211 */ /* 0x0c0fe200078f20ff */
[----:B------:R-:W-:Y:S01]  /*0ae0*/  IMAD.MOV.U32 R19, RZ, RZ, RZ ;  /* 0x000000ffff137224 */ /* 0x000fe200078e00ff */
[----:B------:R-:W-:-:S02]  /*0af0*/  LEA.HI R7, R3, R0, RZ, 0x5 ;  /* 0x0000000003077211 */ /* 0x000fc400078f28ff */
[----:B------:R-:W-:Y:S02]  /*0b00*/  SHF.R.S32.HI R6, RZ, 0x4, R5 ;  /* 0x00000004ff067819 */ /* 0x000fe40000011405 */
[--C-:B------:R-:W-:Y:S02]  /*0b10*/  SHF.R.S32.HI R198, RZ, 0x5, R7.reuse ;  /* 0x00000005ffc67819 */ /* 0x100fe40000011407 */
[----:B------:R-:W-:Y:S02]  /*0b20*/  SHF.R.S32.HI R9, RZ, 0x1f, R7 ;  /* 0x0000001fff097819 */ /* 0x000fe40000011407 */
[----:B------:R-:W-:Y:S02]  /*0b30*/  LOP3.LUT R7, R5, 0xfffffff0, RZ, 0xc0, !PT ;  /* 0xfffffff005077812 */ /* 0x000fe400078ec0ff */
[CC--:B------:R-:W-:Y:S02]  /*0b40*/  LEA.HI R4, R3.reuse, R0.reuse, RZ, 0x7 ;  /* 0x0000000003047211 */ /* 0x0c0fe400078f38ff */
[----:B------:R-:W-:Y:S01]  /*0b50*/  LEA.HI R13, R3, R0, RZ, 0x2 ;  /* 0x00000000030d7211 */ /* 0x000fe200078f10ff */
[----:B------:R-:W-:Y:S01]  /*0b60*/  IMAD.IADD R8, R0, 0x1, -R7 ;  /* 0x0000000100087824 */ /* 0x000fe200078e0a07 */
[----:B------:R-:W-:-:S02]  /*0b70*/  LEA.HI R5, R5, R6, RZ, 0x1 ;  /* 0x0000000605057211 */ /* 0x000fc400078f08ff */
[----:B------:R-:W-:Y:S02]  /*0b80*/  LEA.HI R3, R3, R0, RZ, 0x3 ;  /* 0x0000000003037211 */ /* 0x000fe400078f18ff */
[----:B------:R-:W-:Y:S02]  /*0b90*/  LOP3.LUT R5, R5, 0x1ffffffe, RZ, 0xc0, !PT ;  /* 0x1ffffffe05057812 */ /* 0x000fe400078ec0ff */
[----:B------:R-:W-:Y:S02]  /*0ba0*/  LOP3.LUT R15, R3, 0xfffffff8, RZ, 0xc0, !PT ;  /* 0xfffffff8030f7812 */ /* 0x000fe400078ec0ff */
[----:B------:R-:W-:Y:S01]  /*0bb0*/  LOP3.LUT R3, R4, 0xffffff80, RZ, 0xc0, !PT ;  /* 0xffffff8004037812 */ /* 0x000fe200078ec0ff */
[----:B------:R-:W-:Y:S01]  /*0bc0*/  IMAD.IADD R10, R6, 0x1, -R5 ;  /* 0x00000001060a7824 */ /* 0x000fe200078e0a05 */
[----:B------:R-:W-:Y:S01]  /*0bd0*/  LEA.HI R9, R9, R198, RZ, 0x2 ;  /* 0x000000c609097211 */ /* 0x000fe200078f10ff */
[C---:B------:R-:W-:Y:S01]  /*0be0*/  IMAD.IADD R15, R0.reuse, 0x1, -R15 ;  /* 0x00000001000f7824 */ /* 0x040fe200078e0a0f */
[----:B------:R-:W-:Y:S01]  /*0bf0*/  LOP3.LUT R11, R13, 0xfffffffc, RZ, 0xc0, !PT ;  /* 0xfffffffc0d0b7812 */ /* 0x000fe200078ec0ff */
[----:B------:R-:W-:Y:S01]  /*0c00*/  IMAD.IADD R3, R0, 0x1, -R3 ;  /* 0x0000000100037824 */ /* 0x000fe200078e0a03 */
[----:B------:R-:W-:Y:S01]  /*0c10*/  SHF.R.S32.HI R5, RZ, 0x1f, R8 ;  /* 0x0000001fff057819 */ /* 0x000fe20000011408 */
[----:B------:R-:W-:Y:S01]  /*0c20*/  IMAD.SHL.U32 R10, R10, 0x8, RZ ;  /* 0x000000080a0a7824 */ /* 0x000fe200078e00ff */
[----:B------:R-:W-:Y:S01]  /*0c30*/  SHF.R.S32.HI R18, RZ, 0x7, R4 ;  /* 0x00000007ff127819 */ /* 0x000fe20000011404 */
[----:B------:R-:W-:Y:S01]  /*0c40*/  IMAD.IADD R186, R0, 0x1, -R11 ;  /* 0x0000000100ba7824 */ /* 0x000fe200078e0a0b */
[----:B------:R-:W-:Y:S01]  /*0c50*/  LOP3.LUT R7, R9, 0x3ffffc, RZ, 0xc0, !PT ;  /* 0x003ffffc09077812 */ /* 0x000fe200078ec0ff */
[----:B------:R-:W-:Y:S01]  /*0c60*/  IMAD.SHL.U32 R192, R15, 0x8, RZ ;  /* 0x000000080fc07824 */ /* 0x000fe200078e00ff */
[----:B------:R-:W-:Y:S01]  /*0c70*/  LEA.HI R9, R5, R8, RZ, 0x3 ;  /* 0x0000000805097211 */ /* 0x000fe200078f18ff */
[----:B------:R-:W-:Y:S01]  /*0c80*/  IMAD R17, R18, 0x100, R8 ;  /* 0x0000010012117824 */ /* 0x000fe200078e0208 */
[----:B------:R-:W-:Y:S01]  /*0c90*/  SHF.R.S32.HI R0, RZ, 0x1f, R3 ;  /* 0x0000001fff007819 */ /* 0x000fe20000011403 */
[----:B------:R-:W-:Y:S01]  /*0ca0*/  IMAD.IADD R12, R198, 0x1, -R7 ;  /* 0x00000001c60c7824 */ /* 0x000fe200078e0a07 */
[----:B------:R-:W-:Y:S01]  /*0cb0*/  SHF.R.S32.HI R189, RZ, 0x2, R13 ;  /* 0x00000002ffbd7819 */ /* 0x000fe2000001140d */
[----:B------:R-:W-:Y:S01]  /*0cc0*/  IMAD.SHL.U32 R16, R186, 0x8, RZ ;  /* 0x00000008ba107824 */ /* 0x000fe200078e00ff */
[----:B------:R-:W-:Y:S01]  /*0cd0*/  LOP3.LUT R11, R9, 0xfffffff8, RZ, 0xc0, !PT ;  /* 0xfffffff8090b7812 */ /* 0x000fe200078ec0ff */
[----:B------:R-:W-:Y:S01]  /*0ce0*/  IMAD R17, R12, 0x10, R17 ;  /* 0x000000100c117824 */ /* 0x000fe200078e0211 */
[CC--:B------:R-:W-:Y:S01]  /*0cf0*/  LEA.HI R5, R0.reuse, R3.reuse, RZ, 0x2 ;  /* 0x0000000300057211 */ /* 0x0c0fe200078f10ff */
[----:B------:R-:W-:Y:S01]  /*0d00*/  VIADD R12, R189, 0x20 ;  /* 0x00000020bd0c7836 */ /* 0x000fe20000000000 */
[----:B------:R-:W-:Y:S01]  /*0d10*/  LEA.HI R0, R0, R3, RZ, 0x5 ;  /* 0x0000000300007211 */ /* 0x000fe200078f28ff */
[----:B------:R-:W-:Y:S01]  /*0d20*/  IMAD.IADD R11, R8, 0x1, -R11 ;  /* 0x00000001080b7824 */ /* 0x000fe200078e0a0b */
[----:B------:R-:W-:Y:S01]  /*0d30*/  LOP3.LUT R8, R5, 0x7ffffffc, RZ, 0xc0, !PT ;  /* 0x7ffffffc05087812 */ /* 0x000fe200078ec0ff */
[----:B------:R-:W-:Y:S01]  /*0d40*/  IMAD.SHL.U32 R9, R9, 0x40, RZ ;  /* 0x0000004009097824 */ /* 0x000fe200078e00ff */
[--C-:B------:R-:W-:Y:S01]  /*0d50*/  SHF.R.S32.HI R6, RZ, 0x2, R5.reuse ;  /* 0x00000002ff067819 */ /* 0x100fe20000011405 */
[C---:B------:R-:W-:Y:S01]  /*0d60*/  VIADD R214, R16.reuse, 0xa0 ;  /* 0x000000a010d67836 */ /* 0x040fe20000000000 */
[----:B------:R-:W-:Y:S01]  /*0d70*/  SHF.R.S32.HI R7, RZ, 0x1f, R5 ;  /* 0x0000001fff077819 */ /* 0x000fe20000011405 */
[----:B------:R-:W-:Y:S01]  /*0d80*/  IMAD.IADD R8, R3, 0x1, -R8 ;  /* 0x0000000103087824 */ /* 0x000fe200078e0a08 */
[----:B------:R-:W-:Y:S01]  /*0d90*/  SHF.R.S32.HI R5, RZ, 0x1f, R12 ;  /* 0x0000001fff057819 */ /* 0x000fe2000001140c */
[----:B------:R-:W-:Y:S01]  /*0da0*/  IMAD.SHL.U32 R3, R11, 0x40, RZ ;  /* 0x000000400b037824 */ /* 0x000fe200078e00ff */
[----:B------:R-:W-:Y:S01]  /*0db0*/  LEA.HI R7, R7, R6, RZ, 0x3 ;  /* 0x0000000607077211 */ /* 0x000fe200078f18ff */
[----:B------:R-:W-:Y:S01]  /*0dc0*/  VIADD R207, R16, 0x160 ;  /* 0x0000016010cf7836 */ /* 0x000fe20000000000 */
[----:B------:R-:W-:Y:S01]  /*0dd0*/  LEA.HI R14, R5, R12, RZ, 0x3 ;  /* 0x0000000c050e7211 */ /* 0x000fe200078f18ff */
[----:B------:R-:W-:Y:S01]  /*0de0*/  IMAD.SHL.U32 R12, R12, 0x40, RZ ;  /* 0x000000400c0c7824 */ /* 0x000fe200078e00ff */
[----:B------:R-:W-:Y:S01]  /*0df0*/  LOP3.LUT R7, R7, 0xfffffff8, RZ, 0xc0, !PT ;  /* 0xfffffff807077812 */ /* 0x000fe200078ec0ff */
[----:B------:R-:W-:Y:S01]  /*0e00*/  VIADD R212, R16, 0xe0 ;  /* 0x000000e010d47836 */ /* 0x000fe20000000000 */
[----:B------:R-:W-:Y:S01]  /*0e10*/  LOP3.LUT R3, R3, 0x1c0, RZ, 0xc0, !PT ;  /* 0x000001c003037812 */ /* 0x000fe200078ec0ff */
[----:B------:R-:W-:Y:S01]  /*0e20*/  IMAD.SHL.U32 R14, R14, 0x40, RZ ;  /* 0x000000400e0e7824 */ /* 0x000fe200078e00ff */
[----:B------:R-:W-:Y:S01]  /*0e30*/  LOP3.LUT R5, R12, 0x1c0, RZ, 0xc0, !PT ;  /* 0x000001c00c057812 */ /* 0x000fe200078ec0ff */
[--C-:B------:R-:W-:Y:S01]  /*0e40*/  IMAD.U32 R12, R17, 0x40, R10.reuse ;  /* 0x00000040110c7824 */ /* 0x100fe200078e000a */
[----:B------:R-:W-:Y:S01]  /*0e50*/  LOP3.LUT R10, R3, 0x8, R10, 0xf8, !PT ;  /* 0x00000008030a7812 */ /* 0x000fe200078ef80a */
[----:B------:R-:W-:Y:S01]  /*0e60*/  IMAD.IADD R7, R6, 0x1, -R7 ;  /* 0x0000000106077824 */ /* 0x000fe200078e0a07 */
[----:B------:R-:W-:Y:S01]  /*0e70*/  SHF.R.S32.HI R0, RZ, 0x5, R0 ;  /* 0x00000005ff007819 */ /* 0x000fe20000011400 */
[C---:B------:R-:W-:Y:S01]  /*0e80*/  VIADD R215, R16.reuse, 0x80 ;  /* 0x0000008010d77836 */ /* 0x040fe20000000000 */
[----:B------:R-:W-:Y:S01]  /*0e90*/  SHF.R.U32.HI R3, RZ, 0x3, R3 ;  /* 0x00000003ff037819 */ /* 0x000fe20000011603 */
[----:B------:R-:W-:Y:S01]  /*0ea0*/  VIADD R206, R16, 0x180 ;  /* 0x0000018010ce7836 */ /* 0x000fe20000000000 */
[----:B------:R-:W-:Y:S01]  /*0eb0*/  LOP3.LUT R9, R9, 0x7ffffe00, RZ, 0xc0, !PT ;  /* 0x7ffffe0009097812 */ /* 0x000fe200078ec0ff */
[----:B------:R-:W-:Y:S01]  /*0ec0*/  IMAD R195, R0, 0x10, R7 ;  /* 0x0000001000c37824 */ /* 0x000fe200078e0207 */
[----:B------:R-:W-:Y:S01]  /*0ed0*/  LOP3.LUT R10, R10, R3, RZ, 0x3c, !PT ;  /* 0x000000030a0a7212 */ /* 0x000fe200078e3cff */
[----:B------:R-:W-:Y:S01]  /*0ee0*/  VIADD R213, R16, 0xc0 ;  /* 0x000000c010d57836 */ /* 0x000fe20000000000 */
[----:B------:R-:W-:Y:S01]  /*0ef0*/  SHF.R.S32.HI R0, RZ, 0x1f, R13 ;  /* 0x0000001fff007819 */ /* 0x000fe2000001140d */
[----:B------:R-:W-:Y:S01]  /*0f00*/  IMAD R9, R198, 0x400, R9 ;  /* 0x00000400c6097824 */ /* 0x000fe200078e0209 */
[----:B------:R-:W-:Y:S01]  /*0f10*/  LEA.HI R3, R186, R186, RZ, 0x1 ;  /* 0x000000baba037211 */ /* 0x000fe200078f08ff */
[----:B------:R-:W-:Y:S01]  /*0f20*/  VIADD R205, R16, 0x1a0 ;  /* 0x000001a010cd7836 */ /* 0x000fe20000000000 */
[----:B------:R-:W-:Y:S01]  /*0f30*/  LEA.HI R4, R4, R18, RZ, 0x1 ;  /* 0x0000001204047211 */ /* 0x000fe200078f08ff */
[----:B------:R-:W-:Y:S01]  /*0f40*/  IMAD.IADD R9, R9, 0x1, R10 ;  /* 0x0000000109097824 */ /* 0x000fe200078e020a */
[----:B------:R-:W-:Y:S01]  /*0f50*/  SHF.R.U32.HI R6, RZ, 0x3, R5 ;  /* 0x00000003ff067819 */ /* 0x000fe20000011605 */
[----:B------:R-:W-:Y:S01]  /*0f60*/  VIADD R204, R16, 0x1c0 ;  /* 0x000001c010cc7836 */ /* 0x000fe20000000000 */
[----:B------:R-:W-:Y:S01]  /*0f70*/  LOP3.LUT R5, R5, 0x38, R16, 0xf8, !PT ;  /* 0x0000003805057812 */ /* 0x000fe200078ef810 */
[----:B------:R-:W-:Y:S01]  /*0f80*/  STL [R1+0x44], R18 ;  /* 0x0000441201007387 */ /* 0x000fe20000100800 */
[----:B------:R-:W-:Y:S01]  /*0f90*/  LOP3.LUT R14, R14, 0xfffffe00, RZ, 0xc0, !PT ;  /* 0xfffffe000e0e7812 */ /* 0x000fe200078ec0ff */
[----:B------:R-:W-:Y:S01]  /*0fa0*/  VIADD R203, R16, 0x1e0 ;  /* 0x000001e010cb7836 */ /* 0x000fe20000000000 */
[----:B------:R-:W-:Y:S01]  /*0fb0*/  LEA.HI R0, R0, R189, RZ, 0x3 ;  /* 0x000000bd00007211 */ /* 0x000fe200078f18ff */
[----:B------:R0:W-:Y:S01]  /*0fc0*/  STL [R1+0x58], R12 ;  /* 0x0000580c01007387 */ /* 0x0001e20000100800 */
[----:B------:R-:W-:Y:S01]  /*0fd0*/  LOP3.LUT R3, R3, 0x1ffffffe, RZ, 0xc0, !PT ;  /* 0x1ffffffe03037812 */ /* 0x000fe200078ec0ff */
[----:B------:R-:W-:Y:S01]  /*0fe0*/  VIADD R26, R192, 0x80 ;  /* 0x00000080c01a7836 */ /* 0x000fe20000000000 */
[----:B------:R-:W-:Y:S01]  /*0ff0*/  LOP3.LUT R4, R4, 0xfffffe, RZ, 0xc0, !PT ;  /* 0x00fffffe04047812 */ /* 0x000fe200078ec0ff */
[----:B------:R-:W-:Y:S01]  /*1000*/  STL [R1+0x3c], RZ ;  /* 0x00003cff01007387 */ /* 0x000fe20000100800 */
[----:B------:R-:W-:Y:S01]  /*1010*/  LOP3.LUT R5, R14, R5, R6, 0xf6, !PT ;  /* 0x000000050e057212 */ /* 0x000fe200078ef606 */
[----:B------:R-:W-:Y:S01]  /*1020*/  IMAD.IADD R6, R186, 0x1, -R3 ;  /* 0x00000001ba067824 */ /* 0x000fe200078e0a03 */
[----:B------:R-:W-:Y:S01]  /*1030*/  LOP3.LUT R0, R0, 0xfffffff8, RZ, 0xc0, !PT ;  /* 0xfffffff800007812 */ /* 0x000fe200078ec0ff */
[----:B------:R-:W-:Y:S01]  /*1040*/  IMAD.IADD R4, R18, 0x1, -R4 ;  /* 0x0000000112047824 */ /* 0x000fe200078e0a04 */
[----:B------:R-:W-:Y:S01]  /*1050*/  SHF.R.S32.HI R3, RZ, 0x1f, R214 ;  /* 0x0000001fff037819 */ /* 0x000fe200000114d6 */
[----:B------:R-:W-:Y:S01]  /*1060*/  VIADD R21, R192, 0x140 ;  /* 0x00000140c0157836 */ /* 0x000fe20000000000 */
[----:B------:R-:W-:Y:S01]  /*1070*/  SHF.R.S32.HI R10, RZ, 0x1f, R207 ;  /* 0x0000001fff0a7819 */ /* 0x000fe200000114cf */
[----:B------:R-:W-:Y:S01]  /*1080*/  IMAD.IADD R191, R189, 0x1, -R0 ;  /* 0x00000001bdbf7824 */ /* 0x000fe200078e0a00 */
[----:B------:R-:W-:Y:S01]  /*1090*/  R2P PR, R11, 0x6 ;  /* 0x000000060b007804 */ /* 0x000fe20000000000 */
[----:B------:R-:W-:Y:S01]  /*10a0*/  IMAD.SHL.U32 R15, R4, 0x100, RZ ;  /* 0x00000100040f7824 */ /* 0x000fe200078e00ff */
[----:B------:R-:W-:Y:S01]  /*10b0*/  SHF.R.S32.HI R7, RZ, 0x1f, R212 ;  /* 0x0000001fff077819 */ /* 0x000fe200000114d4 */
[----:B------:R-:W-:Y:S01]  /*10c0*/  IMAD R6, R6, 0x8, R195 ;  /* 0x0000000806067824 */ /* 0x000fe200078e02c3 */
[----:B------:R-:W-:Y:S01]  /*10d0*/  SHF.R.S32.HI R0, RZ, 0x1f, R215 ;  /* 0x0000001fff007819 */ /* 0x000fe200000114d7 */
[----:B------:R-:W-:Y:S01]  /*10e0*/  IMAD R199, R9, 0x2, R2 ;  /* 0x0000000209c77824 */ /* 0x000fe200078e0202 */
[----:B------:R-:W-:Y:S01]  /*10f0*/  SHF.R.S32.HI R11, RZ, 0x1f, R206 ;  /* 0x0000001fff0b7819 */ /* 0x000fe200000114ce */
[----:B------:R-:W-:Y:S01]  /*1100*/  STL [R1+0x54], R15 ;  /* 0x0000540f01007387 */ /* 0x000fe20000100800 */
[----:B------:R-:W-:Y:S01]  /*1110*/  SHF.L.U64.HI R224, R214, 0x1, R3 ;  /* 0x00000001d6e07819 */ /* 0x000fe20000010203 */
[C---:B------:R-:W-:Y:S01]  /*1120*/  VIADD R27, R192.reuse, 0x40 ;  /* 0x00000040c01b7836 */ /* 0x040fe20000000000 */
[----:B------:R-:W-:Y:S01]  /*1130*/  SHF.R.S32.HI R4, RZ, 0x1f, R213 ;  /* 0x0000001fff047819 */ /* 0x000fe200000114d5 */
[C---:B------:R-:W-:Y:S01]  /*1140*/  VIADD R25, R192.reuse, 0xc0 ;  /* 0x000000c0c0197836 */ /* 0x040fe20000000000 */
[----:B------:R-:W-:Y:S01]  /*1150*/  SHF.L.U64.HI R3, R207, 0x1, R10 ;  /* 0x00000001cf037819 */ /* 0x000fe2000001020a */
[C---:B------:R-:W-:Y:S01]  /*1160*/  VIADD R24, R192.reuse, 0x100 ;  /* 0x00000100c0187836 */ /* 0x040fe20000000000 */
[----:B0-----:R-:W-:Y:S01]  /*1170*/  SHF.R.S32.HI R12, RZ, 0x1f, R205 ;  /* 0x0000001fff0c7819 */ /* 0x001fe200000114cd */
[----:B------:R-:W-:Y:S01]  /*1180*/  VIADD R20, R192, 0x180 ;  /* 0x00000180c0147836 */ /* 0x000fe20000000000 */
[----:B------:R-:W-:Y:S01]  /*1190*/  SHF.R.S32.HI R13, RZ, 0x1f, R204 ;  /* 0x0000001fff0d7819 */ /* 0x000fe200000114cc */
[----:B------:R0:W-:Y:S01]  /*11a0*/  STL [R1], R3 ;  /* 0x0000000301007387 */ /* 0x0001e20000100800 */
[----:B------:R-:W-:Y:S01]  /*11b0*/  SHF.L.U64.HI R226, R212, 0x1, R7 ;  /* 0x00000001d4e27819 */ /* 0x000fe20000010207 */
[----:B------:R-:W-:Y:S01]  /*11c0*/  VIADD R18, R192, 0x1c0 ;  /* 0x000001c0c0127836 */ /* 0x000fe20000000000 */
[----:B------:R-:W-:Y:S01]  /*11d0*/  SHF.L.U64.HI R223, R215, 0x1, R0 ;  /* 0x00000001d7df7819 */ /* 0x000fe20000010200 */
[----:B------:R-:W-:Y:S01]  /*11e0*/  IMAD.SHL.U32 R0, R8, 0x2, RZ ;  /* 0x0000000208007824 */ /* 0x000fe200078e00ff */
[----:B------:R-:W-:Y:S01]  /*11f0*/  SHF.L.U64.HI R7, R206, 0x1, R11 ;  /* 0x00000001ce077819 */ /* 0x000fe2000001020b */
[----:B------:R-:W-:Y:S01]  /*1200*/  VIADD R217, R16, 0x40 ;  /* 0x0000004010d97836 */ /* 0x000fe20000000000 */
[----:B------:R-:W-:Y:S01]  /*1210*/  SHF.L.U64.HI R225, R213, 0x1, R4 ;  /* 0x00000001d5e17819 */ /* 0x000fe20000010204 */
[----:B------:R-:W-:Y:S01]  /*1220*/  IMAD.IADD R197, R0, 0x1, R15 ;  /* 0x0000000100c57824 */ /* 0x000fe200078e020f */
[----:B------:R-:W-:Y:S01]  /*1230*/  SHF.L.U64.HI R4, R205, 0x1, R12 ;  /* 0x00000001cd047819 */ /* 0x000fe2000001020c */
[----:B------:R-:W-:Y:S01]  /*1240*/  STL [R1+0x4], R7 ;  /* 0x0000040701007387 */ /* 0x000fe20000100800 */
[----:B0-----:R-:W-:Y:S01]  /*1250*/  SHF.L.U64.HI R3, R204, 0x1, R13 ;  /* 0x00000001cc037819 */ /* 0x001fe2000001020d */
[C---:B------:R-:W-:Y:S01]  /*1260*/  VIADD R38, R197.reuse, 0x10 ;  /* 0x00000010c5267836 */ /* 0x040fe20000000000 */
[----:B------:R-:W-:Y:S01]  /*1270*/  SHF.R.S32.HI R14, RZ, 0x1f, R203 ;  /* 0x0000001fff0e7819 */ /* 0x000fe200000114cb */
[----:B------:R0:W-:Y:S01]  /*1280*/  STL [R1+0x48], R0 ;  /* 0x0000480001007387 */ /* 0x0001e20000100800 */
[C---:B------:R-:W-:Y:S01]  /*1290*/  VIADD R35, R197.reuse, 0x28 ;  /* 0x00000028c5237836 */ /* 0x040fe20000000000 */
[----:B------:R-:W-:Y:S01]  /*12a0*/  SHF.R.S32.HI R26, RZ, 0x1f, R26 ;  /* 0x0000001fff1a7819 */ /* 0x000fe2000001141a */
[C---:B------:R-:W-:Y:S01]  /*12b0*/  VIADD R32, R197.reuse, 0x40 ;  /* 0x00000040c5207836 */ /* 0x040fe20000000000 */
[----:B------:R-:W-:Y:S01]  /*12c0*/  STL [R1+0x8], R4 ;  /* 0x0000080401007387 */ /* 0x000fe20000100800 */
[C---:B------:R-:W-:Y:S01]  /*12d0*/  VIADD R29, R197.reuse, 0x58 ;  /* 0x00000058c51d7836 */ /* 0x040fe20000000000 */
[----:B------:R-:W-:Y:S01]  /*12e0*/  SHF.R.S32.HI R21, RZ, 0x1f, R21 ;  /* 0x0000001fff157819 */ /* 0x000fe20000011415 */
[----:B------:R-:W-:Y:S01]  /*12f0*/  VIADD R26, R197, 0x70 ;  /* 0x00000070c51a7836 */ /* 0x000fe20000000000 */
[----:B------:R1:W-:Y:S01]  /*1300*/  STL [R1+0xc], R3 ;  /* 0x00000c0301007387 */ /* 0x0003e20000100800 */
[C---:B------:R-:W-:Y:S01]  /*1310*/  VIADD R216, R16.reuse, 0x60 ;  /* 0x0000006010d87836 */ /* 0x040fe20000000000 */
[----:B0-----:R-:W-:Y:S01]  /*1320*/  SHF.L.U64.HI R0, R203, 0x1, R14 ;  /* 0x00000001cb007819 */ /* 0x001fe2000001020e */
[C---:B------:R-:W-:Y:S01]  /*1330*/  VIADD R210, R16.reuse, 0x100 ;  /* 0x0000010010d27836 */ /* 0x040fe20000000000 */
[----:B------:R-:W-:Y:S01]  /*1340*/  SHF.R.S32.HI R27, RZ, 0x1f, R27 ;  /* 0x0000001fff1b7819 */ /* 0x000fe2000001141b */
[C---:B------:R-:W-:Y:S01]  /*1350*/  VIADD R209, R16.reuse, 0x120 ;  /* 0x0000012010d17836 */ /* 0x040fe20000000000 */
[----:B------:R-:W-:Y:S01]  /*1360*/  SHF.R.S32.HI R25, RZ, 0x1f, R25 ;  /* 0x0000001fff197819 */ /* 0x000fe20000011419 */
[----:B------:R0:W-:Y:S01]  /*1370*/  STL [R1+0x10], R0 ;  /* 0x0000100001007387 */ /* 0x0001e20000100800 */
[C---:B------:R-:W-:Y:S01]  /*1380*/  VIADD R208, R16.reuse, 0x140 ;  /* 0x0000014010d07836 */ /* 0x040fe20000000000 */
[----:B------:R-:W-:Y:S01]  /*1390*/  SHF.R.S32.HI R24, RZ, 0x1f, R24 ;  /* 0x0000001fff187819 */ /* 0x000fe20000011418 */
[----:B-1----:R-:W-:Y:S01]  /*13a0*/  IMAD R3, R5, 0x2, R2 ;  /* 0x0000000205037824 */ /* 0x002fe200078e0202 */
[----:B------:R-:W-:Y:S01]  /*13b0*/  SHF.R.S32.HI R20, RZ, 0x1f, R20 ;  /* 0x0000001fff147819 */ /* 0x000fe20000011414 */
[C---:B------:R-:W-:Y:S01]  /*13c0*/  VIADD R21, R197.reuse, 0x88 ;  /* 0x00000088c5157836 */ /* 0x040fe20000000000 */
[----:B------:R-:W-:Y:S01]  /*13d0*/  SHF.R.S32.HI R18, RZ, 0x1f, R18 ;  /* 0x0000001fff127819 */ /* 0x000fe20000011412 */
[----:B------:R-:W-:Y:S01]  /*13e0*/  VIADD R15, R197, 0xa0 ;  /* 0x000000a0c50f7836 */ /* 0x000fe20000000000 */
[----:B------:R-:W-:Y:S01]  /*13f0*/  STL [R1+0x4c], R3 ;  /* 0x00004c0301007387 */ /* 0x000fe20000100800 */
[----:B------:R-:W-:Y:S01]  /*1400*/  VIADD R202, R199, 0x26800 ;  /* 0x00026800c7ca7836 */ /* 0x000fe20000000000 */
[----:B------:R-:W-:Y:S01]  /*1410*/  SEL R201, R201, 0xffffffe0, !P1 ;  /* 0xffffffe0c9c97807 */ /* 0x000fe20004800000 */
[C---:B------:R-:W-:Y:S01]  /*1420*/  VIADD R12, R197.reuse, 0xb8 ;  /* 0x000000b8c50c7836 */ /* 0x040fe20000000000 */
[----:B------:R1:W-:Y:S01]  /*1430*/  STL [R1+0x50], R6 ;  /* 0x0000500601007387 */ /* 0x0003e20000100800 */
[----:B0-----:R-:W-:Y:S01]  /*1440*/  SHF.R.S32.HI R0, RZ, 0x1f, R197 ;  /* 0x0000001fff007819 */ /* 0x001fe200000114c5 */
[C---:B------:R-:W-:Y:S01]  /*1450*/  VIADD R8, R197.reuse, 0xd0 ;  /* 0x000000d0c5087836 */ /* 0x040fe20000000000 */
[----:B------:R-:W-:Y:S01]  /*1460*/  SHF.R.S32.HI R220, RZ, 0x1f, R217 ;  /* 0x0000001fffdc7819 */ /* 0x000fe200000114d9 */
[----:B------:R-:W-:Y:S01]  /*1470*/  VIADD R22, R16, 0x20 ;  /* 0x0000002010167836 */ /* 0x000fe20000000000 */
[----:B------:R-:W-:Y:S01]  /*1480*/  SHF.R.S32.HI R221, RZ, 0x1f, R216 ;  /* 0x0000001fffdd7819 */ /* 0x000fe200000114d8 */
[C---:B------:R-:W-:Y:S01]  /*1490*/  VIADD R39, R197.reuse, 0x8 ;  /* 0x00000008c5277836 */ /* 0x040fe20000000000 */
[----:B------:R-:W-:Y:S01]  /*14a0*/  SHF.R.S32.HI R227, RZ, 0x1f, R210 ;  /* 0x0000001fffe37819 */ /* 0x000fe200000114d2 */
[C---:B------:R-:W-:Y:S01]  /*14b0*/  VIADD R37, R197.reuse, 0x18 ;  /* 0x00000018c5257836 */ /* 0x040fe20000000000 */
[----:B------:R-:W-:Y:S01]  /*14c0*/  SHF.R.S32.HI R228, RZ, 0x1f, R209 ;  /* 0x0000001fffe47819 */ /* 0x000fe200000114d1 */
[C---:B------:R-:W-:Y:S01]  /*14d0*/  VIADD R36, R197.reuse, 0x20 ;  /* 0x00000020c5247836 */ /* 0x040fe20000000000 */
[----:B-1----:R-:W-:Y:S01]  /*14e0*/  SHF.R.S32.HI R6, RZ, 0x1f, R38 ;  /* 0x0000001fff067819 */ /* 0x002fe20000011426 */
        /* <DEDUP_REMOVED lines=23> */
[----:B------:R-:W-:Y:S01]  /*1660*/  SHF.L.U64.HI R220, R217, 0x1, R220 ;  /* 0x00000001d9dc7819 */ /* 0x000fe200000102dc */
[C---:B------:R-:W-:Y:S01]  /*1670*/  VIADD R11, R197.reuse, 0xc0 ;  /* 0x000000c0c50b7836 */ /* 0x040fe20000000000 */
[----:B------:R-:W-:Y:S01]  /*1680*/  SHF.L.U64.HI R221, R216, 0x1, R221 ;  /* 0x00000001d8dd7819 */ /* 0x000fe200000102dd */
[C---:B------:R-:W-:Y:S01]  /*1690*/  VIADD R10, R197.reuse, 0xc8 ;  /* 0x000000c8c50a7836 */ /* 0x040fe20000000000 */
[----:B------:R-:W-:Y:S01]  /*16a0*/  SHF.L.U64.HI R227, R210, 0x1, R227 ;  /* 0x00000001d2e37819 */ /* 0x000fe200000102e3 */
[----:B------:R-:W-:Y:S01]  /*16b0*/  VIADD R7, R197, 0xd8 ;  /* 0x000000d8c5077836 */ /* 0x000fe20000000000 */
[----:B------:R-:W-:Y:S01]  /*16c0*/  SHF.L.U64.HI R228, R209, 0x1, R228 ;  /* 0x00000001d1e47819 */ /* 0x000fe200000102e4 */
[C---:B------:R-:W-:Y:S01]  /*16d0*/  VIADD R5, R197.reuse, 0xe0 ;  /* 0x000000e0c5057836 */ /* 0x040fe20000000000 */
[----:B------:R-:W-:Y:S01]  /*16e0*/  SHF.L.U64.HI R229, R208, 0x1, R229 ;  /* 0x00000001d0e57819 */ /* 0x000fe200000102e5 */
        /* <DEDUP_REMOVED lines=8> */
[----:B------:R-:W-:Y:S01]  /*1770*/  IMAD.SHL.U32 R186, R186, 0x4, RZ ;  /* 0x00000004baba7824 */ /* 0x000fe200078e00ff */
[----:B------:R-:W-:Y:S01]  /*1780*/  SHF.R.S32.HI R33, RZ, 0x1f, R33 ;  /* 0x0000001fff217819 */ /* 0x000fe20000011421 */
[C---:B------:R-:W-:Y:S01]  /*1790*/  @P2 VIADD R200, R202.reuse, 0xffffffc0 ;  /* 0xffffffc0cac82836 */ /* 0x040fe20000000000 */
[----:B------:R-:W-:Y:S01]  /*17a0*/  SHF.R.S32.HI R31, RZ, 0x1f, R31 ;  /* 0x0000001fff1f7819 */ /* 0x000fe2000001141f */
[----:B------:R-:W-:Y:S01]  /*17b0*/  IMAD.IADD R202, R202, 0x1, R201 ;  /* 0x00000001caca7824 */ /* 0x000fe200078e02c9 */
[----:B------:R-:W-:Y:S01]  /*17c0*/  SHF.R.S32.HI R30, RZ, 0x1f, R30 ;  /* 0x0000001fff1e7819 */ /* 0x000fe2000001141e */
[----:B------:R-:W-:Y:S01]  /*17d0*/  VIADD R194, R186, 0x10 ;  /* 0x00000010bac27836 */ /* 0x000fe20000000000 */
[----:B------:R-:W-:Y:S01]  /*17e0*/  SHF.R.S32.HI R28, RZ, 0x1f, R28 ;  /* 0x0000001fff1c7819 */ /* 0x000fe2000001141c */
[----:B------:R-:W-:Y:S01]  /*17f0*/  IMAD.IADD R201, R201, 0x1, R200 ;  /* 0x00000001c9c97824 */ /* 0x000fe200078e02c8 */
        /* <DEDUP_REMOVED lines=13> */
[----:B------:R-:W-:-:S07]  /*18d0*/  SHF.R.S32.HI R0, RZ, 0x1f, R0 ;  /* 0x0000001fff007819 */ /* 0x000fce0000011400 */
.L_x_3931:
[----:B012-4-:R-:W0:Y:S01]  /*18e0*/  LDC.64 R4, c[0x0][0xc88] ;  /* 0x00032200ff047b82 */ /* 0x017e220000000a00 */
[----:B------:R-:W-:Y:S01]  /*18f0*/  ULDC.64 UR4, c[0x0][0xa28] ;  /* 0x00028a0000047ab9 */ /* 0x000fe20000000a00 */
[----:B------:R-:W-:Y:S01]  /*1900*/  ULDC.64 UR8, c[0x0][0xa18] ;  /* 0x0002860000087ab9 */ /* 0x000fe20000000a00 */
[----:B------:R-:W-:Y:S01]  /*1910*/  ULDC.64 UR6, c[0x0][0xa08] ;  /* 0x0002820000067ab9 */ /* 0x000fe20000000a00 */
[----:B0-----:R-:W-:-:S05]  /*1920*/  IMAD.WIDE R4, R155, 0x4, R4 ;  /* 0x000000049b047825 */ /* 0x001fca00078e0204 */
[----:B-----5:R-:W2:Y:S01]  /*1930*/  LDG.E R26, desc[UR42][R4.64] ;  /* 0x0000002a041a7981 */ /* 0x020ea2000c1e1900 */
[----:B------:R-:W-:Y:S01]  /*1940*/  ISETP.NE.U32.AND P2, PT, RZ, UR4, PT ;  /* 0x00000004ff007c0c */ /* 0x000fe2000bf45070 */
[----:B---3--:R-:W-:Y:S01]  /*1950*/  IMAD.MOV.U32 R8, RZ, RZ, RZ ;  /* 0x000000ffff087224 */ /* 0x008fe200078e00ff */
        /* <DEDUP_REMOVED lines=8> */
[C---:B------:R-:W-:Y:S01]  /*19e0*/  @P2 LEA R6, P3, R26.reuse, UR4, 0x2 ;  /* 0x000000041a062c11 */ /* 0x040fe2000f8610ff */
[----:B------:R-:W-:Y:S01]  /*19f0*/  STL [R1+0x14], R26 ;  /* 0x0000141a01007387 */ /* 0x000fe20000100800 */
[C-C-:B------:R-:W-:Y:S02]  /*1a00*/  SHF.L.U64.HI R27, R26.reuse, 0x2, R0.reuse ;  /* 0x000000021a1b7819 */ /* 0x140fe40000010200 */
[----:B------:R-:W-:Y:S01]  /*1a10*/  @P2 LEA.HI.X R7, R26, UR5, R0, 0x2, P3 ;  /* 0x000000051a072c11 */ /* 0x000fe200098f1400 */
[----:B------:R-:W-:Y:S01]  /*1a20*/  ULDC UR4, c[0x0][0x288] ;  /* 0x0000a20000047ab9 */ /* 0x000fe20000000800 */
[C---:B------:R-:W-:Y:S01]  /*1a30*/  IADD3 R4, P4, R28.reuse, UR6, RZ ;  /* 0x000000061c047c10 */ /* 0x040fe2000ff9e0ff */
[----:B------:R0:W-:Y:S04]  /*1a40*/  STL [R1+0x40], R0 ;  /* 0x0000400001007387 */ /* 0x0001e80000100800 */
[----:B------:R1:W5:Y:S01]  /*1a50*/  @P2 LDG.E R8, desc[UR42][R6.64] ;  /* 0x0000002a06082981 */ /* 0x000362000c1e1900 */
[----:B------:R-:W-:Y:S01]  /*1a60*/  IMAD.U32 R152, RZ, RZ, UR4 ;  /* 0x00000004ff987e24 */ /* 0x000fe2000f8e00ff */
[----:B------:R-:W-:Y:S01]  /*1a70*/  IADD3.X R5, R27, UR7, RZ, P4, !PT ;  /* 0x000000071b057c10 */ /* 0x000fe2000a7fe4ff */
[----:B------:R-:W-:Y:S01]  /*1a80*/  ULDC.64 UR4, c[0x0][0x418] ;  /* 0x0001060000047ab9 */ /* 0x000fe20000000a00 */
[----:B------:R2:W-:Y:S04]  /*1a90*/  STL [R1+0x1c], R28 ;  /* 0x00001c1c01007387 */ /* 0x0005e80000100800 */
[----:B------:R2:W5:Y:S01]  /*1aa0*/  @P0 LDG.E R24, desc[UR42][R4.64] ;  /* 0x0000002a04180981 */ /* 0x000562000c1e1900 */
[----:B-1----:R-:W-:-:S03]  /*1ab0*/  @P1 IADD3 R6, P2, R28, UR8, RZ ;  /* 0x000000081c061c10 */ /* 0x002fc6000ff5e0ff */
[----:B------:R2:W-:Y:S01]  /*1ac0*/  STL [R1+0x20], R27 ;  /* 0x0000201b01007387 */ /* 0x0005e20000100800 */
[----:B------:R-:W-:Y:S01]  /*1ad0*/  @P1 IADD3.X R7, R27, UR9, RZ, P2, !PT ;  /* 0x000000091b071c10 */ /* 0x000fe200097fe4ff */
[----:B------:R-:W-:Y:S02]  /*1ae0*/  UISETP.NE.U32.AND UP0, UPT, UR4, URZ, UPT ;  /* 0x0000003f0400728c */ /* 0x000fe4000bf05070 */
[----:B------:R2:W-:Y:S01]  /*1af0*/  STL [R1+0x24], R153 ;  /* 0x0000249901007387 */ /* 0x0005e20000100800 */
[----:B------:R-:W-:Y:S01]  /*1b00*/  ULDC.64 UR8, c[0x0][0xa20] ;  /* 0x0002880000087ab9 */ /* 0x000fe20000000a00 */
[----:B------:R-:W-:Y:S02]  /*1b10*/  ULDC UR4, c[0x0][0x424] ;  /* 0x0001090000047ab9 */ /* 0x000fe40000000800 */
[----:B------:R2:W5:Y:S01]  /*1b20*/  @P1 LDG.E R152, desc[UR42][R6.64] ;  /* 0x0000002a06981981 */ /* 0x000562000c1e1900 */
[----:B------:R-:W-:Y:S01]  /*1b30*/  UISETP.NE.AND.EX UP0, UPT, UR5, URZ, UPT, UP0 ;  /* 0x0000003f0500728c */ /* 0x000fe2000bf05300 */
[----:B------:R-:W-:-:S02]  /*1b40*/  LOP3.LUT R3, R154, 0xff000000, RZ, 0xc0, !PT ;  /* 0xff0000009a037812 */ /* 0x000fc400078ec0ff */
[----:B------:R-:W-:Y:S01]  /*1b50*/  ISETP.NE.U32.AND P2, PT, RZ, UR8, PT ;  /* 0x00000008ff007c0c */ /* 0x000fe2000bf45070 */
[----:B------:R-:W-:Y:S01]  /*1b60*/  USEL UR4, UR4, 0x1, UP0 ;  /* 0x0000000104047887 */ /* 0x000fe20008000000 */
[----:B------:R-:W-:Y:S01]  /*1b70*/  ULDC UR5, c[0x0][0x2f0] ;  /* 0x0000bc0000057ab9 */ /* 0x000fe20000000800 */
[----:B0-----:R-:W-:Y:S02]  /*1b80*/  LOP3.LUT R0, R154, 0xff0000, RZ, 0xc0, !PT ;  /* 0x00ff00009a007812 */ /* 0x001fe400078ec0ff */
[----:B------:R-:W-:Y:S01]  /*1b90*/  UIMAD UR4, UR4, UR5, URZ ;  /* 0x00000005040472a4 */ /* 0x000fe2000f8e023f */
[----:B------:R-:W-:Y:S02]  /*1ba0*/  SHF.R.U32.HI R3, RZ, 0x8, R3 ;  /* 0x00000008ff037819 */ /* 0x000fe40000011603 */
[----:B------:R-:W-:Y:S01]  /*1bb0*/  ISETP.NE.AND.EX P2, PT, RZ, UR9, PT, P2 ;  /* 0x00000009ff007c0c */ /* 0x000fe2000bf45320 */
[----:B------:R-:W-:Y:S01]  /*1bc0*/  ULDC UR5, c[0x0][0x348] ;  /* 0x0000d20000057ab9 */ /* 0x000fe20000000800 */
[----:B------:R-:W-:-:S02]  /*1bd0*/  LEA.HI R9, R0, R3, RZ, 0x10 ;  /* 0x0000000300097211 */ /* 0x000fc400078f80ff */
[----:B------:R-:W-:Y:S01]  /*1be0*/  LOP3.LUT R184, R154, 0xffff, RZ, 0xc0, !PT ;  /* 0x0000ffff9ab87812 */ /* 0x000fe200078ec0ff */
[----:B--2---:R-:W-:Y:S08]  /*1bf0*/  @P1 BRA `(.L_x_3795) ;  /* 0x0000000000241947 */ /* 0x004ff00003800000 */
        /* <DEDUP_REMOVED lines=9> */
.L_x_3795:
[----:B------:R-:W-:Y:S02]  /*1c90*/  IMAD.U32 R36, RZ, RZ, UR5 ;  /* 0x00000005ff247e24 */ /* 0x000fe4000f8e00ff */
[----:B------:R-:W-:Y:S01]  /*1ca0*/  IMAD.U32 R25, RZ, RZ, UR4 ;  /* 0x00000004ff197e24 */ /* 0x000fe2000f8e00ff */
[----:B------:R-:W-:Y:S06]  /*1cb0*/  @!P2 BRA `(.L_x_3796) ;  /* 0x000000000010a947 */ /* 0x000fec0003800000 */
[----:B------:R-:W-:-:S04]  /*1cc0*/  IADD3 R4, P0, R28, UR8, RZ ;  /* 0x000000081c047c10 */ /* 0x000fc8000ff1e0ff */
[----:B------:R-:W-:-:S05]  /*1cd0*/  IADD3.X R5, R27, UR9, RZ, P0, !PT ;  /* 0x000000091b057c10 */ /* 0x000fca00087fe4ff */
[----:B------:R0:W5:Y:S01]  /*1ce0*/  LDG.E R25, desc[UR42][R4.64] ;  /* 0x0000002a04197981 */ /* 0x000162000c1e1900 */
[----:B------:R-:W-:Y:S05]  /*1cf0*/  BRA `(.L_x_3797) ;  /* 0x0000000000107947 */ /* 0x000fea0003800000 */
.L_x_3796:
[----:B------:R-:W-:Y:S05]  /*1d00*/  @!P0 BRA `(.L_x_3797) ;  /* 0x00000000000c8947 */ /* 0x000fea0003800000 */
[----:B------:R-:W2:Y:S04]  /*1d10*/  LDG.E R0, desc[UR42][R4.64] ;  /* 0x0000002a04007981 */ /* 0x000ea8000c1e1900 */
[----:B------:R-:W2:Y:S02]  /*1d20*/  LDG.E R25, desc[UR42][R4.64+0x4] ;  /* 0x0000042a04197981 */ /* 0x000ea4000c1e1900 */
[----:B--2---:R-:W-:-:S07]  /*1d30*/  IMAD.IADD R25, R25, 0x1, -R0 ;  /* 0x0000000119197824 */ /* 0x004fce00078e0a00 */
.L_x_3797:
[----:B------:R-:W-:Y:S02]  /*1d40*/  ULDC.64 UR4, c[0x0][0xa10] ;  /* 0x0002840000047ab9 */ /* 0x000fe40000000a00 */
[----:B------:R-:W-:-:S04]  /*1d50*/  ISETP.NE.U32.AND P0, PT, RZ, UR4, PT ;  /* 0x00000004ff007c0c */ /* 0x000fc8000bf05070 */
[----:B------:R-:W-:Y:S01]  /*1d60*/  ISETP.NE.AND.EX P0, PT, RZ, UR5, PT, P0 ;  /* 0x00000005ff007c0c */ /* 0x000fe2000bf05300 */
[----:B------:R-:W-:Y:S02]  /*1d70*/  ULDC.64 UR4, c[0x0][0xa30] ;  /* 0x00028c0000047ab9 */ /* 0x000fe40000000a00 */
[----:B------:R-:W-:-:S10]  /*1d80*/  ISETP.NE.U32.AND P1, PT, RZ, UR4, PT ;  /* 0x00000004ff007c0c */ /* 0x000fd4000bf25070 */
[----:B0-----:R-:W0:Y:S01]  /*1d90*/  @P0 LDC.64 R4, c[0x0][0xa10] ;  /* 0x00028400ff040b82 */ /* 0x001e220000000a00 */
[----:B------:R-:W-:Y:S01]  /*1da0*/  ISETP.NE.AND.EX P1, PT, RZ, UR5, PT, P1 ;  /* 0x00000005ff007c0c */ /* 0x000fe2000bf25310 */
[----:B0-----:R-:W-:-:S05]  /*1db0*/  @P0 IMAD.WIDE R4, R26, 0x4, R4 ;  /* 0x000000041a040825 */ /* 0x001fca00078e0204 */
[----:B------:R-:W2:Y:S04]  /*1dc0*/  @P0 LDG.E R0, desc[UR42][R4.64] ;  /* 0x0000002a04000981 */ /* 0x000ea8000c1e1900 */
[----:B------:R0:W2:Y:S01]  /*1dd0*/  @P0 LDG.E R3, desc[UR42][R4.64+0x4] ;  /* 0x0000042a04030981 */ /* 0x0000a2000c1e1900 */
[----:B-----5:R-:W-:Y:S02]  /*1de0*/  IMAD.MOV.U32 R154, RZ, RZ, R25 ;  /* 0x000000ffff9a7224 */ /* 0x020fe400078e0019 */
[----:B0-----:R-:W-:-:S04]  /*1df0*/  @P1 IADD3 R4, P2, R28, UR4, RZ ;  /* 0x000000041c041c10 */ /* 0x001fc8000ff5e0ff */
[----:B------:R-:W-:-:S05]  /*1e00*/  @P1 IADD3.X R5, R27, UR5, RZ, P2, !PT ;  /* 0x000000051b051c10 */ /* 0x000fca00097fe4ff */
[----:B------:R0:W5:Y:S01]  /*1e10*/  @P1 LDG.E R154, desc[UR42][R4.64] ;  /* 0x0000002a049a1981 */ /* 0x000162000c1e1900 */
[----:B------:R-:W-:Y:S01]  /*1e20*/  LOP3.LUT R12, R9, 0xff, RZ, 0xc0, !PT ;  /* 0x000000ff090c7812 */ /* 0x000fe200078ec0ff */
[----:B------:R-:W-:Y:S01]  /*1e30*/  IMAD.IADD R11, R25, 0x1, -R8 ;  /* 0x00000001190b7824 */ /* 0x000fe200078e0a08 */
[----:B------:R-:W-:Y:S01]  /*1e40*/  SHF.R.U32.HI R6, RZ, 0x10, R9 ;  /* 0x00000010ff067819 */ /* 0x000fe20000011609 */
[----:B------:R-:W-:Y:S01]  /*1e50*/  BSSY B0, `(.L_x_3798) ;  /* 0x000002b000007945 */ /* 0x000fe20003800000 */
[----:B------:R-:W-:Y:S01]  /*1e60*/  LOP3.LUT R18, R18, 0xfffffffb, RZ, 0xc0, !PT ;  /* 0xfffffffb12127812 */ /* 0x000fe200078ec0ff */
[----:B------:R0:W-:Y:S01]  /*1e70*/  STL [R1+0x38], R12 ;  /* 0x0000380c01007387 */ /* 0x0001e20000100800 */
[----:B------:R-:W-:-:S03]  /*1e80*/  IMAD.MOV.U32 R7, RZ, RZ, RZ ;  /* 0x000000ffff077224 */ /* 0x000fc600078e00ff */
[----:B------:R0:W-:Y:S01]  /*1e90*/  STL [R1+0x18], R6 ;  /* 0x0000180601007387 */ /* 0x0001e20000100800 */
[----:B--2---:R-:W-:-:S04]  /*1ea0*/  @P0 IMAD.IADD R36, R3, 0x1, -R0 ;  /* 0x0000000103240824 */ /* 0x004fc800078e0a00 */
[----:B------:R-:W-:-:S04]  /*1eb0*/  IMAD.IADD R155, R11, 0x1, R36 ;  /* 0x000000010b9b7824 */ /* 0x000fc800078e0224 */
[C---:B------:R-:W-:Y:S01]  /*1ec0*/  VIADD R0, R155.reuse, 0x3f ;  /* 0x0000003f9b007836 */ /* 0x040fe20000000000 */
[----:B------:R-:W-:-:S04]  /*1ed0*/  ISETP.GE.AND P3, PT, R155, 0x1, PT ;  /* 0x000000019b00780c */ /* 0x000fc80003f66270 */
[----:B------:R-:W-:-:S04]  /*1ee0*/  SHF.R.S32.HI R3, RZ, 0x1f, R0 ;  /* 0x0000001fff037819 */ /* 0x000fc80000011400 */
[----:B------:R-:W-:-:S04]  /*1ef0*/  LEA.HI R3, R3, R0, RZ, 0x6 ;  /* 0x0000000003037211 */ /* 0x000fc800078f30ff */
[----:B------:R-:W-:Y:S02]  /*1f00*/  SHF.R.S32.HI R168, RZ, 0x6, R3 ;  /* 0x00000006ffa87819 */ /* 0x000fe40000011403 */
[----:B------:R-:W-:Y:S01]  /*1f10*/  @P3 LOP3.LUT R18, R18, 0x4, RZ, 0xfc, !PT ;  /* 0x0000000412123812 */ /* 0x000fe200078efcff */
[----:B0-----:R-:W-:Y:S06]  /*1f20*/  @!P3 BRA `(.L_x_3799) ;  /* 0x000000000074b947 */ /* 0x001fec0003800000 */
[----:B------:R-:W-:Y:S01]  /*1f30*/  ISETP.NE.AND P0, PT, R6, RZ, PT ;  /* 0x000000ff0600720c */ /* 0x000fe20003f05270 */
[----:B------:R-:W-:-:S03]  /*1f40*/  ULDC UR4, c[0x0][0x9f0] ;  /* 0x00027c0000047ab9 */ /* 0x000fc60000000800 */
[----:B------:R-:W-:-:S04]  /*1f50*/  SEL R9, R6, UR4, P0 ;  /* 0x0000000406097c07 */ /* 0x000fc80008000000 */
[-C--:B------:R-:W-:Y:S02]  /*1f60*/  IABS R6, R9.reuse ;  /* 0x0000000900067213 */ /* 0x080fe40000000000 */
        /* <DEDUP_REMOVED lines=25> */
.L_x_3799:
[----:B------:R-:W-:Y:S05]  /*2100*/  BSYNC B0 ;  /* 0x0000000000007941 */ /* 0x000fea0003800000 */
.L_x_3798:
[----:B------:R-:W-:Y:S01]  /*2110*/  IMAD R0, R12, R7, RZ ;  /* 0x000000070c007224 */ /* 0x000fe200078e02ff */
[----:B------:R-:W-:-:S04]  /*2120*/  PLOP3.LUT P2, PT, PT, PT, PT, 0x80, 0x0 ;  /* 0x000000000000781c */ /* 0x000fc80003f4f070 */
[C---:B------:R-:W-:Y:S01]  /*2130*/  VIADDMNMX R7, R0.reuse, R7, R168, PT ;  /* 0x0000000700077246 */ /* 0x040fe200038001a8 */
[----:B------:R-:W-:-:S04]  /*2140*/  IMAD R0, R0, 0x40, -R11 ;  /* 0x0000004000007824 */ /* 0x000fc800078e0a0b */
[----:B------:R-:W-:Y:S01]  /*2150*/  IMAD R7, R7, 0x40, -R11 ;  /* 0x0000004007077824 */ /* 0x000fe200078e0a0b */
[----:B------:R-:W-:-:S04]  /*2160*/  VIMNMX R0, RZ, R0, !PT ;  /* 0x00000000ff007248 */ /* 0x000fc80007fe0100 */
[----:B------:R-:W-:Y:S02]  /*2170*/  VIMNMX R7, R7, R36, PT ;  /* 0x0000002407077248 */ /* 0x000fe40003fe0100 */
[----:B------:R-:W-:Y:S02]  /*2180*/  SHF.R.U32.HI R35, RZ, 0x6, R0 ;  /* 0x00000006ff237819 */ /* 0x000fe40000011600 */
[----:B------:R-:W-:-:S03]  /*2190*/  ISETP.GT.AND P0, PT, R7, R0, PT ;  /* 0x000000000700720c */ /* 0x000fc60003f04270 */
[----:B------:R-:W-:-:S10]  /*21a0*/  IMAD.MOV.U32 R34, RZ, RZ, R35 ;  /* 0x000000ffff227224 */ /* 0x000fd400078e0023 */
[----:B------:R-:W-:-:S05]  /*21b0*/  @P0 VIADD R3, R7, 0x3f ;  /* 0x0000003f07030836 */ /* 0x000fca0000000000 */
[----:B------:R-:W-:-:S04]  /*21c0*/  @P0 SHF.R.S32.HI R0, RZ, 0x1f, R3 ;  /* 0x0000001fff000819 */ /* 0x000fc80000011403 */
[----:B------:R-:W-:-:S04]  /*21d0*/  @P0 LEA.HI R0, R0, R3, RZ, 0x6 ;  /* 0x0000000300000211 */ /* 0x000fc800078f30ff */
[----:B------:R-:W-:-:S04]  /*21e0*/  @P0 SHF.R.S32.HI R34, RZ, 0x6, R0 ;  /* 0x00000006ff220819 */ /* 0x000fc80000011400 */
        /* <DEDUP_REMOVED lines=22> */
.L_x_3802:
[----:B------:R-:W-:Y:S05]  /*2350*/  BSYNC B6 ;  /* 0x0000000000067941 */ /* 0x000fea0003800000 */
.L_x_3801:
        /* <DEDUP_REMOVED lines=20> */
.L_x_3804:
[----:B------:R-:W-:Y:S05]  /*24a0*/  BSYNC B6 ;  /* 0x0000000000067941 */ /* 0x000fea0003800000 */
.L_x_3803:
[----:B------:R-:W-:Y:S01]  /*24b0*/  ULDC.64 UR4, c[0x0][0x9f8] ;  /* 0x00027e0000047ab9 */ /* 0x000fe20000000a00 */
[----:B------:R-:W-:Y:S01]  /*24c0*/  IMAD.MOV.U32 R0, RZ, RZ, R26 ;  /* 0x000000ffff007224 */ /* 0x000fe200078e001a */
[----:B------:R-:W-:Y:S01]  /*24d0*/  ISETP.NE.U32.AND P0, PT, RZ, UR4, PT ;  /* 0x00000004ff007c0c */ /* 0x000fe2000bf05070 */
[----:B------:R-:W0:Y:S01]  /*24e0*/  S2R R3, SR_TID.X ;  /* 0x0000000000037919 */ /* 0x000e220000002100 */
[----:B------:R-:W1:Y:S02]  /*24f0*/  LDC.64 R6, c[0x0][0x3f8] ;  /* 0x0000fe00ff067b82 */ /* 0x000e640000000a00 */
[----:B------:R-:W-:-:S06]  /*2500*/  ISETP.NE.AND.EX P0, PT, RZ, UR5, PT, P0 ;  /* 0x00000005ff007c0c */ /* 0x000fcc000bf05300 */
[----:B------:R-:W2:Y:S07]  /*2510*/  LDC R45, c[0x0][0x3f4] ;  /* 0x0000fd00ff2d7b82 */ /* 0x000eae0000000800 */
[----:B------:R-:W-:Y:S02]  /*2520*/  @P0 IADD3 R4, P1, R28, UR4, RZ ;  /* 0x000000041c040c10 */ /* 0x000fe4000ff3e0ff */
[----:B------:R-:W-:Y:S02]  /*2530*/  SHF.R.S32.HI R9, RZ, 0x1f, R189 ;  /* 0x0000001fff097819 */ /* 0x000fe400000114bd */
[----:B------:R-:W-:Y:S01]  /*2540*/  SHF.R.S32.HI R187, RZ, 0x1f, R186 ;  /* 0x0000001fffbb7819 */ /* 0x000fe200000114ba */
[----:B------:R-:W3:Y:S01]  /*2550*/  S2R R44, SR_TID.X ;  /* 0x00000000002c7919 */ /* 0x000ee20000002100 */
[----:B------:R-:W-:Y:S01]  /*2560*/  @P0 IADD3.X R5, R27, UR5, RZ, P1, !PT ;  /* 0x000000051b050c10 */ /* 0x000fe20008ffe4ff */
[----:B------:R-:W-:Y:S01]  /*2570*/  IMAD.SHL.U32 R40, R191, 0x40, RZ ;  /* 0x00000040bf287824 */ /* 0x000fe200078e00ff */
[----:B------:R-:W-:-:S03]  /*2580*/  ULDC UR4, c[0x0][0x2f4] ;  /* 0x0000bd0000047ab9 */ /* 0x000fc60000000800 */
[----:B------:R4:W3:Y:S01]  /*2590*/  @P0 LDG.E R0, desc[UR42][R4.64] ;  /* 0x0000002a04000981 */ /* 0x0008e2000c1e1900 */
[-C--:B-1----:R-:W-:Y:S01]  /*25a0*/  IMAD R8, R9, R6.reuse, RZ ;  /* 0x0000000609087224 */ /* 0x082fe200078e02ff */
[----:B------:R-:W-:Y:S01]  /*25b0*/  LOP3.LUT R40, R40, 0x1c0, RZ, 0xc0, !PT ;  /* 0x000001c028287812 */ /* 0x000fe200078ec0ff */
[-C--:B------:R-:W-:Y:S01]  /*25c0*/  IMAD.WIDE.U32 R20, R189, R6.reuse, R186 ;  /* 0x00000006bd147225 */ /* 0x080fe200078e00ba */
[C---:B------:R-:W-:Y:S02]  /*25d0*/  ISETP.GE.AND P2, PT, R16.reuse, UR4, PT ;  /* 0x0000000410007c0c */ /* 0x040fe4000bf46270 */
[----:B--2---:R-:W-:Y:S01]  /*25e0*/  ISETP.GE.AND P0, PT, R16, R45, PT ;  /* 0x0000002d1000720c */ /* 0x004fe20003f06270 */
[----:B0-----:R-:W-:Y:S01]  /*25f0*/  VIADD R10, R3, 0xffffff80 ;  /* 0xffffff80030a7836 */ /* 0x001fe20000000000 */
[----:B------:R-:W-:Y:S01]  /*2600*/  SHF.R.U32.HI R42, RZ, 0x3, R40 ;  /* 0x00000003ff2a7819 */ /* 0x000fe20000011628 */
[C---:B------:R-:W-:Y:S01]  /*2610*/  IMAD R11, R189.reuse, R7, R8 ;  /* 0x00000007bd0b7224 */ /* 0x040fe200078e0208 */
[----:B----4-:R-:W0:Y:S01]  /*2620*/  LDC.64 R4, c[0x0][0x408] ;  /* 0x00010200ff047b82 */ /* 0x010e220000000a00 */
[----:B------:R-:W-:Y:S01]  /*2630*/  IMAD.WIDE.U32 R28, R189, R6, R16 ;  /* 0x00000006bd1c7225 */ /* 0x000fe200078e0010 */
[----:B------:R-:W-:-:S02]  /*2640*/  SHF.R.S32.HI R3, RZ, 0x1f, R10 ;  /* 0x0000001fff037819 */ /* 0x000fc4000001140a */
[----:B------:R-:W-:Y:S01]  /*2650*/  ISETP.GE.AND P1, PT, R22, UR4, PT ;  /* 0x0000000416007c0c */ /* 0x000fe2000bf26270 */
[----:B------:R-:W-:Y:S01]  /*2660*/  IMAD.IADD R21, R21, 0x1, R11 ;  /* 0x0000000115157824 */ /* 0x000fe200078e020b */
[----:B------:R-:W-:Y:S01]  /*2670*/  LEA.HI R3, R3, R10, RZ, 0x2 ;  /* 0x0000000a03037211 */ /* 0x000fe200078f10ff */
[----:B------:R-:W-:Y:S01]  /*2680*/  IMAD.IADD R29, R11, 0x1, R29 ;  /* 0x000000010b1d7824 */ /* 0x000fe200078e021d */
[----:B-----5:R-:W-:Y:S01]  /*2690*/  SHF.R.S32.HI R11, RZ, 0x1f, R154 ;  /* 0x0000001fff0b7819 */ /* 0x020fe2000001149a */
[-C--:B------:R-:W-:Y:S01]  /*26a0*/  IMAD.WIDE.U32 R20, R154, R6.reuse, R20 ;  /* 0x000000069a147225 */ /* 0x080fe200078e0014 */
[----:B------:R-:W-:Y:S02]  /*26b0*/  LOP3.LUT R13, R3, 0xfffffffc, RZ, 0xc0, !PT ;  /* 0xfffffffc030d7812 */ /* 0x000fe400078ec0ff */
[----:B------:R-:W-:Y:S01]  /*26c0*/  LOP3.LUT R18, R18, 0xfffffffd, RZ, 0xc0, !PT ;  /* 0xfffffffd12127812 */ /* 0x000fe200078ec0ff */
[----:B------:R-:W-:Y:S01]  /*26d0*/  IMAD.WIDE.U32 R28, R154, R6, R28 ;  /* 0x000000069a1c7225 */ /* 0x000fe200078e001c */
[----:B------:R-:W-:-:S02]  /*26e0*/  SHF.L.U64.HI R38, R6, 0x6, R7 ;  /* 0x0000000606267819 */ /* 0x000fc40000010207 */
[----:B------:R-:W-:Y:S01]  /*26f0*/  @P2 LOP3.LUT R18, R18, 0x2, RZ, 0xfc, !PT ;  /* 0x0000000212122812 */ /* 0x000fe200078efcff */
[----:B------:R-:W-:Y:S01]  /*2700*/  IMAD.IADD R12, R10, 0x1, -R13 ;  /* 0x000000010a0c7824 */ /* 0x000fe200078e0a0d */
[----:B---3--:R-:W-:Y:S01]  /*2710*/  LEA.HI R44, R44, 0x8, RZ, 0x19 ;  /* 0x000000082c2c7811 */ /* 0x008fe200078fc8ff */
[----:B------:R-:W-:Y:S01]  /*2720*/  IMAD R10, R11, R6, RZ ;  /* 0x000000060b0a7224 */ /* 0x000fe200078e02ff */
[----:B------:R-:W-:Y:S01]  /*2730*/  LOP3.LUT R18, R18, 0xfffffffe, RZ, 0xc0, !PT ;  /* 0xfffffffe12127812 */ /* 0x000fe200078ec0ff */
[----:B------:R-:W-:Y:S02]  /*2740*/  IMAD.IADD R3, R24, 0x1, R25 ;  /* 0x0000000118037824 */ /* 0x000fe400078e0219 */
[----:B------:R-:W-:Y:S01]  /*2750*/  IMAD R49, R154, R7, R10 ;  /* 0x000000079a317224 */ /* 0x000fe200078e020a */
[----:B0-----:R-:W-:Y:S01]  /*2760*/  SHF.L.U64.HI R41, R4, 0x6, R5 ;  /* 0x0000000604297819 */ /* 0x001fe20000010205 */
[-C--:B------:R-:W-:Y:S01]  /*2770*/  IMAD R8, R9, R4.reuse, RZ ;  /* 0x0000000409087224 */ /* 0x080fe200078e02ff */
[----:B------:R-:W-:Y:S01]  /*2780*/  SEL R9, R45, RZ, P0 ;  /* 0x000000ff2d097207 */ /* 0x000fe20000000000 */
[----:B------:R-:W-:Y:S01]  /*2790*/  IMAD R11, R11, R4, RZ ;  /* 0x000000040b0b7224 */ /* 0x000fe200078e02ff */
[----:B------:R-:W-:Y:S01]  /*27a0*/  @P1 LOP3.LUT R18, R18, 0x1, RZ, 0xfc, !PT ;  /* 0x0000000112121812 */ /* 0x000fe200078efcff */
[----:B------:R-:W-:-:S02]  /*27b0*/  IMAD R13, R189, R5, R8 ;  /* 0x00000005bd0d7224 */ /* 0x000fc400078e0208 */
[----:B------:R-:W-:Y:S02]  /*27c0*/  IMAD.IADD R9, R16, 0x1, R9 ;  /* 0x0000000110097824 */ /* 0x000fe400078e0209 */
[----:B------:R-:W-:Y:S01]  /*27d0*/  IMAD R11, R154, R5, R11 ;  /* 0x000000059a0b7224 */ /* 0x000fe200078e020b */
[----:B------:R-:W-:Y:S01]  /*27e0*/  LOP3.LUT R5, R40, 0x18, R16, 0xf8, !PT ;  /* 0x0000001828057812 */ /* 0x000fe200078ef810 */
[----:B------:R-:W-:Y:S01]  /*27f0*/  IMAD.WIDE.U32 R30, R189, R4, R186 ;  /* 0x00000004bd1e7225 */ /* 0x000fe200078e00ba */
[----:B------:R-:W-:Y:S02]  /*2800*/  SHF.R.S32.HI R8, RZ, 0x1f, R9 ;  /* 0x0000001fff087819 */ /* 0x000fe40000011409 */
[----:B------:R-:W-:Y:S01]  /*2810*/  LOP3.LUT R5, R5, R42, RZ, 0x3c, !PT ;  /* 0x0000002a05057212 */ /* 0x000fe200078e3cff */
[----:B------:R-:W-:Y:S01]  /*2820*/  IMAD.WIDE.U32 R32, R189, R4, R16 ;  /* 0x00000004bd207225 */ /* 0x000fe200078e0010 */
[----:B------:R-:W-:-:S03]  /*2830*/  LEA.HI R37, R8, R9, RZ, 0x3 ;  /* 0x0000000908257211 */ /* 0x000fc600078f18ff */
[----:B------:R-:W-:Y:S01]  /*2840*/  IMAD R46, R198, 0x200, R5 ;  /* 0x00000200c62e7824 */ /* 0x000fe200078e0205 */
[----:B------:R-:W-:Y:S01]  /*2850*/  LOP3.LUT R5, R40, 0x38, R37, 0xf8, !PT ;  /* 0x0000003828057812 */ /* 0x000fe200078ef825 */
[----:B------:R-:W-:Y:S01]  /*2860*/  IMAD.IADD R31, R31, 0x1, R13 ;  /* 0x000000011f1f7824 */ /* 0x000fe200078e020d */
[----:B------:R-:W-:Y:S01]  /*2870*/  LOP3.LUT R51, R37, 0xfffffff8, RZ, 0xc0, !PT ;  /* 0xfffffff825337812 */ /* 0x000fe200078ec0ff */
[----:B------:R-:W-:Y:S01]  /*2880*/  IMAD.IADD R33, R13, 0x1, R33 ;  /* 0x000000010d217824 */ /* 0x000fe200078e0221 */
[----:B------:R-:W-:Y:S01]  /*2890*/  LOP3.LUT R5, R5, R42, RZ, 0x3c, !PT ;  /* 0x0000002a05057212 */ /* 0x000fe200078e3cff */
[----:B------:R-:W-:Y:S01]  /*28a0*/  IMAD.WIDE.U32 R30, R154, R4, R30 ;  /* 0x000000049a1e7225 */ /* 0x000fe200078e001e */
[----:B------:R-:W-:-:S03]  /*28b0*/  SHF.R.S32.HI R54, RZ, 0x1f, R51 ;  /* 0x0000001fff367819 */ /* 0x000fc60000011433 */
[----:B------:R-:W-:-:S04]  /*28c0*/  IMAD.WIDE.U32 R32, R154, R4, R32 ;  /* 0x000000049a207225 */ /* 0x000fc800078e0020 */
[----:B------:R-:W-:Y:S02]  /*28d0*/  IMAD.IADD R48, R21, 0x1, R49 ;  /* 0x0000000115307824 */ /* 0x000fe400078e0231 */
[----:B------:R-:W-:Y:S02]  /*28e0*/  IMAD.SHL.U32 R39, R6, 0x40, RZ ;  /* 0x0000004006277824 */ /* 0x000fe400078e00ff */
[----:B------:R-:W-:Y:S02]  /*28f0*/  IMAD.SHL.U32 R43, R4, 0x40, RZ ;  /* 0x00000040042b7824 */ /* 0x000fe400078e00ff */
[----:B------:R-:W-:Y:S02]  /*2900*/  IMAD.SHL.U32 R45, R45, 0x2, RZ ;  /* 0x000000022d2d7824 */ /* 0x000fe400078e00ff */
[----:B------:R-:W-:Y:S02]  /*2910*/  IMAD R47, R12, 0x40, R189 ;  /* 0x000000400c2f7824 */ /* 0x000fe400078e02bd */
[----:B------:R-:W-:-:S02]  /*2920*/  IMAD.IADD R49, R49, 0x1, R29 ;  /* 0x0000000131317824 */ /* 0x000fc400078e021d */
[----:B------:R-:W-:Y:S02]  /*2930*/  IMAD.IADD R50, R31, 0x1, R11 ;  /* 0x000000011f327824 */ /* 0x000fe400078e020b */
[----:B------:R-:W-:Y:S02]  /*2940*/  IMAD.IADD R52, R11, 0x1, R33 ;  /* 0x000000010b347824 */ /* 0x000fe400078e0221 */
[----:B------:R-:W-:Y:S01]  /*2950*/  IMAD R55, R198, 0x200, R5 ;  /* 0x00000200c6377824 */ /* 0x000fe200078e0205 */
[----:B------:R-:W-:-:S07]  /*2960*/  SHF.R.S32.HI R53, RZ, 0x1f, R0 ;  /* 0x0000001fff357819 */ /* 0x000fce0000011400 */
.L_x_3837:
        /* <DEDUP_REMOVED lines=11> */
[----:B--2---:R-:W2:Y:S08]  /*2a20*/  @!P1 LDC.64 R4, c[0x0][0x418] ;  /* 0x00010600ff049b82 */ /* 0x004eb00000000a00 */
[----:B---3--:R-:W3:Y:S08]  /*2a30*/  @P2 LDC R9, c[0x0][0x434] ;  /* 0x00010d00ff092b82 */ /* 0x008ef00000000800 */
[----:B------:R-:W4:Y:S01]  /*2a40*/  @P2 LDC R10, c[0x0][0x438] ;  /* 0x00010e00ff0a2b82 */ /* 0x000f220000000800 */
[----:B---3--:R-:W-:-:S05]  /*2a50*/  @P2 IMAD.HI.U32 R9, R12, R9, RZ ;  /* 0x000000090c092227 */ /* 0x008fca00078e00ff */
[----:B----4-:R-:W-:Y:S01]  /*2a60*/  @P2 SHF.R.U32.HI R8, RZ, R10, R9 ;  /* 0x0000000aff082219 */ /* 0x010fe20000011609 */
[----:B0-----:R-:W-:-:S03]  /*2a70*/  @!P1 IMAD R10, R53, R6, RZ ;  /* 0x00000006350a9224 */ /* 0x001fc600078e02ff */
[----:B------:R-:W-:Y:S01]  /*2a80*/  @!P1 SHF.R.S32.HI R9, RZ, 0x1f, R8 ;  /* 0x0000001fff099819 */ /* 0x000fe20000011408 */
[C---:B------:R-:W-:Y:S02]  /*2a90*/  @!P1 IMAD R11, R0.reuse, R7, R10 ;  /* 0x00000007000b9224 */ /* 0x040fe400078e020a */
[----:B------:R-:W-:-:S04]  /*2aa0*/  @!P1 IMAD.WIDE.U32 R6, R0, R6, R8 ;  /* 0x0000000600069225 */ /* 0x000fc800078e0008 */
[----:B------:R-:W-:Y:S01]  /*2ab0*/  @!P1 IMAD.IADD R7, R7, 0x1, R11 ;  /* 0x0000000107079824 */ /* 0x000fe200078e020b */
[----:B--2---:R-:W-:-:S04]  /*2ac0*/  @!P1 LEA R4, P2, R6, R4, 0x2 ;  /* 0x0000000406049211 */ /* 0x004fc800078410ff */
[----:B------:R-:W-:Y:S02]  /*2ad0*/  @!P1 LEA.HI.X R5, R6, R5, R7, 0x2, P2 ;  /* 0x0000000506059211 */ /* 0x000fe400010f1407 */
[----:B-1----:R-:W-:Y:S01]  /*2ae0*/  ISETP.GE.AND P2, PT, R66, 0x1, PT ;  /* 0x000000014200780c */ /* 0x002fe20003f46270 */
[----:B------:R-:W-:Y:S01]  /*2af0*/  IMAD.SHL.U32 R64, R23, 0x1000, RZ ;  /* 0x0000100017407824 */ /* 0x000fe200078e00ff */
[----:B------:R-:W-:Y:S05]  /*2b00*/  YIELD ;  /* 0x0000000000007946 */ /* 0x000fea0003800000 */
[----:B------:R-:W-:Y:S01]  /*2b10*/  IMAD.MOV R7, RZ, RZ, -R8 ;  /* 0x000000ffff077224 */ /* 0x000fe200078e0a08 */
[----:B------:R-:W-:Y:S01]  /*2b20*/  BSSY B0, `(.L_x_3805) ;  /* 0x00001bc000007945 */ /* 0x000fe20003800000 */
[----:B------:R-:W-:Y:S01]  /*2b30*/  IMAD.IADD R67, R46, 0x1, R64 ;  /* 0x000000012e437824 */ /* 0x000fe200078e0240 */
[----:B------:R0:W5:Y:S01]  /*2b40*/  @!P1 LDG.E R59, desc[UR42][R4.64] ;  /* 0x0000002a043b9981 */ /* 0x000162000c1e1900 */
[----:B------:R-:W-:Y:S01]  /*2b50*/  IMAD R60, R60, R7, R12 ;  /* 0x000000073c3c7224 */ /* 0x000fe200078e020c */
[----:B------:R-:W-:Y:S01]  /*2b60*/  ISETP.GT.AND P1, PT, R34, R35, PT ;  /* 0x000000232200720c */ /* 0x000fe20003f24270 */
[----:B------:R-:W-:Y:S01]  /*2b70*/  IMAD R67, R67, 0x2, R2 ;  /* 0x0000000243437824 */ /* 0x000fe200078e0202 */
[----:B------:R-:W-:Y:S11]  /*2b80*/  @!P2 BRA `(.L_x_3806) ;  /* 0x000000180000a947 */ /* 0x000ff60003800000 */
[----:B------:R-:W-:Y:S01]  /*2b90*/  SHF.R.S32.HI R62, RZ, 0x1f, R60 ;  /* 0x0000001fff3e7819 */ /* 0x000fe2000001143c */
[----:B------:R-:W-:Y:S01]  /*2ba0*/  ULDC.64 UR4, c[0x0][0x300] ;  /* 0x0000c00000047ab9 */ /* 0x000fe20000000a00 */
[----:B-----5:R-:W-:Y:S01]  /*2bb0*/  SHF.R.S32.HI R61, RZ, 0x1f, R59 ;  /* 0x0000001fff3d7819 */ /* 0x020fe2000001143b */
[----:B0-----:R-:W-:Y:S01]  /*2bc0*/  IMAD.WIDE.U32 R4, R60, UR4, RZ ;  /* 0x000000043c047c25 */ /* 0x001fe2000f8e00ff */
[----:B------:R-:W-:Y:S01]  /*2bd0*/  ULDC.U8 UR8, c[0x0][0x410] ;  /* 0x0001040000087ab9 */ /* 0x000fe20000000000 */
[----:B------:R-:W-:Y:S01]  /*2be0*/  SHF.R.S32.HI R12, RZ, 0x1f, R34 ;  /* 0x0000001fff0c7819 */ /* 0x000fe20000011422 */
[----:B------:R-:W-:Y:S01]  /*2bf0*/  ULDC.64 UR6, c[0x0][0x2e8] ;  /* 0x0000ba0000067ab9 */ /* 0x000fe20000000a00 */
[----:B------:R-:W-:Y:S01]  /*2c00*/  IMAD R7, R62, UR4, RZ ;  /* 0x000000043e077c24 */ /* 0x000fe2000f8e02ff */
[----:B------:R-:W-:Y:S01]  /*2c10*/  ISETP.NE.AND P2, PT, RZ, UR8, PT ;  /* 0x00000008ff007c0c */ /* 0x000fe2000bf45270 */
[----:B------:R-:W-:Y:S02]  /*2c20*/  IMAD R8, R38, R34, RZ ;  /* 0x0000002226087224 */ /* 0x000fe400078e02ff */
[----:B------:R-:W-:Y:S01]  /*2c30*/  IMAD R7, R60, UR5, R7 ;  /* 0x000000053c077c24 */ /* 0x000fe2000f8e0207 */
[----:B------:R-:W-:Y:S01]  /*2c40*/  ULDC.64 UR4, c[0x0][0x310] ;  /* 0x0000c40000047ab9 */ /* 0x000fe20000000a00 */
[----:B------:R-:W-:-:S02]  /*2c50*/  IMAD R9, R12, R39, R8 ;  /* 0x000000270c097224 */ /* 0x000fc400078e0208 */
[----:B------:R-:W-:Y:S02]  /*2c60*/  IMAD R6, R61, UR4, RZ ;  /* 0x000000043d067c24 */ /* 0x000fe4000f8e02ff */
[----:B------:R-:W-:Y:S02]  /*2c70*/  IMAD.IADD R5, R5, 0x1, R7 ;  /* 0x0000000105057824 */ /* 0x000fe400078e0207 */
[C---:B------:R-:W-:Y:S02]  /*2c80*/  IMAD R7, R59.reuse, UR5, R6 ;  /* 0x000000053b077c24 */ /* 0x040fe4000f8e0206 */
[----:B------:R-:W-:Y:S01]  /*2c90*/  IMAD.WIDE.U32 R4, R59, UR4, R4 ;  /* 0x000000043b047c25 */ /* 0x000fe2000f8e0004 */
[----:B------:R-:W-:-:S03]  /*2ca0*/  ULDC.64 UR4, c[0x0][0x308] ;  /* 0x0000c20000047ab9 */ /* 0x000fc60000000a00 */
[----:B------:R-:W-:Y:S02]  /*2cb0*/  IMAD.IADD R5, R5, 0x1, R7 ;  /* 0x0000000105057824 */ /* 0x000fe400078e0207 */
[----:B------:R-:W-:-:S04]  /*2cc0*/  IMAD.WIDE.U32 R6, R184, UR4, R4 ;  /* 0x00000004b8067c25 */ /* 0x000fc8000f8e0004 */
[----:B------:R-:W-:Y:S01]  /*2cd0*/  IMAD R13, R184, UR5, R7 ;  /* 0x00000005b80d7c24 */ /* 0x000fe2000f8e0207 */
[----:B------:R-:W-:Y:S01]  /*2ce0*/  LEA R68, P3, R6, UR6, 0x1 ;  /* 0x0000000606447c11 */ /* 0x000fe2000f8608ff */
[----:B------:R-:W-:-:S03]  /*2cf0*/  IMAD.WIDE.U32 R4, R39, R34, RZ ;  /* 0x0000002227047225 */ /* 0x000fc600078e00ff */
[----:B------:R-:W-:Y:S01]  /*2d00*/  LEA.HI.X R13, R6, UR7, R13, 0x1, P3 ;  /* 0x00000007060d7c11 */ /* 0x000fe200098f0c0d */
[----:B------:R-:W-:Y:S01]  /*2d10*/  IMAD.IADD R10, R5, 0x1, R9 ;  /* 0x00000001050a7824 */ /* 0x000fe200078e0209 */
[----:B------:R-:W-:Y:S07]  /*2d20*/  @!P2 BRA `(.L_x_3807) ;  /* 0x0000000800c8a947 */ /* 0x000fee0003800000 */
[----:B------:R-:W-:Y:S01]  /*2d30*/  IMAD R63, R34, -0x40, R36 ;  /* 0xffffffc0223f7824 */ /* 0x000fe200078e0224 */
[----:B------:R-:W-:Y:S01]  /*2d40*/  BSSY B1, `(.L_x_3808) ;  /* 0x000001e000017945 */ /* 0x000fe20003800000 */
[----:B------:R-:W-:Y:S02]  /*2d50*/  CS2R R8, SRZ ;  /* 0x0000000000087805 */ /* 0x000fe4000001ff00 */
[----:B------:R-:W-:Y:S02]  /*2d60*/  CS2R R26, SRZ ;  /* 0x00000000001a7805 */ /* 0x000fe4000001ff00 */
[----:B------:R-:W-:Y:S02]  /*2d70*/  CS2R R24, SRZ ;  /* 0x0000000000187805 */ /* 0x000fe4000001ff00 */
[----:B------:R-:W-:Y:S02]  /*2d80*/  VIMNMX R63, R63, 0x40, PT ;  /* 0x000000403f3f7848 */ /* 0x000fe40003fe0100 */
[----:B------:R-:W-:-:S02]  /*2d90*/  CS2R R56, SRZ ;  /* 0x0000000000387805 */ /* 0x000fc4000001ff00 */
[----:B------:R-:W-:-:S13]  /*2da0*/  ISETP.GE.AND P2, PT, R189, R63, PT ;  /* 0x0000003fbd00720c */ /* 0x000fda0003f46270 */
[----:B------:R-:W-:Y:S05]  /*2db0*/  @P2 BRA `(.L_x_3809) ;  /* 0x0000000000582947 */ /* 0x000fea0003800000 */
[----:B------:R-:W-:Y:S01]  /*2dc0*/  IMAD R6, R41, R34, RZ ;  /* 0x0000002229067224 */ /* 0x000fe200078e02ff */
[----:B------:R-:W-:Y:S01]  /*2dd0*/  IADD3 R8, P3, R20, R4, RZ ;  /* 0x0000000414087210 */ /* 0x000fe20007f7e0ff */
[----:B------:R-:W-:Y:S01]  /*2de0*/  IMAD.MOV.U32 R4, RZ, RZ, R30 ;  /* 0x000000ffff047224 */ /* 0x000fe200078e001e */
[----:B------:R-:W-:Y:S01]  /*2df0*/  ULDC.64 UR6, c[0x0][0x400] ;  /* 0x0001000000067ab9 */ /* 0x000fe20000000a00 */
[----:B------:R-:W-:Y:S01]  /*2e00*/  IMAD.MOV.U32 R5, RZ, RZ, R50 ;  /* 0x000000ffff057224 */ /* 0x000fe200078e0032 */
[----:B------:R-:W-:Y:S01]  /*2e10*/  ULDC.64 UR4, c[0x0][0x3e8] ;  /* 0x0000fa0000047ab9 */ /* 0x000fe20000000a00 */
[-C--:B------:R-:W-:Y:S02]  /*2e20*/  IMAD R11, R12, R43.reuse, R6 ;  /* 0x0000002b0c0b7224 */ /* 0x080fe400078e0206 */
[----:B------:R-:W-:-:S04]  /*2e30*/  IMAD.WIDE.U32 R6, R34, R43, R4 ;  /* 0x0000002b22067225 */ /* 0x000fc800078e0004 */
[----:B------:R-:W-:Y:S01]  /*2e40*/  IMAD.X R9, R10, 0x1, R48, P3 ;  /* 0x000000010a097824 */ /* 0x000fe200018e0630 */
[----:B------:R-:W-:Y:S01]  /*2e50*/  LEA R4, P3, R6, UR6, 0x1 ;  /* 0x0000000606047c11 */ /* 0x000fe2000f8608ff */
[----:B------:R-:W-:-:S05]  /*2e60*/  IMAD.IADD R5, R7, 0x1, R11 ;  /* 0x0000000107057824 */ /* 0x000fca00078e020b */
        /* <DEDUP_REMOVED lines=11> */
.L_x_3809:
[----:B------:R-:W-:Y:S05]  /*2f20*/  BSYNC B1 ;  /* 0x0000000000017941 */ /* 0x000fea0003800000 */
.L_x_3808:
[----:B------:R-:W-:Y:S01]  /*2f30*/  UISETP.NE.AND UP0, UPT, UR37, 0x3, UPT ;  /* 0x000000032500788c */ /* 0x000fe2000bf05270 */
[----:B0----5:R-:W-:Y:S02]  /*2f40*/  IMAD.MOV.U32 R4, RZ, RZ, R8 ;  /* 0x000000ffff047224 */ /* 0x021fe400078e0008 */
[----:B------:R-:W-:Y:S02]  /*2f50*/  IMAD.MOV.U32 R5, RZ, RZ, R9 ;  /* 0x000000ffff057224 */ /* 0x000fe400078e0009 */
[----:B------:R-:W-:Y:S01]  /*2f60*/  IMAD.MOV.U32 R6, RZ, RZ, R26 ;  /* 0x000000ffff067224 */ /* 0x000fe200078e001a */
[----:B------:R-:W-:Y:S01]  /*2f70*/  PLOP3.LUT P3, PT, PT, PT, UP0, 0x80, 0x0 ;  /* 0x000000000000781c */ /* 0x000fe20003f6f008 */
[----:B------:R-:W-:Y:S01]  /*2f80*/  IMAD.MOV.U32 R7, RZ, RZ, R57 ;  /* 0x000000ffff077224 */ /* 0x000fe200078e0039 */
[----:B------:R-:W-:Y:S01]  /*2f90*/  PRMT R72, R5, 0x5410, R4 ;  /* 0x0000541005487816 */ /* 0x000fe20000000004 */
[----:B------:R-:W-:Y:S02]  /*2fa0*/  IMAD.MOV.U32 R4, RZ, RZ, R27 ;  /* 0x000000ffff047224 */ /* 0x000fe400078e001b */
[----:B------:R-:W-:-:S03]  /*2fb0*/  IMAD.MOV.U32 R5, RZ, RZ, R25 ;  /* 0x000000ffff057224 */ /* 0x000fc600078e0019 */
[----:B------:R-:W-:Y:S01]  /*2fc0*/  PRMT R70, R4, 0x5410, R6 ;  /* 0x0000541004467816 */ /* 0x000fe20000000006 */
[----:B------:R-:W-:Y:S01]  /*2fd0*/  IMAD.MOV.U32 R4, RZ, RZ, R24 ;  /* 0x000000ffff047224 */ /* 0x000fe200078e0018 */
[----:B------:R-:W-:Y:S01]  /*2fe0*/  PRMT R74, R74, 0x5410, R5 ;  /* 0x000054104a4a7816 */ /* 0x000fe20000000005 */
[----:B------:R-:W-:-:S03]  /*2ff0*/  IMAD.MOV.U32 R6, RZ, RZ, R56 ;  /* 0x000000ffff067224 */ /* 0x000fc600078e0038 */
[----:B------:R-:W-:Y:S02]  /*3000*/  PRMT R73, R7, 0x5410, R4 ;  /* 0x0000541007497816 */ /* 0x000fe40000000004 */
[----:B------:R-:W-:Y:S01]  /*3010*/  PRMT R71, R6, 0x7610, R71 ;  /* 0x0000761006477816 */ /* 0x000fe20000000047 */
[----:B------:R-:W-:Y:S06]  /*3020*/  @!P3 BRA `(.L_x_3810) ;  /* 0x000000000004b947 */ /* 0x000fec0003800000 */
[----:B------:R-:W-:Y:S01]  /*3030*/  BPT.TRAP 0x1 ;  /* 0x000000040000795c */ /* 0x000fe20000300000 */
.L_x_3810:
[----:B------:R-:W-:Y:S01]  /*3040*/  IMAD R58, R23, 0x8, R2 ;  /* 0x00000008173a7824 */ /* 0x000fe200078e0202 */
[----:B------:R-:W-:Y:S01]  /*3050*/  SHF.L.U32 R65, R188, 0x1f, RZ ;  /* 0x0000001fbc417819 */ /* 0x000fe200000006ff */
[----:B------:R-:W-:Y:S03]  /*3060*/  BSSY B1, `(.L_x_3811) ;  /* 0x0000003000017945 */ /* 0x000fe60003800000 */
[----:B------:R-:W0:Y:S02]  /*3070*/  SYNCS.PHASECHK.TRANS64.TRYWAIT P4, [R58+URZ+0x28c90], R65 ;  /* 0x028c90413a0075a7 */ /* 0x000e24000808017f */
[----:B0-----:R-:W-:Y:S05]  /*3080*/  @!P4 BRA `(.L_x_3812) ;  /* 0x0000017000f8c947 */ /* 0x001fea0003800000 */
.L_x_4060:
[----:B------:R-:W-:Y:S05]  /*3090*/  BSYNC B1 ;  /* 0x0000000000017941 */ /* 0x000fea0003800000 */
.L_x_3811:
[----:B------:R-:W-:-:S03]  /*30a0*/  UMOV UR4, 0xffffffff ;  /* 0xffffffff00047882 */ /* 0x000fc60000000000 */
[----:B------:R-:W-:Y:S05]  /*30b0*/  BRA.DIV UR4, `(.L_x_3813) ;  /* 0x0000017604007947 */ /* 0x000fea000b800000 */
[----:B------:R1:W2:Y:S04]  /*30c0*/  SHFL.IDX PT, R69, R13, RZ, 0x1c1f ;  /* 0x001c1fff0d457589 */ /* 0x0002a800000e0000 */
[----:B------:R1:W3:Y:S02]  /*30d0*/  SHFL.IDX PT, R14, R68, RZ, 0x1c1f ;  /* 0x001c1fff440e7589 */ /* 0x0002e400000e0000 */
.L_x_4064:
[----:B------:R-:W-:Y:S05]  /*30e0*/  @P2 BRA `(.L_x_3814) ;  /* 0x00000014007c2947 */ /* 0x000fea0003800000 */
[----:B------:R-:W-:Y:S01]  /*30f0*/  LOP3.LUT P4, RZ, R18, 0x2, RZ, 0xc0, !PT ;  /* 0x0000000212ff7812 */ /* 0x000fe2000788c0ff */
[----:B------:R-:W-:-:S12]  /*3100*/  BSSY B1, `(.L_x_3815) ;  /* 0x0000037000017945 */ /* 0x000fd80003800000 */
[----:B------:R-:W-:Y:S05]  /*3110*/  @P4 BRA `(.L_x_3816) ;  /* 0x0000000000d44947 */ /* 0x000fea0003800000 */
[----:B------:R4:W0:Y:S01]  /*3120*/  LDS.128 R4, [R67+0x22400] ;  /* 0x0224000043047984 */ /* 0x0008220000000c00 */
[C---:B---3--:R-:W-:Y:S01]  /*3130*/  LEA R10, P2, R16.reuse, R14, 0x1 ;  /* 0x0000000e100a7211 */ /* 0x048fe200078408ff */
[----:B------:R-:W-:Y:S03]  /*3140*/  BSSY B2, `(.L_x_3817) ;  /* 0x0000031000027945 */ /* 0x000fe60003800000 */
[----:B--2---:R-:W-:Y:S02]  /*3150*/  LEA.HI.X R11, R16, R69, R17, 0x1, P2 ;  /* 0x00000045100b7211 */ /* 0x004fe400010f0c11 */
[----:B------:R-:W-:-:S13]  /*3160*/  ISETP.GE.AND P2, PT, R186, R66, PT ;  /* 0x00000042ba00720c */ /* 0x000fda0003f46270 */
[----:B----4-:R-:W-:Y:S05]  /*3170*/  @P2 BRA `(.L_x_3818) ;  /* 0x0000000000b42947 */ /* 0x010fea0003800000 */
[----:B-1----:R-:W-:Y:S02]  /*3180*/  SHF.R.U64 R13, R56, 0x10, R57 ;  /* 0x00000010380d7819 */ /* 0x002fe40000001239 */
[----:B------:R-:W-:Y:S01]  /*3190*/  SHF.R.U64 R12, R26, 0x10, R27 ;  /* 0x000000101a0c7819 */ /* 0x000fe2000000121b */
[----:B0-----:R-:W-:Y:S01]  /*31a0*/  IMAD.U32 R26, R5, 0x10000, RZ ;  /* 0x00010000051a7824 */ /* 0x001fe200078e00ff */
[----:B------:R-:W-:Y:S02]  /*31b0*/  PRMT R13, R71, 0x5410, R13 ;  /* 0x00005410470d7816 */ /* 0x000fe4000000000d */
[----:B------:R-:W-:Y:S02]  /*31c0*/  PRMT R12, R70, 0x5432, R12 ;  /* 0x00005432460c7816 */ /* 0x000fe4000000000c */
[----:B------:R-:W-:Y:S02]  /*31d0*/  SHF.R.U32.HI R15, RZ, 0x10, R27 ;  /* 0x00000010ff0f7819 */ /* 0x000fe4000001161b */
[----:B------:R-:W-:-:S02]  /*31e0*/  SHF.R.U32.HI R67, RZ, 0x10, R57 ;  /* 0x00000010ff437819 */ /* 0x000fc40000011639 */
[----:B------:R-:W-:Y:S02]  /*31f0*/  LOP3.LUT R27, R5, 0xffff0000, RZ, 0xc0, !PT ;  /* 0xffff0000051b7812 */ /* 0x000fe400078ec0ff */
[C---:B------:R-:W-:Y:S01]  /*3200*/  LOP3.LUT R57, R13.reuse, 0xffff0000, RZ, 0xc0, !PT ;  /* 0xffff00000d397812 */ /* 0x040fe200078ec0ff */
[----:B------:R-:W-:Y:S01]  /*3210*/  IMAD.U32 R13, R13, 0x10000, RZ ;  /* 0x000100000d0d7824 */ /* 0x000fe200078e00ff */
[C---:B------:R-:W-:Y:S01]  /*3220*/  LOP3.LUT R56, R12.reuse, 0xffff0000, RZ, 0xc0, !PT ;  /* 0xffff00000c387812 */ /* 0x040fe200078ec0ff */
[----:B------:R-:W-:Y:S01]  /*3230*/  IMAD.U32 R12, R12, 0x10000, RZ ;  /* 0x000100000c0c7824 */ /* 0x000fe200078e00ff */
[----:B------:R-:W-:Y:S01]  /*3240*/  PRMT R67, R73, 0x5410, R67 ;  /* 0x0000541049437816 */ /* 0x000fe20000000043 */
[C---:B------:R-:W-:Y:S01]  /*3250*/  FMUL.FTZ R5, R27.reuse, R57 ;  /* 0x000000391b057220 */ /* 0x040fe20000410000 */
[----:B------:R-:W-:Y:S01]  /*3260*/  PRMT R15, R70, 0x5410, R15 ;  /* 0x00005410460f7816 */ /* 0x000fe2000000000f */
[----:B------:R-:W-:Y:S01]  /*3270*/  FMUL.FTZ R68, R27, R56 ;  /* 0x000000381b447220 */ /* 0x000fe20000410000 */
[----:B------:R-:W-:-:S02]  /*3280*/  IMAD.U32 R27, R6, 0x10000, RZ ;  /* 0x00010000061b7824 */ /* 0x000fc400078e00ff */
[----:B------:R-:W-:Y:S01]  /*3290*/  FFMA.FTZ R5, R26, R56, -R5 ;  /* 0x000000381a057223 */ /* 0x000fe20000010805 */
[----:B------:R-:W-:Y:S01]  /*32a0*/  LOP3.LUT R56, R6, 0xffff0000, RZ, 0xc0, !PT ;  /* 0xffff000006387812 */ /* 0x000fe200078ec0ff */
[----:B------:R-:W-:Y:S01]  /*32b0*/  FFMA.FTZ R26, R26, R57, R68 ;  /* 0x000000391a1a7223 */ /* 0x000fe20000010044 */
[C---:B------:R-:W-:Y:S01]  /*32c0*/  IMAD.U32 R68, R67.reuse, 0x10000, RZ ;  /* 0x0001000043447824 */ /* 0x040fe200078e00ff */
[----:B------:R-:W-:Y:S01]  /*32d0*/  LOP3.LUT R67, R67, 0xffff0000, RZ, 0xc0, !PT ;  /* 0xffff000043437812 */ /* 0x000fe200078ec0ff */
[C---:B------:R-:W-:Y:S01]  /*32e0*/  IMAD.U32 R57, R15.reuse, 0x10000, RZ ;  /* 0x000100000f397824 */ /* 0x040fe200078e00ff */
[----:B------:R-:W-:Y:S01]  /*32f0*/  LOP3.LUT R15, R15, 0xffff0000, RZ, 0xc0, !PT ;  /* 0xffff00000f0f7812 */ /* 0x000fe200078ec0ff */
[----:B------:R-:W-:Y:S01]  /*3300*/  FMUL.FTZ R6, R56, R68 ;  /* 0x0000004438067220 */ /* 0x000fe20000410000 */
[----:B------:R-:W-:Y:S01]  /*3310*/  F2FP.BF16.F32.PACK_AB R5, R26, R5 ;  /* 0x000000051a05723e */ /* 0x000fe200000010ff */
[----:B------:R-:W-:Y:S01]  /*3320*/  FMUL.FTZ R71, R56, R57 ;  /* 0x0000003938477220 */ /* 0x000fe20000410000 */
[----:B------:R-:W-:-:S02]  /*3330*/  IMAD.U32 R56, R7, 0x10000, RZ ;  /* 0x0001000007387824 */ /* 0x000fc400078e00ff */
[----:B------:R-:W-:Y:S01]  /*3340*/  FFMA.FTZ R6, R27, R57, -R6 ;  /* 0x000000391b067223 */ /* 0x000fe20000010806 */
[----:B------:R-:W-:Y:S01]  /*3350*/  LOP3.LUT R57, R7, 0xffff0000, RZ, 0xc0, !PT ;  /* 0xffff000007397812 */ /* 0x000fe200078ec0ff */
[C---:B------:R-:W-:Y:S01]  /*3360*/  IMAD.U32 R7, R4.reuse, 0x10000, RZ ;  /* 0x0001000004077824 */ /* 0x040fe200078e00ff */
[----:B------:R-:W-:Y:S01]  /*3370*/  LOP3.LUT R4, R4, 0xffff0000, RZ, 0xc0, !PT ;  /* 0xffff000004047812 */ /* 0x000fe200078ec0ff */
[----:B------:R-:W-:Y:S02]  /*3380*/  FFMA.FTZ R27, R27, R68, R71 ;  /* 0x000000441b1b7223 */ /* 0x000fe40000010047 */
        /* <DEDUP_REMOVED lines=10> */
[----:B------:R-:W-:-:S03]  /*3430*/  F2FP.BF16.F32.PACK_AB R4, R7, R68 ;  /* 0x000000440704723e */ /* 0x000fc600000010ff */
[----:B------:R-:W-:-:S07]  /*3440*/  IMAD.MOV.U32 R7, RZ, RZ, R70 ;  /* 0x000000ffff077224 */ /* 0x000fce00078e0046 */
.L_x_3818:
[----:B------:R-:W-:Y:S05]  /*3450*/  BSYNC B2 ;  /* 0x0000000000027941 */ /* 0x000fea0003800000 */
.L_x_3817:
[----:B0-----:R4:W-:Y:S02]  /*3460*/  ST.E.128 desc[UR42][R10.64], R4 ;  /* 0x000000040a007985 */ /* 0x0019e4000c101d2a */
.L_x_3816:
[----:B------:R-:W-:Y:S05]  /*3470*/  BSYNC B1 ;  /* 0x0000000000017941 */ /* 0x000fea0003800000 */
.L_x_3815:
[----:B------:R-:W-:-:S13]  /*3480*/  LOP3.LUT P2, RZ, R18, 0x1, RZ, 0xc0, !PT ;  /* 0x0000000112ff7812 */ /* 0x000fda000784c0ff */
[----:B------:R-:W-:Y:S05]  /*3490*/  @P2 BRA `(.L_x_3814) ;  /* 0x0000001000902947 */ /* 0x000fea0003800000 */
[----:B----4-:R-:W-:Y:S01]  /*34a0*/  IMAD.MOV.U32 R5, RZ, RZ, 0x20 ;  /* 0x00000020ff057424 */ /* 0x010fe200078e00ff */
[----:B------:R-:W-:Y:S01]  /*34b0*/  LOP3.LUT P2, RZ, R191, 0x4, RZ, 0xc0, !PT ;  /* 0x00000004bfff7812 */ /* 0x000fe2000784c0ff */
[----:B------:R-:W-:Y:S03]  /*34c0*/  BSSY B1, `(.L_x_3819) ;  /* 0x0000036000017945 */ /* 0x000fe60003800000 */
[----:B------:R-:W-:Y:S02]  /*34d0*/  SEL R5, R5, 0xffffffe0, !P2 ;  /* 0xffffffe005057807 */ /* 0x000fe40005000000 */
[C---:B---3--:R-:W-:Y:S02]  /*34e0*/  LEA R10, P2, R22.reuse, R14, 0x1 ;  /* 0x0000000e160a7211 */ /* 0x048fe400078408ff */
[----:B------:R-:W-:Y:S02]  /*34f0*/  IADD3 R5, R5, R46, R64 ;  /* 0x0000002e05057210 */ /* 0x000fe40007ffe040 */
[----:B--2---:R-:W-:-:S02]  /*3500*/  LEA.HI.X R11, R22, R69, R193, 0x1, P2 ;  /* 0x00000045160b7211 */ /* 0x004fc400010f0cc1 */
[----:B------:R-:W-:Y:S01]  /*3510*/  ISETP.GE.AND P2, PT, R194, R66, PT ;  /* 0x00000042c200720c */ /* 0x000fe20003f46270 */
[----:B------:R-:W-:-:S06]  /*3520*/  IMAD R4, R5, 0x2, R2 ;  /* 0x0000000205047824 */ /* 0x000fcc00078e0202 */
[----:B------:R-:W2:Y:S06]  /*3530*/  LDS.128 R4, [R4+0x22400] ;  /* 0x0224000004047984 */ /* 0x000eac0000000c00 */
[----:B------:R-:W-:Y:S05]  /*3540*/  @P2 BRA `(.L_x_3820) ;  /* 0x0000000000b42947 */ /* 0x000fea0003800000 */
[----:B------:R-:W-:Y:S02]  /*3550*/  SHF.R.U64 R12, R24, 0x10, R25 ;  /* 0x00000010180c7819 */ /* 0x000fe40000001219 */
[----:B------:R-:W-:Y:S02]  /*3560*/  SHF.R.U64 R14, R8, 0x10, R9 ;  /* 0x00000010080e7819 */ /* 0x000fe40000001209 */
[----:B------:R-:W-:Y:S02]  /*3570*/  SHF.R.U32.HI R56, RZ, 0x10, R25 ;  /* 0x00000010ff387819 */ /* 0x000fe40000011619 */
[----:B------:R-:W-:Y:S01]  /*3580*/  SHF.R.U32.HI R15, RZ, 0x10, R9 ;  /* 0x00000010ff0f7819 */ /* 0x000fe20000011609 */
[----:B--2---:R-:W-:Y:S01]  /*3590*/  IMAD.U32 R9, R6, 0x10000, RZ ;  /* 0x0001000006097824 */ /* 0x004fe200078e00ff */
        /* <DEDUP_REMOVED lines=9> */
[----:B------:R-:W-:Y:S01]  /*3630*/  FMUL.FTZ R66, R12, R27 ;  /* 0x0000001b0c427220 */ /* 0x000fe20000410000 */
[----:B-1----:R-:W-:Y:S01]  /*3640*/  LOP3.LUT R13, R6, 0xffff0000, RZ, 0xc0, !PT ;  /* 0xffff0000060d7812 */ /* 0x002fe200078ec0ff */
[C---:B------:R-:W-:Y:S01]  /*3650*/  IMAD.U32 R6, R7.reuse, 0x10000, RZ ;  /* 0x0001000007067824 */ /* 0x040fe200078e00ff */
[----:B------:R-:W-:Y:S01]  /*3660*/  LOP3.LUT R8, R7, 0xffff0000, RZ, 0xc0, !PT ;  /* 0xffff000007087812 */ /* 0x000fe200078ec0ff */
[----:B------:R-:W-:-:S02]  /*3670*/  IMAD.U32 R7, R5, 0x10000, RZ ;  /* 0x0001000005077824 */ /* 0x000fc400078e00ff */
[-C--:B------:R-:W-:Y:S01]  /*3680*/  FMUL.FTZ R12, R12, R15.reuse ;  /* 0x0000000f0c0c7220 */ /* 0x080fe20000410000 */
[----:B------:R-:W-:Y:S02]  /*3690*/  IMAD.U32 R64, R56, 0x10000, RZ ;  /* 0x0001000038407824 */ /* 0x000fe400078e00ff */
[C---:B------:R-:W-:Y:S01]  /*36a0*/  FFMA.FTZ R66, R7.reuse, R15, -R66 ;  /* 0x0000000f07427223 */ /* 0x040fe20000010842 */
[----:B------:R-:W-:Y:S01]  /*36b0*/  FFMA.FTZ R27, R7, R27, R12 ;  /* 0x0000001b071b7223 */ /* 0x000fe2000001000c */
[C---:B------:R-:W-:Y:S01]  /*36c0*/  FMUL.FTZ R68, R13.reuse, R64 ;  /* 0x000000400d447220 */ /* 0x040fe20000410000 */
[-C--:B------:R-:W-:Y:S01]  /*36d0*/  FMUL.FTZ R12, R13, R26.reuse ;  /* 0x0000001a0d0c7220 */ /* 0x080fe20000410000 */
[----:B------:R-:W-:Y:S01]  /*36e0*/  IMAD.U32 R5, R4, 0x10000, RZ ;  /* 0x0001000004057824 */ /* 0x000fe200078e00ff */
[----:B------:R-:W-:Y:S01]  /*36f0*/  LOP3.LUT R13, R56, 0xffff0000, RZ, 0xc0, !PT ;  /* 0xffff0000380d7812 */ /* 0x000fe200078ec0ff */
[C---:B------:R-:W-:Y:S01]  /*3700*/  FFMA.FTZ R68, R9.reuse, R26, -R68 ;  /* 0x0000001a09447223 */ /* 0x040fe20000010844 */
[----:B------:R-:W-:Y:S01]  /*3710*/  LOP3.LUT R7, R24, 0xffff0000, RZ, 0xc0, !PT ;  /* 0xffff000018077812 */ /* 0x000fe200078ec0ff */
[----:B------:R-:W-:Y:S01]  /*3720*/  IMAD.U32 R14, R14, 0x10000, RZ ;  /* 0x000100000e0e7824 */ /* 0x000fe200078e00ff */
[----:B------:R-:W-:Y:S01]  /*3730*/  LOP3.LUT R4, R4, 0xffff0000, RZ, 0xc0, !PT ;  /* 0xffff000004047812 */ /* 0x000fe200078ec0ff */
[----:B------:R-:W-:Y:S01]  /*3740*/  FFMA.FTZ R9, R9, R64, R12 ;  /* 0x0000004009097223 */ /* 0x000fe2000001000c */
[C---:B------:R-:W-:Y:S01]  /*3750*/  FMUL.FTZ R15, R8.reuse, R13 ;  /* 0x0000000d080f7220 */ /* 0x040fe20000410000 */
[----:B------:R-:W-:Y:S01]  /*3760*/  FMUL.FTZ R12, R8, R7 ;  /* 0x00000007080c7220 */ /* 0x000fe20000410000 */
[----:B------:R-:W-:Y:S01]  /*3770*/  F2FP.BF16.F32.PACK_AB R27, R27, R66 ;  /* 0x000000421b1b723e */ /* 0x000fe200000010ff */
        /* <DEDUP_REMOVED lines=9> */
[----:B------:R-:W-:-:S07]  /*3810*/  IMAD.MOV.U32 R5, RZ, RZ, R27 ;  /* 0x000000ffff057224 */ /* 0x000fce00078e001b */
.L_x_3820:
[----:B------:R-:W-:Y:S05]  /*3820*/  BSYNC B1 ;  /* 0x0000000000017941 */ /* 0x000fea0003800000 */
.L_x_3819:
[----:B--2---:R2:W-:Y:S01]  /*3830*/  ST.E.128 desc[UR42][R10.64], R4 ;  /* 0x000000040a007985 */ /* 0x0045e2000c101d2a */
[----:B------:R-:W-:Y:S05]  /*3840*/  BRA `(.L_x_3814) ;  /* 0x0000000c00a47947 */ /* 0x000fea0003800000 */
.L_x_3807:
[----:B------:R-:W-:-:S05]  /*3850*/  IMAD R63, R34, -0x40, R36 ;  /* 0xffffffc0223f7824 */ /* 0x000fca00078e0224 */
[----:B------:R-:W-:-:S04]  /*3860*/  VIMNMX R63, R63, 0x40, PT ;  /* 0x000000403f3f7848 */ /* 0x000fc80003fe0100 */
[----:B------:R-:W-:-:S04]  /*3870*/  ISETP.GE.AND P2, PT, R189, R63, PT ;  /* 0x0000003fbd00720c */ /* 0x000fc80003f46270 */
[----:B------:R-:W-:-:S13]  /*3880*/  ISETP.GE.OR P3, PT, R16, R66, P2 ;  /* 0x000000421000720c */ /* 0x000fda0001766670 */
[----:B------:R-:W-:Y:S01]  /*3890*/  @!P3 IADD3 R4, P4, R28, R4, RZ ;  /* 0x000000041c04b210 */ /* 0x000fe20007f9e0ff */
[----:B------:R-:W0:Y:S04]  /*38a0*/  @!P3 LDC.64 R8, c[0x0][0x400] ;  /* 0x00010000ff08bb82 */ /* 0x000e280000000a00 */
[----:B------:R-:W-:-:S04]  /*38b0*/  @!P3 IMAD.X R5, R10, 0x1, R49, P4 ;  /* 0x000000010a05b824 */ /* 0x000fc800020e0631 */
[----:B------:R-:W1:Y:S02]  /*38c0*/  @!P3 LDC.64 R10, c[0x0][0x3e8] ;  /* 0x0000fa00ff0abb82 */ /* 0x000e640000000a00 */
[----:B-1----:R-:W-:-:S04]  /*38d0*/  @!P3 LEA R10, P4, R4, R10, 0x1 ;  /* 0x0000000a040ab211 */ /* 0x002fc800078808ff */
[----:B------:R-:W-:Y:S01]  /*38e0*/  @!P3 LEA.HI.X R11, R4, R11, R5, 0x1, P4 ;  /* 0x0000000b040bb211 */ /* 0x000fe200020f0c05 */
[----:B------:R-:W-:Y:S02]  /*38f0*/  @!P3 IMAD R4, R41, R34, RZ ;  /* 0x000000222904b224 */ /* 0x000fe400078e02ff */
[----:B------:R-:W-:Y:S02]  /*3900*/  @!P3 IMAD.MOV.U32 R5, RZ, RZ, R52 ;  /* 0x000000ffff05b224 */ /* 0x000fe400078e0034 */
[----:B------:R-:W-:Y:S02]  /*3910*/  @!P3 IMAD R7, R12, R43, R4 ;  /* 0x0000002b0c07b224 */ /* 0x000fe400078e0204 */
[----:B------:R-:W-:-:S04]  /*3920*/  @!P3 IMAD.MOV.U32 R4, RZ, RZ, R32 ;  /* 0x000000ffff04b224 */ /* 0x000fc800078e0020 */
[----:B------:R-:W-:-:S04]  /*3930*/  @!P3 IMAD.WIDE.U32 R4, R34, R43, R4 ;  /* 0x0000002b2204b225 */ /* 0x000fc800078e0004 */
[----:B------:R-:W-:Y:S01]  /*3940*/  @!P3 IMAD.IADD R5, R7, 0x1, R5 ;  /* 0x000000010705b824 */ /* 0x000fe200078e0205 */
[C---:B0-----:R-:W-:Y:S02]  /*3950*/  @!P3 LEA R8, P4, R4.reuse, R8, 0x1 ;  /* 0x000000080408b211 */ /* 0x041fe400078808ff */
[----:B------:R-:W-:Y:S02]  /*3960*/  CS2R R6, SRZ ;  /* 0x0000000000067805 */ /* 0x000fe4000001ff00 */
[----:B------:R-:W-:Y:S02]  /*3970*/  CS2R R26, SRZ ;  /* 0x00000000001a7805 */ /* 0x000fe4000001ff00 */
[----:B------:R-:W-:Y:S02]  /*3980*/  CS2R R24, SRZ ;  /* 0x0000000000187805 */ /* 0x000fe4000001ff00 */
[----:B------:R-:W-:Y:S02]  /*3990*/  @!P3 LEA.HI.X R9, R4, R9, R5, 0x1, P4 ;  /* 0x000000090409b211 */ /* 0x000fe400020f0c05 */
[----:B------:R-:W-:-:S03]  /*39a0*/  CS2R R4, SRZ ;  /* 0x0000000000047805 */ /* 0x000fc6000001ff00 */
[----:B------:R-:W2:Y:S04]  /*39b0*/  @!P3 LDG.E.128 R24, desc[UR42][R8.64] ;  /* 0x0000002a0818b981 */ /* 0x000ea8000c1e1d00 */
[----:B------:R-:W3:Y:S01]  /*39c0*/  @!P3 LDG.E.128 R4, desc[UR42][R10.64] ;  /* 0x0000002a0a04b981 */ /* 0x000ee2000c1e1d00 */
[----:B------:R-:W-:-:S06]  /*39d0*/  UISETP.NE.AND UP0, UPT, UR37, 0x3, UPT ;  /* 0x000000032500788c */ /* 0x000fcc000bf05270 */
[----:B------:R-:W-:Y:S02]  /*39e0*/  PLOP3.LUT P3, PT, PT, PT, UP0, 0x80, 0x0 ;  /* 0x000000000000781c */ /* 0x000fe40003f6f008 */
[----:B------:R-:W-:Y:S01]  /*39f0*/  ISETP.GE.AND P4, PT, R16, R66, PT ;  /* 0x000000421000720c */ /* 0x000fe20003f86270 */
[----:B--2---:R-:W-:Y:S02]  /*3a00*/  IMAD.MOV.U32 R8, RZ, RZ, R26 ;  /* 0x000000ffff087224 */ /* 0x004fe400078e001a */
[----:B------:R-:W-:Y:S02]  /*3a10*/  IMAD.MOV.U32 R9, RZ, RZ, R27 ;  /* 0x000000ffff097224 */ /* 0x000fe400078e001b */
[----:B---3--:R-:W-:Y:S02]  /*3a20*/  IMAD.MOV.U32 R12, RZ, RZ, R4 ;  /* 0x000000ffff0c7224 */ /* 0x008fe400078e0004 */
[----:B------:R-:W-:Y:S02]  /*3a30*/  IMAD.MOV.U32 R14, RZ, RZ, R5 ;  /* 0x000000ffff0e7224 */ /* 0x000fe400078e0005 */
[----:B------:R-:W-:-:S02]  /*3a40*/  IMAD.MOV.U32 R15, RZ, RZ, R6 ;  /* 0x000000ffff0f7224 */ /* 0x000fc400078e0006 */
[----:B------:R-:W-:Y:S02]  /*3a50*/  IMAD.MOV.U32 R56, RZ, RZ, R7 ;  /* 0x000000ffff387224 */ /* 0x000fe400078e0007 */
[----:B------:R-:W-:Y:S02]  /*3a60*/  IMAD.MOV.U32 R10, RZ, RZ, R24 ;  /* 0x000000ffff0a7224 */ /* 0x000fe400078e0018 */
[----:B------:R-:W-:Y:S01]  /*3a70*/  IMAD.MOV.U32 R11, RZ, RZ, R25 ;  /* 0x000000ffff0b7224 */ /* 0x000fe200078e0019 */
[----:B------:R-:W-:Y:S02]  /*3a80*/  PRMT R80, R12, 0x7610, R80 ;  /* 0x000076100c507816 */ /* 0x000fe40000000050 */
[----:B------:R-:W-:Y:S02]  /*3a90*/  PRMT R71, R14, 0x7610, R71 ;  /* 0x000076100e477816 */ /* 0x000fe40000000047 */
[----:B------:R-:W-:Y:S02]  /*3aa0*/  PRMT R82, R15, 0x7610, R82 ;  /* 0x000076100f527816 */ /* 0x000fe40000000052 */
[----:B------:R-:W-:-:S02]  /*3ab0*/  PRMT R83, R56, 0x7610, R83 ;  /* 0x0000761038537816 */ /* 0x000fc40000000053 */
[----:B------:R-:W-:Y:S02]  /*3ac0*/  PRMT R81, R10, 0x5410, R8 ;  /* 0x000054100a517816 */ /* 0x000fe40000000008 */
[----:B------:R-:W-:Y:S02]  /*3ad0*/  PRMT R79, R9, 0x7610, R79 ;  /* 0x00007610094f7816 */ /* 0x000fe4000000004f */
[----:B------:R-:W-:Y:S01]  /*3ae0*/  PRMT R72, R11, 0x7610, R72 ;  /* 0x000076100b487816 */ /* 0x000fe20000000048 */
[----:B------:R-:W-:Y:S06]  /*3af0*/  @!P3 BRA `(.L_x_3821) ;  /* 0x000000000004b947 */ /* 0x000fec0003800000 */
[----:B------:R-:W-:Y:S01]  /*3b00*/  BPT.TRAP 0x1 ;  /* 0x000000040000795c */ /* 0x000fe20000300000 */
.L_x_3821:
[----:B------:R-:W-:Y:S01]  /*3b10*/  IMAD R58, R23, 0x8, R2 ;  /* 0x00000008173a7824 */ /* 0x000fe200078e0202 */
[----:B------:R-:W-:Y:S01]  /*3b20*/  SHF.L.U32 R65, R188, 0x1f, RZ ;  /* 0x0000001fbc417819 */ /* 0x000fe200000006ff */
[----:B------:R-:W-:Y:S03]  /*3b30*/  BSSY B1, `(.L_x_3822) ;  /* 0x0000003000017945 */ /* 0x000fe60003800000 */
[----:B------:R-:W0:Y:S02]  /*3b40*/  SYNCS.PHASECHK.TRANS64.TRYWAIT P5, [R58+URZ+0x28c90], R65 ;  /* 0x028c90413a0075a7 */ /* 0x000e2400080a017f */
[----:B0-----:R-:W-:Y:S05]  /*3b50*/  @!P5 BRA `(.L_x_3823) ;  /* 0x00000168009cd947 */ /* 0x001fea0003800000 */
.L_x_4065:
[----:B------:R-:W-:Y:S05]  /*3b60*/  BSYNC B1 ;  /* 0x0000000000017941 */ /* 0x000fea0003800000 */
.L_x_3822:
[----:B------:R-:W-:-:S03]  /*3b70*/  UMOV UR4, 0xffffffff ;  /* 0xffffffff00047882 */ /* 0x000fc60000000000 */
[----:B------:R-:W-:Y:S05]  /*3b80*/  BRA.DIV UR4, `(.L_x_3824) ;  /* 0x0000016a04a47947 */ /* 0x000fea000b800000 */
[----:B------:R1:W2:Y:S04]  /*3b90*/  SHFL.IDX PT, R66, R13, RZ, 0x1c1f ;  /* 0x001c1fff0d427589 */ /* 0x0002a800000e0000 */
[----:B------:R-:W3:Y:S02]  /*3ba0*/  SHFL.IDX PT, R68, R68, RZ, 0x1c1f ;  /* 0x001c1fff44447589 */ /* 0x000ee400000e0000 */
.L_x_4069:
[----:B------:R-:W4:Y:S02]  /*3bb0*/  LDC R70, c[0x0][0x2f4] ;  /* 0x0000bd00ff467b82 */ /* 0x000f240000000800 */
[----:B----4-:R-:W-:-:S13]  /*3bc0*/  ISETP.GE.OR P2, PT, R16, R70, P2 ;  /* 0x000000461000720c */ /* 0x010fda0001746670 */
[----:B------:R-:W-:Y:S05]  /*3bd0*/  @P2 BRA `(.L_x_3814) ;  /* 0x0000000800c02947 */ /* 0x000fea0003800000 */
[----:B------:R-:W-:Y:S01]  /*3be0*/  IMAD.IADD R8, R70, 0x1, -R45 ;  /* 0x0000000146087824 */ /* 0x000fe200078e0a2d */
[----:B---3--:R-:W-:Y:S01]  /*3bf0*/  LEA R56, P2, R51, R68, 0x1 ;  /* 0x0000004433387211 */ /* 0x008fe200078408ff */
[----:B------:R-:W-:Y:S03]  /*3c00*/  BSSY B1, `(.L_x_3825) ;  /* 0x0000070000017945 */ /* 0x000fe60003800000 */
[----:B------:R-:W-:Y:S02]  /*3c10*/  SEL R8, R45, R8, !P0 ;  /* 0x000000082d087207 */ /* 0x000fe40004000000 */
[----:B--2---:R-:W-:Y:S02]  /*3c20*/  LEA.HI.X R57, R51, R66, R54, 0x1, P2 ;  /* 0x0000004233397211 */ /* 0x004fe400010f0c36 */
[----:B------:R-:W-:-:S04]  /*3c30*/  SHF.R.S32.HI R9, RZ, 0x1f, R8 ;  /* 0x0000001fff097819 */ /* 0x000fc80000011408 */
[----:B------:R-:W-:-:S04]  /*3c40*/  LEA.HI R9, R9, R8, RZ, 0x4 ;  /* 0x0000000809097211 */ /* 0x000fc800078f20ff */
[----:B------:R-:W-:-:S04]  /*3c50*/  SHF.R.S32.HI R8, RZ, 0x4, R9 ;  /* 0x00000004ff087819 */ /* 0x000fc80000011409 */
[----:B------:R-:W-:-:S05]  /*3c60*/  LEA.HI.SX32 R8, R37, R8, 0x1d ;  /* 0x0000000825087211 */ /* 0x000fca00078feaff */
[----:B------:R-:W-:-:S05]  /*3c70*/  IMAD.SHL.U32 R67, R8, 0x8, RZ ;  /* 0x0000000808437824 */ /* 0x000fca00078e00ff */
[----:B------:R-:W-:-:S04]  /*3c80*/  LOP3.LUT R9, R40, 0x38, R67, 0xf8, !PT ;  /* 0x0000003828097812 */ /* 0x000fc800078ef843 */
[----:B------:R-:W-:-:S05]  /*3c90*/  LOP3.LUT R9, R9, R42, RZ, 0x3c, !PT ;  /* 0x0000002a09097212 */ /* 0x000fca00078e3cff */
[----:B------:R-:W-:Y:S02]  /*3ca0*/  IMAD R11, R198, 0x200, R9 ;  /* 0x00000200c60b7824 */ /* 0x000fe400078e0209 */
[----:B------:R-:W-:Y:S02]  /*3cb0*/  IMAD.IADD R9, R55, 0x1, R64 ;  /* 0x0000000137097824 */ /* 0x000fe400078e0240 */
[----:B------:R-:W-:Y:S02]  /*3cc0*/  IMAD.IADD R11, R64, 0x1, R11 ;  /* 0x00000001400b7824 */ /* 0x000fe400078e020b */
[--C-:B------:R-:W-:Y:S02]  /*3cd0*/  IMAD R9, R9, 0x2, R2.reuse ;  /* 0x0000000209097824 */ /* 0x100fe400078e0202 */
[----:B------:R-:W-:-:S04]  /*3ce0*/  IMAD R12, R11, 0x2, R2 ;  /* 0x000000020b0c7824 */ /* 0x000fc800078e0202 */
[----:B------:R-:W2:Y:S04]  /*3cf0*/  LDS.128 R8, [R9+0x22400] ;  /* 0x0224000009087984 */ /* 0x000ea80000000c00 */
[----:B-1----:R-:W1:Y:S01]  /*3d00*/  LDS.128 R12, [R12+0x22400] ;  /* 0x022400000c0c7984 */ /* 0x002e620000000c00 */
[----:B------:R-:W-:Y:S05]  /*3d10*/  @P4 BRA `(.L_x_3826) ;  /* 0x0000000400784947 */ /* 0x000fea0003800000 */
[----:B------:R-:W-:Y:S01]  /*3d20*/  SHF.R.U32.HI R73, RZ, 0x10, R25 ;  /* 0x00000010ff497819 */ /* 0x000fe20000011619 */
[----:B-1----:R-:W-:Y:S01]  /*3d30*/  IMAD.U32 R64, R13, 0x10000, RZ ;  /* 0x000100000d407824 */ /* 0x002fe200078e00ff */
[----:B------:R-:W-:Y:S02]  /*3d40*/  SHF.R.U32.HI R69, RZ, 0x10, R5 ;  /* 0x00000010ff457819 */ /* 0x000fe40000011605 */
[----:B------:R-:W-:Y:S01]  /*3d50*/  PRMT R73, R72, 0x5410, R73 ;  /* 0x0000541048497816 */ /* 0x000fe20000000049 */
[----:B--2---:R-:W-:Y:S01]  /*3d60*/  IMAD.U32 R72, R9, 0x10000, RZ ;  /* 0x0001000009487824 */ /* 0x004fe200078e00ff */
[----:B------:R-:W-:Y:S02]  /*3d70*/  PRMT R69, R71, 0x5410, R69 ;  /* 0x0000541047457816 */ /* 0x000fe40000000045 */
[C---:B------:R-:W-:Y:S01]  /*3d80*/  LOP3.LUT R76, R73.reuse, 0xffff0000, RZ, 0xc0, !PT ;  /* 0xffff0000494c7812 */ /* 0x040fe200078ec0ff */
[----:B------:R-:W-:Y:S01]  /*3d90*/  IMAD.U32 R75, R73, 0x10000, RZ ;  /* 0x00010000494b7824 */ /* 0x000fe200078e00ff */
[----:B------:R-:W-:Y:S01]  /*3da0*/  LOP3.LUT R13, R13, 0xffff0000, RZ, 0xc0, !PT ;  /* 0xffff00000d0d7812 */ /* 0x000fe200078ec0ff */
[----:B------:R-:W-:Y:S01]  /*3db0*/  IMAD.U32 R71, R69, 0x10000, RZ ;  /* 0x0001000045477824 */ /* 0x000fe200078e00ff */
[----:B------:R-:W-:Y:S01]  /*3dc0*/  SHF.R.U32.HI R73, RZ, 0x10, R27 ;  /* 0x00000010ff497819 */ /* 0x000fe2000001161b */
[C---:B------:R-:W-:Y:S01]  /*3dd0*/  FMUL.FTZ R77, R64.reuse, R75 ;  /* 0x0000004b404d7220 */ /* 0x040fe20000410000 */
[----:B------:R-:W-:Y:S01]  /*3de0*/  LOP3.LUT R9, R9, 0xffff0000, RZ, 0xc0, !PT ;  /* 0xffff000009097812 */ /* 0x000fe200078ec0ff */
[-C--:B------:R-:W-:Y:S01]  /*3df0*/  FMUL.FTZ R64, R64, R71.reuse ;  /* 0x0000004740407220 */ /* 0x080fe20000410000 */
[----:B------:R-:W-:Y:S01]  /*3e00*/  FMUL.FTZ R78, R13, R76 ;  /* 0x0000004c0d4e7220 */ /* 0x000fe20000410000 */
[C---:B------:R-:W-:Y:S01]  /*3e10*/  FFMA.FTZ R74, R72.reuse, R71, -R77 ;  /* 0x00000047484a7223 */ /* 0x040fe2000001084d */
[----:B------:R-:W-:Y:S01]  /*3e20*/  SHF.R.U32.HI R71, RZ, 0x10, R7 ;  /* 0x00000010ff477819 */ /* 0x000fe20000011607 */
[----:B------:R-:W-:Y:S01]  /*3e30*/  FFMA.FTZ R72, R72, R75, R64 ;  /* 0x0000004b48487223 */ /* 0x000fe20000010040 */
[----:B------:R-:W-:-:S02]  /*3e40*/  LOP3.LUT R64, R69, 0xffff0000, RZ, 0xc0, !PT ;  /* 0xffff000045407812 */ /* 0x000fc400078ec0ff */
[----:B------:R-:W-:Y:S02]  /*3e50*/  PRMT R73, R79, 0x5410, R73 ;  /* 0x000054104f497816 */ /* 0x000fe40000000049 */
[----:B------:R-:W-:Y:S01]  /*3e60*/  PRMT R71, R83, 0x5410, R71 ;  /* 0x0000541053477816 */ /* 0x000fe20000000047 */
[-C--:B------:R-:W-:Y:S01]  /*3e70*/  FMUL.FTZ R69, R13, R64.reuse ;  /* 0x000000400d457220 */ /* 0x080fe20000410000 */
[----:B------:R-:W-:Y:S01]  /*3e80*/  FFMA.FTZ R13, R9, R64, -R78 ;  /* 0x00000040090d7223 */ /* 0x000fe2000001084e */
[----:B------:R-:W-:Y:S01]  /*3e90*/  IMAD.U32 R64, R11, 0x10000, RZ ;  /* 0x000100000b407824 */ /* 0x000fe200078e00ff */
[----:B------:R-:W-:Y:S01]  /*3ea0*/  SHF.R.U64 R25, R24, 0x10, R25 ;  /* 0x0000001018197819 */ /* 0x000fe20000001219 */
[----:B------:R-:W-:Y:S01]  /*3eb0*/  FFMA.FTZ R9, R9, R76, R69 ;  /* 0x0000004c09097223 */ /* 0x000fe20000010045 */
[----:B------:R-:W-:Y:S01]  /*3ec0*/  IMAD.U32 R69, R15, 0x10000, RZ ;  /* 0x000100000f457824 */ /* 0x000fe200078e00ff */
[----:B------:R-:W-:Y:S01]  /*3ed0*/  SHF.R.U64 R26, R26, 0x10, R27 ;  /* 0x000000101a1a7819 */ /* 0x000fe2000000121b */
[C---:B------:R-:W-:Y:S01]  /*3ee0*/  IMAD.U32 R76, R73.reuse, 0x10000, RZ ;  /* 0x00010000494c7824 */ /* 0x040fe200078e00ff */
[----:B------:R-:W-:Y:S01]  /*3ef0*/  LOP3.LUT R73, R73, 0xffff0000, RZ, 0xc0, !PT ;  /* 0xffff000049497812 */ /* 0x000fe200078ec0ff */
[C---:B------:R-:W-:Y:S01]  /*3f00*/  IMAD.U32 R75, R71.reuse, 0x10000, RZ ;  /* 0x00010000474b7824 */ /* 0x040fe200078e00ff */
[----:B------:R-:W-:Y:S01]  /*3f10*/  LOP3.LUT R71, R71, 0xffff0000, RZ, 0xc0, !PT ;  /* 0xffff000047477812 */ /* 0x000fe200078ec0ff */
[-C--:B------:R-:W-:Y:S01]  /*3f20*/  FMUL.FTZ R77, R69, R76.reuse ;  /* 0x0000004c454d7220 */ /* 0x080fe20000410000 */
[----:B------:R-:W-:Y:S01]  /*3f30*/  PRMT R25, R81, 0x5410, R25 ;  /* 0x0000541051197816 */ /* 0x000fe20000000019 */
[-C--:B------:R-:W-:Y:S01]  /*3f40*/  FMUL.FTZ R79, R69, R75.reuse ;  /* 0x0000004b454f7220 */ /* 0x080fe20000410000 */
[----:B------:R-:W-:Y:S01]  /*3f50*/  PRMT R26, R81, 0x5432, R26 ;  /* 0x00005432511a7816 */ /* 0x000fe2000000001a */
[----:B------:R-:W-:Y:S01]  /*3f60*/  FFMA.FTZ R69, R64, R75, -R77 ;  /* 0x0000004b40457223 */ /* 0x000fe2000001084d */
[----:B------:R-:W-:Y:S01]  /*3f70*/  SHF.R.U64 R75, R4, 0x10, R5 ;  /* 0x00000010044b7819 */ /* 0x000fe20000001205 */
[----:B------:R-:W-:Y:S01]  /*3f80*/  FFMA.FTZ R64, R64, R76, R79 ;  /* 0x0000004c40407223 */ /* 0x000fe2000001004f */
[----:B------:R-:W-:Y:S01]  /*3f90*/  LOP3.LUT R4, R15, 0xffff0000, RZ, 0xc0, !PT ;  /* 0xffff00000f047812 */ /* 0x000fe200078ec0ff */
[----:B------:R-:W-:Y:S01]  /*3fa0*/  IMAD.U32 R78, R25, 0x10000, RZ ;  /* 0x00010000194e7824 */ /* 0x000fe200078e00ff */
[----:B------:R-:W-:Y:S01]  /*3fb0*/  LOP3.LUT R5, R11, 0xffff0000, RZ, 0xc0, !PT ;  /* 0xffff00000b057812 */ /* 0x000fe200078ec0ff */
[C---:B------:R-:W-:Y:S01]  /*3fc0*/  IMAD.U32 R11, R12.reuse, 0x10000, RZ ;  /* 0x000100000c0b7824 */ /* 0x040fe200078e00ff */
[----:B------:R-:W-:Y:S01]  /*3fd0*/  LOP3.LUT R12, R12, 0xffff0000, RZ, 0xc0, !PT ;  /* 0xffff00000c0c7812 */ /* 0x000fe200078ec0ff */
[C---:B------:R-:W-:Y:S01]  /*3fe0*/  FMUL.FTZ R24, R4.reuse, R73 ;  /* 0x0000004904187220 */ /* 0x040fe20000410000 */
[-C--:B------:R-:W-:Y:S01]  /*3ff0*/  FMUL.FTZ R76, R4, R71.reuse ;  /* 0x00000047044c7220 */ /* 0x080fe20000410000 */
[----:B------:R-:W-:Y:S01]  /*4000*/  IMAD.U32 R15, R8, 0x10000, RZ ;  /* 0x00010000080f7824 */ /* 0x000fe200078e00ff */
[----:B------:R-:W-:Y:S01]  /*4010*/  LOP3.LUT R25, R25, 0xffff0000, RZ, 0xc0, !PT ;  /* 0xffff000019197812 */ /* 0x000fe200078ec0ff */
[C---:B------:R-:W-:Y:S01]  /*4020*/  FFMA.FTZ R4, R5.reuse, R71, -R24 ;  /* 0x0000004705047223 */ /* 0x040fe20000010818 */
[----:B------:R-:W-:Y:S01]  /*4030*/  PRMT R24, R80, 0x5410, R75 ;  /* 0x0000541050187816 */ /* 0x000fe2000000004b */
[----:B------:R-:W-:Y:S01]  /*4040*/  FFMA.FTZ R5, R5, R73, R76 ;  /* 0x0000004905057223 */ /* 0x000fe2000001004c */
[----:B------:R-:W-:Y:S01]  /*4050*/  FMUL.FTZ R80, R11, R78 ;  /* 0x0000004e0b507220 */ /* 0x000fe20000410000 */
[----:B------:R-:W-:Y:S01]  /*4060*/  LOP3.LUT R8, R8, 0xffff0000, RZ, 0xc0, !PT ;  /* 0xffff000008087812 */ /* 0x000fe200078ec0ff */
[----:B------:R-:W-:Y:S01]  /*4070*/  FMUL.FTZ R27, R12, R25 ;  /* 0x000000190c1b7220 */ /* 0x000fe20000410000 */
[----:B------:R-:W-:Y:S01]  /*4080*/  IMAD.U32 R76, R24, 0x10000, RZ ;  /* 0x00010000184c7824 */ /* 0x000fe200078e00ff */
[----:B------:R-:W-:-:S02]  /*4090*/  F2FP.BF16.F32.PACK_AB R13, R13, R74 ;  /* 0x0000004a0d0d723e */ /* 0x000fc400000010ff */
[----:B------:R-:W-:Y:S01]  /*40a0*/  F2FP.BF16.F32.PACK_AB R4, R4, R69 ;  /* 0x000000450404723e */ /* 0x000fe200000010ff */
[-C--:B------:R-:W-:Y:S01]  /*40b0*/  FMUL.FTZ R71, R11, R76.reuse ;  /* 0x0000004c0b477220 */ /* 0x080fe20000410000 */
[----:B------:R-:W-:Y:S01]  /*40c0*/  FFMA.FTZ R11, R15, R76, -R80 ;  /* 0x0000004c0f0b7223 */ /* 0x000fe20000010850 */
[----:B------:R-:W-:Y:S01]  /*40d0*/  F2FP.BF16.F32.PACK_AB R72, R9, R72 ;  /* 0x000000480948723e */ /* 0x000fe200000010ff */
[----:B------:R-:W-:Y:S02]  /*40e0*/  IMAD.MOV.U32 R9, RZ, RZ, R13 ;  /* 0x000000ffff097224 */ /* 0x000fe400078e000d */
[----:B------:R-:W-:Y:S01]  /*40f0*/  FFMA.FTZ R15, R15, R78, R71 ;  /* 0x0000004e0f0f7223 */ /* 0x000fe20000010047 */
[----:B------:R-:W-:Y:S02]  /*4100*/  SHF.R.U64 R71, R6, 0x10, R7 ;  /* 0x0000001006477819 */ /* 0x000fe40000001207 */
[----:B------:R-:W-:Y:S01]  /*4110*/  LOP3.LUT R7, R24, 0xffff0000, RZ, 0xc0, !PT ;  /* 0xffff000018077812 */ /* 0x000fe200078ec0ff */
[----:B------:R-:W-:Y:S01]  /*4120*/  IMAD.MOV.U32 R13, RZ, RZ, R72 ;  /* 0x000000ffff0d7224 */ /* 0x000fe200078e0048 */
[----:B------:R-:W-:-:S02]  /*4130*/  PRMT R24, R82, 0x5410, R71 ;  /* 0x0000541052187816 */ /* 0x000fc40000000047 */
[----:B------:R-:W-:Y:S01]  /*4140*/  F2FP.BF16.F32.PACK_AB R5, R5, R64 ;  /* 0x000000400505723e */ /* 0x000fe200000010ff */
[-C--:B------:R-:W-:Y:S01]  /*4150*/  FMUL.FTZ R12, R12, R7.reuse ;  /* 0x000000070c0c7220 */ /* 0x080fe20000410000 */
[----:B------:R-:W-:Y:S01]  /*4160*/  FFMA.FTZ R6, R8, R7, -R27 ;  /* 0x0000000708067223 */ /* 0x000fe2000001081b */
[C---:B------:R-:W-:Y:S01]  /*4170*/  IMAD.U32 R7, R14.reuse, 0x10000, RZ ;  /* 0x000100000e077824 */ /* 0x040fe200078e00ff */
[----:B------:R-:W-:Y:S01]  /*4180*/  LOP3.LUT R14, R14, 0xffff0000, RZ, 0xc0, !PT ;  /* 0xffff00000e0e7812 */ /* 0x000fe200078ec0ff */
[----:B------:R-:W-:Y:S01]  /*4190*/  FFMA.FTZ R8, R8, R25, R12 ;  /* 0x0000001908087223 */ /* 0x000fe2000001000c */
[----:B------:R-:W-:Y:S01]  /*41a0*/  IMAD.U32 R27, R26, 0x10000, RZ ;  /* 0x000100001a1b7824 */ /* 0x000fe200078e00ff */
[----:B------:R-:W-:Y:S01]  /*41b0*/  F2FP.BF16.F32.PACK_AB R6, R6, R11 ;  /* 0x0000000b0606723e */ /* 0x000fe200000010ff */
[----:B------:R-:W-:Y:S02]  /*41c0*/  IMAD.U32 R25, R24, 0x10000, RZ ;  /* 0x0001000018197824 */ /* 0x000fe400078e00ff */
[----:B------:R-:W-:-:S02]  /*41d0*/  IMAD.U32 R12, R10, 0x10000, RZ ;  /* 0x000100000a0c7824 */ /* 0x000fc400078e00ff */
[C---:B------:R-:W-:Y:S01]  /*41e0*/  FMUL.FTZ R71, R7.reuse, R27 ;  /* 0x0000001b07477220 */ /* 0x040fe20000410000 */
[-C--:B------:R-:W-:Y:S01]  /*41f0*/  FMUL.FTZ R76, R7, R25.reuse ;  /* 0x00000019074c7220 */ /* 0x080fe20000410000 */
[----:B------:R-:W-:Y:S01]  /*4200*/  LOP3.LUT R10, R10, 0xffff0000, RZ, 0xc0, !PT ;  /* 0xffff00000a0a7812 */ /* 0x000fe200078ec0ff */
[----:B------:R-:W-:Y:S02]  /*4210*/  IMAD.MOV.U32 R11, RZ, RZ, R4 ;  /* 0x000000ffff0b7224 */ /* 0x000fe400078e0004 */
[C---:B------:R-:W-:Y:S01]  /*4220*/  FFMA.FTZ R7, R12.reuse, R25, -R71 ;  /* 0x000000190c077223 */ /* 0x040fe20000010847 */
[----:B------:R-:W-:Y:S01]  /*4230*/  FFMA.FTZ R12, R12, R27, R76 ;  /* 0x0000001b0c0c7223 */ /* 0x000fe2000001004c */
[----:B------:R-:W-:Y:S02]  /*4240*/  LOP3.LUT R27, R26, 0xffff0000, RZ, 0xc0, !PT ;  /* 0xffff00001a1b7812 */ /* 0x000fe400078ec0ff */
[----:B------:R-:W-:Y:S02]  /*4250*/  LOP3.LUT R25, R24, 0xffff0000, RZ, 0xc0, !PT ;  /* 0xffff000018197812 */ /* 0x000fe400078ec0ff */
[----:B------:R-:W-:Y:S01]  /*4260*/  F2FP.BF16.F32.PACK_AB R15, R8, R15 ;  /* 0x0000000f080f723e */ /* 0x000fe200000010ff */
[----:B------:R-:W-:Y:S01]  /*4270*/  FMUL.FTZ R71, R14, R27 ;  /* 0x0000001b0e477220 */ /* 0x000fe20000410000 */
[----:B------:R-:W-:-:S02]  /*4280*/  IMAD.MOV.U32 R8, RZ, RZ, R6 ;  /* 0x000000ffff087224 */ /* 0x000fc400078e0006 */
[-C--:B------:R-:W-:Y:S01]  /*4290*/  FMUL.FTZ R24, R14, R25.reuse ;  /* 0x000000190e187220 */ /* 0x080fe20000410000 */
[----:B------:R-:W-:-:S03]  /*42a0*/  FFMA.FTZ R14, R10, R25, -R71 ;  /* 0x000000190a0e7223 */ /* 0x000fc60000010847 */
[----:B------:R-:W-:Y:S02]  /*42b0*/  FFMA.FTZ R27, R10, R27, R24 ;  /* 0x0000001b0a1b7223 */ /* 0x000fe40000010018 */
[----:B------:R-:W-:-:S03]  /*42c0*/  F2FP.BF16.F32.PACK_AB R10, R14, R7 ;  /* 0x000000070e0a723e */ /* 0x000fc600000010ff */
[----:B------:R-:W-:Y:S01]  /*42d0*/  F2FP.BF16.F32.PACK_AB R14, R27, R12 ;  /* 0x0000000c1b0e723e */ /* 0x000fe200000010ff */
[----:B------:R-:W-:Y:S02]  /*42e0*/  IMAD.MOV.U32 R12, RZ, RZ, R15 ;  /* 0x000000ffff0c7224 */ /* 0x000fe400078e000f */
[----:B------:R-:W-:-:S07]  /*42f0*/  IMAD.MOV.U32 R15, RZ, RZ, R5 ;  /* 0x000000ffff0f7224 */ /* 0x000fce00078e0005 */
.L_x_3826:
[----:B------:R-:W-:Y:S05]  /*4300*/  BSYNC B1 ;  /* 0x0000000000017941 */ /* 0x000fea0003800000 */
.L_x_3825:
[----:B--2---:R2:W-:Y:S01]  /*4310*/  ST.E.128 desc[UR42][R56.64], R8 ;  /* 0x0000000838007985 */ /* 0x0045e2000c101d2a */
[----:B------:R-:W-:Y:S01]  /*4320*/  ISETP.GE.AND P2, PT, R67, R70, PT ;  /* 0x000000464300720c */ /* 0x000fe20003f46270 */
[----:B------:R-:W-:Y:S02]  /*4330*/  IMAD.MOV.U32 R4, RZ, RZ, R68 ;  /* 0x000000ffff047224 */ /* 0x000fe400078e0044 */
[----:B------:R-:W-:-:S10]  /*4340*/  IMAD.MOV.U32 R5, RZ, RZ, R66 ;  /* 0x000000ffff057224 */ /* 0x000fd400078e0042 */
[----:B------:R-:W-:Y:S05]  /*4350*/  @P2 BRA `(.L_x_3814) ;  /* 0x0000000000e02947 */ /* 0x000fea0003800000 */
[----:B------:R-:W-:-:S05]  /*4360*/  IMAD.WIDE R4, R67, 0x2, R4 ;  /* 0x0000000243047825 */ /* 0x000fca00078e0204 */
[----:B-1----:R1:W-:Y:S01]  /*4370*/  ST.E.128 desc[UR42][R4.64], R12 ;  /* 0x0000000c04007985 */ /* 0x0023e2000c101d2a */
[----:B------:R-:W-:Y:S05]  /*4380*/  BRA `(.L_x_3814) ;  /* 0x0000000000d47947 */ /* 0x000fea0003800000 */
.L_x_3806:
[----:B------:R-:W-:-:S06]  /*4390*/  UISETP.NE.AND UP0, UPT, UR37, 0x3, UPT ;  /* 0x000000032500788c */ /* 0x000fcc000bf05270 */
[----:B------:R-:W-:-:S13]  /*43a0*/  PLOP3.LUT P3, PT, PT, PT, UP0, 0x80, 0x0 ;  /* 0x000000000000781c */ /* 0x000fda0003f6f008 */
[----:B------:R-:W-:Y:S05]  /*43b0*/  @!P3 BRA `(.L_x_3827) ;  /* 0x000000000004b947 */ /* 0x000fea0003800000 */
[----:B------:R-:W-:Y:S01]  /*43c0*/  BPT.TRAP 0x1 ;  /* 0x000000040000795c */ /* 0x000fe20000300000 */
.L_x_3827:
[----:B------:R-:W-:Y:S01]  /*43d0*/  IMAD R58, R23, 0x8, R2 ;  /* 0x00000008173a7824 */ /* 0x000fe200078e0202 */
[----:B------:R-:W-:Y:S01]  /*43e0*/  SHF.L.U32 R65, R188, 0x1f, RZ ;  /* 0x0000001fbc417819 */ /* 0x000fe200000006ff */
[----:B------:R-:W-:Y:S01]  /*43f0*/  BSSY B1, `(.L_x_3828) ;  /* 0x0000004000017945 */ /* 0x000fe20003800000 */
[----:B------:R-:W-:Y:S02]  /*4400*/  SHF.R.S32.HI R62, RZ, 0x1f, R60 ;  /* 0x0000001fff3e7819 */ /* 0x000fe4000001143c */
[----:B------:R-:W1:Y:S02]  /*4410*/  SYNCS.PHASECHK.TRANS64.TRYWAIT P2, [R58+URZ+0x28c90], R65 ;  /* 0x028c90413a0075a7 */ /* 0x000e64000804017f */
[----:B-1----:R-:W-:Y:S05]  /*4420*/  @!P2 BRA `(.L_x_3829) ;  /* 0x0000016000c4a947 */ /* 0x002fea0003800000 */
.L_x_4070:
[----:B------:R-:W-:Y:S05]  /*4430*/  BSYNC B1 ;  /* 0x0000000000017941 */ /* 0x000fea0003800000 */
.L_x_3828:
        /* <DEDUP_REMOVED lines=15> */
[----:B------:R-:W-:Y:S01]  /*4530*/  IMAD.WIDE.U32 R4, R184, UR4, R4 ;  /* 0x00000004b8047c25 */ /* 0x000fe2000f8e0004 */
[----:B------:R-:W-:-:S03]  /*4540*/  UMOV UR4, 0xffffffff ;  /* 0xffffffff00047882 */ /* 0x000fc60000000000 */
[----:B------:R-:W-:Y:S01]  /*4550*/  IMAD R13, R184, UR5, R5 ;  /* 0x00000005b80d7c24 */ /* 0x000fe2000f8e0205 */
[----:B------:R-:W-:-:S04]  /*4560*/  LEA R5, P2, R4, UR6, 0x1 ;  /* 0x0000000604057c11 */ /* 0x000fc8000f8408ff */
[----:B------:R-:W-:Y:S02]  /*4570*/  LEA.HI.X R13, R4, UR7, R13, 0x1, P2 ;  /* 0x00000007040d7c11 */ /* 0x000fe400090f0c0d */
[----:B------:R-:W-:Y:S01]  /*4580*/  ISETP.GT.AND P2, PT, R63, R189, PT ;  /* 0x000000bd3f00720c */ /* 0x000fe20003f44270 */
[----:B------:R-:W-:-:S12]  /*4590*/  BRA.DIV UR4, `(.L_x_3830) ;  /* 0x00000162047c7947 */ /* 0x000fd8000b800000 */
[----:B------:R0:W2:Y:S04]  /*45a0*/  SHFL.IDX PT, R25, R13, RZ, 0x1c1f ;  /* 0x001c1fff0d197589 */ /* 0x0000a800000e0000 */
[----:B------:R0:W3:Y:S02]  /*45b0*/  SHFL.IDX PT, R14, R5, RZ, 0x1c1f ;  /* 0x001c1fff050e7589 */ /* 0x0000e400000e0000 */
.L_x_4074:
[----:B------:R-:W-:Y:S05]  /*45c0*/  @!P2 BRA `(.L_x_3814) ;  /* 0x000000000044a947 */ /* 0x000fea0003800000 */
[----:B------:R-:W-:Y:S02]  /*45d0*/  ULDC UR4, c[0x0][0x2f4] ;  /* 0x0000bd0000047ab9 */ /* 0x000fe40000000800 */
[----:B------:R-:W-:-:S13]  /*45e0*/  ISETP.GE.AND P2, PT, R16, UR4, PT ;  /* 0x0000000410007c0c */ /* 0x000fda000bf46270 */
[----:B0-----:R-:W0:Y:S01]  /*45f0*/  @!P2 LDS.128 R4, [R67+0x22400] ;  /* 0x022400004304a984 */ /* 0x001e220000000c00 */
[----:B---3--:R-:W-:-:S04]  /*4600*/  @!P2 LEA R8, P4, R16, R14, 0x1 ;  /* 0x0000000e1008a211 */ /* 0x008fc800078808ff */
[----:B--2---:R-:W-:-:S05]  /*4610*/  @!P2 LEA.HI.X R9, R16, R25, R17, 0x1, P4 ;  /* 0x000000191009a211 */ /* 0x004fca00020f0c11 */
[----:B0-----:R4:W-:Y:S01]  /*4620*/  @!P2 ST.E.128 desc[UR42][R8.64], R4 ;  /* 0x000000040800a985 */ /* 0x0019e2000c101d2a */
[----:B------:R-:W-:-:S13]  /*4630*/  ISETP.GE.AND P2, PT, R22, UR4, PT ;  /* 0x0000000416007c0c */ /* 0x000fda000bf46270 */
[----:B------:R-:W-:Y:S05]  /*4640*/  @P2 BRA `(.L_x_3814) ;  /* 0x0000000000242947 */ /* 0x000fea0003800000 */
[----:B------:R-:W-:Y:S01]  /*4650*/  LOP3.LUT P2, RZ, R191, 0x4, RZ, 0xc0, !PT ;  /* 0x00000004bfff7812 */ /* 0x000fe2000784c0ff */
[----:B----4-:R-:W-:-:S12]  /*4660*/  VIADD R5, R46, 0x20 ;  /* 0x000000202e057836 */ /* 0x010fd80000000000 */
[----:B------:R-:W-:Y:S01]  /*4670*/  @P2 VIADD R5, R46, 0xffffffe0 ;  /* 0xffffffe02e052836 */ /* 0x000fe20000000000 */
[----:B------:R-:W-:-:S03]  /*4680*/  LEA R8, P2, R22, R14, 0x1 ;  /* 0x0000000e16087211 */ /* 0x000fc600078408ff */
[----:B------:R-:W-:Y:S01]  /*4690*/  IMAD.IADD R5, R64, 0x1, R5 ;  /* 0x0000000140057824 */ /* 0x000fe200078e0205 */
[----:B------:R-:W-:-:S03]  /*46a0*/  LEA.HI.X R9, R22, R25, R193, 0x1, P2 ;  /* 0x0000001916097211 */ /* 0x000fc600010f0cc1 */
[----:B------:R-:W-:-:S06]  /*46b0*/  IMAD R5, R5, 0x2, R2 ;  /* 0x0000000205057824 */ /* 0x000fcc00078e0202 */
[----:B------:R-:W0:Y:S04]  /*46c0*/  LDS.128 R4, [R5+0x22400] ;  /* 0x0224000005047984 */ /* 0x000e280000000c00 */
[----:B0-----:R0:W-:Y:S02]  /*46d0*/  ST.E.128 desc[UR42][R8.64], R4 ;  /* 0x0000000408007985 */ /* 0x0011e4000c101d2a */
.L_x_3814:
[----:B------:R-:W-:Y:S05]  /*46e0*/  BSYNC B0 ;  /* 0x0000000000007941 */ /* 0x000fea0003800000 */
.L_x_3805:
[----:B012-4-:R-:W0:Y:S01]  /*46f0*/  S2R R4, SR_TID.X ;  /* 0x0000000000047919 */ /* 0x017e220000002100 */
[----:B------:R-:W-:Y:S01]  /*4700*/  @!PT LDS RZ, [RZ] ;  /* 0x00000000fffff984 */ /* 0x000fe20000000800 */
[----:B------:R-:W-:Y:S01]  /*4710*/  @!PT LDS RZ, [RZ] ;  /* 0x00000000fffff984 */ /* 0x000fe20000000800 */
[----:B------:R-:W-:Y:S01]  /*4720*/  @!PT LDS RZ, [RZ] ;  /* 0x00000000fffff984 */ /* 0x000fe20000000800 */
[----:B------:R-:W-:Y:S01]  /*4730*/  @!PT LDS RZ, [RZ] ;  /* 0x00000000fffff984 */ /* 0x000fe20000000800 */
[----:B------:R1:W-:Y:S06]  /*4740*/  MEMBAR.ALL.CTA ;  /* 0x0000000000007992 */ /* 0x0003ec0000008000 */
[----:B-1----:R-:W1:Y:S01]  /*4750*/  FENCE.VIEW.ASYNC.S ;  /* 0x00000000000073c6 */ /* 0x002e620000000000 */
[----:B------:R-:W-:Y:S05]  /*4760*/  WARPSYNC.ALL ;  /* 0x0000000000007948 */ /* 0x000fea0003800000 */
[----:B------:R-:W-:Y:S01]  /*4770*/  BSSY B0, `(.L_x_3831) ;  /* 0x0000009000007945 */ /* 0x000fe20003800000 */
[----:B0-----:R-:W-:Y:S01]  /*4780*/  LOP3.LUT R4, R4, 0x7f, RZ, 0xc0, !PT ;  /* 0x0000007f04047812 */ /* 0x001fe200078ec0ff */
[----:B-1----:R0:W-:Y:S03]  /*4790*/  BAR.SYNC.DEFER_BLOCKING R44, 0x80 ;  /* 0x0002002c0000751d */ /* 0x0021e60000010000 */
[----:B------:R-:W-:-:S13]  /*47a0*/  ISETP.NE.AND P2, PT, R4, RZ, PT ;  /* 0x000000ff0400720c */ /* 0x000fda0003f45270 */
[----:B------:R-:W-:-:S05]  /*47b0*/  @!P2 VIADD R4, R58, 0x28ca0 ;  /* 0x00028ca03a04a836 */ /* 0x000fca0000000000 */
[----:B------:R-:W-:-:S04]  /*47c0*/  @!P2 PRMT R4, RZ, 0x654, R4 ;  /* 0x00000654ff04a816 */ /* 0x000fc80000000004 */
[----:B------:R0:W-:Y:S01]  /*47d0*/  @!P2 SYNCS.ARRIVE.TRANS64.RED.A1T0 RZ, [R4+URZ], RZ ;  /* 0x000000ff04ffa9a7 */ /* 0x0001e2000810043f */
[----:B------:R-:W-:Y:S05]  /*47e0*/  @!P3 BRA `(.L_x_3832) ;  /* 0x000000000004b947 */ /* 0x000fea0003800000 */
[----:B------:R-:W-:Y:S01]  /*47f0*/  BPT.TRAP 0x1 ;  /* 0x000000040000795c */ /* 0x000fe20000300000 */
.L_x_3832:
[----:B------:R-:W-:Y:S05]  /*4800*/  BSYNC B0 ;  /* 0x0000000000007941 */ /* 0x000fea0003800000 */
.L_x_3831:
[----:B------:R-:W1:Y:S01]  /*4810*/  SYNCS.PHASECHK.TRANS64.TRYWAIT P3, [R58+URZ+0x28cb0], R65 ;  /* 0x028cb0413a0075a7 */ /* 0x000e62000806017f */
[----:B------:R-:W-:Y:S04]  /*4820*/  BSSY B0, `(.L_x_3833) ;  /* 0x0000002000007945 */ /* 0x000fe80003800000 */
[----:B-1----:R-:W-:Y:S05]  /*4830*/  @!P3 BRA `(.L_x_3834) ;  /* 0x000001600018b947 */ /* 0x002fea0003800000 */
.L_x_4075:
[----:B------:R-:W-:Y:S05]  /*4840*/  BSYNC B0 ;  /* 0x0000000000007941 */ /* 0x000fea0003800000 */
.L_x_3833:
[----:B------:R-:W-:Y:S01]  /*4850*/  ULDC.64 UR4, c[0x0][0x328] ;  /* 0x0000ca0000047ab9 */ /* 0x000fe20000000a00 */
[----:B------:R-:W-:Y:S01]  /*4860*/  ULDC.64 UR6, c[0x0][0x318] ;  /* 0x0000c60000067ab9 */ /* 0x000fe20000000a00 */
[----:B------:R-:W-:Y:S01]  /*4870*/  IMAD R7, R62, UR4, RZ ;  /* 0x000000043e077c24 */ /* 0x000fe2000f8e02ff */
[----:B------:R-:W-:Y:S01]  /*4880*/  BSSY B0, `(.L_x_3835) ;  /* 0x000007c000007945 */ /* 0x000fe20003800000 */
[----:B0-----:R-:W-:-:S04]  /*4890*/  IMAD.WIDE.U32 R4, R60, UR4, RZ ;  /* 0x000000043c047c25 */ /* 0x001fc8000f8e00ff */
[----:B------:R-:W-:Y:S01]  /*48a0*/  IMAD R7, R60, UR5, R7 ;  /* 0x000000053c077c24 */ /* 0x000fe2000f8e0207 */
[----:B------:R-:W-:Y:S02]  /*48b0*/  ULDC.64 UR4, c[0x0][0x338] ;  /* 0x0000ce0000047ab9 */ /* 0x000fe40000000a00 */
        /* <DEDUP_REMOVED lines=8> */
[----:B------:R-:W-:-:S04]  /*4940*/  LEA R25, P3, R4, UR6, 0x1 ;  /* 0x0000000604197c11 */ /* 0x000fc8000f8608ff */
[----:B------:R-:W-:Y:S02]  /*4950*/  LEA.HI.X R24, R4, UR7, R5, 0x1, P3 ;  /* 0x0000000704187c11 */ /* 0x000fe400098f0c05 */
[----:B------:R-:W-:Y:S01]  /*4960*/  ISETP.GT.AND P3, PT, R63, R189, PT ;  /* 0x000000bd3f00720c */ /* 0x000fe20003f64270 */
[----:B------:R-:W0:Y:S04]  /*4970*/  SHFL.IDX PT, R25, R25, RZ, 0x1c1f ;  /* 0x001c1fff19197589 */ /* 0x000e2800000e0000 */
[----:B------:R-:W2:Y:S08]  /*4980*/  SHFL.IDX PT, R24, R24, RZ, 0x1c1f ;  /* 0x001c1fff18187589 */ /* 0x000eb000000e0000 */
[----:B------:R-:W-:Y:S05]  /*4990*/  @!P3 BRA `(.L_x_3836) ;  /* 0x0000000400a8b947 */ /* 0x000fea0003800000 */
[----:B------:R-:W-:Y:S01]  /*49a0*/  LOP3.LUT P3, RZ, R191, 0x4, RZ, 0xc0, !PT ;  /* 0x00000004bfff7812 */ /* 0x000fe2000786c0ff */
[----:B------:R-:W-:Y:S01]  /*49b0*/  IMAD R5, R23, 0x8000, R46 ;  /* 0x0000800017057824 */ /* 0x000fe200078e022e */
[----:B------:R-:W-:Y:S01]  /*49c0*/  ULDC UR4, c[0x0][0x320] ;  /* 0x0000c80000047ab9 */ /* 0x000fe20000000800 */
[----:B------:R-:W4:Y:S02]  /*49d0*/  LDL R66, [R1] ;  /* 0x0000000001427983 */ /* 0x000f240000100800 */
[C---:B------:R-:W-:Y:S02]  /*49e0*/  VIADD R15, R5.reuse, 0x20 ;  /* 0x00000020050f7836 */ /* 0x040fe40000000000 */
[----:B------:R-:W5:Y:S04]  /*49f0*/  LDL R64, [R1+0x4] ;  /* 0x0000040001407983 */ /* 0x000f680000100800 */
[----:B------:R-:W5:Y:S02]  /*4a00*/  LDL R57, [R1+0x8] ;  /* 0x0000080001397983 */ /* 0x000f640000100800 */
[C---:B------:R-:W-:Y:S01]  /*4a10*/  @P3 VIADD R15, R5.reuse, 0xffffffe0 ;  /* 0xffffffe0050f3836 */ /* 0x040fe20000000000 */
[----:B------:R-:W-:Y:S01]  /*4a20*/  ISETP.GE.AND P3, PT, R16, UR4, PT ;  /* 0x0000000410007c0c */ /* 0x000fe2000bf66270 */
[--C-:B---3--:R-:W-:Y:S01]  /*4a30*/  IMAD R14, R5, 0x2, R2.reuse ;  /* 0x00000002050e7824 */ /* 0x108fe200078e0202 */
[----:B------:R-:W3:Y:S04]  /*4a40*/  LDL R56, [R1+0xc] ;  /* 0x00000c0001387983 */ /* 0x000ee80000100800 */
[----:B------:R-:W3:Y:S01]  /*4a50*/  LDL R27, [R1+0x10] ;  /* 0x00001000011b7983 */ /* 0x000ee20000100800 */
[----:B------:R-:W-:Y:S01]  /*4a60*/  ISETP.GE.AND P5, PT, R22, UR4, PT ;  /* 0x0000000416007c0c */ /* 0x000fe2000bfa6270 */
[----:B------:R-:W-:-:S02]  /*4a70*/  IMAD R15, R15, 0x2, R2 ;  /* 0x000000020f0f7824 */ /* 0x000fc400078e0202 */
[C---:B------:R-:W-:Y:S02]  /*4a80*/  VIADD R10, R16.reuse, 0x40 ;  /* 0x00000040100a7836 */ /* 0x040fe40000000000 */
[C---:B------:R-:W-:Y:S01]  /*4a90*/  VIADD R26, R16.reuse, 0x80 ;  /* 0x00000080101a7836 */ /* 0x040fe20000000000 */
[----:B------:R-:W1:Y:S01]  /*4aa0*/  @!P3 LDS.128 R4, [R14+0x400] ;  /* 0x000400000e04b984 */ /* 0x000e620000000c00 */
[----:B0-----:R-:W-:-:S04]  /*4ab0*/  @!P3 LEA R8, P4, R16, R25, 0x1 ;  /* 0x000000191008b211 */ /* 0x001fc800078808ff */
[----:B--2---:R-:W-:Y:S02]  /*4ac0*/  @!P3 LEA.HI.X R9, R16, R24, R17, 0x1, P4 ;  /* 0x000000181009b211 */ /* 0x004fe400020f0c11 */
[----:B------:R-:W-:-:S04]  /*4ad0*/  @!P5 LEA R12, P4, R22, R25, 0x1 ;  /* 0x00000019160cd211 */ /* 0x000fc800078808ff */
[----:B------:R-:W-:Y:S02]  /*4ae0*/  @!P5 LEA.HI.X R13, R22, R24, R193, 0x1, P4 ;  /* 0x00000018160dd211 */ /* 0x000fe400020f0cc1 */
[----:B------:R-:W-:Y:S01]  /*4af0*/  ISETP.GE.AND P4, PT, R10, UR4, PT ;  /* 0x000000040a007c0c */ /* 0x000fe2000bf86270 */
[----:B------:R-:W-:Y:S01]  /*4b00*/  VIADD R10, R16, 0x60 ;  /* 0x00000060100a7836 */ /* 0x000fe20000000000 */
[----:B-1----:R0:W-:Y:S04]  /*4b10*/  @!P3 ST.E.128 desc[UR42][R8.64], R4 ;  /* 0x000000040800b985 */ /* 0x0021e8000c101d2a */
[----:B------:R-:W1:Y:S07]  /*4b20*/  @!P5 LDS.128 R4, [R15+0x400] ;  /* 0x000400000f04d984 */ /* 0x000e6e0000000c00 */
[----:B0-----:R-:W-:-:S05]  /*4b30*/  @!P4 LEA R8, P3, R217, R25, 0x1 ;  /* 0x00000019d908c211 */ /* 0x001fca00078608ff */
[----:B------:R-:W-:Y:S01]  /*4b40*/  @!P4 IMAD.X R9, R24, 0x1, R220, P3 ;  /* 0x000000011809c824 */ /* 0x000fe200018e06dc */
[----:B------:R-:W-:-:S13]  /*4b50*/  ISETP.GE.AND P3, PT, R10, UR4, PT ;  /* 0x000000040a007c0c */ /* 0x000fda000bf66270 */
[----:B------:R-:W-:-:S05]  /*4b60*/  @!P3 LEA R10, P6, R216, R25, 0x1 ;  /* 0x00000019d80ab211 */ /* 0x000fca00078c08ff */
[----:B------:R-:W-:Y:S01]  /*4b70*/  @!P3 IMAD.X R11, R24, 0x1, R221, P6 ;  /* 0x00000001180bb824 */ /* 0x000fe200030e06dd */
[----:B-1----:R0:W-:Y:S01]  /*4b80*/  @!P5 ST.E.128 desc[UR42][R12.64], R4 ;  /* 0x000000040c00d985 */ /* 0x0021e2000c101d2a */
[----:B------:R-:W-:Y:S01]  /*4b90*/  ISETP.GE.AND P5, PT, R26, UR4, PT ;  /* 0x000000041a007c0c */ /* 0x000fe2000bfa6270 */
[----:B------:R-:W-:Y:S02]  /*4ba0*/  VIADD R26, R16, 0xa0 ;  /* 0x000000a0101a7836 */ /* 0x000fe40000000000 */
[----:B------:R-:W1:Y:S10]  /*4bb0*/  @!P4 LDS.128 R4, [R14+0x2400] ;  /* 0x002400000e04c984 */ /* 0x000e740000000c00 */
[----:B0-----:R-:W-:-:S05]  /*4bc0*/  @!P5 LEA R12, P6, R215, R25, 0x1 ;  /* 0x00000019d70cd211 */ /* 0x001fca00078c08ff */
        /* <DEDUP_REMOVED lines=42> */
[----:B----4-:R-:W-:Y:S01]  /*4e70*/  @!P4 IMAD.X R9, R24, 0x1, R66, P6 ;  /* 0x000000011809c824 */ /* 0x010fe200030e0642 */
[----:B-1----:R0:W-:Y:S01]  /*4e80*/  @!P3 ST.E.128 desc[UR42][R10.64], R4 ;  /* 0x000000040a00b985 */ /* 0x0021e2000c101d2a */
[----:B------:R-:W-:Y:S01]  /*4e90*/  ISETP.GE.AND P3, PT, R26, UR4, PT ;  /* 0x000000041a007c0c */ /* 0x000fe2000bf66270 */
[----:B------:R-:W-:Y:S02]  /*4ea0*/  VIADD R26, R16, 0x1a0 ;  /* 0x000001a0101a7836 */ /* 0x000fe40000000000 */
[----:B------:R-:W1:Y:S10]  /*4eb0*/  @!P5 LDS.128 R4, [R14+0xa400] ;  /* 0x00a400000e04d984 */ /* 0x000e740000000c00 */
[----:B0-----:R-:W-:-:S05]  /*4ec0*/  @!P3 LEA R10, P6, R206, R25, 0x1 ;  /* 0x00000019ce0ab211 */ /* 0x001fca00078c08ff */
[----:B-----5:R-:W-:Y:S01]  /*4ed0*/  @!P3 IMAD.X R11, R24, 0x1, R64, P6 ;  /* 0x00000001180bb824 */ /* 0x020fe200030e0640 */
        /* <DEDUP_REMOVED lines=11> */
[----:B---3--:R-:W-:Y:S01]  /*4f90*/  @!P4 IMAD.X R9, R24, 0x1, R56, P6 ;  /* 0x000000011809c824 */ /* 0x008fe200030e0638 */
[----:B-1----:R0:W-:Y:S01]  /*4fa0*/  @!P3 ST.E.128 desc[UR42][R10.64], R4 ;  /* 0x000000040a00b985 */ /* 0x0021e2000c101d2a */
[----:B------:R-:W-:-:S03]  /*4fb0*/  ISETP.GE.AND P3, PT, R26, UR4, PT ;  /* 0x000000041a007c0c */ /* 0x000fc6000bf66270 */
[----:B------:R-:W1:Y:S10]  /*4fc0*/  @!P5 LDS.128 R4, [R15+0xc400] ;  /* 0x00c400000f04d984 */ /* 0x000e740000000c00 */
[----:B0-----:R-:W-:-:S05]  /*4fd0*/  @!P3 LEA R10, P6, R203, R25, 0x1 ;  /* 0x00000019cb0ab211 */ /* 0x001fca00078c08ff */
[----:B------:R-:W-:Y:S01]  /*4fe0*/  @!P3 IMAD.X R11, R24, 0x1, R27, P6 ;  /* 0x00000001180bb824 */ /* 0x000fe200030e061b */
[----:B-1----:R-:W-:Y:S04]  /*4ff0*/  @!P5 ST.E.128 desc[UR42][R12.64], R4 ;  /* 0x000000040c00d985 */ /* 0x002fe8000c101d2a */
[----:B------:R-:W0:Y:S04]  /*5000*/  @!P4 LDS.128 R4, [R14+0xe400] ;  /* 0x00e400000e04c984 */ /* 0x000e280000000c00 */
[----:B0-----:R-:W-:Y:S04]  /*5010*/  @!P4 ST.E.128 desc[UR42][R8.64], R4 ;  /* 0x000000040800c985 */ /* 0x001fe8000c101d2a */
[----:B------:R-:W0:Y:S04]  /*5020*/  @!P3 LDS.128 R4, [R15+0xe400] ;  /* 0x00e400000f04b984 */ /* 0x000e280000000c00 */
[----:B0-----:R4:W-:Y:S02]  /*5030*/  @!P3 ST.E.128 desc[UR42][R10.64], R4 ;  /* 0x000000040a00b985 */ /* 0x0019e4000c101d2a */
.L_x_3836:
[----:B------:R-:W-:Y:S05]  /*5040*/  BSYNC B0 ;  /* 0x0000000000007941 */ /* 0x000fea0003800000 */
.L_x_3835:
[----:B------:R-:W-:Y:S01]  /*5050*/  @!PT LDS RZ, [RZ] ;  /* 0x00000000fffff984 */ /* 0x000fe20000000800 */
[----:B------:R-:W-:Y:S01]  /*5060*/  @!PT LDS RZ, [RZ] ;  /* 0x00000000fffff984 */ /* 0x000fe20000000800 */
[----:B------:R-:W-:Y:S01]  /*5070*/  @!PT LDS RZ, [RZ] ;  /* 0x00000000fffff984 */ /* 0x000fe20000000800 */
[----:B------:R-:W-:Y:S01]  /*5080*/  @!PT LDS RZ, [RZ] ;  /* 0x00000000fffff984 */ /* 0x000fe20000000800 */
[----:B------:R5:W-:Y:S06]  /*5090*/  MEMBAR.ALL.CTA ;  /* 0x0000000000007992 */ /* 0x000bec0000008000 */
[----:B-----5:R-:W5:Y:S01]  /*50a0*/  FENCE.VIEW.ASYNC.S ;  /* 0x00000000000073c6 */ /* 0x020f620000000000 */
[----:B------:R-:W-:Y:S02]  /*50b0*/  VIADD R23, R23, 0x1 ;  /* 0x0000000117177836 */ /* 0x000fe40000000000 */
[----:B-1----:R-:W-:Y:S01]  /*50c0*/  @!P2 VIADD R58, R58, 0x28cc0 ;  /* 0x00028cc03a3aa836 */ /* 0x002fe20000000000 */
[----:B-----5:R1:W-:Y:S02]  /*50d0*/  BAR.SYNC.DEFER_BLOCKING R44, 0x80 ;  /* 0x0002002c0000751d */ /* 0x0203e40000010000 */
[----:B------:R-:W-:-:S02]  /*50e0*/  ISETP.NE.AND P3, PT, R23, 0x2, PT ;  /* 0x000000021700780c */ /* 0x000fc40003f65270 */
[----:B------:R-:W-:Y:S02]  /*50f0*/  @!P2 PRMT R58, RZ, 0x654, R58 ;  /* 0x00000654ff3aa816 */ /* 0x000fe4000000003a */
[----:B----4-:R-:W-:Y:S02]  /*5100*/  SEL R5, RZ, 0x1, P3 ;  /* 0x00000001ff057807 */ /* 0x010fe40001800000 */
[----:B------:R-:W-:Y:S02]  /*5110*/  SEL R23, R23, RZ, P3 ;  /* 0x000000ff17177207 */ /* 0x000fe40001800000 */
[----:B------:R-:W-:Y:S01]  /*5120*/  LOP3.LUT R188, R188, R5, RZ, 0x3c, !PT ;  /* 0x00000005bcbc7212 */ /* 0x000fe200078e3cff */
[----:B------:R1:W-:Y:S01]  /*5130*/  @!P2 SYNCS.ARRIVE.TRANS64.RED.A1T0 RZ, [R58+URZ], RZ ;  /* 0x000000ff3affa9a7 */ /* 0x0003e2000810043f */
[----:B------:R-:W-:Y:S01]  /*5140*/  PLOP3.LUT P2, PT, PT, PT, PT, 0x8, 0x0 ;  /* 0x000000000000781c */ /* 0x000fe20003f4e170 */
[----:B------:R-:W-:-:S12]  /*5150*/  @P1 BRA `(.L_x_3837) ;  /* 0xffffffd800041947 */ /* 0x000fd8000383ffff */
.L_x_3800:
[----:B------:R-:W-:Y:S04]  /*5160*/  BSSY B0, `(.L_x_3838) ;  /* 0x0000004000007945 */ /* 0x000fe80003800000 */
[----:B------:R-:W-:Y:S05]  /*5170*/  @P2 BRA `(.L_x_3839) ;  /* 0x0000000000082947 */ /* 0x000fea0003800000 */
[----:B------:R-:W4:Y:S02]  /*5180*/  FENCE.VIEW.ASYNC.G ;  /* 0x00000000000073c6 */ /* 0x000f240000000100 */
[----:B----4-:R-:W-:Y:S06]  /*5190*/  BAR.ARV 0xc, 0x180 ;  /* 0x0306000000007b1d */ /* 0x010fec0000002000 */
.L_x_3839:
[----:B------:R-:W-:Y:S05]  /*51a0*/  BSYNC B0 ;  /* 0x0000000000007941 */ /* 0x000fea0003800000 */
.L_x_3838:
[----:B------:R-:W4:Y:S01]  /*51b0*/  LDL R0, [R1+0x18] ;  /* 0x0000180001007983 */ /* 0x000f220000100800 */
[----:B------:R-:W-:Y:S01]  /*51c0*/  UISETP.NE.AND UP0, UPT, UR39, 0x1, UPT ;  /* 0x000000012700788c */ /* 0x000fe2000bf05270 */
[----:B------:R-:W-:Y:S01]  /*51d0*/  BSSY B7, `(.L_x_3840) ;  /* 0x0000887000077945 */ /* 0x000fe20003800000 */
[----:B------:R-:W-:-:S04]  /*51e0*/  ULDC UR4, c[0x0][0x9f0] ;  /* 0x00027c0000047ab9 */ /* 0x000fc80000000800 */
[----:B------:R-:W-:Y:S02]  /*51f0*/  PLOP3.LUT P1, PT, PT, PT, UP0, 0x80, 0x0 ;  /* 0x000000000000781c */ /* 0x000fe40003f2f008 */
[----:B----4-:R-:W-:-:S04]  /*5200*/  ISETP.NE.AND P0, PT, R0, RZ, PT ;  /* 0x000000ff0000720c */ /* 0x010fc80003f05270 */
[----:B------:R-:W-:-:S07]  /*5210*/  SEL R9, R0, UR4, P0 ;  /* 0x0000000400097c07 */ /* 0x000fce0008000000 */
[----:B------:R-:W-:Y:S05]  /*5220*/  @!P1 BRA `(.L_x_3841) ;  /* 0x0000002000449947 */ /* 0x000fea0003800000 */
[----:B------:R-:W-:Y:S01]  /*5230*/  LOP3.LUT P2, RZ, R18, 0x4, RZ, 0xc0, !PT ;  /* 0x0000000412ff7812 */ /* 0x000fe2000784c0ff */
[----:B------:R-:W-:Y:S01]  /*5240*/  BSSY B0, `(.L_x_3842) ;  /* 0x000001d000007945 */ /* 0x000fe20003800000 */
[----:B------:R-:W-:-:S11]  /*5250*/  IMAD.MOV.U32 R3, RZ, RZ, RZ ;  /* 0x000000ffff037224 */ /* 0x000fd600078e00ff */
[----:B------:R-:W-:Y:S05]  /*5260*/  @!P2 BRA `(.L_x_3843) ;  /* 0x000000000068a947 */ /* 0x000fea0003800000 */
[-C--:B------:R-:W-:Y:S02]  /*5270*/  IABS R6, R9.reuse ;  /* 0x0000000900067213 */ /* 0x080fe40000000000 */
[----:B------:R-:W-:Y:S02]  /*5280*/  IADD3 R0, R168, -0x1, R9 ;  /* 0xffffffffa8007810 */ /* 0x000fe40007ffe009 */
[----:B------:R-:W4:Y:S01]  /*5290*/  I2F.RP R3, R6 ;  /* 0x0000000600037306 */ /* 0x000f220000209400 */
[-C--:B------:R-:W-:Y:S02]  /*52a0*/  IABS R10, R9.reuse ;  /* 0x00000009000a7213 */ /* 0x080fe40000000000 */
[----:B------:R-:W-:Y:S02]  /*52b0*/  IABS R8, R0 ;  /* 0x0000000000087213 */ /* 0x000fe40000000000 */
[----:B------:R-:W-:-:S04]  /*52c0*/  LOP3.LUT R0, R0, R9, RZ, 0x3c, !PT ;  /* 0x0000000900007212 */ /* 0x000fc800078e3cff */
[----:B------:R-:W-:Y:S01]  /*52d0*/  ISETP.GE.AND P2, PT, R0, RZ, PT ;  /* 0x000000ff0000720c */ /* 0x000fe20003f46270 */
[----:B----4-:R-:W4:Y:S02]  /*52e0*/  MUFU.RCP R3, R3 ;  /* 0x0000000300037308 */ /* 0x010f240000001000 */
[----:B----4-:R-:W-:Y:S02]  /*52f0*/  VIADD R4, R3, 0xffffffe ;  /* 0x0ffffffe03047836 */ /* 0x010fe40000000000 */
[----:B------:R-:W-:-:S04]  /*5300*/  IMAD.MOV R3, RZ, RZ, -R10 ;  /* 0x000000ffff037224 */ /* 0x000fc800078e0a0a */
[----:B------:R4:W0:Y:S02]  /*5310*/  F2I.FTZ.U32.TRUNC.NTZ R5, R4 ;  /* 0x0000000400057305 */ /* 0x000824000021f000 */
[----:B----4-:R-:W-:Y:S02]  /*5320*/  IMAD.MOV.U32 R4, RZ, RZ, RZ ;  /* 0x000000ffff047224 */ /* 0x010fe400078e00ff */
[----:B0-----:R-:W-:-:S04]  /*5330*/  IMAD.MOV R7, RZ, RZ, -R5 ;  /* 0x000000ffff077224 */ /* 0x001fc800078e0a05 */
        /* <DEDUP_REMOVED lines=13> */
.L_x_3843:
[----:B------:R-:W-:Y:S05]  /*5410*/  BSYNC B0 ;  /* 0x0000000000007941 */ /* 0x000fea0003800000 */
.L_x_3842:
[----:B------:R-:W4:Y:S01]  /*5420*/  LDL R0, [R1+0x38] ;  /* 0x0000380001007983 */ /* 0x000f220000100800 */
[----:B------:R-:W-:Y:S01]  /*5430*/  PLOP3.LUT P0, PT, PT, PT, PT, 0x80, 0x0 ;  /* 0x000000000000781c */ /* 0x000fe20003f0f070 */
[----:B------:R-:W-:Y:S01]  /*5440*/  IMAD.MOV.U32 R21, RZ, RZ, RZ ;  /* 0x000000ffff157224 */ /* 0x000fe200078e00ff */
[----:B------:R-:W-:Y:S01]  /*5450*/  CS2R R150, SRZ ;  /* 0x0000000000967805 */ /* 0x000fe2000001ff00 */
        /* <DEDUP_REMOVED lines=41> */
[----:B---3--:R-:W-:Y:S02]  /*56f0*/  CS2R R68, SRZ ;  /* 0x0000000000447805 */ /* 0x008fe4000001ff00 */
[----:B------:R-:W-:Y:S02]  /*5700*/  CS2R R66, SRZ ;  /* 0x0000000000427805 */ /* 0x000fe4000001ff00 */
[----:B------:R-:W-:Y:S02]  /*5710*/  CS2R R64, SRZ ;  /* 0x0000000000407805 */ /* 0x000fe4000001ff00 */
[----:B------:R-:W-:Y:S02]  /*5720*/  CS2R R62, SRZ ;  /* 0x00000000003e7805 */ /* 0x000fe4000001ff00 */
[----:B------:R-:W-:Y:S02]  /*5730*/  CS2R R60, SRZ ;  /* 0x00000000003c7805 */ /* 0x000fe4000001ff00 */
[----:B-1----:R-:W-:-:S02]  /*5740*/  CS2R R58, SRZ ;  /* 0x00000000003a7805 */ /* 0x002fc4000001ff00 */
        /* <DEDUP_REMOVED lines=16> */
[----:B0-2---:R-:W-:Y:S01]  /*5850*/  CS2R R24, SRZ ;  /* 0x0000000000187805 */ /* 0x005fe2000001ff00 */
[----:B----4-:R-:W-:-:S05]  /*5860*/  IMAD R0, R0, R3, RZ ;  /* 0x0000000300007224 */ /* 0x010fca00078e02ff */
[----:B------:R-:W-:-:S04]  /*5870*/  VIADDMNMX R3, R0, R3, R168, PT ;  /* 0x0000000300037246 */ /* 0x000fc800038001a8 */
[----:B------:R-:W-:-:S13]  /*5880*/  ISETP.GT.AND P1, PT, R3, R0, PT ;  /* 0x000000000300720c */ /* 0x000fda0003f24270 */
[----:B------:R-:W-:Y:S05]  /*5890*/  @!P1 BRA `(.L_x_3844) ;  /* 0x0000008000689947 */ /* 0x000fea0003800000 */
[----:B------:R-:W2:Y:S04]  /*58a0*/  LDL R4, [R1+0x44] ;  /* 0x0000440001047983 */ /* 0x000ea80000100800 */
[----:B--2---:R-:W0:Y:S02]  /*58b0*/  SHFL.IDX PT, R4, R4, RZ, 0x1f ;  /* 0x00001fff04047589 */ /* 0x004e2400000e0000 */
[----:B0-----:R-:W-:-:S04]  /*58c0*/  LEA.HI R5, R4, R4, RZ, 0x1 ;  /* 0x0000000404057211 */ /* 0x001fc800078f08ff */
[----:B------:R-:W-:-:S05]  /*58d0*/  LOP3.LUT R5, R5, 0x1fffe, RZ, 0xc0, !PT ;  /* 0x0001fffe05057812 */ /* 0x000fca00078ec0ff */
[----:B------:R-:W-:Y:S02]  /*58e0*/  IMAD.IADD R5, R4, 0x1, -R5 ;  /* 0x0000000104057824 */ /* 0x000fe400078e0a05 */
[----:B------:R-:W-:Y:S02]  /*58f0*/  IMAD.U32 R4, RZ, RZ, UR37 ;  /* 0x00000025ff047e24 */ /* 0x000fe4000f8e00ff */
[----:B------:R-:W-:-:S03]  /*5900*/  IMAD R5, R5, 0x8000, R2 ;  /* 0x0000800005057824 */ /* 0x000fc600078e0202 */
[----:B------:R-:W-:Y:S01]  /*5910*/  ISETP.NE.AND P0, PT, R4, 0x3, PT ;  /* 0x000000030400780c */ /* 0x000fe20003f05270 */
[----:B------:R-:W-:-:S05]  /*5920*/  VIADD R5, R5, 0x400 ;  /* 0x0000040005057836 */ /* 0x000fca0000000000 */
[----:B------:R-:W-:-:S04]  /*5930*/  SHF.R.U32.HI R5, RZ, 0x4, R5 ;  /* 0x00000004ff057819 */ /* 0x000fc80000011605 */
[----:B------:R-:W-:-:S04]  /*5940*/  LOP3.LUT R5, R5, 0x3fff, RZ, 0xc0, !PT ;  /* 0x00003fff05057812 */ /* 0x000fc800078ec0ff */
[----:B------:R-:W-:Y:S01]  /*5950*/  LOP3.LUT R14, R5, 0x2000000, RZ, 0xfc, !PT ;  /* 0x02000000050e7812 */ /* 0x000fe200078efcff */
[----:B------:R-:W-:Y:S06]  /*5960*/  @!P0 BRA `(.L_x_3845) ;  /* 0x0000000000048947 */ /* 0x000fec0003800000 */
[----:B------:R-:W-:Y:S01]  /*5970*/  BPT.TRAP 0x1 ;  /* 0x000000040000795c */ /* 0x000fe20000300000 */
.L_x_3845:
[----:B------:R-:W-:Y:S01]  /*5980*/  IMAD R10, R19, 0x8, R2 ;  /* 0x00000008130a7824 */ /* 0x000fe200078e0202 */
[----:B------:R-:W-:Y:S01]  /*5990*/  SHF.L.U32 R7, R185, 0x1f, RZ ;  /* 0x0000001fb9077819 */ /* 0x000fe200000006ff */
[----:B------:R-:W-:Y:S01]  /*59a0*/  VIADD R4, R2, 0x26800 ;  /* 0x0002680002047836 */ /* 0x000fe20000000000 */
[----:B------:R-:W-:Y:S02]  /*59b0*/  BSSY B0, `(.L_x_3846) ;  /* 0x0000008000007945 */ /* 0x000fe40003800000 */
[----:B------:R-:W0:Y:S02]  /*59c0*/  SYNCS.PHASECHK.TRANS64.TRYWAIT P1, [R10+URZ+0x28c50], R7 ;  /* 0x028c50070a0075a7 */ /* 0x000e24000802017f */
[----:B------:R-:W-:Y:S01]  /*59d0*/  SHF.R.U32.HI R5, RZ, 0x4, R4 ;  /* 0x00000004ff057819 */ /* 0x000fe20000011604 */
[----:B------:R-:W-:-:S03]  /*59e0*/  IMAD R4, R19, 0x1000, R14 ;  /* 0x0000100013047824 */ /* 0x000fc600078e020e */
[----:B------:R-:W-:-:S04]  /*59f0*/  LOP3.LUT R5, R5, 0x3fff, RZ, 0xc0, !PT ;  /* 0x00003fff05057812 */ /* 0x000fc800078ec0ff */
[----:B------:R-:W-:Y:S01]  /*5a00*/  LOP3.LUT R11, R5, 0x10000, RZ, 0xfc, !PT ;  /* 0x00010000050b7812 */ /* 0x000fe200078efcff */
[----:B------:R-:W-:Y:S01]  /*5a10*/  IMAD.MOV.U32 R5, RZ, RZ, 0x40000040 ;  /* 0x40000040ff057424 */ /* 0x000fe200078e00ff */
[----:B0-----:R-:W-:Y:S06]  /*5a20*/  @!P1 BRA `(.L_x_3847) ;  /* 0x0000014c00b09947 */ /* 0x001fec0003800000 */
.L_x_4076:
[----:B------:R-:W-:Y:S05]  /*5a30*/  BSYNC B0 ;  /* 0x0000000000007941 */ /* 0x000fea0003800000 */
.L_x_3846:
[----:B------:R-:W-:Y:S01]  /*5a40*/  BAR.SYNC.DEFER_BLOCKING 0xe, 0x100 ;  /* 0x0384000000007b1d */ /* 0x000fe20000010000 */
[----:B------:R-:W-:Y:S01]  /*5a50*/  IMAD.MOV.U32 R6, RZ, RZ, R11 ;  /* 0x000000ffff067224 */ /* 0x000fe200078e000b */
[C---:B------:R-:W-:Y:S01]  /*5a60*/  R2UR UR6, R4.reuse ;  /* 0x00000000040672ca */ /* 0x040fe200000e0000 */
[----:B0-----:R-:W-:Y:S01]  /*5a70*/  IMAD.MOV.U32 R7, RZ, RZ, 0x40000040 ;  /* 0x40000040ff077424 */ /* 0x001fe200078e00ff */
[----:B------:R-:W-:Y:S01]  /*5a80*/  R2UR UR7, R5 ;  /* 0x00000000050772ca */ /* 0x000fe200000e0000 */
[----:B------:R-:W-:Y:S01]  /*5a90*/  VIADD R8, R4, 0x100 ;  /* 0x0000010004087836 */ /* 0x000fe20000000000 */
[----:B------:R-:W-:Y:S01]  /*5aa0*/  R2UR UR4, R6 ;  /* 0x00000000060472ca */ /* 0x000fe200000e0000 */
[----:B------:R-:W-:Y:S01]  /*5ab0*/  IMAD.MOV.U32 R9, RZ, RZ, 0x40000040 ;  /* 0x40000040ff097424 */ /* 0x000fe200078e00ff */
[----:B------:R-:W-:Y:S01]  /*5ac0*/  R2UR UR5, R7 ;  /* 0x00000000070572ca */ /* 0x000fe200000e0000 */
[----:B------:R-:W-:Y:S01]  /*5ad0*/  VIADD R6, R4, 0x80 ;  /* 0x0000008004067836 */ /* 0x000fe20000000000 */
[----:B------:R-:W-:Y:S01]  /*5ae0*/  R2UR UR14, R8 ;  /* 0x00000000080e72ca */ /* 0x000fe200000e0000 */
[----:B------:R-:W-:Y:S01]  /*5af0*/  VIADD R8, R11, 0x2 ;  /* 0x000000020b087836 */ /* 0x000fe20000000000 */
[----:B------:R-:W-:Y:S01]  /*5b00*/  R2UR UR15, R9 ;  /* 0x00000000090f72ca */ /* 0x000fe200000e0000 */
[----:B------:R-:W-:Y:S01]  /*5b10*/  IMAD.MOV.U32 R9, RZ, RZ, 0x40000040 ;  /* 0x40000040ff097424 */ /* 0x000fe200078e00ff */
        /* <DEDUP_REMOVED lines=9> */
[----:B------:R-:W-:Y:S01]  /*5bb0*/  WARPGROUP.ARRIVE ;  /* 0x00000000000079c5 */ /* 0x000fe20000000000 */
[----:B------:R-:W-:-:S05]  /*5bc0*/  R2UR UR13, R7 ;  /* 0x00000000070d72ca */ /* 0x000fca00000e0000 */
[----:B------:R-:W-:Y:S01]  /*5bd0*/  HGMMA.64x256x16.F32.BF16 R24, gdesc[UR4].tnspB, RZ, !UPT, gsb0 ;  /* 0x43e00000041879f0 */ /* 0x000fe2000c0018ff */
[----:B------:R-:W-:Y:S01]  /*5be0*/  R2UR UR6, R4 ;  /* 0x00000000040672ca */ /* 0x000fe200000e0000 */
[----:B------:R-:W-:Y:S01]  /*5bf0*/  VIADD R4, R11, 0x6 ;  /* 0x000000060b047836 */ /* 0x000fe20000000000 */
[----:B------:R-:W-:Y:S01]  /*5c00*/  R2UR UR7, R5 ;  /* 0x00000000050772ca */ /* 0x000fe200000e0000 */
[----:B------:R-:W-:-:S03]  /*5c10*/  IMAD.MOV.U32 R5, RZ, RZ, 0x40000040 ;  /* 0x40000040ff057424 */ /* 0x000fc600078e00ff */
[----:B------:R-:W-:Y:S02]  /*5c20*/  R2UR UR4, R4 ;  /* 0x00000000040472ca */ /* 0x000fe400000e0000 */
[----:B------:R-:W-:Y:S01]  /*5c30*/  R2UR UR5, R5 ;  /* 0x00000000050572ca */ /* 0x000fe200000e0000 */
        /* <DEDUP_REMOVED lines=16> */
.L_x_3848:
[----:B------:R-:W-:Y:S01]  /*5d40*/  VIADD R3, R3, 0xfffffffe ;  /* 0xfffffffe03037836 */ /* 0x000fe20000000000 */
[----:B------:R-:W-:Y:S01]  /*5d50*/  BSSY B0, `(.L_x_3849) ;  /* 0x00000cf000007945 */ /* 0x000fe20003800000 */
[----:B------:R-:W-:-:S03]  /*5d60*/  VIADD R10, R10, 0x28c60 ;  /* 0x00028c600a0a7836 */ /* 0x000fc60000000000 */
[----:B------:R-:W-:Y:S02]  /*5d70*/  ISETP.GE.AND P1, PT, R3, R0, PT ;  /* 0x000000000300720c */ /* 0x000fe40003f26270 */
[----:B------:R-:W-:-:S04]  /*5d80*/  PRMT R10, R190, 0x654, R10 ;  /* 0x00000654be0a7816 */ /* 0x000fc8000000000a */
[----:B------:R0:W-:Y:S07]  /*5d90*/  SYNCS.ARRIVE.TRANS64.RED.A1T0 RZ, [R10+URZ], RZ ;  /* 0x000000ff0aff79a7 */ /* 0x0001ee000810043f */
[----:B------:R-:W-:Y:S05]  /*5da0*/  @!P1 BRA `(.L_x_3850) ;  /* 0x0000000c00249947 */ /* 0x000fea0003800000 */
.L_x_3857:
[----:B------:R-:W-:Y:S01]  /*5db0*/  BAR.SYNC.DEFER_BLOCKING 0xe, 0x100 ;  /* 0x0384000000007b1d */ /* 0x000fe20000010000 */
[C---:B01----:R-:W-:Y:S02]  /*5dc0*/  IMAD R10, R19.reuse, 0x40, R195 ;  /* 0x00000040130a7824 */ /* 0x043fe400078e02c3 */
[----:B------:R-:W-:Y:S02]  /*5dd0*/  VIADD R19, R19, 0x1 ;  /* 0x0000000113137836 */ /* 0x000fe40000000000 */
[----:B------:R-:W-:-:S03]  /*5de0*/  IMAD R10, R10, 0x4, R2 ;  /* 0x000000040a0a7824 */ /* 0x000fc600078e0202 */
[----:B------:R-:W-:-:S04]  /*5df0*/  ISETP.NE.AND P1, PT, R19, 0x2, PT ;  /* 0x000000021300780c */ /* 0x000fc80003f25270 */
[----:B------:R-:W-:Y:S01]  /*5e00*/  SEL R19, R19, RZ, P1 ;  /* 0x000000ff13137207 */ /* 0x000fe20000800000 */
[----:B------:R-:W0:Y:S04]  /*5e10*/  LDS R11, [R10+0x28800] ;  /* 0x028800000a0b7984 */ /* 0x000e280000000800 */
[----:B------:R-:W1:Y:S01]  /*5e20*/  LDS R10, [R10+0x28820] ;  /* 0x028820000a0a7984 */ /* 0x000e620000000800 */
[-C--:B0-----:R-:W-:Y:S01]  /*5e30*/  FMUL.FTZ R24, R24, R11.reuse ;  /* 0x0000000b18187220 */ /* 0x081fe20000410000 */
[-C--:B------:R-:W-:Y:S01]  /*5e40*/  FMUL.FTZ R25, R25, R11.reuse ;  /* 0x0000000b19197220 */ /* 0x080fe20000410000 */
[-C--:B------:R-:W-:Y:S01]  /*5e50*/  FMUL.FTZ R28, R28, R11.reuse ;  /* 0x0000000b1c1c7220 */ /* 0x080fe20000410000 */
[-C--:B------:R-:W-:Y:S01]  /*5e60*/  FMUL.FTZ R29, R29, R11.reuse ;  /* 0x0000000b1d1d7220 */ /* 0x080fe20000410000 */
        /* <DEDUP_REMOVED lines=126> */
[----:B------:R-:W-:Y:S06]  /*6650*/  @!P0 BRA `(.L_x_3851) ;  /* 0x0000000000048947 */ /* 0x000fec0003800000 */
[----:B------:R-:W-:Y:S01]  /*6660*/  BPT.TRAP 0x1 ;  /* 0x000000040000795c */ /* 0x000fe20000300000 */
.L_x_3851:
[----:B------:R-:W-:Y:S01]  /*6670*/  IMAD R10, R19, 0x8, R2 ;  /* 0x00000008130a7824 */ /* 0x000fe200078e0202 */
[----:B------:R-:W-:-:S04]  /*6680*/  SHF.L.U32 R11, R185, 0x1f, RZ ;  /* 0x0000001fb90b7819 */ /* 0x000fc800000006ff */
[----:B------:R0:W1:Y:S01]  /*6690*/  SYNCS.PHASECHK.TRANS64.TRYWAIT P1, [R10+URZ+0x28c50], R11 ;  /* 0x028c500b0a0075a7 */ /* 0x000062000802017f */
[----:B------:R-:W-:Y:S05]  /*66a0*/  @!P0 BRA `(.L_x_3852) ;  /* 0x0000000000048947 */ /* 0x000fea0003800000 */
[----:B------:R-:W-:Y:S01]  /*66b0*/  BPT.TRAP 0x1 ;  /* 0x000000040000795c */ /* 0x000fe20000300000 */
.L_x_3852:
[----:B------:R-:W-:Y:S04]  /*66c0*/  BSSY B1, `(.L_x_3853) ;  /* 0x0000004000017945 */ /* 0x000fe80003800000 */
[----:B-1----:R-:W-:Y:S05]  /*66d0*/  @P1 BRA `(.L_x_3854) ;  /* 0x0000000000081947 */ /* 0x002fea0003800000 */
[----:B------:R-:W1:Y:S02]  /*66e0*/  SYNCS.PHASECHK.TRANS64.TRYWAIT P1, [R10+URZ+0x28c50], R11 ;  /* 0x028c500b0a0075a7 */ /* 0x000e64000802017f */
[----:B-1----:R-:W-:Y:S05]  /*66f0*/  @!P1 BRA `(.L_x_3855) ;  /* 0x0000014000909947 */ /* 0x002fea0003800000 */
.L_x_3854:
[----:B------:R-:W-:Y:S05]  /*6700*/  BSYNC B1 ;  /* 0x0000000000017941 */ /* 0x000fea0003800000 */
.L_x_3853:
[----:B01----:R-:W-:Y:S01]  /*6710*/  IMAD R10, R19, 0x1000, R14 ;  /* 0x00001000130a7824 */ /* 0x003fe200078e020e */
[----:B------:R-:W-:Y:S01]  /*6720*/  WARPGROUP.ARRIVE ;  /* 0x00000000000079c5 */ /* 0x000fe20000000000 */
[----:B------:R-:W-:Y:S01]  /*6730*/  IMAD.MOV.U32 R11, RZ, RZ, 0x40000040 ;  /* 0x40000040ff0b7424 */ /* 0x000fe200078e00ff */
[----:B------:R-:W-:Y:S01]  /*6740*/  R2UR UR8, R8 ;  /* 0x00000000080872ca */ /* 0x000fe200000e0000 */
[C---:B------:R-:W-:Y:S01]  /*6750*/  VIADD R12, R10.reuse, 0x80 ;  /* 0x000000800a0c7836 */ /* 0x040fe20000000000 */
[----:B------:R-:W-:Y:S01]  /*6760*/  R2UR UR6, R10 ;  /* 0x000000000a0672ca */ /* 0x000fe200000e0000 */
[----:B------:R-:W-:Y:S01]  /*6770*/  IMAD.MOV.U32 R13, RZ, RZ, 0x40000040 ;  /* 0x40000040ff0d7424 */ /* 0x000fe200078e00ff */
[C---:B------:R-:W-:Y:S02]  /*6780*/  R2UR UR7, R11.reuse ;  /* 0x000000000b0772ca */ /* 0x040fe400000e0000 */
[----:B------:R-:W-:Y:S01]  /*6790*/  R2UR UR10, R12 ;  /* 0x000000000c0a72ca */ /* 0x000fe200000e0000 */
[C---:B------:R-:W-:Y:S01]  /*67a0*/  VIADD R12, R10.reuse, 0x100 ;  /* 0x000001000a0c7836 */ /* 0x040fe20000000000 */
[----:B------:R-:W-:Y:S01]  /*67b0*/  R2UR UR5, R11 ;  /* 0x000000000b0572ca */ /* 0x000fe200000e0000 */
[----:B------:R-:W-:Y:S01]  /*67c0*/  VIADD R10, R10, 0x180 ;  /* 0x000001800a0a7836 */ /* 0x000fe20000000000 */
[----:B------:R-:W-:-:S02]  /*67d0*/  R2UR UR11, R13 ;  /* 0x000000000d0b72ca */ /* 0x000fc400000e0000 */
[----:B------:R-:W-:Y:S02]  /*67e0*/  R2UR UR9, R9 ;  /* 0x00000000090972ca */ /* 0x000fe400000e0000 */
[----:B------:R-:W-:Y:S01]  /*67f0*/  R2UR UR18, R10 ;  /* 0x000000000a1272ca */ /* 0x000fe200000e0000 */
[----:B------:R-:W-:Y:S01]  /*6800*/  VIADD R10, R2, 0x26800 ;  /* 0x00026800020a7836 */ /* 0x000fe20000000000 */
[----:B------:R-:W-:Y:S02]  /*6810*/  R2UR UR14, R12 ;  /* 0x000000000c0e72ca */ /* 0x000fe400000e0000 */
[----:B------:R-:W-:Y:S02]  /*6820*/  R2UR UR15, R13 ;  /* 0x000000000d0f72ca */ /* 0x000fe400000e0000 */
[----:B------:R-:W-:Y:S02]  /*6830*/  SHF.R.U32.HI R10, RZ, 0x4, R10 ;  /* 0x00000004ff0a7819 */ /* 0x000fe4000001160a */
[----:B------:R-:W-:-:S02]  /*6840*/  R2UR UR12, R6 ;  /* 0x00000000060c72ca */ /* 0x000fc400000e0000 */
[----:B------:R-:W-:Y:S02]  /*6850*/  LOP3.LUT R10, R10, 0x3fff, RZ, 0xc0, !PT ;  /* 0x00003fff0a0a7812 */ /* 0x000fe400078ec0ff */
[----:B------:R-:W-:Y:S02]  /*6860*/  R2UR UR13, R7 ;  /* 0x00000000070d72ca */ /* 0x000fe400000e0000 */
[----:B------:R-:W-:Y:S02]  /*6870*/  LOP3.LUT R10, R10, 0x10000, RZ, 0xfc, !PT ;  /* 0x000100000a0a7812 */ /* 0x000fe400078efcff */
[----:B------:R-:W-:Y:S02]  /*6880*/  R2UR UR19, R11 ;  /* 0x000000000b1372ca */ /* 0x000fe400000e0000 */
[----:B------:R-:W-:Y:S02]  /*6890*/  R2UR UR4, R10 ;  /* 0x000000000a0472ca */ /* 0x000fe400000e0000 */
[----:B------:R-:W-:-:S02]  /*68a0*/  R2UR UR16, R4 ;  /* 0x00000000041072ca */ /* 0x000fc400000e0000 */
[----:B------:R-:W-:-:S09]  /*68b0*/  R2UR UR17, R5 ;  /* 0x00000000051172ca */ /* 0x000fd200000e0000 */
        /* <DEDUP_REMOVED lines=17> */
.L_x_3856:
[----:B------:R-:W-:Y:S01]  /*69d0*/  IMAD R10, R19, 0x8, R2 ;  /* 0x00000008130a7824 */ /* 0x000fe200078e0202 */
[C---:B------:R-:W-:Y:S01]  /*69e0*/  ISETP.GT.AND P1, PT, R3.reuse, R0, PT ;  /* 0x000000000300720c */ /* 0x040fe20003f24270 */
[----:B------:R-:W-:Y:S02]  /*69f0*/  VIADD R3, R3, 0xffffffff ;  /* 0xffffffff03037836 */ /* 0x000fe40000000000 */
[----:B------:R-:W-:-:S05]  /*6a00*/  VIADD R10, R10, 0x28c60 ;  /* 0x00028c600a0a7836 */ /* 0x000fca0000000000 */
[----:B------:R-:W-:-:S04]  /*6a10*/  PRMT R10, R190, 0x654, R10 ;  /* 0x00000654be0a7816 */ /* 0x000fc8000000000a */
[----:B------:R1:W-:Y:S01]  /*6a20*/  SYNCS.ARRIVE.TRANS64.RED.A1T0 RZ, [R10+URZ], RZ ;  /* 0x000000ff0aff79a7 */ /* 0x0003e2000810043f */
[----:B------:R-:W-:Y:S05]  /*6a30*/  @P1 BRA `(.L_x_3857) ;  /* 0xfffffff000dc1947 */ /* 0x000fea000383ffff */
.L_x_3850:
[----:B------:R-:W-:Y:S05]  /*6a40*/  BSYNC B0 ;  /* 0x0000000000007941 */ /* 0x000fea0003800000 */
.L_x_3849:
[----:B------:R-:W-:Y:S01]  /*6a50*/  BAR.SYNC.DEFER_BLOCKING 0xe, 0x100 ;  /* 0x0384000000007b1d */ /* 0x000fe20000010000 */
[C---:B------:R-:W-:Y:S01]  /*6a60*/  IMAD R0, R19.reuse, 0x40, R195 ;  /* 0x0000004013007824 */ /* 0x040fe200078e02c3 */
[----:B------:R-:W-:Y:S01]  /*6a70*/  PLOP3.LUT P0, PT, PT, PT, PT, 0x8, 0x0 ;  /* 0x000000000000781c */ /* 0x000fe20003f0e170 */
[----:B------:R-:W-:Y:S02]  /*6a80*/  VIADD R19, R19, 0x1 ;  /* 0x0000000113137836 */ /* 0x000fe40000000000 */
[----:B------:R-:W-:Y:S02]  /*6a90*/  IMAD R2, R0, 0x4, R2 ;  /* 0x0000000400027824 */ /* 0x000fe400078e0202 */
[----:B------:R-:W-:Y:S01]  /*6aa0*/  IMAD.MOV.U32 R21, RZ, RZ, RZ ;  /* 0x000000ffff157224 */ /* 0x000fe200078e00ff */
[----:B------:R-:W-:Y:S01]  /*6ab0*/  ISETP.NE.AND P1, PT, R19, 0x2, PT ;  /* 0x000000021300780c */ /* 0x000fe20003f25270 */
[----:B------:R-:W-:-:S03]  /*6ac0*/  IMAD.MOV.U32 R156, RZ, RZ, RZ ;  /* 0x000000ffff9c7224 */ /* 0x000fc600078e00ff */
[----:B------:R-:W-:Y:S01]  /*6ad0*/  SEL R19, R19, RZ, P1 ;  /* 0x000000ff13137207 */ /* 0x000fe20000800000 */
[----:B------:R-:W2:Y:S02]  /*6ae0*/  LDS R0, [R2+0x28800] ;  /* 0x0288000002007984 */ /* 0x000ea40000000800 */
        /* <DEDUP_REMOVED lines=63> */
[----:B------:R-:W-:-:S02]  /*6ee0*/  FMUL.FTZ R149, R149, R0 ;  /* 0x0000000095957220 */ /* 0x000fc40000410000 */
        /* <DEDUP_REMOVED lines=65> */
[----:B------:R-:W-:-:S04]  /*7300*/  SEL R0, RZ, 0x1, P1 ;  /* 0x00000001ff007807 */ /* 0x000fc80000800000 */
[----:B------:R-:W-:Y:S01]  /*7310*/  LOP3.LUT R185, R185, R0, RZ, 0x3c, !PT ;  /* 0x00000000b9b97212 */ /* 0x000fe200078e3cff */
[----:B------:R-:W-:Y:S06]  /*7320*/  BAR.ARV 0xf, 0x100 ;  /* 0x03c4000000007b1d */ /* 0x000fec0000002000 */
[----:B------:R-:W-:Y:S05]  /*7330*/  BRA `(.L_x_3844) ;  /* 0x0000006400c07947 */ /* 0x000fea0003800000 */
.L_x_3841:
[----:B------:R-:W-:Y:S01]  /*7340*/  LOP3.LUT P1, RZ, R18, 0x4, RZ, 0xc0, !PT ;  /* 0x0000000412ff7812 */ /* 0x000fe2000782c0ff */
[----:B------:R-:W-:Y:S01]  /*7350*/  BSSY B0, `(.L_x_3858) ;  /* 0x000001e000007945 */ /* 0x000fe20003800000 */
[----:B------:R-:W-:-:S11]  /*7360*/  IMAD.MOV.U32 R3, RZ, RZ, RZ ;  /* 0x000000ffff037224 */ /* 0x000fd600078e00ff */
[----:B------:R-:W-:Y:S05]  /*7370*/  @!P1 BRA `(.L_x_3859) ;  /* 0x00000000006c9947 */ /* 0x000fea0003800000 */
[-C--:B------:R-:W-:Y:S02]  /*7380*/  IABS R3, R9.reuse ;  /* 0x0000000900037213 */ /* 0x080fe40000000000 */
[----:B------:R-:W-:Y:S02]  /*7390*/  IADD3 R0, R168, -0x1, R9 ;  /* 0xffffffffa8007810 */ /* 0x000fe40007ffe009 */
[----:B------:R-:W4:Y:S01]  /*73a0*/  I2F.RP R6, R3 ;  /* 0x0000000300067306 */ /* 0x000f220000209400 */
[----:B------:R-:W-:-:S05]  /*73b0*/  IABS R10, R9 ;  /* 0x00000009000a7213 */ /* 0x000fca0000000000 */
[----:B------:R-:W-:Y:S02]  /*73c0*/  IMAD.MOV R10, RZ, RZ, -R10 ;  /* 0x000000ffff0a7224 */ /* 0x000fe400078e0a0a */
[----:B----4-:R-:W4:Y:S02]  /*73d0*/  MUFU.RCP R6, R6 ;  /* 0x0000000600067308 */ /* 0x010f240000001000 */
[----:B----4-:R-:W-:Y:S01]  /*73e0*/  VIADD R4, R6, 0xffffffe ;  /* 0x0ffffffe06047836 */ /* 0x010fe20000000000 */
[----:B------:R-:W-:Y:S02]  /*73f0*/  IABS R6, R0 ;  /* 0x0000000000067213 */ /* 0x000fe40000000000 */
[----:B------:R-:W-:-:S03]  /*7400*/  LOP3.LUT R0, R0, R9, RZ, 0x3c, !PT ;  /* 0x0000000900007212 */ /* 0x000fc600078e3cff */
[----:B------:R4:W0:Y:S01]  /*7410*/  F2I.FTZ.U32.TRUNC.NTZ R5, R4 ;  /* 0x0000000400057305 */ /* 0x000822000021f000 */
[----:B------:R-:W-:Y:S01]  /*7420*/  ISETP.GE.AND P2, PT, R0, RZ, PT ;  /* 0x000000ff0000720c */ /* 0x000fe20003f46270 */
[----:B----4-:R-:W-:Y:S02]  /*7430*/  IMAD.MOV.U32 R4, RZ, RZ, RZ ;  /* 0x000000ffff047224 */ /* 0x010fe400078e00ff */
[----:B0-----:R-:W-:-:S04]  /*7440*/  IMAD.MOV R8, RZ, RZ, -R5 ;  /* 0x000000ffff087224 */ /* 0x001fc800078e0a05 */
        /* <DEDUP_REMOVED lines=14> */
.L_x_3859:
[----:B------:R-:W-:Y:S05]  /*7530*/  BSYNC B0 ;  /* 0x0000000000007941 */ /* 0x000fea0003800000 */
.L_x_3858:
        /* <DEDUP_REMOVED lines=72> */
[----:B------:R-:W2:Y:S01]  /*79c0*/  LDL R0, [R1+0x44] ;  /* 0x0000440001007983 */ /* 0x000ea20000100800 */
[----:B------:R-:W-:Y:S03]  /*79d0*/  BSSY B6, `(.L_x_3860) ;  /* 0x000001c000067945 */ /* 0x000fe60003800000 */
[----:B--2---:R-:W0:Y:S02]  /*79e0*/  SHFL.IDX PT, R0, R0, RZ, 0x1f ;  /* 0x00001fff00007589 */ /* 0x004e2400000e0000 */
[----:B0-----:R-:W-:-:S04]  /*79f0*/  LEA.HI R3, R0, R0, RZ, 0x1 ;  /* 0x0000000000037211 */ /* 0x001fc800078f08ff */
[----:B------:R-:W-:-:S05]  /*7a00*/  LOP3.LUT R3, R3, 0x1fffe, RZ, 0xc0, !PT ;  /* 0x0001fffe03037812 */ /* 0x000fca00078ec0ff */
        /* <DEDUP_REMOVED lines=24> */
.L_x_3861:
[----:B------:R-:W-:Y:S05]  /*7b90*/  BSYNC B6 ;  /* 0x0000000000067941 */ /* 0x000fea0003800000 */
.L_x_3860:
[----:B------:R-:W-:Y:S02]  /*7ba0*/  ULDC UR4, c[0x0][0x3f4] ;  /* 0x0000fd0000047ab9 */ /* 0x000fe40000000800 */
[----:B------:R-:W-:-:S13]  /*7bb0*/  ISETP.LT.AND P0, PT, RZ, UR4, PT ;  /* 0x00000004ff007c0c */ /* 0x000fda000bf01270 */
[----:B------:R-:W-:Y:S05]  /*7bc0*/  @P0 BRA `(.L_x_3862) ;  /* 0x0000000000400947 */ /* 0x000fea0003800000 */
[----:B------:R-:W2:Y:S02]  /*7bd0*/  LDL R20, [R1+0x3c] ;  /* 0x00003c0001147983 */ /* 0x000ea40000100800 */
[----:B--2---:R-:W-:-:S04]  /*7be0*/  LEA.HI R0, R20, R20, RZ, 0x1 ;  /* 0x0000001414007211 */ /* 0x004fc800078f08ff */
[----:B------:R-:W-:-:S05]  /*7bf0*/  LOP3.LUT R0, R0, 0xfffffffe, RZ, 0xc0, !PT ;  /* 0xfffffffe00007812 */ /* 0x000fca00078ec0ff */
[----:B------:R-:W-:-:S05]  /*7c00*/  IMAD.IADD R0, R20, 0x1, -R0 ;  /* 0x0000000114007824 */ /* 0x000fca00078e0a00 */
[----:B------:R-:W-:-:S04]  /*7c10*/  SHF.L.U32 R3, R0, 0x1f, RZ ;  /* 0x0000001f00037819 */ /* 0x000fc800000006ff */
[----:B------:R0:W1:Y:S03]  /*7c20*/  SYNCS.PHASECHK.TRANS64.TRYWAIT P0, [R2+URZ+0x28c00], R3 ;  /* 0x028c0003020075a7 */ /* 0x000066000800017f */
[----:B-1----:R-:W-:Y:S05]  /*7c30*/  @!P0 NANOSLEEP.SYNCS 0x989680 ;  /* 0x009896800000895d */ /* 0x002fea0003900000 */
[----:B------:R-:W1:Y:S01]  /*7c40*/  @!P0 SYNCS.PHASECHK.TRANS64 P0, [R2+URZ+0x28c00], R3 ;  /* 0x028c0003020085a7 */ /* 0x000e62000800007f */
[----:B------:R-:W-:Y:S04]  /*7c50*/  BSSY B0, `(.L_x_3863) ;  /* 0x0000006000007945 */ /* 0x000fe80003800000 */
[----:B-1----:R-:W-:Y:S05]  /*7c60*/  @P0 BRA `(.L_x_3864) ;  /* 0x0000000000100947 */ /* 0x002fea0003800000 */
.L_x_3865:
[----:B-1----:R1:W2:Y:S02]  /*7c70*/  SYNCS.PHASECHK.TRANS64.TRYWAIT P0, [R2+URZ+0x28c00], R3 ;  /* 0x028c0003020075a7 */ /* 0x0022a4000800017f */
[----:B--2---:R-:W-:Y:S05]  /*7c80*/  @!P0 NANOSLEEP.SYNCS 0x989680 ;  /* 0x009896800000895d */ /* 0x004fea0003900000 */
[----:B------:R-:W2:Y:S02]  /*7c90*/  @!P0 SYNCS.PHASECHK.TRANS64 P0, [R2+URZ+0x28c00], R3 ;  /* 0x028c0003020085a7 */ /* 0x000ea4000800007f */
[----:B--2---:R-:W-:Y:S05]  /*7ca0*/  @!P0 BRA `(.L_x_3865) ;  /* 0xfffffffc00f08947 */ /* 0x004fea000383ffff */
.L_x_3864:
[----:B------:R-:W-:Y:S05]  /*7cb0*/  BSYNC B0 ;  /* 0x0000000000007941 */ /* 0x000fea0003800000 */
.L_x_3863:
[----:B------:R-:W-:Y:S05]  /*7cc0*/  BRA `(.L_x_3866) ;  /* 0x0000002000bc7947 */ /* 0x000fea0003800000 */
.L_x_3862:
[----:B-----5:R-:W-:Y:S01]  /*7cd0*/  SHF.R.S32.HI R0, RZ, 0x1f, R154 ;  /* 0x0000001fff007819 */ /* 0x020fe2000001149a */
[----:B------:R-:W-:Y:S01]  /*7ce0*/  VIADD R4, R2, 0x20400 ;  /* 0x0002040002047836 */ /* 0x000fe20000000000 */
[----:B------:R-:W-:Y:S01]  /*7cf0*/  ULDC.64 UR4, c[0x0][0x3f8] ;  /* 0x0000fe0000047ab9 */ /* 0x000fe20000000a00 */
[----:B------:R-:W-:Y:S01]  /*7d00*/  ULDC.64 UR6, c[0x0][0x408] ;  /* 0x0001020000067ab9 */ /* 0x000fe20000000a00 */
[----:B------:R-:W-:Y:S01]  /*7d10*/  BSSY B6, `(.L_x_3867) ;  /* 0x0000021000067945 */ /* 0x000fe20003800000 */
[----:B------:R-:W-:Y:S01]  /*7d20*/  IMAD R3, R0, UR4, RZ ;  /* 0x0000000400037c24 */ /* 0x000fe2000f8e02ff */
[----:B------:R-:W-:Y:S01]  /*7d30*/  LOP3.LUT P0, RZ, R4, 0x3ff, RZ, 0xc0, !PT ;  /* 0x000003ff04ff7812 */ /* 0x000fe2000780c0ff */
[----:B------:R-:W-:Y:S02]  /*7d40*/  IMAD R9, R0, UR6, RZ ;  /* 0x0000000600097c24 */ /* 0x000fe4000f8e02ff */
[----:B------:R-:W-:-:S04]  /*7d50*/  IMAD.WIDE.U32 R4, R154, UR4, RZ ;  /* 0x000000049a047c25 */ /* 0x000fc8000f8e00ff */
[C---:B------:R-:W-:Y:S01]  /*7d60*/  IMAD R3, R154.reuse, UR5, R3 ;  /* 0x000000059a037c24 */ /* 0x040fe2000f8e0203 */
[----:B------:R-:W-:Y:S01]  /*7d70*/  ULDC.64 UR4, c[0x0][0x3e8] ;  /* 0x0000fa0000047ab9 */ /* 0x000fe20000000a00 */
[----:B------:R-:W-:Y:S01]  /*7d80*/  IMAD.WIDE.U32 R6, R154, UR6, RZ ;  /* 0x000000069a067c25 */ /* 0x000fe2000f8e00ff */
[----:B------:R-:W-:-:S03]  /*7d90*/  LEA R25, P1, R4, UR4, 0x1 ;  /* 0x0000000404197c11 */ /* 0x000fc6000f8208ff */
[----:B------:R-:W-:Y:S01]  /*7da0*/  IMAD R9, R154, UR7, R9 ;  /* 0x000000079a097c24 */ /* 0x000fe2000f8e0209 */
[----:B------:R-:W-:Y:S01]  /*7db0*/  ULDC.64 UR6, c[0x0][0x400] ;  /* 0x0001000000067ab9 */ /* 0x000fe20000000a00 */
        /* <DEDUP_REMOVED lines=22> */
.L_x_3868:
[----:B------:R-:W-:Y:S05]  /*7f20*/  BSYNC B6 ;  /* 0x0000000000067941 */ /* 0x000fea0003800000 */
.L_x_3867:
[----:B------:R-:W-:Y:S01]  /*7f30*/  ULDC.U8 UR4, c[0x0][0x410] ;  /* 0x0001040000047ab9 */ /* 0x000fe20000000000 */
[----:B------:R-:W-:Y:S01]  /*7f40*/  BSSY B0, `(.L_x_3869) ;  /* 0x00001ff000007945 */ /* 0x000fe20003800000 */
[----:B------:R-:W-:Y:S01]  /*7f50*/  ISETP.NE.AND P0, PT, RZ, UR4, PT ;  /* 0x00000004ff007c0c */ /* 0x000fe2000bf05270 */
[----:B------:R-:W-:-:S12]  /*7f60*/  IMAD R4, R153, 0x40, R189 ;  /* 0x0000004099047824 */ /* 0x000fd800078e02bd */
[----:B------:R-:W-:Y:S05]  /*7f70*/  @!P0 BRA `(.L_x_3870) ;  /* 0x0000001000088947 */ /* 0x000fea0003800000 */
[----:B------:R-:W-:-:S03]  /*7f80*/  UMOV UR4, 0xffffffff ;  /* 0xffffffff00047882 */ /* 0x000fc60000000000 */
[----:B------:R-:W-:Y:S05]  /*7f90*/  BRA.DIV UR4, `(.L_x_3871) ;  /* 0x0000012a047c7947 */ /* 0x000fea000b800000 */
[----:B------:R0:W1:Y:S04]  /*7fa0*/  SHFL.IDX PT, R0, R26, RZ, 0x1c1f ;  /* 0x001c1fff1a007589 */ /* 0x00006800000e0000 */
[----:B------:R0:W2:Y:S04]  /*7fb0*/  SHFL.IDX PT, R3, R25, RZ, 0x1c1f ;  /* 0x001c1fff19037589 */ /* 0x0000a800000e0000 */
[----:B------:R-:W3:Y:S04]  /*7fc0*/  SHFL.IDX PT, R24, R24, RZ, 0x1c1f ;  /* 0x001c1fff18187589 */ /* 0x000ee800000e0000 */
[----:B------:R0:W4:Y:S02]  /*7fd0*/  SHFL.IDX PT, R21, R27, RZ, 0x1c1f ;  /* 0x001c1fff1b157589 */ /* 0x00012400000e0000 */
.L_x_4082:
[----:B------:R-:W5:Y:S01]  /*7fe0*/  LDL R7, [R1+0x3c] ;  /* 0x00003c0001077983 */ /* 0x000f620000100800 */
[----:B------:R-:W-:Y:S01]  /*7ff0*/  ULDC UR4, c[0x0][0x448] ;  /* 0x0001120000047ab9 */ /* 0x000fe20000000800 */
[----:B------:R-:W-:Y:S01]  /*8000*/  IMAD.SHL.U32 R10, R191, 0x40, RZ ;  /* 0x00000040bf0a7824 */ /* 0x000fe200078e00ff */
[----:B------:R-:W-:Y:S01]  /*8010*/  BSSY B1, `(.L_x_3872) ;  /* 0x0000023000017945 */ /* 0x000fe20003800000 */
[----:B------:R-:W-:Y:S01]  /*8020*/  IMAD R152, R152, UR4, RZ ;  /* 0x0000000498987c24 */ /* 0x000fe2000f8e02ff */
[----:B------:R-:W-:Y:S02]  /*8030*/  CS2R R8, SRZ ;  /* 0x0000000000087805 */ /* 0x000fe4000001ff00 */
[----:B0-----:R-:W-:Y:S02]  /*8040*/  LOP3.LUT R27, R10, 0x1c0, RZ, 0xc0, !PT ;  /* 0x000001c00a1b7812 */ /* 0x001fe400078ec0ff */
[----:B------:R-:W-:Y:S02]  /*8050*/  CS2R R10, SRZ ;  /* 0x00000000000a7805 */ /* 0x000fe4000001ff00 */
[----:B------:R-:W-:-:S02]  /*8060*/  ISETP.GE.AND P0, PT, R4, R152, PT ;  /* 0x000000980400720c */ /* 0x000fc40003f06270 */
[----:B-----5:R-:W-:-:S04]  /*8070*/  LEA.HI R5, R7, R7, RZ, 0x1 ;  /* 0x0000000707057211 */ /* 0x020fc800078f08ff */
[----:B------:R-:W-:Y:S02]  /*8080*/  LOP3.LUT R6, R5, 0xfffffffe, RZ, 0xc0, !PT ;  /* 0xfffffffe05067812 */ /* 0x000fe400078ec0ff */
[----:B------:R-:W-:-:S03]  /*8090*/  CS2R R4, SRZ ;  /* 0x0000000000047805 */ /* 0x000fc6000001ff00 */
[----:B------:R-:W-:Y:S01]  /*80a0*/  IMAD.IADD R25, R7, 0x1, -R6 ;  /* 0x0000000107197824 */ /* 0x000fe200078e0a06 */
[----:B------:R-:W-:-:S04]  /*80b0*/  CS2R R6, SRZ ;  /* 0x0000000000067805 */ /* 0x000fc8000001ff00 */
[----:B------:R-:W-:Y:S01]  /*80c0*/  SHF.L.U32 R25, R25, 0x1f, RZ ;  /* 0x0000001f19197819 */ /* 0x000fe200000006ff */
[----:B------:R-:W-:Y:S06]  /*80d0*/  @P0 BRA `(.L_x_3873) ;  /* 0x0000000000580947 */ /* 0x000fec0003800000 */
[----:B------:R-:W-:Y:S01]  /*80e0*/  ULDC UR4, c[0x0][0x3f4] ;  /* 0x0000fd0000047ab9 */ /* 0x000fe20000000800 */
[----:B--2---:R-:W-:Y:S01]  /*80f0*/  IMAD.MOV.U32 R4, RZ, RZ, R3 ;  /* 0x000000ffff047224 */ /* 0x004fe200078e0003 */
[----:B------:R-:W-:Y:S01]  /*8100*/  ISETP.GE.AND P2, PT, R186, UR4, PT ;  /* 0x00000004ba007c0c */ /* 0x000fe2000bf46270 */
[----:B-1----:R-:W-:Y:S01]  /*8110*/  IMAD.MOV.U32 R5, RZ, RZ, R0 ;  /* 0x000000ffff057224 */ /* 0x002fe200078e0000 */
[C---:B------:R-:W-:Y:S01]  /*8120*/  ISETP.GE.AND P3, PT, R194.reuse, UR4, PT ;  /* 0x00000004c2007c0c */ /* 0x040fe2000bf66270 */
[----:B------:R-:W-:Y:S01]  /*8130*/  IMAD.SHL.U32 R14, R194, 0x2, RZ ;  /* 0x00000002c20e7824 */ /* 0x000fe200078e00ff */
[----:B------:R-:W-:-:S04]  /*8140*/  SHF.R.S32.HI R9, RZ, 0x1f, R194 ;  /* 0x0000001fff097819 */ /* 0x000fc800000114c2 */
[----:B------:R-:W-:-:S05]  /*8150*/  SHF.L.U64.HI R9, R194, 0x1, R9 ;  /* 0x00000001c2097819 */ /* 0x000fca0000010209 */
[----:B------:R-:W-:Y:S02]  /*8160*/  @!P2 IMAD.WIDE R4, R186, 0x2, R4 ;  /* 0x00000002ba04a825 */ /* 0x000fe400078e0204 */
[-C--:B------:R-:W-:Y:S02]  /*8170*/  @!P3 IADD3 R12, P0, R3, R14.reuse, RZ ;  /* 0x0000000e030cb210 */ /* 0x080fe40007f1e0ff */
[----:B----4-:R-:W-:Y:S01]  /*8180*/  @!P3 IADD3 R14, P1, R21, R14, RZ ;  /* 0x0000000e150eb210 */ /* 0x010fe20007f3e0ff */
[----:B------:R0:W5:Y:S02]  /*8190*/  @!P2 LD.E.64 R6, desc[UR42][R4.64] ;  /* 0x0000002a0406a980 */ /* 0x000164000c101b00 */
[--C-:B------:R-:W-:Y:S02]  /*81a0*/  @!P3 IMAD.X R13, R0, 0x1, R9.reuse, P0 ;  /* 0x00000001000db824 */ /* 0x100fe400000e0609 */
[----:B---3--:R-:W-:Y:S01]  /*81b0*/  @!P3 IMAD.X R15, R24, 0x1, R9, P1 ;  /* 0x00000001180fb824 */ /* 0x008fe200008e0609 */
[----:B------:R-:W-:Y:S01]  /*81c0*/  CS2R R8, SRZ ;  /* 0x0000000000087805 */ /* 0x000fe2000001ff00 */
[----:B0-----:R-:W-:-:S05]  /*81d0*/  IMAD.MOV.U32 R4, RZ, RZ, R21 ;  /* 0x000000ffff047224 */ /* 0x001fca00078e0015 */
[----:B------:R0:W5:Y:S01]  /*81e0*/  @!P3 LD.E.64 R8, desc[UR42][R14.64] ;  /* 0x0000002a0e08b980 */ /* 0x000162000c101b00 */
[----:B------:R-:W-:Y:S02]  /*81f0*/  IMAD.MOV.U32 R5, RZ, RZ, R24 ;  /* 0x000000ffff057224 */ /* 0x000fe400078e0018 */
[----:B------:R-:W-:Y:S01]  /*8200*/  @!P2 IMAD.WIDE R20, R186, 0x2, R4 ;  /* 0x00000002ba14a825 */ /* 0x000fe200078e0204 */
[----:B------:R-:W-:-:S04]  /*8210*/  CS2R R4, SRZ ;  /* 0x0000000000047805 */ /* 0x000fc8000001ff00 */
[----:B------:R0:W5:Y:S04]  /*8220*/  @!P2 LD.E.64 R10, desc[UR42][R20.64] ;  /* 0x0000002a140aa980 */ /* 0x000168000c101b00 */
[----:B------:R0:W5:Y:S02]  /*8230*/  @!P3 LD.E.64 R4, desc[UR42][R12.64] ;  /* 0x0000002a0c04b980 */ /* 0x000164000c101b00 */
.L_x_3873:
[----:B------:R-:W-:Y:S05]  /*8240*/  BSYNC B1 ;  /* 0x0000000000017941 */ /* 0x000fea0003800000 */
.L_x_3872:
[----:B------:R-:W3:Y:S01]  /*8250*/  SYNCS.PHASECHK.TRANS64.TRYWAIT P0, [R2+URZ+0x28c00], R25 ;  /* 0x028c0019020075a7 */ /* 0x000ee2000800017f */
[----:B-1----:R-:W-:Y:S01]  /*8260*/  LOP3.LUT R0, R27, 0x18, R16, 0xf8, !PT ;  /* 0x000000181b007812 */ /* 0x002fe200078ef810 */
[----:B0-----:R-:W-:Y:S01]  /*8270*/  IMAD R20, R153, -0x40, R152 ;  /* 0xffffffc099147824 */ /* 0x001fe200078e0298 */
[----:B------:R-:W-:Y:S01]  /*8280*/  SHF.R.U32.HI R27, RZ, 0x3, R27 ;  /* 0x00000003ff1b7819 */ /* 0x000fe2000001161b */
[--C-:B-----5:R-:W-:Y:S01]  /*8290*/  IMAD.MOV.U32 R15, RZ, RZ, R11.reuse ;  /* 0x000000ffff0f7224 */ /* 0x120fe200078e000b */
[----:B----4-:R-:W-:Y:S01]  /*82a0*/  SHF.R.U64 R21, R10, 0x10, R11 ;  /* 0x000000100a157819 */ /* 0x010fe2000000120b */
[----:B--2---:R-:W-:Y:S01]  /*82b0*/  IMAD.MOV.U32 R3, RZ, RZ, R4 ;  /* 0x000000ffff037224 */ /* 0x004fe200078e0004 */
[----:B------:R-:W-:Y:S01]  /*82c0*/  LOP3.LUT R31, R0, R27, RZ, 0x3c, !PT ;  /* 0x0000001b001f7212 */ /* 0x000fe200078e3cff */
[----:B------:R-:W-:Y:S01]  /*82d0*/  IMAD.MOV.U32 R0, RZ, RZ, R5 ;  /* 0x000000ffff007224 */ /* 0x000fe200078e0005 */
[----:B---3--:R-:W-:Y:S01]  /*82e0*/  SHF.R.U32.HI R24, RZ, 0x10, R11 ;  /* 0x00000010ff187819 */ /* 0x008fe2000001160b */
[----:B------:R-:W-:Y:S01]  /*82f0*/  IMAD.MOV.U32 R12, RZ, RZ, R6 ;  /* 0x000000ffff0c7224 */ /* 0x000fe200078e0006 */
[----:B------:R-:W-:Y:S01]  /*8300*/  SHF.R.U64 R4, R4, 0x10, R5 ;  /* 0x0000001004047819 */ /* 0x000fe20000001205 */
[----:B------:R-:W-:Y:S01]  /*8310*/  IMAD R11, R198, 0x200, R31 ;  /* 0x00000200c60b7824 */ /* 0x000fe200078e021f */
[----:B------:R-:W-:Y:S01]  /*8320*/  SHF.R.U32.HI R27, RZ, 0x10, R5 ;  /* 0x00000010ff1b7819 */ /* 0x000fe20000011605 */
[--C-:B------:R-:W-:Y:S01]  /*8330*/  IMAD.MOV.U32 R13, RZ, RZ, R7.reuse ;  /* 0x000000ffff0d7224 */ /* 0x100fe200078e0007 */
[--C-:B------:R-:W-:Y:S01]  /*8340*/  SHF.R.U64 R29, R6, 0x10, R7.reuse ;  /* 0x00000010061d7819 */ /* 0x100fe20000001207 */
[----:B------:R-:W-:Y:S01]  /*8350*/  IMAD.MOV.U32 R14, RZ, RZ, R10 ;  /* 0x000000ffff0e7224 */ /* 0x000fe200078e000a */
[----:B------:R-:W-:Y:S01]  /*8360*/  SHF.R.U32.HI R26, RZ, 0x10, R7 ;  /* 0x00000010ff1a7819 */ /* 0x000fe20000011607 */
[----:B------:R-:W-:Y:S01]  /*8370*/  IMAD R11, R11, 0x2, R2 ;  /* 0x000000020b0b7824 */ /* 0x000fe200078e0202 */
[----:B------:R-:W-:Y:S01]  /*8380*/  VIMNMX R20, R20, 0x40, PT ;  /* 0x0000004014147848 */ /* 0x000fe20003fe0100 */
[----:B------:R-:W-:Y:S01]  /*8390*/  BSSY B1, `(.L_x_3874) ;  /* 0x000000f000017945 */ /* 0x000fe20003800000 */
[----:B------:R-:W-:Y:S01]  /*83a0*/  IMAD.MOV.U32 R5, RZ, RZ, R8 ;  /* 0x000000ffff057224 */ /* 0x000fe200078e0008 */
[--C-:B------:R-:W-:Y:S01]  /*83b0*/  SHF.R.U64 R6, R8, 0x10, R9.reuse ;  /* 0x0000001008067819 */ /* 0x100fe20000001209 */
[----:B------:R-:W-:Y:S01]  /*83c0*/  IMAD.MOV.U32 R10, RZ, RZ, R9 ;  /* 0x000000ffff0a7224 */ /* 0x000fe200078e0009 */
[----:B------:R-:W-:Y:S01]  /*83d0*/  PRMT R3, R3, 0x5410, R4 ;  /* 0x0000541003037816 */ /* 0x000fe20000000004 */
[C---:B------:R-:W-:Y:S01]  /*83e0*/  VIADD R4, R11.reuse, 0x20400 ;  /* 0x000204000b047836 */ /* 0x040fe20000000000 */
[----:B------:R-:W-:Y:S01]  /*83f0*/  PRMT R8, R0, 0x5410, R27 ;  /* 0x0000541000087816 */ /* 0x000fe2000000001b */
[----:B------:R-:W-:Y:S01]  /*8400*/  VIADD R0, R11, 0x20440 ;  /* 0x000204400b007836 */ /* 0x000fe20000000000 */
[----:B------:R-:W-:-:S02]  /*8410*/  SHF.R.U32.HI R7, RZ, 0x10, R9 ;  /* 0x00000010ff077819 */ /* 0x000fc40000011609 */
[----:B------:R-:W-:Y:S02]  /*8420*/  PRMT R12, R12, 0x5410, R29 ;  /* 0x000054100c0c7816 */ /* 0x000fe4000000001d */
[----:B------:R-:W-:Y:S02]  /*8430*/  LOP3.LUT P2, RZ, R191, 0x4, RZ, 0xc0, !PT ;  /* 0x00000004bfff7812 */ /* 0x000fe4000784c0ff */
[----:B------:R-:W-:Y:S02]  /*8440*/  ISETP.GE.AND P1, PT, R189, R20, PT ;  /* 0x00000014bd00720c */ /* 0x000fe40003f26270 */
[----:B------:R-:W-:Y:S02]  /*8450*/  PRMT R13, R13, 0x5410, R26 ;  /* 0x000054100d0d7816 */ /* 0x000fe4000000001a */
[----:B------:R-:W-:Y:S01]  /*8460*/  PRMT R14, R14, 0x5410, R21 ;  /* 0x000054100e0e7816 */ /* 0x000fe20000000015 */
[----:B------:R-:W-:Y:S08]  /*8470*/  @!P0 BRA `(.L_x_3875) ;  /* 0x0000012400b88947 */ /* 0x000ff00003800000 */
.L_x_4083:
[----:B------:R-:W-:Y:S05]  /*8480*/  BSYNC B1 ;  /* 0x0000000000017941 */ /* 0x000fea0003800000 */
.L_x_3874:
[----:B------:R-:W-:Y:S01]  /*8490*/  BSSY B1, `(.L_x_3876) ;  /* 0x0000059000017945 */ /* 0x000fe20003800000 */
[----:B------:R-:W-:Y:S01]  /*84a0*/  PRMT R15, R15, 0x5410, R24 ;  /* 0x000054100f0f7816 */ /* 0x000fe20000000018 */
[----:B------:R-:W-:Y:S01]  /*84b0*/  @P2 VIADD R0, R4, 0xffffffc0 ;  /* 0xffffffc004002836 */ /* 0x000fe20000000000 */
[----:B------:R-:W-:Y:S02]  /*84c0*/  PRMT R9, R5, 0x5410, R6 ;  /* 0x0000541005097816 */ /* 0x000fe40000000006 */
[----:B------:R-:W-:Y:S01]  /*84d0*/  PRMT R10, R10, 0x5410, R7 ;  /* 0x000054100a0a7816 */ /* 0x000fe20000000007 */
[----:B------:R-:W-:Y:S06]  /*84e0*/  @P1 BRA `(.L_x_3877) ;  /* 0x00000004004c1947 */ /* 0x000fec0003800000 */
[----:B------:R-:W1:Y:S01]  /*84f0*/  LDC R5, c[0x0][0x3f4] ;  /* 0x0000fd00ff057b82 */ /* 0x000e620000000800 */
[----:B------:R-:W-:Y:S01]  /*8500*/  BSSY B2, `(.L_x_3878) ;  /* 0x000002a000027945 */ /* 0x000fe20003800000 */
[-C--:B-1----:R-:W-:Y:S02]  /*8510*/  ISETP.GE.AND P0, PT, R186, R5.reuse, PT ;  /* 0x00000005ba00720c */ /* 0x082fe40003f06270 */
[----:B------:R-:W-:-:S11]  /*8520*/  ISETP.GE.AND P1, PT, R194, R5, PT ;  /* 0x00000005c200720c */ /* 0x000fd60003f26270 */
[----:B------:R-:W-:Y:S05]  /*8530*/  @P0 BRA `(.L_x_3879) ;  /* 0x0000000000980947 */ /* 0x000fea0003800000 */
[----:B------:R-:W1:Y:S01]  /*8540*/  LDS.128 R4, [R11+0x20400] ;  /* 0x020400000b047984 */ /* 0x000e620000000c00 */
[----:B------:R-:W-:Y:S01]  /*8550*/  IMAD.U32 R29, R14, 0x10000, RZ ;  /* 0x000100000e1d7824 */ /* 0x000fe200078e00ff */
[C---:B------:R-:W-:Y:S01]  /*8560*/  LOP3.LUT R28, R12.reuse, 0xffff0000, RZ, 0xc0, !PT ;  /* 0xffff00000c1c7812 */ /* 0x040fe200078ec0ff */
[----:B------:R-:W-:Y:S01]  /*8570*/  IMAD.U32 R27, R12, 0x10000, RZ ;  /* 0x000100000c1b7824 */ /* 0x000fe200078e00ff */
[----:B------:R-:W-:Y:S01]  /*8580*/  LOP3.LUT R30, R14, 0xffff0000, RZ, 0xc0, !PT ;  /* 0xffff00000e1e7812 */ /* 0x000fe200078ec0ff */
[C---:B-1----:R-:W-:Y:S01]  /*8590*/  IMAD.U32 R21, R4.reuse, 0x10000, RZ ;  /* 0x0001000004157824 */ /* 0x042fe200078e00ff */
[----:B------:R-:W-:Y:S01]  /*85a0*/  LOP3.LUT R4, R4, 0xffff0000, RZ, 0xc0, !PT ;  /* 0xffff000004047812 */ /* 0x000fe200078ec0ff */
[C---:B------:R-:W-:Y:S01]  /*85b0*/  IMAD.U32 R24, R5.reuse, 0x10000, RZ ;  /* 0x0001000005187824 */ /* 0x040fe200078e00ff */
[----:B------:R-:W-:Y:S01]  /*85c0*/  LOP3.LUT R5, R5, 0xffff0000, RZ, 0xc0, !PT ;  /* 0xffff000005057812 */ /* 0x000fe200078ec0ff */
[C---:B0-----:R-:W-:Y:S01]  /*85d0*/  IMAD.U32 R25, R6.reuse, 0x10000, RZ ;  /* 0x0001000006197824 */ /* 0x041fe200078e00ff */
[----:B------:R-:W-:Y:S01]  /*85e0*/  LOP3.LUT R6, R6, 0xffff0000, RZ, 0xc0, !PT ;  /* 0xffff000006067812 */ /* 0x000fe200078ec0ff */
[C---:B------:R-:W-:Y:S01]  /*85f0*/  FMUL.FTZ R32, R4.reuse, R29 ;  /* 0x0000001d04207220 */ /* 0x040fe20000410000 */
[----:B------:R-:W-:Y:S01]  /*8600*/  FMUL.FTZ R4, R4, R27 ;  /* 0x0000001b04047220 */ /* 0x000fe20000410000 */
[----:B------:R-:W-:-:S02]  /*8610*/  IMAD.U32 R26, R7, 0x10000, RZ ;  /* 0x00010000071a7824 */ /* 0x000fc400078e00ff */
[----:B------:R-:W-:Y:S01]  /*8620*/  FMUL.FTZ R31, R5, R30 ;  /* 0x0000001e051f7220 */ /* 0x000fe20000410000 */
[----:B------:R-:W-:Y:S01]  /*8630*/  FFMA.FTZ R32, R21, R27, -R32 ;  /* 0x0000001b15207223 */ /* 0x000fe20000010820 */
[-C--:B------:R-:W-:Y:S01]  /*8640*/  FMUL.FTZ R33, R5, R28.reuse ;  /* 0x0000001c05217220 */ /* 0x080fe20000410000 */
[----:B------:R-:W-:Y:S01]  /*8650*/  LOP3.LUT R7, R7, 0xffff0000, RZ, 0xc0, !PT ;  /* 0xffff000007077812 */ /* 0x000fe200078ec0ff */
[----:B------:R-:W-:Y:S01]  /*8660*/  FFMA.FTZ R29, R21, R29, R4 ;  /* 0x0000001d151d7223 */ /* 0x000fe20000010004 */
        /* <DEDUP_REMOVED lines=19> */
.L_x_3879:
[----:B------:R-:W-:Y:S05]  /*87a0*/  BSYNC B2 ;  /* 0x0000000000027941 */ /* 0x000fea0003800000 */
.L_x_3878:
[----:B------:R-:W-:Y:S05]  /*87b0*/  @P1 BRA `(.L_x_3877) ;  /* 0x0000000000981947 */ /* 0x000fea0003800000 */
[----:B-1----:R-:W1:Y:S01]  /*87c0*/  LDS.128 R4, [R0] ;  /* 0x0000000000047984 */ /* 0x002e620000000c00 */
        /* <DEDUP_REMOVED lines=37> */
.L_x_3877:
[----:B------:R-:W-:Y:S05]  /*8a20*/  BSYNC B1 ;  /* 0x0000000000017941 */ /* 0x000fea0003800000 */
.L_x_3876:
[----:B-12---:R-:W-:-:S05]  /*8a30*/  VIADD R5, R189, 0x20 ;  /* 0x00000020bd057836 */ /* 0x006fca0000000000 */
[----:B------:R-:W-:-:S13]  /*8a40*/  ISETP.GE.AND P0, PT, R5, R20, PT ;  /* 0x000000140500720c */ /* 0x000fda0003f06270 */
[----:B------:R-:W-:Y:S05]  /*8a50*/  @P0 BRA `(.L_x_3880) ;  /* 0x0000001400340947 */ /* 0x000fea0003800000 */
        /* <DEDUP_REMOVED lines=9> */
[----:B------:R-:W-:Y:S02]  /*8af0*/  LOP3.LUT R29, R12, 0xffff0000, RZ, 0xc0, !PT ;  /* 0xffff00000c1d7812 */ /* 0x000fe400078ec0ff */
[----:B------:R-:W-:Y:S01]  /*8b00*/  LOP3.LUT R30, R15, 0xffff0000, RZ, 0xc0, !PT ;  /* 0xffff00000f1e7812 */ /* 0x000fe200078ec0ff */
[C---:B-1----:R-:W-:Y:S01]  /*8b10*/  IMAD.U32 R20, R4.reuse, 0x10000, RZ ;  /* 0x0001000004147824 */ /* 0x042fe200078e00ff */
[----:B------:R-:W-:Y:S01]  /*8b20*/  LOP3.LUT R4, R4, 0xffff0000, RZ, 0xc0, !PT ;  /* 0xffff000004047812 */ /* 0x000fe200078ec0ff */
[C---:B------:R-:W-:Y:S01]  /*8b30*/  IMAD.U32 R21, R5.reuse, 0x10000, RZ ;  /* 0x0001000005157824 */ /* 0x040fe200078e00ff */
[----:B------:R-:W-:Y:S01]  /*8b40*/  LOP3.LUT R5, R5, 0xffff0000, RZ, 0xc0, !PT ;  /* 0xffff000005057812 */ /* 0x000fe200078ec0ff */
[C---:B------:R-:W-:Y:S01]  /*8b50*/  IMAD.U32 R14, R7.reuse, 0x10000, RZ ;  /* 0x00010000070e7824 */ /* 0x040fe200078e00ff */
[----:B------:R-:W-:Y:S01]  /*8b60*/  LOP3.LUT R7, R7, 0xffff0000, RZ, 0xc0, !PT ;  /* 0xffff000007077812 */ /* 0x000fe200078ec0ff */
[-C--:B0-----:R-:W-:Y:S01]  /*8b70*/  FMUL.FTZ R25, R28, R4.reuse ;  /* 0x000000041c197220 */ /* 0x081fe20000410000 */
        /* <DEDUP_REMOVED lines=25> */
.L_x_3882:
[----:B------:R-:W-:Y:S05]  /*8d10*/  BSYNC B1 ;  /* 0x0000000000017941 */ /* 0x000fea0003800000 */
.L_x_3881:
[----:B------:R-:W-:Y:S05]  /*8d20*/  @P1 BRA `(.L_x_3880) ;  /* 0x0000001000801947 */ /* 0x000fea0003800000 */
[----:B-1----:R-:W1:Y:S01]  /*8d30*/  LDS.128 R4, [R0+0x1000] ;  /* 0x0010000000047984 */ /* 0x002e620000000c00 */
[C---:B------:R-:W-:Y:S01]  /*8d40*/  IMAD.U32 R21, R9.reuse, 0x10000, RZ ;  /* 0x0001000009157824 */ /* 0x040fe200078e00ff */
[----:B------:R-:W-:Y:S01]  /*8d50*/  LOP3.LUT R26, R9, 0xffff0000, RZ, 0xc0, !PT ;  /* 0xffff0000091a7812 */ /* 0x000fe200078ec0ff */
[C---:B------:R-:W-:Y:S01]  /*8d60*/  IMAD.U32 R15, R3.reuse, 0x10000, RZ ;  /* 0x00010000030f7824 */ /* 0x040fe200078e00ff */
[----:B------:R-:W-:Y:S01]  /*8d70*/  LOP3.LUT R24, R3, 0xffff0000, RZ, 0xc0, !PT ;  /* 0xffff000003187812 */ /* 0x000fe200078ec0ff */
[C---:B0-----:R-:W-:Y:S01]  /*8d80*/  IMAD.U32 R25, R10.reuse, 0x10000, RZ ;  /* 0x000100000a197824 */ /* 0x041fe200078e00ff */
[----:B------:R-:W-:Y:S01]  /*8d90*/  LOP3.LUT R27, R10, 0xffff0000, RZ, 0xc0, !PT ;  /* 0xffff00000a1b7812 */ /* 0x000fe200078ec0ff */
[C---:B-1----:R-:W-:Y:S01]  /*8da0*/  IMAD.U32 R11, R4.reuse, 0x10000, RZ ;  /* 0x00010000040b7824 */ /* 0x042fe200078e00ff */
        /* <DEDUP_REMOVED lines=13> */
[----:B------:R-:W-:Y:S01]  /*8e80*/  FFMA.FTZ R5, R24, R12, -R13 ;  /* 0x0000000c18057223 */ /* 0x000fe2000001080d */
[C---:B------:R-:W-:Y:S01]  /*8e90*/  LOP3.LUT R21, R8.reuse, 0xffff0000, RZ, 0xc0, !PT ;  /* 0xffff000008157812 */ /* 0x040fe200078ec0ff */
[----:B------:R-:W-:Y:S02]  /*8ea0*/  IMAD.U32 R13, R8, 0x10000, RZ ;  /* 0x00010000080d7824 */ /* 0x000fe400078e00ff */
[----:B------:R-:W-:Y:S01]  /*8eb0*/  FMUL.FTZ R8, R25, R6 ;  /* 0x0000000619087220 */ /* 0x000fe20000410000 */
[-C--:B------:R-:W-:Y:S01]  /*8ec0*/  FMUL.FTZ R14, R27, R7.reuse ;  /* 0x000000071b0e7220 */ /* 0x080fe20000410000 */
[----:B------:R-:W-:Y:S01]  /*8ed0*/  FFMA.FTZ R12, R26, R12, R15 ;  /* 0x0000000c1a0c7223 */ /* 0x000fe2000001000f */
        /* <DEDUP_REMOVED lines=12> */
.L_x_3870:
[----:B------:R-:W-:-:S03]  /*8fa0*/  UMOV UR4, 0xffffffff ;  /* 0xffffffff00047882 */ /* 0x000fc60000000000 */
[----:B------:R-:W-:Y:S05]  /*8fb0*/  BRA.DIV UR4, `(.L_x_3883) ;  /* 0x0000011a04fc7947 */ /* 0x000fea000b800000 */
[----:B------:R0:W1:Y:S04]  /*8fc0*/  SHFL.IDX PT, R0, R26, RZ, 0x1c1f ;  /* 0x001c1fff1a007589 */ /* 0x00006800000e0000 */
[----:B------:R0:W2:Y:S04]  /*8fd0*/  SHFL.IDX PT, R3, R25, RZ, 0x1c1f ;  /* 0x001c1fff19037589 */ /* 0x0000a800000e0000 */
[----:B------:R0:W3:Y:S04]  /*8fe0*/  SHFL.IDX PT, R20, R24, RZ, 0x1c1f ;  /* 0x001c1fff18147589 */ /* 0x0000e800000e0000 */
[----:B------:R0:W4:Y:S02]  /*8ff0*/  SHFL.IDX PT, R14, R27, RZ, 0x1c1f ;  /* 0x001c1fff1b0e7589 */ /* 0x00012400000e0000 */
.L_x_4089:
[----:B------:R-:W5:Y:S01]  /*9000*/  LDL R6, [R1+0x3c] ;  /* 0x00003c0001067983 */ /* 0x000f620000100800 */
[----:B------:R-:W-:Y:S01]  /*9010*/  ULDC UR4, c[0x0][0x448] ;  /* 0x0001120000047ab9 */ /* 0x000fe20000000800 */
[----:B------:R-:W0:Y:S01]  /*9020*/  LDC R21, c[0x0][0x3f4] ;  /* 0x0000fd00ff157b82 */ /* 0x000e220000000800 */
[----:B------:R-:W-:Y:S01]  /*9030*/  IMAD R152, R152, UR4, RZ ;  /* 0x0000000498987c24 */ /* 0x000fe2000f8e02ff */
[----:B------:R-:W-:Y:S01]  /*9040*/  BSSY B1, `(.L_x_3884) ;  /* 0x0000017000017945 */ /* 0x000fe20003800000 */
[----:B------:R-:W-:Y:S02]  /*9050*/  CS2R R8, SRZ ;  /* 0x0000000000087805 */ /* 0x000fe4000001ff00 */
[----:B------:R-:W-:Y:S02]  /*9060*/  CS2R R10, SRZ ;  /* 0x00000000000a7805 */ /* 0x000fe4000001ff00 */
[----:B------:R-:W-:Y:S02]  /*9070*/  ISETP.GE.AND P0, PT, R4, R152, PT ;  /* 0x000000980400720c */ /* 0x000fe40003f06270 */
[----:B-----5:R-:W-:-:S04]  /*9080*/  LEA.HI R5, R6, R6, RZ, 0x1 ;  /* 0x0000000606057211 */ /* 0x020fc800078f08ff */
[----:B------:R-:W-:-:S05]  /*9090*/  LOP3.LUT R5, R5, 0xfffffffe, RZ, 0xc0, !PT ;  /* 0xfffffffe05057812 */ /* 0x000fca00078ec0ff */
[----:B0-----:R-:W-:Y:S01]  /*90a0*/  IMAD.IADD R27, R6, 0x1, -R5 ;  /* 0x00000001061b7824 */ /* 0x001fe200078e0a05 */
[----:B------:R-:W-:Y:S02]  /*90b0*/  CS2R R4, SRZ ;  /* 0x0000000000047805 */ /* 0x000fe4000001ff00 */
[----:B------:R-:W-:Y:S02]  /*90c0*/  CS2R R6, SRZ ;  /* 0x0000000000067805 */ /* 0x000fe4000001ff00 */
[----:B------:R-:W-:Y:S01]  /*90d0*/  SHF.L.U32 R27, R27, 0x1f, RZ ;  /* 0x0000001f1b1b7819 */ /* 0x000fe200000006ff */
[----:B------:R-:W-:Y:S06]  /*90e0*/  @P0 BRA `(.L_x_3885) ;  /* 0x0000000000300947 */ /* 0x000fec0003800000 */
[----:B------:R-:W-:Y:S01]  /*90f0*/  ULDC UR4, c[0x0][0x3f4] ;  /* 0x0000fd0000047ab9 */ /* 0x000fe20000000800 */
[C---:B------:R-:W-:Y:S01]  /*9100*/  IMAD.SHL.U32 R15, R16.reuse, 0x2, RZ ;  /* 0x00000002100f7824 */ /* 0x040fe200078e00ff */
[C---:B------:R-:W-:Y:S02]  /*9110*/  ISETP.GE.AND P2, PT, R16.reuse, UR4, PT ;  /* 0x0000000410007c0c */ /* 0x040fe4000bf46270 */
[----:B------:R-:W-:Y:S02]  /*9120*/  SHF.L.U64.HI R5, R16, 0x1, R17 ;  /* 0x0000000110057819 */ /* 0x000fe40000010211 */
[-C--:B--2---:R-:W-:Y:S02]  /*9130*/  IADD3 R12, P0, R3, R15.reuse, RZ ;  /* 0x0000000f030c7210 */ /* 0x084fe40007f1e0ff */
[----:B----4-:R-:W-:-:S03]  /*9140*/  IADD3 R14, P1, R14, R15, RZ ;  /* 0x0000000f0e0e7210 */ /* 0x010fc60007f3e0ff */
[--C-:B-1----:R-:W-:Y:S02]  /*9150*/  IMAD.X R13, R0, 0x1, R5.reuse, P0 ;  /* 0x00000001000d7824 */ /* 0x102fe400000e0605 */
[----:B---3--:R-:W-:Y:S01]  /*9160*/  IMAD.X R15, R20, 0x1, R5, P1 ;  /* 0x00000001140f7824 */ /* 0x008fe200008e0605 */
[----:B------:R-:W-:Y:S01]  /*9170*/  CS2R R4, SRZ ;  /* 0x0000000000047805 */ /* 0x000fe2000001ff00 */
[----:B------:R-:W-:Y:S06]  /*9180*/  @P2 BRA `(.L_x_3885) ;  /* 0x0000000000082947 */ /* 0x000fec0003800000 */
[----:B------:R0:W5:Y:S04]  /*9190*/  LD.E.128 R4, desc[UR42][R12.64] ;  /* 0x0000002a0c047980 */ /* 0x000168000c101d00 */
[----:B------:R0:W5:Y:S02]  /*91a0*/  LD.E.128 R8, desc[UR42][R14.64] ;  /* 0x0000002a0e087980 */ /* 0x000164000c101d00 */
.L_x_3885:
[----:B------:R-:W-:Y:S05]  /*91b0*/  BSYNC B1 ;  /* 0x0000000000017941 */ /* 0x000fea0003800000 */
.L_x_3884:
[----:B------:R-:W3:Y:S01]  /*91c0*/  SYNCS.PHASECHK.TRANS64.TRYWAIT P1, [R2+URZ+0x28c00], R27 ;  /* 0x028c001b020075a7 */ /* 0x000ee2000802017f */
[----:B-1----:R-:W-:Y:S01]  /*91d0*/  IMAD R0, R153, -0x40, R152 ;  /* 0xffffffc099007824 */ /* 0x002fe200078e0298 */
[----:B-----5:R-:W-:Y:S01]  /*91e0*/  SHF.R.U64 R28, R4, 0x10, R5 ;  /* 0x00000010041c7819 */ /* 0x020fe20000001205 */
[----:B--2---:R-:W-:Y:S01]  /*91f0*/  IMAD.MOV.U32 R3, RZ, RZ, R4 ;  /* 0x000000ffff037224 */ /* 0x004fe200078e0004 */
[----:B------:R-:W-:Y:S01]  /*9200*/  SHF.R.U64 R29, R8, 0x10, R9 ;  /* 0x00000010081d7819 */ /* 0x000fe20000001209 */
[--C-:B0-----:R-:W-:Y:S01]  /*9210*/  IMAD.MOV.U32 R12, RZ, RZ, R5.reuse ;  /* 0x000000ffff0c7224 */ /* 0x101fe200078e0005 */
[----:B------:R-:W-:Y:S01]  /*9220*/  SHF.R.U32.HI R33, RZ, 0x10, R5 ;  /* 0x00000010ff217819 */ /* 0x000fe20000011605 */
[----:B----4-:R-:W-:Y:S01]  /*9230*/  IMAD.MOV.U32 R14, RZ, RZ, R8 ;  /* 0x000000ffff0e7224 */ /* 0x010fe200078e0008 */
[--C-:B------:R-:W-:Y:S01]  /*9240*/  SHF.R.U64 R31, R6, 0x10, R7.reuse ;  /* 0x00000010061f7819 */ /* 0x100fe20000001207 */
[----:B------:R-:W-:Y:S01]  /*9250*/  IMAD.MOV.U32 R4, RZ, RZ, R6 ;  /* 0x000000ffff047224 */ /* 0x000fe200078e0006 */
[--C-:B------:R-:W-:Y:S01]  /*9260*/  SHF.R.U32.HI R26, RZ, 0x10, R7.reuse ;  /* 0x00000010ff1a7819 */ /* 0x100fe20000011607 */
[----:B------:R-:W-:Y:S01]  /*9270*/  IMAD.MOV.U32 R13, RZ, RZ, R7 ;  /* 0x000000ffff0d7224 */ /* 0x000fe200078e0007 */
[----:B------:R-:W-:Y:S01]  /*9280*/  ISETP.GE.AND P0, PT, R16, R21, PT ;  /* 0x000000151000720c */ /* 0x000fe20003f06270 */
[--C-:B------:R-:W-:Y:S01]  /*9290*/  IMAD.MOV.U32 R15, RZ, RZ, R9.reuse ;  /* 0x000000ffff0f7224 */ /* 0x100fe200078e0009 */
[----:B------:R-:W-:Y:S01]  /*92a0*/  VIMNMX R8, R0, 0x40, PT ;  /* 0x0000004000087848 */ /* 0x000fe20003fe0100 */
[----:B------:R-:W-:Y:S01]  /*92b0*/  VIADD R25, R189, 0x20 ;  /* 0x00000020bd197836 */ /* 0x000fe20000000000 */
[----:B------:R-:W-:Y:S01]  /*92c0*/  SHF.R.U32.HI R6, RZ, 0x10, R9 ;  /* 0x00000010ff067819 */ /* 0x000fe20000011609 */
[----:B---3--:R-:W-:Y:S01]  /*92d0*/  IMAD.MOV.U32 R20, RZ, RZ, R10 ;  /* 0x000000ffff147224 */ /* 0x008fe200078e000a */
[--C-:B------:R-:W-:Y:S01]  /*92e0*/  SHF.R.U64 R7, R10, 0x10, R11.reuse ;  /* 0x000000100a077819 */ /* 0x100fe2000000120b */
[--C-:B------:R-:W-:Y:S01]  /*92f0*/  IMAD.MOV.U32 R24, RZ, RZ, R11.reuse ;  /* 0x000000ffff187224 */ /* 0x100fe200078e000b */
[----:B------:R-:W-:Y:S01]  /*9300*/  SHF.R.U32.HI R5, RZ, 0x10, R11 ;  /* 0x00000010ff057819 */ /* 0x000fe2000001160b */
[----:B------:R-:W-:Y:S01]  /*9310*/  BSSY B1, `(.L_x_3886) ;  /* 0x000000c000017945 */ /* 0x000fe20003800000 */
[----:B------:R-:W-:-:S02]  /*9320*/  PRMT R0, R3, 0x5410, R28 ;  /* 0x0000541003007816 */ /* 0x000fc4000000001c */
[-C--:B------:R-:W-:Y:S02]  /*9330*/  ISETP.GE.OR P2, PT, R189, R8.reuse, P0 ;  /* 0x00000008bd00720c */ /* 0x080fe40000746670 */
[----:B------:R-:W-:Y:S02]  /*9340*/  PRMT R3, R12, 0x5410, R33 ;  /* 0x000054100c037816 */ /* 0x000fe40000000021 */
[----:B------:R-:W-:Y:S02]  /*9350*/  ISETP.GE.OR P0, PT, R25, R8, P0 ;  /* 0x000000081900720c */ /* 0x000fe40000706670 */
[----:B------:R-:W-:Y:S02]  /*9360*/  PRMT R12, R4, 0x5410, R31 ;  /* 0x00005410040c7816 */ /* 0x000fe4000000001f */
[----:B------:R-:W-:Y:S02]  /*9370*/  PRMT R13, R13, 0x5410, R26 ;  /* 0x000054100d0d7816 */ /* 0x000fe4000000001a */
[----:B------:R-:W-:-:S02]  /*9380*/  PRMT R14, R14, 0x5410, R29 ;  /* 0x000054100e0e7816 */ /* 0x000fc4000000001d */
[----:B------:R-:W-:Y:S02]  /*9390*/  PRMT R15, R15, 0x5410, R6 ;  /* 0x000054100f0f7816 */ /* 0x000fe40000000006 */
[----:B------:R-:W-:Y:S02]  /*93a0*/  PRMT R20, R20, 0x5410, R7 ;  /* 0x0000541014147816 */ /* 0x000fe40000000007 */
[----:B------:R-:W-:Y:S01]  /*93b0*/  PRMT R24, R24, 0x5410, R5 ;  /* 0x0000541018187816 */ /* 0x000fe20000000005 */
[----:B------:R-:W-:Y:S06]  /*93c0*/  @!P1 BRA `(.L_x_3887) ;  /* 0x0000011800689947 */ /* 0x000fec0003800000 */
.L_x_4090:
[----:B------:R-:W-:Y:S05]  /*93d0*/  BSYNC B1 ;  /* 0x0000000000017941 */ /* 0x000fea0003800000 */
.L_x_3886:
[----:B------:R-:W-:Y:S04]  /*93e0*/  BSSY B1, `(.L_x_3888) ;  /* 0x000005a000017945 */ /* 0x000fe80003800000 */
[----:B------:R-:W-:Y:S05]  /*93f0*/  @P2 BRA `(.L_x_3889) ;  /* 0x0000000400602947 */ /* 0x000fea0003800000 */
[----:B------:R-:W-:Y:S01]  /*9400*/  IMAD.SHL.U32 R4, R191, 0x40, RZ ;  /* 0x00000040bf047824 */ /* 0x000fe200078e00ff */
[----:B------:R-:W-:Y:S01]  /*9410*/  LOP3.LUT R41, R14, 0xffff0000, RZ, 0xc0, !PT ;  /* 0xffff00000e297812 */ /* 0x000fe200078ec0ff */
[----:B------:R-:W-:Y:S02]  /*9420*/  IMAD.IADD R6, R16, 0x1, R21 ;  /* 0x0000000110067824 */ /* 0x000fe400078e0215 */
[----:B------:R-:W-:Y:S01]  /*9430*/  IMAD.U32 R39, R14, 0x10000, RZ ;  /* 0x000100000e277824 */ /* 0x000fe200078e00ff */
[----:B------:R-:W-:Y:S01]  /*9440*/  LOP3.LUT R7, R4, 0x1c0, RZ, 0xc0, !PT ;  /* 0x000001c004077812 */ /* 0x000fe200078ec0ff */
[----:B------:R-:W-:-:S03]  /*9450*/  IMAD.U32 R37, R0, 0x10000, RZ ;  /* 0x0001000000257824 */ /* 0x000fc600078e00ff */
[----:B------:R-:W-:Y:S02]  /*9460*/  SHF.R.U32.HI R9, RZ, 0x3, R7 ;  /* 0x00000003ff097819 */ /* 0x000fe40000011607 */
[C---:B------:R-:W-:Y:S02]  /*9470*/  LOP3.LUT R6, R7.reuse, 0x38, R6, 0xf8, !PT ;  /* 0x0000003807067812 */ /* 0x040fe400078ef806 */
[----:B------:R-:W-:Y:S02]  /*9480*/  LOP3.LUT R4, R7, 0x38, R16, 0xf8, !PT ;  /* 0x0000003807047812 */ /* 0x000fe400078ef810 */
[-C--:B------:R-:W-:Y:S02]  /*9490*/  LOP3.LUT R7, R6, R9.reuse, RZ, 0x3c, !PT ;  /* 0x0000000906077212 */ /* 0x080fe400078e3cff */
[----:B------:R-:W-:-:S03]  /*94a0*/  LOP3.LUT R5, R4, R9, RZ, 0x3c, !PT ;  /* 0x0000000904057212 */ /* 0x000fc600078e3cff */
[C---:B0-----:R-:W-:Y:S02]  /*94b0*/  IMAD R27, R198.reuse, 0x200, R7 ;  /* 0x00000200c61b7824 */ /* 0x041fe400078e0207 */
[----:B------:R-:W-:Y:S02]  /*94c0*/  IMAD R5, R198, 0x200, R5 ;  /* 0x00000200c6057824 */ /* 0x000fe400078e0205 */
[--C-:B------:R-:W-:Y:S02]  /*94d0*/  IMAD R27, R27, 0x2, R2.reuse ;  /* 0x000000021b1b7824 */ /* 0x100fe400078e0202 */
[----:B------:R-:W-:-:S03]  /*94e0*/  IMAD R26, R5, 0x2, R2 ;  /* 0x00000002051a7824 */ /* 0x000fc600078e0202 */
[----:B------:R-:W0:Y:S04]  /*94f0*/  LDS.128 R8, [R27+0x20400] ;  /* 0x020400001b087984 */ /* 0x000e280000000c00 */
[----:B------:R-:W1:Y:S01]  /*9500*/  LDS.128 R4, [R26+0x20400] ;  /* 0x020400001a047984 */ /* 0x000e620000000c00 */
[C---:B0-----:R-:W-:Y:S01]  /*9510*/  IMAD.U32 R32, R8.reuse, 0x10000, RZ ;  /* 0x0001000008207824 */ /* 0x041fe200078e00ff */
[----:B------:R-:W-:Y:S01]  /*9520*/  LOP3.LUT R8, R8, 0xffff0000, RZ, 0xc0, !PT ;  /* 0xffff000008087812 */ /* 0x000fe200078ec0ff */
[C---:B------:R-:W-:Y:S01]  /*9530*/  IMAD.U32 R34, R10.reuse, 0x10000, RZ ;  /* 0x000100000a227824 */ /* 0x040fe200078e00ff */
[----:B------:R-:W-:Y:S01]  /*9540*/  LOP3.LUT R10, R10, 0xffff0000, RZ, 0xc0, !PT ;  /* 0xffff00000a0a7812 */ /* 0x000fe200078ec0ff */
[----:B-1----:R-:W-:Y:S02]  /*9550*/  IMAD.U32 R28, R4, 0x10000, RZ ;  /* 0x00010000041c7824 */ /* 0x002fe400078e00ff */
[C---:B------:R-:W-:Y:S01]  /*9560*/  FMUL.FTZ R43, R32.reuse, R39 ;  /* 0x00000027202b7220 */ /* 0x040fe20000410000 */
[----:B------:R-:W-:Y:S01]  /*9570*/  FMUL.FTZ R45, R32, R37 ;  /* 0x00000025202d7220 */ /* 0x000fe20000410000 */
[----:B------:R-:W-:Y:S01]  /*9580*/  LOP3.LUT R4, R4, 0xffff0000, RZ, 0xc0, !PT ;  /* 0xffff000004047812 */ /* 0x000fe200078ec0ff */
[----:B------:R-:W-:Y:S01]  /*9590*/  FMUL.FTZ R47, R8, R41 ;  /* 0x00000029082f7220 */ /* 0x000fe20000410000 */
[----:B------:R-:W-:Y:S01]  /*95a0*/  FFMA.FTZ R32, R28, R37, -R43 ;  /* 0x000000251c207223 */ /* 0x000fe2000001082b */
[----:B------:R-:W-:Y:S01]  /*95b0*/  LOP3.LUT R37, R0, 0xffff0000, RZ, 0xc0, !PT ;  /* 0xffff000000257812 */ /* 0x000fe200078ec0ff */
[----:B------:R-:W-:-:S02]  /*95c0*/  IMAD.U32 R43, R20, 0x10000, RZ ;  /* 0x00010000142b7824 */ /* 0x000fc400078e00ff */
[----:B------:R-:W-:Y:S01]  /*95d0*/  FFMA.FTZ R36, R28, R39, R45 ;  /* 0x000000271c247223 */ /* 0x000fe2000001002d */
[----:B------:R-:W-:Y:S01]  /*95e0*/  IMAD.U32 R39, R12, 0x10000, RZ ;  /* 0x000100000c277824 */ /* 0x000fe200078e00ff */
[----:B------:R-:W-:Y:S01]  /*95f0*/  LOP3.LUT R45, R20, 0xffff0000, RZ, 0xc0, !PT ;  /* 0xffff0000142d7812 */ /* 0x000fe200078ec0ff */
[-C--:B------:R-:W-:Y:S01]  /*9600*/  FMUL.FTZ R49, R8, R37.reuse ;  /* 0x0000002508317220 */ /* 0x080fe20000410000 */
[----:B------:R-:W-:Y:S01]  /*9610*/  FFMA.FTZ R47, R4, R37, -R47 ;  /* 0x00000025042f7223 */ /* 0x000fe2000001082f */
[----:B------:R-:W-:Y:S02]  /*9620*/  IMAD.U32 R30, R6, 0x10000, RZ ;  /* 0x00010000061e7824 */ /* 0x000fe400078e00ff */
[C---:B------:R-:W-:Y:S01]  /*9630*/  FMUL.FTZ R37, R34.reuse, R43 ;  /* 0x0000002b22257220 */ /* 0x040fe20000410000 */
[----:B------:R-:W-:Y:S01]  /*9640*/  FMUL.FTZ R34, R34, R39 ;  /* 0x0000002722227220 */ /* 0x000fe20000410000 */
[----:B------:R-:W-:Y:S01]  /*9650*/  LOP3.LUT R6, R6, 0xffff0000, RZ, 0xc0, !PT ;  /* 0xffff000006067812 */ /* 0x000fe200078ec0ff */
[----:B------:R-:W-:Y:S01]  /*9660*/  FFMA.FTZ R49, R4, R41, R49 ;  /* 0x0000002904317223 */ /* 0x000fe20000010031 */
[----:B------:R-:W-:Y:S01]  /*9670*/  FFMA.FTZ R39, R30, R39, -R37 ;  /* 0x000000271e277223 */ /* 0x000fe20000010825 */
[----:B------:R-:W-:Y:S01]  /*9680*/  LOP3.LUT R37, R12, 0xffff0000, RZ, 0xc0, !PT ;  /* 0xffff00000c257812 */ /* 0x000fe200078ec0ff */
[----:B------:R-:W-:-:S02]  /*9690*/  IMAD.U32 R33, R9, 0x10000, RZ ;  /* 0x0001000009217824 */ /* 0x000fc400078e00ff */
[----:B------:R-:W-:Y:S01]  /*96a0*/  FMUL.FTZ R41, R10, R45 ;  /* 0x0000002d0a297220 */ /* 0x000fe20000410000 */
[----:B------:R-:W-:Y:S02]  /*96b0*/  IMAD.U32 R28, R15, 0x10000, RZ ;  /* 0x000100000f1c7824 */ /* 0x000fe400078e00ff */
[----:B------:R-:W-:Y:S01]  /*96c0*/  FFMA.FTZ R43, R30, R43, R34 ;  /* 0x0000002b1e2b7223 */ /* 0x000fe20000010022 */
[-C--:B------:R-:W-:Y:S01]  /*96d0*/  FMUL.FTZ R51, R10, R37.reuse ;  /* 0x000000250a337220 */ /* 0x080fe20000410000 */
[----:B------:R-:W-:Y:S02]  /*96e0*/  IMAD.U32 R35, R11, 0x10000, RZ ;  /* 0x000100000b237824 */ /* 0x000fe400078e00ff */
[----:B------:R-:W-:Y:S01]  /*96f0*/  FFMA.FTZ R38, R6, R37, -R41 ;  /* 0x0000002506267223 */ /* 0x000fe20000010829 */
[----:B------:R-:W-:Y:S02]  /*9700*/  IMAD.U32 R4, R3, 0x10000, RZ ;  /* 0x0001000003047824 */ /* 0x000fe400078e00ff */
[----:B------:R-:W-:Y:S01]  /*9710*/  FMUL.FTZ R30, R33, R28 ;  /* 0x0000001c211e7220 */ /* 0x000fe20000410000 */
[----:B------:R-:W-:-:S02]  /*9720*/  IMAD.U32 R10, R24, 0x10000, RZ ;  /* 0x00010000180a7824 */ /* 0x000fc400078e00ff */
[----:B------:R-:W-:Y:S01]  /*9730*/  FFMA.FTZ R40, R6, R45, R51 ;  /* 0x0000002d06287223 */ /* 0x000fe20000010033 */
[----:B------:R-:W-:Y:S02]  /*9740*/  IMAD.U32 R8, R13, 0x10000, RZ ;  /* 0x000100000d087824 */ /* 0x000fe400078e00ff */
[----:B------:R-:W-:Y:S01]  /*9750*/  FMUL.FTZ R33, R33, R4 ;  /* 0x0000000421217220 */ /* 0x000fe20000410000 */
[----:B------:R-:W-:Y:S02]  /*9760*/  IMAD.U32 R29, R5, 0x10000, RZ ;  /* 0x00010000051d7824 */ /* 0x000fe400078e00ff */
[----:B------:R-:W-:Y:S01]  /*9770*/  FMUL.FTZ R6, R35, R10 ;  /* 0x0000000a23067220 */ /* 0x000fe20000410000 */
[----:B------:R-:W-:Y:S02]  /*9780*/  IMAD.U32 R31, R7, 0x10000, RZ ;  /* 0x00010000071f7824 */ /* 0x000fe400078e00ff */
[----:B------:R-:W-:Y:S01]  /*9790*/  FMUL.FTZ R34, R35, R8 ;  /* 0x0000000823227220 */ /* 0x000fe20000410000 */
[----:B------:R-:W-:Y:S01]  /*97a0*/  FFMA.FTZ R33, R29, R28, R33 ;  /* 0x0000001c1d217223 */ /* 0x000fe20000010021 */
[----:B------:R-:W-:Y:S01]  /*97b0*/  LOP3.LUT R9, R9, 0xffff0000, RZ, 0xc0, !PT ;  /* 0xffff000009097812 */ /* 0x000fe200078ec0ff */
[----:B------:R-:W-:Y:S01]  /*97c0*/  FFMA.FTZ R35, R31, R8, -R6 ;  /* 0x000000081f237223 */ /* 0x000fe20000010806 */
[----:B------:R-:W-:Y:S01]  /*97d0*/  LOP3.LUT R11, R11, 0xffff0000, RZ, 0xc0, !PT ;  /* 0xffff00000b0b7812 */ /* 0x000fe200078ec0ff */
[----:B------:R-:W-:Y:S01]  /*97e0*/  FFMA.FTZ R30, R29, R4, -R30 ;  /* 0x000000041d1e7223 */ /* 0x000fe2000001081e */
[----:B------:R-:W-:Y:S01]  /*97f0*/  LOP3.LUT R8, R15, 0xffff0000, RZ, 0xc0, !PT ;  /* 0xffff00000f087812 */ /* 0x000fe200078ec0ff */
[----:B------:R-:W-:Y:S01]  /*9800*/  FFMA.FTZ R31, R31, R10, R34 ;  /* 0x0000000a1f1f7223 */ /* 0x000fe20000010022 */
[----:B------:R-:W-:-:S02]  /*9810*/  LOP3.LUT R28, R24, 0xffff0000, RZ, 0xc0, !PT ;  /* 0xffff0000181c7812 */ /* 0x000fc400078ec0ff */
[----:B------:R-:W-:Y:S01]  /*9820*/  LOP3.LUT R4, R3, 0xffff0000, RZ, 0xc0, !PT ;  /* 0xffff000003047812 */ /* 0x000fe200078ec0ff */
[----:B------:R-:W-:Y:S01]  /*9830*/  FMUL.FTZ R10, R9, R8 ;  /* 0x00000008090a7220 */ /* 0x000fe20000410000 */
[----:B------:R-:W-:Y:S01]  /*9840*/  LOP3.LUT R6, R13, 0xffff0000, RZ, 0xc0, !PT ;  /* 0xffff00000d067812 */ /* 0x000fe200078ec0ff */
[----:B------:R-:W-:Y:S01]  /*9850*/  FMUL.FTZ R42, R11, R28 ;  /* 0x0000001c0b2a7220 */ /* 0x000fe20000410000 */
[----:B------:R-:W-:Y:S01]  /*9860*/  LOP3.LUT R5, R5, 0xffff0000, RZ, 0xc0, !PT ;  /* 0xffff000005057812 */ /* 0x000fe200078ec0ff */
[----:B------:R-:W-:Y:S01]  /*9870*/  FMUL.FTZ R29, R9, R4 ;  /* 0x00000004091d7220 */ /* 0x000fe20000410000 */
[----:B------:R-:W-:Y:S01]  /*9880*/  LOP3.LUT R7, R7, 0xffff0000, RZ, 0xc0, !PT ;  /* 0xffff000007077812 */ /* 0x000fe200078ec0ff */
[----:B------:R-:W-:Y:S02]  /*9890*/  FMUL.FTZ R11, R11, R6 ;  /* 0x000000060b0b7220 */ /* 0x000fe40000410000 */
        /* <DEDUP_REMOVED lines=14> */
.L_x_3889:
[----:B------:R-:W-:Y:S05]  /*9980*/  BSYNC B1 ;  /* 0x0000000000017941 */ /* 0x000fea0003800000 */
.L_x_3888:
[----:B------:R-:W-:Y:S05]  /*9990*/  @P0 BRA `(.L_x_3880) ;  /* 0x0000000400640947 */ /* 0x000fea0003800000 */
[----:B------:R-:W2:Y:S01]  /*99a0*/  LDL R42, [R1+0x4c] ;  /* 0x00004c00012a7983 */ /* 0x000ea20000100800 */
[----:B-1----:R-:W-:Y:S01]  /*99b0*/  IMAD.SHL.U32 R5, R25, 0x40, RZ ;  /* 0x0000004019057824 */ /* 0x002fe200078e00ff */
[----:B------:R-:W-:Y:S01]  /*99c0*/  SHF.R.S32.HI R6, RZ, 0x1f, R25 ;  /* 0x0000001fff067819 */ /* 0x000fe20000011419 */
[----:B------:R-:W-:Y:S01]  /*99d0*/  IMAD.IADD R4, R16, 0x1, R21 ;  /* 0x0000000110047824 */ /* 0x000fe200078e0215 */
[C---:B------:R-:W-:Y:S01]  /*99e0*/  LOP3.LUT R38, R14.reuse, 0xffff0000, RZ, 0xc0, !PT ;  /* 0xffff00000e267812 */ /* 0x040fe200078ec0ff */
[----:B------:R-:W-:Y:S01]  /*99f0*/  IMAD.U32 R35, R14, 0x10000, RZ ;  /* 0x000100000e237824 */ /* 0x000fe200078e00ff */
[----:B------:R-:W-:Y:S01]  /*9a00*/  LEA.HI R6, R6, R25, RZ, 0x3 ;  /* 0x0000001906067211 */ /* 0x000fe200078f18ff */
[C---:B------:R-:W-:Y:S01]  /*9a10*/  IMAD.U32 R33, R0.reuse, 0x10000, RZ ;  /* 0x0001000000217824 */ /* 0x040fe200078e00ff */
[----:B------:R-:W-:Y:S01]  /*9a20*/  LOP3.LUT R5, R5, 0x1c0, RZ, 0xc0, !PT ;  /* 0x000001c005057812 */ /* 0x000fe200078ec0ff */
[----:B------:R-:W-:Y:S01]  /*9a30*/  IMAD.U32 R40, R15, 0x10000, RZ ;  /* 0x000100000f287824 */ /* 0x000fe200078e00ff */
[----:B------:R-:W-:Y:S01]  /*9a40*/  LOP3.LUT R0, R0, 0xffff0000, RZ, 0xc0, !PT ;  /* 0xffff000000007812 */ /* 0x000fe200078ec0ff */
[----:B------:R-:W-:Y:S01]  /*9a50*/  IMAD.SHL.U32 R6, R6, 0x40, RZ ;  /* 0x0000004006067824 */ /* 0x000fe200078e00ff */
[----:B------:R-:W-:Y:S01]  /*9a60*/  LOP3.LUT R4, R5, 0x38, R4, 0xf8, !PT ;  /* 0x0000003805047812 */ /* 0x000fe200078ef804 */
[----:B------:R-:W-:Y:S01]  /*9a70*/  IMAD.U32 R36, R3, 0x10000, RZ ;  /* 0x0001000003247824 */ /* 0x000fe200078e00ff */
[----:B------:R-:W-:Y:S01]  /*9a80*/  SHF.R.U32.HI R5, RZ, 0x3, R5 ;  /* 0x00000003ff057819 */ /* 0x000fe20000011605 */
[----:B------:R-:W-:Y:S01]  /*9a90*/  IMAD.U32 R39, R20, 0x10000, RZ ;  /* 0x0001000014277824 */ /* 0x000fe200078e00ff */
[----:B------:R-:W-:Y:S01]  /*9aa0*/  LOP3.LUT R21, R6, 0xfffffe00, RZ, 0xc0, !PT ;  /* 0xfffffe0006157812 */ /* 0x000fe200078ec0ff */
[----:B------:R-:W-:Y:S01]  /*9ab0*/  IMAD.U32 R37, R12, 0x10000, RZ ;  /* 0x000100000c257824 */ /* 0x000fe200078e00ff */
[----:B------:R-:W-:-:S02]  /*9ac0*/  LOP3.LUT R4, R4, R5, RZ, 0x3c, !PT ;  /* 0x0000000504047212 */ /* 0x000fc400078e3cff */
[----:B------:R-:W-:Y:S02]  /*9ad0*/  LOP3.LUT R12, R12, 0xffff0000, RZ, 0xc0, !PT ;  /* 0xffff00000c0c7812 */ /* 0x000fe400078ec0ff */
[----:B------:R-:W-:Y:S01]  /*9ae0*/  LOP3.LUT R20, R20, 0xffff0000, RZ, 0xc0, !PT ;  /* 0xffff000014147812 */ /* 0x000fe200078ec0ff */
[----:B------:R-:W-:Y:S01]  /*9af0*/  IMAD.IADD R21, R21, 0x1, R4 ;  /* 0x0000000115157824 */ /* 0x000fe200078e0204 */
[----:B------:R-:W-:Y:S02]  /*9b00*/  LOP3.LUT R15, R15, 0xffff0000, RZ, 0xc0, !PT ;  /* 0xffff00000f0f7812 */ /* 0x000fe400078ec0ff */
[----:B------:R-:W-:Y:S01]  /*9b10*/  LOP3.LUT R41, R24, 0xffff0000, RZ, 0xc0, !PT ;  /* 0xffff000018297812 */ /* 0x000fe200078ec0ff */
[----:B------:R-:W-:Y:S01]  /*9b20*/  IMAD R21, R21, 0x2, R2 ;  /* 0x0000000215157824 */ /* 0x000fe200078e0202 */
[----:B------:R-:W-:-:S04]  /*9b30*/  LOP3.LUT R3, R3, 0xffff0000, RZ, 0xc0, !PT ;  /* 0xffff000003037812 */ /* 0x000fc800078ec0ff */
[----:B------:R-:W1:Y:S02]  /*9b40*/  LDS.128 R8, [R21+0x20400] ;  /* 0x0204000015087984 */ /* 0x000e640000000c00 */
[C---:B-1----:R-:W-:Y:S01]  /*9b50*/  IMAD.U32 R29, R8.reuse, 0x10000, RZ ;  /* 0x00010000081d7824 */ /* 0x042fe200078e00ff */
[----:B------:R-:W-:Y:S01]  /*9b60*/  LOP3.LUT R8, R8, 0xffff0000, RZ, 0xc0, !PT ;  /* 0xffff000008087812 */ /* 0x000fe200078ec0ff */
[C---:B------:R-:W-:Y:S01]  /*9b70*/  IMAD.U32 R30, R9.reuse, 0x10000, RZ ;  /* 0x00010000091e7824 */ /* 0x040fe200078e00ff */
[----:B------:R-:W-:Y:S01]  /*9b80*/  LOP3.LUT R9, R9, 0xffff0000, RZ, 0xc0, !PT ;  /* 0xffff000009097812 */ /* 0x000fe200078ec0ff */
[-C--:B------:R-:W-:Y:S01]  /*9b90*/  FMUL.FTZ R34, R35, R29.reuse ;  /* 0x0000001d23227220 */ /* 0x080fe20000410000 */
[----:B------:R-:W-:Y:S01]  /*9ba0*/  FMUL.FTZ R14, R33, R29 ;  /* 0x0000001d210e7220 */ /* 0x000fe20000410000 */
[-C--:B------:R-:W-:Y:S01]  /*9bb0*/  FMUL.FTZ R29, R38, R8.reuse ;  /* 0x00000008261d7220 */ /* 0x080fe20000410000 */
[C---:B------:R-:W-:Y:S01]  /*9bc0*/  IMAD.U32 R31, R10.reuse, 0x10000, RZ ;  /* 0x000100000a1f7824 */ /* 0x040fe200078e00ff */
[----:B------:R-:W-:Y:S01]  /*9bd0*/  LOP3.LUT R10, R10, 0xffff0000, RZ, 0xc0, !PT ;  /* 0xffff00000a0a7812 */ /* 0x000fe200078ec0ff */
[C---:B------:R-:W-:Y:S01]  /*9be0*/  IMAD.U32 R32, R11.reuse, 0x10000, RZ ;  /* 0x000100000b207824 */ /* 0x040fe200078e00ff */
[----:B------:R-:W-:Y:S01]  /*9bf0*/  LOP3.LUT R11, R11, 0xffff0000, RZ, 0xc0, !PT ;  /* 0xffff00000b0b7812 */ /* 0x000fe200078ec0ff */
[----:B--2---:R-:W1:Y:S02]  /*9c00*/  LDS.128 R4, [R42+0x20400] ;  /* 0x020400002a047984 */ /* 0x004e640000000c00 */
[C---:B-1----:R-:W-:Y:S01]  /*9c10*/  IMAD.U32 R25, R4.reuse, 0x10000, RZ ;  /* 0x0001000004197824 */ /* 0x042fe200078e00ff */
[----:B------:R-:W-:Y:S01]  /*9c20*/  LOP3.LUT R4, R4, 0xffff0000, RZ, 0xc0, !PT ;  /* 0xffff000004047812 */ /* 0x000fe200078ec0ff */
[C---:B------:R-:W-:Y:S01]  /*9c30*/  IMAD.U32 R26, R5.reuse, 0x10000, RZ ;  /* 0x00010000051a7824 */ /* 0x040fe200078e00ff */
[----:B------:R-:W-:Y:S01]  /*9c40*/  LOP3.LUT R5, R5, 0xffff0000, RZ, 0xc0, !PT ;  /* 0xffff000005057812 */ /* 0x000fe200078ec0ff */
[-C--:B------:R-:W-:Y:S01]  /*9c50*/  FFMA.FTZ R34, R33, R25.reuse, -R34 ;  /* 0x0000001921227223 */ /* 0x080fe20000010822 */
[----:B------:R-:W-:Y:S01]  /*9c60*/  FFMA.FTZ R14, R35, R25, R14 ;  /* 0x00000019230e7223 */ /* 0x000fe2000001000e */
[----:B------:R-:W-:Y:S01]  /*9c70*/  FMUL.FTZ R25, R0, R8 ;  /* 0x0000000800197220 */ /* 0x000fe20000410000 */
[-C--:B------:R-:W-:Y:S01]  /*9c80*/  FMUL.FTZ R33, R40, R30.reuse ;  /* 0x0000001e28217220 */ /* 0x080fe20000410000 */
[----:B------:R-:W-:Y:S01]  /*9c90*/  FMUL.FTZ R35, R36, R30 ;  /* 0x0000001e24237220 */ /* 0x000fe20000410000 */
[----:B------:R-:W-:Y:S01]  /*9ca0*/  FFMA.FTZ R29, R0, R4, -R29 ;  /* 0x00000004001d7223 */ /* 0x000fe2000001081d */
[----:B0-----:R-:W-:-:S02]  /*9cb0*/  IMAD.U32 R27, R6, 0x10000, RZ ;  /* 0x00010000061b7824 */ /* 0x001fc400078e00ff */
[-C--:B------:R-:W-:Y:S01]  /*9cc0*/  FMUL.FTZ R0, R39, R31.reuse ;  /* 0x0000001f27007220 */ /* 0x080fe20000410000 */
[----:B------:R-:W-:Y:S01]  /*9cd0*/  FFMA.FTZ R25, R38, R4, R25 ;  /* 0x0000000426197223 */ /* 0x000fe20000010019 */
[-C--:B------:R-:W-:Y:S01]  /*9ce0*/  FFMA.FTZ R33, R36, R26.reuse, -R33 ;  /* 0x0000001a24217223 */ /* 0x080fe20000010821 */
[----:B------:R-:W-:Y:S01]  /*9cf0*/  FFMA.FTZ R35, R40, R26, R35 ;  /* 0x0000001a28237223 */ /* 0x000fe20000010023 */
[C---:B------:R-:W-:Y:S01]  /*9d00*/  FMUL.FTZ R4, R37.reuse, R31 ;  /* 0x0000001f25047220 */ /* 0x040fe20000410000 */
[----:B------:R-:W-:Y:S02]  /*9d10*/  IMAD.U32 R26, R24, 0x10000, RZ ;  /* 0x00010000181a7824 */ /* 0x000fe400078e00ff */
[-C--:B------:R-:W-:Y:S01]  /*9d20*/  FFMA.FTZ R8, R37, R27.reuse, -R0 ;  /* 0x0000001b25087223 */ /* 0x080fe20000010800 */
[-C--:B------:R-:W-:Y:S01]  /*9d30*/  FMUL.FTZ R31, R20, R10.reuse ;  /* 0x0000000a141f7220 */ /* 0x080fe20000410000 */
[----:B------:R-:W-:Y:S01]  /*9d40*/  FMUL.FTZ R37, R12, R10 ;  /* 0x0000000a0c257220 */ /* 0x000fe20000410000 */
[----:B------:R-:W-:Y:S01]  /*9d50*/  LOP3.LUT R6, R6, 0xffff0000, RZ, 0xc0, !PT ;  /* 0xffff000006067812 */ /* 0x000fe200078ec0ff */
[----:B------:R-:W-:Y:S01]  /*9d60*/  FFMA.FTZ R10, R39, R27, R4 ;  /* 0x0000001b270a7223 */ /* 0x000fe20000010004 */
[----:B------:R-:W-:-:S02]  /*9d70*/  IMAD.U32 R28, R7, 0x10000, RZ ;  /* 0x00010000071c7824 */ /* 0x000fc400078e00ff */
[----:B------:R-:W-:Y:S01]  /*9d80*/  FMUL.FTZ R27, R26, R32 ;  /* 0x000000201a1b7220 */ /* 0x000fe20000410000 */
[C---:B------:R-:W-:Y:S01]  /*9d90*/  IMAD.U32 R0, R13.reuse, 0x10000, RZ ;  /* 0x000100000d007824 */ /* 0x040fe200078e00ff */
[----:B------:R-:W-:Y:S01]  /*9da0*/  LOP3.LUT R13, R13, 0xffff0000, RZ, 0xc0, !PT ;  /* 0xffff00000d0d7812 */ /* 0x000fe200078ec0ff */
[-C--:B------:R-:W-:Y:S01]  /*9db0*/  FFMA.FTZ R31, R12, R6.reuse, -R31 ;  /* 0x000000060c1f7223 */ /* 0x080fe2000001081f */
[----:B------:R-:W-:Y:S01]  /*9dc0*/  LOP3.LUT R7, R7, 0xffff0000, RZ, 0xc0, !PT ;  /* 0xffff000007077812 */ /* 0x000fe200078ec0ff */
[----:B------:R-:W-:Y:S01]  /*9dd0*/  FFMA.FTZ R37, R20, R6, R37 ;  /* 0x0000000614257223 */ /* 0x000fe20000010025 */
        /* <DEDUP_REMOVED lines=21> */
.L_x_3880:
[----:B------:R-:W-:Y:S05]  /*9f30*/  BSYNC B0 ;  /* 0x0000000000007941 */ /* 0x000fea0003800000 */
.L_x_3869:
[----:B------:R-:W-:Y:S01]  /*9f40*/  @!PT LDS RZ, [RZ] ;  /* 0x00000000fffff984 */ /* 0x000fe20000000800 */
[----:B------:R-:W-:Y:S01]  /*9f50*/  @!PT LDS RZ, [RZ] ;  /* 0x00000000fffff984 */ /* 0x000fe20000000800 */
[----:B------:R-:W-:Y:S01]  /*9f60*/  @!PT LDS RZ, [RZ] ;  /* 0x00000000fffff984 */ /* 0x000fe20000000800 */
[----:B------:R-:W-:Y:S01]  /*9f70*/  @!PT LDS RZ, [RZ] ;  /* 0x00000000fffff984 */ /* 0x000fe20000000800 */
[----:B------:R4:W-:Y:S06]  /*9f80*/  MEMBAR.ALL.CTA ;  /* 0x0000000000007992 */ /* 0x0009ec0000008000 */
[----:B----4-:R-:W4:Y:S01]  /*9f90*/  FENCE.VIEW.ASYNC.S ;  /* 0x00000000000073c6 */ /* 0x010f220000000000 */
[----:B------:R-:W-:Y:S05]  /*9fa0*/  WARPSYNC.ALL ;  /* 0x0000000000007948 */ /* 0x000fea0003800000 */
[----:B----4-:R-:W-:Y:S06]  /*9fb0*/  BAR.SYNC.DEFER_BLOCKING 0xd, 0x80 ;  /* 0x0342000000007b1d */ /* 0x010fec0000010000 */
.L_x_3866:
[----:B---3--:R-:W-:-:S05]  /*9fc0*/  IMAD.U32 R0, RZ, RZ, UR37 ;  /* 0x00000025ff007e24 */ /* 0x008fca000f8e00ff */
[----:B------:R-:W-:-:S13]  /*9fd0*/  ISETP.NE.AND P0, PT, R0, 0x3, PT ;  /* 0x000000030000780c */ /* 0x000fda0003f05270 */
[----:B------:R-:W-:Y:S05]  /*9fe0*/  @!P0 BRA `(.L_x_3890) ;  /* 0x0000000000048947 */ /* 0x000fea0003800000 */
[----:B------:R-:W-:Y:S01]  /*9ff0*/  BPT.TRAP 0x1 ;  /* 0x000000040000795c */ /* 0x000fe20000300000 */
.L_x_3890:
[----:B------:R-:W-:Y:S01]  /*a000*/  IMAD R14, R19, 0x8, R2 ;  /* 0x00000008130e7824 */ /* 0x000fe200078e0202 */
[----:B------:R-:W-:-:S04]  /*a010*/  SHF.L.U32 R15, R185, 0x1f, RZ ;  /* 0x0000001fb90f7819 */ /* 0x000fc800000006ff */
[----:B------:R3:W4:Y:S01]  /*a020*/  SYNCS.PHASECHK.TRANS64.TRYWAIT P1, [R14+URZ+0x28c30], R15 ;  /* 0x028c300f0e0075a7 */ /* 0x000722000802017f */
[----:B------:R-:W-:Y:S05]  /*a030*/  @!P0 BRA `(.L_x_3891) ;  /* 0x0000000000048947 */ /* 0x000fea0003800000 */
[----:B------:R-:W-:Y:S01]  /*a040*/  BPT.TRAP 0x1 ;  /* 0x000000040000795c */ /* 0x000fe20000300000 */
.L_x_3891:
[C---:B------:R-:W-:Y:S02]  /*a050*/  VIADD R0, R2.reuse, 0x22400 ;  /* 0x0002240002007836 */ /* 0x040fe40000000000 */
[----:B01----:R-:W-:-:S03]  /*a060*/  VIADD R3, R2, 0x20400 ;  /* 0x0002040002037836 */ /* 0x003fc60000000000 */
[----:B------:R-:W-:Y:S02]  /*a070*/  SHF.R.U32.HI R0, RZ, 0x4, R0 ;  /* 0x00000004ff007819 */ /* 0x000fe40000011600 */
[----:B------:R-:W-:Y:S02]  /*a080*/  SHF.R.U32.HI R3, RZ, 0x4, R3 ;  /* 0x00000004ff037819 */ /* 0x000fe40000011603 */
[----:B------:R-:W-:Y:S02]  /*a090*/  LOP3.LUT R0, R0, 0x3fff, RZ, 0xc0, !PT ;  /* 0x00003fff00007812 */ /* 0x000fe400078ec0ff */
[----:B------:R-:W-:Y:S02]  /*a0a0*/  LOP3.LUT R3, R3, 0x3fff, RZ, 0xc0, !PT ;  /* 0x00003fff03037812 */ /* 0x000fe400078ec0ff */
[----:B------:R-:W-:Y:S01]  /*a0b0*/  LOP3.LUT R0, R0, 0x10000, RZ, 0xfc, !PT ;  /* 0x0001000000007812 */ /* 0x000fe200078efcff */
[----:B----4-:R-:W-:Y:S06]  /*a0c0*/  @P1 BRA `(.L_x_3892) ;  /* 0x0000000000081947 */ /* 0x010fec0003800000 */
[----:B------:R-:W0:Y:S02]  /*a0d0*/  SYNCS.PHASECHK.TRANS64.TRYWAIT P1, [R14+URZ+0x28c30], R15 ;  /* 0x028c300f0e0075a7 */ /* 0x000e24000802017f */
[----:B0-----:R-:W-:Y:S05]  /*a0e0*/  @!P1 BRA `(.L_x_3893) ;  /* 0x0000010c00349947 */ /* 0x001fea0003800000 */
.L_x_3892:
[----:B--2---:R-:W-:Y:S01]  /*a0f0*/  IMAD R10, R19, 0x200, R0 ;  /* 0x00000200130a7824 */ /* 0x004fe200078e0200 */
[----:B------:R-:W-:Y:S01]  /*a100*/  LOP3.LUT R4, R3, 0x10000, RZ, 0xfc, !PT ;  /* 0x0001000003047812 */ /* 0x000fe200078efcff */
[----:B------:R-:W-:Y:S01]  /*a110*/  IMAD.MOV.U32 R5, RZ, RZ, 0x40000040 ;  /* 0x40000040ff057424 */ /* 0x000fe200078e00ff */
[----:B------:R-:W-:Y:S05]  /*a120*/  WARPSYNC.ALL ;  /* 0x0000000000007948 */ /* 0x000fea0003800000 */
[----:B------:R-:W-:Y:S01]  /*a130*/  IMAD.MOV.U32 R11, RZ, RZ, 0x40000040 ;  /* 0x40000040ff0b7424 */ /* 0x000fe200078e00ff */
[C---:B------:R-:W-:Y:S01]  /*a140*/  R2UR UR4, R4.reuse ;  /* 0x00000000040472ca */ /* 0x040fe200000e0000 */
[----:B------:R-:W-:Y:S01]  /*a150*/  WARPGROUP.ARRIVE ;  /* 0x00000000000079c5 */ /* 0x000fe20000000000 */
[----:B------:R-:W-:Y:S01]  /*a160*/  R2UR UR5, R5 ;  /* 0x00000000050572ca */ /* 0x000fe200000e0000 */
[----:B------:R-:W-:Y:S01]  /*a170*/  VIADD R8, R4, 0x2 ;  /* 0x0000000204087836 */ /* 0x000fe20000000000 */
[C---:B------:R-:W-:Y:S01]  /*a180*/  R2UR UR6, R10.reuse ;  /* 0x000000000a0672ca */ /* 0x040fe200000e0000 */
[----:B------:R-:W-:Y:S01]  /*a190*/  VIADD R6, R10, 0x2 ;  /* 0x000000020a067836 */ /* 0x000fe20000000000 */
[----:B------:R-:W-:Y:S01]  /*a1a0*/  R2UR UR7, R11 ;  /* 0x000000000b0772ca */ /* 0x000fe200000e0000 */
[----:B------:R-:W-:-:S02]  /*a1b0*/  IMAD.MOV.U32 R9, RZ, RZ, 0x40000040 ;  /* 0x40000040ff097424 */ /* 0x000fc400078e00ff */
[----:B------:R-:W-:Y:S02]  /*a1c0*/  IMAD.MOV.U32 R7, RZ, RZ, 0x40000040 ;  /* 0x40000040ff077424 */ /* 0x000fe400078e00ff */
[C---:B------:R-:W-:Y:S02]  /*a1d0*/  VIADD R12, R10.reuse, 0x4 ;  /* 0x000000040a0c7836 */ /* 0x040fe40000000000 */
[----:B------:R-:W-:Y:S02]  /*a1e0*/  IMAD.MOV.U32 R13, RZ, RZ, 0x40000040 ;  /* 0x40000040ff0d7424 */ /* 0x000fe400078e00ff */
[----:B------:R-:W-:Y:S02]  /*a1f0*/  VIADD R10, R10, 0x6 ;  /* 0x000000060a0a7836 */ /* 0x000fe40000000000 */
[----:B------:R-:W-:Y:S02]  /*a200*/  IMAD.MOV.U32 R5, RZ, RZ, 0x40000040 ;  /* 0x40000040ff057424 */ /* 0x000fe400078e00ff */
[----:B------:R-:W-:Y:S01]  /*a210*/  HGMMA.64x64x16.F32.BF16 R24, gdesc[UR4], RZ, !UPT, gsb0 ;  /* 0x00e00000041879f0 */ /* 0x000fe2000c0018ff */
[----:B------:R-:W-:Y:S01]  /*a220*/  R2UR UR4, R8 ;  /* 0x00000000080472ca */ /* 0x000fe200000e0000 */
[----:B------:R-:W-:Y:S01]  /*a230*/  IMAD.MOV.U32 R11, RZ, RZ, 0x40000040 ;  /* 0x40000040ff0b7424 */ /* 0x000fe200078e00ff */
[----:B------:R-:W-:-:S02]  /*a240*/  R2UR UR5, R9 ;  /* 0x00000000090572ca */ /* 0x000fc400000e0000 */
[----:B------:R-:W-:Y:S01]  /*a250*/  R2UR UR6, R6 ;  /* 0x00000000060672ca */ /* 0x000fe200000e0000 */
[C---:B------:R-:W-:Y:S01]  /*a260*/  VIADD R6, R4.reuse, 0x4 ;  /* 0x0000000404067836 */ /* 0x040fe20000000000 */
[----:B------:R-:W-:Y:S01]  /*a270*/  R2UR UR7, R7 ;  /* 0x00000000070772ca */ /* 0x000fe200000e0000 */
[----:B------:R-:W-:Y:S02]  /*a280*/  IMAD.MOV.U32 R7, RZ, RZ, 0x40000040 ;  /* 0x40000040ff077424 */ /* 0x000fe400078e00ff */
[----:B------:R-:W-:Y:S01]  /*a290*/  VIADD R4, R4, 0x6 ;  /* 0x0000000604047836 */ /* 0x000fe20000000000 */
[----:B------:R-:W-:Y:S02]  /*a2a0*/  WARPGROUP.DEPBAR.LE gsb0, 0x0 ;  /* 0x00008000000079c5 */ /* 0x000fe40000010000 */
[----:B------:R-:W-:-:S07]  /*a2b0*/  WARPGROUP.ARRIVE ;  /* 0x00000000000079c5 */ /* 0x000fce0000000000 */
[----:B------:R-:W-:Y:S01]  /*a2c0*/  HGMMA.64x64x16.F32.BF16 R24, gdesc[UR4], R24, gsb0 ;  /* 0x00e00000041879f0 */ /* 0x000fe20008001818 */
[----:B------:R-:W-:Y:S02]  /*a2d0*/  R2UR UR4, R6 ;  /* 0x00000000060472ca */ /* 0x000fe400000e0000 */
[----:B------:R-:W-:Y:S02]  /*a2e0*/  R2UR UR5, R7 ;  /* 0x00000000070572ca */ /* 0x000fe400000e0000 */
[----:B------:R-:W-:Y:S02]  /*a2f0*/  R2UR UR6, R12 ;  /* 0x000000000c0672ca */ /* 0x000fe400000e0000 */
[----:B------:R-:W-:Y:S01]  /*a300*/  R2UR UR7, R13 ;  /* 0x000000000d0772ca */ /* 0x000fe200000e0000 */
[----:B------:R-:W-:Y:S02]  /*a310*/  WARPGROUP.DEPBAR.LE gsb0, 0x0 ;  /* 0x00008000000079c5 */ /* 0x000fe40000010000 */
[----:B------:R-:W-:-:S10]  /*a320*/  WARPGROUP.ARRIVE ;  /* 0x00000000000079c5 */ /* 0x000fd40000000000 */
[----:B------:R-:W-:Y:S01]  /*a330*/  HGMMA.64x64x16.F32.BF16 R24, gdesc[UR4], R24, gsb0 ;  /* 0x00e00000041879f0 */ /* 0x000fe20008001818 */
[----:B------:R-:W-:Y:S02]  /*a340*/  R2UR UR4, R4 ;  /* 0x00000000040472ca */ /* 0x000fe400000e0000 */
[----:B------:R-:W-:Y:S02]  /*a350*/  R2UR UR5, R5 ;  /* 0x00000000050572ca */ /* 0x000fe400000e0000 */
[----:B------:R-:W-:Y:S02]  /*a360*/  R2UR UR6, R10 ;  /* 0x000000000a0672ca */ /* 0x000fe400000e0000 */
[----:B------:R-:W-:Y:S01]  /*a370*/  R2UR UR7, R11 ;  /* 0x000000000b0772ca */ /* 0x000fe200000e0000 */
[----:B------:R-:W-:Y:S02]  /*a380*/  WARPGROUP.DEPBAR.LE gsb0, 0x0 ;  /* 0x00008000000079c5 */ /* 0x000fe40000010000 */
[----:B------:R-:W-:-:S10]  /*a390*/  WARPGROUP.ARRIVE ;  /* 0x00000000000079c5 */ /* 0x000fd40000000000 */
[----:B------:R-:W-:Y:S03]  /*a3a0*/  HGMMA.64x64x16.F32.BF16 R24, gdesc[UR4], R24, gsb0 ;  /* 0x00e00000041879f0 */ /* 0x000fe60008001818 */
[----:B------:R-:W-:Y:S02]  /*a3b0*/  WARPGROUP.DEPBAR.LE gsb0, 0x0 ;  /* 0x00008000000079c5 */ /* 0x000fe40000010000 */
[----:B------:R-:W-:Y:S05]  /*a3c0*/  @!P0 BRA `(.L_x_3894) ;  /* 0x0000000000048947 */ /* 0x000fea0003800000 */
[----:B------:R-:W-:Y:S01]  /*a3d0*/  BPT.TRAP 0x1 ;  /* 0x000000040000795c */ /* 0x000fe20000300000 */
.L_x_3894:
[----:B------:R-:W2:Y:S01]  /*a3e0*/  LDL R3, [R1+0x48] ;  /* 0x0000480001037983 */ /* 0x000ea20000100800 */
[----:B------:R-:W-:Y:S01]  /*a3f0*/  IMAD R155, R168, -0x40, R155 ;  /* 0xffffffc0a89b7824 */ /* 0x000fe200078e029b */
[----:B------:R-:W-:-:S04]  /*a400*/  ULDC UR4, c[0x0][0x988] ;  /* 0x0002620000047ab9 */ /* 0x000fc80000000800 */
[----:B--2---:R-:W-:-:S04]  /*a410*/  IADD3 R155, -R3, 0x40, R155 ;  /* 0x00000040039b7810 */ /* 0x004fc80007ffe19b */
        /* <DEDUP_REMOVED lines=19> */
[C---:B------:R-:W-:Y:S02]  /*a550*/  ISETP.GT.AND P4, PT, R155.reuse, 0x19, PT ;  /* 0x000000199b00780c */ /* 0x040fe40003f84270 */
        /* <DEDUP_REMOVED lines=38> */
[----:B------:R-:W-:Y:S02]  /*a7c0*/  FMNMX.FTZ R3, R26, R27, !PT ;  /* 0x0000001b1a037209 */ /* 0x000fe40007810000 */
[----:B------:R-:W-:Y:S01]  /*a7d0*/  FSEL R52, R47, -INF , P6 ;  /* 0xff8000002f347808 */ /* 0x000fe20003000000 */
[----:B------:R-:W1:Y:S01]  /*a7e0*/  SHFL.BFLY PT, R10, R21, 0x2, 0x1f ;  /* 0x0c401f00150a7f89 */ /* 0x000e6200000e0000 */
[----:B------:R-:W-:-:S02]  /*a7f0*/  FMNMX.FTZ R3, R30, R3, !PT ;  /* 0x000000031e037209 */ /* 0x000fc40007810000 */
[----:B------:R-:W-:Y:S02]  /*a800*/  FSEL R78, R50, -INF , P5 ;  /* 0xff800000324e7808 */ /* 0x000fe40002800000 */
[----:B------:R-:W-:Y:S02]  /*a810*/  FMNMX.FTZ R3, R12, R3, !PT ;  /* 0x000000030c037209 */ /* 0x000fe40007810000 */
[----:B------:R-:W-:Y:S02]  /*a820*/  FSEL R50, R51, -INF , P4 ;  /* 0xff80000033327808 */ /* 0x000fe40002000000 */
[----:B------:R-:W-:Y:S02]  /*a830*/  FMNMX.FTZ R3, R34, R3, !PT ;  /* 0x0000000322037209 */ /* 0x000fe40007810000 */
[----:B------:R-:W-:Y:S02]  /*a840*/  FSEL R54, R54, -INF , P3 ;  /* 0xff80000036367808 */ /* 0x000fe40001800000 */
[----:B------:R-:W-:-:S04]  /*a850*/  FMNMX.FTZ R3, R24, R3, !PT ;  /* 0x0000000318037209 */ /* 0x000fc80007810000 */
[----:B------:R-:W-:Y:S01]  /*a860*/  FMNMX.FTZ R13, R38, R3, !PT ;  /* 0x00000003260d7209 */ /* 0x000fe20007810000 */
[----:B------:R-:W-:-:S03]  /*a870*/  IMAD.U32 R3, RZ, RZ, UR4 ;  /* 0x00000004ff037e24 */ /* 0x000fc6000f8e00ff */
[----:B------:R-:W-:Y:S02]  /*a880*/  FMNMX.FTZ R13, R28, R13, !PT ;  /* 0x0000000d1c0d7209 */ /* 0x000fe40007810000 */
        /* <DEDUP_REMOVED lines=9> */
[----:B-1----:R-:W-:-:S04]  /*a920*/  FMNMX.FTZ R10, R25, R10, !PT ;  /* 0x0000000a190a7209 */ /* 0x002fc80007810000 */
[C---:B------:R-:W-:Y:S01]  /*a930*/  FSETP.NEU.FTZ.AND P1, PT, R10.reuse, -INF , PT ;  /* 0xff8000000a00780b */ /* 0x040fe20003f3d000 */
[----:B------:R-:W-:-:S05]  /*a940*/  FMUL.FTZ R29, R10, R3 ;  /* 0x000000030a1d7220 */ /* 0x000fca0000410000 */
[----:B------:R-:W-:-:S05]  /*a950*/  FSEL R29, R29, RZ, P1 ;  /* 0x000000ff1d1d7208 */ /* 0x000fca0000800000 */
[-CC-:B------:R-:W-:Y:S01]  /*a960*/  FFMA.FTZ R21, R62, R3.reuse, -R29.reuse ;  /* 0x000000033e157223 */ /* 0x180fe2000001081d */
[----:B------:R-:W-:Y:S01]  /*a970*/  FSEL R62, R55, -INF , P2 ;  /* 0xff800000373e7808 */ /* 0x000fe20001000000 */
[-CC-:B-----5:R-:W-:Y:S01]  /*a980*/  FFMA.FTZ R154, R20, R3.reuse, -R29.reuse ;  /* 0x00000003149a7223 */ /* 0x1a0fe2000001081d */
[-CC-:B------:R-:W-:Y:S01]  /*a990*/  FFMA.FTZ R158, R36, R3.reuse, -R29.reuse ;  /* 0x00000003249e7223 */ /* 0x180fe2000001081d */
[--C-:B------:R-:W-:Y:S01]  /*a9a0*/  FFMA.FTZ R152, R11, R3, -R29.reuse ;  /* 0x000000030b987223 */ /* 0x100fe2000001081d */
[----:B------:R-:W-:Y:S01]  /*a9b0*/  FMNMX.FTZ R13, R62, R13, !PT ;  /* 0x0000000d3e0d7209 */ /* 0x000fe20007810000 */
[-CC-:B------:R-:W-:Y:S01]  /*a9c0*/  FFMA.FTZ R160, R40, R3.reuse, -R29.reuse ;  /* 0x0000000328a07223 */ /* 0x180fe2000001081d */
[-CC-:B------:R-:W-:Y:S01]  /*a9d0*/  FFMA.FTZ R25, R58, R3.reuse, -R29.reuse ;  /* 0x000000033a197223 */ /* 0x180fe2000001081d */
[-CC-:B------:R-:W-:Y:S01]  /*a9e0*/  FFMA.FTZ R156, R60, R3.reuse, -R29.reuse ;  /* 0x000000033c9c7223 */ /* 0x180fe2000001081d */
[-CC-:B------:R-:W-:Y:S01]  /*a9f0*/  FFMA.FTZ R31, R64, R3.reuse, -R29.reuse ;  /* 0x00000003401f7223 */ /* 0x180fe2000001081d */
[----:B------:R-:W1:Y:S01]  /*aa00*/  SHFL.BFLY PT, R20, R13, 0x2, 0x1f ;  /* 0x0c401f000d147f89 */ /* 0x000e6200000e0000 */
[-CC-:B------:R-:W-:Y:S01]  /*aa10*/  FFMA.FTZ R33, R66, R3.reuse, -R29.reuse ;  /* 0x0000000342217223 */ /* 0x180fe2000001081d */
[-CC-:B------:R-:W-:Y:S01]  /*aa20*/  FFMA.FTZ R35, R68, R3.reuse, -R29.reuse ;  /* 0x0000000344237223 */ /* 0x180fe2000001081d */
[-CC-:B------:R-:W-:Y:S01]  /*aa30*/  FFMA.FTZ R162, R44, R3.reuse, -R29.reuse ;  /* 0x000000032ca27223 */ /* 0x180fe2000001081d */
[-CC-:B------:R-:W-:Y:S01]  /*aa40*/  FFMA.FTZ R11, R70, R3.reuse, -R29.reuse ;  /* 0x00000003460b7223 */ /* 0x180fe2000001081d */
[-CC-:B------:R-:W-:Y:S01]  /*aa50*/  FFMA.FTZ R72, R72, R3.reuse, -R29.reuse ;  /* 0x0000000348487223 */ /* 0x180fe2000001081d */
[-CC-:B------:R-:W-:Y:S01]  /*aa60*/  FFMA.FTZ R40, R76, R3.reuse, -R29.reuse ;  /* 0x000000034c287223 */ /* 0x180fe2000001081d */
[----:B------:R-:W-:Y:S08]  /*aa70*/  MUFU.EX2 R152, R152 ;  /* 0x0000009800987308 */ /* 0x000ff00000000800 */
[----:B------:R-:W2:Y:S08]  /*aa80*/  MUFU.EX2 R21, R21 ;  /* 0x0000001500157308 */ /* 0x000eb00000000800 */
[----:B------:R-:W4:Y:S01]  /*aa90*/  MUFU.EX2 R154, R154 ;  /* 0x0000009a009a7308 */ /* 0x000f220000000800 */
[----:B-1----:R-:W-:Y:S01]  /*aaa0*/  FMNMX.FTZ R36, R13, R20, !PT ;  /* 0x000000140d247209 */ /* 0x002fe20007810000 */
[----:B------:R-:W-:-:S04]  /*aab0*/  FFMA.FTZ R13, R48, R3, -R29 ;  /* 0x00000003300d7223 */ /* 0x000fc8000001081d */
[----:B------:R-:W1:Y:S02]  /*aac0*/  SHFL.BFLY PT, R37, R36, 0x1, 0x1f ;  /* 0x0c201f0024257f89 */ /* 0x000e6400000e0000 */
[----:B------:R-:W0:Y:S08]  /*aad0*/  MUFU.EX2 R25, R25 ;  /* 0x0000001900197308 */ /* 0x000e300000000800 */
[----:B------:R-:W3:Y:S08]  /*aae0*/  MUFU.EX2 R156, R156 ;  /* 0x0000009c009c7308 */ /* 0x000ef00000000800 */
[----:B------:R-:W3:Y:S01]  /*aaf0*/  MUFU.EX2 R31, R31 ;  /* 0x0000001f001f7308 */ /* 0x000ee20000000800 */
[----:B-1----:R-:W-:Y:S01]  /*ab00*/  FMNMX.FTZ R20, R36, R37, !PT ;  /* 0x0000002524147209 */ /* 0x002fe20007810000 */
[----:B------:R-:W-:-:S06]  /*ab10*/  FFMA.FTZ R37, R74, R3, -R29 ;  /* 0x000000034a257223 */ /* 0x000fcc000001081d */
[----:B------:R-:W1:Y:S01]  /*ab20*/  MUFU.EX2 R158, R158 ;  /* 0x0000009e009e7308 */ /* 0x000e620000000800 */
[C---:B------:R-:W-:Y:S01]  /*ab30*/  FSETP.NEU.FTZ.AND P1, PT, R20.reuse, -INF , PT ;  /* 0xff8000001400780b */ /* 0x040fe20003f3d000 */
[----:B------:R-:W-:-:S05]  /*ab40*/  FMUL.FTZ R39, R20, R3 ;  /* 0x0000000314277220 */ /* 0x000fca0000410000 */
[----:B------:R-:W-:Y:S01]  /*ab50*/  FSEL R29, R39, RZ, P1 ;  /* 0x000000ff271d7208 */ /* 0x000fe20000800000 */
[----:B--2---:R-:W-:Y:S01]  /*ab60*/  FADD.FTZ R39, R152, R21 ;  /* 0x0000001598277221 */ /* 0x004fe20000010000 */
[----:B------:R-:W-:Y:S01]  /*ab70*/  MUFU.EX2 R33, R33 ;  /* 0x0000002100217308 */ /* 0x000fe20000000800 */
[----:B------:R-:W-:Y:S02]  /*ab80*/  F2FP.BF16.F32.PACK_AB R152, R21, R152 ;  /* 0x000000981598723e */ /* 0x000fe400000010ff */
        /* <DEDUP_REMOVED lines=9> */
[-C--:B------:R-:W-:Y:S01]  /*ac20*/  FFMA.FTZ R161, R42, R3.reuse, -R29 ;  /* 0x000000032aa17223 */ /* 0x080fe2000001081d */
[----:B----4-:R-:W-:Y:S01]  /*ac30*/  FADD.FTZ R42, R154, R39 ;  /* 0x000000279a2a7221 */ /* 0x010fe20000010000 */
[-CC-:B------:R-:W-:Y:S01]  /*ac40*/  FFMA.FTZ R30, R32, R3.reuse, -R29.reuse ;  /* 0x00000003201e7223 */ /* 0x180fe2000001081d */
[-CC-:B------:R-:W-:Y:S01]  /*ac50*/  FFMA.FTZ R34, R46, R3.reuse, -R29.reuse ;  /* 0x000000032e227223 */ /* 0x180fe2000001081d */
[----:B------:R-:W-:Y:S01]  /*ac60*/  VIADD R39, R14, 0x28c40 ;  /* 0x00028c400e277836 */ /* 0x000fe20000000000 */
[----:B------:R-:W2:Y:S01]  /*ac70*/  MUFU.EX2 R26, R26 ;  /* 0x0000001a001a7308 */ /* 0x000ea20000000800 */
[----:B0-----:R-:W-:Y:S01]  /*ac80*/  FADD.FTZ R43, R25, R42 ;  /* 0x0000002a192b7221 */ /* 0x001fe20000010000 */
[-CC-:B------:R-:W-:Y:S01]  /*ac90*/  FFMA.FTZ R27, R52, R3.reuse, -R29.reuse ;  /* 0x00000003341b7223 */ /* 0x180fe2000001081d */
[-C--:B------:R-:W-:Y:S01]  /*aca0*/  FFMA.FTZ R32, R78, R3.reuse, -R29 ;  /* 0x000000034e207223 */ /* 0x080fe2000001081d */
[----:B------:R-:W-:Y:S01]  /*acb0*/  PRMT R39, R190, 0x654, R39 ;  /* 0x00000654be277816 */ /* 0x000fe20000000027 */
[----:B---3--:R-:W-:Y:S01]  /*acc0*/  FADD.FTZ R42, R156, R43 ;  /* 0x0000002b9c2a7221 */ /* 0x008fe20000010000 */
[-CC-:B------:R-:W-:Y:S01]  /*acd0*/  FFMA.FTZ R50, R50, R3.reuse, -R29.reuse ;  /* 0x0000000332327223 */ /* 0x180fe2000001081d */
[-CC-:B------:R-:W-:Y:S01]  /*ace0*/  FFMA.FTZ R54, R54, R3.reuse, -R29.reuse ;  /* 0x0000000336367223 */ /* 0x180fe2000001081d */
[----:B------:R-:W0:Y:S01]  /*acf0*/  MUFU.EX2 R155, R155 ;  /* 0x0000009b009b7308 */ /* 0x000e220000000800 */
[----:B------:R-:W-:Y:S01]  /*ad00*/  FADD.FTZ R43, R31, R42 ;  /* 0x0000002a1f2b7221 */ /* 0x000fe20000010000 */
[----:B------:R3:W-:Y:S01]  /*ad10*/  SYNCS.ARRIVE.TRANS64.RED.A1T0 RZ, [R39+URZ], RZ ;  /* 0x000000ff27ff79a7 */ /* 0x0007e2000810043f */
[----:B------:R-:W-:Y:S01]  /*ad20*/  FFMA.FTZ R29, R62, R3, -R29 ;  /* 0x000000033e1d7223 */ /* 0x000fe2000001081d */
[----:B------:R-:W-:Y:S01]  /*ad30*/  F2FP.BF16.F32.PACK_AB R154, R25, R154 ;  /* 0x0000009a199a723e */ /* 0x000fe200000010ff */
[----:B-1----:R-:W-:Y:S01]  /*ad40*/  FADD.FTZ R42, R158, R43 ;  /* 0x0000002b9e2a7221 */ /* 0x002fe20000010000 */
[----:B------:R-:W-:-:S02]  /*ad50*/  F2FP.BF16.F32.PACK_AB R156, R31, R156 ;  /* 0x0000009c1f9c723e */ /* 0x000fc400000010ff */
[----:B------:R-:W1:Y:S01]  /*ad60*/  MUFU.EX2 R12, R12 ;  /* 0x0000000c000c7308 */ /* 0x000e620000000800 */
[----:B--2---:R-:W-:Y:S01]  /*ad70*/  FADD.FTZ R38, R153, R26 ;  /* 0x0000001a99267221 */ /* 0x004fe20000010000 */
[----:B------:R-:W-:Y:S02]  /*ad80*/  F2FP.BF16.F32.PACK_AB R153, R26, R153 ;  /* 0x000000991a99723e */ /* 0x000fe400000010ff */
[----:B------:R-:W-:-:S04]  /*ad90*/  F2FP.BF16.F32.PACK_AB R158, R33, R158 ;  /* 0x0000009e219e723e */ /* 0x000fc800000010ff */
[----:B------:R-:W2:Y:S01]  /*ada0*/  MUFU.EX2 R157, R157 ;  /* 0x0000009d009d7308 */ /* 0x000ea20000000800 */
[----:B0-----:R-:W-:-:S07]  /*adb0*/  FADD.FTZ R41, R155, R38 ;  /* 0x000000269b297221 */ /* 0x001fce0000010000 */
[----:B------:R-:W0:Y:S01]  /*adc0*/  MUFU.EX2 R24, R24 ;  /* 0x0000001800187308 */ /* 0x000e220000000800 */
[C---:B-1----:R-:W-:Y:S01]  /*add0*/  FADD.FTZ R38, R12.reuse, R41 ;  /* 0x000000290c267221 */ /* 0x042fe20000010000 */
[----:B------:R-:W-:Y:S01]  /*ade0*/  F2FP.BF16.F32.PACK_AB R155, R12, R155 ;  /* 0x0000009b0c9b723e */ /* 0x000fe200000010ff */
[----:B------:R-:W-:Y:S06]  /*adf0*/  BAR.SYNC.DEFER_BLOCKING 0xf, 0x100 ;  /* 0x03c4000000007b1d */ /* 0x000fec0000010000 */
[----:B------:R-:W1:Y:S01]  /*ae00*/  MUFU.EX2 R159, R159 ;  /* 0x0000009f009f7308 */ /* 0x000e620000000800 */
[----:B--2---:R-:W-:-:S07]  /*ae10*/  FADD.FTZ R41, R157, R38 ;  /* 0x000000269d297221 */ /* 0x004fce0000010000 */
[----:B------:R-:W2:Y:S01]  /*ae20*/  MUFU.EX2 R28, R28 ;  /* 0x0000001c001c7308 */ /* 0x000ea20000000800 */
[C---:B0-----:R-:W-:Y:S01]  /*ae30*/  FADD.FTZ R38, R24.reuse, R41 ;  /* 0x0000002918267221 */ /* 0x041fe20000010000 */
[----:B------:R-:W-:Y:S01]  /*ae40*/  FADD.FTZ R41, R33, R42 ;  /* 0x0000002a21297221 */ /* 0x000fe20000010000 */
[----:B------:R-:W-:-:S05]  /*ae50*/  F2FP.BF16.F32.PACK_AB R157, R24, R157 ;  /* 0x0000009d189d723e */ /* 0x000fca00000010ff */
[----:B------:R-:W0:Y:S01]  /*ae60*/  MUFU.EX2 R160, R160 ;  /* 0x000000a000a07308 */ /* 0x000e220000000800 */
[----:B-1----:R-:W-:Y:S01]  /*ae70*/  FADD.FTZ R21, R159, R38 ;  /* 0x000000269f157221 */ /* 0x002fe20000010000 */
[----:B------:R1:W-:Y:S06]  /*ae80*/  STSM.16.M88.4 [R199+0x26800], R152 ;  /* 0x02680098c7007844 */ /* 0x0003ec0000000200 */
[----:B------:R-:W4:Y:S01]  /*ae90*/  MUFU.EX2 R161, R161 ;  /* 0x000000a100a17308 */ /* 0x000f220000000800 */
[C---:B--2---:R-:W-:Y:S01]  /*aea0*/  FADD.FTZ R38, R28.reuse, R21 ;  /* 0x000000151c267221 */ /* 0x044fe20000010000 */
[----:B------:R-:W-:-:S05]  /*aeb0*/  F2FP.BF16.F32.PACK_AB R159, R28, R159 ;  /* 0x0000009f1c9f723e */ /* 0x000fca00000010ff */
[----:B------:R1:W-:Y:S01]  /*aec0*/  STSM.16.M88.4 [R202], R156 ;  /* 0x0000009cca007844 */ /* 0x0003e20000000200 */
[----:B------:R-:W2:Y:S01]  /*aed0*/  MUFU.EX2 R35, R35 ;  /* 0x0000002300237308 */ /* 0x000ea20000000800 */
[----:B0-----:R-:W-:-:S07]  /*aee0*/  FADD.FTZ R42, R160, R41 ;  /* 0x00000029a02a7221 */ /* 0x001fce0000010000 */
[----:B------:R-:W0:Y:S01]  /*aef0*/  MUFU.EX2 R30, R30 ;  /* 0x0000001e001e7308 */ /* 0x000e220000000800 */
[----:B----4-:R-:W-:-:S07]  /*af00*/  FADD.FTZ R21, R161, R38 ;  /* 0x00000026a1157221 */ /* 0x010fce0000010000 */
[----:B------:R-:W4:Y:S01]  /*af10*/  MUFU.EX2 R162, R162 ;  /* 0x000000a200a27308 */ /* 0x000f220000000800 */
[C---:B--2---:R-:W-:Y:S01]  /*af20*/  FADD.FTZ R25, R35.reuse, R42 ;  /* 0x0000002a23197221 */ /* 0x044fe20000010000 */
[----:B------:R-:W-:-:S06]  /*af30*/  F2FP.BF16.F32.PACK_AB R160, R35, R160 ;  /* 0x000000a023a0723e */ /* 0x000fcc00000010ff */
[----:B------:R-:W2:Y:S01]  /*af40*/  MUFU.EX2 R34, R34 ;  /* 0x0000002200227308 */ /* 0x000ea20000000800 */
[C---:B0-----:R-:W-:Y:S01]  /*af50*/  FADD.FTZ R21, R30.reuse, R21 ;  /* 0x000000151e157221 */ /* 0x041fe20000010000 */
[----:B------:R-:W-:-:S06]  /*af60*/  F2FP.BF16.F32.PACK_AB R161, R30, R161 ;  /* 0x000000a11ea1723e */ /* 0x000fcc00000010ff */
[----:B------:R-:W0:Y:S01]  /*af70*/  MUFU.EX2 R27, R27 ;  /* 0x0000001b001b7308 */ /* 0x000e220000000800 */
[----:B----4-:R-:W-:-:S07]  /*af80*/  FADD.FTZ R12, R162, R25 ;  /* 0x00000019a20c7221 */ /* 0x010fce0000010000 */
[----:B------:R-:W4:Y:S01]  /*af90*/  MUFU.EX2 R11, R11 ;  /* 0x0000000b000b7308 */ /* 0x000f220000000800 */
[----:B--2---:R-:W-:-:S07]  /*afa0*/  FADD.FTZ R24, R34, R21 ;  /* 0x0000001522187221 */ /* 0x004fce0000010000 */
[----:B------:R-:W-:Y:S01]  /*afb0*/  MUFU.EX2 R13, R13 ;  /* 0x0000000d000d7308 */ /* 0x000fe20000000800 */
[C---:B0-----:R-:W-:Y:S01]  /*afc0*/  F2FP.BF16.F32.PACK_AB R163, R27.reuse, R34 ;  /* 0x000000221ba3723e */ /* 0x041fe200000010ff */
[----:B------:R-:W-:-:S06]  /*afd0*/  FADD.FTZ R27, R27, R24 ;  /* 0x000000181b1b7221 */ /* 0x000fcc0000010000 */
[----:B------:R-:W0:Y:S01]  /*afe0*/  MUFU.EX2 R36, R72 ;  /* 0x0000004800247308 */ /* 0x000e220000000800 */
[C---:B----4-:R-:W-:Y:S01]  /*aff0*/  FADD.FTZ R12, R11.reuse, R12 ;  /* 0x0000000c0b0c7221 */ /* 0x050fe20000010000 */
[----:B------:R-:W-:-:S05]  /*b000*/  F2FP.BF16.F32.PACK_AB R162, R11, R162 ;  /* 0x000000a20ba2723e */ /* 0x000fca00000010ff */
[----:B------:R1:W-:Y:S01]  /*b010*/  STSM.16.M88.4 [R200], R160 ;  /* 0x000000a0c8007844 */ /* 0x0003e20000000200 */
[----:B------:R-:W-:Y:S08]  /*b020*/  MUFU.EX2 R32, R32 ;  /* 0x0000002000207308 */ /* 0x000ff00000000800 */
[----:B---3--:R-:W2:Y:S01]  /*b030*/  MUFU.EX2 R39, R50 ;  /* 0x0000003200277308 */ /* 0x008ea20000000800 */
[----:B0-----:R-:W-:Y:S01]  /*b040*/  F2FP.BF16.F32.PACK_AB R164, R36, R13 ;  /* 0x0000000d24a4723e */ /* 0x001fe200000010ff */
[----:B------:R-:W-:-:S04]  /*b050*/  FADD.FTZ R13, R13, R12 ;  /* 0x0000000c0d0d7221 */ /* 0x000fc80000010000 */
[----:B------:R-:W-:Y:S02]  /*b060*/  FADD.FTZ R36, R36, R13 ;  /* 0x0000000d24247221 */ /* 0x000fe40000010000 */
[----:B------:R-:W0:Y:S08]  /*b070*/  MUFU.EX2 R37, R37 ;  /* 0x0000002500257308 */ /* 0x000e300000000800 */
[----:B------:R-:W3:Y:S01]  /*b080*/  MUFU.EX2 R40, R40 ;  /* 0x0000002800287308 */ /* 0x000ee20000000800 */
[----:B--2---:R-:W-:Y:S01]  /*b090*/  F2FP.BF16.F32.PACK_AB R165, R39, R32 ;  /* 0x0000002027a5723e */ /* 0x004fe200000010ff */
[----:B------:R-:W-:-:S04]  /*b0a0*/  FADD.FTZ R32, R32, R27 ;  /* 0x0000001b20207221 */ /* 0x000fc80000010000 */
[----:B------:R-:W-:Y:S02]  /*b0b0*/  FADD.FTZ R39, R39, R32 ;  /* 0x0000002027277221 */ /* 0x000fe40000010000 */
[----:B------:R-:W2:Y:S01]  /*b0c0*/  MUFU.EX2 R54, R54 ;  /* 0x0000003600367308 */ /* 0x000ea20000000800 */
[----:B0-----:R-:W-:-:S07]  /*b0d0*/  FADD.FTZ R11, R37, R36 ;  /* 0x00000024250b7221 */ /* 0x001fce0000010000 */
[----:B------:R-:W0:Y:S01]  /*b0e0*/  MUFU.EX2 R29, R29 ;  /* 0x0000001d001d7308 */ /* 0x000e220000000800 */
[C---:B---3--:R-:W-:Y:S01]  /*b0f0*/  F2FP.BF16.F32.PACK_AB R166, R40.reuse, R37 ;  /* 0x0000002528a6723e */ /* 0x048fe200000010ff */
[----:B------:R-:W-:Y:S01]  /*b100*/  FADD.FTZ R11, R40, R11 ;  /* 0x0000000b280b7221 */ /* 0x000fe20000010000 */
[----:B--2---:R-:W-:Y:S01]  /*b110*/  FADD.FTZ R12, R54, R39 ;  /* 0x00000027360c7221 */ /* 0x004fe20000010000 */
[----:B0-----:R-:W-:-:S03]  /*b120*/  F2FP.BF16.F32.PACK_AB R167, R29, R54 ;  /* 0x000000361da7723e */ /* 0x001fc600000010ff */
[----:B------:R-:W-:Y:S02]  /*b130*/  FADD.FTZ R12, R29, R12 ;  /* 0x0000000c1d0c7221 */ /* 0x000fe40000010000 */
[----:B------:R1:W-:Y:S01]  /*b140*/  STSM.16.M88.4 [R201], R164 ;  /* 0x000000a4c9007844 */ /* 0x0003e20000000200 */
[----:B------:R-:W-:Y:S05]  /*b150*/  @!P0 BRA `(.L_x_3895) ;  /* 0x0000000000048947 */ /* 0x000fea0003800000 */
[----:B------:R-:W-:Y:S01]  /*b160*/  BPT.TRAP 0x1 ;  /* 0x000000040000795c */ /* 0x000fe20000300000 */
.L_x_3895:
[----:B------:R0:W2:Y:S01]  /*b170*/  SYNCS.PHASECHK.TRANS64.TRYWAIT P1, [R14+URZ+0x28c50], R15 ;  /* 0x028c500f0e0075a7 */ /* 0x0000a2000802017f */
[----:B------:R-:W-:Y:S05]  /*b180*/  @!P0 BRA `(.L_x_3896) ;  /* 0x0000000000048947 */ /* 0x000fea0003800000 */
[----:B------:R-:W-:Y:S01]  /*b190*/  BPT.TRAP 0x1 ;  /* 0x000000040000795c */ /* 0x000fe20000300000 */
.L_x_3896:
[----:B------:R-:W-:Y:S01]  /*b1a0*/  LOP3.LUT R13, R56, 0x2000000, RZ, 0xfc, !PT ;  /* 0x02000000380d7812 */ /* 0x000fe200078efcff */
[----:B------:R-:W-:Y:S01]  /*b1b0*/  ULDC UR38, c[0x0][0x988] ;  /* 0x0002620000267ab9 */ /* 0x000fe20000000800 */
[----:B------:R-:W-:Y:S01]  /*b1c0*/  BSSY B0, `(.L_x_3897) ;  /* 0x0000006000007945 */ /* 0x000fe20003800000 */
[----:B------:R-:W-:Y:S02]  /*b1d0*/  IMAD.MOV.U32 R29, RZ, RZ, 0x40000040 ;  /* 0x40000040ff1d7424 */ /* 0x000fe400078e00ff */
[----:B------:R-:W-:Y:S01]  /*b1e0*/  IMAD R28, R19, 0x1000, R13 ;  /* 0x00001000131c7824 */ /* 0x000fe200078e020d */
[----:B--2---:R-:W-:Y:S06]  /*b1f0*/  @P1 BRA `(.L_x_3898) ;  /* 0x0000000000081947 */ /* 0x004fec0003800000 */
[----:B------:R-:W2:Y:S02]  /*b200*/  SYNCS.PHASECHK.TRANS64.TRYWAIT P1, [R14+URZ+0x28c50], R15 ;  /* 0x028c500f0e0075a7 */ /* 0x000ea4000802017f */
[----:B--2---:R-:W-:Y:S05]  /*b210*/  @!P1 BRA `(.L_x_3899) ;  /* 0x000000f800fc9947 */ /* 0x004fea0003800000 */
.L_x_3898:
[----:B------:R-:W-:Y:S05]  /*b220*/  BSYNC B0 ;  /* 0x0000000000007941 */ /* 0x000fea0003800000 */
.L_x_3897:
[C---:B------:R-:W-:Y:S01]  /*b230*/  R2UR UR6, R28.reuse ;  /* 0x000000001c0672ca */ /* 0x040fe200000e0000 */
[C---:B------:R-:W-:Y:S01]  /*b240*/  VIADD R26, R28.reuse, 0x80 ;  /* 0x000000801c1a7836 */ /* 0x040fe20000000000 */
[----:B------:R-:W-:Y:S01]  /*b250*/  R2UR UR7, R29 ;  /* 0x000000001d0772ca */ /* 0x000fe200000e0000 */
[C---:B------:R-:W-:Y:S02]  /*b260*/  VIADD R24, R28.reuse, 0x100 ;  /* 0x000001001c187836 */ /* 0x040fe40000000000 */
[----:B------:R-:W-:Y:S01]  /*b270*/  VIADD R28, R28, 0x180 ;  /* 0x000001801c1c7836 */ /* 0x000fe20000000000 */
[----:B------:R-:W-:Y:S01]  /*b280*/  R2UR UR10, R26 ;  /* 0x000000001a0a72ca */ /* 0x000fe200000e0000 */
[----:B------:R-:W-:Y:S01]  /*b290*/  IMAD.MOV.U32 R27, RZ, RZ, 0x40000040 ;  /* 0x40000040ff1b7424 */ /* 0x000fe200078e00ff */
[----:B------:R-:W-:Y:S01]  /*b2a0*/  R2UR UR14, R24 ;  /* 0x00000000180e72ca */ /* 0x000fe200000e0000 */
[----:B------:R-:W-:Y:S01]  /*b2b0*/  IMAD.MOV.U32 R25, RZ, RZ, 0x40000040 ;  /* 0x40000040ff197424 */ /* 0x000fe200078e00ff */
[----:B------:R-:W-:Y:S01]  /*b2c0*/  R2UR UR18, R28 ;  /* 0x000000001c1272ca */ /* 0x000fe200000e0000 */
[----:B------:R-:W-:Y:S01]  /*b2d0*/  IMAD.MOV.U32 R29, RZ, RZ, 0x40000040 ;  /* 0x40000040ff1d7424 */ /* 0x000fe200078e00ff */
[----:B------:R-:W-:-:S02]  /*b2e0*/  R2UR UR11, R27 ;  /* 0x000000001b0b72ca */ /* 0x000fc400000e0000 */
[----:B------:R-:W-:Y:S02]  /*b2f0*/  R2UR UR15, R25 ;  /* 0x00000000190f72ca */ /* 0x000fe400000e0000 */
[----:B------:R-:W-:Y:S02]  /*b300*/  R2UR UR19, R29 ;  /* 0x000000001d1372ca */ /* 0x000fe400000e0000 */
[----:B------:R-:W-:-:S06]  /*b310*/  WARPGROUP.ARRIVE ;  /* 0x00000000000079c5 */ /* 0x000fcc0000000000 */
[----:B------:R-:W-:Y:S03]  /*b320*/  HGMMA.64x256x16.F32.BF16 R24, R152, gdesc[UR4].tnspB, RZ, !UPT, gsb0 ;  /* 0x43e0000498187df0 */ /* 0x000fe6000c0018ff */
[----:B------:R-:W-:Y:S02]  /*b330*/  WARPGROUP.DEPBAR.LE gsb0, 0x0 ;  /* 0x00008000000079c5 */ /* 0x000fe40000010000 */
[----:B------:R-:W-:-:S15]  /*b340*/  WARPGROUP.ARRIVE ;  /* 0x00000000000079c5 */ /* 0x000fde0000000000 */
[----:B------:R-:W-:-:S08]  /*b350*/  NOP ;  /* 0x0000000000007918 */ /* 0x000fd00000000000 */
[----:B------:R-:W-:Y:S03]  /*b360*/  HGMMA.64x256x16.F32.BF16 R24, R156, gdesc[UR8].tnspB, R24, gsb0 ;  /* 0x43e000089c187df0 */ /* 0x000fe60008001818 */
        /* <DEDUP_REMOVED lines=14> */
[----:B---3--:R-:W3:Y:S02]  /*b450*/  FENCE.VIEW.ASYNC.S ;  /* 0x00000000000073c6 */ /* 0x008ee40000000000 */
[----:B---3--:R-:W-:Y:S01]  /*b460*/  NOP ;  /* 0x0000000000007918 */ /* 0x008fe20000000000 */
[----:B------:R-:W-:Y:S06]  /*b470*/  BAR.ARV 0xe, 0x100 ;  /* 0x0384000000007b1d */ /* 0x000fec0000002000 */
[----:B------:R-:W-:Y:S05]  /*b480*/  @!P0 BRA `(.L_x_3900) ;  /* 0x0000000000048947 */ /* 0x000fea0003800000 */
[----:B------:R-:W-:Y:S01]  /*b490*/  BPT.TRAP 0x1 ;  /* 0x000000040000795c */ /* 0x000fe20000300000 */
.L_x_3900:
[----:B------:R-:W-:Y:S01]  /*b4a0*/  VIADD R168, R168, 0xfffffffe ;  /* 0xfffffffea8a87836 */ /* 0x000fe20000000000 */
[----:B------:R-:W-:Y:S01]  /*b4b0*/  BSSY B0, `(.L_x_3901) ;  /* 0x00001af000007945 */ /* 0x000fe20003800000 */
[----:B0-2---:R-:W-:-:S03]  /*b4c0*/  VIADD R14, R14, 0x28c60 ;  /* 0x00028c600e0e7836 */ /* 0x005fc60000000000 */
[----:B------:R-:W-:Y:S02]  /*b4d0*/  ISETP.GE.AND P1, PT, R168, R196, PT ;  /* 0x000000c4a800720c */ /* 0x000fe40003f26270 */
[----:B------:R-:W-:-:S04]  /*b4e0*/  PRMT R14, R190, 0x654, R14 ;  /* 0x00000654be0e7816 */ /* 0x000fc8000000000e */
[----:B------:R0:W-:Y:S07]  /*b4f0*/  SYNCS.ARRIVE.TRANS64.RED.A1T0 RZ, [R14+URZ], RZ ;  /* 0x000000ff0eff79a7 */ /* 0x0001ee000810043f */
[----:B------:R-:W-:Y:S05]  /*b500*/  @!P1 BRA `(.L_x_3902) ;  /* 0x0000001800a49947 */ /* 0x000fea0003800000 */
[----:B------:R-:W-:Y:S02]  /*b510*/  IMAD.MOV.U32 R211, RZ, RZ, R168 ;  /* 0x000000ffffd37224 */ /* 0x000fe400078e00a8 */
[----:B------:R-:W-:Y:S02]  /*b520*/  IMAD.MOV.U32 R15, RZ, RZ, R20 ;  /* 0x000000ffff0f7224 */ /* 0x000fe400078e0014 */
[----:B------:R-:W-:Y:S02]  /*b530*/  IMAD.MOV.U32 R219, RZ, RZ, R10 ;  /* 0x000000ffffdb7224 */ /* 0x000fe400078e000a */
[----:B------:R-:W-:-:S07]  /*b540*/  IMAD.MOV.U32 R218, RZ, RZ, R19 ;  /* 0x000000ffffda7224 */ /* 0x000fce00078e0013 */
.L_x_3915:
[----:B------:R-:W-:Y:S02]  /*b550*/  VIADD R19, R218, 0x1 ;  /* 0x00000001da137836 */ /* 0x000fe40000000000 */
[----:B------:R-:W-:Y:S02]  /*b560*/  IMAD.MOV.U32 R3, RZ, RZ, R211 ;  /* 0x000000ffff037224 */ /* 0x000fe400078e00d3 */
[----:B------:R-:W-:Y:S01]  /*b570*/  VIADD R211, R211, 0xffffffff ;  /* 0xffffffffd3d37836 */ /* 0x000fe20000000000 */
[----:B------:R-:W-:Y:S02]  /*b580*/  ISETP.NE.AND P2, PT, R19, 0x2, PT ;  /* 0x000000021300780c */ /* 0x000fe40003f45270 */
[----:B------:R-:W-:Y:S02]  /*b590*/  ISETP.GT.AND P1, PT, R3, R196, PT ;  /* 0x000000c40300720c */ /* 0x000fe40003f24270 */
[----:B------:R-:W-:Y:S02]  /*b5a0*/  SEL R3, RZ, 0x1, P2 ;  /* 0x00000001ff037807 */ /* 0x000fe40001000000 */
[----:B------:R-:W-:-:S02]  /*b5b0*/  SEL R19, R19, RZ, P2 ;  /* 0x000000ff13137207 */ /* 0x000fc40001000000 */
[----:B------:R-:W-:Y:S01]  /*b5c0*/  LOP3.LUT R185, R185, R3, RZ, 0x3c, !PT ;  /* 0x00000003b9b97212 */ /* 0x000fe200078e3cff */
[----:B--2---:R-:W-:Y:S06]  /*b5d0*/  @!P0 BRA `(.L_x_3903) ;  /* 0x0000000000048947 */ /* 0x004fec0003800000 */
[----:B------:R-:W-:Y:S01]  /*b5e0*/  BPT.TRAP 0x1 ;  /* 0x000000040000795c */ /* 0x000fe20000300000 */
.L_x_3903:
[----:B------:R-:W-:Y:S01]  /*b5f0*/  IMAD R21, R19, 0x8, R2 ;  /* 0x0000000813157824 */ /* 0x000fe200078e0202 */
[----:B0-----:R-:W-:-:S04]  /*b600*/  SHF.L.U32 R14, R185, 0x1f, RZ ;  /* 0x0000001fb90e7819 */ /* 0x001fc800000006ff */
[----:B------:R0:W2:Y:S01]  /*b610*/  SYNCS.PHASECHK.TRANS64.TRYWAIT P2, [R21+URZ+0x28c30], R14 ;  /* 0x028c300e150075a7 */ /* 0x0000a2000804017f */
[----:B------:R-:W-:Y:S05]  /*b620*/  @!P0 BRA `(.L_x_3904) ;  /* 0x0000000000048947 */ /* 0x000fea0003800000 */
[----:B------:R-:W-:Y:S01]  /*b630*/  BPT.TRAP 0x1 ;  /* 0x000000040000795c */ /* 0x000fe20000300000 */
.L_x_3904:
[----:B------:R-:W-:Y:S01]  /*b640*/  VIADD R3, R2, 0x20400 ;  /* 0x0002040002037836 */ /* 0x000fe20000000000 */
[----:B------:R-:W-:Y:S01]  /*b650*/  BSSY B1, `(.L_x_3905) ;  /* 0x0000009000017945 */ /* 0x000fe20003800000 */
[----:B-1----:R-:W-:Y:S02]  /*b660*/  IMAD R156, R19, 0x200, R0 ;  /* 0x00000200139c7824 */ /* 0x002fe400078e0200 */
[----:B------:R-:W-:Y:S01]  /*b670*/  IMAD.MOV.U32 R157, RZ, RZ, 0x40000040 ;  /* 0x40000040ff9d7424 */ /* 0x000fe200078e00ff */
[----:B------:R-:W-:-:S04]  /*b680*/  SHF.R.U32.HI R3, RZ, 0x4, R3 ;  /* 0x00000004ff037819 */ /* 0x000fc80000011603 */
[----:B------:R-:W-:-:S04]  /*b690*/  LOP3.LUT R3, R3, 0x3fff, RZ, 0xc0, !PT ;  /* 0x00003fff03037812 */ /* 0x000fc800078ec0ff */
[----:B------:R-:W-:Y:S01]  /*b6a0*/  LOP3.LUT R152, R3, 0x10000, RZ, 0xfc, !PT ;  /* 0x0001000003987812 */ /* 0x000fe200078efcff */
[----:B--2---:R-:W-:Y:S06]  /*b6b0*/  @P2 BRA `(.L_x_3906) ;  /* 0x0000000000082947 */ /* 0x004fec0003800000 */
[----:B------:R-:W1:Y:S02]  /*b6c0*/  SYNCS.PHASECHK.TRANS64.TRYWAIT P2, [R21+URZ+0x28c30], R14 ;  /* 0x028c300e150075a7 */ /* 0x000e64000804017f */
[----:B-1----:R-:W-:Y:S05]  /*b6d0*/  @!P2 BRA `(.L_x_3907) ;  /* 0x000000f400e0a947 */ /* 0x002fea0003800000 */
.L_x_3906:
[----:B------:R-:W-:Y:S05]  /*b6e0*/  BSYNC B1 ;  /* 0x0000000000017941 */ /* 0x000fea0003800000 */
.L_x_3905:
[----:B------:R-:W-:Y:S01]  /*b6f0*/  IMAD.MOV.U32 R153, RZ, RZ, 0x40000040 ;  /* 0x40000040ff997424 */ /* 0x000fe200078e00ff */
[----:B------:R-:W-:Y:S01]  /*b700*/  R2UR UR4, R152 ;  /* 0x00000000980472ca */ /* 0x000fe200000e0000 */
[C---:B------:R-:W-:Y:S01]  /*b710*/  VIADD R154, R156.reuse, 0x2 ;  /* 0x000000029c9a7836 */ /* 0x040fe20000000000 */
[C---:B------:R-:W-:Y:S01]  /*b720*/  R2UR UR6, R156.reuse ;  /* 0x000000009c0672ca */ /* 0x040fe200000e0000 */
[C---:B------:R-:W-:Y:S01]  /*b730*/  VIADD R152, R156.reuse, 0x4 ;  /* 0x000000049c987836 */ /* 0x040fe20000000000 */
[----:B------:R-:W-:Y:S01]  /*b740*/  R2UR UR7, R157 ;  /* 0x000000009d0772ca */ /* 0x000fe200000e0000 */
[----:B------:R-:W-:Y:S01]  /*b750*/  VIADD R156, R156, 0x6 ;  /* 0x000000069c9c7836 */ /* 0x000fe20000000000 */
[----:B------:R-:W-:Y:S01]  /*b760*/  R2UR UR5, R153 ;  /* 0x00000000990572ca */ /* 0x000fe200000e0000 */
[----:B------:R-:W-:Y:S01]  /*b770*/  IMAD.MOV.U32 R155, RZ, RZ, 0x40000040 ;  /* 0x40000040ff9b7424 */ /* 0x000fe200078e00ff */
[----:B------:R-:W-:Y:S01]  /*b780*/  R2UR UR10, R154 ;  /* 0x000000009a0a72ca */ /* 0x000fe200000e0000 */
[----:B------:R-:W-:Y:S01]  /*b790*/  IMAD.MOV.U32 R157, RZ, RZ, 0x40000040 ;  /* 0x40000040ff9d7424 */ /* 0x000fe200078e00ff */
[----:B------:R-:W-:-:S02]  /*b7a0*/  R2UR UR14, R152 ;  /* 0x00000000980e72ca */ /* 0x000fc400000e0000 */
[----:B------:R-:W-:Y:S02]  /*b7b0*/  R2UR UR11, R155 ;  /* 0x000000009b0b72ca */ /* 0x000fe400000e0000 */
[----:B------:R-:W-:Y:S02]  /*b7c0*/  R2UR UR15, R153 ;  /* 0x00000000990f72ca */ /* 0x000fe400000e0000 */
[----:B------:R-:W-:Y:S02]  /*b7d0*/  R2UR UR18, R156 ;  /* 0x000000009c1272ca */ /* 0x000fe400000e0000 */
[----:B------:R-:W-:Y:S02]  /*b7e0*/  R2UR UR19, R157 ;  /* 0x000000009d1372ca */ /* 0x000fe400000e0000 */
[----:B------:R-:W-:Y:S01]  /*b7f0*/  WARPGROUP.ARRIVE ;  /* 0x00000000000079c5 */ /* 0x000fe20000000000 */
[----:B------:R-:W-:Y:S02]  /*b800*/  R2UR UR8, R8 ;  /* 0x00000000080872ca */ /* 0x000fe400000e0000 */
[----:B------:R-:W-:-:S02]  /*b810*/  R2UR UR9, R9 ;  /* 0x00000000090972ca */ /* 0x000fc400000e0000 */
[----:B------:R-:W-:Y:S01]  /*b820*/  R2UR UR12, R6 ;  /* 0x00000000060c72ca */ /* 0x000fe200000e0000 */
[----:B------:R-:W-:Y:S01]  /*b830*/  HGMMA.64x64x16.F32.BF16 R152, gdesc[UR4], RZ, !UPT, gsb0 ;  /* 0x00e00000049879f0 */ /* 0x000fe2000c0018ff */
[----:B------:R-:W-:Y:S02]  /*b840*/  R2UR UR13, R7 ;  /* 0x00000000070d72ca */ /* 0x000fe400000e0000 */
[----:B------:R-:W-:Y:S02]  /*b850*/  R2UR UR16, R4 ;  /* 0x00000000041072ca */ /* 0x000fe400000e0000 */
[----:B------:R-:W-:Y:S01]  /*b860*/  R2UR UR17, R5 ;  /* 0x00000000051172ca */ /* 0x000fe200000e0000 */
        /* <DEDUP_REMOVED lines=12> */
.L_x_3908:
[----:B------:R-:W-:Y:S02]  /*b930*/  FMNMX.FTZ R3, R152, R219, !PT ;  /* 0x000000db98037209 */ /* 0x000fe40007810000 */
[----:B------:R-:W-:Y:S02]  /*b940*/  ISETP.NE.AND P2, PT, R197, RZ, PT ;  /* 0x000000ffc500720c */ /* 0x000fe40003f45270 */
[----:B------:R-:W-:-:S04]  /*b950*/  FMNMX.FTZ R3, R153, R3, !PT ;  /* 0x0000000399037209 */ /* 0x000fc80007810000 */
[----:B------:R-:W-:-:S04]  /*b960*/  FMNMX.FTZ R3, R156, R3, !PT ;  /* 0x000000039c037209 */ /* 0x000fc80007810000 */
[----:B------:R-:W-:-:S03]  /*b970*/  FMNMX.FTZ R3, R157, R3, !PT ;  /* 0x000000039d037209 */ /* 0x000fc60007810000 */
[----:B------:R-:W-:Y:S01]  /*b980*/  @!P2 IMAD R218, R218, 0x40, R195 ;  /* 0x00000040dadaa824 */ /* 0x000fe200078e02c3 */
[----:B------:R-:W-:-:S03]  /*b990*/  FMNMX.FTZ R3, R160, R3, !PT ;  /* 0x00000003a0037209 */ /* 0x000fc60007810000 */
[----:B------:R-:W-:Y:S01]  /*b9a0*/  @!P2 IMAD R218, R218, 0x4, R2 ;  /* 0x00000004dadaa824 */ /* 0x000fe200078e0202 */
        /* <DEDUP_REMOVED lines=11> */
[----:B------:R-:W2:Y:S02]  /*ba60*/  SHFL.BFLY PT, R10, R3, 0x2, 0x1f ;  /* 0x0c401f00030a7f89 */ /* 0x000ea400000e0000 */
[----:B--2---:R-:W-:-:S05]  /*ba70*/  FMNMX.FTZ R10, R3, R10, !PT ;  /* 0x0000000a030a7209 */ /* 0x004fca0007810000 */
[----:B------:R-:W2:Y:S02]  /*ba80*/  SHFL.BFLY PT, R3, R10, 0x1, 0x1f ;  /* 0x0c201f000a037f89 */ /* 0x000ea400000e0000 */
[----:B--2---:R-:W-:Y:S01]  /*ba90*/  FMNMX.FTZ R10, R10, R3, !PT ;  /* 0x000000030a0a7209 */ /* 0x004fe20007810000 */
[----:B------:R-:W-:-:S04]  /*baa0*/  IMAD.U32 R3, RZ, RZ, UR38 ;  /* 0x00000026ff037e24 */ /* 0x000fc8000f8e00ff */
[C---:B------:R-:W-:Y:S01]  /*bab0*/  FADD.FTZ R219, -R10.reuse, R219 ;  /* 0x000000db0adb7221 */ /* 0x040fe20000010100 */
[----:B------:R-:W-:-:S03]  /*bac0*/  FMUL.FTZ R20, R10, R3 ;  /* 0x000000030a147220 */ /* 0x000fc60000410000 */
[-C--:B------:R-:W-:Y:S01]  /*bad0*/  FMUL.FTZ R222, R219, R3.reuse ;  /* 0x00000003dbde7220 */ /* 0x080fe20000410000 */
        /* <DEDUP_REMOVED lines=15> */
[----:B------:R-:W-:Y:S01]  /*bbd0*/  FFMA.FTZ R181, R181, R3, -R20 ;  /* 0x00000003b5b57223 */ /* 0x000fe20000010814 */
[----:B------:R-:W-:Y:S01]  /*bbe0*/  VIADD R20, R21, 0x28c40 ;  /* 0x00028c4015147836 */ /* 0x000fe20000000000 */
[----:B------:R-:W2:Y:S04]  /*bbf0*/  MUFU.EX2 R168, R222 ;  /* 0x000000de00a87308 */ /* 0x000ea80000000800 */
[----:B------:R-:W-:-:S04]  /*bc00*/  PRMT R20, R190, 0x654, R20 ;  /* 0x00000654be147816 */ /* 0x000fc80000000014 */
[----:B------:R3:W-:Y:S01]  /*bc10*/  SYNCS.ARRIVE.TRANS64.RED.A1T0 RZ, [R20+URZ], RZ ;  /* 0x000000ff14ff79a7 */ /* 0x0007e2000810043f */
[----:B------:R-:W4:Y:S01]  /*bc20*/  MUFU.EX2 R152, R152 ;  /* 0x0000009800987308 */ /* 0x000f220000000800 */
[----:B---3--:R-:W-:-:S07]  /*bc30*/  FMNMX.FTZ R20, R154, R15, !PT ;  /* 0x0000000f9a147209 */ /* 0x008fce0007810000 */
[----:B------:R-:W3:Y:S01]  /*bc40*/  MUFU.EX2 R153, R153 ;  /* 0x0000009900997308 */ /* 0x000ee20000000800 */
[----:B--2---:R-:W-:Y:S01]  /*bc50*/  @!P2 STS [R218+0x28800], R168 ;  /* 0x028800a8da00a388 */ /* 0x004fe20000000800 */
[----:B------:R-:W-:Y:S01]  /*bc60*/  FMUL.FTZ R24, R24, R168 ;  /* 0x000000a818187220 */ /* 0x000fe20000410000 */
[----:B------:R-:W-:Y:S01]  /*bc70*/  FMNMX.FTZ R20, R155, R20, !PT ;  /* 0x000000149b147209 */ /* 0x000fe20007810000 */
[-C--:B------:R-:W-:Y:S01]  /*bc80*/  FMUL.FTZ R25, R25, R168.reuse ;  /* 0x000000a819197220 */ /* 0x080fe20000410000 */
[-C--:B------:R-:W-:Y:S01]  /*bc90*/  FMUL.FTZ R28, R28, R168.reuse ;  /* 0x000000a81c1c7220 */ /* 0x080fe20000410000 */
[----:B------:R-:W-:Y:S01]  /*bca0*/  FMUL.FTZ R29, R29, R168 ;  /* 0x000000a81d1d7220 */ /* 0x000fe20000410000 */
[----:B------:R-:W-:Y:S01]  /*bcb0*/  FMNMX.FTZ R20, R158, R20, !PT ;  /* 0x000000149e147209 */ /* 0x000fe20007810000 */
[----:B------:R-:W2:Y:S01]  /*bcc0*/  MUFU.EX2 R156, R156 ;  /* 0x0000009c009c7308 */ /* 0x000ea20000000800 */
[----:B----4-:R-:W-:Y:S01]  /*bcd0*/  FFMA.FTZ R11, R168, R11, R152 ;  /* 0x0000000ba80b7223 */ /* 0x010fe20000010098 */
[----:B------:R-:W-:Y:S01]  /*bce0*/  FMUL.FTZ R32, R32, R168 ;  /* 0x000000a820207220 */ /* 0x000fe20000410000 */
[----:B------:R-:W-:Y:S01]  /*bcf0*/  FMNMX.FTZ R20, R159, R20, !PT ;  /* 0x000000149f147209 */ /* 0x000fe20007810000 */
[-C--:B------:R-:W-:Y:S01]  /*bd00*/  FMUL.FTZ R33, R33, R168.reuse ;  /* 0x000000a821217220 */ /* 0x080fe20000410000 */
[-C--:B------:R-:W-:Y:S01]  /*bd10*/  FMUL.FTZ R36, R36, R168.reuse ;  /* 0x000000a824247220 */ /* 0x080fe20000410000 */
[----:B------:R-:W-:Y:S01]  /*bd20*/  FMUL.FTZ R37, R37, R168 ;  /* 0x000000a825257220 */ /* 0x000fe20000410000 */
[----:B------:R-:W-:Y:S01]  /*bd30*/  FMNMX.FTZ R20, R162, R20, !PT ;  /* 0x00000014a2147209 */ /* 0x000fe20007810000 */
[----:B------:R-:W4:Y:S01]  /*bd40*/  MUFU.EX2 R157, R157 ;  /* 0x0000009d009d7308 */ /* 0x000f220000000800 */
[C---:B---3--:R-:W-:Y:S01]  /*bd50*/  FADD.FTZ R11, R153.reuse, R11 ;  /* 0x0000000b990b7221 */ /* 0x048fe20000010000 */
[----:B------:R-:W-:Y:S01]  /*bd60*/  F2FP.BF16.F32.PACK_AB R152, R153, R152 ;  /* 0x000000989998723e */ /* 0x000fe200000010ff */
[----:B------:R-:W-:Y:S01]  /*bd70*/  FMUL.FTZ R40, R40, R168 ;  /* 0x000000a828287220 */ /* 0x000fe20000410000 */
[----:B------:R-:W-:Y:S01]  /*bd80*/  FMNMX.FTZ R20, R163, R20, !PT ;  /* 0x00000014a3147209 */ /* 0x000fe20007810000 */
[-C--:B------:R-:W-:Y:S01]  /*bd90*/  FMUL.FTZ R41, R41, R168.reuse ;  /* 0x000000a829297220 */ /* 0x080fe20000410000 */
[-C--:B------:R-:W-:Y:S01]  /*bda0*/  FMUL.FTZ R44, R44, R168.reuse ;  /* 0x000000a82c2c7220 */ /* 0x080fe20000410000 */
[----:B------:R-:W-:Y:S01]  /*bdb0*/  FMUL.FTZ R45, R45, R168 ;  /* 0x000000a82d2d7220 */ /* 0x000fe20000410000 */
[----:B------:R-:W-:Y:S01]  /*bdc0*/  FMNMX.FTZ R20, R166, R20, !PT ;  /* 0x00000014a6147209 */ /* 0x000fe20007810000 */
[----:B------:R-:W-:Y:S01]  /*bdd0*/  MUFU.EX2 R161, R161 ;  /* 0x000000a100a17308 */ /* 0x000fe20000000800 */
[----:B--2---:R-:W-:Y:S01]  /*bde0*/  FADD.FTZ R11, R156, R11 ;  /* 0x0000000b9c0b7221 */ /* 0x004fe20000010000 */
[----:B------:R-:W-:Y:S01]  /*bdf0*/  FMUL.FTZ R48, R48, R168 ;  /* 0x000000a830307220 */ /* 0x000fe20000410000 */
[----:B------:R-:W-:Y:S01]  /*be00*/  FMNMX.FTZ R20, R167, R20, !PT ;  /* 0x00000014a7147209 */ /* 0x000fe20007810000 */
[-C--:B------:R-:W-:Y:S01]  /*be10*/  FMUL.FTZ R49, R49, R168.reuse ;  /* 0x000000a831317220 */ /* 0x080fe20000410000 */
[-C--:B------:R-:W-:Y:S01]  /*be20*/  FMUL.FTZ R52, R52, R168.reuse ;  /* 0x000000a834347220 */ /* 0x080fe20000410000 */
[----:B------:R-:W-:Y:S01]  /*be30*/  FMUL.FTZ R53, R53, R168 ;  /* 0x000000a835357220 */ /* 0x000fe20000410000 */
[----:B------:R-:W-:Y:S01]  /*be40*/  FMNMX.FTZ R20, R170, R20, !PT ;  /* 0x00000014aa147209 */ /* 0x000fe20007810000 */
[----:B------:R-:W-:Y:S01]  /*be50*/  MUFU.EX2 R164, R164 ;  /* 0x000000a400a47308 */ /* 0x000fe20000000800 */
[----:B----4-:R-:W-:Y:S01]  /*be60*/  FADD.FTZ R11, R157, R11 ;  /* 0x0000000b9d0b7221 */ /* 0x010fe20000010000 */
[----:B------:R-:W-:Y:S01]  /*be70*/  FMUL.FTZ R56, R56, R168 ;  /* 0x000000a838387220 */ /* 0x000fe20000410000 */
[----:B------:R-:W-:Y:S01]  /*be80*/  FMNMX.FTZ R20, R171, R20, !PT ;  /* 0x00000014ab147209 */ /* 0x000fe20007810000 */
[-C--:B------:R-:W-:Y:S01]  /*be90*/  FMUL.FTZ R57, R57, R168.reuse ;  /* 0x000000a839397220 */ /* 0x080fe20000410000 */
[-C--:B------:R-:W-:Y:S01]  /*bea0*/  FMUL.FTZ R60, R60, R168.reuse ;  /* 0x000000a83c3c7220 */ /* 0x080fe20000410000 */
[----:B------:R-:W-:Y:S01]  /*beb0*/  FMUL.FTZ R61, R61, R168 ;  /* 0x000000a83d3d7220 */ /* 0x000fe20000410000 */
[----:B------:R-:W-:Y:S01]  /*bec0*/  FMNMX.FTZ R20, R174, R20, !PT ;  /* 0x00000014ae147209 */ /* 0x000fe20007810000 */
[----:B------:R-:W-:Y:S01]  /*bed0*/  MUFU.EX2 R165, R165 ;  /* 0x000000a500a57308 */ /* 0x000fe20000000800 */
[-C--:B------:R-:W-:Y:S01]  /*bee0*/  FMUL.FTZ R64, R64, R168.reuse ;  /* 0x000000a840407220 */ /* 0x080fe20000410000 */
        /* <DEDUP_REMOVED lines=20> */
[-C--:B------:R-:W-:Y:S01]  /*c030*/  FMUL.FTZ R92, R92, R168.reuse ;  /* 0x000000a85c5c7220 */ /* 0x080fe20000410000 */
[-C--:B------:R-:W-:Y:S01]  /*c040*/  FMUL.FTZ R93, R93, R168.reuse ;  /* 0x000000a85d5d7220 */ /* 0x080fe20000410000 */
[----:B------:R-:W2:Y:S01]  /*c050*/  SHFL.BFLY PT, R153, R20, 0x2, 0x1f ;  /* 0x0c401f0014997f89 */ /* 0x000ea200000e0000 */
        /* <DEDUP_REMOVED lines=23> */
[----:B--2---:R-:W-:Y:S01]  /*c1d0*/  FMNMX.FTZ R20, R20, R153, !PT ;  /* 0x0000009914147209 */ /* 0x004fe20007810000 */
[----:B------:R-:W-:Y:S01]  /*c1e0*/  MUFU.EX2 R180, R180 ;  /* 0x000000b400b47308 */ /* 0x000fe20000000800 */
[-C--:B------:R-:W-:Y:S01]  /*c1f0*/  FMUL.FTZ R136, R136, R168.reuse ;  /* 0x000000a888887220 */ /* 0x080fe20000410000 */
[-C--:B------:R-:W-:Y:S01]  /*c200*/  FMUL.FTZ R137, R137, R168.reuse ;  /* 0x000000a889897220 */ /* 0x080fe20000410000 */
[-C--:B------:R-:W-:Y:S01]  /*c210*/  FMUL.FTZ R140, R140, R168.reuse ;  /* 0x000000a88c8c7220 */ /* 0x080fe20000410000 */
[----:B------:R-:W2:Y:S01]  /*c220*/  SHFL.BFLY PT, R222, R20, 0x1, 0x1f ;  /* 0x0c201f0014de7f89 */ /* 0x000ea200000e0000 */
[-C--:B------:R-:W-:Y:S01]  /*c230*/  FMUL.FTZ R141, R141, R168.reuse ;  /* 0x000000a88d8d7220 */ /* 0x080fe20000410000 */
[-C--:B------:R-:W-:Y:S01]  /*c240*/  FMUL.FTZ R144, R144, R168.reuse ;  /* 0x000000a890907220 */ /* 0x080fe20000410000 */
[-C--:B------:R-:W-:Y:S01]  /*c250*/  FMUL.FTZ R145, R145, R168.reuse ;  /* 0x000000a891917220 */ /* 0x080fe20000410000 */
[----:B------:R-:W3:Y:S01]  /*c260*/  MUFU.EX2 R153, R160 ;  /* 0x000000a000997308 */ /* 0x000ee20000000800 */
[-C--:B------:R-:W-:Y:S01]  /*c270*/  FMUL.FTZ R148, R148, R168.reuse ;  /* 0x000000a894947220 */ /* 0x080fe20000410000 */
[----:B------:R-:W-:-:S06]  /*c280*/  FMUL.FTZ R149, R149, R168 ;  /* 0x000000a895957220 */ /* 0x000fcc0000410000 */
[----:B------:R-:W4:Y:S01]  /*c290*/  MUFU.EX2 R160, R219 ;  /* 0x000000db00a07308 */ /* 0x000f220000000800 */
[----:B---3--:R-:W-:Y:S01]  /*c2a0*/  FADD.FTZ R11, R153, R11 ;  /* 0x0000000b990b7221 */ /* 0x008fe20000010000 */
[----:B--2---:R-:W-:-:S03]  /*c2b0*/  FMNMX.FTZ R20, R20, R222, !PT ;  /* 0x000000de14147209 */ /* 0x004fc60007810000 */
[----:B------:R-:W-:Y:S02]  /*c2c0*/  FADD.FTZ R11, R161, R11 ;  /* 0x0000000ba10b7221 */ /* 0x000fe40000010000 */
[----:B------:R-:W-:Y:S02]  /*c2d0*/  FADD.FTZ R15, -R20, R15 ;  /* 0x0000000f140f7221 */ /* 0x000fe40000010100 */
[----:B------:R-:W-:Y:S02]  /*c2e0*/  FADD.FTZ R11, R164, R11 ;  /* 0x0000000ba40b7221 */ /* 0x000fe40000010000 */
[----:B------:R-:W-:Y:S02]  /*c2f0*/  FMUL.FTZ R15, R15, R3 ;  /* 0x000000030f0f7220 */ /* 0x000fe40000410000 */
[----:B------:R-:W-:-:S04]  /*c300*/  FADD.FTZ R11, R165, R11 ;  /* 0x0000000ba50b7221 */ /* 0x000fc80000010000 */
[----:B----4-:R-:W-:Y:S01]  /*c310*/  FADD.FTZ R11, R160, R11 ;  /* 0x0000000ba00b7221 */ /* 0x010fe20000010000 */
[----:B------:R-:W2:Y:S01]  /*c320*/  MUFU.EX2 R15, R15 ;  /* 0x0000000f000f7308 */ /* 0x000ea20000000800 */
[C---:B------:R-:W-:Y:S02]  /*c330*/  F2FP.BF16.F32.PACK_AB R160, R169.reuse, R160 ;  /* 0x000000a0a9a0723e */ /* 0x040fe400000010ff */
[----:B------:R-:W-:-:S04]  /*c340*/  FADD.FTZ R11, R169, R11 ;  /* 0x0000000ba90b7221 */ /* 0x000fc80000010000 */
[----:B------:R-:W-:-:S04]  /*c350*/  FADD.FTZ R11, R172, R11 ;  /* 0x0000000bac0b7221 */ /* 0x000fc80000010000 */
[----:B------:R-:W-:-:S04]  /*c360*/  FADD.FTZ R11, R173, R11 ;  /* 0x0000000bad0b7221 */ /* 0x000fc80000010000 */
[----:B------:R-:W-:Y:S01]  /*c370*/  FADD.FTZ R11, R176, R11 ;  /* 0x0000000bb00b7221 */ /* 0x000fe20000010000 */
[----:B--2---:R2:W-:Y:S01]  /*c380*/  @!P2 STS [R218+0x28820], R15 ;  /* 0x0288200fda00a388 */ /* 0x0045e20000000800 */
[-C--:B------:R-:W-:Y:S02]  /*c390*/  FMUL.FTZ R26, R26, R15.reuse ;  /* 0x0000000f1a1a7220 */ /* 0x080fe40000410000 */
[----:B------:R-:W-:Y:S01]  /*c3a0*/  FADD.FTZ R11, R177, R11 ;  /* 0x0000000bb10b7221 */ /* 0x000fe20000010000 */
[-C--:B------:R-:W-:Y:S01]  /*c3b0*/  FMUL.FTZ R27, R27, R15.reuse ;  /* 0x0000000f1b1b7220 */ /* 0x080fe20000410000 */
[-C--:B------:R-:W-:Y:S01]  /*c3c0*/  FMUL.FTZ R30, R30, R15.reuse ;  /* 0x0000000f1e1e7220 */ /* 0x080fe20000410000 */
[-C--:B------:R-:W-:Y:S01]  /*c3d0*/  FMUL.FTZ R31, R31, R15.reuse ;  /* 0x0000000f1f1f7220 */ /* 0x080fe20000410000 */
[----:B------:R-:W-:Y:S01]  /*c3e0*/  FADD.FTZ R11, R180, R11 ;  /* 0x0000000bb40b7221 */ /* 0x000fe20000010000 */
[-C--:B------:R-:W-:Y:S01]  /*c3f0*/  FMUL.FTZ R34, R34, R15.reuse ;  /* 0x0000000f22227220 */ /* 0x080fe20000410000 */
[-C--:B------:R-:W-:Y:S01]  /*c400*/  FMUL.FTZ R35, R35, R15.reuse ;  /* 0x0000000f23237220 */ /* 0x080fe20000410000 */
[----:B------:R-:W-:Y:S01]  /*c410*/  FMUL.FTZ R38, R38, R15 ;  /* 0x0000000f26267220 */ /* 0x000fe20000410000 */
[----:B--2---:R-:W-:Y:S01]  /*c420*/  FMUL.FTZ R218, R20, R3 ;  /* 0x0000000314da7220 */ /* 0x004fe20000410000 */
[-C--:B------:R-:W-:Y:S01]  /*c430*/  FMUL.FTZ R39, R39, R15.reuse ;  /* 0x0000000f27277220 */ /* 0x080fe20000410000 */
[-C--:B------:R-:W-:Y:S01]  /*c440*/  FMUL.FTZ R42, R42, R15.reuse ;  /* 0x0000000f2a2a7220 */ /* 0x080fe20000410000 */
[----:B------:R-:W-:Y:S01]  /*c450*/  FMUL.FTZ R43, R43, R15 ;  /* 0x0000000f2b2b7220 */ /* 0x000fe20000410000 */
[-CC-:B------:R-:W-:Y:S01]  /*c460*/  FFMA.FTZ R154, R154, R3.reuse, -R218.reuse ;  /* 0x000000039a9a7223 */ /* 0x180fe200000108da */
[-CC-:B------:R-:W-:Y:S01]  /*c470*/  FFMA.FTZ R155, R155, R3.reuse, -R218.reuse ;  /* 0x000000039b9b7223 */ /* 0x180fe200000108da */
[-CC-:B------:R-:W-:Y:S01]  /*c480*/  FFMA.FTZ R219, R166, R3.reuse, -R218.reuse ;  /* 0x00000003a6db7223 */ /* 0x180fe200000108da */
[-CC-:B------:R-:W-:Y:S01]  /*c490*/  FFMA.FTZ R158, R158, R3.reuse, -R218.reuse ;  /* 0x000000039e9e7223 */ /* 0x180fe200000108da */
[----:B------:R-:W2:Y:S01]  /*c4a0*/  MUFU.EX2 R166, R181 ;  /* 0x000000b500a67308 */ /* 0x000ea20000000800 */
[-CC-:B------:R-:W-:Y:S01]  /*c4b0*/  FFMA.FTZ R159, R159, R3.reuse, -R218.reuse ;  /* 0x000000039f9f7223 */ /* 0x180fe200000108da */
[-CC-:B------:R-:W-:Y:S01]  /*c4c0*/  FFMA.FTZ R162, R162, R3.reuse, -R218.reuse ;  /* 0x00000003a2a27223 */ /* 0x180fe200000108da */
[-CC-:B------:R-:W-:Y:S01]  /*c4d0*/  FFMA.FTZ R163, R163, R3.reuse, -R218.reuse ;  /* 0x00000003a3a37223 */ /* 0x180fe200000108da */
[-CC-:B------:R-:W-:Y:S01]  /*c4e0*/  FFMA.FTZ R167, R167, R3.reuse, -R218.reuse ;  /* 0x00000003a7a77223 */ /* 0x180fe200000108da */
[-CC-:B------:R-:W-:Y:S01]  /*c4f0*/  FFMA.FTZ R170, R170, R3.reuse, -R218.reuse ;  /* 0x00000003aaaa7223 */ /* 0x180fe200000108da */
[-CC-:B------:R-:W-:Y:S01]  /*c500*/  FFMA.FTZ R171, R171, R3.reuse, -R218.reuse ;  /* 0x00000003abab7223 */ /* 0x180fe200000108da */
[-CC-:B------:R-:W-:Y:S01]  /*c510*/  FFMA.FTZ R174, R174, R3.reuse, -R218.reuse ;  /* 0x00000003aeae7223 */ /* 0x180fe200000108da */
[----:B------:R3:W4:Y:S01]  /*c520*/  MUFU.EX2 R181, R154 ;  /* 0x0000009a00b57308 */ /* 0x0007220000000800 */
[-CC-:B------:R-:W-:Y:S01]  /*c530*/  FFMA.FTZ R175, R175, R3.reuse, -R218.reuse ;  /* 0x00000003afaf7223 */ /* 0x180fe200000108da */
[-CC-:B------:R-:W-:Y:S01]  /*c540*/  FFMA.FTZ R178, R178, R3.reuse, -R218.reuse ;  /* 0x00000003b2b27223 */ /* 0x180fe200000108da */
[-CC-:B------:R-:W-:Y:S01]  /*c550*/  FFMA.FTZ R179, R179, R3.reuse, -R218.reuse ;  /* 0x00000003b3b37223 */ /* 0x180fe200000108da */
[-CC-:B------:R-:W-:Y:S01]  /*c560*/  FFMA.FTZ R183, R183, R3.reuse, -R218.reuse ;  /* 0x00000003b7b77223 */ /* 0x180fe200000108da */
[----:B------:R-:W-:Y:S01]  /*c570*/  FFMA.FTZ R182, R182, R3, -R218 ;  /* 0x00000003b6b67223 */ /* 0x000fe200000108da */
[-C--:B------:R-:W-:Y:S01]  /*c580*/  FMUL.FTZ R46, R46, R15.reuse ;  /* 0x0000000f2e2e7220 */ /* 0x080fe20000410000 */
[----:B------:R-:W-:Y:S01]  /*c590*/  FMUL.FTZ R47, R47, R15 ;  /* 0x0000000f2f2f7220 */ /* 0x000fe20000410000 */
[----:B------:R-:W5:Y:S01]  /*c5a0*/  MUFU.EX2 R155, R155 ;  /* 0x0000009b009b7308 */ /* 0x000f620000000800 */
[----:B---3--:R-:W-:Y:S01]  /*c5b0*/  F2FP.BF16.F32.PACK_AB R154, R157, R156 ;  /* 0x0000009c9d9a723e */ /* 0x008fe200000010ff */
[----:B--2---:R-:W-:Y:S01]  /*c5c0*/  FADD.FTZ R11, R166, R11 ;  /* 0x0000000ba60b7221 */ /* 0x004fe20000010000 */
[----:B------:R-:W-:Y:S01]  /*c5d0*/  F2FP.BF16.F32.PACK_AB R156, R161, R153 ;  /* 0x00000099a19c723e */ /* 0x000fe200000010ff */
[-C--:B------:R-:W-:Y:S01]  /*c5e0*/  FMUL.FTZ R50, R50, R15.reuse ;  /* 0x0000000f32327220 */ /* 0x080fe20000410000 */
[----:B------:R-:W-:Y:S01]  /*c5f0*/  F2FP.BF16.F32.PACK_AB R166, R166, R180 ;  /* 0x000000b4a6a6723e */ /* 0x000fe200000010ff */
[-C--:B------:R-:W-:Y:S01]  /*c600*/  FMUL.FTZ R51, R51, R15.reuse ;  /* 0x0000000f33337220 */ /* 0x080fe20000410000 */
[-C--:B------:R-:W-:Y:S01]  /*c610*/  FMUL.FTZ R54, R54, R15.reuse ;  /* 0x0000000f36367220 */ /* 0x080fe20000410000 */
[----:B------:R-:W2:Y:S01]  /*c620*/  MUFU.EX2 R158, R158 ;  /* 0x0000009e009e7308 */ /* 0x000ea20000000800 */
[----:B----4-:R-:W-:Y:S01]  /*c630*/  FFMA.FTZ R12, R15, R12, R181 ;  /* 0x0000000c0f0c7223 */ /* 0x010fe200000100b5 */
[-C--:B------:R-:W-:Y:S01]  /*c640*/  FMUL.FTZ R55, R55, R15.reuse ;  /* 0x0000000f37377220 */ /* 0x080fe20000410000 */
[-C--:B------:R-:W-:Y:S01]  /*c650*/  FMUL.FTZ R58, R58, R15.reuse ;  /* 0x0000000f3a3a7220 */ /* 0x080fe20000410000 */
[-C--:B------:R-:W-:Y:S01]  /*c660*/  FMUL.FTZ R59, R59, R15.reuse ;  /* 0x0000000f3b3b7220 */ /* 0x080fe20000410000 */
[-C--:B------:R-:W-:Y:S01]  /*c670*/  FMUL.FTZ R62, R62, R15.reuse ;  /* 0x0000000f3e3e7220 */ /* 0x080fe20000410000 */
[-C--:B------:R-:W-:Y:S01]  /*c680*/  FMUL.FTZ R63, R63, R15.reuse ;  /* 0x0000000f3f3f7220 */ /* 0x080fe20000410000 */
[----:B------:R-:W-:Y:S01]  /*c690*/  FMUL.FTZ R66, R66, R15 ;  /* 0x0000000f42427220 */ /* 0x000fe20000410000 */
[----:B------:R-:W3:Y:S01]  /*c6a0*/  MUFU.EX2 R159, R159 ;  /* 0x0000009f009f7308 */ /* 0x000ee20000000800 */
[C---:B-----5:R-:W-:Y:S01]  /*c6b0*/  FADD.FTZ R12, R155.reuse, R12 ;  /* 0x0000000c9b0c7221 */ /* 0x060fe20000010000 */
[----:B------:R-:W-:Y:S01]  /*c6c0*/  F2FP.BF16.F32.PACK_AB R153, R155, R181 ;  /* 0x000000b59b99723e */ /* 0x000fe200000010ff */
[-C--:B------:R-:W-:Y:S01]  /*c6d0*/  FMUL.FTZ R67, R67, R15.reuse ;  /* 0x0000000f43437220 */ /* 0x080fe20000410000 */
[-C--:B------:R-:W-:Y:S01]  /*c6e0*/  FMUL.FTZ R70, R70, R15.reuse ;  /* 0x0000000f46467220 */ /* 0x080fe20000410000 */
[-C--:B------:R-:W-:Y:S01]  /*c6f0*/  FMUL.FTZ R71, R71, R15.reuse ;  /* 0x0000000f47477220 */ /* 0x080fe20000410000 */
[-C--:B------:R-:W-:Y:S01]  /*c700*/  FMUL.FTZ R74, R74, R15.reuse ;  /* 0x0000000f4a4a7220 */ /* 0x080fe20000410000 */
[-C--:B------:R-:W-:Y:S01]  /*c710*/  FMUL.FTZ R75, R75, R15.reuse ;  /* 0x0000000f4b4b7220 */ /* 0x080fe20000410000 */
[----:B------:R-:W4:Y:S01]  /*c720*/  MUFU.EX2 R162, R162 ;  /* 0x000000a200a27308 */ /* 0x000f220000000800 */
        /* <DEDUP_REMOVED lines=8> */
[C---:B---3--:R-:W-:Y:S01]  /*c7b0*/  FADD.FTZ R12, R159.reuse, R12 ;  /* 0x0000000c9f0c7221 */ /* 0x048fe20000010000 */
[----:B------:R-:W-:Y:S01]  /*c7c0*/  F2FP.BF16.F32.PACK_AB R155, R159, R158 ;  /* 0x0000009e9f9b723e */ /* 0x000fe200000010ff */
[----:B------:R-:W-:Y:S01]  /*c7d0*/  BAR.SYNC.DEFER_BLOCKING 0xf, 0x100 ;  /* 0x03c4000000007b1d */ /* 0x000fe20000010000 */
[----:B------:R-:W-:Y:S01]  /*c7e0*/  F2FP.BF16.F32.PACK_AB R158, R165, R164 ;  /* 0x000000a4a59e723e */ /* 0x000fe200000010ff */
[-C--:B------:R-:W-:Y:S01]  /*c7f0*/  FMUL.FTZ R90, R90, R15.reuse ;  /* 0x0000000f5a5a7220 */ /* 0x080fe20000410000 */
[----:B------:R-:W-:Y:S01]  /*c800*/  F2FP.BF16.F32.PACK_AB R164, R177, R176 ;  /* 0x000000b0b1a4723e */ /* 0x000fe200000010ff */
[-C--:B------:R-:W-:Y:S01]  /*c810*/  FMUL.FTZ R91, R91, R15.reuse ;  /* 0x0000000f5b5b7220 */ /* 0x080fe20000410000 */
[-C--:B------:R-:W-:Y:S01]  /*c820*/  FMUL.FTZ R94, R94, R15.reuse ;  /* 0x0000000f5e5e7220 */ /* 0x080fe20000410000 */
[----:B------:R-:W3:Y:S01]  /*c830*/  MUFU.EX2 R219, R219 ;  /* 0x000000db00db7308 */ /* 0x000ee20000000800 */
[----:B----4-:R-:W-:Y:S01]  /*c840*/  FADD.FTZ R12, R162, R12 ;  /* 0x0000000ca20c7221 */ /* 0x010fe20000010000 */
[-C--:B------:R-:W-:Y:S01]  /*c850*/  FMUL.FTZ R95, R95, R15.reuse ;  /* 0x0000000f5f5f7220 */ /* 0x080fe20000410000 */
        /* <DEDUP_REMOVED lines=13> */
[----:B------:R-:W2:Y:S01]  /*c930*/  MUFU.EX2 R170, R170 ;  /* 0x000000aa00aa7308 */ /* 0x000ea20000000800 */
[----:B---3--:R-:W-:Y:S01]  /*c940*/  FADD.FTZ R12, R219, R12 ;  /* 0x0000000cdb0c7221 */ /* 0x008fe20000010000 */
[----:B------:R3:W-:Y:S01]  /*c950*/  STSM.16.M88.4 [R199+0x26800], R152 ;  /* 0x02680098c7007844 */ /* 0x0007e20000000200 */
[-C--:B------:R-:W-:Y:S01]  /*c960*/  FMUL.FTZ R115, R115, R15.reuse ;  /* 0x0000000f73737220 */ /* 0x080fe20000410000 */
[-C--:B------:R-:W-:Y:S01]  /*c970*/  FMUL.FTZ R118, R118, R15.reuse ;  /* 0x0000000f76767220 */ /* 0x080fe20000410000 */
[-C--:B------:R-:W-:Y:S01]  /*c980*/  FMUL.FTZ R119, R119, R15.reuse ;  /* 0x0000000f77777220 */ /* 0x080fe20000410000 */
[-C--:B------:R-:W-:Y:S01]  /*c990*/  FMUL.FTZ R122, R122, R15.reuse ;  /* 0x0000000f7a7a7220 */ /* 0x080fe20000410000 */
[----:B------:R-:W-:Y:S01]  /*c9a0*/  FMUL.FTZ R123, R123, R15 ;  /* 0x0000000f7b7b7220 */ /* 0x000fe20000410000 */
[----:B------:R-:W5:Y:S01]  /*c9b0*/  MUFU.EX2 R171, R171 ;  /* 0x000000ab00ab7308 */ /* 0x000f620000000800 */
        /* <DEDUP_REMOVED lines=16> */
[C---:B-----5:R-:W-:Y:S01]  /*cac0*/  FADD.FTZ R12, R171.reuse, R12 ;  /* 0x0000000cab0c7221 */ /* 0x060fe20000010000 */
[----:B------:R-:W-:Y:S01]  /*cad0*/  F2FP.BF16.F32.PACK_AB R161, R171, R170 ;  /* 0x000000aaaba1723e */ /* 0x000fe200000010ff */
[-C--:B------:R-:W-:Y:S01]  /*cae0*/  FMUL.FTZ R146, R146, R15.reuse ;  /* 0x0000000f92927220 */ /* 0x080fe20000410000 */
[-C--:B------:R-:W-:Y:S01]  /*caf0*/  FMUL.FTZ R147, R147, R15.reuse ;  /* 0x0000000f93937220 */ /* 0x080fe20000410000 */
[-C--:B------:R-:W-:Y:S01]  /*cb00*/  FMUL.FTZ R150, R150, R15.reuse ;  /* 0x0000000f96967220 */ /* 0x080fe20000410000 */
[----:B------:R-:W-:-:S02]  /*cb10*/  FMUL.FTZ R151, R151, R15 ;  /* 0x0000000f97977220 */ /* 0x000fc40000410000 */
[----:B------:R-:W5:Y:S01]  /*cb20*/  MUFU.EX2 R178, R178 ;  /* 0x000000b200b27308 */ /* 0x000f620000000800 */
[----:B----4-:R-:W-:-:S07]  /*cb30*/  FADD.FTZ R12, R174, R12 ;  /* 0x0000000cae0c7221 */ /* 0x010fce0000010000 */
[----:B------:R-:W4:Y:S01]  /*cb40*/  MUFU.EX2 R165, R179 ;  /* 0x000000b300a57308 */ /* 0x000f220000000800 */
[C---:B--2---:R-:W-:Y:S01]  /*cb50*/  FADD.FTZ R12, R175.reuse, R12 ;  /* 0x0000000caf0c7221 */ /* 0x044fe20000010000 */
[----:B------:R-:W-:-:S05]  /*cb60*/  F2FP.BF16.F32.PACK_AB R163, R175, R174 ;  /* 0x000000aeafa3723e */ /* 0x000fca00000010ff */
[----:B------:R3:W-:Y:S01]  /*cb70*/  STSM.16.M88.4 [R200], R160 ;  /* 0x000000a0c8007844 */ /* 0x0007e20000000200 */
[----:B------:R-:W2:Y:S01]  /*cb80*/  MUFU.EX2 R167, R182 ;  /* 0x000000b600a77308 */ /* 0x000ea20000000800 */
[----:B-----5:R-:W-:-:S07]  /*cb90*/  FADD.FTZ R12, R178, R12 ;  /* 0x0000000cb20c7221 */ /* 0x020fce0000010000 */
[----:B------:R-:W5:Y:S01]  /*cba0*/  MUFU.EX2 R183, R183 ;  /* 0x000000b700b77308 */ /* 0x000f620000000800 */
[C---:B----4-:R-:W-:Y:S01]  /*cbb0*/  FADD.FTZ R12, R165.reuse, R12 ;  /* 0x0000000ca50c7221 */ /* 0x050fe20000010000 */
[----:B------:R-:W-:-:S03]  /*cbc0*/  F2FP.BF16.F32.PACK_AB R165, R165, R178 ;  /* 0x000000b2a5a5723e */ /* 0x000fc600000010ff */
[----:B--2---:R-:W-:Y:S01]  /*cbd0*/  FADD.FTZ R12, R167, R12 ;  /* 0x0000000ca70c7221 */ /* 0x004fe20000010000 */
[----:B-----5:R-:W-:-:S03]  /*cbe0*/  F2FP.BF16.F32.PACK_AB R167, R183, R167 ;  /* 0x000000a7b7a7723e */ /* 0x020fc600000010ff */
[----:B------:R-:W-:Y:S02]  /*cbf0*/  FADD.FTZ R12, R183, R12 ;  /* 0x0000000cb70c7221 */ /* 0x000fe40000010000 */
[----:B------:R3:W-:Y:S01]  /*cc00*/  STSM.16.M88.4 [R201], R164 ;  /* 0x000000a4c9007844 */ /* 0x0007e20000000200 */
[----:B------:R-:W-:Y:S05]  /*cc10*/  @!P0 BRA `(.L_x_3909) ;  /* 0x0000000000048947 */ /* 0x000fea0003800000 */
[----:B------:R-:W-:Y:S01]  /*cc20*/  BPT.TRAP 0x1 ;  /* 0x000000040000795c */ /* 0x000fe20000300000 */
.L_x_3909:
[----:B------:R2:W4:Y:S01]  /*cc30*/  SYNCS.PHASECHK.TRANS64.TRYWAIT P2, [R21+URZ+0x28c50], R14 ;  /* 0x028c500e150075a7 */ /* 0x000522000804017f */
[----:B------:R-:W-:Y:S05]  /*cc40*/  @!P0 BRA `(.L_x_3910) ;  /* 0x0000000000048947 */ /* 0x000fea0003800000 */
[----:B------:R-:W-:Y:S01]  /*cc50*/  BPT.TRAP 0x1 ;  /* 0x000000040000795c */ /* 0x000fe20000300000 */
.L_x_3910:
[----:B------:R-:W-:Y:S04]  /*cc60*/  BSSY B1, `(.L_x_3911) ;  /* 0x0000004000017945 */ /* 0x000fe80003800000 */
[----:B----4-:R-:W-:Y:S05]  /*cc70*/  @P2 BRA `(.L_x_3912) ;  /* 0x0000000000082947 */ /* 0x010fea0003800000 */
[----:B------:R-:W4:Y:S02]  /*cc80*/  SYNCS.PHASECHK.TRANS64.TRYWAIT P2, [R21+URZ+0x28c50], R14 ;  /* 0x028c500e150075a7 */ /* 0x000f24000804017f */
[----:B----4-:R-:W-:Y:S05]  /*cc90*/  @!P2 BRA `(.L_x_3913) ;  /* 0x000000e00084a947 */ /* 0x010fea0003800000 */
.L_x_3912:
[----:B------:R-:W-:Y:S05]  /*cca0*/  BSYNC B1 ;  /* 0x0000000000017941 */ /* 0x000fea0003800000 */
.L_x_3911:
[----:B012-4-:R-:W-:Y:S01]  /*ccb0*/  IMAD R14, R19, 0x1000, R13 ;  /* 0x00001000130e7824 */ /* 0x017fe200078e020d */
[----:B------:R-:W-:Y:S01]  /*ccc0*/  WARPGROUP.ARRIVE ;  /* 0x00000000000079c5 */ /* 0x000fe20000000000 */
[----:B------:R-:W-:-:S03]  /*ccd0*/  IMAD.MOV.U32 R15, RZ, RZ, 0x40000040 ;  /* 0x40000040ff0f7424 */ /* 0x000fc600078e00ff */
[----:B------:R-:W-:Y:S02]  /*cce0*/  R2UR UR6, R14 ;  /* 0x000000000e0672ca */ /* 0x000fe400000e0000 */
[----:B------:R-:W-:Y:S01]  /*ccf0*/  R2UR UR7, R15 ;  /* 0x000000000f0772ca */ /* 0x000fe200000e0000 */
[----:B------:R-:W-:-:S12]  /*cd00*/  IMAD.MOV.U32 R15, RZ, RZ, 0x40000040 ;  /* 0x40000040ff0f7424 */ /* 0x000fd800078e00ff */
[----:B------:R-:W-:Y:S03]  /*cd10*/  HGMMA.64x256x16.F32.BF16 R24, R152, gdesc[UR4].tnspB, R24, gsb0 ;  /* 0x43e0000498187df0 */ /* 0x000fe60008001818 */
[----:B------:R-:W-:Y:S02]  /*cd20*/  WARPGROUP.DEPBAR.LE gsb0, 0x0 ;  /* 0x00008000000079c5 */ /* 0x000fe40000010000 */
[----:B---3--:R-:W-:Y:S01]  /*cd30*/  VIADD R152, R14, 0x80 ;  /* 0x000000800e987836 */ /* 0x008fe20000000000 */
[----:B------:R-:W-:Y:S01]  /*cd40*/  WARPGROUP.ARRIVE ;  /* 0x00000000000079c5 */ /* 0x000fe20000000000 */
[----:B------:R-:W-:-:S03]  /*cd50*/  IMAD.MOV.U32 R153, RZ, RZ, 0x40000040 ;  /* 0x40000040ff997424 */ /* 0x000fc600078e00ff */
[----:B------:R-:W-:Y:S01]  /*cd60*/  R2UR UR6, R152 ;  /* 0x00000000980672ca */ /* 0x000fe200000e0000 */
[C---:B------:R-:W-:Y:S01]  /*cd70*/  VIADD R152, R14.reuse, 0x100 ;  /* 0x000001000e987836 */ /* 0x040fe20000000000 */
[----:B------:R-:W-:Y:S01]  /*cd80*/  R2UR UR7, R153 ;  /* 0x00000000990772ca */ /* 0x000fe200000e0000 */
[----:B------:R-:W-:Y:S02]  /*cd90*/  IMAD.MOV.U32 R153, RZ, RZ, 0x40000040 ;  /* 0x40000040ff997424 */ /* 0x000fe400078e00ff */
[----:B------:R-:W-:-:S13]  /*cda0*/  VIADD R14, R14, 0x180 ;  /* 0x000001800e0e7836 */ /* 0x000fda0000000000 */
[----:B------:R-:W-:Y:S01]  /*cdb0*/  HGMMA.64x256x16.F32.BF16 R24, R156, gdesc[UR4].tnspB, R24, gsb0 ;  /* 0x43e000049c187df0 */ /* 0x000fe20008001818 */
[----:B------:R-:W-:Y:S02]  /*cdc0*/  R2UR UR6, R152 ;  /* 0x00000000980672ca */ /* 0x000fe400000e0000 */
[----:B------:R-:W-:Y:S01]  /*cdd0*/  R2UR UR7, R153 ;  /* 0x00000000990772ca */ /* 0x000fe200000e0000 */
[----:B------:R-:W-:Y:S02]  /*cde0*/  WARPGROUP.DEPBAR.LE gsb0, 0x0 ;  /* 0x00008000000079c5 */ /* 0x000fe40000010000 */
[----:B------:R-:W-:-:S15]  /*cdf0*/  WARPGROUP.ARRIVE ;  /* 0x00000000000079c5 */ /* 0x000fde0000000000 */
[----:B------:R-:W-:-:S07]  /*ce00*/  NOP ;  /* 0x0000000000007918 */ /* 0x000fce0000000000 */
[----:B------:R-:W-:Y:S01]  /*ce10*/  HGMMA.64x256x16.F32.BF16 R24, R160, gdesc[UR4].tnspB, R24, gsb0 ;  /* 0x43e00004a0187df0 */ /* 0x000fe20008001818 */
[----:B------:R-:W-:Y:S02]  /*ce20*/  R2UR UR6, R14 ;  /* 0x000000000e0672ca */ /* 0x000fe400000e0000 */
[----:B------:R-:W-:Y:S01]  /*ce30*/  R2UR UR7, R15 ;  /* 0x000000000f0772ca */ /* 0x000fe200000e0000 */
        /* <DEDUP_REMOVED lines=13> */
[----:B------:R-:W-:Y:S05]  /*cf10*/  @!P0 BRA `(.L_x_3914) ;  /* 0x0000000000048947 */ /* 0x000fea0003800000 */
[----:B------:R-:W-:Y:S01]  /*cf20*/  BPT.TRAP 0x1 ;  /* 0x000000040000795c */ /* 0x000fe20000300000 */
.L_x_3914:
[----:B------:R-:W-:Y:S02]  /*cf30*/  VIADD R21, R21, 0x28c60 ;  /* 0x00028c6015157836 */ /* 0x000fe40000000000 */
[----:B------:R-:W-:Y:S02]  /*cf40*/  IMAD.MOV.U32 R15, RZ, RZ, R20 ;  /* 0x000000ffff0f7224 */ /* 0x000fe400078e0014 */
[----:B------:R-:W-:Y:S01]  /*cf50*/  IMAD.MOV.U32 R219, RZ, RZ, R10 ;  /* 0x000000ffffdb7224 */ /* 0x000fe200078e000a */
[----:B------:R-:W-:Y:S01]  /*cf60*/  PRMT R21, R190, 0x654, R21 ;  /* 0x00000654be157816 */ /* 0x000fe20000000015 */
[----:B------:R-:W-:-:S03]  /*cf70*/  IMAD.MOV.U32 R218, RZ, RZ, R19 ;  /* 0x000000ffffda7224 */ /* 0x000fc600078e0013 */
[----:B------:R2:W-:Y:S01]  /*cf80*/  SYNCS.ARRIVE.TRANS64.RED.A1T0 RZ, [R21+URZ], RZ ;  /* 0x000000ff15ff79a7 */ /* 0x0005e2000810043f */
[----:B------:R-:W-:Y:S05]  /*cf90*/  @P1 BRA `(.L_x_3915) ;  /* 0xffffffe4006c1947 */ /* 0x000fea000383ffff */
.L_x_3902:
[----:B------:R-:W-:Y:S05]  /*cfa0*/  BSYNC B0 ;  /* 0x0000000000007941 */ /* 0x000fea0003800000 */
.L_x_3901:
[----:B0-----:R-:W3:Y:S01]  /*cfb0*/  LDL.LU R14, [R1+0x3c] ;  /* 0x00003c00010e7983 */ /* 0x001ee20000300800 */
[----:B-1----:R-:W-:Y:S02]  /*cfc0*/  IMAD.MOV.U32 R156, RZ, RZ, -0x800000 ;  /* 0xff800000ff9c7424 */ /* 0x002fe400078e00ff */
[----:B--2---:R-:W-:Y:S01]  /*cfd0*/  IMAD.MOV.U32 R21, RZ, RZ, -0x800000 ;  /* 0xff800000ff157424 */ /* 0x004fe200078e00ff */
[----:B------:R-:W0:Y:S02]  /*cfe0*/  SHFL.BFLY PT, R0, R11, 0x2, 0x1f ;  /* 0x0c401f000b007f89 */ /* 0x000e2400000e0000 */
[----:B0-----:R-:W-:-:S05]  /*cff0*/  FADD.FTZ R0, R0, R11 ;  /* 0x0000000b00007221 */ /* 0x001fca0000010000 */
[----:B------:R-:W0:Y:S02]  /*d000*/  SHFL.BFLY PT, R4, R0, 0x1, 0x1f ;  /* 0x0c201f0000047f89 */ /* 0x000e2400000e0000 */
[----:B0-----:R-:W-:Y:S01]  /*d010*/  FADD.FTZ R0, R0, R4 ;  /* 0x0000000400007221 */ /* 0x001fe20000010000 */
[----:B------:R-:W-:Y:S01]  /*d020*/  IMAD.MOV.U32 R4, RZ, RZ, RZ ;  /* 0x000000ffff047224 */ /* 0x000fe200078e00ff */
[----:B------:R-:W-:Y:S08]  /*d030*/  BAR.ARV 0x8, 0x100 ;  /* 0x0204000000007b1d */ /* 0x000ff00000002000 */
[----:B------:R-:W-:Y:S01]  /*d040*/  BAR.SYNC.DEFER_BLOCKING 0xf, 0x100 ;  /* 0x03c4000000007b1d */ /* 0x000fe20000010000 */
[----:B------:R-:W-:-:S13]  /*d050*/  FSETP.NE.FTZ.AND P0, PT, R0, RZ, PT ;  /* 0x000000ff0000720b */ /* 0x000fda0003f15000 */
[----:B------:R-:W0:Y:S01]  /*d060*/  @P0 MUFU.RCP R4, R0 ;  /* 0x0000000000040308 */ /* 0x000e220000001000 */
[----:B------:R-:W-:-:S07]  /*d070*/  @P0 FMUL.FTZ R5, R3, 0.69314718246459960938 ;  /* 0x3f31721803050820 */ /* 0x000fce0000410000 */
[----:B------:R-:W1:Y:S01]  /*d080*/  @P0 MUFU.LG2 R0, R0 ;  /* 0x0000000000000308 */ /* 0x000e620000000c00 */
        /* <DEDUP_REMOVED lines=8> */
[----:B-1----:R-:W-:Y:S01]  /*d110*/  @P0 FMUL.FTZ R0, R0, 0.69314718246459960938 ;  /* 0x3f31721800000820 */ /* 0x002fe20000410000 */
[-C--:B------:R-:W-:Y:S01]  /*d120*/  FMUL.FTZ R40, R40, R4.reuse ;  /* 0x0000000428287220 */ /* 0x080fe20000410000 */
[-C--:B------:R-:W-:Y:S01]  /*d130*/  FMUL.FTZ R41, R41, R4.reuse ;  /* 0x0000000429297220 */ /* 0x080fe20000410000 */
[----:B------:R-:W-:Y:S01]  /*d140*/  FMUL.FTZ R44, R44, R4 ;  /* 0x000000042c2c7220 */ /* 0x000fe20000410000 */
[----:B------:R-:W-:Y:S01]  /*d150*/  @P0 FFMA.FTZ R156, R5, R10, R0 ;  /* 0x0000000a059c0223 */ /* 0x000fe20000010000 */
[-C--:B------:R-:W-:Y:S01]  /*d160*/  FMUL.FTZ R45, R45, R4.reuse ;  /* 0x000000042d2d7220 */ /* 0x080fe20000410000 */
[----:B------:R-:W0:Y:S01]  /*d170*/  SHFL.BFLY PT, R0, R12, 0x2, 0x1f ;  /* 0x0c401f000c007f89 */ /* 0x000e2200000e0000 */
        /* <DEDUP_REMOVED lines=23> */
[----:B0-----:R-:W-:Y:S01]  /*d2f0*/  FADD.FTZ R0, R0, R12 ;  /* 0x0000000c00007221 */ /* 0x001fe20000010000 */
[-C--:B------:R-:W-:Y:S01]  /*d300*/  FMUL.FTZ R93, R93, R4.reuse ;  /* 0x000000045d5d7220 */ /* 0x080fe20000410000 */
[-C--:B------:R-:W-:Y:S01]  /*d310*/  FMUL.FTZ R96, R96, R4.reuse ;  /* 0x0000000460607220 */ /* 0x080fe20000410000 */
[-C--:B------:R-:W-:Y:S01]  /*d320*/  FMUL.FTZ R97, R97, R4.reuse ;  /* 0x0000000461617220 */ /* 0x080fe20000410000 */
        /* <DEDUP_REMOVED lines=25> */
[----:B0-----:R-:W-:Y:S01]  /*d4c0*/  FADD.FTZ R5, R0, R5 ;  /* 0x0000000500057221 */ /* 0x001fe20000010000 */
[----:B------:R-:W-:-:S02]  /*d4d0*/  IMAD.MOV.U32 R0, RZ, RZ, RZ ;  /* 0x000000ffff007224 */ /* 0x000fc400078e00ff */
[-C--:B------:R-:W-:Y:S01]  /*d4e0*/  FMUL.FTZ R148, R148, R4.reuse ;  /* 0x0000000494947220 */ /* 0x080fe20000410000 */
[----:B------:R-:W-:Y:S01]  /*d4f0*/  FMUL.FTZ R149, R149, R4 ;  /* 0x0000000495957220 */ /* 0x000fe20000410000 */
        /* <DEDUP_REMOVED lines=17> */
[----:B------:R-:W-:Y:S01]  /*d610*/  ISETP.NE.AND P0, PT, R197, RZ, PT ;  /* 0x000000ffc500720c */ /* 0x000fe20003f05270 */
        /* <DEDUP_REMOVED lines=12> */
[----:B------:R-:W-:-:S02]  /*d6e0*/  @!P0 IMAD R3, R19, 0x40, R195 ;  /* 0x0000004013038824 */ /* 0x000fc400078e02c3 */
[-C--:B------:R-:W-:Y:S01]  /*d6f0*/  FMUL.FTZ R71, R71, R0.reuse ;  /* 0x0000000047477220 */ /* 0x080fe20000410000 */
[----:B------:R-:W-:Y:S02]  /*d700*/  VIADD R19, R19, 0x1 ;  /* 0x0000000113137836 */ /* 0x000fe40000000000 */
[-C--:B------:R-:W-:Y:S01]  /*d710*/  FMUL.FTZ R74, R74, R0.reuse ;  /* 0x000000004a4a7220 */ /* 0x080fe20000410000 */
[----:B------:R-:W-:Y:S02]  /*d720*/  @!P0 IMAD R3, R3, 0x4, R2 ;  /* 0x0000000403038824 */ /* 0x000fe400078e0202 */
[-C--:B------:R-:W-:Y:S01]  /*d730*/  FMUL.FTZ R75, R75, R0.reuse ;  /* 0x000000004b4b7220 */ /* 0x080fe20000410000 */
[-C--:B------:R-:W-:Y:S01]  /*d740*/  FMUL.FTZ R78, R78, R0.reuse ;  /* 0x000000004e4e7220 */ /* 0x080fe20000410000 */
[----:B------:R-:W-:Y:S01]  /*d750*/  ISETP.NE.AND P1, PT, R19, 0x2, PT ;  /* 0x000000021300780c */ /* 0x000fe20003f25270 */
[-C--:B------:R-:W-:Y:S01]  /*d760*/  FMUL.FTZ R79, R79, R0.reuse ;  /* 0x000000004f4f7220 */ /* 0x080fe20000410000 */
[----:B------:R-:W-:Y:S01]  /*d770*/  @!P0 STS [R3+0x28800], R4 ;  /* 0x0288000403008388 */ /* 0x000fe20000000800 */
[-C--:B------:R-:W-:Y:S01]  /*d780*/  FMUL.FTZ R82, R82, R0.reuse ;  /* 0x0000000052527220 */ /* 0x080fe20000410000 */
[-C--:B------:R-:W-:Y:S01]  /*d790*/  FMUL.FTZ R83, R83, R0.reuse ;  /* 0x0000000053537220 */ /* 0x080fe20000410000 */
[-C--:B------:R-:W-:Y:S01]  /*d7a0*/  FMUL.FTZ R86, R86, R0.reuse ;  /* 0x0000000056567220 */ /* 0x080fe20000410000 */
[----:B------:R0:W-:Y:S01]  /*d7b0*/  @!P0 STS [R3+0x28820], R0 ;  /* 0x0288200003008388 */ /* 0x0001e20000000800 */
        /* <DEDUP_REMOVED lines=33> */
[----:B0-----:R-:W-:Y:S01]  /*d9d0*/  SEL R0, RZ, 0x1, P1 ;  /* 0x00000001ff007807 */ /* 0x001fe20000800000 */
[----:B------:R-:W-:Y:S06]  /*d9e0*/  BAR.ARV 0xe, 0x100 ;  /* 0x0384000000007b1d */ /* 0x000fec0000002000 */
[----:B------:R-:W-:-:S02]  /*d9f0*/  PLOP3.LUT P0, PT, PT, PT, PT, 0x8, 0x0 ;  /* 0x000000000000781c */ /* 0x000fc40003f0e170 */
[----:B------:R-:W-:Y:S02]  /*da00*/  LOP3.LUT R185, R185, R0, RZ, 0x3c, !PT ;  /* 0x00000000b9b97212 */ /* 0x000fe400078e3cff */
[----:B------:R-:W-:Y:S01]  /*da10*/  SEL R19, R19, RZ, P1 ;  /* 0x000000ff13137207 */ /* 0x000fe20000800000 */
[----:B---3--:R-:W-:-:S05]  /*da20*/  VIADD R14, R14, 0x1 ;  /* 0x000000010e0e7836 */ /* 0x008fca0000000000 */
[----:B------:R0:W-:Y:S03]  /*da30*/  STL [R1+0x3c], R14 ;  /* 0x00003c0e01007387 */ /* 0x0001e60000100800 */
.L_x_3844:
[----:B------:R-:W-:Y:S05]  /*da40*/  BSYNC B7 ;  /* 0x0000000000077941 */ /* 0x000fea0003800000 */
.L_x_3840:
[----:B------:R-:W2:Y:S08]  /*da50*/  S2UR UR4, SR_CgaCtaId ;  /* 0x00000000000479c3 */ /* 0x000eb00000008800 */
[----:B------:R-:W-:Y:S01]  /*da60*/  BAR.SYNC.DEFER_BLOCKING 0x5, 0x180 ;  /* 0x0146000000007b1d */ /* 0x000fe20000010000 */
[----:B------:R-:W-:-:S05]  /*da70*/  MOV R2, 0x400 ;  /* 0x0000040000027802 */ /* 0x000fca0000000f00 */
[----:B------:R-:W-:Y:S01]  /*da80*/  BSSY B0, `(.L_x_3916) ;  /* 0x0000507000007945 */ /* 0x000fe20003800000 */
[----:B--2---:R-:W-:-:S05]  /*da90*/  IMAD.U32 R190, RZ, RZ, UR4 ;  /* 0x00000004ffbe7e24 */ /* 0x004fca000f8e00ff */
[----:B------:R-:W-:-:S05]  /*daa0*/  LEA R2, R190, R2, 0x18 ;  /* 0x00000002be027211 */ /* 0x000fca00078ec0ff */
[----:B-----5:R2:W3:Y:S01]  /*dab0*/  LDS.128 R152, [R2+0x28cd0] ;  /* 0x028cd00002987984 */ /* 0x0204e20000000c00 */
[----:B------:R-:W-:Y:S06]  /*dac0*/  BAR.ARV 0x4, 0x180 ;  /* 0x0106000000007b1d */ /* 0x000fec0000002000 */
[----:B------:R-:W-:Y:S05]  /*dad0*/  @P0 BRA `(.L_x_3917) ;  /* 0x0000003c00ec0947 */ /* 0x000fea0003800000 */
[----:B------:R-:W4:Y:S01]  /*dae0*/  LDL R3, [R1+0x58] ;  /* 0x0000580001037983 */ /* 0x000f220000100800 */
[----:B------:R-:W1:Y:S01]  /*daf0*/  S2R R0, SR_SWINHI ;  /* 0x0000000000007919 */ /* 0x000e620000002f00 */
[----:B------:R-:W-:Y:S01]  /*db00*/  F2FP.BF16.F32.PACK_AB R6, R29, R28 ;  /* 0x0000001c1d06723e */ /* 0x000fe200000010ff */
[----:B------:R-:W-:Y:S01]  /*db10*/  ULDC.64 UR6, c[0x0][0xc00] ;  /* 0x0003000000067ab9 */ /* 0x000fe20000000a00 */
[----:B------:R-:W-:Y:S01]  /*db20*/  F2FP.BF16.F32.PACK_AB R7, R31, R30 ;  /* 0x0000001e1f07723e */ /* 0x000fe200000010ff */
[----:B---3--:R-:W3:Y:S01]  /*db30*/  LDL.LU R152, [R1+0x1c] ;  /* 0x00001c0001987983 */ /* 0x008ee20000300800 */
[----:B------:R-:W-:Y:S01]  /*db40*/  F2FP.BF16.F32.PACK_AB R8, R33, R32 ;  /* 0x000000202108723e */ /* 0x000fe200000010ff */
[----:B------:R-:W-:Y:S01]  /*db50*/  ULDC.64 UR4, c[0x0][0xc08] ;  /* 0x0003020000047ab9 */ /* 0x000fe20000000a00 */
[----:B------:R-:W-:Y:S01]  /*db60*/  F2FP.BF16.F32.PACK_AB R9, R35, R34 ;  /* 0x000000222309723e */ /* 0x000fe200000010ff */
[----:B------:R-:W2:Y:S01]  /*db70*/  LDL.LU R20, [R1+0x20] ;  /* 0x0000200001147983 */ /* 0x000ea20000300800 */
[----:B0-----:R-:W-:-:S02]  /*db80*/  MOV R14, R2 ;  /* 0x00000002000e7202 */ /* 0x001fc40000000f00 */
[----:B-1----:R-:W-:Y:S02]  /*db90*/  MOV R15, R0 ;  /* 0x00000000000f7202 */ /* 0x002fe40000000f00 */
[----:B------:R-:W-:Y:S02]  /*dba0*/  F2FP.BF16.F32.PACK_AB R10, R37, R36 ;  /* 0x00000024250a723e */ /* 0x000fe400000010ff */
[----:B------:R-:W-:Y:S01]  /*dbb0*/  F2FP.BF16.F32.PACK_AB R11, R39, R38 ;  /* 0x00000026270b723e */ /* 0x000fe200000010ff */
[----:B------:R-:W-:Y:S01]  /*dbc0*/  BAR.SYNC.DEFER_BLOCKING 0x1, 0x100 ;  /* 0x0044000000007b1d */ /* 0x000fe20000010000 */
[----:B----4-:R-:W-:-:S03]  /*dbd0*/  IMAD.WIDE R12, R3, 0x2, R14 ;  /* 0x00000002030c7825 */ /* 0x010fc600078e020e */
[----:B------:R-:W-:Y:S01]  /*dbe0*/  LOP3.LUT R0, R12, 0x380, RZ, 0xc0, !PT ;  /* 0x000003800c007812 */ /* 0x000fe200078ec0ff */
[----:B------:R-:W-:-:S03]  /*dbf0*/  IMAD.MOV.U32 R5, RZ, RZ, R13 ;  /* 0x000000ffff057224 */ /* 0x000fc600078e000d */
[----:B------:R-:W-:-:S04]  /*dc00*/  SHF.R.U64 R0, R0, 0x3, RZ ;  /* 0x0000000300007819 */ /* 0x000fc800000012ff */
[----:B------:R-:W-:-:S04]  /*dc10*/  LOP3.LUT R4, R0, R12, RZ, 0x3c, !PT ;  /* 0x0000000c00047212 */ /* 0x000fc800078e3cff */
[----:B------:R-:W-:Y:S02]  /*dc20*/  MOV R0, R4 ;  /* 0x0000000400007202 */ /* 0x000fe40000000f00 */
[----:B------:R-:W-:Y:S02]  /*dc30*/  F2FP.BF16.F32.PACK_AB R4, R25, R24 ;  /* 0x000000181904723e */ /* 0x000fe400000010ff */
[----:B------:R-:W-:-:S05]  /*dc40*/  F2FP.BF16.F32.PACK_AB R5, R27, R26 ;  /* 0x0000001a1b05723e */ /* 0x000fca00000010ff */
[----:B------:R0:W-:Y:S02]  /*dc50*/  STSM.16.M88.4 [R0], R4 ;  /* 0x0000000400007844 */ /* 0x0001e40000000200 */
[----:B0-----:R-:W-:-:S04]  /*dc60*/  IADD3 R4, P0, R12, 0x20, RZ ;  /* 0x000000200c047810 */ /* 0x001fc80007f1e0ff */
[----:B------:R-:W-:Y:S01]  /*dc70*/  LOP3.LUT R0, R4, 0x380, RZ, 0xc0, !PT ;  /* 0x0000038004007812 */ /* 0x000fe200078ec0ff */
[----:B------:R-:W-:-:S03]  /*dc80*/  IMAD.X R5, RZ, RZ, R13, P0 ;  /* 0x000000ffff057224 */ /* 0x000fc600000e060d */
[----:B------:R-:W-:-:S04]  /*dc90*/  SHF.R.U64 R0, R0, 0x3, RZ ;  /* 0x0000000300007819 */ /* 0x000fc800000012ff */
[----:B------:R-:W-:-:S04]  /*dca0*/  LOP3.LUT R4, R0, R4, RZ, 0x3c, !PT ;  /* 0x0000000400047212 */ /* 0x000fc800078e3cff */
[----:B------:R-:W-:-:S05]  /*dcb0*/  MOV R4, R4 ;  /* 0x0000000400047202 */ /* 0x000fca0000000f00 */
[----:B------:R0:W-:Y:S02]  /*dcc0*/  STSM.16.M88.4 [R4], R8 ;  /* 0x0000000804007844 */ /* 0x0001e40000000200 */
[----:B0-----:R-:W-:-:S04]  /*dcd0*/  IADD3 R4, P0, R12, 0x40, RZ ;  /* 0x000000400c047810 */ /* 0x001fc80007f1e0ff */
[----:B------:R-:W-:Y:S01]  /*dce0*/  LOP3.LUT R0, R4, 0x380, RZ, 0xc0, !PT ;  /* 0x0000038004007812 */ /* 0x000fe200078ec0ff */
[----:B------:R-:W-:-:S03]  /*dcf0*/  IMAD.X R5, RZ, RZ, R13, P0 ;  /* 0x000000ffff057224 */ /* 0x000fc600000e060d */
[----:B------:R-:W-:-:S04]  /*dd00*/  SHF.R.U64 R0, R0, 0x3, RZ ;  /* 0x0000000300007819 */ /* 0x000fc800000012ff */
[----:B------:R-:W-:Y:S02]  /*dd10*/  LOP3.LUT R4, R0, R4, RZ, 0x3c, !PT ;  /* 0x0000000400047212 */ /* 0x000fe400078e3cff */
[----:B------:R-:W-:Y:S02]  /*dd20*/  F2FP.BF16.F32.PACK_AB R6, R45, R44 ;  /* 0x0000002c2d06723e */ /* 0x000fe400000010ff */
[----:B------:R-:W-:Y:S02]  /*dd30*/  MOV R0, R4 ;  /* 0x0000000400007202 */ /* 0x000fe40000000f00 */
[----:B------:R-:W-:Y:S02]  /*dd40*/  F2FP.BF16.F32.PACK_AB R4, R41, R40 ;  /* 0x000000282904723e */ /* 0x000fe400000010ff */
[----:B------:R-:W-:Y:S02]  /*dd50*/  F2FP.BF16.F32.PACK_AB R5, R43, R42 ;  /* 0x0000002a2b05723e */ /* 0x000fe400000010ff */
[----:B------:R-:W-:-:S05]  /*dd60*/  F2FP.BF16.F32.PACK_AB R7, R47, R46 ;  /* 0x0000002e2f07723e */ /* 0x000fca00000010ff */
        /* <DEDUP_REMOVED lines=131> */
[----:B------:R-:W-:-:S02]  /*e5a0*/  F2FP.BF16.F32.PACK_AB R7, R143, R142 ;  /* 0x0000008e8f07723e */ /* 0x000fc400000010ff */
[----:B------:R-:W-:-:S03]  /*e5b0*/  IADD3 R0, P0, R12, 0x6060, RZ ;  /* 0x000060600c007810 */ /* 0x000fc60007f1e0ff */
[----:B------:R0:W-:Y:S02]  /*e5c0*/  STSM.16.M88.4 [R3], R4 ;  /* 0x0000000403007844 */ /* 0x0001e40000000200 */
[----:B------:R-:W-:Y:S01]  /*e5d0*/  IMAD.X R13, RZ, RZ, R13, P0 ;  /* 0x000000ffff0d7224 */ /* 0x000fe200000e060d */
[----:B------:R-:W-:Y:S02]  /*e5e0*/  F2FP.BF16.F32.PACK_AB R8, R145, R144 ;  /* 0x000000909108723e */ /* 0x000fe400000010ff */
[----:B0-----:R-:W-:-:S04]  /*e5f0*/  LOP3.LUT R3, R0, 0x380, RZ, 0xc0, !PT ;  /* 0x0000038000037812 */ /* 0x001fc800078ec0ff */
[----:B------:R-:W-:-:S04]  /*e600*/  SHF.R.U64 R3, R3, 0x3, RZ ;  /* 0x0000000303037819 */ /* 0x000fc800000012ff */
[----:B------:R-:W-:Y:S02]  /*e610*/  LOP3.LUT R12, R3, R0, RZ, 0x3c, !PT ;  /* 0x00000000030c7212 */ /* 0x000fe400078e3cff */
[----:B---3--:R-:W-:Y:S02]  /*e620*/  IADD3 R6, P0, R152, UR6, RZ ;  /* 0x0000000698067c10 */ /* 0x008fe4000ff1e0ff */
[----:B------:R-:W-:Y:S02]  /*e630*/  MOV R12, R12 ;  /* 0x0000000c000c7202 */ /* 0x000fe40000000f00 */
[----:B------:R-:W-:Y:S02]  /*e640*/  F2FP.BF16.F32.PACK_AB R9, R147, R146 ;  /* 0x000000929309723e */ /* 0x000fe400000010ff */
[----:B------:R-:W-:Y:S02]  /*e650*/  F2FP.BF16.F32.PACK_AB R10, R149, R148 ;  /* 0x00000094950a723e */ /* 0x000fe400000010ff */
[----:B------:R-:W-:-:S02]  /*e660*/  F2FP.BF16.F32.PACK_AB R11, R151, R150 ;  /* 0x00000096970b723e */ /* 0x000fc400000010ff */
[----:B--2---:R-:W-:Y:S02]  /*e670*/  IADD3.X R7, R20, UR7, RZ, P0, !PT ;  /* 0x0000000714077c10 */ /* 0x004fe400087fe4ff */
[----:B------:R-:W-:Y:S01]  /*e680*/  ISETP.NE.U32.AND P0, PT, RZ, UR4, PT ;  /* 0x00000004ff007c0c */ /* 0x000fe2000bf05070 */
[----:B------:R0:W-:Y:S01]  /*e690*/  STSM.16.M88.4 [R12], R8 ;  /* 0x000000080c007844 */ /* 0x0001e20000000200 */
[----:B------:R-:W-:Y:S02]  /*e6a0*/  BAR.SYNC.DEFER_BLOCKING 0x1, 0x100 ;  /* 0x0044000000007b1d */ /* 0x000fe40000010000 */
[----:B------:R-:W-:Y:S02]  /*e6b0*/  ISETP.NE.AND.EX P0, PT, RZ, UR5, PT, P0 ;  /* 0x00000005ff007c0c */ /* 0x000fe4000bf05300 */
[----:B------:R-:W-:-:S04]  /*e6c0*/  ISETP.NE.U32.AND P1, PT, RZ, UR6, PT ;  /* 0x00000006ff007c0c */ /* 0x000fc8000bf25070 */
[----:B------:R-:W-:Y:S01]  /*e6d0*/  ISETP.NE.AND.EX P1, PT, RZ, UR7, PT, P1 ;  /* 0x00000007ff007c0c */ /* 0x000fe2000bf25310 */
[----:B------:R-:W-:-:S06]  /*e6e0*/  IMAD.MOV.U32 R4, RZ, RZ, RZ ;  /* 0x000000ffff047224 */ /* 0x000fcc00078e00ff */
[----:B0-----:R-:W-:Y:S01]  /*e6f0*/  @P0 IADD3 R8, P2, R152, UR4, RZ ;  /* 0x0000000498080c10 */ /* 0x001fe2000ff5e0ff */
[----:B------:R-:W-:Y:S02]  /*e700*/  ULDC UR4, c[0x0][0xa88] ;  /* 0x0002a20000047ab9 */ /* 0x000fe40000000800 */
[----:B------:R-:W-:Y:S01]  /*e710*/  IMAD.U32 R3, RZ, RZ, UR4 ;  /* 0x00000004ff037e24 */ /* 0x000fe2000f8e00ff */
[----:B------:R-:W-:Y:S02]  /*e720*/  @P0 IADD3.X R9, R20, UR5, RZ, P2, !PT ;  /* 0x0000000514090c10 */ /* 0x000fe400097fe4ff */
[----:B------:R0:W5:Y:S04]  /*e730*/  @P1 LDG.E R4, desc[UR42][R6.64] ;  /* 0x0000002a06041981 */ /* 0x000168000c1e1900 */
[----:B------:R0:W5:Y:S01]  /*e740*/  @P0 LDG.E R3, desc[UR42][R8.64] ;  /* 0x0000002a08030981 */ /* 0x000162000c1e1900 */
[----:B------:R-:W-:Y:S05]  /*e750*/  @P0 BRA `(.L_x_3918) ;  /* 0x0000000000100947 */ /* 0x000fea0003800000 */
[----:B------:R-:W-:Y:S05]  /*e760*/  @!P1 BRA `(.L_x_3918) ;  /* 0x00000000000c9947 */ /* 0x000fea0003800000 */
[----:B-----5:R-:W2:Y:S04]  /*e770*/  LDG.E R3, desc[UR42][R6.64] ;  /* 0x0000002a06037981 */ /* 0x020ea8000c1e1900 */
[----:B0-----:R-:W2:Y:S02]  /*e780*/  LDG.E R6, desc[UR42][R6.64+0x4] ;  /* 0x0000042a06067981 */ /* 0x001ea4000c1e1900 */
[----:B--2---:R-:W-:-:S07]  /*e790*/  IMAD.IADD R3, R6, 0x1, -R3 ;  /* 0x0000000106037824 */ /* 0x004fce00078e0a03 */
.L_x_3918:
[----:B------:R-:W2:Y:S01]  /*e7a0*/  LDL R0, [R1+0x44] ;  /* 0x0000440001007983 */ /* 0x000ea20000100800 */
[----:B------:R-:W-:-:S03]  /*e7b0*/  ULDC UR4, c[0x0][0xad4] ;  /* 0x0002b50000047ab9 */ /* 0x000fc60000000800 */
[----:B------:R-:W3:Y:S04]  /*e7c0*/  LDL.LU R5, [R1+0x18] ;  /* 0x0000180001057983 */ /* 0x000ee80000300800 */
[----:B------:R1:W5:Y:S04]  /*e7d0*/  LDL R159, [R1+0x14] ;  /* 0x00001400019f7983 */ /* 0x0003680000100800 */
[----:B------:R1:W5:Y:S04]  /*e7e0*/  LDL R158, [R1+0x24] ;  /* 0x00002400019e7983 */ /* 0x0003680000100800 */
[----:B--2---:R-:W2:Y:S01]  /*e7f0*/  SHFL.IDX PT, R0, R0, RZ, 0x1f ;  /* 0x00001fff00007589 */ /* 0x004ea200000e0000 */
[----:B---3--:R-:W-:-:S02]  /*e800*/  ISETP.NE.AND P1, PT, R5, RZ, PT ;  /* 0x000000ff0500720c */ /* 0x008fc40003f25270 */
[----:B--2---:R-:W-:Y:S02]  /*e810*/  ISETP.NE.AND P0, PT, R0, RZ, PT ;  /* 0x000000ff0000720c */ /* 0x004fe40003f05270 */
[----:B------:R-:W-:Y:S02]  /*e820*/  SEL R0, R5, UR4, P1 ;  /* 0x0000000405007c07 */ /* 0x000fe40008800000 */
[----:B-----5:R-:W-:-:S09]  /*e830*/  SHF.R.S32.HI R5, RZ, 0x1f, R4 ;  /* 0x0000001fff057819 */ /* 0x020fd20000011404 */
[----:B-1----:R-:W-:Y:S05]  /*e840*/  @P0 BRA `(.L_x_3919) ;  /* 0x0000000400040947 */ /* 0x002fea0003800000 */
[----:B------:R-:W2:Y:S01]  /*e850*/  LDL.LU R11, [R1+0x40] ;  /* 0x00004000010b7983 */ /* 0x000ea20000300800 */
[----:B------:R-:W-:Y:S01]  /*e860*/  IMAD.MOV.U32 R10, RZ, RZ, 0x9b8 ;  /* 0x000009b8ff0a7424 */ /* 0x000fe200078e00ff */
[----:B------:R-:W-:Y:S01]  /*e870*/  ISETP.GT.AND P1, PT, R0, 0x1, PT ;  /* 0x000000010000780c */ /* 0x000fe20003f24270 */
[----:B------:R-:W1:Y:S01]  /*e880*/  LDC R157, c[0x0][0xbe8] ;  /* 0x0002fa00ff9d7b82 */ /* 0x000e620000000800 */
[----:B------:R-:W3:Y:S04]  /*e890*/  LDL R20, [R1+0x50] ;  /* 0x0000500001147983 */ /* 0x000ee80000100800 */
[----:B------:R-:W4:Y:S01]  /*e8a0*/  LDL R152, [R1+0x38] ;  /* 0x0000380001987983 */ /* 0x000f220000100800 */
[----:B------:R-:W-:Y:S02]  /*e8b0*/  SEL R10, R10, 0x978, P1 ;  /* 0x000009780a0a7807 */ /* 0x000fe40000800000 */
[----:B------:R-:W-:Y:S01]  /*e8c0*/  ISETP.NE.U32.AND P0, PT, RZ, UR6, PT ;  /* 0x00000006ff007c0c */ /* 0x000fe2000bf05070 */
[----:B------:R-:W5:Y:S01]  /*e8d0*/  LDL R161, [R1+0x54] ;  /* 0x0000540001a17983 */ /* 0x000f620000100800 */
[----:B0-----:R-:W0:Y:S02]  /*e8e0*/  LDC.64 R6, c[0x0][R10+0x220] ;  /* 0x000088000a067b82 */ /* 0x001e240000000a00 */
[----:B------:R-:W-:Y:S01]  /*e8f0*/  ISETP.NE.AND.EX P0, PT, RZ, UR7, PT, P0 ;  /* 0x00000007ff007c0c */ /* 0x000fe2000bf05300 */
[----:B------:R-:W5:Y:S03]  /*e900*/  LDL R160, [R1+0x48] ;  /* 0x0000480001a07983 */ /* 0x000f660000100800 */
[----:B------:R-:W-:-:S02]  /*e910*/  SEL R12, R159, RZ, !P0 ;  /* 0x000000ff9f0c7207 */ /* 0x000fc40004000000 */
[----:B------:R-:W1:Y:S03]  /*e920*/  LDC.64 R8, c[0x0][R10+0x218] ;  /* 0x000086000a087b82 */ /* 0x000e660000000a00 */
[----:B0-----:R-:W-:Y:S01]  /*e930*/  IMAD R7, R7, R12, RZ ;  /* 0x0000000c07077224 */ /* 0x001fe200078e02ff */
[----:B--2---:R-:W-:-:S05]  /*e940*/  SEL R11, R11, RZ, !P0 ;  /* 0x000000ff0b0b7207 */ /* 0x004fca0004000000 */
[C---:B------:R-:W-:Y:S02]  /*e950*/  IMAD R11, R6.reuse, R11, R7 ;  /* 0x0000000b060b7224 */ /* 0x040fe400078e0207 */
[----:B------:R-:W-:-:S04]  /*e960*/  IMAD.WIDE.U32 R6, R6, R12, RZ ;  /* 0x0000000c06067225 */ /* 0x000fc800078e00ff */
[-C--:B-1----:R-:W-:Y:S02]  /*e970*/  IMAD R12, R9, R184.reuse, RZ ;  /* 0x000000b8090c7224 */ /* 0x082fe400078e02ff */
[----:B------:R-:W-:-:S04]  /*e980*/  IMAD.WIDE.U32 R8, R8, R184, RZ ;  /* 0x000000b808087225 */ /* 0x000fc800078e00ff */
[----:B------:R-:W-:Y:S01]  /*e990*/  IMAD.IADD R12, R9, 0x1, R12 ;  /* 0x00000001090c7824 */ /* 0x000fe200078e020c */
[----:B------:R-:W-:Y:S02]  /*e9a0*/  IADD3 R13, P2, P3, R6, R8, R4 ;  /* 0x00000008060d7210 */ /* 0x000fe40007b5e004 */
[----:B------:R-:W0:Y:S01]  /*e9b0*/  LDC.64 R8, c[0x0][R10+0x228] ;  /* 0x00008a000a087b82 */ /* 0x000e220000000a00 */
[----:B------:R-:W-:Y:S01]  /*e9c0*/  ISETP.NE.AND P0, PT, R157, 0x1, PT ;  /* 0x000000019d00780c */ /* 0x000fe20003f05270 */
[----:B------:R-:W-:-:S12]  /*e9d0*/  IMAD.IADD R11, R7, 0x1, R11 ;  /* 0x00000001070b7824 */ /* 0x000fd800078e020b */
[----:B------:R-:W1:Y:S08]  /*e9e0*/  @P0 LDC R7, c[0x0][0xbec] ;  /* 0x0002fb00ff070b82 */ /* 0x000e700000000800 */
[----:B------:R-:W2:Y:S01]  /*e9f0*/  @P0 LDC R6, c[0x0][0xbf0] ;  /* 0x0002fc00ff060b82 */ /* 0x000ea20000000800 */
[----:B---3--:R-:W-:Y:S01]  /*ea00*/  IMAD R20, R158, 0x40, R20 ;  /* 0x000000409e147824 */ /* 0x008fe200078e0214 */
[----:B----4-:R-:W-:-:S02]  /*ea10*/  SEL R152, R152, RZ, P1 ;  /* 0x000000ff98987207 */ /* 0x010fc40000800000 */
[----:B------:R-:W-:Y:S01]  /*ea20*/  IADD3.X R11, R11, R12, R5, P2, P3 ;  /* 0x0000000c0b0b7210 */ /* 0x000fe200017e6405 */
[----:B------:R-:W-:Y:S02]  /*ea30*/  IMAD.MOV.U32 R12, RZ, RZ, R20 ;  /* 0x000000ffff0c7224 */ /* 0x000fe400078e0014 */
[----:B-1----:R-:W-:-:S05]  /*ea40*/  @P0 IMAD.HI.U32 R7, R20, R7, RZ ;  /* 0x0000000714070227 */ /* 0x002fca00078e00ff */
[----:B--2---:R-:W-:Y:S01]  /*ea50*/  @P0 SHF.R.U32.HI R12, RZ, R6, R7 ;  /* 0x00000006ff0c0219 */ /* 0x004fe20000011607 */
[----:B0-----:R-:W-:-:S04]  /*ea60*/  IMAD.WIDE.U32 R6, R8, R152, RZ ;  /* 0x0000009808067225 */ /* 0x001fc800078e00ff */
[----:B------:R-:W-:-:S04]  /*ea70*/  IMAD R8, R9, R152, RZ ;  /* 0x0000009809087224 */ /* 0x000fc800078e02ff */
[----:B------:R-:W-:Y:S02]  /*ea80*/  IMAD.IADD R7, R7, 0x1, R8 ;  /* 0x0000000107077824 */ /* 0x000fe400078e0208 */
[----:B------:R0:W1:Y:S01]  /*ea90*/  LDC.64 R8, c[0x0][R10+0x210] ;  /* 0x000084000a087b82 */ /* 0x0000620000000a00 */
[----:B------:R-:W-:Y:S01]  /*eaa0*/  IADD3 R6, P0, P2, R12, R13, R6 ;  /* 0x0000000d0c067210 */ /* 0x000fe20007a1e006 */
[--C-:B------:R-:W-:Y:S01]  /*eab0*/  IMAD.MOV R13, RZ, RZ, -R12.reuse ;  /* 0x000000ffff0d7224 */ /* 0x100fe200078e0a0c */
[----:B------:R-:W-:-:S03]  /*eac0*/  SHF.R.S32.HI R12, RZ, 0x1f, R12 ;  /* 0x0000001fff0c7819 */ /* 0x000fc6000001140c */
[----:B------:R-:W-:Y:S01]  /*ead0*/  IMAD R13, R157, R13, R20 ;  /* 0x0000000d9d0d7224 */ /* 0x000fe200078e0214 */
[----:B------:R-:W-:-:S04]  /*eae0*/  IADD3.X R7, R12, R11, R7, P0, P2 ;  /* 0x0000000b0c077210 */ /* 0x000fc800007e4407 */
[----:B0-----:R-:W-:Y:S01]  /*eaf0*/  SHF.R.S32.HI R10, RZ, 0x1f, R13 ;  /* 0x0000001fff0a7819 */ /* 0x001fe2000001140d */
[-C--:B-1----:R-:W-:Y:S02]  /*eb00*/  IMAD R9, R9, R13.reuse, RZ ;  /* 0x0000000d09097224 */ /* 0x082fe400078e02ff */
[----:B------:R-:W-:-:S04]  /*eb10*/  IMAD.WIDE.U32 R6, R8, R13, R6 ;  /* 0x0000000d08067225 */ /* 0x000fc800078e0006 */
[----:B------:R-:W-:Y:S02]  /*eb20*/  IMAD R10, R8, R10, R9 ;  /* 0x0000000a080a7224 */ /* 0x000fe400078e0209 */
[----:B------:R-:W0:Y:S08]  /*eb30*/  LDC.64 R8, c[0x0][0xba8] ;  /* 0x0002ea00ff087b82 */ /* 0x000e300000000a00 */
[----:B0-----:R-:W0:Y:S08]  /*eb40*/  @!P1 LDC R8, c[0x0][0xb50] ;  /* 0x0002d400ff089b82 */ /* 0x001e300000000800 */
[----:B------:R-:W1:Y:S01]  /*eb50*/  @!P1 LDC R9, c[0x0][0xb54] ;  /* 0x0002d500ff099b82 */ /* 0x000e620000000800 */
[----:B------:R-:W-:-:S02]  /*eb60*/  IMAD.IADD R10, R7, 0x1, R10 ;  /* 0x00000001070a7824 */ /* 0x000fc400078e020a */
[----:B------:R-:W-:Y:S01]  /*eb70*/  IMAD R11, R158, 0x40, R195 ;  /* 0x000000409e0b7824 */ /* 0x000fe200078e02c3 */
[----:B0-----:R-:W-:-:S04]  /*eb80*/  LEA R8, P0, R6, R8, 0x2 ;  /* 0x0000000806087211 */ /* 0x001fc800078010ff */
[----:B-1----:R-:W-:Y:S01]  /*eb90*/  LEA.HI.X R9, R6, R9, R10, 0x2, P0 ;  /* 0x0000000906097211 */ /* 0x002fe200000f140a */
[----:B-----5:R-:W-:Y:S02]  /*eba0*/  IMAD.MOV R6, RZ, RZ, -R161 ;  /* 0x000000ffff067224 */ /* 0x020fe400078e0aa1 */
[----:B------:R-:W-:Y:S02]  /*ebb0*/  IMAD R10, R3, R157, RZ ;  /* 0x0000009d030a7224 */ /* 0x000fe400078e02ff */
[----:B------:R-:W-:Y:S01]  /*ebc0*/  SHFL.IDX PT, R7, R9, RZ, 0x1c1f ;  /* 0x001c1fff09077589 */ /* 0x000fe200000e0000 */
[----:B------:R-:W-:-:S03]  /*ebd0*/  ISETP.NE.AND P0, PT, R160, R6, PT ;  /* 0x00000006a000720c */ /* 0x000fc60003f05270 */
[----:B------:R-:W0:Y:S04]  /*ebe0*/  SHFL.IDX PT, R6, R8, RZ, 0x1c1f ;  /* 0x001c1fff08067589 */ /* 0x000e2800000e0000 */
[----:B------:R-:W-:Y:S04]  /*ebf0*/  SHFL.IDX PT, R8, R8, 0x1, 0x1c1f ;  /* 0x003c1f0008087f89 */ /* 0x000fe800000e0000 */
[----:B------:R-:W1:Y:S01]  /*ec00*/  SHFL.IDX PT, R9, R9, 0x1, 0x1c1f ;  /* 0x003c1f0009097f89 */ /* 0x000e6200000e0000 */
[C---:B------:R-:W-:Y:S01]  /*ec10*/  ISETP.GE.OR P1, PT, R11.reuse, R10, P0 ;  /* 0x0000000a0b00720c */ /* 0x040fe20000726670 */
[----:B------:R-:W-:-:S05]  /*ec20*/  VIADD R11, R11, 0x8 ;  /* 0x000000080b0b7836 */ /* 0x000fca0000000000 */
[----:B------:R-:W-:-:S07]  /*ec30*/  ISETP.GE.OR P0, PT, R11, R10, P0 ;  /* 0x0000000a0b00720c */ /* 0x000fce0000706670 */
[----:B0-----:R2:W-:Y:S06]  /*ec40*/  @!P1 ST.E desc[UR42][R6.64], R156 ;  /* 0x0000009c06009985 */ /* 0x0015ec000c10192a */
[----:B-1----:R2:W-:Y:S02]  /*ec50*/  @!P0 ST.E desc[UR42][R8.64], R21 ;  /* 0x0000001508008985 */ /* 0x0025e4000c10192a */
.L_x_3919:
[----:B------:R-:W-:Y:S02]  /*ec60*/  ISETP.GT.AND P1, PT, R0, 0x1, PT ;  /* 0x000000010000780c */ /* 0x000fe40003f24270 */
[----:B------:R-:W-:-:S04]  /*ec70*/  ISETP.NE.U32.AND P0, PT, RZ, UR6, PT ;  /* 0x00000006ff007c0c */ /* 0x000fc8000bf05070 */
[----:B------:R-:W-:-:S04]  /*ec80*/  ISETP.NE.AND.EX P0, PT, RZ, UR7, PT, P0 ;  /* 0x00000007ff007c0c */ /* 0x000fc8000bf05300 */
[----:B------:R-:W-:-:S03]  /*ec90*/  SEL R0, R159, RZ, !P0 ;  /* 0x000000ff9f007207 */ /* 0x000fc60004000000 */
[----:B------:R-:W-:Y:S06]  /*eca0*/  @P1 BRA `(.L_x_3920) ;  /* 0x0000001000601947 */ /* 0x000fec0003800000 */
[----:B------:R-:W1:Y:S01]  /*ecb0*/  S2R R20, SR_TID.X ;  /* 0x0000000000147919 */ /* 0x000e620000002100 */
[----:B------:R-:W3:Y:S01]  /*ecc0*/  LDC R80, c[0x0][0xbe8] ;  /* 0x0002fa00ff507b82 */ /* 0x000ee20000000800 */
[----:B------:R-:W-:Y:S01]  /*ecd0*/  ULDC.64 UR4, c[0x0][0xaa0] ;  /* 0x0002a80000047ab9 */ /* 0x000fe20000000a00 */
[----:B-1----:R-:W-:-:S05]  /*ece0*/  VIADD R20, R20, 0xffffff80 ;  /* 0xffffff8014147836 */ /* 0x002fca0000000000 */
[----:B0-2---:R-:W-:-:S04]  /*ecf0*/  SHF.R.S32.HI R7, RZ, 0x1f, R20 ;  /* 0x0000001fff077819 */ /* 0x005fc80000011414 */
[----:B------:R-:W-:-:S04]  /*ed00*/  LEA.HI R7, R7, R20, RZ, 0x3 ;  /* 0x0000001407077211 */ /* 0x000fc800078f18ff */
[----:B------:R-:W-:-:S05]  /*ed10*/  SHF.R.S32.HI R6, RZ, 0x3, R7 ;  /* 0x00000003ff067819 */ /* 0x000fca0000011407 */
[----:B------:R-:W-:-:S04]  /*ed20*/  IMAD R9, R6, 0x40, R192 ;  /* 0x0000004006097824 */ /* 0x000fc800078e02c0 */
[----:B------:R-:W-:-:S03]  /*ed30*/  IMAD.WIDE R14, R9, 0x2, R14 ;  /* 0x00000002090e7825 */ /* 0x000fc600078e020e */
[C---:B------:R-:W-:Y:S01]  /*ed40*/  IADD3 R37, P0, R14.reuse, 0x5000, RZ ;  /* 0x000050000e257810 */ /* 0x040fe20007f1e0ff */
[----:B------:R-:W-:Y:S01]  /*ed50*/  IMAD R5, R5, UR4, RZ ;  /* 0x0000000405057c24 */ /* 0x000fe2000f8e02ff */
[----:B------:R-:W-:Y:S02]  /*ed60*/  LOP3.LUT R7, R7, 0xfffffff8, RZ, 0xc0, !PT ;  /* 0xfffffff807077812 */ /* 0x000fe400078ec0ff */
[----:B------:R-:W-:Y:S02]  /*ed70*/  LOP3.LUT R36, R37, 0x380, RZ, 0xc0, !PT ;  /* 0x0000038025247812 */ /* 0x000fe400078ec0ff */
[----:B------:R-:W-:Y:S02]  /*ed80*/  IADD3 R41, P1, R14, 0x6000, RZ ;  /* 0x000060000e297810 */ /* 0x000fe40007f3e0ff */
[----:B------:R-:W-:Y:S01]  /*ed90*/  SHF.R.U64 R36, R36, 0x3, RZ ;  /* 0x0000000324247819 */ /* 0x000fe200000012ff */
[----:B------:R-:W-:Y:S01]  /*eda0*/  IMAD R21, R4, UR5, R5 ;  /* 0x0000000504157c24 */ /* 0x000fe2000f8e0205 */
[----:B------:R-:W-:-:S02]  /*edb0*/  LOP3.LUT R40, R41, 0x380, RZ, 0xc0, !PT ;  /* 0x0000038029287812 */ /* 0x000fc400078ec0ff */
[----:B------:R-:W-:Y:S01]  /*edc0*/  LOP3.LUT R36, R36, R37, RZ, 0x3c, !PT ;  /* 0x0000002524247212 */ /* 0x000fe200078e3cff */
[----:B------:R-:W-:Y:S01]  /*edd0*/  IMAD.X R37, RZ, RZ, R15, P0 ;  /* 0x000000ffff257224 */ /* 0x000fe200000e060f */
[----:B------:R-:W-:Y:S01]  /*ede0*/  IADD3 R65, P0, R14, 0xc000, RZ ;  /* 0x0000c0000e417810 */ /* 0x000fe20007f1e0ff */
[----:B------:R-:W-:Y:S01]  /*edf0*/  IMAD.WIDE.U32 R4, R4, UR4, RZ ;  /* 0x0000000404047c25 */ /* 0x000fe2000f8e00ff */
[----:B------:R-:W-:Y:S01]  /*ee00*/  ULDC.64 UR4, c[0x0][0xae8] ;  /* 0x0002ba0000047ab9 */ /* 0x000fe20000000a00 */
[----:B------:R-:W-:Y:S02]  /*ee10*/  IADD3 R13, P3, R14, 0x1000, RZ ;  /* 0x000010000e0d7810 */ /* 0x000fe40007f7e0ff */
[----:B------:R-:W-:Y:S01]  /*ee20*/  LOP3.LUT R64, R65, 0x380, RZ, 0xc0, !PT ;  /* 0x0000038041407812 */ /* 0x000fe200078ec0ff */
[----:B------:R-:W-:Y:S01]  /*ee30*/  IMAD.IADD R5, R5, 0x1, R21 ;  /* 0x0000000105057824 */ /* 0x000fe200078e0215 */
[----:B------:R-:W-:Y:S01]  /*ee40*/  SHF.R.U64 R40, R40, 0x3, RZ ;  /* 0x0000000328287819 */ /* 0x000fe200000012ff */
[----:B------:R-:W-:Y:S01]  /*ee50*/  IMAD.IADD R7, R20, 0x1, -R7 ;  /* 0x0000000114077824 */ /* 0x000fe200078e0a07 */
[----:B------:R-:W-:Y:S01]  /*ee60*/  SHF.R.U64 R64, R64, 0x3, RZ ;  /* 0x0000000340407819 */ /* 0x000fe200000012ff */
[----:B------:R-:W-:Y:S01]  /*ee70*/  IMAD.WIDE.U32 R4, R184, UR4, R4 ;  /* 0x00000004b8047c25 */ /* 0x000fe2000f8e0004 */
[----:B------:R-:W-:Y:S01]  /*ee80*/  IADD3 R45, P2, R14, 0x7000, RZ ;  /* 0x000070000e2d7810 */ /* 0x000fe20007f5e0ff */
[----:B------:R-:W5:Y:S01]  /*ee90*/  LD.E.128 R36, desc[UR42][R36.64] ;  /* 0x0000002a24247980 */ /* 0x000f62000c101d00 */
[----:B------:R-:W-:Y:S01]  /*eea0*/  LOP3.LUT R64, R64, R65, RZ, 0x3c, !PT ;  /* 0x0000004140407212 */ /* 0x000fe200078e3cff */
[----:B------:R-:W-:Y:S01]  /*eeb0*/  IMAD.X R65, RZ, RZ, R15, P0 ;  /* 0x000000ffff417224 */ /* 0x000fe200000e060f */
[----:B---3--:R-:W-:-:S02]  /*eec0*/  ISETP.NE.AND P0, PT, R80, 0x1, PT ;  /* 0x000000015000780c */ /* 0x008fc40003f05270 */
[----:B------:R-:W-:Y:S01]  /*eed0*/  SHF.R.S32.HI R20, RZ, 0x1f, R0 ;  /* 0x0000001fff147819 */ /* 0x000fe20000011400 */
[----:B------:R-:W-:Y:S01]  /*eee0*/  IMAD R5, R184, UR5, R5 ;  /* 0x00000005b8057c24 */ /* 0x000fe2000f8e0205 */
[----:B------:R-:W-:Y:S01]  /*eef0*/  ULDC.64 UR4, c[0x0][0xaf0] ;  /* 0x0002bc0000047ab9 */ /* 0x000fe20000000a00 */
[----:B------:R-:W-:Y:S01]  /*ef00*/  LOP3.LUT R12, R13, 0x380, RZ, 0xc0, !PT ;  /* 0x000003800d0c7812 */ /* 0x000fe200078ec0ff */
[----:B------:R-:W-:Y:S01]  /*ef10*/  IMAD R7, R7, 0x20, R6 ;  /* 0x0000002007077824 */ /* 0x000fe200078e0206 */
[----:B------:R-:W-:Y:S01]  /*ef20*/  LOP3.LUT R40, R40, R41, RZ, 0x3c, !PT ;  /* 0x0000002928287212 */ /* 0x000fe200078e3cff */
[C---:B------:R-:W-:Y:S01]  /*ef30*/  VIADD R157, R192.reuse, 0x80 ;  /* 0x00000080c09d7836 */ /* 0x040fe20000000000 */
[----:B------:R-:W-:Y:S01]  /*ef40*/  LOP3.LUT R44, R45, 0x380, RZ, 0xc0, !PT ;  /* 0x000003802d2c7812 */ /* 0x000fe200078ec0ff */
[----:B------:R-:W-:Y:S01]  /*ef50*/  VIADD R156, R192, 0xc0 ;  /* 0x000000c0c09c7836 */ /* 0x000fe20000000000 */
[----:B------:R-:W-:Y:S01]  /*ef60*/  SHF.R.U64 R12, R12, 0x3, RZ ;  /* 0x000000030c0c7819 */ /* 0x000fe200000012ff */
[----:B------:R-:W-:Y:S01]  /*ef70*/  VIADD R152, R192, 0x100 ;  /* 0x00000100c0987836 */ /* 0x000fe20000000000 */
[----:B------:R-:W0:Y:S01]  /*ef80*/  @P0 LDC R81, c[0x0][0xbec] ;  /* 0x0002fb00ff510b82 */ /* 0x000e220000000800 */
[----:B------:R-:W-:Y:S01]  /*ef90*/  IMAD R21, R20, UR4, RZ ;  /* 0x0000000414157c24 */ /* 0x000fe2000f8e02ff */
[----:B------:R-:W-:Y:S01]  /*efa0*/  SHF.R.U64 R44, R44, 0x3, RZ ;  /* 0x000000032c2c7819 */ /* 0x000fe200000012ff */
[----:B------:R-:W-:Y:S01]  /*efb0*/  IMAD.X R41, RZ, RZ, R15, P1 ;  /* 0x000000ffff297224 */ /* 0x000fe200008e060f */
[----:B------:R-:W-:Y:S01]  /*efc0*/  IADD3 R69, P1, R14, 0xd000, RZ ;  /* 0x0000d0000e457810 */ /* 0x000fe20007f3e0ff */
[----:B------:R-:W-:Y:S01]  /*efd0*/  IMAD R3, R3, R80, RZ ;  /* 0x0000005003037224 */ /* 0x000fe200078e02ff */
[----:B------:R-:W-:Y:S01]  /*efe0*/  LOP3.LUT R12, R12, R13, RZ, 0x3c, !PT ;  /* 0x0000000d0c0c7212 */ /* 0x000fe200078e3cff */
[----:B------:R-:W-:Y:S01]  /*eff0*/  VIADD R88, R192, 0x140 ;  /* 0x00000140c0587836 */ /* 0x000fe20000000000 */
[----:B------:R-:W1:Y:S01]  /*f000*/  @P0 LDC R83, c[0x0][0xbf0] ;  /* 0x0002fc00ff530b82 */ /* 0x000e620000000800 */
[----:B------:R-:W-:Y:S01]  /*f010*/  IMAD R82, R158, 0x40, R7 ;  /* 0x000000409e527824 */ /* 0x000fe200078e0207 */
[C---:B------:R-:W-:Y:S01]  /*f020*/  IADD3 R25, P4, R14.reuse, 0x2000, RZ ;  /* 0x000020000e197810 */ /* 0x040fe20007f9e0ff */
[----:B------:R-:W-:Y:S01]  /*f030*/  IMAD.X R13, RZ, RZ, R15, P3 ;  /* 0x000000ffff0d7224 */ /* 0x000fe200018e060f */
[C---:B------:R-:W-:Y:S01]  /*f040*/  IADD3 R29, P5, R14.reuse, 0x3000, RZ ;  /* 0x000030000e1d7810 */ /* 0x040fe20007fbe0ff */
[----:B------:R-:W5:Y:S01]  /*f050*/  LD.E.128 R64, desc[UR42][R64.64] ;  /* 0x0000002a40407980 */ /* 0x000f62000c101d00 */
[----:B------:R-:W-:-:S02]  /*f060*/  IADD3 R33, P6, R14, 0x4000, RZ ;  /* 0x000040000e217810 */ /* 0x000fc40007fde0ff */
[----:B------:R-:W2:Y:S01]  /*f070*/  LDC R20, c[0x0][0xac8] ;  /* 0x0002b200ff147b82 */ /* 0x000ea20000000800 */
[----:B------:R-:W-:Y:S01]  /*f080*/  LOP3.LUT R68, R69, 0x380, RZ, 0xc0, !PT ;  /* 0x0000038045447812 */ /* 0x000fe200078ec0ff */
[----:B------:R-:W-:Y:S01]  /*f090*/  IMAD R7, R0, UR5, R21 ;  /* 0x0000000500077c24 */ /* 0x000fe2000f8e0215 */
[----:B------:R-:W-:Y:S01]  /*f0a0*/  IADD3 R49, P3, R14, 0x8000, RZ ;  /* 0x000080000e317810 */ /* 0x000fe20007f7e0ff */
[----:B------:R-:W-:Y:S01]  /*f0b0*/  IMAD.WIDE.U32 R4, R0, UR4, R4 ;  /* 0x0000000400047c25 */ /* 0x000fe2000f8e0004 */
[----:B------:R-:W-:Y:S01]  /*f0c0*/  LOP3.LUT R44, R44, R45, RZ, 0x3c, !PT ;  /* 0x0000002d2c2c7212 */ /* 0x000fe200078e3cff */
[----:B------:R-:W-:Y:S01]  /*f0d0*/  ULDC.64 UR4, c[0x0][0xae0] ;  /* 0x0002b80000047ab9 */ /* 0x000fe20000000a00 */
[----:B------:R-:W-:Y:S01]  /*f0e0*/  LOP3.LUT R24, R25, 0x380, RZ, 0xc0, !PT ;  /* 0x0000038019187812 */ /* 0x000fe200078ec0ff */
[----:B0-----:R-:W-:Y:S01]  /*f0f0*/  @P0 IMAD.HI.U32 R0, R82, R81, RZ ;  /* 0x0000005152000227 */ /* 0x001fe200078e00ff */
[----:B------:R-:W-:Y:S01]  /*f100*/  LOP3.LUT R28, R29, 0x380, RZ, 0xc0, !PT ;  /* 0x000003801d1c7812 */ /* 0x000fe200078ec0ff */
[----:B------:R-:W5:Y:S01]  /*f110*/  LD.E.128 R40, desc[UR42][R40.64] ;  /* 0x0000002a28287980 */ /* 0x000f62000c101d00 */
[----:B------:R-:W-:Y:S01]  /*f120*/  LOP3.LUT R32, R33, 0x380, RZ, 0xc0, !PT ;  /* 0x0000038021207812 */ /* 0x000fe200078ec0ff */
[----:B------:R-:W-:Y:S01]  /*f130*/  IMAD.X R45, RZ, RZ, R15, P2 ;  /* 0x000000ffff2d7224 */ /* 0x000fe200010e060f */
[----:B------:R-:W-:Y:S01]  /*f140*/  IADD3 R73, P2, R14, 0xe000, RZ ;  /* 0x0000e0000e497810 */ /* 0x000fe20007f5e0ff */
[----:B------:R-:W-:Y:S01]  /*f150*/  IMAD R21, R158, 0x40, R6 ;  /* 0x000000409e157824 */ /* 0x000fe200078e0206 */
[----:B------:R-:W-:Y:S01]  /*f160*/  SHF.R.U64 R68, R68, 0x3, RZ ;  /* 0x0000000344447819 */ /* 0x000fe200000012ff */
[----:B------:R-:W-:Y:S01]  /*f170*/  VIADD R158, R192, 0x40 ;  /* 0x00000040c09e7836 */ /* 0x000fe20000000000 */
[----:B------:R-:W-:Y:S01]  /*f180*/  LOP3.LUT R48, R49, 0x380, RZ, 0xc0, !PT ;  /* 0x0000038031307812 */ /* 0x000fe200078ec0ff */
[----:B------:R-:W-:Y:S01]  /*f190*/  IMAD.MOV.U32 R81, RZ, RZ, R82 ;  /* 0x000000ffff517224 */ /* 0x000fe200078e0052 */
[----:B-1----:R-:W-:Y:S01]  /*f1a0*/  @P0 SHF.R.U32.HI R81, RZ, R83, R0 ;  /* 0x00000053ff510219 */ /* 0x002fe20000011600 */
[----:B------:R-:W-:Y:S01]  /*f1b0*/  IMAD.IADD R5, R5, 0x1, R7 ;  /* 0x0000000105057824 */ /* 0x000fe200078e0207 */
[----:B------:R-:W-:Y:S01]  /*f1c0*/  SHF.R.U64 R24, R24, 0x3, RZ ;  /* 0x0000000318187819 */ /* 0x000fe200000012ff */
[----:B------:R-:W5:Y:S01]  /*f1d0*/  LD.E.128 R44, desc[UR42][R44.64] ;  /* 0x0000002a2c2c7980 */ /* 0x000f62000c101d00 */
[----:B------:R-:W-:-:S02]  /*f1e0*/  SHF.R.U64 R28, R28, 0x3, RZ ;  /* 0x000000031c1c7819 */ /* 0x000fc400000012ff */
[----:B------:R-:W-:Y:S02]  /*f1f0*/  SHF.R.U64 R32, R32, 0x3, RZ ;  /* 0x0000000320207819 */ /* 0x000fe400000012ff */
[----:B------:R-:W-:Y:S02]  /*f200*/  LOP3.LUT R72, R73, 0x380, RZ, 0xc0, !PT ;  /* 0x0000038049487812 */ /* 0x000fe400078ec0ff */
[----:B------:R-:W-:Y:S01]  /*f210*/  LOP3.LUT R68, R68, R69, RZ, 0x3c, !PT ;  /* 0x0000004544447212 */ /* 0x000fe200078e3cff */
[----:B------:R-:W-:Y:S01]  /*f220*/  IMAD.X R69, RZ, RZ, R15, P1 ;  /* 0x000000ffff457224 */ /* 0x000fe200008e060f */
[----:B------:R-:W-:Y:S02]  /*f230*/  SHF.R.U64 R48, R48, 0x3, RZ ;  /* 0x0000000330307819 */ /* 0x000fe400000012ff */
[----:B--2---:R-:W-:Y:S02]  /*f240*/  ISETP.GE.AND P1, PT, R158, R20, PT ;  /* 0x000000149e00720c */ /* 0x004fe40003f26270 */
[----:B------:R-:W-:-:S02]  /*f250*/  SHF.R.S32.HI R0, RZ, 0x1f, R81 ;  /* 0x0000001fff007819 */ /* 0x000fc40000011451 */
[----:B------:R-:W-:Y:S01]  /*f260*/  ISETP.GE.AND P0, PT, R157, R20, PT ;  /* 0x000000149d00720c */ /* 0x000fe20003f06270 */
[----:B------:R-:W-:Y:S01]  /*f270*/  IMAD.MOV R7, RZ, RZ, -R81 ;  /* 0x000000ffff077224 */ /* 0x000fe200078e0a51 */
[----:B------:R-:W-:Y:S01]  /*f280*/  LOP3.LUT R24, R24, R25, RZ, 0x3c, !PT ;  /* 0x0000001918187212 */ /* 0x000fe200078e3cff */
[--C-:B------:R-:W-:Y:S01]  /*f290*/  IMAD.X R25, RZ, RZ, R15.reuse, P4 ;  /* 0x000000ffff197224 */ /* 0x100fe200020e060f */
[----:B------:R-:W-:Y:S01]  /*f2a0*/  LOP3.LUT R28, R28, R29, RZ, 0x3c, !PT ;  /* 0x0000001d1c1c7212 */ /* 0x000fe200078e3cff */
[--C-:B------:R-:W-:Y:S01]  /*f2b0*/  IMAD.X R29, RZ, RZ, R15.reuse, P5 ;  /* 0x000000ffff1d7224 */ /* 0x100fe200028e060f */
[----:B------:R-:W-:Y:S01]  /*f2c0*/  LOP3.LUT R32, R32, R33, RZ, 0x3c, !PT ;  /* 0x0000002120207212 */ /* 0x000fe200078e3cff */
[----:B------:R-:W-:Y:S01]  /*f2d0*/  IMAD.X R33, RZ, RZ, R15, P6 ;  /* 0x000000ffff217224 */ /* 0x000fe200030e060f */
[----:B------:R-:W-:Y:S01]  /*f2e0*/  SHF.R.U64 R72, R72, 0x3, RZ ;  /* 0x0000000348487819 */ /* 0x000fe200000012ff */
[----:B------:R-:W-:Y:S01]  /*f2f0*/  IMAD.WIDE.U32 R4, R81, UR4, R4 ;  /* 0x0000000451047c25 */ /* 0x000fe2000f8e0004 */
[----:B------:R-:W-:Y:S01]  /*f300*/  LOP3.LUT R48, R48, R49, RZ, 0x3c, !PT ;  /* 0x0000003130307212 */ /* 0x000fe200078e3cff */
[----:B------:R-:W5:Y:S01]  /*f310*/  LD.E.128 R24, desc[UR42][R24.64] ;  /* 0x0000002a18187980 */ /* 0x000f62000c101d00 */
[C---:B------:R-:W-:Y:S01]  /*f320*/  IADD3 R53, P4, R14.reuse, 0x9000, RZ ;  /* 0x000090000e357810 */ /* 0x040fe20007f9e0ff */
[----:B------:R-:W-:Y:S01]  /*f330*/  IMAD.X R49, RZ, RZ, R15, P3 ;  /* 0x000000ffff317224 */ /* 0x000fe200018e060f */
[C---:B------:R-:W-:Y:S01]  /*f340*/  IADD3 R57, P5, R14.reuse, 0xa000, RZ ;  /* 0x0000a0000e397810 */ /* 0x040fe20007fbe0ff */
[----:B------:R-:W5:Y:S01]  /*f350*/  LD.E.128 R68, desc[UR42][R68.64] ;  /* 0x0000002a44447980 */ /* 0x000f62000c101d00 */
[----:B------:R-:W-:-:S02]  /*f360*/  IADD3 R61, P6, R14, 0xb000, RZ ;  /* 0x0000b0000e3d7810 */ /* 0x000fc40007fde0ff */
[----:B------:R-:W-:Y:S01]  /*f370*/  SEL R6, RZ, 0xffffffff, P1 ;  /* 0xffffffffff067807 */ /* 0x000fe20000800000 */
[----:B------:R-:W-:Y:S01]  /*f380*/  IMAD R0, R0, UR4, RZ ;  /* 0x0000000400007c24 */ /* 0x000fe2000f8e02ff */
[C---:B------:R-:W-:Y:S02]  /*f390*/  IADD3 R11, P3, R14.reuse, 0xf000, RZ ;  /* 0x0000f0000e0b7810 */ /* 0x040fe40007f7e0ff */
[----:B------:R-:W-:Y:S01]  /*f3a0*/  LOP3.LUT R9, R14, 0x380, RZ, 0xc0, !PT ;  /* 0x000003800e097812 */ /* 0x000fe200078ec0ff */
[----:B------:R-:W-:Y:S01]  /*f3b0*/  IMAD R7, R80, R7, R82 ;  /* 0x0000000750077224 */ /* 0x000fe200078e0252 */
[----:B------:R-:W-:Y:S01]  /*f3c0*/  LOP3.LUT R72, R72, R73, RZ, 0x3c, !PT ;  /* 0x0000004948487212 */ /* 0x000fe200078e3cff */
[--C-:B------:R-:W-:Y:S01]  /*f3d0*/  IMAD.X R73, RZ, RZ, R15.reuse, P2 ;  /* 0x000000ffff497224 */ /* 0x100fe200010e060f */
[----:B------:R-:W-:Y:S01]  /*f3e0*/  LOP3.LUT R52, R53, 0x380, RZ, 0xc0, !PT ;  /* 0x0000038035347812 */ /* 0x000fe200078ec0ff */
[----:B------:R-:W-:Y:S01]  /*f3f0*/  IMAD.SHL.U32 R83, R6, 0x2, RZ ;  /* 0x0000000206537824 */ /* 0x000fe200078e00ff */
[----:B------:R-:W-:Y:S01]  /*f400*/  LOP3.LUT R56, R57, 0x380, RZ, 0xc0, !PT ;  /* 0x0000038039387812 */ /* 0x000fe200078ec0ff */
[----:B------:R-:W5:Y:S01]  /*f410*/  LD.E.128 R28, desc[UR42][R28.64] ;  /* 0x0000002a1c1c7980 */ /* 0x000f62000c101d00 */
[----:B------:R-:W-:Y:S01]  /*f420*/  LOP3.LUT R60, R61, 0x380, RZ, 0xc0, !PT ;  /* 0x000003803d3c7812 */ /* 0x000fe200078ec0ff */
[----:B------:R-:W-:Y:S01]  /*f430*/  IMAD R81, R81, UR5, R0 ;  /* 0x0000000551517c24 */ /* 0x000fe2000f8e0200 */
[----:B------:R-:W-:Y:S01]  /*f440*/  ISETP.GE.AND P2, PT, R192, R20, PT ;  /* 0x00000014c000720c */ /* 0x000fe20003f46270 */
[----:B------:R-:W-:Y:S01]  /*f450*/  IMAD.X R77, RZ, RZ, R15, P3 ;  /* 0x000000ffff4d7224 */ /* 0x000fe200018e060f */
[----:B------:R-:W-:Y:S01]  /*f460*/  LOP3.LUT R10, R11, 0x380, RZ, 0xc0, !PT ;  /* 0x000003800b0a7812 */ /* 0x000fe200078ec0ff */
[----:B------:R-:W-:Y:S01]  /*f470*/  ULDC.64 UR4, c[0x0][0xad8] ;  /* 0x0002b60000047ab9 */ /* 0x000fe20000000a00 */
[----:B------:R-:W-:Y:S01]  /*f480*/  SEL R6, RZ, 0xffffffff, P0 ;  /* 0xffffffffff067807 */ /* 0x000fe20000000000 */
[----:B------:R-:W5:Y:S01]  /*f490*/  LD.E.128 R32, desc[UR42][R32.64] ;  /* 0x0000002a20207980 */ /* 0x000f62000c101d00 */
[----:B------:R-:W-:-:S02]  /*f4a0*/  SHF.R.U64 R52, R52, 0x3, RZ ;  /* 0x0000000334347819 */ /* 0x000fc400000012ff */
[----:B------:R-:W-:Y:S01]  /*f4b0*/  SHF.R.U64 R56, R56, 0x3, RZ ;  /* 0x0000000338387819 */ /* 0x000fe200000012ff */
[----:B------:R-:W5:Y:S01]  /*f4c0*/  LD.E.128 R48, desc[UR42][R48.64] ;  /* 0x0000002a30307980 */ /* 0x000f62000c101d00 */
[----:B------:R-:W-:Y:S02]  /*f4d0*/  SHF.R.U64 R60, R60, 0x3, RZ ;  /* 0x000000033c3c7819 */ /* 0x000fe400000012ff */
[----:B------:R-:W-:Y:S01]  /*f4e0*/  SHF.R.U64 R9, R9, 0x3, RZ ;  /* 0x0000000309097819 */ /* 0x000fe200000012ff */
[----:B------:R-:W5:Y:S01]  /*f4f0*/  LD.E.128 R72, desc[UR42][R72.64] ;  /* 0x0000002a48487980 */ /* 0x000f62000c101d00 */
[----:B------:R-:W-:Y:S02]  /*f500*/  SEL R0, RZ, 0x1, P2 ;  /* 0x00000001ff007807 */ /* 0x000fe40001000000 */
[----:B------:R-:W-:Y:S01]  /*f510*/  ISETP.GE.AND P0, PT, R156, R20, PT ;  /* 0x000000149c00720c */ /* 0x000fe20003f06270 */
[----:B------:R-:W-:Y:S01]  /*f520*/  IMAD.IADD R5, R5, 0x1, R81 ;  /* 0x0000000105057824 */ /* 0x000fe200078e0251 */
[----:B------:R-:W-:Y:S01]  /*f530*/  SHF.R.U64 R10, R10, 0x3, RZ ;  /* 0x000000030a0a7819 */ /* 0x000fe200000012ff */
        /* <DEDUP_REMOVED lines=9> */
[----:B------:R-:W-:Y:S01]  /*f5d0*/  LOP3.LUT R0, R83, 0x2, R0, 0xe2, !PT ;  /* 0x0000000253007812 */ /* 0x000fe200078ee200 */
[----:B------:R-:W5:Y:S01]  /*f5e0*/  LD.E.128 R12, desc[UR42][R12.64] ;  /* 0x0000002a0c0c7980 */ /* 0x000f62000c101d00 */
[----:B------:R-:W-:-:S02]  /*f5f0*/  SEL R6, RZ, 0xffffffff, P0 ;  /* 0xffffffffff067807 */ /* 0x000fc40000000000 */
[----:B------:R-:W-:Y:S01]  /*f600*/  LOP3.LUT R76, R10, R11, RZ, 0x3c, !PT ;  /* 0x0000000b0a4c7212 */ /* 0x000fe200078e3cff */
[----:B------:R-:W5:Y:S01]  /*f610*/  LD.E.128 R52, desc[UR42][R52.64] ;  /* 0x0000002a34347980 */ /* 0x000f62000c101d00 */
[-C--:B------:R-:W-:Y:S02]  /*f620*/  ISETP.GE.AND P0, PT, R152, R20.reuse, PT ;  /* 0x000000149800720c */ /* 0x080fe40003f06270 */
[----:B------:R-:W-:Y:S01]  /*f630*/  SHF.R.S32.HI R80, RZ, 0x1f, R7 ;  /* 0x0000001fff507819 */ /* 0x000fe20000011407 */
[----:B------:R-:W5:Y:S01]  /*f640*/  LD.E.128 R8, desc[UR42][R8.64] ;  /* 0x0000002a08087980 */ /* 0x000f62000c101d00 */
[----:B------:R-:W-:Y:S01]  /*f650*/  LOP3.LUT R0, R81, 0x4, R0, 0xe2, !PT ;  /* 0x0000000451007812 */ /* 0x000fe200078ee200 */
[----:B------:R-:W-:Y:S01]  /*f660*/  IMAD.SHL.U32 R81, R6, 0x8, RZ ;  /* 0x0000000806517824 */ /* 0x000fe200078e00ff */
[----:B------:R-:W-:Y:S01]  /*f670*/  SEL R6, RZ, 0xffffffff, P0 ;  /* 0xffffffffff067807 */ /* 0x000fe20000000000 */
[----:B------:R-:W5:Y:S01]  /*f680*/  LD.E.128 R56, desc[UR42][R56.64] ;  /* 0x0000002a38387980 */ /* 0x000f62000c101d00 */
[----:B------:R-:W-:Y:S01]  /*f690*/  IMAD R80, R80, UR4, RZ ;  /* 0x0000000450507c24 */ /* 0x000fe2000f8e02ff */
[----:B------:R-:W-:-:S02]  /*f6a0*/  ISETP.GE.AND P0, PT, R88, R20, PT ;  /* 0x000000145800720c */ /* 0x000fc40003f06270 */
[----:B------:R-:W5:Y:S04]  /*f6b0*/  LD.E.128 R60, desc[UR42][R60.64] ;  /* 0x0000002a3c3c7980 */ /* 0x000f68000c101d00 */
[----:B------:R-:W5:Y:S01]  /*f6c0*/  LD.E.128 R76, desc[UR42][R76.64] ;  /* 0x0000002a4c4c7980 */ /* 0x000f62000c101d00 */
[----:B------:R-:W-:Y:S01]  /*f6d0*/  LOP3.LUT R0, R81, 0x8, R0, 0xe2, !PT ;  /* 0x0000000851007812 */ /* 0x000fe200078ee200 */
[----:B------:R-:W-:Y:S01]  /*f6e0*/  @!PT LDS RZ, [RZ] ;  /* 0x00000000fffff984 */ /* 0x000fe20000000800 */
[----:B------:R-:W-:Y:S01]  /*f6f0*/  @!PT LDS RZ, [RZ] ;  /* 0x00000000fffff984 */ /* 0x000fe20000000800 */
[----:B------:R-:W-:Y:S01]  /*f700*/  @!PT LDS RZ, [RZ] ;  /* 0x00000000fffff984 */ /* 0x000fe20000000800 */
[----:B------:R-:W-:Y:S01]  /*f710*/  @!PT LDS RZ, [RZ] ;  /* 0x00000000fffff984 */ /* 0x000fe20000000800 */
[----:B------:R0:W-:Y:S06]  /*f720*/  MEMBAR.ALL.CTA ;  /* 0x0000000000007992 */ /* 0x0001ec0000008000 */
[----:B0-----:R-:W0:Y:S01]  /*f730*/  FENCE.VIEW.ASYNC.S ;  /* 0x00000000000073c6 */ /* 0x001e220000000000 */
[----:B------:R-:W-:Y:S01]  /*f740*/  IMAD.SHL.U32 R83, R6, 0x10, RZ ;  /* 0x0000001006537824 */ /* 0x000fe200078e00ff */
[----:B------:R-:W-:Y:S01]  /*f750*/  SEL R6, RZ, 0xffffffff, P0 ;  /* 0xffffffffff067807 */ /* 0x000fe20000000000 */
[----:B------:R-:W-:-:S02]  /*f760*/  IMAD R81, R7, UR5, R80 ;  /* 0x0000000507517c24 */ /* 0x000fc4000f8e0250 */
[----:B------:R-:W-:Y:S01]  /*f770*/  IMAD.WIDE.U32 R4, R7, UR4, R4 ;  /* 0x0000000407047c25 */ /* 0x000fe2000f8e0004 */
[----:B------:R-:W-:Y:S01]  /*f780*/  ULDC.64 UR4, c[0x0][0xa80] ;  /* 0x0002a00000047ab9 */ /* 0x000fe20000000a00 */
[----:B------:R-:W-:Y:S02]  /*f790*/  LOP3.LUT R0, R83, 0x10, R0, 0xe2, !PT ;  /* 0x0000001053007812 */ /* 0x000fe400078ee200 */
[----:B------:R-:W-:Y:S02]  /*f7a0*/  VIADD R86, R192, 0x180 ;  /* 0x00000180c0567836 */ /* 0x000fe40000000000 */
[----:B------:R-:W-:Y:S01]  /*f7b0*/  IMAD.IADD R7, R5, 0x1, R81 ;  /* 0x0000000105077824 */ /* 0x000fe200078e0251 */
[----:B------:R-:W-:Y:S01]  /*f7c0*/  LEA R81, P1, R4, UR4, 0x1 ;  /* 0x0000000404517c11 */ /* 0x000fe2000f8208ff */
[----:B------:R-:W-:Y:S01]  /*f7d0*/  IMAD.SHL.U32 R83, R6, 0x20, RZ ;  /* 0x0000002006537824 */ /* 0x000fe200078e00ff */
[----:B------:R-:W-:Y:S01]  /*f7e0*/  ISETP.GE.AND P0, PT, R86, R20, PT ;  /* 0x000000145600720c */ /* 0x000fe20003f06270 */
[----:B------:R-:W-:Y:S01]  /*f7f0*/  VIADD R84, R192, 0x1c0 ;  /* 0x000001c0c0547836 */ /* 0x000fe20000000000 */
[----:B------:R-:W-:-:S02]  /*f800*/  LEA.HI.X R82, R4, UR5, R7, 0x1, P1 ;  /* 0x0000000504527c11 */ /* 0x000fc400088f0c07 */
[----:B------:R-:W-:Y:S01]  /*f810*/  LOP3.LUT R80, R83, 0x20, R0, 0xe2, !PT ;  /* 0x0000002053507812 */ /* 0x000fe200078ee200 */
[----:B------:R-:W-:Y:S01]  /*f820*/  VIADD R0, R2, 0x28c20 ;  /* 0x00028c2002007836 */ /* 0x000fe20000000000 */
[----:B------:R-:W-:Y:S02]  /*f830*/  ISETP.GE.AND P1, PT, R21, R3, PT ;  /* 0x000000031500720c */ /* 0x000fe40003f26270 */
[----:B------:R-:W-:Y:S02]  /*f840*/  SEL R5, RZ, 0x40, P0 ;  /* 0x00000040ff057807 */ /* 0x000fe40000000000 */
[----:B------:R-:W-:Y:S02]  /*f850*/  ISETP.GE.AND P0, PT, R84, R20, PT ;  /* 0x000000145400720c */ /* 0x000fe40003f06270 */
[----:B------:R-:W-:Y:S02]  /*f860*/  LOP3.LUT R80, R80, R5, RZ, 0xfc, !PT ;  /* 0x0000000550507212 */ /* 0x000fe400078efcff */
[----:B------:R-:W-:-:S02]  /*f870*/  PRMT R0, RZ, 0x654, R0 ;  /* 0x00000654ff007816 */ /* 0x000fc40000000000 */
[----:B------:R-:W-:Y:S01]  /*f880*/  SEL R5, RZ, 0x80, P0 ;  /* 0x00000080ff057807 */ /* 0x000fe20000000000 */
[C---:B------:R-:W-:Y:S01]  /*f890*/  VIADD R85, R192.reuse, 0x1c0 ;  /* 0x000001c0c0557836 */ /* 0x040fe20000000000 */
[----:B0-----:R0:W-:Y:S01]  /*f8a0*/  SYNCS.ARRIVE.TRANS64.RED.A1T0 RZ, [R0+URZ], RZ ;  /* 0x000000ff00ff79a7 */ /* 0x0011e2000810043f */
[C---:B------:R-:W-:Y:S02]  /*f8b0*/  VIADD R87, R192.reuse, 0x180 ;  /* 0x00000180c0577836 */ /* 0x040fe40000000000 */
[C---:B------:R-:W-:Y:S02]  /*f8c0*/  VIADD R89, R192.reuse, 0x140 ;  /* 0x00000140c0597836 */ /* 0x040fe40000000000 */
[C---:B------:R-:W-:Y:S02]  /*f8d0*/  VIADD R90, R192.reuse, 0x100 ;  /* 0x00000100c05a7836 */ /* 0x040fe40000000000 */
[----:B------:R-:W-:Y:S01]  /*f8e0*/  VIADD R91, R192, 0xc0 ;  /* 0x000000c0c05b7836 */ /* 0x000fe20000000000 */
[----:B0-----:R-:W-:Y:S01]  /*f8f0*/  LOP3.LUT R0, R80, R5, RZ, 0xfc, !PT ;  /* 0x0000000550007212 */ /* 0x001fe200078efcff */
[----:B------:R-:W-:-:S02]  /*f900*/  VIADD R92, R192, 0x80 ;  /* 0x00000080c05c7836 */ /* 0x000fc40000000000 */
[----:B------:R-:W-:Y:S01]  /*f910*/  VIADD R93, R192, 0x40 ;  /* 0x00000040c05d7836 */ /* 0x000fe20000000000 */
[----:B------:R0:W1:Y:S01]  /*f920*/  SHFL.IDX PT, R4, R81, RZ, 0x181f ;  /* 0x00181fff51047589 */ /* 0x00006200000e0000 */
[----:B------:R-:W-:Y:S03]  /*f930*/  BSSY B1, `(.L_x_3921) ;  /* 0x0000029000017945 */ /* 0x000fe60003800000 */
[----:B------:R0:W2:Y:S01]  /*f940*/  SHFL.IDX PT, R5, R82, RZ, 0x181f ;  /* 0x00181fff52057589 */ /* 0x0000a200000e0000 */
[----:B------:R-:W-:Y:S02]  /*f950*/  SHF.R.S32.HI R85, RZ, 0x1f, R85 ;  /* 0x0000001fff557819 */ /* 0x000fe40000011455 */
[----:B------:R-:W-:Y:S02]  /*f960*/  SHF.R.S32.HI R87, RZ, 0x1f, R87 ;  /* 0x0000001fff577819 */ /* 0x000fe40000011457 */
[----:B------:R-:W-:-:S02]  /*f970*/  SHF.R.S32.HI R89, RZ, 0x1f, R89 ;  /* 0x0000001fff597819 */ /* 0x000fc40000011459 */
[----:B------:R-:W-:Y:S02]  /*f980*/  SHF.R.S32.HI R90, RZ, 0x1f, R90 ;  /* 0x0000001fff5a7819 */ /* 0x000fe4000001145a */
[----:B------:R-:W-:Y:S02]  /*f990*/  SHF.R.S32.HI R91, RZ, 0x1f, R91 ;  /* 0x0000001fff5b7819 */ /* 0x000fe4000001145b */
[----:B------:R-:W-:Y:S02]  /*f9a0*/  SHF.R.S32.HI R92, RZ, 0x1f, R92 ;  /* 0x0000001fff5c7819 */ /* 0x000fe4000001145c */
[----:B------:R-:W-:Y:S01]  /*f9b0*/  SHF.R.S32.HI R93, RZ, 0x1f, R93 ;  /* 0x0000001fff5d7819 */ /* 0x000fe2000001145d */
[----:B0-----:R-:W-:Y:S06]  /*f9c0*/  @P1 BRA `(.L_x_3922) ;  /* 0x00000000007c1947 */ /* 0x001fec0003800000 */
[-C--:B------:R-:W-:Y:S02]  /*f9d0*/  ISETP.GE.AND P0, PT, R192, R20.reuse, PT ;  /* 0x00000014c000720c */ /* 0x080fe40003f06270 */
[-C--:B------:R-:W-:Y:S02]  /*f9e0*/  ISETP.GE.AND P1, PT, R158, R20.reuse, PT ;  /* 0x000000149e00720c */ /* 0x080fe40003f26270 */
[-C--:B------:R-:W-:Y:S02]  /*f9f0*/  ISETP.GE.AND P5, PT, R157, R20.reuse, PT ;  /* 0x000000149d00720c */ /* 0x080fe40003fa6270 */
[-C--:B------:R-:W-:Y:S02]  /*fa00*/  ISETP.GE.AND P3, PT, R156, R20.reuse, PT ;  /* 0x000000149c00720c */ /* 0x080fe40003f66270 */
[----:B------:R-:W-:-:S05]  /*fa10*/  ISETP.GE.AND P2, PT, R152, R20, PT ;  /* 0x000000149800720c */ /* 0x000fca0003f46270 */
[----:B-12---:R-:W-:-:S05]  /*fa20*/  @!P0 IMAD.WIDE R6, R192, 0x2, R4 ;  /* 0x00000002c0068825 */ /* 0x006fca00078e0204 */
[----:B-----5:R0:W-:Y:S02]  /*fa30*/  @!P0 ST.E.128 desc[UR42][R6.64], R8 ;  /* 0x0000000806008985 */ /* 0x0201e4000c101d2a */
[-C--:B0-----:R-:W-:Y:S02]  /*fa40*/  @!P1 LEA R6, P0, R158, R4.reuse, 0x1 ;  /* 0x000000049e069211 */ /* 0x081fe400078008ff */
[----:B------:R-:W-:Y:S02]  /*fa50*/  @!P3 LEA R8, P6, R156, R4, 0x1 ;  /* 0x000000049c08b211 */ /* 0x000fe400078c08ff */
[-C--:B------:R-:W-:Y:S02]  /*fa60*/  @!P1 LEA.HI.X R7, R158, R5.reuse, R93, 0x1, P0 ;  /* 0x000000059e079211 */ /* 0x080fe400000f0c5d */
[----:B------:R-:W-:Y:S02]  /*fa70*/  LOP3.LUT P0, RZ, R80, 0x40, RZ, 0xc0, !PT ;  /* 0x0000004050ff7812 */ /* 0x000fe4000780c0ff */
[----:B------:R-:W-:Y:S01]  /*fa80*/  @!P3 LEA.HI.X R9, R156, R5, R91, 0x1, P6 ;  /* 0x000000059c09b211 */ /* 0x000fe200030f0c5b */
[----:B------:R0:W-:Y:S01]  /*fa90*/  @!P1 ST.E.128 desc[UR42][R6.64], R24 ;  /* 0x0000001806009985 */ /* 0x0001e2000c101d2a */
[----:B------:R-:W-:-:S13]  /*faa0*/  ISETP.GE.AND P1, PT, R88, R20, PT ;  /* 0x000000145800720c */ /* 0x000fda0003f26270 */
[CC--:B------:R-:W-:Y:S02]  /*fab0*/  @!P1 LEA R10, P6, R88.reuse, R4.reuse, 0x1 ;  /* 0x00000004580a9211 */ /* 0x0c0fe400078c08ff */
[C---:B0-----:R-:W-:Y:S02]  /*fac0*/  @!P5 LEA R6, P4, R157.reuse, R4, 0x1 ;  /* 0x000000049d06d211 */ /* 0x041fe400078808ff */
[-C--:B------:R-:W-:Y:S02]  /*fad0*/  @!P1 LEA.HI.X R11, R88, R5.reuse, R89, 0x1, P6 ;  /* 0x00000005580b9211 */ /* 0x080fe400030f0c59 */
[----:B------:R-:W-:Y:S02]  /*fae0*/  @!P5 LEA.HI.X R7, R157, R5, R92, 0x1, P4 ;  /* 0x000000059d07d211 */ /* 0x000fe400020f0c5c */
[----:B------:R-:W-:-:S03]  /*faf0*/  LOP3.LUT P4, RZ, R0, 0x80, RZ, 0xc0, !PT ;  /* 0x0000008000ff7812 */ /* 0x000fc6000788c0ff */
[----:B------:R0:W-:Y:S04]  /*fb00*/  @!P5 ST.E.128 desc[UR42][R6.64], R32 ;  /* 0x000000200600d985 */ /* 0x0001e8000c101d2a */
[----:B------:R1:W-:Y:S01]  /*fb10*/  @!P3 ST.E.128 desc[UR42][R8.64], R40 ;  /* 0x000000280800b985 */ /* 0x0003e2000c101d2a */
[-C--:B0-----:R-:W-:Y:S02]  /*fb20*/  @!P2 LEA R6, P5, R152, R4.reuse, 0x1 ;  /* 0x000000049806a211 */ /* 0x081fe400078a08ff */
[-C--:B-1----:R-:W-:Y:S02]  /*fb30*/  @P0 LEA R8, P3, R86, R4.reuse, 0x1 ;  /* 0x0000000456080211 */ /* 0x082fe400078608ff */
[----:B------:R-:W-:Y:S02]  /*fb40*/  @!P2 LEA.HI.X R7, R152, R5, R90, 0x1, P5 ;  /* 0x000000059807a211 */ /* 0x000fe400028f0c5a */
[----:B------:R-:W-:-:S02]  /*fb50*/  @P4 LEA R4, P5, R84, R4, 0x1 ;  /* 0x0000000454044211 */ /* 0x000fc400078a08ff */
[-C--:B------:R-:W-:Y:S01]  /*fb60*/  @P0 LEA.HI.X R9, R86, R5.reuse, R87, 0x1, P3 ;  /* 0x0000000556090211 */ /* 0x080fe200018f0c57 */
[----:B------:R0:W-:Y:S01]  /*fb70*/  @!P2 ST.E.128 desc[UR42][R6.64], R48 ;  /* 0x000000300600a985 */ /* 0x0001e2000c101d2a */
[----:B------:R-:W-:-:S03]  /*fb80*/  @P4 LEA.HI.X R5, R84, R5, R85, 0x1, P5 ;  /* 0x0000000554054211 */ /* 0x000fc600028f0c55 */
[----:B------:R0:W-:Y:S04]  /*fb90*/  @!P1 ST.E.128 desc[UR42][R10.64], R56 ;  /* 0x000000380a009985 */ /* 0x0001e8000c101d2a */
[----:B------:R0:W-:Y:S04]  /*fba0*/  @P0 ST.E.128 desc[UR42][R8.64], R64 ;  /* 0x0000004008000985 */ /* 0x0001e8000c101d2a */
[----:B------:R0:W-:Y:S02]  /*fbb0*/  @P4 ST.E.128 desc[UR42][R4.64], R72 ;  /* 0x0000004804004985 */ /* 0x0001e4000c101d2a */
.L_x_3922:
[----:B------:R-:W-:Y:S05]  /*fbc0*/  BSYNC B1 ;  /* 0x0000000000017941 */ /* 0x000fea0003800000 */
.L_x_3921:
[----:B0-----:R-:W-:Y:S01]  /*fbd0*/  VIADD R6, R21, 0x20 ;  /* 0x0000002015067836 */ /* 0x001fe20000000000 */
[----:B--2---:R0:W2:Y:S04]  /*fbe0*/  SHFL.IDX PT, R5, R82, 0x1, 0x181f ;  /* 0x00381f0052057f89 */ /* 0x0040a800000e0000 */
[----:B------:R-:W-:Y:S01]  /*fbf0*/  ISETP.GE.AND P0, PT, R6, R3, PT ;  /* 0x000000030600720c */ /* 0x000fe20003f06270 */
[----:B-1----:R0:W1:-:S12]  /*fc00*/  SHFL.IDX PT, R4, R81, 0x1, 0x181f ;  /* 0x00381f0051047f89 */ /* 0x00205800000e0000 */
[----:B0-----:R-:W-:Y:S05]  /*fc10*/  @P0 BRA `(.L_x_3923) ;  /* 0x0000002c00b40947 */ /* 0x001fea0003800000 */
[-C--:B------:R-:W-:Y:S02]  /*fc20*/  ISETP.GE.AND P6, PT, R192, R20.reuse, PT ;  /* 0x00000014c000720c */ /* 0x080fe40003fc6270 */
[-C--:B------:R-:W-:Y:S02]  /*fc30*/  ISETP.GE.AND P5, PT, R158, R20.reuse, PT ;  /* 0x000000149e00720c */ /* 0x080fe40003fa6270 */
[-C--:B------:R-:W-:Y:S02]  /*fc40*/  ISETP.GE.AND P3, PT, R157, R20.reuse, PT ;  /* 0x000000149d00720c */ /* 0x080fe40003f66270 */
[-C--:B------:R-:W-:Y:S02]  /*fc50*/  ISETP.GE.AND P2, PT, R156, R20.reuse, PT ;  /* 0x000000149c00720c */ /* 0x080fe40003f46270 */
[-C--:B------:R-:W-:Y:S02]  /*fc60*/  ISETP.GE.AND P1, PT, R152, R20.reuse, PT ;  /* 0x000000149800720c */ /* 0x080fe40003f26270 */
[----:B------:R-:W-:-:S03]  /*fc70*/  ISETP.GE.AND P0, PT, R88, R20, PT ;  /* 0x000000145800720c */ /* 0x000fc60003f06270 */
[----:B-12---:R-:W-:Y:S02]  /*fc80*/  @!P6 IMAD.WIDE R6, R192, 0x2, R4 ;  /* 0x00000002c006e825 */ /* 0x006fe400078e0204 */
[----:B-----5:R-:W-:-:S03]  /*fc90*/  @!P5 LEA R8, P4, R158, R4, 0x1 ;  /* 0x000000049e08d211 */ /* 0x020fc600078808ff */
[----:B------:R0:W-:Y:S01]  /*fca0*/  @!P6 ST.E.128 desc[UR42][R6.64], R12 ;  /* 0x0000000c0600e985 */ /* 0x0001e2000c101d2a */
[----:B------:R-:W-:Y:S02]  /*fcb0*/  @!P5 LEA.HI.X R9, R158, R5, R93, 0x1, P4 ;  /* 0x000000059e09d211 */ /* 0x000fe400020f0c5d */
[----:B------:R-:W-:-:S03]  /*fcc0*/  LOP3.LUT P4, RZ, R80, 0x40, RZ, 0xc0, !PT ;  /* 0x0000004050ff7812 */ /* 0x000fc6000788c0ff */
[----:B------:R1:W-:Y:S01]  /*fcd0*/  @!P5 ST.E.128 desc[UR42][R8.64], R28 ;  /* 0x0000001c0800d985 */ /* 0x0003e2000c101d2a */
[----:B0-----:R-:W-:-:S04]  /*fce0*/  @!P3 LEA R6, P6, R157, R4, 0x1 ;  /* 0x000000049d06b211 */ /* 0x001fc800078c08ff */
[----:B------:R-:W-:Y:S02]  /*fcf0*/  @!P3 LEA.HI.X R7, R157, R5, R92, 0x1, P6 ;  /* 0x000000059d07b211 */ /* 0x000fe400030f0c5c */
[----:B-1----:R-:W-:-:S03]  /*fd00*/  @!P2 LEA R8, P5, R156, R4, 0x1 ;  /* 0x000000049c08a211 */ /* 0x002fc600078a08ff */
[----:B------:R0:W-:Y:S01]  /*fd10*/  @!P3 ST.E.128 desc[UR42][R6.64], R36 ;  /* 0x000000240600b985 */ /* 0x0001e2000c101d2a */
[-C--:B------:R-:W-:Y:S02]  /*fd20*/  @!P0 LEA R10, P3, R88, R4.reuse, 0x1 ;  /* 0x00000004580a8211 */ /* 0x080fe400078608ff */
[-C--:B------:R-:W-:Y:S02]  /*fd30*/  @!P2 LEA.HI.X R9, R156, R5.reuse, R91, 0x1, P5 ;  /* 0x000000059c09a211 */ /* 0x080fe400028f0c5b */
[-C--:B------:R-:W-:Y:S02]  /*fd40*/  @P4 LEA R12, P5, R86, R4.reuse, 0x1 ;  /* 0x00000004560c4211 */ /* 0x080fe400078a08ff */
[-C--:B------:R-:W-:Y:S01]  /*fd50*/  @!P0 LEA.HI.X R11, R88, R5.reuse, R89, 0x1, P3 ;  /* 0x00000005580b8211 */ /* 0x080fe200018f0c59 */
[----:B------:R3:W-:Y:S01]  /*fd60*/  @!P2 ST.E.128 desc[UR42][R8.64], R44 ;  /* 0x0000002c0800a985 */ /* 0x0007e2000c101d2a */
[----:B------:R-:W-:Y:S02]  /*fd70*/  @P4 LEA.HI.X R13, R86, R5, R87, 0x1, P5 ;  /* 0x00000005560d4211 */ /* 0x000fe400028f0c57 */
[----:B0-----:R-:W-:-:S04]  /*fd80*/  @!P1 LEA R6, P6, R152, R4, 0x1 ;  /* 0x0000000498069211 */ /* 0x001fc800078c08ff */
[----:B------:R-:W-:-:S05]  /*fd90*/  @!P1 LEA.HI.X R7, R152, R5, R90, 0x1, P6 ;  /* 0x0000000598079211 */ /* 0x000fca00030f0c5a */
[----:B------:R3:W-:Y:S04]  /*fda0*/  @!P1 ST.E.128 desc[UR42][R6.64], R52 ;  /* 0x0000003406009985 */ /* 0x0007e8000c101d2a */
[----:B------:R3:W-:Y:S01]  /*fdb0*/  @!P0 ST.E.128 desc[UR42][R10.64], R60 ;  /* 0x0000003c0a008985 */ /* 0x0007e2000c101d2a */
[----:B------:R-:W-:-:S03]  /*fdc0*/  LOP3.LUT P0, RZ, R0, 0x80, RZ, 0xc0, !PT ;  /* 0x0000008000ff7812 */ /* 0x000fc6000780c0ff */
[----:B------:R3:W-:Y:S10]  /*fdd0*/  @P4 ST.E.128 desc[UR42][R12.64], R68 ;  /* 0x000000440c004985 */ /* 0x0007f4000c101d2a */
[----:B------:R-:W-:Y:S05]  /*fde0*/  @!P0 BRA `(.L_x_3923) ;  /* 0x0000002c00408947 */ /* 0x000fea0003800000 */
[----:B------:R-:W-:-:S04]  /*fdf0*/  LEA R4, P0, R84, R4, 0x1 ;  /* 0x0000000454047211 */ /* 0x000fc800078008ff */
[----:B------:R-:W-:-:S05]  /*fe00*/  LEA.HI.X R5, R84, R5, R85, 0x1, P0 ;  /* 0x0000000554057211 */ /* 0x000fca00000f0c55 */
[----:B------:R0:W-:Y:S01]  /*fe10*/  ST.E.128 desc[UR42][R4.64], R76 ;  /* 0x0000004c04007985 */ /* 0x0001e2000c101d2a */
[----:B------:R-:W-:Y:S05]  /*fe20*/  BRA `(.L_x_3923) ;  /* 0x0000002c00307947 */ /* 0x000fea0003800000 */
.L_x_3920:
[----:B0-2---:R-:W2:Y:S01]  /*fe30*/  LDL.LU R8, [R1+0x38] ;  /* 0x0000380001087983 */ /* 0x005ea20000300800 */
[----:B------:R-:W-:Y:S01]  /*fe40*/  ULDC.64 UR4, c[0x0][0xb08] ;  /* 0x0002c20000047ab9 */ /* 0x000fe20000000a00 */
[----:B------:R-:W0:Y:S02]  /*fe50*/  LDC R9, c[0x0][0xbe8] ;  /* 0x0002fa00ff097b82 */ /* 0x000e240000000800 */
[----:B------:R-:W3:Y:S04]  /*fe60*/  LDL R7, [R1+0x50] ;  /* 0x0000500001077983 */ /* 0x000ee80000100800 */
[----:B------:R-:W3:Y:S01]  /*fe70*/  LDL.LU R10, [R1+0x24] ;  /* 0x00002400010a7983 */ /* 0x000ee20000300800 */
[----:B------:R-:W-:Y:S01]  /*fe80*/  IMAD R6, R5, UR4, RZ ;  /* 0x0000000405067c24 */ /* 0x000fe2000f8e02ff */
[----:B------:R-:W-:Y:S01]  /*fe90*/  BSSY B1, `(.L_x_3924) ;  /* 0x0000110000017945 */ /* 0x000fe20003800000 */
[----:B------:R-:W-:-:S02]  /*fea0*/  VIADD R21, R197, 0xf8 ;  /* 0x000000f8c5157836 */ /* 0x000fc40000000000 */
[C---:B------:R-:W-:Y:S02]  /*feb0*/  IMAD R6, R4.reuse, UR5, R6 ;  /* 0x0000000504067c24 */ /* 0x040fe4000f8e0206 */
[----:B------:R-:W-:Y:S01]  /*fec0*/  IMAD.WIDE.U32 R4, R4, UR4, RZ ;  /* 0x0000000404047c25 */ /* 0x000fe2000f8e00ff */
[----:B------:R-:W-:Y:S01]  /*fed0*/  ULDC.64 UR4, c[0x0][0xb38] ;  /* 0x0002ce0000047ab9 */ /* 0x000fe20000000a00 */
[----:B------:R-:W-:Y:S02]  /*fee0*/  SHF.R.S32.HI R21, RZ, 0x1f, R21 ;  /* 0x0000001fff157819 */ /* 0x000fe40000011415 */
[----:B------:R-:W-:Y:S01]  /*fef0*/  IMAD.IADD R5, R5, 0x1, R6 ;  /* 0x0000000105057824 */ /* 0x000fe200078e0206 */
[----:B------:R-:W-:Y:S01]  /*ff00*/  SHF.R.S32.HI R6, RZ, 0x1f, R0 ;  /* 0x0000001fff067819 */ /* 0x000fe20000011400 */
[----:B------:R-:W-:Y:S02]  /*ff10*/  VIADD R156, R197, 0xf0 ;  /* 0x000000f0c59c7836 */ /* 0x000fe40000000000 */
[----:B------:R-:W-:Y:S01]  /*ff20*/  IMAD.WIDE.U32 R4, R184, UR4, R4 ;  /* 0x00000004b8047c25 */ /* 0x000fe2000f8e0004 */
[----:B0-----:R-:W-:-:S03]  /*ff30*/  ISETP.NE.AND P0, PT, R9, 0x1, PT ;  /* 0x000000010900780c */ /* 0x001fc60003f05270 */
[----:B------:R-:W-:Y:S01]  /*ff40*/  IMAD R5, R184, UR5, R5 ;  /* 0x00000005b8057c24 */ /* 0x000fe2000f8e0205 */
[----:B------:R-:W-:Y:S01]  /*ff50*/  ULDC.64 UR4, c[0x0][0xb40] ;  /* 0x0002d00000047ab9 */ /* 0x000fe20000000a00 */
[----:B------:R-:W-:Y:S01]  /*ff60*/  IMAD R3, R3, R9, RZ ;  /* 0x0000000903037224 */ /* 0x000fe200078e02ff */
[----:B------:R-:W-:Y:S01]  /*ff70*/  SHF.R.S32.HI R156, RZ, 0x1f, R156 ;  /* 0x0000001fff9c7819 */ /* 0x000fe2000001149c */
[----:B------:R-:W-:Y:S02]  /*ff80*/  IMAD R6, R6, UR4, RZ ;  /* 0x0000000406067c24 */ /* 0x000fe4000f8e02ff */
[----:B------:R-:W-:-:S04]  /*ff90*/  IMAD.WIDE.U32 R4, R0, UR4, R4 ;  /* 0x0000000400047c25 */ /* 0x000fc8000f8e0004 */
[----:B------:R-:W-:Y:S01]  /*ffa0*/  IMAD R6, R0, UR5, R6 ;  /* 0x0000000500067c24 */ /* 0x000fe2000f8e0206 */
[----:B------:R-:W-:Y:S01]  /*ffb0*/  ULDC.64 UR4, c[0x0][0xb48] ;  /* 0x0002d20000047ab9 */ /* 0x000fe20000000a00 */
[----:B------:R-:W0:Y:S01]  /*ffc0*/  @P0 LDC R0, c[0x0][0xbf0] ;  /* 0x0002fc00ff000b82 */ /* 0x000e220000000800 */
[----:B------:R-:W-:Y:S02]  /*ffd0*/  VIADD R158, R197, 0xe8 ;  /* 0x000000e8c59e7836 */ /* 0x000fe40000000000 */
[----:B------:R-:W-:Y:S02]  /*ffe0*/  IMAD.IADD R5, R5, 0x1, R6 ;  /* 0x0000000105057824 */ /* 0x000fe400078e0206 */
[C---:B------:R-:W-:Y:S01]  /*fff0*/  VIADD R160, R197.reuse, 0xe0 ;  /* 0x000000e0c5a07836 */ /* 0x040fe20000000000 */
[----:B------:R-:W-:Y:S01]  /*10000*/  SHF.R.S32.HI R158, RZ, 0x1f, R158 ;  /* 0x0000001fff9e7819 */ /* 0x000fe2000001149e */
        /* <DEDUP_REMOVED lines=31> */
[----:B------:R-:W-:-:S02]  /*10200*/  VIADD R157, R197, 0xe8 ;  /* 0x000000e8c59d7836 */ /* 0x000fc40000000000 */
[C---:B------:R-:W-:Y:S02]  /*10210*/  VIADD R159, R197.reuse, 0xe0 ;  /* 0x000000e0c59f7836 */ /* 0x040fe40000000000 */
[C---:B------:R-:W-:Y:S02]  /*10220*/  VIADD R161, R197.reuse, 0xd8 ;  /* 0x000000d8c5a17836 */ /* 0x040fe40000000000 */
[C---:B------:R-:W-:Y:S02]  /*10230*/  VIADD R163, R197.reuse, 0xd0 ;  /* 0x000000d0c5a37836 */ /* 0x040fe40000000000 */
[C---:B------:R-:W-:Y:S02]  /*10240*/  VIADD R165, R197.reuse, 0xc8 ;  /* 0x000000c8c5a57836 */ /* 0x040fe40000000000 */
[C---:B------:R-:W-:Y:S02]  /*10250*/  VIADD R167, R197.reuse, 0xc0 ;  /* 0x000000c0c5a77836 */ /* 0x040fe40000000000 */
        /* <DEDUP_REMOVED lines=10> */
[----:B------:R-:W-:Y:S02]  /*10300*/  VIADD R222, R197, 0x68 ;  /* 0x00000068c5de7836 */ /* 0x000fe40000000000 */
[----:B--2---:R-:W-:-:S04]  /*10310*/  IMAD.WIDE.U32 R4, R8, UR4, R4 ;  /* 0x0000000408047c25 */ /* 0x004fc8000f8e0004 */
[----:B------:R-:W-:Y:S01]  /*10320*/  IMAD R5, R8, UR5, R5 ;  /* 0x0000000508057c24 */ /* 0x000fe2000f8e0205 */
[----:B------:R-:W-:Y:S01]  /*10330*/  ULDC.64 UR4, c[0x0][0xb30] ;  /* 0x0002cc0000047ab9 */ /* 0x000fe20000000a00 */
[----:B------:R-:W1:Y:S01]  /*10340*/  @P0 LDC R8, c[0x0][0xbec] ;  /* 0x0002fb00ff080b82 */ /* 0x000e620000000800 */
[----:B---3--:R-:W-:-:S04]  /*10350*/  IMAD R7, R10, 0x40, R7 ;  /* 0x000000400a077824 */ /* 0x008fc800078e0207 */
[----:B------:R-:W-:Y:S02]  /*10360*/  IMAD.MOV.U32 R6, RZ, RZ, R7 ;  /* 0x000000ffff067224 */ /* 0x000fe400078e0007 */
[----:B-1----:R-:W-:-:S05]  /*10370*/  @P0 IMAD.HI.U32 R8, R7, R8, RZ ;  /* 0x0000000807080227 */ /* 0x002fca00078e00ff */
[----:B0-----:R-:W-:-:S05]  /*10380*/  @P0 SHF.R.U32.HI R6, RZ, R0, R8 ;  /* 0x00000000ff060219 */ /* 0x001fca0000011608 */
[----:B------:R-:W-:Y:S02]  /*10390*/  IMAD.MOV R0, RZ, RZ, -R6 ;  /* 0x000000ffff007224 */ /* 0x000fe400078e0a06 */
[----:B------:R-:W-:-:S04]  /*103a0*/  IMAD.WIDE.U32 R4, R6, UR4, R4 ;  /* 0x0000000406047c25 */ /* 0x000fc8000f8e0004 */
[----:B------:R-:W-:Y:S01]  /*103b0*/  IMAD R0, R9, R0, R7 ;  /* 0x0000000009007224 */ /* 0x000fe200078e0207 */
[----:B------:R-:W-:Y:S01]  /*103c0*/  SHF.R.S32.HI R7, RZ, 0x1f, R6 ;  /* 0x0000001fff077819 */ /* 0x000fe20000011406 */
[----:B------:R-:W-:-:S04]  /*103d0*/  IMAD R9, R10, 0x40, R195 ;  /* 0x000000400a097824 */ /* 0x000fc800078e02c3 */
        /* <DEDUP_REMOVED lines=10> */
[----:B------:R-:W-:-:S04]  /*10480*/  IMAD.IADD R6, R5, 0x1, R6 ;  /* 0x0000000105067824 */ /* 0x000fc800078e0206 */
[----:B------:R0:W1:Y:S01]  /*10490*/  SHFL.IDX PT, R13, R0, RZ, 0x1c1f ;  /* 0x001c1fff000d7589 */ /* 0x00006200000e0000 */
[----:B------:R-:W-:Y:S01]  /*104a0*/  LEA.HI.X R8, R4, UR5, R6, 0x2, P0 ;  /* 0x0000000504087c11 */ /* 0x000fe200080f1406 */
[----:B------:R-:W-:Y:S01]  /*104b0*/  VIADD R4, R2, 0x28c20 ;  /* 0x00028c2002047836 */ /* 0x000fe20000000000 */
[----:B------:R-:W-:-:S03]  /*104c0*/  ISETP.GE.AND P0, PT, R9, R3, PT ;  /* 0x000000030900720c */ /* 0x000fc60003f06270 */
[----:B------:R0:W2:Y:S01]  /*104d0*/  SHFL.IDX PT, R12, R8, RZ, 0x1c1f ;  /* 0x001c1fff080c7589 */ /* 0x0000a200000e0000 */
[----:B------:R-:W-:-:S04]  /*104e0*/  PRMT R4, RZ, 0x654, R4 ;  /* 0x00000654ff047816 */ /* 0x000fc80000000004 */
[----:B------:R0:W-:Y:S05]  /*104f0*/  SYNCS.ARRIVE.TRANS64.RED.A1T0 RZ, [R4+URZ], RZ ;  /* 0x000000ff04ff79a7 */ /* 0x0001ea000810043f */
[----:B------:R-:W-:Y:S05]  /*10500*/  @P0 BRA `(.L_x_3925) ;  /* 0x0000000800a00947 */ /* 0x000fea0003800000 */
[----:B------:R-:W-:Y:S01]  /*10510*/  ULDC UR4, c[0x0][0xac8] ;  /* 0x0002b20000047ab9 */ /* 0x000fe20000000800 */
[----:B------:R-:W-:Y:S01]  /*10520*/  SHF.R.S32.HI R6, RZ, 0x1f, R197 ;  /* 0x0000001fff067819 */ /* 0x000fe200000114c5 */
[C---:B------:R-:W-:Y:S01]  /*10530*/  VIADD R7, R197.reuse, 0x8 ;  /* 0x00000008c5077836 */ /* 0x040fe20000000000 */
[C---:B------:R-:W-:Y:S01]  /*10540*/  ISETP.GE.AND P0, PT, R197.reuse, UR4, PT ;  /* 0x00000004c5007c0c */ /* 0x040fe2000bf06270 */
[C---:B------:R-:W-:Y:S01]  /*10550*/  VIADD R11, R197.reuse, 0x8 ;  /* 0x00000008c50b7836 */ /* 0x040fe20000000000 */
[----:B------:R-:W-:Y:S01]  /*10560*/  ISETP.GE.AND P4, PT, R222, UR4, PT ;  /* 0x00000004de007c0c */ /* 0x000fe2000bf86270 */
[C---:B------:R-:W-:Y:S02]  /*10570*/  VIADD R10, R197.reuse, 0x18 ;  /* 0x00000018c50a7836 */ /* 0x040fe40000000000 */
[----:B------:R-:W-:Y:S01]  /*10580*/  VIADD R14, R197, 0x60 ;  /* 0x00000060c50e7836 */ /* 0x000fe20000000000 */
[----:B------:R-:W-:-:S04]  /*10590*/  SHF.R.S32.HI R11, RZ, 0x1f, R11 ;  /* 0x0000001fff0b7819 */ /* 0x000fc8000001140b */
[----:B------:R-:W-:-:S03]  /*105a0*/  SHF.R.S32.HI R14, RZ, 0x1f, R14 ;  /* 0x0000001fff0e7819 */ /* 0x000fc6000001140e */
[----:B01----:R-:W-:-:S04]  /*105b0*/  @!P0 LEA R4, P1, R197, R13, 0x2 ;  /* 0x0000000dc5048211 */ /* 0x003fc800078210ff */
[C---:B--2---:R-:W-:Y:S01]  /*105c0*/  @!P0 LEA.HI.X R5, R197.reuse, R12, R6, 0x2, P1 ;  /* 0x0000000cc5058211 */ /* 0x044fe200008f1406 */
[----:B------:R-:W-:-:S04]  /*105d0*/  VIADD R6, R197, 0x10 ;  /* 0x00000010c5067836 */ /* 0x000fc80000000000 */
[----:B------:R0:W-:Y:S01]  /*105e0*/  @!P0 ST.E.64 desc[UR42][R4.64], R24 ;  /* 0x0000001804008985 */ /* 0x0001e2000c101b2a */
[----:B------:R-:W-:-:S13]  /*105f0*/  ISETP.GE.AND P0, PT, R7, UR4, PT ;  /* 0x0000000407007c0c */ /* 0x000fda000bf06270 */
[----:B0-----:R-:W-:-:S04]  /*10600*/  @!P0 LEA R4, P1, R7, R13, 0x2 ;  /* 0x0000000d07048211 */ /* 0x001fc800078210ff */
[----:B------:R-:W-:Y:S01]  /*10610*/  @!P0 LEA.HI.X R5, R7, R12, R11, 0x2, P1 ;  /* 0x0000000c07058211 */ /* 0x000fe200008f140b */
[C---:B------:R-:W-:Y:S01]  /*10620*/  VIADD R11, R197.reuse, 0x10 ;  /* 0x00000010c50b7836 */ /* 0x040fe20000000000 */
[----:B------:R-:W-:Y:S01]  /*10630*/  ISETP.GE.AND P1, PT, R10, UR4, PT ;  /* 0x000000040a007c0c */ /* 0x000fe2000bf26270 */
[----:B------:R-:W-:Y:S02]  /*10640*/  VIADD R7, R197, 0x20 ;  /* 0x00000020c5077836 */ /* 0x000fe40000000000 */
[----:B------:R0:W-:Y:S01]  /*10650*/  @!P0 ST.E.64 desc[UR42][R4.64], R28 ;  /* 0x0000001c04008985 */ /* 0x0001e2000c101b2a */
[----:B------:R-:W-:Y:S02]  /*10660*/  ISETP.GE.AND P0, PT, R6, UR4, PT ;  /* 0x0000000406007c0c */ /* 0x000fe4000bf06270 */
[----:B------:R-:W-:-:S11]  /*10670*/  SHF.R.S32.HI R11, RZ, 0x1f, R11 ;  /* 0x0000001fff0b7819 */ /* 0x000fd6000001140b */
[----:B0-----:R-:W-:-:S04]  /*10680*/  @!P0 LEA R4, P2, R6, R13, 0x2 ;  /* 0x0000000d06048211 */ /* 0x001fc800078410ff */
[----:B------:R-:W-:Y:S01]  /*10690*/  @!P0 LEA.HI.X R5, R6, R12, R11, 0x2, P2 ;  /* 0x0000000c06058211 */ /* 0x000fe200010f140b */
[C---:B------:R-:W-:Y:S02]  /*106a0*/  VIADD R11, R197.reuse, 0x18 ;  /* 0x00000018c50b7836 */ /* 0x040fe40000000000 */
[----:B------:R-:W-:Y:S02]  /*106b0*/  VIADD R6, R197, 0x28 ;  /* 0x00000028c5067836 */ /* 0x000fe40000000000 */
[----:B------:R0:W-:Y:S01]  /*106c0*/  @!P0 ST.E.64 desc[UR42][R4.64], R32 ;  /* 0x0000002004008985 */ /* 0x0001e2000c101b2a */
[----:B------:R-:W-:Y:S02]  /*106d0*/  SHF.R.S32.HI R11, RZ, 0x1f, R11 ;  /* 0x0000001fff0b7819 */ /* 0x000fe4000001140b */
[----:B------:R-:W-:Y:S02]  /*106e0*/  ISETP.GE.AND P0, PT, R7, UR4, PT ;  /* 0x0000000407007c0c */ /* 0x000fe4000bf06270 */
[----:B0-----:R-:W-:-:S04]  /*106f0*/  @!P1 LEA R4, P2, R10, R13, 0x2 ;  /* 0x0000000d0a049211 */ /* 0x001fc800078410ff */
[----:B------:R-:W-:Y:S01]  /*10700*/  @!P1 LEA.HI.X R5, R10, R12, R11, 0x2, P2 ;  /* 0x0000000c0a059211 */ /* 0x000fe200010f140b */
[C---:B------:R-:W-:Y:S02]  /*10710*/  VIADD R11, R197.reuse, 0x20 ;  /* 0x00000020c50b7836 */ /* 0x040fe40000000000 */
[----:B------:R-:W-:Y:S02]  /*10720*/  VIADD R10, R197, 0x30 ;  /* 0x00000030c50a7836 */ /* 0x000fe40000000000 */
[----:B------:R0:W-:Y:S01]  /*10730*/  @!P1 ST.E.64 desc[UR42][R4.64], R36 ;  /* 0x0000002404009985 */ /* 0x0001e2000c101b2a */
[----:B------:R-:W-:Y:S02]  /*10740*/  ISETP.GE.AND P1, PT, R6, UR4, PT ;  /* 0x0000000406007c0c */ /* 0x000fe4000bf26270 */
[----:B------:R-:W-:Y:S02]  /*10750*/  SHF.R.S32.HI R11, RZ, 0x1f, R11 ;  /* 0x0000001fff0b7819 */ /* 0x000fe4000001140b */
        /* <DEDUP_REMOVED lines=42> */
[----:B------:R-:W-:-:S02]  /*10a00*/  ISETP.GE.AND P3, PT, R11, UR4, PT ;  /* 0x000000040b007c0c */ /* 0x000fc4000bf66270 */
[----:B0-----:R-:W-:-:S04]  /*10a10*/  @!P0 LEA R4, P2, R7, R13, 0x2 ;  /* 0x0000000d07048211 */ /* 0x001fc800078410ff */
[----:B------:R-:W-:Y:S01]  /*10a20*/  @!P0 LEA.HI.X R5, R7, R12, R10, 0x2, P2 ;  /* 0x0000000c07058211 */ /* 0x000fe200010f140a */
[----:B------:R-:W-:Y:S01]  /*10a30*/  VIADD R7, R197, 0x58 ;  /* 0x00000058c5077836 */ /* 0x000fe20000000000 */
[----:B------:R-:W-:Y:S01]  /*10a40*/  ISETP.GE.AND P2, PT, R183, UR4, PT ;  /* 0x00000004b7007c0c */ /* 0x000fe2000bf46270 */
[----:B------:R-:W-:Y:S02]  /*10a50*/  VIADD R10, R197, 0x68 ;  /* 0x00000068c50a7836 */ /* 0x000fe40000000000 */
[----:B------:R0:W-:Y:S01]  /*10a60*/  @!P0 ST.E.64 desc[UR42][R4.64], R64 ;  /* 0x0000004004008985 */ /* 0x0001e2000c101b2a */
[----:B------:R-:W-:Y:S02]  /*10a70*/  SHF.R.S32.HI R7, RZ, 0x1f, R7 ;  /* 0x0000001fff077819 */ /* 0x000fe40000011407 */
[----:B------:R-:W-:Y:S02]  /*10a80*/  SHF.R.S32.HI R10, RZ, 0x1f, R10 ;  /* 0x0000001fff0a7819 */ /* 0x000fe4000001140a */
[----:B0-----:R-:W-:-:S04]  /*10a90*/  @!P1 LEA R4, P0, R6, R13, 0x2 ;  /* 0x0000000d06049211 */ /* 0x001fc800078010ff */
[-C--:B------:R-:W-:Y:S02]  /*10aa0*/  @!P1 LEA.HI.X R5, R6, R12.reuse, R7, 0x2, P0 ;  /* 0x0000000c06059211 */ /* 0x080fe400000f1407 */
[----:B------:R-:W-:Y:S02]  /*10ab0*/  ISETP.GE.AND P0, PT, R218, UR4, PT ;  /* 0x00000004da007c0c */ /* 0x000fe4000bf06270 */
[-C--:B------:R-:W-:Y:S01]  /*10ac0*/  @!P4 LEA R6, P6, R222, R13.reuse, 0x2 ;  /* 0x0000000dde06c211 */ /* 0x080fe200078c10ff */
[----:B------:R0:W-:Y:S01]  /*10ad0*/  @!P1 ST.E.64 desc[UR42][R4.64], R68 ;  /* 0x0000004404009985 */ /* 0x0001e2000c101b2a */
[----:B------:R-:W-:Y:S02]  /*10ae0*/  ISETP.GE.AND P1, PT, R196, UR4, PT ;  /* 0x00000004c4007c0c */ /* 0x000fe4000bf26270 */
[----:B------:R-:W-:Y:S02]  /*10af0*/  @!P4 LEA.HI.X R7, R222, R12, R10, 0x2, P6 ;  /* 0x0000000cde07c211 */ /* 0x000fe400030f140a */
[----:B------:R-:W-:-:S02]  /*10b00*/  @!P2 LEA R10, P6, R183, R13, 0x2 ;  /* 0x0000000db70aa211 */ /* 0x000fc400078c10ff */
[----:B0-----:R-:W-:-:S04]  /*10b10*/  @!P3 LEA R4, P5, R11, R13, 0x2 ;  /* 0x0000000d0b04b211 */ /* 0x001fc800078a10ff */
[-C--:B------:R-:W-:Y:S02]  /*10b20*/  @!P3 LEA.HI.X R5, R11, R12.reuse, R14, 0x2, P5 ;  /* 0x0000000c0b05b211 */ /* 0x080fe400028f140e */
[----:B------:R-:W-:-:S03]  /*10b30*/  @!P2 LEA.HI.X R11, R183, R12, R184, 0x2, P6 ;  /* 0x0000000cb70ba211 */ /* 0x000fc600030f14b8 */
[----:B------:R0:W-:Y:S01]  /*10b40*/  @!P3 ST.E.64 desc[UR42][R4.64], R72 ;  /* 0x000000480400b985 */ /* 0x0001e2000c101b2a */
[----:B------:R-:W-:-:S03]  /*10b50*/  ISETP.GE.AND P3, PT, R181, UR4, PT ;  /* 0x00000004b5007c0c */ /* 0x000fc6000bf66270 */
[----:B------:R1:W-:Y:S01]  /*10b60*/  @!P4 ST.E.64 desc[UR42][R6.64], R76 ;  /* 0x0000004c0600c985 */ /* 0x0003e2000c101b2a */
[-C--:B0-----:R-:W-:Y:S02]  /*10b70*/  @!P0 LEA R4, P4, R218, R13.reuse, 0x2 ;  /* 0x0000000dda048211 */ /* 0x081fe400078810ff */
[----:B-1----:R-:W-:Y:S02]  /*10b80*/  @!P1 LEA R6, P5, R196, R13, 0x2 ;  /* 0x0000000dc4069211 */ /* 0x002fe400078a10ff */
        /* <DEDUP_REMOVED lines=9> */
[-C--:B0-----:R-:W-:Y:S02]  /*10c20*/  @!P3 LEA R4, P6, R181, R13.reuse, 0x2 ;  /* 0x0000000db504b211 */ /* 0x081fe400078c10ff */
[-C--:B-1----:R-:W-:Y:S02]  /*10c30*/  @!P4 LEA R6, P2, R179, R13.reuse, 0x2 ;  /* 0x0000000db306c211 */ /* 0x082fe400078410ff */
[-C--:B------:R-:W-:Y:S02]  /*10c40*/  @!P3 LEA.HI.X R5, R181, R12.reuse, R182, 0x2, P6 ;  /* 0x0000000cb505b211 */ /* 0x080fe400030f14b6 */
[----:B--2---:R-:W-:Y:S02]  /*10c50*/  @!P5 LEA R10, P6, R177, R13, 0x2 ;  /* 0x0000000db10ad211 */ /* 0x004fe400078c10ff */
[----:B------:R-:W-:Y:S01]  /*10c60*/  @!P4 LEA.HI.X R7, R179, R12, R180, 0x2, P2 ;  /* 0x0000000cb307c211 */ /* 0x000fe200010f14b4 */
[----:B------:R0:W-:Y:S01]  /*10c70*/  @!P3 ST.E.64 desc[UR42][R4.64], R92 ;  /* 0x0000005c0400b985 */ /* 0x0001e2000c101b2a */
[----:B------:R-:W-:-:S02]  /*10c80*/  ISETP.GE.AND P2, PT, R171, UR4, PT ;  /* 0x00000004ab007c0c */ /* 0x000fc4000bf46270 */
[----:B------:R-:W-:Y:S01]  /*10c90*/  @!P5 LEA.HI.X R11, R177, R12, R178, 0x2, P6 ;  /* 0x0000000cb10bd211 */ /* 0x000fe200030f14b2 */
[----:B------:R1:W-:Y:S01]  /*10ca0*/  @!P4 ST.E.64 desc[UR42][R6.64], R96 ;  /* 0x000000600600c985 */ /* 0x0003e2000c101b2a */
[----:B------:R-:W-:-:S03]  /*10cb0*/  ISETP.GE.AND P4, PT, R167, UR4, PT ;  /* 0x00000004a7007c0c */ /* 0x000fc6000bf86270 */
[----:B------:R2:W-:Y:S01]  /*10cc0*/  @!P5 ST.E.64 desc[UR42][R10.64], R100 ;  /* 0x000000640a00d985 */ /* 0x0005e2000c101b2a */
[----:B------:R-:W-:Y:S02]  /*10cd0*/  ISETP.GE.AND P5, PT, R169, UR4, PT ;  /* 0x00000004a9007c0c */ /* 0x000fe4000bfa6270 */
[-C--:B0-----:R-:W-:Y:S02]  /*10ce0*/  @!P0 LEA R4, P6, R175, R13.reuse, 0x2 ;  /* 0x0000000daf048211 */ /* 0x081fe400078c10ff */
[-C--:B-1----:R-:W-:Y:S02]  /*10cf0*/  @!P1 LEA R6, P3, R173, R13.reuse, 0x2 ;  /* 0x0000000dad069211 */ /* 0x082fe400078610ff */
[-C--:B------:R-:W-:Y:S02]  /*10d00*/  @!P0 LEA.HI.X R5, R175, R12.reuse, R176, 0x2, P6 ;  /* 0x0000000caf058211 */ /* 0x080fe400030f14b0 */
[----:B------:R-:W-:Y:S02]  /*10d10*/  @!P1 LEA.HI.X R7, R173, R12, R174, 0x2, P3 ;  /* 0x0000000cad079211 */ /* 0x000fe400018f14ae */
[----:B--2---:R-:W-:Y:S01]  /*10d20*/  @!P2 LEA R10, P6, R171, R13, 0x2 ;  /* 0x0000000dab0aa211 */ /* 0x004fe200078c10ff */
[----:B------:R0:W-:Y:S01]  /*10d30*/  @!P0 ST.E.64 desc[UR42][R4.64], R104 ;  /* 0x0000006804008985 */ /* 0x0001e2000c101b2a */
[----:B------:R-:W-:-:S02]  /*10d40*/  ISETP.GE.AND P3, PT, R165, UR4, PT ;  /* 0x00000004a5007c0c */ /* 0x000fc4000bf66270 */
[----:B------:R-:W-:Y:S01]  /*10d50*/  @!P2 LEA.HI.X R11, R171, R12, R172, 0x2, P6 ;  /* 0x0000000cab0ba211 */ /* 0x000fe200030f14ac */
[----:B------:R1:W-:Y:S01]  /*10d60*/  @!P1 ST.E.64 desc[UR42][R6.64], R108 ;  /* 0x0000006c06009985 */ /* 0x0003e2000c101b2a */
[----:B------:R-:W-:-:S03]  /*10d70*/  ISETP.GE.AND P0, PT, R163, UR4, PT ;  /* 0x00000004a3007c0c */ /* 0x000fc6000bf06270 */
[----:B------:R2:W-:Y:S01]  /*10d80*/  @!P2 ST.E.64 desc[UR42][R10.64], R112 ;  /* 0x000000700a00a985 */ /* 0x0005e2000c101b2a */
[-C--:B0-----:R-:W-:Y:S02]  /*10d90*/  @!P5 LEA R4, P1, R169, R13.reuse, 0x2 ;  /* 0x0000000da904d211 */ /* 0x081fe400078210ff */
[-C--:B-1----:R-:W-:Y:S02]  /*10da0*/  @!P4 LEA R6, P2, R167, R13.reuse, 0x2 ;  /* 0x0000000da706c211 */ /* 0x082fe400078410ff */
[-C--:B------:R-:W-:Y:S02]  /*10db0*/  @!P5 LEA.HI.X R5, R169, R12.reuse, R170, 0x2, P1 ;  /* 0x0000000ca905d211 */ /* 0x080fe400008f14aa */
[----:B--2---:R-:W-:Y:S02]  /*10dc0*/  @!P3 LEA R10, P6, R165, R13, 0x2 ;  /* 0x0000000da50ab211 */ /* 0x004fe400078c10ff */
[----:B------:R-:W-:Y:S01]  /*10dd0*/  ISETP.GE.AND P1, PT, R161, UR4, PT ;  /* 0x00000004a1007c0c */ /* 0x000fe2000bf26270 */
        /* <DEDUP_REMOVED lines=18> */
[-C--:B------:R-:W-:Y:S02]  /*10f00*/  @!P4 LEA.HI.X R5, R159, R12.reuse, R160, 0x2, P0 ;  /* 0x0000000c9f05c211 */ /* 0x080fe400000f14a0 */
[-C--:B------:R-:W-:Y:S02]  /*10f10*/  @!P5 LEA R14, P0, R20, R13.reuse, 0x2 ;  /* 0x0000000d140ed211 */ /* 0x080fe400078010ff */
[----:B-1----:R-:W-:Y:S01]  /*10f20*/  @!P2 LEA R6, P1, R152, R13, 0x2 ;  /* 0x0000000d9806a211 */ /* 0x002fe200078210ff */
[----:B------:R3:W-:Y:S01]  /*10f30*/  @!P4 ST.E.64 desc[UR42][R4.64], R136 ;  /* 0x000000880400c985 */ /* 0x0007e2000c101b2a */
[-C--:B------:R-:W-:Y:S02]  /*10f40*/  @!P5 LEA.HI.X R15, R20, R12.reuse, R21, 0x2, P0 ;  /* 0x0000000c140fd211 */ /* 0x080fe400000f1415 */
[----:B------:R-:W-:Y:S01]  /*10f50*/  @!P2 LEA.HI.X R7, R152, R12, R156, 0x2, P1 ;  /* 0x0000000c9807a211 */ /* 0x000fe200008f149c */
[----:B------:R3:W-:Y:S04]  /*10f60*/  @!P3 ST.E.64 desc[UR42][R10.64], R140 ;  /* 0x0000008c0a00b985 */ /* 0x0007e8000c101b2a */
[----:B------:R3:W-:Y:S04]  /*10f70*/  @!P2 ST.E.64 desc[UR42][R6.64], R144 ;  /* 0x000000900600a985 */ /* 0x0007e8000c101b2a */
[----:B------:R3:W-:Y:S02]  /*10f80*/  @!P5 ST.E.64 desc[UR42][R14.64], R148 ;  /* 0x000000940e00d985 */ /* 0x0007e4000c101b2a */
.L_x_3925:
[----:B------:R-:W-:Y:S05]  /*10f90*/  BSYNC B1 ;  /* 0x0000000000017941 */ /* 0x000fea0003800000 */
.L_x_3924:
[----:B0--3--:R-:W-:Y:S01]  /*10fa0*/  VIADD R4, R9, 0x8 ;  /* 0x0000000809047836 */ /* 0x009fe20000000000 */
[----:B------:R4:W0:Y:S04]  /*10fb0*/  SHFL.IDX PT, R10, R8, 0x1, 0x1c1f ;  /* 0x003c1f00080a7f89 */ /* 0x00082800000e0000 */
[----:B------:R-:W-:Y:S01]  /*10fc0*/  ISETP.GE.AND P0, PT, R4, R3, PT ;  /* 0x000000030400720c */ /* 0x000fe20003f06270 */
[----:B------:R-:W3:-:S12]  /*10fd0*/  SHFL.IDX PT, R0, R0, 0x1, 0x1c1f ;  /* 0x003c1f0000007f89 */ /* 0x000ed800000e0000 */
[----:B----4-:R-:W-:Y:S05]  /*10fe0*/  @P0 BRA `(.L_x_3923) ;  /* 0x0000001800c00947 */ /* 0x010fea0003800000 */
[----:B------:R-:W-:Y:S01]  /*10ff0*/  ULDC UR4, c[0x0][0xac8] ;  /* 0x0002b20000047ab9 */ /* 0x000fe20000000800 */
[C---:B------:R-:W-:Y:S01]  /*11000*/  VIADD R15, R197.reuse, 0x8 ;  /* 0x00000008c50f7836 */ /* 0x040fe20000000000 */
[C---:B------:R-:W-:Y:S01]  /*11010*/  ISETP.GE.AND P4, PT, R197.reuse, UR4, PT ;  /* 0x00000004c5007c0c */ /* 0x040fe2000bf86270 */
[C---:B------:R-:W-:Y:S01]  /*11020*/  VIADD R24, R197.reuse, 0x10 ;  /* 0x00000010c5187836 */ /* 0x040fe20000000000 */
[----:B------:R-:W-:Y:S01]  /*11030*/  SHF.R.S32.HI R6, RZ, 0x1f, R197 ;  /* 0x0000001fff067819 */ /* 0x000fe200000114c5 */
[----:B------:R-:W-:Y:S01]  /*11040*/  VIADD R25, R197, 0x8 ;  /* 0x00000008c5197836 */ /* 0x000fe20000000000 */
[----:B------:R-:W-:Y:S01]  /*11050*/  ISETP.GE.AND P2, PT, R15, UR4, PT ;  /* 0x000000040f007c0c */ /* 0x000fe2000bf46270 */
[C---:B------:R-:W-:Y:S01]  /*11060*/  VIADD R14, R197.reuse, 0x18 ;  /* 0x00000018c50e7836 */ /* 0x040fe20000000000 */
[----:B------:R-:W-:Y:S01]  /*11070*/  ISETP.GE.AND P1, PT, R24, UR4, PT ;  /* 0x0000000418007c0c */ /* 0x000fe2000bf26270 */
[C---:B--2---:R-:W-:Y:S01]  /*11080*/  VIADD R12, R197.reuse, 0x20 ;  /* 0x00000020c50c7836 */ /* 0x044fe20000000000 */
[----:B------:R-:W-:Y:S01]  /*11090*/  SHF.R.S32.HI R25, RZ, 0x1f, R25 ;  /* 0x0000001fff197819 */ /* 0x000fe20000011419 */
[C---:B-1----:R-:W-:Y:S01]  /*110a0*/  VIADD R13, R197.reuse, 0x28 ;  /* 0x00000028c50d7836 */ /* 0x042fe20000000000 */
[----:B------:R-:W-:Y:S01]  /*110b0*/  ISETP.GE.AND P0, PT, R14, UR4, PT ;  /* 0x000000040e007c0c */ /* 0x000fe2000bf06270 */
[----:B------:R-:W-:-:S02]  /*110c0*/  VIADD R11, R197, 0x30 ;  /* 0x00000030c50b7836 */ /* 0x000fc40000000000 */
[----:B---3--:R-:W-:-:S04]  /*110d0*/  @!P4 LEA R4, P3, R197, R0, 0x2 ;  /* 0x00000000c504c211 */ /* 0x008fc800078610ff */
[----:B0-----:R-:W-:Y:S02]  /*110e0*/  @!P4 LEA.HI.X R5, R197, R10, R6, 0x2, P3 ;  /* 0x0000000ac505c211 */ /* 0x001fe400018f1406 */
[----:B------:R-:W-:Y:S02]  /*110f0*/  ISETP.GE.AND P3, PT, R12, UR4, PT ;  /* 0x000000040c007c0c */ /* 0x000fe4000bf66270 */
[-C--:B------:R-:W-:Y:S01]  /*11100*/  @!P1 LEA R6, P5, R24, R0.reuse, 0x2 ;  /* 0x0000000018069211 */ /* 0x080fe200078a10ff */
[----:B------:R0:W-:Y:S01]  /*11110*/  @!P4 ST.E.64 desc[UR42][R4.64], R26 ;  /* 0x0000001a0400c985 */ /* 0x0001e2000c101b2a */
[----:B------:R-:W-:Y:S02]  /*11120*/  ISETP.GE.AND P4, PT, R13, UR4, PT ;  /* 0x000000040d007c0c */ /* 0x000fe4000bf86270 */
[----:B0-----:R-:W-:-:S04]  /*11130*/  @!P2 LEA R4, P6, R15, R0, 0x2 ;  /* 0x000000000f04a211 */ /* 0x001fc800078c10ff */
[----:B------:R-:W-:Y:S01]  /*11140*/  @!P2 LEA.HI.X R5, R15, R10, R25, 0x2, P6 ;  /* 0x0000000a0f05a211 */ /* 0x000fe200030f1419 */
[C---:B------:R-:W-:Y:S01]  /*11150*/  VIADD R25, R197.reuse, 0x10 ;  /* 0x00000010c5197836 */ /* 0x040fe20000000000 */
[----:B------:R-:W-:Y:S01]  /*11160*/  @!P0 LEA R8, P6, R14, R0, 0x2 ;  /* 0x000000000e088211 */ /* 0x000fe200078c10ff */
[C---:B------:R-:W-:Y:S02]  /*11170*/  VIADD R15, R197.reuse, 0x18 ;  /* 0x00000018c50f7836 */ /* 0x040fe40000000000 */
[----:B------:R0:W-:Y:S01]  /*11180*/  @!P2 ST.E.64 desc[UR42][R4.64], R30 ;  /* 0x0000001e0400a985 */ /* 0x0001e2000c101b2a */
[----:B------:R-:W-:Y:S02]  /*11190*/  SHF.R.S32.HI R25, RZ, 0x1f, R25 ;  /* 0x0000001fff197819 */ /* 0x000fe40000011419 */
[----:B------:R-:W-:Y:S02]  /*111a0*/  SHF.R.S32.HI R15, RZ, 0x1f, R15 ;  /* 0x0000001fff0f7819 */ /* 0x000fe4000001140f */
[-C--:B------:R-:W-:Y:S01]  /*111b0*/  @!P1 LEA.HI.X R7, R24, R10.reuse, R25, 0x2, P5 ;  /* 0x0000000a18079211 */ /* 0x080fe200028f1419 */
[C---:B------:R-:W-:Y:S01]  /*111c0*/  VIADD R25, R197.reuse, 0x20 ;  /* 0x00000020c5197836 */ /* 0x040fe20000000000 */
[----:B------:R-:W-:Y:S01]  /*111d0*/  @!P0 LEA.HI.X R9, R14, R10, R15, 0x2, P6 ;  /* 0x0000000a0e098211 */ /* 0x000fe200030f140f */
[----:B------:R-:W-:Y:S01]  /*111e0*/  VIADD R15, R197, 0x38 ;  /* 0x00000038c50f7836 */ /* 0x000fe20000000000 */
[----:B------:R-:W-:Y:S01]  /*111f0*/  ISETP.GE.AND P5, PT, R11, UR4, PT ;  /* 0x000000040b007c0c */ /* 0x000fe2000bfa6270 */
[----:B------:R1:W-:Y:S01]  /*11200*/  @!P1 ST.E.64 desc[UR42][R6.64], R34 ;  /* 0x0000002206009985 */ /* 0x0003e2000c101b2a */
[----:B------:R-:W-:Y:S01]  /*11210*/  SHF.R.S32.HI R25, RZ, 0x1f, R25 ;  /* 0x0000001fff197819 */ /* 0x000fe20000011419 */
[----:B------:R-:W-:Y:S01]  /*11220*/  VIADD R14, R197, 0x48 ;  /* 0x00000048c50e7836 */ /* 0x000fe20000000000 */
[C---:B0-----:R-:W-:Y:S01]  /*11230*/  @!P3 LEA R4, P1, R12.reuse, R0, 0x2 ;  /* 0x000000000c04b211 */ /* 0x041fe200078210ff */
[----:B------:R0:W-:Y:S01]  /*11240*/  @!P0 ST.E.64 desc[UR42][R8.64], R38 ;  /* 0x0000002608008985 */ /* 0x0001e2000c101b2a */
[----:B------:R-:W-:Y:S01]  /*11250*/  ISETP.GE.AND P0, PT, R15, UR4, PT ;  /* 0x000000040f007c0c */ /* 0x000fe2000bf06270 */
[C---:B------:R-:W-:Y:S01]  /*11260*/  VIADD R24, R197.reuse, 0x40 ;  /* 0x00000040c5187836 */ /* 0x040fe20000000000 */
[----:B------:R-:W-:Y:S01]  /*11270*/  @!P3 LEA.HI.X R5, R12, R10, R25, 0x2, P1 ;  /* 0x0000000a0c05b211 */ /* 0x000fe200008f1419 */
[----:B------:R-:W-:-:S02]  /*11280*/  VIADD R25, R197, 0x28 ;  /* 0x00000028c5197836 */ /* 0x000fc40000000000 */
[----:B------:R-:W-:Y:S01]  /*11290*/  VIADD R12, R197, 0x30 ;  /* 0x00000030c50c7836 */ /* 0x000fe20000000000 */
[----:B------:R-:W-:Y:S01]  /*112a0*/  ISETP.GE.AND P1, PT, R24, UR4, PT ;  /* 0x0000000418007c0c */ /* 0x000fe2000bf26270 */
[----:B------:R2:W-:Y:S01]  /*112b0*/  @!P3 ST.E.64 desc[UR42][R4.64], R42 ;  /* 0x0000002a0400b985 */ /* 0x0005e2000c101b2a */
[C---:B-1----:R-:W-:Y:S02]  /*112c0*/  @!P4 LEA R6, P2, R13.reuse, R0, 0x2 ;  /* 0x000000000d06c211 */ /* 0x042fe400078410ff */
[----:B------:R-:W-:Y:S02]  /*112d0*/  SHF.R.S32.HI R25, RZ, 0x1f, R25 ;  /* 0x0000001fff197819 */ /* 0x000fe40000011419 */
[----:B------:R-:W-:Y:S02]  /*112e0*/  SHF.R.S32.HI R12, RZ, 0x1f, R12 ;  /* 0x0000001fff0c7819 */ /* 0x000fe4000001140c */
[----:B------:R-:W-:Y:S01]  /*112f0*/  @!P4 LEA.HI.X R7, R13, R10, R25, 0x2, P2 ;  /* 0x0000000a0d07c211 */ /* 0x000fe200010f1419 */
[----:B------:R-:W-:Y:S01]  /*11300*/  VIADD R25, R197, 0x38 ;  /* 0x00000038c5197836 */ /* 0x000fe20000000000 */
[----:B0-----:R-:W-:Y:S01]  /*11310*/  @!P5 LEA R8, P6, R11, R0, 0x2 ;  /* 0x000000000b08d211 */ /* 0x001fe200078c10ff */
[----:B------:R-:W-:Y:S01]  /*11320*/  VIADD R13, R197, 0x58 ;  /* 0x00000058c50d7836 */ /* 0x000fe20000000000 */
[----:B------:R-:W-:Y:S01]  /*11330*/  ISETP.GE.AND P2, PT, R14, UR4, PT ;  /* 0x000000040e007c0c */ /* 0x000fe2000bf46270 */
[----:B------:R0:W-:Y:S01]  /*11340*/  @!P4 ST.E.64 desc[UR42][R6.64], R46 ;  /* 0x0000002e0600c985 */ /* 0x0001e2000c101b2a */
[----:B------:R-:W-:Y:S01]  /*11350*/  @!P5 LEA.HI.X R9, R11, R10, R12, 0x2, P6 ;  /* 0x0000000a0b09d211 */ /* 0x000fe200030f140c */
[----:B------:R-:W-:Y:S01]  /*11360*/  VIADD R12, R197, 0x50 ;  /* 0x00000050c50c7836 */ /* 0x000fe20000000000 */
[----:B--2---:R-:W-:Y:S01]  /*11370*/  @!P0 LEA R4, P6, R15, R0, 0x2 ;  /* 0x000000000f048211 */ /* 0x004fe200078c10ff */
[----:B------:R-:W-:Y:S01]  /*11380*/  VIADD R11, R197, 0x60 ;  /* 0x00000060c50b7836 */ /* 0x000fe20000000000 */
[----:B------:R-:W-:Y:S01]  /*11390*/  SHF.R.S32.HI R25, RZ, 0x1f, R25 ;  /* 0x0000001fff197819 */ /* 0x000fe20000011419 */
[----:B------:R1:W-:Y:S01]  /*113a0*/  @!P5 ST.E.64 desc[UR42][R8.64], R50 ;  /* 0x000000320800d985 */ /* 0x0003e2000c101b2a */
[----:B------:R-:W-:-:S02]  /*113b0*/  ISETP.GE.AND P3, PT, R12, UR4, PT ;  /* 0x000000040c007c0c */ /* 0x000fc4000bf66270 */
[----:B------:R-:W-:Y:S01]  /*113c0*/  @!P0 LEA.HI.X R5, R15, R10, R25, 0x2, P6 ;  /* 0x0000000a0f058211 */ /* 0x000fe200030f1419 */
[----:B------:R-:W-:Y:S01]  /*113d0*/  VIADD R15, R197, 0x48 ;  /* 0x00000048c50f7836 */ /* 0x000fe20000000000 */
[----:B------:R-:W-:Y:S01]  /*113e0*/  ISETP.GE.AND P4, PT, R13, UR4, PT ;  /* 0x000000040d007c0c */ /* 0x000fe2000bf86270 */
[----:B------:R-:W-:Y:S01]  /*113f0*/  VIADD R25, R197, 0x40 ;  /* 0x00000040c5197836 */ /* 0x000fe20000000000 */
[-C--:B0-----:R-:W-:Y:S01]  /*11400*/  @!P1 LEA R6, P5, R24, R0.reuse, 0x2 ;  /* 0x0000000018069211 */ /* 0x081fe200078a10ff */
[----:B------:R0:W-:Y:S01]  /*11410*/  @!P0 ST.E.64 desc[UR42][R4.64], R54 ;  /* 0x0000003604008985 */ /* 0x0001e2000c101b2a */
[----:B------:R-:W-:Y:S02]  /*11420*/  SHF.R.S32.HI R15, RZ, 0x1f, R15 ;  /* 0x0000001fff0f7819 */ /* 0x000fe4000001140f */
[----:B------:R-:W-:Y:S02]  /*11430*/  SHF.R.S32.HI R25, RZ, 0x1f, R25 ;  /* 0x0000001fff197819 */ /* 0x000fe40000011419 */
[----:B-1----:R-:W-:-:S02]  /*11440*/  @!P2 LEA R8, P6, R14, R0, 0x2 ;  /* 0x000000000e08a211 */ /* 0x002fc400078c10ff */
[-C--:B------:R-:W-:Y:S02]  /*11450*/  @!P1 LEA.HI.X R7, R24, R10.reuse, R25, 0x2, P5 ;  /* 0x0000000a18079211 */ /* 0x080fe400028f1419 */
[----:B------:R-:W-:Y:S01]  /*11460*/  @!P2 LEA.HI.X R9, R14, R10, R15, 0x2, P6 ;  /* 0x0000000a0e09a211 */ /* 0x000fe200030f140f */
[----:B------:R-:W-:Y:S01]  /*11470*/  VIADD R14, R197, 0x50 ;  /* 0x00000050c50e7836 */ /* 0x000fe20000000000 */
[----:B------:R-:W-:Y:S01]  /*11480*/  ISETP.GE.AND P5, PT, R11, UR4, PT ;  /* 0x000000040b007c0c */ /* 0x000fe2000bfa6270 */
[----:B------:R1:W-:Y:S01]  /*11490*/  @!P1 ST.E.64 desc[UR42][R6.64], R58 ;  /* 0x0000003a06009985 */ /* 0x0003e2000c101b2a */
[----:B------:R-:W-:Y:S02]  /*114a0*/  ISETP.GE.AND P0, PT, R222, UR4, PT ;  /* 0x00000004de007c0c */ /* 0x000fe4000bf06270 */
[----:B0-----:R-:W-:Y:S01]  /*114b0*/  @!P3 LEA R4, P6, R12, R0, 0x2 ;  /* 0x000000000c04b211 */ /* 0x001fe200078c10ff */
[----:B------:R0:W-:Y:S01]  /*114c0*/  @!P2 ST.E.64 desc[UR42][R8.64], R62 ;  /* 0x0000003e0800a985 */ /* 0x0001e2000c101b2a */
[----:B------:R-:W-:-:S02]  /*114d0*/  SHF.R.S32.HI R14, RZ, 0x1f, R14 ;  /* 0x0000001fff0e7819 */ /* 0x000fc4000001140e */
[----:B------:R-:W-:Y:S02]  /*114e0*/  ISETP.GE.AND P1, PT, R218, UR4, PT ;  /* 0x00000004da007c0c */ /* 0x000fe4000bf26270 */
[----:B------:R-:W-:Y:S01]  /*114f0*/  @!P3 LEA.HI.X R5, R12, R10, R14, 0x2, P6 ;  /* 0x0000000a0c05b211 */ /* 0x000fe200030f140e */
[C---:B------:R-:W-:Y:S02]  /*11500*/  VIADD R14, R197.reuse, 0x58 ;  /* 0x00000058c50e7836 */ /* 0x040fe40000000000 */
[----:B------:R-:W-:Y:S01]  /*11510*/  VIADD R12, R197, 0x60 ;  /* 0x00000060c50c7836 */ /* 0x000fe20000000000 */
[----:B-1----:R-:W-:Y:S01]  /*11520*/  @!P4 LEA R6, P2, R13, R0, 0x2 ;  /* 0x000000000d06c211 */ /* 0x002fe200078410ff */
[----:B------:R1:W-:Y:S01]  /*11530*/  @!P3 ST.E.64 desc[UR42][R4.64], R66 ;  /* 0x000000420400b985 */ /* 0x0003e2000c101b2a */
[----:B------:R-:W-:Y:S02]  /*11540*/  SHF.R.S32.HI R14, RZ, 0x1f, R14 ;  /* 0x0000001fff0e7819 */ /* 0x000fe4000001140e */
[----:B------:R-:W-:-:S02]  /*11550*/  SHF.R.S32.HI R12, RZ, 0x1f, R12 ;  /* 0x0000001fff0c7819 */ /* 0x000fc4000001140c */
[----:B0-----:R-:W-:Y:S02]  /*11560*/  @!P5 LEA R8, P6, R11, R0, 0x2 ;  /* 0x000000000b08d211 */ /* 0x001fe400078c10ff */
[-C--:B------:R-:W-:Y:S02]  /*11570*/  @!P4 LEA.HI.X R7, R13, R10.reuse, R14, 0x2, P2 ;  /* 0x0000000a0d07c211 */ /* 0x080fe400010f140e */
[----:B------:R-:W-:Y:S01]  /*11580*/  @!P5 LEA.HI.X R9, R11, R10, R12, 0x2, P6 ;  /* 0x0000000a0b09d211 */ /* 0x000fe200030f140c */
[----:B------:R-:W-:Y:S01]  /*11590*/  VIADD R11, R197, 0x68 ;  /* 0x00000068c50b7836 */ /* 0x000fe20000000000 */
[----:B------:R-:W-:Y:S01]  /*115a0*/  ISETP.GE.AND P2, PT, R196, UR4, PT ;  /* 0x00000004c4007c0c */ /* 0x000fe2000bf46270 */
[----:B------:R0:W-:Y:S01]  /*115b0*/  @!P4 ST.E.64 desc[UR42][R6.64], R70 ;  /* 0x000000460600c985 */ /* 0x0001e2000c101b2a */
[----:B-1----:R-:W-:Y:S02]  /*115c0*/  @!P0 LEA R4, P4, R222, R0, 0x2 ;  /* 0x00000000de048211 */ /* 0x002fe400078810ff */
[----:B------:R-:W-:Y:S01]  /*115d0*/  SHF.R.S32.HI R11, RZ, 0x1f, R11 ;  /* 0x0000001fff0b7819 */ /* 0x000fe2000001140b */
[----:B------:R1:W-:Y:S01]  /*115e0*/  @!P5 ST.E.64 desc[UR42][R8.64], R74 ;  /* 0x0000004a0800d985 */ /* 0x0003e2000c101b2a */
[----:B------:R-:W-:-:S02]  /*115f0*/  ISETP.GE.AND P5, PT, R183, UR4, PT ;  /* 0x00000004b7007c0c */ /* 0x000fc4000bfa6270 */
[----:B------:R-:W-:Y:S02]  /*11600*/  @!P0 LEA.HI.X R5, R222, R10, R11, 0x2, P4 ;  /* 0x0000000ade058211 */ /* 0x000fe400020f140b */
[----:B------:R-:W-:-:S03]  /*11610*/  ISETP.GE.AND P4, PT, R181, UR4, PT ;  /* 0x00000004b5007c0c */ /* 0x000fc6000bf86270 */
[----:B------:R2:W-:Y:S01]  /*11620*/  @!P0 ST.E.64 desc[UR42][R4.64], R78 ;  /* 0x0000004e04008985 */ /* 0x0005e2000c101b2a */
[----:B0-----:R-:W-:-:S04]  /*11630*/  @!P1 LEA R6, P3, R218, R0, 0x2 ;  /* 0x00000000da069211 */ /* 0x001fc800078610ff */
[----:B------:R-:W-:Y:S02]  /*11640*/  @!P1 LEA.HI.X R7, R218, R10, R219, 0x2, P3 ;  /* 0x0000000ada079211 */ /* 0x000fe400018f14db */
[C---:B-1----:R-:W-:Y:S02]  /*11650*/  @!P2 LEA R8, P6, R196.reuse, R0, 0x2 ;  /* 0x00000000c408a211 */ /* 0x042fe400078c10ff */
[----:B------:R-:W-:Y:S01]  /*11660*/  ISETP.GE.AND P3, PT, R179, UR4, PT ;  /* 0x00000004b3007c0c */ /* 0x000fe2000bf66270 */
[----:B------:R0:W-:Y:S01]  /*11670*/  @!P1 ST.E.64 desc[UR42][R6.64], R82 ;  /* 0x0000005206009985 */ /* 0x0001e2000c101b2a */
[----:B------:R-:W-:Y:S02]  /*11680*/  @!P2 LEA.HI.X R9, R196, R10, R211, 0x2, P6 ;  /* 0x0000000ac409a211 */ /* 0x000fe400030f14d3 */
[----:B------:R-:W-:Y:S02]  /*11690*/  ISETP.GE.AND P1, PT, R175, UR4, PT ;  /* 0x00000004af007c0c */ /* 0x000fe4000bf26270 */
[----:B--2---:R-:W-:Y:S01]  /*116a0*/  @!P5 LEA R4, P6, R183, R0, 0x2 ;  /* 0x00000000b704d211 */ /* 0x004fe200078c10ff */
[----:B------:R1:W-:Y:S01]  /*116b0*/  @!P2 ST.E.64 desc[UR42][R8.64], R86 ;  /* 0x000000560800a985 */ /* 0x0003e2000c101b2a */
[----:B------:R-:W-:-:S02]  /*116c0*/  ISETP.GE.AND P2, PT, R177, UR4, PT ;  /* 0x00000004b1007c0c */ /* 0x000fc4000bf46270 */
[----:B------:R-:W-:Y:S02]  /*116d0*/  @!P5 LEA.HI.X R5, R183, R10, R184, 0x2, P6 ;  /* 0x0000000ab705d211 */ /* 0x000fe400030f14b8 */
[----:B0-----:R-:W-:-:S03]  /*116e0*/  @!P4 LEA R6, P0, R181, R0, 0x2 ;  /* 0x00000000b506c211 */ /* 0x001fc600078010ff */
[----:B------:R0:W-:Y:S01]  /*116f0*/  @!P5 ST.E.64 desc[UR42][R4.64], R90 ;  /* 0x0000005a0400d985 */ /* 0x0001e2000c101b2a */
[----:B------:R-:W-:Y:S02]  /*11700*/  ISETP.GE.AND P5, PT, R171, UR4, PT ;  /* 0x00000004ab007c0c */ /* 0x000fe4000bfa6270 */
[----:B------:R-:W-:Y:S02]  /*11710*/  @!P4 LEA.HI.X R7, R181, R10, R182, 0x2, P0 ;  /* 0x0000000ab507c211 */ /* 0x000fe400000f14b6 */
[----:B------:R-:W-:Y:S02]  /*11720*/  ISETP.GE.AND P0, PT, R173, UR4, PT ;  /* 0x00000004ad007c0c */ /* 0x000fe4000bf06270 */
[----:B-1----:R-:W-:Y:S01]  /*11730*/  @!P3 LEA R8, P6, R179, R0, 0x2 ;  /* 0x00000000b308b211 */ /* 0x002fe200078c10ff */
[----:B------:R1:W-:Y:S01]  /*11740*/  @!P4 ST.E.64 desc[UR42][R6.64], R94 ;  /* 0x0000005e0600c985 */ /* 0x0003e2000c101b2a */
[----:B------:R-:W-:Y:S02]  /*11750*/  ISETP.GE.AND P4, PT, R169, UR4, PT ;  /* 0x00000004a9007c0c */ /* 0x000fe4000bf86270 */
[----:B------:R-:W-:-:S02]  /*11760*/  @!P3 LEA.HI.X R9, R179, R10, R180, 0x2, P6 ;  /* 0x0000000ab309b211 */ /* 0x000fc400030f14b4 */
[----:B0-----:R-:W-:-:S03]  /*11770*/  @!P2 LEA R4, P6, R177, R0, 0x2 ;  /* 0x00000000b104a211 */ /* 0x001fc600078c10ff */
[----:B------:R0:W-:Y:S01]  /*11780*/  @!P3 ST.E.64 desc[UR42][R8.64], R98 ;  /* 0x000000620800b985 */ /* 0x0001e2000c101b2a */
[----:B------:R-:W-:Y:S02]  /*11790*/  @!P2 LEA.HI.X R5, R177, R10, R178, 0x2, P6 ;  /* 0x0000000ab105a211 */ /* 0x000fe400030f14b2 */
[----:B-1----:R-:W-:-:S03]  /*117a0*/  @!P1 LEA R6, P3, R175, R0, 0x2 ;  /* 0x00000000af069211 */ /* 0x002fc600078610ff */
[----:B------:R1:W-:Y:S01]  /*117b0*/  @!P2 ST.E.64 desc[UR42][R4.64], R102 ;  /* 0x000000660400a985 */ /* 0x0003e2000c101b2a */
[----:B------:R-:W-:Y:S02]  /*117c0*/  @!P1 LEA.HI.X R7, R175, R10, R176, 0x2, P3 ;  /* 0x0000000aaf079211 */ /* 0x000fe400018f14b0 */
[----:B------:R-:W-:Y:S02]  /*117d0*/  ISETP.GE.AND P3, PT, R167, UR4, PT ;  /* 0x00000004a7007c0c */ /* 0x000fe4000bf66270 */
[C---:B0-----:R-:W-:Y:S01]  /*117e0*/  @!P0 LEA R8, P6, R173.reuse, R0, 0x2 ;  /* 0x00000000ad088211 */ /* 0x041fe200078c10ff */
[----:B------:R0:W-:Y:S03]  /*117f0*/  @!P1 ST.E.64 desc[UR42][R6.64], R106 ;  /* 0x0000006a06009985 */ /* 0x0001e6000c101b2a */
[----:B------:R-:W-:Y:S02]  /*11800*/  @!P0 LEA.HI.X R9, R173, R10, R174, 0x2, P6 ;  /* 0x0000000aad098211 */ /* 0x000fe400030f14ae */
[----:B-1----:R-:W-:-:S03]  /*11810*/  @!P5 LEA R4, P1, R171, R0, 0x2 ;  /* 0x00000000ab04d211 */ /* 0x002fc600078210ff */
[----:B------:R1:W-:Y:S01]  /*11820*/  @!P0 ST.E.64 desc[UR42][R8.64], R110 ;  /* 0x0000006e08008985 */ /* 0x0003e2000c101b2a */
[----:B------:R-:W-:Y:S02]  /*11830*/  ISETP.GE.AND P0, PT, R165, UR4, PT ;  /* 0x00000004a5007c0c */ /* 0x000fe4000bf06270 */
[----:B------:R-:W-:Y:S02]  /*11840*/  @!P5 LEA.HI.X R5, R171, R10, R172, 0x2, P1 ;  /* 0x0000000aab05d211 */ /* 0x000fe400008f14ac */
[----:B------:R-:W-:Y:S02]  /*11850*/  ISETP.GE.AND P1, PT, R163, UR4, PT ;  /* 0x00000004a3007c0c */ /* 0x000fe4000bf26270 */
[C---:B0-----:R-:W-:Y:S01]  /*11860*/  @!P4 LEA R6, P2, R169.reuse, R0, 0x2 ;  /* 0x00000000a906c211 */ /* 0x041fe200078410ff */
[----:B------:R0:W-:Y:S03]  /*11870*/  @!P5 ST.E.64 desc[UR42][R4.64], R114 ;  /* 0x000000720400d985 */ /* 0x0001e6000c101b2a */
[----:B------:R-:W-:-:S02]  /*11880*/  @!P4 LEA.HI.X R7, R169, R10, R170, 0x2, P2 ;  /* 0x0000000aa907c211 */ /* 0x000fc400010f14aa */
[----:B------:R-:W-:Y:S02]  /*11890*/  ISETP.GE.AND P2, PT, R157, UR4, PT ;  /* 0x000000049d007c0c */ /* 0x000fe4000bf46270 */
[----:B-1----:R-:W-:Y:S01]  /*118a0*/  @!P3 LEA R8, P6, R167, R0, 0x2 ;  /* 0x00000000a708b211 */ /* 0x002fe200078c10ff */
[----:B------:R1:W-:Y:S01]  /*118b0*/  @!P4 ST.E.64 desc[UR42][R6.64], R118 ;  /* 0x000000760600c985 */ /* 0x0003e2000c101b2a */
[----:B------:R-:W-:Y:S02]  /*118c0*/  ISETP.GE.AND P4, PT, R161, UR4, PT ;  /* 0x00000004a1007c0c */ /* 0x000fe4000bf86270 */
[----:B------:R-:W-:Y:S02]  /*118d0*/  @!P3 LEA.HI.X R9, R167, R10, R168, 0x2, P6 ;  /* 0x0000000aa709b211 */ /* 0x000fe400030f14a8 */
[----:B0-----:R-:W-:-:S03]  /*118e0*/  @!P1 LEA R4, P6, R163, R0, 0x2 ;  /* 0x00000000a3049211 */ /* 0x001fc600078c10ff */
[----:B------:R0:W-:Y:S01]  /*118f0*/  @!P3 ST.E.64 desc[UR42][R8.64], R122 ;  /* 0x0000007a0800b985 */ /* 0x0001e2000c101b2a */
[----:B------:R-:W-:Y:S02]  /*11900*/  ISETP.GE.AND P3, PT, R159, UR4, PT ;  /* 0x000000049f007c0c */ /* 0x000fe4000bf66270 */
[----:B------:R-:W-:Y:S02]  /*11910*/  @!P1 LEA.HI.X R5, R163, R10, R164, 0x2, P6 ;  /* 0x0000000aa3059211 */ /* 0x000fe400030f14a4 */
[----:B-1----:R-:W-:-:S04]  /*11920*/  @!P0 LEA R6, P5, R165, R0, 0x2 ;  /* 0x00000000a5068211 */ /* 0x002fc800078a10ff */
[----:B------:R-:W-:Y:S02]  /*11930*/  @!P0 LEA.HI.X R7, R165, R10, R166, 0x2, P5 ;  /* 0x0000000aa5078211 */ /* 0x000fe400028f14a6 */
[----:B------:R-:W-:-:S03]  /*11940*/  ISETP.GE.AND P5, PT, R152, UR4, PT ;  /* 0x0000000498007c0c */ /* 0x000fc6000bfa6270 */
[----:B------:R1:W-:Y:S04]  /*11950*/  @!P0 ST.E.64 desc[UR42][R6.64], R126 ;  /* 0x0000007e06008985 */ /* 0x0003e8000c101b2a */
[----:B------:R2:W-:Y:S01]  /*11960*/  @!P1 ST.E.64 desc[UR42][R4.64], R130 ;  /* 0x0000008204009985 */ /* 0x0005e2000c101b2a */
[----:B0-----:R-:W-:-:S04]  /*11970*/  @!P2 LEA R8, P1, R157, R0, 0x2 ;  /* 0x000000009d08a211 */ /* 0x001fc800078210ff */
[----:B------:R-:W-:Y:S02]  /*11980*/  @!P2 LEA.HI.X R9, R157, R10, R158, 0x2, P1 ;  /* 0x0000000a9d09a211 */ /* 0x000fe400008f149e */
[-C--:B-1----:R-:W-:Y:S02]  /*11990*/  @!P4 LEA R6, P0, R161, R0.reuse, 0x2 ;  /* 0x00000000a106c211 */ /* 0x082fe400078010ff */
[----:B--2---:R-:W-:Y:S02]  /*119a0*/  @!P3 LEA R4, P6, R159, R0, 0x2 ;  /* 0x000000009f04b211 */ /* 0x004fe400078c10ff */
[----:B------:R-:W-:Y:S02]  /*119b0*/  @!P4 LEA.HI.X R7, R161, R10, R162, 0x2, P0 ;  /* 0x0000000aa107c211 */ /* 0x000fe400000f14a2 */
[C---:B------:R-:W-:Y:S02]  /*119c0*/  @!P5 LEA R12, P0, R152.reuse, R0, 0x2 ;  /* 0x00000000980cd211 */ /* 0x040fe400078010ff */
[-C--:B------:R-:W-:Y:S01]  /*119d0*/  @!P3 LEA.HI.X R5, R159, R10.reuse, R160, 0x2, P6 ;  /* 0x0000000a9f05b211 */ /* 0x080fe200030f14a0 */
[----:B------:R4:W-:Y:S01]  /*119e0*/  @!P4 ST.E.64 desc[UR42][R6.64], R134 ;  /* 0x000000860600c985 */ /* 0x0009e2000c101b2a */
[----:B------:R-:W-:-:S02]  /*119f0*/  @!P5 LEA.HI.X R13, R152, R10, R156, 0x2, P0 ;  /* 0x0000000a980dd211 */ /* 0x000fc400000f149c */
[----:B------:R-:W-:Y:S01]  /*11a00*/  ISETP.GE.AND P0, PT, R20, UR4, PT ;  /* 0x0000000414007c0c */ /* 0x000fe2000bf06270 */
[----:B------:R4:W-:Y:S04]  /*11a10*/  @!P3 ST.E.64 desc[UR42][R4.64], R138 ;  /* 0x0000008a0400b985 */ /* 0x0009e8000c101b2a */
[----:B------:R4:W-:Y:S04]  /*11a20*/  @!P2 ST.E.64 desc[UR42][R8.64], R142 ;  /* 0x0000008e0800a985 */ /* 0x0009e8000c101b2a */
[----:B------:R4:W-:Y:S04]  /*11a30*/  @!P5 ST.E.64 desc[UR42][R12.64], R146 ;  /* 0x000000920c00d985 */ /* 0x0009e8000c101b2a */
[----:B------:R-:W-:Y:S05]  /*11a40*/  @P0 BRA `(.L_x_3923) ;  /* 0x0000001000280947 */ /* 0x000fea0003800000 */
[----:B----4-:R-:W-:-:S04]  /*11a50*/  LEA R4, P0, R20, R0, 0x2 ;  /* 0x0000000014047211 */ /* 0x010fc800078010ff */
[----:B------:R-:W-:-:S05]  /*11a60*/  LEA.HI.X R5, R20, R10, R21, 0x2, P0 ;  /* 0x0000000a14057211 */ /* 0x000fca00000f1415 */
[----:B------:R0:W-:Y:S01]  /*11a70*/  ST.E.64 desc[UR42][R4.64], R150 ;  /* 0x0000009604007985 */ /* 0x0001e2000c101b2a */
[----:B------:R-:W-:Y:S05]  /*11a80*/  BRA `(.L_x_3923) ;  /* 0x0000001000187947 */ /* 0x000fea0003800000 */
.L_x_3917:
[----:B------:R-:W4:Y:S01]  /*11a90*/  LDL.LU R6, [R1+0x1c] ;  /* 0x00001c0001067983 */ /* 0x000f220000300800 */
[----:B------:R-:W-:Y:S01]  /*11aa0*/  ULDC.64 UR6, c[0x0][0xc08] ;  /* 0x0003020000067ab9 */ /* 0x000fe20000000a00 */
[----:B------:R-:W-:Y:S02]  /*11ab0*/  ULDC.64 UR4, c[0x0][0xc00] ;  /* 0x0003000000047ab9 */ /* 0x000fe40000000a00 */
[----:B------:R-:W2:Y:S04]  /*11ac0*/  LDL.LU R0, [R1+0x20] ;  /* 0x0000200001007983 */ /* 0x000ea80000300800 */
[----:B01----:R-:W3:Y:S01]  /*11ad0*/  LDL R10, [R1+0x18] ;  /* 0x00001800010a7983 */ /* 0x003ee20000100800 */
[----:B------:R-:W-:Y:S01]  /*11ae0*/  ISETP.NE.U32.AND P1, PT, RZ, UR6, PT ;  /* 0x00000006ff007c0c */ /* 0x000fe2000bf25070 */
[----:B------:R-:W-:Y:S01]  /*11af0*/  IMAD.MOV.U32 R3, RZ, RZ, RZ ;  /* 0x000000ffff037224 */ /* 0x000fe200078e00ff */
[----:B------:R-:W-:-:S02]  /*11b00*/  ISETP.NE.U32.AND P0, PT, RZ, UR4, PT ;  /* 0x00000004ff007c0c */ /* 0x000fc4000bf05070 */
[----:B------:R-:W-:Y:S02]  /*11b10*/  ISETP.NE.AND.EX P1, PT, RZ, UR7, PT, P1 ;  /* 0x00000007ff007c0c */ /* 0x000fe4000bf25310 */
[----:B------:R-:W-:Y:S01]  /*11b20*/  ISETP.NE.AND.EX P0, PT, RZ, UR5, PT, P0 ;  /* 0x00000005ff007c0c */ /* 0x000fe2000bf05300 */
[----:B------:R-:W0:Y:S01]  /*11b30*/  S2R R8, SR_TID.X ;  /* 0x0000000000087919 */ /* 0x000e220000002100 */
[----:B----4-:R-:W-:-:S04]  /*11b40*/  IADD3 R4, P2, R6, UR4, RZ ;  /* 0x0000000406047c10 */ /* 0x010fc8000ff5e0ff */
[----:B--2---:R-:W-:-:S05]  /*11b50*/  IADD3.X R5, R0, UR5, RZ, P2, !PT ;  /* 0x0000000500057c10 */ /* 0x004fca00097fe4ff */
[----:B------:R-:W-:Y:S01]  /*11b60*/  @P1 IADD3 R6, P2, R6, UR6, RZ ;  /* 0x0000000606061c10 */ /* 0x000fe2000ff5e0ff */
[----:B------:R-:W-:Y:S01]  /*11b70*/  ULDC UR4, c[0x0][0xa88] ;  /* 0x0002a20000047ab9 */ /* 0x000fe20000000800 */
[----:B------:R1:W5:Y:S02]  /*11b80*/  @P0 LDG.E R3, desc[UR42][R4.64] ;  /* 0x0000002a04030981 */ /* 0x000364000c1e1900 */
[----:B------:R-:W-:Y:S01]  /*11b90*/  @P1 IADD3.X R7, R0, UR7, RZ, P2, !PT ;  /* 0x0000000700071c10 */ /* 0x000fe200097fe4ff */
[----:B------:R-:W-:-:S06]  /*11ba0*/  IMAD.U32 R0, RZ, RZ, UR4 ;  /* 0x00000004ff007e24 */ /* 0x000fcc000f8e00ff */
[----:B------:R1:W5:Y:S01]  /*11bb0*/  @P1 LDG.E R0, desc[UR42][R6.64] ;  /* 0x0000002a06001981 */ /* 0x000362000c1e1900 */
[----:B---3--:R-:W-:Y:S01]  /*11bc0*/  ISETP.NE.AND P2, PT, R10, RZ, PT ;  /* 0x000000ff0a00720c */ /* 0x008fe20003f45270 */
[----:B0-----:R-:W-:-:S05]  /*11bd0*/  VIADD R9, R8, 0xffffff80 ;  /* 0xffffff8008097836 */ /* 0x001fca0000000000 */
[----:B------:R-:W-:-:S07]  /*11be0*/  ISETP.GT.AND P3, PT, R9, 0x3f, PT ;  /* 0x0000003f0900780c */ /* 0x000fce0003f64270 */
[----:B------:R-:W0:Y:S02]  /*11bf0*/  @!P2 LDC R10, c[0x0][0xad4] ;  /* 0x0002b500ff0aab82 */ /* 0x000e240000000800 */
[----:B0-----:R1:W-:Y:S01]  /*11c00*/  @!P2 STL [R1+0x18], R10 ;  /* 0x0000180a0100a387 */ /* 0x0013e20000100800 */
[----:B------:R-:W-:Y:S01]  /*11c10*/  ISETP.GT.AND P2, PT, R10, 0x1, PT ;  /* 0x000000010a00780c */ /* 0x000fe20003f44270 */
[----:B------:R-:W-:-:S12]  /*11c20*/  @P1 BRA `(.L_x_3926) ;  /* 0x0000000000101947 */ /* 0x000fd80003800000 */
[----:B------:R-:W-:Y:S05]  /*11c30*/  @!P0 BRA `(.L_x_3926) ;  /* 0x00000000000c8947 */ /* 0x000fea0003800000 */
[----:B-1----:R-:W2:Y:S04]  /*11c40*/  LDG.E R7, desc[UR42][R4.64] ;  /* 0x0000002a04077981 */ /* 0x002ea8000c1e1900 */
[----:B-----5:R-:W2:Y:S02]  /*11c50*/  LDG.E R0, desc[UR42][R4.64+0x4] ;  /* 0x0000042a04007981 */ /* 0x020ea4000c1e1900 */
[----:B--2---:R-:W-:-:S07]  /*11c60*/  IMAD.IADD R0, R0, 0x1, -R7 ;  /* 0x0000000100007824 */ /* 0x004fce00078e0a07 */
.L_x_3926:
[----:B-1----:R-:W2:Y:S04]  /*11c70*/  LDL.LU R5, [R1+0x14] ;  /* 0x0000140001057983 */ /* 0x002ea80000300800 */
[----:B------:R-:W3:Y:S01]  /*11c80*/  LDL.LU R4, [R1+0x40] ;  /* 0x0000400001047983 */ /* 0x000ee20000300800 */
[----:B------:R-:W-:Y:S01]  /*11c90*/  BSSY B1, `(.L_x_3927) ;  /* 0x0000038000017945 */ /* 0x000fe20003800000 */
[----:B-----5:R-:W-:Y:S02]  /*11ca0*/  SHF.R.S32.HI R26, RZ, 0x1f, R3 ;  /* 0x0000001fff1a7819 */ /* 0x020fe40000011403 */
[----:B--2---:R-:W-:Y:S02]  /*11cb0*/  SEL R29, R5, RZ, !P0 ;  /* 0x000000ff051d7207 */ /* 0x004fe40004000000 */
[----:B---3--:R-:W-:Y:S01]  /*11cc0*/  SEL R28, R4, RZ, !P0 ;  /* 0x000000ff041c7207 */ /* 0x008fe20004000000 */
[----:B------:R-:W-:Y:S06]  /*11cd0*/  @P3 BRA `(.L_x_3928) ;  /* 0x0000000000cc3947 */ /* 0x000fec0003800000 */
[----:B------:R-:W2:Y:S01]  /*11ce0*/  LDL R4, [R1+0x24] ;  /* 0x0000240001047983 */ /* 0x000ea20000100800 */
[----:B------:R-:W0:Y:S02]  /*11cf0*/  LDC R31, c[0x0][0xbe8] ;  /* 0x0002fa00ff1f7b82 */ /* 0x000e240000000800 */
[----:B0-----:R-:W-:Y:S02]  /*11d00*/  IMAD R5, R0, R31, RZ ;  /* 0x0000001f00057224 */ /* 0x001fe400078e02ff */
[----:B--2---:R-:W-:-:S04]  /*11d10*/  IMAD R4, R4, 0x40, R8 ;  /* 0x0000004004047824 */ /* 0x004fc800078e0208 */
[----:B------:R-:W-:-:S05]  /*11d20*/  VIADD R30, R4, 0xffffff80 ;  /* 0xffffff80041e7836 */ /* 0x000fca0000000000 */
[----:B------:R-:W-:-:S13]  /*11d30*/  ISETP.GE.AND P0, PT, R30, R5, PT ;  /* 0x000000051e00720c */ /* 0x000fda0003f06270 */
[----:B------:R-:W-:Y:S05]  /*11d40*/  @P0 BRA `(.L_x_3928) ;  /* 0x0000000000b00947 */ /* 0x000fea0003800000 */
[----:B------:R-:W2:Y:S01]  /*11d50*/  LDL.LU R32, [R1+0x38] ;  /* 0x0000380001207983 */ /* 0x000ea20000300800 */
[----:B------:R-:W-:Y:S01]  /*11d60*/  IMAD.MOV.U32 R24, RZ, RZ, 0x9b8 ;  /* 0x000009b8ff187424 */ /* 0x000fe200078e00ff */
[----:B------:R-:W-:Y:S01]  /*11d70*/  ISETP.GT.AND P0, PT, R10, 0x1, PT ;  /* 0x000000010a00780c */ /* 0x000fe20003f04270 */
[----:B------:R-:W-:Y:S01]  /*11d80*/  IMAD.MOV.U32 R21, RZ, RZ, R30 ;  /* 0x000000ffff157224 */ /* 0x000fe200078e001e */
[----:B------:R-:W-:Y:S01]  /*11d90*/  ISETP.NE.AND P1, PT, R31, 0x1, PT ;  /* 0x000000011f00780c */ /* 0x000fe20003f25270 */
[----:B------:R-:W0:Y:S01]  /*11da0*/  LDC.64 R10, c[0x0][0xba8] ;  /* 0x0002ea00ff0a7b82 */ /* 0x000e220000000a00 */
[----:B------:R-:W-:-:S07]  /*11db0*/  SEL R24, R24, 0x978, P0 ;  /* 0x0000097818187807 */ /* 0x000fce0000000000 */
[----:B------:R-:W1:Y:S08]  /*11dc0*/  LDC.64 R4, c[0x0][R24+0x220] ;  /* 0x0000880018047b82 */ /* 0x000e700000000a00 */
[----:B------:R-:W3:Y:S08]  /*11dd0*/  LDC.64 R12, c[0x0][R24+0x218] ;  /* 0x00008600180c7b82 */ /* 0x000ef00000000a00 */
[----:B------:R-:W4:Y:S08]  /*11de0*/  LDC.64 R6, c[0x0][R24+0x228] ;  /* 0x00008a0018067b82 */ /* 0x000f300000000a00 */
[----:B------:R-:W5:Y:S08]  /*11df0*/  @P1 LDC R15, c[0x0][0xbec] ;  /* 0x0002fb00ff0f1b82 */ /* 0x000f700000000800 */
[----:B------:R-:W4:Y:S08]  /*11e00*/  LDC.64 R8, c[0x0][R24+0x210] ;  /* 0x0000840018087b82 */ /* 0x000f300000000a00 */
[----:B------:R-:W4:Y:S01]  /*11e10*/  @P1 LDC R27, c[0x0][0xbf0] ;  /* 0x0002fc00ff1b1b82 */ /* 0x000f220000000800 */
[----:B-----5:R-:W-:-:S07]  /*11e20*/  @P1 IMAD.HI.U32 R20, R30, R15, RZ ;  /* 0x0000000f1e141227 */ /* 0x020fce00078e00ff */
[----:B0-----:R-:W0:Y:S01]  /*11e30*/  @!P0 LDC R10, c[0x0][0xb50] ;  /* 0x0002d400ff0a8b82 */ /* 0x001e220000000800 */
[-C--:B-1----:R-:W-:Y:S02]  /*11e40*/  IMAD R5, R5, R29.reuse, RZ ;  /* 0x0000001d05057224 */ /* 0x082fe400078e02ff */
[----:B------:R-:W-:-:S05]  /*11e50*/  IMAD.WIDE.U32 R14, R4, R29, RZ ;  /* 0x0000001d040e7225 */ /* 0x000fca00078e00ff */
[----:B------:R-:W1:Y:S01]  /*11e60*/  @!P0 LDC R11, c[0x0][0xb54] ;  /* 0x0002d500ff0b8b82 */ /* 0x000e620000000800 */
[-C--:B---3--:R-:W-:Y:S02]  /*11e70*/  IMAD R25, R13, R184.reuse, RZ ;  /* 0x000000b80d197224 */ /* 0x088fe400078e02ff */
[----:B------:R-:W-:Y:S01]  /*11e80*/  IMAD.WIDE.U32 R12, R12, R184, RZ ;  /* 0x000000b80c0c7225 */ /* 0x000fe200078e00ff */
[----:B----4-:R-:W-:-:S03]  /*11e90*/  @P1 SHF.R.U32.HI R21, RZ, R27, R20 ;  /* 0x0000001bff151219 */ /* 0x010fc60000011614 */
[----:B------:R-:W-:Y:S01]  /*11ea0*/  IMAD R27, R4, R28, R5 ;  /* 0x0000001c041b7224 */ /* 0x000fe200078e0205 */
[----:B------:R-:W-:Y:S01]  /*11eb0*/  IADD3 R12, P1, P3, R14, R12, R3 ;  /* 0x0000000c0e0c7210 */ /* 0x000fe20007b3e003 */
[----:B------:R-:W-:Y:S02]  /*11ec0*/  IMAD.IADD R25, R13, 0x1, R25 ;  /* 0x000000010d197824 */ /* 0x000fe400078e0219 */
[----:B------:R-:W-:Y:S02]  /*11ed0*/  IMAD.MOV R4, RZ, RZ, -R21 ;  /* 0x000000ffff047224 */ /* 0x000fe400078e0a15 */
[----:B------:R-:W-:Y:S01]  /*11ee0*/  IMAD.IADD R27, R15, 0x1, R27 ;  /* 0x000000010f1b7824 */ /* 0x000fe200078e021b */
[----:B--2---:R-:W-:-:S05]  /*11ef0*/  SEL R5, R32, RZ, P0 ;  /* 0x000000ff20057207 */ /* 0x004fca0000000000 */
[-C--:B------:R-:W-:Y:S02]  /*11f00*/  IMAD R13, R7, R5.reuse, RZ ;  /* 0x00000005070d7224 */ /* 0x080fe400078e02ff */
[----:B------:R-:W-:-:S04]  /*11f10*/  IMAD.WIDE.U32 R6, R6, R5, RZ ;  /* 0x0000000506067225 */ /* 0x000fc800078e00ff */
[----:B------:R-:W-:Y:S01]  /*11f20*/  IMAD R5, R31, R4, R30 ;  /* 0x000000041f057224 */ /* 0x000fe200078e021e */
[----:B------:R-:W-:Y:S01]  /*11f30*/  IADD3.X R4, R27, R25, R26, P1, P3 ;  /* 0x000000191b047210 */ /* 0x000fe20000fe641a */
[----:B------:R-:W-:Y:S01]  /*11f40*/  IMAD.IADD R13, R7, 0x1, R13 ;  /* 0x00000001070d7824 */ /* 0x000fe200078e020d */
[----:B------:R-:W-:Y:S02]  /*11f50*/  IADD3 R6, P0, P1, R21, R12, R6 ;  /* 0x0000000c15067210 */ /* 0x000fe4000791e006 */
[----:B------:R-:W-:-:S04]  /*11f60*/  SHF.R.S32.HI R21, RZ, 0x1f, R21 ;  /* 0x0000001fff157819 */ /* 0x000fc80000011415 */
[----:B------:R-:W-:Y:S01]  /*11f70*/  IADD3.X R7, R21, R4, R13, P0, P1 ;  /* 0x0000000415077210 */ /* 0x000fe200007e240d */
[-C--:B------:R-:W-:Y:S01]  /*11f80*/  IMAD R4, R9, R5.reuse, RZ ;  /* 0x0000000509047224 */ /* 0x080fe200078e02ff */
[----:B------:R-:W-:Y:S01]  /*11f90*/  SHF.R.S32.HI R13, RZ, 0x1f, R5 ;  /* 0x0000001fff0d7819 */ /* 0x000fe20000011405 */
[----:B------:R-:W-:-:S04]  /*11fa0*/  IMAD.WIDE.U32 R6, R8, R5, R6 ;  /* 0x0000000508067225 */ /* 0x000fc800078e0006 */
[----:B------:R-:W-:Y:S01]  /*11fb0*/  IMAD R13, R8, R13, R4 ;  /* 0x0000000d080d7224 */ /* 0x000fe200078e0204 */
[----:B0-----:R-:W-:Y:S01]  /*11fc0*/  LEA R10, P0, R6, R10, 0x2 ;  /* 0x0000000a060a7211 */ /* 0x001fe200078010ff */
[----:B------:R-:W-:Y:S02]  /*11fd0*/  IMAD.MOV.U32 R5, RZ, RZ, -0x800000 ;  /* 0xff800000ff057424 */ /* 0x000fe400078e00ff */
[----:B------:R-:W-:-:S05]  /*11fe0*/  IMAD.IADD R4, R7, 0x1, R13 ;  /* 0x0000000107047824 */ /* 0x000fca00078e020d */
[----:B-1----:R-:W-:-:S05]  /*11ff0*/  LEA.HI.X R11, R6, R11, R4, 0x2, P0 ;  /* 0x0000000b060b7211 */ /* 0x002fca00000f1404 */
[----:B------:R0:W-:Y:S02]  /*12000*/  STG.E desc[UR42][R10.64], R5 ;  /* 0x000000050a007986 */ /* 0x0001e4000c10192a */
.L_x_3928:
[----:B------:R-:W-:Y:S05]  /*12010*/  BSYNC B1 ;  /* 0x0000000000017941 */ /* 0x000fea0003800000 */
.L_x_3927:
[----:B------:R-:W-:Y:S05]  /*12020*/  @P2 BRA `(.L_x_3923) ;  /* 0x0000000800b02947 */ /* 0x000fea0003800000 */
[----:B------:R-:W2:Y:S01]  /*12030*/  LDL.LU R8, [R1+0x24] ;  /* 0x0000240001087983 */ /* 0x000ea20000300800 */
[----:B0-----:R-:W0:Y:S01]  /*12040*/  LDC R11, c[0x0][0xbe8] ;  /* 0x0002fa00ff0b7b82 */ /* 0x001e220000000800 */
[----:B------:R-:W-:Y:S01]  /*12050*/  ULDC.64 UR4, c[0x0][0xaa0] ;  /* 0x0002a80000047ab9 */ /* 0x000fe20000000a00 */
[----:B------:R-:W-:Y:S01]  /*12060*/  VIADD R39, R192, 0x40 ;  /* 0x00000040c0277836 */ /* 0x000fe20000000000 */
[----:B------:R-:W1:Y:S01]  /*12070*/  S2R R6, SR_TID.X ;  /* 0x0000000000067919 */ /* 0x000e620000002100 */
[----:B------:R-:W-:Y:S01]  /*12080*/  IMAD R4, R26, UR4, RZ ;  /* 0x000000041a047c24 */ /* 0x000fe2000f8e02ff */
[----:B------:R-:W-:Y:S01]  /*12090*/  BSSY B1, `(.L_x_3929) ;  /* 0x0000081000017945 */ /* 0x000fe20003800000 */
[----:B------:R-:W-:Y:S02]  /*120a0*/  VIADD R37, R192, 0x80 ;  /* 0x00000080c0257836 */ /* 0x000fe40000000000 */
[C---:B------:R-:W-:Y:S02]  /*120b0*/  IMAD R7, R3.reuse, UR5, R4 ;  /* 0x0000000503077c24 */ /* 0x040fe4000f8e0204 */
[----:B------:R-:W-:Y:S01]  /*120c0*/  IMAD.WIDE.U32 R4, R3, UR4, RZ ;  /* 0x0000000403047c25 */ /* 0x000fe2000f8e00ff */
[----:B------:R-:W-:Y:S01]  /*120d0*/  ULDC.64 UR4, c[0x0][0xae8] ;  /* 0x0002ba0000047ab9 */ /* 0x000fe20000000a00 */
[----:B------:R-:W3:Y:S02]  /*120e0*/  LDC R3, c[0x0][0xac8] ;  /* 0x0002b200ff037b82 */ /* 0x000ee40000000800 */
[----:B------:R-:W-:-:S02]  /*120f0*/  IMAD.IADD R5, R5, 0x1, R7 ;  /* 0x0000000105057824 */ /* 0x000fc400078e0207 */
[----:B------:R-:W-:Y:S02]  /*12100*/  VIADD R35, R192, 0xc0 ;  /* 0x000000c0c0237836 */ /* 0x000fe40000000000 */
[----:B------:R-:W-:-:S04]  /*12110*/  IMAD.WIDE.U32 R4, R184, UR4, R4 ;  /* 0x00000004b8047c25 */ /* 0x000fc8000f8e0004 */
[----:B------:R-:W-:Y:S01]  /*12120*/  IMAD R5, R184, UR5, R5 ;  /* 0x00000005b8057c24 */ /* 0x000fe2000f8e0205 */
[----:B------:R-:W-:Y:S01]  /*12130*/  ULDC.64 UR4, c[0x0][0xaf0] ;  /* 0x0002bc0000047ab9 */ /* 0x000fe20000000a00 */
[----:B0-----:R-:W-:Y:S01]  /*12140*/  ISETP.NE.AND P0, PT, R11, 0x1, PT ;  /* 0x000000010b00780c */ /* 0x001fe20003f05270 */
[----:B------:R-:W-:Y:S02]  /*12150*/  IMAD R21, R0, R11, RZ ;  /* 0x0000000b00157224 */ /* 0x000fe400078e02ff */
[----:B------:R-:W-:-:S04]  /*12160*/  IMAD.WIDE.U32 R4, R29, UR4, R4 ;  /* 0x000000041d047c25 */ /* 0x000fc8000f8e0004 */
[C---:B------:R-:W-:Y:S02]  /*12170*/  VIADD R33, R192.reuse, 0x100 ;  /* 0x00000100c0217836 */ /* 0x040fe40000000000 */
[----:B------:R-:W-:Y:S02]  /*12180*/  VIADD R31, R192, 0x140 ;  /* 0x00000140c01f7836 */ /* 0x000fe40000000000 */
[----:B-1----:R-:W-:Y:S01]  /*12190*/  VIADD R6, R6, 0xffffff80 ;  /* 0xffffff8006067836 */ /* 0x002fe20000000000 */
[-C--:B---3--:R-:W-:Y:S01]  /*121a0*/  ISETP.GE.AND P1, PT, R39, R3.reuse, PT ;  /* 0x000000032700720c */ /* 0x088fe20003f26270 */
[----:B------:R-:W0:Y:S01]  /*121b0*/  @P0 LDC R13, c[0x0][0xbec] ;  /* 0x0002fb00ff0d0b82 */ /* 0x000e220000000800 */
[CC--:B------:R-:W-:Y:S01]  /*121c0*/  ISETP.GE.AND P2, PT, R192.reuse, R3.reuse, PT ;  /* 0x00000003c000720c */ /* 0x0c0fe20003f46270 */
[C---:B------:R-:W-:Y:S01]  /*121d0*/  VIADD R27, R192.reuse, 0x180 ;  /* 0x00000180c01b7836 */ /* 0x040fe20000000000 */
[----:B------:R-:W-:Y:S01]  /*121e0*/  SHF.R.S32.HI R9, RZ, 0x1f, R6 ;  /* 0x0000001fff097819 */ /* 0x000fe20000011406 */
[C---:B------:R-:W-:Y:S01]  /*121f0*/  VIADD R24, R192.reuse, 0x1c0 ;  /* 0x000001c0c0187836 */ /* 0x040fe20000000000 */
[----:B------:R-:W-:Y:S01]  /*12200*/  SEL R10, RZ, 0xffffffff, P1 ;  /* 0xffffffffff0a7807 */ /* 0x000fe20000800000 */
[----:B------:R-:W-:Y:S01]  /*12210*/  VIADD R25, R192, 0x1c0 ;  /* 0x000001c0c0197836 */ /* 0x000fe20000000000 */
[----:B------:R-:W-:Y:S01]  /*12220*/  LEA.HI R9, R9, R6, RZ, 0x3 ;  /* 0x0000000609097211 */ /* 0x000fe200078f18ff */
[----:B------:R-:W1:Y:S01]  /*12230*/  @P0 LDC R15, c[0x0][0xbf0] ;  /* 0x0002fc00ff0f0b82 */ /* 0x000e620000000800 */
[----:B------:R-:W-:Y:S01]  /*12240*/  ISETP.GE.AND P1, PT, R37, R3, PT ;  /* 0x000000032500720c */ /* 0x000fe20003f26270 */
[----:B------:R-:W-:Y:S01]  /*12250*/  IMAD.SHL.U32 R10, R10, 0x2, RZ ;  /* 0x000000020a0a7824 */ /* 0x000fe200078e00ff */
[----:B------:R-:W-:Y:S01]  /*12260*/  LOP3.LUT R7, R9, 0xfffffff8, RZ, 0xc0, !PT ;  /* 0xfffffff809077812 */ /* 0x000fe200078ec0ff */
[C---:B------:R-:W-:Y:S01]  /*12270*/  VIADD R30, R192.reuse, 0x180 ;  /* 0x00000180c01e7836 */ /* 0x040fe20000000000 */
[----:B------:R-:W-:Y:S01]  /*12280*/  SHF.R.S32.HI R20, RZ, 0x3, R9 ;  /* 0x00000003ff147819 */ /* 0x000fe20000011409 */
[----:B------:R-:W-:Y:S01]  /*12290*/  VIADD R32, R192, 0x140 ;  /* 0x00000140c0207836 */ /* 0x000fe20000000000 */
[----:B------:R-:W-:Y:S01]  /*122a0*/  SHF.R.S32.HI R25, RZ, 0x1f, R25 ;  /* 0x0000001fff197819 */ /* 0x000fe20000011419 */
[----:B------:R-:W-:Y:S01]  /*122b0*/  IMAD.IADD R7, R6, 0x1, -R7 ;  /* 0x0000000106077824 */ /* 0x000fe200078e0a07 */
[----:B------:R-:W-:Y:S01]  /*122c0*/  SHF.R.S32.HI R30, RZ, 0x1f, R30 ;  /* 0x0000001fff1e7819 */ /* 0x000fe2000001141e */
[----:B------:R-:W-:Y:S01]  /*122d0*/  IMAD R6, R28, UR4, RZ ;  /* 0x000000041c067c24 */ /* 0x000fe2000f8e02ff */
[----:B------:R-:W-:Y:S01]  /*122e0*/  SHF.R.S32.HI R32, RZ, 0x1f, R32 ;  /* 0x0000001fff207819 */ /* 0x000fe20000011420 */
[----:B------:R-:W-:-:S02]  /*122f0*/  IMAD R7, R7, 0x20, R20 ;  /* 0x0000002007077824 */ /* 0x000fc400078e0214 */
[----:B------:R-:W-:Y:S01]  /*12300*/  IMAD R9, R29, UR5, R6 ;  /* 0x000000051d097c24 */ /* 0x000fe2000f8e0206 */
[----:B------:R-:W-:Y:S01]  /*12310*/  ULDC.64 UR4, c[0x0][0xae0] ;  /* 0x0002b80000047ab9 */ /* 0x000fe20000000a00 */
[C---:B------:R-:W-:Y:S02]  /*12320*/  VIADD R34, R192.reuse, 0x100 ;  /* 0x00000100c0227836 */ /* 0x040fe40000000000 */
[----:B------:R-:W-:Y:S01]  /*12330*/  IMAD.IADD R5, R5, 0x1, R9 ;  /* 0x0000000105057824 */ /* 0x000fe200078e0209 */
[----:B------:R-:W-:Y:S01]  /*12340*/  SEL R9, RZ, 0x1, P2 ;  /* 0x00000001ff097807 */ /* 0x000fe20001000000 */
[----:B------:R-:W-:Y:S01]  /*12350*/  VIADD R36, R192, 0xc0 ;  /* 0x000000c0c0247836 */ /* 0x000fe20000000000 */
[----:B------:R-:W-:Y:S01]  /*12360*/  ISETP.GE.AND P2, PT, R24, R3, PT ;  /* 0x000000031800720c */ /* 0x000fe20003f46270 */
[C---:B------:R-:W-:Y:S01]  /*12370*/  VIADD R38, R192.reuse, 0x80 ;  /* 0x00000080c0267836 */ /* 0x040fe20000000000 */
[----:B------:R-:W-:Y:S01]  /*12380*/  SHF.R.S32.HI R34, RZ, 0x1f, R34 ;  /* 0x0000001fff227819 */ /* 0x000fe20000011422 */
[----:B------:R-:W-:Y:S01]  /*12390*/  VIADD R40, R192, 0x40 ;  /* 0x00000040c0287836 */ /* 0x000fe20000000000 */
[----:B------:R-:W-:-:S02]  /*123a0*/  SHF.R.S32.HI R36, RZ, 0x1f, R36 ;  /* 0x0000001fff247819 */ /* 0x000fc40000011424 */
[----:B------:R-:W-:Y:S02]  /*123b0*/  SHF.R.S32.HI R38, RZ, 0x1f, R38 ;  /* 0x0000001fff267819 */ /* 0x000fe40000011426 */
[----:B------:R-:W-:Y:S01]  /*123c0*/  SHF.R.S32.HI R40, RZ, 0x1f, R40 ;  /* 0x0000001fff287819 */ /* 0x000fe20000011428 */
[C---:B--2---:R-:W-:Y:S02]  /*123d0*/  IMAD R20, R8.reuse, 0x40, R20 ;  /* 0x0000004008147824 */ /* 0x044fe400078e0214 */
[----:B------:R-:W-:-:S04]  /*123e0*/  IMAD R8, R8, 0x40, R7 ;  /* 0x0000004008087824 */ /* 0x000fc800078e0207 */
[----:B0-----:R-:W-:-:S04]  /*123f0*/  @P0 IMAD.HI.U32 R6, R8, R13, RZ ;  /* 0x0000000d08060227 */ /* 0x001fc800078e00ff */
[----:B------:R-:W-:Y:S01]  /*12400*/  IMAD.MOV.U32 R7, RZ, RZ, R8 ;  /* 0x000000ffff077224 */ /* 0x000fe200078e0008 */
[----:B-1----:R-:W-:Y:S02]  /*12410*/  @P0 SHF.R.U32.HI R7, RZ, R15, R6 ;  /* 0x0000000fff070219 */ /* 0x002fe40000011606 */
[----:B------:R-:W-:Y:S02]  /*12420*/  LOP3.LUT R6, R10, 0x2, R9, 0xe2, !PT ;  /* 0x000000020a067812 */ /* 0x000fe400078ee209 */
[----:B------:R-:W-:Y:S01]  /*12430*/  SEL R10, RZ, 0xffffffff, P1 ;  /* 0xffffffffff0a7807 */ /* 0x000fe20000800000 */
[----:B------:R-:W-:Y:S01]  /*12440*/  IMAD.MOV R9, RZ, RZ, -R7 ;  /* 0x000000ffff097224 */ /* 0x000fe200078e0a07 */
[-C--:B------:R-:W-:Y:S01]  /*12450*/  ISETP.GE.AND P0, PT, R35, R3.reuse, PT ;  /* 0x000000032300720c */ /* 0x080fe20003f06270 */
[----:B------:R-:W-:Y:S01]  /*12460*/  IMAD.WIDE.U32 R4, R7, UR4, R4 ;  /* 0x0000000407047c25 */ /* 0x000fe2000f8e0004 */
[----:B------:R-:W-:Y:S02]  /*12470*/  SHF.R.S32.HI R0, RZ, 0x1f, R7 ;  /* 0x0000001fff007819 */ /* 0x000fe40000011407 */
[----:B------:R-:W-:Y:S01]  /*12480*/  ISETP.GE.AND P1, PT, R33, R3, PT ;  /* 0x000000032100720c */ /* 0x000fe20003f26270 */
[----:B------:R-:W-:Y:S01]  /*12490*/  IMAD R9, R11, R9, R8 ;  /* 0x000000090b097224 */ /* 0x000fe200078e0208 */
[----:B------:R-:W-:Y:S01]  /*124a0*/  SEL R8, RZ, 0xffffffff, P0 ;  /* 0xffffffffff087807 */ /* 0x000fe20000000000 */
[----:B------:R-:W-:Y:S01]  /*124b0*/  IMAD.SHL.U32 R13, R10, 0x4, RZ ;  /* 0x000000040a0d7824 */ /* 0x000fe200078e00ff */
[----:B------:R-:W-:Y:S01]  /*124c0*/  ISETP.GE.AND P0, PT, R31, R3, PT ;  /* 0x000000031f00720c */ /* 0x000fe20003f06270 */
[----:B------:R-:W-:-:S02]  /*124d0*/  IMAD R0, R0, UR4, RZ ;  /* 0x0000000400007c24 */ /* 0x000fc4000f8e02ff */
[----:B------:R-:W-:Y:S01]  /*124e0*/  IMAD.SHL.U32 R11, R8, 0x8, RZ ;  /* 0x00000008080b7824 */ /* 0x000fe200078e00ff */
[----:B------:R-:W-:Y:S01]  /*124f0*/  LOP3.LUT R6, R13, 0x4, R6, 0xe2, !PT ;  /* 0x000000040d067812 */ /* 0x000fe200078ee206 */
[----:B------:R-:W-:Y:S01]  /*12500*/  IMAD R7, R7, UR5, R0 ;  /* 0x0000000507077c24 */ /* 0x000fe2000f8e0200 */
[----:B------:R-:W-:Y:S01]  /*12510*/  SEL R8, RZ, 0xffffffff, P1 ;  /* 0xffffffffff087807 */ /* 0x000fe20000800000 */
[----:B------:R-:W-:Y:S01]  /*12520*/  ULDC.64 UR4, c[0x0][0xad8] ;  /* 0x0002b60000047ab9 */ /* 0x000fe20000000a00 */
[----:B------:R-:W-:Y:S01]  /*12530*/  SHF.R.S32.HI R0, RZ, 0x1f, R9 ;  /* 0x0000001fff007819 */ /* 0x000fe20000011409 */
[----:B------:R-:W-:Y:S01]  /*12540*/  IMAD.IADD R5, R5, 0x1, R7 ;  /* 0x0000000105057824 */ /* 0x000fe200078e0207 */
[----:B------:R-:W-:Y:S01]  /*12550*/  LOP3.LUT R6, R11, 0x8, R6, 0xe2, !PT ;  /* 0x000000080b067812 */ /* 0x000fe200078ee206 */
[----:B------:R-:W-:Y:S01]  /*12560*/  IMAD.SHL.U32 R11, R8, 0x10, RZ ;  /* 0x00000010080b7824 */ /* 0x000fe200078e00ff */
[----:B------:R-:W-:Y:S01]  /*12570*/  SEL R7, RZ, 0xffffffff, P0 ;  /* 0xffffffffff077807 */ /* 0x000fe20000000000 */
[----:B------:R-:W-:Y:S01]  /*12580*/  IMAD R0, R0, UR4, RZ ;  /* 0x0000000400007c24 */ /* 0x000fe2000f8e02ff */
[----:B------:R-:W-:Y:S01]  /*12590*/  ISETP.GE.AND P0, PT, R27, R3, PT ;  /* 0x000000031b00720c */ /* 0x000fe20003f06270 */
[----:B------:R-:W-:Y:S01]  /*125a0*/  IMAD.WIDE.U32 R4, R9, UR4, R4 ;  /* 0x0000000409047c25 */ /* 0x000fe2000f8e0004 */
[----:B------:R-:W-:-:S03]  /*125b0*/  LOP3.LUT R6, R11, 0x10, R6, 0xe2, !PT ;  /* 0x000000100b067812 */ /* 0x000fc600078ee206 */
[----:B------:R-:W-:Y:S02]  /*125c0*/  IMAD.SHL.U32 R11, R7, 0x20, RZ ;  /* 0x00000020070b7824 */ /* 0x000fe400078e00ff */
[----:B------:R-:W-:Y:S01]  /*125d0*/  IMAD R7, R9, UR5, R0 ;  /* 0x0000000509077c24 */ /* 0x000fe2000f8e0200 */
[----:B------:R-:W-:Y:S01]  /*125e0*/  SEL R9, RZ, 0x40, P0 ;  /* 0x00000040ff097807 */ /* 0x000fe20000000000 */
[----:B------:R-:W-:Y:S01]  /*125f0*/  ULDC.64 UR4, c[0x0][0xa80] ;  /* 0x0002a00000047ab9 */ /* 0x000fe20000000a00 */
[----:B------:R-:W-:Y:S01]  /*12600*/  ISETP.GE.AND P0, PT, R20, R21, PT ;  /* 0x000000151400720c */ /* 0x000fe20003f06270 */
[----:B------:R-:W-:Y:S01]  /*12610*/  IMAD.IADD R5, R5, 0x1, R7 ;  /* 0x0000000105057824 */ /* 0x000fe200078e0207 */
[C---:B------:R-:W-:Y:S02]  /*12620*/  LEA R12, P1, R4.reuse, UR4, 0x1 ;  /* 0x00000004040c7c11 */ /* 0x040fe4000f8208ff */
[----:B------:R-:W-:Y:S02]  /*12630*/  LOP3.LUT R6, R11, 0x20, R6, 0xe2, !PT ;  /* 0x000000200b067812 */ /* 0x000fe400078ee206 */
[----:B------:R-:W-:Y:S01]  /*12640*/  LEA.HI.X R13, R4, UR5, R5, 0x1, P1 ;  /* 0x00000005040d7c11 */ /* 0x000fe200088f0c05 */
[----:B------:R0:W1:Y:S01]  /*12650*/  SHFL.IDX PT, R10, R12, RZ, 0x181f ;  /* 0x00181fff0c0a7589 */ /* 0x00006200000e0000 */
[----:B------:R-:W-:-:S02]  /*12660*/  LOP3.LUT R14, R6, R9, RZ, 0xfc, !PT ;  /* 0x00000009060e7212 */ /* 0x000fc400078efcff */
[----:B------:R-:W-:Y:S01]  /*12670*/  SEL R7, RZ, 0x80, P2 ;  /* 0x00000080ff077807 */ /* 0x000fe20001000000 */
[----:B------:R0:W2:Y:S03]  /*12680*/  SHFL.IDX PT, R11, R13, RZ, 0x181f ;  /* 0x00181fff0d0b7589 */ /* 0x0000a600000e0000 */
[----:B------:R-:W-:Y:S01]  /*12690*/  LOP3.LUT R15, R14, R7, RZ, 0xfc, !PT ;  /* 0x000000070e0f7212 */ /* 0x000fe200078efcff */
[----:B------:R-:W-:Y:S06]  /*126a0*/  @P0 BRA `(.L_x_3930) ;  /* 0x00000000007c0947 */ /* 0x000fec0003800000 */
[-C--:B------:R-:W-:Y:S02]  /*126b0*/  ISETP.GE.AND P2, PT, R39, R3.reuse, PT ;  /* 0x000000032700720c */ /* 0x080fe40003f46270 */
[-C--:B------:R-:W-:Y:S02]  /*126c0*/  ISETP.GE.AND P1, PT, R192, R3.reuse, PT ;  /* 0x00000003c000720c */ /* 0x080fe40003f26270 */
[-C--:B------:R-:W-:Y:S02]  /*126d0*/  ISETP.GE.AND P5, PT, R37, R3.reuse, PT ;  /* 0x000000032500720c */ /* 0x080fe40003fa6270 */
[----:B------:R-:W-:-:S07]  /*126e0*/  ISETP.GE.AND P3, PT, R35, R3, PT ;  /* 0x000000032300720c */ /* 0x000fce0003f66270 */
[C---:B-1----:R-:W-:Y:S02]  /*126f0*/  @!P2 LEA R4, P0, R39.reuse, R10, 0x1 ;  /* 0x0000000a2704a211 */ /* 0x042fe400078008ff */
[----:B--2---:R-:W-:Y:S02]  /*12700*/  @!P1 IMAD.WIDE R6, R192, 0x2, R10 ;  /* 0x00000002c0069825 */ /* 0x004fe400078e020a */
[----:B------:R-:W-:Y:S02]  /*12710*/  @!P2 LEA.HI.X R5, R39, R11, R40, 0x1, P0 ;  /* 0x0000000b2705a211 */ /* 0x000fe400000f0c28 */
[----:B------:R-:W-:Y:S01]  /*12720*/  LOP3.LUT P0, RZ, R14, 0x40, RZ, 0xc0, !PT ;  /* 0x000000400eff7812 */ /* 0x000fe2000780c0ff */
[----:B------:R1:W-:Y:S01]  /*12730*/  @!P1 ST.E.128 desc[UR42][R6.64], RZ ;  /* 0x000000ff06009985 */ /* 0x0003e2000c101d2a */
[----:B------:R-:W-:-:S03]  /*12740*/  ISETP.GE.AND P1, PT, R31, R3, PT ;  /* 0x000000031f00720c */ /* 0x000fc60003f26270 */
[----:B------:R2:W-:Y:S01]  /*12750*/  @!P2 ST.E.128 desc[UR42][R4.64], RZ ;  /* 0x000000ff0400a985 */ /* 0x0005e2000c101d2a */
[----:B------:R-:W-:Y:S02]  /*12760*/  ISETP.GE.AND P2, PT, R33, R3, PT ;  /* 0x000000032100720c */ /* 0x000fe40003f46270 */
[----:B-1----:R-:W-:-:S04]  /*12770*/  @!P5 LEA R6, P4, R37, R10, 0x1 ;  /* 0x0000000a2506d211 */ /* 0x002fc800078808ff */
[-C--:B------:R-:W-:Y:S02]  /*12780*/  @!P5 LEA.HI.X R7, R37, R11.reuse, R38, 0x1, P4 ;  /* 0x0000000b2507d211 */ /* 0x080fe400020f0c26 */
[----:B------:R-:W-:Y:S02]  /*12790*/  LOP3.LUT P4, RZ, R15, 0x80, RZ, 0xc0, !PT ;  /* 0x000000800fff7812 */ /* 0x000fe4000788c0ff */
[-C--:B--2---:R-:W-:Y:S01]  /*127a0*/  @!P3 LEA R4, P6, R35, R10.reuse, 0x1 ;  /* 0x0000000a2304b211 */ /* 0x084fe200078c08ff */
[----:B------:R1:W-:Y:S02]  /*127b0*/  @!P5 ST.E.128 desc[UR42][R6.64], RZ ;  /* 0x000000ff0600d985 */ /* 0x0003e4000c101d2a */
[----:B------:R-:W-:Y:S02]  /*127c0*/  @!P2 LEA R8, P5, R33, R10, 0x1 ;  /* 0x0000000a2108a211 */ /* 0x000fe400078a08ff */
[-C--:B------:R-:W-:Y:S02]  /*127d0*/  @!P3 LEA.HI.X R5, R35, R11.reuse, R36, 0x1, P6 ;  /* 0x0000000b2305b211 */ /* 0x080fe400030f0c24 */
[----:B------:R-:W-:-:S03]  /*127e0*/  @!P2 LEA.HI.X R9, R33, R11, R34, 0x1, P5 ;  /* 0x0000000b2109a211 */ /* 0x000fc600028f0c22 */
[----:B------:R2:W-:Y:S01]  /*127f0*/  @!P3 ST.E.128 desc[UR42][R4.64], RZ ;  /* 0x000000ff0400b985 */ /* 0x0005e2000c101d2a */
[----:B-1----:R-:W-:-:S03]  /*12800*/  @!P1 LEA R6, P6, R31, R10, 0x1 ;  /* 0x0000000a1f069211 */ /* 0x002fc600078c08ff */
[----:B------:R3:W-:Y:S01]  /*12810*/  @!P2 ST.E.128 desc[UR42][R8.64], RZ ;  /* 0x000000ff0800a985 */ /* 0x0007e2000c101d2a */
[----:B------:R-:W-:Y:S02]  /*12820*/  @!P1 LEA.HI.X R7, R31, R11, R32, 0x1, P6 ;  /* 0x0000000b1f079211 */ /* 0x000fe400030f0c20 */
[----:B--2---:R-:W-:-:S03]  /*12830*/  @P0 LEA R4, P3, R27, R10, 0x1 ;  /* 0x0000000a1b040211 */ /* 0x004fc600078608ff */
[----:B------:R3:W-:Y:S01]  /*12840*/  @!P1 ST.E.128 desc[UR42][R6.64], RZ ;  /* 0x000000ff06009985 */ /* 0x0007e2000c101d2a */
[C---:B------:R-:W-:Y:S02]  /*12850*/  @P4 LEA R10, P5, R24.reuse, R10, 0x1 ;  /* 0x0000000a180a4211 */ /* 0x040fe400078a08ff */
[-C--:B------:R-:W-:Y:S02]  /*12860*/  @P0 LEA.HI.X R5, R27, R11.reuse, R30, 0x1, P3 ;  /* 0x0000000b1b050211 */ /* 0x080fe400018f0c1e */
[----:B------:R-:W-:-:S03]  /*12870*/  @P4 LEA.HI.X R11, R24, R11, R25, 0x1, P5 ;  /* 0x0000000b180b4211 */ /* 0x000fc600028f0c19 */
[----:B------:R3:W-:Y:S04]  /*12880*/  @P0 ST.E.128 desc[UR42][R4.64], RZ ;  /* 0x000000ff04000985 */ /* 0x0007e8000c101d2a */
[----:B------:R3:W-:Y:S02]  /*12890*/  @P4 ST.E.128 desc[UR42][R10.64], RZ ;  /* 0x000000ff0a004985 */ /* 0x0007e4000c101d2a */
.L_x_3930:
[----:B------:R-:W-:Y:S05]  /*128a0*/  BSYNC B1 ;  /* 0x0000000000017941 */ /* 0x000fea0003800000 */
.L_x_3929:
[----:B------:R-:W-:Y:S01]  /*128b0*/  VIADD R0, R20, 0x20 ;  /* 0x0000002014007836 */ /* 0x000fe20000000000 */
[----:B--23--:R2:W3:Y:S04]  /*128c0*/  SHFL.IDX PT, R11, R13, 0x1, 0x181f ;  /* 0x00381f000d0b7f89 */ /* 0x00c4e800000e0000 */
[----:B------:R-:W-:Y:S01]  /*128d0*/  ISETP.GE.AND P0, PT, R0, R21, PT ;  /* 0x000000150000720c */ /* 0x000fe20003f06270 */
[----:B-1----:R2:W1:-:S12]  /*128e0*/  SHFL.IDX PT, R10, R12, 0x1, 0x181f ;  /* 0x00381f000c0a7f89 */ /* 0x00245800000e0000 */
[----:B--2---:R-:W-:Y:S05]  /*128f0*/  @P0 BRA `(.L_x_3923) ;  /* 0x00000000007c0947 */ /* 0x004fea0003800000 */
[-C--:B------:R-:W-:Y:S02]  /*12900*/  ISETP.GE.AND P6, PT, R192, R3.reuse, PT ;  /* 0x00000003c000720c */ /* 0x080fe40003fc6270 */
[-C--:B------:R-:W-:Y:S02]  /*12910*/  ISETP.GE.AND P5, PT, R39, R3.reuse, PT ;  /* 0x000000032700720c */ /* 0x080fe40003fa6270 */
[-C--:B------:R-:W-:Y:S02]  /*12920*/  ISETP.GE.AND P4, PT, R37, R3.reuse, PT ;  /* 0x000000032500720c */ /* 0x080fe40003f86270 */
[-C--:B------:R-:W-:Y:S02]  /*12930*/  ISETP.GE.AND P3, PT, R35, R3.reuse, PT ;  /* 0x000000032300720c */ /* 0x080fe40003f66270 */
[-C--:B------:R-:W-:Y:S02]  /*12940*/  ISETP.GE.AND P2, PT, R33, R3.reuse, PT ;  /* 0x000000032100720c */ /* 0x080fe40003f46270 */
[----:B------:R-:W-:-:S03]  /*12950*/  ISETP.GE.AND P1, PT, R31, R3, PT ;  /* 0x000000031f00720c */ /* 0x000fc60003f26270 */
[----:B-1-3--:R-:W-:Y:S02]  /*12960*/  @!P6 IMAD.WIDE R6, R192, 0x2, R10 ;  /* 0x00000002c006e825 */ /* 0x00afe400078e020a */
[----:B------:R-:W-:-:S03]  /*12970*/  @!P5 LEA R4, P0, R39, R10, 0x1 ;  /* 0x0000000a2704d211 */ /* 0x000fc600078008ff */
[----:B------:R1:W-:Y:S01]  /*12980*/  @!P6 ST.E.128 desc[UR42][R6.64], RZ ;  /* 0x000000ff0600e985 */ /* 0x0003e2000c101d2a */
[----:B------:R-:W-:Y:S02]  /*12990*/  @!P5 LEA.HI.X R5, R39, R11, R40, 0x1, P0 ;  /* 0x0000000b2705d211 */ /* 0x000fe400000f0c28 */
[----:B------:R-:W-:-:S03]  /*129a0*/  LOP3.LUT P0, RZ, R14, 0x40, RZ, 0xc0, !PT ;  /* 0x000000400eff7812 */ /* 0x000fc6000780c0ff */
[----:B------:R2:W-:Y:S01]  /*129b0*/  @!P5 ST.E.128 desc[UR42][R4.64], RZ ;  /* 0x000000ff0400d985 */ /* 0x0005e2000c101d2a */
[----:B-1----:R-:W-:-:S04]  /*129c0*/  @!P4 LEA R6, P6, R37, R10, 0x1 ;  /* 0x0000000a2506c211 */ /* 0x002fc800078c08ff */
[-C--:B------:R-:W-:Y:S02]  /*129d0*/  @!P4 LEA.HI.X R7, R37, R11.reuse, R38, 0x1, P6 ;  /* 0x0000000b2507c211 */ /* 0x080fe400030f0c26 */
[----:B------:R-:W-:Y:S02]  /*129e0*/  LOP3.LUT P6, RZ, R15, 0x80, RZ, 0xc0, !PT ;  /* 0x000000800fff7812 */ /* 0x000fe400078cc0ff */
[-C--:B--2---:R-:W-:Y:S01]  /*129f0*/  @!P3 LEA R4, P5, R35, R10.reuse, 0x1 ;  /* 0x0000000a2304b211 */ /* 0x084fe200078a08ff */
[----:B------:R1:W-:Y:S01]  /*12a00*/  @!P4 ST.E.128 desc[UR42][R6.64], RZ ;  /* 0x000000ff0600c985 */ /* 0x0003e2000c101d2a */
        /* <DEDUP_REMOVED lines=14> */
.L_x_3923:
[----:B------:R-:W-:Y:S05]  /*12af0*/  BSYNC B0 ;  /* 0x0000000000007941 */ /* 0x000fea0003800000 */
.L_x_3916:
[----:B------:R-:W-:Y:S02]  /*12b00*/  ULDC UR4, c[0x0][0xc3c] ;  /* 0x00030f0000047ab9 */ /* 0x000fe40000000800 */
[----:B------:R-:W-:-:S13]  /*12b10*/  ISETP.GE.AND P0, PT, R155, UR4, PT ;  /* 0x000000049b007c0c */ /* 0x000fda000bf06270 */
[----:B------:R-:W-:Y:S05]  /*12b20*/  @!P0 BRA `(.L_x_3931) ;  /* 0xfffffeec006c8947 */ /* 0x000fea000383ffff */
[----:B------:R-:W-:Y:S05]  /*12b30*/  BRA `(.L_x_3794) ;  /* 0x0000007800447947 */ /* 0x000fea0003800000 */
.L_x_3792:
        /* <DEDUP_REMOVED lines=16> */
.L_x_3932:
        /* <DEDUP_REMOVED lines=43> */
.L_x_3936:
        /* <DEDUP_REMOVED lines=37> */
.L_x_3934:
        /* <DEDUP_REMOVED lines=18> */
.L_x_3937:
        /* <DEDUP_REMOVED lines=43> */
[----:B------:R-:W-:Y:S01]  /*13510*/  ISETP.GT.U32.AND P1, PT, R5, R4, PT ;  /* 0x000000040500720c */ /* 0x000fe20003f24070 */
[----:B------:R-:W-:Y:S01]  /*13520*/  IMAD.IADD R25, R25, 0x1, -R6 ;  /* 0x0000000119197824 */ /* 0x000fe200078e0a06 */
        /* <DEDUP_REMOVED lines=13> */
.L_x_3935:
[----:B------:R-:W-:Y:S02]  /*13600*/  IMAD.MOV.U32 R25, RZ, RZ, RZ ;  /* 0x000000ffff197224 */ /* 0x000fe400078e00ff */
[----:B------:R-:W-:Y:S02]  /*13610*/  IMAD.U32 R24, RZ, RZ, UR6 ;  /* 0x00000006ff187e24 */ /* 0x000fe4000f8e00ff */
[----:B------:R-:W-:-:S07]  /*13620*/  IMAD.MOV.U32 R26, RZ, RZ, RZ ;  /* 0x000000ffff1a7224 */ /* 0x000fce00078e00ff */
.L_x_3938:
[----:B------:R-:W-:-:S13]  /*13630*/  ISETP.NE.AND P0, PT, R7, RZ, PT ;  /* 0x000000ff0700720c */ /* 0x000fda0003f05270 */
[----:B------:R-:W0:Y:S01]  /*13640*/  @!P0 S2R R3, SR_CgaCtaId ;  /* 0x0000000000038919 */ /* 0x000e220000008800 */
[----:B------:R-:W-:-:S04]  /*13650*/  @!P0 MOV R2, 0x400 ;  /* 0x0000040000028802 */ /* 0x000fc80000000f00 */
[----:B0-----:R-:W-:-:S05]  /*13660*/  @!P0 LEA R2, R3, R2, 0x18 ;  /* 0x0000000203028211 */ /* 0x001fca00078ec0ff */
[----:B------:R1:W-:Y:S01]  /*13670*/  @!P0 STS.128 [R2+0x28cd0], R24 ;  /* 0x028cd01802008388 */ /* 0x0003e20000000c00 */
[----:B------:R-:W-:Y:S06]  /*13680*/  BAR.ARV 0x5, 0x180 ;  /* 0x0146000000007b1d */ /* 0x000fec0000002000 */
.L_x_3933:
        /* <DEDUP_REMOVED lines=8> */
[----:B------:R-:W-:Y:S01]  /*13710*/  LOP3.LUT R5, R0, 0x7f, RZ, 0xc0, !PT ;  /* 0x0000007f00057812 */ /* 0x000fe200078ec0ff */
[----:B------:R-:W-:Y:S01]  /*13720*/  UMOV UR4, 0x400 ;  /* 0x0000040000047882 */ /* 0x000fe20000000000 */
[----:B------:R1:W-:Y:S01]  /*13730*/  STL [R1+0x20], RZ ;  /* 0x000020ff01007387 */ /* 0x0003e20000100800 */
[----:B------:R-:W-:Y:S01]  /*13740*/  BSSY B8, `(.L_x_3939) ;  /* 0x0000699000087945 */ /* 0x000fe20003800000 */
[C---:B------:R-:W-:Y:S01]  /*13750*/  LOP3.LUT R3, R2.reuse, 0x1f8, RZ, 0xc0, !PT ;  /* 0x000001f802037812 */ /* 0x040fe200078ec0ff */
[----:B------:R-:W-:Y:S01]  /*13760*/  IMAD.SHL.U32 R35, R5, 0x8, RZ ;  /* 0x0000000805237824 */ /* 0x000fe200078e00ff */
[----:B------:R-:W-:Y:S01]  /*13770*/  LOP3.LUT R2, R2, 0x38, RZ, 0xc0, !PT ;  /* 0x0000003802027812 */ /* 0x000fe200078ec0ff */
[----:B------:R-:W-:Y:S01]  /*13780*/  IMAD.MOV.U32 R29, RZ, RZ, 0x1 ;  /* 0x00000001ff1d7424 */ /* 0x000fe200078e00ff */
[----:B------:R-:W-:Y:S01]  /*13790*/  LOP3.LUT R4, R3, 0x38, R0, 0x78, !PT ;  /* 0x0000003803047812 */ /* 0x000fe200078e7800 */
[----:B------:R-:W-:Y:S01]  /*137a0*/  IMAD.SHL.U32 R0, R0, 0x10, RZ ;  /* 0x0000001000007824 */ /* 0x000fe200078e00ff */
[----:B------:R-:W-:Y:S01]  /*137b0*/  SHF.R.U32.HI R3, RZ, 0x3, R5 ;  /* 0x00000003ff037819 */ /* 0x000fe20000011605 */
[----:B------:R-:W-:Y:S01]  /*137c0*/  IMAD.MOV.U32 R19, RZ, RZ, RZ ;  /* 0x000000ffff137224 */ /* 0x000fe200078e00ff */
[----:B------:R-:W-:Y:S01]  /*137d0*/  LOP3.LUT R35, R4, 0x200, R35, 0xf8, !PT ;  /* 0x0000020004237812 */ /* 0x000fe200078ef823 */
[----:B------:R-:W-:Y:S01]  /*137e0*/  IMAD.MOV.U32 R22, RZ, RZ, RZ ;  /* 0x000000ffff167224 */ /* 0x000fe200078e00ff */
[----:B------:R-:W-:Y:S01]  /*137f0*/  LOP3.LUT R0, R3, 0x70, R0, 0xf8, !PT ;  /* 0x0000007003007812 */ /* 0x000fe200078ef800 */
[----:B------:R-:W-:Y:S01]  /*13800*/  IMAD.MOV.U32 R28, RZ, RZ, 0x1 ;  /* 0x00000001ff1c7424 */ /* 0x000fe200078e00ff */
[C---:B------:R-:W-:Y:S01]  /*13810*/  LOP3.LUT R0, R2.reuse, 0xc0, RZ, 0xfc, !PT ;  /* 0x000000c002007812 */ /* 0x040fe200078efcff */
[----:B------:R-:W-:Y:S01]  /*13820*/  ULDC.64 UR40, c[0x0][0x198] ;  /* 0x0000660000287ab9 */ /* 0x000fe20000000a00 */
[C---:B------:R-:W-:Y:S01]  /*13830*/  LOP3.LUT R0, R2.reuse, 0x140, RZ, 0xfc, !PT ;  /* 0x0000014002007812 */ /* 0x040fe200078efcff */
[----:B------:R-:W-:Y:S01]  /*13840*/  ULOP3.LUT UR38, UR36, 0x2, URZ, 0xfc, !UPT ;  /* 0x0000000224267892 */ /* 0x000fe2000f8efc3f */
[C---:B------:R-:W-:Y:S01]  /*13850*/  LOP3.LUT R3, R2.reuse, 0x40, RZ, 0xfc, !PT ;  /* 0x0000004002037812 */ /* 0x040fe200078efcff */
[----:B------:R-:W-:Y:S01]  /*13860*/  ULDC UR37, c[0x0][0xc] ;  /* 0x0000030000257ab9 */ /* 0x000fe20000000800 */
[----:B0-----:R-:W-:Y:S01]  /*13870*/  ULEA UR4, UR5, UR4, 0x18 ;  /* 0x0000000405047291 */ /* 0x001fe2000f8ec03f */
[----:B------:R-:W-:-:S02]  /*13880*/  LOP3.LUT R3, R2, 0x100, RZ, 0xfc, !PT ;  /* 0x0000010002037812 */ /* 0x000fc400078efcff */
[C---:B------:R-:W-:Y:S02]  /*13890*/  LOP3.LUT R4, R2.reuse, 0x80, RZ, 0xfc, !PT ;  /* 0x0000008002047812 */ /* 0x040fe400078efcff */
[C---:B------:R-:W-:Y:S01]  /*138a0*/  LOP3.LUT R3, R2.reuse, 0x180, RZ, 0xfc, !PT ;  /* 0x0000018002037812 */ /* 0x040fe200078efcff */
[----:B------:R-:W-:Y:S01]  /*138b0*/  IMAD.U32 R17, RZ, RZ, UR4 ;  /* 0x00000004ff117e24 */ /* 0x000fe2000f8e00ff */
[----:B------:R-:W-:-:S03]  /*138c0*/  LOP3.LUT R2, R2, 0x1c0, RZ, 0xfc, !PT ;  /* 0x000001c002027812 */ /* 0x000fc600078efcff */
[----:B------:R-:W-:-:S05]  /*138d0*/  IMAD R0, R35, 0x2, R17 ;  /* 0x0000000223007824 */ /* 0x000fca00078e0211 */
[----:B------:R1:W-:Y:S02]  /*138e0*/  STL [R1+0x30], R0 ;  /* 0x0000300001007387 */ /* 0x0003e40000100800 */
.L_x_4048:
[----:B0-----:R-:W0:Y:S02]  /*138f0*/  LDC.64 R2, c[0x0][0xc88] ;  /* 0x00032200ff027b82 */ /* 0x001e240000000a00 */
[----:B0-----:R-:W-:-:S05]  /*13900*/  IMAD.WIDE R2, R27, 0x4, R2 ;  /* 0x000000041b027825 */ /* 0x001fca00078e0202 */
[----:B-1----:R-:W1:Y:S01]  /*13910*/  LDG.E R31, desc[UR42][R2.64] ;  /* 0x0000002a021f7981 */ /* 0x002e62000c1e1900 */
[----:B------:R-:W-:Y:S05]  /*13920*/  YIELD ;  /* 0x0000000000007946 */ /* 0x000fea0003800000 */
[----:B------:R-:W-:Y:S01]  /*13930*/  ULDC.64 UR4, c[0x0][0xa28] ;  /* 0x00028a0000047ab9 */ /* 0x000fe20000000a00 */
[----:B------:R-:W-:Y:S01]  /*13940*/  IMAD.MOV.U32 R33, RZ, RZ, RZ ;  /* 0x000000ffff217224 */ /* 0x000fe200078e00ff */
[----:B------:R-:W-:Y:S01]  /*13950*/  ISETP.NE.U32.AND P0, PT, RZ, UR4, PT ;  /* 0x00000004ff007c0c */ /* 0x000fe2000bf05070 */
[----:B--23--:R-:W-:Y:S01]  /*13960*/  IMAD.MOV.U32 R6, RZ, RZ, RZ ;  /* 0x000000ffff067224 */ /* 0x00cfe200078e00ff */
[----:B------:R-:W-:Y:S01]  /*13970*/  ULDC.64 UR8, c[0x0][0xa18] ;  /* 0x0002860000087ab9 */ /* 0x000fe20000000a00 */
[----:B------:R-:W-:Y:S01]  /*13980*/  ULDC.64 UR6, c[0x0][0xa10] ;  /* 0x0002840000067ab9 */ /* 0x000fe20000000a00 */
[----:B------:R-:W-:-:S02]  /*13990*/  ISETP.NE.AND.EX P0, PT, RZ, UR5, PT, P0 ;  /* 0x00000005ff007c0c */ /* 0x000fc4000bf05300 */
        /* <DEDUP_REMOVED lines=9> */
[----:B------:R-:W-:Y:S01]  /*13a30*/  ISETP.NE.U32.AND P1, PT, RZ, UR8, PT ;  /* 0x00000008ff007c0c */ /* 0x000fe2000bf25070 */
[----:B0-----:R-:W-:Y:S01]  /*13a40*/  IMAD.MOV.U32 R0, RZ, RZ, RZ ;  /* 0x000000ffff007224 */ /* 0x001fe200078e00ff */
[----:B------:R-:W-:Y:S02]  /*13a50*/  ISETP.NE.AND.EX P0, PT, RZ, UR5, PT, P0 ;  /* 0x00000005ff007c0c */ /* 0x000fe4000bf05300 */
[----:B------:R-:W-:Y:S02]  /*13a60*/  ISETP.NE.AND.EX P1, PT, RZ, UR9, PT, P1 ;  /* 0x00000009ff007c0c */ /* 0x000fe4000bf25310 */
[----:B------:R-:W-:Y:S02]  /*13a70*/  ISETP.NE.U32.AND P2, PT, RZ, UR6, PT ;  /* 0x00000006ff007c0c */ /* 0x000fe4000bf45070 */
[----:B-1----:R-:W-:-:S02]  /*13a80*/  IADD3 R2, P3, R23, UR4, RZ ;  /* 0x0000000417027c10 */ /* 0x002fc4000ff7e0ff */
[----:B------:R-:W-:Y:S02]  /*13a90*/  ISETP.NE.AND.EX P2, PT, RZ, UR7, PT, P2 ;  /* 0x00000007ff007c0c */ /* 0x000fe4000bf45320 */
[----:B------:R-:W-:Y:S02]  /*13aa0*/  IADD3.X R3, R30, UR5, RZ, P3, !PT ;  /* 0x000000051e037c10 */ /* 0x000fe40009ffe4ff */
[----:B------:R-:W-:-:S03]  /*13ab0*/  IADD3 R4, P4, R23, UR6, RZ ;  /* 0x0000000617047c10 */ /* 0x000fc6000ff9e0ff */
[----:B------:R-:W2:Y:S01]  /*13ac0*/  @P0 LDG.E R6, desc[UR42][R2.64] ;  /* 0x0000002a02060981 */ /* 0x000ea2000c1e1900 */
[----:B------:R-:W-:Y:S01]  /*13ad0*/  ULDC UR4, c[0x0][0x288] ;  /* 0x0000a20000047ab9 */ /* 0x000fe20000000800 */
[----:B------:R-:W-:Y:S01]  /*13ae0*/  IADD3.X R5, R30, UR7, RZ, P4, !PT ;  /* 0x000000071e057c10 */ /* 0x000fe2000a7fe4ff */
[----:B------:R-:W-:Y:S01]  /*13af0*/  IMAD.U32 R8, RZ, RZ, UR4 ;  /* 0x00000004ff087e24 */ /* 0x000fe2000f8e00ff */
[----:B------:R-:W-:-:S03]  /*13b00*/  ULDC.64 UR4, c[0x0][0x418] ;  /* 0x0001060000047ab9 */ /* 0x000fc60000000a00 */
[----:B------:R-:W5:Y:S04]  /*13b10*/  @P2 LDG.E R0, desc[UR42][R4.64] ;  /* 0x0000002a04002981 */ /* 0x000f68000c1e1900 */
[----:B--2---:R0:W-:Y:S02]  /*13b20*/  STL [R1+0x4], R6 ;  /* 0x0000040601007387 */ /* 0x0041e40000100800 */
[----:B0-----:R-:W-:-:S04]  /*13b30*/  @P1 IADD3 R6, P3, R23, UR8, RZ ;  /* 0x0000000817061c10 */ /* 0x001fc8000ff7e0ff */
[----:B------:R-:W-:-:S05]  /*13b40*/  @P1 IADD3.X R7, R30, UR9, RZ, P3, !PT ;  /* 0x000000091e071c10 */ /* 0x000fca0009ffe4ff */
[----:B------:R0:W2:Y:S01]  /*13b50*/  @P1 LDG.E R8, desc[UR42][R6.64] ;  /* 0x0000002a06081981 */ /* 0x0000a2000c1e1900 */
        /* <DEDUP_REMOVED lines=8> */
[----:B--2---:R0:W-:Y:S02]  /*13be0*/  STL [R1+0x14], R8 ;  /* 0x0000140801007387 */ /* 0x0041e40000100800 */
[----:B0-----:R-:W-:Y:S01]  /*13bf0*/  IMAD.U32 R8, RZ, RZ, UR4 ;  /* 0x00000004ff087e24 */ /* 0x001fe2000f8e00ff */
[----:B------:R-:W-:Y:S06]  /*13c00*/  @P1 BRA `(.L_x_3940) ;  /* 0x0000000000141947 */ /* 0x000fec0003800000 */
[----:B------:R-:W-:Y:S05]  /*13c10*/  @!P0 BRA `(.L_x_3940) ;  /* 0x0000000000108947 */ /* 0x000fea0003800000 */
[----:B------:R-:W2:Y:S04]  /*13c20*/  LDG.E R7, desc[UR42][R2.64] ;  /* 0x0000002a02077981 */ /* 0x000ea8000c1e1900 */
[----:B------:R-:W2:Y:S02]  /*13c30*/  LDG.E R2, desc[UR42][R2.64+0x4] ;  /* 0x0000042a02027981 */ /* 0x000ea4000c1e1900 */
[----:B--2---:R-:W-:-:S05]  /*13c40*/  IMAD.IADD R2, R2, 0x1, -R7 ;  /* 0x0000000102027824 */ /* 0x004fca00078e0a07 */
[----:B------:R0:W-:Y:S02]  /*13c50*/  STL [R1+0x14], R2 ;  /* 0x0000140201007387 */ /* 0x0001e40000100800 */
.L_x_3940:
[----:B------:R-:W-:Y:S01]  /*13c60*/  ULDC.64 UR4, c[0x0][0xa20] ;  /* 0x0002880000047ab9 */ /* 0x000fe20000000a00 */
[C---:B------:R-:W-:Y:S02]  /*13c70*/  LOP3.LUT R7, R26.reuse, 0xff000000, RZ, 0xc0, !PT ;  /* 0xff0000001a077812 */ /* 0x040fe400078ec0ff */
[----:B------:R-:W-:Y:S02]  /*13c80*/  ISETP.NE.U32.AND P0, PT, RZ, UR4, PT ;  /* 0x00000004ff007c0c */ /* 0x000fe4000bf05070 */
[----:B------:R-:W-:Y:S02]  /*13c90*/  SHF.R.U32.HI R7, RZ, 0x8, R7 ;  /* 0x00000008ff077819 */ /* 0x000fe40000011607 */
[----:B------:R-:W-:Y:S02]  /*13ca0*/  ISETP.NE.AND.EX P0, PT, RZ, UR5, PT, P0 ;  /* 0x00000005ff007c0c */ /* 0x000fe4000bf05300 */
[C---:B0-----:R-:W-:Y:S02]  /*13cb0*/  LOP3.LUT R2, R26.reuse, 0xff0000, RZ, 0xc0, !PT ;  /* 0x00ff00001a027812 */ /* 0x041fe400078ec0ff */
[----:B------:R-:W-:Y:S01]  /*13cc0*/  LOP3.LUT R16, R26, 0xffff, RZ, 0xc0, !PT ;  /* 0x0000ffff1a107812 */ /* 0x000fe200078ec0ff */
[----:B------:R-:W-:Y:S01]  /*13cd0*/  IMAD.MOV.U32 R26, RZ, RZ, R31 ;  /* 0x000000ffff1a7224 */ /* 0x000fe200078e001f */
[----:B------:R-:W-:-:S07]  /*13ce0*/  LEA.HI R7, R2, R7, RZ, 0x10 ;  /* 0x0000000702077211 */ /* 0x000fce00078f80ff */
[----:B------:R-:W-:Y:S05]  /*13cf0*/  @!P0 BRA `(.L_x_3941) ;  /* 0x0000000000108947 */ /* 0x000fea0003800000 */
[----:B------:R-:W-:-:S04]  /*13d00*/  IADD3 R2, P0, R23, UR4, RZ ;  /* 0x0000000417027c10 */ /* 0x000fc8000ff1e0ff */
[----:B------:R-:W-:-:S05]  /*13d10*/  IADD3.X R3, R30, UR5, RZ, P0, !PT ;  /* 0x000000051e037c10 */ /* 0x000fca00087fe4ff */
[----:B------:R0:W5:Y:S01]  /*13d20*/  LDG.E R8, desc[UR42][R2.64] ;  /* 0x0000002a02087981 */ /* 0x000162000c1e1900 */
[----:B------:R-:W-:Y:S05]  /*13d30*/  BRA `(.L_x_3942) ;  /* 0x0000000000247947 */ /* 0x000fea0003800000 */
.L_x_3941:
        /* <DEDUP_REMOVED lines=9> */
.L_x_3942:
        /* <DEDUP_REMOVED lines=9> */
[----:B------:R-:W-:Y:S01]  /*13e60*/  ISETP.GE.AND P1, PT, R3, 0x1, PT ;  /* 0x000000010300780c */ /* 0x000fe20003f26270 */
[----:B------:R0:W-:Y:S03]  /*13e70*/  STL [R1], R3 ;  /* 0x0000000301007387 */ /* 0x0001e60000100800 */
[----:B------:R-:W-:-:S04]  /*13e80*/  SHF.R.S32.HI R2, RZ, 0x1f, R4 ;  /* 0x0000001fff027819 */ /* 0x000fc80000011404 */
[----:B------:R-:W-:Y:S01]  /*13e90*/  LEA.HI R4, R2, R4, RZ, 0x6 ;  /* 0x0000000402047211 */ /* 0x000fe200078f30ff */
[----:B0-----:R-:W-:-:S03]  /*13ea0*/  IMAD.MOV.U32 R3, RZ, RZ, RZ ;  /* 0x000000ffff037224 */ /* 0x001fc600078e00ff */
[----:B------:R-:W-:Y:S01]  /*13eb0*/  SHF.R.S32.HI R4, RZ, 0x6, R4 ;  /* 0x00000006ff047819 */ /* 0x000fe20000011404 */
        /* <DEDUP_REMOVED lines=30> */
.L_x_3944:
[----:B------:R-:W-:Y:S05]  /*140a0*/  BSYNC B0 ;  /* 0x0000000000007941 */ /* 0x000fea0003800000 */
.L_x_3943:
[-C--:B------:R-:W-:Y:S01]  /*140b0*/  IMAD R2, R32, R3.reuse, RZ ;  /* 0x0000000320027224 */ /* 0x080fe200078e02ff */
[----:B------:R-:W-:Y:S04]  /*140c0*/  BSSY B0, `(.L_x_3945) ;  /* 0x00001a8000007945 */ /* 0x000fe80003800000 */
[C---:B------:R-:W-:Y:S01]  /*140d0*/  VIADDMNMX R3, R2.reuse, R3, R4, PT ;  /* 0x0000000302037246 */ /* 0x040fe20003800104 */
[----:B------:R-:W-:-:S04]  /*140e0*/  IMAD R2, R2, 0x40, -R8 ;  /* 0x0000004002027824 */ /* 0x000fc800078e0a08 */
[----:B------:R-:W-:Y:S01]  /*140f0*/  IMAD R3, R3, 0x40, -R8 ;  /* 0x0000004003037824 */ /* 0x000fe200078e0a08 */
[----:B------:R-:W-:-:S04]  /*14100*/  VIMNMX R7, RZ, R2, !PT ;  /* 0x00000002ff077248 */ /* 0x000fc80007fe0100 */
[----:B------:R-:W-:-:S04]  /*14110*/  VIMNMX R3, R3, R6, PT ;  /* 0x0000000603037248 */ /* 0x000fc80003fe0100 */
[----:B------:R-:W-:Y:S02]  /*14120*/  ISETP.GT.AND P0, PT, R3, R7, PT ;  /* 0x000000070300720c */ /* 0x000fe40003f04270 */
[----:B------:R-:W-:-:S11]  /*14130*/  SHF.R.U32.HI R7, RZ, 0x6, R7 ;  /* 0x00000006ff077819 */ /* 0x000fd60000011607 */
[----:B------:R-:W-:-:S05]  /*14140*/  @P0 VIADD R2, R3, 0x3f ;  /* 0x0000003f03020836 */ /* 0x000fca0000000000 */
[----:B------:R-:W-:-:S04]  /*14150*/  @P0 SHF.R.S32.HI R3, RZ, 0x1f, R2 ;  /* 0x0000001fff030819 */ /* 0x000fc80000011402 */
[----:B------:R-:W-:Y:S01]  /*14160*/  @P0 LEA.HI R3, R3, R2, RZ, 0x6 ;  /* 0x0000000203030211 */ /* 0x000fe200078f30ff */
[----:B------:R-:W-:-:S03]  /*14170*/  IMAD.MOV.U32 R2, RZ, RZ, R7 ;  /* 0x000000ffff027224 */ /* 0x000fc600078e0007 */
[----:B------:R-:W-:Y:S02]  /*14180*/  @P0 SHF.R.S32.HI R2, RZ, 0x6, R3 ;  /* 0x00000006ff020819 */ /* 0x000fe40000011403 */
        /* <DEDUP_REMOVED lines=10> */
.L_x_4093:
[----:B-1----:R-:W-:Y:S02]  /*14230*/  ISETP.NE.AND P0, PT, R14, RZ, PT ;  /* 0x000000ff0e00720c */ /* 0x002fe40003f05270 */
[----:B------:R-:W-:-:S11]  /*14240*/  PLOP3.LUT P6, PT, PT, PT, PT, 0x8, 0x0 ;  /* 0x000000000000781c */ /* 0x000fd60003fce170 */
[----:B------:R-:W-:Y:S05]  /*14250*/  @P0 BRA `(.L_x_3948) ;  /* 0x00000000000c0947 */ /* 0x000fea0003800000 */
[----:B------:R-:W-:-:S03]  /*14260*/  UMOV UR4, 0xffffffff ;  /* 0xffffffff00047882 */ /* 0x000fc60000000000 */
[----:B------:R-:W-:Y:S05]  /*14270*/  BRA.DIV UR4, `(.L_x_3949) ;  /* 0x0000006e04547947 */ /* 0x000fea000b800000 */
[----:B------:R-:W-:-:S13]  /*14280*/  ELECT P6, URZ, PT ;  /* 0x00000000003f782f */ /* 0x000fda00038c0000 */
.L_x_3948:
        /* <DEDUP_REMOVED lines=9> */
.L_x_4096:
[----:B------:R-:W-:Y:S05]  /*14320*/  BSYNC B1 ;  /* 0x0000000000017941 */ /* 0x000fea0003800000 */
.L_x_3950:
        /* <DEDUP_REMOVED lines=10> */
.L_x_4097:
[----:B------:R-:W-:Y:S05]  /*143d0*/  BSYNC B2 ;  /* 0x0000000000027941 */ /* 0x000fea0003800000 */
.L_x_3954:
        /* <DEDUP_REMOVED lines=9> */
.L_x_3957:
[----:B------:R-:W-:Y:S05]  /*14470*/  BSYNC B2 ;  /* 0x0000000000027941 */ /* 0x000fea0003800000 */
.L_x_3956:
        /* <DEDUP_REMOVED lines=10> */
[----:B------:R-:W-:Y:S01]  /*14520*/  VIADD R11, R3, 0x28c90 ;  /* 0x00028c90030b7836 */ /* 0x000fe20000000000 */
[----:B------:R-:W-:-:S09]  /*14530*/  UMOV UR7, 0x12f00000 ;  /* 0x12f0000000077882 */ /* 0x000fd20000000000 */
.L_x_3958:
        /* <DEDUP_REMOVED lines=13> */
.L_x_4098:
[----:B------:R-:W-:Y:S05]  /*14610*/  BSYNC B2 ;  /* 0x0000000000027941 */ /* 0x000fea0003800000 */
.L_x_3959:
[----:B------:R-:W-:Y:S01]  /*14620*/  BSSY B2, `(.L_x_3961) ;  /* 0x000000b000027945 */ /* 0x000fe20003800000 */
[----:B------:R-:W-:Y:S02]  /*14630*/  IMAD.MOV.U32 R12, RZ, RZ, 0x0 ;  /* 0x00000000ff0c7424 */ /* 0x000fe400078e00ff */
[----:B------:R-:W-:Y:S01]  /*14640*/  IMAD.MOV.U32 R13, RZ, RZ, 0x12f00000 ;  /* 0x12f00000ff0d7424 */ /* 0x000fe200078e00ff */
[----:B------:R-:W-:Y:S06]  /*14650*/  @P2 BRA `(.L_x_3962) ;  /* 0x00000000001c2947 */ /* 0x000fec0003800000 */
[----:B------:R-:W2:Y:S01]  /*14660*/  S2R R10, SR_TID.X ;  /* 0x00000000000a7919 */ /* 0x000ea20000002100 */
[----:B01----:R-:W-:-:S04]  /*14670*/  IMAD.MOV.U32 R8, RZ, RZ, 0x10000 ;  /* 0x00010000ff087424 */ /* 0x003fc800078e00ff */
[----:B------:R3:W-:Y:S01]  /*14680*/  SYNCS.ARRIVE.TRANS64 RZ, [R3+URZ+0x28cb0], R8 ;  /* 0x028cb00803ff79a7 */ /* 0x0007e2000800003f */
[----:B--2---:R-:W-:-:S04]  /*14690*/  LOP3.LUT R10, R10, 0x1f, RZ, 0xc0, !PT ;  /* 0x0000001f0a0a7812 */ /* 0x004fc800078ec0ff */
[----:B------:R-:W-:-:S13]  /*146a0*/  ISETP.NE.AND P0, PT, R10, RZ, PT ;  /* 0x000000ff0a00720c */ /* 0x000fda0003f05270 */
[----:B---3--:R-:W-:Y:S05]  /*146b0*/  @!P0 BRA `(.L_x_3962) ;  /* 0x0000000000048947 */ /* 0x008fea0003800000 */
[----:B------:R-:W-:Y:S01]  /*146c0*/  BPT.TRAP 0x1 ;  /* 0x000000040000795c */ /* 0x000fe20000300000 */
.L_x_3962:
[----:B------:R-:W-:Y:S05]  /*146d0*/  BSYNC B2 ;  /* 0x0000000000027941 */ /* 0x000fea0003800000 */
.L_x_3961:
[----:B------:R-:W-:Y:S01]  /*146e0*/  R2UR UR10, R14 ;  /* 0x000000000e0a72ca */ /* 0x000fe200000e0000 */
[----:B01----:R-:W-:Y:S01]  /*146f0*/  IMAD R8, R19, 0x10000, R17 ;  /* 0x0001000013087824 */ /* 0x003fe200078e0211 */
[----:B------:R-:W-:Y:S01]  /*14700*/  R2UR UR6, R12 ;  /* 0x000000000c0672ca */ /* 0x000fe200000e0000 */
[----:B------:R-:W-:Y:S01]  /*14710*/  UIADD3 UR4, UP0, UR40, 0x670, URZ ;  /* 0x0000067028047890 */ /* 0x000fe2000ff1e03f */
[----:B------:R-:W-:Y:S01]  /*14720*/  R2UR UR7, R13 ;  /* 0x000000000d0772ca */ /* 0x000fe200000e0000 */
[----:B------:R-:W-:Y:S01]  /*14730*/  VIADD R3, R3, 0x28cb0 ;  /* 0x00028cb003037836 */ /* 0x000fe20000000000 */
[----:B------:R-:W-:Y:S01]  /*14740*/  PLOP3.LUT P0, PT, PT, PT, PT, 0x80, 0x0 ;  /* 0x000000000000781c */ /* 0x000fe20003f0f070 */
[----:B------:R-:W-:Y:S01]  /*14750*/  VIADD R10, R8, 0x400 ;  /* 0x00000400080a7836 */ /* 0x000fe20000000000 */
[----:B------:R-:W-:-:S12]  /*14760*/  UIADD3.X UR5, URZ, UR41, URZ, UP0, !UPT ;  /* 0x000000293f057290 */ /* 0x000fd800087fe43f */
.L_x_3963:
        /* <DEDUP_REMOVED lines=12> */
[----:B------:R-:W-:Y:S01]  /*14830*/  R2UR UR7, R13 ;  /* 0x000000000d0772ca */ /* 0x000fe200000e0000 */
[----:B------:R-:W-:Y:S01]  /*14840*/  UMOV UR10, 0x40 ;  /* 0x00000040000a7882 */ /* 0x000fe20000000000 */
[----:B------:R-:W-:-:S13]  /*14850*/  PLOP3.LUT P0, PT, PT, PT, PT, 0x80, 0x0 ;  /* 0x000000000000781c */ /* 0x000fda0003f0f070 */
.L_x_3964:
        /* <DEDUP_REMOVED lines=15> */
.L_x_3965:
        /* <DEDUP_REMOVED lines=15> */
.L_x_3966:
        /* <DEDUP_REMOVED lines=15> */
.L_x_3967:
        /* <DEDUP_REMOVED lines=15> */
.L_x_3968:
        /* <DEDUP_REMOVED lines=15> */
.L_x_3969:
        /* <DEDUP_REMOVED lines=15> */
.L_x_3970:
        /* <DEDUP_REMOVED lines=10> */
.L_x_3953:
[----:B------:R-:W-:Y:S05]  /*14ea0*/  BSYNC B1 ;  /* 0x0000000000017941 */ /* 0x000fea0003800000 */
.L_x_3952:
        /* <DEDUP_REMOVED lines=9> */
.L_x_3990:
[----:B------:R-:W-:Y:S05]  /*14f40*/  YIELD ;  /* 0x0000000000007946 */ /* 0x000fea0003800000 */
[----:B------:R-:W-:Y:S04]  /*14f50*/  BSSY B1, `(.L_x_3971) ;  /* 0x00000b6000017945 */ /* 0x000fe80003800000 */
[----:B------:R-:W-:Y:S05]  /*14f60*/  @!P6 BRA `(.L_x_3972) ;  /* 0x0000000800d0e947 */ /* 0x000fea0003800000 */
[----:B------:R-:W-:Y:S01]  /*14f70*/  IMAD R8, R19, 0x8, R17 ;  /* 0x0000000813087824 */ /* 0x000fe200078e0211 */
[----:B------:R-:W-:Y:S01]  /*14f80*/  SHF.L.U32 R2, R29, 0x1f, RZ ;  /* 0x0000001f1d027819 */ /* 0x000fe200000006ff */
[----:B0-----:R-:W0:Y:S01]  /*14f90*/  S2R R3, SR_TID.X ;  /* 0x0000000000037919 */ /* 0x001e220000002100 */
[----:B------:R-:W-:Y:S02]  /*14fa0*/  BSSY B2, `(.L_x_3973) ;  /* 0x0000005000027945 */ /* 0x000fe40003800000 */
[----:B------:R-:W1:Y:S01]  /*14fb0*/  SYNCS.PHASECHK.TRANS64.TRYWAIT P2, [R8+URZ+0x28ca0], R2 ;  /* 0x028ca002080075a7 */ /* 0x000e62000804017f */
[----:B0-----:R-:W-:-:S04]  /*14fc0*/  LOP3.LUT R3, R3, 0x7f, RZ, 0xc0, !PT ;  /* 0x0000007f03037812 */ /* 0x001fc800078ec0ff */
[----:B------:R-:W-:Y:S01]  /*14fd0*/  ISETP.NE.AND P3, PT, R3, RZ, PT ;  /* 0x000000ff0300720c */ /* 0x000fe20003f65270 */
[----:B-1----:R-:W-:-:S12]  /*14fe0*/  @!P2 BRA `(.L_x_3974) ;  /* 0x000000600054a947 */ /* 0x002fd80003800000 */
.L_x_4099:
[----:B------:R-:W-:Y:S05]  /*14ff0*/  BSYNC B2 ;  /* 0x0000000000027941 */ /* 0x000fea0003800000 */
.L_x_3973:
        /* <DEDUP_REMOVED lines=9> */
.L_x_3976:
[----:B------:R-:W-:Y:S05]  /*15090*/  BSYNC B2 ;  /* 0x0000000000027941 */ /* 0x000fea0003800000 */
.L_x_3975:
        /* <DEDUP_REMOVED lines=11> */
.L_x_3977:
        /* <DEDUP_REMOVED lines=13> */
.L_x_4100:
[----:B------:R-:W-:Y:S05]  /*15220*/  BSYNC B2 ;  /* 0x0000000000027941 */ /* 0x000fea0003800000 */
.L_x_3978:
        /* <DEDUP_REMOVED lines=11> */
.L_x_3981:
[----:B------:R-:W-:Y:S05]  /*152e0*/  BSYNC B2 ;  /* 0x0000000000027941 */ /* 0x000fea0003800000 */
.L_x_3980:
        /* <DEDUP_REMOVED lines=9> */
.L_x_3982:
        /* <DEDUP_REMOVED lines=15> */
.L_x_3983:
        /* <DEDUP_REMOVED lines=15> */
.L_x_3984:
        /* <DEDUP_REMOVED lines=15> */
.L_x_3985:
        /* <DEDUP_REMOVED lines=15> */
.L_x_3986:
        /* <DEDUP_REMOVED lines=15> */
.L_x_3987:
        /* <DEDUP_REMOVED lines=15> */
.L_x_3988:
        /* <DEDUP_REMOVED lines=15> */
.L_x_3989:
        /* <DEDUP_REMOVED lines=10> */
.L_x_3972:
[----:B------:R-:W-:Y:S05]  /*15ab0*/  BSYNC B1 ;  /* 0x0000000000017941 */ /* 0x000fea0003800000 */
.L_x_3971:
        /* <DEDUP_REMOVED lines=8> */
.L_x_3946:
[----:B------:R-:W-:Y:S05]  /*15b40*/  BSYNC B0 ;  /* 0x0000000000007941 */ /* 0x000fea0003800000 */
.L_x_3945:
[----:B------:R-:W-:Y:S05]  /*15b50*/  @!P0 WARPSYNC.ALL ;  /* 0x0000000000008948 */ /* 0x000fea0003800000 */
[----:B------:R-:W-:Y:S01]  /*15b60*/  @!P0 BAR.SYNC.DEFER_BLOCKING 0xc, 0x180 ;  /* 0x0306000000008b1d */ /* 0x000fe20000010000 */
[----:B------:R-:W-:-:S05]  /*15b70*/  IMAD.MOV.U32 R0, RZ, RZ, RZ ;  /* 0x000000ffff007224 */ /* 0x000fca00078e00ff */
[----:B------:R-:W-:Y:S04]  /*15b80*/  BSSY B0, `(.L_x_3991) ;  /* 0x000001e000007945 */ /* 0x000fe80003800000 */
[----:B------:R-:W-:Y:S05]  /*15b90*/  @!P1 BRA `(.L_x_3992) ;  /* 0x0000000000709947 */ /* 0x000fea0003800000 */
[----:B------:R-:W-:-:S13]  /*15ba0*/  ISETP.NE.AND P0, PT, R5, RZ, PT ;  /* 0x000000ff0500720c */ /* 0x000fda0003f05270 */
[----:B------:R-:W1:Y:S02]  /*15bb0*/  @!P0 LDC R5, c[0x0][0x9f0] ;  /* 0x00027c00ff058b82 */ /* 0x000e640000000800 */
[-C--:B-1----:R-:W-:Y:S02]  /*15bc0*/  IABS R0, R5.reuse ;  /* 0x0000000500007213 */ /* 0x082fe40000000000 */
[----:B------:R-:W-:Y:S02]  /*15bd0*/  IABS R7, R5 ;  /* 0x0000000500077213 */ /* 0x000fe40000000000 */
[----:B------:R-:W1:Y:S03]  /*15be0*/  I2F.RP R2, R0 ;  /* 0x0000000000027306 */ /* 0x000e660000209400 */
[----:B------:R-:W-:-:S05]  /*15bf0*/  IMAD.MOV R7, RZ, RZ, -R7 ;  /* 0x000000ffff077224 */ /* 0x000fca00078e0a07 */
[----:B-1----:R-:W1:Y:S02]  /*15c00*/  MUFU.RCP R2, R2 ;  /* 0x0000000200027308 */ /* 0x002e640000001000 */
[----:B-1----:R-:W-:-:S06]  /*15c10*/  VIADD R2, R2, 0xffffffe ;  /* 0x0ffffffe02027836 */ /* 0x002fcc0000000000 */
[----:B0-----:R-:W0:Y:S02]  /*15c20*/  F2I.FTZ.U32.TRUNC.NTZ R3, R2 ;  /* 0x0000000200037305 */ /* 0x001e24000021f000 */
[----:B0-----:R-:W-:-:S04]  /*15c30*/  IMAD.MOV R2, RZ, RZ, -R3 ;  /* 0x000000ffff027224 */ /* 0x001fc800078e0a03 */
[----:B------:R-:W-:Y:S02]  /*15c40*/  IMAD R6, R2, R0, RZ ;  /* 0x0000000002067224 */ /* 0x000fe400078e02ff */
[----:B------:R-:W-:-:S04]  /*15c50*/  IMAD.MOV.U32 R2, RZ, RZ, RZ ;  /* 0x000000ffff027224 */ /* 0x000fc800078e00ff */
        /* <DEDUP_REMOVED lines=16> */
.L_x_3992:
[----:B------:R-:W-:Y:S05]  /*15d60*/  BSYNC B0 ;  /* 0x0000000000007941 */ /* 0x000fea0003800000 */
.L_x_3991:
        /* <DEDUP_REMOVED lines=21> */
[----:B0-----:R-:W-:Y:S01]  /*15ec0*/  IADD3 R24, R0, UR37, R7 ;  /* 0x0000002500187c10 */ /* 0x001fe2000fffe007 */
[----:B------:R-:W-:Y:S06]  /*15ed0*/  BRA `(.L_x_3995) ;  /* 0x0000003400707947 */ /* 0x000fec0003800000 */
.L_x_3994:
        /* <DEDUP_REMOVED lines=9> */
[----:B0-----:R-:W0:Y:S01]  /*15f70*/  LDC.64 R2, c[0x4][R2] ;  /* 0x0100000002027b82 */ /* 0x001e220000000a00 */
        /* <DEDUP_REMOVED lines=10> */
.L_x_3997:
[----:B------:R-:W-:Y:S05]  /*16020*/  BSYNC B6 ;  /* 0x0000000000067941 */ /* 0x000fea0003800000 */
.L_x_3996:
        /* <DEDUP_REMOVED lines=8> */
[----:B0-----:R0:W1:Y:S01]  /*160b0*/  LDC.64 R2, c[0x4][R34] ;  /* 0x0100000022027b82 */ /* 0x0010620000000a00 */
        /* <DEDUP_REMOVED lines=11> */
.L_x_4000:
        /* <DEDUP_REMOVED lines=15> */
.L_x_3999:
[----:B------:R-:W-:Y:S05]  /*16260*/  BSYNC B6 ;  /* 0x0000000000067941 */ /* 0x000fea0003800000 */
.L_x_3998:
[----:B------:R-:W2:Y:S01]  /*16270*/  LDL R34, [R1+0x18] ;  /* 0x0000180001227983 */ /* 0x000ea20000100800 */
[----:B------:R-:W-:Y:S01]  /*16280*/  ULDC.64 UR4, c[0x0][0x9f8] ;  /* 0x00027e0000047ab9 */ /* 0x000fe20000000a00 */
[----:B------:R-:W1:Y:S02]  /*16290*/  LDC R8, c[0x0][0x430] ;  /* 0x00010c00ff087b82 */ /* 0x000e640000000800 */
[----:B------:R-:W3:Y:S01]  /*162a0*/  LDL R20, [R1] ;  /* 0x0000000001147983 */ /* 0x000ee20000100800 */
[----:B------:R-:W-:Y:S01]  /*162b0*/  ISETP.NE.U32.AND P0, PT, RZ, UR4, PT ;  /* 0x00000004ff007c0c */ /* 0x000fe2000bf05070 */
[----:B------:R-:W4:Y:S03]  /*162c0*/  S2R R21, SR_TID.X ;  /* 0x0000000000157919 */ /* 0x000f260000002100 */
[----:B------:R-:W-:-:S13]  /*162d0*/  ISETP.NE.AND.EX P0, PT, RZ, UR5, PT, P0 ;  /* 0x00000005ff007c0c */ /* 0x000fda000bf05300 */
[----:B------:R-:W-:Y:S01]  /*162e0*/  @P0 IADD3 R2, P1, R23, UR4, RZ ;  /* 0x0000000417020c10 */ /* 0x000fe2000ff3e0ff */
[----:B------:R-:W-:-:S03]  /*162f0*/  ULDC UR4, c[0x0][0x320] ;  /* 0x0000c80000047ab9 */ /* 0x000fc60000000800 */
[----:B0-----:R-:W-:-:S05]  /*16300*/  @P0 IADD3.X R3, R30, UR5, RZ, P1, !PT ;  /* 0x000000051e030c10 */ /* 0x001fca0008ffe4ff */
[----:B------:R0:W3:Y:S01]  /*16310*/  @P0 LDG.E R26, desc[UR42][R2.64] ;  /* 0x0000002a021a0981 */ /* 0x0000e2000c1e1900 */
[----:B----4-:R-:W-:-:S04]  /*16320*/  LOP3.LUT R21, R21, 0x7f, RZ, 0xc0, !PT ;  /* 0x0000007f15157812 */ /* 0x010fc800078ec0ff */
[----:B------:R-:W-:Y:S02]  /*16330*/  SHF.R.U32.HI R0, RZ, 0x3, R21 ;  /* 0x00000003ff007819 */ /* 0x000fe40000011615 */
[----:B------:R-:W4:Y:S01]  /*16340*/  S2R R21, SR_TID.X ;  /* 0x0000000000157919 */ /* 0x000f220000002100 */
[----:B-1----:R-:W-:Y:S01]  /*16350*/  ISETP.NE.AND P1, PT, R8, 0x1, PT ;  /* 0x000000010800780c */ /* 0x002fe20003f25270 */
[----:B------:R-:W1:Y:S01]  /*16360*/  S2R R9, SR_TID.X ;  /* 0x0000000000097919 */ /* 0x000e620000002100 */
[----:B------:R-:W1:Y:S11]  /*16370*/  S2R R6, SR_TID.X ;  /* 0x0000000000067919 */ /* 0x000e760000002100 */
[----:B0-----:R-:W0:Y:S08]  /*16380*/  @P1 LDC R3, c[0x0][0x434] ;  /* 0x00010d00ff031b82 */ /* 0x001e300000000800 */
[----:B------:R-:W0:Y:S01]  /*16390*/  @P1 LDC R2, c[0x0][0x438] ;  /* 0x00010e00ff021b82 */ /* 0x000e220000000800 */
[----:B----4-:R-:W-:-:S05]  /*163a0*/  IMAD.SHL.U32 R21, R21, 0x10, RZ ;  /* 0x0000001015157824 */ /* 0x010fca00078e00ff */
[----:B------:R-:W-:Y:S01]  /*163b0*/  LOP3.LUT R21, R0, 0x70, R21, 0xf8, !PT ;  /* 0x0000007000157812 */ /* 0x000fe200078ef815 */
[----:B-1----:R-:W-:Y:S02]  /*163c0*/  IMAD.SHL.U32 R9, R9, 0x8, RZ ;  /* 0x0000000809097824 */ /* 0x002fe400078e00ff */
[----:B------:R-:W-:-:S03]  /*163d0*/  IMAD.SHL.U32 R6, R6, 0x8, RZ ;  /* 0x0000000806067824 */ /* 0x000fc600078e00ff */
[----:B------:R-:W-:Y:S02]  /*163e0*/  LOP3.LUT R9, R9, 0x38, RZ, 0xc0, !PT ;  /* 0x0000003809097812 */ /* 0x000fe400078ec0ff */
[----:B------:R-:W-:Y:S02]  /*163f0*/  LOP3.LUT R6, R6, 0x38, RZ, 0xc0, !PT ;  /* 0x0000003806067812 */ /* 0x000fe400078ec0ff */
[----:B------:R-:W-:Y:S02]  /*16400*/  ISETP.GE.AND P3, PT, R9, UR4, PT ;  /* 0x0000000409007c0c */ /* 0x000fe4000bf66270 */
[----:B------:R-:W-:Y:S02]  /*16410*/  LOP3.LUT R18, R18, 0xffffffbf, RZ, 0xc0, !PT ;  /* 0xffffffbf12127812 */ /* 0x000fe400078ec0ff */
[----:B------:R-:W-:Y:S01]  /*16420*/  LOP3.LUT R6, R6, 0x80, RZ, 0xfc, !PT ;  /* 0x0000008006067812 */ /* 0x000fe200078efcff */
[----:B------:R-:W1:Y:S01]  /*16430*/  S2R R11, SR_TID.X ;  /* 0x00000000000b7919 */ /* 0x000e620000002100 */
[----:B------:R-:W4:Y:S01]  /*16440*/  S2R R10, SR_TID.X ;  /* 0x00000000000a7919 */ /* 0x000f220000002100 */
[----:B------:R-:W-:-:S02]  /*16450*/  IMAD.MOV.U32 R36, RZ, RZ, RZ ;  /* 0x000000ffff247224 */ /* 0x000fc400078e00ff */
[----:B-1----:R-:W-:Y:S02]  /*16460*/  IMAD.SHL.U32 R11, R11, 0x8, RZ ;  /* 0x000000080b0b7824 */ /* 0x002fe400078e00ff */
[----:B----4-:R-:W-:-:S03]  /*16470*/  IMAD.SHL.U32 R10, R10, 0x8, RZ ;  /* 0x000000080a0a7824 */ /* 0x010fc600078e00ff */
[----:B------:R-:W-:-:S04]  /*16480*/  LOP3.LUT R11, R11, 0x38, RZ, 0xc0, !PT ;  /* 0x000000380b0b7812 */ /* 0x000fc800078ec0ff */
[----:B------:R-:W-:Y:S02]  /*16490*/  LOP3.LUT R11, R11, 0x180, RZ, 0xfc, !PT ;  /* 0x000001800b0b7812 */ /* 0x000fe400078efcff */
[----:B------:R-:W-:-:S04]  /*164a0*/  LOP3.LUT R10, R10, 0x38, RZ, 0xc0, !PT ;  /* 0x000000380a0a7812 */ /* 0x000fc800078ec0ff */
[----:B------:R-:W-:Y:S02]  /*164b0*/  LOP3.LUT R12, R10, 0x1c0, RZ, 0xfc, !PT ;  /* 0x000001c00a0c7812 */ /* 0x000fe400078efcff */
[----:B--2---:R-:W-:Y:S02]  /*164c0*/  LEA R23, R34, 0xffffffc0, 0x6 ;  /* 0xffffffc022177811 */ /* 0x004fe400078e30ff */
[----:B------:R-:W1:Y:S03]  /*164d0*/  S2R R34, SR_TID.X ;  /* 0x0000000000227919 */ /* 0x000e660000002100 */
[----:B------:R-:W-:Y:S02]  /*164e0*/  IMAD.IADD R37, R21, 0x1, R23 ;  /* 0x0000000115257824 */ /* 0x000fe400078e0217 */
[----:B-1----:R-:W-:-:S05]  /*164f0*/  IMAD.SHL.U32 R34, R34, 0x8, RZ ;  /* 0x0000000822227824 */ /* 0x002fca00078e00ff */
[----:B------:R-:W-:-:S04]  /*16500*/  LOP3.LUT R34, R34, 0x38, RZ, 0xc0, !PT ;  /* 0x0000003822227812 */ /* 0x000fc800078ec0ff */
[----:B------:R-:W-:-:S04]  /*16510*/  LOP3.LUT R34, R34, 0x40, RZ, 0xfc, !PT ;  /* 0x0000004022227812 */ /* 0x000fc800078efcff */
[----:B------:R-:W-:Y:S02]  /*16520*/  ISETP.GE.AND P2, PT, R34, UR4, PT ;  /* 0x0000000422007c0c */ /* 0x000fe4000bf46270 */
[----:B------:R-:W1:Y:S01]  /*16530*/  S2R R34, SR_TID.X ;  /* 0x0000000000227919 */ /* 0x000e620000002100 */
[----:B---3--:R-:W-:-:S04]  /*16540*/  ISETP.GE.AND P0, PT, R37, R20, PT ;  /* 0x000000142500720c */ /* 0x008fc80003f06270 */
[----:B------:R-:W-:Y:S01]  /*16550*/  ISETP.GT.U32.OR P0, PT, R21, 0x3f, P0 ;  /* 0x0000003f1500780c */ /* 0x000fe20000704470 */
[----:B------:R-:W-:Y:S01]  /*16560*/  IMAD.IADD R37, R37, 0x1, R33 ;  /* 0x0000000125257824 */ /* 0x000fe200078e0221 */
[----:B------:R-:W-:-:S03]  /*16570*/  SEL R7, RZ, 0xffffffff, P2 ;  /* 0xffffffffff077807 */ /* 0x000fc60001000000 */
[----:B0-----:R-:W-:-:S08]  /*16580*/  @P1 IMAD.HI.U32 R3, R37, R3, RZ ;  /* 0x0000000325031227 */ /* 0x001fd000078e00ff */
[----:B------:R-:W0:Y:S01]  /*16590*/  @!P0 LDC.64 R4, c[0x0][0x428] ;  /* 0x00010a00ff048b82 */ /* 0x000e220000000a00 */
[----:B------:R-:W-:Y:S01]  /*165a0*/  IMAD.MOV.U32 R0, RZ, RZ, R37 ;  /* 0x000000ffff007224 */ /* 0x000fe200078e0025 */
[----:B------:R-:W-:Y:S01]  /*165b0*/  @P1 SHF.R.U32.HI R0, RZ, R2, R3 ;  /* 0x00000002ff001219 */ /* 0x000fe20000011603 */
[----:B------:R-:W-:Y:S02]  /*165c0*/  IMAD.SHL.U32 R7, R7, 0x2, RZ ;  /* 0x0000000207077824 */ /* 0x000fe400078e00ff */
[----:B-1----:R-:W-:-:S05]  /*165d0*/  IMAD.SHL.U32 R34, R34, 0x8, RZ ;  /* 0x0000000822227824 */ /* 0x002fca00078e00ff */
[----:B------:R-:W-:-:S04]  /*165e0*/  LOP3.LUT R34, R34, 0x38, RZ, 0xc0, !PT ;  /* 0x0000003822227812 */ /* 0x000fc800078ec0ff */
[----:B------:R-:W-:Y:S02]  /*165f0*/  LOP3.LUT R34, R34, 0xc0, RZ, 0xfc, !PT ;  /* 0x000000c022227812 */ /* 0x000fe400078efcff */
[----:B------:R-:W-:Y:S02]  /*16600*/  @P2 LOP3.LUT R18, R18, 0x40, RZ, 0xfc, !PT ;  /* 0x0000004012122812 */ /* 0x000fe400078efcff */
[----:B------:R-:W-:Y:S02]  /*16610*/  SEL R2, RZ, 0x1, P3 ;  /* 0x00000001ff027807 */ /* 0x000fe40001800000 */
[----:B------:R-:W-:Y:S02]  /*16620*/  ISETP.GE.AND P2, PT, R6, UR4, PT ;  /* 0x0000000406007c0c */ /* 0x000fe4000bf46270 */
[----:B------:R-:W-:Y:S02]  /*16630*/  ISETP.GE.AND P1, PT, R34, UR4, PT ;  /* 0x0000000422007c0c */ /* 0x000fe4000bf26270 */
[----:B------:R-:W-:-:S02]  /*16640*/  LOP3.LUT R7, R7, 0x2, R2, 0xe2, !PT ;  /* 0x0000000207077812 */ /* 0x000fc400078ee202 */
[----:B------:R-:W-:Y:S02]  /*16650*/  SEL R2, RZ, 0x4, P2 ;  /* 0x00000004ff027807 */ /* 0x000fe40001000000 */
[----:B------:R-:W-:Y:S02]  /*16660*/  SEL R3, RZ, 0x8, P1 ;  /* 0x00000008ff037807 */ /* 0x000fe40000800000 */
[----:B------:R-:W-:Y:S02]  /*16670*/  SHF.R.S32.HI R34, RZ, 0x1f, R26 ;  /* 0x0000001fff227819 */ /* 0x000fe4000001141a */
[----:B------:R-:W-:Y:S01]  /*16680*/  LOP3.LUT R7, R3, R7, R2, 0xfe, !PT ;  /* 0x0000000703077212 */ /* 0x000fe200078efe02 */
[--C-:B------:R-:W-:Y:S01]  /*16690*/  @!P0 IMAD.MOV.U32 R2, RZ, RZ, R0.reuse ;  /* 0x000000ffff028224 */ /* 0x100fe200078e0000 */
[----:B------:R-:W-:Y:S01]  /*166a0*/  @!P0 SHF.R.S32.HI R3, RZ, 0x1f, R0 ;  /* 0x0000001fff038819 */ /* 0x000fe20000011400 */
[----:B0-----:R-:W-:-:S04]  /*166b0*/  @!P0 IMAD R6, R34, R4, RZ ;  /* 0x0000000422068224 */ /* 0x001fc800078e02ff */
[C---:B------:R-:W-:Y:S02]  /*166c0*/  @!P0 IMAD R6, R26.reuse, R5, R6 ;  /* 0x000000051a068224 */ /* 0x040fe400078e0206 */
[----:B------:R-:W-:Y:S02]  /*166d0*/  @!P0 IMAD.WIDE.U32 R2, R26, R4, R2 ;  /* 0x000000041a028225 */ /* 0x000fe400078e0002 */
[----:B------:R-:W0:Y:S01]  /*166e0*/  @!P0 LDC.64 R4, c[0x0][0x418] ;  /* 0x00010600ff048b82 */ /* 0x000e220000000a00 */
[----:B------:R-:W-:-:S04]  /*166f0*/  LOP3.LUT R18, R18, 0xffffff7f, RZ, 0xc0, !PT ;  /* 0xffffff7f12127812 */ /* 0x000fc800078ec0ff */
[----:B------:R-:W-:-:S04]  /*16700*/  @P3 LOP3.LUT R18, R18, 0x80, RZ, 0xfc, !PT ;  /* 0x0000008012123812 */ /* 0x000fc800078efcff */
[----:B------:R-:W-:-:S04]  /*16710*/  LOP3.LUT R18, R18, 0xffffffdf, RZ, 0xc0, !PT ;  /* 0xffffffdf12127812 */ /* 0x000fc800078ec0ff */
[----:B------:R-:W-:-:S04]  /*16720*/  @P2 LOP3.LUT R18, R18, 0x20, RZ, 0xfc, !PT ;  /* 0x0000002012122812 */ /* 0x000fc800078efcff */
[----:B------:R-:W-:Y:S01]  /*16730*/  LOP3.LUT R18, R18, 0xffffffef, RZ, 0xc0, !PT ;  /* 0xffffffef12127812 */ /* 0x000fe200078ec0ff */
[----:B------:R-:W-:-:S03]  /*16740*/  @!P0 IMAD.IADD R6, R3, 0x1, R6 ;  /* 0x0000000103068824 */ /* 0x000fc600078e0206 */
[----:B------:R-:W-:Y:S02]  /*16750*/  @P1 LOP3.LUT R18, R18, 0x10, RZ, 0xfc, !PT ;  /* 0x0000001012121812 */ /* 0x000fe400078efcff */
[----:B0-----:R-:W-:-:S04]  /*16760*/  @!P0 LEA R4, P1, R2, R4, 0x2 ;  /* 0x0000000402048211 */ /* 0x001fc800078210ff */
[----:B------:R-:W-:-:S05]  /*16770*/  @!P0 LEA.HI.X R5, R2, R5, R6, 0x2, P1 ;  /* 0x0000000502058211 */ /* 0x000fca00008f1406 */
[----:B------:R0:W5:Y:S01]  /*16780*/  @!P0 LDG.E R36, desc[UR42][R4.64] ;  /* 0x0000002a04248981 */ /* 0x000162000c1e1900 */
[----:B------:R-:W-:Y:S02]  /*16790*/  ISETP.GE.AND P0, PT, R11, UR4, PT ;  /* 0x000000040b007c0c */ /* 0x000fe4000bf06270 */
[C---:B------:R-:W-:Y:S02]  /*167a0*/  LOP3.LUT R11, R10.reuse, 0x100, RZ, 0xfc, !PT ;  /* 0x000001000a0b7812 */ /* 0x040fe400078efcff */
[----:B------:R-:W-:Y:S02]  /*167b0*/  LOP3.LUT R10, R10, 0x140, RZ, 0xfc, !PT ;  /* 0x000001400a0a7812 */ /* 0x000fe400078efcff */
[----:B------:R-:W-:Y:S02]  /*167c0*/  ISETP.GE.AND P3, PT, R11, UR4, PT ;  /* 0x000000040b007c0c */ /* 0x000fe4000bf66270 */
[----:B------:R-:W-:Y:S02]  /*167d0*/  ISETP.GE.AND P2, PT, R10, UR4, PT ;  /* 0x000000040a007c0c */ /* 0x000fe4000bf46270 */
[----:B0-----:R-:W-:-:S02]  /*167e0*/  SEL R4, RZ, 0x10, P3 ;  /* 0x00000010ff047807 */ /* 0x001fc40001800000 */
[----:B------:R-:W-:Y:S02]  /*167f0*/  SEL R5, RZ, 0x20, P2 ;  /* 0x00000020ff057807 */ /* 0x000fe40001000000 */
[----:B------:R-:W-:Y:S02]  /*16800*/  SEL R3, RZ, 0x40, P0 ;  /* 0x00000040ff037807 */ /* 0x000fe40000000000 */
[----:B------:R-:W-:-:S04]  /*16810*/  LOP3.LUT R4, R5, R7, R4, 0xfe, !PT ;  /* 0x0000000705047212 */ /* 0x000fc800078efe04 */
[----:B------:R-:W-:Y:S02]  /*16820*/  LOP3.LUT R3, R4, R3, RZ, 0xfc, !PT ;  /* 0x0000000304037212 */ /* 0x000fe400078efcff */
[----:B------:R-:W-:-:S03]  /*16830*/  LOP3.LUT R18, R18, 0xfffffff7, RZ, 0xc0, !PT ;  /* 0xfffffff712127812 */ /* 0x000fc600078ec0ff */
[----:B------:R0:W-:Y:S01]  /*16840*/  STL [R1+0x2c], R3 ;  /* 0x00002c0301007387 */ /* 0x0001e20000100800 */
[----:B------:R-:W-:Y:S01]  /*16850*/  ISETP.GE.AND P0, PT, R12, UR4, PT ;  /* 0x000000040c007c0c */ /* 0x000fe2000bf06270 */
[----:B------:R-:W-:Y:S01]  /*16860*/  ULDC UR4, c[0x0][0x2f4] ;  /* 0x0000bd0000047ab9 */ /* 0x000fe20000000800 */
[----:B------:R-:W-:Y:S02]  /*16870*/  @P3 LOP3.LUT R18, R18, 0x8, RZ, 0xfc, !PT ;  /* 0x0000000812123812 */ /* 0x000fe400078efcff */
[----:B------:R-:W-:Y:S02]  /*16880*/  SEL R2, RZ, 0x80, P0 ;  /* 0x00000080ff027807 */ /* 0x000fe40000000000 */
[----:B------:R-:W-:Y:S02]  /*16890*/  ISETP.GE.AND P0, PT, R9, UR4, PT ;  /* 0x0000000409007c0c */ /* 0x000fe4000bf06270 */
[----:B------:R-:W-:Y:S01]  /*168a0*/  LOP3.LUT R18, R18, 0xfffffffb, RZ, 0xc0, !PT ;  /* 0xfffffffb12127812 */ /* 0x000fe200078ec0ff */
[----:B------:R-:W-:-:S03]  /*168b0*/  UMOV UR5, 0xffffffff ;  /* 0xffffffff00057882 */ /* 0x000fc60000000000 */
[----:B------:R-:W-:Y:S01]  /*168c0*/  @P2 LOP3.LUT R18, R18, 0x4, RZ, 0xfc, !PT ;  /* 0x0000000412122812 */ /* 0x000fe200078efcff */
[----:B------:R-:W-:-:S03]  /*168d0*/  IMAD.MOV R0, RZ, RZ, -R0 ;  /* 0x000000ffff007224 */ /* 0x000fc600078e0a00 */
[----:B------:R-:W-:Y:S01]  /*168e0*/  LOP3.LUT R18, R18, 0xfffffffd, RZ, 0xc0, !PT ;  /* 0xfffffffd12127812 */ /* 0x000fe200078ec0ff */
[----:B------:R-:W-:Y:S02]  /*168f0*/  IMAD R37, R8, R0, R37 ;  /* 0x0000000008257224 */ /* 0x000fe400078e0225 */
[----:B------:R-:W-:Y:S01]  /*16900*/  IMAD.U32 R6, RZ, RZ, UR38 ;  /* 0x00000026ff067e24 */ /* 0x000fe2000f8e00ff */
[----:B------:R-:W-:Y:S01]  /*16910*/  @P0 LOP3.LUT R18, R18, 0x2, RZ, 0xfc, !PT ;  /* 0x0000000212120812 */ /* 0x000fe200078efcff */
[----:B0-----:R-:W-:Y:S06]  /*16920*/  BRA.DIV UR5, `(.L_x_4001) ;  /* 0x0000004a052c7947 */ /* 0x001fec000b800000 */
.L_x_4103:
[----:B------:R-:W-:Y:S02]  /*16930*/  LOP3.LUT R0, R3, R2, RZ, 0xfc, !PT ;  /* 0x0000000203007212 */ /* 0x000fe400078efcff */
[----:B------:R-:W-:Y:S02]  /*16940*/  ISETP.NE.AND P0, PT, R6, 0x3, PT ;  /* 0x000000030600780c */ /* 0x000fe40003f05270 */
[----:B------:R-:W-:Y:S01]  /*16950*/  ISETP.GT.U32.AND P1, PT, R21, 0x3f, PT ;  /* 0x0000003f1500780c */ /* 0x000fe20003f24070 */
[----:B------:R0:W-:Y:S01]  /*16960*/  STL [R1+0x8], R0 ;  /* 0x0000080001007387 */ /* 0x0001e20000100800 */
[----:B------:R-:W-:-:S09]  /*16970*/  LOP3.LUT R18, R18, 0xfffffbff, RZ, 0xc0, !PT ;  /* 0xfffffbff12127812 */ /* 0x000fd200078ec0ff */
[----:B------:R-:W-:-:S04]  /*16980*/  @P0 LOP3.LUT R18, R18, 0x400, RZ, 0xfc, !PT ;  /* 0x0000040012120812 */ /* 0x000fc800078efcff */
[----:B------:R-:W-:-:S04]  /*16990*/  LOP3.LUT R18, R18, 0xfffffffe, RZ, 0xc0, !PT ;  /* 0xfffffffe12127812 */ /* 0x000fc800078ec0ff */
[----:B------:R-:W-:Y:S01]  /*169a0*/  @P1 LOP3.LUT R18, R18, 0x1, RZ, 0xfc, !PT ;  /* 0x0000000112121812 */ /* 0x000fe200078efcff */
[----:B0-----:R-:W-:Y:S06]  /*169b0*/  @!P0 BRA `(.L_x_4002) ;  /* 0x0000000000048947 */ /* 0x001fec0003800000 */
[----:B------:R-:W-:Y:S01]  /*169c0*/  BPT.TRAP 0x1 ;  /* 0x000000040000795c */ /* 0x000fe20000300000 */
.L_x_4002:
[----:B------:R-:W0:Y:S01]  /*169d0*/  S2R R0, SR_TID.X ;  /* 0x0000000000007919 */ /* 0x000e220000002100 */
[----:B------:R-:W-:Y:S01]  /*169e0*/  IMAD R30, R22, 0x8, R17 ;  /* 0x00000008161e7824 */ /* 0x000fe200078e0211 */
[----:B------:R-:W-:Y:S01]  /*169f0*/  BSSY B0, `(.L_x_4003) ;  /* 0x0000007000007945 */ /* 0x000fe20003800000 */
[----:B0-----:R-:W-:-:S04]  /*16a00*/  LOP3.LUT R0, R0, 0x7f, RZ, 0xc0, !PT ;  /* 0x0000007f00007812 */ /* 0x001fc800078ec0ff */
[----:B------:R-:W-:-:S04]  /*16a10*/  SHF.R.U32.HI R0, RZ, 0x3, R0 ;  /* 0x00000003ff007819 */ /* 0x000fc80000011600 */
[----:B------:R-:W-:Y:S02]  /*16a20*/  IADD3 R23, -R0, R20, -R23 ;  /* 0x0000001400177210 */ /* 0x000fe40007ffe917 */
[----:B------:R-:W-:-:S04]  /*16a30*/  SHF.L.U32 R0, R28, 0x1f, RZ ;  /* 0x0000001f1c007819 */ /* 0x000fc800000006ff */
[----:B------:R-:W0:Y:S02]  /*16a40*/  SYNCS.PHASECHK.TRANS64.TRYWAIT P0, [R30+URZ+0x28c40], R0 ;  /* 0x028c40001e0075a7 */ /* 0x000e24000800017f */
[----:B0-----:R-:W-:Y:S05]  /*16a50*/  @!P0 BRA `(.L_x_4004) ;  /* 0x0000004800148947 */ /* 0x001fea0003800000 */
.L_x_4104:
[----:B------:R-:W-:Y:S05]  /*16a60*/  BSYNC B0 ;  /* 0x0000000000007941 */ /* 0x000fea0003800000 */
.L_x_4003:
[----:B0-----:R-:W-:Y:S01]  /*16a70*/  SHF.R.S32.HI R0, RZ, 0x1f, R37 ;  /* 0x0000001fff007819 */ /* 0x001fe20000011425 */
[----:B------:R-:W0:Y:S01]  /*16a80*/  S2R R7, SR_TID.X ;  /* 0x0000000000077919 */ /* 0x000e220000002100 */
[----:B------:R-:W-:Y:S01]  /*16a90*/  ULDC.64 UR4, c[0x0][0x300] ;  /* 0x0000c00000047ab9 */ /* 0x000fe20000000a00 */
[----:B-----5:R-:W-:Y:S01]  /*16aa0*/  SHF.R.S32.HI R4, RZ, 0x1f, R36 ;  /* 0x0000001fff047819 */ /* 0x020fe20000011424 */
[----:B------:R-:W-:Y:S01]  /*16ab0*/  IMAD.WIDE.U32 R2, R37, UR4, RZ ;  /* 0x0000000425027c25 */ /* 0x000fe2000f8e00ff */
[----:B------:R1:W-:Y:S01]  /*16ac0*/  STL [R1+0x24], R0 ;  /* 0x0000240001007387 */ /* 0x0003e20000100800 */
[----:B------:R-:W-:Y:S01]  /*16ad0*/  ULDC.64 UR6, c[0x0][0x2e8] ;  /* 0x0000ba0000067ab9 */ /* 0x000fe20000000a00 */
[----:B------:R-:W-:Y:S02]  /*16ae0*/  LOP3.LUT P2, RZ, R18, 0x2, RZ, 0xc0, !PT ;  /* 0x0000000212ff7812 */ /* 0x000fe4000784c0ff */
[----:B------:R2:W-:Y:S01]  /*16af0*/  STL [R1+0x28], R4 ;  /* 0x0000280401007387 */ /* 0x0005e20000100800 */
[----:B-1----:R-:W-:-:S04]  /*16b00*/  IMAD R0, R0, UR4, RZ ;  /* 0x0000000400007c24 */ /* 0x002fc8000f8e02ff */
[----:B------:R-:W-:Y:S01]  /*16b10*/  IMAD R0, R37, UR5, R0 ;  /* 0x0000000525007c24 */ /* 0x000fe2000f8e0200 */
[----:B------:R-:W-:-:S03]  /*16b20*/  ULDC.64 UR4, c[0x0][0x310] ;  /* 0x0000c40000047ab9 */ /* 0x000fc60000000a00 */
[----:B------:R-:W-:Y:S02]  /*16b30*/  IMAD.IADD R3, R3, 0x1, R0 ;  /* 0x0000000103037824 */ /* 0x000fe400078e0200 */
[----:B------:R-:W-:Y:S02]  /*16b40*/  IMAD R0, R4, UR4, RZ ;  /* 0x0000000404007c24 */ /* 0x000fe4000f8e02ff */
[----:B------:R-:W-:-:S04]  /*16b50*/  IMAD.WIDE.U32 R2, R36, UR4, R2 ;  /* 0x0000000424027c25 */ /* 0x000fc8000f8e0002 */
[----:B------:R-:W-:Y:S01]  /*16b60*/  IMAD R0, R36, UR5, R0 ;  /* 0x0000000524007c24 */ /* 0x000fe2000f8e0200 */
[----:B------:R-:W-:Y:S01]  /*16b70*/  ULDC.64 UR4, c[0x0][0x308] ;  /* 0x0000c20000047ab9 */ /* 0x000fe20000000a00 */
[----:B0-----:R-:W-:Y:S02]  /*16b80*/  IMAD.SHL.U32 R7, R7, 0x8, RZ ;  /* 0x0000000807077824 */ /* 0x001fe400078e00ff */
[----:B------:R-:W-:Y:S02]  /*16b90*/  IMAD.IADD R3, R3, 0x1, R0 ;  /* 0x0000000103037824 */ /* 0x000fe400078e0200 */
[----:B--2---:R-:W-:Y:S01]  /*16ba0*/  IMAD R4, R22, 0x1000, R35 ;  /* 0x0000100016047824 */ /* 0x004fe200078e0223 */
[----:B------:R-:W-:Y:S01]  /*16bb0*/  LOP3.LUT R7, R7, 0x38, RZ, 0xc0, !PT ;  /* 0x0000003807077812 */ /* 0x000fe200078ec0ff */
[----:B------:R-:W-:Y:S01]  /*16bc0*/  IMAD.WIDE.U32 R2, R16, UR4, R2 ;  /* 0x0000000410027c25 */ /* 0x000fe2000f8e0002 */
[----:B------:R-:W-:-:S03]  /*16bd0*/  UMOV UR4, 0xffffffff ;  /* 0xffffffff00047882 */ /* 0x000fc60000000000 */
[----:B------:R-:W-:Y:S01]  /*16be0*/  IMAD R5, R16, UR5, R3 ;  /* 0x0000000510057c24 */ /* 0x000fe2000f8e0203 */
[----:B------:R-:W-:-:S04]  /*16bf0*/  LEA R0, P0, R2, UR6, 0x1 ;  /* 0x0000000602007c11 */ /* 0x000fc8000f8008ff */
[----:B------:R-:W-:Y:S02]  /*16c00*/  LEA.HI.X R5, R2, UR7, R5, 0x1, P0 ;  /* 0x0000000702057c11 */ /* 0x000fe400080f0c05 */
[----:B------:R-:W-:Y:S01]  /*16c10*/  ISETP.GE.AND P0, PT, R23, 0x1, PT ;  /* 0x000000011700780c */ /* 0x000fe20003f06270 */
[----:B------:R-:W-:-:S12]  /*16c20*/  BRA.DIV UR4, `(.L_x_4005) ;  /* 0x0000004604b47947 */ /* 0x000fd8000b800000 */
        /* <DEDUP_REMOVED lines=32> */
.L_x_4114:
        /* <DEDUP_REMOVED lines=10> */
.L_x_4006:
        /* <DEDUP_REMOVED lines=11> */
.L_x_4007:
[----:B------:R1:W5:Y:S01]  /*16f80*/  LDL.LU R0, [R1+0x10] ;  /* 0x0000100001007983 */ /* 0x0003620000300800 */
[----:B------:R1:W-:Y:S03]  /*16f90*/  SYNCS.ARRIVE.TRANS64.A1T0 RZ, [R30+URZ+0x28c30], RZ ;  /* 0x028c30ff1eff79a7 */ /* 0x0003e6000810003f */
[----:B0-----:R1:W5:Y:S04]  /*16fa0*/  LDL.LU R4, [R1+0x4] ;  /* 0x0000040001047983 */ /* 0x0013680000300800 */
[----:B------:R1:W5:Y:S02]  /*16fb0*/  LDL R3, [R1+0x8] ;  /* 0x0000080001037983 */ /* 0x0003640000100800 */
[----:B------:R-:W-:Y:S05]  /*16fc0*/  WARPSYNC.ALL ;  /* 0x0000000000007948 */ /* 0x000fea0003800000 */
[----:B------:R-:W-:Y:S01]  /*16fd0*/  ULDC.64 UR4, c[0x0][0xa00] ;  /* 0x0002800000047ab9 */ /* 0x000fe20000000a00 */
[----:B------:R-:W-:Y:S01]  /*16fe0*/  BSSY B6, `(.L_x_4008) ;  /* 0x0000025000067945 */ /* 0x000fe20003800000 */
[----:B------:R-:W-:Y:S01]  /*16ff0*/  BAR.SYNC.DEFER_BLOCKING 0x8, 0x100 ;  /* 0x0204000000007b1d */ /* 0x000fe20000010000 */
[----:B------:R-:W-:-:S04]  /*17000*/  ISETP.NE.U32.AND P0, PT, RZ, UR4, PT ;  /* 0x00000004ff007c0c */ /* 0x000fc8000bf05070 */
[----:B------:R-:W-:Y:S01]  /*17010*/  ISETP.NE.AND.EX P0, PT, RZ, UR5, PT, P0 ;  /* 0x00000005ff007c0c */ /* 0x000fe2000bf05300 */
[----:B------:R-:W-:-:S03]  /*17020*/  ULDC.64 UR4, c[0x0][0x298] ;  /* 0x0000a60000047ab9 */ /* 0x000fc60000000a00 */
[----:B------:R-:W-:-:S05]  /*17030*/  SEL R5, R31, RZ, !P0 ;  /* 0x000000ff1f057207 */ /* 0x000fca0004000000 */
[----:B------:R0:W-:Y:S01]  /*17040*/  STL [R1+0x1c], R5 ;  /* 0x00001c0501007387 */ /* 0x0001e20000100800 */
[----:B-----5:R-:W-:Y:S02]  /*17050*/  SEL R2, R0, RZ, !P0 ;  /* 0x000000ff00027207 */ /* 0x020fe40004000000 */
[----:B------:R-:W-:-:S03]  /*17060*/  SHF.R.S32.HI R0, RZ, 0x1f, R4 ;  /* 0x0000001fff007819 */ /* 0x000fc60000011404 */
[----:B------:R2:W-:Y:S01]  /*17070*/  STL [R1+0x34], R2 ;  /* 0x0000340201007387 */ /* 0x0005e20000100800 */
[----:B------:R-:W-:Y:S01]  /*17080*/  PRMT R31, R3, 0x8880, RZ ;  /* 0x00008880031f7816 */ /* 0x000fe200000000ff */
[----:B------:R-:W-:-:S03]  /*17090*/  IMAD R0, R0, UR4, RZ ;  /* 0x0000000400007c24 */ /* 0x000fc6000f8e02ff */
[----:B------:R-:W-:Y:S01]  /*170a0*/  PRMT R31, R31, 0x7710, RZ ;  /* 0x000077101f1f7816 */ /* 0x000fe200000000ff */
[C---:B------:R-:W-:Y:S02]  /*170b0*/  IMAD R0, R4.reuse, UR5, R0 ;  /* 0x0000000504007c24 */ /* 0x040fe4000f8e0200 */
[----:B0-----:R-:W-:-:S04]  /*170c0*/  IMAD.WIDE.U32 R4, R4, UR4, RZ ;  /* 0x0000000404047c25 */ /* 0x001fc8000f8e00ff */
[----:B------:R-:W-:Y:S01]  /*170d0*/  IMAD.IADD R0, R5, 0x1, R0 ;  /* 0x0000000105007824 */ /* 0x000fe200078e0200 */
[----:B------:R0:W-:Y:S01]  /*170e0*/  STL.64 [R1], R4 ;  /* 0x0000000401007387 */ /* 0x0001e20000100a00 */
[----:B--2---:R-:W-:-:S03]  /*170f0*/  VIADD R2, R17, 0x20400 ;  /* 0x0002040011027836 */ /* 0x004fc60000000000 */
[----:B------:R0:W-:Y:S02]  /*17100*/  STL [R1+0x10], R0 ;  /* 0x0000100001007387 */ /* 0x0001e40000100800 */
[----:B------:R-:W-:-:S13]  /*17110*/  LOP3.LUT P0, RZ, R2, 0x3ff, RZ, 0xc0, !PT ;  /* 0x000003ff02ff7812 */ /* 0x000fda000780c0ff */
[----:B0-----:R-:W-:Y:S05]  /*17120*/  @!P0 BRA `(.L_x_4009) ;  /* 0x0000000000408947 */ /* 0x001fea0003800000 */
        /* <DEDUP_REMOVED lines=16> */
.L_x_4009:
[----:B------:R-:W-:Y:S05]  /*17230*/  BSYNC B6 ;  /* 0x0000000000067941 */ /* 0x000fea0003800000 */
.L_x_4008:
[----:B------:R-:W2:Y:S01]  /*17240*/  LDL.LU R0, [R1+0x10] ;  /* 0x0000100001007983 */ /* 0x000ea20000300800 */
[----:B------:R-:W-:Y:S01]  /*17250*/  ULDC.64 UR4, c[0x0][0x2d8] ;  /* 0x0000b60000047ab9 */ /* 0x000fe20000000a00 */
[----:B------:R-:W0:Y:S02]  /*17260*/  LDC R7, c[0x0][0x448] ;  /* 0x00011200ff077b82 */ /* 0x000e240000000800 */
[----:B------:R-:W2:Y:S04]  /*17270*/  LDL.LU.64 R2, [R1] ;  /* 0x0000000001027983 */ /* 0x000ea80000300a00 */
[----:B------:R-:W3:Y:S04]  /*17280*/  LDL.LU R20, [R1+0x34] ;  /* 0x0000340001147983 */ /* 0x000ee80000300800 */
[----:B------:R-:W4:Y:S04]  /*17290*/  LDL.LU R21, [R1+0x1c] ;  /* 0x00001c0001157983 */ /* 0x000f280000300800 */
[----:B------:R0:W5:Y:S02]  /*172a0*/  LDL R8, [R1+0x30] ;  /* 0x0000300001087983 */ /* 0x0001640000100800 */
[----:B0-----:R-:W-:-:S13]  /*172b0*/  ISETP.NE.AND P0, PT, R7, 0x1, PT ;  /* 0x000000010700780c */ /* 0x001fda0003f05270 */
[----:B------:R-:W0:Y:S08]  /*172c0*/  @P0 LDC R5, c[0x0][0x44c] ;  /* 0x00011300ff050b82 */ /* 0x000e300000000800 */
[----:B------:R-:W1:Y:S01]  /*172d0*/  @P0 LDC R6, c[0x0][0x450] ;  /* 0x00011400ff060b82 */ /* 0x000e620000000800 */
[----:B--2---:R-:W-:Y:S02]  /*172e0*/  IMAD.MOV.U32 R3, RZ, RZ, R0 ;  /* 0x000000ffff037224 */ /* 0x004fe400078e0000 */
[----:B------:R-:W-:-:S04]  /*172f0*/  IMAD.WIDE.U32 R2, R16, UR4, R2 ;  /* 0x0000000410027c25 */ /* 0x000fc8000f8e0002 */
[----:B------:R-:W-:Y:S01]  /*17300*/  IMAD R3, R16, UR5, R3 ;  /* 0x0000000510037c24 */ /* 0x000fe2000f8e0203 */
[----:B------:R-:W-:Y:S02]  /*17310*/  ULDC.64 UR4, c[0x0][0x2e0] ;  /* 0x0000b80000047ab9 */ /* 0x000fe40000000a00 */
[----:B---3--:R-:W-:Y:S02]  /*17320*/  IMAD R0, R20, UR4, RZ ;  /* 0x0000000414007c24 */ /* 0x008fe4000f8e02ff */
[----:B------:R-:W2:Y:S01]  /*17330*/  S2R R20, SR_TID.X ;  /* 0x0000000000147919 */ /* 0x000ea20000002100 */
[----:B----4-:R-:W-:-:S04]  /*17340*/  IMAD.WIDE.U32 R2, R21, UR4, R2 ;  /* 0x0000000415027c25 */ /* 0x010fc8000f8e0002 */
[----:B------:R-:W-:Y:S01]  /*17350*/  IMAD R0, R21, UR5, R0 ;  /* 0x0000000515007c24 */ /* 0x000fe2000f8e0200 */
[----:B------:R-:W3:Y:S01]  /*17360*/  S2R R9, SR_TID.X ;  /* 0x0000000000097919 */ /* 0x000ee20000002100 */
[----:B------:R-:W-:Y:S02]  /*17370*/  ULDC.64 UR4, c[0x0][0x2d0] ;  /* 0x0000b40000047ab9 */ /* 0x000fe40000000a00 */
[----:B------:R-:W-:Y:S01]  /*17380*/  IMAD.IADD R3, R3, 0x1, R0 ;  /* 0x0000000103037824 */ /* 0x000fe200078e0200 */
[----:B--2---:R-:W-:-:S04]  /*17390*/  LOP3.LUT R20, R20, 0x7f, RZ, 0xc0, !PT ;  /* 0x0000007f14147812 */ /* 0x004fc800078ec0ff */
[----:B------:R-:W-:Y:S02]  /*173a0*/  SHF.R.U32.HI R21, RZ, 0x3, R20 ;  /* 0x00000003ff157819 */ /* 0x000fe40000011614 */
[----:B------:R-:W2:Y:S02]  /*173b0*/  S2R R20, SR_TID.X ;  /* 0x0000000000147919 */ /* 0x000ea40000002100 */
[----:B--2---:R-:W-:-:S05]  /*173c0*/  IMAD.SHL.U32 R20, R20, 0x10, RZ ;  /* 0x0000001014147824 */ /* 0x004fca00078e00ff */
[----:B------:R-:W-:-:S05]  /*173d0*/  LOP3.LUT R20, R21, 0x70, R20, 0xf8, !PT ;  /* 0x0000007015147812 */ /* 0x000fca00078ef814 */
[----:B------:R-:W-:Y:S02]  /*173e0*/  IMAD R0, R25, 0x40, R20 ;  /* 0x0000004019007824 */ /* 0x000fe400078e0214 */
[----:B------:R2:W5:Y:S02]  /*173f0*/  LDL R20, [R1+0x14] ;  /* 0x0000140001147983 */ /* 0x0005640000100800 */
[----:B0-----:R-:W-:-:S04]  /*17400*/  @P0 IMAD.HI.U32 R5, R0, R5, RZ ;  /* 0x0000000500050227 */ /* 0x001fc800078e00ff */
[----:B------:R-:W-:Y:S01]  /*17410*/  IMAD.MOV.U32 R4, RZ, RZ, R0 ;  /* 0x000000ffff047224 */ /* 0x000fe200078e0000 */
[----:B-1----:R-:W-:Y:S01]  /*17420*/  @P0 SHF.R.U32.HI R4, RZ, R6, R5 ;  /* 0x00000006ff040219 */ /* 0x002fe20000011605 */
[----:B------:R-:W0:Y:S04]  /*17430*/  S2R R21, SR_TID.X ;  /* 0x0000000000157919 */ /* 0x000e280000002100 */
        /* <DEDUP_REMOVED lines=12> */
[----:B------:R-:W-:Y:S01]  /*17500*/  ULDC.64 UR4, c[0x0][0x280] ;  /* 0x0000a00000047ab9 */ /* 0x000fe20000000a00 */
[----:B---3--:R-:W-:Y:S01]  /*17510*/  IMAD.SHL.U32 R9, R9, 0x8, RZ ;  /* 0x0000000809097824 */ /* 0x008fe200078e00ff */
[C---:B------:R-:W-:Y:S01]  /*17520*/  LEA R0, P0, R2.reuse, UR4, 0x1 ;  /* 0x0000000402007c11 */ /* 0x040fe2000f8008ff */
[----:B------:R-:W-:Y:S01]  /*17530*/  IMAD.IADD R3, R3, 0x1, R4 ;  /* 0x0000000103037824 */ /* 0x000fe200078e0204 */
[----:B------:R-:W-:Y:S02]  /*17540*/  ULDC UR4, c[0x0][0x2b8] ;  /* 0x0000ae0000047ab9 */ /* 0x000fe40000000800 */
[----:B------:R-:W-:Y:S02]  /*17550*/  LOP3.LUT R9, R9, 0x38, RZ, 0xc0, !PT ;  /* 0x0000003809097812 */ /* 0x000fe400078ec0ff */
[----:B------:R-:W-:Y:S01]  /*17560*/  LEA.HI.X R2, R2, UR5, R3, 0x1, P0 ;  /* 0x0000000502027c11 */ /* 0x000fe200080f0c03 */
[----:B------:R-:W-:Y:S01]  /*17570*/  UMOV UR5, 0xffffffff ;  /* 0xffffffff00057882 */ /* 0x000fe20000000000 */
[----:B0-----:R-:W-:-:S02]  /*17580*/  LOP3.LUT R21, R21, 0x7f, RZ, 0xc0, !PT ;  /* 0x0000007f15157812 */ /* 0x001fc400078ec0ff */
[----:B------:R-:W-:Y:S02]  /*17590*/  ISETP.GE.AND P1, PT, R9, UR4, PT ;  /* 0x0000000409007c0c */ /* 0x000fe4000bf26270 */
[----:B------:R-:W-:Y:S01]  /*175a0*/  SHF.R.U32.HI R10, RZ, 0x3, R21 ;  /* 0x00000003ff0a7819 */ /* 0x000fe20000011615 */
[----:B--2---:R-:W-:Y:S10]  /*175b0*/  BRA.DIV UR5, `(.L_x_4010) ;  /* 0x0000004205a07947 */ /* 0x004ff4000b800000 */
        /* <DEDUP_REMOVED lines=26> */
[----:B------:R-:W1:Y:S08]  /*17760*/  SHFL.IDX PT, R4, R2, 0x2, 0x181f ;  /* 0x00581f0002047f89 */ /* 0x000e7000000e0000 */
[----:B0-----:R-:W-:-:S05]  /*17770*/  @!P0 LEA R5, P2, R9, R5, 0x1 ;  /* 0x0000000509058211 */ /* 0x001fca00078408ff */
[----:B-1----:R-:W-:-:S05]  /*17780*/  @!P0 IMAD.X R4, RZ, RZ, R4, P2 ;  /* 0x000000ffff048224 */ /* 0x002fca00010e0604 */
[----:B------:R-:W-:-:S04]  /*17790*/  @!P0 LOP3.LUT R5, R5, R4, RZ, 0x3c, !PT ;  /* 0x0000000405058212 */ /* 0x000fc800078e3cff */
[----:B------:R-:W-:-:S04]  /*177a0*/  @!P0 LOP3.LUT R4, R5, R4, RZ, 0x3c, !PT ;  /* 0x0000000405048212 */ /* 0x000fc800078e3cff */
[----:B------:R-:W-:-:S05]  /*177b0*/  @!P0 LOP3.LUT R5, R5, R4, RZ, 0x3c, !PT ;  /* 0x0000000405058212 */ /* 0x000fca00078e3cff */
[----:B------:R0:W-:Y:S04]  /*177c0*/  @!P0 LDGSTS.E.BYPASS.LTC128B.128 [R8+0x21400], desc[UR42][R4.64], !P1 ;  /* 0x2140000004088fae */ /* 0x0001e8000c901d6a */
[----:B0-----:R0:W1:Y:S02]  /*177d0*/  SHFL.IDX PT, R4, R2, 0x3, 0x181f ;  /* 0x00781f0002047f89 */ /* 0x00106400000e0000 */
.L_x_4123:
[----:B------:R-:W-:-:S05]  /*177e0*/  VIADD R25, R25, 0x30 ;  /* 0x0000003019197836 */ /* 0x000fca0000000000 */
[----:B------:R-:W-:-:S13]  /*177f0*/  ISETP.GE.AND P0, PT, R25, R3, PT ;  /* 0x000000031900720c */ /* 0x000fda0003f06270 */
[----:B0-----:R-:W-:-:S05]  /*17800*/  @!P0 LEA R2, P2, R9, R0, 0x1 ;  /* 0x0000000009028211 */ /* 0x001fca00078408ff */
[----:B-1----:R-:W-:-:S05]  /*17810*/  @!P0 IMAD.X R3, RZ, RZ, R4, P2 ;  /* 0x000000ffff038224 */ /* 0x002fca00010e0604 */
[----:B------:R-:W-:Y:S01]  /*17820*/  @!PT LDS RZ, [RZ] ;  /* 0x00000000fffff984 */ /* 0x000fe20000000800 */
[----:B------:R-:W-:Y:S01]  /*17830*/  @!PT LDS RZ, [RZ] ;  /* 0x00000000fffff984 */ /* 0x000fe20000000800 */
[----:B------:R-:W-:Y:S01]  /*17840*/  @!PT LDS RZ, [RZ] ;  /* 0x00000000fffff984 */ /* 0x000fe20000000800 */
[----:B------:R0:W-:Y:S01]  /*17850*/  @!P0 LDGSTS.E.BYPASS.LTC128B.128 [R8+0x21c00], desc[UR42][R2.64], !P1 ;  /* 0x21c0000002088fae */ /* 0x0001e2000c901d6a */
[----:B------:R-:W-:Y:S01]  /*17860*/  PLOP3.LUT P0, PT, PT, PT, PT, 0x80, 0x0 ;  /* 0x000000000000781c */ /* 0x000fe20003f0f070 */
[----:B------:R-:W-:-:S12]  /*17870*/  NOP ;  /* 0x0000000000007918 */ /* 0x000fd80000000000 */
.L_x_4011:
        /* <DEDUP_REMOVED lines=18> */
.L_x_4124:
[----:B------:R-:W-:Y:S05]  /*179a0*/  BSYNC B0 ;  /* 0x0000000000007941 */ /* 0x000fea0003800000 */
.L_x_4012:
[----:B------:R-:W-:-:S05]  /*179b0*/  IMAD.U32 R2, RZ, RZ, UR38 ;  /* 0x00000026ff027e24 */ /* 0x000fca000f8e00ff */
[----:B------:R-:W-:-:S13]  /*179c0*/  ISETP.NE.AND P0, PT, R2, 0x3, PT ;  /* 0x000000030200780c */ /* 0x000fda0003f05270 */
[----:B------:R-:W-:Y:S05]  /*179d0*/  @!P0 BRA `(.L_x_4014) ;  /* 0x0000000000048947 */ /* 0x000fea0003800000 */
[----:B------:R-:W-:Y:S01]  /*179e0*/  BPT.TRAP 0x1 ;  /* 0x000000040000795c */ /* 0x000fe20000300000 */
.L_x_4014:
[----:B0-----:R-:W-:Y:S01]  /*179f0*/  SHF.L.U32 R0, R28, 0x1f, RZ ;  /* 0x0000001f1c007819 */ /* 0x001fe200000006ff */
[----:B------:R-:W-:Y:S03]  /*17a00*/  BSSY B0, `(.L_x_4015) ;  /* 0x0000003000007945 */ /* 0x000fe60003800000 */
[----:B------:R-:W0:Y:S02]  /*17a10*/  SYNCS.PHASECHK.TRANS64.TRYWAIT P0, [R30+URZ+0x28c60], R0 ;  /* 0x028c60001e0075a7 */ /* 0x000e24000800017f */
[----:B0-----:R-:W-:Y:S05]  /*17a20*/  @!P0 BRA `(.L_x_4016) ;  /* 0x0000004000dc8947 */ /* 0x001fea0003800000 */
.L_x_4125:
[----:B------:R-:W-:Y:S05]  /*17a30*/  BSYNC B0 ;  /* 0x0000000000007941 */ /* 0x000fea0003800000 */
.L_x_4015:
[----:B------:R-:W0:Y:S01]  /*17a40*/  LDL.LU R2, [R1+0x24] ;  /* 0x0000240001027983 */ /* 0x000e220000300800 */
[----:B------:R-:W-:Y:S01]  /*17a50*/  ULDC.64 UR4, c[0x0][0x328] ;  /* 0x0000ca0000047ab9 */ /* 0x000fe20000000a00 */
[----:B------:R-:W-:Y:S02]  /*17a60*/  ULDC.64 UR6, c[0x0][0x318] ;  /* 0x0000c60000067ab9 */ /* 0x000fe40000000a00 */
[----:B------:R-:W2:Y:S01]  /*17a70*/  LDL.LU R4, [R1+0x28] ;  /* 0x0000280001047983 */ /* 0x000ea20000300800 */
        /* <DEDUP_REMOVED lines=8> */
[----:B------:R-:W-:Y:S01]  /*17b00*/  ULDC.64 UR4, c[0x0][0x330] ;  /* 0x0000cc0000047ab9 */ /* 0x000fe20000000a00 */
[----:B------:R-:W-:Y:S02]  /*17b10*/  IMAD R4, R22, 0x8000, R35 ;  /* 0x0000800016047824 */ /* 0x000fe400078e0223 */
[----:B------:R-:W-:Y:S02]  /*17b20*/  IMAD.IADD R3, R3, 0x1, R0 ;  /* 0x0000000103037824 */ /* 0x000fe400078e0200 */
[----:B------:R-:W-:Y:S01]  /*17b30*/  IMAD.WIDE.U32 R2, R16, UR4, R2 ;  /* 0x0000000410027c25 */ /* 0x000fe2000f8e0002 */
[----:B------:R-:W-:-:S03]  /*17b40*/  UMOV UR4, 0xffffffff ;  /* 0xffffffff00047882 */ /* 0x000fc60000000000 */
[----:B------:R-:W-:Y:S01]  /*17b50*/  IMAD R6, R16, UR5, R3 ;  /* 0x0000000510067c24 */ /* 0x000fe2000f8e0203 */
[----:B------:R-:W-:-:S04]  /*17b60*/  LEA R5, P0, R2, UR6, 0x1 ;  /* 0x0000000602057c11 */ /* 0x000fc8000f8008ff */
[----:B------:R-:W-:Y:S01]  /*17b70*/  LEA.HI.X R6, R2, UR7, R6, 0x1, P0 ;  /* 0x0000000702067c11 */ /* 0x000fe200080f0c06 */
[----:B------:R-:W-:Y:S08]  /*17b80*/  BRA.DIV UR4, `(.L_x_4017) ;  /* 0x0000004204987947 */ /* 0x000ff0000b800000 */
[----:B------:R-:W2:Y:S01]  /*17b90*/  LDL R3, [R1+0x8] ;  /* 0x0000080001037983 */ /* 0x000ea20000100800 */
        /* <DEDUP_REMOVED lines=87> */
.L_x_4135:
[C---:B------:R-:W-:Y:S02]  /*18110*/  LOP3.LUT P6, RZ, R18.reuse, 0x100, RZ, 0xc0, !PT ;  /* 0x0000010012ff7812 */ /* 0x040fe400078cc0ff */
[----:B------:R-:W-:Y:S02]  /*18120*/  LOP3.LUT R18, R18, 0xfffff7ff, RZ, 0xc0, !PT ;  /* 0xfffff7ff12127812 */ /* 0x000fe400078ec0ff */
[C---:B------:R-:W-:Y:S02]  /*18130*/  ISETP.LT.OR P6, PT, R23.reuse, 0x31, P6 ;  /* 0x000000311700780c */ /* 0x040fe400037c1670 */
[----:B------:R-:W-:-:S11]  /*18140*/  ISETP.LT.OR P5, PT, R23, 0x31, !P5 ;  /* 0x000000311700780c */ /* 0x000fd60006fa1670 */
[----:B------:R-:W-:Y:S02]  /*18150*/  @P6 LOP3.LUT R18, R18, 0x800, RZ, 0xfc, !PT ;  /* 0x0000080012126812 */ /* 0x000fe400078efcff */
[C---:B------:R-:W-:Y:S02]  /*18160*/  ISETP.LT.OR P6, PT, R23.reuse, 0x31, !P4 ;  /* 0x000000311700780c */ /* 0x040fe400067c1670 */
[----:B------:R-:W-:Y:S02]  /*18170*/  LOP3.LUT R18, R18, 0xffffdfff, RZ, 0xc0, !PT ;  /* 0xffffdfff12127812 */ /* 0x000fe400078ec0ff */
[C---:B------:R-:W-:Y:S02]  /*18180*/  ISETP.LT.OR P4, PT, R23.reuse, 0x31, !P2 ;  /* 0x000000311700780c */ /* 0x040fe40005781670 */
        /* <DEDUP_REMOVED lines=26> */
.L_x_4018:
        /* <DEDUP_REMOVED lines=11> */
.L_x_4019:
[----:B------:R-:W2:Y:S01]  /*183e0*/  LDL.LU R2, [R1+0x18] ;  /* 0x0000180001027983 */ /* 0x000ea20000300800 */
[----:B------:R1:W-:Y:S01]  /*183f0*/  SYNCS.ARRIVE.TRANS64.A1T0 RZ, [R30+URZ+0x28c50], RZ ;  /* 0x028c50ff1eff79a7 */ /* 0x0003e2000810003f */
[----:B------:R-:W-:Y:S01]  /*18400*/  BSSY B0, `(.L_x_4020) ;  /* 0x00000f2000007945 */ /* 0x000fe20003800000 */
[----:B--2---:R-:W-:-:S05]  /*18410*/  VIADD R7, R2, 0xfffffffe ;  /* 0xfffffffe02077836 */ /* 0x004fca0000000000 */
[----:B------:R-:W-:-:S13]  /*18420*/  ISETP.GE.AND P0, PT, R7, R32, PT ;  /* 0x000000200700720c */ /* 0x000fda0003f06270 */
[----:B-1----:R-:W-:Y:S05]  /*18430*/  @!P0 BRA `(.L_x_4021) ;  /* 0x0000000c00b88947 */ /* 0x002fea0003800000 */
[----:B------:R-:W2:Y:S04]  /*18440*/  LDL.LU R3, [R1+0x2c] ;  /* 0x00002c0001037983 */ /* 0x000ea80000300800 */
[----:B------:R-:W3:Y:S01]  /*18450*/  LDL.LU R2, [R1+0x8] ;  /* 0x0000080001027983 */ /* 0x000ee20000300800 */
[----:B--2---:R-:W-:Y:S02]  /*18460*/  LOP3.LUT R31, R3, 0x40, RZ, 0xc0, !PT ;  /* 0x00000040031f7812 */ /* 0x004fe400078ec0ff */
[----:B---3--:R-:W-:Y:S02]  /*18470*/  LOP3.LUT R30, R2, 0x80, RZ, 0xc0, !PT ;  /* 0x00000080021e7812 */ /* 0x008fe400078ec0ff */
[----:B------:R-:W-:Y:S02]  /*18480*/  SHF.R.U32.HI R31, RZ, 0x2, R31 ;  /* 0x00000002ff1f7819 */ /* 0x000fe4000001161f */
[----:B------:R-:W-:-:S07]  /*18490*/  SHF.R.U32.HI R30, RZ, 0x3, R30 ;  /* 0x00000003ff1e7819 */ /* 0x000fce000001161e */
.L_x_4034:
[----:B-1----:R-:W1:Y:S01]  /*184a0*/  S2R R2, SR_TID.X ;  /* 0x0000000000027919 */ /* 0x002e620000002100 */
[----:B0-----:R-:W0:Y:S01]  /*184b0*/  LDC R5, c[0x0][0x430] ;  /* 0x00010c00ff057b82 */ /* 0x001e220000000800 */
[----:B------:R-:W-:Y:S01]  /*184c0*/  IMAD R4, R7, 0x40, R33 ;  /* 0x0000004007047824 */ /* 0x000fe200078e0221 */
[----:B--2---:R-:W2:Y:S01]  /*184d0*/  S2R R8, SR_TID.X ;  /* 0x0000000000087919 */ /* 0x004ea20000002100 */
[----:B------:R-:W-:Y:S02]  /*184e0*/  IMAD.U32 R10, RZ, RZ, UR38 ;  /* 0x00000026ff0a7e24 */ /* 0x000fe4000f8e00ff */
[----:B------:R-:W-:Y:S01]  /*184f0*/  VIADD R22, R22, 0x1 ;  /* 0x0000000116167836 */ /* 0x000fe20000000000 */
[----:B0-----:R-:W-:Y:S02]  /*18500*/  ISETP.NE.AND P0, PT, R5, 0x1, PT ;  /* 0x000000010500780c */ /* 0x001fe40003f05270 */
[----:B-1----:R-:W-:Y:S01]  /*18510*/  LOP3.LUT R2, R2, 0x7f, RZ, 0xc0, !PT ;  /* 0x0000007f02027812 */ /* 0x002fe200078ec0ff */
[----:B--2---:R-:W-:-:S03]  /*18520*/  IMAD.SHL.U32 R8, R8, 0x10, RZ ;  /* 0x0000001008087824 */ /* 0x004fc600078e00ff */
[----:B------:R-:W-:-:S07]  /*18530*/  SHF.R.U32.HI R2, RZ, 0x3, R2 ;  /* 0x00000003ff027819 */ /* 0x000fce0000011602 */
[----:B---3--:R-:W0:Y:S01]  /*18540*/  @P0 LDC R6, c[0x0][0x434] ;  /* 0x00010d00ff060b82 */ /* 0x008e220000000800 */
[----:B------:R-:W-:-:S04]  /*18550*/  LOP3.LUT R8, R2, 0x70, R8, 0xf8, !PT ;  /* 0x0000007002087812 */ /* 0x000fc800078ef808 */
[----:B------:R-:W-:-:S03]  /*18560*/  ISETP.GT.U32.AND P1, PT, R8, 0x3f, PT ;  /* 0x0000003f0800780c */ /* 0x000fc60003f24070 */
[----:B------:R-:W1:Y:S01]  /*18570*/  @P0 LDC R3, c[0x0][0x438] ;  /* 0x00010e00ff030b82 */ /* 0x000e620000000800 */
[----:B------:R-:W-:-:S04]  /*18580*/  IMAD.IADD R4, R8, 0x1, R4 ;  /* 0x0000000108047824 */ /* 0x000fc800078e0204 */
[----:B------:R-:W-:-:S05]  /*18590*/  IMAD.MOV.U32 R2, RZ, RZ, R4 ;  /* 0x000000ffff027224 */ /* 0x000fca00078e0004 */
[----:B------:R-:W2:Y:S01]  /*185a0*/  @!P1 LDC.64 R8, c[0x0][0x428] ;  /* 0x00010a00ff089b82 */ /* 0x000ea20000000a00 */
[----:B0-----:R-:W-:-:S05]  /*185b0*/  @P0 IMAD.HI.U32 R6, R4, R6, RZ ;  /* 0x0000000604060227 */ /* 0x001fca00078e00ff */
[----:B-1----:R-:W-:-:S05]  /*185c0*/  @P0 SHF.R.U32.HI R2, RZ, R3, R6 ;  /* 0x00000003ff020219 */ /* 0x002fca0000011606 */
[----:B------:R-:W-:-:S04]  /*185d0*/  IMAD.MOV R3, RZ, RZ, -R2 ;  /* 0x000000ffff037224 */ /* 0x000fc800078e0a02 */
[----:B------:R-:W-:Y:S01]  /*185e0*/  IMAD R5, R5, R3, R4 ;  /* 0x0000000305057224 */ /* 0x000fe200078e0204 */
[--C-:B------:R-:W-:Y:S01]  /*185f0*/  @!P1 SHF.R.S32.HI R3, RZ, 0x1f, R2.reuse ;  /* 0x0000001fff039819 */ /* 0x100fe20000011402 */
[-C--:B--2---:R-:W-:Y:S02]  /*18600*/  @!P1 IMAD R4, R34, R8.reuse, RZ ;  /* 0x0000000822049224 */ /* 0x084fe400078e02ff */
[----:B------:R-:W-:-:S04]  /*18610*/  @!P1 IMAD.WIDE.U32 R2, R26, R8, R2 ;  /* 0x000000081a029225 */ /* 0x000fc800078e0002 */
[----:B------:R-:W-:Y:S02]  /*18620*/  @!P1 IMAD R4, R26, R9, R4 ;  /* 0x000000091a049224 */ /* 0x000fe400078e0204 */
[----:B------:R-:W0:Y:S02]  /*18630*/  @!P1 LDC.64 R8, c[0x0][0x418] ;  /* 0x00010600ff089b82 */ /* 0x000e240000000a00 */
[----:B------:R-:W-:Y:S02]  /*18640*/  @!P1 IMAD.IADD R3, R4, 0x1, R3 ;  /* 0x0000000104039824 */ /* 0x000fe400078e0203 */
[----:B------:R-:W-:Y:S01]  /*18650*/  IMAD.MOV.U32 R4, RZ, RZ, RZ ;  /* 0x000000ffff047224 */ /* 0x000fe200078e00ff */
[----:B0-----:R-:W-:-:S04]  /*18660*/  @!P1 LEA R8, P0, R2, R8, 0x2 ;  /* 0x0000000802089211 */ /* 0x001fc800078010ff */
[----:B------:R-:W-:Y:S02]  /*18670*/  @!P1 LEA.HI.X R9, R2, R9, R3, 0x2, P0 ;  /* 0x0000000902099211 */ /* 0x000fe400000f1403 */
[----:B------:R-:W-:-:S03]  /*18680*/  ISETP.NE.AND P0, PT, R22, 0x2, PT ;  /* 0x000000021600780c */ /* 0x000fc60003f05270 */
[----:B------:R0:W5:Y:S01]  /*18690*/  @!P1 LDG.E R4, desc[UR42][R8.64] ;  /* 0x0000002a08049981 */ /* 0x000162000c1e1900 */
[----:B------:R-:W-:Y:S01]  /*186a0*/  ISETP.NE.AND P1, PT, R10, 0x3, PT ;  /* 0x000000030a00780c */ /* 0x000fe20003f25270 */
[----:B------:R-:W-:Y:S01]  /*186b0*/  IMAD.MOV.U32 R3, RZ, RZ, R7 ;  /* 0x000000ffff037224 */ /* 0x000fe200078e0007 */
[----:B------:R-:W-:Y:S01]  /*186c0*/  SEL R2, RZ, 0x1, P0 ;  /* 0x00000001ff027807 */ /* 0x000fe20000000000 */
[----:B------:R-:W-:Y:S05]  /*186d0*/  YIELD ;  /* 0x0000000000007946 */ /* 0x000fea0003800000 */
[----:B------:R-:W-:Y:S01]  /*186e0*/  SEL R22, R22, RZ, P0 ;  /* 0x000000ff16167207 */ /* 0x000fe20000000000 */
[----:B------:R-:W-:Y:S01]  /*186f0*/  VIADD R7, R7, 0xffffffff ;  /* 0xffffffff07077836 */ /* 0x000fe20000000000 */
[----:B------:R-:W-:-:S02]  /*18700*/  LOP3.LUT R28, R28, R2, RZ, 0x3c, !PT ;  /* 0x000000021c1c7212 */ /* 0x000fc400078e3cff */
[----:B------:R-:W-:Y:S01]  /*18710*/  ISETP.GT.AND P3, PT, R3, R32, PT ;  /* 0x000000200300720c */ /* 0x000fe20003f64270 */
[----:B0-----:R-:W-:-:S12]  /*18720*/  @!P1 BRA `(.L_x_4022) ;  /* 0x0000000000049947 */ /* 0x001fd80003800000 */
[----:B------:R-:W-:Y:S01]  /*18730*/  BPT.TRAP 0x1 ;  /* 0x000000040000795c */ /* 0x000fe20000300000 */
.L_x_4022:
[----:B------:R-:W-:Y:S01]  /*18740*/  IMAD R6, R22, 0x8, R17 ;  /* 0x0000000816067824 */ /* 0x000fe200078e0211 */
[----:B------:R-:W-:Y:S01]  /*18750*/  SHF.L.U32 R20, R28, 0x1f, RZ ;  /* 0x0000001f1c147819 */ /* 0x000fe200000006ff */
[----:B------:R-:W-:Y:S01]  /*18760*/  BSSY B1, `(.L_x_4023) ;  /* 0x0000004000017945 */ /* 0x000fe20003800000 */
[----:B------:R-:W-:Y:S02]  /*18770*/  SHF.R.S32.HI R9, RZ, 0x1f, R5 ;  /* 0x0000001fff097819 */ /* 0x000fe40000011405 */
[----:B------:R-:W0:Y:S02]  /*18780*/  SYNCS.PHASECHK.TRANS64.TRYWAIT P0, [R6+URZ+0x28c40], R20 ;  /* 0x028c4014060075a7 */ /* 0x000e24000800017f */
[----:B0-----:R-:W-:Y:S05]  /*18790*/  @!P0 BRA `(.L_x_4024) ;  /* 0x0000003c00c08947 */ /* 0x001fea0003800000 */
.L_x_4136:
[----:B------:R-:W-:Y:S05]  /*187a0*/  BSYNC B1 ;  /* 0x0000000000017941 */ /* 0x000fea0003800000 */
.L_x_4023:
        /* <DEDUP_REMOVED lines=40> */
.L_x_4146:
        /* <DEDUP_REMOVED lines=8> */
.L_x_4026:
        /* <DEDUP_REMOVED lines=11> */
.L_x_4027:
[----:B------:R2:W-:Y:S01]  /*18b60*/  SYNCS.ARRIVE.TRANS64.A1T0 RZ, [R6+URZ+0x28c30], RZ ;  /* 0x028c30ff06ff79a7 */ /* 0x0005e2000810003f */
[----:B------:R-:W-:Y:S05]  /*18b70*/  @!P2 BRA `(.L_x_4028) ;  /* 0x000000000004a947 */ /* 0x000fea0003800000 */
[----:B------:R-:W-:Y:S01]  /*18b80*/  BPT.TRAP 0x1 ;  /* 0x000000040000795c */ /* 0x000fe20000300000 */
.L_x_4028:
[----:B------:R-:W3:Y:S01]  /*18b90*/  SYNCS.PHASECHK.TRANS64.TRYWAIT P0, [R6+URZ+0x28c60], R20 ;  /* 0x028c6014060075a7 */ /* 0x000ee2000800017f */
[----:B------:R-:W-:Y:S04]  /*18ba0*/  BSSY B1, `(.L_x_4029) ;  /* 0x0000002000017945 */ /* 0x000fe80003800000 */
[----:B---3--:R-:W-:Y:S05]  /*18bb0*/  @!P0 BRA `(.L_x_4030) ;  /* 0x0000003c00e88947 */ /* 0x008fea0003800000 */
.L_x_4147:
[----:B------:R-:W-:Y:S05]  /*18bc0*/  BSYNC B1 ;  /* 0x0000000000017941 */ /* 0x000fea0003800000 */
.L_x_4029:
        /* <DEDUP_REMOVED lines=8> */
[----:B-1----:R-:W-:Y:S02]  /*18c50*/  IMAD R21, R22, 0x7000, R8 ;  /* 0x0000700016157824 */ /* 0x002fe400078e0208 */
        /* <DEDUP_REMOVED lines=12> */
[----:B------:R-:W1:Y:S01]  /*18d20*/  SHFL.IDX PT, R2, R9, RZ, 0x181f ;  /* 0x00181fff09027589 */ /* 0x000e6200000e0000 */
[C---:B------:R-:W-:Y:S01]  /*18d30*/  LOP3.LUT P1, RZ, R18.reuse, 0x80, RZ, 0xc0, !PT ;  /* 0x0000008012ff7812 */ /* 0x040fe2000782c0ff */
[----:B------:R-:W-:Y:S01]  /*18d40*/  IMAD R21, R21, 0x2, R17 ;  /* 0x0000000215157824 */ /* 0x000fe200078e0211 */
[C---:B------:R-:W-:Y:S01]  /*18d50*/  LOP3.LUT P2, RZ, R18.reuse, 0x40, RZ, 0xc0, !PT ;  /* 0x0000004012ff7812 */ /* 0x040fe2000784c0ff */
[----:B------:R-:W4:Y:S01]  /*18d60*/  SHFL.IDX PT, R3, R10, RZ, 0x181f ;  /* 0x00181fff0a037589 */ /* 0x000f2200000e0000 */
[----:B------:R-:W-:-:S03]  /*18d70*/  LOP3.LUT R18, R18, 0xffffdfff, RZ, 0xc0, !PT ;  /* 0xffffdfff12127812 */ /* 0x000fc600078ec0ff */
[----:B------:R-:W5:Y:S01]  /*18d80*/  SHFL.IDX PT, R14, R9, 0x1, 0x181f ;  /* 0x00381f00090e7f89 */ /* 0x000f6200000e0000 */
[----:B------:R-:W-:-:S03]  /*18d90*/  @P3 LOP3.LUT R18, R18, 0x2000, RZ, 0xfc, !PT ;  /* 0x0000200012123812 */ /* 0x000fc600078efcff */
[----:B------:R-:W0:Y:S01]  /*18da0*/  SHFL.IDX PT, R5, R10, 0x1, 0x181f ;  /* 0x00381f000a057f89 */ /* 0x000e2200000e0000 */
[C---:B------:R-:W-:Y:S02]  /*18db0*/  LOP3.LUT P3, RZ, R18.reuse, 0x20, RZ, 0xc0, !PT ;  /* 0x0000002012ff7812 */ /* 0x040fe4000786c0ff */
[C---:B------:R-:W-:Y:S01]  /*18dc0*/  LOP3.LUT P6, RZ, R18.reuse, 0x10, RZ, 0xc0, !PT ;  /* 0x0000001012ff7812 */ /* 0x040fe200078cc0ff */
[----:B------:R-:W-:Y:S01]  /*18dd0*/  SHFL.IDX PT, R8, R10, 0x2, 0x181f ;  /* 0x00581f000a087f89 */ /* 0x000fe200000e0000 */
[----:B------:R-:W-:-:S03]  /*18de0*/  LOP3.LUT R18, R18, 0xffff7fff, RZ, 0xc0, !PT ;  /* 0xffff7fff12127812 */ /* 0x000fc600078ec0ff */
[----:B------:R-:W-:Y:S01]  /*18df0*/  SHFL.IDX PT, R10, R10, 0x3, 0x181f ;  /* 0x00781f000a0a7f89 */ /* 0x000fe200000e0000 */
[----:B-1----:R-:W-:-:S05]  /*18e00*/  IADD3 R2, P0, R2, R0, RZ ;  /* 0x0000000002027210 */ /* 0x002fca0007f1e0ff */
[----:B------:R-:W-:Y:S01]  /*18e10*/  @P3 LOP3.LUT R18, R18, 0x8000, RZ, 0xfc, !PT ;  /* 0x0000800012123812 */ /* 0x000fe200078efcff */
[----:B----4-:R-:W-:Y:S01]  /*18e20*/  IMAD.X R3, RZ, RZ, R3, P0 ;  /* 0x000000ffff037224 */ /* 0x010fe200000e0603 */
[----:B------:R-:W-:-:S04]  /*18e30*/  ISETP.NE.U32.AND P0, PT, R31, RZ, PT ;  /* 0x000000ff1f00720c */ /* 0x000fc80003f05070 */
[----:B------:R-:W-:Y:S01]  /*18e40*/  LDGSTS.E.BYPASS.LTC128B.128 [R21+0x400], desc[UR42][R2.64], !P1 ;  /* 0x0040000002157fae */ /* 0x000fe2000c901d6a */
[----:B------:R-:W-:-:S03]  /*18e50*/  ISETP.NE.U32.AND P1, PT, R30, RZ, PT ;  /* 0x000000ff1e00720c */ /* 0x000fc60003f25070 */
[----:B------:R-:W-:Y:S01]  /*18e60*/  LDGSTS.E.BYPASS.LTC128B.128 [R21+0x2400], desc[UR42][R2.64+0x80], !P2 ;  /* 0x0240008002157fae */ /* 0x000fe2000d101d6a */
[----:B-----5:R-:W-:-:S03]  /*18e70*/  IADD3 R4, P2, R14, R0, RZ ;  /* 0x000000000e047210 */ /* 0x020fc60007f5e0ff */
[----:B------:R-:W-:Y:S01]  /*18e80*/  LDGSTS.E.BYPASS.LTC128B.128 [R21+0x4400], desc[UR42][R2.64+0x100], !P3 ;  /* 0x0440010002157fae */ /* 0x000fe2000d901d6a */
[C---:B------:R-:W-:Y:S01]  /*18e90*/  LOP3.LUT P3, RZ, R18.reuse, 0x80, RZ, 0xc0, !PT ;  /* 0x0000008012ff7812 */ /* 0x040fe2000786c0ff */
[----:B0-----:R-:W-:Y:S01]  /*18ea0*/  IMAD.X R5, RZ, RZ, R5, P2 ;  /* 0x000000ffff057224 */ /* 0x001fe200010e0605 */
        /* <DEDUP_REMOVED lines=33> */
.L_x_4157:
[----:B------:R-:W-:Y:S02]  /*190c0*/  LOP3.LUT R18, R18, 0xffffbfff, RZ, 0xc0, !PT ;  /* 0xffffbfff12127812 */ /* 0x000fe400078ec0ff */
[----:B-1----:R-:W-:Y:S02]  /*190d0*/  IADD3 R2, P2, R14, R0, RZ ;  /* 0x000000000e027210 */ /* 0x002fe40007f5e0ff */
        /* <DEDUP_REMOVED lines=23> */
.L_x_4032:
        /* <DEDUP_REMOVED lines=11> */
.L_x_4033:
[----:B------:R1:W-:Y:S01]  /*19300*/  SYNCS.ARRIVE.TRANS64.A1T0 RZ, [R6+URZ+0x28c50], RZ ;  /* 0x028c50ff06ff79a7 */ /* 0x0003e2000810003f */
[----:B------:R-:W-:Y:S05]  /*19310*/  @P3 BRA `(.L_x_4034) ;  /* 0xfffffff000603947 */ /* 0x000fea000383ffff */
.L_x_4021:
[----:B------:R-:W-:Y:S05]  /*19320*/  BSYNC B0 ;  /* 0x0000000000007941 */ /* 0x000fea0003800000 */
.L_x_4020:
        /* <DEDUP_REMOVED lines=9> */
[----:B0-----:R-:W0:Y:S01]  /*193c0*/  S2R R5, SR_LANEID ;  /* 0x0000000000057919 */ /* 0x001e220000000000 */
[----:B------:R-:W-:Y:S01]  /*193d0*/  VOTEU.ANY UR4, UPT, PT ;  /* 0x0000000000047886 */ /* 0x000fe200038e0100 */
[----:B------:R-:W4:Y:S01]  /*193e0*/  LDC.64 R2, c[0x0][0xc60] ;  /* 0x00031800ff027b82 */ /* 0x000f220000000a00 */
[----:B------:R-:W0:Y:S02]  /*193f0*/  FLO.U32 R0, UR4 ;  /* 0x0000000400007d00 */ /* 0x000e2400080e0000 */
[----:B0-----:R-:W-:-:S06]  /*19400*/  ISETP.EQ.U32.AND P1, PT, R0, R5, PT ;  /* 0x000000050000720c */ /* 0x001fcc0003f22070 */
[----:B------:R-:W4:Y:S07]  /*19410*/  POPC R5, UR4 ;  /* 0x0000000400057d09 */ /* 0x000f2e0008000000 */
[----:B----4-:R-:W4:Y:S01]  /*19420*/  @P1 ATOMG.E.ADD.STRONG.GPU PT, R3, desc[UR42][R2.64], R5 ;  /* 0x00000005020319a8 */ /* 0x010f2200081ee1ea */
[----:B------:R-:W0:Y:S02]  /*19430*/  S2R R4, SR_LTMASK ;  /* 0x0000000000047919 */ /* 0x000e240000003900 */
[----:B0-----:R-:W-:-:S04]  /*19440*/  LOP3.LUT R4, R4, UR4, RZ, 0xc0, !PT ;  /* 0x0000000404047c12 */ /* 0x001fc8000f8ec0ff */
[----:B------:R-:W0:Y:S01]  /*19450*/  POPC R7, R4 ;  /* 0x0000000400077309 */ /* 0x000e220000000000 */
[----:B----4-:R-:W0:Y:S02]  /*19460*/  SHFL.IDX PT, R0, R3, R0, 0x1f ;  /* 0x00001f0003007589 */ /* 0x010e2400000e0000 */
[----:B0-----:R-:W-:-:S07]  /*19470*/  IADD3 R24, R0, UR37, R7 ;  /* 0x0000002500187c10 */ /* 0x001fce000fffe007 */
.L_x_4036:
[----:B------:R-:W-:Y:S05]  /*19480*/  BSYNC B0 ;  /* 0x0000000000007941 */ /* 0x000fea0003800000 */
.L_x_4035:
[----:B------:R-:W-:-:S07]  /*19490*/  SEL R22, R22, RZ, P0 ;  /* 0x000000ff16167207 */ /* 0x000fce0000000000 */
.L_x_3995:
[----:B------:R-:W-:Y:S05]  /*194a0*/  BSYNC B7 ;  /* 0x0000000000077941 */ /* 0x000fea0003800000 */
.L_x_3993:
[----:B------:R-:W-:-:S13]  /*194b0*/  LOP3.LUT P0, RZ, R18, 0x1000, RZ, 0xc0, !PT ;  /* 0x0000100012ff7812 */ /* 0x000fda000780c0ff */
[----:B------:R-:W-:Y:S05]  /*194c0*/  @!P0 BRA `(.L_x_4037) ;  /* 0x0000000000248947 */ /* 0x000fea0003800000 */
[----:B------:R-:W-:Y:S05]  /*194d0*/  WARPSYNC.ALL ;  /* 0x0000000000007948 */ /* 0x000fea0003800000 */
[----:B------:R-:W4:Y:S08]  /*194e0*/  S2UR UR5, SR_CgaCtaId ;  /* 0x00000000000579c3 */ /* 0x000f300000008800 */
[----:B------:R-:W-:Y:S06]  /*194f0*/  BAR.SYNC.DEFER_BLOCKING 0x5, 0x180 ;  /* 0x0146000000007b1d */ /* 0x000fec0000010000 */
[----:B------:R-:W-:-:S02]  /*19500*/  UMOV UR4, 0x400 ;  /* 0x0000040000047882 */ /* 0x000fc40000000000 */
[----:B----4-:R-:W-:-:S06]  /*19510*/  ULEA UR4, UR5, UR4, 0x18 ;  /* 0x0000000405047291 */ /* 0x010fcc000f8ec03f */
[----:B0-----:R-:W-:-:S05]  /*19520*/  IMAD.U32 R17, RZ, RZ, UR4 ;  /* 0x00000004ff117e24 */ /* 0x001fca000f8e00ff */
[----:B------:R0:W4:Y:S01]  /*19530*/  LDS.128 R24, [R17+0x28cd0] ;  /* 0x028cd00011187984 */ /* 0x0001220000000c00 */
[----:B------:R-:W-:Y:S06]  /*19540*/  BAR.ARV 0x4, 0x180 ;  /* 0x0106000000007b1d */ /* 0x000fec0000002000 */
[----:B------:R-:W-:Y:S05]  /*19550*/  BRA `(.L_x_4038) ;  /* 0x0000000800d07947 */ /* 0x000fea0003800000 */
.L_x_4037:
        /* <DEDUP_REMOVED lines=8> */
[----:B0-----:R-:W0:Y:S08]  /*195e0*/  @!P1 LDC.64 R2, c[0x0][0xc80] ;  /* 0x00032000ff029b82 */ /* 0x001e300000000a00 */
[----:B------:R-:W4:Y:S01]  /*195f0*/  @!P1 LDC.64 R4, c[0x0][0xc78] ;  /* 0x00031e00ff049b82 */ /* 0x000f220000000a00 */
[----:B0-----:R-:W-:-:S05]  /*19600*/  @!P1 IMAD.WIDE R2, R7, 0x4, R2 ;  /* 0x0000000407029825 */ /* 0x001fca00078e0202 */
[----:B------:R4:W5:Y:S02]  /*19610*/  @!P1 LDG.E R8, desc[UR42][R2.64] ;  /* 0x0000002a02089981 */ /* 0x000964000c1e1900 */
[----:B----4-:R-:W-:-:S05]  /*19620*/  @!P1 IMAD.WIDE R2, R7, 0x4, R4 ;  /* 0x0000000407029825 */ /* 0x010fca00078e0204 */
[----:B------:R-:W4:Y:S01]  /*19630*/  @!P1 LDG.E R5, desc[UR42][R2.64] ;  /* 0x0000002a02059981 */ /* 0x000f22000c1e1900 */
[----:B------:R-:W-:Y:S01]  /*19640*/  IMAD.MOV.U32 R7, RZ, RZ, RZ ;  /* 0x000000ffff077224 */ /* 0x000fe200078e00ff */
[C---:B------:R-:W-:Y:S01]  /*19650*/  ISETP.GE.U32.AND P2, PT, R9.reuse, 0x2, PT ;  /* 0x000000020900780c */ /* 0x040fe20003f46070 */
[----:B------:R-:W-:Y:S01]  /*19660*/  IMAD.MOV.U32 R4, RZ, RZ, RZ ;  /* 0x000000ffff047224 */ /* 0x000fe200078e00ff */
[C---:B------:R-:W-:Y:S01]  /*19670*/  ISETP.GE.U32.AND P3, PT, R9.reuse, 0x4, PT ;  /* 0x000000040900780c */ /* 0x040fe20003f66070 */
[----:B------:R-:W-:Y:S01]  /*19680*/  SHFL.IDX PT, R0, R24, RZ, 0x1f ;  /* 0x00001fff18007589 */ /* 0x000fe200000e0000 */
[C---:B------:R-:W-:Y:S02]  /*19690*/  ISETP.GE.U32.AND P4, PT, R9.reuse, 0x8, PT ;  /* 0x000000080900780c */ /* 0x040fe40003f86070 */
[----:B------:R-:W-:Y:S01]  /*196a0*/  ISETP.GE.U32.AND P5, PT, R9, 0x10, PT ;  /* 0x000000100900780c */ /* 0x000fe20003fa6070 */
[----:B-123--:R0:W-:Y:S02]  /*196b0*/  SHFL.IDX PT, R6, R24, 0x1, 0x1f ;  /* 0x00201f0018067f89 */ /* 0x00e1e400000e0000 */
[----:B0-----:R-:W-:-:S02]  /*196c0*/  IMAD.MOV.U32 R24, RZ, RZ, RZ ;  /* 0x000000ffff187224 */ /* 0x001fc400078e00ff */
[----:B-----5:R-:W-:Y:S02]  /*196d0*/  @!P1 IMAD.MOV.U32 R7, RZ, RZ, R8 ;  /* 0x000000ffff079224 */ /* 0x020fe400078e0008 */
[----:B----4-:R-:W-:Y:S01]  /*196e0*/  @!P1 IMAD.MOV.U32 R4, RZ, RZ, R5 ;  /* 0x000000ffff049224 */ /* 0x010fe200078e0005 */
        /* <DEDUP_REMOVED lines=18> */
.L_x_4167:
[----:B------:R-:W-:Y:S02]  /*19810*/  ULDC UR4, c[0x0][0xc38] ;  /* 0x00030e0000047ab9 */ /* 0x000fe40000000800 */
[----:B------:R-:W-:-:S04]  /*19820*/  IMAD.U32 R2, RZ, RZ, UR4 ;  /* 0x00000004ff027e24 */ /* 0x000fc8000f8e00ff */
[----:B-1----:R-:W-:-:S04]  /*19830*/  IMAD R5, R14, R2, RZ ;  /* 0x000000020e057224 */ /* 0x002fc800078e02ff */
[----:B------:R-:W-:-:S05]  /*19840*/  IMAD.IADD R6, R6, 0x1, R5 ;  /* 0x0000000106067824 */ /* 0x000fca00078e0205 */
[----:B------:R-:W-:-:S13]  /*19850*/  ISETP.GT.AND P6, PT, R6, R0, PT ;  /* 0x000000000600720c */ /* 0x000fda0003fc4270 */
[----:B------:R-:W-:Y:S05]  /*19860*/  @P6 BRA `(.L_x_4040) ;  /* 0x0000000000a46947 */ /* 0x000fea0003800000 */
.L_x_4043:
[----:B------:R-:W1:Y:S01]  /*19870*/  LDC R2, c[0x0][0xc3c] ;  /* 0x00030f00ff027b82 */ /* 0x000e620000000800 */
[----:B------:R-:W-:-:S05]  /*19880*/  VIADD R27, R27, 0x1f ;  /* 0x0000001f1b1b7836 */ /* 0x000fca0000000000 */
[----:B-1----:R-:W-:-:S13]  /*19890*/  ISETP.GE.AND P6, PT, R27, R2, PT ;  /* 0x000000021b00720c */ /* 0x002fda0003fc6270 */
[----:B------:R-:W-:Y:S05]  /*198a0*/  @P6 BRA `(.L_x_4041) ;  /* 0x0000000400b86947 */ /* 0x000fea0003800000 */
[----:B0-----:R-:W0:Y:S01]  /*198b0*/  S2R R3, SR_TID.X ;  /* 0x0000000000037919 */ /* 0x001e220000002100 */
        /* <DEDUP_REMOVED lines=30> */
.L_x_4175:
[----:B------:R-:W-:Y:S02]  /*19aa0*/  ULDC UR4, c[0x0][0xc38] ;  /* 0x00030e0000047ab9 */ /* 0x000fe40000000800 */
[----:B------:R-:W-:-:S04]  /*19ab0*/  IMAD.U32 R2, RZ, RZ, UR4 ;  /* 0x00000004ff027e24 */ /* 0x000fc8000f8e00ff */
[----:B-1----:R-:W-:-:S04]  /*19ac0*/  IMAD R5, R14, R2, RZ ;  /* 0x000000020e057224 */ /* 0x002fc800078e02ff */
[----:B------:R-:W-:-:S05]  /*19ad0*/  IMAD.IADD R6, R5, 0x1, R6 ;  /* 0x0000000105067824 */ /* 0x000fca00078e0206 */
[----:B------:R-:W-:-:S13]  /*19ae0*/  ISETP.GT.AND P6, PT, R6, R0, PT ;  /* 0x000000000600720c */ /* 0x000fda0003fc4270 */
[----:B------:R-:W-:Y:S05]  /*19af0*/  @!P6 BRA `(.L_x_4043) ;  /* 0xfffffffc005ce947 */ /* 0x000fea000383ffff */
.L_x_4040:
        /* <DEDUP_REMOVED lines=9> */
.L_x_4180:
[----:B------:R-:W-:-:S13]  /*19b90*/  ISETP.NE.AND P0, PT, R8, RZ, PT ;  /* 0x000000ff0800720c */ /* 0x000fda0003f05270 */
[----:B------:R-:W-:Y:S05]  /*19ba0*/  @!P0 BRA `(.L_x_4045) ;  /* 0x0000000000108947 */ /* 0x000fea0003800000 */
[----:B------:R-:W-:Y:S01]  /*19bb0*/  UMOV UR4, 0xffffffff ;  /* 0xffffffff00047882 */ /* 0x000fe20000000000 */
[----:B------:R-:W-:Y:S02]  /*19bc0*/  VIADD R12, R5, 0xffffffff ;  /* 0xffffffff050c7836 */ /* 0x000fe40000000000 */
[----:B------:R-:W-:Y:S05]  /*19bd0*/  BRA.DIV UR4, `(.L_x_4046) ;  /* 0x0000004204207947 */ /* 0x000fea000b800000 */
[----:B------:R4:W0:Y:S02]  /*19be0*/  SHFL.IDX PT, R24, R3, R12, 0x1f ;  /* 0x00001f0c03187589 */ /* 0x00082400000e0000 */
.L_x_4045:
[----:B--2---:R-:W-:Y:S01]  /*19bf0*/  IABS R8, R7 ;  /* 0x0000000700087213 */ /* 0x004fe20000000000 */
[----:B0-----:R-:W-:Y:S01]  /*19c00*/  IMAD R24, R24, R2, R6 ;  /* 0x0000000218187224 */ /* 0x001fe200078e0206 */
[----:B---3--:R-:W-:Y:S01]  /*19c10*/  IABS R6, R4 ;  /* 0x0000000400067213 */ /* 0x008fe20000000000 */
[----:B------:R-:W-:Y:S01]  /*19c20*/  IMAD.MOV.U32 R2, RZ, RZ, RZ ;  /* 0x000000ffff027224 */ /* 0x000fe200078e00ff */
[----:B------:R-:W0:Y:S01]  /*19c30*/  I2F.RP R9, R8 ;  /* 0x0000000800097306 */ /* 0x000e220000209400 */
[----:B------:R-:W-:Y:S02]  /*19c40*/  IMAD.IADD R0, R0, 0x1, -R24 ;  /* 0x0000000100007824 */ /* 0x000fe400078e0a18 */
[----:B------:R-:W-:-:S05]  /*19c50*/  IMAD.IADD R27, R5, 0x1, R27 ;  /* 0x00000001051b7824 */ /* 0x000fca00078e021b */
[----:B------:R-:W2:Y:S08]  /*19c60*/  I2F.RP R10, R6 ;  /* 0x00000006000a7306 */ /* 0x000eb00000209400 */
[----:B0-----:R-:W4:Y:S08]  /*19c70*/  MUFU.RCP R9, R9 ;  /* 0x0000000900097308 */ /* 0x001f300000001000 */
[----:B--2---:R-:W-:Y:S01]  /*19c80*/  MUFU.RCP R10, R10 ;  /* 0x0000000a000a7308 */ /* 0x004fe20000001000 */
[----:B----4-:R-:W-:-:S07]  /*19c90*/  VIADD R3, R9, 0xffffffe ;  /* 0x0ffffffe09037836 */ /* 0x010fce0000000000 */
        /* <DEDUP_REMOVED lines=8> */
[----:B------:R-:W-:Y:S02]  /*19d20*/  IMAD R11, R9, R12, R11 ;  /* 0x0000000c090b7224 */ /* 0x000fe400078e020b */
[----:B------:R-:W-:Y:S02]  /*19d30*/  VIADD R12, R10, 0xffffffe ;  /* 0x0ffffffe0a0c7836 */ /* 0x000fe40000000000 */
[----:B------:R-:W-:Y:S01]  /*19d40*/  IMAD.MOV.U32 R2, RZ, RZ, RZ ;  /* 0x000000ffff027224 */ /* 0x000fe200078e00ff */
[----:B------:R-:W-:Y:S01]  /*19d50*/  ISETP.GT.U32.AND P1, PT, R8, R11, PT ;  /* 0x0000000b0800720c */ /* 0x000fe20003f24070 */
[----:B------:R-:W0:-:S12]  /*19d60*/  F2I.FTZ.U32.TRUNC.NTZ R3, R12 ;  /* 0x0000000c00037305 */ /* 0x000e18000021f000 */
[----:B------:R-:W-:Y:S02]  /*19d70*/  @!P1 IMAD.IADD R11, R11, 0x1, -R8 ;  /* 0x000000010b0b9824 */ /* 0x000fe400078e0a08 */
[----:B------:R-:W-:Y:S01]  /*19d80*/  @!P1 VIADD R9, R9, 0x1 ;  /* 0x0000000109099836 */ /* 0x000fe20000000000 */
[----:B------:R-:W-:Y:S02]  /*19d90*/  ISETP.NE.AND P1, PT, R7, RZ, PT ;  /* 0x000000ff0700720c */ /* 0x000fe40003f25270 */
[----:B------:R-:W-:Y:S01]  /*19da0*/  ISETP.GE.U32.AND P0, PT, R11, R8, PT ;  /* 0x000000080b00720c */ /* 0x000fe20003f06070 */
[----:B0-----:R-:W-:Y:S01]  /*19db0*/  IMAD.MOV R11, RZ, RZ, -R3 ;  /* 0x000000ffff0b7224 */ /* 0x001fe200078e0a03 */
[----:B------:R-:W-:-:S03]  /*19dc0*/  IABS R8, R4 ;  /* 0x0000000400087213 */ /* 0x000fc60000000000 */
[----:B------:R-:W-:Y:S02]  /*19dd0*/  IMAD R11, R11, R6, RZ ;  /* 0x000000060b0b7224 */ /* 0x000fe400078e02ff */
[----:B------:R-:W-:Y:S02]  /*19de0*/  IMAD.MOV R8, RZ, RZ, -R8 ;  /* 0x000000ffff087224 */ /* 0x000fe400078e0a08 */
[----:B------:R-:W-:Y:S01]  /*19df0*/  IMAD.HI.U32 R2, R3, R11, R2 ;  /* 0x0000000b03027227 */ /* 0x000fe200078e0002 */
[----:B------:R-:W-:-:S03]  /*19e00*/  LOP3.LUT R3, R0, R7, RZ, 0x3c, !PT ;  /* 0x0000000700037212 */ /* 0x000fc600078e3cff */
[----:B------:R-:W-:Y:S01]  /*19e10*/  @P0 VIADD R9, R9, 0x1 ;  /* 0x0000000109090836 */ /* 0x000fe20000000000 */
[----:B------:R-:W-:-:S13]  /*19e20*/  ISETP.GE.AND P2, PT, R3, RZ, PT ;  /* 0x000000ff0300720c */ /* 0x000fda0003f46270 */
        /* <DEDUP_REMOVED lines=22> */
.L_x_4041:
[----:B------:R-:W-:Y:S01]  /*19f90*/  UMOV UR4, URZ ;  /* 0x0000003f00047c82 */ /* 0x000fe20008000000 */
[----:B------:R-:W-:Y:S01]  /*19fa0*/  UMOV UR5, URZ ;  /* 0x0000003f00057c82 */ /* 0x000fe20008000000 */
[----:B------:R-:W-:Y:S01]  /*19fb0*/  ULDC UR6, c[0x0][0xc3c] ;  /* 0x00030f0000067ab9 */ /* 0x000fe20000000800 */
[----:B------:R-:W-:Y:S02]  /*19fc0*/  IMAD.MOV.U32 R24, RZ, RZ, R0 ;  /* 0x000000ffff187224 */ /* 0x000fe400078e0000 */
[----:B------:R-:W-:Y:S02]  /*19fd0*/  IMAD.U32 R25, RZ, RZ, UR4 ;  /* 0x00000004ff197e24 */ /* 0x000fe4000f8e00ff */
[----:B------:R-:W-:Y:S02]  /*19fe0*/  IMAD.U32 R26, RZ, RZ, UR5 ;  /* 0x00000005ff1a7e24 */ /* 0x000fe4000f8e00ff */
[----:B------:R-:W-:-:S07]  /*19ff0*/  IMAD.U32 R27, RZ, RZ, UR6 ;  /* 0x00000006ff1b7e24 */ /* 0x000fce000f8e00ff */
.L_x_4047:
[----:B------:R-:W2:Y:S01]  /*1a000*/  S2R R0, SR_TID.X ;  /* 0x0000000000007919 */ /* 0x000ea20000002100 */
[----:B------:R-:W-:Y:S05]  /*1a010*/  WARPSYNC.ALL ;  /* 0x0000000000007948 */ /* 0x000fea0003800000 */
[----:B------:R-:W-:Y:S01]  /*1a020*/  BAR.SYNC.DEFER_BLOCKING 0x4, 0x180 ;  /* 0x0106000000007b1d */ /* 0x000fe20000010000 */
[----:B--2---:R-:W-:-:S04]  /*1a030*/  LOP3.LUT R0, R0, 0x1f, RZ, 0xc0, !PT ;  /* 0x0000001f00007812 */ /* 0x004fc800078ec0ff */
[----:B------:R-:W-:-:S13]  /*1a040*/  ISETP.NE.AND P0, PT, R0, RZ, PT ;  /* 0x000000ff0000720c */ /* 0x000fda0003f05270 */
[----:B0-----:R-:W0:Y:S01]  /*1a050*/  @!P0 S2R R3, SR_CgaCtaId ;  /* 0x0000000000038919 */ /* 0x001e220000008800 */
[----:B------:R-:W-:-:S04]  /*1a060*/  @!P0 MOV R0, 0x400 ;  /* 0x0000040000008802 */ /* 0x000fc80000000f00 */
[----:B0-----:R-:W-:-:S05]  /*1a070*/  @!P0 LEA R17, R3, R0, 0x18 ;  /* 0x0000000003118211 */ /* 0x001fca00078ec0ff */
[----:B------:R0:W-:Y:S01]  /*1a080*/  @!P0 STS.128 [R17+0x28cd0], R24 ;  /* 0x028cd01811008388 */ /* 0x0001e20000000c00 */
[----:B------:R-:W-:Y:S06]  /*1a090*/  BAR.ARV 0x5, 0x180 ;  /* 0x0146000000007b1d */ /* 0x000fec0000002000 */
.L_x_4038:
[----:B------:R-:W-:Y:S02]  /*1a0a0*/  ULDC UR4, c[0x0][0xc3c] ;  /* 0x00030f0000047ab9 */ /* 0x000fe40000000800 */
[----:B----4-:R-:W-:-:S13]  /*1a0b0*/  ISETP.GE.AND P0, PT, R27, UR4, PT ;  /* 0x000000041b007c0c */ /* 0x010fda000bf06270 */
[----:B------:R-:W-:Y:S05]  /*1a0c0*/  @!P0 BRA `(.L_x_4048) ;  /* 0xffffff9800088947 */ /* 0x000fea000383ffff */
[----:B------:R-:W-:Y:S05]  /*1a0d0*/  BSYNC B8 ;  /* 0x0000000000087941 */ /* 0x000fea0003800000 */
.L_x_3939:
[----:B------:R-:W4:Y:S01]  /*1a0e0*/  LDL.LU R0, [R1+0x20] ;  /* 0x0000200001007983 */ /* 0x000f220000300800 */
[----:B------:R-:W-:Y:S01]  /*1a0f0*/  BSSY B0, `(.L_x_4049) ;  /* 0x000000b000007945 */ /* 0x000fe20003800000 */
[----:B-1----:R-:W1:Y:S01]  /*1a100*/  S2R R5, SR_CgaCtaId ;  /* 0x0000000000057919 */ /* 0x002e620000008800 */
[----:B----4-:R-:W-:-:S05]  /*1a110*/  VIADD R0, R0, 0x1 ;  /* 0x0000000100007836 */ /* 0x010fca0000000000 */
        /* <DEDUP_REMOVED lines=8> */
.L_x_4183:
[----:B------:R-:W-:Y:S05]  /*1a1a0*/  BSYNC B0 ;  /* 0x0000000000007941 */ /* 0x000fea0003800000 */
.L_x_4049:
[----:B------:R-:W-:-:S03]  /*1a1b0*/  UMOV UR4, 0xffffffff ;  /* 0xffffffff00047882 */ /* 0x000fc60000000000 */
[----:B------:R-:W-:Y:S05]  /*1a1c0*/  BRA.DIV UR4, `(.L_x_4051) ;  /* 0x0000003a04e07947 */ /* 0x000fea000b800000 */
[----:B-1----:R-:W1:Y:S02]  /*1a1d0*/  S2R R0, SR_TID.X ;  /* 0x0000000000007919 */ /* 0x002e640000002100 */
[----:B-1----:R-:W-:-:S04]  /*1a1e0*/  SHF.R.U32.HI R0, RZ, 0x5, R0 ;  /* 0x00000005ff007819 */ /* 0x002fc80000011600 */
[----:B------:R-:W-:-:S05]  /*1a1f0*/  LOP3.LUT R0, R0, 0x3, RZ, 0xc0, !PT ;  /* 0x0000000300007812 */ /* 0x000fca00078ec0ff */
[----:B------:R1:W4:Y:S02]  /*1a200*/  SHFL.IDX PT, R14, R0, RZ, 0x1f ;  /* 0x00001fff000e7589 */ /* 0x00032400000e0000 */
.L_x_4186:
[----:B----4-:R-:W-:-:S13]  /*1a210*/  ISETP.NE.AND P0, PT, R14, RZ, PT ;  /* 0x000000ff0e00720c */ /* 0x010fda0003f05270 */
[----:B------:R-:W-:Y:S05]  /*1a220*/  @P0 BRA `(.L_x_3794) ;  /* 0x0000000000880947 */ /* 0x000fea0003800000 */
[----:B------:R-:W-:-:S03]  /*1a230*/  UMOV UR4, 0xffffffff ;  /* 0xffffffff00047882 */ /* 0x000fc60000000000 */
[----:B------:R-:W-:Y:S05]  /*1a240*/  BRA.DIV UR4, `(.L_x_4052) ;  /* 0x0000003a04f47947 */ /* 0x000fea000b800000 */
[----:B------:R-:W-:-:S13]  /*1a250*/  ELECT P6, URZ, PT ;  /* 0x00000000003f782f */ /* 0x000fda00038c0000 */
.L_x_4189:
[----:B------:R-:W-:Y:S05]  /*1a260*/  @!P6 BRA `(.L_x_3794) ;  /* 0x000000000078e947 */ /* 0x000fea0003800000 */
[----:B------:R-:W-:-:S06]  /*1a270*/  ULOP3.LUT UR4, UR36, 0x2, URZ, 0xfc, !UPT ;  /* 0x0000000224047892 */ /* 0x000fcc000f8efc3f */
[----:B-1----:R-:W-:-:S05]  /*1a280*/  IMAD.U32 R0, RZ, RZ, UR4 ;  /* 0x00000004ff007e24 */ /* 0x002fca000f8e00ff */
[----:B------:R-:W-:-:S13]  /*1a290*/  ISETP.NE.AND P0, PT, R0, 0x3, PT ;  /* 0x000000030000780c */ /* 0x000fda0003f05270 */
[----:B------:R-:W-:Y:S05]  /*1a2a0*/  @!P0 BRA `(.L_x_4053) ;  /* 0x0000000000048947 */ /* 0x000fea0003800000 */
[----:B------:R-:W-:Y:S01]  /*1a2b0*/  BPT.TRAP 0x1 ;  /* 0x000000040000795c */ /* 0x000fe20000300000 */
.L_x_4053:
[----:B------:R-:W-:Y:S01]  /*1a2c0*/  IMAD R5, R22, 0x8, R7 ;  /* 0x0000000816057824 */ /* 0x000fe200078e0207 */
[----:B------:R-:W-:Y:S01]  /*1a2d0*/  SHF.L.U32 R0, R28, 0x1f, RZ ;  /* 0x0000001f1c007819 */ /* 0x000fe200000006ff */
[----:B------:R-:W-:-:S03]  /*1a2e0*/  VIADD R22, R22, 0x1 ;  /* 0x0000000116167836 */ /* 0x000fc60000000000 */
[----:B------:R-:W1:Y:S02]  /*1a2f0*/  SYNCS.PHASECHK.TRANS64.TRYWAIT P1, [R5+URZ+0x28c40], R0 ;  /* 0x028c4000050075a7 */ /* 0x000e64000802017f */
[----:B------:R-:W-:-:S04]  /*1a300*/  ISETP.NE.AND P2, PT, R22, 0x2, PT ;  /* 0x000000021600780c */ /* 0x000fc80003f45270 */
[----:B------:R-:W-:Y:S01]  /*1a310*/  SEL R3, RZ, 0x1, P2 ;  /* 0x00000001ff037807 */ /* 0x000fe20001000000 */
[----:B-1----:R-:W-:Y:S08]  /*1a320*/  @!P1 BRA `(.L_x_4054) ;  /* 0x0000003800dc9947 */ /* 0x002ff00003800000 */
.L_x_4190:
[----:B------:R-:W-:Y:S02]  /*1a330*/  SEL R22, R22, RZ, P2 ;  /* 0x000000ff16167207 */ /* 0x000fe40001000000 */
[----:B------:R-:W-:Y:S01]  /*1a340*/  LOP3.LUT R2, R28, R3, RZ, 0x3c, !PT ;  /* 0x000000031c027212 */ /* 0x000fe200078e3cff */
[----:B------:R-:W-:Y:S06]  /*1a350*/  @!P0 BRA `(.L_x_4055) ;  /* 0x0000000000048947 */ /* 0x000fec0003800000 */
[----:B------:R-:W-:Y:S01]  /*1a360*/  BPT.TRAP 0x1 ;  /* 0x000000040000795c */ /* 0x000fe20000300000 */
.L_x_4055:
[----:B------:R-:W-:Y:S01]  /*1a370*/  IMAD R3, R22, 0x8, R7 ;  /* 0x0000000816037824 */ /* 0x000fe200078e0207 */
[----:B------:R-:W-:-:S04]  /*1a380*/  SHF.L.U32 R2, R2, 0x1f, RZ ;  /* 0x0000001f02027819 */ /* 0x000fc800000006ff */
[----:B------:R-:W4:Y:S02]  /*1a390*/  SYNCS.PHASECHK.TRANS64.TRYWAIT P1, [R3+URZ+0x28c40], R2 ;  /* 0x028c4002030075a7 */ /* 0x000f24000802017f */
[----:B----4-:R-:W-:Y:S05]  /*1a3a0*/  @!P1 BRA `(.L_x_4056) ;  /* 0x0000003800d09947 */ /* 0x010fea0003800000 */
.L_x_4191:
[----:B------:R-:W-:Y:S05]  /*1a3b0*/  @!P0 BRA `(.L_x_4057) ;  /* 0x0000000000048947 */ /* 0x000fea0003800000 */
[----:B------:R-:W-:Y:S01]  /*1a3c0*/  BPT.TRAP 0x1 ;  /* 0x000000040000795c */ /* 0x000fe20000300000 */
.L_x_4057:
[----:B------:R-:W5:Y:S02]  /*1a3d0*/  SYNCS.PHASECHK.TRANS64.TRYWAIT P1, [R5+URZ+0x28c60], R0 ;  /* 0x028c6000050075a7 */ /* 0x000f64000802017f */
[----:B-----5:R-:W-:Y:S05]  /*1a3e0*/  @!P1 BRA `(.L_x_4058) ;  /* 0x0000003800d49947 */ /* 0x020fea0003800000 */
.L_x_4192:
[----:B------:R-:W-:Y:S05]  /*1a3f0*/  @!P0 BRA `(.L_x_4059) ;  /* 0x0000000000048947 */ /* 0x000fea0003800000 */
[----:B------:R-:W-:Y:S01]  /*1a400*/  BPT.TRAP 0x1 ;  /* 0x000000040000795c */ /* 0x000fe20000300000 */
.L_x_4059:
[----:B------:R0:W0:Y:S02]  /*1a410*/  SYNCS.PHASECHK.TRANS64.TRYWAIT P0, [R3+URZ+0x28c60], R2 ;  /* 0x028c6002030075a7 */ /* 0x000024000800017f */
[----:B0-----:R-:W-:Y:S05]  /*1a420*/  @!P0 NANOSLEEP.SYNCS 0x989680 ;  /* 0x009896800000895d */ /* 0x001fea0003900000 */
[----:B------:R-:W0:Y:S02]  /*1a430*/  @!P0 SYNCS.PHASECHK.TRANS64 P0, [R3+URZ+0x28c60], R2 ;  /* 0x028c6002030085a7 */ /* 0x000e24000800007f */
[----:B0-----:R-:W-:Y:S05]  /*1a440*/  @!P0 BRA `(.L_x_4059) ;  /* 0xfffffffc00f08947 */ /* 0x001fea000383ffff */
.L_x_3794:
[----:B------:R-:W-:Y:S05]  /*1a450*/  BSYNC B9 ;  /* 0x0000000000097941 */ /* 0x000fea0003800000 */
.L_x_3791:
[----:B------:R-:W-:Y:S05]  /*1a460*/  EXIT ;  /* 0x000000000000794d */ /* 0x000fea0003800000 */
.L_x_3812:
[----:B0-----:R0:W1:Y:S02]  /*1a470*/  SYNCS.PHASECHK.TRANS64.TRYWAIT P4, [R58+URZ+0x28c90], R65 ;  /* 0x028c90413a0075a7 */ /* 0x001064000808017f */
[----:B-1----:R-:W-:Y:S05]  /*1a480*/  @!P4 NANOSLEEP.SYNCS 0x989680 ;  /* 0x009896800000c95d */ /* 0x002fea0003900000 */
[----:B------:R-:W1:Y:S02]  /*1a490*/  @!P4 SYNCS.PHASECHK.TRANS64 P4, [R58+URZ+0x28c90], R65 ;  /* 0x028c90413a00c5a7 */ /* 0x000e64000808007f */
[----:B-1----:R-:W-:Y:S05]  /*1a4a0*/  @!P4 BRA `(.L_x_3812) ;  /* 0xfffffffc00f0c947 */ /* 0x002fea000383ffff */
[----:B------:R-:W-:Y:S05]  /*1a4b0*/  BRA `(.L_x_4060) ;  /* 0xfffffe8800f47947 */ /* 0x000fea000383ffff */
.L_x_3813:
[----:B------:R-:W-:Y:S01]  /*1a4c0*/  BSSY B1, `(.L_x_4061) ;  /* 0x0000007000017945 */ /* 0x000fe20003800000 */
[----:B------:R-:W-:Y:S02]  /*1a4d0*/  IMAD.MOV.U32 R12, RZ, RZ, RZ ;  /* 0x000000ffff0c7224 */ /* 0x000fe400078e00ff */
[----:B------:R-:W-:Y:S02]  /*1a4e0*/  IMAD.MOV.U32 R11, RZ, RZ, 0x1c1f ;  /* 0x00001c1fff0b7424 */ /* 0x000fe400078e00ff */
[----:B------:R-:W-:-:S07]  /*1a4f0*/  IMAD.MOV.U32 R15, RZ, RZ, -0x1 ;  /* 0xffffffffff0f7424 */ /* 0x000fce00078e00ff */
[----:B0-----:R-:W-:Y:S05]  /*1a500*/  WARPSYNC.COLLECTIVE R15, `(.L_x_4062) ;  /* 0x000000000f087348 */ /* 0x001fea0003c00000 */
[----:B------:R1:W2:Y:S02]  /*1a510*/  SHFL.IDX P6, R14, R13, R12, R11 ;  /* 0x0000000c0d0e7389 */ /* 0x0002a400000c000b */
[----:B012---:R-:W-:Y:S01]  /*1a520*/  ENDCOLLECTIVE ;  /* 0x000000000000791b */ /* 0x007fe20003800000 */
.L_x_4062:
[----:B------:R-:W-:Y:S05]  /*1a530*/  BSYNC B1 ;  /* 0x0000000000017941 */ /* 0x000fea0003800000 */
.L_x_4061:
        /* <DEDUP_REMOVED lines=8> */
.L_x_4063:
[----:B------:R-:W-:Y:S05]  /*1a5c0*/  BRA `(.L_x_4064) ;  /* 0xfffffe8800c47947 */ /* 0x000fea000383ffff */
.L_x_3823:
[----:B0-----:R0:W1:Y:S02]  /*1a5d0*/  SYNCS.PHASECHK.TRANS64.TRYWAIT P5, [R58+URZ+0x28c90], R65 ;  /* 0x028c90413a0075a7 */ /* 0x00106400080a017f */
[----:B-1----:R-:W-:Y:S05]  /*1a5e0*/  @!P5 NANOSLEEP.SYNCS 0x989680 ;  /* 0x009896800000d95d */ /* 0x002fea0003900000 */
[----:B------:R-:W1:Y:S02]  /*1a5f0*/  @!P5 SYNCS.PHASECHK.TRANS64 P5, [R58+URZ+0x28c90], R65 ;  /* 0x028c90413a00d5a7 */ /* 0x000e6400080a007f */
[----:B-1----:R-:W-:Y:S05]  /*1a600*/  @!P5 BRA `(.L_x_3823) ;  /* 0xfffffffc00f0d947 */ /* 0x002fea000383ffff */
[----:B------:R-:W-:Y:S05]  /*1a610*/  BRA `(.L_x_4065) ;  /* 0xfffffe9400507947 */ /* 0x000fea000383ffff */
.L_x_3824:
[----:B------:R-:W-:Y:S01]  /*1a620*/  BSSY B1, `(.L_x_4066) ;  /* 0x0000007000017945 */ /* 0x000fe20003800000 */
[----:B------:R-:W-:Y:S02]  /*1a630*/  IMAD.MOV.U32 R12, RZ, RZ, RZ ;  /* 0x000000ffff0c7224 */ /* 0x000fe400078e00ff */
[----:B------:R-:W-:Y:S02]  /*1a640*/  IMAD.MOV.U32 R11, RZ, RZ, 0x1c1f ;  /* 0x00001c1fff0b7424 */ /* 0x000fe400078e00ff */
[----:B------:R-:W-:-:S07]  /*1a650*/  IMAD.MOV.U32 R15, RZ, RZ, -0x1 ;  /* 0xffffffffff0f7424 */ /* 0x000fce00078e00ff */
[----:B0-----:R-:W-:Y:S05]  /*1a660*/  WARPSYNC.COLLECTIVE R15, `(.L_x_4067) ;  /* 0x000000000f087348 */ /* 0x001fea0003c00000 */
[----:B------:R1:W2:Y:S02]  /*1a670*/  SHFL.IDX P6, R14, R13, R12, R11 ;  /* 0x0000000c0d0e7389 */ /* 0x0002a400000c000b */
[----:B012---:R-:W-:Y:S01]  /*1a680*/  ENDCOLLECTIVE ;  /* 0x000000000000791b */ /* 0x007fe20003800000 */
.L_x_4067:
[----:B------:R-:W-:Y:S05]  /*1a690*/  BSYNC B1 ;  /* 0x0000000000017941 */ /* 0x000fea0003800000 */
.L_x_4066:
        /* <DEDUP_REMOVED lines=8> */
.L_x_4068:
[----:B------:R-:W-:Y:S01]  /*1a720*/  IMAD.MOV.U32 R68, RZ, RZ, R14 ;  /* 0x000000ffff447224 */ /* 0x000fe200078e000e */
[----:B------:R-:W-:Y:S06]  /*1a730*/  BRA `(.L_x_4069) ;  /* 0xfffffe94001c7947 */ /* 0x000fec000383ffff */
.L_x_3829:
[----:B-1----:R1:W2:Y:S02]  /*1a740*/  SYNCS.PHASECHK.TRANS64.TRYWAIT P2, [R58+URZ+0x28c90], R65 ;  /* 0x028c90413a0075a7 */ /* 0x0022a4000804017f */
[----:B--2---:R-:W-:Y:S05]  /*1a750*/  @!P2 NANOSLEEP.SYNCS 0x989680 ;  /* 0x009896800000a95d */ /* 0x004fea0003900000 */
[----:B------:R-:W2:Y:S02]  /*1a760*/  @!P2 SYNCS.PHASECHK.TRANS64 P2, [R58+URZ+0x28c90], R65 ;  /* 0x028c90413a00a5a7 */ /* 0x000ea4000804007f */
[----:B--2---:R-:W-:Y:S05]  /*1a770*/  @!P2 BRA `(.L_x_3829) ;  /* 0xfffffffc00f0a947 */ /* 0x004fea000383ffff */
[----:B------:R-:W-:Y:S05]  /*1a780*/  BRA `(.L_x_4070) ;  /* 0xfffffe9c00287947 */ /* 0x000fea000383ffff */
.L_x_3830:
[----:B------:R-:W-:Y:S01]  /*1a790*/  BSSY B1, `(.L_x_4071) ;  /* 0x0000007000017945 */ /* 0x000fe20003800000 */
[----:B------:R-:W-:Y:S02]  /*1a7a0*/  IMAD.MOV.U32 R12, RZ, RZ, RZ ;  /* 0x000000ffff0c7224 */ /* 0x000fe400078e00ff */
[----:B------:R-:W-:Y:S02]  /*1a7b0*/  IMAD.MOV.U32 R11, RZ, RZ, 0x1c1f ;  /* 0x00001c1fff0b7424 */ /* 0x000fe400078e00ff */
[----:B------:R-:W-:-:S07]  /*1a7c0*/  IMAD.MOV.U32 R15, RZ, RZ, -0x1 ;  /* 0xffffffffff0f7424 */ /* 0x000fce00078e00ff */
[----:B-1----:R-:W-:Y:S05]  /*1a7d0*/  WARPSYNC.COLLECTIVE R15, `(.L_x_4072) ;  /* 0x000000000f087348 */ /* 0x002fea0003c00000 */
[----:B------:R0:W2:Y:S02]  /*1a7e0*/  SHFL.IDX P6, R14, R13, R12, R11 ;  /* 0x0000000c0d0e7389 */ /* 0x0000a400000c000b */
[----:B012---:R-:W-:Y:S01]  /*1a7f0*/  ENDCOLLECTIVE ;  /* 0x000000000000791b */ /* 0x007fe20003800000 */
.L_x_4072:
[----:B------:R-:W-:Y:S05]  /*1a800*/  BSYNC B1 ;  /* 0x0000000000017941 */ /* 0x000fea0003800000 */
.L_x_4071:
        /* <DEDUP_REMOVED lines=8> */
.L_x_4073:
[----:B------:R-:W-:Y:S05]  /*1a890*/  BRA `(.L_x_4074) ;  /* 0xfffffe9c00487947 */ /* 0x000fea000383ffff */
.L_x_3834:
[----:B-1----:R1:W2:Y:S02]  /*1a8a0*/  SYNCS.PHASECHK.TRANS64.TRYWAIT P3, [R58+URZ+0x28cb0], R65 ;  /* 0x028cb0413a0075a7 */ /* 0x0022a4000806017f */
[----:B--2---:R-:W-:Y:S05]  /*1a8b0*/  @!P3 NANOSLEEP.SYNCS 0x989680 ;  /* 0x009896800000b95d */ /* 0x004fea0003900000 */
[----:B------:R-:W2:Y:S02]  /*1a8c0*/  @!P3 SYNCS.PHASECHK.TRANS64 P3, [R58+URZ+0x28cb0], R65 ;  /* 0x028cb0413a00b5a7 */ /* 0x000ea4000806007f */
[----:B--2---:R-:W-:Y:S05]  /*1a8d0*/  @!P3 BRA `(.L_x_3834) ;  /* 0xfffffffc00f0b947 */ /* 0x004fea000383ffff */
[----:B------:R-:W-:Y:S05]  /*1a8e0*/  BRA `(.L_x_4075) ;  /* 0xfffffe9c00d47947 */ /* 0x000fea000383ffff */
.L_x_3847:
[----:B0-----:R0:W1:Y:S02]  /*1a8f0*/  SYNCS.PHASECHK.TRANS64.TRYWAIT P1, [R10+URZ+0x28c50], R7 ;  /* 0x028c50070a0075a7 */ /* 0x001064000802017f */
[----:B-1----:R-:W-:Y:S05]  /*1a900*/  @!P1 NANOSLEEP.SYNCS 0x989680 ;  /* 0x009896800000995d */ /* 0x002fea0003900000 */
[----:B------:R-:W1:Y:S02]  /*1a910*/  @!P1 SYNCS.PHASECHK.TRANS64 P1, [R10+URZ+0x28c50], R7 ;  /* 0x028c50070a0095a7 */ /* 0x000e64000802007f */
[----:B-1----:R-:W-:Y:S05]  /*1a920*/  @!P1 BRA `(.L_x_3847) ;  /* 0xfffffffc00f09947 */ /* 0x002fea000383ffff */
[----:B------:R-:W-:Y:S05]  /*1a930*/  BRA `(.L_x_4076) ;  /* 0xfffffeb0003c7947 */ /* 0x000fea000383ffff */
.L_x_3855:
[----:B-1----:R1:W2:Y:S02]  /*1a940*/  SYNCS.PHASECHK.TRANS64.TRYWAIT P1, [R10+URZ+0x28c50], R11 ;  /* 0x028c500b0a0075a7 */ /* 0x0022a4000802017f */
[----:B--2---:R-:W-:Y:S05]  /*1a950*/  @!P1 NANOSLEEP.SYNCS 0x989680 ;  /* 0x009896800000995d */ /* 0x004fea0003900000 */
[----:B------:R-:W2:Y:S02]  /*1a960*/  @!P1 SYNCS.PHASECHK.TRANS64 P1, [R10+URZ+0x28c50], R11 ;  /* 0x028c500b0a0095a7 */ /* 0x000ea4000802007f */
[----:B--2---:R-:W-:Y:S05]  /*1a970*/  @!P1 BRA `(.L_x_3855) ;  /* 0xfffffffc00f09947 */ /* 0x004fea000383ffff */
[----:B------:R-:W-:Y:S05]  /*1a980*/  BRA `(.L_x_3854) ;  /* 0xfffffebc005c7947 */ /* 0x000fea000383ffff */
.L_x_3871:
        /* <DEDUP_REMOVED lines=8> */
.L_x_4078:
[----:B------:R-:W-:Y:S05]  /*1aa10*/  BSYNC B1 ;  /* 0x0000000000017941 */ /* 0x000fea0003800000 */
.L_x_4077:
        /* <DEDUP_REMOVED lines=8> */
.L_x_4079:
[----:B------:R-:W-:Y:S02]  /*1aaa0*/  IMAD.MOV.U32 R13, RZ, RZ, R24 ;  /* 0x000000ffff0d7224 */ /* 0x000fe400078e0018 */
[----:B------:R-:W-:-:S07]  /*1aab0*/  IMAD.MOV.U32 R3, RZ, RZ, R14 ;  /* 0x000000ffff037224 */ /* 0x000fce00078e000e */
[----:B------:R-:W-:Y:S05]  /*1aac0*/  WARPSYNC.COLLECTIVE R15, `(.L_x_4080) ;  /* 0x000000000f087348 */ /* 0x000fea0003c00000 */
[----:B------:R0:W1:Y:S02]  /*1aad0*/  SHFL.IDX P6, R14, R13, R12, R11 ;  /* 0x0000000c0d0e7389 */ /* 0x00006400000c000b */
[----:B01----:R-:W-:Y:S01]  /*1aae0*/  ENDCOLLECTIVE ;  /* 0x000000000000791b */ /* 0x003fe20003800000 */
.L_x_4080:
[----:B------:R-:W-:Y:S02]  /*1aaf0*/  IMAD.MOV.U32 R13, RZ, RZ, R27 ;  /* 0x000000ffff0d7224 */ /* 0x000fe400078e001b */
[----:B------:R-:W-:-:S07]  /*1ab00*/  IMAD.MOV.U32 R24, RZ, RZ, R14 ;  /* 0x000000ffff187224 */ /* 0x000fce00078e000e */
[----:B------:R-:W-:Y:S05]  /*1ab10*/  WARPSYNC.COLLECTIVE R15, `(.L_x_4081) ;  /* 0x000000000f087348 */ /* 0x000fea0003c00000 */
[----:B------:R0:W1:Y:S02]  /*1ab20*/  SHFL.IDX P6, R14, R13, R12, R11 ;  /* 0x0000000c0d0e7389 */ /* 0x00006400000c000b */
[----:B01----:R-:W-:Y:S01]  /*1ab30*/  ENDCOLLECTIVE ;  /* 0x000000000000791b */ /* 0x003fe20003800000 */
.L_x_4081:
[----:B------:R-:W-:Y:S01]  /*1ab40*/  IMAD.MOV.U32 R21, RZ, RZ, R14 ;  /* 0x000000ffff157224 */ /* 0x000fe200078e000e */
[----:B------:R-:W-:Y:S06]  /*1ab50*/  BRA `(.L_x_4082) ;  /* 0xfffffed400207947 */ /* 0x000fec000383ffff */
.L_x_3875:
[----:B0-----:R0:W1:Y:S02]  /*1ab60*/  SYNCS.PHASECHK.TRANS64.TRYWAIT P0, [R2+URZ+0x28c00], R25 ;  /* 0x028c0019020075a7 */ /* 0x001064000800017f */
[----:B-1----:R-:W-:Y:S05]  /*1ab70*/  @!P0 NANOSLEEP.SYNCS 0x989680 ;  /* 0x009896800000895d */ /* 0x002fea0003900000 */
[----:B------:R-:W1:Y:S02]  /*1ab80*/  @!P0 SYNCS.PHASECHK.TRANS64 P0, [R2+URZ+0x28c00], R25 ;  /* 0x028c0019020085a7 */ /* 0x000e64000800007f */
[----:B-1----:R-:W-:Y:S05]  /*1ab90*/  @!P0 BRA `(.L_x_3875) ;  /* 0xfffffffc00f08947 */ /* 0x002fea000383ffff */
[----:B------:R-:W-:Y:S05]  /*1aba0*/  BRA `(.L_x_4083) ;  /* 0xfffffed800347947 */ /* 0x000fea000383ffff */
.L_x_3883:
        /* <DEDUP_REMOVED lines=8> */
.L_x_4085:
[----:B------:R-:W-:Y:S05]  /*1ac30*/  BSYNC B1 ;  /* 0x0000000000017941 */ /* 0x000fea0003800000 */
.L_x_4084:
        /* <DEDUP_REMOVED lines=8> */
.L_x_4086:
[----:B------:R-:W-:Y:S02]  /*1acc0*/  IMAD.MOV.U32 R13, RZ, RZ, R24 ;  /* 0x000000ffff0d7224 */ /* 0x000fe400078e0018 */
[----:B------:R-:W-:-:S07]  /*1acd0*/  IMAD.MOV.U32 R3, RZ, RZ, R14 ;  /* 0x000000ffff037224 */ /* 0x000fce00078e000e */
[----:B------:R-:W-:Y:S05]  /*1ace0*/  WARPSYNC.COLLECTIVE R15, `(.L_x_4087) ;  /* 0x000000000f087348 */ /* 0x000fea0003c00000 */
[----:B------:R0:W1:Y:S02]  /*1acf0*/  SHFL.IDX P6, R14, R13, R12, R11 ;  /* 0x0000000c0d0e7389 */ /* 0x00006400000c000b */
[----:B01----:R-:W-:Y:S01]  /*1ad00*/  ENDCOLLECTIVE ;  /* 0x000000000000791b */ /* 0x003fe20003800000 */
.L_x_4087:
[----:B------:R-:W-:Y:S02]  /*1ad10*/  IMAD.MOV.U32 R13, RZ, RZ, R27 ;  /* 0x000000ffff0d7224 */ /* 0x000fe400078e001b */
[----:B------:R-:W-:-:S07]  /*1ad20*/  IMAD.MOV.U32 R20, RZ, RZ, R14 ;  /* 0x000000ffff147224 */ /* 0x000fce00078e000e */
[----:B------:R-:W-:Y:S05]  /*1ad30*/  WARPSYNC.COLLECTIVE R15, `(.L_x_4088) ;  /* 0x000000000f087348 */ /* 0x000fea0003c00000 */
[----:B------:R0:W1:Y:S02]  /*1ad40*/  SHFL.IDX P6, R14, R13, R12, R11 ;  /* 0x0000000c0d0e7389 */ /* 0x00006400000c000b */
[----:B01----:R-:W-:Y:S01]  /*1ad50*/  ENDCOLLECTIVE ;  /* 0x000000000000791b */ /* 0x003fe20003800000 */
.L_x_4088:
[----:B------:R-:W-:Y:S05]  /*1ad60*/  BRA `(.L_x_4089) ;  /* 0xfffffee000a47947 */ /* 0x000fea000383ffff */
.L_x_3887:
[----:B0-----:R0:W1:Y:S02]  /*1ad70*/  SYNCS.PHASECHK.TRANS64.TRYWAIT P1, [R2+URZ+0x28c00], R27 ;  /* 0x028c001b020075a7 */ /* 0x001064000802017f */
[----:B-1----:R-:W-:Y:S05]  /*1ad80*/  @!P1 NANOSLEEP.SYNCS 0x989680 ;  /* 0x009896800000995d */ /* 0x002fea0003900000 */
[----:B------:R-:W1:Y:S02]  /*1ad90*/  @!P1 SYNCS.PHASECHK.TRANS64 P1, [R2+URZ+0x28c00], R27 ;  /* 0x028c001b020095a7 */ /* 0x000e64000802007f */
[----:B-1----:R-:W-:Y:S05]  /*1ada0*/  @!P1 BRA `(.L_x_3887) ;  /* 0xfffffffc00f09947 */ /* 0x002fea000383ffff */
[----:B------:R-:W-:Y:S05]  /*1adb0*/  BRA `(.L_x_4090) ;  /* 0xfffffee400847947 */ /* 0x000fea000383ffff */
.L_x_3893:
[----:B0-----:R0:W1:Y:S02]  /*1adc0*/  SYNCS.PHASECHK.TRANS64.TRYWAIT P1, [R14+URZ+0x28c30], R15 ;  /* 0x028c300f0e0075a7 */ /* 0x001064000802017f */
[----:B-1----:R-:W-:Y:S05]  /*1add0*/  @!P1 NANOSLEEP.SYNCS 0x989680 ;  /* 0x009896800000995d */ /* 0x002fea0003900000 */
[----:B------:R-:W1:Y:S02]  /*1ade0*/  @!P1 SYNCS.PHASECHK.TRANS64 P1, [R14+URZ+0x28c30], R15 ;  /* 0x028c300f0e0095a7 */ /* 0x000e64000802007f */
[----:B-1----:R-:W-:Y:S05]  /*1adf0*/  @!P1 BRA `(.L_x_3893) ;  /* 0xfffffffc00f09947 */ /* 0x002fea000383ffff */
[----:B------:R-:W-:Y:S05]  /*1ae00*/  BRA `(.L_x_3892) ;  /* 0xfffffef000b87947 */ /* 0x000fea000383ffff */
.L_x_3899:
[----:B--2---:R2:W3:Y:S02]  /*1ae10*/  SYNCS.PHASECHK.TRANS64.TRYWAIT P1, [R14+URZ+0x28c50], R15 ;  /* 0x028c500f0e0075a7 */ /* 0x0044e4000802017f */
[----:B---3--:R-:W-:Y:S05]  /*1ae20*/  @!P1 NANOSLEEP.SYNCS 0x989680 ;  /* 0x009896800000995d */ /* 0x008fea0003900000 */
[----:B------:R-:W3:Y:S02]  /*1ae30*/  @!P1 SYNCS.PHASECHK.TRANS64 P1, [R14+URZ+0x28c50], R15 ;  /* 0x028c500f0e0095a7 */ /* 0x000ee4000802007f */
[----:B---3--:R-:W-:Y:S05]  /*1ae40*/  @!P1 BRA `(.L_x_3899) ;  /* 0xfffffffc00f09947 */ /* 0x008fea000383ffff */
[----:B------:R-:W-:Y:S05]  /*1ae50*/  BRA `(.L_x_3898) ;  /* 0xffffff0000f07947 */ /* 0x000fea000383ffff */
.L_x_3907:
[----:B-1----:R1:W2:Y:S02]  /*1ae60*/  SYNCS.PHASECHK.TRANS64.TRYWAIT P2, [R21+URZ+0x28c30], R14 ;  /* 0x028c300e150075a7 */ /* 0x0022a4000804017f */
[----:B--2---:R-:W-:Y:S05]  /*1ae70*/  @!P2 NANOSLEEP.SYNCS 0x989680 ;  /* 0x009896800000a95d */ /* 0x004fea0003900000 */
[----:B------:R-:W2:Y:S02]  /*1ae80*/  @!P2 SYNCS.PHASECHK.TRANS64 P2, [R21+URZ+0x28c30], R14 ;  /* 0x028c300e1500a5a7 */ /* 0x000ea4000804007f */
[----:B--2---:R-:W-:Y:S05]  /*1ae90*/  @!P2 BRA `(.L_x_3907) ;  /* 0xfffffffc00f0a947 */ /* 0x004fea000383ffff */
[----:B------:R-:W-:Y:S05]  /*1aea0*/  BRA `(.L_x_3906) ;  /* 0xffffff08000c7947 */ /* 0x000fea000383ffff */
.L_x_3913:
[----:B----4-:R4:W0:Y:S02]  /*1aeb0*/  SYNCS.PHASECHK.TRANS64.TRYWAIT P2, [R21+URZ+0x28c50], R14 ;  /* 0x028c500e150075a7 */ /* 0x010824000804017f */
[----:B0-----:R-:W-:Y:S05]  /*1aec0*/  @!P2 NANOSLEEP.SYNCS 0x989680 ;  /* 0x009896800000a95d */ /* 0x001fea0003900000 */
[----:B------:R-:W0:Y:S02]  /*1aed0*/  @!P2 SYNCS.PHASECHK.TRANS64 P2, [R21+URZ+0x28c50], R14 ;  /* 0x028c500e1500a5a7 */ /* 0x000e24000804007f */
[----:B0-----:R-:W-:Y:S05]  /*1aee0*/  @!P2 BRA `(.L_x_3913) ;  /* 0xfffffffc00f0a947 */ /* 0x001fea000383ffff */
[----:B------:R-:W-:Y:S05]  /*1aef0*/  BRA `(.L_x_3912) ;  /* 0xffffff1c00687947 */ /* 0x000fea000383ffff */
.L_x_3947:
        /* <DEDUP_REMOVED lines=11> */
.L_x_4092:
[----:B------:R-:W-:Y:S05]  /*1afb0*/  BSYNC B1 ;  /* 0x0000000000017941 */ /* 0x000fea0003800000 */
.L_x_4091:
[----:B------:R-:W-:Y:S05]  /*1afc0*/  BRA `(.L_x_4093) ;  /* 0xffffff9000987947 */ /* 0x000fea000383ffff */
.L_x_3949:
[----:B------:R-:W-:Y:S01]  /*1afd0*/  BSSY B1, `(.L_x_4094) ;  /* 0x0000006000017945 */ /* 0x000fe20003800000 */
[----:B------:R-:W-:-:S07]  /*1afe0*/  IMAD.MOV.U32 R15, RZ, RZ, -0x1 ;  /* 0xffffffffff0f7424 */ /* 0x000fce00078e00ff */
[----:B0-----:R-:W-:Y:S05]  /*1aff0*/  WARPSYNC.COLLECTIVE R15, `(.L_x_4095) ;  /* 0x000000000f0c7348 */ /* 0x001fea0003c00000 */
[----:B------:R-:W-:Y:S02]  /*1b000*/  ELECT P6, UR62, PT ;  /* 0x00000000003e782f */ /* 0x000fe400038c0000 */
[----:B------:R-:W-:Y:S01]  /*1b010*/  MOV R14, UR62 ;  /* 0x0000003e000e7c02 */ /* 0x000fe20008000f00 */
[----:B0-----:R-:W-:Y:S10]  /*1b020*/  ENDCOLLECTIVE ;  /* 0x000000000000791b */ /* 0x001ff40003800000 */
.L_x_4095:
[----:B------:R-:W-:Y:S05]  /*1b030*/  BSYNC B1 ;  /* 0x0000000000017941 */ /* 0x000fea0003800000 */
.L_x_4094:
[----:B------:R-:W-:Y:S05]  /*1b040*/  BRA `(.L_x_3948) ;  /* 0xffffff9000907947 */ /* 0x000fea000383ffff */
.L_x_3951:
[----:B0-----:R0:W1:Y:S02]  /*1b050*/  SYNCS.PHASECHK.TRANS64.TRYWAIT P0, [R17+URZ+0x28c20], R3 ;  /* 0x028c2003110075a7 */ /* 0x001064000800017f */
[----:B-1----:R-:W-:Y:S05]  /*1b060*/  @!P0 NANOSLEEP.SYNCS 0x989680 ;  /* 0x009896800000895d */ /* 0x002fea0003900000 */
[----:B------:R-:W1:Y:S02]  /*1b070*/  @!P0 SYNCS.PHASECHK.TRANS64 P0, [R17+URZ+0x28c20], R3 ;  /* 0x028c2003110085a7 */ /* 0x000e64000800007f */
[----:B-1----:R-:W-:Y:S05]  /*1b080*/  @!P0 BRA `(.L_x_3951) ;  /* 0xfffffffc00f08947 */ /* 0x002fea000383ffff */
[----:B------:R-:W-:Y:S05]  /*1b090*/  BRA `(.L_x_4096) ;  /* 0xffffff9000a07947 */ /* 0x000fea000383ffff */
.L_x_3955:
[----:B0-----:R0:W1:Y:S02]  /*1b0a0*/  SYNCS.PHASECHK.TRANS64.TRYWAIT P0, [R3+URZ+0x28ca0], R8 ;  /* 0x028ca008030075a7 */ /* 0x001064000800017f */
[----:B-1----:R-:W-:Y:S05]  /*1b0b0*/  @!P0 NANOSLEEP.SYNCS 0x989680 ;  /* 0x009896800000895d */ /* 0x002fea0003900000 */
[----:B------:R-:W1:Y:S02]  /*1b0c0*/  @!P0 SYNCS.PHASECHK.TRANS64 P0, [R3+URZ+0x28ca0], R8 ;  /* 0x028ca008030085a7 */ /* 0x000e64000800007f */
[----:B-1----:R-:W-:Y:S05]  /*1b0d0*/  @!P0 BRA `(.L_x_3955) ;  /* 0xfffffffc00f08947 */ /* 0x002fea000383ffff */
[----:B------:R-:W-:Y:S05]  /*1b0e0*/  BRA `(.L_x_4097) ;  /* 0xffffff9000b87947 */ /* 0x000fea000383ffff */
.L_x_3960:
[----:B-1----:R1:W2:Y:S02]  /*1b0f0*/  SYNCS.PHASECHK.TRANS64.TRYWAIT P0, [R3+URZ+0x28cc0], R8 ;  /* 0x028cc008030075a7 */ /* 0x0022a4000800017f */
[----:B--2---:R-:W-:Y:S05]  /*1b100*/  @!P0 NANOSLEEP.SYNCS 0x989680 ;  /* 0x009896800000895d */ /* 0x004fea0003900000 */
[----:B------:R-:W2:Y:S02]  /*1b110*/  @!P0 SYNCS.PHASECHK.TRANS64 P0, [R3+URZ+0x28cc0], R8 ;  /* 0x028cc008030085a7 */ /* 0x000ea4000800007f */
[----:B--2---:R-:W-:Y:S05]  /*1b120*/  @!P0 BRA `(.L_x_3960) ;  /* 0xfffffffc00f08947 */ /* 0x004fea000383ffff */
[----:B------:R-:W-:Y:S05]  /*1b130*/  BRA `(.L_x_4098) ;  /* 0xffffff9400347947 */ /* 0x000fea000383ffff */
.L_x_3974:
[----:B0-----:R0:W1:Y:S02]  /*1b140*/  SYNCS.PHASECHK.TRANS64.TRYWAIT P2, [R8+URZ+0x28ca0], R2 ;  /* 0x028ca002080075a7 */ /* 0x001064000804017f */
[----:B-1----:R-:W-:Y:S05]  /*1b150*/  @!P2 NANOSLEEP.SYNCS 0x989680 ;  /* 0x009896800000a95d */ /* 0x002fea0003900000 */
[----:B------:R-:W1:Y:S02]  /*1b160*/  @!P2 SYNCS.PHASECHK.TRANS64 P2, [R8+URZ+0x28ca0], R2 ;  /* 0x028ca0020800a5a7 */ /* 0x000e64000804007f */
[----:B-1----:R-:W-:Y:S05]  /*1b170*/  @!P2 BRA `(.L_x_3974) ;  /* 0xfffffffc00f0a947 */ /* 0x002fea000383ffff */
[----:B------:R-:W-:Y:S05]  /*1b180*/  BRA `(.L_x_4099) ;  /* 0xffffff9c00987947 */ /* 0x000fea000383ffff */
.L_x_3979:
[----:B-1----:R1:W2:Y:S02]  /*1b190*/  SYNCS.PHASECHK.TRANS64.TRYWAIT P2, [R8+URZ+0x28cc0], R2 ;  /* 0x028cc002080075a7 */ /* 0x0022a4000804017f */
[----:B--2---:R-:W-:Y:S05]  /*1b1a0*/  @!P2 NANOSLEEP.SYNCS 0x989680 ;  /* 0x009896800000a95d */ /* 0x004fea0003900000 */
[----:B------:R-:W2:Y:S02]  /*1b1b0*/  @!P2 SYNCS.PHASECHK.TRANS64 P2, [R8+URZ+0x28cc0], R2 ;  /* 0x028cc0020800a5a7 */ /* 0x000ea4000804007f */
[----:B--2---:R-:W-:Y:S05]  /*1b1c0*/  @!P2 BRA `(.L_x_3979) ;  /* 0xfffffffc00f0a947 */ /* 0x004fea000383ffff */
[----:B------:R-:W-:Y:S05]  /*1b1d0*/  BRA `(.L_x_4100) ;  /* 0xffffffa000107947 */ /* 0x000fea000383ffff */
.L_x_4001:
        /* <DEDUP_REMOVED lines=11> */
.L_x_4102:
[----:B------:R-:W-:Y:S05]  /*1b290*/  BSYNC B0 ;  /* 0x0000000000007941 */ /* 0x000fea0003800000 */
.L_x_4101:
[----:B------:R-:W-:Y:S05]  /*1b2a0*/  BRA `(.L_x_4103) ;  /* 0xffffffb400a07947 */ /* 0x000fea000383ffff */
.L_x_4004:
[----:B0-----:R0:W1:Y:S02]  /*1b2b0*/  SYNCS.PHASECHK.TRANS64.TRYWAIT P0, [R30+URZ+0x28c40], R0 ;  /* 0x028c40001e0075a7 */ /* 0x001064000800017f */
[----:B-1----:R-:W-:Y:S05]  /*1b2c0*/  @!P0 NANOSLEEP.SYNCS 0x989680 ;  /* 0x009896800000895d */ /* 0x002fea0003900000 */
[----:B------:R-:W1:Y:S02]  /*1b2d0*/  @!P0 SYNCS.PHASECHK.TRANS64 P0, [R30+URZ+0x28c40], R0 ;  /* 0x028c40001e0085a7 */ /* 0x000e64000800007f */
[----:B-1----:R-:W-:Y:S05]  /*1b2e0*/  @!P0 BRA `(.L_x_4004) ;  /* 0xfffffffc00f08947 */ /* 0x002fea000383ffff */
[----:B------:R-:W-:Y:S05]  /*1b2f0*/  BRA `(.L_x_4104) ;  /* 0xffffffb400d87947 */ /* 0x000fea000383ffff */
.L_x_4005:
        /* <DEDUP_REMOVED lines=8> */
.L_x_4106:
[----:B------:R-:W-:Y:S05]  /*1b380*/  BSYNC B0 ;  /* 0x0000000000007941 */ /* 0x000fea0003800000 */
.L_x_4105:
        /* <DEDUP_REMOVED lines=9> */
.L_x_4107:
[----:B------:R-:W-:Y:S02]  /*1b420*/  IMAD.MOV.U32 R13, RZ, RZ, R5 ;  /* 0x000000ffff0d7224 */ /* 0x000fe400078e0005 */
[----:B------:R-:W-:Y:S02]  /*1b430*/  IMAD.MOV.U32 R12, RZ, RZ, 0x1 ;  /* 0x00000001ff0c7424 */ /* 0x000fe400078e00ff */
[----:B------:R-:W-:-:S07]  /*1b440*/  IMAD.MOV.U32 R3, RZ, RZ, R14 ;  /* 0x000000ffff037224 */ /* 0x000fce00078e000e */
[----:B------:R-:W-:Y:S05]  /*1b450*/  WARPSYNC.COLLECTIVE R15, `(.L_x_4108) ;  /* 0x000000000f087348 */ /* 0x000fea0003c00000 */
[----:B------:R0:W1:Y:S02]  /*1b460*/  SHFL.IDX P6, R14, R13, R12, R11 ;  /* 0x0000000c0d0e7389 */ /* 0x00006400000c000b */
[----:B01----:R-:W-:Y:S01]  /*1b470*/  ENDCOLLECTIVE ;  /* 0x000000000000791b */ /* 0x003fe20003800000 */
.L_x_4108:
        /* <DEDUP_REMOVED lines=15> */
.L_x_4109:
[----:B------:R-:W-:Y:S02]  /*1b570*/  @P0 IMAD R6, R4, 0x2, R17 ;  /* 0x0000000204060824 */ /* 0x000fe400078e0211 */
[----:B------:R-:W-:Y:S02]  /*1b580*/  IMAD.MOV.U32 R13, RZ, RZ, R5 ;  /* 0x000000ffff0d7224 */ /* 0x000fe400078e0005 */
[----:B------:R-:W-:Y:S02]  /*1b590*/  IMAD.MOV.U32 R12, RZ, RZ, 0x2 ;  /* 0x00000002ff0c7424 */ /* 0x000fe400078e00ff */
[----:B------:R-:W-:-:S07]  /*1b5a0*/  IMAD.MOV.U32 R3, RZ, RZ, R14 ;  /* 0x000000ffff037224 */ /* 0x000fce00078e000e */
[----:B------:R-:W-:Y:S05]  /*1b5b0*/  WARPSYNC.COLLECTIVE R15, `(.L_x_4110) ;  /* 0x000000000f087348 */ /* 0x000fea0003c00000 */
[----:B------:R0:W1:Y:S02]  /*1b5c0*/  SHFL.IDX P6, R14, R13, R12, R11 ;  /* 0x0000000c0d0e7389 */ /* 0x00006400000c000b */
[----:B01----:R-:W-:Y:S01]  /*1b5d0*/  ENDCOLLECTIVE ;  /* 0x000000000000791b */ /* 0x003fe20003800000 */
.L_x_4110:
        /* <DEDUP_REMOVED lines=15> */
.L_x_4111:
[----:B------:R-:W-:Y:S02]  /*1b6d0*/  @P0 IMAD R6, R4, 0x2, R17 ;  /* 0x0000000204060824 */ /* 0x000fe400078e0211 */
[----:B------:R-:W-:Y:S02]  /*1b6e0*/  IMAD.MOV.U32 R13, RZ, RZ, R5 ;  /* 0x000000ffff0d7224 */ /* 0x000fe400078e0005 */
[----:B------:R-:W-:Y:S02]  /*1b6f0*/  IMAD.MOV.U32 R12, RZ, RZ, 0x3 ;  /* 0x00000003ff0c7424 */ /* 0x000fe400078e00ff */
[----:B------:R-:W-:-:S07]  /*1b700*/  IMAD.MOV.U32 R3, RZ, RZ, R14 ;  /* 0x000000ffff037224 */ /* 0x000fce00078e000e */
[----:B------:R-:W-:Y:S05]  /*1b710*/  WARPSYNC.COLLECTIVE R15, `(.L_x_4112) ;  /* 0x000000000f087348 */ /* 0x000fea0003c00000 */
[----:B------:R0:W1:Y:S02]  /*1b720*/  SHFL.IDX P6, R14, R13, R12, R11 ;  /* 0x0000000c0d0e7389 */ /* 0x00006400000c000b */
[----:B01----:R-:W-:Y:S01]  /*1b730*/  ENDCOLLECTIVE ;  /* 0x000000000000791b */ /* 0x003fe20003800000 */
.L_x_4112:
        /* <DEDUP_REMOVED lines=10> */
.L_x_4113:
[----:B------:R-:W-:Y:S01]  /*1b7e0*/  @!PT LDS RZ, [RZ] ;  /* 0x00000000fffff984 */ /* 0x000fe20000000800 */
[----:B------:R-:W-:Y:S01]  /*1b7f0*/  @!PT LDS RZ, [RZ] ;  /* 0x00000000fffff984 */ /* 0x000fe20000000800 */
[----:B------:R-:W-:Y:S01]  /*1b800*/  @!PT LDS RZ, [RZ] ;  /* 0x00000000fffff984 */ /* 0x000fe20000000800 */
[----:B------:R0:W-:Y:S01]  /*1b810*/  @P0 LDGSTS.E.BYPASS.LTC128B.128 [R6+0x23400], desc[UR42][R2.64], !P2 ;  /* 0x2340000002060fae */ /* 0x0001e2000d101d6a */
[----:B------:R-:W-:Y:S01]  /*1b820*/  IMAD.MOV.U32 R0, RZ, RZ, R14 ;  /* 0x000000ffff007224 */ /* 0x000fe200078e000e */
[----:B------:R-:W-:Y:S06]  /*1b830*/  BRA `(.L_x_4114) ;  /* 0xffffffb4007c7947 */ /* 0x000fec000383ffff */
.L_x_4010:
        /* <DEDUP_REMOVED lines=9> */
.L_x_4115:
[C---:B------:R-:W-:Y:S01]  /*1b8d0*/  VIADD R6, R25.reuse, 0x10 ;  /* 0x0000001019067836 */ /* 0x040fe20000000000 */
[----:B------:R-:W-:Y:S01]  /*1b8e0*/  ISETP.GE.AND P0, PT, R25, R3, PT ;  /* 0x000000031900720c */ /* 0x000fe20003f06270 */
[----:B------:R-:W-:Y:S02]  /*1b8f0*/  IMAD.MOV.U32 R13, RZ, RZ, R0 ;  /* 0x000000ffff0d7224 */ /* 0x000fe400078e0000 */
[----:B------:R-:W-:-:S10]  /*1b900*/  IMAD.MOV.U32 R4, RZ, RZ, R14 ;  /* 0x000000ffff047224 */ /* 0x000fd400078e000e */
[----:B------:R-:W-:Y:S05]  /*1b910*/  WARPSYNC.COLLECTIVE R15, `(.L_x_4116) ;  /* 0x000000000f087348 */ /* 0x000fea0003c00000 */
[----:B------:R0:W1:Y:S02]  /*1b920*/  SHFL.IDX P6, R14, R13, R12, R11 ;  /* 0x0000000c0d0e7389 */ /* 0x00006400000c000b */
[----:B01----:R-:W-:Y:S01]  /*1b930*/  ENDCOLLECTIVE ;  /* 0x000000000000791b */ /* 0x003fe20003800000 */
.L_x_4116:
[----:B------:R-:W-:Y:S02]  /*1b940*/  IMAD.MOV.U32 R13, RZ, RZ, R2 ;  /* 0x000000ffff0d7224 */ /* 0x000fe400078e0002 */
[----:B------:R-:W-:Y:S02]  /*1b950*/  IMAD.MOV.U32 R12, RZ, RZ, 0x1 ;  /* 0x00000001ff0c7424 */ /* 0x000fe400078e00ff */
[----:B------:R-:W-:-:S07]  /*1b960*/  IMAD.MOV.U32 R5, RZ, RZ, R14 ;  /* 0x000000ffff057224 */ /* 0x000fce00078e000e */
[----:B------:R-:W-:Y:S05]  /*1b970*/  WARPSYNC.COLLECTIVE R15, `(.L_x_4117) ;  /* 0x000000000f087348 */ /* 0x000fea0003c00000 */
[----:B------:R0:W1:Y:S02]  /*1b980*/  SHFL.IDX P6, R14, R13, R12, R11 ;  /* 0x0000000c0d0e7389 */ /* 0x00006400000c000b */
[----:B01----:R-:W-:Y:S01]  /*1b990*/  ENDCOLLECTIVE ;  /* 0x000000000000791b */ /* 0x003fe20003800000 */
.L_x_4117:
        /* <DEDUP_REMOVED lines=15> */
.L_x_4118:
[----:B------:R-:W-:Y:S02]  /*1ba90*/  IMAD.MOV.U32 R13, RZ, RZ, R2 ;  /* 0x000000ffff0d7224 */ /* 0x000fe400078e0002 */
[----:B------:R-:W-:Y:S02]  /*1baa0*/  IMAD.MOV.U32 R12, RZ, RZ, 0x2 ;  /* 0x00000002ff0c7424 */ /* 0x000fe400078e00ff */
[----:B------:R-:W-:-:S07]  /*1bab0*/  IMAD.MOV.U32 R5, RZ, RZ, R14 ;  /* 0x000000ffff057224 */ /* 0x000fce00078e000e */
[----:B------:R-:W-:Y:S05]  /*1bac0*/  WARPSYNC.COLLECTIVE R15, `(.L_x_4119) ;  /* 0x000000000f087348 */ /* 0x000fea0003c00000 */
[----:B------:R0:W1:Y:S02]  /*1bad0*/  SHFL.IDX P6, R14, R13, R12, R11 ;  /* 0x0000000c0d0e7389 */ /* 0x00006400000c000b */
[----:B01----:R-:W-:Y:S01]  /*1bae0*/  ENDCOLLECTIVE ;  /* 0x000000000000791b */ /* 0x003fe20003800000 */
.L_x_4119:
        /* <DEDUP_REMOVED lines=16> */
.L_x_4120:
[----:B------:R-:W-:Y:S02]  /*1bbf0*/  IMAD.MOV.U32 R13, RZ, RZ, R2 ;  /* 0x000000ffff0d7224 */ /* 0x000fe400078e0002 */
[----:B------:R-:W-:Y:S02]  /*1bc00*/  IMAD.MOV.U32 R12, RZ, RZ, 0x3 ;  /* 0x00000003ff0c7424 */ /* 0x000fe400078e00ff */
[----:B------:R-:W-:-:S07]  /*1bc10*/  IMAD.MOV.U32 R5, RZ, RZ, R14 ;  /* 0x000000ffff057224 */ /* 0x000fce00078e000e */
[----:B------:R-:W-:Y:S05]  /*1bc20*/  WARPSYNC.COLLECTIVE R15, `(.L_x_4121) ;  /* 0x000000000f087348 */ /* 0x000fea0003c00000 */
[----:B------:R0:W1:Y:S02]  /*1bc30*/  SHFL.IDX P6, R14, R13, R12, R11 ;  /* 0x0000000c0d0e7389 */ /* 0x00006400000c000b */
[----:B01----:R-:W-:Y:S01]  /*1bc40*/  ENDCOLLECTIVE ;  /* 0x000000000000791b */ /* 0x003fe20003800000 */
.L_x_4121:
        /* <DEDUP_REMOVED lines=10> */
[----:B0-----:R-:W-:-:S07]  /*1bcf0*/  IMAD.MOV.U32 R4, RZ, RZ, R14 ;  /* 0x000000ffff047224 */ /* 0x001fce00078e000e */
[----:B------:R-:W-:Y:S05]  /*1bd00*/  WARPSYNC.COLLECTIVE R15, `(.L_x_4122) ;  /* 0x000000000f087348 */ /* 0x000fea0003c00000 */
[----:B------:R0:W1:Y:S02]  /*1bd10*/  SHFL.IDX P6, R14, R13, R12, R11 ;  /* 0x0000000c0d0e7389 */ /* 0x00006400000c000b */
[----:B01----:R-:W-:Y:S01]  /*1bd20*/  ENDCOLLECTIVE ;  /* 0x000000000000791b */ /* 0x003fe20003800000 */
.L_x_4122:
[----:B------:R-:W-:Y:S01]  /*1bd30*/  IMAD.MOV.U32 R0, RZ, RZ, R14 ;  /* 0x000000ffff007224 */ /* 0x000fe200078e000e */
[----:B------:R-:W-:Y:S06]  /*1bd40*/  BRA `(.L_x_4123) ;  /* 0xffffffb800a47947 */ /* 0x000fec000383ffff */
.L_x_4013:
[----:B0-----:R0:W1:Y:S02]  /*1bd50*/  SYNCS.PHASECHK.TRANS64.TRYWAIT P0, [R17+URZ+0x28c20], R0 ;  /* 0x028c2000110075a7 */ /* 0x001064000800017f */
[----:B-1----:R-:W-:Y:S05]  /*1bd60*/  @!P0 NANOSLEEP.SYNCS 0x989680 ;  /* 0x009896800000895d */ /* 0x002fea0003900000 */
[----:B------:R-:W1:Y:S02]  /*1bd70*/  @!P0 SYNCS.PHASECHK.TRANS64 P0, [R17+URZ+0x28c20], R0 ;  /* 0x028c2000110085a7 */ /* 0x000e64000800007f */
[----:B-1----:R-:W-:Y:S05]  /*1bd80*/  @!P0 BRA `(.L_x_4013) ;  /* 0xfffffffc00f08947 */ /* 0x002fea000383ffff */
[----:B------:R-:W-:Y:S05]  /*1bd90*/  BRA `(.L_x_4124) ;  /* 0xffffffbc00007947 */ /* 0x000fea000383ffff */
.L_x_4016:
[----:B0-----:R0:W1:Y:S02]  /*1bda0*/  SYNCS.PHASECHK.TRANS64.TRYWAIT P0, [R30+URZ+0x28c60], R0 ;  /* 0x028c60001e0075a7 */ /* 0x001064000800017f */
[----:B-1----:R-:W-:Y:S05]  /*1bdb0*/  @!P0 NANOSLEEP.SYNCS 0x989680 ;  /* 0x009896800000895d */ /* 0x002fea0003900000 */
[----:B------:R-:W1:Y:S02]  /*1bdc0*/  @!P0 SYNCS.PHASECHK.TRANS64 P0, [R30+URZ+0x28c60], R0 ;  /* 0x028c60001e0085a7 */ /* 0x000e64000800007f */
[----:B-1----:R-:W-:Y:S05]  /*1bdd0*/  @!P0 BRA `(.L_x_4016) ;  /* 0xfffffffc00f08947 */ /* 0x002fea000383ffff */
[----:B------:R-:W-:Y:S05]  /*1bde0*/  BRA `(.L_x_4125) ;  /* 0xffffffbc00107947 */ /* 0x000fea000383ffff */
.L_x_4017:
        /* <DEDUP_REMOVED lines=8> */
.L_x_4127:
[----:B------:R-:W-:Y:S05]  /*1be70*/  BSYNC B0 ;  /* 0x0000000000007941 */ /* 0x000fea0003800000 */
.L_x_4126:
[----:B------:R0:W5:Y:S01]  /*1be80*/  LDL R8, [R1+0x8] ;  /* 0x0000080001087983 */ /* 0x0001620000100800 */
        /* <DEDUP_REMOVED lines=14> */
.L_x_4128:
        /* <DEDUP_REMOVED lines=40> */
.L_x_4129:
[----:B------:R-:W-:Y:S02]  /*1c1f0*/  IMAD.MOV.U32 R13, RZ, RZ, R5 ;  /* 0x000000ffff0d7224 */ /* 0x000fe400078e0005 */
[----:B------:R-:W-:-:S07]  /*1c200*/  IMAD.MOV.U32 R3, RZ, RZ, R14 ;  /* 0x000000ffff037224 */ /* 0x000fce00078e000e */
[----:B------:R-:W-:Y:S05]  /*1c210*/  WARPSYNC.COLLECTIVE R15, `(.L_x_4130) ;  /* 0x000000000f087348 */ /* 0x000fea0003c00000 */
[----:B------:R0:W1:Y:S02]  /*1c220*/  SHFL.IDX P6, R14, R13, R12, R11 ;  /* 0x0000000c0d0e7389 */ /* 0x00006400000c000b */
[----:B01----:R-:W-:Y:S01]  /*1c230*/  ENDCOLLECTIVE ;  /* 0x000000000000791b */ /* 0x003fe20003800000 */
.L_x_4130:
        /* <DEDUP_REMOVED lines=29> */
.L_x_4131:
[----:B------:R-:W-:Y:S02]  /*1c410*/  IMAD.MOV.U32 R13, RZ, RZ, R5 ;  /* 0x000000ffff0d7224 */ /* 0x000fe400078e0005 */
[----:B------:R-:W-:-:S07]  /*1c420*/  IMAD.MOV.U32 R7, RZ, RZ, R14 ;  /* 0x000000ffff077224 */ /* 0x000fce00078e000e */
[----:B------:R-:W-:Y:S05]  /*1c430*/  WARPSYNC.COLLECTIVE R15, `(.L_x_4132) ;  /* 0x000000000f087348 */ /* 0x000fea0003c00000 */
[----:B------:R0:W1:Y:S02]  /*1c440*/  SHFL.IDX P6, R14, R13, R12, R11 ;  /* 0x0000000c0d0e7389 */ /* 0x00006400000c000b */
[----:B01----:R-:W-:Y:S01]  /*1c450*/  ENDCOLLECTIVE ;  /* 0x000000000000791b */ /* 0x003fe20003800000 */
.L_x_4132:
        /* <DEDUP_REMOVED lines=29> */
.L_x_4133:
[----:B------:R-:W-:Y:S02]  /*1c630*/  IMAD.MOV.U32 R13, RZ, RZ, R5 ;  /* 0x000000ffff0d7224 */ /* 0x000fe400078e0005 */
[----:B------:R-:W-:-:S07]  /*1c640*/  IMAD.MOV.U32 R6, RZ, RZ, R14 ;  /* 0x000000ffff067224 */ /* 0x000fce00078e000e */
[----:B------:R-:W-:Y:S05]  /*1c650*/  WARPSYNC.COLLECTIVE R15, `(.L_x_4134) ;  /* 0x000000000f087348 */ /* 0x000fea0003c00000 */
[----:B------:R0:W1:Y:S02]  /*1c660*/  SHFL.IDX P6, R14, R13, R12, R11 ;  /* 0x0000000c0d0e7389 */ /* 0x00006400000c000b */
[----:B01----:R-:W-:Y:S01]  /*1c670*/  ENDCOLLECTIVE ;  /* 0x000000000000791b */ /* 0x003fe20003800000 */
.L_x_4134:
[----:B------:R-:W-:Y:S01]  /*1c680*/  IMAD.MOV.U32 R2, RZ, RZ, R14 ;  /* 0x000000ffff027224 */ /* 0x000fe200078e000e */
[----:B------:R-:W-:Y:S06]  /*1c690*/  BRA `(.L_x_4135) ;  /* 0xffffffb8009c7947 */ /* 0x000fec000383ffff */
.L_x_4024:
[----:B0-----:R0:W1:Y:S02]  /*1c6a0*/  SYNCS.PHASECHK.TRANS64.TRYWAIT P0, [R6+URZ+0x28c40], R20 ;  /* 0x028c4014060075a7 */ /* 0x001064000800017f */
[----:B-1----:R-:W-:Y:S05]  /*1c6b0*/  @!P0 NANOSLEEP.SYNCS 0x989680 ;  /* 0x009896800000895d */ /* 0x002fea0003900000 */
[----:B------:R-:W1:Y:S02]  /*1c6c0*/  @!P0 SYNCS.PHASECHK.TRANS64 P0, [R6+URZ+0x28c40], R20 ;  /* 0x028c4014060085a7 */ /* 0x000e64000800007f */
[----:B-1----:R-:W-:Y:S05]  /*1c6d0*/  @!P0 BRA `(.L_x_4024) ;  /* 0xfffffffc00f08947 */ /* 0x002fea000383ffff */
[----:B------:R-:W-:Y:S05]  /*1c6e0*/  BRA `(.L_x_4136) ;  /* 0xffffffc0002c7947 */ /* 0x000fea000383ffff */
.L_x_4025:
        /* <DEDUP_REMOVED lines=8> */
.L_x_4138:
[----:B------:R-:W-:Y:S05]  /*1c770*/  BSYNC B1 ;  /* 0x0000000000017941 */ /* 0x000fea0003800000 */
.L_x_4137:
        /* <DEDUP_REMOVED lines=9> */
.L_x_4139:
[----:B------:R-:W-:Y:S02]  /*1c810*/  IMAD.MOV.U32 R13, RZ, RZ, R25 ;  /* 0x000000ffff0d7224 */ /* 0x000fe400078e0019 */
[----:B------:R-:W-:Y:S02]  /*1c820*/  IMAD.MOV.U32 R12, RZ, RZ, 0x1 ;  /* 0x00000001ff0c7424 */ /* 0x000fe400078e00ff */
[----:B------:R-:W-:-:S07]  /*1c830*/  IMAD.MOV.U32 R2, RZ, RZ, R14 ;  /* 0x000000ffff027224 */ /* 0x000fce00078e000e */
[----:B------:R-:W-:Y:S05]  /*1c840*/  WARPSYNC.COLLECTIVE R15, `(.L_x_4140) ;  /* 0x000000000f087348 */ /* 0x000fea0003c00000 */
[----:B------:R0:W1:Y:S02]  /*1c850*/  SHFL.IDX P6, R14, R13, R12, R11 ;  /* 0x0000000c0d0e7389 */ /* 0x00006400000c000b */
[----:B01----:R-:W-:Y:S01]  /*1c860*/  ENDCOLLECTIVE ;  /* 0x000000000000791b */ /* 0x003fe20003800000 */
.L_x_4140:
        /* <DEDUP_REMOVED lines=11> */
.L_x_4141:
[----:B------:R-:W-:Y:S02]  /*1c920*/  IMAD.MOV.U32 R13, RZ, RZ, R25 ;  /* 0x000000ffff0d7224 */ /* 0x000fe400078e0019 */
[----:B------:R-:W-:Y:S02]  /*1c930*/  IMAD.MOV.U32 R12, RZ, RZ, 0x2 ;  /* 0x00000002ff0c7424 */ /* 0x000fe400078e00ff */
[----:B------:R-:W-:-:S07]  /*1c940*/  IMAD.MOV.U32 R2, RZ, RZ, R14 ;  /* 0x000000ffff027224 */ /* 0x000fce00078e000e */
[----:B------:R-:W-:Y:S05]  /*1c950*/  WARPSYNC.COLLECTIVE R15, `(.L_x_4142) ;  /* 0x000000000f087348 */ /* 0x000fea0003c00000 */
[----:B------:R0:W1:Y:S02]  /*1c960*/  SHFL.IDX P6, R14, R13, R12, R11 ;  /* 0x0000000c0d0e7389 */ /* 0x00006400000c000b */
[----:B01----:R-:W-:Y:S01]  /*1c970*/  ENDCOLLECTIVE ;  /* 0x000000000000791b */ /* 0x003fe20003800000 */
.L_x_4142:
        /* <DEDUP_REMOVED lines=11> */
.L_x_4143:
[----:B------:R-:W-:Y:S02]  /*1ca30*/  IMAD.MOV.U32 R13, RZ, RZ, R25 ;  /* 0x000000ffff0d7224 */ /* 0x000fe400078e0019 */
[----:B------:R-:W-:Y:S02]  /*1ca40*/  IMAD.MOV.U32 R12, RZ, RZ, 0x3 ;  /* 0x00000003ff0c7424 */ /* 0x000fe400078e00ff */
[----:B------:R-:W-:-:S07]  /*1ca50*/  IMAD.MOV.U32 R2, RZ, RZ, R14 ;  /* 0x000000ffff027224 */ /* 0x000fce00078e000e */
[----:B------:R-:W-:Y:S05]  /*1ca60*/  WARPSYNC.COLLECTIVE R15, `(.L_x_4144) ;  /* 0x000000000f087348 */ /* 0x000fea0003c00000 */
[----:B------:R0:W1:Y:S02]  /*1ca70*/  SHFL.IDX P6, R14, R13, R12, R11 ;  /* 0x0000000c0d0e7389 */ /* 0x00006400000c000b */
[----:B01----:R-:W-:Y:S01]  /*1ca80*/  ENDCOLLECTIVE ;  /* 0x000000000000791b */ /* 0x003fe20003800000 */
.L_x_4144:
        /* <DEDUP_REMOVED lines=11> */
.L_x_4145:
[----:B------:R-:W-:Y:S01]  /*1cb40*/  IMAD.MOV.U32 R2, RZ, RZ, R14 ;  /* 0x000000ffff027224 */ /* 0x000fe200078e000e */
[----:B------:R-:W-:Y:S06]  /*1cb50*/  BRA `(.L_x_4146) ;  /* 0xffffffbc00b47947 */ /* 0x000fec000383ffff */
.L_x_4030:
[----:B---3--:R3:W4:Y:S02]  /*1cb60*/  SYNCS.PHASECHK.TRANS64.TRYWAIT P0, [R6+URZ+0x28c60], R20 ;  /* 0x028c6014060075a7 */ /* 0x008724000800017f */
[----:B----4-:R-:W-:Y:S05]  /*1cb70*/  @!P0 NANOSLEEP.SYNCS 0x989680 ;  /* 0x009896800000895d */ /* 0x010fea0003900000 */
[----:B------:R-:W4:Y:S02]  /*1cb80*/  @!P0 SYNCS.PHASECHK.TRANS64 P0, [R6+URZ+0x28c60], R20 ;  /* 0x028c6014060085a7 */ /* 0x000f24000800007f */
[----:B----4-:R-:W-:Y:S05]  /*1cb90*/  @!P0 BRA `(.L_x_4030) ;  /* 0xfffffffc00f08947 */ /* 0x010fea000383ffff */
[----:B------:R-:W-:Y:S05]  /*1cba0*/  BRA `(.L_x_4147) ;  /* 0xffffffc000047947 */ /* 0x000fea000383ffff */
.L_x_4031:
[----:B------:R-:W-:Y:S01]  /*1cbb0*/  BSSY B1, `(.L_x_4148) ;  /* 0x0000008000017945 */ /* 0x000fe20003800000 */
[----:B------:R-:W-:Y:S02]  /*1cbc0*/  IMAD.MOV.U32 R13, RZ, RZ, R10 ;  /* 0x000000ffff0d7224 */ /* 0x000fe400078e000a */
[----:B------:R-:W-:Y:S02]  /*1cbd0*/  IMAD.MOV.U32 R12, RZ, RZ, RZ ;  /* 0x000000ffff0c7224 */ /* 0x000fe400078e00ff */
[----:B------:R-:W-:Y:S02]  /*1cbe0*/  IMAD.MOV.U32 R11, RZ, RZ, 0x181f ;  /* 0x0000181fff0b7424 */ /* 0x000fe400078e00ff */
[----:B------:R-:W-:-:S07]  /*1cbf0*/  IMAD.MOV.U32 R15, RZ, RZ, -0x1 ;  /* 0xffffffffff0f7424 */ /* 0x000fce00078e00ff */
[----:B0-23--:R-:W-:Y:S05]  /*1cc00*/  WARPSYNC.COLLECTIVE R15, `(.L_x_4149) ;  /* 0x000000000f087348 */ /* 0x00dfea0003c00000 */
[----:B------:R1:W4:Y:S02]  /*1cc10*/  SHFL.IDX P6, R14, R13, R12, R11 ;  /* 0x0000000c0d0e7389 */ /* 0x00032400000c000b */
[----:B01234-:R-:W-:Y:S01]  /*1cc20*/  ENDCOLLECTIVE ;  /* 0x000000000000791b */ /* 0x01ffe20003800000 */
.L_x_4149:
[----:B------:R-:W-:Y:S05]  /*1cc30*/  BSYNC B1 ;  /* 0x0000000000017941 */ /* 0x000fea0003800000 */
.L_x_4148:
        /* <DEDUP_REMOVED lines=13> */
.L_x_4150:
        /* <DEDUP_REMOVED lines=17> */
.L_x_4151:
        /* <DEDUP_REMOVED lines=16> */
.L_x_4152:
        /* <DEDUP_REMOVED lines=19> */
.L_x_4153:
        /* <DEDUP_REMOVED lines=14> */
.L_x_4154:
        /* <DEDUP_REMOVED lines=16> */
.L_x_4155:
        /* <DEDUP_REMOVED lines=14> */
.L_x_4156:
[----:B------:R-:W-:Y:S05]  /*1d310*/  BRA `(.L_x_4157) ;  /* 0xffffffbc00687947 */ /* 0x000fea000383ffff */
.L_x_4039:
        /* <DEDUP_REMOVED lines=8> */
.L_x_4159:
[----:B------:R-:W-:Y:S05]  /*1d3a0*/  BSYNC B0 ;  /* 0x0000000000007941 */ /* 0x000fea0003800000 */
.L_x_4158:
        /* <DEDUP_REMOVED lines=9> */
.L_x_4160:
        /* <DEDUP_REMOVED lines=24> */
.L_x_4161:
[----:B------:R-:W-:Y:S01]  /*1d5c0*/  IMAD.MOV.U32 R12, RZ, RZ, 0x2 ;  /* 0x00000002ff0c7424 */ /* 0x000fe200078e00ff */
[----:B------:R-:W-:-:S05]  /*1d5d0*/  SEL R14, R14, RZ, P1 ;  /* 0x000000ff0e0e7207 */ /* 0x000fca0000800000 */
[----:B------:R-:W-:-:S04]  /*1d5e0*/  IMAD.IADD R5, R13, 0x1, R14 ;  /* 0x000000010d057824 */ /* 0x000fc800078e020e */
[----:B------:R-:W-:-:S07]  /*1d5f0*/  IMAD.MOV.U32 R13, RZ, RZ, R5 ;  /* 0x000000ffff0d7224 */ /* 0x000fce00078e0005 */
[----:B------:R-:W-:Y:S05]  /*1d600*/  WARPSYNC.COLLECTIVE R15, `(.L_x_4162) ;  /* 0x000000000f087348 */ /* 0x000fea0003c00000 */
[----:B------:R0:W1:Y:S02]  /*1d610*/  SHFL.UP P6, R14, R13, R12, R11 ;  /* 0x0400000c0d0e7389 */ /* 0x00006400000c000b */
[----:B01----:R-:W-:Y:S01]  /*1d620*/  ENDCOLLECTIVE ;  /* 0x000000000000791b */ /* 0x003fe20003800000 */
.L_x_4162:
[----:B------:R-:W-:Y:S01]  /*1d630*/  IMAD.MOV.U32 R12, RZ, RZ, 0x4 ;  /* 0x00000004ff0c7424 */ /* 0x000fe200078e00ff */
[----:B------:R-:W-:-:S05]  /*1d640*/  SEL R2, R14, RZ, P2 ;  /* 0x000000ff0e027207 */ /* 0x000fca0001000000 */
[----:B------:R-:W-:-:S04]  /*1d650*/  IMAD.IADD R2, R5, 0x1, R2 ;  /* 0x0000000105027824 */ /* 0x000fc800078e0202 */
[----:B------:R-:W-:-:S07]  /*1d660*/  IMAD.MOV.U32 R13, RZ, RZ, R2 ;  /* 0x000000ffff0d7224 */ /* 0x000fce00078e0002 */
[----:B------:R-:W-:Y:S05]  /*1d670*/  WARPSYNC.COLLECTIVE R15, `(.L_x_4163) ;  /* 0x000000000f087348 */ /* 0x000fea0003c00000 */
[----:B------:R0:W1:Y:S02]  /*1d680*/  SHFL.UP P6, R14, R13, R12, R11 ;  /* 0x0400000c0d0e7389 */ /* 0x00006400000c000b */
[----:B01----:R-:W-:Y:S01]  /*1d690*/  ENDCOLLECTIVE ;  /* 0x000000000000791b */ /* 0x003fe20003800000 */
.L_x_4163:
[----:B------:R-:W-:Y:S01]  /*1d6a0*/  IMAD.MOV.U32 R12, RZ, RZ, 0x8 ;  /* 0x00000008ff0c7424 */ /* 0x000fe200078e00ff */
[----:B------:R-:W-:-:S05]  /*1d6b0*/  SEL R3, R14, RZ, P3 ;  /* 0x000000ff0e037207 */ /* 0x000fca0001800000 */
[----:B------:R-:W-:-:S04]  /*1d6c0*/  IMAD.IADD R8, R2, 0x1, R3 ;  /* 0x0000000102087824 */ /* 0x000fc800078e0203 */
[----:B------:R-:W-:-:S07]  /*1d6d0*/  IMAD.MOV.U32 R13, RZ, RZ, R8 ;  /* 0x000000ffff0d7224 */ /* 0x000fce00078e0008 */
[----:B------:R-:W-:Y:S05]  /*1d6e0*/  WARPSYNC.COLLECTIVE R15, `(.L_x_4164) ;  /* 0x000000000f087348 */ /* 0x000fea0003c00000 */
[----:B------:R0:W1:Y:S02]  /*1d6f0*/  SHFL.UP P6, R14, R13, R12, R11 ;  /* 0x0400000c0d0e7389 */ /* 0x00006400000c000b */
[----:B01----:R-:W-:Y:S01]  /*1d700*/  ENDCOLLECTIVE ;  /* 0x000000000000791b */ /* 0x003fe20003800000 */
.L_x_4164:
[----:B------:R-:W-:Y:S01]  /*1d710*/  IMAD.MOV.U32 R12, RZ, RZ, 0x10 ;  /* 0x00000010ff0c7424 */ /* 0x000fe200078e00ff */
[----:B------:R-:W-:-:S05]  /*1d720*/  SEL R5, R14, RZ, P4 ;  /* 0x000000ff0e057207 */ /* 0x000fca0002000000 */
[----:B------:R-:W-:-:S04]  /*1d730*/  IMAD.IADD R5, R8, 0x1, R5 ;  /* 0x0000000108057824 */ /* 0x000fc800078e0205 */
[----:B------:R-:W-:-:S07]  /*1d740*/  IMAD.MOV.U32 R13, RZ, RZ, R5 ;  /* 0x000000ffff0d7224 */ /* 0x000fce00078e0005 */
[----:B------:R-:W-:Y:S05]  /*1d750*/  WARPSYNC.COLLECTIVE R15, `(.L_x_4165) ;  /* 0x000000000f087348 */ /* 0x000fea0003c00000 */
[----:B------:R0:W1:Y:S02]  /*1d760*/  SHFL.UP P6, R14, R13, R12, R11 ;  /* 0x0400000c0d0e7389 */ /* 0x00006400000c000b */
[----:B01----:R-:W-:Y:S01]  /*1d770*/  ENDCOLLECTIVE ;  /* 0x000000000000791b */ /* 0x003fe20003800000 */
.L_x_4165:
        /* <DEDUP_REMOVED lines=8> */
.L_x_4166:
[----:B------:R-:W-:Y:S05]  /*1d800*/  BRA `(.L_x_4167) ;  /* 0xffffffc000007947 */ /* 0x000fea000383ffff */
.L_x_4042:
[----:B------:R-:W-:Y:S01]  /*1d810*/  BSSY B0, `(.L_x_4168) ;  /* 0x0000007000007945 */ /* 0x000fe20003800000 */
[----:B------:R-:W-:Y:S02]  /*1d820*/  IMAD.MOV.U32 R12, RZ, RZ, 0x1 ;  /* 0x00000001ff0c7424 */ /* 0x000fe400078e00ff */
[----:B------:R-:W-:Y:S02]  /*1d830*/  IMAD.MOV.U32 R11, RZ, RZ, RZ ;  /* 0x000000ffff0b7224 */ /* 0x000fe400078e00ff */
[----:B------:R-:W-:-:S07]  /*1d840*/  IMAD.MOV.U32 R15, RZ, RZ, -0x1 ;  /* 0xffffffffff0f7424 */ /* 0x000fce00078e00ff */
[----:B------:R-:W-:Y:S05]  /*1d850*/  WARPSYNC.COLLECTIVE R15, `(.L_x_4169) ;  /* 0x000000000f087348 */ /* 0x000fea0003c00000 */
[----:B------:R0:W1:Y:S02]  /*1d860*/  SHFL.UP P6, R14, R13, R12, R11 ;  /* 0x0400000c0d0e7389 */ /* 0x00006400000c000b */
[----:B01----:R-:W-:Y:S01]  /*1d870*/  ENDCOLLECTIVE ;  /* 0x000000000000791b */ /* 0x003fe20003800000 */
.L_x_4169:
[----:B------:R-:W-:Y:S05]  /*1d880*/  BSYNC B0 ;  /* 0x0000000000007941 */ /* 0x000fea0003800000 */
.L_x_4168:
        /* <DEDUP_REMOVED lines=8> */
.L_x_4170:
[----:B------:R-:W-:Y:S01]  /*1d910*/  IMAD.MOV.U32 R12, RZ, RZ, 0x4 ;  /* 0x00000004ff0c7424 */ /* 0x000fe200078e00ff */
[----:B------:R-:W-:-:S05]  /*1d920*/  SEL R2, R14, RZ, P2 ;  /* 0x000000ff0e027207 */ /* 0x000fca0001000000 */
[----:B------:R-:W-:-:S04]  /*1d930*/  IMAD.IADD R2, R13, 0x1, R2 ;  /* 0x000000010d027824 */ /* 0x000fc800078e0202 */
[----:B------:R-:W-:-:S07]  /*1d940*/  IMAD.MOV.U32 R13, RZ, RZ, R2 ;  /* 0x000000ffff0d7224 */ /* 0x000fce00078e0002 */
[----:B------:R-:W-:Y:S05]  /*1d950*/  WARPSYNC.COLLECTIVE R15, `(.L_x_4171) ;  /* 0x000000000f087348 */ /* 0x000fea0003c00000 */
[----:B------:R0:W1:Y:S02]  /*1d960*/  SHFL.UP P6, R14, R13, R12, R11 ;  /* 0x0400000c0d0e7389 */ /* 0x00006400000c000b */
[----:B01----:R-:W-:Y:S01]  /*1d970*/  ENDCOLLECTIVE ;  /* 0x000000000000791b */ /* 0x003fe20003800000 */
.L_x_4171:
[----:B------:R-:W-:Y:S01]  /*1d980*/  IMAD.MOV.U32 R12, RZ, RZ, 0x8 ;  /* 0x00000008ff0c7424 */ /* 0x000fe200078e00ff */
[----:B------:R-:W-:-:S05]  /*1d990*/  SEL R3, R14, RZ, P3 ;  /* 0x000000ff0e037207 */ /* 0x000fca0001800000 */
[----:B------:R-:W-:-:S04]  /*1d9a0*/  IMAD.IADD R3, R2, 0x1, R3 ;  /* 0x0000000102037824 */ /* 0x000fc800078e0203 */
[----:B------:R-:W-:-:S07]  /*1d9b0*/  IMAD.MOV.U32 R13, RZ, RZ, R3 ;  /* 0x000000ffff0d7224 */ /* 0x000fce00078e0003 */
[----:B------:R-:W-:Y:S05]  /*1d9c0*/  WARPSYNC.COLLECTIVE R15, `(.L_x_4172) ;  /* 0x000000000f087348 */ /* 0x000fea0003c00000 */
[----:B------:R0:W1:Y:S02]  /*1d9d0*/  SHFL.UP P6, R14, R13, R12, R11 ;  /* 0x0400000c0d0e7389 */ /* 0x00006400000c000b */
[----:B01----:R-:W-:Y:S01]  /*1d9e0*/  ENDCOLLECTIVE ;  /* 0x000000000000791b */ /* 0x003fe20003800000 */
.L_x_4172:
[----:B------:R-:W-:Y:S01]  /*1d9f0*/  IMAD.MOV.U32 R12, RZ, RZ, 0x10 ;  /* 0x00000010ff0c7424 */ /* 0x000fe200078e00ff */
[----:B------:R-:W-:-:S05]  /*1da00*/  SEL R14, R14, RZ, P4 ;  /* 0x000000ff0e0e7207 */ /* 0x000fca0002000000 */
[----:B------:R-:W-:-:S04]  /*1da10*/  IMAD.IADD R5, R3, 0x1, R14 ;  /* 0x0000000103057824 */ /* 0x000fc800078e020e */
[----:B------:R-:W-:-:S07]  /*1da20*/  IMAD.MOV.U32 R13, RZ, RZ, R5 ;  /* 0x000000ffff0d7224 */ /* 0x000fce00078e0005 */
[----:B------:R-:W-:Y:S05]  /*1da30*/  WARPSYNC.COLLECTIVE R15, `(.L_x_4173) ;  /* 0x000000000f087348 */ /* 0x000fea0003c00000 */
[----:B------:R0:W1:Y:S02]  /*1da40*/  SHFL.UP P6, R14, R13, R12, R11 ;  /* 0x0400000c0d0e7389 */ /* 0x00006400000c000b */
[----:B01----:R-:W-:Y:S01]  /*1da50*/  ENDCOLLECTIVE ;  /* 0x000000000000791b */ /* 0x003fe20003800000 */
.L_x_4173:
        /* <DEDUP_REMOVED lines=8> */
.L_x_4174:
[----:B------:R-:W-:Y:S05]  /*1dae0*/  BRA `(.L_x_4175) ;  /* 0xffffffbc00ec7947 */ /* 0x000fea000383ffff */
.L_x_4044:
[----:B------:R-:W-:Y:S01]  /*1daf0*/  BSSY B0, `(.L_x_4176) ;  /* 0x0000006000007945 */ /* 0x000fe20003800000 */
[----:B------:R-:W-:Y:S01]  /*1db00*/  PLOP3.LUT P6, PT, P6, PT, PT, 0x8, 0x0 ;  /* 0x000000000000781c */ /* 0x000fe200037ce170 */
[----:B------:R-:W-:-:S12]  /*1db10*/  IMAD.MOV.U32 R15, RZ, RZ, -0x1 ;  /* 0xffffffffff0f7424 */ /* 0x000fd800078e00ff */
[----:B0-----:R-:W-:Y:S05]  /*1db20*/  WARPSYNC.COLLECTIVE R15, `(.L_x_4177) ;  /* 0x000000000f087348 */ /* 0x001fea0003c00000 */
[----:B------:R-:W-:Y:S01]  /*1db30*/  VOTE.ANY R14, PT, P6 ;  /* 0x00000000000e7806 */ /* 0x000fe200030e0100 */
[----:B0-----:R-:W-:Y:S06]  /*1db40*/  ENDCOLLECTIVE ;  /* 0x000000000000791b */ /* 0x001fec0003800000 */
.L_x_4177:
[----:B------:R-:W-:Y:S05]  /*1db50*/  BSYNC B0 ;  /* 0x0000000000007941 */ /* 0x000fea0003800000 */
.L_x_4176:
        /* <DEDUP_REMOVED lines=9> */
.L_x_4178:
[----:B------:R-:W-:Y:S02]  /*1dbf0*/  IMAD.MOV.U32 R13, RZ, RZ, R4 ;  /* 0x000000ffff0d7224 */ /* 0x000fe400078e0004 */
[----:B------:R-:W-:-:S07]  /*1dc00*/  IMAD.MOV.U32 R7, RZ, RZ, R14 ;  /* 0x000000ffff077224 */ /* 0x000fce00078e000e */
[----:B------:R-:W-:Y:S05]  /*1dc10*/  WARPSYNC.COLLECTIVE R15, `(.L_x_4179) ;  /* 0x000000000f087348 */ /* 0x000fea0003c00000 */
[----:B------:R0:W1:Y:S02]  /*1dc20*/  SHFL.IDX P6, R14, R13, R12, R11 ;  /* 0x0000000c0d0e7389 */ /* 0x00006400000c000b */
[----:B01----:R-:W-:Y:S01]  /*1dc30*/  ENDCOLLECTIVE ;  /* 0x000000000000791b */ /* 0x003fe20003800000 */
.L_x_4179:
[----:B------:R-:W-:Y:S01]  /*1dc40*/  IMAD.MOV.U32 R4, RZ, RZ, R14 ;  /* 0x000000ffff047224 */ /* 0x000fe200078e000e */
[----:B------:R-:W-:Y:S06]  /*1dc50*/  BRA `(.L_x_4180) ;  /* 0xffffffbc00cc7947 */ /* 0x000fec000383ffff */
.L_x_4046:
[----:B------:R-:W-:Y:S01]  /*1dc60*/  BSSY B0, `(.L_x_4181) ;  /* 0x0000007000007945 */ /* 0x000fe20003800000 */
[----:B------:R-:W-:Y:S02]  /*1dc70*/  IMAD.MOV.U32 R13, RZ, RZ, R3 ;  /* 0x000000ffff0d7224 */ /* 0x000fe400078e0003 */
[----:B------:R-:W-:Y:S02]  /*1dc80*/  IMAD.MOV.U32 R11, RZ, RZ, 0x1f ;  /* 0x0000001fff0b7424 */ /* 0x000fe400078e00ff */
[----:B------:R-:W-:-:S07]  /*1dc90*/  IMAD.MOV.U32 R15, RZ, RZ, -0x1 ;  /* 0xffffffffff0f7424 */ /* 0x000fce00078e00ff */
[----:B0123--:R-:W-:Y:S05]  /*1dca0*/  WARPSYNC.COLLECTIVE R15, `(.L_x_4182) ;  /* 0x000000000f087348 */ /* 0x00ffea0003c00000 */
[----:B------:R4:W0:Y:S02]  /*1dcb0*/  SHFL.IDX P6, R14, R13, R12, R11 ;  /* 0x0000000c0d0e7389 */ /* 0x00082400000c000b */
[----:B01234-:R-:W-:Y:S01]  /*1dcc0*/  ENDCOLLECTIVE ;  /* 0x000000000000791b */ /* 0x01ffe20003800000 */
.L_x_4182:
[----:B------:R-:W-:Y:S05]  /*1dcd0*/  BSYNC B0 ;  /* 0x0000000000007941 */ /* 0x000fea0003800000 */
.L_x_4181:
[----:B------:R-:W-:Y:S01]  /*1dce0*/  IMAD.MOV.U32 R24, RZ, RZ, R14 ;  /* 0x000000ffff187224 */ /* 0x000fe200078e000e */
[----:B------:R-:W-:Y:S06]  /*1dcf0*/  BRA `(.L_x_4045) ;  /* 0xffffffbc00bc7947 */ /* 0x000fec000383ffff */
.L_x_4050:
[----:B-1----:R1:W4:Y:S02]  /*1dd00*/  SYNCS.PHASECHK.TRANS64.TRYWAIT P0, [R7+URZ+0x28c20], R0 ;  /* 0x028c2000070075a7 */ /* 0x002324000800017f */
[----:B----4-:R-:W-:Y:S05]  /*1dd10*/  @!P0 NANOSLEEP.SYNCS 0x989680 ;  /* 0x009896800000895d */ /* 0x010fea0003900000 */
[----:B------:R-:W4:Y:S02]  /*1dd20*/  @!P0 SYNCS.PHASECHK.TRANS64 P0, [R7+URZ+0x28c20], R0 ;  /* 0x028c2000070085a7 */ /* 0x000f24000800007f */
[----:B----4-:R-:W-:Y:S05]  /*1dd30*/  @!P0 BRA `(.L_x_4050) ;  /* 0xfffffffc00f08947 */ /* 0x010fea000383ffff */
[----:B------:R-:W-:Y:S05]  /*1dd40*/  BRA `(.L_x_4183) ;  /* 0xffffffc400147947 */ /* 0x000fea000383ffff */
.L_x_4051:
[----:B------:R-:W4:Y:S01]  /*1dd50*/  S2R R2, SR_TID.X ;  /* 0x0000000000027919 */ /* 0x000f220000002100 */
[----:B------:R-:W-:Y:S01]  /*1dd60*/  BSSY B0, `(.L_x_4184) ;  /* 0x000000a000007945 */ /* 0x000fe20003800000 */
[----:B------:R-:W-:Y:S02]  /*1dd70*/  IMAD.MOV.U32 R12, RZ, RZ, RZ ;  /* 0x000000ffff0c7224 */ /* 0x000fe400078e00ff */
[----:B------:R-:W-:Y:S02]  /*1dd80*/  IMAD.MOV.U32 R11, RZ, RZ, 0x1f ;  /* 0x0000001fff0b7424 */ /* 0x000fe400078e00ff */
[----:B------:R-:W-:Y:S01]  /*1dd90*/  IMAD.MOV.U32 R15, RZ, RZ, -0x1 ;  /* 0xffffffffff0f7424 */ /* 0x000fe200078e00ff */
[----:B----4-:R-:W-:-:S04]  /*1dda0*/  SHF.R.U32.HI R2, RZ, 0x5, R2 ;  /* 0x00000005ff027819 */ /* 0x010fc80000011602 */
[----:B------:R-:W-:-:S05]  /*1ddb0*/  LOP3.LUT R2, R2, 0x3, RZ, 0xc0, !PT ;  /* 0x0000000302027812 */ /* 0x000fca00078ec0ff */
[----:B------:R-:W-:-:S07]  /*1ddc0*/  IMAD.MOV.U32 R13, RZ, RZ, R2 ;  /* 0x000000ffff0d7224 */ /* 0x000fce00078e0002 */
[----:B0123--:R-:W-:Y:S05]  /*1ddd0*/  WARPSYNC.COLLECTIVE R15, `(.L_x_4185) ;  /* 0x000000000f087348 */ /* 0x00ffea0003c00000 */
[----:B------:R4:W0:Y:S02]  /*1dde0*/  SHFL.IDX P6, R14, R13, R12, R11 ;  /* 0x0000000c0d0e7389 */ /* 0x00082400000c000b */
[----:B01234-:R-:W-:Y:S01]  /*1ddf0*/  ENDCOLLECTIVE ;  /* 0x000000000000791b */ /* 0x01ffe20003800000 */
.L_x_4185:
[----:B------:R-:W-:Y:S05]  /*1de00*/  BSYNC B0 ;  /* 0x0000000000007941 */ /* 0x000fea0003800000 */
.L_x_4184:
[----:B------:R-:W-:Y:S05]  /*1de10*/  BRA `(.L_x_4186) ;  /* 0xffffffc000fc7947 */ /* 0x000fea000383ffff */
.L_x_4052:
[----:B------:R-:W-:Y:S01]  /*1de20*/  BSSY B0, `(.L_x_4187) ;  /* 0x0000006000007945 */ /* 0x000fe20003800000 */
[----:B------:R-:W-:-:S07]  /*1de30*/  IMAD.MOV.U32 R15, RZ, RZ, -0x1 ;  /* 0xffffffffff0f7424 */ /* 0x000fce00078e00ff */
[----:B0123--:R-:W-:Y:S05]  /*1de40*/  WARPSYNC.COLLECTIVE R15, `(.L_x_4188) ;  /* 0x000000000f0c7348 */ /* 0x00ffea0003c00000 */
[----:B------:R-:W-:Y:S02]  /*1de50*/  ELECT P6, UR62, PT ;  /* 0x00000000003e782f */ /* 0x000fe400038c0000 */
[----:B------:R-:W-:Y:S01]  /*1de60*/  MOV R14, UR62 ;  /* 0x0000003e000e7c02 */ /* 0x000fe20008000f00 */
[----:B0123--:R-:W-:Y:S10]  /*1de70*/  ENDCOLLECTIVE ;  /* 0x000000000000791b */ /* 0x00fff40003800000 */
.L_x_4188:
[----:B------:R-:W-:Y:S05]  /*1de80*/  BSYNC B0 ;  /* 0x0000000000007941 */ /* 0x000fea0003800000 */
.L_x_4187:
[----:B------:R-:W-:Y:S05]  /*1de90*/  BRA `(.L_x_4189) ;  /* 0xffffffc000f07947 */ /* 0x000fea000383ffff */
.L_x_4054:
[----:B-1----:R1:W4:Y:S02]  /*1dea0*/  SYNCS.PHASECHK.TRANS64.TRYWAIT P1, [R5+URZ+0x28c40], R0 ;  /* 0x028c4000050075a7 */ /* 0x002324000802017f */
[----:B----4-:R-:W-:Y:S05]  /*1deb0*/  @!P1 NANOSLEEP.SYNCS 0x989680 ;  /* 0x009896800000995d */ /* 0x010fea0003900000 */
[----:B------:R-:W4:Y:S02]  /*1dec0*/  @!P1 SYNCS.PHASECHK.TRANS64 P1, [R5+URZ+0x28c40], R0 ;  /* 0x028c4000050095a7 */ /* 0x000f24000802007f */
[----:B----4-:R-:W-:Y:S05]  /*1ded0*/  @!P1 BRA `(.L_x_4054) ;  /* 0xfffffffc00f09947 */ /* 0x010fea000383ffff */
[----:B------:R-:W-:Y:S05]  /*1dee0*/  BRA `(.L_x_4190) ;  /* 0xffffffc400107947 */ /* 0x000fea000383ffff */
.L_x_4056:
[----:B----4-:R4:W0:Y:S02]  /*1def0*/  SYNCS.PHASECHK.TRANS64.TRYWAIT P1, [R3+URZ+0x28c40], R2 ;  /* 0x028c4002030075a7 */ /* 0x010824000802017f */
[----:B0-----:R-:W-:Y:S05]  /*1df00*/  @!P1 NANOSLEEP.SYNCS 0x989680 ;  /* 0x009896800000995d */ /* 0x001fea0003900000 */
[----:B------:R-:W0:Y:S02]  /*1df10*/  @!P1 SYNCS.PHASECHK.TRANS64 P1, [R3+URZ+0x28c40], R2 ;  /* 0x028c4002030095a7 */ /* 0x000e24000802007f */
[----:B0-----:R-:W-:Y:S05]  /*1df20*/  @!P1 BRA `(.L_x_4056) ;  /* 0xfffffffc00f09947 */ /* 0x001fea000383ffff */
[----:B------:R-:W-:Y:S05]  /*1df30*/  BRA `(.L_x_4191) ;  /* 0xffffffc4001c7947 */ /* 0x000fea000383ffff */
.L_x_4058:
[----:B------:R0:W0:Y:S02]  /*1df40*/  SYNCS.PHASECHK.TRANS64.TRYWAIT P1, [R5+URZ+0x28c60], R0 ;  /* 0x028c6000050075a7 */ /* 0x000024000802017f */
[----:B0-----:R-:W-:Y:S05]  /*1df50*/  @!P1 NANOSLEEP.SYNCS 0x989680 ;  /* 0x009896800000995d */ /* 0x001fea0003900000 */
[----:B------:R-:W0:Y:S02]  /*1df60*/  @!P1 SYNCS.PHASECHK.TRANS64 P1, [R5+URZ+0x28c60], R0 ;  /* 0x028c6000050095a7 */ /* 0x000e24000802007f */
[----:B0-----:R-:W-:Y:S05]  /*1df70*/  @!P1 BRA `(.L_x_4058) ;  /* 0xfffffffc00f09947 */ /* 0x001fea000383ffff */
[----:B------:R-:W-:Y:S05]  /*1df80*/  BRA `(.L_x_4192) ;  /* 0xffffffc400187947 */ /* 0x000fea000383ffff */
.L_x_4193:
        /* <DEDUP_REMOVED lines=15> */
.L_x_15643:


//--------------------- .text._ZN7cutlass13device_kernelIN5flash11enable_sm90INS1_16FlashAttnFwdSm90INS1_25CollectiveMainloopFwdSm90ILi2EN4cute5tupleIJNS5_1CILi1EEES8_S8_EEENS6_IJNS7_ILi64EEESA_SA_EEELi512ENS_10bfloat16_tEfNS_4arch4Sm90ELb0ELb0ELb0ELb1ELb1ELb0ELb1ELb0ELb0ELb1ELb1ELb0EEENS1_21CollectiveEpilogueFwdINS6_IJSA_NS7_ILi512EEESA_EEES9_SC_SE_Li256ELb1ELb1ELb1ELb0EEENS1_36VarlenDynamicPersistentTileSchedulerILi64ELi64ELi256ELi128ELb1ELb1ELb1ELb0ELb1ELb1EEEEEEEEEvNT_6ParamsE --------------------------
	.section	.text._ZN7cutlass13device_kernelIN5flash11enable_sm90INS1_16FlashAttnFwdSm90INS1_25CollectiveMainloopFwdSm90ILi2EN4cute5tupleIJNS5_1CILi1EEES8_S8_EEENS6_IJNS7_ILi64EEESA_SA_EEELi512ENS_10bfloat16_tEfNS_4arch4Sm90ELb0ELb0ELb0ELb1ELb1ELb0ELb1ELb0ELb0ELb1ELb1ELb0EEENS1_21CollectiveEpilogueFwdINS6_IJSA_NS7_ILi512EEESA_EEES9_SC_SE_Li256ELb1ELb1ELb1ELb0EEENS1_36VarlenDynamicPersistentTileSchedulerILi64ELi64ELi256ELi128ELb1ELb1ELb1ELb0ELb1ELb1EEEEEEEEEvNT_6ParamsE,"ax",@progbits
	.align	128
.text._ZN7cutlass13device_kernelIN5flash11enable_sm90INS1_16FlashAttnFwdSm90INS1_25CollectiveMainloopFwdSm90ILi2EN4cute5tupleIJNS5_1CILi1EEES8_S8_EEENS6_IJNS7_ILi64EEESA_SA_EEELi512ENS_10bfloat16_tEfNS_4arch4Sm90ELb0ELb0ELb0ELb1ELb1ELb0ELb1ELb0ELb0ELb1ELb1ELb0EEENS1_21CollectiveEpilogueFwdINS6_IJSA_NS7_ILi512EEESA_EEES9_SC_SE_Li256ELb1ELb1ELb1ELb0EEENS1_36VarlenDynamicPersistentTileSchedulerILi64ELi64ELi256ELi128ELb1ELb1ELb1ELb0ELb1ELb1EEEEEEEEEvNT_6ParamsE:
        .type           _ZN7cutlass13device_kernelIN5flash11enable_sm90INS1_16FlashAttnFwdSm90INS1_25CollectiveMainloopFwdSm90ILi2EN4cute5tupleIJNS5_1CILi1EEES8_S8_EEENS6_IJNS7_ILi64EEESA_SA_EEELi512ENS_10bfloat16_tEfNS_4arch4Sm90ELb0ELb0ELb0ELb1ELb1ELb0ELb1ELb0ELb0ELb1ELb1ELb0EEENS1_21CollectiveEpilogueFwdINS6_IJSA_NS7_ILi512EEESA_EEES9_SC_SE_Li256ELb1ELb1ELb1ELb0EEENS1_36VarlenDynamicPersistentTileSchedulerILi64ELi64ELi256ELi128ELb1ELb1ELb1ELb0ELb1ELb1EEEEEEEEEvNT_6ParamsE,@function
        .size           _ZN7cutlass13device_kernelIN5flash11enable_sm90INS1_16FlashAttnFwdSm90INS1_25CollectiveMainloopFwdSm90ILi2EN4cute5tupleIJNS5_1CILi1EEES8_S8_EEENS6_IJNS7_ILi64EEESA_SA_EEELi512ENS_10bfloat16_tEfNS_4arch4Sm90ELb0ELb0ELb0ELb1ELb1ELb0ELb1ELb0ELb0ELb1ELb1ELb0EEENS1_21CollectiveEpilogueFwdINS6_IJSA_NS7_ILi512EEESA_EEES9_SC_SE_Li256ELb1ELb1ELb1ELb0EEENS1_36VarlenDynamicPersistentTileSchedulerILi64ELi64ELi256ELi128ELb1ELb1ELb1ELb0ELb1ELb1EEEEEEEEEvNT_6ParamsE,(.L_x_15644 - _ZN7cutlass13device_kernelIN5flash11enable_sm90INS1_16FlashAttnFwdSm90INS1_25CollectiveMainloopFwdSm90ILi2EN4cute5tupleIJNS5_1CILi1EEES8_S8_EEENS6_IJNS7_ILi64EEESA_SA_EEELi512ENS_10bfloat16_tEfNS_4arch4Sm90ELb0ELb0ELb0ELb1ELb1ELb0ELb1ELb0ELb0ELb1ELb1ELb0EEENS1_21CollectiveEpilogueFwdINS6_IJSA_NS7_ILi512EEESA_EEES9_SC_SE_Li256ELb1ELb1ELb1ELb0EEENS1_36VarlenDynamicPersistentTileSchedulerILi64ELi64ELi256ELi128ELb1ELb1ELb1ELb0ELb1ELb1EEEEEEEEEvNT_6ParamsE)
        .other          _ZN7cutlass13device_kernelIN5flash11enable_sm90INS1_16FlashAttnFwdSm90INS1_25CollectiveMainloopFwdSm90ILi2EN4cute5tupleIJNS5_1CILi1EEES8_S8_EEENS6_IJNS7_ILi64EEESA_SA_EEELi512ENS_10bfloat16_tEfNS_4arch4Sm90ELb0ELb0ELb0ELb1ELb1ELb0ELb1ELb0ELb0ELb1ELb1ELb0EEENS1_21CollectiveEpilogueFwdINS6_IJSA_NS7_ILi512EEESA_EEES9_SC_SE_Li256ELb1ELb1ELb1ELb0EEENS1_36VarlenDynamicPersistentTileSchedulerILi64ELi64ELi256ELi128ELb1ELb1ELb1ELb0ELb1ELb1EEEEEEEEEvNT_6ParamsE,@"STO_CUDA_ENTRY STV_DEFAULT"
_ZN7cutlass13device_kernelIN5flash11enable_sm90INS1_16FlashAttnFwdSm90INS1_25CollectiveMainloopFwdSm90ILi2EN4cute5tupleIJNS5_1CILi1EEES8_S8_EEENS6_IJNS7_ILi64EEESA_SA_EEELi512ENS_10bfloat16_tEfNS_4arch4Sm90ELb0ELb0ELb0ELb1ELb1ELb0ELb1ELb0ELb0ELb1ELb1ELb0EEENS1_21CollectiveEpilogueFwdINS6_IJSA_NS7_ILi512EEESA_EEES9_SC_SE_Li256ELb1ELb1ELb1ELb0EEENS1_36VarlenDynamicPersistentTileSchedulerILi64ELi64ELi256ELi128ELb1ELb1ELb1ELb0ELb1ELb1EEEEEEEEEvNT_6ParamsE:
        /* <DEDUP_REMOVED lines=43> */
.L_x_4194:
        /* <DEDUP_REMOVED lines=22> */
.L_x_4195:
        /* <DEDUP_REMOVED lines=18> */
.L_x_4196:
        /* <DEDUP_REMOVED lines=22> */
.L_x_4197:
        /* <DEDUP_REMOVED lines=23> */
.L_x_4198:
        /* <DEDUP_REMOVED lines=8> */
.L_x_4200:
        /* <DEDUP_REMOVED lines=24> */
[----:B------:R-:W-:-:S03]  /*0a00*/  UMOV UR37, URZ ;  /* 0x0000003f00257c82 */ /* 0x000fc60008000000 */
[CC--:B------:R-:W-:Y:S02]  /*0a10*/  LEA.HI R7, R3.reuse, R0.reuse, RZ, 0x3 ;  /* 0x0000000003077211 */ /* 0x0c0fe400078f18ff */
[CC--:B------:R-:W-:Y:S02]  /*0a20*/  LEA.HI R4, R3.reuse, R0.reuse, RZ, 0x4 ;  /* 0x0000000003047211 */ /* 0x0c0fe400078f20ff */
[CC--:B------:R-:W-:Y:S02]  /*0a30*/  LEA.HI R5, R3.reuse, R0.reuse, RZ, 0x5 ;  /* 0x0000000003057211 */ /* 0x0c0fe400078f28ff */
[-C--:B------:R-:W-:Y:S02]  /*0a40*/  LEA.HI R2, R3, R0.reuse, RZ, 0x7 ;  /* 0x0000000003027211 */ /* 0x080fe400078f38ff */
[----:B------:R-:W-:Y:S02]  /*0a50*/  LOP3.LUT R11, R7, 0xfffffff8, RZ, 0xc0, !PT ;  /* 0xfffffff8070b7812 */ /* 0x000fe400078ec0ff */
[----:B------:R-:W-:-:S02]  /*0a60*/  LEA.HI R3, R3, R0, RZ, 0x2 ;  /* 0x0000000003037211 */ /* 0x000fc400078f10ff */
[----:B------:R-:W-:Y:S01]  /*0a70*/  SHF.R.S32.HI R7, RZ, 0x4, R4 ;  /* 0x00000004ff077819 */ /* 0x000fe20000011404 */
[----:B------:R-:W-:Y:S01]  /*0a80*/  IMAD.IADD R11, R0, 0x1, -R11 ;  /* 0x00000001000b7824 */ /* 0x000fe200078e0a0b */
[--C-:B------:R-:W-:Y:S02]  /*0a90*/  SHF.R.S32.HI R9, RZ, 0x5, R5.reuse ;  /* 0x00000005ff097819 */ /* 0x100fe40000011405 */
[----:B------:R-:W-:Y:S02]  /*0aa0*/  SHF.R.S32.HI R6, RZ, 0x1f, R5 ;  /* 0x0000001fff067819 */ /* 0x000fe40000011405 */
[C---:B------:R-:W-:Y:S02]  /*0ab0*/  LOP3.LUT R5, R4.reuse, 0xfffffff0, RZ, 0xc0, !PT ;  /* 0xfffffff004057812 */ /* 0x040fe400078ec0ff */
[----:B------:R-:W-:Y:S02]  /*0ac0*/  LOP3.LUT R13, R3, 0xfffffffc, RZ, 0xc0, !PT ;  /* 0xfffffffc030d7812 */ /* 0x000fe400078ec0ff */
[----:B------:R-:W-:Y:S01]  /*0ad0*/  LEA.HI R4, R4, R7, RZ, 0x1 ;  /* 0x0000000704047211 */ /* 0x000fe200078f08ff */
[----:B------:R-:W-:Y:S01]  /*0ae0*/  IMAD.IADD R5, R0, 0x1, -R5 ;  /* 0x0000000100057824 */ /* 0x000fe200078e0a05 */
[----:B------:R-:W-:Y:S01]  /*0af0*/  LOP3.LUT R3, R2, 0xffffff80, RZ, 0xc0, !PT ;  /* 0xffffff8002037812 */ /* 0x000fe200078ec0ff */
[----:B------:R-:W-:Y:S01]  /*0b00*/  IMAD.IADD R13, R0, 0x1, -R13 ;  /* 0x00000001000d7824 */ /* 0x000fe200078e0a0d */
[----:B------:R-:W-:-:S02]  /*0b10*/  LOP3.LUT R4, R4, 0x1ffffffe, RZ, 0xc0, !PT ;  /* 0x1ffffffe04047812 */ /* 0x000fc400078ec0ff */
[----:B------:R-:W-:Y:S01]  /*0b20*/  LEA.HI R6, R6, R9, RZ, 0x2 ;  /* 0x0000000906067211 */ /* 0x000fe200078f10ff */
[----:B------:R-:W-:Y:S01]  /*0b30*/  IMAD.IADD R3, R0, 0x1, -R3 ;  /* 0x0000000100037824 */ /* 0x000fe200078e0a03 */
[----:B------:R-:W-:Y:S01]  /*0b40*/  SHF.R.S32.HI R18, RZ, 0x7, R2 ;  /* 0x00000007ff127819 */ /* 0x000fe20000011402 */
[----:B------:R-:W-:Y:S01]  /*0b50*/  IMAD.IADD R7, R7, 0x1, -R4 ;  /* 0x0000000107077824 */ /* 0x000fe200078e0a04 */
[----:B------:R-:W-:Y:S02]  /*0b60*/  LOP3.LUT R8, R6, 0x3ffffc, RZ, 0xc0, !PT ;  /* 0x003ffffc06087812 */ /* 0x000fe400078ec0ff */
[--C-:B------:R-:W-:Y:S01]  /*0b70*/  SHF.R.S32.HI R4, RZ, 0x1f, R5.reuse ;  /* 0x0000001fff047819 */ /* 0x100fe20000011405 */
[----:B------:R-:W-:Y:S01]  /*0b80*/  IMAD R15, R18, 0x100, R5 ;  /* 0x00000100120f7824 */ /* 0x000fe200078e0205 */
[----:B------:R-:W-:Y:S01]  /*0b90*/  SHF.R.S32.HI R0, RZ, 0x1f, R3 ;  /* 0x0000001fff007819 */ /* 0x000fe20000011403 */
[----:B------:R-:W-:Y:S01]  /*0ba0*/  IMAD.IADD R10, R9, 0x1, -R8 ;  /* 0x00000001090a7824 */ /* 0x000fe200078e0a08 */
[----:B------:R-:W-:Y:S01]  /*0bb0*/  LEA.HI R6, R4, R5, RZ, 0x3 ;  /* 0x0000000504067211 */ /* 0x000fe200078f18ff */
[----:B------:R-:W-:Y:S01]  /*0bc0*/  IMAD.SHL.U32 R7, R7, 0x8, RZ ;  /* 0x0000000807077824 */ /* 0x000fe200078e00ff */
[----:B------:R-:W-:Y:S01]  /*0bd0*/  LEA.HI R4, R0, R3, RZ, 0x2 ;  /* 0x0000000300047211 */ /* 0x000fe200078f10ff */
[----:B------:R-:W-:Y:S01]  /*0be0*/  IMAD R16, R10, 0x10, R15 ;  /* 0x000000100a107824 */ /* 0x000fe200078e020f */
[C---:B------:R-:W-:Y:S01]  /*0bf0*/  LOP3.LUT R8, R6.reuse, 0xfffffff8, RZ, 0xc0, !PT ;  /* 0xfffffff806087812 */ /* 0x040fe200078ec0ff */
[----:B------:R-:W-:Y:S01]  /*0c00*/  IMAD.SHL.U32 R6, R6, 0x40, RZ ;  /* 0x0000004006067824 */ /* 0x000fe200078e00ff */
[----:B------:R-:W-:Y:S01]  /*0c10*/  LOP3.LUT R10, R4, 0x7ffffffc, RZ, 0xc0, !PT ;  /* 0x7ffffffc040a7812 */ /* 0x000fe200078ec0ff */
[----:B------:R-:W-:Y:S01]  /*0c20*/  STL [R1+0x8], R18 ;  /* 0x0000081201007387 */ /* 0x000fe20000100800 */
[----:B------:R-:W-:Y:S01]  /*0c30*/  LEA.HI R12, R13, R13, RZ, 0x1 ;  /* 0x0000000d0d0c7211 */ /* 0x000fe200078f08ff */
[----:B------:R-:W-:Y:S01]  /*0c40*/  IMAD.IADD R8, R5, 0x1, -R8 ;  /* 0x0000000105087824 */ /* 0x000fe200078e0a08 */
[----:B------:R-:W-:Y:S01]  /*0c50*/  LEA.HI R5, R0, R3, RZ, 0x5 ;  /* 0x0000000300057211 */ /* 0x000fe200078f28ff */
[----:B------:R-:W-:Y:S01]  /*0c60*/  IMAD.IADD R10, R3, 0x1, -R10 ;  /* 0x00000001030a7824 */ /* 0x000fe200078e0a0a */
[----:B------:R-:W-:-:S02]  /*0c70*/  SHF.R.S32.HI R0, RZ, 0x2, R4 ;  /* 0x00000002ff007819 */ /* 0x000fc40000011404 */
[----:B------:R-:W-:Y:S01]  /*0c80*/  SHF.R.S32.HI R3, RZ, 0x1f, R4 ;  /* 0x0000001fff037819 */ /* 0x000fe20000011404 */
[----:B------:R-:W-:Y:S01]  /*0c90*/  IMAD.SHL.U32 R4, R8, 0x40, RZ ;  /* 0x0000004008047824 */ /* 0x000fe200078e00ff */
[----:B------:R-:W-:Y:S02]  /*0ca0*/  SHF.R.S32.HI R5, RZ, 0x5, R5 ;  /* 0x00000005ff057819 */ /* 0x000fe40000011405 */
[----:B------:R-:W-:Y:S02]  /*0cb0*/  LEA.HI R3, R3, R0, RZ, 0x3 ;  /* 0x0000000003037211 */ /* 0x000fe400078f18ff */
[----:B------:R-:W-:Y:S02]  /*0cc0*/  LOP3.LUT R12, R12, 0x1ffffffe, RZ, 0xc0, !PT ;  /* 0x1ffffffe0c0c7812 */ /* 0x000fe400078ec0ff */
[----:B------:R-:W-:Y:S02]  /*0cd0*/  LOP3.LUT R3, R3, 0xfffffff8, RZ, 0xc0, !PT ;  /* 0xfffffff803037812 */ /* 0x000fe400078ec0ff */
[----:B------:R-:W-:Y:S01]  /*0ce0*/  LEA.HI R2, R2, R18, RZ, 0x1 ;  /* 0x0000001202027211 */ /* 0x000fe200078f08ff */
[----:B------:R-:W-:Y:S01]  /*0cf0*/  IMAD.IADD R12, R13, 0x1, -R12 ;  /* 0x000000010d0c7824 */ /* 0x000fe200078e0a0c */
[----:B------:R-:W-:Y:S01]  /*0d00*/  LOP3.LUT R4, R4, 0x1c0, RZ, 0xc0, !PT ;  /* 0x000001c004047812 */ /* 0x000fe200078ec0ff */
[----:B------:R-:W-:Y:S01]  /*0d10*/  IMAD.IADD R0, R0, 0x1, -R3 ;  /* 0x0000000100007824 */ /* 0x000fe200078e0a03 */
[----:B------:R-:W-:Y:S01]  /*0d20*/  LOP3.LUT R6, R6, 0x7ffffe00, RZ, 0xc0, !PT ;  /* 0x7ffffe0006067812 */ /* 0x000fe200078ec0ff */
[--C-:B------:R-:W-:Y:S01]  /*0d30*/  IMAD.U32 R13, R16, 0x40, R7.reuse ;  /* 0x00000040100d7824 */ /* 0x100fe200078e0007 */
[----:B------:R-:W-:Y:S01]  /*0d40*/  LOP3.LUT R7, R4, 0x8, R7, 0xf8, !PT ;  /* 0x0000000804077812 */ /* 0x000fe200078ef807 */
[----:B------:R-:W-:Y:S01]  /*0d50*/  IMAD R17, R5, 0x10, R0 ;  /* 0x0000001005117824 */ /* 0x000fe200078e0200 */
[----:B------:R-:W-:Y:S01]  /*0d60*/  LOP3.LUT R0, R2, 0xfffffe, RZ, 0xc0, !PT ;  /* 0x00fffffe02007812 */ /* 0x000fe200078ec0ff */
[----:B------:R-:W-:Y:S01]  /*0d70*/  IMAD.SHL.U32 R16, R11, 0x8, RZ ;  /* 0x000000080b107824 */ /* 0x000fe200078e00ff */
[----:B------:R-:W-:Y:S01]  /*0d80*/  SHF.R.U32.HI R4, RZ, 0x3, R4 ;  /* 0x00000003ff047819 */ /* 0x000fe20000011604 */
[----:B------:R-:W-:Y:S01]  /*0d90*/  IMAD.SHL.U32 R3, R10, 0x2, RZ ;  /* 0x000000020a037824 */ /* 0x000fe200078e00ff */
[----:B------:R-:W-:Y:S01]  /*0da0*/  STL [R1+0x34], R13 ;  /* 0x0000340d01007387 */ /* 0x000fe20000100800 */
[----:B------:R-:W-:Y:S01]  /*0db0*/  IMAD.IADD R0, R18, 0x1, -R0 ;  /* 0x0000000112007824 */ /* 0x000fe200078e0a00 */
[----:B------:R-:W-:Y:S01]  /*0dc0*/  LOP3.LUT R7, R7, R4, RZ, 0x3c, !PT ;  /* 0x0000000407077212 */ /* 0x000fe200078e3cff */
[----:B------:R-:W-:Y:S01]  /*0dd0*/  IMAD R6, R9, 0x400, R6 ;  /* 0x0000040009067824 */ /* 0x000fe200078e0206 */
[----:B------:R-:W-:Y:S01]  /*0de0*/  R2P PR, R8, 0x6 ;  /* 0x0000000608007804 */ /* 0x000fe20000000000 */
[----:B------:R-:W-:-:S02]  /*0df0*/  IMAD.SHL.U32 R4, R0, 0x100, RZ ;  /* 0x0000010000047824 */ /* 0x000fc400078e00ff */
[----:B------:R-:W-:Y:S02]  /*0e00*/  VIADD R198, R16, 0x40 ;  /* 0x0000004010c67836 */ /* 0x000fe40000000000 */
[----:B------:R-:W-:Y:S01]  /*0e10*/  IMAD.IADD R19, R3, 0x1, R4 ;  /* 0x0000000103137824 */ /* 0x000fe200078e0204 */
[----:B------:R0:W-:Y:S01]  /*0e20*/  STL [R1+0x30], R4 ;  /* 0x0000300401007387 */ /* 0x0001e20000100800 */
[----:B------:R-:W-:Y:S01]  /*0e30*/  IMAD.IADD R7, R6, 0x1, R7 ;  /* 0x0000000106077824 */ /* 0x000fe200078e0207 */
[----:B------:R-:W-:Y:S01]  /*0e40*/  SEL R186, R186, 0xffffffe0, !P1 ;  /* 0xffffffe0baba7807 */ /* 0x000fe20004800000 */
[----:B------:R-:W-:Y:S01]  /*0e50*/  VIADD R0, R16, 0x180 ;  /* 0x0000018010007836 */ /* 0x000fe20000000000 */
[----:B------:R1:W-:Y:S01]  /*0e60*/  STL [R1+0x14], R3 ;  /* 0x0000140301007387 */ /* 0x0003e20000100800 */
[----:B------:R-:W-:Y:S01]  /*0e70*/  SHF.R.S32.HI R0, RZ, 0x1f, R198 ;  /* 0x0000001fff007819 */ /* 0x000fe200000114c6 */
[----:B------:R-:W-:Y:S01]  /*0e80*/  VIADD R0, R19, 0x10 ;  /* 0x0000001013007836 */ /* 0x000fe20000000000 */
[----:B------:R-:W-:Y:S01]  /*0e90*/  LEA R184, R7, UR41, 0x1 ;  /* 0x0000002907b87c11 */ /* 0x000fe2000f8e08ff */
[C---:B------:R-:W-:Y:S01]  /*0ea0*/  VIADD R228, R19.reuse, 0x20 ;  /* 0x0000002013e47836 */ /* 0x040fe20000000000 */
[----:B0-----:R-:W-:Y:S01]  /*0eb0*/  SHF.R.S32.HI R4, RZ, 0x1f, R19 ;  /* 0x0000001fff047819 */ /* 0x001fe20000011413 */
[----:B------:R-:W-:Y:S01]  /*0ec0*/  VIADD R227, R19, 0x28 ;  /* 0x0000002813e37836 */ /* 0x000fe20000000000 */
[----:B------:R-:W-:Y:S01]  /*0ed0*/  SHF.R.S32.HI R0, RZ, 0x1f, R0 ;  /* 0x0000001fff007819 */ /* 0x000fe20000011400 */
[----:B------:R-:W-:-:S02]  /*0ee0*/  IMAD R4, R12, 0x8, R17 ;  /* 0x000000080c047824 */ /* 0x000fc400078e0211 */
[----:B-1----:R-:W-:Y:S01]  /*0ef0*/  VIADD R3, R16, 0x1c0 ;  /* 0x000001c010037836 */ /* 0x002fe20000000000 */
[----:B------:R-:W-:Y:S01]  /*0f00*/  SHF.R.S32.HI R0, RZ, 0x1f, R227 ;  /* 0x0000001fff007819 */ /* 0x000fe200000114e3 */
[C---:B------:R-:W-:Y:S01]  /*0f10*/  VIADD R3, R19.reuse, 0x8 ;  /* 0x0000000813037836 */ /* 0x040fe20000000000 */
[----:B------:R0:W-:Y:S01]  /*0f20*/  STL [R1+0x2c], R4 ;  /* 0x00002c0401007387 */ /* 0x0001e20000100800 */
        /* <DEDUP_REMOVED lines=59> */
[----:B------:R-:W-:-:S02]  /*12e0*/  IMAD.IADD R187, R187, 0x1, R186 ;  /* 0x00000001bbbb7824 */ /* 0x000fc400078e02ba */
[----:B------:R-:W-:Y:S02]  /*12f0*/  IMAD.MOV.U32 R6, RZ, RZ, R14 ;  /* 0x000000ffff067224 */ /* 0x000fe400078e000e */
[----:B------:R-:W-:Y:S02]  /*1300*/  IMAD.MOV.U32 R2, RZ, RZ, RZ ;  /* 0x000000ffff027224 */ /* 0x000fe400078e00ff */
[C---:B------:R-:W-:Y:S02]  /*1310*/  VIADD R197, R16.reuse, 0x80 ;  /* 0x0000008010c57836 */ /* 0x040fe40000000000 */
[C---:B------:R-:W-:Y:S02]  /*1320*/  VIADD R196, R16.reuse, 0xc0 ;  /* 0x000000c010c47836 */ /* 0x040fe40000000000 */
[C---:B------:R-:W-:Y:S02]  /*1330*/  VIADD R195, R16.reuse, 0x100 ;  /* 0x0000010010c37836 */ /* 0x040fe40000000000 */
[----:B------:R-:W-:-:S02]  /*1340*/  VIADD R194, R16, 0x140 ;  /* 0x0000014010c27836 */ /* 0x000fc40000000000 */
[----:B------:R-:W-:-:S07]  /*1350*/  IMAD.IADD R186, R186, 0x1, R185 ;  /* 0x00000001baba7824 */ /* 0x000fce00078e02b9 */
.L_x_4250:
[----:B------:R-:W-:Y:S01]  /*1360*/  ULDC.64 UR6, c[0x0][0xd88] ;  /* 0x0003620000067ab9 */ /* 0x000fe20000000a00 */
[----:B012---:R-:W0:Y:S01]  /*1370*/  LDC.64 R8, c[0x0][0x418] ;  /* 0x00010600ff087b82 */ /* 0x007e220000000a00 */
[----:B------:R-:W-:-:S06]  /*1380*/  UIMAD.WIDE UR6, UR5, 0x4, UR6 ;  /* 0x00000004050678a5 */ /* 0x000fcc000f8e0206 */
[----:B------:R-:W-:Y:S01]  /*1390*/  IMAD.U32 R192, RZ, RZ, UR6 ;  /* 0x00000006ffc07e24 */ /* 0x000fe2000f8e00ff */
[----:B------:R-:W1:Y:S01]  /*13a0*/  LDC R0, c[0x0][0x424] ;  /* 0x00010900ff007b82 */ /* 0x000e620000000800 */
[----:B------:R-:W-:Y:S01]  /*13b0*/  IMAD.U32 R193, RZ, RZ, UR7 ;  /* 0x00000007ffc17e24 */ /* 0x000fe2000f8e00ff */
[----:B------:R-:W-:-:S04]  /*13c0*/  ULDC.64 UR6, c[0x0][0xb20] ;  /* 0x0002c80000067ab9 */ /* 0x000fc80000000a00 */
[----:B------:R-:W2:Y:S01]  /*13d0*/  LDG.E R192, desc[UR44][R192.64] ;  /* 0x0000002cc0c07981 */ /* 0x000ea2000c1e1900 */
[----:B------:R-:W-:Y:S01]  /*13e0*/  ISETP.NE.U32.AND P0, PT, RZ, UR6, PT ;  /* 0x00000006ff007c0c */ /* 0x000fe2000bf05070 */
[----:B---3--:R-:W3:Y:S01]  /*13f0*/  LDC R153, c[0x0][0x2f0] ;  /* 0x0000bc00ff997b82 */ /* 0x008ee20000000800 */
[----:B------:R-:W-:Y:S02]  /*1400*/  IMAD.MOV.U32 R10, RZ, RZ, RZ ;  /* 0x000000ffff0a7224 */ /* 0x000fe400078e00ff */
[----:B------:R-:W-:-:S05]  /*1410*/  ISETP.NE.AND.EX P0, PT, RZ, UR7, PT, P0 ;  /* 0x00000007ff007c0c */ /* 0x000fca000bf05300 */
[----:B----4-:R-:W4:Y:S01]  /*1420*/  LDC R7, c[0x0][0xae8] ;  /* 0x0002ba00ff077b82 */ /* 0x010f220000000800 */
[----:B--2---:R-:W-:-:S07]  /*1430*/  SHF.R.S32.HI R200, RZ, 0x1f, R192 ;  /* 0x0000001fffc87819 */ /* 0x004fce00000114c0 */
[----:B------:R-:W-:-:S04]  /*1440*/  @P0 LEA R4, P1, R192, UR6, 0x2 ;  /* 0x00000006c0040c11 */ /* 0x000fc8000f8210ff */
[----:B------:R-:W-:Y:S01]  /*1450*/  @P0 LEA.HI.X R5, R192, UR7, R200, 0x2, P1 ;  /* 0x00000007c0050c11 */ /* 0x000fe200088f14c8 */
[----:B------:R-:W-:Y:S02]  /*1460*/  ULDC.64 UR6, c[0x0][0xb18] ;  /* 0x0002c60000067ab9 */ /* 0x000fe40000000a00 */
[----:B------:R-:W-:Y:S02]  /*1470*/  ISETP.NE.U32.AND P1, PT, RZ, UR6, PT ;  /* 0x00000006ff007c0c */ /* 0x000fe4000bf25070 */
[----:B-----5:R2:W5:Y:S01]  /*1480*/  @P0 LDG.E R10, desc[UR44][R4.64] ;  /* 0x0000002c040a0981 */ /* 0x020562000c1e1900 */
[----:B0-----:R-:W-:Y:S02]  /*1490*/  ISETP.NE.U32.AND P0, PT, R8, RZ, PT ;  /* 0x000000ff0800720c */ /* 0x001fe40003f05070 */
[----:B------:R-:W-:Y:S02]  /*14a0*/  ISETP.NE.AND.EX P1, PT, RZ, UR7, PT, P1 ;  /* 0x00000007ff007c0c */ /* 0x000fe4000bf25310 */
[----:B------:R-:W-:-:S04]  /*14b0*/  ISETP.NE.AND.EX P0, PT, R9, RZ, PT, P0 ;  /* 0x000000ff0900720c */ /* 0x000fc80003f05300 */
[----:B-1----:R-:W-:-:S05]  /*14c0*/  SEL R0, R0, 0x1, P0 ;  /* 0x0000000100007807 */ /* 0x002fca0000000000 */
[----:B---3--:R-:W-:Y:S02]  /*14d0*/  IMAD R153, R0, R153, RZ ;  /* 0x0000009900997224 */ /* 0x008fe400078e02ff */
[----:B------:R-:W-:-:S04]  /*14e0*/  @P1 LEA R8, P0, R192, UR6, 0x2 ;  /* 0x00000006c0081c11 */ /* 0x000fc8000f8010ff */
[----:B------:R-:W-:-:S05]  /*14f0*/  @P1 LEA.HI.X R9, R192, UR7, R200, 0x2, P0 ;  /* 0x00000007c0091c11 */ /* 0x000fca00080f14c8 */
[----:B------:R2:W5:Y:S01]  /*1500*/  @P1 LDG.E R153, desc[UR44][R8.64] ;  /* 0x0000002c08991981 */ /* 0x000562000c1e1900 */
[C---:B------:R-:W-:Y:S01]  /*1510*/  LOP3.LUT R0, R6.reuse, 0xff000000, RZ, 0xc0, !PT ;  /* 0xff00000006007812 */ /* 0x040fe200078ec0ff */
[----:B------:R-:W-:Y:S01]  /*1520*/  UMOV UR42, UR4 ;  /* 0x00000004002a7c82 */ /* 0x000fe20008000000 */
[----:B------:R-:W-:Y:S02]  /*1530*/  LOP3.LUT R3, R6, 0xff0000, RZ, 0xc0, !PT ;  /* 0x00ff000006037812 */ /* 0x000fe400078ec0ff */
[----:B------:R-:W-:Y:S01]  /*1540*/  SHF.R.U32.HI R12, RZ, 0x8, R0 ;  /* 0x00000008ff0c7819 */ /* 0x000fe20000011600 */
[----:B----4-:R-:W-:Y:S06]  /*1550*/  @P1 BRA `(.L_x_4201) ;  /* 0x0000000000241947 */ /* 0x010fec0003800000 */
[----:B------:R-:W-:Y:S02]  /*1560*/  ULDC.64 UR4, c[0x0][0xb00] ;  /* 0x0002c00000047ab9 */ /* 0x000fe40000000a00 */
[----:B------:R-:W-:-:S04]  /*1570*/  ISETP.NE.U32.AND P0, PT, RZ, UR4, PT ;  /* 0x00000004ff007c0c */ /* 0x000fc8000bf05070 */
[----:B------:R-:W-:-:S13]  /*1580*/  ISETP.NE.AND.EX P0, PT, RZ, UR5, PT, P0 ;  /* 0x00000005ff007c0c */ /* 0x000fda000bf05300 */
[----:B------:R-:W-:Y:S05]  /*1590*/  @!P0 BRA `(.L_x_4201) ;  /* 0x0000000000148947 */ /* 0x000fea0003800000 */
[----:B--2---:R-:W0:Y:S02]  /*15a0*/  LDC.64 R4, c[0x0][0xb00] ;  /* 0x0002c000ff047b82 */ /* 0x004e240000000a00 */
[----:B0-----:R-:W-:-:S05]  /*15b0*/  IMAD.WIDE R4, R192, 0x4, R4 ;  /* 0x00000004c0047825 */ /* 0x001fca00078e0204 */
[----:B-----5:R-:W2:Y:S04]  /*15c0*/  LDG.E R153, desc[UR44][R4.64] ;  /* 0x0000002c04997981 */ /* 0x020ea8000c1e1900 */
[----:B------:R-:W2:Y:S02]  /*15d0*/  LDG.E R0, desc[UR44][R4.64+0x4] ;  /* 0x0000042c04007981 */ /* 0x000ea4000c1e1900 */
[----:B--2---:R-:W-:-:S07]  /*15e0*/  IMAD.IADD R153, R0, 0x1, -R153 ;  /* 0x0000000100997824 */ /* 0x004fce00078e0a99 */
.L_x_4201:
[----:B------:R-:W-:Y:S01]  /*15f0*/  UISETP.NE.AND UP0, UPT, UR38, 0x1, UPT ;  /* 0x000000012600788c */ /* 0x000fe2000bf05270 */
[----:B-----5:R-:W-:Y:S01]  /*1600*/  IMAD.IADD R153, R153, 0x1, -R10 ;  /* 0x0000000199997824 */ /* 0x020fe200078e0a0a */
[----:B------:R-:W-:Y:S02]  /*1610*/  LEA.HI R3, R3, R12, RZ, 0x10 ;  /* 0x0000000c03037211 */ /* 0x000fe400078f80ff */
[----:B------:R-:W-:Y:S01]  /*1620*/  LOP3.LUT R193, R6, 0xffff, RZ, 0xc0, !PT ;  /* 0x0000ffff06c17812 */ /* 0x000fe200078ec0ff */
[----:B------:R-:W-:Y:S01]  /*1630*/  VIADD R0, R153, 0x3f ;  /* 0x0000003f99007836 */ /* 0x000fe20000000000 */
[----:B------:R-:W-:Y:S02]  /*1640*/  PLOP3.LUT P1, PT, PT, PT, UP0, 0x80, 0x0 ;  /* 0x000000000000781c */ /* 0x000fe40003f2f008 */
[----:B------:R-:W-:Y:S02]  /*1650*/  SHF.R.U32.HI R22, RZ, 0x10, R3 ;  /* 0x00000010ff167819 */ /* 0x000fe40000011603 */
[----:B--2---:R-:W-:-:S02]  /*1660*/  SHF.R.S32.HI R5, RZ, 0x1f, R0 ;  /* 0x0000001fff057819 */ /* 0x004fc40000011400 */
[C---:B------:R-:W-:Y:S02]  /*1670*/  ISETP.NE.AND P0, PT, R22.reuse, RZ, PT ;  /* 0x000000ff1600720c */ /* 0x040fe40003f05270 */
[----:B------:R-:W-:Y:S02]  /*1680*/  LEA.HI R5, R5, R0, RZ, 0x6 ;  /* 0x0000000005057211 */ /* 0x000fe400078f30ff */
[----:B------:R-:W-:Y:S02]  /*1690*/  LOP3.LUT R199, R3, 0xff, RZ, 0xc0, !PT ;  /* 0x000000ff03c77812 */ /* 0x000fe400078ec0ff */
[----:B------:R-:W-:Y:S02]  /*16a0*/  SEL R10, R22, R7, P0 ;  /* 0x00000007160a7207 */ /* 0x000fe40000000000 */
[----:B------:R-:W-:Y:S01]  /*16b0*/  SHF.R.S32.HI R9, RZ, 0x6, R5 ;  /* 0x00000006ff097819 */ /* 0x000fe20000011405 */
[----:B------:R-:W-:Y:S06]  /*16c0*/  @!P1 BRA `(.L_x_4202) ;  /* 0x0000001c007c9947 */ /* 0x000fec0003800000 */
[----:B------:R-:W-:Y:S01]  /*16d0*/  ISETP.GE.AND P0, PT, R153, 0x1, PT ;  /* 0x000000019900780c */ /* 0x000fe20003f06270 */
[----:B------:R-:W-:-:S12]  /*16e0*/  IMAD.MOV.U32 R3, RZ, RZ, RZ ;  /* 0x000000ffff037224 */ /* 0x000fd800078e00ff */
[----:B------:R-:W-:Y:S05]  /*16f0*/  @!P0 BRA `(.L_x_4203) ;  /* 0x0000000000688947 */ /* 0x000fea0003800000 */
        /* <DEDUP_REMOVED lines=26> */
.L_x_4203:
[-C--:B------:R-:W-:Y:S01]  /*18a0*/  IMAD R0, R199, R3.reuse, RZ ;  /* 0x00000003c7007224 */ /* 0x080fe200078e02ff */
[----:B------:R-:W-:Y:S01]  /*18b0*/  PLOP3.LUT P0, PT, PT, PT, PT, 0x80, 0x0 ;  /* 0x000000000000781c */ /* 0x000fe20003f0f070 */
[----:B------:R-:W-:Y:S01]  /*18c0*/  IMAD.MOV.U32 R152, RZ, RZ, RZ ;  /* 0x000000ffff987224 */ /* 0x000fe200078e00ff */
[----:B------:R-:W-:Y:S02]  /*18d0*/  CS2R R150, SRZ ;  /* 0x0000000000967805 */ /* 0x000fe4000001ff00 */
[----:B------:R-:W-:Y:S02]  /*18e0*/  CS2R R148, SRZ ;  /* 0x0000000000947805 */ /* 0x000fe4000001ff00 */
[----:B------:R-:W-:Y:S02]  /*18f0*/  VIADDMNMX R3, R0, R3, R9, PT ;  /* 0x0000000300037246 */ /* 0x000fe40003800109 */
[----:B------:R-:W-:Y:S02]  /*1900*/  CS2R R146, SRZ ;  /* 0x0000000000927805 */ /* 0x000fe4000001ff00 */
[----:B------:R-:W-:-:S02]  /*1910*/  CS2R R144, SRZ ;  /* 0x0000000000907805 */ /* 0x000fc4000001ff00 */
[----:B------:R-:W-:Y:S02]  /*1920*/  CS2R R142, SRZ ;  /* 0x00000000008e7805 */ /* 0x000fe4000001ff00 */
[----:B------:R-:W-:Y:S01]  /*1930*/  R2UR UR21, R3 ;  /* 0x00000000031572ca */ /* 0x000fe200000e0000 */
        /* <DEDUP_REMOVED lines=12> */
[----:B------:R-:W-:Y:S02]  /*1a00*/  ISETP.LT.AND P1, PT, R0, UR21, PT ;  /* 0x0000001500007c0c */ /* 0x000fe4000bf21270 */
        /* <DEDUP_REMOVED lines=48> */
[----:B------:R-:W-:Y:S06]  /*1d10*/  @!P1 BRA `(.L_x_4204) ;  /* 0x0000007800749947 */ /* 0x000fec0003800000 */
[----:B------:R-:W2:Y:S01]  /*1d20*/  LDL R4, [R1+0x8] ;  /* 0x0000080001047983 */ /* 0x000ea20000100800 */
[----:B------:R-:W-:Y:S01]  /*1d30*/  UMOV UR9, 0x40000040 ;  /* 0x4000004000097882 */ /* 0x000fe20000000000 */
[----:B------:R-:W-:Y:S01]  /*1d40*/  UMOV UR11, 0x40000040 ;  /* 0x40000040000b7882 */ /* 0x000fe20000000000 */
[----:B------:R-:W-:Y:S01]  /*1d50*/  UMOV UR13, 0x40000040 ;  /* 0x40000040000d7882 */ /* 0x000fe20000000000 */
[----:B------:R-:W-:Y:S01]  /*1d60*/  BAR.SYNC.DEFER_BLOCKING 0xe, 0x100 ;  /* 0x0384000000007b1d */ /* 0x000fe20000010000 */
[----:B------:R-:W-:-:S05]  /*1d70*/  ISETP.NE.AND P0, PT, RZ, UR38, PT ;  /* 0x00000026ff007c0c */ /* 0x000fca000bf05270 */
[----:B------:R-:W-:Y:S01]  /*1d80*/  UMOV UR15, 0x40000040 ;  /* 0x40000040000f7882 */ /* 0x000fe20000000000 */
[----:B------:R-:W-:Y:S01]  /*1d90*/  UMOV UR17, 0x40000040 ;  /* 0x4000004000117882 */ /* 0x000fe20000000000 */
[----:B------:R-:W-:Y:S01]  /*1da0*/  UMOV UR19, 0x40000040 ;  /* 0x4000004000137882 */ /* 0x000fe20000000000 */
[----:B------:R-:W-:Y:S01]  /*1db0*/  UMOV UR7, 0x40000040 ;  /* 0x4000004000077882 */ /* 0x000fe20000000000 */
[----:B------:R-:W-:Y:S01]  /*1dc0*/  WARPGROUP.ARRIVE ;  /* 0x00000000000079c5 */ /* 0x000fe20000000000 */
[----:B--2---:R-:W0:Y:S02]  /*1dd0*/  SHFL.IDX PT, R3, R4, RZ, 0x1f ;  /* 0x00001fff04037589 */ /* 0x004e2400000e0000 */
[----:B0-----:R-:W-:Y:S01]  /*1de0*/  R2UR UR4, R3 ;  /* 0x00000000030472ca */ /* 0x001fe200000e0000 */
[----:B------:R-:W-:-:S05]  /*1df0*/  IMAD.MOV.U32 R3, RZ, RZ, 0x1 ;  /* 0x00000001ff037424 */ /* 0x000fca00078e00ff */
[----:B------:R-:W-:-:S04]  /*1e00*/  SEL R3, R3, 0x2, !P0 ;  /* 0x0000000203037807 */ /* 0x000fc80004000000 */
[----:B------:R-:W-:-:S03]  /*1e10*/  LOP3.LUT R3, R3, 0x1, RZ, 0xfc, !PT ;  /* 0x0000000103037812 */ /* 0x000fc600078efcff */
[----:B------:R-:W-:Y:S01]  /*1e20*/  ULEA.HI UR5, UR4, UR4, URZ, 0x1 ;  /* 0x0000000404057291 */ /* 0x000fe2000f8f083f */
[----:B------:R-:W-:-:S03]  /*1e30*/  ISETP.NE.AND P1, PT, R3, 0x3, PT ;  /* 0x000000030300780c */ /* 0x000fc60003f25270 */
[----:B------:R-:W-:-:S04]  /*1e40*/  ULOP3.LUT UR5, UR5, 0x1fffe, URZ, 0xc0, !UPT ;  /* 0x0001fffe05057892 */ /* 0x000fc8000f8ec03f */
[----:B------:R-:W-:Y:S02]  /*1e50*/  UIADD3 UR5, UR4, -UR5, URZ ;  /* 0x8000000504057290 */ /* 0x000fe4000fffe03f */
[----:B------:R-:W-:Y:S02]  /*1e60*/  UIADD3 UR4, UR41, 0x36400, URZ ;  /* 0x0003640029047890 */ /* 0x000fe4000fffe03f */
[----:B------:R-:W-:Y:S02]  /*1e70*/  ULEA UR5, UR5, UR41, 0xf ;  /* 0x0000002905057291 */ /* 0x000fe4000f8e783f */
[----:B------:R-:W-:Y:S02]  /*1e80*/  USHF.R.U32.HI UR4, URZ, 0x4, UR4 ;  /* 0x000000043f047899 */ /* 0x000fe40008011604 */
[----:B------:R-:W-:Y:S02]  /*1e90*/  UIADD3 UR5, UR5, 0x400, URZ ;  /* 0x0000040005057890 */ /* 0x000fe4000fffe03f */
[----:B------:R-:W-:-:S02]  /*1ea0*/  ULOP3.LUT UR4, UR4, 0x3fff, URZ, 0xc0, !UPT ;  /* 0x00003fff04047892 */ /* 0x000fc4000f8ec03f */
[----:B------:R-:W-:Y:S02]  /*1eb0*/  USHF.R.U32.HI UR5, URZ, 0x4, UR5 ;  /* 0x000000043f057899 */ /* 0x000fe40008011605 */
[----:B------:R-:W-:Y:S02]  /*1ec0*/  ULOP3.LUT UR8, UR4, 0x10000, URZ, 0xfc, !UPT ;  /* 0x0001000004087892 */ /* 0x000fe4000f8efc3f */
[----:B------:R-:W-:Y:S02]  /*1ed0*/  ULOP3.LUT UR5, UR5, 0x3fff, URZ, 0xc0, !UPT ;  /* 0x00003fff05057892 */ /* 0x000fe4000f8ec03f */
[----:B------:R-:W-:Y:S02]  /*1ee0*/  UIADD3 UR12, UR8, 0x2, URZ ;  /* 0x00000002080c7890 */ /* 0x000fe4000fffe03f */
[----:B------:R-:W-:Y:S02]  /*1ef0*/  ULOP3.LUT UR20, UR5, 0x2000000, URZ, 0xfc, !UPT ;  /* 0x0200000005147892 */ /* 0x000fe4000f8efc3f */
[----:B------:R-:W-:-:S02]  /*1f00*/  UIADD3 UR16, UR8, 0x4, URZ ;  /* 0x0000000408107890 */ /* 0x000fc4000fffe03f */
[----:B------:R-:W-:Y:S02]  /*1f10*/  ULEA UR10, UR36, UR20, 0xc ;  /* 0x00000014240a7291 */ /* 0x000fe4000f8e603f */
[----:B------:R-:W-:Y:S02]  /*1f20*/  UIADD3 UR4, UR8, 0x6, URZ ;  /* 0x0000000608047890 */ /* 0x000fe4000fffe03f */
[----:B------:R-:W-:Y:S02]  /*1f30*/  UIADD3 UR14, UR10, 0x80, URZ ;  /* 0x000000800a0e7890 */ /* 0x000fe4000fffe03f */
[----:B------:R-:W-:Y:S02]  /*1f40*/  UIADD3 UR18, UR10, 0x100, URZ ;  /* 0x000001000a127890 */ /* 0x000fe4000fffe03f */
[----:B------:R-:W-:Y:S02]  /*1f50*/  UIADD3 UR6, UR10, 0x180, URZ ;  /* 0x000001800a067890 */ /* 0x000fe4000fffe03f */
[----:B------:R-:W-:Y:S01]  /*1f60*/  HGMMA.64x256x16.F32.BF16 R24, gdesc[UR8].tnspB, RZ, !UPT, gsb0 ;  /* 0x43e00000081879f0 */ /* 0x000fe2000c0018ff */
[----:B------:R-:W-:-:S02]  /*1f70*/  UMOV UR5, 0x40000040 ;  /* 0x4000004000057882 */ /* 0x000fc40000000000 */
        /* <DEDUP_REMOVED lines=16> */
.L_x_4205:
[----:B------:R-:W-:-:S04]  /*2080*/  ULEA UR6, UR36, UR41, 0x3 ;  /* 0x0000002924067291 */ /* 0x000fc8000f8e183f */
[----:B------:R-:W-:-:S04]  /*2090*/  UIADD3 UR6, UR6, 0x38860, URZ ;  /* 0x0003886006067890 */ /* 0x000fc8000fffe03f */
[----:B------:R-:W-:-:S09]  /*20a0*/  UPRMT UR6, UR40, 0x654, UR6 ;  /* 0x0000065428067896 */ /* 0x000fd20008000006 */
[----:B------:R-:W-:Y:S01]  /*20b0*/  SYNCS.ARRIVE.TRANS64.RED.A1T0 RZ, [UR6], RZ ;  /* 0x000000ffffff79a7 */ /* 0x000fe20008100406 */
[----:B------:R-:W-:-:S06]  /*20c0*/  UIADD3 UR6, UR21, -0x2, URZ ;  /* 0xfffffffe15067890 */ /* 0x000fcc000fffe03f */
[----:B------:R-:W-:-:S13]  /*20d0*/  ISETP.LE.AND P0, PT, R0, UR6, PT ;  /* 0x0000000600007c0c */ /* 0x000fda000bf03270 */
[----:B------:R-:W-:Y:S05]  /*20e0*/  @!P0 BRA `(.L_x_4206) ;  /* 0x0000000800b48947 */ /* 0x000fea0003800000 */
[----:B------:R-:W-:-:S05]  /*20f0*/  UMOV UR21, UR6 ;  /* 0x0000000600157c82 */ /* 0x000fca0008000000 */
.L_x_4208:
[----:B------:R-:W-:Y:S01]  /*2100*/  BAR.SYNC.DEFER_BLOCKING 0xe, 0x100 ;  /* 0x0384000000007b1d */ /* 0x000fe20000010000 */
[----:B------:R-:W-:Y:S01]  /*2110*/  IMAD.U32 R4, RZ, RZ, UR36 ;  /* 0x00000024ff047e24 */ /* 0x000fe2000f8e00ff */
[----:B------:R-:W-:Y:S01]  /*2120*/  UIADD3 UR36, UR36, 0x1, URZ ;  /* 0x0000000124247890 */ /* 0x000fe2000fffe03f */
[----:B------:R-:W-:Y:S01]  /*2130*/  ISETP.LT.AND P0, PT, R0, UR21, PT ;  /* 0x0000001500007c0c */ /* 0x000fe2000bf01270 */
[----:B------:R-:W-:Y:S01]  /*2140*/  UIADD3 UR21, UR21, -0x1, URZ ;  /* 0xffffffff15157890 */ /* 0x000fe2000fffe03f */
        /* <DEDUP_REMOVED lines=10> */
[----:B------:R-:W-:Y:S02]  /*21f0*/  UIADD3 UR18, UR10, 0x100, URZ ;  /* 0x000001000a127890 */ /* 0x000fe4000fffe03f */
[----:B------:R-:W-:Y:S01]  /*2200*/  UIADD3 UR6, UR10, 0x180, URZ ;  /* 0x000001800a067890 */ /* 0x000fe2000fffe03f */
        /* <DEDUP_REMOVED lines=143> */
[----:B------:R-:W-:Y:S01]  /*2b00*/  HGMMA.64x256x16.F32.BF16 R24, gdesc[UR4].tnspB, R24, gsb0 ;  /* 0x43e00000041879f0 */ /* 0x000fe20008001818 */
[----:B------:R-:W-:-:S06]  /*2b10*/  USEL UR6, URZ, 0x1, UP0 ;  /* 0x000000013f067887 */ /* 0x000fcc0008000000 */
[----:B------:R-:W-:Y:S01]  /*2b20*/  LOP3.LUT R2, R2, UR6, RZ, 0x3c, !PT ;  /* 0x0000000602027c12 */ /* 0x000fe2000f8e3cff */
[----:B------:R-:W-:Y:S02]  /*2b30*/  WARPGROUP.DEPBAR.LE gsb0, 0x0 ;  /* 0x00008000000079c5 */ /* 0x000fe40000010000 */
[----:B------:R-:W-:Y:S06]  /*2b40*/  BAR.ARV 0xf, 0x100 ;  /* 0x03c4000000007b1d */ /* 0x000fec0000002000 */
[----:B------:R-:W-:Y:S05]  /*2b50*/  @!P1 BRA `(.L_x_4207) ;  /* 0x0000000000049947 */ /* 0x000fea0003800000 */
[----:B------:R-:W-:Y:S01]  /*2b60*/  BPT.TRAP 0x1 ;  /* 0x000000040000795c */ /* 0x000fe20000300000 */
.L_x_4207:
[----:B------:R-:W-:-:S04]  /*2b70*/  ULEA UR6, UR36, UR41, 0x3 ;  /* 0x0000002924067291 */ /* 0x000fc8000f8e183f */
[----:B------:R-:W-:-:S04]  /*2b80*/  UIADD3 UR6, UR6, 0x38860, URZ ;  /* 0x0003886006067890 */ /* 0x000fc8000fffe03f */
[----:B------:R-:W-:-:S09]  /*2b90*/  UPRMT UR6, UR40, 0x654, UR6 ;  /* 0x0000065428067896 */ /* 0x000fd20008000006 */
[----:B------:R-:W-:Y:S01]  /*2ba0*/  SYNCS.ARRIVE.TRANS64.RED.A1T0 RZ, [UR6], RZ ;  /* 0x000000ffffff79a7 */ /* 0x000fe20008100406 */
[----:B------:R-:W-:Y:S05]  /*2bb0*/  @P0 BRA `(.L_x_4208) ;  /* 0xfffffff400500947 */ /* 0x000fea000383ffff */
.L_x_4206:
[----:B------:R-:W-:Y:S01]  /*2bc0*/  BAR.SYNC.DEFER_BLOCKING 0xe, 0x100 ;  /* 0x0384000000007b1d */ /* 0x000fe20000010000 */
[----:B------:R-:W-:Y:S01]  /*2bd0*/  IMAD.U32 R0, RZ, RZ, UR36 ;  /* 0x00000024ff007e24 */ /* 0x000fe2000f8e00ff */
[----:B------:R-:W-:Y:S01]  /*2be0*/  UIADD3 UR36, UR36, 0x1, URZ ;  /* 0x0000000124247890 */ /* 0x000fe2000fffe03f */
[----:B------:R-:W-:Y:S01]  /*2bf0*/  PLOP3.LUT P0, PT, PT, PT, PT, 0x8, 0x0 ;  /* 0x000000000000781c */ /* 0x000fe20003f0e170 */
[----:B------:R-:W-:Y:S02]  /*2c00*/  IMAD.MOV.U32 R152, RZ, RZ, RZ ;  /* 0x000000ffff987224 */ /* 0x000fe400078e00ff */
[----:B------:R-:W-:Y:S01]  /*2c10*/  IMAD R0, R0, 0x40, R17 ;  /* 0x0000004000007824 */ /* 0x000fe200078e0211 */
[----:B------:R-:W-:-:S04]  /*2c20*/  UISETP.NE.AND UP0, UPT, UR36, 0x2, UPT ;  /* 0x000000022400788c */ /* 0x000fc8000bf05270 */
        /* <DEDUP_REMOVED lines=137> */
.L_x_4202:
[----:B------:R-:W-:Y:S01]  /*34c0*/  ISETP.GE.AND P0, PT, R153, 0x1, PT ;  /* 0x000000019900780c */ /* 0x000fe20003f06270 */
[----:B------:R-:W-:-:S12]  /*34d0*/  IMAD.MOV.U32 R23, RZ, RZ, RZ ;  /* 0x000000ffff177224 */ /* 0x000fd800078e00ff */
[----:B------:R-:W-:Y:S05]  /*34e0*/  @!P0 BRA `(.L_x_4209) ;  /* 0x0000000000688947 */ /* 0x000fea0003800000 */
[-C--:B------:R-:W-:Y:S02]  /*34f0*/  IABS R0, R10.reuse ;  /* 0x0000000a00007213 */ /* 0x080fe40000000000 */
        /* <DEDUP_REMOVED lines=25> */
.L_x_4209:
[-C--:B------:R-:W-:Y:S01]  /*3690*/  IMAD R18, R199, R23.reuse, RZ ;  /* 0x00000017c7127224 */ /* 0x080fe200078e02ff */
[----:B------:R-:W-:Y:S01]  /*36a0*/  PLOP3.LUT P0, PT, PT, PT, PT, 0x80, 0x0 ;  /* 0x000000000000781c */ /* 0x000fe20003f0f070 */
[----:B------:R-:W-:Y:S01]  /*36b0*/  IMAD.MOV.U32 R152, RZ, RZ, RZ ;  /* 0x000000ffff987224 */ /* 0x000fe200078e00ff */
        /* <DEDUP_REMOVED lines=68> */
[----:B------:R-:W2:Y:S04]  /*3b00*/  LDL R0, [R1+0x8] ;  /* 0x0000080001007983 */ /* 0x000ea80000100800 */
[----:B--2---:R-:W0:Y:S02]  /*3b10*/  SHFL.IDX PT, R0, R0, RZ, 0x1f ;  /* 0x00001fff00007589 */ /* 0x004e2400000e0000 */
        /* <DEDUP_REMOVED lines=28> */
.L_x_4210:
        /* <DEDUP_REMOVED lines=12> */
.L_x_4339:
[----:B------:R-:W-:Y:S05]  /*3da0*/  @!P0 BRA `(.L_x_4212) ;  /* 0x0000000000048947 */ /* 0x000fea0003800000 */
[----:B------:R-:W-:Y:S01]  /*3db0*/  BPT.TRAP 0x1 ;  /* 0x000000040000795c */ /* 0x000fe20000300000 */
.L_x_4212:
[----:B------:R-:W-:Y:S01]  /*3dc0*/  IMAD.U32 R7, RZ, RZ, UR36 ;  /* 0x00000024ff077e24 */ /* 0x000fe2000f8e00ff */
[----:B------:R-:W-:-:S04]  /*3dd0*/  SHF.L.U32 R4, R2, 0x1f, RZ ;  /* 0x0000001f02047819 */ /* 0x000fc800000006ff */
[----:B------:R-:W-:-:S04]  /*3de0*/  LEA R7, R7, UR41, 0x3 ;  /* 0x0000002907077c11 */ /* 0x000fc8000f8e18ff */
[----:B------:R1:W2:Y:S01]  /*3df0*/  SYNCS.PHASECHK.TRANS64.TRYWAIT P1, [R7+URZ+0x38830], R4 ;  /* 0x03883004070075a7 */ /* 0x0002a2000802017f */
[----:B------:R-:W-:Y:S05]  /*3e00*/  @!P0 BRA `(.L_x_4213) ;  /* 0x0000000000048947 */ /* 0x000fea0003800000 */
[----:B------:R-:W-:Y:S01]  /*3e10*/  BPT.TRAP 0x1 ;  /* 0x000000040000795c */ /* 0x000fe20000300000 */
.L_x_4213:
[----:B--2---:R-:W-:Y:S05]  /*3e20*/  @P1 BRA `(.L_x_4214) ;  /* 0x0000000000081947 */ /* 0x004fea0003800000 */
[----:B------:R-:W2:Y:S02]  /*3e30*/  SYNCS.PHASECHK.TRANS64.TRYWAIT P1, [R7+URZ+0x38830], R4 ;  /* 0x03883004070075a7 */ /* 0x000ea4000802017f */
[----:B--2---:R-:W-:Y:S05]  /*3e40*/  @!P1 BRA `(.L_x_4215) ;  /* 0x0000010800e49947 */ /* 0x004fea0003800000 */
.L_x_4214:
        /* <DEDUP_REMOVED lines=15> */
[----:B------:R-:W-:Y:S01]  /*3f40*/  UMOV UR15, 0x40000040 ;  /* 0x40000040000f7882 */ /* 0x000fe20000000000 */
[----:B------:R-:W-:-:S02]  /*3f50*/  UMOV UR13, 0x40000040 ;  /* 0x40000040000d7882 */ /* 0x000fc40000000000 */
[----:B------:R-:W-:Y:S02]  /*3f60*/  ULEA UR6, UR36, UR6, 0x9 ;  /* 0x0000000624067291 */ /* 0x000fe4000f8e483f */
[----:B------:R-:W-:Y:S02]  /*3f70*/  ULOP3.LUT UR4, UR4, 0x10000, URZ, 0xfc, !UPT ;  /* 0x0001000004047892 */ /* 0x000fe4000f8efc3f */
[----:B------:R-:W-:Y:S02]  /*3f80*/  UIADD3 UR10, UR6, 0x2, URZ ;  /* 0x00000002060a7890 */ /* 0x000fe4000fffe03f */
[----:B------:R-:W-:Y:S02]  /*3f90*/  UIADD3 UR8, UR4, 0x2, URZ ;  /* 0x0000000204087890 */ /* 0x000fe4000fffe03f */
[----:B------:R-:W-:Y:S02]  /*3fa0*/  UIADD3 UR14, UR6, 0x4, URZ ;  /* 0x00000004060e7890 */ /* 0x000fe4000fffe03f */
[----:B------:R-:W-:-:S02]  /*3fb0*/  UIADD3 UR12, UR4, 0x4, URZ ;  /* 0x00000004040c7890 */ /* 0x000fc4000fffe03f */
[----:B------:R-:W-:Y:S01]  /*3fc0*/  HGMMA.64x64x16.F32.BF16 R24, gdesc[UR4], RZ, !UPT, gsb0 ;  /* 0x00e00000041879f0 */ /* 0x000fe2000c0018ff */
[----:B------:R-:W-:Y:S02]  /*3fd0*/  UIADD3 UR18, UR6, 0x6, URZ ;  /* 0x0000000606127890 */ /* 0x000fe4000fffe03f */
        /* <DEDUP_REMOVED lines=13> */
[----:B------:R-:W0:Y:S02]  /*40b0*/  SYNCS.PHASECHK.TRANS64.TRYWAIT P1, [UR41+0x38810], R3 ;  /* 0x03881003ff0075a7 */ /* 0x000e240008020169 */
[----:B0-----:R-:W-:Y:S05]  /*40c0*/  @!P1 BRA `(.L_x_4216) ;  /* 0x0000010800589947 */ /* 0x001fea0003800000 */
.L_x_4340:
[----:B------:R-:W-:Y:S05]  /*40d0*/  @!P0 BRA `(.L_x_4217) ;  /* 0x0000000000048947 */ /* 0x000fea0003800000 */
[----:B------:R-:W-:Y:S01]  /*40e0*/  BPT.TRAP 0x1 ;  /* 0x000000040000795c */ /* 0x000fe20000300000 */
.L_x_4217:
[----:B------:R3:W4:Y:S01]  /*40f0*/  SYNCS.PHASECHK.TRANS64.TRYWAIT P1, [R7+URZ+0x38850], R4 ;  /* 0x03885004070075a7 */ /* 0x000722000802017f */
[----:B------:R-:W-:Y:S05]  /*4100*/  @!P0 BRA `(.L_x_4218) ;  /* 0x0000000000048947 */ /* 0x000fea0003800000 */
[----:B------:R-:W-:Y:S01]  /*4110*/  BPT.TRAP 0x1 ;  /* 0x000000040000795c */ /* 0x000fe20000300000 */
.L_x_4218:
[----:B----4-:R-:W-:Y:S05]  /*4120*/  @P1 BRA `(.L_x_4219) ;  /* 0x0000000000081947 */ /* 0x010fea0003800000 */
[----:B------:R-:W4:Y:S02]  /*4130*/  SYNCS.PHASECHK.TRANS64.TRYWAIT P1, [R7+URZ+0x38850], R4 ;  /* 0x03885004070075a7 */ /* 0x000f24000802017f */
[----:B----4-:R-:W-:Y:S05]  /*4140*/  @!P1 BRA `(.L_x_4220) ;  /* 0x0000010800509947 */ /* 0x010fea0003800000 */
.L_x_4219:
[----:B------:R-:W-:Y:S01]  /*4150*/  UIADD3 UR4, UR41, 0x400, URZ ;  /* 0x0000040029047890 */ /* 0x000fe2000fffe03f */
[----:B------:R-:W-:Y:S01]  /*4160*/  WARPGROUP.ARRIVE ;  /* 0x00000000000079c5 */ /* 0x000fe20000000000 */
[----:B------:R-:W-:-:S05]  /*4170*/  UIADD3 UR5, UR41, 0x26400, URZ ;  /* 0x0002640029057890 */ /* 0x000fca000fffe03f */
[----:B0-----:R-:W0:Y:S01]  /*4180*/  S2R R3, SR_TID.X ;  /* 0x0000000000037919 */ /* 0x001e220000002100 */
[----:B------:R-:W-:Y:S02]  /*4190*/  USHF.R.U32.HI UR4, URZ, 0x4, UR4 ;  /* 0x000000043f047899 */ /* 0x000fe40008011604 */
[----:B------:R-:W-:Y:S02]  /*41a0*/  USHF.R.U32.HI UR5, URZ, 0x4, UR5 ;  /* 0x000000043f057899 */ /* 0x000fe40008011605 */
[----:B------:R-:W-:Y:S02]  /*41b0*/  ULOP3.LUT UR4, UR4, 0x3fff, URZ, 0xc0, !UPT ;  /* 0x00003fff04047892 */ /* 0x000fe4000f8ec03f */
[----:B------:R-:W-:Y:S02]  /*41c0*/  ULOP3.LUT UR5, UR5, 0x3fff, URZ, 0xc0, !UPT ;  /* 0x00003fff05057892 */ /* 0x000fe4000f8ec03f */
[----:B------:R-:W-:Y:S02]  /*41d0*/  ULOP3.LUT UR4, UR4, 0x10000, URZ, 0xfc, !UPT ;  /* 0x0001000004047892 */ /* 0x000fe4000f8efc3f */
[----:B------:R-:W-:-:S02]  /*41e0*/  ULOP3.LUT UR6, UR5, 0x10000, URZ, 0xfc, !UPT ;  /* 0x0001000005067892 */ /* 0x000fc4000f8efc3f */
[----:B------:R-:W-:Y:S01]  /*41f0*/  ULEA UR5, UR36, UR4, 0xc ;  /* 0x0000000424057291 */ /* 0x000fe2000f8e603f */
[----:B------:R-:W-:Y:S01]  /*4200*/  UMOV UR21, 0x40000040 ;  /* 0x4000004000157882 */ /* 0x000fe20000000000 */
[----:B------:R-:W-:Y:S01]  /*4210*/  UMOV UR23, 0x40000040 ;  /* 0x4000004000177882 */ /* 0x000fe20000000000 */
[----:B------:R-:W-:Y:S02]  /*4220*/  UIADD3 UR14, UR6, 0x800, URZ ;  /* 0x00000800060e7890 */ /* 0x000fe4000fffe03f */
[----:B------:R-:W-:Y:S02]  /*4230*/  UMOV UR20, UR6 ;  /* 0x0000000600147c82 */ /* 0x000fe40008000000 */
[----:B------:R-:W-:Y:S01]  /*4240*/  UMOV UR22, UR5 ;  /* 0x0000000500167c82 */ /* 0x000fe20008000000 */
[----:B------:R-:W-:Y:S01]  /*4250*/  UIADD3 UR15, UR5, 0x800, URZ ;  /* 0x00000800050f7890 */ /* 0x000fe2000fffe03f */
[----:B------:R-:W-:Y:S01]  /*4260*/  HGMMA.64x64x16.F32.BF16 R24, gdesc[UR20], R24, gsb0 ;  /* 0x00e00000141879f0 */ /* 0x000fe20008001818 */
[----:B------:R-:W-:-:S02]  /*4270*/  UIADD3 UR20, UR6, 0x2, URZ ;  /* 0x0000000206147890 */ /* 0x000fc4000fffe03f */
[----:B------:R-:W-:Y:S01]  /*4280*/  UIADD3 UR22, UR5, 0x2, URZ ;  /* 0x0000000205167890 */ /* 0x000fe2000fffe03f */
[----:B------:R-:W-:Y:S01]  /*4290*/  UMOV UR21, 0x40000040 ;  /* 0x4000004000157882 */ /* 0x000fe20000000000 */
[----:B------:R-:W-:Y:S01]  /*42a0*/  UMOV UR23, 0x40000040 ;  /* 0x4000004000177882 */ /* 0x000fe20000000000 */
[----:B0-----:R-:W-:-:S06]  /*42b0*/  SHF.R.U32.HI R3, RZ, 0x7, R3 ;  /* 0x00000007ff037819 */ /* 0x001fcc0000011603 */
[----:B------:R-:W0:Y:S02]  /*42c0*/  SHFL.IDX PT, R3, R3, RZ, 0x1f ;  /* 0x00001fff03037589 */ /* 0x000e2400000e0000 */
[----:B0-----:R-:W-:-:S13]  /*42d0*/  R2UR UR7, R3 ;  /* 0x00000000030772ca */ /* 0x001fda00000e0000 */
[----:B------:R-:W-:-:S03]  /*42e0*/  UISETP.GT.AND UP0, UPT, UR7, 0x7f, UPT ;  /* 0x0000007f0700788c */ /* 0x000fc6000bf04270 */
[----:B------:R-:W-:Y:S01]  /*42f0*/  UMOV UR7, 0x4 ;  /* 0x0000000400077882 */ /* 0x000fe20000000000 */
[----:B------:R-:W-:Y:S02]  /*4300*/  USEL UR11, URZ, 0x2, !UP0 ;  /* 0x000000023f0b7887 */ /* 0x000fe4000c000000 */
[----:B------:R-:W-:Y:S02]  /*4310*/  USEL UR10, UR7, 0x2, UP0 ;  /* 0x00000002070a7887 */ /* 0x000fe40008000000 */
[----:B------:R-:W-:Y:S01]  /*4320*/  USEL UR7, UR7, 0x6, !UP0 ;  /* 0x0000000607077887 */ /* 0x000fe2000c000000 */
[----:B------:R-:W-:Y:S02]  /*4330*/  WARPGROUP.DEPBAR.LE gsb0, 0x0 ;  /* 0x00008000000079c5 */ /* 0x000fe40000010000 */
[----:B------:R-:W-:-:S06]  /*4340*/  WARPGROUP.ARRIVE ;  /* 0x00000000000079c5 */ /* 0x000fcc0000000000 */
[----:B------:R-:W-:Y:S01]  /*4350*/  HGMMA.64x64x16.F32.BF16 R24, gdesc[UR20], R24, gsb0 ;  /* 0x00e00000141879f0 */ /* 0x000fe20008001818 */
[----:B------:R-:W-:Y:S02]  /*4360*/  UIADD3 UR20, UR6, 0x4, URZ ;  /* 0x0000000406147890 */ /* 0x000fe4000fffe03f */
[----:B------:R-:W-:Y:S01]  /*4370*/  UIADD3 UR22, UR5, 0x4, URZ ;  /* 0x0000000405167890 */ /* 0x000fe2000fffe03f */
[----:B------:R-:W-:Y:S01]  /*4380*/  UMOV UR21, 0x40000040 ;  /* 0x4000004000157882 */ /* 0x000fe20000000000 */
[----:B------:R-:W-:Y:S01]  /*4390*/  UMOV UR23, 0x40000040 ;  /* 0x4000004000177882 */ /* 0x000fe20000000000 */
        /* <DEDUP_REMOVED lines=94> */
[----:B------:R-:W-:Y:S02]  /*4980*/  UIADD3 UR20, UR11, UR14, URZ ;  /* 0x0000000e0b147290 */ /* 0x000fe4000fffe03f */
[----:B------:R-:W-:Y:S01]  /*4990*/  UIADD3 UR22, UR11, UR15, URZ ;  /* 0x0000000f0b167290 */ /* 0x000fe2000fffe03f */
        /* <DEDUP_REMOVED lines=16> */
[----:B------:R-:W-:Y:S01]  /*4aa0*/  UMOV UR14, 0x28 ;  /* 0x00000028000e7882 */ /* 0x000fe20000000000 */
[----:B------:R-:W-:Y:S01]  /*4ab0*/  UMOV UR15, 0xa00 ;  /* 0x00000a00000f7882 */ /* 0x000fe20000000000 */
[----:B------:R-:W-:Y:S02]  /*4ac0*/  USEL UR14, UR14, 0x26, UP0 ;  /* 0x000000260e0e7887 */ /* 0x000fe40008000000 */
[----:B------:R-:W-:-:S02]  /*4ad0*/  USEL UR15, UR15, 0x980, UP0 ;  /* 0x000009800f0f7887 */ /* 0x000fc40008000000 */
[----:B------:R-:W-:Y:S02]  /*4ae0*/  ULOP3.LUT UR14, UR14, 0x6, URZ, 0xc0, !UPT ;  /* 0x000000060e0e7892 */ /* 0x000fe4000f8ec03f */
[----:B------:R-:W-:Y:S01]  /*4af0*/  ULOP3.LUT UR15, UR15, 0xa00, URZ, 0xc0, !UPT ;  /* 0x00000a000f0f7892 */ /* 0x000fe2000f8ec03f */
[----:B------:R-:W-:Y:S02]  /*4b00*/  WARPGROUP.DEPBAR.LE gsb0, 0x0 ;  /* 0x00008000000079c5 */ /* 0x000fe40000010000 */
[----:B------:R-:W-:-:S06]  /*4b10*/  WARPGROUP.ARRIVE ;  /* 0x00000000000079c5 */ /* 0x000fcc0000000000 */
[----:B------:R-:W-:Y:S01]  /*4b20*/  HGMMA.64x64x16.F32.BF16 R24, gdesc[UR20], R24, gsb0 ;  /* 0x00e00000141879f0 */ /* 0x000fe20008001818 */
[----:B------:R-:W-:Y:S02]  /*4b30*/  UIADD3 UR20, UR14, UR15, UR6 ;  /* 0x0000000f0e147290 */ /* 0x000fe4000fffe006 */
[----:B------:R-:W-:Y:S01]  /*4b40*/  UIADD3 UR22, UR14, UR15, UR5 ;  /* 0x0000000f0e167290 */ /* 0x000fe2000fffe005 */
[----:B------:R-:W-:Y:S01]  /*4b50*/  UMOV UR21, 0x40000040 ;  /* 0x4000004000157882 */ /* 0x000fe20000000000 */
[----:B------:R-:W-:Y:S01]  /*4b60*/  UMOV UR23, 0x40000040 ;  /* 0x4000004000177882 */ /* 0x000fe20000000000 */
[----:B------:R-:W-:Y:S02]  /*4b70*/  UIADD3 UR14, UR6, 0xa00, URZ ;  /* 0x00000a00060e7890 */ /* 0x000fe4000fffe03f */
[----:B------:R-:W-:Y:S01]  /*4b80*/  UIADD3 UR15, UR5, 0xa00, URZ ;  /* 0x00000a00050f7890 */ /* 0x000fe2000fffe03f */
        /* <DEDUP_REMOVED lines=86> */
[----:B------:R-:W-:Y:S02]  /*50f0*/  UMOV UR10, 0x1000 ;  /* 0x00001000000a7882 */ /* 0x000fe40000000000 */
[----:B------:R-:W-:-:S04]  /*5100*/  USEL UR10, UR10, 0xf80, UP0 ;  /* 0x00000f800a0a7887 */ /* 0x000fc80008000000 */
[----:B------:R-:W-:Y:S01]  /*5110*/  ULOP3.LUT UR10, UR10, 0x1e00, URZ, 0xc0, !UPT ;  /* 0x00001e000a0a7892 */ /* 0x000fe2000f8ec03f */
        /* <DEDUP_REMOVED lines=17> */
[----:B------:R-:W-:Y:S02]  /*5230*/  WARPGROUP.DEPBAR.LE gsb0, 0x0 ;  /* 0x00008000000079c5 */ /* 0x000fe40000010000 */
[----:B------:R-:W-:-:S06]  /*5240*/  WARPGROUP.ARRIVE ;  /* 0x00000000000079c5 */ /* 0x000fcc0000000000 */
[----:B------:R-:W-:Y:S03]  /*5250*/  HGMMA.64x64x16.F32.BF16 R24, gdesc[UR20], R24, gsb0 ;  /* 0x00e00000141879f0 */ /* 0x000fe60008001818 */
[----:B------:R-:W-:Y:S02]  /*5260*/  WARPGROUP.DEPBAR.LE gsb0, 0x0 ;  /* 0x00008000000079c5 */ /* 0x000fe40000010000 */
[----:B------:R-:W-:Y:S05]  /*5270*/  @!P0 BRA `(.L_x_4221) ;  /* 0x0000000000048947 */ /* 0x000fea0003800000 */
[----:B------:R-:W-:Y:S01]  /*5280*/  BPT.TRAP 0x1 ;  /* 0x000000040000795c */ /* 0x000fe20000300000 */
.L_x_4221:
[----:B------:R-:W5:Y:S01]  /*5290*/  LDL R3, [R1+0x14] ;  /* 0x0000140001037983 */ /* 0x000f620000100800 */
[----:B------:R-:W-:Y:S01]  /*52a0*/  IMAD R153, R23, -0x40, R153 ;  /* 0xffffffc017997824 */ /* 0x000fe200078e0299 */
[----:B------:R-:W-:Y:S01]  /*52b0*/  ULDC UR18, c[0x0][0xa80] ;  /* 0x0002a00000127ab9 */ /* 0x000fe20000000800 */
[----:B------:R-:W-:Y:S01]  /*52c0*/  R2UR UR5, R7 ;  /* 0x00000000070572ca */ /* 0x000fe200000e0000 */
[----:B------:R-:W-:Y:S01]  /*52d0*/  ULOP3.LUT UR43, UR43, 0x2000000, URZ, 0xfc, !UPT ;  /* 0x020000002b2b7892 */ /* 0x000fe2000f8efc3f */
[----:B------:R-:W-:Y:S01]  /*52e0*/  UMOV UR11, 0x40000040 ;  /* 0x40000040000b7882 */ /* 0x000fe20000000000 */
[----:B------:R-:W-:Y:S02]  /*52f0*/  UMOV UR15, 0x40000040 ;  /* 0x40000040000f7882 */ /* 0x000fe40000000000 */
[----:B------:R-:W-:-:S04]  /*5300*/  ULEA UR10, UR36, UR43, 0xc ;  /* 0x0000002b240a7291 */ /* 0x000fc8000f8e603f */
[----:B------:R-:W-:-:S04]  /*5310*/  UIADD3 UR14, UR10, 0x80, URZ ;  /* 0x000000800a0e7890 */ /* 0x000fc8000fffe03f */
[----:B------:R-:W-:-:S04]  /*5320*/  UIADD3 UR5, UR5, 0x38840, URZ ;  /* 0x0003884005057890 */ /* 0x000fc8000fffe03f */
[----:B------:R-:W-:-:S09]  /*5330*/  UPRMT UR5, UR40, 0x654, UR5 ;  /* 0x0000065428057896 */ /* 0x000fd20008000005 */
[----:B------:R-:W-:Y:S01]  /*5340*/  SYNCS.ARRIVE.TRANS64.RED.A1T0 RZ, [UR5], RZ ;  /* 0x000000ffffff79a7 */ /* 0x000fe20008100405 */
[----:B------:R-:W-:Y:S01]  /*5350*/  BAR.SYNC.DEFER_BLOCKING 0xf, 0x100 ;  /* 0x03c4000000007b1d */ /* 0x000fe20000010000 */
[----:B-----5:R-:W-:-:S04]  /*5360*/  IADD3 R153, -R3, 0x40, R153 ;  /* 0x0000004003997810 */ /* 0x020fc80007ffe199 */
        /* <DEDUP_REMOVED lines=10> */
[----:B-1234-:R-:W-:Y:S02]  /*5410*/  FMNMX.FTZ R4, R28, R3, !PT ;  /* 0x000000031c047209 */ /* 0x01efe40007810000 */
        /* <DEDUP_REMOVED lines=45> */
[----:B------:R-:W-:Y:S02]  /*56f0*/  FMNMX.FTZ R3, R26, R27, !PT ;  /* 0x0000001b1a037209 */ /* 0x000fe40007810000 */
[----:B------:R-:W-:Y:S02]  /*5700*/  FMNMX.FTZ R5, R53, R4, !PT ;  /* 0x0000000435057209 */ /* 0x000fe40007810000 */
[----:B------:R-:W-:Y:S02]  /*5710*/  FSEL R46, R46, -INF , P1 ;  /* 0xff8000002e2e7808 */ /* 0x000fe40000800000 */
[----:B------:R-:W-:Y:S01]  /*5720*/  FSEL R47, R47, -INF , P6 ;  /* 0xff8000002f2f7808 */ /* 0x000fe20003000000 */
[----:B------:R-:W0:Y:S01]  /*5730*/  SHFL.BFLY PT, R4, R5, 0x2, 0x1f ;  /* 0x0c401f0005047f89 */ /* 0x000e2200000e0000 */
[----:B------:R-:W-:-:S02]  /*5740*/  FSEL R50, R50, -INF , P5 ;  /* 0xff80000032327808 */ /* 0x000fc40002800000 */
[----:B------:R-:W-:Y:S02]  /*5750*/  FSEL R51, R51, -INF , P4 ;  /* 0xff80000033337808 */ /* 0x000fe40002000000 */
        /* <DEDUP_REMOVED lines=34> */
[----:B------:R-:W1:Y:S01]  /*5980*/  MUFU.EX2 R25, R25 ;  /* 0x0000001900197308 */ /* 0x000e620000000800 */
[--C-:B------:R-:W-:Y:S01]  /*5990*/  FFMA.FTZ R44, R44, UR18, -R8.reuse ;  /* 0x000000122c2c7c23 */ /* 0x100fe20008010808 */
[--C-:B------:R-:W-:Y:S01]  /*59a0*/  FFMA.FTZ R45, R45, UR18, -R8.reuse ;  /* 0x000000122d2d7c23 */ /* 0x100fe20008010808 */
[--C-:B------:R-:W-:Y:S01]  /*59b0*/  FFMA.FTZ R48, R48, UR18, -R8.reuse ;  /* 0x0000001230307c23 */ /* 0x100fe20008010808 */
[--C-:B------:R-:W-:Y:S01]  /*59c0*/  FFMA.FTZ R49, R49, UR18, -R8.reuse ;  /* 0x0000001231317c23 */ /* 0x100fe20008010808 */
[--C-:B------:R-:W-:Y:S01]  /*59d0*/  FFMA.FTZ R52, R52, UR18, -R8.reuse ;  /* 0x0000001234347c23 */ /* 0x100fe20008010808 */
[----:B------:R-:W-:-:S02]  /*59e0*/  FFMA.FTZ R8, R53, UR18, -R8 ;  /* 0x0000001235087c23 */ /* 0x000fc40008010808 */
[----:B------:R-:W-:Y:S08]  /*59f0*/  MUFU.EX2 R28, R28 ;  /* 0x0000001c001c7308 */ /* 0x000ff00000000800 */
[----:B------:R-:W2:Y:S01]  /*5a00*/  MUFU.EX2 R29, R29 ;  /* 0x0000001d001d7308 */ /* 0x000ea20000000800 */
[----:B-1----:R-:W-:Y:S01]  /*5a10*/  FADD.FTZ R11, R24, R25 ;  /* 0x00000019180b7221 */ /* 0x002fe20000010000 */
[----:B------:R-:W-:-:S02]  /*5a20*/  F2FP.BF16.F32.PACK_AB R152, R25, R24 ;  /* 0x000000181998723e */ /* 0x000fc400000010ff */
[----:B0-----:R-:W-:-:S04]  /*5a30*/  FMNMX.FTZ R3, R6, R3, !PT ;  /* 0x0000000306037209 */ /* 0x001fc80007810000 */
[----:B------:R-:W-:Y:S01]  /*5a40*/  MUFU.EX2 R32, R32 ;  /* 0x0000002000207308 */ /* 0x000fe20000000800 */
[----:B------:R-:W0:Y:S07]  /*5a50*/  SHFL.BFLY PT, R6, R3, 0x1, 0x1f ;  /* 0x0c201f0003067f89 */ /* 0x000e2e00000e0000 */
[----:B------:R-:W1:Y:S01]  /*5a60*/  MUFU.EX2 R33, R33 ;  /* 0x0000002100217308 */ /* 0x000e620000000800 */
[----:B--2---:R-:W-:-:S07]  /*5a70*/  F2FP.BF16.F32.PACK_AB R154, R29, R28 ;  /* 0x0000001c1d9a723e */ /* 0x004fce00000010ff */
[----:B------:R-:W2:Y:S08]  /*5a80*/  MUFU.EX2 R36, R36 ;  /* 0x0000002400247308 */ /* 0x000eb00000000800 */
[----:B------:R-:W-:Y:S01]  /*5a90*/  MUFU.EX2 R9, R8 ;  /* 0x0000000800097308 */ /* 0x000fe20000000800 */
[----:B-1----:R-:W-:Y:S02]  /*5aa0*/  F2FP.BF16.F32.PACK_AB R156, R33, R32 ;  /* 0x00000020219c723e */ /* 0x002fe400000010ff */
[----:B0-----:R-:W-:Y:S01]  /*5ab0*/  FMNMX.FTZ R5, R3, R6, !PT ;  /* 0x0000000603057209 */ /* 0x001fe20007810000 */
[----:B------:R-:W-:-:S03]  /*5ac0*/  FADD.FTZ R6, R28, R11 ;  /* 0x0000000b1c067221 */ /* 0x000fc60000010000 */
[C---:B------:R-:W-:Y:S01]  /*5ad0*/  FSETP.NEU.FTZ.AND P1, PT, R5.reuse, -INF , PT ;  /* 0xff8000000500780b */ /* 0x040fe20003f3d000 */
[----:B------:R-:W-:Y:S01]  /*5ae0*/  FMUL.FTZ R3, R5, UR18 ;  /* 0x0000001205037c20 */ /* 0x000fe20008410000 */
[----:B------:R-:W0:Y:S01]  /*5af0*/  MUFU.EX2 R37, R37 ;  /* 0x0000002500257308 */ /* 0x000e220000000800 */
[----:B------:R-:W-:-:S03]  /*5b00*/  FADD.FTZ R11, R29, R6 ;  /* 0x000000061d0b7221 */ /* 0x000fc60000010000 */
[----:B------:R-:W-:Y:S01]  /*5b10*/  FSEL R3, R3, RZ, P1 ;  /* 0x000000ff03037208 */ /* 0x000fe20000800000 */
[----:B------:R-:W-:-:S03]  /*5b20*/  FADD.FTZ R6, R32, R11 ;  /* 0x0000000b20067221 */ /* 0x000fc60000010000 */
[----:B------:R-:W1:Y:S01]  /*5b30*/  MUFU.EX2 R40, R40 ;  /* 0x0000002800287308 */ /* 0x000e620000000800 */
        /* <DEDUP_REMOVED lines=12> */
[----:B------:R-:W-:Y:S01]  /*5c00*/  FADD.FTZ R11, R33, R6 ;  /* 0x00000006210b7221 */ /* 0x000fe20000010000 */
[--C-:B------:R-:W-:Y:S01]  /*5c10*/  FFMA.FTZ R47, R47, UR18, -R3.reuse ;  /* 0x000000122f2f7c23 */ /* 0x100fe20008010803 */
[----:B------:R-:W-:Y:S01]  /*5c20*/  FFMA.FTZ R50, R50, UR18, -R3 ;  /* 0x0000001232327c23 */ /* 0x000fe20008010803 */
[----:B------:R-:W3:Y:S01]  /*5c30*/  MUFU.EX2 R27, R27 ;  /* 0x0000001b001b7308 */ /* 0x000ee20000000800 */
[----:B--2---:R-:W-:Y:S01]  /*5c40*/  FADD.FTZ R6, R36, R11 ;  /* 0x0000000b24067221 */ /* 0x004fe20000010000 */
[--C-:B------:R-:W-:Y:S01]  /*5c50*/  FFMA.FTZ R51, R51, UR18, -R3.reuse ;  /* 0x0000001233337c23 */ /* 0x100fe20008010803 */
[--C-:B------:R-:W-:Y:S01]  /*5c60*/  FFMA.FTZ R54, R54, UR18, -R3.reuse ;  /* 0x0000001236367c23 */ /* 0x100fe20008010803 */
[----:B------:R-:W-:Y:S01]  /*5c70*/  FFMA.FTZ R3, R55, UR18, -R3 ;  /* 0x0000001237037c23 */ /* 0x000fe20008010803 */
[C---:B0-----:R-:W-:Y:S01]  /*5c80*/  FADD.FTZ R11, R37.reuse, R6 ;  /* 0x00000006250b7221 */ /* 0x041fe20000010000 */
[----:B------:R-:W-:-:S02]  /*5c90*/  F2FP.BF16.F32.PACK_AB R158, R37, R36 ;  /* 0x00000024259e723e */ /* 0x000fc400000010ff */
[----:B------:R-:W0:Y:S01]  /*5ca0*/  MUFU.EX2 R30, R30 ;  /* 0x0000001e001e7308 */ /* 0x000e220000000800 */
[----:B-1----:R-:W-:-:S07]  /*5cb0*/  FADD.FTZ R6, R40, R11 ;  /* 0x0000000b28067221 */ /* 0x002fce0000010000 */
[----:B------:R-:W1:Y:S01]  /*5cc0*/  MUFU.EX2 R31, R31 ;  /* 0x0000001f001f7308 */ /* 0x000e620000000800 */
[----:B---3--:R-:W-:Y:S01]  /*5cd0*/  FADD.FTZ R13, R26, R27 ;  /* 0x0000001b1a0d7221 */ /* 0x008fe20000010000 */
[----:B------:R-:W-:-:S06]  /*5ce0*/  F2FP.BF16.F32.PACK_AB R153, R27, R26 ;  /* 0x0000001a1b99723e */ /* 0x000fcc00000010ff */
[----:B------:R-:W2:Y:S01]  /*5cf0*/  MUFU.EX2 R34, R34 ;  /* 0x0000002200227308 */ /* 0x000ea20000000800 */
[----:B0-----:R-:W-:-:S07]  /*5d00*/  FADD.FTZ R8, R30, R13 ;  /* 0x0000000d1e087221 */ /* 0x001fce0000010000 */
[----:B------:R-:W0:Y:S01]  /*5d10*/  MUFU.EX2 R35, R35 ;  /* 0x0000002300237308 */ /* 0x000e220000000800 */
[C---:B-1----:R-:W-:Y:S01]  /*5d20*/  FADD.FTZ R13, R31.reuse, R8 ;  /* 0x000000081f0d7221 */ /* 0x042fe20000010000 */
[----:B------:R-:W-:-:S05]  /*5d30*/  F2FP.BF16.F32.PACK_AB R155, R31, R30 ;  /* 0x0000001e1f9b723e */ /* 0x000fca00000010ff */
[----:B------:R1:W-:Y:S01]  /*5d40*/  STSM.16.M88.4 [R184+0x36400], R152 ;  /* 0x03640098b8007844 */ /* 0x0003e20000000200 */
[----:B------:R-:W3:Y:S01]  /*5d50*/  MUFU.EX2 R38, R38 ;  /* 0x0000002600267308 */ /* 0x000ee20000000800 */
[----:B--2---:R-:W-:-:S07]  /*5d60*/  FADD.FTZ R8, R34, R13 ;  /* 0x0000000d22087221 */ /* 0x004fce0000010000 */
[----:B------:R-:W2:Y:S01]  /*5d70*/  MUFU.EX2 R39, R39 ;  /* 0x0000002700277308 */ /* 0x000ea20000000800 */
[C---:B0-----:R-:W-:Y:S01]  /*5d80*/  FADD.FTZ R13, R35.reuse, R8 ;  /* 0x00000008230d7221 */ /* 0x041fe20000010000 */
[----:B------:R-:W-:-:S06]  /*5d90*/  F2FP.BF16.F32.PACK_AB R157, R35, R34 ;  /* 0x00000022239d723e */ /* 0x000fcc00000010ff */
[----:B------:R-:W0:Y:S01]  /*5da0*/  MUFU.EX2 R42, R42 ;  /* 0x0000002a002a7308 */ /* 0x000e220000000800 */
[----:B---3--:R-:W-:-:S07]  /*5db0*/  FADD.FTZ R8, R38, R13 ;  /* 0x0000000d26087221 */ /* 0x008fce0000010000 */
[----:B------:R-:W3:Y:S01]  /*5dc0*/  MUFU.EX2 R41, R41 ;  /* 0x0000002900297308 */ /* 0x000ee20000000800 */
[C---:B--2---:R-:W-:Y:S01]  /*5dd0*/  FADD.FTZ R13, R39.reuse, R8 ;  /* 0x00000008270d7221 */ /* 0x044fe20000010000 */
[----:B------:R-:W-:-:S05]  /*5de0*/  F2FP.BF16.F32.PACK_AB R159, R39, R38 ;  /* 0x00000026279f723e */ /* 0x000fca00000010ff */
[----:B------:R1:W-:Y:S01]  /*5df0*/  STSM.16.M88.4 [R187], R156 ;  /* 0x0000009cbb007844 */ /* 0x0003e20000000200 */
[----:B------:R-:W2:Y:S01]  /*5e00*/  MUFU.EX2 R43, R43 ;  /* 0x0000002b002b7308 */ /* 0x000ea20000000800 */
[----:B0-----:R-:W-:-:S07]  /*5e10*/  FADD.FTZ R8, R42, R13 ;  /* 0x0000000d2a087221 */ /* 0x001fce0000010000 */
[----:B------:R-:W0:Y:S01]  /*5e20*/  MUFU.EX2 R44, R44 ;  /* 0x0000002c002c7308 */ /* 0x000e220000000800 */
[C---:B---3--:R-:W-:Y:S01]  /*5e30*/  FADD.FTZ R11, R41.reuse, R6 ;  /* 0x00000006290b7221 */ /* 0x048fe20000010000 */
[----:B------:R-:W-:-:S06]  /*5e40*/  F2FP.BF16.F32.PACK_AB R160, R41, R40 ;  /* 0x0000002829a0723e */ /* 0x000fcc00000010ff */
[----:B------:R-:W3:Y:S01]  /*5e50*/  MUFU.EX2 R46, R46 ;  /* 0x0000002e002e7308 */ /* 0x000ee20000000800 */
[C---:B--2---:R-:W-:Y:S01]  /*5e60*/  FADD.FTZ R13, R43.reuse, R8 ;  /* 0x000000082b0d7221 */ /* 0x044fe20000010000 */
[----:B------:R-:W-:-:S06]  /*5e70*/  F2FP.BF16.F32.PACK_AB R161, R43, R42 ;  /* 0x0000002a2ba1723e */ /* 0x000fcc00000010ff */
[----:B------:R-:W2:Y:S01]  /*5e80*/  MUFU.EX2 R45, R45 ;  /* 0x0000002d002d7308 */ /* 0x000ea20000000800 */
[----:B0-----:R-:W-:-:S07]  /*5e90*/  FADD.FTZ R6, R44, R11 ;  /* 0x0000000b2c067221 */ /* 0x001fce0000010000 */
[----:B------:R-:W0:Y:S01]  /*5ea0*/  MUFU.EX2 R47, R47 ;  /* 0x0000002f002f7308 */ /* 0x000e220000000800 */
[----:B---3--:R-:W-:-:S07]  /*5eb0*/  FADD.FTZ R8, R46, R13 ;  /* 0x0000000d2e087221 */ /* 0x008fce0000010000 */
[----:B------:R-:W3:Y:S01]  /*5ec0*/  MUFU.EX2 R48, R48 ;  /* 0x0000003000307308 */ /* 0x000ee20000000800 */
[C---:B--2---:R-:W-:Y:S01]  /*5ed0*/  FADD.FTZ R11, R45.reuse, R6 ;  /* 0x000000062d0b7221 */ /* 0x044fe20000010000 */
[----:B------:R-:W-:-:S06]  /*5ee0*/  F2FP.BF16.F32.PACK_AB R162, R45, R44 ;  /* 0x0000002c2da2723e */ /* 0x000fcc00000010ff */
[----:B------:R-:W2:Y:S01]  /*5ef0*/  MUFU.EX2 R50, R50 ;  /* 0x0000003200327308 */ /* 0x000ea20000000800 */
[C---:B0-----:R-:W-:Y:S01]  /*5f00*/  FADD.FTZ R13, R47.reuse, R8 ;  /* 0x000000082f0d7221 */ /* 0x041fe20000010000 */
[----:B------:R-:W-:-:S05]  /*5f10*/  F2FP.BF16.F32.PACK_AB R163, R47, R46 ;  /* 0x0000002e2fa3723e */ /* 0x000fca00000010ff */
[----:B------:R1:W-:Y:S01]  /*5f20*/  STSM.16.M88.4 [R185], R160 ;  /* 0x000000a0b9007844 */ /* 0x0003e20000000200 */
[----:B------:R-:W0:Y:S01]  /*5f30*/  MUFU.EX2 R49, R49 ;  /* 0x0000003100317308 */ /* 0x000e220000000800 */
[----:B---3--:R-:W-:-:S07]  /*5f40*/  FADD.FTZ R6, R48, R11 ;  /* 0x0000000b30067221 */ /* 0x008fce0000010000 */
[----:B------:R-:W3:Y:S01]  /*5f50*/  MUFU.EX2 R51, R51 ;  /* 0x0000003300337308 */ /* 0x000ee20000000800 */
[----:B--2---:R-:W-:-:S07]  /*5f60*/  FADD.FTZ R8, R50, R13 ;  /* 0x0000000d32087221 */ /* 0x004fce0000010000 */
[----:B------:R-:W2:Y:S01]  /*5f70*/  MUFU.EX2 R52, R52 ;  /* 0x0000003400347308 */ /* 0x000ea20000000800 */
[C---:B0-----:R-:W-:Y:S01]  /*5f80*/  FADD.FTZ R11, R49.reuse, R6 ;  /* 0x00000006310b7221 */ /* 0x041fe20000010000 */
[----:B------:R-:W-:-:S06]  /*5f90*/  F2FP.BF16.F32.PACK_AB R164, R49, R48 ;  /* 0x0000003031a4723e */ /* 0x000fcc00000010ff */
[----:B------:R-:W0:Y:S01]  /*5fa0*/  MUFU.EX2 R54, R54 ;  /* 0x0000003600367308 */ /* 0x000e220000000800 */
[C---:B---3--:R-:W-:Y:S01]  /*5fb0*/  FADD.FTZ R13, R51.reuse, R8 ;  /* 0x00000008330d7221 */ /* 0x048fe20000010000 */
[----:B------:R-:W-:-:S06]  /*5fc0*/  F2FP.BF16.F32.PACK_AB R165, R51, R50 ;  /* 0x0000003233a5723e */ /* 0x000fcc00000010ff */
[----:B------:R3:W4:Y:S01]  /*5fd0*/  MUFU.EX2 R167, R3 ;  /* 0x0000000300a77308 */ /* 0x0007220000000800 */
[----:B--2---:R-:W-:Y:S01]  /*5fe0*/  FADD.FTZ R6, R52, R11 ;  /* 0x0000000b34067221 */ /* 0x004fe20000010000 */
[C---:B------:R-:W-:Y:S01]  /*5ff0*/  F2FP.BF16.F32.PACK_AB R166, R9.reuse, R52 ;  /* 0x0000003409a6723e */ /* 0x040fe200000010ff */
[----:B0-----:R-:W-:Y:S02]  /*6000*/  FADD.FTZ R8, R54, R13 ;  /* 0x0000000d36087221 */ /* 0x001fe40000010000 */
[----:B---3--:R-:W-:Y:S02]  /*6010*/  FADD.FTZ R3, R9, R6 ;  /* 0x0000000609037221 */ /* 0x008fe40000010000 */
[C---:B----4-:R-:W-:Y:S01]  /*6020*/  FADD.FTZ R6, R167.reuse, R8 ;  /* 0x00000008a7067221 */ /* 0x050fe20000010000 */
[----:B------:R-:W-:-:S05]  /*6030*/  F2FP.BF16.F32.PACK_AB R167, R167, R54 ;  /* 0x00000036a7a7723e */ /* 0x000fca00000010ff */
[----:B------:R1:W-:Y:S01]  /*6040*/  STSM.16.M88.4 [R186], R164 ;  /* 0x000000a4ba007844 */ /* 0x0003e20000000200 */
[----:B------:R-:W-:-:S06]  /*6050*/  WARPGROUP.ARRIVE ;  /* 0x00000000000079c5 */ /* 0x000fcc0000000000 */
[----:B------:R-:W-:Y:S01]  /*6060*/  HGMMA.64x256x16.F32.BF16 R24, R152, gdesc[UR8].tnspB, RZ, !UPT, gsb0 ;  /* 0x43e0000898187df0 */ /* 0x000fe2000c0018ff */
[----:B------:R-:W-:Y:S02]  /*6070*/  UMOV UR11, 0x40000040 ;  /* 0x40000040000b7882 */ /* 0x000fe40000000000 */
        /* <DEDUP_REMOVED lines=10> */
[----:B------:R-:W-:Y:S03]  /*6120*/  HGMMA.64x256x16.F32.BF16 R24, R160, gdesc[UR12].tnspB, R24, gsb0 ;  /* 0x43e0000ca0187df0 */ /* 0x000fe60008001818 */
        /* <DEDUP_REMOVED lines=9> */
[----:B-1----:R-:W-:Y:S05]  /*61c0*/  @!P0 BRA `(.L_x_4222) ;  /* 0x0000000000048947 */ /* 0x002fea0003800000 */
[----:B------:R-:W-:Y:S01]  /*61d0*/  BPT.TRAP 0x1 ;  /* 0x000000040000795c */ /* 0x000fe20000300000 */
.L_x_4222:
[----:B------:R-:W-:Y:S01]  /*61e0*/  R2UR UR5, R7 ;  /* 0x00000000070572ca */ /* 0x000fe200000e0000 */
[----:B------:R-:W-:-:S05]  /*61f0*/  VIADD R7, R23, 0xfffffffe ;  /* 0xfffffffe17077836 */ /* 0x000fca0000000000 */
[----:B------:R-:W-:-:S07]  /*6200*/  ISETP.GE.AND P1, PT, R7, R18, PT ;  /* 0x000000120700720c */ /* 0x000fce0003f26270 */
[----:B------:R-:W-:-:S04]  /*6210*/  UIADD3 UR5, UR5, 0x38860, URZ ;  /* 0x0003886005057890 */ /* 0x000fc8000fffe03f */
[----:B------:R-:W-:-:S09]  /*6220*/  UPRMT UR5, UR40, 0x654, UR5 ;  /* 0x0000065428057896 */ /* 0x000fd20008000005 */
[----:B------:R-:W-:Y:S01]  /*6230*/  SYNCS.ARRIVE.TRANS64.RED.A1T0 RZ, [UR5], RZ ;  /* 0x000000ffffff79a7 */ /* 0x000fe20008100405 */
[----:B------:R-:W-:Y:S05]  /*6240*/  @!P1 BRA `(.L_x_4223) ;  /* 0x0000002800809947 */ /* 0x000fea0003800000 */
[----:B------:R-:W-:Y:S01]  /*6250*/  IMAD.MOV.U32 R8, RZ, RZ, R5 ;  /* 0x000000ffff087224 */ /* 0x000fe200078e0005 */
[----:B------:R-:W-:Y:S01]  /*6260*/  UMOV UR7, UR36 ;  /* 0x0000002400077c82 */ /* 0x000fe20008000000 */
[----:B------:R-:W-:-:S07]  /*6270*/  IMAD.MOV.U32 R9, RZ, RZ, R4 ;  /* 0x000000ffff097224 */ /* 0x000fce00078e0004 */
.L_x_4234:
[----:B------:R-:W-:Y:S01]  /*6280*/  UIADD3 UR36, UR7, 0x1, URZ ;  /* 0x0000000107247890 */ /* 0x000fe2000fffe03f */
[C---:B------:R-:W-:Y:S01]  /*6290*/  ISETP.GT.AND P1, PT, R7.reuse, R18, PT ;  /* 0x000000120700720c */ /* 0x040fe20003f24270 */
[----:B------:R-:W-:Y:S02]  /*62a0*/  VIADD R7, R7, 0xffffffff ;  /* 0xffffffff07077836 */ /* 0x000fe40000000000 */
[----:B------:R-:W-:-:S04]  /*62b0*/  UISETP.NE.AND UP0, UPT, UR36, 0x2, UPT ;  /* 0x000000022400788c */ /* 0x000fc8000bf05270 */
[----:B------:R-:W-:Y:S02]  /*62c0*/  USEL UR5, URZ, 0x1, UP0 ;  /* 0x000000013f057887 */ /* 0x000fe40008000000 */
[----:B------:R-:W-:-:S04]  /*62d0*/  USEL UR36, UR36, URZ, UP0 ;  /* 0x0000003f24247287 */ /* 0x000fc80008000000 */
[----:B------:R-:W-:Y:S01]  /*62e0*/  LOP3.LUT R2, R2, UR5, RZ, 0x3c, !PT ;  /* 0x0000000502027c12 */ /* 0x000fe2000f8e3cff */
[----:B------:R-:W-:Y:S07]  /*62f0*/  @!P0 BRA `(.L_x_4224) ;  /* 0x0000000000048947 */ /* 0x000fee0003800000 */
[----:B------:R-:W-:Y:S01]  /*6300*/  BPT.TRAP 0x1 ;  /* 0x000000040000795c */ /* 0x000fe20000300000 */
.L_x_4224:
[----:B------:R-:W-:Y:S01]  /*6310*/  ULEA UR5, UR36, UR41, 0x3 ;  /* 0x0000002924057291 */ /* 0x000fe2000f8e183f */
[----:B------:R-:W-:-:S08]  /*6320*/  SHF.L.U32 R4, R2, 0x1f, RZ ;  /* 0x0000001f02047819 */ /* 0x000fd000000006ff */
[----:B------:R0:W1:Y:S01]  /*6330*/  SYNCS.PHASECHK.TRANS64.TRYWAIT P2, [UR5+0x38830], R4 ;  /* 0x03883004ff0075a7 */ /* 0x0000620008040145 */
[----:B------:R-:W-:Y:S05]  /*6340*/  @!P0 BRA `(.L_x_4225) ;  /* 0x0000000000048947 */ /* 0x000fea0003800000 */
[----:B------:R-:W-:Y:S01]  /*6350*/  BPT.TRAP 0x1 ;  /* 0x000000040000795c */ /* 0x000fe20000300000 */
.L_x_4225:
[----:B-1----:R-:W-:Y:S05]  /*6360*/  @P2 BRA `(.L_x_4226) ;  /* 0x0000000000082947 */ /* 0x002fea0003800000 */
[----:B------:R-:W1:Y:S02]  /*6370*/  SYNCS.PHASECHK.TRANS64.TRYWAIT P2, [UR5+0x38830], R4 ;  /* 0x03883004ff0075a7 */ /* 0x000e640008040145 */
[----:B-1----:R-:W-:Y:S05]  /*6380*/  @!P2 BRA `(.L_x_4227) ;  /* 0x000000e400d4a947 */ /* 0x002fea0003800000 */
.L_x_4226:
        /* <DEDUP_REMOVED lines=28> */
.L_x_4228:
[----:B------:R2:W3:Y:S01]  /*6550*/  SYNCS.PHASECHK.TRANS64.TRYWAIT P2, [UR5+0x38850], R4 ;  /* 0x03885004ff0075a7 */ /* 0x0004e20008040145 */
[----:B------:R-:W-:Y:S05]  /*6560*/  @!P0 BRA `(.L_x_4229) ;  /* 0x0000000000048947 */ /* 0x000fea0003800000 */
[----:B------:R-:W-:Y:S01]  /*6570*/  BPT.TRAP 0x1 ;  /* 0x000000040000795c */ /* 0x000fe20000300000 */
.L_x_4229:
[----:B---3--:R-:W-:Y:S05]  /*6580*/  @P2 BRA `(.L_x_4230) ;  /* 0x0000000000082947 */ /* 0x008fea0003800000 */
[----:B------:R-:W3:Y:S02]  /*6590*/  SYNCS.PHASECHK.TRANS64.TRYWAIT P2, [UR5+0x38850], R4 ;  /* 0x03885004ff0075a7 */ /* 0x000ee40008040145 */
[----:B---3--:R-:W-:Y:S05]  /*65a0*/  @!P2 BRA `(.L_x_4231) ;  /* 0x000000e40064a947 */ /* 0x008fea0003800000 */
.L_x_4230:
[----:B------:R-:W-:Y:S01]  /*65b0*/  UIADD3 UR10, UR41, 0x26400, URZ ;  /* 0x00026400290a7890 */ /* 0x000fe2000fffe03f */
[----:B------:R-:W-:Y:S01]  /*65c0*/  WARPGROUP.ARRIVE ;  /* 0x00000000000079c5 */ /* 0x000fe20000000000 */
[----:B------:R-:W-:-:S05]  /*65d0*/  UIADD3 UR15, UR6, 0x2, URZ ;  /* 0x00000002060f7890 */ /* 0x000fca000fffe03f */
[----:B-1----:R-:W1:Y:S01]  /*65e0*/  S2R R5, SR_TID.X ;  /* 0x0000000000057919 */ /* 0x002e620000002100 */
[----:B------:R-:W-:Y:S02]  /*65f0*/  USHF.R.U32.HI UR10, URZ, 0x4, UR10 ;  /* 0x000000043f0a7899 */ /* 0x000fe4000801160a */
[----:B------:R-:W-:Y:S02]  /*6600*/  UIADD3 UR11, UR6, 0x6, URZ ;  /* 0x00000006060b7890 */ /* 0x000fe4000fffe03f */
[----:B------:R-:W-:Y:S02]  /*6610*/  ULOP3.LUT UR18, UR10, 0x3fff, URZ, 0xc0, !UPT ;  /* 0x00003fff0a127892 */ /* 0x000fe4000f8ec03f */
[----:B------:R-:W-:Y:S02]  /*6620*/  UIADD3 UR14, UR6, 0x4, URZ ;  /* 0x00000004060e7890 */ /* 0x000fe4000fffe03f */
[----:B------:R-:W-:Y:S02]  /*6630*/  ULEA UR10, UR36, UR4, 0xc ;  /* 0x00000004240a7291 */ /* 0x000fe4000f8e603f */
[----:B------:R-:W-:Y:S01]  /*6640*/  ULOP3.LUT UR6, UR18, 0x10000, URZ, 0xfc, !UPT ;  /* 0x0001000012067892 */ /* 0x000fe2000f8efc3f */
[----:B------:R-:W-:Y:S01]  /*6650*/  UMOV UR23, 0x40000040 ;  /* 0x4000004000177882 */ /* 0x000fe20000000000 */
[----:B------:R-:W-:Y:S01]  /*6660*/  UMOV UR21, 0x40000040 ;  /* 0x4000004000157882 */ /* 0x000fe20000000000 */
[----:B------:R-:W-:-:S02]  /*6670*/  UIADD3 UR18, UR10, 0x800, URZ ;  /* 0x000008000a127890 */ /* 0x000fc4000fffe03f */
[----:B------:R-:W-:Y:S02]  /*6680*/  UMOV UR22, UR10 ;  /* 0x0000000a00167c82 */ /* 0x000fe40008000000 */
[----:B------:R-:W-:Y:S01]  /*6690*/  UMOV UR20, UR6 ;  /* 0x0000000600147c82 */ /* 0x000fe20008000000 */
[----:B------:R-:W-:Y:S01]  /*66a0*/  UIADD3 UR19, UR6, 0x800, URZ ;  /* 0x0000080006137890 */ /* 0x000fe2000fffe03f */
[----:B------:R-:W-:Y:S01]  /*66b0*/  HGMMA.64x64x16.F32.BF16 R152, gdesc[UR20], R152, gsb0 ;  /* 0x00e00000149879f0 */ /* 0x000fe20008001898 */
[----:B------:R-:W-:Y:S01]  /*66c0*/  UIADD3 UR22, UR10, 0x2, URZ ;  /* 0x000000020a167890 */ /* 0x000fe2000fffe03f */
[----:B------:R-:W-:Y:S01]  /*66d0*/  UMOV UR20, UR15 ;  /* 0x0000000f00147c82 */ /* 0x000fe20008000000 */
[----:B------:R-:W-:Y:S01]  /*66e0*/  UMOV UR21, 0x40000040 ;  /* 0x4000004000157882 */ /* 0x000fe20000000000 */
[----:B------:R-:W-:Y:S01]  /*66f0*/  UMOV UR23, 0x40000040 ;  /* 0x4000004000177882 */ /* 0x000fe20000000000 */
[----:B-1----:R-:W-:-:S05]  /*6700*/  SHF.R.U32.HI R5, RZ, 0x7, R5 ;  /* 0x00000007ff057819 */ /* 0x002fca0000011605 */
[----:B0-2---:R-:W0:Y:S01]  /*6710*/  SHFL.IDX PT, R4, R5, RZ, 0x1f ;  /* 0x00001fff05047589 */ /* 0x005e2200000e0000 */
[----:B------:R-:W-:Y:S02]  /*6720*/  WARPGROUP.DEPBAR.LE gsb0, 0x0 ;  /* 0x00008000000079c5 */ /* 0x000fe40000010000 */
[----:B------:R-:W-:-:S06]  /*6730*/  WARPGROUP.ARRIVE ;  /* 0x00000000000079c5 */ /* 0x000fcc0000000000 */
[----:B------:R-:W-:Y:S01]  /*6740*/  HGMMA.64x64x16.F32.BF16 R152, gdesc[UR20], R152, gsb0 ;  /* 0x00e00000149879f0 */ /* 0x000fe20008001898 */
[----:B------:R-:W-:Y:S01]  /*6750*/  UIADD3 UR22, UR10, 0x4, URZ ;  /* 0x000000040a167890 */ /* 0x000fe2000fffe03f */
[----:B------:R-:W-:Y:S01]  /*6760*/  UMOV UR20, UR14 ;  /* 0x0000000e00147c82 */ /* 0x000fe20008000000 */
[----:B------:R-:W-:Y:S01]  /*6770*/  UMOV UR21, 0x40000040 ;  /* 0x4000004000157882 */ /* 0x000fe20000000000 */
[----:B------:R-:W-:Y:S01]  /*6780*/  UMOV UR23, 0x40000040 ;  /* 0x4000004000177882 */ /* 0x000fe20000000000 */
[----:B------:R-:W-:Y:S02]  /*6790*/  WARPGROUP.DEPBAR.LE gsb0, 0x0 ;  /* 0x00008000000079c5 */ /* 0x000fe40000010000 */
[----:B------:R-:W-:-:S06]  /*67a0*/  WARPGROUP.ARRIVE ;  /* 0x00000000000079c5 */ /* 0x000fcc0000000000 */
[----:B------:R-:W-:Y:S01]  /*67b0*/  HGMMA.64x64x16.F32.BF16 R152, gdesc[UR20], R152, gsb0 ;  /* 0x00e00000149879f0 */ /* 0x000fe20008001898 */
[----:B------:R-:W-:Y:S01]  /*67c0*/  UIADD3 UR22, UR10, 0x6, URZ ;  /* 0x000000060a167890 */ /* 0x000fe2000fffe03f */
[----:B------:R-:W-:Y:S01]  /*67d0*/  UMOV UR20, UR11 ;  /* 0x0000000b00147c82 */ /* 0x000fe20008000000 */
[----:B------:R-:W-:Y:S01]  /*67e0*/  UMOV UR21, 0x40000040 ;  /* 0x4000004000157882 */ /* 0x000fe20000000000 */
[----:B------:R-:W-:Y:S01]  /*67f0*/  UMOV UR23, 0x40000040 ;  /* 0x4000004000177882 */ /* 0x000fe20000000000 */
        /* <DEDUP_REMOVED lines=238> */
.L_x_4232:
[----:B------:R-:W-:Y:S01]  /*76e0*/  FMNMX.FTZ R4, R152, R9, !PT ;  /* 0x0000000998047209 */ /* 0x000fe20007810000 */
[----:B------:R-:W-:Y:S01]  /*76f0*/  ULDC UR18, c[0x0][0xa80] ;  /* 0x0002a00000127ab9 */ /* 0x000fe20000000800 */
[----:B------:R-:W-:Y:S01]  /*7700*/  ISETP.NE.AND P2, PT, R19, RZ, PT ;  /* 0x000000ff1300720c */ /* 0x000fe20003f45270 */
[----:B------:R-:W-:Y:S01]  /*7710*/  UIADD3 UR10, UR5, 0x38840, URZ ;  /* 0x00038840050a7890 */ /* 0x000fe2000fffe03f */
[----:B------:R-:W-:Y:S01]  /*7720*/  FMNMX.FTZ R4, R153, R4, !PT ;  /* 0x0000000499047209 */ /* 0x000fe20007810000 */
[----:B------:R-:W-:Y:S01]  /*7730*/  IMAD.U32 R13, RZ, RZ, UR7 ;  /* 0x00000007ff0d7e24 */ /* 0x000fe2000f8e00ff */
[----:B------:R-:W-:Y:S01]  /*7740*/  UMOV UR11, 0x40000040 ;  /* 0x40000040000b7882 */ /* 0x000fe20000000000 */
[----:B------:R-:W-:Y:S01]  /*7750*/  UPRMT UR10, UR40, 0x654, UR10 ;  /* 0x00000654280a7896 */ /* 0x000fe2000800000a */
[----:B------:R-:W-:Y:S01]  /*7760*/  FMNMX.FTZ R4, R156, R4, !PT ;  /* 0x000000049c047209 */ /* 0x000fe20007810000 */
[----:B------:R-:W-:-:S03]  /*7770*/  UMOV UR15, 0x40000040 ;  /* 0x40000040000f7882 */ /* 0x000fc60000000000 */
[----:B------:R-:W-:-:S03]  /*7780*/  FMNMX.FTZ R4, R157, R4, !PT ;  /* 0x000000049d047209 */ /* 0x000fc60007810000 */
[----:B------:R-:W-:Y:S01]  /*7790*/  @!P2 IMAD R13, R13, 0x40, R17 ;  /* 0x000000400d0da824 */ /* 0x000fe200078e0211 */
[----:B------:R-:W-:Y:S01]  /*77a0*/  FMNMX.FTZ R4, R160, R4, !PT ;  /* 0x00000004a0047209 */ /* 0x000fe20007810000 */
[----:B------:R-:W-:Y:S01]  /*77b0*/  SYNCS.ARRIVE.TRANS64.RED.A1T0 RZ, [UR10], RZ ;  /* 0x000000ffffff79a7 */ /* 0x000fe2000810040a */
[----:B------:R-:W-:Y:S02]  /*77c0*/  ULEA UR10, UR36, UR43, 0xc ;  /* 0x0000002b240a7291 */ /* 0x000fe4000f8e603f */
[----:B------:R-:W-:Y:S02]  /*77d0*/  FMNMX.FTZ R4, R161, R4, !PT ;  /* 0x00000004a1047209 */ /* 0x000fe40007810000 */
[----:B------:R-:W-:Y:S01]  /*77e0*/  @!P2 LEA R13, R13, UR41, 0x2 ;  /* 0x000000290d0dac11 */ /* 0x000fe2000f8e10ff */
[----:B------:R-:W-:Y:S01]  /*77f0*/  UIADD3 UR14, UR10, 0x80, URZ ;  /* 0x000000800a0e7890 */ /* 0x000fe2000fffe03f */
        /* <DEDUP_REMOVED lines=32> */
[----:B------:R-:W-:Y:S01]  /*7a00*/  FMNMX.FTZ R5, R154, R8, !PT ;  /* 0x000000089a057209 */ /* 0x000fe20007810000 */
[----:B------:R-:W-:Y:S01]  /*7a10*/  FMUL.FTZ R9, R9, UR18 ;  /* 0x0000001209097c20 */ /* 0x000fe20008410000 */
        /* <DEDUP_REMOVED lines=9> */
[----:B------:R-:W2:Y:S01]  /*7ab0*/  MUFU.EX2 R156, R156 ;  /* 0x0000009c009c7308 */ /* 0x000ea20000000800 */
[----:B0-----:R-:W-:Y:S01]  /*7ac0*/  FFMA.FTZ R3, R9, R3, R152 ;  /* 0x0000000309037223 */ /* 0x001fe20000010098 */
[----:B------:R-:W-:Y:S01]  /*7ad0*/  FMNMX.FTZ R5, R167, R5, !PT ;  /* 0x00000005a7057209 */ /* 0x000fe20007810000 */
[----:B------:R-:W-:Y:S01]  /*7ae0*/  @!P2 STS [R13+0x38400], R9 ;  /* 0x038400090d00a388 */ /* 0x000fe20000000800 */
[-C--:B------:R-:W-:Y:S01]  /*7af0*/  FMUL.FTZ R24, R24, R9.reuse ;  /* 0x0000000918187220 */ /* 0x080fe20000410000 */
[----:B------:R-:W-:Y:S01]  /*7b00*/  FMUL.FTZ R25, R25, R9 ;  /* 0x0000000919197220 */ /* 0x000fe20000410000 */
[----:B------:R-:W-:Y:S01]  /*7b10*/  FMNMX.FTZ R5, R170, R5, !PT ;  /* 0x00000005aa057209 */ /* 0x000fe20007810000 */
[----:B------:R-:W-:Y:S01]  /*7b20*/  FMUL.FTZ R28, R28, R9 ;  /* 0x000000091c1c7220 */ /* 0x000fe20000410000 */
[----:B------:R-:W0:Y:S01]  /*7b30*/  MUFU.EX2 R157, R157 ;  /* 0x0000009d009d7308 */ /* 0x000e220000000800 */
[C---:B-1----:R-:W-:Y:S01]  /*7b40*/  F2FP.BF16.F32.PACK_AB R188, R153.reuse, R152 ;  /* 0x0000009899bc723e */ /* 0x042fe200000010ff */
[----:B------:R-:W-:Y:S01]  /*7b50*/  FADD.FTZ R3, R153, R3 ;  /* 0x0000000399037221 */ /* 0x000fe20000010000 */
[----:B------:R-:W-:Y:S01]  /*7b60*/  FMNMX.FTZ R5, R171, R5, !PT ;  /* 0x00000005ab057209 */ /* 0x000fe20007810000 */
[-C--:B------:R-:W-:Y:S01]  /*7b70*/  FMUL.FTZ R29, R29, R9.reuse ;  /* 0x000000091d1d7220 */ /* 0x080fe20000410000 */
[-C--:B------:R-:W-:Y:S01]  /*7b80*/  FMUL.FTZ R32, R32, R9.reuse ;  /* 0x0000000920207220 */ /* 0x080fe20000410000 */
[----:B------:R-:W-:Y:S01]  /*7b90*/  FMUL.FTZ R33, R33, R9 ;  /* 0x0000000921217220 */ /* 0x000fe20000410000 */
[----:B------:R-:W-:Y:S01]  /*7ba0*/  FMNMX.FTZ R5, R174, R5, !PT ;  /* 0x00000005ae057209 */ /* 0x000fe20007810000 */
[----:B------:R-:W1:Y:S01]  /*7bb0*/  MUFU.EX2 R152, R160 ;  /* 0x000000a000987308 */ /* 0x000e620000000800 */
[----:B--2---:R-:W-:Y:S01]  /*7bc0*/  FADD.FTZ R3, R156, R3 ;  /* 0x000000039c037221 */ /* 0x004fe20000010000 */
[----:B------:R-:W-:Y:S01]  /*7bd0*/  FMUL.FTZ R36, R36, R9 ;  /* 0x0000000924247220 */ /* 0x000fe20000410000 */
[----:B------:R-:W-:Y:S01]  /*7be0*/  FMNMX.FTZ R5, R175, R5, !PT ;  /* 0x00000005af057209 */ /* 0x000fe20007810000 */
[-C--:B------:R-:W-:Y:S01]  /*7bf0*/  FMUL.FTZ R37, R37, R9.reuse ;  /* 0x0000000925257220 */ /* 0x080fe20000410000 */
[-C--:B------:R-:W-:Y:S01]  /*7c00*/  FMUL.FTZ R40, R40, R9.reuse ;  /* 0x0000000928287220 */ /* 0x080fe20000410000 */
[----:B------:R-:W-:Y:S01]  /*7c10*/  FMUL.FTZ R41, R41, R9 ;  /* 0x0000000929297220 */ /* 0x000fe20000410000 */
[----:B------:R-:W-:Y:S01]  /*7c20*/  FMNMX.FTZ R5, R178, R5, !PT ;  /* 0x00000005b2057209 */ /* 0x000fe20007810000 */
[----:B------:R-:W2:Y:S01]  /*7c30*/  MUFU.EX2 R161, R161 ;  /* 0x000000a100a17308 */ /* 0x000ea20000000800 */
[C---:B0-----:R-:W-:Y:S01]  /*7c40*/  FADD.FTZ R3, R157.reuse, R3 ;  /* 0x000000039d037221 */ /* 0x041fe20000010000 */
[----:B------:R-:W-:Y:S01]  /*7c50*/  F2FP.BF16.F32.PACK_AB R190, R157, R156 ;  /* 0x0000009c9dbe723e */ /* 0x000fe200000010ff */
[----:B------:R-:W-:Y:S01]  /*7c60*/  FMUL.FTZ R44, R44, R9 ;  /* 0x000000092c2c7220 */ /* 0x000fe20000410000 */
[----:B------:R-:W-:Y:S01]  /*7c70*/  FMNMX.FTZ R5, R179, R5, !PT ;  /* 0x00000005b3057209 */ /* 0x000fe20007810000 */
[-C--:B------:R-:W-:Y:S01]  /*7c80*/  FMUL.FTZ R45, R45, R9.reuse ;  /* 0x000000092d2d7220 */ /* 0x080fe20000410000 */
[-C--:B------:R-:W-:Y:S01]  /*7c90*/  FMUL.FTZ R48, R48, R9.reuse ;  /* 0x0000000930307220 */ /* 0x080fe20000410000 */
[----:B------:R-:W-:Y:S01]  /*7ca0*/  FMUL.FTZ R49, R49, R9 ;  /* 0x0000000931317220 */ /* 0x000fe20000410000 */
[----:B------:R-:W-:Y:S01]  /*7cb0*/  FMNMX.FTZ R5, R182, R5, !PT ;  /* 0x00000005b6057209 */ /* 0x000fe20007810000 */
[----:B------:R-:W0:Y:S01]  /*7cc0*/  MUFU.EX2 R164, R164 ;  /* 0x000000a400a47308 */ /* 0x000e220000000800 */
[----:B-1----:R-:W-:Y:S01]  /*7cd0*/  FADD.FTZ R3, R152, R3 ;  /* 0x0000000398037221 */ /* 0x002fe20000010000 */
[----:B------:R-:W-:Y:S01]  /*7ce0*/  FMUL.FTZ R52, R52, R9 ;  /* 0x0000000934347220 */ /* 0x000fe20000410000 */
[----:B------:R-:W-:Y:S01]  /*7cf0*/  FMNMX.FTZ R5, R183, R5, !PT ;  /* 0x00000005b7057209 */ /* 0x000fe20007810000 */
[-C--:B------:R-:W-:Y:S01]  /*7d00*/  FMUL.FTZ R53, R53, R9.reuse ;  /* 0x0000000935357220 */ /* 0x080fe20000410000 */
[-C--:B------:R-:W-:Y:S01]  /*7d10*/  FMUL.FTZ R56, R56, R9.reuse ;  /* 0x0000000938387220 */ /* 0x080fe20000410000 */
[-C--:B------:R-:W-:Y:S01]  /*7d20*/  FMUL.FTZ R57, R57, R9.reuse ;  /* 0x0000000939397220 */ /* 0x080fe20000410000 */
[-C--:B------:R-:W-:Y:S01]  /*7d30*/  FMUL.FTZ R60, R60, R9.reuse ;  /* 0x000000093c3c7220 */ /* 0x080fe20000410000 */
[----:B------:R-:W1:Y:S01]  /*7d40*/  SHFL.BFLY PT, R10, R5, 0x2, 0x1f ;  /* 0x0c401f00050a7f89 */ /* 0x000e6200000e0000 */
        /* <DEDUP_REMOVED lines=9> */
[----:B0-----:R-:W-:Y:S01]  /*7de0*/  FADD.FTZ R3, R164, R3 ;  /* 0x00000003a4037221 */ /* 0x001fe20000010000 */
[-C--:B------:R-:W-:Y:S01]  /*7df0*/  FMUL.FTZ R72, R72, R9.reuse ;  /* 0x0000000948487220 */ /* 0x080fe20000410000 */
[-C--:B------:R-:W-:Y:S01]  /*7e00*/  FMUL.FTZ R73, R73, R9.reuse ;  /* 0x0000000949497220 */ /* 0x080fe20000410000 */
[-C--:B------:R-:W-:Y:S01]  /*7e10*/  FMUL.FTZ R76, R76, R9.reuse ;  /* 0x000000094c4c7220 */ /* 0x080fe20000410000 */
[-C--:B------:R-:W-:Y:S01]  /*7e20*/  FMUL.FTZ R77, R77, R9.reuse ;  /* 0x000000094d4d7220 */ /* 0x080fe20000410000 */
[-C--:B------:R-:W-:Y:S01]  /*7e30*/  FMUL.FTZ R80, R80, R9.reuse ;  /* 0x0000000950507220 */ /* 0x080fe20000410000 */
[-C--:B------:R-:W-:Y:S01]  /*7e40*/  FMUL.FTZ R81, R81, R9.reuse ;  /* 0x0000000951517220 */ /* 0x080fe20000410000 */
[----:B------:R-:W0:Y:S01]  /*7e50*/  MUFU.EX2 R169, R169 ;  /* 0x000000a900a97308 */ /* 0x000e220000000800 */
[----:B---3--:R-:W-:Y:S01]  /*7e60*/  FADD.FTZ R3, R165, R3 ;  /* 0x00000003a5037221 */ /* 0x008fe20000010000 */
[-C--:B------:R-:W-:Y:S01]  /*7e70*/  FMUL.FTZ R84, R84, R9.reuse ;  /* 0x0000000954547220 */ /* 0x080fe20000410000 */
[-C--:B------:R-:W-:Y:S01]  /*7e80*/  FMUL.FTZ R85, R85, R9.reuse ;  /* 0x0000000955557220 */ /* 0x080fe20000410000 */
[-C--:B------:R-:W-:Y:S01]  /*7e90*/  FMUL.FTZ R88, R88, R9.reuse ;  /* 0x0000000958587220 */ /* 0x080fe20000410000 */
[-C--:B------:R-:W-:Y:S01]  /*7ea0*/  FMUL.FTZ R89, R89, R9.reuse ;  /* 0x0000000959597220 */ /* 0x080fe20000410000 */
[-C--:B------:R-:W-:Y:S01]  /*7eb0*/  FMUL.FTZ R92, R92, R9.reuse ;  /* 0x000000095c5c7220 */ /* 0x080fe20000410000 */
[----:B-1----:R-:W-:Y:S01]  /*7ec0*/  FMNMX.FTZ R5, R5, R10, !PT ;  /* 0x0000000a05057209 */ /* 0x002fe20007810000 */
[----:B------:R-:W-:Y:S01]  /*7ed0*/  MUFU.EX2 R173, R173 ;  /* 0x000000ad00ad7308 */ /* 0x000fe20000000800 */
[----:B--2---:R-:W-:Y:S01]  /*7ee0*/  FADD.FTZ R3, R156, R3 ;  /* 0x000000039c037221 */ /* 0x004fe20000010000 */
[-C--:B------:R-:W-:Y:S01]  /*7ef0*/  FMUL.FTZ R93, R93, R9.reuse ;  /* 0x000000095d5d7220 */ /* 0x080fe20000410000 */
[-C--:B------:R-:W-:Y:S01]  /*7f00*/  FMUL.FTZ R96, R96, R9.reuse ;  /* 0x0000000960607220 */ /* 0x080fe20000410000 */
[----:B------:R-:W1:Y:S01]  /*7f10*/  SHFL.BFLY PT, R10, R5, 0x1, 0x1f ;  /* 0x0c201f00050a7f89 */ /* 0x000e6200000e0000 */
[-C--:B------:R-:W-:Y:S01]  /*7f20*/  FMUL.FTZ R97, R97, R9.reuse ;  /* 0x0000000961617220 */ /* 0x080fe20000410000 */
[-C--:B------:R-:W-:Y:S01]  /*7f30*/  FMUL.FTZ R100, R100, R9.reuse ;  /* 0x0000000964647220 */ /* 0x080fe20000410000 */
[-C--:B------:R-:W-:Y:S01]  /*7f40*/  FMUL.FTZ R101, R101, R9.reuse ;  /* 0x0000000965657220 */ /* 0x080fe20000410000 */
[----:B------:R-:W-:Y:S01]  /*7f50*/  MUFU.EX2 R160, R176 ;  /* 0x000000b000a07308 */ /* 0x000fe20000000800 */
[C---:B0-----:R-:W-:Y:S01]  /*7f60*/  FADD.FTZ R3, R169.reuse, R3 ;  /* 0x00000003a9037221 */ /* 0x041fe20000010000 */
[----:B------:R-:W-:Y:S01]  /*7f70*/  F2FP.BF16.F32.PACK_AB R156, R169, R156 ;  /* 0x0000009ca99c723e */ /* 0x000fe200000010ff */
        /* <DEDUP_REMOVED lines=17> */
[----:B-1----:R-:W-:Y:S01]  /*8090*/  FMNMX.FTZ R5, R5, R10, !PT ;  /* 0x0000000a05057209 */ /* 0x002fe20007810000 */
[-C--:B------:R-:W-:Y:S01]  /*80a0*/  FMUL.FTZ R133, R133, R9.reuse ;  /* 0x0000000985857220 */ /* 0x080fe20000410000 */
[-C--:B------:R-:W-:Y:S01]  /*80b0*/  FMUL.FTZ R136, R136, R9.reuse ;  /* 0x0000000988887220 */ /* 0x080fe20000410000 */
[-C--:B------:R-:W-:Y:S01]  /*80c0*/  FMUL.FTZ R137, R137, R9.reuse ;  /* 0x0000000989897220 */ /* 0x080fe20000410000 */
[----:B------:R-:W-:Y:S01]  /*80d0*/  MUFU.EX2 R181, R181 ;  /* 0x000000b500b57308 */ /* 0x000fe20000000800 */
[C---:B------:R-:W-:Y:S01]  /*80e0*/  FADD.FTZ R8, -R5.reuse, R8 ;  /* 0x0000000805087221 */ /* 0x040fe20000010100 */
[----:B------:R-:W-:Y:S01]  /*80f0*/  FMUL.FTZ R10, R5, UR18 ;  /* 0x00000012050a7c20 */ /* 0x000fe20008410000 */
[-C--:B------:R-:W-:Y:S01]  /*8100*/  FMUL.FTZ R140, R140, R9.reuse ;  /* 0x000000098c8c7220 */ /* 0x080fe20000410000 */
[-C--:B------:R-:W-:Y:S01]  /*8110*/  FMUL.FTZ R141, R141, R9.reuse ;  /* 0x000000098d8d7220 */ /* 0x080fe20000410000 */
        /* <DEDUP_REMOVED lines=17> */
[--C-:B------:R-:W-:Y:S01]  /*8230*/  FFMA.FTZ R182, R182, UR18, -R10.reuse ;  /* 0x00000012b6b67c23 */ /* 0x100fe2000801080a */
[----:B------:R-:W-:Y:S01]  /*8240*/  FFMA.FTZ R10, R183, UR18, -R10 ;  /* 0x00000012b70a7c23 */ /* 0x000fe2000801080a */
[-C--:B------:R-:W-:Y:S01]  /*8250*/  FMUL.FTZ R144, R144, R9.reuse ;  /* 0x0000000990907220 */ /* 0x080fe20000410000 */
[-C--:B------:R-:W-:Y:S01]  /*8260*/  FMUL.FTZ R145, R145, R9.reuse ;  /* 0x0000000991917220 */ /* 0x080fe20000410000 */
[----:B------:R-:W2:Y:S01]  /*8270*/  MUFU.EX2 R154, R154 ;  /* 0x0000009a009a7308 */ /* 0x000ea20000000800 */
[----:B0-----:R-:W-:Y:S01]  /*8280*/  FADD.FTZ R3, R158, R3 ;  /* 0x000000039e037221 */ /* 0x001fe20000010000 */
[----:B------:R-:W-:Y:S01]  /*8290*/  F2FP.BF16.F32.PACK_AB R158, R173, R158 ;  /* 0x0000009ead9e723e */ /* 0x000fe200000010ff */
[-C--:B------:R-:W-:Y:S01]  /*82a0*/  FMUL.FTZ R148, R148, R9.reuse ;  /* 0x0000000994947220 */ /* 0x080fe20000410000 */
[----:B------:R-:W-:Y:S01]  /*82b0*/  FMUL.FTZ R149, R149, R9 ;  /* 0x0000000995957220 */ /* 0x000fe20000410000 */
[----:B------:R-:W-:-:S03]  /*82c0*/  FADD.FTZ R3, R173, R3 ;  /* 0x00000003ad037221 */ /* 0x000fc60000010000 */
[----:B------:R-:W0:Y:S01]  /*82d0*/  MUFU.EX2 R155, R155 ;  /* 0x0000009b009b7308 */ /* 0x000e220000000800 */
[----:B-1----:R1:W-:Y:S01]  /*82e0*/  @!P2 STS [R13+0x38420], R8 ;  /* 0x038420080d00a388 */ /* 0x0023e20000000800 */
[----:B------:R-:W-:Y:S01]  /*82f0*/  FADD.FTZ R3, R160, R3 ;  /* 0x00000003a0037221 */ /* 0x000fe20000010000 */
[----:B------:R-:W-:Y:S01]  /*8300*/  F2FP.BF16.F32.PACK_AB R160, R177, R160 ;  /* 0x000000a0b1a0723e */ /* 0x000fe200000010ff */
[-C--:B------:R-:W-:Y:S01]  /*8310*/  FMUL.FTZ R26, R26, R8.reuse ;  /* 0x000000081a1a7220 */ /* 0x080fe20000410000 */
[-C--:B------:R-:W-:Y:S01]  /*8320*/  FMUL.FTZ R27, R27, R8.reuse ;  /* 0x000000081b1b7220 */ /* 0x080fe20000410000 */
[-C--:B------:R-:W-:Y:S01]  /*8330*/  FMUL.FTZ R30, R30, R8.reuse ;  /* 0x000000081e1e7220 */ /* 0x080fe20000410000 */
[----:B------:R-:W-:Y:S01]  /*8340*/  FMUL.FTZ R31, R31, R8 ;  /* 0x000000081f1f7220 */ /* 0x000fe20000410000 */
[----:B------:R-:W3:Y:S01]  /*8350*/  MUFU.EX2 R191, R11 ;  /* 0x0000000b00bf7308 */ /* 0x000ee20000000800 */
[----:B--2---:R-:W-:Y:S01]  /*8360*/  FFMA.FTZ R12, R8, R6, R154 ;  /* 0x00000006080c7223 */ /* 0x004fe2000001009a */
[-C--:B------:R-:W-:Y:S01]  /*8370*/  FMUL.FTZ R34, R34, R8.reuse ;  /* 0x0000000822227220 */ /* 0x080fe20000410000 */
[-C--:B------:R-:W-:Y:S01]  /*8380*/  FMUL.FTZ R35, R35, R8.reuse ;  /* 0x0000000823237220 */ /* 0x080fe20000410000 */
[-C--:B------:R-:W-:Y:S01]  /*8390*/  FMUL.FTZ R38, R38, R8.reuse ;  /* 0x0000000826267220 */ /* 0x080fe20000410000 */
[-C--:B------:R-:W-:Y:S01]  /*83a0*/  FMUL.FTZ R39, R39, R8.reuse ;  /* 0x0000000827277220 */ /* 0x080fe20000410000 */
[-C--:B------:R-:W-:Y:S01]  /*83b0*/  FMUL.FTZ R42, R42, R8.reuse ;  /* 0x000000082a2a7220 */ /* 0x080fe20000410000 */
[----:B------:R-:W-:Y:S01]  /*83c0*/  FMUL.FTZ R43, R43, R8 ;  /* 0x000000082b2b7220 */ /* 0x000fe20000410000 */
[----:B------:R-:W2:Y:S01]  /*83d0*/  MUFU.EX2 R159, R159 ;  /* 0x0000009f009f7308 */ /* 0x000ea20000000800 */
[C---:B0-----:R-:W-:Y:S01]  /*83e0*/  FADD.FTZ R12, R155.reuse, R12 ;  /* 0x0000000c9b0c7221 */ /* 0x041fe20000010000 */
[----:B------:R-:W-:Y:S01]  /*83f0*/  F2FP.BF16.F32.PACK_AB R189, R155, R154 ;  /* 0x0000009a9bbd723e */ /* 0x000fe200000010ff */
[----:B------:R-:W-:Y:S01]  /*8400*/  FMUL.FTZ R46, R46, R8 ;  /* 0x000000082e2e7220 */ /* 0x000fe20000410000 */
[----:B------:R-:W-:Y:S01]  /*8410*/  F2FP.BF16.F32.PACK_AB R154, R165, R164 ;  /* 0x000000a4a59a723e */ /* 0x000fe200000010ff */
[-C--:B------:R-:W-:Y:S01]  /*8420*/  FMUL.FTZ R47, R47, R8.reuse ;  /* 0x000000082f2f7220 */ /* 0x080fe20000410000 */
[-C--:B------:R-:W-:Y:S01]  /*8430*/  FMUL.FTZ R50, R50, R8.reuse ;  /* 0x0000000832327220 */ /* 0x080fe20000410000 */
[-C--:B------:R-:W-:Y:S01]  /*8440*/  FMUL.FTZ R51, R51, R8.reuse ;  /* 0x0000000833337220 */ /* 0x080fe20000410000 */
[----:B------:R0:W-:Y:S01]  /*8450*/  MUFU.EX2 R6, R162 ;  /* 0x000000a200067308 */ /* 0x0001e20000000800 */
        /* <DEDUP_REMOVED lines=8> */
[C---:B--2---:R-:W-:Y:S01]  /*84e0*/  F2FP.BF16.F32.PACK_AB R191, R159.reuse, R191 ;  /* 0x000000bf9fbf723e */ /* 0x044fe200000010ff */
[----:B------:R-:W-:Y:S01]  /*84f0*/  BAR.SYNC.DEFER_BLOCKING 0xf, 0x100 ;  /* 0x03c4000000007b1d */ /* 0x000fe20000010000 */
[----:B------:R-:W-:Y:S01]  /*8500*/  FADD.FTZ R12, R159, R12 ;  /* 0x0000000c9f0c7221 */ /* 0x000fe20000010000 */
[----:B0-----:R-:W-:Y:S01]  /*8510*/  F2FP.BF16.F32.PACK_AB R162, R181, R180 ;  /* 0x000000b4b5a2723e */ /* 0x001fe200000010ff */
        /* <DEDUP_REMOVED lines=12> */
[----:B---3--:R-:W-:Y:S01]  /*85e0*/  F2FP.BF16.F32.PACK_AB R153, R11, R6 ;  /* 0x000000060b99723e */ /* 0x008fe200000010ff */
        /* <DEDUP_REMOVED lines=14> */
[----:B------:R-:W2:Y:S01]  /*86d0*/  MUFU.EX2 R171, R171 ;  /* 0x000000ab00ab7308 */ /* 0x000ea20000000800 */
        /* <DEDUP_REMOVED lines=16> */
[----:B--2---:R-:W-:Y:S01]  /*87e0*/  F2FP.BF16.F32.PACK_AB R157, R171, R170 ;  /* 0x000000aaab9d723e */ /* 0x004fe200000010ff */
        /* <DEDUP_REMOVED lines=9> */
[----:B------:R1:W-:Y:S01]  /*8880*/  STSM.16.M88.4 [R184+0x36400], R188 ;  /* 0x036400bcb8007844 */ /* 0x0003e20000000200 */
[----:B------:R-:W-:Y:S01]  /*8890*/  FADD.FTZ R12, R6, R12 ;  /* 0x0000000c060c7221 */ /* 0x000fe20000010000 */
[----:B------:R-:W-:-:S02]  /*88a0*/  FADD.FTZ R3, R177, R3 ;  /* 0x00000003b1037221 */ /* 0x000fc40000010000 */
[----:B------:R1:W-:Y:S01]  /*88b0*/  STSM.16.M88.4 [R187], R152 ;  /* 0x00000098bb007844 */ /* 0x0003e20000000200 */
        /* <DEDUP_REMOVED lines=8> */
[----:B------:R-:W-:-:S04]  /*8940*/  FADD.FTZ R12, R167, R12 ;  /* 0x0000000ca70c7221 */ /* 0x000fc80000010000 */
[----:B------:R-:W-:Y:S01]  /*8950*/  FADD.FTZ R12, R170, R12 ;  /* 0x0000000caa0c7221 */ /* 0x000fe20000010000 */
[----:B------:R-:W0:Y:S01]  /*8960*/  MUFU.EX2 R10, R10 ;  /* 0x0000000a000a7308 */ /* 0x000e220000000800 */
[----:B--2---:R-:W-:Y:S02]  /*8970*/  F2FP.BF16.F32.PACK_AB R161, R179, R178 ;  /* 0x000000b2b3a1723e */ /* 0x004fe400000010ff */
[----:B------:R-:W-:-:S04]  /*8980*/  FADD.FTZ R12, R171, R12 ;  /* 0x0000000cab0c7221 */ /* 0x000fc80000010000 */
[----:B------:R-:W-:-:S04]  /*8990*/  FADD.FTZ R12, R174, R12 ;  /* 0x0000000cae0c7221 */ /* 0x000fc80000010000 */
[----:B------:R-:W-:-:S04]  /*89a0*/  FADD.FTZ R175, R175, R12 ;  /* 0x0000000cafaf7221 */ /* 0x000fc80000010000 */
[----:B------:R-:W-:Y:S01]  /*89b0*/  FADD.FTZ R178, R178, R175 ;  /* 0x000000afb2b27221 */ /* 0x000fe20000010000 */
[----:B0-----:R-:W-:-:S03]  /*89c0*/  F2FP.BF16.F32.PACK_AB R163, R10, R182 ;  /* 0x000000b60aa3723e */ /* 0x001fc600000010ff */
[----:B------:R-:W-:Y:S02]  /*89d0*/  FADD.FTZ R179, R179, R178 ;  /* 0x000000b2b3b37221 */ /* 0x000fe40000010000 */
[----:B------:R1:W-:Y:S01]  /*89e0*/  STSM.16.M88.4 [R186], R160 ;  /* 0x000000a0ba007844 */ /* 0x0003e20000000200 */
[----:B------:R-:W-:Y:S01]  /*89f0*/  WARPGROUP.ARRIVE ;  /* 0x00000000000079c5 */ /* 0x000fe20000000000 */
[----:B------:R-:W-:-:S04]  /*8a00*/  FADD.FTZ R179, R182, R179 ;  /* 0x000000b3b6b37221 */ /* 0x000fc80000010000 */
[----:B------:R-:W-:Y:S01]  /*8a10*/  FADD.FTZ R6, R10, R179 ;  /* 0x000000b30a067221 */ /* 0x000fe20000010000 */
[----:B------:R-:W-:Y:S01]  /*8a20*/  HGMMA.64x256x16.F32.BF16 R24, R188, gdesc[UR8].tnspB, R24, gsb0 ;  /* 0x43e00008bc187df0 */ /* 0x000fe20008001818 */
        /* <DEDUP_REMOVED lines=27> */
.L_x_4233:
[----:B------:R-:W-:Y:S01]  /*8be0*/  UIADD3 UR5, UR5, 0x38860, URZ ;  /* 0x0003886005057890 */ /* 0x000fe2000fffe03f */
[----:B------:R-:W-:Y:S01]  /*8bf0*/  IMAD.MOV.U32 R8, RZ, RZ, R5 ;  /* 0x000000ffff087224 */ /* 0x000fe200078e0005 */
[----:B------:R-:W-:Y:S01]  /*8c00*/  UMOV UR7, UR36 ;  /* 0x0000002400077c82 */ /* 0x000fe20008000000 */
[----:B------:R-:W-:Y:S01]  /*8c10*/  IMAD.MOV.U32 R9, RZ, RZ, R4 ;  /* 0x000000ffff097224 */ /* 0x000fe200078e0004 */
[----:B------:R-:W-:-:S09]  /*8c20*/  UPRMT UR5, UR40, 0x654, UR5 ;  /* 0x0000065428057896 */ /* 0x000fd20008000005 */
[----:B------:R-:W-:Y:S01]  /*8c30*/  SYNCS.ARRIVE.TRANS64.RED.A1T0 RZ, [UR5], RZ ;  /* 0x000000ffffff79a7 */ /* 0x000fe20008100405 */
[----:B------:R-:W-:Y:S05]  /*8c40*/  @P1 BRA `(.L_x_4234) ;  /* 0xffffffd4008c1947 */ /* 0x000fea000383ffff */
.L_x_4223:
[----:B------:R-:W0:Y:S01]  /*8c50*/  SHFL.BFLY PT, R0, R3, 0x2, 0x1f ;  /* 0x0c401f0003007f89 */ /* 0x000e2200000e0000 */
[----:B------:R-:W-:Y:S01]  /*8c60*/  IMAD.MOV.U32 R152, RZ, RZ, -0x800000 ;  /* 0xff800000ff987424 */ /* 0x000fe200078e00ff */
[----:B------:R-:W-:Y:S02]  /*8c70*/  UIADD3 UR37, UR37, 0x1, URZ ;  /* 0x0000000125257890 */ /* 0x000fe4000fffe03f */
[----:B------:R-:W1:Y:S01]  /*8c80*/  SHFL.BFLY PT, R7, R6, 0x2, 0x1f ;  /* 0x0c401f0006077f89 */ /* 0x000e6200000e0000 */
[----:B------:R-:W-:Y:S08]  /*8c90*/  BAR.ARV 0x8, 0x100 ;  /* 0x0204000000007b1d */ /* 0x000ff00000002000 */
[----:B------:R-:W-:Y:S01]  /*8ca0*/  BAR.SYNC.DEFER_BLOCKING 0xf, 0x100 ;  /* 0x03c4000000007b1d */ /* 0x000fe20000010000 */
[----:B0-----:R-:W-:Y:S01]  /*8cb0*/  FADD.FTZ R9, R0, R3 ;  /* 0x0000000300097221 */ /* 0x001fe20000010000 */
[----:B------:R-:W-:-:S02]  /*8cc0*/  IMAD.MOV.U32 R3, RZ, RZ, -0x800000 ;  /* 0xff800000ff037424 */ /* 0x000fc400078e00ff */
[----:B-1----:R-:W-:Y:S02]  /*8cd0*/  FADD.FTZ R10, R7, R6 ;  /* 0x00000006070a7221 */ /* 0x002fe40000010000 */
[----:B------:R-:W0:Y:S01]  /*8ce0*/  SHFL.BFLY PT, R0, R9, 0x1, 0x1f ;  /* 0x0c201f0009007f89 */ /* 0x000e2200000e0000 */
[----:B------:R-:W-:Y:S01]  /*8cf0*/  IMAD.U32 R6, RZ, RZ, UR36 ;  /* 0x00000024ff067e24 */ /* 0x000fe2000f8e00ff */
[----:B------:R-:W-:Y:S02]  /*8d00*/  UIADD3 UR36, UR36, 0x1, URZ ;  /* 0x0000000124247890 */ /* 0x000fe4000fffe03f */
[----:B------:R-:W1:Y:S02]  /*8d10*/  SHFL.BFLY PT, R11, R10, 0x1, 0x1f ;  /* 0x0c201f000a0b7f89 */ /* 0x000e6400000e0000 */
[----:B------:R-:W-:-:S04]  /*8d20*/  UISETP.NE.AND UP0, UPT, UR36, 0x2, UPT ;  /* 0x000000022400788c */ /* 0x000fc8000bf05270 */
[----:B------:R-:W-:Y:S02]  /*8d30*/  USEL UR4, URZ, 0x1, UP0 ;  /* 0x000000013f047887 */ /* 0x000fe40008000000 */
[----:B------:R-:W-:-:S04]  /*8d40*/  USEL UR36, UR36, URZ, UP0 ;  /* 0x0000003f24247287 */ /* 0x000fc80008000000 */
[----:B------:R-:W-:Y:S01]  /*8d50*/  LOP3.LUT R2, R2, UR4, RZ, 0x3c, !PT ;  /* 0x0000000402027c12 */ /* 0x000fe2000f8e3cff */
[----:B0-----:R-:W-:Y:S01]  /*8d60*/  FADD.FTZ R7, R9, R0 ;  /* 0x0000000009077221 */ /* 0x001fe20000010000 */
[----:B------:R-:W-:Y:S02]  /*8d70*/  IMAD.U32 R9, RZ, RZ, UR18 ;  /* 0x00000012ff097e24 */ /* 0x000fe4000f8e00ff */
[----:B-1----:R-:W-:Y:S02]  /*8d80*/  FADD.FTZ R8, R10, R11 ;  /* 0x0000000b0a087221 */ /* 0x002fe40000010000 */
[----:B------:R-:W-:Y:S01]  /*8d90*/  FSETP.NE.FTZ.AND P0, PT, R7, RZ, PT ;  /* 0x000000ff0700720b */ /* 0x000fe20003f15000 */
[----:B------:R-:W-:Y:S02]  /*8da0*/  IMAD.U32 R11, RZ, RZ, UR18 ;  /* 0x00000012ff0b7e24 */ /* 0x000fe4000f8e00ff */
[----:B------:R-:W-:-:S10]  /*8db0*/  FSETP.NE.FTZ.AND P1, PT, R8, RZ, PT ;  /* 0x000000ff0800720b */ /* 0x000fd40003f35000 */
[----:B------:R-:W0:Y:S01]  /*8dc0*/  @P0 MUFU.LG2 R12, R7 ;  /* 0x00000007000c0308 */ /* 0x000e220000000c00 */
[----:B------:R-:W-:Y:S02]  /*8dd0*/  @P0 FMUL.FTZ R11, R11, 0.69314718246459960938 ;  /* 0x3f3172180b0b0820 */ /* 0x000fe40000410000 */
[----:B------:R-:W-:-:S05]  /*8de0*/  @P1 FMUL.FTZ R9, R9, 0.69314718246459960938 ;  /* 0x3f31721809091820 */ /* 0x000fca0000410000 */
[----:B------:R-:W1:Y:S01]  /*8df0*/  @P1 MUFU.LG2 R0, R8 ;  /* 0x0000000800001308 */ /* 0x000e620000000c00 */
[----:B0-----:R-:W-:-:S04]  /*8e00*/  @P0 FMUL.FTZ R12, R12, 0.69314718246459960938 ;  /* 0x3f3172180c0c0820 */ /* 0x001fc80000410000 */
[----:B------:R-:W-:Y:S01]  /*8e10*/  @P0 FFMA.FTZ R3, R11, R4, R12 ;  /* 0x000000040b030223 */ /* 0x000fe2000001000c */
[----:B------:R-:W-:Y:S02]  /*8e20*/  IMAD.MOV.U32 R4, RZ, RZ, RZ ;  /* 0x000000ffff047224 */ /* 0x000fe400078e00ff */
[----:B-1----:R-:W-:-:S04]  /*8e30*/  @P1 FMUL.FTZ R0, R0, 0.69314718246459960938 ;  /* 0x3f31721800001820 */ /* 0x002fc80000410000 */
[----:B------:R-:W0:Y:S01]  /*8e40*/  @P0 MUFU.RCP R4, R7 ;  /* 0x0000000700040308 */ /* 0x000e220000001000 */
[----:B------:R-:W-:Y:S01]  /*8e50*/  @P1 FFMA.FTZ R152, R9, R5, R0 ;  /* 0x0000000509981223 */ /* 0x000fe20000010000 */
[----:B------:R-:W-:Y:S01]  /*8e60*/  ISETP.NE.AND P0, PT, R19, RZ, PT ;  /* 0x000000ff1300720c */ /* 0x000fe20003f05270 */
[----:B------:R-:W-:-:S06]  /*8e70*/  IMAD.MOV.U32 R0, RZ, RZ, RZ ;  /* 0x000000ffff007224 */ /* 0x000fcc00078e00ff */
[----:B------:R-:W1:Y:S06]  /*8e80*/  @P1 MUFU.RCP R0, R8 ;  /* 0x0000000800001308 */ /* 0x000e6c0000001000 */
[----:B------:R-:W-:Y:S02]  /*8e90*/  @!P0 IMAD R5, R6, 0x40, R17 ;  /* 0x0000004006058824 */ /* 0x000fe400078e0211 */
[-C--:B0-----:R-:W-:Y:S01]  /*8ea0*/  FMUL.FTZ R24, R24, R4.reuse ;  /* 0x0000000418187220 */ /* 0x081fe20000410000 */
[-C--:B------:R-:W-:Y:S01]  /*8eb0*/  FMUL.FTZ R25, R25, R4.reuse ;  /* 0x0000000419197220 */ /* 0x080fe20000410000 */
[-C--:B------:R-:W-:Y:S01]  /*8ec0*/  FMUL.FTZ R28, R28, R4.reuse ;  /* 0x000000041c1c7220 */ /* 0x080fe20000410000 */
[----:B------:R-:W-:Y:S01]  /*8ed0*/  @!P0 LEA R5, R5, UR41, 0x2 ;  /* 0x0000002905058c11 */ /* 0x000fe2000f8e10ff */
[-C--:B------:R-:W-:Y:S01]  /*8ee0*/  FMUL.FTZ R29, R29, R4.reuse ;  /* 0x000000041d1d7220 */ /* 0x080fe20000410000 */
[-C--:B------:R-:W-:Y:S01]  /*8ef0*/  FMUL.FTZ R32, R32, R4.reuse ;  /* 0x0000000420207220 */ /* 0x080fe20000410000 */
[-C--:B------:R-:W-:Y:S01]  /*8f00*/  FMUL.FTZ R33, R33, R4.reuse ;  /* 0x0000000421217220 */ /* 0x080fe20000410000 */
[-C--:B------:R-:W-:Y:S01]  /*8f10*/  FMUL.FTZ R36, R36, R4.reuse ;  /* 0x0000000424247220 */ /* 0x080fe20000410000 */
[----:B------:R0:W-:Y:S01]  /*8f20*/  @!P0 STS [R5+0x38400], R4 ;  /* 0x0384000405008388 */ /* 0x0001e20000000800 */
        /* <DEDUP_REMOVED lines=123> */
[----:B0-----:R-:W-:Y:S06]  /*96e0*/  BAR.ARV 0xe, 0x100 ;  /* 0x0384000000007b1d */ /* 0x001fec0000002000 */
.L_x_4204:
[----:B------:R-:W0:Y:S08]  /*96f0*/  S2UR UR40, SR_CgaCtaId ;  /* 0x00000000002879c3 */ /* 0x000e300000008800 */
[----:B------:R-:W-:Y:S06]  /*9700*/  BAR.SYNC.DEFER_BLOCKING 0x5, 0x180 ;  /* 0x0146000000007b1d */ /* 0x000fec0000010000 */
[----:B------:R-:W-:Y:S01]  /*9710*/  UMOV UR41, 0x400 ;  /* 0x0000040000297882 */ /* 0x000fe20000000000 */
[----:B------:R-:W-:Y:S01]  /*9720*/  BSSY B0, `(.L_x_4235) ;  /* 0x0000491000007945 */ /* 0x000fe20003800000 */
[----:B0-----:R-:W-:-:S09]  /*9730*/  ULEA UR41, UR40, UR41, 0x18 ;  /* 0x0000002928297291 */ /* 0x001fd2000f8ec03f */
[----:B------:R-:W0:Y:S02]  /*9740*/  LDS.128 R4, [UR41+0x388d0] ;  /* 0x0388d029ff047984 */ /* 0x000e240008000c00 */
[----:B0-----:R-:W-:Y:S02]  /*9750*/  R2UR UR4, R5 ;  /* 0x00000000050472ca */ /* 0x001fe400000e0000 */
[----:B------:R-:W-:Y:S01]  /*9760*/  R2UR UR5, R7 ;  /* 0x00000000070572ca */ /* 0x000fe200000e0000 */
[----:B------:R-:W-:Y:S06]  /*9770*/  BAR.ARV 0x4, 0x180 ;  /* 0x0106000000007b1d */ /* 0x000fec0000002000 */
[----:B------:R-:W-:Y:S08]  /*9780*/  @P0 BRA `(.L_x_4236) ;  /* 0x00000038005c0947 */ /* 0x000ff00003800000 */
[----:B------:R-:W2:Y:S01]  /*9790*/  LDL R0, [R1+0x34] ;  /* 0x0000340001007983 */ /* 0x000ea20000100800 */
[----:B------:R-:W0:Y:S01]  /*97a0*/  S2UR UR8, SR_SWINHI ;  /* 0x00000000000879c3 */ /* 0x000e220000002f00 */
[----:B------:R-:W-:Y:S01]  /*97b0*/  F2FP.BF16.F32.PACK_AB R23, R71, R70 ;  /* 0x000000464717723e */ /* 0x000fe200000010ff */
[----:B------:R-:W-:Y:S01]  /*97c0*/  UMOV UR6, UR41 ;  /* 0x0000002900067c82 */ /* 0x000fe20008000000 */
[----:B0-----:R-:W-:Y:S01]  /*97d0*/  UMOV UR7, UR8 ;  /* 0x0000000800077c82 */ /* 0x001fe20008000000 */
[----:B------:R-:W-:Y:S02]  /*97e0*/  IMAD.U32 R4, RZ, RZ, UR6 ;  /* 0x00000006ff047e24 */ /* 0x000fe4000f8e00ff */
[----:B------:R-:W-:Y:S01]  /*97f0*/  IMAD.U32 R5, RZ, RZ, UR7 ;  /* 0x00000007ff057e24 */ /* 0x000fe2000f8e00ff */
[----:B------:R-:W-:Y:S01]  /*9800*/  ULDC.64 UR6, c[0x0][0xd08] ;  /* 0x0003420000067ab9 */ /* 0x000fe20000000a00 */
[----:B------:R-:W-:Y:S01]  /*9810*/  BAR.SYNC.DEFER_BLOCKING 0x1, 0x100 ;  /* 0x0044000000007b1d */ /* 0x000fe20000010000 */
[----:B--2---:R-:W-:-:S03]  /*9820*/  IMAD.WIDE R20, R0, 0x2, R4 ;  /* 0x0000000200147825 */ /* 0x004fc600078e0204 */
[C---:B------:R-:W-:Y:S02]  /*9830*/  IADD3 R9, P6, R20.reuse, 0x6060, RZ ;  /* 0x0000606014097810 */ /* 0x040fe40007fde0ff */
[C---:B------:R-:W-:Y:S02]  /*9840*/  IADD3 R12, P1, R20.reuse, 0x6020, RZ ;  /* 0x00006020140c7810 */ /* 0x040fe40007f3e0ff */
[----:B------:R-:W-:Y:S02]  /*9850*/  LOP3.LUT R8, R9, 0x380, RZ, 0xc0, !PT ;  /* 0x0000038009087812 */ /* 0x000fe400078ec0ff */
[----:B------:R-:W-:Y:S02]  /*9860*/  IADD3 R10, P0, R20, 0x6040, RZ ;  /* 0x00006040140a7810 */ /* 0x000fe40007f1e0ff */
[----:B------:R-:W-:Y:S02]  /*9870*/  SHF.R.U64 R8, R8, 0x3, RZ ;  /* 0x0000000308087819 */ /* 0x000fe400000012ff */
[----:B------:R-:W-:-:S02]  /*9880*/  LOP3.LUT R13, R12, 0x380, RZ, 0xc0, !PT ;  /* 0x000003800c0d7812 */ /* 0x000fc400078ec0ff */
[----:B------:R-:W-:Y:S01]  /*9890*/  LOP3.LUT R8, R8, R9, RZ, 0x3c, !PT ;  /* 0x0000000908087212 */ /* 0x000fe200078e3cff */
[----:B------:R-:W-:Y:S01]  /*98a0*/  IMAD.X R9, RZ, RZ, R21, P6 ;  /* 0x000000ffff097224 */ /* 0x000fe200030e0615 */
[----:B------:R-:W-:Y:S02]  /*98b0*/  LOP3.LUT R11, R10, 0x380, RZ, 0xc0, !PT ;  /* 0x000003800a0b7812 */ /* 0x000fe400078ec0ff */
[----:B------:R-:W-:Y:S02]  /*98c0*/  LOP3.LUT R0, R20, 0x380, RZ, 0xc0, !PT ;  /* 0x0000038014007812 */ /* 0x000fe400078ec0ff */
[----:B------:R-:W-:Y:S02]  /*98d0*/  SHF.R.U64 R13, R13, 0x3, RZ ;  /* 0x000000030d0d7819 */ /* 0x000fe400000012ff */
[----:B------:R-:W-:Y:S02]  /*98e0*/  SHF.R.U64 R11, R11, 0x3, RZ ;  /* 0x000000030b0b7819 */ /* 0x000fe400000012ff */
[----:B------:R-:W-:-:S02]  /*98f0*/  SHF.R.U64 R0, R0, 0x3, RZ ;  /* 0x0000000300007819 */ /* 0x000fc400000012ff */
[----:B------:R-:W-:Y:S01]  /*9900*/  LOP3.LUT R12, R13, R12, RZ, 0x3c, !PT ;  /* 0x0000000c0d0c7212 */ /* 0x000fe200078e3cff */
[--C-:B------:R-:W-:Y:S01]  /*9910*/  IMAD.X R13, RZ, RZ, R21.reuse, P1 ;  /* 0x000000ffff0d7224 */ /* 0x100fe200008e0615 */
[----:B------:R-:W-:Y:S01]  /*9920*/  MOV R165, R8 ;  /* 0x0000000800a57202 */ /* 0x000fe20000000f00 */
[--C-:B------:R-:W-:Y:S01]  /*9930*/  IMAD.MOV.U32 R9, RZ, RZ, R21.reuse ;  /* 0x000000ffff097224 */ /* 0x100fe200078e0015 */
[----:B------:R-:W-:Y:S01]  /*9940*/  LOP3.LUT R10, R11, R10, RZ, 0x3c, !PT ;  /* 0x0000000a0b0a7212 */ /* 0x000fe200078e3cff */
[----:B------:R-:W-:Y:S01]  /*9950*/  IMAD.X R11, RZ, RZ, R21, P0 ;  /* 0x000000ffff0b7224 */ /* 0x000fe200000e0615 */
[----:B------:R-:W-:Y:S02]  /*9960*/  LOP3.LUT R8, R0, R20, RZ, 0x3c, !PT ;  /* 0x0000001400087212 */ /* 0x000fe400078e3cff */
[----:B------:R-:W-:Y:S02]  /*9970*/  IADD3 R162, P0, R20, 0x2060, RZ ;  /* 0x0000206014a27810 */ /* 0x000fe40007f1e0ff */
[----:B------:R-:W-:-:S02]  /*9980*/  MOV R153, R12 ;  /* 0x0000000c00997202 */ /* 0x000fc40000000f00 */
[----:B------:R-:W-:Y:S02]  /*9990*/  MOV R12, R8 ;  /* 0x00000008000c7202 */ /* 0x000fe40000000f00 */
[----:B------:R-:W0:Y:S01]  /*99a0*/  LDC R9, c[0x0][0xbd4] ;  /* 0x0002f500ff097b82 */ /* 0x000e220000000800 */
[----:B------:R-:W-:Y:S02]  /*99b0*/  LOP3.LUT R163, R162, 0x380, RZ, 0xc0, !PT ;  /* 0x00000380a2a37812 */ /* 0x000fe400078ec0ff */
[----:B------:R-:W-:Y:S02]  /*99c0*/  ISETP.NE.AND P1, PT, R22, RZ, PT ;  /* 0x000000ff1600720c */ /* 0x000fe40003f25270 */
[----:B------:R-:W-:Y:S02]  /*99d0*/  SHF.R.U64 R163, R163, 0x3, RZ ;  /* 0x00000003a3a37819 */ /* 0x000fe400000012ff */
[C---:B------:R-:W-:Y:S02]  /*99e0*/  IADD3 R154, P3, R20.reuse, 0x4060, RZ ;  /* 0x00004060149a7810 */ /* 0x040fe40007f7e0ff */
[----:B------:R-:W-:Y:S01]  /*99f0*/  LOP3.LUT R162, R163, R162, RZ, 0x3c, !PT ;  /* 0x000000a2a3a27212 */ /* 0x000fe200078e3cff */
[----:B------:R-:W-:Y:S01]  /*9a00*/  IMAD.X R163, RZ, RZ, R21, P0 ;  /* 0x000000ffffa37224 */ /* 0x000fe200000e0615 */
[----:B------:R-:W-:-:S02]  /*9a10*/  IADD3 R8, P0, R20, 0x2040, RZ ;  /* 0x0000204014087810 */ /* 0x000fc40007f1e0ff */
[----:B------:R-:W-:Y:S02]  /*9a20*/  LOP3.LUT R155, R154, 0x380, RZ, 0xc0, !PT ;  /* 0x000003809a9b7812 */ /* 0x000fe400078ec0ff */
[----:B------:R-:W-:Y:S02]  /*9a30*/  LOP3.LUT R0, R8, 0x380, RZ, 0xc0, !PT ;  /* 0x0000038008007812 */ /* 0x000fe400078ec0ff */
[----:B------:R-:W-:Y:S02]  /*9a40*/  SHF.R.U64 R155, R155, 0x3, RZ ;  /* 0x000000039b9b7819 */ /* 0x000fe400000012ff */
[----:B------:R-:W-:Y:S02]  /*9a50*/  SHF.R.U64 R0, R0, 0x3, RZ ;  /* 0x0000000300007819 */ /* 0x000fe400000012ff */
[----:B------:R-:W-:Y:S01]  /*9a60*/  LOP3.LUT R154, R155, R154, RZ, 0x3c, !PT ;  /* 0x0000009a9b9a7212 */ /* 0x000fe200078e3cff */
[----:B------:R-:W-:Y:S01]  /*9a70*/  IMAD.X R155, RZ, RZ, R21, P3 ;  /* 0x000000ffff9b7224 */ /* 0x000fe200018e0615 */
[----:B------:R-:W-:-:S02]  /*9a80*/  LOP3.LUT R8, R0, R8, RZ, 0x3c, !PT ;  /* 0x0000000800087212 */ /* 0x000fc400078e3cff */
[----:B0-----:R-:W-:Y:S01]  /*9a90*/  SEL R0, R22, R9, P1 ;  /* 0x0000000916007207 */ /* 0x001fe20000800000 */
[----:B------:R-:W-:Y:S01]  /*9aa0*/  IMAD.X R9, RZ, RZ, R21, P0 ;  /* 0x000000ffff097224 */ /* 0x000fe200000e0615 */
[----:B------:R-:W-:Y:S02]  /*9ab0*/  MOV R154, R154 ;  /* 0x0000009a009a7202 */ /* 0x000fe40000000f00 */
[----:B------:R-:W-:Y:S02]  /*9ac0*/  MOV R164, R10 ;  /* 0x0000000a00a47202 */ /* 0x000fe40000000f00 */
[----:B------:R-:W-:Y:S02]  /*9ad0*/  MOV R18, R8 ;  /* 0x0000000800127202 */ /* 0x000fe40000000f00 */
[----:B------:R-:W-:Y:S02]  /*9ae0*/  IADD3 R8, P0, R20, 0x2020, RZ ;  /* 0x0000202014087810 */ /* 0x000fe40007f1e0ff */
[----:B------:R-:W-:-:S02]  /*9af0*/  F2FP.BF16.F32.PACK_AB R10, R29, R28 ;  /* 0x0000001c1d0a723e */ /* 0x000fc400000010ff */
[----:B------:R-:W-:Y:S02]  /*9b00*/  LOP3.LUT R9, R8, 0x380, RZ, 0xc0, !PT ;  /* 0x0000038008097812 */ /* 0x000fe400078ec0ff */
[----:B------:R-:W-:Y:S02]  /*9b10*/  F2FP.BF16.F32.PACK_AB R11, R31, R30 ;  /* 0x0000001e1f0b723e */ /* 0x000fe400000010ff */
[----:B------:R-:W-:Y:S02]  /*9b20*/  SHF.R.U64 R9, R9, 0x3, RZ ;  /* 0x0000000309097819 */ /* 0x000fe400000012ff */
[----:B------:R-:W-:Y:S02]  /*9b30*/  IADD3 R14, P2, R20, 0x6000, RZ ;  /* 0x00006000140e7810 */ /* 0x000fe40007f5e0ff */
[----:B------:R-:W-:Y:S01]  /*9b40*/  LOP3.LUT R8, R9, R8, RZ, 0x3c, !PT ;  /* 0x0000000809087212 */ /* 0x000fe200078e3cff */
[----:B------:R-:W-:Y:S01]  /*9b50*/  IMAD.X R9, RZ, RZ, R21, P0 ;  /* 0x000000ffff097224 */ /* 0x000fe200000e0615 */
[----:B------:R-:W-:-:S02]  /*9b60*/  LOP3.LUT R15, R14, 0x380, RZ, 0xc0, !PT ;  /* 0x000003800e0f7812 */ /* 0x000fc400078ec0ff */
[----:B------:R-:W-:Y:S02]  /*9b70*/  F2FP.BF16.F32.PACK_AB R13, R35, R34 ;  /* 0x00000022230d723e */ /* 0x000fe400000010ff */
[----:B------:R-:W-:Y:S02]  /*9b80*/  MOV R155, R8 ;  /* 0x00000008009b7202 */ /* 0x000fe40000000f00 */
[----:B------:R-:W-:Y:S02]  /*9b90*/  F2FP.BF16.F32.PACK_AB R8, R25, R24 ;  /* 0x000000181908723e */ /* 0x000fe400000010ff */
[----:B------:R-:W-:Y:S02]  /*9ba0*/  F2FP.BF16.F32.PACK_AB R9, R27, R26 ;  /* 0x0000001a1b09723e */ /* 0x000fe400000010ff */
[----:B------:R-:W-:Y:S02]  /*9bb0*/  SHF.R.U64 R15, R15, 0x3, RZ ;  /* 0x000000030f0f7819 */ /* 0x000fe400000012ff */
[C---:B------:R-:W-:Y:S01]  /*9bc0*/  IADD3 R156, P4, R20.reuse, 0x4040, RZ ;  /* 0x00004040149c7810 */ /* 0x040fe20007f9e0ff */
[----:B------:R0:W-:Y:S01]  /*9bd0*/  STSM.16.M88.4 [R12], R8 ;  /* 0x000000080c007844 */ /* 0x0001e20000000200 */
[----:B------:R-:W-:Y:S01]  /*9be0*/  LOP3.LUT R14, R15, R14, RZ, 0x3c, !PT ;  /* 0x0000000e0f0e7212 */ /* 0x000fe200078e3cff */
[----:B------:R-:W-:Y:S01]  /*9bf0*/  IMAD.X R15, RZ, RZ, R21, P2 ;  /* 0x000000ffff0f7224 */ /* 0x000fe200010e0615 */
[----:B------:R-:W-:-:S02]  /*9c00*/  IADD3 R158, P5, R20, 0x4020, RZ ;  /* 0x00004020149e7810 */ /* 0x000fc40007fbe0ff */
[----:B------:R-:W-:Y:S02]  /*9c10*/  IADD3 R160, P6, R20, 0x4000, RZ ;  /* 0x0000400014a07810 */ /* 0x000fe40007fde0ff */
[----:B------:R-:W-:Y:S02]  /*9c20*/  MOV R7, R14 ;  /* 0x0000000e00077202 */ /* 0x000fe40000000f00 */
[----:B------:R-:W-:Y:S02]  /*9c30*/  F2FP.BF16.F32.PACK_AB R14, R37, R36 ;  /* 0x00000024250e723e */ /* 0x000fe400000010ff */
[----:B------:R-:W-:Y:S02]  /*9c40*/  F2FP.BF16.F32.PACK_AB R15, R39, R38 ;  /* 0x00000026270f723e */ /* 0x000fe400000010ff */
[----:B------:R-:W-:Y:S02]  /*9c50*/  LOP3.LUT R157, R156, 0x380, RZ, 0xc0, !PT ;  /* 0x000003809c9d7812 */ /* 0x000fe400078ec0ff */
[----:B------:R-:W-:-:S02]  /*9c60*/  LOP3.LUT R159, R158, 0x380, RZ, 0xc0, !PT ;  /* 0x000003809e9f7812 */ /* 0x000fc400078ec0ff */
[----:B0-----:R-:W-:Y:S02]  /*9c70*/  IADD3 R8, P0, R20, 0x20, RZ ;  /* 0x0000002014087810 */ /* 0x001fe40007f1e0ff */
[----:B------:R-:W-:Y:S02]  /*9c80*/  F2FP.BF16.F32.PACK_AB R12, R33, R32 ;  /* 0x00000020210c723e */ /* 0x000fe400000010ff */
[----:B------:R-:W-:Y:S02]  /*9c90*/  LOP3.LUT R9, R8, 0x380, RZ, 0xc0, !PT ;  /* 0x0000038008097812 */ /* 0x000fe400078ec0ff */
[----:B------:R-:W-:Y:S02]  /*9ca0*/  F2FP.BF16.F32.PACK_AB R10, R45, R44 ;  /* 0x0000002c2d0a723e */ /* 0x000fe400000010ff */
[----:B------:R-:W-:Y:S02]  /*9cb0*/  SHF.R.U64 R9, R9, 0x3, RZ ;  /* 0x0000000309097819 */ /* 0x000fe400000012ff */
[----:B------:R-:W-:-:S02]  /*9cc0*/  F2FP.BF16.F32.PACK_AB R11, R47, R46 ;  /* 0x0000002e2f0b723e */ /* 0x000fc400000010ff */
[----:B------:R-:W-:Y:S01]  /*9cd0*/  LOP3.LUT R8, R9, R8, RZ, 0x3c, !PT ;  /* 0x0000000809087212 */ /* 0x000fe200078e3cff */
[--C-:B------:R-:W-:Y:S01]  /*9ce0*/  IMAD.X R9, RZ, RZ, R21.reuse, P0 ;  /* 0x000000ffff097224 */ /* 0x100fe200000e0615 */
[----:B------:R-:W-:Y:S02]  /*9cf0*/  LOP3.LUT R161, R160, 0x380, RZ, 0xc0, !PT ;  /* 0x00000380a0a17812 */ /* 0x000fe400078ec0ff */
[----:B------:R-:W-:Y:S02]  /*9d00*/  SHF.R.U64 R157, R157, 0x3, RZ ;  /* 0x000000039d9d7819 */ /* 0x000fe400000012ff */
[----:B------:R-:W-:Y:S02]  /*9d10*/  MOV R8, R8 ;  /* 0x0000000800087202 */ /* 0x000fe40000000f00 */
[----:B------:R-:W-:Y:S02]  /*9d20*/  SHF.R.U64 R159, R159, 0x3, RZ ;  /* 0x000000039f9f7819 */ /* 0x000fe400000012ff */
[----:B------:R-:W-:Y:S01]  /*9d30*/  SHF.R.U64 R161, R161, 0x3, RZ ;  /* 0x00000003a1a17819 */ /* 0x000fe200000012ff */
[----:B------:R0:W-:Y:S01]  /*9d40*/  STSM.16.M88.4 [R8], R12 ;  /* 0x0000000c08007844 */ /* 0x0001e20000000200 */
[----:B------:R-:W-:Y:S01]  /*9d50*/  LOP3.LUT R156, R157, R156, RZ, 0x3c, !PT ;  /* 0x0000009c9d9c7212 */ /* 0x000fe200078e3cff */
[--C-:B------:R-:W-:Y:S01]  /*9d60*/  IMAD.X R157, RZ, RZ, R21.reuse, P4 ;  /* 0x000000ffff9d7224 */ /* 0x100fe200020e0615 */
[----:B------:R-:W-:Y:S01]  /*9d70*/  LOP3.LUT R158, R159, R158, RZ, 0x3c, !PT ;  /* 0x0000009e9f9e7212 */ /* 0x000fe200078e3cff */
[--C-:B------:R-:W-:Y:S01]  /*9d80*/  IMAD.X R159, RZ, RZ, R21.reuse, P5 ;  /* 0x000000ffff9f7224 */ /* 0x100fe200028e0615 */
[----:B------:R-:W-:Y:S01]  /*9d90*/  LOP3.LUT R160, R161, R160, RZ, 0x3c, !PT ;  /* 0x000000a0a1a07212 */ /* 0x000fe200078e3cff */
[----:B------:R-:W-:Y:S01]  /*9da0*/  IMAD.X R161, RZ, RZ, R21, P6 ;  /* 0x000000ffffa17224 */ /* 0x000fe200030e0615 */
[----:B------:R-:W-:-:S02]  /*9db0*/  MOV R162, R162 ;  /* 0x000000a200a27202 */ /* 0x000fc40000000f00 */
[----:B------:R-:W-:Y:S02]  /*9dc0*/  MOV R158, R158 ;  /* 0x0000009e009e7202 */ /* 0x000fe40000000f00 */
[----:B------:R-:W-:Y:S02]  /*9dd0*/  MOV R160, R160 ;  /* 0x000000a000a07202 */ /* 0x000fe40000000f00 */
[----:B------:R-:W-:Y:S02]  /*9de0*/  MOV R156, R156 ;  /* 0x0000009c009c7202 */ /* 0x000fe40000000f00 */
[----:B0-----:R-:W-:Y:S02]  /*9df0*/  IADD3 R8, P0, R20, 0x40, RZ ;  /* 0x0000004014087810 */ /* 0x001fe40007f1e0ff */
[----:B------:R-:W-:Y:S02]  /*9e00*/  F2FP.BF16.F32.PACK_AB R13, R59, R58 ;  /* 0x0000003a3b0d723e */ /* 0x000fe400000010ff */
[----:B------:R-:W-:-:S02]  /*9e10*/  LOP3.LUT R9, R8, 0x380, RZ, 0xc0, !PT ;  /* 0x0000038008097812 */ /* 0x000fc400078ec0ff */
[----:B------:R-:W-:Y:S02]  /*9e20*/  F2FP.BF16.F32.PACK_AB R14, R61, R60 ;  /* 0x0000003c3d0e723e */ /* 0x000fe400000010ff */
[----:B------:R-:W-:Y:S02]  /*9e30*/  SHF.R.U64 R9, R9, 0x3, RZ ;  /* 0x0000000309097819 */ /* 0x000fe400000012ff */
[----:B------:R-:W-:Y:S02]  /*9e40*/  F2FP.BF16.F32.PACK_AB R15, R63, R62 ;  /* 0x0000003e3f0f723e */ /* 0x000fe400000010ff */
[----:B------:R-:W-:Y:S01]  /*9e50*/  LOP3.LUT R8, R9, R8, RZ, 0x3c, !PT ;  /* 0x0000000809087212 */ /* 0x000fe200078e3cff */
[----:B------:R-:W-:-:S05]  /*9e60*/  IMAD.X R9, RZ, RZ, R21, P0 ;  /* 0x000000ffff097224 */ /* 0x000fca00000e0615 */
[----:B------:R-:W-:Y:S02]  /*9e70*/  MOV R12, R8 ;  /* 0x00000008000c7202 */ /* 0x000fe40000000f00 */
[----:B------:R-:W-:Y:S02]  /*9e80*/  F2FP.BF16.F32.PACK_AB R8, R41, R40 ;  /* 0x000000282908723e */ /* 0x000fe400000010ff */
[----:B------:R-:W-:-:S05]  /*9e90*/  F2FP.BF16.F32.PACK_AB R9, R43, R42 ;  /* 0x0000002a2b09723e */ /* 0x000fca00000010ff */
[----:B------:R0:W-:Y:S02]  /*9ea0*/  STSM.16.M88.4 [R12], R8 ;  /* 0x000000080c007844 */ /* 0x0001e40000000200 */
[C---:B0-----:R-:W-:Y:S02]  /*9eb0*/  IADD3 R8, P0, R20.reuse, 0x2000, RZ ;  /* 0x0000200014087810 */ /* 0x041fe40007f1e0ff */
[----:B------:R-:W-:Y:S02]  /*9ec0*/  IADD3 R10, P1, R20, 0x60, RZ ;  /* 0x00000060140a7810 */ /* 0x000fe40007f3e0ff */
[----:B------:R-:W-:Y:S02]  /*9ed0*/  LOP3.LUT R9, R8, 0x380, RZ, 0xc0, !PT ;  /* 0x0000038008097812 */ /* 0x000fe400078ec0ff */
[----:B------:R-:W-:Y:S02]  /*9ee0*/  F2FP.BF16.F32.PACK_AB R11, R55, R54 ;  /* 0x00000036370b723e */ /* 0x000fe400000010ff */
[----:B------:R-:W-:-:S02]  /*9ef0*/  SHF.R.U64 R9, R9, 0x3, RZ ;  /* 0x0000000309097819 */ /* 0x000fc400000012ff */
[----:B------:R-:W-:Y:S02]  /*9f00*/  F2FP.BF16.F32.PACK_AB R12, R57, R56 ;  /* 0x00000038390c723e */ /* 0x000fe400000010ff */
[----:B------:R-:W-:Y:S01]  /*9f10*/  LOP3.LUT R8, R9, R8, RZ, 0x3c, !PT ;  /* 0x0000000809087212 */ /* 0x000fe200078e3cff */
[--C-:B------:R-:W-:Y:S01]  /*9f20*/  IMAD.X R9, RZ, RZ, R21.reuse, P0 ;  /* 0x000000ffff097224 */ /* 0x100fe200000e0615 */
[----:B------:R-:W-:Y:S01]  /*9f30*/  ISETP.NE.U32.AND P0, PT, RZ, UR6, PT ;  /* 0x00000006ff007c0c */ /* 0x000fe2000bf05070 */
[----:B------:R-:W-:-:S03]  /*9f40*/  IMAD.X R21, RZ, RZ, R21, P1 ;  /* 0x000000ffff157224 */ /* 0x000fc600008e0615 */
[----:B------:R-:W-:Y:S02]  /*9f50*/  MOV R22, R8 ;  /* 0x0000000800167202 */ /* 0x000fe40000000f00 */
[----:B------:R-:W-:Y:S02]  /*9f60*/  LOP3.LUT R8, R10, 0x380, RZ, 0xc0, !PT ;  /* 0x000003800a087812 */ /* 0x000fe400078ec0ff */
[----:B------:R-:W-:Y:S02]  /*9f70*/  F2FP.BF16.F32.PACK_AB R9, R51, R50 ;  /* 0x000000323309723e */ /* 0x000fe400000010ff */
[----:B------:R-:W-:Y:S02]  /*9f80*/  SHF.R.U64 R8, R8, 0x3, RZ ;  /* 0x0000000308087819 */ /* 0x000fe400000012ff */
[----:B------:R-:W-:Y:S02]  /*9f90*/  ISETP.NE.AND.EX P0, PT, RZ, UR7, PT, P0 ;  /* 0x00000007ff007c0c */ /* 0x000fe4000bf05300 */
[----:B------:R-:W-:-:S02]  /*9fa0*/  LOP3.LUT R20, R8, R10, RZ, 0x3c, !PT ;  /* 0x0000000a08147212 */ /* 0x000fc400078e3cff */
[----:B------:R-:W-:Y:S02]  /*9fb0*/  F2FP.BF16.F32.PACK_AB R8, R49, R48 ;  /* 0x000000303108723e */ /* 0x000fe400000010ff */
[----:B------:R-:W-:Y:S02]  /*9fc0*/  MOV R20, R20 ;  /* 0x0000001400147202 */ /* 0x000fe40000000f00 */
[----:B------:R-:W-:Y:S02]  /*9fd0*/  F2FP.BF16.F32.PACK_AB R10, R53, R52 ;  /* 0x00000034350a723e */ /* 0x000fe400000010ff */
[----:B------:R-:W-:-:S03]  /*9fe0*/  F2FP.BF16.F32.PACK_AB R21, R67, R66 ;  /* 0x000000424315723e */ /* 0x000fc600000010ff */
[----:B------:R0:W-:Y:S04]  /*9ff0*/  STSM.16.M88.4 [R20], R8 ;  /* 0x0000000814007844 */ /* 0x0001e80000000200 */
[----:B------:R1:W-:Y:S01]  /*a000*/  STSM.16.M88.4 [R22], R12 ;  /* 0x0000000c16007844 */ /* 0x0003e20000000200 */
[----:B0-----:R-:W-:Y:S02]  /*a010*/  F2FP.BF16.F32.PACK_AB R20, R65, R64 ;  /* 0x000000404114723e */ /* 0x001fe400000010ff */
[----:B------:R-:W-:Y:S02]  /*a020*/  F2FP.BF16.F32.PACK_AB R8, R73, R72 ;  /* 0x000000484908723e */ /* 0x000fe400000010ff */
[----:B-1----:R-:W-:Y:S02]  /*a030*/  F2FP.BF16.F32.PACK_AB R22, R69, R68 ;  /* 0x000000444516723e */ /* 0x002fe400000010ff */
[----:B------:R-:W-:-:S02]  /*a040*/  F2FP.BF16.F32.PACK_AB R9, R75, R74 ;  /* 0x0000004a4b09723e */ /* 0x000fc400000010ff */
[----:B------:R-:W-:Y:S01]  /*a050*/  F2FP.BF16.F32.PACK_AB R10, R77, R76 ;  /* 0x0000004c4d0a723e */ /* 0x000fe200000010ff */
[----:B------:R0:W-:Y:S01]  /*a060*/  STSM.16.M88.4 [R155], R20 ;  /* 0x000000149b007844 */ /* 0x0001e20000000200 */
[----:B------:R-:W-:Y:S02]  /*a070*/  F2FP.BF16.F32.PACK_AB R11, R79, R78 ;  /* 0x0000004e4f0b723e */ /* 0x000fe400000010ff */
[----:B------:R-:W-:Y:S02]  /*a080*/  F2FP.BF16.F32.PACK_AB R12, R81, R80 ;  /* 0x00000050510c723e */ /* 0x000fe400000010ff */
[----:B------:R-:W-:Y:S01]  /*a090*/  F2FP.BF16.F32.PACK_AB R13, R83, R82 ;  /* 0x00000052530d723e */ /* 0x000fe200000010ff */
[----:B------:R1:W-:Y:S01]  /*a0a0*/  STSM.16.M88.4 [R18], R8 ;  /* 0x0000000812007844 */ /* 0x0003e20000000200 */
[----:B------:R-:W-:Y:S02]  /*a0b0*/  F2FP.BF16.F32.PACK_AB R14, R85, R84 ;  /* 0x00000054550e723e */ /* 0x000fe400000010ff */
[----:B------:R-:W-:-:S05]  /*a0c0*/  F2FP.BF16.F32.PACK_AB R15, R87, R86 ;  /* 0x00000056570f723e */ /* 0x000fca00000010ff */
[----:B------:R2:W-:Y:S01]  /*a0d0*/  STSM.16.M88.4 [R162], R12 ;  /* 0x0000000ca2007844 */ /* 0x0005e20000000200 */
[----:B0-----:R-:W-:Y:S02]  /*a0e0*/  F2FP.BF16.F32.PACK_AB R20, R89, R88 ;  /* 0x000000585914723e */ /* 0x001fe400000010ff */
[----:B------:R-:W-:Y:S02]  /*a0f0*/  F2FP.BF16.F32.PACK_AB R21, R91, R90 ;  /* 0x0000005a5b15723e */ /* 0x000fe400000010ff */
[----:B------:R-:W-:Y:S02]  /*a100*/  F2FP.BF16.F32.PACK_AB R22, R93, R92 ;  /* 0x0000005c5d16723e */ /* 0x000fe400000010ff */
[----:B------:R-:W-:Y:S02]  /*a110*/  F2FP.BF16.F32.PACK_AB R23, R95, R94 ;  /* 0x0000005e5f17723e */ /* 0x000fe400000010ff */
[----:B-1----:R-:W-:Y:S02]  /*a120*/  F2FP.BF16.F32.PACK_AB R8, R97, R96 ;  /* 0x000000606108723e */ /* 0x002fe400000010ff */
[----:B------:R-:W-:Y:S01]  /*a130*/  F2FP.BF16.F32.PACK_AB R9, R99, R98 ;  /* 0x000000626309723e */ /* 0x000fe200000010ff */
[----:B------:R0:W-:Y:S01]  /*a140*/  STSM.16.M88.4 [R160], R20 ;  /* 0x00000014a0007844 */ /* 0x0001e20000000200 */
[----:B------:R-:W-:-:S02]  /*a150*/  F2FP.BF16.F32.PACK_AB R10, R101, R100 ;  /* 0x00000064650a723e */ /* 0x000fc400000010ff */
[----:B------:R-:W-:Y:S02]  /*a160*/  F2FP.BF16.F32.PACK_AB R11, R103, R102 ;  /* 0x00000066670b723e */ /* 0x000fe400000010ff */
[----:B--2---:R-:W-:Y:S02]  /*a170*/  F2FP.BF16.F32.PACK_AB R12, R105, R104 ;  /* 0x00000068690c723e */ /* 0x004fe400000010ff */
[----:B------:R-:W-:Y:S01]  /*a180*/  F2FP.BF16.F32.PACK_AB R13, R107, R106 ;  /* 0x0000006a6b0d723e */ /* 0x000fe200000010ff */
[----:B------:R1:W-:Y:S01]  /*a190*/  STSM.16.M88.4 [R158], R8 ;  /* 0x000000089e007844 */ /* 0x0003e20000000200 */
[----:B------:R-:W-:Y:S02]  /*a1a0*/  F2FP.BF16.F32.PACK_AB R14, R109, R108 ;  /* 0x0000006c6d0e723e */ /* 0x000fe400000010ff */
[----:B------:R-:W-:Y:S02]  /*a1b0*/  F2FP.BF16.F32.PACK_AB R15, R111, R110 ;  /* 0x0000006e6f0f723e */ /* 0x000fe400000010ff */
[----:B0-----:R-:W-:-:S03]  /*a1c0*/  F2FP.BF16.F32.PACK_AB R20, R113, R112 ;  /* 0x000000707114723e */ /* 0x001fc600000010ff */
[----:B------:R0:W-:Y:S01]  /*a1d0*/  STSM.16.M88.4 [R156], R12 ;  /* 0x0000000c9c007844 */ /* 0x0001e20000000200 */
        /* <DEDUP_REMOVED lines=8> */
[----:B0-----:R-:W-:Y:S02]  /*a260*/  F2FP.BF16.F32.PACK_AB R12, R129, R128 ;  /* 0x00000080810c723e */ /* 0x001fe400000010ff */
[----:B------:R-:W-:Y:S01]  /*a270*/  F2FP.BF16.F32.PACK_AB R13, R131, R130 ;  /* 0x00000082830d723e */ /* 0x000fe200000010ff */
[----:B------:R0:W-:Y:S01]  /*a280*/  STSM.16.M88.4 [R7], R8 ;  /* 0x0000000807007844 */ /* 0x0001e20000000200 */
[----:B------:R-:W-:Y:S02]  /*a290*/  F2FP.BF16.F32.PACK_AB R14, R133, R132 ;  /* 0x00000084850e723e */ /* 0x000fe400000010ff */
[----:B------:R-:W-:Y:S02]  /*a2a0*/  F2FP.BF16.F32.PACK_AB R15, R135, R134 ;  /* 0x00000086870f723e */ /* 0x000fe400000010ff */
[----:B-1----:R-:W-:-:S03]  /*a2b0*/  F2FP.BF16.F32.PACK_AB R20, R137, R136 ;  /* 0x000000888914723e */ /* 0x002fc600000010ff */
[----:B------:R1:W-:Y:S01]  /*a2c0*/  STSM.16.M88.4 [R153], R12 ;  /* 0x0000000c99007844 */ /* 0x0003e20000000200 */
[----:B------:R-:W-:Y:S02]  /*a2d0*/  F2FP.BF16.F32.PACK_AB R21, R139, R138 ;  /* 0x0000008a8b15723e */ /* 0x000fe400000010ff */
[----:B------:R-:W-:Y:S02]  /*a2e0*/  F2FP.BF16.F32.PACK_AB R22, R141, R140 ;  /* 0x0000008c8d16723e */ /* 0x000fe400000010ff */
[----:B------:R-:W-:Y:S02]  /*a2f0*/  F2FP.BF16.F32.PACK_AB R23, R143, R142 ;  /* 0x0000008e8f17723e */ /* 0x000fe400000010ff */
[----:B0-----:R-:W-:Y:S02]  /*a300*/  F2FP.BF16.F32.PACK_AB R8, R145, R144 ;  /* 0x000000909108723e */ /* 0x001fe400000010ff */
[----:B------:R-:W-:Y:S01]  /*a310*/  F2FP.BF16.F32.PACK_AB R9, R147, R146 ;  /* 0x000000929309723e */ /* 0x000fe200000010ff */
[----:B------:R-:W-:Y:S01]  /*a320*/  STSM.16.M88.4 [R164], R20 ;  /* 0x00000014a4007844 */ /* 0x000fe20000000200 */
[----:B------:R-:W-:-:S02]  /*a330*/  F2FP.BF16.F32.PACK_AB R10, R149, R148 ;  /* 0x00000094950a723e */ /* 0x000fc400000010ff */
[----:B------:R-:W-:Y:S01]  /*a340*/  F2FP.BF16.F32.PACK_AB R11, R151, R150 ;  /* 0x00000096970b723e */ /* 0x000fe200000010ff */
[C---:B-1----:R-:W-:Y:S01]  /*a350*/  IMAD.SHL.U32 R13, R192.reuse, 0x4, RZ ;  /* 0x00000004c00d7824 */ /* 0x042fe200078e00ff */
[----:B------:R-:W-:-:S03]  /*a360*/  SHF.L.U64.HI R7, R192, 0x2, R200 ;  /* 0x00000002c0077819 */ /* 0x000fc600000102c8 */
[----:B------:R0:W-:Y:S02]  /*a370*/  STSM.16.M88.4 [R165], R8 ;  /* 0x00000008a5007844 */ /* 0x0001e40000000200 */
[----:B0-----:R-:W0:Y:S08]  /*a380*/  LDC.64 R10, c[0x0][0xd00] ;  /* 0x00034000ff0a7b82 */ /* 0x001e300000000a00 */
[----:B------:R-:W-:Y:S01]  /*a390*/  BAR.SYNC.DEFER_BLOCKING 0x1, 0x100 ;  /* 0x0044000000007b1d */ /* 0x000fe20000010000 */
[----:B------:R-:W-:-:S04]  /*a3a0*/  @P0 IADD3 R8, P2, R13, UR6, RZ ;  /* 0x000000060d080c10 */ /* 0x000fc8000ff5e0ff */
[----:B------:R-:W-:Y:S02]  /*a3b0*/  @P0 IADD3.X R9, R7, UR7, RZ, P2, !PT ;  /* 0x0000000707090c10 */ /* 0x000fe400097fe4ff */
[----:B0-----:R-:W-:-:S04]  /*a3c0*/  ISETP.NE.U32.AND P1, PT, R10, RZ, PT ;  /* 0x000000ff0a00720c */ /* 0x001fc80003f25070 */
[----:B------:R0:W2:Y:S01]  /*a3d0*/  @P0 LDG.E R9, desc[UR44][R8.64] ;  /* 0x0000002c08090981 */ /* 0x0000a2000c1e1900 */
[----:B------:R-:W-:Y:S02]  /*a3e0*/  IADD3 R12, P2, R13, R10, RZ ;  /* 0x0000000a0d0c7210 */ /* 0x000fe40007f5e0ff */
[----:B------:R-:W-:-:S03]  /*a3f0*/  ISETP.NE.AND.EX P1, PT, R11, RZ, PT, P1 ;  /* 0x000000ff0b00720c */ /* 0x000fc60003f25310 */
[----:B------:R-:W-:Y:S02]  /*a400*/  IMAD.X R13, R7, 0x1, R11, P2 ;  /* 0x00000001070d7824 */ /* 0x000fe400010e060b */
[----:B0-----:R-:W-:-:S08]  /*a410*/  IMAD.MOV.U32 R8, RZ, RZ, RZ ;  /* 0x000000ffff087224 */ /* 0x001fd000078e00ff */
[----:B------:R0:W5:Y:S01]  /*a420*/  @P1 LDG.E R8, desc[UR44][R12.64] ;  /* 0x0000002c0c081981 */ /* 0x000162000c1e1900 */
[----:B------:R-:W-:Y:S01]  /*a430*/  ULDC UR6, c[0x0][0xb88] ;  /* 0x0002e20000067ab9 */ /* 0x000fe20000000800 */
[----:B--2---:R-:W-:Y:S01]  /*a440*/  @P0 R2UR UR6, R9 ;  /* 0x00000000090602ca */ /* 0x004fe200000e0000 */
[----:B0-----:R-:W-:-:S14]  /*a450*/  @P0 BRA `(.L_x_4237) ;  /* 0x0000000000180947 */ /* 0x001fdc0003800000 */
[----:B------:R-:W-:Y:S05]  /*a460*/  @!P1 BRA `(.L_x_4237) ;  /* 0x0000000000149947 */ /* 0x000fea0003800000 */
[----:B------:R-:W2:Y:S04]  /*a470*/  LDG.E R7, desc[UR44][R12.64] ;  /* 0x0000002c0c077981 */ /* 0x000ea8000c1e1900 */
[----:B------:R-:W3:Y:S01]  /*a480*/  LDG.E R9, desc[UR44][R12.64+0x4] ;  /* 0x0000042c0c097981 */ /* 0x000ee2000c1e1900 */
[----:B--2---:R-:W-:Y:S02]  /*a490*/  R2UR UR7, R7 ;  /* 0x00000000070772ca */ /* 0x004fe400000e0000 */
[----:B---3--:R-:W-:-:S13]  /*a4a0*/  R2UR UR6, R9 ;  /* 0x00000000090672ca */ /* 0x008fda00000e0000 */
[----:B------:R-:W-:-:S12]  /*a4b0*/  UIADD3 UR6, -UR7, UR6, URZ ;  /* 0x0000000607067290 */ /* 0x000fd8000fffe13f */
.L_x_4237:
[----:B------:R-:W2:Y:S04]  /*a4c0*/  LDL R7, [R1+0x8] ;  /* 0x0000080001077983 */ /* 0x000ea80000100800 */
[----:B--2---:R-:W0:Y:S02]  /*a4d0*/  SHFL.IDX PT, R7, R7, RZ, 0x1f ;  /* 0x00001fff07077589 */ /* 0x004e2400000e0000 */
[----:B0-----:R-:W-:Y:S02]  /*a4e0*/  ISETP.NE.AND P0, PT, R7, RZ, PT ;  /* 0x000000ff0700720c */ /* 0x001fe40003f05270 */
[----:B-----5:R-:W-:-:S11]  /*a4f0*/  SHF.R.S32.HI R7, RZ, 0x1f, R8 ;  /* 0x0000001fff077819 */ /* 0x020fd60000011408 */
[----:B------:R-:W-:Y:S05]  /*a500*/  @P0 BRA `(.L_x_4238) ;  /* 0x0000000400040947 */ /* 0x000fea0003800000 */
[----:B------:R-:W2:Y:S04]  /*a510*/  LDL R23, [R1+0x2c] ;  /* 0x00002c0001177983 */ /* 0x000ea80000100800 */
[----:B------:R-:W3:Y:S04]  /*a520*/  LDL R155, [R1+0x30] ;  /* 0x00003000019b7983 */ /* 0x000ee80000100800 */
[----:B------:R-:W4:Y:S01]  /*a530*/  LDL R154, [R1+0x14] ;  /* 0x00001400019a7983 */ /* 0x000f220000100800 */
[----:B------:R-:W-:Y:S01]  /*a540*/  IMAD.MOV.U32 R9, RZ, RZ, 0xab8 ;  /* 0x00000ab8ff097424 */ /* 0x000fe200078e00ff */
[----:B------:R-:W-:Y:S01]  /*a550*/  ISETP.GT.AND P1, PT, R0, 0x1, PT ;  /* 0x000000010000780c */ /* 0x000fe20003f24270 */
[----:B------:R-:W0:Y:S01]  /*a560*/  LDC R153, c[0x0][0xce8] ;  /* 0x00033a00ff997b82 */ /* 0x000e220000000800 */
[----:B------:R-:W-:Y:S01]  /*a570*/  ISETP.NE.U32.AND P0, PT, R10, RZ, PT ;  /* 0x000000ff0a00720c */ /* 0x000fe20003f05070 */
[----:B------:R-:W-:Y:S01]  /*a580*/  IMAD.U32 R22, RZ, RZ, UR42 ;  /* 0x0000002aff167e24 */ /* 0x000fe2000f8e00ff */
[----:B------:R-:W-:-:S02]  /*a590*/  SEL R9, R9, 0xa78, P1 ;  /* 0x00000a7809097807 */ /* 0x000fc40000800000 */
[----:B------:R-:W-:-:S03]  /*a5a0*/  ISETP.NE.AND.EX P0, PT, R11, RZ, PT, P0 ;  /* 0x000000ff0b00720c */ /* 0x000fc60003f05300 */
[----:B------:R-:W1:Y:S01]  /*a5b0*/  LDC.64 R12, c[0x0][R9+0x220] ;  /* 0x00008800090c7b82 */ /* 0x000e620000000a00 */
[----:B------:R-:W-:Y:S02]  /*a5c0*/  SEL R20, R192, RZ, !P0 ;  /* 0x000000ffc0147207 */ /* 0x000fe40004000000 */
[----:B------:R-:W-:-:S05]  /*a5d0*/  SEL R18, R200, RZ, !P0 ;  /* 0x000000ffc8127207 */ /* 0x000fca0004000000 */
[----:B------:R-:W5:Y:S01]  /*a5e0*/  LDC.64 R14, c[0x0][R9+0x218] ;  /* 0x00008600090e7b82 */ /* 0x000f620000000a00 */
[----:B0-----:R-:W-:Y:S01]  /*a5f0*/  ISETP.NE.AND P0, PT, R153, 0x1, PT ;  /* 0x000000019900780c */ /* 0x001fe20003f05270 */
[----:B-1----:R-:W-:-:S04]  /*a600*/  IMAD R13, R13, R20, RZ ;  /* 0x000000140d0d7224 */ /* 0x002fc800078e02ff */
[C---:B------:R-:W-:Y:S02]  /*a610*/  IMAD R18, R12.reuse, R18, R13 ;  /* 0x000000120c127224 */ /* 0x040fe400078e020d */
[----:B------:R-:W-:-:S04]  /*a620*/  IMAD.WIDE.U32 R12, R12, R20, RZ ;  /* 0x000000140c0c7225 */ /* 0x000fc800078e00ff */
[-C--:B-----5:R-:W-:Y:S02]  /*a630*/  IMAD R20, R15, R193.reuse, RZ ;  /* 0x000000c10f147224 */ /* 0x0a0fe400078e02ff */
[----:B------:R-:W-:-:S04]  /*a640*/  IMAD.WIDE.U32 R14, R14, R193, RZ ;  /* 0x000000c10e0e7225 */ /* 0x000fc800078e00ff */
[----:B------:R-:W-:Y:S01]  /*a650*/  IMAD.IADD R18, R13, 0x1, R18 ;  /* 0x000000010d127824 */ /* 0x000fe200078e0212 */
[----:B------:R-:W-:Y:S01]  /*a660*/  IADD3 R21, P2, P3, R12, R14, R8 ;  /* 0x0000000e0c157210 */ /* 0x000fe20007b5e008 */
[----:B------:R-:W0:Y:S01]  /*a670*/  @P0 LDC R13, c[0x0][0xcec] ;  /* 0x00033b00ff0d0b82 */ /* 0x000e220000000800 */
[----:B------:R-:W-:-:S05]  /*a680*/  IMAD.IADD R20, R15, 0x1, R20 ;  /* 0x000000010f147824 */ /* 0x000fca00078e0214 */
[----:B------:R-:W-:Y:S02]  /*a690*/  IADD3.X R18, R18, R20, R7, P2, P3 ;  /* 0x0000001412127210 */ /* 0x000fe400017e6407 */
[----:B------:R-:W1:Y:S01]  /*a6a0*/  @P0 LDC R12, c[0x0][0xcf0] ;  /* 0x00033c00ff0c0b82 */ /* 0x000e620000000800 */
[----:B--2---:R-:W-:Y:S01]  /*a6b0*/  IMAD R22, R22, 0x40, R23 ;  /* 0x0000004016167824 */ /* 0x004fe200078e0217 */
[----:B------:R-:W-:-:S03]  /*a6c0*/  SEL R23, R199, RZ, P1 ;  /* 0x000000ffc7177207 */ /* 0x000fc60000800000 */
[----:B0-----:R-:W-:-:S04]  /*a6d0*/  @P0 IMAD.HI.U32 R13, R22, R13, RZ ;  /* 0x0000000d160d0227 */ /* 0x001fc800078e00ff */
[----:B------:R-:W-:Y:S01]  /*a6e0*/  IMAD.MOV.U32 R20, RZ, RZ, R22 ;  /* 0x000000ffff147224 */ /* 0x000fe200078e0016 */
[----:B-1----:R-:W-:Y:S02]  /*a6f0*/  @P0 SHF.R.U32.HI R20, RZ, R12, R13 ;  /* 0x0000000cff140219 */ /* 0x002fe4000001160d */
[----:B------:R-:W0:Y:S02]  /*a700*/  LDC.64 R12, c[0x0][R9+0x228] ;  /* 0x00008a00090c7b82 */ /* 0x000e240000000a00 */
[----:B0-----:R-:W-:-:S04]  /*a710*/  IMAD.WIDE.U32 R14, R12, R23, RZ ;  /* 0x000000170c0e7225 */ /* 0x001fc800078e00ff */
[----:B------:R-:W-:Y:S01]  /*a720*/  IMAD R12, R13, R23, RZ ;  /* 0x000000170d0c7224 */ /* 0x000fe200078e02ff */
[----:B------:R-:W-:Y:S01]  /*a730*/  IADD3 R14, P0, P2, R20, R21, R14 ;  /* 0x00000015140e7210 */ /* 0x000fe20007a1e00e */
[--C-:B------:R-:W-:Y:S01]  /*a740*/  IMAD.MOV R21, RZ, RZ, -R20.reuse ;  /* 0x000000ffff157224 */ /* 0x100fe200078e0a14 */
[----:B------:R-:W-:Y:S01]  /*a750*/  SHF.R.S32.HI R20, RZ, 0x1f, R20 ;  /* 0x0000001fff147819 */ /* 0x000fe20000011414 */
[----:B------:R-:W-:Y:S02]  /*a760*/  IMAD.IADD R15, R15, 0x1, R12 ;  /* 0x000000010f0f7824 */ /* 0x000fe400078e020c */
[----:B------:R0:W1:Y:S01]  /*a770*/  LDC.64 R12, c[0x0][R9+0x210] ;  /* 0x00008400090c7b82 */ /* 0x0000620000000a00 */
[----:B------:R-:W-:Y:S02]  /*a780*/  IMAD R21, R153, R21, R22 ;  /* 0x0000001599157224 */ /* 0x000fe400078e0216 */
[----:B------:R-:W-:Y:S01]  /*a790*/  IADD3.X R15, R20, R18, R15, P0, P2 ;  /* 0x00000012140f7210 */ /* 0x000fe200007e440f */
[----:B------:R-:W-:-:S02]  /*a7a0*/  IMAD.U32 R18, RZ, RZ, UR42 ;  /* 0x0000002aff127e24 */ /* 0x000fc4000f8e00ff */
[----:B0-----:R-:W-:Y:S02]  /*a7b0*/  SHF.R.S32.HI R9, RZ, 0x1f, R21 ;  /* 0x0000001fff097819 */ /* 0x001fe40000011415 */
[----:B------:R-:W-:Y:S02]  /*a7c0*/  IMAD R18, R18, 0x40, R17 ;  /* 0x0000004012127824 */ /* 0x000fe400078e0211 */
[-C--:B-1----:R-:W-:Y:S02]  /*a7d0*/  IMAD R13, R13, R21.reuse, RZ ;  /* 0x000000150d0d7224 */ /* 0x082fe400078e02ff */
[----:B------:R-:W-:-:S04]  /*a7e0*/  IMAD.WIDE.U32 R14, R12, R21, R14 ;  /* 0x000000150c0e7225 */ /* 0x000fc800078e000e */
[----:B------:R-:W-:Y:S02]  /*a7f0*/  IMAD R9, R12, R9, R13 ;  /* 0x000000090c097224 */ /* 0x000fe400078e020d */
[----:B------:R-:W0:Y:S02]  /*a800*/  LDC.64 R12, c[0x0][0xca8] ;  /* 0x00032a00ff0c7b82 */ /* 0x000e240000000a00 */
[----:B------:R-:W-:-:S06]  /*a810*/  IMAD.IADD R9, R15, 0x1, R9 ;  /* 0x000000010f097824 */ /* 0x000fcc00078e0209 */
[----:B0-----:R-:W0:Y:S08]  /*a820*/  @!P1 LDC R12, c[0x0][0xc50] ;  /* 0x00031400ff0c9b82 */ /* 0x001e300000000800 */
[----:B------:R-:W1:Y:S01]  /*a830*/  @!P1 LDC R13, c[0x0][0xc54] ;  /* 0x00031500ff0d9b82 */ /* 0x000e620000000800 */
[----:B0-----:R-:W-:Y:S01]  /*a840*/  LEA R15, P0, R14, R12, 0x2 ;  /* 0x0000000c0e0f7211 */ /* 0x001fe200078010ff */
[----:B---3--:R-:W-:-:S03]  /*a850*/  IMAD.MOV R12, RZ, RZ, -R155 ;  /* 0x000000ffff0c7224 */ /* 0x008fc600078e0a9b */
[----:B-1----:R-:W-:Y:S02]  /*a860*/  LEA.HI.X R9, R14, R13, R9, 0x2, P0 ;  /* 0x0000000d0e097211 */ /* 0x002fe400000f1409 */
[----:B----4-:R-:W-:Y:S01]  /*a870*/  ISETP.NE.AND P0, PT, R154, R12, PT ;  /* 0x0000000c9a00720c */ /* 0x010fe20003f05270 */
[----:B------:R-:W-:Y:S04]  /*a880*/  SHFL.IDX PT, R14, R15, 0x1, 0x1c1f ;  /* 0x003c1f000f0e7f89 */ /* 0x000fe800000e0000 */
[----:B------:R-:W-:Y:S04]  /*a890*/  SHFL.IDX PT, R12, R15, RZ, 0x1c1f ;  /* 0x001c1fff0f0c7589 */ /* 0x000fe800000e0000 */
[----:B------:R-:W0:Y:S04]  /*a8a0*/  SHFL.IDX PT, R13, R9, RZ, 0x1c1f ;  /* 0x001c1fff090d7589 */ /* 0x000e2800000e0000 */
[----:B------:R1:W2:Y:S02]  /*a8b0*/  SHFL.IDX PT, R15, R9, 0x1, 0x1c1f ;  /* 0x003c1f00090f7f89 */ /* 0x0002a400000e0000 */
[----:B-1----:R-:W-:-:S05]  /*a8c0*/  IMAD R9, R153, UR6, RZ ;  /* 0x0000000699097c24 */ /* 0x002fca000f8e02ff */
[C---:B------:R-:W-:Y:S01]  /*a8d0*/  ISETP.GE.OR P1, PT, R18.reuse, R9, P0 ;  /* 0x000000091200720c */ /* 0x040fe20000726670 */
[----:B------:R-:W-:-:S05]  /*a8e0*/  VIADD R18, R18, 0x8 ;  /* 0x0000000812127836 */ /* 0x000fca0000000000 */
[----:B------:R-:W-:-:S07]  /*a8f0*/  ISETP.GE.OR P0, PT, R18, R9, P0 ;  /* 0x000000091200720c */ /* 0x000fce0000706670 */
[----:B0-----:R0:W-:Y:S06]  /*a900*/  @!P1 ST.E desc[UR44][R12.64], R3 ;  /* 0x000000030c009985 */ /* 0x0011ec000c10192c */
[----:B--2---:R0:W-:Y:S02]  /*a910*/  @!P0 ST.E desc[UR44][R14.64], R152 ;  /* 0x000000980e008985 */ /* 0x0041e4000c10192c */
.L_x_4238:
[----:B------:R-:W-:Y:S02]  /*a920*/  ISETP.GT.AND P1, PT, R0, 0x1, PT ;  /* 0x000000010000780c */ /* 0x000fe40003f24270 */
[----:B------:R-:W-:-:S04]  /*a930*/  ISETP.NE.U32.AND P0, PT, R10, RZ, PT ;  /* 0x000000ff0a00720c */ /* 0x000fc80003f05070 */
[----:B------:R-:W-:-:S04]  /*a940*/  ISETP.NE.AND.EX P0, PT, R11, RZ, PT, P0 ;  /* 0x000000ff0b00720c */ /* 0x000fc80003f05300 */
[----:B------:R-:W-:-:S03]  /*a950*/  SEL R192, R192, RZ, !P0 ;  /* 0x000000ffc0c07207 */ /* 0x000fc60004000000 */
[----:B------:R-:W-:Y:S06]  /*a960*/  @P1 BRA `(.L_x_4239) ;  /* 0x00000010004c1947 */ /* 0x000fec0003800000 */
[----:B------:R-:W1:Y:S01]  /*a970*/  S2R R0, SR_TID.X ;  /* 0x0000000000007919 */ /* 0x000e620000002100 */
[----:B------:R-:W2:Y:S01]  /*a980*/  LDC R18, c[0x0][0xce8] ;  /* 0x00033a00ff127b82 */ /* 0x000ea20000000800 */
[----:B------:R-:W-:Y:S01]  /*a990*/  ULDC.64 UR8, c[0x0][0xba0] ;  /* 0x0002e80000087ab9 */ /* 0x000fe20000000a00 */
[----:B------:R-:W-:Y:S01]  /*a9a0*/  ULDC UR10, c[0x0][0xbc8] ;  /* 0x0002f200000a7ab9 */ /* 0x000fe20000000800 */
[----:B-1----:R-:W-:-:S05]  /*a9b0*/  VIADD R0, R0, 0xffffff80 ;  /* 0xffffff8000007836 */ /* 0x002fca0000000000 */
[----:B0-----:R-:W-:-:S04]  /*a9c0*/  SHF.R.S32.HI R3, RZ, 0x1f, R0 ;  /* 0x0000001fff037819 */ /* 0x001fc80000011400 */
[----:B------:R-:W-:-:S04]  /*a9d0*/  LEA.HI R10, R3, R0, RZ, 0x3 ;  /* 0x00000000030a7211 */ /* 0x000fc800078f18ff */
[----:B------:R-:W-:-:S05]  /*a9e0*/  SHF.R.S32.HI R3, RZ, 0x3, R10 ;  /* 0x00000003ff037819 */ /* 0x000fca000001140a */
[----:B------:R-:W-:-:S04]  /*a9f0*/  IMAD R9, R3, 0x40, R16 ;  /* 0x0000004003097824 */ /* 0x000fc800078e0210 */
[----:B------:R-:W-:-:S03]  /*aa00*/  IMAD.WIDE R4, R9, 0x2, R4 ;  /* 0x0000000209047825 */ /* 0x000fc600078e0204 */
[C---:B------:R-:W-:Y:S02]  /*aa10*/  IADD3 R21, P3, R4.reuse, 0x1000, RZ ;  /* 0x0000100004157810 */ /* 0x040fe40007f7e0ff */
[----:B------:R-:W-:Y:S02]  /*aa20*/  IADD3 R45, P2, R4, 0x7000, RZ ;  /* 0x00007000042d7810 */ /* 0x000fe40007f5e0ff */
[----:B------:R-:W-:Y:S02]  /*aa30*/  LOP3.LUT R20, R21, 0x380, RZ, 0xc0, !PT ;  /* 0x0000038015147812 */ /* 0x000fe400078ec0ff */
[----:B------:R-:W-:Y:S02]  /*aa40*/  LOP3.LUT R44, R45, 0x380, RZ, 0xc0, !PT ;  /* 0x000003802d2c7812 */ /* 0x000fe400078ec0ff */
[----:B------:R-:W-:Y:S02]  /*aa50*/  SHF.R.U64 R20, R20, 0x3, RZ ;  /* 0x0000000314147819 */ /* 0x000fe400000012ff */
[----:B------:R-:W-:-:S02]  /*aa60*/  IADD3 R37, P0, R4, 0x5000, RZ ;  /* 0x0000500004257810 */ /* 0x000fc40007f1e0ff */
[----:B------:R-:W-:Y:S02]  /*aa70*/  SHF.R.U64 R44, R44, 0x3, RZ ;  /* 0x000000032c2c7819 */ /* 0x000fe400000012ff */
[----:B------:R-:W-:Y:S01]  /*aa80*/  LOP3.LUT R20, R20, R21, RZ, 0x3c, !PT ;  /* 0x0000001514147212 */ /* 0x000fe200078e3cff */
[----:B------:R-:W-:Y:S01]  /*aa90*/  IMAD.X R21, RZ, RZ, R5, P3 ;  /* 0x000000ffff157224 */ /* 0x000fe200018e0605 */
[C---:B------:R-:W-:Y:S02]  /*aaa0*/  IADD3 R25, P4, R4.reuse, 0x2000, RZ ;  /* 0x0000200004197810 */ /* 0x040fe40007f9e0ff */
[C---:B------:R-:W-:Y:S02]  /*aab0*/  IADD3 R29, P5, R4.reuse, 0x3000, RZ ;  /* 0x00003000041d7810 */ /* 0x040fe40007fbe0ff */
[C---:B------:R-:W-:Y:S01]  /*aac0*/  IADD3 R33, P6, R4.reuse, 0x4000, RZ ;  /* 0x0000400004217810 */ /* 0x040fe20007fde0ff */
[----:B------:R-:W-:Y:S01]  /*aad0*/  IMAD R7, R7, UR8, RZ ;  /* 0x0000000807077c24 */ /* 0x000fe2000f8e02ff */
[----:B------:R-:W-:Y:S01]  /*aae0*/  IADD3 R41, P1, R4, 0x6000, RZ ;  /* 0x0000600004297810 */ /* 0x000fe20007f3e0ff */
[----:B------:R-:W-:Y:S01]  /*aaf0*/  VIADD R153, R16, 0x180 ;  /* 0x0000018010997836 */ /* 0x000fe20000000000 */
[----:B------:R-:W-:Y:S01]  /*ab00*/  LOP3.LUT R36, R37, 0x380, RZ, 0xc0, !PT ;  /* 0x0000038025247812 */ /* 0x000fe200078ec0ff */
[----:B------:R-:W5:Y:S01]  /*ab10*/  LD.E.128 R20, desc[UR44][R20.64] ;  /* 0x0000002c14147980 */ /* 0x000f62000c101d00 */
[----:B------:R-:W-:-:S02]  /*ab20*/  IADD3 R49, P3, R4, 0x8000, RZ ;  /* 0x0000800004317810 */ /* 0x000fc40007f7e0ff */
[----:B------:R-:W-:Y:S01]  /*ab30*/  LOP3.LUT R44, R44, R45, RZ, 0x3c, !PT ;  /* 0x0000002d2c2c7212 */ /* 0x000fe200078e3cff */
[----:B------:R-:W-:Y:S01]  /*ab40*/  IMAD.X R45, RZ, RZ, R5, P2 ;  /* 0x000000ffff2d7224 */ /* 0x000fe200010e0605 */
[C---:B------:R-:W-:Y:S02]  /*ab50*/  IADD3 R73, P2, R4.reuse, 0xe000, RZ ;  /* 0x0000e00004497810 */ /* 0x040fe40007f5e0ff */
[----:B------:R-:W-:Y:S02]  /*ab60*/  LOP3.LUT R24, R25, 0x380, RZ, 0xc0, !PT ;  /* 0x0000038019187812 */ /* 0x000fe400078ec0ff */
[----:B------:R-:W-:Y:S02]  /*ab70*/  LOP3.LUT R28, R29, 0x380, RZ, 0xc0, !PT ;  /* 0x000003801d1c7812 */ /* 0x000fe400078ec0ff */
[----:B------:R-:W-:Y:S02]  /*ab80*/  LOP3.LUT R32, R33, 0x380, RZ, 0xc0, !PT ;  /* 0x0000038021207812 */ /* 0x000fe400078ec0ff */
[----:B------:R-:W-:Y:S01]  /*ab90*/  LOP3.LUT R11, R4, 0x380, RZ, 0xc0, !PT ;  /* 0x00000380040b7812 */ /* 0x000fe200078ec0ff */
[----:B------:R-:W-:Y:S01]  /*aba0*/  IMAD R7, R8, UR9, R7 ;  /* 0x0000000908077c24 */ /* 0x000fe2000f8e0207 */
[----:B------:R-:W-:Y:S01]  /*abb0*/  LOP3.LUT R40, R41, 0x380, RZ, 0xc0, !PT ;  /* 0x0000038029287812 */ /* 0x000fe200078ec0ff */
[----:B------:R-:W5:Y:S01]  /*abc0*/  LD.E.128 R44, desc[UR44][R44.64] ;  /* 0x0000002c2c2c7980 */ /* 0x000f62000c101d00 */
[----:B------:R-:W-:-:S02]  /*abd0*/  SHF.R.U64 R36, R36, 0x3, RZ ;  /* 0x0000000324247819 */ /* 0x000fc400000012ff */
[----:B------:R-:W-:Y:S02]  /*abe0*/  LOP3.LUT R48, R49, 0x380, RZ, 0xc0, !PT ;  /* 0x0000038031307812 */ /* 0x000fe400078ec0ff */
[----:B------:R-:W-:Y:S02]  /*abf0*/  LOP3.LUT R72, R73, 0x380, RZ, 0xc0, !PT ;  /* 0x0000038049487812 */ /* 0x000fe400078ec0ff */
[----:B------:R-:W-:Y:S02]  /*ac00*/  SHF.R.U64 R24, R24, 0x3, RZ ;  /* 0x0000000318187819 */ /* 0x000fe400000012ff */
[----:B------:R-:W-:Y:S02]  /*ac10*/  SHF.R.U64 R28, R28, 0x3, RZ ;  /* 0x000000031c1c7819 */ /* 0x000fe400000012ff */
[----:B------:R-:W-:Y:S02]  /*ac20*/  SHF.R.U64 R32, R32, 0x3, RZ ;  /* 0x0000000320207819 */ /* 0x000fe400000012ff */
[----:B------:R-:W-:-:S02]  /*ac30*/  SHF.R.U64 R40, R40, 0x3, RZ ;  /* 0x0000000328287819 */ /* 0x000fc400000012ff */
[----:B------:R-:W-:Y:S01]  /*ac40*/  LOP3.LUT R36, R36, R37, RZ, 0x3c, !PT ;  /* 0x0000002524247212 */ /* 0x000fe200078e3cff */
[--C-:B------:R-:W-:Y:S01]  /*ac50*/  IMAD.X R37, RZ, RZ, R5.reuse, P0 ;  /* 0x000000ffff257224 */ /* 0x100fe200000e0605 */
[----:B------:R-:W-:Y:S02]  /*ac60*/  SHF.R.U64 R48, R48, 0x3, RZ ;  /* 0x0000000330307819 */ /* 0x000fe400000012ff */
[----:B------:R-:W-:Y:S02]  /*ac70*/  IADD3 R65, P0, R4, 0xc000, RZ ;  /* 0x0000c00004417810 */ /* 0x000fe40007f1e0ff */
[----:B------:R-:W-:Y:S01]  /*ac80*/  SHF.R.U64 R72, R72, 0x3, RZ ;  /* 0x0000000348487819 */ /* 0x000fe200000012ff */
[----:B------:R-:W5:Y:S01]  /*ac90*/  LD.E.128 R36, desc[UR44][R36.64] ;  /* 0x0000002c24247980 */ /* 0x000f62000c101d00 */
        /* <DEDUP_REMOVED lines=10> */
[C---:B------:R-:W-:Y:S01]  /*ad40*/  IADD3 R53, P4, R4.reuse, 0x9000, RZ ;  /* 0x0000900004357810 */ /* 0x040fe20007f9e0ff */
[----:B------:R-:W5:Y:S01]  /*ad50*/  LD.E.128 R24, desc[UR44][R24.64] ;  /* 0x0000002c18187980 */ /* 0x000f62000c101d00 */
[----:B------:R-:W-:-:S02]  /*ad60*/  IADD3 R57, P5, R4, 0xa000, RZ ;  /* 0x0000a00004397810 */ /* 0x000fc40007fbe0ff */
[C---:B------:R-:W-:Y:S01]  /*ad70*/  IADD3 R61, P6, R4.reuse, 0xb000, RZ ;  /* 0x0000b000043d7810 */ /* 0x040fe20007fde0ff */
[----:B------:R-:W5:Y:S01]  /*ad80*/  LD.E.128 R28, desc[UR44][R28.64] ;  /* 0x0000002c1c1c7980 */ /* 0x000f62000c101d00 */
[----:B------:R-:W-:Y:S02]  /*ad90*/  IADD3 R69, P1, R4, 0xd000, RZ ;  /* 0x0000d00004457810 */ /* 0x000fe40007f3e0ff */
[----:B------:R-:W-:Y:S01]  /*ada0*/  LOP3.LUT R64, R65, 0x380, RZ, 0xc0, !PT ;  /* 0x0000038041407812 */ /* 0x000fe200078ec0ff */
[----:B------:R-:W5:Y:S01]  /*adb0*/  LD.E.128 R32, desc[UR44][R32.64] ;  /* 0x0000002c20207980 */ /* 0x000f62000c101d00 */
[----:B------:R-:W-:Y:S01]  /*adc0*/  LOP3.LUT R72, R72, R73, RZ, 0x3c, !PT ;  /* 0x0000004948487212 */ /* 0x000fe200078e3cff */
[----:B------:R-:W-:Y:S01]  /*add0*/  IMAD.X R73, RZ, RZ, R5, P2 ;  /* 0x000000ffff497224 */ /* 0x000fe200010e0605 */
[----:B------:R-:W-:Y:S01]  /*ade0*/  IADD3 R12, P3, R4, 0xf000, RZ ;  /* 0x0000f000040c7810 */ /* 0x000fe20007f7e0ff */
[----:B------:R-:W5:Y:S01]  /*adf0*/  LD.E.128 R40, desc[UR44][R40.64] ;  /* 0x0000002c28287980 */ /* 0x000f62000c101d00 */
[----:B--2---:R-:W-:-:S02]  /*ae00*/  ISETP.NE.AND P2, PT, R18, 0x1, PT ;  /* 0x000000011200780c */ /* 0x004fc40003f45270 */
[----:B------:R-:W-:Y:S01]  /*ae10*/  LOP3.LUT R52, R53, 0x380, RZ, 0xc0, !PT ;  /* 0x0000038035347812 */ /* 0x000fe200078ec0ff */
[----:B------:R-:W-:Y:S01]  /*ae20*/  IMAD.X R77, RZ, RZ, R5, P3 ;  /* 0x000000ffff4d7224 */ /* 0x000fe200018e0605 */
[----:B------:R-:W-:Y:S01]  /*ae30*/  LOP3.LUT R56, R57, 0x380, RZ, 0xc0, !PT ;  /* 0x0000038039387812 */ /* 0x000fe200078ec0ff */
[----:B------:R-:W5:Y:S01]  /*ae40*/  LD.E.128 R48, desc[UR44][R48.64] ;  /* 0x0000002c30307980 */ /* 0x000f62000c101d00 */
[----:B------:R-:W-:Y:S02]  /*ae50*/  LOP3.LUT R60, R61, 0x380, RZ, 0xc0, !PT ;  /* 0x000003803d3c7812 */ /* 0x000fe400078ec0ff */
[----:B------:R-:W-:Y:S01]  /*ae60*/  LOP3.LUT R68, R69, 0x380, RZ, 0xc0, !PT ;  /* 0x0000038045447812 */ /* 0x000fe200078ec0ff */
[----:B------:R-:W5:Y:S01]  /*ae70*/  LD.E.128 R72, desc[UR44][R72.64] ;  /* 0x0000002c48487980 */ /* 0x000f62000c101d00 */
[----:B------:R-:W-:Y:S02]  /*ae80*/  SHF.R.U64 R64, R64, 0x3, RZ ;  /* 0x0000000340407819 */ /* 0x000fe400000012ff */
[----:B------:R-:W-:Y:S01]  /*ae90*/  SHF.R.U64 R11, R11, 0x3, RZ ;  /* 0x000000030b0b7819 */ /* 0x000fe200000012ff */
[----:B------:R-:W0:Y:S01]  /*aea0*/  @P2 LDC R81, c[0x0][0xcec] ;  /* 0x00033b00ff512b82 */ /* 0x000e220000000800 */
[----:B------:R-:W-:-:S02]  /*aeb0*/  LOP3.LUT R9, R12, 0x380, RZ, 0xc0, !PT ;  /* 0x000003800c097812 */ /* 0x000fc400078ec0ff */
[----:B------:R-:W-:Y:S02]  /*aec0*/  SHF.R.U64 R52, R52, 0x3, RZ ;  /* 0x0000000334347819 */ /* 0x000fe400000012ff */
[----:B------:R-:W-:Y:S02]  /*aed0*/  SHF.R.U64 R56, R56, 0x3, RZ ;  /* 0x0000000338387819 */ /* 0x000fe400000012ff */
[----:B------:R-:W-:Y:S01]  /*aee0*/  SHF.R.U64 R60, R60, 0x3, RZ ;  /* 0x000000033c3c7819 */ /* 0x000fe200000012ff */
[----:B------:R-:W1:Y:S01]  /*aef0*/  @P2 LDC R83, c[0x0][0xcf0] ;  /* 0x00033c00ff532b82 */ /* 0x000e620000000800 */
[----:B------:R-:W-:Y:S02]  /*af00*/  SHF.R.U64 R68, R68, 0x3, RZ ;  /* 0x0000000344447819 */ /* 0x000fe400000012ff */
[----:B------:R-:W-:Y:S01]  /*af10*/  LOP3.LUT R64, R64, R65, RZ, 0x3c, !PT ;  /* 0x0000004140407212 */ /* 0x000fe200078e3cff */
[----:B------:R-:W-:Y:S01]  /*af20*/  IMAD.X R65, RZ, RZ, R5, P0 ;  /* 0x000000ffff417224 */ /* 0x000fe200000e0605 */
[----:B------:R-:W-:-:S02]  /*af30*/  LOP3.LUT R4, R11, R4, RZ, 0x3c, !PT ;  /* 0x000000040b047212 */ /* 0x000fc400078e3cff */
[----:B------:R-:W-:Y:S02]  /*af40*/  SHF.R.U64 R9, R9, 0x3, RZ ;  /* 0x0000000309097819 */ /* 0x000fe400000012ff */
[----:B------:R-:W-:Y:S01]  /*af50*/  ISETP.GE.AND P0, PT, R198, UR10, PT ;  /* 0x0000000ac6007c0c */ /* 0x000fe2000bf06270 */
        /* <DEDUP_REMOVED lines=10> */
[----:B------:R-:W-:Y:S01]  /*b000*/  IMAD.WIDE.U32 R8, R8, UR8, RZ ;  /* 0x0000000808087c25 */ /* 0x000fe2000f8e00ff */
[----:B------:R2:W5:Y:S01]  /*b010*/  LD.E.128 R12, desc[UR44][R4.64] ;  /* 0x0000002c040c7980 */ /* 0x000562000c101d00 */
[----:B------:R-:W-:Y:S01]  /*b020*/  ISETP.GE.AND P1, PT, R16, UR10, PT ;  /* 0x0000000a10007c0c */ /* 0x000fe2000bf26270 */
[----:B------:R-:W-:Y:S01]  /*b030*/  ULDC.64 UR8, c[0x0][0xbe8] ;  /* 0x0002fa0000087ab9 */ /* 0x000fe20000000a00 */
[----:B------:R-:W-:Y:S01]  /*b040*/  IMAD.IADD R9, R9, 0x1, R7 ;  /* 0x0000000109097824 */ /* 0x000fe200078e0207 */
[----:B------:R-:W-:Y:S01]  /*b050*/  LOP3.LUT R7, R10, 0xfffffff8, RZ, 0xc0, !PT ;  /* 0xfffffff80a077812 */ /* 0x000fe200078ec0ff */
[----:B------:R-:W5:Y:S01]  /*b060*/  LD.E.128 R52, desc[UR44][R52.64] ;  /* 0x0000002c34347980 */ /* 0x000f62000c101d00 */
[----:B------:R-:W-:-:S03]  /*b070*/  VIADD R152, R16, 0x1c0 ;  /* 0x000001c010987836 */ /* 0x000fc60000000000 */
[----:B------:R-:W5:Y:S01]  /*b080*/  LD.E.128 R56, desc[UR44][R56.64] ;  /* 0x0000002c38387980 */ /* 0x000f62000c101d00 */
[----:B--2---:R-:W-:Y:S02]  /*b090*/  SEL R5, RZ, 0xffffffff, P0 ;  /* 0xffffffffff057807 */ /* 0x004fe40000000000 */
[----:B------:R-:W-:Y:S01]  /*b0a0*/  ISETP.GE.AND P0, PT, R197, UR10, PT ;  /* 0x0000000ac5007c0c */ /* 0x000fe2000bf06270 */
[----:B------:R-:W5:Y:S02]  /*b0b0*/  LD.E.128 R60, desc[UR44][R60.64] ;  /* 0x0000002c3c3c7980 */ /* 0x000f64000c101d00 */
[----:B------:R-:W-:Y:S01]  /*b0c0*/  IMAD.SHL.U32 R11, R5, 0x2, RZ ;  /* 0x00000002050b7824 */ /* 0x000fe200078e00ff */
[----:B------:R-:W-:Y:S01]  /*b0d0*/  SEL R5, RZ, 0xffffffff, P0 ;  /* 0xffffffffff057807 */ /* 0x000fe20000000000 */
[----:B------:R-:W5:Y:S01]  /*b0e0*/  LD.E.128 R68, desc[UR44][R68.64] ;  /* 0x0000002c44447980 */ /* 0x000f62000c101d00 */
[----:B------:R-:W-:Y:S01]  /*b0f0*/  ISETP.GE.AND P0, PT, R196, UR10, PT ;  /* 0x0000000ac4007c0c */ /* 0x000fe2000bf06270 */
[----:B------:R-:W-:Y:S01]  /*b100*/  IMAD.IADD R10, R0, 0x1, -R7 ;  /* 0x00000001000a7824 */ /* 0x000fe200078e0a07 */
[----:B------:R-:W-:Y:S01]  /*b110*/  SEL R4, RZ, 0x1, P1 ;  /* 0x00000001ff047807 */ /* 0x000fe20000800000 */
[----:B------:R-:W5:Y:S01]  /*b120*/  LD.E.128 R76, desc[UR44][R76.64] ;  /* 0x0000002c4c4c7980 */ /* 0x000f62000c101d00 */
[----:B------:R-:W-:Y:S01]  /*b130*/  SEL R0, RZ, 0xffffffff, P0 ;  /* 0xffffffffff007807 */ /* 0x000fe20000000000 */
[----:B------:R-:W-:Y:S01]  /*b140*/  IMAD.SHL.U32 R5, R5, 0x4, RZ ;  /* 0x0000000405057824 */ /* 0x000fe200078e00ff */
[----:B------:R-:W-:Y:S01]  /*b150*/  LOP3.LUT R4, R11, 0x2, R4, 0xe2, !PT ;  /* 0x000000020b047812 */ /* 0x000fe200078ee204 */
[----:B------:R-:W-:Y:S01]  /*b160*/  IMAD.WIDE.U32 R8, R193, UR8, R8 ;  /* 0x00000008c1087c25 */ /* 0x000fe2000f8e0008 */
[----:B------:R-:W-:Y:S01]  /*b170*/  ISETP.GE.AND P1, PT, R195, UR10, PT ;  /* 0x0000000ac3007c0c */ /* 0x000fe2000bf26270 */
[----:B------:R-:W-:Y:S01]  /*b180*/  @!PT LDS RZ, [RZ] ;  /* 0x00000000fffff984 */ /* 0x000fe20000000800 */
[----:B------:R-:W-:Y:S01]  /*b190*/  @!PT LDS RZ, [RZ] ;  /* 0x00000000fffff984 */ /* 0x000fe20000000800 */
[----:B------:R-:W-:Y:S01]  /*b1a0*/  @!PT LDS RZ, [RZ] ;  /* 0x00000000fffff984 */ /* 0x000fe20000000800 */
[----:B------:R-:W-:Y:S01]  /*b1b0*/  @!PT LDS RZ, [RZ] ;  /* 0x00000000fffff984 */ /* 0x000fe20000000800 */
[----:B------:R2:W-:Y:S06]  /*b1c0*/  MEMBAR.ALL.CTA ;  /* 0x0000000000007992 */ /* 0x0005ec0000008000 */
[----:B--2---:R-:W2:Y:S01]  /*b1d0*/  FENCE.VIEW.ASYNC.S ;  /* 0x00000000000073c6 */ /* 0x004ea20000000000 */
[----:B------:R-:W-:Y:S01]  /*b1e0*/  IMAD.SHL.U32 R7, R0, 0x8, RZ ;  /* 0x0000000800077824 */ /* 0x000fe200078e00ff */
[----:B------:R-:W-:Y:S01]  /*b1f0*/  LOP3.LUT R4, R5, 0x4, R4, 0xe2, !PT ;  /* 0x0000000405047812 */ /* 0x000fe200078ee204 */
[----:B------:R-:W-:-:S02]  /*b200*/  IMAD.U32 R11, RZ, RZ, UR42 ;  /* 0x0000002aff0b7e24 */ /* 0x000fc4000f8e00ff */
[----:B------:R-:W-:Y:S01]  /*b210*/  IMAD R0, R10, 0x20, R3 ;  /* 0x000000200a007824 */ /* 0x000fe200078e0203 */
[----:B------:R-:W-:Y:S01]  /*b220*/  SHF.R.S32.HI R5, RZ, 0x1f, R192 ;  /* 0x0000001fff057819 */ /* 0x000fe200000114c0 */
[----:B------:R-:W-:Y:S01]  /*b230*/  IMAD R9, R193, UR9, R9 ;  /* 0x00000009c1097c24 */ /* 0x000fe2000f8e0209 */
[----:B------:R-:W-:Y:S01]  /*b240*/  LOP3.LUT R4, R7, 0x8, R4, 0xe2, !PT ;  /* 0x0000000807047812 */ /* 0x000fe200078ee204 */
[----:B------:R-:W-:Y:S01]  /*b250*/  IMAD R10, R11, 0x40, R0 ;  /* 0x000000400b0a7824 */ /* 0x000fe200078e0200 */
[----:B------:R-:W-:Y:S01]  /*b260*/  ULDC.64 UR8, c[0x0][0xbf0] ;  /* 0x0002fc0000087ab9 */ /* 0x000fe20000000a00 */
[----:B------:R-:W-:Y:S01]  /*b270*/  SEL R7, RZ, 0xffffffff, P1 ;  /* 0xffffffffff077807 */ /* 0x000fe20000800000 */
[----:B------:R-:W-:Y:S01]  /*b280*/  IMAD R5, R5, UR8, RZ ;  /* 0x0000000805057c24 */ /* 0x000fe2000f8e02ff */
[----:B------:R-:W-:Y:S01]  /*b290*/  ISETP.GE.AND P0, PT, R194, UR10, PT ;  /* 0x0000000ac2007c0c */ /* 0x000fe2000bf06270 */
[----:B0-----:R-:W-:-:S04]  /*b2a0*/  @P2 IMAD.HI.U32 R0, R10, R81, RZ ;  /* 0x000000510a002227 */ /* 0x001fc800078e00ff */
[----:B------:R-:W-:Y:S02]  /*b2b0*/  IMAD R11, R192, UR9, R5 ;  /* 0x00000009c00b7c24 */ /* 0x000fe4000f8e0205 */
[----:B------:R-:W-:Y:S01]  /*b2c0*/  IMAD.SHL.U32 R81, R7, 0x10, RZ ;  /* 0x0000001007517824 */ /* 0x000fe200078e00ff */
[----:B------:R-:W-:Y:S01]  /*b2d0*/  SEL R7, RZ, 0xffffffff, P0 ;  /* 0xffffffffff077807 */ /* 0x000fe20000000000 */
[----:B------:R-:W-:Y:S01]  /*b2e0*/  IMAD.MOV.U32 R5, RZ, RZ, R10 ;  /* 0x000000ffff057224 */ /* 0x000fe200078e000a */
[----:B-1----:R-:W-:Y:S02]  /*b2f0*/  @P2 SHF.R.U32.HI R5, RZ, R83, R0 ;  /* 0x00000053ff052219 */ /* 0x002fe40000011600 */
[----:B------:R-:W-:Y:S01]  /*b300*/  LOP3.LUT R4, R81, 0x10, R4, 0xe2, !PT ;  /* 0x0000001051047812 */ /* 0x000fe200078ee204 */
[----:B------:R-:W-:Y:S01]  /*b310*/  IMAD.SHL.U32 R81, R7, 0x20, RZ ;  /* 0x0000002007517824 */ /* 0x000fe200078e00ff */
[--C-:B------:R-:W-:Y:S01]  /*b320*/  SHF.R.S32.HI R0, RZ, 0x1f, R5.reuse ;  /* 0x0000001fff007819 */ /* 0x100fe20000011405 */
[----:B------:R-:W-:-:S02]  /*b330*/  IMAD.MOV R7, RZ, RZ, -R5 ;  /* 0x000000ffff077224 */ /* 0x000fc400078e0a05 */
[----:B------:R-:W-:Y:S01]  /*b340*/  IMAD.WIDE.U32 R8, R192, UR8, R8 ;  /* 0x00000008c0087c25 */ /* 0x000fe2000f8e0008 */
[----:B------:R-:W-:-:S03]  /*b350*/  ULDC.64 UR8, c[0x0][0xbe0] ;  /* 0x0002f80000087ab9 */ /* 0x000fc60000000a00 */
[----:B------:R-:W-:Y:S02]  /*b360*/  IMAD R0, R0, UR8, RZ ;  /* 0x0000000800007c24 */ /* 0x000fe4000f8e02ff */
[----:B------:R-:W-:Y:S02]  /*b370*/  IMAD R7, R18, R7, R10 ;  /* 0x0000000712077224 */ /* 0x000fe400078e020a */
[----:B------:R-:W-:Y:S01]  /*b380*/  IMAD.IADD R9, R9, 0x1, R11 ;  /* 0x0000000109097824 */ /* 0x000fe200078e020b */
[----:B------:R-:W-:Y:S01]  /*b390*/  ISETP.GE.AND P0, PT, R153, UR10, PT ;  /* 0x0000000a99007c0c */ /* 0x000fe2000bf06270 */
[C---:B------:R-:W-:Y:S01]  /*b3a0*/  IMAD R11, R5.reuse, UR9, R0 ;  /* 0x00000009050b7c24 */ /* 0x040fe2000f8e0200 */
[----:B------:R-:W-:Y:S01]  /*b3b0*/  SHF.R.S32.HI R0, RZ, 0x1f, R7 ;  /* 0x0000001fff007819 */ /* 0x000fe20000011407 */
[----:B------:R-:W-:Y:S01]  /*b3c0*/  IMAD.WIDE.U32 R8, R5, UR8, R8 ;  /* 0x0000000805087c25 */ /* 0x000fe2000f8e0008 */
[----:B------:R-:W-:Y:S01]  /*b3d0*/  ULDC.64 UR8, c[0x0][0xbd8] ;  /* 0x0002f60000087ab9 */ /* 0x000fe20000000a00 */
[----:B------:R-:W-:-:S02]  /*b3e0*/  LOP3.LUT R4, R81, 0x20, R4, 0xe2, !PT ;  /* 0x0000002051047812 */ /* 0x000fc400078ee204 */
[----:B------:R-:W-:Y:S01]  /*b3f0*/  IMAD.U32 R80, RZ, RZ, UR42 ;  /* 0x0000002aff507e24 */ /* 0x000fe2000f8e00ff */
[----:B------:R-:W-:Y:S01]  /*b400*/  SEL R5, RZ, 0x40, P0 ;  /* 0x00000040ff057807 */ /* 0x000fe20000000000 */
[----:B------:R-:W-:Y:S01]  /*b410*/  IMAD.IADD R9, R9, 0x1, R11 ;  /* 0x0000000109097824 */ /* 0x000fe200078e020b */
[----:B------:R-:W-:Y:S01]  /*b420*/  ISETP.GE.AND P0, PT, R152, UR10, PT ;  /* 0x0000000a98007c0c */ /* 0x000fe2000bf06270 */
[----:B------:R-:W-:Y:S02]  /*b430*/  IMAD R10, R0, UR8, RZ ;  /* 0x00000008000a7c24 */ /* 0x000fe4000f8e02ff */
[----:B------:R-:W-:Y:S02]  /*b440*/  IMAD R81, R80, 0x40, R3 ;  /* 0x0000004050517824 */ /* 0x000fe400078e0203 */
        /* <DEDUP_REMOVED lines=12> */
[----:B--2---:R0:W1:Y:S01]  /*b510*/  SHFL.IDX PT, R4, R18, RZ, 0x181f ;  /* 0x00181fff12047589 */ /* 0x00406200000e0000 */
[----:B------:R-:W-:Y:S02]  /*b520*/  BSSY B1, `(.L_x_4240) ;  /* 0x000002b000017945 */ /* 0x000fe40003800000 */
[----:B------:R-:W-:Y:S01]  /*b530*/  SYNCS.ARRIVE.TRANS64.RED.A1T0 RZ, [UR7], RZ ;  /* 0x000000ffffff79a7 */ /* 0x000fe20008100407 */
[----:B------:R0:W2:Y:S01]  /*b540*/  SHFL.IDX PT, R5, R80, RZ, 0x181f ;  /* 0x00181fff50057589 */ /* 0x0000a200000e0000 */
[----:B------:R-:W-:Y:S02]  /*b550*/  LOP3.LUT R3, R0, R3, RZ, 0xfc, !PT ;  /* 0x0000000300037212 */ /* 0x000fe400078efcff */
[----:B------:R-:W-:Y:S01]  /*b560*/  SHF.R.S32.HI R154, RZ, 0x1f, R198 ;  /* 0x0000001fff9a7819 */ /* 0x000fe200000114c6 */
        /* <DEDUP_REMOVED lines=8> */
[----:B-1----:R-:W-:Y:S01]  /*b5f0*/  @!P1 LEA R8, P2, R198, R4, 0x1 ;  /* 0x00000004c6089211 */ /* 0x002fe200078408ff */
[----:B--2---:R-:W-:-:S03]  /*b600*/  @!P0 IMAD.WIDE R10, R16, 0x2, R4 ;  /* 0x00000002100a8825 */ /* 0x004fc600078e0204 */
[----:B------:R-:W-:Y:S02]  /*b610*/  @!P1 LEA.HI.X R9, R198, R5, R154, 0x1, P2 ;  /* 0x00000005c6099211 */ /* 0x000fe400010f0c9a */
[----:B------:R-:W-:Y:S01]  /*b620*/  ISETP.GE.AND P2, PT, R195, UR10, PT ;  /* 0x0000000ac3007c0c */ /* 0x000fe2000bf46270 */
[----:B-----5:R1:W-:Y:S01]  /*b630*/  @!P0 ST.E.128 desc[UR44][R10.64], R12 ;  /* 0x0000000c0a008985 */ /* 0x0203e2000c101d2c */
[----:B------:R-:W-:-:S03]  /*b640*/  LOP3.LUT P0, RZ, R0, 0x40, RZ, 0xc0, !PT ;  /* 0x0000004000ff7812 */ /* 0x000fc6000780c0ff */
[----:B------:R2:W-:Y:S01]  /*b650*/  @!P1 ST.E.128 desc[UR44][R8.64], R24 ;  /* 0x0000001808009985 */ /* 0x0005e2000c101d2c */
[----:B------:R-:W-:Y:S02]  /*b660*/  ISETP.GE.AND P1, PT, R194, UR10, PT ;  /* 0x0000000ac2007c0c */ /* 0x000fe4000bf26270 */
[CC--:B-1----:R-:W-:Y:S02]  /*b670*/  @!P3 LEA R14, P6, R196.reuse, R4.reuse, 0x1 ;  /* 0x00000004c40eb211 */ /* 0x0c2fe400078c08ff */
[CC--:B--2---:R-:W-:Y:S02]  /*b680*/  @!P4 LEA R24, P5, R197.reuse, R4.reuse, 0x1 ;  /* 0x00000004c518c211 */ /* 0x0c4fe400078a08ff */
[-C--:B------:R-:W-:Y:S02]  /*b690*/  @!P3 LEA.HI.X R15, R196, R5.reuse, R85, 0x1, P6 ;  /* 0x00000005c40fb211 */ /* 0x080fe400030f0c55 */
[----:B------:R-:W-:Y:S02]  /*b6a0*/  @!P4 LEA.HI.X R25, R197, R5, R7, 0x1, P5 ;  /* 0x00000005c519c211 */ /* 0x000fe400028f0c07 */
[----:B------:R-:W-:-:S02]  /*b6b0*/  @!P2 LEA R12, P5, R195, R4, 0x1 ;  /* 0x00000004c30ca211 */ /* 0x000fc400078a08ff */
[----:B------:R-:W-:Y:S01]  /*b6c0*/  LOP3.LUT P6, RZ, R3, 0x80, RZ, 0xc0, !PT ;  /* 0x0000008003ff7812 */ /* 0x000fe200078cc0ff */
[----:B------:R3:W-:Y:S01]  /*b6d0*/  @!P4 ST.E.128 desc[UR44][R24.64], R32 ;  /* 0x000000201800c985 */ /* 0x0007e2000c101d2c */
[-C--:B------:R-:W-:Y:S02]  /*b6e0*/  @!P2 LEA.HI.X R13, R195, R5.reuse, R83, 0x1, P5 ;  /* 0x00000005c30da211 */ /* 0x080fe400028f0c53 */
[----:B------:R-:W-:Y:S01]  /*b6f0*/  SHF.R.S32.HI R7, RZ, 0x1f, R194 ;  /* 0x0000001fff077819 */ /* 0x000fe200000114c2 */
[----:B------:R3:W-:Y:S01]  /*b700*/  @!P3 ST.E.128 desc[UR44][R14.64], R40 ;  /* 0x000000280e00b985 */ /* 0x0007e2000c101d2c */
[C---:B------:R-:W-:Y:S02]  /*b710*/  @!P1 LEA R10, P5, R194.reuse, R4, 0x1 ;  /* 0x00000004c20a9211 */ /* 0x040fe400078a08ff */
[----:B------:R-:W-:Y:S01]  /*b720*/  SHF.R.S32.HI R9, RZ, 0x1f, R153 ;  /* 0x0000001fff097819 */ /* 0x000fe20000011499 */
[----:B------:R3:W-:Y:S01]  /*b730*/  @!P2 ST.E.128 desc[UR44][R12.64], R48 ;  /* 0x000000300c00a985 */ /* 0x0007e2000c101d2c */
[----:B------:R-:W-:-:S02]  /*b740*/  @!P1 LEA.HI.X R11, R194, R5, R7, 0x1, P5 ;  /* 0x00000005c20b9211 */ /* 0x000fc400028f0c07 */
[CC--:B------:R-:W-:Y:S02]  /*b750*/  @P0 LEA R8, P5, R153.reuse, R4.reuse, 0x1 ;  /* 0x0000000499080211 */ /* 0x0c0fe400078a08ff */
[----:B------:R-:W-:Y:S01]  /*b760*/  SHF.R.S32.HI R7, RZ, 0x1f, R152 ;  /* 0x0000001fff077819 */ /* 0x000fe20000011498 */
[----:B------:R3:W-:Y:S01]  /*b770*/  @!P1 ST.E.128 desc[UR44][R10.64], R56 ;  /* 0x000000380a009985 */ /* 0x0007e2000c101d2c */
[----:B------:R-:W-:Y:S02]  /*b780*/  @P0 LEA.HI.X R9, R153, R5, R9, 0x1, P5 ;  /* 0x0000000599090211 */ /* 0x000fe400028f0c09 */
[----:B------:R-:W-:-:S03]  /*b790*/  @P6 LEA R4, P5, R152, R4, 0x1 ;  /* 0x0000000498046211 */ /* 0x000fc600078a08ff */
[----:B------:R3:W-:Y:S01]  /*b7a0*/  @P0 ST.E.128 desc[UR44][R8.64], R64 ;  /* 0x0000004008000985 */ /* 0x0007e2000c101d2c */
[----:B------:R-:W-:-:S05]  /*b7b0*/  @P6 LEA.HI.X R5, R152, R5, R7, 0x1, P5 ;  /* 0x0000000598056211 */ /* 0x000fca00028f0c07 */
[----:B------:R3:W-:Y:S04]  /*b7c0*/  @P6 ST.E.128 desc[UR44][R4.64], R72 ;  /* 0x0000004804006985 */ /* 0x0007e8000c101d2c */
.L_x_4241:
[----:B------:R-:W-:Y:S05]  /*b7d0*/  BSYNC B1 ;  /* 0x0000000000017941 */ /* 0x000fea0003800000 */
.L_x_4240:
[----:B------:R-:W-:Y:S01]  /*b7e0*/  VIADD R7, R81, 0x20 ;  /* 0x0000002051077836 */ /* 0x000fe20000000000 */
[----:B--23--:R2:W3:Y:S04]  /*b7f0*/  SHFL.IDX PT, R5, R80, 0x1, 0x181f ;  /* 0x00381f0050057f89 */ /* 0x00c4e800000e0000 */
[----:B------:R-:W-:Y:S01]  /*b800*/  ISETP.GE.AND P0, PT, R7, R82, PT ;  /* 0x000000520700720c */ /* 0x000fe20003f06270 */
[----:B-1----:R2:W1:-:S12]  /*b810*/  SHFL.IDX PT, R4, R18, 0x1, 0x181f ;  /* 0x00381f0012047f89 */ /* 0x00245800000e0000 */
[----:B--2---:R-:W-:Y:S05]  /*b820*/  @P0 BRA `(.L_x_4242) ;  /* 0x0000002800000947 */ /* 0x004fea0003800000 */
[----:B------:R-:W-:Y:S02]  /*b830*/  ISETP.GE.AND P0, PT, R198, UR10, PT ;  /* 0x0000000ac6007c0c */ /* 0x000fe4000bf06270 */
[----:B------:R-:W-:Y:S02]  /*b840*/  ISETP.GE.AND P5, PT, R16, UR10, PT ;  /* 0x0000000a10007c0c */ /* 0x000fe4000bfa6270 */
[----:B------:R-:W-:Y:S02]  /*b850*/  ISETP.GE.AND P2, PT, R197, UR10, PT ;  /* 0x0000000ac5007c0c */ /* 0x000fe4000bf46270 */
[----:B------:R-:W-:Y:S02]  /*b860*/  ISETP.GE.AND P1, PT, R196, UR10, PT ;  /* 0x0000000ac4007c0c */ /* 0x000fe4000bf26270 */
[----:B------:R-:W-:Y:S02]  /*b870*/  ISETP.GE.AND P3, PT, R195, UR10, PT ;  /* 0x0000000ac3007c0c */ /* 0x000fe4000bf66270 */
[----:B------:R-:W-:-:S02]  /*b880*/  SHF.R.S32.HI R7, RZ, 0x1f, R197 ;  /* 0x0000001fff077819 */ /* 0x000fc400000114c5 */
[----:B-----5:R-:W-:Y:S02]  /*b890*/  SHF.R.S32.HI R27, RZ, 0x1f, R194 ;  /* 0x0000001fff1b7819 */ /* 0x020fe400000114c2 */
[----:B-1----:R-:W-:Y:S01]  /*b8a0*/  @!P0 LEA R10, P4, R198, R4, 0x1 ;  /* 0x00000004c60a8211 */ /* 0x002fe200078808ff */
[----:B---3--:R-:W-:Y:S01]  /*b8b0*/  @!P5 IMAD.WIDE R8, R16, 0x2, R4 ;  /* 0x000000021008d825 */ /* 0x008fe200078e0204 */
[----:B------:R-:W-:Y:S02]  /*b8c0*/  SHF.R.S32.HI R33, RZ, 0x1f, R153 ;  /* 0x0000001fff217819 */ /* 0x000fe40000011499 */
[----:B------:R-:W-:Y:S02]  /*b8d0*/  @!P0 LEA.HI.X R11, R198, R5, R154, 0x1, P4 ;  /* 0x00000005c60b8211 */ /* 0x000fe400020f0c9a */
[----:B------:R-:W-:Y:S01]  /*b8e0*/  ISETP.GE.AND P4, PT, R194, UR10, PT ;  /* 0x0000000ac2007c0c */ /* 0x000fe2000bf86270 */
[----:B------:R1:W-:Y:S01]  /*b8f0*/  @!P5 ST.E.128 desc[UR44][R8.64], R20 ;  /* 0x000000140800d985 */ /* 0x0003e2000c101d2c */
[----:B------:R-:W-:-:S02]  /*b900*/  LOP3.LUT P5, RZ, R0, 0x40, RZ, 0xc0, !PT ;  /* 0x0000004000ff7812 */ /* 0x000fc400078ac0ff */
[CC--:B------:R-:W-:Y:S01]  /*b910*/  @!P2 LEA R12, P6, R197.reuse, R4.reuse, 0x1 ;  /* 0x00000004c50ca211 */ /* 0x0c0fe200078c08ff */
[----:B------:R2:W-:Y:S01]  /*b920*/  @!P0 ST.E.128 desc[UR44][R10.64], R28 ;  /* 0x0000001c0a008985 */ /* 0x0005e2000c101d2c */
[----:B------:R-:W-:Y:S02]  /*b930*/  SHF.R.S32.HI R0, RZ, 0x1f, R195 ;  /* 0x0000001fff007819 */ /* 0x000fe400000114c3 */
[----:B------:R-:W-:Y:S02]  /*b940*/  @!P2 LEA.HI.X R13, R197, R5, R7, 0x1, P6 ;  /* 0x00000005c50da211 */ /* 0x000fe400030f0c07 */
[----:B------:R-:W-:Y:S02]  /*b950*/  SHF.R.S32.HI R7, RZ, 0x1f, R196 ;  /* 0x0000001fff077819 */ /* 0x000fe400000114c4 */
[-C--:B------:R-:W-:Y:S01]  /*b960*/  @!P1 LEA R14, P6, R196, R4.reuse, 0x1 ;  /* 0x00000004c40e9211 */ /* 0x080fe200078c08ff */
[----:B------:R2:W-:Y:S01]  /*b970*/  @!P2 ST.E.128 desc[UR44][R12.64], R36 ;  /* 0x000000240c00a985 */ /* 0x0005e2000c101d2c */
[----:B------:R-:W-:-:S02]  /*b980*/  @!P3 LEA R24, P2, R195, R4, 0x1 ;  /* 0x00000004c318b211 */ /* 0x000fc400078408ff */
[-C--:B------:R-:W-:Y:S02]  /*b990*/  @!P4 LEA R26, P0, R194, R4.reuse, 0x1 ;  /* 0x00000004c21ac211 */ /* 0x080fe400078008ff */
[-C--:B------:R-:W-:Y:S02]  /*b9a0*/  @!P1 LEA.HI.X R15, R196, R5.reuse, R7, 0x1, P6 ;  /* 0x00000005c40f9211 */ /* 0x080fe400030f0c07 */
[----:B-1----:R-:W-:Y:S02]  /*b9b0*/  @P5 LEA R8, P6, R153, R4, 0x1 ;  /* 0x0000000499085211 */ /* 0x002fe400078c08ff */
[-C--:B------:R-:W-:Y:S01]  /*b9c0*/  @!P3 LEA.HI.X R25, R195, R5.reuse, R0, 0x1, P2 ;  /* 0x00000005c319b211 */ /* 0x080fe200010f0c00 */
[----:B------:R2:W-:Y:S01]  /*b9d0*/  @!P1 ST.E.128 desc[UR44][R14.64], R44 ;  /* 0x0000002c0e009985 */ /* 0x0005e2000c101d2c */
[-C--:B------:R-:W-:Y:S02]  /*b9e0*/  @!P4 LEA.HI.X R27, R194, R5.reuse, R27, 0x1, P0 ;  /* 0x00000005c21bc211 */ /* 0x080fe400000f0c1b */
[----:B------:R-:W-:Y:S01]  /*b9f0*/  @P5 LEA.HI.X R9, R153, R5, R33, 0x1, P6 ;  /* 0x0000000599095211 */ /* 0x000fe200030f0c21 */
[----:B------:R2:W-:Y:S01]  /*ba00*/  @!P3 ST.E.128 desc[UR44][R24.64], R52 ;  /* 0x000000341800b985 */ /* 0x0005e2000c101d2c */
[----:B------:R-:W-:-:S03]  /*ba10*/  LOP3.LUT P0, RZ, R3, 0x80, RZ, 0xc0, !PT ;  /* 0x0000008003ff7812 */ /* 0x000fc6000780c0ff */
[----:B------:R2:W-:Y:S04]  /*ba20*/  @!P4 ST.E.128 desc[UR44][R26.64], R60 ;  /* 0x0000003c1a00c985 */ /* 0x0005e8000c101d2c */
[----:B------:R2:W-:Y:S06]  /*ba30*/  @P5 ST.E.128 desc[UR44][R8.64], R68 ;  /* 0x0000004408005985 */ /* 0x0005ec000c101d2c */
[----:B------:R-:W-:Y:S05]  /*ba40*/  @!P0 BRA `(.L_x_4242) ;  /* 0x0000002400788947 */ /* 0x000fea0003800000 */
[----:B------:R-:W-:Y:S02]  /*ba50*/  LEA R4, P0, R152, R4, 0x1 ;  /* 0x0000000498047211 */ /* 0x000fe400078008ff */
[----:B------:R-:W-:-:S04]  /*ba60*/  SHF.R.S32.HI R3, RZ, 0x1f, R152 ;  /* 0x0000001fff037819 */ /* 0x000fc80000011498 */
[----:B------:R-:W-:-:S05]  /*ba70*/  LEA.HI.X R5, R152, R5, R3, 0x1, P0 ;  /* 0x0000000598057211 */ /* 0x000fca00000f0c03 */
[----:B------:R4:W-:Y:S01]  /*ba80*/  ST.E.128 desc[UR44][R4.64], R76 ;  /* 0x0000004c04007985 */ /* 0x0009e2000c101d2c */
[----:B------:R-:W-:Y:S05]  /*ba90*/  BRA `(.L_x_4242) ;  /* 0x0000002400647947 */ /* 0x000fea0003800000 */
.L_x_4239:
[----:B------:R-:W2:Y:S01]  /*baa0*/  LDL R0, [R1+0x2c] ;  /* 0x00002c0001007983 */ /* 0x000ea20000100800 */
[----:B------:R-:W-:Y:S01]  /*bab0*/  ULDC.64 UR8, c[0x0][0xc08] ;  /* 0x0003020000087ab9 */ /* 0x000fe20000000a00 */
[----:B0-----:R-:W-:Y:S01]  /*bac0*/  SHF.R.S32.HI R3, RZ, 0x1f, R192 ;  /* 0x0000001fff037819 */ /* 0x001fe200000114c0 */
[----:B------:R-:W-:Y:S01]  /*bad0*/  IMAD R7, R7, UR8, RZ ;  /* 0x0000000807077c24 */ /* 0x000fe2000f8e02ff */
[----:B------:R-:W-:Y:S01]  /*bae0*/  ULDC.64 UR10, c[0x0][0xc40] ;  /* 0x00031000000a7ab9 */ /* 0x000fe20000000a00 */
[----:B------:R-:W-:Y:S01]  /*baf0*/  IMAD.U32 R4, RZ, RZ, UR42 ;  /* 0x0000002aff047e24 */ /* 0x000fe2000f8e00ff */
[----:B------:R-:W-:Y:S01]  /*bb00*/  ULDC.64 UR12, c[0x0][0xc30] ;  /* 0x00030c00000c7ab9 */ /* 0x000fe20000000a00 */
[C---:B------:R-:W-:Y:S01]  /*bb10*/  IMAD R7, R8.reuse, UR9, R7 ;  /* 0x0000000908077c24 */ /* 0x040fe2000f8e0207 */
[----:B------:R-:W-:Y:S01]  /*bb20*/  BSSY B1, `(.L_x_4243) ;  /* 0x00000d5000017945 */ /* 0x000fe20003800000 */
[----:B------:R-:W-:Y:S01]  /*bb30*/  IMAD.WIDE.U32 R8, R8, UR8, RZ ;  /* 0x0000000808087c25 */ /* 0x000fe2000f8e00ff */
[----:B------:R-:W-:Y:S01]  /*bb40*/  ULDC.64 UR8, c[0x0][0xc38] ;  /* 0x00030e0000087ab9 */ /* 0x000fe20000000a00 */
[----:B------:R-:W-:-:S02]  /*bb50*/  SHF.R.S32.HI R22, RZ, 0x1f, R201 ;  /* 0x0000001fff167819 */ /* 0x000fc400000114c9 */
[----:B------:R-:W-:Y:S01]  /*bb60*/  IMAD.IADD R9, R9, 0x1, R7 ;  /* 0x0000000109097824 */ /* 0x000fe200078e0207 */
[----:B------:R-:W-:Y:S01]  /*bb70*/  SHF.R.S32.HI R23, RZ, 0x1f, R202 ;  /* 0x0000001fff177819 */ /* 0x000fe200000114ca */
[----:B------:R-:W-:Y:S01]  /*bb80*/  IMAD R3, R3, UR10, RZ ;  /* 0x0000000a03037c24 */ /* 0x000fe2000f8e02ff */
[----:B------:R-:W-:Y:S01]  /*bb90*/  SHF.R.S32.HI R152, RZ, 0x1f, R203 ;  /* 0x0000001fff987819 */ /* 0x000fe200000114cb */
[C---:B------:R-:W-:Y:S01]  /*bba0*/  IMAD.WIDE.U32 R8, R193.reuse, UR8, R8 ;  /* 0x00000008c1087c25 */ /* 0x040fe2000f8e0008 */
[----:B------:R-:W-:Y:S01]  /*bbb0*/  ULDC UR8, c[0x0][0xce8] ;  /* 0x00033a0000087ab9 */ /* 0x000fe20000000800 */
[----:B------:R-:W-:Y:S01]  /*bbc0*/  SHF.R.S32.HI R153, RZ, 0x1f, R204 ;  /* 0x0000001fff997819 */ /* 0x000fe200000114cc */
[----:B------:R-:W-:Y:S01]  /*bbd0*/  UISETP.NE.AND UP0, UPT, UR8, 0x1, UPT ;  /* 0x000000010800788c */ /* 0x000fe2000bf05270 */
[----:B------:R-:W-:Y:S01]  /*bbe0*/  IMAD R9, R193, UR9, R9 ;  /* 0x00000009c1097c24 */ /* 0x000fe2000f8e0209 */
[----:B------:R-:W-:Y:S01]  /*bbf0*/  UIMAD UR6, UR6, UR8, URZ ;  /* 0x00000008060672a4 */ /* 0x000fe2000f8e023f */
[C---:B------:R-:W-:Y:S01]  /*bc00*/  IMAD R3, R192.reuse, UR11, R3 ;  /* 0x0000000bc0037c24 */ /* 0x040fe2000f8e0203 */
[----:B------:R-:W-:Y:S01]  /*bc10*/  SHF.R.S32.HI R154, RZ, 0x1f, R205 ;  /* 0x0000001fff9a7819 */ /* 0x000fe200000114cd */
[----:B------:R-:W-:Y:S01]  /*bc20*/  IMAD.WIDE.U32 R8, R192, UR10, R8 ;  /* 0x0000000ac0087c25 */ /* 0x000fe2000f8e0008 */
[----:B------:R-:W-:Y:S01]  /*bc30*/  PLOP3.LUT P0, PT, PT, PT, UP0, 0x80, 0x0 ;  /* 0x000000000000781c */ /* 0x000fe20003f0f008 */
[----:B------:R-:W-:Y:S01]  /*bc40*/  ULDC.64 UR10, c[0x0][0xc48] ;  /* 0x00031200000a7ab9 */ /* 0x000fe20000000a00 */
[----:B------:R-:W-:Y:S01]  /*bc50*/  SHF.R.S32.HI R155, RZ, 0x1f, R206 ;  /* 0x0000001fff9b7819 */ /* 0x000fe200000114ce */
[----:B------:R-:W-:Y:S01]  /*bc60*/  IMAD.IADD R9, R9, 0x1, R3 ;  /* 0x0000000109097824 */ /* 0x000fe200078e0203 */
[----:B------:R-:W-:Y:S01]  /*bc70*/  SHF.R.S32.HI R156, RZ, 0x1f, R207 ;  /* 0x0000001fff9c7819 */ /* 0x000fe200000114cf */
[----:B------:R-:W-:Y:S01]  /*bc80*/  @UP0 ULDC UR7, c[0x0][0xcec] ;  /* 0x00033b0000070ab9 */ /* 0x000fe20000000800 */
[----:B------:R-:W-:Y:S01]  /*bc90*/  VIADD R178, R19, 0x10 ;  /* 0x0000001013b27836 */ /* 0x000fe20000000000 */
[----:B------:R-:W-:Y:S01]  /*bca0*/  SHF.R.S32.HI R157, RZ, 0x1f, R208 ;  /* 0x0000001fff9d7819 */ /* 0x000fe200000114d0 */
[----:B------:R-:W-:Y:S01]  /*bcb0*/  IMAD.WIDE.U32 R8, R199, UR10, R8 ;  /* 0x0000000ac7087c25 */ /* 0x000fe2000f8e0008 */
[----:B------:R-:W-:-:S02]  /*bcc0*/  SHF.R.S32.HI R158, RZ, 0x1f, R209 ;  /* 0x0000001fff9e7819 */ /* 0x000fc400000114d1 */
[----:B------:R-:W-:Y:S01]  /*bcd0*/  SHF.R.S32.HI R159, RZ, 0x1f, R210 ;  /* 0x0000001fff9f7819 */ /* 0x000fe200000114d2 */
[----:B------:R-:W-:Y:S01]  /*bce0*/  IMAD R9, R199, UR11, R9 ;  /* 0x0000000bc7097c24 */ /* 0x000fe2000f8e0209 */
[----:B------:R-:W-:Y:S01]  /*bcf0*/  ULDC.64 UR10, c[0x0][0xc28] ;  /* 0x00030a00000a7ab9 */ /* 0x000fe20000000a00 */
[C---:B------:R-:W-:Y:S01]  /*bd00*/  VIADD R180, R19.reuse, 0x8 ;  /* 0x0000000813b47836 */ /* 0x040fe20000000000 */
[----:B------:R-:W-:Y:S01]  /*bd10*/  SHF.R.S32.HI R160, RZ, 0x1f, R211 ;  /* 0x0000001fffa07819 */ /* 0x000fe200000114d3 */
[C---:B------:R-:W-:Y:S01]  /*bd20*/  VIADD R177, R19.reuse, 0x10 ;  /* 0x0000001013b17836 */ /* 0x040fe20000000000 */
[----:B------:R-:W-:Y:S01]  /*bd30*/  SHF.R.S32.HI R161, RZ, 0x1f, R212 ;  /* 0x0000001fffa17819 */ /* 0x000fe200000114d4 */
[----:B------:R-:W-:Y:S01]  /*bd40*/  VIADD R179, R19, 0x8 ;  /* 0x0000000813b37836 */ /* 0x000fe20000000000 */
        /* <DEDUP_REMOVED lines=19> */
[----:B------:R-:W-:Y:S01]  /*be80*/  SHF.R.S32.HI R181, RZ, 0x1f, R19 ;  /* 0x0000001fffb57819 */ /* 0x000fe20000011413 */
[----:B--2---:R-:W-:-:S04]  /*be90*/  IMAD R4, R4, 0x40, R0 ;  /* 0x0000004004047824 */ /* 0x004fc800078e0200 */
[----:B------:R-:W-:Y:S01]  /*bea0*/  @P0 IMAD.HI.U32 R0, R4, UR7, RZ ;  /* 0x0000000704000c27 */ /* 0x000fe2000f8e00ff */
[----:B------:R-:W-:-:S03]  /*beb0*/  @UP0 ULDC UR7, c[0x0][0xcf0] ;  /* 0x00033c0000070ab9 */ /* 0x000fc60000000800 */
[----:B------:R-:W-:Y:S01]  /*bec0*/  IMAD.MOV.U32 R3, RZ, RZ, R4 ;  /* 0x000000ffff037224 */ /* 0x000fe200078e0004 */
[----:B------:R-:W-:Y:S01]  /*bed0*/  @P0 SHF.R.U32.HI R3, RZ, UR7, R0 ;  /* 0x00000007ff030c19 */ /* 0x000fe20008011600 */
[----:B------:R-:W-:-:S03]  /*bee0*/  UIADD3 UR7, UR41, 0x38820, URZ ;  /* 0x0003882029077890 */ /* 0x000fc6000fffe03f */
[--C-:B------:R-:W-:Y:S01]  /*bef0*/  SHF.R.S32.HI R0, RZ, 0x1f, R3.reuse ;  /* 0x0000001fff007819 */ /* 0x100fe20000011403 */
[----:B------:R-:W-:Y:S01]  /*bf00*/  IMAD.MOV R5, RZ, RZ, -R3 ;  /* 0x000000ffff057224 */ /* 0x000fe200078e0a03 */
[----:B------:R-:W-:Y:S01]  /*bf10*/  UPRMT UR7, URZ, 0x654, UR7 ;  /* 0x000006543f077896 */ /* 0x000fe20008000007 */
[----:B------:R-:W-:-:S04]  /*bf20*/  IMAD.WIDE.U32 R8, R3, UR12, R8 ;  /* 0x0000000c03087c25 */ /* 0x000fc8000f8e0008 */
[----:B------:R-:W-:Y:S02]  /*bf30*/  IMAD R0, R0, UR12, RZ ;  /* 0x0000000c00007c24 */ /* 0x000fe4000f8e02ff */
[----:B------:R-:W-:Y:S02]  /*bf40*/  IMAD R5, R5, UR8, R4 ;  /* 0x0000000805057c24 */ /* 0x000fe4000f8e0204 */
[----:B------:R-:W-:Y:S01]  /*bf50*/  IMAD R7, R3, UR13, R0 ;  /* 0x0000000d03077c24 */ /* 0x000fe2000f8e0200 */
[----:B------:R-:W-:Y:S01]  /*bf60*/  SYNCS.ARRIVE.TRANS64.RED.A1T0 RZ, [UR7], RZ ;  /* 0x000000ffffff79a7 */ /* 0x000fe20008100407 */
[----:B------:R-:W-:Y:S01]  /*bf70*/  IMAD.U32 R4, RZ, RZ, UR42 ;  /* 0x0000002aff047e24 */ /* 0x000fe2000f8e00ff */
[----:B------:R-:W-:Y:S01]  /*bf80*/  SHF.R.S32.HI R0, RZ, 0x1f, R5 ;  /* 0x0000001fff007819 */ /* 0x000fe20000011405 */
[----:B------:R-:W-:Y:S02]  /*bf90*/  IMAD.IADD R9, R9, 0x1, R7 ;  /* 0x0000000109097824 */ /* 0x000fe400078e0207 */
[----:B------:R-:W-:-:S02]  /*bfa0*/  IMAD R7, R4, 0x40, R17 ;  /* 0x0000004004077824 */ /* 0x000fc400078e0211 */
[----:B------:R-:W-:Y:S02]  /*bfb0*/  IMAD R0, R0, UR10, RZ ;  /* 0x0000000a00007c24 */ /* 0x000fe4000f8e02ff */
[----:B------:R-:W-:-:S04]  /*bfc0*/  IMAD.WIDE.U32 R8, R5, UR10, R8 ;  /* 0x0000000a05087c25 */ /* 0x000fc8000f8e0008 */
[----:B------:R-:W-:Y:S01]  /*bfd0*/  IMAD R3, R5, UR11, R0 ;  /* 0x0000000b05037c24 */ /* 0x000fe2000f8e0200 */
[----:B------:R-:W-:Y:S02]  /*bfe0*/  ULDC.64 UR10, c[0x0][0xc00] ;  /* 0x00030000000a7ab9 */ /* 0x000fe40000000a00 */
[----:B------:R-:W-:Y:S01]  /*bff0*/  LEA R0, P0, R8, UR10, 0x2 ;  /* 0x0000000a08007c11 */ /* 0x000fe2000f8010ff */
[----:B------:R-:W-:-:S04]  /*c000*/  IMAD.IADD R3, R9, 0x1, R3 ;  /* 0x0000000109037824 */ /* 0x000fc800078e0203 */
[----:B------:R0:W1:Y:S01]  /*c010*/  SHFL.IDX PT, R13, R0, RZ, 0x1c1f ;  /* 0x001c1fff000d7589 */ /* 0x00006200000e0000 */
[----:B------:R-:W-:Y:S02]  /*c020*/  LEA.HI.X R3, R8, UR11, R3, 0x2, P0 ;  /* 0x0000000b08037c11 */ /* 0x000fe400080f1403 */
[----:B------:R-:W-:-:S03]  /*c030*/  ISETP.GE.AND P0, PT, R7, UR6, PT ;  /* 0x0000000607007c0c */ /* 0x000fc6000bf06270 */
[----:B------:R0:W2:Y:S10]  /*c040*/  SHFL.IDX PT, R12, R3, RZ, 0x1c1f ;  /* 0x001c1fff030c7589 */ /* 0x0000b400000e0000 */
[----:B0-----:R-:W-:Y:S05]  /*c050*/  @P0 BRA `(.L_x_4244) ;  /* 0x0000000800040947 */ /* 0x001fea0003800000 */
[----:B------:R-:W-:Y:S02]  /*c060*/  ULDC UR7, c[0x0][0xbc8] ;  /* 0x0002f20000077ab9 */ /* 0x000fe40000000800 */
[----:B------:R-:W-:Y:S02]  /*c070*/  ISETP.GE.AND P0, PT, R19, UR7, PT ;  /* 0x0000000713007c0c */ /* 0x000fe4000bf06270 */
[----:B------:R-:W-:Y:S02]  /*c080*/  ISETP.GE.AND P1, PT, R179, UR7, PT ;  /* 0x00000007b3007c0c */ /* 0x000fe4000bf26270 */
[----:B------:R-:W-:Y:S02]  /*c090*/  ISETP.GE.AND P4, PT, R223, UR7, PT ;  /* 0x00000007df007c0c */ /* 0x000fe4000bf86270 */
[----:B------:R-:W-:-:S07]  /*c0a0*/  ISETP.GE.AND P5, PT, R222, UR7, PT ;  /* 0x00000007de007c0c */ /* 0x000fce000bfa6270 */
[----:B-1----:R-:W-:-:S04]  /*c0b0*/  @!P0 LEA R4, P2, R19, R13, 0x2 ;  /* 0x0000000d13048211 */ /* 0x002fc800078410ff */
[----:B--2---:R-:W-:-:S05]  /*c0c0*/  @!P0 LEA.HI.X R5, R19, R12, R181, 0x2, P2 ;  /* 0x0000000c13058211 */ /* 0x004fca00010f14b5 */
[----:B------:R0:W-:Y:S01]  /*c0d0*/  @!P0 ST.E.64 desc[UR44][R4.64], R24 ;  /* 0x0000001804008985 */ /* 0x0001e2000c101b2c */
[----:B------:R-:W-:Y:S02]  /*c0e0*/  ISETP.GE.AND P0, PT, R177, UR7, PT ;  /* 0x00000007b1007c0c */ /* 0x000fe4000bf06270 */
[----:B0-----:R-:W-:-:S04]  /*c0f0*/  @!P1 LEA R4, P2, R179, R13, 0x2 ;  /* 0x0000000db3049211 */ /* 0x001fc800078410ff */
[----:B------:R-:W-:-:S05]  /*c100*/  @!P1 LEA.HI.X R5, R179, R12, R180, 0x2, P2 ;  /* 0x0000000cb3059211 */ /* 0x000fca00010f14b4 */
[----:B------:R0:W-:Y:S01]  /*c110*/  @!P1 ST.E.64 desc[UR44][R4.64], R28 ;  /* 0x0000001c04009985 */ /* 0x0001e2000c101b2c */
[----:B------:R-:W-:Y:S02]  /*c120*/  ISETP.GE.AND P1, PT, R229, UR7, PT ;  /* 0x00000007e5007c0c */ /* 0x000fe4000bf26270 */
[----:B0-----:R-:W-:-:S04]  /*c130*/  @!P0 LEA R4, P2, R177, R13, 0x2 ;  /* 0x0000000db1048211 */ /* 0x001fc800078410ff */
[----:B------:R-:W-:-:S05]  /*c140*/  @!P0 LEA.HI.X R5, R177, R12, R178, 0x2, P2 ;  /* 0x0000000cb1058211 */ /* 0x000fca00010f14b2 */
[----:B------:R0:W-:Y:S01]  /*c150*/  @!P0 ST.E.64 desc[UR44][R4.64], R32 ;  /* 0x0000002004008985 */ /* 0x0001e2000c101b2c */
[----:B------:R-:W-:Y:S02]  /*c160*/  ISETP.GE.AND P0, PT, R228, UR7, PT ;  /* 0x00000007e4007c0c */ /* 0x000fe4000bf06270 */
[----:B0-----:R-:W-:-:S04]  /*c170*/  @!P1 LEA R4, P2, R229, R13, 0x2 ;  /* 0x0000000de5049211 */ /* 0x001fc800078410ff */
[----:B------:R-:W-:Y:S02]  /*c180*/  @!P1 LEA.HI.X R5, R229, R12, R176, 0x2, P2 ;  /* 0x0000000ce5059211 */ /* 0x000fe400010f14b0 */
[----:B------:R-:W-:-:S03]  /*c190*/  ISETP.GE.AND P2, PT, R227, UR7, PT ;  /* 0x00000007e3007c0c */ /* 0x000fc6000bf46270 */
[----:B------:R0:W-:Y:S02]  /*c1a0*/  @!P1 ST.E.64 desc[UR44][R4.64], R36 ;  /* 0x0000002404009985 */ /* 0x0001e4000c101b2c */
[----:B0-----:R-:W-:-:S04]  /*c1b0*/  @!P0 LEA R4, P1, R228, R13, 0x2 ;  /* 0x0000000de4048211 */ /* 0x001fc800078210ff */
[----:B------:R-:W-:Y:S02]  /*c1c0*/  @!P0 LEA.HI.X R5, R228, R12, R175, 0x2, P1 ;  /* 0x0000000ce4058211 */ /* 0x000fe400008f14af */
[----:B------:R-:W-:-:S03]  /*c1d0*/  ISETP.GE.AND P1, PT, R225, UR7, PT ;  /* 0x00000007e1007c0c */ /* 0x000fc6000bf26270 */
[----:B------:R0:W-:Y:S01]  /*c1e0*/  @!P0 ST.E.64 desc[UR44][R4.64], R40 ;  /* 0x0000002804008985 */ /* 0x0001e2000c101b2c */
[----:B------:R-:W-:-:S09]  /*c1f0*/  ISETP.GE.AND P0, PT, R226, UR7, PT ;  /* 0x00000007e2007c0c */ /* 0x000fd2000bf06270 */
[-C--:B------:R-:W-:Y:S02]  /*c200*/  @!P1 LEA R8, P6, R225, R13.reuse, 0x2 ;  /* 0x0000000de1089211 */ /* 0x080fe400078c10ff */
[----:B0-----:R-:W-:Y:S02]  /*c210*/  @!P2 LEA R4, P3, R227, R13, 0x2 ;  /* 0x0000000de304a211 */ /* 0x001fe400078610ff */
[-C--:B------:R-:W-:Y:S02]  /*c220*/  @!P1 LEA.HI.X R9, R225, R12.reuse, R20, 0x2, P6 ;  /* 0x0000000ce1099211 */ /* 0x080fe400030f1414 */
[----:B------:R-:W-:Y:S02]  /*c230*/  @!P2 LEA.HI.X R5, R227, R12, R174, 0x2, P3 ;  /* 0x0000000ce305a211 */ /* 0x000fe400018f14ae */
[----:B------:R-:W-:-:S03]  /*c240*/  ISETP.GE.AND P3, PT, R224, UR7, PT ;  /* 0x00000007e0007c0c */ /* 0x000fc6000bf66270 */
[----:B------:R0:W-:Y:S02]  /*c250*/  @!P2 ST.E.64 desc[UR44][R4.64], R44 ;  /* 0x0000002c0400a985 */ /* 0x0001e4000c101b2c */
[----:B0-----:R-:W-:-:S04]  /*c260*/  @!P0 LEA R4, P2, R226, R13, 0x2 ;  /* 0x0000000de2048211 */ /* 0x001fc800078410ff */
[----:B------:R-:W-:-:S05]  /*c270*/  @!P0 LEA.HI.X R5, R226, R12, R21, 0x2, P2 ;  /* 0x0000000ce2058211 */ /* 0x000fca00010f1415 */
[----:B------:R0:W-:Y:S01]  /*c280*/  @!P0 ST.E.64 desc[UR44][R4.64], R48 ;  /* 0x0000003004008985 */ /* 0x0001e2000c101b2c */
[----:B------:R-:W-:-:S03]  /*c290*/  ISETP.GE.AND P0, PT, R221, UR7, PT ;  /* 0x00000007dd007c0c */ /* 0x000fc6000bf06270 */
[----:B------:R1:W-:Y:S01]  /*c2a0*/  @!P1 ST.E.64 desc[UR44][R8.64], R52 ;  /* 0x0000003408009985 */ /* 0x0003e2000c101b2c */
[----:B------:R-:W-:Y:S02]  /*c2b0*/  ISETP.GE.AND P1, PT, R220, UR7, PT ;  /* 0x00000007dc007c0c */ /* 0x000fe4000bf26270 */
[CC--:B0-----:R-:W-:Y:S02]  /*c2c0*/  @!P3 LEA R4, P6, R224.reuse, R13.reuse, 0x2 ;  /* 0x0000000de004b211 */ /* 0x0c1fe400078c10ff */
[CC--:B-1----:R-:W-:Y:S02]  /*c2d0*/  @!P4 LEA R8, P2, R223.reuse, R13.reuse, 0x2 ;  /* 0x0000000ddf08c211 */ /* 0x0c2fe400078410ff */
[-C--:B------:R-:W-:Y:S02]  /*c2e0*/  @!P3 LEA.HI.X R5, R224, R12.reuse, R173, 0x2, P6 ;  /* 0x0000000ce005b211 */ /* 0x080fe400030f14ad */
[----:B------:R-:W-:Y:S02]  /*c2f0*/  @!P5 LEA R10, P6, R222, R13, 0x2 ;  /* 0x0000000dde0ad211 */ /* 0x000fe400078c10ff */
        /* <DEDUP_REMOVED lines=8> */
[CC--:B0-----:R-:W-:Y:S02]  /*c380*/  @!P0 LEA R4, P6, R221.reuse, R13.reuse, 0x2 ;  /* 0x0000000ddd048211 */ /* 0x0c1fe400078c10ff */
[----:B-1----:R-:W-:Y:S02]  /*c390*/  @!P1 LEA R8, P5, R220, R13, 0x2 ;  /* 0x0000000ddc089211 */ /* 0x002fe400078a10ff */
[----:B------:R-:W-:-:S02]  /*c3a0*/  @!P0 LEA.HI.X R5, R221, R12, R170, 0x2, P6 ;  /* 0x0000000cdd058211 */ /* 0x000fc400030f14aa */
[-C--:B------:R-:W-:Y:S02]  /*c3b0*/  @!P1 LEA.HI.X R9, R220, R12.reuse, R169, 0x2, P5 ;  /* 0x0000000cdc099211 */ /* 0x080fe400028f14a9 */
[----:B------:R-:W-:Y:S01]  /*c3c0*/  ISETP.GE.AND P5, PT, R216, UR7, PT ;  /* 0x00000007d8007c0c */ /* 0x000fe2000bfa6270 */
[----:B------:R0:W-:Y:S01]  /*c3d0*/  @!P0 ST.E.64 desc[UR44][R4.64], R68 ;  /* 0x0000004404008985 */ /* 0x0001e2000c101b2c */
[----:B--2---:R-:W-:Y:S02]  /*c3e0*/  @!P2 LEA R10, P6, R219, R13, 0x2 ;  /* 0x0000000ddb0aa211 */ /* 0x004fe400078c10ff */
[----:B------:R-:W-:Y:S01]  /*c3f0*/  ISETP.GE.AND P0, PT, R215, UR7, PT ;  /* 0x00000007d7007c0c */ /* 0x000fe2000bf06270 */
[----:B------:R1:W-:Y:S01]  /*c400*/  @!P1 ST.E.64 desc[UR44][R8.64], R72 ;  /* 0x0000004808009985 */ /* 0x0003e2000c101b2c */
[----:B------:R-:W-:-:S05]  /*c410*/  @!P2 LEA.HI.X R11, R219, R12, R168, 0x2, P6 ;  /* 0x0000000cdb0ba211 */ /* 0x000fca00030f14a8 */
[----:B------:R2:W-:Y:S01]  /*c420*/  @!P2 ST.E.64 desc[UR44][R10.64], R76 ;  /* 0x0000004c0a00a985 */ /* 0x0005e2000c101b2c */
[----:B0-----:R-:W-:-:S04]  /*c430*/  @!P3 LEA R4, P1, R218, R13, 0x2 ;  /* 0x0000000dda04b211 */ /* 0x001fc800078210ff */
[-C--:B------:R-:W-:Y:S02]  /*c440*/  @!P3 LEA.HI.X R5, R218, R12.reuse, R167, 0x2, P1 ;  /* 0x0000000cda05b211 */ /* 0x080fe400008f14a7 */
[----:B------:R-:W-:Y:S02]  /*c450*/  ISETP.GE.AND P1, PT, R214, UR7, PT ;  /* 0x00000007d6007c0c */ /* 0x000fe4000bf26270 */
[CC--:B-1----:R-:W-:Y:S01]  /*c460*/  @!P4 LEA R8, P2, R217.reuse, R13.reuse, 0x2 ;  /* 0x0000000dd908c211 */ /* 0x0c2fe200078410ff */
[----:B------:R0:W-:Y:S01]  /*c470*/  @!P3 ST.E.64 desc[UR44][R4.64], R80 ;  /* 0x000000500400b985 */ /* 0x0001e2000c101b2c */
[----:B--2---:R-:W-:Y:S02]  /*c480*/  @!P5 LEA R10, P6, R216, R13, 0x2 ;  /* 0x0000000dd80ad211 */ /* 0x004fe400078c10ff */
[----:B------:R-:W-:Y:S02]  /*c490*/  @!P4 LEA.HI.X R9, R217, R12, R166, 0x2, P2 ;  /* 0x0000000cd909c211 */ /* 0x000fe400010f14a6 */
[----:B------:R-:W-:-:S02]  /*c4a0*/  ISETP.GE.AND P2, PT, R213, UR7, PT ;  /* 0x00000007d5007c0c */ /* 0x000fc4000bf46270 */
[----:B------:R-:W-:Y:S01]  /*c4b0*/  @!P5 LEA.HI.X R11, R216, R12, R165, 0x2, P6 ;  /* 0x0000000cd80bd211 */ /* 0x000fe200030f14a5 */
[----:B------:R1:W-:Y:S01]  /*c4c0*/  @!P4 ST.E.64 desc[UR44][R8.64], R84 ;  /* 0x000000540800c985 */ /* 0x0003e2000c101b2c */
[----:B------:R-:W-:-:S03]  /*c4d0*/  ISETP.GE.AND P4, PT, R211, UR7, PT ;  /* 0x00000007d3007c0c */ /* 0x000fc6000bf86270 */
[----:B------:R2:W-:Y:S01]  /*c4e0*/  @!P5 ST.E.64 desc[UR44][R10.64], R88 ;  /* 0x000000580a00d985 */ /* 0x0005e2000c101b2c */
[----:B------:R-:W-:Y:S02]  /*c4f0*/  ISETP.GE.AND P5, PT, R212, UR7, PT ;  /* 0x00000007d4007c0c */ /* 0x000fe4000bfa6270 */
[----:B0-----:R-:W-:-:S04]  /*c500*/  @!P0 LEA R4, P6, R215, R13, 0x2 ;  /* 0x0000000dd7048211 */ /* 0x001fc800078c10ff */
[----:B------:R-:W-:Y:S02]  /*c510*/  @!P0 LEA.HI.X R5, R215, R12, R164, 0x2, P6 ;  /* 0x0000000cd7058211 */ /* 0x000fe400030f14a4 */
[----:B-1----:R-:W-:-:S03]  /*c520*/  @!P1 LEA R8, P3, R214, R13, 0x2 ;  /* 0x0000000dd6089211 */ /* 0x002fc600078610ff */
[----:B------:R0:W-:Y:S01]  /*c530*/  @!P0 ST.E.64 desc[UR44][R4.64], R92 ;  /* 0x0000005c04008985 */ /* 0x0001e2000c101b2c */
[-C--:B------:R-:W-:Y:S02]  /*c540*/  @!P1 LEA.HI.X R9, R214, R12.reuse, R163, 0x2, P3 ;  /* 0x0000000cd6099211 */ /* 0x080fe400018f14a3 */
[----:B------:R-:W-:Y:S02]  /*c550*/  ISETP.GE.AND P3, PT, R210, UR7, PT ;  /* 0x00000007d2007c0c */ /* 0x000fe4000bf66270 */
[CC--:B--2---:R-:W-:Y:S01]  /*c560*/  @!P2 LEA R10, P6, R213.reuse, R13.reuse, 0x2 ;  /* 0x0000000dd50aa211 */ /* 0x0c4fe200078c10ff */
[----:B------:R1:W-:Y:S01]  /*c570*/  @!P1 ST.E.64 desc[UR44][R8.64], R96 ;  /* 0x0000006008009985 */ /* 0x0003e2000c101b2c */
[----:B------:R-:W-:Y:S02]  /*c580*/  ISETP.GE.AND P1, PT, R208, UR7, PT ;  /* 0x00000007d0007c0c */ /* 0x000fe4000bf26270 */
[----:B------:R-:W-:Y:S02]  /*c590*/  @!P2 LEA.HI.X R11, R213, R12, R162, 0x2, P6 ;  /* 0x0000000cd50ba211 */ /* 0x000fe400030f14a2 */
[----:B0-----:R-:W-:-:S03]  /*c5a0*/  @!P5 LEA R4, P6, R212, R13, 0x2 ;  /* 0x0000000dd404d211 */ /* 0x001fc600078c10ff */
[----:B------:R0:W-:Y:S01]  /*c5b0*/  @!P2 ST.E.64 desc[UR44][R10.64], R100 ;  /* 0x000000640a00a985 */ /* 0x0001e2000c101b2c */
[----:B------:R-:W-:Y:S02]  /*c5c0*/  ISETP.GE.AND P2, PT, R209, UR7, PT ;  /* 0x00000007d1007c0c */ /* 0x000fe4000bf46270 */
[----:B------:R-:W-:Y:S02]  /*c5d0*/  @!P5 LEA.HI.X R5, R212, R12, R161, 0x2, P6 ;  /* 0x0000000cd405d211 */ /* 0x000fe400030f14a1 */
[----:B-1----:R-:W-:-:S03]  /*c5e0*/  @!P4 LEA R8, P0, R211, R13, 0x2 ;  /* 0x0000000dd308c211 */ /* 0x002fc600078010ff */
[----:B------:R1:W-:Y:S01]  /*c5f0*/  @!P5 ST.E.64 desc[UR44][R4.64], R104 ;  /* 0x000000680400d985 */ /* 0x0003e2000c101b2c */
[-C--:B------:R-:W-:Y:S02]  /*c600*/  @!P4 LEA.HI.X R9, R211, R12.reuse, R160, 0x2, P0 ;  /* 0x0000000cd309c211 */ /* 0x080fe400000f14a0 */
[----:B------:R-:W-:Y:S02]  /*c610*/  ISETP.GE.AND P0, PT, R207, UR7, PT ;  /* 0x00000007cf007c0c */ /* 0x000fe4000bf06270 */
[CC--:B0-----:R-:W-:Y:S01]  /*c620*/  @!P3 LEA R10, P6, R210.reuse, R13.reuse, 0x2 ;  /* 0x0000000dd20ab211 */ /* 0x0c1fe200078c10ff */
[----:B------:R0:W-:Y:S03]  /*c630*/  @!P4 ST.E.64 desc[UR44][R8.64], R108 ;  /* 0x0000006c0800c985 */ /* 0x0001e6000c101b2c */
[----:B------:R-:W-:Y:S02]  /*c640*/  @!P3 LEA.HI.X R11, R210, R12, R159, 0x2, P6 ;  /* 0x0000000cd20bb211 */ /* 0x000fe400030f149f */
[----:B-1----:R-:W-:-:S03]  /*c650*/  @!P2 LEA R4, P4, R209, R13, 0x2 ;  /* 0x0000000dd104a211 */ /* 0x002fc600078810ff */
[----:B------:R1:W-:Y:S01]  /*c660*/  @!P3 ST.E.64 desc[UR44][R10.64], R112 ;  /* 0x000000700a00b985 */ /* 0x0003e2000c101b2c */
[----:B------:R-:W-:Y:S02]  /*c670*/  ISETP.GE.AND P3, PT, R206, UR7, PT ;  /* 0x00000007ce007c0c */ /* 0x000fe4000bf66270 */
[-C--:B------:R-:W-:Y:S02]  /*c680*/  @!P2 LEA.HI.X R5, R209, R12.reuse, R158, 0x2, P4 ;  /* 0x0000000cd105a211 */ /* 0x080fe400020f149e */
[----:B------:R-:W-:Y:S02]  /*c690*/  ISETP.GE.AND P4, PT, R205, UR7, PT ;  /* 0x00000007cd007c0c */ /* 0x000fe4000bf86270 */
[----:B0-----:R-:W-:Y:S01]  /*c6a0*/  @!P1 LEA R8, P5, R208, R13, 0x2 ;  /* 0x0000000dd0089211 */ /* 0x001fe200078a10ff */
[----:B------:R0:W-:Y:S01]  /*c6b0*/  @!P2 ST.E.64 desc[UR44][R4.64], R116 ;  /* 0x000000740400a985 */ /* 0x0001e2000c101b2c */
[----:B------:R-:W-:Y:S02]  /*c6c0*/  ISETP.GE.AND P2, PT, R204, UR7, PT ;  /* 0x00000007cc007c0c */ /* 0x000fe4000bf46270 */
[----:B------:R-:W-:-:S02]  /*c6d0*/  @!P1 LEA.HI.X R9, R208, R12, R157, 0x2, P5 ;  /* 0x0000000cd0099211 */ /* 0x000fc400028f149d */
[----:B-1----:R-:W-:-:S03]  /*c6e0*/  @!P0 LEA R10, P6, R207, R13, 0x2 ;  /* 0x0000000dcf0a8211 */ /* 0x002fc600078c10ff */
[----:B------:R1:W-:Y:S01]  /*c6f0*/  @!P1 ST.E.64 desc[UR44][R8.64], R120 ;  /* 0x0000007808009985 */ /* 0x0003e2000c101b2c */
[----:B------:R-:W-:Y:S02]  /*c700*/  ISETP.GE.AND P1, PT, R203, UR7, PT ;  /* 0x00000007cb007c0c */ /* 0x000fe4000bf26270 */
[----:B------:R-:W-:Y:S02]  /*c710*/  @!P0 LEA.HI.X R11, R207, R12, R156, 0x2, P6 ;  /* 0x0000000ccf0b8211 */ /* 0x000fe400030f149c */
[----:B0-----:R-:W-:-:S03]  /*c720*/  @!P3 LEA R4, P5, R206, R13, 0x2 ;  /* 0x0000000dce04b211 */ /* 0x001fc600078a10ff */
[----:B------:R0:W-:Y:S01]  /*c730*/  @!P0 ST.E.64 desc[UR44][R10.64], R124 ;  /* 0x0000007c0a008985 */ /* 0x0001e2000c101b2c */
[----:B------:R-:W-:Y:S02]  /*c740*/  ISETP.GE.AND P0, PT, R202, UR7, PT ;  /* 0x00000007ca007c0c */ /* 0x000fe4000bf06270 */
[-C--:B------:R-:W-:Y:S02]  /*c750*/  @!P3 LEA.HI.X R5, R206, R12.reuse, R155, 0x2, P5 ;  /* 0x0000000cce05b211 */ /* 0x080fe400028f149b */
[----:B------:R-:W-:Y:S02]  /*c760*/  ISETP.GE.AND P5, PT, R201, UR7, PT ;  /* 0x00000007c9007c0c */ /* 0x000fe4000bfa6270 */
[C---:B-1----:R-:W-:Y:S01]  /*c770*/  @!P4 LEA R8, P6, R205.reuse, R13, 0x2 ;  /* 0x0000000dcd08c211 */ /* 0x042fe200078c10ff */
[----:B------:R1:W-:Y:S03]  /*c780*/  @!P3 ST.E.64 desc[UR44][R4.64], R128 ;  /* 0x000000800400b985 */ /* 0x0003e6000c101b2c */
[----:B------:R-:W-:-:S02]  /*c790*/  @!P4 LEA.HI.X R9, R205, R12, R154, 0x2, P6 ;  /* 0x0000000ccd09c211 */ /* 0x000fc400030f149a */
[----:B0-----:R-:W-:-:S03]  /*c7a0*/  @!P1 LEA R10, P6, R203, R13, 0x2 ;  /* 0x0000000dcb0a9211 */ /* 0x001fc600078c10ff */
[----:B------:R0:W-:Y:S01]  /*c7b0*/  @!P4 ST.E.64 desc[UR44][R8.64], R132 ;  /* 0x000000840800c985 */ /* 0x0001e2000c101b2c */
[----:B------:R-:W-:Y:S02]  /*c7c0*/  @!P1 LEA.HI.X R11, R203, R12, R152, 0x2, P6 ;  /* 0x0000000ccb0b9211 */ /* 0x000fe400030f1498 */
[----:B-1----:R-:W-:-:S04]  /*c7d0*/  @!P2 LEA R4, P3, R204, R13, 0x2 ;  /* 0x0000000dcc04a211 */ /* 0x002fc800078610ff */
[-C--:B------:R-:W-:Y:S02]  /*c7e0*/  @!P2 LEA.HI.X R5, R204, R12.reuse, R153, 0x2, P3 ;  /* 0x0000000ccc05a211 */ /* 0x080fe400018f1499 */
[CC--:B------:R-:W-:Y:S02]  /*c7f0*/  @!P5 LEA R14, P3, R201.reuse, R13.reuse, 0x2 ;  /* 0x0000000dc90ed211 */ /* 0x0c0fe400078610ff */
[C---:B0-----:R-:W-:Y:S01]  /*c800*/  @!P0 LEA R8, P4, R202.reuse, R13, 0x2 ;  /* 0x0000000dca088211 */ /* 0x041fe200078810ff */
[----:B------:R0:W-:Y:S01]  /*c810*/  @!P2 ST.E.64 desc[UR44][R4.64], R136 ;  /* 0x000000880400a985 */ /* 0x0001e2000c101b2c */
[-C--:B------:R-:W-:Y:S02]  /*c820*/  @!P5 LEA.HI.X R15, R201, R12.reuse, R22, 0x2, P3 ;  /* 0x0000000cc90fd211 */ /* 0x080fe400018f1416 */
[----:B------:R-:W-:Y:S01]  /*c830*/  @!P0 LEA.HI.X R9, R202, R12, R23, 0x2, P4 ;  /* 0x0000000cca098211 */ /* 0x000fe200020f1417 */
[----:B------:R0:W-:Y:S04]  /*c840*/  @!P1 ST.E.64 desc[UR44][R10.64], R140 ;  /* 0x0000008c0a009985 */ /* 0x0001e8000c101b2c */
[----:B------:R0:W-:Y:S04]  /*c850*/  @!P0 ST.E.64 desc[UR44][R8.64], R144 ;  /* 0x0000009008008985 */ /* 0x0001e8000c101b2c */
[----:B------:R0:W-:Y:S02]  /*c860*/  @!P5 ST.E.64 desc[UR44][R14.64], R148 ;  /* 0x000000940e00d985 */ /* 0x0001e4000c101b2c */
.L_x_4244:
[----:B------:R-:W-:Y:S05]  /*c870*/  BSYNC B1 ;  /* 0x0000000000017941 */ /* 0x000fea0003800000 */
.L_x_4243:
[----:B------:R-:W-:Y:S01]  /*c880*/  VIADD R7, R7, 0x8 ;  /* 0x0000000807077836 */ /* 0x000fe20000000000 */
[----:B------:R3:W4:Y:S04]  /*c890*/  SHFL.IDX PT, R18, R3, 0x1, 0x1c1f ;  /* 0x003c1f0003127f89 */ /* 0x00072800000e0000 */
[----:B------:R-:W-:Y:S01]  /*c8a0*/  ISETP.GE.AND P0, PT, R7, UR6, PT ;  /* 0x0000000607007c0c */ /* 0x000fe2000bf06270 */
[----:B------:R-:W0:-:S12]  /*c8b0*/  SHFL.IDX PT, R0, R0, 0x1, 0x1c1f ;  /* 0x003c1f0000007f89 */ /* 0x000e1800000e0000 */
[----:B---3--:R-:W-:Y:S05]  /*c8c0*/  @P0 BRA `(.L_x_4242) ;  /* 0x0000001400d80947 */ /* 0x008fea0003800000 */
[----:B------:R-:W-:Y:S02]  /*c8d0*/  ULDC UR6, c[0x0][0xbc8] ;  /* 0x0002f20000067ab9 */ /* 0x000fe40000000800 */
[----:B------:R-:W-:Y:S02]  /*c8e0*/  ISETP.GE.AND P4, PT, R19, UR6, PT ;  /* 0x0000000613007c0c */ /* 0x000fe4000bf86270 */
[----:B------:R-:W-:Y:S02]  /*c8f0*/  ISETP.GE.AND P2, PT, R179, UR6, PT ;  /* 0x00000006b3007c0c */ /* 0x000fe4000bf46270 */
[----:B------:R-:W-:Y:S02]  /*c900*/  ISETP.GE.AND P1, PT, R177, UR6, PT ;  /* 0x00000006b1007c0c */ /* 0x000fe4000bf26270 */
[----:B------:R-:W-:-:S07]  /*c910*/  ISETP.GE.AND P0, PT, R229, UR6, PT ;  /* 0x00000006e5007c0c */ /* 0x000fce000bf06270 */
[----:B0-----:R-:W-:-:S04]  /*c920*/  @!P4 LEA R4, P3, R19, R0, 0x2 ;  /* 0x000000001304c211 */ /* 0x001fc800078610ff */
[----:B----4-:R-:W-:Y:S02]  /*c930*/  @!P4 LEA.HI.X R5, R19, R18, R181, 0x2, P3 ;  /* 0x000000121305c211 */ /* 0x010fe400018f14b5 */
[----:B------:R-:W-:Y:S02]  /*c940*/  ISETP.GE.AND P3, PT, R228, UR6, PT ;  /* 0x00000006e4007c0c */ /* 0x000fe4000bf66270 */
[----:B------:R-:W-:Y:S01]  /*c950*/  @!P1 LEA R8, P5, R177, R0, 0x2 ;  /* 0x00000000b1089211 */ /* 0x000fe200078a10ff */
[----:B------:R0:W-:Y:S01]  /*c960*/  @!P4 ST.E.64 desc[UR44][R4.64], R26 ;  /* 0x0000001a0400c985 */ /* 0x0001e2000c101b2c */
[----:B------:R-:W-:Y:S02]  /*c970*/  ISETP.GE.AND P4, PT, R227, UR6, PT ;  /* 0x00000006e3007c0c */ /* 0x000fe4000bf86270 */
[----:B------:R-:W-:Y:S02]  /*c980*/  @!P1 LEA.HI.X R9, R177, R18, R178, 0x2, P5 ;  /* 0x00000012b1099211 */ /* 0x000fe400028f14b2 */
[----:B------:R-:W-:-:S02]  /*c990*/  ISETP.GE.AND P5, PT, R226, UR6, PT ;  /* 0x00000006e2007c0c */ /* 0x000fc4000bfa6270 */
[----:B0-----:R-:W-:-:S04]  /*c9a0*/  @!P2 LEA R4, P6, R179, R0, 0x2 ;  /* 0x00000000b304a211 */ /* 0x001fc800078c10ff */
[----:B------:R-:W-:Y:S02]  /*c9b0*/  @!P2 LEA.HI.X R5, R179, R18, R180, 0x2, P6 ;  /* 0x00000012b305a211 */ /* 0x000fe400030f14b4 */
[----:B------:R-:W-:-:S03]  /*c9c0*/  @!P0 LEA R10, P6, R229, R0, 0x2 ;  /* 0x00000000e50a8211 */ /* 0x000fc600078c10ff */
[----:B------:R0:W-:Y:S01]  /*c9d0*/  @!P2 ST.E.64 desc[UR44][R4.64], R30 ;  /* 0x0000001e0400a985 */ /* 0x0001e2000c101b2c */
[----:B------:R-:W-:-:S03]  /*c9e0*/  @!P0 LEA.HI.X R11, R229, R18, R176, 0x2, P6 ;  /* 0x00000012e50b8211 */ /* 0x000fc600030f14b0 */
[----:B------:R3:W-:Y:S04]  /*c9f0*/  @!P1 ST.E.64 desc[UR44][R8.64], R34 ;  /* 0x0000002208009985 */ /* 0x0007e8000c101b2c */
[----:B------:R4:W-:Y:S01]  /*ca00*/  @!P0 ST.E.64 desc[UR44][R10.64], R38 ;  /* 0x000000260a008985 */ /* 0x0009e2000c101b2c */
[----:B------:R-:W-:Y:S02]  /*ca10*/  ISETP.GE.AND P0, PT, R225, UR6, PT ;  /* 0x00000006e1007c0c */ /* 0x000fe4000bf06270 */
[CC--:B0-----:R-:W-:Y:S02]  /*ca20*/  @!P3 LEA R4, P1, R228.reuse, R0.reuse, 0x2 ;  /* 0x00000000e404b211 */ /* 0x0c1fe400078210ff */
[----:B---3--:R-:W-:Y:S02]  /*ca30*/  @!P4 LEA R8, P2, R227, R0, 0x2 ;  /* 0x00000000e308c211 */ /* 0x008fe400078410ff */
[----:B------:R-:W-:-:S02]  /*ca40*/  @!P3 LEA.HI.X R5, R228, R18, R175, 0x2, P1 ;  /* 0x00000012e405b211 */ /* 0x000fc400008f14af */
[----:B------:R-:W-:Y:S02]  /*ca50*/  ISETP.GE.AND P1, PT, R224, UR6, PT ;  /* 0x00000006e0007c0c */ /* 0x000fe4000bf26270 */
[----:B------:R-:W-:Y:S01]  /*ca60*/  @!P4 LEA.HI.X R9, R227, R18, R174, 0x2, P2 ;  /* 0x00000012e309c211 */ /* 0x000fe200010f14ae */
[----:B------:R0:W-:Y:S01]  /*ca70*/  @!P3 ST.E.64 desc[UR44][R4.64], R42 ;  /* 0x0000002a0400b985 */ /* 0x0001e2000c101b2c */
[----:B------:R-:W-:Y:S02]  /*ca80*/  ISETP.GE.AND P2, PT, R223, UR6, PT ;  /* 0x00000006df007c0c */ /* 0x000fe4000bf46270 */
[----:B----4-:R-:W-:Y:S01]  /*ca90*/  @!P5 LEA R10, P6, R226, R0, 0x2 ;  /* 0x00000000e20ad211 */ /* 0x010fe200078c10ff */
[----:B------:R3:W-:Y:S01]  /*caa0*/  @!P4 ST.E.64 desc[UR44][R8.64], R46 ;  /* 0x0000002e0800c985 */ /* 0x0007e2000c101b2c */
[----:B------:R-:W-:Y:S02]  /*cab0*/  ISETP.GE.AND P3, PT, R222, UR6, PT ;  /* 0x00000006de007c0c */ /* 0x000fe4000bf66270 */
[----:B------:R-:W-:-:S02]  /*cac0*/  @!P5 LEA.HI.X R11, R226, R18, R21, 0x2, P6 ;  /* 0x00000012e20bd211 */ /* 0x000fc400030f1415 */
[-C--:B--2---:R-:W-:Y:S02]  /*cad0*/  @!P0 LEA R12, P6, R225, R0.reuse, 0x2 ;  /* 0x00000000e10c8211 */ /* 0x084fe400078c10ff */
[----:B------:R-:W-:Y:S01]  /*cae0*/  ISETP.GE.AND P4, PT, R221, UR6, PT ;  /* 0x00000006dd007c0c */ /* 0x000fe2000bf86270 */
[----:B------:R2:W-:Y:S01]  /*caf0*/  @!P5 ST.E.64 desc[UR44][R10.64], R50 ;  /* 0x000000320a00d985 */ /* 0x0005e2000c101b2c */
[C---:B------:R-:W-:Y:S02]  /*cb00*/  @!P1 LEA R14, P5, R224.reuse, R0, 0x2 ;  /* 0x00000000e00e9211 */ /* 0x040fe400078a10ff */
[----:B-1----:R-:W-:Y:S02]  /*cb10*/  @!P0 LEA.HI.X R13, R225, R18, R20, 0x2, P6 ;  /* 0x00000012e10d8211 */ /* 0x002fe400030f1414 */
[----:B------:R-:W-:Y:S02]  /*cb20*/  @!P2 LEA R20, P6, R223, R0, 0x2 ;  /* 0x00000000df14a211 */ /* 0x000fe400078c10ff */
[----:B------:R-:W-:Y:S01]  /*cb30*/  @!P1 LEA.HI.X R15, R224, R18, R173, 0x2, P5 ;  /* 0x00000012e00f9211 */ /* 0x000fe200028f14ad */
[----:B------:R1:W-:Y:S01]  /*cb40*/  @!P0 ST.E.64 desc[UR44][R12.64], R54 ;  /* 0x000000360c008985 */ /* 0x0003e2000c101b2c */
[----:B------:R-:W-:-:S02]  /*cb50*/  ISETP.GE.AND P5, PT, R220, UR6, PT ;  /* 0x00000006dc007c0c */ /* 0x000fc4000bfa6270 */
[----:B------:R-:W-:Y:S01]  /*cb60*/  @!P2 LEA.HI.X R21, R223, R18, R172, 0x2, P6 ;  /* 0x00000012df15a211 */ /* 0x000fe200030f14ac */
[----:B------:R4:W-:Y:S01]  /*cb70*/  @!P1 ST.E.64 desc[UR44][R14.64], R58 ;  /* 0x0000003a0e009985 */ /* 0x0009e2000c101b2c */
[----:B------:R-:W-:Y:S02]  /*cb80*/  ISETP.GE.AND P0, PT, R219, UR6, PT ;  /* 0x00000006db007c0c */ /* 0x000fe4000bf06270 */
[-C--:B0-----:R-:W-:Y:S01]  /*cb90*/  @!P3 LEA R4, P6, R222, R0.reuse, 0x2 ;  /* 0x00000000de04b211 */ /* 0x081fe200078c10ff */
[----:B------:R0:W-:Y:S01]  /*cba0*/  @!P2 ST.E.64 desc[UR44][R20.64], R62 ;  /* 0x0000003e1400a985 */ /* 0x0001e2000c101b2c */
[----:B---3--:R-:W-:Y:S02]  /*cbb0*/  @!P4 LEA R8, P2, R221, R0, 0x2 ;  /* 0x00000000dd08c211 */ /* 0x008fe400078410ff */
[----:B------:R-:W-:Y:S02]  /*cbc0*/  ISETP.GE.AND P1, PT, R218, UR6, PT ;  /* 0x00000006da007c0c */ /* 0x000fe4000bf26270 */
[----:B------:R-:W-:-:S02]  /*cbd0*/  @!P3 LEA.HI.X R5, R222, R18, R171, 0x2, P6 ;  /* 0x00000012de05b211 */ /* 0x000fc400030f14ab */
[----:B------:R-:W-:Y:S02]  /*cbe0*/  @!P4 LEA.HI.X R9, R221, R18, R170, 0x2, P2 ;  /* 0x00000012dd09c211 */ /* 0x000fe400010f14aa */
[----:B------:R-:W-:Y:S01]  /*cbf0*/  ISETP.GE.AND P2, PT, R217, UR6, PT ;  /* 0x00000006d9007c0c */ /* 0x000fe2000bf46270 */
[----:B------:R-:W-:Y:S01]  /*cc00*/  @!P3 ST.E.64 desc[UR44][R4.64], R66 ;  /* 0x000000420400b985 */ /* 0x000fe2000c101b2c */
[----:B--2---:R-:W-:-:S03]  /*cc10*/  @!P5 LEA R10, P6, R220, R0, 0x2 ;  /* 0x00000000dc0ad211 */ /* 0x004fc600078c10ff */
[----:B------:R2:W-:Y:S01]  /*cc20*/  @!P4 ST.E.64 desc[UR44][R8.64], R70 ;  /* 0x000000460800c985 */ /* 0x0005e2000c101b2c */
[----:B------:R-:W-:Y:S02]  /*cc30*/  @!P5 LEA.HI.X R11, R220, R18, R169, 0x2, P6 ;  /* 0x00000012dc0bd211 */ /* 0x000fe400030f14a9 */
[CC--:B-1----:R-:W-:Y:S02]  /*cc40*/  @!P0 LEA R12, P4, R219.reuse, R0.reuse, 0x2 ;  /* 0x00000000db0c8211 */ /* 0x0c2fe400078810ff */
[----:B----4-:R-:W-:Y:S01]  /*cc50*/  @!P1 LEA R14, P3, R218, R0, 0x2 ;  /* 0x00000000da0e9211 */ /* 0x010fe200078610ff */
[----:B------:R1:W-:Y:S01]  /*cc60*/  @!P5 ST.E.64 desc[UR44][R10.64], R74 ;  /* 0x0000004a0a00d985 */ /* 0x0003e2000c101b2c */
[----:B------:R-:W-:Y:S02]  /*cc70*/  @!P0 LEA.HI.X R13, R219, R18, R168, 0x2, P4 ;  /* 0x00000012db0d8211 */ /* 0x000fe400020f14a8 */
[----:B------:R-:W-:Y:S02]  /*cc80*/  ISETP.GE.AND P4, PT, R215, UR6, PT ;  /* 0x00000006d7007c0c */ /* 0x000fe4000bf86270 */
[----:B------:R-:W-:Y:S01]  /*cc90*/  ISETP.GE.AND P5, PT, R216, UR6, PT ;  /* 0x00000006d8007c0c */ /* 0x000fe2000bfa6270 */
[----:B------:R3:W-:Y:S01]  /*cca0*/  @!P0 ST.E.64 desc[UR44][R12.64], R78 ;  /* 0x0000004e0c008985 */ /* 0x0007e2000c101b2c */
[----:B0-----:R-:W-:-:S02]  /*ccb0*/  @!P2 LEA R20, P6, R217, R0, 0x2 ;  /* 0x00000000d914a211 */ /* 0x001fc400078c10ff */
[-C--:B------:R-:W-:Y:S02]  /*ccc0*/  @!P1 LEA.HI.X R15, R218, R18.reuse, R167, 0x2, P3 ;  /* 0x00000012da0f9211 */ /* 0x080fe400018f14a7 */
[----:B------:R-:W-:Y:S02]  /*ccd0*/  ISETP.GE.AND P3, PT, R214, UR6, PT ;  /* 0x00000006d6007c0c */ /* 0x000fe4000bf66270 */
[----:B------:R-:W-:Y:S01]  /*cce0*/  @!P2 LEA.HI.X R21, R217, R18, R166, 0x2, P6 ;  /* 0x00000012d915a211 */ /* 0x000fe200030f14a6 */
[----:B------:R0:W-:Y:S01]  /*ccf0*/  @!P1 ST.E.64 desc[UR44][R14.64], R82 ;  /* 0x000000520e009985 */ /* 0x0001e2000c101b2c */
[----:B------:R-:W-:Y:S02]  /*cd00*/  ISETP.GE.AND P1, PT, R212, UR6, PT ;  /* 0x00000006d4007c0c */ /* 0x000fe4000bf26270 */
[----:B--2---:R-:W-:Y:S01]  /*cd10*/  @!P4 LEA R8, P0, R215, R0, 0x2 ;  /* 0x00000000d708c211 */ /* 0x004fe200078010ff */
[----:B------:R2:W-:Y:S01]  /*cd20*/  @!P2 ST.E.64 desc[UR44][R20.64], R86 ;  /* 0x000000561400a985 */ /* 0x0005e2000c101b2c */
[----:B------:R-:W-:-:S02]  /*cd30*/  ISETP.GE.AND P2, PT, R213, UR6, PT ;  /* 0x00000006d5007c0c */ /* 0x000fc4000bf46270 */
[C---:B------:R-:W-:Y:S02]  /*cd40*/  @!P5 LEA R4, P6, R216.reuse, R0, 0x2 ;  /* 0x00000000d804d211 */ /* 0x040fe400078c10ff */
[-C--:B------:R-:W-:Y:S02]  /*cd50*/  @!P4 LEA.HI.X R9, R215, R18.reuse, R164, 0x2, P0 ;  /* 0x00000012d709c211 */ /* 0x080fe400000f14a4 */
[----:B------:R-:W-:Y:S02]  /*cd60*/  @!P5 LEA.HI.X R5, R216, R18, R165, 0x2, P6 ;  /* 0x00000012d805d211 */ /* 0x000fe400030f14a5 */
[----:B------:R-:W-:Y:S02]  /*cd70*/  ISETP.GE.AND P0, PT, R211, UR6, PT ;  /* 0x00000006d3007c0c */ /* 0x000fe4000bf06270 */
[----:B-1----:R-:W-:Y:S01]  /*cd80*/  @!P3 LEA R10, P6, R214, R0, 0x2 ;  /* 0x00000000d60ab211 */ /* 0x002fe200078c10ff */
[----:B------:R1:W-:Y:S01]  /*cd90*/  @!P5 ST.E.64 desc[UR44][R4.64], R90 ;  /* 0x0000005a0400d985 */ /* 0x0003e2000c101b2c */
[----:B------:R-:W-:-:S02]  /*cda0*/  ISETP.GE.AND P5, PT, R210, UR6, PT ;  /* 0x00000006d2007c0c */ /* 0x000fc4000bfa6270 */
[----:B------:R-:W-:Y:S01]  /*cdb0*/  @!P3 LEA.HI.X R11, R214, R18, R163, 0x2, P6 ;  /* 0x00000012d60bb211 */ /* 0x000fe200030f14a3 */
[----:B------:R4:W-:Y:S01]  /*cdc0*/  @!P4 ST.E.64 desc[UR44][R8.64], R94 ;  /* 0x0000005e0800c985 */ /* 0x0009e2000c101b2c */
[-C--:B---3--:R-:W-:Y:S02]  /*cdd0*/  @!P2 LEA R12, P6, R213, R0.reuse, 0x2 ;  /* 0x00000000d50ca211 */ /* 0x088fe400078c10ff */
[----:B------:R-:W-:Y:S01]  /*cde0*/  ISETP.GE.AND P4, PT, R209, UR6, PT ;  /* 0x00000006d1007c0c */ /* 0x000fe2000bf86270 */
[----:B------:R3:W-:Y:S01]  /*cdf0*/  @!P3 ST.E.64 desc[UR44][R10.64], R98 ;  /* 0x000000620a00b985 */ /* 0x0007e2000c101b2c */
[----:B0-----:R-:W-:Y:S02]  /*ce00*/  @!P1 LEA R14, P3, R212, R0, 0x2 ;  /* 0x00000000d40e9211 */ /* 0x001fe400078610ff */
[----:B------:R-:W-:Y:S02]  /*ce10*/  @!P2 LEA.HI.X R13, R213, R18, R162, 0x2, P6 ;  /* 0x00000012d50da211 */ /* 0x000fe400030f14a2 */
[----:B--2---:R-:W-:-:S02]  /*ce20*/  @!P0 LEA R20, P6, R211, R0, 0x2 ;  /* 0x00000000d3148211 */ /* 0x004fc400078c10ff */
[-C--:B------:R-:W-:Y:S01]  /*ce30*/  @!P1 LEA.HI.X R15, R212, R18.reuse, R161, 0x2, P3 ;  /* 0x00000012d40f9211 */ /* 0x080fe200018f14a1 */
[----:B------:R0:W-:Y:S01]  /*ce40*/  @!P2 ST.E.64 desc[UR44][R12.64], R102 ;  /* 0x000000660c00a985 */ /* 0x0001e2000c101b2c */
[----:B------:R-:W-:Y:S02]  /*ce50*/  ISETP.GE.AND P3, PT, R208, UR6, PT ;  /* 0x00000006d0007c0c */ /* 0x000fe4000bf66270 */
[----:B------:R-:W-:Y:S01]  /*ce60*/  @!P0 LEA.HI.X R21, R211, R18, R160, 0x2, P6 ;  /* 0x00000012d3158211 */ /* 0x000fe200030f14a0 */
[----:B------:R2:W-:Y:S01]  /*ce70*/  @!P1 ST.E.64 desc[UR44][R14.64], R106 ;  /* 0x0000006a0e009985 */ /* 0x0005e2000c101b2c */
[-C--:B-1----:R-:W-:Y:S02]  /*ce80*/  @!P5 LEA R4, P1, R210, R0.reuse, 0x2 ;  /* 0x00000000d204d211 */ /* 0x082fe400078210ff */
[----:B----4-:R-:W-:Y:S01]  /*ce90*/  @!P4 LEA R8, P2, R209, R0, 0x2 ;  /* 0x00000000d108c211 */ /* 0x010fe200078410ff */
[----:B------:R-:W-:Y:S01]  /*cea0*/  @!P0 ST.E.64 desc[UR44][R20.64], R110 ;  /* 0x0000006e14008985 */ /* 0x000fe2000c101b2c */
[----:B------:R-:W-:-:S02]  /*ceb0*/  ISETP.GE.AND P0, PT, R207, UR6, PT ;  /* 0x00000006cf007c0c */ /* 0x000fc4000bf06270 */
[----:B------:R-:W-:Y:S02]  /*cec0*/  @!P5 LEA.HI.X R5, R210, R18, R159, 0x2, P1 ;  /* 0x00000012d205d211 */ /* 0x000fe400008f149f */
[----:B------:R-:W-:Y:S02]  /*ced0*/  ISETP.GE.AND P1, PT, R206, UR6, PT ;  /* 0x00000006ce007c0c */ /* 0x000fe4000bf26270 */
[C---:B---3--:R-:W-:Y:S01]  /*cee0*/  @!P3 LEA R10, P6, R208.reuse, R0, 0x2 ;  /* 0x00000000d00ab211 */ /* 0x048fe200078c10ff */
[----:B------:R1:W-:Y:S01]  /*cef0*/  @!P5 ST.E.64 desc[UR44][R4.64], R114 ;  /* 0x000000720400d985 */ /* 0x0003e2000c101b2c */
[-C--:B------:R-:W-:Y:S02]  /*cf00*/  @!P4 LEA.HI.X R9, R209, R18.reuse, R158, 0x2, P2 ;  /* 0x00000012d109c211 */ /* 0x080fe400010f149e */
[----:B------:R-:W-:Y:S02]  /*cf10*/  @!P3 LEA.HI.X R11, R208, R18, R157, 0x2, P6 ;  /* 0x00000012d00bb211 */ /* 0x000fe400030f149d */
[----:B------:R-:W-:Y:S01]  /*cf20*/  ISETP.GE.AND P2, PT, R203, UR6, PT ;  /* 0x00000006cb007c0c */ /* 0x000fe2000bf46270 */
[----:B------:R3:W-:Y:S01]  /*cf30*/  @!P4 ST.E.64 desc[UR44][R8.64], R118 ;  /* 0x000000760800c985 */ /* 0x0007e2000c101b2c */
[----:B------:R-:W-:-:S02]  /*cf40*/  ISETP.GE.AND P4, PT, R205, UR6, PT ;  /* 0x00000006cd007c0c */ /* 0x000fc4000bf86270 */
[C---:B0-----:R-:W-:Y:S01]  /*cf50*/  @!P0 LEA R12, P5, R207.reuse, R0, 0x2 ;  /* 0x00000000cf0c8211 */ /* 0x041fe200078a10ff */
[----:B------:R0:W-:Y:S01]  /*cf60*/  @!P3 ST.E.64 desc[UR44][R10.64], R122 ;  /* 0x0000007a0a00b985 */ /* 0x0001e2000c101b2c */
[----:B------:R-:W-:Y:S02]  /*cf70*/  ISETP.GE.AND P3, PT, R204, UR6, PT ;  /* 0x00000006cc007c0c */ /* 0x000fe4000bf66270 */
[----:B------:R-:W-:Y:S02]  /*cf80*/  @!P0 LEA.HI.X R13, R207, R18, R156, 0x2, P5 ;  /* 0x00000012cf0d8211 */ /* 0x000fe400028f149c */
[----:B------:R-:W-:Y:S02]  /*cf90*/  ISETP.GE.AND P5, PT, R202, UR6, PT ;  /* 0x00000006ca007c0c */ /* 0x000fe4000bfa6270 */
[-C--:B--2---:R-:W-:Y:S01]  /*cfa0*/  @!P1 LEA R14, P6, R206, R0.reuse, 0x2 ;  /* 0x00000000ce0e9211 */ /* 0x084fe200078c10ff */
[----:B------:R2:W-:Y:S02]  /*cfb0*/  @!P0 ST.E.64 desc[UR44][R12.64], R126 ;  /* 0x0000007e0c008985 */ /* 0x0005e4000c101b2c */
[----:B-1----:R-:W-:-:S02]  /*cfc0*/  @!P4 LEA R4, P0, R205, R0, 0x2 ;  /* 0x00000000cd04c211 */ /* 0x002fc400078010ff */
[----:B------:R-:W-:Y:S02]  /*cfd0*/  @!P1 LEA.HI.X R15, R206, R18, R155, 0x2, P6 ;  /* 0x00000012ce0f9211 */ /* 0x000fe400030f149b */
[----:B---3--:R-:W-:Y:S02]  /*cfe0*/  @!P3 LEA R8, P6, R204, R0, 0x2 ;  /* 0x00000000cc08b211 */ /* 0x008fe400078c10ff */
[----:B------:R-:W-:Y:S01]  /*cff0*/  @!P4 LEA.HI.X R5, R205, R18, R154, 0x2, P0 ;  /* 0x00000012cd05c211 */ /* 0x000fe200000f149a */
[----:B------:R2:W-:Y:S01]  /*d000*/  @!P1 ST.E.64 desc[UR44][R14.64], R130 ;  /* 0x000000820e009985 */ /* 0x0005e2000c101b2c */
[-C--:B0-----:R-:W-:Y:S02]  /*d010*/  @!P2 LEA R10, P1, R203, R0.reuse, 0x2 ;  /* 0x00000000cb0aa211 */ /* 0x081fe400078210ff */
[----:B------:R-:W-:Y:S01]  /*d020*/  @!P5 LEA R20, P0, R202, R0, 0x2 ;  /* 0x00000000ca14d211 */ /* 0x000fe200078010ff */
        /* <DEDUP_REMOVED lines=9> */
[----:B--2---:R-:W-:-:S04]  /*d0c0*/  LEA R4, P0, R201, R0, 0x2 ;  /* 0x00000000c9047211 */ /* 0x004fc800078010ff */
[----:B------:R-:W-:-:S05]  /*d0d0*/  LEA.HI.X R5, R201, R18, R22, 0x2, P0 ;  /* 0x00000012c9057211 */ /* 0x000fca00000f1416 */
[----:B------:R0:W-:Y:S01]  /*d0e0*/  ST.E.64 desc[UR44][R4.64], R150 ;  /* 0x0000009604007985 */ /* 0x0001e2000c101b2c */
[----:B------:R-:W-:Y:S05]  /*d0f0*/  BRA `(.L_x_4242) ;  /* 0x0000000c00cc7947 */ /* 0x000fea0003800000 */
.L_x_4236:
[----:B------:R-:W0:Y:S01]  /*d100*/  LDC.64 R8, c[0x0][0xd00] ;  /* 0x00034000ff087b82 */ /* 0x000e220000000a00 */
[----:B------:R-:W-:Y:S01]  /*d110*/  ULDC.64 UR6, c[0x0][0xd08] ;  /* 0x0003420000067ab9 */ /* 0x000fe20000000a00 */
[----:B------:R-:W-:Y:S01]  /*d120*/  IMAD.MOV.U32 R3, RZ, RZ, RZ ;  /* 0x000000ffff037224 */ /* 0x000fe200078e00ff */
[----:B------:R-:W-:-:S04]  /*d130*/  ISETP.NE.U32.AND P1, PT, RZ, UR6, PT ;  /* 0x00000006ff007c0c */ /* 0x000fc8000bf25070 */
[----:B------:R-:W-:Y:S01]  /*d140*/  ISETP.NE.AND.EX P1, PT, RZ, UR7, PT, P1 ;  /* 0x00000007ff007c0c */ /* 0x000fe2000bf25310 */
[----:B------:R-:W1:Y:S01]  /*d150*/  LDC.64 R4, c[0x0][0xd00] ;  /* 0x00034000ff047b82 */ /* 0x000e620000000a00 */
[----:B0-----:R-:W-:-:S04]  /*d160*/  ISETP.NE.U32.AND P0, PT, R8, RZ, PT ;  /* 0x000000ff0800720c */ /* 0x001fc80003f05070 */
[----:B------:R-:W-:Y:S01]  /*d170*/  ISETP.NE.AND.EX P0, PT, R9, RZ, PT, P0 ;  /* 0x000000ff0900720c */ /* 0x000fe20003f05300 */
[----:B-1----:R-:W-:-:S06]  /*d180*/  IMAD.WIDE R8, R192, 0x4, R4 ;  /* 0x00000004c0087825 */ /* 0x002fcc00078e0204 */
[C---:B------:R-:W-:Y:S01]  /*d190*/  @P1 LEA R4, P2, R192.reuse, UR6, 0x2 ;  /* 0x00000006c0041c11 */ /* 0x040fe2000f8410ff */
[----:B------:R-:W-:Y:S02]  /*d1a0*/  ULDC UR6, c[0x0][0xb88] ;  /* 0x0002e20000067ab9 */ /* 0x000fe40000000800 */
[----:B------:R-:W-:Y:S01]  /*d1b0*/  IMAD.U32 R0, RZ, RZ, UR6 ;  /* 0x00000006ff007e24 */ /* 0x000fe2000f8e00ff */
[----:B------:R-:W-:Y:S02]  /*d1c0*/  @P1 LEA.HI.X R5, R192, UR7, R200, 0x2, P2 ;  /* 0x00000007c0051c11 */ /* 0x000fe400090f14c8 */
[----:B------:R0:W5:Y:S04]  /*d1d0*/  @P0 LDG.E R3, desc[UR44][R8.64] ;  /* 0x0000002c08030981 */ /* 0x000168000c1e1900 */
[----:B------:R0:W5:Y:S01]  /*d1e0*/  @P1 LDG.E R0, desc[UR44][R4.64] ;  /* 0x0000002c04001981 */ /* 0x000162000c1e1900 */
[----:B------:R-:W-:Y:S01]  /*d1f0*/  ISETP.NE.AND P2, PT, R22, RZ, PT ;  /* 0x000000ff1600720c */ /* 0x000fe20003f45270 */
[----:B------:R-:W1:-:S12]  /*d200*/  S2R R7, SR_TID.X ;  /* 0x0000000000077919 */ /* 0x000e580000002100 */
[----:B------:R-:W2:Y:S01]  /*d210*/  @!P2 LDC R22, c[0x0][0xbd4] ;  /* 0x0002f500ff16ab82 */ /* 0x000ea20000000800 */
[----:B-1----:R-:W-:Y:S01]  /*d220*/  VIADD R28, R7, 0xffffff80 ;  /* 0xffffff80071c7836 */ /* 0x002fe20000000000 */
[----:B--2---:R-:W-:-:S04]  /*d230*/  ISETP.GT.AND P2, PT, R22, 0x1, PT ;  /* 0x000000011600780c */ /* 0x004fc80003f44270 */
[----:B------:R-:W-:Y:S01]  /*d240*/  ISETP.GT.AND P3, PT, R28, 0x3f, PT ;  /* 0x0000003f1c00780c */ /* 0x000fe20003f64270 */
[----:B0-----:R-:W-:-:S12]  /*d250*/  @P1 BRA `(.L_x_4245) ;  /* 0x0000000000101947 */ /* 0x001fd80003800000 */
[----:B------:R-:W-:Y:S05]  /*d260*/  @!P0 BRA `(.L_x_4245) ;  /* 0x00000000000c8947 */ /* 0x000fea0003800000 */
[----:B------:R-:W2:Y:S04]  /*d270*/  LDG.E R5, desc[UR44][R8.64] ;  /* 0x0000002c08057981 */ /* 0x000ea8000c1e1900 */
[----:B-----5:R-:W2:Y:S02]  /*d280*/  LDG.E R0, desc[UR44][R8.64+0x4] ;  /* 0x0000042c08007981 */ /* 0x020ea4000c1e1900 */
[----:B--2---:R-:W-:-:S07]  /*d290*/  IMAD.IADD R0, R0, 0x1, -R5 ;  /* 0x0000000100007824 */ /* 0x004fce00078e0a05 */
.L_x_4245:
[----:B------:R-:W-:Y:S01]  /*d2a0*/  BSSY B1, `(.L_x_4246) ;  /* 0x0000038000017945 */ /* 0x000fe20003800000 */
[----:B------:R-:W-:Y:S02]  /*d2b0*/  SEL R25, R192, RZ, !P0 ;  /* 0x000000ffc0197207 */ /* 0x000fe40004000000 */
[----:B------:R-:W-:Y:S02]  /*d2c0*/  SEL R200, R200, RZ, !P0 ;  /* 0x000000ffc8c87207 */ /* 0x000fe40004000000 */
[----:B-----5:R-:W-:Y:S01]  /*d2d0*/  SHF.R.S32.HI R24, RZ, 0x1f, R3 ;  /* 0x0000001fff187819 */ /* 0x020fe20000011403 */
[----:B------:R-:W-:Y:S06]  /*d2e0*/  @P3 BRA `(.L_x_4247) ;  /* 0x0000000000cc3947 */ /* 0x000fec0003800000 */
[----:B------:R-:W0:Y:S01]  /*d2f0*/  S2R R4, SR_TID.X ;  /* 0x0000000000047919 */ /* 0x000e220000002100 */
[----:B------:R-:W1:Y:S01]  /*d300*/  LDC R27, c[0x0][0xce8] ;  /* 0x00033a00ff1b7b82 */ /* 0x000e620000000800 */
[----:B------:R-:W-:-:S04]  /*d310*/  IMAD.U32 R5, RZ, RZ, UR42 ;  /* 0x0000002aff057e24 */ /* 0x000fc8000f8e00ff */
[----:B0-----:R-:W-:Y:S02]  /*d320*/  IMAD R4, R5, 0x40, R4 ;  /* 0x0000004005047824 */ /* 0x001fe400078e0204 */
[----:B-1----:R-:W-:Y:S02]  /*d330*/  IMAD R5, R0, R27, RZ ;  /* 0x0000001b00057224 */ /* 0x002fe400078e02ff */
[----:B------:R-:W-:-:S05]  /*d340*/  VIADD R26, R4, 0xffffff80 ;  /* 0xffffff80041a7836 */ /* 0x000fca0000000000 */
[----:B------:R-:W-:-:S13]  /*d350*/  ISETP.GE.AND P0, PT, R26, R5, PT ;  /* 0x000000051a00720c */ /* 0x000fda0003f06270 */
[----:B------:R-:W-:Y:S05]  /*d360*/  @P0 BRA `(.L_x_4247) ;  /* 0x0000000000ac0947 */ /* 0x000fea0003800000 */
[----:B------:R-:W-:Y:S01]  /*d370*/  ISETP.NE.AND P1, PT, R27, 0x1, PT ;  /* 0x000000011b00780c */ /* 0x000fe20003f25270 */
[----:B------:R-:W0:Y:S01]  /*d380*/  LDC.64 R4, c[0x0][0xca8] ;  /* 0x00032a00ff047b82 */ /* 0x000e220000000a00 */
[----:B------:R-:W-:Y:S01]  /*d390*/  ISETP.GT.AND P0, PT, R22, 0x1, PT ;  /* 0x000000011600780c */ /* 0x000fe20003f04270 */
[----:B------:R-:W-:Y:S02]  /*d3a0*/  IMAD.MOV.U32 R22, RZ, RZ, 0xab8 ;  /* 0x00000ab8ff167424 */ /* 0x000fe400078e00ff */
[----:B------:R-:W-:Y:S01]  /*d3b0*/  IMAD.MOV.U32 R7, RZ, RZ, R26 ;  /* 0x000000ffff077224 */ /* 0x000fe200078e001a */
[----:B------:R-:W-:Y:S02]  /*d3c0*/  SEL R199, R199, RZ, P0 ;  /* 0x000000ffc7c77207 */ /* 0x000fe40000000000 */
[----:B------:R-:W-:-:S04]  /*d3d0*/  SEL R22, R22, 0xa78, P0 ;  /* 0x00000a7816167807 */ /* 0x000fc80000000000 */
[----:B------:R-:W1:Y:S08]  /*d3e0*/  LDC.64 R14, c[0x0][R22+0x220] ;  /* 0x00008800160e7b82 */ /* 0x000e700000000a00 */
[----:B------:R-:W2:Y:S08]  /*d3f0*/  @P1 LDC R21, c[0x0][0xcec] ;  /* 0x00033b00ff151b82 */ /* 0x000eb00000000800 */
[----:B------:R-:W3:Y:S08]  /*d400*/  LDC.64 R12, c[0x0][R22+0x218] ;  /* 0x00008600160c7b82 */ /* 0x000ef00000000a00 */
[----:B------:R-:W4:Y:S01]  /*d410*/  @P1 LDC R29, c[0x0][0xcf0] ;  /* 0x00033c00ff1d1b82 */ /* 0x000f220000000800 */
[----:B-1----:R-:W-:-:S04]  /*d420*/  IMAD R15, R15, R25, RZ ;  /* 0x000000190f0f7224 */ /* 0x002fc800078e02ff */
[----:B------:R-:W-:-:S03]  /*d430*/  IMAD R15, R14, R200, R15 ;  /* 0x000000c80e0f7224 */ /* 0x000fc600078e020f */
[----:B------:R-:W1:Y:S01]  /*d440*/  LDC.64 R10, c[0x0][R22+0x228] ;  /* 0x00008a00160a7b82 */ /* 0x000e620000000a00 */
[----:B--2---:R-:W-:-:S04]  /*d450*/  @P1 IMAD.HI.U32 R18, R26, R21, RZ ;  /* 0x000000151a121227 */ /* 0x004fc800078e00ff */
[----:B------:R-:W-:-:S03]  /*d460*/  IMAD.WIDE.U32 R20, R14, R25, RZ ;  /* 0x000000190e147225 */ /* 0x000fc600078e00ff */
[----:B------:R-:W2:Y:S01]  /*d470*/  LDC.64 R8, c[0x0][R22+0x210] ;  /* 0x0000840016087b82 */ /* 0x000ea20000000a00 */
[-C--:B---3--:R-:W-:Y:S02]  /*d480*/  IMAD R23, R13, R193.reuse, RZ ;  /* 0x000000c10d177224 */ /* 0x088fe400078e02ff */
[----:B------:R-:W-:-:S04]  /*d490*/  IMAD.WIDE.U32 R12, R12, R193, RZ ;  /* 0x000000c10c0c7225 */ /* 0x000fc800078e00ff */
[----:B------:R-:W-:Y:S01]  /*d4a0*/  IMAD.IADD R14, R21, 0x1, R15 ;  /* 0x00000001150e7824 */ /* 0x000fe200078e020f */
[----:B----4-:R-:W-:Y:S01]  /*d4b0*/  @P1 SHF.R.U32.HI R7, RZ, R29, R18 ;  /* 0x0000001dff071219 */ /* 0x010fe20000011612 */
[----:B0-----:R-:W0:Y:S01]  /*d4c0*/  @!P0 LDC R4, c[0x0][0xc50] ;  /* 0x00031400ff048b82 */ /* 0x001e220000000800 */
[----:B------:R-:W-:Y:S01]  /*d4d0*/  IMAD.IADD R23, R13, 0x1, R23 ;  /* 0x000000010d177824 */ /* 0x000fe200078e0217 */
[----:B------:R-:W-:Y:S02]  /*d4e0*/  IADD3 R12, P1, P3, R20, R12, R3 ;  /* 0x0000000c140c7210 */ /* 0x000fe40007b3e003 */
[----:B------:R-:W-:Y:S02]  /*d4f0*/  IMAD.MOV R13, RZ, RZ, -R7 ;  /* 0x000000ffff0d7224 */ /* 0x000fe400078e0a07 */
[----:B------:R-:W-:Y:S01]  /*d500*/  IADD3.X R14, R14, R23, R24, P1, P3 ;  /* 0x000000170e0e7210 */ /* 0x000fe20000fe6418 */
[-C--:B-1----:R-:W-:Y:S01]  /*d510*/  IMAD R15, R11, R199.reuse, RZ ;  /* 0x000000c70b0f7224 */ /* 0x082fe200078e02ff */
[----:B------:R-:W1:Y:S01]  /*d520*/  @!P0 LDC R5, c[0x0][0xc54] ;  /* 0x00031500ff058b82 */ /* 0x000e620000000800 */
[----:B------:R-:W-:-:S04]  /*d530*/  IMAD.WIDE.U32 R10, R10, R199, RZ ;  /* 0x000000c70a0a7225 */ /* 0x000fc800078e00ff */
[----:B------:R-:W-:Y:S01]  /*d540*/  IMAD.IADD R15, R11, 0x1, R15 ;  /* 0x000000010b0f7824 */ /* 0x000fe200078e020f */
[----:B------:R-:W-:Y:S01]  /*d550*/  IADD3 R10, P0, P1, R7, R12, R10 ;  /* 0x0000000c070a7210 */ /* 0x000fe2000791e00a */
[----:B------:R-:W-:Y:S01]  /*d560*/  IMAD R13, R27, R13, R26 ;  /* 0x0000000d1b0d7224 */ /* 0x000fe200078e021a */
[----:B------:R-:W-:-:S03]  /*d570*/  SHF.R.S32.HI R7, RZ, 0x1f, R7 ;  /* 0x0000001fff077819 */ /* 0x000fc60000011407 */
[----:B--2---:R-:W-:Y:S01]  /*d580*/  IMAD R9, R9, R13, RZ ;  /* 0x0000000d09097224 */ /* 0x004fe200078e02ff */
        /* <DEDUP_REMOVED lines=9> */
.L_x_4247:
[----:B------:R-:W-:Y:S05]  /*d620*/  BSYNC B1 ;  /* 0x0000000000017941 */ /* 0x000fea0003800000 */
.L_x_4246:
[----:B------:R-:W-:Y:S05]  /*d630*/  @P2 BRA `(.L_x_4242) ;  /* 0x00000008007c2947 */ /* 0x000fea0003800000 */
[----:B------:R-:W1:Y:S01]  /*d640*/  LDC R11, c[0x0][0xce8] ;  /* 0x00033a00ff0b7b82 */ /* 0x000e620000000800 */
[----:B------:R-:W-:Y:S01]  /*d650*/  ULDC.64 UR6, c[0x0][0xba0] ;  /* 0x0002e80000067ab9 */ /* 0x000fe20000000a00 */
[----:B0-----:R-:W-:Y:S01]  /*d660*/  SHF.R.S32.HI R7, RZ, 0x1f, R28 ;  /* 0x0000001fff077819 */ /* 0x001fe2000001141c */
[----:B------:R-:W-:Y:S01]  /*d670*/  IMAD R8, R24, UR6, RZ ;  /* 0x0000000618087c24 */ /* 0x000fe2000f8e02ff */
[----:B------:R-:W-:Y:S01]  /*d680*/  ULDC UR8, c[0x0][0xbc8] ;  /* 0x0002f20000087ab9 */ /* 0x000fe20000000800 */
[----:B------:R-:W-:Y:S01]  /*d690*/  IMAD.WIDE.U32 R4, R3, UR6, RZ ;  /* 0x0000000603047c25 */ /* 0x000fe2000f8e00ff */
[----:B------:R-:W-:Y:S01]  /*d6a0*/  ISETP.GE.AND P2, PT, R198, UR8, PT ;  /* 0x00000008c6007c0c */ /* 0x000fe2000bf46270 */
[----:B------:R-:W-:Y:S01]  /*d6b0*/  BSSY B1, `(.L_x_4248) ;  /* 0x0000073000017945 */ /* 0x000fe20003800000 */
[----:B------:R-:W-:Y:S01]  /*d6c0*/  ISETP.GE.AND P1, PT, R197, UR8, PT ;  /* 0x00000008c5007c0c */ /* 0x000fe2000bf26270 */
[----:B------:R-:W-:Y:S01]  /*d6d0*/  IMAD R3, R3, UR7, R8 ;  /* 0x0000000703037c24 */ /* 0x000fe2000f8e0208 */
[----:B------:R-:W-:Y:S01]  /*d6e0*/  LEA.HI R8, R7, R28, RZ, 0x3 ;  /* 0x0000001c07087211 */ /* 0x000fe200078f18ff */
[----:B------:R-:W-:Y:S01]  /*d6f0*/  ULDC.64 UR6, c[0x0][0xbe8] ;  /* 0x0002fa0000067ab9 */ /* 0x000fe20000000a00 */
[----:B------:R-:W-:Y:S01]  /*d700*/  IMAD.U32 R10, RZ, RZ, UR42 ;  /* 0x0000002aff0a7e24 */ /* 0x000fe2000f8e00ff */
[----:B------:R-:W-:Y:S01]  /*d710*/  SEL R13, RZ, 0xffffffff, P2 ;  /* 0xffffffffff0d7807 */ /* 0x000fe20001000000 */
[----:B------:R-:W-:Y:S01]  /*d720*/  IMAD.IADD R5, R5, 0x1, R3 ;  /* 0x0000000105057824 */ /* 0x000fe200078e0203 */
[----:B------:R-:W-:Y:S01]  /*d730*/  LOP3.LUT R3, R8, 0xfffffff8, RZ, 0xc0, !PT ;  /* 0xfffffff808037812 */ /* 0x000fe200078ec0ff */
[C---:B------:R-:W-:Y:S01]  /*d740*/  VIADD R32, R16.reuse, 0x180 ;  /* 0x0000018010207836 */ /* 0x040fe20000000000 */
[----:B------:R-:W-:Y:S01]  /*d750*/  SHF.R.S32.HI R24, RZ, 0x3, R8 ;  /* 0x00000003ff187819 */ /* 0x000fe20000011408 */
[----:B------:R-:W-:Y:S01]  /*d760*/  IMAD.WIDE.U32 R4, R193, UR6, R4 ;  /* 0x00000006c1047c25 */ /* 0x000fe2000f8e0004 */
[----:B------:R-:W-:-:S02]  /*d770*/  ISETP.GE.AND P3, PT, R16, UR8, PT ;  /* 0x0000000810007c0c */ /* 0x000fc4000bf66270 */
[----:B------:R-:W-:Y:S01]  /*d780*/  SHF.R.S32.HI R27, RZ, 0x1f, R194 ;  /* 0x0000001fff1b7819 */ /* 0x000fe200000114c2 */
[----:B------:R-:W-:Y:S01]  /*d790*/  IMAD.IADD R3, R28, 0x1, -R3 ;  /* 0x000000011c037824 */ /* 0x000fe200078e0a03 */
[----:B------:R-:W-:Y:S01]  /*d7a0*/  SEL R12, RZ, 0x1, P3 ;  /* 0x00000001ff0c7807 */ /* 0x000fe20001800000 */
[----:B------:R-:W-:Y:S01]  /*d7b0*/  IMAD R5, R193, UR7, R5 ;  /* 0x00000007c1057c24 */ /* 0x000fe2000f8e0205 */
[----:B-1----:R-:W-:Y:S01]  /*d7c0*/  ISETP.NE.AND P0, PT, R11, 0x1, PT ;  /* 0x000000010b00780c */ /* 0x002fe20003f05270 */
[----:B------:R-:W-:Y:S01]  /*d7d0*/  IMAD R3, R3, 0x20, R24 ;  /* 0x0000002003037824 */ /* 0x000fe200078e0218 */
[----:B------:R-:W-:Y:S01]  /*d7e0*/  ULDC.64 UR6, c[0x0][0xbf0] ;  /* 0x0002fc0000067ab9 */ /* 0x000fe20000000a00 */
[----:B------:R-:W-:Y:S01]  /*d7f0*/  IMAD.SHL.U32 R15, R13, 0x2, RZ ;  /* 0x000000020d0f7824 */ /* 0x000fe200078e00ff */
[----:B------:R-:W-:Y:S01]  /*d800*/  SEL R13, RZ, 0xffffffff, P1 ;  /* 0xffffffffff0d7807 */ /* 0x000fe20000800000 */
[----:B------:R-:W-:Y:S01]  /*d810*/  IMAD R10, R10, 0x40, R3 ;  /* 0x000000400a0a7824 */ /* 0x000fe200078e0203 */
[----:B------:R-:W-:Y:S01]  /*d820*/  SHF.R.S32.HI R26, RZ, 0x1f, R195 ;  /* 0x0000001fff1a7819 */ /* 0x000fe200000114c3 */
[----:B------:R-:W-:Y:S01]  /*d830*/  IMAD R3, R200, UR6, RZ ;  /* 0x00000006c8037c24 */ /* 0x000fe2000f8e02ff */
[----:B------:R-:W-:Y:S01]  /*d840*/  LOP3.LUT R12, R15, 0x2, R12, 0xe2, !PT ;  /* 0x000000020f0c7812 */ /* 0x000fe200078ee20c */
[----:B------:R-:W-:Y:S01]  /*d850*/  IMAD.WIDE.U32 R4, R25, UR6, R4 ;  /* 0x0000000619047c25 */ /* 0x000fe2000f8e0004 */
[----:B------:R-:W-:-:S02]  /*d860*/  SHF.R.S32.HI R31, RZ, 0x1f, R32 ;  /* 0x0000001fff1f7819 */ /* 0x000fc40000011420 */
[----:B------:R-:W-:Y:S01]  /*d870*/  SHF.R.S32.HI R28, RZ, 0x1f, R197 ;  /* 0x0000001fff1c7819 */ /* 0x000fe200000114c5 */
[----:B------:R-:W0:Y:S01]  /*d880*/  @P0 LDC R7, c[0x0][0xcec] ;  /* 0x00033b00ff070b82 */ /* 0x000e220000000800 */
[----:B------:R-:W-:Y:S01]  /*d890*/  IMAD R9, R25, UR7, R3 ;  /* 0x0000000719097c24 */ /* 0x000fe2000f8e0203 */
[----:B------:R-:W-:Y:S01]  /*d8a0*/  ULDC.64 UR6, c[0x0][0xbe0] ;  /* 0x0002f80000067ab9 */ /* 0x000fe20000000a00 */
[----:B------:R-:W-:Y:S01]  /*d8b0*/  IMAD.MOV.U32 R3, RZ, RZ, R10 ;  /* 0x000000ffff037224 */ /* 0x000fe200078e000a */
[----:B------:R-:W-:Y:S01]  /*d8c0*/  SHF.R.S32.HI R25, RZ, 0x1f, R196 ;  /* 0x0000001fff197819 */ /* 0x000fe200000114c4 */
[----:B------:R-:W-:Y:S01]  /*d8d0*/  IMAD.SHL.U32 R13, R13, 0x4, RZ ;  /* 0x000000040d0d7824 */ /* 0x000fe200078e00ff */
[----:B------:R-:W-:Y:S01]  /*d8e0*/  SHF.R.S32.HI R33, RZ, 0x1f, R198 ;  /* 0x0000001fff217819 */ /* 0x000fe200000114c6 */
[----:B------:R-:W-:Y:S01]  /*d8f0*/  IMAD.IADD R5, R5, 0x1, R9 ;  /* 0x0000000105057824 */ /* 0x000fe200078e0209 */
[----:B------:R-:W1:Y:S01]  /*d900*/  @P0 LDC R8, c[0x0][0xcf0] ;  /* 0x00033c00ff080b82 */ /* 0x000e620000000800 */
[----:B------:R-:W-:Y:S01]  /*d910*/  IMAD R23, R0, R11, RZ ;  /* 0x0000000b00177224 */ /* 0x000fe200078e02ff */
[----:B------:R-:W-:Y:S01]  /*d920*/  LOP3.LUT R12, R13, 0x4, R12, 0xe2, !PT ;  /* 0x000000040d0c7812 */ /* 0x000fe200078ee20c */
[----:B------:R-:W-:-:S05]  /*d930*/  VIADD R30, R16, 0x1c0 ;  /* 0x000001c0101e7836 */ /* 0x000fca0000000000 */
[----:B------:R-:W-:Y:S02]  /*d940*/  ISETP.GE.AND P1, PT, R30, UR8, PT ;  /* 0x000000081e007c0c */ /* 0x000fe4000bf26270 */
[----:B------:R-:W-:Y:S01]  /*d950*/  SHF.R.S32.HI R29, RZ, 0x1f, R30 ;  /* 0x0000001fff1d7819 */ /* 0x000fe2000001141e */
[----:B0-----:R-:W-:-:S05]  /*d960*/  @P0 IMAD.HI.U32 R7, R10, R7, RZ ;  /* 0x000000070a070227 */ /* 0x001fca00078e00ff */
[----:B-1----:R-:W-:Y:S02]  /*d970*/  @P0 SHF.R.U32.HI R3, RZ, R8, R7 ;  /* 0x00000008ff030219 */ /* 0x002fe40000011607 */
[----:B------:R-:W-:Y:S02]  /*d980*/  ISETP.GE.AND P0, PT, R196, UR8, PT ;  /* 0x00000008c4007c0c */ /* 0x000fe4000bf06270 */
[--C-:B------:R-:W-:Y:S01]  /*d990*/  SHF.R.S32.HI R7, RZ, 0x1f, R3.reuse ;  /* 0x0000001fff077819 */ /* 0x100fe20000011403 */
[----:B------:R-:W-:Y:S01]  /*d9a0*/  IMAD.MOV R9, RZ, RZ, -R3 ;  /* 0x000000ffff097224 */ /* 0x000fe200078e0a03 */
[----:B------:R-:W-:Y:S01]  /*d9b0*/  SEL R13, RZ, 0xffffffff, P0 ;  /* 0xffffffffff0d7807 */ /* 0x000fe20000000000 */
[----:B------:R-:W-:Y:S01]  /*d9c0*/  IMAD.WIDE.U32 R4, R3, UR6, R4 ;  /* 0x0000000603047c25 */ /* 0x000fe2000f8e0004 */
[----:B------:R-:W-:-:S03]  /*d9d0*/  ISETP.GE.AND P0, PT, R195, UR8, PT ;  /* 0x00000008c3007c0c */ /* 0x000fc6000bf06270 */
[----:B------:R-:W-:Y:S02]  /*d9e0*/  IMAD R8, R7, UR6, RZ ;  /* 0x0000000607087c24 */ /* 0x000fe4000f8e02ff */
[----:B------:R-:W-:Y:S02]  /*d9f0*/  IMAD R7, R11, R9, R10 ;  /* 0x000000090b077224 */ /* 0x000fe400078e020a */
[----:B------:R-:W-:Y:S01]  /*da00*/  IMAD R9, R3, UR7, R8 ;  /* 0x0000000703097c24 */ /* 0x000fe2000f8e0208 */
[----:B------:R-:W-:Y:S01]  /*da10*/  SEL R8, RZ, 0xffffffff, P0 ;  /* 0xffffffffff087807 */ /* 0x000fe20000000000 */
[----:B------:R-:W-:Y:S01]  /*da20*/  IMAD.SHL.U32 R13, R13, 0x8, RZ ;  /* 0x000000080d0d7824 */ /* 0x000fe200078e00ff */
[----:B------:R-:W-:Y:S01]  /*da30*/  ISETP.GE.AND P0, PT, R194, UR8, PT ;  /* 0x00000008c2007c0c */ /* 0x000fe2000bf06270 */
[----:B------:R-:W-:Y:S01]  /*da40*/  IMAD.IADD R5, R5, 0x1, R9 ;  /* 0x0000000105057824 */ /* 0x000fe200078e0209 */
[----:B------:R-:W-:Y:S01]  /*da50*/  SHF.R.S32.HI R3, RZ, 0x1f, R7 ;  /* 0x0000001fff037819 */ /* 0x000fe20000011407 */
[----:B------:R-:W-:Y:S01]  /*da60*/  ULDC.64 UR6, c[0x0][0xbd8] ;  /* 0x0002f60000067ab9 */ /* 0x000fe20000000a00 */
[----:B------:R-:W-:Y:S01]  /*da70*/  LOP3.LUT R12, R13, 0x8, R12, 0xe2, !PT ;  /* 0x000000080d0c7812 */ /* 0x000fe200078ee20c */
[----:B------:R-:W-:Y:S01]  /*da80*/  IMAD.SHL.U32 R13, R8, 0x10, RZ ;  /* 0x00000010080d7824 */ /* 0x000fe200078e00ff */
[----:B------:R-:W-:Y:S01]  /*da90*/  SEL R9, RZ, 0xffffffff, P0 ;  /* 0xffffffffff097807 */ /* 0x000fe20000000000 */
[----:B------:R-:W-:Y:S01]  /*daa0*/  IMAD R8, R3, UR6, RZ ;  /* 0x0000000603087c24 */ /* 0x000fe2000f8e02ff */
[----:B------:R-:W-:Y:S01]  /*dab0*/  ISETP.GE.AND P0, PT, R32, UR8, PT ;  /* 0x0000000820007c0c */ /* 0x000fe2000bf06270 */
[----:B------:R-:W-:Y:S01]  /*dac0*/  IMAD.WIDE.U32 R4, R7, UR6, R4 ;  /* 0x0000000607047c25 */ /* 0x000fe2000f8e0004 */
[----:B------:R-:W-:-:S03]  /*dad0*/  LOP3.LUT R12, R13, 0x10, R12, 0xe2, !PT ;  /* 0x000000100d0c7812 */ /* 0x000fc600078ee20c */
[----:B------:R-:W-:Y:S02]  /*dae0*/  IMAD.SHL.U32 R9, R9, 0x20, RZ ;  /* 0x0000002009097824 */ /* 0x000fe400078e00ff */
[----:B------:R-:W-:Y:S01]  /*daf0*/  IMAD R3, R7, UR7, R8 ;  /* 0x0000000707037c24 */ /* 0x000fe2000f8e0208 */
[----:B------:R-:W-:Y:S01]  /*db00*/  ULDC.64 UR6, c[0x0][0xb80] ;  /* 0x0002e00000067ab9 */ /* 0x000fe20000000a00 */
[----:B------:R-:W-:Y:S01]  /*db10*/  IMAD.U32 R13, RZ, RZ, UR42 ;  /* 0x0000002aff0d7e24 */ /* 0x000fe2000f8e00ff */
[----:B------:R-:W-:Y:S01]  /*db20*/  LOP3.LUT R12, R9, 0x20, R12, 0xe2, !PT ;  /* 0x00000020090c7812 */ /* 0x000fe200078ee20c */
[----:B------:R-:W-:Y:S01]  /*db30*/  IMAD.IADD R3, R5, 0x1, R3 ;  /* 0x0000000105037824 */ /* 0x000fe200078e0203 */
[----:B------:R-:W-:Y:S01]  /*db40*/  SEL R9, RZ, 0x40, P0 ;  /* 0x00000040ff097807 */ /* 0x000fe20000000000 */
[----:B------:R-:W-:Y:S01]  /*db50*/  IMAD R24, R13, 0x40, R24 ;  /* 0x000000400d187824 */ /* 0x000fe200078e0218 */
[----:B------:R-:W-:Y:S02]  /*db60*/  LEA R7, P0, R4, UR6, 0x1 ;  /* 0x0000000604077c11 */ /* 0x000fe4000f8008ff */
[----:B------:R-:W-:-:S02]  /*db70*/  LOP3.LUT R18, R12, R9, RZ, 0xfc, !PT ;  /* 0x000000090c127212 */ /* 0x000fc400078efcff */
[----:B------:R-:W-:Y:S01]  /*db80*/  LEA.HI.X R3, R4, UR7, R3, 0x1, P0 ;  /* 0x0000000704037c11 */ /* 0x000fe200080f0c03 */
[----:B------:R0:W1:Y:S01]  /*db90*/  SHFL.IDX PT, R8, R7, RZ, 0x181f ;  /* 0x00181fff07087589 */ /* 0x00006200000e0000 */
[----:B------:R-:W-:Y:S02]  /*dba0*/  ISETP.GE.AND P0, PT, R24, R23, PT ;  /* 0x000000171800720c */ /* 0x000fe40003f06270 */
[----:B------:R-:W-:Y:S01]  /*dbb0*/  SEL R5, RZ, 0x80, P1 ;  /* 0x00000080ff057807 */ /* 0x000fe20000800000 */
[----:B------:R0:W2:Y:S03]  /*dbc0*/  SHFL.IDX PT, R9, R3, RZ, 0x181f ;  /* 0x00181fff03097589 */ /* 0x0000a600000e0000 */
[----:B------:R-:W-:-:S07]  /*dbd0*/  LOP3.LUT R22, R18, R5, RZ, 0xfc, !PT ;  /* 0x0000000512167212 */ /* 0x000fce00078efcff */
[----:B0-----:R-:W-:Y:S05]  /*dbe0*/  @P0 BRA `(.L_x_4249) ;  /* 0x00000000007c0947 */ /* 0x001fea0003800000 */
[----:B------:R-:W-:Y:S02]  /*dbf0*/  ISETP.GE.AND P2, PT, R198, UR8, PT ;  /* 0x00000008c6007c0c */ /* 0x000fe4000bf46270 */
[----:B------:R-:W-:Y:S02]  /*dc00*/  ISETP.GE.AND P1, PT, R16, UR8, PT ;  /* 0x0000000810007c0c */ /* 0x000fe4000bf26270 */
[----:B------:R-:W-:Y:S02]  /*dc10*/  ISETP.GE.AND P5, PT, R197, UR8, PT ;  /* 0x00000008c5007c0c */ /* 0x000fe4000bfa6270 */
[----:B------:R-:W-:-:S07]  /*dc20*/  ISETP.GE.AND P3, PT, R196, UR8, PT ;  /* 0x00000008c4007c0c */ /* 0x000fce000bf66270 */
[-C--:B-1----:R-:W-:Y:S02]  /*dc30*/  @!P2 LEA R10, P0, R198, R8.reuse, 0x1 ;  /* 0x00000008c60aa211 */ /* 0x082fe400078008ff */
[----:B--2---:R-:W-:Y:S02]  /*dc40*/  @!P1 IMAD.WIDE R4, R16, 0x2, R8 ;  /* 0x0000000210049825 */ /* 0x004fe400078e0208 */
        /* <DEDUP_REMOVED lines=12> */
[----:B0-----:R-:W-:-:S02]  /*dd10*/  @!P1 LEA R10, P6, R194, R8, 0x1 ;  /* 0x00000008c20a9211 */ /* 0x001fc400078c08ff */
[CC--:B------:R-:W-:Y:S01]  /*dd20*/  @!P2 LEA R4, P5, R195.reuse, R8.reuse, 0x1 ;  /* 0x00000008c304a211 */ /* 0x0c0fe200078a08ff */
        /* <DEDUP_REMOVED lines=11> */
.L_x_4249:
[----:B------:R-:W-:Y:S05]  /*dde0*/  BSYNC B1 ;  /* 0x0000000000017941 */ /* 0x000fea0003800000 */
.L_x_4248:
[----:B------:R-:W-:Y:S01]  /*ddf0*/  VIADD R0, R24, 0x20 ;  /* 0x0000002018007836 */ /* 0x000fe20000000000 */
[----:B--23--:R0:W2:Y:S04]  /*de00*/  SHFL.IDX PT, R9, R3, 0x1, 0x181f ;  /* 0x00381f0003097f89 */ /* 0x00c0a800000e0000 */
[----:B------:R-:W-:Y:S01]  /*de10*/  ISETP.GE.AND P0, PT, R0, R23, PT ;  /* 0x000000170000720c */ /* 0x000fe20003f06270 */
[----:B-1----:R0:W1:-:S12]  /*de20*/  SHFL.IDX PT, R8, R7, 0x1, 0x181f ;  /* 0x00381f0007087f89 */ /* 0x00205800000e0000 */
[----:B0-----:R-:W-:Y:S05]  /*de30*/  @P0 BRA `(.L_x_4242) ;  /* 0x00000000007c0947 */ /* 0x001fea0003800000 */
[----:B------:R-:W-:Y:S02]  /*de40*/  ISETP.GE.AND P1, PT, R16, UR8, PT ;  /* 0x0000000810007c0c */ /* 0x000fe4000bf26270 */
[----:B------:R-:W-:Y:S02]  /*de50*/  ISETP.GE.AND P5, PT, R198, UR8, PT ;  /* 0x00000008c6007c0c */ /* 0x000fe4000bfa6270 */
[----:B------:R-:W-:Y:S02]  /*de60*/  ISETP.GE.AND P4, PT, R197, UR8, PT ;  /* 0x00000008c5007c0c */ /* 0x000fe4000bf86270 */
[----:B------:R-:W-:Y:S02]  /*de70*/  ISETP.GE.AND P3, PT, R196, UR8, PT ;  /* 0x00000008c4007c0c */ /* 0x000fe4000bf66270 */
[----:B------:R-:W-:-:S05]  /*de80*/  ISETP.GE.AND P2, PT, R195, UR8, PT ;  /* 0x00000008c3007c0c */ /* 0x000fca000bf46270 */
[----:B-12---:R-:W-:Y:S02]  /*de90*/  @!P1 IMAD.WIDE R4, R16, 0x2, R8 ;  /* 0x0000000210049825 */ /* 0x006fe400078e0208 */
        /* <DEDUP_REMOVED lines=9> */
[CC--:B------:R-:W-:Y:S02]  /*df30*/  @!P2 LEA R20, P6, R195.reuse, R8.reuse, 0x1 ;  /* 0x00000008c314a211 */ /* 0x0c0fe400078c08ff */
[-C--:B------:R-:W-:Y:S01]  /*df40*/  @!P3 LEA.HI.X R15, R196, R9.reuse, R25, 0x1, P5 ;  /* 0x00000009c40fb211 */ /* 0x080fe200028f0c19 */
[----:B------:R1:W-:Y:S01]  /*df50*/  @!P4 ST.E.128 desc[UR44][R12.64], RZ ;  /* 0x000000ff0c00c985 */ /* 0x0003e2000c101d2c */
[----:B------:R-:W-:Y:S02]  /*df60*/  LOP3.LUT P5, RZ, R22, 0x80, RZ, 0xc0, !PT ;  /* 0x0000008016ff7812 */ /* 0x000fe400078ac0ff */
[----:B------:R-:W-:Y:S01]  /*df70*/  @!P2 LEA.HI.X R21, R195, R9, R26, 0x1, P6 ;  /* 0x00000009c315a211 */ /* 0x000fe200030f0c1a */
[----:B------:R1:W-:Y:S01]  /*df80*/  @!P3 ST.E.128 desc[UR44][R14.64], RZ ;  /* 0x000000ff0e00b985 */ /* 0x0003e2000c101d2c */
[----:B0-----:R-:W-:-:S03]  /*df90*/  @!P1 LEA R4, P6, R194, R8, 0x1 ;  /* 0x00000008c2049211 */ /* 0x001fc600078c08ff */
        /* <DEDUP_REMOVED lines=9> */
.L_x_4242:
[----:B------:R-:W-:Y:S05]  /*e030*/  BSYNC B0 ;  /* 0x0000000000007941 */ /* 0x000fea0003800000 */
.L_x_4235:
[----:B------:R-:W-:Y:S02]  /*e040*/  ULDC UR6, c[0x0][0xd3c] ;  /* 0x00034f0000067ab9 */ /* 0x000fe40000000800 */
[----:B------:R-:W-:-:S06]  /*e050*/  UISETP.GE.AND UP0, UPT, UR5, UR6, UPT ;  /* 0x000000060500728c */ /* 0x000fcc000bf06270 */
[----:B------:R-:W-:-:S13]  /*e060*/  PLOP3.LUT P0, PT, PT, PT, UP0, 0x80, 0x0 ;  /* 0x000000000000781c */ /* 0x000fda0003f0f008 */
[----:B------:R-:W-:Y:S05]  /*e070*/  @!P0 BRA `(.L_x_4250) ;  /* 0xffffff3000b88947 */ /* 0x000fea000383ffff */
[----:B------:R-:W-:Y:S05]  /*e080*/  EXIT ;  /* 0x000000000000794d */ /* 0x000fea0003800000 */
.L_x_4199:
        /* <DEDUP_REMOVED lines=16> */
.L_x_4251:
        /* <DEDUP_REMOVED lines=43> */
.L_x_4255:
        /* <DEDUP_REMOVED lines=35> */
.L_x_4253:
        /* <DEDUP_REMOVED lines=18> */
.L_x_4256:
        /* <DEDUP_REMOVED lines=57> */
.L_x_4254:
[----:B------:R-:W-:Y:S01]  /*eb20*/  ULDC UR4, c[0x0][0xd3c] ;  /* 0x00034f0000047ab9 */ /* 0x000fe20000000800 */
[----:B------:R-:W-:Y:S02]  /*eb30*/  IMAD.MOV.U32 R25, RZ, RZ, RZ ;  /* 0x000000ffff197224 */ /* 0x000fe400078e00ff */
[----:B------:R-:W-:Y:S02]  /*eb40*/  IMAD.U32 R24, RZ, RZ, UR6 ;  /* 0x00000006ff187e24 */ /* 0x000fe4000f8e00ff */
[----:B------:R-:W-:Y:S02]  /*eb50*/  IMAD.MOV.U32 R26, RZ, RZ, RZ ;  /* 0x000000ffff1a7224 */ /* 0x000fe400078e00ff */
[----:B------:R-:W-:-:S07]  /*eb60*/  IMAD.U32 R27, RZ, RZ, UR4 ;  /* 0x00000004ff1b7e24 */ /* 0x000fce000f8e00ff */
.L_x_4257:
[----:B------:R-:W-:-:S13]  /*eb70*/  ISETP.NE.AND P0, PT, R7, RZ, PT ;  /* 0x000000ff0700720c */ /* 0x000fda0003f05270 */
[----:B------:R-:W0:Y:S01]  /*eb80*/  @!P0 S2R R3, SR_CgaCtaId ;  /* 0x0000000000038919 */ /* 0x000e220000008800 */
[----:B------:R-:W-:-:S04]  /*eb90*/  @!P0 MOV R2, 0x400 ;  /* 0x0000040000028802 */ /* 0x000fc80000000f00 */
[----:B0-----:R-:W-:-:S05]  /*eba0*/  @!P0 LEA R2, R3, R2, 0x18 ;  /* 0x0000000203028211 */ /* 0x001fca00078ec0ff */
[----:B------:R1:W-:Y:S01]  /*ebb0*/  @!P0 STS.128 [R2+0x388d0], R24 ;  /* 0x0388d01802008388 */ /* 0x0003e20000000c00 */
[----:B------:R-:W-:Y:S06]  /*ebc0*/  BAR.ARV 0x5, 0x180 ;  /* 0x0146000000007b1d */ /* 0x000fec0000002000 */
.L_x_4252:
        /* <DEDUP_REMOVED lines=9> */
[----:B------:R-:W-:Y:S01]  /*ec60*/  UMOV UR4, 0x400 ;  /* 0x0000040000047882 */ /* 0x000fe20000000000 */
[----:B------:R-:W-:Y:S01]  /*ec70*/  LOP3.LUT R4, R0, 0x7f, RZ, 0xc0, !PT ;  /* 0x0000007f00047812 */ /* 0x000fe200078ec0ff */
[----:B------:R-:W-:Y:S01]  /*ec80*/  BSSY B8, `(.L_x_4258) ;  /* 0x0000595000087945 */ /* 0x000fe20003800000 */
[----:B------:R-:W-:Y:S01]  /*ec90*/  IMAD.MOV.U32 R23, RZ, RZ, 0x1 ;  /* 0x00000001ff177424 */ /* 0x000fe200078e00ff */
[----:B------:R-:W-:Y:S01]  /*eca0*/  LOP3.LUT R3, R2, 0x1f8, RZ, 0xc0, !PT ;  /* 0x000001f802037812 */ /* 0x000fe200078ec0ff */
[----:B------:R-:W-:Y:S01]  /*ecb0*/  IMAD.MOV.U32 R18, RZ, RZ, RZ ;  /* 0x000000ffff127224 */ /* 0x000fe200078e00ff */
[----:B------:R-:W-:Y:S01]  /*ecc0*/  SHF.R.U32.HI R5, RZ, 0x3, R4 ;  /* 0x00000003ff057819 */ /* 0x000fe20000011604 */
[----:B------:R-:W-:Y:S01]  /*ecd0*/  ULOP3.LUT UR36, UR39, 0x2, URZ, 0xfc, !UPT ;  /* 0x0000000227247892 */ /* 0x000fe2000f8efc3f */
[----:B------:R-:W-:Y:S01]  /*ece0*/  LOP3.LUT R3, R3, 0x38, R0, 0x78, !PT ;  /* 0x0000003803037812 */ /* 0x000fe200078e7800 */
[----:B------:R-:W-:Y:S01]  /*ecf0*/  IMAD.SHL.U32 R0, R0, 0x10, RZ ;  /* 0x0000001000007824 */ /* 0x000fe200078e00ff */
[----:B------:R-:W-:Y:S01]  /*ed00*/  LOP3.LUT R4, R2, 0x38, RZ, 0xc0, !PT ;  /* 0x0000003802047812 */ /* 0x000fe200078ec0ff */
[----:B------:R-:W-:Y:S01]  /*ed10*/  ULDC UR37, c[0x0][0xc] ;  /* 0x0000030000257ab9 */ /* 0x000fe20000000800 */
[----:B------:R-:W-:-:S02]  /*ed20*/  LOP3.LUT R34, R3, 0x200, R2, 0xf8, !PT ;  /* 0x0000020003227812 */ /* 0x000fc400078ef802 */
[----:B------:R-:W-:Y:S02]  /*ed30*/  LOP3.LUT R2, R5, 0x70, R0, 0xf8, !PT ;  /* 0x0000007005027812 */ /* 0x000fe400078ef800 */
[C---:B------:R-:W-:Y:S02]  /*ed40*/  LOP3.LUT R0, R4.reuse, 0x40, RZ, 0xfc, !PT ;  /* 0x0000004004007812 */ /* 0x040fe400078efcff */
[C---:B------:R-:W-:Y:S02]  /*ed50*/  LOP3.LUT R3, R4.reuse, 0x80, RZ, 0xfc, !PT ;  /* 0x0000008004037812 */ /* 0x040fe400078efcff */
[C---:B------:R-:W-:Y:S01]  /*ed60*/  LOP3.LUT R2, R4.reuse, 0xc0, RZ, 0xfc, !PT ;  /* 0x000000c004027812 */ /* 0x040fe200078efcff */
[----:B0-----:R-:W-:Y:S01]  /*ed70*/  ULEA UR4, UR5, UR4, 0x18 ;  /* 0x0000000405047291 */ /* 0x001fe2000f8ec03f */
[C---:B------:R-:W-:Y:S02]  /*ed80*/  LOP3.LUT R0, R4.reuse, 0x100, RZ, 0xfc, !PT ;  /* 0x0000010004007812 */ /* 0x040fe400078efcff */
[----:B------:R-:W-:-:S02]  /*ed90*/  LOP3.LUT R3, R4, 0x140, RZ, 0xfc, !PT ;  /* 0x0000014004037812 */ /* 0x000fc400078efcff */
[C---:B------:R-:W-:Y:S01]  /*eda0*/  LOP3.LUT R2, R4.reuse, 0x180, RZ, 0xfc, !PT ;  /* 0x0000018004027812 */ /* 0x040fe200078efcff */
[----:B------:R-:W-:Y:S01]  /*edb0*/  IMAD.U32 R17, RZ, RZ, UR4 ;  /* 0x00000004ff117e24 */ /* 0x000fe2000f8e00ff */
[----:B------:R-:W-:-:S03]  /*edc0*/  LOP3.LUT R0, R4, 0x1c0, RZ, 0xfc, !PT ;  /* 0x000001c004007812 */ /* 0x000fc600078efcff */
[----:B--2---:R-:W-:-:S07]  /*edd0*/  IMAD R19, R34, 0x2, R17 ;  /* 0x0000000222137824 */ /* 0x004fce00078e0211 */
.L_x_4325:
[----:B------:R-:W0:Y:S02]  /*ede0*/  LDC.64 R2, c[0x0][0xd88] ;  /* 0x00036200ff027b82 */ /* 0x000e240000000a00 */
[----:B0-----:R-:W-:-:S05]  /*edf0*/  IMAD.WIDE R2, R27, 0x4, R2 ;  /* 0x000000041b027825 */ /* 0x001fca00078e0202 */
        /* <DEDUP_REMOVED lines=15> */
[----:B-1----:R1:W5:Y:S01]  /*eef0*/  @P0 LDG.E R32, desc[UR44][R2.64] ;  /* 0x0000002c02200981 */ /* 0x002362000c1e1900 */
        /* <DEDUP_REMOVED lines=30> */
.L_x_4259:
        /* <DEDUP_REMOVED lines=9> */
.L_x_4260:
[----:B------:R-:W-:Y:S02]  /*f170*/  ULDC.64 UR4, c[0x0][0xb00] ;  /* 0x0002c00000047ab9 */ /* 0x000fe40000000a00 */
[----:B------:R-:W-:-:S04]  /*f180*/  ISETP.NE.U32.AND P0, PT, RZ, UR4, PT ;  /* 0x00000004ff007c0c */ /* 0x000fc8000bf05070 */
[----:B------:R-:W-:-:S13]  /*f190*/  ISETP.NE.AND.EX P0, PT, RZ, UR5, PT, P0 ;  /* 0x00000005ff007c0c */ /* 0x000fda000bf05300 */
[----:B------:R-:W-:Y:S05]  /*f1a0*/  @!P0 BRA `(.L_x_4261) ;  /* 0x0000000000148947 */ /* 0x000fea0003800000 */
[----:B-1----:R-:W1:Y:S02]  /*f1b0*/  LDC.64 R2, c[0x0][0xb00] ;  /* 0x0002c000ff027b82 */ /* 0x002e640000000a00 */
[----:B-1----:R-:W-:-:S05]  /*f1c0*/  IMAD.WIDE R2, R28, 0x4, R2 ;  /* 0x000000041c027825 */ /* 0x002fca00078e0202 */
[----:B------:R-:W3:Y:S04]  /*f1d0*/  LDG.E R29, desc[UR44][R2.64] ;  /* 0x0000002c021d7981 */ /* 0x000ee8000c1e1900 */
[----:B0-2---:R-:W3:Y:S02]  /*f1e0*/  LDG.E R0, desc[UR44][R2.64+0x4] ;  /* 0x0000042c02007981 */ /* 0x005ee4000c1e1900 */
[----:B---3--:R-:W-:-:S07]  /*f1f0*/  IMAD.IADD R29, R0, 0x1, -R29 ;  /* 0x00000001001d7824 */ /* 0x008fce00078e0a1d */
.L_x_4261:
[----:B-----5:R-:W-:Y:S01]  /*f200*/  IMAD.IADD R29, R29, 0x1, -R32 ;  /* 0x000000011d1d7824 */ /* 0x020fe200078e0a20 */
[C---:B012---:R-:W-:Y:S01]  /*f210*/  LOP3.LUT R0, R26.reuse, 0xff000000, RZ, 0xc0, !PT ;  /* 0xff0000001a007812 */ /* 0x047fe200078ec0ff */
[----:B------:R-:W-:Y:S01]  /*f220*/  BSSY B0, `(.L_x_4262) ;  /* 0x0000028000007945 */ /* 0x000fe20003800000 */
[----:B------:R-:W-:Y:S01]  /*f230*/  LOP3.LUT R4, R26, 0xff0000, RZ, 0xc0, !PT ;  /* 0x00ff00001a047812 */ /* 0x000fe200078ec0ff */
[----:B------:R-:W-:Y:S01]  /*f240*/  IMAD.MOV.U32 R2, RZ, RZ, RZ ;  /* 0x000000ffff027224 */ /* 0x000fe200078e00ff */
[C---:B------:R-:W-:Y:S02]  /*f250*/  ISETP.GE.AND P0, PT, R29.reuse, 0x1, PT ;  /* 0x000000011d00780c */ /* 0x040fe40003f06270 */
[----:B------:R-:W-:Y:S01]  /*f260*/  SHF.R.U32.HI R3, RZ, 0x8, R0 ;  /* 0x00000008ff037819 */ /* 0x000fe20000011600 */
[----:B------:R-:W-:-:S03]  /*f270*/  VIADD R0, R29, 0x3f ;  /* 0x0000003f1d007836 */ /* 0x000fc60000000000 */
[----:B------:R-:W-:Y:S02]  /*f280*/  LEA.HI R4, R4, R3, RZ, 0x10 ;  /* 0x0000000304047211 */ /* 0x000fe400078f80ff */
[----:B------:R-:W-:-:S04]  /*f290*/  SHF.R.S32.HI R3, RZ, 0x1f, R0 ;  /* 0x0000001fff037819 */ /* 0x000fc80000011400 */
[----:B------:R-:W-:-:S04]  /*f2a0*/  LEA.HI R0, R3, R0, RZ, 0x6 ;  /* 0x0000000003007211 */ /* 0x000fc800078f30ff */
        /* <DEDUP_REMOVED lines=31> */
.L_x_4263:
[----:B------:R-:W-:Y:S05]  /*f4a0*/  BSYNC B0 ;  /* 0x0000000000007941 */ /* 0x000fea0003800000 */
.L_x_4262:
        /* <DEDUP_REMOVED lines=24> */
.L_x_4265:
        /* <DEDUP_REMOVED lines=20> */
.L_x_4268:
[----:B------:R-:W-:Y:S05]  /*f770*/  BSYNC B6 ;  /* 0x0000000000067941 */ /* 0x000fea0003800000 */
.L_x_4267:
        /* <DEDUP_REMOVED lines=20> */
.L_x_4271:
        /* <DEDUP_REMOVED lines=15> */
.L_x_4270:
[----:B------:R-:W-:Y:S05]  /*f9b0*/  BSYNC B6 ;  /* 0x0000000000067941 */ /* 0x000fea0003800000 */
.L_x_4269:
[----:B------:R-:W2:Y:S01]  /*f9c0*/  LDL R33, [R1+0x18] ;  /* 0x0000180001217983 */ /* 0x000ea20000100800 */
[----:B------:R-:W-:Y:S01]  /*f9d0*/  ULDC.64 UR4, c[0x0][0xaf0] ;  /* 0x0002bc0000047ab9 */ /* 0x000fe20000000a00 */
[----:B------:R-:W0:Y:S01]  /*f9e0*/  LDC R20, c[0x0][0x430] ;  /* 0x00010c00ff147b82 */ /* 0x000e220000000800 */
[----:B------:R-:W-:Y:S01]  /*f9f0*/  ISETP.NE.U32.AND P0, PT, RZ, UR4, PT ;  /* 0x00000004ff007c0c */ /* 0x000fe2000bf05070 */
[----:B------:R-:W1:Y:S03]  /*fa00*/  S2R R4, SR_TID.X ;  /* 0x0000000000047919 */ /* 0x000e660000002100 */
[----:B------:R-:W-:Y:S01]  /*fa10*/  ISETP.NE.AND.EX P0, PT, RZ, UR5, PT, P0 ;  /* 0x00000005ff007c0c */ /* 0x000fe2000bf05300 */
[----:B------:R-:W3:-:S12]  /*fa20*/  S2R R0, SR_TID.X ;  /* 0x0000000000007919 */ /* 0x000ed80000002100 */
[----:B------:R-:W-:Y:S01]  /*fa30*/  @P0 IADD3 R2, P1, R22, UR4, RZ ;  /* 0x0000000416020c10 */ /* 0x000fe2000ff3e0ff */
[----:B------:R-:W-:-:S03]  /*fa40*/  ULDC UR4, c[0x0][0x320] ;  /* 0x0000c80000047ab9 */ /* 0x000fc60000000800 */
[----:B------:R-:W-:Y:S01]  /*fa50*/  @P0 IADD3.X R3, R30, UR5, RZ, P1, !PT ;  /* 0x000000051e030c10 */ /* 0x000fe20008ffe4ff */
[----:B------:R-:W4:Y:S04]  /*fa60*/  S2R R21, SR_TID.X ;  /* 0x0000000000157919 */ /* 0x000f280000002100 */
[----:B------:R0:W5:Y:S01]  /*fa70*/  @P0 LDG.E R28, desc[UR44][R2.64] ;  /* 0x0000002c021c0981 */ /* 0x000162000c1e1900 */
[----:B------:R-:W-:Y:S01]  /*fa80*/  LOP3.LUT R16, R16, 0xfffffdff, RZ, 0xc0, !PT ;  /* 0xfffffdff10107812 */ /* 0x000fe200078ec0ff */
[----:B------:R-:W-:Y:S01]  /*fa90*/  UMOV UR5, 0xffffffff ;  /* 0xffffffff00057882 */ /* 0x000fe20000000000 */
[----:B-1----:R-:W-:Y:S02]  /*faa0*/  IMAD.SHL.U32 R4, R4, 0x8, RZ ;  /* 0x0000000804047824 */ /* 0x002fe400078e00ff */
[----:B---3--:R-:W-:-:S03]  /*fab0*/  IMAD.SHL.U32 R0, R0, 0x8, RZ ;  /* 0x0000000800007824 */ /* 0x008fc600078e00ff */
[----:B------:R-:W-:-:S04]  /*fac0*/  LOP3.LUT R4, R4, 0x38, RZ, 0xc0, !PT ;  /* 0x0000003804047812 */ /* 0x000fc800078ec0ff */
[C---:B------:R-:W-:Y:S02]  /*fad0*/  LOP3.LUT R5, R4.reuse, 0x40, RZ, 0xfc, !PT ;  /* 0x0000004004057812 */ /* 0x040fe400078efcff */
[----:B------:R-:W-:Y:S02]  /*fae0*/  LOP3.LUT R4, R4, 0x180, RZ, 0xfc, !PT ;  /* 0x0000018004047812 */ /* 0x000fe400078efcff */
[----:B------:R-:W-:Y:S02]  /*faf0*/  ISETP.GE.AND P0, PT, R5, UR4, PT ;  /* 0x0000000405007c0c */ /* 0x000fe4000bf06270 */
[----:B------:R-:W-:Y:S02]  /*fb00*/  LOP3.LUT R0, R0, 0x38, RZ, 0xc0, !PT ;  /* 0x0000003800007812 */ /* 0x000fe400078ec0ff */
[----:B------:R-:W-:Y:S02]  /*fb10*/  ISETP.GE.AND P1, PT, R4, UR4, PT ;  /* 0x0000000404007c0c */ /* 0x000fe4000bf26270 */
[----:B------:R-:W-:-:S02]  /*fb20*/  LOP3.LUT R4, R0, 0x1c0, RZ, 0xfc, !PT ;  /* 0x000001c000047812 */ /* 0x000fc400078efcff */
[----:B------:R-:W-:Y:S01]  /*fb30*/  LOP3.LUT R0, R0, 0x80, RZ, 0xfc, !PT ;  /* 0x0000008000007812 */ /* 0x000fe200078efcff */
[----:B----4-:R-:W-:Y:S01]  /*fb40*/  IMAD.SHL.U32 R21, R21, 0x8, RZ ;  /* 0x0000000815157824 */ /* 0x010fe200078e00ff */
[----:B------:R-:W-:Y:S02]  /*fb50*/  SEL R8, RZ, 0x40, P1 ;  /* 0x00000040ff087807 */ /* 0x000fe40000800000 */
[----:B------:R-:W-:Y:S02]  /*fb60*/  ISETP.GE.AND P5, PT, R0, UR4, PT ;  /* 0x0000000400007c0c */ /* 0x000fe4000bfa6270 */
[----:B------:R-:W-:Y:S01]  /*fb70*/  @P0 LOP3.LUT R16, R16, 0x200, RZ, 0xfc, !PT ;  /* 0x0000020010100812 */ /* 0x000fe200078efcff */
[----:B------:R-:W1:Y:S01]  /*fb80*/  S2R R0, SR_TID.X ;  /* 0x0000000000007919 */ /* 0x000e620000002100 */
[----:B------:R-:W-:Y:S02]  /*fb90*/  ISETP.GE.AND P0, PT, R4, UR4, PT ;  /* 0x0000000404007c0c */ /* 0x000fe4000bf06270 */
[----:B------:R-:W-:Y:S01]  /*fba0*/  LOP3.LUT R21, R21, 0x38, RZ, 0xc0, !PT ;  /* 0x0000003815157812 */ /* 0x000fe200078ec0ff */
[----:B------:R-:W3:Y:S01]  /*fbb0*/  S2R R4, SR_TID.X ;  /* 0x0000000000047919 */ /* 0x000ee20000002100 */
        /* <DEDUP_REMOVED lines=8> */
[----:B-1----:R-:W-:-:S03]  /*fc40*/  IMAD.SHL.U32 R0, R0, 0x8, RZ ;  /* 0x0000000800007824 */ /* 0x002fc600078e00ff */
[----:B------:R-:W-:Y:S01]  /*fc50*/  LOP3.LUT R16, R16, 0xffffffef, RZ, 0xc0, !PT ;  /* 0xffffffef10107812 */ /* 0x000fe200078ec0ff */
[----:B---3--:R-:W-:Y:S01]  /*fc60*/  IMAD.SHL.U32 R4, R4, 0x8, RZ ;  /* 0x0000000804047824 */ /* 0x008fe200078e00ff */
[----:B------:R-:W-:-:S04]  /*fc70*/  LOP3.LUT R0, R0, 0x38, RZ, 0xc0, !PT ;  /* 0x0000003800007812 */ /* 0x000fc800078ec0ff */
[----:B------:R-:W-:Y:S02]  /*fc80*/  LOP3.LUT R4, R4, 0x38, RZ, 0xc0, !PT ;  /* 0x0000003804047812 */ /* 0x000fe400078ec0ff */
[----:B------:R-:W-:Y:S02]  /*fc90*/  LOP3.LUT R0, R0, 0x100, RZ, 0xfc, !PT ;  /* 0x0000010000007812 */ /* 0x000fe400078efcff */
[----:B------:R-:W-:Y:S02]  /*fca0*/  LOP3.LUT R4, R4, 0xc0, RZ, 0xfc, !PT ;  /* 0x000000c004047812 */ /* 0x000fe400078efcff */
[----:B------:R-:W-:Y:S02]  /*fcb0*/  ISETP.GE.AND P3, PT, R0, UR4, PT ;  /* 0x0000000400007c0c */ /* 0x000fe4000bf66270 */
[----:B------:R-:W-:-:S13]  /*fcc0*/  ISETP.GE.AND P4, PT, R4, UR4, PT ;  /* 0x0000000404007c0c */ /* 0x000fda000bf86270 */
[----:B------:R-:W-:-:S04]  /*fcd0*/  @P4 LOP3.LUT R16, R16, 0x10, RZ, 0xfc, !PT ;  /* 0x0000001010104812 */ /* 0x000fc800078efcff */
[----:B------:R-:W-:-:S04]  /*fce0*/  LOP3.LUT R16, R16, 0xfffffffb, RZ, 0xc0, !PT ;  /* 0xfffffffb10107812 */ /* 0x000fc800078ec0ff */
[----:B------:R-:W-:-:S04]  /*fcf0*/  LOP3.LUT R16, R16, 0xfffffff7, RZ, 0xc0, !PT ;  /* 0xfffffff710107812 */ /* 0x000fc800078ec0ff */
[----:B------:R-:W-:-:S04]  /*fd00*/  @P3 LOP3.LUT R16, R16, 0x8, RZ, 0xfc, !PT ;  /* 0x0000000810103812 */ /* 0x000fc800078efcff */
[----:B------:R-:W-:Y:S02]  /*fd10*/  @P2 LOP3.LUT R16, R16, 0x4, RZ, 0xfc, !PT ;  /* 0x0000000410102812 */ /* 0x000fe400078efcff */
[----:B--2---:R-:W-:Y:S01]  /*fd20*/  LEA R0, R33, 0xffffffc0, 0x6 ;  /* 0xffffffc021007811 */ /* 0x004fe200078e30ff */
[----:B0-----:R-:W-:Y:S06]  /*fd30*/  BRA.DIV UR5, `(.L_x_4272) ;  /* 0x0000004e05987947 */ /* 0x001fec000b800000 */
.L_x_4343:
[----:B------:R-:W0:Y:S01]  /*fd40*/  S2R R2, SR_TID.X ;  /* 0x0000000000027919 */ /* 0x000e220000002100 */
[----:B------:R-:W-:Y:S01]  /*fd50*/  ISETP.NE.AND P1, PT, R20, 0x1, PT ;  /* 0x000000011400780c */ /* 0x000fe20003f25270 */
[----:B------:R-:W-:Y:S01]  /*fd60*/  IMAD.MOV.U32 R37, RZ, RZ, RZ ;  /* 0x000000ffff257224 */ /* 0x000fe200078e00ff */
[----:B-----5:R-:W-:Y:S01]  /*fd70*/  SHF.R.S32.HI R33, RZ, 0x1f, R28 ;  /* 0x0000001fff217819 */ /* 0x020fe2000001141c */
[----:B------:R-:W1:Y:S01]  /*fd80*/  S2R R10, SR_TID.X ;  /* 0x00000000000a7919 */ /* 0x000e620000002100 */
[C---:B------:R-:W-:Y:S02]  /*fd90*/  LOP3.LUT P6, RZ, R16.reuse, 0x400, RZ, 0xc0, !PT ;  /* 0x0000040010ff7812 */ /* 0x040fe400078cc0ff */
[----:B------:R-:W-:-:S07]  /*fda0*/  LOP3.LUT R16, R16, 0xffffdfff, RZ, 0xc0, !PT ;  /* 0xffffdfff10107812 */ /* 0x000fce00078ec0ff */
[----:B------:R-:W2:Y:S01]  /*fdb0*/  @P1 LDC R3, c[0x0][0x434] ;  /* 0x00010d00ff031b82 */ /* 0x000ea20000000800 */
[----:B------:R-:W-:Y:S02]  /*fdc0*/  @P1 LOP3.LUT R16, R16, 0x2000, RZ, 0xfc, !PT ;  /* 0x0000200010101812 */ /* 0x000fe400078efcff */
[----:B0-----:R-:W-:Y:S01]  /*fdd0*/  LOP3.LUT R2, R2, 0x7f, RZ, 0xc0, !PT ;  /* 0x0000007f02027812 */ /* 0x001fe200078ec0ff */
[----:B-1----:R-:W-:-:S03]  /*fde0*/  IMAD.SHL.U32 R10, R10, 0x10, RZ ;  /* 0x000000100a0a7824 */ /* 0x002fc600078e00ff */
[----:B------:R-:W-:-:S04]  /*fdf0*/  SHF.R.U32.HI R2, RZ, 0x3, R2 ;  /* 0x00000003ff027819 */ /* 0x000fc80000011602 */
[----:B------:R-:W-:Y:S02]  /*fe00*/  LOP3.LUT R10, R2, 0x70, R10, 0xf8, !PT ;  /* 0x00000070020a7812 */ /* 0x000fe400078ef80a */
[----:B------:R-:W0:Y:S03]  /*fe10*/  @P1 LDC R2, c[0x0][0x438] ;  /* 0x00010e00ff021b82 */ /* 0x000e260000000800 */
[----:B------:R-:W-:-:S05]  /*fe20*/  IMAD.IADD R6, R10, 0x1, R0 ;  /* 0x000000010a067824 */ /* 0x000fca00078e0200 */
[C---:B------:R-:W-:Y:S01]  /*fe30*/  ISETP.GE.AND P0, PT, R6.reuse, R29, PT ;  /* 0x0000001d0600720c */ /* 0x040fe20003f06270 */
[----:B------:R-:W-:-:S03]  /*fe40*/  IMAD.IADD R6, R6, 0x1, R32 ;  /* 0x0000000106067824 */ /* 0x000fc600078e0220 */
[----:B------:R-:W-:Y:S01]  /*fe50*/  ISETP.GT.U32.OR P0, PT, R10, 0x3f, P0 ;  /* 0x0000003f0a00780c */ /* 0x000fe20000704470 */
[----:B--2---:R-:W-:-:S04]  /*fe60*/  @P1 IMAD.HI.U32 R3, R6, R3, RZ ;  /* 0x0000000306031227 */ /* 0x004fc800078e00ff */
[----:B------:R-:W-:Y:S01]  /*fe70*/  IMAD.MOV.U32 R7, RZ, RZ, R6 ;  /* 0x000000ffff077224 */ /* 0x000fe200078e0006 */
[----:B0-----:R-:W-:-:S07]  /*fe80*/  @P1 SHF.R.U32.HI R7, RZ, R2, R3 ;  /* 0x00000002ff071219 */ /* 0x001fce0000011603 */
        /* <DEDUP_REMOVED lines=28> */
[----:B------:R-:W-:Y:S02]  /*10050*/  ISETP.NE.AND P0, PT, R3, 0x3, PT ;  /* 0x000000030300780c */ /* 0x000fe40003f05270 */
[----:B------:R-:W-:Y:S01]  /*10060*/  LOP3.LUT R30, R8, R30, RZ, 0xfc, !PT ;  /* 0x0000001e081e7212 */ /* 0x000fe200078efcff */
[----:B------:R-:W-:Y:S01]  /*10070*/  IMAD R2, R20, R2, R6 ;  /* 0x0000000214027224 */ /* 0x000fe200078e0206 */
[----:B------:R0:W-:Y:S04]  /*10080*/  STL [R1+0x28], R8 ;  /* 0x0000280801007387 */ /* 0x0001e80000100800 */
[----:B------:R0:W-:Y:S05]  /*10090*/  STL [R1], R2 ;  /* 0x0000000201007387 */ /* 0x0001ea0000100800 */
[----:B------:R-:W-:-:S04]  /*100a0*/  @P0 LOP3.LUT R16, R16, 0x1000, RZ, 0xfc, !PT ;  /* 0x0000100010100812 */ /* 0x000fc800078efcff */
[----:B------:R-:W-:-:S04]  /*100b0*/  LOP3.LUT R16, R16, 0xfffffffe, RZ, 0xc0, !PT ;  /* 0xfffffffe10107812 */ /* 0x000fc800078ec0ff */
[----:B------:R-:W-:Y:S01]  /*100c0*/  @P1 LOP3.LUT R16, R16, 0x1, RZ, 0xfc, !PT ;  /* 0x0000000110101812 */ /* 0x000fe200078efcff */
[----:B0-----:R-:W-:Y:S06]  /*100d0*/  @!P0 BRA `(.L_x_4273) ;  /* 0x0000000000048947 */ /* 0x001fec0003800000 */
[----:B------:R-:W-:Y:S01]  /*100e0*/  BPT.TRAP 0x1 ;  /* 0x000000040000795c */ /* 0x000fe20000300000 */
.L_x_4273:
        /* <DEDUP_REMOVED lines=9> */
.L_x_4344:
[----:B------:R-:W-:Y:S05]  /*10180*/  BSYNC B0 ;  /* 0x0000000000007941 */ /* 0x000fea0003800000 */
.L_x_4274:
[----:B------:R-:W0:Y:S01]  /*10190*/  LDL R2, [R1] ;  /* 0x0000000001027983 */ /* 0x000e220000100800 */
[----:B------:R-:W-:Y:S01]  /*101a0*/  ULDC.64 UR4, c[0x0][0x300] ;  /* 0x0000c00000047ab9 */ /* 0x000fe20000000a00 */
[----:B-----5:R-:W-:Y:S01]  /*101b0*/  SHF.R.S32.HI R4, RZ, 0x1f, R37 ;  /* 0x0000001fff047819 */ /* 0x020fe20000011425 */
[----:B------:R-:W-:Y:S01]  /*101c0*/  ULDC.64 UR6, c[0x0][0x2e8] ;  /* 0x0000ba0000067ab9 */ /* 0x000fe20000000a00 */
[----:B------:R-:W1:Y:S01]  /*101d0*/  S2R R7, SR_TID.X ;  /* 0x0000000000077919 */ /* 0x000e620000002100 */
[----:B------:R-:W-:Y:S01]  /*101e0*/  LOP3.LUT R16, R16, 0xfffffffd, RZ, 0xc0, !PT ;  /* 0xfffffffd10107812 */ /* 0x000fe200078ec0ff */
[----:B-1----:R-:W-:-:S05]  /*101f0*/  IMAD.SHL.U32 R7, R7, 0x8, RZ ;  /* 0x0000000807077824 */ /* 0x002fca00078e00ff */
[----:B------:R-:W-:Y:S02]  /*10200*/  LOP3.LUT R7, R7, 0x38, RZ, 0xc0, !PT ;  /* 0x0000003807077812 */ /* 0x000fe400078ec0ff */
[----:B0-----:R-:W-:-:S05]  /*10210*/  SHF.R.S32.HI R0, RZ, 0x1f, R2 ;  /* 0x0000001fff007819 */ /* 0x001fca0000011402 */
[----:B------:R0:W-:Y:S04]  /*10220*/  STL [R1+0x1c], R0 ;  /* 0x00001c0001007387 */ /* 0x0001e80000100800 */
[----:B------:R1:W-:Y:S01]  /*10230*/  STL [R1+0x20], R4 ;  /* 0x0000200401007387 */ /* 0x0003e20000100800 */
[----:B0-----:R-:W-:-:S04]  /*10240*/  IMAD R0, R0, UR4, RZ ;  /* 0x0000000400007c24 */ /* 0x001fc8000f8e02ff */
[C---:B------:R-:W-:Y:S02]  /*10250*/  IMAD R0, R2.reuse, UR5, R0 ;  /* 0x0000000502007c24 */ /* 0x040fe4000f8e0200 */
[----:B------:R-:W-:Y:S01]  /*10260*/  IMAD.WIDE.U32 R2, R2, UR4, RZ ;  /* 0x0000000402027c25 */ /* 0x000fe2000f8e00ff */
[----:B------:R-:W-:-:S03]  /*10270*/  ULDC.64 UR4, c[0x0][0x310] ;  /* 0x0000c40000047ab9 */ /* 0x000fc60000000a00 */
[----:B------:R-:W-:Y:S02]  /*10280*/  IMAD.IADD R3, R3, 0x1, R0 ;  /* 0x0000000103037824 */ /* 0x000fe400078e0200 */
[----:B------:R-:W-:Y:S02]  /*10290*/  IMAD R0, R4, UR4, RZ ;  /* 0x0000000404007c24 */ /* 0x000fe4000f8e02ff */
[----:B------:R-:W-:-:S04]  /*102a0*/  IMAD.WIDE.U32 R2, R37, UR4, R2 ;  /* 0x0000000425027c25 */ /* 0x000fc8000f8e0002 */
[----:B------:R-:W-:Y:S01]  /*102b0*/  IMAD R0, R37, UR5, R0 ;  /* 0x0000000525007c24 */ /* 0x000fe2000f8e0200 */
[----:B------:R-:W-:Y:S01]  /*102c0*/  ULDC.64 UR4, c[0x0][0x308] ;  /* 0x0000c20000047ab9 */ /* 0x000fe20000000a00 */
[----:B-1----:R-:W-:Y:S02]  /*102d0*/  IMAD R4, R18, 0x1000, R34 ;  /* 0x0000100012047824 */ /* 0x002fe400078e0222 */
[----:B------:R-:W-:Y:S02]  /*102e0*/  IMAD.IADD R3, R3, 0x1, R0 ;  /* 0x0000000103037824 */ /* 0x000fe400078e0200 */
        /* <DEDUP_REMOVED lines=42> */
.L_x_4354:
        /* <DEDUP_REMOVED lines=10> */
.L_x_4277:
        /* <DEDUP_REMOVED lines=11> */
.L_x_4278:
[----:B------:R1:W5:Y:S01]  /*106e0*/  LDL.LU R0, [R1+0xc] ;  /* 0x00000c0001007983 */ /* 0x0003620000300800 */
[----:B------:R-:W-:Y:S01]  /*106f0*/  LOP3.LUT P0, RZ, R16, 0x40, RZ, 0xc0, !PT ;  /* 0x0000004010ff7812 */ /* 0x000fe2000780c0ff */
[----:B------:R1:W-:-:S12]  /*10700*/  SYNCS.ARRIVE.TRANS64.A1T0 RZ, [R22+URZ+0x38830], RZ ;  /* 0x038830ff16ff79a7 */ /* 0x0003d8000810003f */
[----:B------:R-:W-:Y:S05]  /*10710*/  WARPSYNC.ALL ;  /* 0x0000000000007948 */ /* 0x000fea0003800000 */
[----:B0-----:R-:W-:Y:S01]  /*10720*/  SEL R2, R35, RZ, !P0 ;  /* 0x000000ff23027207 */ /* 0x001fe20004000000 */
[----:B------:R-:W-:Y:S04]  /*10730*/  BSSY B6, `(.L_x_4279) ;  /* 0x000001a000067945 */ /* 0x000fe80003800000 */
[----:B------:R0:W-:Y:S01]  /*10740*/  STL [R1+0x4], R2 ;  /* 0x0000040201007387 */ /* 0x0001e20000100800 */
[----:B------:R-:W-:Y:S01]  /*10750*/  BAR.SYNC.DEFER_BLOCKING 0x8, 0x100 ;  /* 0x0204000000007b1d */ /* 0x000fe20000010000 */
[----:B-----5:R-:W-:Y:S01]  /*10760*/  SEL R35, R0, RZ, !P0 ;  /* 0x000000ff00237207 */ /* 0x020fe20004000000 */
[----:B------:R-:W-:-:S04]  /*10770*/  VIADD R0, R17, 0x20400 ;  /* 0x0002040011007836 */ /* 0x000fc80000000000 */
[----:B------:R0:W-:Y:S01]  /*10780*/  STL [R1+0x14], R35 ;  /* 0x0000142301007387 */ /* 0x0001e20000100800 */
[----:B------:R-:W-:Y:S02]  /*10790*/  LOP3.LUT P0, RZ, R0, 0x3ff, RZ, 0xc0, !PT ;  /* 0x000003ff00ff7812 */ /* 0x000fe4000780c0ff */
[----:B------:R-:W-:-:S05]  /*107a0*/  SHF.R.S32.HI R0, RZ, 0x1f, R36 ;  /* 0x0000001fff007819 */ /* 0x000fca0000011424 */
[----:B------:R0:W-:Y:S06]  /*107b0*/  STL [R1+0xc], R0 ;  /* 0x00000c0001007387 */ /* 0x0001ec0000100800 */
[----:B------:R-:W-:Y:S05]  /*107c0*/  @!P0 BRA `(.L_x_4280) ;  /* 0x0000000000408947 */ /* 0x000fea0003800000 */
[----:B0-----:R-:W-:Y:S01]  /*107d0*/  MOV R2, 0x0 ;  /* 0x0000000000027802 */ /* 0x001fe20000000f00 */
        /* <DEDUP_REMOVED lines=15> */
.L_x_4280:
[----:B------:R-:W-:Y:S05]  /*108d0*/  BSYNC B6 ;  /* 0x0000000000067941 */ /* 0x000fea0003800000 */
.L_x_4279:
[----:B------:R-:W2:Y:S01]  /*108e0*/  LDL R4, [R1+0xc] ;  /* 0x00000c0001047983 */ /* 0x000ea20000100800 */
[----:B------:R-:W3:Y:S01]  /*108f0*/  LDC R10, c[0x0][0x448] ;  /* 0x00011200ff0a7b82 */ /* 0x000ee20000000800 */
[----:B------:R-:W-:Y:S01]  /*10900*/  IMAD.MOV.U32 R21, RZ, RZ, R35 ;  /* 0x000000ffff157224 */ /* 0x000fe200078e0023 */
[----:B------:R-:W-:Y:S01]  /*10910*/  ULDC.64 UR4, c[0x0][0x298] ;  /* 0x0000a60000047ab9 */ /* 0x000fe20000000a00 */
[----:B------:R-:W4:Y:S04]  /*10920*/  LDL R20, [R1+0x4] ;  /* 0x0000040001147983 */ /* 0x000f280000100800 */
[----:B------:R1:W5:Y:S01]  /*10930*/  LDL R9, [R1+0x10] ;  /* 0x0000100001097983 */ /* 0x0003620000100800 */
[----:B0-----:R-:W0:Y:S01]  /*10940*/  S2R R2, SR_TID.X ;  /* 0x0000000000027919 */ /* 0x001e220000002100 */
[----:B------:R-:W1:Y:S01]  /*10950*/  S2R R35, SR_TID.X ;  /* 0x0000000000237919 */ /* 0x000e620000002100 */
[----:B---3--:R-:W-:-:S13]  /*10960*/  ISETP.NE.AND P0, PT, R10, 0x1, PT ;  /* 0x000000010a00780c */ /* 0x008fda0003f05270 */
[----:B------:R-:W3:Y:S01]  /*10970*/  @P0 LDC R3, c[0x0][0x44c] ;  /* 0x00011300ff030b82 */ /* 0x000ee20000000800 */
[----:B0-----:R-:W-:-:S04]  /*10980*/  LOP3.LUT R2, R2, 0x7f, RZ, 0xc0, !PT ;  /* 0x0000007f02027812 */ /* 0x001fc800078ec0ff */
[----:B------:R-:W-:Y:S01]  /*10990*/  SHF.R.U32.HI R2, RZ, 0x3, R2 ;  /* 0x00000003ff027819 */ /* 0x000fe20000011602 */
[----:B-1----:R-:W-:-:S05]  /*109a0*/  IMAD.SHL.U32 R35, R35, 0x10, RZ ;  /* 0x0000001023237824 */ /* 0x002fca00078e00ff */
[----:B------:R-:W-:Y:S02]  /*109b0*/  LOP3.LUT R35, R2, 0x70, R35, 0xf8, !PT ;  /* 0x0000007002237812 */ /* 0x000fe400078ef823 */
[----:B------:R-:W0:Y:S03]  /*109c0*/  @P0 LDC R2, c[0x0][0x450] ;  /* 0x00011400ff020b82 */ /* 0x000e260000000800 */
[----:B------:R-:W-:-:S04]  /*109d0*/  IMAD R35, R25, 0x40, R35 ;  /* 0x0000004019237824 */ /* 0x000fc800078e0223 */
[----:B---3--:R-:W-:-:S04]  /*109e0*/  @P0 IMAD.HI.U32 R3, R35, R3, RZ ;  /* 0x0000000323030227 */ /* 0x008fc800078e00ff */
[----:B------:R-:W-:Y:S01]  /*109f0*/  IMAD.MOV.U32 R0, RZ, RZ, R35 ;  /* 0x000000ffff007224 */ /* 0x000fe200078e0023 */
[----:B0-----:R-:W-:Y:S01]  /*10a00*/  @P0 SHF.R.U32.HI R0, RZ, R2, R3 ;  /* 0x00000002ff000219 */ /* 0x001fe20000011603 */
[----:B------:R-:W-:Y:S01]  /*10a10*/  IMAD.WIDE.U32 R2, R36, UR4, RZ ;  /* 0x0000000424027c25 */ /* 0x000fe2000f8e00ff */
[----:B------:R-:W0:Y:S01]  /*10a20*/  S2R R7, SR_TID.X ;  /* 0x0000000000077919 */ /* 0x000e220000002100 */
[----:B------:R-:W-:-:S04]  /*10a30*/  LOP3.LUT R16, R16, 0xfffff7ff, RZ, 0xc0, !PT ;  /* 0xfffff7ff10107812 */ /* 0x000fc800078ec0ff */
[----:B------:R-:W-:Y:S01]  /*10a40*/  @P0 LOP3.LUT R16, R16, 0x800, RZ, 0xfc, !PT ;  /* 0x0000080010100812 */ /* 0x000fe200078efcff */
[----:B0-----:R-:W-:-:S05]  /*10a50*/  IMAD.SHL.U32 R7, R7, 0x8, RZ ;  /* 0x0000000807077824 */ /* 0x001fca00078e00ff */
[----:B------:R-:W-:Y:S01]  /*10a60*/  LOP3.LUT R7, R7, 0x38, RZ, 0xc0, !PT ;  /* 0x0000003807077812 */ /* 0x000fe200078ec0ff */
[----:B--2---:R-:W-:-:S04]  /*10a70*/  IMAD R4, R4, UR4, RZ ;  /* 0x0000000404047c24 */ /* 0x004fc8000f8e02ff */
[----:B------:R-:W-:Y:S01]  /*10a80*/  IMAD R4, R36, UR5, R4 ;  /* 0x0000000524047c24 */ /* 0x000fe2000f8e0204 */
[----:B------:R-:W-:-:S03]  /*10a90*/  ULDC.64 UR4, c[0x0][0x2d8] ;  /* 0x0000b60000047ab9 */ /* 0x000fc60000000a00 */
[----:B------:R-:W-:Y:S02]  /*10aa0*/  IMAD.IADD R3, R3, 0x1, R4 ;  /* 0x0000000103037824 */ /* 0x000fe400078e0204 */
[----:B------:R-:W-:-:S04]  /*10ab0*/  IMAD.WIDE.U32 R2, R26, UR4, R2 ;  /* 0x000000041a027c25 */ /* 0x000fc8000f8e0002 */
[----:B------:R-:W-:Y:S01]  /*10ac0*/  IMAD R3, R26, UR5, R3 ;  /* 0x000000051a037c24 */ /* 0x000fe2000f8e0203 */
[----:B------:R-:W-:Y:S02]  /*10ad0*/  ULDC.64 UR4, c[0x0][0x2e0] ;  /* 0x0000b80000047ab9 */ /* 0x000fe40000000a00 */
[----:B------:R-:W-:Y:S02]  /*10ae0*/  IMAD R4, R21, UR4, RZ ;  /* 0x0000000415047c24 */ /* 0x000fe4000f8e02ff */
[----:B----4-:R-:W-:-:S04]  /*10af0*/  IMAD.WIDE.U32 R2, R20, UR4, R2 ;  /* 0x0000000414027c25 */ /* 0x010fc8000f8e0002 */
[----:B------:R-:W-:Y:S01]  /*10b00*/  IMAD R4, R20, UR5, R4 ;  /* 0x0000000514047c24 */ /* 0x000fe2000f8e0204 */
[----:B------:R-:W-:-:S03]  /*10b10*/  ULDC.64 UR4, c[0x0][0x2d0] ;  /* 0x0000b40000047ab9 */ /* 0x000fc60000000a00 */
[----:B------:R-:W-:Y:S01]  /*10b20*/  IMAD.IADD R3, R3, 0x1, R4 ;  /* 0x0000000103037824 */ /* 0x000fe200078e0204 */
[----:B------:R-:W-:Y:S01]  /*10b30*/  SHF.R.S32.HI R4, RZ, 0x1f, R0 ;  /* 0x0000001fff047819 */ /* 0x000fe20000011400 */
[----:B------:R-:W0:Y:S04]  /*10b40*/  S2R R20, SR_TID.X ;  /* 0x0000000000147919 */ /* 0x000e280000002100 */
[----:B------:R-:W-:Y:S02]  /*10b50*/  IMAD R4, R4, UR4, RZ ;  /* 0x0000000404047c24 */ /* 0x000fe4000f8e02ff */
[----:B------:R-:W-:-:S04]  /*10b60*/  IMAD.WIDE.U32 R2, R0, UR4, R2 ;  /* 0x0000000400027c25 */ /* 0x000fc8000f8e0002 */
[----:B------:R-:W-:Y:S01]  /*10b70*/  IMAD R4, R0, UR5, R4 ;  /* 0x0000000500047c24 */ /* 0x000fe2000f8e0204 */
[----:B------:R-:W-:Y:S01]  /*10b80*/  ULDC.64 UR4, c[0x0][0x2c8] ;  /* 0x0000b20000047ab9 */ /* 0x000fe20000000a00 */
[----:B------:R-:W-:-:S04]  /*10b90*/  IMAD.MOV R0, RZ, RZ, -R0 ;  /* 0x000000ffff007224 */ /* 0x000fc800078e0a00 */
[----:B------:R-:W-:Y:S02]  /*10ba0*/  IMAD R0, R10, R0, R35 ;  /* 0x000000000a007224 */ /* 0x000fe400078e0223 */
[----:B------:R-:W-:-:S03]  /*10bb0*/  IMAD.IADD R3, R3, 0x1, R4 ;  /* 0x0000000103037824 */ /* 0x000fc600078e0204 */
[----:B------:R-:W-:Y:S01]  /*10bc0*/  SHF.R.S32.HI R4, RZ, 0x1f, R0 ;  /* 0x0000001fff047819 */ /* 0x000fe20000011400 */
[----:B------:R-:W-:-:S04]  /*10bd0*/  IMAD.WIDE.U32 R2, R0, UR4, R2 ;  /* 0x0000000400027c25 */ /* 0x000fc8000f8e0002 */
[----:B------:R-:W-:-:S04]  /*10be0*/  IMAD R4, R4, UR4, RZ ;  /* 0x0000000404047c24 */ /* 0x000fc8000f8e02ff */
[----:B------:R-:W-:Y:S01]  /*10bf0*/  IMAD R4, R0, UR5, R4 ;  /* 0x0000000500047c24 */ /* 0x000fe2000f8e0204 */
[----:B------:R-:W-:Y:S02]  /*10c00*/  ULDC.64 UR4, c[0x0][0x280] ;  /* 0x0000a00000047ab9 */ /* 0x000fe40000000a00 */
[----:B------:R-:W-:Y:S01]  /*10c10*/  LEA R0, P0, R2, UR4, 0x1 ;  /* 0x0000000402007c11 */ /* 0x000fe2000f8008ff */
[----:B------:R-:W-:Y:S01]  /*10c20*/  IMAD.IADD R3, R3, 0x1, R4 ;  /* 0x0000000103037824 */ /* 0x000fe200078e0204 */
[----:B------:R-:W-:Y:S01]  /*10c30*/  ULDC UR4, c[0x0][0x2b8] ;  /* 0x0000ae0000047ab9 */ /* 0x000fe20000000800 */
[----:B0-----:R-:W-:-:S03]  /*10c40*/  LOP3.LUT R20, R20, 0x7f, RZ, 0xc0, !PT ;  /* 0x0000007f14147812 */ /* 0x001fc600078ec0ff */
[----:B------:R-:W-:Y:S01]  /*10c50*/  LEA.HI.X R2, R2, UR5, R3, 0x1, P0 ;  /* 0x0000000502027c11 */ /* 0x000fe200080f0c03 */
[----:B------:R-:W-:Y:S01]  /*10c60*/  UMOV UR5, 0xffffffff ;  /* 0xffffffff00057882 */ /* 0x000fe20000000000 */
[----:B------:R-:W-:Y:S02]  /*10c70*/  ISETP.GE.AND P0, PT, R7, UR4, PT ;  /* 0x0000000407007c0c */ /* 0x000fe4000bf06270 */
[----:B------:R-:W-:Y:S01]  /*10c80*/  SHF.R.U32.HI R8, RZ, 0x3, R20 ;  /* 0x00000003ff087819 */ /* 0x000fe20000011614 */
[----:B------:R-:W-:Y:S10]  /*10c90*/  BRA.DIV UR5, `(.L_x_4281) ;  /* 0x0000004605587947 */ /* 0x000ff4000b800000 */
[----:B------:R-:W0:Y:S01]  /*10ca0*/  SHFL.IDX PT, R5, R0, RZ, 0x181f ;  /* 0x00181fff00057589 */ /* 0x000e2200000e0000 */
[----:B-----5:R-:W-:Y:S01]  /*10cb0*/  IMAD R3, R9, R10, RZ ;  /* 0x0000000a09037224 */ /* 0x020fe200078e02ff */
[----:B------:R-:W-:Y:S01]  /*10cc0*/  LOP3.LUT R16, R16, 0xfffffeff, RZ, 0xc0, !PT ;  /* 0xfffffeff10107812 */ /* 0x000fe200078ec0ff */
[----:B------:R-:W-:Y:S01]  /*10cd0*/  IMAD R25, R25, 0x40, R8 ;  /* 0x0000004019197824 */ /* 0x000fe200078e0208 */
[----:B------:R-:W1:Y:S04]  /*10ce0*/  SHFL.IDX PT, R4, R2, RZ, 0x181f ;  /* 0x00181fff02047589 */ /* 0x000e6800000e0000 */
[----:B------:R-:W-:-:S13]  /*10cf0*/  ISETP.GE.AND P2, PT, R25, R3, PT ;  /* 0x000000031900720c */ /* 0x000fda0003f46270 */
[----:B------:R-:W-:Y:S02]  /*10d00*/  @P2 LOP3.LUT R16, R16, 0x100, RZ, 0xfc, !PT ;  /* 0x0000010010102812 */ /* 0x000fe400078efcff */
[----:B0-----:R-:W-:Y:S02]  /*10d10*/  @!P2 LEA R5, P1, R7, R5, 0x1 ;  /* 0x000000050705a211 */ /* 0x001fe400078208ff */
[----:B------:R-:W-:-:S03]  /*10d20*/  LOP3.LUT R16, R16, 0xffffff7f, RZ, 0xc0, !PT ;  /* 0xffffff7f10107812 */ /* 0x000fc600078ec0ff */
        /* <DEDUP_REMOVED lines=10> */
[----:B------:R-:W-:-:S04]  /*10dd0*/  @P2 LOP3.LUT R16, R16, 0x80, RZ, 0xfc, !PT ;  /* 0x0000008010102812 */ /* 0x000fc800078efcff */
[----:B------:R-:W-:Y:S02]  /*10de0*/  LOP3.LUT R16, R16, 0xffffffbf, RZ, 0xc0, !PT ;  /* 0xffffffbf10107812 */ /* 0x000fe400078ec0ff */
        /* <DEDUP_REMOVED lines=11> */
[----:B------:R-:W-:-:S02]  /*10ea0*/  @P2 LOP3.LUT R16, R16, 0x40, RZ, 0xfc, !PT ;  /* 0x0000004010102812 */ /* 0x000fc400078efcff */
[----:B0-----:R-:W-:-:S05]  /*10eb0*/  @!P2 LEA R5, P1, R7, R5, 0x1 ;  /* 0x000000050705a211 */ /* 0x001fca00078208ff */
[----:B-1----:R-:W-:-:S05]  /*10ec0*/  @!P2 IMAD.X R4, RZ, RZ, R4, P1 ;  /* 0x000000ffff04a224 */ /* 0x002fca00008e0604 */
[----:B------:R-:W-:-:S04]  /*10ed0*/  @!P2 LOP3.LUT R5, R5, R4, RZ, 0x3c, !PT ;  /* 0x000000040505a212 */ /* 0x000fc800078e3cff */
[----:B------:R-:W-:-:S04]  /*10ee0*/  @!P2 LOP3.LUT R4, R5, R4, RZ, 0x3c, !PT ;  /* 0x000000040504a212 */ /* 0x000fc800078e3cff */
[----:B------:R-:W-:-:S05]  /*10ef0*/  @!P2 LOP3.LUT R5, R5, R4, RZ, 0x3c, !PT ;  /* 0x000000040505a212 */ /* 0x000fca00078e3cff */
[----:B------:R0:W-:Y:S04]  /*10f00*/  @!P2 LDGSTS.E.BYPASS.LTC128B.128 [R19+0x21400], desc[UR44][R4.64], !P0 ;  /* 0x214000000413afae */ /* 0x0001e8000c101d6c */
[----:B0-----:R0:W1:Y:S02]  /*10f10*/  SHFL.IDX PT, R4, R2, 0x3, 0x181f ;  /* 0x00781f0002047f89 */ /* 0x00106400000e0000 */
.L_x_4363:
[----:B------:R-:W-:Y:S01]  /*10f20*/  VIADD R25, R25, 0x30 ;  /* 0x0000003019197836 */ /* 0x000fe20000000000 */
[----:B------:R-:W-:-:S04]  /*10f30*/  LOP3.LUT R16, R16, 0xfffeffff, RZ, 0xc0, !PT ;  /* 0xfffeffff10107812 */ /* 0x000fc800078ec0ff */
[----:B------:R-:W-:-:S13]  /*10f40*/  ISETP.GE.AND P2, PT, R25, R3, PT ;  /* 0x000000031900720c */ /* 0x000fda0003f46270 */
[----:B0-----:R-:W-:Y:S02]  /*10f50*/  @!P2 LEA R2, P1, R7, R0, 0x1 ;  /* 0x000000000702a211 */ /* 0x001fe400078208ff */
[----:B------:R-:W-:-:S03]  /*10f60*/  @P2 LOP3.LUT R16, R16, 0x10000, RZ, 0xfc, !PT ;  /* 0x0001000010102812 */ /* 0x000fc600078efcff */
[----:B-1----:R-:W-:-:S05]  /*10f70*/  @!P2 IMAD.X R3, RZ, RZ, R4, P1 ;  /* 0x000000ffff03a224 */ /* 0x002fca00008e0604 */
[----:B------:R-:W-:Y:S01]  /*10f80*/  @!PT LDS RZ, [RZ] ;  /* 0x00000000fffff984 */ /* 0x000fe20000000800 */
[----:B------:R-:W-:Y:S01]  /*10f90*/  @!PT LDS RZ, [RZ] ;  /* 0x00000000fffff984 */ /* 0x000fe20000000800 */
[----:B------:R-:W-:Y:S01]  /*10fa0*/  @!PT LDS RZ, [RZ] ;  /* 0x00000000fffff984 */ /* 0x000fe20000000800 */
[----:B------:R0:W-:Y:S01]  /*10fb0*/  @!P2 LDGSTS.E.BYPASS.LTC128B.128 [R19+0x21c00], desc[UR44][R2.64], !P0 ;  /* 0x21c000000213afae */ /* 0x0001e2000c101d6c */
[----:B------:R-:W-:Y:S01]  /*10fc0*/  PLOP3.LUT P0, PT, PT, PT, PT, 0x80, 0x0 ;  /* 0x000000000000781c */ /* 0x000fe20003f0f070 */
[----:B------:R-:W-:-:S12]  /*10fd0*/  NOP ;  /* 0x0000000000007918 */ /* 0x000fd80000000000 */
.L_x_4282:
[----:B------:R-:W-:Y:S02]  /*10fe0*/  PLOP3.LUT P1, PT, P1, P0, PT, 0xa2, 0x0 ;  /* 0x000000000000781c */ /* 0x000fe40000f21472 */
[----:B------:R-:W-:-:S08]  /*10ff0*/  @P0 R2UR P1, UR4, R17 ;  /* 0x00000000110402ca */ /* 0x000fd00000020000 */
[----:B------:R-:W-:-:S05]  /*11000*/  @P0 PLOP3.LUT P0, PT, P1, PT, PT, 0x80, 0x0 ;  /* 0x000000000000081c */ /* 0x000fca0000f0f070 */
[----:B------:R-:W-:Y:S01]  /*11010*/  @!P1 SYNCS.ARRIVE.TRANS64.RED.A0T1 RZ, [UR4+0x38800], RZ ;  /* 0x038800ffffff99a7 */ /* 0x000fe20008200404 */
[----:B------:R-:W-:Y:S07]  /*11020*/  @!P1 ARRIVES.LDGSTSBAR.64.TRANSCNT [UR4+0x38800] ;  /* 0x03880000ff0099b0 */ /* 0x000fee0008000a84 */
[----:B------:R-:W-:Y:S05]  /*11030*/  @P0 BRA.U.ANY `(.L_x_4282) ;  /* 0xfffffffd00e80947 */ /* 0x000fea000393ffff */
[----:B------:R-:W-:Y:S01]  /*11040*/  NOP ;  /* 0x0000000000007918 */ /* 0x000fe20000000000 */
[----:B------:R-:W-:Y:S01]  /*11050*/  VIADD R0, R17, 0x26400 ;  /* 0x0002640011007836 */ /* 0x000fe20000000000 */
[----:B------:R1:W-:Y:S01]  /*11060*/  SYNCS.ARRIVE.TRANS64.A1T0 RZ, [R17+URZ+0x38800], RZ ;  /* 0x038800ff11ff79a7 */ /* 0x0003e2000810003f */
[----:B------:R-:W-:Y:S03]  /*11070*/  BSSY B6, `(.L_x_4283) ;  /* 0x0000013000067945 */ /* 0x000fe60003800000 */
[----:B------:R-:W-:-:S13]  /*11080*/  LOP3.LUT P0, RZ, R0, 0x3ff, RZ, 0xc0, !PT ;  /* 0x000003ff00ff7812 */ /* 0x000fda000780c0ff */
[----:B-1----:R-:W-:Y:S05]  /*11090*/  @!P0 BRA `(.L_x_4284) ;  /* 0x0000000000408947 */ /* 0x002fea0003800000 */
        /* <DEDUP_REMOVED lines=16> */
.L_x_4284:
[----:B------:R-:W-:Y:S05]  /*111a0*/  BSYNC B6 ;  /* 0x0000000000067941 */ /* 0x000fea0003800000 */
.L_x_4283:
[----:B------:R-:W2:Y:S01]  /*111b0*/  LDL.LU R25, [R1+0xc] ;  /* 0x00000c0001197983 */ /* 0x000ea20000300800 */
[----:B0-----:R-:W0:Y:S01]  /*111c0*/  LDC R2, c[0x0][0x448] ;  /* 0x00011200ff027b82 */ /* 0x001e220000000800 */
[----:B------:R-:W-:Y:S02]  /*111d0*/  ULDC.64 UR4, c[0x0][0x398] ;  /* 0x0000e60000047ab9 */ /* 0x000fe40000000a00 */
[----:B------:R-:W3:Y:S04]  /*111e0*/  LDL.LU R21, [R1+0x14] ;  /* 0x0000140001157983 */ /* 0x000ee80000300800 */
[----:B------:R-:W4:Y:S01]  /*111f0*/  LDL.LU R20, [R1+0x4] ;  /* 0x0000040001147983 */ /* 0x000f220000300800 */
[----:B0-----:R-:W-:-:S13]  /*11200*/  ISETP.NE.AND P6, PT, R2, 0x1, PT ;  /* 0x000000010200780c */ /* 0x001fda0003fc5270 */
[----:B------:R-:W0:Y:S08]  /*11210*/  @P6 LDC R3, c[0x0][0x44c] ;  /* 0x00011300ff036b82 */ /* 0x000e300000000800 */
[----:B------:R-:W1:Y:S01]  /*11220*/  @P6 LDC R2, c[0x0][0x450] ;  /* 0x00011400ff026b82 */ /* 0x000e620000000800 */
[----:B------:R-:W-:Y:S02]  /*11230*/  IMAD.MOV.U32 R0, RZ, RZ, R35 ;  /* 0x000000ffff007224 */ /* 0x000fe400078e0023 */
[----:B0-----:R-:W-:-:S05]  /*11240*/  @P6 IMAD.HI.U32 R3, R35, R3, RZ ;  /* 0x0000000323036227 */ /* 0x001fca00078e00ff */
[----:B-1----:R-:W-:Y:S01]  /*11250*/  @P6 SHF.R.U32.HI R0, RZ, R2, R3 ;  /* 0x00000002ff006219 */ /* 0x002fe20000011603 */
[----:B------:R-:W-:-:S03]  /*11260*/  IMAD.WIDE.U32 R2, R36, UR4, RZ ;  /* 0x0000000424027c25 */ /* 0x000fc6000f8e00ff */
[----:B------:R-:W-:Y:S01]  /*11270*/  SHF.R.S32.HI R5, RZ, 0x1f, R0 ;  /* 0x0000001fff057819 */ /* 0x000fe20000011400 */
[----:B------:R-:W0:Y:S01]  /*11280*/  S2R R8, SR_TID.X ;  /* 0x0000000000087919 */ /* 0x000e220000002100 */
[----:B------:R-:W-:Y:S01]  /*11290*/  LOP3.LUT R16, R16, 0xfffff7ff, RZ, 0xc0, !PT ;  /* 0xfffff7ff10107812 */ /* 0x000fe200078ec0ff */
        /* <DEDUP_REMOVED lines=9> */
[----:B---3--:R-:W-:Y:S02]  /*11330*/  IMAD R4, R21, UR4, RZ ;  /* 0x0000000415047c24 */ /* 0x008fe4000f8e02ff */
[----:B------:R-:W0:Y:S01]  /*11340*/  S2R R21, SR_TID.X ;  /* 0x0000000000157919 */ /* 0x000e220000002100 */
[----:B----4-:R-:W-:Y:S01]  /*11350*/  IMAD.WIDE.U32 R2, R20, UR4, R2 ;  /* 0x0000000414027c25 */ /* 0x010fe2000f8e0002 */
[----:B------:R-:W-:-:S03]  /*11360*/  ULDC UR4, c[0x0][0x448] ;  /* 0x0001120000047ab9 */ /* 0x000fc60000000800 */
[----:B------:R-:W-:Y:S02]  /*11370*/  IMAD R4, R20, UR5, R4 ;  /* 0x0000000514047c24 */ /* 0x000fe4000f8e0204 */
[----:B------:R-:W1:Y:S02]  /*11380*/  S2R R20, SR_TID.X ;  /* 0x0000000000147919 */ /* 0x000e640000002100 */
[----:B------:R-:W-:Y:S02]  /*11390*/  IMAD.IADD R3, R3, 0x1, R4 ;  /* 0x0000000103037824 */ /* 0x000fe400078e0204 */
[----:B------:R-:W-:-:S04]  /*113a0*/  IMAD.MOV R4, RZ, RZ, -R0 ;  /* 0x000000ffff047224 */ /* 0x000fc800078e0a00 */
[----:B------:R-:W-:Y:S01]  /*113b0*/  IMAD R4, R4, UR4, R35 ;  /* 0x0000000404047c24 */ /* 0x000fe2000f8e0223 */
[----:B------:R-:W-:Y:S02]  /*113c0*/  ULDC.64 UR4, c[0x0][0x3d0] ;  /* 0x0000f40000047ab9 */ /* 0x000fe40000000a00 */
[----:B------:R-:W-:Y:S02]  /*113d0*/  IMAD R5, R5, UR4, RZ ;  /* 0x0000000405057c24 */ /* 0x000fe4000f8e02ff */
[----:B------:R-:W-:-:S04]  /*113e0*/  IMAD.WIDE.U32 R2, R0, UR4, R2 ;  /* 0x0000000400027c25 */ /* 0x000fc8000f8e0002 */
[----:B------:R-:W-:Y:S01]  /*113f0*/  IMAD R5, R0, UR5, R5 ;  /* 0x0000000500057c24 */ /* 0x000fe2000f8e0205 */
[----:B------:R-:W-:Y:S01]  /*11400*/  SHF.R.S32.HI R0, RZ, 0x1f, R4 ;  /* 0x0000001fff007819 */ /* 0x000fe20000011404 */
[----:B------:R-:W-:Y:S02]  /*11410*/  ULDC.64 UR4, c[0x0][0x3c8] ;  /* 0x0000f20000047ab9 */ /* 0x000fe40000000a00 */
[----:B------:R-:W-:Y:S02]  /*11420*/  IMAD.IADD R3, R3, 0x1, R5 ;  /* 0x0000000103037824 */ /* 0x000fe400078e0205 */
[----:B------:R-:W-:Y:S02]  /*11430*/  IMAD R0, R0, UR4, RZ ;  /* 0x0000000400007c24 */ /* 0x000fe4000f8e02ff */
[----:B0-----:R-:W-:Y:S02]  /*11440*/  IMAD.SHL.U32 R21, R21, 0x8, RZ ;  /* 0x0000000815157824 */ /* 0x001fe400078e00ff */
[----:B------:R-:W-:-:S02]  /*11450*/  IMAD R0, R4, UR5, R0 ;  /* 0x0000000504007c24 */ /* 0x000fc4000f8e0200 */
[----:B------:R-:W-:Y:S01]  /*11460*/  IMAD.WIDE.U32 R2, R4, UR4, R2 ;  /* 0x0000000404027c25 */ /* 0x000fe2000f8e0002 */
[----:B------:R-:W-:Y:S01]  /*11470*/  LOP3.LUT R21, R21, 0x38, RZ, 0xc0, !PT ;  /* 0x0000003815157812 */ /* 0x000fe200078ec0ff */
[----:B------:R-:W-:Y:S02]  /*11480*/  ULDC.64 UR4, c[0x0][0x390] ;  /* 0x0000e40000047ab9 */ /* 0x000fe40000000a00 */
[----:B-1----:R-:W-:Y:S01]  /*11490*/  IMAD.SHL.U32 R20, R20, 0x8, RZ ;  /* 0x0000000814147824 */ /* 0x002fe200078e00ff */
[----:B------:R-:W-:Y:S01]  /*114a0*/  LOP3.LUT R7, R21, 0x80, RZ, 0xfc, !PT ;  /* 0x0000008015077812 */ /* 0x000fe200078efcff */
[----:B------:R-:W-:Y:S01]  /*114b0*/  IMAD.IADD R6, R3, 0x1, R0 ;  /* 0x0000000103067824 */ /* 0x000fe200078e0200 */
[----:B------:R-:W0:Y:S01]  /*114c0*/  S2R R25, SR_TID.X ;  /* 0x0000000000197919 */ /* 0x000e220000002100 */
[----:B------:R-:W-:Y:S01]  /*114d0*/  LEA R0, P0, R2, UR4, 0x1 ;  /* 0x0000000402007c11 */ /* 0x000fe2000f8008ff */
[----:B------:R-:W-:Y:S01]  /*114e0*/  ULDC UR4, c[0x0][0x3b8] ;  /* 0x0000ee0000047ab9 */ /* 0x000fe20000000800 */
[----:B------:R-:W-:Y:S01]  /*114f0*/  LOP3.LUT R20, R20, 0x38, RZ, 0xc0, !PT ;  /* 0x0000003814147812 */ /* 0x000fe200078ec0ff */
[----:B------:R-:W1:Y:S01]  /*11500*/  S2R R21, SR_TID.X ;  /* 0x0000000000157919 */ /* 0x000e620000002100 */
[----:B------:R-:W-:-:S02]  /*11510*/  ISETP.GE.AND P4, PT, R7, UR4, PT ;  /* 0x0000000407007c0c */ /* 0x000fc4000bf86270 */
[C---:B------:R-:W-:Y:S02]  /*11520*/  LOP3.LUT R9, R20.reuse, 0x40, RZ, 0xfc, !PT ;  /* 0x0000004014097812 */ /* 0x040fe400078efcff */
[----:B------:R-:W-:Y:S02]  /*11530*/  LOP3.LUT R7, R20, 0x100, RZ, 0xfc, !PT ;  /* 0x0000010014077812 */ /* 0x000fe400078efcff */
[----:B------:R-:W2:Y:S01]  /*11540*/  S2R R20, SR_TID.X ;  /* 0x0000000000147919 */ /* 0x000ea20000002100 */
[----:B------:R-:W-:Y:S02]  /*11550*/  ISETP.GE.AND P1, PT, R8, UR4, PT ;  /* 0x0000000408007c0c */ /* 0x000fe4000bf26270 */
[----:B------:R-:W-:Y:S02]  /*11560*/  ISETP.GE.AND P5, PT, R9, UR4, PT ;  /* 0x0000000409007c0c */ /* 0x000fe4000bfa6270 */
[----:B------:R-:W-:Y:S02]  /*11570*/  ISETP.GE.AND P2, PT, R7, UR4, PT ;  /* 0x0000000407007c0c */ /* 0x000fe4000bf46270 */
[----:B------:R-:W-:-:S02]  /*11580*/  LEA.HI.X R6, R2, UR5, R6, 0x1, P0 ;  /* 0x0000000502067c11 */ /* 0x000fc400080f0c06 */
[----:B------:R-:W-:Y:S01]  /*11590*/  SEL R2, RZ, 0x1, P1 ;  /* 0x00000001ff027807 */ /* 0x000fe20000800000 */
[----:B0-----:R-:W-:Y:S02]  /*115a0*/  IMAD.SHL.U32 R25, R25, 0x8, RZ ;  /* 0x0000000819197824 */ /* 0x001fe400078e00ff */
[----:B-1----:R-:W-:-:S03]  /*115b0*/  IMAD.SHL.U32 R21, R21, 0x8, RZ ;  /* 0x0000000815157824 */ /* 0x002fc600078e00ff */
[----:B------:R-:W-:Y:S01]  /*115c0*/  LOP3.LUT R25, R25, 0x38, RZ, 0xc0, !PT ;  /* 0x0000003819197812 */ /* 0x000fe200078ec0ff */
[----:B--2---:R-:W-:-:S03]  /*115d0*/  IMAD.SHL.U32 R20, R20, 0x8, RZ ;  /* 0x0000000814147824 */ /* 0x004fc600078e00ff */
[----:B------:R-:W-:Y:S02]  /*115e0*/  LOP3.LUT R7, R25, 0xc0, RZ, 0xfc, !PT ;  /* 0x000000c019077812 */ /* 0x000fe400078efcff */
[----:B------:R-:W-:Y:S02]  /*115f0*/  LOP3.LUT R21, R21, 0x38, RZ, 0xc0, !PT ;  /* 0x0000003815157812 */ /* 0x000fe400078ec0ff */
[----:B------:R-:W-:Y:S02]  /*11600*/  LOP3.LUT R20, R20, 0x38, RZ, 0xc0, !PT ;  /* 0x0000003814147812 */ /* 0x000fe400078ec0ff */
[----:B------:R-:W-:Y:S02]  /*11610*/  SEL R3, RZ, 0x4, P4 ;  /* 0x00000004ff037807 */ /* 0x000fe40002000000 */
[----:B------:R-:W-:Y:S02]  /*11620*/  SEL R4, RZ, 0x2, P5 ;  /* 0x00000002ff047807 */ /* 0x000fe40002800000 */
[----:B------:R-:W-:-:S02]  /*11630*/  ISETP.GE.AND P3, PT, R7, UR4, PT ;  /* 0x0000000407007c0c */ /* 0x000fc4000bf66270 */
[----:B------:R-:W-:Y:S02]  /*11640*/  LOP3.LUT R7, R21, 0x180, RZ, 0xfc, !PT ;  /* 0x0000018015077812 */ /* 0x000fe400078efcff */
[----:B------:R-:W-:Y:S02]  /*11650*/  LOP3.LUT R9, R20, 0x140, RZ, 0xfc, !PT ;  /* 0x0000014014097812 */ /* 0x000fe400078efcff */
[----:B------:R-:W-:Y:S02]  /*11660*/  IADD3 R2, R3, R4, R2 ;  /* 0x0000000403027210 */ /* 0x000fe40007ffe002 */
[----:B------:R-:W-:Y:S02]  /*11670*/  SEL R3, RZ, 0x10, P2 ;  /* 0x00000010ff037807 */ /* 0x000fe40001000000 */
[----:B------:R-:W-:Y:S02]  /*11680*/  SEL R4, RZ, 0x8, P3 ;  /* 0x00000008ff047807 */ /* 0x000fe40001800000 */
[----:B------:R-:W-:-:S02]  /*11690*/  @P1 LOP3.LUT R16, R16, 0x800, RZ, 0xfc, !PT ;  /* 0x0000080010101812 */ /* 0x000fc400078efcff */
[----:B------:R-:W-:Y:S02]  /*116a0*/  ISETP.GE.AND P0, PT, R7, UR4, PT ;  /* 0x0000000407007c0c */ /* 0x000fe4000bf06270 */
[----:B------:R-:W-:Y:S02]  /*116b0*/  LOP3.LUT R7, R20, 0x1c0, RZ, 0xfc, !PT ;  /* 0x000001c014077812 */ /* 0x000fe400078efcff */
[----:B------:R-:W-:Y:S02]  /*116c0*/  ISETP.GE.AND P1, PT, R9, UR4, PT ;  /* 0x0000000409007c0c */ /* 0x000fe4000bf26270 */
[----:B------:R-:W-:Y:S02]  /*116d0*/  IADD3 R4, R3, R2, R4 ;  /* 0x0000000203047210 */ /* 0x000fe40007ffe004 */
[----:B------:R-:W-:Y:S02]  /*116e0*/  SEL R2, RZ, 0x40, P0 ;  /* 0x00000040ff027807 */ /* 0x000fe40000000000 */
[----:B------:R-:W-:-:S02]  /*116f0*/  SEL R3, RZ, 0x20, P1 ;  /* 0x00000020ff037807 */ /* 0x000fc40000800000 */
[----:B------:R-:W-:Y:S01]  /*11700*/  ISETP.GE.AND P0, PT, R7, UR4, PT ;  /* 0x0000000407007c0c */ /* 0x000fe2000bf06270 */
[----:B------:R-:W-:Y:S01]  /*11710*/  UMOV UR4, 0xffffffff ;  /* 0xffffffff00047882 */ /* 0x000fe20000000000 */
[----:B------:R-:W-:Y:S02]  /*11720*/  IADD3 R4, R2, R4, R3 ;  /* 0x0000000402047210 */ /* 0x000fe40007ffe003 */
[----:B------:R-:W-:-:S05]  /*11730*/  SEL R5, RZ, 0x80, P0 ;  /* 0x00000080ff057807 */ /* 0x000fca0000000000 */
[----:B------:R-:W-:Y:S01]  /*11740*/  IMAD.IADD R5, R4, 0x1, R5 ;  /* 0x0000000104057824 */ /* 0x000fe200078e0205 */
[----:B------:R-:W-:Y:S06]  /*11750*/  BRA.DIV UR4, `(.L_x_4285) ;  /* 0x0000004204047947 */ /* 0x000fec000b800000 */
[C---:B------:R-:W-:Y:S01]  /*11760*/  LOP3.LUT P6, RZ, R16.reuse, 0x40, RZ, 0xc0, !PT ;  /* 0x0000004010ff7812 */ /* 0x040fe200078cc0ff */
[----:B------:R-:W0:Y:S01]  /*11770*/  SHFL.IDX PT, R3, R0, RZ, 0x181f ;  /* 0x00181fff00037589 */ /* 0x000e2200000e0000 */
[----:B------:R-:W-:-:S03]  /*11780*/  LOP3.LUT R16, R16, 0xffbfffff, RZ, 0xc0, !PT ;  /* 0xffbfffff10107812 */ /* 0x000fc600078ec0ff */
[----:B------:R-:W1:Y:S08]  /*11790*/  SHFL.IDX PT, R2, R6, RZ, 0x181f ;  /* 0x00181fff06027589 */ /* 0x000e7000000e0000 */
[----:B------:R-:W-:-:S04]  /*117a0*/  @P6 LOP3.LUT R16, R16, 0x400000, RZ, 0xfc, !PT ;  /* 0x0040000010106812 */ /* 0x000fc800078efcff */
[C---:B------:R-:W-:Y:S02]  /*117b0*/  LOP3.LUT P6, RZ, R16.reuse, 0x80, RZ, 0xc0, !PT ;  /* 0x0000008010ff7812 */ /* 0x040fe400078cc0ff */
[----:B------:R-:W-:-:S11]  /*117c0*/  LOP3.LUT R16, R16, 0xff7fffff, RZ, 0xc0, !PT ;  /* 0xff7fffff10107812 */ /* 0x000fd600078ec0ff */
[----:B------:R-:W-:-:S04]  /*117d0*/  @P6 LOP3.LUT R16, R16, 0x800000, RZ, 0xfc, !PT ;  /* 0x0080000010106812 */ /* 0x000fc800078efcff */
[----:B------:R-:W-:-:S13]  /*117e0*/  LOP3.LUT P6, RZ, R16, 0x100, RZ, 0xc0, !PT ;  /* 0x0000010010ff7812 */ /* 0x000fda00078cc0ff */
[----:B0-----:R-:W-:Y:S02]  /*117f0*/  @!P6 LEA R3, P0, R8, R3, 0x1 ;  /* 0x000000030803e211 */ /* 0x001fe400078008ff */
[----:B------:R-:W-:-:S03]  /*11800*/  @!P6 LOP3.LUT R7, R4, 0x40, RZ, 0xc0, !PT ;  /* 0x000000400407e812 */ /* 0x000fc600078ec0ff */
[----:B-1----:R-:W-:Y:S01]  /*11810*/  @!P6 IMAD.X R2, RZ, RZ, R2, P0 ;  /* 0x000000ffff02e224 */ /* 0x002fe200000e0602 */
[----:B------:R-:W-:Y:S02]  /*11820*/  LOP3.LUT P0, RZ, R16, 0x800, RZ, 0xc0, !PT ;  /* 0x0000080010ff7812 */ /* 0x000fe4000780c0ff */
[----:B------:R-:W-:Y:S02]  /*11830*/  @!P6 SHF.R.U32.HI R7, RZ, 0x2, R7 ;  /* 0x00000002ff07e819 */ /* 0x000fe40000011607 */
[----:B------:R-:W-:-:S04]  /*11840*/  @!P6 LOP3.LUT R3, R3, R2, RZ, 0x3c, !PT ;  /* 0x000000020303e212 */ /* 0x000fc800078e3cff */
[----:B------:R-:W-:-:S04]  /*11850*/  @!P6 LOP3.LUT R2, R3, R2, RZ, 0x3c, !PT ;  /* 0x000000020302e212 */ /* 0x000fc800078e3cff */
[----:B------:R-:W-:-:S05]  /*11860*/  @!P6 LOP3.LUT R3, R3, R2, RZ, 0x3c, !PT ;  /* 0x000000020303e212 */ /* 0x000fca00078e3cff */
[----:B------:R-:W-:Y:S01]  /*11870*/  @!PT LDS RZ, [RZ] ;  /* 0x00000000fffff984 */ /* 0x000fe20000000800 */
[----:B------:R-:W-:Y:S01]  /*11880*/  @!P6 LDGSTS.E.BYPASS.LTC128B.128 [R19+0x26400], desc[UR44][R2.64], !P0 ;  /* 0x264000000213efae */ /* 0x000fe2000c101d6c */
[----:B------:R-:W-:Y:S02]  /*11890*/  @!P6 ISETP.NE.U32.AND P0, PT, R7, RZ, PT ;  /* 0x000000ff0700e20c */ /* 0x000fe40003f05070 */
[----:B------:R-:W-:Y:S01]  /*118a0*/  @!P6 LOP3.LUT R7, R5, 0x80, RZ, 0xc0, !PT ;  /* 0x000000800507e812 */ /* 0x000fe200078ec0ff */
[----:B------:R-:W-:Y:S03]  /*118b0*/  @!P6 LDGSTS.E.BYPASS.LTC128B.128 [R19+0x28400], desc[UR44][R2.64+0x80], !P5 ;  /* 0x284000800213efae */ /* 0x000fe6000e901d6c */
[----:B------:R-:W-:Y:S01]  /*118c0*/  @!P6 SHF.R.U32.HI R7, RZ, 0x3, R7 ;  /* 0x00000003ff07e819 */ /* 0x000fe20000011607 */
[----:B------:R-:W-:Y:S04]  /*118d0*/  @!P6 LDGSTS.E.BYPASS.LTC128B.128 [R19+0x2a400], desc[UR44][R2.64+0x100], !P4 ;  /* 0x2a4001000213efae */ /* 0x000fe8000e101d6c */
[----:B------:R-:W-:Y:S04]  /*118e0*/  @!P6 LDGSTS.E.BYPASS.LTC128B.128 [R19+0x2c400], desc[UR44][R2.64+0x180], !P3 ;  /* 0x2c4001800213efae */ /* 0x000fe8000d901d6c */
[----:B------:R-:W-:Y:S04]  /*118f0*/  @!P6 LDGSTS.E.BYPASS.LTC128B.128 [R19+0x2e400], desc[UR44][R2.64+0x200], !P2 ;  /* 0x2e4002000213efae */ /* 0x000fe8000d101d6c */
[----:B------:R-:W-:Y:S04]  /*11900*/  @!P6 LDGSTS.E.BYPASS.LTC128B.128 [R19+0x30400], desc[UR44][R2.64+0x280], !P1 ;  /* 0x304002800213efae */ /* 0x000fe8000c901d6c */
[----:B------:R-:W-:Y:S01]  /*11910*/  @!P6 LDGSTS.E.BYPASS.LTC128B.128 [R19+0x32400], desc[UR44][R2.64+0x300], P0 ;  /* 0x324003000213efae */ /* 0x000fe20008101d6c */
[----:B------:R-:W-:-:S03]  /*11920*/  @!P6 ISETP.NE.U32.AND P0, PT, R7, RZ, PT ;  /* 0x000000ff0700e20c */ /* 0x000fc60003f05070 */
[----:B------:R-:W-:Y:S10]  /*11930*/  SHFL.IDX PT, R7, R6, 0x1, 0x181f ;  /* 0x00381f0006077f89 */ /* 0x000ff400000e0000 */
[----:B------:R0:W-:Y:S01]  /*11940*/  @!P6 LDGSTS.E.BYPASS.LTC128B.128 [R19+0x34400], desc[UR44][R2.64+0x380], P0 ;  /* 0x344003800213efae */ /* 0x0001e20008101d6c */
[----:B------:R-:W-:-:S03]  /*11950*/  LOP3.LUT P6, RZ, R16, 0x800000, RZ, 0xc0, !PT ;  /* 0x0080000010ff7812 */ /* 0x000fc600078cc0ff */
[----:B0-----:R-:W0:Y:S10]  /*11960*/  SHFL.IDX PT, R2, R0, 0x1, 0x181f ;  /* 0x00381f0000027f89 */ /* 0x001e3400000e0000 */
[----:B0-----:R-:W-:-:S05]  /*11970*/  @!P6 LEA R2, P0, R8, R2, 0x1 ;  /* 0x000000020802e211 */ /* 0x001fca00078008ff */
[----:B------:R-:W-:Y:S01]  /*11980*/  @!P6 IMAD.X R3, RZ, RZ, R7, P0 ;  /* 0x000000ffff03e224 */ /* 0x000fe200000e0607 */
[----:B------:R-:W-:Y:S02]  /*11990*/  LOP3.LUT P0, RZ, R16, 0x800, RZ, 0xc0, !PT ;  /* 0x0000080010ff7812 */ /* 0x000fe4000780c0ff */
[----:B------:R-:W-:-:S04]  /*119a0*/  @!P6 LOP3.LUT R7, R4, 0x40, RZ, 0xc0, !PT ;  /* 0x000000400407e812 */ /* 0x000fc800078ec0ff */
[----:B------:R-:W-:-:S07]  /*119b0*/  @!P6 SHF.R.U32.HI R7, RZ, 0x2, R7 ;  /* 0x00000002ff07e819 */ /* 0x000fce0000011607 */
        /* <DEDUP_REMOVED lines=11> */
[----:B------:R-:W-:Y:S04]  /*11a70*/  SHFL.IDX PT, R7, R6, 0x2, 0x181f ;  /* 0x00581f0006077f89 */ /* 0x000fe800000e0000 */
[----:B------:R-:W-:Y:S06]  /*11a80*/  SHFL.IDX PT, R6, R6, 0x3, 0x181f ;  /* 0x00781f0006067f89 */ /* 0x000fec00000e0000 */
[----:B------:R0:W-:Y:S01]  /*11a90*/  @!P6 LDGSTS.E.BYPASS.LTC128B.128 [R19+0x34c00], desc[UR44][R2.64+0x380], P0 ;  /* 0x34c003800213efae */ /* 0x0001e20008101d6c */
[----:B------:R-:W-:-:S03]  /*11aa0*/  LOP3.LUT P6, RZ, R16, 0x400000, RZ, 0xc0, !PT ;  /* 0x0040000010ff7812 */ /* 0x000fc600078cc0ff */
[----:B0-----:R-:W0:Y:S04]  /*11ab0*/  SHFL.IDX PT, R2, R0, 0x2, 0x181f ;  /* 0x00581f0000027f89 */ /* 0x001e2800000e0000 */
[----:B------:R-:W1:Y:S06]  /*11ac0*/  SHFL.IDX PT, R0, R0, 0x3, 0x181f ;  /* 0x00781f0000007f89 */ /* 0x000e6c00000e0000 */
[----:B0-----:R-:W-:-:S05]  /*11ad0*/  @!P6 LEA R2, P0, R8, R2, 0x1 ;  /* 0x000000020802e211 */ /* 0x001fca00078008ff */
[----:B------:R-:W-:Y:S01]  /*11ae0*/  @!P6 IMAD.X R3, RZ, RZ, R7, P0 ;  /* 0x000000ffff03e224 */ /* 0x000fe200000e0607 */
[----:B------:R-:W-:Y:S02]  /*11af0*/  LOP3.LUT P0, RZ, R16, 0x800, RZ, 0xc0, !PT ;  /* 0x0000080010ff7812 */ /* 0x000fe4000780c0ff */
[----:B------:R-:W-:-:S04]  /*11b00*/  @!P6 LOP3.LUT R7, R4, 0x40, RZ, 0xc0, !PT ;  /* 0x000000400407e812 */ /* 0x000fc800078ec0ff */
[----:B------:R-:W-:-:S07]  /*11b10*/  @!P6 SHF.R.U32.HI R7, RZ, 0x2, R7 ;  /* 0x00000002ff07e819 */ /* 0x000fce0000011607 */
[----:B------:R0:W-:Y:S01]  /*11b20*/  @!P6 LDGSTS.E.BYPASS.LTC128B.128 [R19+0x27400], desc[UR44][R2.64], !P0 ;  /* 0x274000000213efae */ /* 0x0001e2000c101d6c */
[----:B------:R-:W-:Y:S02]  /*11b30*/  @!P6 ISETP.NE.U32.AND P0, PT, R7, RZ, PT ;  /* 0x000000ff0700e20c */ /* 0x000fe40003f05070 */
[----:B------:R-:W-:Y:S01]  /*11b40*/  @!P6 LOP3.LUT R7, R5, 0x80, RZ, 0xc0, !PT ;  /* 0x000000800507e812 */ /* 0x000fe200078ec0ff */
[----:B------:R0:W-:Y:S03]  /*11b50*/  @!P6 LDGSTS.E.BYPASS.LTC128B.128 [R19+0x29400], desc[UR44][R2.64+0x80], !P5 ;  /* 0x294000800213efae */ /* 0x0001e6000e901d6c */
[----:B------:R-:W-:Y:S01]  /*11b60*/  @!P6 SHF.R.U32.HI R7, RZ, 0x3, R7 ;  /* 0x00000003ff07e819 */ /* 0x000fe20000011607 */
[----:B------:R0:W-:Y:S04]  /*11b70*/  @!P6 LDGSTS.E.BYPASS.LTC128B.128 [R19+0x2b400], desc[UR44][R2.64+0x100], !P4 ;  /* 0x2b4001000213efae */ /* 0x0001e8000e101d6c */
[----:B------:R0:W-:Y:S04]  /*11b80*/  @!P6 LDGSTS.E.BYPASS.LTC128B.128 [R19+0x2d400], desc[UR44][R2.64+0x180], !P3 ;  /* 0x2d4001800213efae */ /* 0x0001e8000d901d6c */
[----:B------:R0:W-:Y:S04]  /*11b90*/  @!P6 LDGSTS.E.BYPASS.LTC128B.128 [R19+0x2f400], desc[UR44][R2.64+0x200], !P2 ;  /* 0x2f4002000213efae */ /* 0x0001e8000d101d6c */
[----:B------:R0:W-:Y:S04]  /*11ba0*/  @!P6 LDGSTS.E.BYPASS.LTC128B.128 [R19+0x31400], desc[UR44][R2.64+0x280], !P1 ;  /* 0x314002800213efae */ /* 0x0001e8000c901d6c */
[----:B------:R0:W-:Y:S01]  /*11bb0*/  @!P6 LDGSTS.E.BYPASS.LTC128B.128 [R19+0x33400], desc[UR44][R2.64+0x300], P0 ;  /* 0x334003000213efae */ /* 0x0001e20008101d6c */
[----:B------:R-:W-:-:S13]  /*11bc0*/  @!P6 ISETP.NE.U32.AND P0, PT, R7, RZ, PT ;  /* 0x000000ff0700e20c */ /* 0x000fda0003f05070 */
[----:B-1----:R0:W-:Y:S02]  /*11bd0*/  @!P6 LDGSTS.E.BYPASS.LTC128B.128 [R19+0x35400], desc[UR44][R2.64+0x380], P0 ;  /* 0x354003800213efae */ /* 0x0021e40008101d6c */
.L_x_4373:
[----:B------:R-:W-:Y:S01]  /*11be0*/  LOP3.LUT P0, RZ, R16, 0x10000, RZ, 0xc0, !PT ;  /* 0x0001000010ff7812 */ /* 0x000fe2000780c0ff */
[----:B------:R-:W-:-:S12]  /*11bf0*/  BSSY B0, `(.L_x_4286) ;  /* 0x0000016000007945 */ /* 0x000fd80003800000 */
[----:B------:R-:W-:Y:S05]  /*11c00*/  @P0 BRA `(.L_x_4287) ;  /* 0x0000000000500947 */ /* 0x000fea0003800000 */
[----:B------:R-:W-:Y:S02]  /*11c10*/  LOP3.LUT R4, R4, 0x40, RZ, 0xc0, !PT ;  /* 0x0000004004047812 */ /* 0x000fe400078ec0ff */
[----:B------:R-:W-:Y:S02]  /*11c20*/  LOP3.LUT P6, RZ, R16, 0x800, RZ, 0xc0, !PT ;  /* 0x0000080010ff7812 */ /* 0x000fe400078cc0ff */
[----:B0-----:R-:W-:Y:S02]  /*11c30*/  LEA R2, P0, R8, R0, 0x1 ;  /* 0x0000000008027211 */ /* 0x001fe400078008ff */
[----:B------:R-:W-:Y:S02]  /*11c40*/  SHF.R.U32.HI R4, RZ, 0x2, R4 ;  /* 0x00000002ff047819 */ /* 0x000fe40000011604 */
[----:B------:R-:W-:Y:S01]  /*11c50*/  LOP3.LUT R5, R5, 0x80, RZ, 0xc0, !PT ;  /* 0x0000008005057812 */ /* 0x000fe200078ec0ff */
[----:B------:R-:W-:Y:S01]  /*11c60*/  IMAD.X R3, RZ, RZ, R6, P0 ;  /* 0x000000ffff037224 */ /* 0x000fe200000e0606 */
[----:B------:R-:W-:-:S02]  /*11c70*/  ISETP.NE.U32.AND P0, PT, R4, RZ, PT ;  /* 0x000000ff0400720c */ /* 0x000fc40003f05070 */
[----:B------:R-:W-:-:S03]  /*11c80*/  SHF.R.U32.HI R5, RZ, 0x3, R5 ;  /* 0x00000003ff057819 */ /* 0x000fc60000011605 */
[----:B------:R-:W-:Y:S01]  /*11c90*/  @!PT LDS RZ, [RZ] ;  /* 0x00000000fffff984 */ /* 0x000fe20000000800 */
[----:B------:R-:W-:Y:S01]  /*11ca0*/  @!PT LDS RZ, [RZ] ;  /* 0x00000000fffff984 */ /* 0x000fe20000000800 */
[----:B------:R-:W-:Y:S01]  /*11cb0*/  @!PT LDS RZ, [RZ] ;  /* 0x00000000fffff984 */ /* 0x000fe20000000800 */
[----:B------:R1:W-:Y:S04]  /*11cc0*/  LDGSTS.E.BYPASS.LTC128B.128 [R19+0x27c00], desc[UR44][R2.64], !P6 ;  /* 0x27c0000002137fae */ /* 0x0003e8000f101d6c */
        /* <DEDUP_REMOVED lines=8> */
.L_x_4287:
[----:B------:R-:W-:Y:S05]  /*11d50*/  BSYNC B0 ;  /* 0x0000000000007941 */ /* 0x000fea0003800000 */
.L_x_4286:
[----:B------:R-:W-:Y:S01]  /*11d60*/  NOP ;  /* 0x0000000000007918 */ /* 0x000fe20000000000 */
[----:B------:R-:W-:-:S13]  /*11d70*/  PLOP3.LUT P0, PT, PT, PT, PT, 0x80, 0x0 ;  /* 0x000000000000781c */ /* 0x000fda0003f0f070 */
.L_x_4288:
        /* <DEDUP_REMOVED lines=18> */
.L_x_4374:
[----:B------:R-:W-:Y:S05]  /*11ea0*/  BSYNC B0 ;  /* 0x0000000000007941 */ /* 0x000fea0003800000 */
.L_x_4289:
[----:B------:R-:W-:-:S05]  /*11eb0*/  IMAD.U32 R2, RZ, RZ, UR36 ;  /* 0x00000024ff027e24 */ /* 0x000fca000f8e00ff */
[----:B------:R-:W-:-:S13]  /*11ec0*/  ISETP.NE.AND P0, PT, R2, 0x3, PT ;  /* 0x000000030200780c */ /* 0x000fda0003f05270 */
[----:B------:R-:W-:Y:S05]  /*11ed0*/  @!P0 BRA `(.L_x_4291) ;  /* 0x0000000000048947 */ /* 0x000fea0003800000 */
[----:B------:R-:W-:Y:S01]  /*11ee0*/  BPT.TRAP 0x1 ;  /* 0x000000040000795c */ /* 0x000fe20000300000 */
.L_x_4291:
[----:B0-----:R-:W-:Y:S01]  /*11ef0*/  SHF.L.U32 R0, R23, 0x1f, RZ ;  /* 0x0000001f17007819 */ /* 0x001fe200000006ff */
[----:B------:R-:W-:Y:S03]  /*11f00*/  BSSY B0, `(.L_x_4292) ;  /* 0x0000003000007945 */ /* 0x000fe60003800000 */
[----:B------:R-:W0:Y:S02]  /*11f10*/  SYNCS.PHASECHK.TRANS64.TRYWAIT P0, [R22+URZ+0x38860], R0 ;  /* 0x03886000160075a7 */ /* 0x000e24000800017f */
[----:B0-----:R-:W-:Y:S05]  /*11f20*/  @!P0 BRA `(.L_x_4293) ;  /* 0x0000004000e08947 */ /* 0x001fea0003800000 */
.L_x_4375:
[----:B------:R-:W-:Y:S05]  /*11f30*/  BSYNC B0 ;  /* 0x0000000000007941 */ /* 0x000fea0003800000 */
.L_x_4292:
[----:B------:R-:W0:Y:S01]  /*11f40*/  LDL.LU R3, [R1+0x1c] ;  /* 0x00001c0001037983 */ /* 0x000e220000300800 */
[----:B------:R-:W-:Y:S01]  /*11f50*/  ULDC.64 UR4, c[0x0][0x328] ;  /* 0x0000ca0000047ab9 */ /* 0x000fe20000000a00 */
[----:B------:R-:W-:Y:S02]  /*11f60*/  ULDC.64 UR6, c[0x0][0x318] ;  /* 0x0000c60000067ab9 */ /* 0x000fe40000000a00 */
[----:B------:R-:W2:Y:S04]  /*11f70*/  LDL.LU R2, [R1] ;  /* 0x0000000001027983 */ /* 0x000ea80000300800 */
[----:B------:R-:W3:Y:S01]  /*11f80*/  LDL.LU R4, [R1+0x20] ;  /* 0x0000200001047983 */ /* 0x000ee20000300800 */
[----:B------:R-:W-:Y:S02]  /*11f90*/  IMAD R5, R18, 0x8000, R34 ;  /* 0x0000800012057824 */ /* 0x000fe400078e0222 */
[----:B0-----:R-:W-:-:S04]  /*11fa0*/  IMAD R0, R3, UR4, RZ ;  /* 0x0000000403007c24 */ /* 0x001fc8000f8e02ff */
[C---:B--2---:R-:W-:Y:S02]  /*11fb0*/  IMAD R0, R2.reuse, UR5, R0 ;  /* 0x0000000502007c24 */ /* 0x044fe4000f8e0200 */
[----:B------:R-:W-:Y:S01]  /*11fc0*/  IMAD.WIDE.U32 R2, R2, UR4, RZ ;  /* 0x0000000402027c25 */ /* 0x000fe2000f8e00ff */
[----:B------:R-:W-:-:S03]  /*11fd0*/  ULDC.64 UR4, c[0x0][0x338] ;  /* 0x0000ce0000047ab9 */ /* 0x000fc60000000a00 */
[----:B------:R-:W-:Y:S02]  /*11fe0*/  IMAD.IADD R3, R3, 0x1, R0 ;  /* 0x0000000103037824 */ /* 0x000fe400078e0200 */
[----:B---3--:R-:W-:Y:S02]  /*11ff0*/  IMAD R0, R4, UR4, RZ ;  /* 0x0000000404007c24 */ /* 0x008fe4000f8e02ff */
        /* <DEDUP_REMOVED lines=12> */
[C---:B------:R-:W-:Y:S01]  /*120c0*/  LOP3.LUT P5, RZ, R30.reuse, 0x2, RZ, 0xc0, !PT ;  /* 0x000000021eff7812 */ /* 0x040fe200078ac0ff */
[----:B------:R-:W1:Y:S01]  /*120d0*/  SHFL.IDX PT, R2, R4, RZ, 0x181f ;  /* 0x00181fff04027589 */ /* 0x000e6200000e0000 */
[C---:B------:R-:W-:Y:S02]  /*120e0*/  LOP3.LUT P4, RZ, R30.reuse, 0x4, RZ, 0xc0, !PT ;  /* 0x000000041eff7812 */ /* 0x040fe4000788c0ff */
[C---:B------:R-:W-:Y:S01]  /*120f0*/  LOP3.LUT P3, RZ, R30.reuse, 0x8, RZ, 0xc0, !PT ;  /* 0x000000081eff7812 */ /* 0x040fe2000786c0ff */
[----:B------:R-:W2:Y:S01]  /*12100*/  SHFL.IDX PT, R3, R6, RZ, 0x181f ;  /* 0x00181fff06037589 */ /* 0x000ea200000e0000 */
[----:B------:R-:W-:Y:S02]  /*12110*/  LOP3.LUT P2, RZ, R30, 0x10, RZ, 0xc0, !PT ;  /* 0x000000101eff7812 */ /* 0x000fe4000784c0ff */
[----:B------:R-:W-:Y:S01]  /*12120*/  LOP3.LUT R16, R16, 0xffffffbf, RZ, 0xc0, !PT ;  /* 0xffffffbf10107812 */ /* 0x000fe200078ec0ff */
[----:B0-----:R-:W-:-:S05]  /*12130*/  IMAD.SHL.U32 R7, R7, 0x8, RZ ;  /* 0x0000000807077824 */ /* 0x001fca00078e00ff */
[----:B------:R-:W-:-:S05]  /*12140*/  LOP3.LUT R7, R7, 0x38, RZ, 0xc0, !PT ;  /* 0x0000003807077812 */ /* 0x000fca00078ec0ff */
[----:B------:R-:W-:Y:S01]  /*12150*/  IMAD.SHL.U32 R0, R7, 0x2, RZ ;  /* 0x0000000207007824 */ /* 0x000fe200078e00ff */
[----:B------:R-:W-:-:S04]  /*12160*/  LOP3.LUT R7, R30, 0x1, RZ, 0xc0, !PT ;  /* 0x000000011e077812 */ /* 0x000fc800078ec0ff */
[----:B-1----:R-:W-:Y:S02]  /*12170*/  IADD3 R2, P0, R2, R0, RZ ;  /* 0x0000000002027210 */ /* 0x002fe40007f1e0ff */
[----:B------:R-:W-:Y:S02]  /*12180*/  ISETP.NE.U32.AND P1, PT, R7, 0x1, PT ;  /* 0x000000010700780c */ /* 0x000fe40003f25070 */
[----:B------:R-:W-:Y:S01]  /*12190*/  PRMT R7, R30, 0x8880, RZ ;  /* 0x000088801e077816 */ /* 0x000fe200000000ff */
[----:B--2---:R-:W-:Y:S01]  /*121a0*/  IMAD.X R3, RZ, RZ, R3, P0 ;  /* 0x000000ffff037224 */ /* 0x004fe200000e0603 */
[----:B------:R-:W-:-:S09]  /*121b0*/  ISETP.LT.OR P0, PT, R29, 0x1, P1 ;  /* 0x000000011d00780c */ /* 0x000fd20000f01670 */
[----:B------:R-:W-:Y:S02]  /*121c0*/  @P1 LOP3.LUT R16, R16, 0x40, RZ, 0xfc, !PT ;  /* 0x0000004010101812 */ /* 0x000fe400078efcff */
[----:B------:R-:W-:Y:S02]  /*121d0*/  LOP3.LUT P1, RZ, R30, 0x20, RZ, 0xc0, !PT ;  /* 0x000000201eff7812 */ /* 0x000fe4000782c0ff */
[----:B------:R-:W-:Y:S01]  /*121e0*/  @!PT LDS RZ, [RZ] ;  /* 0x00000000fffff984 */ /* 0x000fe20000000800 */
[----:B------:R-:W-:Y:S01]  /*121f0*/  LDGSTS.E.BYPASS.LTC128B.128 [R5+0x400], desc[UR44][R2.64], !P0 ;  /* 0x0040000002057fae */ /* 0x000fe2000c101d6c */
[----:B------:R-:W-:Y:S02]  /*12200*/  ISETP.LT.OR P0, PT, R29, 0x1, !P5 ;  /* 0x000000011d00780c */ /* 0x000fe40006f01670 */
[----:B------:R-:W-:-:S11]  /*12210*/  LOP3.LUT R16, R16, 0xffffff7f, RZ, 0xc0, !PT ;  /* 0xffffff7f10107812 */ /* 0x000fd600078ec0ff */
        /* <DEDUP_REMOVED lines=62> */
.L_x_4385:
        /* <DEDUP_REMOVED lines=34> */
.L_x_4295:
        /* <DEDUP_REMOVED lines=11> */
.L_x_4296:
[----:B------:R-:W2:Y:S01]  /*128d0*/  LDL.LU R2, [R1+0x18] ;  /* 0x0000180001027983 */ /* 0x000ea20000300800 */
[----:B------:R1:W-:Y:S01]  /*128e0*/  SYNCS.ARRIVE.TRANS64.A1T0 RZ, [R22+URZ+0x38850], RZ ;  /* 0x038850ff16ff79a7 */ /* 0x0003e2000810003f */
[----:B------:R-:W-:Y:S01]  /*128f0*/  BSSY B0, `(.L_x_4297) ;  /* 0x00000f3000007945 */ /* 0x000fe20003800000 */
[----:B--2---:R-:W-:-:S05]  /*12900*/  VIADD R7, R2, 0xfffffffe ;  /* 0xfffffffe02077836 */ /* 0x004fca0000000000 */
[----:B------:R-:W-:-:S13]  /*12910*/  ISETP.GE.AND P0, PT, R7, R31, PT ;  /* 0x0000001f0700720c */ /* 0x000fda0003f06270 */
[----:B-1----:R-:W-:Y:S05]  /*12920*/  @!P0 BRA `(.L_x_4298) ;  /* 0x0000000c00bc8947 */ /* 0x002fea0003800000 */
[----:B------:R-:W2:Y:S01]  /*12930*/  LDL.LU R2, [R1+0x28] ;  /* 0x0000280001027983 */ /* 0x000ea20000300800 */
[----:B------:R-:W-:-:S04]  /*12940*/  LOP3.LUT R29, R30, 0x80, RZ, 0xc0, !PT ;  /* 0x000000801e1d7812 */ /* 0x000fc800078ec0ff */
[----:B------:R-:W-:Y:S02]  /*12950*/  SHF.R.U32.HI R29, RZ, 0x3, R29 ;  /* 0x00000003ff1d7819 */ /* 0x000fe4000001161d */
[----:B--2---:R-:W-:-:S04]  /*12960*/  LOP3.LUT R2, R2, 0x40, RZ, 0xc0, !PT ;  /* 0x0000004002027812 */ /* 0x004fc800078ec0ff */
[----:B------:R-:W-:-:S07]  /*12970*/  SHF.R.U32.HI R30, RZ, 0x2, R2 ;  /* 0x00000002ff1e7819 */ /* 0x000fce0000011602 */
.L_x_4311:
[----:B-1----:R-:W1:Y:S01]  /*12980*/  S2R R2, SR_TID.X ;  /* 0x0000000000027919 */ /* 0x002e620000002100 */
[----:B--2---:R-:W2:Y:S01]  /*12990*/  LDC R3, c[0x0][0x430] ;  /* 0x00010c00ff037b82 */ /* 0x004ea20000000800 */
[----:B---3--:R-:W-:Y:S01]  /*129a0*/  IMAD R6, R7, 0x40, R32 ;  /* 0x0000004007067824 */ /* 0x008fe200078e0220 */
[----:B------:R-:W-:Y:S05]  /*129b0*/  YIELD ;  /* 0x0000000000007946 */ /* 0x000fea0003800000 */
[----:B0-----:R-:W0:Y:S01]  /*129c0*/  S2R R4, SR_TID.X ;  /* 0x0000000000047919 */ /* 0x001e220000002100 */
[----:B------:R-:W-:Y:S01]  /*129d0*/  IMAD.U32 R11, RZ, RZ, UR36 ;  /* 0x00000024ff0b7e24 */ /* 0x000fe2000f8e00ff */
[----:B------:R-:W-:Y:S01]  /*129e0*/  ULDC UR4, c[0x0][0x430] ;  /* 0x00010c0000047ab9 */ /* 0x000fe20000000800 */
[----:B------:R-:W-:Y:S01]  /*129f0*/  VIADD R18, R18, 0x1 ;  /* 0x0000000112127836 */ /* 0x000fe20000000000 */
[----:B--2---:R-:W-:-:S02]  /*12a00*/  ISETP.NE.AND P0, PT, R3, 0x1, PT ;  /* 0x000000010300780c */ /* 0x004fc40003f05270 */
[----:B-1----:R-:W-:-:S04]  /*12a10*/  LOP3.LUT R2, R2, 0x7f, RZ, 0xc0, !PT ;  /* 0x0000007f02027812 */ /* 0x002fc800078ec0ff */
[----:B------:R-:W-:-:S07]  /*12a20*/  SHF.R.U32.HI R2, RZ, 0x3, R2 ;  /* 0x00000003ff027819 */ /* 0x000fce0000011602 */
[----:B------:R-:W1:Y:S01]  /*12a30*/  @P0 LDC R3, c[0x0][0x434] ;  /* 0x00010d00ff030b82 */ /* 0x000e620000000800 */
[----:B0-----:R-:W-:-:S05]  /*12a40*/  IMAD.SHL.U32 R4, R4, 0x10, RZ ;  /* 0x0000001004047824 */ /* 0x001fca00078e00ff */
[----:B------:R-:W-:Y:S02]  /*12a50*/  LOP3.LUT R4, R2, 0x70, R4, 0xf8, !PT ;  /* 0x0000007002047812 */ /* 0x000fe400078ef804 */
[----:B------:R-:W0:Y:S02]  /*12a60*/  @P0 LDC R2, c[0x0][0x438] ;  /* 0x00010e00ff020b82 */ /* 0x000e240000000800 */
[C---:B------:R-:W-:Y:S01]  /*12a70*/  ISETP.GT.U32.AND P1, PT, R4.reuse, 0x3f, PT ;  /* 0x0000003f0400780c */ /* 0x040fe20003f24070 */
[----:B------:R-:W-:-:S04]  /*12a80*/  IMAD.IADD R6, R4, 0x1, R6 ;  /* 0x0000000104067824 */ /* 0x000fc800078e0206 */
[----:B------:R-:W-:-:S08]  /*12a90*/  IMAD.MOV.U32 R10, RZ, RZ, R6 ;  /* 0x000000ffff0a7224 */ /* 0x000fd000078e0006 */
[----:B------:R-:W2:Y:S01]  /*12aa0*/  @!P1 LDC.64 R4, c[0x0][0x428] ;  /* 0x00010a00ff049b82 */ /* 0x000ea20000000a00 */
[----:B-1----:R-:W-:-:S07]  /*12ab0*/  @P0 IMAD.HI.U32 R3, R6, R3, RZ ;  /* 0x0000000306030227 */ /* 0x002fce00078e00ff */
[----:B------:R-:W1:Y:S01]  /*12ac0*/  @!P1 LDC.64 R8, c[0x0][0x418] ;  /* 0x00010600ff089b82 */ /* 0x000e620000000a00 */
[----:B0-----:R-:W-:-:S04]  /*12ad0*/  @P0 SHF.R.U32.HI R10, RZ, R2, R3 ;  /* 0x00000002ff0a0219 */ /* 0x001fc80000011603 */
[--C-:B------:R-:W-:Y:S01]  /*12ae0*/  @!P1 SHF.R.S32.HI R3, RZ, 0x1f, R10.reuse ;  /* 0x0000001fff039819 */ /* 0x100fe2000001140a */
[----:B------:R-:W-:-:S04]  /*12af0*/  @!P1 IMAD.MOV.U32 R2, RZ, RZ, R10 ;  /* 0x000000ffff029224 */ /* 0x000fc800078e000a */
[----:B--2---:R-:W-:-:S04]  /*12b00*/  @!P1 IMAD.WIDE.U32 R2, R28, R4, R2 ;  /* 0x000000041c029225 */ /* 0x004fc800078e0002 */
[----:B------:R-:W-:-:S04]  /*12b10*/  @!P1 IMAD R4, R33, R4, RZ ;  /* 0x0000000421049224 */ /* 0x000fc800078e02ff */
[----:B------:R-:W-:Y:S01]  /*12b20*/  @!P1 IMAD R5, R28, R5, R4 ;  /* 0x000000051c059224 */ /* 0x000fe200078e0204 */
[----:B-1----:R-:W-:Y:S01]  /*12b30*/  @!P1 LEA R8, P0, R2, R8, 0x2 ;  /* 0x0000000802089211 */ /* 0x002fe200078010ff */
[----:B------:R-:W-:Y:S02]  /*12b40*/  IMAD.MOV.U32 R4, RZ, RZ, RZ ;  /* 0x000000ffff047224 */ /* 0x000fe400078e00ff */
[----:B------:R-:W-:Y:S02]  /*12b50*/  @!P1 IMAD.IADD R3, R5, 0x1, R3 ;  /* 0x0000000105039824 */ /* 0x000fe400078e0203 */
[----:B------:R-:W-:-:S03]  /*12b60*/  IMAD.MOV R5, RZ, RZ, -R10 ;  /* 0x000000ffff057224 */ /* 0x000fc600078e0a0a */
[----:B------:R-:W-:Y:S01]  /*12b70*/  @!P1 LEA.HI.X R9, R2, R9, R3, 0x2, P0 ;  /* 0x0000000902099211 */ /* 0x000fe200000f1403 */
[----:B------:R-:W-:Y:S01]  /*12b80*/  IMAD R5, R5, UR4, R6 ;  /* 0x0000000405057c24 */ /* 0x000fe2000f8e0206 */
[----:B------:R-:W-:-:S03]  /*12b90*/  ISETP.NE.AND P0, PT, R18, 0x2, PT ;  /* 0x000000021200780c */ /* 0x000fc60003f05270 */
[----:B------:R0:W5:Y:S01]  /*12ba0*/  @!P1 LDG.E R4, desc[UR44][R8.64] ;  /* 0x0000002c08049981 */ /* 0x000162000c1e1900 */
[----:B------:R-:W-:Y:S02]  /*12bb0*/  ISETP.NE.AND P1, PT, R11, 0x3, PT ;  /* 0x000000030b00780c */ /* 0x000fe40003f25270 */
[----:B------:R-:W-:Y:S02]  /*12bc0*/  SEL R2, RZ, 0x1, P0 ;  /* 0x00000001ff027807 */ /* 0x000fe40000000000 */
[----:B------:R-:W-:Y:S02]  /*12bd0*/  SEL R18, R18, RZ, P0 ;  /* 0x000000ff12127207 */ /* 0x000fe40000000000 */
[----:B------:R-:W-:Y:S01]  /*12be0*/  LOP3.LUT R23, R23, R2, RZ, 0x3c, !PT ;  /* 0x0000000217177212 */ /* 0x000fe200078e3cff */
[----:B------:R-:W-:Y:S02]  /*12bf0*/  IMAD.MOV.U32 R2, RZ, RZ, R7 ;  /* 0x000000ffff027224 */ /* 0x000fe400078e0007 */
[----:B------:R-:W-:-:S03]  /*12c00*/  VIADD R7, R7, 0xffffffff ;  /* 0xffffffff07077836 */ /* 0x000fc60000000000 */
[----:B------:R-:W-:Y:S01]  /*12c10*/  ISETP.GT.AND P3, PT, R2, R31, PT ;  /* 0x0000001f0200720c */ /* 0x000fe20003f64270 */
[----:B0-----:R-:W-:-:S12]  /*12c20*/  @!P1 BRA `(.L_x_4299) ;  /* 0x0000000000049947 */ /* 0x001fd80003800000 */
[----:B------:R-:W-:Y:S01]  /*12c30*/  BPT.TRAP 0x1 ;  /* 0x000000040000795c */ /* 0x000fe20000300000 */
.L_x_4299:
[----:B------:R-:W-:Y:S01]  /*12c40*/  IMAD R6, R18, 0x8, R17 ;  /* 0x0000000812067824 */ /* 0x000fe200078e0211 */
[----:B------:R-:W-:Y:S01]  /*12c50*/  SHF.L.U32 R20, R23, 0x1f, RZ ;  /* 0x0000001f17147819 */ /* 0x000fe200000006ff */
[----:B------:R-:W-:Y:S01]  /*12c60*/  BSSY B1, `(.L_x_4300) ;  /* 0x0000004000017945 */ /* 0x000fe20003800000 */
[----:B------:R-:W-:Y:S02]  /*12c70*/  SHF.R.S32.HI R9, RZ, 0x1f, R5 ;  /* 0x0000001fff097819 */ /* 0x000fe40000011405 */
[----:B------:R-:W0:Y:S02]  /*12c80*/  SYNCS.PHASECHK.TRANS64.TRYWAIT P0, [R6+URZ+0x38840], R20 ;  /* 0x03884014060075a7 */ /* 0x000e24000800017f */
[----:B0-----:R-:W-:Y:S05]  /*12c90*/  @!P0 BRA `(.L_x_4301) ;  /* 0x0000003c00c08947 */ /* 0x001fea0003800000 */
.L_x_4386:
[----:B------:R-:W-:Y:S05]  /*12ca0*/  BSYNC B1 ;  /* 0x0000000000017941 */ /* 0x000fea0003800000 */
.L_x_4300:
        /* <DEDUP_REMOVED lines=40> */
.L_x_4396:
        /* <DEDUP_REMOVED lines=8> */
.L_x_4303:
        /* <DEDUP_REMOVED lines=11> */
.L_x_4304:
[----:B------:R2:W-:Y:S01]  /*13060*/  SYNCS.ARRIVE.TRANS64.A1T0 RZ, [R6+URZ+0x38830], RZ ;  /* 0x038830ff06ff79a7 */ /* 0x0005e2000810003f */
[----:B------:R-:W-:Y:S05]  /*13070*/  @!P2 BRA `(.L_x_4305) ;  /* 0x000000000004a947 */ /* 0x000fea0003800000 */
[----:B------:R-:W-:Y:S01]  /*13080*/  BPT.TRAP 0x1 ;  /* 0x000000040000795c */ /* 0x000fe20000300000 */
.L_x_4305:
[----:B------:R-:W3:Y:S01]  /*13090*/  SYNCS.PHASECHK.TRANS64.TRYWAIT P0, [R6+URZ+0x38860], R20 ;  /* 0x03886014060075a7 */ /* 0x000ee2000800017f */
[----:B------:R-:W-:Y:S04]  /*130a0*/  BSSY B1, `(.L_x_4306) ;  /* 0x0000002000017945 */ /* 0x000fe80003800000 */
[----:B---3--:R-:W-:Y:S05]  /*130b0*/  @!P0 BRA `(.L_x_4307) ;  /* 0x0000003c00e88947 */ /* 0x008fea0003800000 */
.L_x_4397:
[----:B------:R-:W-:Y:S05]  /*130c0*/  BSYNC B1 ;  /* 0x0000000000017941 */ /* 0x000fea0003800000 */
.L_x_4306:
        /* <DEDUP_REMOVED lines=79> */
.L_x_4407:
        /* <DEDUP_REMOVED lines=25> */
.L_x_4309:
        /* <DEDUP_REMOVED lines=11> */
.L_x_4310:
[----:B------:R1:W-:Y:S01]  /*13800*/  SYNCS.ARRIVE.TRANS64.A1T0 RZ, [R6+URZ+0x38850], RZ ;  /* 0x038850ff06ff79a7 */ /* 0x0003e2000810003f */
[----:B------:R-:W-:Y:S05]  /*13810*/  @P3 BRA `(.L_x_4311) ;  /* 0xfffffff000583947 */ /* 0x000fea000383ffff */
.L_x_4298:
[----:B------:R-:W-:Y:S05]  /*13820*/  BSYNC B0 ;  /* 0x0000000000007941 */ /* 0x000fea0003800000 */
.L_x_4297:
        /* <DEDUP_REMOVED lines=21> */
.L_x_4313:
[----:B------:R-:W-:Y:S05]  /*13980*/  BSYNC B0 ;  /* 0x0000000000007941 */ /* 0x000fea0003800000 */
.L_x_4312:
[----:B------:R-:W-:-:S07]  /*13990*/  SEL R18, R18, RZ, P0 ;  /* 0x000000ff12127207 */ /* 0x000fce0000000000 */
.L_x_4266:
[----:B------:R-:W-:Y:S05]  /*139a0*/  BSYNC B7 ;  /* 0x0000000000077941 */ /* 0x000fea0003800000 */
.L_x_4264:
        /* <DEDUP_REMOVED lines=11> */
.L_x_4314:
        /* <DEDUP_REMOVED lines=43> */
.L_x_4417:
[----:B------:R-:W-:Y:S02]  /*13d10*/  ULDC UR4, c[0x0][0xd38] ;  /* 0x00034e0000047ab9 */ /* 0x000fe40000000800 */
[----:B------:R-:W-:-:S04]  /*13d20*/  IMAD.U32 R5, RZ, RZ, UR4 ;  /* 0x00000004ff057e24 */ /* 0x000fc8000f8e00ff */
[----:B-1----:R-:W-:-:S04]  /*13d30*/  IMAD R9, R14, R5, RZ ;  /* 0x000000050e097224 */ /* 0x002fc800078e02ff */
[----:B------:R-:W-:-:S05]  /*13d40*/  IMAD.IADD R6, R6, 0x1, R9 ;  /* 0x0000000106067824 */ /* 0x000fca00078e0209 */
[----:B------:R-:W-:-:S13]  /*13d50*/  ISETP.GT.AND P6, PT, R6, R0, PT ;  /* 0x000000000600720c */ /* 0x000fda0003fc4270 */
[----:B------:R-:W-:Y:S05]  /*13d60*/  @P6 BRA `(.L_x_4317) ;  /* 0x0000000000a46947 */ /* 0x000fea0003800000 */
.L_x_4320:
        /* <DEDUP_REMOVED lines=35> */
.L_x_4425:
[----:B------:R-:W-:Y:S02]  /*13fa0*/  ULDC UR4, c[0x0][0xd38] ;  /* 0x00034e0000047ab9 */ /* 0x000fe40000000800 */
[----:B------:R-:W-:-:S04]  /*13fb0*/  IMAD.U32 R5, RZ, RZ, UR4 ;  /* 0x00000004ff057e24 */ /* 0x000fc8000f8e00ff */
[----:B-1----:R-:W-:-:S04]  /*13fc0*/  IMAD R9, R14, R5, RZ ;  /* 0x000000050e097224 */ /* 0x002fc800078e02ff */
[----:B------:R-:W-:-:S05]  /*13fd0*/  IMAD.IADD R6, R9, 0x1, R6 ;  /* 0x0000000109067824 */ /* 0x000fca00078e0206 */
[----:B------:R-:W-:-:S13]  /*13fe0*/  ISETP.GT.AND P6, PT, R6, R0, PT ;  /* 0x000000000600720c */ /* 0x000fda0003fc4270 */
[----:B------:R-:W-:Y:S05]  /*13ff0*/  @!P6 BRA `(.L_x_4320) ;  /* 0xfffffffc005ce947 */ /* 0x000fea000383ffff */
.L_x_4317:
        /* <DEDUP_REMOVED lines=9> */
.L_x_4430:
[----:B------:R-:W-:-:S13]  /*14090*/  ISETP.NE.AND P0, PT, R8, RZ, PT ;  /* 0x000000ff0800720c */ /* 0x000fda0003f05270 */
[----:B------:R-:W-:Y:S05]  /*140a0*/  @!P0 BRA `(.L_x_4322) ;  /* 0x0000000000108947 */ /* 0x000fea0003800000 */
[----:B------:R-:W-:Y:S01]  /*140b0*/  UMOV UR4, 0xffffffff ;  /* 0xffffffff00047882 */ /* 0x000fe20000000000 */
[----:B------:R-:W-:Y:S02]  /*140c0*/  VIADD R12, R6, 0xffffffff ;  /* 0xffffffff060c7836 */ /* 0x000fe40000000000 */
[----:B------:R-:W-:Y:S05]  /*140d0*/  BRA.DIV UR4, `(.L_x_4323) ;  /* 0x0000004204207947 */ /* 0x000fea000b800000 */
[----:B------:R4:W0:Y:S02]  /*140e0*/  SHFL.IDX PT, R24, R3, R12, 0x1f ;  /* 0x00001f0c03187589 */ /* 0x00082400000e0000 */
.L_x_4322:
        /* <DEDUP_REMOVED lines=58> */
.L_x_4318:
[----:B------:R-:W-:Y:S01]  /*14490*/  UMOV UR4, URZ ;  /* 0x0000003f00047c82 */ /* 0x000fe20008000000 */
[----:B------:R-:W-:Y:S01]  /*144a0*/  UMOV UR5, URZ ;  /* 0x0000003f00057c82 */ /* 0x000fe20008000000 */
[----:B------:R-:W-:Y:S01]  /*144b0*/  ULDC UR6, c[0x0][0xd3c] ;  /* 0x00034f0000067ab9 */ /* 0x000fe20000000800 */
[----:B------:R-:W-:Y:S02]  /*144c0*/  IMAD.MOV.U32 R24, RZ, RZ, R0 ;  /* 0x000000ffff187224 */ /* 0x000fe400078e0000 */
[----:B------:R-:W-:Y:S02]  /*144d0*/  IMAD.U32 R25, RZ, RZ, UR4 ;  /* 0x00000004ff197e24 */ /* 0x000fe4000f8e00ff */
[----:B------:R-:W-:Y:S02]  /*144e0*/  IMAD.U32 R26, RZ, RZ, UR5 ;  /* 0x00000005ff1a7e24 */ /* 0x000fe4000f8e00ff */
[----:B------:R-:W-:-:S07]  /*144f0*/  IMAD.U32 R27, RZ, RZ, UR6 ;  /* 0x00000006ff1b7e24 */ /* 0x000fce000f8e00ff */
.L_x_4324:
        /* <DEDUP_REMOVED lines=10> */
.L_x_4315:
[----:B------:R-:W-:Y:S02]  /*145a0*/  ULDC UR4, c[0x0][0xd3c] ;  /* 0x00034f0000047ab9 */ /* 0x000fe40000000800 */
[----:B0-----:R-:W-:-:S13]  /*145b0*/  ISETP.GE.AND P0, PT, R27, UR4, PT ;  /* 0x000000041b007c0c */ /* 0x001fda000bf06270 */
[----:B------:R-:W-:Y:S05]  /*145c0*/  @!P0 BRA `(.L_x_4325) ;  /* 0xffffffa800048947 */ /* 0x000fea000383ffff */
[----:B------:R-:W-:Y:S05]  /*145d0*/  BSYNC B8 ;  /* 0x0000000000087941 */ /* 0x000fea0003800000 */
.L_x_4258:
        /* <DEDUP_REMOVED lines=12> */
.L_x_4433:
[----:B------:R-:W-:Y:S05]  /*146a0*/  BSYNC B0 ;  /* 0x0000000000007941 */ /* 0x000fea0003800000 */
.L_x_4326:
[----:B------:R-:W-:-:S03]  /*146b0*/  UMOV UR4, 0xffffffff ;  /* 0xffffffff00047882 */ /* 0x000fc60000000000 */
[----:B------:R-:W-:Y:S05]  /*146c0*/  BRA.DIV UR4, `(.L_x_4328) ;  /* 0x0000003a04e07947 */ /* 0x000fea000b800000 */
[----:B0-----:R-:W0:Y:S02]  /*146d0*/  S2R R0, SR_TID.X ;  /* 0x0000000000007919 */ /* 0x001e240000002100 */
[----:B0-----:R-:W-:-:S04]  /*146e0*/  SHF.R.U32.HI R0, RZ, 0x5, R0 ;  /* 0x00000005ff007819 */ /* 0x001fc80000011600 */
[----:B------:R-:W-:-:S05]  /*146f0*/  LOP3.LUT R0, R0, 0x3, RZ, 0xc0, !PT ;  /* 0x0000000300007812 */ /* 0x000fca00078ec0ff */
[----:B------:R0:W1:Y:S02]  /*14700*/  SHFL.IDX PT, R14, R0, RZ, 0x1f ;  /* 0x00001fff000e7589 */ /* 0x00006400000e0000 */
.L_x_4436:
[----:B-1----:R-:W-:Y:S01]  /*14710*/  ISETP.NE.AND P0, PT, R14, RZ, PT ;  /* 0x000000ff0e00720c */ /* 0x002fe20003f05270 */
[----:B------:R-:W-:-:S12]  /*14720*/  BSSY B0, `(.L_x_4329) ;  /* 0x0000024000007945 */ /* 0x000fd80003800000 */
[----:B------:R-:W-:Y:S05]  /*14730*/  @P0 BRA `(.L_x_4330) ;  /* 0x0000000000880947 */ /* 0x000fea0003800000 */
[----:B------:R-:W-:-:S03]  /*14740*/  UMOV UR4, 0xffffffff ;  /* 0xffffffff00047882 */ /* 0x000fc60000000000 */
[----:B------:R-:W-:Y:S05]  /*14750*/  BRA.DIV UR4, `(.L_x_4331) ;  /* 0x0000003a04f07947 */ /* 0x000fea000b800000 */
[----:B------:R-:W-:-:S13]  /*14760*/  ELECT P6, URZ, PT ;  /* 0x00000000003f782f */ /* 0x000fda00038c0000 */
.L_x_4439:
[----:B------:R-:W-:Y:S05]  /*14770*/  @!P6 BRA `(.L_x_4330) ;  /* 0x000000000078e947 */ /* 0x000fea0003800000 */
[----:B------:R-:W-:-:S06]  /*14780*/  ULOP3.LUT UR4, UR39, 0x2, URZ, 0xfc, !UPT ;  /* 0x0000000227047892 */ /* 0x000fcc000f8efc3f */
[----:B0-----:R-:W-:-:S05]  /*14790*/  IMAD.U32 R0, RZ, RZ, UR4 ;  /* 0x00000004ff007e24 */ /* 0x001fca000f8e00ff */
[----:B------:R-:W-:-:S13]  /*147a0*/  ISETP.NE.AND P0, PT, R0, 0x3, PT ;  /* 0x000000030000780c */ /* 0x000fda0003f05270 */
[----:B------:R-:W-:Y:S05]  /*147b0*/  @!P0 BRA `(.L_x_4332) ;  /* 0x0000000000048947 */ /* 0x000fea0003800000 */
[----:B------:R-:W-:Y:S01]  /*147c0*/  BPT.TRAP 0x1 ;  /* 0x000000040000795c */ /* 0x000fe20000300000 */
.L_x_4332:
[C---:B------:R-:W-:Y:S01]  /*147d0*/  IMAD R3, R18.reuse, 0x8, R5 ;  /* 0x0000000812037824 */ /* 0x040fe200078e0205 */
[----:B------:R-:W-:Y:S01]  /*147e0*/  SHF.L.U32 R2, R23, 0x1f, RZ ;  /* 0x0000001f17027819 */ /* 0x000fe200000006ff */
[----:B------:R-:W-:-:S03]  /*147f0*/  VIADD R18, R18, 0x1 ;  /* 0x0000000112127836 */ /* 0x000fc60000000000 */
[----:B------:R-:W0:Y:S02]  /*14800*/  SYNCS.PHASECHK.TRANS64.TRYWAIT P1, [R3+URZ+0x38840], R2 ;  /* 0x03884002030075a7 */ /* 0x000e24000802017f */
[----:B------:R-:W-:-:S04]  /*14810*/  ISETP.NE.AND P2, PT, R18, 0x2, PT ;  /* 0x000000021200780c */ /* 0x000fc80003f45270 */
[----:B------:R-:W-:Y:S01]  /*14820*/  SEL R0, RZ, 0x1, P2 ;  /* 0x00000001ff007807 */ /* 0x000fe20001000000 */
[----:B0-----:R-:W-:Y:S08]  /*14830*/  @!P1 BRA `(.L_x_4333) ;  /* 0x0000003800d89947 */ /* 0x001ff00003800000 */
.L_x_4440:
[----:B------:R-:W-:Y:S02]  /*14840*/  SEL R18, R18, RZ, P2 ;  /* 0x000000ff12127207 */ /* 0x000fe40001000000 */
[----:B------:R-:W-:Y:S01]  /*14850*/  LOP3.LUT R0, R23, R0, RZ, 0x3c, !PT ;  /* 0x0000000017007212 */ /* 0x000fe200078e3cff */
[----:B------:R-:W-:Y:S06]  /*14860*/  @!P0 BRA `(.L_x_4334) ;  /* 0x0000000000048947 */ /* 0x000fec0003800000 */
[----:B------:R-:W-:Y:S01]  /*14870*/  BPT.TRAP 0x1 ;  /* 0x000000040000795c */ /* 0x000fe20000300000 */
.L_x_4334:
[----:B------:R-:W-:Y:S01]  /*14880*/  IMAD R5, R18, 0x8, R5 ;  /* 0x0000000812057824 */ /* 0x000fe200078e0205 */
[----:B------:R-:W-:-:S04]  /*14890*/  SHF.L.U32 R0, R0, 0x1f, RZ ;  /* 0x0000001f00007819 */ /* 0x000fc800000006ff */
[----:B------:R-:W1:Y:S02]  /*148a0*/  SYNCS.PHASECHK.TRANS64.TRYWAIT P1, [R5+URZ+0x38840], R0 ;  /* 0x03884000050075a7 */ /* 0x000e64000802017f */
[----:B-1----:R-:W-:Y:S05]  /*148b0*/  @!P1 BRA `(.L_x_4335) ;  /* 0x0000003800cc9947 */ /* 0x002fea0003800000 */
.L_x_4441:
[----:B------:R-:W-:Y:S05]  /*148c0*/  @!P0 BRA `(.L_x_4336) ;  /* 0x0000000000048947 */ /* 0x000fea0003800000 */
[----:B------:R-:W-:Y:S01]  /*148d0*/  BPT.TRAP 0x1 ;  /* 0x000000040000795c */ /* 0x000fe20000300000 */
.L_x_4336:
[----:B------:R-:W5:Y:S02]  /*148e0*/  SYNCS.PHASECHK.TRANS64.TRYWAIT P1, [R3+URZ+0x38860], R2 ;  /* 0x03886002030075a7 */ /* 0x000f64000802017f */
[----:B-----5:R-:W-:Y:S05]  /*148f0*/  @!P1 BRA `(.L_x_4337) ;  /* 0x0000003800d09947 */ /* 0x020fea0003800000 */
.L_x_4442:
[----:B------:R-:W-:Y:S05]  /*14900*/  @!P0 BRA `(.L_x_4338) ;  /* 0x0000000000048947 */ /* 0x000fea0003800000 */
[----:B------:R-:W-:Y:S01]  /*14910*/  BPT.TRAP 0x1 ;  /* 0x000000040000795c */ /* 0x000fe20000300000 */
.L_x_4338:
[----:B------:R0:W0:Y:S02]  /*14920*/  SYNCS.PHASECHK.TRANS64.TRYWAIT P0, [R5+URZ+0x38860], R0 ;  /* 0x03886000050075a7 */ /* 0x000024000800017f */
[----:B0-----:R-:W-:Y:S05]  /*14930*/  @!P0 NANOSLEEP.SYNCS 0x989680 ;  /* 0x009896800000895d */ /* 0x001fea0003900000 */
[----:B------:R-:W0:Y:S02]  /*14940*/  @!P0 SYNCS.PHASECHK.TRANS64 P0, [R5+URZ+0x38860], R0 ;  /* 0x03886000050085a7 */ /* 0x000e24000800007f */
[----:B0-----:R-:W-:Y:S05]  /*14950*/  @!P0 BRA `(.L_x_4338) ;  /* 0xfffffffc00f08947 */ /* 0x001fea000383ffff */
.L_x_4330:
[----:B------:R-:W-:Y:S05]  /*14960*/  BSYNC B0 ;  /* 0x0000000000007941 */ /* 0x000fea0003800000 */
.L_x_4329:
[----:B------:R-:W-:Y:S05]  /*14970*/  EXIT ;  /* 0x000000000000794d */ /* 0x000fea0003800000 */
.L_x_4211:
[----:B0-----:R-:W-:-:S04]  /*14980*/  IMAD.U32 R0, RZ, RZ, UR41 ;  /* 0x00000029ff007e24 */ /* 0x001fc8000f8e00ff */
[----:B------:R0:W1:Y:S03]  /*14990*/  SYNCS.PHASECHK.TRANS64.TRYWAIT P1, [R0+URZ+0x38800], R3 ;  /* 0x03880003000075a7 */ /* 0x000066000802017f */
[----:B-1----:R-:W-:Y:S05]  /*149a0*/  @!P1 NANOSLEEP.SYNCS 0x989680 ;  /* 0x009896800000995d */ /* 0x002fea0003900000 */
[----:B------:R-:W1:Y:S02]  /*149b0*/  @!P1 SYNCS.PHASECHK.TRANS64 P1, [R0+URZ+0x38800], R3 ;  /* 0x03880003000095a7 */ /* 0x000e64000802007f */
[----:B-1----:R-:W-:Y:S05]  /*149c0*/  @!P1 BRA `(.L_x_4211) ;  /* 0xfffffffc00ec9947 */ /* 0x002fea000383ffff */
[----:B------:R-:W-:Y:S05]  /*149d0*/  BRA `(.L_x_4339) ;  /* 0xfffffef000f07947 */ /* 0x000fea000383ffff */
.L_x_4215:
[----:B--2---:R2:W3:Y:S02]  /*149e0*/  SYNCS.PHASECHK.TRANS64.TRYWAIT P1, [R7+URZ+0x38830], R4 ;  /* 0x03883004070075a7 */ /* 0x0044e4000802017f */
[----:B---3--:R-:W-:Y:S05]  /*149f0*/  @!P1 NANOSLEEP.SYNCS 0x989680 ;  /* 0x009896800000995d */ /* 0x008fea0003900000 */
[----:B------:R-:W3:Y:S02]  /*14a00*/  @!P1 SYNCS.PHASECHK.TRANS64 P1, [R7+URZ+0x38830], R4 ;  /* 0x03883004070095a7 */ /* 0x000ee4000802007f */
[----:B---3--:R-:W-:Y:S05]  /*14a10*/  @!P1 BRA `(.L_x_4215) ;  /* 0xfffffffc00f09947 */ /* 0x008fea000383ffff */
[----:B------:R-:W-:Y:S05]  /*14a20*/  BRA `(.L_x_4214) ;  /* 0xfffffef400087947 */ /* 0x000fea000383ffff */
.L_x_4216:
[----:B0-----:R-:W-:-:S04]  /*14a30*/  IMAD.U32 R6, RZ, RZ, UR41 ;  /* 0x00000029ff067e24 */ /* 0x001fc8000f8e00ff */
[----:B------:R0:W3:Y:S03]  /*14a40*/  SYNCS.PHASECHK.TRANS64.TRYWAIT P1, [R6+URZ+0x38810], R3 ;  /* 0x03881003060075a7 */ /* 0x0000e6000802017f */
[----:B---3--:R-:W-:Y:S05]  /*14a50*/  @!P1 NANOSLEEP.SYNCS 0x989680 ;  /* 0x009896800000995d */ /* 0x008fea0003900000 */
[----:B------:R-:W3:Y:S02]  /*14a60*/  @!P1 SYNCS.PHASECHK.TRANS64 P1, [R6+URZ+0x38810], R3 ;  /* 0x03881003060095a7 */ /* 0x000ee4000802007f */
[----:B---3--:R-:W-:Y:S05]  /*14a70*/  @!P1 BRA `(.L_x_4216) ;  /* 0xfffffffc00ec9947 */ /* 0x008fea000383ffff */
[----:B------:R-:W-:Y:S05]  /*14a80*/  BRA `(.L_x_4340) ;  /* 0xfffffef400907947 */ /* 0x000fea000383ffff */
.L_x_4220:
[----:B----4-:R4:W0:Y:S02]  /*14a90*/  SYNCS.PHASECHK.TRANS64.TRYWAIT P1, [R7+URZ+0x38850], R4 ;  /* 0x03885004070075a7 */ /* 0x010824000802017f */
[----:B0-----:R-:W-:Y:S05]  /*14aa0*/  @!P1 NANOSLEEP.SYNCS 0x989680 ;  /* 0x009896800000995d */ /* 0x001fea0003900000 */
[----:B------:R-:W0:Y:S02]  /*14ab0*/  @!P1 SYNCS.PHASECHK.TRANS64 P1, [R7+URZ+0x38850], R4 ;  /* 0x03885004070095a7 */ /* 0x000e24000802007f */
[----:B0-----:R-:W-:Y:S05]  /*14ac0*/  @!P1 BRA `(.L_x_4220) ;  /* 0xfffffffc00f09947 */ /* 0x001fea000383ffff */
[----:B------:R-:W-:Y:S05]  /*14ad0*/  BRA `(.L_x_4219) ;  /* 0xfffffef4009c7947 */ /* 0x000fea000383ffff */
.L_x_4227:
[----:B-1----:R-:W-:-:S04]  /*14ae0*/  IMAD.U32 R5, RZ, RZ, UR5 ;  /* 0x00000005ff057e24 */ /* 0x002fc8000f8e00ff */
[----:B------:R1:W2:Y:S03]  /*14af0*/  SYNCS.PHASECHK.TRANS64.TRYWAIT P2, [R5+URZ+0x38830], R4 ;  /* 0x03883004050075a7 */ /* 0x0002a6000804017f */
[----:B--2---:R-:W-:Y:S05]  /*14b00*/  @!P2 NANOSLEEP.SYNCS 0x989680 ;  /* 0x009896800000a95d */ /* 0x004fea0003900000 */
[----:B------:R-:W2:Y:S02]  /*14b10*/  @!P2 SYNCS.PHASECHK.TRANS64 P2, [R5+URZ+0x38830], R4 ;  /* 0x038830040500a5a7 */ /* 0x000ea4000804007f */
[----:B--2---:R-:W-:Y:S05]  /*14b20*/  @!P2 BRA `(.L_x_4227) ;  /* 0xfffffffc00eca947 */ /* 0x004fea000383ffff */
[----:B------:R-:W-:Y:S05]  /*14b30*/  BRA `(.L_x_4226) ;  /* 0xffffff1800147947 */ /* 0x000fea000383ffff */
.L_x_4231:
[----:B-1----:R-:W-:-:S04]  /*14b40*/  IMAD.U32 R5, RZ, RZ, UR5 ;  /* 0x00000005ff057e24 */ /* 0x002fc8000f8e00ff */
[----:B------:R1:W3:Y:S03]  /*14b50*/  SYNCS.PHASECHK.TRANS64.TRYWAIT P2, [R5+URZ+0x38850], R4 ;  /* 0x03885004050075a7 */ /* 0x0002e6000804017f */
[----:B---3--:R-:W-:Y:S05]  /*14b60*/  @!P2 NANOSLEEP.SYNCS 0x989680 ;  /* 0x009896800000a95d */ /* 0x008fea0003900000 */
[----:B------:R-:W3:Y:S02]  /*14b70*/  @!P2 SYNCS.PHASECHK.TRANS64 P2, [R5+URZ+0x38850], R4 ;  /* 0x038850040500a5a7 */ /* 0x000ee4000804007f */
[----:B---3--:R-:W-:Y:S05]  /*14b80*/  @!P2 BRA `(.L_x_4231) ;  /* 0xfffffffc00eca947 */ /* 0x008fea000383ffff */
[----:B------:R-:W-:Y:S05]  /*14b90*/  BRA `(.L_x_4230) ;  /* 0xffffff1800847947 */ /* 0x000fea000383ffff */
.L_x_4272:
        /* <DEDUP_REMOVED lines=11> */
.L_x_4342:
[----:B------:R-:W-:Y:S05]  /*14c50*/  BSYNC B0 ;  /* 0x0000000000007941 */ /* 0x000fea0003800000 */
.L_x_4341:
[----:B------:R-:W-:Y:S05]  /*14c60*/  BRA `(.L_x_4343) ;  /* 0xffffffb000347947 */ /* 0x000fea000383ffff */
.L_x_4275:
[----:B0-----:R0:W1:Y:S02]  /*14c70*/  SYNCS.PHASECHK.TRANS64.TRYWAIT P0, [R22+URZ+0x38840], R0 ;  /* 0x03884000160075a7 */ /* 0x001064000800017f */
[----:B-1----:R-:W-:Y:S05]  /*14c80*/  @!P0 NANOSLEEP.SYNCS 0x989680 ;  /* 0x009896800000895d */ /* 0x002fea0003900000 */
[----:B------:R-:W1:Y:S02]  /*14c90*/  @!P0 SYNCS.PHASECHK.TRANS64 P0, [R22+URZ+0x38840], R0 ;  /* 0x03884000160085a7 */ /* 0x000e64000800007f */
[----:B-1----:R-:W-:Y:S05]  /*14ca0*/  @!P0 BRA `(.L_x_4275) ;  /* 0xfffffffc00f08947 */ /* 0x002fea000383ffff */
[----:B------:R-:W-:Y:S05]  /*14cb0*/  BRA `(.L_x_4344) ;  /* 0xffffffb400307947 */ /* 0x000fea000383ffff */
.L_x_4276:
        /* <DEDUP_REMOVED lines=8> */
.L_x_4346:
[----:B------:R-:W-:Y:S05]  /*14d40*/  BSYNC B0 ;  /* 0x0000000000007941 */ /* 0x000fea0003800000 */
.L_x_4345:
        /* <DEDUP_REMOVED lines=9> */
.L_x_4347:
[----:B------:R-:W-:Y:S02]  /*14de0*/  IMAD.MOV.U32 R13, RZ, RZ, R5 ;  /* 0x000000ffff0d7224 */ /* 0x000fe400078e0005 */
[----:B------:R-:W-:Y:S02]  /*14df0*/  IMAD.MOV.U32 R12, RZ, RZ, 0x1 ;  /* 0x00000001ff0c7424 */ /* 0x000fe400078e00ff */
[----:B------:R-:W-:-:S07]  /*14e00*/  IMAD.MOV.U32 R3, RZ, RZ, R14 ;  /* 0x000000ffff037224 */ /* 0x000fce00078e000e */
[----:B------:R-:W-:Y:S05]  /*14e10*/  WARPSYNC.COLLECTIVE R15, `(.L_x_4348) ;  /* 0x000000000f087348 */ /* 0x000fea0003c00000 */
[----:B------:R0:W1:Y:S02]  /*14e20*/  SHFL.IDX P6, R14, R13, R12, R11 ;  /* 0x0000000c0d0e7389 */ /* 0x00006400000c000b */
[----:B01----:R-:W-:Y:S01]  /*14e30*/  ENDCOLLECTIVE ;  /* 0x000000000000791b */ /* 0x003fe20003800000 */
.L_x_4348:
        /* <DEDUP_REMOVED lines=15> */
.L_x_4349:
[----:B------:R-:W-:Y:S02]  /*14f30*/  @P0 IMAD R6, R4, 0x2, R17 ;  /* 0x0000000204060824 */ /* 0x000fe400078e0211 */
[----:B------:R-:W-:Y:S02]  /*14f40*/  IMAD.MOV.U32 R13, RZ, RZ, R5 ;  /* 0x000000ffff0d7224 */ /* 0x000fe400078e0005 */
[----:B------:R-:W-:Y:S02]  /*14f50*/  IMAD.MOV.U32 R12, RZ, RZ, 0x2 ;  /* 0x00000002ff0c7424 */ /* 0x000fe400078e00ff */
[----:B------:R-:W-:-:S07]  /*14f60*/  IMAD.MOV.U32 R3, RZ, RZ, R14 ;  /* 0x000000ffff037224 */ /* 0x000fce00078e000e */
[----:B------:R-:W-:Y:S05]  /*14f70*/  WARPSYNC.COLLECTIVE R15, `(.L_x_4350) ;  /* 0x000000000f087348 */ /* 0x000fea0003c00000 */
[----:B------:R0:W1:Y:S02]  /*14f80*/  SHFL.IDX P6, R14, R13, R12, R11 ;  /* 0x0000000c0d0e7389 */ /* 0x00006400000c000b */
[----:B01----:R-:W-:Y:S01]  /*14f90*/  ENDCOLLECTIVE ;  /* 0x000000000000791b */ /* 0x003fe20003800000 */
.L_x_4350:
        /* <DEDUP_REMOVED lines=15> */
.L_x_4351:
[----:B------:R-:W-:Y:S02]  /*15090*/  @P0 IMAD R6, R4, 0x2, R17 ;  /* 0x0000000204060824 */ /* 0x000fe400078e0211 */
[----:B------:R-:W-:Y:S02]  /*150a0*/  IMAD.MOV.U32 R13, RZ, RZ, R5 ;  /* 0x000000ffff0d7224 */ /* 0x000fe400078e0005 */
[----:B------:R-:W-:Y:S02]  /*150b0*/  IMAD.MOV.U32 R12, RZ, RZ, 0x3 ;  /* 0x00000003ff0c7424 */ /* 0x000fe400078e00ff */
[----:B------:R-:W-:-:S07]  /*150c0*/  IMAD.MOV.U32 R3, RZ, RZ, R14 ;  /* 0x000000ffff037224 */ /* 0x000fce00078e000e */
[----:B------:R-:W-:Y:S05]  /*150d0*/  WARPSYNC.COLLECTIVE R15, `(.L_x_4352) ;  /* 0x000000000f087348 */ /* 0x000fea0003c00000 */
[----:B------:R0:W1:Y:S02]  /*150e0*/  SHFL.IDX P6, R14, R13, R12, R11 ;  /* 0x0000000c0d0e7389 */ /* 0x00006400000c000b */
[----:B01----:R-:W-:Y:S01]  /*150f0*/  ENDCOLLECTIVE ;  /* 0x000000000000791b */ /* 0x003fe20003800000 */
.L_x_4352:
        /* <DEDUP_REMOVED lines=10> */
.L_x_4353:
[----:B------:R-:W-:Y:S01]  /*151a0*/  @!PT LDS RZ, [RZ] ;  /* 0x00000000fffff984 */ /* 0x000fe20000000800 */
[----:B------:R-:W-:Y:S01]  /*151b0*/  @!PT LDS RZ, [RZ] ;  /* 0x00000000fffff984 */ /* 0x000fe20000000800 */
[----:B------:R-:W-:Y:S01]  /*151c0*/  @!PT LDS RZ, [RZ] ;  /* 0x00000000fffff984 */ /* 0x000fe20000000800 */
[----:B------:R0:W-:Y:S01]  /*151d0*/  @P0 LDGSTS.E.BYPASS.LTC128B.128 [R6+0x23400], desc[UR44][R2.64], !P2 ;  /* 0x2340000002060fae */ /* 0x0001e2000d101d6c */
[----:B------:R-:W-:Y:S01]  /*151e0*/  IMAD.MOV.U32 R0, RZ, RZ, R14 ;  /* 0x000000ffff007224 */ /* 0x000fe200078e000e */
[----:B------:R-:W-:Y:S06]  /*151f0*/  BRA `(.L_x_4354) ;  /* 0xffffffb000e47947 */ /* 0x000fec000383ffff */
.L_x_4281:
[----:B------:R-:W-:Y:S01]  /*15200*/  IMAD.MOV.U32 R13, RZ, RZ, R2 ;  /* 0x000000ffff0d7224 */ /* 0x000fe200078e0002 */
[----:B------:R-:W-:Y:S01]  /*15210*/  LOP3.LUT R16, R16, 0xfffffeff, RZ, 0xc0, !PT ;  /* 0xfffffeff10107812 */ /* 0x000fe200078ec0ff */
        /* <DEDUP_REMOVED lines=8> */
.L_x_4355:
[C---:B------:R-:W-:Y:S01]  /*152a0*/  VIADD R6, R25.reuse, 0x10 ;  /* 0x0000001019067836 */ /* 0x040fe20000000000 */
[----:B------:R-:W-:Y:S01]  /*152b0*/  ISETP.GE.AND P2, PT, R25, R3, PT ;  /* 0x000000031900720c */ /* 0x000fe20003f46270 */
[----:B------:R-:W-:-:S12]  /*152c0*/  IMAD.MOV.U32 R13, RZ, RZ, R0 ;  /* 0x000000ffff0d7224 */ /* 0x000fd800078e0000 */
[----:B------:R-:W-:-:S04]  /*152d0*/  @P2 LOP3.LUT R16, R16, 0x100, RZ, 0xfc, !PT ;  /* 0x0000010010102812 */ /* 0x000fc800078efcff */
[----:B------:R-:W-:Y:S01]  /*152e0*/  LOP3.LUT R16, R16, 0xffffff7f, RZ, 0xc0, !PT ;  /* 0xffffff7f10107812 */ /* 0x000fe200078ec0ff */
[----:B------:R-:W-:-:S07]  /*152f0*/  IMAD.MOV.U32 R4, RZ, RZ, R14 ;  /* 0x000000ffff047224 */ /* 0x000fce00078e000e */
[----:B------:R-:W-:Y:S05]  /*15300*/  WARPSYNC.COLLECTIVE R15, `(.L_x_4356) ;  /* 0x000000000f087348 */ /* 0x000fea0003c00000 */
[----:B------:R0:W1:Y:S02]  /*15310*/  SHFL.IDX P6, R14, R13, R12, R11 ;  /* 0x0000000c0d0e7389 */ /* 0x00006400000c000b */
[----:B01----:R-:W-:Y:S01]  /*15320*/  ENDCOLLECTIVE ;  /* 0x000000000000791b */ /* 0x003fe20003800000 */
.L_x_4356:
[----:B------:R-:W-:Y:S02]  /*15330*/  IMAD.MOV.U32 R13, RZ, RZ, R2 ;  /* 0x000000ffff0d7224 */ /* 0x000fe400078e0002 */
[----:B------:R-:W-:Y:S02]  /*15340*/  IMAD.MOV.U32 R12, RZ, RZ, 0x1 ;  /* 0x00000001ff0c7424 */ /* 0x000fe400078e00ff */
[----:B------:R-:W-:-:S07]  /*15350*/  IMAD.MOV.U32 R5, RZ, RZ, R14 ;  /* 0x000000ffff057224 */ /* 0x000fce00078e000e */
[----:B------:R-:W-:Y:S05]  /*15360*/  WARPSYNC.COLLECTIVE R15, `(.L_x_4357) ;  /* 0x000000000f087348 */ /* 0x000fea0003c00000 */
[----:B------:R0:W1:Y:S02]  /*15370*/  SHFL.IDX P6, R14, R13, R12, R11 ;  /* 0x0000000c0d0e7389 */ /* 0x00006400000c000b */
[----:B01----:R-:W-:Y:S01]  /*15380*/  ENDCOLLECTIVE ;  /* 0x000000000000791b */ /* 0x003fe20003800000 */
.L_x_4357:
        /* <DEDUP_REMOVED lines=15> */
.L_x_4358:
[----:B------:R-:W-:-:S04]  /*15480*/  @P2 LOP3.LUT R16, R16, 0x80, RZ, 0xfc, !PT ;  /* 0x0000008010102812 */ /* 0x000fc800078efcff */
[----:B------:R-:W-:Y:S01]  /*15490*/  LOP3.LUT R16, R16, 0xffffffbf, RZ, 0xc0, !PT ;  /* 0xffffffbf10107812 */ /* 0x000fe200078ec0ff */
[----:B------:R-:W-:Y:S02]  /*154a0*/  IMAD.MOV.U32 R13, RZ, RZ, R2 ;  /* 0x000000ffff0d7224 */ /* 0x000fe400078e0002 */
[----:B------:R-:W-:Y:S02]  /*154b0*/  IMAD.MOV.U32 R12, RZ, RZ, 0x2 ;  /* 0x00000002ff0c7424 */ /* 0x000fe400078e00ff */
[----:B------:R-:W-:-:S07]  /*154c0*/  IMAD.MOV.U32 R5, RZ, RZ, R14 ;  /* 0x000000ffff057224 */ /* 0x000fce00078e000e */
[----:B------:R-:W-:Y:S05]  /*154d0*/  WARPSYNC.COLLECTIVE R15, `(.L_x_4359) ;  /* 0x000000000f087348 */ /* 0x000fea0003c00000 */
[----:B------:R0:W1:Y:S02]  /*154e0*/  SHFL.IDX P6, R14, R13, R12, R11 ;  /* 0x0000000c0d0e7389 */ /* 0x00006400000c000b */
[----:B01----:R-:W-:Y:S01]  /*154f0*/  ENDCOLLECTIVE ;  /* 0x000000000000791b */ /* 0x003fe20003800000 */
.L_x_4359:
        /* <DEDUP_REMOVED lines=16> */
.L_x_4360:
[----:B------:R-:W-:Y:S01]  /*15600*/  @P2 LOP3.LUT R16, R16, 0x40, RZ, 0xfc, !PT ;  /* 0x0000004010102812 */ /* 0x000fe200078efcff */
[----:B------:R-:W-:Y:S02]  /*15610*/  IMAD.MOV.U32 R13, RZ, RZ, R2 ;  /* 0x000000ffff0d7224 */ /* 0x000fe400078e0002 */
[----:B------:R-:W-:Y:S02]  /*15620*/  IMAD.MOV.U32 R12, RZ, RZ, 0x3 ;  /* 0x00000003ff0c7424 */ /* 0x000fe400078e00ff */
[----:B------:R-:W-:-:S07]  /*15630*/  IMAD.MOV.U32 R5, RZ, RZ, R14 ;  /* 0x000000ffff057224 */ /* 0x000fce00078e000e */
[----:B------:R-:W-:Y:S05]  /*15640*/  WARPSYNC.COLLECTIVE R15, `(.L_x_4361) ;  /* 0x000000000f087348 */ /* 0x000fea0003c00000 */
[----:B------:R0:W1:Y:S02]  /*15650*/  SHFL.IDX P6, R14, R13, R12, R11 ;  /* 0x0000000c0d0e7389 */ /* 0x00006400000c000b */
[----:B01----:R-:W-:Y:S01]  /*15660*/  ENDCOLLECTIVE ;  /* 0x000000000000791b */ /* 0x003fe20003800000 */
.L_x_4361:
        /* <DEDUP_REMOVED lines=14> */
.L_x_4362:
[----:B------:R-:W-:Y:S01]  /*15750*/  IMAD.MOV.U32 R0, RZ, RZ, R14 ;  /* 0x000000ffff007224 */ /* 0x000fe200078e000e */
[----:B------:R-:W-:Y:S06]  /*15760*/  BRA `(.L_x_4363) ;  /* 0xffffffb400ec7947 */ /* 0x000fec000383ffff */
.L_x_4285:
[----:B------:R-:W-:Y:S01]  /*15770*/  LOP3.LUT R16, R16, 0xff7fffff, RZ, 0xc0, !PT ;  /* 0xff7fffff10107812 */ /* 0x000fe200078ec0ff */
[----:B------:R-:W-:Y:S01]  /*15780*/  BSSY B0, `(.L_x_4364) ;  /* 0x000002e000007945 */ /* 0x000fe20003800000 */
[----:B------:R-:W-:Y:S02]  /*15790*/  IMAD.MOV.U32 R13, RZ, RZ, R6 ;  /* 0x000000ffff0d7224 */ /* 0x000fe400078e0006 */
[----:B------:R-:W-:Y:S01]  /*157a0*/  @P2 LOP3.LUT R16, R16, 0x800000, RZ, 0xfc, !PT ;  /* 0x0080000010102812 */ /* 0x000fe200078efcff */
[----:B------:R-:W-:Y:S02]  /*157b0*/  IMAD.MOV.U32 R12, RZ, RZ, RZ ;  /* 0x000000ffff0c7224 */ /* 0x000fe400078e00ff */
[----:B------:R-:W-:Y:S01]  /*157c0*/  IMAD.MOV.U32 R11, RZ, RZ, 0x181f ;  /* 0x0000181fff0b7424 */ /* 0x000fe200078e00ff */
[----:B------:R-:W-:Y:S01]  /*157d0*/  LOP3.LUT R16, R16, 0xffbfffff, RZ, 0xc0, !PT ;  /* 0xffbfffff10107812 */ /* 0x000fe200078ec0ff */
[----:B------:R-:W-:-:S03]  /*157e0*/  IMAD.MOV.U32 R15, RZ, RZ, -0x1 ;  /* 0xffffffffff0f7424 */ /* 0x000fc600078e00ff */
[----:B------:R-:W-:-:S04]  /*157f0*/  @P1 LOP3.LUT R16, R16, 0x400000, RZ, 0xfc, !PT ;  /* 0x0040000010101812 */ /* 0x000fc800078efcff */
[C---:B------:R-:W-:Y:S02]  /*15800*/  LOP3.LUT P1, RZ, R16.reuse, 0x100, RZ, 0xc0, !PT ;  /* 0x0000010010ff7812 */ /* 0x040fe4000782c0ff */
[C---:B------:R-:W-:Y:S02]  /*15810*/  LOP3.LUT P0, RZ, R16.reuse, 0x80, RZ, 0xc0, !PT ;  /* 0x0000008010ff7812 */ /* 0x040fe4000780c0ff */
[C---:B------:R-:W-:Y:S02]  /*15820*/  LOP3.LUT P6, RZ, R16.reuse, 0x40, RZ, 0xc0, !PT ;  /* 0x0000004010ff7812 */ /* 0x040fe400078cc0ff */
[----:B------:R-:W-:-:S07]  /*15830*/  LOP3.LUT R16, R16, 0xffff7fff, RZ, 0xc0, !PT ;  /* 0xffff7fff10107812 */ /* 0x000fce00078ec0ff */
[----:B------:R-:W-:-:S04]  /*15840*/  @!P1 LOP3.LUT R7, R4, 0x40, RZ, 0xc0, !PT ;  /* 0x0000004004079812 */ /* 0x000fc800078ec0ff */
[----:B------:R-:W-:-:S04]  /*15850*/  @!P1 SHF.R.U32.HI R7, RZ, 0x2, R7 ;  /* 0x00000002ff079819 */ /* 0x000fc80000011607 */
[----:B------:R-:W-:Y:S02]  /*15860*/  @!P1 ISETP.NE.U32.AND P2, PT, R7, RZ, PT ;  /* 0x000000ff0700920c */ /* 0x000fe40003f45070 */
[----:B------:R-:W-:-:S04]  /*15870*/  @!P1 LOP3.LUT R7, R5, 0x80, RZ, 0xc0, !PT ;  /* 0x0000008005079812 */ /* 0x000fc800078ec0ff */
[----:B------:R-:W-:-:S04]  /*15880*/  @!P1 SHF.R.U32.HI R7, RZ, 0x3, R7 ;  /* 0x00000003ff079819 */ /* 0x000fc80000011607 */
[----:B------:R-:W-:Y:S02]  /*15890*/  @!P1 ISETP.NE.U32.AND P1, PT, R7, RZ, PT ;  /* 0x000000ff0700920c */ /* 0x000fe40003f25070 */
[----:B------:R-:W-:Y:S02]  /*158a0*/  @!P0 LOP3.LUT R7, R4, 0x40, RZ, 0xc0, !PT ;  /* 0x0000004004078812 */ /* 0x000fe400078ec0ff */
[----:B------:R-:W-:Y:S02]  /*158b0*/  @P2 LOP3.LUT R16, R16, 0x8000, RZ, 0xfc, !PT ;  /* 0x0000800010102812 */ /* 0x000fe400078efcff */
[----:B------:R-:W-:Y:S02]  /*158c0*/  @!P0 SHF.R.U32.HI R7, RZ, 0x2, R7 ;  /* 0x00000002ff078819 */ /* 0x000fe40000011607 */
[C---:B------:R-:W-:Y:S02]  /*158d0*/  LOP3.LUT P2, RZ, R16.reuse, 0x800000, RZ, 0xc0, !PT ;  /* 0x0080000010ff7812 */ /* 0x040fe4000784c0ff */
[----:B------:R-:W-:-:S04]  /*158e0*/  LOP3.LUT R16, R16, 0xffffbfff, RZ, 0xc0, !PT ;  /* 0xffffbfff10107812 */ /* 0x000fc800078ec0ff */
[----:B------:R-:W-:Y:S02]  /*158f0*/  @P1 LOP3.LUT R16, R16, 0x4000, RZ, 0xfc, !PT ;  /* 0x0000400010101812 */ /* 0x000fe400078efcff */
[----:B------:R-:W-:Y:S02]  /*15900*/  @!P0 ISETP.NE.U32.AND P1, PT, R7, RZ, PT ;  /* 0x000000ff0700820c */ /* 0x000fe40003f25070 */
[----:B------:R-:W-:Y:S02]  /*15910*/  @!P0 LOP3.LUT R7, R5, 0x80, RZ, 0xc0, !PT ;  /* 0x0000008005078812 */ /* 0x000fe400078ec0ff */
[----:B------:R-:W-:Y:S02]  /*15920*/  LOP3.LUT R16, R16, 0xfffbffff, RZ, 0xc0, !PT ;  /* 0xfffbffff10107812 */ /* 0x000fe400078ec0ff */
        /* <DEDUP_REMOVED lines=11> */
[----:B------:R-:W-:-:S07]  /*159e0*/  @!P6 SHF.R.U32.HI R7, RZ, 0x3, R7 ;  /* 0x00000003ff07e819 */ /* 0x000fce0000011607 */
[----:B------:R-:W-:Y:S02]  /*159f0*/  @P0 LOP3.LUT R16, R16, 0x100000, RZ, 0xfc, !PT ;  /* 0x0010000010100812 */ /* 0x000fe400078efcff */
[----:B------:R-:W-:Y:S02]  /*15a00*/  @!P6 ISETP.NE.U32.AND P0, PT, R7, RZ, PT ;  /* 0x000000ff0700e20c */ /* 0x000fe40003f05070 */
[----:B------:R-:W-:-:S11]  /*15a10*/  LOP3.LUT R16, R16, 0xfff7ffff, RZ, 0xc0, !PT ;  /* 0xfff7ffff10107812 */ /* 0x000fd600078ec0ff */
[----:B------:R-:W-:-:S07]  /*15a20*/  @P0 LOP3.LUT R16, R16, 0x80000, RZ, 0xfc, !PT ;  /* 0x0008000010100812 */ /* 0x000fce00078efcff */
[----:B------:R-:W-:Y:S05]  /*15a30*/  WARPSYNC.COLLECTIVE R15, `(.L_x_4365) ;  /* 0x000000000f087348 */ /* 0x000fea0003c00000 */
[----:B------:R0:W1:Y:S02]  /*15a40*/  SHFL.IDX P6, R14, R13, R12, R11 ;  /* 0x0000000c0d0e7389 */ /* 0x00006400000c000b */
[----:B01----:R-:W-:Y:S01]  /*15a50*/  ENDCOLLECTIVE ;  /* 0x000000000000791b */ /* 0x003fe20003800000 */
.L_x_4365:
[----:B------:R-:W-:Y:S05]  /*15a60*/  BSYNC B0 ;  /* 0x0000000000007941 */ /* 0x000fea0003800000 */
.L_x_4364:
[----:B------:R-:W-:Y:S01]  /*15a70*/  IMAD.MOV.U32 R13, RZ, RZ, R0 ;  /* 0x000000ffff0d7224 */ /* 0x000fe200078e0000 */
[----:B------:R-:W-:Y:S01]  /*15a80*/  LOP3.LUT R16, R16, 0xbfffffff, RZ, 0xc0, !PT ;  /* 0xbfffffff10107812 */ /* 0x000fe200078ec0ff */
[----:B------:R-:W-:Y:S02]  /*15a90*/  IMAD.MOV.U32 R12, RZ, RZ, RZ ;  /* 0x000000ffff0c7224 */ /* 0x000fe400078e00ff */
[----:B------:R-:W-:Y:S01]  /*15aa0*/  IMAD.MOV.U32 R11, RZ, RZ, 0x181f ;  /* 0x0000181fff0b7424 */ /* 0x000fe200078e00ff */
[----:B------:R-:W-:Y:S01]  /*15ab0*/  @P2 LOP3.LUT R16, R16, 0x40000000, RZ, 0xfc, !PT ;  /* 0x4000000010102812 */ /* 0x000fe200078efcff */
[----:B------:R-:W-:Y:S02]  /*15ac0*/  IMAD.MOV.U32 R15, RZ, RZ, -0x1 ;  /* 0xffffffffff0f7424 */ /* 0x000fe400078e00ff */
[----:B------:R-:W-:Y:S01]  /*15ad0*/  IMAD.MOV.U32 R2, RZ, RZ, R14 ;  /* 0x000000ffff027224 */ /* 0x000fe200078e000e */
[----:B------:R-:W-:-:S13]  /*15ae0*/  LOP3.LUT P2, RZ, R16, 0x100, RZ, 0xc0, !PT ;  /* 0x0000010010ff7812 */ /* 0x000fda000784c0ff */
[----:B------:R-:W-:Y:S05]  /*15af0*/  WARPSYNC.COLLECTIVE R15, `(.L_x_4366) ;  /* 0x000000000f087348 */ /* 0x000fea0003c00000 */
[----:B------:R0:W1:Y:S02]  /*15b00*/  SHFL.IDX P6, R14, R13, R12, R11 ;  /* 0x0000000c0d0e7389 */ /* 0x00006400000c000b */
[----:B01----:R-:W-:Y:S01]  /*15b10*/  ENDCOLLECTIVE ;  /* 0x000000000000791b */ /* 0x003fe20003800000 */
.L_x_4366:
[----:B------:R-:W-:-:S04]  /*15b20*/  LOP3.LUT R16, R16, 0xdfffffff, RZ, 0xc0, !PT ;  /* 0xdfffffff10107812 */ /* 0x000fc800078ec0ff */
[----:B------:R-:W-:-:S04]  /*15b30*/  @P1 LOP3.LUT R16, R16, 0x20000000, RZ, 0xfc, !PT ;  /* 0x2000000010101812 */ /* 0x000fc800078efcff */
[C---:B------:R-:W-:Y:S01]  /*15b40*/  LOP3.LUT P1, RZ, R16.reuse, 0x800, RZ, 0xc0, !PT ;  /* 0x0000080010ff7812 */ /* 0x040fe2000782c0ff */
[----:B------:R-:W-:Y:S02]  /*15b50*/  IMAD.MOV.U32 R13, RZ, RZ, R6 ;  /* 0x000000ffff0d7224 */ /* 0x000fe400078e0006 */
[----:B------:R-:W-:Y:S01]  /*15b60*/  IMAD.MOV.U32 R12, RZ, RZ, 0x1 ;  /* 0x00000001ff0c7424 */ /* 0x000fe200078e00ff */
[C---:B------:R-:W-:Y:S01]  /*15b70*/  LOP3.LUT P6, RZ, R16.reuse, 0x4000, RZ, 0xc0, !PT ;  /* 0x0000400010ff7812 */ /* 0x040fe200078cc0ff */
[----:B------:R-:W-:Y:S01]  /*15b80*/  IMAD.MOV.U32 R3, RZ, RZ, R14 ;  /* 0x000000ffff037224 */ /* 0x000fe200078e000e */
[----:B------:R-:W-:-:S04]  /*15b90*/  LOP3.LUT R16, R16, 0xefffffff, RZ, 0xc0, !PT ;  /* 0xefffffff10107812 */ /* 0x000fc800078ec0ff */
[----:B------:R-:W-:-:S05]  /*15ba0*/  @!P2 LEA R3, P0, R8, R3, 0x1 ;  /* 0x000000030803a211 */ /* 0x000fca00078008ff */
[----:B------:R-:W-:Y:S02]  /*15bb0*/  @!P2 IMAD.X R2, RZ, RZ, R2, P0 ;  /* 0x000000ffff02a224 */ /* 0x000fe400000e0602 */
[----:B------:R-:W-:-:S04]  /*15bc0*/  @P6 LOP3.LUT R16, R16, 0x10000000, RZ, 0xfc, !PT ;  /* 0x1000000010106812 */ /* 0x000fc800078efcff */
[C---:B------:R-:W-:Y:S02]  /*15bd0*/  LOP3.LUT P0, RZ, R16.reuse, 0x100, RZ, 0xc0, !PT ;  /* 0x0000010010ff7812 */ /* 0x040fe4000780c0ff */
[C---:B------:R-:W-:Y:S02]  /*15be0*/  LOP3.LUT P6, RZ, R16.reuse, 0x8000, RZ, 0xc0, !PT ;  /* 0x0000800010ff7812 */ /* 0x040fe400078cc0ff */
[----:B------:R-:W-:-:S09]  /*15bf0*/  LOP3.LUT P2, RZ, R16, 0x40000000, RZ, 0xc0, !PT ;  /* 0x4000000010ff7812 */ /* 0x000fd2000784c0ff */
[----:B------:R-:W-:-:S04]  /*15c00*/  @!P0 LOP3.LUT R3, R3, R2, RZ, 0x3c, !PT ;  /* 0x0000000203038212 */ /* 0x000fc800078e3cff */
[----:B------:R-:W-:-:S04]  /*15c10*/  @!P0 LOP3.LUT R2, R3, R2, RZ, 0x3c, !PT ;  /* 0x0000000203028212 */ /* 0x000fc800078e3cff */
[----:B------:R-:W-:-:S05]  /*15c20*/  @!P0 LOP3.LUT R3, R3, R2, RZ, 0x3c, !PT ;  /* 0x0000000203038212 */ /* 0x000fca00078e3cff */
[----:B------:R-:W-:Y:S01]  /*15c30*/  @!PT LDS RZ, [RZ] ;  /* 0x00000000fffff984 */ /* 0x000fe20000000800 */
[----:B------:R-:W-:Y:S01]  /*15c40*/  @!PT LDS RZ, [RZ] ;  /* 0x00000000fffff984 */ /* 0x000fe20000000800 */
[----:B------:R-:W-:Y:S01]  /*15c50*/  @!PT LDS RZ, [RZ] ;  /* 0x00000000fffff984 */ /* 0x000fe20000000800 */
[----:B------:R0:W-:Y:S01]  /*15c60*/  @!P0 LDGSTS.E.BYPASS.LTC128B.128 [R19+0x26400], desc[UR44][R2.64], !P1 ;  /* 0x2640000002138fae */ /* 0x0001e2000c901d6c */
[C---:B------:R-:W-:Y:S02]  /*15c70*/  LOP3.LUT P1, RZ, R16.reuse, 0x20000000, RZ, 0xc0, !PT ;  /* 0x2000000010ff7812 */ /* 0x040fe4000782c0ff */
[----:B------:R-:W-:Y:S01]  /*15c80*/  LOP3.LUT R16, R16, 0xfbffffff, RZ, 0xc0, !PT ;  /* 0xfbffffff10107812 */ /* 0x000fe200078ec0ff */
[----:B------:R0:W-:Y:S03]  /*15c90*/  @!P0 LDGSTS.E.BYPASS.LTC128B.128 [R19+0x28400], desc[UR44][R2.64+0x80], !P5 ;  /* 0x2840008002138fae */ /* 0x0001e6000e901d6c */
[----:B------:R-:W-:Y:S01]  /*15ca0*/  @P5 LOP3.LUT R16, R16, 0x4000000, RZ, 0xfc, !PT ;  /* 0x0400000010105812 */ /* 0x000fe200078efcff */
[----:B------:R0:W-:Y:S03]  /*15cb0*/  @!P0 LDGSTS.E.BYPASS.LTC128B.128 [R19+0x2a400], desc[UR44][R2.64+0x100], !P4 ;  /* 0x2a40010002138fae */ /* 0x0001e6000e101d6c */
[C---:B------:R-:W-:Y:S01]  /*15cc0*/  LOP3.LUT P5, RZ, R16.reuse, 0x800, RZ, 0xc0, !PT ;  /* 0x0000080010ff7812 */ /* 0x040fe200078ac0ff */
[----:B------:R0:W-:Y:S01]  /*15cd0*/  @!P0 LDGSTS.E.BYPASS.LTC128B.128 [R19+0x2c400], desc[UR44][R2.64+0x180], !P3 ;  /* 0x2c40018002138fae */ /* 0x0001e2000d901d6c */
[----:B------:R-:W-:-:S03]  /*15ce0*/  LOP3.LUT R16, R16, 0xf7ffffff, RZ, 0xc0, !PT ;  /* 0xf7ffffff10107812 */ /* 0x000fc600078ec0ff */
[----:B------:R0:W-:Y:S04]  /*15cf0*/  @!P0 LDGSTS.E.BYPASS.LTC128B.128 [R19+0x2e400], desc[UR44][R2.64+0x200], !P2 ;  /* 0x2e40020002138fae */ /* 0x0001e8000d101d6c */
[----:B------:R0:W-:Y:S04]  /*15d00*/  @!P0 LDGSTS.E.BYPASS.LTC128B.128 [R19+0x30400], desc[UR44][R2.64+0x280], !P1 ;  /* 0x3040028002138fae */ /* 0x0001e8000c901d6c */
[----:B------:R-:W-:Y:S01]  /*15d10*/  @P5 LOP3.LUT R16, R16, 0x8000000, RZ, 0xfc, !PT ;  /* 0x0800000010105812 */ /* 0x000fe200078efcff */
[----:B------:R0:W-:Y:S03]  /*15d20*/  @!P0 LDGSTS.E.BYPASS.LTC128B.128 [R19+0x32400], desc[UR44][R2.64+0x300], P6 ;  /* 0x3240030002138fae */ /* 0x0001e6000b101d6c */
[----:B------:R-:W-:-:S02]  /*15d30*/  LOP3.LUT P6, RZ, R16, 0x10000000, RZ, 0xc0, !PT ;  /* 0x1000000010ff7812 */ /* 0x000fc400078cc0ff */
[----:B------:R-:W-:-:S11]  /*15d40*/  LOP3.LUT P5, RZ, R16, 0x80, RZ, 0xc0, !PT ;  /* 0x0000008010ff7812 */ /* 0x000fd600078ac0ff */
[----:B------:R0:W-:Y:S02]  /*15d50*/  @!P0 LDGSTS.E.BYPASS.LTC128B.128 [R19+0x34400], desc[UR44][R2.64+0x380], P6 ;  /* 0x3440038002138fae */ /* 0x0001e4000b101d6c */
[----:B0-----:R-:W-:Y:S05]  /*15d60*/  WARPSYNC.COLLECTIVE R15, `(.L_x_4367) ;  /* 0x000000000f087348 */ /* 0x001fea0003c00000 */
[----:B------:R1:W2:Y:S02]  /*15d70*/  SHFL.IDX P6, R14, R13, R12, R11 ;  /* 0x0000000c0d0e7389 */ /* 0x0002a400000c000b */
[----:B012---:R-:W-:Y:S01]  /*15d80*/  ENDCOLLECTIVE ;  /* 0x000000000000791b */ /* 0x007fe20003800000 */
.L_x_4367:
[----:B------:R-:W-:Y:S02]  /*15d90*/  IMAD.MOV.U32 R13, RZ, RZ, R0 ;  /* 0x000000ffff0d7224 */ /* 0x000fe400078e0000 */
[----:B------:R-:W-:-:S07]  /*15da0*/  IMAD.MOV.U32 R7, RZ, RZ, R14 ;  /* 0x000000ffff077224 */ /* 0x000fce00078e000e */
[----:B------:R-:W-:Y:S05]  /*15db0*/  WARPSYNC.COLLECTIVE R15, `(.L_x_4368) ;  /* 0x000000000f087348 */ /* 0x000fea0003c00000 */
[----:B------:R0:W1:Y:S02]  /*15dc0*/  SHFL.IDX P6, R14, R13, R12, R11 ;  /* 0x0000000c0d0e7389 */ /* 0x00006400000c000b */
[----:B01----:R-:W-:Y:S01]  /*15dd0*/  ENDCOLLECTIVE ;  /* 0x000000000000791b */ /* 0x003fe20003800000 */
.L_x_4368:
        /* <DEDUP_REMOVED lines=10> */
[----:B------:R-:W-:-:S11]  /*15e80*/  LOP3.LUT P6, RZ, R16, 0x40000, RZ, 0xc0, !PT ;  /* 0x0004000010ff7812 */ /* 0x000fd600078cc0ff */
[----:B------:R-:W-:Y:S01]  /*15e90*/  @!PT LDS RZ, [RZ] ;  /* 0x00000000fffff984 */ /* 0x000fe20000000800 */
[----:B------:R-:W-:Y:S01]  /*15ea0*/  @!PT LDS RZ, [RZ] ;  /* 0x00000000fffff984 */ /* 0x000fe20000000800 */
[----:B------:R-:W-:Y:S01]  /*15eb0*/  @!PT LDS RZ, [RZ] ;  /* 0x00000000fffff984 */ /* 0x000fe20000000800 */
[----:B------:R0:W-:Y:S01]  /*15ec0*/  @!P0 LDGSTS.E.BYPASS.LTC128B.128 [R19+0x26c00], desc[UR44][R2.64], !P5 ;  /* 0x26c0000002138fae */ /* 0x0001e2000e901d6c */
[C---:B------:R-:W-:Y:S02]  /*15ed0*/  LOP3.LUT P5, RZ, R16.reuse, 0x4000000, RZ, 0xc0, !PT ;  /* 0x0400000010ff7812 */ /* 0x040fe400078ac0ff */
[----:B------:R-:W-:-:S11]  /*15ee0*/  LOP3.LUT R16, R16, 0xff7fffff, RZ, 0xc0, !PT ;  /* 0xff7fffff10107812 */ /* 0x000fd600078ec0ff */
        /* <DEDUP_REMOVED lines=8> */
[----:B------:R0:W-:Y:S03]  /*15f70*/  @!P0 LDGSTS.E.BYPASS.LTC128B.128 [R19+0x30c00], desc[UR44][R2.64+0x280], !P1 ;  /* 0x30c0028002138fae */ /* 0x0001e6000c901d6c */
[C---:B------:R-:W-:Y:S01]  /*15f80*/  LOP3.LUT P5, RZ, R16.reuse, 0x40, RZ, 0xc0, !PT ;  /* 0x0000004010ff7812 */ /* 0x040fe200078ac0ff */
[----:B------:R0:W-:Y:S01]  /*15f90*/  @!P0 LDGSTS.E.BYPASS.LTC128B.128 [R19+0x32c00], desc[UR44][R2.64+0x300], P6 ;  /* 0x32c0030002138fae */ /* 0x0001e2000b101d6c */
[----:B------:R-:W-:-:S13]  /*15fa0*/  LOP3.LUT P6, RZ, R16, 0x2000000, RZ, 0xc0, !PT ;  /* 0x0200000010ff7812 */ /* 0x000fda00078cc0ff */
[----:B------:R0:W-:Y:S02]  /*15fb0*/  @!P0 LDGSTS.E.BYPASS.LTC128B.128 [R19+0x34c00], desc[UR44][R2.64+0x380], P6 ;  /* 0x34c0038002138fae */ /* 0x0001e4000b101d6c */
[----:B0-----:R-:W-:Y:S05]  /*15fc0*/  WARPSYNC.COLLECTIVE R15, `(.L_x_4369) ;  /* 0x000000000f087348 */ /* 0x001fea0003c00000 */
[----:B------:R1:W2:Y:S02]  /*15fd0*/  SHFL.IDX P6, R14, R13, R12, R11 ;  /* 0x0000000c0d0e7389 */ /* 0x0002a400000c000b */
[----:B012---:R-:W-:Y:S01]  /*15fe0*/  ENDCOLLECTIVE ;  /* 0x000000000000791b */ /* 0x007fe20003800000 */
.L_x_4369:
[----:B------:R-:W-:Y:S02]  /*15ff0*/  IMAD.MOV.U32 R13, RZ, RZ, R0 ;  /* 0x000000ffff0d7224 */ /* 0x000fe400078e0000 */
[----:B------:R-:W-:-:S07]  /*16000*/  IMAD.MOV.U32 R7, RZ, RZ, R14 ;  /* 0x000000ffff077224 */ /* 0x000fce00078e000e */
[----:B------:R-:W-:Y:S05]  /*16010*/  WARPSYNC.COLLECTIVE R15, `(.L_x_4370) ;  /* 0x000000000f087348 */ /* 0x000fea0003c00000 */
[----:B------:R0:W1:Y:S02]  /*16020*/  SHFL.IDX P6, R14, R13, R12, R11 ;  /* 0x0000000c0d0e7389 */ /* 0x00006400000c000b */
[----:B01----:R-:W-:Y:S01]  /*16030*/  ENDCOLLECTIVE ;  /* 0x000000000000791b */ /* 0x003fe20003800000 */
.L_x_4370:
        /* <DEDUP_REMOVED lines=15> */
[----:B------:R-:W-:-:S13]  /*16130*/  LOP3.LUT P5, RZ, R16, 0x800000, RZ, 0xc0, !PT ;  /* 0x0080000010ff7812 */ /* 0x000fda00078ac0ff */
[----:B------:R0:W-:Y:S04]  /*16140*/  @!P0 LDGSTS.E.BYPASS.LTC128B.128 [R19+0x29400], desc[UR44][R2.64+0x80], !P5 ;  /* 0x2940008002138fae */ /* 0x0001e8000e901d6c */
[----:B------:R0:W-:Y:S04]  /*16150*/  @!P0 LDGSTS.E.BYPASS.LTC128B.128 [R19+0x2b400], desc[UR44][R2.64+0x100], !P4 ;  /* 0x2b40010002138fae */ /* 0x0001e8000e101d6c */
[----:B------:R0:W-:Y:S04]  /*16160*/  @!P0 LDGSTS.E.BYPASS.LTC128B.128 [R19+0x2d400], desc[UR44][R2.64+0x180], !P3 ;  /* 0x2d40018002138fae */ /* 0x0001e8000d901d6c */
[----:B------:R0:W-:Y:S04]  /*16170*/  @!P0 LDGSTS.E.BYPASS.LTC128B.128 [R19+0x2f400], desc[UR44][R2.64+0x200], !P2 ;  /* 0x2f40020002138fae */ /* 0x0001e8000d101d6c */
[----:B------:R0:W-:Y:S04]  /*16180*/  @!P0 LDGSTS.E.BYPASS.LTC128B.128 [R19+0x31400], desc[UR44][R2.64+0x280], !P1 ;  /* 0x3140028002138fae */ /* 0x0001e8000c901d6c */
[----:B------:R0:W-:Y:S01]  /*16190*/  @!P0 LDGSTS.E.BYPASS.LTC128B.128 [R19+0x33400], desc[UR44][R2.64+0x300], P6 ;  /* 0x3340030002138fae */ /* 0x0001e2000b101d6c */
[----:B------:R-:W-:-:S13]  /*161a0*/  LOP3.LUT P6, RZ, R16, 0x400000, RZ, 0xc0, !PT ;  /* 0x0040000010ff7812 */ /* 0x000fda00078cc0ff */
[----:B------:R0:W-:Y:S02]  /*161b0*/  @!P0 LDGSTS.E.BYPASS.LTC128B.128 [R19+0x35400], desc[UR44][R2.64+0x380], P6 ;  /* 0x3540038002138fae */ /* 0x0001e4000b101d6c */
[----:B0-----:R-:W-:Y:S05]  /*161c0*/  WARPSYNC.COLLECTIVE R15, `(.L_x_4371) ;  /* 0x000000000f087348 */ /* 0x001fea0003c00000 */
[----:B------:R1:W2:Y:S02]  /*161d0*/  SHFL.IDX P6, R14, R13, R12, R11 ;  /* 0x0000000c0d0e7389 */ /* 0x0002a400000c000b */
[----:B012---:R-:W-:Y:S01]  /*161e0*/  ENDCOLLECTIVE ;  /* 0x000000000000791b */ /* 0x007fe20003800000 */
.L_x_4371:
[----:B------:R-:W-:Y:S02]  /*161f0*/  IMAD.MOV.U32 R13, RZ, RZ, R0 ;  /* 0x000000ffff0d7224 */ /* 0x000fe400078e0000 */
[----:B------:R-:W-:-:S07]  /*16200*/  IMAD.MOV.U32 R6, RZ, RZ, R14 ;  /* 0x000000ffff067224 */ /* 0x000fce00078e000e */
[----:B------:R-:W-:Y:S05]  /*16210*/  WARPSYNC.COLLECTIVE R15, `(.L_x_4372) ;  /* 0x000000000f087348 */ /* 0x000fea0003c00000 */
[----:B------:R0:W1:Y:S02]  /*16220*/  SHFL.IDX P6, R14, R13, R12, R11 ;  /* 0x0000000c0d0e7389 */ /* 0x00006400000c000b */
[----:B01----:R-:W-:Y:S01]  /*16230*/  ENDCOLLECTIVE ;  /* 0x000000000000791b */ /* 0x003fe20003800000 */
.L_x_4372:
[----:B------:R-:W-:Y:S01]  /*16240*/  IMAD.MOV.U32 R0, RZ, RZ, R14 ;  /* 0x000000ffff007224 */ /* 0x000fe200078e000e */
[----:B------:R-:W-:Y:S06]  /*16250*/  BRA `(.L_x_4373) ;  /* 0xffffffb800607947 */ /* 0x000fec000383ffff */
.L_x_4290:
[----:B0-----:R0:W1:Y:S02]  /*16260*/  SYNCS.PHASECHK.TRANS64.TRYWAIT P0, [R17+URZ+0x38820], R0 ;  /* 0x03882000110075a7 */ /* 0x001064000800017f */
[----:B-1----:R-:W-:Y:S05]  /*16270*/  @!P0 NANOSLEEP.SYNCS 0x989680 ;  /* 0x009896800000895d */ /* 0x002fea0003900000 */
[----:B------:R-:W1:Y:S02]  /*16280*/  @!P0 SYNCS.PHASECHK.TRANS64 P0, [R17+URZ+0x38820], R0 ;  /* 0x03882000110085a7 */ /* 0x000e64000800007f */
[----:B-1----:R-:W-:Y:S05]  /*16290*/  @!P0 BRA `(.L_x_4290) ;  /* 0xfffffffc00f08947 */ /* 0x002fea000383ffff */
[----:B------:R-:W-:Y:S05]  /*162a0*/  BRA `(.L_x_4374) ;  /* 0xffffffb800fc7947 */ /* 0x000fea000383ffff */
.L_x_4293:
[----:B0-----:R0:W1:Y:S02]  /*162b0*/  SYNCS.PHASECHK.TRANS64.TRYWAIT P0, [R22+URZ+0x38860], R0 ;  /* 0x03886000160075a7 */ /* 0x001064000800017f */
[----:B-1----:R-:W-:Y:S05]  /*162c0*/  @!P0 NANOSLEEP.SYNCS 0x989680 ;  /* 0x009896800000895d */ /* 0x002fea0003900000 */
[----:B------:R-:W1:Y:S02]  /*162d0*/  @!P0 SYNCS.PHASECHK.TRANS64 P0, [R22+URZ+0x38860], R0 ;  /* 0x03886000160085a7 */ /* 0x000e64000800007f */
[----:B-1----:R-:W-:Y:S05]  /*162e0*/  @!P0 BRA `(.L_x_4293) ;  /* 0xfffffffc00f08947 */ /* 0x002fea000383ffff */
[----:B------:R-:W-:Y:S05]  /*162f0*/  BRA `(.L_x_4375) ;  /* 0xffffffbc000c7947 */ /* 0x000fea000383ffff */
.L_x_4294:
        /* <DEDUP_REMOVED lines=8> */
.L_x_4377:
[----:B------:R-:W-:Y:S05]  /*16380*/  BSYNC B0 ;  /* 0x0000000000007941 */ /* 0x000fea0003800000 */
.L_x_4376:
[----:B------:R-:W0:Y:S01]  /*16390*/  S2R R7, SR_TID.X ;  /* 0x0000000000077919 */ /* 0x000e220000002100 */
[----:B------:R-:W-:Y:S01]  /*163a0*/  IMAD.MOV.U32 R13, RZ, RZ, R4 ;  /* 0x000000ffff0d7224 */ /* 0x000fe200078e0004 */
[C---:B------:R-:W-:Y:S01]  /*163b0*/  LOP3.LUT P5, RZ, R30.reuse, 0x2, RZ, 0xc0, !PT ;  /* 0x000000021eff7812 */ /* 0x040fe200078ac0ff */
[----:B------:R-:W-:Y:S01]  /*163c0*/  IMAD.MOV.U32 R12, RZ, RZ, RZ ;  /* 0x000000ffff0c7224 */ /* 0x000fe200078e00ff */
[C---:B------:R-:W-:Y:S01]  /*163d0*/  LOP3.LUT P4, RZ, R30.reuse, 0x4, RZ, 0xc0, !PT ;  /* 0x000000041eff7812 */ /* 0x040fe2000788c0ff */
[----:B------:R-:W-:Y:S01]  /*163e0*/  IMAD.MOV.U32 R11, RZ, RZ, 0x181f ;  /* 0x0000181fff0b7424 */ /* 0x000fe200078e00ff */
[C---:B------:R-:W-:Y:S01]  /*163f0*/  LOP3.LUT P3, RZ, R30.reuse, 0x8, RZ, 0xc0, !PT ;  /* 0x000000081eff7812 */ /* 0x040fe2000786c0ff */
[----:B------:R-:W-:Y:S01]  /*16400*/  IMAD.MOV.U32 R15, RZ, RZ, -0x1 ;  /* 0xffffffffff0f7424 */ /* 0x000fe200078e00ff */
[----:B------:R-:W-:Y:S01]  /*16410*/  LOP3.LUT P2, RZ, R30, 0x10, RZ, 0xc0, !PT ;  /* 0x000000101eff7812 */ /* 0x000fe2000784c0ff */
[----:B------:R-:W-:Y:S01]  /*16420*/  IMAD.MOV.U32 R3, RZ, RZ, R14 ;  /* 0x000000ffff037224 */ /* 0x000fe200078e000e */
[----:B------:R-:W-:Y:S01]  /*16430*/  LOP3.LUT R16, R16, 0xffffffbf, RZ, 0xc0, !PT ;  /* 0xffffffbf10107812 */ /* 0x000fe200078ec0ff */
[----:B------:R-:W-:-:S10]  /*16440*/  IMAD R5, R5, 0x2, R17 ;  /* 0x0000000205057824 */ /* 0x000fd400078e0211 */
[----:B0-----:R-:W-:Y:S05]  /*16450*/  WARPSYNC.COLLECTIVE R15, `(.L_x_4378) ;  /* 0x000000000f087348 */ /* 0x001fea0003c00000 */
[----:B------:R1:W2:Y:S02]  /*16460*/  SHFL.IDX P6, R14, R13, R12, R11 ;  /* 0x0000000c0d0e7389 */ /* 0x0002a400000c000b */
[----:B012---:R-:W-:Y:S01]  /*16470*/  ENDCOLLECTIVE ;  /* 0x000000000000791b */ /* 0x007fe20003800000 */
.L_x_4378:
        /* <DEDUP_REMOVED lines=8> */
[----:B------:R-:W-:Y:S02]  /*16500*/  ISETP.NE.U32.AND P1, PT, R7, 0x1, PT ;  /* 0x000000010700780c */ /* 0x000fe40003f25070 */
[----:B------:R-:W-:Y:S01]  /*16510*/  PRMT R7, R30, 0x8880, RZ ;  /* 0x000088801e077816 */ /* 0x000fe200000000ff */
        /* <DEDUP_REMOVED lines=8> */
[----:B------:R-:W-:Y:S02]  /*165a0*/  ISETP.LT.OR P0, PT, R29, 0x1, !P5 ;  /* 0x000000011d00780c */ /* 0x000fe40006f01670 */
[----:B------:R-:W-:-:S11]  /*165b0*/  LOP3.LUT R16, R16, 0xffffff7f, RZ, 0xc0, !PT ;  /* 0xffffff7f10107812 */ /* 0x000fd600078ec0ff */
        /* <DEDUP_REMOVED lines=12> */
[----:B------:R-:W-:-:S13]  /*16680*/  ISETP.GT.AND P6, PT, R7, -0x1, PT ;  /* 0xffffffff0700780c */ /* 0x000fda0003fc4270 */
[----:B------:R-:W-:Y:S02]  /*16690*/  @P6 LOP3.LUT R16, R16, 0x80, RZ, 0xfc, !PT ;  /* 0x0000008010106812 */ /* 0x000fe400078efcff */
[----:B------:R-:W-:-:S13]  /*166a0*/  ISETP.LT.OR P6, PT, R29, 0x1, P6 ;  /* 0x000000011d00780c */ /* 0x000fda00037c1670 */
[----:B------:R0:W-:Y:S02]  /*166b0*/  LDGSTS.E.BYPASS.LTC128B.128 [R5+0xe400], desc[UR44][R2.64+0x380], !P6 ;  /* 0x0e40038002057fae */ /* 0x0001e4000f101d6c */
[----:B0-----:R-:W-:Y:S05]  /*166c0*/  WARPSYNC.COLLECTIVE R15, `(.L_x_4379) ;  /* 0x000000000f087348 */ /* 0x001fea0003c00000 */
[----:B------:R1:W2:Y:S02]  /*166d0*/  SHFL.IDX P6, R14, R13, R12, R11 ;  /* 0x0000000c0d0e7389 */ /* 0x0002a400000c000b */
[----:B012---:R-:W-:Y:S01]  /*166e0*/  ENDCOLLECTIVE ;  /* 0x000000000000791b */ /* 0x007fe20003800000 */
.L_x_4379:
[----:B------:R-:W-:Y:S02]  /*166f0*/  IMAD.MOV.U32 R13, RZ, RZ, R4 ;  /* 0x000000ffff0d7224 */ /* 0x000fe400078e0004 */
[----:B------:R-:W-:-:S07]  /*16700*/  IMAD.MOV.U32 R3, RZ, RZ, R14 ;  /* 0x000000ffff037224 */ /* 0x000fce00078e000e */
[----:B------:R-:W-:Y:S05]  /*16710*/  WARPSYNC.COLLECTIVE R15, `(.L_x_4380) ;  /* 0x000000000f087348 */ /* 0x000fea0003c00000 */
[----:B------:R0:W1:Y:S02]  /*16720*/  SHFL.IDX P6, R14, R13, R12, R11 ;  /* 0x0000000c0d0e7389 */ /* 0x00006400000c000b */
[----:B01----:R-:W-:Y:S01]  /*16730*/  ENDCOLLECTIVE ;  /* 0x000000000000791b */ /* 0x003fe20003800000 */
.L_x_4380:
        /* <DEDUP_REMOVED lines=29> */
.L_x_4381:
[----:B------:R-:W-:Y:S02]  /*16910*/  IMAD.MOV.U32 R13, RZ, RZ, R4 ;  /* 0x000000ffff0d7224 */ /* 0x000fe400078e0004 */
[----:B------:R-:W-:-:S07]  /*16920*/  IMAD.MOV.U32 R7, RZ, RZ, R14 ;  /* 0x000000ffff077224 */ /* 0x000fce00078e000e */
[----:B------:R-:W-:Y:S05]  /*16930*/  WARPSYNC.COLLECTIVE R15, `(.L_x_4382) ;  /* 0x000000000f087348 */ /* 0x000fea0003c00000 */
[----:B------:R0:W1:Y:S02]  /*16940*/  SHFL.IDX P6, R14, R13, R12, R11 ;  /* 0x0000000c0d0e7389 */ /* 0x00006400000c000b */
[----:B01----:R-:W-:Y:S01]  /*16950*/  ENDCOLLECTIVE ;  /* 0x000000000000791b */ /* 0x003fe20003800000 */
.L_x_4382:
        /* <DEDUP_REMOVED lines=29> */
.L_x_4383:
[----:B------:R-:W-:Y:S02]  /*16b30*/  IMAD.MOV.U32 R13, RZ, RZ, R4 ;  /* 0x000000ffff0d7224 */ /* 0x000fe400078e0004 */
[----:B------:R-:W-:-:S07]  /*16b40*/  IMAD.MOV.U32 R6, RZ, RZ, R14 ;  /* 0x000000ffff067224 */ /* 0x000fce00078e000e */
[----:B------:R-:W-:Y:S05]  /*16b50*/  WARPSYNC.COLLECTIVE R15, `(.L_x_4384) ;  /* 0x000000000f087348 */ /* 0x000fea0003c00000 */
[----:B------:R0:W1:Y:S02]  /*16b60*/  SHFL.IDX P6, R14, R13, R12, R11 ;  /* 0x0000000c0d0e7389 */ /* 0x00006400000c000b */
[----:B01----:R-:W-:Y:S01]  /*16b70*/  ENDCOLLECTIVE ;  /* 0x000000000000791b */ /* 0x003fe20003800000 */
.L_x_4384:
[----:B------:R-:W-:Y:S01]  /*16b80*/  IMAD.MOV.U32 R2, RZ, RZ, R14 ;  /* 0x000000ffff027224 */ /* 0x000fe200078e000e */
[----:B------:R-:W-:Y:S06]  /*16b90*/  BRA `(.L_x_4385) ;  /* 0xffffffb800987947 */ /* 0x000fec000383ffff */
.L_x_4301:
[----:B0-----:R0:W1:Y:S02]  /*16ba0*/  SYNCS.PHASECHK.TRANS64.TRYWAIT P0, [R6+URZ+0x38840], R20 ;  /* 0x03884014060075a7 */ /* 0x001064000800017f */
[----:B-1----:R-:W-:Y:S05]  /*16bb0*/  @!P0 NANOSLEEP.SYNCS 0x989680 ;  /* 0x009896800000895d */ /* 0x002fea0003900000 */
[----:B------:R-:W1:Y:S02]  /*16bc0*/  @!P0 SYNCS.PHASECHK.TRANS64 P0, [R6+URZ+0x38840], R20 ;  /* 0x03884014060085a7 */ /* 0x000e64000800007f */
[----:B-1----:R-:W-:Y:S05]  /*16bd0*/  @!P0 BRA `(.L_x_4301) ;  /* 0xfffffffc00f08947 */ /* 0x002fea000383ffff */
[----:B------:R-:W-:Y:S05]  /*16be0*/  BRA `(.L_x_4386) ;  /* 0xffffffc0002c7947 */ /* 0x000fea000383ffff */
.L_x_4302:
        /* <DEDUP_REMOVED lines=8> */
.L_x_4388:
[----:B------:R-:W-:Y:S05]  /*16c70*/  BSYNC B1 ;  /* 0x0000000000017941 */ /* 0x000fea0003800000 */
.L_x_4387:
        /* <DEDUP_REMOVED lines=9> */
.L_x_4389:
[----:B------:R-:W-:Y:S02]  /*16d10*/  IMAD.MOV.U32 R13, RZ, RZ, R25 ;  /* 0x000000ffff0d7224 */ /* 0x000fe400078e0019 */
[----:B------:R-:W-:Y:S02]  /*16d20*/  IMAD.MOV.U32 R12, RZ, RZ, 0x1 ;  /* 0x00000001ff0c7424 */ /* 0x000fe400078e00ff */
[----:B------:R-:W-:-:S07]  /*16d30*/  IMAD.MOV.U32 R2, RZ, RZ, R14 ;  /* 0x000000ffff027224 */ /* 0x000fce00078e000e */
[----:B------:R-:W-:Y:S05]  /*16d40*/  WARPSYNC.COLLECTIVE R15, `(.L_x_4390) ;  /* 0x000000000f087348 */ /* 0x000fea0003c00000 */
[----:B------:R0:W1:Y:S02]  /*16d50*/  SHFL.IDX P6, R14, R13, R12, R11 ;  /* 0x0000000c0d0e7389 */ /* 0x00006400000c000b */
[----:B01----:R-:W-:Y:S01]  /*16d60*/  ENDCOLLECTIVE ;  /* 0x000000000000791b */ /* 0x003fe20003800000 */
.L_x_4390:
        /* <DEDUP_REMOVED lines=11> */
.L_x_4391:
[----:B------:R-:W-:Y:S02]  /*16e20*/  IMAD.MOV.U32 R13, RZ, RZ, R25 ;  /* 0x000000ffff0d7224 */ /* 0x000fe400078e0019 */
[----:B------:R-:W-:Y:S02]  /*16e30*/  IMAD.MOV.U32 R12, RZ, RZ, 0x2 ;  /* 0x00000002ff0c7424 */ /* 0x000fe400078e00ff */
[----:B------:R-:W-:-:S07]  /*16e40*/  IMAD.MOV.U32 R2, RZ, RZ, R14 ;  /* 0x000000ffff027224 */ /* 0x000fce00078e000e */
[----:B------:R-:W-:Y:S05]  /*16e50*/  WARPSYNC.COLLECTIVE R15, `(.L_x_4392) ;  /* 0x000000000f087348 */ /* 0x000fea0003c00000 */
[----:B------:R0:W1:Y:S02]  /*16e60*/  SHFL.IDX P6, R14, R13, R12, R11 ;  /* 0x0000000c0d0e7389 */ /* 0x00006400000c000b */
[----:B01----:R-:W-:Y:S01]  /*16e70*/  ENDCOLLECTIVE ;  /* 0x000000000000791b */ /* 0x003fe20003800000 */
.L_x_4392:
        /* <DEDUP_REMOVED lines=11> */
.L_x_4393:
[----:B------:R-:W-:Y:S02]  /*16f30*/  IMAD.MOV.U32 R13, RZ, RZ, R25 ;  /* 0x000000ffff0d7224 */ /* 0x000fe400078e0019 */
[----:B------:R-:W-:Y:S02]  /*16f40*/  IMAD.MOV.U32 R12, RZ, RZ, 0x3 ;  /* 0x00000003ff0c7424 */ /* 0x000fe400078e00ff */
[----:B------:R-:W-:-:S07]  /*16f50*/  IMAD.MOV.U32 R2, RZ, RZ, R14 ;  /* 0x000000ffff027224 */ /* 0x000fce00078e000e */
[----:B------:R-:W-:Y:S05]  /*16f60*/  WARPSYNC.COLLECTIVE R15, `(.L_x_4394) ;  /* 0x000000000f087348 */ /* 0x000fea0003c00000 */
[----:B------:R0:W1:Y:S02]  /*16f70*/  SHFL.IDX P6, R14, R13, R12, R11 ;  /* 0x0000000c0d0e7389 */ /* 0x00006400000c000b */
[----:B01----:R-:W-:Y:S01]  /*16f80*/  ENDCOLLECTIVE ;  /* 0x000000000000791b */ /* 0x003fe20003800000 */
.L_x_4394:
        /* <DEDUP_REMOVED lines=11> */
.L_x_4395:
[----:B------:R-:W-:Y:S01]  /*17040*/  IMAD.MOV.U32 R2, RZ, RZ, R14 ;  /* 0x000000ffff027224 */ /* 0x000fe200078e000e */
[----:B------:R-:W-:Y:S06]  /*17050*/  BRA `(.L_x_4396) ;  /* 0xffffffbc00b47947 */ /* 0x000fec000383ffff */
.L_x_4307:
[----:B---3--:R3:W4:Y:S02]  /*17060*/  SYNCS.PHASECHK.TRANS64.TRYWAIT P0, [R6+URZ+0x38860], R20 ;  /* 0x03886014060075a7 */ /* 0x008724000800017f */
[----:B----4-:R-:W-:Y:S05]  /*17070*/  @!P0 NANOSLEEP.SYNCS 0x989680 ;  /* 0x009896800000895d */ /* 0x010fea0003900000 */
[----:B------:R-:W4:Y:S02]  /*17080*/  @!P0 SYNCS.PHASECHK.TRANS64 P0, [R6+URZ+0x38860], R20 ;  /* 0x03886014060085a7 */ /* 0x000f24000800007f */
[----:B----4-:R-:W-:Y:S05]  /*17090*/  @!P0 BRA `(.L_x_4307) ;  /* 0xfffffffc00f08947 */ /* 0x010fea000383ffff */
[----:B------:R-:W-:Y:S05]  /*170a0*/  BRA `(.L_x_4397) ;  /* 0xffffffc000047947 */ /* 0x000fea000383ffff */
.L_x_4308:
        /* <DEDUP_REMOVED lines=8> */
.L_x_4399:
[----:B------:R-:W-:Y:S05]  /*17130*/  BSYNC B1 ;  /* 0x0000000000017941 */ /* 0x000fea0003800000 */
.L_x_4398:
        /* <DEDUP_REMOVED lines=13> */
.L_x_4400:
        /* <DEDUP_REMOVED lines=17> */
.L_x_4401:
        /* <DEDUP_REMOVED lines=16> */
.L_x_4402:
        /* <DEDUP_REMOVED lines=19> */
.L_x_4403:
        /* <DEDUP_REMOVED lines=14> */
.L_x_4404:
        /* <DEDUP_REMOVED lines=16> */
.L_x_4405:
        /* <DEDUP_REMOVED lines=14> */
.L_x_4406:
[----:B------:R-:W-:Y:S05]  /*17810*/  BRA `(.L_x_4407) ;  /* 0xffffffbc00687947 */ /* 0x000fea000383ffff */
.L_x_4316:
        /* <DEDUP_REMOVED lines=8> */
.L_x_4409:
[----:B------:R-:W-:Y:S05]  /*178a0*/  BSYNC B0 ;  /* 0x0000000000007941 */ /* 0x000fea0003800000 */
.L_x_4408:
        /* <DEDUP_REMOVED lines=9> */
.L_x_4410:
        /* <DEDUP_REMOVED lines=24> */
.L_x_4411:
[----:B------:R-:W-:Y:S01]  /*17ac0*/  IMAD.MOV.U32 R12, RZ, RZ, 0x2 ;  /* 0x00000002ff0c7424 */ /* 0x000fe200078e00ff */
[----:B------:R-:W-:-:S05]  /*17ad0*/  SEL R14, R14, RZ, P1 ;  /* 0x000000ff0e0e7207 */ /* 0x000fca0000800000 */
[----:B------:R-:W-:-:S04]  /*17ae0*/  IMAD.IADD R5, R13, 0x1, R14 ;  /* 0x000000010d057824 */ /* 0x000fc800078e020e */
[----:B------:R-:W-:-:S07]  /*17af0*/  IMAD.MOV.U32 R13, RZ, RZ, R5 ;  /* 0x000000ffff0d7224 */ /* 0x000fce00078e0005 */
[----:B------:R-:W-:Y:S05]  /*17b00*/  WARPSYNC.COLLECTIVE R15, `(.L_x_4412) ;  /* 0x000000000f087348 */ /* 0x000fea0003c00000 */
[----:B------:R0:W1:Y:S02]  /*17b10*/  SHFL.UP P6, R14, R13, R12, R11 ;  /* 0x0400000c0d0e7389 */ /* 0x00006400000c000b */
[----:B01----:R-:W-:Y:S01]  /*17b20*/  ENDCOLLECTIVE ;  /* 0x000000000000791b */ /* 0x003fe20003800000 */
.L_x_4412:
[----:B------:R-:W-:Y:S01]  /*17b30*/  IMAD.MOV.U32 R12, RZ, RZ, 0x4 ;  /* 0x00000004ff0c7424 */ /* 0x000fe200078e00ff */
[----:B------:R-:W-:-:S05]  /*17b40*/  SEL R2, R14, RZ, P2 ;  /* 0x000000ff0e027207 */ /* 0x000fca0001000000 */
[----:B------:R-:W-:-:S04]  /*17b50*/  IMAD.IADD R2, R5, 0x1, R2 ;  /* 0x0000000105027824 */ /* 0x000fc800078e0202 */
[----:B------:R-:W-:-:S07]  /*17b60*/  IMAD.MOV.U32 R13, RZ, RZ, R2 ;  /* 0x000000ffff0d7224 */ /* 0x000fce00078e0002 */
[----:B------:R-:W-:Y:S05]  /*17b70*/  WARPSYNC.COLLECTIVE R15, `(.L_x_4413) ;  /* 0x000000000f087348 */ /* 0x000fea0003c00000 */
[----:B------:R0:W1:Y:S02]  /*17b80*/  SHFL.UP P6, R14, R13, R12, R11 ;  /* 0x0400000c0d0e7389 */ /* 0x00006400000c000b */
[----:B01----:R-:W-:Y:S01]  /*17b90*/  ENDCOLLECTIVE ;  /* 0x000000000000791b */ /* 0x003fe20003800000 */
.L_x_4413:
[----:B------:R-:W-:Y:S01]  /*17ba0*/  IMAD.MOV.U32 R12, RZ, RZ, 0x8 ;  /* 0x00000008ff0c7424 */ /* 0x000fe200078e00ff */
[----:B------:R-:W-:-:S05]  /*17bb0*/  SEL R3, R14, RZ, P3 ;  /* 0x000000ff0e037207 */ /* 0x000fca0001800000 */
[----:B------:R-:W-:-:S04]  /*17bc0*/  IMAD.IADD R3, R2, 0x1, R3 ;  /* 0x0000000102037824 */ /* 0x000fc800078e0203 */
[----:B------:R-:W-:-:S07]  /*17bd0*/  IMAD.MOV.U32 R13, RZ, RZ, R3 ;  /* 0x000000ffff0d7224 */ /* 0x000fce00078e0003 */
[----:B------:R-:W-:Y:S05]  /*17be0*/  WARPSYNC.COLLECTIVE R15, `(.L_x_4414) ;  /* 0x000000000f087348 */ /* 0x000fea0003c00000 */
[----:B------:R0:W1:Y:S02]  /*17bf0*/  SHFL.UP P6, R14, R13, R12, R11 ;  /* 0x0400000c0d0e7389 */ /* 0x00006400000c000b */
[----:B01----:R-:W-:Y:S01]  /*17c00*/  ENDCOLLECTIVE ;  /* 0x000000000000791b */ /* 0x003fe20003800000 */
.L_x_4414:
[----:B------:R-:W-:Y:S01]  /*17c10*/  IMAD.MOV.U32 R12, RZ, RZ, 0x10 ;  /* 0x00000010ff0c7424 */ /* 0x000fe200078e00ff */
[----:B------:R-:W-:-:S05]  /*17c20*/  SEL R14, R14, RZ, P4 ;  /* 0x000000ff0e0e7207 */ /* 0x000fca0002000000 */
[----:B------:R-:W-:-:S04]  /*17c30*/  IMAD.IADD R5, R3, 0x1, R14 ;  /* 0x0000000103057824 */ /* 0x000fc800078e020e */
[----:B------:R-:W-:-:S07]  /*17c40*/  IMAD.MOV.U32 R13, RZ, RZ, R5 ;  /* 0x000000ffff0d7224 */ /* 0x000fce00078e0005 */
[----:B------:R-:W-:Y:S05]  /*17c50*/  WARPSYNC.COLLECTIVE R15, `(.L_x_4415) ;  /* 0x000000000f087348 */ /* 0x000fea0003c00000 */
[----:B------:R0:W1:Y:S02]  /*17c60*/  SHFL.UP P6, R14, R13, R12, R11 ;  /* 0x0400000c0d0e7389 */ /* 0x00006400000c000b */
[----:B01----:R-:W-:Y:S01]  /*17c70*/  ENDCOLLECTIVE ;  /* 0x000000000000791b */ /* 0x003fe20003800000 */
.L_x_4415:
        /* <DEDUP_REMOVED lines=8> */
.L_x_4416:
[----:B------:R-:W-:Y:S05]  /*17d00*/  BRA `(.L_x_4417) ;  /* 0xffffffc000007947 */ /* 0x000fea000383ffff */
.L_x_4319:
[----:B------:R-:W-:Y:S01]  /*17d10*/  BSSY B0, `(.L_x_4418) ;  /* 0x0000007000007945 */ /* 0x000fe20003800000 */
[----:B------:R-:W-:Y:S02]  /*17d20*/  IMAD.MOV.U32 R12, RZ, RZ, 0x1 ;  /* 0x00000001ff0c7424 */ /* 0x000fe400078e00ff */
[----:B------:R-:W-:Y:S02]  /*17d30*/  IMAD.MOV.U32 R11, RZ, RZ, RZ ;  /* 0x000000ffff0b7224 */ /* 0x000fe400078e00ff */
[----:B------:R-:W-:-:S07]  /*17d40*/  IMAD.MOV.U32 R15, RZ, RZ, -0x1 ;  /* 0xffffffffff0f7424 */ /* 0x000fce00078e00ff */
[----:B------:R-:W-:Y:S05]  /*17d50*/  WARPSYNC.COLLECTIVE R15, `(.L_x_4419) ;  /* 0x000000000f087348 */ /* 0x000fea0003c00000 */
[----:B------:R0:W1:Y:S02]  /*17d60*/  SHFL.UP P6, R14, R13, R12, R11 ;  /* 0x0400000c0d0e7389 */ /* 0x00006400000c000b */
[----:B01----:R-:W-:Y:S01]  /*17d70*/  ENDCOLLECTIVE ;  /* 0x000000000000791b */ /* 0x003fe20003800000 */
.L_x_4419:
[----:B------:R-:W-:Y:S05]  /*17d80*/  BSYNC B0 ;  /* 0x0000000000007941 */ /* 0x000fea0003800000 */
.L_x_4418:
        /* <DEDUP_REMOVED lines=8> */
.L_x_4420:
[----:B------:R-:W-:Y:S01]  /*17e10*/  IMAD.MOV.U32 R12, RZ, RZ, 0x4 ;  /* 0x00000004ff0c7424 */ /* 0x000fe200078e00ff */
[----:B------:R-:W-:-:S05]  /*17e20*/  SEL R2, R14, RZ, P2 ;  /* 0x000000ff0e027207 */ /* 0x000fca0001000000 */
[----:B------:R-:W-:-:S04]  /*17e30*/  IMAD.IADD R2, R13, 0x1, R2 ;  /* 0x000000010d027824 */ /* 0x000fc800078e0202 */
[----:B------:R-:W-:-:S07]  /*17e40*/  IMAD.MOV.U32 R13, RZ, RZ, R2 ;  /* 0x000000ffff0d7224 */ /* 0x000fce00078e0002 */
[----:B------:R-:W-:Y:S05]  /*17e50*/  WARPSYNC.COLLECTIVE R15, `(.L_x_4421) ;  /* 0x000000000f087348 */ /* 0x000fea0003c00000 */
[----:B------:R0:W1:Y:S02]  /*17e60*/  SHFL.UP P6, R14, R13, R12, R11 ;  /* 0x0400000c0d0e7389 */ /* 0x00006400000c000b */
[----:B01----:R-:W-:Y:S01]  /*17e70*/  ENDCOLLECTIVE ;  /* 0x000000000000791b */ /* 0x003fe20003800000 */
.L_x_4421:
[----:B------:R-:W-:Y:S01]  /*17e80*/  IMAD.MOV.U32 R12, RZ, RZ, 0x8 ;  /* 0x00000008ff0c7424 */ /* 0x000fe200078e00ff */
[----:B------:R-:W-:-:S05]  /*17e90*/  SEL R3, R14, RZ, P3 ;  /* 0x000000ff0e037207 */ /* 0x000fca0001800000 */
[----:B------:R-:W-:-:S04]  /*17ea0*/  IMAD.IADD R3, R2, 0x1, R3 ;  /* 0x0000000102037824 */ /* 0x000fc800078e0203 */
[----:B------:R-:W-:-:S07]  /*17eb0*/  IMAD.MOV.U32 R13, RZ, RZ, R3 ;  /* 0x000000ffff0d7224 */ /* 0x000fce00078e0003 */
[----:B------:R-:W-:Y:S05]  /*17ec0*/  WARPSYNC.COLLECTIVE R15, `(.L_x_4422) ;  /* 0x000000000f087348 */ /* 0x000fea0003c00000 */
[----:B------:R0:W1:Y:S02]  /*17ed0*/  SHFL.UP P6, R14, R13, R12, R11 ;  /* 0x0400000c0d0e7389 */ /* 0x00006400000c000b */
[----:B01----:R-:W-:Y:S01]  /*17ee0*/  ENDCOLLECTIVE ;  /* 0x000000000000791b */ /* 0x003fe20003800000 */
.L_x_4422:
[----:B------:R-:W-:Y:S01]  /*17ef0*/  IMAD.MOV.U32 R12, RZ, RZ, 0x10 ;  /* 0x00000010ff0c7424 */ /* 0x000fe200078e00ff */
[----:B------:R-:W-:-:S05]  /*17f00*/  SEL R14, R14, RZ, P4 ;  /* 0x000000ff0e0e7207 */ /* 0x000fca0002000000 */
[----:B------:R-:W-:-:S04]  /*17f10*/  IMAD.IADD R5, R3, 0x1, R14 ;  /* 0x0000000103057824 */ /* 0x000fc800078e020e */
[----:B------:R-:W-:-:S07]  /*17f20*/  IMAD.MOV.U32 R13, RZ, RZ, R5 ;  /* 0x000000ffff0d7224 */ /* 0x000fce00078e0005 */
[----:B------:R-:W-:Y:S05]  /*17f30*/  WARPSYNC.COLLECTIVE R15, `(.L_x_4423) ;  /* 0x000000000f087348 */ /* 0x000fea0003c00000 */
[----:B------:R0:W1:Y:S02]  /*17f40*/  SHFL.UP P6, R14, R13, R12, R11 ;  /* 0x0400000c0d0e7389 */ /* 0x00006400000c000b */
[----:B01----:R-:W-:Y:S01]  /*17f50*/  ENDCOLLECTIVE ;  /* 0x000000000000791b */ /* 0x003fe20003800000 */
.L_x_4423:
        /* <DEDUP_REMOVED lines=8> */
.L_x_4424:
[----:B------:R-:W-:Y:S05]  /*17fe0*/  BRA `(.L_x_4425) ;  /* 0xffffffbc00ec7947 */ /* 0x000fea000383ffff */
.L_x_4321:
[----:B------:R-:W-:Y:S01]  /*17ff0*/  BSSY B0, `(.L_x_4426) ;  /* 0x0000006000007945 */ /* 0x000fe20003800000 */
[----:B------:R-:W-:Y:S01]  /*18000*/  PLOP3.LUT P6, PT, P6, PT, PT, 0x8, 0x0 ;  /* 0x000000000000781c */ /* 0x000fe200037ce170 */
[----:B------:R-:W-:-:S12]  /*18010*/  IMAD.MOV.U32 R15, RZ, RZ, -0x1 ;  /* 0xffffffffff0f7424 */ /* 0x000fd800078e00ff */
[----:B0-----:R-:W-:Y:S05]  /*18020*/  WARPSYNC.COLLECTIVE R15, `(.L_x_4427) ;  /* 0x000000000f087348 */ /* 0x001fea0003c00000 */
[----:B------:R-:W-:Y:S01]  /*18030*/  VOTE.ANY R14, PT, P6 ;  /* 0x00000000000e7806 */ /* 0x000fe200030e0100 */
[----:B0-----:R-:W-:Y:S06]  /*18040*/  ENDCOLLECTIVE ;  /* 0x000000000000791b */ /* 0x001fec0003800000 */
.L_x_4427:
[----:B------:R-:W-:Y:S05]  /*18050*/  BSYNC B0 ;  /* 0x0000000000007941 */ /* 0x000fea0003800000 */
.L_x_4426:
        /* <DEDUP_REMOVED lines=9> */
.L_x_4428:
[----:B------:R-:W-:Y:S02]  /*180f0*/  IMAD.MOV.U32 R13, RZ, RZ, R4 ;  /* 0x000000ffff0d7224 */ /* 0x000fe400078e0004 */
[----:B------:R-:W-:-:S07]  /*18100*/  IMAD.MOV.U32 R7, RZ, RZ, R14 ;  /* 0x000000ffff077224 */ /* 0x000fce00078e000e */
[----:B------:R-:W-:Y:S05]  /*18110*/  WARPSYNC.COLLECTIVE R15, `(.L_x_4429) ;  /* 0x000000000f087348 */ /* 0x000fea0003c00000 */
[----:B------:R0:W1:Y:S02]  /*18120*/  SHFL.IDX P6, R14, R13, R12, R11 ;  /* 0x0000000c0d0e7389 */ /* 0x00006400000c000b */
[----:B01----:R-:W-:Y:S01]  /*18130*/  ENDCOLLECTIVE ;  /* 0x000000000000791b */ /* 0x003fe20003800000 */
.L_x_4429:
[----:B------:R-:W-:Y:S01]  /*18140*/  IMAD.MOV.U32 R4, RZ, RZ, R14 ;  /* 0x000000ffff047224 */ /* 0x000fe200078e000e */
[----:B------:R-:W-:Y:S06]  /*18150*/  BRA `(.L_x_4430) ;  /* 0xffffffbc00cc7947 */ /* 0x000fec000383ffff */
.L_x_4323:
[----:B------:R-:W-:Y:S01]  /*18160*/  BSSY B0, `(.L_x_4431) ;  /* 0x0000007000007945 */ /* 0x000fe20003800000 */
[----:B------:R-:W-:Y:S02]  /*18170*/  IMAD.MOV.U32 R13, RZ, RZ, R3 ;  /* 0x000000ffff0d7224 */ /* 0x000fe400078e0003 */
[----:B------:R-:W-:Y:S02]  /*18180*/  IMAD.MOV.U32 R11, RZ, RZ, 0x1f ;  /* 0x0000001fff0b7424 */ /* 0x000fe400078e00ff */
[----:B------:R-:W-:-:S07]  /*18190*/  IMAD.MOV.U32 R15, RZ, RZ, -0x1 ;  /* 0xffffffffff0f7424 */ /* 0x000fce00078e00ff */
[----:B0123--:R-:W-:Y:S05]  /*181a0*/  WARPSYNC.COLLECTIVE R15, `(.L_x_4432) ;  /* 0x000000000f087348 */ /* 0x00ffea0003c00000 */
[----:B------:R4:W0:Y:S02]  /*181b0*/  SHFL.IDX P6, R14, R13, R12, R11 ;  /* 0x0000000c0d0e7389 */ /* 0x00082400000c000b */
[----:B01234-:R-:W-:Y:S01]  /*181c0*/  ENDCOLLECTIVE ;  /* 0x000000000000791b */ /* 0x01ffe20003800000 */
.L_x_4432:
[----:B------:R-:W-:Y:S05]  /*181d0*/  BSYNC B0 ;  /* 0x0000000000007941 */ /* 0x000fea0003800000 */
.L_x_4431:
[----:B------:R-:W-:Y:S01]  /*181e0*/  IMAD.MOV.U32 R24, RZ, RZ, R14 ;  /* 0x000000ffff187224 */ /* 0x000fe200078e000e */
[----:B------:R-:W-:Y:S06]  /*181f0*/  BRA `(.L_x_4322) ;  /* 0xffffffbc00bc7947 */ /* 0x000fec000383ffff */
.L_x_4327:
[----:B0-----:R0:W1:Y:S02]  /*18200*/  SYNCS.PHASECHK.TRANS64.TRYWAIT P0, [R5+URZ+0x38820], R0 ;  /* 0x03882000050075a7 */ /* 0x001064000800017f */
[----:B-1----:R-:W-:Y:S05]  /*18210*/  @!P0 NANOSLEEP.SYNCS 0x989680 ;  /* 0x009896800000895d */ /* 0x002fea0003900000 */
[----:B------:R-:W1:Y:S02]  /*18220*/  @!P0 SYNCS.PHASECHK.TRANS64 P0, [R5+URZ+0x38820], R0 ;  /* 0x03882000050085a7 */ /* 0x000e64000800007f */
[----:B-1----:R-:W-:Y:S05]  /*18230*/  @!P0 BRA `(.L_x_4327) ;  /* 0xfffffffc00f08947 */ /* 0x002fea000383ffff */
[----:B------:R-:W-:Y:S05]  /*18240*/  BRA `(.L_x_4433) ;  /* 0xffffffc400147947 */ /* 0x000fea000383ffff */
.L_x_4328:
        /* <DEDUP_REMOVED lines=11> */
.L_x_4435:
[----:B------:R-:W-:Y:S05]  /*18300*/  BSYNC B0 ;  /* 0x0000000000007941 */ /* 0x000fea0003800000 */
.L_x_4434:
[----:B------:R-:W-:Y:S05]  /*18310*/  BRA `(.L_x_4436) ;  /* 0xffffffc000fc7947 */ /* 0x000fea000383ffff */
.L_x_4331:
[----:B------:R-:W-:Y:S01]  /*18320*/  BSSY B1, `(.L_x_4437) ;  /* 0x0000006000017945 */ /* 0x000fe20003800000 */
[----:B------:R-:W-:-:S07]  /*18330*/  IMAD.MOV.U32 R15, RZ, RZ, -0x1 ;  /* 0xffffffffff0f7424 */ /* 0x000fce00078e00ff */
[----:B0-234-:R-:W-:Y:S05]  /*18340*/  WARPSYNC.COLLECTIVE R15, `(.L_x_4438) ;  /* 0x000000000f0c7348 */ /* 0x01dfea0003c00000 */
[----:B------:R-:W-:Y:S02]  /*18350*/  ELECT P6, UR62, PT ;  /* 0x00000000003e782f */ /* 0x000fe400038c0000 */
[----:B------:R-:W-:Y:S01]  /*18360*/  MOV R14, UR62 ;  /* 0x0000003e000e7c02 */ /* 0x000fe20008000f00 */
[----:B0-234-:R-:W-:Y:S10]  /*18370*/  ENDCOLLECTIVE ;  /* 0x000000000000791b */ /* 0x01dff40003800000 */
.L_x_4438:
[----:B------:R-:W-:Y:S05]  /*18380*/  BSYNC B1 ;  /* 0x0000000000017941 */ /* 0x000fea0003800000 */
.L_x_4437:
[----:B------:R-:W-:Y:S05]  /*18390*/  BRA `(.L_x_4439) ;  /* 0xffffffc000f47947 */ /* 0x000fea000383ffff */
.L_x_4333:
[----:B0-----:R0:W1:Y:S02]  /*183a0*/  SYNCS.PHASECHK.TRANS64.TRYWAIT P1, [R3+URZ+0x38840], R2 ;  /* 0x03884002030075a7 */ /* 0x001064000802017f */
[----:B-1----:R-:W-:Y:S05]  /*183b0*/  @!P1 NANOSLEEP.SYNCS 0x989680 ;  /* 0x009896800000995d */ /* 0x002fea0003900000 */
[----:B------:R-:W1:Y:S02]  /*183c0*/  @!P1 SYNCS.PHASECHK.TRANS64 P1, [R3+URZ+0x38840], R2 ;  /* 0x03884002030095a7 */ /* 0x000e64000802007f */
[----:B-1----:R-:W-:Y:S05]  /*183d0*/  @!P1 BRA `(.L_x_4333) ;  /* 0xfffffffc00f09947 */ /* 0x002fea000383ffff */
[----:B------:R-:W-:Y:S05]  /*183e0*/  BRA `(.L_x_4440) ;  /* 0xffffffc400147947 */ /* 0x000fea000383ffff */
.L_x_4335:
[----:B-1----:R1:W0:Y:S02]  /*183f0*/  SYNCS.PHASECHK.TRANS64.TRYWAIT P1, [R5+URZ+0x38840], R0 ;  /* 0x03884000050075a7 */ /* 0x002224000802017f */
[----:B0-----:R-:W-:Y:S05]  /*18400*/  @!P1 NANOSLEEP.SYNCS 0x989680 ;  /* 0x009896800000995d */ /* 0x001fea0003900000 */
[----:B------:R-:W0:Y:S02]  /*18410*/  @!P1 SYNCS.PHASECHK.TRANS64 P1, [R5+URZ+0x38840], R0 ;  /* 0x03884000050095a7 */ /* 0x000e24000802007f */
[----:B0-----:R-:W-:Y:S05]  /*18420*/  @!P1 BRA `(.L_x_4335) ;  /* 0xfffffffc00f09947 */ /* 0x001fea000383ffff */
[----:B------:R-:W-:Y:S05]  /*18430*/  BRA `(.L_x_4441) ;  /* 0xffffffc400207947 */ /* 0x000fea000383ffff */
.L_x_4337:
[----:B------:R0:W0:Y:S02]  /*18440*/  SYNCS.PHASECHK.TRANS64.TRYWAIT P1, [R3+URZ+0x38860], R2 ;  /* 0x03886002030075a7 */ /* 0x000024000802017f */
[----:B0-----:R-:W-:Y:S05]  /*18450*/  @!P1 NANOSLEEP.SYNCS 0x989680 ;  /* 0x009896800000995d */ /* 0x001fea0003900000 */
[----:B------:R-:W0:Y:S02]  /*18460*/  @!P1 SYNCS.PHASECHK.TRANS64 P1, [R3+URZ+0x38860], R2 ;  /* 0x03886002030095a7 */ /* 0x000e24000802007f */
[----:B0-----:R-:W-:Y:S05]  /*18470*/  @!P1 BRA `(.L_x_4337) ;  /* 0xfffffffc00f09947 */ /* 0x001fea000383ffff */
[----:B------:R-:W-:Y:S05]  /*18480*/  BRA `(.L_x_4442) ;  /* 0xffffffc4001c7947 */ /* 0x000fea000383ffff */
.L_x_4443:
        /* <DEDUP_REMOVED lines=15> */
.L_x_15644:


//--------------------- .text._ZN7cutlass13device_kernelIN5flash11enable_sm90INS1_16FlashAttnFwdSm90INS1_25CollectiveMainloopFwdSm90ILi2EN4cute5tupleIJNS5_1CILi1EEES8_S8_EEENS6_IJNS7_ILi64EEESA_SA_EEELi512ENS_10bfloat16_tEfNS_4arch4Sm90ELb0ELb0ELb0ELb1ELb1ELb1ELb1ELb0ELb0ELb1ELb1ELb0EEENS1_21CollectiveEpilogueFwdINS6_IJSA_NS7_ILi512EEESA_EEES9_SC_SE_Li256ELb1ELb1ELb1ELb0EEENS1_36VarlenDynamicPersistentTileSchedulerILi64ELi64ELi256ELi128ELb1ELb1ELb1ELb0ELb1ELb1EEEEEEEEEvNT_6ParamsE --------------------------
	.section	.text._ZN7cutlass13device_kernelIN5flash11enable_sm90INS1_16FlashAttnFwdSm90INS1_25CollectiveMainloopFwdSm90ILi2EN4cute5tupleIJNS5_1CILi1EEES8_S8_EEENS6_IJNS7_ILi64EEESA_SA_EEELi512ENS_10bfloat16_tEfNS_4arch4Sm90ELb0ELb0ELb0ELb1ELb1ELb1ELb1ELb0ELb0ELb1ELb1ELb0EEENS1_21CollectiveEpilogueFwdINS6_IJSA_NS7_ILi512EEESA_EEES9_SC_SE_Li256ELb1ELb1ELb1ELb0EEENS1_36VarlenDynamicPersistentTileSchedulerILi64ELi64ELi256ELi128ELb1ELb1ELb1ELb0ELb1ELb1EEEEEEEEEvNT_6ParamsE,"ax",@progbits
	.align	128
.text._ZN7cutlass13device_kernelIN5flash11enable_sm90INS1_16FlashAttnFwdSm90INS1_25CollectiveMainloopFwdSm90ILi2EN4cute5tupleIJNS5_1CILi1EEES8_S8_EEENS6_IJNS7_ILi64EEESA_SA_EEELi512ENS_10bfloat16_tEfNS_4arch4Sm90ELb0ELb0ELb0ELb1ELb1ELb1ELb1ELb0ELb0ELb1ELb1ELb0EEENS1_21CollectiveEpilogueFwdINS6_IJSA_NS7_ILi512EEESA_EEES9_SC_SE_Li256ELb1ELb1ELb1ELb0EEENS1_36VarlenDynamicPersistentTileSchedulerILi64ELi64ELi256ELi128ELb1ELb1ELb1ELb0ELb1ELb1EEEEEEEEEvNT_6ParamsE:
        .type           _ZN7cutlass13device_kernelIN5flash11enable_sm90INS1_16FlashAttnFwdSm90INS1_25CollectiveMainloopFwdSm90ILi2EN4cute5tupleIJNS5_1CILi1EEES8_S8_EEENS6_IJNS7_ILi64EEESA_SA_EEELi512ENS_10bfloat16_tEfNS_4arch4Sm90ELb0ELb0ELb0ELb1ELb1ELb1ELb1ELb0ELb0ELb1ELb1ELb0EEENS1_21CollectiveEpilogueFwdINS6_IJSA_NS7_ILi512EEESA_EEES9_SC_SE_Li256ELb1ELb1ELb1ELb0EEENS1_36VarlenDynamicPersistentTileSchedulerILi64ELi64ELi256ELi128ELb1ELb1ELb1ELb0ELb1ELb1EEEEEEEEEvNT_6ParamsE,@function
        .size           _ZN7cutlass13device_kernelIN5flash11enable_sm90INS1_16FlashAttnFwdSm90INS1_25CollectiveMainloopFwdSm90ILi2EN4cute5tupleIJNS5_1CILi1EEES8_S8_EEENS6_IJNS7_ILi64EEESA_SA_EEELi512ENS_10bfloat16_tEfNS_4arch4Sm90ELb0ELb0ELb0ELb1ELb1ELb1ELb1ELb0ELb0ELb1ELb1ELb0EEENS1_21CollectiveEpilogueFwdINS6_IJSA_NS7_ILi512EEESA_EEES9_SC_SE_Li256ELb1ELb1ELb1ELb0EEENS1_36VarlenDynamicPersistentTileSchedulerILi64ELi64ELi256ELi128ELb1ELb1ELb1ELb0ELb1ELb1EEEEEEEEEvNT_6ParamsE,(.L_x_15645 - _ZN7cutlass13device_kernelIN5flash11enable_sm90INS1_16FlashAttnFwdSm90INS1_25CollectiveMainloopFwdSm90ILi2EN4cute5tupleIJNS5_1CILi1EEES8_S8_EEENS6_IJNS7_ILi64EEESA_SA_EEELi512ENS_10bfloat16_tEfNS_4arch4Sm90ELb0ELb0ELb0ELb1ELb1ELb1ELb1ELb0ELb0ELb1ELb1ELb0EEENS1_21CollectiveEpilogueFwdINS6_IJSA_NS7_ILi512EEESA_EEES9_SC_SE_Li256ELb1ELb1ELb1ELb0EEENS1_36VarlenDynamicPersistentTileSchedulerILi64ELi64ELi256ELi128ELb1ELb1ELb1ELb0ELb1ELb1EEEEEEEEEvNT_6ParamsE)
        .other          _ZN7cutlass13device_kernelIN5flash11enable_sm90INS1_16FlashAttnFwdSm90INS1_25CollectiveMainloopFwdSm90ILi2EN4cute5tupleIJNS5_1CILi1EEES8_S8_EEENS6_IJNS7_ILi64EEESA_SA_EEELi512ENS_10bfloat16_tEfNS_4arch4Sm90ELb0ELb0ELb0ELb1ELb1ELb1ELb1ELb0ELb0ELb1ELb1ELb0EEENS1_21CollectiveEpilogueFwdINS6_IJSA_NS7_ILi512EEESA_EEES9_SC_SE_Li256ELb1ELb1ELb1ELb0EEENS1_36VarlenDynamicPersistentTileSchedulerILi64ELi64ELi256ELi128ELb1ELb1ELb1ELb0ELb1ELb1EEEEEEEEEvNT_6ParamsE,@"STO_CUDA_ENTRY STV_DEFAULT"
_ZN7cutlass13device_kernelIN5flash11enable_sm90INS1_16FlashAttnFwdSm90INS1_25CollectiveMainloopFwdSm90ILi2EN4cute5tupleIJNS5_1CILi1EEES8_S8_EEENS6_IJNS7_ILi64EEESA_SA_EEELi512ENS_10bfloat16_tEfNS_4arch4Sm90ELb0ELb0ELb0ELb1ELb1ELb1ELb1ELb0ELb0ELb1ELb1ELb0EEENS1_21CollectiveEpilogueFwdINS6_IJSA_NS7_ILi512EEESA_EEES9_SC_SE_Li256ELb1ELb1ELb1ELb0EEENS1_36VarlenDynamicPersistentTileSchedulerILi64ELi64ELi256ELi128ELb1ELb1ELb1ELb0ELb1ELb1EEEEEEEEEvNT_6ParamsE:
[----:B------:R-:W0:Y:S02]  /*0000*/  LDC R1, c[0x0][0x28] ;  /* 0x00000a00ff017b82 */ /* 0x000e240000000800 */
[----:B0-----:R-:W-:Y:S01]  /*0010*/  VIADD R1, R1, 0xffffff90 ;  /* 0xffffff9001017836 */ /* 0x001fe20000000000 */
[----:B------:R-:W0:Y:S01]  /*0020*/  S2R R0, SR_TID.X ;  /* 0x0000000000007919 */ /* 0x000e220000002100 */
[----:B------:R-:W-:Y:S01]  /*0030*/  ELECT P0, URZ, PT ;  /* 0x00000000003f782f */ /* 0x000fe20003800000 */
[----:B------:R-:W-:Y:S01]  /*0040*/  BSSY B0, `(.L_x_4444) ;  /* 0x000000e000007945 */ /* 0x000fe20003800000 */
[--C-:B0-----:R-:W-:Y:S02]  /*0050*/  SHF.R.U32.HI R2, RZ, 0x5, R0.reuse ;  /* 0x00000005ff027819 */ /* 0x101fe40000011600 */
[----:B------:R-:W-:-:S03]  /*0060*/  SHF.R.U32.HI R4, RZ, 0x7, R0 ;  /* 0x00000007ff047819 */ /* 0x000fc60000011600 */
[----:B------:R-:W0:Y:S02]  /*0070*/  SHFL.IDX PT, R3, R2, RZ, 0x1f ;  /* 0x00001fff02037589 */ /* 0x000e2400000e0000 */
[----:B0-----:R-:W-:-:S13]  /*0080*/  ISETP.EQ.AND P0, PT, R3, RZ, P0 ;  /* 0x000000ff0300720c */ /* 0x001fda0000702270 */
        /* <DEDUP_REMOVED lines=9> */
.L_x_4445:
[----:B------:R-:W-:Y:S05]  /*0120*/  BSYNC B0 ;  /* 0x0000000000007941 */ /* 0x000fea0003800000 */
.L_x_4444:
        /* <DEDUP_REMOVED lines=21> */
[----:B0-----:R0:W1:Y:S01]  /*0280*/  @UP1 SYNCS.EXCH.64 URZ, [UR8+0x38800], UR4 ;  /* 0x03880004083f15b2 */ /* 0x0010620008000100 */
[----:B------:R0:W2:Y:S04]  /*0290*/  @UP2 SYNCS.EXCH.64 URZ, [UR8+0x38810], UR4 ;  /* 0x03881004083f25b2 */ /* 0x0000a80008000100 */
[----:B------:R0:W3:Y:S01]  /*02a0*/  @UP3 SYNCS.EXCH.64 URZ, [UR8+0x38820], UR6 ;  /* 0x03882006083f35b2 */ /* 0x0000e20008000100 */
        /* <DEDUP_REMOVED lines=14> */
[----:B----4-:R-:W-:Y:S01]  /*0390*/  NOP ;  /* 0x0000000000007918 */ /* 0x010fe20000000000 */
.L_x_4446:
[----:B------:R-:W4:Y:S01]  /*03a0*/  SHFL.IDX PT, R3, R2, RZ, 0x1f ;  /* 0x00001fff02037589 */ /* 0x000f2200000e0000 */
[----:B------:R-:W-:Y:S01]  /*03b0*/  NOP ;  /* 0x0000000000007918 */ /* 0x000fe20000000000 */
[----:B----4-:R-:W-:-:S13]  /*03c0*/  ISETP.NE.AND P0, PT, R3, RZ, PT ;  /* 0x000000ff0300720c */ /* 0x010fda0003f05270 */
        /* <DEDUP_REMOVED lines=18> */
[----:B----4-:R-:W-:Y:S01]  /*04f0*/  NOP ;  /* 0x0000000000007918 */ /* 0x010fe20000000000 */
.L_x_4447:
[----:B------:R-:W4:Y:S01]  /*0500*/  SHFL.IDX PT, R3, R2, RZ, 0x1f ;  /* 0x00001fff02037589 */ /* 0x000f2200000e0000 */
[----:B------:R-:W-:Y:S01]  /*0510*/  NOP ;  /* 0x0000000000007918 */ /* 0x000fe20000000000 */
[----:B----4-:R-:W-:-:S13]  /*0520*/  ISETP.NE.AND P0, PT, R3, RZ, PT ;  /* 0x000000ff0300720c */ /* 0x010fda0003f05270 */
        /* <DEDUP_REMOVED lines=15> */
.L_x_4448:
        /* <DEDUP_REMOVED lines=22> */
.L_x_4449:
        /* <DEDUP_REMOVED lines=22> */
.L_x_4450:
[----:B------:R-:W-:Y:S01]  /*08e0*/  PLOP3.LUT P0, PT, PT, PT, UP0, 0x80, 0x0 ;  /* 0x000000000000781c */ /* 0x000fe20003f0f008 */
[----:B------:R-:W-:Y:S01]  /*08f0*/  UMOV UR36, 0x1 ;  /* 0x0000000100247882 */ /* 0x000fe20000000000 */
[----:B------:R-:W-:Y:S01]  /*0900*/  NOP ;  /* 0x0000000000007918 */ /* 0x000fe20000000000 */
[----:B------:R-:W-:Y:S01]  /*0910*/  USEL UR36, UR36, 0x2, !UP0 ;  /* 0x0000000224247887 */ /* 0x000fe2000c000000 */
[----:B------:R-:W-:Y:S01]  /*0920*/  BSSY B9, `(.L_x_4451) ;  /* 0x0001d9f000097945 */ /* 0x000fe20003800000 */
[----:B------:R-:W-:Y:S01]  /*0930*/  ULDC.64 UR42, c[0x0][0x208] ;  /* 0x00008200002a7ab9 */ /* 0x000fe20000000a00 */
[----:B0123--:R-:W-:Y:S07]  /*0940*/  BAR.SYNC.DEFER_BLOCKING 0x0 ;  /* 0x0000000000007b1d */ /* 0x00ffee0000010000 */
[----:B------:R-:W-:Y:S05]  /*0950*/  @!P0 BRA `(.L_x_4452) ;  /* 0x00000150005c8947 */ /* 0x000fea0003800000 */
.L_x_4453:
[----:B------:R-:W-:-:S08]  /*0960*/  NOP ;  /* 0x0000000000007918 */ /* 0x000fd00000000000 */
[----:B------:R-:W0:Y:S02]  /*0970*/  USETMAXREG.TRY_ALLOC.CTAPOOL UP0, 0xe8 ;  /* 0x000000e8000079c8 */ /* 0x000e240008000600 */
[----:B0-----:R-:W-:-:S13]  /*0980*/  PLOP3.LUT P0, PT, PT, PT, UP0, 0x80, 0x0 ;  /* 0x000000000000781c */ /* 0x001fda0003f0f008 */
[----:B------:R-:W-:Y:S05]  /*0990*/  @!P0 BRA `(.L_x_4453) ;  /* 0xfffffffc00f08947 */ /* 0x000fea000383ffff */
[----:B------:R-:W-:Y:S01]  /*09a0*/  SHF.R.U32.HI R2, RZ, 0x7, R0 ;  /* 0x00000007ff027819 */ /* 0x000fe20000011600 */
[----:B------:R-:W0:Y:S01]  /*09b0*/  S2UR UR4, SR_CgaCtaId ;  /* 0x00000000000479c3 */ /* 0x000e220000008800 */
[----:B------:R-:W-:Y:S02]  /*09c0*/  MOV R3, 0x400 ;  /* 0x0000040000037802 */ /* 0x000fe40000000f00 */
[----:B------:R-:W-:-:S13]  /*09d0*/  ISETP.NE.AND P0, PT, R2, 0x1, PT ;  /* 0x000000010200780c */ /* 0x000fda0003f05270 */
        /* <DEDUP_REMOVED lines=21> */
[CC--:B------:R-:W-:Y:S02]  /*0b30*/  LEA.HI R4, R3.reuse, R0.reuse, RZ, 0x7 ;  /* 0x0000000003047211 */ /* 0x0c0fe400078f38ff */
[CC--:B------:R-:W-:Y:S02]  /*0b40*/  LEA.HI R13, R3.reuse, R0.reuse, RZ, 0x2 ;  /* 0x00000000030d7211 */ /* 0x0c0fe400078f10ff */
[----:B------:R-:W-:Y:S02]  /*0b50*/  LEA.HI R3, R3, R0, RZ, 0x3 ;  /* 0x0000000003037211 */ /* 0x000fe400078f18ff */
[--C-:B------:R-:W-:Y:S02]  /*0b60*/  SHF.R.S32.HI R223, RZ, 0x5, R7.reuse ;  /* 0x00000005ffdf7819 */ /* 0x100fe40000011407 */
[----:B------:R-:W-:Y:S02]  /*0b70*/  SHF.R.S32.HI R12, RZ, 0x1f, R7 ;  /* 0x0000001fff0c7819 */ /* 0x000fe40000011407 */
[----:B------:R-:W-:-:S02]  /*0b80*/  LOP3.LUT R7, R5, 0xfffffff0, RZ, 0xc0, !PT ;  /* 0xfffffff005077812 */ /* 0x000fc400078ec0ff */
[----:B------:R-:W-:Y:S02]  /*0b90*/  LOP3.LUT R11, R3, 0xfffffff8, RZ, 0xc0, !PT ;  /* 0xfffffff8030b7812 */ /* 0x000fe400078ec0ff */
[----:B------:R-:W-:Y:S01]  /*0ba0*/  SHF.R.S32.HI R6, RZ, 0x4, R5 ;  /* 0x00000004ff067819 */ /* 0x000fe20000011405 */
[----:B------:R-:W-:Y:S01]  /*0bb0*/  IMAD.IADD R8, R0, 0x1, -R7 ;  /* 0x0000000100087824 */ /* 0x000fe200078e0a07 */
[----:B------:R-:W-:Y:S01]  /*0bc0*/  LOP3.LUT R3, R4, 0xffffff80, RZ, 0xc0, !PT ;  /* 0xffffff8004037812 */ /* 0x000fe200078ec0ff */
[C---:B------:R-:W-:Y:S01]  /*0bd0*/  IMAD.IADD R192, R0.reuse, 0x1, -R11 ;  /* 0x0000000100c07824 */ /* 0x040fe200078e0a0b */
[----:B------:R-:W-:Y:S02]  /*0be0*/  LEA.HI R5, R5, R6, RZ, 0x1 ;  /* 0x0000000605057211 */ /* 0x000fe400078f08ff */
[----:B------:R-:W-:Y:S01]  /*0bf0*/  LOP3.LUT R9, R13, 0xfffffffc, RZ, 0xc0, !PT ;  /* 0xfffffffc0d097812 */ /* 0x000fe200078ec0ff */
[----:B------:R-:W-:Y:S01]  /*0c00*/  IMAD.IADD R3, R0, 0x1, -R3 ;  /* 0x0000000100037824 */ /* 0x000fe200078e0a03 */
[----:B------:R-:W-:Y:S01]  /*0c10*/  LOP3.LUT R5, R5, 0x1ffffffe, RZ, 0xc0, !PT ;  /* 0x1ffffffe05057812 */ /* 0x000fe200078ec0ff */
[----:B------:R-:W-:Y:S01]  /*0c20*/  IMAD.SHL.U32 R192, R192, 0x8, RZ ;  /* 0x00000008c0c07824 */ /* 0x000fe200078e00ff */
[----:B------:R-:W-:Y:S01]  /*0c30*/  SHF.R.S32.HI R7, RZ, 0x1f, R8 ;  /* 0x0000001fff077819 */ /* 0x000fe20000011408 */
[----:B------:R-:W-:Y:S01]  /*0c40*/  IMAD.IADD R186, R0, 0x1, -R9 ;  /* 0x0000000100ba7824 */ /* 0x000fe200078e0a09 */
[----:B------:R-:W-:Y:S01]  /*0c50*/  SHF.R.S32.HI R0, RZ, 0x1f, R3 ;  /* 0x0000001fff007819 */ /* 0x000fe20000011403 */
[----:B------:R-:W-:Y:S01]  /*0c60*/  IMAD.IADD R10, R6, 0x1, -R5 ;  /* 0x00000001060a7824 */ /* 0x000fe200078e0a05 */
[----:B------:R-:W-:Y:S01]  /*0c70*/  LEA.HI R9, R7, R8, RZ, 0x3 ;  /* 0x0000000807097211 */ /* 0x000fe200078f18ff */
[----:B------:R-:W-:Y:S01]  /*0c80*/  IMAD.SHL.U32 R18, R186, 0x8, RZ ;  /* 0x00000008ba127824 */ /* 0x000fe200078e00ff */
[----:B------:R-:W-:Y:S01]  /*0c90*/  LEA.HI R5, R0, R3, RZ, 0x2 ;  /* 0x0000000300057211 */ /* 0x000fe200078f10ff */
[----:B------:R-:W-:Y:S01]  /*0ca0*/  IMAD.SHL.U32 R10, R10, 0x8, RZ ;  /* 0x000000080a0a7824 */ /* 0x000fe200078e00ff */
[----:B------:R-:W-:Y:S01]  /*0cb0*/  SHF.R.S32.HI R16, RZ, 0x7, R4 ;  /* 0x00000007ff107819 */ /* 0x000fe20000011404 */
[----:B------:R-:W-:Y:S01]  /*0cc0*/  VIADD R214, R18, 0x40 ;  /* 0x0000004012d67836 */ /* 0x000fe20000000000 */
[C---:B------:R-:W-:Y:S01]  /*0cd0*/  LOP3.LUT R11, R9.reuse, 0xfffffff8, RZ, 0xc0, !PT ;  /* 0xfffffff8090b7812 */ /* 0x040fe200078ec0ff */
[----:B------:R-:W-:Y:S01]  /*0ce0*/  IMAD.SHL.U32 R9, R9, 0x40, RZ ;  /* 0x0000004009097824 */ /* 0x000fe200078e00ff */
[--C-:B------:R-:W-:Y:S01]  /*0cf0*/  SHF.R.S32.HI R6, RZ, 0x2, R5.reuse ;  /* 0x00000002ff067819 */ /* 0x100fe20000011405 */
[----:B------:R-:W-:Y:S01]  /*0d00*/  IMAD R15, R16, 0x100, R8 ;  /* 0x00000100100f7824 */ /* 0x000fe200078e0208 */
[----:B------:R-:W-:Y:S01]  /*0d10*/  SHF.R.S32.HI R7, RZ, 0x1f, R5 ;  /* 0x0000001fff077819 */ /* 0x000fe20000011405 */
[----:B------:R-:W-:Y:S01]  /*0d20*/  IMAD.IADD R11, R8, 0x1, -R11 ;  /* 0x00000001080b7824 */ /* 0x000fe200078e0a0b */
[----:B------:R-:W-:Y:S01]  /*0d30*/  SHF.R.S32.HI R189, RZ, 0x2, R13 ;  /* 0x00000002ffbd7819 */ /* 0x000fe2000001140d */
[----:B------:R-:W-:Y:S01]  /*0d40*/  STL [R1+0x54], R16 ;  /* 0x0000541001007387 */ /* 0x000fe20000100800 */
[----:B------:R-:W-:Y:S01]  /*0d50*/  LEA.HI R12, R12, R223, RZ, 0x2 ;  /* 0x000000df0c0c7211 */ /* 0x000fe200078f10ff */
[C---:B------:R-:W-:Y:S01]  /*0d60*/  VIADD R212, R18.reuse, 0x80 ;  /* 0x0000008012d47836 */ /* 0x040fe20000000000 */
[----:B------:R-:W-:Y:S01]  /*0d70*/  LEA.HI R7, R7, R6, RZ, 0x3 ;  /* 0x0000000607077211 */ /* 0x000fe200078f18ff */
[----:B------:R-:W-:Y:S01]  /*0d80*/  VIADD R14, R189, 0x20 ;  /* 0x00000020bd0e7836 */ /* 0x000fe20000000000 */
[----:B------:R-:W-:Y:S01]  /*0d90*/  LOP3.LUT R8, R5, 0x7ffffffc, RZ, 0xc0, !PT ;  /* 0x7ffffffc05087812 */ /* 0x000fe200078ec0ff */
[----:B------:R-:W-:Y:S01]  /*0da0*/  VIADD R211, R18, 0xa0 ;  /* 0x000000a012d37836 */ /* 0x000fe20000000000 */
[----:B------:R-:W-:Y:S01]  /*0db0*/  LOP3.LUT R12, R12, 0x3ffffc, RZ, 0xc0, !PT ;  /* 0x003ffffc0c0c7812 */ /* 0x000fe200078ec0ff */
[----:B------:R-:W-:Y:S01]  /*0dc0*/  IMAD.SHL.U32 R5, R14, 0x40, RZ ;  /* 0x000000400e057824 */ /* 0x000fe200078e00ff */
[----:B------:R-:W-:Y:S01]  /*0dd0*/  LOP3.LUT R7, R7, 0xfffffff8, RZ, 0xc0, !PT ;  /* 0xfffffff807077812 */ /* 0x000fe200078ec0ff */
[----:B------:R-:W-:Y:S01]  /*0de0*/  IMAD.IADD R8, R3, 0x1, -R8 ;  /* 0x0000000103087824 */ /* 0x000fe200078e0a08 */
[----:B------:R-:W-:Y:S01]  /*0df0*/  LEA.HI R0, R0, R3, RZ, 0x5 ;  /* 0x0000000300007211 */ /* 0x000fe200078f28ff */
[----:B------:R-:W-:Y:S01]  /*0e00*/  IMAD.IADD R12, R223, 0x1, -R12 ;  /* 0x00000001df0c7824 */ /* 0x000fe200078e0a0c */
[----:B------:R-:W-:Y:S01]  /*0e10*/  SHF.R.S32.HI R3, RZ, 0x1f, R14 ;  /* 0x0000001fff037819 */ /* 0x000fe2000001140e */
[----:B------:R-:W-:Y:S01]  /*0e20*/  IMAD.IADD R7, R6, 0x1, -R7 ;  /* 0x0000000106077824 */ /* 0x000fe200078e0a07 */
[----:B------:R-:W-:Y:S01]  /*0e30*/  LOP3.LUT R5, R5, 0x1c0, RZ, 0xc0, !PT ;  /* 0x000001c005057812 */ /* 0x000fe200078ec0ff */
[----:B------:R-:W-:Y:S01]  /*0e40*/  IMAD R15, R12, 0x10, R15 ;  /* 0x000000100c0f7824 */ /* 0x000fe200078e020f */
[----:B------:R-:W-:Y:S01]  /*0e50*/  LEA.HI R6, R3, R14, RZ, 0x3 ;  /* 0x0000000e03067211 */ /* 0x000fe200078f18ff */
[----:B------:R-:W-:Y:S01]  /*0e60*/  IMAD.SHL.U32 R3, R11, 0x40, RZ ;  /* 0x000000400b037824 */ /* 0x000fe200078e00ff */
[----:B------:R-:W-:Y:S01]  /*0e70*/  SHF.R.U32.HI R14, RZ, 0x3, R5 ;  /* 0x00000003ff0e7819 */ /* 0x000fe20000011605 */
[----:B------:R-:W-:Y:S01]  /*0e80*/  VIADD R213, R18, 0x60 ;  /* 0x0000006012d57836 */ /* 0x000fe20000000000 */
[----:B------:R-:W-:Y:S01]  /*0e90*/  LOP3.LUT R5, R5, 0x38, R18, 0xf8, !PT ;  /* 0x0000003805057812 */ /* 0x000fe200078ef812 */
[----:B------:R-:W-:Y:S01]  /*0ea0*/  IMAD.SHL.U32 R12, R6, 0x40, RZ ;  /* 0x00000040060c7824 */ /* 0x000fe200078e00ff */
[----:B------:R-:W-:Y:S01]  /*0eb0*/  LOP3.LUT R3, R3, 0x1c0, RZ, 0xc0, !PT ;  /* 0x000001c003037812 */ /* 0x000fe200078ec0ff */
[----:B------:R-:W-:Y:S01]  /*0ec0*/  IMAD.U32 R6, R15, 0x40, R10 ;  /* 0x000000400f067824 */ /* 0x000fe200078e000a */
[----:B------:R-:W-:Y:S01]  /*0ed0*/  SHF.R.S32.HI R0, RZ, 0x5, R0 ;  /* 0x00000005ff007819 */ /* 0x000fe20000011400 */
[----:B------:R-:W-:Y:S01]  /*0ee0*/  VIADD R210, R18, 0xc0 ;  /* 0x000000c012d27836 */ /* 0x000fe20000000000 */
[----:B------:R-:W-:Y:S01]  /*0ef0*/  LOP3.LUT R12, R12, 0xfffffe00, RZ, 0xc0, !PT ;  /* 0xfffffe000c0c7812 */ /* 0x000fe200078ec0ff */
[----:B------:R-:W-:Y:S01]  /*0f00*/  VIADD R209, R18, 0xe0 ;  /* 0x000000e012d17836 */ /* 0x000fe20000000000 */
[----:B------:R0:W-:Y:S01]  /*0f10*/  STL [R1+0x68], R6 ;  /* 0x0000680601007387 */ /* 0x0001e20000100800 */
[----:B------:R-:W-:Y:S01]  /*0f20*/  LOP3.LUT R10, R3, 0x8, R10, 0xf8, !PT ;  /* 0x00000008030a7812 */ /* 0x000fe200078ef80a */
[----:B------:R-:W-:Y:S01]  /*0f30*/  IMAD R195, R0, 0x10, R7 ;  /* 0x0000001000c37824 */ /* 0x000fe200078e0207 */
[----:B------:R-:W-:Y:S01]  /*0f40*/  LEA.HI R4, R4, R16, RZ, 0x1 ;  /* 0x0000001004047211 */ /* 0x000fe200078f08ff */
[C---:B------:R-:W-:Y:S01]  /*0f50*/  VIADD R208, R18.reuse, 0x100 ;  /* 0x0000010012d07836 */ /* 0x040fe20000000000 */
[----:B------:R-:W-:Y:S01]  /*0f60*/  SHF.R.U32.HI R3, RZ, 0x3, R3 ;  /* 0x00000003ff037819 */ /* 0x000fe20000011603 */
[----:B------:R-:W-:Y:S01]  /*0f70*/  VIADD R207, R18, 0x120 ;  /* 0x0000012012cf7836 */ /* 0x000fe20000000000 */
[----:B------:R-:W-:Y:S01]  /*0f80*/  SHF.R.S32.HI R0, RZ, 0x1f, R13 ;  /* 0x0000001fff007819 */ /* 0x000fe2000001140d */
[----:B------:R-:W-:Y:S01]  /*0f90*/  STL [R1+0x4c], RZ ;  /* 0x00004cff01007387 */ /* 0x000fe20000100800 */
[----:B------:R-:W-:Y:S01]  /*0fa0*/  LOP3.LUT R4, R4, 0xfffffe, RZ, 0xc0, !PT ;  /* 0x00fffffe04047812 */ /* 0x000fe200078ec0ff */
[C---:B------:R-:W-:Y:S01]  /*0fb0*/  VIADD R206, R18.reuse, 0x140 ;  /* 0x0000014012ce7836 */ /* 0x040fe20000000000 */
[----:B0-----:R-:W-:Y:S01]  /*0fc0*/  LOP3.LUT R6, R9, 0x7ffffe00, RZ, 0xc0, !PT ;  /* 0x7ffffe0009067812 */ /* 0x001fe200078ec0ff */
[----:B------:R-:W-:Y:S01]  /*0fd0*/  VIADD R203, R18, 0x160 ;  /* 0x0000016012cb7836 */ /* 0x000fe20000000000 */
[----:B------:R-:W-:Y:S01]  /*0fe0*/  LOP3.LUT R9, R12, R5, R14, 0xf6, !PT ;  /* 0x000000050c097212 */ /* 0x000fe200078ef60e */
[----:B------:R-:W-:Y:S01]  /*0ff0*/  IMAD.IADD R4, R16, 0x1, -R4 ;  /* 0x0000000110047824 */ /* 0x000fe200078e0a04 */
[----:B------:R-:W-:Y:S01]  /*1000*/  LEA.HI R5, R186, R186, RZ, 0x1 ;  /* 0x000000baba057211 */ /* 0x000fe200078f08ff */
[----:B------:R-:W-:Y:S01]  /*1010*/  IMAD R6, R223, 0x400, R6 ;  /* 0x00000400df067824 */ /* 0x000fe200078e0206 */
[----:B------:R-:W-:Y:S01]  /*1020*/  LOP3.LUT R3, R10, R3, RZ, 0x3c, !PT ;  /* 0x000000030a037212 */ /* 0x000fe200078e3cff */
[----:B------:R-:W-:Y:S01]  /*1030*/  IMAD.SHL.U32 R20, R4, 0x100, RZ ;  /* 0x0000010004147824 */ /* 0x000fe200078e00ff */
[----:B------:R-:W-:Y:S01]  /*1040*/  LOP3.LUT R5, R5, 0x1ffffffe, RZ, 0xc0, !PT ;  /* 0x1ffffffe05057812 */ /* 0x000fe200078ec0ff */
[----:B------:R-:W-:Y:S01]  /*1050*/  VIADD R202, R18, 0x180 ;  /* 0x0000018012ca7836 */ /* 0x000fe20000000000 */
[----:B------:R-:W-:Y:S01]  /*1060*/  LEA.HI R0, R0, R189, RZ, 0x3 ;  /* 0x000000bd00007211 */ /* 0x000fe200078f18ff */
[----:B------:R-:W-:Y:S01]  /*1070*/  IMAD.IADD R3, R6, 0x1, R3 ;  /* 0x0000000106037824 */ /* 0x000fe200078e0203 */
[----:B------:R-:W-:Y:S01]  /*1080*/  SHF.R.S32.HI R7, RZ, 0x1f, R212 ;  /* 0x0000001fff077819 */ /* 0x000fe200000114d4 */
[----:B------:R-:W-:Y:S01]  /*1090*/  IMAD.IADD R6, R186, 0x1, -R5 ;  /* 0x00000001ba067824 */ /* 0x000fe200078e0a05 */
[----:B------:R-:W-:Y:S01]  /*10a0*/  LOP3.LUT R0, R0, 0xfffffff8, RZ, 0xc0, !PT ;  /* 0xfffffff800007812 */ /* 0x000fe200078ec0ff */
[----:B------:R-:W-:Y:S01]  /*10b0*/  STL [R1+0x64], R20 ;  /* 0x0000641401007387 */ /* 0x000fe20000100800 */
[----:B------:R-:W-:Y:S01]  /*10c0*/  SHF.R.S32.HI R5, RZ, 0x1f, R214 ;  /* 0x0000001fff057819 */ /* 0x000fe200000114d6 */
[----:B------:R-:W-:Y:S01]  /*10d0*/  VIADD R218, R18, 0x1a0 ;  /* 0x000001a012da7836 */ /* 0x000fe20000000000 */
[----:B------:R-:W-:Y:S01]  /*10e0*/  SHF.R.S32.HI R4, RZ, 0x1f, R211 ;  /* 0x0000001fff047819 */ /* 0x000fe200000114d3 */
[----:B------:R-:W-:Y:S01]  /*10f0*/  IMAD.IADD R191, R189, 0x1, -R0 ;  /* 0x00000001bdbf7824 */ /* 0x000fe200078e0a00 */
[----:B------:R-:W-:Y:S01]  /*1100*/  SHF.L.U64.HI R228, R214, 0x1, R5 ;  /* 0x00000001d6e47819 */ /* 0x000fe20000010205 */
[C---:B------:R-:W-:Y:S01]  /*1110*/  VIADD R217, R18.reuse, 0x1c0 ;  /* 0x000001c012d97836 */ /* 0x040fe20000000000 */
[----:B------:R-:W-:Y:S01]  /*1120*/  R2P PR, R11, 0x6 ;  /* 0x000000060b007804 */ /* 0x000fe20000000000 */
[----:B------:R-:W-:Y:S01]  /*1130*/  VIADD R216, R18, 0x1e0 ;  /* 0x000001e012d87836 */ /* 0x000fe20000000000 */
[----:B------:R-:W-:Y:S01]  /*1140*/  SHF.R.S32.HI R0, RZ, 0x1f, R213 ;  /* 0x0000001fff007819 */ /* 0x000fe200000114d5 */
[----:B------:R-:W-:Y:S01]  /*1150*/  VIADD R32, R192, 0x40 ;  /* 0x00000040c0207836 */ /* 0x000fe20000000000 */
[----:B------:R-:W-:Y:S01]  /*1160*/  SHF.L.U64.HI R5, R212, 0x1, R7 ;  /* 0x00000001d4057819 */ /* 0x000fe20000010207 */
[C---:B------:R-:W-:Y:S01]  /*1170*/  VIADD R29, R192.reuse, 0x100 ;  /* 0x00000100c01d7836 */ /* 0x040fe20000000000 */
[----:B------:R-:W-:Y:S01]  /*1180*/  SHF.R.S32.HI R11, RZ, 0x1f, R210 ;  /* 0x0000001fff0b7819 */ /* 0x000fe200000114d2 */
[----:B------:R-:W-:Y:S01]  /*1190*/  VIADD R26, R192, 0x180 ;  /* 0x00000180c01a7836 */ /* 0x000fe20000000000 */
[----:B------:R-:W-:Y:S01]  /*11a0*/  SHF.L.U64.HI R4, R211, 0x1, R4 ;  /* 0x00000001d3047819 */ /* 0x000fe20000010204 */
[----:B------:R0:W-:Y:S01]  /*11b0*/  STL [R1], R5 ;  /* 0x0000000501007387 */ /* 0x0001e20000100800 */
[----:B------:R-:W-:Y:S01]  /*11c0*/  SHF.R.S32.HI R10, RZ, 0x1f, R209 ;  /* 0x0000001fff0a7819 */ /* 0x000fe200000114d1 */
[----:B------:R-:W-:Y:S01]  /*11d0*/  IMAD R6, R6, 0x8, R195 ;  /* 0x0000000806067824 */ /* 0x000fe200078e02c3 */
[----:B------:R-:W-:Y:S01]  /*11e0*/  SHF.R.S32.HI R13, RZ, 0x1f, R208 ;  /* 0x0000001fff0d7819 */ /* 0x000fe200000114d0 */
[----:B------:R1:W-:Y:S01]  /*11f0*/  STL [R1+0x4], R4 ;  /* 0x0000040401007387 */ /* 0x0003e20000100800 */
[----:B------:R-:W-:Y:S01]  /*1200*/  SHF.L.U64.HI R229, R213, 0x1, R0 ;  /* 0x00000001d5e57819 */ /* 0x000fe20000010200 */
[----:B------:R-:W-:Y:S01]  /*1210*/  IMAD R224, R3, 0x2, R2 ;  /* 0x0000000203e07824 */ /* 0x000fe200078e0202 */
[----:B------:R-:W-:Y:S01]  /*1220*/  SHF.L.U64.HI R0, R210, 0x1, R11 ;  /* 0x00000001d2007819 */ /* 0x000fe2000001020b */
[C---:B------:R-:W-:Y:S01]  /*1230*/  VIADD R31, R192.reuse, 0x80 ;  /* 0x00000080c01f7836 */ /* 0x040fe20000000000 */
[----:B------:R-:W-:Y:S01]  /*1240*/  SHF.R.S32.HI R12, RZ, 0x1f, R207 ;  /* 0x0000001fff0c7819 */ /* 0x000fe200000114cf */
[C---:B------:R-:W-:Y:S01]  /*1250*/  VIADD R30, R192.reuse, 0xc0 ;  /* 0x000000c0c01e7836 */ /* 0x040fe20000000000 */
[----:B0-----:R-:W-:Y:S01]  /*1260*/  SHF.L.U64.HI R5, R209, 0x1, R10 ;  /* 0x00000001d1057819 */ /* 0x001fe2000001020a */
[----:B------:R0:W-:Y:S01]  /*1270*/  STL [R1+0x8], R0 ;  /* 0x0000080001007387 */ /* 0x0001e20000100800 */
[----:B------:R-:W-:Y:S01]  /*1280*/  SHF.R.S32.HI R15, RZ, 0x1f, R206 ;  /* 0x0000001fff0f7819 */ /* 0x000fe200000114ce */
[----:B------:R-:W-:Y:S01]  /*1290*/  VIADD R28, R192, 0x140 ;  /* 0x00000140c01c7836 */ /* 0x000fe20000000000 */
[----:B-1----:R-:W-:Y:S01]  /*12a0*/  SHF.L.U64.HI R4, R208, 0x1, R13 ;  /* 0x00000001d0047819 */ /* 0x002fe2000001020d */
[----:B------:R1:W-:Y:S01]  /*12b0*/  STL [R1+0xc], R5 ;  /* 0x00000c0501007387 */ /* 0x0003e20000100800 */
[----:B------:R-:W-:Y:S01]  /*12c0*/  SHF.R.S32.HI R14, RZ, 0x1f, R203 ;  /* 0x0000001fff0e7819 */ /* 0x000fe200000114cb */
[----:B------:R-:W-:Y:S01]  /*12d0*/  VIADD R24, R192, 0x1c0 ;  /* 0x000001c0c0187836 */ /* 0x000fe20000000000 */
[----:B------:R-:W-:Y:S01]  /*12e0*/  SHF.R.S32.HI R21, RZ, 0x1f, R202 ;  /* 0x0000001fff157819 */ /* 0x000fe200000114ca */
[----:B------:R2:W-:Y:S01]  /*12f0*/  STL [R1+0x10], R4 ;  /* 0x0000100401007387 */ /* 0x0005e20000100800 */
[----:B------:R-:W-:Y:S01]  /*1300*/  SHF.R.S32.HI R25, RZ, 0x1f, R218 ;  /* 0x0000001fff197819 */ /* 0x000fe200000114da */
[----:B------:R-:W-:Y:S01]  /*1310*/  VIADD R227, R224, 0x36400 ;  /* 0x00036400e0e37836 */ /* 0x000fe20000000000 */
[----:B0-----:R-:W-:Y:S01]  /*1320*/  SHF.L.U64.HI R0, R207, 0x1, R12 ;  /* 0x00000001cf007819 */ /* 0x001fe2000001020c */
[----:B------:R-:W-:Y:S01]  /*1330*/  VIADD R22, R18, 0x20 ;  /* 0x0000002012167836 */ /* 0x000fe20000000000 */
[----:B------:R-:W-:Y:S01]  /*1340*/  SHF.R.S32.HI R16, RZ, 0x1f, R217 ;  /* 0x0000001fff107819 */ /* 0x000fe200000114d9 */
[----:B------:R-:W-:Y:S01]  /*1350*/  VIADD R225, R224, 0x36440 ;  /* 0x00036440e0e17836 */ /* 0x000fe20000000000 */
[----:B-1----:R-:W-:Y:S01]  /*1360*/  SHF.L.U64.HI R5, R206, 0x1, R15 ;  /* 0x00000001ce057819 */ /* 0x002fe2000001020f */
[----:B------:R0:W-:Y:S01]  /*1370*/  STL [R1+0x14], R0 ;  /* 0x0000140001007387 */ /* 0x0001e20000100800 */
[----:B------:R-:W-:Y:S01]  /*1380*/  SHF.L.U64.HI R7, R202, 0x1, R21 ;  /* 0x00000001ca077819 */ /* 0x000fe20000010215 */
[----:B------:R-:W-:Y:S01]  /*1390*/  IMAD.SHL.U32 R186, R186, 0x4, RZ ;  /* 0x00000004baba7824 */ /* 0x000fe200078e00ff */
[----:B--2---:R-:W-:Y:S01]  /*13a0*/  SHF.L.U64.HI R4, R203, 0x1, R14 ;  /* 0x00000001cb047819 */ /* 0x004fe2000001020e */
[----:B------:R1:W-:Y:S01]  /*13b0*/  STL [R1+0x18], R5 ;  /* 0x0000180501007387 */ /* 0x0003e20000100800 */
[----:B------:R-:W-:Y:S01]  /*13c0*/  SHF.R.S32.HI R27, RZ, 0x1f, R216 ;  /* 0x0000001fff1b7819 */ /* 0x000fe200000114d8 */
[----:B------:R-:W-:Y:S01]  /*13d0*/  @P2 VIADD R225, R227, 0xffffffc0 ;  /* 0xffffffc0e3e12836 */ /* 0x000fe20000000000 */
[----:B------:R-:W-:Y:S01]  /*13e0*/  SHF.R.S32.HI R32, RZ, 0x1f, R32 ;  /* 0x0000001fff207819 */ /* 0x000fe20000011420 */
[----:B------:R2:W-:Y:S01]  /*13f0*/  STL [R1+0x1c], R4 ;  /* 0x00001c0401007387 */ /* 0x0005e20000100800 */
[----:B------:R-:W-:Y:S01]  /*1400*/  SHF.R.S32.HI R29, RZ, 0x1f, R29 ;  /* 0x0000001fff1d7819 */ /* 0x000fe2000001141d */
[----:B0-----:R-:W-:Y:S01]  /*1410*/  IMAD.SHL.U32 R0, R8, 0x2, RZ ;  /* 0x0000000208007824 */ /* 0x001fe200078e00ff */
[----:B------:R-:W-:Y:S01]  /*1420*/  SHF.R.S32.HI R26, RZ, 0x1f, R26 ;  /* 0x0000001fff1a7819 */ /* 0x000fe2000001141a */
[----:B------:R-:W-:Y:S01]  /*1430*/  STL [R1+0x20], R7 ;  /* 0x0000200701007387 */ /* 0x000fe20000100800 */
[----:B------:R-:W-:Y:S01]  /*1440*/  SHF.R.S32.HI R31, RZ, 0x1f, R31 ;  /* 0x0000001fff1f7819 */ /* 0x000fe2000001141f */
[----:B------:R-:W-:Y:S01]  /*1450*/  IMAD.IADD R222, R0, 0x1, R20 ;  /* 0x0000000100de7824 */ /* 0x000fe200078e0214 */
[----:B-1----:R-:W-:Y:S01]  /*1460*/  SHF.L.U64.HI R5, R218, 0x1, R25 ;  /* 0x00000001da057819 */ /* 0x002fe20000010219 */
[----:B------:R0:W-:Y:S01]  /*1470*/  STL [R1+0x58], R0 ;  /* 0x0000580001007387 */ /* 0x0001e20000100800 */
[----:B------:R-:W-:Y:S01]  /*1480*/  SHF.R.S32.HI R30, RZ, 0x1f, R30 ;  /* 0x0000001fff1e7819 */ /* 0x000fe2000001141e */
[C---:B------:R-:W-:Y:S01]  /*1490*/  VIADD R38, R222.reuse, 0x10 ;  /* 0x00000010de267836 */ /* 0x040fe20000000000 */
[----:B--2---:R-:W-:Y:S01]  /*14a0*/  SHF.L.U64.HI R4, R217, 0x1, R16 ;  /* 0x00000001d9047819 */ /* 0x004fe20000010210 */
[----:B------:R-:W-:Y:S01]  /*14b0*/  STL [R1+0x24], R5 ;  /* 0x0000240501007387 */ /* 0x000fe20000100800 */
[C---:B------:R-:W-:Y:S01]  /*14c0*/  VIADD R35, R222.reuse, 0x28 ;  /* 0x00000028de237836 */ /* 0x040fe20000000000 */
[----:B------:R-:W-:Y:S01]  /*14d0*/  SHF.R.S32.HI R28, RZ, 0x1f, R28 ;  /* 0x0000001fff1c7819 */ /* 0x000fe2000001141c */
[C---:B------:R-:W-:Y:S01]  /*14e0*/  VIADD R32, R222.reuse, 0x40 ;  /* 0x00000040de207836 */ /* 0x040fe20000000000 */
[----:B------:R1:W-:Y:S01]  /*14f0*/  STL [R1+0x28], R4 ;  /* 0x0000280401007387 */ /* 0x0003e20000100800 */
[----:B------:R-:W-:Y:S01]  /*1500*/  VIADD R29, R222, 0x58 ;  /* 0x00000058de1d7836 */ /* 0x000fe20000000000 */
[----:B0-----:R-:W-:Y:S01]  /*1510*/  SHF.L.U64.HI R0, R216, 0x1, R27 ;  /* 0x00000001d8007819 */ /* 0x001fe2000001021b */
[C---:B------:R-:W-:Y:S01]  /*1520*/  VIADD R26, R222.reuse, 0x70 ;  /* 0x00000070de1a7836 */ /* 0x040fe20000000000 */
[----:B------:R-:W-:Y:S01]  /*1530*/  SHF.R.S32.HI R24, RZ, 0x1f, R24 ;  /* 0x0000001fff187819 */ /* 0x000fe20000011418 */
[----:B------:R-:W-:Y:S01]  /*1540*/  VIADD R21, R222, 0x88 ;  /* 0x00000088de157836 */ /* 0x000fe20000000000 */
[----:B------:R-:W-:Y:S01]  /*1550*/  SEL R226, R226, 0xffffffe0, !P1 ;  /* 0xffffffe0e2e27807 */ /* 0x000fe20004800000 */
[----:B------:R0:W-:Y:S01]  /*1560*/  STL [R1+0x2c], R0 ;  /* 0x00002c0001007387 */ /* 0x0001e20000100800 */
[C---:B------:R-:W-:Y:S01]  /*1570*/  VIADD R15, R222.reuse, 0xa0 ;  /* 0x000000a0de0f7836 */ /* 0x040fe20000000000 */
[----:B------:R-:W-:Y:S01]  /*1580*/  SHF.R.S32.HI R19, RZ, 0x1f, R18 ;  /* 0x0000001fff137819 */ /* 0x000fe20000011412 */
[----:B-1----:R-:W-:Y:S01]  /*1590*/  IMAD R4, R9, 0x2, R2 ;  /* 0x0000000209047824 */ /* 0x002fe200078e0202 */
[----:B------:R-:W-:Y:S01]  /*15a0*/  SHF.R.S32.HI R193, RZ, 0x1f, R22 ;  /* 0x0000001fffc17819 */ /* 0x000fe20000011416 */
[----:B------:R-:W-:-:S02]  /*15b0*/  VIADD R12, R222, 0xb8 ;  /* 0x000000b8de0c7836 */ /* 0x000fc40000000000 */
[C---:B------:R-:W-:Y:S01]  /*15c0*/  VIADD R9, R222.reuse, 0xd0 ;  /* 0x000000d0de097836 */ /* 0x040fe20000000000 */
[----:B------:R-:W-:Y:S01]  /*15d0*/  STL [R1+0x5c], R4 ;  /* 0x00005c0401007387 */ /* 0x000fe20000100800 */
[C---:B------:R-:W-:Y:S01]  /*15e0*/  VIADD R10, R222.reuse, 0xc8 ;  /* 0x000000c8de0a7836 */ /* 0x040fe20000000000 */
[----:B0-----:R-:W-:Y:S01]  /*15f0*/  SHF.R.S32.HI R0, RZ, 0x1f, R222 ;  /* 0x0000001fff007819 */ /* 0x001fe200000114de */
[C---:B------:R-:W-:Y:S01]  /*1600*/  VIADD R7, R222.reuse, 0xe0 ;  /* 0x000000e0de077836 */ /* 0x040fe20000000000 */
[----:B------:R0:W-:Y:S01]  /*1610*/  STL [R1+0x60], R6 ;  /* 0x0000600601007387 */ /* 0x0001e20000100800 */
        /* <DEDUP_REMOVED lines=53> */
[----:B------:R-:W-:-:S07]  /*1970*/  SHF.R.S32.HI R0, RZ, 0x1f, R0 ;  /* 0x0000001fff007819 */ /* 0x000fce0000011400 */
.L_x_4584:
[----:B01-34-:R-:W0:Y:S01]  /*1980*/  LDC.64 R4, c[0x0][0xd88] ;  /* 0x00036200ff047b82 */ /* 0x01be220000000a00 */
[----:B------:R-:W-:Y:S01]  /*1990*/  ULDC.64 UR4, c[0x0][0xb20] ;  /* 0x0002c80000047ab9 */ /* 0x000fe20000000a00 */
[----:B------:R-:W-:Y:S01]  /*19a0*/  ULDC.64 UR8, c[0x0][0xb10] ;  /* 0x0002c40000087ab9 */ /* 0x000fe20000000a00 */
[----:B------:R-:W-:Y:S01]  /*19b0*/  ULDC.64 UR6, c[0x0][0xb00] ;  /* 0x0002c00000067ab9 */ /* 0x000fe20000000a00 */
[----:B0-----:R-:W-:-:S05]  /*19c0*/  IMAD.WIDE R4, R87, 0x4, R4 ;  /* 0x0000000457047825 */ /* 0x001fca00078e0204 */
[----:B--2---:R-:W2:Y:S01]  /*19d0*/  LDG.E R26, desc[UR42][R4.64] ;  /* 0x0000002a041a7981 */ /* 0x004ea2000c1e1900 */
        /* <DEDUP_REMOVED lines=53> */
.L_x_4455:
[----:B------:R-:W-:Y:S02]  /*1d30*/  IMAD.U32 R36, RZ, RZ, UR5 ;  /* 0x00000005ff247e24 */ /* 0x000fe4000f8e00ff */
[----:B------:R-:W-:Y:S01]  /*1d40*/  IMAD.U32 R25, RZ, RZ, UR4 ;  /* 0x00000004ff197e24 */ /* 0x000fe2000f8e00ff */
[----:B------:R-:W-:Y:S06]  /*1d50*/  @!P2 BRA `(.L_x_4456) ;  /* 0x000000000010a947 */ /* 0x000fec0003800000 */
[----:B------:R-:W-:-:S04]  /*1d60*/  IADD3 R4, P0, R28, UR8, RZ ;  /* 0x000000081c047c10 */ /* 0x000fc8000ff1e0ff */
[----:B------:R-:W-:-:S05]  /*1d70*/  IADD3.X R5, R27, UR9, RZ, P0, !PT ;  /* 0x000000091b057c10 */ /* 0x000fca00087fe4ff */
[----:B------:R0:W5:Y:S01]  /*1d80*/  LDG.E R25, desc[UR42][R4.64] ;  /* 0x0000002a04197981 */ /* 0x000162000c1e1900 */
[----:B------:R-:W-:Y:S05]  /*1d90*/  BRA `(.L_x_4457) ;  /* 0x0000000000107947 */ /* 0x000fea0003800000 */
.L_x_4456:
[----:B------:R-:W-:Y:S05]  /*1da0*/  @!P0 BRA `(.L_x_4457) ;  /* 0x00000000000c8947 */ /* 0x000fea0003800000 */
[----:B------:R-:W2:Y:S04]  /*1db0*/  LDG.E R0, desc[UR42][R4.64] ;  /* 0x0000002a04007981 */ /* 0x000ea8000c1e1900 */
[----:B------:R-:W2:Y:S02]  /*1dc0*/  LDG.E R25, desc[UR42][R4.64+0x4] ;  /* 0x0000042a04197981 */ /* 0x000ea4000c1e1900 */
[----:B--2---:R-:W-:-:S07]  /*1dd0*/  IMAD.IADD R25, R25, 0x1, -R0 ;  /* 0x0000000119197824 */ /* 0x004fce00078e0a00 */
.L_x_4457:
        /* <DEDUP_REMOVED lines=19> */
[----:B------:R0:W-:Y:S04]  /*1f10*/  STL [R1+0x48], R12 ;  /* 0x0000480c01007387 */ /* 0x0001e80000100800 */
[----:B------:R0:W-:Y:S01]  /*1f20*/  STL [R1+0x34], R6 ;  /* 0x0000340601007387 */ /* 0x0001e20000100800 */
[----:B--2---:R-:W-:-:S04]  /*1f30*/  @P0 IMAD.IADD R36, R3, 0x1, -R0 ;  /* 0x0000000103240824 */ /* 0x004fc800078e0a00 */
[----:B------:R-:W-:-:S04]  /*1f40*/  IMAD.IADD R84, R11, 0x1, R36 ;  /* 0x000000010b547824 */ /* 0x000fc800078e0224 */
[C---:B------:R-:W-:Y:S01]  /*1f50*/  VIADD R0, R84.reuse, 0x3f ;  /* 0x0000003f54007836 */ /* 0x040fe20000000000 */
[----:B------:R-:W-:-:S04]  /*1f60*/  ISETP.GE.AND P3, PT, R84, 0x1, PT ;  /* 0x000000015400780c */ /* 0x000fc80003f66270 */
[----:B------:R-:W-:-:S04]  /*1f70*/  SHF.R.S32.HI R3, RZ, 0x1f, R0 ;  /* 0x0000001fff037819 */ /* 0x000fc80000011400 */
[----:B------:R-:W-:Y:S01]  /*1f80*/  LEA.HI R3, R3, R0, RZ, 0x6 ;  /* 0x0000000003037211 */ /* 0x000fe200078f30ff */
[----:B------:R-:W-:-:S03]  /*1f90*/  IMAD.MOV.U32 R0, RZ, RZ, RZ ;  /* 0x000000ffff007224 */ /* 0x000fc600078e00ff */
        /* <DEDUP_REMOVED lines=32> */
.L_x_4459:
[----:B------:R-:W-:Y:S05]  /*21a0*/  BSYNC B0 ;  /* 0x0000000000007941 */ /* 0x000fea0003800000 */
.L_x_4458:
        /* <DEDUP_REMOVED lines=36> */
.L_x_4462:
[----:B------:R-:W-:Y:S05]  /*23f0*/  BSYNC B6 ;  /* 0x0000000000067941 */ /* 0x000fea0003800000 */
.L_x_4461:
        /* <DEDUP_REMOVED lines=20> */
.L_x_4464:
[----:B------:R-:W-:Y:S05]  /*2540*/  BSYNC B6 ;  /* 0x0000000000067941 */ /* 0x000fea0003800000 */
.L_x_4463:
        /* <DEDUP_REMOVED lines=8> */
[----:B------:R-:W-:Y:S01]  /*25d0*/  SHF.R.S32.HI R7, RZ, 0x1f, R189 ;  /* 0x0000001fff077819 */ /* 0x000fe200000114bd */
[----:B------:R-:W3:Y:S01]  /*25e0*/  S2R R12, SR_TID.X ;  /* 0x00000000000c7919 */ /* 0x000ee20000002100 */
[----:B------:R-:W-:-:S02]  /*25f0*/  @P0 IADD3.X R5, R27, UR5, RZ, P1, !PT ;  /* 0x000000051b050c10 */ /* 0x000fc40008ffe4ff */
[--C-:B------:R-:W-:Y:S01]  /*2600*/  SHF.R.S32.HI R187, RZ, 0x1f, R186.reuse ;  /* 0x0000001fffbb7819 */ /* 0x100fe200000114ba */
[----:B------:R-:W-:Y:S01]  /*2610*/  IMAD.SHL.U32 R38, R191, 0x40, RZ ;  /* 0x00000040bf267824 */ /* 0x000fe200078e00ff */
[----:B------:R-:W-:Y:S01]  /*2620*/  ULDC UR4, c[0x0][0x2f4] ;  /* 0x0000bd0000047ab9 */ /* 0x000fe20000000800 */
[----:B------:R4:W3:Y:S01]  /*2630*/  @P0 LDG.E R0, desc[UR42][R4.64] ;  /* 0x0000002a04000981 */ /* 0x0008e2000c1e1900 */
[-C--:B-1----:R-:W-:Y:S01]  /*2640*/  IMAD R6, R7, R40.reuse, RZ ;  /* 0x0000002807067224 */ /* 0x082fe200078e02ff */
[----:B------:R-:W-:Y:S01]  /*2650*/  ISETP.GE.AND P2, PT, R18, UR4, PT ;  /* 0x0000000412007c0c */ /* 0x000fe2000bf46270 */
[-C--:B------:R-:W-:Y:S01]  /*2660*/  IMAD.WIDE.U32 R20, R189, R40.reuse, R186 ;  /* 0x00000028bd147225 */ /* 0x080fe200078e00ba */
[----:B------:R-:W-:Y:S02]  /*2670*/  LOP3.LUT R38, R38, 0x1c0, RZ, 0xc0, !PT ;  /* 0x000001c026267812 */ /* 0x000fe400078ec0ff */
[----:B------:R-:W-:Y:S01]  /*2680*/  SHF.L.U64.HI R39, R40, 0x6, R41 ;  /* 0x0000000628277819 */ /* 0x000fe20000010229 */
[----:B0-----:R-:W-:Y:S01]  /*2690*/  VIADD R8, R3, 0xffffff80 ;  /* 0xffffff8003087836 */ /* 0x001fe20000000000 */
[----:B--2---:R-:W-:Y:S01]  /*26a0*/  ISETP.GE.AND P0, PT, R18, R45, PT ;  /* 0x0000002d1200720c */ /* 0x004fe20003f06270 */
[----:B------:R-:W-:Y:S01]  /*26b0*/  IMAD.WIDE.U32 R28, R189, R40, R18 ;  /* 0x00000028bd1c7225 */ /* 0x000fe200078e0012 */
[----:B----4-:R-:W0:Y:S01]  /*26c0*/  LDC.64 R4, c[0x0][0x408] ;  /* 0x00010200ff047b82 */ /* 0x010e220000000a00 */
[----:B------:R-:W-:-:S02]  /*26d0*/  SHF.R.U32.HI R42, RZ, 0x3, R38 ;  /* 0x00000003ff2a7819 */ /* 0x000fc40000011626 */
[----:B------:R-:W-:Y:S02]  /*26e0*/  SHF.R.S32.HI R3, RZ, 0x1f, R8 ;  /* 0x0000001fff037819 */ /* 0x000fe40000011408 */
[----:B------:R-:W-:Y:S02]  /*26f0*/  ISETP.GE.AND P1, PT, R22, UR4, PT ;  /* 0x0000000416007c0c */ /* 0x000fe4000bf26270 */
[----:B------:R-:W-:Y:S01]  /*2700*/  LEA.HI R9, R3, R8, RZ, 0x2 ;  /* 0x0000000803097211 */ /* 0x000fe200078f10ff */
[----:B------:R-:W-:Y:S01]  /*2710*/  IMAD.IADD R3, R24, 0x1, R25 ;  /* 0x0000000118037824 */ /* 0x000fe200078e0219 */
[----:B------:R-:W-:Y:S02]  /*2720*/  LOP3.LUT R16, R16, 0xfffffffd, RZ, 0xc0, !PT ;  /* 0xfffffffd10107812 */ /* 0x000fe400078ec0ff */
[----:B------:R-:W-:Y:S01]  /*2730*/  LOP3.LUT R11, R9, 0xfffffffc, RZ, 0xc0, !PT ;  /* 0xfffffffc090b7812 */ /* 0x000fe200078ec0ff */
[----:B------:R-:W-:Y:S01]  /*2740*/  IMAD R9, R189, R41, R6 ;  /* 0x00000029bd097224 */ /* 0x000fe200078e0206 */
[----:B------:R-:W-:-:S03]  /*2750*/  @P2 LOP3.LUT R16, R16, 0x2, RZ, 0xfc, !PT ;  /* 0x0000000210102812 */ /* 0x000fc600078efcff */
[----:B------:R-:W-:Y:S01]  /*2760*/  IMAD.IADD R21, R21, 0x1, R9 ;  /* 0x0000000115157824 */ /* 0x000fe200078e0209 */
[----:B---3--:R-:W-:Y:S01]  /*2770*/  SHF.R.U32.HI R12, RZ, 0x7, R12 ;  /* 0x00000007ff0c7819 */ /* 0x008fe2000001160c */
[----:B------:R-:W-:Y:S01]  /*2780*/  IMAD.IADD R29, R9, 0x1, R29 ;  /* 0x00000001091d7824 */ /* 0x000fe200078e021d */
[----:B-----5:R-:W-:Y:S01]  /*2790*/  SHF.R.S32.HI R9, RZ, 0x1f, R86 ;  /* 0x0000001fff097819 */ /* 0x020fe20000011456 */
[----:B------:R-:W-:Y:S01]  /*27a0*/  IMAD.IADD R10, R8, 0x1, -R11 ;  /* 0x00000001080a7824 */ /* 0x000fe200078e0a0b */
[----:B------:R-:W-:Y:S01]  /*27b0*/  LOP3.LUT R16, R16, 0xfffffffe, RZ, 0xc0, !PT ;  /* 0xfffffffe10107812 */ /* 0x000fe200078ec0ff */
[----:B------:R-:W-:-:S03]  /*27c0*/  IMAD.WIDE.U32 R20, R86, R40, R20 ;  /* 0x0000002856147225 */ /* 0x000fc600078e0014 */
[----:B------:R-:W-:Y:S01]  /*27d0*/  @P1 LOP3.LUT R16, R16, 0x1, RZ, 0xfc, !PT ;  /* 0x0000000110101812 */ /* 0x000fe200078efcff */
[----:B0-----:R-:W-:Y:S01]  /*27e0*/  IMAD R6, R7, R4, RZ ;  /* 0x0000000407067224 */ /* 0x001fe200078e02ff */
[----:B------:R-:W-:Y:S01]  /*27f0*/  SEL R7, R45, RZ, P0 ;  /* 0x000000ff2d077207 */ /* 0x000fe20000000000 */
[C---:B------:R-:W-:Y:S02]  /*2800*/  IMAD R8, R9.reuse, R40, RZ ;  /* 0x0000002809087224 */ /* 0x040fe400078e02ff */
[-C--:B------:R-:W-:Y:S02]  /*2810*/  IMAD R9, R9, R4.reuse, RZ ;  /* 0x0000000409097224 */ /* 0x080fe400078e02ff */
[----:B------:R-:W-:Y:S02]  /*2820*/  IMAD.IADD R7, R18, 0x1, R7 ;  /* 0x0000000112077824 */ /* 0x000fe400078e0207 */
[C---:B------:R-:W-:Y:S02]  /*2830*/  IMAD R11, R189.reuse, R5, R6 ;  /* 0x00000005bd0b7224 */ /* 0x040fe400078e0206 */
[C---:B------:R-:W-:Y:S01]  /*2840*/  IMAD R49, R86.reuse, R41, R8 ;  /* 0x0000002956317224 */ /* 0x040fe200078e0208 */
[----:B------:R-:W-:Y:S01]  /*2850*/  SHF.R.S32.HI R6, RZ, 0x1f, R7 ;  /* 0x0000001fff067819 */ /* 0x000fe20000011407 */
[----:B------:R-:W-:Y:S01]  /*2860*/  IMAD R9, R86, R5, R9 ;  /* 0x0000000556097224 */ /* 0x000fe200078e0209 */
[----:B------:R-:W-:Y:S01]  /*2870*/  SHF.L.U64.HI R41, R4, 0x6, R5 ;  /* 0x0000000604297819 */ /* 0x000fe20000010205 */
[----:B------:R-:W-:Y:S01]  /*2880*/  IMAD.WIDE.U32 R30, R189, R4, R186 ;  /* 0x00000004bd1e7225 */ /* 0x000fe200078e00ba */
[----:B------:R-:W-:-:S02]  /*2890*/  LOP3.LUT R5, R38, 0x18, R18, 0xf8, !PT ;  /* 0x0000001826057812 */ /* 0x000fc400078ef812 */
[----:B------:R-:W-:Y:S01]  /*28a0*/  LEA.HI R37, R6, R7, RZ, 0x3 ;  /* 0x0000000706257211 */ /* 0x000fe200078f18ff */
[----:B------:R-:W-:Y:S01]  /*28b0*/  IMAD.WIDE.U32 R32, R189, R4, R18 ;  /* 0x00000004bd207225 */ /* 0x000fe200078e0012 */
[----:B------:R-:W-:Y:S02]  /*28c0*/  LOP3.LUT R46, R5, R42, RZ, 0x3c, !PT ;  /* 0x0000002a052e7212 */ /* 0x000fe400078e3cff */
[----:B------:R-:W-:Y:S01]  /*28d0*/  LOP3.LUT R5, R38, 0x38, R37, 0xf8, !PT ;  /* 0x0000003826057812 */ /* 0x000fe200078ef825 */
[----:B------:R-:W-:Y:S01]  /*28e0*/  IMAD.IADD R31, R31, 0x1, R11 ;  /* 0x000000011f1f7824 */ /* 0x000fe200078e020b */
[----:B------:R-:W-:Y:S01]  /*28f0*/  LOP3.LUT R51, R37, 0xfffffff8, RZ, 0xc0, !PT ;  /* 0xfffffff825337812 */ /* 0x000fe200078ec0ff */
[----:B------:R-:W-:Y:S02]  /*2900*/  IMAD.IADD R33, R11, 0x1, R33 ;  /* 0x000000010b217824 */ /* 0x000fe400078e0221 */
[----:B------:R-:W-:Y:S01]  /*2910*/  IMAD.WIDE.U32 R30, R86, R4, R30 ;  /* 0x00000004561e7225 */ /* 0x000fe200078e001e */
[----:B------:R-:W-:-:S03]  /*2920*/  SHF.R.S32.HI R54, RZ, 0x1f, R51 ;  /* 0x0000001fff367819 */ /* 0x000fc60000011433 */
[----:B------:R-:W-:-:S04]  /*2930*/  IMAD.WIDE.U32 R32, R86, R4, R32 ;  /* 0x0000000456207225 */ /* 0x000fc800078e0020 */
[----:B------:R-:W-:Y:S01]  /*2940*/  IMAD.SHL.U32 R43, R4, 0x40, RZ ;  /* 0x00000040042b7824 */ /* 0x000fe200078e00ff */
[----:B------:R-:W-:Y:S01]  /*2950*/  LOP3.LUT R4, R5, R42, RZ, 0x3c, !PT ;  /* 0x0000002a05047212 */ /* 0x000fe200078e3cff */
[----:B------:R-:W-:-:S04]  /*2960*/  IMAD.WIDE.U32 R28, R86, R40, R28 ;  /* 0x00000028561c7225 */ /* 0x000fc800078e001c */
[----:B------:R-:W-:Y:S02]  /*2970*/  IMAD.IADD R48, R21, 0x1, R49 ;  /* 0x0000000115307824 */ /* 0x000fe400078e0231 */
[----:B------:R-:W-:Y:S02]  /*2980*/  IMAD.SHL.U32 R40, R40, 0x40, RZ ;  /* 0x0000004028287824 */ /* 0x000fe400078e00ff */
[----:B------:R-:W-:Y:S02]  /*2990*/  VIADD R44, R12, 0x8 ;  /* 0x000000080c2c7836 */ /* 0x000fe40000000000 */
[----:B------:R-:W-:Y:S02]  /*29a0*/  IMAD.SHL.U32 R45, R45, 0x2, RZ ;  /* 0x000000022d2d7824 */ /* 0x000fe400078e00ff */
[----:B------:R-:W-:Y:S02]  /*29b0*/  IMAD R46, R223, 0x200, R46 ;  /* 0x00000200df2e7824 */ /* 0x000fe400078e022e */
[----:B------:R-:W-:-:S02]  /*29c0*/  IMAD R47, R10, 0x40, R189 ;  /* 0x000000400a2f7824 */ /* 0x000fc400078e02bd */
[----:B------:R-:W-:Y:S02]  /*29d0*/  IMAD.IADD R49, R49, 0x1, R29 ;  /* 0x0000000131317824 */ /* 0x000fe400078e021d */
[----:B------:R-:W-:Y:S02]  /*29e0*/  IMAD.IADD R50, R31, 0x1, R9 ;  /* 0x000000011f327824 */ /* 0x000fe400078e0209 */
[----:B------:R-:W-:Y:S02]  /*29f0*/  IMAD.IADD R52, R9, 0x1, R33 ;  /* 0x0000000109347824 */ /* 0x000fe400078e0221 */
[----:B------:R-:W-:Y:S01]  /*2a00*/  IMAD R55, R223, 0x200, R4 ;  /* 0x00000200df377824 */ /* 0x000fe200078e0204 */
[----:B------:R-:W-:-:S07]  /*2a10*/  SHF.R.S32.HI R53, RZ, 0x1f, R0 ;  /* 0x0000001fff357819 */ /* 0x000fce0000011400 */
.L_x_4497:
        /* <DEDUP_REMOVED lines=91> */
.L_x_4469:
[----:B------:R-:W-:Y:S05]  /*2fd0*/  BSYNC B1 ;  /* 0x0000000000017941 */ /* 0x000fea0003800000 */
.L_x_4468:
        /* <DEDUP_REMOVED lines=12> */
[----:B------:R-:W-:-:S05]  /*30a0*/  IMAD.MOV.U32 R6, RZ, RZ, R56 ;  /* 0x000000ffff067224 */ /* 0x000fca00078e0038 */
[----:B------:R-:W-:Y:S01]  /*30b0*/  PRMT R72, R6, 0x5410, R4 ;  /* 0x0000541006487816 */ /* 0x000fe20000000004 */
[----:B------:R-:W-:Y:S06]  /*30c0*/  @!P3 BRA `(.L_x_4470) ;  /* 0x000000000004b947 */ /* 0x000fec0003800000 */
[----:B------:R-:W-:Y:S01]  /*30d0*/  BPT.TRAP 0x1 ;  /* 0x000000040000795c */ /* 0x000fe20000300000 */
.L_x_4470:
[----:B------:R-:W-:Y:S01]  /*30e0*/  IMAD R58, R23, 0x8, R2 ;  /* 0x00000008173a7824 */ /* 0x000fe200078e0202 */
[----:B------:R-:W-:Y:S01]  /*30f0*/  SHF.L.U32 R65, R188, 0x1f, RZ ;  /* 0x0000001fbc417819 */ /* 0x000fe200000006ff */
[----:B------:R-:W-:Y:S03]  /*3100*/  BSSY B1, `(.L_x_4471) ;  /* 0x0000003000017945 */ /* 0x000fe60003800000 */
[----:B------:R-:W0:Y:S02]  /*3110*/  SYNCS.PHASECHK.TRANS64.TRYWAIT P4, [R58+URZ+0x38890], R65 ;  /* 0x038890413a0075a7 */ /* 0x000e24000808017f */
[----:B0-----:R-:W-:Y:S05]  /*3120*/  @!P4 BRA `(.L_x_4472) ;  /* 0x000001b00080c947 */ /* 0x001fea0003800000 */
.L_x_4719:
[----:B------:R-:W-:Y:S05]  /*3130*/  BSYNC B1 ;  /* 0x0000000000017941 */ /* 0x000fea0003800000 */
.L_x_4471:
[----:B------:R-:W-:-:S03]  /*3140*/  UMOV UR4, 0xffffffff ;  /* 0xffffffff00047882 */ /* 0x000fc60000000000 */
[----:B------:R-:W-:Y:S05]  /*3150*/  BRA.DIV UR4, `(.L_x_4473) ;  /* 0x000001b204887947 */ /* 0x000fea000b800000 */
[----:B------:R1:W2:Y:S04]  /*3160*/  SHFL.IDX PT, R69, R13, RZ, 0x1c1f ;  /* 0x001c1fff0d457589 */ /* 0x0002a800000e0000 */
[----:B------:R1:W3:Y:S02]  /*3170*/  SHFL.IDX PT, R14, R68, RZ, 0x1c1f ;  /* 0x001c1fff440e7589 */ /* 0x0002e400000e0000 */
.L_x_4723:
        /* <DEDUP_REMOVED lines=10> */
[----:B------:R-:W-:Y:S01]  /*3220*/  SHF.R.U64 R15, R56, 0x10, R57 ;  /* 0x00000010380f7819 */ /* 0x000fe20000001239 */
[----:B0-----:R-:W-:Y:S01]  /*3230*/  IMAD.U32 R12, R5, 0x10000, RZ ;  /* 0x00010000050c7824 */ /* 0x001fe200078e00ff */
[----:B-1----:R-:W-:Y:S02]  /*3240*/  SHF.R.U64 R13, R26, 0x10, R27 ;  /* 0x000000101a0d7819 */ /* 0x002fe4000000121b */
        /* <DEDUP_REMOVED lines=12> */
[-C--:B------:R-:W-:Y:S02]  /*3310*/  FMUL.FTZ R26, R26, R27.reuse ;  /* 0x0000001b1a1a7220 */ /* 0x080fe40000410000 */
[----:B------:R-:W-:Y:S01]  /*3320*/  FFMA.FTZ R5, R12, R27, -R5 ;  /* 0x0000001b0c057223 */ /* 0x000fe20000010805 */
[----:B------:R-:W-:-:S02]  /*3330*/  IMAD.U32 R27, R6, 0x10000, RZ ;  /* 0x00010000061b7824 */ /* 0x000fc400078e00ff */
[----:B------:R-:W-:Y:S01]  /*3340*/  FFMA.FTZ R12, R12, R57, R26 ;  /* 0x000000390c0c7223 */ /* 0x000fe2000001001a */
[----:B------:R-:W-:Y:S01]  /*3350*/  LOP3.LUT R26, R6, 0xffff0000, RZ, 0xc0, !PT ;  /* 0xffff0000061a7812 */ /* 0x000fe200078ec0ff */
[C---:B------:R-:W-:Y:S01]  /*3360*/  IMAD.U32 R68, R67.reuse, 0x10000, RZ ;  /* 0x0001000043447824 */ /* 0x040fe200078e00ff */
[----:B------:R-:W-:Y:S01]  /*3370*/  LOP3.LUT R67, R67, 0xffff0000, RZ, 0xc0, !PT ;  /* 0xffff000043437812 */ /* 0x000fe200078ec0ff */
[C---:B------:R-:W-:Y:S01]  /*3380*/  IMAD.U32 R57, R56.reuse, 0x10000, RZ ;  /* 0x0001000038397824 */ /* 0x040fe200078e00ff */
[----:B------:R-:W-:Y:S01]  /*3390*/  LOP3.LUT R56, R56, 0xffff0000, RZ, 0xc0, !PT ;  /* 0xffff000038387812 */ /* 0x000fe200078ec0ff */
[----:B------:R-:W-:Y:S01]  /*33a0*/  FMUL.FTZ R6, R26, R68 ;  /* 0x000000441a067220 */ /* 0x000fe20000410000 */
[----:B------:R-:W-:Y:S01]  /*33b0*/  F2FP.BF16.F32.PACK_AB R5, R12, R5 ;  /* 0x000000050c05723e */ /* 0x000fe200000010ff */
[-C--:B------:R-:W-:Y:S01]  /*33c0*/  FMUL.FTZ R71, R26, R57.reuse ;  /* 0x000000391a477220 */ /* 0x080fe20000410000 */
[----:B------:R-:W-:Y:S01]  /*33d0*/  LOP3.LUT R26, R7, 0xffff0000, RZ, 0xc0, !PT ;  /* 0xffff0000071a7812 */ /* 0x000fe200078ec0ff */
[----:B------:R-:W-:Y:S01]  /*33e0*/  FFMA.FTZ R6, R27, R57, -R6 ;  /* 0x000000391b067223 */ /* 0x000fe20000010806 */
[----:B------:R-:W-:-:S02]  /*33f0*/  IMAD.U32 R7, R7, 0x10000, RZ ;  /* 0x0001000007077824 */ /* 0x000fc400078e00ff */
[----:B------:R-:W-:Y:S01]  /*3400*/  FFMA.FTZ R27, R27, R68, R71 ;  /* 0x000000441b1b7223 */ /* 0x000fe20000010047 */
[C---:B------:R-:W-:Y:S01]  /*3410*/  FMUL.FTZ R68, R26.reuse, R67 ;  /* 0x000000431a447220 */ /* 0x040fe20000410000 */
[----:B------:R-:W-:-:S03]  /*3420*/  FMUL.FTZ R26, R26, R56 ;  /* 0x000000381a1a7220 */ /* 0x000fc60000410000 */
[----:B------:R-:W-:Y:S01]  /*3430*/  F2FP.BF16.F32.PACK_AB R6, R27, R6 ;  /* 0x000000061b06723e */ /* 0x000fe200000010ff */
[C---:B------:R-:W-:Y:S01]  /*3440*/  FFMA.FTZ R68, R7.reuse, R56, -R68 ;  /* 0x0000003807447223 */ /* 0x040fe20000010844 */
[----:B------:R-:W-:Y:S01]  /*3450*/  FFMA.FTZ R67, R7, R67, R26 ;  /* 0x0000004307437223 */ /* 0x000fe2000001001a */
[C---:B------:R-:W-:Y:S01]  /*3460*/  LOP3.LUT R7, R4.reuse, 0xffff0000, RZ, 0xc0, !PT ;  /* 0xffff000004077812 */ /* 0x040fe200078ec0ff */
[----:B------:R-:W-:-:S04]  /*3470*/  IMAD.U32 R4, R4, 0x10000, RZ ;  /* 0x0001000004047824 */ /* 0x000fc800078e00ff */
[C---:B------:R-:W-:Y:S01]  /*3480*/  FMUL.FTZ R57, R7.reuse, R15 ;  /* 0x0000000f07397220 */ /* 0x040fe20000410000 */
[-C--:B------:R-:W-:Y:S01]  /*3490*/  FMUL.FTZ R26, R7, R13.reuse ;  /* 0x0000000d071a7220 */ /* 0x080fe20000410000 */
[----:B------:R-:W-:Y:S02]  /*34a0*/  F2FP.BF16.F32.PACK_AB R7, R67, R68 ;  /* 0x000000444307723e */ /* 0x000fe400000010ff */
[C---:B------:R-:W-:Y:S01]  /*34b0*/  FFMA.FTZ R57, R4.reuse, R13, -R57 ;  /* 0x0000000d04397223 */ /* 0x040fe20000010839 */
[----:B------:R-:W-:-:S05]  /*34c0*/  FFMA.FTZ R26, R4, R15, R26 ;  /* 0x0000000f041a7223 */ /* 0x000fca000001001a */
[----:B------:R-:W-:-:S07]  /*34d0*/  F2FP.BF16.F32.PACK_AB R4, R26, R57 ;  /* 0x000000391a04723e */ /* 0x000fce00000010ff */
.L_x_4478:
[----:B------:R-:W-:Y:S05]  /*34e0*/  BSYNC B2 ;  /* 0x0000000000027941 */ /* 0x000fea0003800000 */
.L_x_4477:
[----:B0-----:R4:W-:Y:S02]  /*34f0*/  ST.E.128 desc[UR42][R10.64], R4 ;  /* 0x000000040a007985 */ /* 0x0019e4000c101d2a */
.L_x_4476:
[----:B------:R-:W-:Y:S05]  /*3500*/  BSYNC B1 ;  /* 0x0000000000017941 */ /* 0x000fea0003800000 */
.L_x_4475:
        /* <DEDUP_REMOVED lines=58> */
.L_x_4480:
[----:B------:R-:W-:Y:S05]  /*38b0*/  BSYNC B1 ;  /* 0x0000000000017941 */ /* 0x000fea0003800000 */
.L_x_4479:
[----:B--2---:R2:W-:Y:S01]  /*38c0*/  ST.E.128 desc[UR42][R10.64], R4 ;  /* 0x000000040a007985 */ /* 0x0045e2000c101d2a */
[----:B------:R-:W-:Y:S05]  /*38d0*/  BRA `(.L_x_4474) ;  /* 0x0000000c00a47947 */ /* 0x000fea0003800000 */
.L_x_4467:
        /* <DEDUP_REMOVED lines=44> */
.L_x_4481:
[----:B------:R-:W-:Y:S01]  /*3ba0*/  IMAD R58, R23, 0x8, R2 ;  /* 0x00000008173a7824 */ /* 0x000fe200078e0202 */
[----:B------:R-:W-:Y:S01]  /*3bb0*/  SHF.L.U32 R65, R188, 0x1f, RZ ;  /* 0x0000001fbc417819 */ /* 0x000fe200000006ff */
[----:B------:R-:W-:Y:S03]  /*3bc0*/  BSSY B1, `(.L_x_4482) ;  /* 0x0000003000017945 */ /* 0x000fe60003800000 */
[----:B------:R-:W0:Y:S02]  /*3bd0*/  SYNCS.PHASECHK.TRANS64.TRYWAIT P5, [R58+URZ+0x38890], R65 ;  /* 0x038890413a0075a7 */ /* 0x000e2400080a017f */
[----:B0-----:R-:W-:Y:S05]  /*3be0*/  @!P5 BRA `(.L_x_4483) ;  /* 0x000001a80028d947 */ /* 0x001fea0003800000 */
.L_x_4724:
[----:B------:R-:W-:Y:S05]  /*3bf0*/  BSYNC B1 ;  /* 0x0000000000017941 */ /* 0x000fea0003800000 */
.L_x_4482:
[----:B------:R-:W-:-:S03]  /*3c00*/  UMOV UR4, 0xffffffff ;  /* 0xffffffff00047882 */ /* 0x000fc60000000000 */
[----:B------:R-:W-:Y:S05]  /*3c10*/  BRA.DIV UR4, `(.L_x_4484) ;  /* 0x000001aa04307947 */ /* 0x000fea000b800000 */
[----:B------:R1:W2:Y:S04]  /*3c20*/  SHFL.IDX PT, R56, R13, RZ, 0x1c1f ;  /* 0x001c1fff0d387589 */ /* 0x0002a800000e0000 */
[----:B------:R-:W3:Y:S02]  /*3c30*/  SHFL.IDX PT, R68, R68, RZ, 0x1c1f ;  /* 0x001c1fff44447589 */ /* 0x000ee400000e0000 */
.L_x_4728:
[----:B------:R-:W4:Y:S02]  /*3c40*/  LDC R66, c[0x0][0x2f4] ;  /* 0x0000bd00ff427b82 */ /* 0x000f240000000800 */
[----:B----4-:R-:W-:-:S13]  /*3c50*/  ISETP.GE.OR P2, PT, R18, R66, P2 ;  /* 0x000000421200720c */ /* 0x010fda0001746670 */
[----:B------:R-:W-:Y:S05]  /*3c60*/  @P2 BRA `(.L_x_4474) ;  /* 0x0000000800c02947 */ /* 0x000fea0003800000 */
[----:B------:R-:W-:Y:S01]  /*3c70*/  IMAD.IADD R8, R66, 0x1, -R45 ;  /* 0x0000000142087824 */ /* 0x000fe200078e0a2d */
[----:B------:R-:W-:Y:S04]  /*3c80*/  BSSY B1, `(.L_x_4485) ;  /* 0x000006f000017945 */ /* 0x000fe80003800000 */
[----:B------:R-:W-:-:S04]  /*3c90*/  SEL R8, R45, R8, !P0 ;  /* 0x000000082d087207 */ /* 0x000fc80004000000 */
[----:B------:R-:W-:-:S04]  /*3ca0*/  SHF.R.S32.HI R9, RZ, 0x1f, R8 ;  /* 0x0000001fff097819 */ /* 0x000fc80000011408 */
[----:B------:R-:W-:-:S04]  /*3cb0*/  LEA.HI R9, R9, R8, RZ, 0x4 ;  /* 0x0000000809097211 */ /* 0x000fc800078f20ff */
[----:B------:R-:W-:-:S04]  /*3cc0*/  SHF.R.S32.HI R8, RZ, 0x4, R9 ;  /* 0x00000004ff087819 */ /* 0x000fc80000011409 */
[----:B------:R-:W-:-:S05]  /*3cd0*/  LEA.HI.SX32 R8, R37, R8, 0x1d ;  /* 0x0000000825087211 */ /* 0x000fca00078feaff */
[----:B------:R-:W-:-:S05]  /*3ce0*/  IMAD.SHL.U32 R57, R8, 0x8, RZ ;  /* 0x0000000808397824 */ /* 0x000fca00078e00ff */
[----:B------:R-:W-:-:S04]  /*3cf0*/  LOP3.LUT R9, R38, 0x38, R57, 0xf8, !PT ;  /* 0x0000003826097812 */ /* 0x000fc800078ef839 */
[----:B------:R-:W-:Y:S01]  /*3d00*/  LOP3.LUT R8, R9, R42, RZ, 0x3c, !PT ;  /* 0x0000002a09087212 */ /* 0x000fe200078e3cff */
[----:B------:R-:W-:-:S04]  /*3d10*/  IMAD.IADD R9, R55, 0x1, R64 ;  /* 0x0000000137097824 */ /* 0x000fc800078e0240 */
[----:B------:R-:W-:Y:S02]  /*3d20*/  IMAD R11, R223, 0x200, R8 ;  /* 0x00000200df0b7824 */ /* 0x000fe400078e0208 */
[----:B------:R-:W-:Y:S02]  /*3d30*/  IMAD R9, R9, 0x2, R2 ;  /* 0x0000000209097824 */ /* 0x000fe400078e0202 */
[----:B------:R-:W-:-:S04]  /*3d40*/  IMAD.IADD R11, R64, 0x1, R11 ;  /* 0x00000001400b7824 */ /* 0x000fc800078e020b */
[----:B------:R-:W-:Y:S02]  /*3d50*/  IMAD R12, R11, 0x2, R2 ;  /* 0x000000020b0c7824 */ /* 0x000fe400078e0202 */
[----:B------:R-:W4:Y:S04]  /*3d60*/  LDS.128 R8, [R9+0x22400] ;  /* 0x0224000009087984 */ /* 0x000f280000000c00 */
[----:B-1----:R-:W1:Y:S01]  /*3d70*/  LDS.128 R12, [R12+0x22400] ;  /* 0x022400000c0c7984 */ /* 0x002e620000000c00 */
[----:B------:R-:W-:Y:S05]  /*3d80*/  @P4 BRA `(.L_x_4486) ;  /* 0x0000000400784947 */ /* 0x000fea0003800000 */
[----:B------:R-:W-:Y:S01]  /*3d90*/  SHF.R.U32.HI R71, RZ, 0x10, R25 ;  /* 0x00000010ff477819 */ /* 0x000fe20000011619 */
[----:B-1----:R-:W-:Y:S01]  /*3da0*/  IMAD.U32 R64, R13, 0x10000, RZ ;  /* 0x000100000d407824 */ /* 0x002fe200078e00ff */
[----:B------:R-:W-:Y:S02]  /*3db0*/  SHF.R.U32.HI R67, RZ, 0x10, R5 ;  /* 0x00000010ff437819 */ /* 0x000fe40000011605 */
[----:B------:R-:W-:Y:S01]  /*3dc0*/  PRMT R71, R70, 0x5410, R71 ;  /* 0x0000541046477816 */ /* 0x000fe20000000047 */
[----:B----4-:R-:W-:Y:S01]  /*3dd0*/  IMAD.U32 R70, R9, 0x10000, RZ ;  /* 0x0001000009467824 */ /* 0x010fe200078e00ff */
        /* <DEDUP_REMOVED lines=89> */
.L_x_4486:
[----:B------:R-:W-:Y:S05]  /*4370*/  BSYNC B1 ;  /* 0x0000000000017941 */ /* 0x000fea0003800000 */
.L_x_4485:
[----:B---3--:R-:W-:-:S04]  /*4380*/  LEA R4, P2, R51, R68, 0x1 ;  /* 0x0000004433047211 */ /* 0x008fc800078408ff */
[----:B--2---:R-:W-:Y:S02]  /*4390*/  LEA.HI.X R5, R51, R56, R54, 0x1, P2 ;  /* 0x0000003833057211 */ /* 0x004fe400010f0c36 */
[----:B------:R-:W-:-:S03]  /*43a0*/  ISETP.GE.AND P2, PT, R57, R66, PT ;  /* 0x000000423900720c */ /* 0x000fc60003f46270 */
[----:B----4-:R2:W-:Y:S02]  /*43b0*/  ST.E.128 desc[UR42][R4.64], R8 ;  /* 0x0000000804007985 */ /* 0x0105e4000c101d2a */
[----:B--2---:R-:W-:Y:S02]  /*43c0*/  IMAD.MOV.U32 R4, RZ, RZ, R68 ;  /* 0x000000ffff047224 */ /* 0x004fe400078e0044 */
[----:B------:R-:W-:-:S06]  /*43d0*/  IMAD.MOV.U32 R5, RZ, RZ, R56 ;  /* 0x000000ffff057224 */ /* 0x000fcc00078e0038 */
[----:B------:R-:W-:Y:S05]  /*43e0*/  @P2 BRA `(.L_x_4474) ;  /* 0x0000000000e02947 */ /* 0x000fea0003800000 */
[----:B------:R-:W-:-:S05]  /*43f0*/  IMAD.WIDE R4, R57, 0x2, R4 ;  /* 0x0000000239047825 */ /* 0x000fca00078e0204 */
[----:B-1----:R1:W-:Y:S01]  /*4400*/  ST.E.128 desc[UR42][R4.64], R12 ;  /* 0x0000000c04007985 */ /* 0x0023e2000c101d2a */
[----:B------:R-:W-:Y:S05]  /*4410*/  BRA `(.L_x_4474) ;  /* 0x0000000000d47947 */ /* 0x000fea0003800000 */
.L_x_4466:
[----:B------:R-:W-:-:S06]  /*4420*/  UISETP.NE.AND UP0, UPT, UR37, 0x3, UPT ;  /* 0x000000032500788c */ /* 0x000fcc000bf05270 */
[----:B------:R-:W-:-:S13]  /*4430*/  PLOP3.LUT P3, PT, PT, PT, UP0, 0x80, 0x0 ;  /* 0x000000000000781c */ /* 0x000fda0003f6f008 */
[----:B------:R-:W-:Y:S05]  /*4440*/  @!P3 BRA `(.L_x_4487) ;  /* 0x000000000004b947 */ /* 0x000fea0003800000 */
[----:B------:R-:W-:Y:S01]  /*4450*/  BPT.TRAP 0x1 ;  /* 0x000000040000795c */ /* 0x000fe20000300000 */
.L_x_4487:
[----:B------:R-:W-:Y:S01]  /*4460*/  IMAD R58, R23, 0x8, R2 ;  /* 0x00000008173a7824 */ /* 0x000fe200078e0202 */
[----:B------:R-:W-:Y:S01]  /*4470*/  SHF.L.U32 R65, R188, 0x1f, RZ ;  /* 0x0000001fbc417819 */ /* 0x000fe200000006ff */
[----:B------:R-:W-:Y:S01]  /*4480*/  BSSY B1, `(.L_x_4488) ;  /* 0x0000004000017945 */ /* 0x000fe20003800000 */
[----:B------:R-:W-:Y:S02]  /*4490*/  SHF.R.S32.HI R62, RZ, 0x1f, R60 ;  /* 0x0000001fff3e7819 */ /* 0x000fe4000001143c */
[----:B------:R-:W1:Y:S02]  /*44a0*/  SYNCS.PHASECHK.TRANS64.TRYWAIT P2, [R58+URZ+0x38890], R65 ;  /* 0x038890413a0075a7 */ /* 0x000e64000804017f */
[----:B-1----:R-:W-:Y:S05]  /*44b0*/  @!P2 BRA `(.L_x_4489) ;  /* 0x000001a00050a947 */ /* 0x002fea0003800000 */
.L_x_4729:
[----:B------:R-:W-:Y:S05]  /*44c0*/  BSYNC B1 ;  /* 0x0000000000017941 */ /* 0x000fea0003800000 */
.L_x_4488:
        /* <DEDUP_REMOVED lines=24> */
.L_x_4733:
        /* <DEDUP_REMOVED lines=18> */
.L_x_4474:
[----:B------:R-:W-:Y:S05]  /*4770*/  BSYNC B0 ;  /* 0x0000000000007941 */ /* 0x000fea0003800000 */
.L_x_4465:
        /* <DEDUP_REMOVED lines=17> */
.L_x_4492:
[----:B------:R-:W-:Y:S05]  /*4890*/  BSYNC B0 ;  /* 0x0000000000007941 */ /* 0x000fea0003800000 */
.L_x_4491:
[----:B------:R-:W1:Y:S01]  /*48a0*/  SYNCS.PHASECHK.TRANS64.TRYWAIT P3, [R58+URZ+0x388b0], R65 ;  /* 0x0388b0413a0075a7 */ /* 0x000e62000806017f */
[----:B------:R-:W-:Y:S04]  /*48b0*/  BSSY B0, `(.L_x_4493) ;  /* 0x0000002000007945 */ /* 0x000fe80003800000 */
[----:B-1----:R-:W-:Y:S05]  /*48c0*/  @!P3 BRA `(.L_x_4494) ;  /* 0x0000019c00a4b947 */ /* 0x002fea0003800000 */
.L_x_4734:
[----:B------:R-:W-:Y:S05]  /*48d0*/  BSYNC B0 ;  /* 0x0000000000007941 */ /* 0x000fea0003800000 */
.L_x_4493:
        /* <DEDUP_REMOVED lines=21> */
[----:B------:R-:W4:Y:S04]  /*4a30*/  LDL R64, [R1] ;  /* 0x0000000001407983 */ /* 0x000f280000100800 */
[----:B------:R-:W5:Y:S04]  /*4a40*/  LDL R57, [R1+0x4] ;  /* 0x0000040001397983 */ /* 0x000f680000100800 */
[----:B------:R-:W5:Y:S01]  /*4a50*/  LDL R56, [R1+0x8] ;  /* 0x0000080001387983 */ /* 0x000f620000100800 */
[----:B------:R-:W-:Y:S01]  /*4a60*/  LOP3.LUT P3, RZ, R191, 0x4, RZ, 0xc0, !PT ;  /* 0x00000004bfff7812 */ /* 0x000fe2000786c0ff */
[----:B------:R-:W-:Y:S01]  /*4a70*/  IMAD R5, R23, 0x8000, R46 ;  /* 0x0000800017057824 */ /* 0x000fe200078e022e */
[----:B------:R-:W-:Y:S01]  /*4a80*/  ULDC UR4, c[0x0][0x320] ;  /* 0x0000c80000047ab9 */ /* 0x000fe20000000800 */
[----:B------:R-:W5:Y:S02]  /*4a90*/  LDL R27, [R1+0xc] ;  /* 0x00000c00011b7983 */ /* 0x000f640000100800 */
[----:B------:R-:W-:-:S02]  /*4aa0*/  VIADD R15, R5, 0x20 ;  /* 0x00000020050f7836 */ /* 0x000fc40000000000 */
[----:B------:R-:W5:Y:S01]  /*4ab0*/  LDL R26, [R1+0x10] ;  /* 0x00001000011a7983 */ /* 0x000f620000100800 */
[C-C-:B---3--:R-:W-:Y:S01]  /*4ac0*/  IMAD R14, R5.reuse, 0x2, R2.reuse ;  /* 0x00000002050e7824 */ /* 0x148fe200078e0202 */
[----:B------:R-:W-:Y:S02]  /*4ad0*/  ISETP.GE.AND P5, PT, R22, UR4, PT ;  /* 0x0000000416007c0c */ /* 0x000fe4000bfa6270 */
[----:B------:R-:W3:Y:S02]  /*4ae0*/  LDL R61, [R1+0x14] ;  /* 0x00001400013d7983 */ /* 0x000ee40000100800 */
[----:B------:R-:W-:Y:S01]  /*4af0*/  @P3 VIADD R15, R5, 0xffffffe0 ;  /* 0xffffffe0050f3836 */ /* 0x000fe20000000000 */
[----:B------:R-:W-:Y:S01]  /*4b00*/  ISETP.GE.AND P3, PT, R18, UR4, PT ;  /* 0x0000000412007c0c */ /* 0x000fe2000bf66270 */
[----:B------:R-:W3:Y:S02]  /*4b10*/  LDL R60, [R1+0x18] ;  /* 0x00001800013c7983 */ /* 0x000ee40000100800 */
[----:B------:R-:W-:-:S02]  /*4b20*/  IMAD R15, R15, 0x2, R2 ;  /* 0x000000020f0f7824 */ /* 0x000fc400078e0202 */
[----:B------:R-:W3:Y:S08]  /*4b30*/  LDL R59, [R1+0x1c] ;  /* 0x00001c00013b7983 */ /* 0x000ef00000100800 */
[----:B------:R-:W1:Y:S01]  /*4b40*/  @!P3 LDS.128 R4, [R14+0x400] ;  /* 0x000400000e04b984 */ /* 0x000e620000000c00 */
[----:B0-----:R-:W-:-:S04]  /*4b50*/  @!P3 LEA R8, P4, R18, R25, 0x1 ;  /* 0x000000191208b211 */ /* 0x001fc800078808ff */
[----:B--2---:R-:W-:Y:S02]  /*4b60*/  @!P3 LEA.HI.X R9, R18, R24, R19, 0x1, P4 ;  /* 0x000000181209b211 */ /* 0x004fe400020f0c13 */
[----:B------:R-:W-:-:S04]  /*4b70*/  @!P5 LEA R12, P4, R22, R25, 0x1 ;  /* 0x00000019160cd211 */ /* 0x000fc800078808ff */
[----:B------:R-:W-:Y:S02]  /*4b80*/  @!P5 LEA.HI.X R13, R22, R24, R193, 0x1, P4 ;  /* 0x00000018160dd211 */ /* 0x000fe400020f0cc1 */
[C---:B------:R-:W-:Y:S01]  /*4b90*/  ISETP.GE.AND P4, PT, R214.reuse, UR4, PT ;  /* 0x00000004d6007c0c */ /* 0x040fe2000bf86270 */
[----:B-1----:R0:W-:Y:S04]  /*4ba0*/  @!P3 ST.E.128 desc[UR42][R8.64], R4 ;  /* 0x000000040800b985 */ /* 0x0021e8000c101d2a */
[----:B------:R-:W1:Y:S08]  /*4bb0*/  @!P5 LDS.128 R4, [R15+0x400] ;  /* 0x000400000f04d984 */ /* 0x000e700000000c00 */
[----:B0-----:R-:W-:-:S05]  /*4bc0*/  @!P4 LEA R8, P3, R214, R25, 0x1 ;  /* 0x00000019d608c211 */ /* 0x001fca00078608ff */
[----:B------:R-:W-:Y:S01]  /*4bd0*/  @!P4 IMAD.X R9, R24, 0x1, R228, P3 ;  /* 0x000000011809c824 */ /* 0x000fe200018e06e4 */
[----:B------:R-:W-:-:S13]  /*4be0*/  ISETP.GE.AND P3, PT, R213, UR4, PT ;  /* 0x00000004d5007c0c */ /* 0x000fda000bf66270 */
[----:B------:R-:W-:-:S05]  /*4bf0*/  @!P3 LEA R10, P6, R213, R25, 0x1 ;  /* 0x00000019d50ab211 */ /* 0x000fca00078c08ff */
[----:B------:R-:W-:Y:S01]  /*4c00*/  @!P3 IMAD.X R11, R24, 0x1, R229, P6 ;  /* 0x00000001180bb824 */ /* 0x000fe200030e06e5 */
[----:B-1----:R0:W-:Y:S01]  /*4c10*/  @!P5 ST.E.128 desc[UR42][R12.64], R4 ;  /* 0x000000040c00d985 */ /* 0x0021e2000c101d2a */
[----:B------:R-:W-:-:S03]  /*4c20*/  ISETP.GE.AND P5, PT, R212, UR4, PT ;  /* 0x00000004d4007c0c */ /* 0x000fc6000bfa6270 */
[----:B------:R-:W1:Y:S10]  /*4c30*/  @!P4 LDS.128 R4, [R14+0x2400] ;  /* 0x002400000e04c984 */ /* 0x000e740000000c00 */
[----:B0-----:R-:W-:Y:S01]  /*4c40*/  @!P5 LEA R12, P6, R212, R25, 0x1 ;  /* 0x00000019d40cd211 */ /* 0x001fe200078c08ff */
[----:B-1----:R-:W-:Y:S04]  /*4c50*/  @!P4 ST.E.128 desc[UR42][R8.64], R4 ;  /* 0x000000040800c985 */ /* 0x002fe8000c101d2a */
[----:B------:R-:W0:Y:S01]  /*4c60*/  @!P3 LDS.128 R4, [R15+0x2400] ;  /* 0x002400000f04b984 */ /* 0x000e220000000c00 */
[----:B------:R-:W-:-:S03]  /*4c70*/  ISETP.GE.AND P4, PT, R211, UR4, PT ;  /* 0x00000004d3007c0c */ /* 0x000fc6000bf86270 */
[----:B0-----:R-:W-:Y:S04]  /*4c80*/  @!P3 ST.E.128 desc[UR42][R10.64], R4 ;  /* 0x000000040a00b985 */ /* 0x001fe8000c101d2a */
[----:B------:R-:W0:Y:S01]  /*4c90*/  @!P5 LDS.128 R4, [R14+0x4400] ;  /* 0x004400000e04d984 */ /* 0x000e220000000c00 */
[----:B------:R-:W-:Y:S01]  /*4ca0*/  ISETP.GE.AND P3, PT, R210, UR4, PT ;  /* 0x00000004d2007c0c */ /* 0x000fe2000bf66270 */
[----:B----4-:R-:W-:-:S05]  /*4cb0*/  @!P5 IMAD.X R13, R24, 0x1, R64, P6 ;  /* 0x00000001180dd824 */ /* 0x010fca00030e0640 */
[----:B0-----:R-:W-:Y:S04]  /*4cc0*/  @!P5 ST.E.128 desc[UR42][R12.64], R4 ;  /* 0x000000040c00d985 */ /* 0x001fe8000c101d2a */
[----:B------:R-:W0:Y:S01]  /*4cd0*/  @!P4 LDS.128 R4, [R15+0x4400] ;  /* 0x004400000f04c984 */ /* 0x000e220000000c00 */
[----:B------:R-:W-:-:S05]  /*4ce0*/  @!P4 LEA R8, P6, R211, R25, 0x1 ;  /* 0x00000019d308c211 */ /* 0x000fca00078c08ff */
[----:B-----5:R-:W-:Y:S02]  /*4cf0*/  @!P4 IMAD.X R9, R24, 0x1, R57, P6 ;  /* 0x000000011809c824 */ /* 0x020fe400030e0639 */
[----:B------:R-:W2:Y:S01]  /*4d00*/  LDL R57, [R1+0x20] ;  /* 0x0000200001397983 */ /* 0x000ea20000100800 */
[----:B------:R-:W-:-:S05]  /*4d10*/  @!P3 LEA R10, P6, R210, R25, 0x1 ;  /* 0x00000019d20ab211 */ /* 0x000fca00078c08ff */
[----:B------:R-:W-:Y:S02]  /*4d20*/  @!P3 IMAD.X R11, R24, 0x1, R56, P6 ;  /* 0x00000001180bb824 */ /* 0x000fe400030e0638 */
[----:B------:R-:W4:Y:S04]  /*4d30*/  LDL R56, [R1+0x24] ;  /* 0x0000240001387983 */ /* 0x000f280000100800 */
[----:B0-----:R-:W-:Y:S04]  /*4d40*/  @!P4 ST.E.128 desc[UR42][R8.64], R4 ;  /* 0x000000040800c985 */ /* 0x001fe8000c101d2a */
[----:B------:R-:W0:Y:S01]  /*4d50*/  @!P3 LDS.128 R4, [R14+0x6400] ;  /* 0x006400000e04b984 */ /* 0x000e220000000c00 */
[----:B------:R-:W-:-:S13]  /*4d60*/  ISETP.GE.AND P5, PT, R209, UR4, PT ;  /* 0x00000004d1007c0c */ /* 0x000fda000bfa6270 */
[----:B------:R-:W-:Y:S01]  /*4d70*/  @!P5 LEA R12, P6, R209, R25, 0x1 ;  /* 0x00000019d10cd211 */ /* 0x000fe200078c08ff */
[----:B0-----:R-:W-:Y:S04]  /*4d80*/  @!P3 ST.E.128 desc[UR42][R10.64], R4 ;  /* 0x000000040a00b985 */ /* 0x001fe8000c101d2a */
[----:B------:R-:W0:Y:S01]  /*4d90*/  @!P5 LDS.128 R4, [R15+0x6400] ;  /* 0x006400000f04d984 */ /* 0x000e220000000c00 */
[----:B------:R-:W-:-:S03]  /*4da0*/  @!P5 IMAD.X R13, R24, 0x1, R27, P6 ;  /* 0x00000001180dd824 */ /* 0x000fc600030e061b */
[----:B------:R-:W5:Y:S01]  /*4db0*/  LDL R27, [R1+0x28] ;  /* 0x00002800011b7983 */ /* 0x000f620000100800 */
[----:B------:R-:W-:-:S13]  /*4dc0*/  ISETP.GE.AND P4, PT, R208, UR4, PT ;  /* 0x00000004d0007c0c */ /* 0x000fda000bf86270 */
[----:B------:R-:W-:Y:S01]  /*4dd0*/  @!P4 LEA R8, P6, R208, R25, 0x1 ;  /* 0x00000019d008c211 */ /* 0x000fe200078c08ff */
[----:B0-----:R-:W-:Y:S04]  /*4de0*/  @!P5 ST.E.128 desc[UR42][R12.64], R4 ;  /* 0x000000040c00d985 */ /* 0x001fe8000c101d2a */
[----:B------:R-:W0:Y:S01]  /*4df0*/  @!P4 LDS.128 R4, [R14+0x8400] ;  /* 0x008400000e04c984 */ /* 0x000e220000000c00 */
[----:B------:R-:W-:-:S03]  /*4e00*/  @!P4 IMAD.X R9, R24, 0x1, R26, P6 ;  /* 0x000000011809c824 */ /* 0x000fc600030e061a */
[----:B------:R-:W5:Y:S01]  /*4e10*/  LDL R26, [R1+0x2c] ;  /* 0x00002c00011a7983 */ /* 0x000f620000100800 */
[C---:B------:R-:W-:Y:S02]  /*4e20*/  ISETP.GE.AND P3, PT, R207.reuse, UR4, PT ;  /* 0x00000004cf007c0c */ /* 0x040fe4000bf66270 */
[----:B------:R-:W-:Y:S01]  /*4e30*/  ISETP.GE.AND P5, PT, R206, UR4, PT ;  /* 0x00000004ce007c0c */ /* 0x000fe2000bfa6270 */
[----:B0-----:R-:W-:Y:S10]  /*4e40*/  @!P4 ST.E.128 desc[UR42][R8.64], R4 ;  /* 0x000000040800c985 */ /* 0x001ff4000c101d2a */
[----:B------:R-:W0:Y:S01]  /*4e50*/  @!P3 LDS.128 R4, [R15+0x8400] ;  /* 0x008400000f04b984 */ /* 0x000e220000000c00 */
[----:B------:R-:W-:-:S05]  /*4e60*/  @!P3 LEA R10, P6, R207, R25, 0x1 ;  /* 0x00000019cf0ab211 */ /* 0x000fca00078c08ff */
[----:B---3--:R-:W-:Y:S01]  /*4e70*/  @!P3 IMAD.X R11, R24, 0x1, R61, P6 ;  /* 0x00000001180bb824 */ /* 0x008fe200030e063d */
[----:B------:R-:W-:Y:S02]  /*4e80*/  ISETP.GE.AND P4, PT, R203, UR4, PT ;  /* 0x00000004cb007c0c */ /* 0x000fe4000bf86270 */
[----:B------:R-:W-:Y:S02]  /*4e90*/  @!P5 LEA R12, P6, R206, R25, 0x1 ;  /* 0x00000019ce0cd211 */ /* 0x000fe400078c08ff */
[----:B0-----:R-:W-:Y:S04]  /*4ea0*/  @!P3 ST.E.128 desc[UR42][R10.64], R4 ;  /* 0x000000040a00b985 */ /* 0x001fe8000c101d2a */
[----:B------:R-:W0:Y:S01]  /*4eb0*/  @!P5 LDS.128 R4, [R14+0xa400] ;  /* 0x00a400000e04d984 */ /* 0x000e220000000c00 */
[----:B------:R-:W-:Y:S01]  /*4ec0*/  @!P5 IMAD.X R13, R24, 0x1, R60, P6 ;  /* 0x00000001180dd824 */ /* 0x000fe200030e063c */
[----:B------:R-:W-:-:S03]  /*4ed0*/  ISETP.GE.AND P3, PT, R202, UR4, PT ;  /* 0x00000004ca007c0c */ /* 0x000fc6000bf66270 */
[----:B------:R-:W-:Y:S01]  /*4ee0*/  @!P4 LEA R8, P6, R203, R25, 0x1 ;  /* 0x00000019cb08c211 */ /* 0x000fe200078c08ff */
[----:B0-----:R-:W-:Y:S04]  /*4ef0*/  @!P5 ST.E.128 desc[UR42][R12.64], R4 ;  /* 0x000000040c00d985 */ /* 0x001fe8000c101d2a */
[----:B------:R-:W0:Y:S01]  /*4f00*/  @!P4 LDS.128 R4, [R15+0xa400] ;  /* 0x00a400000f04c984 */ /* 0x000e220000000c00 */
[----:B------:R-:W-:Y:S01]  /*4f10*/  @!P4 IMAD.X R9, R24, 0x1, R59, P6 ;  /* 0x000000011809c824 */ /* 0x000fe200030e063b */
[----:B------:R-:W-:-:S03]  /*4f20*/  ISETP.GE.AND P5, PT, R218, UR4, PT ;  /* 0x00000004da007c0c */ /* 0x000fc6000bfa6270 */
[----:B------:R-:W-:Y:S01]  /*4f30*/  @!P3 LEA R10, P6, R202, R25, 0x1 ;  /* 0x00000019ca0ab211 */ /* 0x000fe200078c08ff */
[----:B0-----:R-:W-:Y:S04]  /*4f40*/  @!P4 ST.E.128 desc[UR42][R8.64], R4 ;  /* 0x000000040800c985 */ /* 0x001fe8000c101d2a */
[----:B------:R-:W0:Y:S01]  /*4f50*/  @!P3 LDS.128 R4, [R14+0xc400] ;  /* 0x00c400000e04b984 */ /* 0x000e220000000c00 */
[----:B--2---:R-:W-:Y:S01]  /*4f60*/  @!P3 IMAD.X R11, R24, 0x1, R57, P6 ;  /* 0x00000001180bb824 */ /* 0x004fe200030e0639 */
[----:B------:R-:W-:-:S03]  /*4f70*/  ISETP.GE.AND P4, PT, R217, UR4, PT ;  /* 0x00000004d9007c0c */ /* 0x000fc6000bf86270 */
[----:B------:R-:W-:Y:S01]  /*4f80*/  @!P5 LEA R12, P6, R218, R25, 0x1 ;  /* 0x00000019da0cd211 */ /* 0x000fe200078c08ff */
[----:B0-----:R-:W-:Y:S04]  /*4f90*/  @!P3 ST.E.128 desc[UR42][R10.64], R4 ;  /* 0x000000040a00b985 */ /* 0x001fe8000c101d2a */
[----:B------:R-:W0:Y:S01]  /*4fa0*/  @!P5 LDS.128 R4, [R15+0xc400] ;  /* 0x00c400000f04d984 */ /* 0x000e220000000c00 */
[----:B----4-:R-:W-:Y:S01]  /*4fb0*/  @!P5 IMAD.X R13, R24, 0x1, R56, P6 ;  /* 0x00000001180dd824 */ /* 0x010fe200030e0638 */
[----:B------:R-:W-:-:S03]  /*4fc0*/  ISETP.GE.AND P3, PT, R216, UR4, PT ;  /* 0x00000004d8007c0c */ /* 0x000fc6000bf66270 */
[----:B------:R-:W-:Y:S01]  /*4fd0*/  @!P4 LEA R8, P6, R217, R25, 0x1 ;  /* 0x00000019d908c211 */ /* 0x000fe200078c08ff */
[----:B0-----:R-:W-:Y:S04]  /*4fe0*/  @!P5 ST.E.128 desc[UR42][R12.64], R4 ;  /* 0x000000040c00d985 */ /* 0x001fe8000c101d2a */
[----:B------:R-:W0:Y:S01]  /*4ff0*/  @!P4 LDS.128 R4, [R14+0xe400] ;  /* 0x00e400000e04c984 */ /* 0x000e220000000c00 */
[----:B-----5:R-:W-:-:S04]  /*5000*/  @!P4 IMAD.X R9, R24, 0x1, R27, P6 ;  /* 0x000000011809c824 */ /* 0x020fc800030e061b */
[----:B------:R-:W-:Y:S01]  /*5010*/  @!P3 LEA R10, P6, R216, R25, 0x1 ;  /* 0x00000019d80ab211 */ /* 0x000fe200078c08ff */
[----:B0-----:R-:W-:Y:S04]  /*5020*/  @!P4 ST.E.128 desc[UR42][R8.64], R4 ;  /* 0x000000040800c985 */ /* 0x001fe8000c101d2a */
[----:B------:R-:W0:Y:S01]  /*5030*/  @!P3 LDS.128 R4, [R15+0xe400] ;  /* 0x00e400000f04b984 */ /* 0x000e220000000c00 */
[----:B------:R-:W-:-:S05]  /*5040*/  @!P3 IMAD.X R11, R24, 0x1, R26, P6 ;  /* 0x00000001180bb824 */ /* 0x000fca00030e061a */
[----:B0-----:R4:W-:Y:S02]  /*5050*/  @!P3 ST.E.128 desc[UR42][R10.64], R4 ;  /* 0x000000040a00b985 */ /* 0x0019e4000c101d2a */
.L_x_4496:
[----:B------:R-:W-:Y:S05]  /*5060*/  BSYNC B0 ;  /* 0x0000000000007941 */ /* 0x000fea0003800000 */
.L_x_4495:
        /* <DEDUP_REMOVED lines=17> */
.L_x_4460:
[----:B------:R-:W-:Y:S04]  /*5180*/  BSSY B0, `(.L_x_4498) ;  /* 0x0000004000007945 */ /* 0x000fe80003800000 */
[----:B------:R-:W-:Y:S05]  /*5190*/  @P2 BRA `(.L_x_4499) ;  /* 0x0000000000082947 */ /* 0x000fea0003800000 */
[----:B------:R-:W4:Y:S02]  /*51a0*/  FENCE.VIEW.ASYNC.G ;  /* 0x00000000000073c6 */ /* 0x000f240000000100 */
[----:B----4-:R-:W-:Y:S06]  /*51b0*/  BAR.ARV 0xc, 0x180 ;  /* 0x0306000000007b1d */ /* 0x010fec0000002000 */
.L_x_4499:
[----:B------:R-:W-:Y:S05]  /*51c0*/  BSYNC B0 ;  /* 0x0000000000007941 */ /* 0x000fea0003800000 */
.L_x_4498:
        /* <DEDUP_REMOVED lines=15> */
[----:B------:R-:W-:Y:S02]  /*52c0*/  IABS R9, R10 ;  /* 0x0000000a00097213 */ /* 0x000fe40000000000 */
        /* <DEDUP_REMOVED lines=22> */
.L_x_4503:
[----:B------:R-:W-:Y:S05]  /*5430*/  BSYNC B0 ;  /* 0x0000000000007941 */ /* 0x000fea0003800000 */
.L_x_4502:
[----:B------:R-:W4:Y:S01]  /*5440*/  LDL R0, [R1+0x48] ;  /* 0x0000480001007983 */ /* 0x000f220000100800 */
[----:B------:R-:W-:Y:S02]  /*5450*/  PLOP3.LUT P0, PT, PT, PT, PT, 0x80, 0x0 ;  /* 0x000000000000781c */ /* 0x000fe40003f0f070 */
        /* <DEDUP_REMOVED lines=42> */
[----:B---3--:R-:W-:Y:S02]  /*5700*/  CS2R R68, SRZ ;  /* 0x0000000000447805 */ /* 0x008fe4000001ff00 */
[----:B------:R-:W-:Y:S02]  /*5710*/  CS2R R66, SRZ ;  /* 0x0000000000427805 */ /* 0x000fe4000001ff00 */
[----:B------:R-:W-:Y:S02]  /*5720*/  CS2R R64, SRZ ;  /* 0x0000000000407805 */ /* 0x000fe4000001ff00 */
[----:B------:R-:W-:Y:S02]  /*5730*/  CS2R R62, SRZ ;  /* 0x00000000003e7805 */ /* 0x000fe4000001ff00 */
[----:B------:R-:W-:-:S02]  /*5740*/  CS2R R60, SRZ ;  /* 0x00000000003c7805 */ /* 0x000fc4000001ff00 */
[----:B-1----:R-:W-:Y:S02]  /*5750*/  CS2R R58, SRZ ;  /* 0x00000000003a7805 */ /* 0x002fe4000001ff00 */
        /* <DEDUP_REMOVED lines=22> */
[----:B------:R-:W-:Y:S02]  /*58c0*/  IMAD.MOV.U32 R7, RZ, RZ, 0x40000040 ;  /* 0x40000040ff077424 */ /* 0x000fe400078e00ff */
[----:B------:R-:W-:Y:S01]  /*58d0*/  IMAD.MOV.U32 R11, RZ, RZ, 0x40000040 ;  /* 0x40000040ff0b7424 */ /* 0x000fe200078e00ff */
[----:B------:R-:W-:Y:S01]  /*58e0*/  BAR.SYNC.DEFER_BLOCKING 0xe, 0x100 ;  /* 0x0384000000007b1d */ /* 0x000fe20000010000 */
[----:B------:R-:W-:Y:S01]  /*58f0*/  IMAD.MOV.U32 R9, RZ, RZ, 0x40000040 ;  /* 0x40000040ff097424 */ /* 0x000fe200078e00ff */
[----:B------:R-:W-:Y:S01]  /*5900*/  R2UR UR7, R7 ;  /* 0x00000000070772ca */ /* 0x000fe200000e0000 */
[----:B------:R-:W-:Y:S01]  /*5910*/  IMAD.MOV.U32 R7, RZ, RZ, 0x40000040 ;  /* 0x40000040ff077424 */ /* 0x000fe200078e00ff */
[----:B------:R-:W-:Y:S01]  /*5920*/  R2UR UR15, R11 ;  /* 0x000000000b0f72ca */ /* 0x000fe200000e0000 */
[----:B------:R-:W-:Y:S01]  /*5930*/  IMAD.MOV.U32 R11, RZ, RZ, 0x40000040 ;  /* 0x40000040ff0b7424 */ /* 0x000fe200078e00ff */
[----:B------:R-:W-:Y:S01]  /*5940*/  R2UR UR11, R9 ;  /* 0x00000000090b72ca */ /* 0x000fe200000e0000 */
[----:B------:R-:W-:-:S03]  /*5950*/  IMAD.MOV.U32 R9, RZ, RZ, 0x40000040 ;  /* 0x40000040ff097424 */ /* 0x000fc600078e00ff */
[----:B------:R-:W-:Y:S02]  /*5960*/  R2UR UR9, R11 ;  /* 0x000000000b0972ca */ /* 0x000fe400000e0000 */
[----:B------:R-:W-:Y:S01]  /*5970*/  R2UR UR13, R9 ;  /* 0x00000000090d72ca */ /* 0x000fe200000e0000 */
[----:B-----5:R-:W-:Y:S01]  /*5980*/  WARPGROUP.ARRIVE ;  /* 0x00000000000079c5 */ /* 0x020fe20000000000 */
[----:B--2---:R-:W0:Y:S02]  /*5990*/  SHFL.IDX PT, R4, R8, RZ, 0x1f ;  /* 0x00001fff08047589 */ /* 0x004e2400000e0000 */
[----:B0-----:R-:W-:-:S04]  /*59a0*/  LEA.HI R5, R4, R4, RZ, 0x1 ;  /* 0x0000000404057211 */ /* 0x001fc800078f08ff */
[----:B------:R-:W-:-:S05]  /*59b0*/  LOP3.LUT R5, R5, 0x1fffe, RZ, 0xc0, !PT ;  /* 0x0001fffe05057812 */ /* 0x000fca00078ec0ff */
[----:B------:R-:W-:Y:S02]  /*59c0*/  IMAD.IADD R5, R4, 0x1, -R5 ;  /* 0x0000000104057824 */ /* 0x000fe400078e0a05 */
[----:B------:R-:W-:Y:S02]  /*59d0*/  VIADD R4, R2, 0x36400 ;  /* 0x0003640002047836 */ /* 0x000fe40000000000 */
[----:B------:R-:W-:-:S03]  /*59e0*/  IMAD R5, R5, 0x8000, R2 ;  /* 0x0000800005057824 */ /* 0x000fc600078e0202 */
[----:B------:R-:W-:Y:S01]  /*59f0*/  SHF.R.U32.HI R4, RZ, 0x4, R4 ;  /* 0x00000004ff047819 */ /* 0x000fe20000011604 */
[----:B------:R-:W-:-:S03]  /*5a00*/  VIADD R5, R5, 0x400 ;  /* 0x0000040005057836 */ /* 0x000fc60000000000 */
[----:B------:R-:W-:Y:S02]  /*5a10*/  LOP3.LUT R4, R4, 0x3fff, RZ, 0xc0, !PT ;  /* 0x00003fff04047812 */ /* 0x000fe400078ec0ff */
[----:B------:R-:W-:Y:S02]  /*5a20*/  SHF.R.U32.HI R5, RZ, 0x4, R5 ;  /* 0x00000004ff057819 */ /* 0x000fe40000011605 */
[----:B------:R-:W-:Y:S02]  /*5a30*/  LOP3.LUT R4, R4, 0x10000, RZ, 0xfc, !PT ;  /* 0x0001000004047812 */ /* 0x000fe400078efcff */
[----:B------:R-:W-:Y:S02]  /*5a40*/  LOP3.LUT R5, R5, 0x3fff, RZ, 0xc0, !PT ;  /* 0x00003fff05057812 */ /* 0x000fe400078ec0ff */
[----:B------:R-:W-:Y:S02]  /*5a50*/  R2UR UR4, R4 ;  /* 0x00000000040472ca */ /* 0x000fe400000e0000 */
[----:B------:R-:W-:Y:S01]  /*5a60*/  LOP3.LUT R20, R5, 0x2000000, RZ, 0xfc, !PT ;  /* 0x0200000005147812 */ /* 0x000fe200078efcff */
[----:B------:R-:W-:-:S04]  /*5a70*/  IMAD.MOV.U32 R5, RZ, RZ, 0x40000040 ;  /* 0x40000040ff057424 */ /* 0x000fc800078e00ff */
[----:B------:R-:W-:Y:S01]  /*5a80*/  IMAD R6, R17, 0x1000, R20 ;  /* 0x0000100011067824 */ /* 0x000fe200078e0214 */
[----:B------:R-:W-:-:S03]  /*5a90*/  R2UR UR5, R5 ;  /* 0x00000000050572ca */ /* 0x000fc600000e0000 */
[C---:B------:R-:W-:Y:S01]  /*5aa0*/  VIADD R10, R6.reuse, 0x100 ;  /* 0x00000100060a7836 */ /* 0x040fe20000000000 */
[C---:B------:R-:W-:Y:S01]  /*5ab0*/  R2UR UR6, R6.reuse ;  /* 0x00000000060672ca */ /* 0x040fe200000e0000 */
[C---:B------:R-:W-:Y:S02]  /*5ac0*/  VIADD R8, R6.reuse, 0x80 ;  /* 0x0000008006087836 */ /* 0x040fe40000000000 */
[----:B------:R-:W-:Y:S01]  /*5ad0*/  VIADD R6, R6, 0x180 ;  /* 0x0000018006067836 */ /* 0x000fe20000000000 */
[----:B------:R-:W-:Y:S01]  /*5ae0*/  R2UR UR14, R10 ;  /* 0x000000000a0e72ca */ /* 0x000fe200000e0000 */
[----:B------:R-:W-:Y:S01]  /*5af0*/  VIADD R10, R4, 0x2 ;  /* 0x00000002040a7836 */ /* 0x000fe20000000000 */
[----:B------:R-:W-:Y:S01]  /*5b00*/  R2UR UR10, R8 ;  /* 0x00000000080a72ca */ /* 0x000fe200000e0000 */
[----:B------:R-:W-:-:S03]  /*5b10*/  VIADD R8, R4, 0x4 ;  /* 0x0000000404087836 */ /* 0x000fc60000000000 */
[----:B------:R-:W-:Y:S02]  /*5b20*/  R2UR UR8, R10 ;  /* 0x000000000a0872ca */ /* 0x000fe400000e0000 */
[----:B------:R-:W-:Y:S01]  /*5b30*/  R2UR UR12, R8 ;  /* 0x00000000080c72ca */ /* 0x000fe200000e0000 */
[----:B------:R-:W-:Y:S01]  /*5b40*/  HGMMA.64x256x16.F32.BF16 R24, gdesc[UR4].tnspB, RZ, !UPT, gsb0 ;  /* 0x43e00000041879f0 */ /* 0x000fe2000c0018ff */
[----:B------:R-:W-:Y:S01]  /*5b50*/  R2UR UR6, R6 ;  /* 0x00000000060672ca */ /* 0x000fe200000e0000 */
[----:B------:R-:W-:Y:S01]  /*5b60*/  IMAD.U32 R6, RZ, RZ, UR37 ;  /* 0x00000025ff067e24 */ /* 0x000fe2000f8e00ff */
[----:B------:R-:W-:Y:S01]  /*5b70*/  R2UR UR7, R7 ;  /* 0x00000000070772ca */ /* 0x000fe200000e0000 */
[----:B------:R-:W-:-:S03]  /*5b80*/  IMAD.MOV.U32 R7, RZ, RZ, 0x40000040 ;  /* 0x40000040ff077424 */ /* 0x000fc600078e00ff */
[----:B------:R-:W-:Y:S01]  /*5b90*/  ISETP.NE.AND P2, PT, R6, 0x3, PT ;  /* 0x000000030600780c */ /* 0x000fe20003f45270 */
[----:B------:R-:W-:Y:S01]  /*5ba0*/  VIADD R6, R4, 0x6 ;  /* 0x0000000604067836 */ /* 0x000fe20000000000 */
[----:B------:R-:W-:-:S04]  /*5bb0*/  R2UR UR5, R7 ;  /* 0x00000000070572ca */ /* 0x000fc800000e0000 */
[----:B------:R-:W-:Y:S01]  /*5bc0*/  R2UR UR4, R6 ;  /* 0x00000000060472ca */ /* 0x000fe200000e0000 */
[----:B------:R-:W-:Y:S02]  /*5bd0*/  WARPGROUP.DEPBAR.LE gsb0, 0x0 ;  /* 0x00008000000079c5 */ /* 0x000fe40000010000 */
[----:B------:R-:W-:-:S12]  /*5be0*/  WARPGROUP.ARRIVE ;  /* 0x00000000000079c5 */ /* 0x000fd80000000000 */
        /* <DEDUP_REMOVED lines=13> */
.L_x_4505:
[----:B------:R-:W-:Y:S01]  /*5cc0*/  VIADD R3, R3, 0xfffffffe ;  /* 0xfffffffe03037836 */ /* 0x000fe20000000000 */
[----:B------:R-:W-:Y:S01]  /*5cd0*/  BSSY B0, `(.L_x_4506) ;  /* 0x00000c1000007945 */ /* 0x000fe20003800000 */
[----:B------:R-:W-:-:S03]  /*5ce0*/  IMAD R12, R17, 0x8, R2 ;  /* 0x00000008110c7824 */ /* 0x000fc600078e0202 */
[----:B------:R-:W-:Y:S01]  /*5cf0*/  ISETP.GE.AND P0, PT, R3, R0, PT ;  /* 0x000000000300720c */ /* 0x000fe20003f06270 */
[----:B------:R-:W-:-:S05]  /*5d00*/  VIADD R12, R12, 0x38860 ;  /* 0x000388600c0c7836 */ /* 0x000fca0000000000 */
[----:B------:R-:W-:-:S04]  /*5d10*/  PRMT R12, R190, 0x654, R12 ;  /* 0x00000654be0c7816 */ /* 0x000fc8000000000c */
[----:B------:R0:W-:Y:S03]  /*5d20*/  SYNCS.ARRIVE.TRANS64.RED.A1T0 RZ, [R12+URZ], RZ ;  /* 0x000000ff0cff79a7 */ /* 0x0001e6000810043f */
[----:B------:R-:W-:Y:S05]  /*5d30*/  @!P0 BRA `(.L_x_4507) ;  /* 0x0000000800e88947 */ /* 0x000fea0003800000 */
.L_x_4509:
[----:B------:R-:W-:Y:S01]  /*5d40*/  BAR.SYNC.DEFER_BLOCKING 0xe, 0x100 ;  /* 0x0384000000007b1d */ /* 0x000fe20000010000 */
[C---:B01----:R-:W-:Y:S01]  /*5d50*/  IMAD R12, R17.reuse, 0x40, R195 ;  /* 0x00000040110c7824 */ /* 0x043fe200078e02c3 */
[----:B------:R-:W-:Y:S01]  /*5d60*/  R2UR UR4, R4 ;  /* 0x00000000040472ca */ /* 0x000fe200000e0000 */
[----:B------:R-:W-:Y:S01]  /*5d70*/  VIADD R17, R17, 0x1 ;  /* 0x0000000111117836 */ /* 0x000fe20000000000 */
[----:B------:R-:W-:Y:S01]  /*5d80*/  R2UR UR5, R5 ;  /* 0x00000000050572ca */ /* 0x000fe200000e0000 */
[----:B------:R-:W-:Y:S01]  /*5d90*/  IMAD R12, R12, 0x4, R2 ;  /* 0x000000040c0c7824 */ /* 0x000fe200078e0202 */
[----:B------:R-:W-:Y:S01]  /*5da0*/  ISETP.GT.AND P1, PT, R3, R0, PT ;  /* 0x000000000300720c */ /* 0x000fe20003f24270 */
[----:B------:R-:W-:Y:S01]  /*5db0*/  IMAD.MOV.U32 R15, RZ, RZ, 0x40000040 ;  /* 0x40000040ff0f7424 */ /* 0x000fe200078e00ff */
[----:B------:R-:W-:Y:S01]  /*5dc0*/  ISETP.NE.AND P0, PT, R17, 0x2, PT ;  /* 0x000000021100780c */ /* 0x000fe20003f05270 */
[----:B------:R-:W-:-:S03]  /*5dd0*/  VIADD R3, R3, 0xffffffff ;  /* 0xffffffff03037836 */ /* 0x000fc60000000000 */
[----:B------:R-:W-:Y:S01]  /*5de0*/  SEL R17, R17, RZ, P0 ;  /* 0x000000ff11117207 */ /* 0x000fe20000000000 */
        /* <DEDUP_REMOVED lines=130> */
[----:B------:R-:W-:-:S02]  /*6610*/  IMAD R12, R17, 0x1000, R20 ;  /* 0x00001000110c7824 */ /* 0x000fc400078e0214 */
[----:B------:R-:W-:Y:S02]  /*6620*/  IMAD.MOV.U32 R13, RZ, RZ, 0x40000040 ;  /* 0x40000040ff0d7424 */ /* 0x000fe400078e00ff */
[C---:B------:R-:W-:Y:S01]  /*6630*/  VIADD R14, R12.reuse, 0x80 ;  /* 0x000000800c0e7836 */ /* 0x040fe20000000000 */
[----:B------:R-:W-:Y:S01]  /*6640*/  R2UR UR6, R12 ;  /* 0x000000000c0672ca */ /* 0x000fe200000e0000 */
[----:B------:R-:W-:Y:S01]  /*6650*/  WARPGROUP.ARRIVE ;  /* 0x00000000000079c5 */ /* 0x000fe20000000000 */
[----:B------:R-:W-:Y:S01]  /*6660*/  R2UR UR7, R13 ;  /* 0x000000000d0772ca */ /* 0x000fe200000e0000 */
[----:B------:R-:W-:-:S12]  /*6670*/  IMAD.MOV.U32 R13, RZ, RZ, 0x40000040 ;  /* 0x40000040ff0d7424 */ /* 0x000fd800078e00ff */
[----:B------:R-:W-:Y:S01]  /*6680*/  HGMMA.64x256x16.F32.BF16 R24, gdesc[UR4].tnspB, R24, gsb0 ;  /* 0x43e00000041879f0 */ /* 0x000fe20008001818 */
[----:B------:R-:W-:Y:S01]  /*6690*/  R2UR UR6, R14 ;  /* 0x000000000e0672ca */ /* 0x000fe200000e0000 */
[----:B------:R-:W-:Y:S01]  /*66a0*/  VIADD R14, R12, 0x100 ;  /* 0x000001000c0e7836 */ /* 0x000fe20000000000 */
[----:B------:R-:W-:Y:S01]  /*66b0*/  R2UR UR7, R15 ;  /* 0x000000000f0772ca */ /* 0x000fe200000e0000 */
[----:B------:R-:W-:Y:S01]  /*66c0*/  IMAD.MOV.U32 R15, RZ, RZ, 0x40000040 ;  /* 0x40000040ff0f7424 */ /* 0x000fe200078e00ff */
[----:B------:R-:W-:Y:S01]  /*66d0*/  R2UR UR4, R10 ;  /* 0x000000000a0472ca */ /* 0x000fe200000e0000 */
[----:B------:R-:W-:Y:S01]  /*66e0*/  VIADD R12, R12, 0x180 ;  /* 0x000001800c0c7836 */ /* 0x000fe20000000000 */
[----:B------:R-:W-:Y:S01]  /*66f0*/  R2UR UR5, R11 ;  /* 0x000000000b0572ca */ /* 0x000fe200000e0000 */
[----:B------:R-:W-:Y:S02]  /*6700*/  WARPGROUP.DEPBAR.LE gsb0, 0x0 ;  /* 0x00008000000079c5 */ /* 0x000fe40000010000 */
[----:B------:R-:W-:-:S15]  /*6710*/  WARPGROUP.ARRIVE ;  /* 0x00000000000079c5 */ /* 0x000fde0000000000 */
[----:B------:R-:W-:-:S03]  /*6720*/  NOP ;  /* 0x0000000000007918 */ /* 0x000fc60000000000 */
[----:B------:R-:W-:Y:S01]  /*6730*/  HGMMA.64x256x16.F32.BF16 R24, gdesc[UR4].tnspB, R24, gsb0 ;  /* 0x43e00000041879f0 */ /* 0x000fe20008001818 */
[----:B------:R-:W-:Y:S02]  /*6740*/  R2UR UR6, R14 ;  /* 0x000000000e0672ca */ /* 0x000fe400000e0000 */
[----:B------:R-:W-:Y:S02]  /*6750*/  R2UR UR7, R15 ;  /* 0x000000000f0772ca */ /* 0x000fe400000e0000 */
[----:B------:R-:W-:Y:S02]  /*6760*/  R2UR UR4, R8 ;  /* 0x00000000080472ca */ /* 0x000fe400000e0000 */
        /* <DEDUP_REMOVED lines=8> */
[----:B------:R-:W-:Y:S02]  /*67f0*/  R2UR UR5, R7 ;  /* 0x00000000070572ca */ /* 0x000fe400000e0000 */
[----:B------:R-:W-:-:S04]  /*6800*/  SEL R12, RZ, 0x1, P0 ;  /* 0x00000001ff0c7807 */ /* 0x000fc80000000000 */
[----:B------:R-:W-:Y:S01]  /*6810*/  LOP3.LUT R185, R185, R12, RZ, 0x3c, !PT ;  /* 0x0000000cb9b97212 */ /* 0x000fe200078e3cff */
[----:B------:R-:W-:Y:S02]  /*6820*/  WARPGROUP.DEPBAR.LE gsb0, 0x0 ;  /* 0x00008000000079c5 */ /* 0x000fe40000010000 */
[----:B------:R-:W-:-:S12]  /*6830*/  WARPGROUP.ARRIVE ;  /* 0x00000000000079c5 */ /* 0x000fd80000000000 */
[----:B------:R-:W-:Y:S03]  /*6840*/  HGMMA.64x256x16.F32.BF16 R24, gdesc[UR4].tnspB, R24, gsb0 ;  /* 0x43e00000041879f0 */ /* 0x000fe60008001818 */
[----:B------:R-:W-:Y:S02]  /*6850*/  WARPGROUP.DEPBAR.LE gsb0, 0x0 ;  /* 0x00008000000079c5 */ /* 0x000fe40000010000 */
[----:B------:R-:W-:Y:S06]  /*6860*/  BAR.ARV 0xf, 0x100 ;  /* 0x03c4000000007b1d */ /* 0x000fec0000002000 */
[----:B------:R-:W-:Y:S05]  /*6870*/  @!P2 BRA `(.L_x_4508) ;  /* 0x000000000004a947 */ /* 0x000fea0003800000 */
[----:B------:R-:W-:Y:S01]  /*6880*/  BPT.TRAP 0x1 ;  /* 0x000000040000795c */ /* 0x000fe20000300000 */
.L_x_4508:
[----:B------:R-:W-:-:S04]  /*6890*/  IMAD R12, R17, 0x8, R2 ;  /* 0x00000008110c7824 */ /* 0x000fc800078e0202 */
[----:B------:R-:W-:-:S05]  /*68a0*/  VIADD R12, R12, 0x38860 ;  /* 0x000388600c0c7836 */ /* 0x000fca0000000000 */
[----:B------:R-:W-:-:S04]  /*68b0*/  PRMT R12, R190, 0x654, R12 ;  /* 0x00000654be0c7816 */ /* 0x000fc8000000000c */
[----:B------:R1:W-:Y:S01]  /*68c0*/  SYNCS.ARRIVE.TRANS64.RED.A1T0 RZ, [R12+URZ], RZ ;  /* 0x000000ff0cff79a7 */ /* 0x0003e2000810043f */
[----:B------:R-:W-:Y:S05]  /*68d0*/  @P1 BRA `(.L_x_4509) ;  /* 0xfffffff400181947 */ /* 0x000fea000383ffff */
.L_x_4507:
[----:B------:R-:W-:Y:S05]  /*68e0*/  BSYNC B0 ;  /* 0x0000000000007941 */ /* 0x000fea0003800000 */
.L_x_4506:
[----:B------:R-:W-:Y:S01]  /*68f0*/  BAR.SYNC.DEFER_BLOCKING 0xe, 0x100 ;  /* 0x0384000000007b1d */ /* 0x000fe20000010000 */
[C---:B------:R-:W-:Y:S01]  /*6900*/  IMAD R0, R17.reuse, 0x40, R195 ;  /* 0x0000004011007824 */ /* 0x040fe200078e02c3 */
[----:B------:R-:W-:Y:S01]  /*6910*/  PLOP3.LUT P0, PT, PT, PT, PT, 0x8, 0x0 ;  /* 0x000000000000781c */ /* 0x000fe20003f0e170 */
[----:B------:R-:W-:Y:S01]  /*6920*/  VIADD R17, R17, 0x1 ;  /* 0x0000000111117836 */ /* 0x000fe20000000000 */
[----:B------:R-:W-:Y:S01]  /*6930*/  CS2R R154, SRZ ;  /* 0x00000000009a7805 */ /* 0x000fe2000001ff00 */
[----:B------:R-:W-:-:S03]  /*6940*/  IMAD R2, R0, 0x4, R2 ;  /* 0x0000000400027824 */ /* 0x000fc600078e0202 */
[----:B------:R-:W-:-:S04]  /*6950*/  ISETP.NE.AND P1, PT, R17, 0x2, PT ;  /* 0x000000021100780c */ /* 0x000fc80003f25270 */
        /* <DEDUP_REMOVED lines=135> */
.L_x_4501:
        /* <DEDUP_REMOVED lines=31> */
.L_x_4511:
[----:B------:R-:W-:Y:S05]  /*73c0*/  BSYNC B0 ;  /* 0x0000000000007941 */ /* 0x000fea0003800000 */
.L_x_4510:
        /* <DEDUP_REMOVED lines=100> */
.L_x_4513:
[----:B------:R-:W-:Y:S05]  /*7a10*/  BSYNC B6 ;  /* 0x0000000000067941 */ /* 0x000fea0003800000 */
.L_x_4512:
        /* <DEDUP_REMOVED lines=13> */
.L_x_4517:
[----:B-1----:R1:W2:Y:S02]  /*7af0*/  SYNCS.PHASECHK.TRANS64.TRYWAIT P0, [R2+URZ+0x38800], R3 ;  /* 0x03880003020075a7 */ /* 0x0022a4000800017f */
[----:B--2---:R-:W-:Y:S05]  /*7b00*/  @!P0 NANOSLEEP.SYNCS 0x989680 ;  /* 0x009896800000895d */ /* 0x004fea0003900000 */
[----:B------:R-:W2:Y:S02]  /*7b10*/  @!P0 SYNCS.PHASECHK.TRANS64 P0, [R2+URZ+0x38800], R3 ;  /* 0x03880003020085a7 */ /* 0x000ea4000800007f */
[----:B--2---:R-:W-:Y:S05]  /*7b20*/  @!P0 BRA `(.L_x_4517) ;  /* 0xfffffffc00f08947 */ /* 0x004fea000383ffff */
.L_x_4516:
[----:B------:R-:W-:Y:S05]  /*7b30*/  BSYNC B0 ;  /* 0x0000000000007941 */ /* 0x000fea0003800000 */
.L_x_4515:
[----:B------:R-:W-:Y:S05]  /*7b40*/  BRA `(.L_x_4518) ;  /* 0x0000002000c07947 */ /* 0x000fea0003800000 */
.L_x_4514:
        /* <DEDUP_REMOVED lines=37> */
.L_x_4520:
[----:B------:R-:W-:Y:S05]  /*7da0*/  BSYNC B6 ;  /* 0x0000000000067941 */ /* 0x000fea0003800000 */
.L_x_4519:
        /* <DEDUP_REMOVED lines=11> */
.L_x_4740:
        /* <DEDUP_REMOVED lines=38> */
.L_x_4525:
[----:B------:R-:W-:Y:S05]  /*80c0*/  BSYNC B1 ;  /* 0x0000000000017941 */ /* 0x000fea0003800000 */
.L_x_4524:
[----:B------:R-:W4:Y:S01]  /*80d0*/  SYNCS.PHASECHK.TRANS64.TRYWAIT P0, [R2+URZ+0x38800], R25 ;  /* 0x03880019020075a7 */ /* 0x000f22000800017f */
[----:B-1----:R-:W-:Y:S01]  /*80e0*/  LOP3.LUT R3, R27, 0x18, R18, 0xf8, !PT ;  /* 0x000000181b037812 */ /* 0x002fe200078ef812 */
[----:B0----5:R-:W-:Y:S01]  /*80f0*/  IMAD.MOV.U32 R13, RZ, RZ, R6 ;  /* 0x000000ffff0d7224 */ /* 0x021fe200078e0006 */
[----:B------:R-:W-:Y:S01]  /*8100*/  SHF.R.U32.HI R12, RZ, 0x3, R27 ;  /* 0x00000003ff0c7819 */ /* 0x000fe2000001161b */
[--C-:B------:R-:W-:Y:S01]  /*8110*/  IMAD.MOV.U32 R14, RZ, RZ, R7.reuse ;  /* 0x000000ffff0e7224 */ /* 0x100fe200078e0007 */
[----:B------:R-:W-:Y:S01]  /*8120*/  SHF.R.U32.HI R27, RZ, 0x10, R7 ;  /* 0x00000010ff1b7819 */ /* 0x000fe20000011607 */
[----:B--2---:R-:W-:Y:S01]  /*8130*/  IMAD.MOV.U32 R20, RZ, RZ, R11 ;  /* 0x000000ffff147224 */ /* 0x004fe200078e000b */
[----:B------:R-:W-:Y:S01]  /*8140*/  LOP3.LUT R30, R3, R12, RZ, 0x3c, !PT ;  /* 0x0000000c031e7212 */ /* 0x000fe200078e3cff */
[----:B------:R-:W-:Y:S01]  /*8150*/  IMAD.MOV.U32 R3, RZ, RZ, R4 ;  /* 0x000000ffff037224 */ /* 0x000fe200078e0004 */
[----:B------:R-:W-:Y:S01]  /*8160*/  SHF.R.U64 R12, R6, 0x10, R7 ;  /* 0x00000010060c7819 */ /* 0x000fe20000001207 */
[--C-:B------:R-:W-:Y:S01]  /*8170*/  IMAD.MOV.U32 R6, RZ, RZ, R5.reuse ;  /* 0x000000ffff067224 */ /* 0x100fe200078e0005 */
[----:B------:R-:W-:Y:S01]  /*8180*/  SHF.R.U64 R4, R4, 0x10, R5 ;  /* 0x0000001004047819 */ /* 0x000fe20000001205 */
[----:B---3--:R-:W-:Y:S01]  /*8190*/  IMAD R24, R85, -0x40, R87 ;  /* 0xffffffc055187824 */ /* 0x008fe200078e0257 */
[----:B----4-:R-:W-:Y:S01]  /*81a0*/  SHF.R.U32.HI R21, RZ, 0x10, R5 ;  /* 0x00000010ff157819 */ /* 0x010fe20000011605 */
[----:B------:R-:W-:Y:S01]  /*81b0*/  IMAD.MOV.U32 R15, RZ, RZ, R10 ;  /* 0x000000ffff0f7224 */ /* 0x000fe200078e000a */
[--C-:B------:R-:W-:Y:S01]  /*81c0*/  SHF.R.U64 R28, R10, 0x10, R11.reuse ;  /* 0x000000100a1c7819 */ /* 0x100fe2000000120b */
[----:B------:R-:W-:Y:S01]  /*81d0*/  BSSY B1, `(.L_x_4526) ;  /* 0x0000013000017945 */ /* 0x000fe20003800000 */
[----:B------:R-:W-:Y:S01]  /*81e0*/  SHF.R.U32.HI R7, RZ, 0x10, R11 ;  /* 0x00000010ff077819 */ /* 0x000fe2000001160b */
[--C-:B------:R-:W-:Y:S01]  /*81f0*/  IMAD.MOV.U32 R11, RZ, RZ, R9.reuse ;  /* 0x000000ffff0b7224 */ /* 0x100fe200078e0009 */
[--C-:B------:R-:W-:Y:S01]  /*8200*/  SHF.R.U64 R5, R8, 0x10, R9.reuse ;  /* 0x0000001008057819 */ /* 0x100fe20000001209 */
[----:B------:R-:W-:Y:S01]  /*8210*/  IMAD.MOV.U32 R10, RZ, RZ, R8 ;  /* 0x000000ffff0a7224 */ /* 0x000fe200078e0008 */
[----:B------:R-:W-:Y:S01]  /*8220*/  SHF.R.U32.HI R26, RZ, 0x10, R9 ;  /* 0x00000010ff1a7819 */ /* 0x000fe20000011609 */
[----:B------:R-:W-:Y:S01]  /*8230*/  IMAD R9, R223, 0x200, R30 ;  /* 0x00000200df097824 */ /* 0x000fe200078e021e */
[----:B------:R-:W-:-:S02]  /*8240*/  PRMT R13, R13, 0x5410, R12 ;  /* 0x000054100d0d7816 */ /* 0x000fc4000000000c */
[----:B------:R-:W-:Y:S01]  /*8250*/  VIMNMX R24, R24, 0x40, PT ;  /* 0x0000004018187848 */ /* 0x000fe20003fe0100 */
[----:B------:R-:W-:Y:S01]  /*8260*/  IMAD R12, R9, 0x2, R2 ;  /* 0x00000002090c7824 */ /* 0x000fe200078e0202 */
[----:B------:R-:W-:Y:S02]  /*8270*/  PRMT R8, R3, 0x5410, R4 ;  /* 0x0000541003087816 */ /* 0x000fe40000000004 */
[----:B------:R-:W-:Y:S01]  /*8280*/  LOP3.LUT P2, RZ, R191, 0x4, RZ, 0xc0, !PT ;  /* 0x00000004bfff7812 */ /* 0x000fe2000784c0ff */
[C---:B------:R-:W-:Y:S01]  /*8290*/  VIADD R4, R12.reuse, 0x20400 ;  /* 0x000204000c047836 */ /* 0x040fe20000000000 */
[----:B------:R-:W-:Y:S01]  /*82a0*/  ISETP.GE.AND P1, PT, R189, R24, PT ;  /* 0x00000018bd00720c */ /* 0x000fe20003f26270 */
[----:B------:R-:W-:Y:S01]  /*82b0*/  VIADD R3, R12, 0x20440 ;  /* 0x000204400c037836 */ /* 0x000fe20000000000 */
[----:B------:R-:W-:Y:S02]  /*82c0*/  PRMT R14, R14, 0x5410, R27 ;  /* 0x000054100e0e7816 */ /* 0x000fe4000000001b */
[----:B------:R-:W-:-:S02]  /*82d0*/  PRMT R9, R6, 0x5410, R21 ;  /* 0x0000541006097816 */ /* 0x000fc40000000015 */
[----:B------:R-:W-:Y:S01]  /*82e0*/  PRMT R15, R15, 0x5410, R28 ;  /* 0x000054100f0f7816 */ /* 0x000fe2000000001c */
[----:B------:R-:W-:Y:S06]  /*82f0*/  @!P0 BRA `(.L_x_4527) ;  /* 0x0000016400a08947 */ /* 0x000fec0003800000 */
.L_x_4741:
[----:B------:R-:W-:Y:S05]  /*8300*/  BSYNC B1 ;  /* 0x0000000000017941 */ /* 0x000fea0003800000 */
.L_x_4526:
        /* <DEDUP_REMOVED lines=12> */
[C---:B------:R-:W-:Y:S01]  /*83d0*/  IMAD.U32 R29, R15.reuse, 0x10000, RZ ;  /* 0x000100000f1d7824 */ /* 0x040fe200078e00ff */
[----:B------:R-:W-:Y:S01]  /*83e0*/  LOP3.LUT R32, R15, 0xffff0000, RZ, 0xc0, !PT ;  /* 0xffff00000f207812 */ /* 0x000fe200078ec0ff */
[C---:B------:R-:W-:Y:S01]  /*83f0*/  IMAD.U32 R28, R13.reuse, 0x10000, RZ ;  /* 0x000100000d1c7824 */ /* 0x040fe200078e00ff */
[----:B------:R-:W-:Y:S01]  /*8400*/  LOP3.LUT R30, R13, 0xffff0000, RZ, 0xc0, !PT ;  /* 0xffff00000d1e7812 */ /* 0x000fe200078ec0ff */
[C---:B-1----:R-:W-:Y:S01]  /*8410*/  IMAD.U32 R21, R4.reuse, 0x10000, RZ ;  /* 0x0001000004157824 */ /* 0x042fe200078e00ff */
[----:B------:R-:W-:Y:S01]  /*8420*/  LOP3.LUT R4, R4, 0xffff0000, RZ, 0xc0, !PT ;  /* 0xffff000004047812 */ /* 0x000fe200078ec0ff */
[C---:B0-----:R-:W-:Y:S01]  /*8430*/  IMAD.U32 R25, R5.reuse, 0x10000, RZ ;  /* 0x0001000005197824 */ /* 0x041fe200078e00ff */
        /* <DEDUP_REMOVED lines=30> */
.L_x_4531:
[----:B------:R-:W-:Y:S05]  /*8620*/  BSYNC B2 ;  /* 0x0000000000027941 */ /* 0x000fea0003800000 */
.L_x_4530:
[----:B------:R-:W-:Y:S05]  /*8630*/  @P1 BRA `(.L_x_4529) ;  /* 0x0000000000981947 */ /* 0x000fea0003800000 */
[----:B-1----:R-:W1:Y:S01]  /*8640*/  LDS.128 R4, [R3] ;  /* 0x0000000003047984 */ /* 0x002e620000000c00 */
        /* <DEDUP_REMOVED lines=37> */
.L_x_4529:
[----:B------:R-:W-:Y:S05]  /*88a0*/  BSYNC B1 ;  /* 0x0000000000017941 */ /* 0x000fea0003800000 */
.L_x_4528:
        /* <DEDUP_REMOVED lines=23> */
[----:B0-----:R-:W-:Y:S01]  /*8a20*/  FMUL.FTZ R25, R32, R5 ;  /* 0x0000000520197220 */ /* 0x001fe20000410000 */
        /* <DEDUP_REMOVED lines=22> */
.L_x_4534:
[----:B------:R-:W-:Y:S05]  /*8b90*/  BSYNC B1 ;  /* 0x0000000000017941 */ /* 0x000fea0003800000 */
.L_x_4533:
[----:B------:R-:W-:Y:S05]  /*8ba0*/  @P1 BRA `(.L_x_4532) ;  /* 0x0000001000841947 */ /* 0x000fea0003800000 */
[----:B-1----:R-:W1:Y:S01]  /*8bb0*/  LDS.128 R4, [R3+0x1000] ;  /* 0x0010000003047984 */ /* 0x002e620000000c00 */
[----:B------:R-:W-:Y:S01]  /*8bc0*/  IMAD.U32 R20, R8, 0x10000, RZ ;  /* 0x0001000008147824 */ /* 0x000fe200078e00ff */
[C---:B------:R-:W-:Y:S01]  /*8bd0*/  LOP3.LUT R27, R10.reuse, 0xffff0000, RZ, 0xc0, !PT ;  /* 0xffff00000a1b7812 */ /* 0x040fe200078ec0ff */
[----:B------:R-:W-:Y:S01]  /*8be0*/  IMAD.U32 R24, R10, 0x10000, RZ ;  /* 0x000100000a187824 */ /* 0x000fe200078e00ff */
[----:B0-----:R-:W-:Y:S02]  /*8bf0*/  LOP3.LUT R25, R8, 0xffff0000, RZ, 0xc0, !PT ;  /* 0xffff000008197812 */ /* 0x001fe400078ec0ff */
        /* <DEDUP_REMOVED lines=34> */
.L_x_4522:
[----:B------:R-:W-:-:S03]  /*8e20*/  UMOV UR4, 0xffffffff ;  /* 0xffffffff00047882 */ /* 0x000fc60000000000 */
[----:B------:R-:W-:Y:S05]  /*8e30*/  BRA.DIV UR4, `(.L_x_4535) ;  /* 0x0000015a04e47947 */ /* 0x000fea000b800000 */
[----:B------:R0:W1:Y:S04]  /*8e40*/  SHFL.IDX PT, R3, R26, RZ, 0x1c1f ;  /* 0x001c1fff1a037589 */ /* 0x00006800000e0000 */
[----:B------:R0:W2:Y:S04]  /*8e50*/  SHFL.IDX PT, R20, R25, RZ, 0x1c1f ;  /* 0x001c1fff19147589 */ /* 0x0000a800000e0000 */
[----:B------:R0:W3:Y:S04]  /*8e60*/  SHFL.IDX PT, R21, R24, RZ, 0x1c1f ;  /* 0x001c1fff18157589 */ /* 0x0000e800000e0000 */
[----:B------:R0:W4:Y:S02]  /*8e70*/  SHFL.IDX PT, R14, R27, RZ, 0x1c1f ;  /* 0x001c1fff1b0e7589 */ /* 0x00012400000e0000 */
.L_x_4747:
[----:B------:R-:W5:Y:S01]  /*8e80*/  LDL R5, [R1+0x4c] ;  /* 0x00004c0001057983 */ /* 0x000f620000100800 */
[----:B------:R-:W-:Y:S01]  /*8e90*/  ULDC UR4, c[0x0][0x448] ;  /* 0x0001120000047ab9 */ /* 0x000fe20000000800 */
[----:B0-----:R-:W0:Y:S01]  /*8ea0*/  LDC R25, c[0x0][0x3f4] ;  /* 0x0000fd00ff197b82 */ /* 0x001e220000000800 */
[----:B------:R-:W-:Y:S01]  /*8eb0*/  IMAD R87, R87, UR4, RZ ;  /* 0x0000000457577c24 */ /* 0x000fe2000f8e02ff */
[----:B------:R-:W-:Y:S01]  /*8ec0*/  BSSY B1, `(.L_x_4536) ;  /* 0x0000017000017945 */ /* 0x000fe20003800000 */
[----:B------:R-:W-:Y:S02]  /*8ed0*/  CS2R R6, SRZ ;  /* 0x0000000000067805 */ /* 0x000fe4000001ff00 */
[----:B------:R-:W-:Y:S02]  /*8ee0*/  CS2R R8, SRZ ;  /* 0x0000000000087805 */ /* 0x000fe4000001ff00 */
[----:B------:R-:W-:Y:S02]  /*8ef0*/  CS2R R10, SRZ ;  /* 0x00000000000a7805 */ /* 0x000fe4000001ff00 */
[----:B------:R-:W-:-:S02]  /*8f00*/  ISETP.GE.AND P0, PT, R0, R87, PT ;  /* 0x000000570000720c */ /* 0x000fc40003f06270 */
[----:B-----5:R-:W-:-:S04]  /*8f10*/  LEA.HI R4, R5, R5, RZ, 0x1 ;  /* 0x0000000505047211 */ /* 0x020fc800078f08ff */
[----:B------:R-:W-:-:S05]  /*8f20*/  LOP3.LUT R4, R4, 0xfffffffe, RZ, 0xc0, !PT ;  /* 0xfffffffe04047812 */ /* 0x000fca00078ec0ff */
[----:B------:R-:W-:Y:S01]  /*8f30*/  IMAD.IADD R0, R5, 0x1, -R4 ;  /* 0x0000000105007824 */ /* 0x000fe200078e0a04 */
[----:B------:R-:W-:-:S04]  /*8f40*/  CS2R R4, SRZ ;  /* 0x0000000000047805 */ /* 0x000fc8000001ff00 */
[----:B------:R-:W-:Y:S01]  /*8f50*/  SHF.L.U32 R27, R0, 0x1f, RZ ;  /* 0x0000001f001b7819 */ /* 0x000fe200000006ff */
[----:B0-----:R-:W-:Y:S06]  /*8f60*/  @P0 BRA `(.L_x_4537) ;  /* 0x0000000000300947 */ /* 0x001fec0003800000 */
        /* <DEDUP_REMOVED lines=12> */
.L_x_4537:
[----:B------:R-:W-:Y:S05]  /*9030*/  BSYNC B1 ;  /* 0x0000000000017941 */ /* 0x000fea0003800000 */
.L_x_4536:
[----:B------:R-:W3:Y:S01]  /*9040*/  SYNCS.PHASECHK.TRANS64.TRYWAIT P1, [R2+URZ+0x38800], R27 ;  /* 0x0388001b020075a7 */ /* 0x000ee2000802017f */
[----:B-1----:R-:W-:Y:S01]  /*9050*/  IMAD R3, R85, -0x40, R87 ;  /* 0xffffffc055037824 */ /* 0x002fe200078e0257 */
[--C-:B-----5:R-:W-:Y:S01]  /*9060*/  SHF.R.U64 R33, R4, 0x10, R5.reuse ;  /* 0x0000001004217819 */ /* 0x120fe20000001205 */
[----:B0-----:R-:W-:Y:S01]  /*9070*/  IMAD.MOV.U32 R12, RZ, RZ, R4 ;  /* 0x000000ffff0c7224 */ /* 0x001fe200078e0004 */
[--C-:B------:R-:W-:Y:S01]  /*9080*/  SHF.R.U32.HI R26, RZ, 0x10, R5.reuse ;  /* 0x00000010ff1a7819 */ /* 0x100fe20000011605 */
[----:B------:R-:W-:Y:S01]  /*9090*/  IMAD.MOV.U32 R13, RZ, RZ, R5 ;  /* 0x000000ffff0d7224 */ /* 0x000fe200078e0005 */
[--C-:B------:R-:W-:Y:S01]  /*90a0*/  SHF.R.U64 R31, R6, 0x10, R7.reuse ;  /* 0x00000010061f7819 */ /* 0x100fe20000001207 */
[----:B------:R-:W-:Y:S01]  /*90b0*/  IMAD.MOV.U32 R4, RZ, RZ, R6 ;  /* 0x000000ffff047224 */ /* 0x000fe200078e0006 */
[--C-:B------:R-:W-:Y:S01]  /*90c0*/  SHF.R.U32.HI R29, RZ, 0x10, R7.reuse ;  /* 0x00000010ff1d7819 */ /* 0x100fe20000011607 */
[----:B----4-:R-:W-:Y:S01]  /*90d0*/  IMAD.MOV.U32 R14, RZ, RZ, R7 ;  /* 0x000000ffff0e7224 */ /* 0x010fe200078e0007 */
[----:B------:R-:W-:Y:S01]  /*90e0*/  ISETP.GE.AND P0, PT, R18, R25, PT ;  /* 0x000000191200720c */ /* 0x000fe20003f06270 */
[----:B------:R-:W-:Y:S01]  /*90f0*/  IMAD.MOV.U32 R15, RZ, RZ, R8 ;  /* 0x000000ffff0f7224 */ /* 0x000fe200078e0008 */
[----:B------:R-:W-:Y:S01]  /*9100*/  VIMNMX R28, R3, 0x40, PT ;  /* 0x00000040031c7848 */ /* 0x000fe20003fe0100 */
[--C-:B--2---:R-:W-:Y:S01]  /*9110*/  IMAD.MOV.U32 R20, RZ, RZ, R9.reuse ;  /* 0x000000ffff147224 */ /* 0x104fe200078e0009 */
[--C-:B------:R-:W-:Y:S01]  /*9120*/  SHF.R.U64 R8, R8, 0x10, R9.reuse ;  /* 0x0000001008087819 */ /* 0x100fe20000001209 */
[----:B---3--:R-:W-:Y:S01]  /*9130*/  IMAD.MOV.U32 R21, RZ, RZ, R10 ;  /* 0x000000ffff157224 */ /* 0x008fe200078e000a */
[----:B------:R-:W-:Y:S01]  /*9140*/  SHF.R.U32.HI R7, RZ, 0x10, R9 ;  /* 0x00000010ff077819 */ /* 0x000fe20000011609 */
[--C-:B------:R-:W-:Y:S01]  /*9150*/  IMAD.MOV.U32 R24, RZ, RZ, R11.reuse ;  /* 0x000000ffff187224 */ /* 0x100fe200078e000b */
[--C-:B------:R-:W-:Y:S01]  /*9160*/  SHF.R.U64 R6, R10, 0x10, R11.reuse ;  /* 0x000000100a067819 */ /* 0x100fe2000000120b */
[----:B------:R-:W-:Y:S01]  /*9170*/  VIADD R30, R189, 0x20 ;  /* 0x00000020bd1e7836 */ /* 0x000fe20000000000 */
        /* <DEDUP_REMOVED lines=13> */
.L_x_4748:
[----:B------:R-:W-:Y:S05]  /*9250*/  BSYNC B1 ;  /* 0x0000000000017941 */ /* 0x000fea0003800000 */
.L_x_4538:
[----:B------:R-:W-:Y:S04]  /*9260*/  BSSY B1, `(.L_x_4540) ;  /* 0x000005a000017945 */ /* 0x000fe80003800000 */
[----:B------:R-:W-:Y:S05]  /*9270*/  @P2 BRA `(.L_x_4541) ;  /* 0x0000000400602947 */ /* 0x000fea0003800000 */
[----:B------:R-:W-:Y:S01]  /*9280*/  IMAD.SHL.U32 R4, R191, 0x40, RZ ;  /* 0x00000040bf047824 */ /* 0x000fe200078e00ff */
[C---:B------:R-:W-:Y:S01]  /*9290*/  LOP3.LUT R38, R15.reuse, 0xffff0000, RZ, 0xc0, !PT ;  /* 0xffff00000f267812 */ /* 0x040fe200078ec0ff */
[----:B------:R-:W-:Y:S02]  /*92a0*/  IMAD.IADD R5, R18, 0x1, R25 ;  /* 0x0000000112057824 */ /* 0x000fe400078e0219 */
[----:B------:R-:W-:Y:S01]  /*92b0*/  IMAD.U32 R37, R15, 0x10000, RZ ;  /* 0x000100000f257824 */ /* 0x000fe200078e00ff */
[----:B------:R-:W-:Y:S01]  /*92c0*/  LOP3.LUT R6, R4, 0x1c0, RZ, 0xc0, !PT ;  /* 0x000001c004067812 */ /* 0x000fe200078ec0ff */
[----:B------:R-:W-:-:S03]  /*92d0*/  IMAD.U32 R36, R3, 0x10000, RZ ;  /* 0x0001000003247824 */ /* 0x000fc600078e00ff */
[C---:B------:R-:W-:Y:S02]  /*92e0*/  LOP3.LUT R4, R6.reuse, 0x38, R18, 0xf8, !PT ;  /* 0x0000003806047812 */ /* 0x040fe400078ef812 */
[----:B------:R-:W-:Y:S02]  /*92f0*/  SHF.R.U32.HI R7, RZ, 0x3, R6 ;  /* 0x00000003ff077819 */ /* 0x000fe40000011606 */
[----:B------:R-:W-:Y:S02]  /*9300*/  LOP3.LUT R6, R6, 0x38, R5, 0xf8, !PT ;  /* 0x0000003806067812 */ /* 0x000fe400078ef805 */
[-C--:B------:R-:W-:Y:S02]  /*9310*/  LOP3.LUT R4, R4, R7.reuse, RZ, 0x3c, !PT ;  /* 0x0000000704047212 */ /* 0x080fe400078e3cff */
[----:B------:R-:W-:-:S03]  /*9320*/  LOP3.LUT R6, R6, R7, RZ, 0x3c, !PT ;  /* 0x0000000706067212 */ /* 0x000fc600078e3cff */
[C---:B------:R-:W-:Y:S02]  /*9330*/  IMAD R5, R223.reuse, 0x200, R4 ;  /* 0x00000200df057824 */ /* 0x040fe400078e0204 */
[----:B0-----:R-:W-:Y:S02]  /*9340*/  IMAD R27, R223, 0x200, R6 ;  /* 0x00000200df1b7824 */ /* 0x001fe400078e0206 */
        /* <DEDUP_REMOVED lines=27> */
[----:B------:R-:W-:Y:S01]  /*9500*/  LOP3.LUT R37, R21, 0xffff0000, RZ, 0xc0, !PT ;  /* 0xffff000015257812 */ /* 0x000fe200078ec0ff */
[----:B------:R-:W-:Y:S01]  /*9510*/  FMUL.FTZ R43, R34, R28 ;  /* 0x0000001c222b7220 */ /* 0x000fe20000410000 */
[----:B------:R-:W-:Y:S01]  /*9520*/  LOP3.LUT R7, R13, 0xffff0000, RZ, 0xc0, !PT ;  /* 0xffff00000d077812 */ /* 0x000fe200078ec0ff */
[----:B------:R-:W-:Y:S01]  /*9530*/  FFMA.FTZ R38, R29, R38, R8 ;  /* 0x000000261d267223 */ /* 0x000fe20000010008 */
[----:B------:R-:W-:Y:S01]  /*9540*/  FFMA.FTZ R42, R5, R28, -R42 ;  /* 0x0000001c052a7223 */ /* 0x000fe2000001082a */
[----:B------:R-:W-:-:S02]  /*9550*/  IMAD.U32 R33, R9, 0x10000, RZ ;  /* 0x0001000009217824 */ /* 0x000fc400078e00ff */
[----:B------:R-:W-:Y:S01]  /*9560*/  FFMA.FTZ R43, R5, R36, R43 ;  /* 0x00000024052b7223 */ /* 0x000fe2000001002b */
[----:B------:R-:W-:Y:S01]  /*9570*/  FMUL.FTZ R28, R10, R37 ;  /* 0x000000250a1c7220 */ /* 0x000fe20000410000 */
[----:B------:R-:W-:Y:S02]  /*9580*/  IMAD.U32 R8, R20, 0x10000, RZ ;  /* 0x0001000014087824 */ /* 0x000fe400078e00ff */
[-C--:B------:R-:W-:Y:S01]  /*9590*/  FMUL.FTZ R34, R10, R7.reuse ;  /* 0x000000070a227220 */ /* 0x080fe20000410000 */
[----:B------:R-:W-:Y:S02]  /*95a0*/  IMAD.U32 R5, R12, 0x10000, RZ ;  /* 0x000100000c057824 */ /* 0x000fe400078e00ff */
[----:B------:R-:W-:Y:S01]  /*95b0*/  FFMA.FTZ R45, R31, R7, -R28 ;  /* 0x000000071f2d7223 */ /* 0x000fe2000001081c */
[----:B------:R-:W-:Y:S02]  /*95c0*/  IMAD.U32 R35, R11, 0x10000, RZ ;  /* 0x000100000b237824 */ /* 0x000fe400078e00ff */
[----:B------:R-:W-:Y:S01]  /*95d0*/  FMUL.FTZ R29, R33, R8 ;  /* 0x00000008211d7220 */ /* 0x000fe20000410000 */
[----:B------:R-:W-:-:S02]  /*95e0*/  IMAD.U32 R10, R24, 0x10000, RZ ;  /* 0x00010000180a7824 */ /* 0x000fc400078e00ff */
[----:B------:R-:W-:Y:S01]  /*95f0*/  FMUL.FTZ R33, R33, R5 ;  /* 0x0000000521217220 */ /* 0x000fe20000410000 */
[----:B------:R-:W-:Y:S02]  /*9600*/  IMAD.U32 R7, R14, 0x10000, RZ ;  /* 0x000100000e077824 */ /* 0x000fe400078e00ff */
[----:B------:R-:W-:Y:S01]  /*9610*/  FFMA.FTZ R34, R31, R37, R34 ;  /* 0x000000251f227223 */ /* 0x000fe20000010022 */
[C---:B------:R-:W-:Y:S01]  /*9620*/  FMUL.FTZ R31, R35.reuse, R10 ;  /* 0x0000000a231f7220 */ /* 0x040fe20000410000 */
[C---:B------:R-:W-:Y:S01]  /*9630*/  FFMA.FTZ R33, R30.reuse, R8, R33 ;  /* 0x000000081e217223 */ /* 0x040fe20000010021 */
[----:B------:R-:W-:Y:S01]  /*9640*/  FMUL.FTZ R37, R35, R7 ;  /* 0x0000000723257220 */ /* 0x000fe20000410000 */
        /* <DEDUP_REMOVED lines=11> */
[----:B------:R-:W-:Y:S01]  /*9700*/  F2FP.BF16.F32.PACK_AB R10, R34, R43 ;  /* 0x0000002b220a723e */ /* 0x000fe200000010ff */
[-C--:B------:R-:W-:Y:S01]  /*9710*/  FMUL.FTZ R9, R9, R5.reuse ;  /* 0x0000000509097220 */ /* 0x080fe20000410000 */
[----:B------:R-:W-:Y:S01]  /*9720*/  FFMA.FTZ R30, R4, R5, -R31 ;  /* 0x00000005041e7223 */ /* 0x000fe2000001081f */
[-C--:B------:R-:W-:Y:S01]  /*9730*/  FMUL.FTZ R11, R11, R7.reuse ;  /* 0x000000070b0b7220 */ /* 0x080fe20000410000 */
[----:B------:R-:W-:Y:S01]  /*9740*/  FFMA.FTZ R36, R6, R7, -R47 ;  /* 0x0000000706247223 */ /* 0x000fe2000001082f */
[----:B------:R-:W-:Y:S01]  /*9750*/  FFMA.FTZ R32, R4, R8, R9 ;  /* 0x0000000804207223 */ /* 0x000fe20000010009 */
[----:B------:R-:W-:Y:S01]  /*9760*/  F2FP.BF16.F32.PACK_AB R4, R40, R39 ;  /* 0x000000272804723e */ /* 0x000fe200000010ff */
[----:B------:R-:W-:Y:S01]  /*9770*/  FFMA.FTZ R28, R6, R28, R11 ;  /* 0x0000001c061c7223 */ /* 0x000fe2000001000b */
[----:B------:R-:W-:-:S02]  /*9780*/  F2FP.BF16.F32.PACK_AB R6, R45, R42 ;  /* 0x0000002a2d06723e */ /* 0x000fc400000010ff */
[----:B------:R-:W-:Y:S02]  /*9790*/  F2FP.BF16.F32.PACK_AB R5, R30, R29 ;  /* 0x0000001d1e05723e */ /* 0x000fe400000010ff */
[----:B------:R-:W-:Y:S02]  /*97a0*/  F2FP.BF16.F32.PACK_AB R7, R36, R35 ;  /* 0x000000232407723e */ /* 0x000fe400000010ff */
[----:B------:R-:W-:Y:S02]  /*97b0*/  F2FP.BF16.F32.PACK_AB R8, R38, R41 ;  /* 0x000000292608723e */ /* 0x000fe400000010ff */
[----:B------:R-:W-:Y:S01]  /*97c0*/  F2FP.BF16.F32.PACK_AB R9, R32, R33 ;  /* 0x000000212009723e */ /* 0x000fe200000010ff */
[----:B------:R1:W-:Y:S01]  /*97d0*/  STS.128 [R26+0x20400], R4 ;  /* 0x020400041a007388 */ /* 0x0003e20000000c00 */
[----:B------:R-:W-:-:S05]  /*97e0*/  F2FP.BF16.F32.PACK_AB R11, R28, R37 ;  /* 0x000000251c0b723e */ /* 0x000fca00000010ff */
[----:B------:R1:W-:Y:S02]  /*97f0*/  STS.128 [R27+0x20400], R8 ;  /* 0x020400081b007388 */ /* 0x0003e40000000c00 */
.L_x_4541:
[----:B------:R-:W-:Y:S05]  /*9800*/  BSYNC B1 ;  /* 0x0000000000017941 */ /* 0x000fea0003800000 */
.L_x_4540:
[----:B------:R-:W-:Y:S05]  /*9810*/  @P0 BRA `(.L_x_4532) ;  /* 0x0000000400680947 */ /* 0x000fea0003800000 */
[----:B------:R-:W2:Y:S01]  /*9820*/  LDL R42, [R1+0x5c] ;  /* 0x00005c00012a7983 */ /* 0x000ea20000100800 */
[----:B-1----:R-:W-:-:S04]  /*9830*/  VIADD R7, R189, 0x20 ;  /* 0x00000020bd077836 */ /* 0x002fc80000000000 */
[----:B------:R-:W-:Y:S01]  /*9840*/  IMAD.SHL.U32 R5, R7, 0x40, RZ ;  /* 0x0000004007057824 */ /* 0x000fe200078e00ff */
[----:B------:R-:W-:Y:S01]  /*9850*/  SHF.R.S32.HI R6, RZ, 0x1f, R7 ;  /* 0x0000001fff067819 */ /* 0x000fe20000011407 */
[----:B------:R-:W-:-:S03]  /*9860*/  IMAD.IADD R4, R18, 0x1, R25 ;  /* 0x0000000112047824 */ /* 0x000fc600078e0219 */
[----:B------:R-:W-:Y:S02]  /*9870*/  LEA.HI R6, R6, R7, RZ, 0x3 ;  /* 0x0000000706067211 */ /* 0x000fe400078f18ff */
[----:B------:R-:W-:-:S03]  /*9880*/  LOP3.LUT R5, R5, 0x1c0, RZ, 0xc0, !PT ;  /* 0x000001c005057812 */ /* 0x000fc600078ec0ff */
[----:B------:R-:W-:Y:S01]  /*9890*/  IMAD.SHL.U32 R6, R6, 0x40, RZ ;  /* 0x0000004006067824 */ /* 0x000fe200078e00ff */
[----:B------:R-:W-:Y:S02]  /*98a0*/  LOP3.LUT R4, R5, 0x38, R4, 0xf8, !PT ;  /* 0x0000003805047812 */ /* 0x000fe400078ef804 */
[----:B------:R-:W-:Y:S02]  /*98b0*/  SHF.R.U32.HI R5, RZ, 0x3, R5 ;  /* 0x00000003ff057819 */ /* 0x000fe40000011605 */
[----:B------:R-:W-:Y:S02]  /*98c0*/  LOP3.LUT R25, R6, 0xfffffe00, RZ, 0xc0, !PT ;  /* 0xfffffe0006197812 */ /* 0x000fe400078ec0ff */
[----:B------:R-:W-:-:S05]  /*98d0*/  LOP3.LUT R4, R4, R5, RZ, 0x3c, !PT ;  /* 0x0000000504047212 */ /* 0x000fca00078e3cff */
[----:B------:R-:W-:-:S04]  /*98e0*/  IMAD.IADD R25, R25, 0x1, R4 ;  /* 0x0000000119197824 */ /* 0x000fc800078e0204 */
[----:B------:R-:W-:-:S05]  /*98f0*/  IMAD R25, R25, 0x2, R2 ;  /* 0x0000000219197824 */ /* 0x000fca00078e0202 */
[----:B------:R-:W1:Y:S01]  /*9900*/  LDS.128 R8, [R25+0x20400] ;  /* 0x0204000019087984 */ /* 0x000e620000000c00 */
[----:B------:R-:W-:Y:S02]  /*9910*/  IMAD.U32 R36, R15, 0x10000, RZ ;  /* 0x000100000f247824 */ /* 0x000fe400078e00ff */
[----:B------:R-:W-:Y:S01]  /*9920*/  IMAD.U32 R34, R3, 0x10000, RZ ;  /* 0x0001000003227824 */ /* 0x000fe200078e00ff */
[----:B------:R-:W-:Y:S01]  /*9930*/  LOP3.LUT R38, R15, 0xffff0000, RZ, 0xc0, !PT ;  /* 0xffff00000f267812 */ /* 0x000fe200078ec0ff */
[----:B------:R-:W-:Y:S02]  /*9940*/  IMAD.U32 R41, R20, 0x10000, RZ ;  /* 0x0001000014297824 */ /* 0x000fe400078e00ff */
[----:B------:R-:W-:Y:S02]  /*9950*/  IMAD.U32 R39, R12, 0x10000, RZ ;  /* 0x000100000c277824 */ /* 0x000fe400078e00ff */
[----:B------:R-:W-:Y:S02]  /*9960*/  IMAD.U32 R40, R21, 0x10000, RZ ;  /* 0x0001000015287824 */ /* 0x000fe400078e00ff */
[C---:B-1----:R-:W-:Y:S01]  /*9970*/  IMAD.U32 R30, R8.reuse, 0x10000, RZ ;  /* 0x00010000081e7824 */ /* 0x042fe200078e00ff */
[----:B------:R-:W-:-:S03]  /*9980*/  LOP3.LUT R8, R8, 0xffff0000, RZ, 0xc0, !PT ;  /* 0xffff000008087812 */ /* 0x000fc600078ec0ff */
[-C--:B------:R-:W-:Y:S01]  /*9990*/  FMUL.FTZ R35, R36, R30.reuse ;  /* 0x0000001e24237220 */ /* 0x080fe20000410000 */
[----:B------:R-:W-:Y:S01]  /*99a0*/  FMUL.FTZ R15, R34, R30 ;  /* 0x0000001e220f7220 */ /* 0x000fe20000410000 */
[----:B------:R-:W-:Y:S01]  /*99b0*/  LOP3.LUT R30, R3, 0xffff0000, RZ, 0xc0, !PT ;  /* 0xffff0000031e7812 */ /* 0x000fe200078ec0ff */
[-C--:B------:R-:W-:Y:S01]  /*99c0*/  FMUL.FTZ R3, R38, R8.reuse ;  /* 0x0000000826037220 */ /* 0x080fe20000410000 */
[----:B------:R-:W-:Y:S02]  /*99d0*/  IMAD.U32 R31, R9, 0x10000, RZ ;  /* 0x00010000091f7824 */ /* 0x000fe400078e00ff */
[----:B------:R-:W-:Y:S02]  /*99e0*/  IMAD.U32 R32, R10, 0x10000, RZ ;  /* 0x000100000a207824 */ /* 0x000fe400078e00ff */
[----:B------:R-:W-:Y:S01]  /*99f0*/  FMUL.FTZ R37, R30, R8 ;  /* 0x000000081e257220 */ /* 0x000fe20000410000 */
[----:B------:R-:W-:Y:S01]  /*9a00*/  LOP3.LUT R10, R10, 0xffff0000, RZ, 0xc0, !PT ;  /* 0xffff00000a0a7812 */ /* 0x000fe200078ec0ff */
[----:B------:R-:W-:Y:S01]  /*9a10*/  IMAD.U32 R33, R11, 0x10000, RZ ;  /* 0x000100000b217824 */ /* 0x000fe200078e00ff */
[----:B------:R-:W-:-:S02]  /*9a20*/  LOP3.LUT R9, R9, 0xffff0000, RZ, 0xc0, !PT ;  /* 0xffff000009097812 */ /* 0x000fc400078ec0ff */
[----:B------:R-:W-:Y:S01]  /*9a30*/  LOP3.LUT R11, R11, 0xffff0000, RZ, 0xc0, !PT ;  /* 0xffff00000b0b7812 */ /* 0x000fe200078ec0ff */
[----:B--2---:R-:W1:Y:S02]  /*9a40*/  LDS.128 R4, [R42+0x20400] ;  /* 0x020400002a047984 */ /* 0x004e640000000c00 */
[C---:B-1----:R-:W-:Y:S01]  /*9a50*/  IMAD.U32 R26, R4.reuse, 0x10000, RZ ;  /* 0x00010000041a7824 */ /* 0x042fe200078e00ff */
[----:B------:R-:W-:Y:S01]  /*9a60*/  LOP3.LUT R4, R4, 0xffff0000, RZ, 0xc0, !PT ;  /* 0xffff000004047812 */ /* 0x000fe200078ec0ff */
[----:B0-----:R-:W-:Y:S02]  /*9a70*/  IMAD.U32 R27, R5, 0x10000, RZ ;  /* 0x00010000051b7824 */ /* 0x001fe400078e00ff */
[-C--:B------:R-:W-:Y:S01]  /*9a80*/  FFMA.FTZ R35, R34, R26.reuse, -R35 ;  /* 0x0000001a22237223 */ /* 0x080fe20000010823 */
[----:B------:R-:W-:Y:S01]  /*9a90*/  FFMA.FTZ R15, R36, R26, R15 ;  /* 0x0000001a240f7223 */ /* 0x000fe2000001000f */
[-C--:B------:R-:W-:Y:S01]  /*9aa0*/  FFMA.FTZ R8, R30, R4.reuse, -R3 ;  /* 0x000000041e087223 */ /* 0x080fe20000010803 */
[----:B------:R-:W-:Y:S01]  /*9ab0*/  FFMA.FTZ R26, R38, R4, R37 ;  /* 0x00000004261a7223 */ /* 0x000fe20000010025 */
[----:B------:R-:W-:-:S02]  /*9ac0*/  IMAD.U32 R28, R6, 0x10000, RZ ;  /* 0x00010000061c7824 */ /* 0x000fc400078e00ff */
[-C--:B------:R-:W-:Y:S01]  /*9ad0*/  FMUL.FTZ R30, R41, R31.reuse ;  /* 0x0000001f291e7220 */ /* 0x080fe20000410000 */
[----:B------:R-:W-:Y:S01]  /*9ae0*/  FMUL.FTZ R34, R39, R31 ;  /* 0x0000001f27227220 */ /* 0x000fe20000410000 */
[C---:B------:R-:W-:Y:S02]  /*9af0*/  IMAD.U32 R4, R13.reuse, 0x10000, RZ ;  /* 0x000100000d047824 */ /* 0x040fe400078e00ff */
[-C--:B------:R-:W-:Y:S01]  /*9b00*/  FMUL.FTZ R3, R40, R32.reuse ;  /* 0x0000002028037220 */ /* 0x080fe20000410000 */
[----:B------:R-:W-:Y:S02]  /*9b10*/  LOP3.LUT R36, R13, 0xffff0000, RZ, 0xc0, !PT ;  /* 0xffff00000d247812 */ /* 0x000fe400078ec0ff */
[----:B------:R-:W-:Y:S01]  /*9b20*/  LOP3.LUT R38, R21, 0xffff0000, RZ, 0xc0, !PT ;  /* 0xffff000015267812 */ /* 0x000fe200078ec0ff */
[----:B------:R-:W-:Y:S01]  /*9b30*/  IMAD.U32 R37, R24, 0x10000, RZ ;  /* 0x0001000018257824 */ /* 0x000fe200078e00ff */
[----:B------:R-:W-:Y:S01]  /*9b40*/  LOP3.LUT R6, R6, 0xffff0000, RZ, 0xc0, !PT ;  /* 0xffff000006067812 */ /* 0x000fe200078ec0ff */
[-C--:B------:R-:W-:Y:S01]  /*9b50*/  FFMA.FTZ R30, R39, R27.reuse, -R30 ;  /* 0x0000001b271e7223 */ /* 0x080fe2000001081e */
[----:B------:R-:W-:Y:S01]  /*9b60*/  FFMA.FTZ R34, R41, R27, R34 ;  /* 0x0000001b29227223 */ /* 0x000fe20000010022 */
[C---:B------:R-:W-:Y:S01]  /*9b70*/  FMUL.FTZ R21, R4.reuse, R32 ;  /* 0x0000002004157220 */ /* 0x040fe20000410000 */
[----:B------:R-:W-:Y:S01]  /*9b80*/  FFMA.FTZ R13, R4, R28, -R3 ;  /* 0x0000001c040d7223 */ /* 0x000fe20000010803 */
[-C--:B------:R-:W-:Y:S01]  /*9b90*/  FMUL.FTZ R3, R38, R10.reuse ;  /* 0x0000000a26037220 */ /* 0x080fe20000410000 */
[----:B------:R-:W-:Y:S01]  /*9ba0*/  FMUL.FTZ R27, R36, R10 ;  /* 0x0000000a241b7220 */ /* 0x000fe20000410000 */
[----:B------:R-:W-:-:S02]  /*9bb0*/  IMAD.U32 R31, R14, 0x10000, RZ ;  /* 0x000100000e1f7824 */ /* 0x000fc400078e00ff */
[-C--:B------:R-:W-:Y:S01]  /*9bc0*/  FMUL.FTZ R4, R37, R33.reuse ;  /* 0x0000002125047220 */ /* 0x080fe20000410000 */
[----:B------:R-:W-:Y:S02]  /*9bd0*/  IMAD.U32 R29, R7, 0x10000, RZ ;  /* 0x00010000071d7824 */ /* 0x000fe400078e00ff */
[----:B------:R-:W-:Y:S01]  /*9be0*/  FFMA.FTZ R10, R40, R28, R21 ;  /* 0x0000001c280a7223 */ /* 0x000fe20000010015 */
[-C--:B------:R-:W-:Y:S01]  /*9bf0*/  FFMA.FTZ R28, R36, R6.reuse, -R3 ;  /* 0x00000006241c7223 */ /* 0x080fe20000010803 */
[----:B------:R-:W-:Y:S01]  /*9c00*/  FFMA.FTZ R27, R38, R6, R27 ;  /* 0x00000006261b7223 */ /* 0x000fe2000001001b */
[C---:B------:R-:W-:Y:S01]  /*9c10*/  FMUL.FTZ R6, R31.reuse, R33 ;  /* 0x000000211f067220 */ /* 0x040fe20000410000 */
[----:B------:R-:W-:Y:S01]  /*9c20*/  FFMA.FTZ R21, R31, R29, -R4 ;  /* 0x0000001d1f157223 */ /* 0x000fe20000010804 */
[----:B------:R-:W-:Y:S02]  /*9c30*/  LOP3.LUT R33, R20, 0xffff0000, RZ, 0xc0, !PT ;  /* 0xffff000014217812 */ /* 0x000fe400078ec0ff */
[----:B------:R-:W-:-:S02]  /*9c40*/  LOP3.LUT R39, R24, 0xffff0000, RZ, 0xc0, !PT ;  /* 0xffff000018277812 */ /* 0x000fc400078ec0ff */
[----:B------:R-:W-:Y:S02]  /*9c50*/  LOP3.LUT R3, R12, 0xffff0000, RZ, 0xc0, !PT ;  /* 0xffff00000c037812 */ /* 0x000fe400078ec0ff */
[----:B------:R-:W-:Y:S01]  /*9c60*/  LOP3.LUT R31, R14, 0xffff0000, RZ, 0xc0, !PT ;  /* 0xffff00000e1f7812 */ /* 0x000fe200078ec0ff */
[----:B------:R-:W-:Y:S01]  /*9c70*/  FFMA.FTZ R29, R37, R29, R6 ;  /* 0x0000001d251d7223 */ /* 0x000fe20000010006 */
[----:B------:R-:W-:Y:S01]  /*9c80*/  LOP3.LUT R5, R5, 0xffff0000, RZ, 0xc0, !PT ;  /* 0xffff000005057812 */ /* 0x000fe200078ec0ff */
[----:B------:R-:W-:Y:S01]  /*9c90*/  FMUL.FTZ R4, R33, R9 ;  /* 0x0000000921047220 */ /* 0x000fe20000410000 */
[----:B------:R-:W-:Y:S01]  /*9ca0*/  LOP3.LUT R7, R7, 0xffff0000, RZ, 0xc0, !PT ;  /* 0xffff000007077812 */ /* 0x000fe200078ec0ff */
[----:B------:R-:W-:Y:S01]  /*9cb0*/  FMUL.FTZ R12, R39, R11 ;  /* 0x0000000b270c7220 */ /* 0x000fe20000410000 */
        /* <DEDUP_REMOVED lines=14> */
[----:B------:R3:W-:Y:S04]  /*9da0*/  STS.128 [R42+0x20400], R4 ;  /* 0x020400042a007388 */ /* 0x0007e80000000c00 */
[----:B------:R3:W-:Y:S02]  /*9db0*/  STS.128 [R25+0x20400], R8 ;  /* 0x0204000819007388 */ /* 0x0007e40000000c00 */
.L_x_4532:
[----:B------:R-:W-:Y:S05]  /*9dc0*/  BSYNC B0 ;  /* 0x0000000000007941 */ /* 0x000fea0003800000 */
.L_x_4521:
        /* <DEDUP_REMOVED lines=8> */
.L_x_4518:
[----:B012---:R-:W-:-:S05]  /*9e50*/  IMAD.U32 R3, RZ, RZ, UR37 ;  /* 0x00000025ff037e24 */ /* 0x007fca000f8e00ff */
[----:B------:R-:W-:-:S13]  /*9e60*/  ISETP.NE.AND P0, PT, R3, 0x3, PT ;  /* 0x000000030300780c */ /* 0x000fda0003f05270 */
[----:B------:R-:W-:Y:S05]  /*9e70*/  @!P0 BRA `(.L_x_4542) ;  /* 0x0000000000048947 */ /* 0x000fea0003800000 */
[----:B------:R-:W-:Y:S01]  /*9e80*/  BPT.TRAP 0x1 ;  /* 0x000000040000795c */ /* 0x000fe20000300000 */
.L_x_4542:
[----:B------:R-:W-:Y:S01]  /*9e90*/  IMAD R13, R17, 0x8, R2 ;  /* 0x00000008110d7824 */ /* 0x000fe200078e0202 */
[----:B------:R-:W-:-:S04]  /*9ea0*/  SHF.L.U32 R12, R185, 0x1f, RZ ;  /* 0x0000001fb90c7819 */ /* 0x000fc800000006ff */
[----:B------:R0:W1:Y:S01]  /*9eb0*/  SYNCS.PHASECHK.TRANS64.TRYWAIT P1, [R13+URZ+0x38830], R12 ;  /* 0x0388300c0d0075a7 */ /* 0x000062000802017f */
[----:B------:R-:W-:Y:S05]  /*9ec0*/  @!P0 BRA `(.L_x_4543) ;  /* 0x0000000000048947 */ /* 0x000fea0003800000 */
[----:B------:R-:W-:Y:S01]  /*9ed0*/  BPT.TRAP 0x1 ;  /* 0x000000040000795c */ /* 0x000fe20000300000 */
.L_x_4543:
[C---:B------:R-:W-:Y:S02]  /*9ee0*/  VIADD R3, R2.reuse, 0x22400 ;  /* 0x0002240002037836 */ /* 0x040fe40000000000 */
[----:B---3--:R-:W-:-:S03]  /*9ef0*/  VIADD R4, R2, 0x20400 ;  /* 0x0002040002047836 */ /* 0x008fc60000000000 */
[----:B------:R-:W-:Y:S02]  /*9f00*/  SHF.R.U32.HI R3, RZ, 0x4, R3 ;  /* 0x00000004ff037819 */ /* 0x000fe40000011603 */
[----:B------:R-:W-:Y:S02]  /*9f10*/  SHF.R.U32.HI R4, RZ, 0x4, R4 ;  /* 0x00000004ff047819 */ /* 0x000fe40000011604 */
[----:B------:R-:W-:Y:S02]  /*9f20*/  LOP3.LUT R3, R3, 0x3fff, RZ, 0xc0, !PT ;  /* 0x00003fff03037812 */ /* 0x000fe400078ec0ff */
[----:B------:R-:W-:Y:S02]  /*9f30*/  LOP3.LUT R4, R4, 0x3fff, RZ, 0xc0, !PT ;  /* 0x00003fff04047812 */ /* 0x000fe400078ec0ff */
[----:B------:R-:W-:Y:S01]  /*9f40*/  LOP3.LUT R219, R3, 0x10000, RZ, 0xfc, !PT ;  /* 0x0001000003db7812 */ /* 0x000fe200078efcff */
[----:B-1----:R-:W-:Y:S06]  /*9f50*/  @P1 BRA `(.L_x_4544) ;  /* 0x0000000000081947 */ /* 0x002fec0003800000 */
[----:B------:R-:W1:Y:S02]  /*9f60*/  SYNCS.PHASECHK.TRANS64.TRYWAIT P1, [R13+URZ+0x38830], R12 ;  /* 0x0388300c0d0075a7 */ /* 0x000e64000802017f */
[----:B-1----:R-:W-:Y:S05]  /*9f70*/  @!P1 BRA `(.L_x_4545) ;  /* 0x0000014c00189947 */ /* 0x002fea0003800000 */
.L_x_4544:
[----:B------:R-:W-:Y:S01]  /*9f80*/  IMAD R10, R17, 0x200, R219 ;  /* 0x00000200110a7824 */ /* 0x000fe200078e02db */
        /* <DEDUP_REMOVED lines=11> */
[----:B------:R-:W-:Y:S01]  /*a040*/  IMAD.MOV.U32 R5, RZ, RZ, 0x40000040 ;  /* 0x40000040ff057424 */ /* 0x000fe200078e00ff */
[----:B------:R-:W-:Y:S01]  /*a050*/  SHF.L.U32 R3, R0, 0x1f, RZ ;  /* 0x0000001f00037819 */ /* 0x000fe200000006ff */
[----:B------:R-:W-:Y:S01]  /*a060*/  IMAD.MOV.U32 R7, RZ, RZ, 0x40000040 ;  /* 0x40000040ff077424 */ /* 0x000fe200078e00ff */
[----:B------:R-:W-:Y:S01]  /*a070*/  BSSY B0, `(.L_x_4546) ;  /* 0x0000022000007945 */ /* 0x000fe20003800000 */
[----:B------:R-:W-:-:S02]  /*a080*/  VIADD R14, R10, 0x4 ;  /* 0x000000040a0e7836 */ /* 0x000fc40000000000 */
[----:B------:R-:W-:Y:S02]  /*a090*/  IMAD.MOV.U32 R15, RZ, RZ, 0x40000040 ;  /* 0x40000040ff0f7424 */ /* 0x000fe400078e00ff */
[----:B------:R-:W-:Y:S02]  /*a0a0*/  VIADD R10, R10, 0x6 ;  /* 0x000000060a0a7836 */ /* 0x000fe40000000000 */
[----:B------:R-:W-:Y:S02]  /*a0b0*/  IMAD.MOV.U32 R9, RZ, RZ, 0x40000040 ;  /* 0x40000040ff097424 */ /* 0x000fe400078e00ff */
[----:B------:R-:W-:Y:S01]  /*a0c0*/  HGMMA.64x64x16.F32.BF16 R24, gdesc[UR4], RZ, !UPT, gsb0 ;  /* 0x00e00000041879f0 */ /* 0x000fe2000c0018ff */
[----:B------:R-:W-:Y:S01]  /*a0d0*/  R2UR UR4, R4 ;  /* 0x00000000040472ca */ /* 0x000fe200000e0000 */
[----:B------:R-:W-:Y:S01]  /*a0e0*/  IMAD.MOV.U32 R11, RZ, RZ, 0x40000040 ;  /* 0x40000040ff0b7424 */ /* 0x000fe200078e00ff */
[----:B------:R-:W-:Y:S02]  /*a0f0*/  R2UR UR5, R5 ;  /* 0x00000000050572ca */ /* 0x000fe400000e0000 */
[----:B------:R-:W-:Y:S01]  /*a100*/  R2UR UR6, R6 ;  /* 0x00000000060672ca */ /* 0x000fe200000e0000 */
[----:B------:R-:W-:Y:S01]  /*a110*/  VIADD R6, R8, 0x4 ;  /* 0x0000000408067836 */ /* 0x000fe20000000000 */
[----:B------:R-:W-:Y:S01]  /*a120*/  R2UR UR7, R7 ;  /* 0x00000000070772ca */ /* 0x000fe200000e0000 */
[----:B------:R-:W-:-:S02]  /*a130*/  IMAD.MOV.U32 R7, RZ, RZ, 0x40000040 ;  /* 0x40000040ff077424 */ /* 0x000fc400078e00ff */
        /* <DEDUP_REMOVED lines=19> */
[----:B------:R-:W2:Y:S02]  /*a270*/  SYNCS.PHASECHK.TRANS64.TRYWAIT P1, [R2+URZ+0x38810], R3 ;  /* 0x03881003020075a7 */ /* 0x000ea4000802017f */
[----:B--2---:R-:W-:Y:S05]  /*a280*/  @!P1 BRA `(.L_x_4547) ;  /* 0x0000014800689947 */ /* 0x004fea0003800000 */
.L_x_4749:
[----:B------:R-:W-:Y:S05]  /*a290*/  BSYNC B0 ;  /* 0x0000000000007941 */ /* 0x000fea0003800000 */
.L_x_4546:
[----:B------:R-:W-:Y:S05]  /*a2a0*/  @!P0 BRA `(.L_x_4548) ;  /* 0x0000000000048947 */ /* 0x000fea0003800000 */
[----:B------:R-:W-:Y:S01]  /*a2b0*/  BPT.TRAP 0x1 ;  /* 0x000000040000795c */ /* 0x000fe20000300000 */
.L_x_4548:
[----:B------:R3:W4:Y:S01]  /*a2c0*/  SYNCS.PHASECHK.TRANS64.TRYWAIT P1, [R13+URZ+0x38850], R12 ;  /* 0x0388500c0d0075a7 */ /* 0x000722000802017f */
[----:B------:R-:W-:Y:S05]  /*a2d0*/  @!P0 BRA `(.L_x_4549) ;  /* 0x0000000000048947 */ /* 0x000fea0003800000 */
[----:B------:R-:W-:Y:S01]  /*a2e0*/  BPT.TRAP 0x1 ;  /* 0x000000040000795c */ /* 0x000fe20000300000 */
.L_x_4549:
[C---:B------:R-:W-:Y:S02]  /*a2f0*/  VIADD R0, R2.reuse, 0x400 ;  /* 0x0000040002007836 */ /* 0x040fe40000000000 */
[----:B--2---:R-:W-:-:S03]  /*a300*/  VIADD R3, R2, 0x26400 ;  /* 0x0002640002037836 */ /* 0x004fc60000000000 */
[----:B------:R-:W-:Y:S02]  /*a310*/  SHF.R.U32.HI R0, RZ, 0x4, R0 ;  /* 0x00000004ff007819 */ /* 0x000fe40000011600 */
[----:B------:R-:W-:Y:S02]  /*a320*/  SHF.R.U32.HI R3, RZ, 0x4, R3 ;  /* 0x00000004ff037819 */ /* 0x000fe40000011603 */
[----:B------:R-:W-:Y:S02]  /*a330*/  LOP3.LUT R0, R0, 0x3fff, RZ, 0xc0, !PT ;  /* 0x00003fff00007812 */ /* 0x000fe400078ec0ff */
[----:B------:R-:W-:Y:S02]  /*a340*/  LOP3.LUT R3, R3, 0x3fff, RZ, 0xc0, !PT ;  /* 0x00003fff03037812 */ /* 0x000fe400078ec0ff */
[----:B------:R-:W-:Y:S01]  /*a350*/  LOP3.LUT R220, R0, 0x10000, RZ, 0xfc, !PT ;  /* 0x0001000000dc7812 */ /* 0x000fe200078efcff */
[----:B----4-:R-:W-:Y:S06]  /*a360*/  @P1 BRA `(.L_x_4550) ;  /* 0x0000000000081947 */ /* 0x010fec0003800000 */
[----:B------:R-:W2:Y:S02]  /*a370*/  SYNCS.PHASECHK.TRANS64.TRYWAIT P1, [R13+URZ+0x38850], R12 ;  /* 0x0388500c0d0075a7 */ /* 0x000ea4000802017f */
[----:B--2---:R-:W-:Y:S05]  /*a380*/  @!P1 BRA `(.L_x_4551) ;  /* 0x00000148003c9947 */ /* 0x004fea0003800000 */
.L_x_4550:
[----:B------:R-:W-:Y:S01]  /*a390*/  LOP3.LUT R0, R3, 0x10000, RZ, 0xfc, !PT ;  /* 0x0001000003007812 */ /* 0x000fe200078efcff */
[----:B------:R-:W-:Y:S01]  /*a3a0*/  IMAD R10, R17, 0x1000, R220 ;  /* 0x00001000110a7824 */ /* 0x000fe200078e02dc */
[----:B------:R-:W-:Y:S05]  /*a3b0*/  WARPSYNC.ALL ;  /* 0x0000000000007948 */ /* 0x000fea0003800000 */
[----:B------:R-:W-:Y:S01]  /*a3c0*/  IMAD.MOV.U32 R14, RZ, RZ, R0 ;  /* 0x000000ffff0e7224 */ /* 0x000fe200078e0000 */
[----:B------:R-:W-:Y:S01]  /*a3d0*/  R2UR UR6, R10 ;  /* 0x000000000a0672ca */ /* 0x000fe200000e0000 */
[----:B------:R-:W-:Y:S01]  /*a3e0*/  IMAD.MOV.U32 R15, RZ, RZ, 0x40000040 ;  /* 0x40000040ff0f7424 */ /* 0x000fe200078e00ff */
[----:B------:R-:W-:Y:S01]  /*a3f0*/  WARPGROUP.ARRIVE ;  /* 0x00000000000079c5 */ /* 0x000fe20000000000 */
[----:B------:R-:W-:Y:S01]  /*a400*/  IMAD.MOV.U32 R11, RZ, RZ, 0x40000040 ;  /* 0x40000040ff0b7424 */ /* 0x000fe200078e00ff */
[----:B------:R-:W-:Y:S01]  /*a410*/  R2UR UR4, R14 ;  /* 0x000000000e0472ca */ /* 0x000fe200000e0000 */
[----:B------:R-:W-:Y:S01]  /*a420*/  VIADD R14, R0, 0x2 ;  /* 0x00000002000e7836 */ /* 0x000fe20000000000 */
[----:B------:R-:W-:Y:S01]  /*a430*/  R2UR UR5, R15 ;  /* 0x000000000f0572ca */ /* 0x000fe200000e0000 */
[----:B------:R-:W-:Y:S01]  /*a440*/  VIADD R20, R10, 0x2 ;  /* 0x000000020a147836 */ /* 0x000fe20000000000 */
[----:B------:R-:W-:Y:S01]  /*a450*/  R2UR UR7, R11 ;  /* 0x000000000b0772ca */ /* 0x000fe200000e0000 */
[----:B------:R-:W-:Y:S01]  /*a460*/  IMAD.MOV.U32 R15, RZ, RZ, 0x40000040 ;  /* 0x40000040ff0f7424 */ /* 0x000fe200078e00ff */
[----:B------:R-:W4:Y:S01]  /*a470*/  S2R R56, SR_TID.X ;  /* 0x0000000000387919 */ /* 0x000f220000002100 */
[----:B------:R-:W-:-:S02]  /*a480*/  IMAD.MOV.U32 R21, RZ, RZ, 0x40000040 ;  /* 0x40000040ff157424 */ /* 0x000fc400078e00ff */
[----:B------:R-:W-:Y:S02]  /*a490*/  VIADD R58, R10, 0x800 ;  /* 0x000008000a3a7836 */ /* 0x000fe40000000000 */
[----:B0123--:R-:W-:-:S06]  /*a4a0*/  IMAD.MOV.U32 R12, RZ, RZ, 0x4 ;  /* 0x00000004ff0c7424 */ /* 0x00ffcc00078e00ff */
[----:B------:R-:W-:Y:S01]  /*a4b0*/  HGMMA.64x64x16.F32.BF16 R24, gdesc[UR4], R24, gsb0 ;  /* 0x00e00000041879f0 */ /* 0x000fe20008001818 */
        /* <DEDUP_REMOVED lines=8> */
[----:B----4-:R-:W-:-:S05]  /*a540*/  SHF.R.U32.HI R56, RZ, 0x7, R56 ;  /* 0x00000007ff387819 */ /* 0x010fca0000011638 */
[----:B------:R0:W1:Y:S02]  /*a550*/  SHFL.IDX PT, R3, R56, RZ, 0x1f ;  /* 0x00001fff38037589 */ /* 0x00006400000e0000 */
[----:B0-----:R-:W-:Y:S01]  /*a560*/  VIADD R56, R0, 0x800 ;  /* 0x0000080000387836 */ /* 0x001fe20000000000 */
[----:B-1----:R-:W-:-:S04]  /*a570*/  ISETP.GT.AND P1, PT, R3, 0x7f, PT ;  /* 0x0000007f0300780c */ /* 0x002fc80003f24270 */
[----:B------:R-:W-:Y:S02]  /*a580*/  SEL R3, RZ, 0x2, !P1 ;  /* 0x00000002ff037807 */ /* 0x000fe40004800000 */
[C---:B------:R-:W-:Y:S02]  /*a590*/  SEL R11, R12.reuse, 0x2, P1 ;  /* 0x000000020c0b7807 */ /* 0x040fe40000800000 */
[----:B------:R-:W-:Y:S01]  /*a5a0*/  SEL R12, R12, 0x6, !P1 ;  /* 0x000000060c0c7807 */ /* 0x000fe20004800000 */
[----:B------:R-:W-:Y:S02]  /*a5b0*/  WARPGROUP.DEPBAR.LE gsb0, 0x0 ;  /* 0x00008000000079c5 */ /* 0x000fe40000010000 */
[----:B------:R-:W-:-:S06]  /*a5c0*/  WARPGROUP.ARRIVE ;  /* 0x00000000000079c5 */ /* 0x000fcc0000000000 */
        /* <DEDUP_REMOVED lines=9> */
[----:B------:R-:W-:Y:S02]  /*a660*/  WARPGROUP.DEPBAR.LE gsb0, 0x0 ;  /* 0x00008000000079c5 */ /* 0x000fe40000010000 */
[----:B------:R-:W-:-:S09]  /*a670*/  WARPGROUP.ARRIVE ;  /* 0x00000000000079c5 */ /* 0x000fd20000000000 */
        /* <DEDUP_REMOVED lines=134> */
[----:B------:R-:W-:Y:S01]  /*aee0*/  IMAD.IADD R14, R3, 0x1, R58 ;  /* 0x00000001030e7824 */ /* 0x000fe200078e023a */
[----:B------:R-:W-:Y:S01]  /*aef0*/  R2UR UR5, R15 ;  /* 0x000000000f0572ca */ /* 0x000fe200000e0000 */
[----:B------:R-:W-:Y:S01]  /*af00*/  IMAD.MOV.U32 R15, RZ, RZ, 0x40000040 ;  /* 0x40000040ff0f7424 */ /* 0x000fe200078e00ff */
[----:B------:R-:W-:Y:S01]  /*af10*/  R2UR UR6, R20 ;  /* 0x00000000140672ca */ /* 0x000fe200000e0000 */
[----:B------:R-:W-:Y:S01]  /*af20*/  IMAD.IADD R20, R3, 0x1, R56 ;  /* 0x0000000103147824 */ /* 0x000fe200078e0238 */
[----:B------:R-:W-:Y:S01]  /*af30*/  R2UR UR7, R21 ;  /* 0x00000000150772ca */ /* 0x000fe200000e0000 */
[----:B------:R-:W-:Y:S01]  /*af40*/  IMAD.MOV.U32 R21, RZ, RZ, 0x40000040 ;  /* 0x40000040ff157424 */ /* 0x000fe200078e00ff */
[----:B------:R-:W-:Y:S02]  /*af50*/  WARPGROUP.DEPBAR.LE gsb0, 0x0 ;  /* 0x00008000000079c5 */ /* 0x000fe40000010000 */
[----:B------:R-:W-:-:S09]  /*af60*/  WARPGROUP.ARRIVE ;  /* 0x00000000000079c5 */ /* 0x000fd20000000000 */
[----:B------:R-:W-:Y:S01]  /*af70*/  HGMMA.64x64x16.F32.BF16 R24, gdesc[UR4], R24, gsb0 ;  /* 0x00e00000041879f0 */ /* 0x000fe20008001818 */
[----:B------:R-:W-:Y:S01]  /*af80*/  R2UR UR6, R14 ;  /* 0x000000000e0672ca */ /* 0x000fe200000e0000 */
[--C-:B------:R-:W-:Y:S01]  /*af90*/  IMAD.IADD R14, R58, 0x1, R11.reuse ;  /* 0x000000013a0e7824 */ /* 0x100fe200078e020b */
        /* <DEDUP_REMOVED lines=16> */
[----:B------:R-:W-:Y:S02]  /*b0a0*/  IMAD.MOV.U32 R21, RZ, RZ, 0x40000040 ;  /* 0x40000040ff157424 */ /* 0x000fe400078e00ff */
[----:B------:R-:W-:-:S02]  /*b0b0*/  VIADD R56, R0, 0xa00 ;  /* 0x00000a0000387836 */ /* 0x000fc40000000000 */
[----:B------:R-:W-:Y:S01]  /*b0c0*/  VIADD R58, R10, 0xa00 ;  /* 0x00000a000a3a7836 */ /* 0x000fe20000000000 */
[----:B------:R-:W-:Y:S02]  /*b0d0*/  WARPGROUP.DEPBAR.LE gsb0, 0x0 ;  /* 0x00008000000079c5 */ /* 0x000fe40000010000 */
[----:B------:R-:W-:-:S06]  /*b0e0*/  WARPGROUP.ARRIVE ;  /* 0x00000000000079c5 */ /* 0x000fcc0000000000 */
[----:B------:R-:W-:Y:S01]  /*b0f0*/  HGMMA.64x64x16.F32.BF16 R24, gdesc[UR4], R24, gsb0 ;  /* 0x00e00000041879f0 */ /* 0x000fe20008001818 */
[----:B------:R-:W-:Y:S01]  /*b100*/  R2UR UR4, R14 ;  /* 0x000000000e0472ca */ /* 0x000fe200000e0000 */
[----:B------:R-:W-:Y:S01]  /*b110*/  IMAD.MOV.U32 R14, RZ, RZ, 0x28 ;  /* 0x00000028ff0e7424 */ /* 0x000fe200078e00ff */
[----:B------:R-:W-:Y:S01]  /*b120*/  R2UR UR5, R15 ;  /* 0x000000000f0572ca */ /* 0x000fe200000e0000 */
[----:B------:R-:W-:Y:S01]  /*b130*/  IMAD.MOV.U32 R15, RZ, RZ, 0xa00 ;  /* 0x00000a00ff0f7424 */ /* 0x000fe200078e00ff */
[----:B------:R-:W-:Y:S02]  /*b140*/  R2UR UR6, R20 ;  /* 0x00000000140672ca */ /* 0x000fe400000e0000 */
[----:B------:R-:W-:Y:S02]  /*b150*/  R2UR UR7, R21 ;  /* 0x00000000150772ca */ /* 0x000fe400000e0000 */
[----:B------:R-:W-:Y:S02]  /*b160*/  SEL R14, R14, 0x26, P1 ;  /* 0x000000260e0e7807 */ /* 0x000fe40000800000 */
[----:B------:R-:W-:-:S02]  /*b170*/  SEL R15, R15, 0x980, P1 ;  /* 0x000009800f0f7807 */ /* 0x000fc40000800000 */
[----:B------:R-:W-:Y:S02]  /*b180*/  LOP3.LUT R21, R14, 0x6, RZ, 0xc0, !PT ;  /* 0x000000060e157812 */ /* 0x000fe400078ec0ff */
[----:B------:R-:W-:-:S04]  /*b190*/  LOP3.LUT R15, R15, 0xa00, RZ, 0xc0, !PT ;  /* 0x00000a000f0f7812 */ /* 0x000fc800078ec0ff */
[CC--:B------:R-:W-:Y:S02]  /*b1a0*/  IADD3 R14, R21.reuse, R15.reuse, R0 ;  /* 0x0000000f150e7210 */ /* 0x0c0fe40007ffe000 */
[----:B------:R-:W-:Y:S01]  /*b1b0*/  IADD3 R20, R21, R15, R10 ;  /* 0x0000000f15147210 */ /* 0x000fe20007ffe00a */
[----:B------:R-:W-:Y:S02]  /*b1c0*/  IMAD.MOV.U32 R15, RZ, RZ, 0x40000040 ;  /* 0x40000040ff0f7424 */ /* 0x000fe400078e00ff */
[----:B------:R-:W-:Y:S01]  /*b1d0*/  IMAD.MOV.U32 R21, RZ, RZ, 0x40000040 ;  /* 0x40000040ff157424 */ /* 0x000fe200078e00ff */
[----:B------:R-:W-:Y:S02]  /*b1e0*/  WARPGROUP.DEPBAR.LE gsb0, 0x0 ;  /* 0x00008000000079c5 */ /* 0x000fe40000010000 */
[----:B------:R-:W-:-:S06]  /*b1f0*/  WARPGROUP.ARRIVE ;  /* 0x00000000000079c5 */ /* 0x000fcc0000000000 */
        /* <DEDUP_REMOVED lines=113> */
[----:B------:R-:W-:-:S05]  /*b910*/  IMAD.MOV.U32 R3, RZ, RZ, 0x40 ;  /* 0x00000040ff037424 */ /* 0x000fca00078e00ff */
[----:B------:R-:W-:-:S04]  /*b920*/  SEL R3, R3, 0x3e, P1 ;  /* 0x0000003e03037807 */ /* 0x000fc80000800000 */
[----:B------:R-:W-:Y:S01]  /*b930*/  LOP3.LUT R3, R3, 0x6, RZ, 0xc0, !PT ;  /* 0x0000000603037812 */ /* 0x000fe200078ec0ff */
        /* <DEDUP_REMOVED lines=13> */
[----:B------:R-:W-:-:S04]  /*ba10*/  LOP3.LUT R11, R11, 0x1e00, RZ, 0xc0, !PT ;  /* 0x00001e000b0b7812 */ /* 0x000fc800078ec0ff */
[----:B------:R-:W-:Y:S01]  /*ba20*/  IADD3 R10, R3, R11, R10 ;  /* 0x0000000b030a7210 */ /* 0x000fe20007ffe00a */
        /* <DEDUP_REMOVED lines=14> */
[----:B------:R-:W-:Y:S02]  /*bb10*/  R2UR UR4, R14 ;  /* 0x000000000e0472ca */ /* 0x000fe400000e0000 */
[----:B------:R-:W-:Y:S01]  /*bb20*/  R2UR UR5, R15 ;  /* 0x000000000f0572ca */ /* 0x000fe200000e0000 */
[----:B------:R-:W-:Y:S01]  /*bb30*/  IMAD.MOV.U32 R15, RZ, RZ, 0x40000040 ;  /* 0x40000040ff0f7424 */ /* 0x000fe200078e00ff */
[----:B------:R-:W-:Y:S02]  /*bb40*/  R2UR UR6, R20 ;  /* 0x00000000140672ca */ /* 0x000fe400000e0000 */
[----:B------:R-:W-:Y:S02]  /*bb50*/  R2UR UR7, R21 ;  /* 0x00000000150772ca */ /* 0x000fe400000e0000 */
[----:B------:R-:W-:Y:S01]  /*bb60*/  IADD3 R14, R3, R11, R0 ;  /* 0x0000000b030e7210 */ /* 0x000fe20007ffe000 */
[----:B------:R-:W-:Y:S01]  /*bb70*/  IMAD.MOV.U32 R11, RZ, RZ, 0x40000040 ;  /* 0x40000040ff0b7424 */ /* 0x000fe200078e00ff */
[----:B------:R-:W-:-:S02]  /*bb80*/  WARPGROUP.DEPBAR.LE gsb0, 0x0 ;  /* 0x00008000000079c5 */ /* 0x000fc40000010000 */
        /* <DEDUP_REMOVED lines=12> */
.L_x_4552:
[----:B------:R-:W2:Y:S01]  /*bc50*/  LDL R3, [R1+0x58] ;  /* 0x0000580001037983 */ /* 0x000ea20000100800 */
[----:B------:R-:W-:Y:S01]  /*bc60*/  IMAD R84, R169, -0x40, R84 ;  /* 0xffffffc0a9547824 */ /* 0x000fe200078e0254 */
[----:B------:R-:W-:Y:S01]  /*bc70*/  ULDC UR4, c[0x0][0xa80] ;  /* 0x0002a00000047ab9 */ /* 0x000fe20000000800 */
[----:B------:R-:W-:-:S03]  /*bc80*/  LOP3.LUT R215, R215, 0x2000000, RZ, 0xfc, !PT ;  /* 0x02000000d7d77812 */ /* 0x000fc600078efcff */
        /* <DEDUP_REMOVED lines=61> */
[----:B------:R-:W0:Y:S01]  /*c060*/  SHFL.BFLY PT, R10, R21, 0x2, 0x1f ;  /* 0x0c401f00150a7f89 */ /* 0x000e2200000e0000 */
        /* <DEDUP_REMOVED lines=19> */
[----:B0-----:R-:W-:-:S04]  /*c1a0*/  FMNMX.FTZ R10, R25, R10, !PT ;  /* 0x0000000a190a7209 */ /* 0x001fc80007810000 */
[C---:B------:R-:W-:Y:S01]  /*c1b0*/  FSETP.NEU.FTZ.AND P1, PT, R10.reuse, -INF , PT ;  /* 0xff8000000a00780b */ /* 0x040fe20003f3d000 */
[----:B------:R-:W-:-:S05]  /*c1c0*/  FMUL.FTZ R25, R10, R3 ;  /* 0x000000030a197220 */ /* 0x000fca0000410000 */
[----:B------:R-:W-:-:S05]  /*c1d0*/  FSEL R15, R25, RZ, P1 ;  /* 0x000000ff190f7208 */ /* 0x000fca0000800000 */
[-CC-:B------:R-:W-:Y:S01]  /*c1e0*/  FFMA.FTZ R31, R60, R3.reuse, -R15.reuse ;  /* 0x000000033c1f7223 */ /* 0x180fe2000001080f */
[----:B------:R-:W-:Y:S01]  /*c1f0*/  FSEL R60, R55, -INF , P2 ;  /* 0xff800000373c7808 */ /* 0x000fe20001000000 */
[-CC-:B------:R-:W-:Y:S01]  /*c200*/  FFMA.FTZ R166, R56, R3.reuse, -R15.reuse ;  /* 0x0000000338a67223 */ /* 0x180fe2000001080f */
[-CC-:B------:R-:W-:Y:S01]  /*c210*/  FFMA.FTZ R164, R11, R3.reuse, -R15.reuse ;  /* 0x000000030ba47223 */ /* 0x180fe2000001080f */
[--C-:B------:R-:W-:Y:S01]  /*c220*/  FFMA.FTZ R37, R58, R3, -R15.reuse ;  /* 0x000000033a257223 */ /* 0x100fe2000001080f */
[----:B------:R-:W-:Y:S01]  /*c230*/  FMNMX.FTZ R21, R60, R21, !PT ;  /* 0x000000153c157209 */ /* 0x000fe20007810000 */
[----:B------:R-:W-:Y:S01]  /*c240*/  MUFU.EX2 R31, R31 ;  /* 0x0000001f001f7308 */ /* 0x000fe20000000800 */
[-CC-:B------:R-:W-:Y:S01]  /*c250*/  FFMA.FTZ R152, R32, R3.reuse, -R15.reuse ;  /* 0x0000000320987223 */ /* 0x180fe2000001080f */
[-CC-:B------:R-:W-:Y:S01]  /*c260*/  FFMA.FTZ R39, R62, R3.reuse, -R15.reuse ;  /* 0x000000033e277223 */ /* 0x180fe2000001080f */
[-CC-:B------:R-:W-:Y:S01]  /*c270*/  FFMA.FTZ R154, R36, R3.reuse, -R15.reuse ;  /* 0x00000003249a7223 */ /* 0x180fe2000001080f */
[----:B------:R-:W0:Y:S01]  /*c280*/  SHFL.BFLY PT, R56, R21, 0x2, 0x1f ;  /* 0x0c401f0015387f89 */ /* 0x000e2200000e0000 */
        /* <DEDUP_REMOVED lines=13> */
[----:B------:R-:W3:Y:S01]  /*c360*/  MUFU.EX2 R37, R37 ;  /* 0x0000002500257308 */ /* 0x000ee20000000800 */
[----:B------:R4:W-:Y:S01]  /*c370*/  SYNCS.ARRIVE.TRANS64.RED.A1T0 RZ, [R15+URZ], RZ ;  /* 0x000000ff0fff79a7 */ /* 0x0009e2000810043f */
[----:B0-----:R-:W-:-:S06]  /*c380*/  FMNMX.FTZ R56, R21, R56, !PT ;  /* 0x0000003815387209 */ /* 0x001fcc0007810000 */
[----:B------:R-:W0:Y:S01]  /*c390*/  MUFU.EX2 R152, R152 ;  /* 0x0000009800987308 */ /* 0x000e220000000800 */
[----:B------:R-:W0:Y:S01]  /*c3a0*/  SHFL.BFLY PT, R21, R56, 0x1, 0x1f ;  /* 0x0c201f0038157f89 */ /* 0x000e2200000e0000 */
[----:B----4-:R-:W-:-:S05]  /*c3b0*/  IMAD.MOV.U32 R15, RZ, RZ, 0x40000040 ;  /* 0x40000040ff0f7424 */ /* 0x010fca00078e00ff */
[----:B------:R-:W-:Y:S01]  /*c3c0*/  R2UR UR7, R15 ;  /* 0x000000000f0772ca */ /* 0x000fe200000e0000 */
[----:B-1----:R-:W-:Y:S01]  /*c3d0*/  FADD.FTZ R15, R164, R31 ;  /* 0x0000001fa40f7221 */ /* 0x002fe20000010000 */
[----:B------:R-:W-:Y:S01]  /*c3e0*/  MUFU.EX2 R39, R39 ;  /* 0x0000002700277308 */ /* 0x000fe20000000800 */
[----:B------:R-:W-:Y:S02]  /*c3f0*/  F2FP.BF16.F32.PACK_AB R164, R31, R164 ;  /* 0x000000a41fa4723e */ /* 0x000fe400000010ff */
[----:B--2---:R-:W-:Y:S01]  /*c400*/  FADD.FTZ R36, R166, R15 ;  /* 0x0000000fa6247221 */ /* 0x004fe20000010000 */
[----:B---3--:R-:W-:-:S04]  /*c410*/  F2FP.BF16.F32.PACK_AB R166, R37, R166 ;  /* 0x000000a625a6723e */ /* 0x008fc800000010ff */
        /* <DEDUP_REMOVED lines=16> */
[----:B------:R-:W-:Y:S01]  /*c520*/  FFMA.FTZ R157, R42, R3, -R21 ;  /* 0x000000032a9d7223 */ /* 0x000fe20000010815 */
[----:B------:R-:W-:-:S02]  /*c530*/  IMAD R14, R17, 0x1000, R215 ;  /* 0x00001000110e7824 */ /* 0x000fc400078e02d7 */
[-CC-:B------:R-:W-:Y:S01]  /*c540*/  FFMA.FTZ R24, R24, R3.reuse, -R21.reuse ;  /* 0x0000000318187223 */ /* 0x180fe20000010815 */
[-CC-:B------:R-:W-:Y:S01]  /*c550*/  FFMA.FTZ R159, R46, R3.reuse, -R21.reuse ;  /* 0x000000032e9f7223 */ /* 0x180fe20000010815 */
[-CC-:B------:R-:W-:Y:S01]  /*c560*/  FFMA.FTZ R28, R28, R3.reuse, -R21.reuse ;  /* 0x000000031c1c7223 */ /* 0x180fe20000010815 */
[----:B------:R-:W0:Y:S01]  /*c570*/  MUFU.EX2 R26, R26 ;  /* 0x0000001a001a7308 */ /* 0x000e220000000800 */
[-CC-:B------:R-:W-:Y:S01]  /*c580*/  FFMA.FTZ R161, R50, R3.reuse, -R21.reuse ;  /* 0x0000000332a17223 */ /* 0x180fe20000010815 */
[-CC-:B------:R-:W-:Y:S01]  /*c590*/  FFMA.FTZ R72, R72, R3.reuse, -R21.reuse ;  /* 0x0000000348487223 */ /* 0x180fe20000010815 */
[-CC-:B------:R-:W-:Y:S01]  /*c5a0*/  FFMA.FTZ R54, R54, R3.reuse, -R21.reuse ;  /* 0x0000000336367223 */ /* 0x180fe20000010815 */
[----:B------:R-:W-:Y:S01]  /*c5b0*/  FFMA.FTZ R60, R60, R3, -R21 ;  /* 0x000000033c3c7223 */ /* 0x000fe20000010815 */
[----:B------:R-:W-:Y:S01]  /*c5c0*/  IMAD.MOV.U32 R21, RZ, RZ, 0x40000040 ;  /* 0x40000040ff157424 */ /* 0x000fe200078e00ff */
[C---:B------:R-:W-:Y:S01]  /*c5d0*/  R2UR UR6, R14.reuse ;  /* 0x000000000e0672ca */ /* 0x040fe200000e0000 */
[----:B------:R-:W-:Y:S01]  /*c5e0*/  VIADD R20, R14, 0x80 ;  /* 0x000000800e147836 */ /* 0x000fe20000000000 */
[----:B------:R-:W1:Y:S02]  /*c5f0*/  MUFU.EX2 R167, R167 ;  /* 0x000000a700a77308 */ /* 0x000e640000000800 */
[----:B------:R-:W-:Y:S01]  /*c600*/  R2UR UR11, R21 ;  /* 0x00000000150b72ca */ /* 0x000fe200000e0000 */
[----:B------:R-:W-:Y:S01]  /*c610*/  FADD.FTZ R21, R37, R36 ;  /* 0x0000002425157221 */ /* 0x000fe20000010000 */
[----:B------:R-:W-:Y:S01]  /*c620*/  R2UR UR10, R20 ;  /* 0x00000000140a72ca */ /* 0x000fe200000e0000 */
[----:B------:R-:W-:-:S02]  /*c630*/  VIADD R20, R14, 0x100 ;  /* 0x000001000e147836 */ /* 0x000fc40000000000 */
[----:B------:R-:W-:Y:S01]  /*c640*/  FADD.FTZ R36, R152, R21 ;  /* 0x0000001598247221 */ /* 0x000fe20000010000 */
[----:B------:R-:W2:Y:S01]  /*c650*/  MUFU.EX2 R12, R12 ;  /* 0x0000000c000c7308 */ /* 0x000ea20000000800 */
[----:B0-----:R-:W-:Y:S01]  /*c660*/  FADD.FTZ R34, R165, R26 ;  /* 0x0000001aa5227221 */ /* 0x001fe20000010000 */
[----:B------:R-:W-:Y:S01]  /*c670*/  IMAD.MOV.U32 R21, RZ, RZ, 0x40000040 ;  /* 0x40000040ff157424 */ /* 0x000fe200078e00ff */
[----:B------:R-:W-:Y:S01]  /*c680*/  R2UR UR14, R20 ;  /* 0x00000000140e72ca */ /* 0x000fe200000e0000 */
[----:B------:R-:W-:Y:S01]  /*c690*/  VIADD R14, R14, 0x180 ;  /* 0x000001800e0e7836 */ /* 0x000fe20000000000 */
[----:B------:R-:W-:Y:S02]  /*c6a0*/  F2FP.BF16.F32.PACK_AB R165, R26, R165 ;  /* 0x000000a51aa5723e */ /* 0x000fe400000010ff */
[----:B------:R-:W-:Y:S01]  /*c6b0*/  R2UR UR15, R21 ;  /* 0x00000000150f72ca */ /* 0x000fe200000e0000 */
[----:B------:R-:W0:Y:S01]  /*c6c0*/  MUFU.EX2 R153, R153 ;  /* 0x0000009900997308 */ /* 0x000e220000000800 */
[----:B-1----:R-:W-:Y:S01]  /*c6d0*/  FADD.FTZ R15, R167, R34 ;  /* 0x00000022a70f7221 */ /* 0x002fe20000010000 */
[----:B------:R-:W-:Y:S01]  /*c6e0*/  FADD.FTZ R21, R39, R36 ;  /* 0x0000002427157221 */ /* 0x000fe20000010000 */
[----:B------:R-:W-:-:S02]  /*c6f0*/  R2UR UR18, R14 ;  /* 0x000000000e1272ca */ /* 0x000fc400000e0000 */
[----:B------:R-:W-:-:S03]  /*c700*/  F2FP.BF16.F32.PACK_AB R152, R39, R152 ;  /* 0x000000982798723e */ /* 0x000fc600000010ff */
[----:B------:R-:W1:Y:S01]  /*c710*/  MUFU.EX2 R30, R30 ;  /* 0x0000001e001e7308 */ /* 0x000e620000000800 */
[C---:B--2---:R-:W-:Y:S01]  /*c720*/  FADD.FTZ R34, R12.reuse, R15 ;  /* 0x0000000f0c227221 */ /* 0x044fe20000010000 */
[----:B------:R-:W-:Y:S01]  /*c730*/  F2FP.BF16.F32.PACK_AB R167, R12, R167 ;  /* 0x000000a70ca7723e */ /* 0x000fe200000010ff */
[----:B------:R-:W-:Y:S06]  /*c740*/  BAR.SYNC.DEFER_BLOCKING 0xf, 0x100 ;  /* 0x03c4000000007b1d */ /* 0x000fec0000010000 */
[----:B------:R-:W2:Y:S01]  /*c750*/  MUFU.EX2 R155, R155 ;  /* 0x0000009b009b7308 */ /* 0x000ea20000000800 */
[----:B0-----:R-:W-:Y:S01]  /*c760*/  FADD.FTZ R15, R153, R34 ;  /* 0x00000022990f7221 */ /* 0x001fe20000010000 */
[----:B------:R-:W-:Y:S01]  /*c770*/  FADD.FTZ R34, R154, R21 ;  /* 0x000000159a227221 */ /* 0x000fe20000010000 */
[----:B------:R-:W-:-:S03]  /*c780*/  F2FP.BF16.F32.PACK_AB R154, R11, R154 ;  /* 0x0000009a0b9a723e */ /* 0x000fc600000010ff */
[----:B------:R-:W-:Y:S02]  /*c790*/  FADD.FTZ R21, R11, R34 ;  /* 0x000000220b157221 */ /* 0x000fe40000010000 */
[----:B------:R-:W0:Y:S01]  /*c7a0*/  MUFU.EX2 R32, R32 ;  /* 0x0000002000207308 */ /* 0x000e220000000800 */
[C---:B-1----:R-:W-:Y:S01]  /*c7b0*/  FADD.FTZ R20, R30.reuse, R15 ;  /* 0x0000000f1e147221 */ /* 0x042fe20000010000 */
[----:B------:R-:W-:Y:S01]  /*c7c0*/  IMAD.MOV.U32 R15, RZ, RZ, 0x40000040 ;  /* 0x40000040ff0f7424 */ /* 0x000fe200078e00ff */
[----:B------:R-:W-:-:S04]  /*c7d0*/  F2FP.BF16.F32.PACK_AB R153, R30, R153 ;  /* 0x000000991e99723e */ /* 0x000fc800000010ff */
[----:B------:R-:W-:Y:S01]  /*c7e0*/  R2UR UR19, R15 ;  /* 0x000000000f1372ca */ /* 0x000fe200000e0000 */
[----:B------:R-:W1:Y:S01]  /*c7f0*/  MUFU.EX2 R157, R157 ;  /* 0x0000009d009d7308 */ /* 0x000e620000000800 */
[----:B--2---:R-:W-:Y:S01]  /*c800*/  FADD.FTZ R15, R155, R20 ;  /* 0x000000149b0f7221 */ /* 0x004fe20000010000 */
[----:B------:R-:W-:Y:S01]  /*c810*/  FADD.FTZ R20, R156, R21 ;  /* 0x000000159c147221 */ /* 0x000fe20000010000 */
[----:B------:R2:W-:Y:S05]  /*c820*/  STSM.16.M88.4 [R224+0x36400], R164 ;  /* 0x036400a4e0007844 */ /* 0x0005ea0000000200 */
[----:B------:R-:W3:Y:S01]  /*c830*/  MUFU.EX2 R33, R33 ;  /* 0x0000002100217308 */ /* 0x000ee20000000800 */
[C---:B0-----:R-:W-:Y:S01]  /*c840*/  FADD.FTZ R14, R32.reuse, R15 ;  /* 0x0000000f200e7221 */ /* 0x041fe20000010000 */
[----:B------:R-:W-:-:S05]  /*c850*/  F2FP.BF16.F32.PACK_AB R155, R32, R155 ;  /* 0x0000009b209b723e */ /* 0x000fca00000010ff */
[----:B------:R2:W-:Y:S01]  /*c860*/  STSM.16.M88.4 [R227], R152 ;  /* 0x00000098e3007844 */ /* 0x0005e20000000200 */
[----:B------:R-:W0:Y:S01]  /*c870*/  MUFU.EX2 R24, R24 ;  /* 0x0000001800187308 */ /* 0x000e220000000800 */
[----:B-1----:R-:W-:-:S07]  /*c880*/  FADD.FTZ R15, R157, R14 ;  /* 0x0000000e9d0f7221 */ /* 0x002fce0000010000 */
[----:B------:R-:W1:Y:S01]  /*c890*/  MUFU.EX2 R158, R158 ;  /* 0x0000009e009e7308 */ /* 0x000e620000000800 */
[C---:B---3--:R-:W-:Y:S01]  /*c8a0*/  FADD.FTZ R21, R33.reuse, R20 ;  /* 0x0000001421157221 */ /* 0x048fe20000010000 */
[----:B------:R-:W-:-:S06]  /*c8b0*/  F2FP.BF16.F32.PACK_AB R156, R33, R156 ;  /* 0x0000009c219c723e */ /* 0x000fcc00000010ff */
[----:B------:R-:W3:Y:S01]  /*c8c0*/  MUFU.EX2 R159, R159 ;  /* 0x0000009f009f7308 */ /* 0x000ee20000000800 */
[C---:B0-----:R-:W-:Y:S01]  /*c8d0*/  FADD.FTZ R14, R24.reuse, R15 ;  /* 0x0000000f180e7221 */ /* 0x041fe20000010000 */
[----:B------:R-:W-:-:S06]  /*c8e0*/  F2FP.BF16.F32.PACK_AB R157, R24, R157 ;  /* 0x0000009d189d723e */ /* 0x000fcc00000010ff */
[----:B------:R-:W0:Y:S01]  /*c8f0*/  MUFU.EX2 R35, R35 ;  /* 0x0000002300237308 */ /* 0x000e220000000800 */
[----:B-1----:R-:W-:-:S07]  /*c900*/  FADD.FTZ R12, R158, R21 ;  /* 0x000000159e0c7221 */ /* 0x002fce0000010000 */
[----:B------:R-:W1:Y:S01]  /*c910*/  MUFU.EX2 R28, R28 ;  /* 0x0000001c001c7308 */ /* 0x000e620000000800 */
[----:B---3--:R-:W-:-:S07]  /*c920*/  FADD.FTZ R15, R159, R14 ;  /* 0x0000000e9f0f7221 */ /* 0x008fce0000010000 */
[----:B------:R-:W3:Y:S01]  /*c930*/  MUFU.EX2 R160, R160 ;  /* 0x000000a000a07308 */ /* 0x000ee20000000800 */
[C---:B0-----:R-:W-:Y:S01]  /*c940*/  FADD.FTZ R11, R35.reuse, R12 ;  /* 0x0000000c230b7221 */ /* 0x041fe20000010000 */
[----:B------:R-:W-:-:S06]  /*c950*/  F2FP.BF16.F32.PACK_AB R158, R35, R158 ;  /* 0x0000009e239e723e */ /* 0x000fcc00000010ff */
[----:B------:R-:W0:Y:S01]  /*c960*/  MUFU.EX2 R161, R161 ;  /* 0x000000a100a17308 */ /* 0x000e220000000800 */
[C---:B-1----:R-:W-:Y:S01]  /*c970*/  FADD.FTZ R12, R28.reuse, R15 ;  /* 0x0000000f1c0c7221 */ /* 0x042fe20000010000 */
[----:B------:R-:W-:-:S05]  /*c980*/  F2FP.BF16.F32.PACK_AB R159, R28, R159 ;  /* 0x0000009f1c9f723e */ /* 0x000fca00000010ff */
[----:B------:R2:W-:Y:S01]  /*c990*/  STSM.16.M88.4 [R225], R156 ;  /* 0x0000009ce1007844 */ /* 0x0005e20000000200 */
[----:B------:R-:W1:Y:S01]  /*c9a0*/  MUFU.EX2 R29, R29 ;  /* 0x0000001d001d7308 */ /* 0x000e620000000800 */
[----:B---3--:R-:W-:-:S07]  /*c9b0*/  FADD.FTZ R14, R160, R11 ;  /* 0x0000000ba00e7221 */ /* 0x008fce0000010000 */
[----:B------:R-:W3:Y:S01]  /*c9c0*/  MUFU.EX2 R72, R72 ;  /* 0x0000004800487308 */ /* 0x000ee20000000800 */
[----:B0-----:R-:W-:-:S07]  /*c9d0*/  FADD.FTZ R11, R161, R12 ;  /* 0x0000000ca10b7221 */ /* 0x001fce0000010000 */
[----:B------:R-:W0:Y:S01]  /*c9e0*/  MUFU.EX2 R162, R162 ;  /* 0x000000a200a27308 */ /* 0x000e220000000800 */
[C---:B-1----:R-:W-:Y:S01]  /*c9f0*/  FADD.FTZ R15, R29.reuse, R14 ;  /* 0x0000000e1d0f7221 */ /* 0x042fe20000010000 */
[----:B------:R-:W-:-:S06]  /*ca00*/  F2FP.BF16.F32.PACK_AB R160, R29, R160 ;  /* 0x000000a01da0723e */ /* 0x000fcc00000010ff */
[----:B------:R-:W1:Y:S01]  /*ca10*/  MUFU.EX2 R54, R54 ;  /* 0x0000003600367308 */ /* 0x000e620000000800 */
[C---:B---3--:R-:W-:Y:S01]  /*ca20*/  FADD.FTZ R11, R72.reuse, R11 ;  /* 0x0000000b480b7221 */ /* 0x048fe20000010000 */
[----:B------:R-:W-:-:S06]  /*ca30*/  F2FP.BF16.F32.PACK_AB R161, R72, R161 ;  /* 0x000000a148a1723e */ /* 0x000fcc00000010ff */
[----:B------:R-:W3:Y:S01]  /*ca40*/  MUFU.EX2 R25, R25 ;  /* 0x0000001900197308 */ /* 0x000ee20000000800 */
[----:B0-----:R-:W-:-:S07]  /*ca50*/  FADD.FTZ R12, R162, R15 ;  /* 0x0000000fa20c7221 */ /* 0x001fce0000010000 */
[----:B------:R-:W0:Y:S01]  /*ca60*/  MUFU.EX2 R163, R60 ;  /* 0x0000003c00a37308 */ /* 0x000e220000000800 */
[----:B-1----:R-:W-:Y:S01]  /*ca70*/  FADD.FTZ R14, R54, R11 ;  /* 0x0000000b360e7221 */ /* 0x002fe20000010000 */
[C---:B---3--:R-:W-:Y:S01]  /*ca80*/  FADD.FTZ R11, R25.reuse, R12 ;  /* 0x0000000c190b7221 */ /* 0x048fe20000010000 */
[----:B------:R-:W-:Y:S02]  /*ca90*/  F2FP.BF16.F32.PACK_AB R162, R25, R162 ;  /* 0x000000a219a2723e */ /* 0x000fe400000010ff */
[C---:B0-----:R-:W-:Y:S01]  /*caa0*/  FADD.FTZ R12, R163.reuse, R14 ;  /* 0x0000000ea30c7221 */ /* 0x041fe20000010000 */
[----:B------:R-:W-:-:S05]  /*cab0*/  F2FP.BF16.F32.PACK_AB R163, R163, R54 ;  /* 0x00000036a3a3723e */ /* 0x000fca00000010ff */
[----:B------:R2:W-:Y:S01]  /*cac0*/  STSM.16.M88.4 [R226], R160 ;  /* 0x000000a0e2007844 */ /* 0x0005e20000000200 */
[----:B-----5:R-:W-:-:S06]  /*cad0*/  WARPGROUP.ARRIVE ;  /* 0x00000000000079c5 */ /* 0x020fcc0000000000 */
        /* <DEDUP_REMOVED lines=22> */
[----:B--2---:R-:W-:Y:S05]  /*cc40*/  @!P0 BRA `(.L_x_4553) ;  /* 0x0000000000048947 */ /* 0x004fea0003800000 */
[----:B------:R-:W-:Y:S01]  /*cc50*/  BPT.TRAP 0x1 ;  /* 0x000000040000795c */ /* 0x000fe20000300000 */
.L_x_4553:
[----:B------:R-:W-:Y:S01]  /*cc60*/  VIADD R13, R13, 0x38860 ;  /* 0x000388600d0d7836 */ /* 0x000fe20000000000 */
[----:B------:R-:W-:Y:S01]  /*cc70*/  ULDC UR38, c[0x0][0xa80] ;  /* 0x0002a00000267ab9 */ /* 0x000fe20000000800 */
[----:B------:R-:W-:Y:S03]  /*cc80*/  BSSY B0, `(.L_x_4554) ;  /* 0x000033a000007945 */ /* 0x000fe60003800000 */
[----:B------:R-:W-:-:S04]  /*cc90*/  PRMT R13, R190, 0x654, R13 ;  /* 0x00000654be0d7816 */ /* 0x000fc8000000000d */
[----:B------:R0:W-:Y:S02]  /*cca0*/  SYNCS.ARRIVE.TRANS64.RED.A1T0 RZ, [R13+URZ], RZ ;  /* 0x000000ff0dff79a7 */ /* 0x0001e4000810043f */
[----:B0-----:R-:W-:-:S05]  /*ccb0*/  VIADD R13, R169, 0xfffffffe ;  /* 0xfffffffea90d7836 */ /* 0x001fca0000000000 */
[----:B------:R-:W-:-:S13]  /*ccc0*/  ISETP.GE.AND P1, PT, R13, R221, PT ;  /* 0x000000dd0d00720c */ /* 0x000fda0003f26270 */
[----:B------:R-:W-:Y:S05]  /*ccd0*/  @!P1 BRA `(.L_x_4555) ;  /* 0x0000003000d09947 */ /* 0x000fea0003800000 */
[----:B------:R-:W-:Y:S02]  /*cce0*/  IMAD.MOV.U32 R15, RZ, RZ, R168 ;  /* 0x000000ffff0f7224 */ /* 0x000fe400078e00a8 */
[----:B------:R-:W-:Y:S02]  /*ccf0*/  IMAD.MOV.U32 R21, RZ, RZ, R10 ;  /* 0x000000ffff157224 */ /* 0x000fe400078e000a */
[----:B------:R-:W-:-:S07]  /*cd00*/  IMAD.MOV.U32 R20, RZ, RZ, R17 ;  /* 0x000000ffff147224 */ /* 0x000fce00078e0011 */
.L_x_4568:
        /* <DEDUP_REMOVED lines=8> */
[----:B0-----:R-:W-:Y:S06]  /*cd90*/  @!P0 BRA `(.L_x_4556) ;  /* 0x0000000000048947 */ /* 0x001fec0003800000 */
[----:B------:R-:W-:Y:S01]  /*cda0*/  BPT.TRAP 0x1 ;  /* 0x000000040000795c */ /* 0x000fe20000300000 */
.L_x_4556:
[----:B------:R-:W-:Y:S01]  /*cdb0*/  IMAD R14, R17, 0x8, R2 ;  /* 0x00000008110e7824 */ /* 0x000fe200078e0202 */
[----:B------:R-:W-:-:S04]  /*cdc0*/  SHF.L.U32 R3, R185, 0x1f, RZ ;  /* 0x0000001fb9037819 */ /* 0x000fc800000006ff */
[----:B------:R0:W1:Y:S01]  /*cdd0*/  SYNCS.PHASECHK.TRANS64.TRYWAIT P2, [R14+URZ+0x38830], R3 ;  /* 0x038830030e0075a7 */ /* 0x000062000804017f */
[----:B------:R-:W-:Y:S05]  /*cde0*/  @!P0 BRA `(.L_x_4557) ;  /* 0x0000000000048947 */ /* 0x000fea0003800000 */
[----:B------:R-:W-:Y:S01]  /*cdf0*/  BPT.TRAP 0x1 ;  /* 0x000000040000795c */ /* 0x000fe20000300000 */
.L_x_4557:
[----:B------:R-:W-:Y:S01]  /*ce00*/  VIADD R10, R2, 0x20400 ;  /* 0x00020400020a7836 */ /* 0x000fe20000000000 */
[----:B------:R-:W-:Y:S01]  /*ce10*/  BSSY B1, `(.L_x_4558) ;  /* 0x0000009000017945 */ /* 0x000fe20003800000 */
[----:B------:R-:W-:Y:S02]  /*ce20*/  IMAD R156, R17, 0x200, R219 ;  /* 0x00000200119c7824 */ /* 0x000fe400078e02db */
[----:B------:R-:W-:Y:S01]  /*ce30*/  IMAD.MOV.U32 R157, RZ, RZ, 0x40000040 ;  /* 0x40000040ff9d7424 */ /* 0x000fe200078e00ff */
[----:B------:R-:W-:-:S04]  /*ce40*/  SHF.R.U32.HI R10, RZ, 0x4, R10 ;  /* 0x00000004ff0a7819 */ /* 0x000fc8000001160a */
[----:B------:R-:W-:-:S04]  /*ce50*/  LOP3.LUT R10, R10, 0x3fff, RZ, 0xc0, !PT ;  /* 0x00003fff0a0a7812 */ /* 0x000fc800078ec0ff */
[----:B------:R-:W-:Y:S01]  /*ce60*/  LOP3.LUT R152, R10, 0x10000, RZ, 0xfc, !PT ;  /* 0x000100000a987812 */ /* 0x000fe200078efcff */
[----:B-1----:R-:W-:Y:S06]  /*ce70*/  @P2 BRA `(.L_x_4559) ;  /* 0x0000000000082947 */ /* 0x002fec0003800000 */
[----:B------:R-:W1:Y:S02]  /*ce80*/  SYNCS.PHASECHK.TRANS64.TRYWAIT P2, [R14+URZ+0x38830], R3 ;  /* 0x038830030e0075a7 */ /* 0x000e64000804017f */
[----:B-1----:R-:W-:Y:S05]  /*ce90*/  @!P2 BRA `(.L_x_4560) ;  /* 0x0000011c008ca947 */ /* 0x002fea0003800000 */
.L_x_4559:
[----:B------:R-:W-:Y:S05]  /*cea0*/  BSYNC B1 ;  /* 0x0000000000017941 */ /* 0x000fea0003800000 */
.L_x_4558:
        /* <DEDUP_REMOVED lines=36> */
.L_x_4561:
[----:B------:R2:W3:Y:S01]  /*d0f0*/  SYNCS.PHASECHK.TRANS64.TRYWAIT P2, [R14+URZ+0x38850], R3 ;  /* 0x038850030e0075a7 */ /* 0x0004e2000804017f */
[----:B------:R-:W-:Y:S05]  /*d100*/  @!P0 BRA `(.L_x_4562) ;  /* 0x0000000000048947 */ /* 0x000fea0003800000 */
[----:B------:R-:W-:Y:S01]  /*d110*/  BPT.TRAP 0x1 ;  /* 0x000000040000795c */ /* 0x000fe20000300000 */
.L_x_4562:
[----:B------:R-:W-:Y:S01]  /*d120*/  VIADD R10, R2, 0x26400 ;  /* 0x00026400020a7836 */ /* 0x000fe20000000000 */
[----:B------:R-:W-:Y:S04]  /*d130*/  BSSY B1, `(.L_x_4563) ;  /* 0x0000005000017945 */ /* 0x000fe80003800000 */
[----:B------:R-:W-:Y:S01]  /*d140*/  SHF.R.U32.HI R10, RZ, 0x4, R10 ;  /* 0x00000004ff0a7819 */ /* 0x000fe2000001160a */
[----:B---3--:R-:W-:Y:S06]  /*d150*/  @P2 BRA `(.L_x_4564) ;  /* 0x0000000000082947 */ /* 0x008fec0003800000 */
[----:B------:R-:W3:Y:S02]  /*d160*/  SYNCS.PHASECHK.TRANS64.TRYWAIT P2, [R14+URZ+0x38850], R3 ;  /* 0x038850030e0075a7 */ /* 0x000ee4000804017f */
[----:B---3--:R-:W-:Y:S05]  /*d170*/  @!P2 BRA `(.L_x_4565) ;  /* 0x0000011800e8a947 */ /* 0x008fea0003800000 */
.L_x_4564:
[----:B------:R-:W-:Y:S05]  /*d180*/  BSYNC B1 ;  /* 0x0000000000017941 */ /* 0x000fea0003800000 */
.L_x_4563:
[----:B0123--:R-:W-:Y:S01]  /*d190*/  LOP3.LUT R3, R10, 0x3fff, RZ, 0xc0, !PT ;  /* 0x00003fff0a037812 */ /* 0x00ffe200078ec0ff */
[C---:B------:R-:W-:Y:S01]  /*d1a0*/  VIADD R200, R0.reuse, 0x4 ;  /* 0x0000000400c87836 */ /* 0x040fe20000000000 */
[----:B------:R-:W-:Y:S01]  /*d1b0*/  WARPGROUP.ARRIVE ;  /* 0x00000000000079c5 */ /* 0x000fe20000000000 */
[----:B------:R-:W-:Y:S01]  /*d1c0*/  VIADD R198, R0, 0x6 ;  /* 0x0000000600c67836 */ /* 0x000fe20000000000 */
[----:B------:R-:W-:Y:S01]  /*d1d0*/  LOP3.LUT R0, R3, 0x10000, RZ, 0xfc, !PT ;  /* 0x0001000003007812 */ /* 0x000fe200078efcff */
[----:B------:R-:W-:-:S03]  /*d1e0*/  IMAD R196, R17, 0x1000, R220 ;  /* 0x0000100011c47824 */ /* 0x000fc600078e02dc */
[----:B------:R-:W0:Y:S01]  /*d1f0*/  S2R R10, SR_TID.X ;  /* 0x00000000000a7919 */ /* 0x000e220000002100 */
[----:B------:R-:W-:Y:S02]  /*d200*/  IMAD.MOV.U32 R197, RZ, RZ, 0x40000040 ;  /* 0x40000040ffc57424 */ /* 0x000fe400078e00ff */
[----:B------:R-:W-:Y:S01]  /*d210*/  IMAD.MOV.U32 R204, RZ, RZ, R0 ;  /* 0x000000ffffcc7224 */ /* 0x000fe200078e0000 */
[----:B------:R-:W-:Y:S01]  /*d220*/  R2UR UR6, R196 ;  /* 0x00000000c40672ca */ /* 0x000fe200000e0000 */
[----:B------:R-:W-:Y:S01]  /*d230*/  IMAD.MOV.U32 R205, RZ, RZ, 0x40000040 ;  /* 0x40000040ffcd7424 */ /* 0x000fe200078e00ff */
[----:B------:R-:W-:Y:S01]  /*d240*/  R2UR UR7, R197 ;  /* 0x00000000c50772ca */ /* 0x000fe200000e0000 */
[----:B------:R-:W-:Y:S01]  /*d250*/  IMAD.MOV.U32 R201, RZ, RZ, 0x40000040 ;  /* 0x40000040ffc97424 */ /* 0x000fe200078e00ff */
[----:B------:R-:W-:Y:S01]  /*d260*/  R2UR UR4, R204 ;  /* 0x00000000cc0472ca */ /* 0x000fe200000e0000 */
[----:B------:R-:W-:Y:S01]  /*d270*/  VIADD R204, R196, 0x2 ;  /* 0x00000002c4cc7836 */ /* 0x000fe20000000000 */
[----:B------:R-:W-:Y:S01]  /*d280*/  R2UR UR5, R205 ;  /* 0x00000000cd0572ca */ /* 0x000fe200000e0000 */
[----:B------:R-:W-:-:S02]  /*d290*/  IMAD.MOV.U32 R205, RZ, RZ, 0x40000040 ;  /* 0x40000040ffcd7424 */ /* 0x000fc400078e00ff */
[----:B------:R-:W-:-:S10]  /*d2a0*/  IMAD.MOV.U32 R199, RZ, RZ, 0x40000040 ;  /* 0x40000040ffc77424 */ /* 0x000fd400078e00ff */
[----:B------:R-:W-:Y:S01]  /*d2b0*/  HGMMA.64x64x16.F32.BF16 R152, gdesc[UR4], R152, gsb0 ;  /* 0x00e00000049879f0 */ /* 0x000fe20008001898 */
[----:B------:R-:W-:Y:S01]  /*d2c0*/  R2UR UR6, R204 ;  /* 0x00000000cc0672ca */ /* 0x000fe200000e0000 */
[----:B------:R-:W-:Y:S01]  /*d2d0*/  VIADD R204, R0, 0x2 ;  /* 0x0000000200cc7836 */ /* 0x000fe20000000000 */
[----:B------:R-:W-:Y:S01]  /*d2e0*/  R2UR UR7, R205 ;  /* 0x00000000cd0772ca */ /* 0x000fe200000e0000 */
[----:B------:R-:W-:-:S03]  /*d2f0*/  IMAD.MOV.U32 R205, RZ, RZ, 0x40000040 ;  /* 0x40000040ffcd7424 */ /* 0x000fc600078e00ff */
[----:B------:R-:W-:Y:S02]  /*d300*/  R2UR UR4, R204 ;  /* 0x00000000cc0472ca */ /* 0x000fe400000e0000 */
[----:B------:R-:W-:Y:S02]  /*d310*/  R2UR UR5, R205 ;  /* 0x00000000cd0572ca */ /* 0x000fe400000e0000 */
[----:B0-----:R-:W-:-:S05]  /*d320*/  SHF.R.U32.HI R10, RZ, 0x7, R10 ;  /* 0x00000007ff0a7819 */ /* 0x001fca000001160a */
[----:B------:R0:W1:Y:S02]  /*d330*/  SHFL.IDX PT, R3, R10, RZ, 0x1f ;  /* 0x00001fff0a037589 */ /* 0x00006400000e0000 */
[----:B0-----:R-:W-:Y:S01]  /*d340*/  IMAD.MOV.U32 R10, RZ, RZ, 0x4 ;  /* 0x00000004ff0a7424 */ /* 0x001fe200078e00ff */
        /* <DEDUP_REMOVED lines=10> */
[----:B------:R-:W-:-:S03]  /*d3f0*/  IMAD.MOV.U32 R201, RZ, RZ, 0x40000040 ;  /* 0x40000040ffc97424 */ /* 0x000fc600078e00ff */
[----:B------:R-:W-:Y:S01]  /*d400*/  R2UR UR6, R200 ;  /* 0x00000000c80672ca */ /* 0x000fe200000e0000 */
[----:B------:R-:W-:Y:S01]  /*d410*/  VIADD R200, R196, 0x800 ;  /* 0x00000800c4c87836 */ /* 0x000fe20000000000 */
[----:B------:R-:W-:Y:S01]  /*d420*/  R2UR UR7, R201 ;  /* 0x00000000c90772ca */ /* 0x000fe200000e0000 */
[----:B------:R-:W-:Y:S01]  /*d430*/  VIADD R201, R0, 0x800 ;  /* 0x0000080000c97836 */ /* 0x000fe20000000000 */
[----:B------:R-:W-:Y:S02]  /*d440*/  WARPGROUP.DEPBAR.LE gsb0, 0x0 ;  /* 0x00008000000079c5 */ /* 0x000fe40000010000 */
[----:B------:R-:W-:-:S09]  /*d450*/  WARPGROUP.ARRIVE ;  /* 0x00000000000079c5 */ /* 0x000fd20000000000 */
        /* <DEDUP_REMOVED lines=172> */
[----:B------:R-:W-:Y:S02]  /*df20*/  IMAD.MOV.U32 R199, RZ, RZ, 0x40000040 ;  /* 0x40000040ffc77424 */ /* 0x000fe400078e00ff */
[----:B------:R-:W-:Y:S01]  /*df30*/  IMAD.MOV.U32 R200, RZ, RZ, 0x28 ;  /* 0x00000028ffc87424 */ /* 0x000fe200078e00ff */
[----:B------:R-:W-:Y:S02]  /*df40*/  R2UR UR6, R198 ;  /* 0x00000000c60672ca */ /* 0x000fe400000e0000 */
[----:B------:R-:W-:Y:S01]  /*df50*/  R2UR UR7, R199 ;  /* 0x00000000c70772ca */ /* 0x000fe200000e0000 */
[----:B------:R-:W-:Y:S01]  /*df60*/  IMAD.MOV.U32 R199, RZ, RZ, 0x40000040 ;  /* 0x40000040ffc77424 */ /* 0x000fe200078e00ff */
[----:B------:R-:W-:-:S04]  /*df70*/  SEL R200, R200, 0x26, P2 ;  /* 0x00000026c8c87807 */ /* 0x000fc80001000000 */
[----:B------:R-:W-:-:S04]  /*df80*/  LOP3.LUT R200, R200, 0x6, RZ, 0xc0, !PT ;  /* 0x00000006c8c87812 */ /* 0x000fc800078ec0ff */
[CC--:B------:R-:W-:Y:S02]  /*df90*/  IADD3 R198, R200.reuse, R201.reuse, R0 ;  /* 0x000000c9c8c67210 */ /* 0x0c0fe40007ffe000 */
[----:B------:R-:W-:Y:S01]  /*dfa0*/  IADD3 R200, R200, R201, R196 ;  /* 0x000000c9c8c87210 */ /* 0x000fe20007ffe0c4 */
[----:B------:R-:W-:Y:S01]  /*dfb0*/  IMAD.MOV.U32 R201, RZ, RZ, 0x40000040 ;  /* 0x40000040ffc97424 */ /* 0x000fe200078e00ff */
[----:B------:R-:W-:Y:S02]  /*dfc0*/  WARPGROUP.DEPBAR.LE gsb0, 0x0 ;  /* 0x00008000000079c5 */ /* 0x000fe40000010000 */
[----:B------:R-:W-:-:S06]  /*dfd0*/  WARPGROUP.ARRIVE ;  /* 0x00000000000079c5 */ /* 0x000fcc0000000000 */
[----:B------:R-:W-:Y:S01]  /*dfe0*/  HGMMA.64x64x16.F32.BF16 R152, gdesc[UR4], R152, gsb0 ;  /* 0x00e00000049879f0 */ /* 0x000fe20008001898 */
[----:B------:R-:W-:Y:S02]  /*dff0*/  R2UR UR4, R198 ;  /* 0x00000000c60472ca */ /* 0x000fe400000e0000 */
[----:B------:R-:W-:Y:S01]  /*e000*/  R2UR UR5, R199 ;  /* 0x00000000c70572ca */ /* 0x000fe200000e0000 */
[----:B------:R-:W-:Y:S01]  /*e010*/  IMAD.MOV.U32 R199, RZ, RZ, 0x40000040 ;  /* 0x40000040ffc77424 */ /* 0x000fe200078e00ff */
[----:B------:R-:W-:Y:S01]  /*e020*/  R2UR UR6, R200 ;  /* 0x00000000c80672ca */ /* 0x000fe200000e0000 */
[----:B------:R-:W-:Y:S01]  /*e030*/  VIADD R200, R0, 0xa00 ;  /* 0x00000a0000c87836 */ /* 0x000fe20000000000 */
[----:B------:R-:W-:Y:S01]  /*e040*/  R2UR UR7, R201 ;  /* 0x00000000c90772ca */ /* 0x000fe200000e0000 */
[----:B------:R-:W-:Y:S02]  /*e050*/  VIADD R201, R196, 0xa00 ;  /* 0x00000a00c4c97836 */ /* 0x000fe40000000000 */
[----:B------:R-:W-:Y:S01]  /*e060*/  IMAD.IADD R198, R200, 0x1, R3 ;  /* 0x00000001c8c67824 */ /* 0x000fe200078e0203 */
[----:B------:R-:W-:-:S02]  /*e070*/  WARPGROUP.DEPBAR.LE gsb0, 0x0 ;  /* 0x00008000000079c5 */ /* 0x000fc40000010000 */
[----:B------:R-:W-:-:S07]  /*e080*/  WARPGROUP.ARRIVE ;  /* 0x00000000000079c5 */ /* 0x000fce0000000000 */
        /* <DEDUP_REMOVED lines=108> */
[----:B------:R-:W-:Y:S02]  /*e750*/  IMAD.MOV.U32 R199, RZ, RZ, 0x40000040 ;  /* 0x40000040ffc77424 */ /* 0x000fe400078e00ff */
[----:B------:R-:W-:Y:S01]  /*e760*/  IMAD.MOV.U32 R3, RZ, RZ, 0x1000 ;  /* 0x00001000ff037424 */ /* 0x000fe200078e00ff */
[----:B------:R-:W-:Y:S01]  /*e770*/  R2UR UR4, R198 ;  /* 0x00000000c60472ca */ /* 0x000fe200000e0000 */
[----:B------:R-:W-:Y:S01]  /*e780*/  IMAD.IADD R198, R201, 0x1, R197 ;  /* 0x00000001c9c67824 */ /* 0x000fe200078e02c5 */
[----:B------:R-:W-:Y:S01]  /*e790*/  R2UR UR5, R199 ;  /* 0x00000000c70572ca */ /* 0x000fe200000e0000 */
[----:B------:R-:W-:Y:S01]  /*e7a0*/  IMAD.MOV.U32 R199, RZ, RZ, 0x40000040 ;  /* 0x40000040ffc77424 */ /* 0x000fe200078e00ff */
[----:B------:R-:W-:-:S04]  /*e7b0*/  SEL R3, R3, 0xf80, P2 ;  /* 0x00000f8003037807 */ /* 0x000fc80001000000 */
[----:B------:R-:W-:Y:S01]  /*e7c0*/  LOP3.LUT R3, R3, 0x1e00, RZ, 0xc0, !PT ;  /* 0x00001e0003037812 */ /* 0x000fe200078ec0ff */
[----:B------:R-:W-:Y:S02]  /*e7d0*/  WARPGROUP.DEPBAR.LE gsb0, 0x0 ;  /* 0x00008000000079c5 */ /* 0x000fe40000010000 */
[----:B------:R-:W-:-:S06]  /*e7e0*/  WARPGROUP.ARRIVE ;  /* 0x00000000000079c5 */ /* 0x000fcc0000000000 */
[----:B------:R-:W-:Y:S01]  /*e7f0*/  HGMMA.64x64x16.F32.BF16 R152, gdesc[UR4], R152, gsb0 ;  /* 0x00e00000049879f0 */ /* 0x000fe20008001898 */
[----:B------:R-:W-:Y:S01]  /*e800*/  R2UR UR4, R198 ;  /* 0x00000000c60472ca */ /* 0x000fe200000e0000 */
[--C-:B------:R-:W-:Y:S01]  /*e810*/  IMAD.IADD R198, R197, 0x1, R200.reuse ;  /* 0x00000001c5c67824 */ /* 0x100fe200078e02c8 */
[----:B------:R-:W-:Y:S01]  /*e820*/  R2UR UR5, R199 ;  /* 0x00000000c70572ca */ /* 0x000fe200000e0000 */
[----:B------:R-:W-:Y:S02]  /*e830*/  IMAD.MOV.U32 R199, RZ, RZ, 0x40000040 ;  /* 0x40000040ffc77424 */ /* 0x000fe400078e00ff */
[----:B------:R-:W-:Y:S01]  /*e840*/  IMAD.IADD R200, R10, 0x1, R200 ;  /* 0x000000010ac87824 */ /* 0x000fe200078e02c8 */
[----:B------:R-:W-:Y:S01]  /*e850*/  R2UR UR6, R198 ;  /* 0x00000000c60672ca */ /* 0x000fe200000e0000 */
[----:B------:R-:W-:Y:S01]  /*e860*/  IMAD.IADD R198, R201, 0x1, R10 ;  /* 0x00000001c9c67824 */ /* 0x000fe200078e020a */
[----:B------:R-:W-:Y:S01]  /*e870*/  R2UR UR7, R199 ;  /* 0x00000000c70772ca */ /* 0x000fe200000e0000 */
[----:B------:R-:W-:-:S02]  /*e880*/  IMAD.MOV.U32 R199, RZ, RZ, 0x40000040 ;  /* 0x40000040ffc77424 */ /* 0x000fc400078e00ff */
        /* <DEDUP_REMOVED lines=28> */
.L_x_4566:
        /* <DEDUP_REMOVED lines=22> */
[----:B0-----:R-:W-:Y:S01]  /*ebb0*/  FMNMX.FTZ R10, R10, R3, !PT ;  /* 0x000000030a0a7209 */ /* 0x001fe20007810000 */
[----:B------:R-:W-:-:S04]  /*ebc0*/  IMAD.U32 R3, RZ, RZ, UR38 ;  /* 0x00000026ff037e24 */ /* 0x000fc8000f8e00ff */
[C---:B------:R-:W-:Y:S01]  /*ebd0*/  FMUL.FTZ R204, R10.reuse, R3 ;  /* 0x000000030acc7220 */ /* 0x040fe20000410000 */
[----:B------:R-:W-:-:S03]  /*ebe0*/  FADD.FTZ R199, -R10, R21 ;  /* 0x000000150ac77221 */ /* 0x000fc60000010100 */
        /* <DEDUP_REMOVED lines=18> */
[----:B------:R-:W-:-:S05]  /*ed10*/  FFMA.FTZ R204, R181, R3, -R204 ;  /* 0x00000003b5cc7223 */ /* 0x000fca00000108cc */
[----:B------:R-:W1:Y:S08]  /*ed20*/  MUFU.EX2 R198, R198 ;  /* 0x000000c600c67308 */ /* 0x000e700000000800 */
[----:B------:R-:W-:Y:S01]  /*ed30*/  MUFU.EX2 R180, R165 ;  /* 0x000000a500b47308 */ /* 0x000fe20000000800 */
[----:B0-----:R-:W-:Y:S01]  /*ed40*/  FFMA.FTZ R176, R153, R11, R152 ;  /* 0x0000000b99b07223 */ /* 0x001fe20000010098 */
[----:B------:R-:W-:-:S02]  /*ed50*/  VIADD R11, R14, 0x38840 ;  /* 0x000388400e0b7836 */ /* 0x000fc40000000000 */
[-C--:B------:R-:W-:Y:S01]  /*ed60*/  FMUL.FTZ R24, R24, R153.reuse ;  /* 0x0000009918187220 */ /* 0x080fe20000410000 */
[-C--:B------:R-:W-:Y:S01]  /*ed70*/  FMUL.FTZ R25, R25, R153.reuse ;  /* 0x0000009919197220 */ /* 0x080fe20000410000 */
[-C--:B------:R-:W-:Y:S01]  /*ed80*/  FMUL.FTZ R28, R28, R153.reuse ;  /* 0x000000991c1c7220 */ /* 0x080fe20000410000 */
[-C--:B------:R-:W-:Y:S01]  /*ed90*/  FMUL.FTZ R29, R29, R153.reuse ;  /* 0x000000991d1d7220 */ /* 0x080fe20000410000 */
[----:B------:R-:W-:Y:S01]  /*eda0*/  PRMT R11, R190, 0x654, R11 ;  /* 0x00000654be0b7816 */ /* 0x000fe2000000000b */
[----:B------:R0:W-:Y:S01]  /*edb0*/  MUFU.EX2 R165, R168 ;  /* 0x000000a800a57308 */ /* 0x0001e20000000800 */
[C---:B-1----:R-:W-:Y:S01]  /*edc0*/  FADD.FTZ R176, R198.reuse, R176 ;  /* 0x000000b0c6b07221 */ /* 0x042fe20000010000 */
[----:B------:R-:W-:Y:S01]  /*edd0*/  F2FP.BF16.F32.PACK_AB R152, R198, R152 ;  /* 0x00000098c698723e */ /* 0x000fe200000010ff */
[----:B------:R1:W-:Y:S01]  /*ede0*/  SYNCS.ARRIVE.TRANS64.RED.A1T0 RZ, [R11+URZ], RZ ;  /* 0x000000ff0bff79a7 */ /* 0x0003e2000810043f */
[----:B------:R-:W-:Y:S01]  /*edf0*/  @!P2 STS [R20+0x38400], R153 ;  /* 0x038400991400a388 */ /* 0x000fe20000000800 */
        /* <DEDUP_REMOVED lines=67> */
[-C--:B------:R-:W-:Y:S01]  /*f230*/  FMUL.FTZ R117, R117, R153.reuse ;  /* 0x0000009975757220 */ /* 0x080fe20000410000 */
[-C--:B------:R-:W-:Y:S01]  /*f240*/  FMUL.FTZ R120, R120, R153.reuse ;  /* 0x0000009978787220 */ /* 0x080fe20000410000 */
[-C--:B------:R-:W-:Y:S01]  /*f250*/  FMUL.FTZ R121, R121, R153.reuse ;  /* 0x0000009979797220 */ /* 0x080fe20000410000 */
[-C--:B------:R-:W-:Y:S01]  /*f260*/  FMUL.FTZ R124, R124, R153.reuse ;  /* 0x000000997c7c7220 */ /* 0x080fe20000410000 */
[----:B------:R-:W1:Y:S01]  /*f270*/  SHFL.BFLY PT, R177, R11, 0x2, 0x1f ;  /* 0x0c401f000bb17f89 */ /* 0x000e6200000e0000 */
        /* <DEDUP_REMOVED lines=13> */
[----:B-1----:R-:W-:-:S02]  /*f350*/  FMNMX.FTZ R11, R11, R177, !PT ;  /* 0x000000b10b0b7209 */ /* 0x002fc40007810000 */
[----:B------:R-:W-:Y:S03]  /*f360*/  MUFU.EX2 R177, R21 ;  /* 0x0000001500b17308 */ /* 0x000fe60000000800 */
[----:B------:R-:W0:Y:S02]  /*f370*/  SHFL.BFLY PT, R198, R11, 0x1, 0x1f ;  /* 0x0c201f000bc67f89 */ /* 0x000e2400000e0000 */
[----:B0-----:R-:W-:-:S05]  /*f380*/  FMNMX.FTZ R168, R11, R198, !PT ;  /* 0x000000c60ba87209 */ /* 0x001fca0007810000 */
[----:B------:R-:W-:-:S04]  /*f390*/  FADD.FTZ R11, -R168, R15 ;  /* 0x0000000fa80b7221 */ /* 0x000fc80000010100 */
[----:B------:R-:W-:-:S04]  /*f3a0*/  FMUL.FTZ R11, R11, R3 ;  /* 0x000000030b0b7220 */ /* 0x000fc80000410000 */
[----:B------:R-:W0:Y:S08]  /*f3b0*/  MUFU.EX2 R15, R11 ;  /* 0x0000000b000f7308 */ /* 0x000e300000000800 */
[----:B------:R1:W-:Y:S01]  /*f3c0*/  MUFU.EX2 R11, R173 ;  /* 0x000000ad000b7308 */ /* 0x0003e20000000800 */
        /* <DEDUP_REMOVED lines=10> */
[----:B0-----:R-:W-:Y:S01]  /*f470*/  FMUL.FTZ R20, R168, R3 ;  /* 0x00000003a8147220 */ /* 0x001fe20000410000 */
[-C--:B------:R-:W-:Y:S01]  /*f480*/  FMUL.FTZ R43, R43, R15.reuse ;  /* 0x0000000f2b2b7220 */ /* 0x080fe20000410000 */
[-C--:B------:R-:W-:Y:S01]  /*f490*/  FMUL.FTZ R46, R46, R15.reuse ;  /* 0x0000000f2e2e7220 */ /* 0x080fe20000410000 */
[----:B------:R-:W-:Y:S01]  /*f4a0*/  FMUL.FTZ R47, R47, R15 ;  /* 0x0000000f2f2f7220 */ /* 0x000fe20000410000 */
[-CC-:B------:R-:W-:Y:S01]  /*f4b0*/  FFMA.FTZ R21, R154, R3.reuse, -R20.reuse ;  /* 0x000000039a157223 */ /* 0x180fe20000010814 */
[-CC-:B-1----:R-:W-:Y:S01]  /*f4c0*/  FFMA.FTZ R173, R159, R3.reuse, -R20.reuse ;  /* 0x000000039fad7223 */ /* 0x182fe20000010814 */
[-CC-:B------:R-:W-:Y:S01]  /*f4d0*/  FFMA.FTZ R169, R155, R3.reuse, -R20.reuse ;  /* 0x000000039ba97223 */ /* 0x180fe20000010814 */
[-CC-:B------:R-:W-:Y:S01]  /*f4e0*/  FFMA.FTZ R154, R167, R3.reuse, -R20.reuse ;  /* 0x00000003a79a7223 */ /* 0x180fe20000010814 */
[----:B------:R0:W1:Y:S01]  /*f4f0*/  MUFU.EX2 R159, R21 ;  /* 0x00000015009f7308 */ /* 0x0000620000000800 */
[-CC-:B------:R-:W-:Y:S01]  /*f500*/  FFMA.FTZ R199, R162, R3.reuse, -R20.reuse ;  /* 0x00000003a2c77223 */ /* 0x180fe20000010814 */
[-CC-:B------:R-:W-:Y:S01]  /*f510*/  FFMA.FTZ R200, R163, R3.reuse, -R20.reuse ;  /* 0x00000003a3c87223 */ /* 0x180fe20000010814 */
[-CC-:B------:R-:W-:Y:S01]  /*f520*/  FFMA.FTZ R201, R166, R3.reuse, -R20.reuse ;  /* 0x00000003a6c97223 */ /* 0x180fe20000010814 */
[-CC-:B------:R-:W-:Y:S01]  /*f530*/  FFMA.FTZ R179, R179, R3.reuse, -R20.reuse ;  /* 0x00000003b3b37223 */ /* 0x180fe20000010814 */
[-CC-:B------:R-:W-:Y:S01]  /*f540*/  FFMA.FTZ R182, R182, R3.reuse, -R20.reuse ;  /* 0x00000003b6b67223 */ /* 0x180fe20000010814 */
[-CC-:B------:R-:W-:Y:S01]  /*f550*/  FFMA.FTZ R183, R183, R3.reuse, -R20.reuse ;  /* 0x00000003b7b77223 */ /* 0x180fe20000010814 */
[----:B------:R-:W-:Y:S01]  /*f560*/  FFMA.FTZ R198, R170, R3, -R20 ;  /* 0x00000003aac67223 */ /* 0x000fe20000010814 */
[----:B------:R2:W-:Y:S01]  /*f570*/  MUFU.EX2 R155, R172 ;  /* 0x000000ac009b7308 */ /* 0x0005e20000000800 */
[----:B0-----:R-:W-:-:S02]  /*f580*/  IMAD.MOV.U32 R21, RZ, RZ, 0x40000040 ;  /* 0x40000040ff157424 */ /* 0x001fc400078e00ff */
[-CC-:B------:R-:W-:Y:S01]  /*f590*/  FFMA.FTZ R167, R171, R3.reuse, -R20.reuse ;  /* 0x00000003aba77223 */ /* 0x180fe20000010814 */
[-CC-:B------:R-:W-:Y:S01]  /*f5a0*/  FFMA.FTZ R162, R175, R3.reuse, -R20.reuse ;  /* 0x00000003afa27223 */ /* 0x180fe20000010814 */
[----:B------:R-:W-:Y:S01]  /*f5b0*/  FFMA.FTZ R163, R178, R3, -R20 ;  /* 0x00000003b2a37223 */ /* 0x000fe20000010814 */
[----:B------:R-:W-:Y:S01]  /*f5c0*/  FMUL.FTZ R50, R50, R15 ;  /* 0x0000000f32327220 */ /* 0x000fe20000410000 */
[----:B------:R-:W-:Y:S01]  /*f5d0*/  R2UR UR7, R21 ;  /* 0x00000000150772ca */ /* 0x000fe200000e0000 */
[----:B------:R-:W-:Y:S01]  /*f5e0*/  FADD.FTZ R21, R197, R176 ;  /* 0x000000b0c5157221 */ /* 0x000fe20000010000 */
[----:B------:R-:W-:Y:S01]  /*f5f0*/  MUFU.EX2 R166, R204 ;  /* 0x000000cc00a67308 */ /* 0x000fe20000000800 */
[-CC-:B--2---:R-:W-:Y:S01]  /*f600*/  FFMA.FTZ R172, R158, R3.reuse, -R20.reuse ;  /* 0x000000039eac7223 */ /* 0x184fe20000010814 */
[----:B------:R-:W-:Y:S01]  /*f610*/  FFMA.FTZ R158, R174, R3, -R20 ;  /* 0x00000003ae9e7223 */ /* 0x000fe20000010814 */
[----:B------:R-:W-:Y:S01]  /*f620*/  FADD.FTZ R21, R177, R21 ;  /* 0x00000015b1157221 */ /* 0x000fe20000010000 */
[----:B------:R-:W-:-:S02]  /*f630*/  IMAD R20, R17, 0x1000, R215 ;  /* 0x0000100011147824 */ /* 0x000fc400078e02d7 */
[----:B-1----:R-:W-:Y:S01]  /*f640*/  FFMA.FTZ R12, R15, R12, R159 ;  /* 0x0000000c0f0c7223 */ /* 0x002fe2000001009f */
[-C--:B------:R-:W-:Y:S01]  /*f650*/  FMUL.FTZ R51, R51, R15.reuse ;  /* 0x0000000f33337220 */ /* 0x080fe20000410000 */
[----:B------:R-:W-:Y:S01]  /*f660*/  FADD.FTZ R21, R196, R21 ;  /* 0x00000015c4157221 */ /* 0x000fe20000010000 */
[----:B------:R-:W0:Y:S01]  /*f670*/  MUFU.EX2 R169, R169 ;  /* 0x000000a900a97308 */ /* 0x000e220000000800 */
[----:B------:R-:W-:Y:S01]  /*f680*/  R2UR UR6, R20 ;  /* 0x00000000140672ca */ /* 0x000fe200000e0000 */
[-C--:B------:R-:W-:Y:S01]  /*f690*/  FMUL.FTZ R54, R54, R15.reuse ;  /* 0x0000000f36367220 */ /* 0x080fe20000410000 */
[C---:B------:R-:W-:Y:S01]  /*f6a0*/  FADD.FTZ R21, R156.reuse, R21 ;  /* 0x000000159c157221 */ /* 0x040fe20000010000 */
[----:B------:R-:W-:Y:S01]  /*f6b0*/  F2FP.BF16.F32.PACK_AB R156, R156, R196 ;  /* 0x000000c49c9c723e */ /* 0x000fe200000010ff */
[-C--:B------:R-:W-:Y:S01]  /*f6c0*/  FMUL.FTZ R55, R55, R15.reuse ;  /* 0x0000000f37377220 */ /* 0x080fe20000410000 */
[-C--:B------:R-:W-:Y:S01]  /*f6d0*/  FMUL.FTZ R58, R58, R15.reuse ;  /* 0x0000000f3a3a7220 */ /* 0x080fe20000410000 */
[----:B------:R-:W-:Y:S01]  /*f6e0*/  FADD.FTZ R21, R181, R21 ;  /* 0x00000015b5157221 */ /* 0x000fe20000010000 */
[----:B------:R-:W-:Y:S01]  /*f6f0*/  MUFU.EX2 R170, R172 ;  /* 0x000000ac00aa7308 */ /* 0x000fe20000000800 */
[-C--:B------:R-:W-:Y:S01]  /*f700*/  FMUL.FTZ R59, R59, R15.reuse ;  /* 0x0000000f3b3b7220 */ /* 0x080fe20000410000 */
[-C--:B------:R-:W-:Y:S01]  /*f710*/  FMUL.FTZ R62, R62, R15.reuse ;  /* 0x0000000f3e3e7220 */ /* 0x080fe20000410000 */
[----:B------:R-:W-:Y:S01]  /*f720*/  FADD.FTZ R21, R180, R21 ;  /* 0x00000015b4157221 */ /* 0x000fe20000010000 */
[-C--:B------:R-:W-:Y:S01]  /*f730*/  FMUL.FTZ R63, R63, R15.reuse ;  /* 0x0000000f3f3f7220 */ /* 0x080fe20000410000 */
[-C--:B------:R-:W-:Y:S01]  /*f740*/  FMUL.FTZ R66, R66, R15.reuse ;  /* 0x0000000f42427220 */ /* 0x080fe20000410000 */
[----:B------:R-:W-:Y:S01]  /*f750*/  FMUL.FTZ R67, R67, R15 ;  /* 0x0000000f43437220 */ /* 0x000fe20000410000 */
[----:B------:R-:W-:Y:S01]  /*f760*/  FADD.FTZ R21, R165, R21 ;  /* 0x00000015a5157221 */ /* 0x000fe20000010000 */
[----:B------:R-:W-:Y:S01]  /*f770*/  MUFU.EX2 R171, R173 ;  /* 0x000000ad00ab7308 */ /* 0x000fe20000000800 */
[----:B0-----:R-:W-:Y:S01]  /*f780*/  F2FP.BF16.F32.PACK_AB R153, R169, R159 ;  /* 0x0000009fa999723e */ /* 0x001fe200000010ff */
[----:B------:R-:W-:Y:S01]  /*f790*/  FMUL.FTZ R70, R70, R15 ;  /* 0x0000000f46467220 */ /* 0x000fe20000410000 */
[C---:B------:R-:W-:Y:S01]  /*f7a0*/  FADD.FTZ R21, R160.reuse, R21 ;  /* 0x00000015a0157221 */ /* 0x040fe20000010000 */
[----:B------:R-:W-:Y:S01]  /*f7b0*/  F2FP.BF16.F32.PACK_AB R160, R160, R165 ;  /* 0x000000a5a0a0723e */ /* 0x000fe200000010ff */
[-C--:B------:R-:W-:Y:S01]  /*f7c0*/  FMUL.FTZ R71, R71, R15.reuse ;  /* 0x0000000f47477220 */ /* 0x080fe20000410000 */
[-C--:B------:R-:W-:Y:S01]  /*f7d0*/  FMUL.FTZ R74, R74, R15.reuse ;  /* 0x0000000f4a4a7220 */ /* 0x080fe20000410000 */
[----:B------:R-:W-:Y:S01]  /*f7e0*/  FADD.FTZ R21, R161, R21 ;  /* 0x00000015a1157221 */ /* 0x000fe20000010000 */
[----:B------:R0:W-:Y:S01]  /*f7f0*/  MUFU.EX2 R175, R154 ;  /* 0x0000009a00af7308 */ /* 0x0001e20000000800 */
[-C--:B------:R-:W-:Y:S01]  /*f800*/  FMUL.FTZ R75, R75, R15.reuse ;  /* 0x0000000f4b4b7220 */ /* 0x080fe20000410000 */
[-C--:B------:R-:W-:Y:S01]  /*f810*/  FMUL.FTZ R78, R78, R15.reuse ;  /* 0x0000000f4e4e7220 */ /* 0x080fe20000410000 */
[----:B------:R-:W-:Y:S01]  /*f820*/  FADD.FTZ R21, R11, R21 ;  /* 0x000000150b157221 */ /* 0x000fe20000010000 */
[-C--:B------:R-:W-:Y:S01]  /*f830*/  FMUL.FTZ R79, R79, R15.reuse ;  /* 0x0000000f4f4f7220 */ /* 0x080fe20000410000 */
[-C--:B------:R-:W-:Y:S01]  /*f840*/  FMUL.FTZ R82, R82, R15.reuse ;  /* 0x0000000f52527220 */ /* 0x080fe20000410000 */
[----:B------:R-:W-:Y:S01]  /*f850*/  FMUL.FTZ R83, R83, R15 ;  /* 0x0000000f53537220 */ /* 0x000fe20000410000 */
[----:B------:R-:W-:Y:S01]  /*f860*/  FADD.FTZ R21, R157, R21 ;  /* 0x000000159d157221 */ /* 0x000fe20000010000 */
[----:B------:R1:W-:Y:S01]  /*f870*/  MUFU.EX2 R178, R158 ;  /* 0x0000009e00b27308 */ /* 0x0003e20000000800 */
[----:B0-----:R-:W-:Y:S01]  /*f880*/  F2FP.BF16.F32.PACK_AB R154, R177, R197 ;  /* 0x000000c5b19a723e */ /* 0x001fe200000010ff */
[----:B------:R-:W-:Y:S01]  /*f890*/  FMUL.FTZ R86, R86, R15 ;  /* 0x0000000f56567220 */ /* 0x000fe20000410000 */
[C---:B------:R-:W-:Y:S01]  /*f8a0*/  FADD.FTZ R21, R164.reuse, R21 ;  /* 0x00000015a4157221 */ /* 0x040fe20000010000 */
[----:B------:R-:W-:Y:S01]  /*f8b0*/  F2FP.BF16.F32.PACK_AB R164, R164, R157 ;  /* 0x0000009da4a4723e */ /* 0x000fe200000010ff */
[-C--:B------:R-:W-:Y:S01]  /*f8c0*/  FMUL.FTZ R87, R87, R15.reuse ;  /* 0x0000000f57577220 */ /* 0x080fe20000410000 */
[----:B------:R-:W-:Y:S01]  /*f8d0*/  FMUL.FTZ R90, R90, R15 ;  /* 0x0000000f5a5a7220 */ /* 0x000fe20000410000 */
[----:B------:R-:W-:Y:S01]  /*f8e0*/  FADD.FTZ R21, R155, R21 ;  /* 0x000000159b157221 */ /* 0x000fe20000010000 */
[----:B------:R-:W-:Y:S01]  /*f8f0*/  MUFU.EX2 R172, R199 ;  /* 0x000000c700ac7308 */ /* 0x000fe20000000800 */
[----:B-1----:R-:W-:Y:S01]  /*f900*/  F2FP.BF16.F32.PACK_AB R158, R180, R181 ;  /* 0x000000b5b49e723e */ /* 0x002fe200000010ff */
[-C--:B------:R-:W-:Y:S01]  /*f910*/  FMUL.FTZ R91, R91, R15.reuse ;  /* 0x0000000f5b5b7220 */ /* 0x080fe20000410000 */
[-C--:B------:R-:W-:Y:S01]  /*f920*/  FMUL.FTZ R94, R94, R15.reuse ;  /* 0x0000000f5e5e7220 */ /* 0x080fe20000410000 */
[-C--:B------:R-:W-:Y:S01]  /*f930*/  FMUL.FTZ R95, R95, R15.reuse ;  /* 0x0000000f5f5f7220 */ /* 0x080fe20000410000 */
[-C--:B------:R-:W-:Y:S01]  /*f940*/  FMUL.FTZ R98, R98, R15.reuse ;  /* 0x0000000f62627220 */ /* 0x080fe20000410000 */
[-C--:B------:R-:W-:Y:S01]  /*f950*/  FMUL.FTZ R99, R99, R15.reuse ;  /* 0x0000000f63637220 */ /* 0x080fe20000410000 */
[-C--:B------:R-:W-:Y:S01]  /*f960*/  FMUL.FTZ R102, R102, R15.reuse ;  /* 0x0000000f66667220 */ /* 0x080fe20000410000 */
[----:B------:R-:W0:Y:S01]  /*f970*/  MUFU.EX2 R173, R200 ;  /* 0x000000c800ad7308 */ /* 0x000e220000000800 */
        /* <DEDUP_REMOVED lines=23> */
[----:B------:R-:W0:Y:S01]  /*faf0*/  MUFU.EX2 R177, R167 ;  /* 0x000000a700b17308 */ /* 0x000e220000000800 */
[----:B-1----:R-:W-:Y:S01]  /*fb00*/  F2FP.BF16.F32.PACK_AB R159, R175, R174 ;  /* 0x000000aeaf9f723e */ /* 0x002fe200000010ff */
[-C--:B------:R-:W-:Y:S01]  /*fb10*/  FMUL.FTZ R143, R143, R15.reuse ;  /* 0x0000000f8f8f7220 */ /* 0x080fe20000410000 */
[-C--:B------:R-:W-:Y:S01]  /*fb20*/  FMUL.FTZ R146, R146, R15.reuse ;  /* 0x0000000f92927220 */ /* 0x080fe20000410000 */
[-C--:B------:R-:W-:Y:S01]  /*fb30*/  FMUL.FTZ R147, R147, R15.reuse ;  /* 0x0000000f93937220 */ /* 0x080fe20000410000 */
[-C--:B------:R-:W-:Y:S01]  /*fb40*/  FMUL.FTZ R150, R150, R15.reuse ;  /* 0x0000000f96967220 */ /* 0x080fe20000410000 */
[----:B------:R-:W-:Y:S01]  /*fb50*/  FMUL.FTZ R151, R151, R15 ;  /* 0x0000000f97977220 */ /* 0x000fe20000410000 */
[----:B------:R-:W-:Y:S01]  /*fb60*/  FADD.FTZ R12, R169, R12 ;  /* 0x0000000ca90c7221 */ /* 0x000fe20000010000 */
[----:B------:R1:W2:Y:S03]  /*fb70*/  MUFU.EX2 R180, R162 ;  /* 0x000000a200b47308 */ /* 0x0002a60000000800 */
[----:B------:R-:W-:-:S04]  /*fb80*/  FADD.FTZ R12, R170, R12 ;  /* 0x0000000caa0c7221 */ /* 0x000fc80000010000 */
[----:B------:R-:W-:Y:S01]  /*fb90*/  FADD.FTZ R12, R171, R12 ;  /* 0x0000000cab0c7221 */ /* 0x000fe20000010000 */
[----:B------:R2:W-:Y:S01]  /*fba0*/  MUFU.EX2 R181, R163 ;  /* 0x000000a300b57308 */ /* 0x0005e20000000800 */
[----:B-1----:R-:W-:Y:S01]  /*fbb0*/  F2FP.BF16.F32.PACK_AB R162, R11, R161 ;  /* 0x000000a10ba2723e */ /* 0x002fe200000010ff */
[C---:B------:R-:W-:Y:S01]  /*fbc0*/  FADD.FTZ R11, R166.reuse, R21 ;  /* 0x00000015a60b7221 */ /* 0x040fe20000010000 */
[----:B------:R-:W-:Y:S01]  /*fbd0*/  F2FP.BF16.F32.PACK_AB R166, R166, R155 ;  /* 0x0000009ba6a6723e */ /* 0x000fe200000010ff */
[----:B------:R-:W-:Y:S01]  /*fbe0*/  IMAD.MOV.U32 R21, RZ, RZ, 0x40000040 ;  /* 0x40000040ff157424 */ /* 0x000fe200078e00ff */
[----:B------:R-:W-:Y:S01]  /*fbf0*/  F2FP.BF16.F32.PACK_AB R155, R171, R170 ;  /* 0x000000aaab9b723e */ /* 0x000fe200000010ff */
[----:B------:R-:W-:Y:S01]  /*fc00*/  BAR.SYNC.DEFER_BLOCKING 0xf, 0x100 ;  /* 0x03c4000000007b1d */ /* 0x000fe20000010000 */
[----:B0-----:R-:W-:Y:S01]  /*fc10*/  F2FP.BF16.F32.PACK_AB R161, R177, R176 ;  /* 0x000000b0b1a1723e */ /* 0x001fe200000010ff */
[----:B------:R-:W-:Y:S01]  /*fc20*/  FADD.FTZ R12, R172, R12 ;  /* 0x0000000cac0c7221 */ /* 0x000fe20000010000 */
[----:B--2---:R-:W-:-:S03]  /*fc30*/  F2FP.BF16.F32.PACK_AB R163, R180, R178 ;  /* 0x000000b2b4a3723e */ /* 0x004fc600000010ff */
[----:B------:R-:W0:Y:S01]  /*fc40*/  MUFU.EX2 R179, R179 ;  /* 0x000000b300b37308 */ /* 0x000e220000000800 */
[----:B------:R-:W-:-:S04]  /*fc50*/  FADD.FTZ R12, R173, R12 ;  /* 0x0000000cad0c7221 */ /* 0x000fc80000010000 */
[----:B------:R-:W-:-:S03]  /*fc60*/  FADD.FTZ R12, R174, R12 ;  /* 0x0000000cae0c7221 */ /* 0x000fc60000010000 */
[----:B------:R-:W-:Y:S01]  /*fc70*/  MUFU.EX2 R182, R182 ;  /* 0x000000b600b67308 */ /* 0x000fe20000000800 */
[----:B------:R-:W-:-:S04]  /*fc80*/  FADD.FTZ R12, R175, R12 ;  /* 0x0000000caf0c7221 */ /* 0x000fc80000010000 */
[----:B------:R-:W-:-:S03]  /*fc90*/  FADD.FTZ R12, R176, R12 ;  /* 0x0000000cb00c7221 */ /* 0x000fc60000010000 */
[----:B------:R-:W1:Y:S01]  /*fca0*/  MUFU.EX2 R183, R183 ;  /* 0x000000b700b77308 */ /* 0x000e620000000800 */
[----:B0-----:R-:W-:Y:S01]  /*fcb0*/  F2FP.BF16.F32.PACK_AB R165, R179, R181 ;  /* 0x000000b5b3a5723e */ /* 0x001fe200000010ff */
[----:B------:R0:W-:Y:S01]  /*fcc0*/  STSM.16.M88.4 [R224+0x36400], R152 ;  /* 0x03640098e0007844 */ /* 0x0001e20000000200 */
[----:B------:R-:W-:-:S03]  /*fcd0*/  FADD.FTZ R12, R177, R12 ;  /* 0x0000000cb10c7221 */ /* 0x000fc60000010000 */
[----:B------:R2:W-:Y:S01]  /*fce0*/  STSM.16.M88.4 [R227], R156 ;  /* 0x0000009ce3007844 */ /* 0x0005e20000000200 */
[----:B------:R-:W-:-:S03]  /*fcf0*/  FADD.FTZ R12, R178, R12 ;  /* 0x0000000cb20c7221 */ /* 0x000fc60000010000 */
[----:B------:R2:W-:Y:S01]  /*fd00*/  STSM.16.M88.4 [R225], R160 ;  /* 0x000000a0e1007844 */ /* 0x0005e20000000200 */
[----:B------:R-:W-:-:S04]  /*fd10*/  FADD.FTZ R12, R180, R12 ;  /* 0x0000000cb40c7221 */ /* 0x000fc80000010000 */
[----:B------:R-:W-:Y:S01]  /*fd20*/  FADD.FTZ R12, R181, R12 ;  /* 0x0000000cb50c7221 */ /* 0x000fe20000010000 */
[----:B-1----:R-:W-:-:S03]  /*fd30*/  F2FP.BF16.F32.PACK_AB R167, R183, R182 ;  /* 0x000000b6b7a7723e */ /* 0x002fc600000010ff */
[----:B------:R-:W-:Y:S02]  /*fd40*/  FADD.FTZ R12, R179, R12 ;  /* 0x0000000cb30c7221 */ /* 0x000fe40000010000 */
[----:B------:R2:W-:Y:S01]  /*fd50*/  STSM.16.M88.4 [R226], R164 ;  /* 0x000000a4e2007844 */ /* 0x0005e20000000200 */
[----:B------:R-:W-:Y:S01]  /*fd60*/  WARPGROUP.ARRIVE ;  /* 0x00000000000079c5 */ /* 0x000fe20000000000 */
[----:B------:R-:W-:-:S04]  /*fd70*/  FADD.FTZ R12, R182, R12 ;  /* 0x0000000cb60c7221 */ /* 0x000fc80000010000 */
[----:B------:R-:W-:Y:S01]  /*fd80*/  FADD.FTZ R12, R183, R12 ;  /* 0x0000000cb70c7221 */ /* 0x000fe20000010000 */
[----:B------:R-:W-:Y:S03]  /*fd90*/  HGMMA.64x256x16.F32.BF16 R24, R152, gdesc[UR4].tnspB, R24, gsb0 ;  /* 0x43e0000498187df0 */ /* 0x000fe60008001818 */
[----:B------:R-:W-:Y:S02]  /*fda0*/  WARPGROUP.DEPBAR.LE gsb0, 0x0 ;  /* 0x00008000000079c5 */ /* 0x000fe40000010000 */
[----:B0-----:R-:W-:Y:S01]  /*fdb0*/  VIADD R152, R20, 0x80 ;  /* 0x0000008014987836 */ /* 0x001fe20000000000 */
        /* <DEDUP_REMOVED lines=31> */
.L_x_4567:
[----:B------:R-:W-:Y:S02]  /*ffb0*/  VIADD R14, R14, 0x38860 ;  /* 0x000388600e0e7836 */ /* 0x000fe40000000000 */
[----:B------:R-:W-:Y:S02]  /*ffc0*/  IMAD.MOV.U32 R15, RZ, RZ, R168 ;  /* 0x000000ffff0f7224 */ /* 0x000fe400078e00a8 */
[----:B------:R-:W-:Y:S01]  /*ffd0*/  IMAD.MOV.U32 R21, RZ, RZ, R10 ;  /* 0x000000ffff157224 */ /* 0x000fe200078e000a */
[----:B------:R-:W-:Y:S01]  /*ffe0*/  PRMT R14, R190, 0x654, R14 ;  /* 0x00000654be0e7816 */ /* 0x000fe2000000000e */
[----:B------:R-:W-:-:S03]  /*fff0*/  IMAD.MOV.U32 R20, RZ, RZ, R17 ;  /* 0x000000ffff147224 */ /* 0x000fc600078e0011 */
[----:B------:R0:W-:Y:S01]  /*10000*/  SYNCS.ARRIVE.TRANS64.RED.A1T0 RZ, [R14+URZ], RZ ;  /* 0x000000ff0eff79a7 */ /* 0x0001e2000810043f */
[----:B------:R-:W-:Y:S05]  /*10010*/  @P1 BRA `(.L_x_4568) ;  /* 0xffffffcc003c1947 */ /* 0x000fea000383ffff */
.L_x_4555:
[----:B------:R-:W-:Y:S05]  /*10020*/  BSYNC B0 ;  /* 0x0000000000007941 */ /* 0x000fea0003800000 */
.L_x_4554:
[----:B0-----:R-:W2:Y:S01]  /*10030*/  LDL.LU R14, [R1+0x4c] ;  /* 0x00004c00010e7983 */ /* 0x001ea20000300800 */
[----:B------:R-:W-:Y:S02]  /*10040*/  IMAD.MOV.U32 R155, RZ, RZ, -0x800000 ;  /* 0xff800000ff9b7424 */ /* 0x000fe400078e00ff */
[----:B------:R-:W-:Y:S01]  /*10050*/  IMAD.MOV.U32 R154, RZ, RZ, -0x800000 ;  /* 0xff800000ff9a7424 */ /* 0x000fe200078e00ff */
        /* <DEDUP_REMOVED lines=121> */
[----:B------:R0:W-:Y:S01]  /*107f0*/  @!P0 STS [R3+0x38400], R4 ;  /* 0x0384000403008388 */ /* 0x0001e20000000800 */
        /* <DEDUP_REMOVED lines=37> */
[----:B-1----:R-:W-:Y:S01]  /*10a50*/  SEL R0, RZ, 0x1, P1 ;  /* 0x00000001ff007807 */ /* 0x002fe20000800000 */
[----:B------:R-:W-:Y:S06]  /*10a60*/  BAR.ARV 0xe, 0x100 ;  /* 0x0384000000007b1d */ /* 0x000fec0000002000 */
[----:B------:R-:W-:-:S02]  /*10a70*/  PLOP3.LUT P0, PT, PT, PT, PT, 0x8, 0x0 ;  /* 0x000000000000781c */ /* 0x000fc40003f0e170 */
[----:B------:R-:W-:Y:S02]  /*10a80*/  LOP3.LUT R185, R185, R0, RZ, 0x3c, !PT ;  /* 0x00000000b9b97212 */ /* 0x000fe400078e3cff */
[----:B------:R-:W-:Y:S01]  /*10a90*/  SEL R17, R17, RZ, P1 ;  /* 0x000000ff11117207 */ /* 0x000fe20000800000 */
[----:B--2---:R-:W-:-:S05]  /*10aa0*/  VIADD R14, R14, 0x1 ;  /* 0x000000010e0e7836 */ /* 0x004fca0000000000 */
[----:B------:R2:W-:Y:S03]  /*10ab0*/  STL [R1+0x4c], R14 ;  /* 0x00004c0e01007387 */ /* 0x0005e60000100800 */
.L_x_4504:
[----:B------:R-:W-:Y:S05]  /*10ac0*/  BSYNC B7 ;  /* 0x0000000000077941 */ /* 0x000fea0003800000 */
.L_x_4500:
[----:B------:R-:W3:Y:S08]  /*10ad0*/  S2UR UR4, SR_CgaCtaId ;  /* 0x00000000000479c3 */ /* 0x000ef00000008800 */
[----:B------:R-:W-:Y:S01]  /*10ae0*/  BAR.SYNC.DEFER_BLOCKING 0x5, 0x180 ;  /* 0x0146000000007b1d */ /* 0x000fe20000010000 */
[----:B------:R-:W-:-:S05]  /*10af0*/  MOV R2, 0x400 ;  /* 0x0000040000027802 */ /* 0x000fca0000000f00 */
[----:B------:R-:W-:Y:S01]  /*10b00*/  BSSY B0, `(.L_x_4569) ;  /* 0x00004f8000007945 */ /* 0x000fe20003800000 */
[----:B---3--:R-:W-:-:S05]  /*10b10*/  IMAD.U32 R190, RZ, RZ, UR4 ;  /* 0x00000004ffbe7e24 */ /* 0x008fca000f8e00ff */
[----:B------:R-:W-:-:S05]  /*10b20*/  LEA R2, R190, R2, 0x18 ;  /* 0x00000002be027211 */ /* 0x000fca00078ec0ff */
[----:B-----5:R3:W4:Y:S01]  /*10b30*/  LDS.128 R84, [R2+0x388d0] ;  /* 0x0388d00002547984 */ /* 0x0207220000000c00 */
[----:B------:R-:W-:Y:S06]  /*10b40*/  BAR.ARV 0x4, 0x180 ;  /* 0x0106000000007b1d */ /* 0x000fec0000002000 */
[----:B------:R-:W-:Y:S05]  /*10b50*/  @P0 BRA `(.L_x_4570) ;  /* 0x0000003c00b40947 */ /* 0x000fea0003800000 */
[----:B------:R-:W3:Y:S01]  /*10b60*/  LDL R3, [R1+0x68] ;  /* 0x0000680001037983 */ /* 0x000ee20000100800 */
[----:B------:R-:W2:Y:S01]  /*10b70*/  S2R R0, SR_SWINHI ;  /* 0x0000000000007919 */ /* 0x000ea20000002f00 */
[----:B------:R-:W-:Y:S01]  /*10b80*/  F2FP.BF16.F32.PACK_AB R10, R29, R28 ;  /* 0x0000001c1d0a723e */ /* 0x000fe200000010ff */
[----:B------:R-:W-:Y:S01]  /*10b90*/  ULDC.64 UR6, c[0x0][0xd00] ;  /* 0x0003400000067ab9 */ /* 0x000fe20000000a00 */
[----:B------:R-:W-:Y:S01]  /*10ba0*/  F2FP.BF16.F32.PACK_AB R11, R31, R30 ;  /* 0x0000001e1f0b723e */ /* 0x000fe200000010ff */
[----:B------:R-:W3:Y:S01]  /*10bb0*/  LDL.LU R156, [R1+0x38] ;  /* 0x00003800019c7983 */ /* 0x000ee20000300800 */
[----:B01----:R-:W-:Y:S01]  /*10bc0*/  F2FP.BF16.F32.PACK_AB R12, R33, R32 ;  /* 0x00000020210c723e */ /* 0x003fe200000010ff */
[----:B------:R-:W-:Y:S01]  /*10bd0*/  ULDC.64 UR4, c[0x0][0xd08] ;  /* 0x0003420000047ab9 */ /* 0x000fe20000000a00 */
[----:B------:R-:W-:Y:S01]  /*10be0*/  F2FP.BF16.F32.PACK_AB R13, R35, R34 ;  /* 0x00000022230d723e */ /* 0x000fe200000010ff */
[----:B----4-:R-:W4:Y:S01]  /*10bf0*/  LDL.LU R84, [R1+0x3c] ;  /* 0x00003c0001547983 */ /* 0x010f220000300800 */
[----:B------:R-:W-:-:S02]  /*10c00*/  MOV R152, R2 ;  /* 0x0000000200987202 */ /* 0x000fc40000000f00 */
[----:B--2---:R-:W-:Y:S02]  /*10c10*/  MOV R153, R0 ;  /* 0x0000000000997202 */ /* 0x004fe40000000f00 */
[----:B------:R-:W-:Y:S02]  /*10c20*/  F2FP.BF16.F32.PACK_AB R14, R37, R36 ;  /* 0x00000024250e723e */ /* 0x000fe400000010ff */
[----:B------:R-:W-:Y:S01]  /*10c30*/  F2FP.BF16.F32.PACK_AB R15, R39, R38 ;  /* 0x00000026270f723e */ /* 0x000fe200000010ff */
[----:B------:R-:W-:Y:S01]  /*10c40*/  BAR.SYNC.DEFER_BLOCKING 0x1, 0x100 ;  /* 0x0044000000007b1d */ /* 0x000fe20000010000 */
[----:B---3--:R-:W-:-:S03]  /*10c50*/  IMAD.WIDE R20, R3, 0x2, R152 ;  /* 0x0000000203147825 */ /* 0x008fc600078e0298 */
        /* <DEDUP_REMOVED lines=164> */
[----:B------:R-:W-:Y:S02]  /*116a0*/  IADD3 R10, P0, R156, UR6, RZ ;  /* 0x000000069c0a7c10 */ /* 0x000fe4000ff1e0ff */
[----:B------:R-:W-:Y:S02]  /*116b0*/  MOV R20, R20 ;  /* 0x0000001400147202 */ /* 0x000fe40000000f00 */
[----:B------:R-:W-:Y:S02]  /*116c0*/  F2FP.BF16.F32.PACK_AB R13, R147, R146 ;  /* 0x00000092930d723e */ /* 0x000fe400000010ff */
[----:B------:R-:W-:Y:S02]  /*116d0*/  F2FP.BF16.F32.PACK_AB R14, R149, R148 ;  /* 0x00000094950e723e */ /* 0x000fe400000010ff */
[----:B------:R-:W-:-:S02]  /*116e0*/  F2FP.BF16.F32.PACK_AB R15, R151, R150 ;  /* 0x00000096970f723e */ /* 0x000fc400000010ff */
[----:B----4-:R-:W-:Y:S02]  /*116f0*/  IADD3.X R11, R84, UR7, RZ, P0, !PT ;  /* 0x00000007540b7c10 */ /* 0x010fe400087fe4ff */
        /* <DEDUP_REMOVED lines=18> */
.L_x_4571:
        /* <DEDUP_REMOVED lines=26> */
[----:B--2---:R-:W-:Y:S02]  /*119c0*/  SEL R15, R15, RZ, !P0 ;  /* 0x000000ff0f0f7207 */ /* 0x004fe40004000000 */
[----:B-1----:R-:W-:-:S03]  /*119d0*/  ISETP.NE.AND P0, PT, R157, 0x1, PT ;  /* 0x000000019d00780c */ /* 0x002fc60003f05270 */
[C---:B------:R-:W-:Y:S02]  /*119e0*/  IMAD R15, R12.reuse, R15, R13 ;  /* 0x0000000f0c0f7224 */ /* 0x040fe400078e020d */
[----:B------:R-:W-:-:S04]  /*119f0*/  IMAD.WIDE.U32 R12, R12, R20, RZ ;  /* 0x000000140c0c7225 */ /* 0x000fc800078e00ff */
[-C--:B------:R-:W-:Y:S02]  /*11a00*/  IMAD R20, R11, R184.reuse, RZ ;  /* 0x000000b80b147224 */ /* 0x080fe400078e02ff */
[----:B------:R-:W-:-:S04]  /*11a10*/  IMAD.WIDE.U32 R10, R10, R184, RZ ;  /* 0x000000b80a0a7225 */ /* 0x000fc800078e00ff */
[----:B------:R-:W-:Y:S02]  /*11a20*/  IMAD.IADD R20, R11, 0x1, R20 ;  /* 0x000000010b147824 */ /* 0x000fe400078e0214 */
[----:B------:R-:W0:Y:S01]  /*11a30*/  @P0 LDC R11, c[0x0][0xcec] ;  /* 0x00033b00ff0b0b82 */ /* 0x000e220000000800 */
[----:B------:R-:W-:-:S07]  /*11a40*/  IADD3 R21, P2, P3, R12, R10, R8 ;  /* 0x0000000a0c157210 */ /* 0x000fce0007b5e008 */
[----:B------:R-:W1:Y:S01]  /*11a50*/  @P0 LDC R10, c[0x0][0xcf0] ;  /* 0x00033c00ff0a0b82 */ /* 0x000e620000000800 */
[----:B---3--:R-:W-:Y:S02]  /*11a60*/  IMAD R84, R160, 0x40, R84 ;  /* 0x00000040a0547824 */ /* 0x008fe400078e0254 */
[----:B------:R-:W-:-:S05]  /*11a70*/  IMAD.IADD R15, R13, 0x1, R15 ;  /* 0x000000010d0f7824 */ /* 0x000fca00078e020f */
[----:B------:R-:W-:Y:S01]  /*11a80*/  IADD3.X R15, R15, R20, R9, P2, P3 ;  /* 0x000000140f0f7210 */ /* 0x000fe200017e6409 */
[----:B------:R-:W-:Y:S02]  /*11a90*/  IMAD.MOV.U32 R20, RZ, RZ, R84 ;  /* 0x000000ffff147224 */ /* 0x000fe400078e0054 */
[----:B0-----:R-:W-:-:S05]  /*11aa0*/  @P0 IMAD.HI.U32 R11, R84, R11, RZ ;  /* 0x0000000b540b0227 */ /* 0x001fca00078e00ff */
[----:B-1----:R-:W-:Y:S02]  /*11ab0*/  @P0 SHF.R.U32.HI R20, RZ, R10, R11 ;  /* 0x0000000aff140219 */ /* 0x002fe4000001160b */
[----:B------:R-:W0:Y:S01]  /*11ac0*/  LDC.64 R10, c[0x0][R14+0x228] ;  /* 0x00008a000e0a7b82 */ /* 0x000e220000000a00 */
[----:B----4-:R-:W-:-:S05]  /*11ad0*/  SEL R156, R156, RZ, P1 ;  /* 0x000000ff9c9c7207 */ /* 0x010fca0000800000 */
        /* <DEDUP_REMOVED lines=18> */
[----:B0-----:R-:W-:Y:S01]  /*11c00*/  LEA R13, P0, R12, R10, 0x2 ;  /* 0x0000000a0c0d7211 */ /* 0x001fe200078010ff */
[----:B-----5:R-:W-:-:S03]  /*11c10*/  IMAD.MOV R10, RZ, RZ, -R161 ;  /* 0x000000ffff0a7224 */ /* 0x020fc600078e0aa1 */
[----:B-1----:R-:W-:Y:S02]  /*11c20*/  LEA.HI.X R14, R12, R11, R14, 0x2, P0 ;  /* 0x0000000b0c0e7211 */ /* 0x002fe400000f140e */
[----:B------:R-:W-:Y:S01]  /*11c30*/  ISETP.NE.AND P0, PT, R159, R10, PT ;  /* 0x0000000a9f00720c */ /* 0x000fe20003f05270 */
[----:B------:R-:W-:Y:S04]  /*11c40*/  SHFL.IDX PT, R12, R13, 0x1, 0x1c1f ;  /* 0x003c1f000d0c7f89 */ /* 0x000fe800000e0000 */
[----:B------:R-:W-:Y:S04]  /*11c50*/  SHFL.IDX PT, R10, R13, RZ, 0x1c1f ;  /* 0x001c1fff0d0a7589 */ /* 0x000fe800000e0000 */
[----:B------:R-:W0:Y:S04]  /*11c60*/  SHFL.IDX PT, R11, R14, RZ, 0x1c1f ;  /* 0x001c1fff0e0b7589 */ /* 0x000e2800000e0000 */
[----:B------:R1:W2:Y:S02]  /*11c70*/  SHFL.IDX PT, R13, R14, 0x1, 0x1c1f ;  /* 0x003c1f000e0d7f89 */ /* 0x0002a400000e0000 */
[----:B-1----:R-:W-:-:S05]  /*11c80*/  IMAD R14, R3, R157, RZ ;  /* 0x0000009d030e7224 */ /* 0x002fca00078e02ff */
[C---:B------:R-:W-:Y:S01]  /*11c90*/  ISETP.GE.OR P1, PT, R15.reuse, R14, P0 ;  /* 0x0000000e0f00720c */ /* 0x040fe20000726670 */
[----:B------:R-:W-:-:S05]  /*11ca0*/  VIADD R15, R15, 0x8 ;  /* 0x000000080f0f7836 */ /* 0x000fca0000000000 */
[----:B------:R-:W-:-:S07]  /*11cb0*/  ISETP.GE.OR P0, PT, R15, R14, P0 ;  /* 0x0000000e0f00720c */ /* 0x000fce0000706670 */
[----:B0-----:R1:W-:Y:S06]  /*11cc0*/  @!P1 ST.E desc[UR42][R10.64], R155 ;  /* 0x0000009b0a009985 */ /* 0x0013ec000c10192a */
[----:B--2---:R1:W-:Y:S02]  /*11cd0*/  @!P0 ST.E desc[UR42][R12.64], R154 ;  /* 0x0000009a0c008985 */ /* 0x0043e4000c10192a */
.L_x_4572:
[----:B------:R-:W-:Y:S02]  /*11ce0*/  ISETP.GT.AND P1, PT, R0, 0x1, PT ;  /* 0x000000010000780c */ /* 0x000fe40003f24270 */
[----:B------:R-:W-:-:S04]  /*11cf0*/  ISETP.NE.U32.AND P0, PT, RZ, UR6, PT ;  /* 0x00000006ff007c0c */ /* 0x000fc8000bf05070 */
[----:B------:R-:W-:-:S04]  /*11d00*/  ISETP.NE.AND.EX P0, PT, RZ, UR7, PT, P0 ;  /* 0x00000007ff007c0c */ /* 0x000fc8000bf05300 */
[----:B------:R-:W-:-:S03]  /*11d10*/  SEL R0, R158, RZ, !P0 ;  /* 0x000000ff9e007207 */ /* 0x000fc60004000000 */
[----:B------:R-:W-:Y:S06]  /*11d20*/  @P1 BRA `(.L_x_4573) ;  /* 0x0000001000601947 */ /* 0x000fec0003800000 */
[----:B------:R-:W2:Y:S01]  /*11d30*/  S2R R20, SR_TID.X ;  /* 0x0000000000147919 */ /* 0x000ea20000002100 */
[----:B------:R-:W3:Y:S01]  /*11d40*/  LDC R80, c[0x0][0xce8] ;  /* 0x00033a00ff507b82 */ /* 0x000ee20000000800 */
[----:B------:R-:W-:Y:S01]  /*11d50*/  ULDC.64 UR4, c[0x0][0xba0] ;  /* 0x0002e80000047ab9 */ /* 0x000fe20000000a00 */
[----:B--2---:R-:W-:-:S05]  /*11d60*/  VIADD R20, R20, 0xffffff80 ;  /* 0xffffff8014147836 */ /* 0x004fca0000000000 */
[----:B01----:R-:W-:-:S04]  /*11d70*/  SHF.R.S32.HI R11, RZ, 0x1f, R20 ;  /* 0x0000001fff0b7819 */ /* 0x003fc80000011414 */
        /* <DEDUP_REMOVED lines=11> */
[----:B------:R-:W-:-:S02]  /*11e30*/  IADD3 R41, P1, R152, 0x6000, RZ ;  /* 0x0000600098297810 */ /* 0x000fc40007f3e0ff */
[----:B------:R-:W-:Y:S01]  /*11e40*/  LOP3.LUT R36, R36, R37, RZ, 0x3c, !PT ;  /* 0x0000002524247212 */ /* 0x000fe200078e3cff */
[----:B------:R-:W-:Y:S01]  /*11e50*/  IMAD.X R37, RZ, RZ, R153, P0 ;  /* 0x000000ffff257224 */ /* 0x000fe200000e0699 */
[----:B------:R-:W-:Y:S01]  /*11e60*/  IADD3 R65, P0, R152, 0xc000, RZ ;  /* 0x0000c00098417810 */ /* 0x000fe20007f1e0ff */
[----:B------:R-:W-:Y:S01]  /*11e70*/  IMAD.WIDE.U32 R8, R8, UR4, RZ ;  /* 0x0000000408087c25 */ /* 0x000fe2000f8e00ff */
[----:B------:R-:W-:Y:S01]  /*11e80*/  ULDC.64 UR4, c[0x0][0xbe8] ;  /* 0x0002fa0000047ab9 */ /* 0x000fe20000000a00 */
[----:B------:R-:W-:Y:S02]  /*11e90*/  LOP3.LUT R12, R13, 0x380, RZ, 0xc0, !PT ;  /* 0x000003800d0c7812 */ /* 0x000fe400078ec0ff */
[----:B------:R-:W-:Y:S01]  /*11ea0*/  LOP3.LUT R64, R65, 0x380, RZ, 0xc0, !PT ;  /* 0x0000038041407812 */ /* 0x000fe200078ec0ff */
[----:B------:R-:W-:Y:S01]  /*11eb0*/  IMAD.IADD R9, R9, 0x1, R21 ;  /* 0x0000000109097824 */ /* 0x000fe200078e0215 */
[----:B------:R-:W-:Y:S01]  /*11ec0*/  LOP3.LUT R40, R41, 0x380, RZ, 0xc0, !PT ;  /* 0x0000038029287812 */ /* 0x000fe200078ec0ff */
[----:B------:R-:W-:Y:S01]  /*11ed0*/  IMAD.IADD R11, R20, 0x1, -R11 ;  /* 0x00000001140b7824 */ /* 0x000fe200078e0a0b */
[----:B------:R-:W-:Y:S01]  /*11ee0*/  SHF.R.U64 R64, R64, 0x3, RZ ;  /* 0x0000000340407819 */ /* 0x000fe200000012ff */
[----:B------:R-:W-:Y:S01]  /*11ef0*/  IMAD.WIDE.U32 R8, R184, UR4, R8 ;  /* 0x00000004b8087c25 */ /* 0x000fe2000f8e0008 */
[----:B------:R-:W-:Y:S01]  /*11f00*/  SHF.R.U64 R12, R12, 0x3, RZ ;  /* 0x000000030c0c7819 */ /* 0x000fe200000012ff */
[----:B------:R-:W5:Y:S01]  /*11f10*/  LD.E.128 R36, desc[UR42][R36.64] ;  /* 0x0000002a24247980 */ /* 0x000f62000c101d00 */
[----:B------:R-:W-:Y:S01]  /*11f20*/  LOP3.LUT R64, R64, R65, RZ, 0x3c, !PT ;  /* 0x0000004140407212 */ /* 0x000fe200078e3cff */
[----:B------:R-:W-:Y:S01]  /*11f30*/  IMAD.X R65, RZ, RZ, R153, P0 ;  /* 0x000000ffff417224 */ /* 0x000fe200000e0699 */
[----:B---3--:R-:W-:-:S02]  /*11f40*/  ISETP.NE.AND P0, PT, R80, 0x1, PT ;  /* 0x000000015000780c */ /* 0x008fc40003f05270 */
[----:B------:R-:W-:Y:S01]  /*11f50*/  SHF.R.S32.HI R20, RZ, 0x1f, R0 ;  /* 0x0000001fff147819 */ /* 0x000fe20000011400 */
[----:B------:R-:W-:Y:S01]  /*11f60*/  IMAD R9, R184, UR5, R9 ;  /* 0x00000005b8097c24 */ /* 0x000fe2000f8e0209 */
[----:B------:R-:W-:Y:S01]  /*11f70*/  ULDC.64 UR4, c[0x0][0xbf0] ;  /* 0x0002fc0000047ab9 */ /* 0x000fe20000000a00 */
[----:B------:R-:W-:Y:S01]  /*11f80*/  IMAD R11, R11, 0x20, R10 ;  /* 0x000000200b0b7824 */ /* 0x000fe200078e020a */
[----:B------:R-:W-:Y:S01]  /*11f90*/  SHF.R.U64 R40, R40, 0x3, RZ ;  /* 0x0000000328287819 */ /* 0x000fe200000012ff */
[----:B------:R-:W-:Y:S01]  /*11fa0*/  VIADD R159, R192, 0x40 ;  /* 0x00000040c09f7836 */ /* 0x000fe20000000000 */
[----:B------:R-:W-:Y:S01]  /*11fb0*/  LOP3.LUT R12, R12, R13, RZ, 0x3c, !PT ;  /* 0x0000000d0c0c7212 */ /* 0x000fe200078e3cff */
[----:B------:R-:W-:Y:S01]  /*11fc0*/  VIADD R158, R192, 0x80 ;  /* 0x00000080c09e7836 */ /* 0x000fe20000000000 */
[----:B------:R-:W-:Y:S01]  /*11fd0*/  IADD3 R25, P4, R152, 0x2000, RZ ;  /* 0x0000200098197810 */ /* 0x000fe20007f9e0ff */
[----:B------:R-:W-:Y:S01]  /*11fe0*/  VIADD R157, R192, 0xc0 ;  /* 0x000000c0c09d7836 */ /* 0x000fe20000000000 */
[C---:B------:R-:W-:Y:S01]  /*11ff0*/  IADD3 R29, P5, R152.reuse, 0x3000, RZ ;  /* 0x00003000981d7810 */ /* 0x040fe20007fbe0ff */
[----:B------:R-:W0:Y:S01]  /*12000*/  @P0 LDC R83, c[0x0][0xcec] ;  /* 0x00033b00ff530b82 */ /* 0x000e220000000800 */
[----:B------:R-:W-:Y:S01]  /*12010*/  IADD3 R33, P6, R152, 0x4000, RZ ;  /* 0x0000400098217810 */ /* 0x000fe20007fde0ff */
[----:B------:R-:W-:Y:S01]  /*12020*/  VIADD R156, R192, 0x100 ;  /* 0x00000100c09c7836 */ /* 0x000fe20000000000 */
[----:B------:R-:W-:Y:S01]  /*12030*/  LOP3.LUT R40, R40, R41, RZ, 0x3c, !PT ;  /* 0x0000002928287212 */ /* 0x000fe200078e3cff */
[----:B------:R-:W-:Y:S01]  /*12040*/  VIADD R155, R192, 0x140 ;  /* 0x00000140c09b7836 */ /* 0x000fe20000000000 */
[C---:B------:R-:W-:Y:S01]  /*12050*/  IADD3 R45, P2, R152.reuse, 0x7000, RZ ;  /* 0x00007000982d7810 */ /* 0x040fe20007f5e0ff */
[----:B------:R-:W5:Y:S01]  /*12060*/  LD.E.128 R64, desc[UR42][R64.64] ;  /* 0x0000002a40407980 */ /* 0x000f62000c101d00 */
[----:B------:R-:W-:Y:S01]  /*12070*/  LOP3.LUT R5, R152, 0x380, RZ, 0xc0, !PT ;  /* 0x0000038098057812 */ /* 0x000fe200078ec0ff */
[----:B------:R-:W1:Y:S01]  /*12080*/  @P0 LDC R21, c[0x0][0xcf0] ;  /* 0x00033c00ff150b82 */ /* 0x000e620000000800 */
[----:B------:R-:W-:Y:S01]  /*12090*/  IMAD R81, R20, UR4, RZ ;  /* 0x0000000414517c24 */ /* 0x000fe2000f8e02ff */
[----:B------:R-:W-:Y:S01]  /*120a0*/  LOP3.LUT R24, R25, 0x380, RZ, 0xc0, !PT ;  /* 0x0000038019187812 */ /* 0x000fe200078ec0ff */
[----:B------:R-:W-:Y:S01]  /*120b0*/  IMAD R20, R160, 0x40, R11 ;  /* 0x00000040a0147824 */ /* 0x000fe200078e020b */
[----:B------:R-:W-:Y:S01]  /*120c0*/  LOP3.LUT R28, R29, 0x380, RZ, 0xc0, !PT ;  /* 0x000003801d1c7812 */ /* 0x000fe200078ec0ff */
[C---:B------:R-:W-:Y:S01]  /*120d0*/  IMAD R81, R0.reuse, UR5, R81 ;  /* 0x0000000500517c24 */ /* 0x040fe2000f8e0251 */
[----:B------:R-:W-:Y:S01]  /*120e0*/  LOP3.LUT R32, R33, 0x380, RZ, 0xc0, !PT ;  /* 0x0000038021207812 */ /* 0x000fe200078ec0ff */
[----:B------:R-:W-:Y:S01]  /*120f0*/  IMAD.WIDE.U32 R8, R0, UR4, R8 ;  /* 0x0000000400087c25 */ /* 0x000fe2000f8e0008 */
[----:B------:R-:W-:Y:S01]  /*12100*/  ULDC.64 UR4, c[0x0][0xbe0] ;  /* 0x0002f80000047ab9 */ /* 0x000fe20000000a00 */
[----:B------:R-:W-:-:S02]  /*12110*/  LOP3.LUT R44, R45, 0x380, RZ, 0xc0, !PT ;  /* 0x000003802d2c7812 */ /* 0x000fc400078ec0ff */
[----:B------:R-:W-:Y:S01]  /*12120*/  IMAD.MOV.U32 R11, RZ, RZ, R20 ;  /* 0x000000ffff0b7224 */ /* 0x000fe200078e0014 */
[----:B------:R-:W-:Y:S01]  /*12130*/  SHF.R.U64 R24, R24, 0x3, RZ ;  /* 0x0000000318187819 */ /* 0x000fe200000012ff */
[--C-:B------:R-:W-:Y:S01]  /*12140*/  IMAD.X R13, RZ, RZ, R153.reuse, P3 ;  /* 0x000000ffff0d7224 */ /* 0x100fe200018e0699 */
[C---:B------:R-:W-:Y:S01]  /*12150*/  IADD3 R49, P3, R152.reuse, 0x8000, RZ ;  /* 0x0000800098317810 */ /* 0x040fe20007f7e0ff */
[----:B------:R-:W-:Y:S01]  /*12160*/  IMAD.X R41, RZ, RZ, R153, P1 ;  /* 0x000000ffff297224 */ /* 0x000fe200008e0699 */
[----:B------:R-:W-:Y:S01]  /*12170*/  IADD3 R69, P1, R152, 0xd000, RZ ;  /* 0x0000d00098457810 */ /* 0x000fe20007f3e0ff */
[----:B0-----:R-:W-:Y:S01]  /*12180*/  @P0 IMAD.HI.U32 R0, R20, R83, RZ ;  /* 0x0000005314000227 */ /* 0x001fe200078e00ff */
[----:B------:R-:W-:Y:S01]  /*12190*/  LOP3.LUT R48, R49, 0x380, RZ, 0xc0, !PT ;  /* 0x0000038031307812 */ /* 0x000fe200078ec0ff */
[----:B------:R-:W5:Y:S01]  /*121a0*/  LD.E.128 R12, desc[UR42][R12.64] ;  /* 0x0000002a0c0c7980 */ /* 0x000f62000c101d00 */
[----:B------:R-:W-:Y:S01]  /*121b0*/  LOP3.LUT R68, R69, 0x380, RZ, 0xc0, !PT ;  /* 0x0000038045447812 */ /* 0x000fe200078ec0ff */
[----:B------:R-:W-:Y:S01]  /*121c0*/  IMAD.IADD R9, R9, 0x1, R81 ;  /* 0x0000000109097824 */ /* 0x000fe200078e0251 */
[----:B------:R-:W-:Y:S01]  /*121d0*/  SHF.R.U64 R28, R28, 0x3, RZ ;  /* 0x000000031c1c7819 */ /* 0x000fe200000012ff */
[----:B------:R-:W5:Y:S01]  /*121e0*/  LD.E.128 R40, desc[UR42][R40.64] ;  /* 0x0000002a28287980 */ /* 0x000f62000c101d00 */
[----:B-1----:R-:W-:-:S02]  /*121f0*/  @P0 SHF.R.U32.HI R11, RZ, R21, R0 ;  /* 0x00000015ff0b0219 */ /* 0x002fc40000011600 */
[----:B------:R-:W-:Y:S02]  /*12200*/  SHF.R.U64 R32, R32, 0x3, RZ ;  /* 0x0000000320207819 */ /* 0x000fe400000012ff */
[--C-:B------:R-:W-:Y:S01]  /*12210*/  SHF.R.S32.HI R0, RZ, 0x1f, R11.reuse ;  /* 0x0000001fff007819 */ /* 0x100fe2000001140b */
[----:B------:R-:W-:Y:S01]  /*12220*/  IMAD.MOV R21, RZ, RZ, -R11 ;  /* 0x000000ffff157224 */ /* 0x000fe200078e0a0b */
[----:B------:R-:W-:Y:S01]  /*12230*/  SHF.R.U64 R44, R44, 0x3, RZ ;  /* 0x000000032c2c7819 */ /* 0x000fe200000012ff */
[C---:B------:R-:W-:Y:S01]  /*12240*/  IMAD.WIDE.U32 R8, R11.reuse, UR4, R8 ;  /* 0x000000040b087c25 */ /* 0x040fe2000f8e0008 */
[----:B------:R-:W-:Y:S02]  /*12250*/  SHF.R.U64 R48, R48, 0x3, RZ ;  /* 0x0000000330307819 */ /* 0x000fe400000012ff */
[----:B------:R-:W-:Y:S01]  /*12260*/  SHF.R.U64 R68, R68, 0x3, RZ ;  /* 0x0000000344447819 */ /* 0x000fe200000012ff */
[----:B------:R-:W-:Y:S01]  /*12270*/  IMAD R21, R80, R21, R20 ;  /* 0x0000001550157224 */ /* 0x000fe200078e0214 */
[----:B------:R-:W-:Y:S01]  /*12280*/  LOP3.LUT R24, R24, R25, RZ, 0x3c, !PT ;  /* 0x0000001918187212 */ /* 0x000fe200078e3cff */
[----:B------:R-:W-:Y:S01]  /*12290*/  IMAD R0, R0, UR4, RZ ;  /* 0x0000000400007c24 */ /* 0x000fe2000f8e02ff */
[----:B------:R-:W0:Y:S01]  /*122a0*/  LDC R20, c[0x0][0xbc8] ;  /* 0x0002f200ff147b82 */ /* 0x000e220000000800 */
[----:B------:R-:W-:Y:S01]  /*122b0*/  LOP3.LUT R28, R28, R29, RZ, 0x3c, !PT ;  /* 0x0000001d1c1c7212 */ /* 0x000fe200078e3cff */
[----:B------:R-:W-:Y:S01]  /*122c0*/  IMAD.X R25, RZ, RZ, R153, P4 ;  /* 0x000000ffff197224 */ /* 0x000fe200020e0699 */
[----:B------:R-:W-:Y:S01]  /*122d0*/  LOP3.LUT R32, R32, R33, RZ, 0x3c, !PT ;  /* 0x0000002120207212 */ /* 0x000fe200078e3cff */
[----:B------:R-:W-:Y:S01]  /*122e0*/  IMAD R11, R11, UR5, R0 ;  /* 0x000000050b0b7c24 */ /* 0x000fe2000f8e0200 */
[----:B------:R-:W-:Y:S01]  /*122f0*/  SHF.R.S32.HI R0, RZ, 0x1f, R21 ;  /* 0x0000001fff007819 */ /* 0x000fe20000011415 */
[----:B------:R-:W-:Y:S01]  /*12300*/  ULDC.64 UR4, c[0x0][0xbd8] ;  /* 0x0002f60000047ab9 */ /* 0x000fe20000000a00 */
[----:B------:R-:W-:Y:S01]  /*12310*/  LOP3.LUT R44, R44, R45, RZ, 0x3c, !PT ;  /* 0x0000002d2c2c7212 */ /* 0x000fe200078e3cff */
[----:B------:R-:W-:Y:S01]  /*12320*/  IMAD.IADD R9, R9, 0x1, R11 ;  /* 0x0000000109097824 */ /* 0x000fe200078e020b */
[----:B------:R-:W-:Y:S01]  /*12330*/  LOP3.LUT R48, R48, R49, RZ, 0x3c, !PT ;  /* 0x0000003130307212 */ /* 0x000fe200078e3cff */
[----:B------:R-:W-:Y:S01]  /*12340*/  IMAD R0, R0, UR4, RZ ;  /* 0x0000000400007c24 */ /* 0x000fe2000f8e02ff */
[----:B------:R-:W-:Y:S01]  /*12350*/  IADD3 R53, P4, R152, 0x9000, RZ ;  /* 0x0000900098357810 */ /* 0x000fe20007f9e0ff */
[----:B------:R-:W-:Y:S01]  /*12360*/  IMAD.WIDE.U32 R8, R21, UR4, R8 ;  /* 0x0000000415087c25 */ /* 0x000fe2000f8e0008 */
[----:B------:R-:W-:Y:S01]  /*12370*/  LOP3.LUT R68, R68, R69, RZ, 0x3c, !PT ;  /* 0x0000004544447212 */ /* 0x000fe200078e3cff */
[----:B------:R-:W5:Y:S01]  /*12380*/  LD.E.128 R24, desc[UR42][R24.64] ;  /* 0x0000002a18187980 */ /* 0x000f62000c101d00 */
[----:B------:R-:W-:Y:S01]  /*12390*/  LOP3.LUT R52, R53, 0x380, RZ, 0xc0, !PT ;  /* 0x0000038035347812 */ /* 0x000fe200078ec0ff */
[----:B------:R-:W-:Y:S01]  /*123a0*/  IMAD R81, R21, UR5, R0 ;  /* 0x0000000515517c24 */ /* 0x000fe2000f8e0200 */
[----:B------:R-:W-:Y:S01]  /*123b0*/  ULDC.64 UR4, c[0x0][0xb80] ;  /* 0x0002e00000047ab9 */ /* 0x000fe20000000a00 */
[----:B------:R-:W-:Y:S01]  /*123c0*/  IMAD.X R29, RZ, RZ, R153, P5 ;  /* 0x000000ffff1d7224 */ /* 0x000fe200028e0699 */
[----:B------:R-:W-:Y:S01]  /*123d0*/  LEA R21, P0, R8, UR4, 0x1 ;  /* 0x0000000408157c11 */ /* 0x000fe2000f8008ff */
[----:B------:R-:W-:Y:S01]  /*123e0*/  IMAD.IADD R81, R9, 0x1, R81 ;  /* 0x0000000109517824 */ /* 0x000fe200078e0251 */
[C---:B------:R-:W-:Y:S01]  /*123f0*/  IADD3 R57, P5, R152.reuse, 0xa000, RZ ;  /* 0x0000a00098397810 */ /* 0x040fe20007fbe0ff */
[--C-:B------:R-:W-:Y:S01]  /*12400*/  IMAD.X R33, RZ, RZ, R153.reuse, P6 ;  /* 0x000000ffff217224 */ /* 0x100fe200030e0699 */
[----:B------:R-:W-:Y:S01]  /*12410*/  IADD3 R61, P6, R152, 0xb000, RZ ;  /* 0x0000b000983d7810 */ /* 0x000fe20007fde0ff */
[----:B------:R-:W-:Y:S01]  /*12420*/  IMAD.X R45, RZ, RZ, R153, P2 ;  /* 0x000000ffff2d7224 */ /* 0x000fe200010e0699 */
[----:B------:R-:W-:Y:S01]  /*12430*/  LEA.HI.X R81, R8, UR5, R81, 0x1, P0 ;  /* 0x0000000508517c11 */ /* 0x000fe200080f0c51 */
[--C-:B------:R-:W-:Y:S01]  /*12440*/  IMAD.X R49, RZ, RZ, R153.reuse, P3 ;  /* 0x000000ffff317224 */ /* 0x100fe200018e0699 */
[----:B0-----:R-:W-:Y:S01]  /*12450*/  ISETP.GE.AND P0, PT, R159, R20, PT ;  /* 0x000000149f00720c */ /* 0x001fe20003f06270 */
[----:B------:R-:W-:Y:S01]  /*12460*/  IMAD.X R69, RZ, RZ, R153, P1 ;  /* 0x000000ffff457224 */ /* 0x000fe200008e0699 */
[----:B------:R-:W-:Y:S01]  /*12470*/  IADD3 R73, P2, R152, 0xe000, RZ ;  /* 0x0000e00098497810 */ /* 0x000fe20007f5e0ff */
[----:B------:R-:W5:Y:S01]  /*12480*/  LD.E.128 R28, desc[UR42][R28.64] ;  /* 0x0000002a1c1c7980 */ /* 0x000f62000c101d00 */
[----:B------:R-:W-:-:S02]  /*12490*/  SEL R0, RZ, 0xffffffff, P0 ;  /* 0xffffffffff007807 */ /* 0x000fc40000000000 */
[----:B------:R-:W-:Y:S01]  /*124a0*/  IADD3 R7, P3, R152, 0xf000, RZ ;  /* 0x0000f00098077810 */ /* 0x000fe20007f7e0ff */
[----:B------:R-:W5:Y:S01]  /*124b0*/  LD.E.128 R32, desc[UR42][R32.64] ;  /* 0x0000002a20207980 */ /* 0x000f62000c101d00 */
[-C--:B------:R-:W-:Y:S02]  /*124c0*/  ISETP.GE.AND P1, PT, R192, R20.reuse, PT ;  /* 0x00000014c000720c */ /* 0x080fe40003f26270 */
[----:B------:R-:W-:Y:S01]  /*124d0*/  ISETP.GE.AND P0, PT, R158, R20, PT ;  /* 0x000000149e00720c */ /* 0x000fe20003f06270 */
[----:B------:R-:W-:Y:S01]  /*124e0*/  IMAD.SHL.U32 R9, R0, 0x2, RZ ;  /* 0x0000000200097824 */ /* 0x000fe200078e00ff */
[----:B------:R-:W-:Y:S01]  /*124f0*/  LOP3.LUT R56, R57, 0x380, RZ, 0xc0, !PT ;  /* 0x0000038039387812 */ /* 0x000fe200078ec0ff */
[----:B------:R-:W-:Y:S01]  /*12500*/  IMAD.X R77, RZ, RZ, R153, P3 ;  /* 0x000000ffff4d7224 */ /* 0x000fe200018e0699 */
[----:B------:R-:W-:Y:S01]  /*12510*/  LOP3.LUT R60, R61, 0x380, RZ, 0xc0, !PT ;  /* 0x000003803d3c7812 */ /* 0x000fe200078ec0ff */
[----:B------:R-:W5:Y:S01]  /*12520*/  LD.E.128 R44, desc[UR42][R44.64] ;  /* 0x0000002a2c2c7980 */ /* 0x000f62000c101d00 */
[----:B------:R-:W-:-:S02]  /*12530*/  LOP3.LUT R72, R73, 0x380, RZ, 0xc0, !PT ;  /* 0x0000038049487812 */ /* 0x000fc400078ec0ff */
[----:B------:R-:W-:Y:S01]  /*12540*/  LOP3.LUT R6, R7, 0x380, RZ, 0xc0, !PT ;  /* 0x0000038007067812 */ /* 0x000fe200078ec0ff */
[----:B------:R-:W5:Y:S01]  /*12550*/  LD.E.128 R48, desc[UR42][R48.64] ;  /* 0x0000002a30307980 */ /* 0x000f62000c101d00 */
[----:B------:R-:W-:Y:S02]  /*12560*/  SEL R0, RZ, 0x1, P1 ;  /* 0x00000001ff007807 */ /* 0x000fe40000800000 */
[----:B------:R-:W-:Y:S01]  /*12570*/  SEL R8, RZ, 0xffffffff, P0 ;  /* 0xffffffffff087807 */ /* 0x000fe20000000000 */
[----:B------:R-:W5:Y:S01]  /*12580*/  LD.E.128 R68, desc[UR42][R68.64] ;  /* 0x0000002a44447980 */ /* 0x000f62000c101d00 */
[----:B------:R-:W-:Y:S02]  /*12590*/  SHF.R.U64 R52, R52, 0x3, RZ ;  /* 0x0000000334347819 */ /* 0x000fe400000012ff */
[----:B------:R-:W-:Y:S02]  /*125a0*/  SHF.R.U64 R56, R56, 0x3, RZ ;  /* 0x0000000338387819 */ /* 0x000fe400000012ff */
[----:B------:R-:W-:-:S02]  /*125b0*/  SHF.R.U64 R60, R60, 0x3, RZ ;  /* 0x000000033c3c7819 */ /* 0x000fc400000012ff */
[----:B------:R-:W-:Y:S02]  /*125c0*/  SHF.R.U64 R72, R72, 0x3, RZ ;  /* 0x0000000348487819 */ /* 0x000fe400000012ff */
[----:B------:R-:W-:Y:S02]  /*125d0*/  SHF.R.U64 R5, R5, 0x3, RZ ;  /* 0x0000000305057819 */ /* 0x000fe400000012ff */
[----:B------:R-:W-:Y:S02]  /*125e0*/  ISETP.GE.AND P0, PT, R157, R20, PT ;  /* 0x000000149d00720c */ /* 0x000fe40003f06270 */
[----:B------:R-:W-:Y:S02]  /*125f0*/  SHF.R.U64 R6, R6, 0x3, RZ ;  /* 0x0000000306067819 */ /* 0x000fe400000012ff */
[----:B------:R-:W-:Y:S01]  /*12600*/  LOP3.LUT R0, R9, 0x2, R0, 0xe2, !PT ;  /* 0x0000000209007812 */ /* 0x000fe200078ee200 */
        /* <DEDUP_REMOVED lines=11> */
[----:B------:R-:W-:Y:S01]  /*126c0*/  SEL R8, RZ, 0xffffffff, P0 ;  /* 0xffffffffff087807 */ /* 0x000fe20000000000 */
[----:B------:R-:W5:Y:S01]  /*126d0*/  LD.E.128 R52, desc[UR42][R52.64] ;  /* 0x0000002a34347980 */ /* 0x000f62000c101d00 */
[----:B------:R-:W-:-:S02]  /*126e0*/  LOP3.LUT R76, R6, R7, RZ, 0x3c, !PT ;  /* 0x00000007064c7212 */ /* 0x000fc400078e3cff */
[-C--:B------:R-:W-:Y:S01]  /*126f0*/  ISETP.GE.AND P0, PT, R156, R20.reuse, PT ;  /* 0x000000149c00720c */ /* 0x080fe20003f06270 */
[----:B------:R-:W5:Y:S01]  /*12700*/  LD.E.128 R4, desc[UR42][R4.64] ;  /* 0x0000002a04047980 */ /* 0x000f62000c101d00 */
[----:B------:R-:W-:Y:S01]  /*12710*/  LOP3.LUT R0, R9, 0x4, R0, 0xe2, !PT ;  /* 0x0000000409007812 */ /* 0x000fe200078ee200 */
[----:B------:R-:W-:Y:S01]  /*12720*/  IMAD.SHL.U32 R9, R8, 0x8, RZ ;  /* 0x0000000808097824 */ /* 0x000fe200078e00ff */
[----:B------:R-:W-:Y:S01]  /*12730*/  SEL R8, RZ, 0xffffffff, P0 ;  /* 0xffffffffff087807 */ /* 0x000fe20000000000 */
[----:B------:R-:W5:Y:S01]  /*12740*/  LD.E.128 R56, desc[UR42][R56.64] ;  /* 0x0000002a38387980 */ /* 0x000f62000c101d00 */
[----:B------:R-:W-:-:S03]  /*12750*/  ISETP.GE.AND P0, PT, R155, R20, PT ;  /* 0x000000149b00720c */ /* 0x000fc60003f06270 */
[----:B------:R-:W5:Y:S01]  /*12760*/  LD.E.128 R60, desc[UR42][R60.64] ;  /* 0x0000002a3c3c7980 */ /* 0x000f62000c101d00 */
[----:B------:R-:W-:-:S03]  /*12770*/  LOP3.LUT R0, R9, 0x8, R0, 0xe2, !PT ;  /* 0x0000000809007812 */ /* 0x000fc600078ee200 */
[----:B------:R-:W5:Y:S04]  /*12780*/  LD.E.128 R72, desc[UR42][R72.64] ;  /* 0x0000002a48487980 */ /* 0x000f68000c101d00 */
[----:B------:R-:W5:Y:S01]  /*12790*/  LD.E.128 R76, desc[UR42][R76.64] ;  /* 0x0000002a4c4c7980 */ /* 0x000f62000c101d00 */
[----:B------:R-:W-:Y:S01]  /*127a0*/  IMAD.SHL.U32 R9, R8, 0x10, RZ ;  /* 0x0000001008097824 */ /* 0x000fe200078e00ff */
[----:B------:R-:W-:Y:S01]  /*127b0*/  @!PT LDS RZ, [RZ] ;  /* 0x00000000fffff984 */ /* 0x000fe20000000800 */
[----:B------:R-:W-:Y:S01]  /*127c0*/  @!PT LDS RZ, [RZ] ;  /* 0x00000000fffff984 */ /* 0x000fe20000000800 */
[----:B------:R-:W-:Y:S01]  /*127d0*/  @!PT LDS RZ, [RZ] ;  /* 0x00000000fffff984 */ /* 0x000fe20000000800 */
[----:B------:R-:W-:Y:S01]  /*127e0*/  @!PT LDS RZ, [RZ] ;  /* 0x00000000fffff984 */ /* 0x000fe20000000800 */
[----:B------:R0:W-:Y:S06]  /*127f0*/  MEMBAR.ALL.CTA ;  /* 0x0000000000007992 */ /* 0x0001ec0000008000 */
[----:B0-----:R-:W0:Y:S01]  /*12800*/  FENCE.VIEW.ASYNC.S ;  /* 0x00000000000073c6 */ /* 0x001e220000000000 */
[----:B------:R-:W-:Y:S01]  /*12810*/  SEL R8, RZ, 0xffffffff, P0 ;  /* 0xffffffffff087807 */ /* 0x000fe20000000000 */
[----:B------:R-:W-:Y:S01]  /*12820*/  VIADD R154, R192, 0x180 ;  /* 0x00000180c09a7836 */ /* 0x000fe20000000000 */
[----:B------:R-:W-:Y:S01]  /*12830*/  LOP3.LUT R0, R9, 0x10, R0, 0xe2, !PT ;  /* 0x0000001009007812 */ /* 0x000fe200078ee200 */
[----:B------:R-:W-:-:S02]  /*12840*/  IMAD R82, R160, 0x40, R10 ;  /* 0x00000040a0527824 */ /* 0x000fc400078e020a */
[----:B------:R-:W-:Y:S02]  /*12850*/  IMAD.SHL.U32 R9, R8, 0x20, RZ ;  /* 0x0000002008097824 */ /* 0x000fe400078e00ff */
[----:B------:R-:W-:Y:S01]  /*12860*/  IMAD R80, R3, R80, RZ ;  /* 0x0000005003507224 */ /* 0x000fe200078e02ff */
[----:B------:R-:W-:Y:S01]  /*12870*/  ISETP.GE.AND P0, PT, R154, R20, PT ;  /* 0x000000149a00720c */ /* 0x000fe20003f06270 */
[----:B------:R-:W-:Y:S01]  /*12880*/  VIADD R84, R192, 0x1c0 ;  /* 0x000001c0c0547836 */ /* 0x000fe20000000000 */
[----:B------:R-:W-:Y:S01]  /*12890*/  LOP3.LUT R3, R9, 0x20, R0, 0xe2, !PT ;  /* 0x0000002009037812 */ /* 0x000fe200078ee200 */
[----:B------:R-:W-:Y:S01]  /*128a0*/  VIADD R0, R2, 0x38820 ;  /* 0x0003882002007836 */ /* 0x000fe20000000000 */
[----:B------:R-:W-:Y:S02]  /*128b0*/  ISETP.GE.AND P1, PT, R82, R80, PT ;  /* 0x000000505200720c */ /* 0x000fe40003f26270 */
[----:B------:R-:W-:Y:S02]  /*128c0*/  SEL R8, RZ, 0x40, P0 ;  /* 0x00000040ff087807 */ /* 0x000fe40000000000 */
[----:B------:R-:W-:-:S02]  /*128d0*/  ISETP.GE.AND P0, PT, R84, R20, PT ;  /* 0x000000145400720c */ /* 0x000fc40003f06270 */
[----:B------:R-:W-:Y:S02]  /*128e0*/  LOP3.LUT R3, R3, R8, RZ, 0xfc, !PT ;  /* 0x0000000803037212 */ /* 0x000fe400078efcff */
[----:B------:R-:W-:Y:S02]  /*128f0*/  PRMT R0, RZ, 0x654, R0 ;  /* 0x00000654ff007816 */ /* 0x000fe40000000000 */
[----:B------:R-:W-:Y:S01]  /*12900*/  SEL R8, RZ, 0x80, P0 ;  /* 0x00000080ff087807 */ /* 0x000fe20000000000 */
[C---:B------:R-:W-:Y:S01]  /*12910*/  VIADD R83, R192.reuse, 0x1c0 ;  /* 0x000001c0c0537836 */ /* 0x040fe20000000000 */
[----:B0-----:R0:W-:Y:S01]  /*12920*/  SYNCS.ARRIVE.TRANS64.RED.A1T0 RZ, [R0+URZ], RZ ;  /* 0x000000ff00ff79a7 */ /* 0x0011e2000810043f */
[C---:B------:R-:W-:Y:S02]  /*12930*/  VIADD R88, R192.reuse, 0x180 ;  /* 0x00000180c0587836 */ /* 0x040fe40000000000 */
[C---:B------:R-:W-:Y:S02]  /*12940*/  VIADD R89, R192.reuse, 0x140 ;  /* 0x00000140c0597836 */ /* 0x040fe40000000000 */
[----:B------:R-:W-:-:S02]  /*12950*/  VIADD R90, R192, 0x100 ;  /* 0x00000100c05a7836 */ /* 0x000fc40000000000 */
[C---:B------:R-:W-:Y:S01]  /*12960*/  VIADD R91, R192.reuse, 0xc0 ;  /* 0x000000c0c05b7836 */ /* 0x040fe20000000000 */
[----:B0-----:R-:W-:Y:S01]  /*12970*/  LOP3.LUT R0, R3, R8, RZ, 0xfc, !PT ;  /* 0x0000000803007212 */ /* 0x001fe200078efcff */
[C---:B------:R-:W-:Y:S02]  /*12980*/  VIADD R92, R192.reuse, 0x80 ;  /* 0x00000080c05c7836 */ /* 0x040fe40000000000 */
[----:B------:R-:W-:Y:S01]  /*12990*/  VIADD R93, R192, 0x40 ;  /* 0x00000040c05d7836 */ /* 0x000fe20000000000 */
[----:B------:R0:W1:Y:S01]  /*129a0*/  SHFL.IDX PT, R8, R21, RZ, 0x181f ;  /* 0x00181fff15087589 */ /* 0x00006200000e0000 */
[----:B------:R-:W-:Y:S03]  /*129b0*/  BSSY B1, `(.L_x_4574) ;  /* 0x0000029000017945 */ /* 0x000fe60003800000 */
[----:B------:R0:W2:Y:S01]  /*129c0*/  SHFL.IDX PT, R9, R81, RZ, 0x181f ;  /* 0x00181fff51097589 */ /* 0x0000a200000e0000 */
[----:B------:R-:W-:-:S02]  /*129d0*/  SHF.R.S32.HI R83, RZ, 0x1f, R83 ;  /* 0x0000001fff537819 */ /* 0x000fc40000011453 */
[----:B------:R-:W-:Y:S02]  /*129e0*/  SHF.R.S32.HI R88, RZ, 0x1f, R88 ;  /* 0x0000001fff587819 */ /* 0x000fe40000011458 */
[----:B------:R-:W-:Y:S02]  /*129f0*/  SHF.R.S32.HI R89, RZ, 0x1f, R89 ;  /* 0x0000001fff597819 */ /* 0x000fe40000011459 */
        /* <DEDUP_REMOVED lines=36> */
.L_x_4575:
[----:B------:R-:W-:Y:S05]  /*12c40*/  BSYNC B1 ;  /* 0x0000000000017941 */ /* 0x000fea0003800000 */
.L_x_4574:
[----:B0----5:R-:W-:Y:S01]  /*12c50*/  VIADD R7, R82, 0x20 ;  /* 0x0000002052077836 */ /* 0x021fe20000000000 */
[----:B------:R0:W3:Y:S04]  /*12c60*/  SHFL.IDX PT, R5, R81, 0x1, 0x181f ;  /* 0x00381f0051057f89 */ /* 0x0000e800000e0000 */
[----:B------:R-:W-:Y:S01]  /*12c70*/  ISETP.GE.AND P0, PT, R7, R80, PT ;  /* 0x000000500700720c */ /* 0x000fe20003f06270 */
[----:B------:R0:W4:-:S12]  /*12c80*/  SHFL.IDX PT, R4, R21, 0x1, 0x181f ;  /* 0x00381f0015047f89 */ /* 0x00011800000e0000 */
[----:B0-----:R-:W-:Y:S05]  /*12c90*/  @P0 BRA `(.L_x_4576) ;  /* 0x0000002c00780947 */ /* 0x001fea0003800000 */
[-C--:B------:R-:W-:Y:S02]  /*12ca0*/  ISETP.GE.AND P6, PT, R192, R20.reuse, PT ;  /* 0x00000014c000720c */ /* 0x080fe40003fc6270 */
[-C--:B------:R-:W-:Y:S02]  /*12cb0*/  ISETP.GE.AND P5, PT, R159, R20.reuse, PT ;  /* 0x000000149f00720c */ /* 0x080fe40003fa6270 */
[-C--:B------:R-:W-:Y:S02]  /*12cc0*/  ISETP.GE.AND P3, PT, R158, R20.reuse, PT ;  /* 0x000000149e00720c */ /* 0x080fe40003f66270 */
[-C--:B------:R-:W-:Y:S02]  /*12cd0*/  ISETP.GE.AND P2, PT, R157, R20.reuse, PT ;  /* 0x000000149d00720c */ /* 0x080fe40003f46270 */
[-C--:B------:R-:W-:Y:S02]  /*12ce0*/  ISETP.GE.AND P1, PT, R156, R20.reuse, PT ;  /* 0x000000149c00720c */ /* 0x080fe40003f26270 */
[----:B------:R-:W-:-:S03]  /*12cf0*/  ISETP.GE.AND P0, PT, R155, R20, PT ;  /* 0x000000149b00720c */ /* 0x000fc60003f06270 */
[----:B---34-:R-:W-:Y:S02]  /*12d00*/  @!P6 IMAD.WIDE R6, R192, 0x2, R4 ;  /* 0x00000002c006e825 */ /* 0x018fe400078e0204 */
[----:B-1----:R-:W-:-:S03]  /*12d10*/  @!P5 LEA R8, P4, R159, R4, 0x1 ;  /* 0x000000049f08d211 */ /* 0x002fc600078808ff */
[----:B------:R0:W-:Y:S01]  /*12d20*/  @!P6 ST.E.128 desc[UR42][R6.64], R12 ;  /* 0x0000000c0600e985 */ /* 0x0001e2000c101d2a */
[----:B--2---:R-:W-:Y:S02]  /*12d30*/  @!P5 LEA.HI.X R9, R159, R5, R93, 0x1, P4 ;  /* 0x000000059f09d211 */ /* 0x004fe400020f0c5d */
        /* <DEDUP_REMOVED lines=8> */
[CC--:B------:R-:W-:Y:S02]  /*12dc0*/  @P4 LEA R12, P5, R154.reuse, R4.reuse, 0x1 ;  /* 0x000000049a0c4211 */ /* 0x0c0fe400078a08ff */
        /* <DEDUP_REMOVED lines=14> */
.L_x_4573:
[----:B01----:R-:W2:Y:S01]  /*12eb0*/  LDL.LU R12, [R1+0x48] ;  /* 0x00004800010c7983 */ /* 0x003ea20000300800 */
        /* <DEDUP_REMOVED lines=25> */
[C---:B------:R-:W-:Y:S02]  /*13050*/  VIADD R156, R222.reuse, 0xe8 ;  /* 0x000000e8de9c7836 */ /* 0x040fe40000000000 */
        /* <DEDUP_REMOVED lines=101> */
[----:B------:R-:W-:Y:S01]  /*136b0*/  VIADD R15, R222, 0x8 ;  /* 0x00000008de0f7836 */ /* 0x000fe20000000000 */
[----:B------:R-:W-:Y:S01]  /*136c0*/  ISETP.GE.AND P3, PT, R200, UR4, PT ;  /* 0x00000004c8007c0c */ /* 0x000fe2000bf66270 */
[----:B------:R-:W-:Y:S01]  /*136d0*/  VIADD R14, R222, 0x18 ;  /* 0x00000018de0e7836 */ /* 0x000fe20000000000 */
[----:B------:R-:W-:Y:S02]  /*136e0*/  ISETP.GE.AND P4, PT, R198, UR4, PT ;  /* 0x00000004c6007c0c */ /* 0x000fe4000bf86270 */
[----:B------:R-:W-:-:S07]  /*136f0*/  SHF.R.S32.HI R15, RZ, 0x1f, R15 ;  /* 0x0000001fff0f7819 */ /* 0x000fce000001140f */
[----:B01----:R-:W-:-:S04]  /*13700*/  @!P0 LEA R8, P1, R222, R21, 0x2 ;  /* 0x00000015de088211 */ /* 0x003fc800078210ff */
[C---:B--2---:R-:W-:Y:S01]  /*13710*/  @!P0 LEA.HI.X R9, R222.reuse, R20, R10, 0x2, P1 ;  /* 0x00000014de098211 */ /* 0x044fe200008f140a */
[----:B------:R-:W-:-:S04]  /*13720*/  VIADD R10, R222, 0x10 ;  /* 0x00000010de0a7836 */ /* 0x000fc80000000000 */
[----:B------:R0:W-:Y:S01]  /*13730*/  @!P0 ST.E.64 desc[UR42][R8.64], R24 ;  /* 0x0000001808008985 */ /* 0x0001e2000c101b2a */
[----:B------:R-:W-:-:S13]  /*13740*/  ISETP.GE.AND P0, PT, R11, UR4, PT ;  /* 0x000000040b007c0c */ /* 0x000fda000bf06270 */
[----:B0-----:R-:W-:-:S04]  /*13750*/  @!P0 LEA R8, P1, R11, R21, 0x2 ;  /* 0x000000150b088211 */ /* 0x001fc800078210ff */
[----:B------:R-:W-:Y:S01]  /*13760*/  @!P0 LEA.HI.X R9, R11, R20, R15, 0x2, P1 ;  /* 0x000000140b098211 */ /* 0x000fe200008f140f */
[----:B------:R-:W-:Y:S01]  /*13770*/  VIADD R15, R222, 0x10 ;  /* 0x00000010de0f7836 */ /* 0x000fe20000000000 */
        /* <DEDUP_REMOVED lines=35> */
[----:B------:R-:W-:-:S04]  /*139b0*/  VIADD R14, R222, 0x38 ;  /* 0x00000038de0e7836 */ /* 0x000fc80000000000 */
[----:B------:R0:W-:Y:S01]  /*139c0*/  @!P0 ST.E.64 desc[UR42][R8.64], R48 ;  /* 0x0000003008008985 */ /* 0x0001e2000c101b2a */
[----:B------:R-:W-:Y:S02]  /*139d0*/  SHF.R.S32.HI R14, RZ, 0x1f, R14 ;  /* 0x0000001fff0e7819 */ /* 0x000fe4000001140e */
[----:B------:R-:W-:Y:S02]  /*139e0*/  ISETP.GE.AND P0, PT, R10, UR4, PT ;  /* 0x000000040a007c0c */ /* 0x000fe4000bf06270 */
[----:B0-----:R-:W-:-:S04]  /*139f0*/  @!P1 LEA R8, P2, R11, R21, 0x2 ;  /* 0x000000150b089211 */ /* 0x001fc800078410ff */
[----:B------:R-:W-:Y:S01]  /*13a00*/  @!P1 LEA.HI.X R9, R11, R20, R14, 0x2, P2 ;  /* 0x000000140b099211 */ /* 0x000fe200010f140e */
[----:B------:R-:W-:-:S04]  /*13a10*/  VIADD R11, R222, 0x40 ;  /* 0x00000040de0b7836 */ /* 0x000fc80000000000 */
[----:B------:R0:W-:Y:S01]  /*13a20*/  @!P1 ST.E.64 desc[UR42][R8.64], R52 ;  /* 0x0000003408009985 */ /* 0x0001e2000c101b2a */
[----:B------:R-:W-:Y:S02]  /*13a30*/  ISETP.GE.AND P1, PT, R220, UR4, PT ;  /* 0x00000004dc007c0c */ /* 0x000fe4000bf26270 */
[----:B------:R-:W-:Y:S02]  /*13a40*/  SHF.R.S32.HI R11, RZ, 0x1f, R11 ;  /* 0x0000001fff0b7819 */ /* 0x000fe4000001140b */
[----:B0-----:R-:W-:-:S04]  /*13a50*/  @!P0 LEA R8, P2, R10, R21, 0x2 ;  /* 0x000000150a088211 */ /* 0x001fc800078410ff */
[----:B------:R-:W-:Y:S02]  /*13a60*/  @!P0 LEA.HI.X R9, R10, R20, R11, 0x2, P2 ;  /* 0x000000140a098211 */ /* 0x000fe400010f140b */
[----:B------:R-:W-:-:S03]  /*13a70*/  @!P4 LEA R10, P6, R198, R21, 0x2 ;  /* 0x00000015c60ac211 */ /* 0x000fc600078c10ff */
[----:B------:R0:W-:Y:S01]  /*13a80*/  @!P0 ST.E.64 desc[UR42][R8.64], R56 ;  /* 0x0000003808008985 */ /* 0x0001e2000c101b2a */
[----:B------:R-:W-:Y:S02]  /*13a90*/  ISETP.GE.AND P0, PT, R215, UR4, PT ;  /* 0x00000004d7007c0c */ /* 0x000fe4000bf06270 */
[----:B------:R-:W-:Y:S02]  /*13aa0*/  @!P4 LEA.HI.X R11, R198, R20, R199, 0x2, P6 ;  /* 0x00000014c60bc211 */ /* 0x000fe400030f14c7 */
[----:B0-----:R-:W-:-:S04]  /*13ab0*/  @!P1 LEA R8, P2, R220, R21, 0x2 ;  /* 0x00000015dc089211 */ /* 0x001fc800078410ff */
[----:B------:R-:W-:-:S05]  /*13ac0*/  @!P1 LEA.HI.X R9, R220, R20, R221, 0x2, P2 ;  /* 0x00000014dc099211 */ /* 0x000fca00010f14dd */
[----:B------:R0:W-:Y:S01]  /*13ad0*/  @!P1 ST.E.64 desc[UR42][R8.64], R60 ;  /* 0x0000003c08009985 */ /* 0x0001e2000c101b2a */
[----:B------:R-:W-:Y:S02]  /*13ae0*/  ISETP.GE.AND P1, PT, R204, UR4, PT ;  /* 0x00000004cc007c0c */ /* 0x000fe4000bf26270 */
[----:B0-----:R-:W-:-:S04]  /*13af0*/  @!P0 LEA R8, P2, R215, R21, 0x2 ;  /* 0x00000015d7088211 */ /* 0x001fc800078410ff */
[----:B------:R-:W-:Y:S02]  /*13b00*/  @!P0 LEA.HI.X R9, R215, R20, R219, 0x2, P2 ;  /* 0x00000014d7098211 */ /* 0x000fe400010f14db */
[----:B------:R-:W-:-:S03]  /*13b10*/  ISETP.GE.AND P2, PT, R181, UR4, PT ;  /* 0x00000004b5007c0c */ /* 0x000fc6000bf46270 */
[----:B------:R0:W-:Y:S10]  /*13b20*/  @!P0 ST.E.64 desc[UR42][R8.64], R64 ;  /* 0x0000004008008985 */ /* 0x0001f4000c101b2a */
[----:B------:R-:W-:-:S02]  /*13b30*/  @!P2 LEA R14, P6, R181, R21, 0x2 ;  /* 0x00000015b50ea211 */ /* 0x000fc400078c10ff */
[C---:B0-----:R-:W-:Y:S02]  /*13b40*/  @!P1 LEA R8, P0, R204.reuse, R21, 0x2 ;  /* 0x00000015cc089211 */ /* 0x041fe400078010ff */
[-C--:B------:R-:W-:Y:S02]  /*13b50*/  @!P2 LEA.HI.X R15, R181, R20.reuse, R182, 0x2, P6 ;  /* 0x00000014b50fa211 */ /* 0x080fe400030f14b6 */
[----:B------:R-:W-:Y:S02]  /*13b60*/  @!P1 LEA.HI.X R9, R204, R20, R205, 0x2, P0 ;  /* 0x00000014cc099211 */ /* 0x000fe400000f14cd */
[----:B------:R-:W-:-:S03]  /*13b70*/  ISETP.GE.AND P0, PT, R196, UR4, PT ;  /* 0x00000004c4007c0c */ /* 0x000fc6000bf06270 */
[----:B------:R0:W-:Y:S01]  /*13b80*/  @!P1 ST.E.64 desc[UR42][R8.64], R68 ;  /* 0x0000004408009985 */ /* 0x0001e2000c101b2a */
[----:B------:R-:W-:Y:S02]  /*13b90*/  ISETP.GE.AND P1, PT, R183, UR4, PT ;  /* 0x00000004b7007c0c */ /* 0x000fe4000bf26270 */
[----:B0-----:R-:W-:-:S04]  /*13ba0*/  @!P3 LEA R8, P5, R200, R21, 0x2 ;  /* 0x00000015c808b211 */ /* 0x001fc800078a10ff */
[----:B------:R-:W-:-:S05]  /*13bb0*/  @!P3 LEA.HI.X R9, R200, R20, R201, 0x2, P5 ;  /* 0x00000014c809b211 */ /* 0x000fca00028f14c9 */
[----:B------:R0:W-:Y:S01]  /*13bc0*/  @!P3 ST.E.64 desc[UR42][R8.64], R72 ;  /* 0x000000480800b985 */ /* 0x0001e2000c101b2a */
[----:B------:R-:W-:-:S03]  /*13bd0*/  ISETP.GE.AND P3, PT, R179, UR4, PT ;  /* 0x00000004b3007c0c */ /* 0x000fc6000bf66270 */
[----:B------:R1:W-:Y:S01]  /*13be0*/  @!P4 ST.E.64 desc[UR42][R10.64], R76 ;  /* 0x0000004c0a00c985 */ /* 0x0003e2000c101b2a */
[CC--:B0-----:R-:W-:Y:S02]  /*13bf0*/  @!P0 LEA R8, P4, R196.reuse, R21.reuse, 0x2 ;  /* 0x00000015c4088211 */ /* 0x0c1fe400078810ff */
        /* <DEDUP_REMOVED lines=9> */
[----:B------:R-:W-:Y:S02]  /*13c90*/  @!P2 ST.E.64 desc[UR42][R14.64], R88 ;  /* 0x000000580e00a985 */ /* 0x000fe4000c101b2a */
[-C--:B0-----:R-:W-:Y:S02]  /*13ca0*/  @!P4 LEA R8, P2, R177, R21.reuse, 0x2 ;  /* 0x00000015b108c211 */ /* 0x081fe400078410ff */
[-C--:B-1----:R-:W-:Y:S02]  /*13cb0*/  @!P3 LEA R6, P6, R179, R21.reuse, 0x2 ;  /* 0x00000015b306b211 */ /* 0x082fe400078c10ff */
[-C--:B------:R-:W-:Y:S02]  /*13cc0*/  @!P4 LEA.HI.X R9, R177, R20.reuse, R178, 0x2, P2 ;  /* 0x00000014b109c211 */ /* 0x080fe400010f14b2 */
[----:B------:R-:W-:Y:S02]  /*13cd0*/  @!P3 LEA.HI.X R7, R179, R20, R180, 0x2, P6 ;  /* 0x00000014b307b211 */ /* 0x000fe400030f14b4 */
[----:B------:R-:W-:-:S02]  /*13ce0*/  @!P5 LEA R10, P6, R175, R21, 0x2 ;  /* 0x00000015af0ad211 */ /* 0x000fc400078c10ff */
[----:B------:R-:W-:Y:S01]  /*13cf0*/  ISETP.GE.AND P2, PT, R169, UR4, PT ;  /* 0x00000004a9007c0c */ /* 0x000fe2000bf46270 */
[----:B------:R0:W-:Y:S01]  /*13d00*/  @!P3 ST.E.64 desc[UR42][R6.64], R92 ;  /* 0x0000005c0600b985 */ /* 0x0001e2000c101b2a */
[----:B------:R-:W-:-:S03]  /*13d10*/  @!P5 LEA.HI.X R11, R175, R20, R176, 0x2, P6 ;  /* 0x00000014af0bd211 */ /* 0x000fc600030f14b0 */
        /* <DEDUP_REMOVED lines=39> */
[CC--:B------:R-:W-:Y:S02]  /*13f90*/  @!P5 LEA R14, P0, R84.reuse, R21.reuse, 0x2 ;  /* 0x00000015540ed211 */ /* 0x0c0fe400078010ff */
[C---:B-1----:R-:W-:Y:S01]  /*13fa0*/  @!P2 LEA R8, P1, R153.reuse, R21, 0x2 ;  /* 0x000000159908a211 */ /* 0x042fe200078210ff */
[----:B------:R3:W-:Y:S01]  /*13fb0*/  @!P4 ST.E.64 desc[UR42][R6.64], R136 ;  /* 0x000000880600c985 */ /* 0x0007e2000c101b2a */
[-C--:B------:R-:W-:Y:S02]  /*13fc0*/  @!P5 LEA.HI.X R15, R84, R20.reuse, R152, 0x2, P0 ;  /* 0x00000014540fd211 */ /* 0x080fe400000f1498 */
[----:B------:R-:W-:Y:S01]  /*13fd0*/  @!P2 LEA.HI.X R9, R153, R20, R154, 0x2, P1 ;  /* 0x000000149909a211 */ /* 0x000fe200008f149a */
[----:B------:R3:W-:Y:S04]  /*13fe0*/  @!P3 ST.E.64 desc[UR42][R10.64], R140 ;  /* 0x0000008c0a00b985 */ /* 0x0007e8000c101b2a */
[----:B------:R3:W-:Y:S04]  /*13ff0*/  @!P2 ST.E.64 desc[UR42][R8.64], R144 ;  /* 0x000000900800a985 */ /* 0x0007e8000c101b2a */
[----:B------:R3:W-:Y:S02]  /*14000*/  @!P5 ST.E.64 desc[UR42][R14.64], R148 ;  /* 0x000000940e00d985 */ /* 0x0007e4000c101b2a */
.L_x_4578:
[----:B------:R-:W-:Y:S05]  /*14010*/  BSYNC B1 ;  /* 0x0000000000017941 */ /* 0x000fea0003800000 */
.L_x_4577:
[----:B---3--:R-:W-:Y:S01]  /*14020*/  VIADD R6, R13, 0x8 ;  /* 0x000000080d067836 */ /* 0x008fe20000000000 */
[----:B0-----:R-:W0:Y:S04]  /*14030*/  SHFL.IDX PT, R12, R12, 0x1, 0x1c1f ;  /* 0x003c1f000c0c7f89 */ /* 0x001e2800000e0000 */
[----:B------:R-:W-:Y:S01]  /*14040*/  ISETP.GE.AND P0, PT, R6, R3, PT ;  /* 0x000000030600720c */ /* 0x000fe20003f06270 */
[----:B------:R-:W3:-:S12]  /*14050*/  SHFL.IDX PT, R0, R0, 0x1, 0x1c1f ;  /* 0x003c1f0000007f89 */ /* 0x000ed800000e0000 */
[----:B------:R-:W-:Y:S05]  /*14060*/  @P0 BRA `(.L_x_4576) ;  /* 0x0000001800840947 */ /* 0x000fea0003800000 */
[----:B------:R-:W-:Y:S01]  /*14070*/  ULDC UR4, c[0x0][0xbc8] ;  /* 0x0002f20000047ab9 */ /* 0x000fe20000000800 */
[C---:B------:R-:W-:Y:S01]  /*14080*/  VIADD R10, R222.reuse, 0x8 ;  /* 0x00000008de0a7836 */ /* 0x040fe20000000000 */
[C---:B------:R-:W-:Y:S01]  /*14090*/  ISETP.GE.AND P4, PT, R222.reuse, UR4, PT ;  /* 0x00000004de007c0c */ /* 0x040fe2000bf86270 */
[C---:B------:R-:W-:Y:S01]  /*140a0*/  VIADD R25, R222.reuse, 0x10 ;  /* 0x00000010de197836 */ /* 0x040fe20000000000 */
[----:B------:R-:W-:Y:S01]  /*140b0*/  SHF.R.S32.HI R8, RZ, 0x1f, R222 ;  /* 0x0000001fff087819 */ /* 0x000fe200000114de */
[----:B------:R-:W-:Y:S01]  /*140c0*/  VIADD R14, R222, 0x18 ;  /* 0x00000018de0e7836 */ /* 0x000fe20000000000 */
[----:B------:R-:W-:Y:S01]  /*140d0*/  ISETP.GE.AND P2, PT, R10, UR4, PT ;  /* 0x000000040a007c0c */ /* 0x000fe2000bf46270 */
[C---:B-1----:R-:W-:Y:S01]  /*140e0*/  VIADD R21, R222.reuse, 0x20 ;  /* 0x00000020de157836 */ /* 0x042fe20000000000 */
[----:B------:R-:W-:Y:S01]  /*140f0*/  ISETP.GE.AND P1, PT, R25, UR4, PT ;  /* 0x0000000419007c0c */ /* 0x000fe2000bf26270 */
[----:B------:R-:W-:Y:S01]  /*14100*/  VIADD R11, R222, 0x8 ;  /* 0x00000008de0b7836 */ /* 0x000fe20000000000 */
[----:B------:R-:W-:Y:S01]  /*14110*/  ISETP.GE.AND P0, PT, R14, UR4, PT ;  /* 0x000000040e007c0c */ /* 0x000fe2000bf06270 */
[----:B------:R-:W-:-:S02]  /*14120*/  VIADD R28, R222, 0x10 ;  /* 0x00000010de1c7836 */ /* 0x000fc40000000000 */
[C---:B------:R-:W-:Y:S01]  /*14130*/  VIADD R24, R222.reuse, 0x28 ;  /* 0x00000028de187836 */ /* 0x040fe20000000000 */
[----:B------:R-:W-:Y:S01]  /*14140*/  SHF.R.S32.HI R11, RZ, 0x1f, R11 ;  /* 0x0000001fff0b7819 */ /* 0x000fe2000001140b */
[C---:B------:R-:W-:Y:S01]  /*14150*/  VIADD R15, R222.reuse, 0x30 ;  /* 0x00000030de0f7836 */ /* 0x040fe20000000000 */
[C---:B---3--:R-:W-:Y:S01]  /*14160*/  @!P4 LEA R6, P3, R222.reuse, R0, 0x2 ;  /* 0x00000000de06c211 */ /* 0x048fe200078610ff */
[C---:B--2---:R-:W-:Y:S01]  /*14170*/  VIADD R20, R222.reuse, 0x18 ;  /* 0x00000018de147836 */ /* 0x044fe20000000000 */
[----:B------:R-:W-:Y:S02]  /*14180*/  SHF.R.S32.HI R28, RZ, 0x1f, R28 ;  /* 0x0000001fff1c7819 */ /* 0x000fe4000001141c */
[----:B0-----:R-:W-:Y:S02]  /*14190*/  @!P4 LEA.HI.X R7, R222, R12, R8, 0x2, P3 ;  /* 0x0000000cde07c211 */ /* 0x001fe400018f1408 */
[----:B------:R-:W-:Y:S02]  /*141a0*/  ISETP.GE.AND P3, PT, R21, UR4, PT ;  /* 0x0000000415007c0c */ /* 0x000fe4000bf66270 */
[----:B------:R-:W-:Y:S01]  /*141b0*/  @!P1 LEA R8, P5, R25, R0, 0x2 ;  /* 0x0000000019089211 */ /* 0x000fe200078a10ff */
[----:B------:R0:W-:Y:S01]  /*141c0*/  @!P4 ST.E.64 desc[UR42][R6.64], R26 ;  /* 0x0000001a0600c985 */ /* 0x0001e2000c101b2a */
[----:B------:R-:W-:-:S02]  /*141d0*/  ISETP.GE.AND P4, PT, R24, UR4, PT ;  /* 0x0000000418007c0c */ /* 0x000fc4000bf86270 */
[----:B------:R-:W-:Y:S01]  /*141e0*/  @!P1 LEA.HI.X R9, R25, R12, R28, 0x2, P5 ;  /* 0x0000000c19099211 */ /* 0x000fe200028f141c */
[----:B------:R-:W-:Y:S01]  /*141f0*/  VIADD R25, R222, 0x20 ;  /* 0x00000020de197836 */ /* 0x000fe20000000000 */
[----:B------:R-:W-:Y:S02]  /*14200*/  SHF.R.S32.HI R20, RZ, 0x1f, R20 ;  /* 0x0000001fff147819 */ /* 0x000fe40000011414 */
[----:B------:R-:W-:Y:S02]  /*14210*/  ISETP.GE.AND P5, PT, R15, UR4, PT ;  /* 0x000000040f007c0c */ /* 0x000fe4000bfa6270 */
[----:B------:R-:W-:Y:S02]  /*14220*/  SHF.R.S32.HI R25, RZ, 0x1f, R25 ;  /* 0x0000001fff197819 */ /* 0x000fe40000011419 */
[----:B0-----:R-:W-:-:S04]  /*14230*/  @!P2 LEA R6, P6, R10, R0, 0x2 ;  /* 0x000000000a06a211 */ /* 0x001fc800078c10ff */
[----:B------:R-:W-:Y:S02]  /*14240*/  @!P2 LEA.HI.X R7, R10, R12, R11, 0x2, P6 ;  /* 0x0000000c0a07a211 */ /* 0x000fe400030f140b */
[----:B------:R-:W-:-:S03]  /*14250*/  @!P0 LEA R10, P6, R14, R0, 0x2 ;  /* 0x000000000e0a8211 */ /* 0x000fc600078c10ff */
[----:B------:R0:W-:Y:S01]  /*14260*/  @!P2 ST.E.64 desc[UR42][R6.64], R30 ;  /* 0x0000001e0600a985 */ /* 0x0001e2000c101b2a */
[----:B------:R-:W-:Y:S01]  /*14270*/  @!P0 LEA.HI.X R11, R14, R12, R20, 0x2, P6 ;  /* 0x0000000c0e0b8211 */ /* 0x000fe200030f1414 */
[C---:B------:R-:W-:Y:S02]  /*14280*/  VIADD R20, R222.reuse, 0x38 ;  /* 0x00000038de147836 */ /* 0x040fe40000000000 */
[----:B------:R1:W-:Y:S01]  /*14290*/  @!P1 ST.E.64 desc[UR42][R8.64], R34 ;  /* 0x0000002208009985 */ /* 0x0003e2000c101b2a */
[----:B------:R-:W-:-:S03]  /*142a0*/  VIADD R14, R222, 0x40 ;  /* 0x00000040de0e7836 */ /* 0x000fc60000000000 */
[----:B------:R2:W-:Y:S01]  /*142b0*/  @!P0 ST.E.64 desc[UR42][R10.64], R38 ;  /* 0x000000260a008985 */ /* 0x0005e2000c101b2a */
[----:B------:R-:W-:Y:S02]  /*142c0*/  ISETP.GE.AND P0, PT, R20, UR4, PT ;  /* 0x0000000414007c0c */ /* 0x000fe4000bf06270 */
[----:B0-----:R-:W-:-:S04]  /*142d0*/  @!P3 LEA R6, P1, R21, R0, 0x2 ;  /* 0x000000001506b211 */ /* 0x001fc800078210ff */
[----:B------:R-:W-:Y:S01]  /*142e0*/  @!P3 LEA.HI.X R7, R21, R12, R25, 0x2, P1 ;  /* 0x0000000c1507b211 */ /* 0x000fe200008f1419 */
[----:B------:R-:W-:Y:S01]  /*142f0*/  VIADD R25, R222, 0x28 ;  /* 0x00000028de197836 */ /* 0x000fe20000000000 */
[-C--:B-1----:R-:W-:Y:S01]  /*14300*/  @!P4 LEA R8, P2, R24, R0.reuse, 0x2 ;  /* 0x000000001808c211 */ /* 0x082fe200078410ff */
[----:B------:R-:W-:Y:S01]  /*14310*/  VIADD R21, R222, 0x30 ;  /* 0x00000030de157836 */ /* 0x000fe20000000000 */
[----:B--2---:R-:W-:Y:S01]  /*14320*/  @!P5 LEA R10, P6, R15, R0, 0x2 ;  /* 0x000000000f0ad211 */ /* 0x004fe200078c10ff */
[----:B------:R0:W-:Y:S01]  /*14330*/  @!P3 ST.E.64 desc[UR42][R6.64], R42 ;  /* 0x0000002a0600b985 */ /* 0x0001e2000c101b2a */
[----:B------:R-:W-:Y:S02]  /*14340*/  SHF.R.S32.HI R25, RZ, 0x1f, R25 ;  /* 0x0000001fff197819 */ /* 0x000fe40000011419 */
[----:B------:R-:W-:Y:S02]  /*14350*/  SHF.R.S32.HI R21, RZ, 0x1f, R21 ;  /* 0x0000001fff157819 */ /* 0x000fe40000011415 */
[----:B------:R-:W-:-:S02]  /*14360*/  ISETP.GE.AND P1, PT, R14, UR4, PT ;  /* 0x000000040e007c0c */ /* 0x000fc4000bf26270 */
[-C--:B------:R-:W-:Y:S02]  /*14370*/  @!P4 LEA.HI.X R9, R24, R12.reuse, R25, 0x2, P2 ;  /* 0x0000000c1809c211 */ /* 0x080fe400010f1419 */
[----:B------:R-:W-:Y:S02]  /*14380*/  ISETP.GE.AND P2, PT, R220, UR4, PT ;  /* 0x00000004dc007c0c */ /* 0x000fe4000bf46270 */
[----:B------:R-:W-:Y:S01]  /*14390*/  @!P5 LEA.HI.X R11, R15, R12, R21, 0x2, P6 ;  /* 0x0000000c0f0bd211 */ /* 0x000fe200030f1415 */
[C---:B------:R-:W-:Y:S01]  /*143a0*/  VIADD R21, R222.reuse, 0x38 ;  /* 0x00000038de157836 */ /* 0x040fe20000000000 */
[----:B------:R1:W-:Y:S01]  /*143b0*/  @!P4 ST.E.64 desc[UR42][R8.64], R46 ;  /* 0x0000002e0800c985 */ /* 0x0003e2000c101b2a */
[----:B------:R-:W-:Y:S01]  /*143c0*/  VIADD R15, R222, 0x40 ;  /* 0x00000040de0f7836 */ /* 0x000fe20000000000 */
[----:B0-----:R-:W-:Y:S02]  /*143d0*/  @!P0 LEA R6, P6, R20, R0, 0x2 ;  /* 0x0000000014068211 */ /* 0x001fe400078c10ff */
[----:B------:R-:W-:Y:S01]  /*143e0*/  SHF.R.S32.HI R21, RZ, 0x1f, R21 ;  /* 0x0000001fff157819 */ /* 0x000fe20000011415 */
[----:B------:R0:W-:Y:S01]  /*143f0*/  @!P5 ST.E.64 desc[UR42][R10.64], R50 ;  /* 0x000000320a00d985 */ /* 0x0001e2000c101b2a */
[----:B------:R-:W-:-:S02]  /*14400*/  ISETP.GE.AND P3, PT, R215, UR4, PT ;  /* 0x00000004d7007c0c */ /* 0x000fc4000bf66270 */
[----:B------:R-:W-:Y:S02]  /*14410*/  ISETP.GE.AND P4, PT, R204, UR4, PT ;  /* 0x00000004cc007c0c */ /* 0x000fe4000bf86270 */
[----:B------:R-:W-:Y:S02]  /*14420*/  SHF.R.S32.HI R15, RZ, 0x1f, R15 ;  /* 0x0000001fff0f7819 */ /* 0x000fe4000001140f */
[----:B------:R-:W-:Y:S02]  /*14430*/  @!P0 LEA.HI.X R7, R20, R12, R21, 0x2, P6 ;  /* 0x0000000c14078211 */ /* 0x000fe400030f1415 */
[----:B-1----:R-:W-:-:S03]  /*14440*/  @!P1 LEA R8, P5, R14, R0, 0x2 ;  /* 0x000000000e089211 */ /* 0x002fc600078a10ff */
[----:B------:R1:W-:Y:S01]  /*14450*/  @!P0 ST.E.64 desc[UR42][R6.64], R54 ;  /* 0x0000003606008985 */ /* 0x0003e2000c101b2a */
[----:B------:R-:W-:Y:S02]  /*14460*/  @!P1 LEA.HI.X R9, R14, R12, R15, 0x2, P5 ;  /* 0x0000000c0e099211 */ /* 0x000fe400028f140f */
[----:B0-----:R-:W-:Y:S02]  /*14470*/  @!P2 LEA R10, P6, R220, R0, 0x2 ;  /* 0x00000000dc0aa211 */ /* 0x001fe400078c10ff */
[----:B------:R-:W-:Y:S01]  /*14480*/  ISETP.GE.AND P5, PT, R200, UR4, PT ;  /* 0x00000004c8007c0c */ /* 0x000fe2000bfa6270 */
[----:B------:R0:W-:Y:S01]  /*14490*/  @!P1 ST.E.64 desc[UR42][R8.64], R58 ;  /* 0x0000003a08009985 */ /* 0x0001e2000c101b2a */
[----:B------:R-:W-:Y:S02]  /*144a0*/  @!P2 LEA.HI.X R11, R220, R12, R221, 0x2, P6 ;  /* 0x0000000cdc0ba211 */ /* 0x000fe400030f14dd */
[----:B------:R-:W-:Y:S02]  /*144b0*/  ISETP.GE.AND P0, PT, R198, UR4, PT ;  /* 0x00000004c6007c0c */ /* 0x000fe4000bf06270 */
[----:B------:R-:W-:Y:S01]  /*144c0*/  ISETP.GE.AND P1, PT, R196, UR4, PT ;  /* 0x00000004c4007c0c */ /* 0x000fe2000bf26270 */
[----:B------:R2:W-:Y:S01]  /*144d0*/  @!P2 ST.E.64 desc[UR42][R10.64], R62 ;  /* 0x0000003e0a00a985 */ /* 0x0005e2000c101b2a */
[----:B-1----:R-:W-:-:S04]  /*144e0*/  @!P3 LEA R6, P6, R215, R0, 0x2 ;  /* 0x00000000d706b211 */ /* 0x002fc800078c10ff */
[----:B------:R-:W-:Y:S02]  /*144f0*/  @!P3 LEA.HI.X R7, R215, R12, R219, 0x2, P6 ;  /* 0x0000000cd707b211 */ /* 0x000fe400030f14db */
[----:B0-----:R-:W-:-:S03]  /*14500*/  @!P4 LEA R8, P2, R204, R0, 0x2 ;  /* 0x00000000cc08c211 */ /* 0x001fc600078410ff */
[----:B------:R0:W-:Y:S01]  /*14510*/  @!P3 ST.E.64 desc[UR42][R6.64], R66 ;  /* 0x000000420600b985 */ /* 0x0001e2000c101b2a */
[----:B------:R-:W-:Y:S02]  /*14520*/  @!P4 LEA.HI.X R9, R204, R12, R205, 0x2, P2 ;  /* 0x0000000ccc09c211 */ /* 0x000fe400010f14cd */
[----:B------:R-:W-:Y:S02]  /*14530*/  ISETP.GE.AND P2, PT, R183, UR4, PT ;  /* 0x00000004b7007c0c */ /* 0x000fe4000bf46270 */
[C---:B--2---:R-:W-:Y:S01]  /*14540*/  @!P5 LEA R10, P6, R200.reuse, R0, 0x2 ;  /* 0x00000000c80ad211 */ /* 0x044fe200078c10ff */
[----:B------:R1:W-:Y:S03]  /*14550*/  @!P4 ST.E.64 desc[UR42][R8.64], R70 ;  /* 0x000000460800c985 */ /* 0x0003e6000c101b2a */
[----:B------:R-:W-:Y:S02]  /*14560*/  @!P5 LEA.HI.X R11, R200, R12, R201, 0x2, P6 ;  /* 0x0000000cc80bd211 */ /* 0x000fe400030f14c9 */
[----:B0-----:R-:W-:-:S03]  /*14570*/  @!P0 LEA R6, P4, R198, R0, 0x2 ;  /* 0x00000000c6068211 */ /* 0x001fc600078810ff */
[----:B------:R0:W-:Y:S01]  /*14580*/  @!P5 ST.E.64 desc[UR42][R10.64], R74 ;  /* 0x0000004a0a00d985 */ /* 0x0001e2000c101b2a */
[----:B------:R-:W-:Y:S02]  /*14590*/  ISETP.GE.AND P5, PT, R181, UR4, PT ;  /* 0x00000004b5007c0c */ /* 0x000fe4000bfa6270 */
[----:B------:R-:W-:Y:S02]  /*145a0*/  @!P0 LEA.HI.X R7, R198, R12, R199, 0x2, P4 ;  /* 0x0000000cc6078211 */ /* 0x000fe400020f14c7 */
[----:B------:R-:W-:Y:S02]  /*145b0*/  ISETP.GE.AND P4, PT, R179, UR4, PT ;  /* 0x00000004b3007c0c */ /* 0x000fe4000bf86270 */
[C---:B-1----:R-:W-:Y:S01]  /*145c0*/  @!P1 LEA R8, P3, R196.reuse, R0, 0x2 ;  /* 0x00000000c4089211 */ /* 0x042fe200078610ff */
[----:B------:R1:W-:Y:S03]  /*145d0*/  @!P0 ST.E.64 desc[UR42][R6.64], R78 ;  /* 0x0000004e06008985 */ /* 0x0003e6000c101b2a */
[----:B------:R-:W-:-:S02]  /*145e0*/  @!P1 LEA.HI.X R9, R196, R12, R197, 0x2, P3 ;  /* 0x0000000cc4099211 */ /* 0x000fc400018f14c5 */
[----:B------:R-:W-:Y:S02]  /*145f0*/  ISETP.GE.AND P3, PT, R177, UR4, PT ;  /* 0x00000004b1007c0c */ /* 0x000fe4000bf66270 */
[----:B0-----:R-:W-:Y:S01]  /*14600*/  @!P2 LEA R10, P6, R183, R0, 0x2 ;  /* 0x00000000b70aa211 */ /* 0x001fe200078c10ff */
[----:B------:R-:W-:Y:S01]  /*14610*/  @!P1 ST.E.64 desc[UR42][R8.64], R82 ;  /* 0x0000005208009985 */ /* 0x000fe2000c101b2a */
[----:B------:R-:W-:Y:S02]  /*14620*/  ISETP.GE.AND P1, PT, R173, UR4, PT ;  /* 0x00000004ad007c0c */ /* 0x000fe4000bf26270 */
[----:B------:R-:W-:Y:S02]  /*14630*/  @!P2 LEA.HI.X R11, R183, R12, R184, 0x2, P6 ;  /* 0x0000000cb70ba211 */ /* 0x000fe400030f14b8 */
[----:B-1----:R-:W-:-:S03]  /*14640*/  @!P4 LEA R6, P0, R179, R0, 0x2 ;  /* 0x00000000b306c211 */ /* 0x002fc600078010ff */
        /* <DEDUP_REMOVED lines=13> */
[-C--:B0-----:R-:W-:Y:S02]  /*14720*/  @!P2 LEA R4, P6, R175, R0.reuse, 0x2 ;  /* 0x00000000af04a211 */ /* 0x081fe400078c10ff */
[----:B-1----:R-:W-:Y:S02]  /*14730*/  @!P1 LEA R6, P3, R173, R0, 0x2 ;  /* 0x00000000ad069211 */ /* 0x002fe400078610ff */
[----:B------:R-:W-:Y:S02]  /*14740*/  @!P2 LEA.HI.X R5, R175, R12, R176, 0x2, P6 ;  /* 0x0000000caf05a211 */ /* 0x000fe400030f14b0 */
[----:B--2---:R-:W-:Y:S02]  /*14750*/  @!P0 LEA R8, P6, R171, R0, 0x2 ;  /* 0x00000000ab088211 */ /* 0x004fe400078c10ff */
[----:B------:R-:W-:Y:S01]  /*14760*/  @!P1 LEA.HI.X R7, R173, R12, R174, 0x2, P3 ;  /* 0x0000000cad079211 */ /* 0x000fe200018f14ae */
[----:B------:R0:W-:Y:S01]  /*14770*/  @!P2 ST.E.64 desc[UR42][R4.64], R102 ;  /* 0x000000660400a985 */ /* 0x0001e2000c101b2a */
[----:B------:R-:W-:-:S02]  /*14780*/  ISETP.GE.AND P3, PT, R165, UR4, PT ;  /* 0x00000004a5007c0c */ /* 0x000fc4000bf66270 */
[----:B------:R-:W-:Y:S01]  /*14790*/  @!P0 LEA.HI.X R9, R171, R12, R172, 0x2, P6 ;  /* 0x0000000cab098211 */ /* 0x000fe200030f14ac */
[----:B------:R1:W-:Y:S04]  /*147a0*/  @!P1 ST.E.64 desc[UR42][R6.64], R106 ;  /* 0x0000006a06009985 */ /* 0x0003e8000c101b2a */
[----:B------:R2:W-:Y:S01]  /*147b0*/  @!P0 ST.E.64 desc[UR42][R8.64], R110 ;  /* 0x0000006e08008985 */ /* 0x0005e2000c101b2a */
[----:B------:R-:W-:Y:S02]  /*147c0*/  ISETP.GE.AND P0, PT, R163, UR4, PT ;  /* 0x00000004a3007c0c */ /* 0x000fe4000bf06270 */
[-C--:B0-----:R-:W-:Y:S02]  /*147d0*/  @!P5 LEA R4, P1, R169, R0.reuse, 0x2 ;  /* 0x00000000a904d211 */ /* 0x081fe400078210ff */
[----:B-1----:R-:W-:-:S02]  /*147e0*/  @!P4 LEA R6, P2, R167, R0, 0x2 ;  /* 0x00000000a706c211 */ /* 0x002fc400078410ff */
[----:B------:R-:W-:Y:S02]  /*147f0*/  @!P5 LEA.HI.X R5, R169, R12, R170, 0x2, P1 ;  /* 0x0000000ca905d211 */ /* 0x000fe400008f14aa */
[----:B--2---:R-:W-:Y:S02]  /*14800*/  @!P3 LEA R8, P6, R165, R0, 0x2 ;  /* 0x00000000a508b211 */ /* 0x004fe400078c10ff */
[----:B------:R-:W-:Y:S01]  /*14810*/  ISETP.GE.AND P1, PT, R161, UR4, PT ;  /* 0x00000004a1007c0c */ /* 0x000fe2000bf26270 */
[----:B------:R0:W-:Y:S01]  /*14820*/  @!P5 ST.E.64 desc[UR42][R4.64], R114 ;  /* 0x000000720400d985 */ /* 0x0001e2000c101b2a */
[-C--:B------:R-:W-:Y:S02]  /*14830*/  @!P4 LEA.HI.X R7, R167, R12.reuse, R168, 0x2, P2 ;  /* 0x0000000ca707c211 */ /* 0x080fe400010f14a8 */
[----:B------:R-:W-:Y:S02]  /*14840*/  @!P3 LEA.HI.X R9, R165, R12, R166, 0x2, P6 ;  /* 0x0000000ca509b211 */ /* 0x000fe400030f14a6 */
[----:B------:R-:W-:Y:S01]  /*14850*/  ISETP.GE.AND P2, PT, R155, UR4, PT ;  /* 0x000000049b007c0c */ /* 0x000fe2000bf46270 */
[----:B------:R1:W-:Y:S01]  /*14860*/  @!P4 ST.E.64 desc[UR42][R6.64], R118 ;  /* 0x000000760600c985 */ /* 0x0003e2000c101b2a */
[----:B------:R-:W-:-:S03]  /*14870*/  ISETP.GE.AND P4, PT, R159, UR4, PT ;  /* 0x000000049f007c0c */ /* 0x000fc6000bf86270 */
[----:B------:R2:W-:Y:S01]  /*14880*/  @!P3 ST.E.64 desc[UR42][R8.64], R122 ;  /* 0x0000007a0800b985 */ /* 0x0005e2000c101b2a */
[----:B------:R-:W-:Y:S02]  /*14890*/  ISETP.GE.AND P3, PT, R157, UR4, PT ;  /* 0x000000049d007c0c */ /* 0x000fe4000bf66270 */
[----:B0-----:R-:W-:-:S04]  /*148a0*/  @!P1 LEA R4, P6, R161, R0, 0x2 ;  /* 0x00000000a1049211 */ /* 0x001fc800078c10ff */
[----:B------:R-:W-:Y:S02]  /*148b0*/  @!P1 LEA.HI.X R5, R161, R12, R162, 0x2, P6 ;  /* 0x0000000ca1059211 */ /* 0x000fe400030f14a2 */
[----:B-1----:R-:W-:-:S04]  /*148c0*/  @!P0 LEA R6, P5, R163, R0, 0x2 ;  /* 0x00000000a3068211 */ /* 0x002fc800078a10ff */
[----:B------:R-:W-:Y:S02]  /*148d0*/  @!P0 LEA.HI.X R7, R163, R12, R164, 0x2, P5 ;  /* 0x0000000ca3078211 */ /* 0x000fe400028f14a4 */
[----:B------:R-:W-:-:S03]  /*148e0*/  ISETP.GE.AND P5, PT, R153, UR4, PT ;  /* 0x0000000499007c0c */ /* 0x000fc6000bfa6270 */
[----:B------:R0:W-:Y:S04]  /*148f0*/  @!P0 ST.E.64 desc[UR42][R6.64], R126 ;  /* 0x0000007e06008985 */ /* 0x0001e8000c101b2a */
[----:B------:R1:W-:Y:S01]  /*14900*/  @!P1 ST.E.64 desc[UR42][R4.64], R130 ;  /* 0x0000008204009985 */ /* 0x0003e2000c101b2a */
[----:B--2---:R-:W-:-:S04]  /*14910*/  @!P2 LEA R8, P1, R155, R0, 0x2 ;  /* 0x000000009b08a211 */ /* 0x004fc800078210ff */
[----:B------:R-:W-:Y:S02]  /*14920*/  @!P2 LEA.HI.X R9, R155, R12, R156, 0x2, P1 ;  /* 0x0000000c9b09a211 */ /* 0x000fe400008f149c */
[-C--:B0-----:R-:W-:Y:S02]  /*14930*/  @!P4 LEA R6, P0, R159, R0.reuse, 0x2 ;  /* 0x000000009f06c211 */ /* 0x081fe400078010ff */
[----:B-1----:R-:W-:Y:S02]  /*14940*/  @!P3 LEA R4, P6, R157, R0, 0x2 ;  /* 0x000000009d04b211 */ /* 0x002fe400078c10ff */
[----:B------:R-:W-:Y:S02]  /*14950*/  @!P4 LEA.HI.X R7, R159, R12, R160, 0x2, P0 ;  /* 0x0000000c9f07c211 */ /* 0x000fe400000f14a0 */
[----:B------:R-:W-:Y:S02]  /*14960*/  @!P5 LEA R10, P0, R153, R0, 0x2 ;  /* 0x00000000990ad211 */ /* 0x000fe400078010ff */
        /* <DEDUP_REMOVED lines=8> */
[----:B0-----:R-:W-:-:S04]  /*149f0*/  LEA R4, P0, R84, R0, 0x2 ;  /* 0x0000000054047211 */ /* 0x001fc800078010ff */
[----:B------:R-:W-:-:S05]  /*14a00*/  LEA.HI.X R5, R84, R12, R152, 0x2, P0 ;  /* 0x0000000c54057211 */ /* 0x000fca00000f1498 */
[----:B------:R0:W-:Y:S01]  /*14a10*/  ST.E.64 desc[UR42][R4.64], R150 ;  /* 0x0000009604007985 */ /* 0x0001e2000c101b2a */
[----:B------:R-:W-:Y:S05]  /*14a20*/  BRA `(.L_x_4576) ;  /* 0x0000001000147947 */ /* 0x000fea0003800000 */
.L_x_4570:
[----:B------:R-:W2:Y:S01]  /*14a30*/  LDL.LU R6, [R1+0x38] ;  /* 0x0000380001067983 */ /* 0x000ea20000300800 */
[----:B------:R-:W-:Y:S01]  /*14a40*/  ULDC.64 UR6, c[0x0][0xd08] ;  /* 0x0003420000067ab9 */ /* 0x000fe20000000a00 */
[----:B------:R-:W-:Y:S02]  /*14a50*/  ULDC.64 UR4, c[0x0][0xd00] ;  /* 0x0003400000047ab9 */ /* 0x000fe40000000a00 */
[----:B------:R-:W3:Y:S04]  /*14a60*/  LDL.LU R0, [R1+0x3c] ;  /* 0x00003c0001007983 */ /* 0x000ee80000300800 */
[----:B------:R-:W4:Y:S01]  /*14a70*/  LDL R9, [R1+0x34] ;  /* 0x0000340001097983 */ /* 0x000f220000100800 */
[----:B------:R-:W-:Y:S01]  /*14a80*/  ISETP.NE.U32.AND P1, PT, RZ, UR6, PT ;  /* 0x00000006ff007c0c */ /* 0x000fe2000bf25070 */
[----:B------:R-:W-:Y:S01]  /*14a90*/  IMAD.MOV.U32 R3, RZ, RZ, RZ ;  /* 0x000000ffff037224 */ /* 0x000fe200078e00ff */
[----:B------:R-:W-:-:S02]  /*14aa0*/  ISETP.NE.U32.AND P0, PT, RZ, UR4, PT ;  /* 0x00000004ff007c0c */ /* 0x000fc4000bf05070 */
[----:B------:R-:W-:Y:S02]  /*14ab0*/  ISETP.NE.AND.EX P1, PT, RZ, UR7, PT, P1 ;  /* 0x00000007ff007c0c */ /* 0x000fe4000bf25310 */
[----:B------:R-:W-:Y:S01]  /*14ac0*/  ISETP.NE.AND.EX P0, PT, RZ, UR5, PT, P0 ;  /* 0x00000005ff007c0c */ /* 0x000fe2000bf05300 */
[----:B------:R-:W0:Y:S01]  /*14ad0*/  S2R R8, SR_TID.X ;  /* 0x0000000000087919 */ /* 0x000e220000002100 */
[----:B--2---:R-:W-:-:S04]  /*14ae0*/  IADD3 R4, P2, R6, UR4, RZ ;  /* 0x0000000406047c10 */ /* 0x004fc8000ff5e0ff */
[----:B---3--:R-:W-:-:S05]  /*14af0*/  IADD3.X R5, R0, UR5, RZ, P2, !PT ;  /* 0x0000000500057c10 */ /* 0x008fca00097fe4ff */
[----:B------:R-:W-:Y:S01]  /*14b00*/  @P1 IADD3 R6, P2, R6, UR6, RZ ;  /* 0x0000000606061c10 */ /* 0x000fe2000ff5e0ff */
[----:B------:R-:W-:Y:S01]  /*14b10*/  ULDC UR4, c[0x0][0xb88] ;  /* 0x0002e20000047ab9 */ /* 0x000fe20000000800 */
[----:B------:R2:W5:Y:S02]  /*14b20*/  @P0 LDG.E R3, desc[UR42][R4.64] ;  /* 0x0000002a04030981 */ /* 0x000564000c1e1900 */
[----:B------:R-:W-:Y:S01]  /*14b30*/  @P1 IADD3.X R7, R0, UR7, RZ, P2, !PT ;  /* 0x0000000700071c10 */ /* 0x000fe200097fe4ff */
[----:B------:R-:W-:-:S06]  /*14b40*/  IMAD.U32 R0, RZ, RZ, UR4 ;  /* 0x00000004ff007e24 */ /* 0x000fcc000f8e00ff */
[----:B------:R2:W5:Y:S01]  /*14b50*/  @P1 LDG.E R0, desc[UR42][R6.64] ;  /* 0x0000002a06001981 */ /* 0x000562000c1e1900 */
[----:B----4-:R-:W-:Y:S01]  /*14b60*/  ISETP.NE.AND P2, PT, R9, RZ, PT ;  /* 0x000000ff0900720c */ /* 0x010fe20003f45270 */
[----:B0-----:R-:W-:-:S05]  /*14b70*/  VIADD R32, R8, 0xffffff80 ;  /* 0xffffff8008207836 */ /* 0x001fca0000000000 */
[----:B------:R-:W-:-:S07]  /*14b80*/  ISETP.GT.AND P3, PT, R32, 0x3f, PT ;  /* 0x0000003f2000780c */ /* 0x000fce0003f64270 */
[----:B------:R-:W0:Y:S02]  /*14b90*/  @!P2 LDC R9, c[0x0][0xbd4] ;  /* 0x0002f500ff09ab82 */ /* 0x000e240000000800 */
[----:B0-----:R2:W-:Y:S01]  /*14ba0*/  @!P2 STL [R1+0x34], R9 ;  /* 0x000034090100a387 */ /* 0x0015e20000100800 */
[----:B------:R-:W-:Y:S01]  /*14bb0*/  ISETP.GT.AND P2, PT, R9, 0x1, PT ;  /* 0x000000010900780c */ /* 0x000fe20003f44270 */
[----:B------:R-:W-:-:S12]  /*14bc0*/  @P1 BRA `(.L_x_4579) ;  /* 0x0000000000101947 */ /* 0x000fd80003800000 */
[----:B------:R-:W-:Y:S05]  /*14bd0*/  @!P0 BRA `(.L_x_4579) ;  /* 0x00000000000c8947 */ /* 0x000fea0003800000 */
[----:B--2---:R-:W2:Y:S04]  /*14be0*/  LDG.E R7, desc[UR42][R4.64] ;  /* 0x0000002a04077981 */ /* 0x004ea8000c1e1900 */
[----:B-----5:R-:W2:Y:S02]  /*14bf0*/  LDG.E R0, desc[UR42][R4.64+0x4] ;  /* 0x0000042a04007981 */ /* 0x020ea4000c1e1900 */
[----:B--2---:R-:W-:-:S07]  /*14c00*/  IMAD.IADD R0, R0, 0x1, -R7 ;  /* 0x0000000100007824 */ /* 0x004fce00078e0a07 */
.L_x_4579:
[----:B--2---:R-:W2:Y:S04]  /*14c10*/  LDL.LU R5, [R1+0x30] ;  /* 0x0000300001057983 */ /* 0x004ea80000300800 */
[----:B------:R-:W3:Y:S01]  /*14c20*/  LDL.LU R4, [R1+0x50] ;  /* 0x0000500001047983 */ /* 0x000ee20000300800 */
[----:B------:R-:W-:Y:S01]  /*14c30*/  BSSY B1, `(.L_x_4580) ;  /* 0x0000039000017945 */ /* 0x000fe20003800000 */
[----:B-----5:R-:W-:Y:S02]  /*14c40*/  SHF.R.S32.HI R26, RZ, 0x1f, R3 ;  /* 0x0000001fff1a7819 */ /* 0x020fe40000011403 */
[----:B--2---:R-:W-:Y:S02]  /*14c50*/  SEL R29, R5, RZ, !P0 ;  /* 0x000000ff051d7207 */ /* 0x004fe40004000000 */
[----:B---3--:R-:W-:Y:S01]  /*14c60*/  SEL R28, R4, RZ, !P0 ;  /* 0x000000ff041c7207 */ /* 0x008fe20004000000 */
[----:B------:R-:W-:Y:S06]  /*14c70*/  @P3 BRA `(.L_x_4581) ;  /* 0x0000000000d03947 */ /* 0x000fec0003800000 */
[----:B------:R-:W2:Y:S01]  /*14c80*/  LDL R5, [R1+0x40] ;  /* 0x0000400001057983 */ /* 0x000ea20000100800 */
[----:B------:R-:W0:Y:S01]  /*14c90*/  LDC R31, c[0x0][0xce8] ;  /* 0x00033a00ff1f7b82 */ /* 0x000e220000000800 */
[----:B------:R-:W2:Y:S02]  /*14ca0*/  S2R R4, SR_TID.X ;  /* 0x0000000000047919 */ /* 0x000ea40000002100 */
[----:B--2---:R-:W-:Y:S02]  /*14cb0*/  IMAD R4, R5, 0x40, R4 ;  /* 0x0000004005047824 */ /* 0x004fe400078e0204 */
[----:B0-----:R-:W-:Y:S02]  /*14cc0*/  IMAD R5, R0, R31, RZ ;  /* 0x0000001f00057224 */ /* 0x001fe400078e02ff */
[----:B------:R-:W-:-:S05]  /*14cd0*/  VIADD R30, R4, 0xffffff80 ;  /* 0xffffff80041e7836 */ /* 0x000fca0000000000 */
[----:B------:R-:W-:-:S13]  /*14ce0*/  ISETP.GE.AND P0, PT, R30, R5, PT ;  /* 0x000000051e00720c */ /* 0x000fda0003f06270 */
[----:B------:R-:W-:Y:S05]  /*14cf0*/  @P0 BRA `(.L_x_4581) ;  /* 0x0000000000b00947 */ /* 0x000fea0003800000 */
[----:B------:R-:W2:Y:S01]  /*14d00*/  LDL.LU R33, [R1+0x48] ;  /* 0x0000480001217983 */ /* 0x000ea20000300800 */
[----:B------:R-:W-:Y:S01]  /*14d10*/  IMAD.MOV.U32 R24, RZ, RZ, 0xab8 ;  /* 0x00000ab8ff187424 */ /* 0x000fe200078e00ff */
[----:B------:R-:W-:Y:S01]  /*14d20*/  ISETP.GT.AND P0, PT, R9, 0x1, PT ;  /* 0x000000010900780c */ /* 0x000fe20003f04270 */
[----:B------:R-:W0:Y:S01]  /*14d30*/  LDC.64 R10, c[0x0][0xca8] ;  /* 0x00032a00ff0a7b82 */ /* 0x000e220000000a00 */
[----:B------:R-:W-:Y:S01]  /*14d40*/  ISETP.NE.AND P1, PT, R31, 0x1, PT ;  /* 0x000000011f00780c */ /* 0x000fe20003f25270 */
[----:B------:R-:W-:Y:S01]  /*14d50*/  IMAD.MOV.U32 R21, RZ, RZ, R30 ;  /* 0x000000ffff157224 */ /* 0x000fe200078e001e */
[----:B------:R-:W-:-:S05]  /*14d60*/  SEL R24, R24, 0xa78, P0 ;  /* 0x00000a7818187807 */ /* 0x000fca0000000000 */
[----:B------:R-:W3:Y:S08]  /*14d70*/  LDC.64 R4, c[0x0][R24+0x220] ;  /* 0x0000880018047b82 */ /* 0x000ef00000000a00 */
[----:B-1----:R-:W1:Y:S08]  /*14d80*/  LDC.64 R12, c[0x0][R24+0x218] ;  /* 0x00008600180c7b82 */ /* 0x002e700000000a00 */
[----:B------:R-:W4:Y:S08]  /*14d90*/  LDC.64 R6, c[0x0][R24+0x228] ;  /* 0x00008a0018067b82 */ /* 0x000f300000000a00 */
[----:B------:R-:W5:Y:S08]  /*14da0*/  @P1 LDC R15, c[0x0][0xcec] ;  /* 0x00033b00ff0f1b82 */ /* 0x000f700000000800 */
[----:B------:R-:W4:Y:S08]  /*14db0*/  LDC.64 R8, c[0x0][R24+0x210] ;  /* 0x0000840018087b82 */ /* 0x000f300000000a00 */
[----:B------:R-:W4:Y:S01]  /*14dc0*/  @P1 LDC R27, c[0x0][0xcf0] ;  /* 0x00033c00ff1b1b82 */ /* 0x000f220000000800 */
[----:B-----5:R-:W-:-:S07]  /*14dd0*/  @P1 IMAD.HI.U32 R20, R30, R15, RZ ;  /* 0x0000000f1e141227 */ /* 0x020fce00078e00ff */
[----:B0-----:R-:W0:Y:S01]  /*14de0*/  @!P0 LDC R10, c[0x0][0xc50] ;  /* 0x00031400ff0a8b82 */ /* 0x001e220000000800 */
[-C--:B---3--:R-:W-:Y:S02]  /*14df0*/  IMAD R5, R5, R29.reuse, RZ ;  /* 0x0000001d05057224 */ /* 0x088fe400078e02ff */
[----:B------:R-:W-:-:S05]  /*14e00*/  IMAD.WIDE.U32 R14, R4, R29, RZ ;  /* 0x0000001d040e7225 */ /* 0x000fca00078e00ff */
[----:B------:R-:W3:Y:S01]  /*14e10*/  @!P0 LDC R11, c[0x0][0xc54] ;  /* 0x00031500ff0b8b82 */ /* 0x000ee20000000800 */
[-C--:B-1----:R-:W-:Y:S02]  /*14e20*/  IMAD R25, R13, R184.reuse, RZ ;  /* 0x000000b80d197224 */ /* 0x082fe400078e02ff */
        /* <DEDUP_REMOVED lines=23> */
[----:B---3--:R-:W-:-:S05]  /*14fa0*/  LEA.HI.X R11, R6, R11, R4, 0x2, P0 ;  /* 0x0000000b060b7211 */ /* 0x008fca00000f1404 */
[----:B------:R0:W-:Y:S02]  /*14fb0*/  STG.E desc[UR42][R10.64], R5 ;  /* 0x000000050a007986 */ /* 0x0001e4000c10192a */
.L_x_4581:
[----:B------:R-:W-:Y:S05]  /*14fc0*/  BSYNC B1 ;  /* 0x0000000000017941 */ /* 0x000fea0003800000 */
.L_x_4580:
[----:B------:R-:W-:Y:S05]  /*14fd0*/  @P2 BRA `(.L_x_4576) ;  /* 0x0000000800a82947 */ /* 0x000fea0003800000 */
[----:B0-----:R-:W2:Y:S01]  /*14fe0*/  LDL.LU R10, [R1+0x40] ;  /* 0x00004000010a7983 */ /* 0x001ea20000300800 */
[----:B------:R-:W0:Y:S01]  /*14ff0*/  LDC R11, c[0x0][0xce8] ;  /* 0x00033a00ff0b7b82 */ /* 0x000e220000000800 */
[----:B------:R-:W-:Y:S01]  /*15000*/  ULDC.64 UR4, c[0x0][0xba0] ;  /* 0x0002e80000047ab9 */ /* 0x000fe20000000a00 */
[----:B------:R-:W-:Y:S01]  /*15010*/  SHF.R.S32.HI R9, RZ, 0x1f, R32 ;  /* 0x0000001fff097819 */ /* 0x000fe20000011420 */
[----:B------:R-:W-:Y:S01]  /*15020*/  IMAD R6, R26, UR4, RZ ;  /* 0x000000041a067c24 */ /* 0x000fe2000f8e02ff */
[----:B------:R-:W-:Y:S01]  /*15030*/  BSSY B1, `(.L_x_4582) ;  /* 0x0000080000017945 */ /* 0x000fe20003800000 */
[----:B------:R-:W-:-:S04]  /*15040*/  IMAD.WIDE.U32 R4, R3, UR4, RZ ;  /* 0x0000000403047c25 */ /* 0x000fc8000f8e00ff */
[----:B------:R-:W-:Y:S01]  /*15050*/  IMAD R7, R3, UR5, R6 ;  /* 0x0000000503077c24 */ /* 0x000fe2000f8e0206 */
[----:B------:R-:W-:Y:S01]  /*15060*/  LEA.HI R6, R9, R32, RZ, 0x3 ;  /* 0x0000002009067211 */ /* 0x000fe200078f18ff */
[----:B------:R-:W3:Y:S01]  /*15070*/  LDC R3, c[0x0][0xbc8] ;  /* 0x0002f200ff037b82 */ /* 0x000ee20000000800 */
[----:B------:R-:W-:Y:S01]  /*15080*/  ULDC.64 UR4, c[0x0][0xbe8] ;  /* 0x0002fa0000047ab9 */ /* 0x000fe20000000a00 */
[----:B------:R-:W-:Y:S01]  /*15090*/  IMAD.IADD R5, R5, 0x1, R7 ;  /* 0x0000000105057824 */ /* 0x000fe200078e0207 */
[----:B------:R-:W-:Y:S01]  /*150a0*/  LOP3.LUT R7, R6, 0xfffffff8, RZ, 0xc0, !PT ;  /* 0xfffffff806077812 */ /* 0x000fe200078ec0ff */
[----:B------:R-:W-:Y:S01]  /*150b0*/  VIADD R40, R192, 0x40 ;  /* 0x00000040c0287836 */ /* 0x000fe20000000000 */
[----:B------:R-:W-:Y:S01]  /*150c0*/  SHF.R.S32.HI R20, RZ, 0x3, R6 ;  /* 0x00000003ff147819 */ /* 0x000fe20000011406 */
[----:B------:R-:W-:-:S04]  /*150d0*/  IMAD.WIDE.U32 R4, R184, UR4, R4 ;  /* 0x00000004b8047c25 */ /* 0x000fc8000f8e0004 */
[----:B------:R-:W-:Y:S02]  /*150e0*/  IMAD.IADD R7, R32, 0x1, -R7 ;  /* 0x0000000120077824 */ /* 0x000fe400078e0a07 */
[----:B------:R-:W-:Y:S01]  /*150f0*/  IMAD R5, R184, UR5, R5 ;  /* 0x00000005b8057c24 */ /* 0x000fe2000f8e0205 */
[----:B0-----:R-:W-:Y:S01]  /*15100*/  ISETP.NE.AND P0, PT, R11, 0x1, PT ;  /* 0x000000010b00780c */ /* 0x001fe20003f05270 */
[----:B------:R-:W-:Y:S01]  /*15110*/  IMAD R8, R7, 0x20, R20 ;  /* 0x0000002007087824 */ /* 0x000fe200078e0214 */
[----:B------:R-:W-:Y:S01]  /*15120*/  ULDC.64 UR4, c[0x0][0xbf0] ;  /* 0x0002fc0000047ab9 */ /* 0x000fe20000000a00 */
[----:B------:R-:W-:Y:S02]  /*15130*/  VIADD R38, R192, 0x80 ;  /* 0x00000080c0267836 */ /* 0x000fe40000000000 */
[----:B------:R-:W-:Y:S02]  /*15140*/  IMAD R6, R28, UR4, RZ ;  /* 0x000000041c067c24 */ /* 0x000fe4000f8e02ff */
[----:B------:R-:W-:Y:S01]  /*15150*/  IMAD.WIDE.U32 R4, R29, UR4, R4 ;  /* 0x000000041d047c25 */ /* 0x000fe2000f8e0004 */
[----:B---3--:R-:W-:-:S03]  /*15160*/  ISETP.GE.AND P1, PT, R40, R3, PT ;  /* 0x000000032800720c */ /* 0x008fc60003f26270 */
[----:B------:R-:W-:Y:S02]  /*15170*/  IMAD R7, R29, UR5, R6 ;  /* 0x000000051d077c24 */ /* 0x000fe4000f8e0206 */
[----:B------:R-:W0:Y:S01]  /*15180*/  @P0 LDC R9, c[0x0][0xcec] ;  /* 0x00033b00ff090b82 */ /* 0x000e220000000800 */
[C---:B------:R-:W-:Y:S01]  /*15190*/  ISETP.GE.AND P2, PT, R192.reuse, R3, PT ;  /* 0x00000003c000720c */ /* 0x040fe20003f46270 */
[C---:B------:R-:W-:Y:S01]  /*151a0*/  VIADD R36, R192.reuse, 0xc0 ;  /* 0x000000c0c0247836 */ /* 0x040fe20000000000 */
[----:B------:R-:W-:Y:S01]  /*151b0*/  ULDC.64 UR4, c[0x0][0xbe0] ;  /* 0x0002f80000047ab9 */ /* 0x000fe20000000a00 */
[----:B------:R-:W-:Y:S02]  /*151c0*/  IMAD.IADD R5, R5, 0x1, R7 ;  /* 0x0000000105057824 */ /* 0x000fe400078e0207 */
[----:B------:R-:W-:Y:S02]  /*151d0*/  VIADD R34, R192, 0x100 ;  /* 0x00000100c0227836 */ /* 0x000fe40000000000 */
[----:B------:R-:W3:Y:S01]  /*151e0*/  @P0 LDC R13, c[0x0][0xcf0] ;  /* 0x00033c00ff0d0b82 */ /* 0x000ee20000000800 */
[----:B------:R-:W-:-:S02]  /*151f0*/  IMAD R21, R0, R11, RZ ;  /* 0x0000000b00157224 */ /* 0x000fc400078e02ff */
[C---:B------:R-:W-:Y:S02]  /*15200*/  VIADD R31, R192.reuse, 0x140 ;  /* 0x00000140c01f7836 */ /* 0x040fe40000000000 */
[C---:B------:R-:W-:Y:S02]  /*15210*/  VIADD R27, R192.reuse, 0x180 ;  /* 0x00000180c01b7836 */ /* 0x040fe40000000000 */
[C---:B------:R-:W-:Y:S02]  /*15220*/  VIADD R24, R192.reuse, 0x1c0 ;  /* 0x000001c0c0187836 */ /* 0x040fe40000000000 */
[C---:B------:R-:W-:Y:S02]  /*15230*/  VIADD R25, R192.reuse, 0x1c0 ;  /* 0x000001c0c0197836 */ /* 0x040fe40000000000 */
        /* <DEDUP_REMOVED lines=10> */
[----:B------:R-:W-:-:S02]  /*152e0*/  SHF.R.S32.HI R37, RZ, 0x1f, R37 ;  /* 0x0000001fff257819 */ /* 0x000fc40000011425 */
[----:B------:R-:W-:Y:S02]  /*152f0*/  SHF.R.S32.HI R39, RZ, 0x1f, R39 ;  /* 0x0000001fff277819 */ /* 0x000fe40000011427 */
[----:B------:R-:W-:Y:S01]  /*15300*/  SHF.R.S32.HI R41, RZ, 0x1f, R41 ;  /* 0x0000001fff297819 */ /* 0x000fe20000011429 */
[C---:B--2---:R-:W-:Y:S02]  /*15310*/  IMAD R8, R10.reuse, 0x40, R8 ;  /* 0x000000400a087824 */ /* 0x044fe400078e0208 */
[----:B------:R-:W-:Y:S01]  /*15320*/  IMAD R20, R10, 0x40, R20 ;  /* 0x000000400a147824 */ /* 0x000fe200078e0214 */
[----:B------:R-:W-:Y:S01]  /*15330*/  SEL R10, RZ, 0xffffffff, P1 ;  /* 0xffffffffff0a7807 */ /* 0x000fe20000800000 */
[----:B0-----:R-:W-:Y:S01]  /*15340*/  @P0 IMAD.HI.U32 R6, R8, R9, RZ ;  /* 0x0000000908060227 */ /* 0x001fe200078e00ff */
[----:B------:R-:W-:Y:S02]  /*15350*/  ISETP.GE.AND P1, PT, R38, R3, PT ;  /* 0x000000032600720c */ /* 0x000fe40003f26270 */
[----:B------:R-:W-:Y:S01]  /*15360*/  SEL R9, RZ, 0x1, P2 ;  /* 0x00000001ff097807 */ /* 0x000fe20001000000 */
[----:B------:R-:W-:Y:S01]  /*15370*/  IMAD.MOV.U32 R7, RZ, RZ, R8 ;  /* 0x000000ffff077224 */ /* 0x000fe200078e0008 */
[----:B---3--:R-:W-:Y:S01]  /*15380*/  @P0 SHF.R.U32.HI R7, RZ, R13, R6 ;  /* 0x0000000dff070219 */ /* 0x008fe20000011606 */
[----:B------:R-:W-:Y:S01]  /*15390*/  IMAD.SHL.U32 R10, R10, 0x2, RZ ;  /* 0x000000020a0a7824 */ /* 0x000fe200078e00ff */
[----:B-1----:R-:W-:-:S02]  /*153a0*/  SEL R12, RZ, 0xffffffff, P1 ;  /* 0xffffffffff0c7807 */ /* 0x002fc40000800000 */
[----:B------:R-:W-:Y:S01]  /*153b0*/  SHF.R.S32.HI R6, RZ, 0x1f, R7 ;  /* 0x0000001fff067819 */ /* 0x000fe20000011407 */
[----:B------:R-:W-:Y:S01]  /*153c0*/  IMAD.WIDE.U32 R4, R7, UR4, R4 ;  /* 0x0000000407047c25 */ /* 0x000fe2000f8e0004 */
[----:B------:R-:W-:Y:S02]  /*153d0*/  LOP3.LUT R10, R10, 0x2, R9, 0xe2, !PT ;  /* 0x000000020a0a7812 */ /* 0x000fe400078ee209 */
[-C--:B------:R-:W-:Y:S01]  /*153e0*/  ISETP.GE.AND P0, PT, R36, R3.reuse, PT ;  /* 0x000000032400720c */ /* 0x080fe20003f06270 */
[----:B------:R-:W-:Y:S01]  /*153f0*/  IMAD.MOV R9, RZ, RZ, -R7 ;  /* 0x000000ffff097224 */ /* 0x000fe200078e0a07 */
[-C--:B------:R-:W-:Y:S01]  /*15400*/  ISETP.GE.AND P1, PT, R34, R3.reuse, PT ;  /* 0x000000032200720c */ /* 0x080fe20003f26270 */
[----:B------:R-:W-:Y:S01]  /*15410*/  IMAD.SHL.U32 R13, R12, 0x4, RZ ;  /* 0x000000040c0d7824 */ /* 0x000fe200078e00ff */
[----:B------:R-:W-:Y:S01]  /*15420*/  SEL R0, RZ, 0xffffffff, P0 ;  /* 0xffffffffff007807 */ /* 0x000fe20000000000 */
[----:B------:R-:W-:Y:S01]  /*15430*/  IMAD R6, R6, UR4, RZ ;  /* 0x0000000406067c24 */ /* 0x000fe2000f8e02ff */
[----:B------:R-:W-:Y:S01]  /*15440*/  ISETP.GE.AND P0, PT, R31, R3, PT ;  /* 0x000000031f00720c */ /* 0x000fe20003f06270 */
[----:B------:R-:W-:Y:S01]  /*15450*/  IMAD R9, R11, R9, R8 ;  /* 0x000000090b097224 */ /* 0x000fe200078e0208 */
[----:B------:R-:W-:Y:S01]  /*15460*/  LOP3.LUT R10, R13, 0x4, R10, 0xe2, !PT ;  /* 0x000000040d0a7812 */ /* 0x000fe200078ee20a */
[----:B------:R-:W-:Y:S01]  /*15470*/  IMAD R11, R7, UR5, R6 ;  /* 0x00000005070b7c24 */ /* 0x000fe2000f8e0206 */
[----:B------:R-:W-:Y:S01]  /*15480*/  SEL R6, RZ, 0xffffffff, P1 ;  /* 0xffffffffff067807 */ /* 0x000fe20000800000 */
[----:B------:R-:W-:Y:S01]  /*15490*/  IMAD.SHL.U32 R13, R0, 0x8, RZ ;  /* 0x00000008000d7824 */ /* 0x000fe200078e00ff */
[----:B------:R-:W-:Y:S01]  /*154a0*/  SHF.R.S32.HI R0, RZ, 0x1f, R9 ;  /* 0x0000001fff007819 */ /* 0x000fe20000011409 */
[----:B------:R-:W-:Y:S01]  /*154b0*/  ULDC.64 UR4, c[0x0][0xbd8] ;  /* 0x0002f60000047ab9 */ /* 0x000fe20000000a00 */
[----:B------:R-:W-:Y:S01]  /*154c0*/  IMAD.IADD R5, R5, 0x1, R11 ;  /* 0x0000000105057824 */ /* 0x000fe200078e020b */
[-C--:B------:R-:W-:Y:S01]  /*154d0*/  ISETP.GE.AND P2, PT, R24, R3.reuse, PT ;  /* 0x000000031800720c */ /* 0x080fe20003f46270 */
[----:B------:R-:W-:Y:S01]  /*154e0*/  IMAD.SHL.U32 R7, R6, 0x10, RZ ;  /* 0x0000001006077824 */ /* 0x000fe200078e00ff */
[----:B------:R-:W-:Y:S01]  /*154f0*/  LOP3.LUT R10, R13, 0x8, R10, 0xe2, !PT ;  /* 0x000000080d0a7812 */ /* 0x000fe200078ee20a */
[----:B------:R-:W-:Y:S01]  /*15500*/  IMAD R0, R0, UR4, RZ ;  /* 0x0000000400007c24 */ /* 0x000fe2000f8e02ff */
[----:B------:R-:W-:Y:S01]  /*15510*/  SEL R6, RZ, 0xffffffff, P0 ;  /* 0xffffffffff067807 */ /* 0x000fe20000000000 */
[----:B------:R-:W-:Y:S01]  /*15520*/  IMAD.WIDE.U32 R4, R9, UR4, R4 ;  /* 0x0000000409047c25 */ /* 0x000fe2000f8e0004 */
[----:B------:R-:W-:-:S02]  /*15530*/  ISETP.GE.AND P0, PT, R27, R3, PT ;  /* 0x000000031b00720c */ /* 0x000fc40003f06270 */
[----:B------:R-:W-:Y:S01]  /*15540*/  LOP3.LUT R10, R7, 0x10, R10, 0xe2, !PT ;  /* 0x00000010070a7812 */ /* 0x000fe200078ee20a */
[----:B------:R-:W-:Y:S01]  /*15550*/  IMAD R7, R9, UR5, R0 ;  /* 0x0000000509077c24 */ /* 0x000fe2000f8e0200 */
[----:B------:R-:W-:Y:S01]  /*15560*/  SEL R9, RZ, 0x40, P0 ;  /* 0x00000040ff097807 */ /* 0x000fe20000000000 */
[----:B------:R-:W-:Y:S01]  /*15570*/  IMAD.SHL.U32 R11, R6, 0x20, RZ ;  /* 0x00000020060b7824 */ /* 0x000fe200078e00ff */
[----:B------:R-:W-:Y:S01]  /*15580*/  ISETP.GE.AND P0, PT, R20, R21, PT ;  /* 0x000000151400720c */ /* 0x000fe20003f06270 */
[----:B------:R-:W-:Y:S01]  /*15590*/  ULDC.64 UR4, c[0x0][0xb80] ;  /* 0x0002e00000047ab9 */ /* 0x000fe20000000a00 */
[----:B------:R-:W-:Y:S01]  /*155a0*/  IMAD.IADD R5, R5, 0x1, R7 ;  /* 0x0000000105057824 */ /* 0x000fe200078e0207 */
[C---:B------:R-:W-:Y:S02]  /*155b0*/  LEA R12, P1, R4.reuse, UR4, 0x1 ;  /* 0x00000004040c7c11 */ /* 0x040fe4000f8208ff */
[----:B------:R-:W-:Y:S02]  /*155c0*/  LOP3.LUT R10, R11, 0x20, R10, 0xe2, !PT ;  /* 0x000000200b0a7812 */ /* 0x000fe400078ee20a */
[----:B------:R-:W-:-:S02]  /*155d0*/  LEA.HI.X R13, R4, UR5, R5, 0x1, P1 ;  /* 0x00000005040d7c11 */ /* 0x000fc400088f0c05 */
[----:B------:R-:W-:Y:S02]  /*155e0*/  LOP3.LUT R14, R10, R9, RZ, 0xfc, !PT ;  /* 0x000000090a0e7212 */ /* 0x000fe400078efcff */
[----:B------:R-:W-:Y:S01]  /*155f0*/  SEL R7, RZ, 0x80, P2 ;  /* 0x00000080ff077807 */ /* 0x000fe20001000000 */
[----:B------:R0:W1:Y:S03]  /*15600*/  SHFL.IDX PT, R10, R12, RZ, 0x181f ;  /* 0x00181fff0c0a7589 */ /* 0x00006600000e0000 */
[----:B------:R-:W-:Y:S01]  /*15610*/  LOP3.LUT R15, R14, R7, RZ, 0xfc, !PT ;  /* 0x000000070e0f7212 */ /* 0x000fe200078efcff */
[----:B------:R0:W2:Y:S01]  /*15620*/  SHFL.IDX PT, R11, R13, RZ, 0x181f ;  /* 0x00181fff0d0b7589 */ /* 0x0000a200000e0000 */
[----:B------:R-:W-:Y:S05]  /*15630*/  @P0 BRA `(.L_x_4583) ;  /* 0x00000000007c0947 */ /* 0x000fea0003800000 */
[-C--:B------:R-:W-:Y:S02]  /*15640*/  ISETP.GE.AND P2, PT, R40, R3.reuse, PT ;  /* 0x000000032800720c */ /* 0x080fe40003f46270 */
[-C--:B------:R-:W-:Y:S02]  /*15650*/  ISETP.GE.AND P1, PT, R192, R3.reuse, PT ;  /* 0x00000003c000720c */ /* 0x080fe40003f26270 */
[-C--:B------:R-:W-:Y:S02]  /*15660*/  ISETP.GE.AND P5, PT, R38, R3.reuse, PT ;  /* 0x000000032600720c */ /* 0x080fe40003fa6270 */
[----:B------:R-:W-:-:S07]  /*15670*/  ISETP.GE.AND P3, PT, R36, R3, PT ;  /* 0x000000032400720c */ /* 0x000fce0003f66270 */
[----:B-1----:R-:W-:Y:S02]  /*15680*/  @!P2 LEA R4, P0, R40, R10, 0x1 ;  /* 0x0000000a2804a211 */ /* 0x002fe400078008ff */
        /* <DEDUP_REMOVED lines=26> */
.L_x_4583:
[----:B------:R-:W-:Y:S05]  /*15830*/  BSYNC B1 ;  /* 0x0000000000017941 */ /* 0x000fea0003800000 */
.L_x_4582:
[----:B------:R-:W-:Y:S01]  /*15840*/  VIADD R0, R20, 0x20 ;  /* 0x0000002014007836 */ /* 0x000fe20000000000 */
[----:B--23--:R2:W3:Y:S04]  /*15850*/  SHFL.IDX PT, R11, R13, 0x1, 0x181f ;  /* 0x00381f000d0b7f89 */ /* 0x00c4e800000e0000 */
[----:B------:R-:W-:Y:S01]  /*15860*/  ISETP.GE.AND P0, PT, R0, R21, PT ;  /* 0x000000150000720c */ /* 0x000fe20003f06270 */
[----:B-1----:R2:W4:-:S12]  /*15870*/  SHFL.IDX PT, R10, R12, 0x1, 0x181f ;  /* 0x00381f000c0a7f89 */ /* 0x00251800000e0000 */
[----:B--2---:R-:W-:Y:S05]  /*15880*/  @P0 BRA `(.L_x_4576) ;  /* 0x00000000007c0947 */ /* 0x004fea0003800000 */
[-C--:B------:R-:W-:Y:S02]  /*15890*/  ISETP.GE.AND P6, PT, R192, R3.reuse, PT ;  /* 0x00000003c000720c */ /* 0x080fe40003fc6270 */
[-C--:B------:R-:W-:Y:S02]  /*158a0*/  ISETP.GE.AND P5, PT, R40, R3.reuse, PT ;  /* 0x000000032800720c */ /* 0x080fe40003fa6270 */
[-C--:B------:R-:W-:Y:S02]  /*158b0*/  ISETP.GE.AND P4, PT, R38, R3.reuse, PT ;  /* 0x000000032600720c */ /* 0x080fe40003f86270 */
[-C--:B------:R-:W-:Y:S02]  /*158c0*/  ISETP.GE.AND P3, PT, R36, R3.reuse, PT ;  /* 0x000000032400720c */ /* 0x080fe40003f66270 */
[-C--:B------:R-:W-:Y:S02]  /*158d0*/  ISETP.GE.AND P2, PT, R34, R3.reuse, PT ;  /* 0x000000032200720c */ /* 0x080fe40003f46270 */
[----:B------:R-:W-:-:S03]  /*158e0*/  ISETP.GE.AND P1, PT, R31, R3, PT ;  /* 0x000000031f00720c */ /* 0x000fc60003f26270 */
[----:B---34-:R-:W-:Y:S02]  /*158f0*/  @!P6 IMAD.WIDE R6, R192, 0x2, R10 ;  /* 0x00000002c006e825 */ /* 0x018fe400078e020a */
        /* <DEDUP_REMOVED lines=24> */
.L_x_4576:
[----:B------:R-:W-:Y:S05]  /*15a80*/  BSYNC B0 ;  /* 0x0000000000007941 */ /* 0x000fea0003800000 */
.L_x_4569:
[----:B------:R-:W-:Y:S02]  /*15a90*/  ULDC UR4, c[0x0][0xd3c] ;  /* 0x00034f0000047ab9 */ /* 0x000fe40000000800 */
[----:B------:R-:W-:-:S13]  /*15aa0*/  ISETP.GE.AND P0, PT, R87, UR4, PT ;  /* 0x0000000457007c0c */ /* 0x000fda000bf06270 */
[----:B------:R-:W-:Y:S05]  /*15ab0*/  @!P0 BRA `(.L_x_4584) ;  /* 0xfffffebc00b08947 */ /* 0x000fea000383ffff */
[----:B------:R-:W-:Y:S05]  /*15ac0*/  BRA `(.L_x_4454) ;  /* 0x0000008800107947 */ /* 0x000fea0003800000 */
.L_x_4452:
        /* <DEDUP_REMOVED lines=16> */
.L_x_4585:
        /* <DEDUP_REMOVED lines=43> */
.L_x_4589:
        /* <DEDUP_REMOVED lines=37> */
.L_x_4587:
        /* <DEDUP_REMOVED lines=18> */
.L_x_4590:
        /* <DEDUP_REMOVED lines=58> */
.L_x_4588:
[----:B------:R-:W-:Y:S02]  /*16590*/  IMAD.MOV.U32 R25, RZ, RZ, RZ ;  /* 0x000000ffff197224 */ /* 0x000fe400078e00ff */
[----:B------:R-:W-:Y:S02]  /*165a0*/  IMAD.U32 R24, RZ, RZ, UR6 ;  /* 0x00000006ff187e24 */ /* 0x000fe4000f8e00ff */
[----:B------:R-:W-:-:S07]  /*165b0*/  IMAD.MOV.U32 R26, RZ, RZ, RZ ;  /* 0x000000ffff1a7224 */ /* 0x000fce00078e00ff */
.L_x_4591:
[----:B------:R-:W-:-:S13]  /*165c0*/  ISETP.NE.AND P0, PT, R7, RZ, PT ;  /* 0x000000ff0700720c */ /* 0x000fda0003f05270 */
[----:B------:R-:W0:Y:S01]  /*165d0*/  @!P0 S2R R3, SR_CgaCtaId ;  /* 0x0000000000038919 */ /* 0x000e220000008800 */
[----:B------:R-:W-:-:S04]  /*165e0*/  @!P0 MOV R2, 0x400 ;  /* 0x0000040000028802 */ /* 0x000fc80000000f00 */
[----:B0-----:R-:W-:-:S05]  /*165f0*/  @!P0 LEA R2, R3, R2, 0x18 ;  /* 0x0000000203028211 */ /* 0x001fca00078ec0ff */
[----:B------:R1:W-:Y:S01]  /*16600*/  @!P0 STS.128 [R2+0x388d0], R24 ;  /* 0x0388d01802008388 */ /* 0x0003e20000000c00 */
[----:B------:R-:W-:Y:S06]  /*16610*/  BAR.ARV 0x5, 0x180 ;  /* 0x0146000000007b1d */ /* 0x000fec0000002000 */
.L_x_4586:
        /* <DEDUP_REMOVED lines=8> */
[----:B------:R1:W-:Y:S01]  /*166a0*/  STL [R1+0x28], RZ ;  /* 0x000028ff01007387 */ /* 0x0003e20000100800 */
[----:B------:R-:W-:Y:S01]  /*166b0*/  LOP3.LUT R4, R0, 0x7f, RZ, 0xc0, !PT ;  /* 0x0000007f00047812 */ /* 0x000fe200078ec0ff */
[----:B------:R-:W-:Y:S01]  /*166c0*/  UMOV UR4, 0x400 ;  /* 0x0000040000047882 */ /* 0x000fe20000000000 */
[----:B------:R-:W-:Y:S01]  /*166d0*/  BSSY B8, `(.L_x_4592) ;  /* 0x000078c000087945 */ /* 0x000fe20003800000 */
[C---:B------:R-:W-:Y:S01]  /*166e0*/  LOP3.LUT R3, R2.reuse, 0x1f8, RZ, 0xc0, !PT ;  /* 0x000001f802037812 */ /* 0x040fe200078ec0ff */
[----:B------:R-:W-:Y:S01]  /*166f0*/  IMAD.MOV.U32 R29, RZ, RZ, 0x1 ;  /* 0x00000001ff1d7424 */ /* 0x000fe200078e00ff */
[----:B------:R-:W-:Y:S01]  /*16700*/  LOP3.LUT R2, R2, 0x38, RZ, 0xc0, !PT ;  /* 0x0000003802027812 */ /* 0x000fe200078ec0ff */
[----:B------:R-:W-:Y:S01]  /*16710*/  IMAD.SHL.U32 R36, R4, 0x8, RZ ;  /* 0x0000000804247824 */ /* 0x000fe200078e00ff */
[----:B------:R-:W-:Y:S01]  /*16720*/  LOP3.LUT R3, R3, 0x38, R0, 0x78, !PT ;  /* 0x0000003803037812 */ /* 0x000fe200078e7800 */
[----:B------:R-:W-:Y:S01]  /*16730*/  IMAD.SHL.U32 R0, R0, 0x10, RZ ;  /* 0x0000001000007824 */ /* 0x000fe200078e00ff */
[----:B------:R-:W-:Y:S01]  /*16740*/  ULDC.64 UR40, c[0x0][0x198] ;  /* 0x0000660000287ab9 */ /* 0x000fe20000000a00 */
[----:B------:R-:W-:Y:S01]  /*16750*/  IMAD.MOV.U32 R19, RZ, RZ, RZ ;  /* 0x000000ffff137224 */ /* 0x000fe200078e00ff */
[----:B------:R-:W-:Y:S01]  /*16760*/  LOP3.LUT R36, R3, 0x200, R36, 0xf8, !PT ;  /* 0x0000020003247812 */ /* 0x000fe200078ef824 */
[----:B------:R-:W-:Y:S01]  /*16770*/  IMAD.MOV.U32 R22, RZ, RZ, RZ ;  /* 0x000000ffff167224 */ /* 0x000fe200078e00ff */
[----:B------:R-:W-:Y:S01]  /*16780*/  SHF.R.U32.HI R3, RZ, 0x3, R4 ;  /* 0x00000003ff037819 */ /* 0x000fe20000011604 */
[----:B------:R-:W-:Y:S01]  /*16790*/  IMAD.MOV.U32 R28, RZ, RZ, 0x1 ;  /* 0x00000001ff1c7424 */ /* 0x000fe200078e00ff */
[C---:B------:R-:W-:Y:S01]  /*167a0*/  LOP3.LUT R4, R2.reuse, 0x80, RZ, 0xfc, !PT ;  /* 0x0000008002047812 */ /* 0x040fe200078efcff */
[----:B------:R-:W-:Y:S01]  /*167b0*/  ULOP3.LUT UR38, UR36, 0x2, URZ, 0xfc, !UPT ;  /* 0x0000000224267892 */ /* 0x000fe2000f8efc3f */
[----:B------:R-:W-:Y:S01]  /*167c0*/  LOP3.LUT R3, R3, 0x70, R0, 0xf8, !PT ;  /* 0x0000007003037812 */ /* 0x000fe200078ef800 */
[----:B------:R-:W-:Y:S01]  /*167d0*/  ULDC UR37, c[0x0][0xc] ;  /* 0x0000030000257ab9 */ /* 0x000fe20000000800 */
[C---:B------:R-:W-:Y:S01]  /*167e0*/  LOP3.LUT R0, R2.reuse, 0x40, RZ, 0xfc, !PT ;  /* 0x0000004002007812 */ /* 0x040fe200078efcff */
[----:B0-----:R-:W-:Y:S01]  /*167f0*/  ULEA UR4, UR5, UR4, 0x18 ;  /* 0x0000000405047291 */ /* 0x001fe2000f8ec03f */
[----:B------:R-:W-:-:S02]  /*16800*/  LOP3.LUT R3, R2, 0xc0, RZ, 0xfc, !PT ;  /* 0x000000c002037812 */ /* 0x000fc400078efcff */
[C---:B------:R-:W-:Y:S02]  /*16810*/  LOP3.LUT R0, R2.reuse, 0x100, RZ, 0xfc, !PT ;  /* 0x0000010002007812 */ /* 0x040fe400078efcff */
[C---:B------:R-:W-:Y:S01]  /*16820*/  LOP3.LUT R4, R2.reuse, 0x140, RZ, 0xfc, !PT ;  /* 0x0000014002047812 */ /* 0x040fe200078efcff */
[----:B------:R-:W-:Y:S01]  /*16830*/  IMAD.U32 R18, RZ, RZ, UR4 ;  /* 0x00000004ff127e24 */ /* 0x000fe2000f8e00ff */
[C---:B------:R-:W-:Y:S02]  /*16840*/  LOP3.LUT R3, R2.reuse, 0x180, RZ, 0xfc, !PT ;  /* 0x0000018002037812 */ /* 0x040fe400078efcff */
[----:B------:R-:W-:Y:S01]  /*16850*/  LOP3.LUT R0, R2, 0x1c0, RZ, 0xfc, !PT ;  /* 0x000001c002007812 */ /* 0x000fe200078efcff */
[----:B-1----:R-:W-:-:S07]  /*16860*/  IMAD R23, R36, 0x2, R18 ;  /* 0x0000000224177824 */ /* 0x002fce00078e0212 */
.L_x_4707:
[----:B0-----:R-:W0:Y:S02]  /*16870*/  LDC.64 R2, c[0x0][0xd88] ;  /* 0x00036200ff027b82 */ /* 0x001e240000000a00 */
[----:B0-----:R-:W-:-:S05]  /*16880*/  IMAD.WIDE R2, R27, 0x4, R2 ;  /* 0x000000041b027825 */ /* 0x001fca00078e0202 */
[----:B--2---:R-:W2:Y:S01]  /*16890*/  LDG.E R37, desc[UR42][R2.64] ;  /* 0x0000002a02257981 */ /* 0x004ea2000c1e1900 */
[----:B------:R-:W-:Y:S05]  /*168a0*/  YIELD ;  /* 0x0000000000007946 */ /* 0x000fea0003800000 */
[----:B------:R-:W-:Y:S01]  /*168b0*/  ULDC.64 UR4, c[0x0][0xb20] ;  /* 0x0002c80000047ab9 */ /* 0x000fe20000000a00 */
[----:B------:R-:W-:Y:S01]  /*168c0*/  IMAD.MOV.U32 R34, RZ, RZ, RZ ;  /* 0x000000ffff227224 */ /* 0x000fe200078e00ff */
[----:B------:R-:W-:Y:S01]  /*168d0*/  ISETP.NE.U32.AND P0, PT, RZ, UR4, PT ;  /* 0x00000004ff007c0c */ /* 0x000fe2000bf05070 */
[----:B-1----:R-:W-:Y:S01]  /*168e0*/  IMAD.MOV.U32 R6, RZ, RZ, RZ ;  /* 0x000000ffff067224 */ /* 0x002fe200078e00ff */
[----:B------:R-:W-:Y:S01]  /*168f0*/  ULDC.64 UR8, c[0x0][0xb10] ;  /* 0x0002c40000087ab9 */ /* 0x000fe20000000a00 */
[----:B------:R-:W-:Y:S01]  /*16900*/  ULDC.64 UR6, c[0x0][0xb08] ;  /* 0x0002c20000067ab9 */ /* 0x000fe20000000a00 */
[----:B------:R-:W-:-:S02]  /*16910*/  ISETP.NE.AND.EX P0, PT, RZ, UR5, PT, P0 ;  /* 0x00000005ff007c0c */ /* 0x000fc4000bf05300 */
        /* <DEDUP_REMOVED lines=24> */
[----:B--2---:R0:W-:Y:S02]  /*16aa0*/  STL [R1], R6 ;  /* 0x0000000601007387 */ /* 0x0041e40000100800 */
        /* <DEDUP_REMOVED lines=13> */
[----:B---3--:R-:W-:Y:S06]  /*16b80*/  @P1 BRA `(.L_x_4593) ;  /* 0x0000000000141947 */ /* 0x008fec0003800000 */
[----:B------:R-:W-:Y:S05]  /*16b90*/  @!P0 BRA `(.L_x_4593) ;  /* 0x0000000000108947 */ /* 0x000fea0003800000 */
[----:B------:R-:W2:Y:S04]  /*16ba0*/  LDG.E R7, desc[UR42][R2.64] ;  /* 0x0000002a02077981 */ /* 0x000ea8000c1e1900 */
[----:B------:R-:W2:Y:S02]  /*16bb0*/  LDG.E R2, desc[UR42][R2.64+0x4] ;  /* 0x0000042a02027981 */ /* 0x000ea4000c1e1900 */
[----:B--2---:R-:W-:-:S05]  /*16bc0*/  IMAD.IADD R2, R2, 0x1, -R7 ;  /* 0x0000000102027824 */ /* 0x004fca00078e0a07 */
[----:B------:R0:W-:Y:S02]  /*16bd0*/  STL [R1+0x14], R2 ;  /* 0x0000140201007387 */ /* 0x0001e40000100800 */
.L_x_4593:
[----:B------:R-:W-:Y:S01]  /*16be0*/  ULDC.64 UR4, c[0x0][0xb18] ;  /* 0x0002c60000047ab9 */ /* 0x000fe20000000a00 */
[C---:B------:R-:W-:Y:S01]  /*16bf0*/  LOP3.LUT R7, R26.reuse, 0xff000000, RZ, 0xc0, !PT ;  /* 0xff0000001a077812 */ /* 0x040fe200078ec0ff */
[----:B------:R-:W-:Y:S01]  /*16c00*/  IMAD.MOV.U32 R30, RZ, RZ, R37 ;  /* 0x000000ffff1e7224 */ /* 0x000fe200078e0025 */
[----:B------:R-:W-:Y:S02]  /*16c10*/  ISETP.NE.U32.AND P0, PT, RZ, UR4, PT ;  /* 0x00000004ff007c0c */ /* 0x000fe4000bf05070 */
[----:B------:R-:W-:Y:S02]  /*16c20*/  SHF.R.U32.HI R7, RZ, 0x8, R7 ;  /* 0x00000008ff077819 */ /* 0x000fe40000011607 */
[----:B------:R-:W-:Y:S02]  /*16c30*/  ISETP.NE.AND.EX P0, PT, RZ, UR5, PT, P0 ;  /* 0x00000005ff007c0c */ /* 0x000fe4000bf05300 */
[C---:B0-----:R-:W-:Y:S02]  /*16c40*/  LOP3.LUT R2, R26.reuse, 0xff0000, RZ, 0xc0, !PT ;  /* 0x00ff00001a027812 */ /* 0x041fe400078ec0ff */
[----:B------:R-:W-:-:S02]  /*16c50*/  LOP3.LUT R17, R26, 0xffff, RZ, 0xc0, !PT ;  /* 0x0000ffff1a117812 */ /* 0x000fc400078ec0ff */
[----:B------:R-:W-:-:S07]  /*16c60*/  LEA.HI R7, R2, R7, RZ, 0x10 ;  /* 0x0000000702077211 */ /* 0x000fce00078f80ff */
[----:B------:R-:W-:Y:S05]  /*16c70*/  @!P0 BRA `(.L_x_4594) ;  /* 0x0000000000108947 */ /* 0x000fea0003800000 */
[----:B------:R-:W-:-:S04]  /*16c80*/  IADD3 R2, P0, R31, UR4, RZ ;  /* 0x000000041f027c10 */ /* 0x000fc8000ff1e0ff */
[----:B------:R-:W-:-:S05]  /*16c90*/  IADD3.X R3, R32, UR5, RZ, P0, !PT ;  /* 0x0000000520037c10 */ /* 0x000fca00087fe4ff */
[----:B------:R0:W5:Y:S01]  /*16ca0*/  LDG.E R8, desc[UR42][R2.64] ;  /* 0x0000002a02087981 */ /* 0x000162000c1e1900 */
[----:B------:R-:W-:Y:S05]  /*16cb0*/  BRA `(.L_x_4595) ;  /* 0x0000000000247947 */ /* 0x000fea0003800000 */
.L_x_4594:
        /* <DEDUP_REMOVED lines=9> */
.L_x_4595:
[----:B0-----:R-:W2:Y:S04]  /*16d50*/  @P2 LDG.E R2, desc[UR42][R4.64] ;  /* 0x0000002a04022981 */ /* 0x001ea8000c1e1900 */
[----:B------:R0:W2:Y:S01]  /*16d60*/  @P2 LDG.E R4, desc[UR42][R4.64+0x4] ;  /* 0x0000042a04042981 */ /* 0x0000a2000c1e1900 */
[----:B-----5:R-:W-:Y:S01]  /*16d70*/  IMAD.IADD R8, R8, 0x1, -R34 ;  /* 0x0000000108087824 */ /* 0x020fe200078e0a22 */
[----:B------:R-:W-:Y:S01]  /*16d80*/  BSSY B0, `(.L_x_4596) ;  /* 0x0000029000007945 */ /* 0x000fe20003800000 */
[----:B------:R-:W-:Y:S01]  /*16d90*/  LOP3.LUT R33, R7, 0xff, RZ, 0xc0, !PT ;  /* 0x000000ff07217812 */ /* 0x000fe200078ec0ff */
[----:B------:R-:W-:Y:S01]  /*16da0*/  IMAD.MOV.U32 R3, RZ, RZ, RZ ;  /* 0x000000ffff037224 */ /* 0x000fe200078e00ff */
[----:B0-----:R-:W-:Y:S01]  /*16db0*/  SHF.R.U32.HI R5, RZ, 0x10, R7 ;  /* 0x00000010ff057819 */ /* 0x001fe20000011607 */
[----:B--2---:R-:W-:-:S04]  /*16dc0*/  @P2 IMAD.IADD R6, R4, 0x1, -R2 ;  /* 0x0000000104062824 */ /* 0x004fc800078e0a02 */
[----:B------:R-:W-:-:S04]  /*16dd0*/  IMAD.IADD R26, R8, 0x1, R6 ;  /* 0x00000001081a7824 */ /* 0x000fc800078e0206 */
[C---:B------:R-:W-:Y:S01]  /*16de0*/  VIADD R4, R26.reuse, 0x3f ;  /* 0x0000003f1a047836 */ /* 0x040fe20000000000 */
[----:B------:R-:W-:-:S04]  /*16df0*/  ISETP.GE.AND P1, PT, R26, 0x1, PT ;  /* 0x000000011a00780c */ /* 0x000fc80003f26270 */
[----:B------:R-:W-:-:S04]  /*16e00*/  SHF.R.S32.HI R2, RZ, 0x1f, R4 ;  /* 0x0000001fff027819 */ /* 0x000fc80000011404 */
[----:B------:R-:W-:-:S04]  /*16e10*/  LEA.HI R4, R2, R4, RZ, 0x6 ;  /* 0x0000000402047211 */ /* 0x000fc800078f30ff */
        /* <DEDUP_REMOVED lines=31> */
.L_x_4597:
[----:B------:R-:W-:Y:S05]  /*17010*/  BSYNC B0 ;  /* 0x0000000000007941 */ /* 0x000fea0003800000 */
.L_x_4596:
        /* <DEDUP_REMOVED lines=24> */
.L_x_4752:
[----:B-1----:R-:W-:Y:S02]  /*171a0*/  ISETP.NE.AND P0, PT, R14, RZ, PT ;  /* 0x000000ff0e00720c */ /* 0x002fe40003f05270 */
[----:B------:R-:W-:-:S11]  /*171b0*/  PLOP3.LUT P6, PT, PT, PT, PT, 0x8, 0x0 ;  /* 0x000000000000781c */ /* 0x000fd60003fce170 */
[----:B------:R-:W-:Y:S05]  /*171c0*/  @P0 BRA `(.L_x_4601) ;  /* 0x00000000000c0947 */ /* 0x000fea0003800000 */
[----:B------:R-:W-:-:S03]  /*171d0*/  UMOV UR4, 0xffffffff ;  /* 0xffffffff00047882 */ /* 0x000fc60000000000 */
[----:B------:R-:W-:Y:S05]  /*171e0*/  BRA.DIV UR4, `(.L_x_4602) ;  /* 0x0000007e04147947 */ /* 0x000fea000b800000 */
[----:B------:R-:W-:-:S13]  /*171f0*/  ELECT P6, URZ, PT ;  /* 0x00000000003f782f */ /* 0x000fda00038c0000 */
.L_x_4601:
        /* <DEDUP_REMOVED lines=9> */
.L_x_4755:
[----:B------:R-:W-:Y:S05]  /*17290*/  BSYNC B1 ;  /* 0x0000000000017941 */ /* 0x000fea0003800000 */
.L_x_4603:
        /* <DEDUP_REMOVED lines=10> */
.L_x_4756:
[----:B------:R-:W-:Y:S05]  /*17340*/  BSYNC B2 ;  /* 0x0000000000027941 */ /* 0x000fea0003800000 */
.L_x_4607:
        /* <DEDUP_REMOVED lines=9> */
.L_x_4610:
[----:B------:R-:W-:Y:S05]  /*173e0*/  BSYNC B2 ;  /* 0x0000000000027941 */ /* 0x000fea0003800000 */
.L_x_4609:
        /* <DEDUP_REMOVED lines=12> */
.L_x_4611:
        /* <DEDUP_REMOVED lines=13> */
.L_x_4757:
[----:B------:R-:W-:Y:S05]  /*17580*/  BSYNC B2 ;  /* 0x0000000000027941 */ /* 0x000fea0003800000 */
.L_x_4612:
        /* <DEDUP_REMOVED lines=11> */
.L_x_4615:
[----:B------:R-:W-:Y:S05]  /*17640*/  BSYNC B2 ;  /* 0x0000000000027941 */ /* 0x000fea0003800000 */
.L_x_4614:
        /* <DEDUP_REMOVED lines=9> */
.L_x_4616:
        /* <DEDUP_REMOVED lines=15> */
.L_x_4617:
        /* <DEDUP_REMOVED lines=15> */
.L_x_4618:
        /* <DEDUP_REMOVED lines=15> */
.L_x_4619:
        /* <DEDUP_REMOVED lines=15> */
.L_x_4620:
        /* <DEDUP_REMOVED lines=15> */
.L_x_4621:
        /* <DEDUP_REMOVED lines=15> */
.L_x_4622:
        /* <DEDUP_REMOVED lines=15> */
.L_x_4623:
        /* <DEDUP_REMOVED lines=10> */
.L_x_4606:
[----:B------:R-:W-:Y:S05]  /*17e10*/  BSYNC B1 ;  /* 0x0000000000017941 */ /* 0x000fea0003800000 */
.L_x_4605:
        /* <DEDUP_REMOVED lines=9> */
.L_x_4643:
        /* <DEDUP_REMOVED lines=11> */
.L_x_4758:
[----:B------:R-:W-:Y:S05]  /*17f60*/  BSYNC B2 ;  /* 0x0000000000027941 */ /* 0x000fea0003800000 */
.L_x_4626:
        /* <DEDUP_REMOVED lines=9> */
.L_x_4629:
[----:B------:R-:W-:Y:S05]  /*18000*/  BSYNC B2 ;  /* 0x0000000000027941 */ /* 0x000fea0003800000 */
.L_x_4628:
        /* <DEDUP_REMOVED lines=11> */
.L_x_4630:
        /* <DEDUP_REMOVED lines=13> */
.L_x_4759:
[----:B------:R-:W-:Y:S05]  /*18190*/  BSYNC B2 ;  /* 0x0000000000027941 */ /* 0x000fea0003800000 */
.L_x_4631:
        /* <DEDUP_REMOVED lines=11> */
.L_x_4634:
[----:B------:R-:W-:Y:S05]  /*18250*/  BSYNC B2 ;  /* 0x0000000000027941 */ /* 0x000fea0003800000 */
.L_x_4633:
        /* <DEDUP_REMOVED lines=9> */
.L_x_4635:
        /* <DEDUP_REMOVED lines=15> */
.L_x_4636:
        /* <DEDUP_REMOVED lines=15> */
.L_x_4637:
        /* <DEDUP_REMOVED lines=15> */
.L_x_4638:
        /* <DEDUP_REMOVED lines=15> */
.L_x_4639:
        /* <DEDUP_REMOVED lines=15> */
.L_x_4640:
        /* <DEDUP_REMOVED lines=15> */
.L_x_4641:
        /* <DEDUP_REMOVED lines=15> */
.L_x_4642:
        /* <DEDUP_REMOVED lines=10> */
.L_x_4625:
[----:B------:R-:W-:Y:S05]  /*18a20*/  BSYNC B1 ;  /* 0x0000000000017941 */ /* 0x000fea0003800000 */
.L_x_4624:
        /* <DEDUP_REMOVED lines=8> */
.L_x_4599:
[----:B------:R-:W-:Y:S05]  /*18ab0*/  BSYNC B0 ;  /* 0x0000000000007941 */ /* 0x000fea0003800000 */
.L_x_4598:
        /* <DEDUP_REMOVED lines=33> */
.L_x_4645:
[----:B------:R-:W-:Y:S05]  /*18cd0*/  BSYNC B0 ;  /* 0x0000000000007941 */ /* 0x000fea0003800000 */
.L_x_4644:
        /* <DEDUP_REMOVED lines=23> */
.L_x_4647:
        /* <DEDUP_REMOVED lines=20> */
.L_x_4650:
[----:B------:R-:W-:Y:S05]  /*18f90*/  BSYNC B6 ;  /* 0x0000000000067941 */ /* 0x000fea0003800000 */
.L_x_4649:
        /* <DEDUP_REMOVED lines=20> */
.L_x_4653:
        /* <DEDUP_REMOVED lines=15> */
.L_x_4652:
[----:B------:R-:W-:Y:S05]  /*191d0*/  BSYNC B6 ;  /* 0x0000000000067941 */ /* 0x000fea0003800000 */
.L_x_4651:
[----:B------:R-:W2:Y:S01]  /*191e0*/  LDL R21, [R1+0x30] ;  /* 0x0000300001157983 */ /* 0x000ea20000100800 */
[----:B------:R-:W-:Y:S01]  /*191f0*/  ULDC.64 UR4, c[0x0][0xaf0] ;  /* 0x0002bc0000047ab9 */ /* 0x000fe20000000a00 */
[----:B------:R-:W1:Y:S01]  /*19200*/  LDC R9, c[0x0][0x430] ;  /* 0x00010c00ff097b82 */ /* 0x000e620000000800 */
[----:B------:R-:W-:Y:S01]  /*19210*/  ISETP.NE.U32.AND P0, PT, RZ, UR4, PT ;  /* 0x00000004ff007c0c */ /* 0x000fe2000bf05070 */
[----:B------:R-:W3:Y:S03]  /*19220*/  S2R R20, SR_TID.X ;  /* 0x0000000000147919 */ /* 0x000ee60000002100 */
[----:B------:R-:W-:-:S13]  /*19230*/  ISETP.NE.AND.EX P0, PT, RZ, UR5, PT, P0 ;  /* 0x00000005ff007c0c */ /* 0x000fda000bf05300 */
[----:B------:R-:W-:Y:S01]  /*19240*/  @P0 IADD3 R2, P1, R31, UR4, RZ ;  /* 0x000000041f020c10 */ /* 0x000fe2000ff3e0ff */
[----:B------:R-:W-:-:S03]  /*19250*/  ULDC UR4, c[0x0][0x320] ;  /* 0x0000c80000047ab9 */ /* 0x000fc60000000800 */
[----:B0-----:R-:W-:-:S05]  /*19260*/  @P0 IADD3.X R3, R32, UR5, RZ, P1, !PT ;  /* 0x0000000520030c10 */ /* 0x001fca0008ffe4ff */
[----:B------:R0:W4:Y:S01]  /*19270*/  @P0 LDG.E R30, desc[UR42][R2.64] ;  /* 0x0000002a021e0981 */ /* 0x000122000c1e1900 */
[----:B---3--:R-:W-:-:S04]  /*19280*/  LOP3.LUT R20, R20, 0x7f, RZ, 0xc0, !PT ;  /* 0x0000007f14147812 */ /* 0x008fc800078ec0ff */
[----:B------:R-:W-:Y:S02]  /*19290*/  SHF.R.U32.HI R35, RZ, 0x3, R20 ;  /* 0x00000003ff237819 */ /* 0x000fe40000011614 */
[----:B------:R-:W3:Y:S02]  /*192a0*/  S2R R20, SR_TID.X ;  /* 0x0000000000147919 */ /* 0x000ee40000002100 */
[----:B---3--:R-:W-:-:S05]  /*192b0*/  IMAD.SHL.U32 R20, R20, 0x10, RZ ;  /* 0x0000001014147824 */ /* 0x008fca00078e00ff */
[----:B------:R-:W-:Y:S02]  /*192c0*/  LOP3.LUT R20, R35, 0x70, R20, 0xf8, !PT ;  /* 0x0000007023147812 */ /* 0x000fe400078ef814 */
[----:B------:R-:W3:Y:S01]  /*192d0*/  S2R R35, SR_TID.X ;  /* 0x0000000000237919 */ /* 0x000ee20000002100 */
[----:B-1----:R-:W-:Y:S01]  /*192e0*/  ISETP.NE.AND P1, PT, R9, 0x1, PT ;  /* 0x000000010900780c */ /* 0x002fe20003f25270 */
[----:B------:R-:W1:-:S12]  /*192f0*/  S2R R4, SR_TID.X ;  /* 0x0000000000047919 */ /* 0x000e580000002100 */
[----:B0-----:R-:W0:Y:S08]  /*19300*/  @P1 LDC R3, c[0x0][0x434] ;  /* 0x00010d00ff031b82 */ /* 0x001e300000000800 */
[----:B------:R-:W5:Y:S01]  /*19310*/  @P1 LDC R2, c[0x0][0x438] ;  /* 0x00010e00ff021b82 */ /* 0x000f620000000800 */
[----:B---3--:R-:W-:-:S05]  /*19320*/  IMAD.SHL.U32 R35, R35, 0x8, RZ ;  /* 0x0000000823237824 */ /* 0x008fca00078e00ff */
[----:B------:R-:W-:-:S04]  /*19330*/  LOP3.LUT R35, R35, 0x38, RZ, 0xc0, !PT ;  /* 0x0000003823237812 */ /* 0x000fc800078ec0ff */
[----:B------:R-:W-:-:S04]  /*19340*/  LOP3.LUT R35, R35, 0x40, RZ, 0xfc, !PT ;  /* 0x0000004023237812 */ /* 0x000fc800078efcff */
[----:B------:R-:W-:Y:S02]  /*19350*/  ISETP.GE.AND P2, PT, R35, UR4, PT ;  /* 0x0000000423007c0c */ /* 0x000fe4000bf46270 */
[----:B------:R-:W3:Y:S01]  /*19360*/  S2R R35, SR_TID.X ;  /* 0x0000000000237919 */ /* 0x000ee20000002100 */
[----:B-1----:R-:W-:Y:S01]  /*19370*/  IMAD.SHL.U32 R4, R4, 0x8, RZ ;  /* 0x0000000804047824 */ /* 0x002fe200078e00ff */
[----:B------:R-:W-:-:S04]  /*19380*/  LOP3.LUT R16, R16, 0xffffffbf, RZ, 0xc0, !PT ;  /* 0xffffffbf10107812 */ /* 0x000fc800078ec0ff */
[----:B------:R-:W-:Y:S02]  /*19390*/  LOP3.LUT R4, R4, 0x38, RZ, 0xc0, !PT ;  /* 0x0000003804047812 */ /* 0x000fe400078ec0ff */
[----:B------:R-:W-:Y:S02]  /*193a0*/  SEL R8, RZ, 0xffffffff, P2 ;  /* 0xffffffffff087807 */ /* 0x000fe40001000000 */
[----:B------:R-:W-:Y:S02]  /*193b0*/  LOP3.LUT R4, R4, 0x80, RZ, 0xfc, !PT ;  /* 0x0000008004047812 */ /* 0x000fe400078efcff */
[----:B------:R-:W-:Y:S01]  /*193c0*/  @P2 LOP3.LUT R16, R16, 0x40, RZ, 0xfc, !PT ;  /* 0x0000004010102812 */ /* 0x000fe200078efcff */
[----:B------:R-:W-:Y:S01]  /*193d0*/  IMAD.SHL.U32 R8, R8, 0x2, RZ ;  /* 0x0000000208087824 */ /* 0x000fe200078e00ff */
[----:B------:R-:W-:Y:S01]  /*193e0*/  ISETP.GE.AND P2, PT, R4, UR4, PT ;  /* 0x0000000404007c0c */ /* 0x000fe2000bf46270 */
[----:B---3--:R-:W-:-:S05]  /*193f0*/  IMAD.SHL.U32 R35, R35, 0x8, RZ ;  /* 0x0000000823237824 */ /* 0x008fca00078e00ff */
[----:B------:R-:W-:-:S04]  /*19400*/  LOP3.LUT R35, R35, 0x38, RZ, 0xc0, !PT ;  /* 0x0000003823237812 */ /* 0x000fc800078ec0ff */
[----:B------:R-:W-:Y:S02]  /*19410*/  LOP3.LUT R35, R35, 0xc0, RZ, 0xfc, !PT ;  /* 0x000000c023237812 */ /* 0x000fe400078efcff */
[----:B------:R-:W-:Y:S02]  /*19420*/  LOP3.LUT R16, R16, 0xffffff7f, RZ, 0xc0, !PT ;  /* 0xffffff7f10107812 */ /* 0x000fe400078ec0ff */
[----:B--2---:R-:W-:Y:S02]  /*19430*/  LEA R31, R21, 0xffffffc0, 0x6 ;  /* 0xffffffc0151f7811 */ /* 0x004fe400078e30ff */
[----:B------:R-:W1:Y:S03]  /*19440*/  S2R R21, SR_TID.X ;  /* 0x0000000000157919 */ /* 0x000e660000002100 */
[----:B------:R-:W-:-:S05]  /*19450*/  IMAD.IADD R0, R20, 0x1, R31 ;  /* 0x0000000114007824 */ /* 0x000fca00078e021f */
[C---:B------:R-:W-:Y:S01]  /*19460*/  ISETP.GE.AND P0, PT, R0.reuse, R26, PT ;  /* 0x0000001a0000720c */ /* 0x040fe20003f06270 */
[----:B------:R-:W-:-:S03]  /*19470*/  IMAD.IADD R0, R0, 0x1, R34 ;  /* 0x0000000100007824 */ /* 0x000fc600078e0222 */
[----:B------:R-:W-:Y:S01]  /*19480*/  ISETP.GT.U32.OR P0, PT, R20, 0x3f, P0 ;  /* 0x0000003f1400780c */ /* 0x000fe20000704470 */
[----:B0-----:R-:W-:-:S04]  /*19490*/  @P1 IMAD.HI.U32 R3, R0, R3, RZ ;  /* 0x0000000300031227 */ /* 0x001fc800078e00ff */
[----:B------:R-:W-:Y:S01]  /*194a0*/  IMAD.MOV.U32 R6, RZ, RZ, R0 ;  /* 0x000000ffff067224 */ /* 0x000fe200078e0000 */
[----:B-----5:R-:W-:-:S07]  /*194b0*/  @P1 SHF.R.U32.HI R6, RZ, R2, R3 ;  /* 0x00000002ff061219 */ /* 0x020fce0000011603 */
[----:B------:R-:W0:Y:S01]  /*194c0*/  @!P0 LDC.64 R2, c[0x0][0x428] ;  /* 0x00010a00ff028b82 */ /* 0x000e220000000a00 */
[----:B-1----:R-:W-:-:S05]  /*194d0*/  IMAD.SHL.U32 R21, R21, 0x8, RZ ;  /* 0x0000000815157824 */ /* 0x002fca00078e00ff */
[----:B------:R-:W-:-:S04]  /*194e0*/  LOP3.LUT R21, R21, 0x38, RZ, 0xc0, !PT ;  /* 0x0000003815157812 */ /* 0x000fc800078ec0ff */
[----:B------:R-:W-:Y:S02]  /*194f0*/  ISETP.GE.AND P3, PT, R21, UR4, PT ;  /* 0x0000000415007c0c */ /* 0x000fe4000bf66270 */
[----:B------:R-:W-:Y:S02]  /*19500*/  ISETP.GE.AND P1, PT, R35, UR4, PT ;  /* 0x0000000423007c0c */ /* 0x000fe4000bf26270 */
[----:B------:R-:W-:Y:S02]  /*19510*/  SEL R4, RZ, 0x1, P3 ;  /* 0x00000001ff047807 */ /* 0x000fe40001800000 */
[----:B------:R-:W-:Y:S02]  /*19520*/  SEL R5, RZ, 0x8, P1 ;  /* 0x00000008ff057807 */ /* 0x000fe40000800000 */
[----:B------:R-:W-:Y:S02]  /*19530*/  LOP3.LUT R8, R8, 0x2, R4, 0xe2, !PT ;  /* 0x0000000208087812 */ /* 0x000fe400078ee204 */
[----:B------:R-:W-:-:S02]  /*19540*/  SEL R4, RZ, 0x4, P2 ;  /* 0x00000004ff047807 */ /* 0x000fc40001000000 */
[----:B----4-:R-:W-:Y:S02]  /*19550*/  SHF.R.S32.HI R35, RZ, 0x1f, R30 ;  /* 0x0000001fff237819 */ /* 0x010fe4000001141e */
[----:B------:R-:W-:Y:S01]  /*19560*/  LOP3.LUT R8, R5, R8, R4, 0xfe, !PT ;  /* 0x0000000805087212 */ /* 0x000fe200078efe04 */
[--C-:B------:R-:W-:Y:S01]  /*19570*/  @!P0 IMAD.MOV.U32 R4, RZ, RZ, R6.reuse ;  /* 0x000000ffff048224 */ /* 0x100fe200078e0006 */
[----:B------:R-:W-:Y:S01]  /*19580*/  @!P0 SHF.R.S32.HI R5, RZ, 0x1f, R6 ;  /* 0x0000001fff058819 */ /* 0x000fe20000011406 */
[----:B0-----:R-:W-:-:S04]  /*19590*/  @!P0 IMAD R7, R35, R2, RZ ;  /* 0x0000000223078224 */ /* 0x001fc800078e02ff */
[C---:B------:R-:W-:Y:S02]  /*195a0*/  @!P0 IMAD R7, R30.reuse, R3, R7 ;  /* 0x000000031e078224 */ /* 0x040fe400078e0207 */
[----:B------:R-:W-:Y:S02]  /*195b0*/  @!P0 IMAD.WIDE.U32 R4, R30, R2, R4 ;  /* 0x000000021e048225 */ /* 0x000fe400078e0004 */
[----:B------:R-:W0:Y:S01]  /*195c0*/  @!P0 LDC.64 R2, c[0x0][0x418] ;  /* 0x00010600ff028b82 */ /* 0x000e220000000a00 */
[----:B------:R-:W-:-:S04]  /*195d0*/  @P3 LOP3.LUT R16, R16, 0x80, RZ, 0xfc, !PT ;  /* 0x0000008010103812 */ /* 0x000fc800078efcff */
[----:B------:R-:W-:-:S04]  /*195e0*/  LOP3.LUT R16, R16, 0xffffffdf, RZ, 0xc0, !PT ;  /* 0xffffffdf10107812 */ /* 0x000fc800078ec0ff */
[----:B------:R-:W-:-:S04]  /*195f0*/  @P2 LOP3.LUT R16, R16, 0x20, RZ, 0xfc, !PT ;  /* 0x0000002010102812 */ /* 0x000fc800078efcff */
[----:B------:R-:W-:Y:S01]  /*19600*/  LOP3.LUT R16, R16, 0xffffffef, RZ, 0xc0, !PT ;  /* 0xffffffef10107812 */ /* 0x000fe200078ec0ff */
[----:B------:R-:W-:-:S03]  /*19610*/  @!P0 IMAD.IADD R7, R5, 0x1, R7 ;  /* 0x0000000105078824 */ /* 0x000fc600078e0207 */
[----:B------:R-:W-:Y:S02]  /*19620*/  @P1 LOP3.LUT R16, R16, 0x10, RZ, 0xfc, !PT ;  /* 0x0000001010101812 */ /* 0x000fe400078efcff */
[----:B0-----:R-:W-:-:S04]  /*19630*/  @!P0 LEA R2, P1, R4, R2, 0x2 ;  /* 0x0000000204028211 */ /* 0x001fc800078210ff */
[----:B------:R-:W-:Y:S01]  /*19640*/  @!P0 LEA.HI.X R3, R4, R3, R7, 0x2, P1 ;  /* 0x0000000304038211 */ /* 0x000fe200008f1407 */
[----:B------:R-:W-:-:S06]  /*19650*/  IMAD.MOV.U32 R4, RZ, RZ, RZ ;  /* 0x000000ffff047224 */ /* 0x000fcc00078e00ff */
[----:B------:R0:W2:Y:S01]  /*19660*/  @!P0 LDG.E R4, desc[UR42][R2.64] ;  /* 0x0000002a02048981 */ /* 0x0000a2000c1e1900 */
[----:B------:R-:W1:Y:S01]  /*19670*/  S2R R11, SR_TID.X ;  /* 0x00000000000b7919 */ /* 0x000e620000002100 */
[----:B------:R-:W3:Y:S01]  /*19680*/  S2R R10, SR_TID.X ;  /* 0x00000000000a7919 */ /* 0x000ee20000002100 */
[----:B-1----:R-:W-:Y:S02]  /*19690*/  IMAD.SHL.U32 R11, R11, 0x8, RZ ;  /* 0x000000080b0b7824 */ /* 0x002fe400078e00ff */
[----:B---3--:R-:W-:-:S03]  /*196a0*/  IMAD.SHL.U32 R10, R10, 0x8, RZ ;  /* 0x000000080a0a7824 */ /* 0x008fc600078e00ff */
[----:B------:R-:W-:-:S04]  /*196b0*/  LOP3.LUT R11, R11, 0x38, RZ, 0xc0, !PT ;  /* 0x000000380b0b7812 */ /* 0x000fc800078ec0ff */
[----:B------:R-:W-:Y:S02]  /*196c0*/  LOP3.LUT R11, R11, 0x180, RZ, 0xfc, !PT ;  /* 0x000001800b0b7812 */ /* 0x000fe400078efcff */
[----:B------:R-:W-:Y:S02]  /*196d0*/  LOP3.LUT R10, R10, 0x38, RZ, 0xc0, !PT ;  /* 0x000000380a0a7812 */ /* 0x000fe400078ec0ff */
[----:B------:R-:W-:Y:S02]  /*196e0*/  ISETP.GE.AND P0, PT, R11, UR4, PT ;  /* 0x000000040b007c0c */ /* 0x000fe4000bf06270 */
[C---:B------:R-:W-:Y:S02]  /*196f0*/  LOP3.LUT R12, R10.reuse, 0x1c0, RZ, 0xfc, !PT ;  /* 0x000001c00a0c7812 */ /* 0x040fe400078efcff */
[C---:B------:R-:W-:Y:S02]  /*19700*/  LOP3.LUT R11, R10.reuse, 0x100, RZ, 0xfc, !PT ;  /* 0x000001000a0b7812 */ /* 0x040fe400078efcff */
[----:B------:R-:W-:-:S02]  /*19710*/  LOP3.LUT R10, R10, 0x140, RZ, 0xfc, !PT ;  /* 0x000001400a0a7812 */ /* 0x000fc400078efcff */
[----:B------:R-:W-:Y:S02]  /*19720*/  ISETP.GE.AND P3, PT, R11, UR4, PT ;  /* 0x000000040b007c0c */ /* 0x000fe4000bf66270 */
[----:B------:R-:W-:Y:S02]  /*19730*/  ISETP.GE.AND P2, PT, R10, UR4, PT ;  /* 0x000000040a007c0c */ /* 0x000fe4000bf46270 */
[----:B0-----:R-:W-:Y:S02]  /*19740*/  SEL R3, RZ, 0x10, P3 ;  /* 0x00000010ff037807 */ /* 0x001fe40001800000 */
[----:B------:R-:W-:Y:S02]  /*19750*/  SEL R2, RZ, 0x40, P0 ;  /* 0x00000040ff027807 */ /* 0x000fe40000000000 */
[----:B------:R-:W-:Y:S02]  /*19760*/  LOP3.LUT R16, R16, 0xfffffff7, RZ, 0xc0, !PT ;  /* 0xfffffff710107812 */ /* 0x000fe400078ec0ff */
[----:B------:R-:W-:Y:S01]  /*19770*/  ISETP.GE.AND P0, PT, R12, UR4, PT ;  /* 0x000000040c007c0c */ /* 0x000fe2000bf06270 */
[----:B------:R-:W-:-:S02]  /*19780*/  ULDC UR4, c[0x0][0x2f4] ;  /* 0x0000bd0000047ab9 */ /* 0x000fc40000000800 */
[----:B------:R-:W-:Y:S02]  /*19790*/  @P3 LOP3.LUT R16, R16, 0x8, RZ, 0xfc, !PT ;  /* 0x0000000810103812 */ /* 0x000fe400078efcff */
[----:B------:R-:W-:Y:S02]  /*197a0*/  SEL R32, RZ, 0x80, P0 ;  /* 0x00000080ff207807 */ /* 0x000fe40000000000 */
[----:B------:R-:W-:Y:S02]  /*197b0*/  ISETP.GE.AND P0, PT, R21, UR4, PT ;  /* 0x0000000415007c0c */ /* 0x000fe4000bf06270 */
[----:B------:R-:W-:Y:S01]  /*197c0*/  LOP3.LUT R16, R16, 0xfffffffb, RZ, 0xc0, !PT ;  /* 0xfffffffb10107812 */ /* 0x000fe200078ec0ff */
[----:B------:R-:W-:-:S03]  /*197d0*/  UMOV UR5, 0xffffffff ;  /* 0xffffffff00057882 */ /* 0x000fc60000000000 */
[----:B------:R-:W-:-:S04]  /*197e0*/  @P2 LOP3.LUT R16, R16, 0x4, RZ, 0xfc, !PT ;  /* 0x0000000410102812 */ /* 0x000fc800078efcff */
[----:B------:R-:W-:-:S04]  /*197f0*/  LOP3.LUT R16, R16, 0xfffffffd, RZ, 0xc0, !PT ;  /* 0xfffffffd10107812 */ /* 0x000fc800078ec0ff */
[----:B------:R-:W-:Y:S01]  /*19800*/  @P0 LOP3.LUT R16, R16, 0x2, RZ, 0xfc, !PT ;  /* 0x0000000210100812 */ /* 0x000fe200078efcff */
[----:B--2---:R0:W-:Y:S02]  /*19810*/  STL [R1+0x4], R4 ;  /* 0x0000040401007387 */ /* 0x0041e40000100800 */
[----:B0-----:R-:W-:-:S04]  /*19820*/  SEL R4, RZ, 0x20, P2 ;  /* 0x00000020ff047807 */ /* 0x001fc80001000000 */
[----:B------:R-:W-:-:S04]  /*19830*/  LOP3.LUT R3, R4, R8, R3, 0xfe, !PT ;  /* 0x0000000804037212 */ /* 0x000fc800078efe03 */
[----:B------:R-:W-:Y:S01]  /*19840*/  LOP3.LUT R5, R3, R2, RZ, 0xfc, !PT ;  /* 0x0000000203057212 */ /* 0x000fe200078efcff */
[----:B------:R-:W-:-:S04]  /*19850*/  IMAD.MOV R2, RZ, RZ, -R6 ;  /* 0x000000ffff027224 */ /* 0x000fc800078e0a06 */
[----:B------:R-:W-:Y:S01]  /*19860*/  IMAD R0, R9, R2, R0 ;  /* 0x0000000209007224 */ /* 0x000fe200078e0200 */
[----:B------:R0:W-:Y:S04]  /*19870*/  STL [R1+0x44], R5 ;  /* 0x0000440501007387 */ /* 0x0001e80000100800 */
[----:B------:R0:W-:Y:S01]  /*19880*/  STL [R1+0x8], R0 ;  /* 0x0000080001007387 */ /* 0x0001e20000100800 */
[----:B------:R-:W-:Y:S01]  /*19890*/  IMAD.U32 R3, RZ, RZ, UR38 ;  /* 0x00000026ff037e24 */ /* 0x000fe2000f8e00ff */
[----:B------:R-:W-:Y:S06]  /*198a0*/  BRA.DIV UR5, `(.L_x_4654) ;  /* 0x0000005605e87947 */ /* 0x000fec000b800000 */
.L_x_4762:
[----:B------:R-:W-:Y:S02]  /*198b0*/  ISETP.NE.AND P0, PT, R3, 0x3, PT ;  /* 0x000000030300780c */ /* 0x000fe40003f05270 */
[----:B------:R-:W-:Y:S02]  /*198c0*/  ISETP.GT.U32.AND P1, PT, R20, 0x3f, PT ;  /* 0x0000003f1400780c */ /* 0x000fe40003f24070 */
[----:B------:R-:W-:Y:S02]  /*198d0*/  LOP3.LUT R16, R16, 0xffff7fff, RZ, 0xc0, !PT ;  /* 0xffff7fff10107812 */ /* 0x000fe400078ec0ff */
[----:B------:R-:W-:-:S07]  /*198e0*/  LOP3.LUT R32, R5, R32, RZ, 0xfc, !PT ;  /* 0x0000002005207212 */ /* 0x000fce00078efcff */
[----:B------:R-:W-:-:S04]  /*198f0*/  @P0 LOP3.LUT R16, R16, 0x8000, RZ, 0xfc, !PT ;  /* 0x0000800010100812 */ /* 0x000fc800078efcff */
[----:B------:R-:W-:-:S04]  /*19900*/  LOP3.LUT R16, R16, 0xfffffffe, RZ, 0xc0, !PT ;  /* 0xfffffffe10107812 */ /* 0x000fc800078ec0ff */
[----:B------:R-:W-:Y:S01]  /*19910*/  @P1 LOP3.LUT R16, R16, 0x1, RZ, 0xfc, !PT ;  /* 0x0000000110101812 */ /* 0x000fe200078efcff */
[----:B------:R-:W-:Y:S06]  /*19920*/  @!P0 BRA `(.L_x_4655) ;  /* 0x0000000000048947 */ /* 0x000fec0003800000 */
[----:B------:R-:W-:Y:S01]  /*19930*/  BPT.TRAP 0x1 ;  /* 0x000000040000795c */ /* 0x000fe20000300000 */
.L_x_4655:
[----:B0-----:R-:W0:Y:S01]  /*19940*/  S2R R0, SR_TID.X ;  /* 0x0000000000007919 */ /* 0x001e220000002100 */
[----:B------:R-:W-:Y:S01]  /*19950*/  BSSY B0, `(.L_x_4656) ;  /* 0x0000008000007945 */ /* 0x000fe20003800000 */
[----:B0-----:R-:W-:-:S04]  /*19960*/  LOP3.LUT R0, R0, 0x7f, RZ, 0xc0, !PT ;  /* 0x0000007f00007812 */ /* 0x001fc800078ec0ff */
[----:B------:R-:W-:-:S04]  /*19970*/  SHF.R.U32.HI R0, RZ, 0x3, R0 ;  /* 0x00000003ff007819 */ /* 0x000fc80000011600 */
[----:B------:R-:W-:Y:S01]  /*19980*/  IADD3 R31, -R0, R26, -R31 ;  /* 0x0000001a001f7210 */ /* 0x000fe20007ffe91f */
[----:B------:R-:W-:Y:S01]  /*19990*/  IMAD R26, R22, 0x8, R18 ;  /* 0x00000008161a7824 */ /* 0x000fe200078e0212 */
[----:B------:R-:W-:-:S04]  /*199a0*/  SHF.L.U32 R0, R28, 0x1f, RZ ;  /* 0x0000001f1c007819 */ /* 0x000fc800000006ff */
[----:B------:R-:W0:Y:S02]  /*199b0*/  SYNCS.PHASECHK.TRANS64.TRYWAIT P0, [R26+URZ+0x38840], R0 ;  /* 0x038840001a0075a7 */ /* 0x000e24000800017f */
[----:B0-----:R-:W-:Y:S05]  /*199c0*/  @!P0 BRA `(.L_x_4657) ;  /* 0x0000005400d48947 */ /* 0x001fea0003800000 */
.L_x_4763:
[----:B------:R-:W-:Y:S05]  /*199d0*/  BSYNC B0 ;  /* 0x0000000000007941 */ /* 0x000fea0003800000 */
.L_x_4656:
[----:B------:R-:W0:Y:S01]  /*199e0*/  LDL R2, [R1+0x8] ;  /* 0x0000080001027983 */ /* 0x000e220000100800 */
[----:B------:R-:W-:Y:S01]  /*199f0*/  ULDC.64 UR4, c[0x0][0x300] ;  /* 0x0000c00000047ab9 */ /* 0x000fe20000000a00 */
[----:B------:R-:W-:Y:S02]  /*19a00*/  ULDC.64 UR6, c[0x0][0x2e8] ;  /* 0x0000ba0000067ab9 */ /* 0x000fe40000000a00 */
[----:B------:R-:W2:Y:S01]  /*19a10*/  LDL R4, [R1+0x4] ;  /* 0x0000040001047983 */ /* 0x000ea20000100800 */
[----:B------:R-:W-:Y:S01]  /*19a20*/  LOP3.LUT P2, RZ, R16, 0x2, RZ, 0xc0, !PT ;  /* 0x0000000210ff7812 */ /* 0x000fe2000784c0ff */
[----:B------:R-:W1:Y:S02]  /*19a30*/  S2R R7, SR_TID.X ;  /* 0x0000000000077919 */ /* 0x000e640000002100 */
[----:B-1----:R-:W-:-:S05]  /*19a40*/  IMAD.SHL.U32 R7, R7, 0x8, RZ ;  /* 0x0000000807077824 */ /* 0x002fca00078e00ff */
[----:B------:R-:W-:Y:S02]  /*19a50*/  LOP3.LUT R7, R7, 0x38, RZ, 0xc0, !PT ;  /* 0x0000003807077812 */ /* 0x000fe400078ec0ff */
[----:B0-----:R-:W-:Y:S02]  /*19a60*/  SHF.R.S32.HI R0, RZ, 0x1f, R2 ;  /* 0x0000001fff007819 */ /* 0x001fe40000011402 */
[----:B--2---:R-:W-:-:S03]  /*19a70*/  SHF.R.S32.HI R5, RZ, 0x1f, R4 ;  /* 0x0000001fff057819 */ /* 0x004fc60000011404 */
        /* <DEDUP_REMOVED lines=52> */
.L_x_4773:
        /* <DEDUP_REMOVED lines=10> */
.L_x_4659:
        /* <DEDUP_REMOVED lines=11> */
.L_x_4660:
[----:B------:R1:W5:Y:S01]  /*19f10*/  LDL.LU R0, [R1+0x18] ;  /* 0x0000180001007983 */ /* 0x0003620000300800 */
[----:B------:R1:W-:Y:S03]  /*19f20*/  SYNCS.ARRIVE.TRANS64.A1T0 RZ, [R26+URZ+0x38830], RZ ;  /* 0x038830ff1aff79a7 */ /* 0x0003e6000810003f */
[----:B0-----:R1:W5:Y:S02]  /*19f30*/  LDL R2, [R1] ;  /* 0x0000000001027983 */ /* 0x0013640000100800 */
[----:B------:R-:W-:Y:S05]  /*19f40*/  WARPSYNC.ALL ;  /* 0x0000000000007948 */ /* 0x000fea0003800000 */
[----:B------:R-:W-:Y:S01]  /*19f50*/  ULDC.64 UR4, c[0x0][0xaf8] ;  /* 0x0002be0000047ab9 */ /* 0x000fe20000000a00 */
[----:B------:R-:W-:Y:S01]  /*19f60*/  BSSY B6, `(.L_x_4661) ;  /* 0x000001d000067945 */ /* 0x000fe20003800000 */
[----:B------:R-:W-:Y:S01]  /*19f70*/  BAR.SYNC.DEFER_BLOCKING 0x8, 0x100 ;  /* 0x0204000000007b1d */ /* 0x000fe20000010000 */
[----:B------:R-:W-:-:S04]  /*19f80*/  ISETP.NE.U32.AND P0, PT, RZ, UR4, PT ;  /* 0x00000004ff007c0c */ /* 0x000fc8000bf05070 */
[----:B------:R-:W-:-:S04]  /*19f90*/  ISETP.NE.AND.EX P0, PT, RZ, UR5, PT, P0 ;  /* 0x00000005ff007c0c */ /* 0x000fc8000bf05300 */
[----:B------:R-:W-:-:S05]  /*19fa0*/  SEL R4, R37, RZ, !P0 ;  /* 0x000000ff25047207 */ /* 0x000fca0004000000 */
[----:B------:R0:W-:Y:S01]  /*19fb0*/  STL [R1+0xc], R4 ;  /* 0x00000c0401007387 */ /* 0x0001e20000100800 */
[----:B-----5:R-:W-:Y:S01]  /*19fc0*/  SEL R3, R0, RZ, !P0 ;  /* 0x000000ff00037207 */ /* 0x020fe20004000000 */
[----:B------:R-:W-:-:S04]  /*19fd0*/  VIADD R0, R18, 0x20400 ;  /* 0x0002040012007836 */ /* 0x000fc80000000000 */
[----:B------:R0:W-:Y:S01]  /*19fe0*/  STL [R1+0x24], R3 ;  /* 0x0000240301007387 */ /* 0x0001e20000100800 */
[----:B------:R-:W-:Y:S02]  /*19ff0*/  LOP3.LUT P0, RZ, R0, 0x3ff, RZ, 0xc0, !PT ;  /* 0x000003ff00ff7812 */ /* 0x000fe4000780c0ff */
[----:B------:R-:W-:-:S05]  /*1a000*/  SHF.R.S32.HI R0, RZ, 0x1f, R2 ;  /* 0x0000001fff007819 */ /* 0x000fca0000011402 */
[----:B------:R0:W-:Y:S06]  /*1a010*/  STL [R1+0x20], R0 ;  /* 0x0000200001007387 */ /* 0x0001ec0000100800 */
        /* <DEDUP_REMOVED lines=17> */
.L_x_4662:
[----:B------:R-:W-:Y:S05]  /*1a130*/  BSYNC B6 ;  /* 0x0000000000067941 */ /* 0x000fea0003800000 */
.L_x_4661:
[----:B------:R-:W2:Y:S01]  /*1a140*/  LDL R20, [R1+0x24] ;  /* 0x0000240001147983 */ /* 0x000ea20000100800 */
[----:B------:R-:W3:Y:S01]  /*1a150*/  LDC R6, c[0x0][0x448] ;  /* 0x00011200ff067b82 */ /* 0x000ee20000000800 */
[----:B------:R-:W-:Y:S02]  /*1a160*/  ULDC.64 UR4, c[0x0][0x298] ;  /* 0x0000a60000047ab9 */ /* 0x000fe40000000a00 */
[----:B0-----:R-:W4:Y:S04]  /*1a170*/  LDL R4, [R1+0x20] ;  /* 0x0000200001047983 */ /* 0x001f280000100800 */
[----:B------:R-:W4:Y:S04]  /*1a180*/  LDL R5, [R1] ;  /* 0x0000000001057983 */ /* 0x000f280000100800 */
[----:B------:R0:W5:Y:S01]  /*1a190*/  LDL R9, [R1+0x14] ;  /* 0x0000140001097983 */ /* 0x0001620000100800 */
[----:B------:R-:W1:Y:S01]  /*1a1a0*/  S2R R2, SR_TID.X ;  /* 0x0000000000027919 */ /* 0x000e620000002100 */
[----:B------:R-:W0:Y:S01]  /*1a1b0*/  S2R R0, SR_TID.X ;  /* 0x0000000000007919 */ /* 0x000e220000002100 */
[----:B---3--:R-:W-:-:S13]  /*1a1c0*/  ISETP.NE.AND P0, PT, R6, 0x1, PT ;  /* 0x000000010600780c */ /* 0x008fda0003f05270 */
[----:B------:R-:W3:Y:S01]  /*1a1d0*/  @P0 LDC R3, c[0x0][0x450] ;  /* 0x00011400ff030b82 */ /* 0x000ee20000000800 */
[----:B-1----:R-:W-:-:S04]  /*1a1e0*/  LOP3.LUT R2, R2, 0x7f, RZ, 0xc0, !PT ;  /* 0x0000007f02027812 */ /* 0x002fc800078ec0ff */
[----:B------:R-:W-:Y:S01]  /*1a1f0*/  SHF.R.U32.HI R2, RZ, 0x3, R2 ;  /* 0x00000003ff027819 */ /* 0x000fe20000011602 */
[----:B0-----:R-:W-:Y:S02]  /*1a200*/  IMAD.SHL.U32 R0, R0, 0x10, RZ ;  /* 0x0000001000007824 */ /* 0x001fe400078e00ff */
[----:B--2---:R-:W-:Y:S02]  /*1a210*/  IMAD.MOV.U32 R21, RZ, RZ, R20 ;  /* 0x000000ffff157224 */ /* 0x004fe400078e0014 */
[----:B------:R-:W2:Y:S01]  /*1a220*/  LDL R20, [R1+0xc] ;  /* 0x00000c0001147983 */ /* 0x000ea20000100800 */
[----:B------:R-:W-:Y:S02]  /*1a230*/  LOP3.LUT R0, R2, 0x70, R0, 0xf8, !PT ;  /* 0x0000007002007812 */ /* 0x000fe400078ef800 */
[----:B------:R-:W0:Y:S03]  /*1a240*/  @P0 LDC R2, c[0x0][0x44c] ;  /* 0x00011300ff020b82 */ /* 0x000e260000000800 */
[----:B------:R-:W-:-:S02]  /*1a250*/  IMAD R37, R25, 0x40, R0 ;  /* 0x0000004019257824 */ /* 0x000fc400078e0200 */
[----:B----4-:R-:W-:Y:S02]  /*1a260*/  IMAD R4, R4, UR4, RZ ;  /* 0x0000000404047c24 */ /* 0x010fe4000f8e02ff */
[----:B------:R-:W-:Y:S02]  /*1a270*/  IMAD.MOV.U32 R0, RZ, RZ, R37 ;  /* 0x000000ffff007224 */ /* 0x000fe400078e0025 */
[----:B------:R-:W-:Y:S02]  /*1a280*/  IMAD R4, R5, UR5, R4 ;  /* 0x0000000505047c24 */ /* 0x000fe4000f8e0204 */
[----:B0-----:R-:W-:-:S05]  /*1a290*/  @P0 IMAD.HI.U32 R2, R37, R2, RZ ;  /* 0x0000000225020227 */ /* 0x001fca00078e00ff */
[----:B---3--:R-:W-:Y:S01]  /*1a2a0*/  @P0 SHF.R.U32.HI R0, RZ, R3, R2 ;  /* 0x00000003ff000219 */ /* 0x008fe20000011602 */
[----:B------:R-:W-:Y:S01]  /*1a2b0*/  IMAD.WIDE.U32 R2, R5, UR4, RZ ;  /* 0x0000000405027c25 */ /* 0x000fe2000f8e00ff */
[----:B------:R-:W-:-:S03]  /*1a2c0*/  ULDC.64 UR4, c[0x0][0x2d8] ;  /* 0x0000b60000047ab9 */ /* 0x000fc60000000a00 */
[----:B------:R-:W-:Y:S02]  /*1a2d0*/  IMAD.IADD R3, R3, 0x1, R4 ;  /* 0x0000000103037824 */ /* 0x000fe400078e0204 */
[----:B------:R-:W-:-:S04]  /*1a2e0*/  IMAD.WIDE.U32 R2, R17, UR4, R2 ;  /* 0x0000000411027c25 */ /* 0x000fc8000f8e0002 */
[----:B------:R-:W-:Y:S01]  /*1a2f0*/  IMAD R3, R17, UR5, R3 ;  /* 0x0000000511037c24 */ /* 0x000fe2000f8e0203 */
[----:B------:R-:W-:Y:S02]  /*1a300*/  ULDC.64 UR4, c[0x0][0x2e0] ;  /* 0x0000b80000047ab9 */ /* 0x000fe40000000a00 */
[----:B------:R-:W-:Y:S01]  /*1a310*/  IMAD R4, R21, UR4, RZ ;  /* 0x0000000415047c24 */ /* 0x000fe2000f8e02ff */
[----:B------:R-:W0:Y:S02]  /*1a320*/  S2R R7, SR_TID.X ;  /* 0x0000000000077919 */ /* 0x000e240000002100 */
[----:B0-----:R-:W-:-:S05]  /*1a330*/  IMAD.SHL.U32 R7, R7, 0x8, RZ ;  /* 0x0000000807077824 */ /* 0x001fca00078e00ff */
[----:B------:R-:W-:Y:S01]  /*1a340*/  LOP3.LUT R7, R7, 0x38, RZ, 0xc0, !PT ;  /* 0x0000003807077812 */ /* 0x000fe200078ec0ff */
[C---:B--2---:R-:W-:Y:S02]  /*1a350*/  IMAD R4, R20.reuse, UR5, R4 ;  /* 0x0000000514047c24 */ /* 0x044fe4000f8e0204 */
[----:B------:R-:W-:Y:S01]  /*1a360*/  IMAD.WIDE.U32 R2, R20, UR4, R2 ;  /* 0x0000000414027c25 */ /* 0x000fe2000f8e0002 */
        /* <DEDUP_REMOVED lines=26> */
[----:B-----5:R-:W-:Y:S02]  /*1a510*/  IMAD R3, R9, R6, RZ ;  /* 0x0000000609037224 */ /* 0x020fe400078e02ff */
[----:B------:R-:W-:Y:S01]  /*1a520*/  IMAD R25, R25, 0x40, R8 ;  /* 0x0000004019197824 */ /* 0x000fe200078e0208 */
[----:B------:R-:W1:Y:S03]  /*1a530*/  SHFL.IDX PT, R5, R2, RZ, 0x181f ;  /* 0x00181fff02057589 */ /* 0x000e6600000e0000 */
[C---:B------:R-:W-:Y:S01]  /*1a540*/  VIADD R6, R25.reuse, 0x10 ;  /* 0x0000001019067836 */ /* 0x040fe20000000000 */
[C---:B------:R-:W-:Y:S01]  /*1a550*/  ISETP.GE.AND P0, PT, R25.reuse, R3, PT ;  /* 0x000000031900720c */ /* 0x040fe20003f06270 */
[----:B------:R-:W-:-:S03]  /*1a560*/  VIADD R8, R25, 0x20 ;  /* 0x0000002019087836 */ /* 0x000fc60000000000 */
[----:B------:R-:W-:Y:S04]  /*1a570*/  STL [R1+0x18], R6 ;  /* 0x0000180601007387 */ /* 0x000fe80000100800 */
[----:B------:R-:W-:Y:S05]  /*1a580*/  STL [R1+0x1c], R8 ;  /* 0x00001c0801007387 */ /* 0x000fea0000100800 */
[----:B0-----:R-:W-:-:S05]  /*1a590*/  @!P0 LEA R4, P2, R7, R4, 0x1 ;  /* 0x0000000407048211 */ /* 0x001fca00078408ff */
[----:B-1----:R-:W-:-:S05]  /*1a5a0*/  @!P0 IMAD.X R5, RZ, RZ, R5, P2 ;  /* 0x000000ffff058224 */ /* 0x002fca00010e0605 */
[----:B------:R-:W-:Y:S01]  /*1a5b0*/  @!PT LDS RZ, [RZ] ;  /* 0x00000000fffff984 */ /* 0x000fe20000000800 */
[----:B------:R0:W-:Y:S01]  /*1a5c0*/  @!P0 LDGSTS.E.BYPASS.LTC128B.128 [R23+0x20400], desc[UR42][R4.64], !P1 ;  /* 0x2040000004178fae */ /* 0x0001e2000c901d6a */
[----:B------:R-:W-:-:S03]  /*1a5d0*/  ISETP.GE.AND P0, PT, R6, R3, PT ;  /* 0x000000030600720c */ /* 0x000fc60003f06270 */
[----:B------:R-:W-:Y:S04]  /*1a5e0*/  SHFL.IDX PT, R6, R2, 0x2, 0x181f ;  /* 0x00581f0002067f89 */ /* 0x000fe800000e0000 */
[----:B0-----:R-:W0:Y:S04]  /*1a5f0*/  SHFL.IDX PT, R5, R0, 0x1, 0x181f ;  /* 0x00381f0000057f89 */ /* 0x001e2800000e0000 */
[----:B------:R-:W1:Y:S02]  /*1a600*/  SHFL.IDX PT, R4, R2, 0x1, 0x181f ;  /* 0x00381f0002047f89 */ /* 0x000e6400000e0000 */
[----:B0-----:R-:W-:-:S05]  /*1a610*/  @!P0 LEA R5, P2, R7, R5, 0x1 ;  /* 0x0000000507058211 */ /* 0x001fca00078408ff */
[----:B-1----:R-:W-:-:S05]  /*1a620*/  @!P0 IMAD.X R4, RZ, RZ, R4, P2 ;  /* 0x000000ffff048224 */ /* 0x002fca00010e0604 */
[----:B------:R-:W-:-:S04]  /*1a630*/  @!P0 LOP3.LUT R5, R5, R4, RZ, 0x3c, !PT ;  /* 0x0000000405058212 */ /* 0x000fc800078e3cff */
[----:B------:R-:W-:-:S04]  /*1a640*/  @!P0 LOP3.LUT R4, R5, R4, RZ, 0x3c, !PT ;  /* 0x0000000405048212 */ /* 0x000fc800078e3cff */
[----:B------:R-:W-:-:S05]  /*1a650*/  @!P0 LOP3.LUT R5, R5, R4, RZ, 0x3c, !PT ;  /* 0x0000000405058212 */ /* 0x000fca00078e3cff */
[----:B------:R0:W-:Y:S01]  /*1a660*/  @!P0 LDGSTS.E.BYPASS.LTC128B.128 [R23+0x20c00], desc[UR42][R4.64], !P1 ;  /* 0x20c0000004178fae */ /* 0x0001e2000c901d6a */
[----:B------:R-:W-:-:S03]  /*1a670*/  ISETP.GE.AND P0, PT, R8, R3, PT ;  /* 0x000000030800720c */ /* 0x000fc60003f06270 */
[----:B0-----:R-:W0:Y:S04]  /*1a680*/  SHFL.IDX PT, R4, R0, 0x2, 0x181f ;  /* 0x00581f0000047f89 */ /* 0x001e2800000e0000 */
[----:B------:R-:W1:Y:S06]  /*1a690*/  SHFL.IDX PT, R0, R0, 0x3, 0x181f ;  /* 0x00781f0000007f89 */ /* 0x000e6c00000e0000 */
[----:B0-----:R-:W-:-:S05]  /*1a6a0*/  @!P0 LEA R5, P2, R7, R4, 0x1 ;  /* 0x0000000407058211 */ /* 0x001fca00078408ff */
[----:B------:R-:W-:-:S05]  /*1a6b0*/  @!P0 IMAD.X R4, RZ, RZ, R6, P2 ;  /* 0x000000ffff048224 */ /* 0x000fca00010e0606 */
[----:B------:R-:W-:-:S04]  /*1a6c0*/  @!P0 LOP3.LUT R5, R5, R4, RZ, 0x3c, !PT ;  /* 0x0000000405058212 */ /* 0x000fc800078e3cff */
[----:B------:R-:W-:-:S04]  /*1a6d0*/  @!P0 LOP3.LUT R4, R5, R4, RZ, 0x3c, !PT ;  /* 0x0000000405048212 */ /* 0x000fc800078e3cff */
[----:B------:R-:W-:-:S05]  /*1a6e0*/  @!P0 LOP3.LUT R5, R5, R4, RZ, 0x3c, !PT ;  /* 0x0000000405058212 */ /* 0x000fca00078e3cff */
[----:B------:R0:W-:Y:S04]  /*1a6f0*/  @!P0 LDGSTS.E.BYPASS.LTC128B.128 [R23+0x21400], desc[UR42][R4.64], !P1 ;  /* 0x2140000004178fae */ /* 0x0001e8000c901d6a */
[----:B01----:R0:W2:Y:S02]  /*1a700*/  SHFL.IDX PT, R4, R2, 0x3, 0x181f ;  /* 0x00781f0002047f89 */ /* 0x0030a400000e0000 */
.L_x_4782:
[----:B0-----:R-:W-:-:S05]  /*1a710*/  VIADD R2, R25, 0x30 ;  /* 0x0000003019027836 */ /* 0x001fca0000000000 */
[----:B------:R-:W-:Y:S01]  /*1a720*/  ISETP.GE.AND P0, PT, R2, R3, PT ;  /* 0x000000030200720c */ /* 0x000fe20003f06270 */
[----:B------:R0:W-:-:S12]  /*1a730*/  STL [R1+0x2c], R2 ;  /* 0x00002c0201007387 */ /* 0x0001d80000100800 */
[----:B0-----:R-:W-:-:S05]  /*1a740*/  @!P0 LEA R2, P2, R7, R0, 0x1 ;  /* 0x0000000007028211 */ /* 0x001fca00078408ff */
[----:B--2---:R-:W-:-:S05]  /*1a750*/  @!P0 IMAD.X R3, RZ, RZ, R4, P2 ;  /* 0x000000ffff038224 */ /* 0x004fca00010e0604 */
[----:B------:R-:W-:Y:S01]  /*1a760*/  @!PT LDS RZ, [RZ] ;  /* 0x00000000fffff984 */ /* 0x000fe20000000800 */
[----:B------:R-:W-:Y:S01]  /*1a770*/  @!PT LDS RZ, [RZ] ;  /* 0x00000000fffff984 */ /* 0x000fe20000000800 */
[----:B------:R-:W-:Y:S01]  /*1a780*/  @!PT LDS RZ, [RZ] ;  /* 0x00000000fffff984 */ /* 0x000fe20000000800 */
[----:B------:R0:W-:Y:S01]  /*1a790*/  @!P0 LDGSTS.E.BYPASS.LTC128B.128 [R23+0x21c00], desc[UR42][R2.64], !P1 ;  /* 0x21c0000002178fae */ /* 0x0001e2000c901d6a */
[----:B------:R-:W-:Y:S01]  /*1a7a0*/  PLOP3.LUT P0, PT, PT, PT, PT, 0x80, 0x0 ;  /* 0x000000000000781c */ /* 0x000fe20003f0f070 */
[----:B------:R-:W-:-:S12]  /*1a7b0*/  NOP ;  /* 0x0000000000007918 */ /* 0x000fd80000000000 */
.L_x_4664:
        /* <DEDUP_REMOVED lines=28> */
.L_x_4666:
[----:B------:R-:W-:Y:S05]  /*1a980*/  BSYNC B6 ;  /* 0x0000000000067941 */ /* 0x000fea0003800000 */
.L_x_4665:
[----:B------:R-:W2:Y:S01]  /*1a990*/  LDL.LU R0, [R1+0x20] ;  /* 0x0000200001007983 */ /* 0x000ea20000300800 */
[----:B------:R-:W1:Y:S01]  /*1a9a0*/  LDC R7, c[0x0][0x448] ;  /* 0x00011200ff077b82 */ /* 0x000e620000000800 */
[----:B------:R-:W-:Y:S02]  /*1a9b0*/  ULDC.64 UR4, c[0x0][0x398] ;  /* 0x0000e60000047ab9 */ /* 0x000fe40000000a00 */
[----:B0-----:R-:W3:Y:S04]  /*1a9c0*/  LDL.LU R2, [R1] ;  /* 0x0000000001027983 */ /* 0x001ee80000300800 */
[----:B------:R-:W4:Y:S04]  /*1a9d0*/  LDL.LU R21, [R1+0x24] ;  /* 0x0000240001157983 */ /* 0x000f280000300800 */
[----:B------:R-:W5:Y:S01]  /*1a9e0*/  LDL.LU R20, [R1+0xc] ;  /* 0x00000c0001147983 */ /* 0x000f620000300800 */
[----:B------:R-:W-:Y:S01]  /*1a9f0*/  IMAD.MOV.U32 R4, RZ, RZ, R37 ;  /* 0x000000ffff047224 */ /* 0x000fe200078e0025 */
[----:B------:R-:W-:Y:S01]  /*1aa00*/  LOP3.LUT R16, R16, 0xfffffbff, RZ, 0xc0, !PT ;  /* 0xfffffbff10107812 */ /* 0x000fe200078ec0ff */
[----:B------:R-:W0:Y:S01]  /*1aa10*/  S2R R9, SR_TID.X ;  /* 0x0000000000097919 */ /* 0x000e220000002100 */
[----:B-1----:R-:W-:-:S13]  /*1aa20*/  ISETP.NE.AND P0, PT, R7, 0x1, PT ;  /* 0x000000010700780c */ /* 0x002fda0003f05270 */
[----:B------:R-:W1:Y:S01]  /*1aa30*/  @P0 LDC R5, c[0x0][0x450] ;  /* 0x00011400ff050b82 */ /* 0x000e620000000800 */
[----:B0-----:R-:W-:-:S05]  /*1aa40*/  IMAD.SHL.U32 R9, R9, 0x8, RZ ;  /* 0x0000000809097824 */ /* 0x001fca00078e00ff */
[----:B------:R-:W-:-:S04]  /*1aa50*/  LOP3.LUT R9, R9, 0x38, RZ, 0xc0, !PT ;  /* 0x0000003809097812 */ /* 0x000fc800078ec0ff */
[----:B------:R-:W-:Y:S01]  /*1aa60*/  LOP3.LUT R9, R9, 0xc0, RZ, 0xfc, !PT ;  /* 0x000000c009097812 */ /* 0x000fe200078efcff */
[----:B--2---:R-:W-:-:S04]  /*1aa70*/  IMAD R0, R0, UR4, RZ ;  /* 0x0000000400007c24 */ /* 0x004fc8000f8e02ff */
[C---:B---3--:R-:W-:Y:S02]  /*1aa80*/  IMAD R0, R2.reuse, UR5, R0 ;  /* 0x0000000502007c24 */ /* 0x048fe4000f8e0200 */
[----:B------:R-:W-:Y:S01]  /*1aa90*/  IMAD.WIDE.U32 R2, R2, UR4, RZ ;  /* 0x0000000402027c25 */ /* 0x000fe2000f8e00ff */
[----:B------:R-:W-:-:S03]  /*1aaa0*/  ULDC.64 UR4, c[0x0][0x3d8] ;  /* 0x0000f60000047ab9 */ /* 0x000fc60000000a00 */
[----:B------:R-:W-:Y:S02]  /*1aab0*/  IMAD.IADD R3, R3, 0x1, R0 ;  /* 0x0000000103037824 */ /* 0x000fe400078e0200 */
[----:B------:R-:W-:-:S04]  /*1aac0*/  IMAD.WIDE.U32 R2, R17, UR4, R2 ;  /* 0x0000000411027c25 */ /* 0x000fc8000f8e0002 */
[----:B------:R-:W-:Y:S01]  /*1aad0*/  IMAD R3, R17, UR5, R3 ;  /* 0x0000000511037c24 */ /* 0x000fe2000f8e0203 */
[----:B------:R-:W-:Y:S02]  /*1aae0*/  ULDC.64 UR4, c[0x0][0x3e0] ;  /* 0x0000f80000047ab9 */ /* 0x000fe40000000a00 */
[----:B----4-:R-:W-:Y:S02]  /*1aaf0*/  IMAD R0, R21, UR4, RZ ;  /* 0x0000000415007c24 */ /* 0x010fe4000f8e02ff */
[C---:B-----5:R-:W-:Y:S01]  /*1ab00*/  IMAD.WIDE.U32 R2, R20.reuse, UR4, R2 ;  /* 0x0000000414027c25 */ /* 0x060fe2000f8e0002 */
[----:B------:R-:W0:Y:S03]  /*1ab10*/  S2R R21, SR_TID.X ;  /* 0x0000000000157919 */ /* 0x000e260000002100 */
[----:B------:R-:W-:Y:S01]  /*1ab20*/  IMAD R0, R20, UR5, R0 ;  /* 0x0000000514007c24 */ /* 0x000fe2000f8e0200 */
[----:B------:R-:W-:Y:S01]  /*1ab30*/  ULDC.64 UR4, c[0x0][0x3d0] ;  /* 0x0000f40000047ab9 */ /* 0x000fe20000000a00 */
[----:B------:R-:W2:Y:S02]  /*1ab40*/  S2R R20, SR_TID.X ;  /* 0x0000000000147919 */ /* 0x000ea40000002100 */
[----:B------:R-:W-:-:S02]  /*1ab50*/  IMAD.IADD R3, R3, 0x1, R0 ;  /* 0x0000000103037824 */ /* 0x000fc400078e0200 */
[----:B------:R-:W3:Y:S01]  /*1ab60*/  @P0 LDC R0, c[0x0][0x44c] ;  /* 0x00011300ff000b82 */ /* 0x000ee20000000800 */
[----:B0-----:R-:W-:Y:S02]  /*1ab70*/  IMAD.SHL.U32 R21, R21, 0x8, RZ ;  /* 0x0000000815157824 */ /* 0x001fe400078e00ff */
[----:B---3--:R-:W-:-:S03]  /*1ab80*/  @P0 IMAD.HI.U32 R0, R37, R0, RZ ;  /* 0x0000000025000227 */ /* 0x008fc600078e00ff */
[----:B------:R-:W-:Y:S01]  /*1ab90*/  LOP3.LUT R21, R21, 0x38, RZ, 0xc0, !PT ;  /* 0x0000003815157812 */ /* 0x000fe200078ec0ff */
[----:B--2---:R-:W-:Y:S01]  /*1aba0*/  IMAD.SHL.U32 R20, R20, 0x8, RZ ;  /* 0x0000000814147824 */ /* 0x004fe200078e00ff */
[----:B-1----:R-:W-:Y:S02]  /*1abb0*/  @P0 SHF.R.U32.HI R4, RZ, R5, R0 ;  /* 0x00000005ff040219 */ /* 0x002fe40000011600 */
[----:B------:R-:W-:Y:S02]  /*1abc0*/  LOP3.LUT R8, R21, 0x80, RZ, 0xfc, !PT ;  /* 0x0000008015087812 */ /* 0x000fe400078efcff */
[--C-:B------:R-:W-:Y:S01]  /*1abd0*/  SHF.R.S32.HI R5, RZ, 0x1f, R4.reuse ;  /* 0x0000001fff057819 */ /* 0x100fe20000011404 */
[----:B------:R-:W-:Y:S01]  /*1abe0*/  IMAD.MOV R0, RZ, RZ, -R4 ;  /* 0x000000ffff007224 */ /* 0x000fe200078e0a04 */
[----:B------:R-:W0:Y:S01]  /*1abf0*/  S2R R21, SR_TID.X ;  /* 0x0000000000157919 */ /* 0x000e220000002100 */
[----:B------:R-:W-:Y:S01]  /*1ac00*/  IMAD.WIDE.U32 R2, R4, UR4, R2 ;  /* 0x0000000404027c25 */ /* 0x000fe2000f8e0002 */
[----:B------:R-:W-:-:S03]  /*1ac10*/  LOP3.LUT R20, R20, 0x38, RZ, 0xc0, !PT ;  /* 0x0000003814147812 */ /* 0x000fc600078ec0ff */
[----:B------:R-:W-:Y:S02]  /*1ac20*/  IMAD R0, R7, R0, R37 ;  /* 0x0000000007007224 */ /* 0x000fe400078e0225 */
        /* <DEDUP_REMOVED lines=14> */
[----:B0-----:R-:W-:Y:S01]  /*1ad10*/  IMAD.SHL.U32 R21, R21, 0x8, RZ ;  /* 0x0000000815157824 */ /* 0x001fe200078e00ff */
[----:B------:R-:W-:-:S02]  /*1ad20*/  ISETP.GE.AND P0, PT, R8, UR4, PT ;  /* 0x0000000408007c0c */ /* 0x000fc4000bf06270 */
[----:B------:R-:W0:Y:S01]  /*1ad30*/  S2R R8, SR_TID.X ;  /* 0x0000000000087919 */ /* 0x000e220000002100 */
[----:B------:R-:W-:Y:S02]  /*1ad40*/  SEL R2, RZ, 0x1, P1 ;  /* 0x00000001ff027807 */ /* 0x000fe40000800000 */
[----:B------:R-:W-:Y:S02]  /*1ad50*/  LOP3.LUT R21, R21, 0x38, RZ, 0xc0, !PT ;  /* 0x0000003815157812 */ /* 0x000fe400078ec0ff */
[----:B------:R-:W-:Y:S02]  /*1ad60*/  SEL R3, RZ, 0x4, P0 ;  /* 0x00000004ff037807 */ /* 0x000fe40000000000 */
[----:B------:R-:W-:Y:S02]  /*1ad70*/  @P1 LOP3.LUT R16, R16, 0x400, RZ, 0xfc, !PT ;  /* 0x0000040010101812 */ /* 0x000fe400078efcff */
[----:B------:R-:W-:Y:S02]  /*1ad80*/  ISETP.GE.AND P5, PT, R9, UR4, PT ;  /* 0x0000000409007c0c */ /* 0x000fe4000bfa6270 */
[----:B------:R-:W-:-:S04]  /*1ad90*/  LOP3.LUT R16, R16, 0xfffffeff, RZ, 0xc0, !PT ;  /* 0xfffffeff10107812 */ /* 0x000fc800078ec0ff */
[----:B------:R-:W-:-:S04]  /*1ada0*/  @P0 LOP3.LUT R16, R16, 0x100, RZ, 0xfc, !PT ;  /* 0x0000010010100812 */ /* 0x000fc800078efcff */
[----:B------:R-:W-:Y:S01]  /*1adb0*/  LOP3.LUT R16, R16, 0xfffffdff, RZ, 0xc0, !PT ;  /* 0xfffffdff10107812 */ /* 0x000fe200078ec0ff */
[----:B0-----:R-:W-:-:S05]  /*1adc0*/  IMAD.SHL.U32 R8, R8, 0x8, RZ ;  /* 0x0000000808087824 */ /* 0x001fca00078e00ff */
[----:B------:R-:W-:-:S04]  /*1add0*/  LOP3.LUT R8, R8, 0x38, RZ, 0xc0, !PT ;  /* 0x0000003808087812 */ /* 0x000fc800078ec0ff */
[----:B------:R-:W-:-:S04]  /*1ade0*/  LOP3.LUT R8, R8, 0x40, RZ, 0xfc, !PT ;  /* 0x0000004008087812 */ /* 0x000fc800078efcff */
[----:B------:R-:W-:Y:S02]  /*1adf0*/  ISETP.GE.AND P0, PT, R8, UR4, PT ;  /* 0x0000000408007c0c */ /* 0x000fe4000bf06270 */
[----:B------:R-:W-:Y:S02]  /*1ae00*/  LOP3.LUT R8, R21, 0x100, RZ, 0xfc, !PT ;  /* 0x0000010015087812 */ /* 0x000fe400078efcff */
[----:B------:R-:W0:Y:S01]  /*1ae10*/  S2R R21, SR_TID.X ;  /* 0x0000000000157919 */ /* 0x000e220000002100 */
[----:B------:R-:W-:Y:S02]  /*1ae20*/  SEL R4, RZ, 0x2, P0 ;  /* 0x00000002ff047807 */ /* 0x000fe40000000000 */
[----:B------:R-:W-:Y:S02]  /*1ae30*/  ISETP.GE.AND P4, PT, R8, UR4, PT ;  /* 0x0000000408007c0c */ /* 0x000fe4000bf86270 */
[----:B------:R-:W1:Y:S01]  /*1ae40*/  S2R R8, SR_TID.X ;  /* 0x0000000000087919 */ /* 0x000e620000002100 */
[----:B------:R-:W-:-:S02]  /*1ae50*/  IADD3 R2, R3, R4, R2 ;  /* 0x0000000403027210 */ /* 0x000fc40007ffe002 */
[----:B------:R-:W-:Y:S02]  /*1ae60*/  SEL R3, RZ, 0x10, P4 ;  /* 0x00000010ff037807 */ /* 0x000fe40002000000 */
[----:B------:R-:W-:Y:S02]  /*1ae70*/  @P0 LOP3.LUT R16, R16, 0x200, RZ, 0xfc, !PT ;  /* 0x0000020010100812 */ /* 0x000fe400078efcff */
[----:B------:R-:W-:-:S04]  /*1ae80*/  SEL R4, RZ, 0x8, P5 ;  /* 0x00000008ff047807 */ /* 0x000fc80002800000 */
[----:B------:R-:W-:Y:S01]  /*1ae90*/  IADD3 R4, R3, R2, R4 ;  /* 0x0000000203047210 */ /* 0x000fe20007ffe004 */
[----:B0-----:R-:W-:Y:S02]  /*1aea0*/  IMAD.SHL.U32 R21, R21, 0x8, RZ ;  /* 0x0000000815157824 */ /* 0x001fe400078e00ff */
[----:B-1----:R-:W-:-:S03]  /*1aeb0*/  IMAD.SHL.U32 R8, R8, 0x8, RZ ;  /* 0x0000000808087824 */ /* 0x002fc600078e00ff */
[----:B------:R-:W-:Y:S02]  /*1aec0*/  LOP3.LUT R21, R21, 0x38, RZ, 0xc0, !PT ;  /* 0x0000003815157812 */ /* 0x000fe400078ec0ff */
[----:B------:R-:W-:Y:S02]  /*1aed0*/  LOP3.LUT R8, R8, 0x38, RZ, 0xc0, !PT ;  /* 0x0000003808087812 */ /* 0x000fe400078ec0ff */
[----:B------:R-:W-:Y:S02]  /*1aee0*/  LOP3.LUT R9, R21, 0x140, RZ, 0xfc, !PT ;  /* 0x0000014015097812 */ /* 0x000fe400078efcff */
[----:B------:R-:W-:Y:S02]  /*1aef0*/  LOP3.LUT R8, R8, 0x180, RZ, 0xfc, !PT ;  /* 0x0000018008087812 */ /* 0x000fe400078efcff */
[----:B------:R-:W-:Y:S02]  /*1af00*/  ISETP.GE.AND P3, PT, R9, UR4, PT ;  /* 0x0000000409007c0c */ /* 0x000fe4000bf66270 */
[----:B------:R-:W-:-:S02]  /*1af10*/  ISETP.GE.AND P0, PT, R8, UR4, PT ;  /* 0x0000000408007c0c */ /* 0x000fc4000bf06270 */
[----:B------:R-:W-:Y:S02]  /*1af20*/  LOP3.LUT R8, R21, 0x1c0, RZ, 0xfc, !PT ;  /* 0x000001c015087812 */ /* 0x000fe400078efcff */
[----:B------:R-:W-:Y:S02]  /*1af30*/  SEL R2, RZ, 0x40, P0 ;  /* 0x00000040ff027807 */ /* 0x000fe40000000000 */
[----:B------:R-:W-:Y:S02]  /*1af40*/  SEL R3, RZ, 0x20, P3 ;  /* 0x00000020ff037807 */ /* 0x000fe40001800000 */
[----:B------:R-:W-:Y:S01]  /*1af50*/  ISETP.GE.AND P0, PT, R8, UR4, PT ;  /* 0x0000000408007c0c */ /* 0x000fe2000bf06270 */
[----:B------:R-:W-:Y:S01]  /*1af60*/  UMOV UR4, 0xffffffff ;  /* 0xffffffff00047882 */ /* 0x000fe20000000000 */
[----:B------:R-:W-:Y:S02]  /*1af70*/  IADD3 R4, R2, R4, R3 ;  /* 0x0000000402047210 */ /* 0x000fe40007ffe003 */
[----:B------:R-:W-:-:S05]  /*1af80*/  SEL R5, RZ, 0x80, P0 ;  /* 0x00000080ff057807 */ /* 0x000fca0000000000 */
[----:B------:R-:W-:Y:S01]  /*1af90*/  IMAD.IADD R5, R4, 0x1, R5 ;  /* 0x0000000104057824 */ /* 0x000fe200078e0205 */
[----:B------:R-:W-:Y:S06]  /*1afa0*/  BRA.DIV UR4, `(.L_x_4667) ;  /* 0x0000004e04007947 */ /* 0x000fec000b800000 */
[----:B------:R-:W2:Y:S04]  /*1afb0*/  LDL.LU R3, [R1+0x14] ;  /* 0x0000140001037983 */ /* 0x000ea80000300800 */
[----:B------:R-:W3:Y:S04]  /*1afc0*/  LDL.LU R2, [R1+0x1c] ;  /* 0x00001c0001027983 */ /* 0x000ee80000300800 */
[----:B------:R-:W4:Y:S01]  /*1afd0*/  LDL.LU R8, [R1+0x18] ;  /* 0x0000180001087983 */ /* 0x000f220000300800 */
[----:B------:R-:W-:-:S03]  /*1afe0*/  LOP3.LUT R16, R16, 0xffbfffff, RZ, 0xc0, !PT ;  /* 0xffbfffff10107812 */ /* 0x000fc600078ec0ff */
[----:B------:R-:W-:Y:S01]  /*1aff0*/  SHFL.IDX PT, R14, R0, 0x2, 0x181f ;  /* 0x00581f00000e7f89 */ /* 0x000fe200000e0000 */
[----:B------:R-:W-:-:S04]  /*1b000*/  @P4 LOP3.LUT R16, R16, 0x400000, RZ, 0xfc, !PT ;  /* 0x0040000010104812 */ /* 0x000fc800078efcff */
[C---:B------:R-:W-:Y:S02]  /*1b010*/  LOP3.LUT P4, RZ, R16.reuse, 0x400, RZ, 0xc0, !PT ;  /* 0x0000040010ff7812 */ /* 0x040fe4000788c0ff */
[----:B------:R-:W-:-:S04]  /*1b020*/  LOP3.LUT R16, R16, 0xffdfffff, RZ, 0xc0, !PT ;  /* 0xffdfffff10107812 */ /* 0x000fc800078ec0ff */
[----:B------:R-:W-:-:S04]  /*1b030*/  @P3 LOP3.LUT R16, R16, 0x200000, RZ, 0xfc, !PT ;  /* 0x0020000010103812 */ /* 0x000fc800078efcff */
[----:B------:R-:W-:Y:S01]  /*1b040*/  LOP3.LUT P3, RZ, R16, 0x200, RZ, 0xc0, !PT ;  /* 0x0000020010ff7812 */ /* 0x000fe2000786c0ff */
[----:B--2---:R-:W-:Y:S02]  /*1b050*/  IMAD R7, R3, R7, RZ ;  /* 0x0000000703077224 */ /* 0x004fe400078e02ff */
[----:B------:R-:W0:Y:S01]  /*1b060*/  SHFL.IDX PT, R3, R0, RZ, 0x181f ;  /* 0x00181fff00037589 */ /* 0x000e2200000e0000 */
[----:B---3--:R-:W-:Y:S02]  /*1b070*/  IMAD.MOV.U32 R9, RZ, RZ, R2 ;  /* 0x000000ffff097224 */ /* 0x008fe400078e0002 */
[----:B------:R-:W-:-:S13]  /*1b080*/  ISETP.GE.AND P0, PT, R25, R7, PT ;  /* 0x000000071900720c */ /* 0x000fda0003f06270 */
[----:B------:R-:W-:-:S04]  /*1b090*/  @!P0 LOP3.LUT R2, R4, 0x40, RZ, 0xc0, !PT ;  /* 0x0000004004028812 */ /* 0x000fc800078ec0ff */
[----:B------:R-:W-:-:S04]  /*1b0a0*/  @!P0 SHF.R.U32.HI R2, RZ, 0x2, R2 ;  /* 0x00000002ff028819 */ /* 0x000fc80000011602 */
[----:B------:R-:W-:Y:S02]  /*1b0b0*/  @!P0 ISETP.NE.U32.AND P2, PT, R2, RZ, PT ;  /* 0x000000ff0200820c */ /* 0x000fe40003f45070 */
[----:B------:R-:W-:Y:S02]  /*1b0c0*/  @!P0 LOP3.LUT R2, R5, 0x80, RZ, 0xc0, !PT ;  /* 0x0000008005028812 */ /* 0x000fe400078ec0ff */
[----:B0-----:R-:W-:Y:S02]  /*1b0d0*/  @!P0 LEA R3, P6, R20, R3, 0x1 ;  /* 0x0000000314038211 */ /* 0x001fe400078c08ff */
[----:B------:R-:W-:-:S04]  /*1b0e0*/  @!P0 SHF.R.U32.HI R2, RZ, 0x3, R2 ;  /* 0x00000003ff028819 */ /* 0x000fc80000011602 */
[----:B------:R-:W-:Y:S02]  /*1b0f0*/  @!P0 ISETP.NE.U32.AND P1, PT, R2, RZ, PT ;  /* 0x000000ff0200820c */ /* 0x000fe40003f25070 */
[----:B------:R-:W0:Y:S02]  /*1b100*/  SHFL.IDX PT, R2, R6, RZ, 0x181f ;  /* 0x00181fff06027589 */ /* 0x000e2400000e0000 */
[----:B0-----:R-:W-:Y:S01]  /*1b110*/  @!P0 IMAD.X R2, RZ, RZ, R2, P6 ;  /* 0x000000ffff028224 */ /* 0x001fe200030e0602 */
[----:B------:R-:W-:-:S04]  /*1b120*/  LOP3.LUT P6, RZ, R16, 0x100, RZ, 0xc0, !PT ;  /* 0x0000010010ff7812 */ /* 0x000fc800078cc0ff */
[----:B------:R-:W-:-:S04]  /*1b130*/  @!P0 LOP3.LUT R3, R3, R2, RZ, 0x3c, !PT ;  /* 0x0000000203038212 */ /* 0x000fc800078e3cff */
[----:B------:R-:W-:-:S04]  /*1b140*/  @!P0 LOP3.LUT R2, R3, R2, RZ, 0x3c, !PT ;  /* 0x0000000203028212 */ /* 0x000fc800078e3cff */
[----:B------:R-:W-:-:S05]  /*1b150*/  @!P0 LOP3.LUT R3, R3, R2, RZ, 0x3c, !PT ;  /* 0x0000000203038212 */ /* 0x000fca00078e3cff */
[----:B------:R-:W-:Y:S01]  /*1b160*/  @!P0 LDGSTS.E.BYPASS.LTC128B.128 [R23+0x26400], desc[UR42][R2.64], !P4 ;  /* 0x2640000002178fae */ /* 0x000fe2000e101d6a */
[----:B------:R-:W-:-:S03]  /*1b170*/  LOP3.LUT P4, RZ, R16, 0x400000, RZ, 0xc0, !PT ;  /* 0x0040000010ff7812 */ /* 0x000fc6000788c0ff */
[----:B------:R-:W-:Y:S01]  /*1b180*/  @!P0 LDGSTS.E.BYPASS.LTC128B.128 [R23+0x28400], desc[UR42][R2.64+0x80], !P3 ;  /* 0x2840008002178fae */ /* 0x000fe2000d901d6a */
[C---:B------:R-:W-:Y:S02]  /*1b190*/  LOP3.LUT P3, RZ, R16.reuse, 0x200000, RZ, 0xc0, !PT ;  /* 0x0020000010ff7812 */ /* 0x040fe4000786c0ff */
[----:B------:R-:W-:Y:S01]  /*1b1a0*/  LOP3.LUT R16, R16, 0xffefffff, RZ, 0xc0, !PT ;  /* 0xffefffff10107812 */ /* 0x000fe200078ec0ff */
[----:B------:R-:W-:Y:S03]  /*1b1b0*/  @!P0 LDGSTS.E.BYPASS.LTC128B.128 [R23+0x2a400], desc[UR42][R2.64+0x100], !P6 ;  /* 0x2a40010002178fae */ /* 0x000fe6000f101d6a */
[----:B------:R-:W-:Y:S01]  /*1b1c0*/  @P6 LOP3.LUT R16, R16, 0x100000, RZ, 0xfc, !PT ;  /* 0x0010000010106812 */ /* 0x000fe200078efcff */
[----:B------:R-:W-:Y:S03]  /*1b1d0*/  @!P0 LDGSTS.E.BYPASS.LTC128B.128 [R23+0x2c400], desc[UR42][R2.64+0x180], !P5 ;  /* 0x2c40018002178fae */ /* 0x000fe6000e901d6a */
[C---:B------:R-:W-:Y:S01]  /*1b1e0*/  LOP3.LUT P6, RZ, R16.reuse, 0x400, RZ, 0xc0, !PT ;  /* 0x0000040010ff7812 */ /* 0x040fe200078cc0ff */
[----:B------:R-:W-:Y:S01]  /*1b1f0*/  @!P0 LDGSTS.E.BYPASS.LTC128B.128 [R23+0x2e400], desc[UR42][R2.64+0x200], !P4 ;  /* 0x2e40020002178fae */ /* 0x000fe2000e101d6a */
[----:B------:R-:W-:-:S03]  /*1b200*/  LOP3.LUT R16, R16, 0xffffbfff, RZ, 0xc0, !PT ;  /* 0xffffbfff10107812 */ /* 0x000fc600078ec0ff */
[----:B------:R-:W-:Y:S04]  /*1b210*/  @!P0 LDGSTS.E.BYPASS.LTC128B.128 [R23+0x30400], desc[UR42][R2.64+0x280], !P3 ;  /* 0x3040028002178fae */ /* 0x000fe8000d901d6a */
[----:B------:R-:W-:Y:S04]  /*1b220*/  @!P0 LDGSTS.E.BYPASS.LTC128B.128 [R23+0x32400], desc[UR42][R2.64+0x300], P2 ;  /* 0x3240030002178fae */ /* 0x000fe80009101d6a */
[----:B------:R0:W-:Y:S01]  /*1b230*/  @!P0 LDGSTS.E.BYPASS.LTC128B.128 [R23+0x34400], desc[UR42][R2.64+0x380], P1 ;  /* 0x3440038002178fae */ /* 0x0001e20008901d6a */
[----:B----4-:R-:W-:-:S03]  /*1b240*/  ISETP.GE.AND P0, PT, R8, R7, PT ;  /* 0x000000070800720c */ /* 0x010fc60003f06270 */
[----:B------:R-:W-:Y:S10]  /*1b250*/  SHFL.IDX PT, R8, R6, 0x2, 0x181f ;  /* 0x00581f0006087f89 */ /* 0x000ff400000e0000 */
[----:B0-----:R-:W-:-:S02]  /*1b260*/  @!P0 LOP3.LUT R3, R4, 0x40, RZ, 0xc0, !PT ;  /* 0x0000004004038812 */ /* 0x001fc400078ec0ff */
[----:B------:R-:W-:Y:S02]  /*1b270*/  @!P0 LOP3.LUT R2, R5, 0x80, RZ, 0xc0, !PT ;  /* 0x0000008005028812 */ /* 0x000fe400078ec0ff */
[----:B------:R-:W-:Y:S02]  /*1b280*/  @!P0 SHF.R.U32.HI R3, RZ, 0x2, R3 ;  /* 0x00000002ff038819 */ /* 0x000fe40000011603 */
[----:B------:R-:W-:Y:S02]  /*1b290*/  @!P0 SHF.R.U32.HI R2, RZ, 0x3, R2 ;  /* 0x00000003ff028819 */ /* 0x000fe40000011602 */
[----:B------:R-:W-:Y:S02]  /*1b2a0*/  @!P0 ISETP.NE.U32.AND P2, PT, R3, RZ, PT ;  /* 0x000000ff0300820c */ /* 0x000fe40003f45070 */
[----:B------:R-:W0:Y:S01]  /*1b2b0*/  SHFL.IDX PT, R3, R0, 0x1, 0x181f ;  /* 0x00381f0000037f89 */ /* 0x000e2200000e0000 */
[----:B------:R-:W-:-:S03]  /*1b2c0*/  @!P0 ISETP.NE.U32.AND P1, PT, R2, RZ, PT ;  /* 0x000000ff0200820c */ /* 0x000fc60003f25070 */
[----:B------:R-:W1:Y:S04]  /*1b2d0*/  SHFL.IDX PT, R2, R6, 0x1, 0x181f ;  /* 0x00381f0006027f89 */ /* 0x000e6800000e0000 */
[----:B------:R-:W2:Y:S03]  /*1b2e0*/  SHFL.IDX PT, R0, R0, 0x3, 0x181f ;  /* 0x00781f0000007f89 */ /* 0x000ea600000e0000 */
[----:B------:R-:W-:Y:S01]  /*1b2f0*/  @P2 LOP3.LUT R16, R16, 0x4000, RZ, 0xfc, !PT ;  /* 0x0000400010102812 */ /* 0x000fe200078efcff */
[----:B------:R-:W3:Y:S03]  /*1b300*/  SHFL.IDX PT, R6, R6, 0x3, 0x181f ;  /* 0x00781f0006067f89 */ /* 0x000ee600000e0000 */
[----:B------:R-:W-:-:S04]  /*1b310*/  LOP3.LUT R16, R16, 0xfff7ffff, RZ, 0xc0, !PT ;  /* 0xfff7ffff10107812 */ /* 0x000fc800078ec0ff */
[----:B------:R-:W-:-:S04]  /*1b320*/  @P1 LOP3.LUT R16, R16, 0x80000, RZ, 0xfc, !PT ;  /* 0x0008000010101812 */ /* 0x000fc800078efcff */
[----:B------:R-:W-:Y:S02]  /*1b330*/  LOP3.LUT P1, RZ, R16, 0x4000, RZ, 0xc0, !PT ;  /* 0x0000400010ff7812 */ /* 0x000fe4000782c0ff */
[----:B0-----:R-:W-:-:S05]  /*1b340*/  @!P0 LEA R3, P2, R20, R3, 0x1 ;  /* 0x0000000314038211 */ /* 0x001fca00078408ff */
[----:B-1----:R-:W-:Y:S01]  /*1b350*/  @!P0 IMAD.X R2, RZ, RZ, R2, P2 ;  /* 0x000000ffff028224 */ /* 0x002fe200010e0602 */
[----:B------:R-:W-:-:S04]  /*1b360*/  LOP3.LUT P2, RZ, R16, 0x200, RZ, 0xc0, !PT ;  /* 0x0000020010ff7812 */ /* 0x000fc8000784c0ff */
[----:B------:R-:W-:-:S04]  /*1b370*/  @!P0 LOP3.LUT R3, R3, R2, RZ, 0x3c, !PT ;  /* 0x0000000203038212 */ /* 0x000fc800078e3cff */
[----:B------:R-:W-:-:S04]  /*1b380*/  @!P0 LOP3.LUT R2, R3, R2, RZ, 0x3c, !PT ;  /* 0x0000000203028212 */ /* 0x000fc800078e3cff */
[----:B------:R-:W-:-:S05]  /*1b390*/  @!P0 LOP3.LUT R3, R3, R2, RZ, 0x3c, !PT ;  /* 0x0000000203038212 */ /* 0x000fca00078e3cff */
[----:B------:R-:W-:Y:S01]  /*1b3a0*/  @!P0 LDGSTS.E.BYPASS.LTC128B.128 [R23+0x26c00], desc[UR42][R2.64], !P6 ;  /* 0x26c0000002178fae */ /* 0x000fe2000f101d6a */
[----:B------:R-:W-:-:S03]  /*1b3b0*/  LOP3.LUT P6, RZ, R16, 0x100000, RZ, 0xc0, !PT ;  /* 0x0010000010ff7812 */ /* 0x000fc600078cc0ff */
[----:B------:R-:W-:Y:S10]  /*1b3c0*/  @!P0 LDGSTS.E.BYPASS.LTC128B.128 [R23+0x28c00], desc[UR42][R2.64+0x80], !P2 ;  /* 0x28c0008002178fae */ /* 0x000ff4000d101d6a */
[----:B------:R-:W-:Y:S04]  /*1b3d0*/  @!P0 LDGSTS.E.BYPASS.LTC128B.128 [R23+0x2ac00], desc[UR42][R2.64+0x100], !P6 ;  /* 0x2ac0010002178fae */ /* 0x000fe8000f101d6a */
[----:B------:R-:W-:Y:S04]  /*1b3e0*/  @!P0 LDGSTS.E.BYPASS.LTC128B.128 [R23+0x2cc00], desc[UR42][R2.64+0x180], !P5 ;  /* 0x2cc0018002178fae */ /* 0x000fe8000e901d6a */
[----:B------:R-:W-:Y:S04]  /*1b3f0*/  @!P0 LDGSTS.E.BYPASS.LTC128B.128 [R23+0x2ec00], desc[UR42][R2.64+0x200], !P4 ;  /* 0x2ec0020002178fae */ /* 0x000fe8000e101d6a */
[----:B------:R-:W-:Y:S04]  /*1b400*/  @!P0 LDGSTS.E.BYPASS.LTC128B.128 [R23+0x30c00], desc[UR42][R2.64+0x280], !P3 ;  /* 0x30c0028002178fae */ /* 0x000fe8000d901d6a */
[----:B------:R-:W-:Y:S01]  /*1b410*/  @!P0 LDGSTS.E.BYPASS.LTC128B.128 [R23+0x32c00], desc[UR42][R2.64+0x300], P1 ;  /* 0x32c0030002178fae */ /* 0x000fe20008901d6a */
[----:B------:R-:W-:-:S13]  /*1b420*/  LOP3.LUT P1, RZ, R16, 0x80000, RZ, 0xc0, !PT ;  /* 0x0008000010ff7812 */ /* 0x000fda000782c0ff */
[----:B------:R0:W-:Y:S01]  /*1b430*/  @!P0 LDGSTS.E.BYPASS.LTC128B.128 [R23+0x34c00], desc[UR42][R2.64+0x380], P1 ;  /* 0x34c0038002178fae */ /* 0x0001e20008901d6a */
[----:B------:R-:W-:-:S13]  /*1b440*/  ISETP.GE.AND P0, PT, R9, R7, PT ;  /* 0x000000070900720c */ /* 0x000fda0003f06270 */
[----:B------:R-:W-:-:S05]  /*1b450*/  @!P0 LEA R9, P1, R20, R14, 0x1 ;  /* 0x0000000e14098211 */ /* 0x000fca00078208ff */
[----:B------:R-:W-:Y:S01]  /*1b460*/  @!P0 IMAD.X R10, RZ, RZ, R8, P1 ;  /* 0x000000ffff0a8224 */ /* 0x000fe200008e0608 */
[----:B------:R-:W-:Y:S01]  /*1b470*/  LOP3.LUT P1, RZ, R16, 0x400, RZ, 0xc0, !PT ;  /* 0x0000040010ff7812 */ /* 0x000fe2000782c0ff */
[----:B0-----:R-:W-:Y:S01]  /*1b480*/  @!P0 IMAD.MOV.U32 R2, RZ, RZ, R9 ;  /* 0x000000ffff028224 */ /* 0x001fe200078e0009 */
[----:B------:R-:W-:Y:S01]  /*1b490*/  @!P0 LOP3.LUT R8, R4, 0x40, RZ, 0xc0, !PT ;  /* 0x0000004004088812 */ /* 0x000fe200078ec0ff */
[----:B------:R-:W-:-:S03]  /*1b4a0*/  @!P0 IMAD.MOV.U32 R3, RZ, RZ, R10 ;  /* 0x000000ffff038224 */ /* 0x000fc600078e000a */
        /* <DEDUP_REMOVED lines=12> */
[----:B--23--:R0:W-:Y:S02]  /*1b570*/  @!P0 LDGSTS.E.BYPASS.LTC128B.128 [R23+0x35400], desc[UR42][R2.64+0x380], P1 ;  /* 0x3540038002178fae */ /* 0x00c1e40008901d6a */
.L_x_4792:
[----:B0-----:R-:W2:Y:S01]  /*1b580*/  LDL.LU R2, [R1+0x2c] ;  /* 0x00002c0001027983 */ /* 0x001ea20000300800 */
[----:B------:R-:W-:Y:S01]  /*1b590*/  BSSY B0, `(.L_x_4668) ;  /* 0x0000019000007945 */ /* 0x000fe20003800000 */
[----:B--2---:R-:W-:-:S13]  /*1b5a0*/  ISETP.GE.AND P0, PT, R2, R7, PT ;  /* 0x000000070200720c */ /* 0x004fda0003f06270 */
[----:B------:R-:W-:Y:S05]  /*1b5b0*/  @P0 BRA `(.L_x_4669) ;  /* 0x0000000000580947 */ /* 0x000fea0003800000 */
[----:B------:R-:W-:Y:S02]  /*1b5c0*/  LOP3.LUT R4, R4, 0x40, RZ, 0xc0, !PT ;  /* 0x0000004004047812 */ /* 0x000fe400078ec0ff */
[----:B------:R-:W-:Y:S02]  /*1b5d0*/  LOP3.LUT P6, RZ, R16, 0x400, RZ, 0xc0, !PT ;  /* 0x0000040010ff7812 */ /* 0x000fe400078cc0ff */
[----:B------:R-:W-:Y:S02]  /*1b5e0*/  LEA R2, P0, R20, R0, 0x1 ;  /* 0x0000000014027211 */ /* 0x000fe400078008ff */
[C---:B------:R-:W-:Y:S02]  /*1b5f0*/  LOP3.LUT P2, RZ, R16.reuse, 0x200, RZ, 0xc0, !PT ;  /* 0x0000020010ff7812 */ /* 0x040fe4000784c0ff */
[----:B------:R-:W-:Y:S01]  /*1b600*/  LOP3.LUT P1, RZ, R16, 0x100, RZ, 0xc0, !PT ;  /* 0x0000010010ff7812 */ /* 0x000fe2000782c0ff */
[----:B------:R-:W-:Y:S01]  /*1b610*/  IMAD.X R3, RZ, RZ, R6, P0 ;  /* 0x000000ffff037224 */ /* 0x000fe200000e0606 */
[----:B------:R-:W-:-:S02]  /*1b620*/  SHF.R.U32.HI R4, RZ, 0x2, R4 ;  /* 0x00000002ff047819 */ /* 0x000fc40000011604 */
[----:B------:R-:W-:Y:S02]  /*1b630*/  LOP3.LUT R5, R5, 0x80, RZ, 0xc0, !PT ;  /* 0x0000008005057812 */ /* 0x000fe400078ec0ff */
[----:B------:R-:W-:Y:S01]  /*1b640*/  ISETP.NE.U32.AND P0, PT, R4, RZ, PT ;  /* 0x000000ff0400720c */ /* 0x000fe20003f05070 */
        /* <DEDUP_REMOVED lines=13> */
.L_x_4669:
[----:B------:R-:W-:Y:S05]  /*1b720*/  BSYNC B0 ;  /* 0x0000000000007941 */ /* 0x000fea0003800000 */
.L_x_4668:
[----:B------:R-:W-:Y:S01]  /*1b730*/  NOP ;  /* 0x0000000000007918 */ /* 0x000fe20000000000 */
[----:B------:R-:W-:-:S13]  /*1b740*/  PLOP3.LUT P0, PT, PT, PT, PT, 0x80, 0x0 ;  /* 0x000000000000781c */ /* 0x000fda0003f0f070 */
.L_x_4670:
        /* <DEDUP_REMOVED lines=18> */
.L_x_4793:
[----:B------:R-:W-:Y:S05]  /*1b870*/  BSYNC B0 ;  /* 0x0000000000007941 */ /* 0x000fea0003800000 */
.L_x_4671:
[----:B------:R-:W-:-:S05]  /*1b880*/  IMAD.U32 R2, RZ, RZ, UR38 ;  /* 0x00000026ff027e24 */ /* 0x000fca000f8e00ff */
[----:B------:R-:W-:-:S13]  /*1b890*/  ISETP.NE.AND P0, PT, R2, 0x3, PT ;  /* 0x000000030200780c */ /* 0x000fda0003f05270 */
[----:B------:R-:W-:Y:S05]  /*1b8a0*/  @!P0 BRA `(.L_x_4673) ;  /* 0x0000000000048947 */ /* 0x000fea0003800000 */
[----:B------:R-:W-:Y:S01]  /*1b8b0*/  BPT.TRAP 0x1 ;  /* 0x000000040000795c */ /* 0x000fe20000300000 */
.L_x_4673:
[----:B0-----:R-:W-:Y:S01]  /*1b8c0*/  SHF.L.U32 R0, R28, 0x1f, RZ ;  /* 0x0000001f1c007819 */ /* 0x001fe200000006ff */
[----:B------:R-:W-:Y:S03]  /*1b8d0*/  BSSY B0, `(.L_x_4674) ;  /* 0x0000003000007945 */ /* 0x000fe60003800000 */
[----:B------:R-:W0:Y:S02]  /*1b8e0*/  SYNCS.PHASECHK.TRANS64.TRYWAIT P0, [R26+URZ+0x38860], R0 ;  /* 0x038860001a0075a7 */ /* 0x000e24000800017f */
[----:B0-----:R-:W-:Y:S05]  /*1b8f0*/  @!P0 BRA `(.L_x_4675) ;  /* 0x0000004c00808947 */ /* 0x001fea0003800000 */
.L_x_4794:
[----:B------:R-:W-:Y:S05]  /*1b900*/  BSYNC B0 ;  /* 0x0000000000007941 */ /* 0x000fea0003800000 */
.L_x_4674:
[----:B------:R-:W0:Y:S01]  /*1b910*/  LDL.LU R3, [R1+0x38] ;  /* 0x0000380001037983 */ /* 0x000e220000300800 */
[----:B------:R-:W-:Y:S01]  /*1b920*/  ULDC.64 UR4, c[0x0][0x328] ;  /* 0x0000ca0000047ab9 */ /* 0x000fe20000000a00 */
[----:B------:R-:W-:Y:S02]  /*1b930*/  ULDC.64 UR6, c[0x0][0x318] ;  /* 0x0000c60000067ab9 */ /* 0x000fe40000000a00 */
[----:B------:R-:W2:Y:S04]  /*1b940*/  LDL.LU R2, [R1+0x8] ;  /* 0x0000080001027983 */ /* 0x000ea80000300800 */
[----:B------:R-:W3:Y:S04]  /*1b950*/  LDL.LU R5, [R1+0x3c] ;  /* 0x00003c0001057983 */ /* 0x000ee80000300800 */
[----:B------:R-:W4:Y:S01]  /*1b960*/  LDL.LU R4, [R1+0x4] ;  /* 0x0000040001047983 */ /* 0x000f220000300800 */
[----:B0-----:R-:W-:-:S04]  /*1b970*/  IMAD R0, R3, UR4, RZ ;  /* 0x0000000403007c24 */ /* 0x001fc8000f8e02ff */
[C---:B--2---:R-:W-:Y:S02]  /*1b980*/  IMAD R0, R2.reuse, UR5, R0 ;  /* 0x0000000502007c24 */ /* 0x044fe4000f8e0200 */
[----:B------:R-:W-:Y:S01]  /*1b990*/  IMAD.WIDE.U32 R2, R2, UR4, RZ ;  /* 0x0000000402027c25 */ /* 0x000fe2000f8e00ff */
[----:B------:R-:W-:-:S03]  /*1b9a0*/  ULDC.64 UR4, c[0x0][0x338] ;  /* 0x0000ce0000047ab9 */ /* 0x000fc60000000a00 */
[----:B------:R-:W-:Y:S02]  /*1b9b0*/  IMAD.IADD R3, R3, 0x1, R0 ;  /* 0x0000000103037824 */ /* 0x000fe400078e0200 */
[----:B---3--:R-:W-:Y:S02]  /*1b9c0*/  IMAD R0, R5, UR4, RZ ;  /* 0x0000000405007c24 */ /* 0x008fe4000f8e02ff */
[----:B----4-:R-:W-:-:S04]  /*1b9d0*/  IMAD.WIDE.U32 R2, R4, UR4, R2 ;  /* 0x0000000404027c25 */ /* 0x010fc8000f8e0002 */
        /* <DEDUP_REMOVED lines=96> */
.L_x_4804:
        /* <DEDUP_REMOVED lines=34> */
.L_x_4677:
        /* <DEDUP_REMOVED lines=11> */
.L_x_4678:
        /* <DEDUP_REMOVED lines=11> */
.L_x_4693:
        /* <DEDUP_REMOVED lines=32> */
[----:B------:R-:W-:Y:S02]  /*1c560*/  ISETP.NE.AND P1, PT, R10, 0x3, PT ;  /* 0x000000030a00780c */ /* 0x000fe40003f25270 */
[----:B------:R-:W-:Y:S01]  /*1c570*/  SEL R2, RZ, 0x1, P0 ;  /* 0x00000001ff027807 */ /* 0x000fe20000000000 */
[----:B------:R-:W-:Y:S05]  /*1c580*/  YIELD ;  /* 0x0000000000007946 */ /* 0x000fea0003800000 */
[----:B------:R-:W-:Y:S01]  /*1c590*/  LOP3.LUT R28, R28, R2, RZ, 0x3c, !PT ;  /* 0x000000021c1c7212 */ /* 0x000fe200078e3cff */
[----:B------:R-:W-:Y:S01]  /*1c5a0*/  IMAD.MOV.U32 R2, RZ, RZ, R7 ;  /* 0x000000ffff027224 */ /* 0x000fe200078e0007 */
[----:B------:R-:W-:Y:S01]  /*1c5b0*/  SEL R22, R22, RZ, P0 ;  /* 0x000000ff16167207 */ /* 0x000fe20000000000 */
[----:B------:R-:W-:-:S03]  /*1c5c0*/  VIADD R7, R7, 0xffffffff ;  /* 0xffffffff07077836 */ /* 0x000fc60000000000 */
[----:B------:R-:W-:Y:S01]  /*1c5d0*/  ISETP.GT.AND P3, PT, R2, R33, PT ;  /* 0x000000210200720c */ /* 0x000fe20003f64270 */
[----:B0-----:R-:W-:-:S12]  /*1c5e0*/  @!P1 BRA `(.L_x_4681) ;  /* 0x0000000000049947 */ /* 0x001fd80003800000 */
[----:B------:R-:W-:Y:S01]  /*1c5f0*/  BPT.TRAP 0x1 ;  /* 0x000000040000795c */ /* 0x000fe20000300000 */
.L_x_4681:
[----:B------:R-:W-:Y:S01]  /*1c600*/  IMAD R6, R22, 0x8, R18 ;  /* 0x0000000816067824 */ /* 0x000fe200078e0212 */
[----:B------:R-:W-:Y:S01]  /*1c610*/  SHF.L.U32 R25, R28, 0x1f, RZ ;  /* 0x0000001f1c197819 */ /* 0x000fe200000006ff */
[----:B------:R-:W-:Y:S01]  /*1c620*/  BSSY B1, `(.L_x_4682) ;  /* 0x0000004000017945 */ /* 0x000fe20003800000 */
[----:B------:R-:W-:Y:S02]  /*1c630*/  SHF.R.S32.HI R9, RZ, 0x1f, R5 ;  /* 0x0000001fff097819 */ /* 0x000fe40000011405 */
[----:B------:R-:W0:Y:S02]  /*1c640*/  SYNCS.PHASECHK.TRANS64.TRYWAIT P0, [R6+URZ+0x38840], R25 ;  /* 0x03884019060075a7 */ /* 0x000e24000800017f */
[----:B0-----:R-:W-:Y:S05]  /*1c650*/  @!P0 BRA `(.L_x_4683) ;  /* 0x0000004800648947 */ /* 0x001fea0003800000 */
.L_x_4805:
[----:B------:R-:W-:Y:S05]  /*1c660*/  BSYNC B1 ;  /* 0x0000000000017941 */ /* 0x000fea0003800000 */
.L_x_4682:
        /* <DEDUP_REMOVED lines=40> */
.L_x_4815:
        /* <DEDUP_REMOVED lines=8> */
.L_x_4685:
        /* <DEDUP_REMOVED lines=11> */
.L_x_4686:
[----:B------:R2:W-:Y:S01]  /*1ca20*/  SYNCS.ARRIVE.TRANS64.A1T0 RZ, [R6+URZ+0x38830], RZ ;  /* 0x038830ff06ff79a7 */ /* 0x0005e2000810003f */
[----:B------:R-:W-:Y:S05]  /*1ca30*/  @!P2 BRA `(.L_x_4687) ;  /* 0x000000000004a947 */ /* 0x000fea0003800000 */
[----:B------:R-:W-:Y:S01]  /*1ca40*/  BPT.TRAP 0x1 ;  /* 0x000000040000795c */ /* 0x000fe20000300000 */
.L_x_4687:
[----:B------:R-:W3:Y:S01]  /*1ca50*/  SYNCS.PHASECHK.TRANS64.TRYWAIT P0, [R6+URZ+0x38860], R25 ;  /* 0x03886019060075a7 */ /* 0x000ee2000800017f */
[----:B------:R-:W-:Y:S04]  /*1ca60*/  BSSY B1, `(.L_x_4688) ;  /* 0x0000002000017945 */ /* 0x000fe80003800000 */
[----:B---3--:R-:W-:Y:S05]  /*1ca70*/  @!P0 BRA `(.L_x_4689) ;  /* 0x00000048008c8947 */ /* 0x008fea0003800000 */
.L_x_4816:
[----:B------:R-:W-:Y:S05]  /*1ca80*/  BSYNC B1 ;  /* 0x0000000000017941 */ /* 0x000fea0003800000 */
.L_x_4688:
        /* <DEDUP_REMOVED lines=8> */
[----:B------:R-:W-:Y:S02]  /*1cb10*/  IMAD R21, R22, 0x7000, R8 ;  /* 0x0000700016157824 */ /* 0x000fe400078e0208 */
        /* <DEDUP_REMOVED lines=12> */
[----:B------:R-:W4:Y:S01]  /*1cbe0*/  SHFL.IDX PT, R2, R9, RZ, 0x181f ;  /* 0x00181fff09027589 */ /* 0x000f2200000e0000 */
[C---:B------:R-:W-:Y:S01]  /*1cbf0*/  LOP3.LUT P1, RZ, R16.reuse, 0x80, RZ, 0xc0, !PT ;  /* 0x0000008010ff7812 */ /* 0x040fe2000782c0ff */
[----:B------:R-:W-:Y:S01]  /*1cc00*/  IMAD R21, R21, 0x2, R18 ;  /* 0x0000000215157824 */ /* 0x000fe200078e0212 */
[C---:B------:R-:W-:Y:S01]  /*1cc10*/  LOP3.LUT P2, RZ, R16.reuse, 0x40, RZ, 0xc0, !PT ;  /* 0x0000004010ff7812 */ /* 0x040fe2000784c0ff */
[----:B------:R-:W5:Y:S01]  /*1cc20*/  SHFL.IDX PT, R3, R10, RZ, 0x181f ;  /* 0x00181fff0a037589 */ /* 0x000f6200000e0000 */
[----:B------:R-:W-:-:S03]  /*1cc30*/  LOP3.LUT R16, R16, 0xfff7ffff, RZ, 0xc0, !PT ;  /* 0xfff7ffff10107812 */ /* 0x000fc600078ec0ff */
[----:B------:R-:W0:Y:S01]  /*1cc40*/  SHFL.IDX PT, R14, R9, 0x1, 0x181f ;  /* 0x00381f00090e7f89 */ /* 0x000e2200000e0000 */
[----:B------:R-:W-:-:S03]  /*1cc50*/  @P3 LOP3.LUT R16, R16, 0x80000, RZ, 0xfc, !PT ;  /* 0x0008000010103812 */ /* 0x000fc600078efcff */
[----:B------:R-:W1:Y:S01]  /*1cc60*/  SHFL.IDX PT, R5, R10, 0x1, 0x181f ;  /* 0x00381f000a057f89 */ /* 0x000e6200000e0000 */
[C---:B------:R-:W-:Y:S02]  /*1cc70*/  LOP3.LUT P3, RZ, R16.reuse, 0x20, RZ, 0xc0, !PT ;  /* 0x0000002010ff7812 */ /* 0x040fe4000786c0ff */
[C---:B------:R-:W-:Y:S01]  /*1cc80*/  LOP3.LUT P6, RZ, R16.reuse, 0x10, RZ, 0xc0, !PT ;  /* 0x0000001010ff7812 */ /* 0x040fe200078cc0ff */
[----:B------:R-:W-:Y:S01]  /*1cc90*/  SHFL.IDX PT, R8, R10, 0x2, 0x181f ;  /* 0x00581f000a087f89 */ /* 0x000fe200000e0000 */
[----:B------:R-:W-:-:S03]  /*1cca0*/  LOP3.LUT R16, R16, 0xffdfffff, RZ, 0xc0, !PT ;  /* 0xffdfffff10107812 */ /* 0x000fc600078ec0ff */
[----:B------:R-:W-:Y:S01]  /*1ccb0*/  SHFL.IDX PT, R10, R10, 0x3, 0x181f ;  /* 0x00781f000a0a7f89 */ /* 0x000fe200000e0000 */
[----:B----4-:R-:W-:-:S05]  /*1ccc0*/  IADD3 R2, P0, R2, R0, RZ ;  /* 0x0000000002027210 */ /* 0x010fca0007f1e0ff */
[----:B------:R-:W-:Y:S01]  /*1ccd0*/  @P3 LOP3.LUT R16, R16, 0x200000, RZ, 0xfc, !PT ;  /* 0x0020000010103812 */ /* 0x000fe200078efcff */
[----:B-----5:R-:W-:Y:S01]  /*1cce0*/  IMAD.X R3, RZ, RZ, R3, P0 ;  /* 0x000000ffff037224 */ /* 0x020fe200000e0603 */
[----:B------:R-:W-:-:S04]  /*1ccf0*/  ISETP.NE.U32.AND P0, PT, R32, RZ, PT ;  /* 0x000000ff2000720c */ /* 0x000fc80003f05070 */
[----:B------:R-:W-:Y:S01]  /*1cd00*/  LDGSTS.E.BYPASS.LTC128B.128 [R21+0x400], desc[UR42][R2.64], !P1 ;  /* 0x0040000002157fae */ /* 0x000fe2000c901d6a */
[----:B------:R-:W-:-:S03]  /*1cd10*/  ISETP.NE.U32.AND P1, PT, R31, RZ, PT ;  /* 0x000000ff1f00720c */ /* 0x000fc60003f25070 */
[----:B------:R-:W-:Y:S01]  /*1cd20*/  LDGSTS.E.BYPASS.LTC128B.128 [R21+0x2400], desc[UR42][R2.64+0x80], !P2 ;  /* 0x0240008002157fae */ /* 0x000fe2000d101d6a */
[----:B0-----:R-:W-:-:S03]  /*1cd30*/  IADD3 R4, P2, R14, R0, RZ ;  /* 0x000000000e047210 */ /* 0x001fc60007f5e0ff */
[----:B------:R-:W-:Y:S01]  /*1cd40*/  LDGSTS.E.BYPASS.LTC128B.128 [R21+0x4400], desc[UR42][R2.64+0x100], !P3 ;  /* 0x0440010002157fae */ /* 0x000fe2000d901d6a */
[C---:B------:R-:W-:Y:S01]  /*1cd50*/  LOP3.LUT P3, RZ, R16.reuse, 0x80, RZ, 0xc0, !PT ;  /* 0x0000008010ff7812 */ /* 0x040fe2000786c0ff */
[----:B-1----:R-:W-:Y:S01]  /*1cd60*/  IMAD.X R5, RZ, RZ, R5, P2 ;  /* 0x000000ffff057224 */ /* 0x002fe200010e0605 */
        /* <DEDUP_REMOVED lines=33> */
.L_x_4826:
        /* <DEDUP_REMOVED lines=25> */
.L_x_4691:
        /* <DEDUP_REMOVED lines=11> */
.L_x_4692:
[----:B------:R1:W-:Y:S01]  /*1d1c0*/  SYNCS.ARRIVE.TRANS64.A1T0 RZ, [R6+URZ+0x38850], RZ ;  /* 0x038850ff06ff79a7 */ /* 0x0003e2000810003f */
[----:B------:R-:W-:Y:S05]  /*1d1d0*/  @P3 BRA `(.L_x_4693) ;  /* 0xfffffff000603947 */ /* 0x000fea000383ffff */
.L_x_4680:
[----:B------:R-:W-:Y:S05]  /*1d1e0*/  BSYNC B0 ;  /* 0x0000000000007941 */ /* 0x000fea0003800000 */
.L_x_4679:
        /* <DEDUP_REMOVED lines=21> */
.L_x_4695:
[----:B------:R-:W-:Y:S05]  /*1d340*/  BSYNC B0 ;  /* 0x0000000000007941 */ /* 0x000fea0003800000 */
.L_x_4694:
[----:B------:R-:W-:-:S07]  /*1d350*/  SEL R22, R22, RZ, P0 ;  /* 0x000000ff16167207 */ /* 0x000fce0000000000 */
.L_x_4648:
[----:B------:R-:W-:Y:S05]  /*1d360*/  BSYNC B7 ;  /* 0x0000000000077941 */ /* 0x000fea0003800000 */
.L_x_4646:
        /* <DEDUP_REMOVED lines=8> */
[----:B---3--:R3:W4:Y:S01]  /*1d3f0*/  LDS.128 R24, [R18+0x388d0] ;  /* 0x0388d00012187984 */ /* 0x0087220000000c00 */
[----:B------:R-:W-:Y:S06]  /*1d400*/  BAR.ARV 0x4, 0x180 ;  /* 0x0106000000007b1d */ /* 0x000fec0000002000 */
[----:B------:R-:W-:Y:S05]  /*1d410*/  BRA `(.L_x_4697) ;  /* 0x0000000800d07947 */ /* 0x000fea0003800000 */
.L_x_4696:
        /* <DEDUP_REMOVED lines=43> */
.L_x_4836:
[----:B------:R-:W-:Y:S02]  /*1d6d0*/  ULDC UR4, c[0x0][0xd38] ;  /* 0x00034e0000047ab9 */ /* 0x000fe40000000800 */
[----:B------:R-:W-:-:S04]  /*1d6e0*/  IMAD.U32 R2, RZ, RZ, UR4 ;  /* 0x00000004ff027e24 */ /* 0x000fc8000f8e00ff */
[----:B-1----:R-:W-:-:S04]  /*1d6f0*/  IMAD R5, R14, R2, RZ ;  /* 0x000000020e057224 */ /* 0x002fc800078e02ff */
[----:B------:R-:W-:-:S05]  /*1d700*/  IMAD.IADD R6, R6, 0x1, R5 ;  /* 0x0000000106067824 */ /* 0x000fca00078e0205 */
[----:B------:R-:W-:-:S13]  /*1d710*/  ISETP.GT.AND P6, PT, R6, R0, PT ;  /* 0x000000000600720c */ /* 0x000fda0003fc4270 */
[----:B------:R-:W-:Y:S05]  /*1d720*/  @P6 BRA `(.L_x_4699) ;  /* 0x0000000000a46947 */ /* 0x000fea0003800000 */
.L_x_4702:
        /* <DEDUP_REMOVED lines=35> */
.L_x_4844:
[----:B------:R-:W-:Y:S02]  /*1d960*/  ULDC UR4, c[0x0][0xd38] ;  /* 0x00034e0000047ab9 */ /* 0x000fe40000000800 */
[----:B------:R-:W-:-:S04]  /*1d970*/  IMAD.U32 R2, RZ, RZ, UR4 ;  /* 0x00000004ff027e24 */ /* 0x000fc8000f8e00ff */
[----:B-1----:R-:W-:-:S04]  /*1d980*/  IMAD R5, R14, R2, RZ ;  /* 0x000000020e057224 */ /* 0x002fc800078e02ff */
[----:B------:R-:W-:-:S05]  /*1d990*/  IMAD.IADD R6, R5, 0x1, R6 ;  /* 0x0000000105067824 */ /* 0x000fca00078e0206 */
[----:B------:R-:W-:-:S13]  /*1d9a0*/  ISETP.GT.AND P6, PT, R6, R0, PT ;  /* 0x000000000600720c */ /* 0x000fda0003fc4270 */
[----:B------:R-:W-:Y:S05]  /*1d9b0*/  @!P6 BRA `(.L_x_4702) ;  /* 0xfffffffc005ce947 */ /* 0x000fea000383ffff */
.L_x_4699:
        /* <DEDUP_REMOVED lines=9> */
.L_x_4849:
[----:B------:R-:W-:-:S13]  /*1da50*/  ISETP.NE.AND P0, PT, R8, RZ, PT ;  /* 0x000000ff0800720c */ /* 0x000fda0003f05270 */
[----:B------:R-:W-:Y:S05]  /*1da60*/  @!P0 BRA `(.L_x_4704) ;  /* 0x0000000000108947 */ /* 0x000fea0003800000 */
[----:B------:R-:W-:Y:S01]  /*1da70*/  UMOV UR4, 0xffffffff ;  /* 0xffffffff00047882 */ /* 0x000fe20000000000 */
[----:B------:R-:W-:Y:S02]  /*1da80*/  VIADD R12, R5, 0xffffffff ;  /* 0xffffffff050c7836 */ /* 0x000fe40000000000 */
[----:B------:R-:W-:Y:S05]  /*1da90*/  BRA.DIV UR4, `(.L_x_4705) ;  /* 0x0000004a04c47947 */ /* 0x000fea000b800000 */
[----:B------:R4:W0:Y:S02]  /*1daa0*/  SHFL.IDX PT, R24, R3, R12, 0x1f ;  /* 0x00001f0c03187589 */ /* 0x00082400000e0000 */
.L_x_4704:
        /* <DEDUP_REMOVED lines=58> */
.L_x_4700:
[----:B------:R-:W-:Y:S01]  /*1de50*/  UMOV UR4, URZ ;  /* 0x0000003f00047c82 */ /* 0x000fe20008000000 */
[----:B------:R-:W-:Y:S01]  /*1de60*/  UMOV UR5, URZ ;  /* 0x0000003f00057c82 */ /* 0x000fe20008000000 */
[----:B------:R-:W-:Y:S01]  /*1de70*/  ULDC UR6, c[0x0][0xd3c] ;  /* 0x00034f0000067ab9 */ /* 0x000fe20000000800 */
[----:B------:R-:W-:Y:S02]  /*1de80*/  IMAD.MOV.U32 R24, RZ, RZ, R0 ;  /* 0x000000ffff187224 */ /* 0x000fe400078e0000 */
[----:B------:R-:W-:Y:S02]  /*1de90*/  IMAD.U32 R25, RZ, RZ, UR4 ;  /* 0x00000004ff197e24 */ /* 0x000fe4000f8e00ff */
[----:B------:R-:W-:Y:S02]  /*1dea0*/  IMAD.U32 R26, RZ, RZ, UR5 ;  /* 0x00000005ff1a7e24 */ /* 0x000fe4000f8e00ff */
[----:B------:R-:W-:-:S07]  /*1deb0*/  IMAD.U32 R27, RZ, RZ, UR6 ;  /* 0x00000006ff1b7e24 */ /* 0x000fce000f8e00ff */
.L_x_4706:
        /* <DEDUP_REMOVED lines=10> */
.L_x_4697:
[----:B------:R-:W-:Y:S02]  /*1df60*/  ULDC UR4, c[0x0][0xd3c] ;  /* 0x00034f0000047ab9 */ /* 0x000fe40000000800 */
[----:B----4-:R-:W-:-:S13]  /*1df70*/  ISETP.GE.AND P0, PT, R27, UR4, PT ;  /* 0x000000041b007c0c */ /* 0x010fda000bf06270 */
[----:B------:R-:W-:Y:S05]  /*1df80*/  @!P0 BRA `(.L_x_4707) ;  /* 0xffffff8800388947 */ /* 0x000fea000383ffff */
[----:B------:R-:W-:Y:S05]  /*1df90*/  BSYNC B8 ;  /* 0x0000000000087941 */ /* 0x000fea0003800000 */
.L_x_4592:
        /* <DEDUP_REMOVED lines=12> */
.L_x_4852:
[----:B------:R-:W-:Y:S05]  /*1e060*/  BSYNC B0 ;  /* 0x0000000000007941 */ /* 0x000fea0003800000 */
.L_x_4708:
[----:B------:R-:W-:-:S03]  /*1e070*/  UMOV UR4, 0xffffffff ;  /* 0xffffffff00047882 */ /* 0x000fc60000000000 */
[----:B------:R-:W-:Y:S05]  /*1e080*/  BRA.DIV UR4, `(.L_x_4710) ;  /* 0x0000004604847947 */ /* 0x000fea000b800000 */
[----:B-1----:R-:W1:Y:S02]  /*1e090*/  S2R R0, SR_TID.X ;  /* 0x0000000000007919 */ /* 0x002e640000002100 */
[----:B-1----:R-:W-:-:S04]  /*1e0a0*/  SHF.R.U32.HI R0, RZ, 0x5, R0 ;  /* 0x00000005ff007819 */ /* 0x002fc80000011600 */
[----:B------:R-:W-:-:S05]  /*1e0b0*/  LOP3.LUT R0, R0, 0x3, RZ, 0xc0, !PT ;  /* 0x0000000300007812 */ /* 0x000fca00078ec0ff */
[----:B------:R1:W4:Y:S02]  /*1e0c0*/  SHFL.IDX PT, R14, R0, RZ, 0x1f ;  /* 0x00001fff000e7589 */ /* 0x00032400000e0000 */
.L_x_4855:
[----:B----4-:R-:W-:-:S13]  /*1e0d0*/  ISETP.NE.AND P0, PT, R14, RZ, PT ;  /* 0x000000ff0e00720c */ /* 0x010fda0003f05270 */
[----:B------:R-:W-:Y:S05]  /*1e0e0*/  @P0 BRA `(.L_x_4454) ;  /* 0x0000000000880947 */ /* 0x000fea0003800000 */
[----:B------:R-:W-:-:S03]  /*1e0f0*/  UMOV UR4, 0xffffffff ;  /* 0xffffffff00047882 */ /* 0x000fc60000000000 */
[----:B------:R-:W-:Y:S05]  /*1e100*/  BRA.DIV UR4, `(.L_x_4711) ;  /* 0x0000004604987947 */ /* 0x000fea000b800000 */
[----:B------:R-:W-:-:S13]  /*1e110*/  ELECT P6, URZ, PT ;  /* 0x00000000003f782f */ /* 0x000fda00038c0000 */
.L_x_4858:
[----:B------:R-:W-:Y:S05]  /*1e120*/  @!P6 BRA `(.L_x_4454) ;  /* 0x000000000078e947 */ /* 0x000fea0003800000 */
[----:B------:R-:W-:-:S06]  /*1e130*/  ULOP3.LUT UR4, UR36, 0x2, URZ, 0xfc, !UPT ;  /* 0x0000000224047892 */ /* 0x000fcc000f8efc3f */
[----:B-1----:R-:W-:-:S05]  /*1e140*/  IMAD.U32 R0, RZ, RZ, UR4 ;  /* 0x00000004ff007e24 */ /* 0x002fca000f8e00ff */
[----:B------:R-:W-:-:S13]  /*1e150*/  ISETP.NE.AND P0, PT, R0, 0x3, PT ;  /* 0x000000030000780c */ /* 0x000fda0003f05270 */
[----:B------:R-:W-:Y:S05]  /*1e160*/  @!P0 BRA `(.L_x_4712) ;  /* 0x0000000000048947 */ /* 0x000fea0003800000 */
[----:B------:R-:W-:Y:S01]  /*1e170*/  BPT.TRAP 0x1 ;  /* 0x000000040000795c */ /* 0x000fe20000300000 */
.L_x_4712:
[----:B------:R-:W-:Y:S01]  /*1e180*/  IMAD R5, R22, 0x8, R7 ;  /* 0x0000000816057824 */ /* 0x000fe200078e0207 */
[----:B------:R-:W-:Y:S01]  /*1e190*/  SHF.L.U32 R0, R28, 0x1f, RZ ;  /* 0x0000001f1c007819 */ /* 0x000fe200000006ff */
[----:B------:R-:W-:-:S03]  /*1e1a0*/  VIADD R22, R22, 0x1 ;  /* 0x0000000116167836 */ /* 0x000fc60000000000 */
[----:B------:R-:W1:Y:S02]  /*1e1b0*/  SYNCS.PHASECHK.TRANS64.TRYWAIT P1, [R5+URZ+0x38840], R0 ;  /* 0x03884000050075a7 */ /* 0x000e64000802017f */
[----:B------:R-:W-:-:S04]  /*1e1c0*/  ISETP.NE.AND P2, PT, R22, 0x2, PT ;  /* 0x000000021600780c */ /* 0x000fc80003f45270 */
[----:B------:R-:W-:Y:S01]  /*1e1d0*/  SEL R3, RZ, 0x1, P2 ;  /* 0x00000001ff037807 */ /* 0x000fe20001000000 */
[----:B-1----:R-:W-:Y:S08]  /*1e1e0*/  @!P1 BRA `(.L_x_4713) ;  /* 0x0000004400809947 */ /* 0x002ff00003800000 */
.L_x_4859:
[----:B------:R-:W-:Y:S02]  /*1e1f0*/  SEL R22, R22, RZ, P2 ;  /* 0x000000ff16167207 */ /* 0x000fe40001000000 */
[----:B------:R-:W-:Y:S01]  /*1e200*/  LOP3.LUT R2, R28, R3, RZ, 0x3c, !PT ;  /* 0x000000031c027212 */ /* 0x000fe200078e3cff */
[----:B------:R-:W-:Y:S06]  /*1e210*/  @!P0 BRA `(.L_x_4714) ;  /* 0x0000000000048947 */ /* 0x000fec0003800000 */
[----:B------:R-:W-:Y:S01]  /*1e220*/  BPT.TRAP 0x1 ;  /* 0x000000040000795c */ /* 0x000fe20000300000 */
.L_x_4714:
[----:B------:R-:W-:Y:S01]  /*1e230*/  IMAD R3, R22, 0x8, R7 ;  /* 0x0000000816037824 */ /* 0x000fe200078e0207 */
[----:B------:R-:W-:-:S04]  /*1e240*/  SHF.L.U32 R2, R2, 0x1f, RZ ;  /* 0x0000001f02027819 */ /* 0x000fc800000006ff */
[----:B------:R-:W4:Y:S02]  /*1e250*/  SYNCS.PHASECHK.TRANS64.TRYWAIT P1, [R3+URZ+0x38840], R2 ;  /* 0x03884002030075a7 */ /* 0x000f24000802017f */
[----:B----4-:R-:W-:Y:S05]  /*1e260*/  @!P1 BRA `(.L_x_4715) ;  /* 0x0000004400749947 */ /* 0x010fea0003800000 */
.L_x_4860:
[----:B------:R-:W-:Y:S05]  /*1e270*/  @!P0 BRA `(.L_x_4716) ;  /* 0x0000000000048947 */ /* 0x000fea0003800000 */
[----:B------:R-:W-:Y:S01]  /*1e280*/  BPT.TRAP 0x1 ;  /* 0x000000040000795c */ /* 0x000fe20000300000 */
.L_x_4716:
[----:B------:R-:W5:Y:S02]  /*1e290*/  SYNCS.PHASECHK.TRANS64.TRYWAIT P1, [R5+URZ+0x38860], R0 ;  /* 0x03886000050075a7 */ /* 0x000f64000802017f */
[----:B-----5:R-:W-:Y:S05]  /*1e2a0*/  @!P1 BRA `(.L_x_4717) ;  /* 0x0000004400789947 */ /* 0x020fea0003800000 */
.L_x_4861:
[----:B------:R-:W-:Y:S05]  /*1e2b0*/  @!P0 BRA `(.L_x_4718) ;  /* 0x0000000000048947 */ /* 0x000fea0003800000 */
[----:B------:R-:W-:Y:S01]  /*1e2c0*/  BPT.TRAP 0x1 ;  /* 0x000000040000795c */ /* 0x000fe20000300000 */
.L_x_4718:
[----:B------:R0:W0:Y:S02]  /*1e2d0*/  SYNCS.PHASECHK.TRANS64.TRYWAIT P0, [R3+URZ+0x38860], R2 ;  /* 0x03886002030075a7 */ /* 0x000024000800017f */
[----:B0-----:R-:W-:Y:S05]  /*1e2e0*/  @!P0 NANOSLEEP.SYNCS 0x989680 ;  /* 0x009896800000895d */ /* 0x001fea0003900000 */
[----:B------:R-:W0:Y:S02]  /*1e2f0*/  @!P0 SYNCS.PHASECHK.TRANS64 P0, [R3+URZ+0x38860], R2 ;  /* 0x03886002030085a7 */ /* 0x000e24000800007f */
[----:B0-----:R-:W-:Y:S05]  /*1e300*/  @!P0 BRA `(.L_x_4718) ;  /* 0xfffffffc00f08947 */ /* 0x001fea000383ffff */
.L_x_4454:
[----:B------:R-:W-:Y:S05]  /*1e310*/  BSYNC B9 ;  /* 0x0000000000097941 */ /* 0x000fea0003800000 */
.L_x_4451:
[----:B------:R-:W-:Y:S05]  /*1e320*/  EXIT ;  /* 0x000000000000794d */ /* 0x000fea0003800000 */
.L_x_4472:
[----:B0-----:R0:W1:Y:S02]  /*1e330*/  SYNCS.PHASECHK.TRANS64.TRYWAIT P4, [R58+URZ+0x38890], R65 ;  /* 0x038890413a0075a7 */ /* 0x001064000808017f */
[----:B-1----:R-:W-:Y:S05]  /*1e340*/  @!P4 NANOSLEEP.SYNCS 0x989680 ;  /* 0x009896800000c95d */ /* 0x002fea0003900000 */
[----:B------:R-:W1:Y:S02]  /*1e350*/  @!P4 SYNCS.PHASECHK.TRANS64 P4, [R58+URZ+0x38890], R65 ;  /* 0x038890413a00c5a7 */ /* 0x000e64000808007f */
[----:B-1----:R-:W-:Y:S05]  /*1e360*/  @!P4 BRA `(.L_x_4472) ;  /* 0xfffffffc00f0c947 */ /* 0x002fea000383ffff */
[----:B------:R-:W-:Y:S05]  /*1e370*/  BRA `(.L_x_4719) ;  /* 0xfffffe4c006c7947 */ /* 0x000fea000383ffff */
.L_x_4473:
[----:B------:R-:W-:Y:S01]  /*1e380*/  BSSY B1, `(.L_x_4720) ;  /* 0x0000007000017945 */ /* 0x000fe20003800000 */
[----:B------:R-:W-:Y:S02]  /*1e390*/  IMAD.MOV.U32 R12, RZ, RZ, RZ ;  /* 0x000000ffff0c7224 */ /* 0x000fe400078e00ff */
[----:B------:R-:W-:Y:S02]  /*1e3a0*/  IMAD.MOV.U32 R11, RZ, RZ, 0x1c1f ;  /* 0x00001c1fff0b7424 */ /* 0x000fe400078e00ff */
[----:B------:R-:W-:-:S07]  /*1e3b0*/  IMAD.MOV.U32 R15, RZ, RZ, -0x1 ;  /* 0xffffffffff0f7424 */ /* 0x000fce00078e00ff */
[----:B0-----:R-:W-:Y:S05]  /*1e3c0*/  WARPSYNC.COLLECTIVE R15, `(.L_x_4721) ;  /* 0x000000000f087348 */ /* 0x001fea0003c00000 */
[----:B------:R1:W2:Y:S02]  /*1e3d0*/  SHFL.IDX P6, R14, R13, R12, R11 ;  /* 0x0000000c0d0e7389 */ /* 0x0002a400000c000b */
[----:B012---:R-:W-:Y:S01]  /*1e3e0*/  ENDCOLLECTIVE ;  /* 0x000000000000791b */ /* 0x007fe20003800000 */
.L_x_4721:
[----:B------:R-:W-:Y:S05]  /*1e3f0*/  BSYNC B1 ;  /* 0x0000000000017941 */ /* 0x000fea0003800000 */
.L_x_4720:
        /* <DEDUP_REMOVED lines=8> */
.L_x_4722:
[----:B------:R-:W-:Y:S05]  /*1e480*/  BRA `(.L_x_4723) ;  /* 0xfffffe4c003c7947 */ /* 0x000fea000383ffff */
.L_x_4483:
[----:B0-----:R0:W1:Y:S02]  /*1e490*/  SYNCS.PHASECHK.TRANS64.TRYWAIT P5, [R58+URZ+0x38890], R65 ;  /* 0x038890413a0075a7 */ /* 0x00106400080a017f */
[----:B-1----:R-:W-:Y:S05]  /*1e4a0*/  @!P5 NANOSLEEP.SYNCS 0x989680 ;  /* 0x009896800000d95d */ /* 0x002fea0003900000 */
[----:B------:R-:W1:Y:S02]  /*1e4b0*/  @!P5 SYNCS.PHASECHK.TRANS64 P5, [R58+URZ+0x38890], R65 ;  /* 0x038890413a00d5a7 */ /* 0x000e6400080a007f */
[----:B-1----:R-:W-:Y:S05]  /*1e4c0*/  @!P5 BRA `(.L_x_4483) ;  /* 0xfffffffc00f0d947 */ /* 0x002fea000383ffff */
[----:B------:R-:W-:Y:S05]  /*1e4d0*/  BRA `(.L_x_4724) ;  /* 0xfffffe5400c47947 */ /* 0x000fea000383ffff */
.L_x_4484:
[----:B------:R-:W-:Y:S01]  /*1e4e0*/  BSSY B1, `(.L_x_4725) ;  /* 0x0000007000017945 */ /* 0x000fe20003800000 */
[----:B------:R-:W-:Y:S02]  /*1e4f0*/  IMAD.MOV.U32 R12, RZ, RZ, RZ ;  /* 0x000000ffff0c7224 */ /* 0x000fe400078e00ff */
[----:B------:R-:W-:Y:S02]  /*1e500*/  IMAD.MOV.U32 R11, RZ, RZ, 0x1c1f ;  /* 0x00001c1fff0b7424 */ /* 0x000fe400078e00ff */
[----:B------:R-:W-:-:S07]  /*1e510*/  IMAD.MOV.U32 R15, RZ, RZ, -0x1 ;  /* 0xffffffffff0f7424 */ /* 0x000fce00078e00ff */
[----:B0-----:R-:W-:Y:S05]  /*1e520*/  WARPSYNC.COLLECTIVE R15, `(.L_x_4726) ;  /* 0x000000000f087348 */ /* 0x001fea0003c00000 */
[----:B------:R1:W2:Y:S02]  /*1e530*/  SHFL.IDX P6, R14, R13, R12, R11 ;  /* 0x0000000c0d0e7389 */ /* 0x0002a400000c000b */
[----:B012---:R-:W-:Y:S01]  /*1e540*/  ENDCOLLECTIVE ;  /* 0x000000000000791b */ /* 0x007fe20003800000 */
.L_x_4726:
[----:B------:R-:W-:Y:S05]  /*1e550*/  BSYNC B1 ;  /* 0x0000000000017941 */ /* 0x000fea0003800000 */
.L_x_4725:
        /* <DEDUP_REMOVED lines=8> */
.L_x_4727:
[----:B------:R-:W-:Y:S01]  /*1e5e0*/  IMAD.MOV.U32 R68, RZ, RZ, R14 ;  /* 0x000000ffff447224 */ /* 0x000fe200078e000e */
[----:B------:R-:W-:Y:S06]  /*1e5f0*/  BRA `(.L_x_4728) ;  /* 0xfffffe5400907947 */ /* 0x000fec000383ffff */
.L_x_4489:
[----:B-1----:R1:W2:Y:S02]  /*1e600*/  SYNCS.PHASECHK.TRANS64.TRYWAIT P2, [R58+URZ+0x38890], R65 ;  /* 0x038890413a0075a7 */ /* 0x0022a4000804017f */
[----:B--2---:R-:W-:Y:S05]  /*1e610*/  @!P2 NANOSLEEP.SYNCS 0x989680 ;  /* 0x009896800000a95d */ /* 0x004fea0003900000 */
[----:B------:R-:W2:Y:S02]  /*1e620*/  @!P2 SYNCS.PHASECHK.TRANS64 P2, [R58+URZ+0x38890], R65 ;  /* 0x038890413a00a5a7 */ /* 0x000ea4000804007f */
[----:B--2---:R-:W-:Y:S05]  /*1e630*/  @!P2 BRA `(.L_x_4489) ;  /* 0xfffffffc00f0a947 */ /* 0x004fea000383ffff */
[----:B------:R-:W-:Y:S05]  /*1e640*/  BRA `(.L_x_4729) ;  /* 0xfffffe5c009c7947 */ /* 0x000fea000383ffff */
.L_x_4490:
[----:B------:R-:W-:Y:S01]  /*1e650*/  BSSY B1, `(.L_x_4730) ;  /* 0x0000007000017945 */ /* 0x000fe20003800000 */
[----:B------:R-:W-:Y:S02]  /*1e660*/  IMAD.MOV.U32 R12, RZ, RZ, RZ ;  /* 0x000000ffff0c7224 */ /* 0x000fe400078e00ff */
[----:B------:R-:W-:Y:S02]  /*1e670*/  IMAD.MOV.U32 R11, RZ, RZ, 0x1c1f ;  /* 0x00001c1fff0b7424 */ /* 0x000fe400078e00ff */
[----:B------:R-:W-:-:S07]  /*1e680*/  IMAD.MOV.U32 R15, RZ, RZ, -0x1 ;  /* 0xffffffffff0f7424 */ /* 0x000fce00078e00ff */
[----:B-1----:R-:W-:Y:S05]  /*1e690*/  WARPSYNC.COLLECTIVE R15, `(.L_x_4731) ;  /* 0x000000000f087348 */ /* 0x002fea0003c00000 */
[----:B------:R0:W2:Y:S02]  /*1e6a0*/  SHFL.IDX P6, R14, R13, R12, R11 ;  /* 0x0000000c0d0e7389 */ /* 0x0000a400000c000b */
[----:B012---:R-:W-:Y:S01]  /*1e6b0*/  ENDCOLLECTIVE ;  /* 0x000000000000791b */ /* 0x007fe20003800000 */
.L_x_4731:
[----:B------:R-:W-:Y:S05]  /*1e6c0*/  BSYNC B1 ;  /* 0x0000000000017941 */ /* 0x000fea0003800000 */
.L_x_4730:
        /* <DEDUP_REMOVED lines=8> */
.L_x_4732:
[----:B------:R-:W-:Y:S05]  /*1e750*/  BRA `(.L_x_4733) ;  /* 0xfffffe5c00bc7947 */ /* 0x000fea000383ffff */
.L_x_4494:
[----:B-1----:R1:W2:Y:S02]  /*1e760*/  SYNCS.PHASECHK.TRANS64.TRYWAIT P3, [R58+URZ+0x388b0], R65 ;  /* 0x0388b0413a0075a7 */ /* 0x0022a4000806017f */
[----:B--2---:R-:W-:Y:S05]  /*1e770*/  @!P3 NANOSLEEP.SYNCS 0x989680 ;  /* 0x009896800000b95d */ /* 0x004fea0003900000 */
[----:B------:R-:W2:Y:S02]  /*1e780*/  @!P3 SYNCS.PHASECHK.TRANS64 P3, [R58+URZ+0x388b0], R65 ;  /* 0x0388b0413a00b5a7 */ /* 0x000ea4000806007f */
[----:B--2---:R-:W-:Y:S05]  /*1e790*/  @!P3 BRA `(.L_x_4494) ;  /* 0xfffffffc00f0b947 */ /* 0x004fea000383ffff */
[----:B------:R-:W-:Y:S05]  /*1e7a0*/  BRA `(.L_x_4734) ;  /* 0xfffffe6000487947 */ /* 0x000fea000383ffff */
.L_x_4523:
        /* <DEDUP_REMOVED lines=8> */
.L_x_4736:
[----:B------:R-:W-:Y:S05]  /*1e830*/  BSYNC B1 ;  /* 0x0000000000017941 */ /* 0x000fea0003800000 */
.L_x_4735:
        /* <DEDUP_REMOVED lines=8> */
.L_x_4737:
[----:B------:R-:W-:Y:S02]  /*1e8c0*/  IMAD.MOV.U32 R13, RZ, RZ, R24 ;  /* 0x000000ffff0d7224 */ /* 0x000fe400078e0018 */
[----:B------:R-:W-:-:S07]  /*1e8d0*/  IMAD.MOV.U32 R20, RZ, RZ, R14 ;  /* 0x000000ffff147224 */ /* 0x000fce00078e000e */
[----:B------:R-:W-:Y:S05]  /*1e8e0*/  WARPSYNC.COLLECTIVE R15, `(.L_x_4738) ;  /* 0x000000000f087348 */ /* 0x000fea0003c00000 */
[----:B------:R0:W1:Y:S02]  /*1e8f0*/  SHFL.IDX P6, R14, R13, R12, R11 ;  /* 0x0000000c0d0e7389 */ /* 0x00006400000c000b */
[----:B01----:R-:W-:Y:S01]  /*1e900*/  ENDCOLLECTIVE ;  /* 0x000000000000791b */ /* 0x003fe20003800000 */
.L_x_4738:
[----:B------:R-:W-:Y:S02]  /*1e910*/  IMAD.MOV.U32 R13, RZ, RZ, R27 ;  /* 0x000000ffff0d7224 */ /* 0x000fe400078e001b */
[----:B------:R-:W-:-:S07]  /*1e920*/  IMAD.MOV.U32 R24, RZ, RZ, R14 ;  /* 0x000000ffff187224 */ /* 0x000fce00078e000e */
[----:B------:R-:W-:Y:S05]  /*1e930*/  WARPSYNC.COLLECTIVE R15, `(.L_x_4739) ;  /* 0x000000000f087348 */ /* 0x000fea0003c00000 */
[----:B------:R0:W1:Y:S02]  /*1e940*/  SHFL.IDX P6, R14, R13, R12, R11 ;  /* 0x0000000c0d0e7389 */ /* 0x00006400000c000b */
[----:B01----:R-:W-:Y:S01]  /*1e950*/  ENDCOLLECTIVE ;  /* 0x000000000000791b */ /* 0x003fe20003800000 */
.L_x_4739:
[----:B------:R-:W-:Y:S01]  /*1e960*/  IMAD.MOV.U32 R21, RZ, RZ, R14 ;  /* 0x000000ffff157224 */ /* 0x000fe200078e000e */
[----:B------:R-:W-:Y:S06]  /*1e970*/  BRA `(.L_x_4740) ;  /* 0xfffffe9400387947 */ /* 0x000fec000383ffff */
.L_x_4527:
[----:B0-----:R0:W1:Y:S02]  /*1e980*/  SYNCS.PHASECHK.TRANS64.TRYWAIT P0, [R2+URZ+0x38800], R25 ;  /* 0x03880019020075a7 */ /* 0x001064000800017f */
[----:B-1----:R-:W-:Y:S05]  /*1e990*/  @!P0 NANOSLEEP.SYNCS 0x989680 ;  /* 0x009896800000895d */ /* 0x002fea0003900000 */
[----:B------:R-:W1:Y:S02]  /*1e9a0*/  @!P0 SYNCS.PHASECHK.TRANS64 P0, [R2+URZ+0x38800], R25 ;  /* 0x03880019020085a7 */ /* 0x000e64000800007f */
[----:B-1----:R-:W-:Y:S05]  /*1e9b0*/  @!P0 BRA `(.L_x_4527) ;  /* 0xfffffffc00f08947 */ /* 0x002fea000383ffff */
[----:B------:R-:W-:Y:S05]  /*1e9c0*/  BRA `(.L_x_4741) ;  /* 0xfffffe98004c7947 */ /* 0x000fea000383ffff */
.L_x_4535:
        /* <DEDUP_REMOVED lines=8> */
.L_x_4743:
[----:B------:R-:W-:Y:S05]  /*1ea50*/  BSYNC B1 ;  /* 0x0000000000017941 */ /* 0x000fea0003800000 */
.L_x_4742:
        /* <DEDUP_REMOVED lines=8> */
.L_x_4744:
[----:B------:R-:W-:Y:S02]  /*1eae0*/  IMAD.MOV.U32 R13, RZ, RZ, R24 ;  /* 0x000000ffff0d7224 */ /* 0x000fe400078e0018 */
[----:B------:R-:W-:-:S07]  /*1eaf0*/  IMAD.MOV.U32 R20, RZ, RZ, R14 ;  /* 0x000000ffff147224 */ /* 0x000fce00078e000e */
[----:B------:R-:W-:Y:S05]  /*1eb00*/  WARPSYNC.COLLECTIVE R15, `(.L_x_4745) ;  /* 0x000000000f087348 */ /* 0x000fea0003c00000 */
[----:B------:R0:W1:Y:S02]  /*1eb10*/  SHFL.IDX P6, R14, R13, R12, R11 ;  /* 0x0000000c0d0e7389 */ /* 0x00006400000c000b */
[----:B01----:R-:W-:Y:S01]  /*1eb20*/  ENDCOLLECTIVE ;  /* 0x000000000000791b */ /* 0x003fe20003800000 */
.L_x_4745:
[----:B------:R-:W-:Y:S02]  /*1eb30*/  IMAD.MOV.U32 R13, RZ, RZ, R27 ;  /* 0x000000ffff0d7224 */ /* 0x000fe400078e001b */
[----:B------:R-:W-:-:S07]  /*1eb40*/  IMAD.MOV.U32 R21, RZ, RZ, R14 ;  /* 0x000000ffff157224 */ /* 0x000fce00078e000e */
[----:B------:R-:W-:Y:S05]  /*1eb50*/  WARPSYNC.COLLECTIVE R15, `(.L_x_4746) ;  /* 0x000000000f087348 */ /* 0x000fea0003c00000 */
[----:B------:R0:W1:Y:S02]  /*1eb60*/  SHFL.IDX P6, R14, R13, R12, R11 ;  /* 0x0000000c0d0e7389 */ /* 0x00006400000c000b */
[----:B01----:R-:W-:Y:S01]  /*1eb70*/  ENDCOLLECTIVE ;  /* 0x000000000000791b */ /* 0x003fe20003800000 */
.L_x_4746:
[----:B------:R-:W-:Y:S05]  /*1eb80*/  BRA `(.L_x_4747) ;  /* 0xfffffea000bc7947 */ /* 0x000fea000383ffff */
.L_x_4539:
[----:B0-----:R0:W1:Y:S02]  /*1eb90*/  SYNCS.PHASECHK.TRANS64.TRYWAIT P1, [R2+URZ+0x38800], R27 ;  /* 0x0388001b020075a7 */ /* 0x001064000802017f */
[----:B-1----:R-:W-:Y:S05]  /*1eba0*/  @!P1 NANOSLEEP.SYNCS 0x989680 ;  /* 0x009896800000995d */ /* 0x002fea0003900000 */
[----:B------:R-:W1:Y:S02]  /*1ebb0*/  @!P1 SYNCS.PHASECHK.TRANS64 P1, [R2+URZ+0x38800], R27 ;  /* 0x0388001b020095a7 */ /* 0x000e64000802007f */
[----:B-1----:R-:W-:Y:S05]  /*1ebc0*/  @!P1 BRA `(.L_x_4539) ;  /* 0xfffffffc00f09947 */ /* 0x002fea000383ffff */
[----:B------:R-:W-:Y:S05]  /*1ebd0*/  BRA `(.L_x_4748) ;  /* 0xfffffea4009c7947 */ /* 0x000fea000383ffff */
.L_x_4545:
[----:B-1----:R1:W2:Y:S02]  /*1ebe0*/  SYNCS.PHASECHK.TRANS64.TRYWAIT P1, [R13+URZ+0x38830], R12 ;  /* 0x0388300c0d0075a7 */ /* 0x0022a4000802017f */
[----:B--2---:R-:W-:Y:S05]  /*1ebf0*/  @!P1 NANOSLEEP.SYNCS 0x989680 ;  /* 0x009896800000995d */ /* 0x004fea0003900000 */
[----:B------:R-:W2:Y:S02]  /*1ec00*/  @!P1 SYNCS.PHASECHK.TRANS64 P1, [R13+URZ+0x38830], R12 ;  /* 0x0388300c0d0095a7 */ /* 0x000ea4000802007f */
[----:B--2---:R-:W-:Y:S05]  /*1ec10*/  @!P1 BRA `(.L_x_4545) ;  /* 0xfffffffc00f09947 */ /* 0x004fea000383ffff */
[----:B------:R-:W-:Y:S05]  /*1ec20*/  BRA `(.L_x_4544) ;  /* 0xfffffeb000d47947 */ /* 0x000fea000383ffff */
.L_x_4547:
[----:B--2---:R2:W3:Y:S02]  /*1ec30*/  SYNCS.PHASECHK.TRANS64.TRYWAIT P1, [R2+URZ+0x38810], R3 ;  /* 0x03881003020075a7 */ /* 0x0044e4000802017f */
[----:B---3--:R-:W-:Y:S05]  /*1ec40*/  @!P1 NANOSLEEP.SYNCS 0x989680 ;  /* 0x009896800000995d */ /* 0x008fea0003900000 */
[----:B------:R-:W3:Y:S02]  /*1ec50*/  @!P1 SYNCS.PHASECHK.TRANS64 P1, [R2+URZ+0x38810], R3 ;  /* 0x03881003020095a7 */ /* 0x000ee4000802007f */
[----:B---3--:R-:W-:Y:S05]  /*1ec60*/  @!P1 BRA `(.L_x_4547) ;  /* 0xfffffffc00f09947 */ /* 0x008fea000383ffff */
[----:B------:R-:W-:Y:S05]  /*1ec70*/  BRA `(.L_x_4749) ;  /* 0xfffffeb400847947 */ /* 0x000fea000383ffff */
.L_x_4551:
[----:B--2---:R2:W4:Y:S02]  /*1ec80*/  SYNCS.PHASECHK.TRANS64.TRYWAIT P1, [R13+URZ+0x38850], R12 ;  /* 0x0388500c0d0075a7 */ /* 0x004524000802017f */
[----:B----4-:R-:W-:Y:S05]  /*1ec90*/  @!P1 NANOSLEEP.SYNCS 0x989680 ;  /* 0x009896800000995d */ /* 0x010fea0003900000 */
[----:B------:R-:W4:Y:S02]  /*1eca0*/  @!P1 SYNCS.PHASECHK.TRANS64 P1, [R13+URZ+0x38850], R12 ;  /* 0x0388500c0d0095a7 */ /* 0x000f24000802007f */
[----:B----4-:R-:W-:Y:S05]  /*1ecb0*/  @!P1 BRA `(.L_x_4551) ;  /* 0xfffffffc00f09947 */ /* 0x010fea000383ffff */
[----:B------:R-:W-:Y:S05]  /*1ecc0*/  BRA `(.L_x_4550) ;  /* 0xfffffeb400b07947 */ /* 0x000fea000383ffff */
.L_x_4560:
[----:B-1----:R1:W2:Y:S02]  /*1ecd0*/  SYNCS.PHASECHK.TRANS64.TRYWAIT P2, [R14+URZ+0x38830], R3 ;  /* 0x038830030e0075a7 */ /* 0x0022a4000804017f */
[----:B--2---:R-:W-:Y:S05]  /*1ece0*/  @!P2 NANOSLEEP.SYNCS 0x989680 ;  /* 0x009896800000a95d */ /* 0x004fea0003900000 */
[----:B------:R-:W2:Y:S02]  /*1ecf0*/  @!P2 SYNCS.PHASECHK.TRANS64 P2, [R14+URZ+0x38830], R3 ;  /* 0x038830030e00a5a7 */ /* 0x000ea4000804007f */
[----:B--2---:R-:W-:Y:S05]  /*1ed00*/  @!P2 BRA `(.L_x_4560) ;  /* 0xfffffffc00f0a947 */ /* 0x004fea000383ffff */
[----:B------:R-:W-:Y:S05]  /*1ed10*/  BRA `(.L_x_4559) ;  /* 0xfffffee000607947 */ /* 0x000fea000383ffff */
.L_x_4565:
[----:B---3--:R3:W4:Y:S02]  /*1ed20*/  SYNCS.PHASECHK.TRANS64.TRYWAIT P2, [R14+URZ+0x38850], R3 ;  /* 0x038850030e0075a7 */ /* 0x008724000804017f */
[----:B----4-:R-:W-:Y:S05]  /*1ed30*/  @!P2 NANOSLEEP.SYNCS 0x989680 ;  /* 0x009896800000a95d */ /* 0x010fea0003900000 */
[----:B------:R-:W4:Y:S02]  /*1ed40*/  @!P2 SYNCS.PHASECHK.TRANS64 P2, [R14+URZ+0x38850], R3 ;  /* 0x038850030e00a5a7 */ /* 0x000f24000804007f */
[----:B----4-:R-:W-:Y:S05]  /*1ed50*/  @!P2 BRA `(.L_x_4565) ;  /* 0xfffffffc00f0a947 */ /* 0x010fea000383ffff */
[----:B------:R-:W-:Y:S05]  /*1ed60*/  BRA `(.L_x_4564) ;  /* 0xfffffee400047947 */ /* 0x000fea000383ffff */
.L_x_4600:
        /* <DEDUP_REMOVED lines=11> */
.L_x_4751:
[----:B------:R-:W-:Y:S05]  /*1ee20*/  BSYNC B1 ;  /* 0x0000000000017941 */ /* 0x000fea0003800000 */
.L_x_4750:
[----:B------:R-:W-:Y:S05]  /*1ee30*/  BRA `(.L_x_4752) ;  /* 0xffffff8000d87947 */ /* 0x000fea000383ffff */
.L_x_4602:
[----:B------:R-:W-:Y:S01]  /*1ee40*/  BSSY B1, `(.L_x_4753) ;  /* 0x0000006000017945 */ /* 0x000fe20003800000 */
[----:B------:R-:W-:-:S07]  /*1ee50*/  IMAD.MOV.U32 R15, RZ, RZ, -0x1 ;  /* 0xffffffffff0f7424 */ /* 0x000fce00078e00ff */
[----:B0-----:R-:W-:Y:S05]  /*1ee60*/  WARPSYNC.COLLECTIVE R15, `(.L_x_4754) ;  /* 0x000000000f0c7348 */ /* 0x001fea0003c00000 */
[----:B------:R-:W-:Y:S02]  /*1ee70*/  ELECT P6, UR62, PT ;  /* 0x00000000003e782f */ /* 0x000fe400038c0000 */
[----:B------:R-:W-:Y:S01]  /*1ee80*/  MOV R14, UR62 ;  /* 0x0000003e000e7c02 */ /* 0x000fe20008000f00 */
[----:B0-----:R-:W-:Y:S10]  /*1ee90*/  ENDCOLLECTIVE ;  /* 0x000000000000791b */ /* 0x001ff40003800000 */
.L_x_4754:
[----:B------:R-:W-:Y:S05]  /*1eea0*/  BSYNC B1 ;  /* 0x0000000000017941 */ /* 0x000fea0003800000 */
.L_x_4753:
[----:B------:R-:W-:Y:S05]  /*1eeb0*/  BRA `(.L_x_4601) ;  /* 0xffffff8000d07947 */ /* 0x000fea000383ffff */
.L_x_4604:
[----:B0-----:R0:W1:Y:S02]  /*1eec0*/  SYNCS.PHASECHK.TRANS64.TRYWAIT P0, [R18+URZ+0x38820], R3 ;  /* 0x03882003120075a7 */ /* 0x001064000800017f */
[----:B-1----:R-:W-:Y:S05]  /*1eed0*/  @!P0 NANOSLEEP.SYNCS 0x989680 ;  /* 0x009896800000895d */ /* 0x002fea0003900000 */
[----:B------:R-:W1:Y:S02]  /*1eee0*/  @!P0 SYNCS.PHASECHK.TRANS64 P0, [R18+URZ+0x38820], R3 ;  /* 0x03882003120085a7 */ /* 0x000e64000800007f */
[----:B-1----:R-:W-:Y:S05]  /*1eef0*/  @!P0 BRA `(.L_x_4604) ;  /* 0xfffffffc00f08947 */ /* 0x002fea000383ffff */
[----:B------:R-:W-:Y:S05]  /*1ef00*/  BRA `(.L_x_4755) ;  /* 0xffffff8000e07947 */ /* 0x000fea000383ffff */
.L_x_4608:
[----:B0-----:R0:W1:Y:S02]  /*1ef10*/  SYNCS.PHASECHK.TRANS64.TRYWAIT P0, [R3+URZ+0x388a0], R8 ;  /* 0x0388a008030075a7 */ /* 0x001064000800017f */
[----:B-1----:R-:W-:Y:S05]  /*1ef20*/  @!P0 NANOSLEEP.SYNCS 0x989680 ;  /* 0x009896800000895d */ /* 0x002fea0003900000 */
[----:B------:R-:W1:Y:S02]  /*1ef30*/  @!P0 SYNCS.PHASECHK.TRANS64 P0, [R3+URZ+0x388a0], R8 ;  /* 0x0388a008030085a7 */ /* 0x000e64000800007f */
[----:B-1----:R-:W-:Y:S05]  /*1ef40*/  @!P0 BRA `(.L_x_4608) ;  /* 0xfffffffc00f08947 */ /* 0x002fea000383ffff */
[----:B------:R-:W-:Y:S05]  /*1ef50*/  BRA `(.L_x_4756) ;  /* 0xffffff8000f87947 */ /* 0x000fea000383ffff */
.L_x_4613:
[----:B-1----:R1:W2:Y:S02]  /*1ef60*/  SYNCS.PHASECHK.TRANS64.TRYWAIT P0, [R3+URZ+0x388c0], R8 ;  /* 0x0388c008030075a7 */ /* 0x0022a4000800017f */
[----:B--2---:R-:W-:Y:S05]  /*1ef70*/  @!P0 NANOSLEEP.SYNCS 0x989680 ;  /* 0x009896800000895d */ /* 0x004fea0003900000 */
[----:B------:R-:W2:Y:S02]  /*1ef80*/  @!P0 SYNCS.PHASECHK.TRANS64 P0, [R3+URZ+0x388c0], R8 ;  /* 0x0388c008030085a7 */ /* 0x000ea4000800007f */
[----:B--2---:R-:W-:Y:S05]  /*1ef90*/  @!P0 BRA `(.L_x_4613) ;  /* 0xfffffffc00f08947 */ /* 0x004fea000383ffff */
[----:B------:R-:W-:Y:S05]  /*1efa0*/  BRA `(.L_x_4757) ;  /* 0xffffff8400747947 */ /* 0x000fea000383ffff */
.L_x_4627:
[----:B0-----:R0:W1:Y:S02]  /*1efb0*/  SYNCS.PHASECHK.TRANS64.TRYWAIT P2, [R8+URZ+0x388a0], R2 ;  /* 0x0388a002080075a7 */ /* 0x001064000804017f */
[----:B-1----:R-:W-:Y:S05]  /*1efc0*/  @!P2 NANOSLEEP.SYNCS 0x989680 ;  /* 0x009896800000a95d */ /* 0x002fea0003900000 */
[----:B------:R-:W1:Y:S02]  /*1efd0*/  @!P2 SYNCS.PHASECHK.TRANS64 P2, [R8+URZ+0x388a0], R2 ;  /* 0x0388a0020800a5a7 */ /* 0x000e64000804007f */
[----:B-1----:R-:W-:Y:S05]  /*1efe0*/  @!P2 BRA `(.L_x_4627) ;  /* 0xfffffffc00f0a947 */ /* 0x002fea000383ffff */
[----:B------:R-:W-:Y:S05]  /*1eff0*/  BRA `(.L_x_4758) ;  /* 0xffffff8c00d87947 */ /* 0x000fea000383ffff */
.L_x_4632:
[----:B-1----:R1:W2:Y:S02]  /*1f000*/  SYNCS.PHASECHK.TRANS64.TRYWAIT P2, [R8+URZ+0x388c0], R2 ;  /* 0x0388c002080075a7 */ /* 0x0022a4000804017f */
[----:B--2---:R-:W-:Y:S05]  /*1f010*/  @!P2 NANOSLEEP.SYNCS 0x989680 ;  /* 0x009896800000a95d */ /* 0x004fea0003900000 */
[----:B------:R-:W2:Y:S02]  /*1f020*/  @!P2 SYNCS.PHASECHK.TRANS64 P2, [R8+URZ+0x388c0], R2 ;  /* 0x0388c0020800a5a7 */ /* 0x000ea4000804007f */
[----:B--2---:R-:W-:Y:S05]  /*1f030*/  @!P2 BRA `(.L_x_4632) ;  /* 0xfffffffc00f0a947 */ /* 0x004fea000383ffff */
[----:B------:R-:W-:Y:S05]  /*1f040*/  BRA `(.L_x_4759) ;  /* 0xffffff9000507947 */ /* 0x000fea000383ffff */
.L_x_4654:
        /* <DEDUP_REMOVED lines=8> */
[----:B0-----:R-:W-:Y:S05]  /*1f0d0*/  WARPSYNC.COLLECTIVE R15, `(.L_x_4761) ;  /* 0x000000000f087348 */ /* 0x001fea0003c00000 */
[----:B------:R1:W2:Y:S02]  /*1f0e0*/  SHFL.IDX P6, R14, R13, R12, R11 ;  /* 0x0000000c0d0e7389 */ /* 0x0002a400000c000b */
[----:B012---:R-:W-:Y:S01]  /*1f0f0*/  ENDCOLLECTIVE ;  /* 0x000000000000791b */ /* 0x007fe20003800000 */
.L_x_4761:
[----:B------:R-:W-:Y:S05]  /*1f100*/  BSYNC B0 ;  /* 0x0000000000007941 */ /* 0x000fea0003800000 */
.L_x_4760:
[----:B------:R-:W-:Y:S05]  /*1f110*/  BRA `(.L_x_4762) ;  /* 0xffffffa400e47947 */ /* 0x000fea000383ffff */
.L_x_4657:
[----:B0-----:R0:W1:Y:S02]  /*1f120*/  SYNCS.PHASECHK.TRANS64.TRYWAIT P0, [R26+URZ+0x38840], R0 ;  /* 0x038840001a0075a7 */ /* 0x001064000800017f */
[----:B-1----:R-:W-:Y:S05]  /*1f130*/  @!P0 NANOSLEEP.SYNCS 0x989680 ;  /* 0x009896800000895d */ /* 0x002fea0003900000 */
[----:B------:R-:W1:Y:S02]  /*1f140*/  @!P0 SYNCS.PHASECHK.TRANS64 P0, [R26+URZ+0x38840], R0 ;  /* 0x038840001a0085a7 */ /* 0x000e64000800007f */
[----:B-1----:R-:W-:Y:S05]  /*1f150*/  @!P0 BRA `(.L_x_4657) ;  /* 0xfffffffc00f08947 */ /* 0x002fea000383ffff */
[----:B------:R-:W-:Y:S05]  /*1f160*/  BRA `(.L_x_4763) ;  /* 0xffffffa800187947 */ /* 0x000fea000383ffff */
.L_x_4658:
        /* <DEDUP_REMOVED lines=8> */
.L_x_4765:
[----:B------:R-:W-:Y:S05]  /*1f1f0*/  BSYNC B0 ;  /* 0x0000000000007941 */ /* 0x000fea0003800000 */
.L_x_4764:
        /* <DEDUP_REMOVED lines=9> */
.L_x_4766:
[----:B------:R-:W-:Y:S02]  /*1f290*/  IMAD.MOV.U32 R13, RZ, RZ, R4 ;  /* 0x000000ffff0d7224 */ /* 0x000fe400078e0004 */
[----:B------:R-:W-:Y:S02]  /*1f2a0*/  IMAD.MOV.U32 R12, RZ, RZ, 0x1 ;  /* 0x00000001ff0c7424 */ /* 0x000fe400078e00ff */
[----:B------:R-:W-:-:S07]  /*1f2b0*/  IMAD.MOV.U32 R3, RZ, RZ, R14 ;  /* 0x000000ffff037224 */ /* 0x000fce00078e000e */
[----:B------:R-:W-:Y:S05]  /*1f2c0*/  WARPSYNC.COLLECTIVE R15, `(.L_x_4767) ;  /* 0x000000000f087348 */ /* 0x000fea0003c00000 */
[----:B------:R0:W1:Y:S02]  /*1f2d0*/  SHFL.IDX P6, R14, R13, R12, R11 ;  /* 0x0000000c0d0e7389 */ /* 0x00006400000c000b */
[----:B01----:R-:W-:Y:S01]  /*1f2e0*/  ENDCOLLECTIVE ;  /* 0x000000000000791b */ /* 0x003fe20003800000 */
.L_x_4767:
        /* <DEDUP_REMOVED lines=15> */
.L_x_4768:
[----:B------:R-:W-:Y:S02]  /*1f3e0*/  @P0 IMAD R6, R5, 0x2, R18 ;  /* 0x0000000205060824 */ /* 0x000fe400078e0212 */
[----:B------:R-:W-:Y:S02]  /*1f3f0*/  IMAD.MOV.U32 R13, RZ, RZ, R4 ;  /* 0x000000ffff0d7224 */ /* 0x000fe400078e0004 */
[----:B------:R-:W-:Y:S02]  /*1f400*/  IMAD.MOV.U32 R12, RZ, RZ, 0x2 ;  /* 0x00000002ff0c7424 */ /* 0x000fe400078e00ff */
[----:B------:R-:W-:-:S07]  /*1f410*/  IMAD.MOV.U32 R3, RZ, RZ, R14 ;  /* 0x000000ffff037224 */ /* 0x000fce00078e000e */
[----:B------:R-:W-:Y:S05]  /*1f420*/  WARPSYNC.COLLECTIVE R15, `(.L_x_4769) ;  /* 0x000000000f087348 */ /* 0x000fea0003c00000 */
[----:B------:R0:W1:Y:S02]  /*1f430*/  SHFL.IDX P6, R14, R13, R12, R11 ;  /* 0x0000000c0d0e7389 */ /* 0x00006400000c000b */
[----:B01----:R-:W-:Y:S01]  /*1f440*/  ENDCOLLECTIVE ;  /* 0x000000000000791b */ /* 0x003fe20003800000 */
.L_x_4769:
        /* <DEDUP_REMOVED lines=15> */
.L_x_4770:
[----:B------:R-:W-:Y:S02]  /*1f540*/  @P0 IMAD R6, R5, 0x2, R18 ;  /* 0x0000000205060824 */ /* 0x000fe400078e0212 */
[----:B------:R-:W-:Y:S02]  /*1f550*/  IMAD.MOV.U32 R13, RZ, RZ, R4 ;  /* 0x000000ffff0d7224 */ /* 0x000fe400078e0004 */
[----:B------:R-:W-:Y:S02]  /*1f560*/  IMAD.MOV.U32 R12, RZ, RZ, 0x3 ;  /* 0x00000003ff0c7424 */ /* 0x000fe400078e00ff */
[----:B------:R-:W-:-:S07]  /*1f570*/  IMAD.MOV.U32 R3, RZ, RZ, R14 ;  /* 0x000000ffff037224 */ /* 0x000fce00078e000e */
[----:B------:R-:W-:Y:S05]  /*1f580*/  WARPSYNC.COLLECTIVE R15, `(.L_x_4771) ;  /* 0x000000000f087348 */ /* 0x000fea0003c00000 */
[----:B------:R0:W1:Y:S02]  /*1f590*/  SHFL.IDX P6, R14, R13, R12, R11 ;  /* 0x0000000c0d0e7389 */ /* 0x00006400000c000b */
[----:B01----:R-:W-:Y:S01]  /*1f5a0*/  ENDCOLLECTIVE ;  /* 0x000000000000791b */ /* 0x003fe20003800000 */
.L_x_4771:
        /* <DEDUP_REMOVED lines=10> */
.L_x_4772:
[----:B------:R-:W-:Y:S01]  /*1f650*/  @!PT LDS RZ, [RZ] ;  /* 0x00000000fffff984 */ /* 0x000fe20000000800 */
[----:B------:R-:W-:Y:S01]  /*1f660*/  @!PT LDS RZ, [RZ] ;  /* 0x00000000fffff984 */ /* 0x000fe20000000800 */
[----:B------:R-:W-:Y:S01]  /*1f670*/  @!PT LDS RZ, [RZ] ;  /* 0x00000000fffff984 */ /* 0x000fe20000000800 */
[----:B------:R0:W-:Y:S01]  /*1f680*/  @P0 LDGSTS.E.BYPASS.LTC128B.128 [R6+0x23400], desc[UR42][R2.64], !P2 ;  /* 0x2340000002060fae */ /* 0x0001e2000d101d6a */
[----:B------:R-:W-:Y:S01]  /*1f690*/  IMAD.MOV.U32 R0, RZ, RZ, R14 ;  /* 0x000000ffff007224 */ /* 0x000fe200078e000e */
[----:B------:R-:W-:Y:S06]  /*1f6a0*/  BRA `(.L_x_4773) ;  /* 0xffffffa400c47947 */ /* 0x000fec000383ffff */
.L_x_4663:
        /* <DEDUP_REMOVED lines=9> */
.L_x_4774:
[C---:B------:R-:W-:Y:S01]  /*1f740*/  VIADD R10, R25.reuse, 0x10 ;  /* 0x00000010190a7836 */ /* 0x040fe20000000000 */
[C---:B------:R-:W-:Y:S01]  /*1f750*/  ISETP.GE.AND P0, PT, R25.reuse, R3, PT ;  /* 0x000000031900720c */ /* 0x040fe20003f06270 */
[----:B------:R-:W-:-:S03]  /*1f760*/  VIADD R8, R25, 0x20 ;  /* 0x0000002019087836 */ /* 0x000fc60000000000 */
[----:B------:R0:W-:Y:S04]  /*1f770*/  STL [R1+0x18], R10 ;  /* 0x0000180a01007387 */ /* 0x0001e80000100800 */
[----:B------:R0:W-:Y:S01]  /*1f780*/  STL [R1+0x1c], R8 ;  /* 0x00001c0801007387 */ /* 0x0001e20000100800 */
[----:B------:R-:W-:Y:S02]  /*1f790*/  IMAD.MOV.U32 R13, RZ, RZ, R0 ;  /* 0x000000ffff0d7224 */ /* 0x000fe400078e0000 */
[----:B------:R-:W-:-:S07]  /*1f7a0*/  IMAD.MOV.U32 R5, RZ, RZ, R14 ;  /* 0x000000ffff057224 */ /* 0x000fce00078e000e */
[----:B0-----:R-:W-:Y:S05]  /*1f7b0*/  WARPSYNC.COLLECTIVE R15, `(.L_x_4775) ;  /* 0x000000000f087348 */ /* 0x001fea0003c00000 */
[----:B------:R1:W2:Y:S02]  /*1f7c0*/  SHFL.IDX P6, R14, R13, R12, R11 ;  /* 0x0000000c0d0e7389 */ /* 0x0002a400000c000b */
[----:B012---:R-:W-:Y:S01]  /*1f7d0*/  ENDCOLLECTIVE ;  /* 0x000000000000791b */ /* 0x007fe20003800000 */
.L_x_4775:
[----:B------:R-:W-:Y:S02]  /*1f7e0*/  IMAD.MOV.U32 R13, RZ, RZ, R2 ;  /* 0x000000ffff0d7224 */ /* 0x000fe400078e0002 */
[----:B------:R-:W-:Y:S02]  /*1f7f0*/  IMAD.MOV.U32 R12, RZ, RZ, 0x1 ;  /* 0x00000001ff0c7424 */ /* 0x000fe400078e00ff */
[----:B------:R-:W-:-:S07]  /*1f800*/  IMAD.MOV.U32 R4, RZ, RZ, R14 ;  /* 0x000000ffff047224 */ /* 0x000fce00078e000e */
[----:B------:R-:W-:Y:S05]  /*1f810*/  WARPSYNC.COLLECTIVE R15, `(.L_x_4776) ;  /* 0x000000000f087348 */ /* 0x000fea0003c00000 */
[----:B------:R0:W1:Y:S02]  /*1f820*/  SHFL.IDX P6, R14, R13, R12, R11 ;  /* 0x0000000c0d0e7389 */ /* 0x00006400000c000b */
[----:B01----:R-:W-:Y:S01]  /*1f830*/  ENDCOLLECTIVE ;  /* 0x000000000000791b */ /* 0x003fe20003800000 */
.L_x_4776:
[----:B------:R-:W-:-:S05]  /*1f840*/  @!P0 LEA R4, P2, R7, R4, 0x1 ;  /* 0x0000000407048211 */ /* 0x000fca00078408ff */
[----:B------:R-:W-:-:S05]  /*1f850*/  @!P0 IMAD.X R5, RZ, RZ, R5, P2 ;  /* 0x000000ffff058224 */ /* 0x000fca00010e0605 */
[----:B------:R-:W-:Y:S01]  /*1f860*/  @!PT LDS RZ, [RZ] ;  /* 0x00000000fffff984 */ /* 0x000fe20000000800 */
[----:B------:R-:W-:Y:S01]  /*1f870*/  @!PT LDS RZ, [RZ] ;  /* 0x00000000fffff984 */ /* 0x000fe20000000800 */
[----:B------:R-:W-:Y:S01]  /*1f880*/  @!PT LDS RZ, [RZ] ;  /* 0x00000000fffff984 */ /* 0x000fe20000000800 */
[----:B------:R0:W-:Y:S01]  /*1f890*/  @!P0 LDGSTS.E.BYPASS.LTC128B.128 [R23+0x20400], desc[UR42][R4.64], !P1 ;  /* 0x2040000004178fae */ /* 0x0001e2000c901d6a */
[----:B------:R-:W-:Y:S01]  /*1f8a0*/  IMAD.MOV.U32 R13, RZ, RZ, R0 ;  /* 0x000000ffff0d7224 */ /* 0x000fe200078e0000 */
[----:B------:R-:W-:Y:S01]  /*1f8b0*/  ISETP.GE.AND P0, PT, R10, R3, PT ;  /* 0x000000030a00720c */ /* 0x000fe20003f06270 */
[----:B0-----:R-:W-:-:S12]  /*1f8c0*/  IMAD.MOV.U32 R4, RZ, RZ, R14 ;  /* 0x000000ffff047224 */ /* 0x001fd800078e000e */
[----:B------:R-:W-:Y:S05]  /*1f8d0*/  WARPSYNC.COLLECTIVE R15, `(.L_x_4777) ;  /* 0x000000000f087348 */ /* 0x000fea0003c00000 */
[----:B------:R0:W1:Y:S02]  /*1f8e0*/  SHFL.IDX P6, R14, R13, R12, R11 ;  /* 0x0000000c0d0e7389 */ /* 0x00006400000c000b */
[----:B01----:R-:W-:Y:S01]  /*1f8f0*/  ENDCOLLECTIVE ;  /* 0x000000000000791b */ /* 0x003fe20003800000 */
.L_x_4777:
[----:B------:R-:W-:Y:S02]  /*1f900*/  IMAD.MOV.U32 R13, RZ, RZ, R2 ;  /* 0x000000ffff0d7224 */ /* 0x000fe400078e0002 */
[----:B------:R-:W-:Y:S02]  /*1f910*/  IMAD.MOV.U32 R12, RZ, RZ, 0x2 ;  /* 0x00000002ff0c7424 */ /* 0x000fe400078e00ff */
[----:B------:R-:W-:-:S07]  /*1f920*/  IMAD.MOV.U32 R5, RZ, RZ, R14 ;  /* 0x000000ffff057224 */ /* 0x000fce00078e000e */
[----:B------:R-:W-:Y:S05]  /*1f930*/  WARPSYNC.COLLECTIVE R15, `(.L_x_4778) ;  /* 0x000000000f087348 */ /* 0x000fea0003c00000 */
[----:B------:R0:W1:Y:S02]  /*1f940*/  SHFL.IDX P6, R14, R13, R12, R11 ;  /* 0x0000000c0d0e7389 */ /* 0x00006400000c000b */
[----:B01----:R-:W-:Y:S01]  /*1f950*/  ENDCOLLECTIVE ;  /* 0x000000000000791b */ /* 0x003fe20003800000 */
.L_x_4778:
        /* <DEDUP_REMOVED lines=10> */
.L_x_4779:
[----:B------:R-:W-:Y:S01]  /*1fa00*/  @!PT LDS RZ, [RZ] ;  /* 0x00000000fffff984 */ /* 0x000fe20000000800 */
[----:B------:R-:W-:Y:S01]  /*1fa10*/  @!PT LDS RZ, [RZ] ;  /* 0x00000000fffff984 */ /* 0x000fe20000000800 */
[----:B------:R-:W-:Y:S01]  /*1fa20*/  @!PT LDS RZ, [RZ] ;  /* 0x00000000fffff984 */ /* 0x000fe20000000800 */
[----:B------:R0:W-:Y:S01]  /*1fa30*/  @!P0 LDGSTS.E.BYPASS.LTC128B.128 [R23+0x20c00], desc[UR42][R4.64], !P1 ;  /* 0x20c0000004178fae */ /* 0x0001e2000c901d6a */
[----:B------:R-:W-:Y:S01]  /*1fa40*/  ISETP.GE.AND P0, PT, R8, R3, PT ;  /* 0x000000030800720c */ /* 0x000fe20003f06270 */
[----:B------:R-:W-:Y:S02]  /*1fa50*/  IMAD.MOV.U32 R13, RZ, RZ, R2 ;  /* 0x000000ffff0d7224 */ /* 0x000fe400078e0002 */
[----:B------:R-:W-:Y:S02]  /*1fa60*/  IMAD.MOV.U32 R12, RZ, RZ, 0x3 ;  /* 0x00000003ff0c7424 */ /* 0x000fe400078e00ff */
[----:B0-----:R-:W-:-:S08]  /*1fa70*/  IMAD.MOV.U32 R4, RZ, RZ, R14 ;  /* 0x000000ffff047224 */ /* 0x001fd000078e000e */
[----:B------:R-:W-:Y:S05]  /*1fa80*/  WARPSYNC.COLLECTIVE R15, `(.L_x_4780) ;  /* 0x000000000f087348 */ /* 0x000fea0003c00000 */
[----:B------:R0:W1:Y:S02]  /*1fa90*/  SHFL.IDX P6, R14, R13, R12, R11 ;  /* 0x0000000c0d0e7389 */ /* 0x00006400000c000b */
[----:B01----:R-:W-:Y:S01]  /*1faa0*/  ENDCOLLECTIVE ;  /* 0x000000000000791b */ /* 0x003fe20003800000 */
.L_x_4780:
        /* <DEDUP_REMOVED lines=14> */
.L_x_4781:
[----:B------:R-:W-:Y:S01]  /*1fb90*/  IMAD.MOV.U32 R0, RZ, RZ, R14 ;  /* 0x000000ffff007224 */ /* 0x000fe200078e000e */
[----:B------:R-:W-:Y:S06]  /*1fba0*/  BRA `(.L_x_4782) ;  /* 0xffffffa800d87947 */ /* 0x000fec000383ffff */
.L_x_4667:
[----:B------:R-:W2:Y:S04]  /*1fbb0*/  LDL.LU R10, [R1+0x14] ;  /* 0x00001400010a7983 */ /* 0x000ea80000300800 */
[----:B------:R-:W3:Y:S04]  /*1fbc0*/  LDL.LU R9, [R1+0x18] ;  /* 0x0000180001097983 */ /* 0x000ee80000300800 */
[----:B------:R-:W4:Y:S01]  /*1fbd0*/  LDL.LU R8, [R1+0x1c] ;  /* 0x00001c0001087983 */ /* 0x000f220000300800 */
[----:B------:R-:W-:Y:S01]  /*1fbe0*/  LOP3.LUT R16, R16, 0xffffefff, RZ, 0xc0, !PT ;  /* 0xffffefff10107812 */ /* 0x000fe200078ec0ff */
[----:B------:R-:W-:Y:S01]  /*1fbf0*/  BSSY B0, `(.L_x_4783) ;  /* 0x0000029000007945 */ /* 0x000fe20003800000 */
[----:B------:R-:W-:-:S02]  /*1fc00*/  IMAD.MOV.U32 R13, RZ, RZ, R6 ;  /* 0x000000ffff0d7224 */ /* 0x000fc400078e0006 */
[----:B------:R-:W-:Y:S02]  /*1fc10*/  IMAD.MOV.U32 R12, RZ, RZ, RZ ;  /* 0x000000ffff0c7224 */ /* 0x000fe400078e00ff */
[----:B------:R-:W-:Y:S02]  /*1fc20*/  IMAD.MOV.U32 R11, RZ, RZ, 0x181f ;  /* 0x0000181fff0b7424 */ /* 0x000fe400078e00ff */
[----:B------:R-:W-:Y:S02]  /*1fc30*/  IMAD.MOV.U32 R15, RZ, RZ, -0x1 ;  /* 0xffffffffff0f7424 */ /* 0x000fe400078e00ff */
[----:B--2---:R-:W-:-:S05]  /*1fc40*/  IMAD R7, R10, R7, RZ ;  /* 0x000000070a077224 */ /* 0x004fca00078e02ff */
[-C--:B------:R-:W-:Y:S02]  /*1fc50*/  ISETP.GE.AND P2, PT, R25, R7.reuse, PT ;  /* 0x000000071900720c */ /* 0x080fe40003f46270 */
[-C--:B---3--:R-:W-:Y:S02]  /*1fc60*/  ISETP.GE.AND P1, PT, R9, R7.reuse, PT ;  /* 0x000000070900720c */ /* 0x088fe40003f26270 */
[----:B----4-:R-:W-:-:S09]  /*1fc70*/  ISETP.GE.AND P0, PT, R8, R7, PT ;  /* 0x000000070800720c */ /* 0x010fd20003f06270 */
[C---:B------:R-:W-:Y:S02]  /*1fc80*/  @!P2 LOP3.LUT R2, R4.reuse, 0x40, RZ, 0xc0, !PT ;  /* 0x000000400402a812 */ /* 0x040fe400078ec0ff */
[----:B------:R-:W-:Y:S02]  /*1fc90*/  @!P1 LOP3.LUT R3, R4, 0x40, RZ, 0xc0, !PT ;  /* 0x0000004004039812 */ /* 0x000fe400078ec0ff */
[----:B------:R-:W-:Y:S02]  /*1fca0*/  @!P2 SHF.R.U32.HI R2, RZ, 0x2, R2 ;  /* 0x00000002ff02a819 */ /* 0x000fe40000011602 */
[----:B------:R-:W-:Y:S02]  /*1fcb0*/  @!P1 SHF.R.U32.HI R3, RZ, 0x2, R3 ;  /* 0x00000002ff039819 */ /* 0x000fe40000011603 */
[----:B------:R-:W-:Y:S02]  /*1fcc0*/  @!P2 ISETP.NE.U32.AND P6, PT, R2, RZ, PT ;  /* 0x000000ff0200a20c */ /* 0x000fe40003fc5070 */
[----:B------:R-:W-:-:S02]  /*1fcd0*/  @!P2 LOP3.LUT R2, R5, 0x80, RZ, 0xc0, !PT ;  /* 0x000000800502a812 */ /* 0x000fc400078ec0ff */
[----:B------:R-:W-:Y:S02]  /*1fce0*/  @!P0 LOP3.LUT R8, R4, 0x40, RZ, 0xc0, !PT ;  /* 0x0000004004088812 */ /* 0x000fe400078ec0ff */
[----:B------:R-:W-:Y:S02]  /*1fcf0*/  @!P2 SHF.R.U32.HI R2, RZ, 0x3, R2 ;  /* 0x00000003ff02a819 */ /* 0x000fe40000011602 */
[----:B------:R-:W-:-:S05]  /*1fd00*/  @!P0 SHF.R.U32.HI R8, RZ, 0x2, R8 ;  /* 0x00000002ff088819 */ /* 0x000fca0000011608 */
[----:B------:R-:W-:Y:S02]  /*1fd10*/  @P6 LOP3.LUT R16, R16, 0x1000, RZ, 0xfc, !PT ;  /* 0x0000100010106812 */ /* 0x000fe400078efcff */
[----:B------:R-:W-:Y:S02]  /*1fd20*/  @!P2 ISETP.NE.U32.AND P6, PT, R2, RZ, PT ;  /* 0x000000ff0200a20c */ /* 0x000fe40003fc5070 */
[----:B------:R-:W-:Y:S02]  /*1fd30*/  LOP3.LUT R16, R16, 0xfffff7ff, RZ, 0xc0, !PT ;  /* 0xfffff7ff10107812 */ /* 0x000fe400078ec0ff */
[----:B------:R-:W-:-:S04]  /*1fd40*/  @!P1 LOP3.LUT R2, R5, 0x80, RZ, 0xc0, !PT ;  /* 0x0000008005029812 */ /* 0x000fc800078ec0ff */
[----:B------:R-:W-:-:S05]  /*1fd50*/  @!P1 SHF.R.U32.HI R2, RZ, 0x3, R2 ;  /* 0x00000003ff029819 */ /* 0x000fca0000011602 */
[----:B------:R-:W-:Y:S02]  /*1fd60*/  @P6 LOP3.LUT R16, R16, 0x800, RZ, 0xfc, !PT ;  /* 0x0000080010106812 */ /* 0x000fe400078efcff */
[----:B------:R-:W-:Y:S02]  /*1fd70*/  @!P1 ISETP.NE.U32.AND P6, PT, R3, RZ, PT ;  /* 0x000000ff0300920c */ /* 0x000fe40003fc5070 */
[----:B------:R-:W-:-:S11]  /*1fd80*/  LOP3.LUT R16, R16, 0xffffbfff, RZ, 0xc0, !PT ;  /* 0xffffbfff10107812 */ /* 0x000fd600078ec0ff */
[----:B------:R-:W-:Y:S02]  /*1fd90*/  @P6 LOP3.LUT R16, R16, 0x4000, RZ, 0xfc, !PT ;  /* 0x0000400010106812 */ /* 0x000fe400078efcff */
[----:B------:R-:W-:Y:S02]  /*1fda0*/  @!P1 ISETP.NE.U32.AND P6, PT, R2, RZ, PT ;  /* 0x000000ff0200920c */ /* 0x000fe40003fc5070 */
[----:B------:R-:W-:-:S11]  /*1fdb0*/  LOP3.LUT R16, R16, 0xffffdfff, RZ, 0xc0, !PT ;  /* 0xffffdfff10107812 */ /* 0x000fd600078ec0ff */
        /* <DEDUP_REMOVED lines=12> */
.L_x_4784:
[----:B------:R-:W-:Y:S05]  /*1fe80*/  BSYNC B0 ;  /* 0x0000000000007941 */ /* 0x000fea0003800000 */
.L_x_4783:
        /* <DEDUP_REMOVED lines=11> */
.L_x_4785:
[----:B------:R-:W-:-:S04]  /*1ff40*/  LOP3.LUT R16, R16, 0xfdffffff, RZ, 0xc0, !PT ;  /* 0xfdffffff10107812 */ /* 0x000fc800078ec0ff */
[----:B------:R-:W-:-:S04]  /*1ff50*/  @P3 LOP3.LUT R16, R16, 0x2000000, RZ, 0xfc, !PT ;  /* 0x0200000010103812 */ /* 0x000fc800078efcff */
[C---:B------:R-:W-:Y:S02]  /*1ff60*/  LOP3.LUT P3, RZ, R16.reuse, 0x200, RZ, 0xc0, !PT ;  /* 0x0000020010ff7812 */ /* 0x040fe4000786c0ff */
[----:B------:R-:W-:Y:S01]  /*1ff70*/  LOP3.LUT R16, R16, 0xfeffffff, RZ, 0xc0, !PT ;  /* 0xfeffffff10107812 */ /* 0x000fe200078ec0ff */
[----:B------:R-:W-:-:S03]  /*1ff80*/  IMAD.MOV.U32 R13, RZ, RZ, R6 ;  /* 0x000000ffff0d7224 */ /* 0x000fc600078e0006 */
[----:B------:R-:W-:Y:S01]  /*1ff90*/  @P1 LOP3.LUT R16, R16, 0x1000000, RZ, 0xfc, !PT ;  /* 0x0100000010101812 */ /* 0x000fe200078efcff */
[----:B------:R-:W-:-:S03]  /*1ffa0*/  IMAD.MOV.U32 R12, RZ, RZ, 0x1 ;  /* 0x00000001ff0c7424 */ /* 0x000fc600078e00ff */
[C---:B------:R-:W-:Y:S02]  /*1ffb0*/  LOP3.LUT P1, RZ, R16.reuse, 0x100, RZ, 0xc0, !PT ;  /* 0x0000010010ff7812 */ /* 0x040fe4000782c0ff */
[----:B------:R-:W-:Y:S01]  /*1ffc0*/  LOP3.LUT R16, R16, 0xffdfffff, RZ, 0xc0, !PT ;  /* 0xffdfffff10107812 */ /* 0x000fe200078ec0ff */
[----:B------:R-:W-:-:S03]  /*1ffd0*/  IMAD.MOV.U32 R3, RZ, RZ, R14 ;  /* 0x000000ffff037224 */ /* 0x000fc600078e000e */
[----:B------:R-:W-:Y:S02]  /*1ffe0*/  @P0 LOP3.LUT R16, R16, 0x200000, RZ, 0xfc, !PT ;  /* 0x0020000010100812 */ /* 0x000fe400078efcff */
[----:B------:R-:W-:Y:S02]  /*1fff0*/  @!P2 LEA R3, P6, R20, R3, 0x1 ;  /* 0x000000031403a211 */ /* 0x000fe400078c08ff */
[----:B------:R-:W-:-:S03]  /*20000*/  LOP3.LUT P0, RZ, R16, 0x1000, RZ, 0xc0, !PT ;  /* 0x0000100010ff7812 */ /* 0x000fc6000780c0ff */
[----:B------:R-:W-:Y:S01]  /*20010*/  @!P2 IMAD.X R2, RZ, RZ, R2, P6 ;  /* 0x000000ffff02a224 */ /* 0x000fe200030e0602 */
[----:B------:R-:W-:-:S04]  /*20020*/  LOP3.LUT P6, RZ, R16, 0x800, RZ, 0xc0, !PT ;  /* 0x0000080010ff7812 */ /* 0x000fc800078cc0ff */
[----:B------:R-:W-:-:S04]  /*20030*/  @!P2 LOP3.LUT R3, R3, R2, RZ, 0x3c, !PT ;  /* 0x000000020303a212 */ /* 0x000fc800078e3cff */
[----:B------:R-:W-:-:S04]  /*20040*/  @!P2 LOP3.LUT R2, R3, R2, RZ, 0x3c, !PT ;  /* 0x000000020302a212 */ /* 0x000fc800078e3cff */
[----:B------:R-:W-:-:S05]  /*20050*/  @!P2 LOP3.LUT R3, R3, R2, RZ, 0x3c, !PT ;  /* 0x000000020303a212 */ /* 0x000fca00078e3cff */
[----:B------:R-:W-:Y:S01]  /*20060*/  @!PT LDS RZ, [RZ] ;  /* 0x00000000fffff984 */ /* 0x000fe20000000800 */
[----:B------:R-:W-:Y:S01]  /*20070*/  @!PT LDS RZ, [RZ] ;  /* 0x00000000fffff984 */ /* 0x000fe20000000800 */
[----:B------:R-:W-:Y:S01]  /*20080*/  @!PT LDS RZ, [RZ] ;  /* 0x00000000fffff984 */ /* 0x000fe20000000800 */
[----:B------:R0:W-:Y:S01]  /*20090*/  @!P2 LDGSTS.E.BYPASS.LTC128B.128 [R23+0x26400], desc[UR42][R2.64], !P4 ;  /* 0x264000000217afae */ /* 0x0001e2000e101d6a */
[----:B------:R-:W-:-:S03]  /*200a0*/  LOP3.LUT P4, RZ, R16, 0x4000000, RZ, 0xc0, !PT ;  /* 0x0400000010ff7812 */ /* 0x000fc6000788c0ff */
[----:B------:R0:W-:Y:S01]  /*200b0*/  @!P2 LDGSTS.E.BYPASS.LTC128B.128 [R23+0x28400], desc[UR42][R2.64+0x80], !P3 ;  /* 0x284000800217afae */ /* 0x0001e2000d901d6a */
[----:B------:R-:W-:-:S03]  /*200c0*/  LOP3.LUT P3, RZ, R16, 0x2000000, RZ, 0xc0, !PT ;  /* 0x0200000010ff7812 */ /* 0x000fc6000786c0ff */
        /* <DEDUP_REMOVED lines=9> */
[----:B------:R0:W-:Y:S04]  /*20160*/  @!P2 LDGSTS.E.BYPASS.LTC128B.128 [R23+0x32400], desc[UR42][R2.64+0x300], P0 ;  /* 0x324003000217afae */ /* 0x0001e80008101d6a */
[----:B------:R0:W-:Y:S04]  /*20170*/  @!P2 LDGSTS.E.BYPASS.LTC128B.128 [R23+0x34400], desc[UR42][R2.64+0x380], P6 ;  /* 0x344003800217afae */ /* 0x0001e8000b101d6a */
[----:B0-----:R-:W-:Y:S05]  /*20180*/  WARPSYNC.COLLECTIVE R15, `(.L_x_4786) ;  /* 0x000000000f087348 */ /* 0x001fea0003c00000 */
[----:B------:R1:W2:Y:S02]  /*20190*/  SHFL.IDX P6, R14, R13, R12, R11 ;  /* 0x0000000c0d0e7389 */ /* 0x0002a400000c000b */
[----:B012---:R-:W-:Y:S01]  /*201a0*/  ENDCOLLECTIVE ;  /* 0x000000000000791b */ /* 0x007fe20003800000 */
.L_x_4786:
[----:B------:R-:W-:-:S04]  /*201b0*/  @P5 LOP3.LUT R16, R16, 0x800000, RZ, 0xfc, !PT ;  /* 0x0080000010105812 */ /* 0x000fc800078efcff */
[C---:B------:R-:W-:Y:S02]  /*201c0*/  LOP3.LUT P5, RZ, R16.reuse, 0x400, RZ, 0xc0, !PT ;  /* 0x0000040010ff7812 */ /* 0x040fe400078ac0ff */
[----:B------:R-:W-:Y:S01]  /*201d0*/  LOP3.LUT P0, RZ, R16, 0x4000, RZ, 0xc0, !PT ;  /* 0x0000400010ff7812 */ /* 0x000fe2000780c0ff */
[----:B------:R-:W-:Y:S02]  /*201e0*/  IMAD.MOV.U32 R13, RZ, RZ, R0 ;  /* 0x000000ffff0d7224 */ /* 0x000fe400078e0000 */
[----:B------:R-:W-:-:S10]  /*201f0*/  IMAD.MOV.U32 R2, RZ, RZ, R14 ;  /* 0x000000ffff027224 */ /* 0x000fd400078e000e */
[----:B------:R-:W-:Y:S05]  /*20200*/  WARPSYNC.COLLECTIVE R15, `(.L_x_4787) ;  /* 0x000000000f087348 */ /* 0x000fea0003c00000 */
[----:B------:R0:W1:Y:S02]  /*20210*/  SHFL.IDX P6, R14, R13, R12, R11 ;  /* 0x0000000c0d0e7389 */ /* 0x00006400000c000b */
[----:B01----:R-:W-:Y:S01]  /*20220*/  ENDCOLLECTIVE ;  /* 0x000000000000791b */ /* 0x003fe20003800000 */
.L_x_4787:
[----:B------:R-:W-:Y:S02]  /*20230*/  IMAD.MOV.U32 R13, RZ, RZ, R6 ;  /* 0x000000ffff0d7224 */ /* 0x000fe400078e0006 */
[----:B------:R-:W-:Y:S02]  /*20240*/  IMAD.MOV.U32 R12, RZ, RZ, 0x2 ;  /* 0x00000002ff0c7424 */ /* 0x000fe400078e00ff */
[----:B------:R-:W-:Y:S01]  /*20250*/  IMAD.MOV.U32 R3, RZ, RZ, R14 ;  /* 0x000000ffff037224 */ /* 0x000fe200078e000e */
[----:B------:R-:W-:-:S04]  /*20260*/  LOP3.LUT P6, RZ, R16, 0x2000, RZ, 0xc0, !PT ;  /* 0x0000200010ff7812 */ /* 0x000fc800078cc0ff */
[----:B------:R-:W-:-:S05]  /*20270*/  @!P1 LEA R3, P2, R20, R3, 0x1 ;  /* 0x0000000314039211 */ /* 0x000fca00078408ff */
[----:B------:R-:W-:Y:S01]  /*20280*/  @!P1 IMAD.X R2, RZ, RZ, R2, P2 ;  /* 0x000000ffff029224 */ /* 0x000fe200010e0602 */
[C---:B------:R-:W-:Y:S02]  /*20290*/  LOP3.LUT P2, RZ, R16.reuse, 0x10000, RZ, 0xc0, !PT ;  /* 0x0001000010ff7812 */ /* 0x040fe4000784c0ff */
[----:B------:R-:W-:Y:S02]  /*202a0*/  LOP3.LUT R16, R16, 0xfff7ffff, RZ, 0xc0, !PT ;  /* 0xfff7ffff10107812 */ /* 0x000fe400078ec0ff */
[----:B------:R-:W-:-:S04]  /*202b0*/  @!P1 LOP3.LUT R3, R3, R2, RZ, 0x3c, !PT ;  /* 0x0000000203039212 */ /* 0x000fc800078e3cff */
[----:B------:R-:W-:-:S04]  /*202c0*/  @!P1 LOP3.LUT R2, R3, R2, RZ, 0x3c, !PT ;  /* 0x0000000203029212 */ /* 0x000fc800078e3cff */
[----:B------:R-:W-:Y:S02]  /*202d0*/  @!P1 LOP3.LUT R3, R3, R2, RZ, 0x3c, !PT ;  /* 0x0000000203039212 */ /* 0x000fe400078e3cff */
[----:B------:R-:W-:-:S03]  /*202e0*/  @P2 LOP3.LUT R16, R16, 0x80000, RZ, 0xfc, !PT ;  /* 0x0008000010102812 */ /* 0x000fc600078efcff */
[----:B------:R-:W-:Y:S01]  /*202f0*/  @!PT LDS RZ, [RZ] ;  /* 0x00000000fffff984 */ /* 0x000fe20000000800 */
[----:B------:R-:W-:Y:S01]  /*20300*/  @!PT LDS RZ, [RZ] ;  /* 0x00000000fffff984 */ /* 0x000fe20000000800 */
[----:B------:R-:W-:Y:S01]  /*20310*/  @!PT LDS RZ, [RZ] ;  /* 0x00000000fffff984 */ /* 0x000fe20000000800 */
[----:B------:R0:W-:Y:S01]  /*20320*/  @!P1 LDGSTS.E.BYPASS.LTC128B.128 [R23+0x26c00], desc[UR42][R2.64], !P5 ;  /* 0x26c0000002179fae */ /* 0x0001e2000e901d6a */
[C---:B------:R-:W-:Y:S02]  /*20330*/  LOP3.LUT P2, RZ, R16.reuse, 0x200, RZ, 0xc0, !PT ;  /* 0x0000020010ff7812 */ /* 0x040fe4000784c0ff */
[C---:B------:R-:W-:Y:S02]  /*20340*/  LOP3.LUT P5, RZ, R16.reuse, 0x800000, RZ, 0xc0, !PT ;  /* 0x0080000010ff7812 */ /* 0x040fe400078ac0ff */
[----:B------:R-:W-:-:S09]  /*20350*/  LOP3.LUT R16, R16, 0xffefffff, RZ, 0xc0, !PT ;  /* 0xffefffff10107812 */ /* 0x000fd200078ec0ff */
[----:B------:R-:W-:Y:S01]  /*20360*/  @P2 LOP3.LUT R16, R16, 0x100000, RZ, 0xfc, !PT ;  /* 0x0010000010102812 */ /* 0x000fe200078efcff */
[----:B------:R0:W-:Y:S03]  /*20370*/  @!P1 LDGSTS.E.BYPASS.LTC128B.128 [R23+0x28c00], desc[UR42][R2.64+0x80], !P2 ;  /* 0x28c0008002179fae */ /* 0x0001e6000d101d6a */
[C---:B------:R-:W-:Y:S01]  /*20380*/  LOP3.LUT P2, RZ, R16.reuse, 0x400, RZ, 0xc0, !PT ;  /* 0x0000040010ff7812 */ /* 0x040fe2000784c0ff */
[----:B------:R0:W-:Y:S01]  /*20390*/  @!P1 LDGSTS.E.BYPASS.LTC128B.128 [R23+0x2ac00], desc[UR42][R2.64+0x100], !P5 ;  /* 0x2ac0010002179fae */ /* 0x0001e2000e901d6a */
[----:B------:R-:W-:-:S13]  /*203a0*/  LOP3.LUT P5, RZ, R16, 0x400000, RZ, 0xc0, !PT ;  /* 0x0040000010ff7812 */ /* 0x000fda00078ac0ff */
[----:B------:R0:W-:Y:S04]  /*203b0*/  @!P1 LDGSTS.E.BYPASS.LTC128B.128 [R23+0x2cc00], desc[UR42][R2.64+0x180], !P5 ;  /* 0x2cc0018002179fae */ /* 0x0001e8000e901d6a */
[----:B------:R0:W-:Y:S04]  /*203c0*/  @!P1 LDGSTS.E.BYPASS.LTC128B.128 [R23+0x2ec00], desc[UR42][R2.64+0x200], !P4 ;  /* 0x2ec0020002179fae */ /* 0x0001e8000e101d6a */
[----:B------:R0:W-:Y:S04]  /*203d0*/  @!P1 LDGSTS.E.BYPASS.LTC128B.128 [R23+0x30c00], desc[UR42][R2.64+0x280], !P3 ;  /* 0x30c0028002179fae */ /* 0x0001e8000d901d6a */
[----:B------:R0:W-:Y:S01]  /*203e0*/  @!P1 LDGSTS.E.BYPASS.LTC128B.128 [R23+0x32c00], desc[UR42][R2.64+0x300], P0 ;  /* 0x32c0030002179fae */ /* 0x0001e20008101d6a */
[----:B------:R-:W-:-:S03]  /*203f0*/  LOP3.LUT P0, RZ, R16, 0x200000, RZ, 0xc0, !PT ;  /* 0x0020000010ff7812 */ /* 0x000fc6000780c0ff */
[----:B------:R0:W-:Y:S10]  /*20400*/  @!P1 LDGSTS.E.BYPASS.LTC128B.128 [R23+0x34c00], desc[UR42][R2.64+0x380], P6 ;  /* 0x34c0038002179fae */ /* 0x0001f4000b101d6a */
[----:B0-----:R-:W-:Y:S05]  /*20410*/  WARPSYNC.COLLECTIVE R15, `(.L_x_4788) ;  /* 0x000000000f087348 */ /* 0x001fea0003c00000 */
[----:B------:R1:W2:Y:S02]  /*20420*/  SHFL.IDX P6, R14, R13, R12, R11 ;  /* 0x0000000c0d0e7389 */ /* 0x0002a400000c000b */
[----:B012---:R-:W-:Y:S01]  /*20430*/  ENDCOLLECTIVE ;  /* 0x000000000000791b */ /* 0x007fe20003800000 */
.L_x_4788:
[----:B------:R-:W-:Y:S02]  /*20440*/  IMAD.MOV.U32 R13, RZ, RZ, R0 ;  /* 0x000000ffff0d7224 */ /* 0x000fe400078e0000 */
[----:B------:R-:W-:-:S07]  /*20450*/  IMAD.MOV.U32 R8, RZ, RZ, R14 ;  /* 0x000000ffff087224 */ /* 0x000fce00078e000e */
[----:B------:R-:W-:Y:S05]  /*20460*/  WARPSYNC.COLLECTIVE R15, `(.L_x_4789) ;  /* 0x000000000f087348 */ /* 0x000fea0003c00000 */
[----:B------:R0:W1:Y:S02]  /*20470*/  SHFL.IDX P6, R14, R13, R12, R11 ;  /* 0x0000000c0d0e7389 */ /* 0x00006400000c000b */
[----:B01----:R-:W-:Y:S01]  /*20480*/  ENDCOLLECTIVE ;  /* 0x000000000000791b */ /* 0x003fe20003800000 */
.L_x_4789:
[----:B------:R-:W-:Y:S02]  /*20490*/  IMAD.MOV.U32 R13, RZ, RZ, R6 ;  /* 0x000000ffff0d7224 */ /* 0x000fe400078e0006 */
[----:B------:R-:W-:Y:S01]  /*204a0*/  IMAD.MOV.U32 R12, RZ, RZ, 0x3 ;  /* 0x00000003ff0c7424 */ /* 0x000fe200078e00ff */
[----:B------:R-:W-:Y:S02]  /*204b0*/  @!P0 LEA R9, P1, R20, R14, 0x1 ;  /* 0x0000000e14098211 */ /* 0x000fe400078208ff */
[----:B------:R-:W-:-:S03]  /*204c0*/  LOP3.LUT P6, RZ, R16, 0x20000, RZ, 0xc0, !PT ;  /* 0x0002000010ff7812 */ /* 0x000fc600078cc0ff */
[----:B------:R-:W-:Y:S01]  /*204d0*/  @!P0 IMAD.X R10, RZ, RZ, R8, P1 ;  /* 0x000000ffff0a8224 */ /* 0x000fe200008e0608 */
[----:B------:R-:W-:Y:S01]  /*204e0*/  LOP3.LUT P1, RZ, R16, 0x100, RZ, 0xc0, !PT ;  /* 0x0000010010ff7812 */ /* 0x000fe2000782c0ff */
[----:B------:R-:W-:Y:S02]  /*204f0*/  @!P0 IMAD.MOV.U32 R2, RZ, RZ, R9 ;  /* 0x000000ffff028224 */ /* 0x000fe400078e0009 */
[----:B------:R-:W-:-:S05]  /*20500*/  @!P0 IMAD.MOV.U32 R3, RZ, RZ, R10 ;  /* 0x000000ffff038224 */ /* 0x000fca00078e000a */
[----:B------:R-:W-:Y:S01]  /*20510*/  @!PT LDS RZ, [RZ] ;  /* 0x00000000fffff984 */ /* 0x000fe20000000800 */
[----:B------:R-:W-:Y:S01]  /*20520*/  @!PT LDS RZ, [RZ] ;  /* 0x00000000fffff984 */ /* 0x000fe20000000800 */
[----:B------:R-:W-:Y:S01]  /*20530*/  @!PT LDS RZ, [RZ] ;  /* 0x00000000fffff984 */ /* 0x000fe20000000800 */
[----:B------:R0:W-:Y:S01]  /*20540*/  @!P0 LDGSTS.E.BYPASS.LTC128B.128 [R23+0x27400], desc[UR42][R2.64], !P2 ;  /* 0x2740000002178fae */ /* 0x0001e2000d101d6a */
[----:B------:R-:W-:-:S13]  /*20550*/  LOP3.LUT P2, RZ, R16, 0x100000, RZ, 0xc0, !PT ;  /* 0x0010000010ff7812 */ /* 0x000fda000784c0ff */
[----:B------:R0:W-:Y:S01]  /*20560*/  @!P0 LDGSTS.E.BYPASS.LTC128B.128 [R23+0x29400], desc[UR42][R2.64+0x80], !P2 ;  /* 0x2940008002178fae */ /* 0x0001e2000d101d6a */
[----:B------:R-:W-:-:S03]  /*20570*/  LOP3.LUT P2, RZ, R16, 0x80000, RZ, 0xc0, !PT ;  /* 0x0008000010ff7812 */ /* 0x000fc6000784c0ff */
[----:B------:R0:W-:Y:S04]  /*20580*/  @!P0 LDGSTS.E.BYPASS.LTC128B.128 [R23+0x2b400], desc[UR42][R2.64+0x100], !P1 ;  /* 0x2b40010002178fae */ /* 0x0001e8000c901d6a */
[----:B------:R0:W-:Y:S04]  /*20590*/  @!P0 LDGSTS.E.BYPASS.LTC128B.128 [R23+0x2d400], desc[UR42][R2.64+0x180], !P5 ;  /* 0x2d40018002178fae */ /* 0x0001e8000e901d6a */
[----:B------:R0:W-:Y:S04]  /*205a0*/  @!P0 LDGSTS.E.BYPASS.LTC128B.128 [R23+0x2f400], desc[UR42][R2.64+0x200], !P4 ;  /* 0x2f40020002178fae */ /* 0x0001e8000e101d6a */
[----:B------:R0:W-:Y:S04]  /*205b0*/  @!P0 LDGSTS.E.BYPASS.LTC128B.128 [R23+0x31400], desc[UR42][R2.64+0x280], !P3 ;  /* 0x3140028002178fae */ /* 0x0001e8000d901d6a */
[----:B------:R0:W-:Y:S02]  /*205c0*/  @!P0 LDGSTS.E.BYPASS.LTC128B.128 [R23+0x33400], desc[UR42][R2.64+0x300], P6 ;  /* 0x3340030002178fae */ /* 0x0001e4000b101d6a */
[----:B0-----:R-:W-:Y:S05]  /*205d0*/  WARPSYNC.COLLECTIVE R15, `(.L_x_4790) ;  /* 0x000000000f087348 */ /* 0x001fea0003c00000 */
[----:B------:R1:W2:Y:S02]  /*205e0*/  SHFL.IDX P6, R14, R13, R12, R11 ;  /* 0x0000000c0d0e7389 */ /* 0x0002a400000c000b */
[----:B012---:R-:W-:Y:S01]  /*205f0*/  ENDCOLLECTIVE ;  /* 0x000000000000791b */ /* 0x007fe20003800000 */
.L_x_4790:
[----:B------:R-:W-:Y:S01]  /*20600*/  @!PT LDS RZ, [RZ] ;  /* 0x00000000fffff984 */ /* 0x000fe20000000800 */
[----:B------:R-:W-:Y:S01]  /*20610*/  @!PT LDS RZ, [RZ] ;  /* 0x00000000fffff984 */ /* 0x000fe20000000800 */
[----:B------:R-:W-:Y:S01]  /*20620*/  @!PT LDS RZ, [RZ] ;  /* 0x00000000fffff984 */ /* 0x000fe20000000800 */
[----:B------:R0:W-:Y:S01]  /*20630*/  @!P0 LDGSTS.E.BYPASS.LTC128B.128 [R23+0x35400], desc[UR42][R2.64+0x380], P2 ;  /* 0x3540038002178fae */ /* 0x0001e20009101d6a */
[----:B------:R-:W-:Y:S02]  /*20640*/  IMAD.MOV.U32 R13, RZ, RZ, R0 ;  /* 0x000000ffff0d7224 */ /* 0x000fe400078e0000 */
[----:B------:R-:W-:-:S07]  /*20650*/  IMAD.MOV.U32 R6, RZ, RZ, R14 ;  /* 0x000000ffff067224 */ /* 0x000fce00078e000e */
[----:B0-----:R-:W-:Y:S05]  /*20660*/  WARPSYNC.COLLECTIVE R15, `(.L_x_4791) ;  /* 0x000000000f087348 */ /* 0x001fea0003c00000 */
[----:B------:R1:W2:Y:S02]  /*20670*/  SHFL.IDX P6, R14, R13, R12, R11 ;  /* 0x0000000c0d0e7389 */ /* 0x0002a400000c000b */
[----:B012---:R-:W-:Y:S01]  /*20680*/  ENDCOLLECTIVE ;  /* 0x000000000000791b */ /* 0x007fe20003800000 */
.L_x_4791:
[----:B------:R-:W-:Y:S01]  /*20690*/  IMAD.MOV.U32 R0, RZ, RZ, R14 ;  /* 0x000000ffff007224 */ /* 0x000fe200078e000e */
[----:B------:R-:W-:Y:S06]  /*206a0*/  BRA `(.L_x_4792) ;  /* 0xffffffac00b47947 */ /* 0x000fec000383ffff */
.L_x_4672:
[----:B0-----:R0:W1:Y:S02]  /*206b0*/  SYNCS.PHASECHK.TRANS64.TRYWAIT P0, [R18+URZ+0x38820], R0 ;  /* 0x03882000120075a7 */ /* 0x001064000800017f */
[----:B-1----:R-:W-:Y:S05]  /*206c0*/  @!P0 NANOSLEEP.SYNCS 0x989680 ;  /* 0x009896800000895d */ /* 0x002fea0003900000 */
[----:B------:R-:W1:Y:S02]  /*206d0*/  @!P0 SYNCS.PHASECHK.TRANS64 P0, [R18+URZ+0x38820], R0 ;  /* 0x03882000120085a7 */ /* 0x000e64000800007f */
[----:B-1----:R-:W-:Y:S05]  /*206e0*/  @!P0 BRA `(.L_x_4672) ;  /* 0xfffffffc00f08947 */ /* 0x002fea000383ffff */
[----:B------:R-:W-:Y:S05]  /*206f0*/  BRA `(.L_x_4793) ;  /* 0xffffffb0005c7947 */ /* 0x000fea000383ffff */
.L_x_4675:
[----:B0-----:R0:W1:Y:S02]  /*20700*/  SYNCS.PHASECHK.TRANS64.TRYWAIT P0, [R26+URZ+0x38860], R0 ;  /* 0x038860001a0075a7 */ /* 0x001064000800017f */
[----:B-1----:R-:W-:Y:S05]  /*20710*/  @!P0 NANOSLEEP.SYNCS 0x989680 ;  /* 0x009896800000895d */ /* 0x002fea0003900000 */
[----:B------:R-:W1:Y:S02]  /*20720*/  @!P0 SYNCS.PHASECHK.TRANS64 P0, [R26+URZ+0x38860], R0 ;  /* 0x038860001a0085a7 */ /* 0x000e64000800007f */
[----:B-1----:R-:W-:Y:S05]  /*20730*/  @!P0 BRA `(.L_x_4675) ;  /* 0xfffffffc00f08947 */ /* 0x002fea000383ffff */
[----:B------:R-:W-:Y:S05]  /*20740*/  BRA `(.L_x_4794) ;  /* 0xffffffb0006c7947 */ /* 0x000fea000383ffff */
.L_x_4676:
        /* <DEDUP_REMOVED lines=8> */
.L_x_4796:
[----:B------:R-:W-:Y:S05]  /*207d0*/  BSYNC B0 ;  /* 0x0000000000007941 */ /* 0x000fea0003800000 */
.L_x_4795:
        /* <DEDUP_REMOVED lines=15> */
.L_x_4797:
        /* <DEDUP_REMOVED lines=39> */
.L_x_4798:
[----:B------:R-:W-:Y:S02]  /*20b40*/  IMAD.MOV.U32 R13, RZ, RZ, R5 ;  /* 0x000000ffff0d7224 */ /* 0x000fe400078e0005 */
[----:B------:R-:W-:-:S07]  /*20b50*/  IMAD.MOV.U32 R3, RZ, RZ, R14 ;  /* 0x000000ffff037224 */ /* 0x000fce00078e000e */
[----:B------:R-:W-:Y:S05]  /*20b60*/  WARPSYNC.COLLECTIVE R15, `(.L_x_4799) ;  /* 0x000000000f087348 */ /* 0x000fea0003c00000 */
[----:B------:R0:W1:Y:S02]  /*20b70*/  SHFL.IDX P6, R14, R13, R12, R11 ;  /* 0x0000000c0d0e7389 */ /* 0x00006400000c000b */
[----:B01----:R-:W-:Y:S01]  /*20b80*/  ENDCOLLECTIVE ;  /* 0x000000000000791b */ /* 0x003fe20003800000 */
.L_x_4799:
        /* <DEDUP_REMOVED lines=29> */
.L_x_4800:
[----:B------:R-:W-:Y:S02]  /*20d60*/  IMAD.MOV.U32 R13, RZ, RZ, R5 ;  /* 0x000000ffff0d7224 */ /* 0x000fe400078e0005 */
[----:B------:R-:W-:-:S07]  /*20d70*/  IMAD.MOV.U32 R7, RZ, RZ, R14 ;  /* 0x000000ffff077224 */ /* 0x000fce00078e000e */
[----:B------:R-:W-:Y:S05]  /*20d80*/  WARPSYNC.COLLECTIVE R15, `(.L_x_4801) ;  /* 0x000000000f087348 */ /* 0x000fea0003c00000 */
[----:B------:R0:W1:Y:S02]  /*20d90*/  SHFL.IDX P6, R14, R13, R12, R11 ;  /* 0x0000000c0d0e7389 */ /* 0x00006400000c000b */
[----:B01----:R-:W-:Y:S01]  /*20da0*/  ENDCOLLECTIVE ;  /* 0x000000000000791b */ /* 0x003fe20003800000 */
.L_x_4801:
        /* <DEDUP_REMOVED lines=29> */
.L_x_4802:
[----:B------:R-:W-:Y:S02]  /*20f80*/  IMAD.MOV.U32 R13, RZ, RZ, R5 ;  /* 0x000000ffff0d7224 */ /* 0x000fe400078e0005 */
[----:B------:R-:W-:-:S07]  /*20f90*/  IMAD.MOV.U32 R6, RZ, RZ, R14 ;  /* 0x000000ffff067224 */ /* 0x000fce00078e000e */
[----:B------:R-:W-:Y:S05]  /*20fa0*/  WARPSYNC.COLLECTIVE R15, `(.L_x_4803) ;  /* 0x000000000f087348 */ /* 0x000fea0003c00000 */
[----:B------:R0:W1:Y:S02]  /*20fb0*/  SHFL.IDX P6, R14, R13, R12, R11 ;  /* 0x0000000c0d0e7389 */ /* 0x00006400000c000b */
[----:B01----:R-:W-:Y:S01]  /*20fc0*/  ENDCOLLECTIVE ;  /* 0x000000000000791b */ /* 0x003fe20003800000 */
.L_x_4803:
[----:B------:R-:W-:Y:S01]  /*20fd0*/  IMAD.MOV.U32 R2, RZ, RZ, R14 ;  /* 0x000000ffff027224 */ /* 0x000fe200078e000e */
[----:B------:R-:W-:Y:S06]  /*20fe0*/  BRA `(.L_x_4804) ;  /* 0xffffffac00fc7947 */ /* 0x000fec000383ffff */
.L_x_4683:
[----:B0-----:R0:W1:Y:S02]  /*20ff0*/  SYNCS.PHASECHK.TRANS64.TRYWAIT P0, [R6+URZ+0x38840], R25 ;  /* 0x03884019060075a7 */ /* 0x001064000800017f */
[----:B-1----:R-:W-:Y:S05]  /*21000*/  @!P0 NANOSLEEP.SYNCS 0x989680 ;  /* 0x009896800000895d */ /* 0x002fea0003900000 */
[----:B------:R-:W1:Y:S02]  /*21010*/  @!P0 SYNCS.PHASECHK.TRANS64 P0, [R6+URZ+0x38840], R25 ;  /* 0x03884019060085a7 */ /* 0x000e64000800007f */
[----:B-1----:R-:W-:Y:S05]  /*21020*/  @!P0 BRA `(.L_x_4683) ;  /* 0xfffffffc00f08947 */ /* 0x002fea000383ffff */
[----:B------:R-:W-:Y:S05]  /*21030*/  BRA `(.L_x_4805) ;  /* 0xffffffb400887947 */ /* 0x000fea000383ffff */
.L_x_4684:
        /* <DEDUP_REMOVED lines=8> */
.L_x_4807:
[----:B------:R-:W-:Y:S05]  /*210c0*/  BSYNC B1 ;  /* 0x0000000000017941 */ /* 0x000fea0003800000 */
.L_x_4806:
        /* <DEDUP_REMOVED lines=9> */
.L_x_4808:
[----:B------:R-:W-:Y:S02]  /*21160*/  IMAD.MOV.U32 R13, RZ, RZ, R26 ;  /* 0x000000ffff0d7224 */ /* 0x000fe400078e001a */
[----:B------:R-:W-:Y:S02]  /*21170*/  IMAD.MOV.U32 R12, RZ, RZ, 0x1 ;  /* 0x00000001ff0c7424 */ /* 0x000fe400078e00ff */
[----:B------:R-:W-:-:S07]  /*21180*/  IMAD.MOV.U32 R2, RZ, RZ, R14 ;  /* 0x000000ffff027224 */ /* 0x000fce00078e000e */
[----:B------:R-:W-:Y:S05]  /*21190*/  WARPSYNC.COLLECTIVE R15, `(.L_x_4809) ;  /* 0x000000000f087348 */ /* 0x000fea0003c00000 */
[----:B------:R0:W1:Y:S02]  /*211a0*/  SHFL.IDX P6, R14, R13, R12, R11 ;  /* 0x0000000c0d0e7389 */ /* 0x00006400000c000b */
[----:B01----:R-:W-:Y:S01]  /*211b0*/  ENDCOLLECTIVE ;  /* 0x000000000000791b */ /* 0x003fe20003800000 */
.L_x_4809:
        /* <DEDUP_REMOVED lines=11> */
.L_x_4810:
[----:B------:R-:W-:Y:S02]  /*21270*/  IMAD.MOV.U32 R13, RZ, RZ, R26 ;  /* 0x000000ffff0d7224 */ /* 0x000fe400078e001a */
[----:B------:R-:W-:Y:S02]  /*21280*/  IMAD.MOV.U32 R12, RZ, RZ, 0x2 ;  /* 0x00000002ff0c7424 */ /* 0x000fe400078e00ff */
[----:B------:R-:W-:-:S07]  /*21290*/  IMAD.MOV.U32 R2, RZ, RZ, R14 ;  /* 0x000000ffff027224 */ /* 0x000fce00078e000e */
[----:B------:R-:W-:Y:S05]  /*212a0*/  WARPSYNC.COLLECTIVE R15, `(.L_x_4811) ;  /* 0x000000000f087348 */ /* 0x000fea0003c00000 */
[----:B------:R0:W1:Y:S02]  /*212b0*/  SHFL.IDX P6, R14, R13, R12, R11 ;  /* 0x0000000c0d0e7389 */ /* 0x00006400000c000b */
[----:B01----:R-:W-:Y:S01]  /*212c0*/  ENDCOLLECTIVE ;  /* 0x000000000000791b */ /* 0x003fe20003800000 */
.L_x_4811:
        /* <DEDUP_REMOVED lines=11> */
.L_x_4812:
[----:B------:R-:W-:Y:S02]  /*21380*/  IMAD.MOV.U32 R13, RZ, RZ, R26 ;  /* 0x000000ffff0d7224 */ /* 0x000fe400078e001a */
[----:B------:R-:W-:Y:S02]  /*21390*/  IMAD.MOV.U32 R12, RZ, RZ, 0x3 ;  /* 0x00000003ff0c7424 */ /* 0x000fe400078e00ff */
[----:B------:R-:W-:-:S07]  /*213a0*/  IMAD.MOV.U32 R2, RZ, RZ, R14 ;  /* 0x000000ffff027224 */ /* 0x000fce00078e000e */
[----:B------:R-:W-:Y:S05]  /*213b0*/  WARPSYNC.COLLECTIVE R15, `(.L_x_4813) ;  /* 0x000000000f087348 */ /* 0x000fea0003c00000 */
[----:B------:R0:W1:Y:S02]  /*213c0*/  SHFL.IDX P6, R14, R13, R12, R11 ;  /* 0x0000000c0d0e7389 */ /* 0x00006400000c000b */
[----:B01----:R-:W-:Y:S01]  /*213d0*/  ENDCOLLECTIVE ;  /* 0x000000000000791b */ /* 0x003fe20003800000 */
.L_x_4813:
        /* <DEDUP_REMOVED lines=11> */
.L_x_4814:
[----:B------:R-:W-:Y:S01]  /*21490*/  IMAD.MOV.U32 R2, RZ, RZ, R14 ;  /* 0x000000ffff027224 */ /* 0x000fe200078e000e */
[----:B------:R-:W-:Y:S06]  /*214a0*/  BRA `(.L_x_4815) ;  /* 0xffffffb400107947 */ /* 0x000fec000383ffff */
.L_x_4689:
[----:B---3--:R3:W4:Y:S02]  /*214b0*/  SYNCS.PHASECHK.TRANS64.TRYWAIT P0, [R6+URZ+0x38860], R25 ;  /* 0x03886019060075a7 */ /* 0x008724000800017f */
[----:B----4-:R-:W-:Y:S05]  /*214c0*/  @!P0 NANOSLEEP.SYNCS 0x989680 ;  /* 0x009896800000895d */ /* 0x010fea0003900000 */
[----:B------:R-:W4:Y:S02]  /*214d0*/  @!P0 SYNCS.PHASECHK.TRANS64 P0, [R6+URZ+0x38860], R25 ;  /* 0x03886019060085a7 */ /* 0x000f24000800007f */
[----:B----4-:R-:W-:Y:S05]  /*214e0*/  @!P0 BRA `(.L_x_4689) ;  /* 0xfffffffc00f08947 */ /* 0x010fea000383ffff */
[----:B------:R-:W-:Y:S05]  /*214f0*/  BRA `(.L_x_4816) ;  /* 0xffffffb400607947 */ /* 0x000fea000383ffff */
.L_x_4690:
        /* <DEDUP_REMOVED lines=8> */
.L_x_4818:
[----:B------:R-:W-:Y:S05]  /*21580*/  BSYNC B1 ;  /* 0x0000000000017941 */ /* 0x000fea0003800000 */
.L_x_4817:
        /* <DEDUP_REMOVED lines=13> */
.L_x_4819:
        /* <DEDUP_REMOVED lines=17> */
.L_x_4820:
        /* <DEDUP_REMOVED lines=16> */
.L_x_4821:
        /* <DEDUP_REMOVED lines=19> */
.L_x_4822:
        /* <DEDUP_REMOVED lines=14> */
.L_x_4823:
        /* <DEDUP_REMOVED lines=16> */
.L_x_4824:
        /* <DEDUP_REMOVED lines=14> */
.L_x_4825:
[----:B------:R-:W-:Y:S05]  /*21c60*/  BRA `(.L_x_4826) ;  /* 0xffffffb000c47947 */ /* 0x000fea000383ffff */
.L_x_4698:
        /* <DEDUP_REMOVED lines=8> */
.L_x_4828:
[----:B------:R-:W-:Y:S05]  /*21cf0*/  BSYNC B0 ;  /* 0x0000000000007941 */ /* 0x000fea0003800000 */
.L_x_4827:
        /* <DEDUP_REMOVED lines=9> */
.L_x_4829:
        /* <DEDUP_REMOVED lines=24> */
.L_x_4830:
[----:B------:R-:W-:Y:S01]  /*21f10*/  IMAD.MOV.U32 R12, RZ, RZ, 0x2 ;  /* 0x00000002ff0c7424 */ /* 0x000fe200078e00ff */
[----:B------:R-:W-:-:S05]  /*21f20*/  SEL R14, R14, RZ, P1 ;  /* 0x000000ff0e0e7207 */ /* 0x000fca0000800000 */
[----:B------:R-:W-:-:S04]  /*21f30*/  IMAD.IADD R5, R13, 0x1, R14 ;  /* 0x000000010d057824 */ /* 0x000fc800078e020e */
[----:B------:R-:W-:-:S07]  /*21f40*/  IMAD.MOV.U32 R13, RZ, RZ, R5 ;  /* 0x000000ffff0d7224 */ /* 0x000fce00078e0005 */
[----:B------:R-:W-:Y:S05]  /*21f50*/  WARPSYNC.COLLECTIVE R15, `(.L_x_4831) ;  /* 0x000000000f087348 */ /* 0x000fea0003c00000 */
[----:B------:R0:W1:Y:S02]  /*21f60*/  SHFL.UP P6, R14, R13, R12, R11 ;  /* 0x0400000c0d0e7389 */ /* 0x00006400000c000b */
[----:B01----:R-:W-:Y:S01]  /*21f70*/  ENDCOLLECTIVE ;  /* 0x000000000000791b */ /* 0x003fe20003800000 */
.L_x_4831:
[----:B------:R-:W-:Y:S01]  /*21f80*/  IMAD.MOV.U32 R12, RZ, RZ, 0x4 ;  /* 0x00000004ff0c7424 */ /* 0x000fe200078e00ff */
[----:B------:R-:W-:-:S05]  /*21f90*/  SEL R2, R14, RZ, P2 ;  /* 0x000000ff0e027207 */ /* 0x000fca0001000000 */
[----:B------:R-:W-:-:S04]  /*21fa0*/  IMAD.IADD R2, R5, 0x1, R2 ;  /* 0x0000000105027824 */ /* 0x000fc800078e0202 */
[----:B------:R-:W-:-:S07]  /*21fb0*/  IMAD.MOV.U32 R13, RZ, RZ, R2 ;  /* 0x000000ffff0d7224 */ /* 0x000fce00078e0002 */
[----:B------:R-:W-:Y:S05]  /*21fc0*/  WARPSYNC.COLLECTIVE R15, `(.L_x_4832) ;  /* 0x000000000f087348 */ /* 0x000fea0003c00000 */
[----:B------:R0:W1:Y:S02]  /*21fd0*/  SHFL.UP P6, R14, R13, R12, R11 ;  /* 0x0400000c0d0e7389 */ /* 0x00006400000c000b */
[----:B01----:R-:W-:Y:S01]  /*21fe0*/  ENDCOLLECTIVE ;  /* 0x000000000000791b */ /* 0x003fe20003800000 */
.L_x_4832:
[----:B------:R-:W-:Y:S01]  /*21ff0*/  IMAD.MOV.U32 R12, RZ, RZ, 0x8 ;  /* 0x00000008ff0c7424 */ /* 0x000fe200078e00ff */
[----:B------:R-:W-:-:S05]  /*22000*/  SEL R3, R14, RZ, P3 ;  /* 0x000000ff0e037207 */ /* 0x000fca0001800000 */
[----:B------:R-:W-:-:S04]  /*22010*/  IMAD.IADD R8, R2, 0x1, R3 ;  /* 0x0000000102087824 */ /* 0x000fc800078e0203 */
[----:B------:R-:W-:-:S07]  /*22020*/  IMAD.MOV.U32 R13, RZ, RZ, R8 ;  /* 0x000000ffff0d7224 */ /* 0x000fce00078e0008 */
[----:B------:R-:W-:Y:S05]  /*22030*/  WARPSYNC.COLLECTIVE R15, `(.L_x_4833) ;  /* 0x000000000f087348 */ /* 0x000fea0003c00000 */
[----:B------:R0:W1:Y:S02]  /*22040*/  SHFL.UP P6, R14, R13, R12, R11 ;  /* 0x0400000c0d0e7389 */ /* 0x00006400000c000b */
[----:B01----:R-:W-:Y:S01]  /*22050*/  ENDCOLLECTIVE ;  /* 0x000000000000791b */ /* 0x003fe20003800000 */
.L_x_4833:
[----:B------:R-:W-:Y:S01]  /*22060*/  IMAD.MOV.U32 R12, RZ, RZ, 0x10 ;  /* 0x00000010ff0c7424 */ /* 0x000fe200078e00ff */
[----:B------:R-:W-:-:S05]  /*22070*/  SEL R5, R14, RZ, P4 ;  /* 0x000000ff0e057207 */ /* 0x000fca0002000000 */
[----:B------:R-:W-:-:S04]  /*22080*/  IMAD.IADD R5, R8, 0x1, R5 ;  /* 0x0000000108057824 */ /* 0x000fc800078e0205 */
[----:B------:R-:W-:-:S07]  /*22090*/  IMAD.MOV.U32 R13, RZ, RZ, R5 ;  /* 0x000000ffff0d7224 */ /* 0x000fce00078e0005 */
[----:B------:R-:W-:Y:S05]  /*220a0*/  WARPSYNC.COLLECTIVE R15, `(.L_x_4834) ;  /* 0x000000000f087348 */ /* 0x000fea0003c00000 */
[----:B------:R0:W1:Y:S02]  /*220b0*/  SHFL.UP P6, R14, R13, R12, R11 ;  /* 0x0400000c0d0e7389 */ /* 0x00006400000c000b */
[----:B01----:R-:W-:Y:S01]  /*220c0*/  ENDCOLLECTIVE ;  /* 0x000000000000791b */ /* 0x003fe20003800000 */
.L_x_4834:
        /* <DEDUP_REMOVED lines=8> */
.L_x_4835:
[----:B------:R-:W-:Y:S05]  /*22150*/  BRA `(.L_x_4836) ;  /* 0xffffffb4005c7947 */ /* 0x000fea000383ffff */
.L_x_4701:
[----:B------:R-:W-:Y:S01]  /*22160*/  BSSY B0, `(.L_x_4837) ;  /* 0x0000007000007945 */ /* 0x000fe20003800000 */
[----:B------:R-:W-:Y:S02]  /*22170*/  IMAD.MOV.U32 R12, RZ, RZ, 0x1 ;  /* 0x00000001ff0c7424 */ /* 0x000fe400078e00ff */
[----:B------:R-:W-:Y:S02]  /*22180*/  IMAD.MOV.U32 R11, RZ, RZ, RZ ;  /* 0x000000ffff0b7224 */ /* 0x000fe400078e00ff */
[----:B------:R-:W-:-:S07]  /*22190*/  IMAD.MOV.U32 R15, RZ, RZ, -0x1 ;  /* 0xffffffffff0f7424 */ /* 0x000fce00078e00ff */
[----:B------:R-:W-:Y:S05]  /*221a0*/  WARPSYNC.COLLECTIVE R15, `(.L_x_4838) ;  /* 0x000000000f087348 */ /* 0x000fea0003c00000 */
[----:B------:R0:W1:Y:S02]  /*221b0*/  SHFL.UP P6, R14, R13, R12, R11 ;  /* 0x0400000c0d0e7389 */ /* 0x00006400000c000b */
[----:B01----:R-:W-:Y:S01]  /*221c0*/  ENDCOLLECTIVE ;  /* 0x000000000000791b */ /* 0x003fe20003800000 */
.L_x_4838:
[----:B------:R-:W-:Y:S05]  /*221d0*/  BSYNC B0 ;  /* 0x0000000000007941 */ /* 0x000fea0003800000 */
.L_x_4837:
        /* <DEDUP_REMOVED lines=8> */
.L_x_4839:
[----:B------:R-:W-:Y:S01]  /*22260*/  IMAD.MOV.U32 R12, RZ, RZ, 0x4 ;  /* 0x00000004ff0c7424 */ /* 0x000fe200078e00ff */
[----:B------:R-:W-:-:S05]  /*22270*/  SEL R2, R14, RZ, P2 ;  /* 0x000000ff0e027207 */ /* 0x000fca0001000000 */
[----:B------:R-:W-:-:S04]  /*22280*/  IMAD.IADD R2, R13, 0x1, R2 ;  /* 0x000000010d027824 */ /* 0x000fc800078e0202 */
[----:B------:R-:W-:-:S07]  /*22290*/  IMAD.MOV.U32 R13, RZ, RZ, R2 ;  /* 0x000000ffff0d7224 */ /* 0x000fce00078e0002 */
[----:B------:R-:W-:Y:S05]  /*222a0*/  WARPSYNC.COLLECTIVE R15, `(.L_x_4840) ;  /* 0x000000000f087348 */ /* 0x000fea0003c00000 */
[----:B------:R0:W1:Y:S02]  /*222b0*/  SHFL.UP P6, R14, R13, R12, R11 ;  /* 0x0400000c0d0e7389 */ /* 0x00006400000c000b */
[----:B01----:R-:W-:Y:S01]  /*222c0*/  ENDCOLLECTIVE ;  /* 0x000000000000791b */ /* 0x003fe20003800000 */
.L_x_4840:
[----:B------:R-:W-:Y:S01]  /*222d0*/  IMAD.MOV.U32 R12, RZ, RZ, 0x8 ;  /* 0x00000008ff0c7424 */ /* 0x000fe200078e00ff */
[----:B------:R-:W-:-:S05]  /*222e0*/  SEL R3, R14, RZ, P3 ;  /* 0x000000ff0e037207 */ /* 0x000fca0001800000 */
[----:B------:R-:W-:-:S04]  /*222f0*/  IMAD.IADD R3, R2, 0x1, R3 ;  /* 0x0000000102037824 */ /* 0x000fc800078e0203 */
[----:B------:R-:W-:-:S07]  /*22300*/  IMAD.MOV.U32 R13, RZ, RZ, R3 ;  /* 0x000000ffff0d7224 */ /* 0x000fce00078e0003 */
[----:B------:R-:W-:Y:S05]  /*22310*/  WARPSYNC.COLLECTIVE R15, `(.L_x_4841) ;  /* 0x000000000f087348 */ /* 0x000fea0003c00000 */
[----:B------:R0:W1:Y:S02]  /*22320*/  SHFL.UP P6, R14, R13, R12, R11 ;  /* 0x0400000c0d0e7389 */ /* 0x00006400000c000b */
[----:B01----:R-:W-:Y:S01]  /*22330*/  ENDCOLLECTIVE ;  /* 0x000000000000791b */ /* 0x003fe20003800000 */
.L_x_4841:
[----:B------:R-:W-:Y:S01]  /*22340*/  IMAD.MOV.U32 R12, RZ, RZ, 0x10 ;  /* 0x00000010ff0c7424 */ /* 0x000fe200078e00ff */
[----:B------:R-:W-:-:S05]  /*22350*/  SEL R14, R14, RZ, P4 ;  /* 0x000000ff0e0e7207 */ /* 0x000fca0002000000 */
[----:B------:R-:W-:-:S04]  /*22360*/  IMAD.IADD R5, R3, 0x1, R14 ;  /* 0x0000000103057824 */ /* 0x000fc800078e020e */
[----:B------:R-:W-:-:S07]  /*22370*/  IMAD.MOV.U32 R13, RZ, RZ, R5 ;  /* 0x000000ffff0d7224 */ /* 0x000fce00078e0005 */
[----:B------:R-:W-:Y:S05]  /*22380*/  WARPSYNC.COLLECTIVE R15, `(.L_x_4842) ;  /* 0x000000000f087348 */ /* 0x000fea0003c00000 */
[----:B------:R0:W1:Y:S02]  /*22390*/  SHFL.UP P6, R14, R13, R12, R11 ;  /* 0x0400000c0d0e7389 */ /* 0x00006400000c000b */
[----:B01----:R-:W-:Y:S01]  /*223a0*/  ENDCOLLECTIVE ;  /* 0x000000000000791b */ /* 0x003fe20003800000 */
.L_x_4842:
        /* <DEDUP_REMOVED lines=8> */
.L_x_4843:
[----:B------:R-:W-:Y:S05]  /*22430*/  BRA `(.L_x_4844) ;  /* 0xffffffb400487947 */ /* 0x000fea000383ffff */
.L_x_4703:
[----:B------:R-:W-:Y:S01]  /*22440*/  BSSY B0, `(.L_x_4845) ;  /* 0x0000006000007945 */ /* 0x000fe20003800000 */
[----:B------:R-:W-:Y:S01]  /*22450*/  PLOP3.LUT P6, PT, P6, PT, PT, 0x8, 0x0 ;  /* 0x000000000000781c */ /* 0x000fe200037ce170 */
[----:B------:R-:W-:-:S12]  /*22460*/  IMAD.MOV.U32 R15, RZ, RZ, -0x1 ;  /* 0xffffffffff0f7424 */ /* 0x000fd800078e00ff */
[----:B0-----:R-:W-:Y:S05]  /*22470*/  WARPSYNC.COLLECTIVE R15, `(.L_x_4846) ;  /* 0x000000000f087348 */ /* 0x001fea0003c00000 */
[----:B------:R-:W-:Y:S01]  /*22480*/  VOTE.ANY R14, PT, P6 ;  /* 0x00000000000e7806 */ /* 0x000fe200030e0100 */
[----:B0-----:R-:W-:Y:S06]  /*22490*/  ENDCOLLECTIVE ;  /* 0x000000000000791b */ /* 0x001fec0003800000 */
.L_x_4846:
[----:B------:R-:W-:Y:S05]  /*224a0*/  BSYNC B0 ;  /* 0x0000000000007941 */ /* 0x000fea0003800000 */
.L_x_4845:
        /* <DEDUP_REMOVED lines=9> */
.L_x_4847:
[----:B------:R-:W-:Y:S02]  /*22540*/  IMAD.MOV.U32 R13, RZ, RZ, R4 ;  /* 0x000000ffff0d7224 */ /* 0x000fe400078e0004 */
[----:B------:R-:W-:-:S07]  /*22550*/  IMAD.MOV.U32 R7, RZ, RZ, R14 ;  /* 0x000000ffff077224 */ /* 0x000fce00078e000e */
[----:B------:R-:W-:Y:S05]  /*22560*/  WARPSYNC.COLLECTIVE R15, `(.L_x_4848) ;  /* 0x000000000f087348 */ /* 0x000fea0003c00000 */
[----:B------:R0:W1:Y:S02]  /*22570*/  SHFL.IDX P6, R14, R13, R12, R11 ;  /* 0x0000000c0d0e7389 */ /* 0x00006400000c000b */
[----:B01----:R-:W-:Y:S01]  /*22580*/  ENDCOLLECTIVE ;  /* 0x000000000000791b */ /* 0x003fe20003800000 */
.L_x_4848:
[----:B------:R-:W-:Y:S01]  /*22590*/  IMAD.MOV.U32 R4, RZ, RZ, R14 ;  /* 0x000000ffff047224 */ /* 0x000fe200078e000e */
[----:B------:R-:W-:Y:S06]  /*225a0*/  BRA `(.L_x_4849) ;  /* 0xffffffb400287947 */ /* 0x000fec000383ffff */
.L_x_4705:
[----:B------:R-:W-:Y:S01]  /*225b0*/  BSSY B0, `(.L_x_4850) ;  /* 0x0000007000007945 */ /* 0x000fe20003800000 */
[----:B------:R-:W-:Y:S02]  /*225c0*/  IMAD.MOV.U32 R13, RZ, RZ, R3 ;  /* 0x000000ffff0d7224 */ /* 0x000fe400078e0003 */
[----:B------:R-:W-:Y:S02]  /*225d0*/  IMAD.MOV.U32 R11, RZ, RZ, 0x1f ;  /* 0x0000001fff0b7424 */ /* 0x000fe400078e00ff */
[----:B------:R-:W-:-:S07]  /*225e0*/  IMAD.MOV.U32 R15, RZ, RZ, -0x1 ;  /* 0xffffffffff0f7424 */ /* 0x000fce00078e00ff */
[----:B0123--:R-:W-:Y:S05]  /*225f0*/  WARPSYNC.COLLECTIVE R15, `(.L_x_4851) ;  /* 0x000000000f087348 */ /* 0x00ffea0003c00000 */
[----:B------:R4:W0:Y:S02]  /*22600*/  SHFL.IDX P6, R14, R13, R12, R11 ;  /* 0x0000000c0d0e7389 */ /* 0x00082400000c000b */
[----:B01234-:R-:W-:Y:S01]  /*22610*/  ENDCOLLECTIVE ;  /* 0x000000000000791b */ /* 0x01ffe20003800000 */
.L_x_4851:
[----:B------:R-:W-:Y:S05]  /*22620*/  BSYNC B0 ;  /* 0x0000000000007941 */ /* 0x000fea0003800000 */
.L_x_4850:
[----:B------:R-:W-:Y:S01]  /*22630*/  IMAD.MOV.U32 R24, RZ, RZ, R14 ;  /* 0x000000ffff187224 */ /* 0x000fe200078e000e */
[----:B------:R-:W-:Y:S06]  /*22640*/  BRA `(.L_x_4704) ;  /* 0xffffffb400187947 */ /* 0x000fec000383ffff */
.L_x_4709:
[----:B-1----:R1:W4:Y:S02]  /*22650*/  SYNCS.PHASECHK.TRANS64.TRYWAIT P0, [R7+URZ+0x38820], R0 ;  /* 0x03882000070075a7 */ /* 0x002324000800017f */
[----:B----4-:R-:W-:Y:S05]  /*22660*/  @!P0 NANOSLEEP.SYNCS 0x989680 ;  /* 0x009896800000895d */ /* 0x010fea0003900000 */
[----:B------:R-:W4:Y:S02]  /*22670*/  @!P0 SYNCS.PHASECHK.TRANS64 P0, [R7+URZ+0x38820], R0 ;  /* 0x03882000070085a7 */ /* 0x000f24000800007f */
[----:B----4-:R-:W-:Y:S05]  /*22680*/  @!P0 BRA `(.L_x_4709) ;  /* 0xfffffffc00f08947 */ /* 0x010fea000383ffff */
[----:B------:R-:W-:Y:S05]  /*22690*/  BRA `(.L_x_4852) ;  /* 0xffffffb800707947 */ /* 0x000fea000383ffff */
.L_x_4710:
        /* <DEDUP_REMOVED lines=11> */
.L_x_4854:
[----:B------:R-:W-:Y:S05]  /*22750*/  BSYNC B0 ;  /* 0x0000000000007941 */ /* 0x000fea0003800000 */
.L_x_4853:
[----:B------:R-:W-:Y:S05]  /*22760*/  BRA `(.L_x_4855) ;  /* 0xffffffb800587947 */ /* 0x000fea000383ffff */
.L_x_4711:
[----:B------:R-:W-:Y:S01]  /*22770*/  BSSY B0, `(.L_x_4856) ;  /* 0x0000006000007945 */ /* 0x000fe20003800000 */
[----:B------:R-:W-:-:S07]  /*22780*/  IMAD.MOV.U32 R15, RZ, RZ, -0x1 ;  /* 0xffffffffff0f7424 */ /* 0x000fce00078e00ff */
[----:B0123--:R-:W-:Y:S05]  /*22790*/  WARPSYNC.COLLECTIVE R15, `(.L_x_4857) ;  /* 0x000000000f0c7348 */ /* 0x00ffea0003c00000 */
[----:B------:R-:W-:Y:S02]  /*227a0*/  ELECT P6, UR62, PT ;  /* 0x00000000003e782f */ /* 0x000fe400038c0000 */
[----:B------:R-:W-:Y:S01]  /*227b0*/  MOV R14, UR62 ;  /* 0x0000003e000e7c02 */ /* 0x000fe20008000f00 */
[----:B0123--:R-:W-:Y:S10]  /*227c0*/  ENDCOLLECTIVE ;  /* 0x000000000000791b */ /* 0x00fff40003800000 */
.L_x_4857:
[----:B------:R-:W-:Y:S05]  /*227d0*/  BSYNC B0 ;  /* 0x0000000000007941 */ /* 0x000fea0003800000 */
.L_x_4856:
[----:B------:R-:W-:Y:S05]  /*227e0*/  BRA `(.L_x_4858) ;  /* 0xffffffb8004c7947 */ /* 0x000fea000383ffff */
.L_x_4713:
[----:B-1----:R1:W4:Y:S02]  /*227f0*/  SYNCS.PHASECHK.TRANS64.TRYWAIT P1, [R5+URZ+0x38840], R0 ;  /* 0x03884000050075a7 */ /* 0x002324000802017f */
[----:B----4-:R-:W-:Y:S05]  /*22800*/  @!P1 NANOSLEEP.SYNCS 0x989680 ;  /* 0x009896800000995d */ /* 0x010fea0003900000 */
[----:B------:R-:W4:Y:S02]  /*22810*/  @!P1 SYNCS.PHASECHK.TRANS64 P1, [R5+URZ+0x38840], R0 ;  /* 0x03884000050095a7 */ /* 0x000f24000802007f */
[----:B----4-:R-:W-:Y:S05]  /*22820*/  @!P1 BRA `(.L_x_4713) ;  /* 0xfffffffc00f09947 */ /* 0x010fea000383ffff */
[----:B------:R-:W-:Y:S05]  /*22830*/  BRA `(.L_x_4859) ;  /* 0xffffffb8006c7947 */ /* 0x000fea000383ffff */
.L_x_4715:
[----:B----4-:R4:W0:Y:S02]  /*22840*/  SYNCS.PHASECHK.TRANS64.TRYWAIT P1, [R3+URZ+0x38840], R2 ;  /* 0x03884002030075a7 */ /* 0x010824000802017f */
[----:B0-----:R-:W-:Y:S05]  /*22850*/  @!P1 NANOSLEEP.SYNCS 0x989680 ;  /* 0x009896800000995d */ /* 0x001fea0003900000 */
[----:B------:R-:W0:Y:S02]  /*22860*/  @!P1 SYNCS.PHASECHK.TRANS64 P1, [R3+URZ+0x38840], R2 ;  /* 0x03884002030095a7 */ /* 0x000e24000802007f */
[----:B0-----:R-:W-:Y:S05]  /*22870*/  @!P1 BRA `(.L_x_4715) ;  /* 0xfffffffc00f09947 */ /* 0x001fea000383ffff */
[----:B------:R-:W-:Y:S05]  /*22880*/  BRA `(.L_x_4860) ;  /* 0xffffffb800787947 */ /* 0x000fea000383ffff */
.L_x_4717:
[----:B------:R0:W0:Y:S02]  /*22890*/  SYNCS.PHASECHK.TRANS64.TRYWAIT P1, [R5+URZ+0x38860], R0 ;  /* 0x03886000050075a7 */ /* 0x000024000802017f */
[----:B0-----:R-:W-:Y:S05]  /*228a0*/  @!P1 NANOSLEEP.SYNCS 0x989680 ;  /* 0x009896800000995d */ /* 0x001fea0003900000 */
[----:B------:R-:W0:Y:S02]  /*228b0*/  @!P1 SYNCS.PHASECHK.TRANS64 P1, [R5+URZ+0x38860], R0 ;  /* 0x03886000050095a7 */ /* 0x000e24000802007f */
[----:B0-----:R-:W-:Y:S05]  /*228c0*/  @!P1 BRA `(.L_x_4717) ;  /* 0xfffffffc00f09947 */ /* 0x001fea000383ffff */
[----:B------:R-:W-:Y:S05]  /*228d0*/  BRA `(.L_x_4861) ;  /* 0xffffffb800747947 */ /* 0x000fea000383ffff */
.L_x_4862:
        /* <DEDUP_REMOVED lines=10> */
.L_x_15645:


//--------------------- .text._ZN7cutlass13device_kernelIN5flash11enable_sm90INS1_16FlashAttnFwdSm90INS1_25CollectiveMainloopFwdSm90ILi2EN4cute5tupleIJNS5_1CILi1EEES8_S8_EEENS6_IJNS7_ILi64EEESA_SA_EEELi512ENS_10bfloat16_tEfNS_4arch4Sm90ELb0ELb1ELb0ELb0ELb1ELb0ELb0ELb0ELb0ELb1ELb1ELb0EEENS1_21CollectiveEpilogueFwdINS6_IJSA_NS7_ILi512EEESA_EEES9_SC_SE_Li256ELb0ELb1ELb1ELb0EEENS1_19SingleTileSchedulerILb0ELb1ELb1ELi64EEEEEEEEEvNT_6ParamsE --------------------------
	.section	.text._ZN7cutlass13device_kernelIN5flash11enable_sm90INS1_16FlashAttnFwdSm90INS1_25CollectiveMainloopFwdSm90ILi2EN4cute5tupleIJNS5_1CILi1EEES8_S8_EEENS6_IJNS7_ILi64EEESA_SA_EEELi512ENS_10bfloat16_tEfNS_4arch4Sm90ELb0ELb1ELb0ELb0ELb1ELb0ELb0ELb0ELb0ELb1ELb1ELb0EEENS1_21CollectiveEpilogueFwdINS6_IJSA_NS7_ILi512EEESA_EEES9_SC_SE_Li256ELb0ELb1ELb1ELb0EEENS1_19SingleTileSchedulerILb0ELb1ELb1ELi64EEEEEEEEEvNT_6ParamsE,"ax",@progbits
	.align	128
.text._ZN7cutlass13device_kernelIN5flash11enable_sm90INS1_16FlashAttnFwdSm90INS1_25CollectiveMainloopFwdSm90ILi2EN4cute5tupleIJNS5_1CILi1EEES8_S8_EEENS6_IJNS7_ILi64EEESA_SA_EEELi512ENS_10bfloat16_tEfNS_4arch4Sm90ELb0ELb1ELb0ELb0ELb1ELb0ELb0ELb0ELb0ELb1ELb1ELb0EEENS1_21CollectiveEpilogueFwdINS6_IJSA_NS7_ILi512EEESA_EEES9_SC_SE_Li256ELb0ELb1ELb1ELb0EEENS1_19SingleTileSchedulerILb0ELb1ELb1ELi64EEEEEEEEEvNT_6ParamsE:
        .type           _ZN7cutlass13device_kernelIN5flash11enable_sm90INS1_16FlashAttnFwdSm90INS1_25CollectiveMainloopFwdSm90ILi2EN4cute5tupleIJNS5_1CILi1EEES8_S8_EEENS6_IJNS7_ILi64EEESA_SA_EEELi512ENS_10bfloat16_tEfNS_4arch4Sm90ELb0ELb1ELb0ELb0ELb1ELb0ELb0ELb0ELb0ELb1ELb1ELb0EEENS1_21CollectiveEpilogueFwdINS6_IJSA_NS7_ILi512EEESA_EEES9_SC_SE_Li256ELb0ELb1ELb1ELb0EEENS1_19SingleTileSchedulerILb0ELb1ELb1ELi64EEEEEEEEEvNT_6ParamsE,@function
        .size           _ZN7cutlass13device_kernelIN5flash11enable_sm90INS1_16FlashAttnFwdSm90INS1_25CollectiveMainloopFwdSm90ILi2EN4cute5tupleIJNS5_1CILi1EEES8_S8_EEENS6_IJNS7_ILi64EEESA_SA_EEELi512ENS_10bfloat16_tEfNS_4arch4Sm90ELb0ELb1ELb0ELb0ELb1ELb0ELb0ELb0ELb0ELb1ELb1ELb0EEENS1_21CollectiveEpilogueFwdINS6_IJSA_NS7_ILi512EEESA_EEES9_SC_SE_Li256ELb0ELb1ELb1ELb0EEENS1_19SingleTileSchedulerILb0ELb1ELb1ELi64EEEEEEEEEvNT_6ParamsE,(.L_x_15646 - _ZN7cutlass13device_kernelIN5flash11enable_sm90INS1_16FlashAttnFwdSm90INS1_25CollectiveMainloopFwdSm90ILi2EN4cute5tupleIJNS5_1CILi1EEES8_S8_EEENS6_IJNS7_ILi64EEESA_SA_EEELi512ENS_10bfloat16_tEfNS_4arch4Sm90ELb0ELb1ELb0ELb0ELb1ELb0ELb0ELb0ELb0ELb1ELb1ELb0EEENS1_21CollectiveEpilogueFwdINS6_IJSA_NS7_ILi512EEESA_EEES9_SC_SE_Li256ELb0ELb1ELb1ELb0EEENS1_19SingleTileSchedulerILb0ELb1ELb1ELi64EEEEEEEEEvNT_6ParamsE)
        .other          _ZN7cutlass13device_kernelIN5flash11enable_sm90INS1_16FlashAttnFwdSm90INS1_25CollectiveMainloopFwdSm90ILi2EN4cute5tupleIJNS5_1CILi1EEES8_S8_EEENS6_IJNS7_ILi64EEESA_SA_EEELi512ENS_10bfloat16_tEfNS_4arch4Sm90ELb0ELb1ELb0ELb0ELb1ELb0ELb0ELb0ELb0ELb1ELb1ELb0EEENS1_21CollectiveEpilogueFwdINS6_IJSA_NS7_ILi512EEESA_EEES9_SC_SE_Li256ELb0ELb1ELb1ELb0EEENS1_19SingleTileSchedulerILb0ELb1ELb1ELi64EEEEEEEEEvNT_6ParamsE,@"STO_CUDA_ENTRY STV_DEFAULT"
_ZN7cutlass13device_kernelIN5flash11enable_sm90INS1_16FlashAttnFwdSm90INS1_25CollectiveMainloopFwdSm90ILi2EN4cute5tupleIJNS5_1CILi1EEES8_S8_EEENS6_IJNS7_ILi64EEESA_SA_EEELi512ENS_10bfloat16_tEfNS_4arch4Sm90ELb0ELb1ELb0ELb0ELb1ELb0ELb0ELb0ELb0ELb1ELb1ELb0EEENS1_21CollectiveEpilogueFwdINS6_IJSA_NS7_ILi512EEESA_EEES9_SC_SE_Li256ELb0ELb1ELb1ELb0EEENS1_19SingleTileSchedulerILb0ELb1ELb1ELi64EEEEEEEEEvNT_6ParamsE:
        /* <DEDUP_REMOVED lines=40> */
.L_x_4863:
        /* <DEDUP_REMOVED lines=22> */
.L_x_4864:
        /* <DEDUP_REMOVED lines=18> */
.L_x_4865:
        /* <DEDUP_REMOVED lines=22> */
.L_x_4866:
        /* <DEDUP_REMOVED lines=23> */
.L_x_4867:
        /* <DEDUP_REMOVED lines=9> */
.L_x_4870:
[----:B------:R-:W-:-:S08]  /*0860*/  NOP ;  /* 0x0000000000007918 */ /* 0x000fd00000000000 */
[----:B------:R-:W0:Y:S02]  /*0870*/  USETMAXREG.TRY_ALLOC.CTAPOOL UP0, 0xe8 ;  /* 0x000000e8000079c8 */ /* 0x000e240008000600 */
[----:B0-----:R-:W-:-:S13]  /*0880*/  PLOP3.LUT P0, PT, PT, PT, UP0, 0x80, 0x0 ;  /* 0x000000000000781c */ /* 0x001fda0003f0f008 */
[----:B------:R-:W-:Y:S05]  /*0890*/  @!P0 BRA `(.L_x_4870) ;  /* 0xfffffffc00f08947 */ /* 0x000fea000383ffff */
[----:B------:R-:W0:Y:S01]  /*08a0*/  LDC R2, c[0x0][0xc50] ;  /* 0x00031400ff027b82 */ /* 0x000e220000000800 */
[----:B------:R-:W-:-:S04]  /*08b0*/  LOP3.LUT R0, R30, 0xffffff80, RZ, 0xc0, !PT ;  /* 0xffffff801e007812 */ /* 0x000fc800078ec0ff */
[----:B------:R-:W-:-:S03]  /*08c0*/  ISETP.NE.AND P0, PT, R0, 0x80, PT ;  /* 0x000000800000780c */ /* 0x000fc60003f05270 */
[----:B------:R-:W1:Y:S08]  /*08d0*/  S2UR UR4, SR_CTAID.Y ;  /* 0x00000000000479c3 */ /* 0x000e700000002600 */
[----:B------:R-:W2:Y:S08]  /*08e0*/  S2UR UR5, SR_CTAID.Z ;  /* 0x00000000000579c3 */ /* 0x000eb00000002700 */
[----:B------:R-:W-:Y:S06]  /*08f0*/  @!P0 BAR.ARV 0x8, 0x100 ;  /* 0x0204000000008b1d */ /* 0x000fec0000002000 */
[----:B0-----:R-:W-:-:S02]  /*0900*/  ISETP.NE.AND P1, PT, R2, 0x1, PT ;  /* 0x000000010200780c */ /* 0x001fc40003f25270 */
[----:B------:R-:W-:Y:S01]  /*0910*/  ISETP.GE.U32.AND P0, PT, R30, 0x100, PT ;  /* 0x000001001e00780c */ /* 0x000fe20003f06070 */
[----:B-1----:R-:W-:-:S10]  /*0920*/  IMAD.U32 R18, RZ, RZ, UR4 ;  /* 0x00000004ff127e24 */ /* 0x002fd4000f8e00ff */
[----:B------:R-:W0:Y:S08]  /*0930*/  @P1 LDC R0, c[0x0][0xc54] ;  /* 0x00031500ff001b82 */ /* 0x000e300000000800 */
[----:B------:R-:W-:Y:S08]  /*0940*/  @P0 BAR.ARV 0xf, 0x100 ;  /* 0x03c4000000000b1d */ /* 0x000ff00000002000 */
[----:B------:R-:W1:Y:S01]  /*0950*/  @P1 LDC R3, c[0x0][0xc58] ;  /* 0x00031600ff031b82 */ /* 0x000e620000000800 */
[----:B--2---:R-:W-:Y:S01]  /*0960*/  ISETP.LE.AND P0, PT, RZ, UR5, PT ;  /* 0x00000005ff007c0c */ /* 0x004fe2000bf03270 */
[----:B0-----:R-:W-:-:S05]  /*0970*/  @P1 IMAD.HI.U32 R0, R0, UR4, RZ ;  /* 0x0000000400001c27 */ /* 0x001fca000f8e00ff */
[----:B-1----:R-:W-:-:S05]  /*0980*/  @P1 SHF.R.U32.HI R18, RZ, R3, R0 ;  /* 0x00000003ff121219 */ /* 0x002fca0000011600 */
[----:B------:R-:W-:-:S04]  /*0990*/  IMAD.MOV R3, RZ, RZ, -R18 ;  /* 0x000000ffff037224 */ /* 0x000fc800078e0a12 */
[----:B------:R-:W-:Y:S01]  /*09a0*/  IMAD R8, R2, R3, UR4 ;  /* 0x0000000402087e24 */ /* 0x000fe2000f8e0203 */
[----:B------:R-:W-:Y:S06]  /*09b0*/  @!P0 BRA `(.L_x_4871) ;  /* 0x0000012800048947 */ /* 0x000fec0003800000 */
[----:B------:R-:W0:Y:S01]  /*09c0*/  S2R R152, SR_CTAID.X ;  /* 0x0000000000987919 */ /* 0x000e220000002500 */
[----:B------:R-:W-:Y:S01]  /*09d0*/  ULDC.64 UR4, c[0x0][0x418] ;  /* 0x0001060000047ab9 */ /* 0x000fe20000000a00 */
[----:B------:R-:W-:Y:S01]  /*09e0*/  ULDC UR41, c[0x0][0x424] ;  /* 0x0001090000297ab9 */ /* 0x000fe20000000800 */
[----:B------:R-:W-:Y:S01]  /*09f0*/  UISETP.NE.U32.AND UP0, UPT, UR4, URZ, UPT ;  /* 0x0000003f0400728c */ /* 0x000fe2000bf05070 */
[----:B------:R-:W1:Y:S01]  /*0a00*/  S2UR UR42, SR_CgaCtaId ;  /* 0x00000000002a79c3 */ /* 0x000e620000008800 */
[----:B------:R-:W-:Y:S01]  /*0a10*/  ULDC UR6, c[0x0][0x2f0] ;  /* 0x0000bc0000067ab9 */ /* 0x000fe20000000800 */
[----:B------:R-:W-:Y:S01]  /*0a20*/  VIADD R22, R30, 0xffffff80 ;  /* 0xffffff801e167836 */ /* 0x000fe20000000000 */
[----:B------:R-:W-:-:S04]  /*0a30*/  UISETP.NE.AND.EX UP0, UPT, UR5, URZ, UPT, UP0 ;  /* 0x0000003f0500728c */ /* 0x000fc8000bf05300 */
[----:B------:R-:W-:Y:S02]  /*0a40*/  USEL UR41, UR41, 0x1, UP0 ;  /* 0x0000000129297887 */ /* 0x000fe40008000000 */
[----:B------:R-:W-:Y:S02]  /*0a50*/  UISETP.NE.AND UP0, UPT, UR9, 0x1, UPT ;  /* 0x000000010900788c */ /* 0x000fe4000bf05270 */
[----:B------:R-:W-:-:S04]  /*0a60*/  UIMAD UR4, UR41, UR6, 0x3f ;  /* 0x0000003f290474a4 */ /* 0x000fc8000f8e0206 */
[----:B------:R-:W-:Y:S01]  /*0a70*/  PLOP3.LUT P0, PT, PT, PT, UP0, 0x80, 0x0 ;  /* 0x000000000000781c */ /* 0x000fe20003f0f008 */
[----:B------:R-:W-:-:S04]  /*0a80*/  USHF.R.S32.HI UR5, URZ, 0x1f, UR4 ;  /* 0x0000001f3f057899 */ /* 0x000fc80008011404 */
[----:B------:R-:W-:-:S04]  /*0a90*/  ULEA.HI UR5, UR5, UR4, URZ, 0x6 ;  /* 0x0000000405057291 */ /* 0x000fc8000f8f303f */
[----:B------:R-:W-:Y:S01]  /*0aa0*/  USHF.R.S32.HI UR5, URZ, 0x6, UR5 ;  /* 0x000000063f057899 */ /* 0x000fe20008011405 */
[----:B0-----:R-:W-:-:S03]  /*0ab0*/  IMAD.SHL.U32 R152, R152, 0x40, RZ ;  /* 0x0000004098987824 */ /* 0x001fc600078e00ff */
[----:B-1----:R-:W-:Y:S08]  /*0ac0*/  @!P0 BRA `(.L_x_4872) ;  /* 0x0000002000f48947 */ /* 0x002ff00003800000 */
[----:B------:R-:W0:Y:S01]  /*0ad0*/  LDC R0, c[0x0][0x448] ;  /* 0x00011200ff007b82 */ /* 0x000e220000000800 */
[----:B------:R-:W-:Y:S02]  /*0ae0*/  ULDC UR7, c[0x0][0x288] ;  /* 0x0000a20000077ab9 */ /* 0x000fe40000000800 */
[----:B------:R-:W-:-:S04]  /*0af0*/  UIADD3 UR4, -UR7, 0x1, URZ ;  /* 0x0000000107047890 */ /* 0x000fc8000fffe13f */
[----:B------:R-:W-:Y:S01]  /*0b00*/  UIMAD UR4, UR41, UR6, UR4 ;  /* 0x00000006290472a4 */ /* 0x000fe2000f8e0204 */
[----:B------:R-:W1:Y:S01]  /*0b10*/  LDC.64 R6, c[0x0][0x9e0] ;  /* 0x00027800ff067b82 */ /* 0x000e620000000a00 */
[----:B0-----:R-:W-:Y:S02]  /*0b20*/  ISETP.NE.AND P1, PT, R0, 0x1, PT ;  /* 0x000000010000780c */ /* 0x001fe40003f25270 */
[----:B------:R-:W-:Y:S02]  /*0b30*/  IADD3 R0, R152, 0x3f, RZ ;  /* 0x0000003f98007810 */ /* 0x000fe40007ffe0ff */
[----:B-1----:R-:W-:-:S09]  /*0b40*/  ISETP.GE.AND P2, PT, R7, 0x1, PT ;  /* 0x000000010700780c */ /* 0x002fd20003f46270 */
[----:B------:R-:W0:Y:S08]  /*0b50*/  @P1 LDC R3, c[0x0][0x44c] ;  /* 0x00011300ff031b82 */ /* 0x000e300000000800 */
[----:B------:R-:W1:Y:S01]  /*0b60*/  @P1 LDC R5, c[0x0][0x450] ;  /* 0x00011400ff051b82 */ /* 0x000e620000000800 */
[----:B0-----:R-:W-:-:S05]  /*0b70*/  @P1 IMAD.HI.U32 R2, R0, R3, RZ ;  /* 0x0000000300021227 */ /* 0x001fca00078e00ff */
[----:B-1----:R-:W-:-:S05]  /*0b80*/  @P1 SHF.R.U32.HI R0, RZ, R5, R2 ;  /* 0x00000005ff001219 */ /* 0x002fca0000011602 */
[----:B------:R-:W-:-:S04]  /*0b90*/  VIADD R3, R0, UR4 ;  /* 0x0000000400037c36 */ /* 0x000fc80008000000 */
        /* <DEDUP_REMOVED lines=12> */
.L_x_4874:
[----:B------:R-:W-:-:S13]  /*0c60*/  ISETP.NE.AND P0, PT, R7, 0x1, PT ;  /* 0x000000010700780c */ /* 0x000fda0003f05270 */
[----:B------:R-:W0:Y:S02]  /*0c70*/  @P0 LDC.64 R4, c[0x0][0x9e8] ;  /* 0x00027a00ff040b82 */ /* 0x000e240000000a00 */
[----:B0-----:R-:W-:-:S05]  /*0c80*/  @P0 IMAD.HI.U32 R4, R2, R4, RZ ;  /* 0x0000000402040227 */ /* 0x001fca00078e00ff */
[----:B------:R-:W-:-:S07]  /*0c90*/  @P0 SHF.R.U32.HI R2, RZ, R5, R4 ;  /* 0x00000005ff020219 */ /* 0x000fce0000011604 */
.L_x_4875:
[----:B------:R-:W-:-:S05]  /*0ca0*/  IMAD R3, R2, R7, R7 ;  /* 0x0000000702037224 */ /* 0x000fca00078e0207 */
[----:B------:R-:W-:-:S07]  /*0cb0*/  VIMNMX R0, R0, R3, PT ;  /* 0x0000000300007248 */ /* 0x000fce0003fe0100 */
.L_x_4873:
[----:B------:R-:W0:Y:S01]  /*0cc0*/  @P1 LDC R5, c[0x0][0x44c] ;  /* 0x00011300ff051b82 */ /* 0x000e220000000800 */
[----:B------:R-:W-:Y:S01]  /*0cd0*/  IADD3 R0, R0, 0x3f, RZ ;  /* 0x0000003f00007810 */ /* 0x000fe20007ffe0ff */
[----:B------:R-:W-:Y:S01]  /*0ce0*/  UIMAD UR41, UR41, UR6, -UR7 ;  /* 0x00000006292972a4 */ /* 0x000fe2000f8e0a07 */
[----:B------:R-:W-:Y:S02]  /*0cf0*/  ULDC UR4, c[0x0][0x9dc] ;  /* 0x0002770000047ab9 */ /* 0x000fe40000000800 */
[----:B------:R-:W-:-:S03]  /*0d00*/  SHF.R.S32.HI R3, RZ, 0x1f, R0 ;  /* 0x0000001fff037819 */ /* 0x000fc60000011400 */
[----:B------:R-:W1:Y:S01]  /*0d10*/  @P1 LDC R9, c[0x0][0x450] ;  /* 0x00011400ff091b82 */ /* 0x000e620000000800 */
[----:B------:R-:W-:-:S04]  /*0d20*/  LEA.HI R3, R3, R0, RZ, 0x6 ;  /* 0x0000000003037211 */ /* 0x000fc800078f30ff */
[----:B------:R-:W-:-:S04]  /*0d30*/  SHF.R.S32.HI R3, RZ, 0x6, R3 ;  /* 0x00000006ff037819 */ /* 0x000fc80000011403 */
[----:B------:R-:W-:Y:S01]  /*0d40*/  VIMNMX R11, R3, UR5, PT ;  /* 0x00000005030b7c48 */ /* 0x000fe2000bfe0100 */
[----:B0-----:R-:W-:-:S05]  /*0d50*/  @P1 IMAD.HI.U32 R2, R152, R5, RZ ;  /* 0x0000000598021227 */ /* 0x001fca00078e00ff */
[----:B-1----:R-:W-:-:S05]  /*0d60*/  @P1 SHF.R.U32.HI R152, RZ, R9, R2 ;  /* 0x00000009ff981219 */ /* 0x002fca0000011602 */
[----:B------:R-:W-:-:S04]  /*0d70*/  VIADD R152, R152, UR41 ;  /* 0x0000002998987c36 */ /* 0x000fc80008000000 */
        /* <DEDUP_REMOVED lines=11> */
.L_x_4877:
[----:B------:R-:W-:-:S13]  /*0e30*/  ISETP.NE.AND P0, PT, R7, 0x1, PT ;  /* 0x000000010700780c */ /* 0x000fda0003f05270 */
[----:B------:R-:W0:Y:S02]  /*0e40*/  @P0 LDC.64 R2, c[0x0][0x9e8] ;  /* 0x00027a00ff020b82 */ /* 0x000e240000000a00 */
[----:B0-----:R-:W-:-:S05]  /*0e50*/  @P0 IMAD.HI.U32 R2, R152, R2, RZ ;  /* 0x0000000298020227 */ /* 0x001fca00078e00ff */
[----:B------:R-:W-:-:S07]  /*0e60*/  @P0 SHF.R.U32.HI R152, RZ, R3, R2 ;  /* 0x00000003ff980219 */ /* 0x000fce0000011602 */
.L_x_4878:
[----:B------:R-:W-:-:S05]  /*0e70*/  IMAD R3, R152, R7, RZ ;  /* 0x0000000798037224 */ /* 0x000fca00078e02ff */
[----:B------:R-:W-:-:S07]  /*0e80*/  VIMNMX R0, R0, R3, !PT ;  /* 0x0000000300007248 */ /* 0x000fce0007fe0100 */
.L_x_4876:
[----:B------:R-:W-:Y:S01]  /*0e90*/  SHF.R.S32.HI R3, RZ, 0x1f, R0 ;  /* 0x0000001fff037819 */ /* 0x000fe20000011400 */
[----:B------:R-:W-:Y:S01]  /*0ea0*/  IMAD.MOV.U32 R4, RZ, RZ, RZ ;  /* 0x000000ffff047224 */ /* 0x000fe200078e00ff */
[----:B------:R-:W-:Y:S02]  /*0eb0*/  LOP3.LUT R7, R8, 0xffff, RZ, 0xc0, !PT ;  /* 0x0000ffff08077812 */ /* 0x000fe400078ec0ff */
[----:B------:R-:W-:Y:S02]  /*0ec0*/  LEA.HI R3, R3, R0, RZ, 0x6 ;  /* 0x0000000003037211 */ /* 0x000fe400078f30ff */
[----:B------:R-:W-:Y:S02]  /*0ed0*/  SHF.R.U32.HI R0, RZ, 0x10, R8 ;  /* 0x00000010ff007819 */ /* 0x000fe40000011608 */
[----:B------:R-:W-:Y:S02]  /*0ee0*/  SHF.R.S32.HI R3, RZ, 0x6, R3 ;  /* 0x00000006ff037819 */ /* 0x000fe40000011403 */
[----:B------:R-:W-:-:S02]  /*0ef0*/  ISETP.NE.AND P0, PT, R0, RZ, PT ;  /* 0x000000ff0000720c */ /* 0x000fc40003f05270 */
[----:B------:R-:W-:-:S04]  /*0f00*/  VIMNMX R10, RZ, R3, !PT ;  /* 0x00000003ff0a7248 */ /* 0x000fc80007fe0100 */
[----:B------:R-:W-:-:S07]  /*0f10*/  ISETP.GT.AND P1, PT, R11, R10, PT ;  /* 0x0000000a0b00720c */ /* 0x000fce0003f24270 */
[----:B------:R-:W0:Y:S06]  /*0f20*/  @!P0 LDC R0, c[0x0][0x9f0] ;  /* 0x00027c00ff008b82 */ /* 0x000e2c0000000800 */
        /* <DEDUP_REMOVED lines=14> */
[----:B0-----:R-:W-:-:S05]  /*1010*/  IADD3 R9, RZ, -R3, RZ ;  /* 0x80000003ff097210 */ /* 0x001fca0007ffe0ff */
[----:B------:R-:W-:-:S04]  /*1020*/  IMAD R9, R9, R6, RZ ;  /* 0x0000000609097224 */ /* 0x000fc800078e02ff */
[----:B------:R-:W-:-:S04]  /*1030*/  IMAD.HI.U32 R2, R3, R9, R2 ;  /* 0x0000000903027227 */ /* 0x000fc800078e0002 */
[----:B------:R-:W-:-:S04]  /*1040*/  IMAD.MOV.U32 R3, RZ, RZ, R8 ;  /* 0x000000ffff037224 */ /* 0x000fc800078e0008 */
[----:B------:R-:W-:-:S04]  /*1050*/  IMAD.HI.U32 R2, R2, R3, RZ ;  /* 0x0000000302027227 */ /* 0x000fc800078e00ff */
[----:B------:R-:W-:-:S05]  /*1060*/  IMAD R3, R2, R4, R3 ;  /* 0x0000000402037224 */ /* 0x000fca00078e0203 */
[----:B------:R-:W-:-:S13]  /*1070*/  ISETP.GT.U32.AND P1, PT, R6, R3, PT ;  /* 0x000000030600720c */ /* 0x000fda0003f24070 */
[-C--:B------:R-:W-:Y:S01]  /*1080*/  @!P1 IADD3 R3, R3, -R6.reuse, RZ ;  /* 0x8000000603039210 */ /* 0x080fe20007ffe0ff */
[----:B------:R-:W-:Y:S01]  /*1090*/  @!P1 VIADD R2, R2, 0x1 ;  /* 0x0000000102029836 */ /* 0x000fe20000000000 */
[----:B------:R-:W-:Y:S02]  /*10a0*/  ISETP.NE.AND P1, PT, R0, RZ, PT ;  /* 0x000000ff0000720c */ /* 0x000fe40003f25270 */
[----:B------:R-:W-:-:S13]  /*10b0*/  ISETP.GE.U32.AND P0, PT, R3, R6, PT ;  /* 0x000000060300720c */ /* 0x000fda0003f06070 */
[----:B------:R-:W-:-:S04]  /*10c0*/  @P0 VIADD R2, R2, 0x1 ;  /* 0x0000000102020836 */ /* 0x000fc80000000000 */
[----:B------:R-:W-:Y:S01]  /*10d0*/  @!P2 IMAD.MOV R2, RZ, RZ, -R2 ;  /* 0x000000ffff02a224 */ /* 0x000fe200078e0a02 */
[----:B------:R-:W-:-:S05]  /*10e0*/  @!P1 LOP3.LUT R2, RZ, R0, RZ, 0x33, !PT ;  /* 0x00000000ff029212 */ /* 0x000fca00078e33ff */
[----:B------:R-:W-:-:S07]  /*10f0*/  IMAD.MOV.U32 R4, RZ, RZ, R2 ;  /* 0x000000ffff047224 */ /* 0x000fce00078e0002 */
.L_x_4879:
[-C--:B------:R-:W-:Y:S01]  /*1100*/  IMAD R3, R7, R4.reuse, R10 ;  /* 0x0000000407037224 */ /* 0x080fe200078e020a */
[----:B------:R-:W-:Y:S02]  /*1110*/  PLOP3.LUT P0, PT, PT, PT, PT, 0x80, 0x0 ;  /* 0x000000000000781c */ /* 0x000fe40003f0f070 */
[----:B------:R-:W-:Y:S02]  /*1120*/  CS2R R150, SRZ ;  /* 0x0000000000967805 */ /* 0x000fe4000001ff00 */
[----:B------:R-:W-:Y:S02]  /*1130*/  MOV R2, RZ ;  /* 0x000000ff00027202 */ /* 0x000fe40000000f00 */
[----:B------:R-:W-:Y:S02]  /*1140*/  CS2R R148, SRZ ;  /* 0x0000000000947805 */ /* 0x000fe4000001ff00 */
[----:B0-----:R-:W-:Y:S01]  /*1150*/  VIADDMNMX R0, R3, R4, R11, PT ;  /* 0x0000000403007246 */ /* 0x001fe2000380010b */
[----:B------:R-:W-:Y:S01]  /*1160*/  IMAD.MOV.U32 R4, RZ, RZ, RZ ;  /* 0x000000ffff047224 */ /* 0x000fe200078e00ff */
[----:B------:R-:W-:-:S02]  /*1170*/  CS2R R146, SRZ ;  /* 0x0000000000927805 */ /* 0x000fc4000001ff00 */
[----:B------:R-:W-:Y:S02]  /*1180*/  CS2R R144, SRZ ;  /* 0x0000000000907805 */ /* 0x000fe4000001ff00 */
[----:B------:R-:W-:Y:S02]  /*1190*/  ISETP.GT.AND P1, PT, R0, R3, PT ;  /* 0x000000030000720c */ /* 0x000fe40003f24270 */
        /* <DEDUP_REMOVED lines=93> */
.L_x_4881:
[----:B------:R-:W-:-:S04]  /*1770*/  SHF.L.U32 R2, RZ, 0x1f, RZ ;  /* 0x0000001fff027819 */ /* 0x000fc800000006ff */
[----:B------:R-:W0:Y:S02]  /*1780*/  SYNCS.PHASECHK.TRANS64.TRYWAIT P1, [UR5+0x28c50], R2 ;  /* 0x028c5002ff0075a7 */ /* 0x000e240008020145 */
[----:B0-----:R-:W-:Y:S05]  /*1790*/  @!P1 BRA `(.L_x_4882) ;  /* 0x0000011800949947 */ /* 0x001fea0003800000 */
.L_x_5032:
        /* <DEDUP_REMOVED lines=39> */
.L_x_4883:
        /* <DEDUP_REMOVED lines=9> */
.L_x_4890:
[----:B------:R-:W-:Y:S01]  /*1aa0*/  BAR.SYNC.DEFER_BLOCKING 0xe, 0x100 ;  /* 0x0384000000007b1d */ /* 0x000fe20000010000 */
[----:B01----:R-:W-:Y:S01]  /*1ab0*/  IMAD.U32 R5, RZ, RZ, UR4 ;  /* 0x00000004ff057e24 */ /* 0x003fe2000f8e00ff */
[----:B------:R-:W-:Y:S01]  /*1ac0*/  UIADD3 UR4, UR4, 0x1, URZ ;  /* 0x0000000104047890 */ /* 0x000fe2000fffe03f */
[C---:B------:R-:W-:Y:S01]  /*1ad0*/  ISETP.GT.AND P2, PT, R0.reuse, R3, PT ;  /* 0x000000030000720c */ /* 0x040fe20003f44270 */
[----:B------:R-:W-:Y:S02]  /*1ae0*/  VIADD R0, R0, 0xffffffff ;  /* 0xffffffff00007836 */ /* 0x000fe40000000000 */
        /* <DEDUP_REMOVED lines=138> */
.L_x_4885:
[----:B------:R-:W-:Y:S01]  /*2390*/  ULEA UR7, UR4, UR5, 0x3 ;  /* 0x0000000504077291 */ /* 0x000fe2000f8e183f */
[----:B------:R-:W-:-:S08]  /*23a0*/  SHF.L.U32 R2, R7, 0x1f, RZ ;  /* 0x0000001f07027819 */ /* 0x000fd000000006ff */
[----:B------:R0:W1:Y:S01]  /*23b0*/  SYNCS.PHASECHK.TRANS64.TRYWAIT P1, [UR7+0x28c50], R2 ;  /* 0x028c5002ff0075a7 */ /* 0x0000620008020147 */
[----:B------:R-:W-:Y:S05]  /*23c0*/  @!P0 BRA `(.L_x_4886) ;  /* 0x0000000000048947 */ /* 0x000fea0003800000 */
[----:B------:R-:W-:Y:S01]  /*23d0*/  BPT.TRAP 0x1 ;  /* 0x000000040000795c */ /* 0x000fe20000300000 */
.L_x_4886:
[----:B-1----:R-:W-:Y:S05]  /*23e0*/  @P1 BRA `(.L_x_4887) ;  /* 0x0000000000081947 */ /* 0x002fea0003800000 */
[----:B------:R-:W1:Y:S02]  /*23f0*/  SYNCS.PHASECHK.TRANS64.TRYWAIT P1, [UR7+0x28c50], R2 ;  /* 0x028c5002ff0075a7 */ /* 0x000e640008020147 */
[----:B-1----:R-:W-:Y:S05]  /*2400*/  @!P1 BRA `(.L_x_4888) ;  /* 0x0000010c00909947 */ /* 0x002fea0003800000 */
.L_x_4887:
        /* <DEDUP_REMOVED lines=26> */
.L_x_4889:
[----:B------:R-:W-:-:S04]  /*25b0*/  UIADD3 UR7, UR7, 0x28c60, URZ ;  /* 0x00028c6007077890 */ /* 0x000fc8000fffe03f */
[----:B------:R-:W-:-:S09]  /*25c0*/  UPRMT UR7, UR42, 0x654, UR7 ;  /* 0x000006542a077896 */ /* 0x000fd20008000007 */
[----:B------:R-:W-:Y:S01]  /*25d0*/  SYNCS.ARRIVE.TRANS64.RED.A1T0 RZ, [UR7], RZ ;  /* 0x000000ffffff79a7 */ /* 0x000fe20008100407 */
[----:B------:R-:W-:Y:S05]  /*25e0*/  @P2 BRA `(.L_x_4890) ;  /* 0xfffffff4002c2947 */ /* 0x000fea000383ffff */
[----:B------:R-:W-:-:S12]  /*25f0*/  USHF.L.U32 UR4, UR4, 0x6, URZ ;  /* 0x0000000604047899 */ /* 0x000fd8000800063f */
.L_x_4884:
[----:B------:R-:W-:Y:S01]  /*2600*/  BAR.SYNC.DEFER_BLOCKING 0xe, 0x100 ;  /* 0x0384000000007b1d */ /* 0x000fe20000010000 */
[----:B------:R-:W-:Y:S02]  /*2610*/  IADD3 R4, R4, UR4, RZ ;  /* 0x0000000404047c10 */ /* 0x000fe4000fffe0ff */
[----:B------:R-:W-:Y:S02]  /*2620*/  PLOP3.LUT P0, PT, PT, PT, PT, 0x8, 0x0 ;  /* 0x000000000000781c */ /* 0x000fe40003f0e170 */
        /* <DEDUP_REMOVED lines=135> */
.L_x_4872:
[----:B------:R-:W0:Y:S01]  /*2ea0*/  LDC R19, c[0x0][0x448] ;  /* 0x00011200ff137b82 */ /* 0x000e220000000800 */
[----:B------:R-:W-:Y:S01]  /*2eb0*/  VIADD R0, R152, 0x3f ;  /* 0x0000003f98007836 */ /* 0x000fe20000000000 */
[----:B------:R-:W-:Y:S01]  /*2ec0*/  ULDC UR4, c[0x0][0x288] ;  /* 0x0000a20000047ab9 */ /* 0x000fe20000000800 */
[----:B------:R-:W-:Y:S01]  /*2ed0*/  LOP3.LUT R16, R16, 0xfffffffd, RZ, 0xc0, !PT ;  /* 0xfffffffd10107812 */ /* 0x000fe200078ec0ff */
[----:B------:R-:W-:-:S04]  /*2ee0*/  UIADD3 UR7, -UR4, 0x1, URZ ;  /* 0x0000000104077890 */ /* 0x000fc8000fffe13f */
[----:B------:R-:W1:Y:S01]  /*2ef0*/  LDC.64 R4, c[0x0][0x9e0] ;  /* 0x00027800ff047b82 */ /* 0x000e620000000a00 */
[----:B------:R-:W-:Y:S01]  /*2f00*/  UIMAD UR7, UR41, UR6, UR7 ;  /* 0x00000006290772a4 */ /* 0x000fe2000f8e0207 */
[----:B0-----:R-:W-:Y:S02]  /*2f10*/  ISETP.NE.AND P2, PT, R19, 0x1, PT ;  /* 0x000000011300780c */ /* 0x001fe40003f45270 */
[----:B-1----:R-:W-:-:S11]  /*2f20*/  ISETP.GE.AND P1, PT, R5, 0x1, PT ;  /* 0x000000010500780c */ /* 0x002fd60003f26270 */
[----:B------:R-:W0:Y:S01]  /*2f30*/  @P2 LDC R3, c[0x0][0x44c] ;  /* 0x00011300ff032b82 */ /* 0x000e220000000800 */
[----:B------:R-:W-:-:S04]  /*2f40*/  @P2 LOP3.LUT R16, R16, 0x2, RZ, 0xfc, !PT ;  /* 0x0000000210102812 */ /* 0x000fc800078efcff */
[----:B------:R-:W-:-:S03]  /*2f50*/  LOP3.LUT R16, R16, 0xfffffffe, RZ, 0xc0, !PT ;  /* 0xfffffffe10107812 */ /* 0x000fc600078ec0ff */
[----:B------:R-:W1:Y:S01]  /*2f60*/  @P2 LDC R2, c[0x0][0x450] ;  /* 0x00011400ff022b82 */ /* 0x000e620000000800 */
[----:B------:R-:W-:Y:S01]  /*2f70*/  @P1 LOP3.LUT R16, R16, 0x1, RZ, 0xfc, !PT ;  /* 0x0000000110101812 */ /* 0x000fe200078efcff */
[----:B0-----:R-:W-:-:S05]  /*2f80*/  @P2 IMAD.HI.U32 R3, R0, R3, RZ ;  /* 0x0000000300032227 */ /* 0x001fca00078e00ff */
[----:B-1----:R-:W-:-:S05]  /*2f90*/  @P2 SHF.R.U32.HI R0, RZ, R2, R3 ;  /* 0x00000002ff002219 */ /* 0x002fca0000011603 */
[----:B------:R-:W-:-:S05]  /*2fa0*/  VIADD R3, R0, UR7 ;  /* 0x0000000700037c36 */ /* 0x000fca0008000000 */
[----:B------:R-:W-:Y:S01]  /*2fb0*/  IADD3 R0, R3, R4, RZ ;  /* 0x0000000403007210 */ /* 0x000fe20007ffe0ff */
        /* <DEDUP_REMOVED lines=11> */
.L_x_4892:
[----:B------:R-:W-:-:S13]  /*3070*/  ISETP.NE.AND P0, PT, R5, 0x1, PT ;  /* 0x000000010500780c */ /* 0x000fda0003f05270 */
[----:B------:R-:W0:Y:S02]  /*3080*/  @P0 LDC.64 R6, c[0x0][0x9e8] ;  /* 0x00027a00ff060b82 */ /* 0x000e240000000a00 */
[----:B0-----:R-:W-:-:S05]  /*3090*/  @P0 IMAD.HI.U32 R4, R2, R6, RZ ;  /* 0x0000000602040227 */ /* 0x001fca00078e00ff */
[----:B------:R-:W-:-:S07]  /*30a0*/  @P0 SHF.R.U32.HI R2, RZ, R7, R4 ;  /* 0x00000007ff020219 */ /* 0x000fce0000011604 */
.L_x_4893:
[----:B------:R-:W-:-:S05]  /*30b0*/  IMAD R3, R2, R5, R5 ;  /* 0x0000000502037224 */ /* 0x000fca00078e0205 */
[----:B------:R-:W-:-:S07]  /*30c0*/  VIMNMX R0, R0, R3, PT ;  /* 0x0000000300007248 */ /* 0x000fce0003fe0100 */
.L_x_4891:
[----:B------:R-:W0:Y:S01]  /*30d0*/  @P2 LDC R7, c[0x0][0x44c] ;  /* 0x00011300ff072b82 */ /* 0x000e220000000800 */
[----:B------:R-:W-:Y:S01]  /*30e0*/  VIADD R0, R0, 0x3f ;  /* 0x0000003f00007836 */ /* 0x000fe20000000000 */
[----:B------:R-:W-:Y:S01]  /*30f0*/  UIMAD UR4, UR41, UR6, -UR4 ;  /* 0x00000006290472a4 */ /* 0x000fe2000f8e0a04 */
[----:B------:R-:W-:-:S03]  /*3100*/  IMAD.MOV.U32 R2, RZ, RZ, R152 ;  /* 0x000000ffff027224 */ /* 0x000fc600078e0098 */
[----:B------:R-:W-:Y:S02]  /*3110*/  SHF.R.S32.HI R3, RZ, 0x1f, R0 ;  /* 0x0000001fff037819 */ /* 0x000fe40000011400 */
[----:B------:R-:W1:Y:S02]  /*3120*/  @P2 LDC R4, c[0x0][0x450] ;  /* 0x00011400ff042b82 */ /* 0x000e640000000800 */
[----:B------:R-:W-:-:S04]  /*3130*/  LEA.HI R3, R3, R0, RZ, 0x6 ;  /* 0x0000000003037211 */ /* 0x000fc800078f30ff */
[----:B------:R-:W-:-:S04]  /*3140*/  SHF.R.S32.HI R3, RZ, 0x6, R3 ;  /* 0x00000006ff037819 */ /* 0x000fc80000011403 */
[----:B------:R-:W-:Y:S01]  /*3150*/  VIMNMX R6, R3, UR5, PT ;  /* 0x0000000503067c48 */ /* 0x000fe2000bfe0100 */
[----:B0-----:R-:W-:-:S05]  /*3160*/  @P2 IMAD.HI.U32 R7, R152, R7, RZ ;  /* 0x0000000798072227 */ /* 0x001fca00078e00ff */
[----:B-1----:R-:W-:-:S04]  /*3170*/  @P2 SHF.R.U32.HI R2, RZ, R4, R7 ;  /* 0x00000004ff022219 */ /* 0x002fc80000011607 */
[----:B------:R-:W-:Y:S01]  /*3180*/  IADD3 R0, R2, UR4, RZ ;  /* 0x0000000402007c10 */ /* 0x000fe2000fffe0ff */
[----:B------:R-:W-:-:S04]  /*3190*/  ULDC UR4, c[0x0][0x9dc] ;  /* 0x0002770000047ab9 */ /* 0x000fc80000000800 */
        /* <DEDUP_REMOVED lines=11> */
.L_x_4895:
[----:B------:R-:W-:-:S13]  /*3250*/  ISETP.NE.AND P0, PT, R5, 0x1, PT ;  /* 0x000000010500780c */ /* 0x000fda0003f05270 */
[----:B------:R-:W0:Y:S02]  /*3260*/  @P0 LDC.64 R10, c[0x0][0x9e8] ;  /* 0x00027a00ff0a0b82 */ /* 0x000e240000000a00 */
[----:B0-----:R-:W-:-:S05]  /*3270*/  @P0 IMAD.HI.U32 R4, R0, R10, RZ ;  /* 0x0000000a00040227 */ /* 0x001fca00078e00ff */
[----:B------:R-:W-:-:S07]  /*3280*/  @P0 SHF.R.U32.HI R0, RZ, R11, R4 ;  /* 0x0000000bff000219 */ /* 0x000fce0000011604 */
.L_x_4896:
[----:B------:R-:W-:-:S05]  /*3290*/  IMAD R3, R0, R5, RZ ;  /* 0x0000000500037224 */ /* 0x000fca00078e02ff */
[----:B------:R-:W-:-:S07]  /*32a0*/  VIMNMX R2, R2, R3, !PT ;  /* 0x0000000302027248 */ /* 0x000fce0007fe0100 */
.L_x_4894:
[----:B------:R-:W-:Y:S01]  /*32b0*/  SHF.R.U32.HI R9, RZ, 0x10, R8 ;  /* 0x00000010ff097819 */ /* 0x000fe20000011608 */
[----:B------:R-:W-:Y:S01]  /*32c0*/  IMAD.MOV.U32 R0, RZ, RZ, RZ ;  /* 0x000000ffff007224 */ /* 0x000fe200078e00ff */
[----:B------:R-:W-:Y:S02]  /*32d0*/  SHF.R.S32.HI R3, RZ, 0x1f, R2 ;  /* 0x0000001fff037819 */ /* 0x000fe40000011402 */
[----:B------:R-:W-:Y:S02]  /*32e0*/  ISETP.NE.AND P1, PT, R9, RZ, PT ;  /* 0x000000ff0900720c */ /* 0x000fe40003f25270 */
[----:B------:R-:W-:Y:S02]  /*32f0*/  LEA.HI R3, R3, R2, RZ, 0x6 ;  /* 0x0000000203037211 */ /* 0x000fe400078f30ff */
[----:B------:R-:W-:Y:S02]  /*3300*/  LOP3.LUT R8, R8, 0xffff, RZ, 0xc0, !PT ;  /* 0x0000ffff08087812 */ /* 0x000fe400078ec0ff */
[----:B------:R-:W-:-:S04]  /*3310*/  SHF.R.S32.HI R3, RZ, 0x6, R3 ;  /* 0x00000006ff037819 */ /* 0x000fc80000011403 */
[----:B------:R-:W-:-:S03]  /*3320*/  VIMNMX R17, RZ, R3, !PT ;  /* 0x00000003ff117248 */ /* 0x000fc60007fe0100 */
[----:B------:R-:W0:Y:S01]  /*3330*/  @!P1 LDC R9, c[0x0][0x9f0] ;  /* 0x00027c00ff099b82 */ /* 0x000e220000000800 */
[----:B------:R-:W-:-:S13]  /*3340*/  ISETP.GT.AND P0, PT, R6, R17, PT ;  /* 0x000000110600720c */ /* 0x000fda0003f04270 */
[----:B------:R-:W-:Y:S05]  /*3350*/  @!P0 BRA `(.L_x_4897) ;  /* 0x0000000000708947 */ /* 0x000fea0003800000 */
[-C--:B0-----:R-:W-:Y:S02]  /*3360*/  IABS R5, R9.reuse ;  /* 0x0000000900057213 */ /* 0x081fe40000000000 */
[----:B------:R-:W-:Y:S02]  /*3370*/  IADD3 R0, R9, -0x1, R6 ;  /* 0xffffffff09007810 */ /* 0x000fe40007ffe006 */
[----:B------:R-:W0:Y:S01]  /*3380*/  I2F.RP R4, R5 ;  /* 0x0000000500047306 */ /* 0x000e220000209400 */
[----:B------:R-:W-:Y:S02]  /*3390*/  IABS R11, R9 ;  /* 0x00000009000b7213 */ /* 0x000fe40000000000 */
[----:B------:R-:W-:-:S05]  /*33a0*/  IADD3 R0, -R17, R0, RZ ;  /* 0x0000000011007210 */ /* 0x000fca0007ffe1ff */
[----:B0-----:R-:W0:Y:S02]  /*33b0*/  MUFU.RCP R4, R4 ;  /* 0x0000000400047308 */ /* 0x001e240000001000 */
[----:B0-----:R-:W-:Y:S02]  /*33c0*/  VIADD R2, R4, 0xffffffe ;  /* 0x0ffffffe04027836 */ /* 0x001fe40000000000 */
[----:B------:R-:W-:-:S04]  /*33d0*/  IMAD.MOV R4, RZ, RZ, -R11 ;  /* 0x000000ffff047224 */ /* 0x000fc800078e0a0b */
[----:B------:R0:W1:Y:S02]  /*33e0*/  F2I.FTZ.U32.TRUNC.NTZ R3, R2 ;  /* 0x0000000200037305 */ /* 0x000064000021f000 */
[----:B0-----:R-:W-:Y:S02]  /*33f0*/  IMAD.MOV.U32 R2, RZ, RZ, RZ ;  /* 0x000000ffff027224 */ /* 0x001fe400078e00ff */
[----:B-1----:R-:W-:-:S04]  /*3400*/  IMAD.MOV R10, RZ, RZ, -R3 ;  /* 0x000000ffff0a7224 */ /* 0x002fc800078e0a03 */
[----:B------:R-:W-:Y:S01]  /*3410*/  IMAD R7, R10, R5, RZ ;  /* 0x000000050a077224 */ /* 0x000fe200078e02ff */
[----:B------:R-:W-:Y:S02]  /*3420*/  IABS R10, R0 ;  /* 0x00000000000a7213 */ /* 0x000fe40000000000 */
[----:B------:R-:W-:Y:S01]  /*3430*/  LOP3.LUT R0, R0, R9, RZ, 0x3c, !PT ;  /* 0x0000000900007212 */ /* 0x000fe200078e3cff */
[----:B------:R-:W-:-:S03]  /*3440*/  IMAD.HI.U32 R3, R3, R7, R2 ;  /* 0x0000000703037227 */ /* 0x000fc600078e0002 */
[----:B------:R-:W-:Y:S01]  /*3450*/  ISETP.GE.AND P2, PT, R0, RZ, PT ;  /* 0x000000ff0000720c */ /* 0x000fe20003f46270 */
[----:B------:R-:W-:-:S04]  /*3460*/  IMAD.MOV.U32 R2, RZ, RZ, R10 ;  /* 0x000000ffff027224 */ /* 0x000fc800078e000a */
        /* <DEDUP_REMOVED lines=8> */
[----:B------:R-:W-:-:S04]  /*34f0*/  IMAD.MOV.U32 R0, RZ, RZ, R3 ;  /* 0x000000ffff007224 */ /* 0x000fc800078e0003 */
[----:B------:R-:W-:Y:S01]  /*3500*/  @!P2 IMAD.MOV R0, RZ, RZ, -R0 ;  /* 0x000000ffff00a224 */ /* 0x000fe200078e0a00 */
[----:B------:R-:W-:-:S07]  /*3510*/  @!P1 LOP3.LUT R0, RZ, R9, RZ, 0x33, !PT ;  /* 0x00000009ff009212 */ /* 0x000fce00078e33ff */
.L_x_4897:
[-C--:B------:R-:W-:Y:S01]  /*3520*/  IMAD R17, R8, R0.reuse, R17 ;  /* 0x0000000008117224 */ /* 0x080fe200078e0211 */
[----:B------:R-:W-:Y:S01]  /*3530*/  PLOP3.LUT P0, PT, PT, PT, PT, 0x80, 0x0 ;  /* 0x000000000000781c */ /* 0x000fe20003f0f070 */
[----:B------:R-:W-:Y:S01]  /*3540*/  IMAD.MOV.U32 R2, RZ, RZ, RZ ;  /* 0x000000ffff027224 */ /* 0x000fe200078e00ff */
[----:B------:R-:W-:Y:S02]  /*3550*/  MOV R4, RZ ;  /* 0x000000ff00047202 */ /* 0x000fe40000000f00 */
[----:B------:R-:W-:Y:S02]  /*3560*/  CS2R R150, SRZ ;  /* 0x0000000000967805 */ /* 0x000fe4000001ff00 */
[----:B------:R-:W-:Y:S02]  /*3570*/  VIADDMNMX R0, R17, R0, R6, PT ;  /* 0x0000000011007246 */ /* 0x000fe40003800106 */
[----:B------:R-:W-:Y:S02]  /*3580*/  CS2R R148, SRZ ;  /* 0x0000000000947805 */ /* 0x000fe4000001ff00 */
[----:B------:R-:W-:-:S02]  /*3590*/  CS2R R146, SRZ ;  /* 0x0000000000927805 */ /* 0x000fc4000001ff00 */
[----:B------:R-:W-:Y:S02]  /*35a0*/  CS2R R144, SRZ ;  /* 0x0000000000907805 */ /* 0x000fe4000001ff00 */
[----:B------:R-:W-:Y:S02]  /*35b0*/  R2UR UR43, R0 ;  /* 0x00000000002b72ca */ /* 0x000fe400000e0000 */
        /* <DEDUP_REMOVED lines=12> */
[----:B------:R-:W-:Y:S02]  /*3680*/  ISETP.LT.AND P1, PT, R17, UR43, PT ;  /* 0x0000002b11007c0c */ /* 0x000fe4000bf21270 */
        /* <DEDUP_REMOVED lines=54> */
[----:B------:R-:W1:Y:S02]  /*39f0*/  SHFL.IDX PT, R0, R25, RZ, 0x1f ;  /* 0x00001fff19007589 */ /* 0x000e6400000e0000 */
[----:B-1----:R-:W-:-:S13]  /*3a00*/  R2UR UR4, R0 ;  /* 0x00000000000472ca */ /* 0x002fda00000e0000 */
        /* <DEDUP_REMOVED lines=9> */
[----:B------:R-:W-:-:S04]  /*3aa0*/  ULOP3.LUT UR5, UR5, 0x3fff, URZ, 0xc0, !UPT ;  /* 0x00003fff05057892 */ /* 0x000fc8000f8ec03f */
[----:B------:R-:W-:-:S04]  /*3ab0*/  ULOP3.LUT UR38, UR5, 0x2000000, URZ, 0xfc, !UPT ;  /* 0x0200000005267892 */ /* 0x000fc8000f8efc3f */
[----:B------:R-:W-:Y:S08]  /*3ac0*/  @!P0 BRA `(.L_x_4898) ;  /* 0x0000000000408947 */ /* 0x000ff00003800000 */
[----:B------:R-:W-:Y:S01]  /*3ad0*/  MOV R0, 0x0 ;  /* 0x0000000000007802 */ /* 0x000fe20000000f00 */
[----:B------:R-:W-:Y:S01]  /*3ae0*/  ULDC.64 UR4, c[0x4][0xf0] ;  /* 0x01003c0000047ab9 */ /* 0x000fe20000000a00 */
[----:B------:R-:W-:Y:S01]  /*3af0*/  ULDC.64 UR6, c[0x4][0x58] ;  /* 0x0100160000067ab9 */ /* 0x000fe20000000a00 */
[----:B------:R-:W-:Y:S01]  /*3b00*/  IMAD.U32 R4, RZ, RZ, UR4 ;  /* 0x00000004ff047e24 */ /* 0x000fe2000f8e00ff */
[----:B------:R1:W2:Y:S01]  /*3b10*/  LDC.64 R2, c[0x4][R0] ;  /* 0x0100000000027b82 */ /* 0x0002a20000000a00 */
[----:B------:R-:W-:Y:S01]  /*3b20*/  IMAD.U32 R5, RZ, RZ, UR5 ;  /* 0x00000005ff057e24 */ /* 0x000fe2000f8e00ff */
[----:B------:R-:W-:Y:S01]  /*3b30*/  ULDC.64 UR4, c[0x4][0xf8] ;  /* 0x01003e0000047ab9 */ /* 0x000fe20000000a00 */
[----:B------:R-:W-:Y:S01]  /*3b40*/  MOV R10, UR6 ;  /* 0x00000006000a7c02 */ /* 0x000fe20008000f00 */
[----:B------:R-:W-:Y:S02]  /*3b50*/  IMAD.U32 R6, RZ, RZ, UR4 ;  /* 0x00000004ff067e24 */ /* 0x000fe4000f8e00ff */
[----:B------:R-:W-:-:S02]  /*3b60*/  IMAD.U32 R7, RZ, RZ, UR5 ;  /* 0x00000005ff077e24 */ /* 0x000fc4000f8e00ff */
[----:B------:R-:W-:Y:S02]  /*3b70*/  IMAD.U32 R11, RZ, RZ, UR7 ;  /* 0x00000007ff0b7e24 */ /* 0x000fe4000f8e00ff */
[----:B------:R-:W-:Y:S02]  /*3b80*/  IMAD.MOV.U32 R8, RZ, RZ, 0x70 ;  /* 0x00000070ff087424 */ /* 0x000fe400078e00ff */
[----:B------:R-:W-:Y:S02]  /*3b90*/  IMAD.MOV.U32 R12, RZ, RZ, 0x1 ;  /* 0x00000001ff0c7424 */ /* 0x000fe400078e00ff */
[----:B-1----:R-:W-:-:S07]  /*3ba0*/  IMAD.MOV.U32 R13, RZ, RZ, RZ ;  /* 0x000000ffff0d7224 */ /* 0x002fce00078e00ff */
[----:B------:R-:W-:-:S07]  /*3bb0*/  LEPC R20, `(.L_x_4898) ;  /* 0x000000001014794e */ /* 0x000fce0000000000 */
[----:B0-2---:R-:W-:Y:S05]  /*3bc0*/  CALL.ABS.NOINC R2 ;  /* 0x0000000002007343 */ /* 0x005fea0003c00000 */
.L_x_4898:
[----:B------:R-:W-:Y:S02]  /*3bd0*/  SHF.L.U32 R13, RZ, 0x1f, RZ ;  /* 0x0000001fff0d7819 */ /* 0x000fe400000006ff */
[----:B------:R-:W-:Y:S02]  /*3be0*/  LOP3.LUT R3, R24, 0xffffff80, RZ, 0xc0, !PT ;  /* 0xffffff8018037812 */ /* 0x000fe400078ec0ff */
[----:B------:R-:W1:Y:S01]  /*3bf0*/  SYNCS.PHASECHK.TRANS64.TRYWAIT P0, [UR40+0x28c00], R13 ;  /* 0x028c000dff0075a7 */ /* 0x000e620008000168 */
[----:B------:R-:W-:Y:S02]  /*3c00*/  LEA.HI R0, R25, R25, RZ, 0x1 ;  /* 0x0000001919007211 */ /* 0x000fe400078f08ff */
[----:B------:R-:W-:Y:S02]  /*3c10*/  IADD3 R5, R22, -R3, RZ ;  /* 0x8000000316057210 */ /* 0x000fe40007ffe0ff */
[----:B------:R-:W-:Y:S02]  /*3c20*/  LOP3.LUT R2, R0, 0xfffffe, RZ, 0xc0, !PT ;  /* 0x00fffffe00027812 */ /* 0x000fe400078ec0ff */
[----:B------:R-:W-:-:S04]  /*3c30*/  SHF.R.S32.HI R4, RZ, 0x1f, R5 ;  /* 0x0000001fff047819 */ /* 0x000fc80000011405 */
[----:B------:R-:W-:-:S04]  /*3c40*/  LEA.HI R3, R4, R5, RZ, 0x2 ;  /* 0x0000000504037211 */ /* 0x000fc800078f10ff */
[--C-:B------:R-:W-:Y:S02]  /*3c50*/  SHF.R.S32.HI R6, RZ, 0x2, R3.reuse ;  /* 0x00000002ff067819 */ /* 0x100fe40000011403 */
[----:B------:R-:W-:Y:S01]  /*3c60*/  SHF.R.S32.HI R7, RZ, 0x1f, R3 ;  /* 0x0000001fff077819 */ /* 0x000fe20000011403 */
[----:B-1----:R-:W-:Y:S06]  /*3c70*/  @!P0 BRA `(.L_x_4899) ;  /* 0x000000f4008c8947 */ /* 0x002fec0003800000 */
.L_x_5033:
[----:B------:R-:W-:Y:S01]  /*3c80*/  ULOP3.LUT UR4, UR39, 0x1, URZ, 0xfc, !UPT ;  /* 0x0000000127047892 */ /* 0x000fe2000f8efc3f */
[----:B-1----:R-:W-:Y:S01]  /*3c90*/  LOP3.LUT R0, R3, 0x7ffffffc, RZ, 0xc0, !PT ;  /* 0x7ffffffc03007812 */ /* 0x002fe200078ec0ff */
[----:B------:R-:W-:Y:S01]  /*3ca0*/  IMAD.IADD R3, R25, 0x1, -R2 ;  /* 0x0000000119037824 */ /* 0x000fe200078e0a02 */
[----:B------:R-:W-:Y:S02]  /*3cb0*/  LEA.HI R7, R7, R6, RZ, 0x3 ;  /* 0x0000000607077211 */ /* 0x000fe400078f18ff */
[----:B------:R-:W-:Y:S01]  /*3cc0*/  LEA.HI R4, R4, R5, RZ, 0x5 ;  /* 0x0000000504047211 */ /* 0x000fe200078f28ff */
[----:B------:R-:W-:Y:S01]  /*3cd0*/  IMAD.U32 R2, RZ, RZ, UR4 ;  /* 0x00000004ff027e24 */ /* 0x000fe2000f8e00ff */
[----:B------:R-:W-:Y:S01]  /*3ce0*/  LOP3.LUT R7, R7, 0xfffffff8, RZ, 0xc0, !PT ;  /* 0xfffffff807077812 */ /* 0x000fe200078ec0ff */
[----:B------:R-:W-:Y:S01]  /*3cf0*/  IMAD.IADD R0, R5, 0x1, -R0 ;  /* 0x0000000105007824 */ /* 0x000fe200078e0a00 */
[----:B------:R-:W-:Y:S02]  /*3d00*/  SHF.R.S32.HI R4, RZ, 0x5, R4 ;  /* 0x00000005ff047819 */ /* 0x000fe40000011404 */
[----:B------:R-:W-:Y:S01]  /*3d10*/  ISETP.NE.AND P4, PT, R2, 0x3, PT ;  /* 0x000000030200780c */ /* 0x000fe20003f85270 */
[----:B------:R-:W-:Y:S01]  /*3d20*/  IMAD.IADD R7, R6, 0x1, -R7 ;  /* 0x0000000106077824 */ /* 0x000fe200078e0a07 */
[----:B------:R-:W-:-:S03]  /*3d30*/  SHF.L.U32 R0, R0, 0x1, RZ ;  /* 0x0000000100007819 */ /* 0x000fc600000006ff */
[----:B0-----:R-:W-:Y:S02]  /*3d40*/  IMAD R9, R4, 0x10, R7 ;  /* 0x0000001004097824 */ /* 0x001fe400078e0207 */
[----:B------:R-:W-:-:S06]  /*3d50*/  IMAD R10, R3, 0x100, R0 ;  /* 0x00000100030a7824 */ /* 0x000fcc00078e0200 */
[----:B------:R-:W-:Y:S05]  /*3d60*/  @!P4 BRA `(.L_x_4900) ;  /* 0x000000000004c947 */ /* 0x000fea0003800000 */
[----:B------:R-:W-:Y:S01]  /*3d70*/  BPT.TRAP 0x1 ;  /* 0x000000040000795c */ /* 0x000fe20000300000 */
.L_x_4900:
[----:B------:R0:W1:Y:S01]  /*3d80*/  SYNCS.PHASECHK.TRANS64.TRYWAIT P0, [UR40+0x28c30], R13 ;  /* 0x028c300dff0075a7 */ /* 0x0000620008000168 */
[----:B------:R-:W-:Y:S05]  /*3d90*/  @!P4 BRA `(.L_x_4901) ;  /* 0x000000000004c947 */ /* 0x000fea0003800000 */
[----:B------:R-:W-:Y:S01]  /*3da0*/  BPT.TRAP 0x1 ;  /* 0x000000040000795c */ /* 0x000fe20000300000 */
.L_x_4901:
[----:B-1----:R-:W-:Y:S05]  /*3db0*/  @P0 BRA `(.L_x_4902) ;  /* 0x0000000000080947 */ /* 0x002fea0003800000 */
[----:B------:R-:W1:Y:S02]  /*3dc0*/  SYNCS.PHASECHK.TRANS64.TRYWAIT P0, [UR40+0x28c30], R13 ;  /* 0x028c300dff0075a7 */ /* 0x000e640008000168 */
[----:B-1----:R-:W-:Y:S05]  /*3dd0*/  @!P0 BRA `(.L_x_4903) ;  /* 0x000000f4004c8947 */ /* 0x002fea0003800000 */
.L_x_4902:
        /* <DEDUP_REMOVED lines=12> */
[----:B------:R-:W-:Y:S02]  /*3ea0*/  UIADD3 UR12, UR4, 0x2, URZ ;  /* 0x00000002040c7890 */ /* 0x000fe4000fffe03f */
[----:B------:R-:W-:-:S02]  /*3eb0*/  UMOV UR8, UR4 ;  /* 0x0000000400087c82 */ /* 0x000fc40008000000 */
[----:B------:R-:W-:Y:S01]  /*3ec0*/  UMOV UR10, UR24 ;  /* 0x00000018000a7c82 */ /* 0x000fe20008000000 */
[----:B------:R-:W-:Y:S01]  /*3ed0*/  UIADD3 UR14, UR24, 0x2, URZ ;  /* 0x00000002180e7890 */ /* 0x000fe2000fffe03f */
        /* <DEDUP_REMOVED lines=23> */
.L_x_4904:
[----:B------:R-:W-:Y:S01]  /*4050*/  ISETP.NE.AND P0, PT, R19, 0x1, PT ;  /* 0x000000011300780c */ /* 0x000fe20003f05270 */
[----:B------:R-:W-:Y:S01]  /*4060*/  UMOV UR6, 0xffffffc0 ;  /* 0xffffffc000067882 */ /* 0x000fe20000000000 */
[----:B-1----:R-:W-:Y:S01]  /*4070*/  LEA.HI R2, R23, R22, RZ, 0x2 ;  /* 0x0000001617027211 */ /* 0x002fe200078f10ff */
[----:B------:R-:W-:Y:S01]  /*4080*/  UIMAD UR5, UR43, UR6, 0x41 ;  /* 0x000000412b0574a4 */ /* 0x000fe2000f8e0206 */
[----:B------:R-:W-:Y:S01]  /*4090*/  LOP3.LUT P1, RZ, R16, 0x1, RZ, 0xc0, !PT ;  /* 0x0000000110ff7812 */ /* 0x000fe2000782c0ff */
[----:B------:R-:W-:Y:S01]  /*40a0*/  UIADD3 UR4, UR40, 0x28c40, URZ ;  /* 0x00028c4028047890 */ /* 0x000fe2000fffe03f */
[----:B------:R-:W-:Y:S01]  /*40b0*/  LOP3.LUT R3, R2, 0xfffffffc, RZ, 0xc0, !PT ;  /* 0xfffffffc02037812 */ /* 0x000fe200078ec0ff */
[----:B------:R-:W-:Y:S01]  /*40c0*/  ULDC UR11, c[0x0][0x2f0] ;  /* 0x0000bc00000b7ab9 */ /* 0x000fe20000000800 */
[----:B------:R-:W-:Y:S02]  /*40d0*/  ULEA UR10, UR43, 0xffffffc0, 0x6 ;  /* 0xffffffc02b0a7891 */ /* 0x000fe4000f8e303f */
[----:B------:R-:W-:Y:S01]  /*40e0*/  UIMAD UR5, UR41, UR11, UR5 ;  /* 0x0000000b290572a4 */ /* 0x000fe2000f8e0205 */
[----:B------:R-:W-:Y:S01]  /*40f0*/  IMAD.IADD R3, R22, 0x1, -R3 ;  /* 0x0000000116037824 */ /* 0x000fe200078e0a03 */
[----:B------:R-:W-:Y:S01]  /*4100*/  UPRMT UR4, UR42, 0x654, UR4 ;  /* 0x000006542a047896 */ /* 0x000fe20008000004 */
[----:B------:R-:W1:Y:S01]  /*4110*/  @P0 LDC R5, c[0x0][0x44c] ;  /* 0x00011300ff050b82 */ /* 0x000e620000000800 */
[----:B------:R-:W-:Y:S01]  /*4120*/  ULDC UR7, c[0x0][0x9dc] ;  /* 0x0002770000077ab9 */ /* 0x000fe20000000800 */
[----:B------:R-:W-:Y:S01]  /*4130*/  ULDC UR14, c[0x0][0x288] ;  /* 0x0000a200000e7ab9 */ /* 0x000fe20000000800 */
[----:B------:R-:W-:Y:S01]  /*4140*/  LEA.HI R2, R3, R3, RZ, 0x1 ;  /* 0x0000000303027211 */ /* 0x000fe200078f08ff */
[----:B------:R-:W-:Y:S01]  /*4150*/  ULOP3.LUT UR7, URZ, UR7, URZ, 0x33, !UPT ;  /* 0x000000073f077292 */ /* 0x000fe2000f8e333f */
[----:B------:R-:W-:-:S02]  /*4160*/  ULDC UR15, c[0x0][0x9e0] ;  /* 0x00027800000f7ab9 */ /* 0x000fc40000000800 */
[----:B------:R-:W-:Y:S01]  /*4170*/  LOP3.LUT R2, R2, 0x1ffffffe, RZ, 0xc0, !PT ;  /* 0x1ffffffe02027812 */ /* 0x000fe200078ec0ff */
[----:B------:R-:W2:Y:S04]  /*4180*/  @P0 LDC R7, c[0x0][0x450] ;  /* 0x00011400ff070b82 */ /* 0x000ea80000000800 */
[----:B------:R-:W-:Y:S01]  /*4190*/  IMAD.IADD R2, R3, 0x1, -R2 ;  /* 0x0000000103027824 */ /* 0x000fe200078e0a02 */
[----:B------:R-:W-:Y:S01]  /*41a0*/  IADD3 R3, R152, R9, RZ ;  /* 0x0000000998037210 */ /* 0x000fe20007ffe0ff */
[----:B------:R-:W-:Y:S01]  /*41b0*/  SYNCS.ARRIVE.TRANS64.RED.A1T0 RZ, [UR4], RZ ;  /* 0x000000ffffff79a7 */ /* 0x000fe20008100404 */
[----:B------:R-:W-:-:S03]  /*41c0*/  UIMAD UR4, UR41, UR11, -UR10 ;  /* 0x0000000b290472a4 */ /* 0x000fc6000f8e0a0a */
[----:B------:R-:W-:-:S04]  /*41d0*/  IMAD R2, R2, 0x8, R3 ;  /* 0x0000000802027824 */ /* 0x000fc800078e0203 */
[----:B------:R-:W-:Y:S01]  /*41e0*/  IMAD.MOV.U32 R3, RZ, RZ, R2 ;  /* 0x000000ffff037224 */ /* 0x000fe200078e0002 */
[----:B------:R-:W-:Y:S01]  /*41f0*/  IADD3 R8, -R0, UR4, RZ ;  /* 0x0000000400087c10 */ /* 0x000fe2000fffe1ff */
[----:B-1----:R-:W-:-:S04]  /*4200*/  @P0 IMAD.HI.U32 R4, R2, R5, RZ ;  /* 0x0000000502040227 */ /* 0x002fc800078e00ff */
[----:B------:R-:W-:Y:S01]  /*4210*/  IMAD.U32 R5, RZ, RZ, UR5 ;  /* 0x00000005ff057e24 */ /* 0x000fe2000f8e00ff */
[----:B--2---:R-:W-:-:S04]  /*4220*/  @P0 SHF.R.U32.HI R3, RZ, R7, R4 ;  /* 0x00000007ff030219 */ /* 0x004fc80000011604 */
[----:B------:R-:W-:Y:S01]  /*4230*/  IADD3 R4, R5, -UR14, -R0 ;  /* 0x8000000e05047c10 */ /* 0x000fe2000fffe800 */
[----:B------:R-:W1:Y:S03]  /*4240*/  SHFL.IDX PT, R7, R3, RZ, 0x1c1f ;  /* 0x001c1fff03077589 */ /* 0x000e6600000e0000 */
[C---:B------:R-:W-:Y:S01]  /*4250*/  IADD3 R12, R4.reuse, UR7, RZ ;  /* 0x00000007040c7c10 */ /* 0x040fe2000fffe0ff */
[----:B------:R-:W-:-:S05]  /*4260*/  VIADD R11, R4, UR15 ;  /* 0x0000000f040b7c36 */ /* 0x000fca0008000000 */
[----:B-1----:R-:W-:Y:S01]  /*4270*/  VIADDMNMX R4, R7, R11, R8, PT ;  /* 0x0000000b07047246 */ /* 0x002fe20003800108 */
[----:B------:R-:W-:Y:S01]  /*4280*/  IMAD.IADD R5, R12, 0x1, R7 ;  /* 0x000000010c057824 */ /* 0x000fe200078e0207 */
[----:B------:R-:W-:Y:S06]  /*4290*/  @!P1 BRA `(.L_x_4905) ;  /* 0x0000000000689947 */ /* 0x000fec0003800000 */
[----:B------:R-:W-:Y:S01]  /*42a0*/  IMAD.U32 R6, RZ, RZ, UR11 ;  /* 0x0000000bff067e24 */ /* 0x000fe2000f8e00ff */
[----:B------:R-:W-:Y:S03]  /*42b0*/  BSSY B0, `(.L_x_4906) ;  /* 0x0000014000007945 */ /* 0x000fe60003800000 */
[----:B------:R-:W-:-:S04]  /*42c0*/  IMAD R6, R6, UR41, R7 ;  /* 0x0000002906067c24 */ /* 0x000fc8000f8e0207 */
[----:B------:R-:W-:-:S05]  /*42d0*/  VIADD R7, R6, -UR14 ;  /* 0x8000000e06077c36 */ /* 0x000fca0008000000 */
[----:B------:R-:W-:-:S13]  /*42e0*/  ISETP.GT.AND P0, PT, R7, -0x1, PT ;  /* 0xffffffff0700780c */ /* 0x000fda0003f04270 */
[----:B------:R-:W-:Y:S05]  /*42f0*/  @P0 BRA `(.L_x_4907) ;  /* 0x0000000000240947 */ /* 0x000fea0003800000 */
[----:B------:R-:W-:Y:S01]  /*4300*/  ULDC UR4, c[0x0][0x9e4] ;  /* 0x0002790000047ab9 */ /* 0x000fe20000000800 */
[----:B------:R-:W-:Y:S01]  /*4310*/  LOP3.LUT R7, RZ, R7, RZ, 0x33, !PT ;  /* 0x00000007ff077212 */ /* 0x000fe200078e33ff */
[----:B------:R-:W-:-:S05]  /*4320*/  IMAD.U32 R14, RZ, RZ, UR4 ;  /* 0x00000004ff0e7e24 */ /* 0x000fca000f8e00ff */
[----:B------:R-:W-:-:S13]  /*4330*/  ISETP.NE.AND P0, PT, R14, 0x1, PT ;  /* 0x000000010e00780c */ /* 0x000fda0003f05270 */
[----:B------:R-:W1:Y:S02]  /*4340*/  @P0 LDC.64 R20, c[0x0][0x9e8] ;  /* 0x00027a00ff140b82 */ /* 0x000e640000000a00 */
[----:B-1----:R-:W-:-:S05]  /*4350*/  @P0 IMAD.HI.U32 R6, R7, R20, RZ ;  /* 0x0000001407060227 */ /* 0x002fca00078e00ff */
[----:B------:R-:W-:-:S04]  /*4360*/  @P0 SHF.R.U32.HI R7, RZ, R21, R6 ;  /* 0x00000015ff070219 */ /* 0x000fc80000011606 */
[----:B------:R-:W-:Y:S01]  /*4370*/  LOP3.LUT R7, RZ, R7, RZ, 0x33, !PT ;  /* 0x00000007ff077212 */ /* 0x000fe200078e33ff */
[----:B------:R-:W-:Y:S06]  /*4380*/  BRA `(.L_x_4908) ;  /* 0x0000000000187947 */ /* 0x000fec0003800000 */
.L_x_4907:
[----:B------:R-:W-:Y:S02]  /*4390*/  ULDC UR4, c[0x0][0x9e4] ;  /* 0x0002790000047ab9 */ /* 0x000fe40000000800 */
[----:B------:R-:W-:-:S04]  /*43a0*/  MOV R14, UR4 ;  /* 0x00000004000e7c02 */ /* 0x000fc80008000f00 */
[----:B------:R-:W-:-:S13]  /*43b0*/  ISETP.NE.AND P0, PT, R14, 0x1, PT ;  /* 0x000000010e00780c */ /* 0x000fda0003f05270 */
[----:B------:R-:W1:Y:S02]  /*43c0*/  @P0 LDC.64 R20, c[0x0][0x9e8] ;  /* 0x00027a00ff140b82 */ /* 0x000e640000000a00 */
[----:B-1----:R-:W-:-:S05]  /*43d0*/  @P0 IMAD.HI.U32 R6, R7, R20, RZ ;  /* 0x0000001407060227 */ /* 0x002fca00078e00ff */
[----:B------:R-:W-:-:S07]  /*43e0*/  @P0 SHF.R.U32.HI R7, RZ, R21, R6 ;  /* 0x00000015ff070219 */ /* 0x000fce0000011606 */
.L_x_4908:
[----:B------:R-:W-:Y:S05]  /*43f0*/  BSYNC B0 ;  /* 0x0000000000007941 */ /* 0x000fea0003800000 */
.L_x_4906:
[----:B------:R-:W-:-:S04]  /*4400*/  IMAD R7, R7, R14, -UR10 ;  /* 0x8000000a07077e24 */ /* 0x000fc8000f8e020e */
[----:B------:R-:W-:-:S05]  /*4410*/  IMAD.IADD R7, R7, 0x1, -R0 ;  /* 0x0000000107077824 */ /* 0x000fca00078e0a00 */
[----:B------:R-:W-:Y:S02]  /*4420*/  VIADDMNMX R4, R7, R14, R4, PT ;  /* 0x0000000e07047246 */ /* 0x000fe40003800104 */
[----:B------:R-:W-:-:S07]  /*4430*/  VIMNMX R5, R5, R7, !PT ;  /* 0x0000000705057248 */ /* 0x000fce0007fe0100 */
.L_x_4905:
[----:B------:R-:W1:Y:S02]  /*4440*/  SHFL.IDX PT, R3, R3, 0x1, 0x1c1f ;  /* 0x003c1f0003037f89 */ /* 0x000e6400000e0000 */
        /* <DEDUP_REMOVED lines=10> */
[----:B------:R-:W-:Y:S02]  /*44f0*/  LOP3.LUT R3, RZ, R3, RZ, 0x33, !PT ;  /* 0x00000003ff037212 */ /* 0x000fe400078e33ff */
[----:B------:R-:W-:-:S04]  /*4500*/  MOV R12, UR4 ;  /* 0x00000004000c7c02 */ /* 0x000fc80008000f00 */
[----:B------:R-:W-:-:S13]  /*4510*/  ISETP.NE.AND P0, PT, R12, 0x1, PT ;  /* 0x000000010c00780c */ /* 0x000fda0003f05270 */
[----:B------:R-:W1:Y:S02]  /*4520*/  @P0 LDC.64 R14, c[0x0][0x9e8] ;  /* 0x00027a00ff0e0b82 */ /* 0x000e640000000a00 */
[----:B-1----:R-:W-:-:S05]  /*4530*/  @P0 IMAD.HI.U32 R8, R3, R14, RZ ;  /* 0x0000000e03080227 */ /* 0x002fca00078e00ff */
[----:B------:R-:W-:-:S04]  /*4540*/  @P0 SHF.R.U32.HI R3, RZ, R15, R8 ;  /* 0x0000000fff030219 */ /* 0x000fc80000011608 */
[----:B------:R-:W-:Y:S01]  /*4550*/  LOP3.LUT R3, RZ, R3, RZ, 0x33, !PT ;  /* 0x00000003ff037212 */ /* 0x000fe200078e33ff */
[----:B------:R-:W-:Y:S06]  /*4560*/  BRA `(.L_x_4912) ;  /* 0x0000000000187947 */ /* 0x000fec0003800000 */
.L_x_4911:
[----:B------:R-:W-:Y:S02]  /*4570*/  ULDC UR4, c[0x0][0x9e4] ;  /* 0x0002790000047ab9 */ /* 0x000fe40000000800 */
[----:B------:R-:W-:-:S05]  /*4580*/  IMAD.U32 R12, RZ, RZ, UR4 ;  /* 0x00000004ff0c7e24 */ /* 0x000fca000f8e00ff */
[----:B------:R-:W-:-:S13]  /*4590*/  ISETP.NE.AND P0, PT, R12, 0x1, PT ;  /* 0x000000010c00780c */ /* 0x000fda0003f05270 */
[----:B------:R-:W1:Y:S02]  /*45a0*/  @P0 LDC.64 R14, c[0x0][0x9e8] ;  /* 0x00027a00ff0e0b82 */ /* 0x000e640000000a00 */
[----:B-1----:R-:W-:-:S05]  /*45b0*/  @P0 IMAD.HI.U32 R8, R3, R14, RZ ;  /* 0x0000000e03080227 */ /* 0x002fca00078e00ff */
[----:B------:R-:W-:-:S07]  /*45c0*/  @P0 SHF.R.U32.HI R3, RZ, R15, R8 ;  /* 0x0000000fff030219 */ /* 0x000fce0000011608 */
.L_x_4912:
[----:B------:R-:W-:Y:S05]  /*45d0*/  BSYNC B0 ;  /* 0x0000000000007941 */ /* 0x000fea0003800000 */
.L_x_4910:
[----:B------:R-:W-:-:S04]  /*45e0*/  IMAD R3, R3, R12, -UR10 ;  /* 0x8000000a03037e24 */ /* 0x000fc8000f8e020c */
[----:B------:R-:W-:-:S05]  /*45f0*/  IMAD.IADD R3, R3, 0x1, -R0 ;  /* 0x0000000103037824 */ /* 0x000fca00078e0a00 */
[----:B------:R-:W-:Y:S02]  /*4600*/  VIADDMNMX R6, R3, R12, R6, PT ;  /* 0x0000000c03067246 */ /* 0x000fe40003800106 */
[----:B------:R-:W-:-:S07]  /*4610*/  VIMNMX R7, R7, R3, !PT ;  /* 0x0000000307077248 */ /* 0x000fce0007fe0100 */
.L_x_4909:
[----:B------:R-:W-:Y:S01]  /*4620*/  UIMAD UR4, UR43, UR6, 0x40 ;  /* 0x000000402b0474a4 */ /* 0x000fe2000f8e0206 */
[----:B------:R-:W-:Y:S03]  /*4630*/  BAR.SYNC.DEFER_BLOCKING 0xf, 0x100 ;  /* 0x03c4000000007b1d */ /* 0x000fe60000010000 */
[----:B------:R-:W-:Y:S02]  /*4640*/  UISETP.GE.AND UP5, UPT, UR4, 0x1, UPT ;  /* 0x000000010400788c */ /* 0x000fe4000bfa6270 */
[----:B------:R-:W-:Y:S02]  /*4650*/  UISETP.GE.AND UP6, UPT, UR4, 0x2, UPT ;  /* 0x000000020400788c */ /* 0x000fe4000bfc6270 */
[----:B------:R-:W-:Y:S02]  /*4660*/  UISETP.GE.AND UP0, UPT, UR4, 0x9, UPT ;  /* 0x000000090400788c */ /* 0x000fe4000bf06270 */
[----:B------:R-:W-:Y:S01]  /*4670*/  PLOP3.LUT P1, PT, PT, PT, UP5, 0x40, 0x0 ;  /* 0x000000000000781c */ /* 0x000fe20003f2e858 */
[----:B------:R-:W-:Y:S01]  /*4680*/  UISETP.GE.AND UP1, UPT, UR4, 0xa, UPT ;  /* 0x0000000a0400788c */ /* 0x000fe2000bf26270 */
[----:B------:R-:W-:Y:S01]  /*4690*/  PLOP3.LUT P3, PT, PT, PT, UP6, 0x40, 0x0 ;  /* 0x000000000000781c */ /* 0x000fe20003f6e868 */
[----:B------:R-:W-:Y:S01]  /*46a0*/  UISETP.GE.AND UP2, UPT, UR4, 0x11, UPT ;  /* 0x000000110400788c */ /* 0x000fe2000bf46270 */
[C---:B------:R-:W-:Y:S01]  /*46b0*/  ISETP.GT.AND P1, PT, R5.reuse, RZ, P1 ;  /* 0x000000ff0500720c */ /* 0x040fe20000f24270 */
[----:B------:R-:W-:Y:S01]  /*46c0*/  UISETP.GE.AND UP3, UPT, UR4, 0x12, UPT ;  /* 0x000000120400788c */ /* 0x000fe2000bf66270 */
[----:B------:R-:W-:Y:S01]  /*46d0*/  ISETP.GT.AND P3, PT, R5, 0x1, P3 ;  /* 0x000000010500780c */ /* 0x000fe20001f64270 */
[----:B------:R-:W-:Y:S01]  /*46e0*/  UISETP.GE.AND UP4, UPT, UR4, 0x19, UPT ;  /* 0x000000190400788c */ /* 0x000fe2000bf86270 */
[----:B------:R-:W-:Y:S01]  /*46f0*/  ISETP.LT.OR P1, PT, R4, 0x1, P1 ;  /* 0x000000010400780c */ /* 0x000fe20000f21670 */
[----:B------:R-:W-:Y:S01]  /*4700*/  ULDC UR10, c[0x0][0x988] ;  /* 0x00026200000a7ab9 */ /* 0x000fe20000000800 */
[----:B------:R-:W-:Y:S01]  /*4710*/  PLOP3.LUT P2, PT, PT, PT, UP6, 0x40, 0x0 ;  /* 0x000000000000781c */ /* 0x000fe20003f4e868 */
[----:B------:R-:W-:Y:S01]  /*4720*/  UISETP.GE.AND UP6, UPT, UR4, 0x21, UPT ;  /* 0x000000210400788c */ /* 0x000fe2000bfc6270 */
[----:B------:R-:W-:-:S02]  /*4730*/  FSEL R24, R24, -INF , !P1 ;  /* 0xff80000018187808 */ /* 0x000fc40004800000 */
[----:B------:R-:W-:Y:S02]  /*4740*/  PLOP3.LUT P1, PT, PT, PT, UP0, 0x40, 0x0 ;  /* 0x000000000000781c */ /* 0x000fe40003f2e808 */
[----:B------:R-:W-:Y:S02]  /*4750*/  ISETP.LT.OR P3, PT, R4, 0x2, P3 ;  /* 0x000000020400780c */ /* 0x000fe40001f61670 */
[----:B------:R-:W-:Y:S02]  /*4760*/  ISETP.GT.AND P2, PT, R7, 0x1, P2 ;  /* 0x000000010700780c */ /* 0x000fe40001744270 */
[----:B------:R-:W-:Y:S02]  /*4770*/  ISETP.GT.AND P1, PT, R5, 0x8, P1 ;  /* 0x000000080500780c */ /* 0x000fe40000f24270 */
[----:B------:R-:W-:Y:S01]  /*4780*/  PLOP3.LUT P0, PT, PT, PT, UP5, 0x40, 0x0 ;  /* 0x000000000000781c */ /* 0x000fe20003f0e858 */
[----:B------:R-:W-:Y:S01]  /*4790*/  UISETP.GE.AND UP5, UPT, UR4, 0x1a, UPT ;  /* 0x0000001a0400788c */ /* 0x000fe2000bfa6270 */
[----:B------:R-:W-:-:S02]  /*47a0*/  FSEL R25, R25, -INF , !P3 ;  /* 0xff80000019197808 */ /* 0x000fc40005800000 */
[----:B------:R-:W-:Y:S02]  /*47b0*/  PLOP3.LUT P3, PT, PT, PT, UP1, 0x40, 0x0 ;  /* 0x000000000000781c */ /* 0x000fe40003f6e818 */
[----:B------:R-:W-:Y:S02]  /*47c0*/  ISETP.LT.OR P2, PT, R6, 0x2, P2 ;  /* 0x000000020600780c */ /* 0x000fe40001741670 */
[----:B------:R-:W-:Y:S02]  /*47d0*/  ISETP.LT.OR P1, PT, R4, 0x9, P1 ;  /* 0x000000090400780c */ /* 0x000fe40000f21670 */
[----:B------:R-:W-:Y:S02]  /*47e0*/  ISETP.GT.AND P0, PT, R7, RZ, P0 ;  /* 0x000000ff0700720c */ /* 0x000fe40000704270 */
[----:B------:R-:W-:Y:S02]  /*47f0*/  ISETP.GT.AND P3, PT, R5, 0x9, P3 ;  /* 0x000000090500780c */ /* 0x000fe40001f64270 */
[----:B------:R-:W-:-:S02]  /*4800*/  FSEL R27, R27, -INF , !P2 ;  /* 0xff8000001b1b7808 */ /* 0x000fc40005000000 */
[----:B------:R-:W-:Y:S02]  /*4810*/  FSEL R28, R28, -INF , !P1 ;  /* 0xff8000001c1c7808 */ /* 0x000fe40004800000 */
[----:B------:R-:W-:Y:S01]  /*4820*/  PLOP3.LUT P2, PT, PT, PT, UP1, 0x40, 0x0 ;  /* 0x000000000000781c */ /* 0x000fe20003f4e818 */
[----:B------:R-:W-:Y:S01]  /*4830*/  UISETP.GE.AND UP1, UPT, UR4, 0x29, UPT ;  /* 0x000000290400788c */ /* 0x000fe2000bf26270 */
[----:B------:R-:W-:Y:S02]  /*4840*/  PLOP3.LUT P1, PT, PT, PT, UP2, 0x40, 0x0 ;  /* 0x000000000000781c */ /* 0x000fe40003f2e828 */
[----:B------:R-:W-:Y:S02]  /*4850*/  ISETP.LT.OR P0, PT, R6, 0x1, P0 ;  /* 0x000000010600780c */ /* 0x000fe40000701670 */
[----:B------:R-:W-:Y:S02]  /*4860*/  ISETP.LT.OR P3, PT, R4, 0xa, P3 ;  /* 0x0000000a0400780c */ /* 0x000fe40001f61670 */
[----:B------:R-:W-:-:S02]  /*4870*/  ISETP.GT.AND P2, PT, R7, 0x9, P2 ;  /* 0x000000090700780c */ /* 0x000fc40001744270 */
[----:B------:R-:W-:Y:S02]  /*4880*/  ISETP.GT.AND P1, PT, R5, 0x10, P1 ;  /* 0x000000100500780c */ /* 0x000fe40000f24270 */
[----:B------:R-:W-:Y:S02]  /*4890*/  FSEL R26, R26, -INF , !P0 ;  /* 0xff8000001a1a7808 */ /* 0x000fe40004000000 */
[----:B------:R-:W-:Y:S01]  /*48a0*/  PLOP3.LUT P0, PT, PT, PT, UP0, 0x40, 0x0 ;  /* 0x000000000000781c */ /* 0x000fe20003f0e808 */
[----:B------:R-:W-:Y:S01]  /*48b0*/  UISETP.GE.AND UP0, UPT, UR4, 0x22, UPT ;  /* 0x000000220400788c */ /* 0x000fe2000bf06270 */
[----:B------:R-:W-:Y:S02]  /*48c0*/  FSEL R29, R29, -INF , !P3 ;  /* 0xff8000001d1d7808 */ /* 0x000fe40005800000 */
[----:B------:R-:W-:Y:S01]  /*48d0*/  PLOP3.LUT P3, PT, PT, PT, UP3, 0x40, 0x0 ;  /* 0x000000000000781c */ /* 0x000fe20003f6e838 */
[----:B------:R-:W-:Y:S01]  /*48e0*/  UP2UR UR5, UPR, URZ, 0x1 ;  /* 0x000000013f057883 */ /* 0x000fe20008000000 */
[----:B------:R-:W-:-:S02]  /*48f0*/  ISETP.LT.OR P2, PT, R6, 0xa, P2 ;  /* 0x0000000a0600780c */ /* 0x000fc40001741670 */
[----:B------:R-:W-:Y:S02]  /*4900*/  ISETP.LT.OR P1, PT, R4, 0x11, P1 ;  /* 0x000000110400780c */ /* 0x000fe40000f21670 */
[----:B------:R-:W-:Y:S02]  /*4910*/  ISETP.GT.AND P0, PT, R7, 0x8, P0 ;  /* 0x000000080700780c */ /* 0x000fe40000704270 */
[----:B------:R-:W-:Y:S02]  /*4920*/  ISETP.GT.AND P3, PT, R5, 0x11, P3 ;  /* 0x000000110500780c */ /* 0x000fe40001f64270 */
[----:B------:R-:W-:Y:S02]  /*4930*/  FSEL R31, R31, -INF , !P2 ;  /* 0xff8000001f1f7808 */ /* 0x000fe40005000000 */
[----:B------:R-:W-:Y:S02]  /*4940*/  FSEL R32, R32, -INF , !P1 ;  /* 0xff80000020207808 */ /* 0x000fe40004800000 */
[----:B------:R-:W-:-:S02]  /*4950*/  PLOP3.LUT P2, PT, PT, PT, UP4, 0x40, 0x0 ;  /* 0x000000000000781c */ /* 0x000fc40003f4e848 */
[----:B------:R-:W-:Y:S02]  /*4960*/  PLOP3.LUT P1, PT, PT, PT, UP5, 0x40, 0x0 ;  /* 0x000000000000781c */ /* 0x000fe40003f2e858 */
[----:B------:R-:W-:Y:S02]  /*4970*/  ISETP.LT.OR P0, PT, R6, 0x9, P0 ;  /* 0x000000090600780c */ /* 0x000fe40000701670 */
[----:B------:R-:W-:Y:S02]  /*4980*/  ISETP.LT.OR P3, PT, R4, 0x12, P3 ;  /* 0x000000120400780c */ /* 0x000fe40001f61670 */
[C---:B------:R-:W-:Y:S02]  /*4990*/  ISETP.GT.AND P2, PT, R5.reuse, 0x18, P2 ;  /* 0x000000180500780c */ /* 0x040fe40001744270 */
[----:B------:R-:W-:Y:S02]  /*49a0*/  ISETP.GT.AND P1, PT, R5, 0x19, P1 ;  /* 0x000000190500780c */ /* 0x000fe40000f24270 */
[----:B------:R-:W-:-:S02]  /*49b0*/  FSEL R30, R30, -INF , !P0 ;  /* 0xff8000001e1e7808 */ /* 0x000fc40004000000 */
[----:B------:R-:W-:Y:S01]  /*49c0*/  PLOP3.LUT P0, PT, PT, PT, UP2, 0x40, 0x0 ;  /* 0x000000000000781c */ /* 0x000fe20003f0e828 */
[----:B------:R-:W-:Y:S01]  /*49d0*/  UISETP.GE.AND UP2, UPT, UR4, 0x2a, UPT ;  /* 0x0000002a0400788c */ /* 0x000fe2000bf46270 */
[----:B------:R-:W-:Y:S02]  /*49e0*/  FSEL R33, R33, -INF , !P3 ;  /* 0xff80000021217808 */ /* 0x000fe40005800000 */
[----:B------:R-:W-:Y:S01]  /*49f0*/  PLOP3.LUT P3, PT, PT, PT, UP6, 0x40, 0x0 ;  /* 0x000000000000781c */ /* 0x000fe20003f6e868 */
[----:B------:R-:W-:Y:S01]  /*4a00*/  UISETP.GE.AND UP6, UPT, UR4, 0x3a, UPT ;  /* 0x0000003a0400788c */ /* 0x000fe2000bfc6270 */
[C---:B------:R-:W-:Y:S02]  /*4a10*/  ISETP.LT.OR P2, PT, R4.reuse, 0x19, P2 ;  /* 0x000000190400780c */ /* 0x040fe40001741670 */
[----:B------:R-:W-:Y:S02]  /*4a20*/  ISETP.LT.OR P1, PT, R4, 0x1a, P1 ;  /* 0x0000001a0400780c */ /* 0x000fe40000f21670 */
[----:B------:R-:W-:-:S02]  /*4a30*/  ISETP.GT.AND P0, PT, R7, 0x10, P0 ;  /* 0x000000100700780c */ /* 0x000fc40000704270 */
[----:B------:R-:W-:Y:S02]  /*4a40*/  ISETP.GT.AND P3, PT, R5, 0x20, P3 ;  /* 0x000000200500780c */ /* 0x000fe40001f64270 */
[----:B------:R-:W-:Y:S02]  /*4a50*/  FSEL R36, R36, -INF , !P2 ;  /* 0xff80000024247808 */ /* 0x000fe40005000000 */
[----:B------:R-:W-:Y:S02]  /*4a60*/  FSEL R37, R37, -INF , !P1 ;  /* 0xff80000025257808 */ /* 0x000fe40004800000 */
[----:B------:R-:W-:Y:S01]  /*4a70*/  PLOP3.LUT P2, PT, PT, PT, UP0, 0x40, 0x0 ;  /* 0x000000000000781c */ /* 0x000fe20003f4e808 */
[----:B------:R-:W-:Y:S01]  /*4a80*/  UISETP.GE.AND UP0, UPT, UR4, 0x21, UPT ;  /* 0x000000210400788c */ /* 0x000fe2000bf06270 */
[----:B------:R-:W-:Y:S02]  /*4a90*/  PLOP3.LUT P1, PT, PT, PT, UP1, 0x40, 0x0 ;  /* 0x000000000000781c */ /* 0x000fe40003f2e818 */
[----:B------:R-:W-:-:S02]  /*4aa0*/  ISETP.LT.OR P0, PT, R6, 0x11, P0 ;  /* 0x000000110600780c */ /* 0x000fc40000701670 */
[----:B------:R-:W-:Y:S02]  /*4ab0*/  ISETP.LT.OR P3, PT, R4, 0x21, P3 ;  /* 0x000000210400780c */ /* 0x000fe40001f61670 */
[C---:B------:R-:W-:Y:S02]  /*4ac0*/  ISETP.GT.AND P2, PT, R5.reuse, 0x21, P2 ;  /* 0x000000210500780c */ /* 0x040fe40001744270 */
[----:B------:R-:W-:Y:S02]  /*4ad0*/  ISETP.GT.AND P1, PT, R5, 0x28, P1 ;  /* 0x000000280500780c */ /* 0x000fe40000f24270 */
[----:B------:R-:W-:Y:S02]  /*4ae0*/  FSEL R34, R34, -INF , !P0 ;  /* 0xff80000022227808 */ /* 0x000fe40004000000 */
[----:B------:R-:W-:Y:S01]  /*4af0*/  PLOP3.LUT P0, PT, PT, PT, UP3, 0x40, 0x0 ;  /* 0x000000000000781c */ /* 0x000fe20003f0e838 */
[----:B------:R-:W-:Y:S01]  /*4b00*/  UISETP.GE.AND UP3, UPT, UR4, 0x31, UPT ;  /* 0x000000310400788c */ /* 0x000fe2000bf66270 */
[----:B------:R-:W-:-:S02]  /*4b10*/  FSEL R40, R40, -INF , !P3 ;  /* 0xff80000028287808 */ /* 0x000fc40005800000 */
[----:B------:R-:W-:Y:S02]  /*4b20*/  PLOP3.LUT P3, PT, PT, PT, UP2, 0x40, 0x0 ;  /* 0x000000000000781c */ /* 0x000fe40003f6e828 */
[C---:B------:R-:W-:Y:S02]  /*4b30*/  ISETP.LT.OR P2, PT, R4.reuse, 0x22, P2 ;  /* 0x000000220400780c */ /* 0x040fe40001741670 */
[----:B------:R-:W-:Y:S02]  /*4b40*/  ISETP.LT.OR P1, PT, R4, 0x29, P1 ;  /* 0x000000290400780c */ /* 0x000fe40000f21670 */
[----:B------:R-:W-:Y:S02]  /*4b50*/  ISETP.GT.AND P3, PT, R5, 0x29, P3 ;  /* 0x000000290500780c */ /* 0x000fe40001f64270 */
[----:B------:R-:W-:Y:S02]  /*4b60*/  FSEL R41, R41, -INF , !P2 ;  /* 0xff80000029297808 */ /* 0x000fe40005000000 */
[----:B------:R-:W-:-:S02]  /*4b70*/  FSEL R44, R44, -INF , !P1 ;  /* 0xff8000002c2c7808 */ /* 0x000fc40004800000 */
[----:B------:R-:W-:Y:S01]  /*4b80*/  PLOP3.LUT P2, PT, PT, PT, UP4, 0x40, 0x0 ;  /* 0x000000000000781c */ /* 0x000fe20003f4e848 */
[----:B------:R-:W-:Y:S01]  /*4b90*/  UISETP.GE.AND UP4, UPT, UR4, 0x32, UPT ;  /* 0x000000320400788c */ /* 0x000fe2000bf86270 */
[----:B------:R-:W-:Y:S02]  /*4ba0*/  PLOP3.LUT P1, PT, PT, PT, UP3, 0x40, 0x0 ;  /* 0x000000000000781c */ /* 0x000fe40003f2e838 */
[----:B------:R-:W-:Y:S02]  /*4bb0*/  ISETP.LT.OR P3, PT, R4, 0x2a, P3 ;  /* 0x0000002a0400780c */ /* 0x000fe40001f61670 */
[----:B------:R-:W-:Y:S02]  /*4bc0*/  ISETP.GT.AND P1, PT, R5, 0x30, P1 ;  /* 0x000000300500780c */ /* 0x000fe40000f24270 */
[----:B------:R-:W-:Y:S02]  /*4bd0*/  FSEL R45, R45, -INF , !P3 ;  /* 0xff8000002d2d7808 */ /* 0x000fe40005800000 */
[----:B------:R-:W-:-:S02]  /*4be0*/  PLOP3.LUT P3, PT, PT, PT, UP4, 0x40, 0x0 ;  /* 0x000000000000781c */ /* 0x000fc40003f6e848 */
[----:B------:R-:W-:Y:S02]  /*4bf0*/  ISETP.LT.OR P1, PT, R4, 0x31, P1 ;  /* 0x000000310400780c */ /* 0x000fe40000f21670 */
[----:B------:R-:W-:Y:S02]  /*4c00*/  ISETP.GT.AND P3, PT, R5, 0x31, P3 ;  /* 0x000000310500780c */ /* 0x000fe40001f64270 */
[----:B------:R-:W-:Y:S02]  /*4c10*/  FSEL R48, R48, -INF , !P1 ;  /* 0xff80000030307808 */ /* 0x000fe40004800000 */
[----:B------:R-:W-:Y:S01]  /*4c20*/  PLOP3.LUT P1, PT, PT, PT, UP5, 0x40, 0x0 ;  /* 0x000000000000781c */ /* 0x000fe20003f2e858 */
[----:B------:R-:W-:Y:S01]  /*4c30*/  UISETP.GE.AND UP5, UPT, UR4, 0x39, UPT ;  /* 0x000000390400788c */ /* 0x000fe2000bfa6270 */
[----:B------:R-:W-:Y:S02]  /*4c40*/  ISETP.LT.OR P3, PT, R4, 0x32, P3 ;  /* 0x000000320400780c */ /* 0x000fe40001f61670 */
[----:B------:R-:W-:-:S02]  /*4c50*/  FMNMX.FTZ R3, R24, R25, !PT ;  /* 0x0000001918037209 */ /* 0x000fc40007810000 */
[----:B------:R-:W-:Y:S02]  /*4c60*/  FSEL R49, R49, -INF , !P3 ;  /* 0xff80000031317808 */ /* 0x000fe40005800000 */
[----:B------:R-:W-:Y:S02]  /*4c70*/  PLOP3.LUT P3, PT, PT, PT, UP5, 0x40, 0x0 ;  /* 0x000000000000781c */ /* 0x000fe40003f6e858 */
[----:B------:R-:W-:Y:S02]  /*4c80*/  ISETP.GT.AND P0, PT, R7, 0x11, P0 ;  /* 0x000000110700780c */ /* 0x000fe40000704270 */
[----:B------:R-:W-:Y:S02]  /*4c90*/  ISETP.GT.AND P3, PT, R5, 0x38, P3 ;  /* 0x000000380500780c */ /* 0x000fe40001f64270 */
[----:B------:R-:W-:Y:S02]  /*4ca0*/  ISETP.GT.AND P2, PT, R7, 0x18, P2 ;  /* 0x000000180700780c */ /* 0x000fe40001744270 */
[----:B------:R-:W-:-:S02]  /*4cb0*/  ISETP.LT.OR P3, PT, R4, 0x39, P3 ;  /* 0x000000390400780c */ /* 0x000fc40001f61670 */
[----:B------:R-:W-:Y:S02]  /*4cc0*/  ISETP.LT.OR P0, PT, R6, 0x12, P0 ;  /* 0x000000120600780c */ /* 0x000fe40000701670 */
[----:B------:R-:W-:Y:S02]  /*4cd0*/  FSEL R52, R52, -INF , !P3 ;  /* 0xff80000034347808 */ /* 0x000fe40005800000 */
[----:B------:R-:W-:Y:S02]  /*4ce0*/  PLOP3.LUT P3, PT, PT, PT, UP6, 0x40, 0x0 ;  /* 0x000000000000781c */ /* 0x000fe40003f6e868 */
[----:B------:R-:W-:Y:S02]  /*4cf0*/  ISETP.LT.OR P2, PT, R6, 0x19, P2 ;  /* 0x000000190600780c */ /* 0x000fe40001741670 */
[----:B------:R-:W-:Y:S02]  /*4d00*/  ISETP.GT.AND P3, PT, R5, 0x39, P3 ;  /* 0x000000390500780c */ /* 0x000fe40001f64270 */
[----:B------:R-:W-:-:S02]  /*4d10*/  FSEL R35, R35, -INF , !P0 ;  /* 0xff80000023237808 */ /* 0x000fc40004000000 */
[----:B------:R-:W-:Y:S02]  /*4d20*/  ISETP.LT.OR P3, PT, R4, 0x3a, P3 ;  /* 0x0000003a0400780c */ /* 0x000fe40001f61670 */
[----:B------:R-:W-:Y:S02]  /*4d30*/  FMNMX.FTZ R4, R28, R3, !PT ;  /* 0x000000031c047209 */ /* 0x000fe40007810000 */
[----:B------:R-:W-:Y:S02]  /*4d40*/  FSEL R53, R53, -INF , !P3 ;  /* 0xff80000035357808 */ /* 0x000fe40005800000 */
[----:B------:R-:W-:Y:S02]  /*4d50*/  FMNMX.FTZ R3, R29, R4, !PT ;  /* 0x000000041d037209 */ /* 0x000fe40007810000 */
[----:B------:R-:W-:Y:S01]  /*4d60*/  PLOP3.LUT P3, PT, PT, PT, UP0, 0x40, 0x0 ;  /* 0x000000000000781c */ /* 0x000fe20003f6e808 */
[----:B------:R-:W-:Y:S01]  /*4d70*/  UISETP.NE.AND UP0, UPT, UR5, URZ, UPT ;  /* 0x0000003f0500728c */ /* 0x000fe2000bf05270 */
[----:B------:R-:W-:-:S02]  /*4d80*/  FMNMX.FTZ R4, R32, R3, !PT ;  /* 0x0000000320047209 */ /* 0x000fc40007810000 */
[----:B------:R-:W-:Y:S02]  /*4d90*/  ISETP.GT.AND P1, PT, R7, 0x19, P1 ;  /* 0x000000190700780c */ /* 0x000fe40000f24270 */
[----:B------:R-:W-:Y:S02]  /*4da0*/  FMNMX.FTZ R3, R33, R4, !PT ;  /* 0x0000000421037209 */ /* 0x000fe40007810000 */
[----:B------:R-:W-:Y:S02]  /*4db0*/  PLOP3.LUT P0, PT, PT, PT, UP0, 0x40, 0x0 ;  /* 0x000000000000781c */ /* 0x000fe40003f0e808 */
[----:B------:R-:W-:Y:S02]  /*4dc0*/  FMNMX.FTZ R4, R36, R3, !PT ;  /* 0x0000000324047209 */ /* 0x000fe40007810000 */
[----:B------:R-:W-:Y:S02]  /*4dd0*/  FSEL R38, R38, -INF , !P2 ;  /* 0xff80000026267808 */ /* 0x000fe40005000000 */
[----:B------:R-:W-:-:S02]  /*4de0*/  FMNMX.FTZ R3, R37, R4, !PT ;  /* 0x0000000425037209 */ /* 0x000fc40007810000 */
[----:B------:R-:W-:Y:S02]  /*4df0*/  ISETP.GT.AND P3, PT, R7, 0x20, P3 ;  /* 0x000000200700780c */ /* 0x000fe40001f64270 */
[----:B------:R-:W-:Y:S02]  /*4e00*/  FMNMX.FTZ R4, R40, R3, !PT ;  /* 0x0000000328047209 */ /* 0x000fe40007810000 */
[----:B------:R-:W-:Y:S02]  /*4e10*/  ISETP.LT.OR P1, PT, R6, 0x1a, P1 ;  /* 0x0000001a0600780c */ /* 0x000fe40000f21670 */
[----:B------:R-:W-:Y:S02]  /*4e20*/  FMNMX.FTZ R3, R41, R4, !PT ;  /* 0x0000000429037209 */ /* 0x000fe40007810000 */
[----:B------:R-:W-:Y:S02]  /*4e30*/  PLOP3.LUT P2, PT, PT, PT, UP1, 0x40, 0x0 ;  /* 0x000000000000781c */ /* 0x000fe40003f4e818 */
[----:B------:R-:W-:-:S02]  /*4e40*/  FMNMX.FTZ R4, R44, R3, !PT ;  /* 0x000000032c047209 */ /* 0x000fc40007810000 */
[----:B------:R-:W-:Y:S02]  /*4e50*/  ISETP.GT.AND P0, PT, R7, 0x21, P0 ;  /* 0x000000210700780c */ /* 0x000fe40000704270 */
[----:B------:R-:W-:Y:S02]  /*4e60*/  FMNMX.FTZ R3, R45, R4, !PT ;  /* 0x000000042d037209 */ /* 0x000fe40007810000 */
[----:B------:R-:W-:Y:S02]  /*4e70*/  ISETP.LT.OR P3, PT, R6, 0x21, P3 ;  /* 0x000000210600780c */ /* 0x000fe40001f61670 */
[----:B------:R-:W-:Y:S02]  /*4e80*/  FMNMX.FTZ R4, R48, R3, !PT ;  /* 0x0000000330047209 */ /* 0x000fe40007810000 */
[----:B------:R-:W-:Y:S02]  /*4e90*/  FSEL R39, R39, -INF , !P1 ;  /* 0xff80000027277808 */ /* 0x000fe40004800000 */
[----:B------:R-:W-:-:S02]  /*4ea0*/  FMNMX.FTZ R3, R49, R4, !PT ;  /* 0x0000000431037209 */ /* 0x000fc40007810000 */
[----:B------:R-:W-:Y:S02]  /*4eb0*/  PLOP3.LUT P1, PT, PT, PT, UP2, 0x40, 0x0 ;  /* 0x000000000000781c */ /* 0x000fe40003f2e828 */
[----:B------:R-:W-:Y:S02]  /*4ec0*/  FMNMX.FTZ R4, R52, R3, !PT ;  /* 0x0000000334047209 */ /* 0x000fe40007810000 */
[----:B------:R-:W-:Y:S02]  /*4ed0*/  ISETP.LT.OR P0, PT, R6, 0x22, P0 ;  /* 0x000000220600780c */ /* 0x000fe40000701670 */
[----:B------:R-:W-:Y:S02]  /*4ee0*/  FMNMX.FTZ R4, R53, R4, !PT ;  /* 0x0000000435047209 */ /* 0x000fe40007810000 */
[----:B------:R-:W-:Y:S02]  /*4ef0*/  FSEL R42, R42, -INF , !P3 ;  /* 0xff8000002a2a7808 */ /* 0x000fe40005800000 */
[----:B------:R-:W-:Y:S01]  /*4f00*/  ISETP.GT.AND P2, PT, R7, 0x28, P2 ;  /* 0x000000280700780c */ /* 0x000fe20001744270 */
[----:B------:R-:W1:Y:S01]  /*4f10*/  SHFL.BFLY PT, R3, R4, 0x2, 0x1f ;  /* 0x0c401f0004037f89 */ /* 0x000e6200000e0000 */
[----:B------:R-:W-:-:S02]  /*4f20*/  PLOP3.LUT P3, PT, PT, PT, UP3, 0x40, 0x0 ;  /* 0x000000000000781c */ /* 0x000fc40003f6e838 */
[----:B------:R-:W-:Y:S02]  /*4f30*/  FSEL R43, R43, -INF , !P0 ;  /* 0xff8000002b2b7808 */ /* 0x000fe40004000000 */
[C---:B------:R-:W-:Y:S02]  /*4f40*/  ISETP.GT.AND P1, PT, R7.reuse, 0x29, P1 ;  /* 0x000000290700780c */ /* 0x040fe40000f24270 */
[C---:B------:R-:W-:Y:S02]  /*4f50*/  ISETP.LT.OR P2, PT, R6.reuse, 0x29, P2 ;  /* 0x000000290600780c */ /* 0x040fe40001741670 */
[----:B------:R-:W-:Y:S02]  /*4f60*/  PLOP3.LUT P0, PT, PT, PT, UP4, 0x40, 0x0 ;  /* 0x000000000000781c */ /* 0x000fe40003f0e848 */
[----:B------:R-:W-:Y:S02]  /*4f70*/  ISETP.GT.AND P3, PT, R7, 0x30, P3 ;  /* 0x000000300700780c */ /* 0x000fe40001f64270 */
[----:B------:R-:W-:-:S02]  /*4f80*/  ISETP.LT.OR P1, PT, R6, 0x2a, P1 ;  /* 0x0000002a0600780c */ /* 0x000fc40000f21670 */
[----:B------:R-:W-:Y:S02]  /*4f90*/  FSEL R46, R46, -INF , !P2 ;  /* 0xff8000002e2e7808 */ /* 0x000fe40005000000 */
[----:B------:R-:W-:Y:S02]  /*4fa0*/  ISETP.LT.OR P3, PT, R6, 0x31, P3 ;  /* 0x000000310600780c */ /* 0x000fe40001f61670 */
[----:B------:R-:W-:Y:S02]  /*4fb0*/  PLOP3.LUT P2, PT, PT, PT, UP5, 0x40, 0x0 ;  /* 0x000000000000781c */ /* 0x000fe40003f4e858 */
[----:B------:R-:W-:Y:S02]  /*4fc0*/  FSEL R47, R47, -INF , !P1 ;  /* 0xff8000002f2f7808 */ /* 0x000fe40004800000 */
[----:B------:R-:W-:Y:S02]  /*4fd0*/  ISETP.GT.AND P0, PT, R7, 0x31, P0 ;  /* 0x000000310700780c */ /* 0x000fe40000704270 */
[----:B-1----:R-:W-:-:S02]  /*4fe0*/  FMNMX.FTZ R3, R4, R3, !PT ;  /* 0x0000000304037209 */ /* 0x002fc40007810000 */
[----:B------:R-:W-:Y:S02]  /*4ff0*/  FSEL R50, R50, -INF , !P3 ;  /* 0xff80000032327808 */ /* 0x000fe40005800000 */
[----:B------:R-:W-:Y:S01]  /*5000*/  PLOP3.LUT P1, PT, PT, PT, UP6, 0x40, 0x0 ;  /* 0x000000000000781c */ /* 0x000fe20003f2e868 */
[----:B------:R-:W1:Y:S01]  /*5010*/  SHFL.BFLY PT, R8, R3, 0x1, 0x1f ;  /* 0x0c201f0003087f89 */ /* 0x000e6200000e0000 */
[C---:B------:R-:W-:Y:S02]  /*5020*/  ISETP.GT.AND P2, PT, R7.reuse, 0x38, P2 ;  /* 0x000000380700780c */ /* 0x040fe40001744270 */
[C---:B------:R-:W-:Y:S02]  /*5030*/  ISETP.LT.OR P0, PT, R6.reuse, 0x32, P0 ;  /* 0x000000320600780c */ /* 0x040fe40000701670 */
[----:B------:R-:W-:Y:S02]  /*5040*/  ISETP.GT.AND P1, PT, R7, 0x39, P1 ;  /* 0x000000390700780c */ /* 0x000fe40000f24270 */
[----:B------:R-:W-:-:S02]  /*5050*/  ISETP.LT.OR P2, PT, R6, 0x39, P2 ;  /* 0x000000390600780c */ /* 0x000fc40001741670 */
[----:B------:R-:W-:Y:S02]  /*5060*/  FSEL R51, R51, -INF , !P0 ;  /* 0xff80000033337808 */ /* 0x000fe40004000000 */
[----:B------:R-:W-:Y:S02]  /*5070*/  ISETP.LT.OR P1, PT, R6, 0x3a, P1 ;  /* 0x0000003a0600780c */ /* 0x000fe40000f21670 */
[----:B------:R-:W-:Y:S02]  /*5080*/  FSEL R54, R54, -INF , !P2 ;  /* 0xff80000036367808 */ /* 0x000fe40005000000 */
[----:B------:R-:W-:Y:S02]  /*5090*/  FSEL R55, R55, -INF , !P1 ;  /* 0xff80000037377808 */ /* 0x000fe40004800000 */
[----:B-1----:R-:W-:Y:S02]  /*50a0*/  FMNMX.FTZ R11, R3, R8, !PT ;  /* 0x00000008030b7209 */ /* 0x002fe40007810000 */
[----:B------:R-:W-:-:S02]  /*50b0*/  FMNMX.FTZ R3, R26, R27, !PT ;  /* 0x0000001b1a037209 */ /* 0x000fc40007810000 */
        /* <DEDUP_REMOVED lines=26> */
[----:B------:R-:W-:Y:S01]  /*5260*/  FFMA.FTZ R5, R53, UR10, -R5 ;  /* 0x0000000a35057c23 */ /* 0x000fe20008010805 */
[----:B------:R-:W-:Y:S01]  /*5270*/  FMNMX.FTZ R4, R46, R3, !PT ;  /* 0x000000032e047209 */ /* 0x000fe20007810000 */
[----:B------:R-:W-:Y:S03]  /*5280*/  MUFU.EX2 R24, R24 ;  /* 0x0000001800187308 */ /* 0x000fe60000000800 */
[----:B------:R-:W-:-:S04]  /*5290*/  FMNMX.FTZ R3, R47, R4, !PT ;  /* 0x000000042f037209 */ /* 0x000fc80007810000 */
[----:B------:R-:W-:Y:S01]  /*52a0*/  FMNMX.FTZ R4, R50, R3, !PT ;  /* 0x0000000332047209 */ /* 0x000fe20007810000 */
[----:B------:R-:W-:Y:S03]  /*52b0*/  MUFU.EX2 R15, R5 ;  /* 0x00000005000f7308 */ /* 0x000fe60000000800 */
[----:B------:R-:W-:-:S04]  /*52c0*/  FMNMX.FTZ R3, R51, R4, !PT ;  /* 0x0000000433037209 */ /* 0x000fc80007810000 */
[----:B------:R-:W-:Y:S01]  /*52d0*/  FMNMX.FTZ R4, R54, R3, !PT ;  /* 0x0000000336047209 */ /* 0x000fe20007810000 */
[----:B------:R-:W1:Y:S03]  /*52e0*/  MUFU.EX2 R25, R25 ;  /* 0x0000001900197308 */ /* 0x000e660000000800 */
[----:B------:R-:W-:-:S05]  /*52f0*/  FMNMX.FTZ R4, R55, R4, !PT ;  /* 0x0000000437047209 */ /* 0x000fca0007810000 */
[----:B------:R-:W2:Y:S01]  /*5300*/  SHFL.BFLY PT, R3, R4, 0x2, 0x1f ;  /* 0x0c401f0004037f89 */ /* 0x000ea200000e0000 */
[----:B------:R-:W-:Y:S08]  /*5310*/  MUFU.EX2 R28, R28 ;  /* 0x0000001c001c7308 */ /* 0x000ff00000000800 */
[----:B------:R-:W3:Y:S01]  /*5320*/  MUFU.EX2 R29, R29 ;  /* 0x0000001d001d7308 */ /* 0x000ee20000000800 */
[----:B-1----:R-:W-:-:S07]  /*5330*/  F2FP.BF16.F32.PACK_AB R152, R25, R24 ;  /* 0x000000181998723e */ /* 0x002fce00000010ff */
[----:B------:R-:W-:Y:S01]  /*5340*/  MUFU.EX2 R32, R32 ;  /* 0x0000002000207308 */ /* 0x000fe20000000800 */
[----:B--2---:R-:W-:-:S07]  /*5350*/  FMNMX.FTZ R3, R4, R3, !PT ;  /* 0x0000000304037209 */ /* 0x004fce0007810000 */
[----:B------:R-:W1:Y:S01]  /*5360*/  MUFU.EX2 R33, R33 ;  /* 0x0000002100217308 */ /* 0x000e620000000800 */
[----:B---3--:R-:W-:Y:S01]  /*5370*/  F2FP.BF16.F32.PACK_AB R154, R29, R28 ;  /* 0x0000001c1d9a723e */ /* 0x008fe200000010ff */
[----:B------:R-:W2:Y:S06]  /*5380*/  SHFL.BFLY PT, R12, R3, 0x1, 0x1f ;  /* 0x0c201f00030c7f89 */ /* 0x000eac00000e0000 */
[----:B------:R-:W-:Y:S08]  /*5390*/  MUFU.EX2 R36, R36 ;  /* 0x0000002400247308 */ /* 0x000ff00000000800 */
[----:B------:R-:W3:Y:S01]  /*53a0*/  MUFU.EX2 R37, R37 ;  /* 0x0000002500257308 */ /* 0x000ee20000000800 */
[----:B-1----:R-:W-:-:S07]  /*53b0*/  F2FP.BF16.F32.PACK_AB R156, R33, R32 ;  /* 0x00000020219c723e */ /* 0x002fce00000010ff */
[----:B------:R-:W-:Y:S01]  /*53c0*/  MUFU.EX2 R40, R40 ;  /* 0x0000002800287308 */ /* 0x000fe20000000800 */
[----:B--2---:R-:W-:-:S04]  /*53d0*/  FMNMX.FTZ R12, R3, R12, !PT ;  /* 0x0000000c030c7209 */ /* 0x004fc80007810000 */
[C---:B------:R-:W-:Y:S01]  /*53e0*/  FSETP.NEU.FTZ.AND P0, PT, R12.reuse, -INF , PT ;  /* 0xff8000000c00780b */ /* 0x040fe20003f1d000 */
[----:B------:R-:W-:Y:S02]  /*53f0*/  FMUL.FTZ R3, R12, UR10 ;  /* 0x0000000a0c037c20 */ /* 0x000fe40008410000 */
[----:B------:R-:W-:Y:S01]  /*5400*/  MUFU.EX2 R41, R41 ;  /* 0x0000002900297308 */ /* 0x000fe20000000800 */
[----:B---3--:R-:W-:Y:S02]  /*5410*/  F2FP.BF16.F32.PACK_AB R158, R37, R36 ;  /* 0x00000024259e723e */ /* 0x008fe400000010ff */
[----:B------:R-:W-:Y:S02]  /*5420*/  FSEL R7, R3, RZ, P0 ;  /* 0x000000ff03077208 */ /* 0x000fe40000000000 */
[----:B------:R-:W-:-:S03]  /*5430*/  LEA.HI R3, R23, R22, RZ, 0x4 ;  /* 0x0000001617037211 */ /* 0x000fc600078f20ff */
[----:B------:R-:W-:Y:S01]  /*5440*/  MUFU.EX2 R44, R44 ;  /* 0x0000002c002c7308 */ /* 0x000fe20000000800 */
[--C-:B------:R-:W-:Y:S01]  /*5450*/  FFMA.FTZ R26, R26, UR10, -R7.reuse ;  /* 0x0000000a1a1a7c23 */ /* 0x100fe20008010807 */
[----:B------:R-:W-:Y:S01]  /*5460*/  LOP3.LUT R5, R3, 0xfffffff0, RZ, 0xc0, !PT ;  /* 0xfffffff003057812 */ /* 0x000fe200078ec0ff */
[--C-:B------:R-:W-:Y:S01]  /*5470*/  FFMA.FTZ R27, R27, UR10, -R7.reuse ;  /* 0x0000000a1b1b7c23 */ /* 0x100fe20008010807 */
[--C-:B------:R-:W-:Y:S01]  /*5480*/  FFMA.FTZ R30, R30, UR10, -R7.reuse ;  /* 0x0000000a1e1e7c23 */ /* 0x100fe20008010807 */
[--C-:B------:R-:W-:Y:S01]  /*5490*/  FFMA.FTZ R31, R31, UR10, -R7.reuse ;  /* 0x0000000a1f1f7c23 */ /* 0x100fe20008010807 */
[----:B------:R-:W-:Y:S01]  /*54a0*/  FFMA.FTZ R34, R34, UR10, -R7 ;  /* 0x0000000a22227c23 */ /* 0x000fe20008010807 */
[----:B------:R-:W-:Y:S01]  /*54b0*/  IMAD.IADD R5, R22, 0x1, -R5 ;  /* 0x0000000116057824 */ /* 0x000fe200078e0a05 */
[----:B------:R-:W-:Y:S01]  /*54c0*/  MUFU.EX2 R26, R26 ;  /* 0x0000001a001a7308 */ /* 0x000fe20000000800 */
[----:B------:R-:W-:Y:S01]  /*54d0*/  LEA.HI R22, R23, R22, RZ, 0x5 ;  /* 0x0000001617167211 */ /* 0x000fe200078f28ff */
[--C-:B------:R-:W-:Y:S01]  /*54e0*/  FFMA.FTZ R35, R35, UR10, -R7.reuse ;  /* 0x0000000a23237c23 */ /* 0x100fe20008010807 */
[----:B------:R-:W-:Y:S01]  /*54f0*/  FFMA.FTZ R38, R38, UR10, -R7 ;  /* 0x0000000a26267c23 */ /* 0x000fe20008010807 */
[----:B------:R-:W-:Y:S01]  /*5500*/  SHF.R.S32.HI R4, RZ, 0x1f, R5 ;  /* 0x0000001fff047819 */ /* 0x000fe20000011405 */
[----:B------:R-:W-:Y:S01]  /*5510*/  FFMA.FTZ R39, R39, UR10, -R7 ;  /* 0x0000000a27277c23 */ /* 0x000fe20008010807 */
[----:B------:R-:W-:-:S02]  /*5520*/  IMAD.SHL.U32 R22, R22, 0x20, RZ ;  /* 0x0000002016167824 */ /* 0x000fc400078e00ff */
[--C-:B------:R-:W-:Y:S01]  /*5530*/  FFMA.FTZ R42, R42, UR10, -R7.reuse ;  /* 0x0000000a2a2a7c23 */ /* 0x100fe20008010807 */
[----:B------:R-:W-:Y:S01]  /*5540*/  LEA.HI R4, R4, R5, RZ, 0x3 ;  /* 0x0000000504047211 */ /* 0x000fe200078f18ff */
[----:B------:R-:W1:Y:S01]  /*5550*/  MUFU.EX2 R27, R27 ;  /* 0x0000001b001b7308 */ /* 0x000e620000000800 */
[--C-:B------:R-:W-:Y:S01]  /*5560*/  FFMA.FTZ R43, R43, UR10, -R7.reuse ;  /* 0x0000000a2b2b7c23 */ /* 0x100fe20008010807 */
[--C-:B------:R-:W-:Y:S01]  /*5570*/  FFMA.FTZ R46, R46, UR10, -R7.reuse ;  /* 0x0000000a2e2e7c23 */ /* 0x100fe20008010807 */
[C---:B------:R-:W-:Y:S01]  /*5580*/  LOP3.LUT R6, R4.reuse, 0xfffffff8, RZ, 0xc0, !PT ;  /* 0xfffffff804067812 */ /* 0x040fe200078ec0ff */
[----:B------:R-:W-:Y:S02]  /*5590*/  IMAD.SHL.U32 R14, R4, 0x40, RZ ;  /* 0x00000040040e7824 */ /* 0x000fe400078e00ff */
[--C-:B------:R-:W-:Y:S01]  /*55a0*/  FFMA.FTZ R47, R47, UR10, -R7.reuse ;  /* 0x0000000a2f2f7c23 */ /* 0x100fe20008010807 */
[--C-:B------:R-:W-:Y:S01]  /*55b0*/  FFMA.FTZ R50, R50, UR10, -R7.reuse ;  /* 0x0000000a32327c23 */ /* 0x100fe20008010807 */
[----:B------:R-:W-:Y:S01]  /*55c0*/  FFMA.FTZ R51, R51, UR10, -R7 ;  /* 0x0000000a33337c23 */ /* 0x000fe20008010807 */
[----:B------:R-:W-:Y:S01]  /*55d0*/  IMAD.IADD R6, R5, 0x1, -R6 ;  /* 0x0000000105067824 */ /* 0x000fe200078e0a06 */
[----:B------:R-:W-:Y:S01]  /*55e0*/  SHF.R.S32.HI R5, RZ, 0x4, R3 ;  /* 0x00000004ff057819 */ /* 0x000fe20000011403 */
[----:B------:R-:W-:Y:S01]  /*55f0*/  MUFU.EX2 R30, R30 ;  /* 0x0000001e001e7308 */ /* 0x000fe20000000800 */
[----:B------:R-:W-:Y:S01]  /*5600*/  LOP3.LUT R14, R14, 0x7ffffe00, RZ, 0xc0, !PT ;  /* 0x7ffffe000e0e7812 */ /* 0x000fe200078ec0ff */
[--C-:B------:R-:W-:Y:S01]  /*5610*/  FFMA.FTZ R54, R54, UR10, -R7.reuse ;  /* 0x0000000a36367c23 */ /* 0x100fe20008010807 */
[----:B------:R-:W-:Y:S01]  /*5620*/  SHF.L.U32 R3, R6, 0x6, RZ ;  /* 0x0000000606037819 */ /* 0x000fe200000006ff */
[----:B------:R-:W-:Y:S01]  /*5630*/  IMAD.SHL.U32 R8, R5, 0x8, RZ ;  /* 0x0000000805087824 */ /* 0x000fe200078e00ff */
[----:B------:R-:W-:Y:S01]  /*5640*/  LOP3.LUT R5, R22, 0x7ffffc00, RZ, 0xc0, !PT ;  /* 0x7ffffc0016057812 */ /* 0x000fe200078ec0ff */
[----:B------:R-:W-:Y:S01]  /*5650*/  FFMA.FTZ R55, R55, UR10, -R7 ;  /* 0x0000000a37377c23 */ /* 0x000fe20008010807 */
[----:B------:R-:W-:Y:S01]  /*5660*/  LOP3.LUT R3, R3, 0x1c0, RZ, 0xc0, !PT ;  /* 0x000001c003037812 */ /* 0x000fe200078ec0ff */
[----:B------:R-:W2:Y:S01]  /*5670*/  MUFU.EX2 R31, R31 ;  /* 0x0000001f001f7308 */ /* 0x000ea20000000800 */
[----:B------:R-:W-:Y:S01]  /*5680*/  LOP3.LUT P0, RZ, R6, 0x2, RZ, 0xc0, !PT ;  /* 0x0000000206ff7812 */ /* 0x000fe2000780c0ff */
[----:B------:R-:W-:Y:S01]  /*5690*/  IMAD.MOV.U32 R7, RZ, RZ, 0x20 ;  /* 0x00000020ff077424 */ /* 0x000fe200078e00ff */
[----:B------:R-:W-:-:S02]  /*56a0*/  LOP3.LUT R8, R3, 0x8, R8, 0xf8, !PT ;  /* 0x0000000803087812 */ /* 0x000fc400078ef808 */
[----:B------:R-:W-:Y:S02]  /*56b0*/  SHF.R.U32.HI R3, RZ, 0x3, R3 ;  /* 0x00000003ff037819 */ /* 0x000fe40000011603 */
[----:B------:R-:W-:Y:S01]  /*56c0*/  LOP3.LUT P1, RZ, R6, 0x4, RZ, 0xc0, !PT ;  /* 0x0000000406ff7812 */ /* 0x000fe2000782c0ff */
[----:B------:R-:W-:Y:S01]  /*56d0*/  MUFU.EX2 R34, R34 ;  /* 0x0000002200227308 */ /* 0x000fe20000000800 */
[----:B------:R-:W-:Y:S01]  /*56e0*/  LOP3.LUT R8, R8, R3, RZ, 0x3c, !PT ;  /* 0x0000000308087212 */ /* 0x000fe200078e3cff */
[----:B------:R-:W-:Y:S01]  /*56f0*/  FADD.FTZ R3, R24, R25 ;  /* 0x0000001918037221 */ /* 0x000fe20000010000 */
[----:B------:R-:W-:Y:S02]  /*5700*/  SEL R7, R7, 0xffffffe0, !P0 ;  /* 0xffffffe007077807 */ /* 0x000fe40004000000 */
[----:B------:R-:W-:Y:S01]  /*5710*/  IADD3 R8, R8, R14, R5 ;  /* 0x0000000e08087210 */ /* 0x000fe20007ffe005 */
[----:B------:R-:W-:Y:S01]  /*5720*/  FADD.FTZ R4, R28, R3 ;  /* 0x000000031c047221 */ /* 0x000fe20000010000 */
[----:B-1----:R-:W-:Y:S01]  /*5730*/  F2FP.BF16.F32.PACK_AB R153, R27, R26 ;  /* 0x0000001a1b99723e */ /* 0x002fe200000010ff */
[----:B------:R-:W1:Y:S01]  /*5740*/  MUFU.EX2 R35, R35 ;  /* 0x0000002300237308 */ /* 0x000e620000000800 */
[----:B--2---:R-:W-:Y:S01]  /*5750*/  F2FP.BF16.F32.PACK_AB R155, R31, R30 ;  /* 0x0000001e1f9b723e */ /* 0x004fe200000010ff */
[----:B------:R-:W-:Y:S01]  /*5760*/  FADD.FTZ R3, R29, R4 ;  /* 0x000000041d037221 */ /* 0x000fe20000010000 */
[----:B------:R-:W-:-:S03]  /*5770*/  F2FP.BF16.F32.PACK_AB R160, R41, R40 ;  /* 0x0000002829a0723e */ /* 0x000fc600000010ff */
[----:B------:R-:W-:Y:S01]  /*5780*/  FADD.FTZ R4, R32, R3 ;  /* 0x0000000320047221 */ /* 0x000fe20000010000 */
[----:B------:R-:W-:Y:S01]  /*5790*/  FADD.FTZ R3, R26, R27 ;  /* 0x0000001b1a037221 */ /* 0x000fe20000010000 */
[----:B------:R-:W2:Y:S02]  /*57a0*/  MUFU.EX2 R38, R38 ;  /* 0x0000002600267308 */ /* 0x000ea40000000800 */
[----:B------:R-:W-:Y:S01]  /*57b0*/  FADD.FTZ R5, R33, R4 ;  /* 0x0000000421057221 */ /* 0x000fe20000010000 */
[----:B------:R-:W-:-:S03]  /*57c0*/  FADD.FTZ R4, R30, R3 ;  /* 0x000000031e047221 */ /* 0x000fc60000010000 */
[----:B------:R-:W-:Y:S01]  /*57d0*/  FADD.FTZ R6, R36, R5 ;  /* 0x0000000524067221 */ /* 0x000fe20000010000 */
[----:B------:R-:W-:Y:S01]  /*57e0*/  FADD.FTZ R3, R31, R4 ;  /* 0x000000041f037221 */ /* 0x000fe20000010000 */
[----:B------:R-:W3:Y:S01]  /*57f0*/  MUFU.EX2 R39, R39 ;  /* 0x0000002700277308 */ /* 0x000ee20000000800 */
[----:B-1----:R-:W-:Y:S01]  /*5800*/  F2FP.BF16.F32.PACK_AB R157, R35, R34 ;  /* 0x00000022239d723e */ /* 0x002fe200000010ff */
[----:B------:R-:W-:Y:S01]  /*5810*/  FADD.FTZ R5, R37, R6 ;  /* 0x0000000625057221 */ /* 0x000fe20000010000 */
[----:B------:R-:W-:-:S03]  /*5820*/  FADD.FTZ R4, R34, R3 ;  /* 0x0000000322047221 */ /* 0x000fc60000010000 */
[----:B------:R-:W-:Y:S01]  /*5830*/  FADD.FTZ R6, R40, R5 ;  /* 0x0000000528067221 */ /* 0x000fe20000010000 */
[----:B------:R-:W-:Y:S01]  /*5840*/  FADD.FTZ R3, R35, R4 ;  /* 0x0000000423037221 */ /* 0x000fe20000010000 */
[----:B------:R-:W1:Y:S02]  /*5850*/  MUFU.EX2 R42, R42 ;  /* 0x0000002a002a7308 */ /* 0x000e640000000800 */
[----:B------:R-:W-:Y:S01]  /*5860*/  FADD.FTZ R21, R41, R6 ;  /* 0x0000000629157221 */ /* 0x000fe20000010000 */
[----:B--2---:R-:W-:Y:S01]  /*5870*/  FADD.FTZ R4, R38, R3 ;  /* 0x0000000326047221 */ /* 0x004fe20000010000 */
[----:B------:R-:W-:-:S04]  /*5880*/  LEA R6, R8, UR40, 0x1 ;  /* 0x0000002808067c11 */ /* 0x000fc8000f8e08ff */
[----:B------:R-:W2:Y:S01]  /*5890*/  MUFU.EX2 R43, R43 ;  /* 0x0000002b002b7308 */ /* 0x000ea20000000800 */
[C---:B---3--:R-:W-:Y:S01]  /*58a0*/  FADD.FTZ R3, R39.reuse, R4 ;  /* 0x0000000427037221 */ /* 0x048fe20000010000 */
[C---:B------:R-:W-:Y:S01]  /*58b0*/  IADD3 R8, R6.reuse, 0x26800, RZ ;  /* 0x0002680006087810 */ /* 0x040fe20007ffe0ff */
[----:B------:R-:W-:Y:S01]  /*58c0*/  VIADD R5, R6, 0x26840 ;  /* 0x0002684006057836 */ /* 0x000fe20000000000 */
[----:B------:R-:W-:Y:S01]  /*58d0*/  F2FP.BF16.F32.PACK_AB R159, R39, R38 ;  /* 0x00000026279f723e */ /* 0x000fe200000010ff */
[----:B------:R3:W-:Y:S02]  /*58e0*/  STSM.16.M88.4 [R6+0x26800], R152 ;  /* 0x0268009806007844 */ /* 0x0007e40000000200 */
[----:B------:R-:W-:Y:S01]  /*58f0*/  @P1 VIADD R5, R8, 0xffffffc0 ;  /* 0xffffffc008051836 */ /* 0x000fe20000000000 */
[----:B------:R-:W4:Y:S01]  /*5900*/  MUFU.EX2 R46, R46 ;  /* 0x0000002e002e7308 */ /* 0x000f220000000800 */
[----:B-1----:R-:W-:Y:S01]  /*5910*/  FADD.FTZ R4, R42, R3 ;  /* 0x000000032a047221 */ /* 0x002fe20000010000 */
[----:B------:R-:W-:-:S02]  /*5920*/  IMAD.IADD R8, R8, 0x1, R7 ;  /* 0x0000000108087824 */ /* 0x000fc400078e0207 */
[----:B------:R-:W-:-:S03]  /*5930*/  IMAD.IADD R7, R7, 0x1, R5 ;  /* 0x0000000107077824 */ /* 0x000fc600078e0205 */
[----:B------:R3:W-:Y:S01]  /*5940*/  STSM.16.M88.4 [R8], R156 ;  /* 0x0000009c08007844 */ /* 0x0007e20000000200 */
[----:B------:R-:W1:Y:S01]  /*5950*/  MUFU.EX2 R45, R45 ;  /* 0x0000002d002d7308 */ /* 0x000e620000000800 */
[C---:B--2---:R-:W-:Y:S01]  /*5960*/  FADD.FTZ R3, R43.reuse, R4 ;  /* 0x000000042b037221 */ /* 0x044fe20000010000 */
[----:B------:R-:W-:Y:S01]  /*5970*/  FADD.FTZ R4, R44, R21 ;  /* 0x000000152c047221 */ /* 0x000fe20000010000 */
[----:B------:R-:W-:-:S05]  /*5980*/  F2FP.BF16.F32.PACK_AB R161, R43, R42 ;  /* 0x0000002a2ba1723e */ /* 0x000fca00000010ff */
[----:B------:R-:W2:Y:S01]  /*5990*/  MUFU.EX2 R47, R47 ;  /* 0x0000002f002f7308 */ /* 0x000ea20000000800 */
[----:B----4-:R-:W-:-:S07]  /*59a0*/  FADD.FTZ R14, R46, R3 ;  /* 0x000000032e0e7221 */ /* 0x010fce0000010000 */
[----:B------:R-:W-:Y:S01]  /*59b0*/  MUFU.EX2 R48, R48 ;  /* 0x0000003000307308 */ /* 0x000fe20000000800 */
[C---:B-1----:R-:W-:Y:S01]  /*59c0*/  F2FP.BF16.F32.PACK_AB R162, R45.reuse, R44 ;  /* 0x0000002c2da2723e */ /* 0x042fe200000010ff */
[----:B------:R-:W-:-:S06]  /*59d0*/  FADD.FTZ R45, R45, R4 ;  /* 0x000000042d2d7221 */ /* 0x000fcc0000010000 */
[----:B------:R-:W1:Y:S01]  /*59e0*/  MUFU.EX2 R49, R49 ;  /* 0x0000003100317308 */ /* 0x000e620000000800 */
[C---:B--2---:R-:W-:Y:S01]  /*59f0*/  F2FP.BF16.F32.PACK_AB R163, R47.reuse, R46 ;  /* 0x0000002e2fa3723e */ /* 0x044fe200000010ff */
[----:B------:R-:W-:-:S04]  /*5a00*/  FADD.FTZ R47, R47, R14 ;  /* 0x0000000e2f2f7221 */ /* 0x000fc80000010000 */
[----:B------:R3:W-:Y:S02]  /*5a10*/  STSM.16.M88.4 [R5], R160 ;  /* 0x000000a005007844 */ /* 0x0007e40000000200 */
[----:B------:R-:W-:Y:S08]  /*5a20*/  MUFU.EX2 R50, R50 ;  /* 0x0000003200327308 */ /* 0x000ff00000000800 */
[----:B------:R-:W2:Y:S01]  /*5a30*/  MUFU.EX2 R51, R51 ;  /* 0x0000003300337308 */ /* 0x000ea20000000800 */
[----:B-1----:R-:W-:Y:S01]  /*5a40*/  F2FP.BF16.F32.PACK_AB R164, R49, R48 ;  /* 0x0000003031a4723e */ /* 0x002fe200000010ff */
[----:B------:R-:W-:-:S04]  /*5a50*/  FADD.FTZ R48, R48, R45 ;  /* 0x0000002d30307221 */ /* 0x000fc80000010000 */
[----:B------:R-:W-:Y:S02]  /*5a60*/  FADD.FTZ R49, R49, R48 ;  /* 0x0000003031317221 */ /* 0x000fe40000010000 */
[----:B------:R-:W1:Y:S08]  /*5a70*/  MUFU.EX2 R52, R52 ;  /* 0x0000003400347308 */ /* 0x000e700000000800 */
[----:B------:R-:W4:Y:S01]  /*5a80*/  MUFU.EX2 R54, R54 ;  /* 0x0000003600367308 */ /* 0x000f220000000800 */
[----:B--2---:R-:W-:Y:S01]  /*5a90*/  F2FP.BF16.F32.PACK_AB R165, R51, R50 ;  /* 0x0000003233a5723e */ /* 0x004fe200000010ff */
[----:B------:R-:W-:-:S04]  /*5aa0*/  FADD.FTZ R50, R50, R47 ;  /* 0x0000002f32327221 */ /* 0x000fc80000010000 */
[----:B------:R-:W-:Y:S02]  /*5ab0*/  FADD.FTZ R51, R51, R50 ;  /* 0x0000003233337221 */ /* 0x000fe40000010000 */
[----:B------:R-:W2:Y:S01]  /*5ac0*/  MUFU.EX2 R55, R55 ;  /* 0x0000003700377308 */ /* 0x000ea20000000800 */
[----:B-1----:R-:W-:Y:S01]  /*5ad0*/  F2FP.BF16.F32.PACK_AB R166, R15, R52 ;  /* 0x000000340fa6723e */ /* 0x002fe200000010ff */
[----:B------:R-:W-:-:S04]  /*5ae0*/  FADD.FTZ R52, R52, R49 ;  /* 0x0000003134347221 */ /* 0x000fc80000010000 */
[----:B------:R-:W-:Y:S01]  /*5af0*/  FADD.FTZ R3, R15, R52 ;  /* 0x000000340f037221 */ /* 0x000fe20000010000 */
[----:B----4-:R-:W-:Y:S01]  /*5b00*/  FADD.FTZ R4, R54, R51 ;  /* 0x0000003336047221 */ /* 0x010fe20000010000 */
[----:B--2---:R-:W-:-:S03]  /*5b10*/  F2FP.BF16.F32.PACK_AB R167, R55, R54 ;  /* 0x0000003637a7723e */ /* 0x004fc600000010ff */
[----:B------:R-:W-:Y:S02]  /*5b20*/  FADD.FTZ R4, R55, R4 ;  /* 0x0000000437047221 */ /* 0x000fe40000010000 */
[----:B------:R3:W-:Y:S01]  /*5b30*/  STSM.16.M88.4 [R7], R164 ;  /* 0x000000a407007844 */ /* 0x0007e20000000200 */
[----:B------:R-:W-:Y:S05]  /*5b40*/  @!P4 BRA `(.L_x_4913) ;  /* 0x000000000004c947 */ /* 0x000fea0003800000 */
[----:B------:R-:W-:Y:S01]  /*5b50*/  BPT.TRAP 0x1 ;  /* 0x000000040000795c */ /* 0x000fe20000300000 */
.L_x_4913:
[----:B------:R1:W2:Y:S01]  /*5b60*/  SYNCS.PHASECHK.TRANS64.TRYWAIT P0, [UR40+0x28c50], R13 ;  /* 0x028c500dff0075a7 */ /* 0x0002a20008000168 */
[----:B------:R-:W-:Y:S05]  /*5b70*/  @!P4 BRA `(.L_x_4914) ;  /* 0x000000000004c947 */ /* 0x000fea0003800000 */
[----:B------:R-:W-:Y:S01]  /*5b80*/  BPT.TRAP 0x1 ;  /* 0x000000040000795c */ /* 0x000fe20000300000 */
.L_x_4914:
[----:B--2---:R-:W-:Y:S05]  /*5b90*/  @P0 BRA `(.L_x_4915) ;  /* 0x0000000000080947 */ /* 0x004fea0003800000 */
[----:B------:R-:W2:Y:S02]  /*5ba0*/  SYNCS.PHASECHK.TRANS64.TRYWAIT P0, [UR40+0x28c50], R13 ;  /* 0x028c500dff0075a7 */ /* 0x000ea40008000168 */
[----:B--2---:R-:W-:Y:S05]  /*5bb0*/  @!P0 BRA `(.L_x_4916) ;  /* 0x000000d400ec8947 */ /* 0x004fea0003800000 */
.L_x_4915:
        /* <DEDUP_REMOVED lines=36> */
.L_x_4917:
[----:B------:R-:W-:Y:S01]  /*5e00*/  ISETP.NE.AND P1, PT, R19, 0x1, PT ;  /* 0x000000011300780c */ /* 0x000fe20003f25270 */
[----:B012---:R-:W0:Y:S01]  /*5e10*/  S2R R13, SR_CTAID.X ;  /* 0x00000000000d7919 */ /* 0x007e220000002500 */
[----:B------:R-:W-:Y:S01]  /*5e20*/  UIMAD UR5, UR41, UR11, -UR14 ;  /* 0x0000000b290572a4 */ /* 0x000fe2000f8e0a0e */
[----:B------:R-:W-:Y:S01]  /*5e30*/  LOP3.LUT P0, RZ, R16, 0x1, RZ, 0xc0, !PT ;  /* 0x0000000110ff7812 */ /* 0x000fe2000780c0ff */
[----:B------:R-:W-:Y:S02]  /*5e40*/  UIADD3 UR4, UR40, 0x28c60, URZ ;  /* 0x00028c6028047890 */ /* 0x000fe4000fffe03f */
[----:B------:R-:W-:Y:S02]  /*5e50*/  UIADD3 UR43, UR43, -0x2, URZ ;  /* 0xfffffffe2b2b7890 */ /* 0x000fe4000fffe03f */
[----:B------:R-:W-:-:S05]  /*5e60*/  UPRMT UR4, UR42, 0x654, UR4 ;  /* 0x000006542a047896 */ /* 0x000fca0008000004 */
[----:B------:R-:W1:Y:S08]  /*5e70*/  @P1 LDC R14, c[0x0][0x44c] ;  /* 0x00011300ff0e1b82 */ /* 0x000e700000000800 */
[----:B------:R-:W2:Y:S01]  /*5e80*/  @P1 LDC R15, c[0x0][0x450] ;  /* 0x00011400ff0f1b82 */ /* 0x000ea20000000800 */
[----:B------:R-:W-:Y:S01]  /*5e90*/  SYNCS.ARRIVE.TRANS64.RED.A1T0 RZ, [UR4], RZ ;  /* 0x000000ffffff79a7 */ /* 0x000fe20008100404 */
[----:B0-----:R-:W-:-:S05]  /*5ea0*/  SHF.L.U32 R13, R13, 0x6, RZ ;  /* 0x000000060d0d7819 */ /* 0x001fca00000006ff */
[----:B-1----:R-:W-:-:S05]  /*5eb0*/  @P1 IMAD.HI.U32 R14, R13, R14, RZ ;  /* 0x0000000e0d0e1227 */ /* 0x002fca00078e00ff */
[----:B--2---:R-:W-:-:S05]  /*5ec0*/  @P1 SHF.R.U32.HI R13, RZ, R15, R14 ;  /* 0x0000000fff0d1219 */ /* 0x004fca000001160e */
[----:B------:R-:W-:-:S04]  /*5ed0*/  VIADD R13, R13, UR5 ;  /* 0x000000050d0d7c36 */ /* 0x000fc80008000000 */
[----:B------:R-:W-:-:S05]  /*5ee0*/  VIADD R14, R13, UR15 ;  /* 0x0000000f0d0e7c36 */ /* 0x000fca0008000000 */
[----:B------:R-:W-:Y:S01]  /*5ef0*/  R2UR UR6, R14 ;  /* 0x000000000e0672ca */ /* 0x000fe200000e0000 */
[----:B------:R-:W-:-:S14]  /*5f00*/  @!P0 BRA `(.L_x_4918) ;  /* 0x0000000000548947 */ /* 0x000fdc0003800000 */
[C---:B------:R-:W-:Y:S01]  /*5f10*/  ISETP.GT.AND P0, PT, R13.reuse, RZ, PT ;  /* 0x000000ff0d00720c */ /* 0x040fe20003f04270 */
[----:B------:R-:W-:-:S05]  /*5f20*/  VIADD R14, R13, 0xffffffff ;  /* 0xffffffff0d0e7836 */ /* 0x000fca0000000000 */
[----:B------:R-:W-:-:S07]  /*5f30*/  R2UR UR15, R14 ;  /* 0x000000000e0f72ca */ /* 0x000fce00000e0000 */
[----:B------:R-:W-:Y:S08]  /*5f40*/  @P0 BRA `(.L_x_4919) ;  /* 0x0000000000240947 */ /* 0x000ff00003800000 */
[----:B------:R-:W-:Y:S01]  /*5f50*/  R2UR UR15, R13 ;  /* 0x000000000d0f72ca */ /* 0x000fe200000e0000 */
[----:B------:R-:W-:Y:S02]  /*5f60*/  ULDC UR18, c[0x0][0x9e4] ;  /* 0x0002790000127ab9 */ /* 0x000fe40000000800 */
[----:B------:R-:W-:-:S10]  /*5f70*/  UISETP.NE.AND UP0, UPT, UR18, 0x1, UPT ;  /* 0x000000011200788c */ /* 0x000fd4000bf05270 */
[----:B------:R-:W-:Y:S01]  /*5f80*/  UIADD3 UR15, -UR15, URZ, URZ ;  /* 0x0000003f0f0f7290 */ /* 0x000fe2000fffe13f */
[----:B------:R-:W-:-:S03]  /*5f90*/  @UP0 ULDC.64 UR22, c[0x0][0x9e8] ;  /* 0x00027a0000160ab9 */ /* 0x000fc60000000a00 */
[----:B------:R-:W-:-:S04]  /*5fa0*/  UIMAD.WIDE.U32 UR4, UR15, UR22, URZ ;  /* 0x000000160f0472a5 */ /* 0x000fc8000f8e003f */
[----:B------:R-:W-:-:S04]  /*5fb0*/  @UP0 USHF.R.U32.HI UR15, URZ, UR23, UR5 ;  /* 0x000000173f0f0299 */ /* 0x000fc80008011605 */
[----:B------:R-:W-:Y:S01]  /*5fc0*/  ULOP3.LUT UR15, URZ, UR15, URZ, 0x33, !UPT ;  /* 0x0000000f3f0f7292 */ /* 0x000fe2000f8e333f */
[----:B------:R-:W-:Y:S11]  /*5fd0*/  BRA `(.L_x_4920) ;  /* 0x0000000000147947 */ /* 0x000ff60003800000 */
.L_x_4919:
[----:B------:R-:W-:Y:S02]  /*5fe0*/  ULDC UR18, c[0x0][0x9e4] ;  /* 0x0002790000127ab9 */ /* 0x000fe40000000800 */
[----:B------:R-:W-:-:S11]  /*5ff0*/  UISETP.NE.AND UP0, UPT, UR18, 0x1, UPT ;  /* 0x000000011200788c */ /* 0x000fd6000bf05270 */
[----:B------:R-:W-:Y:S02]  /*6000*/  @UP0 ULDC.64 UR22, c[0x0][0x9e8] ;  /* 0x00027a0000160ab9 */ /* 0x000fe40000000a00 */
[----:B------:R-:W-:-:S04]  /*6010*/  UIMAD.WIDE.U32 UR4, UR15, UR22, URZ ;  /* 0x000000160f0472a5 */ /* 0x000fc8000f8e003f */
[----:B------:R-:W-:-:S12]  /*6020*/  @UP0 USHF.R.U32.HI UR15, URZ, UR23, UR5 ;  /* 0x000000173f0f0299 */ /* 0x000fd80008011605 */
.L_x_4920:
[----:B------:R-:W-:-:S04]  /*6030*/  UIMAD UR15, UR15, UR18, UR18 ;  /* 0x000000120f0f72a4 */ /* 0x000fc8000f8e0212 */
[----:B------:R-:W-:-:S04]  /*6040*/  UISETP.LT.AND UP0, UPT, UR6, UR15, UPT ;  /* 0x0000000f0600728c */ /* 0x000fc8000bf01270 */
[----:B------:R-:W-:-:S12]  /*6050*/  USEL UR6, UR6, UR15, UP0 ;  /* 0x0000000f06067287 */ /* 0x000fd80008000000 */
.L_x_4918:
[----:B------:R-:W-:Y:S01]  /*6060*/  R2UR UR25, R17 ;  /* 0x00000000111972ca */ /* 0x000fe200000e0000 */
[----:B------:R-:W-:Y:S01]  /*6070*/  USHF.R.S32.HI UR4, URZ, 0x1f, UR6 ;  /* 0x0000001f3f047899 */ /* 0x000fe20008011406 */
[----:B------:R-:W-:-:S03]  /*6080*/  UMOV UR5, URZ ;  /* 0x0000003f00057c82 */ /* 0x000fc60008000000 */
[----:B------:R-:W-:-:S04]  /*6090*/  ULEA.HI UR4, UR4, UR6, URZ, 0x6 ;  /* 0x0000000604047291 */ /* 0x000fc8000f8f303f */
[----:B------:R-:W-:-:S04]  /*60a0*/  USHF.R.S32.HI UR4, URZ, 0x6, UR4 ;  /* 0x000000063f047899 */ /* 0x000fc80008011404 */
[----:B------:R-:W-:-:S04]  /*60b0*/  UISETP.LT.AND UP0, UPT, UR25, UR4, UPT ;  /* 0x000000041900728c */ /* 0x000fc8000bf01270 */
[----:B------:R-:W-:-:S03]  /*60c0*/  USEL UR25, UR25, UR4, !UP0 ;  /* 0x0000000419197287 */ /* 0x000fc6000c000000 */
[----:B------:R-:W-:Y:S01]  /*60d0*/  UMOV UR4, URZ ;  /* 0x0000003f00047c82 */ /* 0x000fe20008000000 */
[----:B------:R-:W-:-:S06]  /*60e0*/  UISETP.GE.AND UP0, UPT, UR43, UR25, UPT ;  /* 0x000000192b00728c */ /* 0x000fcc000bf06270 */
[----:B------:R-:W-:-:S13]  /*60f0*/  PLOP3.LUT P0, PT, PT, PT, UP0, 0x80, 0x0 ;  /* 0x000000000000781c */ /* 0x000fda0003f0f008 */
[----:B------:R-:W-:Y:S05]  /*6100*/  @!P0 BRA `(.L_x_4921) ;  /* 0x00000024000c8947 */ /* 0x000fea0003800000 */
[----:B------:R-:W-:Y:S01]  /*6110*/  IMAD.MOV.U32 R14, RZ, RZ, R12 ;  /* 0x000000ffff0e7224 */ /* 0x000fe200078e000c */
[----:B------:R-:W-:Y:S01]  /*6120*/  MOV R15, R11 ;  /* 0x0000000b000f7202 */ /* 0x000fe20000000f00 */
[----:B------:R-:W-:Y:S01]  /*6130*/  UMOV UR5, URZ ;  /* 0x0000003f00057c82 */ /* 0x000fe20008000000 */
[----:B------:R-:W-:Y:S01]  /*6140*/  UMOV UR6, URZ ;  /* 0x0000003f00067c82 */ /* 0x000fe20008000000 */
[----:B------:R-:W-:Y:S01]  /*6150*/  ULDC UR30, c[0x0][0x9e4] ;  /* 0x00027900001e7ab9 */ /* 0x000fe20000000800 */
[----:B------:R-:W-:Y:S01]  /*6160*/  ULDC UR28, c[0x0][0x288] ;  /* 0x0000a200001c7ab9 */ /* 0x000fe20000000800 */
[----:B------:R-:W-:Y:S01]  /*6170*/  ULDC UR27, c[0x0][0x2f0] ;  /* 0x0000bc00001b7ab9 */ /* 0x000fe20000000800 */
[----:B------:R-:W-:Y:S01]  /*6180*/  ULDC UR26, c[0x0][0x988] ;  /* 0x00026200001a7ab9 */ /* 0x000fe20000000800 */
[----:B------:R-:W-:-:S05]  /*6190*/  ULDC UR29, c[0x0][0x9e0] ;  /* 0x00027800001d7ab9 */ /* 0x000fca0000000800 */
.L_x_4940:
[----:B------:R-:W-:-:S04]  /*61a0*/  UIADD3 UR4, UR6, 0x1, URZ ;  /* 0x0000000106047890 */ /* 0x000fc8000fffe03f */
[----:B------:R-:W-:-:S04]  /*61b0*/  UISETP.NE.AND UP0, UPT, UR4, 0x2, UPT ;  /* 0x000000020400788c */ /* 0x000fc8000bf05270 */
[----:B------:R-:W-:Y:S02]  /*61c0*/  USEL UR10, URZ, 0x1, UP0 ;  /* 0x000000013f0a7887 */ /* 0x000fe40008000000 */
[----:B------:R-:W-:Y:S02]  /*61d0*/  USEL UR4, UR4, URZ, UP0 ;  /* 0x0000003f04047287 */ /* 0x000fe40008000000 */
[----:B------:R-:W-:Y:S01]  /*61e0*/  ULOP3.LUT UR5, UR5, UR10, URZ, 0x3c, !UPT ;  /* 0x0000000a05057292 */ /* 0x000fe2000f8e3c3f */
[----:B0-----:R-:W-:Y:S11]  /*61f0*/  @!P4 BRA `(.L_x_4922) ;  /* 0x000000000004c947 */ /* 0x001ff60003800000 */
[----:B------:R-:W-:Y:S01]  /*6200*/  BPT.TRAP 0x1 ;  /* 0x000000040000795c */ /* 0x000fe20000300000 */
.L_x_4922:
[----:B------:R-:W-:Y:S01]  /*6210*/  ULEA UR31, UR4, UR40, 0x3 ;  /* 0x00000028041f7291 */ /* 0x000fe2000f8e183f */
[----:B------:R-:W-:-:S05]  /*6220*/  IMAD.U32 R13, RZ, RZ, UR5 ;  /* 0x00000005ff0d7e24 */ /* 0x000fca000f8e00ff */
[----:B------:R-:W-:-:S04]  /*6230*/  SHF.L.U32 R13, R13, 0x1f, RZ ;  /* 0x0000001f0d0d7819 */ /* 0x000fc800000006ff */
[----:B------:R0:W1:Y:S01]  /*6240*/  SYNCS.PHASECHK.TRANS64.TRYWAIT P0, [UR31+0x28c30], R13 ;  /* 0x028c300dff0075a7 */ /* 0x000062000800015f */
[----:B------:R-:W-:Y:S05]  /*6250*/  @!P4 BRA `(.L_x_4923) ;  /* 0x000000000004c947 */ /* 0x000fea0003800000 */
[----:B------:R-:W-:Y:S01]  /*6260*/  BPT.TRAP 0x1 ;  /* 0x000000040000795c */ /* 0x000fe20000300000 */
.L_x_4923:
[----:B-1----:R-:W-:Y:S05]  /*6270*/  @P0 BRA `(.L_x_4924) ;  /* 0x0000000000080947 */ /* 0x002fea0003800000 */
[----:B------:R-:W1:Y:S02]  /*6280*/  SYNCS.PHASECHK.TRANS64.TRYWAIT P0, [UR31+0x28c30], R13 ;  /* 0x028c300dff0075a7 */ /* 0x000e64000800015f */
[----:B-1----:R-:W-:Y:S05]  /*6290*/  @!P0 BRA `(.L_x_4925) ;  /* 0x000000d0004c8947 */ /* 0x002fea0003800000 */
.L_x_4924:
        /* <DEDUP_REMOVED lines=22> */
.L_x_4926:
[----:B------:R-:W-:Y:S01]  /*6400*/  ISETP.NE.AND P0, PT, R19, 0x1, PT ;  /* 0x000000011300780c */ /* 0x000fe20003f05270 */
[----:B------:R-:W-:Y:S01]  /*6410*/  USHF.L.U32 UR15, UR43, 0x6, URZ ;  /* 0x000000062b0f7899 */ /* 0x000fe2000800063f */
[----:B------:R-:W-:Y:S01]  /*6420*/  LOP3.LUT P5, RZ, R16, 0x1, RZ, 0xc0, !PT ;  /* 0x0000000110ff7812 */ /* 0x000fe200078ac0ff */
[----:B------:R-:W-:Y:S01]  /*6430*/  UMOV UR11, UR27 ;  /* 0x0000001b000b7c82 */ /* 0x000fe20008000000 */
[----:B------:R-:W-:Y:S01]  /*6440*/  UIADD3 UR10, UR31, 0x28c40, URZ ;  /* 0x00028c401f0a7890 */ /* 0x000fe2000fffe03f */
[----:B------:R-:W-:Y:S02]  /*6450*/  UMOV UR14, UR28 ;  /* 0x0000001c000e7c82 */ /* 0x000fe40008000000 */
[----:B------:R-:W-:Y:S01]  /*6460*/  IMAD.U32 R23, RZ, RZ, UR15 ;  /* 0x0000000fff177e24 */ /* 0x000fe2000f8e00ff */
[----:B------:R-:W-:-:S05]  /*6470*/  UPRMT UR10, UR42, 0x654, UR10 ;  /* 0x000006542a0a7896 */ /* 0x000fca000800000a */
[----:B------:R-:W1:Y:S08]  /*6480*/  @P0 LDC R11, c[0x0][0x44c] ;  /* 0x00011300ff0b0b82 */ /* 0x000e700000000800 */
[----:B------:R-:W2:Y:S01]  /*6490*/  @P0 LDC R21, c[0x0][0x450] ;  /* 0x00011400ff150b82 */ /* 0x000ea20000000800 */
[----:B------:R-:W-:Y:S01]  /*64a0*/  SYNCS.ARRIVE.TRANS64.RED.A1T0 RZ, [UR10], RZ ;  /* 0x000000ffffff79a7 */ /* 0x000fe2000810040a */
[----:B-1----:R-:W-:-:S04]  /*64b0*/  @P0 IMAD.HI.U32 R12, R2, R11, RZ ;  /* 0x0000000b020c0227 */ /* 0x002fc800078e00ff */
[----:B------:R-:W-:Y:S01]  /*64c0*/  IMAD.MOV.U32 R11, RZ, RZ, R2 ;  /* 0x000000ffff0b7224 */ /* 0x000fe200078e0002 */
[----:B--2---:R-:W-:Y:S01]  /*64d0*/  @P0 SHF.R.U32.HI R11, RZ, R21, R12 ;  /* 0x00000015ff0b0219 */ /* 0x004fe2000001160c */
[----:B------:R-:W-:Y:S01]  /*64e0*/  IMAD.U32 R21, RZ, RZ, UR11 ;  /* 0x0000000bff157e24 */ /* 0x000fe2000f8e00ff */
[----:B------:R-:W-:-:S03]  /*64f0*/  IADD3 R12, -R0, 0x1, -R23 ;  /* 0x00000001000c7810 */ /* 0x000fc60007ffe917 */
[----:B------:R-:W1:Y:S02]  /*6500*/  SHFL.IDX PT, R22, R11, RZ, 0x1c1f ;  /* 0x001c1fff0b167589 */ /* 0x000e6400000e0000 */
[----:B------:R-:W-:-:S05]  /*6510*/  IMAD R12, R21, UR41, R12 ;  /* 0x00000029150c7c24 */ /* 0x000fca000f8e020c */
[----:B------:R-:W-:-:S05]  /*6520*/  IADD3 R12, R12, -UR14, RZ ;  /* 0x8000000e0c0c7c10 */ /* 0x000fca000fffe0ff */
[C---:B------:R-:W-:Y:S02]  /*6530*/  VIADD R23, R12.reuse, UR29 ;  /* 0x0000001d0c177c36 */ /* 0x040fe40008000000 */
[----:B------:R-:W-:Y:S02]  /*6540*/  VIADD R185, R12, UR7 ;  /* 0x000000070cb97c36 */ /* 0x000fe40008000000 */
[----:B-1----:R-:W-:Y:S02]  /*6550*/  IMAD.IADD R12, R23, 0x1, R22 ;  /* 0x00000001170c7824 */ /* 0x002fe400078e0216 */
[----:B------:R-:W-:Y:S01]  /*6560*/  IMAD.IADD R20, R22, 0x1, R185 ;  /* 0x0000000116147824 */ /* 0x000fe200078e02b9 */
[----:B------:R-:W-:Y:S06]  /*6570*/  @!P5 BRA `(.L_x_4927) ;  /* 0x000000000060d947 */ /* 0x000fec0003800000 */
[----:B------:R-:W-:Y:S01]  /*6580*/  MOV R21, UR11 ;  /* 0x0000000b00157c02 */ /* 0x000fe20008000f00 */
[----:B------:R-:W-:Y:S04]  /*6590*/  BSSY B0, `(.L_x_4928) ;  /* 0x0000012000007945 */ /* 0x000fe80003800000 */
[----:B------:R-:W-:-:S04]  /*65a0*/  IMAD R21, R21, UR41, R22 ;  /* 0x0000002915157c24 */ /* 0x000fc8000f8e0216 */
[----:B------:R-:W-:-:S05]  /*65b0*/  VIADD R21, R21, -UR14 ;  /* 0x8000000e15157c36 */ /* 0x000fca0008000000 */
[----:B------:R-:W-:-:S13]  /*65c0*/  ISETP.GT.AND P0, PT, R21, -0x1, PT ;  /* 0xffffffff1500780c */ /* 0x000fda0003f04270 */
[----:B------:R-:W-:Y:S05]  /*65d0*/  @P0 BRA `(.L_x_4929) ;  /* 0x0000000000200947 */ /* 0x000fea0003800000 */
[----:B------:R-:W-:Y:S01]  /*65e0*/  IMAD.U32 R184, RZ, RZ, UR30 ;  /* 0x0000001effb87e24 */ /* 0x000fe2000f8e00ff */
[----:B------:R-:W-:-:S04]  /*65f0*/  LOP3.LUT R21, RZ, R21, RZ, 0x33, !PT ;  /* 0x00000015ff157212 */ /* 0x000fc800078e33ff */
[----:B------:R-:W-:-:S13]  /*6600*/  ISETP.NE.AND P0, PT, R184, 0x1, PT ;  /* 0x00000001b800780c */ /* 0x000fda0003f05270 */
[----:B------:R-:W1:Y:S02]  /*6610*/  @P0 LDC.64 R186, c[0x0][0x9e8] ;  /* 0x00027a00ffba0b82 */ /* 0x000e640000000a00 */
[----:B-1----:R-:W-:-:S05]  /*6620*/  @P0 IMAD.HI.U32 R22, R21, R186, RZ ;  /* 0x000000ba15160227 */ /* 0x002fca00078e00ff */
[----:B------:R-:W-:-:S04]  /*6630*/  @P0 SHF.R.U32.HI R21, RZ, R187, R22 ;  /* 0x000000bbff150219 */ /* 0x000fc80000011616 */
[----:B------:R-:W-:Y:S01]  /*6640*/  LOP3.LUT R21, RZ, R21, RZ, 0x33, !PT ;  /* 0x00000015ff157212 */ /* 0x000fe200078e33ff */
[----:B------:R-:W-:Y:S06]  /*6650*/  BRA `(.L_x_4930) ;  /* 0x0000000000147947 */ /* 0x000fec0003800000 */
.L_x_4929:
[----:B------:R-:W-:-:S05]  /*6660*/  IMAD.U32 R184, RZ, RZ, UR30 ;  /* 0x0000001effb87e24 */ /* 0x000fca000f8e00ff */
[----:B------:R-:W-:-:S13]  /*6670*/  ISETP.NE.AND P0, PT, R184, 0x1, PT ;  /* 0x00000001b800780c */ /* 0x000fda0003f05270 */
[----:B------:R-:W1:Y:S02]  /*6680*/  @P0 LDC.64 R186, c[0x0][0x9e8] ;  /* 0x00027a00ffba0b82 */ /* 0x000e640000000a00 */
[----:B-1----:R-:W-:-:S05]  /*6690*/  @P0 IMAD.HI.U32 R22, R21, R186, RZ ;  /* 0x000000ba15160227 */ /* 0x002fca00078e00ff */
[----:B------:R-:W-:-:S07]  /*66a0*/  @P0 SHF.R.U32.HI R21, RZ, R187, R22 ;  /* 0x000000bbff150219 */ /* 0x000fce0000011616 */
.L_x_4930:
[----:B------:R-:W-:Y:S05]  /*66b0*/  BSYNC B0 ;  /* 0x0000000000007941 */ /* 0x000fea0003800000 */
.L_x_4928:
[----:B------:R-:W-:-:S04]  /*66c0*/  IMAD R21, R21, R184, -UR15 ;  /* 0x8000000f15157e24 */ /* 0x000fc8000f8e02b8 */
[----:B------:R-:W-:-:S05]  /*66d0*/  IMAD.IADD R21, R21, 0x1, -R0 ;  /* 0x0000000115157824 */ /* 0x000fca00078e0a00 */
[----:B------:R-:W-:Y:S02]  /*66e0*/  VIADDMNMX R12, R21, R184, R12, PT ;  /* 0x000000b8150c7246 */ /* 0x000fe4000380010c */
[----:B------:R-:W-:-:S07]  /*66f0*/  VIMNMX R20, R20, R21, !PT ;  /* 0x0000001514147248 */ /* 0x000fce0007fe0100 */
.L_x_4927:
[----:B------:R-:W-:Y:S01]  /*6700*/  UISETP.GT.AND UP0, UPT, UR43, -0x1, UPT ;  /* 0xffffffff2b00788c */ /* 0x000fe2000bf04270 */
[----:B------:R-:W1:Y:S05]  /*6710*/  SHFL.IDX PT, R22, R11, 0x1, 0x1c1f ;  /* 0x003c1f000b167f89 */ /* 0x000e6a00000e0000 */
[----:B------:R-:W-:-:S04]  /*6720*/  PLOP3.LUT P0, PT, PT, PT, UP0, 0x80, 0x0 ;  /* 0x000000000000781c */ /* 0x000fc80003f0f008 */
[C---:B------:R-:W-:Y:S02]  /*6730*/  ISETP.GT.AND P1, PT, R20.reuse, RZ, P0 ;  /* 0x000000ff1400720c */ /* 0x040fe40000724270 */
[----:B------:R-:W-:Y:S02]  /*6740*/  ISETP.GT.AND P3, PT, R20, 0x1, P0 ;  /* 0x000000011400780c */ /* 0x000fe40000764270 */
[----:B------:R-:W-:Y:S02]  /*6750*/  ISETP.LT.OR P2, PT, R12, 0x1, P1 ;  /* 0x000000010c00780c */ /* 0x000fe40000f41670 */
[----:B------:R-:W-:Y:S02]  /*6760*/  ISETP.GT.AND P1, PT, R20, 0x8, P0 ;  /* 0x000000081400780c */ /* 0x000fe40000724270 */
[----:B------:R-:W-:Y:S02]  /*6770*/  FSEL R152, R152, -INF , !P2 ;  /* 0xff80000098987808 */ /* 0x000fe40005000000 */
[----:B------:R-:W-:-:S02]  /*6780*/  ISETP.GT.AND P2, PT, R20, 0x9, P0 ;  /* 0x000000091400780c */ /* 0x000fc40000744270 */
[C---:B------:R-:W-:Y:S02]  /*6790*/  ISETP.LT.OR P3, PT, R12.reuse, 0x2, P3 ;  /* 0x000000020c00780c */ /* 0x040fe40001f61670 */
[C---:B------:R-:W-:Y:S02]  /*67a0*/  ISETP.LT.OR P1, PT, R12.reuse, 0x9, P1 ;  /* 0x000000090c00780c */ /* 0x040fe40000f21670 */
[----:B------:R-:W-:Y:S02]  /*67b0*/  ISETP.LT.OR P2, PT, R12, 0xa, P2 ;  /* 0x0000000a0c00780c */ /* 0x000fe40001741670 */
[----:B------:R-:W-:Y:S02]  /*67c0*/  FSEL R153, R153, -INF , !P3 ;  /* 0xff80000099997808 */ /* 0x000fe40005800000 */
[----:B------:R-:W-:Y:S02]  /*67d0*/  FSEL R156, R156, -INF , !P1 ;  /* 0xff8000009c9c7808 */ /* 0x000fe40004800000 */
[----:B------:R-:W-:-:S02]  /*67e0*/  FSEL R157, R157, -INF , !P2 ;  /* 0xff8000009d9d7808 */ /* 0x000fc40005000000 */
[C---:B------:R-:W-:Y:S02]  /*67f0*/  ISETP.GT.AND P3, PT, R20.reuse, 0x10, P0 ;  /* 0x000000101400780c */ /* 0x040fe40000764270 */
[C---:B------:R-:W-:Y:S02]  /*6800*/  ISETP.GT.AND P1, PT, R20.reuse, 0x11, P0 ;  /* 0x000000111400780c */ /* 0x040fe40000724270 */
[----:B------:R-:W-:Y:S02]  /*6810*/  ISETP.GT.AND P2, PT, R20, 0x18, P0 ;  /* 0x000000181400780c */ /* 0x000fe40000744270 */
[C---:B------:R-:W-:Y:S02]  /*6820*/  ISETP.LT.OR P3, PT, R12.reuse, 0x11, P3 ;  /* 0x000000110c00780c */ /* 0x040fe40001f61670 */
[C---:B------:R-:W-:Y:S02]  /*6830*/  ISETP.LT.OR P1, PT, R12.reuse, 0x12, P1 ;  /* 0x000000120c00780c */ /* 0x040fe40000f21670 */
[----:B------:R-:W-:-:S02]  /*6840*/  ISETP.LT.OR P2, PT, R12, 0x19, P2 ;  /* 0x000000190c00780c */ /* 0x000fc40001741670 */
[----:B------:R-:W-:Y:S02]  /*6850*/  FSEL R160, R160, -INF , !P3 ;  /* 0xff800000a0a07808 */ /* 0x000fe40005800000 */
[----:B------:R-:W-:Y:S02]  /*6860*/  FSEL R161, R161, -INF , !P1 ;  /* 0xff800000a1a17808 */ /* 0x000fe40004800000 */
[----:B------:R-:W-:Y:S02]  /*6870*/  FSEL R164, R164, -INF , !P2 ;  /* 0xff800000a4a47808 */ /* 0x000fe40005000000 */
[C---:B------:R-:W-:Y:S02]  /*6880*/  ISETP.GT.AND P3, PT, R20.reuse, 0x19, P0 ;  /* 0x000000191400780c */ /* 0x040fe40000764270 */
[C---:B------:R-:W-:Y:S02]  /*6890*/  ISETP.GT.AND P1, PT, R20.reuse, 0x20, P0 ;  /* 0x000000201400780c */ /* 0x040fe40000724270 */
        /* <DEDUP_REMOVED lines=18> */
[----:B------:R-:W-:Y:S01]  /*69c0*/  ISETP.GT.AND P2, PT, R20, 0x39, P0 ;  /* 0x000000391400780c */ /* 0x000fe20000744270 */
[----:B-1----:R-:W-:Y:S01]  /*69d0*/  IMAD.IADD R20, R185, 0x1, R22 ;  /* 0x00000001b9147824 */ /* 0x002fe200078e0216 */
[----:B------:R-:W-:-:S02]  /*69e0*/  ISETP.LT.OR P3, PT, R12, 0x32, P3 ;  /* 0x000000320c00780c */ /* 0x000fc40001f61670 */
[C---:B------:R-:W-:Y:S02]  /*69f0*/  ISETP.LT.OR P1, PT, R12.reuse, 0x39, P1 ;  /* 0x000000390c00780c */ /* 0x040fe40000f21670 */
[----:B------:R-:W-:Y:S02]  /*6a00*/  ISETP.LT.OR P2, PT, R12, 0x3a, P2 ;  /* 0x0000003a0c00780c */ /* 0x000fe40001741670 */
[----:B------:R-:W-:Y:S02]  /*6a10*/  IADD3 R12, R23, R22, RZ ;  /* 0x00000016170c7210 */ /* 0x000fe40007ffe0ff */
[----:B------:R-:W-:Y:S02]  /*6a20*/  FSEL R177, R177, -INF , !P3 ;  /* 0xff800000b1b17808 */ /* 0x000fe40005800000 */
[----:B------:R-:W-:Y:S02]  /*6a30*/  FSEL R180, R180, -INF , !P1 ;  /* 0xff800000b4b47808 */ /* 0x000fe40004800000 */
[----:B------:R-:W-:Y:S01]  /*6a40*/  FSEL R181, R181, -INF , !P2 ;  /* 0xff800000b5b57808 */ /* 0x000fe20005000000 */
[----:B------:R-:W-:Y:S06]  /*6a50*/  @!P5 BRA `(.L_x_4931) ;  /* 0x000000000060d947 */ /* 0x000fec0003800000 */
[----:B------:R-:W-:Y:S01]  /*6a60*/  IMAD.U32 R11, RZ, RZ, UR11 ;  /* 0x0000000bff0b7e24 */ /* 0x000fe2000f8e00ff */
[----:B------:R-:W-:Y:S03]  /*6a70*/  BSSY B0, `(.L_x_4932) ;  /* 0x0000012000007945 */ /* 0x000fe60003800000 */
        /* <DEDUP_REMOVED lines=12> */
.L_x_4933:
[----:B------:R-:W-:-:S04]  /*6b40*/  MOV R184, UR30 ;  /* 0x0000001e00b87c02 */ /* 0x000fc80008000f00 */
[----:B------:R-:W-:-:S13]  /*6b50*/  ISETP.NE.AND P1, PT, R184, 0x1, PT ;  /* 0x00000001b800780c */ /* 0x000fda0003f25270 */
[----:B------:R-:W1:Y:S02]  /*6b60*/  @P1 LDC.64 R22, c[0x0][0x9e8] ;  /* 0x00027a00ff161b82 */ /* 0x000e640000000a00 */
[----:B-1----:R-:W-:-:S05]  /*6b70*/  @P1 IMAD.HI.U32 R22, R11, R22, RZ ;  /* 0x000000160b161227 */ /* 0x002fca00078e00ff */
[----:B------:R-:W-:-:S07]  /*6b80*/  @P1 SHF.R.U32.HI R11, RZ, R23, R22 ;  /* 0x00000017ff0b1219 */ /* 0x000fce0000011616 */
.L_x_4934:
[----:B------:R-:W-:Y:S05]  /*6b90*/  BSYNC B0 ;  /* 0x0000000000007941 */ /* 0x000fea0003800000 */
.L_x_4932:
[----:B------:R-:W-:-:S04]  /*6ba0*/  IMAD R11, R11, R184, -UR15 ;  /* 0x8000000f0b0b7e24 */ /* 0x000fc8000f8e02b8 */
[----:B------:R-:W-:-:S05]  /*6bb0*/  IMAD.IADD R11, R11, 0x1, -R0 ;  /* 0x000000010b0b7824 */ /* 0x000fca00078e0a00 */
[----:B------:R-:W-:Y:S02]  /*6bc0*/  VIADDMNMX R12, R11, R184, R12, PT ;  /* 0x000000b80b0c7246 */ /* 0x000fe4000380010c */
[----:B------:R-:W-:-:S07]  /*6bd0*/  VIMNMX R20, R20, R11, !PT ;  /* 0x0000000b14147248 */ /* 0x000fce0007fe0100 */
.L_x_4931:
[----:B------:R-:W-:Y:S01]  /*6be0*/  FMNMX.FTZ R22, R152, R15, !PT ;  /* 0x0000000f98167209 */ /* 0x000fe20007810000 */
[----:B------:R-:W-:Y:S01]  /*6bf0*/  UMOV UR10, UR26 ;  /* 0x0000001a000a7c82 */ /* 0x000fe20008000000 */
[----:B------:R-:W-:Y:S02]  /*6c00*/  ISETP.GT.AND P1, PT, R20, 0x1, P0 ;  /* 0x000000011400780c */ /* 0x000fe40000724270 */
[----:B------:R-:W-:Y:S02]  /*6c10*/  FMNMX.FTZ R11, R153, R22, !PT ;  /* 0x00000016990b7209 */ /* 0x000fe40007810000 */
[----:B------:R-:W-:Y:S02]  /*6c20*/  ISETP.LT.OR P1, PT, R12, 0x2, P1 ;  /* 0x000000020c00780c */ /* 0x000fe40000f21670 */
[----:B------:R-:W-:Y:S02]  /*6c30*/  FMNMX.FTZ R22, R156, R11, !PT ;  /* 0x0000000b9c167209 */ /* 0x000fe40007810000 */
[----:B------:R-:W-:-:S02]  /*6c40*/  FSEL R155, R155, -INF , !P1 ;  /* 0xff8000009b9b7808 */ /* 0x000fc40004800000 */
[----:B------:R-:W-:Y:S02]  /*6c50*/  FMNMX.FTZ R11, R157, R22, !PT ;  /* 0x000000169d0b7209 */ /* 0x000fe40007810000 */
[----:B------:R-:W-:Y:S02]  /*6c60*/  ISETP.GT.AND P1, PT, R20, RZ, P0 ;  /* 0x000000ff1400720c */ /* 0x000fe40000724270 */
[----:B------:R-:W-:Y:S02]  /*6c70*/  FMNMX.FTZ R22, R160, R11, !PT ;  /* 0x0000000ba0167209 */ /* 0x000fe40007810000 */
[----:B------:R-:W-:Y:S02]  /*6c80*/  ISETP.GT.AND P3, PT, R20, 0x9, P0 ;  /* 0x000000091400780c */ /* 0x000fe40000764270 */
[----:B------:R-:W-:Y:S02]  /*6c90*/  FMNMX.FTZ R11, R161, R22, !PT ;  /* 0x00000016a10b7209 */ /* 0x000fe40007810000 */
[----:B------:R-:W-:-:S02]  /*6ca0*/  ISETP.LT.OR P1, PT, R12, 0x1, P1 ;  /* 0x000000010c00780c */ /* 0x000fc40000f21670 */
[----:B------:R-:W-:Y:S02]  /*6cb0*/  FMNMX.FTZ R22, R164, R11, !PT ;  /* 0x0000000ba4167209 */ /* 0x000fe40007810000 */
[----:B------:R-:W-:Y:S02]  /*6cc0*/  ISETP.GT.AND P2, PT, R20, 0x8, P0 ;  /* 0x000000081400780c */ /* 0x000fe40000744270 */
[----:B------:R-:W-:Y:S02]  /*6cd0*/  FMNMX.FTZ R11, R165, R22, !PT ;  /* 0x00000016a50b7209 */ /* 0x000fe40007810000 */
[----:B------:R-:W-:Y:S02]  /*6ce0*/  ISETP.LT.OR P3, PT, R12, 0xa, P3 ;  /* 0x0000000a0c00780c */ /* 0x000fe40001f61670 */
[----:B------:R-:W-:Y:S02]  /*6cf0*/  FMNMX.FTZ R22, R168, R11, !PT ;  /* 0x0000000ba8167209 */ /* 0x000fe40007810000 */
[----:B------:R-:W-:-:S02]  /*6d00*/  ISETP.LT.OR P2, PT, R12, 0x9, P2 ;  /* 0x000000090c00780c */ /* 0x000fc40001741670 */
[----:B------:R-:W-:Y:S02]  /*6d10*/  FMNMX.FTZ R11, R169, R22, !PT ;  /* 0x00000016a90b7209 */ /* 0x000fe40007810000 */
[----:B------:R-:W-:Y:S02]  /*6d20*/  FSEL R159, R159, -INF , !P3 ;  /* 0xff8000009f9f7808 */ /* 0x000fe40005800000 */
[----:B------:R-:W-:Y:S02]  /*6d30*/  FMNMX.FTZ R22, R172, R11, !PT ;  /* 0x0000000bac167209 */ /* 0x000fe40007810000 */
[----:B------:R-:W-:Y:S02]  /*6d40*/  ISETP.GT.AND P3, PT, R20, 0x11, P0 ;  /* 0x000000111400780c */ /* 0x000fe40000764270 */
[----:B------:R-:W-:Y:S02]  /*6d50*/  FMNMX.FTZ R11, R173, R22, !PT ;  /* 0x00000016ad0b7209 */ /* 0x000fe40007810000 */
[----:B------:R-:W-:-:S02]  /*6d60*/  FSEL R158, R158, -INF , !P2 ;  /* 0xff8000009e9e7808 */ /* 0x000fc40005000000 */
        /* <DEDUP_REMOVED lines=8> */
[----:B------:R-:W-:Y:S01]  /*6df0*/  ISETP.GT.AND P3, PT, R20, 0x20, P0 ;  /* 0x000000201400780c */ /* 0x000fe20000764270 */
[----:B------:R-:W1:Y:S01]  /*6e00*/  SHFL.BFLY PT, R11, R22, 0x2, 0x1f ;  /* 0x0c401f00160b7f89 */ /* 0x000e6200000e0000 */
[----:B------:R-:W-:Y:S02]  /*6e10*/  FSEL R162, R162, -INF , !P2 ;  /* 0xff800000a2a27808 */ /* 0x000fe40005000000 */
[----:B------:R-:W-:Y:S02]  /*6e20*/  ISETP.LT.OR P3, PT, R12, 0x21, P3 ;  /* 0x000000210c00780c */ /* 0x000fe40001f61670 */
[----:B------:R-:W-:-:S02]  /*6e30*/  ISETP.GT.AND P2, PT, R20, 0x19, P0 ;  /* 0x000000191400780c */ /* 0x000fc40000744270 */
[----:B------:R-:W-:Y:S02]  /*6e40*/  FSEL R170, R170, -INF , !P3 ;  /* 0xff800000aaaa7808 */ /* 0x000fe40005800000 */
[----:B------:R-:W-:-:S04]  /*6e50*/  ISETP.LT.OR P2, PT, R12, 0x1a, P2 ;  /* 0x0000001a0c00780c */ /* 0x000fc80001741670 */
[----:B------:R-:W-:Y:S02]  /*6e60*/  FSEL R167, R167, -INF , !P2 ;  /* 0xff800000a7a77808 */ /* 0x000fe40005000000 */
[----:B------:R-:W-:-:S04]  /*6e70*/  ISETP.GT.AND P2, PT, R20, 0x28, P0 ;  /* 0x000000281400780c */ /* 0x000fc80000744270 */
[----:B------:R-:W-:-:S04]  /*6e80*/  ISETP.LT.OR P2, PT, R12, 0x29, P2 ;  /* 0x000000290c00780c */ /* 0x000fc80001741670 */
[----:B------:R-:W-:Y:S02]  /*6e90*/  FSEL R174, R174, -INF , !P2 ;  /* 0xff800000aeae7808 */ /* 0x000fe40005000000 */
[----:B-1----:R-:W-:Y:S02]  /*6ea0*/  FMNMX.FTZ R21, R22, R11, !PT ;  /* 0x0000000b16157209 */ /* 0x002fe40007810000 */
[----:B------:R-:W-:-:S03]  /*6eb0*/  ISETP.GT.AND P2, PT, R20, 0x30, P0 ;  /* 0x000000301400780c */ /* 0x000fc60000744270 */
[----:B------:R-:W1:Y:S01]  /*6ec0*/  SHFL.BFLY PT, R184, R21, 0x1, 0x1f ;  /* 0x0c201f0015b87f89 */ /* 0x000e6200000e0000 */
[----:B------:R-:W-:-:S04]  /*6ed0*/  ISETP.LT.OR P2, PT, R12, 0x31, P2 ;  /* 0x000000310c00780c */ /* 0x000fc80001741670 */
[----:B------:R-:W-:Y:S02]  /*6ee0*/  FSEL R178, R178, -INF , !P2 ;  /* 0xff800000b2b27808 */ /* 0x000fe40005000000 */
[----:B------:R-:W-:-:S04]  /*6ef0*/  ISETP.GT.AND P2, PT, R20, 0x38, P0 ;  /* 0x000000381400780c */ /* 0x000fc80000744270 */
[----:B------:R-:W-:-:S04]  /*6f00*/  ISETP.LT.OR P2, PT, R12, 0x39, P2 ;  /* 0x000000390c00780c */ /* 0x000fc80001741670 */
[----:B------:R-:W-:Y:S02]  /*6f10*/  FSEL R182, R182, -INF , !P2 ;  /* 0xff800000b6b67808 */ /* 0x000fe40005000000 */
[----:B-1----:R-:W-:Y:S02]  /*6f20*/  FMNMX.FTZ R11, R21, R184, !PT ;  /* 0x000000b8150b7209 */ /* 0x002fe40007810000 */
[----:B------:R-:W-:Y:S02]  /*6f30*/  FSEL R21, R154, -INF , !P1 ;  /* 0xff8000009a157808 */ /* 0x000fe40004800000 */
[----:B------:R-:W-:Y:S01]  /*6f40*/  ISETP.GT.AND P1, PT, R20, 0x18, P0 ;  /* 0x000000181400780c */ /* 0x000fe20000724270 */
[----:B------:R-:W-:Y:S01]  /*6f50*/  FMUL.FTZ R154, R11, UR10 ;  /* 0x0000000a0b9a7c20 */ /* 0x000fe20008410000 */
[----:B------:R-:W-:Y:S02]  /*6f60*/  FMNMX.FTZ R22, R21, R14, !PT ;  /* 0x0000000e15167209 */ /* 0x000fe40007810000 */
[----:B------:R-:W-:-:S02]  /*6f70*/  ISETP.LT.OR P1, PT, R12, 0x19, P1 ;  /* 0x000000190c00780c */ /* 0x000fc40000f21670 */
[----:B------:R-:W-:Y:S02]  /*6f80*/  FMNMX.FTZ R23, R155, R22, !PT ;  /* 0x000000169b177209 */ /* 0x000fe40007810000 */
[----:B------:R-:W-:Y:S02]  /*6f90*/  FSETP.NEU.FTZ.AND P3, PT, R11, -INF , PT ;  /* 0xff8000000b00780b */ /* 0x000fe40003f7d000 */
[----:B------:R-:W-:Y:S02]  /*6fa0*/  FMNMX.FTZ R22, R158, R23, !PT ;  /* 0x000000179e167209 */ /* 0x000fe40007810000 */
[----:B------:R-:W-:Y:S02]  /*6fb0*/  FSEL R166, R166, -INF , !P1 ;  /* 0xff800000a6a67808 */ /* 0x000fe40004800000 */
[----:B------:R-:W-:Y:S02]  /*6fc0*/  FMNMX.FTZ R23, R159, R22, !PT ;  /* 0x000000169f177209 */ /* 0x000fe40007810000 */
[----:B------:R-:W-:-:S02]  /*6fd0*/  ISETP.GT.AND P1, PT, R20, 0x21, P0 ;  /* 0x000000211400780c */ /* 0x000fc40000724270 */
[----:B------:R-:W-:Y:S02]  /*6fe0*/  FMNMX.FTZ R22, R162, R23, !PT ;  /* 0x00000017a2167209 */ /* 0x000fe40007810000 */
[----:B------:R-:W-:Y:S02]  /*6ff0*/  ISETP.LT.OR P1, PT, R12, 0x22, P1 ;  /* 0x000000220c00780c */ /* 0x000fe40000f21670 */
[----:B------:R-:W-:Y:S02]  /*7000*/  FMNMX.FTZ R23, R163, R22, !PT ;  /* 0x00000016a3177209 */ /* 0x000fe40007810000 */
[----:B------:R-:W-:Y:S02]  /*7010*/  FSEL R22, R154, RZ, P3 ;  /* 0x000000ff9a167208 */ /* 0x000fe40001800000 */
[----:B------:R-:W-:Y:S02]  /*7020*/  FMNMX.FTZ R154, R166, R23, !PT ;  /* 0x00000017a69a7209 */ /* 0x000fe40007810000 */
[----:B------:R-:W-:Y:S01]  /*7030*/  FSEL R171, R171, -INF , !P1 ;  /* 0xff800000abab7808 */ /* 0x000fe20004800000 */
[--C-:B------:R-:W-:Y:S01]  /*7040*/  FFMA.FTZ R184, R160, UR10, -R22.reuse ;  /* 0x0000000aa0b87c23 */ /* 0x100fe20008010816 */
[----:B------:R-:W-:Y:S01]  /*7050*/  FMNMX.FTZ R23, R167, R154, !PT ;  /* 0x0000009aa7177209 */ /* 0x000fe20007810000 */
[--C-:B------:R-:W-:Y:S01]  /*7060*/  FFMA.FTZ R160, R168, UR10, -R22.reuse ;  /* 0x0000000aa8a07c23 */ /* 0x100fe20008010816 */
[----:B------:R-:W-:Y:S01]  /*7070*/  ISETP.GT.AND P1, PT, R20, 0x29, P0 ;  /* 0x000000291400780c */ /* 0x000fe20000724270 */
[--C-:B------:R-:W-:Y:S01]  /*7080*/  FFMA.FTZ R152, R152, UR10, -R22.reuse ;  /* 0x0000000a98987c23 */ /* 0x100fe20008010816 */
[----:B------:R-:W-:Y:S01]  /*7090*/  FMNMX.FTZ R154, R170, R23, !PT ;  /* 0x00000017aa9a7209 */ /* 0x000fe20007810000 */
[--C-:B------:R-:W-:Y:S01]  /*70a0*/  FFMA.FTZ R23, R153, UR10, -R22.reuse ;  /* 0x0000000a99177c23 */ /* 0x100fe20008010816 */
[----:B------:R-:W-:Y:S01]  /*70b0*/  ISETP.LT.OR P1, PT, R12, 0x2a, P1 ;  /* 0x0000002a0c00780c */ /* 0x000fe20000f21670 */
[--C-:B------:R-:W-:Y:S01]  /*70c0*/  FFMA.FTZ R156, R156, UR10, -R22.reuse ;  /* 0x0000000a9c9c7c23 */ /* 0x100fe20008010816 */
[----:B------:R-:W-:Y:S01]  /*70d0*/  FMNMX.FTZ R153, R171, R154, !PT ;  /* 0x0000009aab997209 */ /* 0x000fe20007810000 */
[----:B------:R-:W-:Y:S01]  /*70e0*/  MUFU.EX2 R152, R152 ;  /* 0x0000009800987308 */ /* 0x000fe20000000800 */
[----:B------:R-:W-:Y:S01]  /*70f0*/  FSEL R175, R175, -INF , !P1 ;  /* 0xff800000afaf7808 */ /* 0x000fe20004800000 */
[----:B------:R-:W-:Y:S01]  /*7100*/  FFMA.FTZ R181, R181, UR10, -R22 ;  /* 0x0000000ab5b57c23 */ /* 0x000fe20008010816 */
[----:B------:R-:W-:-:S02]  /*7110*/  ISETP.GT.AND P1, PT, R20, 0x31, P0 ;  /* 0x000000311400780c */ /* 0x000fc40000724270 */
[----:B------:R-:W-:Y:S02]  /*7120*/  FMNMX.FTZ R154, R174, R153, !PT ;  /* 0x00000099ae9a7209 */ /* 0x000fe40007810000 */
[----:B------:R-:W-:Y:S01]  /*7130*/  ISETP.LT.OR P1, PT, R12, 0x32, P1 ;  /* 0x000000320c00780c */ /* 0x000fe20000f21670 */
[----:B------:R-:W-:Y:S01]  /*7140*/  MUFU.EX2 R23, R23 ;  /* 0x0000001700177308 */ /* 0x000fe20000000800 */
[----:B------:R-:W-:Y:S02]  /*7150*/  FMNMX.FTZ R153, R175, R154, !PT ;  /* 0x0000009aaf997209 */ /* 0x000fe40007810000 */
[----:B------:R-:W-:Y:S02]  /*7160*/  ISETP.GT.AND P0, PT, R20, 0x39, P0 ;  /* 0x000000391400780c */ /* 0x000fe40000704270 */
[----:B------:R-:W-:Y:S02]  /*7170*/  FSEL R179, R179, -INF , !P1 ;  /* 0xff800000b3b37808 */ /* 0x000fe40004800000 */
[----:B------:R-:W-:Y:S01]  /*7180*/  FMNMX.FTZ R20, R178, R153, !PT ;  /* 0x00000099b2147209 */ /* 0x000fe20007810000 */
[--C-:B------:R-:W-:Y:S01]  /*7190*/  FFMA.FTZ R153, R157, UR10, -R22.reuse ;  /* 0x0000000a9d997c23 */ /* 0x100fe20008010816 */
[----:B------:R-:W-:Y:S01]  /*71a0*/  ISETP.LT.OR P0, PT, R12, 0x3a, P0 ;  /* 0x0000003a0c00780c */ /* 0x000fe20000701670 */
[----:B------:R-:W-:Y:S01]  /*71b0*/  MUFU.EX2 R154, R156 ;  /* 0x0000009c009a7308 */ /* 0x000fe20000000800 */
[----:B------:R-:W-:Y:S01]  /*71c0*/  FMNMX.FTZ R157, R179, R20, !PT ;  /* 0x00000014b39d7209 */ /* 0x000fe20007810000 */
[--C-:B------:R-:W-:Y:S01]  /*71d0*/  FFMA.FTZ R20, R164, UR10, -R22.reuse ;  /* 0x0000000aa4147c23 */ /* 0x100fe20008010816 */
[----:B------:R-:W-:Y:S01]  /*71e0*/  FSEL R183, R183, -INF , !P0 ;  /* 0xff800000b7b77808 */ /* 0x000fe20004000000 */
[--C-:B------:R-:W-:Y:S01]  /*71f0*/  FFMA.FTZ R164, R172, UR10, -R22.reuse ;  /* 0x0000000aaca47c23 */ /* 0x100fe20008010816 */
[----:B------:R-:W-:Y:S01]  /*7200*/  FMNMX.FTZ R12, R182, R157, !PT ;  /* 0x0000009db60c7209 */ /* 0x000fe20007810000 */
[--C-:B------:R-:W-:Y:S01]  /*7210*/  FFMA.FTZ R157, R161, UR10, -R22.reuse ;  /* 0x0000000aa19d7c23 */ /* 0x100fe20008010816 */
[----:B------:R-:W-:Y:S01]  /*7220*/  FSEL R168, R11, RZ, P3 ;  /* 0x000000ff0ba87208 */ /* 0x000fe20001800000 */
[----:B------:R-:W-:Y:S01]  /*7230*/  MUFU.EX2 R153, R153 ;  /* 0x0000009900997308 */ /* 0x000fe20000000800 */
[----:B------:R-:W-:Y:S01]  /*7240*/  FMNMX.FTZ R12, R183, R12, !PT ;  /* 0x0000000cb70c7209 */ /* 0x000fe20007810000 */
[--C-:B------:R-:W-:Y:S01]  /*7250*/  FFMA.FTZ R161, R165, UR10, -R22.reuse ;  /* 0x0000000aa5a17c23 */ /* 0x100fe20008010816 */
[--C-:B------:R-:W-:Y:S01]  /*7260*/  FFMA.FTZ R165, R169, UR10, -R22.reuse ;  /* 0x0000000aa9a57c23 */ /* 0x100fe20008010816 */
[----:B------:R-:W-:Y:S01]  /*7270*/  FADD.FTZ R168, -R168, R15 ;  /* 0x0000000fa8a87221 */ /* 0x000fe20000010100 */
[--C-:B------:R-:W-:Y:S01]  /*7280*/  FFMA.FTZ R169, R173, UR10, -R22.reuse ;  /* 0x0000000aada97c23 */ /* 0x100fe20008010816 */
[----:B------:R-:W1:Y:S01]  /*7290*/  SHFL.BFLY PT, R185, R12, 0x2, 0x1f ;  /* 0x0c401f000cb97f89 */ /* 0x000e6200000e0000 */
[--C-:B------:R-:W-:Y:S01]  /*72a0*/  FFMA.FTZ R173, R177, UR10, -R22.reuse ;  /* 0x0000000ab1ad7c23 */ /* 0x100fe20008010816 */
[----:B------:R-:W-:Y:S01]  /*72b0*/  FMUL.FTZ R15, R168, UR10 ;  /* 0x0000000aa80f7c20 */ /* 0x000fe20008410000 */
[----:B------:R-:W-:Y:S01]  /*72c0*/  MUFU.EX2 R156, R184 ;  /* 0x000000b8009c7308 */ /* 0x000fe20000000800 */
[--C-:B------:R-:W-:Y:S01]  /*72d0*/  FFMA.FTZ R168, R176, UR10, -R22.reuse ;  /* 0x0000000ab0a87c23 */ /* 0x100fe20008010816 */
[----:B------:R-:W-:Y:S01]  /*72e0*/  FFMA.FTZ R172, R180, UR10, -R22 ;  /* 0x0000000ab4ac7c23 */ /* 0x000fe20008010816 */
[----:B------:R-:W-:-:S05]  /*72f0*/  ISETP.NE.AND P0, PT, R10, RZ, PT ;  /* 0x000000ff0a00720c */ /* 0x000fca0003f05270 */
[----:B------:R-:W2:Y:S08]  /*7300*/  MUFU.EX2 R15, R15 ;  /* 0x0000000f000f7308 */ /* 0x000eb00000000800 */
[----:B------:R-:W3:Y:S01]  /*7310*/  MUFU.EX2 R157, R157 ;  /* 0x0000009d009d7308 */ /* 0x000ee20000000800 */
[----:B-1----:R-:W-:-:S07]  /*7320*/  FMNMX.FTZ R185, R12, R185, !PT ;  /* 0x000000b90cb97209 */ /* 0x002fce0007810000 */
[----:B------:R-:W1:Y:S01]  /*7330*/  MUFU.EX2 R20, R20 ;  /* 0x0000001400147308 */ /* 0x000e620000000800 */
[----:B--2---:R-:W-:Y:S01]  /*7340*/  FFMA.FTZ R22, R15, R3, R152 ;  /* 0x000000030f167223 */ /* 0x004fe20000010098 */
[----:B------:R-:W2:Y:S01]  /*7350*/  SHFL.BFLY PT, R12, R185, 0x1, 0x1f ;  /* 0x0c201f00b90c7f89 */ /* 0x000ea200000e0000 */
[C---:B------:R-:W-:Y:S01]  /*7360*/  F2FP.BF16.F32.PACK_AB R152, R23.reuse, R152 ;  /* 0x000000981798723e */ /* 0x040fe200000010ff */
[-C--:B------:R-:W-:Y:S01]  /*7370*/  FMUL.FTZ R24, R24, R15.reuse ;  /* 0x0000000f18187220 */ /* 0x080fe20000410000 */
[----:B------:R-:W-:Y:S01]  /*7380*/  FADD.FTZ R177, R23, R22 ;  /* 0x0000001617b17221 */ /* 0x000fe20000010000 */
[-C--:B------:R-:W-:Y:S01]  /*7390*/  FMUL.FTZ R25, R25, R15.reuse ;  /* 0x0000000f19197220 */ /* 0x080fe20000410000 */
[-C--:B------:R-:W-:Y:S01]  /*73a0*/  FMUL.FTZ R28, R28, R15.reuse ;  /* 0x0000000f1c1c7220 */ /* 0x080fe20000410000 */
[----:B------:R-:W4:Y:S01]  /*73b0*/  MUFU.EX2 R161, R161 ;  /* 0x000000a100a17308 */ /* 0x000f220000000800 */
[----:B------:R-:W-:Y:S01]  /*73c0*/  FADD.FTZ R22, R154, R177 ;  /* 0x000000b19a167221 */ /* 0x000fe20000010000 */
[----:B------:R-:W-:Y:S01]  /*73d0*/  F2FP.BF16.F32.PACK_AB R154, R153, R154 ;  /* 0x0000009a999a723e */ /* 0x000fe200000010ff */
[-C--:B------:R-:W-:Y:S01]  /*73e0*/  FMUL.FTZ R29, R29, R15.reuse ;  /* 0x0000000f1d1d7220 */ /* 0x080fe20000410000 */
[----:B------:R-:W-:Y:S01]  /*73f0*/  FMUL.FTZ R32, R32, R15 ;  /* 0x0000000f20207220 */ /* 0x000fe20000410000 */
[----:B------:R-:W-:Y:S01]  /*7400*/  FADD.FTZ R177, R153, R22 ;  /* 0x0000001699b17221 */ /* 0x000fe20000010000 */
[----:B------:R-:W-:-:S02]  /*7410*/  IMAD.U32 R22, RZ, RZ, UR6 ;  /* 0x00000006ff167e24 */ /* 0x000fc4000f8e00ff */
[-C--:B------:R-:W-:Y:S01]  /*7420*/  FMUL.FTZ R33, R33, R15.reuse ;  /* 0x0000000f21217220 */ /* 0x080fe20000410000 */
[----:B------:R-:W5:Y:S01]  /*7430*/  MUFU.EX2 R160, R160 ;  /* 0x000000a000a07308 */ /* 0x000f620000000800 */
[----:B------:R-:W-:Y:S01]  /*7440*/  FADD.FTZ R180, R156, R177 ;  /* 0x000000b19cb47221 */ /* 0x000fe20000010000 */
[----:B------:R-:W-:Y:S01]  /*7450*/  @!P0 IMAD R22, R22, 0x40, R9 ;  /* 0x0000004016168824 */ /* 0x000fe200078e0209 */
[----:B---3--:R-:W-:Y:S01]  /*7460*/  F2FP.BF16.F32.PACK_AB R156, R157, R156 ;  /* 0x0000009c9d9c723e */ /* 0x008fe200000010ff */
[-C--:B------:R-:W-:Y:S01]  /*7470*/  FMUL.FTZ R36, R36, R15.reuse ;  /* 0x0000000f24247220 */ /* 0x080fe20000410000 */
[-C--:B------:R-:W-:Y:S01]  /*7480*/  FMUL.FTZ R37, R37, R15.reuse ;  /* 0x0000000f25257220 */ /* 0x080fe20000410000 */
[-C--:B------:R-:W-:Y:S01]  /*7490*/  FMUL.FTZ R40, R40, R15.reuse ;  /* 0x0000000f28287220 */ /* 0x080fe20000410000 */
[-C--:B------:R-:W-:Y:S01]  /*74a0*/  FMUL.FTZ R41, R41, R15.reuse ;  /* 0x0000000f29297220 */ /* 0x080fe20000410000 */
[----:B------:R-:W3:Y:S01]  /*74b0*/  MUFU.EX2 R165, R165 ;  /* 0x000000a500a57308 */ /* 0x000ee20000000800 */
[-C--:B------:R-:W-:Y:S01]  /*74c0*/  FMUL.FTZ R44, R44, R15.reuse ;  /* 0x0000000f2c2c7220 */ /* 0x080fe20000410000 */
[----:B--2---:R-:W-:Y:S01]  /*74d0*/  FMNMX.FTZ R12, R185, R12, !PT ;  /* 0x0000000cb90c7209 */ /* 0x004fe20007810000 */
[----:B------:R-:W-:Y:S01]  /*74e0*/  FADD.FTZ R185, R157, R180 ;  /* 0x000000b49db97221 */ /* 0x000fe20000010000 */
[-C--:B------:R-:W-:Y:S01]  /*74f0*/  FMUL.FTZ R45, R45, R15.reuse ;  /* 0x0000000f2d2d7220 */ /* 0x080fe20000410000 */
[-C--:B------:R-:W-:Y:S01]  /*7500*/  FMUL.FTZ R48, R48, R15.reuse ;  /* 0x0000000f30307220 */ /* 0x080fe20000410000 */
[C---:B------:R-:W-:Y:S01]  /*7510*/  FSETP.NEU.FTZ.AND P1, PT, R12.reuse, -INF , PT ;  /* 0xff8000000c00780b */ /* 0x040fe20003f3d000 */
[----:B------:R-:W-:Y:S01]  /*7520*/  FMUL.FTZ R3, R12, UR10 ;  /* 0x0000000a0c037c20 */ /* 0x000fe20008410000 */
[----:B------:R-:W2:Y:S01]  /*7530*/  MUFU.EX2 R164, R164 ;  /* 0x000000a400a47308 */ /* 0x000ea20000000800 */
[-C--:B------:R-:W-:Y:S01]  /*7540*/  FMUL.FTZ R49, R49, R15.reuse ;  /* 0x0000000f31317220 */ /* 0x080fe20000410000 */
[-C--:B------:R-:W-:Y:S01]  /*7550*/  FMUL.FTZ R52, R52, R15.reuse ;  /* 0x0000000f34347220 */ /* 0x080fe20000410000 */
[-C--:B------:R-:W-:Y:S01]  /*7560*/  FMUL.FTZ R53, R53, R15.reuse ;  /* 0x0000000f35357220 */ /* 0x080fe20000410000 */
[----:B------:R-:W-:Y:S01]  /*7570*/  FSEL R176, R3, RZ, P1 ;  /* 0x000000ff03b07208 */ /* 0x000fe20000800000 */
[-C--:B------:R-:W-:Y:S01]  /*7580*/  FMUL.FTZ R56, R56, R15.reuse ;  /* 0x0000000f38387220 */ /* 0x080fe20000410000 */
[----:B------:R-:W-:Y:S01]  /*7590*/  FSEL R3, R12, RZ, P1 ;  /* 0x000000ff0c037208 */ /* 0x000fe20000800000 */
[-C--:B------:R-:W-:Y:S01]  /*75a0*/  FMUL.FTZ R57, R57, R15.reuse ;  /* 0x0000000f39397220 */ /* 0x080fe20000410000 */
[----:B------:R-:W0:Y:S01]  /*75b0*/  MUFU.EX2 R169, R169 ;  /* 0x000000a900a97308 */ /* 0x000e220000000800 */
[--C-:B------:R-:W-:Y:S01]  /*75c0*/  FFMA.FTZ R177, R155, UR10, -R176.reuse ;  /* 0x0000000a9bb17c23 */ /* 0x100fe200080108b0 */
[----:B------:R-:W-:Y:S01]  /*75d0*/  @!P0 LEA R155, R22, UR40, 0x2 ;  /* 0x00000028169b8c11 */ /* 0x000fe2000f8e10ff */
[----:B-1----:R-:W-:Y:S01]  /*75e0*/  FADD.FTZ R22, R20, R185 ;  /* 0x000000b914167221 */ /* 0x002fe20000010000 */
[--C-:B------:R-:W-:Y:S01]  /*75f0*/  FFMA.FTZ R180, R159, UR10, -R176.reuse ;  /* 0x0000000a9fb47c23 */ /* 0x100fe200080108b0 */
[----:B------:R-:W-:Y:S01]  /*7600*/  FFMA.FTZ R184, R162, UR10, -R176 ;  /* 0x0000000aa2b87c23 */ /* 0x000fe200080108b0 */
[----:B------:R-:W-:Y:S01]  /*7610*/  FADD.FTZ R3, -R3, R14 ;  /* 0x0000000e03037221 */ /* 0x000fe20000010100 */
[----:B----4-:R-:W-:Y:S01]  /*7620*/  FADD.FTZ R159, R161, R22 ;  /* 0x00000016a19f7221 */ /* 0x010fe20000010000 */
[----:B------:R-:W-:Y:S01]  /*7630*/  MUFU.EX2 R168, R168 ;  /* 0x000000a800a87308 */ /* 0x000fe20000000800 */
[--C-:B------:R-:W-:Y:S01]  /*7640*/  FFMA.FTZ R21, R21, UR10, -R176.reuse ;  /* 0x0000000a15157c23 */ /* 0x100fe200080108b0 */
[----:B------:R-:W-:Y:S01]  /*7650*/  FMUL.FTZ R3, R3, UR10 ;  /* 0x0000000a03037c20 */ /* 0x000fe20008410000 */
[----:B-----5:R-:W-:Y:S01]  /*7660*/  FADD.FTZ R162, R160, R159 ;  /* 0x0000009fa0a27221 */ /* 0x020fe20000010000 */
        /* <DEDUP_REMOVED lines=10> */
[----:B---3--:R-:W-:Y:S01]  /*7710*/  F2FP.BF16.F32.PACK_AB R160, R165, R160 ;  /* 0x000000a0a5a0723e */ /* 0x008fe200000010ff */
[--C-:B------:R-:W-:Y:S01]  /*7720*/  FFMA.FTZ R179, R179, UR10, -R176.reuse ;  /* 0x0000000ab3b37c23 */ /* 0x100fe200080108b0 */
[----:B------:R1:W-:Y:S01]  /*7730*/  MUFU.EX2 R14, R177 ;  /* 0x000000b1000e7308 */ /* 0x0003e20000000800 */
[--C-:B------:R-:W-:Y:S01]  /*7740*/  FFMA.FTZ R182, R182, UR10, -R176.reuse ;  /* 0x0000000ab6b67c23 */ /* 0x100fe200080108b0 */
[----:B------:R-:W-:Y:S01]  /*7750*/  FFMA.FTZ R176, R183, UR10, -R176 ;  /* 0x0000000ab7b07c23 */ /* 0x000fe200080108b0 */
[----:B------:R-:W-:Y:S01]  /*7760*/  @!P0 STS [R155+0x28800], R15 ;  /* 0x0288000f9b008388 */ /* 0x000fe20000000800 */
[-C--:B------:R-:W-:Y:S01]  /*7770*/  FMUL.FTZ R60, R60, R15.reuse ;  /* 0x0000000f3c3c7220 */ /* 0x080fe20000410000 */
[-C--:B------:R-:W-:Y:S01]  /*7780*/  FMUL.FTZ R61, R61, R15.reuse ;  /* 0x0000000f3d3d7220 */ /* 0x080fe20000410000 */
[-C--:B------:R-:W-:Y:S01]  /*7790*/  FMUL.FTZ R64, R64, R15.reuse ;  /* 0x0000000f40407220 */ /* 0x080fe20000410000 */
[-C--:B------:R-:W-:Y:S01]  /*77a0*/  FMUL.FTZ R65, R65, R15.reuse ;  /* 0x0000000f41417220 */ /* 0x080fe20000410000 */
[----:B------:R-:W-:Y:S01]  /*77b0*/  MUFU.EX2 R172, R172 ;  /* 0x000000ac00ac7308 */ /* 0x000fe20000000800 */
[----:B-1----:R-:W-:Y:S01]  /*77c0*/  FADD.FTZ R177, R165, R162 ;  /* 0x000000a2a5b17221 */ /* 0x002fe20000010000 */
[-C--:B------:R-:W-:Y:S01]  /*77d0*/  FMUL.FTZ R68, R68, R15.reuse ;  /* 0x0000000f44447220 */ /* 0x080fe20000410000 */
[-C--:B------:R-:W-:Y:S01]  /*77e0*/  FMUL.FTZ R69, R69, R15.reuse ;  /* 0x0000000f45457220 */ /* 0x080fe20000410000 */
[-C--:B------:R-:W-:Y:S01]  /*77f0*/  FMUL.FTZ R72, R72, R15.reuse ;  /* 0x0000000f48487220 */ /* 0x080fe20000410000 */
[----:B--2---:R-:W-:Y:S01]  /*7800*/  FADD.FTZ R162, R164, R177 ;  /* 0x000000b1a4a27221 */ /* 0x004fe20000010000 */
        /* <DEDUP_REMOVED lines=10> */
[----:B------:R0:W2:Y:S01]  /*78b0*/  MUFU.EX2 R22, R3 ;  /* 0x0000000300167308 */ /* 0x0000a20000000800 */
[-C--:B------:R-:W-:Y:S01]  /*78c0*/  FMUL.FTZ R92, R92, R15.reuse ;  /* 0x0000000f5c5c7220 */ /* 0x080fe20000410000 */
[-C--:B------:R-:W-:Y:S01]  /*78d0*/  FMUL.FTZ R93, R93, R15.reuse ;  /* 0x0000000f5d5d7220 */ /* 0x080fe20000410000 */
[-C--:B------:R-:W-:Y:S01]  /*78e0*/  FMUL.FTZ R96, R96, R15.reuse ;  /* 0x0000000f60607220 */ /* 0x080fe20000410000 */
[-C--:B------:R-:W-:Y:S01]  /*78f0*/  FMUL.FTZ R97, R97, R15.reuse ;  /* 0x0000000f61617220 */ /* 0x080fe20000410000 */
[-C--:B------:R-:W-:Y:S01]  /*7900*/  FMUL.FTZ R100, R100, R15.reuse ;  /* 0x0000000f64647220 */ /* 0x080fe20000410000 */
[-C--:B------:R-:W-:Y:S01]  /*7910*/  FMUL.FTZ R101, R101, R15.reuse ;  /* 0x0000000f65657220 */ /* 0x080fe20000410000 */
[----:B------:R-:W-:Y:S01]  /*7920*/  FMUL.FTZ R104, R104, R15 ;  /* 0x0000000f68687220 */ /* 0x000fe20000410000 */
[----:B------:R-:W3:Y:S01]  /*7930*/  MUFU.EX2 R181, R181 ;  /* 0x000000b500b57308 */ /* 0x000ee20000000800 */
[----:B0-----:R-:W-:Y:S01]  /*7940*/  FADD.FTZ R3, R169, R162 ;  /* 0x000000a2a9037221 */ /* 0x001fe20000010000 */
[----:B-1----:R-:W-:Y:S01]  /*7950*/  F2FP.BF16.F32.PACK_AB R153, R14, R21 ;  /* 0x000000150e99723e */ /* 0x002fe200000010ff */
[-C--:B------:R-:W-:Y:S01]  /*7960*/  FMUL.FTZ R105, R105, R15.reuse ;  /* 0x0000000f69697220 */ /* 0x080fe20000410000 */
[-C--:B------:R-:W-:Y:S01]  /*7970*/  FMUL.FTZ R108, R108, R15.reuse ;  /* 0x0000000f6c6c7220 */ /* 0x080fe20000410000 */
[----:B------:R-:W-:Y:S01]  /*7980*/  FADD.FTZ R162, R168, R3 ;  /* 0x00000003a8a27221 */ /* 0x000fe20000010000 */
[-C--:B------:R-:W-:Y:S01]  /*7990*/  FMUL.FTZ R109, R109, R15.reuse ;  /* 0x0000000f6d6d7220 */ /* 0x080fe20000410000 */
[-C--:B------:R-:W-:Y:S01]  /*79a0*/  FMUL.FTZ R112, R112, R15.reuse ;  /* 0x0000000f70707220 */ /* 0x080fe20000410000 */
[----:B------:R0:W1:Y:S01]  /*79b0*/  MUFU.EX2 R159, R158 ;  /* 0x0000009e009f7308 */ /* 0x0000620000000800 */
[----:B------:R-:W-:Y:S01]  /*79c0*/  FADD.FTZ R3, R173, R162 ;  /* 0x000000a2ad037221 */ /* 0x000fe20000010000 */
[----:B--2---:R-:W-:Y:S01]  /*79d0*/  FFMA.FTZ R23, R22, R4, R21 ;  /* 0x0000000416177223 */ /* 0x004fe20000010015 */
[----:B------:R-:W-:Y:S01]  /*79e0*/  F2FP.BF16.F32.PACK_AB R162, R169, R164 ;  /* 0x000000a4a9a2723e */ /* 0x000fe200000010ff */
[----:B------:R2:W-:Y:S01]  /*79f0*/  @!P0 STS [R155+0x28820], R22 ;  /* 0x028820169b008388 */ /* 0x0005e20000000800 */
[----:B------:R-:W-:Y:S01]  /*7a00*/  F2FP.BF16.F32.PACK_AB R164, R173, R168 ;  /* 0x000000a8ada4723e */ /* 0x000fe200000010ff */
[----:B------:R-:W-:Y:S01]  /*7a10*/  FADD.FTZ R4, R14, R23 ;  /* 0x000000170e047221 */ /* 0x000fe20000010000 */
[-C--:B------:R-:W-:Y:S01]  /*7a20*/  FMUL.FTZ R113, R113, R15.reuse ;  /* 0x0000000f71717220 */ /* 0x080fe20000410000 */
[----:B------:R-:W2:Y:S01]  /*7a30*/  MUFU.EX2 R180, R180 ;  /* 0x000000b400b47308 */ /* 0x000ea20000000800 */
[----:B0-----:R-:W-:Y:S01]  /*7a40*/  F2FP.BF16.F32.PACK_AB R158, R161, R20 ;  /* 0x00000014a19e723e */ /* 0x001fe200000010ff */
[----:B------:R-:W-:Y:S01]  /*7a50*/  FADD.FTZ R20, R172, R3 ;  /* 0x00000003ac147221 */ /* 0x000fe20000010000 */
[----:B---3--:R-:W-:Y:S01]  /*7a60*/  F2FP.BF16.F32.PACK_AB R166, R181, R172 ;  /* 0x000000acb5a6723e */ /* 0x008fe200000010ff */
[-C--:B------:R-:W-:Y:S01]  /*7a70*/  FMUL.FTZ R116, R116, R15.reuse ;  /* 0x0000000f74747220 */ /* 0x080fe20000410000 */
[-C--:B------:R-:W-:Y:S01]  /*7a80*/  FMUL.FTZ R117, R117, R15.reuse ;  /* 0x0000000f75757220 */ /* 0x080fe20000410000 */
[----:B------:R-:W-:Y:S01]  /*7a90*/  FADD.FTZ R3, R181, R20 ;  /* 0x00000014b5037221 */ /* 0x000fe20000010000 */
[-C--:B------:R-:W-:Y:S01]  /*7aa0*/  FMUL.FTZ R120, R120, R15.reuse ;  /* 0x0000000f78787220 */ /* 0x080fe20000410000 */
[----:B------:R-:W-:Y:S01]  /*7ab0*/  MUFU.EX2 R157, R184 ;  /* 0x000000b8009d7308 */ /* 0x000fe20000000800 */
[----:B-1----:R-:W-:Y:S01]  /*7ac0*/  FADD.FTZ R23, R159, R4 ;  /* 0x000000049f177221 */ /* 0x002fe20000010000 */
[-C--:B------:R-:W-:Y:S01]  /*7ad0*/  FMUL.FTZ R121, R121, R15.reuse ;  /* 0x0000000f79797220 */ /* 0x080fe20000410000 */
[-C--:B------:R-:W-:Y:S01]  /*7ae0*/  FMUL.FTZ R124, R124, R15.reuse ;  /* 0x0000000f7c7c7220 */ /* 0x080fe20000410000 */
[-C--:B------:R-:W-:Y:S01]  /*7af0*/  FMUL.FTZ R125, R125, R15.reuse ;  /* 0x0000000f7d7d7220 */ /* 0x080fe20000410000 */
[-C--:B------:R-:W-:Y:S01]  /*7b00*/  FMUL.FTZ R128, R128, R15.reuse ;  /* 0x0000000f80807220 */ /* 0x080fe20000410000 */
[-C--:B------:R-:W-:Y:S01]  /*7b10*/  FMUL.FTZ R129, R129, R15.reuse ;  /* 0x0000000f81817220 */ /* 0x080fe20000410000 */
[----:B------:R-:W-:Y:S01]  /*7b20*/  FMUL.FTZ R132, R132, R15 ;  /* 0x0000000f84847220 */ /* 0x000fe20000410000 */
[----:B------:R-:W-:Y:S01]  /*7b30*/  MUFU.EX2 R20, R163 ;  /* 0x000000a300147308 */ /* 0x000fe20000000800 */
[----:B--2---:R-:W-:Y:S01]  /*7b40*/  F2FP.BF16.F32.PACK_AB R155, R180, R159 ;  /* 0x0000009fb49b723e */ /* 0x004fe200000010ff */
        /* <DEDUP_REMOVED lines=10> */
[----:B------:R-:W-:Y:S01]  /*7bf0*/  FMUL.FTZ R149, R149, R15 ;  /* 0x0000000f95957220 */ /* 0x000fe20000410000 */
        /* <DEDUP_REMOVED lines=13> */
[----:B------:R3:W-:Y:S01]  /*7cd0*/  STSM.16.M88.4 [R6+0x26800], R152 ;  /* 0x0268009806007844 */ /* 0x0007e20000000200 */
[-C--:B------:R-:W-:Y:S01]  /*7ce0*/  FMUL.FTZ R47, R47, R22.reuse ;  /* 0x000000162f2f7220 */ /* 0x080fe20000410000 */
[-C--:B------:R-:W-:Y:S01]  /*7cf0*/  FMUL.FTZ R50, R50, R22.reuse ;  /* 0x0000001632327220 */ /* 0x080fe20000410000 */
[-C--:B------:R-:W-:Y:S01]  /*7d00*/  FMUL.FTZ R51, R51, R22.reuse ;  /* 0x0000001633337220 */ /* 0x080fe20000410000 */
[-C--:B------:R-:W-:Y:S01]  /*7d10*/  FMUL.FTZ R54, R54, R22.reuse ;  /* 0x0000001636367220 */ /* 0x080fe20000410000 */
[-C--:B------:R-:W-:Y:S01]  /*7d20*/  FMUL.FTZ R55, R55, R22.reuse ;  /* 0x0000001637377220 */ /* 0x080fe20000410000 */
[----:B------:R-:W4:Y:S01]  /*7d30*/  MUFU.EX2 R172, R171 ;  /* 0x000000ab00ac7308 */ /* 0x000f220000000800 */
[----:B-1----:R-:W-:Y:S01]  /*7d40*/  FADD.FTZ R170, R180, R23 ;  /* 0x00000017b4aa7221 */ /* 0x002fe20000010000 */
[----:B0-----:R-:W-:Y:S01]  /*7d50*/  F2FP.BF16.F32.PACK_AB R159, R168, R185 ;  /* 0x000000b9a89f723e */ /* 0x001fe200000010ff */
[-C--:B------:R-:W-:Y:S01]  /*7d60*/  FMUL.FTZ R58, R58, R22.reuse ;  /* 0x000000163a3a7220 */ /* 0x080fe20000410000 */
[-C--:B------:R-:W-:Y:S01]  /*7d70*/  FMUL.FTZ R59, R59, R22.reuse ;  /* 0x000000163b3b7220 */ /* 0x080fe20000410000 */
[----:B------:R-:W-:Y:S01]  /*7d80*/  FADD.FTZ R23, R157, R170 ;  /* 0x000000aa9d177221 */ /* 0x000fe20000010000 */
[----:B------:R-:W-:Y:S01]  /*7d90*/  F2FP.BF16.F32.PACK_AB R157, R20, R157 ;  /* 0x0000009d149d723e */ /* 0x000fe200000010ff */
[-C--:B------:R-:W-:Y:S01]  /*7da0*/  FMUL.FTZ R62, R62, R22.reuse ;  /* 0x000000163e3e7220 */ /* 0x080fe20000410000 */
[----:B------:R0:W1:Y:S01]  /*7db0*/  MUFU.EX2 R163, R174 ;  /* 0x000000ae00a37308 */ /* 0x0000620000000800 */
[----:B------:R-:W-:Y:S01]  /*7dc0*/  FADD.FTZ R170, R20, R23 ;  /* 0x0000001714aa7221 */ /* 0x000fe20000010000 */
[-C--:B------:R-:W-:Y:S01]  /*7dd0*/  FMUL.FTZ R63, R63, R22.reuse ;  /* 0x000000163f3f7220 */ /* 0x080fe20000410000 */
[----:B------:R3:W-:Y:S01]  /*7de0*/  STSM.16.M88.4 [R8], R156 ;  /* 0x0000009c08007844 */ /* 0x0007e20000000200 */
[-C--:B------:R-:W-:Y:S01]  /*7df0*/  FMUL.FTZ R66, R66, R22.reuse ;  /* 0x0000001642427220 */ /* 0x080fe20000410000 */
[----:B------:R-:W-:Y:S01]  /*7e00*/  FADD.FTZ R23, R185, R170 ;  /* 0x000000aab9177221 */ /* 0x000fe20000010000 */
[-C--:B------:R-:W-:Y:S01]  /*7e10*/  FMUL.FTZ R67, R67, R22.reuse ;  /* 0x0000001643437220 */ /* 0x080fe20000410000 */
[-C--:B------:R-:W-:Y:S01]  /*7e20*/  FMUL.FTZ R70, R70, R22.reuse ;  /* 0x0000001646467220 */ /* 0x080fe20000410000 */
[----:B------:R-:W5:Y:S01]  /*7e30*/  MUFU.EX2 R4, R175 ;  /* 0x000000af00047308 */ /* 0x000f620000000800 */
[----:B0-----:R-:W-:Y:S01]  /*7e40*/  FADD.FTZ R174, R168, R23 ;  /* 0x00000017a8ae7221 */ /* 0x001fe20000010000 */
[-C--:B------:R-:W-:Y:S01]  /*7e50*/  FMUL.FTZ R71, R71, R22.reuse ;  /* 0x0000001647477220 */ /* 0x080fe20000410000 */
[-C--:B------:R-:W-:Y:S01]  /*7e60*/  FMUL.FTZ R74, R74, R22.reuse ;  /* 0x000000164a4a7220 */ /* 0x080fe20000410000 */
[-C--:B------:R-:W-:Y:S01]  /*7e70*/  FMUL.FTZ R75, R75, R22.reuse ;  /* 0x000000164b4b7220 */ /* 0x080fe20000410000 */
[----:B--2---:R-:W-:Y:S01]  /*7e80*/  FADD.FTZ R23, R161, R174 ;  /* 0x000000aea1177221 */ /* 0x004fe20000010000 */
[----:B----4-:R-:W-:Y:S01]  /*7e90*/  F2FP.BF16.F32.PACK_AB R161, R172, R161 ;  /* 0x000000a1aca1723e */ /* 0x010fe200000010ff */
[-C--:B------:R-:W-:Y:S01]  /*7ea0*/  FMUL.FTZ R78, R78, R22.reuse ;  /* 0x000000164e4e7220 */ /* 0x080fe20000410000 */
[----:B------:R-:W0:Y:S01]  /*7eb0*/  MUFU.EX2 R165, R178 ;  /* 0x000000b200a57308 */ /* 0x000e220000000800 */
[----:B------:R-:W-:Y:S01]  /*7ec0*/  FADD.FTZ R174, R172, R23 ;  /* 0x00000017acae7221 */ /* 0x000fe20000010000 */
[-C--:B------:R-:W-:Y:S01]  /*7ed0*/  FMUL.FTZ R79, R79, R22.reuse ;  /* 0x000000164f4f7220 */ /* 0x080fe20000410000 */
[-C--:B------:R-:W-:Y:S01]  /*7ee0*/  FMUL.FTZ R82, R82, R22.reuse ;  /* 0x0000001652527220 */ /* 0x080fe20000410000 */
[-C--:B------:R-:W-:Y:S01]  /*7ef0*/  FMUL.FTZ R83, R83, R22.reuse ;  /* 0x0000001653537220 */ /* 0x080fe20000410000 */
[----:B-1----:R-:W-:Y:S01]  /*7f00*/  FADD.FTZ R23, R163, R174 ;  /* 0x000000aea3177221 */ /* 0x002fe20000010000 */
[-C--:B------:R-:W-:Y:S01]  /*7f10*/  FMUL.FTZ R86, R86, R22.reuse ;  /* 0x0000001656567220 */ /* 0x080fe20000410000 */
[-C--:B------:R-:W-:Y:S01]  /*7f20*/  FMUL.FTZ R87, R87, R22.reuse ;  /* 0x0000001657577220 */ /* 0x080fe20000410000 */
[----:B------:R-:W1:Y:S01]  /*7f30*/  MUFU.EX2 R170, R179 ;  /* 0x000000b300aa7308 */ /* 0x000e620000000800 */
[C---:B-----5:R-:W-:Y:S01]  /*7f40*/  FADD.FTZ R174, R4.reuse, R23 ;  /* 0x0000001704ae7221 */ /* 0x060fe20000010000 */
[----:B------:R-:W-:Y:S01]  /*7f50*/  F2FP.BF16.F32.PACK_AB R163, R4, R163 ;  /* 0x000000a304a3723e */ /* 0x000fe200000010ff */
[-C--:B------:R-:W-:Y:S01]  /*7f60*/  FMUL.FTZ R90, R90, R22.reuse ;  /* 0x000000165a5a7220 */ /* 0x080fe20000410000 */
[-C--:B------:R-:W-:Y:S01]  /*7f70*/  FMUL.FTZ R91, R91, R22.reuse ;  /* 0x000000165b5b7220 */ /* 0x080fe20000410000 */
[-C--:B------:R-:W-:Y:S01]  /*7f80*/  FMUL.FTZ R94, R94, R22.reuse ;  /* 0x000000165e5e7220 */ /* 0x080fe20000410000 */
[-C--:B------:R-:W-:Y:S01]  /*7f90*/  FMUL.FTZ R95, R95, R22.reuse ;  /* 0x000000165f5f7220 */ /* 0x080fe20000410000 */
[----:B------:R3:W-:Y:S01]  /*7fa0*/  STSM.16.M88.4 [R5], R160 ;  /* 0x000000a005007844 */ /* 0x0007e20000000200 */
        /* <DEDUP_REMOVED lines=9> */
[C---:B-1----:R-:W-:Y:S01]  /*8040*/  FADD.FTZ R14, R170.reuse, R23 ;  /* 0x00000017aa0e7221 */ /* 0x042fe20000010000 */
[----:B------:R-:W-:Y:S01]  /*8050*/  F2FP.BF16.F32.PACK_AB R165, R170, R165 ;  /* 0x000000a5aaa5723e */ /* 0x000fe200000010ff */
[-C--:B------:R-:W-:Y:S01]  /*8060*/  FMUL.FTZ R110, R110, R22.reuse ;  /* 0x000000166e6e7220 */ /* 0x080fe20000410000 */
[-C--:B------:R-:W-:Y:S01]  /*8070*/  FMUL.FTZ R111, R111, R22.reuse ;  /* 0x000000166f6f7220 */ /* 0x080fe20000410000 */
[-C--:B------:R-:W-:Y:S01]  /*8080*/  FMUL.FTZ R114, R114, R22.reuse ;  /* 0x0000001672727220 */ /* 0x080fe20000410000 */
[-C--:B------:R-:W-:Y:S01]  /*8090*/  FMUL.FTZ R115, R115, R22.reuse ;  /* 0x0000001673737220 */ /* 0x080fe20000410000 */
[-C--:B------:R-:W-:Y:S01]  /*80a0*/  FMUL.FTZ R118, R118, R22.reuse ;  /* 0x0000001676767220 */ /* 0x080fe20000410000 */
[-C--:B------:R-:W-:Y:S01]  /*80b0*/  FMUL.FTZ R119, R119, R22.reuse ;  /* 0x0000001677777220 */ /* 0x080fe20000410000 */
[----:B--2---:R-:W-:Y:S01]  /*80c0*/  FADD.FTZ R15, R167, R14 ;  /* 0x0000000ea70f7221 */ /* 0x004fe20000010000 */
[-C--:B------:R-:W-:Y:S01]  /*80d0*/  FMUL.FTZ R122, R122, R22.reuse ;  /* 0x000000167a7a7220 */ /* 0x080fe20000410000 */
[-C--:B------:R-:W-:Y:S01]  /*80e0*/  FMUL.FTZ R123, R123, R22.reuse ;  /* 0x000000167b7b7220 */ /* 0x080fe20000410000 */
[-C--:B------:R-:W-:Y:S01]  /*80f0*/  FMUL.FTZ R126, R126, R22.reuse ;  /* 0x000000167e7e7220 */ /* 0x080fe20000410000 */
[-C--:B------:R-:W-:Y:S01]  /*8100*/  FMUL.FTZ R127, R127, R22.reuse ;  /* 0x000000167f7f7220 */ /* 0x080fe20000410000 */
[-C--:B------:R-:W-:Y:S01]  /*8110*/  FMUL.FTZ R130, R130, R22.reuse ;  /* 0x0000001682827220 */ /* 0x080fe20000410000 */
[-C--:B------:R-:W-:Y:S01]  /*8120*/  FMUL.FTZ R131, R131, R22.reuse ;  /* 0x0000001683837220 */ /* 0x080fe20000410000 */
[-C--:B------:R-:W-:Y:S01]  /*8130*/  FMUL.FTZ R134, R134, R22.reuse ;  /* 0x0000001686867220 */ /* 0x080fe20000410000 */
[C---:B0-----:R-:W-:Y:S01]  /*8140*/  F2FP.BF16.F32.PACK_AB R167, R176.reuse, R167 ;  /* 0x000000a7b0a7723e */ /* 0x041fe200000010ff */
[----:B------:R-:W-:Y:S01]  /*8150*/  FADD.FTZ R4, R176, R15 ;  /* 0x0000000fb0047221 */ /* 0x000fe20000010000 */
[-C--:B------:R-:W-:Y:S01]  /*8160*/  FMUL.FTZ R135, R135, R22.reuse ;  /* 0x0000001687877220 */ /* 0x080fe20000410000 */
[-C--:B------:R-:W-:Y:S01]  /*8170*/  FMUL.FTZ R138, R138, R22.reuse ;  /* 0x000000168a8a7220 */ /* 0x080fe20000410000 */
[-C--:B------:R-:W-:Y:S01]  /*8180*/  FMUL.FTZ R139, R139, R22.reuse ;  /* 0x000000168b8b7220 */ /* 0x080fe20000410000 */
[----:B------:R3:W-:Y:S01]  /*8190*/  STSM.16.M88.4 [R7], R164 ;  /* 0x000000a407007844 */ /* 0x0007e20000000200 */
        /* <DEDUP_REMOVED lines=8> */
.L_x_4935:
[----:B------:R0:W1:Y:S01]  /*8220*/  SYNCS.PHASECHK.TRANS64.TRYWAIT P0, [UR31+0x28c50], R13 ;  /* 0x028c500dff0075a7 */ /* 0x000062000800015f */
[----:B------:R-:W-:Y:S05]  /*8230*/  @!P4 BRA `(.L_x_4936) ;  /* 0x000000000004c947 */ /* 0x000fea0003800000 */
[----:B------:R-:W-:Y:S01]  /*8240*/  BPT.TRAP 0x1 ;  /* 0x000000040000795c */ /* 0x000fe20000300000 */
.L_x_4936:
[----:B-1----:R-:W-:Y:S05]  /*8250*/  @P0 BRA `(.L_x_4937) ;  /* 0x0000000000080947 */ /* 0x002fea0003800000 */
[----:B------:R-:W1:Y:S02]  /*8260*/  SYNCS.PHASECHK.TRANS64.TRYWAIT P0, [UR31+0x28c50], R13 ;  /* 0x028c500dff0075a7 */ /* 0x000e64000800015f */
[----:B-1----:R-:W-:Y:S05]  /*8270*/  @!P0 BRA `(.L_x_4938) ;  /* 0x000000b0006c8947 */ /* 0x002fea0003800000 */
.L_x_4937:
        /* <DEDUP_REMOVED lines=29> */
[----:B--2---:R-:W2:Y:S02]  /*8450*/  FENCE.VIEW.ASYNC.S ;  /* 0x00000000000073c6 */ /* 0x004ea40000000000 */
[----:B--2---:R-:W-:Y:S01]  /*8460*/  NOP ;  /* 0x0000000000007918 */ /* 0x004fe20000000000 */
[----:B------:R-:W-:Y:S06]  /*8470*/  BAR.ARV 0xe, 0x100 ;  /* 0x0384000000007b1d */ /* 0x000fec0000002000 */
[----:B------:R-:W-:Y:S05]  /*8480*/  @!P4 BRA `(.L_x_4939) ;  /* 0x000000000004c947 */ /* 0x000fea0003800000 */
[----:B------:R-:W-:Y:S01]  /*8490*/  BPT.TRAP 0x1 ;  /* 0x000000040000795c */ /* 0x000fe20000300000 */
.L_x_4939:
[----:B------:R-:W-:Y:S01]  /*84a0*/  UISETP.GT.AND UP0, UPT, UR43, UR25, UPT ;  /* 0x000000192b00728c */ /* 0x000fe2000bf04270 */
[----:B-1----:R-:W-:Y:S01]  /*84b0*/  IMAD.MOV.U32 R14, RZ, RZ, R12 ;  /* 0x000000ffff0e7224 */ /* 0x002fe200078e000c */
[----:B------:R-:W-:Y:S01]  /*84c0*/  UIADD3 UR6, UR31, 0x28c60, URZ ;  /* 0x00028c601f067890 */ /* 0x000fe2000fffe03f */
[----:B------:R-:W-:Y:S01]  /*84d0*/  MOV R15, R11 ;  /* 0x0000000b000f7202 */ /* 0x000fe20000000f00 */
[----:B------:R-:W-:Y:S02]  /*84e0*/  UIADD3 UR43, UR43, -0x1, URZ ;  /* 0xffffffff2b2b7890 */ /* 0x000fe4000fffe03f */
[----:B------:R-:W-:Y:S01]  /*84f0*/  PLOP3.LUT P0, PT, PT, PT, UP0, 0x80, 0x0 ;  /* 0x000000000000781c */ /* 0x000fe20003f0f008 */
[----:B------:R-:W-:-:S09]  /*8500*/  UPRMT UR6, UR42, 0x654, UR6 ;  /* 0x000006542a067896 */ /* 0x000fd20008000006 */
[----:B------:R-:W-:Y:S01]  /*8510*/  SYNCS.ARRIVE.TRANS64.RED.A1T0 RZ, [UR6], RZ ;  /* 0x000000ffffff79a7 */ /* 0x000fe20008100406 */
[----:B------:R-:W-:Y:S02]  /*8520*/  UMOV UR6, UR4 ;  /* 0x0000000400067c82 */ /* 0x000fe40008000000 */
[----:B------:R-:W-:Y:S05]  /*8530*/  @P0 BRA `(.L_x_4940) ;  /* 0xffffffdc00180947 */ /* 0x000fea000383ffff */
.L_x_4921:
[----:B------:R-:W-:Y:S01]  /*8540*/  ISETP.NE.AND P1, PT, R19, 0x1, PT ;  /* 0x000000011300780c */ /* 0x000fe20003f25270 */
[----:B0-----:R-:W0:Y:S01]  /*8550*/  S2R R13, SR_CTAID.X ;  /* 0x00000000000d7919 */ /* 0x001e220000002500 */
[----:B------:R-:W-:Y:S01]  /*8560*/  UIADD3 UR14, -UR14, 0x1, URZ ;  /* 0x000000010e0e7890 */ /* 0x000fe2000fffe13f */
[----:B------:R-:W-:Y:S01]  /*8570*/  LOP3.LUT P0, RZ, R16, 0x1, RZ, 0xc0, !PT ;  /* 0x0000000110ff7812 */ /* 0x000fe2000780c0ff */
[----:B------:R-:W-:Y:S02]  /*8580*/  ULDC UR6, c[0x0][0x9dc] ;  /* 0x0002770000067ab9 */ /* 0x000fe40000000800 */
[----:B------:R-:W-:-:S07]  /*8590*/  UIMAD UR14, UR41, UR11, UR14 ;  /* 0x0000000b290e72a4 */ /* 0x000fce000f8e020e */
[----:B------:R-:W1:Y:S08]  /*85a0*/  @P1 LDC R14, c[0x0][0x44c] ;  /* 0x00011300ff0e1b82 */ /* 0x000e700000000800 */
[----:B------:R-:W2:Y:S01]  /*85b0*/  @P1 LDC R15, c[0x0][0x450] ;  /* 0x00011400ff0f1b82 */ /* 0x000ea20000000800 */
[----:B0-----:R-:W-:-:S05]  /*85c0*/  LEA R13, R13, 0x3f, 0x6 ;  /* 0x0000003f0d0d7811 */ /* 0x001fca00078e30ff */
[----:B-1----:R-:W-:-:S05]  /*85d0*/  @P1 IMAD.HI.U32 R14, R13, R14, RZ ;  /* 0x0000000e0d0e1227 */ /* 0x002fca00078e00ff */
[----:B--2---:R-:W-:-:S05]  /*85e0*/  @P1 SHF.R.U32.HI R13, RZ, R15, R14 ;  /* 0x0000000fff0d1219 */ /* 0x004fca000001160e */
[----:B------:R-:W-:-:S04]  /*85f0*/  VIADD R13, R13, UR14 ;  /* 0x0000000e0d0d7c36 */ /* 0x000fc80008000000 */
        /* <DEDUP_REMOVED lines=12> */
.L_x_4942:
[----:B------:R-:W0:Y:S02]  /*86c0*/  LDC R22, c[0x0][0x9e4] ;  /* 0x00027900ff167b82 */ /* 0x000e240000000800 */
[----:B0-----:R-:W-:-:S13]  /*86d0*/  ISETP.NE.AND P0, PT, R22, 0x1, PT ;  /* 0x000000011600780c */ /* 0x001fda0003f05270 */
[----:B------:R-:W0:Y:S02]  /*86e0*/  @P0 LDC.64 R20, c[0x0][0x9e8] ;  /* 0x00027a00ff140b82 */ /* 0x000e240000000a00 */
[----:B0-----:R-:W-:-:S05]  /*86f0*/  @P0 IMAD.HI.U32 R20, R13, R20, RZ ;  /* 0x000000140d140227 */ /* 0x001fca00078e00ff */
[----:B------:R-:W-:-:S07]  /*8700*/  @P0 SHF.R.U32.HI R13, RZ, R21, R20 ;  /* 0x00000015ff0d0219 */ /* 0x000fce0000011614 */
.L_x_4943:
[----:B------:R-:W-:-:S05]  /*8710*/  IMAD R13, R13, R22, RZ ;  /* 0x000000160d0d7224 */ /* 0x000fca00078e02ff */
[----:B------:R-:W-:-:S07]  /*8720*/  VIMNMX R14, R14, R13, !PT ;  /* 0x0000000d0e0e7248 */ /* 0x000fce0007fe0100 */
.L_x_4941:
[----:B------:R-:W-:-:S05]  /*8730*/  VIADD R14, R14, 0x3f ;  /* 0x0000003f0e0e7836 */ /* 0x000fca0000000000 */
[----:B------:R-:W-:-:S04]  /*8740*/  SHF.R.S32.HI R13, RZ, 0x1f, R14 ;  /* 0x0000001fff0d7819 */ /* 0x000fc8000001140e */
[----:B------:R-:W-:-:S04]  /*8750*/  LEA.HI R13, R13, R14, RZ, 0x6 ;  /* 0x0000000e0d0d7211 */ /* 0x000fc800078f30ff */
[----:B------:R-:W-:-:S04]  /*8760*/  SHF.R.S32.HI R14, RZ, 0x6, R13 ;  /* 0x00000006ff0e7819 */ /* 0x000fc8000001140d */
[----:B------:R-:W-:-:S04]  /*8770*/  VIMNMX R13, R17, R14, !PT ;  /* 0x0000000e110d7248 */ /* 0x000fc80007fe0100 */
[----:B------:R-:W-:-:S13]  /*8780*/  ISETP.LE.AND P0, PT, R13, UR43, PT ;  /* 0x0000002b0d007c0c */ /* 0x000fda000bf03270 */
[----:B------:R-:W-:Y:S05]  /*8790*/  @!P0 BRA `(.L_x_4944) ;  /* 0x00000018003c8947 */ /* 0x000fea0003800000 */
[----:B------:R-:W-:Y:S01]  /*87a0*/  IMAD.MOV.U32 R15, RZ, RZ, R12 ;  /* 0x000000ffff0f7224 */ /* 0x000fe200078e000c */
[----:B------:R-:W-:Y:S01]  /*87b0*/  MOV R20, R11 ;  /* 0x0000000b00147202 */ /* 0x000fe20000000f00 */
[----:B------:R-:W-:Y:S01]  /*87c0*/  UMOV UR27, UR4 ;  /* 0x00000004001b7c82 */ /* 0x000fe20008000000 */
[----:B------:R-:W-:-:S05]  /*87d0*/  ULDC UR25, c[0x0][0x988] ;  /* 0x0002620000197ab9 */ /* 0x000fca0000000800 */
.L_x_4955:
[----:B------:R-:W-:Y:S01]  /*87e0*/  UIADD3 UR4, UR27, 0x1, URZ ;  /* 0x000000011b047890 */ /* 0x000fe2000fffe03f */
[----:B------:R-:W-:Y:S01]  /*87f0*/  IMAD.U32 R12, RZ, RZ, UR43 ;  /* 0x0000002bff0c7e24 */ /* 0x000fe2000f8e00ff */
[----:B------:R-:W-:Y:S02]  /*8800*/  UIADD3 UR6, UR43, -0x1, URZ ;  /* 0xffffffff2b067890 */ /* 0x000fe4000fffe03f */
[----:B------:R-:W-:Y:S02]  /*8810*/  UISETP.NE.AND UP0, UPT, UR4, 0x2, UPT ;  /* 0x000000020400788c */ /* 0x000fe4000bf05270 */
[----:B------:R-:W-:Y:S02]  /*8820*/  ISETP.GT.AND P0, PT, R12, R13, PT ;  /* 0x0000000d0c00720c */ /* 0x000fe40003f04270 */
[----:B------:R-:W-:Y:S02]  /*8830*/  USEL UR10, URZ, 0x1, UP0 ;  /* 0x000000013f0a7887 */ /* 0x000fe40008000000 */
[----:B------:R-:W-:-:S02]  /*8840*/  USEL UR4, UR4, URZ, UP0 ;  /* 0x0000003f04047287 */ /* 0x000fc40008000000 */
[----:B------:R-:W-:Y:S01]  /*8850*/  ULOP3.LUT UR5, UR5, UR10, URZ, 0x3c, !UPT ;  /* 0x0000000a05057292 */ /* 0x000fe2000f8e3c3f */
[----:B------:R-:W-:Y:S01]  /*8860*/  UMOV UR43, UR6 ;  /* 0x00000006002b7c82 */ /* 0x000fe20008000000 */
[----:B012---:R-:W-:Y:S10]  /*8870*/  @!P4 BRA `(.L_x_4945) ;  /* 0x000000000004c947 */ /* 0x007ff40003800000 */
[----:B------:R-:W-:Y:S01]  /*8880*/  BPT.TRAP 0x1 ;  /* 0x000000040000795c */ /* 0x000fe20000300000 */
.L_x_4945:
[----:B------:R-:W-:Y:S01]  /*8890*/  ULEA UR26, UR4, UR40, 0x3 ;  /* 0x00000028041a7291 */ /* 0x000fe2000f8e183f */
[----:B------:R-:W-:-:S05]  /*88a0*/  IMAD.U32 R14, RZ, RZ, UR5 ;  /* 0x00000005ff0e7e24 */ /* 0x000fca000f8e00ff */
[----:B------:R-:W-:-:S04]  /*88b0*/  SHF.L.U32 R14, R14, 0x1f, RZ ;  /* 0x0000001f0e0e7819 */ /* 0x000fc800000006ff */
[----:B------:R0:W1:Y:S01]  /*88c0*/  SYNCS.PHASECHK.TRANS64.TRYWAIT P1, [UR26+0x28c30], R14 ;  /* 0x028c300eff0075a7 */ /* 0x000062000802015a */
[----:B------:R-:W-:Y:S05]  /*88d0*/  @!P4 BRA `(.L_x_4946) ;  /* 0x000000000004c947 */ /* 0x000fea0003800000 */
[----:B------:R-:W-:Y:S01]  /*88e0*/  BPT.TRAP 0x1 ;  /* 0x000000040000795c */ /* 0x000fe20000300000 */
.L_x_4946:
[----:B-1----:R-:W-:Y:S05]  /*88f0*/  @P1 BRA `(.L_x_4947) ;  /* 0x0000000000081947 */ /* 0x002fea0003800000 */
[----:B------:R-:W1:Y:S02]  /*8900*/  SYNCS.PHASECHK.TRANS64.TRYWAIT P1, [UR26+0x28c30], R14 ;  /* 0x028c300eff0075a7 */ /* 0x000e64000802015a */
[----:B-1----:R-:W-:Y:S05]  /*8910*/  @!P1 BRA `(.L_x_4948) ;  /* 0x000000a800dc9947 */ /* 0x002fea0003800000 */
.L_x_4947:
        /* <DEDUP_REMOVED lines=22> */
.L_x_4949:
[----:B------:R-:W-:Y:S01]  /*8a80*/  FMNMX.FTZ R12, R152, R20, !PT ;  /* 0x00000014980c7209 */ /* 0x000fe20007810000 */
[----:B------:R-:W-:Y:S01]  /*8a90*/  UMOV UR10, UR25 ;  /* 0x00000019000a7c82 */ /* 0x000fe20008000000 */
[----:B------:R-:W-:Y:S01]  /*8aa0*/  ISETP.NE.AND P1, PT, R10, RZ, PT ;  /* 0x000000ff0a00720c */ /* 0x000fe20003f25270 */
[----:B------:R-:W-:Y:S01]  /*8ab0*/  UIADD3 UR11, UR26, 0x28c40, URZ ;  /* 0x00028c401a0b7890 */ /* 0x000fe2000fffe03f */
[----:B-1----:R-:W-:-:S03]  /*8ac0*/  FMNMX.FTZ R11, R153, R12, !PT ;  /* 0x0000000c990b7209 */ /* 0x002fc60007810000 */
        /* <DEDUP_REMOVED lines=40> */
[----:B------:R-:W-:Y:S01]  /*8d50*/  FMUL.FTZ R20, R20, UR10 ;  /* 0x0000000a14147c20 */ /* 0x000fe20008410000 */
[----:B------:R-:W-:Y:S01]  /*8d60*/  FMNMX.FTZ R12, R178, R23, !PT ;  /* 0x00000017b20c7209 */ /* 0x000fe20007810000 */
[--C-:B------:R-:W-:Y:S01]  /*8d70*/  FFMA.FTZ R168, R172, UR10, -R184.reuse ;  /* 0x0000000aaca87c23 */ /* 0x100fe200080108b8 */
[--C-:B------:R-:W-:Y:S01]  /*8d80*/  FFMA.FTZ R172, R176, UR10, -R184.reuse ;  /* 0x0000000ab0ac7c23 */ /* 0x100fe200080108b8 */
[--C-:B------:R-:W-:Y:S01]  /*8d90*/  FFMA.FTZ R176, R180, UR10, -R184.reuse ;  /* 0x0000000ab4b07c23 */ /* 0x100fe200080108b8 */
[----:B------:R-:W-:Y:S01]  /*8da0*/  FMNMX.FTZ R23, R179, R12, !PT ;  /* 0x0000000cb3177209 */ /* 0x000fe20007810000 */
[----:B------:R-:W1:Y:S01]  /*8db0*/  MUFU.EX2 R20, R20 ;  /* 0x0000001400147308 */ /* 0x000e620000000800 */
[----:B------:R-:W-:-:S02]  /*8dc0*/  FFMA.FTZ R181, R181, UR10, -R184 ;  /* 0x0000000ab5b57c23 */ /* 0x000fc400080108b8 */
[----:B------:R-:W-:Y:S01]  /*8dd0*/  FMNMX.FTZ R12, R182, R23, !PT ;  /* 0x00000017b60c7209 */ /* 0x000fe20007810000 */
[--C-:B------:R-:W-:Y:S01]  /*8de0*/  FFMA.FTZ R23, R157, UR10, -R184.reuse ;  /* 0x0000000a9d177c23 */ /* 0x100fe200080108b8 */
[--C-:B------:R-:W-:Y:S01]  /*8df0*/  FFMA.FTZ R157, R161, UR10, -R184.reuse ;  /* 0x0000000aa19d7c23 */ /* 0x100fe200080108b8 */
[--C-:B------:R-:W-:Y:S01]  /*8e00*/  FFMA.FTZ R161, R165, UR10, -R184.reuse ;  /* 0x0000000aa5a17c23 */ /* 0x100fe200080108b8 */
[----:B------:R-:W-:Y:S01]  /*8e10*/  FMNMX.FTZ R12, R183, R12, !PT ;  /* 0x0000000cb70c7209 */ /* 0x000fe20007810000 */
[----:B------:R-:W2:Y:S01]  /*8e20*/  MUFU.EX2 R21, R21 ;  /* 0x0000001500157308 */ /* 0x000ea20000000800 */
[--C-:B------:R-:W-:Y:S01]  /*8e30*/  FFMA.FTZ R165, R169, UR10, -R184.reuse ;  /* 0x0000000aa9a57c23 */ /* 0x100fe200080108b8 */
[--C-:B------:R-:W-:Y:S01]  /*8e40*/  FFMA.FTZ R169, R173, UR10, -R184.reuse ;  /* 0x0000000aada97c23 */ /* 0x100fe200080108b8 */
[----:B------:R-:W-:Y:S01]  /*8e50*/  FFMA.FTZ R173, R177, UR10, -R184 ;  /* 0x0000000ab1ad7c23 */ /* 0x000fe200080108b8 */
[----:B------:R-:W3:Y:S04]  /*8e60*/  SHFL.BFLY PT, R153, R12, 0x2, 0x1f ;  /* 0x0c401f000c997f89 */ /* 0x000ee800000e0000 */
[----:B------:R-:W4:Y:S01]  /*8e70*/  MUFU.EX2 R152, R152 ;  /* 0x0000009800987308 */ /* 0x000f220000000800 */
[-C--:B-1----:R-:W-:Y:S01]  /*8e80*/  FMUL.FTZ R24, R24, R20.reuse ;  /* 0x0000001418187220 */ /* 0x082fe20000410000 */
[-C--:B------:R-:W-:Y:S01]  /*8e90*/  FMUL.FTZ R25, R25, R20.reuse ;  /* 0x0000001419197220 */ /* 0x080fe20000410000 */
[-C--:B------:R-:W-:Y:S01]  /*8ea0*/  FMUL.FTZ R28, R28, R20.reuse ;  /* 0x000000141c1c7220 */ /* 0x080fe20000410000 */
[-C--:B------:R-:W-:Y:S01]  /*8eb0*/  FMUL.FTZ R29, R29, R20.reuse ;  /* 0x000000141d1d7220 */ /* 0x080fe20000410000 */
[-C--:B------:R-:W-:Y:S01]  /*8ec0*/  FMUL.FTZ R32, R32, R20.reuse ;  /* 0x0000001420207220 */ /* 0x080fe20000410000 */
[-C--:B------:R-:W-:Y:S01]  /*8ed0*/  FMUL.FTZ R33, R33, R20.reuse ;  /* 0x0000001421217220 */ /* 0x080fe20000410000 */
[-C--:B------:R-:W-:Y:S01]  /*8ee0*/  FMUL.FTZ R36, R36, R20.reuse ;  /* 0x0000001424247220 */ /* 0x080fe20000410000 */
[----:B------:R-:W-:Y:S01]  /*8ef0*/  MUFU.EX2 R22, R22 ;  /* 0x0000001600167308 */ /* 0x000fe20000000800 */
[----:B--2---:R-:W-:Y:S01]  /*8f00*/  FFMA.FTZ R3, R20, R3, R21 ;  /* 0x0000000314037223 */ /* 0x004fe20000010015 */
[-C--:B------:R-:W-:Y:S01]  /*8f10*/  FMUL.FTZ R37, R37, R20.reuse ;  /* 0x0000001425257220 */ /* 0x080fe20000410000 */
[-C--:B------:R-:W-:Y:S01]  /*8f20*/  FMUL.FTZ R40, R40, R20.reuse ;  /* 0x0000001428287220 */ /* 0x080fe20000410000 */
[-C--:B------:R-:W-:Y:S01]  /*8f30*/  FMUL.FTZ R41, R41, R20.reuse ;  /* 0x0000001429297220 */ /* 0x080fe20000410000 */
[-C--:B------:R-:W-:Y:S01]  /*8f40*/  FMUL.FTZ R44, R44, R20.reuse ;  /* 0x000000142c2c7220 */ /* 0x080fe20000410000 */
[-C--:B------:R-:W-:Y:S01]  /*8f50*/  FMUL.FTZ R45, R45, R20.reuse ;  /* 0x000000142d2d7220 */ /* 0x080fe20000410000 */
[-C--:B------:R-:W-:Y:S01]  /*8f60*/  FMUL.FTZ R48, R48, R20.reuse ;  /* 0x0000001430307220 */ /* 0x080fe20000410000 */
[----:B------:R-:W-:Y:S01]  /*8f70*/  MUFU.EX2 R23, R23 ;  /* 0x0000001700177308 */ /* 0x000fe20000000800 */
[C---:B----4-:R-:W-:Y:S01]  /*8f80*/  FADD.FTZ R3, R152.reuse, R3 ;  /* 0x0000000398037221 */ /* 0x050fe20000010000 */
[----:B------:R-:W-:Y:S01]  /*8f90*/  F2FP.BF16.F32.PACK_AB R152, R152, R21 ;  /* 0x000000159898723e */ /* 0x000fe200000010ff */
[-C--:B------:R-:W-:Y:S01]  /*8fa0*/  FMUL.FTZ R49, R49, R20.reuse ;  /* 0x0000001431317220 */ /* 0x080fe20000410000 */
[----:B---3--:R-:W-:Y:S01]  /*8fb0*/  FMNMX.FTZ R153, R12, R153, !PT ;  /* 0x000000990c997209 */ /* 0x008fe20007810000 */
[-C--:B------:R-:W-:Y:S01]  /*8fc0*/  FMUL.FTZ R52, R52, R20.reuse ;  /* 0x0000001434347220 */ /* 0x080fe20000410000 */
[-C--:B------:R-:W-:Y:S01]  /*8fd0*/  FMUL.FTZ R53, R53, R20.reuse ;  /* 0x0000001435357220 */ /* 0x080fe20000410000 */
[-C--:B------:R-:W-:Y:S01]  /*8fe0*/  FMUL.FTZ R56, R56, R20.reuse ;  /* 0x0000001438387220 */ /* 0x080fe20000410000 */
[----:B------:R-:W-:Y:S01]  /*8ff0*/  MUFU.EX2 R156, R156 ;  /* 0x0000009c009c7308 */ /* 0x000fe20000000800 */
[----:B------:R-:W1:Y:S01]  /*9000*/  SHFL.BFLY PT, R12, R153, 0x1, 0x1f ;  /* 0x0c201f00990c7f89 */ /* 0x000e6200000e0000 */
        /* <DEDUP_REMOVED lines=22> */
[----:B------:R-:W-:Y:S01]  /*9170*/  MUFU.EX2 R161, R161 ;  /* 0x000000a100a17308 */ /* 0x000fe20000000800 */
[----:B-1----:R-:W-:Y:S01]  /*9180*/  FMNMX.FTZ R12, R153, R12, !PT ;  /* 0x0000000c990c7209 */ /* 0x002fe20007810000 */
[-C--:B------:R-:W-:Y:S01]  /*9190*/  FMUL.FTZ R97, R97, R20.reuse ;  /* 0x0000001461617220 */ /* 0x080fe20000410000 */
[-C--:B------:R-:W-:Y:S01]  /*91a0*/  FMUL.FTZ R100, R100, R20.reuse ;  /* 0x0000001464647220 */ /* 0x080fe20000410000 */
[-C--:B------:R-:W-:Y:S01]  /*91b0*/  FMUL.FTZ R101, R101, R20.reuse ;  /* 0x0000001465657220 */ /* 0x080fe20000410000 */
[-C--:B------:R-:W-:Y:S01]  /*91c0*/  FMUL.FTZ R104, R104, R20.reuse ;  /* 0x0000001468687220 */ /* 0x080fe20000410000 */
[C---:B------:R-:W-:Y:S01]  /*91d0*/  FMUL.FTZ R186, R12.reuse, UR10 ;  /* 0x0000000a0cba7c20 */ /* 0x040fe20008410000 */
[----:B------:R-:W-:Y:S01]  /*91e0*/  FADD.FTZ R153, -R12, R15 ;  /* 0x0000000f0c997221 */ /* 0x000fe20000010100 */
[----:B------:R-:W-:Y:S01]  /*91f0*/  MUFU.EX2 R164, R164 ;  /* 0x000000a400a47308 */ /* 0x000fe20000000800 */
[-C--:B------:R-:W-:Y:S01]  /*9200*/  FMUL.FTZ R105, R105, R20.reuse ;  /* 0x0000001469697220 */ /* 0x080fe20000410000 */
        /* <DEDUP_REMOVED lines=18> */
[----:B------:R-:W-:Y:S01]  /*9330*/  FFMA.FTZ R183, R183, UR10, -R186 ;  /* 0x0000000ab7b77c23 */ /* 0x000fe200080108ba */
[-C--:B------:R-:W-:Y:S01]  /*9340*/  FMUL.FTZ R108, R108, R20.reuse ;  /* 0x000000146c6c7220 */ /* 0x080fe20000410000 */
[-C--:B------:R-:W-:Y:S01]  /*9350*/  FMUL.FTZ R109, R109, R20.reuse ;  /* 0x000000146d6d7220 */ /* 0x080fe20000410000 */
[-C--:B------:R-:W-:Y:S01]  /*9360*/  FMUL.FTZ R112, R112, R20.reuse ;  /* 0x0000001470707220 */ /* 0x080fe20000410000 */
[----:B------:R-:W2:Y:S01]  /*9370*/  MUFU.EX2 R155, R155 ;  /* 0x0000009b009b7308 */ /* 0x000ea20000000800 */
[-C--:B------:R-:W-:Y:S01]  /*9380*/  FMUL.FTZ R113, R113, R20.reuse ;  /* 0x0000001471717220 */ /* 0x080fe20000410000 */
[-C--:B------:R-:W-:Y:S01]  /*9390*/  FMUL.FTZ R116, R116, R20.reuse ;  /* 0x0000001474747220 */ /* 0x080fe20000410000 */
[-C--:B------:R-:W-:Y:S01]  /*93a0*/  FMUL.FTZ R117, R117, R20.reuse ;  /* 0x0000001475757220 */ /* 0x080fe20000410000 */
[-C--:B------:R-:W-:Y:S01]  /*93b0*/  FMUL.FTZ R120, R120, R20.reuse ;  /* 0x0000001478787220 */ /* 0x080fe20000410000 */
[-C--:B------:R-:W-:Y:S01]  /*93c0*/  FMUL.FTZ R121, R121, R20.reuse ;  /* 0x0000001479797220 */ /* 0x080fe20000410000 */
[-C--:B------:R-:W-:Y:S01]  /*93d0*/  FMUL.FTZ R124, R124, R20.reuse ;  /* 0x000000147c7c7220 */ /* 0x080fe20000410000 */
[----:B------:R-:W-:Y:S01]  /*93e0*/  FMUL.FTZ R125, R125, R20 ;  /* 0x000000147d7d7220 */ /* 0x000fe20000410000 */
[----:B------:R3:W4:Y:S01]  /*93f0*/  MUFU.EX2 R184, R154 ;  /* 0x0000009a00b87308 */ /* 0x0007220000000800 */
[----:B-1----:R-:W-:Y:S01]  /*9400*/  FFMA.FTZ R4, R177, R4, R180 ;  /* 0x00000004b1047223 */ /* 0x002fe200000100b4 */
[-C--:B------:R-:W-:Y:S01]  /*9410*/  FMUL.FTZ R128, R128, R20.reuse ;  /* 0x0000001480807220 */ /* 0x080fe20000410000 */
[-C--:B------:R-:W-:Y:S01]  /*9420*/  FMUL.FTZ R129, R129, R20.reuse ;  /* 0x0000001481817220 */ /* 0x080fe20000410000 */
[-C--:B------:R-:W-:Y:S01]  /*9430*/  FMUL.FTZ R132, R132, R20.reuse ;  /* 0x0000001484847220 */ /* 0x080fe20000410000 */
[-C--:B------:R-:W-:Y:S01]  /*9440*/  FMUL.FTZ R133, R133, R20.reuse ;  /* 0x0000001485857220 */ /* 0x080fe20000410000 */
[-C--:B------:R-:W-:Y:S01]  /*9450*/  FMUL.FTZ R136, R136, R20.reuse ;  /* 0x0000001488887220 */ /* 0x080fe20000410000 */
[----:B------:R-:W-:Y:S01]  /*9460*/  FMUL.FTZ R137, R137, R20 ;  /* 0x0000001489897220 */ /* 0x000fe20000410000 */
[----:B------:R-:W1:Y:S01]  /*9470*/  MUFU.EX2 R185, R185 ;  /* 0x000000b900b97308 */ /* 0x000e620000000800 */
[----:B---3--:R-:W-:-:S02]  /*9480*/  IMAD.U32 R154, RZ, RZ, UR27 ;  /* 0x0000001bff9a7e24 */ /* 0x008fc4000f8e00ff */
[----:B--2---:R-:W-:Y:S01]  /*9490*/  FADD.FTZ R167, R155, R4 ;  /* 0x000000049ba77221 */ /* 0x004fe20000010000 */
[----:B------:R-:W-:Y:S01]  /*94a0*/  FADD.FTZ R4, R22, R3 ;  /* 0x0000000316047221 */ /* 0x000fe20000010000 */
[-C--:B------:R-:W-:Y:S01]  /*94b0*/  FMUL.FTZ R140, R140, R20.reuse ;  /* 0x000000148c8c7220 */ /* 0x080fe20000410000 */
[----:B------:R-:W-:Y:S02]  /*94c0*/  @!P1 IMAD R153, R154, 0x40, R9 ;  /* 0x000000409a999824 */ /* 0x000fe400078e0209 */
[-C--:B------:R-:W-:Y:S01]  /*94d0*/  FMUL.FTZ R141, R141, R20.reuse ;  /* 0x000000148d8d7220 */ /* 0x080fe20000410000 */
[----:B------:R-:W-:Y:S01]  /*94e0*/  FADD.FTZ R3, R23, R4 ;  /* 0x0000000417037221 */ /* 0x000fe20000010000 */
[----:B------:R-:W2:Y:S01]  /*94f0*/  MUFU.EX2 R158, R158 ;  /* 0x0000009e009e7308 */ /* 0x000ea20000000800 */
[----:B----4-:R-:W-:Y:S01]  /*9500*/  FADD.FTZ R154, R184, R167 ;  /* 0x000000a7b89a7221 */ /* 0x010fe20000010000 */
[-C--:B------:R-:W-:Y:S01]  /*9510*/  FMUL.FTZ R144, R144, R20.reuse ;  /* 0x0000001490907220 */ /* 0x080fe20000410000 */
[----:B------:R-:W-:Y:S01]  /*9520*/  FADD.FTZ R4, R156, R3 ;  /* 0x000000039c047221 */ /* 0x000fe20000010000 */
[----:B------:R-:W-:Y:S01]  /*9530*/  @!P1 LEA R3, R153, UR40, 0x2 ;  /* 0x0000002899039c11 */ /* 0x000fe2000f8e10ff */
[----:B------:R-:W-:Y:S01]  /*9540*/  FMUL.FTZ R145, R145, R20 ;  /* 0x0000001491917220 */ /* 0x000fe20000410000 */
[C---:B------:R-:W-:Y:S01]  /*9550*/  F2FP.BF16.F32.PACK_AB R156, R157.reuse, R156 ;  /* 0x0000009c9d9c723e */ /* 0x040fe200000010ff */
[----:B------:R-:W-:Y:S01]  /*9560*/  FADD.FTZ R153, R157, R4 ;  /* 0x000000049d997221 */ /* 0x000fe20000010000 */
[----:B------:R-:W-:Y:S01]  /*9570*/  MUFU.EX2 R15, R181 ;  /* 0x000000b5000f7308 */ /* 0x000fe20000000800 */
[----:B-1----:R-:W-:Y:S01]  /*9580*/  FADD.FTZ R167, R185, R154 ;  /* 0x0000009ab9a77221 */ /* 0x002fe20000010000 */
[----:B------:R-:W-:Y:S01]  /*9590*/  @!P1 STS [R3+0x28800], R20 ;  /* 0x0288001403009388 */ /* 0x000fe20000000800 */
[----:B------:R-:W-:Y:S01]  /*95a0*/  FADD.FTZ R4, R160, R153 ;  /* 0x00000099a0047221 */ /* 0x000fe20000010000 */
[-C--:B------:R-:W-:Y:S01]  /*95b0*/  FMUL.FTZ R148, R148, R20.reuse ;  /* 0x0000001494947220 */ /* 0x080fe20000410000 */
[----:B------:R-:W-:Y:S01]  /*95c0*/  FMUL.FTZ R149, R149, R20 ;  /* 0x0000001495957220 */ /* 0x000fe20000410000 */
[----:B------:R1:W-:Y:S01]  /*95d0*/  @!P1 STS [R3+0x28820], R177 ;  /* 0x028820b103009388 */ /* 0x0003e20000000800 */
[----:B------:R-:W-:Y:S01]  /*95e0*/  FADD.FTZ R21, R161, R4 ;  /* 0x00000004a1157221 */ /* 0x000fe20000010000 */
[----:B------:R-:W3:Y:S01]  /*95f0*/  MUFU.EX2 R181, R163 ;  /* 0x000000a300b57308 */ /* 0x000ee20000000800 */
[----:B--2---:R-:W-:Y:S01]  /*9600*/  FADD.FTZ R154, R158, R167 ;  /* 0x000000a79e9a7221 */ /* 0x004fe20000010000 */
[-C--:B------:R-:W-:Y:S01]  /*9610*/  FMUL.FTZ R26, R26, R177.reuse ;  /* 0x000000b11a1a7220 */ /* 0x080fe20000410000 */
[----:B------:R-:W-:Y:S01]  /*9620*/  FADD.FTZ R4, R164, R21 ;  /* 0x00000015a4047221 */ /* 0x000fe20000010000 */
[-C--:B------:R-:W-:Y:S01]  /*9630*/  FMUL.FTZ R27, R27, R177.reuse ;  /* 0x000000b11b1b7220 */ /* 0x080fe20000410000 */
        /* <DEDUP_REMOVED lines=10> */
[-C--:B------:R-:W-:Y:S01]  /*96e0*/  FMUL.FTZ R47, R47, R177.reuse ;  /* 0x000000b12f2f7220 */ /* 0x080fe20000410000 */
[----:B------:R-:W4:Y:S01]  /*96f0*/  MUFU.EX2 R166, R166 ;  /* 0x000000a600a67308 */ /* 0x000f220000000800 */
[C---:B---3--:R-:W-:Y:S01]  /*9700*/  FADD.FTZ R154, R181.reuse, R154 ;  /* 0x0000009ab59a7221 */ /* 0x048fe20000010000 */
[----:B------:R-:W-:Y:S01]  /*9710*/  F2FP.BF16.F32.PACK_AB R157, R181, R158 ;  /* 0x0000009eb59d723e */ /* 0x000fe200000010ff */
[-C--:B------:R-:W-:Y:S01]  /*9720*/  FMUL.FTZ R50, R50, R177.reuse ;  /* 0x000000b132327220 */ /* 0x080fe20000410000 */
[----:B------:R-:W-:Y:S01]  /*9730*/  F2FP.BF16.F32.PACK_AB R158, R161, R160 ;  /* 0x000000a0a19e723e */ /* 0x000fe200000010ff */
[-C--:B------:R-:W-:Y:S01]  /*9740*/  FMUL.FTZ R51, R51, R177.reuse ;  /* 0x000000b133337220 */ /* 0x080fe20000410000 */
[-C--:B------:R-:W-:Y:S01]  /*9750*/  FMUL.FTZ R54, R54, R177.reuse ;  /* 0x000000b136367220 */ /* 0x080fe20000410000 */
[-C--:B------:R-:W-:Y:S01]  /*9760*/  FMUL.FTZ R55, R55, R177.reuse ;  /* 0x000000b137377220 */ /* 0x080fe20000410000 */
[----:B------:R-:W1:Y:S01]  /*9770*/  MUFU.EX2 R165, R165 ;  /* 0x000000a500a57308 */ /* 0x000e620000000800 */
[----:B--2---:R-:W-:Y:S01]  /*9780*/  FADD.FTZ R153, R159, R154 ;  /* 0x0000009a9f997221 */ /* 0x004fe20000010000 */
[----:B------:R-:W-:Y:S01]  /*9790*/  F2FP.BF16.F32.PACK_AB R154, R23, R22 ;  /* 0x00000016179a723e */ /* 0x000fe200000010ff */
        /* <DEDUP_REMOVED lines=9> */
[----:B------:R-:W-:Y:S01]  /*9830*/  F2FP.BF16.F32.PACK_AB R153, R155, R180 ;  /* 0x000000b49b99723e */ /* 0x000fe200000010ff */
[-C--:B------:R-:W-:Y:S01]  /*9840*/  FMUL.FTZ R70, R70, R177.reuse ;  /* 0x000000b146467220 */ /* 0x080fe20000410000 */
[----:B------:R-:W-:Y:S01]  /*9850*/  F2FP.BF16.F32.PACK_AB R155, R185, R184 ;  /* 0x000000b8b99b723e */ /* 0x000fe200000010ff */
[----:B------:R-:W-:Y:S01]  /*9860*/  BAR.SYNC.DEFER_BLOCKING 0xf, 0x100 ;  /* 0x03c4000000007b1d */ /* 0x000fe20000010000 */
[-C--:B------:R-:W-:Y:S01]  /*9870*/  FMUL.FTZ R71, R71, R177.reuse ;  /* 0x000000b147477220 */ /* 0x080fe20000410000 */
[C---:B-1----:R-:W-:Y:S01]  /*9880*/  FADD.FTZ R3, R165.reuse, R4 ;  /* 0x00000004a5037221 */ /* 0x042fe20000010000 */
[----:B------:R-:W-:Y:S01]  /*9890*/  F2FP.BF16.F32.PACK_AB R160, R165, R164 ;  /* 0x000000a4a5a0723e */ /* 0x000fe200000010ff */
[-C--:B------:R-:W-:Y:S01]  /*98a0*/  FMUL.FTZ R74, R74, R177.reuse ;  /* 0x000000b14a4a7220 */ /* 0x080fe20000410000 */
[-C--:B------:R-:W-:Y:S01]  /*98b0*/  FMUL.FTZ R75, R75, R177.reuse ;  /* 0x000000b14b4b7220 */ /* 0x080fe20000410000 */
[----:B------:R-:W1:Y:S01]  /*98c0*/  MUFU.EX2 R168, R168 ;  /* 0x000000a800a87308 */ /* 0x000e620000000800 */
[-C--:B------:R-:W-:Y:S01]  /*98d0*/  FMUL.FTZ R78, R78, R177.reuse ;  /* 0x000000b14e4e7220 */ /* 0x080fe20000410000 */
[-C--:B------:R-:W-:Y:S01]  /*98e0*/  FMUL.FTZ R79, R79, R177.reuse ;  /* 0x000000b14f4f7220 */ /* 0x080fe20000410000 */
[-C--:B------:R-:W-:Y:S01]  /*98f0*/  FMUL.FTZ R82, R82, R177.reuse ;  /* 0x000000b152527220 */ /* 0x080fe20000410000 */
[----:B--2---:R-:W-:Y:S01]  /*9900*/  FADD.FTZ R22, R162, R167 ;  /* 0x000000a7a2167221 */ /* 0x004fe20000010000 */
        /* <DEDUP_REMOVED lines=11> */
[----:B------:R-:W3:Y:S01]  /*99c0*/  MUFU.EX2 R169, R169 ;  /* 0x000000a900a97308 */ /* 0x000ee20000000800 */
[----:B-1----:R-:W-:Y:S01]  /*99d0*/  FADD.FTZ R4, R168, R3 ;  /* 0x00000003a8047221 */ /* 0x002fe20000010000 */
[----:B------:R1:W-:Y:S01]  /*99e0*/  STSM.16.M88.4 [R6+0x26800], R152 ;  /* 0x0268009806007844 */ /* 0x0003e20000000200 */
[-C--:B------:R-:W-:Y:S01]  /*99f0*/  FMUL.FTZ R103, R103, R177.reuse ;  /* 0x000000b167677220 */ /* 0x080fe20000410000 */
[-C--:B------:R-:W-:Y:S01]  /*9a00*/  FMUL.FTZ R106, R106, R177.reuse ;  /* 0x000000b16a6a7220 */ /* 0x080fe20000410000 */
[-C--:B------:R-:W-:Y:S01]  /*9a10*/  FMUL.FTZ R107, R107, R177.reuse ;  /* 0x000000b16b6b7220 */ /* 0x080fe20000410000 */
[----:B------:R1:W-:Y:S01]  /*9a20*/  STSM.16.M88.4 [R8], R156 ;  /* 0x0000009c08007844 */ /* 0x0003e20000000200 */
[-C--:B------:R-:W-:Y:S01]  /*9a30*/  FMUL.FTZ R110, R110, R177.reuse ;  /* 0x000000b16e6e7220 */ /* 0x080fe20000410000 */
        /* <DEDUP_REMOVED lines=30> */
[----:B------:R-:W-:-:S02]  /*9c20*/  FMUL.FTZ R151, R151, R177 ;  /* 0x000000b197977220 */ /* 0x000fc40000410000 */
[----:B------:R-:W2:Y:S01]  /*9c30*/  MUFU.EX2 R178, R178 ;  /* 0x000000b200b27308 */ /* 0x000ea20000000800 */
[C---:B---3--:R-:W-:Y:S01]  /*9c40*/  FADD.FTZ R21, R175.reuse, R170 ;  /* 0x000000aaaf157221 */ /* 0x048fe20000010000 */
[----:B------:R-:W-:-:S05]  /*9c50*/  F2FP.BF16.F32.PACK_AB R163, R175, R174 ;  /* 0x000000aeafa3723e */ /* 0x000fca00000010ff */
[----:B------:R1:W-:Y:S01]  /*9c60*/  STSM.16.M88.4 [R5], R160 ;  /* 0x000000a005007844 */ /* 0x0003e20000000200 */
[----:B------:R-:W3:Y:S01]  /*9c70*/  MUFU.EX2 R176, R176 ;  /* 0x000000b000b07308 */ /* 0x000ee20000000800 */
[----:B----4-:R-:W-:-:S07]  /*9c80*/  FADD.FTZ R3, R173, R4 ;  /* 0x00000004ad037221 */ /* 0x010fce0000010000 */
[----:B------:R-:W4:Y:S01]  /*9c90*/  MUFU.EX2 R179, R179 ;  /* 0x000000b300b37308 */ /* 0x000f220000000800 */
[----:B--2---:R-:W-:-:S07]  /*9ca0*/  FADD.FTZ R164, R178, R21 ;  /* 0x00000015b2a47221 */ /* 0x004fce0000010000 */
[----:B------:R-:W2:Y:S01]  /*9cb0*/  MUFU.EX2 R167, R182 ;  /* 0x000000b600a77308 */ /* 0x000ea20000000800 */
[----:B---3--:R-:W-:-:S04]  /*9cc0*/  FADD.FTZ R166, R176, R3 ;  /* 0x00000003b0a67221 */ /* 0x008fc80000010000 */
[C---:B------:R-:W-:Y:S01]  /*9cd0*/  FADD.FTZ R3, R15.reuse, R166 ;  /* 0x000000a60f037221 */ /* 0x040fe20000010000 */
[----:B------:R-:W-:Y:S02]  /*9ce0*/  F2FP.BF16.F32.PACK_AB R166, R15, R176 ;  /* 0x000000b00fa6723e */ /* 0x000fe400000010ff */
[----:B------:R-:W3:Y:S01]  /*9cf0*/  MUFU.EX2 R22, R183 ;  /* 0x000000b700167308 */ /* 0x000ee20000000800 */
[----:B----4-:R-:W-:Y:S01]  /*9d00*/  FADD.FTZ R4, R179, R164 ;  /* 0x000000a4b3047221 */ /* 0x010fe20000010000 */
[----:B------:R-:W-:Y:S02]  /*9d10*/  F2FP.BF16.F32.PACK_AB R164, R173, R172 ;  /* 0x000000acada4723e */ /* 0x000fe400000010ff */
[----:B------:R-:W-:Y:S01]  /*9d20*/  F2FP.BF16.F32.PACK_AB R165, R179, R178 ;  /* 0x000000b2b3a5723e */ /* 0x000fe200000010ff */
[----:B--2---:R-:W-:Y:S01]  /*9d30*/  FADD.FTZ R21, R167, R4 ;  /* 0x00000004a7157221 */ /* 0x004fe20000010000 */
[----:B---3--:R-:W-:-:S03]  /*9d40*/  F2FP.BF16.F32.PACK_AB R167, R22, R167 ;  /* 0x000000a716a7723e */ /* 0x008fc600000010ff */
[----:B------:R-:W-:Y:S02]  /*9d50*/  FADD.FTZ R4, R22, R21 ;  /* 0x0000001516047221 */ /* 0x000fe40000010000 */
[----:B------:R1:W-:Y:S01]  /*9d60*/  STSM.16.M88.4 [R7], R164 ;  /* 0x000000a407007844 */ /* 0x0003e20000000200 */
[----:B------:R-:W-:Y:S05]  /*9d70*/  @!P4 BRA `(.L_x_4950) ;  /* 0x000000000004c947 */ /* 0x000fea0003800000 */
[----:B------:R-:W-:Y:S01]  /*9d80*/  BPT.TRAP 0x1 ;  /* 0x000000040000795c */ /* 0x000fe20000300000 */
.L_x_4950:
[----:B------:R2:W3:Y:S01]  /*9d90*/  SYNCS.PHASECHK.TRANS64.TRYWAIT P1, [UR26+0x28c50], R14 ;  /* 0x028c500eff0075a7 */ /* 0x0004e2000802015a */
[----:B------:R-:W-:Y:S05]  /*9da0*/  @!P4 BRA `(.L_x_4951) ;  /* 0x000000000004c947 */ /* 0x000fea0003800000 */
[----:B------:R-:W-:Y:S01]  /*9db0*/  BPT.TRAP 0x1 ;  /* 0x000000040000795c */ /* 0x000fe20000300000 */
.L_x_4951:
[----:B---3--:R-:W-:Y:S05]  /*9dc0*/  @P1 BRA `(.L_x_4952) ;  /* 0x0000000000081947 */ /* 0x008fea0003800000 */
[----:B------:R-:W3:Y:S02]  /*9dd0*/  SYNCS.PHASECHK.TRANS64.TRYWAIT P1, [UR26+0x28c50], R14 ;  /* 0x028c500eff0075a7 */ /* 0x000ee4000802015a */
[----:B---3--:R-:W-:Y:S05]  /*9de0*/  @!P1 BRA `(.L_x_4953) ;  /* 0x0000009400c09947 */ /* 0x008fea0003800000 */
.L_x_4952:
        /* <DEDUP_REMOVED lines=34> */
.L_x_4954:
[----:B------:R-:W-:Y:S01]  /*a010*/  UIADD3 UR26, UR26, 0x28c60, URZ ;  /* 0x00028c601a1a7890 */ /* 0x000fe2000fffe03f */
[----:B---3--:R-:W-:Y:S01]  /*a020*/  MOV R15, R12 ;  /* 0x0000000c000f7202 */ /* 0x008fe20000000f00 */
[----:B------:R-:W-:Y:S01]  /*a030*/  UMOV UR27, UR4 ;  /* 0x00000004001b7c82 */ /* 0x000fe20008000000 */
[----:B------:R-:W-:Y:S01]  /*a040*/  IMAD.MOV.U32 R20, RZ, RZ, R11 ;  /* 0x000000ffff147224 */ /* 0x000fe200078e000b */
[----:B------:R-:W-:-:S09]  /*a050*/  UPRMT UR26, UR42, 0x654, UR26 ;  /* 0x000006542a1a7896 */ /* 0x000fd2000800001a */
[----:B------:R-:W-:Y:S01]  /*a060*/  SYNCS.ARRIVE.TRANS64.RED.A1T0 RZ, [UR26], RZ ;  /* 0x000000ffffff79a7 */ /* 0x000fe2000810041a */
[----:B------:R-:W-:Y:S05]  /*a070*/  @P0 BRA `(.L_x_4955) ;  /* 0xffffffe400d80947 */ /* 0x000fea000383ffff */
[----:B------:R-:W-:-:S05]  /*a080*/  UMOV UR43, UR6 ;  /* 0x00000006002b7c82 */ /* 0x000fca0008000000 */
.L_x_4944:
[----:B------:R-:W-:-:S13]  /*a090*/  ISETP.LE.AND P0, PT, R17, UR43, PT ;  /* 0x0000002b11007c0c */ /* 0x000fda000bf03270 */
[----:B------:R-:W-:Y:S05]  /*a0a0*/  @!P0 BRA `(.L_x_4956) ;  /* 0x0000002000f48947 */ /* 0x000fea0003800000 */
[----:B0-2---:R-:W-:Y:S01]  /*a0b0*/  IMAD.MOV.U32 R14, RZ, RZ, R12 ;  /* 0x000000ffff0e7224 */ /* 0x005fe200078e000c */
[----:B------:R-:W-:Y:S01]  /*a0c0*/  UMOV UR26, UR4 ;  /* 0x00000004001a7c82 */ /* 0x000fe20008000000 */
[----:B------:R-:W-:Y:S01]  /*a0d0*/  IMAD.MOV.U32 R15, RZ, RZ, R11 ;  /* 0x000000ffff0f7224 */ /* 0x000fe200078e000b */
[----:B------:R-:W-:Y:S01]  /*a0e0*/  ULDC UR27, c[0x0][0x9e4] ;  /* 0x00027900001b7ab9 */ /* 0x000fe20000000800 */
[----:B------:R-:W-:Y:S01]  /*a0f0*/  ULDC UR28, c[0x0][0x288] ;  /* 0x0000a200001c7ab9 */ /* 0x000fe20000000800 */
[----:B------:R-:W-:Y:S01]  /*a100*/  ULDC UR29, c[0x0][0x2f0] ;  /* 0x0000bc00001d7ab9 */ /* 0x000fe20000000800 */
[----:B------:R-:W-:Y:S01]  /*a110*/  ULDC UR6, c[0x0][0x988] ;  /* 0x0002620000067ab9 */ /* 0x000fe20000000800 */
[----:B------:R-:W-:-:S05]  /*a120*/  ULDC UR30, c[0x0][0x9e0] ;  /* 0x00027800001e7ab9 */ /* 0x000fca0000000800 */
.L_x_4975:
[----:B------:R-:W-:-:S04]  /*a130*/  UIADD3 UR4, UR26, 0x1, URZ ;  /* 0x000000011a047890 */ /* 0x000fc8000fffe03f */
[----:B------:R-:W-:-:S04]  /*a140*/  UISETP.NE.AND UP0, UPT, UR4, 0x2, UPT ;  /* 0x000000020400788c */ /* 0x000fc8000bf05270 */
[----:B------:R-:W-:Y:S02]  /*a150*/  USEL UR10, URZ, 0x1, UP0 ;  /* 0x000000013f0a7887 */ /* 0x000fe40008000000 */
[----:B------:R-:W-:Y:S02]  /*a160*/  USEL UR4, UR4, URZ, UP0 ;  /* 0x0000003f04047287 */ /* 0x000fe40008000000 */
[----:B------:R-:W-:Y:S01]  /*a170*/  ULOP3.LUT UR5, UR5, UR10, URZ, 0x3c, !UPT ;  /* 0x0000000a05057292 */ /* 0x000fe2000f8e3c3f */
[----:B0-----:R-:W-:Y:S11]  /*a180*/  @!P4 BRA `(.L_x_4957) ;  /* 0x000000000004c947 */ /* 0x001ff60003800000 */
[----:B------:R-:W-:Y:S01]  /*a190*/  BPT.TRAP 0x1 ;  /* 0x000000040000795c */ /* 0x000fe20000300000 */
.L_x_4957:
[----:B------:R-:W-:Y:S01]  /*a1a0*/  ULEA UR25, UR4, UR40, 0x3 ;  /* 0x0000002804197291 */ /* 0x000fe2000f8e183f */
[----:B------:R-:W-:-:S05]  /*a1b0*/  IMAD.U32 R13, RZ, RZ, UR5 ;  /* 0x00000005ff0d7e24 */ /* 0x000fca000f8e00ff */
[----:B------:R-:W-:-:S04]  /*a1c0*/  SHF.L.U32 R13, R13, 0x1f, RZ ;  /* 0x0000001f0d0d7819 */ /* 0x000fc800000006ff */
[----:B------:R0:W2:Y:S01]  /*a1d0*/  SYNCS.PHASECHK.TRANS64.TRYWAIT P0, [UR25+0x28c30], R13 ;  /* 0x028c300dff0075a7 */ /* 0x0000a20008000159 */
[----:B------:R-:W-:Y:S05]  /*a1e0*/  @!P4 BRA `(.L_x_4958) ;  /* 0x000000000004c947 */ /* 0x000fea0003800000 */
[----:B------:R-:W-:Y:S01]  /*a1f0*/  BPT.TRAP 0x1 ;  /* 0x000000040000795c */ /* 0x000fe20000300000 */
.L_x_4958:
[----:B--2---:R-:W-:Y:S05]  /*a200*/  @P0 BRA `(.L_x_4959) ;  /* 0x0000000000080947 */ /* 0x004fea0003800000 */
[----:B------:R-:W2:Y:S02]  /*a210*/  SYNCS.PHASECHK.TRANS64.TRYWAIT P0, [UR25+0x28c30], R13 ;  /* 0x028c300dff0075a7 */ /* 0x000ea40008000159 */
[----:B--2---:R-:W-:Y:S05]  /*a220*/  @!P0 BRA `(.L_x_4960) ;  /* 0x0000009000c88947 */ /* 0x004fea0003800000 */
.L_x_4959:
[----:B------:R-:W-:Y:S01]  /*a230*/  ULEA UR10, UR4, UR24, 0x9 ;  /* 0x00000018040a7291 */ /* 0x000fe2000f8e483f */
[----:B-1-3--:R-:W-:Y:S01]  /*a240*/  WARPGROUP.ARRIVE ;  /* 0x00000000000079c5 */ /* 0x00afe20000000000 */
        /* <DEDUP_REMOVED lines=20> */
.L_x_4961:
[----:B------:R-:W-:Y:S01]  /*a390*/  ISETP.NE.AND P0, PT, R19, 0x1, PT ;  /* 0x000000011300780c */ /* 0x000fe20003f05270 */
[----:B------:R-:W-:Y:S01]  /*a3a0*/  USHF.L.U32 UR11, UR43, 0x6, URZ ;  /* 0x000000062b0b7899 */ /* 0x000fe2000800063f */
[----:B------:R-:W-:Y:S01]  /*a3b0*/  IMAD.U32 R190, RZ, RZ, UR29 ;  /* 0x0000001dffbe7e24 */ /* 0x000fe2000f8e00ff */
[----:B------:R-:W-:Y:S01]  /*a3c0*/  UIADD3 UR10, UR25, 0x28c40, URZ ;  /* 0x00028c40190a7890 */ /* 0x000fe2000fffe03f */
[----:B------:R-:W-:-:S03]  /*a3d0*/  LOP3.LUT P5, RZ, R16, 0x1, RZ, 0xc0, !PT ;  /* 0x0000000110ff7812 */ /* 0x000fc600078ac0ff */
[----:B------:R-:W-:Y:S01]  /*a3e0*/  IMAD.U32 R23, RZ, RZ, UR11 ;  /* 0x0000000bff177e24 */ /* 0x000fe2000f8e00ff */
[----:B------:R-:W-:-:S05]  /*a3f0*/  UPRMT UR10, UR42, 0x654, UR10 ;  /* 0x000006542a0a7896 */ /* 0x000fca000800000a */
[----:B------:R-:W2:Y:S08]  /*a400*/  @P0 LDC R11, c[0x0][0x44c] ;  /* 0x00011300ff0b0b82 */ /* 0x000eb00000000800 */
[----:B------:R-:W1:Y:S01]  /*a410*/  @P0 LDC R21, c[0x0][0x450] ;  /* 0x00011400ff150b82 */ /* 0x000e620000000800 */
[----:B------:R-:W-:Y:S01]  /*a420*/  SYNCS.ARRIVE.TRANS64.RED.A1T0 RZ, [UR10], RZ ;  /* 0x000000ffffff79a7 */ /* 0x000fe2000810040a */
[----:B--2---:R-:W-:Y:S01]  /*a430*/  @P0 IMAD.HI.U32 R12, R2, R11, RZ ;  /* 0x0000000b020c0227 */ /* 0x004fe200078e00ff */
[----:B------:R-:W-:-:S04]  /*a440*/  MOV R11, R2 ;  /* 0x00000002000b7202 */ /* 0x000fc80000000f00 */
[----:B-1----:R-:W-:Y:S02]  /*a450*/  @P0 SHF.R.U32.HI R11, RZ, R21, R12 ;  /* 0x00000015ff0b0219 */ /* 0x002fe4000001160c */
[----:B------:R-:W-:-:S03]  /*a460*/  IADD3 R12, -R0, 0x1, -R23 ;  /* 0x00000001000c7810 */ /* 0x000fc60007ffe917 */
[----:B------:R-:W1:Y:S02]  /*a470*/  SHFL.IDX PT, R21, R11, RZ, 0x1c1f ;  /* 0x001c1fff0b157589 */ /* 0x000e6400000e0000 */
[----:B------:R-:W-:-:S04]  /*a480*/  IMAD R12, R190, UR41, R12 ;  /* 0x00000029be0c7c24 */ /* 0x000fc8000f8e020c */
[----:B------:R-:W-:-:S04]  /*a490*/  VIADD R12, R12, -UR28 ;  /* 0x8000001c0c0c7c36 */ /* 0x000fc80008000000 */
[C---:B------:R-:W-:Y:S01]  /*a4a0*/  VIADD R23, R12.reuse, UR30 ;  /* 0x0000001e0c177c36 */ /* 0x040fe20008000000 */
[----:B------:R-:W-:-:S03]  /*a4b0*/  IADD3 R184, R12, UR7, RZ ;  /* 0x000000070cb87c10 */ /* 0x000fc6000fffe0ff */
[--C-:B-1----:R-:W-:Y:S02]  /*a4c0*/  IMAD.IADD R12, R23, 0x1, R21.reuse ;  /* 0x00000001170c7824 */ /* 0x102fe400078e0215 */
        /* <DEDUP_REMOVED lines=15> */
.L_x_4964:
[----:B------:R-:W-:-:S04]  /*a5c0*/  MOV R186, UR27 ;  /* 0x0000001b00ba7c02 */ /* 0x000fc80008000f00 */
[----:B------:R-:W-:-:S13]  /*a5d0*/  ISETP.NE.AND P0, PT, R186, 0x1, PT ;  /* 0x00000001ba00780c */ /* 0x000fda0003f05270 */
[----:B------:R-:W1:Y:S02]  /*a5e0*/  @P0 LDC.64 R188, c[0x0][0x9e8] ;  /* 0x00027a00ffbc0b82 */ /* 0x000e640000000a00 */
[----:B-1----:R-:W-:-:S05]  /*a5f0*/  @P0 IMAD.HI.U32 R22, R21, R188, RZ ;  /* 0x000000bc15160227 */ /* 0x002fca00078e00ff */
[----:B------:R-:W-:-:S07]  /*a600*/  @P0 SHF.R.U32.HI R21, RZ, R189, R22 ;  /* 0x000000bdff150219 */ /* 0x000fce0000011616 */
.L_x_4965:
[----:B------:R-:W-:Y:S05]  /*a610*/  BSYNC B0 ;  /* 0x0000000000007941 */ /* 0x000fea0003800000 */
.L_x_4963:
[----:B------:R-:W-:-:S04]  /*a620*/  IMAD R21, R21, R186, -UR11 ;  /* 0x8000000b15157e24 */ /* 0x000fc8000f8e02ba */
[----:B------:R-:W-:-:S05]  /*a630*/  IMAD.IADD R21, R21, 0x1, -R0 ;  /* 0x0000000115157824 */ /* 0x000fca00078e0a00 */
[----:B------:R-:W-:Y:S02]  /*a640*/  VIADDMNMX R12, R21, R186, R12, PT ;  /* 0x000000ba150c7246 */ /* 0x000fe4000380010c */
[----:B------:R-:W-:-:S07]  /*a650*/  VIMNMX R20, R20, R21, !PT ;  /* 0x0000001514147248 */ /* 0x000fce0007fe0100 */
.L_x_4962:
        /* <DEDUP_REMOVED lines=48> */
[----:B------:R-:W-:Y:S01]  /*a960*/  ISETP.LT.OR P2, PT, R12, 0x3a, P2 ;  /* 0x0000003a0c00780c */ /* 0x000fe20001741670 */
[----:B------:R-:W-:Y:S01]  /*a970*/  IMAD.IADD R12, R23, 0x1, R11 ;  /* 0x00000001170c7824 */ /* 0x000fe200078e020b */
[----:B------:R-:W-:Y:S02]  /*a980*/  FSEL R177, R177, -INF , !P3 ;  /* 0xff800000b1b17808 */ /* 0x000fe40005800000 */
[----:B------:R-:W-:Y:S02]  /*a990*/  FSEL R180, R180, -INF , !P1 ;  /* 0xff800000b4b47808 */ /* 0x000fe40004800000 */
[----:B------:R-:W-:Y:S01]  /*a9a0*/  FSEL R181, R181, -INF , !P2 ;  /* 0xff800000b5b57808 */ /* 0x000fe20005000000 */
[----:B------:R-:W-:Y:S06]  /*a9b0*/  @!P5 BRA `(.L_x_4966) ;  /* 0x00000000005cd947 */ /* 0x000fec0003800000 */
[----:B------:R-:W-:Y:S01]  /*a9c0*/  IMAD R11, R190, UR41, R11 ;  /* 0x00000029be0b7c24 */ /* 0x000fe2000f8e020b */
[----:B------:R-:W-:Y:S03]  /*a9d0*/  BSSY B0, `(.L_x_4967) ;  /* 0x0000011000007945 */ /* 0x000fe60003800000 */
[----:B------:R-:W-:-:S05]  /*a9e0*/  VIADD R11, R11, -UR28 ;  /* 0x8000001c0b0b7c36 */ /* 0x000fca0008000000 */
[----:B------:R-:W-:-:S13]  /*a9f0*/  ISETP.GT.AND P1, PT, R11, -0x1, PT ;  /* 0xffffffff0b00780c */ /* 0x000fda0003f24270 */
[----:B------:R-:W-:Y:S05]  /*aa00*/  @P1 BRA `(.L_x_4968) ;  /* 0x0000000000201947 */ /* 0x000fea0003800000 */
[----:B------:R-:W-:Y:S02]  /*aa10*/  MOV R184, UR27 ;  /* 0x0000001b00b87c02 */ /* 0x000fe40008000f00 */
[----:B------:R-:W-:Y:S02]  /*aa20*/  LOP3.LUT R11, RZ, R11, RZ, 0x33, !PT ;  /* 0x0000000bff0b7212 */ /* 0x000fe400078e33ff */
[----:B------:R-:W-:-:S13]  /*aa30*/  ISETP.NE.AND P1, PT, R184, 0x1, PT ;  /* 0x00000001b800780c */ /* 0x000fda0003f25270 */
[----:B------:R-:W1:Y:S02]  /*aa40*/  @P1 LDC.64 R22, c[0x0][0x9e8] ;  /* 0x00027a00ff161b82 */ /* 0x000e640000000a00 */
[----:B-1----:R-:W-:-:S05]  /*aa50*/  @P1 IMAD.HI.U32 R22, R11, R22, RZ ;  /* 0x000000160b161227 */ /* 0x002fca00078e00ff */
[----:B------:R-:W-:-:S04]  /*aa60*/  @P1 SHF.R.U32.HI R11, RZ, R23, R22 ;  /* 0x00000017ff0b1219 */ /* 0x000fc80000011616 */
[----:B------:R-:W-:Y:S01]  /*aa70*/  LOP3.LUT R11, RZ, R11, RZ, 0x33, !PT ;  /* 0x0000000bff0b7212 */ /* 0x000fe200078e33ff */
[----:B------:R-:W-:Y:S06]  /*aa80*/  BRA `(.L_x_4969) ;  /* 0x0000000000147947 */ /* 0x000fec0003800000 */
.L_x_4968:
[----:B------:R-:W-:-:S05]  /*aa90*/  IMAD.U32 R184, RZ, RZ, UR27 ;  /* 0x0000001bffb87e24 */ /* 0x000fca000f8e00ff */
[----:B------:R-:W-:-:S13]  /*aaa0*/  ISETP.NE.AND P1, PT, R184, 0x1, PT ;  /* 0x00000001b800780c */ /* 0x000fda0003f25270 */
[----:B------:R-:W1:Y:S02]  /*aab0*/  @P1 LDC.64 R22, c[0x0][0x9e8] ;  /* 0x00027a00ff161b82 */ /* 0x000e640000000a00 */
[----:B-1----:R-:W-:-:S05]  /*aac0*/  @P1 IMAD.HI.U32 R22, R11, R22, RZ ;  /* 0x000000160b161227 */ /* 0x002fca00078e00ff */
[----:B------:R-:W-:-:S07]  /*aad0*/  @P1 SHF.R.U32.HI R11, RZ, R23, R22 ;  /* 0x00000017ff0b1219 */ /* 0x000fce0000011616 */
.L_x_4969:
[----:B------:R-:W-:Y:S05]  /*aae0*/  BSYNC B0 ;  /* 0x0000000000007941 */ /* 0x000fea0003800000 */
.L_x_4967:
[----:B------:R-:W-:-:S04]  /*aaf0*/  IMAD R11, R11, R184, -UR11 ;  /* 0x8000000b0b0b7e24 */ /* 0x000fc8000f8e02b8 */
[----:B------:R-:W-:-:S05]  /*ab00*/  IMAD.IADD R11, R11, 0x1, -R0 ;  /* 0x000000010b0b7824 */ /* 0x000fca00078e0a00 */
[----:B------:R-:W-:Y:S02]  /*ab10*/  VIADDMNMX R12, R11, R184, R12, PT ;  /* 0x000000b80b0c7246 */ /* 0x000fe4000380010c */
[----:B------:R-:W-:-:S07]  /*ab20*/  VIMNMX R20, R20, R11, !PT ;  /* 0x0000000b14147248 */ /* 0x000fce0007fe0100 */
.L_x_4966:
        /* <DEDUP_REMOVED lines=148> */
[C---:B------:R-:W-:Y:S01]  /*b470*/  FMUL.FTZ R176, R12.reuse, UR10 ;  /* 0x0000000a0cb07c20 */ /* 0x040fe20008410000 */
[----:B------:R-:W2:Y:S01]  /*b480*/  MUFU.EX2 R164, R164 ;  /* 0x000000a400a47308 */ /* 0x000ea20000000800 */
[-C--:B------:R-:W-:Y:S01]  /*b490*/  FMUL.FTZ R49, R49, R15.reuse ;  /* 0x0000000f31317220 */ /* 0x080fe20000410000 */
[----:B------:R-:W-:Y:S01]  /*b4a0*/  FSEL R3, R12, RZ, P0 ;  /* 0x000000ff0c037208 */ /* 0x000fe20000000000 */
[-C--:B------:R-:W-:Y:S01]  /*b4b0*/  FMUL.FTZ R52, R52, R15.reuse ;  /* 0x0000000f34347220 */ /* 0x080fe20000410000 */
[----:B------:R-:W-:Y:S01]  /*b4c0*/  FSEL R176, R176, RZ, P0 ;  /* 0x000000ffb0b07208 */ /* 0x000fe20000000000 */
[-C--:B------:R-:W-:Y:S01]  /*b4d0*/  FMUL.FTZ R53, R53, R15.reuse ;  /* 0x0000000f35357220 */ /* 0x080fe20000410000 */
[-C--:B------:R-:W-:Y:S01]  /*b4e0*/  FMUL.FTZ R56, R56, R15.reuse ;  /* 0x0000000f38387220 */ /* 0x080fe20000410000 */
[----:B------:R-:W-:Y:S01]  /*b4f0*/  FADD.FTZ R3, -R3, R14 ;  /* 0x0000000e03037221 */ /* 0x000fe20000010100 */
[----:B------:R-:W0:Y:S01]  /*b500*/  MUFU.EX2 R169, R169 ;  /* 0x000000a900a97308 */ /* 0x000e220000000800 */
[--C-:B------:R-:W-:Y:S01]  /*b510*/  FFMA.FTZ R177, R155, UR10, -R176.reuse ;  /* 0x0000000a9bb17c23 */ /* 0x100fe200080108b0 */
[----:B------:R-:W-:Y:S01]  /*b520*/  @!P1 LEA R155, R22, UR40, 0x2 ;  /* 0x00000028169b9c11 */ /* 0x000fe2000f8e10ff */
[----:B-1----:R-:W-:Y:S01]  /*b530*/  FADD.FTZ R22, R20, R185 ;  /* 0x000000b914167221 */ /* 0x002fe20000010000 */
[--C-:B------:R-:W-:Y:S01]  /*b540*/  FFMA.FTZ R180, R159, UR10, -R176.reuse ;  /* 0x0000000a9fb47c23 */ /* 0x100fe200080108b0 */
[--C-:B------:R-:W-:Y:S01]  /*b550*/  FFMA.FTZ R184, R162, UR10, -R176.reuse ;  /* 0x0000000aa2b87c23 */ /* 0x100fe200080108b0 */
[----:B------:R-:W-:Y:S01]  /*b560*/  FFMA.FTZ R21, R21, UR10, -R176 ;  /* 0x0000000a15157c23 */ /* 0x000fe200080108b0 */
[----:B----4-:R-:W-:Y:S01]  /*b570*/  FADD.FTZ R159, R161, R22 ;  /* 0x00000016a19f7221 */ /* 0x010fe20000010000 */
[----:B------:R-:W-:Y:S01]  /*b580*/  MUFU.EX2 R168, R168 ;  /* 0x000000a800a87308 */ /* 0x000fe20000000800 */
[----:B------:R-:W-:Y:S01]  /*b590*/  FMUL.FTZ R3, R3, UR10 ;  /* 0x0000000a03037c20 */ /* 0x000fe20008410000 */
[--C-:B------:R-:W-:Y:S01]  /*b5a0*/  FFMA.FTZ R158, R158, UR10, -R176.reuse ;  /* 0x0000000a9e9e7c23 */ /* 0x100fe200080108b0 */
        /* <DEDUP_REMOVED lines=10> */
[----:B---3--:R-:W-:Y:S01]  /*b650*/  F2FP.BF16.F32.PACK_AB R160, R165, R160 ;  /* 0x000000a0a5a0723e */ /* 0x008fe200000010ff */
[--C-:B------:R-:W-:Y:S01]  /*b660*/  FFMA.FTZ R179, R179, UR10, -R176.reuse ;  /* 0x0000000ab3b37c23 */ /* 0x100fe200080108b0 */
[--C-:B------:R-:W-:Y:S01]  /*b670*/  FFMA.FTZ R182, R182, UR10, -R176.reuse ;  /* 0x0000000ab6b67c23 */ /* 0x100fe200080108b0 */
[----:B------:R1:W-:Y:S01]  /*b680*/  MUFU.EX2 R14, R177 ;  /* 0x000000b1000e7308 */ /* 0x0003e20000000800 */
[----:B------:R-:W-:Y:S01]  /*b690*/  FFMA.FTZ R176, R183, UR10, -R176 ;  /* 0x0000000ab7b07c23 */ /* 0x000fe200080108b0 */
[----:B------:R-:W-:Y:S01]  /*b6a0*/  @!P1 STS [R155+0x28800], R15 ;  /* 0x0288000f9b009388 */ /* 0x000fe20000000800 */
[-C--:B------:R-:W-:Y:S01]  /*b6b0*/  FMUL.FTZ R57, R57, R15.reuse ;  /* 0x0000000f39397220 */ /* 0x080fe20000410000 */
        /* <DEDUP_REMOVED lines=171> */
.L_x_4970:
[----:B------:R0:W1:Y:S01]  /*c170*/  SYNCS.PHASECHK.TRANS64.TRYWAIT P0, [UR25+0x28c50], R13 ;  /* 0x028c500dff0075a7 */ /* 0x0000620008000159 */
[----:B------:R-:W-:Y:S05]  /*c180*/  @!P4 BRA `(.L_x_4971) ;  /* 0x000000000004c947 */ /* 0x000fea0003800000 */
[----:B------:R-:W-:Y:S01]  /*c190*/  BPT.TRAP 0x1 ;  /* 0x000000040000795c */ /* 0x000fe20000300000 */
.L_x_4971:
[----:B-1----:R-:W-:Y:S05]  /*c1a0*/  @P0 BRA `(.L_x_4972) ;  /* 0x0000000000080947 */ /* 0x002fea0003800000 */
[----:B------:R-:W1:Y:S02]  /*c1b0*/  SYNCS.PHASECHK.TRANS64.TRYWAIT P0, [UR25+0x28c50], R13 ;  /* 0x028c500dff0075a7 */ /* 0x000e640008000159 */
[----:B-1----:R-:W-:Y:S05]  /*c1c0*/  @!P0 BRA `(.L_x_4973) ;  /* 0x0000007000f88947 */ /* 0x002fea0003800000 */
.L_x_4972:
        /* <DEDUP_REMOVED lines=34> */
.L_x_4974:
[----:B------:R-:W-:Y:S01]  /*c3f0*/  UIADD3 UR25, UR25, 0x28c60, URZ ;  /* 0x00028c6019197890 */ /* 0x000fe2000fffe03f */
[----:B------:R-:W-:Y:S01]  /*c400*/  ISETP.LT.AND P0, PT, R17, UR43, PT ;  /* 0x0000002b11007c0c */ /* 0x000fe2000bf01270 */
[----:B------:R-:W-:Y:S01]  /*c410*/  UIADD3 UR43, UR43, -0x1, URZ ;  /* 0xffffffff2b2b7890 */ /* 0x000fe2000fffe03f */
[----:B-1----:R-:W-:Y:S01]  /*c420*/  MOV R14, R12 ;  /* 0x0000000c000e7202 */ /* 0x002fe20000000f00 */
[----:B------:R-:W-:Y:S01]  /*c430*/  UPRMT UR25, UR42, 0x654, UR25 ;  /* 0x000006542a197896 */ /* 0x000fe20008000019 */
[----:B------:R-:W-:Y:S01]  /*c440*/  IMAD.MOV.U32 R15, RZ, RZ, R11 ;  /* 0x000000ffff0f7224 */ /* 0x000fe200078e000b */
[----:B------:R-:W-:-:S07]  /*c450*/  UMOV UR26, UR4 ;  /* 0x00000004001a7c82 */ /* 0x000fce0008000000 */
[----:B------:R-:W-:Y:S01]  /*c460*/  SYNCS.ARRIVE.TRANS64.RED.A1T0 RZ, [UR25], RZ ;  /* 0x000000ffffff79a7 */ /* 0x000fe20008100419 */
[----:B------:R-:W-:Y:S05]  /*c470*/  @P0 BRA `(.L_x_4975) ;  /* 0xffffffdc002c0947 */ /* 0x000fea000383ffff */
.L_x_4956:
[----:B------:R-:W4:Y:S01]  /*c480*/  SHFL.BFLY PT, R0, R3, 0x2, 0x1f ;  /* 0x0c401f0003007f89 */ /* 0x000f2200000e0000 */
[----:B------:R-:W-:Y:S08]  /*c490*/  BAR.ARV 0x8, 0x100 ;  /* 0x0204000000007b1d */ /* 0x000ff00000002000 */
[----:B------:R-:W-:Y:S01]  /*c4a0*/  BAR.SYNC.DEFER_BLOCKING 0xf, 0x100 ;  /* 0x03c4000000007b1d */ /* 0x000fe20000010000 */
[----:B------:R-:W-:-:S05]  /*c4b0*/  ISETP.NE.AND P0, PT, R10, RZ, PT ;  /* 0x000000ff0a00720c */ /* 0x000fca0003f05270 */
[----:B-1-3--:R-:W1:Y:S01]  /*c4c0*/  SHFL.BFLY PT, R7, R4, 0x2, 0x1f ;  /* 0x0c401f0004077f89 */ /* 0x00ae6200000e0000 */
[----:B----4-:R-:W-:-:S05]  /*c4d0*/  FADD.FTZ R2, R0, R3 ;  /* 0x0000000300027221 */ /* 0x010fca0000010000 */
[----:B------:R-:W3:Y:S01]  /*c4e0*/  SHFL.BFLY PT, R5, R2, 0x1, 0x1f ;  /* 0x0c201f0002057f89 */ /* 0x000ee200000e0000 */
[----:B-1----:R-:W-:Y:S01]  /*c4f0*/  FADD.FTZ R7, R7, R4 ;  /* 0x0000000407077221 */ /* 0x002fe20000010000 */
[----:B------:R-:W-:-:S04]  /*c500*/  IMAD.MOV.U32 R4, RZ, RZ, -0x800000 ;  /* 0xff800000ff047424 */ /* 0x000fc800078e00ff */
[----:B------:R-:W1:Y:S01]  /*c510*/  SHFL.BFLY PT, R0, R7, 0x1, 0x1f ;  /* 0x0c201f0007007f89 */ /* 0x000e6200000e0000 */
[----:B---3--:R-:W-:Y:S01]  /*c520*/  FADD.FTZ R6, R2, R5 ;  /* 0x0000000502067221 */ /* 0x008fe20000010000 */
[----:B------:R-:W-:Y:S02]  /*c530*/  IMAD.MOV.U32 R5, RZ, RZ, RZ ;  /* 0x000000ffff057224 */ /* 0x000fe400078e00ff */
[----:B------:R-:W-:Y:S02]  /*c540*/  IMAD.U32 R2, RZ, RZ, UR4 ;  /* 0x00000004ff027e24 */ /* 0x000fe4000f8e00ff */
[----:B------:R-:W-:-:S03]  /*c550*/  FSETP.NE.FTZ.AND P1, PT, R6, RZ, PT ;  /* 0x000000ff0600720b */ /* 0x000fc60003f35000 */
[----:B------:R-:W-:-:S04]  /*c560*/  LEA R2, R2, R9, 0x6 ;  /* 0x0000000902027211 */ /* 0x000fc800078e30ff */
[----:B------:R-:W-:-:S06]  /*c570*/  @!P0 LEA R2, R2, UR40, 0x2 ;  /* 0x0000002802028c11 */ /* 0x000fcc000f8e10ff */
[----:B------:R-:W3:Y:S01]  /*c580*/  @P1 MUFU.RCP R5, R6 ;  /* 0x0000000600051308 */ /* 0x000ee20000001000 */
[----:B-1----:R-:W-:Y:S01]  /*c590*/  FADD.FTZ R8, R7, R0 ;  /* 0x0000000007087221 */ /* 0x002fe20000010000 */
[----:B------:R-:W-:-:S04]  /*c5a0*/  IMAD.MOV.U32 R0, RZ, RZ, RZ ;  /* 0x000000ffff007224 */ /* 0x000fc800078e00ff */
[----:B------:R-:W-:Y:S02]  /*c5b0*/  FSETP.NE.FTZ.AND P2, PT, R8, RZ, PT ;  /* 0x000000ff0800720b */ /* 0x000fe40003f55000 */
[----:B------:R1:W4:Y:S01]  /*c5c0*/  @P1 MUFU.LG2 R3, R6 ;  /* 0x0000000600031308 */ /* 0x0003220000000c00 */
[----:B---3--:R-:W-:Y:S01]  /*c5d0*/  @!P0 STS [R2+0x28800], R5 ;  /* 0x0288000502008388 */ /* 0x008fe20000000800 */
[----:B-1----:R-:W-:Y:S02]  /*c5e0*/  IMAD.U32 R6, RZ, RZ, UR10 ;  /* 0x0000000aff067e24 */ /* 0x002fe4000f8e00ff */
[----:B------:R-:W-:-:S07]  /*c5f0*/  FMUL.FTZ R24, R24, R5 ;  /* 0x0000000518187220 */ /* 0x000fce0000410000 */
[----:B------:R-:W1:Y:S01]  /*c600*/  @P2 MUFU.RCP R0, R8 ;  /* 0x0000000800002308 */ /* 0x000e620000001000 */
[-C--:B------:R-:W-:Y:S01]  /*c610*/  FMUL.FTZ R25, R25, R5.reuse ;  /* 0x0000000519197220 */ /* 0x080fe20000410000 */
[----:B------:R-:W-:Y:S01]  /*c620*/  @P1 FMUL.FTZ R6, R6, 0.69314718246459960938 ;  /* 0x3f31721806061820 */ /* 0x000fe20000410000 */
[-C--:B------:R-:W-:Y:S01]  /*c630*/  FMUL.FTZ R28, R28, R5.reuse ;  /* 0x000000051c1c7220 */ /* 0x080fe20000410000 */
[-C--:B------:R-:W-:Y:S01]  /*c640*/  FMUL.FTZ R29, R29, R5.reuse ;  /* 0x000000051d1d7220 */ /* 0x080fe20000410000 */
[----:B----4-:R-:W-:Y:S01]  /*c650*/  @P1 FMUL.FTZ R3, R3, 0.69314718246459960938 ;  /* 0x3f31721803031820 */ /* 0x010fe20000410000 */
[-C--:B------:R-:W-:Y:S01]  /*c660*/  FMUL.FTZ R32, R32, R5.reuse ;  /* 0x0000000520207220 */ /* 0x080fe20000410000 */
[-C--:B------:R-:W-:Y:S01]  /*c670*/  FMUL.FTZ R33, R33, R5.reuse ;  /* 0x0000000521217220 */ /* 0x080fe20000410000 */
[----:B------:R3:W4:Y:S01]  /*c680*/  @P2 MUFU.LG2 R7, R8 ;  /* 0x0000000800072308 */ /* 0x0007220000000c00 */
        /* <DEDUP_REMOVED lines=8> */
[----:B-1----:R1:W-:Y:S01]  /*c710*/  @!P0 STS [R2+0x28820], R0 ;  /* 0x0288200002008388 */ /* 0x0023e20000000800 */
[----:B---3--:R-:W-:-:S02]  /*c720*/  IMAD.U32 R8, RZ, RZ, UR10 ;  /* 0x0000000aff087e24 */ /* 0x008fc4000f8e00ff */
[-C--:B------:R-:W-:Y:S01]  /*c730*/  FMUL.FTZ R52, R52, R5.reuse ;  /* 0x0000000534347220 */ /* 0x080fe20000410000 */
[-C--:B------:R-:W-:Y:S01]  /*c740*/  FMUL.FTZ R53, R53, R5.reuse ;  /* 0x0000000535357220 */ /* 0x080fe20000410000 */
[-C--:B------:R-:W-:Y:S01]  /*c750*/  FMUL.FTZ R56, R56, R5.reuse ;  /* 0x0000000538387220 */ /* 0x080fe20000410000 */
[----:B------:R-:W-:Y:S01]  /*c760*/  @P2 FMUL.FTZ R8, R8, 0.69314718246459960938 ;  /* 0x3f31721808082820 */ /* 0x000fe20000410000 */
[-C--:B------:R-:W-:Y:S01]  /*c770*/  FMUL.FTZ R57, R57, R5.reuse ;  /* 0x0000000539397220 */ /* 0x080fe20000410000 */
[-C--:B------:R-:W-:Y:S01]  /*c780*/  FMUL.FTZ R60, R60, R5.reuse ;  /* 0x000000053c3c7220 */ /* 0x080fe20000410000 */
[----:B----4-:R-:W-:Y:S01]  /*c790*/  @P2 FMUL.FTZ R7, R7, 0.69314718246459960938 ;  /* 0x3f31721807072820 */ /* 0x010fe20000410000 */
[-C--:B------:R-:W-:Y:S01]  /*c7a0*/  FMUL.FTZ R61, R61, R5.reuse ;  /* 0x000000053d3d7220 */ /* 0x080fe20000410000 */
[----:B-1----:R-:W-:Y:S02]  /*c7b0*/  IMAD.MOV.U32 R2, RZ, RZ, -0x800000 ;  /* 0xff800000ff027424 */ /* 0x002fe400078e00ff */
        /* <DEDUP_REMOVED lines=112> */
.L_x_4880:
[----:B------:R-:W-:Y:S05]  /*cec0*/  @P0 BRA `(.L_x_4976) ;  /* 0x0000002000e00947 */ /* 0x000fea0003800000 */
[----:B------:R-:W1:Y:S01]  /*ced0*/  S2R R0, SR_TID.X ;  /* 0x0000000000007919 */ /* 0x000e620000002100 */
[----:B------:R-:W3:Y:S01]  /*cee0*/  S2UR UR5, SR_CgaCtaId ;  /* 0x00000000000579c3 */ /* 0x000ee20000008800 */
[----:B------:R-:W-:Y:S01]  /*cef0*/  UMOV UR4, 0x400 ;  /* 0x0000040000047882 */ /* 0x000fe20000000000 */
[----:B------:R-:W-:-:S06]  /*cf00*/  IMAD.MOV R3, RZ, RZ, -R18 ;  /* 0x000000ffff037224 */ /* 0x000fcc00078e0a12 */
[----:B------:R-:W-:Y:S01]  /*cf10*/  BAR.SYNC.DEFER_BLOCKING 0x1, 0x100 ;  /* 0x0044000000007b1d */ /* 0x000fe20000010000 */
[----:B0-----:R-:W-:-:S07]  /*cf20*/  SHF.R.S32.HI R9, RZ, 0x1f, R18 ;  /* 0x0000001fff097819 */ /* 0x001fce0000011412 */
[----:B------:R-:W0:Y:S08]  /*cf30*/  S2UR UR6, SR_CTAID.Y ;  /* 0x00000000000679c3 */ /* 0x000e300000002600 */
[----:B------:R-:W0:Y:S01]  /*cf40*/  LDC R12, c[0x0][0xc50] ;  /* 0x00031400ff0c7b82 */ /* 0x000e220000000800 */
[----:B---3--:R-:W-:-:S07]  /*cf50*/  ULEA UR4, UR5, UR4, 0x18 ;  /* 0x0000000405047291 */ /* 0x008fce000f8ec03f */
[----:B------:R-:W3:Y:S01]  /*cf60*/  LDC R6, c[0x0][0xbe8] ;  /* 0x0002fa00ff067b82 */ /* 0x000ee20000000800 */
[----:B------:R-:W-:Y:S01]  /*cf70*/  UIADD3 UR4, UR4, 0x28c20, URZ ;  /* 0x00028c2004047890 */ /* 0x000fe2000fffe03f */
[----:B-1----:R-:W-:-:S03]  /*cf80*/  IADD3 R152, R0, -0x80, RZ ;  /* 0xffffff8000987810 */ /* 0x002fc60007ffe0ff */
[----:B------:R-:W-:Y:S01]  /*cf90*/  UPRMT UR4, URZ, 0x654, UR4 ;  /* 0x000006543f047896 */ /* 0x000fe20008000004 */
[----:B------:R-:W-:-:S04]  /*cfa0*/  SHF.R.S32.HI R153, RZ, 0x1f, R152 ;  /* 0x0000001fff997819 */ /* 0x000fc80000011498 */
[----:B------:R-:W-:Y:S01]  /*cfb0*/  LEA.HI R10, R153, R152, RZ, 0x7 ;  /* 0x00000098990a7211 */ /* 0x000fe200078f38ff */
[----:B0-----:R-:W-:-:S03]  /*cfc0*/  IMAD R3, R12, R3, UR6 ;  /* 0x000000060c037e24 */ /* 0x001fc6000f8e0203 */
[----:B------:R-:W-:Y:S01]  /*cfd0*/  SYNCS.ARRIVE.TRANS64.RED.A1T0 RZ, [UR4], RZ ;  /* 0x000000ffffff79a7 */ /* 0x000fe20008100404 */
[----:B------:R-:W-:Y:S02]  /*cfe0*/  SHF.R.S32.HI R8, RZ, 0x7, R10 ;  /* 0x00000007ff087819 */ /* 0x000fe4000001140a */
[----:B------:R-:W-:-:S03]  /*cff0*/  LOP3.LUT R5, R10, 0xffffff80, RZ, 0xc0, !PT ;  /* 0xffffff800a057812 */ /* 0x000fc600078ec0ff */
[----:B------:R-:W0:Y:S02]  /*d000*/  SHFL.IDX PT, R7, R8, RZ, 0x1f ;  /* 0x00001fff08077589 */ /* 0x000e2400000e0000 */
[----:B------:R-:W-:Y:S01]  /*d010*/  IMAD.IADD R0, R152, 0x1, -R5 ;  /* 0x0000000198007824 */ /* 0x000fe200078e0a05 */
[----:B------:R-:W-:-:S04]  /*d020*/  SHF.R.S32.HI R5, RZ, 0x1f, R3 ;  /* 0x0000001fff057819 */ /* 0x000fc80000011403 */
[----:B------:R-:W-:Y:S02]  /*d030*/  SHF.R.S32.HI R157, RZ, 0x1f, R0 ;  /* 0x0000001fff9d7819 */ /* 0x000fe40000011400 */
[----:B0-----:R-:W-:Y:S02]  /*d040*/  ISETP.NE.AND P0, PT, R7, RZ, PT ;  /* 0x000000ff0700720c */ /* 0x001fe40003f05270 */
[----:B------:R-:W-:-:S11]  /*d050*/  LEA.HI R7, R157, R0, RZ, 0x2 ;  /* 0x000000009d077211 */ /* 0x000fd600078f10ff */
[----:B---3--:R-:W-:Y:S05]  /*d060*/  @P0 BRA `(.L_x_4977) ;  /* 0x0000000400380947 */ /* 0x008fea0003800000 */
[----:B------:R-:W0:Y:S01]  /*d070*/  LDC R19, c[0x0][0xbe8] ;  /* 0x0002fa00ff137b82 */ /* 0x000e220000000800 */
[----:B------:R-:W-:Y:S01]  /*d080*/  LOP3.LUT R11, R10, 0xffffff80, RZ, 0xc0, !PT ;  /* 0xffffff800a0b7812 */ /* 0x000fe200078ec0ff */
[----:B------:R-:W1:Y:S01]  /*d090*/  S2R R155, SR_CTAID.X ;  /* 0x00000000009b7919 */ /* 0x000e620000002500 */
[----:B------:R-:W-:Y:S01]  /*d0a0*/  LEA.HI R12, R153, R152, RZ, 0x2 ;  /* 0x00000098990c7211 */ /* 0x000fe200078f10ff */
[----:B------:R-:W-:Y:S02]  /*d0b0*/  ULDC.64 UR4, c[0x0][0xbd0] ;  /* 0x0002f40000047ab9 */ /* 0x000fe40000000a00 */
[----:B------:R-:W-:Y:S01]  /*d0c0*/  IMAD.IADD R16, R152, 0x1, -R11 ;  /* 0x0000000198107824 */ /* 0x000fe200078e0a0b */
[----:B------:R-:W-:Y:S01]  /*d0d0*/  LOP3.LUT R15, R12, 0xfffffffc, RZ, 0xc0, !PT ;  /* 0xfffffffc0c0f7812 */ /* 0x000fe200078ec0ff */
[----:B------:R-:W3:Y:S03]  /*d0e0*/  S2UR UR6, SR_CTAID.Z ;  /* 0x00000000000679c3 */ /* 0x000ee60000002700 */
[----:B------:R-:W-:Y:S01]  /*d0f0*/  SHF.R.S32.HI R11, RZ, 0x1f, R16 ;  /* 0x0000001fff0b7819 */ /* 0x000fe20000011410 */
[----:B------:R-:W-:-:S03]  /*d100*/  IMAD.IADD R15, R152, 0x1, -R15 ;  /* 0x00000001980f7824 */ /* 0x000fc600078e0a0f */
[-C--:B------:R-:W-:Y:S01]  /*d110*/  LEA.HI R20, R11, R16.reuse, RZ, 0x2 ;  /* 0x000000100b147211 */ /* 0x080fe200078f10ff */
[----:B------:R-:W2:Y:S01]  /*d120*/  LDC.64 R22, c[0x0][0xbd8] ;  /* 0x0002f600ff167b82 */ /* 0x000ea20000000a00 */
[----:B------:R-:W-:Y:S02]  /*d130*/  LEA.HI R12, R15, R15, RZ, 0x1 ;  /* 0x0000000f0f0c7211 */ /* 0x000fe400078f08ff */
[--C-:B------:R-:W-:Y:S02]  /*d140*/  SHF.R.S32.HI R10, RZ, 0x2, R20.reuse ;  /* 0x00000002ff0a7819 */ /* 0x100fe40000011414 */
[----:B------:R-:W-:Y:S02]  /*d150*/  SHF.R.S32.HI R13, RZ, 0x1f, R20 ;  /* 0x0000001fff0d7819 */ /* 0x000fe40000011414 */
[----:B------:R-:W-:Y:S02]  /*d160*/  LEA.HI R11, R11, R16, RZ, 0x5 ;  /* 0x000000100b0b7211 */ /* 0x000fe400078f28ff */
[----:B0-----:R-:W-:-:S02]  /*d170*/  ISETP.NE.AND P0, PT, R19, 0x1, PT ;  /* 0x000000011300780c */ /* 0x001fc40003f05270 */
[----:B------:R-:W-:Y:S02]  /*d180*/  LEA.HI R13, R13, R10, RZ, 0x3 ;  /* 0x0000000a0d0d7211 */ /* 0x000fe400078f18ff */
[----:B------:R-:W-:Y:S02]  /*d190*/  LOP3.LUT R12, R12, 0x1ffffffe, RZ, 0xc0, !PT ;  /* 0x1ffffffe0c0c7812 */ /* 0x000fe400078ec0ff */
[----:B------:R-:W-:Y:S02]  /*d1a0*/  LOP3.LUT R13, R13, 0xfffffff8, RZ, 0xc0, !PT ;  /* 0xfffffff80d0d7812 */ /* 0x000fe400078ec0ff */
[----:B------:R-:W-:Y:S01]  /*d1b0*/  SHF.R.S32.HI R11, RZ, 0x5, R11 ;  /* 0x00000005ff0b7819 */ /* 0x000fe2000001140b */
[----:B------:R-:W-:Y:S01]  /*d1c0*/  IMAD.IADD R15, R15, 0x1, -R12 ;  /* 0x000000010f0f7824 */ /* 0x000fe200078e0a0c */
[----:B------:R-:W-:Y:S01]  /*d1d0*/  IADD3 R10, R10, -R13, RZ ;  /* 0x8000000d0a0a7210 */ /* 0x000fe20007ffe0ff */
[----:B------:R-:W-:Y:S02]  /*d1e0*/  IMAD R13, R9, UR4, RZ ;  /* 0x00000004090d7c24 */ /* 0x000fe4000f8e02ff */
[----:B------:R-:W0:Y:S02]  /*d1f0*/  @P0 LDC R17, c[0x0][0xbec] ;  /* 0x0002fb00ff110b82 */ /* 0x000e240000000800 */
[----:B------:R-:W-:-:S02]  /*d200*/  IMAD R154, R11, 0x10, R10 ;  /* 0x000000100b9a7824 */ /* 0x000fc400078e020a */
[----:B------:R-:W-:Y:S01]  /*d210*/  IMAD.WIDE.U32 R10, R18, UR4, RZ ;  /* 0x00000004120a7c25 */ /* 0x000fe2000f8e00ff */
[----:B---3--:R-:W-:-:S03]  /*d220*/  USHF.R.S32.HI UR4, URZ, 0x1f, UR6 ;  /* 0x0000001f3f047899 */ /* 0x008fc60008011406 */
[----:B------:R-:W3:Y:S01]  /*d230*/  @P0 LDC R21, c[0x0][0xbf0] ;  /* 0x0002fc00ff150b82 */ /* 0x000ee20000000800 */
[----:B------:R-:W-:Y:S02]  /*d240*/  IMAD R12, R15, 0x8, R154 ;  /* 0x000000080f0c7824 */ /* 0x000fe400078e029a */
[----:B--2---:R-:W-:Y:S02]  /*d250*/  IMAD R14, R22, UR4, RZ ;  /* 0x00000004160e7c24 */ /* 0x004fe4000f8e02ff */
[----:B------:R-:W-:Y:S01]  /*d260*/  IMAD R13, R18, UR5, R13 ;  /* 0x00000005120d7c24 */ /* 0x000fe2000f8e020d */
[----:B-1----:R-:W-:Y:S01]  /*d270*/  LEA R12, R155, R12, 0x6 ;  /* 0x0000000c9b0c7211 */ /* 0x002fe200078e30ff */
[----:B------:R-:W-:Y:S01]  /*d280*/  IMAD R15, R23, UR6, R14 ;  /* 0x00000006170f7c24 */ /* 0x000fe2000f8e020e */
[----:B------:R-:W-:Y:S01]  /*d290*/  ULDC.64 UR4, c[0x0][0xbe0] ;  /* 0x0002f80000047ab9 */ /* 0x000fe20000000a00 */
[----:B------:R-:W-:Y:S02]  /*d2a0*/  IMAD.IADD R11, R11, 0x1, R13 ;  /* 0x000000010b0b7824 */ /* 0x000fe400078e020d */
[----:B------:R-:W-:-:S02]  /*d2b0*/  IMAD.MOV.U32 R13, RZ, RZ, R12 ;  /* 0x000000ffff0d7224 */ /* 0x000fc400078e000c */
[----:B------:R-:W-:-:S04]  /*d2c0*/  IMAD.WIDE.U32 R10, R22, UR6, R10 ;  /* 0x00000006160a7c25 */ /* 0x000fc8000f8e000a */
[----:B0-----:R-:W-:-:S04]  /*d2d0*/  @P0 IMAD.HI.U32 R14, R12, R17, RZ ;  /* 0x000000110c0e0227 */ /* 0x001fc800078e00ff */
[----:B------:R-:W-:Y:S01]  /*d2e0*/  IMAD.IADD R11, R11, 0x1, R15 ;  /* 0x000000010b0b7824 */ /* 0x000fe200078e020f */
[----:B---3--:R-:W-:Y:S01]  /*d2f0*/  @P0 SHF.R.U32.HI R13, RZ, R21, R14 ;  /* 0x00000015ff0d0219 */ /* 0x008fe2000001160e */
[----:B------:R-:W-:Y:S02]  /*d300*/  IMAD R14, R5, UR4, RZ ;  /* 0x00000004050e7c24 */ /* 0x000fe4000f8e02ff */
[----:B------:R-:W-:Y:S01]  /*d310*/  IMAD.WIDE.U32 R10, R3, UR4, R10 ;  /* 0x00000004030a7c25 */ /* 0x000fe2000f8e000a */
[----:B------:R-:W-:-:S03]  /*d320*/  SHF.R.S32.HI R17, RZ, 0x1f, R13 ;  /* 0x0000001fff117819 */ /* 0x000fc6000001140d */
[----:B------:R-:W-:Y:S01]  /*d330*/  IMAD.MOV R15, RZ, RZ, -R13 ;  /* 0x000000ffff0f7224 */ /* 0x000fe200078e0a0d */
[----:B------:R-:W-:Y:S01]  /*d340*/  IADD3 R10, P0, R13, R10, RZ ;  /* 0x0000000a0d0a7210 */ /* 0x000fe20007f1e0ff */
[----:B------:R-:W-:Y:S01]  /*d350*/  IMAD R14, R3, UR5, R14 ;  /* 0x00000005030e7c24 */ /* 0x000fe2000f8e020e */
[----:B------:R-:W-:Y:S01]  /*d360*/  ULDC.64 UR4, c[0x0][0xbc8] ;  /* 0x0002f20000047ab9 */ /* 0x000fe20000000a00 */
[----:B------:R-:W-:Y:S01]  /*d370*/  IMAD R15, R19, R15, R12 ;  /* 0x0000000f130f7224 */ /* 0x000fe200078e020c */
[----:B------:R-:W-:Y:S02]  /*d380*/  LOP3.LUT R13, R20, 0x7ffffffc, RZ, 0xc0, !PT ;  /* 0x7ffffffc140d7812 */ /* 0x000fe400078ec0ff */
[----:B------:R-:W-:Y:S01]  /*d390*/  IADD3.X R11, R17, R11, R14, P0, !PT ;  /* 0x0000000b110b7210 */ /* 0x000fe200007fe40e */
[----:B------:R-:W-:Y:S01]  /*d3a0*/  IMAD R14, R155, 0x40, R154 ;  /* 0x000000409b0e7824 */ /* 0x000fe200078e029a */
[----:B------:R-:W-:Y:S01]  /*d3b0*/  SHF.R.S32.HI R12, RZ, 0x1f, R15 ;  /* 0x0000001fff0c7819 */ /* 0x000fe2000001140f */
[----:B------:R-:W-:-:S04]  /*d3c0*/  IMAD.WIDE.U32 R10, R15, UR4, R10 ;  /* 0x000000040f0a7c25 */ /* 0x000fc8000f8e000a */
[----:B------:R-:W-:-:S04]  /*d3d0*/  IMAD R12, R12, UR4, RZ ;  /* 0x000000040c0c7c24 */ /* 0x000fc8000f8e02ff */
        /* <DEDUP_REMOVED lines=10> */
[----:B------:R-:W-:-:S02]  /*d480*/  IMAD.IADD R15, R16, 0x1, -R13 ;  /* 0x00000001100f7824 */ /* 0x000fc400078e0a0d */
[----:B------:R-:W-:Y:S02]  /*d490*/  SHFL.IDX PT, R10, R17, RZ, 0x1c1f ;  /* 0x001c1fff110a7589 */ /* 0x000fe400000e0000 */
[----:B------:R-:W-:Y:S02]  /*d4a0*/  IMAD.U32 R16, R21, -0x100, RZ ;  /* 0xffffff0015107824 */ /* 0x000fe400078e00ff */
[----:B------:R-:W0:Y:S01]  /*d4b0*/  SHFL.IDX PT, R11, R20, RZ, 0x1c1f ;  /* 0x001c1fff140b7589 */ /* 0x000e2200000e0000 */
[----:B------:R-:W-:Y:S02]  /*d4c0*/  IMAD.SHL.U32 R21, R15, 0x2, RZ ;  /* 0x000000020f157824 */ /* 0x000fe400078e00ff */
[----:B------:R-:W-:Y:S01]  /*d4d0*/  IMAD R15, R19, UR4, RZ ;  /* 0x00000004130f7c24 */ /* 0x000fe2000f8e02ff */
[----:B------:R-:W1:Y:S02]  /*d4e0*/  SHFL.IDX PT, R13, R20, 0x1, 0x1c1f ;  /* 0x003c1f00140d7f89 */ /* 0x000e6400000e0000 */
[----:B------:R-:W-:-:S02]  /*d4f0*/  ISETP.NE.AND P0, PT, R21, R16, PT ;  /* 0x000000101500720c */ /* 0x000fc40003f05270 */
[C---:B------:R-:W-:Y:S02]  /*d500*/  IADD3 R16, R14.reuse, 0x8, RZ ;  /* 0x000000080e107810 */ /* 0x040fe40007ffe0ff */
[-C--:B------:R-:W-:Y:S02]  /*d510*/  ISETP.GE.OR P1, PT, R14, R15.reuse, P0 ;  /* 0x0000000f0e00720c */ /* 0x080fe40000726670 */
[----:B------:R-:W-:-:S11]  /*d520*/  ISETP.GE.OR P0, PT, R16, R15, P0 ;  /* 0x0000000f1000720c */ /* 0x000fd60000706670 */
[----:B0-----:R0:W-:Y:S04]  /*d530*/  @!P1 ST.E desc[UR36][R10.64], R4 ;  /* 0x000000040a009985 */ /* 0x0011e8000c101924 */
[----:B-1----:R0:W-:Y:S02]  /*d540*/  @!P0 ST.E desc[UR36][R12.64], R2 ;  /* 0x000000020c008985 */ /* 0x0021e4000c101924 */
.L_x_4977:
[----:B------:R-:W-:Y:S01]  /*d550*/  ISETP.NE.AND P0, PT, R6, 0x1, PT ;  /* 0x000000010600780c */ /* 0x000fe20003f05270 */
[----:B--2---:R-:W1:Y:S01]  /*d560*/  S2R R14, SR_CTAID.X ;  /* 0x00000000000e7919 */ /* 0x004e620000002500 */
[--C-:B0-----:R-:W-:Y:S01]  /*d570*/  SHF.R.S32.HI R2, RZ, 0x2, R7.reuse ;  /* 0x00000002ff027819 */ /* 0x101fe20000011407 */
[----:B------:R-:W0:Y:S01]  /*d580*/  S2UR UR6, SR_CTAID.Z ;  /* 0x00000000000679c3 */ /* 0x000e220000002700 */
[----:B------:R-:W-:Y:S01]  /*d590*/  SHF.R.S32.HI R11, RZ, 0x1f, R7 ;  /* 0x0000001fff0b7819 */ /* 0x000fe20000011407 */
[----:B------:R-:W-:Y:S01]  /*d5a0*/  ULDC.64 UR4, c[0x0][0xb38] ;  /* 0x0002ce0000047ab9 */ /* 0x000fe20000000a00 */
[----:B------:R-:W-:Y:S01]  /*d5b0*/  LEA.HI R153, R153, R152, RZ, 0x2 ;  /* 0x0000009899997211 */ /* 0x000fe200078f10ff */
[----:B------:R-:W-:Y:S01]  /*d5c0*/  IMAD R9, R9, UR4, RZ ;  /* 0x0000000409097c24 */ /* 0x000fe2000f8e02ff */
[----:B------:R-:W-:Y:S01]  /*d5d0*/  LEA.HI R11, R11, R2, RZ, 0x3 ;  /* 0x000000020b0b7211 */ /* 0x000fe200078f18ff */
[----:B------:R-:W-:Y:S01]  /*d5e0*/  BSSY B0, `(.L_x_4978) ;  /* 0x00000ff000007945 */ /* 0x000fe20003800000 */
[----:B------:R-:W-:Y:S01]  /*d5f0*/  LOP3.LUT R153, R153, 0xfffffffc, RZ, 0xc0, !PT ;  /* 0xfffffffc99997812 */ /* 0x000fe200078ec0ff */
[----:B------:R-:W2:Y:S01]  /*d600*/  LDC.64 R12, c[0x0][0xb40] ;  /* 0x0002d000ff0c7b82 */ /* 0x000ea20000000a00 */
[----:B------:R-:W-:Y:S01]  /*d610*/  LOP3.LUT R11, R11, 0xfffffff8, RZ, 0xc0, !PT ;  /* 0xfffffff80b0b7812 */ /* 0x000fe200078ec0ff */
[----:B------:R-:W-:Y:S01]  /*d620*/  IMAD R9, R18, UR5, R9 ;  /* 0x0000000512097c24 */ /* 0x000fe2000f8e0209 */
[----:B------:R-:W-:Y:S01]  /*d630*/  LEA.HI R157, R157, R0, RZ, 0x5 ;  /* 0x000000009d9d7211 */ /* 0x000fe200078f28ff */
[----:B------:R-:W-:-:S02]  /*d640*/  IMAD.IADD R153, R152, 0x1, -R153 ;  /* 0x0000000198997824 */ /* 0x000fc400078e0a99 */
[----:B------:R-:W-:Y:S01]  /*d650*/  IMAD.IADD R4, R2, 0x1, -R11 ;  /* 0x0000000102047824 */ /* 0x000fe200078e0a0b */
[----:B------:R-:W-:Y:S01]  /*d660*/  SHF.R.S32.HI R157, RZ, 0x5, R157 ;  /* 0x00000005ff9d7819 */ /* 0x000fe2000001149d */
[----:B------:R-:W3:Y:S01]  /*d670*/  @P0 LDC R16, c[0x0][0xbec] ;  /* 0x0002fb00ff100b82 */ /* 0x000ee20000000800 */
[----:B------:R-:W-:Y:S01]  /*d680*/  LEA.HI R2, R153, R153, RZ, 0x1 ;  /* 0x0000009999027211 */ /* 0x000fe200078f08ff */
[----:B------:R-:W-:-:S03]  /*d690*/  IMAD.WIDE.U32 R18, R18, UR4, RZ ;  /* 0x0000000412127c25 */ /* 0x000fc6000f8e00ff */
[----:B------:R-:W-:Y:S01]  /*d6a0*/  LOP3.LUT R2, R2, 0x1ffffffe, RZ, 0xc0, !PT ;  /* 0x1ffffffe02027812 */ /* 0x000fe200078ec0ff */
[----:B------:R-:W-:Y:S02]  /*d6b0*/  IMAD R157, R157, 0x10, R4 ;  /* 0x000000109d9d7824 */ /* 0x000fe400078e0204 */
[----:B------:R-:W4:Y:S01]  /*d6c0*/  @P0 LDC R17, c[0x0][0xbf0] ;  /* 0x0002fc00ff110b82 */ /* 0x000f220000000800 */
[----:B0-----:R-:W-:Y:S01]  /*d6d0*/  USHF.R.S32.HI UR4, URZ, 0x1f, UR6 ;  /* 0x0000001f3f047899 */ /* 0x001fe20008011406 */
[----:B------:R-:W-:Y:S02]  /*d6e0*/  IMAD.IADD R2, R153, 0x1, -R2 ;  /* 0x0000000199027824 */ /* 0x000fe400078e0a02 */
[----:B------:R-:W-:-:S03]  /*d6f0*/  IMAD.IADD R19, R19, 0x1, R9 ;  /* 0x0000000113137824 */ /* 0x000fc600078e0209 */
[----:B------:R-:W-:Y:S01]  /*d700*/  LEA R11, R2, R157, 0x3 ;  /* 0x0000009d020b7211 */ /* 0x000fe200078e18ff */
[----:B--2---:R-:W-:Y:S01]  /*d710*/  IMAD R2, R12, UR4, RZ ;  /* 0x000000040c027c24 */ /* 0x004fe2000f8e02ff */
[----:B------:R-:W-:-:S03]  /*d720*/  ULDC.64 UR4, c[0x0][0xb48] ;  /* 0x0002d20000047ab9 */ /* 0x000fc60000000a00 */
[----:B-1----:R-:W-:Y:S02]  /*d730*/  IMAD R15, R14, 0x40, R11 ;  /* 0x000000400e0f7824 */ /* 0x002fe400078e020b */
[----:B------:R-:W-:Y:S02]  /*d740*/  IMAD R13, R13, UR6, R2 ;  /* 0x000000060d0d7c24 */ /* 0x000fe4000f8e0202 */
[----:B---3--:R-:W-:-:S04]  /*d750*/  @P0 IMAD.HI.U32 R16, R15, R16, RZ ;  /* 0x000000100f100227 */ /* 0x008fc800078e00ff */
[----:B------:R-:W-:-:S04]  /*d760*/  IMAD.WIDE.U32 R10, R12, UR6, R18 ;  /* 0x000000060c0a7c25 */ /* 0x000fc8000f8e0012 */
[----:B------:R-:W-:Y:S01]  /*d770*/  IMAD.MOV.U32 R9, RZ, RZ, R15 ;  /* 0x000000ffff097224 */ /* 0x000fe200078e000f */
[----:B----4-:R-:W-:Y:S01]  /*d780*/  @P0 SHF.R.U32.HI R9, RZ, R17, R16 ;  /* 0x00000011ff090219 */ /* 0x010fe20000011610 */
[----:B------:R-:W-:Y:S02]  /*d790*/  IMAD R2, R5, UR4, RZ ;  /* 0x0000000405027c24 */ /* 0x000fe4000f8e02ff */
[----:B------:R-:W-:Y:S01]  /*d7a0*/  IMAD.IADD R11, R11, 0x1, R13 ;  /* 0x000000010b0b7824 */ /* 0x000fe200078e020d */
[----:B------:R-:W-:Y:S01]  /*d7b0*/  IADD3 R5, -R9, RZ, RZ ;  /* 0x000000ff09057210 */ /* 0x000fe20007ffe1ff */
[C---:B------:R-:W-:Y:S01]  /*d7c0*/  IMAD R13, R3.reuse, UR5, R2 ;  /* 0x00000005030d7c24 */ /* 0x040fe2000f8e0202 */
[----:B------:R-:W-:Y:S01]  /*d7d0*/  SHF.R.S32.HI R4, RZ, 0x1f, R9 ;  /* 0x0000001fff047819 */ /* 0x000fe20000011409 */
[----:B------:R-:W-:Y:S01]  /*d7e0*/  IMAD.WIDE.U32 R2, R3, UR4, R10 ;  /* 0x0000000403027c25 */ /* 0x000fe2000f8e000a */
[----:B------:R-:W-:-:S03]  /*d7f0*/  ULDC.64 UR4, c[0x0][0xb30] ;  /* 0x0002cc0000047ab9 */ /* 0x000fc60000000a00 */
        /* <DEDUP_REMOVED lines=13> */
[-C--:B------:R-:W-:Y:S02]  /*d8d0*/  LEA.HI R9, R8, R8.reuse, RZ, 0x1 ;  /* 0x0000000808097211 */ /* 0x080fe400078f08ff */
[----:B------:R-:W-:Y:S01]  /*d8e0*/  LEA R4, P0, R2, UR4, 0x2 ;  /* 0x0000000402047c11 */ /* 0x000fe2000f8010ff */
[----:B------:R-:W-:Y:S01]  /*d8f0*/  ULDC UR4, c[0x0][0xa88] ;  /* 0x0002a20000047ab9 */ /* 0x000fe20000000800 */
[----:B------:R-:W-:Y:S01]  /*d900*/  LOP3.LUT R11, R9, 0xfffffe, RZ, 0xc0, !PT ;  /* 0x00fffffe090b7812 */ /* 0x000fe200078ec0ff */
[----:B------:R-:W-:Y:S01]  /*d910*/  IMAD R6, R6, UR4, RZ ;  /* 0x0000000406067c24 */ /* 0x000fe2000f8e02ff */
[----:B------:R-:W-:Y:S01]  /*d920*/  LOP3.LUT R9, R7, 0x7ffffffc, RZ, 0xc0, !PT ;  /* 0x7ffffffc07097812 */ /* 0x000fe200078ec0ff */
[----:B------:R-:W-:Y:S01]  /*d930*/  IMAD R7, R14, 0x40, R157 ;  /* 0x000000400e077824 */ /* 0x000fe200078e029d */
[----:B------:R-:W-:Y:S02]  /*d940*/  LEA.HI.X R5, R2, UR5, R5, 0x2, P0 ;  /* 0x0000000502057c11 */ /* 0x000fe400080f1405 */
[----:B------:R-:W-:Y:S01]  /*d950*/  IADD3 R11, -R11, R8, RZ ;  /* 0x000000080b0b7210 */ /* 0x000fe20007ffe1ff */
[----:B------:R-:W-:Y:S01]  /*d960*/  IMAD.IADD R0, R0, 0x1, -R9 ;  /* 0x0000000100007824 */ /* 0x000fe200078e0a09 */
[----:B------:R-:W-:Y:S01]  /*d970*/  ISETP.GE.AND P0, PT, R7, R6, PT ;  /* 0x000000060700720c */ /* 0x000fe20003f06270 */
[----:B------:R0:W1:Y:S02]  /*d980*/  SHFL.IDX PT, R2, R4, RZ, 0x1c1f ;  /* 0x001c1fff04027589 */ /* 0x00006400000e0000 */
[----:B------:R-:W-:-:S02]  /*d990*/  IMAD R0, R11, 0x80, R0 ;  /* 0x000000800b007824 */ /* 0x000fc400078e0200 */
[----:B------:R0:W2:Y:S02]  /*d9a0*/  SHFL.IDX PT, R3, R5, RZ, 0x1c1f ;  /* 0x001c1fff05037589 */ /* 0x0000a400000e0000 */
[----:B------:R-:W-:-:S06]  /*d9b0*/  IMAD.SHL.U32 R0, R0, 0x2, RZ ;  /* 0x0000000200007824 */ /* 0x000fcc00078e00ff */
[----:B0-----:R-:W-:Y:S05]  /*d9c0*/  @P0 BRA `(.L_x_4979) ;  /* 0x0000000c00000947 */ /* 0x001fea0003800000 */
[C---:B------:R-:W-:Y:S01]  /*d9d0*/  VIADD R9, R0.reuse, 0x8 ;  /* 0x0000000800097836 */ /* 0x040fe20000000000 */
[----:B------:R-:W-:Y:S01]  /*d9e0*/  ULDC UR4, c[0x0][0xac8] ;  /* 0x0002b20000047ab9 */ /* 0x000fe20000000800 */
[C---:B------:R-:W-:Y:S01]  /*d9f0*/  IADD3 R11, R0.reuse, 0x10, RZ ;  /* 0x00000010000b7810 */ /* 0x040fe20007ffe0ff */
        /* <DEDUP_REMOVED lines=36> */
[----:B------:R-:W-:Y:S02]  /*dc40*/  ISETP.GE.AND P5, PT, R21, UR4, PT ;  /* 0x0000000415007c0c */ /* 0x000fe4000bfa6270 */
[----:B------:R-:W-:Y:S02]  /*dc50*/  @!P1 LEA.HI R17, R17, R17, RZ, 0x1 ;  /* 0x0000001111119211 */ /* 0x000fe400078f08ff */
[----:B0-----:R-:W-:Y:S02]  /*dc60*/  @!P0 LOP3.LUT R9, R16, 0xfffffffe, RZ, 0xc0, !PT ;  /* 0xfffffffe10098812 */ /* 0x001fe400078ec0ff */
        /* <DEDUP_REMOVED lines=16> */
[----:B------:R-:W-:Y:S02]  /*dd70*/  @!P6 LOP3.LUT R17, R22, 0xfffffffe, RZ, 0xc0, !PT ;  /* 0xfffffffe1611e812 */ /* 0x000fe400078ec0ff */
[----:B------:R-:W-:Y:S01]  /*dd80*/  IADD3 R24, R0, 0x60, RZ ;  /* 0x0000006000187810 */ /* 0x000fe20007ffe0ff */
[--C-:B0-----:R-:W-:Y:S01]  /*dd90*/  @!P2 IMAD.WIDE R8, R13, 0x4, R2.reuse ;  /* 0x000000040d08a825 */ /* 0x101fe200078e0202 */
[----:B------:R-:W-:Y:S02]  /*dda0*/  ISETP.GE.AND P1, PT, R23, UR4, PT ;  /* 0x0000000417007c0c */ /* 0x000fe4000bf26270 */
[----:B------:R-:W-:Y:S01]  /*ddb0*/  ISETP.GE.AND P0, PT, R24, UR4, PT ;  /* 0x0000000418007c0c */ /* 0x000fe2000bf06270 */
[--C-:B-1----:R-:W-:Y:S01]  /*ddc0*/  @!P3 IMAD.WIDE R10, R19, 0x4, R2.reuse ;  /* 0x00000004130ab825 */ /* 0x102fe200078e0202 */
[----:B------:R0:W-:Y:S01]  /*ddd0*/  @!P2 ST.E.64 desc[UR36][R8.64], R48 ;  /* 0x000000300800a985 */ /* 0x0001e2000c101b24 */
[----:B------:R-:W-:Y:S02]  /*dde0*/  IADD3 R22, R0, 0x88, RZ ;  /* 0x0000008800167810 */ /* 0x000fe40007ffe0ff */
[----:B------:R-:W-:Y:S01]  /*ddf0*/  @!P4 IMAD.WIDE R12, R15, 0x4, R2 ;  /* 0x000000040f0cc825 */ /* 0x000fe200078e0202 */
[----:B------:R1:W-:Y:S01]  /*de00*/  @!P3 ST.E.64 desc[UR36][R10.64], R52 ;  /* 0x000000340a00b985 */ /* 0x0003e2000c101b24 */
[----:B------:R-:W-:-:S02]  /*de10*/  ISETP.GE.AND P2, PT, R18, UR4, PT ;  /* 0x0000000412007c0c */ /* 0x000fc4000bf46270 */
        /* <DEDUP_REMOVED lines=29> */
[----:B---3--:R-:W-:-:S02]  /*dff0*/  @!P5 LOP3.LUT R15, R20, 0xfffffffe, RZ, 0xc0, !PT ;  /* 0xfffffffe140fd812 */ /* 0x008fc400078ec0ff */
[----:B------:R-:W-:Y:S02]  /*e000*/  @!P4 LOP3.LUT R21, R21, 0xfffffffe, RZ, 0xc0, !PT ;  /* 0xfffffffe1515c812 */ /* 0x000fe400078ec0ff */
[----:B----4-:R-:W-:Y:S01]  /*e010*/  @!P3 LOP3.LUT R17, R22, 0xfffffffe, RZ, 0xc0, !PT ;  /* 0xfffffffe1611b812 */ /* 0x010fe200078ec0ff */
[----:B------:R-:W-:Y:S01]  /*e020*/  VIADD R22, R0, 0xc0 ;  /* 0x000000c000167836 */ /* 0x000fe20000000000 */
[----:B------:R-:W-:Y:S01]  /*e030*/  ISETP.GE.AND P0, PT, R23, UR4, PT ;  /* 0x0000000417007c0c */ /* 0x000fe2000bf06270 */
[--C-:B0-----:R-:W-:Y:S01]  /*e040*/  @!P2 IMAD.WIDE R8, R13, 0x4, R2.reuse ;  /* 0x000000040d08a825 */ /* 0x101fe200078e0202 */
[----:B------:R-:W-:Y:S02]  /*e050*/  ISETP.GE.AND P1, PT, R24, UR4, PT ;  /* 0x0000000418007c0c */ /* 0x000fe4000bf26270 */
[----:B------:R-:W-:Y:S01]  /*e060*/  IADD3 R20, R0, 0xb0, RZ ;  /* 0x000000b000147810 */ /* 0x000fe20007ffe0ff */
[----:B-1----:R-:W-:Y:S01]  /*e070*/  @!P6 IMAD.WIDE R10, R19, 0x4, R2 ;  /* 0x00000004130ae825 */ /* 0x002fe200078e0202 */
[----:B------:R0:W-:Y:S01]  /*e080*/  @!P2 ST.E.64 desc[UR36][R8.64], R76 ;  /* 0x0000004c0800a985 */ /* 0x0001e2000c101b24 */
[----:B------:R-:W-:-:S02]  /*e090*/  ISETP.GE.AND P2, PT, R18, UR4, PT ;  /* 0x0000000412007c0c */ /* 0x000fc4000bf46270 */
[--C-:B------:R-:W-:Y:S01]  /*e0a0*/  @!P5 IMAD.WIDE R12, R15, 0x4, R2.reuse ;  /* 0x000000040f0cd825 */ /* 0x100fe200078e0202 */
        /* <DEDUP_REMOVED lines=8> */
[C---:B------:R-:W-:Y:S01]  /*e130*/  VIADD R19, R0.reuse, 0xa8 ;  /* 0x000000a800137836 */ /* 0x040fe20000000000 */
[----:B------:R4:W-:Y:S01]  /*e140*/  @!P3 ST.E.64 desc[UR36][R16.64], R92 ;  /* 0x0000005c1000b985 */ /* 0x0009e2000c101b24 */
[----:B------:R-:W-:Y:S01]  /*e150*/  VIADD R21, R0, 0xb8 ;  /* 0x000000b800157836 */ /* 0x000fe20000000000 */
[----:B------:R-:W-:Y:S02]  /*e160*/  @!P1 LEA.HI R24, R24, R24, RZ, 0x1 ;  /* 0x0000001818189211 */ /* 0x000fe400078f08ff */
[----:B------:R-:W-:Y:S02]  /*e170*/  ISETP.GE.AND P3, PT, R19, UR4, PT ;  /* 0x0000000413007c0c */ /* 0x000fe4000bf66270 */
[----:B------:R-:W-:Y:S02]  /*e180*/  ISETP.GE.AND P5, PT, R21, UR4, PT ;  /* 0x0000000415007c0c */ /* 0x000fe4000bfa6270 */
[----:B0-----:R-:W-:Y:S02]  /*e190*/  @!P0 LOP3.LUT R9, R23, 0xfffffffe, RZ, 0xc0, !PT ;  /* 0xfffffffe17098812 */ /* 0x001fe400078ec0ff */
[----:B------:R-:W-:-:S02]  /*e1a0*/  @!P2 LEA.HI R18, R18, R18, RZ, 0x1 ;  /* 0x000000121212a211 */ /* 0x000fc400078f08ff */
        /* <DEDUP_REMOVED lines=14> */
[----:B------:R-:W-:Y:S01]  /*e290*/  @!P2 ST.E.64 desc[UR36][R12.64], R104 ;  /* 0x000000680c00a985 */ /* 0x000fe2000c101b24 */
[----:B------:R-:W-:-:S02]  /*e2a0*/  @!P5 LOP3.LUT R21, R21, 0xfffffffe, RZ, 0xc0, !PT ;  /* 0xfffffffe1515d812 */ /* 0x000fc400078ec0ff */
[----:B----4-:R-:W-:Y:S02]  /*e2b0*/  @!P6 LOP3.LUT R17, R22, 0xfffffffe, RZ, 0xc0, !PT ;  /* 0xfffffffe1611e812 */ /* 0x010fe400078ec0ff */
[----:B------:R-:W-:Y:S01]  /*e2c0*/  IADD3 R20, R0, 0xd8, RZ ;  /* 0x000000d800147810 */ /* 0x000fe20007ffe0ff */
[--C-:B0-----:R-:W-:Y:S01]  /*e2d0*/  @!P3 IMAD.WIDE R8, R19, 0x4, R2.reuse ;  /* 0x000000041308b825 */ /* 0x101fe200078e0202 */
[----:B------:R-:W-:Y:S02]  /*e2e0*/  ISETP.GE.AND P0, PT, R18, UR4, PT ;  /* 0x0000000412007c0c */ /* 0x000fe4000bf06270 */
[----:B------:R-:W-:Y:S01]  /*e2f0*/  ISETP.GE.AND P2, PT, R20, UR4, PT ;  /* 0x0000000414007c0c */ /* 0x000fe2000bf46270 */
[--C-:B-1----:R-:W-:Y:S01]  /*e300*/  @!P4 IMAD.WIDE R10, R15, 0x4, R2.reuse ;  /* 0x000000040f0ac825 */ /* 0x102fe200078e0202 */
[----:B------:R0:W-:Y:S03]  /*e310*/  @!P3 ST.E.64 desc[UR36][R8.64], R108 ;  /* 0x0000006c0800b985 */ /* 0x0001e6000c101b24 */
[--C-:B------:R-:W-:Y:S01]  /*e320*/  @!P5 IMAD.WIDE R14, R21, 0x4, R2.reuse ;  /* 0x00000004150ed825 */ /* 0x100fe200078e0202 */
[----:B------:R1:W-:Y:S03]  /*e330*/  @!P4 ST.E.64 desc[UR36][R10.64], R112 ;  /* 0x000000700a00c985 */ /* 0x0003e6000c101b24 */
[----:B------:R-:W-:Y:S01]  /*e340*/  VIADD R19, R0, 0xd0 ;  /* 0x000000d000137836 */ /* 0x000fe20000000000 */
[----:B------:R2:W-:Y:S01]  /*e350*/  @!P5 ST.E.64 desc[UR36][R14.64], R116 ;  /* 0x000000740e00d985 */ /* 0x0005e2000c101b24 */
[----:B------:R-:W-:Y:S01]  /*e360*/  @!P6 IMAD.WIDE R16, R17, 0x4, R2 ;  /* 0x000000041110e825 */ /* 0x000fe200078e0202 */
[----:B------:R-:W-:-:S02]  /*e370*/  @!P0 LEA.HI R18, R18, R18, RZ, 0x1 ;  /* 0x0000001212128211 */ /* 0x000fc400078f08ff */
[----:B------:R-:W-:Y:S01]  /*e380*/  ISETP.GE.AND P1, PT, R19, UR4, PT ;  /* 0x0000000413007c0c */ /* 0x000fe2000bf26270 */
[C---:B------:R-:W-:Y:S01]  /*e390*/  VIADD R21, R0.reuse, 0xe0 ;  /* 0x000000e000157836 */ /* 0x040fe20000000000 */
[----:B------:R3:W-:Y:S01]  /*e3a0*/  @!P6 ST.E.64 desc[UR36][R16.64], R120 ;  /* 0x000000781000e985 */ /* 0x0007e2000c101b24 */
[----:B0-----:R-:W-:Y:S01]  /*e3b0*/  VIADD R9, R0, 0xf8 ;  /* 0x000000f800097836 */ /* 0x001fe20000000000 */
[----:B------:R-:W-:Y:S01]  /*e3c0*/  @!P2 LEA.HI R20, R20, R20, RZ, 0x1 ;  /* 0x000000141414a211 */ /* 0x000fe200078f08ff */
[C---:B------:R-:W-:Y:S01]  /*e3d0*/  VIADD R12, R0.reuse, 0xe8 ;  /* 0x000000e8000c7836 */ /* 0x040fe20000000000 */
[----:B------:R-:W-:Y:S01]  /*e3e0*/  ISETP.GE.AND P3, PT, R21, UR4, PT ;  /* 0x0000000415007c0c */ /* 0x000fe2000bf66270 */
[----:B------:R-:W-:Y:S01]  /*e3f0*/  VIADD R13, R0, 0xf0 ;  /* 0x000000f0000d7836 */ /* 0x000fe20000000000 */
[----:B------:R-:W-:Y:S02]  /*e400*/  ISETP.GE.AND P6, PT, R9, UR4, PT ;  /* 0x0000000409007c0c */ /* 0x000fe4000bfc6270 */
[----:B------:R-:W-:-:S02]  /*e410*/  ISETP.GE.AND P4, PT, R12, UR4, PT ;  /* 0x000000040c007c0c */ /* 0x000fc4000bf86270 */
[----:B------:R-:W-:Y:S02]  /*e420*/  ISETP.GE.AND P5, PT, R13, UR4, PT ;  /* 0x000000040d007c0c */ /* 0x000fe4000bfa6270 */
[----:B------:R-:W-:-:S04]  /*e430*/  @!P1 LEA.HI R19, R19, R19, RZ, 0x1 ;  /* 0x0000001313139211 */ /* 0x000fc800078f08ff */
[----:B-1----:R-:W-:Y:S02]  /*e440*/  @!P1 LOP3.LUT R11, R19, 0xfffffffe, RZ, 0xc0, !PT ;  /* 0xfffffffe130b9812 */ /* 0x002fe400078ec0ff */
[----:B------:R-:W-:Y:S02]  /*e450*/  @!P3 LEA.HI R21, R21, R21, RZ, 0x1 ;  /* 0x000000151515b211 */ /* 0x000fe400078f08ff */
[----:B------:R-:W-:Y:S02]  /*e460*/  @!P6 LEA.HI R10, R9, R9, RZ, 0x1 ;  /* 0x00000009090ae211 */ /* 0x000fe400078f08ff */
[----:B------:R-:W-:Y:S02]  /*e470*/  @!P4 LEA.HI R12, R12, R12, RZ, 0x1 ;  /* 0x0000000c0c0cc211 */ /* 0x000fe400078f08ff */
[----:B------:R-:W-:Y:S02]  /*e480*/  @!P5 LEA.HI R8, R13, R13, RZ, 0x1 ;  /* 0x0000000d0d08d211 */ /* 0x000fe400078f08ff */
[----:B------:R-:W-:-:S02]  /*e490*/  @!P0 LOP3.LUT R9, R18, 0xfffffffe, RZ, 0xc0, !PT ;  /* 0xfffffffe12098812 */ /* 0x000fc400078ec0ff */
[----:B------:R-:W-:Y:S02]  /*e4a0*/  @!P2 LOP3.LUT R13, R20, 0xfffffffe, RZ, 0xc0, !PT ;  /* 0xfffffffe140da812 */ /* 0x000fe400078ec0ff */
[----:B--2---:R-:W-:Y:S02]  /*e4b0*/  @!P3 LOP3.LUT R15, R21, 0xfffffffe, RZ, 0xc0, !PT ;  /* 0xfffffffe150fb812 */ /* 0x004fe400078ec0ff */
[----:B---3--:R-:W-:Y:S01]  /*e4c0*/  @!P4 LOP3.LUT R17, R12, 0xfffffffe, RZ, 0xc0, !PT ;  /* 0xfffffffe0c11c812 */ /* 0x008fe200078ec0ff */
        /* <DEDUP_REMOVED lines=16> */
.L_x_4979:
[----:B------:R-:W-:Y:S05]  /*e5d0*/  BSYNC B0 ;  /* 0x0000000000007941 */ /* 0x000fea0003800000 */
.L_x_4978:
[----:B------:R-:W-:Y:S01]  /*e5e0*/  IADD3 R7, R7, 0x8, RZ ;  /* 0x0000000807077810 */ /* 0x000fe20007ffe0ff */
[----:B0-2---:R3:W4:Y:S03]  /*e5f0*/  SHFL.IDX PT, R3, R5, 0x1, 0x1c1f ;  /* 0x003c1f0005037f89 */ /* 0x00572600000e0000 */
[----:B------:R-:W-:Y:S01]  /*e600*/  ISETP.GE.AND P0, PT, R7, R6, PT ;  /* 0x000000060700720c */ /* 0x000fe20003f06270 */
[----:B-1----:R3:W0:-:S12]  /*e610*/  SHFL.IDX PT, R2, R4, 0x1, 0x1c1f ;  /* 0x003c1f0004027f89 */ /* 0x00261800000e0000 */
[----:B---3--:R-:W-:Y:S05]  /*e620*/  @P0 BRA `(.L_x_4871) ;  /* 0x0000004800e80947 */ /* 0x008fea0003800000 */
        /* <DEDUP_REMOVED lines=15> */
[C---:B------:R-:W-:Y:S01]  /*e720*/  IADD3 R18, R0.reuse, 0x50, RZ ;  /* 0x0000005000127810 */ /* 0x040fe20007ffe0ff */
[C---:B------:R-:W-:Y:S01]  /*e730*/  VIADD R19, R0.reuse, 0x58 ;  /* 0x0000005800137836 */ /* 0x040fe20000000000 */
[C---:B------:R-:W-:Y:S01]  /*e740*/  @!P0 LEA.HI R4, R0.reuse, R0, RZ, 0x1 ;  /* 0x0000000000048211 */ /* 0x040fe200078f08ff */
[----:B------:R-:W-:Y:S01]  /*e750*/  VIADD R20, R0, 0x80 ;  /* 0x0000008000147836 */ /* 0x000fe20000000000 */
[----:B------:R-:W-:-:S02]  /*e760*/  @!P1 LEA.HI R6, R5, R5, RZ, 0x1 ;  /* 0x0000000505069211 */ /* 0x000fc400078f08ff */
[----:B------:R-:W-:Y:S02]  /*e770*/  @!P2 LEA.HI R8, R7, R7, RZ, 0x1 ;  /* 0x000000070708a211 */ /* 0x000fe400078f08ff */
[----:B------:R-:W-:Y:S02]  /*e780*/  @!P0 LOP3.LUT R5, R4, 0xfffffffe, RZ, 0xc0, !PT ;  /* 0xfffffffe04058812 */ /* 0x000fe400078ec0ff */
[----:B------:R-:W-:Y:S02]  /*e790*/  @!P1 LOP3.LUT R7, R6, 0xfffffffe, RZ, 0xc0, !PT ;  /* 0xfffffffe06079812 */ /* 0x000fe400078ec0ff */
[----:B------:R-:W-:Y:S01]  /*e7a0*/  @!P2 LOP3.LUT R9, R8, 0xfffffffe, RZ, 0xc0, !PT ;  /* 0xfffffffe0809a812 */ /* 0x000fe200078ec0ff */
[--C-:B0---4-:R-:W-:Y:S01]  /*e7b0*/  @!P0 IMAD.WIDE R4, R5, 0x4, R2.reuse ;  /* 0x0000000405048825 */ /* 0x111fe200078e0202 */
[----:B------:R-:W-:Y:S02]  /*e7c0*/  ISETP.GE.AND P3, PT, R15, UR4, PT ;  /* 0x000000040f007c0c */ /* 0x000fe4000bf66270 */
[----:B------:R-:W-:Y:S01]  /*e7d0*/  ISETP.GE.AND P4, PT, R16, UR4, PT ;  /* 0x0000000410007c0c */ /* 0x000fe2000bf86270 */
[----:B------:R-:W-:Y:S01]  /*e7e0*/  @!P1 IMAD.WIDE R6, R7, 0x4, R2 ;  /* 0x0000000407069825 */ /* 0x000fe200078e0202 */
[----:B------:R0:W-:Y:S01]  /*e7f0*/  @!P0 ST.E.64 desc[UR36][R4.64], R26 ;  /* 0x0000001a04008985 */ /* 0x0001e2000c101b24 */
[----:B------:R-:W-:-:S02]  /*e800*/  ISETP.GE.AND P0, PT, R12, UR4, PT ;  /* 0x000000040c007c0c */ /* 0x000fc4000bf06270 */
[----:B------:R-:W-:Y:S01]  /*e810*/  @!P2 IMAD.WIDE R8, R9, 0x4, R2 ;  /* 0x000000040908a825 */ /* 0x000fe200078e0202 */
[----:B------:R1:W-:Y:S01]  /*e820*/  @!P1 ST.E.64 desc[UR36][R6.64], R30 ;  /* 0x0000001e06009985 */ /* 0x0003e2000c101b24 */
[----:B------:R-:W-:Y:S02]  /*e830*/  ISETP.GE.AND P1, PT, R13, UR4, PT ;  /* 0x000000040d007c0c */ /* 0x000fe4000bf26270 */
[----:B------:R-:W-:Y:S01]  /*e840*/  @!P5 LEA.HI R10, R10, R10, RZ, 0x1 ;  /* 0x0000000a0a0ad211 */ /* 0x000fe200078f08ff */
[----:B------:R2:W-:Y:S01]  /*e850*/  @!P2 ST.E.64 desc[UR36][R8.64], R34 ;  /* 0x000000220800a985 */ /* 0x0005e2000c101b24 */
[----:B------:R-:W-:Y:S02]  /*e860*/  ISETP.GE.AND P2, PT, R14, UR4, PT ;  /* 0x000000040e007c0c */ /* 0x000fe4000bf46270 */
[----:B------:R-:W-:Y:S02]  /*e870*/  @!P6 LEA.HI R11, R11, R11, RZ, 0x1 ;  /* 0x0000000b0b0be211 */ /* 0x000fe400078f08ff */
[----:B------:R-:W-:-:S02]  /*e880*/  @!P3 LEA.HI R15, R15, R15, RZ, 0x1 ;  /* 0x0000000f0f0fb211 */ /* 0x000fc400078f08ff */
[----:B0-----:R-:W-:Y:S02]  /*e890*/  @!P5 LOP3.LUT R5, R10, 0xfffffffe, RZ, 0xc0, !PT ;  /* 0xfffffffe0a05d812 */ /* 0x001fe400078ec0ff */
[----:B------:R-:W-:Y:S02]  /*e8a0*/  @!P0 LEA.HI R12, R12, R12, RZ, 0x1 ;  /* 0x0000000c0c0c8211 */ /* 0x000fe400078f08ff */
[----:B-1----:R-:W-:Y:S01]  /*e8b0*/  @!P6 LOP3.LUT R7, R11, 0xfffffffe, RZ, 0xc0, !PT ;  /* 0xfffffffe0b07e812 */ /* 0x002fe200078ec0ff */
[--C-:B------:R-:W-:Y:S01]  /*e8c0*/  @!P5 IMAD.WIDE R4, R5, 0x4, R2.reuse ;  /* 0x000000040504d825 */ /* 0x100fe200078e0202 */
[----:B------:R-:W-:Y:S02]  /*e8d0*/  @!P1 LEA.HI R13, R13, R13, RZ, 0x1 ;  /* 0x0000000d0d0d9211 */ /* 0x000fe400078f08ff */
[----:B------:R-:W-:Y:S01]  /*e8e0*/  @!P2 LEA.HI R14, R14, R14, RZ, 0x1 ;  /* 0x0000000e0e0ea211 */ /* 0x000fe200078f08ff */
[----:B------:R-:W-:Y:S01]  /*e8f0*/  @!P6 IMAD.WIDE R6, R7, 0x4, R2 ;  /* 0x000000040706e825 */ /* 0x000fe200078e0202 */
[----:B------:R-:W-:Y:S01]  /*e900*/  @!P4 LEA.HI R16, R16, R16, RZ, 0x1 ;  /* 0x000000101010c211 */ /* 0x000fe200078f08ff */
[----:B------:R0:W-:Y:S01]  /*e910*/  @!P5 ST.E.64 desc[UR36][R4.64], R38 ;  /* 0x000000260400d985 */ /* 0x0001e2000c101b24 */
[----:B--2---:R-:W-:-:S02]  /*e920*/  @!P0 LOP3.LUT R9, R12, 0xfffffffe, RZ, 0xc0, !PT ;  /* 0xfffffffe0c098812 */ /* 0x004fc400078ec0ff */
[----:B------:R-:W-:Y:S01]  /*e930*/  @!P1 LOP3.LUT R13, R13, 0xfffffffe, RZ, 0xc0, !PT ;  /* 0xfffffffe0d0d9812 */ /* 0x000fe200078ec0ff */
[----:B------:R1:W-:Y:S01]  /*e940*/  @!P6 ST.E.64 desc[UR36][R6.64], R42 ;  /* 0x0000002a0600e985 */ /* 0x0003e2000c101b24 */
[----:B------:R-:W-:Y:S01]  /*e950*/  @!P2 LOP3.LUT R11, R14, 0xfffffffe, RZ, 0xc0, !PT ;  /* 0xfffffffe0e0ba812 */ /* 0x000fe200078ec0ff */
[----:B------:R-:W-:Y:S01]  /*e960*/  VIADD R14, R0, 0x60 ;  /* 0x00000060000e7836 */ /* 0x000fe20000000000 */
[----:B------:R-:W-:Y:S02]  /*e970*/  @!P3 LOP3.LUT R15, R15, 0xfffffffe, RZ, 0xc0, !PT ;  /* 0xfffffffe0f0fb812 */ /* 0x000fe400078ec0ff */
        /* <DEDUP_REMOVED lines=16> */
[C---:B------:R-:W-:Y:S02]  /*ea80*/  IADD3 R17, R0.reuse, 0x78, RZ ;  /* 0x0000007800117810 */ /* 0x040fe40007ffe0ff */
[----:B------:R-:W-:Y:S01]  /*ea90*/  VIADD R15, R0, 0x68 ;  /* 0x00000068000f7836 */ /* 0x000fe20000000000 */
[----:B------:R4:W-:Y:S01]  /*eaa0*/  @!P4 ST.E.64 desc[UR36][R12.64], R62 ;  /* 0x0000003e0c00c985 */ /* 0x0009e2000c101b24 */
        /* <DEDUP_REMOVED lines=46> */
[----:B0-----:R-:W-:Y:S01]  /*ed90*/  @!P6 LOP3.LUT R5, R18, 0xfffffffe, RZ, 0xc0, !PT ;  /* 0xfffffffe1205e812 */ /* 0x001fe200078ec0ff */
[----:B------:R-:W-:Y:S01]  /*eda0*/  VIADD R18, R0, 0xc0 ;  /* 0x000000c000127836 */ /* 0x000fe20000000000 */
        /* <DEDUP_REMOVED lines=16> */
[----:B----4-:R-:W-:Y:S02]  /*eeb0*/  @!P1 LOP3.LUT R13, R20, 0xfffffffe, RZ, 0xc0, !PT ;  /* 0xfffffffe140d9812 */ /* 0x010fe400078ec0ff */
[----:B------:R-:W-:Y:S01]  /*eec0*/  IADD3 R19, R0, 0xc8, RZ ;  /* 0x000000c800137810 */ /* 0x000fe20007ffe0ff */
        /* <DEDUP_REMOVED lines=15> */
[C---:B------:R-:W-:Y:S01]  /*efc0*/  VIADD R15, R0.reuse, 0xd8 ;  /* 0x000000d8000f7836 */ /* 0x040fe20000000000 */
[----:B------:R4:W-:Y:S01]  /*efd0*/  @!P1 ST.E.64 desc[UR36][R12.64], R118 ;  /* 0x000000760c009985 */ /* 0x0009e2000c101b24 */
[----:B------:R-:W-:Y:S01]  /*efe0*/  VIADD R17, R0, 0xe8 ;  /* 0x000000e800117836 */ /* 0x000fe20000000000 */
[----:B------:R-:W-:Y:S01]  /*eff0*/  @!P5 LEA.HI R18, R18, R18, RZ, 0x1 ;  /* 0x000000121212d211 */ /* 0x000fe200078f08ff */
[----:B------:R-:W-:Y:S01]  /*f000*/  VIADD R0, R0, 0xf8 ;  /* 0x000000f800007836 */ /* 0x000fe20000000000 */
[----:B------:R-:W-:Y:S02]  /*f010*/  ISETP.GE.AND P1, PT, R15, UR4, PT ;  /* 0x000000040f007c0c */ /* 0x000fe4000bf26270 */
        /* <DEDUP_REMOVED lines=31> */
[----:B---3--:R-:W-:-:S05]  /*f210*/  LOP3.LUT R5, R0, 0xfffffffe, RZ, 0xc0, !PT ;  /* 0xfffffffe00057812 */ /* 0x008fca00078ec0ff */
[----:B------:R-:W-:-:S05]  /*f220*/  IMAD.WIDE R2, R5, 0x4, R2 ;  /* 0x0000000405027825 */ /* 0x000fca00078e0202 */
[----:B------:R0:W-:Y:S01]  /*f230*/  ST.E.64 desc[UR36][R2.64], R150 ;  /* 0x0000009602007985 */ /* 0x0001e2000c101b24 */
[----:B------:R-:W-:Y:S05]  /*f240*/  BRA `(.L_x_4871) ;  /* 0x0000003c00e07947 */ /* 0x000fea0003800000 */
.L_x_4976:
[----:B------:R-:W1:Y:S02]  /*f250*/  S2R R0, SR_TID.X ;  /* 0x0000000000007919 */ /* 0x000e640000002100 */
[----:B-1----:R-:W-:-:S05]  /*f260*/  VIADD R2, R0, 0xffffff80 ;  /* 0xffffff8000027836 */ /* 0x002fca0000000000 */
[----:B------:R-:W-:-:S13]  /*f270*/  ISETP.GT.AND P0, PT, R2, 0x3f, PT ;  /* 0x0000003f0200780c */ /* 0x000fda0003f04270 */
[----:B------:R-:W-:Y:S05]  /*f280*/  @P0 BRA `(.L_x_4871) ;  /* 0x0000003c00d00947 */ /* 0x000fea0003800000 */
[----:B------:R-:W1:Y:S01]  /*f290*/  S2R R3, SR_CTAID.X ;  /* 0x0000000000037919 */ /* 0x000e620000002500 */
[----:B------:R-:W3:Y:S01]  /*f2a0*/  LDC R6, c[0x0][0xbe8] ;  /* 0x0002fa00ff067b82 */ /* 0x000ee20000000800 */
[----:B------:R-:W-:Y:S01]  /*f2b0*/  ULDC UR4, c[0x0][0xa88] ;  /* 0x0002a20000047ab9 */ /* 0x000fe20000000800 */
[----:B-1----:R-:W-:Y:S02]  /*f2c0*/  IMAD R0, R3, 0x40, R0 ;  /* 0x0000004003007824 */ /* 0x002fe400078e0200 */
[----:B---3--:R-:W-:Y:S02]  /*f2d0*/  IMAD R3, R6, UR4, RZ ;  /* 0x0000000406037c24 */ /* 0x008fe4000f8e02ff */
        /* <DEDUP_REMOVED lines=8> */
[----:B0-----:R-:W0:Y:S01]  /*f360*/  LDC.64 R12, c[0x0][0xbd8] ;  /* 0x0002f600ff0c7b82 */ /* 0x001e220000000a00 */
[----:B------:R-:W-:-:S04]  /*f370*/  IMAD R5, R5, UR6, RZ ;  /* 0x0000000605057c24 */ /* 0x000fc8000f8e02ff */
[C---:B------:R-:W-:Y:S01]  /*f380*/  IMAD R5, R18.reuse, UR7, R5 ;  /* 0x0000000712057c24 */ /* 0x040fe2000f8e0205 */
[----:B------:R-:W-:Y:S02]  /*f390*/  IADD3 R18, -R18, RZ, RZ ;  /* 0x000000ff12127210 */ /* 0x000fe40007ffe1ff */
[----:B------:R-:W3:Y:S01]  /*f3a0*/  @P0 LDC R9, c[0x0][0xbec] ;  /* 0x0002fb00ff090b82 */ /* 0x000ee20000000800 */
[----:B------:R-:W-:Y:S02]  /*f3b0*/  IMAD.IADD R3, R3, 0x1, R5 ;  /* 0x0000000103037824 */ /* 0x000fe400078e0205 */
[----:B------:R-:W-:-:S05]  /*f3c0*/  IMAD.MOV.U32 R5, RZ, RZ, R0 ;  /* 0x000000ffff057224 */ /* 0x000fca00078e0000 */
[----:B------:R-:W4:Y:S01]  /*f3d0*/  S2UR UR8, SR_CTAID.Y ;  /* 0x00000000000879c3 */ /* 0x000f220000002600 */
[----:B-1----:R-:W-:-:S07]  /*f3e0*/  USHF.R.S32.HI UR5, URZ, 0x1f, UR4 ;  /* 0x0000001f3f057899 */ /* 0x002fce0008011404 */
[----:B------:R-:W4:Y:S01]  /*f3f0*/  LDC R7, c[0x0][0xc50] ;  /* 0x00031400ff077b82 */ /* 0x000f220000000800 */
[C---:B0-----:R-:W-:Y:S02]  /*f400*/  IMAD R8, R12.reuse, UR5, RZ ;  /* 0x000000050c087c24 */ /* 0x041fe4000f8e02ff */
[----:B------:R-:W-:-:S04]  /*f410*/  IMAD.WIDE.U32 R2, R12, UR4, R2 ;  /* 0x000000040c027c25 */ /* 0x000fc8000f8e0002 */
[----:B------:R-:W-:Y:S01]  /*f420*/  IMAD R13, R13, UR4, R8 ;  /* 0x000000040d0d7c24 */ /* 0x000fe2000f8e0208 */
[----:B------:R-:W0:Y:S01]  /*f430*/  @P0 LDC R11, c[0x0][0xbf0] ;  /* 0x0002fc00ff0b0b82 */ /* 0x000e220000000800 */
[----:B---3--:R-:W-:Y:S01]  /*f440*/  @P0 IMAD.HI.U32 R4, R0, R9, RZ ;  /* 0x0000000900040227 */ /* 0x008fe200078e00ff */
[----:B------:R-:W-:-:S03]  /*f450*/  ULDC.64 UR4, c[0x0][0xbe0] ;  /* 0x0002f80000047ab9 */ /* 0x000fc60000000a00 */
[----:B------:R-:W-:Y:S02]  /*f460*/  IMAD.IADD R3, R13, 0x1, R3 ;  /* 0x000000010d037824 */ /* 0x000fe400078e0203 */
[----:B----4-:R-:W-:-:S04]  /*f470*/  IMAD R9, R7, R18, UR8 ;  /* 0x0000000807097e24 */ /* 0x010fc8000f8e0212 */
[----:B------:R-:W-:Y:S01]  /*f480*/  IMAD.WIDE.U32 R2, R9, UR4, R2 ;  /* 0x0000000409027c25 */ /* 0x000fe2000f8e0002 */
[----:B0-----:R-:W-:Y:S02]  /*f490*/  @P0 SHF.R.U32.HI R5, RZ, R11, R4 ;  /* 0x0000000bff050219 */ /* 0x001fe40000011604 */
        /* <DEDUP_REMOVED lines=14> */
[----:B------:R-:W-:Y:S02]  /*f580*/  LEA R4, P0, R2, UR4, 0x2 ;  /* 0x0000000402047c11 */ /* 0x000fe4000f8010ff */
[----:B------:R-:W-:-:S04]  /*f590*/  IADD3 R3, R3, R5, RZ ;  /* 0x0000000503037210 */ /* 0x000fc80007ffe0ff */
[----:B------:R-:W-:Y:S01]  /*f5a0*/  LEA.HI.X R5, R2, UR5, R3, 0x2, P0 ;  /* 0x0000000502057c11 */ /* 0x000fe200080f1403 */
[----:B------:R-:W-:-:S05]  /*f5b0*/  IMAD.MOV.U32 R3, RZ, RZ, -0x800000 ;  /* 0xff800000ff037424 */ /* 0x000fca00078e00ff */
[----:B------:R1:W-:Y:S01]  /*f5c0*/  STG.E desc[UR36][R4.64], R3 ;  /* 0x0000000304007986 */ /* 0x0003e2000c101924 */
[----:B------:R-:W-:Y:S05]  /*f5d0*/  BRA `(.L_x_4871) ;  /* 0x0000003800fc7947 */ /* 0x000fea0003800000 */
.L_x_4869:
        /* <DEDUP_REMOVED lines=18> */
.L_x_4980:
[----:B------:R-:W-:Y:S01]  /*f700*/  ULDC UR7, c[0x0][0xc50] ;  /* 0x0003140000077ab9 */ /* 0x000fe20000000800 */
[----:B------:R-:W-:Y:S01]  /*f710*/  UMOV UR40, UR6 ;  /* 0x0000000600287c82 */ /* 0x000fe20008000000 */
[----:B------:R-:W-:-:S11]  /*f720*/  UISETP.NE.AND UP0, UPT, UR7, 0x1, UPT ;  /* 0x000000010700788c */ /* 0x000fd6000bf05270 */
[----:B------:R-:W-:Y:S01]  /*f730*/  @UP0 ULDC UR4, c[0x0][0xc54] ;  /* 0x0003150000040ab9 */ /* 0x000fe20000000800 */
[----:B------:R-:W-:Y:S01]  /*f740*/  @UP0 ULDC UR8, c[0x0][0xc58] ;  /* 0x0003160000080ab9 */ /* 0x000fe20000000800 */
[----:B------:R-:W-:-:S04]  /*f750*/  UIMAD.WIDE.U32 UR4, UR6, UR4, URZ ;  /* 0x00000004060472a5 */ /* 0x000fc8000f8e003f */
[----:B------:R-:W-:-:S12]  /*f760*/  @UP0 USHF.R.U32.HI UR40, URZ, UR8, UR5 ;  /* 0x000000083f280299 */ /* 0x000fd80008011605 */
.L_x_4981:
        /* <DEDUP_REMOVED lines=8> */
[----:B------:R-:W-:Y:S01]  /*f7f0*/  MOV R28, RZ ;  /* 0x000000ff001c7202 */ /* 0x000fe20000000f00 */
[----:B------:R-:W-:Y:S01]  /*f800*/  ULDC.64 UR4, c[0x0][0x418] ;  /* 0x0001060000047ab9 */ /* 0x000fe20000000a00 */
        /* <DEDUP_REMOVED lines=9> */
[----:B------:R-:W-:Y:S02]  /*f8a0*/  UISETP.NE.U32.AND UP0, UPT, UR4, URZ, UPT ;  /* 0x0000003f0400728c */ /* 0x000fe4000bf05070 */
[----:B------:R-:W-:Y:S02]  /*f8b0*/  UISETP.NE.AND UP1, UPT, UR6, 0x1, UPT ;  /* 0x000000010600788c */ /* 0x000fe4000bf25270 */
[----:B------:R-:W-:Y:S01]  /*f8c0*/  UISETP.NE.AND.EX UP0, UPT, UR5, URZ, UPT, UP0 ;  /* 0x0000003f0500728c */ /* 0x000fe2000bf05300 */
[----:B------:R-:W-:Y:S02]  /*f8d0*/  ULDC UR6, c[0x0][0x424] ;  /* 0x0001090000067ab9 */ /* 0x000fe40000000800 */
[----:B------:R-:W-:Y:S01]  /*f8e0*/  ULDC.64 UR4, c[0x0][0x9e0] ;  /* 0x0002780000047ab9 */ /* 0x000fe20000000a00 */
[----:B------:R-:W-:-:S02]  /*f8f0*/  USEL UR9, UR6, 0x1, UP0 ;  /* 0x0000000106097887 */ /* 0x000fc40008000000 */
[----:B------:R-:W-:Y:S02]  /*f900*/  UISETP.GE.AND UP0, UPT, UR5, 0x1, UPT ;  /* 0x000000010500788c */ /* 0x000fe4000bf06270 */
[----:B------:R-:W-:Y:S01]  /*f910*/  UIMAD UR47, UR9, UR10, URZ ;  /* 0x0000000a092f72a4 */ /* 0x000fe2000f8e023f */
[----:B------:R-:W-:Y:S01]  /*f920*/  @UP1 ULDC UR7, c[0x0][0x44c] ;  /* 0x0001130000071ab9 */ /* 0x000fe20000000800 */
[----:B------:R-:W-:Y:S02]  /*f930*/  UIMAD UR9, UR9, UR10, 0x3f ;  /* 0x0000003f090974a4 */ /* 0x000fe4000f8e020a */
[----:B------:R-:W-:Y:S01]  /*f940*/  PLOP3.LUT P1, PT, PT, PT, UP0, 0x80, 0x0 ;  /* 0x000000000000781c */ /* 0x000fe20003f2f008 */
[----:B------:R-:W-:Y:S01]  /*f950*/  @UP1 ULDC UR12, c[0x0][0x450] ;  /* 0x00011400000c1ab9 */ /* 0x000fe20000000800 */
[----:B------:R-:W-:Y:S02]  /*f960*/  UP2UR UR48, UPR, URZ, 0x2 ;  /* 0x000000023f307883 */ /* 0x000fe40008000000 */
[----:B-1----:R-:W-:-:S04]  /*f970*/  USHF.L.U32 UR41, UR41, 0x6, URZ ;  /* 0x0000000629297899 */ /* 0x002fc8000800063f */
[----:B------:R-:W-:-:S04]  /*f980*/  UIADD3 UR8, UR41, 0x3f, URZ ;  /* 0x0000003f29087890 */ /* 0x000fc8000fffe03f */
[----:B------:R-:W-:Y:S02]  /*f990*/  UIMAD.WIDE.U32 UR6, UR8, UR7, URZ ;  /* 0x00000007080672a5 */ /* 0x000fe4000f8e003f */
[----:B------:R-:W-:Y:S02]  /*f9a0*/  UIADD3 UR6, UR47, 0x1, -UR11 ;  /* 0x000000012f067890 */ /* 0x000fe4000fffe80b */
[----:B------:R-:W-:Y:S02]  /*f9b0*/  @UP1 USHF.R.U32.HI UR8, URZ, UR12, UR7 ;  /* 0x0000000c3f081299 */ /* 0x000fe40008011607 */
[----:B------:R-:W-:Y:S02]  /*f9c0*/  USHF.R.S32.HI UR7, URZ, 0x1f, UR9 ;  /* 0x0000001f3f077899 */ /* 0x000fe40008011409 */
[----:B------:R-:W-:Y:S02]  /*f9d0*/  UIADD3 UR6, UR6, UR8, URZ ;  /* 0x0000000806067290 */ /* 0x000fe4000fffe03f */
[----:B------:R-:W-:-:S02]  /*f9e0*/  ULEA.HI UR7, UR7, UR9, URZ, 0x6 ;  /* 0x0000000907077291 */ /* 0x000fc4000f8f303f */
[----:B------:R-:W-:Y:S02]  /*f9f0*/  UIADD3 UR4, UR6, UR4, URZ ;  /* 0x0000000406047290 */ /* 0x000fe4000fffe03f */
[----:B------:R-:W-:Y:S01]  /*fa00*/  USHF.R.S32.HI UR42, URZ, 0x6, UR7 ;  /* 0x000000063f2a7899 */ /* 0x000fe20008011407 */
[----:B0-----:R-:W-:Y:S11]  /*fa10*/  @!P1 BRA `(.L_x_4983) ;  /* 0x0000000000449947 */ /* 0x001ff60003800000 */
        /* <DEDUP_REMOVED lines=10> */
.L_x_4984:
[----:B------:R-:W-:-:S11]  /*fac0*/  UISETP.NE.AND UP0, UPT, UR5, 0x1, UPT ;  /* 0x000000010500788c */ /* 0x000fd6000bf05270 */
[----:B------:R-:W-:Y:S02]  /*fad0*/  @UP0 ULDC.64 UR12, c[0x0][0x9e8] ;  /* 0x00027a00000c0ab9 */ /* 0x000fe40000000a00 */
[----:B------:R-:W-:-:S04]  /*fae0*/  UIMAD.WIDE.U32 UR6, UR8, UR12, URZ ;  /* 0x0000000c080672a5 */ /* 0x000fc8000f8e003f */
[----:B------:R-:W-:-:S12]  /*faf0*/  @UP0 USHF.R.U32.HI UR8, URZ, UR13, UR7 ;  /* 0x0000000d3f080299 */ /* 0x000fd80008011607 */
.L_x_4985:
[----:B------:R-:W-:-:S04]  /*fb00*/  UIMAD UR8, UR8, UR5, UR5 ;  /* 0x00000005080872a4 */ /* 0x000fc8000f8e0205 */
[----:B------:R-:W-:-:S04]  /*fb10*/  UISETP.LT.AND UP0, UPT, UR4, UR8, UPT ;  /* 0x000000080400728c */ /* 0x000fc8000bf01270 */
[----:B------:R-:W-:-:S12]  /*fb20*/  USEL UR4, UR4, UR8, UP0 ;  /* 0x0000000804047287 */ /* 0x000fd80008000000 */
.L_x_4983:
[----:B------:R-:W-:Y:S02]  /*fb30*/  UISETP.NE.AND UP0, UPT, UR48, URZ, UPT ;  /* 0x0000003f3000728c */ /* 0x000fe4000bf05270 */
[----:B------:R-:W-:-:S04]  /*fb40*/  UIADD3 UR4, UR4, 0x3f, URZ ;  /* 0x0000003f04047890 */ /* 0x000fc8000fffe03f */
[----:B------:R-:W-:-:S04]  /*fb50*/  USHF.R.S32.HI UR8, URZ, 0x1f, UR4 ;  /* 0x0000001f3f087899 */ /* 0x000fc80008011404 */
[----:B------:R-:W-:Y:S01]  /*fb60*/  ULEA.HI UR8, UR8, UR4, URZ, 0x6 ;  /* 0x0000000408087291 */ /* 0x000fe2000f8f303f */
[----:B------:R-:W-:Y:S01]  /*fb70*/  @UP0 ULDC UR6, c[0x0][0x44c] ;  /* 0x0001130000060ab9 */ /* 0x000fe20000000800 */
[----:B------:R-:W-:Y:S01]  /*fb80*/  @UP0 ULDC UR9, c[0x0][0x450] ;  /* 0x0001140000090ab9 */ /* 0x000fe20000000800 */
[----:B------:R-:W-:Y:S02]  /*fb90*/  UIMAD.WIDE.U32 UR6, UR41, UR6, URZ ;  /* 0x00000006290672a5 */ /* 0x000fe4000f8e003f */
[----:B------:R-:W-:Y:S01]  /*fba0*/  UMOV UR4, UR41 ;  /* 0x0000002900047c82 */ /* 0x000fe20008000000 */
[----:B------:R-:W-:Y:S02]  /*fbb0*/  USHF.R.S32.HI UR43, URZ, 0x6, UR8 ;  /* 0x000000063f2b7899 */ /* 0x000fe40008011408 */
        /* <DEDUP_REMOVED lines=17> */
.L_x_4987:
[----:B------:R-:W-:-:S11]  /*fcd0*/  UISETP.NE.AND UP0, UPT, UR5, 0x1, UPT ;  /* 0x000000010500788c */ /* 0x000fd6000bf05270 */
[----:B------:R-:W-:Y:S02]  /*fce0*/  @UP0 ULDC.64 UR10, c[0x0][0x9e8] ;  /* 0x00027a00000a0ab9 */ /* 0x000fe40000000a00 */
[----:B------:R-:W-:-:S04]  /*fcf0*/  UIMAD.WIDE.U32 UR6, UR4, UR10, URZ ;  /* 0x0000000a040672a5 */ /* 0x000fc8000f8e003f */
[----:B------:R-:W-:-:S12]  /*fd00*/  @UP0 USHF.R.U32.HI UR4, URZ, UR11, UR7 ;  /* 0x0000000b3f040299 */ /* 0x000fd80008011607 */
.L_x_4988:
[----:B------:R-:W-:-:S04]  /*fd10*/  UIMAD UR4, UR4, UR5, URZ ;  /* 0x00000005040472a4 */ /* 0x000fc8000f8e023f */
[----:B------:R-:W-:-:S04]  /*fd20*/  UISETP.LT.AND UP0, UPT, UR8, UR4, UPT ;  /* 0x000000040800728c */ /* 0x000fc8000bf01270 */
[----:B------:R-:W-:-:S12]  /*fd30*/  USEL UR8, UR8, UR4, !UP0 ;  /* 0x0000000408087287 */ /* 0x000fd8000c000000 */
.L_x_4986:
[----:B------:R-:W-:Y:S02]  /*fd40*/  USHF.R.S32.HI UR4, URZ, 0x1f, UR8 ;  /* 0x0000001f3f047899 */ /* 0x000fe40008011408 */
[----:B------:R-:W-:Y:S02]  /*fd50*/  USHF.R.U32.HI UR9, URZ, 0x10, UR45 ;  /* 0x000000103f097899 */ /* 0x000fe4000801162d */
[----:B------:R-:W-:Y:S02]  /*fd60*/  ULEA.HI UR4, UR4, UR8, URZ, 0x6 ;  /* 0x0000000804047291 */ /* 0x000fe4000f8f303f */
[----:B------:R-:W-:Y:S02]  /*fd70*/  ULOP3.LUT UR45, UR45, 0xffff, URZ, 0xc0, !UPT ;  /* 0x0000ffff2d2d7892 */ /* 0x000fe4000f8ec03f */
[----:B------:R-:W-:Y:S01]  /*fd80*/  USHF.R.S32.HI UR4, URZ, 0x6, UR4 ;  /* 0x000000063f047899 */ /* 0x000fe20008011404 */
        /* <DEDUP_REMOVED lines=39> */
.L_x_4989:
[----:B------:R-:W-:Y:S02]  /*10000*/  UIMAD UR49, UR45, UR38, UR44 ;  /* 0x000000262d3172a4 */ /* 0x000fe4000f8e022c */
[----:B------:R-:W-:Y:S02]  /*10010*/  IMAD.U32 R0, RZ, RZ, UR38 ;  /* 0x00000026ff007e24 */ /* 0x000fe4000f8e00ff */
[----:B------:R-:W-:Y:S02]  /*10020*/  IMAD.MOV.U32 R21, RZ, RZ, 0x1 ;  /* 0x00000001ff157424 */ /* 0x000fe400078e00ff */
        /* <DEDUP_REMOVED lines=29> */
.L_x_4990:
        /* <DEDUP_REMOVED lines=20> */
.L_x_4992:
        /* <DEDUP_REMOVED lines=15> */
.L_x_4991:
[----:B------:R-:W0:Y:S01]  /*10430*/  LDC.64 R2, c[0x0][0x9f8] ;  /* 0x00027e00ff027b82 */ /* 0x000e220000000a00 */
[----:B------:R-:W-:-:S07]  /*10440*/  MOV R24, R17 ;  /* 0x0000001100187202 */ /* 0x000fce0000000f00 */
        /* <DEDUP_REMOVED lines=15> */
[----:B------:R-:W-:-:S04]  /*10540*/  IMAD.IADD R5, R31, 0x1, R18 ;  /* 0x000000011f057824 */ /* 0x000fc800078e0212 */
[C---:B-----5:R-:W-:Y:S01]  /*10550*/  IMAD.IADD R19, R5.reuse, 0x1, R28 ;  /* 0x0000000105137824 */ /* 0x060fe200078e021c */
[----:B------:R-:W-:-:S04]  /*10560*/  ISETP.GE.AND P0, PT, R5, UR47, PT ;  /* 0x0000002f05007c0c */ /* 0x000fc8000bf06270 */
[----:B------:R-:W-:Y:S01]  /*10570*/  ISETP.GT.U32.OR P0, PT, R31, 0x3f, P0 ;  /* 0x0000003f1f00780c */ /* 0x000fe20000704470 */
[----:B------:R-:W1:Y:S01]  /*10580*/  @P1 LDC R0, c[0x0][0x434] ;  /* 0x00010d00ff001b82 */ /* 0x000e620000000800 */
[----:B------:R-:W-:Y:S02]  /*10590*/  MOV R7, R19 ;  /* 0x0000001300077202 */ /* 0x000fe40000000f00 */
[----:B------:R-:W-:-:S05]  /*105a0*/  @P1 LOP3.LUT R16, R16, 0x400, RZ, 0xfc, !PT ;  /* 0x0000040010101812 */ /* 0x000fca00078efcff */
        /* <DEDUP_REMOVED lines=15> */
[----:B------:R-:W-:Y:S01]  /*106a0*/  IMAD.MOV R0, RZ, RZ, -R7 ;  /* 0x000000ffff007224 */ /* 0x000fe200078e0a07 */
[----:B------:R-:W-:Y:S02]  /*106b0*/  LOP3.LUT R16, R16, 0xffffffdf, RZ, 0xc0, !PT ;  /* 0xffffffdf10107812 */ /* 0x000fe400078ec0ff */
[----:B------:R-:W-:Y:S01]  /*106c0*/  CS2R R26, SRZ ;  /* 0x00000000001a7805 */ /* 0x000fe2000001ff00 */
[----:B------:R-:W-:Y:S01]  /*106d0*/  IMAD R19, R37, R0, R19 ;  /* 0x0000000025137224 */ /* 0x000fe200078e0213 */
[----:B0-----:R-:W-:-:S04]  /*106e0*/  SHF.L.U32 R4, R30, 0x3, RZ ;  /* 0x000000031e047819 */ /* 0x001fc800000006ff */
        /* <DEDUP_REMOVED lines=8> */
[----:B------:R-:W-:Y:S02]  /*10770*/  ISETP.GE.AND P2, PT, R2, UR4, PT ;  /* 0x0000000402007c0c */ /* 0x000fe4000bf46270 */
[----:B------:R-:W-:Y:S02]  /*10780*/  LOP3.LUT R3, R22, 0x180, RZ, 0xfc, !PT ;  /* 0x0000018016037812 */ /* 0x000fe400078efcff */
[----:B------:R-:W-:Y:S02]  /*10790*/  @P6 LOP3.LUT R16, R16, 0x20, RZ, 0xfc, !PT ;  /* 0x0000002010106812 */ /* 0x000fe400078efcff */
[----:B------:R-:W-:Y:S02]  /*107a0*/  ISETP.GE.AND P5, PT, R22, UR4, PT ;  /* 0x0000000416007c0c */ /* 0x000fe4000bfa6270 */
[----:B------:R-:W-:-:S02]  /*107b0*/  LOP3.LUT R16, R16, 0xffffffef, RZ, 0xc0, !PT ;  /* 0xffffffef10107812 */ /* 0x000fc400078ec0ff */
[----:B------:R-:W-:Y:S02]  /*107c0*/  SEL R0, RZ, 0xffffffff, P6 ;  /* 0xffffffffff007807 */ /* 0x000fe40003000000 */
[----:B------:R-:W-:Y:S02]  /*107d0*/  @P4 LOP3.LUT R16, R16, 0x10, RZ, 0xfc, !PT ;  /* 0x0000001010104812 */ /* 0x000fe400078efcff */
[----:B------:R-:W-:Y:S02]  /*107e0*/  LOP3.LUT R2, R22, 0x140, RZ, 0xfc, !PT ;  /* 0x0000014016027812 */ /* 0x000fe400078efcff */
[----:B------:R-:W-:-:S04]  /*107f0*/  LOP3.LUT R16, R16, 0xfffffff7, RZ, 0xc0, !PT ;  /* 0xfffffff710107812 */ /* 0x000fc800078ec0ff */
[----:B------:R-:W-:-:S04]  /*10800*/  @P3 LOP3.LUT R16, R16, 0x8, RZ, 0xfc, !PT ;  /* 0x0000000810103812 */ /* 0x000fc800078efcff */
[----:B------:R-:W-:-:S04]  /*10810*/  LOP3.LUT R16, R16, 0xfffffffb, RZ, 0xc0, !PT ;  /* 0xfffffffb10107812 */ /* 0x000fc800078ec0ff */
[----:B------:R-:W-:-:S04]  /*10820*/  @P2 LOP3.LUT R16, R16, 0x4, RZ, 0xfc, !PT ;  /* 0x0000000410102812 */ /* 0x000fc800078efcff */
[----:B------:R-:W-:-:S04]  /*10830*/  LOP3.LUT R16, R16, 0xffffffbf, RZ, 0xc0, !PT ;  /* 0xffffffbf10107812 */ /* 0x000fc800078ec0ff */
[----:B------:R-:W-:-:S04]  /*10840*/  @P5 LOP3.LUT R16, R16, 0x40, RZ, 0xfc, !PT ;  /* 0x0000004010105812 */ /* 0x000fc800078efcff */
[----:B------:R-:W-:Y:S02]  /*10850*/  LOP3.LUT R16, R16, 0xfffffffd, RZ, 0xc0, !PT ;  /* 0xfffffffd10107812 */ /* 0x000fe400078ec0ff */
[--C-:B--2---:R-:W-:Y:S01]  /*10860*/  @!P0 SHF.R.S32.HI R27, RZ, 0x1f, R5.reuse ;  /* 0x0000001fff1b8819 */ /* 0x104fe20000011405 */
[----:B------:R-:W-:Y:S01]  /*10870*/  @!P0 IMAD.MOV.U32 R26, RZ, RZ, R5 ;  /* 0x000000ffff1a8224 */ /* 0x000fe200078e0005 */
[----:B------:R-:W-:Y:S01]  /*10880*/  ISETP.GE.AND P0, PT, R3, UR4, PT ;  /* 0x0000000403007c0c */ /* 0x000fe2000bf06270 */
[----:B------:R-:W-:Y:S01]  /*10890*/  IMAD.SHL.U32 R3, R0, 0x2, RZ ;  /* 0x0000000200037824 */ /* 0x000fe200078e00ff */
[----:B------:R-:W-:Y:S02]  /*108a0*/  SEL R0, RZ, 0x1, P5 ;  /* 0x00000001ff007807 */ /* 0x000fe40002800000 */
[----:B------:R-:W-:Y:S02]  /*108b0*/  SEL R34, RZ, 0x40, P0 ;  /* 0x00000040ff227807 */ /* 0x000fe40000000000 */
[----:B------:R-:W-:-:S02]  /*108c0*/  ISETP.GE.AND P0, PT, R2, UR4, PT ;  /* 0x0000000402007c0c */ /* 0x000fc4000bf06270 */
[----:B------:R-:W-:Y:S02]  /*108d0*/  LOP3.LUT R5, R22, 0x1c0, RZ, 0xfc, !PT ;  /* 0x000001c016057812 */ /* 0x000fe400078efcff */
[----:B------:R-:W-:Y:S02]  /*108e0*/  LOP3.LUT R0, R3, 0x2, R0, 0xe2, !PT ;  /* 0x0000000203007812 */ /* 0x000fe400078ee200 */
[----:B------:R-:W-:Y:S02]  /*108f0*/  SEL R3, RZ, 0x4, P4 ;  /* 0x00000004ff037807 */ /* 0x000fe40002000000 */
[----:B------:R-:W-:Y:S02]  /*10900*/  SEL R2, RZ, 0x8, P3 ;  /* 0x00000008ff027807 */ /* 0x000fe40001800000 */
[----:B------:R-:W-:Y:S01]  /*10910*/  ISETP.GE.AND P1, PT, R5, UR4, PT ;  /* 0x0000000405007c0c */ /* 0x000fe2000bf26270 */
[----:B------:R-:W-:Y:S01]  /*10920*/  UMOV UR4, 0xffffffff ;  /* 0xffffffff00047882 */ /* 0x000fe20000000000 */
[----:B------:R-:W-:-:S02]  /*10930*/  LOP3.LUT R0, R2, R0, R3, 0xfe, !PT ;  /* 0x0000000002007212 */ /* 0x000fc400078efe03 */
[----:B------:R-:W-:Y:S02]  /*10940*/  SEL R3, RZ, 0x10, P2 ;  /* 0x00000010ff037807 */ /* 0x000fe40001000000 */
[----:B------:R-:W-:Y:S02]  /*10950*/  SEL R2, RZ, 0x20, P0 ;  /* 0x00000020ff027807 */ /* 0x000fe40000000000 */
[----:B------:R-:W-:Y:S02]  /*10960*/  SEL R17, RZ, 0x80, P1 ;  /* 0x00000080ff117807 */ /* 0x000fe40000800000 */
[----:B------:R-:W-:Y:S02]  /*10970*/  @P0 LOP3.LUT R16, R16, 0x2, RZ, 0xfc, !PT ;  /* 0x0000000210100812 */ /* 0x000fe400078efcff */
[----:B------:R-:W-:Y:S01]  /*10980*/  LOP3.LUT R3, R2, R0, R3, 0xfe, !PT ;  /* 0x0000000002037212 */ /* 0x000fe200078efe03 */
[----:B------:R-:W-:Y:S06]  /*10990*/  BRA.DIV UR4, `(.L_x_4993) ;  /* 0x0000002e041c7947 */ /* 0x000fec000b800000 */
.L_x_5035:
[----:B------:R-:W-:Y:S01]  /*109a0*/  ULOP3.LUT UR4, UR39, 0x2, URZ, 0xfc, !UPT ;  /* 0x0000000227047892 */ /* 0x000fe2000f8efc3f */
[----:B------:R-:W-:Y:S01]  /*109b0*/  ISETP.GT.U32.AND P1, PT, R31, 0x3f, PT ;  /* 0x0000003f1f00780c */ /* 0x000fe20003f24070 */
[----:B------:R-:W-:Y:S01]  /*109c0*/  IMAD.U32 R23, RZ, RZ, UR40 ;  /* 0x00000028ff177e24 */ /* 0x000fe2000f8e00ff */
[----:B------:R-:W-:Y:S02]  /*109d0*/  LOP3.LUT R16, R16, 0xffffff7f, RZ, 0xc0, !PT ;  /* 0xffffff7f10107812 */ /* 0x000fe400078ec0ff */
[----:B------:R-:W-:Y:S02]  /*109e0*/  LOP3.LUT R34, R3, R34, RZ, 0xfc, !PT ;  /* 0x0000002203227212 */ /* 0x000fe400078efcff */
[----:B------:R-:W-:Y:S02]  /*109f0*/  MOV R33, UR4 ;  /* 0x0000000400217c02 */ /* 0x000fe40008000f00 */
[----:B------:R-:W-:Y:S02]  /*10a00*/  SHF.R.S32.HI R23, RZ, 0x1f, R23 ;  /* 0x0000001fff177819 */ /* 0x000fe40000011417 */
[----:B------:R-:W-:-:S02]  /*10a10*/  ISETP.NE.AND P0, PT, R33, 0x3, PT ;  /* 0x000000032100780c */ /* 0x000fc40003f05270 */
[----:B------:R-:W-:-:S11]  /*10a20*/  LOP3.LUT R17, R34, R17, RZ, 0xfc, !PT ;  /* 0x0000001122117212 */ /* 0x000fd600078efcff */
[----:B------:R-:W-:-:S04]  /*10a30*/  @P0 LOP3.LUT R16, R16, 0x80, RZ, 0xfc, !PT ;  /* 0x0000008010100812 */ /* 0x000fc800078efcff */
[----:B------:R-:W-:-:S04]  /*10a40*/  LOP3.LUT R16, R16, 0xfffff7ff, RZ, 0xc0, !PT ;  /* 0xfffff7ff10107812 */ /* 0x000fc800078ec0ff */
[----:B------:R-:W-:Y:S01]  /*10a50*/  @P1 LOP3.LUT R16, R16, 0x800, RZ, 0xfc, !PT ;  /* 0x0000080010101812 */ /* 0x000fe200078efcff */
[----:B------:R-:W-:Y:S06]  /*10a60*/  @!P0 BRA `(.L_x_4994) ;  /* 0x0000000000048947 */ /* 0x000fec0003800000 */
[----:B------:R-:W-:Y:S01]  /*10a70*/  BPT.TRAP 0x1 ;  /* 0x000000040000795c */ /* 0x000fe20000300000 */
.L_x_4994:
[----:B------:R-:W-:-:S05]  /*10a80*/  IMAD.MOV.U32 R0, RZ, RZ, 0x1 ;  /* 0x00000001ff007424 */ /* 0x000fca00078e00ff */
[----:B------:R-:W-:-:S04]  /*10a90*/  SHF.L.U32 R0, R0, 0x1f, RZ ;  /* 0x0000001f00007819 */ /* 0x000fc800000006ff */
[----:B------:R-:W0:Y:S02]  /*10aa0*/  SYNCS.PHASECHK.TRANS64.TRYWAIT P0, [UR46+0x28c40], R0 ;  /* 0x028c4000ff0075a7 */ /* 0x000e24000800016e */
[----:B0-----:R-:W-:Y:S05]  /*10ab0*/  @!P0 BRA `(.L_x_4995) ;  /* 0x0000002800f48947 */ /* 0x001fea0003800000 */
.L_x_5036:
        /* <DEDUP_REMOVED lines=19> */
[----:B------:R-:W-:Y:S01]  /*10bf0*/  IMAD.WIDE.U32 R2, R5, UR40, R2 ;  /* 0x0000002805027c25 */ /* 0x000fe2000f8e0002 */
[----:B------:R-:W-:-:S03]  /*10c00*/  UMOV UR5, 0xffffffff ;  /* 0xffffffff00057882 */ /* 0x000fc60000000000 */
[----:B------:R-:W-:Y:S01]  /*10c10*/  VIADD R5, R3, UR4 ;  /* 0x0000000403057c36 */ /* 0x000fe20008000000 */
[----:B------:R-:W-:Y:S01]  /*10c20*/  ULDC UR4, c[0x0][0x2f4] ;  /* 0x0000bd0000047ab9 */ /* 0x000fe20000000800 */
[----:B------:R-:W-:Y:S02]  /*10c30*/  LOP3.LUT R3, R4, 0x1c0, RZ, 0xc0, !PT ;  /* 0x000001c004037812 */ /* 0x000fe400078ec0ff */
[----:B------:R-:W-:Y:S02]  /*10c40*/  ISETP.GE.AND P2, PT, R22, UR4, PT ;  /* 0x0000000416007c0c */ /* 0x000fe4000bf46270 */
[----:B------:R-:W-:Y:S02]  /*10c50*/  LOP3.LUT R3, R3, 0x38, R4, 0xf8, !PT ;  /* 0x0000003803037812 */ /* 0x000fe400078ef804 */
[----:B------:R-:W-:Y:S02]  /*10c60*/  LEA R0, P0, R2, UR6, 0x1 ;  /* 0x0000000602007c11 */ /* 0x000fe4000f8008ff */
[----:B------:R-:W-:Y:S01]  /*10c70*/  LOP3.LUT R3, R3, 0x38, R30, 0x78, !PT ;  /* 0x0000003803037812 */ /* 0x000fe200078e781e */
[----:B------:R-:W-:Y:S01]  /*10c80*/  IMAD.SHL.U32 R30, R6, 0x8, RZ ;  /* 0x00000008061e7824 */ /* 0x000fe200078e00ff */
[----:B------:R-:W-:-:S02]  /*10c90*/  LEA.HI.X R5, R2, UR7, R5, 0x1, P0 ;  /* 0x0000000702057c11 */ /* 0x000fc400080f0c05 */
[----:B------:R-:W-:Y:S02]  /*10ca0*/  ISETP.GE.AND P0, PT, R18, 0x1, PT ;  /* 0x000000011200780c */ /* 0x000fe40003f06270 */
[----:B------:R-:W-:Y:S02]  /*10cb0*/  LOP3.LUT R30, R3, 0x200, R30, 0xf8, !PT ;  /* 0x00000200031e7812 */ /* 0x000fe400078ef81e */
[----:B------:R-:W-:Y:S01]  /*10cc0*/  @P2 LOP3.LUT R16, R16, 0x1, RZ, 0xfc, !PT ;  /* 0x0000000110102812 */ /* 0x000fe200078efcff */
[----:B------:R-:W-:Y:S08]  /*10cd0*/  BRA.DIV UR5, `(.L_x_4996) ;  /* 0x0000002a05847947 */ /* 0x000ff0000b800000 */
[----:B------:R-:W0:Y:S01]  /*10ce0*/  SHFL.IDX PT, R14, R0, RZ, 0x181f ;  /* 0x00181fff000e7589 */ /* 0x000e2200000e0000 */
[----:B------:R-:W-:-:S03]  /*10cf0*/  @P0 LEA R7, R30, UR46, 0x1 ;  /* 0x0000002e1e070c11 */ /* 0x000fc6000f8e08ff */
[----:B------:R-:W1:Y:S04]  /*10d00*/  SHFL.IDX PT, R2, R5, RZ, 0x181f ;  /* 0x00181fff05027589 */ /* 0x000e6800000e0000 */
[----:B------:R-:W-:Y:S01]  /*10d10*/  SHFL.IDX PT, R4, R5, 0x1, 0x181f ;  /* 0x00381f0005047f89 */ /* 0x000fe200000e0000 */
[----:B0-----:R-:W-:-:S05]  /*10d20*/  @P0 LEA R14, P1, R22, R14, 0x1 ;  /* 0x0000000e160e0211 */ /* 0x001fca00078208ff */
[----:B-1----:R-:W-:Y:S01]  /*10d30*/  @P0 IMAD.X R3, RZ, RZ, R2, P1 ;  /* 0x000000ffff030224 */ /* 0x002fe200008e0602 */
[----:B------:R-:W-:Y:S02]  /*10d40*/  @P0 MOV R2, R14 ;  /* 0x0000000e00020202 */ /* 0x000fe40000000f00 */
        /* <DEDUP_REMOVED lines=16> */
.L_x_5046:
[----:B------:R-:W-:-:S13]  /*10e50*/  ISETP.GE.AND P0, PT, R18, 0x31, PT ;  /* 0x000000311200780c */ /* 0x000fda0003f06270 */
[----:B0-2---:R-:W-:Y:S02]  /*10e60*/  @P0 LEA R2, P1, R22, R14, 0x1 ;  /* 0x0000000e16020211 */ /* 0x005fe400078208ff */
[----:B------:R-:W-:-:S03]  /*10e70*/  @P0 LEA R5, R30, UR46, 0x1 ;  /* 0x0000002e1e050c11 */ /* 0x000fc6000f8e08ff */
[----:B-1----:R-:W-:-:S05]  /*10e80*/  @P0 IMAD.X R3, RZ, RZ, R4, P1 ;  /* 0x000000ffff030224 */ /* 0x002fca00008e0604 */
        /* <DEDUP_REMOVED lines=11> */
.L_x_4997:
        /* <DEDUP_REMOVED lines=11> */
[----:B------:R-:W-:Y:S01]  /*10ff0*/  MOV R4, UR4 ;  /* 0x0000000400047c02 */ /* 0x000fe20008000f00 */
[----:B------:R-:W-:Y:S01]  /*11000*/  IMAD.U32 R5, RZ, RZ, UR5 ;  /* 0x00000005ff057e24 */ /* 0x000fe2000f8e00ff */
[----:B------:R-:W0:Y:S01]  /*11010*/  LDC.64 R2, c[0x4][R2] ;  /* 0x0100000002027b82 */ /* 0x000e220000000a00 */
[----:B------:R-:W-:Y:S01]  /*11020*/  IMAD.U32 R6, RZ, RZ, UR6 ;  /* 0x00000006ff067e24 */ /* 0x000fe2000f8e00ff */
[----:B------:R-:W-:Y:S01]  /*11030*/  MOV R10, UR8 ;  /* 0x00000008000a7c02 */ /* 0x000fe20008000f00 */
[----:B------:R-:W-:Y:S01]  /*11040*/  IMAD.U32 R7, RZ, RZ, UR7 ;  /* 0x00000007ff077e24 */ /* 0x000fe2000f8e00ff */
[----:B------:R-:W-:Y:S01]  /*11050*/  MOV R13, RZ ;  /* 0x000000ff000d7202 */ /* 0x000fe20000000f00 */
[----:B------:R-:W-:-:S02]  /*11060*/  IMAD.U32 R11, RZ, RZ, UR9 ;  /* 0x00000009ff0b7e24 */ /* 0x000fc4000f8e00ff */
[----:B------:R-:W-:Y:S02]  /*11070*/  IMAD.MOV.U32 R8, RZ, RZ, 0x70 ;  /* 0x00000070ff087424 */ /* 0x000fe400078e00ff */
[----:B------:R-:W-:-:S07]  /*11080*/  IMAD.MOV.U32 R12, RZ, RZ, 0x1 ;  /* 0x00000001ff0c7424 */ /* 0x000fce00078e00ff */
[----:B------:R-:W-:-:S07]  /*11090*/  LEPC R20, `(.L_x_4998) ;  /* 0x000000001014794e */ /* 0x000fce0000000000 */
[----:B0-----:R-:W-:Y:S05]  /*110a0*/  CALL.ABS.NOINC R2 ;  /* 0x0000000002007343 */ /* 0x001fea0003c00000 */
.L_x_4998:
[----:B------:R-:W-:Y:S01]  /*110b0*/  UISETP.NE.AND UP0, UPT, UR48, URZ, UPT ;  /* 0x0000003f3000728c */ /* 0x000fe2000bf05270 */
[----:B------:R-:W0:Y:S01]  /*110c0*/  S2R R20, SR_CTAID.Z ;  /* 0x0000000000147919 */ /* 0x000e220000002700 */
[----:B------:R-:W-:Y:S01]  /*110d0*/  VIADD R9, R31, UR41 ;  /* 0x000000291f097c36 */ /* 0x000fe20008000000 */
[----:B------:R-:W-:Y:S01]  /*110e0*/  R2UR UR6, R23 ;  /* 0x00000000170672ca */ /* 0x000fe200000e0000 */
[----:B------:R-:W-:Y:S02]  /*110f0*/  ULDC.64 UR8, c[0x0][0x2d8] ;  /* 0x0000b60000087ab9 */ /* 0x000fe40000000a00 */
[----:B------:R-:W-:Y:S01]  /*11100*/  PLOP3.LUT P0, PT, PT, PT, UP0, 0x80, 0x0 ;  /* 0x000000000000781c */ /* 0x000fe20003f0f008 */
[----:B------:R-:W-:-:S04]  /*11110*/  IMAD.MOV.U32 R7, RZ, RZ, R9 ;  /* 0x000000ffff077224 */ /* 0x000fc800078e0009 */
[----:B------:R-:W-:-:S05]  /*11120*/  @UP0 ULDC UR4, c[0x0][0x44c] ;  /* 0x0001130000040ab9 */ /* 0x000fca0000000800 */
[----:B------:R-:W-:-:S03]  /*11130*/  UIMAD UR6, UR6, UR8, URZ ;  /* 0x00000008060672a4 */ /* 0x000fc6000f8e023f */
[----:B------:R-:W-:Y:S01]  /*11140*/  @P0 IMAD.HI.U32 R0, R9, UR4, RZ ;  /* 0x0000000409000c27 */ /* 0x000fe2000f8e00ff */
[----:B------:R-:W-:Y:S01]  /*11150*/  PLOP3.LUT P0, PT, PT, PT, UP0, 0x80, 0x0 ;  /* 0x000000000000781c */ /* 0x000fe20003f0f008 */
[----:B------:R-:W-:Y:S01]  /*11160*/  @UP0 ULDC UR4, c[0x0][0x450] ;  /* 0x0001140000040ab9 */ /* 0x000fe20000000800 */
[----:B------:R-:W-:-:S11]  /*11170*/  UIMAD UR6, UR40, UR9, UR6 ;  /* 0x00000009280672a4 */ /* 0x000fd6000f8e0206 */
[----:B------:R-:W-:Y:S01]  /*11180*/  @P0 SHF.R.U32.HI R7, RZ, UR4, R0 ;  /* 0x00000004ff070c19 */ /* 0x000fe20008011600 */
[----:B------:R-:W-:Y:S01]  /*11190*/  UIMAD.WIDE.U32 UR4, UR40, UR8, URZ ;  /* 0x00000008280472a5 */ /* 0x000fe2000f8e003f */
[----:B------:R-:W1:Y:S01]  /*111a0*/  LDC R0, c[0x0][0x448] ;  /* 0x00011200ff007b82 */ /* 0x000e620000000800 */
[----:B0-----:R-:W-:Y:S01]  /*111b0*/  SHF.R.S32.HI R6, RZ, 0x1f, R20 ;  /* 0x0000001fff067819 */ /* 0x001fe20000011414 */
[----:B------:R-:W-:Y:S01]  /*111c0*/  ULDC.64 UR8, c[0x0][0x2e0] ;  /* 0x0000b80000087ab9 */ /* 0x000fe20000000a00 */
[----:B------:R-:W-:Y:S02]  /*111d0*/  UIADD3 UR6, UR5, UR6, URZ ;  /* 0x0000000605067290 */ /* 0x000fe4000fffe03f */
[----:B------:R-:W-:Y:S01]  /*111e0*/  MOV R4, UR4 ;  /* 0x0000000400047c02 */ /* 0x000fe20008000f00 */
[----:B------:R-:W-:Y:S02]  /*111f0*/  IMAD R6, R6, UR8, RZ ;  /* 0x0000000806067c24 */ /* 0x000fe4000f8e02ff */
[----:B------:R-:W-:Y:S01]  /*11200*/  IMAD.U32 R5, RZ, RZ, UR5 ;  /* 0x00000005ff057e24 */ /* 0x000fe2000f8e00ff */
[----:B------:R-:W-:Y:S01]  /*11210*/  ULDC.64 UR4, c[0x0][0x2d0] ;  /* 0x0000b40000047ab9 */ /* 0x000fe20000000a00 */
[----:B------:R-:W-:-:S02]  /*11220*/  IMAD.U32 R3, RZ, RZ, UR6 ;  /* 0x00000006ff037e24 */ /* 0x000fc4000f8e00ff */
[----:B------:R-:W-:Y:S01]  /*11230*/  IMAD.MOV.U32 R2, RZ, RZ, R4 ;  /* 0x000000ffff027224 */ /* 0x000fe200078e0004 */
[----:B------:R-:W-:Y:S01]  /*11240*/  SHF.R.S32.HI R4, RZ, 0x1f, R7 ;  /* 0x0000001fff047819 */ /* 0x000fe20000011407 */
[C---:B------:R-:W-:Y:S02]  /*11250*/  IMAD R5, R20.reuse, UR9, R6 ;  /* 0x0000000914057c24 */ /* 0x040fe4000f8e0206 */
[----:B------:R-:W-:-:S04]  /*11260*/  IMAD.WIDE.U32 R2, R20, UR8, R2 ;  /* 0x0000000814027c25 */ /* 0x000fc8000f8e0002 */
[----:B------:R-:W-:Y:S01]  /*11270*/  IMAD.IADD R3, R3, 0x1, R5 ;  /* 0x0000000103037824 */ /* 0x000fe200078e0205 */
[C---:B------:R-:W-:Y:S01]  /*11280*/  IADD3 R5, -R7.reuse, RZ, RZ ;  /* 0x000000ff07057210 */ /* 0x040fe20007ffe1ff */
[----:B------:R-:W-:Y:S02]  /*11290*/  IMAD R4, R4, UR4, RZ ;  /* 0x0000000404047c24 */ /* 0x000fe4000f8e02ff */
[----:B------:R-:W-:-:S04]  /*112a0*/  IMAD.WIDE.U32 R2, R7, UR4, R2 ;  /* 0x0000000407027c25 */ /* 0x000fc8000f8e0002 */
[----:B-1----:R-:W-:Y:S02]  /*112b0*/  IMAD R5, R0, R5, R9 ;  /* 0x0000000500057224 */ /* 0x002fe400078e0209 */
        /* <DEDUP_REMOVED lines=17> */
[----:B------:R-:W-:Y:S02]  /*113d0*/  VIADD R7, R35, UR41 ;  /* 0x0000002923077c36 */ /* 0x000fe40008000000 */
[----:B------:R-:W1:Y:S01]  /*113e0*/  SHFL.IDX PT, R2, R5, RZ, 0x181f ;  /* 0x00181fff05027589 */ /* 0x000e6200000e0000 */
[----:B------:R-:W-:Y:S02]  /*113f0*/  IMAD R0, R0, UR4, RZ ;  /* 0x0000000400007c24 */ /* 0x000fe4000f8e02ff */
[C---:B------:R-:W-:Y:S01]  /*11400*/  VIADD R11, R7.reuse, 0x10 ;  /* 0x00000010070b7836 */ /* 0x040fe20000000000 */
[----:B------:R-:W-:Y:S02]  /*11410*/  SHFL.IDX PT, R6, R5, 0x1, 0x181f ;  /* 0x00381f0005067f89 */ /* 0x000fe400000e0000 */
[----:B------:R-:W-:-:S13]  /*11420*/  ISETP.GE.AND P0, PT, R7, R0, PT ;  /* 0x000000000700720c */ /* 0x000fda0003f06270 */
[----:B------:R-:W-:Y:S02]  /*11430*/  @!P0 LEA R9, R30, UR46, 0x1 ;  /* 0x0000002e1e098c11 */ /* 0x000fe4000f8e08ff */
[----:B0-----:R-:W-:-:S04]  /*11440*/  @!P0 LEA R14, P2, R22, R14, 0x1 ;  /* 0x0000000e160e8211 */ /* 0x001fc800078408ff */
[----:B-1----:R-:W-:Y:S01]  /*11450*/  @!P0 IADD3.X R3, RZ, R2, RZ, P2, !PT ;  /* 0x00000002ff038210 */ /* 0x002fe200017fe4ff */
[----:B------:R-:W-:Y:S02]  /*11460*/  @!P0 IMAD.MOV.U32 R2, RZ, RZ, R14 ;  /* 0x000000ffff028224 */ /* 0x000fe400078e000e */
[----:B------:R-:W0:Y:S04]  /*11470*/  SHFL.IDX PT, R14, R4, 0x1, 0x181f ;  /* 0x00381f00040e7f89 */ /* 0x000e2800000e0000 */
[----:B------:R1:W-:Y:S01]  /*11480*/  @!P0 LDGSTS.E.BYPASS.LTC128B.128 [R9+0x20400], desc[UR36][R2.64], !P1 ;  /* 0x2040000002098fae */ /* 0x0003e2000c901d64 */
[----:B------:R-:W-:Y:S02]  /*11490*/  ISETP.GE.AND P0, PT, R11, R0, PT ;  /* 0x000000000b00720c */ /* 0x000fe40003f06270 */
[----:B-1----:R-:W-:-:S11]  /*114a0*/  IADD3 R9, R7, 0x20, RZ ;  /* 0x0000002007097810 */ /* 0x002fd60007ffe0ff */
[----:B------:R-:W-:Y:S02]  /*114b0*/  @!P0 LEA R21, R30, UR46, 0x1 ;  /* 0x0000002e1e158c11 */ /* 0x000fe4000f8e08ff */
[----:B0-----:R-:W-:Y:S02]  /*114c0*/  @!P0 LEA R2, P2, R22, R14, 0x1 ;  /* 0x0000000e16028211 */ /* 0x001fe400078408ff */
[----:B------:R-:W0:Y:S03]  /*114d0*/  SHFL.IDX PT, R14, R4, 0x2, 0x181f ;  /* 0x00581f00040e7f89 */ /* 0x000e2600000e0000 */
[----:B------:R-:W-:Y:S02]  /*114e0*/  @!P0 IMAD.X R3, RZ, RZ, R6, P2 ;  /* 0x000000ffff038224 */ /* 0x000fe400010e0606 */
        /* <DEDUP_REMOVED lines=9> */
.L_x_5055:
[----:B------:R-:W-:-:S05]  /*11580*/  VIADD R7, R7, 0x30 ;  /* 0x0000003007077836 */ /* 0x000fca0000000000 */
[----:B------:R-:W-:Y:S02]  /*11590*/  ISETP.GE.AND P0, PT, R7, R0, PT ;  /* 0x000000000700720c */ /* 0x000fe40003f06270 */
[----:B------:R-:W-:-:S04]  /*115a0*/  MOV R0, 0x1 ;  /* 0x0000000100007802 */ /* 0x000fc80000000f00 */
[----:B------:R-:W-:-:S07]  /*115b0*/  SHF.L.U32 R0, R0, 0x1f, RZ ;  /* 0x0000001f00007819 */ /* 0x000fce00000006ff */
[----:B0-2---:R-:W-:Y:S02]  /*115c0*/  @!P0 LEA R2, P2, R22, R14, 0x1 ;  /* 0x0000000e16028211 */ /* 0x005fe400078408ff */
[----:B------:R-:W-:-:S03]  /*115d0*/  @!P0 LEA R5, R30, UR46, 0x1 ;  /* 0x0000002e1e058c11 */ /* 0x000fc6000f8e08ff */
[----:B-1----:R-:W-:-:S05]  /*115e0*/  @!P0 IMAD.X R3, RZ, RZ, R6, P2 ;  /* 0x000000ffff038224 */ /* 0x002fca00010e0606 */
        /* <DEDUP_REMOVED lines=11> */
.L_x_5056:
[----:B------:R-:W-:-:S13]  /*116a0*/  ISETP.NE.AND P0, PT, R33, 0x3, PT ;  /* 0x000000032100780c */ /* 0x000fda0003f05270 */
[----:B------:R-:W-:Y:S05]  /*116b0*/  @!P0 BRA `(.L_x_5001) ;  /* 0x0000000000048947 */ /* 0x000fea0003800000 */
[----:B------:R-:W-:Y:S01]  /*116c0*/  BPT.TRAP 0x1 ;  /* 0x000000040000795c */ /* 0x000fe20000300000 */
.L_x_5001:
[----:B------:R-:W1:Y:S02]  /*116d0*/  SYNCS.PHASECHK.TRANS64.TRYWAIT P0, [UR46+0x28c60], R0 ;  /* 0x028c6000ff0075a7 */ /* 0x000e64000800016e */
[----:B-1----:R-:W-:Y:S05]  /*116e0*/  @!P0 BRA `(.L_x_5002) ;  /* 0x0000002800608947 */ /* 0x002fea0003800000 */
.L_x_5057:
        /* <DEDUP_REMOVED lines=66> */
[----:B------:R0:W1:Y:S02]  /*11b10*/  SHFL.IDX PT, R14, R0, 0x3, 0x181f ;  /* 0x00781f00000e7f89 */ /* 0x00006400000e0000 */
[----:B------:R-:W-:Y:S02]  /*11b20*/  IADD3.X R3, RZ, R9, RZ, P6, !PT ;  /* 0x00000009ff037210 */ /* 0x000fe400037fe4ff */
        /* <DEDUP_REMOVED lines=37> */
.L_x_5067:
        /* <DEDUP_REMOVED lines=30> */
.L_x_5004:
[----:B------:R-:W-:Y:S01]  /*11f60*/  VIADD R25, R25, 0xfffffffe ;  /* 0xfffffffe19197836 */ /* 0x000fe20000000000 */
[----:B------:R-:W-:Y:S01]  /*11f70*/  SYNCS.ARRIVE.TRANS64.A1T0 RZ, [UR46+0x28c50], RZ ;  /* 0x028c50ffffff79a7 */ /* 0x000fe2000810002e */
[----:B------:R-:W-:Y:S01]  /*11f80*/  BSSY B0, `(.L_x_4982) ;  /* 0x00000f2000007945 */ /* 0x000fe20003800000 */
[----:B------:R-:W-:Y:S01]  /*11f90*/  MOV R0, 0x1 ;  /* 0x0000000100007802 */ /* 0x000fe20000000f00 */
[----:B------:R-:W-:Y:S01]  /*11fa0*/  IMAD.MOV.U32 R21, RZ, RZ, 0x1 ;  /* 0x00000001ff157424 */ /* 0x000fe200078e00ff */
[----:B------:R-:W-:-:S13]  /*11fb0*/  ISETP.GE.AND P0, PT, R25, UR49, PT ;  /* 0x0000003119007c0c */ /* 0x000fda000bf06270 */
[----:B------:R-:W-:Y:S05]  /*11fc0*/  @!P0 BRA `(.L_x_5005) ;  /* 0x0000000c00b48947 */ /* 0x000fea0003800000 */
[----:B------:R-:W-:Y:S01]  /*11fd0*/  UIADD3 UR4, UR45, 0x1, URZ ;  /* 0x000000012d047890 */ /* 0x000fe2000fffe03f */
[----:B------:R-:W-:Y:S01]  /*11fe0*/  LOP3.LUT R3, RZ, UR43, RZ, 0x33, !PT ;  /* 0x0000002bff037c12 */ /* 0x000fe2000f8e33ff */
[----:B------:R-:W-:Y:S01]  /*11ff0*/  IMAD.MOV.U32 R21, RZ, RZ, 0x1 ;  /* 0x00000001ff157424 */ /* 0x000fe200078e00ff */
[----:B------:R-:W-:Y:S01]  /*12000*/  LOP3.LUT R5, RZ, UR42, RZ, 0x33, !PT ;  /* 0x0000002aff057c12 */ /* 0x000fe2000f8e33ff */
[----:B------:R-:W-:Y:S01]  /*12010*/  UIMAD UR4, UR4, UR38, URZ ;  /* 0x00000026040472a4 */ /* 0x000fe2000f8e023f */
[----:B------:R-:W-:Y:S02]  /*12020*/  IADD3 R35, R36, R28, R35 ;  /* 0x0000001c24237210 */ /* 0x000fe40007ffe023 */
[----:B------:R-:W-:Y:S02]  /*12030*/  LOP3.LUT R28, R34, 0x40, RZ, 0xc0, !PT ;  /* 0x00000040221c7812 */ /* 0x000fe400078ec0ff */
[----:B------:R-:W-:Y:S01]  /*12040*/  LOP3.LUT R25, R17, 0x80, RZ, 0xc0, !PT ;  /* 0x0000008011197812 */ /* 0x000fe200078ec0ff */
[----:B------:R-:W-:Y:S01]  /*12050*/  VIADD R2, R35, 0xffffff40 ;  /* 0xffffff4023027836 */ /* 0x000fe20000000000 */
[----:B------:R-:W-:-:S02]  /*12060*/  LOP3.LUT R0, RZ, UR4, RZ, 0x33, !PT ;  /* 0x00000004ff007c12 */ /* 0x000fc4000f8e33ff */
[----:B------:R-:W-:Y:S02]  /*12070*/  SHF.R.U32.HI R28, RZ, 0x2, R28 ;  /* 0x00000002ff1c7819 */ /* 0x000fe4000001161c */
[----:B------:R-:W-:Y:S02]  /*12080*/  VIADDMNMX R0, R0, -UR44, R3, !PT ;  /* 0x8000002c00007c46 */ /* 0x000fe4000f800103 */
[----:B------:R-:W-:Y:S02]  /*12090*/  SHF.R.U32.HI R25, RZ, 0x3, R25 ;  /* 0x00000003ff197819 */ /* 0x000fe40000011619 */
[----:B------:R-:W-:Y:S02]  /*120a0*/  VIMNMX R5, R0, R5, !PT ;  /* 0x0000000500057248 */ /* 0x000fe40007fe0100 */
[----:B------:R-:W-:Y:S02]  /*120b0*/  MOV R0, 0x1 ;  /* 0x0000000100007802 */ /* 0x000fe40000000f00 */
[C---:B------:R-:W-:Y:S01]  /*120c0*/  IADD3 R22, -R5.reuse, -0x2, RZ ;  /* 0xfffffffe05167810 */ /* 0x040fe20007ffe1ff */
[----:B------:R-:W-:-:S07]  /*120d0*/  IMAD R9, R5, -0x40, R2 ;  /* 0xffffffc005097824 */ /* 0x000fce00078e0202 */
.L_x_5020:
[----:B------:R-:W-:Y:S01]  /*120e0*/  ISETP.NE.AND P1, PT, R37, 0x1, PT ;  /* 0x000000012500780c */ /* 0x000fe20003f25270 */
[----:B------:R-:W-:Y:S01]  /*120f0*/  BSSY B1, `(.L_x_5006) ;  /* 0x0000014000017945 */ /* 0x000fe20003800000 */
[----:B------:R-:W-:Y:S01]  /*12100*/  ISETP.GT.U32.AND P0, PT, R31, 0x3f, PT ;  /* 0x0000003f1f00780c */ /* 0x000fe20003f04070 */
[----:B------:R-:W-:Y:S02]  /*12110*/  IMAD.MOV.U32 R7, RZ, RZ, R9 ;  /* 0x000000ffff077224 */ /* 0x000fe400078e0009 */
[----:B------:R-:W-:-:S08]  /*12120*/  IMAD.MOV.U32 R6, RZ, RZ, RZ ;  /* 0x000000ffff067224 */ /* 0x000fd000078e00ff */
        /* <DEDUP_REMOVED lines=11> */
[----:B------:R-:W-:-:S04]  /*121e0*/  ULDC.64 UR4, c[0x0][0x418] ;  /* 0x0001060000047ab9 */ /* 0x000fc80000000a00 */
[----:B------:R-:W-:Y:S02]  /*121f0*/  IADD3 R3, R5, R3, RZ ;  /* 0x0000000305037210 */ /* 0x000fe40007ffe0ff */
[----:B------:R-:W-:-:S04]  /*12200*/  LEA R4, P0, R2, UR4, 0x2 ;  /* 0x0000000402047c11 */ /* 0x000fc8000f8010ff */
[----:B------:R-:W-:-:S05]  /*12210*/  LEA.HI.X R5, R2, UR5, R3, 0x2, P0 ;  /* 0x0000000502057c11 */ /* 0x000fca00080f1403 */
[----:B------:R0:W5:Y:S04]  /*12220*/  LDG.E R6, desc[UR36][R4.64] ;  /* 0x0000002404067981 */ /* 0x000168000c1e1900 */
.L_x_5007:
[----:B------:R-:W-:Y:S05]  /*12230*/  BSYNC B1 ;  /* 0x0000000000017941 */ /* 0x000fea0003800000 */
.L_x_5006:
[----:B------:R-:W-:-:S13]  /*12240*/  ISETP.NE.AND P0, PT, R33, 0x3, PT ;  /* 0x000000032100780c */ /* 0x000fda0003f05270 */
[----:B------:R-:W-:Y:S05]  /*12250*/  @!P0 BRA `(.L_x_5008) ;  /* 0x0000000000048947 */ /* 0x000fea0003800000 */
[----:B------:R-:W-:Y:S01]  /*12260*/  BPT.TRAP 0x1 ;  /* 0x000000040000795c */ /* 0x000fe20000300000 */
.L_x_5008:
[----:B------:R-:W-:Y:S01]  /*12270*/  LEA R10, R0, UR46, 0x3 ;  /* 0x0000002e000a7c11 */ /* 0x000fe2000f8e18ff */
[----:B------:R-:W-:Y:S01]  /*12280*/  BSSY B1, `(.L_x_5009) ;  /* 0x0000004000017945 */ /* 0x000fe20003800000 */
[----:B------:R-:W-:-:S04]  /*12290*/  SHF.L.U32 R20, R21, 0x1f, RZ ;  /* 0x0000001f15147819 */ /* 0x000fc800000006ff */
[----:B------:R-:W1:Y:S02]  /*122a0*/  SYNCS.PHASECHK.TRANS64.TRYWAIT P0, [R10+URZ+0x28c40], R20 ;  /* 0x028c40140a0075a7 */ /* 0x000e64000800017f */
[----:B-1----:R-:W-:Y:S05]  /*122b0*/  @!P0 BRA `(.L_x_5010) ;  /* 0x0000002400948947 */ /* 0x002fea0003800000 */
.L_x_5068:
[----:B------:R-:W-:Y:S05]  /*122c0*/  BSYNC B1 ;  /* 0x0000000000017941 */ /* 0x000fea0003800000 */
.L_x_5009:
        /* <DEDUP_REMOVED lines=25> */
[----:B------:R-:W-:Y:S01]  /*12460*/  IADD3 R29, R3, UR4, RZ ;  /* 0x00000004031d7c10 */ /* 0x000fe2000fffe0ff */
[----:B------:R-:W-:-:S03]  /*12470*/  UMOV UR4, 0xffffffff ;  /* 0xffffffff00047882 */ /* 0x000fc60000000000 */
        /* <DEDUP_REMOVED lines=17> */
[----:B------:R3:W0:Y:S01]  /*12590*/  SHFL.IDX PT, R14, R26, 0x3, 0x181f ;  /* 0x00781f001a0e7f89 */ /* 0x00062200000e0000 */
[----:B--2---:R-:W-:-:S05]  /*125a0*/  IADD3.X R3, RZ, R3, RZ, P0, !PT ;  /* 0x00000003ff037210 */ /* 0x004fca00007fe4ff */
[----:B------:R3:W-:Y:S04]  /*125b0*/  LDGSTS.E.BYPASS.LTC128B.128 [R27+0x23400], desc[UR36][R2.64], !P1 ;  /* 0x23400000021b7fae */ /* 0x0007e8000c901d64 */
.L_x_5078:
        /* <DEDUP_REMOVED lines=8> */
.L_x_5012:
        /* <DEDUP_REMOVED lines=10> */
.L_x_5013:
[----:B------:R2:W-:Y:S01]  /*126e0*/  SYNCS.ARRIVE.TRANS64.A1T0 RZ, [R10+URZ+0x28c30], RZ ;  /* 0x028c30ff0aff79a7 */ /* 0x0005e2000810003f */
[----:B------:R-:W-:Y:S05]  /*126f0*/  @!P2 BRA `(.L_x_5014) ;  /* 0x000000000004a947 */ /* 0x000fea0003800000 */
[----:B------:R-:W-:Y:S01]  /*12700*/  BPT.TRAP 0x1 ;  /* 0x000000040000795c */ /* 0x000fe20000300000 */
.L_x_5014:
[----:B------:R-:W3:Y:S01]  /*12710*/  SYNCS.PHASECHK.TRANS64.TRYWAIT P0, [R10+URZ+0x28c60], R20 ;  /* 0x028c60140a0075a7 */ /* 0x000ee2000800017f */
[----:B------:R-:W-:Y:S04]  /*12720*/  BSSY B1, `(.L_x_5015) ;  /* 0x0000002000017945 */ /* 0x000fe80003800000 */
[----:B---3--:R-:W-:Y:S05]  /*12730*/  @!P0 BRA `(.L_x_5016) ;  /* 0x0000002400948947 */ /* 0x008fea0003800000 */
.L_x_5079:
[----:B------:R-:W-:Y:S05]  /*12740*/  BSYNC B1 ;  /* 0x0000000000017941 */ /* 0x000fea0003800000 */
.L_x_5015:
        /* <DEDUP_REMOVED lines=51> */
[----:B------:R0:W1:Y:S01]  /*12a80*/  SHFL.IDX PT, R14, R18, 0x3, 0x181f ;  /* 0x00781f00120e7f89 */ /* 0x00006200000e0000 */
[----:B------:R-:W-:Y:S02]  /*12a90*/  IADD3.X R3, RZ, R20, RZ, P0, !PT ;  /* 0x00000014ff037210 */ /* 0x000fe400007fe4ff */
        /* <DEDUP_REMOVED lines=24> */
.L_x_5089:
        /* <DEDUP_REMOVED lines=20> */
.L_x_5018:
        /* <DEDUP_REMOVED lines=10> */
.L_x_5019:
[----:B------:R-:W-:Y:S01]  /*12e00*/  VIADD R0, R0, 0x1 ;  /* 0x0000000100007836 */ /* 0x000fe20000000000 */
[----:B------:R-:W-:Y:S01]  /*12e10*/  IADD3 R22, R22, -0x1, RZ ;  /* 0xffffffff16167810 */ /* 0x000fe20007ffe0ff */
[----:B------:R1:W-:Y:S01]  /*12e20*/  SYNCS.ARRIVE.TRANS64.A1T0 RZ, [R10+URZ+0x28c50], RZ ;  /* 0x028c50ff0aff79a7 */ /* 0x0003e2000810003f */
[----:B------:R-:W-:Y:S02]  /*12e30*/  VIADD R9, R9, 0xffffffc0 ;  /* 0xffffffc009097836 */ /* 0x000fe40000000000 */
[----:B------:R-:W-:-:S04]  /*12e40*/  ISETP.NE.AND P0, PT, R0, 0x2, PT ;  /* 0x000000020000780c */ /* 0x000fc80003f05270 */
[----:B------:R-:W-:Y:S02]  /*12e50*/  SEL R0, R0, RZ, P0 ;  /* 0x000000ff00007207 */ /* 0x000fe40000000000 */
[----:B0-----:R-:W-:Y:S02]  /*12e60*/  SEL R2, RZ, 0x1, P0 ;  /* 0x00000001ff027807 */ /* 0x001fe40000000000 */
[----:B------:R-:W-:Y:S02]  /*12e70*/  ISETP.GT.AND P0, PT, R22, UR49, PT ;  /* 0x0000003116007c0c */ /* 0x000fe4000bf04270 */
[----:B------:R-:W-:-:S11]  /*12e80*/  LOP3.LUT R21, R21, R2, RZ, 0x3c, !PT ;  /* 0x0000000215157212 */ /* 0x000fd600078e3cff */
[----:B-1----:R-:W-:Y:S05]  /*12e90*/  @P0 BRA `(.L_x_5020) ;  /* 0xfffffff000900947 */ /* 0x002fea000383ffff */
.L_x_5005:
[----:B------:R-:W-:Y:S05]  /*12ea0*/  BSYNC B0 ;  /* 0x0000000000007941 */ /* 0x000fea0003800000 */
.L_x_4982:
[----:B------:R-:W0:Y:S01]  /*12eb0*/  S2R R3, SR_CgaCtaId ;  /* 0x0000000000037919 */ /* 0x000e220000008800 */
[----:B------:R-:W-:Y:S01]  /*12ec0*/  MOV R2, 0x400 ;  /* 0x0000040000027802 */ /* 0x000fe20000000f00 */
[----:B------:R-:W-:Y:S01]  /*12ed0*/  BSSY B0, `(.L_x_5021) ;  /* 0x0000005000007945 */ /* 0x000fe20003800000 */
[----:B------:R-:W-:Y:S02]  /*12ee0*/  SHF.L.U32 R4, R4, 0x1f, RZ ;  /* 0x0000001f04047819 */ /* 0x000fe400000006ff */
[----:B0-----:R-:W-:-:S04]  /*12ef0*/  LEA R5, R3, R2, 0x18 ;  /* 0x0000000203057211 */ /* 0x001fc800078ec0ff */
[----:B------:R-:W0:Y:S02]  /*12f00*/  SYNCS.PHASECHK.TRANS64.TRYWAIT P0, [R5+URZ+0x28c20], R4 ;  /* 0x028c2004050075a7 */ /* 0x000e24000800017f */
[----:B0-----:R-:W-:Y:S05]  /*12f10*/  @!P0 BRA `(.L_x_5022) ;  /* 0x0000002400748947 */ /* 0x001fea0003800000 */
.L_x_5090:
[----:B------:R-:W-:Y:S05]  /*12f20*/  BSYNC B0 ;  /* 0x0000000000007941 */ /* 0x000fea0003800000 */
.L_x_5021:
[----:B------:R-:W-:-:S03]  /*12f30*/  UMOV UR4, 0xffffffff ;  /* 0xffffffff00047882 */ /* 0x000fc60000000000 */
[----:B------:R-:W-:Y:S05]  /*12f40*/  BRA.DIV UR4, `(.L_x_5023) ;  /* 0x00000026047c7947 */ /* 0x000fea000b800000 */
[----:B------:R-:W1:Y:S02]  /*12f50*/  S2R R2, SR_TID.X ;  /* 0x0000000000027919 */ /* 0x000e640000002100 */
[----:B-1----:R-:W-:-:S04]  /*12f60*/  SHF.R.U32.HI R2, RZ, 0x5, R2 ;  /* 0x00000005ff027819 */ /* 0x002fc80000011602 */
[----:B------:R-:W-:-:S05]  /*12f70*/  LOP3.LUT R2, R2, 0x3, RZ, 0xc0, !PT ;  /* 0x0000000302027812 */ /* 0x000fca00078ec0ff */
[----:B------:R1:W3:Y:S02]  /*12f80*/  SHFL.IDX PT, R14, R2, RZ, 0x1f ;  /* 0x00001fff020e7589 */ /* 0x0002e400000e0000 */
.L_x_5093:
[----:B---3--:R-:W-:-:S13]  /*12f90*/  ISETP.NE.AND P0, PT, R14, RZ, PT ;  /* 0x000000ff0e00720c */ /* 0x008fda0003f05270 */
[----:B------:R-:W-:Y:S05]  /*12fa0*/  @P0 BRA `(.L_x_4871) ;  /* 0x0000000000880947 */ /* 0x000fea0003800000 */
[----:B------:R-:W-:-:S03]  /*12fb0*/  UMOV UR4, 0xffffffff ;  /* 0xffffffff00047882 */ /* 0x000fc60000000000 */
[----:B------:R-:W-:Y:S05]  /*12fc0*/  BRA.DIV UR4, `(.L_x_5024) ;  /* 0x0000002604907947 */ /* 0x000fea000b800000 */
[----:B------:R-:W-:-:S13]  /*12fd0*/  ELECT P6, URZ, PT ;  /* 0x00000000003f782f */ /* 0x000fda00038c0000 */
.L_x_5096:
[----:B------:R-:W-:Y:S05]  /*12fe0*/  @!P6 BRA `(.L_x_4871) ;  /* 0x000000000078e947 */ /* 0x000fea0003800000 */
[----:B------:R-:W-:-:S06]  /*12ff0*/  ULOP3.LUT UR4, UR39, 0x2, URZ, 0xfc, !UPT ;  /* 0x0000000227047892 */ /* 0x000fcc000f8efc3f */
[----:B-1----:R-:W-:-:S05]  /*13000*/  IMAD.U32 R2, RZ, RZ, UR4 ;  /* 0x00000004ff027e24 */ /* 0x002fca000f8e00ff */
[----:B------:R-:W-:-:S13]  /*13010*/  ISETP.NE.AND P0, PT, R2, 0x3, PT ;  /* 0x000000030200780c */ /* 0x000fda0003f05270 */
[----:B------:R-:W-:Y:S05]  /*13020*/  @!P0 BRA `(.L_x_5025) ;  /* 0x0000000000048947 */ /* 0x000fea0003800000 */
[----:B------:R-:W-:Y:S01]  /*13030*/  BPT.TRAP 0x1 ;  /* 0x000000040000795c */ /* 0x000fe20000300000 */
.L_x_5025:
[C---:B0-----:R-:W-:Y:S01]  /*13040*/  IMAD R4, R0.reuse, 0x8, R5 ;  /* 0x0000000800047824 */ /* 0x041fe200078e0205 */
[----:B------:R-:W-:Y:S02]  /*13050*/  SHF.L.U32 R3, R21, 0x1f, RZ ;  /* 0x0000001f15037819 */ /* 0x000fe400000006ff */
[----:B------:R-:W-:Y:S02]  /*13060*/  IADD3 R0, R0, 0x1, RZ ;  /* 0x0000000100007810 */ /* 0x000fe40007ffe0ff */
[----:B------:R-:W0:Y:S02]  /*13070*/  SYNCS.PHASECHK.TRANS64.TRYWAIT P1, [R4+URZ+0x28c40], R3 ;  /* 0x028c4003040075a7 */ /* 0x000e24000802017f */
[----:B------:R-:W-:-:S04]  /*13080*/  ISETP.NE.AND P2, PT, R0, 0x2, PT ;  /* 0x000000020000780c */ /* 0x000fc80003f45270 */
[----:B------:R-:W-:Y:S01]  /*13090*/  SEL R2, RZ, 0x1, P2 ;  /* 0x00000001ff027807 */ /* 0x000fe20001000000 */
[----:B0-----:R-:W-:Y:S08]  /*130a0*/  @!P1 BRA `(.L_x_5026) ;  /* 0x0000002400789947 */ /* 0x001ff00003800000 */
.L_x_5097:
[----:B------:R-:W-:Y:S02]  /*130b0*/  SEL R0, R0, RZ, P2 ;  /* 0x000000ff00007207 */ /* 0x000fe40001000000 */
[----:B------:R-:W-:Y:S01]  /*130c0*/  LOP3.LUT R2, R21, R2, RZ, 0x3c, !PT ;  /* 0x0000000215027212 */ /* 0x000fe200078e3cff */
[----:B------:R-:W-:Y:S06]  /*130d0*/  @!P0 BRA `(.L_x_5027) ;  /* 0x0000000000048947 */ /* 0x000fec0003800000 */
[----:B------:R-:W-:Y:S01]  /*130e0*/  BPT.TRAP 0x1 ;  /* 0x000000040000795c */ /* 0x000fe20000300000 */
.L_x_5027:
[----:B------:R-:W-:Y:S01]  /*130f0*/  IMAD R5, R0, 0x8, R5 ;  /* 0x0000000800057824 */ /* 0x000fe200078e0205 */
[----:B------:R-:W-:-:S04]  /*13100*/  SHF.L.U32 R0, R2, 0x1f, RZ ;  /* 0x0000001f02007819 */ /* 0x000fc800000006ff */
[----:B------:R-:W1:Y:S02]  /*13110*/  SYNCS.PHASECHK.TRANS64.TRYWAIT P1, [R5+URZ+0x28c40], R0 ;  /* 0x028c4000050075a7 */ /* 0x000e64000802017f */
[----:B-1----:R-:W-:Y:S05]  /*13120*/  @!P1 BRA `(.L_x_5028) ;  /* 0x00000024006c9947 */ /* 0x002fea0003800000 */
.L_x_5098:
[----:B------:R-:W-:Y:S05]  /*13130*/  @!P0 BRA `(.L_x_5029) ;  /* 0x0000000000048947 */ /* 0x000fea0003800000 */
[----:B------:R-:W-:Y:S01]  /*13140*/  BPT.TRAP 0x1 ;  /* 0x000000040000795c */ /* 0x000fe20000300000 */
.L_x_5029:
[----:B------:R-:W3:Y:S02]  /*13150*/  SYNCS.PHASECHK.TRANS64.TRYWAIT P1, [R4+URZ+0x28c60], R3 ;  /* 0x028c6003040075a7 */ /* 0x000ee4000802017f */
[----:B---3--:R-:W-:Y:S05]  /*13160*/  @!P1 BRA `(.L_x_5030) ;  /* 0x0000002400709947 */ /* 0x008fea0003800000 */
.L_x_5099:
[----:B------:R-:W-:Y:S05]  /*13170*/  @!P0 BRA `(.L_x_5031) ;  /* 0x0000000000048947 */ /* 0x000fea0003800000 */
[----:B------:R-:W-:Y:S01]  /*13180*/  BPT.TRAP 0x1 ;  /* 0x000000040000795c */ /* 0x000fe20000300000 */
.L_x_5031:
[----:B----4-:R4:W0:Y:S02]  /*13190*/  SYNCS.PHASECHK.TRANS64.TRYWAIT P0, [R5+URZ+0x28c60], R0 ;  /* 0x028c6000050075a7 */ /* 0x010824000800017f */
[----:B0-----:R-:W-:Y:S05]  /*131a0*/  @!P0 NANOSLEEP.SYNCS 0x989680 ;  /* 0x009896800000895d */ /* 0x001fea0003900000 */
[----:B------:R-:W0:Y:S02]  /*131b0*/  @!P0 SYNCS.PHASECHK.TRANS64 P0, [R5+URZ+0x28c60], R0 ;  /* 0x028c6000050085a7 */ /* 0x000e24000800007f */
[----:B0-----:R-:W-:Y:S05]  /*131c0*/  @!P0 BRA `(.L_x_5031) ;  /* 0xfffffffc00f08947 */ /* 0x001fea000383ffff */
.L_x_4871:
[----:B------:R-:W-:Y:S05]  /*131d0*/  BSYNC B6 ;  /* 0x0000000000067941 */ /* 0x000fea0003800000 */
.L_x_4868:
[----:B------:R-:W-:Y:S05]  /*131e0*/  EXIT ;  /* 0x000000000000794d */ /* 0x000fea0003800000 */
.L_x_4882:
[----:B0-----:R-:W-:-:S04]  /*131f0*/  IMAD.U32 R5, RZ, RZ, UR5 ;  /* 0x00000005ff057e24 */ /* 0x001fc8000f8e00ff */
[----:B------:R0:W1:Y:S03]  /*13200*/  SYNCS.PHASECHK.TRANS64.TRYWAIT P1, [R5+URZ+0x28c50], R2 ;  /* 0x028c5002050075a7 */ /* 0x000066000802017f */
[----:B-1----:R-:W-:Y:S05]  /*13210*/  @!P1 NANOSLEEP.SYNCS 0x989680 ;  /* 0x009896800000995d */ /* 0x002fea0003900000 */
[----:B------:R-:W1:Y:S02]  /*13220*/  @!P1 SYNCS.PHASECHK.TRANS64 P1, [R5+URZ+0x28c50], R2 ;  /* 0x028c5002050095a7 */ /* 0x000e64000802007f */
[----:B-1----:R-:W-:Y:S05]  /*13230*/  @!P1 BRA `(.L_x_4882) ;  /* 0xfffffffc00ec9947 */ /* 0x002fea000383ffff */
[----:B------:R-:W-:Y:S05]  /*13240*/  BRA `(.L_x_5032) ;  /* 0xfffffee400547947 */ /* 0x000fea000383ffff */
.L_x_4888:
[----:B-1----:R-:W-:-:S04]  /*13250*/  IMAD.U32 R5, RZ, RZ, UR7 ;  /* 0x00000007ff057e24 */ /* 0x002fc8000f8e00ff */
[----:B------:R1:W2:Y:S03]  /*13260*/  SYNCS.PHASECHK.TRANS64.TRYWAIT P1, [R5+URZ+0x28c50], R2 ;  /* 0x028c5002050075a7 */ /* 0x0002a6000802017f */
[----:B--2---:R-:W-:Y:S05]  /*13270*/  @!P1 NANOSLEEP.SYNCS 0x989680 ;  /* 0x009896800000995d */ /* 0x004fea0003900000 */
[----:B------:R-:W2:Y:S02]  /*13280*/  @!P1 SYNCS.PHASECHK.TRANS64 P1, [R5+URZ+0x28c50], R2 ;  /* 0x028c5002050095a7 */ /* 0x000ea4000802007f */
[----:B--2---:R-:W-:Y:S05]  /*13290*/  @!P1 BRA `(.L_x_4888) ;  /* 0xfffffffc00ec9947 */ /* 0x004fea000383ffff */
[----:B------:R-:W-:Y:S05]  /*132a0*/  BRA `(.L_x_4887) ;  /* 0xfffffef000587947 */ /* 0x000fea000383ffff */
.L_x_4899:
[----:B-1----:R-:W-:-:S04]  /*132b0*/  MOV R0, UR40 ;  /* 0x0000002800007c02 */ /* 0x002fc80008000f00 */
[----:B------:R1:W2:Y:S03]  /*132c0*/  SYNCS.PHASECHK.TRANS64.TRYWAIT P0, [R0+URZ+0x28c00], R13 ;  /* 0x028c000d000075a7 */ /* 0x0002a6000800017f */
[----:B--2---:R-:W-:Y:S05]  /*132d0*/  @!P0 NANOSLEEP.SYNCS 0x989680 ;  /* 0x009896800000895d */ /* 0x004fea0003900000 */
[----:B------:R-:W2:Y:S02]  /*132e0*/  @!P0 SYNCS.PHASECHK.TRANS64 P0, [R0+URZ+0x28c00], R13 ;  /* 0x028c000d000085a7 */ /* 0x000ea4000800007f */
[----:B--2---:R-:W-:Y:S05]  /*132f0*/  @!P0 BRA `(.L_x_4899) ;  /* 0xfffffffc00ec8947 */ /* 0x004fea000383ffff */
[----:B------:R-:W-:Y:S05]  /*13300*/  BRA `(.L_x_5033) ;  /* 0xffffff08005c7947 */ /* 0x000fea000383ffff */
.L_x_4903:
[----:B-1----:R-:W-:-:S04]  /*13310*/  IMAD.U32 R2, RZ, RZ, UR40 ;  /* 0x00000028ff027e24 */ /* 0x002fc8000f8e00ff */
[----:B------:R1:W2:Y:S03]  /*13320*/  SYNCS.PHASECHK.TRANS64.TRYWAIT P0, [R2+URZ+0x28c30], R13 ;  /* 0x028c300d020075a7 */ /* 0x0002a6000800017f */
[----:B--2---:R-:W-:Y:S05]  /*13330*/  @!P0 NANOSLEEP.SYNCS 0x989680 ;  /* 0x009896800000895d */ /* 0x004fea0003900000 */
[----:B------:R-:W2:Y:S02]  /*13340*/  @!P0 SYNCS.PHASECHK.TRANS64 P0, [R2+URZ+0x28c30], R13 ;  /* 0x028c300d020085a7 */ /* 0x000ea4000800007f */
[----:B--2---:R-:W-:Y:S05]  /*13350*/  @!P0 BRA `(.L_x_4903) ;  /* 0xfffffffc00ec8947 */ /* 0x004fea000383ffff */
[----:B------:R-:W-:Y:S05]  /*13360*/  BRA `(.L_x_4902) ;  /* 0xffffff08009c7947 */ /* 0x000fea000383ffff */
.L_x_4916:
[----:B--2---:R-:W-:-:S04]  /*13370*/  IMAD.U32 R14, RZ, RZ, UR40 ;  /* 0x00000028ff0e7e24 */ /* 0x004fc8000f8e00ff */
[----:B------:R2:W4:Y:S03]  /*13380*/  SYNCS.PHASECHK.TRANS64.TRYWAIT P0, [R14+URZ+0x28c50], R13 ;  /* 0x028c500d0e0075a7 */ /* 0x000526000800017f */
[----:B----4-:R-:W-:Y:S05]  /*13390*/  @!P0 NANOSLEEP.SYNCS 0x989680 ;  /* 0x009896800000895d */ /* 0x010fea0003900000 */
[----:B------:R-:W4:Y:S02]  /*133a0*/  @!P0 SYNCS.PHASECHK.TRANS64 P0, [R14+URZ+0x28c50], R13 ;  /* 0x028c500d0e0085a7 */ /* 0x000f24000800007f */
[----:B----4-:R-:W-:Y:S05]  /*133b0*/  @!P0 BRA `(.L_x_4916) ;  /* 0xfffffffc00ec8947 */ /* 0x010fea000383ffff */
[----:B------:R-:W-:Y:S05]  /*133c0*/  BRA `(.L_x_4915) ;  /* 0xffffff2400fc7947 */ /* 0x000fea000383ffff */
.L_x_4925:
[----:B-1----:R-:W-:-:S04]  /*133d0*/  IMAD.U32 R12, RZ, RZ, UR31 ;  /* 0x0000001fff0c7e24 */ /* 0x002fc8000f8e00ff */
[----:B------:R1:W2:Y:S03]  /*133e0*/  SYNCS.PHASECHK.TRANS64.TRYWAIT P0, [R12+URZ+0x28c30], R13 ;  /* 0x028c300d0c0075a7 */ /* 0x0002a6000800017f */
[----:B--2---:R-:W-:Y:S05]  /*133f0*/  @!P0 NANOSLEEP.SYNCS 0x989680 ;  /* 0x009896800000895d */ /* 0x004fea0003900000 */
[----:B------:R-:W2:Y:S02]  /*13400*/  @!P0 SYNCS.PHASECHK.TRANS64 P0, [R12+URZ+0x28c30], R13 ;  /* 0x028c300d0c0085a7 */ /* 0x000ea4000800007f */
[----:B--2---:R-:W-:Y:S05]  /*13410*/  @!P0 BRA `(.L_x_4925) ;  /* 0xfffffffc00ec8947 */ /* 0x004fea000383ffff */
[----:B------:R-:W-:Y:S05]  /*13420*/  BRA `(.L_x_4924) ;  /* 0xffffff2c009c7947 */ /* 0x000fea000383ffff */
.L_x_4938:
[----:B-1----:R-:W-:-:S04]  /*13430*/  MOV R14, UR31 ;  /* 0x0000001f000e7c02 */ /* 0x002fc80008000f00 */
[----:B------:R1:W2:Y:S03]  /*13440*/  SYNCS.PHASECHK.TRANS64.TRYWAIT P0, [R14+URZ+0x28c50], R13 ;  /* 0x028c500d0e0075a7 */ /* 0x0002a6000800017f */
[----:B--2---:R-:W-:Y:S05]  /*13450*/  @!P0 NANOSLEEP.SYNCS 0x989680 ;  /* 0x009896800000895d */ /* 0x004fea0003900000 */
[----:B------:R-:W2:Y:S02]  /*13460*/  @!P0 SYNCS.PHASECHK.TRANS64 P0, [R14+URZ+0x28c50], R13 ;  /* 0x028c500d0e0085a7 */ /* 0x000ea4000800007f */
[----:B--2---:R-:W-:Y:S05]  /*13470*/  @!P0 BRA `(.L_x_4938) ;  /* 0xfffffffc00ec8947 */ /* 0x004fea000383ffff */
[----:B------:R-:W-:Y:S05]  /*13480*/  BRA `(.L_x_4937) ;  /* 0xffffff4c007c7947 */ /* 0x000fea000383ffff */
.L_x_4948:
[----:B-1----:R-:W-:-:S04]  /*13490*/  IMAD.U32 R11, RZ, RZ, UR26 ;  /* 0x0000001aff0b7e24 */ /* 0x002fc8000f8e00ff */
[----:B------:R1:W2:Y:S03]  /*134a0*/  SYNCS.PHASECHK.TRANS64.TRYWAIT P1, [R11+URZ+0x28c30], R14 ;  /* 0x028c300e0b0075a7 */ /* 0x0002a6000802017f */
[----:B--2---:R-:W-:Y:S05]  /*134b0*/  @!P1 NANOSLEEP.SYNCS 0x989680 ;  /* 0x009896800000995d */ /* 0x004fea0003900000 */
[----:B------:R-:W2:Y:S02]  /*134c0*/  @!P1 SYNCS.PHASECHK.TRANS64 P1, [R11+URZ+0x28c30], R14 ;  /* 0x028c300e0b0095a7 */ /* 0x000ea4000802007f */
[----:B--2---:R-:W-:Y:S05]  /*134d0*/  @!P1 BRA `(.L_x_4948) ;  /* 0xfffffffc00ec9947 */ /* 0x004fea000383ffff */
[----:B------:R-:W-:Y:S05]  /*134e0*/  BRA `(.L_x_4947) ;  /* 0xffffff54000c7947 */ /* 0x000fea000383ffff */
.L_x_4953:
[----:B---3--:R-:W-:-:S04]  /*134f0*/  IMAD.U32 R15, RZ, RZ, UR26 ;  /* 0x0000001aff0f7e24 */ /* 0x008fc8000f8e00ff */
[----:B------:R3:W4:Y:S03]  /*13500*/  SYNCS.PHASECHK.TRANS64.TRYWAIT P1, [R15+URZ+0x28c50], R14 ;  /* 0x028c500e0f0075a7 */ /* 0x000726000802017f */
[----:B----4-:R-:W-:Y:S05]  /*13510*/  @!P1 NANOSLEEP.SYNCS 0x989680 ;  /* 0x009896800000995d */ /* 0x010fea0003900000 */
[----:B------:R-:W4:Y:S02]  /*13520*/  @!P1 SYNCS.PHASECHK.TRANS64 P1, [R15+URZ+0x28c50], R14 ;  /* 0x028c500e0f0095a7 */ /* 0x000f24000802007f */
[----:B----4-:R-:W-:Y:S05]  /*13530*/  @!P1 BRA `(.L_x_4953) ;  /* 0xfffffffc00ec9947 */ /* 0x010fea000383ffff */
[----:B------:R-:W-:Y:S05]  /*13540*/  BRA `(.L_x_4952) ;  /* 0xffffff6800287947 */ /* 0x000fea000383ffff */
.L_x_4960:
[----:B--2---:R-:W-:-:S04]  /*13550*/  IMAD.U32 R12, RZ, RZ, UR25 ;  /* 0x00000019ff0c7e24 */ /* 0x004fc8000f8e00ff */
[----:B------:R2:W4:Y:S03]  /*13560*/  SYNCS.PHASECHK.TRANS64.TRYWAIT P0, [R12+URZ+0x28c30], R13 ;  /* 0x028c300d0c0075a7 */ /* 0x000526000800017f */
[----:B----4-:R-:W-:Y:S05]  /*13570*/  @!P0 NANOSLEEP.SYNCS 0x989680 ;  /* 0x009896800000895d */ /* 0x010fea0003900000 */
[----:B------:R-:W4:Y:S02]  /*13580*/  @!P0 SYNCS.PHASECHK.TRANS64 P0, [R12+URZ+0x28c30], R13 ;  /* 0x028c300d0c0085a7 */ /* 0x000f24000800007f */
[----:B----4-:R-:W-:Y:S05]  /*13590*/  @!P0 BRA `(.L_x_4960) ;  /* 0xfffffffc00ec8947 */ /* 0x010fea000383ffff */
[----:B------:R-:W-:Y:S05]  /*135a0*/  BRA `(.L_x_4959) ;  /* 0xffffff6c00207947 */ /* 0x000fea000383ffff */
.L_x_4973:
[----:B-1----:R-:W-:-:S04]  /*135b0*/  MOV R14, UR25 ;  /* 0x00000019000e7c02 */ /* 0x002fc80008000f00 */
[----:B------:R1:W2:Y:S03]  /*135c0*/  SYNCS.PHASECHK.TRANS64.TRYWAIT P0, [R14+URZ+0x28c50], R13 ;  /* 0x028c500d0e0075a7 */ /* 0x0002a6000800017f */
[----:B--2---:R-:W-:Y:S05]  /*135d0*/  @!P0 NANOSLEEP.SYNCS 0x989680 ;  /* 0x009896800000895d */ /* 0x004fea0003900000 */
[----:B------:R-:W2:Y:S02]  /*135e0*/  @!P0 SYNCS.PHASECHK.TRANS64 P0, [R14+URZ+0x28c50], R13 ;  /* 0x028c500d0e0085a7 */ /* 0x000ea4000800007f */
[----:B--2---:R-:W-:Y:S05]  /*135f0*/  @!P0 BRA `(.L_x_4973) ;  /* 0xfffffffc00ec8947 */ /* 0x004fea000383ffff */
[----:B------:R-:W-:Y:S05]  /*13600*/  BRA `(.L_x_4972) ;  /* 0xffffff8800f07947 */ /* 0x000fea000383ffff */
.L_x_4993:
[----:B------:R-:W-:Y:S01]  /*13610*/  IMAD.MOV.U32 R13, RZ, RZ, R23 ;  /* 0x000000ffff0d7224 */ /* 0x000fe200078e0017 */
[----:B------:R-:W-:Y:S01]  /*13620*/  MOV R15, 0xffffffff ;  /* 0xffffffff000f7802 */ /* 0x000fe20000000f00 */
[----:B------:R-:W-:Y:S02]  /*13630*/  IMAD.MOV.U32 R12, RZ, RZ, RZ ;  /* 0x000000ffff0c7224 */ /* 0x000fe400078e00ff */
[----:B------:R-:W-:-:S07]  /*13640*/  IMAD.MOV.U32 R11, RZ, RZ, 0x1f ;  /* 0x0000001fff0b7424 */ /* 0x000fce00078e00ff */
[----:B------:R-:W-:Y:S05]  /*13650*/  WARPSYNC.COLLECTIVE R15, `(.L_x_5034) ;  /* 0x000000000f087348 */ /* 0x000fea0003c00000 */
[----:B------:R0:W1:Y:S02]  /*13660*/  SHFL.IDX P6, R14, R13, R12, R11 ;  /* 0x0000000c0d0e7389 */ /* 0x00006400000c000b */
[----:B01----:R-:W-:Y:S01]  /*13670*/  ENDCOLLECTIVE ;  /* 0x000000000000791b */ /* 0x003fe20003800000 */
.L_x_5034:
[----:B------:R-:W-:Y:S05]  /*13680*/  BRA `(.L_x_5035) ;  /* 0xffffffd000c47947 */ /* 0x000fea000383ffff */
.L_x_4995:
[----:B0-----:R-:W-:-:S04]  /*13690*/  IMAD.U32 R3, RZ, RZ, UR46 ;  /* 0x0000002eff037e24 */ /* 0x001fc8000f8e00ff */
[----:B------:R0:W1:Y:S03]  /*136a0*/  SYNCS.PHASECHK.TRANS64.TRYWAIT P0, [R3+URZ+0x28c40], R0 ;  /* 0x028c4000030075a7 */ /* 0x000066000800017f */
[----:B-1----:R-:W-:Y:S05]  /*136b0*/  @!P0 NANOSLEEP.SYNCS 0x989680 ;  /* 0x009896800000895d */ /* 0x002fea0003900000 */
[----:B------:R-:W1:Y:S02]  /*136c0*/  @!P0 SYNCS.PHASECHK.TRANS64 P0, [R3+URZ+0x28c40], R0 ;  /* 0x028c4000030085a7 */ /* 0x000e64000800007f */
[----:B-1----:R-:W-:Y:S05]  /*136d0*/  @!P0 BRA `(.L_x_4995) ;  /* 0xfffffffc00ec8947 */ /* 0x002fea000383ffff */
[----:B------:R-:W-:Y:S05]  /*136e0*/  BRA `(.L_x_5036) ;  /* 0xffffffd000f47947 */ /* 0x000fea000383ffff */
.L_x_4996:
        /* <DEDUP_REMOVED lines=8> */
.L_x_5038:
[----:B------:R-:W-:Y:S05]  /*13770*/  BSYNC B0 ;  /* 0x0000000000007941 */ /* 0x000fea0003800000 */
.L_x_5037:
[----:B------:R-:W-:Y:S01]  /*13780*/  IMAD.MOV.U32 R13, RZ, RZ, R0 ;  /* 0x000000ffff0d7224 */ /* 0x000fe200078e0000 */
[----:B------:R-:W-:Y:S01]  /*13790*/  MOV R12, RZ ;  /* 0x000000ff000c7202 */ /* 0x000fe20000000f00 */
[----:B------:R-:W-:Y:S01]  /*137a0*/  IMAD.MOV.U32 R11, RZ, RZ, 0x181f ;  /* 0x0000181fff0b7424 */ /* 0x000fe200078e00ff */
[----:B------:R-:W-:Y:S01]  /*137b0*/  @P0 LEA R7, R30, UR46, 0x1 ;  /* 0x0000002e1e070c11 */ /* 0x000fe2000f8e08ff */
[----:B------:R-:W-:Y:S02]  /*137c0*/  IMAD.MOV.U32 R15, RZ, RZ, -0x1 ;  /* 0xffffffffff0f7424 */ /* 0x000fe400078e00ff */
[----:B------:R-:W-:-:S07]  /*137d0*/  IMAD.MOV.U32 R2, RZ, RZ, R14 ;  /* 0x000000ffff027224 */ /* 0x000fce00078e000e */
[----:B------:R-:W-:Y:S05]  /*137e0*/  WARPSYNC.COLLECTIVE R15, `(.L_x_5039) ;  /* 0x000000000f087348 */ /* 0x000fea0003c00000 */
[----:B------:R0:W1:Y:S02]  /*137f0*/  SHFL.IDX P6, R14, R13, R12, R11 ;  /* 0x0000000c0d0e7389 */ /* 0x00006400000c000b */
[----:B01----:R-:W-:Y:S01]  /*13800*/  ENDCOLLECTIVE ;  /* 0x000000000000791b */ /* 0x003fe20003800000 */
.L_x_5039:
        /* <DEDUP_REMOVED lines=8> */
.L_x_5040:
        /* <DEDUP_REMOVED lines=11> */
.L_x_5041:
[----:B------:R-:W-:Y:S02]  /*13940*/  IMAD.MOV.U32 R13, RZ, RZ, R5 ;  /* 0x000000ffff0d7224 */ /* 0x000fe400078e0005 */
[----:B------:R-:W-:Y:S01]  /*13950*/  IMAD.MOV.U32 R12, RZ, RZ, 0x2 ;  /* 0x00000002ff0c7424 */ /* 0x000fe200078e00ff */
[----:B------:R-:W-:-:S13]  /*13960*/  @P0 LEA R2, P1, R22, R14, 0x1 ;  /* 0x0000000e16020211 */ /* 0x000fda00078208ff */
[----:B------:R-:W-:Y:S05]  /*13970*/  WARPSYNC.COLLECTIVE R15, `(.L_x_5042) ;  /* 0x000000000f087348 */ /* 0x000fea0003c00000 */
[----:B------:R0:W1:Y:S02]  /*13980*/  SHFL.IDX P6, R14, R13, R12, R11 ;  /* 0x0000000c0d0e7389 */ /* 0x00006400000c000b */
[----:B01----:R-:W-:Y:S01]  /*13990*/  ENDCOLLECTIVE ;  /* 0x000000000000791b */ /* 0x003fe20003800000 */
.L_x_5042:
[----:B------:R-:W-:-:S05]  /*139a0*/  @P0 IMAD.X R3, RZ, RZ, R4, P1 ;  /* 0x000000ffff030224 */ /* 0x000fca00008e0604 */
        /* <DEDUP_REMOVED lines=11> */
.L_x_5043:
[----:B------:R-:W-:Y:S01]  /*13a60*/  IMAD.MOV.U32 R13, RZ, RZ, R5 ;  /* 0x000000ffff0d7224 */ /* 0x000fe200078e0005 */
[----:B------:R-:W-:Y:S02]  /*13a70*/  MOV R12, 0x3 ;  /* 0x00000003000c7802 */ /* 0x000fe40000000f00 */
[----:B------:R-:W-:-:S13]  /*13a80*/  @P0 LEA R2, P1, R22, R14, 0x1 ;  /* 0x0000000e16020211 */ /* 0x000fda00078208ff */
[----:B------:R-:W-:Y:S05]  /*13a90*/  WARPSYNC.COLLECTIVE R15, `(.L_x_5044) ;  /* 0x000000000f087348 */ /* 0x000fea0003c00000 */
[----:B------:R0:W1:Y:S02]  /*13aa0*/  SHFL.IDX P6, R14, R13, R12, R11 ;  /* 0x0000000c0d0e7389 */ /* 0x00006400000c000b */
[----:B01----:R-:W-:Y:S01]  /*13ab0*/  ENDCOLLECTIVE ;  /* 0x000000000000791b */ /* 0x003fe20003800000 */
.L_x_5044:
        /* <DEDUP_REMOVED lines=10> */
.L_x_5045:
[----:B------:R-:W-:Y:S05]  /*13b60*/  BRA `(.L_x_5046) ;  /* 0xffffffd000b87947 */ /* 0x000fea000383ffff */
.L_x_4999:
[----:B------:R-:W-:Y:S01]  /*13b70*/  IMAD.MOV.U32 R13, RZ, RZ, R5 ;  /* 0x000000ffff0d7224 */ /* 0x000fe200078e0005 */
[----:B------:R-:W-:Y:S01]  /*13b80*/  MOV R12, RZ ;  /* 0x000000ff000c7202 */ /* 0x000fe20000000f00 */
[----:B------:R-:W-:Y:S02]  /*13b90*/  IMAD.MOV.U32 R11, RZ, RZ, 0x181f ;  /* 0x0000181fff0b7424 */ /* 0x000fe400078e00ff */
[----:B------:R-:W-:Y:S02]  /*13ba0*/  IMAD.MOV.U32 R15, RZ, RZ, -0x1 ;  /* 0xffffffffff0f7424 */ /* 0x000fe400078e00ff */
[----:B------:R-:W-:-:S07]  /*13bb0*/  VIADD R7, R35, UR41 ;  /* 0x0000002923077c36 */ /* 0x000fce0008000000 */
[----:B------:R-:W-:Y:S05]  /*13bc0*/  WARPSYNC.COLLECTIVE R15, `(.L_x_5047) ;  /* 0x000000000f087348 */ /* 0x000fea0003c00000 */
[----:B------:R0:W1:Y:S02]  /*13bd0*/  SHFL.IDX P6, R14, R13, R12, R11 ;  /* 0x0000000c0d0e7389 */ /* 0x00006400000c000b */
[----:B01----:R-:W-:Y:S01]  /*13be0*/  ENDCOLLECTIVE ;  /* 0x000000000000791b */ /* 0x003fe20003800000 */
.L_x_5047:
[----:B------:R-:W-:Y:S01]  /*13bf0*/  MOV R13, R4 ;  /* 0x00000004000d7202 */ /* 0x000fe20000000f00 */
[----:B------:R-:W-:-:S07]  /*13c00*/  IMAD.MOV.U32 R2, RZ, RZ, R14 ;  /* 0x000000ffff027224 */ /* 0x000fce00078e000e */
[----:B------:R-:W-:Y:S05]  /*13c10*/  WARPSYNC.COLLECTIVE R15, `(.L_x_5048) ;  /* 0x000000000f087348 */ /* 0x000fea0003c00000 */
[----:B------:R0:W1:Y:S02]  /*13c20*/  SHFL.IDX P6, R14, R13, R12, R11 ;  /* 0x0000000c0d0e7389 */ /* 0x00006400000c000b */
[----:B01----:R-:W-:Y:S01]  /*13c30*/  ENDCOLLECTIVE ;  /* 0x000000000000791b */ /* 0x003fe20003800000 */
.L_x_5048:
[----:B------:R-:W-:Y:S02]  /*13c40*/  ULDC UR4, c[0x0][0x288] ;  /* 0x0000a20000047ab9 */ /* 0x000fe40000000800 */
[----:B------:R-:W-:-:S05]  /*13c50*/  IMAD R0, R0, UR4, RZ ;  /* 0x0000000400007c24 */ /* 0x000fca000f8e02ff */
[C---:B------:R-:W-:Y:S02]  /*13c60*/  ISETP.GE.AND P0, PT, R7.reuse, R0, PT ;  /* 0x000000000700720c */ /* 0x040fe40003f06270 */
[----:B------:R-:W-:Y:S01]  /*13c70*/  IADD3 R11, R7, 0x10, RZ ;  /* 0x00000010070b7810 */ /* 0x000fe20007ffe0ff */
[----:B------:R-:W-:Y:S02]  /*13c80*/  IMAD.MOV.U32 R13, RZ, RZ, R5 ;  /* 0x000000ffff0d7224 */ /* 0x000fe400078e0005 */
[----:B------:R-:W-:-:S08]  /*13c90*/  IMAD.MOV.U32 R12, RZ, RZ, 0x1 ;  /* 0x00000001ff0c7424 */ /* 0x000fd000078e00ff */
[----:B------:R-:W-:Y:S02]  /*13ca0*/  @!P0 LEA R9, R30, UR46, 0x1 ;  /* 0x0000002e1e098c11 */ /* 0x000fe4000f8e08ff */
[----:B------:R-:W-:-:S05]  /*13cb0*/  @!P0 LEA R14, P2, R22, R14, 0x1 ;  /* 0x0000000e160e8211 */ /* 0x000fca00078408ff */
[----:B------:R-:W-:Y:S02]  /*13cc0*/  @!P0 IMAD.X R3, RZ, RZ, R2, P2 ;  /* 0x000000ffff038224 */ /* 0x000fe400010e0602 */
[----:B------:R-:W-:-:S05]  /*13cd0*/  @!P0 IMAD.MOV.U32 R2, RZ, RZ, R14 ;  /* 0x000000ffff028224 */ /* 0x000fca00078e000e */
[----:B------:R-:W-:Y:S01]  /*13ce0*/  @!PT LDS RZ, [RZ] ;  /* 0x00000000fffff984 */ /* 0x000fe20000000800 */
[----:B------:R-:W-:Y:S01]  /*13cf0*/  @!PT LDS RZ, [RZ] ;  /* 0x00000000fffff984 */ /* 0x000fe20000000800 */
[----:B------:R-:W-:Y:S01]  /*13d00*/  @!PT LDS RZ, [RZ] ;  /* 0x00000000fffff984 */ /* 0x000fe20000000800 */
[----:B------:R0:W-:Y:S01]  /*13d10*/  @!P0 LDGSTS.E.BYPASS.LTC128B.128 [R9+0x20400], desc[UR36][R2.64], !P1 ;  /* 0x2040000002098fae */ /* 0x0001e2000c901d64 */
[----:B------:R-:W-:Y:S01]  /*13d20*/  ISETP.GE.AND P0, PT, R11, R0, PT ;  /* 0x000000000b00720c */ /* 0x000fe20003f06270 */
[----:B------:R-:W-:-:S12]  /*13d30*/  IMAD.MOV.U32 R11, RZ, RZ, 0x181f ;  /* 0x0000181fff0b7424 */ /* 0x000fd800078e00ff */
[----:B0-----:R-:W-:Y:S05]  /*13d40*/  WARPSYNC.COLLECTIVE R15, `(.L_x_5049) ;  /* 0x000000000f087348 */ /* 0x001fea0003c00000 */
[----:B------:R1:W2:Y:S02]  /*13d50*/  SHFL.IDX P6, R14, R13, R12, R11 ;  /* 0x0000000c0d0e7389 */ /* 0x0002a400000c000b */
[----:B012---:R-:W-:Y:S01]  /*13d60*/  ENDCOLLECTIVE ;  /* 0x000000000000791b */ /* 0x007fe20003800000 */
.L_x_5049:
[----:B------:R-:W-:Y:S01]  /*13d70*/  VIADD R9, R7, 0x20 ;  /* 0x0000002007097836 */ /* 0x000fe20000000000 */
[----:B------:R-:W-:Y:S01]  /*13d80*/  @!P0 LEA R21, R30, UR46, 0x1 ;  /* 0x0000002e1e158c11 */ /* 0x000fe2000f8e08ff */
[----:B------:R-:W-:Y:S01]  /*13d90*/  IMAD.MOV.U32 R13, RZ, RZ, R4 ;  /* 0x000000ffff0d7224 */ /* 0x000fe200078e0004 */
[----:B------:R-:W-:-:S07]  /*13da0*/  MOV R6, R14 ;  /* 0x0000000e00067202 */ /* 0x000fce0000000f00 */
[----:B------:R-:W-:Y:S05]  /*13db0*/  WARPSYNC.COLLECTIVE R15, `(.L_x_5050) ;  /* 0x000000000f087348 */ /* 0x000fea0003c00000 */
[----:B------:R0:W1:Y:S02]  /*13dc0*/  SHFL.IDX P6, R14, R13, R12, R11 ;  /* 0x0000000c0d0e7389 */ /* 0x00006400000c000b */
[----:B01----:R-:W-:Y:S01]  /*13dd0*/  ENDCOLLECTIVE ;  /* 0x000000000000791b */ /* 0x003fe20003800000 */
.L_x_5050:
[----:B------:R-:W-:Y:S01]  /*13de0*/  MOV R13, R5 ;  /* 0x00000005000d7202 */ /* 0x000fe20000000f00 */
[----:B------:R-:W-:Y:S01]  /*13df0*/  IMAD.MOV.U32 R12, RZ, RZ, 0x2 ;  /* 0x00000002ff0c7424 */ /* 0x000fe200078e00ff */
[----:B------:R-:W-:-:S13]  /*13e00*/  @!P0 LEA R2, P2, R22, R14, 0x1 ;  /* 0x0000000e16028211 */ /* 0x000fda00078408ff */
[----:B------:R-:W-:Y:S05]  /*13e10*/  WARPSYNC.COLLECTIVE R15, `(.L_x_5051) ;  /* 0x000000000f087348 */ /* 0x000fea0003c00000 */
[----:B------:R0:W1:Y:S02]  /*13e20*/  SHFL.IDX P6, R14, R13, R12, R11 ;  /* 0x0000000c0d0e7389 */ /* 0x00006400000c000b */
[----:B01----:R-:W-:Y:S01]  /*13e30*/  ENDCOLLECTIVE ;  /* 0x000000000000791b */ /* 0x003fe20003800000 */
.L_x_5051:
[----:B------:R-:W-:-:S05]  /*13e40*/  @!P0 IMAD.X R3, RZ, RZ, R6, P2 ;  /* 0x000000ffff038224 */ /* 0x000fca00010e0606 */
[----:B------:R-:W-:Y:S01]  /*13e50*/  @!PT LDS RZ, [RZ] ;  /* 0x00000000fffff984 */ /* 0x000fe20000000800 */
[----:B------:R-:W-:Y:S01]  /*13e60*/  @!PT LDS RZ, [RZ] ;  /* 0x00000000fffff984 */ /* 0x000fe20000000800 */
[----:B------:R-:W-:Y:S01]  /*13e70*/  @!PT LDS RZ, [RZ] ;  /* 0x00000000fffff984 */ /* 0x000fe20000000800 */
[----:B------:R0:W-:Y:S01]  /*13e80*/  @!P0 LDGSTS.E.BYPASS.LTC128B.128 [R21+0x20c00], desc[UR36][R2.64], !P1 ;  /* 0x20c0000002158fae */ /* 0x0001e2000c901d64 */
[----:B------:R-:W-:Y:S01]  /*13e90*/  ISETP.GE.AND P0, PT, R9, R0, PT ;  /* 0x000000000900720c */ /* 0x000fe20003f06270 */
[----:B------:R-:W-:-:S12]  /*13ea0*/  IMAD.MOV.U32 R13, RZ, RZ, R4 ;  /* 0x000000ffff0d7224 */ /* 0x000fd800078e0004 */
[----:B------:R-:W-:Y:S01]  /*13eb0*/  @!P0 LEA R9, R30, UR46, 0x1 ;  /* 0x0000002e1e098c11 */ /* 0x000fe2000f8e08ff */
[----:B0-----:R-:W-:-:S07]  /*13ec0*/  IMAD.MOV.U32 R6, RZ, RZ, R14 ;  /* 0x000000ffff067224 */ /* 0x001fce00078e000e */
[----:B------:R-:W-:Y:S05]  /*13ed0*/  WARPSYNC.COLLECTIVE R15, `(.L_x_5052) ;  /* 0x000000000f087348 */ /* 0x000fea0003c00000 */
[----:B------:R0:W1:Y:S02]  /*13ee0*/  SHFL.IDX P6, R14, R13, R12, R11 ;  /* 0x0000000c0d0e7389 */ /* 0x00006400000c000b */
[----:B01----:R-:W-:Y:S01]  /*13ef0*/  ENDCOLLECTIVE ;  /* 0x000000000000791b */ /* 0x003fe20003800000 */
.L_x_5052:
[----:B------:R-:W-:Y:S02]  /*13f00*/  IMAD.MOV.U32 R13, RZ, RZ, R5 ;  /* 0x000000ffff0d7224 */ /* 0x000fe400078e0005 */
[----:B------:R-:W-:Y:S01]  /*13f10*/  IMAD.MOV.U32 R12, RZ, RZ, 0x3 ;  /* 0x00000003ff0c7424 */ /* 0x000fe200078e00ff */
[----:B------:R-:W-:-:S13]  /*13f20*/  @!P0 LEA R2, P2, R22, R14, 0x1 ;  /* 0x0000000e16028211 */ /* 0x000fda00078408ff */
[----:B------:R-:W-:Y:S05]  /*13f30*/  WARPSYNC.COLLECTIVE R15, `(.L_x_5053) ;  /* 0x000000000f087348 */ /* 0x000fea0003c00000 */
[----:B------:R0:W1:Y:S02]  /*13f40*/  SHFL.IDX P6, R14, R13, R12, R11 ;  /* 0x0000000c0d0e7389 */ /* 0x00006400000c000b */
[----:B01----:R-:W-:Y:S01]  /*13f50*/  ENDCOLLECTIVE ;  /* 0x000000000000791b */ /* 0x003fe20003800000 */
.L_x_5053:
[----:B------:R-:W-:-:S05]  /*13f60*/  @!P0 IADD3.X R3, RZ, R6, RZ, P2, !PT ;  /* 0x00000006ff038210 */ /* 0x000fca00017fe4ff */
        /* <DEDUP_REMOVED lines=9> */
.L_x_5054:
[----:B------:R-:W-:Y:S05]  /*14000*/  BRA `(.L_x_5055) ;  /* 0xffffffd4005c7947 */ /* 0x000fea000383ffff */
.L_x_5000:
[----:B0-----:R-:W-:-:S04]  /*14010*/  IMAD.U32 R3, RZ, RZ, UR46 ;  /* 0x0000002eff037e24 */ /* 0x001fc8000f8e00ff */
[----:B------:R0:W1:Y:S03]  /*14020*/  SYNCS.PHASECHK.TRANS64.TRYWAIT P0, [R3+URZ+0x28c20], R0 ;  /* 0x028c2000030075a7 */ /* 0x000066000800017f */
[----:B-1----:R-:W-:Y:S05]  /*14030*/  @!P0 NANOSLEEP.SYNCS 0x989680 ;  /* 0x009896800000895d */ /* 0x002fea0003900000 */
[----:B------:R-:W1:Y:S02]  /*14040*/  @!P0 SYNCS.PHASECHK.TRANS64 P0, [R3+URZ+0x28c20], R0 ;  /* 0x028c2000030085a7 */ /* 0x000e64000800007f */
[----:B-1----:R-:W-:Y:S05]  /*14050*/  @!P0 BRA `(.L_x_5000) ;  /* 0xfffffffc00ec8947 */ /* 0x002fea000383ffff */
[----:B------:R-:W-:Y:S05]  /*14060*/  BRA `(.L_x_5056) ;  /* 0xffffffd4008c7947 */ /* 0x000fea000383ffff */
.L_x_5002:
[----:B0-----:R-:W-:-:S04]  /*14070*/  IMAD.U32 R3, RZ, RZ, UR46 ;  /* 0x0000002eff037e24 */ /* 0x001fc8000f8e00ff */
[----:B------:R0:W1:Y:S03]  /*14080*/  SYNCS.PHASECHK.TRANS64.TRYWAIT P0, [R3+URZ+0x28c60], R0 ;  /* 0x028c6000030075a7 */ /* 0x000066000800017f */
[----:B-1----:R-:W-:Y:S05]  /*14090*/  @!P0 NANOSLEEP.SYNCS 0x989680 ;  /* 0x009896800000895d */ /* 0x002fea0003900000 */
[----:B------:R-:W1:Y:S02]  /*140a0*/  @!P0 SYNCS.PHASECHK.TRANS64 P0, [R3+URZ+0x28c60], R0 ;  /* 0x028c6000030085a7 */ /* 0x000e64000800007f */
[----:B-1----:R-:W-:Y:S05]  /*140b0*/  @!P0 BRA `(.L_x_5002) ;  /* 0xfffffffc00ec8947 */ /* 0x002fea000383ffff */
[----:B------:R-:W-:Y:S05]  /*140c0*/  BRA `(.L_x_5057) ;  /* 0xffffffd400887947 */ /* 0x000fea000383ffff */
.L_x_5003:
        /* <DEDUP_REMOVED lines=8> */
.L_x_5059:
[----:B------:R-:W-:Y:S05]  /*14150*/  BSYNC B0 ;  /* 0x0000000000007941 */ /* 0x000fea0003800000 */
.L_x_5058:
[----:B------:R-:W-:Y:S01]  /*14160*/  MOV R13, R0 ;  /* 0x00000000000d7202 */ /* 0x000fe20000000f00 */
[----:B------:R-:W-:Y:S01]  /*14170*/  IMAD.MOV.U32 R12, RZ, RZ, RZ ;  /* 0x000000ffff0c7224 */ /* 0x000fe200078e00ff */
[----:B------:R-:W-:Y:S01]  /*14180*/  SHF.L.U32 R8, R22, 0x1, RZ ;  /* 0x0000000116087819 */ /* 0x000fe200000006ff */
[----:B------:R-:W-:Y:S01]  /*14190*/  IMAD.MOV.U32 R11, RZ, RZ, 0x181f ;  /* 0x0000181fff0b7424 */ /* 0x000fe200078e00ff */
[----:B------:R-:W-:Y:S01]  /*141a0*/  LOP3.LUT R4, R17, 0x1, RZ, 0xc0, !PT ;  /* 0x0000000111047812 */ /* 0x000fe200078ec0ff */
[----:B------:R-:W-:Y:S01]  /*141b0*/  IMAD.MOV.U32 R15, RZ, RZ, -0x1 ;  /* 0xffffffffff0f7424 */ /* 0x000fe200078e00ff */
[----:B------:R-:W-:Y:S01]  /*141c0*/  LEA R7, R30, UR46, 0x1 ;  /* 0x0000002e1e077c11 */ /* 0x000fe2000f8e08ff */
[----:B------:R-:W-:Y:S01]  /*141d0*/  IMAD.MOV.U32 R3, RZ, RZ, R14 ;  /* 0x000000ffff037224 */ /* 0x000fe200078e000e */
[----:B------:R-:W-:-:S13]  /*141e0*/  ISETP.NE.U32.AND P1, PT, R4, 0x1, PT ;  /* 0x000000010400780c */ /* 0x000fda0003f25070 */
[----:B------:R-:W-:Y:S05]  /*141f0*/  WARPSYNC.COLLECTIVE R15, `(.L_x_5060) ;  /* 0x000000000f087348 */ /* 0x000fea0003c00000 */
[----:B------:R0:W1:Y:S02]  /*14200*/  SHFL.IDX P6, R14, R13, R12, R11 ;  /* 0x0000000c0d0e7389 */ /* 0x00006400000c000b */
[----:B01----:R-:W-:Y:S01]  /*14210*/  ENDCOLLECTIVE ;  /* 0x000000000000791b */ /* 0x003fe20003800000 */
.L_x_5060:
[C---:B------:R-:W-:Y:S02]  /*14220*/  LOP3.LUT P5, RZ, R17.reuse, 0x2, RZ, 0xc0, !PT ;  /* 0x0000000211ff7812 */ /* 0x040fe400078ac0ff */
[C---:B------:R-:W-:Y:S02]  /*14230*/  LOP3.LUT P4, RZ, R17.reuse, 0x4, RZ, 0xc0, !PT ;  /* 0x0000000411ff7812 */ /* 0x040fe4000788c0ff */
[C---:B------:R-:W-:Y:S02]  /*14240*/  LOP3.LUT P3, RZ, R17.reuse, 0x8, RZ, 0xc0, !PT ;  /* 0x0000000811ff7812 */ /* 0x040fe4000786c0ff */
[C---:B------:R-:W-:Y:S02]  /*14250*/  LOP3.LUT P2, RZ, R17.reuse, 0x10, RZ, 0xc0, !PT ;  /* 0x0000001011ff7812 */ /* 0x040fe4000784c0ff */
[----:B------:R-:W-:Y:S02]  /*14260*/  LOP3.LUT R16, R16, 0xfffffeff, RZ, 0xc0, !PT ;  /* 0xfffffeff10107812 */ /* 0x000fe400078ec0ff */
[----:B------:R-:W-:-:S02]  /*14270*/  PRMT R4, R17, 0x8880, RZ ;  /* 0x0000888011047816 */ /* 0x000fc400000000ff */
[----:B------:R-:W-:Y:S01]  /*14280*/  @P1 LOP3.LUT R16, R16, 0x100, RZ, 0xfc, !PT ;  /* 0x0000010010101812 */ /* 0x000fe200078efcff */
[----:B------:R-:W-:Y:S02]  /*14290*/  IMAD.MOV.U32 R13, RZ, RZ, R6 ;  /* 0x000000ffff0d7224 */ /* 0x000fe400078e0006 */
[----:B------:R-:W-:Y:S01]  /*142a0*/  IMAD.MOV.U32 R12, RZ, RZ, 0x1 ;  /* 0x00000001ff0c7424 */ /* 0x000fe200078e00ff */
        /* <DEDUP_REMOVED lines=22> */
[----:B------:R-:W-:Y:S02]  /*14410*/  ISETP.GT.AND P6, PT, R4, -0x1, PT ;  /* 0xffffffff0400780c */ /* 0x000fe40003fc4270 */
[----:B------:R-:W-:-:S11]  /*14420*/  MOV R4, RZ ;  /* 0x000000ff00047202 */ /* 0x000fd60000000f00 */
[----:B------:R-:W-:Y:S02]  /*14430*/  @P6 LOP3.LUT R16, R16, 0x200, RZ, 0xfc, !PT ;  /* 0x0000020010106812 */ /* 0x000fe400078efcff */
[----:B------:R-:W-:-:S13]  /*14440*/  ISETP.LT.OR P6, PT, R18, 0x1, P6 ;  /* 0x000000011200780c */ /* 0x000fda00037c1670 */
[----:B------:R0:W-:Y:S02]  /*14450*/  LDGSTS.E.BYPASS.LTC128B.128 [R7+0xe400], desc[UR36][R2.64+0x380], !P6 ;  /* 0x0e40038002077fae */ /* 0x0001e4000f101d64 */
[----:B0-----:R-:W-:Y:S05]  /*14460*/  WARPSYNC.COLLECTIVE R15, `(.L_x_5061) ;  /* 0x000000000f087348 */ /* 0x001fea0003c00000 */
[----:B------:R1:W2:Y:S02]  /*14470*/  SHFL.IDX P6, R14, R13, R12, R11 ;  /* 0x0000000c0d0e7389 */ /* 0x0002a400000c000b */
[----:B012---:R-:W-:Y:S01]  /*14480*/  ENDCOLLECTIVE ;  /* 0x000000000000791b */ /* 0x007fe20003800000 */
.L_x_5061:
[----:B------:R-:W-:Y:S01]  /*14490*/  IMAD.MOV.U32 R13, RZ, RZ, R0 ;  /* 0x000000ffff0d7224 */ /* 0x000fe200078e0000 */
[----:B------:R-:W-:-:S07]  /*144a0*/  MOV R5, R14 ;  /* 0x0000000e00057202 */ /* 0x000fce0000000f00 */
[----:B------:R-:W-:Y:S05]  /*144b0*/  WARPSYNC.COLLECTIVE R15, `(.L_x_5062) ;  /* 0x000000000f087348 */ /* 0x000fea0003c00000 */
[----:B------:R0:W1:Y:S02]  /*144c0*/  SHFL.IDX P6, R14, R13, R12, R11 ;  /* 0x0000000c0d0e7389 */ /* 0x00006400000c000b */
[----:B01----:R-:W-:Y:S01]  /*144d0*/  ENDCOLLECTIVE ;  /* 0x000000000000791b */ /* 0x003fe20003800000 */
.L_x_5062:
[----:B------:R-:W-:Y:S01]  /*144e0*/  IMAD.MOV.U32 R13, RZ, RZ, R6 ;  /* 0x000000ffff0d7224 */ /* 0x000fe200078e0006 */
[----:B------:R-:W-:Y:S02]  /*144f0*/  MOV R12, 0x2 ;  /* 0x00000002000c7802 */ /* 0x000fe40000000f00 */
        /* <DEDUP_REMOVED lines=26> */
.L_x_5063:
[----:B------:R-:W-:Y:S02]  /*146a0*/  IMAD.MOV.U32 R13, RZ, RZ, R0 ;  /* 0x000000ffff0d7224 */ /* 0x000fe400078e0000 */
[----:B------:R-:W-:-:S07]  /*146b0*/  IMAD.MOV.U32 R9, RZ, RZ, R14 ;  /* 0x000000ffff097224 */ /* 0x000fce00078e000e */
[----:B------:R-:W-:Y:S05]  /*146c0*/  WARPSYNC.COLLECTIVE R15, `(.L_x_5064) ;  /* 0x000000000f087348 */ /* 0x000fea0003c00000 */
[----:B------:R0:W1:Y:S02]  /*146d0*/  SHFL.IDX P6, R14, R13, R12, R11 ;  /* 0x0000000c0d0e7389 */ /* 0x00006400000c000b */
[----:B01----:R-:W-:Y:S01]  /*146e0*/  ENDCOLLECTIVE ;  /* 0x000000000000791b */ /* 0x003fe20003800000 */
.L_x_5064:
        /* <DEDUP_REMOVED lines=28> */
.L_x_5065:
[----:B------:R-:W-:Y:S02]  /*148b0*/  IMAD.MOV.U32 R13, RZ, RZ, R0 ;  /* 0x000000ffff0d7224 */ /* 0x000fe400078e0000 */
[----:B------:R-:W-:-:S07]  /*148c0*/  IMAD.MOV.U32 R6, RZ, RZ, R14 ;  /* 0x000000ffff067224 */ /* 0x000fce00078e000e */
[----:B------:R-:W-:Y:S05]  /*148d0*/  WARPSYNC.COLLECTIVE R15, `(.L_x_5066) ;  /* 0x000000000f087348 */ /* 0x000fea0003c00000 */
[----:B------:R0:W1:Y:S02]  /*148e0*/  SHFL.IDX P6, R14, R13, R12, R11 ;  /* 0x0000000c0d0e7389 */ /* 0x00006400000c000b */
[----:B01----:R-:W-:Y:S01]  /*148f0*/  ENDCOLLECTIVE ;  /* 0x000000000000791b */ /* 0x003fe20003800000 */
.L_x_5066:
[----:B------:R-:W-:Y:S05]  /*14900*/  BRA `(.L_x_5067) ;  /* 0xffffffd4001c7947 */ /* 0x000fea000383ffff */
.L_x_5010:
[----:B-1----:R1:W2:Y:S02]  /*14910*/  SYNCS.PHASECHK.TRANS64.TRYWAIT P0, [R10+URZ+0x28c40], R20 ;  /* 0x028c40140a0075a7 */ /* 0x0022a4000800017f */
[----:B--2---:R-:W-:Y:S05]  /*14920*/  @!P0 NANOSLEEP.SYNCS 0x989680 ;  /* 0x009896800000895d */ /* 0x004fea0003900000 */
[----:B------:R-:W2:Y:S02]  /*14930*/  @!P0 SYNCS.PHASECHK.TRANS64 P0, [R10+URZ+0x28c40], R20 ;  /* 0x028c40140a0085a7 */ /* 0x000ea4000800007f */
[----:B--2---:R-:W-:Y:S05]  /*14940*/  @!P0 BRA `(.L_x_5010) ;  /* 0xfffffffc00f08947 */ /* 0x004fea000383ffff */
[----:B------:R-:W-:Y:S05]  /*14950*/  BRA `(.L_x_5068) ;  /* 0xffffffd800587947 */ /* 0x000fea000383ffff */
.L_x_5011:
[----:B------:R-:W-:Y:S01]  /*14960*/  BSSY B1, `(.L_x_5069) ;  /* 0x0000008000017945 */ /* 0x000fe20003800000 */
[----:B------:R-:W-:Y:S01]  /*14970*/  IMAD.MOV.U32 R13, RZ, RZ, R29 ;  /* 0x000000ffff0d7224 */ /* 0x000fe200078e001d */
[----:B------:R-:W-:Y:S01]  /*14980*/  MOV R15, 0xffffffff ;  /* 0xffffffff000f7802 */ /* 0x000fe20000000f00 */
[----:B------:R-:W-:Y:S02]  /*14990*/  IMAD.MOV.U32 R12, RZ, RZ, RZ ;  /* 0x000000ffff0c7224 */ /* 0x000fe400078e00ff */
[----:B------:R-:W-:-:S07]  /*149a0*/  IMAD.MOV.U32 R11, RZ, RZ, 0x181f ;  /* 0x0000181fff0b7424 */ /* 0x000fce00078e00ff */
[----:B-1----:R-:W-:Y:S05]  /*149b0*/  WARPSYNC.COLLECTIVE R15, `(.L_x_5070) ;  /* 0x000000000f087348 */ /* 0x002fea0003c00000 */
[----:B------:R0:W2:Y:S02]  /*149c0*/  SHFL.IDX P6, R14, R13, R12, R11 ;  /* 0x0000000c0d0e7389 */ /* 0x0000a400000c000b */
[----:B012---:R-:W-:Y:S01]  /*149d0*/  ENDCOLLECTIVE ;  /* 0x000000000000791b */ /* 0x007fe20003800000 */
.L_x_5070:
[----:B------:R-:W-:Y:S05]  /*149e0*/  BSYNC B1 ;  /* 0x0000000000017941 */ /* 0x000fea0003800000 */
.L_x_5069:
[----:B------:R-:W-:Y:S01]  /*149f0*/  IMAD.MOV.U32 R13, RZ, RZ, R26 ;  /* 0x000000ffff0d7224 */ /* 0x000fe200078e001a */
[----:B------:R-:W-:Y:S01]  /*14a00*/  MOV R11, 0x181f ;  /* 0x0000181f000b7802 */ /* 0x000fe20000000f00 */
[----:B------:R-:W-:Y:S01]  /*14a10*/  IMAD.MOV.U32 R12, RZ, RZ, RZ ;  /* 0x000000ffff0c7224 */ /* 0x000fe200078e00ff */
[----:B------:R-:W-:Y:S01]  /*14a20*/  LEA R27, R17, UR46, 0x1 ;  /* 0x0000002e111b7c11 */ /* 0x000fe2000f8e08ff */
[----:B------:R-:W-:Y:S02]  /*14a30*/  IMAD.MOV.U32 R15, RZ, RZ, -0x1 ;  /* 0xffffffffff0f7424 */ /* 0x000fe400078e00ff */
[----:B------:R-:W-:-:S07]  /*14a40*/  IMAD.MOV.U32 R3, RZ, RZ, R14 ;  /* 0x000000ffff037224 */ /* 0x000fce00078e000e */
[----:B------:R-:W-:Y:S05]  /*14a50*/  WARPSYNC.COLLECTIVE R15, `(.L_x_5071) ;  /* 0x000000000f087348 */ /* 0x000fea0003c00000 */
[----:B------:R0:W1:Y:S02]  /*14a60*/  SHFL.IDX P6, R14, R13, R12, R11 ;  /* 0x0000000c0d0e7389 */ /* 0x00006400000c000b */
[----:B01----:R-:W-:Y:S01]  /*14a70*/  ENDCOLLECTIVE ;  /* 0x000000000000791b */ /* 0x003fe20003800000 */
.L_x_5071:
[----:B------:R-:W-:Y:S01]  /*14a80*/  IMAD.MOV.U32 R13, RZ, RZ, R29 ;  /* 0x000000ffff0d7224 */ /* 0x000fe200078e001d */
[----:B------:R-:W-:Y:S02]  /*14a90*/  MOV R12, 0x1 ;  /* 0x00000001000c7802 */ /* 0x000fe40000000f00 */
[----:B------:R-:W-:-:S13]  /*14aa0*/  IADD3 R2, P0, R14, R8, RZ ;  /* 0x000000080e027210 */ /* 0x000fda0007f1e0ff */
[----:B------:R-:W-:Y:S05]  /*14ab0*/  WARPSYNC.COLLECTIVE R15, `(.L_x_5072) ;  /* 0x000000000f087348 */ /* 0x000fea0003c00000 */
[----:B------:R0:W1:Y:S02]  /*14ac0*/  SHFL.IDX P6, R14, R13, R12, R11 ;  /* 0x0000000c0d0e7389 */ /* 0x00006400000c000b */
[----:B01----:R-:W-:Y:S01]  /*14ad0*/  ENDCOLLECTIVE ;  /* 0x000000000000791b */ /* 0x003fe20003800000 */
.L_x_5072:
        /* <DEDUP_REMOVED lines=10> */
.L_x_5073:
[----:B------:R-:W-:Y:S01]  /*14b80*/  MOV R13, R29 ;  /* 0x0000001d000d7202 */ /* 0x000fe20000000f00 */
[----:B------:R-:W-:Y:S01]  /*14b90*/  IMAD.MOV.U32 R12, RZ, RZ, 0x2 ;  /* 0x00000002ff0c7424 */ /* 0x000fe200078e00ff */
[----:B------:R-:W-:-:S13]  /*14ba0*/  IADD3 R2, P0, R14, R8, RZ ;  /* 0x000000080e027210 */ /* 0x000fda0007f1e0ff */
[----:B------:R-:W-:Y:S05]  /*14bb0*/  WARPSYNC.COLLECTIVE R15, `(.L_x_5074) ;  /* 0x000000000f087348 */ /* 0x000fea0003c00000 */
[----:B------:R0:W1:Y:S02]  /*14bc0*/  SHFL.IDX P6, R14, R13, R12, R11 ;  /* 0x0000000c0d0e7389 */ /* 0x00006400000c000b */
[----:B01----:R-:W-:Y:S01]  /*14bd0*/  ENDCOLLECTIVE ;  /* 0x000000000000791b */ /* 0x003fe20003800000 */
.L_x_5074:
        /* <DEDUP_REMOVED lines=10> */
.L_x_5075:
[----:B------:R-:W-:Y:S02]  /*14c80*/  IMAD.MOV.U32 R13, RZ, RZ, R29 ;  /* 0x000000ffff0d7224 */ /* 0x000fe400078e001d */
[----:B------:R-:W-:Y:S01]  /*14c90*/  IMAD.MOV.U32 R12, RZ, RZ, 0x3 ;  /* 0x00000003ff0c7424 */ /* 0x000fe200078e00ff */
[----:B------:R-:W-:-:S13]  /*14ca0*/  IADD3 R2, P0, R14, R8, RZ ;  /* 0x000000080e027210 */ /* 0x000fda0007f1e0ff */
[----:B------:R-:W-:Y:S05]  /*14cb0*/  WARPSYNC.COLLECTIVE R15, `(.L_x_5076) ;  /* 0x000000000f087348 */ /* 0x000fea0003c00000 */
[----:B------:R0:W1:Y:S02]  /*14cc0*/  SHFL.IDX P6, R14, R13, R12, R11 ;  /* 0x0000000c0d0e7389 */ /* 0x00006400000c000b */
[----:B01----:R-:W-:Y:S01]  /*14cd0*/  ENDCOLLECTIVE ;  /* 0x000000000000791b */ /* 0x003fe20003800000 */
.L_x_5076:
[----:B------:R-:W-:-:S05]  /*14ce0*/  IADD3.X R3, RZ, R3, RZ, P0, !PT ;  /* 0x00000003ff037210 */ /* 0x000fca00007fe4ff */
[----:B------:R-:W-:Y:S01]  /*14cf0*/  @!PT LDS RZ, [RZ] ;  /* 0x00000000fffff984 */ /* 0x000fe20000000800 */
[----:B------:R-:W-:Y:S01]  /*14d00*/  @!PT LDS RZ, [RZ] ;  /* 0x00000000fffff984 */ /* 0x000fe20000000800 */
[----:B------:R-:W-:Y:S01]  /*14d10*/  @!PT LDS RZ, [RZ] ;  /* 0x00000000fffff984 */ /* 0x000fe20000000800 */
[----:B------:R0:W-:Y:S01]  /*14d20*/  LDGSTS.E.BYPASS.LTC128B.128 [R27+0x23400], desc[UR36][R2.64], !P1 ;  /* 0x23400000021b7fae */ /* 0x0001e2000c901d64 */
[----:B------:R-:W-:Y:S01]  /*14d30*/  MOV R13, R26 ;  /* 0x0000001a000d7202 */ /* 0x000fe20000000f00 */
[----:B------:R-:W-:-:S07]  /*14d40*/  IMAD.MOV.U32 R34, RZ, RZ, R14 ;  /* 0x000000ffff227224 */ /* 0x000fce00078e000e */
[----:B0-----:R-:W-:Y:S05]  /*14d50*/  WARPSYNC.COLLECTIVE R15, `(.L_x_5077) ;  /* 0x000000000f087348 */ /* 0x001fea0003c00000 */
[----:B------:R1:W2:Y:S02]  /*14d60*/  SHFL.IDX P6, R14, R13, R12, R11 ;  /* 0x0000000c0d0e7389 */ /* 0x0002a400000c000b */
[----:B012---:R-:W-:Y:S01]  /*14d70*/  ENDCOLLECTIVE ;  /* 0x000000000000791b */ /* 0x007fe20003800000 */
.L_x_5077:
[----:B------:R-:W-:Y:S05]  /*14d80*/  BRA `(.L_x_5078) ;  /* 0xffffffd8000c7947 */ /* 0x000fea000383ffff */
.L_x_5016:
[----:B---3--:R3:W4:Y:S02]  /*14d90*/  SYNCS.PHASECHK.TRANS64.TRYWAIT P0, [R10+URZ+0x28c60], R20 ;  /* 0x028c60140a0075a7 */ /* 0x008724000800017f */
[----:B----4-:R-:W-:Y:S05]  /*14da0*/  @!P0 NANOSLEEP.SYNCS 0x989680 ;  /* 0x009896800000895d */ /* 0x010fea0003900000 */
[----:B------:R-:W4:Y:S02]  /*14db0*/  @!P0 SYNCS.PHASECHK.TRANS64 P0, [R10+URZ+0x28c60], R20 ;  /* 0x028c60140a0085a7 */ /* 0x000f24000800007f */
[----:B----4-:R-:W-:Y:S05]  /*14dc0*/  @!P0 BRA `(.L_x_5016) ;  /* 0xfffffffc00f08947 */ /* 0x010fea000383ffff */
[----:B------:R-:W-:Y:S05]  /*14dd0*/  BRA `(.L_x_5079) ;  /* 0xffffffd800587947 */ /* 0x000fea000383ffff */
.L_x_5017:
[----:B------:R-:W-:Y:S01]  /*14de0*/  BSSY B1, `(.L_x_5080) ;  /* 0x0000008000017945 */ /* 0x000fe20003800000 */
[----:B------:R-:W-:Y:S01]  /*14df0*/  IMAD.MOV.U32 R13, RZ, RZ, R19 ;  /* 0x000000ffff0d7224 */ /* 0x000fe200078e0013 */
[----:B------:R-:W-:Y:S01]  /*14e00*/  MOV R15, 0xffffffff ;  /* 0xffffffff000f7802 */ /* 0x000fe20000000f00 */
[----:B------:R-:W-:Y:S02]  /*14e10*/  IMAD.MOV.U32 R12, RZ, RZ, RZ ;  /* 0x000000ffff0c7224 */ /* 0x000fe400078e00ff */
[----:B------:R-:W-:-:S07]  /*14e20*/  IMAD.MOV.U32 R11, RZ, RZ, 0x181f ;  /* 0x0000181fff0b7424 */ /* 0x000fce00078e00ff */
[----:B-123--:R-:W-:Y:S05]  /*14e30*/  WARPSYNC.COLLECTIVE R15, `(.L_x_5081) ;  /* 0x000000000f087348 */ /* 0x00efea0003c00000 */
[----:B------:R0:W4:Y:S02]  /*14e40*/  SHFL.IDX P6, R14, R13, R12, R11 ;  /* 0x0000000c0d0e7389 */ /* 0x00012400000c000b */
[----:B01234-:R-:W-:Y:S01]  /*14e50*/  ENDCOLLECTIVE ;  /* 0x000000000000791b */ /* 0x01ffe20003800000 */
.L_x_5081:
[----:B------:R-:W-:Y:S05]  /*14e60*/  BSYNC B1 ;  /* 0x0000000000017941 */ /* 0x000fea0003800000 */
.L_x_5080:
[----:B------:R-:W-:Y:S01]  /*14e70*/  IMAD.MOV.U32 R13, RZ, RZ, R18 ;  /* 0x000000ffff0d7224 */ /* 0x000fe200078e0012 */
[----:B------:R-:W-:Y:S01]  /*14e80*/  MOV R11, 0x181f ;  /* 0x0000181f000b7802 */ /* 0x000fe20000000f00 */
[----:B------:R-:W-:Y:S01]  /*14e90*/  IMAD.MOV.U32 R12, RZ, RZ, RZ ;  /* 0x000000ffff0c7224 */ /* 0x000fe200078e00ff */
[----:B------:R-:W-:Y:S01]  /*14ea0*/  LEA R17, R17, UR46, 0x1 ;  /* 0x0000002e11117c11 */ /* 0x000fe2000f8e08ff */
[----:B------:R-:W-:Y:S01]  /*14eb0*/  IMAD.MOV.U32 R15, RZ, RZ, -0x1 ;  /* 0xffffffffff0f7424 */ /* 0x000fe200078e00ff */
[C---:B------:R-:W-:Y:S01]  /*14ec0*/  LOP3.LUT P2, RZ, R16.reuse, 0x20, RZ, 0xc0, !PT ;  /* 0x0000002010ff7812 */ /* 0x040fe2000784c0ff */
[----:B------:R-:W-:Y:S01]  /*14ed0*/  IMAD.MOV.U32 R3, RZ, RZ, R14 ;  /* 0x000000ffff037224 */ /* 0x000fe200078e000e */
[----:B------:R-:W-:-:S13]  /*14ee0*/  LOP3.LUT P1, RZ, R16, 0x10, RZ, 0xc0, !PT ;  /* 0x0000001010ff7812 */ /* 0x000fda000782c0ff */
[----:B------:R-:W-:Y:S05]  /*14ef0*/  WARPSYNC.COLLECTIVE R15, `(.L_x_5082) ;  /* 0x000000000f087348 */ /* 0x000fea0003c00000 */
[----:B------:R0:W1:Y:S02]  /*14f00*/  SHFL.IDX P6, R14, R13, R12, R11 ;  /* 0x0000000c0d0e7389 */ /* 0x00006400000c000b */
[----:B01----:R-:W-:Y:S01]  /*14f10*/  ENDCOLLECTIVE ;  /* 0x000000000000791b */ /* 0x003fe20003800000 */
.L_x_5082:
[----:B------:R-:W-:Y:S01]  /*14f20*/  P2R R4, PR, RZ, 0x20 ;  /* 0x00000020ff047803 */ /* 0x000fe20000000000 */
[----:B------:R-:W-:Y:S01]  /*14f30*/  IMAD.MOV.U32 R13, RZ, RZ, R19 ;  /* 0x000000ffff0d7224 */ /* 0x000fe200078e0013 */
[----:B------:R-:W-:Y:S02]  /*14f40*/  MOV R12, 0x1 ;  /* 0x00000001000c7802 */ /* 0x000fe40000000f00 */
        /* <DEDUP_REMOVED lines=11> */
.L_x_5083:
        /* <DEDUP_REMOVED lines=16> */
.L_x_5084:
[----:B------:R-:W-:Y:S01]  /*15100*/  @!PT LDS RZ, [RZ] ;  /* 0x00000000fffff984 */ /* 0x000fe20000000800 */
[----:B------:R-:W-:Y:S01]  /*15110*/  @!PT LDS RZ, [RZ] ;  /* 0x00000000fffff984 */ /* 0x000fe20000000800 */
[----:B------:R-:W-:Y:S01]  /*15120*/  @!PT LDS RZ, [RZ] ;  /* 0x00000000fffff984 */ /* 0x000fe20000000800 */
[----:B------:R0:W-:Y:S01]  /*15130*/  LDGSTS.E.BYPASS.LTC128B.128 [R17+0xe400], desc[UR36][R2.64+0x380], P1 ;  /* 0x0e40038002117fae */ /* 0x0001e20008901d64 */
[----:B------:R-:W-:Y:S01]  /*15140*/  MOV R13, R19 ;  /* 0x00000013000d7202 */ /* 0x000fe20000000f00 */
[----:B------:R-:W-:Y:S01]  /*15150*/  IMAD.MOV.U32 R12, RZ, RZ, 0x2 ;  /* 0x00000002ff0c7424 */ /* 0x000fe200078e00ff */
        /* <DEDUP_REMOVED lines=12> */
.L_x_5085:
        /* <DEDUP_REMOVED lines=14> */
.L_x_5086:
        /* <DEDUP_REMOVED lines=17> */
.L_x_5087:
[----:B------:R-:W-:Y:S01]  /*15410*/  @!PT LDS RZ, [RZ] ;  /* 0x00000000fffff984 */ /* 0x000fe20000000800 */
[----:B------:R-:W-:Y:S01]  /*15420*/  @!PT LDS RZ, [RZ] ;  /* 0x00000000fffff984 */ /* 0x000fe20000000800 */
[----:B------:R-:W-:Y:S01]  /*15430*/  @!PT LDS RZ, [RZ] ;  /* 0x00000000fffff984 */ /* 0x000fe20000000800 */
[----:B------:R0:W-:Y:S04]  /*15440*/  LDGSTS.E.BYPASS.LTC128B.128 [R17+0x7400], desc[UR36][R2.64+0x180], !P5 ;  /* 0x0740018002117fae */ /* 0x0001e8000e901d64 */
[----:B------:R0:W-:Y:S04]  /*15450*/  LDGSTS.E.BYPASS.LTC128B.128 [R17+0x9400], desc[UR36][R2.64+0x200], !P4 ;  /* 0x0940020002117fae */ /* 0x0001e8000e101d64 */
[----:B------:R0:W-:Y:S01]  /*15460*/  LDGSTS.E.BYPASS.LTC128B.128 [R17+0xb400], desc[UR36][R2.64+0x280], !P3 ;  /* 0x0b40028002117fae */ /* 0x0001e2000d901d64 */
[----:B------:R-:W-:-:S03]  /*15470*/  MOV R13, R18 ;  /* 0x00000012000d7202 */ /* 0x000fc60000000f00 */
[----:B------:R0:W-:Y:S04]  /*15480*/  LDGSTS.E.BYPASS.LTC128B.128 [R17+0xd400], desc[UR36][R2.64+0x300], P0 ;  /* 0x0d40030002117fae */ /* 0x0001e80008101d64 */
[----:B------:R0:W-:Y:S01]  /*15490*/  LDGSTS.E.BYPASS.LTC128B.128 [R17+0xf400], desc[UR36][R2.64+0x380], P1 ;  /* 0x0f40038002117fae */ /* 0x0001e20008901d64 */
[----:B------:R-:W-:-:S07]  /*154a0*/  IMAD.MOV.U32 R19, RZ, RZ, R14 ;  /* 0x000000ffff137224 */ /* 0x000fce00078e000e */
[----:B0-----:R-:W-:Y:S05]  /*154b0*/  WARPSYNC.COLLECTIVE R15, `(.L_x_5088) ;  /* 0x000000000f087348 */ /* 0x001fea0003c00000 */
[----:B------:R1:W2:Y:S02]  /*154c0*/  SHFL.IDX P6, R14, R13, R12, R11 ;  /* 0x0000000c0d0e7389 */ /* 0x0002a400000c000b */
[----:B012---:R-:W-:Y:S01]  /*154d0*/  ENDCOLLECTIVE ;  /* 0x000000000000791b */ /* 0x007fe20003800000 */
.L_x_5088:
[----:B------:R-:W-:Y:S05]  /*154e0*/  BRA `(.L_x_5089) ;  /* 0xffffffd400cc7947 */ /* 0x000fea000383ffff */
.L_x_5022:
[----:B0-----:R0:W1:Y:S02]  /*154f0*/  SYNCS.PHASECHK.TRANS64.TRYWAIT P0, [R5+URZ+0x28c20], R4 ;  /* 0x028c2004050075a7 */ /* 0x001064000800017f */
[----:B-1----:R-:W-:Y:S05]  /*15500*/  @!P0 NANOSLEEP.SYNCS 0x989680 ;  /* 0x009896800000895d */ /* 0x002fea0003900000 */
[----:B------:R-:W1:Y:S02]  /*15510*/  @!P0 SYNCS.PHASECHK.TRANS64 P0, [R5+URZ+0x28c20], R4 ;  /* 0x028c2004050085a7 */ /* 0x000e64000800007f */
[----:B-1----:R-:W-:Y:S05]  /*15520*/  @!P0 BRA `(.L_x_5022) ;  /* 0xfffffffc00f08947 */ /* 0x002fea000383ffff */
[----:B------:R-:W-:Y:S05]  /*15530*/  BRA `(.L_x_5090) ;  /* 0xffffffd800787947 */ /* 0x000fea000383ffff */
.L_x_5023:
[----:B------:R-:W1:Y:S01]  /*15540*/  S2R R2, SR_TID.X ;  /* 0x0000000000027919 */ /* 0x000e620000002100 */
[----:B------:R-:W-:Y:S01]  /*15550*/  BSSY B0, `(.L_x_5091) ;  /* 0x000000a000007945 */ /* 0x000fe20003800000 */
[----:B------:R-:W-:Y:S01]  /*15560*/  IMAD.MOV.U32 R12, RZ, RZ, RZ ;  /* 0x000000ffff0c7224 */ /* 0x000fe200078e00ff */
[----:B------:R-:W-:Y:S01]  /*15570*/  MOV R11, 0x1f ;  /* 0x0000001f000b7802 */ /* 0x000fe20000000f00 */
[----:B------:R-:W-:Y:S01]  /*15580*/  IMAD.MOV.U32 R15, RZ, RZ, -0x1 ;  /* 0xffffffffff0f7424 */ /* 0x000fe200078e00ff */
[----:B-1----:R-:W-:-:S04]  /*15590*/  SHF.R.U32.HI R2, RZ, 0x5, R2 ;  /* 0x00000005ff027819 */ /* 0x002fc80000011602 */
[----:B------:R-:W-:-:S05]  /*155a0*/  LOP3.LUT R2, R2, 0x3, RZ, 0xc0, !PT ;  /* 0x0000000302027812 */ /* 0x000fca00078ec0ff */
[----:B------:R-:W-:-:S07]  /*155b0*/  IMAD.MOV.U32 R13, RZ, RZ, R2 ;  /* 0x000000ffff0d7224 */ /* 0x000fce00078e0002 */
[----:B0-2--5:R-:W-:Y:S05]  /*155c0*/  WARPSYNC.COLLECTIVE R15, `(.L_x_5092) ;  /* 0x000000000f087348 */ /* 0x025fea0003c00000 */
[----:B------:R1:W3:Y:S02]  /*155d0*/  SHFL.IDX P6, R14, R13, R12, R11 ;  /* 0x0000000c0d0e7389 */ /* 0x0002e400000c000b */
[----:B0123-5:R-:W-:Y:S01]  /*155e0*/  ENDCOLLECTIVE ;  /* 0x000000000000791b */ /* 0x02ffe20003800000 */
.L_x_5092:
[----:B------:R-:W-:Y:S05]  /*155f0*/  BSYNC B0 ;  /* 0x0000000000007941 */ /* 0x000fea0003800000 */
.L_x_5091:
[----:B------:R-:W-:Y:S05]  /*15600*/  BRA `(.L_x_5093) ;  /* 0xffffffd800607947 */ /* 0x000fea000383ffff */
.L_x_5024:
[----:B------:R-:W-:Y:S01]  /*15610*/  BSSY B0, `(.L_x_5094) ;  /* 0x0000006000007945 */ /* 0x000fe20003800000 */
[----:B------:R-:W-:-:S07]  /*15620*/  IMAD.MOV.U32 R15, RZ, RZ, -0x1 ;  /* 0xffffffffff0f7424 */ /* 0x000fce00078e00ff */
[----:B012--5:R-:W-:Y:S05]  /*15630*/  WARPSYNC.COLLECTIVE R15, `(.L_x_5095) ;  /* 0x000000000f0c7348 */ /* 0x027fea0003c00000 */
[----:B------:R-:W-:Y:S02]  /*15640*/  ELECT P6, UR62, PT ;  /* 0x00000000003e782f */ /* 0x000fe400038c0000 */
[----:B------:R-:W-:Y:S01]  /*15650*/  MOV R14, UR62 ;  /* 0x0000003e000e7c02 */ /* 0x000fe20008000f00 */
[----:B012--5:R-:W-:Y:S10]  /*15660*/  ENDCOLLECTIVE ;  /* 0x000000000000791b */ /* 0x027ff40003800000 */
.L_x_5095:
[----:B------:R-:W-:Y:S05]  /*15670*/  BSYNC B0 ;  /* 0x0000000000007941 */ /* 0x000fea0003800000 */
.L_x_5094:
[----:B------:R-:W-:Y:S05]  /*15680*/  BRA `(.L_x_5096) ;  /* 0xffffffd800547947 */ /* 0x000fea000383ffff */
.L_x_5026:
[----:B0-----:R0:W1:Y:S02]  /*15690*/  SYNCS.PHASECHK.TRANS64.TRYWAIT P1, [R4+URZ+0x28c40], R3 ;  /* 0x028c4003040075a7 */ /* 0x001064000802017f */
[----:B-1----:R-:W-:Y:S05]  /*156a0*/  @!P1 NANOSLEEP.SYNCS 0x989680 ;  /* 0x009896800000995d */ /* 0x002fea0003900000 */
[----:B------:R-:W1:Y:S02]  /*156b0*/  @!P1 SYNCS.PHASECHK.TRANS64 P1, [R4+URZ+0x28c40], R3 ;  /* 0x028c4003040095a7 */ /* 0x000e64000802007f */
[----:B-1----:R-:W-:Y:S05]  /*156c0*/  @!P1 BRA `(.L_x_5026) ;  /* 0xfffffffc00f09947 */ /* 0x002fea000383ffff */
[----:B------:R-:W-:Y:S05]  /*156d0*/  BRA `(.L_x_5097) ;  /* 0xffffffd800747947 */ /* 0x000fea000383ffff */
.L_x_5028:
[----:B-1----:R1:W3:Y:S02]  /*156e0*/  SYNCS.PHASECHK.TRANS64.TRYWAIT P1, [R5+URZ+0x28c40], R0 ;  /* 0x028c4000050075a7 */ /* 0x0022e4000802017f */
[----:B---3--:R-:W-:Y:S05]  /*156f0*/  @!P1 NANOSLEEP.SYNCS 0x989680 ;  /* 0x009896800000995d */ /* 0x008fea0003900000 */
[----:B------:R-:W3:Y:S02]  /*15700*/  @!P1 SYNCS.PHASECHK.TRANS64 P1, [R5+URZ+0x28c40], R0 ;  /* 0x028c4000050095a7 */ /* 0x000ee4000802007f */
[----:B---3--:R-:W-:Y:S05]  /*15710*/  @!P1 BRA `(.L_x_5028) ;  /* 0xfffffffc00f09947 */ /* 0x008fea000383ffff */
[----:B------:R-:W-:Y:S05]  /*15720*/  BRA `(.L_x_5098) ;  /* 0xffffffd800807947 */ /* 0x000fea000383ffff */
.L_x_5030:
[----:B---3--:R3:W4:Y:S02]  /*15730*/  SYNCS.PHASECHK.TRANS64.TRYWAIT P1, [R4+URZ+0x28c60], R3 ;  /* 0x028c6003040075a7 */ /* 0x008724000802017f */
[----:B----4-:R-:W-:Y:S05]  /*15740*/  @!P1 NANOSLEEP.SYNCS 0x989680 ;  /* 0x009896800000995d */ /* 0x010fea0003900000 */
[----:B------:R-:W4:Y:S02]  /*15750*/  @!P1 SYNCS.PHASECHK.TRANS64 P1, [R4+URZ+0x28c60], R3 ;  /* 0x028c6003040095a7 */ /* 0x000f24000802007f */
[----:B----4-:R-:W-:Y:S05]  /*15760*/  @!P1 BRA `(.L_x_5030) ;  /* 0xfffffffc00f09947 */ /* 0x010fea000383ffff */
[----:B------:R-:W-:Y:S05]  /*15770*/  BRA `(.L_x_5099) ;  /* 0xffffffd8007c7947 */ /* 0x000fea000383ffff */
.L_x_5100:
        /* <DEDUP_REMOVED lines=16> */
.L_x_15646:


//--------------------- .text._ZN7cutlass13device_kernelIN5flash11enable_sm90INS1_16FlashAttnFwdSm90INS1_25CollectiveMainloopFwdSm90ILi2EN4cute5tupleIJNS5_1CILi1EEES8_S8_EEENS6_IJNS7_ILi64EEESA_SA_EEELi512ENS_10bfloat16_tEfNS_4arch4Sm90ELb0ELb1ELb0ELb0ELb1ELb0ELb1ELb0ELb0ELb1ELb1ELb0EEENS1_21CollectiveEpilogueFwdINS6_IJSA_NS7_ILi512EEESA_EEES9_SC_SE_Li256ELb0ELb1ELb1ELb0EEENS1_19SingleTileSchedulerILb0ELb1ELb1ELi64EEEEEEEEEvNT_6ParamsE --------------------------
	.section	.text._ZN7cutlass13device_kernelIN5flash11enable_sm90INS1_16FlashAttnFwdSm90INS1_25CollectiveMainloopFwdSm90ILi2EN4cute5tupleIJNS5_1CILi1EEES8_S8_EEENS6_IJNS7_ILi64EEESA_SA_EEELi512ENS_10bfloat16_tEfNS_4arch4Sm90ELb0ELb1ELb0ELb0ELb1ELb0ELb1ELb0ELb0ELb1ELb1ELb0EEENS1_21CollectiveEpilogueFwdINS6_IJSA_NS7_ILi512EEESA_EEES9_SC_SE_Li256ELb0ELb1ELb1ELb0EEENS1_19SingleTileSchedulerILb0ELb1ELb1ELi64EEEEEEEEEvNT_6ParamsE,"ax",@progbits
	.align	128
.text._ZN7cutlass13device_kernelIN5flash11enable_sm90INS1_16FlashAttnFwdSm90INS1_25CollectiveMainloopFwdSm90ILi2EN4cute5tupleIJNS5_1CILi1EEES8_S8_EEENS6_IJNS7_ILi64EEESA_SA_EEELi512ENS_10bfloat16_tEfNS_4arch4Sm90ELb0ELb1ELb0ELb0ELb1ELb0ELb1ELb0ELb0ELb1ELb1ELb0EEENS1_21CollectiveEpilogueFwdINS6_IJSA_NS7_ILi512EEESA_EEES9_SC_SE_Li256ELb0ELb1ELb1ELb0EEENS1_19SingleTileSchedulerILb0ELb1ELb1ELi64EEEEEEEEEvNT_6ParamsE:
        .type           _ZN7cutlass13device_kernelIN5flash11enable_sm90INS1_16FlashAttnFwdSm90INS1_25CollectiveMainloopFwdSm90ILi2EN4cute5tupleIJNS5_1CILi1EEES8_S8_EEENS6_IJNS7_ILi64EEESA_SA_EEELi512ENS_10bfloat16_tEfNS_4arch4Sm90ELb0ELb1ELb0ELb0ELb1ELb0ELb1ELb0ELb0ELb1ELb1ELb0EEENS1_21CollectiveEpilogueFwdINS6_IJSA_NS7_ILi512EEESA_EEES9_SC_SE_Li256ELb0ELb1ELb1ELb0EEENS1_19SingleTileSchedulerILb0ELb1ELb1ELi64EEEEEEEEEvNT_6ParamsE,@function
        .size           _ZN7cutlass13device_kernelIN5flash11enable_sm90INS1_16FlashAttnFwdSm90INS1_25CollectiveMainloopFwdSm90ILi2EN4cute5tupleIJNS5_1CILi1EEES8_S8_EEENS6_IJNS7_ILi64EEESA_SA_EEELi512ENS_10bfloat16_tEfNS_4arch4Sm90ELb0ELb1ELb0ELb0ELb1ELb0ELb1ELb0ELb0ELb1ELb1ELb0EEENS1_21CollectiveEpilogueFwdINS6_IJSA_NS7_ILi512EEESA_EEES9_SC_SE_Li256ELb0ELb1ELb1ELb0EEENS1_19SingleTileSchedulerILb0ELb1ELb1ELi64EEEEEEEEEvNT_6ParamsE,(.L_x_15647 - _ZN7cutlass13device_kernelIN5flash11enable_sm90INS1_16FlashAttnFwdSm90INS1_25CollectiveMainloopFwdSm90ILi2EN4cute5tupleIJNS5_1CILi1EEES8_S8_EEENS6_IJNS7_ILi64EEESA_SA_EEELi512ENS_10bfloat16_tEfNS_4arch4Sm90ELb0ELb1ELb0ELb0ELb1ELb0ELb1ELb0ELb0ELb1ELb1ELb0EEENS1_21CollectiveEpilogueFwdINS6_IJSA_NS7_ILi512EEESA_EEES9_SC_SE_Li256ELb0ELb1ELb1ELb0EEENS1_19SingleTileSchedulerILb0ELb1ELb1ELi64EEEEEEEEEvNT_6ParamsE)
        .other          _ZN7cutlass13device_kernelIN5flash11enable_sm90INS1_16FlashAttnFwdSm90INS1_25CollectiveMainloopFwdSm90ILi2EN4cute5tupleIJNS5_1CILi1EEES8_S8_EEENS6_IJNS7_ILi64EEESA_SA_EEELi512ENS_10bfloat16_tEfNS_4arch4Sm90ELb0ELb1ELb0ELb0ELb1ELb0ELb1ELb0ELb0ELb1ELb1ELb0EEENS1_21CollectiveEpilogueFwdINS6_IJSA_NS7_ILi512EEESA_EEES9_SC_SE_Li256ELb0ELb1ELb1ELb0EEENS1_19SingleTileSchedulerILb0ELb1ELb1ELi64EEEEEEEEEvNT_6ParamsE,@"STO_CUDA_ENTRY STV_DEFAULT"
_ZN7cutlass13device_kernelIN5flash11enable_sm90INS1_16FlashAttnFwdSm90INS1_25CollectiveMainloopFwdSm90ILi2EN4cute5tupleIJNS5_1CILi1EEES8_S8_EEENS6_IJNS7_ILi64EEESA_SA_EEELi512ENS_10bfloat16_tEfNS_4arch4Sm90ELb0ELb1ELb0ELb0ELb1ELb0ELb1ELb0ELb0ELb1ELb1ELb0EEENS1_21CollectiveEpilogueFwdINS6_IJSA_NS7_ILi512EEESA_EEES9_SC_SE_Li256ELb0ELb1ELb1ELb0EEENS1_19SingleTileSchedulerILb0ELb1ELb1ELi64EEEEEEEEEvNT_6ParamsE:
        /* <DEDUP_REMOVED lines=43> */
.L_x_5101:
        /* <DEDUP_REMOVED lines=22> */
.L_x_5102:
        /* <DEDUP_REMOVED lines=18> */
.L_x_5103:
        /* <DEDUP_REMOVED lines=22> */
.L_x_5104:
        /* <DEDUP_REMOVED lines=23> */
.L_x_5105:
[----:B------:R-:W-:Y:S01]  /*0800*/  UISETP.NE.AND UP0, UPT, UR9, URZ, UPT ;  /* 0x0000003f0900728c */ /* 0x000fe2000bf05270 */
[----:B------:R-:W-:Y:S01]  /*0810*/  NOP ;  /* 0x0000000000007918 */ /* 0x000fe20000000000 */
[----:B0-----:R-:W-:Y:S01]  /*0820*/  ULDC UR4, c[0x0][0x20] ;  /* 0x0000080000047ab9 */ /* 0x001fe20000000800 */
[----:B------:R-:W-:Y:S01]  /*0830*/  ULDC UR5, c[0x0][0x24] ;  /* 0x0000090000057ab9 */ /* 0x000fe20000000800 */
[----:B-1234-:R-:W-:Y:S01]  /*0840*/  BAR.SYNC.DEFER_BLOCKING 0x0 ;  /* 0x0000000000007b1d */ /* 0x01efe20000010000 */
[----:B------:R-:W-:Y:S02]  /*0850*/  IADD3 R50, P0, R1, UR4, RZ ;  /* 0x0000000401327c10 */ /* 0x000fe4000ff1e0ff */
[----:B------:R-:W-:Y:S02]  /*0860*/  PLOP3.LUT P3, PT, PT, PT, UP0, 0x80, 0x0 ;  /* 0x000000000000781c */ /* 0x000fe40003f6f008 */
[C---:B------:R-:W-:Y:S01]  /*0870*/  IADD3 R41, P1, R50.reuse, 0x1cc, RZ ;  /* 0x000001cc32297810 */ /* 0x040fe20007f3e0ff */
[----:B------:R-:W-:Y:S01]  /*0880*/  IMAD.X R35, RZ, RZ, UR5, P0 ;  /* 0x00000005ff237e24 */ /* 0x000fe200080e06ff */
[----:B------:R-:W-:Y:S01]  /*0890*/  UMOV UR61, 0x1 ;  /* 0x00000001003d7882 */ /* 0x000fe20000000000 */
[C---:B------:R-:W-:Y:S01]  /*08a0*/  IADD3 R19, P0, R50.reuse, 0x50, RZ ;  /* 0x0000005032137810 */ /* 0x040fe20007f1e0ff */
[----:B------:R-:W-:Y:S01]  /*08b0*/  USEL UR61, UR61, 0x2, !UP0 ;  /* 0x000000023d3d7887 */ /* 0x000fe2000c000000 */
[----:B------:R-:W-:Y:S01]  /*08c0*/  IADD3 R33, P2, R50, 0x200, RZ ;  /* 0x0000020032217810 */ /* 0x000fe20007f5e0ff */
[----:B------:R-:W-:Y:S01]  /*08d0*/  ULDC.64 UR36, c[0x0][0x208] ;  /* 0x0000820000247ab9 */ /* 0x000fe20000000a00 */
[----:B------:R-:W-:Y:S01]  /*08e0*/  BSSY B6, `(.L_x_5106) ;  /* 0x0002815000067945 */ /* 0x000fe20003800000 */
[----:B------:R-:W-:-:S02]  /*08f0*/  IMAD.X R18, RZ, RZ, R35, P0 ;  /* 0x000000ffff127224 */ /* 0x000fc400000e0623 */
[--C-:B------:R-:W-:Y:S02]  /*0900*/  IMAD.X R52, RZ, RZ, R35.reuse, P1 ;  /* 0x000000ffff347224 */ /* 0x100fe400008e0623 */
[----:B------:R-:W-:Y:S01]  /*0910*/  IMAD.X R48, RZ, RZ, R35, P2 ;  /* 0x000000ffff307224 */ /* 0x000fe200010e0623 */
[----:B------:R-:W-:Y:S06]  /*0920*/  @!P3 BRA `(.L_x_5107) ;  /* 0x0000023400a0b947 */ /* 0x000fec0003800000 */
.L_x_5108:
[----:B------:R-:W-:-:S08]  /*0930*/  NOP ;  /* 0x0000000000007918 */ /* 0x000fd00000000000 */
[----:B------:R-:W0:Y:S02]  /*0940*/  USETMAXREG.TRY_ALLOC.CTAPOOL UP0, 0xe8 ;  /* 0x000000e8000079c8 */ /* 0x000e240008000600 */
[----:B0-----:R-:W-:-:S13]  /*0950*/  PLOP3.LUT P0, PT, PT, PT, UP0, 0x80, 0x0 ;  /* 0x000000000000781c */ /* 0x001fda0003f0f008 */
[----:B------:R-:W-:Y:S05]  /*0960*/  @!P0 BRA `(.L_x_5108) ;  /* 0xfffffffc00f08947 */ /* 0x000fea000383ffff */
[----:B------:R-:W0:Y:S01]  /*0970*/  LDC R2, c[0x0][0xd50] ;  /* 0x00035400ff027b82 */ /* 0x000e220000000800 */
[----:B------:R-:W-:Y:S01]  /*0980*/  LOP3.LUT R0, R37, 0xffffff80, RZ, 0xc0, !PT ;  /* 0xffffff8025007812 */ /* 0x000fe200078ec0ff */
[----:B------:R1:W-:Y:S03]  /*0990*/  STL.64 [R1+0x1c0], RZ ;  /* 0x0001c0ff01007387 */ /* 0x0003e60000100a00 */
[----:B------:R-:W-:Y:S01]  /*09a0*/  ISETP.NE.AND P0, PT, R0, 0x80, PT ;  /* 0x000000800000780c */ /* 0x000fe20003f05270 */
[----:B------:R1:W-:Y:S02]  /*09b0*/  STL [R1+0x1c8], RZ ;  /* 0x0001c8ff01007387 */ /* 0x0003e40000100800 */
[----:B------:R-:W2:Y:S02]  /*09c0*/  S2UR UR4, SR_CTAID.Y ;  /* 0x00000000000479c3 */ /* 0x000ea40000002600 */
[----:B------:R1:W-:Y:S06]  /*09d0*/  STL [R1+0x1cc], RZ ;  /* 0x0001ccff01007387 */ /* 0x0003ec0000100800 */
[----:B------:R-:W3:Y:S08]  /*09e0*/  S2UR UR5, SR_CTAID.Z ;  /* 0x00000000000579c3 */ /* 0x000ef00000002700 */
[----:B------:R-:W-:Y:S06]  /*09f0*/  @!P0 BAR.ARV 0x8, 0x100 ;  /* 0x0204000000008b1d */ /* 0x000fec0000002000 */
[----:B0-----:R-:W-:-:S02]  /*0a00*/  ISETP.NE.AND P1, PT, R2, 0x1, PT ;  /* 0x000000010200780c */ /* 0x001fc40003f25270 */
[----:B------:R-:W-:Y:S01]  /*0a10*/  ISETP.GE.U32.AND P0, PT, R37, 0x100, PT ;  /* 0x000001002500780c */ /* 0x000fe20003f06070 */
[----:B--2---:R-:W-:-:S10]  /*0a20*/  IMAD.U32 R152, RZ, RZ, UR4 ;  /* 0x00000004ff987e24 */ /* 0x004fd4000f8e00ff */
[----:B------:R-:W0:Y:S08]  /*0a30*/  @P1 LDC R0, c[0x0][0xd54] ;  /* 0x00035500ff001b82 */ /* 0x000e300000000800 */
[----:B------:R-:W-:Y:S08]  /*0a40*/  @P0 BAR.ARV 0xf, 0x100 ;  /* 0x03c4000000000b1d */ /* 0x000ff00000002000 */
[----:B------:R-:W2:Y:S01]  /*0a50*/  @P1 LDC R3, c[0x0][0xd58] ;  /* 0x00035600ff031b82 */ /* 0x000ea20000000800 */
[----:B---3--:R-:W-:Y:S01]  /*0a60*/  ISETP.LE.AND P0, PT, RZ, UR5, PT ;  /* 0x00000005ff007c0c */ /* 0x008fe2000bf03270 */
[----:B0-----:R-:W-:-:S05]  /*0a70*/  @P1 IMAD.HI.U32 R0, R0, UR4, RZ ;  /* 0x0000000400001c27 */ /* 0x001fca000f8e00ff */
[----:B--2---:R-:W-:Y:S02]  /*0a80*/  @P1 SHF.R.U32.HI R152, RZ, R3, R0 ;  /* 0x00000003ff981219 */ /* 0x004fe40000011600 */
[----:B------:R-:W-:-:S03]  /*0a90*/  IADD3 R44, P1, R50, 0x1c0, RZ ;  /* 0x000001c0322c7810 */ /* 0x000fc60007f3e0ff */
[----:B------:R-:W-:Y:S02]  /*0aa0*/  IMAD.MOV R23, RZ, RZ, -R152 ;  /* 0x000000ffff177224 */ /* 0x000fe400078e0a98 */
[----:B------:R-:W-:Y:S02]  /*0ab0*/  IMAD.X R45, RZ, RZ, R35, P1 ;  /* 0x000000ffff2d7224 */ /* 0x000fe400008e0623 */
[----:B------:R-:W-:Y:S01]  /*0ac0*/  IMAD R23, R2, R23, UR4 ;  /* 0x0000000402177e24 */ /* 0x000fe2000f8e0217 */
[----:B-1----:R-:W-:Y:S06]  /*0ad0*/  @!P0 BRA `(.L_x_5109) ;  /* 0x0000027c00d48947 */ /* 0x002fec0003800000 */
[----:B------:R-:W0:Y:S01]  /*0ae0*/  S2UR UR7, SR_CTAID.Z ;  /* 0x00000000000779c3 */ /* 0x000e220000002700 */
[C---:B------:R-:W-:Y:S01]  /*0af0*/  IADD3 R42, P0, R50.reuse, 0xc8, RZ ;  /* 0x000000c8322a7810 */ /* 0x040fe20007f1e0ff */
[----:B------:R-:W-:Y:S01]  /*0b00*/  UISETP.NE.AND UP1, UPT, UR9, 0x1, UPT ;  /* 0x000000010900788c */ /* 0x000fe2000bf25270 */
[----:B------:R-:W-:Y:S01]  /*0b10*/  STL.128 [R1+0x1d0], RZ ;  /* 0x0001d0ff01007387 */ /* 0x000fe20000100c00 */
[----:B------:R-:W-:Y:S01]  /*0b20*/  ULDC.64 UR4, c[0x0][0x418] ;  /* 0x0001060000047ab9 */ /* 0x000fe20000000a00 */
[C---:B------:R-:W-:Y:S01]  /*0b30*/  IADD3 R38, P5, R50.reuse, 0x1d0, RZ ;  /* 0x000001d032267810 */ /* 0x040fe20007fbe0ff */
[--C-:B------:R-:W-:Y:S01]  /*0b40*/  IMAD.X R69, RZ, RZ, R35.reuse, P0 ;  /* 0x000000ffff457224 */ /* 0x100fe200000e0623 */
[C---:B------:R-:W-:Y:S01]  /*0b50*/  IADD3 R64, P0, R50.reuse, 0x80, RZ ;  /* 0x0000008032407810 */ /* 0x040fe20007f1e0ff */
[----:B------:R-:W1:Y:S01]  /*0b60*/  LDC R0, c[0x0][0xa80] ;  /* 0x0002a000ff007b82 */ /* 0x000e620000000800 */
[----:B------:R-:W-:Y:S01]  /*0b70*/  STL.128 [R1+0x1e0], RZ ;  /* 0x0001e0ff01007387 */ /* 0x000fe20000100c00 */
[C---:B------:R-:W-:Y:S01]  /*0b80*/  IADD3 R32, P4, R50.reuse, 0x118, RZ ;  /* 0x0000011832207810 */ /* 0x040fe20007f9e0ff */
[----:B------:R-:W-:Y:S01]  /*0b90*/  UISETP.NE.U32.AND UP0, UPT, UR4, URZ, UPT ;  /* 0x0000003f0400728c */ /* 0x000fe2000bf05070 */
[C---:B------:R-:W-:Y:S01]  /*0ba0*/  IADD3 R34, P3, R50.reuse, 0x100, RZ ;  /* 0x0000010032227810 */ /* 0x040fe20007f7e0ff */
[----:B------:R-:W-:Y:S01]  /*0bb0*/  STL.128 [R1+0x200], RZ ;  /* 0x000200ff01007387 */ /* 0x000fe20000100c00 */
[C---:B------:R-:W-:Y:S01]  /*0bc0*/  IADD3 R40, P2, R50.reuse, 0xfc, RZ ;  /* 0x000000fc32287810 */ /* 0x040fe20007f5e0ff */
[--C-:B------:R-:W-:Y:S01]  /*0bd0*/  IMAD.X R65, RZ, RZ, R35.reuse, P0 ;  /* 0x000000ffff417224 */ /* 0x100fe200000e0623 */
[C---:B------:R-:W-:Y:S01]  /*0be0*/  IADD3 R16, P1, R50.reuse, 0xcc, RZ ;  /* 0x000000cc32107810 */ /* 0x040fe20007f3e0ff */
[----:B------:R-:W-:Y:S01]  /*0bf0*/  STL.128 [R1+0x210], RZ ;  /* 0x000210ff01007387 */ /* 0x000fe20000100c00 */
[----:B------:R-:W-:Y:S01]  /*0c00*/  PLOP3.LUT P0, PT, PT, PT, UP1, 0x80, 0x0 ;  /* 0x000000000000781c */ /* 0x000fe20003f0f018 */
[--C-:B------:R-:W-:Y:S01]  /*0c10*/  IMAD.X R39, RZ, RZ, R35.reuse, P5 ;  /* 0x000000ffff277224 */ /* 0x100fe200028e0623 */
[----:B------:R-:W-:Y:S01]  /*0c20*/  UISETP.NE.AND.EX UP0, UPT, UR5, URZ, UPT, UP0 ;  /* 0x0000003f0500728c */ /* 0x000fe2000bf05300 */
[----:B------:R-:W-:Y:S01]  /*0c30*/  STL.128 [R1+0x220], RZ ;  /* 0x000220ff01007387 */ /* 0x000fe20000100c00 */
[--C-:B------:R-:W-:Y:S01]  /*0c40*/  IMAD.X R43, RZ, RZ, R35.reuse, P4 ;  /* 0x000000ffff2b7224 */ /* 0x100fe200020e0623 */
[C---:B------:R-:W-:Y:S01]  /*0c50*/  IADD3 R36, P6, R50.reuse, 0xb8, RZ ;  /* 0x000000b832247810 */ /* 0x040fe20007fde0ff */
[--C-:B------:R-:W-:Y:S01]  /*0c60*/  IMAD.X R51, RZ, RZ, R35.reuse, P3 ;  /* 0x000000ffff337224 */ /* 0x100fe200018e0623 */
[----:B------:R-:W-:Y:S01]  /*0c70*/  STL.128 [R1+0x230], RZ ;  /* 0x000230ff01007387 */ /* 0x000fe20000100c00 */
[--C-:B------:R-:W-:Y:S01]  /*0c80*/  IMAD.X R55, RZ, RZ, R35.reuse, P2 ;  /* 0x000000ffff377224 */ /* 0x100fe200010e0623 */
[C---:B------:R-:W-:Y:S01]  /*0c90*/  IADD3 R28, P5, R50.reuse, 0xb0, RZ ;  /* 0x000000b0321c7810 */ /* 0x040fe20007fbe0ff */
[--C-:B------:R-:W-:Y:S01]  /*0ca0*/  IMAD.X R2, RZ, RZ, R35.reuse, P1 ;  /* 0x000000ffff027224 */ /* 0x100fe200008e0623 */
[----:B------:R-:W-:Y:S01]  /*0cb0*/  STL.128 [R1+0x240], RZ ;  /* 0x000240ff01007387 */ /* 0x000fe20000100c00 */
[C---:B------:R-:W-:Y:S01]  /*0cc0*/  IADD3 R24, P4, R50.reuse, 0xa0, RZ ;  /* 0x000000a032187810 */ /* 0x040fe20007f9e0ff */
[----:B0-----:R-:W-:Y:S01]  /*0cd0*/  USHF.R.S32.HI UR5, URZ, 0x1f, UR7 ;  /* 0x0000001f3f057899 */ /* 0x001fe20008011407 */
[C---:B------:R-:W-:Y:S01]  /*0ce0*/  IADD3 R56, P3, R50.reuse, 0x98, RZ ;  /* 0x0000009832387810 */ /* 0x040fe20007f7e0ff */
[----:B------:R-:W-:Y:S01]  /*0cf0*/  STL.128 [R1+0x250], RZ ;  /* 0x000250ff01007387 */ /* 0x000fe20000100c00 */
[C---:B------:R-:W-:Y:S01]  /*0d00*/  IADD3 R58, P2, R50.reuse, 0x90, RZ ;  /* 0x00000090323a7810 */ /* 0x040fe20007f5e0ff */
[----:B------:R-:W-:Y:S01]  /*0d10*/  ULDC UR42, c[0x0][0x424] ;  /* 0x00010900002a7ab9 */ /* 0x000fe20000000800 */
[C---:B------:R-:W-:Y:S01]  /*0d20*/  IADD3 R49, P1, R50.reuse, 0x88, RZ ;  /* 0x0000008832317810 */ /* 0x040fe20007f3e0ff */
[----:B------:R-:W-:Y:S01]  /*0d30*/  STL.128 [R1+0x260], RZ ;  /* 0x000260ff01007387 */ /* 0x000fe20000100c00 */
[----:B------:R-:W-:Y:S01]  /*0d40*/  USEL UR42, UR42, 0x1, UP0 ;  /* 0x000000012a2a7887 */ /* 0x000fe20008000000 */
[--C-:B------:R-:W-:Y:S01]  /*0d50*/  IMAD.X R53, RZ, RZ, R35.reuse, P6 ;  /* 0x000000ffff357224 */ /* 0x100fe200030e0623 */
[----:B------:R-:W-:Y:S01]  /*0d60*/  ULDC UR4, c[0x0][0x2f0] ;  /* 0x0000bc0000047ab9 */ /* 0x000fe20000000800 */
        /* <DEDUP_REMOVED lines=9> */
[----:B------:R-:W-:Y:S01]  /*0e00*/  IMAD.X R54, RZ, RZ, R35, P1 ;  /* 0x000000ffff367224 */ /* 0x000fe200008e0623 */
[C---:B------:R-:W-:Y:S01]  /*0e10*/  IADD3 R60, P4, R50.reuse, 0x68, RZ ;  /* 0x00000068323c7810 */ /* 0x040fe20007f9e0ff */
[----:B------:R-:W0:Y:S01]  /*0e20*/  S2UR UR6, SR_CTAID.X ;  /* 0x00000000000679c3 */ /* 0x000e220000002500 */
[----:B------:R-:W-:Y:S01]  /*0e30*/  STL.128 [R1+0x2a0], RZ ;  /* 0x0002a0ff01007387 */ /* 0x000fe20000100c00 */
[C---:B------:R-:W-:Y:S01]  /*0e40*/  IADD3 R46, P3, R50.reuse, 0x60, RZ ;  /* 0x00000060322e7810 */ /* 0x040fe20007f7e0ff */
[----:B------:R-:W-:Y:S01]  /*0e50*/  UIMAD UR42, UR42, UR4, URZ ;  /* 0x000000042a2a72a4 */ /* 0x000fe2000f8e023f */
[C---:B------:R-:W-:Y:S01]  /*0e60*/  IADD3 R26, P2, R50.reuse, 0x58, RZ ;  /* 0x00000058321a7810 */ /* 0x040fe20007f5e0ff */
[----:B------:R-:W-:Y:S01]  /*0e70*/  STL.128 [R1+0x2b0], RZ ;  /* 0x0002b0ff01007387 */ /* 0x000fe20000100c00 */
[C---:B------:R-:W-:Y:S01]  /*0e80*/  IADD3 R62, P1, R50.reuse, 0x28, RZ ;  /* 0x00000028323e7810 */ /* 0x040fe20007f3e0ff */
[----:B------:R-:W-:Y:S01]  /*0e90*/  VIADD R17, R50, 0x120 ;  /* 0x0000012032117836 */ /* 0x000fe20000000000 */
[----:B------:R-:W2:Y:S01]  /*0ea0*/  S2UR UR43, SR_CgaCtaId ;  /* 0x00000000002b79c3 */ /* 0x000ea20000008800 */
[----:B------:R-:W-:Y:S01]  /*0eb0*/  STL.128 [R1+0x2c0], RZ ;  /* 0x0002c0ff01007387 */ /* 0x000fe20000100c00 */
[----:B------:R-:W-:-:S02]  /*0ec0*/  VIADD R154, R37, 0xffffff80 ;  /* 0xffffff80259a7836 */ /* 0x000fc40000000000 */
[--C-:B------:R-:W-:Y:S01]  /*0ed0*/  IMAD.X R66, RZ, RZ, R35.reuse, P6 ;  /* 0x000000ffff427224 */ /* 0x100fe200030e0623 */
[----:B------:R-:W-:Y:S01]  /*0ee0*/  STL.128 [R1+0x2d0], RZ ;  /* 0x0002d0ff01007387 */ /* 0x000fe20000100c00 */
[--C-:B------:R-:W-:Y:S02]  /*0ef0*/  IMAD.X R31, RZ, RZ, R35.reuse, P5 ;  /* 0x000000ffff1f7224 */ /* 0x100fe400028e0623 */
[--C-:B------:R-:W-:Y:S01]  /*0f00*/  IMAD.X R61, RZ, RZ, R35.reuse, P4 ;  /* 0x000000ffff3d7224 */ /* 0x100fe200020e0623 */
[----:B------:R-:W-:Y:S01]  /*0f10*/  STL.128 [R1+0x2e0], RZ ;  /* 0x0002e0ff01007387 */ /* 0x000fe20000100c00 */
[--C-:B------:R-:W-:Y:S02]  /*0f20*/  IMAD.X R47, RZ, RZ, R35.reuse, P3 ;  /* 0x000000ffff2f7224 */ /* 0x100fe400018e0623 */
[--C-:B------:R-:W-:Y:S01]  /*0f30*/  IMAD.X R27, RZ, RZ, R35.reuse, P2 ;  /* 0x000000ffff1b7224 */ /* 0x100fe200010e0623 */
[----:B------:R-:W-:Y:S01]  /*0f40*/  STL.128 [R1+0x2f0], RZ ;  /* 0x0002f0ff01007387 */ /* 0x000fe20000100c00 */
[----:B------:R-:W-:-:S03]  /*0f50*/  IMAD.X R63, RZ, RZ, R35, P1 ;  /* 0x000000ffff3f7224 */ /* 0x000fc600008e0623 */
[----:B------:R-:W-:Y:S04]  /*0f60*/  STL.128 [R1+0x300], RZ ;  /* 0x000300ff01007387 */ /* 0x000fe80000100c00 */
        /* <DEDUP_REMOVED lines=15> */
[----:B-1----:R1:W-:Y:S02]  /*1060*/  STL [R1+0x1f0], R0 ;  /* 0x0001f00001007387 */ /* 0x0023e40000100800 */
[----:B-1----:R-:W-:Y:S01]  /*1070*/  IMAD.U32 R0, RZ, RZ, UR5 ;  /* 0x00000005ff007e24 */ /* 0x002fe2000f8e00ff */
[----:B0-2---:R-:W-:Y:S06]  /*1080*/  @!P0 BRA `(.L_x_5110) ;  /* 0x0000008000c08947 */ /* 0x005fec0003800000 */
[----:B------:R-:W0:Y:S01]  /*1090*/  LDC.64 R4, c[0x0][0xad8] ;  /* 0x0002b600ff047b82 */ /* 0x000e220000000a00 */
[----:B------:R-:W-:Y:S01]  /*10a0*/  ULDC UR4, c[0x0][0x448] ;  /* 0x0001120000047ab9 */ /* 0x000fe20000000800 */
[----:B------:R-:W-:Y:S02]  /*10b0*/  USHF.L.U32 UR6, UR6, 0x6, URZ ;  /* 0x0000000606067899 */ /* 0x000fe4000800063f */
[----:B------:R-:W-:Y:S01]  /*10c0*/  UISETP.NE.AND UP0, UPT, UR4, 0x1, UPT ;  /* 0x000000010400788c */ /* 0x000fe2000bf05270 */
[----:B------:R-:W-:Y:S01]  /*10d0*/  ULDC UR9, c[0x0][0x288] ;  /* 0x0000a20000097ab9 */ /* 0x000fe20000000800 */
[----:B------:R-:W-:Y:S02]  /*10e0*/  UIADD3 UR7, UR6, 0x3f, URZ ;  /* 0x0000003f06077890 */ /* 0x000fe4000fffe03f */
[----:B------:R-:W-:-:S07]  /*10f0*/  UIADD3 UR8, UR42, 0x1, -UR9 ;  /* 0x000000012a087890 */ /* 0x000fce000fffe809 */
[----:B------:R-:W-:Y:S01]  /*1100*/  @UP0 UIADD3 UR4, UR6, 0x3f, URZ ;  /* 0x0000003f06040890 */ /* 0x000fe2000fffe03f */
[----:B------:R-:W-:Y:S01]  /*1110*/  @UP0 ULDC UR5, c[0x0][0x44c] ;  /* 0x0001130000050ab9 */ /* 0x000fe20000000800 */
[----:B------:R-:W-:Y:S02]  /*1120*/  @UP0 ULDC UR10, c[0x0][0x450] ;  /* 0x00011400000a0ab9 */ /* 0x000fe40000000800 */
[----:B------:R-:W-:-:S04]  /*1130*/  UIMAD.WIDE.U32 UR4, UR4, UR5, URZ ;  /* 0x00000005040472a5 */ /* 0x000fc8000f8e003f */
[----:B------:R-:W-:Y:S01]  /*1140*/  @UP0 USHF.R.U32.HI UR7, URZ, UR10, UR5 ;  /* 0x0000000a3f070299 */ /* 0x000fe20008011605 */
[----:B0-----:R-:W-:-:S03]  /*1150*/  ISETP.GE.AND P1, PT, R5, 0x1, PT ;  /* 0x000000010500780c */ /* 0x001fc60003f26270 */
[----:B------:R-:W-:-:S06]  /*1160*/  UIADD3 UR7, UR8, UR7, URZ ;  /* 0x0000000708077290 */ /* 0x000fcc000fffe03f */
[----:B------:R-:W-:-:S04]  /*1170*/  VIADD R0, R4, UR7 ;  /* 0x0000000704007c36 */ /* 0x000fc80008000000 */
[----:B------:R-:W-:Y:S05]  /*1180*/  @!P1 BRA `(.L_x_5111) ;  /* 0x0000000000449947 */ /* 0x000fea0003800000 */
[----:B------:R-:W-:Y:S01]  /*1190*/  ISETP.LT.AND P0, PT, RZ, UR7, PT ;  /* 0x00000007ff007c0c */ /* 0x000fe2000bf01270 */
[----:B------:R-:W-:-:S06]  /*11a0*/  UIADD3 UR4, UR7, -0x1, URZ ;  /* 0xffffffff07047890 */ /* 0x000fcc000fffe03f */
[----:B------:R-:W-:-:S06]  /*11b0*/  IMAD.U32 R2, RZ, RZ, UR4 ;  /* 0x00000004ff027e24 */ /* 0x000fcc000f8e00ff */
[----:B------:R-:W-:Y:S05]  /*11c0*/  @P0 BRA `(.L_x_5112) ;  /* 0x00000000001c0947 */ /* 0x000fea0003800000 */
[----:B------:R-:W-:Y:S01]  /*11d0*/  ISETP.NE.AND P0, PT, R5, 0x1, PT ;  /* 0x000000010500780c */ /* 0x000fe20003f05270 */
[----:B------:R-:W-:-:S12]  /*11e0*/  IMAD R3, RZ, RZ, -UR7 ;  /* 0x80000007ff037e24 */ /* 0x000fd8000f8e02ff */
[----:B------:R-:W0:Y:S02]  /*11f0*/  @P0 LDC.64 R6, c[0x0][0xae0] ;  /* 0x0002b800ff060b82 */ /* 0x000e240000000a00 */
[----:B0-----:R-:W-:-:S05]  /*1200*/  @P0 IMAD.HI.U32 R2, R3, R6, RZ ;  /* 0x0000000603020227 */ /* 0x001fca00078e00ff */
[----:B------:R-:W-:-:S04]  /*1210*/  @P0 SHF.R.U32.HI R3, RZ, R7, R2 ;  /* 0x00000007ff030219 */ /* 0x000fc80000011602 */
[----:B------:R-:W-:Y:S01]  /*1220*/  LOP3.LUT R2, RZ, R3, RZ, 0x33, !PT ;  /* 0x00000003ff027212 */ /* 0x000fe200078e33ff */
[----:B------:R-:W-:Y:S06]  /*1230*/  BRA `(.L_x_5113) ;  /* 0x0000000000107947 */ /* 0x000fec0003800000 */
.L_x_5112:
[----:B------:R-:W-:-:S13]  /*1240*/  ISETP.NE.AND P0, PT, R5, 0x1, PT ;  /* 0x000000010500780c */ /* 0x000fda0003f05270 */
[----:B------:R-:W0:Y:S02]  /*1250*/  @P0 LDC.64 R6, c[0x0][0xae0] ;  /* 0x0002b800ff060b82 */ /* 0x000e240000000a00 */
[----:B0-----:R-:W-:-:S05]  /*1260*/  @P0 IMAD.HI.U32 R4, R2, R6, RZ ;  /* 0x0000000602040227 */ /* 0x001fca00078e00ff */
[----:B------:R-:W-:-:S07]  /*1270*/  @P0 SHF.R.U32.HI R2, RZ, R7, R4 ;  /* 0x00000007ff020219 */ /* 0x000fce0000011604 */
.L_x_5113:
[----:B------:R-:W-:-:S05]  /*1280*/  IMAD R3, R2, R5, R5 ;  /* 0x0000000502037224 */ /* 0x000fca00078e0205 */
[----:B------:R-:W-:-:S07]  /*1290*/  VIMNMX R0, R0, R3, PT ;  /* 0x0000000300007248 */ /* 0x000fce0003fe0100 */
.L_x_5111:
[----:B------:R-:W-:Y:S01]  /*12a0*/  @UP0 ULDC UR4, c[0x0][0x44c] ;  /* 0x0001130000040ab9 */ /* 0x000fe20000000800 */
[----:B------:R-:W-:Y:S01]  /*12b0*/  UIADD3 UR7, UR42, 0x3f, URZ ;  /* 0x0000003f2a077890 */ /* 0x000fe2000fffe03f */
[----:B------:R-:W-:Y:S01]  /*12c0*/  VIADD R0, R0, 0x3f ;  /* 0x0000003f00007836 */ /* 0x000fe20000000000 */
[----:B------:R-:W-:Y:S01]  /*12d0*/  UIMAD.WIDE.U32 UR4, UR6, UR4, URZ ;  /* 0x00000004060472a5 */ /* 0x000fe2000f8e003f */
[----:B------:R-:W-:Y:S01]  /*12e0*/  @UP0 ULDC UR10, c[0x0][0x450] ;  /* 0x00011400000a0ab9 */ /* 0x000fe20000000800 */
[----:B------:R-:W-:Y:S02]  /*12f0*/  USHF.R.S32.HI UR8, URZ, 0x1f, UR7 ;  /* 0x0000001f3f087899 */ /* 0x000fe40008011407 */
[----:B------:R-:W-:Y:S01]  /*1300*/  SHF.R.S32.HI R3, RZ, 0x1f, R0 ;  /* 0x0000001fff037819 */ /* 0x000fe20000011400 */
[----:B------:R-:W-:Y:S02]  /*1310*/  @UP0 USHF.R.U32.HI UR6, URZ, UR10, UR5 ;  /* 0x0000000a3f060299 */ /* 0x000fe40008011605 */
[----:B------:R-:W-:Y:S01]  /*1320*/  ULEA.HI UR8, UR8, UR7, URZ, 0x6 ;  /* 0x0000000708087291 */ /* 0x000fe2000f8f303f */
[----:B------:R-:W-:Y:S01]  /*1330*/  LEA.HI R3, R3, R0, RZ, 0x6 ;  /* 0x0000000003037211 */ /* 0x000fe200078f30ff */
[----:B------:R-:W-:Y:S01]  /*1340*/  UIADD3 UR6, UR6, -UR9, UR42 ;  /* 0x8000000906067290 */ /* 0x000fe2000fffe02a */
[----:B------:R-:W-:Y:S01]  /*1350*/  ULDC UR4, c[0x0][0xad4] ;  /* 0x0002b50000047ab9 */ /* 0x000fe20000000800 */
[----:B------:R-:W-:Y:S01]  /*1360*/  USHF.R.S32.HI UR8, URZ, 0x6, UR8 ;  /* 0x000000063f087899 */ /* 0x000fe20008011408 */
[----:B------:R-:W-:Y:S01]  /*1370*/  SHF.R.S32.HI R3, RZ, 0x6, R3 ;  /* 0x00000006ff037819 */ /* 0x000fe20000011403 */
[----:B------:R-:W-:-:S04]  /*1380*/  UIADD3 UR4, UR6, -UR4, URZ ;  /* 0x8000000406047290 */ /* 0x000fc8000fffe03f */
[----:B------:R-:W-:Y:S02]  /*1390*/  VIMNMX R9, R3, UR8, PT ;  /* 0x0000000803097c48 */ /* 0x000fe4000bfe0100 */
[----:B------:R-:W-:Y:S01]  /*13a0*/  IMAD.U32 R2, RZ, RZ, UR4 ;  /* 0x00000004ff027e24 */ /* 0x000fe2000f8e00ff */
[----:B------:R-:W-:Y:S06]  /*13b0*/  @!P1 BRA `(.L_x_5114) ;  /* 0x0000000000409947 */ /* 0x000fec0003800000 */
[----:B------:R-:W-:-:S05]  /*13c0*/  IMAD.U32 R0, RZ, RZ, UR6 ;  /* 0x00000006ff007e24 */ /* 0x000fca000f8e00ff */
        /* <DEDUP_REMOVED lines=9> */
.L_x_5115:
[----:B------:R-:W-:-:S13]  /*1460*/  ISETP.NE.AND P0, PT, R5, 0x1, PT ;  /* 0x000000010500780c */ /* 0x000fda0003f05270 */
[----:B------:R-:W0:Y:S02]  /*1470*/  @P0 LDC.64 R6, c[0x0][0xae0] ;  /* 0x0002b800ff060b82 */ /* 0x000e240000000a00 */
[----:B0-----:R-:W-:-:S05]  /*1480*/  @P0 IMAD.HI.U32 R4, R0, R6, RZ ;  /* 0x0000000600040227 */ /* 0x001fca00078e00ff */
[----:B------:R-:W-:-:S07]  /*1490*/  @P0 SHF.R.U32.HI R0, RZ, R7, R4 ;  /* 0x00000007ff000219 */ /* 0x000fce0000011604 */
.L_x_5116:
[----:B------:R-:W-:-:S05]  /*14a0*/  IMAD R3, R0, R5, RZ ;  /* 0x0000000500037224 */ /* 0x000fca00078e02ff */
[----:B------:R-:W-:-:S07]  /*14b0*/  VIMNMX R2, R2, R3, !PT ;  /* 0x0000000302027248 */ /* 0x000fce0007fe0100 */
.L_x_5114:
[----:B------:R-:W-:Y:S01]  /*14c0*/  SHF.R.S32.HI R3, RZ, 0x1f, R2 ;  /* 0x0000001fff037819 */ /* 0x000fe20000011402 */
[----:B------:R-:W-:Y:S01]  /*14d0*/  IMAD.MOV.U32 R225, RZ, RZ, RZ ;  /* 0x000000ffffe17224 */ /* 0x000fe200078e00ff */
[----:B------:R-:W-:Y:S02]  /*14e0*/  LOP3.LUT R6, R23, 0xffff, RZ, 0xc0, !PT ;  /* 0x0000ffff17067812 */ /* 0x000fe400078ec0ff */
[----:B------:R-:W-:-:S04]  /*14f0*/  LEA.HI R3, R3, R2, RZ, 0x6 ;  /* 0x0000000203037211 */ /* 0x000fc800078f30ff */
[----:B------:R-:W-:-:S04]  /*1500*/  SHF.R.S32.HI R3, RZ, 0x6, R3 ;  /* 0x00000006ff037819 */ /* 0x000fc80000011403 */
[----:B------:R-:W-:-:S04]  /*1510*/  VIMNMX R10, RZ, R3, !PT ;  /* 0x00000003ff0a7248 */ /* 0x000fc80007fe0100 */
[----:B------:R-:W-:-:S13]  /*1520*/  ISETP.GT.AND P0, PT, R9, R10, PT ;  /* 0x0000000a0900720c */ /* 0x000fda0003f04270 */
[----:B------:R-:W-:Y:S05]  /*1530*/  @!P0 BRA `(.L_x_5117) ;  /* 0x00000000007c8947 */ /* 0x000fea0003800000 */
[----:B------:R-:W-:-:S04]  /*1540*/  SHF.R.U32.HI R0, RZ, 0x10, R23 ;  /* 0x00000010ff007819 */ /* 0x000fc80000011617 */
[----:B------:R-:W-:-:S13]  /*1550*/  ISETP.NE.AND P0, PT, R0, RZ, PT ;  /* 0x000000ff0000720c */ /* 0x000fda0003f05270 */
[----:B------:R-:W0:Y:S02]  /*1560*/  @!P0 LDC R0, c[0x0][0xae8] ;  /* 0x0002ba00ff008b82 */ /* 0x000e240000000800 */
        /* <DEDUP_REMOVED lines=28> */
.L_x_5117:
[----:B------:R-:W-:Y:S01]  /*1730*/  IMAD R0, R6, R225, R10 ;  /* 0x000000e106007224 */ /* 0x000fe200078e020a */
[----:B------:R-:W-:-:S04]  /*1740*/  PRMT R3, RZ, 0x7610, R3 ;  /* 0x00007610ff037816 */ /* 0x000fc80000000003 */
[----:B------:R-:W-:-:S04]  /*1750*/  VIADDMNMX R225, R0, R225, R9, PT ;  /* 0x000000e100e17246 */ /* 0x000fc80003800109 */
[----:B------:R-:W-:-:S13]  /*1760*/  ISETP.GT.AND P0, PT, R225, R0, PT ;  /* 0x00000000e100720c */ /* 0x000fda0003f04270 */
[----:B------:R-:W-:Y:S05]  /*1770*/  @!P0 BRA `(.L_x_5118) ;  /* 0x000001fc00348947 */ /* 0x000fea0003800000 */
[----:B------:R-:W2:Y:S04]  /*1780*/  LDL R25, [R1+0x1c0] ;  /* 0x0001c00001197983 */ /* 0x000ea80000100800 */
[----:B------:R-:W3:Y:S04]  /*1790*/  LDL R24, [R1+0x200] ;  /* 0x0002000001187983 */ /* 0x000ee80000100800 */
[----:B------:R-:W4:Y:S04]  /*17a0*/  LDL R40, [R1+0x204] ;  /* 0x0002040001287983 */ /* 0x000f280000100800 */
        /* <DEDUP_REMOVED lines=125> */
[----:B------:R-:W4:Y:S01]  /*1f80*/  LDL R219, [R1+0x3fc] ;  /* 0x0003fc0001db7983 */ /* 0x000f220000100800 */
[----:B------:R-:W-:-:S04]  /*1f90*/  SHF.R.S32.HI R223, RZ, 0x1f, R154 ;  /* 0x0000001fffdf7819 */ /* 0x000fc8000001149a */
[----:B------:R-:W-:-:S04]  /*1fa0*/  LEA.HI R223, R223, R154, RZ, 0x7 ;  /* 0x0000009adfdf7211 */ /* 0x000fc800078f38ff */
[----:B------:R-:W-:-:S06]  /*1fb0*/  SHF.R.S32.HI R2, RZ, 0x7, R223 ;  /* 0x00000007ff027819 */ /* 0x000fcc00000114df */
[----:B------:R-:W0:Y:S01]  /*1fc0*/  SHFL.IDX PT, R2, R2, RZ, 0x1f ;  /* 0x00001fff02027589 */ /* 0x000e2200000e0000 */
[----:B------:R-:W-:Y:S02]  /*1fd0*/  UMOV UR4, 0x400 ;  /* 0x0000040000047882 */ /* 0x000fe40000000000 */
[----:B------:R-:W-:Y:S01]  /*1fe0*/  ULEA UR43, UR43, UR4, 0x18 ;  /* 0x000000042b2b7291 */ /* 0x000fe2000f8ec03f */
[----:B0-----:R-:W-:-:S04]  /*1ff0*/  LEA.HI R4, R2, R2, RZ, 0x1 ;  /* 0x0000000202047211 */ /* 0x001fc800078f08ff */
[----:B------:R-:W-:-:S05]  /*2000*/  LOP3.LUT R5, R4, 0x1fffe, RZ, 0xc0, !PT ;  /* 0x0001fffe04057812 */ /* 0x000fca00078ec0ff */
[----:B------:R-:W-:-:S05]  /*2010*/  IMAD.IADD R5, R2, 0x1, -R5 ;  /* 0x0000000102057824 */ /* 0x000fca00078e0a05 */
[----:B------:R-:W-:-:S05]  /*2020*/  LEA R5, R5, UR43, 0xf ;  /* 0x0000002b05057c11 */ /* 0x000fca000f8e78ff */
[----:B------:R-:W-:-:S05]  /*2030*/  VIADD R5, R5, 0x400 ;  /* 0x0000040005057836 */ /* 0x000fca0000000000 */
[----:B------:R-:W-:-:S04]  /*2040*/  SHF.R.U32.HI R5, RZ, 0x4, R5 ;  /* 0x00000004ff057819 */ /* 0x000fc80000011605 */
[----:B------:R-:W-:Y:S01]  /*2050*/  LOP3.LUT R2, R5, 0x3fff, RZ, 0xc0, !PT ;  /* 0x00003fff05027812 */ /* 0x000fe200078ec0ff */
[----:B------:R-:W-:-:S03]  /*2060*/  UIADD3 UR4, UR43, 0x36400, URZ ;  /* 0x000364002b047890 */ /* 0x000fc6000fffe03f */
[----:B------:R-:W-:Y:S01]  /*2070*/  LOP3.LUT R2, R2, 0x2000000, RZ, 0xfc, !PT ;  /* 0x0200000002027812 */ /* 0x000fe200078efcff */
[----:B------:R-:W-:Y:S01]  /*2080*/  IMAD.MOV.U32 R5, RZ, RZ, 0x40000040 ;  /* 0x40000040ff057424 */ /* 0x000fe200078e00ff */
[----:B------:R-:W-:-:S03]  /*2090*/  USHF.R.U32.HI UR4, URZ, 0x4, UR4 ;  /* 0x000000043f047899 */ /* 0x000fc60008011604 */
[----:B--2---:R-:W-:Y:S01]  /*20a0*/  IMAD R4, R25, 0x1000, R2 ;  /* 0x0000100019047824 */ /* 0x004fe200078e0202 */
[----:B------:R-:W-:Y:S01]  /*20b0*/  R2UR UR7, R5 ;  /* 0x00000000050772ca */ /* 0x000fe200000e0000 */
[----:B------:R-:W-:-:S03]  /*20c0*/  ULOP3.LUT UR4, UR4, 0x3fff, URZ, 0xc0, !UPT ;  /* 0x00003fff04047892 */ /* 0x000fc6000f8ec03f */
[----:B------:R-:W-:Y:S01]  /*20d0*/  R2UR UR6, R4 ;  /* 0x00000000040672ca */ /* 0x000fe200000e0000 */
[----:B------:R-:W-:Y:S01]  /*20e0*/  ULOP3.LUT UR16, UR4, 0x10000, URZ, 0xfc, !UPT ;  /* 0x0001000004107892 */ /* 0x000fe2000f8efc3f */
[----:B---3--:R-:W-:Y:S04]  /*20f0*/  STL [R1+0x200], R24 ;  /* 0x0002001801007387 */ /* 0x008fe80000100800 */
[----:B----4-:R-:W-:Y:S04]  /*2100*/  STL [R1+0x204], R40 ;  /* 0x0002042801007387 */ /* 0x010fe80000100800 */
[----:B------:R-:W-:Y:S04]  /*2110*/  STL [R1+0x208], R42 ;  /* 0x0002082a01007387 */ /* 0x000fe80000100800 */
        /* <DEDUP_REMOVED lines=32> */
[----:B------:R0:W-:Y:S01]  /*2320*/  STL [R1+0x294], R94 ;  /* 0x0002945e01007387 */ /* 0x0001e20000100800 */
[----:B------:R-:W-:Y:S06]  /*2330*/  BAR.SYNC.DEFER_BLOCKING 0xe, 0x100 ;  /* 0x0384000000007b1d */ /* 0x000fec0000010000 */
[----:B------:R-:W-:Y:S01]  /*2340*/  UMOV UR4, UR16 ;  /* 0x0000001000047c82 */ /* 0x000fe20008000000 */
[----:B------:R-:W-:Y:S01]  /*2350*/  UMOV UR5, 0x40000040 ;  /* 0x4000004000057882 */ /* 0x000fe20000000000 */
[----:B0-----:R-:W-:-:S06]  /*2360*/  WARPGROUP.ARRIVE ;  /* 0x00000000000079c5 */ /* 0x001fcc0000000000 */
[----:B------:R-:W-:Y:S01]  /*2370*/  HGMMA.64x256x16.F32.BF16 R24, gdesc[UR4].tnspB, RZ, !UPT, gsb0 ;  /* 0x43e00000041879f0 */ /* 0x000fe2000c0018ff */
[----:B------:R0:W-:Y:S04]  /*2380*/  STL [R1+0x298], R6 ;  /* 0x0002980601007387 */ /* 0x0001e80000100800 */
[----:B------:R1:W-:Y:S01]  /*2390*/  STL [R1+0x354], R7 ;  /* 0x0003540701007387 */ /* 0x0003e20000100800 */
[----:B0-----:R-:W-:Y:S02]  /*23a0*/  VIADD R6, R4, 0x80 ;  /* 0x0000008004067836 */ /* 0x001fe40000000000 */
[----:B-1----:R-:W-:-:S03]  /*23b0*/  IMAD.MOV.U32 R7, RZ, RZ, 0x40000040 ;  /* 0x40000040ff077424 */ /* 0x002fc600078e00ff */
[----:B------:R-:W-:Y:S02]  /*23c0*/  R2UR UR10, R6 ;  /* 0x00000000060a72ca */ /* 0x000fe400000e0000 */
[----:B------:R-:W-:Y:S01]  /*23d0*/  R2UR UR11, R7 ;  /* 0x00000000070b72ca */ /* 0x000fe200000e0000 */
[----:B------:R-:W-:Y:S01]  /*23e0*/  UIADD3 UR8, UR16, 0x2, URZ ;  /* 0x0000000210087890 */ /* 0x000fe2000fffe03f */
        /* <DEDUP_REMOVED lines=60> */
[----:B------:R-:W-:Y:S01]  /*27b0*/  STL [R1+0x388], R163 ;  /* 0x000388a301007387 */ /* 0x000fe20000100800 */
[----:B------:R-:W-:-:S03]  /*27c0*/  WARPGROUP.DEPBAR.LE gsb0, 0x0 ;  /* 0x00008000000079c5 */ /* 0x000fc60000010000 */
        /* <DEDUP_REMOVED lines=29> */
[----:B------:R-:W-:Y:S04]  /*29a0*/  STL.128 [R1+0x200], R24 ;  /* 0x0002001801007387 */ /* 0x000fe80000100c00 */
        /* <DEDUP_REMOVED lines=30> */
[----:B------:R0:W-:Y:S01]  /*2b90*/  STL.128 [R1+0x3f0], R148 ;  /* 0x0003f09401007387 */ /* 0x0001e20000100c00 */
[----:B------:R-:W-:Y:S01]  /*2ba0*/  UMOV UR9, 0x40000040 ;  /* 0x4000004000097882 */ /* 0x000fe20000000000 */
[----:B0-----:R-:W-:-:S06]  /*2bb0*/  WARPGROUP.ARRIVE ;  /* 0x00000000000079c5 */ /* 0x001fcc0000000000 */
[----:B------:R-:W-:Y:S01]  /*2bc0*/  HGMMA.64x256x16.F32.BF16 R24, gdesc[UR8].tnspB, R24, gsb0 ;  /* 0x43e00000081879f0 */ /* 0x000fe20008001818 */
[----:B------:R-:W-:Y:S02]  /*2bd0*/  VIADD R6, R4, 0x100 ;  /* 0x0000010004067836 */ /* 0x000fe40000000000 */
[----:B------:R-:W-:-:S03]  /*2be0*/  IMAD.MOV.U32 R7, RZ, RZ, 0x40000040 ;  /* 0x40000040ff077424 */ /* 0x000fc600078e00ff */
[----:B------:R-:W-:Y:S02]  /*2bf0*/  R2UR UR14, R6 ;  /* 0x00000000060e72ca */ /* 0x000fe400000e0000 */
[----:B------:R-:W-:Y:S01]  /*2c00*/  R2UR UR15, R7 ;  /* 0x00000000070f72ca */ /* 0x000fe200000e0000 */
[----:B------:R-:W-:Y:S01]  /*2c10*/  UIADD3 UR12, UR16, 0x4, URZ ;  /* 0x00000004100c7890 */ /* 0x000fe2000fffe03f */
[----:B------:R-:W-:Y:S01]  /*2c20*/  UMOV UR13, 0x40000040 ;  /* 0x40000040000d7882 */ /* 0x000fe20000000000 */
[----:B------:R-:W-:Y:S02]  /*2c30*/  VIADD R4, R4, 0x180 ;  /* 0x0000018004047836 */ /* 0x000fe40000000000 */
[----:B------:R-:W-:Y:S01]  /*2c40*/  IMAD.MOV.U32 R5, RZ, RZ, 0x40000040 ;  /* 0x40000040ff057424 */ /* 0x000fe200078e00ff */
[----:B------:R-:W-:Y:S01]  /*2c50*/  UMOV UR17, 0x40000040 ;  /* 0x4000004000117882 */ /* 0x000fe20000000000 */
[----:B------:R0:W5:Y:S01]  /*2c60*/  LDL R7, [R1+0x1c0] ;  /* 0x0001c00001077983 */ /* 0x0001620000100800 */
[----:B------:R-:W-:-:S02]  /*2c70*/  R2UR UR18, R4 ;  /* 0x00000000041272ca */ /* 0x000fc400000e0000 */
[----:B------:R-:W-:Y:S01]  /*2c80*/  R2UR UR19, R5 ;  /* 0x00000000051372ca */ /* 0x000fe200000e0000 */
[----:B------:R-:W-:Y:S01]  /*2c90*/  UIADD3 UR16, UR16, 0x6, URZ ;  /* 0x0000000610107890 */ /* 0x000fe2000fffe03f */
[----:B------:R-:W-:Y:S02]  /*2ca0*/  WARPGROUP.DEPBAR.LE gsb0, 0x0 ;  /* 0x00008000000079c5 */ /* 0x000fe40000010000 */
        /* <DEDUP_REMOVED lines=31> */
[----:B------:R1:W-:Y:S02]  /*2ea0*/  STL.128 [R1+0x3f0], R148 ;  /* 0x0003f09401007387 */ /* 0x0003e40000100c00 */
[----:B-1----:R-:W-:-:S06]  /*2eb0*/  WARPGROUP.ARRIVE ;  /* 0x00000000000079c5 */ /* 0x002fcc0000000000 */
[----:B------:R-:W-:Y:S03]  /*2ec0*/  HGMMA.64x256x16.F32.BF16 R24, gdesc[UR12].tnspB, R24, gsb0 ;  /* 0x43e000000c1879f0 */ /* 0x000fe60008001818 */
        /* <DEDUP_REMOVED lines=37> */
[----:B------:R-:W2:Y:S04]  /*3120*/  LDL R4, [R1+0x200] ;  /* 0x0002000001047983 */ /* 0x000ea80000100800 */
[----:B------:R-:W-:Y:S04]  /*3130*/  STL.128 [R1+0x390], R124 ;  /* 0x0003907c01007387 */ /* 0x000fe80000100c00 */
[----:B------:R-:W3:Y:S04]  /*3140*/  LDL R3, [R1+0x39c] ;  /* 0x00039c0001037983 */ /* 0x000ee80000100800 */
        /* <DEDUP_REMOVED lines=10> */
[----:B------:R1:W-:Y:S04]  /*31f0*/  STL.128 [R1+0x2b0], R68 ;  /* 0x0002b04401007387 */ /* 0x0003e80000100c00 */
        /* <DEDUP_REMOVED lines=18> */
[----:B------:R-:W-:Y:S04]  /*3320*/  STL.128 [R1+0x3f0], R148 ;  /* 0x0003f09401007387 */ /* 0x000fe80000100c00 */
[----:B-1----:R-:W3:Y:S04]  /*3330*/  LDL R68, [R1+0x204] ;  /* 0x0002040001447983 */ /* 0x002ee80000100800 */
[----:B------:R-:W3:Y:S04]  /*3340*/  LDL R70, [R1+0x208] ;  /* 0x0002080001467983 */ /* 0x000ee80000100800 */
[----:B----4-:R-:W4:Y:S04]  /*3350*/  LDL R72, [R1+0x20c] ;  /* 0x00020c0001487983 */ /* 0x010f280000100800 */
[----:B------:R-:W4:Y:S04]  /*3360*/  LDL R74, [R1+0x214] ;  /* 0x00021400014a7983 */ /* 0x000f280000100800 */
[----:B0-----:R-:W4:Y:S04]  /*3370*/  LDL R76, [R1+0x218] ;  /* 0x00021800014c7983 */ /* 0x001f280000100800 */
        /* <DEDUP_REMOVED lines=41> */
[----:B--2---:R-:W2:Y:S04]  /*3610*/  LDL R140, [R1+0x2c4] ;  /* 0x0002c400018c7983 */ /* 0x004ea80000100800 */
[----:B------:R-:W2:Y:S04]  /*3620*/  LDL R142, [R1+0x2c8] ;  /* 0x0002c800018e7983 */ /* 0x000ea80000100800 */
        /* <DEDUP_REMOVED lines=77> */
[----:B------:R-:W2:Y:S01]  /*3b00*/  LDL R22, [R1+0x290] ;  /* 0x0002900001167983 */ /* 0x000ea20000100800 */
[----:B------:R-:W-:-:S05]  /*3b10*/  LOP3.LUT R223, R223, 0xffffff80, RZ, 0xc0, !PT ;  /* 0xffffff80dfdf7812 */ /* 0x000fca00078ec0ff */
[----:B------:R-:W-:Y:S01]  /*3b20*/  IMAD.IADD R223, R154, 0x1, -R223 ;  /* 0x000000019adf7824 */ /* 0x000fe200078e0adf */
[----:B------:R0:W-:Y:S01]  /*3b30*/  STL [R1+0x200], R4 ;  /* 0x0002000401007387 */ /* 0x0001e20000100800 */
[----:B------:R-:W-:-:S03]  /*3b40*/  ULOP3.LUT UR6, UR61, 0x1, URZ, 0xfc, !UPT ;  /* 0x000000013d067892 */ /* 0x000fc6000f8efc3f */
[----:B---3--:R1:W-:Y:S01]  /*3b50*/  STL [R1+0x39c], R3 ;  /* 0x00039c0301007387 */ /* 0x0083e20000100800 */
[----:B------:R-:W-:Y:S01]  /*3b60*/  UISETP.NE.AND UP0, UPT, UR6, 0x3, UPT ;  /* 0x000000030600788c */ /* 0x000fe2000bf05270 */
[----:B0-----:R-:W-:Y:S02]  /*3b70*/  SHF.R.S32.HI R4, RZ, 0x1f, R223 ;  /* 0x0000001fff047819 */ /* 0x001fe400000114df */
[----:B------:R-:W-:Y:S02]  /*3b80*/  STL [R1+0x204], R68 ;  /* 0x0002044401007387 */ /* 0x000fe40000100800 */
[----:B-1----:R-:W-:Y:S02]  /*3b90*/  LEA.HI R3, R4, R223, RZ, 0x2 ;  /* 0x000000df04037211 */ /* 0x002fe400078f10ff */
[----:B------:R-:W-:Y:S04]  /*3ba0*/  STL [R1+0x208], R70 ;  /* 0x0002084601007387 */ /* 0x000fe80000100800 */
        /* <DEDUP_REMOVED lines=44> */
[----:B--2---:R-:W-:Y:S04]  /*3e70*/  STL [R1+0x2c4], R140 ;  /* 0x0002c48c01007387 */ /* 0x004fe80000100800 */
        /* <DEDUP_REMOVED lines=76> */
[----:B------:R-:W-:Y:S06]  /*4340*/  BAR.ARV 0xf, 0x100 ;  /* 0x03c4000000007b1d */ /* 0x000fec0000002000 */
[----:B------:R0:W-:Y:S01]  /*4350*/  STL [R1+0x210], R6 ;  /* 0x0002100601007387 */ /* 0x0001e20000100800 */
[----:B------:R-:W-:-:S03]  /*4360*/  PLOP3.LUT P1, PT, PT, PT, UP0, 0x80, 0x0 ;  /* 0x000000000000781c */ /* 0x000fc60003f2f008 */
[----:B------:R1:W-:Y:S01]  /*4370*/  STL [R1+0x3a4], R5 ;  /* 0x0003a40501007387 */ /* 0x0003e20000100800 */
[--C-:B0-----:R-:W-:Y:S02]  /*4380*/  SHF.R.S32.HI R6, RZ, 0x1f, R3.reuse ;  /* 0x0000001fff067819 */ /* 0x101fe40000011403 */
[----:B-1----:R-:W-:-:S04]  /*4390*/  SHF.R.S32.HI R5, RZ, 0x2, R3 ;  /* 0x00000002ff057819 */ /* 0x002fc80000011403 */
[----:B------:R-:W-:Y:S02]  /*43a0*/  LEA.HI R6, R6, R5, RZ, 0x3 ;  /* 0x0000000506067211 */ /* 0x000fe400078f18ff */
[----:B------:R-:W-:Y:S02]  /*43b0*/  LEA.HI R4, R4, R223, RZ, 0x5 ;  /* 0x000000df04047211 */ /* 0x000fe400078f28ff */
[----:B------:R-:W-:Y:S02]  /*43c0*/  LOP3.LUT R6, R6, 0xfffffff8, RZ, 0xc0, !PT ;  /* 0xfffffff806067812 */ /* 0x000fe400078ec0ff */
[----:B------:R-:W-:-:S03]  /*43d0*/  SHF.R.S32.HI R3, RZ, 0x5, R4 ;  /* 0x00000005ff037819 */ /* 0x000fc60000011404 */
[----:B------:R-:W-:Y:S01]  /*43e0*/  IMAD.IADD R6, R5, 0x1, -R6 ;  /* 0x0000000105067824 */ /* 0x000fe200078e0a06 */
[----:B------:R0:W-:Y:S03]  /*43f0*/  STL [R1+0x290], R22 ;  /* 0x0002901601007387 */ /* 0x0001e60000100800 */
[----:B0-----:R-:W-:Y:S01]  /*4400*/  IMAD R22, R3, 0x10, R6 ;  /* 0x0000001003167824 */ /* 0x001fe200078e0206 */
[----:B------:R-:W-:Y:S06]  /*4410*/  @!P1 BRA `(.L_x_5119) ;  /* 0x0000000000049947 */ /* 0x000fec0003800000 */
[----:B------:R-:W-:Y:S01]  /*4420*/  BPT.TRAP 0x1 ;  /* 0x000000040000795c */ /* 0x000fe20000300000 */
.L_x_5119:
[----:B------:R-:W0:Y:S01]  /*4430*/  S2R R153, SR_CgaCtaId ;  /* 0x0000000000997919 */ /* 0x000e220000008800 */
[----:B------:R-:W-:Y:S01]  /*4440*/  VIADD R3, R225, 0xfffffffe ;  /* 0xfffffffee1037836 */ /* 0x000fe20000000000 */
[----:B-----5:R-:W-:-:S04]  /*4450*/  LEA R7, R7, UR43, 0x3 ;  /* 0x0000002b07077c11 */ /* 0x020fc8000f8e18ff */
[----:B------:R-:W-:Y:S01]  /*4460*/  ISETP.GE.AND P0, PT, R3, R0, PT ;  /* 0x000000000300720c */ /* 0x000fe20003f06270 */
[----:B------:R-:W-:-:S05]  /*4470*/  VIADD R4, R7, 0x38860 ;  /* 0x0003886007047836 */ /* 0x000fca0000000000 */
[----:B0-----:R-:W-:-:S04]  /*4480*/  PRMT R4, R153, 0x654, R4 ;  /* 0x0000065499047816 */ /* 0x001fc80000000004 */
[----:B------:R0:W-:Y:S03]  /*4490*/  SYNCS.ARRIVE.TRANS64.RED.A1T0 RZ, [R4+URZ], RZ ;  /* 0x000000ff04ff79a7 */ /* 0x0001e6000810043f */
[----:B------:R-:W-:Y:S05]  /*44a0*/  @!P0 BRA `(.L_x_5120) ;  /* 0x0000003c005c8947 */ /* 0x000fea0003800000 */
.L_x_5122:
[----:B------:R-:W2:Y:S04]  /*44b0*/  LDL R155, [R1+0x1c0] ;  /* 0x0001c000019b7983 */ /* 0x000ea80000100800 */
[----:B------:R-:W3:Y:S04]  /*44c0*/  LDL.64 R64, [R1+0x210] ;  /* 0x0002100001407983 */ /* 0x000ee80000100a00 */
[----:B------:R-:W4:Y:S04]  /*44d0*/  LDL.64 R66, [R1+0x220] ;  /* 0x0002200001427983 */ /* 0x000f280000100a00 */
        /* <DEDUP_REMOVED lines=57> */
[----:B01----:R-:W4:Y:S04]  /*4870*/  LDL.64 R4, [R1+0x3b8] ;  /* 0x0003b80001047983 */ /* 0x003f280000100a00 */
[----:B------:R-:W4:Y:S04]  /*4880*/  LDL.64 R12, [R1+0x3c8] ;  /* 0x0003c800010c7983 */ /* 0x000f280000100a00 */
[----:B------:R-:W4:Y:S04]  /*4890*/  LDL.64 R10, [R1+0x3d8] ;  /* 0x0003d800010a7983 */ /* 0x000f280000100a00 */
[----:B------:R-:W4:Y:S04]  /*48a0*/  LDL.64 R8, [R1+0x3e8] ;  /* 0x0003e80001087983 */ /* 0x000f280000100a00 */
[----:B------:R-:W4:Y:S01]  /*48b0*/  LDL.64 R6, [R1+0x3f8] ;  /* 0x0003f80001067983 */ /* 0x000f220000100a00 */
[----:B--2---:R-:W-:-:S05]  /*48c0*/  IMAD R58, R155, 0x40, R22 ;  /* 0x000000409b3a7824 */ /* 0x004fca00078e0216 */
[----:B------:R-:W-:Y:S01]  /*48d0*/  LEA R58, R58, UR43, 0x2 ;  /* 0x0000002b3a3a7c11 */ /* 0x000fe2000f8e10ff */
[----:B------:R-:W-:Y:S06]  /*48e0*/  BAR.SYNC.DEFER_BLOCKING 0xe, 0x100 ;  /* 0x0384000000007b1d */ /* 0x000fec0000010000 */
[----:B------:R-:W3:Y:S04]  /*48f0*/  LDS R61, [R58+0x38400] ;  /* 0x038400003a3d7984 */ /* 0x000ee80000000800 */
[----:B------:R0:W1:Y:S01]  /*4900*/  LDS R60, [R58+0x38420] ;  /* 0x038420003a3c7984 */ /* 0x0000620000000800 */
[C---:B---3--:R-:W-:Y:S01]  /*4910*/  FMUL.FTZ R65, R61.reuse, R65 ;  /* 0x000000413d417220 */ /* 0x048fe20000410000 */
[C---:B------:R-:W-:Y:S01]  /*4920*/  FMUL.FTZ R64, R61.reuse, R64 ;  /* 0x000000403d407220 */ /* 0x040fe20000410000 */
[C---:B----4-:R-:W-:Y:S01]  /*4930*/  FMUL.FTZ R67, R61.reuse, R67 ;  /* 0x000000433d437220 */ /* 0x050fe20000410000 */
[C---:B------:R-:W-:Y:S01]  /*4940*/  FMUL.FTZ R66, R61.reuse, R66 ;  /* 0x000000423d427220 */ /* 0x040fe20000410000 */
        /* <DEDUP_REMOVED lines=55> */
[----:B------:R-:W-:Y:S01]  /*4cc0*/  FMUL.FTZ R122, R61, R122 ;  /* 0x0000007a3d7a7220 */ /* 0x000fe20000410000 */
[-C--:B0-----:R-:W-:Y:S01]  /*4cd0*/  FMUL.FTZ R58, R62, R61.reuse ;  /* 0x0000003d3e3a7220 */ /* 0x081fe20000410000 */
[----:B------:R-:W-:Y:S01]  /*4ce0*/  FMUL.FTZ R59, R63, R61 ;  /* 0x0000003d3f3b7220 */ /* 0x000fe20000410000 */
[C---:B------:R-:W-:Y:S01]  /*4cf0*/  FMUL.FTZ R125, R61.reuse, R125 ;  /* 0x0000007d3d7d7220 */ /* 0x040fe20000410000 */
[----:B------:R-:W-:Y:S01]  /*4d00*/  FMUL.FTZ R124, R61, R124 ;  /* 0x0000007c3d7c7220 */ /* 0x000fe20000410000 */
[C---:B-1----:R-:W-:Y:S01]  /*4d10*/  FMUL.FTZ R127, R60.reuse, R127 ;  /* 0x0000007f3c7f7220 */ /* 0x042fe20000410000 */
[C---:B------:R-:W-:Y:S01]  /*4d20*/  FMUL.FTZ R126, R60.reuse, R126 ;  /* 0x0000007e3c7e7220 */ /* 0x040fe20000410000 */
[C---:B------:R-:W-:Y:S01]  /*4d30*/  FMUL.FTZ R129, R60.reuse, R129 ;  /* 0x000000813c817220 */ /* 0x040fe20000410000 */
[C---:B------:R-:W-:Y:S01]  /*4d40*/  FMUL.FTZ R128, R60.reuse, R128 ;  /* 0x000000803c807220 */ /* 0x040fe20000410000 */
[----:B------:R-:W-:Y:S01]  /*4d50*/  STL.64 [R1+0x210], R64 ;  /* 0x0002104001007387 */ /* 0x000fe20000100a00 */
[C---:B------:R-:W-:Y:S01]  /*4d60*/  FMUL.FTZ R131, R60.reuse, R131 ;  /* 0x000000833c837220 */ /* 0x040fe20000410000 */
[----:B------:R-:W-:-:S02]  /*4d70*/  FMUL.FTZ R130, R60, R130 ;  /* 0x000000823c827220 */ /* 0x000fc40000410000 */
[----:B------:R-:W-:Y:S01]  /*4d80*/  STL.64 [R1+0x220], R66 ;  /* 0x0002204201007387 */ /* 0x000fe20000100a00 */
[C---:B------:R-:W-:Y:S01]  /*4d90*/  FMUL.FTZ R133, R60.reuse, R133 ;  /* 0x000000853c857220 */ /* 0x040fe20000410000 */
[C---:B------:R-:W-:Y:S02]  /*4da0*/  FMUL.FTZ R132, R60.reuse, R132 ;  /* 0x000000843c847220 */ /* 0x040fe40000410000 */
[----:B------:R-:W-:Y:S01]  /*4db0*/  STL.64 [R1+0x230], R68 ;  /* 0x0002304401007387 */ /* 0x000fe20000100a00 */
[C---:B------:R-:W-:Y:S01]  /*4dc0*/  FMUL.FTZ R135, R60.reuse, R135 ;  /* 0x000000873c877220 */ /* 0x040fe20000410000 */
[C---:B------:R-:W-:Y:S02]  /*4dd0*/  FMUL.FTZ R134, R60.reuse, R134 ;  /* 0x000000863c867220 */ /* 0x040fe40000410000 */
[----:B------:R0:W-:Y:S01]  /*4de0*/  STL.64 [R1+0x240], R70 ;  /* 0x0002404601007387 */ /* 0x0001e20000100a00 */
[C---:B------:R-:W-:Y:S01]  /*4df0*/  FMUL.FTZ R137, R60.reuse, R137 ;  /* 0x000000893c897220 */ /* 0x040fe20000410000 */
[----:B------:R-:W-:-:S02]  /*4e00*/  FMUL.FTZ R136, R60, R136 ;  /* 0x000000883c887220 */ /* 0x000fc40000410000 */
[----:B------:R1:W-:Y:S01]  /*4e10*/  STL.64 [R1+0x250], R72 ;  /* 0x0002504801007387 */ /* 0x0003e20000100a00 */
[C---:B------:R-:W-:Y:S01]  /*4e20*/  FMUL.FTZ R57, R60.reuse, R57 ;  /* 0x000000393c397220 */ /* 0x040fe20000410000 */
[C---:B------:R-:W-:Y:S02]  /*4e30*/  FMUL.FTZ R56, R60.reuse, R56 ;  /* 0x000000383c387220 */ /* 0x040fe40000410000 */
[----:B------:R2:W-:Y:S01]  /*4e40*/  STL.64 [R1+0x260], R74 ;  /* 0x0002604a01007387 */ /* 0x0005e20000100a00 */
[C---:B------:R-:W-:Y:S01]  /*4e50*/  FMUL.FTZ R47, R60.reuse, R47 ;  /* 0x0000002f3c2f7220 */ /* 0x040fe20000410000 */
[C---:B------:R-:W-:Y:S02]  /*4e60*/  FMUL.FTZ R46, R60.reuse, R46 ;  /* 0x0000002e3c2e7220 */ /* 0x040fe40000410000 */
        /* <DEDUP_REMOVED lines=71> */
[----:B------:R-:W-:Y:S02]  /*52e0*/  FMUL.FTZ R6, R60, R6 ;  /* 0x000000063c067220 */ /* 0x000fe40000410000 */
[----:B------:R-:W-:Y:S04]  /*52f0*/  STL.64 [R1+0x200], R58 ;  /* 0x0002003a01007387 */ /* 0x000fe80000100a00 */
        /* <DEDUP_REMOVED lines=23> */
[----:B------:R3:W-:Y:S04]  /*5470*/  STL.64 [R1+0x368], R14 ;  /* 0x0003680e01007387 */ /* 0x0007e80000100a00 */
        /* <DEDUP_REMOVED lines=8> */
[----:B------:R4:W-:Y:S04]  /*5500*/  STL.64 [R1+0x3f8], R6 ;  /* 0x0003f80601007387 */ /* 0x0009e80000100a00 */
[----:B0-----:R-:W4:Y:S04]  /*5510*/  LDL R70, [R1+0x204] ;  /* 0x0002040001467983 */ /* 0x001f280000100800 */
[----:B-1----:R-:W4:Y:S04]  /*5520*/  LDL R72, [R1+0x208] ;  /* 0x0002080001487983 */ /* 0x002f280000100800 */
[----:B--2---:R-:W2:Y:S04]  /*5530*/  LDL R74, [R1+0x20c] ;  /* 0x00020c00014a7983 */ /* 0x004ea80000100800 */
[----:B---3--:R-:W3:Y:S04]  /*5540*/  LDL R14, [R1+0x210] ;  /* 0x00021000010e7983 */ /* 0x008ee80000100800 */
[----:B------:R-:W3:Y:S04]  /*5550*/  LDL R76, [R1+0x214] ;  /* 0x00021400014c7983 */ /* 0x000ee80000100800 */
[----:B------:R-:W3:Y:S04]  /*5560*/  LDL R78, [R1+0x218] ;  /* 0x00021800014e7983 */ /* 0x000ee80000100800 */
[----:B------:R-:W3:Y:S04]  /*5570*/  LDL R80, [R1+0x21c] ;  /* 0x00021c0001507983 */ /* 0x000ee80000100800 */
[----:B----4-:R-:W4:Y:S04]  /*5580*/  LDL R4, [R1+0x220] ;  /* 0x0002200001047983 */ /* 0x010f280000100800 */
        /* <DEDUP_REMOVED lines=119> */
[----:B------:R-:W-:Y:S04]  /*5d00*/  STL [R1+0x200], R58 ;  /* 0x0002003a01007387 */ /* 0x000fe80000100800 */
[----:B------:R-:W-:Y:S04]  /*5d10*/  STL [R1+0x204], R70 ;  /* 0x0002044601007387 */ /* 0x000fe80000100800 */
[----:B------:R-:W-:Y:S04]  /*5d20*/  STL [R1+0x208], R72 ;  /* 0x0002084801007387 */ /* 0x000fe80000100800 */
[----:B--2---:R-:W-:Y:S04]  /*5d30*/  STL [R1+0x20c], R74 ;  /* 0x00020c4a01007387 */ /* 0x004fe80000100800 */
[----:B---3--:R-:W-:Y:S04]  /*5d40*/  STL [R1+0x210], R14 ;  /* 0x0002100e01007387 */ /* 0x008fe80000100800 */
[----:B------:R-:W-:Y:S04]  /*5d50*/  STL [R1+0x214], R76 ;  /* 0x0002144c01007387 */ /* 0x000fe80000100800 */
[----:B------:R-:W-:Y:S04]  /*5d60*/  STL [R1+0x218], R78 ;  /* 0x0002184e01007387 */ /* 0x000fe80000100800 */
        /* <DEDUP_REMOVED lines=37> */
[----:B------:R0:W-:Y:S04]  /*5fc0*/  STL [R1+0x2b0], R26 ;  /* 0x0002b01a01007387 */ /* 0x0001e80000100800 */
        /* <DEDUP_REMOVED lines=74> */
[----:B------:R2:W-:Y:S04]  /*6470*/  STL [R1+0x3dc], R33 ;  /* 0x0003dc2101007387 */ /* 0x0005e80000100800 */
[----:B------:R-:W-:Y:S04]  /*6480*/  STL [R1+0x3e0], R66 ;  /* 0x0003e04201007387 */ /* 0x000fe80000100800 */
[----:B------:R3:W-:Y:S04]  /*6490*/  STL [R1+0x3e4], R41 ;  /* 0x0003e42901007387 */ /* 0x0007e80000100800 */
[----:B------:R4:W-:Y:S04]  /*64a0*/  STL [R1+0x3e8], R45 ;  /* 0x0003e82d01007387 */ /* 0x0009e80000100800 */
[----:B------:R4:W-:Y:S04]  /*64b0*/  STL [R1+0x3ec], R49 ;  /* 0x0003ec3101007387 */ /* 0x0009e80000100800 */
[----:B------:R-:W-:Y:S04]  /*64c0*/  STL [R1+0x3f0], R68 ;  /* 0x0003f04401007387 */ /* 0x000fe80000100800 */
[----:B------:R4:W-:Y:S04]  /*64d0*/  STL [R1+0x3f4], R57 ;  /* 0x0003f43901007387 */ /* 0x0009e80000100800 */
[----:B------:R4:W-:Y:S04]  /*64e0*/  STL [R1+0x3f8], R61 ;  /* 0x0003f83d01007387 */ /* 0x0009e80000100800 */
[----:B------:R4:W-:Y:S04]  /*64f0*/  STL [R1+0x3fc], R65 ;  /* 0x0003fc4101007387 */ /* 0x0009e80000100800 */
[----:B0-----:R-:W4:Y:S04]  /*6500*/  LDL.128 R24, [R1+0x200] ;  /* 0x0002000001187983 */ /* 0x001f280000100c00 */
[----:B-1----:R-:W4:Y:S04]  /*6510*/  LDL.128 R28, [R1+0x210] ;  /* 0x00021000011c7983 */ /* 0x002f280000100c00 */
[----:B--2---:R-:W2:Y:S04]  /*6520*/  LDL.128 R32, [R1+0x220] ;  /* 0x0002200001207983 */ /* 0x004ea80000100c00 */
[----:B------:R-:W2:Y:S04]  /*6530*/  LDL.128 R36, [R1+0x230] ;  /* 0x0002300001247983 */ /* 0x000ea80000100c00 */
[----:B---3--:R-:W2:Y:S04]  /*6540*/  LDL.128 R40, [R1+0x240] ;  /* 0x0002400001287983 */ /* 0x008ea80000100c00 */
[----:B----4-:R-:W2:Y:S04]  /*6550*/  LDL.128 R44, [R1+0x250] ;  /* 0x00025000012c7983 */ /* 0x010ea80000100c00 */
[----:B------:R-:W2:Y:S04]  /*6560*/  LDL.128 R48, [R1+0x260] ;  /* 0x0002600001307983 */ /* 0x000ea80000100c00 */
        /* <DEDUP_REMOVED lines=24> */
[----:B------:R-:W2:Y:S01]  /*66f0*/  LDL.128 R148, [R1+0x3f0] ;  /* 0x0003f00001947983 */ /* 0x000ea20000100c00 */
[----:B------:R-:W-:-:S02]  /*6700*/  VIADD R155, R155, 0x1 ;  /* 0x000000019b9b7836 */ /* 0x000fc40000000000 */
[----:B------:R-:W-:Y:S02]  /*6710*/  IMAD.MOV.U32 R5, RZ, RZ, 0x40000040 ;  /* 0x40000040ff057424 */ /* 0x000fe400078e00ff */
[----:B------:R-:W-:Y:S01]  /*6720*/  IMAD.MOV.U32 R7, RZ, RZ, 0x40000040 ;  /* 0x40000040ff077424 */ /* 0x000fe200078e00ff */
[----:B------:R-:W-:Y:S01]  /*6730*/  ISETP.NE.AND P0, PT, R155, 0x2, PT ;  /* 0x000000029b00780c */ /* 0x000fe20003f05270 */
[----:B------:R0:W-:Y:S01]  /*6740*/  STL [R1+0x1c0], R155 ;  /* 0x0001c09b01007387 */ /* 0x0001e20000100800 */
[----:B------:R-:W-:Y:S01]  /*6750*/  R2UR UR7, R5 ;  /* 0x00000000050772ca */ /* 0x000fe200000e0000 */
[----:B------:R-:W-:Y:S01]  /*6760*/  IMAD.MOV.U32 R5, RZ, RZ, 0x40000040 ;  /* 0x40000040ff057424 */ /* 0x000fe200078e00ff */
[----:B------:R-:W-:Y:S01]  /*6770*/  R2UR UR11, R7 ;  /* 0x00000000070b72ca */ /* 0x000fe200000e0000 */
[----:B------:R-:W-:-:S03]  /*6780*/  IMAD.MOV.U32 R7, RZ, RZ, 0x40000040 ;  /* 0x40000040ff077424 */ /* 0x000fc600078e00ff */
[----:B------:R-:W-:Y:S02]  /*6790*/  R2UR UR19, R5 ;  /* 0x00000000051372ca */ /* 0x000fe400000e0000 */
[----:B------:R-:W-:-:S03]  /*67a0*/  R2UR UR15, R7 ;  /* 0x00000000070f72ca */ /* 0x000fc600000e0000 */
[----:B0-----:R-:W-:-:S04]  /*67b0*/  @!P0 IMAD.MOV.U32 R155, RZ, RZ, RZ ;  /* 0x000000ffff9b8224 */ /* 0x001fc800078e00ff */
[----:B------:R-:W-:-:S04]  /*67c0*/  IMAD R4, R155, 0x1000, R2 ;  /* 0x000010009b047824 */ /* 0x000fc800078e0202 */
[C---:B------:R-:W-:Y:S01]  /*67d0*/  VIADD R6, R4.reuse, 0x80 ;  /* 0x0000008004067836 */ /* 0x040fe20000000000 */
[----:B------:R-:W-:-:S04]  /*67e0*/  R2UR UR6, R4 ;  /* 0x00000000040672ca */ /* 0x000fc800000e0000 */
[----:B------:R-:W-:Y:S01]  /*67f0*/  R2UR UR10, R6 ;  /* 0x00000000060a72ca */ /* 0x000fe200000e0000 */
[C---:B------:R-:W-:Y:S02]  /*6800*/  VIADD R6, R4.reuse, 0x100 ;  /* 0x0000010004067836 */ /* 0x040fe40000000000 */
[----:B------:R-:W-:-:S03]  /*6810*/  VIADD R4, R4, 0x180 ;  /* 0x0000018004047836 */ /* 0x000fc60000000000 */
[----:B------:R-:W-:Y:S02]  /*6820*/  R2UR UR14, R6 ;  /* 0x00000000060e72ca */ /* 0x000fe400000e0000 */
[----:B------:R-:W-:Y:S01]  /*6830*/  R2UR UR18, R4 ;  /* 0x00000000041272ca */ /* 0x000fe200000e0000 */
[----:B------:R-:W3:Y:S04]  /*6840*/  @!P0 LDL R6, [R1+0x1c4] ;  /* 0x0001c40001068983 */ /* 0x000ee80000100800 */
[----:B------:R-:W4:Y:S01]  /*6850*/  LDL R4, [R1+0x1c8] ;  /* 0x0001c80001047983 */ /* 0x000f220000100800 */
[----:B--2---:R-:W-:-:S06]  /*6860*/  WARPGROUP.ARRIVE ;  /* 0x00000000000079c5 */ /* 0x004fcc0000000000 */
        /* <DEDUP_REMOVED lines=34> */
[----:B0-----:R-:W-:-:S06]  /*6a90*/  WARPGROUP.ARRIVE ;  /* 0x00000000000079c5 */ /* 0x001fcc0000000000 */
        /* <DEDUP_REMOVED lines=35> */
[----:B------:R-:W-:Y:S01]  /*6cd0*/  HGMMA.64x256x16.F32.BF16 R24, gdesc[UR12].tnspB, R24, gsb0 ;  /* 0x43e000000c1879f0 */ /* 0x000fe20008001818 */
[----:B------:R-:W-:Y:S04]  /*6ce0*/  @!P0 STL [R1+0x1c0], RZ ;  /* 0x0001c0ff01008387 */ /* 0x000fe80000100800 */
[----:B------:R0:W5:Y:S01]  /*6cf0*/  LDL R5, [R1+0x1c0] ;  /* 0x0001c00001057983 */ /* 0x0001620000100800 */
[----:B------:R-:W-:-:S03]  /*6d00*/  WARPGROUP.DEPBAR.LE gsb0, 0x0 ;  /* 0x00008000000079c5 */ /* 0x000fc60000010000 */
        /* <DEDUP_REMOVED lines=67> */
[----:B------:R-:W4:Y:S04]  /*7140*/  LDL R8, [R1+0x200] ;  /* 0x0002000001087983 */ /* 0x000f280000100800 */
[----:B-1----:R-:W4:Y:S04]  /*7150*/  LDL R74, [R1+0x204] ;  /* 0x00020400014a7983 */ /* 0x002f280000100800 */
[----:B--2---:R-:W2:Y:S04]  /*7160*/  LDL R76, [R1+0x208] ;  /* 0x00020800014c7983 */ /* 0x004ea80000100800 */
[----:B------:R-:W2:Y:S04]  /*7170*/  LDL R78, [R1+0x20c] ;  /* 0x00020c00014e7983 */ /* 0x000ea80000100800 */
[----:B------:R-:W2:Y:S04]  /*7180*/  LDL R10, [R1+0x210] ;  /* 0x00021000010a7983 */ /* 0x000ea80000100800 */
[----:B---3--:R-:W3:Y:S04]  /*7190*/  LDL R80, [R1+0x214] ;  /* 0x0002140001507983 */ /* 0x008ee80000100800 */
[----:B------:R-:W3:Y:S04]  /*71a0*/  LDL R82, [R1+0x218] ;  /* 0x0002180001527983 */ /* 0x000ee80000100800 */
[----:B----4-:R-:W4:Y:S04]  /*71b0*/  LDL R84, [R1+0x21c] ;  /* 0x00021c0001547983 */ /* 0x010f280000100800 */
[----:B------:R-:W4:Y:S04]  /*71c0*/  LDL R12, [R1+0x220] ;  /* 0x00022000010c7983 */ /* 0x000f280000100800 */
        /* <DEDUP_REMOVED lines=119> */
[----:B------:R-:W-:-:S03]  /*7940*/  VIADD R4, R4, 0x1 ;  /* 0x0000000104047836 */ /* 0x000fc60000000000 */
[----:B------:R0:W-:Y:S04]  /*7950*/  STL [R1+0x200], R8 ;  /* 0x0002000801007387 */ /* 0x0001e80000100800 */
[----:B------:R0:W-:Y:S04]  /*7960*/  STL [R1+0x1c8], R4 ;  /* 0x0001c80401007387 */ /* 0x0001e80000100800 */
[----:B------:R0:W-:Y:S04]  /*7970*/  STL [R1+0x204], R74 ;  /* 0x0002044a01007387 */ /* 0x0001e80000100800 */
[----:B--2---:R0:W-:Y:S04]  /*7980*/  STL [R1+0x208], R76 ;  /* 0x0002084c01007387 */ /* 0x0041e80000100800 */
[----:B------:R0:W-:Y:S04]  /*7990*/  STL [R1+0x20c], R78 ;  /* 0x00020c4e01007387 */ /* 0x0001e80000100800 */
[----:B------:R0:W-:Y:S04]  /*79a0*/  STL [R1+0x210], R10 ;  /* 0x0002100a01007387 */ /* 0x0001e80000100800 */
[----:B---3--:R0:W-:Y:S04]  /*79b0*/  STL [R1+0x214], R80 ;  /* 0x0002145001007387 */ /* 0x0081e80000100800 */
[----:B------:R0:W-:Y:S04]  /*79c0*/  STL [R1+0x218], R82 ;  /* 0x0002185201007387 */ /* 0x0001e80000100800 */
[----:B----4-:R0:W-:Y:S04]  /*79d0*/  STL [R1+0x21c], R84 ;  /* 0x00021c5401007387 */ /* 0x0101e80000100800 */
[----:B------:R0:W-:Y:S04]  /*79e0*/  STL [R1+0x220], R12 ;  /* 0x0002200c01007387 */ /* 0x0001e80000100800 */
        /* <DEDUP_REMOVED lines=118> */
[----:B------:R0:W-:Y:S01]  /*8150*/  STL [R1+0x3fc], R45 ;  /* 0x0003fc2d01007387 */ /* 0x0001e20000100800 */
[----:B------:R-:W-:-:S05]  /*8160*/  @!P0 LOP3.LUT R6, R6, 0x1, RZ, 0x3c, !PT ;  /* 0x0000000106068812 */ /* 0x000fca00078e3cff */
[----:B------:R0:W-:Y:S01]  /*8170*/  @!P0 STL [R1+0x1c4], R6 ;  /* 0x0001c40601008387 */ /* 0x0001e20000100800 */
[----:B------:R-:W-:Y:S06]  /*8180*/  BAR.ARV 0xf, 0x100 ;  /* 0x03c4000000007b1d */ /* 0x000fec0000002000 */
[C---:B------:R-:W-:Y:S01]  /*8190*/  ISETP.GT.AND P0, PT, R3.reuse, R0, PT ;  /* 0x000000000300720c */ /* 0x040fe20003f04270 */
[----:B------:R-:W-:Y:S01]  /*81a0*/  VIADD R3, R3, 0xffffffff ;  /* 0xffffffff03037836 */ /* 0x000fe20000000000 */
[----:B------:R-:W-:Y:S11]  /*81b0*/  @!P1 BRA `(.L_x_5121) ;  /* 0x0000000000049947 */ /* 0x000ff60003800000 */
[----:B------:R-:W-:Y:S01]  /*81c0*/  BPT.TRAP 0x1 ;  /* 0x000000040000795c */ /* 0x000fe20000300000 */
.L_x_5121:
[----:B-----5:R-:W-:-:S05]  /*81d0*/  LEA R5, R5, UR43, 0x3 ;  /* 0x0000002b05057c11 */ /* 0x020fca000f8e18ff */
[----:B0-----:R-:W-:-:S05]  /*81e0*/  VIADD R4, R5, 0x38860 ;  /* 0x0003886005047836 */ /* 0x001fca0000000000 */
[----:B------:R-:W-:-:S04]  /*81f0*/  PRMT R4, R153, 0x654, R4 ;  /* 0x0000065499047816 */ /* 0x000fc80000000004 */
[----:B------:R1:W-:Y:S01]  /*8200*/  SYNCS.ARRIVE.TRANS64.RED.A1T0 RZ, [R4+URZ], RZ ;  /* 0x000000ff04ff79a7 */ /* 0x0003e2000810043f */
[----:B------:R-:W-:Y:S05]  /*8210*/  @P0 BRA `(.L_x_5122) ;  /* 0xffffffc000a40947 */ /* 0x000fea000383ffff */
.L_x_5120:
[----:B------:R-:W2:Y:S04]  /*8220*/  LDL R51, [R1+0x1c0] ;  /* 0x0001c00001337983 */ /* 0x000ea80000100800 */
[----:B------:R-:W3:Y:S04]  /*8230*/  LDL.64 R18, [R1+0x338] ;  /* 0x0003380001127983 */ /* 0x000ee80000100a00 */
[----:B------:R-:W4:Y:S04]  /*8240*/  LDL.64 R54, [R1+0x200] ;  /* 0x0002000001367983 */ /* 0x000f280000100a00 */
[----:B------:R-:W5:Y:S04]  /*8250*/  LDL.64 R56, [R1+0x210] ;  /* 0x0002100001387983 */ /* 0x000f680000100a00 */
        /* <DEDUP_REMOVED lines=60> */
[----:B01----:R-:W5:Y:S04]  /*8620*/  LDL.64 R4, [R1+0x3f8] ;  /* 0x0003f80001047983 */ /* 0x003f680000100a00 */
[----:B------:R-:W5:Y:S04]  /*8630*/  LDL R50, [R1+0x1c8] ;  /* 0x0001c80001327983 */ /* 0x000f680000100800 */
[----:B------:R-:W5:Y:S01]  /*8640*/  LDL R0, [R1+0x1c0] ;  /* 0x0001c00001007983 */ /* 0x000f620000100800 */
[----:B--2---:R-:W-:-:S05]  /*8650*/  IMAD R22, R51, 0x40, R22 ;  /* 0x0000004033167824 */ /* 0x004fca00078e0216 */
[----:B------:R-:W-:Y:S01]  /*8660*/  LEA R22, R22, UR43, 0x2 ;  /* 0x0000002b16167c11 */ /* 0x000fe2000f8e10ff */
[----:B------:R-:W-:Y:S06]  /*8670*/  BAR.SYNC.DEFER_BLOCKING 0xe, 0x100 ;  /* 0x0384000000007b1d */ /* 0x000fec0000010000 */
[----:B------:R-:W-:Y:S04]  /*8680*/  LDS R51, [R22+0x38400] ;  /* 0x0384000016337984 */ /* 0x000fe80000000800 */
[----:B------:R-:W3:Y:S01]  /*8690*/  LDS R22, [R22+0x38420] ;  /* 0x0384200016167984 */ /* 0x000ee20000000800 */
[----:B------:R-:W-:Y:S01]  /*86a0*/  BSSY B0, `(.L_x_5123) ;  /* 0x00000cd000007945 */ /* 0x000fe20003800000 */
[C---:B---3--:R-:W-:Y:S01]  /*86b0*/  FMUL.FTZ R19, R22.reuse, R19 ;  /* 0x0000001316137220 */ /* 0x048fe20000410000 */
[C---:B------:R-:W-:Y:S01]  /*86c0*/  FMUL.FTZ R18, R22.reuse, R18 ;  /* 0x0000001216127220 */ /* 0x040fe20000410000 */
[C---:B----4-:R-:W-:Y:S01]  /*86d0*/  FMUL.FTZ R55, R51.reuse, R55 ;  /* 0x0000003733377220 */ /* 0x050fe20000410000 */
[C---:B------:R-:W-:Y:S01]  /*86e0*/  FMUL.FTZ R54, R51.reuse, R54 ;  /* 0x0000003633367220 */ /* 0x040fe20000410000 */
[C---:B-----5:R-:W-:Y:S01]  /*86f0*/  FMUL.FTZ R57, R51.reuse, R57 ;  /* 0x0000003933397220 */ /* 0x060fe20000410000 */
[C---:B------:R-:W-:Y:S01]  /*8700*/  FMUL.FTZ R56, R51.reuse, R56 ;  /* 0x0000003833387220 */ /* 0x040fe20000410000 */
[----:B------:R0:W-:Y:S01]  /*8710*/  STL.64 [R1+0x338], R18 ;  /* 0x0003381201007387 */ /* 0x0001e20000100a00 */
        /* <DEDUP_REMOVED lines=116> */
[C---:B0-----:R-:W-:Y:S01]  /*8e60*/  FMUL.FTZ R19, R22.reuse, R3 ;  /* 0x0000000316137220 */ /* 0x041fe20000410000 */
[C---:B------:R-:W-:Y:S01]  /*8e70*/  FMUL.FTZ R18, R22.reuse, R2 ;  /* 0x0000000216127220 */ /* 0x040fe20000410000 */
[C---:B------:R-:W-:Y:S01]  /*8e80*/  FMUL.FTZ R7, R22.reuse, R7 ;  /* 0x0000000716077220 */ /* 0x040fe20000410000 */
[C---:B------:R-:W-:Y:S01]  /*8e90*/  FMUL.FTZ R6, R22.reuse, R6 ;  /* 0x0000000616067220 */ /* 0x040fe20000410000 */
[C---:B------:R-:W-:Y:S01]  /*8ea0*/  FMUL.FTZ R5, R22.reuse, R5 ;  /* 0x0000000516057220 */ /* 0x040fe20000410000 */
[----:B------:R-:W-:Y:S01]  /*8eb0*/  FMUL.FTZ R4, R22, R4 ;  /* 0x0000000416047220 */ /* 0x000fe20000410000 */
[----:B------:R-:W-:-:S02]  /*8ec0*/  VIADD R50, R50, 0x1 ;  /* 0x0000000132327836 */ /* 0x000fc40000000000 */
[----:B------:R-:W-:Y:S01]  /*8ed0*/  VIADD R0, R0, 0x1 ;  /* 0x0000000100007836 */ /* 0x000fe20000000000 */
[----:B------:R0:W-:Y:S04]  /*8ee0*/  STL.64 [R1+0x200], R54 ;  /* 0x0002003601007387 */ /* 0x0001e80000100a00 */
        /* <DEDUP_REMOVED lines=62> */
[----:B------:R0:W-:Y:S04]  /*92d0*/  STL [R1+0x1c8], R50 ;  /* 0x0001c83201007387 */ /* 0x0001e80000100800 */
[----:B------:R0:W-:Y:S01]  /*92e0*/  STL [R1+0x1c0], R0 ;  /* 0x0001c00001007387 */ /* 0x0001e20000100800 */
[----:B------:R-:W-:Y:S06]  /*92f0*/  BAR.ARV 0xf, 0x100 ;  /* 0x03c4000000007b1d */ /* 0x000fec0000002000 */
[----:B------:R-:W-:Y:S01]  /*9300*/  ISETP.NE.AND P0, PT, R0, 0x2, PT ;  /* 0x000000020000780c */ /* 0x000fe20003f05270 */
[----:B------:R-:W-:-:S12]  /*9310*/  IMAD.MOV.U32 R3, RZ, RZ, 0x1 ;  /* 0x00000001ff037424 */ /* 0x000fd800078e00ff */
[----:B0-----:R-:W-:Y:S05]  /*9320*/  @P0 BRA `(.L_x_5124) ;  /* 0x0000000000100947 */ /* 0x001fea0003800000 */
[----:B------:R-:W2:Y:S04]  /*9330*/  LDL R0, [R1+0x1c4] ;  /* 0x0001c40001007983 */ /* 0x000ea80000100800 */
[----:B------:R0:W-:Y:S01]  /*9340*/  STL [R1+0x1c0], RZ ;  /* 0x0001c0ff01007387 */ /* 0x0001e20000100800 */
[----:B--2---:R-:W-:-:S05]  /*9350*/  LOP3.LUT R0, R0, 0x1, RZ, 0x3c, !PT ;  /* 0x0000000100007812 */ /* 0x004fca00078e3cff */
[----:B------:R0:W-:Y:S02]  /*9360*/  STL [R1+0x1c4], R0 ;  /* 0x0001c40001007387 */ /* 0x0001e40000100800 */
.L_x_5124:
[----:B------:R-:W-:Y:S05]  /*9370*/  BSYNC B0 ;  /* 0x0000000000007941 */ /* 0x000fea0003800000 */
.L_x_5123:
[----:B------:R-:W-:Y:S05]  /*9380*/  BRA `(.L_x_5118) ;  /* 0x0000018000307947 */ /* 0x000fea0003800000 */
.L_x_5110:
[----:B------:R-:W0:Y:S01]  /*9390*/  S2UR UR4, SR_SWINHI ;  /* 0x00000000000479c3 */ /* 0x000e220000002f00 */
[----:B------:R-:W1:Y:S01]  /*93a0*/  S2R R15, SR_CgaCtaId ;  /* 0x00000000000f7919 */ /* 0x000e620000008800 */
[----:B------:R-:W-:Y:S01]  /*93b0*/  UMOV UR5, 0x400 ;  /* 0x0000040000057882 */ /* 0x000fe20000000000 */
[----:B------:R-:W-:Y:S01]  /*93c0*/  ULDC UR7, c[0x0][0x448] ;  /* 0x0001120000077ab9 */ /* 0x000fe20000000800 */
[----:B------:R-:W-:Y:S01]  /*93d0*/  ULEA UR43, UR43, UR5, 0x18 ;  /* 0x000000052b2b7291 */ /* 0x000fe2000f8ec03f */
[----:B------:R-:W2:Y:S01]  /*93e0*/  S2R R4, SR_CTAID.X ;  /* 0x0000000000047919 */ /* 0x000ea20000002500 */
[----:B------:R-:W-:Y:S01]  /*93f0*/  UISETP.NE.AND UP2, UPT, UR7, 0x1, UPT ;  /* 0x000000010700788c */ /* 0x000fe2000bf45270 */
[----:B------:R-:W-:Y:S01]  /*9400*/  IMAD.U32 R6, RZ, RZ, UR61 ;  /* 0x0000003dff067e24 */ /* 0x000fe2000f8e00ff */
[----:B------:R-:W-:Y:S01]  /*9410*/  USHF.L.U32 UR6, UR6, 0x6, URZ ;  /* 0x0000000606067899 */ /* 0x000fe2000800063f */
[----:B------:R-:W-:Y:S01]  /*9420*/  IMAD.MOV.U32 R7, RZ, RZ, 0x80 ;  /* 0x00000080ff077424 */ /* 0x000fe200078e00ff */
[----:B------:R-:W-:Y:S01]  /*9430*/  STL [R1+0x10], RZ ;  /* 0x000010ff01007387 */ /* 0x000fe20000100800 */
[----:B------:R-:W-:Y:S01]  /*9440*/  IMAD.MOV.U32 R8, RZ, RZ, 0x100 ;  /* 0x00000100ff087424 */ /* 0x000fe200078e00ff */
[----:B------:R-:W-:Y:S01]  /*9450*/  ULDC UR44, c[0x0][0x288] ;  /* 0x0000a200002c7ab9 */ /* 0x000fe20000000800 */
[----:B------:R-:W-:Y:S01]  /*9460*/  IMAD.U32 R12, RZ, RZ, UR61 ;  /* 0x0000003dff0c7e24 */ /* 0x000fe2000f8e00ff */
[----:B------:R3:W-:Y:S01]  /*9470*/  STL.64 [R1+0x28], R6 ;  /* 0x0000280601007387 */ /* 0x0007e20000100a00 */
[----:B------:R-:W-:Y:S01]  /*9480*/  IMAD.MOV.U32 R13, RZ, RZ, 0x80 ;  /* 0x00000080ff0d7424 */ /* 0x000fe200078e00ff */
[----:B------:R-:W-:Y:S01]  /*9490*/  UIADD3 UR40, UR42, 0x1, -UR44 ;  /* 0x000000012a287890 */ /* 0x000fe2000fffe82c */
[----:B------:R-:W-:Y:S01]  /*94a0*/  IMAD.MOV.U32 R14, RZ, RZ, 0x80 ;  /* 0x00000080ff0e7424 */ /* 0x000fe200078e00ff */
[----:B------:R-:W-:Y:S01]  /*94b0*/  STL [R1+0x38], RZ ;  /* 0x000038ff01007387 */ /* 0x000fe20000100800 */
[----:B------:R-:W-:Y:S01]  /*94c0*/  @UP2 ULDC UR10, c[0x0][0x450] ;  /* 0x00011400000a2ab9 */ /* 0x000fe20000000800 */
[----:B------:R-:W-:Y:S01]  /*94d0*/  UP2UR UR41, UPR, URZ, 0x4 ;  /* 0x000000043f297883 */ /* 0x000fe20008000000 */
[----:B------:R-:W-:Y:S01]  /*94e0*/  UMOV UR38, UR43 ;  /* 0x0000002b00267c82 */ /* 0x000fe20008000000 */
[----:B0-----:R-:W-:Y:S01]  /*94f0*/  UMOV UR39, UR4 ;  /* 0x0000000400277c82 */ /* 0x001fe20008000000 */
[----:B------:R-:W-:-:S02]  /*9500*/  UIADD3 UR7, UP0, UR38, 0x38850, URZ ;  /* 0x0003885026077890 */ /* 0x000fc4000ff1e03f */
[----:B------:R-:W-:Y:S02]  /*9510*/  UIADD3 UR4, UP1, UR38, 0x38860, URZ ;  /* 0x0003886026047890 */ /* 0x000fe4000ff3e03f */
[----:B------:R-:W-:Y:S02]  /*9520*/  UIADD3.X UR8, URZ, UR39, URZ, UP0, !UPT ;  /* 0x000000273f087290 */ /* 0x000fe400087fe43f */
[----:B------:R-:W-:Y:S01]  /*9530*/  UIADD3.X UR5, URZ, UR39, URZ, UP1, !UPT ;  /* 0x000000273f057290 */ /* 0x000fe20008ffe43f */
[----:B------:R-:W-:Y:S01]  /*9540*/  IMAD.U32 R0, RZ, RZ, UR7 ;  /* 0x00000007ff007e24 */ /* 0x000fe2000f8e00ff */
[----:B------:R-:W-:Y:S01]  /*9550*/  UIADD3 UR7, UP1, UR38, 0x38840, URZ ;  /* 0x0003884026077890 */ /* 0x000fe2000ff3e03f */
[----:B------:R-:W-:Y:S01]  /*9560*/  IMAD.U32 R10, RZ, RZ, UR4 ;  /* 0x00000004ff0a7e24 */ /* 0x000fe2000f8e00ff */
[----:B------:R-:W-:Y:S01]  /*9570*/  UIADD3 UR9, UP0, UR38, 0x38830, URZ ;  /* 0x0003883026097890 */ /* 0x000fe2000ff1e03f */
[----:B------:R-:W-:Y:S01]  /*9580*/  IMAD.U32 R3, RZ, RZ, UR8 ;  /* 0x00000008ff037e24 */ /* 0x000fe2000f8e00ff */
[----:B------:R-:W-:Y:S01]  /*9590*/  UIADD3.X UR8, URZ, UR39, URZ, UP1, !UPT ;  /* 0x000000273f087290 */ /* 0x000fe20008ffe43f */
[----:B-1----:R-:W-:Y:S01]  /*95a0*/  IMAD.MOV.U32 R9, RZ, RZ, R15 ;  /* 0x000000ffff097224 */ /* 0x002fe200078e000f */
[----:B------:R-:W-:Y:S01]  /*95b0*/  UIADD3.X UR4, URZ, UR39, URZ, UP0, !UPT ;  /* 0x000000273f047290 */ /* 0x000fe200087fe43f */
[----:B--2---:R0:W-:Y:S01]  /*95c0*/  STL [R1+0x50], R4 ;  /* 0x0000500401007387 */ /* 0x0041e20000100800 */
[----:B------:R-:W-:-:S02]  /*95d0*/  IMAD.U32 R11, RZ, RZ, UR5 ;  /* 0x00000005ff0b7e24 */ /* 0x000fc4000f8e00ff */
[----:B---3--:R-:W-:Y:S01]  /*95e0*/  IMAD.U32 R7, RZ, RZ, UR8 ;  /* 0x00000008ff077e24 */ /* 0x008fe2000f8e00ff */
[----:B------:R1:W-:Y:S01]  /*95f0*/  STL.64 [R1+0x30], R8 ;  /* 0x0000300801007387 */ /* 0x0003e20000100a00 */
[----:B------:R-:W-:Y:S01]  /*9600*/  IMAD.U32 R5, RZ, RZ, UR4 ;  /* 0x00000004ff057e24 */ /* 0x000fe2000f8e00ff */
[----:B------:R-:W-:Y:S01]  /*9610*/  @UP2 UIADD3 UR8, UR6, 0x3f, URZ ;  /* 0x0000003f06082890 */ /* 0x000fe2000fffe03f */
[----:B------:R-:W-:Y:S01]  /*9620*/  IMAD.U32 R6, RZ, RZ, UR7 ;  /* 0x00000007ff067e24 */ /* 0x000fe2000f8e00ff */
[----:B------:R-:W-:Y:S01]  /*9630*/  ULDC.64 UR4, c[0x0][0xad8] ;  /* 0x0002b60000047ab9 */ /* 0x000fe20000000a00 */
[----:B------:R2:W-:Y:S01]  /*9640*/  STL.128 [R1], R12 ;  /* 0x0000000c01007387 */ /* 0x0005e20000100c00 */
[----:B0-----:R-:W-:Y:S01]  /*9650*/  IMAD.U32 R4, RZ, RZ, UR9 ;  /* 0x00000009ff047e24 */ /* 0x001fe2000f8e00ff */
[----:B------:R-:W-:Y:S01]  /*9660*/  @UP2 ULDC UR9, c[0x0][0x44c] ;  /* 0x0001130000092ab9 */ /* 0x000fe20000000800 */
[----:B------:R-:W-:Y:S01]  /*9670*/  UISETP.GE.AND UP0, UPT, UR5, 0x1, UPT ;  /* 0x000000010500788c */ /* 0x000fe2000bf06270 */
[----:B------:R2:W-:Y:S01]  /*9680*/  STL.64 [R1+0x20], R6 ;  /* 0x0000200601007387 */ /* 0x0005e20000100a00 */
[----:B------:R-:W-:Y:S01]  /*9690*/  UIMAD.WIDE.U32 UR8, UR8, UR9, URZ ;  /* 0x00000009080872a5 */ /* 0x000fe2000f8e003f */
[----:B-1----:R-:W-:-:S02]  /*96a0*/  IMAD.MOV.U32 R8, RZ, RZ, R0 ;  /* 0x000000ffff087224 */ /* 0x002fc400078e0000 */
[----:B------:R2:W-:Y:S01]  /*96b0*/  STL.64 [R1+0x18], R4 ;  /* 0x0000180401007387 */ /* 0x0005e20000100a00 */
[----:B------:R-:W-:Y:S01]  /*96c0*/  IMAD.MOV.U32 R9, RZ, RZ, R3 ;  /* 0x000000ffff097224 */ /* 0x000fe200078e0003 */
[----:B------:R-:W-:Y:S01]  /*96d0*/  UIADD3 UR7, UR6, 0x3f, URZ ;  /* 0x0000003f06077890 */ /* 0x000fe2000fffe03f */
[----:B------:R-:W-:Y:S01]  /*96e0*/  PLOP3.LUT P0, PT, PT, PT, UP0, 0x40, 0x0 ;  /* 0x000000000000781c */ /* 0x000fe20003f0e808 */
[----:B------:R-:W-:Y:S02]  /*96f0*/  @UP2 USHF.R.U32.HI UR7, URZ, UR10, UR9 ;  /* 0x0000000a3f072299 */ /* 0x000fe40008011609 */
[----:B------:R2:W-:Y:S01]  /*9700*/  STL.128 [R1+0x40], R8 ;  /* 0x0000400801007387 */ /* 0x0005e20000100c00 */
[----:B------:R-:W-:Y:S02]  /*9710*/  UP2UR UR60, UPR, URZ, 0x1 ;  /* 0x000000013f3c7883 */ /* 0x000fe40008000000 */
[----:B------:R-:W-:-:S04]  /*9720*/  UIADD3 UR7, UR40, UR7, URZ ;  /* 0x0000000728077290 */ /* 0x000fc8000fffe03f */
[----:B------:R-:W-:-:S06]  /*9730*/  UIADD3 UR4, UR7, UR4, URZ ;  /* 0x0000000407047290 */ /* 0x000fcc000fffe03f */
[----:B------:R-:W-:Y:S01]  /*9740*/  IMAD.U32 R0, RZ, RZ, UR4 ;  /* 0x00000004ff007e24 */ /* 0x000fe2000f8e00ff */
[----:B------:R-:W-:Y:S06]  /*9750*/  @P0 BRA `(.L_x_5125) ;  /* 0x0000000000400947 */ /* 0x000fec0003800000 */
        /* <DEDUP_REMOVED lines=10> */
.L_x_5126:
[----:B------:R-:W-:-:S11]  /*9800*/  UISETP.NE.AND UP0, UPT, UR5, 0x1, UPT ;  /* 0x000000010500788c */ /* 0x000fd6000bf05270 */
[----:B------:R-:W-:Y:S02]  /*9810*/  @UP0 ULDC.64 UR10, c[0x0][0xae0] ;  /* 0x0002b800000a0ab9 */ /* 0x000fe40000000a00 */
[----:B------:R-:W-:-:S04]  /*9820*/  UIMAD.WIDE.U32 UR8, UR4, UR10, URZ ;  /* 0x0000000a040872a5 */ /* 0x000fc8000f8e003f */
[----:B------:R-:W-:-:S12]  /*9830*/  @UP0 USHF.R.U32.HI UR4, URZ, UR11, UR9 ;  /* 0x0000000b3f040299 */ /* 0x000fd80008011609 */
.L_x_5127:
[----:B------:R-:W-:-:S06]  /*9840*/  UIMAD UR4, UR4, UR5, UR5 ;  /* 0x00000005040472a4 */ /* 0x000fcc000f8e0205 */
[----:B------:R-:W-:-:S07]  /*9850*/  VIMNMX R0, R0, UR4, PT ;  /* 0x0000000400007c48 */ /* 0x000fce000bfe0100 */
.L_x_5125:
[----:B------:R-:W-:Y:S01]  /*9860*/  UISETP.NE.AND UP0, UPT, UR41, URZ, UPT ;  /* 0x0000003f2900728c */ /* 0x000fe2000bf05270 */
[----:B------:R-:W-:Y:S01]  /*9870*/  VIADD R0, R0, 0x3f ;  /* 0x0000003f00007836 */ /* 0x000fe20000000000 */
[----:B------:R-:W-:Y:S02]  /*9880*/  UIADD3 UR4, UR42, 0x3f, URZ ;  /* 0x0000003f2a047890 */ /* 0x000fe4000fffe03f */
[----:B------:R-:W-:Y:S02]  /*9890*/  UIADD3 UR44, UR42, -UR44, URZ ;  /* 0x8000002c2a2c7290 */ /* 0x000fe4000fffe03f */
[----:B------:R-:W-:Y:S01]  /*98a0*/  USHF.R.S32.HI UR7, URZ, 0x1f, UR4 ;  /* 0x0000001f3f077899 */ /* 0x000fe20008011404 */
[----:B------:R-:W-:Y:S01]  /*98b0*/  SHF.R.S32.HI R3, RZ, 0x1f, R0 ;  /* 0x0000001fff037819 */ /* 0x000fe20000011400 */
[----:B------:R-:W-:Y:S02]  /*98c0*/  ULDC UR10, c[0x0][0xad4] ;  /* 0x0002b500000a7ab9 */ /* 0x000fe40000000800 */
[----:B------:R-:W-:Y:S01]  /*98d0*/  ULEA.HI UR7, UR7, UR4, URZ, 0x6 ;  /* 0x0000000407077291 */ /* 0x000fe2000f8f303f */
[----:B------:R-:W-:Y:S01]  /*98e0*/  LEA.HI R3, R3, R0, RZ, 0x6 ;  /* 0x0000000003037211 */ /* 0x000fe200078f30ff */
[----:B------:R-:W-:Y:S01]  /*98f0*/  @UP0 ULDC UR8, c[0x0][0x44c] ;  /* 0x0001130000080ab9 */ /* 0x000fe20000000800 */
[----:B------:R-:W-:Y:S01]  /*9900*/  @UP0 ULDC UR11, c[0x0][0x450] ;  /* 0x00011400000b0ab9 */ /* 0x000fe20000000800 */
[----:B------:R-:W-:Y:S01]  /*9910*/  UIMAD.WIDE.U32 UR8, UR6, UR8, URZ ;  /* 0x00000008060872a5 */ /* 0x000fe2000f8e003f */
[----:B------:R-:W-:Y:S01]  /*9920*/  SHF.R.S32.HI R3, RZ, 0x6, R3 ;  /* 0x00000006ff037819 */ /* 0x000fe20000011403 */
[----:B------:R-:W-:-:S02]  /*9930*/  USHF.R.S32.HI UR7, URZ, 0x6, UR7 ;  /* 0x000000063f077899 */ /* 0x000fc40008011407 */
[----:B------:R-:W-:Y:S02]  /*9940*/  @UP0 USHF.R.U32.HI UR6, URZ, UR11, UR9 ;  /* 0x0000000b3f060299 */ /* 0x000fe40008011609 */
[----:B------:R-:W-:Y:S02]  /*9950*/  UISETP.GE.AND UP0, UPT, UR5, 0x1, UPT ;  /* 0x000000010500788c */ /* 0x000fe4000bf06270 */
[----:B------:R-:W-:Y:S01]  /*9960*/  UIADD3 UR6, UR44, UR6, URZ ;  /* 0x000000062c067290 */ /* 0x000fe2000fffe03f */
[----:B------:R-:W-:-:S03]  /*9970*/  VIMNMX R178, R3, UR7, PT ;  /* 0x0000000703b27c48 */ /* 0x000fc6000bfe0100 */
[----:B------:R-:W-:Y:S01]  /*9980*/  PLOP3.LUT P0, PT, PT, PT, UP0, 0x40, 0x0 ;  /* 0x000000000000781c */ /* 0x000fe20003f0e808 */
[----:B------:R-:W-:-:S06]  /*9990*/  UIADD3 UR4, UR6, -UR10, URZ ;  /* 0x8000000a06047290 */ /* 0x000fcc000fffe03f */
[----:B------:R-:W-:-:S06]  /*99a0*/  IMAD.U32 R0, RZ, RZ, UR4 ;  /* 0x00000004ff007e24 */ /* 0x000fcc000f8e00ff */
[----:B------:R-:W-:Y:S05]  /*99b0*/  @P0 BRA `(.L_x_5128) ;  /* 0x0000000000440947 */ /* 0x000fea0003800000 */
[----:B------:R-:W-:Y:S02]  /*99c0*/  UMOV UR4, UR6 ;  /* 0x0000000600047c82 */ /* 0x000fe40008000000 */
        /* <DEDUP_REMOVED lines=10> */
.L_x_5129:
[----:B------:R-:W-:-:S11]  /*9a70*/  UISETP.NE.AND UP0, UPT, UR5, 0x1, UPT ;  /* 0x000000010500788c */ /* 0x000fd6000bf05270 */
[----:B------:R-:W-:Y:S02]  /*9a80*/  @UP0 ULDC.64 UR8, c[0x0][0xae0] ;  /* 0x0002b80000080ab9 */ /* 0x000fe40000000a00 */
[----:B------:R-:W-:-:S04]  /*9a90*/  UIMAD.WIDE.U32 UR6, UR4, UR8, URZ ;  /* 0x00000008040672a5 */ /* 0x000fc8000f8e003f */
[----:B------:R-:W-:-:S12]  /*9aa0*/  @UP0 USHF.R.U32.HI UR4, URZ, UR9, UR7 ;  /* 0x000000093f040299 */ /* 0x000fd80008011607 */
.L_x_5130:
[----:B------:R-:W-:-:S06]  /*9ab0*/  UIMAD UR4, UR4, UR5, URZ ;  /* 0x00000005040472a4 */ /* 0x000fcc000f8e023f */
[----:B------:R-:W-:-:S07]  /*9ac0*/  VIMNMX R0, R0, UR4, !PT ;  /* 0x0000000400007c48 */ /* 0x000fce000ffe0100 */
.L_x_5128:
[----:B------:R-:W-:Y:S02]  /*9ad0*/  SHF.R.S32.HI R3, RZ, 0x1f, R0 ;  /* 0x0000001fff037819 */ /* 0x000fe40000011400 */
[----:B------:R-:W-:Y:S02]  /*9ae0*/  LOP3.LUT R22, R23, 0xffff, RZ, 0xc0, !PT ;  /* 0x0000ffff17167812 */ /* 0x000fe400078ec0ff */
[----:B------:R-:W-:-:S04]  /*9af0*/  LEA.HI R3, R3, R0, RZ, 0x6 ;  /* 0x0000000003037211 */ /* 0x000fc800078f30ff */
[----:B------:R-:W-:-:S04]  /*9b00*/  SHF.R.S32.HI R3, RZ, 0x6, R3 ;  /* 0x00000006ff037819 */ /* 0x000fc80000011403 */
[----:B--2---:R-:W-:Y:S01]  /*9b10*/  VIMNMX R9, RZ, R3, !PT ;  /* 0x00000003ff097248 */ /* 0x004fe20007fe0100 */
[----:B------:R-:W-:-:S03]  /*9b20*/  IMAD.MOV.U32 R3, RZ, RZ, RZ ;  /* 0x000000ffff037224 */ /* 0x000fc600078e00ff */
[----:B------:R-:W-:-:S13]  /*9b30*/  ISETP.GT.AND P0, PT, R178, R9, PT ;  /* 0x00000009b200720c */ /* 0x000fda0003f04270 */
[----:B------:R-:W-:Y:S05]  /*9b40*/  @!P0 BRA `(.L_x_5131) ;  /* 0x00000000007c8947 */ /* 0x000fea0003800000 */
[----:B------:R-:W-:-:S04]  /*9b50*/  SHF.R.U32.HI R11, RZ, 0x10, R23 ;  /* 0x00000010ff0b7819 */ /* 0x000fc80000011617 */
[----:B------:R-:W-:-:S13]  /*9b60*/  ISETP.NE.AND P0, PT, R11, RZ, PT ;  /* 0x000000ff0b00720c */ /* 0x000fda0003f05270 */
[----:B------:R-:W0:Y:S02]  /*9b70*/  @!P0 LDC R11, c[0x0][0xae8] ;  /* 0x0002ba00ff0b8b82 */ /* 0x000e240000000800 */
[-C--:B0-----:R-:W-:Y:S02]  /*9b80*/  IABS R6, R11.reuse ;  /* 0x0000000b00067213 */ /* 0x081fe40000000000 */
        /* <DEDUP_REMOVED lines=27> */
.L_x_5131:
[----:B------:R-:W-:-:S05]  /*9d40*/  IMAD R22, R22, R3, R9 ;  /* 0x0000000316167224 */ /* 0x000fca00078e0209 */
[----:B------:R-:W-:Y:S02]  /*9d50*/  VIADDMNMX R178, R22, R3, R178, PT ;  /* 0x0000000316b27246 */ /* 0x000fe400038001b2 */
[----:B------:R-:W-:Y:S02]  /*9d60*/  PRMT R3, RZ, 0x7610, R3 ;  /* 0x00007610ff037816 */ /* 0x000fe40000000003 */
[----:B------:R-:W-:-:S13]  /*9d70*/  ISETP.GT.AND P0, PT, R178, R22, PT ;  /* 0x00000016b200720c */ /* 0x000fda0003f04270 */
[----:B------:R-:W-:Y:S05]  /*9d80*/  @!P0 BRA `(.L_x_5118) ;  /* 0x0000017400b08947 */ /* 0x000fea0003800000 */
[----:B------:R-:W-:Y:S01]  /*9d90*/  SHF.R.S32.HI R3, RZ, 0x1f, R154 ;  /* 0x0000001fff037819 */ /* 0x000fe2000001149a */
[----:B------:R-:W-:Y:S01]  /*9da0*/  UIADD3 UR8, UR43, 0x400, URZ ;  /* 0x000004002b087890 */ /* 0x000fe2000fffe03f */
[----:B------:R-:W-:Y:S01]  /*9db0*/  IMAD.MOV.U32 R4, RZ, RZ, 0x1 ;  /* 0x00000001ff047424 */ /* 0x000fe200078e00ff */
[----:B------:R-:W-:Y:S01]  /*9dc0*/  UIADD3 UR6, UR43, 0x26400, URZ ;  /* 0x000264002b067890 */ /* 0x000fe2000fffe03f */
[----:B------:R-:W-:Y:S01]  /*9dd0*/  LEA.HI R68, R3, R154, RZ, 0x7 ;  /* 0x0000009a03447211 */ /* 0x000fe200078f38ff */
[----:B------:R-:W-:Y:S01]  /*9de0*/  UIADD3 UR5, UR43, 0x22400, URZ ;  /* 0x000224002b057890 */ /* 0x000fe2000fffe03f */
[----:B------:R-:W-:Y:S01]  /*9df0*/  IMAD.MOV.U32 R5, RZ, RZ, RZ ;  /* 0x000000ffff057224 */ /* 0x000fe200078e00ff */
[----:B------:R-:W-:Y:S01]  /*9e00*/  UIADD3 UR4, UR43, 0x20400, URZ ;  /* 0x000204002b047890 */ /* 0x000fe2000fffe03f */
[----:B------:R-:W-:Y:S01]  /*9e10*/  SHF.R.S32.HI R70, RZ, 0x7, R68 ;  /* 0x00000007ff467819 */ /* 0x000fe20000011444 */
[----:B------:R-:W-:Y:S01]  /*9e20*/  USHF.R.U32.HI UR6, URZ, 0x4, UR6 ;  /* 0x000000043f067899 */ /* 0x000fe20008011606 */
[----:B------:R-:W-:Y:S01]  /*9e30*/  IMAD.MOV.U32 R6, RZ, RZ, 0x1 ;  /* 0x00000001ff067424 */ /* 0x000fe200078e00ff */
[----:B------:R-:W-:Y:S01]  /*9e40*/  USHF.R.U32.HI UR7, URZ, 0x4, UR8 ;  /* 0x000000043f077899 */ /* 0x000fe20008011608 */
[----:B------:R-:W-:Y:S01]  /*9e50*/  IMAD.MOV.U32 R7, RZ, RZ, RZ ;  /* 0x000000ffff077224 */ /* 0x000fe200078e00ff */
[----:B------:R-:W0:Y:S01]  /*9e60*/  SHFL.IDX PT, R0, R70, RZ, 0x1f ;  /* 0x00001fff46007589 */ /* 0x000e2200000e0000 */
[----:B------:R-:W-:Y:S01]  /*9e70*/  USHF.R.U32.HI UR5, URZ, 0x4, UR5 ;  /* 0x000000043f057899 */ /* 0x000fe20008011605 */
[----:B------:R-:W-:Y:S01]  /*9e80*/  IMAD.MOV.U32 R13, RZ, RZ, 0x40000040 ;  /* 0x40000040ff0d7424 */ /* 0x000fe200078e00ff */
[----:B------:R-:W-:Y:S01]  /*9e90*/  UIADD3 UR9, UP0, UR38, 0x38400, URZ ;  /* 0x0003840026097890 */ /* 0x000fe2000ff1e03f */
[----:B------:R1:W-:Y:S01]  /*9ea0*/  STL.128 [R1+0x60], R4 ;  /* 0x0000600401007387 */ /* 0x0003e20000100c00 */
[----:B------:R-:W-:-:S02]  /*9eb0*/  USHF.R.U32.HI UR4, URZ, 0x4, UR4 ;  /* 0x000000043f047899 */ /* 0x000fc40008011604 */
[----:B------:R-:W-:Y:S01]  /*9ec0*/  ULOP3.LUT UR6, UR6, 0x3fff, URZ, 0xc0, !UPT ;  /* 0x00003fff06067892 */ /* 0x000fe2000f8ec03f */
[----:B------:R-:W-:Y:S01]  /*9ed0*/  STL [R1+0x74], R154 ;  /* 0x0000749a01007387 */ /* 0x000fe20000100800 */
[----:B------:R-:W-:Y:S01]  /*9ee0*/  ULOP3.LUT UR7, UR7, 0x3fff, URZ, 0xc0, !UPT ;  /* 0x00003fff07077892 */ /* 0x000fe2000f8ec03f */
[----:B------:R-:W-:Y:S01]  /*9ef0*/  IMAD.U32 R8, RZ, RZ, UR9 ;  /* 0x00000009ff087e24 */ /* 0x000fe2000f8e00ff */
[----:B------:R-:W-:Y:S02]  /*9f00*/  ULOP3.LUT UR5, UR5, 0x3fff, URZ, 0xc0, !UPT ;  /* 0x00003fff05057892 */ /* 0x000fe4000f8ec03f */
[----:B------:R-:W-:Y:S02]  /*9f10*/  UIADD3.X UR10, URZ, UR39, URZ, UP0, !UPT ;  /* 0x000000273f0a7290 */ /* 0x000fe400087fe43f */
[----:B------:R-:W-:Y:S02]  /*9f20*/  ULOP3.LUT UR4, UR4, 0x3fff, URZ, 0xc0, !UPT ;  /* 0x00003fff04047892 */ /* 0x000fe4000f8ec03f */
[----:B------:R-:W-:-:S02]  /*9f30*/  ULOP3.LUT UR6, UR6, 0x10000, URZ, 0xfc, !UPT ;  /* 0x0001000006067892 */ /* 0x000fc4000f8efc3f */
[----:B------:R-:W-:Y:S01]  /*9f40*/  ULOP3.LUT UR7, UR7, 0x10000, URZ, 0xfc, !UPT ;  /* 0x0001000007077892 */ /* 0x000fe2000f8efc3f */
[----:B------:R-:W-:Y:S01]  /*9f50*/  IMAD.U32 R9, RZ, RZ, UR10 ;  /* 0x0000000aff097e24 */ /* 0x000fe2000f8e00ff */
[----:B------:R-:W-:Y:S01]  /*9f60*/  ULOP3.LUT UR5, UR5, 0x10000, URZ, 0xfc, !UPT ;  /* 0x0001000005057892 */ /* 0x000fe2000f8efc3f */
[----:B-1----:R-:W-:Y:S01]  /*9f70*/  IMAD.MOV.U32 R5, RZ, RZ, 0x40000040 ;  /* 0x40000040ff057424 */ /* 0x002fe200078e00ff */
[----:B------:R-:W-:Y:S01]  /*9f80*/  ULOP3.LUT UR4, UR4, 0x10000, URZ, 0xfc, !UPT ;  /* 0x0001000004047892 */ /* 0x000fe2000f8efc3f */
[----:B0-----:R-:W-:Y:S01]  /*9f90*/  LEA.HI R3, R0, R0, RZ, 0x1 ;  /* 0x0000000000037211 */ /* 0x001fe200078f08ff */
[----:B------:R-:W-:Y:S01]  /*9fa0*/  IMAD.U32 R10, RZ, RZ, UR6 ;  /* 0x00000006ff0a7e24 */ /* 0x000fe2000f8e00ff */
[----:B------:R0:W-:Y:S01]  /*9fb0*/  STL.64 [R1+0x58], R8 ;  /* 0x0000580801007387 */ /* 0x0001e20000100a00 */
[----:B------:R-:W-:Y:S01]  /*9fc0*/  IMAD.U32 R11, RZ, RZ, UR7 ;  /* 0x00000007ff0b7e24 */ /* 0x000fe2000f8e00ff */
[----:B------:R-:W-:Y:S01]  /*9fd0*/  LOP3.LUT R3, R3, 0x6, RZ, 0xc0, !PT ;  /* 0x0000000603037812 */ /* 0x000fe200078ec0ff */
[----:B------:R-:W-:Y:S01]  /*9fe0*/  IMAD.U32 R12, RZ, RZ, UR4 ;  /* 0x00000004ff0c7e24 */ /* 0x000fe2000f8e00ff */
[----:B------:R-:W-:Y:S01]  /*9ff0*/  UIADD3 UR4, UR43, 0x36400, URZ ;  /* 0x000364002b047890 */ /* 0x000fe2000fffe03f */
[----:B------:R-:W-:-:S02]  /*a000*/  IMAD.MOV.U32 R4, RZ, RZ, R10 ;  /* 0x000000ffff047224 */ /* 0x000fc400078e000a */
[----:B------:R-:W-:Y:S01]  /*a010*/  IMAD.IADD R0, R0, 0x1, -R3 ;  /* 0x0000000100007824 */ /* 0x000fe200078e0a03 */
[----:B------:R-:W-:Y:S01]  /*a020*/  ULOP3.LUT UP0, URZ, UR4, 0x3ff, URZ, 0xc0, !UPT ;  /* 0x000003ff043f7892 */ /* 0x000fe2000f80c03f */
[----:B------:R-:W-:Y:S01]  /*a030*/  IMAD.U32 R3, RZ, RZ, UR5 ;  /* 0x00000005ff037e24 */ /* 0x000fe2000f8e00ff */
[----:B------:R1:W-:Y:S01]  /*a040*/  STL.64 [R1+0x78], R12 ;  /* 0x0000780c01007387 */ /* 0x0003e20000100a00 */
[----:B------:R-:W-:Y:S01]  /*a050*/  IMAD.MOV.U32 R6, RZ, RZ, R11 ;  /* 0x000000ffff067224 */ /* 0x000fe200078e000b */
[----:B------:R-:W-:Y:S01]  /*a060*/  LEA R0, R0, UR8, 0xf ;  /* 0x0000000800007c11 */ /* 0x000fe2000f8e78ff */
[----:B------:R-:W-:Y:S01]  /*a070*/  IMAD.MOV.U32 R7, RZ, RZ, 0x40000040 ;  /* 0x40000040ff077424 */ /* 0x000fe200078e00ff */
[----:B------:R-:W-:Y:S01]  /*a080*/  PLOP3.LUT P0, PT, PT, PT, UP0, 0x80, 0x0 ;  /* 0x000000000000781c */ /* 0x000fe20003f0f008 */
[----:B0-----:R-:W-:Y:S01]  /*a090*/  IMAD.MOV.U32 R8, RZ, RZ, R3 ;  /* 0x000000ffff087224 */ /* 0x001fe200078e0003 */
[----:B------:R-:W-:Y:S01]  /*a0a0*/  SHF.R.U32.HI R0, RZ, 0x4, R0 ;  /* 0x00000004ff007819 */ /* 0x000fe20000011600 */
[----:B------:R-:W-:Y:S01]  /*a0b0*/  IMAD.MOV.U32 R9, RZ, RZ, 0x40000040 ;  /* 0x40000040ff097424 */ /* 0x000fe200078e00ff */
[----:B------:R1:W-:Y:S01]  /*a0c0*/  STL.128 [R1+0x90], R4 ;  /* 0x0000900401007387 */ /* 0x0003e20000100c00 */
[----:B------:R-:W-:Y:S01]  /*a0d0*/  IMAD.MOV.U32 R11, RZ, RZ, 0x40000040 ;  /* 0x40000040ff0b7424 */ /* 0x000fe200078e00ff */
[----:B------:R-:W-:-:S04]  /*a0e0*/  LOP3.LUT R0, R0, 0x3fff, RZ, 0xc0, !PT ;  /* 0x00003fff00007812 */ /* 0x000fc800078ec0ff */
[----:B------:R-:W-:Y:S01]  /*a0f0*/  LOP3.LUT R10, R0, 0x2000000, RZ, 0xfc, !PT ;  /* 0x02000000000a7812 */ /* 0x000fe200078efcff */
[----:B------:R-:W-:-:S04]  /*a100*/  IMAD.MOV.U32 R0, RZ, RZ, R154 ;  /* 0x000000ffff007224 */ /* 0x000fc800078e009a */
[----:B------:R1:W-:Y:S01]  /*a110*/  STL.128 [R1+0x80], R8 ;  /* 0x0000800801007387 */ /* 0x0003e20000100c00 */
[----:B------:R-:W-:Y:S05]  /*a120*/  @!P0 BRA `(.L_x_5132) ;  /* 0x0000000000448947 */ /* 0x000fea0003800000 */
[----:B------:R-:W-:Y:S01]  /*a130*/  MOV R0, 0x0 ;  /* 0x0000000000007802 */ /* 0x000fe20000000f00 */
[----:B------:R-:W-:Y:S01]  /*a140*/  ULDC.64 UR4, c[0x4][0xf0] ;  /* 0x01003c0000047ab9 */ /* 0x000fe20000000a00 */
[----:B------:R-:W-:Y:S01]  /*a150*/  ULDC.64 UR6, c[0x4][0x58] ;  /* 0x0100160000067ab9 */ /* 0x000fe20000000a00 */
[----:B-1----:R-:W-:Y:S01]  /*a160*/  IMAD.U32 R4, RZ, RZ, UR4 ;  /* 0x00000004ff047e24 */ /* 0x002fe2000f8e00ff */
        /* <DEDUP_REMOVED lines=12> */
.L_x_5133:
[----:B------:R0:W5:Y:S02]  /*a230*/  LDL R0, [R1+0x74] ;  /* 0x0000740001007983 */ /* 0x0001640000100800 */
.L_x_5132:
[----:B------:R-:W2:Y:S01]  /*a240*/  LDL R71, [R1+0x1cc] ;  /* 0x0001cc0001477983 */ /* 0x000ea20000100800 */
[----:B-----5:R-:W-:Y:S01]  /*a250*/  SHF.R.S32.HI R3, RZ, 0x1f, R0 ;  /* 0x0000001fff037819 */ /* 0x020fe20000011400 */
[----:B------:R-:W-:Y:S01]  /*a260*/  VIADD R14, R37, 0xffffff80 ;  /* 0xffffff80250e7836 */ /* 0x000fe20000000000 */
[----:B-1----:R-:W-:Y:S01]  /*a270*/  LOP3.LUT R7, R68, 0xffffff80, RZ, 0xc0, !PT ;  /* 0xffffff8044077812 */ /* 0x002fe200078ec0ff */
[----:B------:R-:W1:Y:S01]  /*a280*/  LDC.64 R172, c[0x0][0xae0] ;  /* 0x0002b800ffac7b82 */ /* 0x000e620000000a00 */
[CC--:B------:R-:W-:Y:S01]  /*a290*/  LEA.HI R4, R3.reuse, R0.reuse, RZ, 0x4 ;  /* 0x0000000003047211 */ /* 0x0c0fe200078f20ff */
[----:B------:R-:W-:Y:S01]  /*a2a0*/  STL.64 [R1+0xb8], R28 ;  /* 0x0000b81c01007387 */ /* 0x000fe20000100a00 */
[----:B------:R-:W-:Y:S01]  /*a2b0*/  LEA.HI R3, R3, R0, RZ, 0x5 ;  /* 0x0000000003037211 */ /* 0x000fe200078f28ff */
[----:B------:R-:W-:Y:S01]  /*a2c0*/  IMAD.IADD R10, R154, 0x1, -R7 ;  /* 0x000000019a0a7824 */ /* 0x000fe200078e0a07 */
[----:B------:R-:W-:Y:S01]  /*a2d0*/  LOP3.LUT R5, R4, 0xfffffff0, RZ, 0xc0, !PT ;  /* 0xfffffff004057812 */ /* 0x000fe200078ec0ff */
[----:B------:R3:W-:Y:S01]  /*a2e0*/  STL [R1+0xcc], R14 ;  /* 0x0000cc0e01007387 */ /* 0x0007e20000100800 */
[----:B------:R-:W-:Y:S01]  /*a2f0*/  LEA.HI R7, R70, R70, RZ, 0x1 ;  /* 0x0000004646077211 */ /* 0x000fe200078f08ff */
[----:B------:R-:W-:Y:S01]  /*a300*/  IMAD.SHL.U32 R3, R3, 0x20, RZ ;  /* 0x0000002003037824 */ /* 0x000fe200078e00ff */
[----:B------:R-:W-:Y:S01]  /*a310*/  SHF.R.S32.HI R9, RZ, 0x1f, R10 ;  /* 0x0000001fff097819 */ /* 0x000fe2000001140a */
[----:B------:R-:W-:Y:S01]  /*a320*/  IMAD.IADD R5, R0, 0x1, -R5 ;  /* 0x0000000100057824 */ /* 0x000fe200078e0a05 */
[----:B------:R-:W-:Y:S01]  /*a330*/  SHF.R.U32.HI R13, RZ, 0x1, R4 ;  /* 0x00000001ff0d7819 */ /* 0x000fe20000011604 */
[----:B------:R-:W4:Y:S01]  /*a340*/  LDC.64 R154, c[0x0][0xad8] ;  /* 0x0002b600ff9a7b82 */ /* 0x000f220000000a00 */
[-C--:B------:R-:W-:Y:S01]  /*a350*/  LEA.HI R11, R9, R10.reuse, RZ, 0x2 ;  /* 0x0000000a090b7211 */ /* 0x080fe200078f10ff */
[----:B------:R-:W-:Y:S01]  /*a360*/  STL.64 [R1+0xc0], R26 ;  /* 0x0000c01a01007387 */ /* 0x000fe20000100a00 */
[----:B------:R-:W-:Y:S01]  /*a370*/  SHF.R.S32.HI R6, RZ, 0x1f, R5 ;  /* 0x0000001fff067819 */ /* 0x000fe20000011405 */
[----:B------:R-:W-:Y:S01]  /*a380*/  BSSY B0, `(.L_x_5134) ;  /* 0x0000044000007945 */ /* 0x000fe20003800000 */
[----:B------:R-:W-:Y:S01]  /*a390*/  SHF.R.S32.HI R12, RZ, 0x2, R11 ;  /* 0x00000002ff0c7819 */ /* 0x000fe2000001140b */
[----:B------:R0:W-:Y:S01]  /*a3a0*/  STL.64 [R1+0x110], R24 ;  /* 0x0001101801007387 */ /* 0x0001e20000100a00 */
[----:B------:R-:W-:Y:S01]  /*a3b0*/  LEA.HI R6, R6, R5, RZ, 0x3 ;  /* 0x0000000506067211 */ /* 0x000fe200078f18ff */
[----:B------:R-:W1:Y:S01]  /*a3c0*/  LDC R229, c[0x0][0x450] ;  /* 0x00011400ffe57b82 */ /* 0x000e620000000800 */
[----:B------:R-:W-:Y:S01]  /*a3d0*/  LOP3.LUT R7, R7, 0xfffffe, RZ, 0xc0, !PT ;  /* 0x00fffffe07077812 */ /* 0x000fe200078ec0ff */
[----:B------:R0:W-:Y:S01]  /*a3e0*/  STL.U8 [R1+0xc8], RZ ;  /* 0x0000c8ff01007387 */ /* 0x0001e20000100000 */
[C---:B------:R-:W-:Y:S01]  /*a3f0*/  LOP3.LUT R8, R6.reuse, 0xfffffff8, RZ, 0xc0, !PT ;  /* 0xfffffff806087812 */ /* 0x040fe200078ec0ff */
[----:B------:R-:W-:Y:S01]  /*a400*/  IMAD.SHL.U32 R6, R6, 0x40, RZ ;  /* 0x0000004006067824 */ /* 0x000fe200078e00ff */
[----:B------:R-:W-:Y:S01]  /*a410*/  LEA.HI R9, R9, R10, RZ, 0x5 ;  /* 0x0000000a09097211 */ /* 0x000fe200078f28ff */
[----:B------:R-:W-:Y:S01]  /*a420*/  IMAD.IADD R7, R70, 0x1, -R7 ;  /* 0x0000000146077824 */ /* 0x000fe200078e0a07 */
[----:B------:R-:W-:Y:S01]  /*a430*/  LOP3.LUT R3, R3, 0xfffffc00, RZ, 0xc0, !PT ;  /* 0xfffffc0003037812 */ /* 0x000fe200078ec0ff */
[----:B------:R-:W-:Y:S01]  /*a440*/  IMAD.IADD R8, R5, 0x1, -R8 ;  /* 0x0000000105087824 */ /* 0x000fe200078e0a08 */
[----:B------:R-:W-:Y:S01]  /*a450*/  LOP3.LUT R5, R11, 0x7ffffffc, RZ, 0xc0, !PT ;  /* 0x7ffffffc0b057812 */ /* 0x000fe200078ec0ff */
[----:B---3--:R-:W3:Y:S01]  /*a460*/  LDC R14, c[0x0][0xad4] ;  /* 0x0002b500ff0e7b82 */ /* 0x008ee20000000800 */
[----:B------:R-:W-:Y:S01]  /*a470*/  SHF.R.S32.HI R11, RZ, 0x1f, R11 ;  /* 0x0000001fff0b7819 */ /* 0x000fe2000001140b */
[----:B------:R-:W-:Y:S01]  /*a480*/  IMAD.SHL.U32 R0, R8, 0x40, RZ ;  /* 0x0000004008007824 */ /* 0x000fe200078e00ff */
[----:B------:R-:W-:Y:S01]  /*a490*/  LOP3.LUT R6, R6, 0xfffffe00, RZ, 0xc0, !PT ;  /* 0xfffffe0006067812 */ /* 0x000fe200078ec0ff */
[----:B------:R-:W-:Y:S01]  /*a4a0*/  IMAD.IADD R4, R10, 0x1, -R5 ;  /* 0x000000010a047824 */ /* 0x000fe200078e0a05 */
[----:B------:R-:W-:Y:S01]  /*a4b0*/  LEA.HI R11, R11, R12, RZ, 0x3 ;  /* 0x0000000c0b0b7211 */ /* 0x000fe200078f18ff */
[----:B0-----:R-:W-:Y:S01]  /*a4c0*/  IMAD.MOV.U32 R24, RZ, RZ, RZ ;  /* 0x000000ffff187224 */ /* 0x001fe200078e00ff */
[----:B------:R-:W-:Y:S01]  /*a4d0*/  LOP3.LUT R0, R0, 0x1c0, RZ, 0xc0, !PT ;  /* 0x000001c000007812 */ /* 0x000fe200078ec0ff */
[----:B------:R-:W-:Y:S01]  /*a4e0*/  IMAD R7, R7, 0x80, R4 ;  /* 0x0000008007077824 */ /* 0x000fe200078e0204 */
[----:B------:R-:W-:Y:S01]  /*a4f0*/  LOP3.LUT R11, R11, 0xfffffff8, RZ, 0xc0, !PT ;  /* 0xfffffff80b0b7812 */ /* 0x000fe200078ec0ff */
[----:B------:R-:W0:Y:S01]  /*a500*/  LDC.64 R4, c[0x0][0x448] ;  /* 0x00011200ff047b82 */ /* 0x000e220000000a00 */
[----:B------:R-:W-:Y:S01]  /*a510*/  LOP3.LUT R13, R0, 0x8, R13, 0xf8, !PT ;  /* 0x00000008000d7812 */ /* 0x000fe200078ef80d */
[----:B------:R-:W-:Y:S01]  /*a520*/  IMAD.SHL.U32 R21, R7, 0x2, RZ ;  /* 0x0000000207157824 */ /* 0x000fe200078e00ff */
[----:B------:R-:W-:Y:S01]  /*a530*/  SHF.R.U32.HI R0, RZ, 0x3, R0 ;  /* 0x00000003ff007819 */ /* 0x000fe20000011600 */
[----:B------:R-:W-:Y:S01]  /*a540*/  IMAD.IADD R20, R12, 0x1, -R11 ;  /* 0x000000010c147824 */ /* 0x000fe200078e0a0b */
[----:B------:R-:W-:Y:S01]  /*a550*/  SHF.R.S32.HI R9, RZ, 0x5, R9 ;  /* 0x00000005ff097819 */ /* 0x000fe20000011409 */
[----:B----4-:R-:W-:Y:S01]  /*a560*/  IMAD.MOV.U32 R15, RZ, RZ, R154 ;  /* 0x000000ffff0f7224 */ /* 0x010fe200078e009a */
[----:B------:R-:W-:Y:S01]  /*a570*/  LOP3.LUT R0, R13, R0, RZ, 0x3c, !PT ;  /* 0x000000000d007212 */ /* 0x000fe200078e3cff */
[----:B------:R-:W3:Y:S01]  /*a580*/  LDC R12, c[0x0][0x288] ;  /* 0x0000a200ff0c7b82 */ /* 0x000ee20000000800 */
[----:B------:R-:W-:Y:S01]  /*a590*/  LOP3.LUT P1, RZ, R8, 0x4, RZ, 0xc0, !PT ;  /* 0x0000000408ff7812 */ /* 0x000fe2000782c0ff */
[----:B------:R-:W-:Y:S01]  /*a5a0*/  IMAD R20, R9, 0x10, R20 ;  /* 0x0000001009147824 */ /* 0x000fe200078e0214 */
[----:B------:R-:W-:Y:S01]  /*a5b0*/  IADD3 R3, R0, R6, R3 ;  /* 0x0000000600037210 */ /* 0x000fe20007ffe003 */
[----:B------:R-:W-:Y:S01]  /*a5c0*/  IMAD.MOV.U32 R0, RZ, RZ, 0x20 ;  /* 0x00000020ff007424 */ /* 0x000fe200078e00ff */
[----:B------:R-:W-:Y:S01]  /*a5d0*/  LOP3.LUT P0, RZ, R8, 0x2, RZ, 0xc0, !PT ;  /* 0x0000000208ff7812 */ /* 0x000fe2000780c0ff */
[----:B------:R-:W-:Y:S01]  /*a5e0*/  IMAD.U32 R8, RZ, RZ, UR38 ;  /* 0x00000026ff087e24 */ /* 0x000fe2000f8e00ff */
[----:B------:R-:W-:Y:S01]  /*a5f0*/  IADD3 R28, P2, R50, 0x70, RZ ;  /* 0x00000070321c7810 */ /* 0x000fe20007f5e0ff */
[----:B------:R-:W-:Y:S01]  /*a600*/  IMAD.U32 R9, RZ, RZ, UR39 ;  /* 0x00000027ff097e24 */ /* 0x000fe2000f8e00ff */
[----:B------:R-:W-:Y:S01]  /*a610*/  SEL R7, R0, 0xffffffe0, !P1 ;  /* 0xffffffe000077807 */ /* 0x000fe20004800000 */
[----:B------:R-:W-:Y:S01]  /*a620*/  IMAD.MOV.U32 R6, RZ, RZ, 0x10 ;  /* 0x00000010ff067424 */ /* 0x000fe200078e00ff */
[----:B------:R4:W-:Y:S01]  /*a630*/  STL.64 [R1+0xb0], R20 ;  /* 0x0000b01401007387 */ /* 0x0009e20000100a00 */
[----:B------:R-:W-:-:S03]  /*a640*/  IMAD.WIDE.U32 R10, R3, 0x2, R8 ;  /* 0x00000002030a7825 */ /* 0x000fc600078e0008 */
[----:B------:R-:W-:Y:S01]  /*a650*/  SEL R6, R6, 0xfffffff0, !P0 ;  /* 0xfffffff006067807 */ /* 0x000fe20004000000 */
[----:B------:R-:W-:Y:S01]  /*a660*/  IMAD.X R29, RZ, RZ, R35, P2 ;  /* 0x000000ffff1d7224 */ /* 0x000fe200010e0623 */
[----:B------:R-:W-:Y:S01]  /*a670*/  IADD3 R10, P0, R10, 0x36400, RZ ;  /* 0x000364000a0a7810 */ /* 0x000fe20007f1e0ff */
[----:B------:R-:W-:Y:S01]  /*a680*/  IMAD.U32 R13, RZ, RZ, UR42 ;  /* 0x0000002aff0d7e24 */ /* 0x000fe2000f8e00ff */
[----:B0-----:R4:W-:Y:S01]  /*a690*/  STL.64 [R1+0xf0], R4 ;  /* 0x0000f00401007387 */ /* 0x0019e20000100a00 */
[----:B------:R-:W-:Y:S02]  /*a6a0*/  IMAD.MOV.U32 R25, RZ, RZ, R155 ;  /* 0x000000ffff197224 */ /* 0x000fe400078e009b */
[----:B------:R-:W-:Y:S01]  /*a6b0*/  IMAD.X R11, RZ, RZ, R11, P0 ;  /* 0x000000ffff0b7224 */ /* 0x000fe200000e060b */
[----:B------:R4:W-:Y:S01]  /*a6c0*/  STL.128 [R1+0x100], R28 ;  /* 0x0001001c01007387 */ /* 0x0009e20000100c00 */
[----:B-1----:R-:W-:Y:S02]  /*a6d0*/  IMAD.MOV.U32 R26, RZ, RZ, R172 ;  /* 0x000000ffff1a7224 */ /* 0x002fe400078e00ac */
[----:B------:R-:W-:Y:S01]  /*a6e0*/  IMAD.MOV.U32 R27, RZ, RZ, R173 ;  /* 0x000000ffff1b7224 */ /* 0x000fe200078e00ad */
[----:B------:R4:W-:Y:S04]  /*a6f0*/  STL.64 [R1+0xa0], R6 ;  /* 0x0000a00601007387 */ /* 0x0009e80000100a00 */
[----:B------:R4:W-:Y:S04]  /*a700*/  STL.64 [R1+0xa8], R10 ;  /* 0x0000a80a01007387 */ /* 0x0009e80000100a00 */
[----:B---3--:R4:W-:Y:S04]  /*a710*/  STL.128 [R1+0xd0], R12 ;  /* 0x0000d00c01007387 */ /* 0x0089e80000100c00 */
[----:B------:R4:W-:Y:S04]  /*a720*/  STL.128 [R1+0xe0], R24 ;  /* 0x0000e01801007387 */ /* 0x0009e80000100c00 */
[----:B------:R4:W-:Y:S04]  /*a730*/  STL.U8 [R1+0xfc], RZ ;  /* 0x0000fcff01007387 */ /* 0x0009e80000100000 */
[----:B------:R4:W-:Y:S04]  /*a740*/  STL.U8 [R1+0x118], RZ ;  /* 0x000118ff01007387 */ /* 0x0009e80000100000 */
[----:B------:R4:W-:Y:S01]  /*a750*/  STL [R1+0xf8], R229 ;  /* 0x0000f8e501007387 */ /* 0x0009e20000100800 */
[----:B--2---:R-:W-:-:S04]  /*a760*/  LEA.HI R0, R71, R71, RZ, 0x1 ;  /* 0x0000004747007211 */ /* 0x004fc800078f08ff */
[----:B------:R-:W-:-:S05]  /*a770*/  LOP3.LUT R0, R0, 0xfffffffe, RZ, 0xc0, !PT ;  /* 0xfffffffe00007812 */ /* 0x000fca00078ec0ff */
[----:B------:R-:W-:-:S05]  /*a780*/  IMAD.IADD R0, R71, 0x1, -R0 ;  /* 0x0000000147007824 */ /* 0x000fca00078e0a00 */
[----:B------:R-:W-:-:S04]  /*a790*/  SHF.L.U32 R0, R0, 0x1f, RZ ;  /* 0x0000001f00007819 */ /* 0x000fc800000006ff */
[----:B------:R-:W0:Y:S02]  /*a7a0*/  SYNCS.PHASECHK.TRANS64.TRYWAIT P0, [UR43+0x38800], R0 ;  /* 0x03880000ff0075a7 */ /* 0x000e24000800016b */
[----:B0---4-:R-:W-:Y:S05]  /*a7b0*/  @!P0 BRA `(.L_x_5135) ;  /* 0x000001e000a48947 */ /* 0x011fea0003800000 */
.L_x_5299:
[----:B------:R-:W-:Y:S05]  /*a7c0*/  BSYNC B0 ;  /* 0x0000000000007941 */ /* 0x000fea0003800000 */
.L_x_5134:
[----:B------:R-:W2:Y:S04]  /*a7d0*/  LDL R4, [R1] ;  /* 0x0000000001047983 */ /* 0x000ea80000100800 */
[----:B------:R1:W5:Y:S01]  /*a7e0*/  LDL.64 R6, [R1+0x1c0] ;  /* 0x0001c00001067983 */ /* 0x0003620000100a00 */
[----:B------:R-:W-:Y:S01]  /*a7f0*/  IMAD.MOV.U32 R10, RZ, RZ, R41 ;  /* 0x000000ffff0a7224 */ /* 0x000fe200078e0029 */
[----:B0-----:R-:W-:Y:S01]  /*a800*/  IADD3 R0, P0, R50, 0x400, RZ ;  /* 0x0000040032007810 */ /* 0x001fe20007f1e0ff */
[----:B------:R-:W-:Y:S01]  /*a810*/  IMAD.MOV.U32 R11, RZ, RZ, R52 ;  /* 0x000000ffff0b7224 */ /* 0x000fe200078e0034 */
[----:B------:R-:W-:Y:S01]  /*a820*/  STL.128 [R1+0x120], R44 ;  /* 0x0001202c01007387 */ /* 0x000fe20000100c00 */
[----:B------:R-:W-:Y:S01]  /*a830*/  IMAD.MOV.U32 R12, RZ, RZ, R42 ;  /* 0x000000ffff0c7224 */ /* 0x000fe200078e002a */
[----:B------:R-:W-:Y:S01]  /*a840*/  BSSY B0, `(.L_x_5136) ;  /* 0x000002e000007945 */ /* 0x000fe20003800000 */
[----:B------:R-:W-:Y:S01]  /*a850*/  IMAD.X R3, RZ, RZ, R35, P0 ;  /* 0x000000ffff037224 */ /* 0x000fe200000e0623 */
[----:B------:R0:W-:Y:S01]  /*a860*/  STL.128 [R1+0x150], R8 ;  /* 0x0001500801007387 */ /* 0x0001e20000100c00 */
[----:B------:R-:W-:-:S02]  /*a870*/  IMAD.MOV.U32 R13, RZ, RZ, R69 ;  /* 0x000000ffff0d7224 */ /* 0x000fc400078e0045 */
[----:B------:R-:W-:Y:S02]  /*a880*/  IMAD.MOV.U32 R14, RZ, RZ, R50 ;  /* 0x000000ffff0e7224 */ /* 0x000fe400078e0032 */
[----:B------:R-:W-:-:S05]  /*a890*/  IMAD.MOV.U32 R15, RZ, RZ, R35 ;  /* 0x000000ffff0f7224 */ /* 0x000fca00078e0023 */
[----:B------:R3:W-:Y:S01]  /*a8a0*/  STL.128 [R1+0x130], R12 ;  /* 0x0001300c01007387 */ /* 0x0007e20000100c00 */
[----:B0-----:R-:W-:Y:S02]  /*a8b0*/  IMAD.MOV.U32 R8, RZ, RZ, R62 ;  /* 0x000000ffff087224 */ /* 0x001fe400078e003e */
[----:B------:R-:W-:Y:S02]  /*a8c0*/  IMAD.MOV.U32 R9, RZ, RZ, R63 ;  /* 0x000000ffff097224 */ /* 0x000fe400078e003f */
[----:B------:R-:W-:Y:S02]  /*a8d0*/  IMAD.MOV.U32 R10, RZ, RZ, R60 ;  /* 0x000000ffff0a7224 */ /* 0x000fe400078e003c */
[----:B------:R-:W-:Y:S02]  /*a8e0*/  IMAD.MOV.U32 R11, RZ, RZ, R61 ;  /* 0x000000ffff0b7224 */ /* 0x000fe400078e003d */
[----:B---3--:R-:W-:-:S03]  /*a8f0*/  IMAD.MOV.U32 R12, RZ, RZ, R67 ;  /* 0x000000ffff0c7224 */ /* 0x008fc600078e0043 */
[----:B------:R0:W-:Y:S01]  /*a900*/  STL.128 [R1+0x160], R8 ;  /* 0x0001600801007387 */ /* 0x0001e20000100c00 */
[----:B------:R-:W-:Y:S02]  /*a910*/  IMAD.MOV.U32 R13, RZ, RZ, R66 ;  /* 0x000000ffff0d7224 */ /* 0x000fe400078e0042 */
[----:B------:R-:W-:Y:S02]  /*a920*/  IMAD.MOV.U32 R14, RZ, RZ, R64 ;  /* 0x000000ffff0e7224 */ /* 0x000fe400078e0040 */
[----:B------:R-:W-:-:S05]  /*a930*/  IMAD.MOV.U32 R15, RZ, RZ, R65 ;  /* 0x000000ffff0f7224 */ /* 0x000fca00078e0041 */
[----:B------:R-:W-:Y:S01]  /*a940*/  STL.128 [R1+0x140], R12 ;  /* 0x0001400c01007387 */ /* 0x000fe20000100c00 */
[----:B0-----:R-:W-:Y:S02]  /*a950*/  IMAD.MOV.U32 R8, RZ, RZ, R58 ;  /* 0x000000ffff087224 */ /* 0x001fe400078e003a */
[----:B------:R-:W-:Y:S02]  /*a960*/  IMAD.MOV.U32 R9, RZ, RZ, R59 ;  /* 0x000000ffff097224 */ /* 0x000fe400078e003b */
[----:B------:R-:W-:Y:S02]  /*a970*/  IMAD.MOV.U32 R10, RZ, RZ, R56 ;  /* 0x000000ffff0a7224 */ /* 0x000fe400078e0038 */
[----:B------:R-:W-:-:S05]  /*a980*/  IMAD.MOV.U32 R11, RZ, RZ, R57 ;  /* 0x000000ffff0b7224 */ /* 0x000fca00078e0039 */
[----:B------:R0:W-:Y:S02]  /*a990*/  STL.128 [R1+0x170], R8 ;  /* 0x0001700801007387 */ /* 0x0001e40000100c00 */
        /* <DEDUP_REMOVED lines=19> */
[----:B------:R1:W-:Y:S01]  /*aad0*/  STL.128 [R1+0x1b0], R8 ;  /* 0x0001b00801007387 */ /* 0x0003e20000100c00 */
[----:B--2---:R-:W-:-:S04]  /*aae0*/  LOP3.LUT R0, R4, 0x1, RZ, 0xfc, !PT ;  /* 0x0000000104007812 */ /* 0x004fc800078efcff */
[----:B------:R-:W-:-:S13]  /*aaf0*/  ISETP.NE.AND P1, PT, R0, 0x3, PT ;  /* 0x000000030000780c */ /* 0x000fda0003f25270 */
[----:B-1----:R-:W-:Y:S05]  /*ab00*/  @!P1 BRA `(.L_x_5137) ;  /* 0x0000000000049947 */ /* 0x002fea0003800000 */
[----:B------:R-:W-:Y:S01]  /*ab10*/  BPT.TRAP 0x1 ;  /* 0x000000040000795c */ /* 0x000fe20000300000 */
.L_x_5137:
[----:B------:R-:W-:Y:S05]  /*ab20*/  BSYNC B0 ;  /* 0x0000000000007941 */ /* 0x000fea0003800000 */
.L_x_5136:
[----:B------:R-:W2:Y:S01]  /*ab30*/  LDL.64 R8, [R1+0x18] ;  /* 0x0000180001087983 */ /* 0x000ea20000100a00 */
[----:B-----5:R-:W-:Y:S01]  /*ab40*/  SHF.L.U32 R7, R7, 0x1f, RZ ;  /* 0x0000001f07077819 */ /* 0x020fe200000006ff */
[----:B------:R-:W-:Y:S01]  /*ab50*/  BSSY B0, `(.L_x_5138) ;  /* 0x0000006000007945 */ /* 0x000fe20003800000 */
[----:B--2---:R-:W-:-:S05]  /*ab60*/  MOV R3, R8 ;  /* 0x0000000800037202 */ /* 0x004fca0000000f00 */
[----:B------:R-:W-:-:S04]  /*ab70*/  IMAD R6, R6, 0x8, R3 ;  /* 0x0000000806067824 */ /* 0x000fc800078e0203 */
[----:B------:R0:W1:Y:S01]  /*ab80*/  SYNCS.PHASECHK.TRANS64.TRYWAIT P0, [R6+URZ], R7 ;  /* 0x00000007060075a7 */ /* 0x000062000800017f */
[----:B------:R-:W-:Y:S05]  /*ab90*/  @!P1 BRA `(.L_x_5139) ;  /* 0x0000000000049947 */ /* 0x000fea0003800000 */
[----:B------:R-:W-:Y:S01]  /*aba0*/  BPT.TRAP 0x1 ;  /* 0x000000040000795c */ /* 0x000fe20000300000 */
.L_x_5139:
[----:B------:R-:W-:Y:S05]  /*abb0*/  BSYNC B0 ;  /* 0x0000000000007941 */ /* 0x000fea0003800000 */
.L_x_5138:
[----:B------:R-:W-:Y:S04]  /*abc0*/  BSSY B0, `(.L_x_5140) ;  /* 0x0000004000007945 */ /* 0x000fe80003800000 */
[----:B-1----:R-:W-:Y:S05]  /*abd0*/  @P0 BRA `(.L_x_5141) ;  /* 0x0000000000080947 */ /* 0x002fea0003800000 */
[----:B------:R-:W1:Y:S02]  /*abe0*/  SYNCS.PHASECHK.TRANS64.TRYWAIT P0, [R6+URZ], R7 ;  /* 0x00000007060075a7 */ /* 0x000e64000800017f */
[----:B-1----:R-:W-:Y:S05]  /*abf0*/  @!P0 BRA `(.L_x_5142) ;  /* 0x000001dc00ac8947 */ /* 0x002fea0003800000 */
.L_x_5141:
[----:B------:R-:W-:Y:S05]  /*ac00*/  BSYNC B0 ;  /* 0x0000000000007941 */ /* 0x000fea0003800000 */
.L_x_5140:
[----:B------:R-:W2:Y:S04]  /*ac10*/  LDL R11, [R1+0x1c0] ;  /* 0x0001c000010b7983 */ /* 0x000ea80000100800 */
[----:B01----:R-:W2:Y:S01]  /*ac20*/  LDL.64 R6, [R1+0x80] ;  /* 0x0000800001067983 */ /* 0x003ea20000100a00 */
[----:B------:R-:W-:Y:S05]  /*ac30*/  WARPSYNC.ALL ;  /* 0x0000000000007948 */ /* 0x000fea0003800000 */
[----:B------:R-:W3:Y:S04]  /*ac40*/  LDL.64 R20, [R1+0x78] ;  /* 0x0000780001147983 */ /* 0x000ee80000100a00 */
[----:B------:R-:W4:Y:S04]  /*ac50*/  LDL.64 R8, [R1+0x78] ;  /* 0x0000780001087983 */ /* 0x000f280000100a00 */
[----:B------:R-:W5:Y:S04]  /*ac60*/  LDL.64 R12, [R1+0x78] ;  /* 0x00007800010c7983 */ /* 0x000f680000100a00 */
[----:B------:R-:W5:Y:S01]  /*ac70*/  LDL.64 R14, [R1+0x78] ;  /* 0x00007800010e7983 */ /* 0x000f620000100a00 */
[----:B--2---:R-:W-:Y:S01]  /*ac80*/  IMAD R6, R11, 0x200, R6 ;  /* 0x000002000b067824 */ /* 0x004fe200078e0206 */
[----:B------:R-:W-:-:S02]  /*ac90*/  R2UR UR7, R7 ;  /* 0x00000000070772ca */ /* 0x000fc400000e0000 */
[----:B------:R-:W2:Y:S01]  /*aca0*/  LDL R3, [R1+0x1cc] ;  /* 0x0001cc0001037983 */ /* 0x000ea20000100800 */
[----:B------:R-:W-:Y:S01]  /*acb0*/  WARPGROUP.ARRIVE ;  /* 0x00000000000079c5 */ /* 0x000fe20000000000 */
[C---:B------:R-:W-:Y:S01]  /*acc0*/  R2UR UR6, R6.reuse ;  /* 0x00000000060672ca */ /* 0x040fe200000e0000 */
[----:B------:R-:W-:Y:S01]  /*acd0*/  VIADD R10, R6, 0x2 ;  /* 0x00000002060a7836 */ /* 0x000fe20000000000 */
[----:B------:R0:W-:Y:S01]  /*ace0*/  STL [R1+0x60], RZ ;  /* 0x000060ff01007387 */ /* 0x0001e20000100800 */
[----:B------:R-:W-:Y:S01]  /*acf0*/  IMAD.MOV.U32 R11, RZ, RZ, R7 ;  /* 0x000000ffff0b7224 */ /* 0x000fe200078e0007 */
[----:B------:R-:W-:Y:S01]  /*ad00*/  BSSY B0, `(.L_x_5143) ;  /* 0x000002b000007945 */ /* 0x000fe20003800000 */
[----:B---3--:R-:W-:Y:S02]  /*ad10*/  R2UR UR4, R20 ;  /* 0x00000000140472ca */ /* 0x008fe400000e0000 */
[----:B------:R-:W-:Y:S01]  /*ad20*/  R2UR UR5, R21 ;  /* 0x00000000150572ca */ /* 0x000fe200000e0000 */
[----:B----4-:R-:W-:-:S02]  /*ad30*/  VIADD R8, R8, 0x2 ;  /* 0x0000000208087836 */ /* 0x010fc40000000000 */
[----:B-----5:R-:W-:Y:S02]  /*ad40*/  VIADD R12, R12, 0x4 ;  /* 0x000000040c0c7836 */ /* 0x020fe40000000000 */
[----:B------:R-:W-:-:S08]  /*ad50*/  VIADD R14, R14, 0x6 ;  /* 0x000000060e0e7836 */ /* 0x000fd00000000000 */
[----:B------:R-:W-:Y:S01]  /*ad60*/  HGMMA.64x64x16.F32.BF16 R24, gdesc[UR4], RZ, !UPT, gsb0 ;  /* 0x00e00000041879f0 */ /* 0x000fe2000c0018ff */
[----:B------:R-:W-:Y:S02]  /*ad70*/  R2UR UR6, R10 ;  /* 0x000000000a0672ca */ /* 0x000fe400000e0000 */
[----:B------:R-:W-:Y:S02]  /*ad80*/  R2UR UR7, R11 ;  /* 0x000000000b0772ca */ /* 0x000fe400000e0000 */
[----:B------:R-:W-:Y:S01]  /*ad90*/  R2UR UR4, R8 ;  /* 0x00000000080472ca */ /* 0x000fe200000e0000 */
[C---:B------:R-:W-:Y:S01]  /*ada0*/  VIADD R8, R6.reuse, 0x4 ;  /* 0x0000000406087836 */ /* 0x040fe20000000000 */
[----:B------:R-:W-:Y:S01]  /*adb0*/  R2UR UR5, R9 ;  /* 0x00000000090572ca */ /* 0x000fe200000e0000 */
[----:B------:R-:W-:Y:S01]  /*adc0*/  IMAD.MOV.U32 R9, RZ, RZ, R7 ;  /* 0x000000ffff097224 */ /* 0x000fe200078e0007 */
[----:B--2---:R-:W-:Y:S01]  /*add0*/  LEA.HI R0, R3, R3, RZ, 0x1 ;  /* 0x0000000303007211 */ /* 0x004fe200078f08ff */
[----:B------:R-:W-:-:S03]  /*ade0*/  VIADD R6, R6, 0x6 ;  /* 0x0000000606067836 */ /* 0x000fc60000000000 */
[----:B------:R-:W-:Y:S01]  /*adf0*/  LOP3.LUT R4, R0, 0xfffffffe, RZ, 0xc0, !PT ;  /* 0xfffffffe00047812 */ /* 0x000fe200078ec0ff */
[----:B------:R-:W-:-:S04]  /*ae00*/  IMAD.MOV.U32 R0, RZ, RZ, 0x1 ;  /* 0x00000001ff007424 */ /* 0x000fc800078e00ff */
[----:B------:R-:W-:Y:S01]  /*ae10*/  IMAD.IADD R3, R3, 0x1, -R4 ;  /* 0x0000000103037824 */ /* 0x000fe200078e0a04 */
[----:B------:R0:W-:Y:S04]  /*ae20*/  STL [R1+0x60], R0 ;  /* 0x0000600001007387 */ /* 0x0001e80000100800 */
[----:B------:R-:W-:Y:S01]  /*ae30*/  SHF.L.U32 R3, R3, 0x1f, RZ ;  /* 0x0000001f03037819 */ /* 0x000fe200000006ff */
[----:B------:R0:W-:Y:S04]  /*ae40*/  STL [R1+0x60], R0 ;  /* 0x0000600001007387 */ /* 0x0001e80000100800 */
[----:B------:R0:W-:Y:S04]  /*ae50*/  STL [R1+0x60], R0 ;  /* 0x0000600001007387 */ /* 0x0001e80000100800 */
[----:B------:R0:W-:Y:S01]  /*ae60*/  STL [R1+0x60], R0 ;  /* 0x0000600001007387 */ /* 0x0001e20000100800 */
[----:B------:R-:W-:-:S02]  /*ae70*/  WARPGROUP.DEPBAR.LE gsb0, 0x0 ;  /* 0x00008000000079c5 */ /* 0x000fc40000010000 */
[----:B------:R-:W-:-:S06]  /*ae80*/  WARPGROUP.ARRIVE ;  /* 0x00000000000079c5 */ /* 0x000fcc0000000000 */
        /* <DEDUP_REMOVED lines=16> */
[----:B------:R-:W1:Y:S02]  /*af90*/  SYNCS.PHASECHK.TRANS64.TRYWAIT P0, [UR43+0x38810], R3 ;  /* 0x03881003ff0075a7 */ /* 0x000e64000800016b */
[----:B01----:R-:W-:Y:S05]  /*afa0*/  @!P0 BRA `(.L_x_5144) ;  /* 0x000001d800d48947 */ /* 0x003fea0003800000 */
.L_x_5300:
[----:B------:R-:W-:Y:S05]  /*afb0*/  BSYNC B0 ;  /* 0x0000000000007941 */ /* 0x000fea0003800000 */
.L_x_5143:
[----:B0-----:R-:W2:Y:S04]  /*afc0*/  LDL R3, [R1+0x28] ;  /* 0x0000280001037983 */ /* 0x001ea80000100800 */
[----:B------:R0:W5:Y:S01]  /*afd0*/  LDL.64 R6, [R1+0x1c0] ;  /* 0x0001c00001067983 */ /* 0x0001620000100a00 */
[----:B------:R-:W-:Y:S01]  /*afe0*/  BSSY B0, `(.L_x_5145) ;  /* 0x0000005000007945 */ /* 0x000fe20003800000 */
[----:B--2---:R-:W-:-:S04]  /*aff0*/  LOP3.LUT R3, R3, 0x1, RZ, 0xfc, !PT ;  /* 0x0000000103037812 */ /* 0x004fc800078efcff */
[----:B------:R-:W-:-:S13]  /*b000*/  ISETP.NE.AND P1, PT, R3, 0x3, PT ;  /* 0x000000030300780c */ /* 0x000fda0003f25270 */
[----:B0-----:R-:W-:Y:S05]  /*b010*/  @!P1 BRA `(.L_x_5146) ;  /* 0x0000000000049947 */ /* 0x001fea0003800000 */
[----:B------:R-:W-:Y:S01]  /*b020*/  BPT.TRAP 0x1 ;  /* 0x000000040000795c */ /* 0x000fe20000300000 */
.L_x_5146:
[----:B------:R-:W-:Y:S05]  /*b030*/  BSYNC B0 ;  /* 0x0000000000007941 */ /* 0x000fea0003800000 */
.L_x_5145:
        /* <DEDUP_REMOVED lines=8> */
.L_x_5148:
[----:B------:R-:W-:Y:S05]  /*b0c0*/  BSYNC B0 ;  /* 0x0000000000007941 */ /* 0x000fea0003800000 */
.L_x_5147:
[----:B------:R-:W-:Y:S04]  /*b0d0*/  BSSY B0, `(.L_x_5149) ;  /* 0x0000004000007945 */ /* 0x000fe80003800000 */
[----:B-1----:R-:W-:Y:S05]  /*b0e0*/  @P0 BRA `(.L_x_5150) ;  /* 0x0000000000080947 */ /* 0x002fea0003800000 */
[----:B------:R-:W1:Y:S02]  /*b0f0*/  SYNCS.PHASECHK.TRANS64.TRYWAIT P0, [R6+URZ], R7 ;  /* 0x00000007060075a7 */ /* 0x000e64000800017f */
[----:B-1----:R-:W-:Y:S05]  /*b100*/  @!P0 BRA `(.L_x_5151) ;  /* 0x000001d800948947 */ /* 0x002fea0003800000 */
.L_x_5150:
[----:B------:R-:W-:Y:S05]  /*b110*/  BSYNC B0 ;  /* 0x0000000000007941 */ /* 0x000fea0003800000 */
.L_x_5149:
[----:B------:R-:W2:Y:S04]  /*b120*/  LDL R4, [R1+0x68] ;  /* 0x0000680001047983 */ /* 0x000ea80000100800 */
[----:B------:R-:W3:Y:S04]  /*b130*/  LDL R3, [R1+0x1c0] ;  /* 0x0001c00001037983 */ /* 0x000ee80000100800 */
[----:B01----:R-:W3:Y:S04]  /*b140*/  LDL.64 R6, [R1+0x98] ;  /* 0x0000980001067983 */ /* 0x003ee80000100a00 */
[----:B------:R-:W4:Y:S04]  /*b150*/  LDL.64 R8, [R1+0x90] ;  /* 0x0000900001087983 */ /* 0x000f280000100a00 */
[----:B------:R-:W4:Y:S04]  /*b160*/  LDL.64 R10, [R1+0x90] ;  /* 0x00009000010a7983 */ /* 0x000f280000100a00 */
[----:B------:R-:W4:Y:S04]  /*b170*/  LDL.64 R12, [R1+0x90] ;  /* 0x00009000010c7983 */ /* 0x000f280000100a00 */
[----:B------:R-:W4:Y:S01]  /*b180*/  LDL.64 R14, [R1+0x90] ;  /* 0x00009000010e7983 */ /* 0x000f220000100a00 */
[----:B------:R-:W-:Y:S05]  /*b190*/  WARPSYNC.ALL ;  /* 0x0000000000007948 */ /* 0x000fea0003800000 */
[----:B------:R-:W-:Y:S01]  /*b1a0*/  WARPGROUP.ARRIVE ;  /* 0x00000000000079c5 */ /* 0x000fe20000000000 */
[----:B------:R-:W4:Y:S04]  /*b1b0*/  LDL.64 R20, [R1+0x90] ;  /* 0x0000900001147983 */ /* 0x000f280000100a00 */
[----:B------:R-:W4:Y:S01]  /*b1c0*/  LDL.64 R56, [R1+0x90] ;  /* 0x0000900001387983 */ /* 0x000f220000100a00 */
[----:B------:R-:W0:Y:S03]  /*b1d0*/  S2R R58, SR_TID.X ;  /* 0x00000000003a7919 */ /* 0x000e260000002100 */
[----:B------:R-:W4:Y:S04]  /*b1e0*/  LDL.64 R60, [R1+0x90] ;  /* 0x00009000013c7983 */ /* 0x000f280000100a00 */
[----:B------:R-:W4:Y:S01]  /*b1f0*/  LDL.64 R62, [R1+0x90] ;  /* 0x00009000013e7983 */ /* 0x000f220000100a00 */
[----:B--2---:R-:W-:Y:S01]  /*b200*/  ISETP.NE.U32.AND P0, PT, R4, RZ, PT ;  /* 0x000000ff0400720c */ /* 0x004fe20003f05070 */
[----:B---3--:R-:W-:Y:S01]  /*b210*/  IMAD R6, R3, 0x1000, R6 ;  /* 0x0000100003067824 */ /* 0x008fe200078e0206 */
[----:B------:R-:W-:-:S02]  /*b220*/  R2UR UR7, R7 ;  /* 0x00000000070772ca */ /* 0x000fc400000e0000 */
[----:B----4-:R-:W-:Y:S02]  /*b230*/  R2UR UR4, R8 ;  /* 0x00000000080472ca */ /* 0x010fe400000e0000 */
[----:B------:R-:W-:Y:S02]  /*b240*/  R2UR UR6, R6 ;  /* 0x00000000060672ca */ /* 0x000fe400000e0000 */
[----:B------:R-:W-:-:S05]  /*b250*/  R2UR UR5, R9 ;  /* 0x00000000090572ca */ /* 0x000fca00000e0000 */
[----:B------:R-:W-:-:S08]  /*b260*/  VOTEU.ANY UP0, P0 ;  /* 0x00000000003f7886 */ /* 0x000fd00000000100 */
[----:B------:R-:W-:Y:S01]  /*b270*/  HGMMA.64x64x16.F32.BF16 R24, gdesc[UR4], R24, UP0, gsb0 ;  /* 0x00e00000041879f0 */ /* 0x000fe2000b801818 */
[----:B------:R-:W-:Y:S02]  /*b280*/  VIADD R10, R10, 0x2 ;  /* 0x000000020a0a7836 */ /* 0x000fe40000000000 */
[----:B------:R-:W-:Y:S02]  /*b290*/  VIADD R8, R6, 0x2 ;  /* 0x0000000206087836 */ /* 0x000fe40000000000 */
[----:B------:R-:W-:Y:S01]  /*b2a0*/  IMAD.MOV.U32 R9, RZ, RZ, R7 ;  /* 0x000000ffff097224 */ /* 0x000fe200078e0007 */
[----:B------:R-:W-:Y:S02]  /*b2b0*/  R2UR UR4, R10 ;  /* 0x000000000a0472ca */ /* 0x000fe400000e0000 */
[----:B------:R-:W-:Y:S02]  /*b2c0*/  R2UR UR6, R8 ;  /* 0x00000000080672ca */ /* 0x000fe400000e0000 */
[----:B------:R-:W-:-:S02]  /*b2d0*/  R2UR UR7, R9 ;  /* 0x00000000090772ca */ /* 0x000fc400000e0000 */
[----:B------:R-:W-:Y:S01]  /*b2e0*/  R2UR UR5, R11 ;  /* 0x000000000b0572ca */ /* 0x000fe200000e0000 */
[----:B------:R-:W-:Y:S02]  /*b2f0*/  WARPGROUP.DEPBAR.LE gsb0, 0x0 ;  /* 0x00008000000079c5 */ /* 0x000fe40000010000 */
[----:B------:R-:W-:Y:S01]  /*b300*/  WARPGROUP.ARRIVE ;  /* 0x00000000000079c5 */ /* 0x000fe20000000000 */
[----:B------:R-:W-:Y:S01]  /*b310*/  VIADD R12, R12, 0x4 ;  /* 0x000000040c0c7836 */ /* 0x000fe20000000000 */
[----:B------:R-:W2:Y:S08]  /*b320*/  LDL.64 R10, [R1+0x90] ;  /* 0x00009000010a7983 */ /* 0x000eb00000100a00 */
[----:B------:R-:W-:Y:S01]  /*b330*/  HGMMA.64x64x16.F32.BF16 R24, gdesc[UR4], R24, gsb0 ;  /* 0x00e00000041879f0 */ /* 0x000fe20008001818 */
[----:B------:R-:W-:-:S02]  /*b340*/  VIADD R8, R6, 0x4 ;  /* 0x0000000406087836 */ /* 0x000fc40000000000 */
[----:B------:R-:W-:Y:S01]  /*b350*/  IMAD.MOV.U32 R9, RZ, RZ, R7 ;  /* 0x000000ffff097224 */ /* 0x000fe200078e0007 */
[----:B------:R-:W-:Y:S02]  /*b360*/  R2UR UR4, R12 ;  /* 0x000000000c0472ca */ /* 0x000fe400000e0000 */
[----:B------:R-:W-:Y:S02]  /*b370*/  R2UR UR6, R8 ;  /* 0x00000000080672ca */ /* 0x000fe400000e0000 */
[----:B------:R-:W-:Y:S02]  /*b380*/  R2UR UR7, R9 ;  /* 0x00000000090772ca */ /* 0x000fe400000e0000 */
[----:B------:R-:W-:Y:S01]  /*b390*/  R2UR UR5, R13 ;  /* 0x000000000d0572ca */ /* 0x000fe200000e0000 */
[----:B------:R-:W-:Y:S02]  /*b3a0*/  WARPGROUP.DEPBAR.LE gsb0, 0x0 ;  /* 0x00008000000079c5 */ /* 0x000fe40000010000 */
[----:B------:R-:W-:Y:S01]  /*b3b0*/  WARPGROUP.ARRIVE ;  /* 0x00000000000079c5 */ /* 0x000fe20000000000 */
[----:B------:R-:W-:Y:S01]  /*b3c0*/  VIADD R14, R14, 0x6 ;  /* 0x000000060e0e7836 */ /* 0x000fe20000000000 */
[----:B------:R-:W3:Y:S08]  /*b3d0*/  LDL.64 R12, [R1+0x90] ;  /* 0x00009000010c7983 */ /* 0x000ef00000100a00 */
        /* <DEDUP_REMOVED lines=10> */
[----:B------:R-:W4:Y:S08]  /*b480*/  LDL.64 R14, [R1+0x90] ;  /* 0x00009000010e7983 */ /* 0x000f300000100a00 */
        /* <DEDUP_REMOVED lines=20> */
[----:B--2---:R-:W-:Y:S01]  /*b5d0*/  VIADD R10, R10, 0x204 ;  /* 0x000002040a0a7836 */ /* 0x004fe20000000000 */
        /* <DEDUP_REMOVED lines=10> */
[----:B---3--:R-:W-:Y:S01]  /*b680*/  VIADD R12, R12, 0x206 ;  /* 0x000002060c0c7836 */ /* 0x008fe20000000000 */
        /* <DEDUP_REMOVED lines=10> */
[----:B----4-:R-:W-:Y:S01]  /*b730*/  VIADD R14, R14, 0x400 ;  /* 0x000004000e0e7836 */ /* 0x010fe20000000000 */
        /* <DEDUP_REMOVED lines=84> */
[----:B------:R-:W-:Y:S02]  /*bc80*/  R2UR UR5, R57 ;  /* 0x00000000390572ca */ /* 0x000fe400000e0000 */
[----:B0-----:R-:W-:Y:S01]  /*bc90*/  SHF.R.U32.HI R58, RZ, 0x7, R58 ;  /* 0x00000007ff3a7819 */ /* 0x001fe2000001163a */
[----:B------:R-:W-:-:S02]  /*bca0*/  WARPGROUP.DEPBAR.LE gsb0, 0x0 ;  /* 0x00008000000079c5 */ /* 0x000fc40000010000 */
[----:B------:R-:W-:Y:S01]  /*bcb0*/  WARPGROUP.ARRIVE ;  /* 0x00000000000079c5 */ /* 0x000fe20000000000 */
[----:B------:R-:W-:Y:S01]  /*bcc0*/  VIADD R4, R6, 0x800 ;  /* 0x0000080006047836 */ /* 0x000fe20000000000 */
[----:B----4-:R-:W-:Y:S01]  /*bcd0*/  R2UR UR9, R11 ;  /* 0x000000000b0972ca */ /* 0x010fe200000e0000 */
[----:B------:R-:W-:Y:S01]  /*bce0*/  IMAD.MOV.U32 R9, RZ, RZ, R7 ;  /* 0x000000ffff097224 */ /* 0x000fe200078e0007 */
[----:B------:R-:W4:Y:S04]  /*bcf0*/  LDL.64 R56, [R1+0x90] ;  /* 0x0000900001387983 */ /* 0x000f280000100a00 */
[----:B------:R-:W-:Y:S01]  /*bd00*/  HGMMA.64x64x16.F32.BF16 R24, gdesc[UR4], R24, gsb0 ;  /* 0x00e00000041879f0 */ /* 0x000fe20008001818 */
[----:B------:R0:W1:Y:S01]  /*bd10*/  SHFL.IDX PT, R3, R58, RZ, 0x1f ;  /* 0x00001fff3a037589 */ /* 0x00006200000e0000 */
[----:B------:R-:W-:Y:S01]  /*bd20*/  R2UR UR11, R9 ;  /* 0x00000000090b72ca */ /* 0x000fe200000e0000 */
[----:B------:R-:W-:-:S02]  /*bd30*/  UMOV UR4, 0x1 ;  /* 0x0000000100047882 */ /* 0x000fc40000000000 */
[----:B------:R-:W-:Y:S01]  /*bd40*/  UISETP.NE.U32.AND UP0, UPT, UR4, URZ, UPT ;  /* 0x0000003f0400728c */ /* 0x000fe2000bf05070 */
[----:B0-----:R-:W4:Y:S01]  /*bd50*/  LDL.64 R58, [R1+0x90] ;  /* 0x00009000013a7983 */ /* 0x001f220000100a00 */
[----:B-1----:R-:W-:-:S04]  /*bd60*/  ISETP.GT.AND P0, PT, R3, 0x7f, PT ;  /* 0x0000007f0300780c */ /* 0x002fc80003f04270 */
[----:B------:R-:W-:-:S04]  /*bd70*/  SEL R3, RZ, 0x2, !P0 ;  /* 0x00000002ff037807 */ /* 0x000fc80004000000 */
[----:B------:R-:W-:Y:S01]  /*bd80*/  IADD3 R10, R10, 0x800, R3 ;  /* 0x000008000a0a7810 */ /* 0x000fe20007ffe003 */
[----:B------:R-:W-:-:S03]  /*bd90*/  IMAD.IADD R8, R3, 0x1, R4 ;  /* 0x0000000103087824 */ /* 0x000fc600078e0204 */
[----:B------:R-:W-:Y:S02]  /*bda0*/  R2UR UR8, R10 ;  /* 0x000000000a0872ca */ /* 0x000fe400000e0000 */
[----:B------:R-:W-:Y:S01]  /*bdb0*/  R2UR UR10, R8 ;  /* 0x00000000080a72ca */ /* 0x000fe200000e0000 */
[----:B------:R-:W-:Y:S02]  /*bdc0*/  WARPGROUP.DEPBAR.LE gsb0, 0x0 ;  /* 0x00008000000079c5 */ /* 0x000fe40000010000 */
[----:B------:R-:W-:-:S10]  /*bdd0*/  WARPGROUP.ARRIVE ;  /* 0x00000000000079c5 */ /* 0x000fd40000000000 */
[----:B------:R-:W-:Y:S01]  /*bde0*/  HGMMA.64x64x16.F32.BF16 R24, gdesc[UR8], R24, UP0, gsb0 ;  /* 0x00e00000081879f0 */ /* 0x000fe2000b801818 */
[----:B------:R-:W-:-:S05]  /*bdf0*/  IMAD.MOV.U32 R8, RZ, RZ, 0x4 ;  /* 0x00000004ff087424 */ /* 0x000fca00078e00ff */
[----:B------:R-:W-:Y:S01]  /*be00*/  SEL R9, R8, 0x2, P0 ;  /* 0x0000000208097807 */ /* 0x000fe20000000000 */
[----:B------:R-:W-:-:S03]  /*be10*/  IMAD.MOV.U32 R11, RZ, RZ, R7 ;  /* 0x000000ffff0b7224 */ /* 0x000fc600078e0007 */
[----:B------:R-:W-:Y:S01]  /*be20*/  IADD3 R12, R9, 0x800, R12 ;  /* 0x00000800090c7810 */ /* 0x000fe20007ffe00c */
[----:B------:R-:W-:Y:S01]  /*be30*/  IMAD.IADD R10, R4, 0x1, R9 ;  /* 0x00000001040a7824 */ /* 0x000fe200078e0209 */
[----:B------:R-:W-:Y:S02]  /*be40*/  R2UR UR7, R11 ;  /* 0x000000000b0772ca */ /* 0x000fe400000e0000 */
[----:B------:R-:W-:Y:S02]  /*be50*/  R2UR UR4, R12 ;  /* 0x000000000c0472ca */ /* 0x000fe400000e0000 */
[----:B------:R-:W-:Y:S02]  /*be60*/  R2UR UR6, R10 ;  /* 0x000000000a0672ca */ /* 0x000fe400000e0000 */
[----:B------:R-:W-:Y:S01]  /*be70*/  R2UR UR5, R13 ;  /* 0x000000000d0572ca */ /* 0x000fe200000e0000 */
[----:B------:R-:W-:Y:S02]  /*be80*/  WARPGROUP.DEPBAR.LE gsb0, 0x0 ;  /* 0x00008000000079c5 */ /* 0x000fe40000010000 */
[----:B------:R-:W-:Y:S01]  /*be90*/  WARPGROUP.ARRIVE ;  /* 0x00000000000079c5 */ /* 0x000fe20000000000 */
[----:B------:R-:W-:Y:S01]  /*bea0*/  SEL R11, R8, 0x6, !P0 ;  /* 0x00000006080b7807 */ /* 0x000fe20004000000 */
[----:B------:R0:W5:Y:S08]  /*beb0*/  LDL R10, [R1+0xc] ;  /* 0x00000c00010a7983 */ /* 0x0001700000100800 */
[----:B------:R-:W-:Y:S01]  /*bec0*/  HGMMA.64x64x16.F32.BF16 R24, gdesc[UR4], R24, gsb0 ;  /* 0x00e00000041879f0 */ /* 0x000fe20008001818 */
[----:B------:R-:W-:Y:S01]  /*bed0*/  IMAD.IADD R12, R4, 0x1, R11 ;  /* 0x00000001040c7824 */ /* 0x000fe200078e020b */
[----:B--2---:R-:W-:Y:S01]  /*bee0*/  IADD3 R14, R11, 0x800, R14 ;  /* 0x000008000b0e7810 */ /* 0x004fe20007ffe00e */
[----:B------:R-:W-:Y:S01]  /*bef0*/  IMAD.MOV.U32 R13, RZ, RZ, R7 ;  /* 0x000000ffff0d7224 */ /* 0x000fe200078e0007 */
[----:B------:R-:W-:-:S02]  /*bf00*/  R2UR UR5, R15 ;  /* 0x000000000f0572ca */ /* 0x000fc400000e0000 */
[----:B------:R-:W-:Y:S02]  /*bf10*/  R2UR UR6, R12 ;  /* 0x000000000c0672ca */ /* 0x000fe400000e0000 */
[----:B------:R-:W-:Y:S02]  /*bf20*/  R2UR UR7, R13 ;  /* 0x000000000d0772ca */ /* 0x000fe400000e0000 */
[----:B------:R-:W-:Y:S01]  /*bf30*/  R2UR UR4, R14 ;  /* 0x000000000e0472ca */ /* 0x000fe200000e0000 */
[----:B------:R-:W-:Y:S02]  /*bf40*/  IMAD.MOV.U32 R4, RZ, RZ, 0x28 ;  /* 0x00000028ff047424 */ /* 0x000fe400078e00ff */
[----:B------:R-:W-:-:S03]  /*bf50*/  IMAD.MOV.U32 R13, RZ, RZ, 0xa00 ;  /* 0x00000a00ff0d7424 */ /* 0x000fc600078e00ff */
[----:B------:R-:W-:Y:S02]  /*bf60*/  SEL R4, R4, 0x26, P0 ;  /* 0x0000002604047807 */ /* 0x000fe40000000000 */
[----:B------:R-:W-:Y:S01]  /*bf70*/  SEL R13, R13, 0x980, P0 ;  /* 0x000009800d0d7807 */ /* 0x000fe20000000000 */
[----:B------:R-:W-:Y:S02]  /*bf80*/  WARPGROUP.DEPBAR.LE gsb0, 0x0 ;  /* 0x00008000000079c5 */ /* 0x000fe40000010000 */
[----:B------:R-:W-:-:S06]  /*bf90*/  WARPGROUP.ARRIVE ;  /* 0x00000000000079c5 */ /* 0x000fcc0000000000 */
[----:B------:R-:W-:Y:S01]  /*bfa0*/  HGMMA.64x64x16.F32.BF16 R24, gdesc[UR4], R24, gsb0 ;  /* 0x00e00000041879f0 */ /* 0x000fe20008001818 */
[----:B------:R-:W-:-:S05]  /*bfb0*/  IMAD.IADD R4, R4, 0x1, R13 ;  /* 0x0000000104047824 */ /* 0x000fca00078e020d */
[----:B------:R-:W-:-:S05]  /*bfc0*/  LOP3.LUT R13, R4, 0xa06, RZ, 0xc0, !PT ;  /* 0x00000a06040d7812 */ /* 0x000fca00078ec0ff */
[----:B---3--:R-:W-:Y:S02]  /*bfd0*/  IMAD.IADD R20, R13, 0x1, R20 ;  /* 0x000000010d147824 */ /* 0x008fe400078e0214 */
[----:B------:R-:W-:Y:S02]  /*bfe0*/  IMAD.IADD R12, R6, 0x1, R13 ;  /* 0x00000001060c7824 */ /* 0x000fe400078e020d */
[----:B------:R-:W-:Y:S01]  /*bff0*/  IMAD.MOV.U32 R13, RZ, RZ, R7 ;  /* 0x000000ffff0d7224 */ /* 0x000fe200078e0007 */
[----:B------:R-:W-:Y:S02]  /*c000*/  R2UR UR4, R20 ;  /* 0x00000000140472ca */ /* 0x000fe400000e0000 */
[----:B------:R-:W-:Y:S02]  /*c010*/  R2UR UR6, R12 ;  /* 0x000000000c0672ca */ /* 0x000fe400000e0000 */
[----:B------:R-:W-:Y:S02]  /*c020*/  R2UR UR7, R13 ;  /* 0x000000000d0772ca */ /* 0x000fe400000e0000 */
[----:B------:R-:W-:Y:S01]  /*c030*/  R2UR UR5, R21 ;  /* 0x00000000150572ca */ /* 0x000fe200000e0000 */
[----:B------:R-:W-:-:S02]  /*c040*/  WARPGROUP.DEPBAR.LE gsb0, 0x0 ;  /* 0x00008000000079c5 */ /* 0x000fc40000010000 */
[----:B------:R-:W-:Y:S01]  /*c050*/  WARPGROUP.ARRIVE ;  /* 0x00000000000079c5 */ /* 0x000fe20000000000 */
[----:B------:R-:W-:Y:S01]  /*c060*/  VIADD R4, R6, 0xa00 ;  /* 0x00000a0006047836 */ /* 0x000fe20000000000 */
[C---:B----4-:R-:W-:Y:S01]  /*c070*/  IADD3 R12, R3.reuse, 0xa00, R58 ;  /* 0x00000a00030c7810 */ /* 0x050fe20007ffe03a */
[----:B------:R-:W-:Y:S01]  /*c080*/  IMAD.MOV.U32 R13, RZ, RZ, R59 ;  /* 0x000000ffff0d7224 */ /* 0x000fe200078e003b */
[----:B------:R-:W2:Y:S06]  /*c090*/  LDL.64 R20, [R1+0x90] ;  /* 0x0000900001147983 */ /* 0x000eac0000100a00 */
[----:B------:R-:W-:Y:S01]  /*c0a0*/  HGMMA.64x64x16.F32.BF16 R24, gdesc[UR4], R24, gsb0 ;  /* 0x00e00000041879f0 */ /* 0x000fe20008001818 */
[----:B------:R-:W-:-:S02]  /*c0b0*/  IMAD.IADD R14, R3, 0x1, R4 ;  /* 0x00000001030e7824 */ /* 0x000fc400078e0204 */
[----:B------:R-:W-:Y:S01]  /*c0c0*/  IMAD.MOV.U32 R15, RZ, RZ, R7 ;  /* 0x000000ffff0f7224 */ /* 0x000fe200078e0007 */
[----:B------:R-:W-:Y:S01]  /*c0d0*/  R2UR UR4, R12 ;  /* 0x000000000c0472ca */ /* 0x000fe200000e0000 */
[----:B------:R-:W3:Y:S01]  /*c0e0*/  LDL.64 R58, [R1+0x90] ;  /* 0x00009000013a7983 */ /* 0x000ee20000100a00 */
[----:B------:R-:W-:Y:S02]  /*c0f0*/  R2UR UR6, R14 ;  /* 0x000000000e0672ca */ /* 0x000fe400000e0000 */
[----:B------:R-:W-:Y:S02]  /*c100*/  R2UR UR7, R15 ;  /* 0x000000000f0772ca */ /* 0x000fe400000e0000 */
[----:B------:R-:W-:Y:S01]  /*c110*/  R2UR UR5, R13 ;  /* 0x000000000d0572ca */ /* 0x000fe200000e0000 */
[----:B------:R-:W-:Y:S02]  /*c120*/  WARPGROUP.DEPBAR.LE gsb0, 0x0 ;  /* 0x00008000000079c5 */ /* 0x000fe40000010000 */
[----:B------:R-:W-:-:S10]  /*c130*/  WARPGROUP.ARRIVE ;  /* 0x00000000000079c5 */ /* 0x000fd40000000000 */
[----:B------:R-:W-:Y:S01]  /*c140*/  HGMMA.64x64x16.F32.BF16 R24, gdesc[UR4], R24, gsb0 ;  /* 0x00e00000041879f0 */ /* 0x000fe20008001818 */
[C---:B------:R-:W-:Y:S01]  /*c150*/  IMAD.IADD R14, R9.reuse, 0x1, R4 ;  /* 0x00000001090e7824 */ /* 0x040fe200078e0204 */
[----:B------:R-:W-:Y:S01]  /*c160*/  IADD3 R12, R9, 0xa00, R60 ;  /* 0x00000a00090c7810 */ /* 0x000fe20007ffe03c */
[----:B------:R-:W-:Y:S02]  /*c170*/  IMAD.MOV.U32 R13, RZ, RZ, R61 ;  /* 0x000000ffff0d7224 */ /* 0x000fe400078e003d */
[----:B------:R-:W-:Y:S01]  /*c180*/  IMAD.MOV.U32 R15, RZ, RZ, R7 ;  /* 0x000000ffff0f7224 */ /* 0x000fe200078e0007 */
[----:B------:R-:W-:Y:S01]  /*c190*/  R2UR UR6, R14 ;  /* 0x000000000e0672ca */ /* 0x000fe200000e0000 */
[----:B------:R-:W4:Y:S01]  /*c1a0*/  LDL.64 R60, [R1+0x90] ;  /* 0x00009000013c7983 */ /* 0x000f220000100a00 */
[----:B------:R-:W-:Y:S02]  /*c1b0*/  R2UR UR4, R12 ;  /* 0x000000000c0472ca */ /* 0x000fe400000e0000 */
[----:B------:R-:W-:-:S02]  /*c1c0*/  R2UR UR7, R15 ;  /* 0x000000000f0772ca */ /* 0x000fc400000e0000 */
[----:B------:R-:W-:Y:S01]  /*c1d0*/  R2UR UR5, R13 ;  /* 0x000000000d0572ca */ /* 0x000fe200000e0000 */
[----:B------:R-:W-:Y:S02]  /*c1e0*/  WARPGROUP.DEPBAR.LE gsb0, 0x0 ;  /* 0x00008000000079c5 */ /* 0x000fe40000010000 */
[----:B------:R-:W-:Y:S01]  /*c1f0*/  WARPGROUP.ARRIVE ;  /* 0x00000000000079c5 */ /* 0x000fe20000000000 */
[C---:B------:R-:W-:Y:S01]  /*c200*/  IMAD.IADD R12, R11.reuse, 0x1, R4 ;  /* 0x000000010b0c7824 */ /* 0x040fe200078e0204 */
[----:B------:R-:W-:Y:S01]  /*c210*/  IADD3 R56, R11, 0xa00, R56 ;  /* 0x00000a000b387810 */ /* 0x000fe20007ffe038 */
[----:B------:R-:W4:Y:S07]  /*c220*/  LDL.64 R14, [R1+0x90] ;  /* 0x00009000010e7983 */ /* 0x000f2e0000100a00 */
[----:B------:R-:W-:Y:S01]  /*c230*/  HGMMA.64x64x16.F32.BF16 R24, gdesc[UR4], R24, gsb0 ;  /* 0x00e00000041879f0 */ /* 0x000fe20008001818 */
        /* <DEDUP_REMOVED lines=13> */
[----:B------:R-:W-:Y:S01]  /*c310*/  LOP3.LUT R57, R4, 0xe06, RZ, 0xc0, !PT ;  /* 0x00000e0604397812 */ /* 0x000fe200078ec0ff */
[----:B------:R-:W-:-:S04]  /*c320*/  IMAD.MOV.U32 R13, RZ, RZ, R63 ;  /* 0x000000ffff0d7224 */ /* 0x000fc800078e003f */
[----:B------:R-:W-:Y:S02]  /*c330*/  IMAD.IADD R12, R57, 0x1, R62 ;  /* 0x00000001390c7824 */ /* 0x000fe400078e023e */
        /* <DEDUP_REMOVED lines=9> */
[C---:B--2---:R-:W-:Y:S01]  /*c3d0*/  IADD3 R20, R3.reuse, 0xc00, R20 ;  /* 0x00000c0003147810 */ /* 0x044fe20007ffe014 */
[----:B------:R-:W2:Y:S07]  /*c3e0*/  LDL.64 R56, [R1+0x90] ;  /* 0x0000900001387983 */ /* 0x000eae0000100a00 */
[----:B------:R-:W-:Y:S01]  /*c3f0*/  HGMMA.64x64x16.F32.BF16 R24, gdesc[UR4], R24, gsb0 ;  /* 0x00e00000041879f0 */ /* 0x000fe20008001818 */
[----:B------:R-:W-:-:S02]  /*c400*/  IMAD.IADD R12, R3, 0x1, R4 ;  /* 0x00000001030c7824 */ /* 0x000fc400078e0204 */
[--C-:B------:R-:W-:Y:S01]  /*c410*/  IMAD.MOV.U32 R13, RZ, RZ, R7.reuse ;  /* 0x000000ffff0d7224 */ /* 0x100fe200078e0007 */
[----:B------:R-:W-:Y:S02]  /*c420*/  R2UR UR4, R20 ;  /* 0x00000000140472ca */ /* 0x000fe400000e0000 */
[----:B------:R-:W-:Y:S02]  /*c430*/  R2UR UR6, R12 ;  /* 0x000000000c0672ca */ /* 0x000fe400000e0000 */
[----:B------:R-:W-:Y:S02]  /*c440*/  R2UR UR7, R13 ;  /* 0x000000000d0772ca */ /* 0x000fe400000e0000 */
[----:B------:R-:W-:Y:S01]  /*c450*/  R2UR UR5, R21 ;  /* 0x00000000150572ca */ /* 0x000fe200000e0000 */
[----:B------:R-:W-:Y:S02]  /*c460*/  WARPGROUP.DEPBAR.LE gsb0, 0x0 ;  /* 0x00008000000079c5 */ /* 0x000fe40000010000 */
[----:B------:R-:W-:Y:S01]  /*c470*/  WARPGROUP.ARRIVE ;  /* 0x00000000000079c5 */ /* 0x000fe20000000000 */
[C---:B------:R-:W-:Y:S01]  /*c480*/  IMAD.IADD R12, R9.reuse, 0x1, R4 ;  /* 0x00000001090c7824 */ /* 0x040fe200078e0204 */
[----:B---3--:R-:W-:Y:S01]  /*c490*/  IADD3 R58, R9, 0xc00, R58 ;  /* 0x00000c00093a7810 */ /* 0x008fe20007ffe03a */
[----:B------:R-:W-:Y:S01]  /*c4a0*/  IMAD.MOV.U32 R13, RZ, RZ, R7 ;  /* 0x000000ffff0d7224 */ /* 0x000fe200078e0007 */
[----:B------:R-:W3:Y:S06]  /*c4b0*/  LDL.64 R20, [R1+0x90] ;  /* 0x0000900001147983 */ /* 0x000eec0000100a00 */
[----:B------:R-:W-:Y:S01]  /*c4c0*/  HGMMA.64x64x16.F32.BF16 R24, gdesc[UR4], R24, gsb0 ;  /* 0x00e00000041879f0 */ /* 0x000fe20008001818 */
[----:B------:R-:W-:-:S02]  /*c4d0*/  R2UR UR6, R12 ;  /* 0x000000000c0672ca */ /* 0x000fc400000e0000 */
[----:B------:R-:W-:Y:S02]  /*c4e0*/  R2UR UR7, R13 ;  /* 0x000000000d0772ca */ /* 0x000fe400000e0000 */
[----:B------:R-:W-:Y:S02]  /*c4f0*/  R2UR UR4, R58 ;  /* 0x000000003a0472ca */ /* 0x000fe400000e0000 */
[----:B------:R-:W-:Y:S01]  /*c500*/  R2UR UR5, R59 ;  /* 0x000000003b0572ca */ /* 0x000fe200000e0000 */
[----:B------:R-:W-:Y:S02]  /*c510*/  WARPGROUP.DEPBAR.LE gsb0, 0x0 ;  /* 0x00008000000079c5 */ /* 0x000fe40000010000 */
[----:B------:R-:W-:Y:S01]  /*c520*/  WARPGROUP.ARRIVE ;  /* 0x00000000000079c5 */ /* 0x000fe20000000000 */
[C---:B------:R-:W-:Y:S01]  /*c530*/  IMAD.IADD R12, R11.reuse, 0x1, R4 ;  /* 0x000000010b0c7824 */ /* 0x040fe200078e0204 */
[----:B----4-:R-:W-:Y:S01]  /*c540*/  IADD3 R14, R11, 0xc00, R14 ;  /* 0x00000c000b0e7810 */ /* 0x010fe20007ffe00e */
[----:B------:R-:W-:Y:S01]  /*c550*/  IMAD.MOV.U32 R13, RZ, RZ, R7 ;  /* 0x000000ffff0d7224 */ /* 0x000fe200078e0007 */
[----:B------:R-:W4:Y:S06]  /*c560*/  LDL.64 R58, [R1+0x90] ;  /* 0x00009000013a7983 */ /* 0x000f2c0000100a00 */
[----:B------:R-:W-:Y:S01]  /*c570*/  HGMMA.64x64x16.F32.BF16 R24, gdesc[UR4], R24, gsb0 ;  /* 0x00e00000041879f0 */ /* 0x000fe20008001818 */
        /* <DEDUP_REMOVED lines=15> */
[----:B------:R-:W-:Y:S01]  /*c670*/  IMAD.IADD R14, R6, 0x1, R15 ;  /* 0x00000001060e7824 */ /* 0x000fe200078e020f */
[----:B------:R-:W-:Y:S01]  /*c680*/  R2UR UR5, R13 ;  /* 0x000000000d0572ca */ /* 0x000fe200000e0000 */
[----:B------:R-:W-:Y:S01]  /*c690*/  IMAD.MOV.U32 R15, RZ, RZ, R7 ;  /* 0x000000ffff0f7224 */ /* 0x000fe200078e0007 */
[----:B------:R-:W-:Y:S01]  /*c6a0*/  R2UR UR4, R12 ;  /* 0x000000000c0472ca */ /* 0x000fe200000e0000 */
[----:B------:R-:W4:Y:S01]  /*c6b0*/  LDL.64 R60, [R1+0x90] ;  /* 0x00009000013c7983 */ /* 0x000f220000100a00 */
[----:B------:R-:W-:Y:S02]  /*c6c0*/  R2UR UR6, R14 ;  /* 0x000000000e0672ca */ /* 0x000fe400000e0000 */
[----:B------:R-:W-:Y:S01]  /*c6d0*/  R2UR UR7, R15 ;  /* 0x000000000f0772ca */ /* 0x000fe200000e0000 */
[----:B------:R-:W-:-:S02]  /*c6e0*/  WARPGROUP.DEPBAR.LE gsb0, 0x0 ;  /* 0x00008000000079c5 */ /* 0x000fc40000010000 */
[----:B------:R-:W-:-:S10]  /*c6f0*/  WARPGROUP.ARRIVE ;  /* 0x00000000000079c5 */ /* 0x000fd40000000000 */
[----:B------:R-:W-:Y:S01]  /*c700*/  HGMMA.64x64x16.F32.BF16 R24, gdesc[UR4], R24, gsb0 ;  /* 0x00e00000041879f0 */ /* 0x000fe20008001818 */
[----:B------:R-:W-:Y:S01]  /*c710*/  VIADD R4, R6, 0xe00 ;  /* 0x00000e0006047836 */ /* 0x000fe20000000000 */
[C---:B--2---:R-:W-:Y:S01]  /*c720*/  IADD3 R56, R3.reuse, 0xe00, R56 ;  /* 0x00000e0003387810 */ /* 0x044fe20007ffe038 */
[----:B------:R-:W-:Y:S02]  /*c730*/  IMAD.MOV.U32 R13, RZ, RZ, R7 ;  /* 0x000000ffff0d7224 */ /* 0x000fe400078e0007 */
[----:B------:R-:W-:Y:S01]  /*c740*/  IMAD.IADD R12, R3, 0x1, R4 ;  /* 0x00000001030c7824 */ /* 0x000fe200078e0204 */
[----:B------:R-:W-:Y:S01]  /*c750*/  R2UR UR4, R56 ;  /* 0x00000000380472ca */ /* 0x000fe200000e0000 */
[----:B------:R0:W5:Y:S01]  /*c760*/  LDL R3, [R1+0x1c0] ;  /* 0x0001c00001037983 */ /* 0x0001620000100800 */
[----:B------:R-:W-:Y:S02]  /*c770*/  R2UR UR7, R13 ;  /* 0x000000000d0772ca */ /* 0x000fe400000e0000 */
[----:B------:R-:W-:-:S02]  /*c780*/  R2UR UR6, R12 ;  /* 0x000000000c0672ca */ /* 0x000fc400000e0000 */
[----:B------:R-:W-:Y:S01]  /*c790*/  R2UR UR5, R57 ;  /* 0x00000000390572ca */ /* 0x000fe200000e0000 */
[----:B------:R-:W2:Y:S01]  /*c7a0*/  LDL R12, [R1] ;  /* 0x00000000010c7983 */ /* 0x000ea20000100800 */
[----:B------:R-:W-:Y:S02]  /*c7b0*/  WARPGROUP.DEPBAR.LE gsb0, 0x0 ;  /* 0x00008000000079c5 */ /* 0x000fe40000010000 */
[----:B------:R-:W-:-:S09]  /*c7c0*/  WARPGROUP.ARRIVE ;  /* 0x00000000000079c5 */ /* 0x000fd20000000000 */
[----:B------:R-:W-:Y:S01]  /*c7d0*/  HGMMA.64x64x16.F32.BF16 R24, gdesc[UR4], R24, gsb0 ;  /* 0x00e00000041879f0 */ /* 0x000fe20008001818 */
[C---:B---3--:R-:W-:Y:S01]  /*c7e0*/  IADD3 R20, R9.reuse, 0xe00, R20 ;  /* 0x00000e0009147810 */ /* 0x048fe20007ffe014 */
[----:B------:R-:W-:Y:S02]  /*c7f0*/  IMAD.IADD R8, R9, 0x1, R4 ;  /* 0x0000000109087824 */ /* 0x000fe400078e0204 */
[----:B------:R-:W-:Y:S01]  /*c800*/  IMAD.MOV.U32 R9, RZ, RZ, R7 ;  /* 0x000000ffff097224 */ /* 0x000fe200078e0007 */
[----:B------:R-:W-:Y:S02]  /*c810*/  R2UR UR4, R20 ;  /* 0x00000000140472ca */ /* 0x000fe400000e0000 */
[----:B------:R-:W-:Y:S02]  /*c820*/  R2UR UR6, R8 ;  /* 0x00000000080672ca */ /* 0x000fe400000e0000 */
[----:B------:R-:W-:Y:S02]  /*c830*/  R2UR UR7, R9 ;  /* 0x00000000090772ca */ /* 0x000fe400000e0000 */
[----:B------:R-:W-:Y:S01]  /*c840*/  R2UR UR5, R21 ;  /* 0x00000000150572ca */ /* 0x000fe200000e0000 */
[----:B------:R-:W-:-:S02]  /*c850*/  WARPGROUP.DEPBAR.LE gsb0, 0x0 ;  /* 0x00008000000079c5 */ /* 0x000fc40000010000 */
[----:B------:R-:W-:-:S10]  /*c860*/  WARPGROUP.ARRIVE ;  /* 0x00000000000079c5 */ /* 0x000fd40000000000 */
[----:B------:R-:W-:Y:S01]  /*c870*/  HGMMA.64x64x16.F32.BF16 R24, gdesc[UR4], R24, gsb0 ;  /* 0x00e00000041879f0 */ /* 0x000fe20008001818 */
[C---:B------:R-:W-:Y:S01]  /*c880*/  IMAD.IADD R8, R11.reuse, 0x1, R4 ;  /* 0x000000010b087824 */ /* 0x040fe200078e0204 */
[----:B----4-:R-:W-:Y:S01]  /*c890*/  IADD3 R58, R11, 0xe00, R58 ;  /* 0x00000e000b3a7810 */ /* 0x010fe20007ffe03a */
[----:B------:R-:W-:Y:S01]  /*c8a0*/  IMAD.MOV.U32 R9, RZ, RZ, R7 ;  /* 0x000000ffff097224 */ /* 0x000fe200078e0007 */
[----:B------:R-:W-:Y:S02]  /*c8b0*/  R2UR UR5, R59 ;  /* 0x000000003b0572ca */ /* 0x000fe400000e0000 */
[----:B------:R-:W-:Y:S02]  /*c8c0*/  R2UR UR6, R8 ;  /* 0x00000000080672ca */ /* 0x000fe400000e0000 */
[----:B------:R-:W-:Y:S02]  /*c8d0*/  R2UR UR7, R9 ;  /* 0x00000000090772ca */ /* 0x000fe400000e0000 */
[----:B------:R-:W-:Y:S01]  /*c8e0*/  R2UR UR4, R58 ;  /* 0x000000003a0472ca */ /* 0x000fe200000e0000 */
[----:B------:R-:W-:-:S02]  /*c8f0*/  IMAD.MOV.U32 R4, RZ, RZ, 0x40 ;  /* 0x00000040ff047424 */ /* 0x000fc400078e00ff */
        /* <DEDUP_REMOVED lines=8> */
[----:B------:R-:W-:Y:S02]  /*c980*/  IMAD.IADD R8, R6, 0x1, R9 ;  /* 0x0000000106087824 */ /* 0x000fe400078e0209 */
[----:B------:R-:W-:Y:S02]  /*c990*/  IMAD.IADD R6, R9, 0x1, R60 ;  /* 0x0000000109067824 */ /* 0x000fe400078e023c */
[----:B------:R-:W-:Y:S02]  /*c9a0*/  IMAD.MOV.U32 R9, RZ, RZ, R7 ;  /* 0x000000ffff097224 */ /* 0x000fe400078e0007 */
[----:B------:R-:W-:Y:S01]  /*c9b0*/  IMAD.MOV.U32 R7, RZ, RZ, R61 ;  /* 0x000000ffff077224 */ /* 0x000fe200078e003d */
[----:B------:R-:W-:Y:S02]  /*c9c0*/  R2UR UR6, R8 ;  /* 0x00000000080672ca */ /* 0x000fe400000e0000 */
[----:B------:R-:W-:Y:S02]  /*c9d0*/  R2UR UR7, R9 ;  /* 0x00000000090772ca */ /* 0x000fe400000e0000 */
[----:B------:R-:W-:-:S02]  /*c9e0*/  R2UR UR4, R6 ;  /* 0x00000000060472ca */ /* 0x000fc400000e0000 */
[----:B------:R-:W-:Y:S01]  /*c9f0*/  R2UR UR5, R7 ;  /* 0x00000000070572ca */ /* 0x000fe200000e0000 */
[----:B------:R0:W-:Y:S04]  /*ca00*/  STL [R1+0x68], R0 ;  /* 0x0000680001007387 */ /* 0x0001e80000100800 */
[----:B------:R0:W-:Y:S04]  /*ca10*/  STL [R1+0x68], R0 ;  /* 0x0000680001007387 */ /* 0x0001e80000100800 */
[----:B------:R0:W-:Y:S04]  /*ca20*/  STL [R1+0x68], R0 ;  /* 0x0000680001007387 */ /* 0x0001e80000100800 */
[----:B------:R0:W-:Y:S01]  /*ca30*/  STL [R1+0x68], R0 ;  /* 0x0000680001007387 */ /* 0x0001e20000100800 */
[----:B------:R-:W-:-:S02]  /*ca40*/  WARPGROUP.DEPBAR.LE gsb0, 0x0 ;  /* 0x00008000000079c5 */ /* 0x000fc40000010000 */
[----:B------:R-:W-:-:S06]  /*ca50*/  WARPGROUP.ARRIVE ;  /* 0x00000000000079c5 */ /* 0x000fcc0000000000 */
[----:B------:R-:W-:Y:S01]  /*ca60*/  HGMMA.64x64x16.F32.BF16 R24, gdesc[UR4], R24, gsb0 ;  /* 0x00e00000041879f0 */ /* 0x000fe20008001818 */
        /* <DEDUP_REMOVED lines=25> */
[----:B--2---:R-:W-:-:S03]  /*cc00*/  LOP3.LUT R4, R12, 0x1, RZ, 0xfc, !PT ;  /* 0x000000010c047812 */ /* 0x004fc600078efcff */
[----:B------:R0:W-:Y:S04]  /*cc10*/  STL [R1+0x68], R0 ;  /* 0x0000680001007387 */ /* 0x0001e80000100800 */
[----:B------:R0:W-:Y:S04]  /*cc20*/  STL [R1+0x68], R0 ;  /* 0x0000680001007387 */ /* 0x0001e80000100800 */
[----:B------:R0:W-:Y:S01]  /*cc30*/  STL [R1+0x68], R0 ;  /* 0x0000680001007387 */ /* 0x0001e20000100800 */
[----:B------:R-:W-:Y:S01]  /*cc40*/  ISETP.NE.AND P0, PT, R4, 0x3, PT ;  /* 0x000000030400780c */ /* 0x000fe20003f05270 */
[----:B------:R-:W-:-:S02]  /*cc50*/  WARPGROUP.DEPBAR.LE gsb0, 0x0 ;  /* 0x00008000000079c5 */ /* 0x000fc40000010000 */
[----:B------:R-:W-:Y:S10]  /*cc60*/  BSSY B0, `(.L_x_5152) ;  /* 0x0000003000007945 */ /* 0x000ff40003800000 */
[----:B0-----:R-:W-:Y:S05]  /*cc70*/  @!P0 BRA `(.L_x_5153) ;  /* 0x0000000000048947 */ /* 0x001fea0003800000 */
[----:B------:R-:W-:Y:S01]  /*cc80*/  BPT.TRAP 0x1 ;  /* 0x000000040000795c */ /* 0x000fe20000300000 */
.L_x_5153:
[----:B------:R-:W-:Y:S05]  /*cc90*/  BSYNC B0 ;  /* 0x0000000000007941 */ /* 0x000fea0003800000 */
.L_x_5152:
[----:B------:R-:W2:Y:S02]  /*cca0*/  LDL.64 R6, [R1+0x20] ;  /* 0x0000200001067983 */ /* 0x000ea40000100a00 */
[----:B--2---:R-:W-:-:S05]  /*ccb0*/  MOV R0, R6 ;  /* 0x0000000600007202 */ /* 0x004fca0000000f00 */
[----:B-----5:R-:W-:-:S05]  /*ccc0*/  IMAD R3, R3, 0x8, R0 ;  /* 0x0000000803037824 */ /* 0x020fca00078e0200 */
[----:B------:R-:W-:-:S04]  /*ccd0*/  PRMT R3, R10, 0x654, R3 ;  /* 0x000006540a037816 */ /* 0x000fc80000000003 */
[----:B------:R0:W-:Y:S01]  /*cce0*/  SYNCS.ARRIVE.TRANS64.RED.A1T0 RZ, [R3+URZ], RZ ;  /* 0x000000ff03ff79a7 */ /* 0x0001e2000810043f */
[----:B------:R-:W0:Y:S04]  /*ccf0*/  LDL R0, [R1+0xcc] ;  /* 0x0000cc0001007983 */ /* 0x000e280000100800 */
[----:B------:R-:W2:Y:S04]  /*cd00*/  LDL.64 R58, [R1+0xf0] ;  /* 0x0000f000013a7983 */ /* 0x000ea80000100a00 */
[----:B------:R-:W3:Y:S04]  /*cd10*/  LDL R21, [R1+0x50] ;  /* 0x0000500001157983 */ /* 0x000ee80000100800 */
[----:B------:R-:W4:Y:S04]  /*cd20*/  LDL R60, [R1+0xf8] ;  /* 0x0000f800013c7983 */ /* 0x000f280000100800 */
[----:B------:R-:W4:Y:S04]  /*cd30*/  LDL.128 R12, [R1+0xd0] ;  /* 0x0000d000010c7983 */ /* 0x000f280000100c00 */
[----:B------:R-:W4:Y:S01]  /*cd40*/  LDL.128 R8, [R1+0xe0] ;  /* 0x0000e00001087983 */ /* 0x000f220000100c00 */
[----:B------:R-:W-:Y:S01]  /*cd50*/  BSSY B0, `(.L_x_5154) ;  /* 0x000003f000007945 */ /* 0x000fe20003800000 */
[----:B0-----:R-:W-:-:S04]  /*cd60*/  SHF.R.S32.HI R3, RZ, 0x1f, R0 ;  /* 0x0000001fff037819 */ /* 0x001fc80000011400 */
[----:B------:R-:W-:-:S04]  /*cd70*/  LEA.HI R4, R3, R0, RZ, 0x7 ;  /* 0x0000000003047211 */ /* 0x000fc800078f38ff */
[----:B------:R-:W-:-:S05]  /*cd80*/  LOP3.LUT R7, R4, 0xffffff80, RZ, 0xc0, !PT ;  /* 0xffffff8004077812 */ /* 0x000fca00078ec0ff */
[----:B------:R-:W-:Y:S01]  /*cd90*/  IMAD.IADD R7, R0, 0x1, -R7 ;  /* 0x0000000100077824 */ /* 0x000fe200078e0a07 */
[----:B------:R-:W-:-:S04]  /*cda0*/  LEA.HI R56, R3, R0, RZ, 0x2 ;  /* 0x0000000003387211 */ /* 0x000fc800078f10ff */
[----:B------:R-:W-:-:S04]  /*cdb0*/  SHF.R.S32.HI R4, RZ, 0x1f, R7 ;  /* 0x0000001fff047819 */ /* 0x000fc80000011407 */
[-C--:B------:R-:W-:Y:S02]  /*cdc0*/  LEA.HI R6, R4, R7.reuse, RZ, 0x2 ;  /* 0x0000000704067211 */ /* 0x080fe400078f10ff */
[----:B------:R-:W-:Y:S02]  /*cdd0*/  LOP3.LUT R57, R56, 0xfffffffc, RZ, 0xc0, !PT ;  /* 0xfffffffc38397812 */ /* 0x000fe400078ec0ff */
[--C-:B------:R-:W-:Y:S02]  /*cde0*/  SHF.R.S32.HI R3, RZ, 0x2, R6.reuse ;  /* 0x00000002ff037819 */ /* 0x100fe40000011406 */
[----:B------:R-:W-:Y:S01]  /*cdf0*/  SHF.R.S32.HI R20, RZ, 0x1f, R6 ;  /* 0x0000001fff147819 */ /* 0x000fe20000011406 */
[----:B------:R-:W-:Y:S01]  /*ce00*/  IMAD.IADD R57, R0, 0x1, -R57 ;  /* 0x0000000100397824 */ /* 0x000fe200078e0a39 */
[----:B------:R-:W-:Y:S02]  /*ce10*/  LEA.HI R4, R4, R7, RZ, 0x5 ;  /* 0x0000000704047211 */ /* 0x000fe400078f28ff */
[----:B------:R-:W-:-:S02]  /*ce20*/  LEA.HI R20, R20, R3, RZ, 0x3 ;  /* 0x0000000314147211 */ /* 0x000fc400078f18ff */
[----:B------:R-:W-:Y:S02]  /*ce30*/  SHF.R.S32.HI R4, RZ, 0x5, R4 ;  /* 0x00000005ff047819 */ /* 0x000fe40000011404 */
[----:B------:R-:W-:Y:S02]  /*ce40*/  LOP3.LUT R20, R20, 0xfffffff8, RZ, 0xc0, !PT ;  /* 0xfffffff814147812 */ /* 0x000fe400078ec0ff */
[----:B------:R-:W-:Y:S02]  /*ce50*/  LEA.HI R0, R57, R57, RZ, 0x1 ;  /* 0x0000003939007211 */ /* 0x000fe400078f08ff */
[----:B--2---:R-:W-:Y:S01]  /*ce60*/  ISETP.NE.AND P0, PT, R58, 0x1, PT ;  /* 0x000000013a00780c */ /* 0x004fe20003f05270 */
[----:B------:R-:W-:Y:S01]  /*ce70*/  IMAD.IADD R20, R3, 0x1, -R20 ;  /* 0x0000000103147824 */ /* 0x000fe200078e0a14 */
[----:B------:R-:W-:Y:S01]  /*ce80*/  LOP3.LUT R0, R0, 0x1ffffffe, RZ, 0xc0, !PT ;  /* 0x1ffffffe00007812 */ /* 0x000fe200078ec0ff */
[----:B---3--:R-:W-:-:S04]  /*ce90*/  IMAD R3, R21, 0x4, R4 ;  /* 0x0000000415037824 */ /* 0x008fc800078e0204 */
[----:B------:R-:W-:Y:S02]  /*cea0*/  IMAD.IADD R0, R57, 0x1, -R0 ;  /* 0x0000000139007824 */ /* 0x000fe400078e0a00 */
[----:B------:R-:W-:-:S04]  /*ceb0*/  IMAD.U32 R3, R3, 0x10, R20 ;  /* 0x0000001003037824 */ /* 0x000fc800078e0014 */
[----:B------:R-:W-:-:S04]  /*cec0*/  IMAD R0, R0, 0x8, R3 ;  /* 0x0000000800007824 */ /* 0x000fc800078e0203 */
[----:B------:R-:W-:-:S05]  /*ced0*/  @P0 IMAD.HI.U32 R59, R0, R59, RZ ;  /* 0x0000003b003b0227 */ /* 0x000fca00078e00ff */
[----:B----4-:R-:W-:Y:S01]  /*cee0*/  @P0 SHF.R.U32.HI R0, RZ, R60, R59 ;  /* 0x0000003cff000219 */ /* 0x010fe2000001163b */
[----:B------:R-:W-:Y:S01]  /*cef0*/  IMAD.MOV.U32 R3, RZ, RZ, -0x40 ;  /* 0xffffffc0ff037424 */ /* 0x000fe200078e00ff */
[----:B------:R-:W-:-:S03]  /*cf00*/  LOP3.LUT R6, R6, 0x7ffffffc, RZ, 0xc0, !PT ;  /* 0x7ffffffc06067812 */ /* 0x000fc600078ec0ff */
[----:B------:R-:W0:Y:S01]  /*cf10*/  SHFL.IDX PT, R58, R0, RZ, 0x1c1f ;  /* 0x001c1fff003a7589 */ /* 0x000e2200000e0000 */
[C---:B------:R-:W-:Y:S02]  /*cf20*/  IMAD R4, R178.reuse, R3, 0x41 ;  /* 0x00000041b2047424 */ /* 0x040fe400078e0203 */
[----:B------:R-:W-:Y:S02]  /*cf30*/  IMAD.IADD R6, R7, 0x1, -R6 ;  /* 0x0000000107067824 */ /* 0x000fe400078e0a06 */
[----:B------:R-:W-:Y:S01]  /*cf40*/  IMAD.IADD R3, R13, 0x1, R4 ;  /* 0x000000010d037824 */ /* 0x000fe200078e0204 */
[----:B------:R-:W-:Y:S02]  /*cf50*/  ISETP.GE.AND P1, PT, R9, 0x1, PT ;  /* 0x000000010900780c */ /* 0x000fe40003f26270 */
[----:B------:R-:W-:Y:S01]  /*cf60*/  LEA R20, R178, 0xffffffc0, 0x6 ;  /* 0xffffffc0b2147811 */ /* 0x000fe200078e30ff */
[----:B------:R-:W-:-:S04]  /*cf70*/  IMAD R7, R6, -0x2, R3 ;  /* 0xfffffffe06077824 */ /* 0x000fc800078e0203 */
[----:B------:R-:W-:Y:S01]  /*cf80*/  IMAD.IADD R4, R7, 0x1, -R12 ;  /* 0x0000000107047824 */ /* 0x000fe200078e0a0c */
[----:B------:R-:W-:Y:S01]  /*cf90*/  LOP3.LUT R7, RZ, R14, RZ, 0x33, !PT ;  /* 0x0000000eff077212 */ /* 0x000fe200078e33ff */
[--C-:B------:R-:W-:Y:S02]  /*cfa0*/  IMAD.IADD R3, R13, 0x1, -R20.reuse ;  /* 0x000000010d037824 */ /* 0x100fe400078e0a14 */
[----:B------:R-:W-:Y:S02]  /*cfb0*/  IMAD.IADD R15, R4, 0x1, R15 ;  /* 0x00000001040f7824 */ /* 0x000fe400078e020f */
[----:B------:R-:W-:Y:S02]  /*cfc0*/  IMAD R14, R6, -0x2, R3 ;  /* 0xfffffffe060e7824 */ /* 0x000fe400078e0203 */
[----:B------:R-:W-:Y:S02]  /*cfd0*/  IMAD.IADD R21, R4, 0x1, R7 ;  /* 0x0000000104157824 */ /* 0x000fe400078e0207 */
[----:B------:R-:W-:Y:S01]  /*cfe0*/  IMAD.IADD R56, R8, 0x1, -R20 ;  /* 0x0000000108387824 */ /* 0x000fe200078e0a14 */
[----:B0-----:R-:W-:Y:S01]  /*cff0*/  VIADDMNMX R4, R58, R15, R14, PT ;  /* 0x0000000f3a047246 */ /* 0x001fe2000380010e */
[----:B------:R-:W-:Y:S01]  /*d000*/  IMAD.IADD R3, R21, 0x1, R58 ;  /* 0x0000000115037824 */ /* 0x000fe200078e023a */
[----:B------:R-:W-:Y:S06]  /*d010*/  @!P1 BRA `(.L_x_5155) ;  /* 0x0000000000489947 */ /* 0x000fec0003800000 */
[----:B------:R-:W-:Y:S01]  /*d020*/  IADD3 R7, -R12, R13, R58 ;  /* 0x0000000d0c077210 */ /* 0x000fe20007ffe13a */
[----:B------:R-:W-:Y:S03]  /*d030*/  BSSY B1, `(.L_x_5156) ;  /* 0x000000c000017945 */ /* 0x000fe60003800000 */
[----:B------:R-:W-:-:S13]  /*d040*/  ISETP.GT.AND P0, PT, R7, -0x1, PT ;  /* 0xffffffff0700780c */ /* 0x000fda0003f04270 */
[----:B------:R-:W-:Y:S05]  /*d050*/  @P0 BRA `(.L_x_5157) ;  /* 0x0000000000180947 */ /* 0x000fea0003800000 */
[----:B------:R-:W-:Y:S02]  /*d060*/  ISETP.NE.AND P0, PT, R9, 0x1, PT ;  /* 0x000000010900780c */ /* 0x000fe40003f05270 */
[----:B------:R-:W-:-:S11]  /*d070*/  LOP3.LUT R7, RZ, R7, RZ, 0x33, !PT ;  /* 0x00000007ff077212 */ /* 0x000fd600078e33ff */
[----:B------:R-:W-:-:S05]  /*d080*/  @P0 IMAD.HI.U32 R8, R7, R10, RZ ;  /* 0x0000000a07080227 */ /* 0x000fca00078e00ff */
[----:B------:R-:W-:-:S04]  /*d090*/  @P0 SHF.R.U32.HI R7, RZ, R11, R8 ;  /* 0x0000000bff070219 */ /* 0x000fc80000011608 */
[----:B------:R-:W-:Y:S01]  /*d0a0*/  LOP3.LUT R7, RZ, R7, RZ, 0x33, !PT ;  /* 0x00000007ff077212 */ /* 0x000fe200078e33ff */
[----:B------:R-:W-:Y:S06]  /*d0b0*/  BRA `(.L_x_5158) ;  /* 0x00000000000c7947 */ /* 0x000fec0003800000 */
.L_x_5157:
[----:B------:R-:W-:-:S13]  /*d0c0*/  ISETP.NE.AND P0, PT, R9, 0x1, PT ;  /* 0x000000010900780c */ /* 0x000fda0003f05270 */
[----:B------:R-:W-:-:S05]  /*d0d0*/  @P0 IMAD.HI.U32 R8, R7, R10, RZ ;  /* 0x0000000a07080227 */ /* 0x000fca00078e00ff */
[----:B------:R-:W-:-:S07]  /*d0e0*/  @P0 SHF.R.U32.HI R7, RZ, R11, R8 ;  /* 0x0000000bff070219 */ /* 0x000fce0000011608 */
.L_x_5158:
[----:B------:R-:W-:Y:S05]  /*d0f0*/  BSYNC B1 ;  /* 0x0000000000017941 */ /* 0x000fea0003800000 */
.L_x_5156:
[----:B------:R-:W-:-:S04]  /*d100*/  IMAD R7, R7, R9, -R20 ;  /* 0x0000000907077224 */ /* 0x000fc800078e0a14 */
[----:B------:R-:W-:-:S05]  /*d110*/  IMAD R8, R6, -0x2, R7 ;  /* 0xfffffffe06087824 */ /* 0x000fca00078e0207 */
[----:B------:R-:W-:Y:S02]  /*d120*/  VIMNMX R3, R3, R8, !PT ;  /* 0x0000000803037248 */ /* 0x000fe40007fe0100 */
[----:B------:R-:W-:-:S07]  /*d130*/  VIADDMNMX R4, R8, R9, R4, PT ;  /* 0x0000000908047246 */ /* 0x000fce0003800104 */
.L_x_5155:
[----:B------:R-:W-:Y:S05]  /*d140*/  BSYNC B0 ;  /* 0x0000000000007941 */ /* 0x000fea0003800000 */
.L_x_5154:
[C---:B------:R-:W-:Y:S01]  /*d150*/  ISETP.GE.AND P1, PT, R56.reuse, 0x9, PT ;  /* 0x000000093800780c */ /* 0x040fe20003f26270 */
[----:B------:R-:W0:Y:S01]  /*d160*/  SHFL.IDX PT, R0, R0, 0x1, 0x1c1f ;  /* 0x003c1f0000007f89 */ /* 0x000e2200000e0000 */
[----:B------:R-:W-:Y:S01]  /*d170*/  ISETP.GE.AND P0, PT, R56, 0x2, PT ;  /* 0x000000023800780c */ /* 0x000fe20003f06270 */
[----:B------:R-:W-:Y:S01]  /*d180*/  BSSY B0, `(.L_x_5159) ;  /* 0x000005f000007945 */ /* 0x000fe20003800000 */
        /* <DEDUP_REMOVED lines=11> */
[C---:B------:R-:W-:Y:S02]  /*d240*/  ISETP.GT.AND P3, PT, R3.reuse, 0x9, !P5 ;  /* 0x000000090300780c */ /* 0x040fe40006f64270 */
        /* <DEDUP_REMOVED lines=31> */
[----:B------:R-:W-:Y:S02]  /*d440*/  P2R R29, PR, RZ, 0x10 ;  /* 0x00000010ff1d7803 */ /* 0x000fe40000000000 */
[----:B------:R-:W-:Y:S02]  /*d450*/  FSEL R44, R44, -INF , !P2 ;  /* 0xff8000002c2c7808 */ /* 0x000fe40005000000 */
[----:B------:R-:W-:-:S02]  /*d460*/  ISETP.GE.AND P2, PT, R56, 0x2a, PT ;  /* 0x0000002a3800780c */ /* 0x000fc40003f46270 */
        /* <DEDUP_REMOVED lines=40> */
.L_x_5162:
[----:B------:R-:W-:-:S13]  /*d6f0*/  ISETP.NE.AND P6, PT, R9, 0x1, PT ;  /* 0x000000010900780c */ /* 0x000fda0003fc5270 */
[----:B------:R-:W-:-:S05]  /*d700*/  @P6 IMAD.HI.U32 R10, R12, R10, RZ ;  /* 0x0000000a0c0a6227 */ /* 0x000fca00078e00ff */
[----:B------:R-:W-:-:S07]  /*d710*/  @P6 SHF.R.U32.HI R12, RZ, R11, R10 ;  /* 0x0000000bff0c6219 */ /* 0x000fce000001160a */
.L_x_5163:
[----:B------:R-:W-:Y:S05]  /*d720*/  BSYNC B1 ;  /* 0x0000000000017941 */ /* 0x000fea0003800000 */
.L_x_5161:
[----:B------:R-:W-:-:S04]  /*d730*/  IMAD R7, R12, R9, -R20 ;  /* 0x000000090c077224 */ /* 0x000fc800078e0a14 */
[----:B------:R-:W-:-:S05]  /*d740*/  IMAD R6, R6, -0x2, R7 ;  /* 0xfffffffe06067824 */ /* 0x000fca00078e0207 */
[----:B------:R-:W-:Y:S02]  /*d750*/  VIADDMNMX R4, R6, R9, R4, PT ;  /* 0x0000000906047246 */ /* 0x000fe40003800104 */
[----:B------:R-:W-:-:S07]  /*d760*/  VIMNMX R3, R3, R6, !PT ;  /* 0x0000000603037248 */ /* 0x000fce0007fe0100 */
.L_x_5160:
[----:B------:R-:W-:Y:S05]  /*d770*/  BSYNC B0 ;  /* 0x0000000000007941 */ /* 0x000fea0003800000 */
.L_x_5159:
[----:B------:R-:W-:Y:S01]  /*d780*/  ISETP.GT.AND P0, PT, R3, 0x1, !P0 ;  /* 0x000000010300780c */ /* 0x000fe20004704270 */
[----:B------:R-:W-:Y:S01]  /*d790*/  BAR.SYNC.DEFER_BLOCKING 0xf, 0x100 ;  /* 0x03c4000000007b1d */ /* 0x000fe20000010000 */
[----:B------:R-:W-:Y:S02]  /*d7a0*/  FMNMX.FTZ R0, R156, R58, !PT ;  /* 0x0000003a9c007209 */ /* 0x000fe40007810000 */
[----:B------:R-:W-:Y:S02]  /*d7b0*/  ISETP.LT.OR P0, PT, R4, 0x2, P0 ;  /* 0x000000020400780c */ /* 0x000fe40000701670 */
[----:B------:R-:W-:Y:S02]  /*d7c0*/  FMNMX.FTZ R0, R28, R0, !PT ;  /* 0x000000001c007209 */ /* 0x000fe40007810000 */
[----:B------:R-:W-:Y:S01]  /*d7d0*/  FSEL R27, R27, -INF , !P0 ;  /* 0xff8000001b1b7808 */ /* 0x000fe20004000000 */
[----:B------:R-:W2:Y:S01]  /*d7e0*/  LDL R72, [R1+0x228] ;  /* 0x0002280001487983 */ /* 0x000ea20000100800 */
[----:B------:R-:W-:-:S02]  /*d7f0*/  ISETP.NE.AND P0, PT, R25, RZ, PT ;  /* 0x000000ff1900720c */ /* 0x000fc40003f05270 */
[C---:B------:R-:W-:Y:S01]  /*d800*/  ISETP.GT.AND P1, PT, R3.reuse, 0x8, !P1 ;  /* 0x000000080300780c */ /* 0x040fe20004f24270 */
[----:B------:R-:W3:Y:S01]  /*d810*/  LDL R74, [R1+0x22c] ;  /* 0x00022c00014a7983 */ /* 0x000ee20000100800 */
[----:B------:R-:W-:Y:S02]  /*d820*/  ISETP.GT.AND P0, PT, R3, 0x9, !P0 ;  /* 0x000000090300780c */ /* 0x000fe40004704270 */
[----:B------:R-:W-:Y:S01]  /*d830*/  FMNMX.FTZ R0, R60, R0, !PT ;  /* 0x000000003c007209 */ /* 0x000fe20007810000 */
[----:B------:R-:W4:Y:S01]  /*d840*/  LDL R76, [R1+0x234] ;  /* 0x00023400014c7983 */ /* 0x000f220000100800 */
[C---:B------:R-:W-:Y:S02]  /*d850*/  ISETP.LT.OR P0, PT, R4.reuse, 0xa, P0 ;  /* 0x0000000a0400780c */ /* 0x040fe40000701670 */
[----:B------:R-:W-:Y:S01]  /*d860*/  ISETP.LT.OR P1, PT, R4, 0x9, P1 ;  /* 0x000000090400780c */ /* 0x000fe20000f21670 */
[----:B------:R-:W4:Y:S01]  /*d870*/  LDL R78, [R1+0x238] ;  /* 0x00023800014e7983 */ /* 0x000f220000100800 */
[----:B------:R-:W-:-:S02]  /*d880*/  FSEL R31, R31, -INF , !P0 ;  /* 0xff8000001f1f7808 */ /* 0x000fc40004000000 */
[----:B------:R-:W-:Y:S01]  /*d890*/  ISETP.NE.AND P0, PT, R57, RZ, PT ;  /* 0x000000ff3900720c */ /* 0x000fe20003f05270 */
[----:B------:R-:W4:Y:S01]  /*d8a0*/  LDL R80, [R1+0x23c] ;  /* 0x00023c0001507983 */ /* 0x000f220000100800 */
[----:B------:R-:W-:Y:S02]  /*d8b0*/  FMNMX.FTZ R0, R32, R0, !PT ;  /* 0x0000000020007209 */ /* 0x000fe40007810000 */
[----:B------:R-:W-:Y:S01]  /*d8c0*/  ISETP.GT.AND P0, PT, R3, 0x10, !P0 ;  /* 0x000000100300780c */ /* 0x000fe20004704270 */
[----:B------:R-:W4:Y:S01]  /*d8d0*/  LDL R82, [R1+0x244] ;  /* 0x0002440001527983 */ /* 0x000f220000100800 */
[----:B------:R-:W-:Y:S02]  /*d8e0*/  FSEL R30, R30, -INF , !P1 ;  /* 0xff8000001e1e7808 */ /* 0x000fe40004800000 */
[----:B------:R-:W-:Y:S01]  /*d8f0*/  ISETP.LT.OR P0, PT, R4, 0x11, P0 ;  /* 0x000000110400780c */ /* 0x000fe20000701670 */
[----:B------:R-:W4:Y:S01]  /*d900*/  LDL R84, [R1+0x248] ;  /* 0x0002480001547983 */ /* 0x000f220000100800 */
[----:B------:R-:W-:-:S02]  /*d910*/  ISETP.NE.AND P1, PT, R59, RZ, PT ;  /* 0x000000ff3b00720c */ /* 0x000fc40003f25270 */
[----:B------:R-:W-:Y:S01]  /*d920*/  FSEL R34, R34, -INF , !P0 ;  /* 0xff80000022227808 */ /* 0x000fe20004000000 */
[----:B------:R-:W4:Y:S01]  /*d930*/  LDL R86, [R1+0x24c] ;  /* 0x00024c0001567983 */ /* 0x000f220000100800 */
[----:B------:R-:W-:Y:S02]  /*d940*/  ISETP.NE.AND P0, PT, R29, RZ, PT ;  /* 0x000000ff1d00720c */ /* 0x000fe40003f05270 */
[----:B------:R-:W-:Y:S01]  /*d950*/  FMNMX.FTZ R0, R62, R0, !PT ;  /* 0x000000003e007209 */ /* 0x000fe20007810000 */
[----:B------:R-:W4:Y:S01]  /*d960*/  LDL R88, [R1+0x254] ;  /* 0x0002540001587983 */ /* 0x000f220000100800 */
[----:B------:R-:W-:Y:S02]  /*d970*/  ISETP.GT.AND P0, PT, R3, 0x11, !P0 ;  /* 0x000000110300780c */ /* 0x000fe40004704270 */
[----:B------:R-:W-:Y:S01]  /*d980*/  FMNMX.FTZ R0, R36, R0, !PT ;  /* 0x0000000024007209 */ /* 0x000fe20007810000 */
[----:B------:R-:W4:Y:S01]  /*d990*/  LDL R90, [R1+0x258] ;  /* 0x00025800015a7983 */ /* 0x000f220000100800 */
[----:B------:R-:W-:-:S02]  /*d9a0*/  ISETP.LT.OR P0, PT, R4, 0x12, P0 ;  /* 0x000000120400780c */ /* 0x000fc40000701670 */
[----:B------:R-:W-:Y:S01]  /*d9b0*/  FMNMX.FTZ R0, R64, R0, !PT ;  /* 0x0000000040007209 */ /* 0x000fe20007810000 */
[----:B------:R-:W4:Y:S01]  /*d9c0*/  LDL R92, [R1+0x25c] ;  /* 0x00025c00015c7983 */ /* 0x000f220000100800 */
[----:B------:R-:W-:Y:S02]  /*d9d0*/  FSEL R11, R35, -INF , !P0 ;  /* 0xff800000230b7808 */ /* 0x000fe40004000000 */
[----:B------:R-:W-:Y:S01]  /*d9e0*/  ISETP.NE.AND P0, PT, R33, RZ, PT ;  /* 0x000000ff2100720c */ /* 0x000fe20003f05270 */
[----:B------:R-:W4:Y:S01]  /*d9f0*/  LDL R94, [R1+0x264] ;  /* 0x00026400015e7983 */ /* 0x000f220000100800 */
[----:B------:R-:W-:Y:S02]  /*da00*/  FMNMX.FTZ R0, R40, R0, !PT ;  /* 0x0000000028007209 */ /* 0x000fe40007810000 */
[----:B------:R-:W-:Y:S01]  /*da10*/  ISETP.GT.AND P0, PT, R3, 0x18, !P0 ;  /* 0x000000180300780c */ /* 0x000fe20004704270 */
[----:B------:R-:W4:Y:S01]  /*da20*/  LDL R96, [R1+0x268] ;  /* 0x0002680001607983 */ /* 0x000f220000100800 */
[----:B------:R-:W-:-:S02]  /*da30*/  FMNMX.FTZ R0, R66, R0, !PT ;  /* 0x0000000042007209 */ /* 0x000fc40007810000 */
[----:B------:R-:W-:Y:S01]  /*da40*/  ISETP.LT.OR P0, PT, R4, 0x19, P0 ;  /* 0x000000190400780c */ /* 0x000fe20000701670 */
[----:B------:R-:W4:Y:S01]  /*da50*/  LDL R98, [R1+0x26c] ;  /* 0x00026c0001627983 */ /* 0x000f220000100800 */
[----:B------:R-:W-:Y:S02]  /*da60*/  FMNMX.FTZ R0, R44, R0, !PT ;  /* 0x000000002c007209 */ /* 0x000fe40007810000 */
[----:B------:R-:W-:Y:S01]  /*da70*/  FSEL R38, R38, -INF , !P0 ;  /* 0xff80000026267808 */ /* 0x000fe20004000000 */
[----:B------:R-:W4:Y:S01]  /*da80*/  LDL R100, [R1+0x274] ;  /* 0x0002740001647983 */ /* 0x000f220000100800 */
[----:B------:R-:W-:Y:S02]  /*da90*/  ISETP.GT.AND P0, PT, R3, 0x19, !P1 ;  /* 0x000000190300780c */ /* 0x000fe40004f04270 */
[----:B------:R-:W-:Y:S01]  /*daa0*/  ISETP.NE.AND P6, PT, R8, RZ, PT ;  /* 0x000000ff0800720c */ /* 0x000fe20003fc5270 */
        /* <DEDUP_REMOVED lines=16> */
[----:B------:R-:W-:Y:S02]  /*dbb0*/  ISETP.GT.AND P0, PT, R3, RZ, !P6 ;  /* 0x000000ff0300720c */ /* 0x000fe40007704270 */
[----:B------:R-:W-:Y:S01]  /*dbc0*/  FMNMX.FTZ R6, R56, R0, !PT ;  /* 0x0000000038067209 */ /* 0x000fe20007810000 */
[----:B------:R-:W4:Y:S01]  /*dbd0*/  LDL R114, [R1+0x298] ;  /* 0x0002980001727983 */ /* 0x000f220000100800 */
[----:B------:R-:W-:-:S02]  /*dbe0*/  ISETP.LT.OR P0, PT, R4, 0x1, P0 ;  /* 0x000000010400780c */ /* 0x000fc40000701670 */
[----:B------:R-:W-:Y:S01]  /*dbf0*/  ISETP.NE.AND P1, PT, R41, RZ, PT ;  /* 0x000000ff2900720c */ /* 0x000fe20003f25270 */
[----:B------:R-:W0:Y:S01]  /*dc00*/  SHFL.BFLY PT, R9, R6, 0x2, 0x1f ;  /* 0x0c401f0006097f89 */ /* 0x000e2200000e0000 */
[----:B------:R-:W-:Y:S02]  /*dc10*/  FSEL R26, R26, -INF , !P0 ;  /* 0xff8000001a1a7808 */ /* 0x000fe40004000000 */
[----:B------:R-:W-:Y:S01]  /*dc20*/  ISETP.NE.AND P0, PT, R61, RZ, PT ;  /* 0x000000ff3d00720c */ /* 0x000fe20003f05270 */
[----:B------:R-:W4:Y:S01]  /*dc30*/  LDL R116, [R1+0x29c] ;  /* 0x00029c0001747983 */ /* 0x000f220000100800 */
[----:B------:R-:W-:Y:S02]  /*dc40*/  FMNMX.FTZ R7, R26, R27, !PT ;  /* 0x0000001b1a077209 */ /* 0x000fe40007810000 */
[----:B------:R-:W-:Y:S01]  /*dc50*/  ISETP.GT.AND P0, PT, R3, 0x21, !P0 ;  /* 0x000000210300780c */ /* 0x000fe20004704270 */
[----:B------:R-:W4:Y:S01]  /*dc60*/  LDL R118, [R1+0x2a4] ;  /* 0x0002a40001767983 */ /* 0x000f220000100800 */
[----:B------:R-:W-:-:S02]  /*dc70*/  FMNMX.FTZ R0, R30, R7, !PT ;  /* 0x000000071e007209 */ /* 0x000fc40007810000 */
[----:B------:R-:W-:Y:S01]  /*dc80*/  ISETP.GT.AND P1, PT, R3, 0x28, !P1 ;  /* 0x000000280300780c */ /* 0x000fe20004f24270 */
[----:B------:R-:W4:Y:S01]  /*dc90*/  LDL R120, [R1+0x2a8] ;  /* 0x0002a80001787983 */ /* 0x000f220000100800 */
[----:B------:R-:W-:Y:S02]  /*dca0*/  FMNMX.FTZ R7, R31, R0, !PT ;  /* 0x000000001f077209 */ /* 0x000fe40007810000 */
[----:B------:R-:W-:Y:S01]  /*dcb0*/  ISETP.LT.OR P0, PT, R4, 0x22, P0 ;  /* 0x000000220400780c */ /* 0x000fe20000701670 */
        /* <DEDUP_REMOVED lines=10> */
[----:B------:R-:W-:Y:S02]  /*dd60*/  FMNMX.FTZ R7, R12, R7, !PT ;  /* 0x000000070c077209 */ /* 0x000fe40007810000 */
[----:B------:R-:W-:Y:S01]  /*dd70*/  ISETP.GT.AND P3, PT, R3, 0x30, !P3 ;  /* 0x000000300300780c */ /* 0x000fe20005f64270 */
[----:B------:R-:W4:Y:S01]  /*dd80*/  LDL R130, [R1+0x2c4] ;  /* 0x0002c40001827983 */ /* 0x000f220000100800 */
[----:B------:R-:W-:-:S02]  /*dd90*/  FMNMX.FTZ R0, R42, R7, !PT ;  /* 0x000000072a007209 */ /* 0x000fc40007810000 */
[----:B------:R-:W-:Y:S01]  /*dda0*/  ISETP.LT.OR P2, PT, R4, 0x2a, P2 ;  /* 0x0000002a0400780c */ /* 0x000fe20001741670 */
[----:B------:R-:W4:Y:S01]  /*ddb0*/  LDL R132, [R1+0x2c8] ;  /* 0x0002c80001847983 */ /* 0x000f220000100800 */
[----:B------:R-:W-:Y:S02]  /*ddc0*/  FSEL R46, R46, -INF , !P1 ;  /* 0xff8000002e2e7808 */ /* 0x000fe40004800000 */
[----:B------:R-:W-:Y:S01]  /*ddd0*/  FMNMX.FTZ R7, R13, R0, !PT ;  /* 0x000000000d077209 */ /* 0x000fe20007810000 */
[----:B------:R-:W4:Y:S01]  /*dde0*/  LDL R134, [R1+0x2cc] ;  /* 0x0002cc0001867983 */ /* 0x000f220000100800 */
[----:B------:R-:W-:Y:S02]  /*ddf0*/  ISETP.GT.AND P4, PT, R3, 0x31, !P4 ;  /* 0x000000310300780c */ /* 0x000fe40006784270 */
[----:B------:R-:W-:Y:S01]  /*de00*/  ISETP.LT.OR P3, PT, R4, 0x31, P3 ;  /* 0x000000310400780c */ /* 0x000fe20001f61670 */
[----:B------:R-:W4:Y:S01]  /*de10*/  LDL R136, [R1+0x2d4] ;  /* 0x0002d40001887983 */ /* 0x000f220000100800 */
[----:B------:R-:W-:-:S02]  /*de20*/  FSEL R14, R47, -INF , !P2 ;  /* 0xff8000002f0e7808 */ /* 0x000fc40005000000 */
[----:B------:R-:W-:Y:S01]  /*de30*/  FMNMX.FTZ R7, R46, R7, !PT ;  /* 0x000000072e077209 */ /* 0x000fe20007810000 */
[----:B------:R-:W4:Y:S01]  /*de40*/  LDL R138, [R1+0x2d8] ;  /* 0x0002d800018a7983 */ /* 0x000f220000100800 */
[----:B------:R-:W-:Y:S02]  /*de50*/  ISETP.NE.AND P6, PT, R24, RZ, PT ;  /* 0x000000ff1800720c */ /* 0x000fe40003fc5270 */
[----:B0-----:R-:W-:Y:S01]  /*de60*/  FMNMX.FTZ R9, R6, R9, !PT ;  /* 0x0000000906097209 */ /* 0x001fe20007810000 */
[----:B------:R-:W2:Y:S01]  /*de70*/  LDL R24, [R1+0x1f0] ;  /* 0x0001f00001187983 */ /* 0x000ea20000100800 */
[----:B------:R-:W-:Y:S02]  /*de80*/  ISETP.GT.AND P5, PT, R3, 0x38, !P5 ;  /* 0x000000380300780c */ /* 0x000fe40006fa4270 */
[----:B------:R-:W-:Y:S01]  /*de90*/  ISETP.LT.OR P4, PT, R4, 0x32, P4 ;  /* 0x000000320400780c */ /* 0x000fe20002781670 */
[----:B------:R-:W0:Y:S01]  /*dea0*/  SHFL.BFLY PT, R8, R9, 0x1, 0x1f ;  /* 0x0c201f0009087f89 */ /* 0x000e2200000e0000 */
[----:B------:R-:W-:-:S02]  /*deb0*/  FSEL R50, R50, -INF , !P3 ;  /* 0xff80000032327808 */ /* 0x000fc40005800000 */
[----:B------:R-:W-:Y:S01]  /*dec0*/  FMNMX.FTZ R7, R14, R7, !PT ;  /* 0x000000070e077209 */ /* 0x000fe20007810000 */
[----:B------:R-:W4:Y:S01]  /*ded0*/  LDL R140, [R1+0x2dc] ;  /* 0x0002dc00018c7983 */ /* 0x000f220000100800 */
[----:B------:R-:W-:Y:S02]  /*dee0*/  ISETP.GT.AND P0, PT, R3, 0x39, !P6 ;  /* 0x000000390300780c */ /* 0x000fe40007704270 */
[----:B------:R-:W-:Y:S01]  /*def0*/  ISETP.LT.OR P5, PT, R4, 0x39, P5 ;  /* 0x000000390400780c */ /* 0x000fe20002fa1670 */
[----:B------:R-:W4:Y:S01]  /*df00*/  LDL R142, [R1+0x2e4] ;  /* 0x0002e400018e7983 */ /* 0x000f220000100800 */
[----:B------:R-:W-:Y:S02]  /*df10*/  FSEL R15, R51, -INF , !P4 ;  /* 0xff800000330f7808 */ /* 0x000fe40006000000 */
[----:B------:R-:W-:Y:S01]  /*df20*/  FMNMX.FTZ R0, R50, R7, !PT ;  /* 0x0000000732007209 */ /* 0x000fe20007810000 */
[----:B------:R-:W4:Y:S01]  /*df30*/  LDL R144, [R1+0x2e8] ;  /* 0x0002e80001907983 */ /* 0x000f220000100800 */
[----:B------:R-:W-:-:S02]  /*df40*/  ISETP.LT.OR P0, PT, R4, 0x3a, P0 ;  /* 0x0000003a0400780c */ /* 0x000fc40000701670 */
[----:B------:R-:W-:Y:S01]  /*df50*/  FSEL R54, R54, -INF , !P5 ;  /* 0xff80000036367808 */ /* 0x000fe20006800000 */
[----:B------:R-:W4:Y:S01]  /*df60*/  LDL R146, [R1+0x2ec] ;  /* 0x0002ec0001927983 */ /* 0x000f220000100800 */
[----:B------:R-:W-:Y:S02]  /*df70*/  FMNMX.FTZ R3, R15, R0, !PT ;  /* 0x000000000f037209 */ /* 0x000fe40007810000 */
[----:B------:R-:W-:Y:S01]  /*df80*/  FSEL R20, R55, -INF , !P0 ;  /* 0xff80000037147808 */ /* 0x000fe20004000000 */
[----:B------:R-:W4:Y:S01]  /*df90*/  LDL R228, [R1+0x2f0] ;  /* 0x0002f00001e47983 */ /* 0x000f220000100800 */
[----:B------:R-:W-:Y:S02]  /*dfa0*/  FMNMX.FTZ R3, R54, R3, !PT ;  /* 0x0000000336037209 */ /* 0x000fe40007810000 */
[----:B0-----:R-:W-:Y:S01]  /*dfb0*/  FMNMX.FTZ R0, R9, R8, !PT ;  /* 0x0000000809007209 */ /* 0x001fe20007810000 */
[----:B------:R-:W4:Y:S01]  /*dfc0*/  LDL R21, [R1+0x324] ;  /* 0x0003240001157983 */ /* 0x000f220000100800 */
[----:B------:R-:W-:-:S03]  /*dfd0*/  FMNMX.FTZ R7, R20, R3, !PT ;  /* 0x0000000314077209 */ /* 0x000fc60007810000 */
[----:B------:R-:W3:Y:S04]  /*dfe0*/  LDL.64 R8, [R1+0x110] ;  /* 0x0001100001087983 */ /* 0x000ee80000100a00 */
[----:B------:R-:W-:Y:S04]  /*dff0*/  STL.64 [R1+0x1d0], R6 ;  /* 0x0001d00601007387 */ /* 0x000fe80000100a00 */
[----:B------:R-:W2:Y:S04]  /*e000*/  LDL R4, [R1+0x1d4] ;  /* 0x0001d40001047983 */ /* 0x000ea80000100800 */
[----:B------:R0:W-:Y:S04]  /*e010*/  STL [R1+0x1d0], R0 ;  /* 0x0001d00001007387 */ /* 0x0001e80000100800 */
[----:B------:R-:W4:Y:S04]  /*e020*/  LDL R10, [R1+0x1d0] ;  /* 0x0001d000010a7983 */ /* 0x000f280000100800 */
[----:B------:R-:W3:Y:S04]  /*e030*/  LDL R153, [R1+0x328] ;  /* 0x0003280001997983 */ /* 0x000ee80000100800 */
        /* <DEDUP_REMOVED lines=53> */
[----:B--2---:R-:W1:Y:S01]  /*e390*/  SHFL.BFLY PT, R7, R4, 0x2, 0x1f ;  /* 0x0c401f0004077f89 */ /* 0x004e6200000e0000 */
[----:B----4-:R-:W-:Y:S01]  /*e3a0*/  FMUL.FTZ R3, R24, R10 ;  /* 0x0000000a18037220 */ /* 0x010fe20000410000 */
[----:B------:R-:W-:-:S04]  /*e3b0*/  FSETP.NEU.FTZ.AND P0, PT, R10, -INF , PT ;  /* 0xff8000000a00780b */ /* 0x000fc80003f1d000 */
[----:B------:R-:W-:-:S05]  /*e3c0*/  FSEL R3, R3, RZ, P0 ;  /* 0x000000ff03037208 */ /* 0x000fca0000000000 */
[----:B0-----:R-:W-:Y:S01]  /*e3d0*/  FFMA.FTZ R0, R60, R24, -R3 ;  /* 0x000000183c007223 */ /* 0x001fe20000010803 */
[----:B-1----:R-:W-:-:S03]  /*e3e0*/  FMNMX.FTZ R7, R7, R4, !PT ;  /* 0x0000000407077209 */ /* 0x002fc60007810000 */
        /* <DEDUP_REMOVED lines=9> */
[----:B0-----:R-:W0:Y:S01]  /*e480*/  SHFL.BFLY PT, R0, R7, 0x1, 0x1f ;  /* 0x0c201f0007007f89 */ /* 0x001e2200000e0000 */
[-CC-:B------:R-:W-:Y:S01]  /*e490*/  FFMA.FTZ R39, R66, R24.reuse, -R3.reuse ;  /* 0x0000001842277223 */ /* 0x180fe20000010803 */
[-CC-:B------:R-:W-:Y:S01]  /*e4a0*/  FFMA.FTZ R166, R44, R24.reuse, -R3.reuse ;  /* 0x000000182ca67223 */ /* 0x180fe20000010803 */
[-CC-:B------:R-:W-:Y:S01]  /*e4b0*/  FFMA.FTZ R41, R68, R24.reuse, -R3.reuse ;  /* 0x0000001844297223 */ /* 0x180fe20000010803 */
[-CC-:B------:R-:W-:Y:S01]  /*e4c0*/  FFMA.FTZ R168, R48, R24.reuse, -R3.reuse ;  /* 0x0000001830a87223 */ /* 0x180fe20000010803 */
[-CC-:B------:R-:W-:Y:S01]  /*e4d0*/  FFMA.FTZ R43, R70, R24.reuse, -R3.reuse ;  /* 0x00000018462b7223 */ /* 0x180fe20000010803 */
[-CC-:B------:R-:W-:Y:S01]  /*e4e0*/  FFMA.FTZ R170, R52, R24.reuse, -R3.reuse ;  /* 0x0000001834aa7223 */ /* 0x180fe20000010803 */
[----:B------:R-:W-:Y:S01]  /*e4f0*/  FFMA.FTZ R45, R56, R24, -R3 ;  /* 0x00000018382d7223 */ /* 0x000fe20000010803 */
[----:B------:R-:W-:Y:S01]  /*e500*/  MUFU.EX2 R156, R156 ;  /* 0x0000009c009c7308 */ /* 0x000fe20000000800 */
[----:B------:R-:W2:Y:S04]  /*e510*/  LDL R28, [R1+0x200] ;  /* 0x00020000011c7983 */ /* 0x000ea80000100800 */
[----:B------:R-:W4:Y:S03]  /*e520*/  LDL R58, [R1+0x204] ;  /* 0x00020400013a7983 */ /* 0x000f260000100800 */
[----:B------:R-:W1:Y:S01]  /*e530*/  MUFU.EX2 R29, R29 ;  /* 0x0000001d001d7308 */ /* 0x000e620000000800 */
[----:B------:R-:W4:Y:S04]  /*e540*/  LDL R60, [R1+0x208] ;  /* 0x00020800013c7983 */ /* 0x000f280000100800 */
[----:B------:R-:W4:Y:S01]  /*e550*/  LDL R62, [R1+0x20c] ;  /* 0x00020c00013e7983 */ /* 0x000f220000100800 */
[----:B0-----:R-:W-:-:S02]  /*e560*/  FMNMX.FTZ R0, R7, R0, !PT ;  /* 0x0000000007007209 */ /* 0x001fc40007810000 */
[----:B------:R-:W-:Y:S01]  /*e570*/  MUFU.EX2 R158, R158 ;  /* 0x0000009e009e7308 */ /* 0x000fe20000000800 */
[----:B------:R-:W4:Y:S01]  /*e580*/  LDL R64, [R1+0x214] ;  /* 0x0002140001407983 */ /* 0x000f220000100800 */
[C---:B------:R-:W-:Y:S01]  /*e590*/  FSETP.NEU.FTZ.AND P0, PT, R0.reuse, -INF , PT ;  /* 0xff8000000000780b */ /* 0x040fe20003f1d000 */
[-C--:B------:R-:W-:Y:S02]  /*e5a0*/  FMUL.FTZ R4, R0, R24.reuse ;  /* 0x0000001800047220 */ /* 0x080fe40000410000 */
[----:B------:R-:W4:Y:S03]  /*e5b0*/  LDL R66, [R1+0x218] ;  /* 0x0002180001427983 */ /* 0x000f260000100800 */
[----:B------:R-:W-:Y:S01]  /*e5c0*/  FSEL R3, R4, RZ, P0 ;  /* 0x000000ff04037208 */ /* 0x000fe20000000000 */
[----:B------:R-:W-:Y:S01]  /*e5d0*/  MUFU.EX2 R160, R160 ;  /* 0x000000a000a07308 */ /* 0x000fe20000000800 */
[----:B------:R-:W4:Y:S03]  /*e5e0*/  LDL R68, [R1+0x21c] ;  /* 0x00021c0001447983 */ /* 0x000f260000100800 */
[-CC-:B------:R-:W-:Y:S01]  /*e5f0*/  FFMA.FTZ R157, R26, R24.reuse, -R3.reuse ;  /* 0x000000181a9d7223 */ /* 0x180fe20000010803 */
[-CC-:B------:R-:W-:Y:S01]  /*e600*/  FFMA.FTZ R148, R27, R24.reuse, -R3.reuse ;  /* 0x000000181b947223 */ /* 0x180fe20000010803 */
[-CC-:B------:R-:W-:Y:S01]  /*e610*/  FFMA.FTZ R159, R30, R24.reuse, -R3.reuse ;  /* 0x000000181e9f7223 */ /* 0x180fe20000010803 */
[-CC-:B------:R-:W-:Y:S01]  /*e620*/  FFMA.FTZ R150, R31, R24.reuse, -R3.reuse ;  /* 0x000000181f967223 */ /* 0x180fe20000010803 */
[-CC-:B------:R-:W-:Y:S01]  /*e630*/  FFMA.FTZ R161, R34, R24.reuse, -R3.reuse ;  /* 0x0000001822a17223 */ /* 0x180fe20000010803 */
[-CC-:B------:R-:W-:Y:S01]  /*e640*/  FFMA.FTZ R47, R11, R24.reuse, -R3.reuse ;  /* 0x000000180b2f7223 */ /* 0x180fe20000010803 */
[----:B------:R-:W-:Y:S01]  /*e650*/  MUFU.EX2 R157, R157 ;  /* 0x0000009d009d7308 */ /* 0x000fe20000000800 */
[-C--:B------:R-:W-:Y:S01]  /*e660*/  FFMA.FTZ R163, R38, R24.reuse, -R3 ;  /* 0x0000001826a37223 */ /* 0x080fe20000010803 */
[----:B-1----:R-:W-:Y:S01]  /*e670*/  FADD.FTZ R7, R156, R29 ;  /* 0x0000001d9c077221 */ /* 0x002fe20000010000 */
[-CC-:B------:R-:W-:Y:S01]  /*e680*/  FFMA.FTZ R49, R12, R24.reuse, -R3.reuse ;  /* 0x000000180c317223 */ /* 0x180fe20000010803 */
[----:B------:R-:W4:Y:S04]  /*e690*/  LDL R32, [R1+0x220] ;  /* 0x0002200001207983 */ /* 0x000f280000100800 */
[----:B------:R-:W0:Y:S01]  /*e6a0*/  MUFU.EX2 R148, R148 ;  /* 0x0000009400947308 */ /* 0x000e220000000800 */
[----:B------:R-:W-:-:S07]  /*e6b0*/  FFMA.FTZ R165, R42, R24, -R3 ;  /* 0x000000182aa57223 */ /* 0x000fce0000010803 */
[----:B------:R-:W-:Y:S01]  /*e6c0*/  MUFU.EX2 R35, R35 ;  /* 0x0000002300237308 */ /* 0x000fe20000000800 */
[-CC-:B------:R-:W-:Y:S01]  /*e6d0*/  FFMA.FTZ R51, R13, R24.reuse, -R3.reuse ;  /* 0x000000180d337223 */ /* 0x180fe20000010803 */
[----:B------:R-:W4:Y:S06]  /*e6e0*/  LDL R36, [R1+0x240] ;  /* 0x0002400001247983 */ /* 0x000f2c0000100800 */
[----:B------:R-:W-:Y:S01]  /*e6f0*/  MUFU.EX2 R162, R162 ;  /* 0x000000a200a27308 */ /* 0x000fe20000000800 */
        /* <DEDUP_REMOVED lines=9> */
[----:B------:R-:W-:Y:S08]  /*e790*/  MUFU.EX2 R166, R166 ;  /* 0x000000a600a67308 */ /* 0x000ff00000000800 */
[----:B------:R-:W-:Y:S01]  /*e7a0*/  MUFU.EX2 R41, R41 ;  /* 0x0000002900297308 */ /* 0x000fe20000000800 */
[----:B------:R-:W-:Y:S01]  /*e7b0*/  FFMA.FTZ R54, R54, R24, -R3 ;  /* 0x0000001836367223 */ /* 0x000fe20000010803 */
[----:B------:R-:W4:Y:S04]  /*e7c0*/  LDL R70, [R1+0x224] ;  /* 0x0002240001467983 */ /* 0x000f280000100800 */
[----:B------:R-:W4:Y:S02]  /*e7d0*/  LDL R48, [R1+0x2a0] ;  /* 0x0002a00001307983 */ /* 0x000f240000100800 */
[----:B------:R-:W1:Y:S02]  /*e7e0*/  MUFU.EX2 R159, R159 ;  /* 0x0000009f009f7308 */ /* 0x000e640000000800 */
[----:B------:R-:W4:Y:S04]  /*e7f0*/  LDL R52, [R1+0x2c0] ;  /* 0x0002c00001347983 */ /* 0x000f280000100800 */
[----:B------:R-:W4:Y:S02]  /*e800*/  LDL R56, [R1+0x2e0] ;  /* 0x0002e00001387983 */ /* 0x000f240000100800 */
[----:B------:R-:W1:Y:S01]  /*e810*/  MUFU.EX2 R150, R150 ;  /* 0x0000009600967308 */ /* 0x000e620000000800 */
[----:B0-----:R-:W-:-:S07]  /*e820*/  FADD.FTZ R4, R157, R148 ;  /* 0x000000949d047221 */ /* 0x001fce0000010000 */
[----:B------:R-:W-:Y:S08]  /*e830*/  MUFU.EX2 R168, R168 ;  /* 0x000000a800a87308 */ /* 0x000ff00000000800 */
[----:B------:R-:W-:Y:S08]  /*e840*/  MUFU.EX2 R43, R43 ;  /* 0x0000002b002b7308 */ /* 0x000ff00000000800 */
[----:B------:R-:W-:Y:S08]  /*e850*/  MUFU.EX2 R170, R170 ;  /* 0x000000aa00aa7308 */ /* 0x000ff00000000800 */
[----:B------:R-:W-:Y:S01]  /*e860*/  MUFU.EX2 R45, R45 ;  /* 0x0000002d002d7308 */ /* 0x000fe20000000800 */
[----:B------:R0:W-:Y:S04]  /*e870*/  STL [R1+0x1d4], R0 ;  /* 0x0001d40001007387 */ /* 0x0001e80000100800 */
[----:B------:R-:W4:Y:S03]  /*e880*/  LDL R31, [R1+0x1c0] ;  /* 0x0001c000011f7983 */ /* 0x000f260000100800 */
[----:B------:R-:W0:Y:S01]  /*e890*/  MUFU.EX2 R161, R161 ;  /* 0x000000a100a17308 */ /* 0x000e220000000800 */
[----:B------:R-:W-:Y:S01]  /*e8a0*/  FADD.FTZ R6, R158, R7 ;  /* 0x000000079e067221 */ /* 0x000fe20000010000 */
[----:B-1----:R-:W-:Y:S01]  /*e8b0*/  FADD.FTZ R7, R159, R4 ;  /* 0x000000049f077221 */ /* 0x002fe20000010000 */
[----:B------:R-:W4:Y:S04]  /*e8c0*/  LDL R30, [R1+0x210] ;  /* 0x00021000011e7983 */ /* 0x000f280000100800 */
[----:B------:R-:W4:Y:S01]  /*e8d0*/  LDL R34, [R1+0x230] ;  /* 0x0002300001227983 */ /* 0x000f220000100800 */
[----:B------:R-:W1:Y:S01]  /*e8e0*/  MUFU.EX2 R47, R47 ;  /* 0x0000002f002f7308 */ /* 0x000e620000000800 */
[----:B------:R-:W-:Y:S01]  /*e8f0*/  FADD.FTZ R11, R33, R6 ;  /* 0x00000006210b7221 */ /* 0x000fe20000010000 */
[----:B------:R-:W-:Y:S01]  /*e900*/  FADD.FTZ R4, R150, R7 ;  /* 0x0000000796047221 */ /* 0x000fe20000010000 */
[----:B------:R-:W4:Y:S04]  /*e910*/  LDL R38, [R1+0x250] ;  /* 0x0002500001267983 */ /* 0x000f280000100800 */
[----:B------:R-:W4:Y:S01]  /*e920*/  LDL R12, [R1+0x310] ;  /* 0x00031000010c7983 */ /* 0x000f220000100800 */
[----:B------:R-:W3:Y:S01]  /*e930*/  MUFU.EX2 R163, R163 ;  /* 0x000000a300a37308 */ /* 0x000ee20000000800 */
[----:B------:R-:W-:Y:S01]  /*e940*/  FADD.FTZ R6, R160, R11 ;  /* 0x0000000ba0067221 */ /* 0x000fe20000010000 */
[----:B0-----:R-:W-:Y:S01]  /*e950*/  FADD.FTZ R4, R161, R4 ;  /* 0x00000004a1047221 */ /* 0x001fe20000010000 */
[----:B------:R-:W4:Y:S05]  /*e960*/  LDL R42, [R1+0x270] ;  /* 0x00027000012a7983 */ /* 0x000f2a0000100800 */
[----:B------:R-:W0:Y:S01]  /*e970*/  MUFU.EX2 R49, R49 ;  /* 0x0000003100317308 */ /* 0x000e220000000800 */
[----:B------:R-:W-:Y:S01]  /*e980*/  FADD.FTZ R7, R35, R6 ;  /* 0x0000000623077221 */ /* 0x000fe20000010000 */
[----:B-1----:R-:W-:Y:S01]  /*e990*/  FADD.FTZ R4, R47, R4 ;  /* 0x000000042f047221 */ /* 0x002fe20000010000 */
[----:B------:R-:W4:Y:S04]  /*e9a0*/  LDL R46, [R1+0x290] ;  /* 0x00029000012e7983 */ /* 0x000f280000100800 */
[----:B------:R-:W4:Y:S01]  /*e9b0*/  LDL R13, [R1+0x314] ;  /* 0x00031400010d7983 */ /* 0x000f220000100800 */
[----:B------:R-:W1:Y:S01]  /*e9c0*/  MUFU.EX2 R165, R165 ;  /* 0x000000a500a57308 */ /* 0x000e620000000800 */
[----:B------:R-:W-:Y:S01]  /*e9d0*/  FADD.FTZ R6, R162, R7 ;  /* 0x00000007a2067221 */ /* 0x000fe20000010000 */
[----:B---3--:R-:W-:Y:S01]  /*e9e0*/  FADD.FTZ R4, R163, R4 ;  /* 0x00000004a3047221 */ /* 0x008fe20000010000 */
[----:B------:R-:W3:Y:S05]  /*e9f0*/  LDL R50, [R1+0x2b0] ;  /* 0x0002b00001327983 */ /* 0x000eea0000100800 */
[----:B------:R-:W1:Y:S01]  /*ea00*/  MUFU.EX2 R51, R51 ;  /* 0x0000003300337308 */ /* 0x000e620000000800 */
[----:B------:R-:W-:Y:S01]  /*ea10*/  FADD.FTZ R7, R37, R6 ;  /* 0x0000000625077221 */ /* 0x000fe20000010000 */
[----:B0-----:R-:W-:Y:S01]  /*ea20*/  FADD.FTZ R4, R49, R4 ;  /* 0x0000000431047221 */ /* 0x001fe20000010000 */
[----:B------:R-:W3:Y:S05]  /*ea30*/  LDL R14, [R1+0x318] ;  /* 0x00031800010e7983 */ /* 0x000eea0000100800 */
[----:B------:R-:W0:Y:S01]  /*ea40*/  MUFU.EX2 R167, R167 ;  /* 0x000000a700a77308 */ /* 0x000e220000000800 */
[----:B------:R-:W-:Y:S01]  /*ea50*/  FADD.FTZ R6, R164, R7 ;  /* 0x00000007a4067221 */ /* 0x000fe20000010000 */
[----:B-1----:R-:W-:-:S06]  /*ea60*/  FADD.FTZ R4, R165, R4 ;  /* 0x00000004a5047221 */ /* 0x002fcc0000010000 */
[----:B------:R-:W1:Y:S01]  /*ea70*/  MUFU.EX2 R53, R53 ;  /* 0x0000003500357308 */ /* 0x000e620000000800 */
[----:B------:R-:W-:Y:S01]  /*ea80*/  FADD.FTZ R7, R39, R6 ;  /* 0x0000000627077221 */ /* 0x000fe20000010000 */
[----:B------:R-:W-:-:S06]  /*ea90*/  FADD.FTZ R4, R51, R4 ;  /* 0x0000000433047221 */ /* 0x000fcc0000010000 */
[----:B------:R-:W1:Y:S01]  /*eaa0*/  MUFU.EX2 R169, R169 ;  /* 0x000000a900a97308 */ /* 0x000e620000000800 */
[----:B------:R-:W-:Y:S01]  /*eab0*/  FFMA.FTZ R3, R20, R24, -R3 ;  /* 0x0000001814037223 */ /* 0x000fe20000010803 */
[----:B------:R-:W-:Y:S01]  /*eac0*/  FADD.FTZ R6, R166, R7 ;  /* 0x00000007a6067221 */ /* 0x000fe20000010000 */
[----:B0-----:R-:W-:Y:S01]  /*ead0*/  FADD.FTZ R4, R167, R4 ;  /* 0x00000004a7047221 */ /* 0x001fe20000010000 */
[----:B------:R-:W3:Y:S04]  /*eae0*/  LDL R0, [R1+0x2f4] ;  /* 0x0002f40001007983 */ /* 0x000ee80000100800 */
[----:B------:R-:W0:Y:S01]  /*eaf0*/  MUFU.EX2 R55, R55 ;  /* 0x0000003700377308 */ /* 0x000e220000000800 */
[----:B------:R-:W-:Y:S01]  /*eb00*/  FADD.FTZ R7, R41, R6 ;  /* 0x0000000629077221 */ /* 0x000fe20000010000 */
[----:B-1----:R-:W-:Y:S01]  /*eb10*/  FADD.FTZ R4, R53, R4 ;  /* 0x0000000435047221 */ /* 0x002fe20000010000 */
[----:B------:R-:W3:Y:S04]  /*eb20*/  LDL R15, [R1+0x31c] ;  /* 0x00031c00010f7983 */ /* 0x000ee80000100800 */
[----:B------:R-:W3:Y:S01]  /*eb30*/  LDL R20, [R1+0x320] ;  /* 0x0003200001147983 */ /* 0x000ee20000100800 */
[----:B------:R1:W1:Y:S01]  /*eb40*/  MUFU.EX2 R171, R54 ;  /* 0x0000003600ab7308 */ /* 0x0002620000000800 */
[----:B------:R-:W-:Y:S01]  /*eb50*/  FADD.FTZ R6, R168, R7 ;  /* 0x00000007a8067221 */ /* 0x000fe20000010000 */
[----:B------:R-:W-:-:S06]  /*eb60*/  FADD.FTZ R4, R169, R4 ;  /* 0x00000004a9047221 */ /* 0x000fcc0000010000 */
[----:B------:R1:W1:Y:S01]  /*eb70*/  MUFU.EX2 R57, R3 ;  /* 0x0000000300397308 */ /* 0x0002620000000800 */
[----:B------:R-:W-:Y:S01]  /*eb80*/  FADD.FTZ R7, R43, R6 ;  /* 0x000000062b077221 */ /* 0x000fe20000010000 */
[----:B0-----:R-:W-:Y:S01]  /*eb90*/  FADD.FTZ R4, R55, R4 ;  /* 0x0000000437047221 */ /* 0x001fe20000010000 */
[----:B-1----:R-:W3:Y:S02]  /*eba0*/  LDL R54, [R1+0x2d0] ;  /* 0x0002d00001367983 */ /* 0x002ee40000100800 */
[----:B------:R-:W-:Y:S02]  /*ebb0*/  FADD.FTZ R10, R170, R7 ;  /* 0x00000007aa0a7221 */ /* 0x000fe40000010000 */
[----:B------:R-:W3:Y:S01]  /*ebc0*/  LDL.64 R6, [R1+0x88] ;  /* 0x0000880001067983 */ /* 0x000ee20000100a00 */
[----:B------:R-:W-:Y:S01]  /*ebd0*/  FADD.FTZ R4, R171, R4 ;  /* 0x00000004ab047221 */ /* 0x000fe20000010000 */
[----:B------:R-:W-:Y:S02]  /*ebe0*/  FADD.FTZ R10, R45, R10 ;  /* 0x0000000a2d0a7221 */ /* 0x000fe40000010000 */
[----:B------:R-:W3:Y:S01]  /*ebf0*/  LDL R3, [R1+0x2f8] ;  /* 0x0002f80001037983 */ /* 0x000ee20000100800 */
[----:B------:R-:W-:-:S03]  /*ec00*/  FADD.FTZ R11, R57, R4 ;  /* 0x00000004390b7221 */ /* 0x000fc60000010000 */
[----:B------:R-:W3:Y:S04]  /*ec10*/  LDL R4, [R1+0x2fc] ;  /* 0x0002fc0001047983 */ /* 0x000ee80000100800 */
[----:B------:R0:W-:Y:S04]  /*ec20*/  STL.64 [R1+0x1e0], R10 ;  /* 0x0001e00a01007387 */ /* 0x0001e80000100a00 */
[----:B------:R-:W3:Y:S04]  /*ec30*/  LD.E.64 R26, desc[UR36][R8.64+0x8] ;  /* 0x00000824081a7980 */ /* 0x000ee8000c101b00 */
[----:B------:R-:W3:Y:S04]  /*ec40*/  LD.E.64 R24, desc[UR36][R8.64] ;  /* 0x0000002408187980 */ /* 0x000ee8000c101b00 */
[----:B0-----:R-:W3:Y:S04]  /*ec50*/  LDL R10, [R1+0x308] ;  /* 0x00030800010a7983 */ /* 0x001ee80000100800 */
[----:B------:R-:W3:Y:S04]  /*ec60*/  LDL R11, [R1+0x30c] ;  /* 0x00030c00010b7983 */ /* 0x000ee80000100800 */
[----:B------:R-:W3:Y:S04]  /*ec70*/  LDL R8, [R1+0x300] ;  /* 0x0003000001087983 */ /* 0x000ee80000100800 */
[----:B------:R-:W3:Y:S01]  /*ec80*/  LDL R9, [R1+0x304] ;  /* 0x0003040001097983 */ /* 0x000ee20000100800 */
        /* <DEDUP_REMOVED lines=15> */
[----:B------:R-:W-:Y:S01]  /*ed80*/  F2FP.BF16.F32.PACK_AB R171, R57, R171 ;  /* 0x000000ab39ab723e */ /* 0x000fe200000010ff */
[----:B--2---:R-:W-:Y:S04]  /*ed90*/  STL [R1+0x200], R28 ;  /* 0x0002001c01007387 */ /* 0x004fe80000100800 */
        /* <DEDUP_REMOVED lines=43> */
[----:B---3--:R-:W-:Y:S04]  /*f050*/  STL [R1+0x2b0], R50 ;  /* 0x0002b03201007387 */ /* 0x008fe80000100800 */
        /* <DEDUP_REMOVED lines=10> */
[----:B------:R-:W-:Y:S01]  /*f100*/  IMAD R6, R31, 0x1000, R6 ;  /* 0x000010001f067824 */ /* 0x000fe200078e0206 */
[----:B------:R-:W-:-:S04]  /*f110*/  R2UR UR7, R7 ;  /* 0x00000000070772ca */ /* 0x000fc800000e0000 */
[----:B------:R-:W-:Y:S01]  /*f120*/  R2UR UR6, R6 ;  /* 0x00000000060672ca */ /* 0x000fe200000e0000 */
[----:B------:R-:W-:Y:S01]  /*f130*/  STL [R1+0x2d0], R54 ;  /* 0x0002d03601007387 */ /* 0x000fe20000100800 */
[----:B------:R-:W-:-:S05]  /*f140*/  MOV R26, R26 ;  /* 0x0000001a001a7202 */ /* 0x000fca0000000f00 */
[--C-:B------:R-:W-:Y:S02]  /*f150*/  IMAD R27, R25, 0x2, R26.reuse ;  /* 0x00000002191b7824 */ /* 0x100fe400078e021a */
[C---:B------:R-:W-:Y:S02]  /*f160*/  IMAD R25, R24.reuse, 0x2, R26 ;  /* 0x0000000218197824 */ /* 0x040fe400078e021a */
[----:B------:R-:W-:Y:S01]  /*f170*/  IMAD R24, R24, 0x2, R27 ;  /* 0x0000000218187824 */ /* 0x000fe200078e021b */
[----:B------:R-:W-:Y:S04]  /*f180*/  STSM.16.M88.4 [R26], R156 ;  /* 0x0000009c1a007844 */ /* 0x000fe80000000200 */
[----:B------:R-:W-:Y:S04]  /*f190*/  STSM.16.M88.4 [R25], R160 ;  /* 0x000000a019007844 */ /* 0x000fe80000000200 */
[----:B------:R-:W-:Y:S04]  /*f1a0*/  STSM.16.M88.4 [R27], R164 ;  /* 0x000000a41b007844 */ /* 0x000fe80000000200 */
[----:B------:R-:W-:Y:S04]  /*f1b0*/  STSM.16.M88.4 [R24], R168 ;  /* 0x000000a818007844 */ /* 0x000fe80000000200 */
[----:B------:R-:W-:Y:S04]  /*f1c0*/  STL [R1+0x2e0], R56 ;  /* 0x0002e03801007387 */ /* 0x000fe80000100800 */
[----:B------:R-:W-:Y:S04]  /*f1d0*/  STL [R1+0x2e4], R142 ;  /* 0x0002e48e01007387 */ /* 0x000fe80000100800 */
[----:B------:R-:W-:Y:S04]  /*f1e0*/  STL [R1+0x2e8], R144 ;  /* 0x0002e89001007387 */ /* 0x000fe80000100800 */
[----:B------:R0:W-:Y:S02]  /*f1f0*/  STL [R1+0x2ec], R146 ;  /* 0x0002ec9201007387 */ /* 0x0001e40000100800 */
[----:B0-----:R-:W-:-:S06]  /*f200*/  WARPGROUP.ARRIVE ;  /* 0x00000000000079c5 */ /* 0x001fcc0000000000 */
[----:B------:R-:W-:Y:S01]  /*f210*/  HGMMA.64x256x16.F32.BF16 R24, R156, gdesc[UR4].tnspB, RZ, !UPT, gsb0 ;  /* 0x43e000049c187df0 */ /* 0x000fe2000c0018ff */
[----:B------:R0:W-:Y:S04]  /*f220*/  STL [R1+0x300], R8 ;  /* 0x0003000801007387 */ /* 0x0001e80000100800 */
[----:B------:R1:W-:Y:S01]  /*f230*/  STL [R1+0x304], R9 ;  /* 0x0003040901007387 */ /* 0x0003e20000100800 */
[----:B0-----:R-:W-:Y:S02]  /*f240*/  VIADD R8, R6, 0x80 ;  /* 0x0000008006087836 */ /* 0x001fe40000000000 */
[----:B-1----:R-:W-:-:S03]  /*f250*/  IMAD.MOV.U32 R9, RZ, RZ, R7 ;  /* 0x000000ffff097224 */ /* 0x002fc600078e0007 */
[----:B------:R-:W-:Y:S02]  /*f260*/  R2UR UR6, R8 ;  /* 0x00000000080672ca */ /* 0x000fe400000e0000 */
[----:B------:R-:W-:Y:S01]  /*f270*/  R2UR UR7, R9 ;  /* 0x00000000090772ca */ /* 0x000fe200000e0000 */
        /* <DEDUP_REMOVED lines=100> */
[----:B------:R-:W-:Y:S01]  /*f8c0*/  HGMMA.64x256x16.F32.BF16 R24, R160, gdesc[UR4].tnspB, R24, gsb0 ;  /* 0x43e00004a0187df0 */ /* 0x000fe20008001818 */
[----:B------:R-:W-:Y:S02]  /*f8d0*/  VIADD R8, R6, 0x100 ;  /* 0x0000010006087836 */ /* 0x000fe40000000000 */
[----:B------:R-:W-:-:S03]  /*f8e0*/  IMAD.MOV.U32 R9, RZ, RZ, R7 ;  /* 0x000000ffff097224 */ /* 0x000fc600078e0007 */
[----:B------:R-:W-:Y:S02]  /*f8f0*/  R2UR UR6, R8 ;  /* 0x00000000080672ca */ /* 0x000fe400000e0000 */
[----:B------:R-:W-:Y:S01]  /*f900*/  R2UR UR7, R9 ;  /* 0x00000000090772ca */ /* 0x000fe200000e0000 */
[----:B------:R-:W-:Y:S01]  /*f910*/  VIADD R6, R6, 0x180 ;  /* 0x0000018006067836 */ /* 0x000fe20000000000 */
        /* <DEDUP_REMOVED lines=35> */
[----:B------:R-:W-:Y:S02]  /*fb50*/  R2UR UR6, R6 ;  /* 0x00000000060672ca */ /* 0x000fe400000e0000 */
[----:B------:R-:W-:Y:S01]  /*fb60*/  R2UR UR7, R7 ;  /* 0x00000000070772ca */ /* 0x000fe200000e0000 */
        /* <DEDUP_REMOVED lines=34> */
[----:B------:R-:W-:Y:S03]  /*fd90*/  HGMMA.64x256x16.F32.BF16 R24, R168, gdesc[UR4].tnspB, R24, gsb0 ;  /* 0x43e00004a8187df0 */ /* 0x000fe60008001818 */
        /* <DEDUP_REMOVED lines=34> */
[----:B0-----:R-:W4:Y:S04]  /*ffc0*/  LDL R72, [R1+0x204] ;  /* 0x0002040001487983 */ /* 0x001f280000100800 */
[----:B------:R-:W4:Y:S04]  /*ffd0*/  LDL R74, [R1+0x208] ;  /* 0x00020800014a7983 */ /* 0x000f280000100800 */
[----:B-1----:R-:W4:Y:S04]  /*ffe0*/  LDL R76, [R1+0x20c] ;  /* 0x00020c00014c7983 */ /* 0x002f280000100800 */
[----:B------:R-:W4:Y:S04]  /*fff0*/  LDL R4, [R1+0x210] ;  /* 0x0002100001047983 */ /* 0x000f280000100800 */
[----:B------:R-:W4:Y:S04]  /*10000*/  LDL R78, [R1+0x214] ;  /* 0x00021400014e7983 */ /* 0x000f280000100800 */
        /* <DEDUP_REMOVED lines=122> */
[----:B------:R-:W-:Y:S01]  /*107b0*/  @!PT LDS RZ, [RZ] ;  /* 0x00000000fffff984 */ /* 0x000fe20000000800 */
[----:B------:R-:W-:Y:S01]  /*107c0*/  @!PT LDS RZ, [RZ] ;  /* 0x00000000fffff984 */ /* 0x000fe20000000800 */
[----:B------:R-:W-:Y:S01]  /*107d0*/  @!PT LDS RZ, [RZ] ;  /* 0x00000000fffff984 */ /* 0x000fe20000000800 */
[----:B------:R-:W-:Y:S01]  /*107e0*/  @!PT LDS RZ, [RZ] ;  /* 0x00000000fffff984 */ /* 0x000fe20000000800 */
[----:B------:R0:W-:Y:S06]  /*107f0*/  MEMBAR.ALL.CTA ;  /* 0x0000000000007992 */ /* 0x0001ec0000008000 */
[----:B0-----:R-:W0:Y:S04]  /*10800*/  FENCE.VIEW.ASYNC.S ;  /* 0x00000000000073c6 */ /* 0x001e280000000000 */
        /* <DEDUP_REMOVED lines=9> */
[----:B---3--:R-:W-:Y:S04]  /*108a0*/  STL [R1+0x224], R84 ;  /* 0x0002245401007387 */ /* 0x008fe80000100800 */
        /* <DEDUP_REMOVED lines=118> */
[----:B0-----:R-:W-:-:S03]  /*11010*/  NOP ;  /* 0x0000000000007918 */ /* 0x001fc60000000000 */
[----:B-1----:R-:W3:Y:S04]  /*11020*/  LDL R3, [R1+0x28] ;  /* 0x0000280001037983 */ /* 0x002ee80000100800 */
[----:B------:R2:W5:Y:S01]  /*11030*/  LDL R0, [R1+0x1c0] ;  /* 0x0001c00001007983 */ /* 0x0005620000100800 */
[----:B------:R-:W-:Y:S01]  /*11040*/  BSSY B0, `(.L_x_5164) ;  /* 0x0000006000007945 */ /* 0x000fe20003800000 */
[----:B------:R-:W-:Y:S06]  /*11050*/  BAR.ARV 0xe, 0x100 ;  /* 0x0384000000007b1d */ /* 0x000fec0000002000 */
[----:B---3--:R-:W-:-:S04]  /*11060*/  LOP3.LUT R3, R3, 0x1, RZ, 0xfc, !PT ;  /* 0x0000000103037812 */ /* 0x008fc800078efcff */
[----:B------:R-:W-:-:S13]  /*11070*/  ISETP.NE.AND P0, PT, R3, 0x3, PT ;  /* 0x000000030300780c */ /* 0x000fda0003f05270 */
[----:B--2---:R-:W-:Y:S05]  /*11080*/  @!P0 BRA `(.L_x_5165) ;  /* 0x0000000000048947 */ /* 0x004fea0003800000 */
[----:B------:R-:W-:Y:S01]  /*11090*/  BPT.TRAP 0x1 ;  /* 0x000000040000795c */ /* 0x000fe20000300000 */
.L_x_5165:
[----:B------:R-:W-:Y:S05]  /*110a0*/  BSYNC B0 ;  /* 0x0000000000007941 */ /* 0x000fea0003800000 */
.L_x_5164:
[----:B------:R-:W2:Y:S01]  /*110b0*/  LDL.64 R6, [R1+0x48] ;  /* 0x0000480001067983 */ /* 0x000ea20000100a00 */
[----:B------:R-:W-:Y:S02]  /*110c0*/  UISETP.NE.AND UP1, UPT, UR41, URZ, UPT ;  /* 0x0000003f2900728c */ /* 0x000fe4000bf25270 */
[----:B------:R-:W-:Y:S01]  /*110d0*/  UISETP.NE.AND UP0, UPT, UR60, URZ, UPT ;  /* 0x0000003f3c00728c */ /* 0x000fe2000bf05270 */
[----:B------:R-:W3:Y:S01]  /*110e0*/  LDL R3, [R1+0x34] ;  /* 0x0000340001037983 */ /* 0x000ee20000100800 */
[----:B--2---:R-:W-:-:S05]  /*110f0*/  MOV R7, R6 ;  /* 0x0000000600077202 */ /* 0x004fca0000000f00 */
[----:B-----5:R-:W-:-:S05]  /*11100*/  IMAD R0, R0, 0x8, R7 ;  /* 0x0000000800007824 */ /* 0x020fca00078e0207 */
[----:B---3--:R-:W-:-:S04]  /*11110*/  PRMT R0, R3, 0x654, R0 ;  /* 0x0000065403007816 */ /* 0x008fc80000000000 */
[----:B------:R0:W-:Y:S02]  /*11120*/  SYNCS.ARRIVE.TRANS64.RED.A1T0 RZ, [R0+URZ], RZ ;  /* 0x000000ff00ff79a7 */ /* 0x0001e4000810043f */
[----:B0-----:R-:W2:Y:S01]  /*11130*/  LDL R0, [R1+0x50] ;  /* 0x0000500001007983 */ /* 0x001ea20000100800 */
[----:B------:R-:W-:Y:S02]  /*11140*/  PLOP3.LUT P0, PT, PT, PT, UP1, 0x80, 0x0 ;  /* 0x000000000000781c */ /* 0x000fe40003f0f018 */
[----:B------:R-:W-:Y:S01]  /*11150*/  PLOP3.LUT P1, PT, PT, PT, UP1, 0x80, 0x0 ;  /* 0x000000000000781c */ /* 0x000fe20003f2f018 */
[----:B--2---:R-:W-:-:S10]  /*11160*/  IMAD.SHL.U32 R4, R0, 0x40, RZ ;  /* 0x0000004000047824 */ /* 0x004fd400078e00ff */
[----:B------:R-:W-:Y:S01]  /*11170*/  @P0 IMAD.HI.U32 R6, R4, R5, RZ ;  /* 0x0000000504060227 */ /* 0x000fe200078e00ff */
[----:B------:R-:W-:-:S03]  /*11180*/  PLOP3.LUT P0, PT, PT, PT, UP0, 0x40, 0x0 ;  /* 0x000000000000781c */ /* 0x000fc60003f0e808 */
[----:B------:R-:W-:Y:S01]  /*11190*/  IMAD.MOV.U32 R0, RZ, RZ, R4 ;  /* 0x000000ffff007224 */ /* 0x000fe200078e0004 */
[----:B------:R-:W-:-:S05]  /*111a0*/  @P1 SHF.R.U32.HI R0, RZ, R229, R6 ;  /* 0x000000e5ff001219 */ /* 0x000fca0000011606 */
[----:B------:R-:W-:Y:S02]  /*111b0*/  VIADD R3, R0, UR44 ;  /* 0x0000002c00037c36 */ /* 0x000fe40008000000 */
[----:B------:R-:W-:Y:S02]  /*111c0*/  VIADD R0, R178, 0xfffffffe ;  /* 0xfffffffeb2007836 */ /* 0x000fe40000000000 */
[----:B------:R-:W-:Y:S01]  /*111d0*/  IMAD.IADD R154, R3, 0x1, R154 ;  /* 0x00000001039a7824 */ /* 0x000fe200078e029a */
[----:B------:R-:W-:Y:S06]  /*111e0*/  @P0 BRA `(.L_x_5166) ;  /* 0x0000000000400947 */ /* 0x000fec0003800000 */
[C---:B------:R-:W-:Y:S01]  /*111f0*/  ISETP.GT.AND P0, PT, R3.reuse, RZ, PT ;  /* 0x000000ff0300720c */ /* 0x040fe20003f04270 */
[----:B------:R-:W-:Y:S01]  /*11200*/  BSSY B0, `(.L_x_5167) ;  /* 0x000000c000007945 */ /* 0x000fe20003800000 */
[----:B------:R-:W-:-:S11]  /*11210*/  VIADD R5, R3, 0xffffffff ;  /* 0xffffffff03057836 */ /* 0x000fd60000000000 */
[----:B------:R-:W-:Y:S05]  /*11220*/  @P0 BRA `(.L_x_5168) ;  /* 0x0000000000180947 */ /* 0x000fea0003800000 */
[----:B------:R-:W-:Y:S01]  /*11230*/  ISETP.NE.AND P0, PT, R155, 0x1, PT ;  /* 0x000000019b00780c */ /* 0x000fe20003f05270 */
[----:B------:R-:W-:-:S12]  /*11240*/  IMAD.MOV R3, RZ, RZ, -R3 ;  /* 0x000000ffff037224 */ /* 0x000fd800078e0a03 */
[----:B------:R-:W-:-:S05]  /*11250*/  @P0 IMAD.HI.U32 R172, R3, R172, RZ ;  /* 0x000000ac03ac0227 */ /* 0x000fca00078e00ff */
[----:B------:R-:W-:-:S04]  /*11260*/  @P0 SHF.R.U32.HI R3, RZ, R173, R172 ;  /* 0x000000adff030219 */ /* 0x000fc800000116ac */
[----:B------:R-:W-:Y:S01]  /*11270*/  LOP3.LUT R5, RZ, R3, RZ, 0x33, !PT ;  /* 0x00000003ff057212 */ /* 0x000fe200078e33ff */
[----:B------:R-:W-:Y:S06]  /*11280*/  BRA `(.L_x_5169) ;  /* 0x00000000000c7947 */ /* 0x000fec0003800000 */
.L_x_5168:
[----:B------:R-:W-:-:S13]  /*11290*/  ISETP.NE.AND P0, PT, R155, 0x1, PT ;  /* 0x000000019b00780c */ /* 0x000fda0003f05270 */
[----:B------:R-:W-:-:S05]  /*112a0*/  @P0 IMAD.HI.U32 R172, R5, R172, RZ ;  /* 0x000000ac05ac0227 */ /* 0x000fca00078e00ff */
[----:B------:R-:W-:-:S07]  /*112b0*/  @P0 SHF.R.U32.HI R5, RZ, R173, R172 ;  /* 0x000000adff050219 */ /* 0x000fce00000116ac */
.L_x_5169:
[----:B------:R-:W-:Y:S05]  /*112c0*/  BSYNC B0 ;  /* 0x0000000000007941 */ /* 0x000fea0003800000 */
.L_x_5167:
[----:B------:R-:W-:-:S05]  /*112d0*/  IMAD R5, R5, R155, R155 ;  /* 0x0000009b05057224 */ /* 0x000fca00078e029b */
[----:B------:R-:W-:-:S07]  /*112e0*/  VIMNMX R154, R154, R5, PT ;  /* 0x000000059a9a7248 */ /* 0x000fce0003fe0100 */
.L_x_5166:
[----:B------:R-:W-:Y:S01]  /*112f0*/  SHF.R.S32.HI R3, RZ, 0x1f, R154 ;  /* 0x0000001fff037819 */ /* 0x000fe2000001149a */
[----:B------:R-:W-:Y:S03]  /*11300*/  BSSY B1, `(.L_x_5170) ;  /* 0x000000f000017945 */ /* 0x000fe60003800000 */
[----:B------:R-:W-:-:S04]  /*11310*/  LEA.HI R3, R3, R154, RZ, 0x6 ;  /* 0x0000009a03037211 */ /* 0x000fc800078f30ff */
[----:B------:R-:W-:-:S04]  /*11320*/  SHF.R.S32.HI R3, RZ, 0x6, R3 ;  /* 0x00000006ff037819 */ /* 0x000fc80000011403 */
[----:B------:R-:W-:-:S04]  /*11330*/  VIMNMX R3, R22, R3, !PT ;  /* 0x0000000316037248 */ /* 0x000fc80007fe0100 */
[----:B------:R-:W-:-:S13]  /*11340*/  ISETP.GE.AND P0, PT, R0, R3, PT ;  /* 0x000000030000720c */ /* 0x000fda0003f06270 */
[----:B------:R-:W-:Y:S05]  /*11350*/  @!P0 BRA `(.L_x_5171) ;  /* 0x0000000000248947 */ /* 0x000fea0003800000 */
[----:B------:R-:W-:Y:S01]  /*11360*/  BSSY B0, `(.L_x_5172) ;  /* 0x0000006000007945 */ /* 0x000fe20003800000 */
.L_x_5173:
[----:B------:R-:W-:-:S07]  /*11370*/  MOV R6, 0x11390 ;  /* 0x0001139000067802 */ /* 0x000fce0000000f00 */
[----:B------:R-:W-:Y:S05]  /*11380*/  CALL.REL.NOINC `($_ZN7cutlass13device_kernelIN5flash11enable_sm90INS1_16FlashAttnFwdSm90INS1_25CollectiveMainloopFwdSm90ILi2EN4cute5tupleIJNS5_1CILi1EEES8_S8_EEENS6_IJNS7_ILi64EEESA_SA_EEELi512ENS_10bfloat16_tEfNS_4arch4Sm90ELb0ELb1ELb0ELb0ELb1ELb0ELb1ELb0ELb0ELb1ELb1ELb0EEENS1_21CollectiveEpilogueFwdINS6_IJSA_NS7_ILi512EEESA_EEES9_SC_SE_Li256ELb0ELb1ELb1ELb0EEENS1_19SingleTileSchedulerILb0ELb1ELb1ELi64EEEEEEEEEvNT_6ParamsE$_ZZN5flash25CollectiveMainloopFwdSm90ILi2EN4cute5tupleIJNS1_1CILi1EEES4_S4_EEENS2_IJNS3_ILi64EEES6_S6_EEELi512EN7cutlass10bfloat16_tEfNS8_4arch4Sm90ELb0ELb1ELb0ELb0ELb1ELb0ELb1ELb0ELb0ELb1ELb1ELb0EE3mmaINS_16FlashAttnFwdSm90ISC_NS_21CollectiveEpilogueFwdINS2_IJS6_NS3_ILi512EEES6_EEES5_S9_SB_Li256ELb0ELb1ELb1ELb0EEENS_19SingleTileSchedulerILb0ELb1ELb1ELi64EEEE13SharedStorageENS1_6TensorINS1_11ArrayEngineIfLm128EEENS1_6LayoutINS2_IJNS2_IJNS3_ILi2EEESR_NS3_ILi32EEEEEES4_S4_EEENS2_IJNS2_IJS4_SR_NS3_ILi4EEEEEENS3_ILi0EEESX_EEEEEEENS_7SoftmaxILi2ELi0EEEEEbRKNSC_6ParamsENS8_13PipelineAsyncILi2EEES17_RNS8_13PipelineStateILj2EEERT0_RT1_iRiRKNS_16SeqlenInfoQKNewKILb0ELb0EEENS2_IJiiiiEEERT_ENKUliT_T0_T1_E_clIZSD_ISM_S10_S12_EbS15_S17_S17_S1A_S1C_S1E_iS1F_S1J_S1K_S1M_EUlRS1N_iE1_NS3_ILb0EEENS3_ILb1EEEEEDaiS1N_S1O_S1P_) ;  /* 0x000001a400347944 */ /* 0x000fea0003c00000 */
[C---:B------:R-:W-:Y:S01]  /*11390*/  ISETP.GT.AND P0, PT, R0.reuse, R3, PT ;  /* 0x000000030000720c */ /* 0x040fe20003f04270 */
[----:B------:R-:W-:-:S12]  /*113a0*/  VIADD R0, R0, 0xffffffff ;  /* 0xffffffff00007836 */ /* 0x000fd80000000000 */
[----:B------:R-:W-:Y:S05]  /*113b0*/  @P0 BRA `(.L_x_5173) ;  /* 0xfffffffc00ec0947 */ /* 0x000fea000383ffff */
[----:B------:R-:W-:Y:S05]  /*113c0*/  BSYNC B0 ;  /* 0x0000000000007941 */ /* 0x000fea0003800000 */
.L_x_5172:
[----:B------:R-:W2:Y:S02]  /*113d0*/  LDL R4, [R1+0x50] ;  /* 0x0000500001047983 */ /* 0x000ea40000100800 */
[----:B--2---:R-:W-:-:S07]  /*113e0*/  IMAD.SHL.U32 R4, R4, 0x40, RZ ;  /* 0x0000004004047824 */ /* 0x004fce00078e00ff */
.L_x_5171:
[----:B------:R-:W-:Y:S05]  /*113f0*/  BSYNC B1 ;  /* 0x0000000000017941 */ /* 0x000fea0003800000 */
.L_x_5170:
[----:B------:R-:W-:Y:S01]  /*11400*/  UISETP.NE.AND UP1, UPT, UR41, URZ, UPT ;  /* 0x0000003f2900728c */ /* 0x000fe2000bf25270 */
[----:B------:R-:W-:Y:S01]  /*11410*/  VIADD R4, R4, 0x3f ;  /* 0x0000003f04047836 */ /* 0x000fe20000000000 */
[----:B------:R-:W-:-:S04]  /*11420*/  UISETP.NE.AND UP0, UPT, UR60, URZ, UPT ;  /* 0x0000003f3c00728c */ /* 0x000fc8000bf05270 */
[----:B------:R-:W-:Y:S02]  /*11430*/  PLOP3.LUT P0, PT, PT, PT, UP1, 0x80, 0x0 ;  /* 0x000000000000781c */ /* 0x000fe40003f0f018 */
[----:B------:R-:W-:-:S03]  /*11440*/  PLOP3.LUT P1, PT, PT, PT, UP1, 0x80, 0x0 ;  /* 0x000000000000781c */ /* 0x000fc60003f2f018 */
[----:B------:R-:W-:-:S08]  /*11450*/  @UP1 ULDC UR4, c[0x0][0x44c] ;  /* 0x0001130000041ab9 */ /* 0x000fd00000000800 */
[----:B------:R-:W-:Y:S01]  /*11460*/  @P0 IMAD.HI.U32 R2, R4, UR4, RZ ;  /* 0x0000000404020c27 */ /* 0x000fe2000f8e00ff */
[----:B------:R-:W-:Y:S01]  /*11470*/  PLOP3.LUT P0, PT, PT, PT, UP0, 0x40, 0x0 ;  /* 0x000000000000781c */ /* 0x000fe20003f0e808 */
[----:B------:R-:W-:-:S03]  /*11480*/  @UP1 ULDC UR4, c[0x0][0x450] ;  /* 0x0001140000041ab9 */ /* 0x000fc60000000800 */
[----:B------:R-:W-:Y:S01]  /*11490*/  @P1 SHF.R.U32.HI R4, RZ, UR4, R2 ;  /* 0x00000004ff041c19 */ /* 0x000fe20008011602 */
[----:B------:R-:W-:-:S04]  /*114a0*/  ULDC UR4, c[0x0][0xad4] ;  /* 0x0002b50000047ab9 */ /* 0x000fc80000000800 */
[----:B------:R-:W-:-:S04]  /*114b0*/  VIADD R4, R4, UR40 ;  /* 0x0000002804047c36 */ /* 0x000fc80008000000 */
[----:B------:R-:W-:Y:S01]  /*114c0*/  VIADD R2, R4, -UR4 ;  /* 0x8000000404027c36 */ /* 0x000fe20008000000 */
[----:B------:R-:W-:Y:S06]  /*114d0*/  @P0 BRA `(.L_x_5174) ;  /* 0x0000000000540947 */ /* 0x000fec0003800000 */
[----:B------:R-:W-:Y:S01]  /*114e0*/  ISETP.GT.AND P0, PT, R4, -0x1, PT ;  /* 0xffffffff0400780c */ /* 0x000fe20003f04270 */
[----:B------:R-:W-:-:S12]  /*114f0*/  BSSY B0, `(.L_x_5175) ;  /* 0x0000011000007945 */ /* 0x000fd80003800000 */
        /* <DEDUP_REMOVED lines=10> */
.L_x_5176:
[----:B------:R-:W-:Y:S02]  /*115a0*/  ULDC UR4, c[0x0][0xadc] ;  /* 0x0002b70000047ab9 */ /* 0x000fe40000000800 */
[----:B------:R-:W-:-:S05]  /*115b0*/  IMAD.U32 R5, RZ, RZ, UR4 ;  /* 0x00000004ff057e24 */ /* 0x000fca000f8e00ff */
[----:B------:R-:W-:-:S13]  /*115c0*/  ISETP.NE.AND P0, PT, R5, 0x1, PT ;  /* 0x000000010500780c */ /* 0x000fda0003f05270 */
[----:B------:R-:W0:Y:S02]  /*115d0*/  @P0 LDC.64 R6, c[0x0][0xae0] ;  /* 0x0002b800ff060b82 */ /* 0x000e240000000a00 */
[----:B0-----:R-:W-:-:S05]  /*115e0*/  @P0 IMAD.HI.U32 R6, R4, R6, RZ ;  /* 0x0000000604060227 */ /* 0x001fca00078e00ff */
[----:B------:R-:W-:-:S07]  /*115f0*/  @P0 SHF.R.U32.HI R4, RZ, R7, R6 ;  /* 0x00000007ff040219 */ /* 0x000fce0000011606 */
.L_x_5177:
[----:B------:R-:W-:Y:S05]  /*11600*/  BSYNC B0 ;  /* 0x0000000000007941 */ /* 0x000fea0003800000 */
.L_x_5175:
[----:B------:R-:W-:-:S05]  /*11610*/  IMAD R3, R4, R5, RZ ;  /* 0x0000000504037224 */ /* 0x000fca00078e02ff */
[----:B------:R-:W-:-:S07]  /*11620*/  VIMNMX R2, R2, R3, !PT ;  /* 0x0000000302027248 */ /* 0x000fce0007fe0100 */
.L_x_5174:
[----:B------:R-:W-:-:S05]  /*11630*/  VIADD R2, R2, 0x3f ;  /* 0x0000003f02027836 */ /* 0x000fca0000000000 */
[----:B------:R-:W-:-:S04]  /*11640*/  SHF.R.S32.HI R3, RZ, 0x1f, R2 ;  /* 0x0000001fff037819 */ /* 0x000fc80000011402 */
[----:B------:R-:W-:-:S04]  /*11650*/  LEA.HI R3, R3, R2, RZ, 0x6 ;  /* 0x0000000203037211 */ /* 0x000fc800078f30ff */
[----:B------:R-:W-:-:S04]  /*11660*/  SHF.R.S32.HI R3, RZ, 0x6, R3 ;  /* 0x00000006ff037819 */ /* 0x000fc80000011403 */
[----:B------:R-:W-:-:S04]  /*11670*/  VIMNMX R21, R22, R3, !PT ;  /* 0x0000000316157248 */ /* 0x000fc80007fe0100 */
[----:B------:R-:W-:-:S13]  /*11680*/  ISETP.GE.AND P0, PT, R0, R21, PT ;  /* 0x000000150000720c */ /* 0x000fda0003f06270 */
[----:B------:R-:W-:Y:S05]  /*11690*/  @!P0 BRA `(.L_x_5178) ;  /* 0x0000006c00508947 */ /* 0x000fea0003800000 */
.L_x_5201:
[----:B------:R-:W2:Y:S04]  /*116a0*/  LDL R20, [R1+0x1c0] ;  /* 0x0001c00001147983 */ /* 0x000ea80000100800 */
[----:B0-----:R-:W3:Y:S04]  /*116b0*/  LDL R2, [R1+0x1c8] ;  /* 0x0001c80001027983 */ /* 0x001ee80000100800 */
[----:B------:R-:W4:Y:S01]  /*116c0*/  LDL R3, [R1] ;  /* 0x0000000001037983 */ /* 0x000f220000100800 */
[----:B--2---:R-:W-:-:S05]  /*116d0*/  VIADD R4, R20, 0x1 ;  /* 0x0000000114047836 */ /* 0x004fca0000000000 */
[----:B------:R-:W-:-:S13]  /*116e0*/  ISETP.NE.AND P0, PT, R4, 0x2, PT ;  /* 0x000000020400780c */ /* 0x000fda0003f05270 */
[----:B------:R0:W5:Y:S04]  /*116f0*/  @P0 LDL R6, [R1+0x1c4] ;  /* 0x0001c40001060983 */ /* 0x0001680000100800 */
[----:B------:R-:W2:Y:S01]  /*11700*/  @!P0 LDL R5, [R1+0x1c4] ;  /* 0x0001c40001058983 */ /* 0x000ea20000100800 */
[----:B---3--:R-:W-:Y:S01]  /*11710*/  VIADD R2, R2, 0x1 ;  /* 0x0000000102027836 */ /* 0x008fe20000000000 */
[----:B----4-:R-:W-:Y:S02]  /*11720*/  LOP3.LUT R3, R3, 0x1, RZ, 0xfc, !PT ;  /* 0x0000000103037812 */ /* 0x010fe400078efcff */
[----:B------:R1:W-:Y:S04]  /*11730*/  STL [R1+0x1c0], R4 ;  /* 0x0001c00401007387 */ /* 0x0003e80000100800 */
[----:B------:R0:W-:Y:S04]  /*11740*/  STL [R1+0x1c8], R2 ;  /* 0x0001c80201007387 */ /* 0x0001e80000100800 */
[----:B------:R0:W-:Y:S01]  /*11750*/  @!P0 STL [R1+0x1c0], RZ ;  /* 0x0001c0ff01008387 */ /* 0x0001e20000100800 */
[----:B------:R-:W-:Y:S01]  /*11760*/  ISETP.NE.AND P1, PT, R3, 0x3, PT ;  /* 0x000000030300780c */ /* 0x000fe20003f25270 */
[----:B------:R-:W-:Y:S05]  /*11770*/  YIELD ;  /* 0x0000000000007946 */ /* 0x000fea0003800000 */
[----:B------:R-:W-:Y:S01]  /*11780*/  BSSY B0, `(.L_x_5179) ;  /* 0x0000006000007945 */ /* 0x000fe20003800000 */
[----:B-1----:R-:W-:Y:S01]  /*11790*/  @!P0 IMAD.MOV.U32 R4, RZ, RZ, RZ ;  /* 0x000000ffff048224 */ /* 0x002fe200078e00ff */
[----:B--2---:R-:W-:-:S05]  /*117a0*/  @!P0 LOP3.LUT R6, R5, 0x1, RZ, 0x3c, !PT ;  /* 0x0000000105068812 */ /* 0x004fca00078e3cff */
[----:B------:R0:W-:Y:S01]  /*117b0*/  @!P0 STL [R1+0x1c4], R6 ;  /* 0x0001c40601008387 */ /* 0x0001e20000100800 */
[----:B------:R-:W-:Y:S05]  /*117c0*/  @!P1 BRA `(.L_x_5180) ;  /* 0x0000000000049947 */ /* 0x000fea0003800000 */
[----:B------:R-:W-:Y:S01]  /*117d0*/  BPT.TRAP 0x1 ;  /* 0x000000040000795c */ /* 0x000fe20000300000 */
.L_x_5180:
[----:B------:R-:W-:Y:S05]  /*117e0*/  BSYNC B0 ;  /* 0x0000000000007941 */ /* 0x000fea0003800000 */
.L_x_5179:
[----:B0-----:R-:W2:Y:S01]  /*117f0*/  LDL.64 R2, [R1+0x18] ;  /* 0x0000180001027983 */ /* 0x001ea20000100a00 */
[----:B-----5:R-:W-:Y:S02]  /*11800*/  SHF.L.U32 R5, R6, 0x1f, RZ ;  /* 0x0000001f06057819 */ /* 0x020fe400000006ff */
[----:B--2---:R-:W-:-:S05]  /*11810*/  MOV R3, R2 ;  /* 0x0000000200037202 */ /* 0x004fca0000000f00 */
[----:B------:R-:W-:-:S04]  /*11820*/  IMAD R4, R4, 0x8, R3 ;  /* 0x0000000804047824 */ /* 0x000fc800078e0203 */
[----:B------:R0:W1:Y:S01]  /*11830*/  SYNCS.PHASECHK.TRANS64.TRYWAIT P0, [R4+URZ], R5 ;  /* 0x00000005040075a7 */ /* 0x000062000800017f */
[----:B------:R0:W5:Y:S01]  /*11840*/  LDL.64 R6, [R1+0x1c0] ;  /* 0x0001c00001067983 */ /* 0x0001620000100a00 */
[----:B------:R-:W-:Y:S04]  /*11850*/  BSSY B0, `(.L_x_5181) ;  /* 0x0000003000007945 */ /* 0x000fe80003800000 */
[----:B------:R-:W-:Y:S05]  /*11860*/  @!P1 BRA `(.L_x_5182) ;  /* 0x0000000000049947 */ /* 0x000fea0003800000 */
[----:B------:R-:W-:Y:S01]  /*11870*/  BPT.TRAP 0x1 ;  /* 0x000000040000795c */ /* 0x000fe20000300000 */
.L_x_5182:
[----:B------:R-:W-:Y:S05]  /*11880*/  BSYNC B0 ;  /* 0x0000000000007941 */ /* 0x000fea0003800000 */
.L_x_5181:
[----:B------:R-:W-:Y:S04]  /*11890*/  BSSY B0, `(.L_x_5183) ;  /* 0x0000006000007945 */ /* 0x000fe80003800000 */
[----:B-1----:R-:W-:Y:S05]  /*118a0*/  @P0 BRA `(.L_x_5184) ;  /* 0x0000000000100947 */ /* 0x002fea0003800000 */
[----:B-----5:R-:W-:Y:S01]  /*118b0*/  IMAD R6, R6, 0x8, R3 ;  /* 0x0000000806067824 */ /* 0x020fe200078e0203 */
[----:B------:R-:W-:-:S04]  /*118c0*/  SHF.L.U32 R7, R7, 0x1f, RZ ;  /* 0x0000001f07077819 */ /* 0x000fc800000006ff */
[----:B------:R-:W1:Y:S02]  /*118d0*/  SYNCS.PHASECHK.TRANS64.TRYWAIT P0, [R6+URZ], R7 ;  /* 0x00000007060075a7 */ /* 0x000e64000800017f */
[----:B-1----:R-:W-:Y:S05]  /*118e0*/  @!P0 BRA `(.L_x_5185) ;  /* 0x0000017000b08947 */ /* 0x002fea0003800000 */
.L_x_5184:
[----:B------:R-:W-:Y:S05]  /*118f0*/  BSYNC B0 ;  /* 0x0000000000007941 */ /* 0x000fea0003800000 */
.L_x_5183:
[----:B-1---5:R-:W2:Y:S04]  /*11900*/  LDL R7, [R1+0x1c0] ;  /* 0x0001c00001077983 */ /* 0x022ea80000100800 */
[----:B------:R-:W2:Y:S01]  /*11910*/  LDL.64 R2, [R1+0x80] ;  /* 0x0000800001027983 */ /* 0x000ea20000100a00 */
[----:B------:R-:W-:Y:S05]  /*11920*/  WARPSYNC.ALL ;  /* 0x0000000000007948 */ /* 0x000fea0003800000 */
[----:B------:R-:W3:Y:S04]  /*11930*/  LDL.64 R12, [R1+0x78] ;  /* 0x00007800010c7983 */ /* 0x000ee80000100a00 */
[----:B0-----:R-:W4:Y:S04]  /*11940*/  LDL.64 R4, [R1+0x78] ;  /* 0x0000780001047983 */ /* 0x001f280000100a00 */
[----:B------:R-:W4:Y:S04]  /*11950*/  LDL.64 R8, [R1+0x78] ;  /* 0x0000780001087983 */ /* 0x000f280000100a00 */
[----:B------:R-:W4:Y:S01]  /*11960*/  LDL.64 R10, [R1+0x78] ;  /* 0x00007800010a7983 */ /* 0x000f220000100a00 */
[----:B--2---:R-:W-:Y:S01]  /*11970*/  IMAD R2, R7, 0x200, R2 ;  /* 0x0000020007027824 */ /* 0x004fe200078e0202 */
[----:B------:R-:W-:-:S02]  /*11980*/  R2UR UR7, R3 ;  /* 0x00000000030772ca */ /* 0x000fc400000e0000 */
[----:B------:R-:W2:Y:S02]  /*11990*/  LDL R14, [R1+0x28] ;  /* 0x00002800010e7983 */ /* 0x000ea40000100800 */
[C---:B------:R-:W-:Y:S01]  /*119a0*/  R2UR UR6, R2.reuse ;  /* 0x00000000020672ca */ /* 0x040fe200000e0000 */
[----:B------:R-:W-:Y:S01]  /*119b0*/  WARPGROUP.ARRIVE ;  /* 0x00000000000079c5 */ /* 0x000fe20000000000 */
[----:B------:R-:W-:Y:S02]  /*119c0*/  VIADD R6, R2, 0x2 ;  /* 0x0000000202067836 */ /* 0x000fe40000000000 */
[----:B------:R-:W-:Y:S01]  /*119d0*/  IMAD.MOV.U32 R7, RZ, RZ, R3 ;  /* 0x000000ffff077224 */ /* 0x000fe200078e0003 */
[----:B---3--:R-:W-:Y:S02]  /*119e0*/  R2UR UR4, R12 ;  /* 0x000000000c0472ca */ /* 0x008fe400000e0000 */
[----:B------:R-:W-:Y:S02]  /*119f0*/  R2UR UR5, R13 ;  /* 0x000000000d0572ca */ /* 0x000fe400000e0000 */
[----:B------:R0:W5:Y:S11]  /*11a00*/  LDL.64 R12, [R1+0x1c0] ;  /* 0x0001c000010c7983 */ /* 0x0001760000100a00 */
[----:B------:R-:W-:Y:S01]  /*11a10*/  HGMMA.64x64x16.F32.BF16 R24, gdesc[UR4], RZ, !UPT, gsb0 ;  /* 0x00e00000041879f0 */ /* 0x000fe2000c0018ff */
[----:B----4-:R-:W-:Y:S01]  /*11a20*/  VIADD R4, R4, 0x2 ;  /* 0x0000000204047836 */ /* 0x010fe20000000000 */
[----:B------:R-:W-:-:S02]  /*11a30*/  R2UR UR6, R6 ;  /* 0x00000000060672ca */ /* 0x000fc400000e0000 */
[----:B------:R-:W-:Y:S02]  /*11a40*/  R2UR UR7, R7 ;  /* 0x00000000070772ca */ /* 0x000fe400000e0000 */
[----:B------:R-:W-:Y:S02]  /*11a50*/  R2UR UR4, R4 ;  /* 0x00000000040472ca */ /* 0x000fe400000e0000 */
[----:B------:R-:W-:Y:S01]  /*11a60*/  R2UR UR5, R5 ;  /* 0x00000000050572ca */ /* 0x000fe200000e0000 */
[----:B------:R-:W-:Y:S02]  /*11a70*/  WARPGROUP.DEPBAR.LE gsb0, 0x0 ;  /* 0x00008000000079c5 */ /* 0x000fe40000010000 */
[----:B------:R-:W-:-:S10]  /*11a80*/  WARPGROUP.ARRIVE ;  /* 0x00000000000079c5 */ /* 0x000fd40000000000 */
[----:B------:R-:W-:Y:S01]  /*11a90*/  HGMMA.64x64x16.F32.BF16 R24, gdesc[UR4], R24, gsb0 ;  /* 0x00e00000041879f0 */ /* 0x000fe20008001818 */
        /* <DEDUP_REMOVED lines=8> */
[----:B------:R-:W-:-:S10]  /*11b20*/  WARPGROUP.ARRIVE ;  /* 0x00000000000079c5 */ /* 0x000fd40000000000 */
[----:B------:R-:W-:Y:S01]  /*11b30*/  HGMMA.64x64x16.F32.BF16 R24, gdesc[UR4], R24, gsb0 ;  /* 0x00e00000041879f0 */ /* 0x000fe20008001818 */
[----:B------:R-:W-:Y:S02]  /*11b40*/  VIADD R2, R2, 0x6 ;  /* 0x0000000602027836 */ /* 0x000fe40000000000 */
[----:B------:R-:W-:Y:S01]  /*11b50*/  VIADD R10, R10, 0x6 ;  /* 0x000000060a0a7836 */ /* 0x000fe20000000000 */
[----:B------:R-:W-:Y:S02]  /*11b60*/  R2UR UR7, R3 ;  /* 0x00000000030772ca */ /* 0x000fe400000e0000 */
[----:B------:R-:W-:Y:S02]  /*11b70*/  R2UR UR6, R2 ;  /* 0x00000000020672ca */ /* 0x000fe400000e0000 */
[----:B------:R-:W-:Y:S02]  /*11b80*/  R2UR UR4, R10 ;  /* 0x000000000a0472ca */ /* 0x000fe400000e0000 */
[----:B------:R-:W-:Y:S01]  /*11b90*/  R2UR UR5, R11 ;  /* 0x000000000b0572ca */ /* 0x000fe200000e0000 */
[----:B------:R-:W-:Y:S01]  /*11ba0*/  IMAD.MOV.U32 R4, RZ, RZ, 0x1 ;  /* 0x00000001ff047424 */ /* 0x000fe200078e00ff */
[----:B------:R0:W-:Y:S01]  /*11bb0*/  STL [R1+0x60], RZ ;  /* 0x000060ff01007387 */ /* 0x0001e20000100800 */
[----:B------:R-:W-:-:S02]  /*11bc0*/  WARPGROUP.DEPBAR.LE gsb0, 0x0 ;  /* 0x00008000000079c5 */ /* 0x000fc40000010000 */
[----:B------:R-:W-:-:S08]  /*11bd0*/  WARPGROUP.ARRIVE ;  /* 0x00000000000079c5 */ /* 0x000fd00000000000 */
[----:B------:R-:W-:Y:S01]  /*11be0*/  HGMMA.64x64x16.F32.BF16 R24, gdesc[UR4], R24, gsb0 ;  /* 0x00e00000041879f0 */ /* 0x000fe20008001818 */
[----:B------:R0:W-:Y:S01]  /*11bf0*/  STL [R1+0x60], R4 ;  /* 0x0000600401007387 */ /* 0x0001e20000100800 */
[----:B--2---:R-:W-:-:S03]  /*11c00*/  LOP3.LUT R14, R14, 0x1, RZ, 0xfc, !PT ;  /* 0x000000010e0e7812 */ /* 0x004fc600078efcff */
[----:B------:R0:W-:Y:S04]  /*11c10*/  STL [R1+0x60], R4 ;  /* 0x0000600401007387 */ /* 0x0001e80000100800 */
[----:B------:R0:W-:Y:S04]  /*11c20*/  STL [R1+0x60], R4 ;  /* 0x0000600401007387 */ /* 0x0001e80000100800 */
[----:B------:R0:W-:Y:S01]  /*11c30*/  STL [R1+0x60], R4 ;  /* 0x0000600401007387 */ /* 0x0001e20000100800 */
[----:B------:R-:W-:Y:S01]  /*11c40*/  ISETP.NE.AND P1, PT, R14, 0x3, PT ;  /* 0x000000030e00780c */ /* 0x000fe20003f25270 */
[----:B------:R-:W-:Y:S01]  /*11c50*/  BSSY B0, `(.L_x_5186) ;  /* 0x0000004000007945 */ /* 0x000fe20003800000 */
[----:B------:R-:W-:-:S11]  /*11c60*/  WARPGROUP.DEPBAR.LE gsb0, 0x0 ;  /* 0x00008000000079c5 */ /* 0x000fd60000010000 */
[----:B0-----:R-:W-:Y:S05]  /*11c70*/  @!P1 BRA `(.L_x_5187) ;  /* 0x0000000000049947 */ /* 0x001fea0003800000 */
[----:B------:R-:W-:Y:S01]  /*11c80*/  BPT.TRAP 0x1 ;  /* 0x000000040000795c */ /* 0x000fe20000300000 */
.L_x_5187:
[----:B------:R-:W-:Y:S05]  /*11c90*/  BSYNC B0 ;  /* 0x0000000000007941 */ /* 0x000fea0003800000 */
.L_x_5186:
        /* <DEDUP_REMOVED lines=8> */
.L_x_5189:
[----:B------:R-:W-:Y:S05]  /*11d20*/  BSYNC B0 ;  /* 0x0000000000007941 */ /* 0x000fea0003800000 */
.L_x_5188:
[----:B------:R-:W-:Y:S04]  /*11d30*/  BSSY B0, `(.L_x_5190) ;  /* 0x0000004000007945 */ /* 0x000fe80003800000 */
[----:B-1----:R-:W-:Y:S05]  /*11d40*/  @P0 BRA `(.L_x_5191) ;  /* 0x0000000000080947 */ /* 0x002fea0003800000 */
[----:B------:R-:W1:Y:S02]  /*11d50*/  SYNCS.PHASECHK.TRANS64.TRYWAIT P0, [R12+URZ], R13 ;  /* 0x0000000d0c0075a7 */ /* 0x000e64000800017f */
[----:B-1----:R-:W-:Y:S05]  /*11d60*/  @!P0 BRA `(.L_x_5192) ;  /* 0x0000016c00a48947 */ /* 0x002fea0003800000 */
.L_x_5191:
[----:B------:R-:W-:Y:S05]  /*11d70*/  BSYNC B0 ;  /* 0x0000000000007941 */ /* 0x000fea0003800000 */
.L_x_5190:
[----:B------:R-:W2:Y:S04]  /*11d80*/  LDL R14, [R1+0x68] ;  /* 0x00006800010e7983 */ /* 0x000ea80000100800 */
[----:B------:R-:W3:Y:S04]  /*11d90*/  LDL R5, [R1+0x1c0] ;  /* 0x0001c00001057983 */ /* 0x000ee80000100800 */
[----:B------:R-:W3:Y:S04]  /*11da0*/  LDL.64 R2, [R1+0x98] ;  /* 0x0000980001027983 */ /* 0x000ee80000100a00 */
[----:B------:R-:W4:Y:S04]  /*11db0*/  LDL.64 R6, [R1+0x90] ;  /* 0x0000900001067983 */ /* 0x000f280000100a00 */
[----:B------:R-:W4:Y:S04]  /*11dc0*/  LDL.64 R8, [R1+0x90] ;  /* 0x0000900001087983 */ /* 0x000f280000100a00 */
[----:B------:R-:W4:Y:S04]  /*11dd0*/  LDL.64 R10, [R1+0x90] ;  /* 0x00009000010a7983 */ /* 0x000f280000100a00 */
[----:B01----:R-:W4:Y:S01]  /*11de0*/  LDL.64 R12, [R1+0x90] ;  /* 0x00009000010c7983 */ /* 0x003f220000100a00 */
[----:B------:R-:W-:Y:S05]  /*11df0*/  WARPSYNC.ALL ;  /* 0x0000000000007948 */ /* 0x000fea0003800000 */
[----:B------:R-:W-:Y:S01]  /*11e00*/  WARPGROUP.ARRIVE ;  /* 0x00000000000079c5 */ /* 0x000fe20000000000 */
[----:B------:R-:W4:Y:S05]  /*11e10*/  LDL.64 R16, [R1+0x90] ;  /* 0x0000900001107983 */ /* 0x000f2a0000100a00 */
[----:B------:R-:W0:Y:S01]  /*11e20*/  S2R R18, SR_TID.X ;  /* 0x0000000000127919 */ /* 0x000e220000002100 */
[----:B------:R-:W4:Y:S04]  /*11e30*/  LDL.64 R56, [R1+0x90] ;  /* 0x0000900001387983 */ /* 0x000f280000100a00 */
[----:B------:R-:W4:Y:S01]  /*11e40*/  LDL.64 R58, [R1+0x90] ;  /* 0x00009000013a7983 */ /* 0x000f220000100a00 */
[----:B--2---:R-:W-:-:S03]  /*11e50*/  ISETP.NE.U32.AND P0, PT, R14, RZ, PT ;  /* 0x000000ff0e00720c */ /* 0x004fc60003f05070 */
[----:B------:R-:W2:Y:S01]  /*11e60*/  LDL.64 R14, [R1+0x90] ;  /* 0x00009000010e7983 */ /* 0x000ea20000100a00 */
[----:B---3--:R-:W-:Y:S01]  /*11e70*/  IMAD R2, R5, 0x1000, R2 ;  /* 0x0000100005027824 */ /* 0x008fe200078e0202 */
[----:B------:R-:W-:Y:S02]  /*11e80*/  R2UR UR7, R3 ;  /* 0x00000000030772ca */ /* 0x000fe400000e0000 */
[----:B----4-:R-:W-:Y:S02]  /*11e90*/  R2UR UR4, R6 ;  /* 0x00000000060472ca */ /* 0x010fe400000e0000 */
[----:B------:R-:W-:Y:S02]  /*11ea0*/  R2UR UR6, R2 ;  /* 0x00000000020672ca */ /* 0x000fe400000e0000 */
[----:B------:R-:W-:Y:S02]  /*11eb0*/  R2UR UR5, R7 ;  /* 0x00000000070572ca */ /* 0x000fe400000e0000 */
[----:B------:R-:W-:-:S11]  /*11ec0*/  VOTEU.ANY UP0, P0 ;  /* 0x00000000003f7886 */ /* 0x000fd60000000100 */
        /* <DEDUP_REMOVED lines=25> */
[--C-:B------:R-:W-:Y:S01]  /*12060*/  IMAD.MOV.U32 R7, RZ, RZ, R3.reuse ;  /* 0x000000ffff077224 */ /* 0x100fe200078e0003 */
        /* <DEDUP_REMOVED lines=9> */
[----:B------:R-:W-:Y:S01]  /*12100*/  IMAD.MOV.U32 R7, RZ, RZ, R3 ;  /* 0x000000ffff077224 */ /* 0x000fe200078e0003 */
[----:B------:R-:W-:-:S04]  /*12110*/  R2UR UR6, R6 ;  /* 0x00000000060672ca */ /* 0x000fc800000e0000 */
[----:B------:R-:W-:Y:S01]  /*12120*/  R2UR UR7, R7 ;  /* 0x00000000070772ca */ /* 0x000fe200000e0000 */
[----:B--2---:R-:W-:Y:S01]  /*12130*/  VIADD R14, R14, 0x200 ;  /* 0x000002000e0e7836 */ /* 0x004fe20000000000 */
[----:B------:R-:W-:-:S04]  /*12140*/  R2UR UR5, R15 ;  /* 0x000000000f0572ca */ /* 0x000fc800000e0000 */
        /* <DEDUP_REMOVED lines=121> */
[----:B------:R-:W-:Y:S02]  /*128e0*/  R2UR UR5, R17 ;  /* 0x00000000110572ca */ /* 0x000fe400000e0000 */
[----:B0-----:R-:W-:-:S05]  /*128f0*/  SHF.R.U32.HI R18, RZ, 0x7, R18 ;  /* 0x00000007ff127819 */ /* 0x001fca0000011612 */
[----:B------:R0:W1:Y:S01]  /*12900*/  SHFL.IDX PT, R5, R18, RZ, 0x1f ;  /* 0x00001fff12057589 */ /* 0x00006200000e0000 */
[----:B------:R-:W-:Y:S02]  /*12910*/  WARPGROUP.DEPBAR.LE gsb0, 0x0 ;  /* 0x00008000000079c5 */ /* 0x000fe40000010000 */
[----:B------:R-:W-:Y:S01]  /*12920*/  WARPGROUP.ARRIVE ;  /* 0x00000000000079c5 */ /* 0x000fe20000000000 */
[----:B------:R-:W-:Y:S01]  /*12930*/  VIADD R6, R2, 0x800 ;  /* 0x0000080002067836 */ /* 0x000fe20000000000 */
[----:B------:R-:W-:Y:S01]  /*12940*/  R2UR UR9, R9 ;  /* 0x00000000090972ca */ /* 0x000fe200000e0000 */
[----:B------:R-:W-:Y:S01]  /*12950*/  IMAD.MOV.U32 R17, RZ, RZ, R3 ;  /* 0x000000ffff117224 */ /* 0x000fe200078e0003 */
[----:B0-----:R-:W4:Y:S02]  /*12960*/  LDL.64 R18, [R1+0x90] ;  /* 0x0000900001127983 */ /* 0x001f240000100a00 */
[----:B------:R-:W-:Y:S01]  /*12970*/  HGMMA.64x64x16.F32.BF16 R24, gdesc[UR4], R24, gsb0 ;  /* 0x00e00000041879f0 */ /* 0x000fe20008001818 */
[----:B-1----:R-:W-:-:S04]  /*12980*/  ISETP.GT.AND P0, PT, R5, 0x7f, PT ;  /* 0x0000007f0500780c */ /* 0x002fc80003f04270 */
[----:B------:R-:W-:-:S04]  /*12990*/  SEL R5, RZ, 0x2, !P0 ;  /* 0x00000002ff057807 */ /* 0x000fc80004000000 */
[----:B------:R-:W-:Y:S01]  /*129a0*/  IADD3 R8, R8, 0x800, R5 ;  /* 0x0000080008087810 */ /* 0x000fe20007ffe005 */
[----:B------:R-:W-:Y:S01]  /*129b0*/  IMAD.IADD R16, R5, 0x1, R6 ;  /* 0x0000000105107824 */ /* 0x000fe200078e0206 */
[----:B------:R-:W-:Y:S01]  /*129c0*/  R2UR UR11, R17 ;  /* 0x00000000110b72ca */ /* 0x000fe200000e0000 */
[----:B------:R-:W-:Y:S01]  /*129d0*/  UMOV UR4, 0x1 ;  /* 0x0000000100047882 */ /* 0x000fe20000000000 */
[----:B------:R-:W-:Y:S02]  /*129e0*/  R2UR UR8, R8 ;  /* 0x00000000080872ca */ /* 0x000fe400000e0000 */
[----:B------:R-:W-:Y:S01]  /*129f0*/  R2UR UR10, R16 ;  /* 0x00000000100a72ca */ /* 0x000fe200000e0000 */
[----:B------:R-:W-:Y:S01]  /*12a00*/  UISETP.NE.U32.AND UP0, UPT, UR4, URZ, UPT ;  /* 0x0000003f0400728c */ /* 0x000fe2000bf05070 */
[----:B------:R-:W-:Y:S02]  /*12a10*/  WARPGROUP.DEPBAR.LE gsb0, 0x0 ;  /* 0x00008000000079c5 */ /* 0x000fe40000010000 */
[----:B------:R-:W-:-:S09]  /*12a20*/  WARPGROUP.ARRIVE ;  /* 0x00000000000079c5 */ /* 0x000fd20000000000 */
[----:B------:R-:W-:Y:S01]  /*12a30*/  HGMMA.64x64x16.F32.BF16 R24, gdesc[UR8], R24, UP0, gsb0 ;  /* 0x00e00000081879f0 */ /* 0x000fe2000b801818 */
[----:B------:R-:W-:-:S05]  /*12a40*/  IMAD.MOV.U32 R16, RZ, RZ, 0x4 ;  /* 0x00000004ff107424 */ /* 0x000fca00078e00ff */
[----:B------:R-:W-:Y:S01]  /*12a50*/  SEL R7, R16, 0x2, P0 ;  /* 0x0000000210077807 */ /* 0x000fe20000000000 */
[----:B------:R-:W-:-:S03]  /*12a60*/  IMAD.MOV.U32 R9, RZ, RZ, R3 ;  /* 0x000000ffff097224 */ /* 0x000fc600078e0003 */
[----:B--2---:R-:W-:Y:S01]  /*12a70*/  IADD3 R10, R7, 0x800, R10 ;  /* 0x00000800070a7810 */ /* 0x004fe20007ffe00a */
        /* <DEDUP_REMOVED lines=8> */
[----:B------:R-:W-:Y:S01]  /*12b00*/  IMAD.MOV.U32 R11, RZ, RZ, R3 ;  /* 0x000000ffff0b7224 */ /* 0x000fe200078e0003 */
[----:B------:R-:W2:Y:S07]  /*12b10*/  LDL.64 R16, [R1+0x90] ;  /* 0x0000900001107983 */ /* 0x000eae0000100a00 */
[----:B------:R-:W-:Y:S01]  /*12b20*/  HGMMA.64x64x16.F32.BF16 R24, gdesc[UR4], R24, gsb0 ;  /* 0x00e00000041879f0 */ /* 0x000fe20008001818 */
[----:B------:R-:W-:Y:S01]  /*12b30*/  IMAD.IADD R10, R6, 0x1, R9 ;  /* 0x00000001060a7824 */ /* 0x000fe200078e0209 */
[----:B---3--:R-:W-:Y:S01]  /*12b40*/  IADD3 R12, R9, 0x800, R12 ;  /* 0x00000800090c7810 */ /* 0x008fe20007ffe00c */
[----:B------:R0:W5:Y:S01]  /*12b50*/  LDL R8, [R1+0xc] ;  /* 0x00000c0001087983 */ /* 0x0001620000100800 */
        /* <DEDUP_REMOVED lines=13> */
[----:B----4-:R-:W-:Y:S02]  /*12c30*/  IMAD.IADD R14, R11, 0x1, R14 ;  /* 0x000000010b0e7824 */ /* 0x010fe400078e020e */
        /* <DEDUP_REMOVED lines=9> */
[C---:B------:R-:W-:Y:S01]  /*12cd0*/  IADD3 R10, R5.reuse, 0xa00, R18 ;  /* 0x00000a00050a7810 */ /* 0x040fe20007ffe012 */
[----:B------:R-:W-:Y:S01]  /*12ce0*/  IMAD.MOV.U32 R11, RZ, RZ, R19 ;  /* 0x000000ffff0b7224 */ /* 0x000fe200078e0013 */
[----:B------:R-:W3:Y:S06]  /*12cf0*/  LDL.64 R14, [R1+0x90] ;  /* 0x00009000010e7983 */ /* 0x000eec0000100a00 */
[----:B------:R-:W-:Y:S01]  /*12d00*/  HGMMA.64x64x16.F32.BF16 R24, gdesc[UR4], R24, gsb0 ;  /* 0x00e00000041879f0 */ /* 0x000fe20008001818 */
[----:B------:R-:W-:-:S02]  /*12d10*/  IMAD.IADD R12, R5, 0x1, R6 ;  /* 0x00000001050c7824 */ /* 0x000fc400078e0206 */
[----:B------:R-:W-:Y:S01]  /*12d20*/  IMAD.MOV.U32 R13, RZ, RZ, R3 ;  /* 0x000000ffff0d7224 */ /* 0x000fe200078e0003 */
[----:B------:R-:W-:Y:S01]  /*12d30*/  R2UR UR4, R10 ;  /* 0x000000000a0472ca */ /* 0x000fe200000e0000 */
[----:B------:R-:W4:Y:S01]  /*12d40*/  LDL.64 R18, [R1+0x90] ;  /* 0x0000900001127983 */ /* 0x000f220000100a00 */
        /* <DEDUP_REMOVED lines=18> */
[----:B--2---:R-:W-:Y:S01]  /*12e70*/  IADD3 R16, R9, 0xa00, R16 ;  /* 0x00000a0009107810 */ /* 0x004fe20007ffe010 */
[----:B------:R-:W2:Y:S07]  /*12e80*/  LDL.64 R12, [R1+0x90] ;  /* 0x00009000010c7983 */ /* 0x000eae0000100a00 */
        /* <DEDUP_REMOVED lines=26> */
[C---:B---3--:R-:W-:Y:S01]  /*13030*/  IADD3 R14, R5.reuse, 0xc00, R14 ;  /* 0x00000c00050e7810 */ /* 0x048fe20007ffe00e */
[----:B------:R-:W3:Y:S07]  /*13040*/  LDL.64 R16, [R1+0x90] ;  /* 0x0000900001107983 */ /* 0x000eee0000100a00 */
        /* <DEDUP_REMOVED lines=21> */
[----:B--2---:R-:W-:Y:S01]  /*131a0*/  IADD3 R12, R9, 0xc00, R12 ;  /* 0x00000c00090c7810 */ /* 0x004fe20007ffe00c */
[----:B------:R-:W-:Y:S01]  /*131b0*/  IMAD.MOV.U32 R11, RZ, RZ, R3 ;  /* 0x000000ffff0b7224 */ /* 0x000fe200078e0003 */
[----:B------:R-:W2:Y:S06]  /*131c0*/  LDL.64 R18, [R1+0x90] ;  /* 0x0000900001127983 */ /* 0x000eac0000100a00 */
        /* <DEDUP_REMOVED lines=20> */
[----:B------:R-:W2:Y:S01]  /*13310*/  LDL.64 R56, [R1+0x90] ;  /* 0x0000900001387983 */ /* 0x000ea20000100a00 */
[----:B------:R-:W-:Y:S02]  /*13320*/  R2UR UR6, R12 ;  /* 0x000000000c0672ca */ /* 0x000fe400000e0000 */
[----:B------:R-:W-:Y:S01]  /*13330*/  R2UR UR7, R13 ;  /* 0x000000000d0772ca */ /* 0x000fe200000e0000 */
[----:B------:R-:W-:-:S02]  /*13340*/  WARPGROUP.DEPBAR.LE gsb0, 0x0 ;  /* 0x00008000000079c5 */ /* 0x000fc40000010000 */
[----:B------:R-:W-:Y:S01]  /*13350*/  WARPGROUP.ARRIVE ;  /* 0x00000000000079c5 */ /* 0x000fe20000000000 */
[----:B------:R-:W-:Y:S01]  /*13360*/  VIADD R6, R2, 0xe00 ;  /* 0x00000e0002067836 */ /* 0x000fe20000000000 */
[C---:B---3--:R-:W-:Y:S01]  /*13370*/  IADD3 R16, R5.reuse, 0xe00, R16 ;  /* 0x00000e0005107810 */ /* 0x048fe20007ffe010 */
[----:B------:R-:W-:Y:S01]  /*13380*/  IMAD.MOV.U32 R11, RZ, RZ, R3 ;  /* 0x000000ffff0b7224 */ /* 0x000fe200078e0003 */
[----:B------:R-:W3:Y:S06]  /*13390*/  LDL R12, [R1] ;  /* 0x00000000010c7983 */ /* 0x000eec0000100800 */
[----:B------:R-:W-:Y:S01]  /*133a0*/  HGMMA.64x64x16.F32.BF16 R24, gdesc[UR4], R24, gsb0 ;  /* 0x00e00000041879f0 */ /* 0x000fe20008001818 */
[----:B------:R-:W-:Y:S01]  /*133b0*/  IMAD.IADD R10, R5, 0x1, R6 ;  /* 0x00000001050a7824 */ /* 0x000fe200078e0206 */
[----:B------:R-:W-:Y:S01]  /*133c0*/  R2UR UR7, R11 ;  /* 0x000000000b0772ca */ /* 0x000fe200000e0000 */
[----:B------:R0:W5:Y:S01]  /*133d0*/  LDL R5, [R1+0x1c0] ;  /* 0x0001c00001057983 */ /* 0x0001620000100800 */
[----:B------:R-:W-:-:S02]  /*133e0*/  R2UR UR4, R16 ;  /* 0x00000000100472ca */ /* 0x000fc400000e0000 */
[----:B------:R-:W-:Y:S02]  /*133f0*/  R2UR UR6, R10 ;  /* 0x000000000a0672ca */ /* 0x000fe400000e0000 */
[----:B------:R-:W-:Y:S01]  /*13400*/  R2UR UR5, R17 ;  /* 0x00000000110572ca */ /* 0x000fe200000e0000 */
[----:B------:R-:W-:Y:S02]  /*13410*/  WARPGROUP.DEPBAR.LE gsb0, 0x0 ;  /* 0x00008000000079c5 */ /* 0x000fe40000010000 */
        /* <DEDUP_REMOVED lines=13> */
[----:B--2---:R-:W-:Y:S01]  /*134f0*/  IADD3 R18, R9, 0xe00, R18 ;  /* 0x00000e0009127810 */ /* 0x004fe20007ffe012 */
        /* <DEDUP_REMOVED lines=54> */
[----:B---3--:R-:W-:-:S03]  /*13860*/  LOP3.LUT R2, R12, 0x1, RZ, 0xfc, !PT ;  /* 0x000000010c027812 */ /* 0x008fc600078efcff */
        /* <DEDUP_REMOVED lines=8> */
.L_x_5194:
[----:B------:R-:W-:Y:S05]  /*138f0*/  BSYNC B0 ;  /* 0x0000000000007941 */ /* 0x000fea0003800000 */
.L_x_5193:
[----:B------:R-:W2:Y:S02]  /*13900*/  LDL.64 R2, [R1+0x20] ;  /* 0x0000200001027983 */ /* 0x000ea40000100a00 */
[----:B--2---:R-:W-:-:S05]  /*13910*/  MOV R2, R2 ;  /* 0x0000000200027202 */ /* 0x004fca0000000f00 */
[----:B-----5:R-:W-:-:S05]  /*13920*/  IMAD R5, R5, 0x8, R2 ;  /* 0x0000000805057824 */ /* 0x020fca00078e0202 */
[----:B------:R-:W-:-:S04]  /*13930*/  PRMT R5, R8, 0x654, R5 ;  /* 0x0000065408057816 */ /* 0x000fc80000000005 */
[----:B------:R0:W-:Y:S01]  /*13940*/  SYNCS.ARRIVE.TRANS64.RED.A1T0 RZ, [R5+URZ], RZ ;  /* 0x000000ff05ff79a7 */ /* 0x0001e2000810043f */
[----:B------:R-:W2:Y:S04]  /*13950*/  LDL.64 R2, [R1+0x1d0] ;  /* 0x0001d00001027983 */ /* 0x000ea80000100a00 */
[----:B------:R-:W3:Y:S04]  /*13960*/  LDL R9, [R1+0x1f0] ;  /* 0x0001f00001097983 */ /* 0x000ee80000100800 */
[----:B------:R-:W4:Y:S04]  /*13970*/  LDL.64 R10, [R1+0x1e0] ;  /* 0x0001e000010a7983 */ /* 0x000f280000100a00 */
[----:B------:R-:W4:Y:S01]  /*13980*/  LDL.64 R12, [R1+0xb8] ;  /* 0x0000b800010c7983 */ /* 0x000f220000100a00 */
[----:B--2---:R-:W-:-:S02]  /*13990*/  FMNMX.FTZ R4, R24, R2, !PT ;  /* 0x0000000218047209 */ /* 0x004fc40007810000 */
[----:B------:R-:W-:Y:S02]  /*139a0*/  FMNMX.FTZ R6, R26, R3, !PT ;  /* 0x000000031a067209 */ /* 0x000fe40007810000 */
[----:B0-----:R-:W-:Y:S02]  /*139b0*/  FMNMX.FTZ R5, R25, R4, !PT ;  /* 0x0000000419057209 */ /* 0x001fe40007810000 */
        /* <DEDUP_REMOVED lines=28> */
[----:B------:R-:W-:-:S03]  /*13b80*/  FMNMX.FTZ R5, R55, R6, !PT ;  /* 0x0000000637057209 */ /* 0x000fc60007810000 */
[----:B------:R-:W0:Y:S04]  /*13b90*/  SHFL.BFLY PT, R7, R4, 0x2, 0x1f ;  /* 0x0c401f0004077f89 */ /* 0x000e2800000e0000 */
[----:B------:R-:W-:Y:S04]  /*13ba0*/  STL.64 [R1+0x1d0], R4 ;  /* 0x0001d00401007387 */ /* 0x000fe80000100a00 */
[----:B------:R-:W2:Y:S01]  /*13bb0*/  LDL R14, [R1+0x1d4] ;  /* 0x0001d400010e7983 */ /* 0x000ea20000100800 */
[----:B0-----:R-:W-:-:S05]  /*13bc0*/  FMNMX.FTZ R7, R4, R7, !PT ;  /* 0x0000000704077209 */ /* 0x001fca0007810000 */
[----:B------:R-:W0:Y:S02]  /*13bd0*/  SHFL.BFLY PT, R6, R7, 0x1, 0x1f ;  /* 0x0c201f0007067f89 */ /* 0x000e2400000e0000 */
[----:B0-----:R-:W-:-:S05]  /*13be0*/  FMNMX.FTZ R6, R7, R6, !PT ;  /* 0x0000000607067209 */ /* 0x001fca0007810000 */
[----:B------:R-:W-:Y:S04]  /*13bf0*/  STL [R1+0x1d0], R6 ;  /* 0x0001d00601007387 */ /* 0x000fe80000100800 */
[----:B------:R-:W3:Y:S04]  /*13c00*/  LDL R15, [R1+0x1d0] ;  /* 0x0001d000010f7983 */ /* 0x000ee80000100800 */
[----:B--2---:R-:W0:Y:S02]  /*13c10*/  SHFL.BFLY PT, R5, R14, 0x2, 0x1f ;  /* 0x0c401f000e057f89 */ /* 0x004e2400000e0000 */
[----:B0-----:R-:W-:-:S05]  /*13c20*/  FMNMX.FTZ R5, R5, R14, !PT ;  /* 0x0000000e05057209 */ /* 0x001fca0007810000 */
[----:B------:R-:W0:Y:S02]  /*13c30*/  SHFL.BFLY PT, R4, R5, 0x1, 0x1f ;  /* 0x0c201f0005047f89 */ /* 0x000e2400000e0000 */
[----:B0-----:R-:W-:Y:S01]  /*13c40*/  FMNMX.FTZ R4, R5, R4, !PT ;  /* 0x0000000405047209 */ /* 0x001fe20007810000 */
[----:B---3--:R-:W-:-:S04]  /*13c50*/  FADD.FTZ R2, R2, -R15 ;  /* 0x8000000f02027221 */ /* 0x008fc80000010000 */
[----:B------:R-:W-:Y:S01]  /*13c60*/  FADD.FTZ R8, R3, -R4 ;  /* 0x8000000403087221 */ /* 0x000fe20000010000 */
[----:B------:R-:W-:-:S03]  /*13c70*/  FMUL.FTZ R2, R2, R9 ;  /* 0x0000000902027220 */ /* 0x000fc60000410000 */
[----:B------:R-:W-:Y:S01]  /*13c80*/  FMUL.FTZ R8, R9, R8 ;  /* 0x0000000809087220 */ /* 0x000fe20000410000 */
[----:B------:R-:W4:Y:S08]  /*13c90*/  MUFU.EX2 R171, R2 ;  /* 0x0000000200ab7308 */ /* 0x000f300000000800 */
[----:B------:R-:W0:Y:S01]  /*13ca0*/  MUFU.EX2 R160, R8 ;  /* 0x0000000800a07308 */ /* 0x000e220000000800 */
[----:B------:R1:W-:Y:S01]  /*13cb0*/  STL [R1+0x1d4], R4 ;  /* 0x0001d40401007387 */ /* 0x0003e20000100800 */
[----:B----4-:R-:W-:Y:S01]  /*13cc0*/  FMUL.FTZ R10, R171, R10 ;  /* 0x0000000aab0a7220 */ /* 0x010fe20000410000 */
[----:B0-----:R-:W-:-:S05]  /*13cd0*/  FMUL.FTZ R11, R11, R160 ;  /* 0x000000a00b0b7220 */ /* 0x001fca0000410000 */
[----:B------:R1:W-:Y:S04]  /*13ce0*/  STL.64 [R1+0x1e0], R10 ;  /* 0x0001e00a01007387 */ /* 0x0003e80000100a00 */
[----:B------:R-:W2:Y:S01]  /*13cf0*/  LD.E R3, desc[UR36][R12.64+0x4] ;  /* 0x000004240c037980 */ /* 0x000ea2000c101900 */
[----:B------:R-:W-:Y:S01]  /*13d00*/  BSSY B0, `(.L_x_5195) ;  /* 0x000000c000007945 */ /* 0x000fe20003800000 */
[----:B--2---:R-:W-:-:S13]  /*13d10*/  ISETP.NE.AND P0, PT, R3, RZ, PT ;  /* 0x000000ff0300720c */ /* 0x004fda0003f05270 */
[----:B-1----:R-:W-:Y:S05]  /*13d20*/  @P0 BRA `(.L_x_5196) ;  /* 0x0000000000240947 */ /* 0x002fea0003800000 */
[----:B------:R-:W2:Y:S04]  /*13d30*/  LDL.64 R6, [R1+0xc0] ;  /* 0x0000c00001067983 */ /* 0x000ea80000100a00 */
[----:B------:R-:W3:Y:S04]  /*13d40*/  LD.E R13, desc[UR36][R12.64] ;  /* 0x000000240c0d7980 */ /* 0x000ee8000c101900 */
[----:B--2---:R-:W2:Y:S01]  /*13d50*/  LD.E.64 R4, desc[UR36][R6.64] ;  /* 0x0000002406047980 */ /* 0x004ea2000c101b00 */
[----:B---3--:R-:W-:-:S04]  /*13d60*/  IMAD R2, R20, 0x40, R13 ;  /* 0x0000004014027824 */ /* 0x008fc800078e020d */
[----:B--2---:R-:W-:-:S05]  /*13d70*/  IMAD.WIDE R2, R2, 0x4, R4 ;  /* 0x0000000402027825 */ /* 0x004fca00078e0204 */
[----:B------:R0:W-:Y:S04]  /*13d80*/  ST.E desc[UR36][R2.64], R171 ;  /* 0x000000ab02007985 */ /* 0x0001e8000c101924 */
[----:B------:R-:W2:Y:S04]  /*13d90*/  LDL.64 R12, [R1+0xb8] ;  /* 0x0000b800010c7983 */ /* 0x000ea80000100a00 */
[----:B--2---:R-:W2:Y:S02]  /*13da0*/  LD.E R4, desc[UR36][R12.64+0x4] ;  /* 0x000004240c047980 */ /* 0x004ea4000c101900 */
[----:B0-2---:R-:W-:-:S13]  /*13db0*/  ISETP.NE.AND P0, PT, R4, RZ, PT ;  /* 0x000000ff0400720c */ /* 0x005fda0003f05270 */
.L_x_5196:
[----:B------:R-:W-:Y:S05]  /*13dc0*/  BSYNC B0 ;  /* 0x0000000000007941 */ /* 0x000fea0003800000 */
.L_x_5195:
[----:B------:R-:W-:Y:S04]  /*13dd0*/  BSSY B0, `(.L_x_5197) ;  /* 0x0000009000007945 */ /* 0x000fe80003800000 */
[----:B------:R-:W-:Y:S05]  /*13de0*/  @P0 BRA `(.L_x_5198) ;  /* 0x00000000001c0947 */ /* 0x000fea0003800000 */
[----:B------:R-:W2:Y:S04]  /*13df0*/  LDL.64 R4, [R1+0xc0] ;  /* 0x0000c00001047983 */ /* 0x000ea80000100a00 */
[----:B------:R-:W3:Y:S04]  /*13e00*/  LD.E R13, desc[UR36][R12.64] ;  /* 0x000000240c0d7980 */ /* 0x000ee8000c101900 */
[----:B--2---:R-:W2:Y:S01]  /*13e10*/  LD.E.64 R2, desc[UR36][R4.64] ;  /* 0x0000002404027980 */ /* 0x004ea2000c101b00 */
[----:B---3--:R-:W-:-:S04]  /*13e20*/  IMAD R20, R20, 0x40, R13 ;  /* 0x0000004014147824 */ /* 0x008fc800078e020d */
[----:B------:R-:W-:-:S04]  /*13e30*/  VIADD R20, R20, 0x8 ;  /* 0x0000000814147836 */ /* 0x000fc80000000000 */
[----:B--2---:R-:W-:-:S05]  /*13e40*/  IMAD.WIDE R2, R20, 0x4, R2 ;  /* 0x0000000414027825 */ /* 0x004fca00078e0202 */
[----:B------:R0:W-:Y:S02]  /*13e50*/  ST.E desc[UR36][R2.64], R160 ;  /* 0x000000a002007985 */ /* 0x0001e4000c101924 */
.L_x_5198:
[----:B------:R-:W-:Y:S05]  /*13e60*/  BSYNC B0 ;  /* 0x0000000000007941 */ /* 0x000fea0003800000 */
.L_x_5197:
[----:B------:R-:W2:Y:S04]  /*13e70*/  LDL R173, [R1+0x1f0] ;  /* 0x0001f00001ad7983 */ /* 0x000ea80000100800 */
[----:B------:R-:W2:Y:S04]  /*13e80*/  LDL.64 R18, [R1+0x1d0] ;  /* 0x0001d00001127983 */ /* 0x000ea80000100a00 */
        /* <DEDUP_REMOVED lines=56> */
[----:B------:R-:W4:Y:S01]  /*14210*/  LDL.64 R182, [R1+0x3d8] ;  /* 0x0003d80001b67983 */ /* 0x000f220000100a00 */
[----:B--2---:R-:W-:-:S04]  /*14220*/  FMUL.FTZ R18, R18, R173 ;  /* 0x000000ad12127220 */ /* 0x004fc80000410000 */
[-CC-:B0-----:R-:W-:Y:S01]  /*14230*/  FFMA.FTZ R2, R40, R173.reuse, -R18.reuse ;  /* 0x000000ad28027223 */ /* 0x181fe20000010812 */
[-CC-:B------:R-:W-:Y:S02]  /*14240*/  FFMA.FTZ R11, R41, R173.reuse, -R18.reuse ;  /* 0x000000ad290b7223 */ /* 0x180fe40000010812 */
[----:B------:R-:W2:Y:S01]  /*14250*/  LDL.64 R40, [R1+0x2b8] ;  /* 0x0002b80001287983 */ /* 0x000ea20000100a00 */
        /* <DEDUP_REMOVED lines=15> */
[-CC-:B------:R-:W-:Y:S01]  /*14350*/  FFMA.FTZ R16, R26, R173.reuse, -R162.reuse ;  /* 0x000000ad1a107223 */ /* 0x180fe200000108a2 */
[-CC-:B------:R-:W-:Y:S01]  /*14360*/  FFMA.FTZ R157, R27, R173.reuse, -R162.reuse ;  /* 0x000000ad1b9d7223 */ /* 0x180fe200000108a2 */
        /* <DEDUP_REMOVED lines=8> */
[----:B------:R-:W3:Y:S01]  /*143f0*/  MUFU.EX2 R16, R16 ;  /* 0x0000001000107308 */ /* 0x000ee20000000800 */
[-CC-:B------:R-:W-:Y:S01]  /*14400*/  FFMA.FTZ R159, R30, R173.reuse, -R162.reuse ;  /* 0x000000ad1e9f7223 */ /* 0x180fe200000108a2 */
[----:B------:R-:W-:-:S06]  /*14410*/  FFMA.FTZ R20, R31, R173, -R162 ;  /* 0x000000ad1f147223 */ /* 0x000fcc00000108a2 */
[----:B------:R-:W0:Y:S01]  /*14420*/  MUFU.EX2 R5, R5 ;  /* 0x0000000500057308 */ /* 0x000e220000000800 */
[----:B------:R-:W-:-:S07]  /*14430*/  FFMA.FTZ R161, R34, R173, -R162 ;  /* 0x000000ad22a17223 */ /* 0x000fce00000108a2 */
[----:B------:R-:W1:Y:S08]  /*14440*/  MUFU.EX2 R157, R157 ;  /* 0x0000009d009d7308 */ /* 0x000e700000000800 */
[----:B------:R-:W1:Y:S08]  /*14450*/  MUFU.EX2 R156, R156 ;  /* 0x0000009c009c7308 */ /* 0x000e700000000800 */
[----:B------:R-:W1:Y:S08]  /*14460*/  MUFU.EX2 R159, R159 ;  /* 0x0000009f009f7308 */ /* 0x000e700000000800 */
[----:B------:R-:W1:Y:S01]  /*14470*/  MUFU.EX2 R158, R158 ;  /* 0x0000009e009e7308 */ /* 0x000e620000000800 */
[----:B---3--:R-:W-:Y:S01]  /*14480*/  FADD.FTZ R30, R16, R155 ;  /* 0x0000009b101e7221 */ /* 0x008fe20000010000 */
[----:B------:R-:W-:-:S06]  /*14490*/  FFMA.FTZ R163, R38, R173, -R162 ;  /* 0x000000ad26a37223 */ /* 0x000fcc00000108a2 */
[----:B------:R-:W3:Y:S01]  /*144a0*/  MUFU.EX2 R20, R20 ;  /* 0x0000001400147308 */ /* 0x000ee20000000800 */
[----:B0-----:R-:W-:-:S07]  /*144b0*/  FADD.FTZ R31, R5, R154 ;  /* 0x0000009a051f7221 */ /* 0x001fce0000010000 */
[----:B------:R-:W0:Y:S08]  /*144c0*/  MUFU.EX2 R7, R7 ;  /* 0x0000000700077308 */ /* 0x000e300000000800 */
[----:B------:R3:W-:Y:S01]  /*144d0*/  MUFU.EX2 R19, R18 ;  /* 0x0000001200137308 */ /* 0x0007e20000000800 */
[----:B-1----:R-:W-:Y:S01]  /*144e0*/  FADD.FTZ R30, R157, R30 ;  /* 0x0000001e9d1e7221 */ /* 0x002fe20000010000 */
[----:B---3--:R-:W-:-:S06]  /*144f0*/  FFMA.FTZ R18, R35, R173, -R162 ;  /* 0x000000ad23127223 */ /* 0x008fcc00000108a2 */
[----:B------:R-:W1:Y:S01]  /*14500*/  MUFU.EX2 R161, R161 ;  /* 0x000000a100a17308 */ /* 0x000e620000000800 */
[----:B------:R-:W-:Y:S01]  /*14510*/  FADD.FTZ R31, R156, R31 ;  /* 0x0000001f9c1f7221 */ /* 0x000fe20000010000 */
[----:B------:R-:W-:-:S06]  /*14520*/  FFMA.FTZ R164, R39, R173, -R162 ;  /* 0x000000ad27a47223 */ /* 0x000fcc00000108a2 */
[----:B------:R-:W3:Y:S01]  /*14530*/  MUFU.EX2 R3, R3 ;  /* 0x0000000300037308 */ /* 0x000ee20000000800 */
[----:B------:R-:W-:Y:S01]  /*14540*/  FADD.FTZ R35, R159, R30 ;  /* 0x0000001e9f237221 */ /* 0x000fe20000010000 */
[----:B------:R-:W-:-:S06]  /*14550*/  FADD.FTZ R30, R158, R31 ;  /* 0x0000001f9e1e7221 */ /* 0x000fcc0000010000 */
[----:B------:R-:W3:Y:S01]  /*14560*/  MUFU.EX2 R18, R18 ;  /* 0x0000001200127308 */ /* 0x000ee20000000800 */
[----:B------:R-:W-:-:S07]  /*14570*/  FFMA.FTZ R165, R42, R173, -R162 ;  /* 0x000000ad2aa57223 */ /* 0x000fce00000108a2 */
[----:B------:R-:W3:Y:S01]  /*14580*/  MUFU.EX2 R6, R6 ;  /* 0x0000000600067308 */ /* 0x000ee20000000800 */
[----:B------:R-:W-:Y:S01]  /*14590*/  FADD.FTZ R34, R20, R35 ;  /* 0x0000002314227221 */ /* 0x000fe20000010000 */
[----:B0-----:R-:W-:-:S06]  /*145a0*/  FADD.FTZ R30, R7, R30 ;  /* 0x0000001e071e7221 */ /* 0x001fcc0000010000 */
[----:B------:R-:W0:Y:S01]  /*145b0*/  MUFU.EX2 R163, R163 ;  /* 0x000000a300a37308 */ /* 0x000e220000000800 */
[----:B------:R-:W-:-:S07]  /*145c0*/  FFMA.FTZ R166, R43, R173, -R162 ;  /* 0x000000ad2ba67223 */ /* 0x000fce00000108a2 */
[----:B------:R-:W0:Y:S01]  /*145d0*/  MUFU.EX2 R4, R4 ;  /* 0x0000000400047308 */ /* 0x000e220000000800 */
[----:B-1----:R-:W-:Y:S01]  /*145e0*/  FADD.FTZ R35, R161, R34 ;  /* 0x00000022a1237221 */ /* 0x002fe20000010000 */
[----:B---3--:R-:W-:-:S06]  /*145f0*/  FADD.FTZ R31, R3, R30 ;  /* 0x0000001e031f7221 */ /* 0x008fcc0000010000 */
[----:B------:R-:W-:Y:S01]  /*14600*/  MUFU.EX2 R9, R9 ;  /* 0x0000000900097308 */ /* 0x000fe20000000800 */
[----:B------:R-:W-:-:S07]  /*14610*/  FFMA.FTZ R167, R46, R173, -R162 ;  /* 0x000000ad2ea77223 */ /* 0x000fce00000108a2 */
[----:B------:R-:W1:Y:S01]  /*14620*/  MUFU.EX2 R164, R164 ;  /* 0x000000a400a47308 */ /* 0x000e620000000800 */
[----:B------:R-:W-:Y:S01]  /*14630*/  FADD.FTZ R30, R18, R35 ;  /* 0x00000023121e7221 */ /* 0x000fe20000010000 */
[----:B------:R-:W-:-:S06]  /*14640*/  FADD.FTZ R31, R6, R31 ;  /* 0x0000001f061f7221 */ /* 0x000fcc0000010000 */
[----:B------:R-:W-:Y:S01]  /*14650*/  MUFU.EX2 R2, R2 ;  /* 0x0000000200027308 */ /* 0x000fe20000000800 */
[----:B------:R-:W-:-:S07]  /*14660*/  FFMA.FTZ R168, R47, R173, -R162 ;  /* 0x000000ad2fa87223 */ /* 0x000fce00000108a2 */
[----:B------:R-:W3:Y:S01]  /*14670*/  MUFU.EX2 R165, R165 ;  /* 0x000000a500a57308 */ /* 0x000ee20000000800 */
[----:B0-----:R-:W-:Y:S01]  /*14680*/  FADD.FTZ R35, R163, R30 ;  /* 0x0000001ea3237221 */ /* 0x001fe20000010000 */
[----:B------:R-:W-:-:S06]  /*14690*/  FADD.FTZ R30, R4, R31 ;  /* 0x0000001f041e7221 */ /* 0x000fcc0000010000 */
[----:B------:R-:W-:Y:S01]  /*146a0*/  MUFU.EX2 R11, R11 ;  /* 0x0000000b000b7308 */ /* 0x000fe20000000800 */
[----:B------:R-:W-:-:S07]  /*146b0*/  FFMA.FTZ R153, R50, R173, -R162 ;  /* 0x000000ad32997223 */ /* 0x000fce00000108a2 */
[----:B------:R-:W0:Y:S01]  /*146c0*/  MUFU.EX2 R166, R166 ;  /* 0x000000a600a67308 */ /* 0x000e220000000800 */
[----:B-1----:R-:W-:Y:S01]  /*146d0*/  FADD.FTZ R34, R164, R35 ;  /* 0x00000023a4227221 */ /* 0x002fe20000010000 */
[----:B------:R-:W-:-:S06]  /*146e0*/  FADD.FTZ R31, R9, R30 ;  /* 0x0000001e091f7221 */ /* 0x000fcc0000010000 */
[----:B------:R-:W-:Y:S01]  /*146f0*/  MUFU.EX2 R8, R8 ;  /* 0x0000000800087308 */ /* 0x000fe20000000800 */
[----:B------:R-:W-:-:S07]  /*14700*/  FFMA.FTZ R170, R51, R173, -R162 ;  /* 0x000000ad33aa7223 */ /* 0x000fce00000108a2 */
[----:B------:R-:W1:Y:S01]  /*14710*/  MUFU.EX2 R167, R167 ;  /* 0x000000a700a77308 */ /* 0x000e620000000800 */
[----:B---3--:R-:W-:Y:S01]  /*14720*/  FADD.FTZ R35, R165, R34 ;  /* 0x00000022a5237221 */ /* 0x008fe20000010000 */
        /* <DEDUP_REMOVED lines=11> */
[----:B------:R-:W-:Y:S08]  /*147e0*/  MUFU.EX2 R17, R17 ;  /* 0x0000001100117308 */ /* 0x000ff00000000800 */
[----:B------:R-:W1:Y:S01]  /*147f0*/  MUFU.EX2 R170, R170 ;  /* 0x000000aa00aa7308 */ /* 0x000e620000000800 */
[----:B---3--:R-:W-:Y:S01]  /*14800*/  FADD.FTZ R34, R168, R35 ;  /* 0x00000023a8227221 */ /* 0x008fe20000010000 */
[----:B------:R-:W-:-:S06]  /*14810*/  FADD.FTZ R31, R15, R30 ;  /* 0x0000001e0f1f7221 */ /* 0x000fcc0000010000 */
[----:B------:R-:W3:Y:S08]  /*14820*/  MUFU.EX2 R14, R14 ;  /* 0x0000000e000e7308 */ /* 0x000ef00000000800 */
[----:B------:R-:W2:Y:S01]  /*14830*/  MUFU.EX2 R169, R169 ;  /* 0x000000a900a97308 */ /* 0x000ea20000000800 */
[----:B0-----:R-:W-:Y:S01]  /*14840*/  FADD.FTZ R35, R153, R34 ;  /* 0x0000002299237221 */ /* 0x001fe20000010000 */
[----:B------:R-:W-:-:S06]  /*14850*/  FADD.FTZ R30, R10, R31 ;  /* 0x0000001f0a1e7221 */ /* 0x000fcc0000010000 */
[----:B------:R-:W0:Y:S01]  /*14860*/  MUFU.EX2 R172, R172 ;  /* 0x000000ac00ac7308 */ /* 0x000e220000000800 */
[----:B-1----:R-:W-:Y:S01]  /*14870*/  FADD.FTZ R34, R170, R35 ;  /* 0x00000023aa227221 */ /* 0x002fe20000010000 */
[----:B------:R-:W-:-:S04]  /*14880*/  FADD.FTZ R31, R17, R30 ;  /* 0x0000001e111f7221 */ /* 0x000fc80000010000 */
[----:B---3--:R-:W-:Y:S01]  /*14890*/  FADD.FTZ R30, R14, R31 ;  /* 0x0000001f0e1e7221 */ /* 0x008fe20000010000 */
[----:B--2---:R-:W-:-:S03]  /*148a0*/  FADD.FTZ R35, R169, R34 ;  /* 0x00000022a9237221 */ /* 0x004fc60000010000 */
[----:B------:R-:W-:Y:S01]  /*148b0*/  FADD.FTZ R30, R19, R30 ;  /* 0x0000001e131e7221 */ /* 0x000fe20000010000 */
[C---:B------:R-:W-:Y:S01]  /*148c0*/  FMUL.FTZ R41, R160.reuse, R41 ;  /* 0x00000029a0297220 */ /* 0x040fe20000410000 */
[C---:B------:R-:W-:Y:S01]  /*148d0*/  FMUL.FTZ R40, R160.reuse, R40 ;  /* 0x00000028a0287220 */ /* 0x040fe20000410000 */
[C---:B----4-:R-:W-:Y:S01]  /*148e0*/  FMUL.FTZ R175, R160.reuse, R175 ;  /* 0x000000afa0af7220 */ /* 0x050fe20000410000 */
[----:B------:R-:W-:Y:S01]  /*148f0*/  FMUL.FTZ R174, R160, R174 ;  /* 0x000000aea0ae7220 */ /* 0x000fe20000410000 */
[----:B0-----:R-:W-:Y:S01]  /*14900*/  FADD.FTZ R31, R172, R35 ;  /* 0x00000023ac1f7221 */ /* 0x001fe20000010000 */
[C---:B------:R-:W-:Y:S01]  /*14910*/  FMUL.FTZ R35, R171.reuse, R13 ;  /* 0x0000000dab237220 */ /* 0x040fe20000410000 */
[----:B------:R-:W-:-:S03]  /*14920*/  FMUL.FTZ R34, R171, R12 ;  /* 0x0000000cab227220 */ /* 0x000fc60000410000 */
[----:B------:R-:W-:Y:S01]  /*14930*/  STL.64 [R1+0x1e0], R30 ;  /* 0x0001e01e01007387 */ /* 0x000fe20000100a00 */
[----:B------:R-:W-:Y:S01]  /*14940*/  BAR.SYNC.DEFER_BLOCKING 0xf, 0x100 ;  /* 0x03c4000000007b1d */ /* 0x000fe20000010000 */
        /* <DEDUP_REMOVED lines=16> */
[----:B------:R-:W2:Y:S04]  /*14a50*/  LD.E.64 R12, desc[UR36][R96.64+0x8] ;  /* 0x00000824600c7980 */ /* 0x000ea8000c101b00 */
[----:B------:R-:W3:Y:S04]  /*14a60*/  LD.E.64 R154, desc[UR36][R96.64] ;  /* 0x00000024609a7980 */ /* 0x000ee8000c101b00 */
[----:B------:R-:W-:Y:S04]  /*14a70*/  STL.64 [R1+0x2b8], R40 ;  /* 0x0002b82801007387 */ /* 0x000fe80000100a00 */
[----:B------:R0:W-:Y:S01]  /*14a80*/  STL.64 [R1+0x398], R174 ;  /* 0x000398ae01007387 */ /* 0x0001e20000100a00 */
[C---:B------:R-:W-:Y:S01]  /*14a90*/  FMUL.FTZ R77, R171.reuse, R77 ;  /* 0x0000004dab4d7220 */ /* 0x040fe20000410000 */
[C---:B------:R-:W-:Y:S01]  /*14aa0*/  FMUL.FTZ R76, R171.reuse, R76 ;  /* 0x0000004cab4c7220 */ /* 0x040fe20000410000 */
[C---:B------:R-:W-:Y:S01]  /*14ab0*/  FMUL.FTZ R85, R171.reuse, R85 ;  /* 0x00000055ab557220 */ /* 0x040fe20000410000 */
[C---:B------:R-:W-:Y:S01]  /*14ac0*/  FMUL.FTZ R84, R171.reuse, R84 ;  /* 0x00000054ab547220 */ /* 0x040fe20000410000 */
[C---:B------:R-:W-:Y:S01]  /*14ad0*/  FMUL.FTZ R83, R171.reuse, R83 ;  /* 0x00000053ab537220 */ /* 0x040fe20000410000 */
[C---:B------:R-:W-:Y:S01]  /*14ae0*/  FMUL.FTZ R82, R171.reuse, R82 ;  /* 0x00000052ab527220 */ /* 0x040fe20000410000 */
[----:B0-----:R-:W4:Y:S01]  /*14af0*/  LDL R174, [R1+0x2b8] ;  /* 0x0002b80001ae7983 */ /* 0x001f220000100800 */
        /* <DEDUP_REMOVED lines=162> */
[----:B0-----:R-:W3:Y:S04]  /*15520*/  LDL R24, [R1+0x200] ;  /* 0x0002000001187983 */ /* 0x001ee80000100800 */
[----:B------:R-:W3:Y:S04]  /*15530*/  LDL R88, [R1+0x204] ;  /* 0x0002040001587983 */ /* 0x000ee80000100800 */
[----:B------:R-:W3:Y:S04]  /*15540*/  LDL R90, [R1+0x208] ;  /* 0x00020800015a7983 */ /* 0x000ee80000100800 */
[----:B------:R-:W3:Y:S04]  /*15550*/  LDL R92, [R1+0x20c] ;  /* 0x00020c00015c7983 */ /* 0x000ee80000100800 */
[----:B-1----:R-:W3:Y:S04]  /*15560*/  LDL R28, [R1+0x210] ;  /* 0x00021000011c7983 */ /* 0x002ee80000100800 */
[----:B------:R-:W3:Y:S04]  /*15570*/  LDL R94, [R1+0x214] ;  /* 0x00021400015e7983 */ /* 0x000ee80000100800 */
[----:B------:R-:W3:Y:S04]  /*15580*/  LDL R96, [R1+0x218] ;  /* 0x0002180001607983 */ /* 0x000ee80000100800 */
[----:B------:R-:W3:Y:S04]  /*15590*/  LDL R98, [R1+0x21c] ;  /* 0x00021c0001627983 */ /* 0x000ee80000100800 */
[----:B------:R-:W3:Y:S04]  /*155a0*/  LDL R30, [R1+0x220] ;  /* 0x00022000011e7983 */ /* 0x000ee80000100800 */
[----:B------:R-:W3:Y:S04]  /*155b0*/  LDL R100, [R1+0x224] ;  /* 0x0002240001647983 */ /* 0x000ee80000100800 */
[----:B------:R-:W3:Y:S04]  /*155c0*/  LDL R102, [R1+0x228] ;  /* 0x0002280001667983 */ /* 0x000ee80000100800 */
[----:B------:R-:W3:Y:S04]  /*155d0*/  LDL R104, [R1+0x22c] ;  /* 0x00022c0001687983 */ /* 0x000ee80000100800 */
        /* <DEDUP_REMOVED lines=115> */
[----:B----4-:R0:W-:Y:S04]  /*15d10*/  STL [R1+0x2b8], R174 ;  /* 0x0002b8ae01007387 */ /* 0x0101e80000100800 */
[----:B------:R-:W4:Y:S04]  /*15d20*/  LDL R171, [R1+0x1c0] ;  /* 0x0001c00001ab7983 */ /* 0x000f280000100800 */
[----:B0-----:R-:W4:Y:S04]  /*15d30*/  LDL.64 R174, [R1+0x88] ;  /* 0x0000880001ae7983 */ /* 0x001f280000100a00 */
        /* <DEDUP_REMOVED lines=86> */
[----:B------:R1:W-:Y:S04]  /*162a0*/  STL [R1+0x35c], R31 ;  /* 0x00035c1f01007387 */ /* 0x0003e80000100800 */
[----:B------:R-:W-:Y:S04]  /*162b0*/  STL [R1+0x360], R68 ;  /* 0x0003604401007387 */ /* 0x000fe80000100800 */
[----:B------:R-:W-:Y:S04]  /*162c0*/  STL [R1+0x364], R33 ;  /* 0x0003642101007387 */ /* 0x000fe80000100800 */
[----:B------:R2:W-:Y:S04]  /*162d0*/  STL [R1+0x368], R35 ;  /* 0x0003682301007387 */ /* 0x0005e80000100800 */
        /* <DEDUP_REMOVED lines=37> */
[----:B0-----:R-:W4:Y:S04]  /*16530*/  LDL.128 R24, [R1+0x200] ;  /* 0x0002000001187983 */ /* 0x001f280000100c00 */
[----:B-1----:R-:W4:Y:S04]  /*16540*/  LDL.128 R28, [R1+0x210] ;  /* 0x00021000011c7983 */ /* 0x002f280000100c00 */
[----:B--2---:R-:W2:Y:S04]  /*16550*/  LDL.128 R32, [R1+0x220] ;  /* 0x0002200001207983 */ /* 0x004ea80000100c00 */
        /* <DEDUP_REMOVED lines=29> */
[----:B------:R-:W-:Y:S01]  /*16730*/  MOV R13, R12 ;  /* 0x0000000c000d7202 */ /* 0x000fe20000000f00 */
[----:B------:R-:W-:Y:S01]  /*16740*/  IMAD R174, R171, 0x1000, R174 ;  /* 0x00001000abae7824 */ /* 0x000fe200078e02ae */
[----:B------:R-:W-:-:S02]  /*16750*/  F2FP.BF16.F32.PACK_AB R156, R156, R5 ;  /* 0x000000059c9c723e */ /* 0x000fc400000010ff */
[----:B------:R-:W-:Y:S01]  /*16760*/  F2FP.BF16.F32.PACK_AB R157, R157, R16 ;  /* 0x000000109d9d723e */ /* 0x000fe200000010ff */
[--C-:B------:R-:W-:Y:S01]  /*16770*/  IMAD R155, R155, 0x2, R13.reuse ;  /* 0x000000029b9b7824 */ /* 0x100fe200078e020d */
[----:B------:R-:W-:Y:S01]  /*16780*/  F2FP.BF16.F32.PACK_AB R158, R7, R158 ;  /* 0x0000009e079e723e */ /* 0x000fe200000010ff */
[----:B------:R-:W-:Y:S01]  /*16790*/  IMAD R12, R154, 0x2, R13 ;  /* 0x000000029a0c7824 */ /* 0x000fe200078e020d */
[----:B------:R-:W-:Y:S02]  /*167a0*/  F2FP.BF16.F32.PACK_AB R159, R20, R159 ;  /* 0x0000009f149f723e */ /* 0x000fe400000010ff */
[----:B------:R-:W-:Y:S02]  /*167b0*/  F2FP.BF16.F32.PACK_AB R160, R6, R3 ;  /* 0x0000000306a0723e */ /* 0x000fe400000010ff */
[----:B------:R-:W-:Y:S02]  /*167c0*/  F2FP.BF16.F32.PACK_AB R161, R18, R161 ;  /* 0x000000a112a1723e */ /* 0x000fe400000010ff */
[----:B------:R-:W-:-:S02]  /*167d0*/  F2FP.BF16.F32.PACK_AB R162, R9, R4 ;  /* 0x0000000409a2723e */ /* 0x000fc400000010ff */
[----:B------:R-:W-:Y:S02]  /*167e0*/  F2FP.BF16.F32.PACK_AB R163, R164, R163 ;  /* 0x000000a3a4a3723e */ /* 0x000fe400000010ff */
[----:B------:R-:W-:Y:S01]  /*167f0*/  F2FP.BF16.F32.PACK_AB R165, R166, R165 ;  /* 0x000000a5a6a5723e */ /* 0x000fe200000010ff */
[----:B------:R-:W-:Y:S01]  /*16800*/  IMAD R154, R154, 0x2, R155 ;  /* 0x000000029a9a7824 */ /* 0x000fe200078e029b */
[----:B------:R-:W-:Y:S02]  /*16810*/  R2UR UR6, R174 ;  /* 0x00000000ae0672ca */ /* 0x000fe400000e0000 */
[----:B------:R-:W-:Y:S02]  /*16820*/  R2UR UR7, R175 ;  /* 0x00000000af0772ca */ /* 0x000fe400000e0000 */
[----:B------:R-:W-:Y:S02]  /*16830*/  F2FP.BF16.F32.PACK_AB R164, R11, R2 ;  /* 0x000000020ba4723e */ /* 0x000fe400000010ff */
[----:B------:R-:W-:-:S02]  /*16840*/  F2FP.BF16.F32.PACK_AB R166, R15, R8 ;  /* 0x000000080fa6723e */ /* 0x000fc400000010ff */
[----:B------:R-:W-:Y:S02]  /*16850*/  F2FP.BF16.F32.PACK_AB R167, R168, R167 ;  /* 0x000000a7a8a7723e */ /* 0x000fe400000010ff */
[----:B------:R-:W-:Y:S02]  /*16860*/  F2FP.BF16.F32.PACK_AB R176, R17, R10 ;  /* 0x0000000a11b0723e */ /* 0x000fe400000010ff */
[----:B------:R-:W-:Y:S02]  /*16870*/  F2FP.BF16.F32.PACK_AB R177, R170, R153 ;  /* 0x00000099aab1723e */ /* 0x000fe400000010ff */
[----:B------:R-:W-:Y:S02]  /*16880*/  F2FP.BF16.F32.PACK_AB R178, R19, R14 ;  /* 0x0000000e13b2723e */ /* 0x000fe400000010ff */
[----:B------:R-:W-:Y:S01]  /*16890*/  F2FP.BF16.F32.PACK_AB R179, R172, R169 ;  /* 0x000000a9acb3723e */ /* 0x000fe200000010ff */
[----:B------:R-:W-:Y:S04]  /*168a0*/  STSM.16.M88.4 [R13], R156 ;  /* 0x0000009c0d007844 */ /* 0x000fe80000000200 */
[----:B------:R-:W-:Y:S04]  /*168b0*/  STSM.16.M88.4 [R12], R160 ;  /* 0x000000a00c007844 */ /* 0x000fe80000000200 */
[----:B------:R-:W-:Y:S04]  /*168c0*/  STSM.16.M88.4 [R155], R164 ;  /* 0x000000a49b007844 */ /* 0x000fe80000000200 */
[----:B------:R-:W-:Y:S01]  /*168d0*/  STSM.16.M88.4 [R154], R176 ;  /* 0x000000b09a007844 */ /* 0x000fe20000000200 */
[----:B------:R-:W-:-:S02]  /*168e0*/  VIADD R2, R174, 0x80 ;  /* 0x00000080ae027836 */ /* 0x000fc40000000000 */
[----:B------:R-:W-:Y:S01]  /*168f0*/  IMAD.MOV.U32 R3, RZ, RZ, R175 ;  /* 0x000000ffff037224 */ /* 0x000fe200078e00af */
[----:B--2---:R-:W-:-:S06]  /*16900*/  WARPGROUP.ARRIVE ;  /* 0x00000000000079c5 */ /* 0x004fcc0000000000 */
[----:B------:R-:W-:Y:S01]  /*16910*/  HGMMA.64x256x16.F32.BF16 R24, R156, gdesc[UR4].tnspB, R24, gsb0 ;  /* 0x43e000049c187df0 */ /* 0x000fe20008001818 */
[----:B------:R-:W-:Y:S02]  /*16920*/  R2UR UR6, R2 ;  /* 0x00000000020672ca */ /* 0x000fe400000e0000 */
[----:B------:R-:W-:Y:S01]  /*16930*/  R2UR UR7, R3 ;  /* 0x00000000030772ca */ /* 0x000fe200000e0000 */
[----:B------:R-:W-:Y:S02]  /*16940*/  VIADD R2, R174, 0x100 ;  /* 0x00000100ae027836 */ /* 0x000fe40000000000 */
[----:B------:R-:W-:Y:S01]  /*16950*/  IMAD.MOV.U32 R3, RZ, RZ, R175 ;  /* 0x000000ffff037224 */ /* 0x000fe200078e00af */
        /* <DEDUP_REMOVED lines=414> */
.L_x_5200:
[----:B------:R-:W-:Y:S05]  /*18340*/  BSYNC B0 ;  /* 0x0000000000007941 */ /* 0x000fea0003800000 */
.L_x_5199:
[----:B------:R-:W2:Y:S04]  /*18350*/  LDL.64 R4, [R1+0x48] ;  /* 0x0000480001047983 */ /* 0x000ea80000100a00 */
[----:B------:R-:W3:Y:S01]  /*18360*/  LDL R3, [R1+0x34] ;  /* 0x0000340001037983 */ /* 0x000ee20000100800 */
[C---:B------:R-:W-:Y:S01]  /*18370*/  ISETP.GT.AND P0, PT, R0.reuse, R21, PT ;  /* 0x000000150000720c */ /* 0x040fe20003f04270 */
[----:B------:R-:W-:Y:S01]  /*18380*/  VIADD R0, R0, 0xffffffff ;  /* 0xffffffff00007836 */ /* 0x000fe20000000000 */
[----:B--2---:R-:W-:-:S05]  /*18390*/  MOV R5, R4 ;  /* 0x0000000400057202 */ /* 0x004fca0000000f00 */
[----:B-----5:R-:W-:-:S05]  /*183a0*/  IMAD R2, R2, 0x8, R5 ;  /* 0x0000000802027824 */ /* 0x020fca00078e0205 */
[----:B---3--:R-:W-:-:S04]  /*183b0*/  PRMT R2, R3, 0x654, R2 ;  /* 0x0000065403027816 */ /* 0x008fc80000000002 */
[----:B------:R0:W-:Y:S01]  /*183c0*/  SYNCS.ARRIVE.TRANS64.RED.A1T0 RZ, [R2+URZ], RZ ;  /* 0x000000ff02ff79a7 */ /* 0x0001e2000810043f */
[----:B------:R-:W-:Y:S05]  /*183d0*/  @P0 BRA `(.L_x_5201) ;  /* 0xffffff9000b00947 */ /* 0x000fea000383ffff */
.L_x_5178:
[----:B------:R-:W-:-:S13]  /*183e0*/  ISETP.GE.AND P0, PT, R0, R22, PT ;  /* 0x000000160000720c */ /* 0x000fda0003f06270 */
[----:B------:R-:W-:Y:S05]  /*183f0*/  @!P0 BRA `(.L_x_5202) ;  /* 0x0000007800ec8947 */ /* 0x000fea0003800000 */
.L_x_5235:
[----:B------:R-:W2:Y:S04]  /*18400*/  LDL R20, [R1+0x1c0] ;  /* 0x0001c00001147983 */ /* 0x000ea80000100800 */
[----:B01----:R-:W3:Y:S04]  /*18410*/  LDL R2, [R1+0x1c8] ;  /* 0x0001c80001027983 */ /* 0x003ee80000100800 */
        /* <DEDUP_REMOVED lines=18> */
.L_x_5204:
[----:B------:R-:W-:Y:S05]  /*18540*/  BSYNC B0 ;  /* 0x0000000000007941 */ /* 0x000fea0003800000 */
.L_x_5203:
        /* <DEDUP_REMOVED lines=9> */
.L_x_5206:
[----:B------:R-:W-:Y:S05]  /*185e0*/  BSYNC B0 ;  /* 0x0000000000007941 */ /* 0x000fea0003800000 */
.L_x_5205:
[----:B------:R-:W-:Y:S04]  /*185f0*/  BSSY B0, `(.L_x_5207) ;  /* 0x0000006000007945 */ /* 0x000fe80003800000 */
[----:B-1----:R-:W-:Y:S05]  /*18600*/  @P0 BRA `(.L_x_5208) ;  /* 0x0000000000100947 */ /* 0x002fea0003800000 */
[----:B-----5:R-:W-:Y:S01]  /*18610*/  IMAD R6, R6, 0x8, R3 ;  /* 0x0000000806067824 */ /* 0x020fe200078e0203 */
[----:B------:R-:W-:-:S04]  /*18620*/  SHF.L.U32 R7, R7, 0x1f, RZ ;  /* 0x0000001f07077819 */ /* 0x000fc800000006ff */
[----:B------:R-:W1:Y:S02]  /*18630*/  SYNCS.PHASECHK.TRANS64.TRYWAIT P0, [R6+URZ], R7 ;  /* 0x00000007060075a7 */ /* 0x000e64000800017f */
[----:B-1----:R-:W-:Y:S05]  /*18640*/  @!P0 BRA `(.L_x_5209) ;  /* 0x0000010400808947 */ /* 0x002fea0003800000 */
.L_x_5208:
[----:B------:R-:W-:Y:S05]  /*18650*/  BSYNC B0 ;  /* 0x0000000000007941 */ /* 0x000fea0003800000 */
.L_x_5207:
        /* <DEDUP_REMOVED lines=57> */
.L_x_5211:
[----:B------:R-:W-:Y:S05]  /*189f0*/  BSYNC B0 ;  /* 0x0000000000007941 */ /* 0x000fea0003800000 */
.L_x_5210:
        /* <DEDUP_REMOVED lines=8> */
.L_x_5213:
[----:B------:R-:W-:Y:S05]  /*18a80*/  BSYNC B0 ;  /* 0x0000000000007941 */ /* 0x000fea0003800000 */
.L_x_5212:
[----:B------:R-:W-:Y:S04]  /*18a90*/  BSSY B0, `(.L_x_5214) ;  /* 0x0000004000007945 */ /* 0x000fe80003800000 */
[----:B-1----:R-:W-:Y:S05]  /*18aa0*/  @P0 BRA `(.L_x_5215) ;  /* 0x0000000000080947 */ /* 0x002fea0003800000 */
[----:B------:R-:W1:Y:S02]  /*18ab0*/  SYNCS.PHASECHK.TRANS64.TRYWAIT P0, [R12+URZ], R13 ;  /* 0x0000000d0c0075a7 */ /* 0x000e64000800017f */
[----:B-1----:R-:W-:Y:S05]  /*18ac0*/  @!P0 BRA `(.L_x_5216) ;  /* 0x0000010000748947 */ /* 0x002fea0003800000 */
.L_x_5215:
[----:B------:R-:W-:Y:S05]  /*18ad0*/  BSYNC B0 ;  /* 0x0000000000007941 */ /* 0x000fea0003800000 */
.L_x_5214:
        /* <DEDUP_REMOVED lines=439> */
.L_x_5218:
[----:B------:R-:W-:Y:S05]  /*1a650*/  BSYNC B0 ;  /* 0x0000000000007941 */ /* 0x000fea0003800000 */
.L_x_5217:
[----:B------:R-:W2:Y:S02]  /*1a660*/  LDL.64 R2, [R1+0x20] ;  /* 0x0000200001027983 */ /* 0x000ea40000100a00 */
[----:B--2---:R-:W-:-:S05]  /*1a670*/  MOV R2, R2 ;  /* 0x0000000200027202 */ /* 0x004fca0000000f00 */
[----:B-----5:R-:W-:-:S05]  /*1a680*/  IMAD R5, R5, 0x8, R2 ;  /* 0x0000000805057824 */ /* 0x020fca00078e0202 */
[----:B------:R-:W-:-:S04]  /*1a690*/  PRMT R5, R8, 0x654, R5 ;  /* 0x0000065408057816 */ /* 0x000fc80000000005 */
[----:B------:R0:W-:Y:S01]  /*1a6a0*/  SYNCS.ARRIVE.TRANS64.RED.A1T0 RZ, [R5+URZ], RZ ;  /* 0x000000ff05ff79a7 */ /* 0x0001e2000810043f */
[----:B------:R-:W2:Y:S04]  /*1a6b0*/  LDL R2, [R1+0xcc] ;  /* 0x0000cc0001027983 */ /* 0x000ea80000100800 */
[----:B------:R-:W3:Y:S04]  /*1a6c0*/  LDL.64 R18, [R1+0xf0] ;  /* 0x0000f00001127983 */ /* 0x000ee80000100a00 */
[----:B------:R-:W4:Y:S04]  /*1a6d0*/  LDL R15, [R1+0x50] ;  /* 0x00005000010f7983 */ /* 0x000f280000100800 */
[----:B------:R-:W4:Y:S04]  /*1a6e0*/  LDL R21, [R1+0xf8] ;  /* 0x0000f80001157983 */ /* 0x000f280000100800 */
[----:B------:R-:W4:Y:S04]  /*1a6f0*/  LDL.128 R8, [R1+0xe0] ;  /* 0x0000e00001087983 */ /* 0x000f280000100c00 */
[----:B0-----:R-:W4:Y:S01]  /*1a700*/  LDL.128 R4, [R1+0xd0] ;  /* 0x0000d00001047983 */ /* 0x001f220000100c00 */
[----:B------:R-:W-:Y:S01]  /*1a710*/  BSSY B0, `(.L_x_5219) ;  /* 0x000003b000007945 */ /* 0x000fe20003800000 */
[----:B--2---:R-:W-:-:S04]  /*1a720*/  SHF.R.S32.HI R3, RZ, 0x1f, R2 ;  /* 0x0000001fff037819 */ /* 0x004fc80000011402 */
        /* <DEDUP_REMOVED lines=15> */
[----:B---3--:R-:W-:Y:S01]  /*1a820*/  ISETP.NE.AND P0, PT, R18, 0x1, PT ;  /* 0x000000011200780c */ /* 0x008fe20003f05270 */
[----:B------:R-:W-:Y:S01]  /*1a830*/  IMAD.IADD R16, R3, 0x1, -R16 ;  /* 0x0000000103107824 */ /* 0x000fe200078e0a10 */
[----:B------:R-:W-:Y:S01]  /*1a840*/  LOP3.LUT R2, R2, 0x1ffffffe, RZ, 0xc0, !PT ;  /* 0x1ffffffe02027812 */ /* 0x000fe200078ec0ff */
[----:B----4-:R-:W-:-:S04]  /*1a850*/  IMAD R3, R15, 0x4, R12 ;  /* 0x000000040f037824 */ /* 0x010fc800078e020c */
[----:B------:R-:W-:Y:S02]  /*1a860*/  IMAD.IADD R2, R17, 0x1, -R2 ;  /* 0x0000000111027824 */ /* 0x000fe400078e0a02 */
[----:B------:R-:W-:-:S04]  /*1a870*/  IMAD.U32 R3, R3, 0x10, R16 ;  /* 0x0000001003037824 */ /* 0x000fc800078e0010 */
[----:B------:R-:W-:-:S04]  /*1a880*/  IMAD R2, R2, 0x8, R3 ;  /* 0x0000000802027824 */ /* 0x000fc800078e0203 */
[----:B------:R-:W-:-:S05]  /*1a890*/  @P0 IMAD.HI.U32 R12, R2, R19, RZ ;  /* 0x00000013020c0227 */ /* 0x000fca00078e00ff */
[----:B------:R-:W-:Y:S01]  /*1a8a0*/  @P0 SHF.R.U32.HI R2, RZ, R21, R12 ;  /* 0x00000015ff020219 */ /* 0x000fe2000001160c */
[----:B------:R-:W-:Y:S01]  /*1a8b0*/  IMAD.SHL.U32 R16, R0, 0x40, RZ ;  /* 0x0000004000107824 */ /* 0x000fe200078e00ff */
[----:B------:R-:W-:-:S03]  /*1a8c0*/  LOP3.LUT R14, R14, 0x7ffffffc, RZ, 0xc0, !PT ;  /* 0x7ffffffc0e0e7812 */ /* 0x000fc600078ec0ff */
[----:B------:R-:W0:Y:S01]  /*1a8d0*/  SHFL.IDX PT, R15, R2, RZ, 0x1c1f ;  /* 0x001c1fff020f7589 */ /* 0x000e2200000e0000 */
[----:B------:R-:W-:Y:S01]  /*1a8e0*/  IADD3 R3, -R16, 0x1, RZ ;  /* 0x0000000110037810 */ /* 0x000fe20007ffe1ff */
[----:B------:R-:W-:Y:S01]  /*1a8f0*/  IMAD.IADD R14, R13, 0x1, -R14 ;  /* 0x000000010d0e7824 */ /* 0x000fe200078e0a0e */
[----:B------:R-:W-:-:S03]  /*1a900*/  ISETP.GE.AND P1, PT, R9, 0x1, PT ;  /* 0x000000010900780c */ /* 0x000fc60003f26270 */
[----:B------:R-:W-:-:S05]  /*1a910*/  IMAD R3, R14, -0x2, R3 ;  /* 0xfffffffe0e037824 */ /* 0x000fca00078e0203 */
[----:B------:R-:W-:Y:S02]  /*1a920*/  IADD3 R12, -R4, R3, R5 ;  /* 0x00000003040c7210 */ /* 0x000fe40007ffe105 */
[----:B------:R-:W-:-:S03]  /*1a930*/  LOP3.LUT R3, RZ, R6, RZ, 0x33, !PT ;  /* 0x00000006ff037212 */ /* 0x000fc600078e33ff */
[C---:B------:R-:W-:Y:S02]  /*1a940*/  IMAD.IADD R13, R12.reuse, 0x1, R7 ;  /* 0x000000010c0d7824 */ /* 0x040fe400078e0207 */
[----:B------:R-:W-:Y:S02]  /*1a950*/  IMAD.IADD R12, R12, 0x1, R3 ;  /* 0x000000010c0c7824 */ /* 0x000fe400078e0203 */
[----:B------:R-:W-:Y:S02]  /*1a960*/  IMAD.IADD R18, R8, 0x1, -R16 ;  /* 0x0000000108127824 */ /* 0x000fe400078e0a10 */
[--C-:B0-----:R-:W-:Y:S02]  /*1a970*/  IMAD.IADD R6, R13, 0x1, R15.reuse ;  /* 0x000000010d067824 */ /* 0x101fe400078e020f */
        /* <DEDUP_REMOVED lines=12> */
.L_x_5222:
[----:B------:R-:W-:-:S13]  /*1aa40*/  ISETP.NE.AND P0, PT, R9, 0x1, PT ;  /* 0x000000010900780c */ /* 0x000fda0003f05270 */
[----:B------:R-:W-:-:S05]  /*1aa50*/  @P0 IMAD.HI.U32 R8, R7, R10, RZ ;  /* 0x0000000a07080227 */ /* 0x000fca00078e00ff */
[----:B------:R-:W-:-:S07]  /*1aa60*/  @P0 SHF.R.U32.HI R7, RZ, R11, R8 ;  /* 0x0000000bff070219 */ /* 0x000fce0000011608 */
.L_x_5223:
[----:B------:R-:W-:Y:S05]  /*1aa70*/  BSYNC B1 ;  /* 0x0000000000017941 */ /* 0x000fea0003800000 */
.L_x_5221:
[----:B------:R-:W-:-:S04]  /*1aa80*/  IMAD R7, R7, R9, -R16 ;  /* 0x0000000907077224 */ /* 0x000fc800078e0a10 */
[----:B------:R-:W-:-:S05]  /*1aa90*/  IMAD R8, R14, -0x2, R7 ;  /* 0xfffffffe0e087824 */ /* 0x000fca00078e0207 */
[----:B------:R-:W-:Y:S02]  /*1aaa0*/  VIMNMX R3, R3, R8, !PT ;  /* 0x0000000803037248 */ /* 0x000fe40007fe0100 */
[----:B------:R-:W-:-:S07]  /*1aab0*/  VIADDMNMX R6, R8, R9, R6, PT ;  /* 0x0000000908067246 */ /* 0x000fce0003800106 */
.L_x_5220:
[----:B------:R-:W-:Y:S05]  /*1aac0*/  BSYNC B0 ;  /* 0x0000000000007941 */ /* 0x000fea0003800000 */
.L_x_5219:
        /* <DEDUP_REMOVED lines=8> */
[----:B------:R-:W-:Y:S02]  /*1ab50*/  ISETP.LT.OR P3, PT, R6, 0x2, P3 ;  /* 0x000000020600780c */ /* 0x000fe40001f61670 */
[----:B------:R-:W-:Y:S02]  /*1ab60*/  FSEL R75, R28, -INF , !P2 ;  /* 0xff8000001c4b7808 */ /* 0x000fe40005000000 */
[----:B------:R-:W-:Y:S02]  /*1ab70*/  ISETP.GT.AND P2, PT, R3, 0x10, !P4 ;  /* 0x000000100300780c */ /* 0x000fe40006744270 */
[----:B------:R-:W-:Y:S02]  /*1ab80*/  ISETP.GE.AND P5, PT, R18, 0xa, PT ;  /* 0x0000000a1200780c */ /* 0x000fe40003fa6270 */
[----:B------:R-:W-:Y:S02]  /*1ab90*/  FSEL R71, R25, -INF , !P3 ;  /* 0xff80000019477808 */ /* 0x000fe40005800000 */
[----:B------:R-:W-:-:S02]  /*1aba0*/  P2R R25, PR, RZ, 0x10 ;  /* 0x00000010ff197803 */ /* 0x000fc40000000000 */
[----:B------:R-:W-:Y:S01]  /*1abb0*/  ISETP.LT.OR P2, PT, R6, 0x11, P2 ;  /* 0x000000110600780c */ /* 0x000fe20001741670 */
[----:B0-----:R-:W-:Y:S01]  /*1abc0*/  IMAD.IADD R7, R12, 0x1, R2 ;  /* 0x000000010c077824 */ /* 0x001fe200078e0202 */
        /* <DEDUP_REMOVED lines=74> */
.L_x_5227:
[----:B------:R-:W-:-:S13]  /*1b070*/  ISETP.NE.AND P6, PT, R9, 0x1, PT ;  /* 0x000000010900780c */ /* 0x000fda0003fc5270 */
[----:B------:R-:W-:-:S05]  /*1b080*/  @P6 IMAD.HI.U32 R10, R4, R10, RZ ;  /* 0x0000000a040a6227 */ /* 0x000fca00078e00ff */
[----:B------:R-:W-:-:S07]  /*1b090*/  @P6 SHF.R.U32.HI R4, RZ, R11, R10 ;  /* 0x0000000bff046219 */ /* 0x000fce000001160a */
.L_x_5228:
[----:B------:R-:W-:Y:S05]  /*1b0a0*/  BSYNC B1 ;  /* 0x0000000000017941 */ /* 0x000fea0003800000 */
.L_x_5226:
[----:B------:R-:W-:-:S04]  /*1b0b0*/  IMAD R3, R4, R9, -R16 ;  /* 0x0000000904037224 */ /* 0x000fc800078e0a10 */
[----:B------:R-:W-:-:S05]  /*1b0c0*/  IMAD R14, R14, -0x2, R3 ;  /* 0xfffffffe0e0e7824 */ /* 0x000fca00078e0203 */
[----:B------:R-:W-:Y:S02]  /*1b0d0*/  VIADDMNMX R6, R14, R9, R6, PT ;  /* 0x000000090e067246 */ /* 0x000fe40003800106 */
[----:B------:R-:W-:-:S07]  /*1b0e0*/  VIMNMX R7, R7, R14, !PT ;  /* 0x0000000e07077248 */ /* 0x000fce0007fe0100 */
.L_x_5225:
[----:B------:R-:W-:Y:S05]  /*1b0f0*/  BSYNC B0 ;  /* 0x0000000000007941 */ /* 0x000fea0003800000 */
.L_x_5224:
[C---:B------:R-:W-:Y:S01]  /*1b100*/  ISETP.GT.AND P1, PT, R7.reuse, 0x8, !P1 ;  /* 0x000000080700780c */ /* 0x040fe20004f24270 */
[----:B------:R-:W2:Y:S01]  /*1b110*/  LDL.64 R10, [R1+0x1e0] ;  /* 0x0001e000010a7983 */ /* 0x000ea20000100a00 */
[----:B------:R-:W-:Y:S02]  /*1b120*/  ISETP.GT.AND P0, PT, R7, 0x1, !P0 ;  /* 0x000000010700780c */ /* 0x000fe40004704270 */
[C---:B------:R-:W-:Y:S01]  /*1b130*/  ISETP.LT.OR P1, PT, R6.reuse, 0x9, P1 ;  /* 0x000000090600780c */ /* 0x040fe20000f21670 */
[----:B------:R-:W3:Y:S01]  /*1b140*/  LDL.64 R12, [R1+0xb8] ;  /* 0x0000b800010c7983 */ /* 0x000ee20000100a00 */
[----:B------:R-:W-:Y:S02]  /*1b150*/  ISETP.LT.OR P0, PT, R6, 0x2, P0 ;  /* 0x000000020600780c */ /* 0x000fe40000701670 */
[----:B------:R-:W-:Y:S02]  /*1b160*/  FSEL R159, R30, -INF , !P1 ;  /* 0xff8000001e9f7808 */ /* 0x000fe40004800000 */
[----:B------:R-:W-:-:S02]  /*1b170*/  ISETP.NE.AND P1, PT, R25, RZ, PT ;  /* 0x000000ff1900720c */ /* 0x000fc40003f25270 */
[----:B------:R-:W4:Y:S01]  /*1b180*/  LDL.64 R24, [R1+0x1d0] ;  /* 0x0001d00001187983 */ /* 0x000f220000100a00 */
[----:B------:R-:W-:Y:S02]  /*1b190*/  FSEL R151, R27, -INF , !P0 ;  /* 0xff8000001b977808 */ /* 0x000fe40004000000 */
[----:B------:R-:W-:Y:S02]  /*1b1a0*/  ISETP.NE.AND P0, PT, R21, RZ, PT ;  /* 0x000000ff1500720c */ /* 0x000fe40003f05270 */
[----:B------:R-:W-:Y:S02]  /*1b1b0*/  ISETP.NE.AND P6, PT, R32, RZ, PT ;  /* 0x000000ff2000720c */ /* 0x000fe40003fc5270 */
[----:B------:R-:W-:-:S04]  /*1b1c0*/  ISETP.GT.AND P0, PT, R7, 0x9, !P0 ;  /* 0x000000090700780c */ /* 0x000fc80004704270 */
[----:B------:R-:W-:-:S04]  /*1b1d0*/  ISETP.LT.OR P0, PT, R6, 0xa, P0 ;  /* 0x0000000a0600780c */ /* 0x000fc80000701670 */
[----:B------:R-:W-:Y:S02]  /*1b1e0*/  FSEL R163, R31, -INF , !P0 ;  /* 0xff8000001fa37808 */ /* 0x000fe40004000000 */
[----:B------:R-:W-:Y:S02]  /*1b1f0*/  ISETP.GT.AND P0, PT, R7, 0x10, !P1 ;  /* 0x000000100700780c */ /* 0x000fe40004f04270 */
[----:B------:R-:W-:Y:S02]  /*1b200*/  ISETP.NE.AND P1, PT, R37, RZ, PT ;  /* 0x000000ff2500720c */ /* 0x000fe40003f25270 */
        /* <DEDUP_REMOVED lines=10> */
[C---:B------:R-:W-:Y:S02]  /*1b2b0*/  ISETP.GT.AND P0, PT, R7.reuse, 0x19, !P6 ;  /* 0x000000190700780c */ /* 0x040fe40007704270 */
[C---:B------:R-:W-:Y:S02]  /*1b2c0*/  ISETP.GT.AND P1, PT, R7.reuse, 0x28, !P1 ;  /* 0x000000280700780c */ /* 0x040fe40004f24270 */
[----:B------:R-:W-:Y:S02]  /*1b2d0*/  ISETP.LT.OR P0, PT, R6, 0x1a, P0 ;  /* 0x0000001a0600780c */ /* 0x000fe40000701670 */
[----:B------:R-:W-:Y:S02]  /*1b2e0*/  ISETP.GT.AND P2, PT, R7, 0x29, !P2 ;  /* 0x000000290700780c */ /* 0x000fe40005744270 */
[----:B------:R-:W-:-:S02]  /*1b2f0*/  FSEL R153, R39, -INF , !P0 ;  /* 0xff80000027997808 */ /* 0x000fc40004000000 */
[----:B------:R-:W-:Y:S02]  /*1b300*/  ISETP.NE.AND P0, PT, R33, RZ, PT ;  /* 0x000000ff2100720c */ /* 0x000fe40003f05270 */
[C---:B------:R-:W-:Y:S02]  /*1b310*/  ISETP.GT.AND P3, PT, R7.reuse, 0x30, !P3 ;  /* 0x000000300700780c */ /* 0x040fe40005f64270 */
[C---:B------:R-:W-:Y:S02]  /*1b320*/  ISETP.GT.AND P0, PT, R7.reuse, 0x20, !P0 ;  /* 0x000000200700780c */ /* 0x040fe40004704270 */
[----:B------:R-:W-:Y:S02]  /*1b330*/  ISETP.GT.AND P4, PT, R7, 0x31, !P4 ;  /* 0x000000310700780c */ /* 0x000fe40006784270 */
[----:B------:R-:W-:Y:S02]  /*1b340*/  ISETP.LT.OR P0, PT, R6, 0x21, P0 ;  /* 0x000000210600780c */ /* 0x000fe40000701670 */
[----:B------:R-:W-:-:S02]  /*1b350*/  ISETP.NE.AND P6, PT, R18, RZ, PT ;  /* 0x000000ff1200720c */ /* 0x000fc40003fc5270 */
[----:B------:R-:W-:Y:S02]  /*1b360*/  FSEL R155, R42, -INF , !P0 ;  /* 0xff8000002a9b7808 */ /* 0x000fe40004000000 */
[----:B------:R-:W-:Y:S02]  /*1b370*/  ISETP.NE.AND P0, PT, R8, RZ, PT ;  /* 0x000000ff0800720c */ /* 0x000fe40003f05270 */
[----:B------:R-:W-:Y:S01]  /*1b380*/  ISETP.LT.OR P1, PT, R6, 0x29, P1 ;  /* 0x000000290600780c */ /* 0x000fe20000f21670 */
[----:B------:R-:W5:Y:S01]  /*1b390*/  LDL R8, [R1+0x1f0] ;  /* 0x0001f00001087983 */ /* 0x000f620000100800 */
[----:B------:R-:W-:-:S04]  /*1b3a0*/  ISETP.GT.AND P0, PT, R7, RZ, !P0 ;  /* 0x000000ff0700720c */ /* 0x000fc80004704270 */
[----:B------:R-:W-:-:S04]  /*1b3b0*/  ISETP.LT.OR P0, PT, R6, 0x1, P0 ;  /* 0x000000010600780c */ /* 0x000fc80000701670 */
[----:B------:R-:W-:Y:S02]  /*1b3c0*/  FSEL R16, R26, -INF , !P0 ;  /* 0xff8000001a107808 */ /* 0x000fe40004000000 */
[----:B------:R-:W-:-:S04]  /*1b3d0*/  ISETP.NE.AND P0, PT, R36, RZ, PT ;  /* 0x000000ff2400720c */ /* 0x000fc80003f05270 */
[----:B------:R-:W-:-:S04]  /*1b3e0*/  ISETP.GT.AND P0, PT, R7, 0x21, !P0 ;  /* 0x000000210700780c */ /* 0x000fc80004704270 */
[----:B------:R-:W-:-:S04]  /*1b3f0*/  ISETP.LT.OR P0, PT, R6, 0x22, P0 ;  /* 0x000000220600780c */ /* 0x000fc80000701670 */
[----:B------:R-:W-:Y:S02]  /*1b400*/  FSEL R166, R43, -INF , !P0 ;  /* 0xff8000002ba67808 */ /* 0x000fe40004000000 */
[----:B------:R-:W-:Y:S02]  /*1b410*/  ISETP.LT.OR P2, PT, R6, 0x2a, P2 ;  /* 0x0000002a0600780c */ /* 0x000fe40001741670 */
[----:B------:R-:W-:Y:S02]  /*1b420*/  FSEL R167, R46, -INF , !P1 ;  /* 0xff8000002ea77808 */ /* 0x000fe40004800000 */
[----:B------:R-:W-:Y:S02]  /*1b430*/  ISETP.LT.OR P3, PT, R6, 0x31, P3 ;  /* 0x000000310600780c */ /* 0x000fe40001f61670 */
[----:B------:R-:W-:Y:S02]  /*1b440*/  FSEL R168, R47, -INF , !P2 ;  /* 0xff8000002fa87808 */ /* 0x000fe40005000000 */
[----:B------:R-:W-:-:S02]  /*1b450*/  ISETP.GT.AND P5, PT, R7, 0x38, !P5 ;  /* 0x000000380700780c */ /* 0x000fc40006fa4270 */
[----:B------:R-:W-:Y:S02]  /*1b460*/  ISETP.LT.OR P4, PT, R6, 0x32, P4 ;  /* 0x000000320600780c */ /* 0x000fe40002781670 */
[----:B------:R-:W-:Y:S02]  /*1b470*/  FSEL R170, R50, -INF , !P3 ;  /* 0xff80000032aa7808 */ /* 0x000fe40005800000 */
[----:B------:R-:W-:Y:S02]  /*1b480*/  ISETP.GT.AND P6, PT, R7, 0x39, !P6 ;  /* 0x000000390700780c */ /* 0x000fe400077c4270 */
[C---:B------:R-:W-:Y:S02]  /*1b490*/  ISETP.LT.OR P5, PT, R6.reuse, 0x39, P5 ;  /* 0x000000390600780c */ /* 0x040fe40002fa1670 */
[----:B------:R-:W-:Y:S02]  /*1b4a0*/  FSEL R162, R51, -INF , !P4 ;  /* 0xff80000033a27808 */ /* 0x000fe40006000000 */
[----:B------:R-:W-:-:S02]  /*1b4b0*/  ISETP.LT.OR P6, PT, R6, 0x3a, P6 ;  /* 0x0000003a0600780c */ /* 0x000fc400037c1670 */
[----:B------:R-:W-:Y:S02]  /*1b4c0*/  FSEL R169, R54, -INF , !P5 ;  /* 0xff80000036a97808 */ /* 0x000fe40006800000 */
[----:B------:R-:W-:Y:S02]  /*1b4d0*/  FSEL R171, R55, -INF , !P6 ;  /* 0xff80000037ab7808 */ /* 0x000fe40007000000 */
[----:B----4-:R-:W-:-:S04]  /*1b4e0*/  FMNMX.FTZ R2, R19, R24, !PT ;  /* 0x0000001813027209 */ /* 0x010fc80007810000 */
        /* <DEDUP_REMOVED lines=30> */
[----:B------:R-:W0:Y:S01]  /*1b6d0*/  SHFL.BFLY PT, R5, R2, 0x2, 0x1f ;  /* 0x0c401f0002057f89 */ /* 0x000e2200000e0000 */
[----:B------:R-:W-:-:S05]  /*1b6e0*/  FMNMX.FTZ R3, R171, R4, !PT ;  /* 0x00000004ab037209 */ /* 0x000fca0007810000 */
[----:B------:R-:W-:Y:S04]  /*1b6f0*/  STL.64 [R1+0x1d0], R2 ;  /* 0x0001d00201007387 */ /* 0x000fe80000100a00 */
[----:B------:R-:W4:Y:S01]  /*1b700*/  LDL R18, [R1+0x1d4] ;  /* 0x0001d40001127983 */ /* 0x000f220000100800 */
[----:B0-----:R-:W-:-:S05]  /*1b710*/  FMNMX.FTZ R4, R2, R5, !PT ;  /* 0x0000000502047209 */ /* 0x001fca0007810000 */
[----:B------:R-:W0:Y:S02]  /*1b720*/  SHFL.BFLY PT, R5, R4, 0x1, 0x1f ;  /* 0x0c201f0004057f89 */ /* 0x000e2400000e0000 */
[----:B0-----:R-:W-:-:S05]  /*1b730*/  FMNMX.FTZ R6, R4, R5, !PT ;  /* 0x0000000504067209 */ /* 0x001fca0007810000 */
[----:B------:R-:W-:Y:S04]  /*1b740*/  STL [R1+0x1d0], R6 ;  /* 0x0001d00601007387 */ /* 0x000fe80000100800 */
[----:B------:R-:W2:Y:S04]  /*1b750*/  LDL R7, [R1+0x1d0] ;  /* 0x0001d00001077983 */ /* 0x000ea80000100800 */
[----:B----4-:R-:W0:Y:S02]  /*1b760*/  SHFL.BFLY PT, R5, R18, 0x2, 0x1f ;  /* 0x0c401f0012057f89 */ /* 0x010e2400000e0000 */
[----:B0-----:R-:W-:-:S05]  /*1b770*/  FMNMX.FTZ R5, R5, R18, !PT ;  /* 0x0000001205057209 */ /* 0x001fca0007810000 */
[----:B------:R-:W0:Y:S01]  /*1b780*/  SHFL.BFLY PT, R2, R5, 0x1, 0x1f ;  /* 0x0c201f0005027f89 */ /* 0x000e2200000e0000 */
[----:B--2---:R-:W-:Y:S02]  /*1b790*/  FSETP.NEU.FTZ.AND P0, PT, R7, -INF , PT ;  /* 0xff8000000700780b */ /* 0x004fe40003f1d000 */
[----:B0-----:R-:W-:Y:S02]  /*1b7a0*/  FMNMX.FTZ R2, R5, R2, !PT ;  /* 0x0000000205027209 */ /* 0x001fe40007810000 */
[----:B------:R-:W-:Y:S02]  /*1b7b0*/  FSEL R3, R7, RZ, P0 ;  /* 0x000000ff07037208 */ /* 0x000fe40000000000 */
[----:B------:R-:W-:-:S04]  /*1b7c0*/  FSETP.NEU.FTZ.AND P0, PT, R2, -INF , PT ;  /* 0xff8000000200780b */ /* 0x000fc80003f1d000 */
[----:B------:R-:W-:Y:S01]  /*1b7d0*/  FSEL R4, R2, RZ, P0 ;  /* 0x000000ff02047208 */ /* 0x000fe20000000000 */
[----:B------:R-:W-:-:S04]  /*1b7e0*/  FADD.FTZ R3, R24, -R3 ;  /* 0x8000000318037221 */ /* 0x000fc80000010000 */
[----:B------:R-:W-:Y:S01]  /*1b7f0*/  FADD.FTZ R25, R25, -R4 ;  /* 0x8000000419197221 */ /* 0x000fe20000010000 */
[----:B-----5:R-:W-:-:S03]  /*1b800*/  FMUL.FTZ R3, R3, R8 ;  /* 0x0000000803037220 */ /* 0x020fc60000410000 */
[----:B------:R-:W-:Y:S01]  /*1b810*/  FMUL.FTZ R25, R8, R25 ;  /* 0x0000001908197220 */ /* 0x000fe20000410000 */
[----:B------:R-:W0:Y:S08]  /*1b820*/  MUFU.EX2 R173, R3 ;  /* 0x0000000300ad7308 */ /* 0x000e300000000800 */
[----:B------:R-:W1:Y:S01]  /*1b830*/  MUFU.EX2 R174, R25 ;  /* 0x0000001900ae7308 */ /* 0x000e620000000800 */
[----:B------:R2:W-:Y:S01]  /*1b840*/  STL [R1+0x1d4], R2 ;  /* 0x0001d40201007387 */ /* 0x0005e20000100800 */
[----:B0-----:R-:W-:Y:S01]  /*1b850*/  FMUL.FTZ R10, R173, R10 ;  /* 0x0000000aad0a7220 */ /* 0x001fe20000410000 */
[----:B-1----:R-:W-:-:S05]  /*1b860*/  FMUL.FTZ R11, R11, R174 ;  /* 0x000000ae0b0b7220 */ /* 0x002fca0000410000 */
[----:B------:R2:W-:Y:S04]  /*1b870*/  STL.64 [R1+0x1e0], R10 ;  /* 0x0001e00a01007387 */ /* 0x0005e80000100a00 */
[----:B---3--:R-:W3:Y:S01]  /*1b880*/  LD.E R4, desc[UR36][R12.64+0x4] ;  /* 0x000004240c047980 */ /* 0x008ee2000c101900 */
[----:B------:R-:W-:Y:S01]  /*1b890*/  BSSY B0, `(.L_x_5229) ;  /* 0x000000c000007945 */ /* 0x000fe20003800000 */
[----:B---3--:R-:W-:-:S13]  /*1b8a0*/  ISETP.NE.AND P0, PT, R4, RZ, PT ;  /* 0x000000ff0400720c */ /* 0x008fda0003f05270 */
[----:B--2---:R-:W-:Y:S05]  /*1b8b0*/  @P0 BRA `(.L_x_5230) ;  /* 0x0000000000240947 */ /* 0x004fea0003800000 */
        /* <DEDUP_REMOVED lines=9> */
.L_x_5230:
[----:B------:R-:W-:Y:S05]  /*1b950*/  BSYNC B0 ;  /* 0x0000000000007941 */ /* 0x000fea0003800000 */
.L_x_5229:
        /* <DEDUP_REMOVED lines=9> */
.L_x_5232:
[----:B------:R-:W-:Y:S05]  /*1b9f0*/  BSYNC B0 ;  /* 0x0000000000007941 */ /* 0x000fea0003800000 */
.L_x_5231:
[----:B------:R-:W2:Y:S04]  /*1ba00*/  LDL R175, [R1+0x1f0] ;  /* 0x0001f00001af7983 */ /* 0x000ea80000100800 */
[----:B------:R-:W2:Y:S04]  /*1ba10*/  LDL.64 R6, [R1+0x1d0] ;  /* 0x0001d00001067983 */ /* 0x000ea80000100a00 */
[----:B------:R-:W3:Y:S04]  /*1ba20*/  LDL.64 R148, [R1+0x1e0] ;  /* 0x0001e00001947983 */ /* 0x000ee80000100a00 */
[----:B------:R-:W4:Y:S04]  /*1ba30*/  LDL.64 R64, [R1+0x200] ;  /* 0x0002000001407983 */ /* 0x000f280000100a00 */
[----:B------:R-:W4:Y:S04]  /*1ba40*/  LDL.64 R20, [R1+0x220] ;  /* 0x0002200001147983 */ /* 0x000f280000100a00 */
[----:B------:R-:W4:Y:S04]  /*1ba50*/  LDL.64 R128, [R1+0x348] ;  /* 0x0003480001807983 */ /* 0x000f280000100a00 */
[----:B0-----:R-:W4:Y:S04]  /*1ba60*/  LDL.64 R2, [R1+0x3f0] ;  /* 0x0003f00001027983 */ /* 0x001f280000100a00 */
        /* <DEDUP_REMOVED lines=46> */
[CC--:B--2---:R-:W-:Y:S01]  /*1bd50*/  FMUL.FTZ R4, R6.reuse, R175.reuse ;  /* 0x000000af06047220 */ /* 0x0c4fe20000410000 */
[----:B------:R-:W-:Y:S01]  /*1bd60*/  FSETP.NEU.FTZ.AND P0, PT, R6, -INF , PT ;  /* 0xff8000000600780b */ /* 0x000fe20003f1d000 */
[----:B------:R-:W-:-:S03]  /*1bd70*/  FMUL.FTZ R18, R7, R175 ;  /* 0x000000af07127220 */ /* 0x000fc60000410000 */
[----:B------:R-:W-:Y:S02]  /*1bd80*/  FSEL R4, R4, RZ, P0 ;  /* 0x000000ff04047208 */ /* 0x000fe40000000000 */
[----:B------:R-:W-:-:S03]  /*1bd90*/  FSETP.NEU.FTZ.AND P0, PT, R7, -INF , PT ;  /* 0xff8000000700780b */ /* 0x000fc60003f1d000 */
[-CC-:B------:R-:W-:Y:S01]  /*1bda0*/  FFMA.FTZ R146, R135, R175.reuse, -R4.reuse ;  /* 0x000000af87927223 */ /* 0x180fe20000010804 */
[----:B------:R-:W-:Y:S01]  /*1bdb0*/  FSEL R176, R18, RZ, P0 ;  /* 0x000000ff12b07208 */ /* 0x000fe20000000000 */
        /* <DEDUP_REMOVED lines=14> */
[----:B------:R0:W-:Y:S01]  /*1bea0*/  MUFU.EX2 R7, R146 ;  /* 0x0000009200077308 */ /* 0x0001e20000000800 */
[-C--:B------:R-:W-:Y:S01]  /*1beb0*/  FFMA.FTZ R4, R139, R175.reuse, -R4 ;  /* 0x000000af8b047223 */ /* 0x080fe20000010804 */
[-CC-:B------:R-:W-:Y:S01]  /*1bec0*/  FFMA.FTZ R157, R151, R175.reuse, -R176.reuse ;  /* 0x000000af979d7223 */ /* 0x180fe200000108b0 */
[----:B------:R-:W2:Y:S04]  /*1bed0*/  LDL.64 R70, [R1+0x360] ;  /* 0x0003600001467983 */ /* 0x000ea80000100a00 */
        /* <DEDUP_REMOVED lines=12> */
[----:B0-----:R-:W2:Y:S04]  /*1bfa0*/  LDL.64 R146, [R1+0x3d8] ;  /* 0x0003d80001927983 */ /* 0x001ea80000100a00 */
[----:B------:R-:W2:Y:S01]  /*1bfb0*/  LDL.64 R150, [R1+0x3e8] ;  /* 0x0003e80001967983 */ /* 0x000ea20000100a00 */
[-CC-:B------:R-:W-:Y:S01]  /*1bfc0*/  FFMA.FTZ R18, R16, R175.reuse, -R176.reuse ;  /* 0x000000af10127223 */ /* 0x180fe200000108b0 */
[----:B------:R-:W-:Y:S01]  /*1bfd0*/  MUFU.EX2 R19, R19 ;  /* 0x0000001300137308 */ /* 0x000fe20000000800 */
[-CC-:B------:R-:W-:Y:S01]  /*1bfe0*/  FFMA.FTZ R159, R159, R175.reuse, -R176.reuse ;  /* 0x000000af9f9f7223 */ /* 0x180fe200000108b0 */
[----:B------:R-:W-:-:S06]  /*1bff0*/  FFMA.FTZ R16, R163, R175, -R176 ;  /* 0x000000afa3107223 */ /* 0x000fcc00000108b0 */
[----:B------:R-:W3:Y:S01]  /*1c000*/  MUFU.EX2 R18, R18 ;  /* 0x0000001200127308 */ /* 0x000ee20000000800 */
[----:B------:R-:W-:-:S07]  /*1c010*/  FFMA.FTZ R161, R161, R175, -R176 ;  /* 0x000000afa1a17223 */ /* 0x000fce00000108b0 */
[----:B------:R-:W0:Y:S08]  /*1c020*/  MUFU.EX2 R157, R157 ;  /* 0x0000009d009d7308 */ /* 0x000e300000000800 */
[----:B------:R-:W1:Y:S01]  /*1c030*/  MUFU.EX2 R156, R156 ;  /* 0x0000009c009c7308 */ /* 0x000e620000000800 */
[----:B------:R-:W-:-:S07]  /*1c040*/  FFMA.FTZ R14, R14, R175, -R176 ;  /* 0x000000af0e0e7223 */ /* 0x000fce00000108b0 */
[----:B------:R-:W1:Y:S01]  /*1c050*/  MUFU.EX2 R159, R159 ;  /* 0x0000009f009f7308 */ /* 0x000e620000000800 */
[----:B------:R-:W-:-:S07]  /*1c060*/  FFMA.FTZ R163, R154, R175, -R176 ;  /* 0x000000af9aa37223 */ /* 0x000fce00000108b0 */
[----:B------:R-:W1:Y:S01]  /*1c070*/  MUFU.EX2 R158, R158 ;  /* 0x0000009e009e7308 */ /* 0x000e620000000800 */
[----:B---3--:R-:W-:Y:S01]  /*1c080*/  FADD.FTZ R154, R18, R149 ;  /* 0x00000095129a7221 */ /* 0x008fe20000010000 */
[----:B------:R-:W-:-:S06]  /*1c090*/  FADD.FTZ R149, R19, R148 ;  /* 0x0000009413957221 */ /* 0x000fcc0000010000 */
[----:B------:R-:W3:Y:S08]  /*1c0a0*/  MUFU.EX2 R16, R16 ;  /* 0x0000001000107308 */ /* 0x000ef00000000800 */
[----:B------:R-:W3:Y:S01]  /*1c0b0*/  MUFU.EX2 R17, R17 ;  /* 0x0000001100117308 */ /* 0x000ee20000000800 */
[----:B0-----:R-:W-:Y:S01]  /*1c0c0*/  FADD.FTZ R154, R157, R154 ;  /* 0x0000009a9d9a7221 */ /* 0x001fe20000010000 */
[----:B------:R-:W-:-:S06]  /*1c0d0*/  FFMA.FTZ R164, R153, R175, -R176 ;  /* 0x000000af99a47223 */ /* 0x000fcc00000108b0 */
[----:B------:R-:W0:Y:S01]  /*1c0e0*/  MUFU.EX2 R161, R161 ;  /* 0x000000a100a17308 */ /* 0x000e220000000800 */
[----:B-1----:R-:W-:-:S07]  /*1c0f0*/  FADD.FTZ R149, R156, R149 ;  /* 0x000000959c957221 */ /* 0x002fce0000010000 */
[----:B------:R-:W1:Y:S01]  /*1c100*/  MUFU.EX2 R160, R160 ;  /* 0x000000a000a07308 */ /* 0x000e620000000800 */
[----:B------:R-:W-:Y:S01]  /*1c110*/  FADD.FTZ R153, R159, R154 ;  /* 0x0000009a9f997221 */ /* 0x000fe20000010000 */
[----:B------:R-:W-:-:S06]  /*1c120*/  FFMA.FTZ R165, R155, R175, -R176 ;  /* 0x000000af9ba57223 */ /* 0x000fcc00000108b0 */
[----:B------:R-:W1:Y:S01]  /*1c130*/  MUFU.EX2 R14, R14 ;  /* 0x0000000e000e7308 */ /* 0x000e620000000800 */
[----:B------:R-:W-:-:S07]  /*1c140*/  FADD.FTZ R148, R158, R149 ;  /* 0x000000959e947221 */ /* 0x000fce0000010000 */
[----:B------:R-:W4:Y:S01]  /*1c150*/  MUFU.EX2 R15, R15 ;  /* 0x0000000f000f7308 */ /* 0x000f220000000800 */
[----:B---3--:R-:W-:Y:S01]  /*1c160*/  FADD.FTZ R154, R16, R153 ;  /* 0x00000099109a7221 */ /* 0x008fe20000010000 */
[----:B------:R-:W-:-:S06]  /*1c170*/  FFMA.FTZ R166, R166, R175, -R176 ;  /* 0x000000afa6a67223 */ /* 0x000fcc00000108b0 */
[----:B------:R-:W3:Y:S01]  /*1c180*/  MUFU.EX2 R163, R163 ;  /* 0x000000a300a37308 */ /* 0x000ee20000000800 */
[----:B------:R-:W-:-:S07]  /*1c190*/  FADD.FTZ R149, R17, R148 ;  /* 0x0000009411957221 */ /* 0x000fce0000010000 */
        /* <DEDUP_REMOVED lines=9> */
[----:B----4-:R-:W-:-:S07]  /*1c230*/  FADD.FTZ R149, R15, R148 ;  /* 0x000000940f957221 */ /* 0x010fce0000010000 */
[----:B------:R-:W4:Y:S01]  /*1c240*/  MUFU.EX2 R10, R10 ;  /* 0x0000000a000a7308 */ /* 0x000f220000000800 */
[----:B---3--:R-:W-:Y:S01]  /*1c250*/  FADD.FTZ R155, R163, R154 ;  /* 0x0000009aa39b7221 */ /* 0x008fe20000010000 */
[----:B------:R-:W-:-:S06]  /*1c260*/  FFMA.FTZ R153, R170, R175, -R176 ;  /* 0x000000afaa997223 */ /* 0x000fcc00000108b0 */
[----:B------:R-:W3:Y:S01]  /*1c270*/  MUFU.EX2 R166, R166 ;  /* 0x000000a600a67308 */ /* 0x000ee20000000800 */
[----:B------:R-:W-:-:S07]  /*1c280*/  FADD.FTZ R148, R12, R149 ;  /* 0x000000950c947221 */ /* 0x000fce0000010000 */
[----:B------:R-:W3:Y:S01]  /*1c290*/  MUFU.EX2 R11, R11 ;  /* 0x0000000b000b7308 */ /* 0x000ee20000000800 */
[----:B0-----:R-:W-:Y:S01]  /*1c2a0*/  FADD.FTZ R154, R164, R155 ;  /* 0x0000009ba49a7221 */ /* 0x001fe20000010000 */
[----:B-1----:R-:W-:-:S06]  /*1c2b0*/  FADD.FTZ R149, R13, R148 ;  /* 0x000000940d957221 */ /* 0x002fcc0000010000 */
[----:B------:R-:W0:Y:S01]  /*1c2c0*/  MUFU.EX2 R167, R167 ;  /* 0x000000a700a77308 */ /* 0x000e220000000800 */
[----:B------:R-:W-:-:S07]  /*1c2d0*/  FFMA.FTZ R168, R162, R175, -R176 ;  /* 0x000000afa2a87223 */ /* 0x000fce00000108b0 */
[----:B------:R-:W1:Y:S01]  /*1c2e0*/  MUFU.EX2 R9, R9 ;  /* 0x0000000900097308 */ /* 0x000e620000000800 */
[----:B------:R-:W-:Y:S01]  /*1c2f0*/  FADD.FTZ R155, R165, R154 ;  /* 0x0000009aa59b7221 */ /* 0x000fe20000010000 */
[----:B----4-:R-:W-:-:S06]  /*1c300*/  FADD.FTZ R148, R10, R149 ;  /* 0x000000950a947221 */ /* 0x010fcc0000010000 */
[----:B------:R-:W4:Y:S01]  /*1c310*/  MUFU.EX2 R172, R172 ;  /* 0x000000ac00ac7308 */ /* 0x000f220000000800 */
[----:B------:R-:W-:-:S07]  /*1c320*/  FFMA.FTZ R169, R169, R175, -R176 ;  /* 0x000000afa9a97223 */ /* 0x000fce00000108b0 */
[----:B------:R-:W4:Y:S01]  /*1c330*/  MUFU.EX2 R8, R8 ;  /* 0x0000000800087308 */ /* 0x000f220000000800 */
[----:B---3--:R-:W-:Y:S01]  /*1c340*/  FADD.FTZ R154, R166, R155 ;  /* 0x0000009ba69a7221 */ /* 0x008fe20000010000 */
[----:B------:R-:W-:-:S06]  /*1c350*/  FADD.FTZ R148, R11, R148 ;  /* 0x000000940b947221 */ /* 0x000fcc0000010000 */
[----:B------:R-:W3:Y:S01]  /*1c360*/  MUFU.EX2 R153, R153 ;  /* 0x0000009900997308 */ /* 0x000ee20000000800 */
[----:B------:R-:W-:-:S07]  /*1c370*/  FFMA.FTZ R170, R171, R175, -R176 ;  /* 0x000000afabaa7223 */ /* 0x000fce00000108b0 */
[----:B------:R-:W3:Y:S01]  /*1c380*/  MUFU.EX2 R6, R6 ;  /* 0x0000000600067308 */ /* 0x000ee20000000800 */
[----:B0-----:R-:W-:Y:S01]  /*1c390*/  FADD.FTZ R155, R167, R154 ;  /* 0x0000009aa79b7221 */ /* 0x001fe20000010000 */
[----:B-1----:R-:W-:Y:S01]  /*1c3a0*/  FADD.FTZ R149, R9, R148 ;  /* 0x0000009409957221 */ /* 0x002fe20000010000 */
[C---:B------:R-:W-:Y:S01]  /*1c3b0*/  FMUL.FTZ R65, R173.reuse, R65 ;  /* 0x00000041ad417220 */ /* 0x040fe20000410000 */
[----:B------:R-:W-:-:S04]  /*1c3c0*/  FMUL.FTZ R64, R173, R64 ;  /* 0x00000040ad407220 */ /* 0x000fc80000410000 */
[----:B------:R-:W-:Y:S08]  /*1c3d0*/  MUFU.EX2 R5, R5 ;  /* 0x0000000500057308 */ /* 0x000ff00000000800 */
[----:B------:R-:W0:Y:S01]  /*1c3e0*/  MUFU.EX2 R168, R168 ;  /* 0x000000a800a87308 */ /* 0x000e220000000800 */
[----:B----4-:R-:W-:Y:S01]  /*1c3f0*/  FADD.FTZ R148, R172, R155 ;  /* 0x0000009bac947221 */ /* 0x010fe20000010000 */
[----:B------:R-:W-:Y:S01]  /*1c400*/  FADD.FTZ R149, R8, R149 ;  /* 0x0000009508957221 */ /* 0x000fe20000010000 */
[C---:B------:R-:W-:Y:S01]  /*1c410*/  FMUL.FTZ R21, R173.reuse, R21 ;  /* 0x00000015ad157220 */ /* 0x040fe20000410000 */
[C---:B------:R-:W-:Y:S01]  /*1c420*/  FMUL.FTZ R20, R173.reuse, R20 ;  /* 0x00000014ad147220 */ /* 0x040fe20000410000 */
[C---:B------:R-:W-:Y:S01]  /*1c430*/  FMUL.FTZ R129, R174.reuse, R129 ;  /* 0x00000081ae817220 */ /* 0x040fe20000410000 */
[----:B------:R-:W-:Y:S01]  /*1c440*/  FMUL.FTZ R128, R174, R128 ;  /* 0x00000080ae807220 */ /* 0x000fe20000410000 */
[----:B------:R-:W-:Y:S01]  /*1c450*/  FMUL.FTZ R177, R173, R3 ;  /* 0x00000003adb17220 */ /* 0x000fe20000410000 */
[----:B------:R-:W1:Y:S01]  /*1c460*/  MUFU.EX2 R169, R169 ;  /* 0x000000a900a97308 */ /* 0x000e620000000800 */
[----:B---3--:R-:W-:Y:S01]  /*1c470*/  FADD.FTZ R155, R153, R148 ;  /* 0x00000094999b7221 */ /* 0x008fe20000010000 */
[----:B------:R-:W-:Y:S01]  /*1c480*/  FADD.FTZ R148, R6, R149 ;  /* 0x0000009506947221 */ /* 0x000fe20000010000 */
[C---:B------:R-:W-:Y:S01]  /*1c490*/  FMUL.FTZ R63, R174.reuse, R63 ;  /* 0x0000003fae3f7220 */ /* 0x040fe20000410000 */
[----:B------:R-:W-:Y:S01]  /*1c4a0*/  FMUL.FTZ R62, R174, R62 ;  /* 0x0000003eae3e7220 */ /* 0x000fe20000410000 */
[C---:B------:R-:W-:Y:S01]  /*1c4b0*/  FMUL.FTZ R67, R173.reuse, R67 ;  /* 0x00000043ad437220 */ /* 0x040fe20000410000 */
[C---:B------:R-:W-:Y:S01]  /*1c4c0*/  FMUL.FTZ R66, R173.reuse, R66 ;  /* 0x00000042ad427220 */ /* 0x040fe20000410000 */
[C---:B------:R-:W-:Y:S01]  /*1c4d0*/  FMUL.FTZ R25, R173.reuse, R25 ;  /* 0x00000019ad197220 */ /* 0x040fe20000410000 */
[----:B------:R-:W3:Y:S01]  /*1c4e0*/  MUFU.EX2 R4, R4 ;  /* 0x0000000400047308 */ /* 0x000ee20000000800 */
[C---:B------:R-:W-:Y:S01]  /*1c4f0*/  FMUL.FTZ R24, R173.reuse, R24 ;  /* 0x00000018ad187220 */ /* 0x040fe20000410000 */
[C---:B------:R-:W-:Y:S01]  /*1c500*/  FMUL.FTZ R27, R173.reuse, R27 ;  /* 0x0000001bad1b7220 */ /* 0x040fe20000410000 */
[C---:B------:R-:W-:Y:S01]  /*1c510*/  FMUL.FTZ R26, R173.reuse, R26 ;  /* 0x0000001aad1a7220 */ /* 0x040fe20000410000 */
[C---:B------:R-:W-:Y:S01]  /*1c520*/  FMUL.FTZ R29, R173.reuse, R29 ;  /* 0x0000001dad1d7220 */ /* 0x040fe20000410000 */
[C---:B------:R-:W-:Y:S01]  /*1c530*/  FMUL.FTZ R28, R173.reuse, R28 ;  /* 0x0000001cad1c7220 */ /* 0x040fe20000410000 */
[C---:B------:R-:W-:Y:S01]  /*1c540*/  FMUL.FTZ R31, R173.reuse, R31 ;  /* 0x0000001fad1f7220 */ /* 0x040fe20000410000 */
[----:B------:R-:W-:Y:S01]  /*1c550*/  FMUL.FTZ R30, R173, R30 ;  /* 0x0000001ead1e7220 */ /* 0x000fe20000410000 */
[----:B------:R-:W4:Y:S01]  /*1c560*/  MUFU.EX2 R170, R170 ;  /* 0x000000aa00aa7308 */ /* 0x000f220000000800 */
[----:B0-----:R-:W-:Y:S01]  /*1c570*/  FADD.FTZ R154, R168, R155 ;  /* 0x0000009ba89a7221 */ /* 0x001fe20000010000 */
[----:B------:R-:W-:Y:S01]  /*1c580*/  FADD.FTZ R148, R5, R148 ;  /* 0x0000009405947221 */ /* 0x000fe20000010000 */
[C---:B------:R-:W-:Y:S01]  /*1c590*/  FMUL.FTZ R33, R173.reuse, R33 ;  /* 0x00000021ad217220 */ /* 0x040fe20000410000 */
[----:B------:R-:W-:Y:S01]  /*1c5a0*/  FMUL.FTZ R32, R173, R32 ;  /* 0x00000020ad207220 */ /* 0x000fe20000410000 */
[----:B-1----:R-:W-:Y:S01]  /*1c5b0*/  FADD.FTZ R149, R169, R154 ;  /* 0x0000009aa9957221 */ /* 0x002fe20000010000 */
[----:B------:R-:W-:Y:S01]  /*1c5c0*/  FADD.FTZ R155, R7, R148 ;  /* 0x00000094079b7221 */ /* 0x000fe20000010000 */
[C---:B------:R-:W-:Y:S01]  /*1c5d0*/  FMUL.FTZ R35, R173.reuse, R35 ;  /* 0x00000023ad237220 */ /* 0x040fe20000410000 */
[C---:B------:R-:W-:Y:S01]  /*1c5e0*/  FMUL.FTZ R34, R173.reuse, R34 ;  /* 0x00000022ad227220 */ /* 0x040fe20000410000 */
[C---:B------:R-:W-:Y:S01]  /*1c5f0*/  FMUL.FTZ R37, R173.reuse, R37 ;  /* 0x00000025ad257220 */ /* 0x040fe20000410000 */
[----:B---3--:R-:W-:Y:S01]  /*1c600*/  FADD.FTZ R148, R4, R155 ;  /* 0x0000009b04947221 */ /* 0x008fe20000010000 */
[C---:B------:R-:W-:Y:S01]  /*1c610*/  FMUL.FTZ R176, R173.reuse, R2 ;  /* 0x00000002adb07220 */ /* 0x040fe20000410000 */
[C---:B------:R-:W-:Y:S01]  /*1c620*/  FMUL.FTZ R36, R173.reuse, R36 ;  /* 0x00000024ad247220 */ /* 0x040fe20000410000 */
[C---:B------:R-:W-:Y:S01]  /*1c630*/  FMUL.FTZ R39, R173.reuse, R39 ;  /* 0x00000027ad277220 */ /* 0x040fe20000410000 */
[C---:B------:R-:W-:Y:S01]  /*1c640*/  FMUL.FTZ R38, R173.reuse, R38 ;  /* 0x00000026ad267220 */ /* 0x040fe20000410000 */
[C---:B------:R-:W-:Y:S01]  /*1c650*/  FMUL.FTZ R41, R173.reuse, R41 ;  /* 0x00000029ad297220 */ /* 0x040fe20000410000 */
[C---:B------:R-:W-:Y:S01]  /*1c660*/  FMUL.FTZ R40, R173.reuse, R40 ;  /* 0x00000028ad287220 */ /* 0x040fe20000410000 */
[----:B----4-:R-:W-:Y:S01]  /*1c670*/  FADD.FTZ R149, R170, R149 ;  /* 0x00000095aa957221 */ /* 0x010fe20000010000 */
[C---:B------:R-:W-:Y:S01]  /*1c680*/  FMUL.FTZ R43, R173.reuse, R43 ;  /* 0x0000002bad2b7220 */ /* 0x040fe20000410000 */
[C---:B------:R-:W-:Y:S01]  /*1c690*/  FMUL.FTZ R42, R173.reuse, R42 ;  /* 0x0000002aad2a7220 */ /* 0x040fe20000410000 */
[C---:B------:R-:W-:Y:S01]  /*1c6a0*/  FMUL.FTZ R45, R173.reuse, R45 ;  /* 0x0000002dad2d7220 */ /* 0x040fe20000410000 */
[C---:B------:R-:W-:Y:S01]  /*1c6b0*/  FMUL.FTZ R44, R173.reuse, R44 ;  /* 0x0000002cad2c7220 */ /* 0x040fe20000410000 */
        /* <DEDUP_REMOVED lines=18> */
[C---:B--2---:R-:W-:Y:S01]  /*1c7e0*/  FMUL.FTZ R71, R173.reuse, R71 ;  /* 0x00000047ad477220 */ /* 0x044fe20000410000 */
        /* <DEDUP_REMOVED lines=9> */
[----:B------:R0:W-:Y:S04]  /*1c880*/  STL.64 [R1+0x220], R20 ;  /* 0x0002201401007387 */ /* 0x0001e80000100a00 */
[----:B------:R-:W-:Y:S01]  /*1c890*/  STL.64 [R1+0x348], R128 ;  /* 0x0003488001007387 */ /* 0x000fe20000100a00 */
[C---:B------:R-:W-:Y:S01]  /*1c8a0*/  FMUL.FTZ R76, R173.reuse, R76 ;  /* 0x0000004cad4c7220 */ /* 0x040fe20000410000 */
[C---:B------:R-:W-:Y:S01]  /*1c8b0*/  FMUL.FTZ R79, R173.reuse, R79 ;  /* 0x0000004fad4f7220 */ /* 0x040fe20000410000 */
[C---:B------:R-:W-:Y:S01]  /*1c8c0*/  FMUL.FTZ R78, R173.reuse, R78 ;  /* 0x0000004ead4e7220 */ /* 0x040fe20000410000 */
[C---:B------:R-:W-:Y:S01]  /*1c8d0*/  FMUL.FTZ R81, R173.reuse, R81 ;  /* 0x00000051ad517220 */ /* 0x040fe20000410000 */
[C---:B------:R-:W-:Y:S01]  /*1c8e0*/  FMUL.FTZ R80, R173.reuse, R80 ;  /* 0x00000050ad507220 */ /* 0x040fe20000410000 */
[C---:B------:R-:W-:Y:S01]  /*1c8f0*/  FMUL.FTZ R83, R173.reuse, R83 ;  /* 0x00000053ad537220 */ /* 0x040fe20000410000 */
[C---:B------:R-:W-:Y:S01]  /*1c900*/  FMUL.FTZ R82, R173.reuse, R82 ;  /* 0x00000052ad527220 */ /* 0x040fe20000410000 */
[----:B0-----:R-:W4:Y:S04]  /*1c910*/  LDL R20, [R1+0x200] ;  /* 0x0002000001147983 */ /* 0x001f280000100800 */
[----:B------:R-:W2:Y:S01]  /*1c920*/  LDL R21, [R1+0x34c] ;  /* 0x00034c0001157983 */ /* 0x000ea20000100800 */
        /* <DEDUP_REMOVED lines=125> */
[----:B0-----:R-:W2:Y:S04]  /*1d100*/  LDL R86, [R1+0x204] ;  /* 0x0002040001567983 */ /* 0x001ea80000100800 */
[----:B-1----:R-:W2:Y:S04]  /*1d110*/  LDL R88, [R1+0x208] ;  /* 0x0002080001587983 */ /* 0x002ea80000100800 */
        /* <DEDUP_REMOVED lines=10> */
[----:B---3--:R-:W3:Y:S04]  /*1d1c0*/  LDL R104, [R1+0x234] ;  /* 0x0002340001687983 */ /* 0x008ee80000100800 */
        /* <DEDUP_REMOVED lines=113> */
[----:B------:R-:W-:Y:S04]  /*1d8e0*/  STL [R1+0x200], R20 ;  /* 0x0002001401007387 */ /* 0x000fe80000100800 */
[----:B------:R0:W-:Y:S04]  /*1d8f0*/  STL [R1+0x34c], R21 ;  /* 0x00034c1501007387 */ /* 0x0001e80000100800 */
[----:B------:R-:W2:Y:S04]  /*1d900*/  LDL R171, [R1+0x1c0] ;  /* 0x0001c00001ab7983 */ /* 0x000ea80000100800 */
[----:B0-----:R-:W2:Y:S04]  /*1d910*/  LDL.64 R20, [R1+0x88] ;  /* 0x0000880001147983 */ /* 0x001ea80000100a00 */
        /* <DEDUP_REMOVED lines=182> */
[----:B------:R0:W-:Y:S04]  /*1e480*/  STSM.16.M88.4 [R2], R160 ;  /* 0x000000a002007844 */ /* 0x0001e80000000200 */
        /* <DEDUP_REMOVED lines=8> */
[----:B0-----:R-:W-:Y:S02]  /*1e510*/  VIADD R2, R20, 0x100 ;  /* 0x0000010014027836 */ /* 0x001fe40000000000 */
        /* <DEDUP_REMOVED lines=415> */
.L_x_5234:
[----:B------:R-:W-:Y:S05]  /*1ff10*/  BSYNC B0 ;  /* 0x0000000000007941 */ /* 0x000fea0003800000 */
.L_x_5233:
        /* <DEDUP_REMOVED lines=9> */
.L_x_5202:
[----:B------:R-:W-:Y:S05]  /*1ffb0*/  WARPSYNC.ALL ;  /* 0x0000000000007948 */ /* 0x000fea0003800000 */
[----:B------:R-:W2:Y:S04]  /*1ffc0*/  LDL R5, [R1+0x1e0] ;  /* 0x0001e00001057983 */ /* 0x000ea80000100800 */
[----:B------:R-:W3:Y:S04]  /*1ffd0*/  LDL R6, [R1+0x1e4] ;  /* 0x0001e40001067983 */ /* 0x000ee80000100800 */
[----:B------:R-:W4:Y:S01]  /*1ffe0*/  LDL.64 R14, [R1+0xb8] ;  /* 0x0000b800010e7983 */ /* 0x000f220000100a00 */
[----:B------:R-:W-:Y:S01]  /*1fff0*/  IMAD.MOV.U32 R8, RZ, RZ, -0x800000 ;  /* 0xff800000ff087424 */ /* 0x000fe200078e00ff */
[----:B------:R-:W-:Y:S08]  /*20000*/  BAR.ARV 0x8, 0x100 ;  /* 0x0204000000007b1d */ /* 0x000ff00000002000 */
[----:B------:R-:W-:Y:S06]  /*20010*/  BAR.SYNC.DEFER_BLOCKING 0xf, 0x100 ;  /* 0x03c4000000007b1d */ /* 0x000fec0000010000 */
[----:B--2---:R-:W2:Y:S02]  /*20020*/  SHFL.BFLY PT, R0, R5, 0x2, 0x1f ;  /* 0x0c401f0005007f89 */ /* 0x004ea400000e0000 */
[----:B--2---:R-:W-:-:S05]  /*20030*/  FADD.FTZ R0, R5, R0 ;  /* 0x0000000005007221 */ /* 0x004fca0000010000 */
[----:B------:R-:W0:Y:S02]  /*20040*/  SHFL.BFLY PT, R3, R0, 0x1, 0x1f ;  /* 0x0c201f0000037f89 */ /* 0x000e2400000e0000 */
[----:B01----:R-:W-:-:S05]  /*20050*/  FADD.FTZ R2, R0, R3 ;  /* 0x0000000300027221 */ /* 0x003fca0000010000 */
[----:B------:R-:W-:Y:S04]  /*20060*/  STL [R1+0x1e0], R2 ;  /* 0x0001e00201007387 */ /* 0x000fe80000100800 */
[----:B------:R-:W2:Y:S04]  /*20070*/  LDL R13, [R1+0x1e0] ;  /* 0x0001e000010d7983 */ /* 0x000ea80000100800 */
[----:B---3--:R-:W0:Y:S02]  /*20080*/  SHFL.BFLY PT, R3, R6, 0x2, 0x1f ;  /* 0x0c401f0006037f89 */ /* 0x008e2400000e0000 */
[----:B0-----:R-:W-:-:S05]  /*20090*/  FADD.FTZ R3, R3, R6 ;  /* 0x0000000603037221 */ /* 0x001fca0000010000 */
[----:B------:R-:W0:Y:S02]  /*200a0*/  SHFL.BFLY PT, R4, R3, 0x1, 0x1f ;  /* 0x0c201f0003047f89 */ /* 0x000e2400000e0000 */
[----:B0-----:R-:W-:-:S05]  /*200b0*/  FADD.FTZ R4, R3, R4 ;  /* 0x0000000403047221 */ /* 0x001fca0000010000 */
[----:B------:R-:W-:-:S13]  /*200c0*/  FSETP.NE.FTZ.AND P2, PT, R4, RZ, PT ;  /* 0x000000ff0400720b */ /* 0x000fda0003f55000 */
[----:B------:R-:W3:Y:S04]  /*200d0*/  @P2 LDL R7, [R1+0x1f0] ;  /* 0x0001f00001072983 */ /* 0x000ee80000100800 */
[----:B------:R-:W5:Y:S01]  /*200e0*/  @P2 LDL R10, [R1+0x1d4] ;  /* 0x0001d400010a2983 */ /* 0x000f620000100800 */
[----:B--2---:R-:W-:-:S13]  /*200f0*/  FSETP.NE.FTZ.AND P1, PT, R13, RZ, PT ;  /* 0x000000ff0d00720b */ /* 0x004fda0003f35000 */
[----:B------:R-:W2:Y:S04]  /*20100*/  @P1 LDL R5, [R1+0x1f0] ;  /* 0x0001f00001051983 */ /* 0x000ea80000100800 */
[----:B------:R-:W4:Y:S01]  /*20110*/  @P1 LDL R2, [R1+0x1d0] ;  /* 0x0001d00001021983 */ /* 0x000f220000100800 */
[----:B------:R-:W0:Y:S08]  /*20120*/  @P2 MUFU.LG2 R9, R4 ;  /* 0x0000000400092308 */ /* 0x000e300000000c00 */
[----:B------:R-:W1:Y:S01]  /*20130*/  @P1 MUFU.LG2 R6, R13 ;  /* 0x0000000d00061308 */ /* 0x000e620000000c00 */
[----:B------:R-:W-:-:S02]  /*20140*/  IMAD.MOV.U32 R0, RZ, RZ, -0x800000 ;  /* 0xff800000ff007424 */ /* 0x000fc400078e00ff */
[----:B0-----:R-:W-:Y:S01]  /*20150*/  @P2 FMUL.FTZ R12, R9, 0.69314718246459960938 ;  /* 0x3f317218090c2820 */ /* 0x001fe20000410000 */
[----:B-1----:R-:W-:Y:S01]  /*20160*/  @P1 FMUL.FTZ R6, R6, 0.69314718246459960938 ;  /* 0x3f31721806061820 */ /* 0x002fe20000410000 */
[----:B------:R-:W-:Y:S01]  /*20170*/  STL [R1+0x1e4], R4 ;  /* 0x0001e40401007387 */ /* 0x000fe20000100800 */
[----:B---3--:R-:W-:-:S04]  /*20180*/  @P2 FMUL.FTZ R7, R7, 0.69314718246459960938 ;  /* 0x3f31721807072820 */ /* 0x008fc80000410000 */
[----:B-----5:R-:W-:-:S05]  /*20190*/  @P2 FFMA.FTZ R8, R7, R10, R12 ;  /* 0x0000000a07082223 */ /* 0x020fca000001000c */
[----:B------:R0:W-:Y:S01]  /*201a0*/  STL [R1+0x1e4], R8 ;  /* 0x0001e40801007387 */ /* 0x0001e20000100800 */
[----:B--2---:R-:W-:-:S04]  /*201b0*/  @P1 FMUL.FTZ R5, R5, 0.69314718246459960938 ;  /* 0x3f31721805051820 */ /* 0x004fc80000410000 */
[----:B----4-:R-:W-:-:S05]  /*201c0*/  @P1 FFMA.FTZ R0, R5, R2, R6 ;  /* 0x0000000205001223 */ /* 0x010fca0000010006 */
[----:B------:R1:W-:Y:S04]  /*201d0*/  STL [R1+0x1e0], R0 ;  /* 0x0001e00001007387 */ /* 0x0003e80000100800 */
[----:B------:R-:W2:Y:S02]  /*201e0*/  LD.E R2, desc[UR36][R14.64+0x4] ;  /* 0x000004240e027980 */ /* 0x000ea4000c101900 */
[----:B--2---:R-:W-:Y:S02]  /*201f0*/  ISETP.NE.AND P0, PT, R2, RZ, PT ;  /* 0x000000ff0200720c */ /* 0x004fe40003f05270 */
[----:B------:R-:W2:Y:S11]  /*20200*/  LDL R2, [R1+0x1c0] ;  /* 0x0001c00001027983 */ /* 0x000eb60000100800 */
[----:B------:R-:W3:Y:S04]  /*20210*/  @!P0 LDL.64 R6, [R1+0xc0] ;  /* 0x0000c00001068983 */ /* 0x000ee80000100a00 */
[----:B------:R-:W2:Y:S01]  /*20220*/  @!P0 LD.E R3, desc[UR36][R14.64] ;  /* 0x000000240e038980 */ /* 0x000ea2000c101900 */
[----:B------:R-:W-:-:S06]  /*20230*/  IMAD.MOV.U32 R47, RZ, RZ, RZ ;  /* 0x000000ffff2f7224 */ /* 0x000fcc00078e00ff */
[----:B------:R-:W4:Y:S01]  /*20240*/  @P1 MUFU.RCP R47, R13 ;  /* 0x0000000d002f1308 */ /* 0x000f220000001000 */
[----:B---3--:R-:W0:Y:S01]  /*20250*/  @!P0 LD.E.64 R6, desc[UR36][R6.64] ;  /* 0x0000002406068980 */ /* 0x008e22000c101b00 */
[----:B--2---:R-:W-:-:S04]  /*20260*/  @!P0 IMAD R3, R2, 0x40, R3 ;  /* 0x0000004002038824 */ /* 0x004fc800078e0203 */
[----:B0-----:R-:W-:-:S05]  /*20270*/  @!P0 IMAD.WIDE R8, R3, 0x4, R6 ;  /* 0x0000000403088825 */ /* 0x001fca00078e0206 */
[----:B----4-:R0:W-:Y:S04]  /*20280*/  @!P0 ST.E desc[UR36][R8.64], R47 ;  /* 0x0000002f08008985 */ /* 0x0101e8000c101924 */
[----:B------:R-:W1:Y:S04]  /*20290*/  @!P0 LDL.64 R14, [R1+0xb8] ;  /* 0x0000b800010e8983 */ /* 0x000e680000100a00 */
[----:B-1----:R-:W2:Y:S02]  /*202a0*/  @!P0 LD.E R0, desc[UR36][R14.64+0x4] ;  /* 0x000004240e008980 */ /* 0x002ea4000c101900 */
[----:B--2---:R-:W-:-:S13]  /*202b0*/  @!P0 ISETP.NE.AND P0, PT, R0, RZ, PT ;  /* 0x000000ff0000820c */ /* 0x004fda0003f05270 */
[----:B------:R-:W2:Y:S04]  /*202c0*/  @!P0 LDL.64 R10, [R1+0xc0] ;  /* 0x0000c000010a8983 */ /* 0x000ea80000100a00 */
[----:B------:R-:W3:Y:S01]  /*202d0*/  @!P0 LD.E R3, desc[UR36][R14.64] ;  /* 0x000000240e038980 */ /* 0x000ee2000c101900 */
[----:B------:R-:W-:-:S06]  /*202e0*/  IMAD.MOV.U32 R0, RZ, RZ, RZ ;  /* 0x000000ffff007224 */ /* 0x000fcc00078e00ff */
[----:B------:R-:W1:Y:S01]  /*202f0*/  @P2 MUFU.RCP R0, R4 ;  /* 0x0000000400002308 */ /* 0x000e620000001000 */
[----:B--2---:R-:W2:Y:S01]  /*20300*/  @!P0 LD.E.64 R10, desc[UR36][R10.64] ;  /* 0x000000240a0a8980 */ /* 0x004ea2000c101b00 */
[----:B---3--:R-:W-:-:S04]  /*20310*/  @!P0 IMAD R3, R2, 0x40, R3 ;  /* 0x0000004002038824 */ /* 0x008fc800078e0203 */
[----:B------:R-:W-:-:S04]  /*20320*/  @!P0 VIADD R3, R3, 0x8 ;  /* 0x0000000803038836 */ /* 0x000fc80000000000 */
[----:B--2---:R-:W-:-:S05]  /*20330*/  @!P0 IMAD.WIDE R2, R3, 0x4, R10 ;  /* 0x0000000403028825 */ /* 0x004fca00078e020a */
[----:B-1----:R1:W-:Y:S04]  /*20340*/  @!P0 ST.E desc[UR36][R2.64], R0 ;  /* 0x0000000002008985 */ /* 0x0023e8000c101924 */
        /* <DEDUP_REMOVED lines=28> */
[----:B0-----:R-:W5:Y:S04]  /*20510*/  LDL.64 R8, [R1+0x3a8] ;  /* 0x0003a80001087983 */ /* 0x001f680000100a00 */
[----:B------:R-:W5:Y:S04]  /*20520*/  LDL.64 R4, [R1+0x3b8] ;  /* 0x0003b80001047983 */ /* 0x000f680000100a00 */
[----:B------:R-:W5:Y:S04]  /*20530*/  LDL.64 R10, [R1+0x3c8] ;  /* 0x0003c800010a7983 */ /* 0x000f680000100a00 */
[----:B-1----:R-:W5:Y:S04]  /*20540*/  LDL.64 R2, [R1+0x3d8] ;  /* 0x0003d80001027983 */ /* 0x002f680000100a00 */
        /* <DEDUP_REMOVED lines=33> */
[----:B------:R-:W5:Y:S04]  /*20760*/  LDL R45, [R1+0x1c8] ;  /* 0x0001c800012d7983 */ /* 0x000f680000100800 */
[----:B------:R-:W5:Y:S01]  /*20770*/  LDL R22, [R1+0x1cc] ;  /* 0x0001cc0001167983 */ /* 0x000f620000100800 */
[----:B--2---:R-:W-:-:S05]  /*20780*/  VIADD R46, R46, 0x1 ;  /* 0x000000012e2e7836 */ /* 0x004fca0000000000 */
[----:B------:R-:W-:-:S13]  /*20790*/  ISETP.NE.AND P0, PT, R46, 0x2, PT ;  /* 0x000000022e00780c */ /* 0x000fda0003f05270 */
[----:B------:R-:W2:Y:S01]  /*207a0*/  @!P0 LDL R44, [R1+0x1c4] ;  /* 0x0001c400012c8983 */ /* 0x000ea20000100800 */
[-C--:B---3--:R-:W-:Y:S01]  /*207b0*/  FMUL.FTZ R135, R135, R0.reuse ;  /* 0x0000000087877220 */ /* 0x088fe20000410000 */
[-C--:B------:R-:W-:Y:S01]  /*207c0*/  FMUL.FTZ R134, R134, R0.reuse ;  /* 0x0000000086867220 */ /* 0x080fe20000410000 */
[-C--:B----4-:R-:W-:Y:S01]  /*207d0*/  FMUL.FTZ R119, R119, R0.reuse ;  /* 0x0000000077777220 */ /* 0x090fe20000410000 */
[-C--:B------:R-:W-:Y:S01]  /*207e0*/  FMUL.FTZ R118, R118, R0.reuse ;  /* 0x0000000076767220 */ /* 0x080fe20000410000 */
[-C--:B-----5:R-:W-:Y:S01]  /*207f0*/  FMUL.FTZ R121, R121, R0.reuse ;  /* 0x0000000079797220 */ /* 0x0a0fe20000410000 */
        /* <DEDUP_REMOVED lines=123> */
[----:B------:R-:W-:-:S02]  /*20fb0*/  VIADD R0, R45, 0x1 ;  /* 0x000000012d007836 */ /* 0x000fc40000000000 */
[----:B------:R-:W-:Y:S01]  /*20fc0*/  VIADD R22, R22, 0x1 ;  /* 0x0000000116167836 */ /* 0x000fe20000000000 */
[----:B------:R-:W-:Y:S04]  /*20fd0*/  STL [R1+0x1c0], R46 ;  /* 0x0001c02e01007387 */ /* 0x000fe80000100800 */
        /* <DEDUP_REMOVED lines=11> */
[----:B------:R-:W-:Y:S01]  /*21090*/  STL.64 [R1+0x290], R72 ;  /* 0x0002904801007387 */ /* 0x000fe20000100a00 */
[----:B--2---:R-:W-:-:S03]  /*210a0*/  @!P0 LOP3.LUT R44, R44, 0x1, RZ, 0x3c, !PT ;  /* 0x000000012c2c8812 */ /* 0x004fc600078e3cff */
        /* <DEDUP_REMOVED lines=51> */
[----:B------:R-:W-:Y:S04]  /*213e0*/  STL [R1+0x1c8], R0 ;  /* 0x0001c80001007387 */ /* 0x000fe80000100800 */
[----:B------:R-:W-:Y:S04]  /*213f0*/  @!P0 STL [R1+0x1c4], R44 ;  /* 0x0001c42c01008387 */ /* 0x000fe80000100800 */
[----:B------:R-:W-:Y:S04]  /*21400*/  STL [R1+0x1cc], R22 ;  /* 0x0001cc1601007387 */ /* 0x000fe80000100800 */
[----:B------:R-:W-:Y:S04]  /*21410*/  @!P0 STL [R1+0x1c0], RZ ;  /* 0x0001c0ff01008387 */ /* 0x000fe80000100800 */
[----:B------:R0:W-:Y:S02]  /*21420*/  STL.64 [R1+0x3d8], R2 ;  /* 0x0003d80201007387 */ /* 0x0001e40000100a00 */
[----:B0-----:R-:W-:Y:S01]  /*21430*/  IMAD.MOV.U32 R3, RZ, RZ, 0x1 ;  /* 0x00000001ff037424 */ /* 0x001fe200078e00ff */
[----:B------:R-:W-:Y:S06]  /*21440*/  BAR.ARV 0xe, 0x100 ;  /* 0x0384000000007b1d */ /* 0x000fec0000002000 */
.L_x_5118:
[----:B0-----:R-:W-:-:S04]  /*21450*/  PRMT R0, R3, 0x9910, RZ ;  /* 0x0000991003007816 */ /* 0x001fc800000000ff */
[----:B------:R-:W-:-:S13]  /*21460*/  ISETP.NE.AND P0, PT, R0, RZ, PT ;  /* 0x000000ff0000720c */ /* 0x000fda0003f05270 */
[----:B------:R-:W-:Y:S05]  /*21470*/  @!P0 BRA `(.L_x_5236) ;  /* 0x0000002400f88947 */ /* 0x000fea0003800000 */
[----:B------:R-:W0:Y:S01]  /*21480*/  S2R R0, SR_TID.X ;  /* 0x0000000000007919 */ /* 0x000e220000002100 */
[----:B------:R-:W1:Y:S01]  /*21490*/  S2UR UR5, SR_CgaCtaId ;  /* 0x00000000000579c3 */ /* 0x000e620000008800 */
[----:B------:R-:W-:Y:S01]  /*214a0*/  UMOV UR4, 0x400 ;  /* 0x0000040000047882 */ /* 0x000fe20000000000 */
[----:B------:R-:W-:-:S06]  /*214b0*/  SHF.R.S32.HI R14, RZ, 0x1f, R152 ;  /* 0x0000001fff0e7819 */ /* 0x000fcc0000011498 */
[----:B------:R-:W-:Y:S01]  /*214c0*/  BAR.SYNC.DEFER_BLOCKING 0x1, 0x100 ;  /* 0x0044000000007b1d */ /* 0x000fe20000010000 */
[----:B------:R-:W-:-:S07]  /*214d0*/  SHF.R.S32.HI R16, RZ, 0x1f, R23 ;  /* 0x0000001fff107819 */ /* 0x000fce0000011417 */
[----:B------:R-:W2:Y:S01]  /*214e0*/  LDC R29, c[0x0][0xce8] ;  /* 0x00033a00ff1d7b82 */ /* 0x000ea20000000800 */
[----:B------:R-:W3:Y:S07]  /*214f0*/  S2R R20, SR_CTAID.X ;  /* 0x0000000000147919 */ /* 0x000eee0000002500 */
[----:B------:R-:W4:Y:S01]  /*21500*/  LDC.64 R18, c[0x0][0xc40] ;  /* 0x00031000ff127b82 */ /* 0x000f220000000a00 */
[----:B-1----:R-:W-:-:S04]  /*21510*/  ULEA UR4, UR5, UR4, 0x18 ;  /* 0x0000000405047291 */ /* 0x002fc8000f8ec03f */
[----:B------:R-:W-:Y:S01]  /*21520*/  UIADD3 UR4, UR4, 0x38820, URZ ;  /* 0x0003882004047890 */ /* 0x000fe2000fffe03f */
[----:B0-----:R-:W-:-:S03]  /*21530*/  VIADD R5, R0, 0xffffff80 ;  /* 0xffffff8000057836 */ /* 0x001fc60000000000 */
[----:B------:R-:W-:Y:S01]  /*21540*/  UPRMT UR4, URZ, 0x654, UR4 ;  /* 0x000006543f047896 */ /* 0x000fe20008000004 */
[----:B--2---:R-:W-:Y:S02]  /*21550*/  ISETP.NE.AND P1, PT, R29, 0x1, PT ;  /* 0x000000011d00780c */ /* 0x004fe40003f25270 */
[----:B------:R-:W-:-:S04]  /*21560*/  SHF.R.S32.HI R2, RZ, 0x1f, R5 ;  /* 0x0000001fff027819 */ /* 0x000fc80000011405 */
[----:B------:R-:W-:Y:S02]  /*21570*/  LEA.HI R0, R2, R5, RZ, 0x7 ;  /* 0x0000000502007211 */ /* 0x000fe400078f38ff */
[----:B------:R-:W-:Y:S02]  /*21580*/  SYNCS.ARRIVE.TRANS64.RED.A1T0 RZ, [UR4], RZ ;  /* 0x000000ffffff79a7 */ /* 0x000fe40008100404 */
[----:B------:R-:W-:Y:S02]  /*21590*/  SHF.R.S32.HI R24, RZ, 0x7, R0 ;  /* 0x00000007ff187819 */ /* 0x000fe40000011400 */
[----:B------:R-:W-:-:S03]  /*215a0*/  LOP3.LUT R4, R0, 0xffffff80, RZ, 0xc0, !PT ;  /* 0xffffff8000047812 */ /* 0x000fc600078ec0ff */
[----:B------:R-:W0:Y:S02]  /*215b0*/  SHFL.IDX PT, R3, R24, RZ, 0x1f ;  /* 0x00001fff18037589 */ /* 0x000e2400000e0000 */
[----:B------:R-:W-:Y:S01]  /*215c0*/  IMAD.IADD R25, R5, 0x1, -R4 ;  /* 0x0000000105197824 */ /* 0x000fe200078e0a04 */
[----:B------:R-:W-:-:S04]  /*215d0*/  LEA.HI R4, R2, R5, RZ, 0x2 ;  /* 0x0000000502047211 */ /* 0x000fc800078f10ff */
[----:B------:R-:W-:Y:S02]  /*215e0*/  SHF.R.S32.HI R22, RZ, 0x1f, R25 ;  /* 0x0000001fff167819 */ /* 0x000fe40000011419 */
[----:B------:R-:W-:Y:S02]  /*215f0*/  LOP3.LUT R4, R4, 0xfffffffc, RZ, 0xc0, !PT ;  /* 0xfffffffc04047812 */ /* 0x000fe400078ec0ff */
[----:B------:R-:W-:-:S03]  /*21600*/  LEA.HI R21, R22, R25, RZ, 0x2 ;  /* 0x0000001916157211 */ /* 0x000fc600078f10ff */
[----:B------:R-:W-:Y:S01]  /*21610*/  IMAD.IADD R28, R5, 0x1, -R4 ;  /* 0x00000001051c7824 */ /* 0x000fe200078e0a04 */
[--C-:B------:R-:W-:Y:S02]  /*21620*/  SHF.R.S32.HI R26, RZ, 0x2, R21.reuse ;  /* 0x00000002ff1a7819 */ /* 0x100fe40000011415 */
[----:B0-----:R-:W-:Y:S02]  /*21630*/  ISETP.NE.AND P0, PT, R3, RZ, PT ;  /* 0x000000ff0300720c */ /* 0x001fe40003f05270 */
[----:B------:R-:W-:-:S04]  /*21640*/  SHF.R.S32.HI R3, RZ, 0x1f, R21 ;  /* 0x0000001fff037819 */ /* 0x000fc80000011415 */
[----:B------:R-:W-:-:S04]  /*21650*/  LEA.HI R3, R3, R26, RZ, 0x3 ;  /* 0x0000001a03037211 */ /* 0x000fc800078f18ff */
[----:B------:R-:W-:-:S03]  /*21660*/  LOP3.LUT R27, R3, 0xfffffff8, RZ, 0xc0, !PT ;  /* 0xfffffff8031b7812 */ /* 0x000fc600078ec0ff */
[----:B---34-:R-:W-:Y:S05]  /*21670*/  @P0 BRA `(.L_x_5237) ;  /* 0x0000000400500947 */ /* 0x018fea0003800000 */
[----:B------:R-:W-:Y:S01]  /*21680*/  LOP3.LUT R0, R0, 0xffffff80, RZ, 0xc0, !PT ;  /* 0xffffff8000007812 */ /* 0x000fe200078ec0ff */
[----:B------:R-:W0:Y:S01]  /*21690*/  S2R R11, SR_CTAID.X ;  /* 0x00000000000b7919 */ /* 0x000e220000002500 */
[----:B------:R-:W1:Y:S01]  /*216a0*/  LDC R12, c[0x0][0xce8] ;  /* 0x00033a00ff0c7b82 */ /* 0x000e620000000800 */
[----:B------:R-:W-:Y:S01]  /*216b0*/  LEA.HI R9, R24, R24, RZ, 0x1 ;  /* 0x0000001818097211 */ /* 0x000fe200078f08ff */
[----:B------:R-:W-:Y:S01]  /*216c0*/  ULDC UR4, c[0x0][0xb88] ;  /* 0x0002e20000047ab9 */ /* 0x000fe20000000800 */
[----:B------:R-:W-:Y:S02]  /*216d0*/  IMAD.IADD R0, R5, 0x1, -R0 ;  /* 0x0000000105007824 */ /* 0x000fe400078e0a00 */
[----:B------:R-:W-:-:S03]  /*216e0*/  LOP3.LUT R13, R9, 0xfffffe, RZ, 0xc0, !PT ;  /* 0x00fffffe090d7812 */ /* 0x000fc600078ec0ff */
[----:B------:R-:W-:Y:S02]  /*216f0*/  SHF.R.S32.HI R3, RZ, 0x1f, R0 ;  /* 0x0000001fff037819 */ /* 0x000fe40000011400 */
[----:B------:R-:W-:Y:S02]  /*21700*/  IMAD.IADD R13, R24, 0x1, -R13 ;  /* 0x00000001180d7824 */ /* 0x000fe400078e0a0d */
[CC--:B------:R-:W-:Y:S02]  /*21710*/  LEA.HI R4, R3.reuse, R0.reuse, RZ, 0x2 ;  /* 0x0000000003047211 */ /* 0x0c0fe400078f10ff */
[----:B------:R-:W-:Y:S02]  /*21720*/  LEA.HI R3, R3, R0, RZ, 0x5 ;  /* 0x0000000003037211 */ /* 0x000fe400078f28ff */
[--C-:B------:R-:W-:Y:S02]  /*21730*/  SHF.R.S32.HI R6, RZ, 0x2, R4.reuse ;  /* 0x00000002ff067819 */ /* 0x100fe40000011404 */
[----:B------:R-:W-:-:S04]  /*21740*/  SHF.R.S32.HI R7, RZ, 0x1f, R4 ;  /* 0x0000001fff077819 */ /* 0x000fc80000011404 */
[----:B------:R-:W-:Y:S02]  /*21750*/  LEA.HI R8, R7, R6, RZ, 0x3 ;  /* 0x0000000607087211 */ /* 0x000fe400078f18ff */
[----:B------:R-:W-:Y:S02]  /*21760*/  LOP3.LUT R7, R4, 0x7ffffffc, RZ, 0xc0, !PT ;  /* 0x7ffffffc04077812 */ /* 0x000fe400078ec0ff */
[----:B------:R-:W-:Y:S01]  /*21770*/  LOP3.LUT R9, R8, 0xfffffff8, RZ, 0xc0, !PT ;  /* 0xfffffff808097812 */ /* 0x000fe200078ec0ff */
[----:B-1----:R-:W-:Y:S01]  /*21780*/  IMAD R8, R12, UR4, RZ ;  /* 0x000000040c087c24 */ /* 0x002fe2000f8e02ff */
[----:B------:R-:W-:Y:S01]  /*21790*/  SHF.R.S32.HI R4, RZ, 0x5, R3 ;  /* 0x00000005ff047819 */ /* 0x000fe20000011403 */
[----:B------:R-:W-:Y:S01]  /*217a0*/  IMAD.IADD R0, R0, 0x1, -R7 ;  /* 0x0000000100007824 */ /* 0x000fe200078e0a07 */
[----:B------:R-:W1:Y:S01]  /*217b0*/  S2UR UR6, SR_CTAID.Z ;  /* 0x00000000000679c3 */ /* 0x000e620000002700 */
[----:B------:R-:W-:Y:S01]  /*217c0*/  IMAD.IADD R9, R6, 0x1, -R9 ;  /* 0x0000000106097824 */ /* 0x000fe200078e0a09 */
[----:B------:R-:W-:Y:S01]  /*217d0*/  ISETP.NE.AND P3, PT, R12, 0x1, PT ;  /* 0x000000010c00780c */ /* 0x000fe20003f65270 */
[----:B------:R-:W-:Y:S01]  /*217e0*/  IMAD.U32 R3, R13, -0x100, RZ ;  /* 0xffffff000d037824 */ /* 0x000fe200078e00ff */
[----:B------:R-:W-:Y:S01]  /*217f0*/  ULDC.64 UR4, c[0x0][0xcd0] ;  /* 0x0003340000047ab9 */ /* 0x000fe20000000a00 */
[----:B------:R-:W-:-:S02]  /*21800*/  IMAD.SHL.U32 R0, R0, 0x2, RZ ;  /* 0x0000000200007824 */ /* 0x000fc400078e00ff */
[----:B------:R-:W-:Y:S01]  /*21810*/  IMAD R10, R4, 0x10, R9 ;  /* 0x00000010040a7824 */ /* 0x000fe200078e0209 */
[----:B------:R-:W2:Y:S02]  /*21820*/  LDC.64 R6, c[0x0][0xcd8] ;  /* 0x00033600ff067b82 */ /* 0x000ea40000000a00 */
[----:B------:R-:W-:Y:S01]  /*21830*/  ISETP.NE.AND P0, PT, R0, R3, PT ;  /* 0x000000030000720c */ /* 0x000fe20003f05270 */
[----:B0-----:R-:W-:-:S05]  /*21840*/  IMAD R13, R11, 0x40, R10 ;  /* 0x000000400b0d7824 */ /* 0x001fca00078e020a */
[----:B------:R-:W-:Y:S01]  /*21850*/  ISETP.GE.OR P2, PT, R13, R8, P0 ;  /* 0x000000080d00720c */ /* 0x000fe20000746670 */
[----:B------:R-:W0:-:S12]  /*21860*/  @P3 LDC R4, c[0x0][0xcec] ;  /* 0x00033b00ff043b82 */ /* 0x000e180000000800 */
[----:B------:R-:W3:Y:S01]  /*21870*/  @!P2 LDL R15, [R1+0x1e0] ;  /* 0x0001e000010fa983 */ /* 0x000ee20000100800 */
[----:B------:R-:W-:Y:S01]  /*21880*/  LEA.HI R0, R2, R5, RZ, 0x2 ;  /* 0x0000000502007211 */ /* 0x000fe200078f10ff */
[----:B-1----:R-:W-:Y:S01]  /*21890*/  USHF.R.S32.HI UR7, URZ, 0x1f, UR6 ;  /* 0x0000001f3f077899 */ /* 0x002fe20008011406 */
[----:B------:R-:W1:Y:S01]  /*218a0*/  S2UR UR6, SR_CTAID.Z ;  /* 0x00000000000679c3 */ /* 0x000e620000002700 */
[----:B------:R-:W-:Y:S01]  /*218b0*/  IMAD R9, R14, UR4, RZ ;  /* 0x000000040e097c24 */ /* 0x000fe2000f8e02ff */
[----:B------:R-:W-:Y:S01]  /*218c0*/  LOP3.LUT R0, R0, 0xfffffffc, RZ, 0xc0, !PT ;  /* 0xfffffffc00007812 */ /* 0x000fe200078ec0ff */
[----:B------:R-:W-:Y:S01]  /*218d0*/  VIADD R13, R13, 0x8 ;  /* 0x000000080d0d7836 */ /* 0x000fe20000000000 */
[----:B------:R-:W-:Y:S01]  /*218e0*/  BSSY B0, `(.L_x_5237) ;  /* 0x000002d000007945 */ /* 0x000fe20003800000 */
[----:B------:R-:W-:Y:S02]  /*218f0*/  IMAD R9, R152, UR5, R9 ;  /* 0x0000000598097c24 */ /* 0x000fe4000f8e0209 */
[----:B------:R-:W-:Y:S01]  /*21900*/  IMAD.IADD R0, R5, 0x1, -R0 ;  /* 0x0000000105007824 */ /* 0x000fe200078e0a00 */
[----:B------:R-:W-:Y:S01]  /*21910*/  ISETP.GE.OR P0, PT, R13, R8, P0 ;  /* 0x000000080d00720c */ /* 0x000fe20000706670 */
[----:B------:R-:W4:Y:S03]  /*21920*/  @P3 LDC R5, c[0x0][0xcf0] ;  /* 0x00033c00ff053b82 */ /* 0x000f260000000800 */
[----:B------:R-:W-:-:S04]  /*21930*/  LEA.HI R2, R0, R0, RZ, 0x1 ;  /* 0x0000000000027211 */ /* 0x000fc800078f08ff */
[----:B------:R-:W-:-:S05]  /*21940*/  LOP3.LUT R3, R2, 0x1ffffffe, RZ, 0xc0, !PT ;  /* 0x1ffffffe02037812 */ /* 0x000fca00078ec0ff */
[----:B------:R-:W-:Y:S02]  /*21950*/  IMAD.IADD R0, R0, 0x1, -R3 ;  /* 0x0000000100007824 */ /* 0x000fe400078e0a03 */
[----:B------:R-:W-:Y:S01]  /*21960*/  IMAD.WIDE.U32 R2, R152, UR4, RZ ;  /* 0x0000000498027c25 */ /* 0x000fe2000f8e00ff */
[----:B------:R-:W-:-:S03]  /*21970*/  ULDC.64 UR4, c[0x0][0xce0] ;  /* 0x0003380000047ab9 */ /* 0x000fc60000000a00 */
[----:B------:R-:W-:Y:S02]  /*21980*/  IMAD R0, R0, 0x8, R10 ;  /* 0x0000000800007824 */ /* 0x000fe400078e020a */
[----:B------:R-:W-:Y:S02]  /*21990*/  IMAD.IADD R3, R3, 0x1, R9 ;  /* 0x0000000103037824 */ /* 0x000fe400078e0209 */
[----:B------:R-:W-:Y:S02]  /*219a0*/  IMAD R9, R11, 0x40, R0 ;  /* 0x000000400b097824 */ /* 0x000fe400078e0200 */
[----:B--2---:R-:W-:Y:S02]  /*219b0*/  IMAD R10, R6, UR7, RZ ;  /* 0x00000007060a7c24 */ /* 0x004fe4000f8e02ff */
[----:B0-----:R-:W-:-:S04]  /*219c0*/  @P3 IMAD.HI.U32 R4, R9, R4, RZ ;  /* 0x0000000409043227 */ /* 0x001fc800078e00ff */
[----:B-1----:R-:W-:Y:S02]  /*219d0*/  IMAD R17, R7, UR6, R10 ;  /* 0x0000000607117c24 */ /* 0x002fe4000f8e020a */
[----:B------:R-:W-:Y:S01]  /*219e0*/  IMAD.MOV.U32 R11, RZ, RZ, R9 ;  /* 0x000000ffff0b7224 */ /* 0x000fe200078e0009 */
[----:B----4-:R-:W-:Y:S01]  /*219f0*/  @P3 SHF.R.U32.HI R11, RZ, R5, R4 ;  /* 0x00000005ff0b3219 */ /* 0x010fe20000011604 */
[----:B------:R-:W-:-:S04]  /*21a00*/  IMAD.WIDE.U32 R6, R6, UR6, R2 ;  /* 0x0000000606067c25 */ /* 0x000fc8000f8e0002 */
[----:B------:R-:W-:Y:S02]  /*21a10*/  IMAD.IADD R7, R7, 0x1, R17 ;  /* 0x0000000107077824 */ /* 0x000fe400078e0211 */
[----:B------:R-:W-:Y:S02]  /*21a20*/  IMAD.MOV R5, RZ, RZ, -R11 ;  /* 0x000000ffff057224 */ /* 0x000fe400078e0a0b */
[----:B------:R-:W-:Y:S02]  /*21a30*/  IMAD R0, R16, UR4, RZ ;  /* 0x0000000410007c24 */ /* 0x000fe4000f8e02ff */
[----:B------:R-:W-:Y:S01]  /*21a40*/  IMAD.WIDE.U32 R2, R23, UR4, R6 ;  /* 0x0000000417027c25 */ /* 0x000fe2000f8e0006 */
[----:B------:R-:W-:-:S03]  /*21a50*/  SHF.R.S32.HI R7, RZ, 0x1f, R11 ;  /* 0x0000001fff077819 */ /* 0x000fc6000001140b */
[----:B------:R-:W-:Y:S01]  /*21a60*/  IMAD R5, R12, R5, R9 ;  /* 0x000000050c057224 */ /* 0x000fe200078e0209 */
[----:B------:R-:W-:Y:S01]  /*21a70*/  IADD3 R2, P3, R11, R2, RZ ;  /* 0x000000020b027210 */ /* 0x000fe20007f7e0ff */
        /* <DEDUP_REMOVED lines=9> */
[----:B------:R-:W-:-:S04]  /*21b10*/  IMAD.IADD R3, R3, 0x1, R5 ;  /* 0x0000000103037824 */ /* 0x000fc800078e0205 */
[----:B------:R-:W-:Y:S01]  /*21b20*/  SHFL.IDX PT, R4, R0, 0x1, 0x1c1f ;  /* 0x003c1f0000047f89 */ /* 0x000fe200000e0000 */
[----:B------:R-:W-:-:S03]  /*21b30*/  LEA.HI.X R6, R2, UR5, R3, 0x2, P3 ;  /* 0x0000000502067c11 */ /* 0x000fc600098f1403 */
[----:B------:R-:W-:Y:S04]  /*21b40*/  SHFL.IDX PT, R2, R0, RZ, 0x1c1f ;  /* 0x001c1fff00027589 */ /* 0x000fe800000e0000 */
[----:B------:R-:W3:Y:S04]  /*21b50*/  SHFL.IDX PT, R3, R6, RZ, 0x1c1f ;  /* 0x001c1fff06037589 */ /* 0x000ee800000e0000 */
[----:B------:R0:W1:Y:S04]  /*21b60*/  SHFL.IDX PT, R5, R6, 0x1, 0x1c1f ;  /* 0x003c1f0006057f89 */ /* 0x00006800000e0000 */
[----:B---3--:R0:W-:Y:S01]  /*21b70*/  @!P2 ST.E desc[UR36][R2.64], R15 ;  /* 0x0000000f0200a985 */ /* 0x0081e2000c101924 */
[----:B-1----:R-:W-:Y:S05]  /*21b80*/  @P0 BRA `(.L_x_5238) ;  /* 0x0000000000080947 */ /* 0x002fea0003800000 */
[----:B0-----:R-:W2:Y:S04]  /*21b90*/  LDL R3, [R1+0x1e4] ;  /* 0x0001e40001037983 */ /* 0x001ea80000100800 */
[----:B--2---:R1:W-:Y:S02]  /*21ba0*/  ST.E desc[UR36][R4.64], R3 ;  /* 0x0000000304007985 */ /* 0x0043e4000c101924 */
.L_x_5238:
[----:B------:R-:W-:Y:S05]  /*21bb0*/  BSYNC B0 ;  /* 0x0000000000007941 */ /* 0x000fea0003800000 */
.L_x_5237:
[----:B------:R-:W2:Y:S01]  /*21bc0*/  S2UR UR6, SR_CTAID.Z ;  /* 0x00000000000679c3 */ /* 0x000ea20000002700 */
[----:B------:R-:W-:Y:S01]  /*21bd0*/  LEA.HI R0, R28, R28, RZ, 0x1 ;  /* 0x0000001c1c007211 */ /* 0x000fe200078f08ff */
[----:B------:R-:W-:Y:S01]  /*21be0*/  ULDC.64 UR4, c[0x0][0xc38] ;  /* 0x00030e0000047ab9 */ /* 0x000fe20000000a00 */
[----:B------:R-:W-:Y:S01]  /*21bf0*/  LEA.HI R22, R22, R25, RZ, 0x5 ;  /* 0x0000001916167211 */ /* 0x000fe200078f28ff */
[----:B01----:R-:W-:Y:S01]  /*21c00*/  IMAD R3, R14, UR4, RZ ;  /* 0x000000040e037c24 */ /* 0x003fe2000f8e02ff */
[----:B------:R-:W-:Y:S01]  /*21c10*/  LOP3.LUT R7, R0, 0x1ffffffe, RZ, 0xc0, !PT ;  /* 0x1ffffffe00077812 */ /* 0x000fe200078ec0ff */
[----:B------:R-:W-:Y:S01]  /*21c20*/  IMAD.IADD R27, R26, 0x1, -R27 ;  /* 0x000000011a1b7824 */ /* 0x000fe200078e0a1b */
[----:B------:R-:W-:Y:S01]  /*21c30*/  SHF.R.S32.HI R22, RZ, 0x5, R22 ;  /* 0x00000005ff167819 */ /* 0x000fe20000011416 */
[----:B------:R-:W0:Y:S01]  /*21c40*/  @P1 LDC R4, c[0x0][0xcec] ;  /* 0x00033b00ff041b82 */ /* 0x000e220000000800 */
[C---:B------:R-:W-:Y:S01]  /*21c50*/  IMAD R5, R152.reuse, UR5, R3 ;  /* 0x0000000598057c24 */ /* 0x040fe2000f8e0203 */
[----:B------:R-:W-:Y:S01]  /*21c60*/  BSSY B0, `(.L_x_5239) ;  /* 0x0000115000007945 */ /* 0x000fe20003800000 */
[----:B------:R-:W-:Y:S01]  /*21c70*/  IMAD.WIDE.U32 R2, R152, UR4, RZ ;  /* 0x0000000498027c25 */ /* 0x000fe2000f8e00ff */
[----:B------:R-:W-:-:S03]  /*21c80*/  ULDC.64 UR4, c[0x0][0xc48] ;  /* 0x0003120000047ab9 */ /* 0x000fc60000000a00 */
[----:B------:R-:W-:Y:S01]  /*21c90*/  IMAD.IADD R28, R28, 0x1, -R7 ;  /* 0x000000011c1c7824 */ /* 0x000fe200078e0a07 */
[----:B------:R-:W1:Y:S01]  /*21ca0*/  @P1 LDC R11, c[0x0][0xcf0] ;  /* 0x00033c00ff0b1b82 */ /* 0x000e620000000800 */
[----:B------:R-:W-:Y:S02]  /*21cb0*/  IMAD R27, R22, 0x10, R27 ;  /* 0x00000010161b7824 */ /* 0x000fe400078e021b */
[----:B------:R-:W-:Y:S02]  /*21cc0*/  IMAD.IADD R3, R3, 0x1, R5 ;  /* 0x0000000103037824 */ /* 0x000fe400078e0205 */
[----:B------:R-:W-:Y:S01]  /*21cd0*/  IMAD R5, R28, 0x8, R27 ;  /* 0x000000081c057824 */ /* 0x000fe200078e021b */
[----:B--2---:R-:W-:Y:S02]  /*21ce0*/  USHF.R.S32.HI UR7, URZ, 0x1f, UR6 ;  /* 0x0000001f3f077899 */ /* 0x004fe40008011406 */
[----:B------:R-:W2:Y:S01]  /*21cf0*/  S2UR UR6, SR_CTAID.Z ;  /* 0x00000000000679c3 */ /* 0x000ea20000002700 */
[----:B------:R-:W-:-:S02]  /*21d00*/  IMAD R9, R20, 0x40, R5 ;  /* 0x0000004014097824 */ /* 0x000fc400078e0205 */
[----:B------:R-:W-:Y:S02]  /*21d10*/  IMAD R20, R20, 0x40, R27 ;  /* 0x0000004014147824 */ /* 0x000fe400078e021b */
[----:B------:R-:W-:Y:S02]  /*21d20*/  IMAD R0, R18, UR7, RZ ;  /* 0x0000000712007c24 */ /* 0x000fe4000f8e02ff */
[----:B0-----:R-:W-:-:S04]  /*21d30*/  @P1 IMAD.HI.U32 R4, R9, R4, RZ ;  /* 0x0000000409041227 */ /* 0x001fc800078e00ff */
[----:B------:R-:W-:Y:S01]  /*21d40*/  IMAD.MOV.U32 R5, RZ, RZ, R9 ;  /* 0x000000ffff057224 */ /* 0x000fe200078e0009 */
[----:B-1----:R-:W-:-:S05]  /*21d50*/  @P1 SHF.R.U32.HI R5, RZ, R11, R4 ;  /* 0x0000000bff051219 */ /* 0x002fca0000011604 */
[----:B------:R-:W-:Y:S02]  /*21d60*/  IMAD.MOV R4, RZ, RZ, -R5 ;  /* 0x000000ffff047224 */ /* 0x000fe400078e0a05 */
[----:B--2---:R-:W-:Y:S02]  /*21d70*/  IMAD R7, R19, UR6, R0 ;  /* 0x0000000613077c24 */ /* 0x004fe4000f8e0200 */
[----:B------:R-:W-:-:S04]  /*21d80*/  IMAD.WIDE.U32 R2, R18, UR6, R2 ;  /* 0x0000000612027c25 */ /* 0x000fc8000f8e0002 */
[----:B------:R-:W-:Y:S02]  /*21d90*/  IMAD R0, R16, UR4, RZ ;  /* 0x0000000410007c24 */ /* 0x000fe4000f8e02ff */
[----:B------:R-:W-:Y:S02]  /*21da0*/  IMAD.IADD R3, R3, 0x1, R7 ;  /* 0x0000000103037824 */ /* 0x000fe400078e0207 */
        /* <DEDUP_REMOVED lines=13> */
[C---:B------:R-:W-:Y:S01]  /*21e80*/  IMAD R5, R23.reuse, UR5, R0 ;  /* 0x0000000517057c24 */ /* 0x040fe2000f8e0200 */
[----:B------:R-:W-:Y:S01]  /*21e90*/  LEA.HI R0, R24, R24, RZ, 0x1 ;  /* 0x0000001818007211 */ /* 0x000fe200078f08ff */
[----:B------:R-:W-:Y:S01]  /*21ea0*/  IMAD.WIDE.U32 R22, R23, UR4, R2 ;  /* 0x0000000417167c25 */ /* 0x000fe2000f8e0002 */
[----:B------:R-:W-:-:S03]  /*21eb0*/  ULDC.64 UR4, c[0x0][0xc00] ;  /* 0x0003000000047ab9 */ /* 0x000fc60000000a00 */
[----:B------:R-:W-:Y:S01]  /*21ec0*/  IMAD.IADD R3, R23, 0x1, R5 ;  /* 0x0000000117037824 */ /* 0x000fe200078e0205 */
[----:B------:R-:W-:Y:S01]  /*21ed0*/  LEA R19, P0, R22, UR4, 0x2 ;  /* 0x0000000416137c11 */ /* 0x000fe2000f8010ff */
[----:B------:R-:W-:-:S03]  /*21ee0*/  ULDC UR4, c[0x0][0xb88] ;  /* 0x0002e20000047ab9 */ /* 0x000fc60000000800 */
[----:B------:R-:W-:Y:S01]  /*21ef0*/  LEA.HI.X R22, R22, UR5, R3, 0x2, P0 ;  /* 0x0000000516167c11 */ /* 0x000fe200080f1403 */
[----:B------:R0:W1:Y:S01]  /*21f00*/  SHFL.IDX PT, R14, R19, RZ, 0x1c1f ;  /* 0x001c1fff130e7589 */ /* 0x00006200000e0000 */
[----:B------:R-:W-:Y:S02]  /*21f10*/  LOP3.LUT R3, R0, 0xfffffe, RZ, 0xc0, !PT ;  /* 0x00fffffe00037812 */ /* 0x000fe400078ec0ff */
[----:B------:R-:W-:Y:S01]  /*21f20*/  LOP3.LUT R0, R21, 0x7ffffffc, RZ, 0xc0, !PT ;  /* 0x7ffffffc15007812 */ /* 0x000fe200078ec0ff */
[----:B------:R-:W-:Y:S01]  /*21f30*/  IMAD R21, R29, UR4, RZ ;  /* 0x000000041d157c24 */ /* 0x000fe2000f8e02ff */
[----:B------:R0:W2:Y:S01]  /*21f40*/  SHFL.IDX PT, R15, R22, RZ, 0x1c1f ;  /* 0x001c1fff160f7589 */ /* 0x0000a200000e0000 */
[----:B------:R-:W-:Y:S02]  /*21f50*/  IMAD.IADD R3, R24, 0x1, -R3 ;  /* 0x0000000118037824 */ /* 0x000fe400078e0a03 */
[----:B------:R-:W-:Y:S01]  /*21f60*/  IMAD.IADD R0, R25, 0x1, -R0 ;  /* 0x0000000119007824 */ /* 0x000fe200078e0a00 */
[----:B------:R-:W-:-:S03]  /*21f70*/  ISETP.GE.AND P0, PT, R20, R21, PT ;  /* 0x000000151400720c */ /* 0x000fc60003f06270 */
[----:B------:R-:W-:-:S04]  /*21f80*/  IMAD R0, R3, 0x80, R0 ;  /* 0x0000008003007824 */ /* 0x000fc800078e0200 */
[----:B------:R-:W-:-:S06]  /*21f90*/  IMAD.SHL.U32 R18, R0, 0x2, RZ ;  /* 0x0000000200127824 */ /* 0x000fcc00078e00ff */
[----:B0-----:R-:W-:Y:S05]  /*21fa0*/  @P0 BRA `(.L_x_5240) ;  /* 0x0000000c00800947 */ /* 0x001fea0003800000 */
[----:B------:R-:W-:Y:S02]  /*21fb0*/  ULDC UR4, c[0x0][0xbc8] ;  /* 0x0002f20000047ab9 */ /* 0x000fe40000000800 */
[----:B------:R-:W-:-:S13]  /*21fc0*/  ISETP.GE.AND P0, PT, R18, UR4, PT ;  /* 0x0000000412007c0c */ /* 0x000fda000bf06270 */
[----:B------:R-:W3:Y:S01]  /*21fd0*/  @!P0 LDL.64 R12, [R1+0x200] ;  /* 0x00020000010c8983 */ /* 0x000ee20000100a00 */
[C---:B------:R-:W-:Y:S01]  /*21fe0*/  VIADD R4, R18.reuse, 0x8 ;  /* 0x0000000812047836 */ /* 0x040fe20000000000 */
[----:B------:R-:W-:-:S04]  /*21ff0*/  @!P0 LEA.HI R0, R18, R18, RZ, 0x1 ;  /* 0x0000001212008211 */ /* 0x000fc800078f08ff */
[----:B------:R-:W-:Y:S02]  /*22000*/  ISETP.GE.AND P1, PT, R4, UR4, PT ;  /* 0x0000000404007c0c */ /* 0x000fe4000bf26270 */
[----:B------:R-:W-:-:S05]  /*22010*/  @!P0 LOP3.LUT R0, R0, 0xfffffffe, RZ, 0xc0, !PT ;  /* 0xfffffffe00008812 */ /* 0x000fca00078ec0ff */
[----:B-12---:R-:W-:-:S05]  /*22020*/  @!P0 IMAD.WIDE R2, R0, 0x4, R14 ;  /* 0x0000000400028825 */ /* 0x006fca00078e020e */
[----:B---3--:R0:W-:Y:S04]  /*22030*/  @!P0 ST.E.64 desc[UR36][R2.64], R12 ;  /* 0x0000000c02008985 */ /* 0x0081e8000c101b24 */
[----:B------:R-:W2:Y:S01]  /*22040*/  @!P1 LDL.64 R6, [R1+0x210] ;  /* 0x0002100001069983 */ /* 0x000ea20000100a00 */
[----:B------:R-:W-:Y:S01]  /*22050*/  VIADD R0, R18, 0x10 ;  /* 0x0000001012007836 */ /* 0x000fe20000000000 */
[----:B------:R-:W-:-:S04]  /*22060*/  @!P1 LEA.HI R4, R4, R4, RZ, 0x1 ;  /* 0x0000000404049211 */ /* 0x000fc800078f08ff */
[----:B------:R-:W-:Y:S02]  /*22070*/  ISETP.GE.AND P0, PT, R0, UR4, PT ;  /* 0x0000000400007c0c */ /* 0x000fe4000bf06270 */
[----:B------:R-:W-:-:S05]  /*22080*/  @!P1 LOP3.LUT R4, R4, 0xfffffffe, RZ, 0xc0, !PT ;  /* 0xfffffffe04049812 */ /* 0x000fca00078ec0ff */
[----:B------:R-:W-:-:S05]  /*22090*/  @!P1 IMAD.WIDE R4, R4, 0x4, R14 ;  /* 0x0000000404049825 */ /* 0x000fca00078e020e */
[----:B--2---:R1:W-:Y:S04]  /*220a0*/  @!P1 ST.E.64 desc[UR36][R4.64], R6 ;  /* 0x0000000604009985 */ /* 0x0043e8000c101b24 */
[----:B------:R-:W2:Y:S01]  /*220b0*/  @!P0 LDL.64 R8, [R1+0x220] ;  /* 0x0002200001088983 */ /* 0x000ea20000100a00 */
[----:B------:R-:W-:Y:S01]  /*220c0*/  VIADD R10, R18, 0x18 ;  /* 0x00000018120a7836 */ /* 0x000fe20000000000 */
[----:B------:R-:W-:-:S04]  /*220d0*/  @!P0 LEA.HI R0, R0, R0, RZ, 0x1 ;  /* 0x0000000000008211 */ /* 0x000fc800078f08ff */
[----:B------:R-:W-:Y:S02]  /*220e0*/  ISETP.GE.AND P1, PT, R10, UR4, PT ;  /* 0x000000040a007c0c */ /* 0x000fe4000bf26270 */
[----:B------:R-:W-:-:S05]  /*220f0*/  @!P0 LOP3.LUT R0, R0, 0xfffffffe, RZ, 0xc0, !PT ;  /* 0xfffffffe00008812 */ /* 0x000fca00078ec0ff */
[----:B0-----:R-:W-:-:S05]  /*22100*/  @!P0 IMAD.WIDE R2, R0, 0x4, R14 ;  /* 0x0000000400028825 */ /* 0x001fca00078e020e */
[----:B--2---:R0:W-:Y:S04]  /*22110*/  @!P0 ST.E.64 desc[UR36][R2.64], R8 ;  /* 0x0000000802008985 */ /* 0x0041e8000c101b24 */
[----:B------:R-:W2:Y:S01]  /*22120*/  @!P1 LDL.64 R12, [R1+0x230] ;  /* 0x00023000010c9983 */ /* 0x000ea20000100a00 */
[----:B------:R-:W-:Y:S01]  /*22130*/  VIADD R0, R18, 0x20 ;  /* 0x0000002012007836 */ /* 0x000fe20000000000 */
[----:B------:R-:W-:-:S04]  /*22140*/  @!P1 LEA.HI R10, R10, R10, RZ, 0x1 ;  /* 0x0000000a0a0a9211 */ /* 0x000fc800078f08ff */
[----:B------:R-:W-:Y:S02]  /*22150*/  ISETP.GE.AND P0, PT, R0, UR4, PT ;  /* 0x0000000400007c0c */ /* 0x000fe4000bf06270 */
[----:B------:R-:W-:-:S05]  /*22160*/  @!P1 LOP3.LUT R10, R10, 0xfffffffe, RZ, 0xc0, !PT ;  /* 0xfffffffe0a0a9812 */ /* 0x000fca00078ec0ff */
[----:B------:R-:W-:-:S05]  /*22170*/  @!P1 IMAD.WIDE R10, R10, 0x4, R14 ;  /* 0x000000040a0a9825 */ /* 0x000fca00078e020e */
[----:B--2---:R2:W-:Y:S04]  /*22180*/  @!P1 ST.E.64 desc[UR36][R10.64], R12 ;  /* 0x0000000c0a009985 */ /* 0x0045e8000c101b24 */
[----:B-1----:R-:W3:Y:S01]  /*22190*/  @!P0 LDL.64 R4, [R1+0x240] ;  /* 0x0002400001048983 */ /* 0x002ee20000100a00 */
[----:B------:R-:W-:Y:S01]  /*221a0*/  VIADD R6, R18, 0x28 ;  /* 0x0000002812067836 */ /* 0x000fe20000000000 */
[----:B------:R-:W-:-:S04]  /*221b0*/  @!P0 LEA.HI R0, R0, R0, RZ, 0x1 ;  /* 0x0000000000008211 */ /* 0x000fc800078f08ff */
[----:B------:R-:W-:Y:S02]  /*221c0*/  ISETP.GE.AND P1, PT, R6, UR4, PT ;  /* 0x0000000406007c0c */ /* 0x000fe4000bf26270 */
[----:B------:R-:W-:-:S05]  /*221d0*/  @!P0 LOP3.LUT R0, R0, 0xfffffffe, RZ, 0xc0, !PT ;  /* 0xfffffffe00008812 */ /* 0x000fca00078ec0ff */
[----:B0-----:R-:W-:-:S05]  /*221e0*/  @!P0 IMAD.WIDE R2, R0, 0x4, R14 ;  /* 0x0000000400028825 */ /* 0x001fca00078e020e */
[----:B---3--:R0:W-:Y:S04]  /*221f0*/  @!P0 ST.E.64 desc[UR36][R2.64], R4 ;  /* 0x0000000402008985 */ /* 0x0081e8000c101b24 */
[----:B------:R-:W3:Y:S01]  /*22200*/  @!P1 LDL.64 R8, [R1+0x250] ;  /* 0x0002500001089983 */ /* 0x000ee20000100a00 */
[----:B------:R-:W-:Y:S01]  /*22210*/  VIADD R0, R18, 0x30 ;  /* 0x0000003012007836 */ /* 0x000fe20000000000 */
[----:B------:R-:W-:-:S04]  /*22220*/  @!P1 LEA.HI R6, R6, R6, RZ, 0x1 ;  /* 0x0000000606069211 */ /* 0x000fc800078f08ff */
[----:B------:R-:W-:Y:S02]  /*22230*/  ISETP.GE.AND P0, PT, R0, UR4, PT ;  /* 0x0000000400007c0c */ /* 0x000fe4000bf06270 */
[----:B------:R-:W-:-:S05]  /*22240*/  @!P1 LOP3.LUT R6, R6, 0xfffffffe, RZ, 0xc0, !PT ;  /* 0xfffffffe06069812 */ /* 0x000fca00078ec0ff */
[----:B------:R-:W-:-:S05]  /*22250*/  @!P1 IMAD.WIDE R6, R6, 0x4, R14 ;  /* 0x0000000406069825 */ /* 0x000fca00078e020e */
[----:B---3--:R1:W-:Y:S04]  /*22260*/  @!P1 ST.E.64 desc[UR36][R6.64], R8 ;  /* 0x0000000806009985 */ /* 0x0083e8000c101b24 */
[----:B--2---:R-:W2:Y:S01]  /*22270*/  @!P0 LDL.64 R10, [R1+0x260] ;  /* 0x00026000010a8983 */ /* 0x004ea20000100a00 */
        /* <DEDUP_REMOVED lines=129> */
[----:B0-----:R-:W-:-:S05]  /*22a90*/  @!P0 LOP3.LUT R3, R0, 0xfffffffe, RZ, 0xc0, !PT ;  /* 0xfffffffe00038812 */ /* 0x001fca00078ec0ff */
[----:B------:R-:W-:-:S05]  /*22aa0*/  @!P0 IMAD.WIDE R2, R3, 0x4, R14 ;  /* 0x0000000403028825 */ /* 0x000fca00078e020e */
        /* <DEDUP_REMOVED lines=12> */
[----:B0-----:R-:W-:-:S05]  /*22b70*/  @!P0 LOP3.LUT R3, R0, 0xfffffffe, RZ, 0xc0, !PT ;  /* 0xfffffffe00038812 */ /* 0x001fca00078ec0ff */
[----:B------:R-:W-:-:S05]  /*22b80*/  @!P0 IMAD.WIDE R2, R3, 0x4, R14 ;  /* 0x0000000403028825 */ /* 0x000fca00078e020e */
[----:B--2---:R0:W-:Y:S04]  /*22b90*/  @!P0 ST.E.64 desc[UR36][R2.64], R6 ;  /* 0x0000000602008985 */ /* 0x0041e8000c101b24 */
[----:B------:R-:W2:Y:S01]  /*22ba0*/  @!P1 LDL.64 R8, [R1+0x3b0] ;  /* 0x0003b00001089983 */ /* 0x000ea20000100a00 */
[----:B------:R-:W-:Y:S01]  /*22bb0*/  VIADD R0, R18, 0xe0 ;  /* 0x000000e012007836 */ /* 0x000fe20000000000 */
[----:B------:R-:W-:-:S04]  /*22bc0*/  @!P1 LEA.HI R10, R10, R10, RZ, 0x1 ;  /* 0x0000000a0a0a9211 */ /* 0x000fc800078f08ff */
[----:B------:R-:W-:Y:S02]  /*22bd0*/  ISETP.GE.AND P0, PT, R0, UR4, PT ;  /* 0x0000000400007c0c */ /* 0x000fe4000bf06270 */
[----:B-1----:R-:W-:-:S05]  /*22be0*/  @!P1 LOP3.LUT R5, R10, 0xfffffffe, RZ, 0xc0, !PT ;  /* 0xfffffffe0a059812 */ /* 0x002fca00078ec0ff */
[----:B------:R-:W-:-:S05]  /*22bf0*/  @!P1 IMAD.WIDE R4, R5, 0x4, R14 ;  /* 0x0000000405049825 */ /* 0x000fca00078e020e */
[----:B--2---:R1:W-:Y:S04]  /*22c00*/  @!P1 ST.E.64 desc[UR36][R4.64], R8 ;  /* 0x0000000804009985 */ /* 0x0043e8000c101b24 */
[----:B------:R-:W2:Y:S01]  /*22c10*/  @!P0 LDL.64 R10, [R1+0x3c0] ;  /* 0x0003c000010a8983 */ /* 0x000ea20000100a00 */
        /* <DEDUP_REMOVED lines=21> */
[----:B------:R-:W-:-:S04]  /*22d70*/  @!P1 LEA.HI R12, R12, R12, RZ, 0x1 ;  /* 0x0000000c0c0c9211 */ /* 0x000fc800078f08ff */
[----:B------:R-:W-:-:S05]  /*22d80*/  @!P1 LOP3.LUT R11, R12, 0xfffffffe, RZ, 0xc0, !PT ;  /* 0xfffffffe0c0b9812 */ /* 0x000fca00078ec0ff */
[----:B------:R-:W-:-:S05]  /*22d90*/  @!P1 IMAD.WIDE R14, R11, 0x4, R14 ;  /* 0x000000040b0e9825 */ /* 0x000fca00078e020e */
[----:B--2---:R3:W-:Y:S02]  /*22da0*/  @!P1 ST.E.64 desc[UR36][R14.64], R16 ;  /* 0x000000100e009985 */ /* 0x0047e4000c101b24 */
.L_x_5240:
[----:B------:R-:W-:Y:S05]  /*22db0*/  BSYNC B0 ;  /* 0x0000000000007941 */ /* 0x000fea0003800000 */
.L_x_5239:
[----:B------:R-:W-:Y:S01]  /*22dc0*/  VIADD R20, R20, 0x8 ;  /* 0x0000000814147836 */ /* 0x000fe20000000000 */
[----:B--23--:R2:W3:Y:S04]  /*22dd0*/  SHFL.IDX PT, R15, R22, 0x1, 0x1c1f ;  /* 0x003c1f00160f7f89 */ /* 0x00c4e800000e0000 */
[----:B------:R-:W-:Y:S01]  /*22de0*/  ISETP.GE.AND P0, PT, R20, R21, PT ;  /* 0x000000151400720c */ /* 0x000fe20003f06270 */
[----:B-1----:R2:W1:-:S12]  /*22df0*/  SHFL.IDX PT, R14, R19, 0x1, 0x1c1f ;  /* 0x003c1f00130e7f89 */ /* 0x00245800000e0000 */
[----:B--2---:R-:W-:Y:S05]  /*22e00*/  @P0 BRA `(.L_x_5109) ;  /* 0x0000005c00080947 */ /* 0x004fea0003800000 */
[----:B------:R-:W0:Y:S02]  /*22e10*/  LDC R17, c[0x0][0xbc8] ;  /* 0x0002f200ff117b82 */ /* 0x000e240000000800 */
[----:B0-----:R-:W-:-:S13]  /*22e20*/  ISETP.GE.AND P0, PT, R18, R17, PT ;  /* 0x000000111200720c */ /* 0x001fda0003f06270 */
[----:B------:R-:W2:Y:S01]  /*22e30*/  @!P0 LDL.64 R10, [R1+0x208] ;  /* 0x00020800010a8983 */ /* 0x000ea20000100a00 */
[C---:B------:R-:W-:Y:S01]  /*22e40*/  VIADD R4, R18.reuse, 0x8 ;  /* 0x0000000812047836 */ /* 0x040fe20000000000 */
[----:B------:R-:W-:-:S04]  /*22e50*/  @!P0 LEA.HI R0, R18, R18, RZ, 0x1 ;  /* 0x0000001212008211 */ /* 0x000fc800078f08ff */
[----:B------:R-:W-:Y:S02]  /*22e60*/  ISETP.GE.AND P1, PT, R4, R17, PT ;  /* 0x000000110400720c */ /* 0x000fe40003f26270 */
[----:B------:R-:W-:-:S05]  /*22e70*/  @!P0 LOP3.LUT R0, R0, 0xfffffffe, RZ, 0xc0, !PT ;  /* 0xfffffffe00008812 */ /* 0x000fca00078ec0ff */
[----:B-1-3--:R-:W-:-:S05]  /*22e80*/  @!P0 IMAD.WIDE R2, R0, 0x4, R14 ;  /* 0x0000000400028825 */ /* 0x00afca00078e020e */
[----:B--2---:R0:W-:Y:S04]  /*22e90*/  @!P0 ST.E.64 desc[UR36][R2.64], R10 ;  /* 0x0000000a02008985 */ /* 0x0041e8000c101b24 */
[----:B------:R-:W2:Y:S01]  /*22ea0*/  @!P1 LDL.64 R6, [R1+0x218] ;  /* 0x0002180001069983 */ /* 0x000ea20000100a00 */
[----:B------:R-:W-:Y:S01]  /*22eb0*/  VIADD R0, R18, 0x10 ;  /* 0x0000001012007836 */ /* 0x000fe20000000000 */
[----:B------:R-:W-:-:S04]  /*22ec0*/  @!P1 LEA.HI R4, R4, R4, RZ, 0x1 ;  /* 0x0000000404049211 */ /* 0x000fc800078f08ff */
[----:B------:R-:W-:Y:S02]  /*22ed0*/  ISETP.GE.AND P0, PT, R0, R17, PT ;  /* 0x000000110000720c */ /* 0x000fe40003f06270 */
[----:B------:R-:W-:-:S05]  /*22ee0*/  @!P1 LOP3.LUT R4, R4, 0xfffffffe, RZ, 0xc0, !PT ;  /* 0xfffffffe04049812 */ /* 0x000fca00078ec0ff */
[----:B------:R-:W-:-:S05]  /*22ef0*/  @!P1 IMAD.WIDE R4, R4, 0x4, R14 ;  /* 0x0000000404049825 */ /* 0x000fca00078e020e */
[----:B--2---:R1:W-:Y:S04]  /*22f00*/  @!P1 ST.E.64 desc[UR36][R4.64], R6 ;  /* 0x0000000604009985 */ /* 0x0043e8000c101b24 */
[----:B------:R-:W2:Y:S01]  /*22f10*/  @!P0 LDL.64 R8, [R1+0x228] ;  /* 0x0002280001088983 */ /* 0x000ea20000100a00 */
[----:B------:R-:W-:Y:S01]  /*22f20*/  VIADD R12, R18, 0x18 ;  /* 0x00000018120c7836 */ /* 0x000fe20000000000 */
[----:B------:R-:W-:-:S04]  /*22f30*/  @!P0 LEA.HI R0, R0, R0, RZ, 0x1 ;  /* 0x0000000000008211 */ /* 0x000fc800078f08ff */
[----:B------:R-:W-:Y:S02]  /*22f40*/  ISETP.GE.AND P1, PT, R12, R17, PT ;  /* 0x000000110c00720c */ /* 0x000fe40003f26270 */
[----:B------:R-:W-:-:S05]  /*22f50*/  @!P0 LOP3.LUT R0, R0, 0xfffffffe, RZ, 0xc0, !PT ;  /* 0xfffffffe00008812 */ /* 0x000fca00078ec0ff */
[----:B0-----:R-:W-:-:S05]  /*22f60*/  @!P0 IMAD.WIDE R2, R0, 0x4, R14 ;  /* 0x0000000400028825 */ /* 0x001fca00078e020e */
[----:B--2---:R0:W-:Y:S04]  /*22f70*/  @!P0 ST.E.64 desc[UR36][R2.64], R8 ;  /* 0x0000000802008985 */ /* 0x0041e8000c101b24 */
[----:B------:R-:W2:Y:S01]  /*22f80*/  @!P1 LDL.64 R10, [R1+0x238] ;  /* 0x00023800010a9983 */ /* 0x000ea20000100a00 */
[----:B------:R-:W-:Y:S01]  /*22f90*/  VIADD R0, R18, 0x20 ;  /* 0x0000002012007836 */ /* 0x000fe20000000000 */
[----:B------:R-:W-:-:S04]  /*22fa0*/  @!P1 LEA.HI R12, R12, R12, RZ, 0x1 ;  /* 0x0000000c0c0c9211 */ /* 0x000fc800078f08ff */
[----:B------:R-:W-:Y:S02]  /*22fb0*/  ISETP.GE.AND P0, PT, R0, R17, PT ;  /* 0x000000110000720c */ /* 0x000fe40003f06270 */
[----:B-1----:R-:W-:-:S05]  /*22fc0*/  @!P1 LOP3.LUT R4, R12, 0xfffffffe, RZ, 0xc0, !PT ;  /* 0xfffffffe0c049812 */ /* 0x002fca00078ec0ff */
        /* <DEDUP_REMOVED lines=90> */
[----:B0-----:R-:W-:-:S05]  /*23570*/  @!P0 LOP3.LUT R3, R0, 0xfffffffe, RZ, 0xc0, !PT ;  /* 0xfffffffe00038812 */ /* 0x001fca00078ec0ff */
[----:B------:R-:W-:-:S05]  /*23580*/  @!P0 IMAD.WIDE R2, R3, 0x4, R14 ;  /* 0x0000000403028825 */ /* 0x000fca00078e020e */
        /* <DEDUP_REMOVED lines=83> */
[----:B------:R-:W-:-:S04]  /*23ac0*/  @!P0 IMAD.WIDE R2, R3, 0x4, R14 ;  /* 0x0000000403028825 */ /* 0x000fc800078e020e */
[----:B------:R-:W-:Y:S01]  /*23ad0*/  VIADD R0, R18, 0xf0 ;  /* 0x000000f012007836 */ /* 0x000fe20000000000 */
[----:B--2---:R0:W-:Y:S04]  /*23ae0*/  @!P0 ST.E.64 desc[UR36][R2.64], R6 ;  /* 0x0000000602008985 */ /* 0x0041e8000c101b24 */
[----:B------:R-:W2:Y:S01]  /*23af0*/  @!P1 LDL.64 R8, [R1+0x3d8] ;  /* 0x0003d80001089983 */ /* 0x000ea20000100a00 */
[----:B------:R-:W-:Y:S01]  /*23b00*/  @!P1 LEA.HI R12, R12, R12, RZ, 0x1 ;  /* 0x0000000c0c0c9211 */ /* 0x000fe200078f08ff */
[----:B------:R-:W-:Y:S01]  /*23b10*/  VIADD R18, R18, 0xf8 ;  /* 0x000000f812127836 */ /* 0x000fe20000000000 */
[----:B------:R-:W-:Y:S01]  /*23b20*/  ISETP.GE.AND P0, PT, R0, R17, PT ;  /* 0x000000110000720c */ /* 0x000fe20003f06270 */
[----:B------:R-:W-:Y:S01]  /*23b30*/  BSSY B0, `(.L_x_5241) ;  /* 0x000000b000007945 */ /* 0x000fe20003800000 */
[----:B------:R-:W-:-:S05]  /*23b40*/  @!P1 LOP3.LUT R13, R12, 0xfffffffe, RZ, 0xc0, !PT ;  /* 0xfffffffe0c0d9812 */ /* 0x000fca00078ec0ff */
[----:B-1----:R-:W-:-:S05]  /*23b50*/  @!P1 IMAD.WIDE R4, R13, 0x4, R14 ;  /* 0x000000040d049825 */ /* 0x002fca00078e020e */
[----:B--2---:R0:W-:Y:S01]  /*23b60*/  @!P1 ST.E.64 desc[UR36][R4.64], R8 ;  /* 0x0000000804009985 */ /* 0x0041e2000c101b24 */
[----:B------:R-:W-:Y:S01]  /*23b70*/  ISETP.GE.AND P1, PT, R18, R17, PT ;  /* 0x000000111200720c */ /* 0x000fe20003f26270 */
[----:B------:R-:W-:-:S12]  /*23b80*/  @P0 BRA `(.L_x_5242) ;  /* 0x0000000000140947 */ /* 0x000fd80003800000 */
[----:B0-----:R-:W2:Y:S01]  /*23b90*/  LDL.64 R4, [R1+0x3e8] ;  /* 0x0003e80001047983 */ /* 0x001ea20000100a00 */
[----:B------:R-:W-:-:S04]  /*23ba0*/  LEA.HI R0, R0, R0, RZ, 0x1 ;  /* 0x0000000000007211 */ /* 0x000fc800078f08ff */
[----:B------:R-:W-:-:S05]  /*23bb0*/  LOP3.LUT R3, R0, 0xfffffffe, RZ, 0xc0, !PT ;  /* 0xfffffffe00037812 */ /* 0x000fca00078ec0ff */
[----:B------:R-:W-:-:S05]  /*23bc0*/  IMAD.WIDE R2, R3, 0x4, R14 ;  /* 0x0000000403027825 */ /* 0x000fca00078e020e */
[----:B--2---:R1:W-:Y:S02]  /*23bd0*/  ST.E.64 desc[UR36][R2.64], R4 ;  /* 0x0000000402007985 */ /* 0x0043e4000c101b24 */
.L_x_5242:
[----:B------:R-:W-:Y:S05]  /*23be0*/  BSYNC B0 ;  /* 0x0000000000007941 */ /* 0x000fea0003800000 */
.L_x_5241:
[----:B------:R-:W-:Y:S05]  /*23bf0*/  @P1 BRA `(.L_x_5109) ;  /* 0x0000004c008c1947 */ /* 0x000fea0003800000 */
[----:B01----:R-:W2:Y:S01]  /*23c00*/  LDL.64 R4, [R1+0x3f8] ;  /* 0x0003f80001047983 */ /* 0x003ea20000100a00 */
[----:B------:R-:W-:-:S04]  /*23c10*/  LEA.HI R18, R18, R18, RZ, 0x1 ;  /* 0x0000001212127211 */ /* 0x000fc800078f08ff */
[----:B------:R-:W-:-:S05]  /*23c20*/  LOP3.LUT R3, R18, 0xfffffffe, RZ, 0xc0, !PT ;  /* 0xfffffffe12037812 */ /* 0x000fca00078ec0ff */
[----:B------:R-:W-:-:S05]  /*23c30*/  IMAD.WIDE R2, R3, 0x4, R14 ;  /* 0x0000000403027825 */ /* 0x000fca00078e020e */
[----:B--2---:R2:W-:Y:S01]  /*23c40*/  ST.E.64 desc[UR36][R2.64], R4 ;  /* 0x0000000402007985 */ /* 0x0045e2000c101b24 */
[----:B------:R-:W-:Y:S05]  /*23c50*/  BRA `(.L_x_5109) ;  /* 0x0000004c00747947 */ /* 0x000fea0003800000 */
.L_x_5236:
[----:B------:R-:W0:Y:S02]  /*23c60*/  S2R R0, SR_TID.X ;  /* 0x0000000000007919 */ /* 0x000e240000002100 */
[----:B0-----:R-:W-:-:S05]  /*23c70*/  VIADD R0, R0, 0xffffff80 ;  /* 0xffffff8000007836 */ /* 0x001fca0000000000 */
[----:B------:R-:W-:-:S13]  /*23c80*/  ISETP.GT.AND P0, PT, R0, 0x3f, PT ;  /* 0x0000003f0000780c */ /* 0x000fda0003f04270 */
[----:B------:R-:W-:Y:S05]  /*23c90*/  @P0 BRA `(.L_x_5109) ;  /* 0x0000004c00640947 */ /* 0x000fea0003800000 */
[----:B------:R-:W0:Y:S01]  /*23ca0*/  S2R R3, SR_CTAID.X ;  /* 0x0000000000037919 */ /* 0x000e220000002500 */
[----:B------:R-:W1:Y:S01]  /*23cb0*/  LDC R6, c[0x0][0xce8] ;  /* 0x00033a00ff067b82 */ /* 0x000e620000000800 */
[----:B------:R-:W-:Y:S02]  /*23cc0*/  ULDC UR4, c[0x0][0xb88] ;  /* 0x0002e20000047ab9 */ /* 0x000fe40000000800 */
[----:B-1----:R-:W-:Y:S02]  /*23cd0*/  IMAD R5, R6, UR4, RZ ;  /* 0x0000000406057c24 */ /* 0x002fe4000f8e02ff */
[----:B0-----:R-:W-:-:S05]  /*23ce0*/  IMAD R0, R3, 0x40, R0 ;  /* 0x0000004003007824 */ /* 0x001fca00078e0200 */
[----:B------:R-:W-:-:S13]  /*23cf0*/  ISETP.GE.AND P0, PT, R0, R5, PT ;  /* 0x000000050000720c */ /* 0x000fda0003f06270 */
[----:B------:R-:W-:Y:S05]  /*23d00*/  @P0 BRA `(.L_x_5109) ;  /* 0x0000004c00480947 */ /* 0x000fea0003800000 */
[----:B------:R-:W0:Y:S01]  /*23d10*/  S2UR UR6, SR_CTAID.Z ;  /* 0x00000000000679c3 */ /* 0x000e220000002700 */
[----:B------:R-:W-:Y:S01]  /*23d20*/  ISETP.NE.AND P0, PT, R6, 0x1, PT ;  /* 0x000000010600780c */ /* 0x000fe20003f05270 */
[----:B------:R-:W-:Y:S01]  /*23d30*/  ULDC.64 UR4, c[0x0][0xcd0] ;  /* 0x0003340000047ab9 */ /* 0x000fe20000000a00 */
[----:B------:R-:W-:Y:S01]  /*23d40*/  SHF.R.S32.HI R3, RZ, 0x1f, R152 ;  /* 0x0000001fff037819 */ /* 0x000fe20000011498 */
[----:B------:R-:W-:-:S04]  /*23d50*/  IMAD.MOV.U32 R5, RZ, RZ, R0 ;  /* 0x000000ffff057224 */ /* 0x000fc800078e0000 */
[----:B------:R-:W1:Y:S01]  /*23d60*/  LDC.64 R12, c[0x0][0xcd8] ;  /* 0x00033600ff0c7b82 */ /* 0x000e620000000a00 */
[----:B------:R-:W-:-:S04]  /*23d70*/  IMAD R3, R3, UR4, RZ ;  /* 0x0000000403037c24 */ /* 0x000fc8000f8e02ff */
[C---:B------:R-:W-:Y:S02]  /*23d80*/  IMAD R7, R152.reuse, UR5, R3 ;  /* 0x0000000598077c24 */ /* 0x040fe4000f8e0203 */
[----:B------:R-:W-:Y:S01]  /*23d90*/  IMAD.WIDE.U32 R2, R152, UR4, RZ ;  /* 0x0000000498027c25 */ /* 0x000fe2000f8e00ff */
[----:B------:R-:W2:Y:S01]  /*23da0*/  @P0 LDC R9, c[0x0][0xcec] ;  /* 0x00033b00ff090b82 */ /* 0x000ea20000000800 */
[----:B------:R-:W-:Y:S02]  /*23db0*/  ULDC.64 UR4, c[0x0][0xce0] ;  /* 0x0003380000047ab9 */ /* 0x000fe40000000a00 */
[----:B------:R-:W-:-:S05]  /*23dc0*/  IMAD.IADD R3, R3, 0x1, R7 ;  /* 0x0000000103037824 */ /* 0x000fca00078e0207 */
[----:B------:R-:W3:Y:S01]  /*23dd0*/  @P0 LDC R11, c[0x0][0xcf0] ;  /* 0x00033c00ff0b0b82 */ /* 0x000ee20000000800 */
[----:B0-----:R-:W-:-:S07]  /*23de0*/  USHF.R.S32.HI UR7, URZ, 0x1f, UR6 ;  /* 0x0000001f3f077899 */ /* 0x001fce0008011406 */
[----:B------:R-:W0:Y:S01]  /*23df0*/  S2UR UR6, SR_CTAID.Z ;  /* 0x00000000000679c3 */ /* 0x000e220000002700 */
[----:B-1----:R-:W-:Y:S02]  /*23e00*/  IMAD R8, R12, UR7, RZ ;  /* 0x000000070c087c24 */ /* 0x002fe4000f8e02ff */
[----:B--2---:R-:W-:-:S05]  /*23e10*/  @P0 IMAD.HI.U32 R4, R0, R9, RZ ;  /* 0x0000000900040227 */ /* 0x004fca00078e00ff */
[----:B---3--:R-:W-:Y:S02]  /*23e20*/  @P0 SHF.R.U32.HI R5, RZ, R11, R4 ;  /* 0x0000000bff050219 */ /* 0x008fe40000011604 */
[----:B------:R-:W-:Y:S02]  /*23e30*/  SHF.R.S32.HI R4, RZ, 0x1f, R23 ;  /* 0x0000001fff047819 */ /* 0x000fe40000011417 */
[--C-:B------:R-:W-:Y:S01]  /*23e40*/  SHF.R.S32.HI R9, RZ, 0x1f, R5.reuse ;  /* 0x0000001fff097819 */ /* 0x100fe20000011405 */
[----:B------:R-:W-:Y:S02]  /*23e50*/  IMAD.MOV R7, RZ, RZ, -R5 ;  /* 0x000000ffff077224 */ /* 0x000fe400078e0a05 */
[----:B------:R-:W-:Y:S02]  /*23e60*/  IMAD R4, R4, UR4, RZ ;  /* 0x0000000404047c24 */ /* 0x000fe4000f8e02ff */
[----:B0-----:R-:W-:Y:S02]  /*23e70*/  IMAD R13, R13, UR6, R8 ;  /* 0x000000060d0d7c24 */ /* 0x001fe4000f8e0208 */
[----:B------:R-:W-:-:S04]  /*23e80*/  IMAD.WIDE.U32 R2, R12, UR6, R2 ;  /* 0x000000060c027c25 */ /* 0x000fc8000f8e0002 */
[----:B------:R-:W-:Y:S02]  /*23e90*/  IMAD.IADD R3, R13, 0x1, R3 ;  /* 0x000000010d037824 */ /* 0x000fe400078e0203 */
[----:B------:R-:W-:Y:S02]  /*23ea0*/  IMAD R7, R6, R7, R0 ;  /* 0x0000000706077224 */ /* 0x000fe400078e0200 */
[----:B------:R-:W-:-:S03]  /*23eb0*/  IMAD.WIDE.U32 R2, R23, UR4, R2 ;  /* 0x0000000417027c25 */ /* 0x000fc6000f8e0002 */
[----:B------:R-:W-:Y:S01]  /*23ec0*/  SHF.R.S32.HI R0, RZ, 0x1f, R7 ;  /* 0x0000001fff007819 */ /* 0x000fe20000011407 */
[----:B------:R-:W-:Y:S01]  /*23ed0*/  IMAD R4, R23, UR5, R4 ;  /* 0x0000000517047c24 */ /* 0x000fe2000f8e0204 */
[----:B------:R-:W-:Y:S01]  /*23ee0*/  IADD3 R2, P0, R5, R2, RZ ;  /* 0x0000000205027210 */ /* 0x000fe20007f1e0ff */
        /* <DEDUP_REMOVED lines=12> */
.L_x_5107:
        /* <DEDUP_REMOVED lines=18> */
.L_x_5243:
[----:B------:R-:W-:Y:S01]  /*240d0*/  ULDC UR7, c[0x0][0xd50] ;  /* 0x0003540000077ab9 */ /* 0x000fe20000000800 */
[----:B------:R-:W-:Y:S01]  /*240e0*/  UMOV UR39, UR6 ;  /* 0x0000000600277c82 */ /* 0x000fe20008000000 */
[----:B------:R-:W-:-:S11]  /*240f0*/  UISETP.NE.AND UP0, UPT, UR7, 0x1, UPT ;  /* 0x000000010700788c */ /* 0x000fd6000bf05270 */
[----:B------:R-:W-:Y:S01]  /*24100*/  @UP0 ULDC UR4, c[0x0][0xd54] ;  /* 0x0003550000040ab9 */ /* 0x000fe20000000800 */
[----:B------:R-:W-:Y:S01]  /*24110*/  @UP0 ULDC UR8, c[0x0][0xd58] ;  /* 0x0003560000080ab9 */ /* 0x000fe20000000800 */
[----:B------:R-:W-:-:S04]  /*24120*/  UIMAD.WIDE.U32 UR4, UR6, UR4, URZ ;  /* 0x00000004060472a5 */ /* 0x000fc8000f8e003f */
[----:B------:R-:W-:-:S12]  /*24130*/  @UP0 USHF.R.U32.HI UR39, URZ, UR8, UR5 ;  /* 0x000000083f270299 */ /* 0x000fd80008011605 */
.L_x_5244:
        /* <DEDUP_REMOVED lines=35> */
[----:B------:R-:W-:Y:S02]  /*24370*/  USHF.R.S32.HI UR6, URZ, 0x1f, UR9 ;  /* 0x0000001f3f067899 */ /* 0x000fe40008011409 */
[----:B------:R-:W-:Y:S02]  /*24380*/  @UP1 USHF.R.U32.HI UR8, URZ, UR12, UR7 ;  /* 0x0000000c3f081299 */ /* 0x000fe40008011607 */
[----:B------:R-:W-:Y:S02]  /*24390*/  UIADD3 UR7, UR46, 0x1, -UR11 ;  /* 0x000000012e077890 */ /* 0x000fe4000fffe80b */
[----:B------:R-:W-:Y:S02]  /*243a0*/  ULEA.HI UR6, UR6, UR9, URZ, 0x6 ;  /* 0x0000000906067291 */ /* 0x000fe4000f8f303f */
[----:B------:R-:W-:-:S02]  /*243b0*/  UIADD3 UR7, UR7, UR8, URZ ;  /* 0x0000000807077290 */ /* 0x000fc4000fffe03f */
[----:B------:R-:W-:Y:S02]  /*243c0*/  USHF.R.S32.HI UR41, URZ, 0x6, UR6 ;  /* 0x000000063f297899 */ /* 0x000fe40008011406 */
[----:B------:R-:W-:Y:S01]  /*243d0*/  UIADD3 UR4, UR7, UR4, URZ ;  /* 0x0000000407047290 */ /* 0x000fe2000fffe03f */
        /* <DEDUP_REMOVED lines=11> */
.L_x_5247:
[----:B------:R-:W-:-:S11]  /*24490*/  UISETP.NE.AND UP0, UPT, UR5, 0x1, UPT ;  /* 0x000000010500788c */ /* 0x000fd6000bf05270 */
[----:B------:R-:W-:Y:S02]  /*244a0*/  @UP0 ULDC.64 UR12, c[0x0][0xae0] ;  /* 0x0002b800000c0ab9 */ /* 0x000fe40000000a00 */
[----:B------:R-:W-:-:S04]  /*244b0*/  UIMAD.WIDE.U32 UR6, UR8, UR12, URZ ;  /* 0x0000000c080672a5 */ /* 0x000fc8000f8e003f */
[----:B------:R-:W-:-:S12]  /*244c0*/  @UP0 USHF.R.U32.HI UR8, URZ, UR13, UR7 ;  /* 0x0000000d3f080299 */ /* 0x000fd80008011607 */
.L_x_5248:
[----:B------:R-:W-:-:S04]  /*244d0*/  UIMAD UR8, UR8, UR5, UR5 ;  /* 0x00000005080872a4 */ /* 0x000fc8000f8e0205 */
[----:B------:R-:W-:-:S04]  /*244e0*/  UISETP.LT.AND UP0, UPT, UR4, UR8, UPT ;  /* 0x000000080400728c */ /* 0x000fc8000bf01270 */
[----:B------:R-:W-:-:S12]  /*244f0*/  USEL UR4, UR4, UR8, UP0 ;  /* 0x0000000804047287 */ /* 0x000fd80008000000 */
.L_x_5246:
        /* <DEDUP_REMOVED lines=26> */
.L_x_5250:
[----:B------:R-:W-:-:S11]  /*246a0*/  UISETP.NE.AND UP0, UPT, UR5, 0x1, UPT ;  /* 0x000000010500788c */ /* 0x000fd6000bf05270 */
[----:B------:R-:W-:Y:S02]  /*246b0*/  @UP0 ULDC.64 UR10, c[0x0][0xae0] ;  /* 0x0002b800000a0ab9 */ /* 0x000fe40000000a00 */
[----:B------:R-:W-:-:S04]  /*246c0*/  UIMAD.WIDE.U32 UR6, UR4, UR10, URZ ;  /* 0x0000000a040672a5 */ /* 0x000fc8000f8e003f */
[----:B------:R-:W-:-:S12]  /*246d0*/  @UP0 USHF.R.U32.HI UR4, URZ, UR11, UR7 ;  /* 0x0000000b3f040299 */ /* 0x000fd80008011607 */
.L_x_5251:
[----:B------:R-:W-:-:S04]  /*246e0*/  UIMAD UR4, UR4, UR5, URZ ;  /* 0x00000005040472a4 */ /* 0x000fc8000f8e023f */
[----:B------:R-:W-:-:S04]  /*246f0*/  UISETP.LT.AND UP0, UPT, UR8, UR4, UPT ;  /* 0x000000040800728c */ /* 0x000fc8000bf01270 */
[----:B------:R-:W-:-:S12]  /*24700*/  USEL UR8, UR8, UR4, !UP0 ;  /* 0x0000000408087287 */ /* 0x000fd8000c000000 */
.L_x_5249:
        /* <DEDUP_REMOVED lines=44> */
.L_x_5252:
[----:B------:R-:W-:Y:S02]  /*249d0*/  UIMAD UR48, UR44, UR38, UR43 ;  /* 0x000000262c3072a4 */ /* 0x000fe4000f8e022b */
[----:B------:R-:W-:Y:S02]  /*249e0*/  IMAD.U32 R3, RZ, RZ, UR38 ;  /* 0x00000026ff037e24 */ /* 0x000fe4000f8e00ff */
[----:B------:R-:W-:Y:S02]  /*249f0*/  IMAD.MOV.U32 R8, RZ, RZ, RZ ;  /* 0x000000ffff087224 */ /* 0x000fe400078e00ff */
[----:B------:R-:W-:Y:S02]  /*24a00*/  IMAD.MOV.U32 R21, RZ, RZ, 0x1 ;  /* 0x00000001ff157424 */ /* 0x000fe400078e00ff */
[----:B------:R-:W-:Y:S02]  /*24a10*/  IMAD.U32 R28, RZ, RZ, UR48 ;  /* 0x00000030ff1c7e24 */ /* 0x000fe4000f8e00ff */
[----:B------:R-:W-:-:S03]  /*24a20*/  IMAD.MOV.U32 R4, RZ, RZ, 0x1 ;  /* 0x00000001ff047424 */ /* 0x000fc600078e00ff */
        /* <DEDUP_REMOVED lines=26> */
.L_x_5253:
        /* <DEDUP_REMOVED lines=20> */
.L_x_5255:
        /* <DEDUP_REMOVED lines=15> */
.L_x_5254:
        /* <DEDUP_REMOVED lines=19> */
[----:B------:R-:W-:-:S03]  /*24f30*/  ISETP.GE.AND P0, PT, R4, UR46, PT ;  /* 0x0000002e04007c0c */ /* 0x000fc6000bf06270 */
[----:B------:R-:W-:Y:S01]  /*24f40*/  IMAD.MOV.U32 R7, RZ, RZ, R10 ;  /* 0x000000ffff077224 */ /* 0x000fe200078e000a */
[----:B------:R-:W-:Y:S01]  /*24f50*/  ISETP.GT.U32.OR P0, PT, R31, 0x3f, P0 ;  /* 0x0000003f1f00780c */ /* 0x000fe20000704470 */
[----:B------:R-:W1:Y:S01]  /*24f60*/  @P1 LDC R0, c[0x0][0x434] ;  /* 0x00010d00ff001b82 */ /* 0x000e620000000800 */
[----:B------:R-:W-:-:S07]  /*24f70*/  @P1 LOP3.LUT R16, R16, 0x2000, RZ, 0xfc, !PT ;  /* 0x0000200010101812 */ /* 0x000fce00078efcff */
        /* <DEDUP_REMOVED lines=51> */
[----:B------:R-:W-:-:S02]  /*252b0*/  LOP3.LUT R2, R22, 0x1c0, RZ, 0xfc, !PT ;  /* 0x000001c016027812 */ /* 0x000fc400078efcff */
[----:B------:R-:W-:Y:S02]  /*252c0*/  @P2 LOP3.LUT R16, R16, 0x4, RZ, 0xfc, !PT ;  /* 0x0000000410102812 */ /* 0x000fe400078efcff */
[----:B------:R-:W-:Y:S02]  /*252d0*/  SEL R34, RZ, 0x40, P0 ;  /* 0x00000040ff227807 */ /* 0x000fe40000000000 */
[----:B------:R-:W-:Y:S01]  /*252e0*/  ISETP.GE.AND P0, PT, R2, UR4, PT ;  /* 0x0000000402007c0c */ /* 0x000fe2000bf06270 */
[----:B------:R-:W-:Y:S01]  /*252f0*/  UMOV UR4, 0xffffffff ;  /* 0xffffffff00047882 */ /* 0x000fe20000000000 */
[----:B------:R-:W-:Y:S02]  /*25300*/  SEL R3, RZ, 0x10, P2 ;  /* 0x00000010ff037807 */ /* 0x000fe40001000000 */
[----:B------:R-:W-:Y:S02]  /*25310*/  LOP3.LUT R16, R16, 0xfffffffd, RZ, 0xc0, !PT ;  /* 0xfffffffd10107812 */ /* 0x000fe400078ec0ff */
[----:B------:R-:W-:-:S02]  /*25320*/  SEL R2, RZ, 0x20, P1 ;  /* 0x00000020ff027807 */ /* 0x000fc40000800000 */
[----:B------:R-:W-:Y:S02]  /*25330*/  SEL R17, RZ, 0x80, P0 ;  /* 0x00000080ff117807 */ /* 0x000fe40000000000 */
[----:B------:R-:W-:Y:S02]  /*25340*/  @P1 LOP3.LUT R16, R16, 0x2, RZ, 0xfc, !PT ;  /* 0x0000000210101812 */ /* 0x000fe400078efcff */
[----:B------:R-:W-:Y:S01]  /*25350*/  LOP3.LUT R3, R2, R0, R3, 0xfe, !PT ;  /* 0x0000000002037212 */ /* 0x000fe200078efe03 */
[----:B------:R-:W-:Y:S06]  /*25360*/  BRA.DIV UR4, `(.L_x_5256) ;  /* 0x0000003a04607947 */ /* 0x000fec000b800000 */
.L_x_5302:
[----:B------:R-:W-:Y:S01]  /*25370*/  ULOP3.LUT UR4, UR61, 0x2, URZ, 0xfc, !UPT ;  /* 0x000000023d047892 */ /* 0x000fe2000f8efc3f */
[----:B------:R-:W-:Y:S01]  /*25380*/  ISETP.GT.U32.AND P1, PT, R31, 0x3f, PT ;  /* 0x0000003f1f00780c */ /* 0x000fe20003f24070 */
[----:B------:R-:W-:Y:S01]  /*25390*/  IMAD.U32 R24, RZ, RZ, UR39 ;  /* 0x00000027ff187e24 */ /* 0x000fe2000f8e00ff */
[----:B------:R-:W-:Y:S02]  /*253a0*/  LOP3.LUT R16, R16, 0xfffffbff, RZ, 0xc0, !PT ;  /* 0xfffffbff10107812 */ /* 0x000fe400078ec0ff */
[----:B------:R-:W-:Y:S01]  /*253b0*/  LOP3.LUT R34, R3, R34, RZ, 0xfc, !PT ;  /* 0x0000002203227212 */ /* 0x000fe200078efcff */
[----:B------:R-:W-:Y:S01]  /*253c0*/  IMAD.U32 R33, RZ, RZ, UR4 ;  /* 0x00000004ff217e24 */ /* 0x000fe2000f8e00ff */
[----:B------:R-:W-:Y:S02]  /*253d0*/  SHF.R.S32.HI R24, RZ, 0x1f, R24 ;  /* 0x0000001fff187819 */ /* 0x000fe40000011418 */
[----:B------:R-:W-:Y:S02]  /*253e0*/  LOP3.LUT R17, R34, R17, RZ, 0xfc, !PT ;  /* 0x0000001122117212 */ /* 0x000fe400078efcff */
[----:B------:R-:W-:-:S13]  /*253f0*/  ISETP.NE.AND P0, PT, R33, 0x3, PT ;  /* 0x000000032100780c */ /* 0x000fda0003f05270 */
[----:B------:R-:W-:-:S04]  /*25400*/  @P0 LOP3.LUT R16, R16, 0x400, RZ, 0xfc, !PT ;  /* 0x0000040010100812 */ /* 0x000fc800078efcff */
[----:B------:R-:W-:-:S04]  /*25410*/  LOP3.LUT R16, R16, 0xffffbfff, RZ, 0xc0, !PT ;  /* 0xffffbfff10107812 */ /* 0x000fc800078ec0ff */
[----:B------:R-:W-:Y:S01]  /*25420*/  @P1 LOP3.LUT R16, R16, 0x4000, RZ, 0xfc, !PT ;  /* 0x0000400010101812 */ /* 0x000fe200078efcff */
[----:B------:R-:W-:Y:S06]  /*25430*/  @!P0 BRA `(.L_x_5257) ;  /* 0x0000000000048947 */ /* 0x000fec0003800000 */
[----:B------:R-:W-:Y:S01]  /*25440*/  BPT.TRAP 0x1 ;  /* 0x000000040000795c */ /* 0x000fe20000300000 */
.L_x_5257:
[----:B------:R-:W-:-:S05]  /*25450*/  IMAD.MOV.U32 R0, RZ, RZ, 0x1 ;  /* 0x00000001ff007424 */ /* 0x000fca00078e00ff */
[----:B------:R-:W-:-:S04]  /*25460*/  SHF.L.U32 R0, R0, 0x1f, RZ ;  /* 0x0000001f00007819 */ /* 0x000fc800000006ff */
[----:B------:R-:W0:Y:S02]  /*25470*/  SYNCS.PHASECHK.TRANS64.TRYWAIT P0, [UR45+0x38840], R0 ;  /* 0x03884000ff0075a7 */ /* 0x000e24000800016d */
[----:B0-----:R-:W-:Y:S05]  /*25480*/  @!P0 BRA `(.L_x_5258) ;  /* 0x0000003800388947 */ /* 0x001fea0003800000 */
.L_x_5303:
[----:B------:R-:W-:Y:S01]  /*25490*/  SHF.R.S32.HI R30, RZ, 0x1f, R19 ;  /* 0x0000001fff1e7819 */ /* 0x000fe20000011413 */
[----:B------:R-:W-:Y:S01]  /*254a0*/  ULDC.64 UR4, c[0x0][0x300] ;  /* 0x0000c00000047ab9 */ /* 0x000fe20000000a00 */
[----:B------:R-:W-:Y:S01]  /*254b0*/  R2UR UR6, R24 ;  /* 0x00000000180672ca */ /* 0x000fe200000e0000 */
[C---:B0-----:R-:W-:Y:S01]  /*254c0*/  IMAD.WIDE.U32 R2, R19.reuse, UR4, RZ ;  /* 0x0000000413027c25 */ /* 0x041fe2000f8e00ff */
[----:B------:R-:W-:Y:S02]  /*254d0*/  SHF.R.U32.HI R8, RZ, 0x3, R6 ;  /* 0x00000003ff087819 */ /* 0x000fe40000011606 */
[----:B------:R-:W-:Y:S01]  /*254e0*/  LOP3.LUT R16, R16, 0xfffffffe, RZ, 0xc0, !PT ;  /* 0xfffffffe10107812 */ /* 0x000fe200078ec0ff */
[----:B------:R-:W-:Y:S01]  /*254f0*/  IMAD R0, R30, UR4, RZ ;  /* 0x000000041e007c24 */ /* 0x000fe2000f8e02ff */
[----:B------:R-:W-:Y:S01]  /*25500*/  IADD3 R18, -R8, UR46, -R18 ;  /* 0x0000002e08127c10 */ /* 0x000fe2000fffe912 */
[----:B------:R-:W-:Y:S02]  /*25510*/  IMAD.SHL.U32 R23, R6, 0x8, RZ ;  /* 0x0000000806177824 */ /* 0x000fe400078e00ff */
        /* <DEDUP_REMOVED lines=22> */
[----:B------:R-:W-:Y:S02]  /*25680*/  LOP3.LUT R2, R2, 0x38, R37, 0x78, !PT ;  /* 0x0000003802027812 */ /* 0x000fe400078e7825 */
[----:B------:R-:W-:Y:S02]  /*25690*/  @P2 LOP3.LUT R16, R16, 0x1, RZ, 0xfc, !PT ;  /* 0x0000000110102812 */ /* 0x000fe400078efcff */
        /* <DEDUP_REMOVED lines=25> */
.L_x_5313:
        /* <DEDUP_REMOVED lines=15> */
.L_x_5260:
[----:B------:R-:W-:Y:S01]  /*25920*/  SYNCS.ARRIVE.TRANS64.A1T0 RZ, [UR45+0x38830], RZ ;  /* 0x038830ffffff79a7 */ /* 0x000fe2000810002d */
[----:B------:R-:W-:Y:S05]  /*25930*/  WARPSYNC.ALL ;  /* 0x0000000000007948 */ /* 0x000fea0003800000 */
[----:B------:R-:W-:Y:S01]  /*25940*/  UIADD3 UR4, UR45, 0x20400, URZ ;  /* 0x000204002d047890 */ /* 0x000fe2000fffe03f */
[----:B------:R-:W-:Y:S03]  /*25950*/  BAR.SYNC.DEFER_BLOCKING 0x8, 0x100 ;  /* 0x0204000000007b1d */ /* 0x000fe60000010000 */
[----:B------:R-:W-:-:S06]  /*25960*/  ULOP3.LUT UP0, URZ, UR4, 0x3ff, URZ, 0xc0, !UPT ;  /* 0x000003ff043f7892 */ /* 0x000fcc000f80c03f */
[----:B------:R-:W-:-:S13]  /*25970*/  PLOP3.LUT P0, PT, PT, PT, UP0, 0x80, 0x0 ;  /* 0x000000000000781c */ /* 0x000fda0003f0f008 */
        /* <DEDUP_REMOVED lines=17> */
.L_x_5261:
[----:B------:R-:W0:Y:S01]  /*25a90*/  S2R R20, SR_CTAID.Z ;  /* 0x0000000000147919 */ /* 0x000e220000002700 */
[----:B------:R-:W-:Y:S01]  /*25aa0*/  UISETP.NE.AND UP0, UPT, UR47, URZ, UPT ;  /* 0x0000003f2f00728c */ /* 0x000fe2000bf05270 */
[----:B------:R-:W-:Y:S01]  /*25ab0*/  VIADD R37, R31, UR40 ;  /* 0x000000281f257c36 */ /* 0x000fe20008000000 */
[----:B------:R-:W-:Y:S01]  /*25ac0*/  R2UR UR6, R24 ;  /* 0x00000000180672ca */ /* 0x000fe200000e0000 */
[----:B------:R-:W-:Y:S01]  /*25ad0*/  ULDC.64 UR8, c[0x0][0x2d8] ;  /* 0x0000b60000087ab9 */ /* 0x000fe20000000a00 */
[----:B------:R-:W1:Y:S01]  /*25ae0*/  LDC R6, c[0x0][0x448] ;  /* 0x00011200ff067b82 */ /* 0x000e620000000800 */
[----:B------:R-:W-:Y:S01]  /*25af0*/  IMAD.MOV.U32 R0, RZ, RZ, R37 ;  /* 0x000000ffff007224 */ /* 0x000fe200078e0025 */
[----:B------:R-:W-:-:S05]  /*25b00*/  PLOP3.LUT P0, PT, PT, PT, UP0, 0x80, 0x0 ;  /* 0x000000000000781c */ /* 0x000fca0003f0f008 */
[----:B------:R-:W-:-:S04]  /*25b10*/  @UP0 ULDC UR4, c[0x0][0x44c] ;  /* 0x0001130000040ab9 */ /* 0x000fc80000000800 */
[----:B------:R-:W-:-:S04]  /*25b20*/  UIMAD UR6, UR6, UR8, URZ ;  /* 0x00000008060672a4 */ /* 0x000fc8000f8e023f */
[----:B------:R-:W-:Y:S01]  /*25b30*/  @P0 IMAD.HI.U32 R2, R37, UR4, RZ ;  /* 0x0000000425020c27 */ /* 0x000fe2000f8e00ff */
[----:B------:R-:W-:Y:S01]  /*25b40*/  PLOP3.LUT P0, PT, PT, PT, UP0, 0x80, 0x0 ;  /* 0x000000000000781c */ /* 0x000fe20003f0f008 */
[----:B------:R-:W-:Y:S01]  /*25b50*/  @UP0 ULDC UR4, c[0x0][0x450] ;  /* 0x0001140000040ab9 */ /* 0x000fe20000000800 */
[----:B------:R-:W-:Y:S01]  /*25b60*/  UIMAD UR6, UR39, UR9, UR6 ;  /* 0x00000009270672a4 */ /* 0x000fe2000f8e0206 */
[----:B0-----:R-:W-:Y:S02]  /*25b70*/  SHF.R.S32.HI R21, RZ, 0x1f, R20 ;  /* 0x0000001fff157819 */ /* 0x001fe40000011414 */
[----:B------:R-:W0:Y:S08]  /*25b80*/  S2R R20, SR_CTAID.Z ;  /* 0x0000000000147919 */ /* 0x000e300000002700 */
[----:B------:R-:W-:Y:S01]  /*25b90*/  @P0 SHF.R.U32.HI R0, RZ, UR4, R2 ;  /* 0x00000004ff000c19 */ /* 0x000fe20008011602 */
[----:B------:R-:W-:-:S04]  /*25ba0*/  UIMAD.WIDE.U32 UR4, UR39, UR8, URZ ;  /* 0x00000008270472a5 */ /* 0x000fc8000f8e003f */
[----:B------:R-:W-:Y:S02]  /*25bb0*/  UIADD3 UR6, UR5, UR6, URZ ;  /* 0x0000000605067290 */ /* 0x000fe4000fffe03f */
[----:B------:R-:W-:Y:S02]  /*25bc0*/  IMAD.U32 R4, RZ, RZ, UR4 ;  /* 0x00000004ff047e24 */ /* 0x000fe4000f8e00ff */
[----:B------:R-:W-:Y:S01]  /*25bd0*/  IMAD.U32 R5, RZ, RZ, UR5 ;  /* 0x00000005ff057e24 */ /* 0x000fe2000f8e00ff */
[----:B------:R-:W-:Y:S01]  /*25be0*/  ULDC.64 UR4, c[0x0][0x2e0] ;  /* 0x0000b80000047ab9 */ /* 0x000fe20000000a00 */
[----:B------:R-:W-:Y:S01]  /*25bf0*/  IMAD.MOV.U32 R2, RZ, RZ, R4 ;  /* 0x000000ffff027224 */ /* 0x000fe200078e0004 */
[----:B------:R-:W-:Y:S01]  /*25c00*/  SHF.R.S32.HI R5, RZ, 0x1f, R0 ;  /* 0x0000001fff057819 */ /* 0x000fe20000011400 */
[----:B------:R-:W-:Y:S02]  /*25c10*/  IMAD.U32 R3, RZ, RZ, UR6 ;  /* 0x00000006ff037e24 */ /* 0x000fe4000f8e00ff */
[----:B------:R-:W-:-:S04]  /*25c20*/  IMAD R4, R21, UR4, RZ ;  /* 0x0000000415047c24 */ /* 0x000fc8000f8e02ff */
[C---:B0-----:R-:W-:Y:S02]  /*25c30*/  IMAD R4, R20.reuse, UR5, R4 ;  /* 0x0000000514047c24 */ /* 0x041fe4000f8e0204 */
[----:B------:R-:W-:Y:S01]  /*25c40*/  IMAD.WIDE.U32 R2, R20, UR4, R2 ;  /* 0x0000000414027c25 */ /* 0x000fe2000f8e0002 */
[----:B------:R-:W-:Y:S01]  /*25c50*/  ULDC.64 UR4, c[0x0][0x2d0] ;  /* 0x0000b40000047ab9 */ /* 0x000fe20000000a00 */
[----:B------:R-:W0:Y:S02]  /*25c60*/  S2R R20, SR_TID.X ;  /* 0x0000000000147919 */ /* 0x000e240000002100 */
[----:B------:R-:W-:Y:S02]  /*25c70*/  IMAD.IADD R3, R3, 0x1, R4 ;  /* 0x0000000103037824 */ /* 0x000fe400078e0204 */
[----:B------:R-:W-:Y:S02]  /*25c80*/  IMAD.MOV R4, RZ, RZ, -R0 ;  /* 0x000000ffff047224 */ /* 0x000fe400078e0a00 */
[----:B------:R-:W-:-:S02]  /*25c90*/  IMAD R5, R5, UR4, RZ ;  /* 0x0000000405057c24 */ /* 0x000fc4000f8e02ff */
[----:B-1----:R-:W-:Y:S02]  /*25ca0*/  IMAD R4, R6, R4, R37 ;  /* 0x0000000406047224 */ /* 0x002fe400078e0225 */
        /* <DEDUP_REMOVED lines=8> */
[----:B------:R-:W-:-:S03]  /*25d30*/  ULDC.64 UR4, c[0x0][0x280] ;  /* 0x0000a00000047ab9 */ /* 0x000fc60000000a00 */
[----:B------:R-:W-:Y:S01]  /*25d40*/  IMAD.IADD R3, R3, 0x1, R0 ;  /* 0x0000000103037824 */ /* 0x000fe200078e0200 */
[----:B------:R-:W-:Y:S01]  /*25d50*/  LEA R0, P0, R2, UR4, 0x1 ;  /* 0x0000000402007c11 */ /* 0x000fe2000f8008ff */
[----:B------:R-:W-:Y:S01]  /*25d60*/  ULDC UR4, c[0x0][0x2b8] ;  /* 0x0000ae0000047ab9 */ /* 0x000fe20000000800 */
[----:B0-----:R-:W-:Y:S02]  /*25d70*/  LOP3.LUT R20, R20, 0x7f, RZ, 0xc0, !PT ;  /* 0x0000007f14147812 */ /* 0x001fe400078ec0ff */
[----:B------:R-:W-:Y:S01]  /*25d80*/  LEA.HI.X R4, R2, UR5, R3, 0x1, P0 ;  /* 0x0000000502047c11 */ /* 0x000fe200080f0c03 */
[----:B------:R-:W-:Y:S01]  /*25d90*/  UMOV UR5, 0xffffffff ;  /* 0xffffffff00057882 */ /* 0x000fe20000000000 */
[----:B------:R-:W-:Y:S02]  /*25da0*/  ISETP.GE.AND P0, PT, R22, UR4, PT ;  /* 0x0000000416007c0c */ /* 0x000fe4000bf06270 */
[----:B------:R-:W-:Y:S01]  /*25db0*/  SHF.R.U32.HI R20, RZ, 0x3, R20 ;  /* 0x00000003ff147819 */ /* 0x000fe20000011614 */
[----:B------:R-:W-:Y:S10]  /*25dc0*/  BRA.DIV UR5, `(.L_x_5262) ;  /* 0x0000003605207947 */ /* 0x000ff4000b800000 */
[----:B------:R-:W0:Y:S01]  /*25dd0*/  SHFL.IDX PT, R3, R0, RZ, 0x181f ;  /* 0x00181fff00037589 */ /* 0x000e2200000e0000 */
[----:B------:R-:W-:Y:S01]  /*25de0*/  ULDC UR4, c[0x0][0x288] ;  /* 0x0000a20000047ab9 */ /* 0x000fe20000000800 */
[----:B------:R-:W-:Y:S01]  /*25df0*/  LOP3.LUT R16, R16, 0xfffffeff, RZ, 0xc0, !PT ;  /* 0xfffffeff10107812 */ /* 0x000fe200078ec0ff */
[----:B------:R-:W-:Y:S01]  /*25e00*/  IMAD R5, R6, UR4, RZ ;  /* 0x0000000406057c24 */ /* 0x000fe2000f8e02ff */
[----:B------:R-:W1:Y:S01]  /*25e10*/  SHFL.IDX PT, R2, R4, RZ, 0x181f ;  /* 0x00181fff04027589 */ /* 0x000e6200000e0000 */
[----:B------:R-:W-:-:S03]  /*25e20*/  VIADD R6, R20, UR40 ;  /* 0x0000002814067c36 */ /* 0x000fc60008000000 */
[----:B------:R-:W-:Y:S02]  /*25e30*/  SHFL.IDX PT, R14, R0, 0x3, 0x181f ;  /* 0x00781f00000e7f89 */ /* 0x000fe400000e0000 */
[----:B------:R-:W-:-:S13]  /*25e40*/  ISETP.GE.AND P2, PT, R6, R5, PT ;  /* 0x000000050600720c */ /* 0x000fda0003f46270 */
[----:B------:R-:W-:Y:S02]  /*25e50*/  @!P2 LEA R7, R23, UR45, 0x1 ;  /* 0x0000002d1707ac11 */ /* 0x000fe4000f8e08ff */
[----:B0-----:R-:W-:Y:S02]  /*25e60*/  @!P2 LEA R3, P1, R22, R3, 0x1 ;  /* 0x000000031603a211 */ /* 0x001fe400078208ff */
[----:B------:R-:W-:-:S03]  /*25e70*/  @P2 LOP3.LUT R16, R16, 0x100, RZ, 0xfc, !PT ;  /* 0x0000010010102812 */ /* 0x000fc600078efcff */
[----:B-1----:R-:W-:Y:S01]  /*25e80*/  @!P2 IMAD.X R2, RZ, RZ, R2, P1 ;  /* 0x000000ffff02a224 */ /* 0x002fe200008e0602 */
[----:B------:R-:W-:-:S04]  /*25e90*/  LOP3.LUT R16, R16, 0xffffff7f, RZ, 0xc0, !PT ;  /* 0xffffff7f10107812 */ /* 0x000fc800078ec0ff */
[----:B------:R-:W-:-:S04]  /*25ea0*/  @!P2 LOP3.LUT R3, R3, R2, RZ, 0x3c, !PT ;  /* 0x000000020303a212 */ /* 0x000fc800078e3cff */
[----:B------:R-:W-:-:S04]  /*25eb0*/  @!P2 LOP3.LUT R2, R3, R2, RZ, 0x3c, !PT ;  /* 0x000000020302a212 */ /* 0x000fc800078e3cff */
[----:B------:R-:W-:-:S05]  /*25ec0*/  @!P2 LOP3.LUT R3, R3, R2, RZ, 0x3c, !PT ;  /* 0x000000020303a212 */ /* 0x000fca00078e3cff */
[----:B------:R0:W-:Y:S04]  /*25ed0*/  @!P2 LDGSTS.E.BYPASS.LTC128B.128 [R7+0x20400], desc[UR36][R2.64], !P0 ;  /* 0x204000000207afae */ /* 0x0001e8000c101d64 */
[----:B0-----:R-:W0:Y:S01]  /*25ee0*/  SHFL.IDX PT, R3, R0, 0x1, 0x181f ;  /* 0x00381f0000037f89 */ /* 0x001e2200000e0000 */
[----:B------:R-:W-:-:S03]  /*25ef0*/  VIADD R7, R6, 0x10 ;  /* 0x0000001006077836 */ /* 0x000fc60000000000 */
[----:B------:R-:W1:Y:S02]  /*25f00*/  SHFL.IDX PT, R2, R4, 0x1, 0x181f ;  /* 0x00381f0004027f89 */ /* 0x000e6400000e0000 */
[----:B------:R-:W-:-:S13]  /*25f10*/  ISETP.GE.AND P2, PT, R7, R5, PT ;  /* 0x000000050700720c */ /* 0x000fda0003f46270 */
[----:B------:R-:W-:Y:S02]  /*25f20*/  @!P2 LEA R7, R23, UR45, 0x1 ;  /* 0x0000002d1707ac11 */ /* 0x000fe4000f8e08ff */
[----:B------:R-:W-:Y:S02]  /*25f30*/  @P2 LOP3.LUT R16, R16, 0x80, RZ, 0xfc, !PT ;  /* 0x0000008010102812 */ /* 0x000fe400078efcff */
[----:B0-----:R-:W-:Y:S02]  /*25f40*/  @!P2 LEA R3, P1, R22, R3, 0x1 ;  /* 0x000000031603a211 */ /* 0x001fe400078208ff */
[----:B------:R-:W-:-:S03]  /*25f50*/  LOP3.LUT R16, R16, 0xffffffbf, RZ, 0xc0, !PT ;  /* 0xffffffbf10107812 */ /* 0x000fc600078ec0ff */
[----:B-1----:R-:W-:-:S05]  /*25f60*/  @!P2 IMAD.X R2, RZ, RZ, R2, P1 ;  /* 0x000000ffff02a224 */ /* 0x002fca00008e0602 */
[----:B------:R-:W-:-:S04]  /*25f70*/  @!P2 LOP3.LUT R3, R3, R2, RZ, 0x3c, !PT ;  /* 0x000000020303a212 */ /* 0x000fc800078e3cff */
[----:B------:R-:W-:-:S04]  /*25f80*/  @!P2 LOP3.LUT R2, R3, R2, RZ, 0x3c, !PT ;  /* 0x000000020302a212 */ /* 0x000fc800078e3cff */
[----:B------:R-:W-:-:S05]  /*25f90*/  @!P2 LOP3.LUT R3, R3, R2, RZ, 0x3c, !PT ;  /* 0x000000020303a212 */ /* 0x000fca00078e3cff */
[----:B------:R0:W-:Y:S04]  /*25fa0*/  @!P2 LDGSTS.E.BYPASS.LTC128B.128 [R7+0x20c00], desc[UR36][R2.64], !P0 ;  /* 0x20c000000207afae */ /* 0x0001e8000c101d64 */
[----:B0-----:R-:W0:Y:S01]  /*25fb0*/  SHFL.IDX PT, R3, R0, 0x2, 0x181f ;  /* 0x00581f0000037f89 */ /* 0x001e2200000e0000 */
[----:B------:R-:W-:-:S03]  /*25fc0*/  VIADD R7, R6, 0x20 ;  /* 0x0000002006077836 */ /* 0x000fc60000000000 */
[----:B------:R-:W1:Y:S02]  /*25fd0*/  SHFL.IDX PT, R2, R4, 0x2, 0x181f ;  /* 0x00581f0004027f89 */ /* 0x000e6400000e0000 */
[----:B------:R-:W-:Y:S02]  /*25fe0*/  ISETP.GE.AND P2, PT, R7, R5, PT ;  /* 0x000000050700720c */ /* 0x000fe40003f46270 */
[----:B------:R-:W2:Y:S11]  /*25ff0*/  SHFL.IDX PT, R4, R4, 0x3, 0x181f ;  /* 0x00781f0004047f89 */ /* 0x000eb600000e0000 */
[----:B------:R-:W-:-:S02]  /*26000*/  @!P2 LEA R7, R23, UR45, 0x1 ;  /* 0x0000002d1707ac11 */ /* 0x000fc4000f8e08ff */
[----:B------:R-:W-:Y:S02]  /*26010*/  @P2 LOP3.LUT R16, R16, 0x40, RZ, 0xfc, !PT ;  /* 0x0000004010102812 */ /* 0x000fe400078efcff */
[----:B0-----:R-:W-:-:S05]  /*26020*/  @!P2 LEA R3, P1, R22, R3, 0x1 ;  /* 0x000000031603a211 */ /* 0x001fca00078208ff */
[----:B-1----:R-:W-:-:S05]  /*26030*/  @!P2 IMAD.X R2, RZ, RZ, R2, P1 ;  /* 0x000000ffff02a224 */ /* 0x002fca00008e0602 */
[----:B------:R-:W-:-:S04]  /*26040*/  @!P2 LOP3.LUT R3, R3, R2, RZ, 0x3c, !PT ;  /* 0x000000020303a212 */ /* 0x000fc800078e3cff */
[----:B------:R-:W-:-:S04]  /*26050*/  @!P2 LOP3.LUT R2, R3, R2, RZ, 0x3c, !PT ;  /* 0x000000020302a212 */ /* 0x000fc800078e3cff */
[----:B------:R-:W-:-:S05]  /*26060*/  @!P2 LOP3.LUT R3, R3, R2, RZ, 0x3c, !PT ;  /* 0x000000020303a212 */ /* 0x000fca00078e3cff */
[----:B--2---:R0:W-:Y:S02]  /*26070*/  @!P2 LDGSTS.E.BYPASS.LTC128B.128 [R7+0x21400], desc[UR36][R2.64], !P0 ;  /* 0x214000000207afae */ /* 0x0041e4000c101d64 */
.L_x_5322:
        /* <DEDUP_REMOVED lines=36> */
.L_x_5263:
[----:B------:R-:W-:Y:S01]  /*262c0*/  UISETP.NE.AND UP0, UPT, UR47, URZ, UPT ;  /* 0x0000003f2f00728c */ /* 0x000fe2000bf05270 */
[----:B------:R-:W0:Y:S01]  /*262d0*/  S2R R20, SR_CTAID.Z ;  /* 0x0000000000147919 */ /* 0x000e220000002700 */
[----:B------:R-:W-:Y:S01]  /*262e0*/  R2UR UR6, R24 ;  /* 0x00000000180672ca */ /* 0x000fe200000e0000 */
[----:B------:R-:W-:Y:S01]  /*262f0*/  ULDC.64 UR8, c[0x0][0x3d8] ;  /* 0x0000f60000087ab9 */ /* 0x000fe20000000a00 */
[----:B------:R-:W-:Y:S01]  /*26300*/  IMAD.MOV.U32 R0, RZ, RZ, R37 ;  /* 0x000000ffff007224 */ /* 0x000fe200078e0025 */
[C---:B------:R-:W-:Y:S02]  /*26310*/  LOP3.LUT R8, R22.reuse, 0x80, RZ, 0xfc, !PT ;  /* 0x0000008016087812 */ /* 0x040fe400078efcff */
[----:B------:R-:W-:Y:S02]  /*26320*/  PLOP3.LUT P0, PT, PT, PT, UP0, 0x80, 0x0 ;  /* 0x000000000000781c */ /* 0x000fe40003f0f008 */
[C---:B------:R-:W-:Y:S02]  /*26330*/  LOP3.LUT R7, R22.reuse, 0x40, RZ, 0xfc, !PT ;  /* 0x0000004016077812 */ /* 0x040fe400078efcff */
[----:B------:R-:W-:Y:S01]  /*26340*/  @UP0 ULDC UR4, c[0x0][0x44c] ;  /* 0x0001130000040ab9 */ /* 0x000fe20000000800 */
[----:B------:R-:W-:-:S02]  /*26350*/  LOP3.LUT R21, R22, 0x180, RZ, 0xfc, !PT ;  /* 0x0000018016157812 */ /* 0x000fc400078efcff */
[----:B------:R-:W-:Y:S01]  /*26360*/  LOP3.LUT R16, R16, 0xfffff7ff, RZ, 0xc0, !PT ;  /* 0xfffff7ff10107812 */ /* 0x000fe200078ec0ff */
[----:B------:R-:W-:-:S04]  /*26370*/  UIMAD UR6, UR6, UR8, URZ ;  /* 0x00000008060672a4 */ /* 0x000fc8000f8e023f */
[----:B------:R-:W-:Y:S01]  /*26380*/  UIMAD UR6, UR39, UR9, UR6 ;  /* 0x00000009270672a4 */ /* 0x000fe2000f8e0206 */
[----:B------:R-:W-:Y:S01]  /*26390*/  @P0 IMAD.HI.U32 R2, R37, UR4, RZ ;  /* 0x0000000425020c27 */ /* 0x000fe2000f8e00ff */
[----:B------:R-:W-:Y:S01]  /*263a0*/  PLOP3.LUT P0, PT, PT, PT, UP0, 0x80, 0x0 ;  /* 0x000000000000781c */ /* 0x000fe20003f0f008 */
[----:B------:R-:W-:Y:S01]  /*263b0*/  @UP0 ULDC UR4, c[0x0][0x450] ;  /* 0x0001140000040ab9 */ /* 0x000fe20000000800 */
[----:B0-----:R-:W-:-:S11]  /*263c0*/  SHF.R.S32.HI R20, RZ, 0x1f, R20 ;  /* 0x0000001fff147819 */ /* 0x001fd60000011414 */
[----:B------:R-:W-:Y:S01]  /*263d0*/  @P0 SHF.R.U32.HI R0, RZ, UR4, R2 ;  /* 0x00000004ff000c19 */ /* 0x000fe20008011602 */
[----:B------:R-:W-:-:S03]  /*263e0*/  UIMAD.WIDE.U32 UR4, UR39, UR8, URZ ;  /* 0x00000008270472a5 */ /* 0x000fc6000f8e003f */
[----:B------:R-:W-:Y:S01]  /*263f0*/  ULDC.64 UR8, c[0x0][0x3e0] ;  /* 0x0000f80000087ab9 */ /* 0x000fe20000000a00 */
[----:B------:R-:W-:Y:S01]  /*26400*/  UIADD3 UR6, UR5, UR6, URZ ;  /* 0x0000000605067290 */ /* 0x000fe2000fffe03f */
[----:B------:R-:W-:Y:S02]  /*26410*/  IMAD R6, R20, UR8, RZ ;  /* 0x0000000814067c24 */ /* 0x000fe4000f8e02ff */
[----:B------:R-:W0:Y:S01]  /*26420*/  S2R R20, SR_CTAID.Z ;  /* 0x0000000000147919 */ /* 0x000e220000002700 */
[----:B------:R-:W-:Y:S02]  /*26430*/  IMAD.U32 R4, RZ, RZ, UR4 ;  /* 0x00000004ff047e24 */ /* 0x000fe4000f8e00ff */
[----:B------:R-:W-:Y:S01]  /*26440*/  IMAD.U32 R3, RZ, RZ, UR6 ;  /* 0x00000006ff037e24 */ /* 0x000fe2000f8e00ff */
[----:B------:R-:W-:Y:S01]  /*26450*/  ULDC UR6, c[0x0][0x448] ;  /* 0x0001120000067ab9 */ /* 0x000fe20000000800 */
[----:B------:R-:W-:Y:S01]  /*26460*/  IMAD.MOV.U32 R2, RZ, RZ, R4 ;  /* 0x000000ffff027224 */ /* 0x000fe200078e0004 */
[----:B------:R-:W-:Y:S01]  /*26470*/  SHF.R.S32.HI R4, RZ, 0x1f, R0 ;  /* 0x0000001fff047819 */ /* 0x000fe20000011400 */
[----:B------:R-:W-:Y:S01]  /*26480*/  IMAD.U32 R5, RZ, RZ, UR5 ;  /* 0x00000005ff057e24 */ /* 0x000fe2000f8e00ff */
[----:B------:R-:W-:Y:S01]  /*26490*/  ULDC.64 UR4, c[0x0][0x3d0] ;  /* 0x0000f40000047ab9 */ /* 0x000fe20000000a00 */
[----:B0-----:R-:W-:-:S02]  /*264a0*/  IMAD R5, R20, UR9, R6 ;  /* 0x0000000914057c24 */ /* 0x001fc4000f8e0206 */
[----:B------:R-:W-:Y:S01]  /*264b0*/  IMAD.WIDE.U32 R2, R20, UR8, R2 ;  /* 0x0000000814027c25 */ /* 0x000fe2000f8e0002 */
[----:B------:R-:W-:-:S03]  /*264c0*/  LOP3.LUT R20, R22, 0x1c0, RZ, 0xfc, !PT ;  /* 0x000001c016147812 */ /* 0x000fc600078efcff */
[----:B------:R-:W-:Y:S02]  /*264d0*/  IMAD.MOV R6, RZ, RZ, -R0 ;  /* 0x000000ffff067224 */ /* 0x000fe400078e0a00 */
[----:B------:R-:W-:Y:S02]  /*264e0*/  IMAD.IADD R3, R3, 0x1, R5 ;  /* 0x0000000103037824 */ /* 0x000fe400078e0205 */
[----:B------:R-:W-:Y:S02]  /*264f0*/  IMAD R5, R4, UR4, RZ ;  /* 0x0000000404057c24 */ /* 0x000fe4000f8e02ff */
[----:B------:R-:W-:Y:S02]  /*26500*/  IMAD R4, R6, UR6, R37 ;  /* 0x0000000606047c24 */ /* 0x000fe4000f8e0225 */
[C---:B------:R-:W-:Y:S02]  /*26510*/  IMAD R5, R0.reuse, UR5, R5 ;  /* 0x0000000500057c24 */ /* 0x040fe4000f8e0205 */
[----:B------:R-:W-:Y:S01]  /*26520*/  IMAD.WIDE.U32 R2, R0, UR4, R2 ;  /* 0x0000000400027c25 */ /* 0x000fe2000f8e0002 */
[----:B------:R-:W-:Y:S01]  /*26530*/  SHF.R.S32.HI R0, RZ, 0x1f, R4 ;  /* 0x0000001fff007819 */ /* 0x000fe20000011404 */
[----:B------:R-:W-:-:S02]  /*26540*/  ULDC.64 UR4, c[0x0][0x3c8] ;  /* 0x0000f20000047ab9 */ /* 0x000fc40000000a00 */
[----:B------:R-:W-:Y:S02]  /*26550*/  IMAD.IADD R3, R3, 0x1, R5 ;  /* 0x0000000103037824 */ /* 0x000fe400078e0205 */
        /* <DEDUP_REMOVED lines=65> */
[C---:B------:R-:W-:Y:S01]  /*26970*/  LOP3.LUT P0, RZ, R16.reuse, 0x800, RZ, 0xc0, !PT ;  /* 0x0000080010ff7812 */ /* 0x040fe2000780c0ff */
        /* <DEDUP_REMOVED lines=47> */
.L_x_5332:
        /* <DEDUP_REMOVED lines=24> */
.L_x_5266:
[----:B------:R-:W-:Y:S05]  /*26df0*/  BSYNC B0 ;  /* 0x0000000000007941 */ /* 0x000fea0003800000 */
.L_x_5265:
[----:B------:R-:W-:Y:S01]  /*26e00*/  NOP ;  /* 0x0000000000007918 */ /* 0x000fe20000000000 */
[----:B------:R-:W-:Y:S01]  /*26e10*/  SYNCS.ARRIVE.TRANS64.RED.A0T1 RZ, [UR45+0x38810], RZ ;  /* 0x038810ffffff79a7 */ /* 0x000fe2000820042d */
[----:B0-----:R-:W-:Y:S01]  /*26e20*/  IMAD.MOV.U32 R0, RZ, RZ, 0x1 ;  /* 0x00000001ff007424 */ /* 0x001fe200078e00ff */
[----:B------:R-:W-:Y:S04]  /*26e30*/  ARRIVES.LDGSTSBAR.64.TRANSCNT [UR45+0x38810] ;  /* 0x03881000ff0079b0 */ /* 0x000fe80008000aad */
[----:B------:R-:W-:Y:S01]  /*26e40*/  SHF.L.U32 R0, R0, 0x1f, RZ ;  /* 0x0000001f00007819 */ /* 0x000fe200000006ff */
[----:B------:R-:W-:Y:S01]  /*26e50*/  NOP ;  /* 0x0000000000007918 */ /* 0x000fe20000000000 */
[----:B------:R-:W-:Y:S02]  /*26e60*/  SYNCS.ARRIVE.TRANS64.A1T0 RZ, [UR45+0x38810], RZ ;  /* 0x038810ffffff79a7 */ /* 0x000fe4000810002d */
[----:B------:R-:W0:Y:S02]  /*26e70*/  SYNCS.PHASECHK.TRANS64.TRYWAIT P0, [UR45+0x38820], R0 ;  /* 0x03882000ff0075a7 */ /* 0x000e24000800016d */
[----:B0-----:R-:W-:Y:S05]  /*26e80*/  @!P0 BRA `(.L_x_5267) ;  /* 0x0000003000988947 */ /* 0x001fea0003800000 */
.L_x_5333:
[----:B------:R-:W-:-:S13]  /*26e90*/  ISETP.NE.AND P0, PT, R33, 0x3, PT ;  /* 0x000000032100780c */ /* 0x000fda0003f05270 */
[----:B------:R-:W-:Y:S05]  /*26ea0*/  @!P0 BRA `(.L_x_5268) ;  /* 0x0000000000048947 */ /* 0x000fea0003800000 */
[----:B------:R-:W-:Y:S01]  /*26eb0*/  BPT.TRAP 0x1 ;  /* 0x000000040000795c */ /* 0x000fe20000300000 */
.L_x_5268:
[----:B------:R-:W2:Y:S02]  /*26ec0*/  SYNCS.PHASECHK.TRANS64.TRYWAIT P0, [UR45+0x38860], R0 ;  /* 0x03886000ff0075a7 */ /* 0x000ea4000800016d */
[----:B--2---:R-:W-:Y:S05]  /*26ed0*/  @!P0 BRA `(.L_x_5269) ;  /* 0x00000030009c8947 */ /* 0x004fea0003800000 */
.L_x_5334:
        /* <DEDUP_REMOVED lines=24> */
[----:B------:R-:W-:Y:S02]  /*27060*/  LOP3.LUT R4, R17, 0x1, RZ, 0xc0, !PT ;  /* 0x0000000111047812 */ /* 0x000fe400078ec0ff */
        /* <DEDUP_REMOVED lines=80> */
.L_x_5344:
        /* <DEDUP_REMOVED lines=30> */
.L_x_5271:
        /* <DEDUP_REMOVED lines=13> */
[----:B------:R-:W-:Y:S01]  /*27820*/  LOP3.LUT R5, RZ, UR41, RZ, 0x33, !PT ;  /* 0x00000029ff057c12 */ /* 0x000fe2000f8e33ff */
[----:B------:R-:W-:Y:S01]  /*27830*/  IMAD.MOV.U32 R8, RZ, RZ, 0x1 ;  /* 0x00000001ff087424 */ /* 0x000fe200078e00ff */
[----:B------:R-:W-:Y:S02]  /*27840*/  LOP3.LUT R30, R34, 0x40, RZ, 0xc0, !PT ;  /* 0x00000040221e7812 */ /* 0x000fe400078ec0ff */
[----:B------:R-:W-:-:S02]  /*27850*/  LOP3.LUT R28, R17, 0x80, RZ, 0xc0, !PT ;  /* 0x00000080111c7812 */ /* 0x000fc400078ec0ff */
[----:B------:R-:W-:Y:S02]  /*27860*/  LOP3.LUT R2, RZ, UR4, RZ, 0x33, !PT ;  /* 0x00000004ff027c12 */ /* 0x000fe4000f8e33ff */
[----:B------:R-:W-:Y:S02]  /*27870*/  SHF.R.U32.HI R30, RZ, 0x2, R30 ;  /* 0x00000002ff1e7819 */ /* 0x000fe4000001161e */
[----:B------:R-:W-:Y:S02]  /*27880*/  VIADDMNMX R2, R2, -UR43, R3, !PT ;  /* 0x8000002b02027c46 */ /* 0x000fe4000f800103 */
[----:B------:R-:W-:Y:S02]  /*27890*/  SHF.R.U32.HI R28, RZ, 0x3, R28 ;  /* 0x00000003ff1c7819 */ /* 0x000fe4000001161c */
[----:B------:R-:W-:-:S04]  /*278a0*/  VIMNMX R2, R2, R5, !PT ;  /* 0x0000000502027248 */ /* 0x000fc80007fe0100 */
        /* <DEDUP_REMOVED lines=8> */
.L_x_5287:
        /* <DEDUP_REMOVED lines=22> */
.L_x_5274:
[----:B------:R-:W-:Y:S05]  /*27a90*/  BSYNC B1 ;  /* 0x0000000000017941 */ /* 0x000fea0003800000 */
.L_x_5273:
[----:B------:R-:W-:-:S13]  /*27aa0*/  ISETP.NE.AND P0, PT, R33, 0x3, PT ;  /* 0x000000032100780c */ /* 0x000fda0003f05270 */
[----:B------:R-:W-:Y:S05]  /*27ab0*/  @!P0 BRA `(.L_x_5275) ;  /* 0x0000000000048947 */ /* 0x000fea0003800000 */
[----:B------:R-:W-:Y:S01]  /*27ac0*/  BPT.TRAP 0x1 ;  /* 0x000000040000795c */ /* 0x000fe20000300000 */
.L_x_5275:
[----:B------:R-:W-:Y:S01]  /*27ad0*/  LEA R10, R8, UR45, 0x3 ;  /* 0x0000002d080a7c11 */ /* 0x000fe2000f8e18ff */
[----:B------:R-:W-:Y:S01]  /*27ae0*/  BSSY B1, `(.L_x_5276) ;  /* 0x0000004000017945 */ /* 0x000fe20003800000 */
[----:B------:R-:W-:-:S04]  /*27af0*/  SHF.L.U32 R20, R21, 0x1f, RZ ;  /* 0x0000001f15147819 */ /* 0x000fc800000006ff */
[----:B------:R-:W1:Y:S02]  /*27b00*/  SYNCS.PHASECHK.TRANS64.TRYWAIT P0, [R10+URZ+0x38840], R20 ;  /* 0x038840140a0075a7 */ /* 0x000e64000800017f */
[----:B-1----:R-:W-:Y:S05]  /*27b10*/  @!P0 BRA `(.L_x_5277) ;  /* 0x0000002c00b48947 */ /* 0x002fea0003800000 */
.L_x_5345:
[----:B------:R-:W-:Y:S05]  /*27b20*/  BSYNC B1 ;  /* 0x0000000000017941 */ /* 0x000fea0003800000 */
.L_x_5276:
        /* <DEDUP_REMOVED lines=47> */
.L_x_5355:
        /* <DEDUP_REMOVED lines=8> */
.L_x_5279:
        /* <DEDUP_REMOVED lines=10> */
.L_x_5280:
[----:B------:R2:W-:Y:S01]  /*27f40*/  SYNCS.ARRIVE.TRANS64.A1T0 RZ, [R10+URZ+0x38830], RZ ;  /* 0x038830ff0aff79a7 */ /* 0x0005e2000810003f */
[----:B------:R-:W-:Y:S05]  /*27f50*/  @!P2 BRA `(.L_x_5281) ;  /* 0x000000000004a947 */ /* 0x000fea0003800000 */
[----:B------:R-:W-:Y:S01]  /*27f60*/  BPT.TRAP 0x1 ;  /* 0x000000040000795c */ /* 0x000fe20000300000 */
.L_x_5281:
[----:B------:R-:W3:Y:S01]  /*27f70*/  SYNCS.PHASECHK.TRANS64.TRYWAIT P0, [R10+URZ+0x38860], R20 ;  /* 0x038860140a0075a7 */ /* 0x000ee2000800017f */
[----:B------:R-:W-:Y:S04]  /*27f80*/  BSSY B1, `(.L_x_5282) ;  /* 0x0000002000017945 */ /* 0x000fe80003800000 */
[----:B---3--:R-:W-:Y:S05]  /*27f90*/  @!P0 BRA `(.L_x_5283) ;  /* 0x0000002c00b48947 */ /* 0x008fea0003800000 */
.L_x_5356:
[----:B------:R-:W-:Y:S05]  /*27fa0*/  BSYNC B1 ;  /* 0x0000000000017941 */ /* 0x000fea0003800000 */
.L_x_5282:
        /* <DEDUP_REMOVED lines=77> */
.L_x_5366:
        /* <DEDUP_REMOVED lines=20> */
.L_x_5285:
        /* <DEDUP_REMOVED lines=10> */
.L_x_5286:
        /* <DEDUP_REMOVED lines=10> */
.L_x_5272:
[----:B------:R-:W-:Y:S05]  /*28700*/  BSYNC B0 ;  /* 0x0000000000007941 */ /* 0x000fea0003800000 */
.L_x_5245:
[----:B------:R-:W0:Y:S01]  /*28710*/  S2R R3, SR_CgaCtaId ;  /* 0x0000000000037919 */ /* 0x000e220000008800 */
[----:B------:R-:W-:Y:S01]  /*28720*/  MOV R0, 0x400 ;  /* 0x0000040000007802 */ /* 0x000fe20000000f00 */
[----:B------:R-:W-:Y:S01]  /*28730*/  BSSY B0, `(.L_x_5288) ;  /* 0x0000005000007945 */ /* 0x000fe20003800000 */
[----:B------:R-:W-:Y:S02]  /*28740*/  SHF.L.U32 R4, R4, 0x1f, RZ ;  /* 0x0000001f04047819 */ /* 0x000fe400000006ff */
[----:B0-----:R-:W-:-:S04]  /*28750*/  LEA R5, R3, R0, 0x18 ;  /* 0x0000000003057211 */ /* 0x001fc800078ec0ff */
[----:B------:R-:W0:Y:S02]  /*28760*/  SYNCS.PHASECHK.TRANS64.TRYWAIT P0, [R5+URZ+0x38820], R4 ;  /* 0x03882004050075a7 */ /* 0x000e24000800017f */
[----:B0-----:R-:W-:Y:S05]  /*28770*/  @!P0 BRA `(.L_x_5289) ;  /* 0x0000002c00948947 */ /* 0x001fea0003800000 */
.L_x_5367:
[----:B------:R-:W-:Y:S05]  /*28780*/  BSYNC B0 ;  /* 0x0000000000007941 */ /* 0x000fea0003800000 */
.L_x_5288:
[----:B------:R-:W-:-:S03]  /*28790*/  UMOV UR4, 0xffffffff ;  /* 0xffffffff00047882 */ /* 0x000fc60000000000 */
[----:B------:R-:W-:Y:S05]  /*287a0*/  BRA.DIV UR4, `(.L_x_5290) ;  /* 0x0000002e049c7947 */ /* 0x000fea000b800000 */
[----:B------:R-:W1:Y:S02]  /*287b0*/  S2R R0, SR_TID.X ;  /* 0x0000000000007919 */ /* 0x000e640000002100 */
[----:B-1----:R-:W-:-:S04]  /*287c0*/  SHF.R.U32.HI R0, RZ, 0x5, R0 ;  /* 0x00000005ff007819 */ /* 0x002fc80000011600 */
[----:B------:R-:W-:-:S05]  /*287d0*/  LOP3.LUT R0, R0, 0x3, RZ, 0xc0, !PT ;  /* 0x0000000300007812 */ /* 0x000fca00078ec0ff */
[----:B------:R1:W3:Y:S02]  /*287e0*/  SHFL.IDX PT, R14, R0, RZ, 0x1f ;  /* 0x00001fff000e7589 */ /* 0x0002e400000e0000 */
.L_x_5370:
[----:B---3--:R-:W-:-:S13]  /*287f0*/  ISETP.NE.AND P0, PT, R14, RZ, PT ;  /* 0x000000ff0e00720c */ /* 0x008fda0003f05270 */
[----:B------:R-:W-:Y:S05]  /*28800*/  @P0 BRA `(.L_x_5109) ;  /* 0x0000000000880947 */ /* 0x000fea0003800000 */
[----:B------:R-:W-:-:S03]  /*28810*/  UMOV UR4, 0xffffffff ;  /* 0xffffffff00047882 */ /* 0x000fc60000000000 */
[----:B------:R-:W-:Y:S05]  /*28820*/  BRA.DIV UR4, `(.L_x_5291) ;  /* 0x0000002e04b07947 */ /* 0x000fea000b800000 */
[----:B------:R-:W-:-:S13]  /*28830*/  ELECT P6, URZ, PT ;  /* 0x00000000003f782f */ /* 0x000fda00038c0000 */
.L_x_5373:
[----:B------:R-:W-:Y:S05]  /*28840*/  @!P6 BRA `(.L_x_5109) ;  /* 0x000000000078e947 */ /* 0x000fea0003800000 */
[----:B------:R-:W-:-:S06]  /*28850*/  ULOP3.LUT UR4, UR61, 0x2, URZ, 0xfc, !UPT ;  /* 0x000000023d047892 */ /* 0x000fcc000f8efc3f */
[----:B-1----:R-:W-:-:S05]  /*28860*/  IMAD.U32 R0, RZ, RZ, UR4 ;  /* 0x00000004ff007e24 */ /* 0x002fca000f8e00ff */
[----:B------:R-:W-:-:S13]  /*28870*/  ISETP.NE.AND P0, PT, R0, 0x3, PT ;  /* 0x000000030000780c */ /* 0x000fda0003f05270 */
[----:B------:R-:W-:Y:S05]  /*28880*/  @!P0 BRA `(.L_x_5292) ;  /* 0x0000000000048947 */ /* 0x000fea0003800000 */
[----:B------:R-:W-:Y:S01]  /*28890*/  BPT.TRAP 0x1 ;  /* 0x000000040000795c */ /* 0x000fe20000300000 */
.L_x_5292:
[C---:B------:R-:W-:Y:S01]  /*288a0*/  IMAD R3, R8.reuse, 0x8, R5 ;  /* 0x0000000808037824 */ /* 0x040fe200078e0205 */
[----:B------:R-:W-:Y:S01]  /*288b0*/  SHF.L.U32 R2, R21, 0x1f, RZ ;  /* 0x0000001f15027819 */ /* 0x000fe200000006ff */
[----:B------:R-:W-:-:S03]  /*288c0*/  VIADD R8, R8, 0x1 ;  /* 0x0000000108087836 */ /* 0x000fc60000000000 */
[----:B------:R-:W1:Y:S02]  /*288d0*/  SYNCS.PHASECHK.TRANS64.TRYWAIT P1, [R3+URZ+0x38840], R2 ;  /* 0x03884002030075a7 */ /* 0x000e64000802017f */
[----:B------:R-:W-:-:S04]  /*288e0*/  ISETP.NE.AND P2, PT, R8, 0x2, PT ;  /* 0x000000020800780c */ /* 0x000fc80003f45270 */
[----:B------:R-:W-:Y:S01]  /*288f0*/  SEL R0, RZ, 0x1, P2 ;  /* 0x00000001ff007807 */ /* 0x000fe20001000000 */
[----:B-1----:R-:W-:Y:S08]  /*28900*/  @!P1 BRA `(.L_x_5293) ;  /* 0x0000002c00989947 */ /* 0x002ff00003800000 */
.L_x_5374:
[----:B------:R-:W-:Y:S02]  /*28910*/  SEL R8, R8, RZ, P2 ;  /* 0x000000ff08087207 */ /* 0x000fe40001000000 */
[----:B------:R-:W-:Y:S01]  /*28920*/  LOP3.LUT R0, R21, R0, RZ, 0x3c, !PT ;  /* 0x0000000015007212 */ /* 0x000fe200078e3cff */
[----:B------:R-:W-:Y:S06]  /*28930*/  @!P0 BRA `(.L_x_5294) ;  /* 0x0000000000048947 */ /* 0x000fec0003800000 */
[----:B------:R-:W-:Y:S01]  /*28940*/  BPT.TRAP 0x1 ;  /* 0x000000040000795c */ /* 0x000fe20000300000 */
.L_x_5294:
[----:B0-----:R-:W-:Y:S01]  /*28950*/  IMAD R5, R8, 0x8, R5 ;  /* 0x0000000808057824 */ /* 0x001fe200078e0205 */
[----:B------:R-:W-:-:S04]  /*28960*/  SHF.L.U32 R0, R0, 0x1f, RZ ;  /* 0x0000001f00007819 */ /* 0x000fc800000006ff */
[----:B------:R-:W0:Y:S02]  /*28970*/  SYNCS.PHASECHK.TRANS64.TRYWAIT P1, [R5+URZ+0x38840], R0 ;  /* 0x03884000050075a7 */ /* 0x000e24000802017f */
[----:B0-----:R-:W-:Y:S05]  /*28980*/  @!P1 BRA `(.L_x_5295) ;  /* 0x0000002c008c9947 */ /* 0x001fea0003800000 */
.L_x_5375:
[----:B------:R-:W-:Y:S05]  /*28990*/  @!P0 BRA `(.L_x_5296) ;  /* 0x0000000000048947 */ /* 0x000fea0003800000 */
[----:B------:R-:W-:Y:S01]  /*289a0*/  BPT.TRAP 0x1 ;  /* 0x000000040000795c */ /* 0x000fe20000300000 */
.L_x_5296:
[----:B------:R-:W3:Y:S02]  /*289b0*/  SYNCS.PHASECHK.TRANS64.TRYWAIT P1, [R3+URZ+0x38860], R2 ;  /* 0x03886002030075a7 */ /* 0x000ee4000802017f */
[----:B---3--:R-:W-:Y:S05]  /*289c0*/  @!P1 BRA `(.L_x_5297) ;  /* 0x0000002c00909947 */ /* 0x008fea0003800000 */
.L_x_5376:
[----:B------:R-:W-:Y:S05]  /*289d0*/  @!P0 BRA `(.L_x_5298) ;  /* 0x0000000000048947 */ /* 0x000fea0003800000 */
[----:B------:R-:W-:Y:S01]  /*289e0*/  BPT.TRAP 0x1 ;  /* 0x000000040000795c */ /* 0x000fe20000300000 */
.L_x_5298:
[----:B----4-:R4:W0:Y:S02]  /*289f0*/  SYNCS.PHASECHK.TRANS64.TRYWAIT P0, [R5+URZ+0x38860], R0 ;  /* 0x03886000050075a7 */ /* 0x010824000800017f */
[----:B0-----:R-:W-:Y:S05]  /*28a00*/  @!P0 NANOSLEEP.SYNCS 0x989680 ;  /* 0x009896800000895d */ /* 0x001fea0003900000 */
[----:B------:R-:W0:Y:S02]  /*28a10*/  @!P0 SYNCS.PHASECHK.TRANS64 P0, [R5+URZ+0x38860], R0 ;  /* 0x03886000050085a7 */ /* 0x000e24000800007f */
[----:B0-----:R-:W-:Y:S05]  /*28a20*/  @!P0 BRA `(.L_x_5298) ;  /* 0xfffffffc00f08947 */ /* 0x001fea000383ffff */
.L_x_5109:
[----:B------:R-:W-:Y:S05]  /*28a30*/  BSYNC B6 ;  /* 0x0000000000067941 */ /* 0x000fea0003800000 */
.L_x_5106:
[----:B------:R-:W-:Y:S05]  /*28a40*/  EXIT ;  /* 0x000000000000794d */ /* 0x000fea0003800000 */
.L_x_5135:
[----:B0-----:R-:W-:-:S04]  /*28a50*/  IMAD.U32 R3, RZ, RZ, UR43 ;  /* 0x0000002bff037e24 */ /* 0x001fc8000f8e00ff */
[----:B------:R0:W1:Y:S03]  /*28a60*/  SYNCS.PHASECHK.TRANS64.TRYWAIT P0, [R3+URZ+0x38800], R0 ;  /* 0x03880000030075a7 */ /* 0x000066000800017f */
[----:B-1----:R-:W-:Y:S05]  /*28a70*/  @!P0 NANOSLEEP.SYNCS 0x989680 ;  /* 0x009896800000895d */ /* 0x002fea0003900000 */
[----:B------:R-:W1:Y:S02]  /*28a80*/  @!P0 SYNCS.PHASECHK.TRANS64 P0, [R3+URZ+0x38800], R0 ;  /* 0x03880000030085a7 */ /* 0x000e64000800007f */
[----:B-1----:R-:W-:Y:S05]  /*28a90*/  @!P0 BRA `(.L_x_5135) ;  /* 0xfffffffc00ec8947 */ /* 0x002fea000383ffff */
[----:B------:R-:W-:Y:S05]  /*28aa0*/  BRA `(.L_x_5299) ;  /* 0xfffffe1c00447947 */ /* 0x000fea000383ffff */
.L_x_5142:
[----:B-1----:R1:W2:Y:S02]  /*28ab0*/  SYNCS.PHASECHK.TRANS64.TRYWAIT P0, [R6+URZ], R7 ;  /* 0x00000007060075a7 */ /* 0x0022a4000800017f */
[----:B--2---:R-:W-:Y:S05]  /*28ac0*/  @!P0 NANOSLEEP.SYNCS 0x989680 ;  /* 0x009896800000895d */ /* 0x004fea0003900000 */
[----:B------:R-:W2:Y:S02]  /*28ad0*/  @!P0 SYNCS.PHASECHK.TRANS64 P0, [R6+URZ], R7 ;  /* 0x00000007060085a7 */ /* 0x000ea4000800007f */
[----:B--2---:R-:W-:Y:S05]  /*28ae0*/  @!P0 BRA `(.L_x_5142) ;  /* 0xfffffffc00f08947 */ /* 0x004fea000383ffff */
[----:B------:R-:W-:Y:S05]  /*28af0*/  BRA `(.L_x_5141) ;  /* 0xfffffe2000407947 */ /* 0x000fea000383ffff */
.L_x_5144:
[----:B0-----:R-:W-:-:S04]  /*28b00*/  IMAD.U32 R4, RZ, RZ, UR43 ;  /* 0x0000002bff047e24 */ /* 0x001fc8000f8e00ff */
[----:B------:R0:W1:Y:S03]  /*28b10*/  SYNCS.PHASECHK.TRANS64.TRYWAIT P0, [R4+URZ+0x38810], R3 ;  /* 0x03881003040075a7 */ /* 0x000066000800017f */
[----:B-1----:R-:W-:Y:S05]  /*28b20*/  @!P0 NANOSLEEP.SYNCS 0x989680 ;  /* 0x009896800000895d */ /* 0x002fea0003900000 */
[----:B------:R-:W1:Y:S02]  /*28b30*/  @!P0 SYNCS.PHASECHK.TRANS64 P0, [R4+URZ+0x38810], R3 ;  /* 0x03881003040085a7 */ /* 0x000e64000800007f */
[----:B-1----:R-:W-:Y:S05]  /*28b40*/  @!P0 BRA `(.L_x_5144) ;  /* 0xfffffffc00ec8947 */ /* 0x002fea000383ffff */
[----:B------:R-:W-:Y:S05]  /*28b50*/  BRA `(.L_x_5300) ;  /* 0xfffffe2400147947 */ /* 0x000fea000383ffff */
.L_x_5151:
[----:B-1----:R1:W2:Y:S02]  /*28b60*/  SYNCS.PHASECHK.TRANS64.TRYWAIT P0, [R6+URZ], R7 ;  /* 0x00000007060075a7 */ /* 0x0022a4000800017f */
[----:B--2---:R-:W-:Y:S05]  /*28b70*/  @!P0 NANOSLEEP.SYNCS 0x989680 ;  /* 0x009896800000895d */ /* 0x004fea0003900000 */
[----:B------:R-:W2:Y:S02]  /*28b80*/  @!P0 SYNCS.PHASECHK.TRANS64 P0, [R6+URZ], R7 ;  /* 0x00000007060085a7 */ /* 0x000ea4000800007f */
[----:B--2---:R-:W-:Y:S05]  /*28b90*/  @!P0 BRA `(.L_x_5151) ;  /* 0xfffffffc00f08947 */ /* 0x004fea000383ffff */
[----:B------:R-:W-:Y:S05]  /*28ba0*/  BRA `(.L_x_5150) ;  /* 0xfffffe2400587947 */ /* 0x000fea000383ffff */
.L_x_5185:
[----:B-1----:R1:W2:Y:S02]  /*28bb0*/  SYNCS.PHASECHK.TRANS64.TRYWAIT P0, [R6+URZ], R7 ;  /* 0x00000007060075a7 */ /* 0x0022a4000800017f */
[----:B--2---:R-:W-:Y:S05]  /*28bc0*/  @!P0 NANOSLEEP.SYNCS 0x989680 ;  /* 0x009896800000895d */ /* 0x004fea0003900000 */
[----:B------:R-:W2:Y:S02]  /*28bd0*/  @!P0 SYNCS.PHASECHK.TRANS64 P0, [R6+URZ], R7 ;  /* 0x00000007060085a7 */ /* 0x000ea4000800007f */
[----:B--2---:R-:W-:Y:S05]  /*28be0*/  @!P0 BRA `(.L_x_5185) ;  /* 0xfffffffc00f08947 */ /* 0x004fea000383ffff */
[----:B------:R-:W-:Y:S05]  /*28bf0*/  BRA `(.L_x_5184) ;  /* 0xfffffe8c003c7947 */ /* 0x000fea000383ffff */
.L_x_5192:
[----:B-1----:R1:W2:Y:S02]  /*28c00*/  SYNCS.PHASECHK.TRANS64.TRYWAIT P0, [R12+URZ], R13 ;  /* 0x0000000d0c0075a7 */ /* 0x0022a4000800017f */
[----:B--2---:R-:W-:Y:S05]  /*28c10*/  @!P0 NANOSLEEP.SYNCS 0x989680 ;  /* 0x009896800000895d */ /* 0x004fea0003900000 */
[----:B------:R-:W2:Y:S02]  /*28c20*/  @!P0 SYNCS.PHASECHK.TRANS64 P0, [R12+URZ], R13 ;  /* 0x0000000d0c0085a7 */ /* 0x000ea4000800007f */
[----:B--2---:R-:W-:Y:S05]  /*28c30*/  @!P0 BRA `(.L_x_5192) ;  /* 0xfffffffc00f08947 */ /* 0x004fea000383ffff */
[----:B------:R-:W-:Y:S05]  /*28c40*/  BRA `(.L_x_5191) ;  /* 0xfffffe9000487947 */ /* 0x000fea000383ffff */
.L_x_5209:
[----:B-1----:R1:W2:Y:S02]  /*28c50*/  SYNCS.PHASECHK.TRANS64.TRYWAIT P0, [R6+URZ], R7 ;  /* 0x00000007060075a7 */ /* 0x0022a4000800017f */
[----:B--2---:R-:W-:Y:S05]  /*28c60*/  @!P0 NANOSLEEP.SYNCS 0x989680 ;  /* 0x009896800000895d */ /* 0x004fea0003900000 */
[----:B------:R-:W2:Y:S02]  /*28c70*/  @!P0 SYNCS.PHASECHK.TRANS64 P0, [R6+URZ], R7 ;  /* 0x00000007060085a7 */ /* 0x000ea4000800007f */
[----:B--2---:R-:W-:Y:S05]  /*28c80*/  @!P0 BRA `(.L_x_5209) ;  /* 0xfffffffc00f08947 */ /* 0x004fea000383ffff */
[----:B------:R-:W-:Y:S05]  /*28c90*/  BRA `(.L_x_5208) ;  /* 0xfffffef8006c7947 */ /* 0x000fea000383ffff */
.L_x_5216:
[----:B-1----:R1:W2:Y:S02]  /*28ca0*/  SYNCS.PHASECHK.TRANS64.TRYWAIT P0, [R12+URZ], R13 ;  /* 0x0000000d0c0075a7 */ /* 0x0022a4000800017f */
[----:B--2---:R-:W-:Y:S05]  /*28cb0*/  @!P0 NANOSLEEP.SYNCS 0x989680 ;  /* 0x009896800000895d */ /* 0x004fea0003900000 */
[----:B------:R-:W2:Y:S02]  /*28cc0*/  @!P0 SYNCS.PHASECHK.TRANS64 P0, [R12+URZ], R13 ;  /* 0x0000000d0c0085a7 */ /* 0x000ea4000800007f */
[----:B--2---:R-:W-:Y:S05]  /*28cd0*/  @!P0 BRA `(.L_x_5216) ;  /* 0xfffffffc00f08947 */ /* 0x004fea000383ffff */
[----:B------:R-:W-:Y:S05]  /*28ce0*/  BRA `(.L_x_5215) ;  /* 0xfffffefc00787947 */ /* 0x000fea000383ffff */
.L_x_5256:
[----:B------:R-:W-:Y:S02]  /*28cf0*/  IMAD.MOV.U32 R13, RZ, RZ, R23 ;  /* 0x000000ffff0d7224 */ /* 0x000fe400078e0017 */
[----:B------:R-:W-:Y:S02]  /*28d00*/  IMAD.MOV.U32 R12, RZ, RZ, RZ ;  /* 0x000000ffff0c7224 */ /* 0x000fe400078e00ff */
[----:B------:R-:W-:Y:S02]  /*28d10*/  IMAD.MOV.U32 R11, RZ, RZ, 0x1f ;  /* 0x0000001fff0b7424 */ /* 0x000fe400078e00ff */
[----:B------:R-:W-:-:S07]  /*28d20*/  IMAD.MOV.U32 R15, RZ, RZ, -0x1 ;  /* 0xffffffffff0f7424 */ /* 0x000fce00078e00ff */
[----:B------:R-:W-:Y:S05]  /*28d30*/  WARPSYNC.COLLECTIVE R15, `(.L_x_5301) ;  /* 0x000000000f087348 */ /* 0x000fea0003c00000 */
[----:B------:R0:W1:Y:S02]  /*28d40*/  SHFL.IDX P6, R14, R13, R12, R11 ;  /* 0x0000000c0d0e7389 */ /* 0x00006400000c000b */
[----:B01----:R-:W-:Y:S01]  /*28d50*/  ENDCOLLECTIVE ;  /* 0x000000000000791b */ /* 0x003fe20003800000 */
.L_x_5301:
[----:B------:R-:W-:Y:S05]  /*28d60*/  BRA `(.L_x_5302) ;  /* 0xffffffc400807947 */ /* 0x000fea000383ffff */
.L_x_5258:
[----:B0-----:R-:W-:-:S04]  /*28d70*/  IMAD.U32 R3, RZ, RZ, UR45 ;  /* 0x0000002dff037e24 */ /* 0x001fc8000f8e00ff */
[----:B------:R0:W1:Y:S03]  /*28d80*/  SYNCS.PHASECHK.TRANS64.TRYWAIT P0, [R3+URZ+0x38840], R0 ;  /* 0x03884000030075a7 */ /* 0x000066000800017f */
[----:B-1----:R-:W-:Y:S05]  /*28d90*/  @!P0 NANOSLEEP.SYNCS 0x989680 ;  /* 0x009896800000895d */ /* 0x002fea0003900000 */
[----:B------:R-:W1:Y:S02]  /*28da0*/  @!P0 SYNCS.PHASECHK.TRANS64 P0, [R3+URZ+0x38840], R0 ;  /* 0x03884000030085a7 */ /* 0x000e64000800007f */
[----:B-1----:R-:W-:Y:S05]  /*28db0*/  @!P0 BRA `(.L_x_5258) ;  /* 0xfffffffc00ec8947 */ /* 0x002fea000383ffff */
[----:B------:R-:W-:Y:S05]  /*28dc0*/  BRA `(.L_x_5303) ;  /* 0xffffffc400b07947 */ /* 0x000fea000383ffff */
.L_x_5259:
        /* <DEDUP_REMOVED lines=8> */
.L_x_5305:
[----:B------:R-:W-:Y:S05]  /*28e50*/  BSYNC B0 ;  /* 0x0000000000007941 */ /* 0x000fea0003800000 */
.L_x_5304:
        /* <DEDUP_REMOVED lines=9> */
.L_x_5306:
        /* <DEDUP_REMOVED lines=8> */
.L_x_5307:
        /* <DEDUP_REMOVED lines=11> */
.L_x_5308:
[----:B------:R-:W-:Y:S02]  /*29020*/  IMAD.MOV.U32 R13, RZ, RZ, R4 ;  /* 0x000000ffff0d7224 */ /* 0x000fe400078e0004 */
[----:B------:R-:W-:Y:S01]  /*29030*/  IMAD.MOV.U32 R12, RZ, RZ, 0x2 ;  /* 0x00000002ff0c7424 */ /* 0x000fe200078e00ff */
[----:B------:R-:W-:-:S13]  /*29040*/  @P0 LEA R2, P1, R22, R14, 0x1 ;  /* 0x0000000e16020211 */ /* 0x000fda00078208ff */
[----:B------:R-:W-:Y:S05]  /*29050*/  WARPSYNC.COLLECTIVE R15, `(.L_x_5309) ;  /* 0x000000000f087348 */ /* 0x000fea0003c00000 */
[----:B------:R0:W1:Y:S02]  /*29060*/  SHFL.IDX P6, R14, R13, R12, R11 ;  /* 0x0000000c0d0e7389 */ /* 0x00006400000c000b */
[----:B01----:R-:W-:Y:S01]  /*29070*/  ENDCOLLECTIVE ;  /* 0x000000000000791b */ /* 0x003fe20003800000 */
.L_x_5309:
        /* <DEDUP_REMOVED lines=11> */
.L_x_5310:
[----:B------:R-:W-:Y:S02]  /*29130*/  IMAD.MOV.U32 R13, RZ, RZ, R4 ;  /* 0x000000ffff0d7224 */ /* 0x000fe400078e0004 */
[----:B------:R-:W-:Y:S01]  /*29140*/  IMAD.MOV.U32 R12, RZ, RZ, 0x3 ;  /* 0x00000003ff0c7424 */ /* 0x000fe200078e00ff */
[----:B------:R-:W-:-:S13]  /*29150*/  @P0 LEA R2, P1, R22, R14, 0x1 ;  /* 0x0000000e16020211 */ /* 0x000fda00078208ff */
[----:B------:R-:W-:Y:S05]  /*29160*/  WARPSYNC.COLLECTIVE R15, `(.L_x_5311) ;  /* 0x000000000f087348 */ /* 0x000fea0003c00000 */
[----:B------:R0:W1:Y:S02]  /*29170*/  SHFL.IDX P6, R14, R13, R12, R11 ;  /* 0x0000000c0d0e7389 */ /* 0x00006400000c000b */
[----:B01----:R-:W-:Y:S01]  /*29180*/  ENDCOLLECTIVE ;  /* 0x000000000000791b */ /* 0x003fe20003800000 */
.L_x_5311:
        /* <DEDUP_REMOVED lines=11> */
.L_x_5312:
[----:B------:R-:W-:Y:S05]  /*29240*/  BRA `(.L_x_5313) ;  /* 0xffffffc400787947 */ /* 0x000fea000383ffff */
.L_x_5262:
[----:B------:R-:W-:Y:S01]  /*29250*/  IMAD.MOV.U32 R13, RZ, RZ, R4 ;  /* 0x000000ffff0d7224 */ /* 0x000fe200078e0004 */
[----:B------:R-:W-:Y:S01]  /*29260*/  LOP3.LUT R16, R16, 0xfffffeff, RZ, 0xc0, !PT ;  /* 0xfffffeff10107812 */ /* 0x000fe200078ec0ff */
[----:B------:R-:W-:Y:S02]  /*29270*/  IMAD.MOV.U32 R12, RZ, RZ, RZ ;  /* 0x000000ffff0c7224 */ /* 0x000fe400078e00ff */
[----:B------:R-:W-:Y:S02]  /*29280*/  IMAD.MOV.U32 R11, RZ, RZ, 0x181f ;  /* 0x0000181fff0b7424 */ /* 0x000fe400078e00ff */
[----:B------:R-:W-:-:S07]  /*29290*/  IMAD.MOV.U32 R15, RZ, RZ, -0x1 ;  /* 0xffffffffff0f7424 */ /* 0x000fce00078e00ff */
[----:B------:R-:W-:Y:S05]  /*292a0*/  WARPSYNC.COLLECTIVE R15, `(.L_x_5314) ;  /* 0x000000000f087348 */ /* 0x000fea0003c00000 */
[----:B------:R0:W1:Y:S02]  /*292b0*/  SHFL.IDX P6, R14, R13, R12, R11 ;  /* 0x0000000c0d0e7389 */ /* 0x00006400000c000b */
[----:B01----:R-:W-:Y:S01]  /*292c0*/  ENDCOLLECTIVE ;  /* 0x000000000000791b */ /* 0x003fe20003800000 */
.L_x_5314:
[----:B------:R-:W-:Y:S02]  /*292d0*/  IMAD.MOV.U32 R13, RZ, RZ, R0 ;  /* 0x000000ffff0d7224 */ /* 0x000fe400078e0000 */
[----:B------:R-:W-:-:S07]  /*292e0*/  IMAD.MOV.U32 R2, RZ, RZ, R14 ;  /* 0x000000ffff027224 */ /* 0x000fce00078e000e */
[----:B------:R-:W-:Y:S05]  /*292f0*/  WARPSYNC.COLLECTIVE R15, `(.L_x_5315) ;  /* 0x000000000f087348 */ /* 0x000fea0003c00000 */
[----:B------:R0:W1:Y:S02]  /*29300*/  SHFL.IDX P6, R14, R13, R12, R11 ;  /* 0x0000000c0d0e7389 */ /* 0x00006400000c000b */
[----:B01----:R-:W-:Y:S01]  /*29310*/  ENDCOLLECTIVE ;  /* 0x000000000000791b */ /* 0x003fe20003800000 */
.L_x_5315:
[----:B------:R-:W-:Y:S02]  /*29320*/  ULDC UR4, c[0x0][0x288] ;  /* 0x0000a20000047ab9 */ /* 0x000fe40000000800 */
[----:B------:R-:W-:Y:S02]  /*29330*/  IMAD R5, R6, UR4, RZ ;  /* 0x0000000406057c24 */ /* 0x000fe4000f8e02ff */
[----:B------:R-:W-:-:S04]  /*29340*/  VIADD R6, R20, UR40 ;  /* 0x0000002814067c36 */ /* 0x000fc80008000000 */
[C---:B------:R-:W-:Y:S01]  /*29350*/  VIADD R8, R6.reuse, 0x10 ;  /* 0x0000001006087836 */ /* 0x040fe20000000000 */
[----:B------:R-:W-:Y:S01]  /*29360*/  ISETP.GE.AND P2, PT, R6, R5, PT ;  /* 0x000000050600720c */ /* 0x000fe20003f46270 */
[----:B------:R-:W-:Y:S02]  /*29370*/  IMAD.MOV.U32 R13, RZ, RZ, R4 ;  /* 0x000000ffff0d7224 */ /* 0x000fe400078e0004 */
[----:B------:R-:W-:-:S10]  /*29380*/  IMAD.MOV.U32 R12, RZ, RZ, 0x1 ;  /* 0x00000001ff0c7424 */ /* 0x000fd400078e00ff */
[----:B------:R-:W-:Y:S01]  /*29390*/  @!P2 LEA R7, R23, UR45, 0x1 ;  /* 0x0000002d1707ac11 */ /* 0x000fe2000f8e08ff */
[----:B------:R-:W-:Y:S01]  /*293a0*/  IMAD.MOV.U32 R3, RZ, RZ, R14 ;  /* 0x000000ffff037224 */ /* 0x000fe200078e000e */
[----:B------:R-:W-:-:S07]  /*293b0*/  @P2 LOP3.LUT R16, R16, 0x100, RZ, 0xfc, !PT ;  /* 0x0000010010102812 */ /* 0x000fce00078efcff */
[----:B------:R-:W-:Y:S05]  /*293c0*/  WARPSYNC.COLLECTIVE R15, `(.L_x_5316) ;  /* 0x000000000f087348 */ /* 0x000fea0003c00000 */
[----:B------:R0:W1:Y:S02]  /*293d0*/  SHFL.IDX P6, R14, R13, R12, R11 ;  /* 0x0000000c0d0e7389 */ /* 0x00006400000c000b */
[----:B01----:R-:W-:Y:S01]  /*293e0*/  ENDCOLLECTIVE ;  /* 0x000000000000791b */ /* 0x003fe20003800000 */
.L_x_5316:
[----:B------:R-:W-:Y:S02]  /*293f0*/  @!P2 LEA R3, P1, R22, R3, 0x1 ;  /* 0x000000031603a211 */ /* 0x000fe400078208ff */
[----:B------:R-:W-:-:S03]  /*29400*/  LOP3.LUT R16, R16, 0xffffff7f, RZ, 0xc0, !PT ;  /* 0xffffff7f10107812 */ /* 0x000fc600078ec0ff */
        /* <DEDUP_REMOVED lines=10> */
[----:B------:R-:W-:Y:S02]  /*294b0*/  VIADD R8, R6, 0x20 ;  /* 0x0000002006087836 */ /* 0x000fe40000000000 */
[----:B0-----:R-:W-:-:S10]  /*294c0*/  IMAD.MOV.U32 R2, RZ, RZ, R14 ;  /* 0x000000ffff027224 */ /* 0x001fd400078e000e */
[----:B------:R-:W-:Y:S05]  /*294d0*/  WARPSYNC.COLLECTIVE R15, `(.L_x_5317) ;  /* 0x000000000f087348 */ /* 0x000fea0003c00000 */
[----:B------:R0:W1:Y:S02]  /*294e0*/  SHFL.IDX P6, R14, R13, R12, R11 ;  /* 0x0000000c0d0e7389 */ /* 0x00006400000c000b */
[----:B01----:R-:W-:Y:S01]  /*294f0*/  ENDCOLLECTIVE ;  /* 0x000000000000791b */ /* 0x003fe20003800000 */
.L_x_5317:
[----:B------:R-:W-:Y:S02]  /*29500*/  @!P2 LEA R7, R23, UR45, 0x1 ;  /* 0x0000002d1707ac11 */ /* 0x000fe4000f8e08ff */
        /* <DEDUP_REMOVED lines=8> */
.L_x_5318:
        /* <DEDUP_REMOVED lines=15> */
.L_x_5319:
[----:B------:R-:W-:Y:S02]  /*29680*/  @!P2 LEA R7, R23, UR45, 0x1 ;  /* 0x0000002d1707ac11 */ /* 0x000fe4000f8e08ff */
[----:B------:R-:W-:Y:S01]  /*29690*/  @P2 LOP3.LUT R16, R16, 0x40, RZ, 0xfc, !PT ;  /* 0x0000004010102812 */ /* 0x000fe200078efcff */
[----:B------:R-:W-:Y:S02]  /*296a0*/  IMAD.MOV.U32 R13, RZ, RZ, R4 ;  /* 0x000000ffff0d7224 */ /* 0x000fe400078e0004 */
[----:B------:R-:W-:Y:S02]  /*296b0*/  IMAD.MOV.U32 R12, RZ, RZ, 0x3 ;  /* 0x00000003ff0c7424 */ /* 0x000fe400078e00ff */
[----:B------:R-:W-:-:S07]  /*296c0*/  IMAD.MOV.U32 R3, RZ, RZ, R14 ;  /* 0x000000ffff037224 */ /* 0x000fce00078e000e */
[----:B------:R-:W-:Y:S05]  /*296d0*/  WARPSYNC.COLLECTIVE R15, `(.L_x_5320) ;  /* 0x000000000f087348 */ /* 0x000fea0003c00000 */
[----:B------:R0:W1:Y:S02]  /*296e0*/  SHFL.IDX P6, R14, R13, R12, R11 ;  /* 0x0000000c0d0e7389 */ /* 0x00006400000c000b */
[----:B01----:R-:W-:Y:S01]  /*296f0*/  ENDCOLLECTIVE ;  /* 0x000000000000791b */ /* 0x003fe20003800000 */
.L_x_5320:
[----:B------:R-:W-:-:S05]  /*29700*/  @!P2 LEA R3, P1, R22, R3, 0x1 ;  /* 0x000000031603a211 */ /* 0x000fca00078208ff */
[----:B------:R-:W-:-:S05]  /*29710*/  @!P2 IMAD.X R2, RZ, RZ, R2, P1 ;  /* 0x000000ffff02a224 */ /* 0x000fca00008e0602 */
[----:B------:R-:W-:Y:S01]  /*29720*/  @!P2 LOP3.LUT R3, R3, R2, RZ, 0x3c, !PT ;  /* 0x000000020303a212 */ /* 0x000fe200078e3cff */
[----:B------:R-:W-:-:S03]  /*29730*/  IMAD.MOV.U32 R13, RZ, RZ, R0 ;  /* 0x000000ffff0d7224 */ /* 0x000fc600078e0000 */
[----:B------:R-:W-:-:S04]  /*29740*/  @!P2 LOP3.LUT R2, R3, R2, RZ, 0x3c, !PT ;  /* 0x000000020302a212 */ /* 0x000fc800078e3cff */
[----:B------:R-:W-:Y:S01]  /*29750*/  @!P2 LOP3.LUT R3, R3, R2, RZ, 0x3c, !PT ;  /* 0x000000020303a212 */ /* 0x000fe200078e3cff */
[----:B------:R-:W-:-:S04]  /*29760*/  IMAD.MOV.U32 R4, RZ, RZ, R14 ;  /* 0x000000ffff047224 */ /* 0x000fc800078e000e */
[----:B------:R-:W-:Y:S01]  /*29770*/  @!PT LDS RZ, [RZ] ;  /* 0x00000000fffff984 */ /* 0x000fe20000000800 */
[----:B------:R-:W-:Y:S01]  /*29780*/  @!PT LDS RZ, [RZ] ;  /* 0x00000000fffff984 */ /* 0x000fe20000000800 */
[----:B------:R-:W-:Y:S01]  /*29790*/  @!PT LDS RZ, [RZ] ;  /* 0x00000000fffff984 */ /* 0x000fe20000000800 */
[----:B------:R0:W-:Y:S03]  /*297a0*/  @!P2 LDGSTS.E.BYPASS.LTC128B.128 [R7+0x21400], desc[UR36][R2.64], !P0 ;  /* 0x214000000207afae */ /* 0x0001e6000c101d64 */
[----:B0-----:R-:W-:Y:S05]  /*297b0*/  WARPSYNC.COLLECTIVE R15, `(.L_x_5321) ;  /* 0x000000000f087348 */ /* 0x001fea0003c00000 */
[----:B------:R1:W2:Y:S02]  /*297c0*/  SHFL.IDX P6, R14, R13, R12, R11 ;  /* 0x0000000c0d0e7389 */ /* 0x0002a400000c000b */
[----:B012---:R-:W-:Y:S01]  /*297d0*/  ENDCOLLECTIVE ;  /* 0x000000000000791b */ /* 0x007fe20003800000 */
.L_x_5321:
[----:B------:R-:W-:Y:S05]  /*297e0*/  BRA `(.L_x_5322) ;  /* 0xffffffc800247947 */ /* 0x000fea000383ffff */
.L_x_5264:
        /* <DEDUP_REMOVED lines=8> */
.L_x_5324:
[----:B------:R-:W-:Y:S05]  /*29870*/  BSYNC B0 ;  /* 0x0000000000007941 */ /* 0x000fea0003800000 */
.L_x_5323:
        /* <DEDUP_REMOVED lines=13> */
.L_x_5325:
        /* <DEDUP_REMOVED lines=38> */
.L_x_5326:
[----:B------:R-:W-:-:S04]  /*29bb0*/  @!P3 LOP3.LUT R7, R6, 0x80, RZ, 0xc0, !PT ;  /* 0x000000800607b812 */ /* 0x000fc800078ec0ff */
[----:B------:R-:W-:Y:S01]  /*29bc0*/  @!P3 SHF.R.U32.HI R7, RZ, 0x3, R7 ;  /* 0x00000003ff07b819 */ /* 0x000fe20000011607 */
[----:B------:R-:W-:Y:S02]  /*29bd0*/  IMAD.MOV.U32 R13, RZ, RZ, R0 ;  /* 0x000000ffff0d7224 */ /* 0x000fe400078e0000 */
[----:B------:R-:W-:-:S07]  /*29be0*/  IMAD.MOV.U32 R9, RZ, RZ, R14 ;  /* 0x000000ffff097224 */ /* 0x000fce00078e000e */
[----:B------:R-:W-:Y:S05]  /*29bf0*/  WARPSYNC.COLLECTIVE R15, `(.L_x_5327) ;  /* 0x000000000f087348 */ /* 0x000fea0003c00000 */
[----:B------:R0:W1:Y:S02]  /*29c00*/  SHFL.IDX P6, R14, R13, R12, R11 ;  /* 0x0000000c0d0e7389 */ /* 0x00006400000c000b */
[----:B01----:R-:W-:Y:S01]  /*29c10*/  ENDCOLLECTIVE ;  /* 0x000000000000791b */ /* 0x003fe20003800000 */
.L_x_5327:
        /* <DEDUP_REMOVED lines=35> */
.L_x_5328:
[----:B------:R-:W-:-:S04]  /*29e50*/  @!P1 LOP3.LUT R9, R6, 0x80, RZ, 0xc0, !PT ;  /* 0x0000008006099812 */ /* 0x000fc800078ec0ff */
[----:B------:R-:W-:Y:S01]  /*29e60*/  @!P1 SHF.R.U32.HI R9, RZ, 0x3, R9 ;  /* 0x00000003ff099819 */ /* 0x000fe20000011609 */
[----:B------:R-:W-:Y:S02]  /*29e70*/  IMAD.MOV.U32 R13, RZ, RZ, R0 ;  /* 0x000000ffff0d7224 */ /* 0x000fe400078e0000 */
[----:B------:R-:W-:-:S07]  /*29e80*/  IMAD.MOV.U32 R7, RZ, RZ, R14 ;  /* 0x000000ffff077224 */ /* 0x000fce00078e000e */
[----:B------:R-:W-:Y:S05]  /*29e90*/  WARPSYNC.COLLECTIVE R15, `(.L_x_5329) ;  /* 0x000000000f087348 */ /* 0x000fea0003c00000 */
[----:B------:R0:W1:Y:S02]  /*29ea0*/  SHFL.IDX P6, R14, R13, R12, R11 ;  /* 0x0000000c0d0e7389 */ /* 0x00006400000c000b */
[----:B01----:R-:W-:Y:S01]  /*29eb0*/  ENDCOLLECTIVE ;  /* 0x000000000000791b */ /* 0x003fe20003800000 */
.L_x_5329:
        /* <DEDUP_REMOVED lines=29> */
.L_x_5330:
[----:B------:R-:W-:Y:S02]  /*2a090*/  IMAD.MOV.U32 R13, RZ, RZ, R0 ;  /* 0x000000ffff0d7224 */ /* 0x000fe400078e0000 */
[----:B------:R-:W-:-:S07]  /*2a0a0*/  IMAD.MOV.U32 R4, RZ, RZ, R14 ;  /* 0x000000ffff047224 */ /* 0x000fce00078e000e */
[----:B------:R-:W-:Y:S05]  /*2a0b0*/  WARPSYNC.COLLECTIVE R15, `(.L_x_5331) ;  /* 0x000000000f087348 */ /* 0x000fea0003c00000 */
[----:B------:R0:W1:Y:S02]  /*2a0c0*/  SHFL.IDX P6, R14, R13, R12, R11 ;  /* 0x0000000c0d0e7389 */ /* 0x00006400000c000b */
[----:B01----:R-:W-:Y:S01]  /*2a0d0*/  ENDCOLLECTIVE ;  /* 0x000000000000791b */ /* 0x003fe20003800000 */
.L_x_5331:
[----:B------:R-:W-:Y:S05]  /*2a0e0*/  BRA `(.L_x_5332) ;  /* 0xffffffc800e07947 */ /* 0x000fea000383ffff */
.L_x_5267:
[----:B01----:R-:W-:-:S04]  /*2a0f0*/  IMAD.U32 R3, RZ, RZ, UR45 ;  /* 0x0000002dff037e24 */ /* 0x003fc8000f8e00ff */
[----:B------:R0:W1:Y:S03]  /*2a100*/  SYNCS.PHASECHK.TRANS64.TRYWAIT P0, [R3+URZ+0x38820], R0 ;  /* 0x03882000030075a7 */ /* 0x000066000800017f */
[----:B-1----:R-:W-:Y:S05]  /*2a110*/  @!P0 NANOSLEEP.SYNCS 0x989680 ;  /* 0x009896800000895d */ /* 0x002fea0003900000 */
[----:B------:R-:W1:Y:S02]  /*2a120*/  @!P0 SYNCS.PHASECHK.TRANS64 P0, [R3+URZ+0x38820], R0 ;  /* 0x03882000030085a7 */ /* 0x000e64000800007f */
[----:B-1----:R-:W-:Y:S05]  /*2a130*/  @!P0 BRA `(.L_x_5267) ;  /* 0xfffffffc00ec8947 */ /* 0x002fea000383ffff */
[----:B------:R-:W-:Y:S05]  /*2a140*/  BRA `(.L_x_5333) ;  /* 0xffffffcc00507947 */ /* 0x000fea000383ffff */
.L_x_5269:
[----:B01----:R-:W-:-:S04]  /*2a150*/  IMAD.U32 R3, RZ, RZ, UR45 ;  /* 0x0000002dff037e24 */ /* 0x003fc8000f8e00ff */
[----:B------:R0:W1:Y:S03]  /*2a160*/  SYNCS.PHASECHK.TRANS64.TRYWAIT P0, [R3+URZ+0x38860], R0 ;  /* 0x03886000030075a7 */ /* 0x000066000800017f */
[----:B-1----:R-:W-:Y:S05]  /*2a170*/  @!P0 NANOSLEEP.SYNCS 0x989680 ;  /* 0x009896800000895d */ /* 0x002fea0003900000 */
[----:B------:R-:W1:Y:S02]  /*2a180*/  @!P0 SYNCS.PHASECHK.TRANS64 P0, [R3+URZ+0x38860], R0 ;  /* 0x03886000030085a7 */ /* 0x000e64000800007f */
[----:B-1----:R-:W-:Y:S05]  /*2a190*/  @!P0 BRA `(.L_x_5269) ;  /* 0xfffffffc00ec8947 */ /* 0x002fea000383ffff */
[----:B------:R-:W-:Y:S05]  /*2a1a0*/  BRA `(.L_x_5334) ;  /* 0xffffffcc004c7947 */ /* 0x000fea000383ffff */
.L_x_5270:
        /* <DEDUP_REMOVED lines=8> */
.L_x_5336:
[----:B------:R-:W-:Y:S05]  /*2a230*/  BSYNC B0 ;  /* 0x0000000000007941 */ /* 0x000fea0003800000 */
.L_x_5335:
[----:B------:R-:W-:Y:S01]  /*2a240*/  IMAD.MOV.U32 R13, RZ, RZ, R6 ;  /* 0x000000ffff0d7224 */ /* 0x000fe200078e0006 */
[----:B------:R-:W-:Y:S01]  /*2a250*/  LOP3.LUT R4, R17, 0x1, RZ, 0xc0, !PT ;  /* 0x0000000111047812 */ /* 0x000fe200078ec0ff */
        /* <DEDUP_REMOVED lines=12> */
.L_x_5337:
        /* <DEDUP_REMOVED lines=37> */
.L_x_5338:
[----:B------:R-:W-:Y:S02]  /*2a570*/  IMAD.MOV.U32 R13, RZ, RZ, R6 ;  /* 0x000000ffff0d7224 */ /* 0x000fe400078e0006 */
[----:B------:R-:W-:-:S07]  /*2a580*/  IMAD.MOV.U32 R5, RZ, RZ, R14 ;  /* 0x000000ffff057224 */ /* 0x000fce00078e000e */
[----:B------:R-:W-:Y:S05]  /*2a590*/  WARPSYNC.COLLECTIVE R15, `(.L_x_5339) ;  /* 0x000000000f087348 */ /* 0x000fea0003c00000 */
[----:B------:R0:W1:Y:S02]  /*2a5a0*/  SHFL.IDX P6, R14, R13, R12, R11 ;  /* 0x0000000c0d0e7389 */ /* 0x00006400000c000b */
[----:B01----:R-:W-:Y:S01]  /*2a5b0*/  ENDCOLLECTIVE ;  /* 0x000000000000791b */ /* 0x003fe20003800000 */
.L_x_5339:
        /* <DEDUP_REMOVED lines=28> */
.L_x_5340:
[----:B------:R-:W-:Y:S02]  /*2a780*/  IMAD.MOV.U32 R13, RZ, RZ, R6 ;  /* 0x000000ffff0d7224 */ /* 0x000fe400078e0006 */
[----:B------:R-:W-:-:S07]  /*2a790*/  IMAD.MOV.U32 R9, RZ, RZ, R14 ;  /* 0x000000ffff097224 */ /* 0x000fce00078e000e */
[----:B------:R-:W-:Y:S05]  /*2a7a0*/  WARPSYNC.COLLECTIVE R15, `(.L_x_5341) ;  /* 0x000000000f087348 */ /* 0x000fea0003c00000 */
[----:B------:R0:W1:Y:S02]  /*2a7b0*/  SHFL.IDX P6, R14, R13, R12, R11 ;  /* 0x0000000c0d0e7389 */ /* 0x00006400000c000b */
[----:B01----:R-:W-:Y:S01]  /*2a7c0*/  ENDCOLLECTIVE ;  /* 0x000000000000791b */ /* 0x003fe20003800000 */
.L_x_5341:
        /* <DEDUP_REMOVED lines=28> */
.L_x_5342:
[----:B------:R-:W-:Y:S02]  /*2a990*/  IMAD.MOV.U32 R13, RZ, RZ, R6 ;  /* 0x000000ffff0d7224 */ /* 0x000fe400078e0006 */
[----:B------:R-:W-:-:S07]  /*2a9a0*/  IMAD.MOV.U32 R8, RZ, RZ, R14 ;  /* 0x000000ffff087224 */ /* 0x000fce00078e000e */
[----:B------:R-:W-:Y:S05]  /*2a9b0*/  WARPSYNC.COLLECTIVE R15, `(.L_x_5343) ;  /* 0x000000000f087348 */ /* 0x000fea0003c00000 */
[----:B------:R0:W1:Y:S02]  /*2a9c0*/  SHFL.IDX P6, R14, R13, R12, R11 ;  /* 0x0000000c0d0e7389 */ /* 0x00006400000c000b */
[----:B01----:R-:W-:Y:S01]  /*2a9d0*/  ENDCOLLECTIVE ;  /* 0x000000000000791b */ /* 0x003fe20003800000 */
.L_x_5343:
[----:B------:R-:W-:Y:S05]  /*2a9e0*/  BRA `(.L_x_5344) ;  /* 0xffffffc800e07947 */ /* 0x000fea000383ffff */
.L_x_5277:
[----:B-1----:R1:W2:Y:S02]  /*2a9f0*/  SYNCS.PHASECHK.TRANS64.TRYWAIT P0, [R10+URZ+0x38840], R20 ;  /* 0x038840140a0075a7 */ /* 0x0022a4000800017f */
[----:B--2---:R-:W-:Y:S05]  /*2aa00*/  @!P0 NANOSLEEP.SYNCS 0x989680 ;  /* 0x009896800000895d */ /* 0x004fea0003900000 */
[----:B------:R-:W2:Y:S02]  /*2aa10*/  @!P0 SYNCS.PHASECHK.TRANS64 P0, [R10+URZ+0x38840], R20 ;  /* 0x038840140a0085a7 */ /* 0x000ea4000800007f */
[----:B--2---:R-:W-:Y:S05]  /*2aa20*/  @!P0 BRA `(.L_x_5277) ;  /* 0xfffffffc00f08947 */ /* 0x004fea000383ffff */
[----:B------:R-:W-:Y:S05]  /*2aa30*/  BRA `(.L_x_5345) ;  /* 0xffffffd000387947 */ /* 0x000fea000383ffff */
.L_x_5278:
        /* <DEDUP_REMOVED lines=8> */
.L_x_5347:
[----:B------:R-:W-:Y:S05]  /*2aac0*/  BSYNC B1 ;  /* 0x0000000000017941 */ /* 0x000fea0003800000 */
.L_x_5346:
        /* <DEDUP_REMOVED lines=9> */
.L_x_5348:
[----:B------:R-:W-:Y:S02]  /*2ab60*/  IMAD.MOV.U32 R13, RZ, RZ, R29 ;  /* 0x000000ffff0d7224 */ /* 0x000fe400078e001d */
[----:B------:R-:W-:Y:S01]  /*2ab70*/  IMAD.MOV.U32 R12, RZ, RZ, 0x1 ;  /* 0x00000001ff0c7424 */ /* 0x000fe200078e00ff */
[----:B------:R-:W-:-:S13]  /*2ab80*/  IADD3 R2, P0, R14, R0, RZ ;  /* 0x000000000e027210 */ /* 0x000fda0007f1e0ff */
[----:B------:R-:W-:Y:S05]  /*2ab90*/  WARPSYNC.COLLECTIVE R15, `(.L_x_5349) ;  /* 0x000000000f087348 */ /* 0x000fea0003c00000 */
[----:B------:R0:W1:Y:S02]  /*2aba0*/  SHFL.IDX P6, R14, R13, R12, R11 ;  /* 0x0000000c0d0e7389 */ /* 0x00006400000c000b */
[----:B01----:R-:W-:Y:S01]  /*2abb0*/  ENDCOLLECTIVE ;  /* 0x000000000000791b */ /* 0x003fe20003800000 */
.L_x_5349:
        /* <DEDUP_REMOVED lines=10> */
.L_x_5350:
[----:B------:R-:W-:Y:S02]  /*2ac60*/  IMAD.MOV.U32 R13, RZ, RZ, R29 ;  /* 0x000000ffff0d7224 */ /* 0x000fe400078e001d */
[----:B------:R-:W-:Y:S01]  /*2ac70*/  IMAD.MOV.U32 R12, RZ, RZ, 0x2 ;  /* 0x00000002ff0c7424 */ /* 0x000fe200078e00ff */
[----:B------:R-:W-:-:S13]  /*2ac80*/  IADD3 R2, P0, R14, R0, RZ ;  /* 0x000000000e027210 */ /* 0x000fda0007f1e0ff */
[----:B------:R-:W-:Y:S05]  /*2ac90*/  WARPSYNC.COLLECTIVE R15, `(.L_x_5351) ;  /* 0x000000000f087348 */ /* 0x000fea0003c00000 */
[----:B------:R0:W1:Y:S02]  /*2aca0*/  SHFL.IDX P6, R14, R13, R12, R11 ;  /* 0x0000000c0d0e7389 */ /* 0x00006400000c000b */
[----:B01----:R-:W-:Y:S01]  /*2acb0*/  ENDCOLLECTIVE ;  /* 0x000000000000791b */ /* 0x003fe20003800000 */
.L_x_5351:
        /* <DEDUP_REMOVED lines=10> */
.L_x_5352:
[----:B------:R-:W-:Y:S02]  /*2ad60*/  IMAD.MOV.U32 R13, RZ, RZ, R29 ;  /* 0x000000ffff0d7224 */ /* 0x000fe400078e001d */
[----:B------:R-:W-:Y:S01]  /*2ad70*/  IMAD.MOV.U32 R12, RZ, RZ, 0x3 ;  /* 0x00000003ff0c7424 */ /* 0x000fe200078e00ff */
[----:B------:R-:W-:-:S13]  /*2ad80*/  IADD3 R2, P0, R14, R0, RZ ;  /* 0x000000000e027210 */ /* 0x000fda0007f1e0ff */
[----:B------:R-:W-:Y:S05]  /*2ad90*/  WARPSYNC.COLLECTIVE R15, `(.L_x_5353) ;  /* 0x000000000f087348 */ /* 0x000fea0003c00000 */
[----:B------:R0:W1:Y:S02]  /*2ada0*/  SHFL.IDX P6, R14, R13, R12, R11 ;  /* 0x0000000c0d0e7389 */ /* 0x00006400000c000b */
[----:B01----:R-:W-:Y:S01]  /*2adb0*/  ENDCOLLECTIVE ;  /* 0x000000000000791b */ /* 0x003fe20003800000 */
.L_x_5353:
        /* <DEDUP_REMOVED lines=10> */
.L_x_5354:
[----:B------:R-:W-:Y:S05]  /*2ae60*/  BRA `(.L_x_5355) ;  /* 0xffffffcc00ec7947 */ /* 0x000fea000383ffff */
.L_x_5283:
[----:B---3--:R3:W4:Y:S02]  /*2ae70*/  SYNCS.PHASECHK.TRANS64.TRYWAIT P0, [R10+URZ+0x38860], R20 ;  /* 0x038860140a0075a7 */ /* 0x008724000800017f */
[----:B----4-:R-:W-:Y:S05]  /*2ae80*/  @!P0 NANOSLEEP.SYNCS 0x989680 ;  /* 0x009896800000895d */ /* 0x010fea0003900000 */
[----:B------:R-:W4:Y:S02]  /*2ae90*/  @!P0 SYNCS.PHASECHK.TRANS64 P0, [R10+URZ+0x38860], R20 ;  /* 0x038860140a0085a7 */ /* 0x000f24000800007f */
[----:B----4-:R-:W-:Y:S05]  /*2aea0*/  @!P0 BRA `(.L_x_5283) ;  /* 0xfffffffc00f08947 */ /* 0x010fea000383ffff */
[----:B------:R-:W-:Y:S05]  /*2aeb0*/  BRA `(.L_x_5356) ;  /* 0xffffffd000387947 */ /* 0x000fea000383ffff */
.L_x_5284:
        /* <DEDUP_REMOVED lines=8> */
.L_x_5358:
[----:B------:R-:W-:Y:S05]  /*2af40*/  BSYNC B1 ;  /* 0x0000000000017941 */ /* 0x000fea0003800000 */
.L_x_5357:
        /* <DEDUP_REMOVED lines=12> */
.L_x_5359:
        /* <DEDUP_REMOVED lines=13> */
.L_x_5360:
        /* <DEDUP_REMOVED lines=16> */
.L_x_5361:
        /* <DEDUP_REMOVED lines=18> */
.L_x_5362:
        /* <DEDUP_REMOVED lines=14> */
.L_x_5363:
        /* <DEDUP_REMOVED lines=17> */
.L_x_5364:
        /* <DEDUP_REMOVED lines=13> */
.L_x_5365:
[----:B------:R-:W-:Y:S05]  /*2b5c0*/  BRA `(.L_x_5366) ;  /* 0xffffffcc00ac7947 */ /* 0x000fea000383ffff */
.L_x_5289:
[----:B0-----:R0:W1:Y:S02]  /*2b5d0*/  SYNCS.PHASECHK.TRANS64.TRYWAIT P0, [R5+URZ+0x38820], R4 ;  /* 0x03882004050075a7 */ /* 0x001064000800017f */
[----:B-1----:R-:W-:Y:S05]  /*2b5e0*/  @!P0 NANOSLEEP.SYNCS 0x989680 ;  /* 0x009896800000895d */ /* 0x002fea0003900000 */
[----:B------:R-:W1:Y:S02]  /*2b5f0*/  @!P0 SYNCS.PHASECHK.TRANS64 P0, [R5+URZ+0x38820], R4 ;  /* 0x03882004050085a7 */ /* 0x000e64000800007f */
[----:B-1----:R-:W-:Y:S05]  /*2b600*/  @!P0 BRA `(.L_x_5289) ;  /* 0xfffffffc00f08947 */ /* 0x002fea000383ffff */
[----:B------:R-:W-:Y:S05]  /*2b610*/  BRA `(.L_x_5367) ;  /* 0xffffffd000587947 */ /* 0x000fea000383ffff */
.L_x_5290:
        /* <DEDUP_REMOVED lines=11> */
.L_x_5369:
[----:B------:R-:W-:Y:S05]  /*2b6d0*/  BSYNC B0 ;  /* 0x0000000000007941 */ /* 0x000fea0003800000 */
.L_x_5368:
[----:B------:R-:W-:Y:S05]  /*2b6e0*/  BRA `(.L_x_5370) ;  /* 0xffffffd000407947 */ /* 0x000fea000383ffff */
.L_x_5291:
[----:B------:R-:W-:Y:S01]  /*2b6f0*/  BSSY B0, `(.L_x_5371) ;  /* 0x0000006000007945 */ /* 0x000fe20003800000 */
[----:B------:R-:W-:-:S07]  /*2b700*/  IMAD.MOV.U32 R15, RZ, RZ, -0x1 ;  /* 0xffffffffff0f7424 */ /* 0x000fce00078e00ff */
[----:B012--5:R-:W-:Y:S05]  /*2b710*/  WARPSYNC.COLLECTIVE R15, `(.L_x_5372) ;  /* 0x000000000f0c7348 */ /* 0x027fea0003c00000 */
[----:B------:R-:W-:Y:S02]  /*2b720*/  ELECT P6, UR62, PT ;  /* 0x00000000003e782f */ /* 0x000fe400038c0000 */
[----:B------:R-:W-:Y:S01]  /*2b730*/  MOV R14, UR62 ;  /* 0x0000003e000e7c02 */ /* 0x000fe20008000f00 */
[----:B012--5:R-:W-:Y:S10]  /*2b740*/  ENDCOLLECTIVE ;  /* 0x000000000000791b */ /* 0x027ff40003800000 */
.L_x_5372:
[----:B------:R-:W-:Y:S05]  /*2b750*/  BSYNC B0 ;  /* 0x0000000000007941 */ /* 0x000fea0003800000 */
.L_x_5371:
[----:B------:R-:W-:Y:S05]  /*2b760*/  BRA `(.L_x_5373) ;  /* 0xffffffd000347947 */ /* 0x000fea000383ffff */
.L_x_5293:
[----:B-1----:R1:W3:Y:S02]  /*2b770*/  SYNCS.PHASECHK.TRANS64.TRYWAIT P1, [R3+URZ+0x38840], R2 ;  /* 0x03884002030075a7 */ /* 0x0022e4000802017f */
[----:B---3--:R-:W-:Y:S05]  /*2b780*/  @!P1 NANOSLEEP.SYNCS 0x989680 ;  /* 0x009896800000995d */ /* 0x008fea0003900000 */
[----:B------:R-:W3:Y:S02]  /*2b790*/  @!P1 SYNCS.PHASECHK.TRANS64 P1, [R3+URZ+0x38840], R2 ;  /* 0x03884002030095a7 */ /* 0x000ee4000802007f */
[----:B---3--:R-:W-:Y:S05]  /*2b7a0*/  @!P1 BRA `(.L_x_5293) ;  /* 0xfffffffc00f09947 */ /* 0x008fea000383ffff */
[----:B------:R-:W-:Y:S05]  /*2b7b0*/  BRA `(.L_x_5374) ;  /* 0xffffffd000547947 */ /* 0x000fea000383ffff */
.L_x_5295:
[----:B0-----:R0:W3:Y:S02]  /*2b7c0*/  SYNCS.PHASECHK.TRANS64.TRYWAIT P1, [R5+URZ+0x38840], R0 ;  /* 0x03884000050075a7 */ /* 0x0010e4000802017f */
[----:B---3--:R-:W-:Y:S05]  /*2b7d0*/  @!P1 NANOSLEEP.SYNCS 0x989680 ;  /* 0x009896800000995d */ /* 0x008fea0003900000 */
[----:B------:R-:W3:Y:S02]  /*2b7e0*/  @!P1 SYNCS.PHASECHK.TRANS64 P1, [R5+URZ+0x38840], R0 ;  /* 0x03884000050095a7 */ /* 0x000ee4000802007f */
[----:B---3--:R-:W-:Y:S05]  /*2b7f0*/  @!P1 BRA `(.L_x_5295) ;  /* 0xfffffffc00f09947 */ /* 0x008fea000383ffff */
[----:B------:R-:W-:Y:S05]  /*2b800*/  BRA `(.L_x_5375) ;  /* 0xffffffd000607947 */ /* 0x000fea000383ffff */
.L_x_5297:
[----:B---3--:R3:W4:Y:S02]  /*2b810*/  SYNCS.PHASECHK.TRANS64.TRYWAIT P1, [R3+URZ+0x38860], R2 ;  /* 0x03886002030075a7 */ /* 0x008724000802017f */
[----:B----4-:R-:W-:Y:S05]  /*2b820*/  @!P1 NANOSLEEP.SYNCS 0x989680 ;  /* 0x009896800000995d */ /* 0x010fea0003900000 */
[----:B------:R-:W4:Y:S02]  /*2b830*/  @!P1 SYNCS.PHASECHK.TRANS64 P1, [R3+URZ+0x38860], R2 ;  /* 0x03886002030095a7 */ /* 0x000f24000802007f */
[----:B----4-:R-:W-:Y:S05]  /*2b840*/  @!P1 BRA `(.L_x_5297) ;  /* 0xfffffffc00f09947 */ /* 0x010fea000383ffff */
[----:B------:R-:W-:Y:S05]  /*2b850*/  BRA `(.L_x_5376) ;  /* 0xffffffd0005c7947 */ /* 0x000fea000383ffff */
        .type           $_ZN7cutlass13device_kernelIN5flash11enable_sm90INS1_16FlashAttnFwdSm90INS1_25CollectiveMainloopFwdSm90ILi2EN4cute5tupleIJNS5_1CILi1EEES8_S8_EEENS6_IJNS7_ILi64EEESA_SA_EEELi512ENS_10bfloat16_tEfNS_4arch4Sm90ELb0ELb1ELb0ELb0ELb1ELb0ELb1ELb0ELb0ELb1ELb1ELb0EEENS1_21CollectiveEpilogueFwdINS6_IJSA_NS7_ILi512EEESA_EEES9_SC_SE_Li256ELb0ELb1ELb1ELb0EEENS1_19SingleTileSchedulerILb0ELb1ELb1ELi64EEEEEEEEEvNT_6ParamsE$_ZZN5flash25CollectiveMainloopFwdSm90ILi2EN4cute5tupleIJNS1_1CILi1EEES4_S4_EEENS2_IJNS3_ILi64EEES6_S6_EEELi512EN7cutlass10bfloat16_tEfNS8_4arch4Sm90ELb0ELb1ELb0ELb0ELb1ELb0ELb1ELb0ELb0ELb1ELb1ELb0EE3mmaINS_16FlashAttnFwdSm90ISC_NS_21CollectiveEpilogueFwdINS2_IJS6_NS3_ILi512EEES6_EEES5_S9_SB_Li256ELb0ELb1ELb1ELb0EEENS_19SingleTileSchedulerILb0ELb1ELb1ELi64EEEE13SharedStorageENS1_6TensorINS1_11ArrayEngineIfLm128EEENS1_6LayoutINS2_IJNS2_IJNS3_ILi2EEESR_NS3_ILi32EEEEEES4_S4_EEENS2_IJNS2_IJS4_SR_NS3_ILi4EEEEEENS3_ILi0EEESX_EEEEEEENS_7SoftmaxILi2ELi0EEEEEbRKNSC_6ParamsENS8_13PipelineAsyncILi2EEES17_RNS8_13PipelineStateILj2EEERT0_RT1_iRiRKNS_16SeqlenInfoQKNewKILb0ELb0EEENS2_IJiiiiEEERT_ENKUliT_T0_T1_E_clIZSD_ISM_S10_S12_EbS15_S17_S17_S1A_S1C_S1E_iS1F_S1J_S1K_S1M_EUlRS1N_iE1_NS3_ILb0EEENS3_ILb1EEEEEDaiS1N_S1O_S1P_,@function
        .size           $_ZN7cutlass13device_kernelIN5flash11enable_sm90INS1_16FlashAttnFwdSm90INS1_25CollectiveMainloopFwdSm90ILi2EN4cute5tupleIJNS5_1CILi1EEES8_S8_EEENS6_IJNS7_ILi64EEESA_SA_EEELi512ENS_10bfloat16_tEfNS_4arch4Sm90ELb0ELb1ELb0ELb0ELb1ELb0ELb1ELb0ELb0ELb1ELb1ELb0EEENS1_21CollectiveEpilogueFwdINS6_IJSA_NS7_ILi512EEESA_EEES9_SC_SE_Li256ELb0ELb1ELb1ELb0EEENS1_19SingleTileSchedulerILb0ELb1ELb1ELi64EEEEEEEEEvNT_6ParamsE$_ZZN5flash25CollectiveMainloopFwdSm90ILi2EN4cute5tupleIJNS1_1CILi1EEES4_S4_EEENS2_IJNS3_ILi64EEES6_S6_EEELi512EN7cutlass10bfloat16_tEfNS8_4arch4Sm90ELb0ELb1ELb0ELb0ELb1ELb0ELb1ELb0ELb0ELb1ELb1ELb0EE3mmaINS_16FlashAttnFwdSm90ISC_NS_21CollectiveEpilogueFwdINS2_IJS6_NS3_ILi512EEES6_EEES5_S9_SB_Li256ELb0ELb1ELb1ELb0EEENS_19SingleTileSchedulerILb0ELb1ELb1ELi64EEEE13SharedStorageENS1_6TensorINS1_11ArrayEngineIfLm128EEENS1_6LayoutINS2_IJNS2_IJNS3_ILi2EEESR_NS3_ILi32EEEEEES4_S4_EEENS2_IJNS2_IJS4_SR_NS3_ILi4EEEEEENS3_ILi0EEESX_EEEEEEENS_7SoftmaxILi2ELi0EEEEEbRKNSC_6ParamsENS8_13PipelineAsyncILi2EEES17_RNS8_13PipelineStateILj2EEERT0_RT1_iRiRKNS_16SeqlenInfoQKNewKILb0ELb0EEENS2_IJiiiiEEERT_ENKUliT_T0_T1_E_clIZSD_ISM_S10_S12_EbS15_S17_S17_S1A_S1C_S1E_iS1F_S1J_S1K_S1M_EUlRS1N_iE1_NS3_ILb0EEENS3_ILb1EEEEEDaiS1N_S1O_S1P_,(.L_x_15647 - $_ZN7cutlass13device_kernelIN5flash11enable_sm90INS1_16FlashAttnFwdSm90INS1_25CollectiveMainloopFwdSm90ILi2EN4cute5tupleIJNS5_1CILi1EEES8_S8_EEENS6_IJNS7_ILi64EEESA_SA_EEELi512ENS_10bfloat16_tEfNS_4arch4Sm90ELb0ELb1ELb0ELb0ELb1ELb0ELb1ELb0ELb0ELb1ELb1ELb0EEENS1_21CollectiveEpilogueFwdINS6_IJSA_NS7_ILi512EEESA_EEES9_SC_SE_Li256ELb0ELb1ELb1ELb0EEENS1_19SingleTileSchedulerILb0ELb1ELb1ELi64EEEEEEEEEvNT_6ParamsE$_ZZN5flash25CollectiveMainloopFwdSm90ILi2EN4cute5tupleIJNS1_1CILi1EEES4_S4_EEENS2_IJNS3_ILi64EEES6_S6_EEELi512EN7cutlass10bfloat16_tEfNS8_4arch4Sm90ELb0ELb1ELb0ELb0ELb1ELb0ELb1ELb0ELb0ELb1ELb1ELb0EE3mmaINS_16FlashAttnFwdSm90ISC_NS_21CollectiveEpilogueFwdINS2_IJS6_NS3_ILi512EEES6_EEES5_S9_SB_Li256ELb0ELb1ELb1ELb0EEENS_19SingleTileSchedulerILb0ELb1ELb1ELi64EEEE13SharedStorageENS1_6TensorINS1_11ArrayEngineIfLm128EEENS1_6LayoutINS2_IJNS2_IJNS3_ILi2EEESR_NS3_ILi32EEEEEES4_S4_EEENS2_IJNS2_IJS4_SR_NS3_ILi4EEEEEENS3_ILi0EEESX_EEEEEEENS_7SoftmaxILi2ELi0EEEEEbRKNSC_6ParamsENS8_13PipelineAsyncILi2EEES17_RNS8_13PipelineStateILj2EEERT0_RT1_iRiRKNS_16SeqlenInfoQKNewKILb0ELb0EEENS2_IJiiiiEEERT_ENKUliT_T0_T1_E_clIZSD_ISM_S10_S12_EbS15_S17_S17_S1A_S1C_S1E_iS1F_S1J_S1K_S1M_EUlRS1N_iE1_NS3_ILb0EEENS3_ILb1EEEEEDaiS1N_S1O_S1P_)
$_ZN7cutlass13device_kernelIN5flash11enable_sm90INS1_16FlashAttnFwdSm90INS1_25CollectiveMainloopFwdSm90ILi2EN4cute5tupleIJNS5_1CILi1EEES8_S8_EEENS6_IJNS7_ILi64EEESA_SA_EEELi512ENS_10bfloat16_tEfNS_4arch4Sm90ELb0ELb1ELb0ELb0ELb1ELb0ELb1ELb0ELb0ELb1ELb1ELb0EEENS1_21CollectiveEpilogueFwdINS6_IJSA_NS7_ILi512EEESA_EEES9_SC_SE_Li256ELb0ELb1ELb1ELb0EEENS1_19SingleTileSchedulerILb0ELb1ELb1ELi64EEEEEEEEEvNT_6ParamsE$_ZZN5flash25CollectiveMainloopFwdSm90ILi2EN4cute5tupleIJNS1_1CILi1EEES4_S4_EEENS2_IJNS3_ILi64EEES6_S6_EEELi512EN7cutlass10bfloat16_tEfNS8_4arch4Sm90ELb0ELb1ELb0ELb0ELb1ELb0ELb1ELb0ELb0ELb1ELb1ELb0EE3mmaINS_16FlashAttnFwdSm90ISC_NS_21CollectiveEpilogueFwdINS2_IJS6_NS3_ILi512EEES6_EEES5_S9_SB_Li256ELb0ELb1ELb1ELb0EEENS_19SingleTileSchedulerILb0ELb1ELb1ELi64EEEE13SharedStorageENS1_6TensorINS1_11ArrayEngineIfLm128EEENS1_6LayoutINS2_IJNS2_IJNS3_ILi2EEESR_NS3_ILi32EEEEEES4_S4_EEENS2_IJNS2_IJS4_SR_NS3_ILi4EEEEEENS3_ILi0EEESX_EEEEEEENS_7SoftmaxILi2ELi0EEEEEbRKNSC_6ParamsENS8_13PipelineAsyncILi2EEES17_RNS8_13PipelineStateILj2EEERT0_RT1_iRiRKNS_16SeqlenInfoQKNewKILb0ELb0EEENS2_IJiiiiEEERT_ENKUliT_T0_T1_E_clIZSD_ISM_S10_S12_EbS15_S17_S17_S1A_S1C_S1E_iS1F_S1J_S1K_S1M_EUlRS1N_iE1_NS3_ILb0EEENS3_ILb1EEEEEDaiS1N_S1O_S1P_:
[----:B------:R-:W-:Y:S05]  /*2b860*/  YIELD ;  /* 0x0000000000007946 */ /* 0x000fea0003800000 */
[----:B------:R-:W-:Y:S02]  /*2b870*/  ULDC UR4, c[0x0][0x20] ;  /* 0x0000080000047ab9 */ /* 0x000fe40000000800 */
[----:B------:R-:W-:-:S05]  /*2b880*/  VIADD R7, R17, -UR4 ;  /* 0x8000000411077c36 */ /* 0x000fca0008000000 */
[----:B------:R-:W2:Y:S01]  /*2b890*/  LDL.64 R8, [R7] ;  /* 0x0000000007087983 */ /* 0x000ea20000100a00 */
[----:B------:R-:W0:Y:S02]  /*2b8a0*/  LDC.64 R4, c[0x0][0x208] ;  /* 0x00008200ff047b82 */ /* 0x000e240000000a00 */
[----:B0-----:R-:W-:Y:S02]  /*2b8b0*/  R2UR UR4, R4 ;  /* 0x00000000040472ca */ /* 0x001fe400000e0000 */
[----:B------:R-:W-:-:S13]  /*2b8c0*/  R2UR UR5, R5 ;  /* 0x00000000050572ca */ /* 0x000fda00000e0000 */
[----:B--2---:R-:W2:Y:S01]  /*2b8d0*/  LD.E R10, desc[UR4][R8.64] ;  /* 0x00000004080a7980 */ /* 0x004ea2000c101900 */
[----:B------:R-:W-:Y:S02]  /*2b8e0*/  R2UR UR4, R4 ;  /* 0x00000000040472ca */ /* 0x000fe400000e0000 */
[----:B------:R-:W-:-:S13]  /*2b8f0*/  R2UR UR5, R5 ;  /* 0x00000000050572ca */ /* 0x000fda00000e0000 */
[----:B------:R-:W3:Y:S01]  /*2b900*/  LD.E R12, desc[UR4][R8.64+0x8] ;  /* 0x00000804080c7980 */ /* 0x000ee2000c101900 */
[----:B--2---:R-:W-:-:S05]  /*2b910*/  VIADD R11, R10, 0x1 ;  /* 0x000000010a0b7836 */ /* 0x004fca0000000000 */
[----:B------:R-:W-:-:S13]  /*2b920*/  ISETP.NE.AND P0, PT, R11, 0x2, PT ;  /* 0x000000020b00780c */ /* 0x000fda0003f05270 */
[----:B------:R-:W-:Y:S02]  /*2b930*/  @!P0 R2UR UR6, R4 ;  /* 0x00000000040682ca */ /* 0x000fe400000e0000 */
[----:B------:R-:W-:-:S13]  /*2b940*/  @!P0 R2UR UR7, R5 ;  /* 0x00000000050782ca */ /* 0x000fda00000e0000 */
[----:B------:R-:W2:Y:S01]  /*2b950*/  @!P0 LD.E R13, desc[UR6][R8.64+0x4] ;  /* 0x00000406080d8980 */ /* 0x000ea2000c101900 */
[C---:B------:R-:W-:Y:S02]  /*2b960*/  R2UR UR4, R4.reuse ;  /* 0x00000000040472ca */ /* 0x040fe400000e0000 */
[C---:B------:R-:W-:Y:S02]  /*2b970*/  R2UR UR5, R5.reuse ;  /* 0x00000000050572ca */ /* 0x040fe400000e0000 */
[C---:B------:R-:W-:Y:S02]  /*2b980*/  R2UR UR6, R4.reuse ;  /* 0x00000000040672ca */ /* 0x040fe400000e0000 */
[C---:B------:R-:W-:Y:S02]  /*2b990*/  R2UR UR7, R5.reuse ;  /* 0x00000000050772ca */ /* 0x040fe400000e0000 */
[----:B------:R-:W-:Y:S02]  /*2b9a0*/  @!P0 R2UR UR8, R4 ;  /* 0x00000000040882ca */ /* 0x000fe400000e0000 */
[----:B------:R-:W-:-:S02]  /*2b9b0*/  @!P0 R2UR UR9, R5 ;  /* 0x00000000050982ca */ /* 0x000fc400000e0000 */
[----:B------:R-:W-:Y:S02]  /*2b9c0*/  @!P0 R2UR UR10, R4 ;  /* 0x00000000040a82ca */ /* 0x000fe400000e0000 */
[----:B------:R-:W-:Y:S01]  /*2b9d0*/  @!P0 R2UR UR11, R5 ;  /* 0x00000000050b82ca */ /* 0x000fe200000e0000 */
[----:B---3--:R-:W-:Y:S01]  /*2b9e0*/  VIADD R21, R12, 0x1 ;  /* 0x000000010c157836 */ /* 0x008fe20000000000 */
[----:B------:R-:W-:Y:S04]  /*2b9f0*/  ST.E desc[UR4][R8.64], R11 ;  /* 0x0000000b08007985 */ /* 0x000fe8000c101904 */
[----:B------:R-:W-:Y:S04]  /*2ba00*/  ST.E desc[UR6][R8.64+0x8], R21 ;  /* 0x0000081508007985 */ /* 0x000fe8000c101906 */
[----:B------:R-:W-:Y:S01]  /*2ba10*/  @!P0 ST.E desc[UR8][R8.64], RZ ;  /* 0x000000ff08008985 */ /* 0x000fe2000c101908 */
[----:B--2---:R-:W-:-:S05]  /*2ba20*/  @!P0 LOP3.LUT R25, R13, 0x1, RZ, 0x3c, !PT ;  /* 0x000000010d198812 */ /* 0x004fca00078e3cff */
[----:B------:R0:W-:Y:S04]  /*2ba30*/  @!P0 ST.E desc[UR10][R8.64+0x4], R25 ;  /* 0x0000041908008985 */ /* 0x0001e8000c10190a */
[----:B------:R-:W2:Y:S01]  /*2ba40*/  LDL.64 R14, [R7+0x18] ;  /* 0x00001800070e7983 */ /* 0x000ea20000100a00 */
[----:B------:R-:W-:Y:S02]  /*2ba50*/  R2UR UR4, R4 ;  /* 0x00000000040472ca */ /* 0x000fe400000e0000 */
[----:B------:R-:W-:Y:S01]  /*2ba60*/  R2UR UR5, R5 ;  /* 0x00000000050572ca */ /* 0x000fe200000e0000 */
[----:B------:R-:W3:-:S12]  /*2ba70*/  LDL.64 R12, [R7] ;  /* 0x00000000070c7983 */ /* 0x000ed80000100a00 */
[----:B--2---:R-:W2:Y:S01]  /*2ba80*/  LD.E R20, desc[UR4][R14.64] ;  /* 0x000000040e147980 */ /* 0x004ea2000c101900 */
[C---:B------:R-:W-:Y:S02]  /*2ba90*/  R2UR UR4, R4.reuse ;  /* 0x00000000040472ca */ /* 0x040fe400000e0000 */
[C---:B------:R-:W-:Y:S02]  /*2baa0*/  R2UR UR5, R5.reuse ;  /* 0x00000000050572ca */ /* 0x040fe400000e0000 */
[----:B------:R-:W-:Y:S02]  /*2bab0*/  R2UR UR6, R4 ;  /* 0x00000000040672ca */ /* 0x000fe400000e0000 */
[----:B------:R-:W-:Y:S01]  /*2bac0*/  R2UR UR7, R5 ;  /* 0x00000000050772ca */ /* 0x000fe200000e0000 */
[----:B------:R-:W-:Y:S01]  /*2bad0*/  BSSY B2, `(.L_x_5377) ;  /* 0x0000009000027945 */ /* 0x000fe20003800000 */
[----:B0-----:R-:W-:Y:S02]  /*2bae0*/  IMAD.MOV.U32 R8, RZ, RZ, R16 ;  /* 0x000000ffff087224 */ /* 0x001fe400078e0010 */
[----:B------:R-:W-:-:S05]  /*2baf0*/  IMAD.MOV.U32 R9, RZ, RZ, R2 ;  /* 0x000000ffff097224 */ /* 0x000fca00078e0002 */
[----:B---3--:R0:W5:Y:S04]  /*2bb00*/  LD.E R24, desc[UR4][R12.64] ;  /* 0x000000040c187980 */ /* 0x008168000c101900 */
[----:B------:R0:W5:Y:S01]  /*2bb10*/  LD.E R11, desc[UR6][R12.64+0x4] ;  /* 0x000004060c0b7980 */ /* 0x000162000c101900 */
[----:B--2---:R-:W-:-:S04]  /*2bb20*/  LOP3.LUT R20, R20, 0x1, RZ, 0xfc, !PT ;  /* 0x0000000114147812 */ /* 0x004fc800078efcff */
[----:B------:R-:W-:-:S13]  /*2bb30*/  ISETP.NE.AND P0, PT, R20, 0x3, PT ;  /* 0x000000031400780c */ /* 0x000fda0003f05270 */
[----:B0-----:R-:W-:Y:S05]  /*2bb40*/  @!P0 BRA `(.L_x_5378) ;  /* 0x0000000000048947 */ /* 0x001fea0003800000 */
[----:B------:R-:W-:Y:S01]  /*2bb50*/  BPT.TRAP 0x1 ;  /* 0x000000040000795c */ /* 0x000fe20000300000 */
.L_x_5378:
[----:B------:R-:W-:Y:S05]  /*2bb60*/  BSYNC B2 ;  /* 0x0000000000027941 */ /* 0x000fea0003800000 */
.L_x_5377:
[----:B------:R-:W-:Y:S02]  /*2bb70*/  R2UR UR4, R4 ;  /* 0x00000000040472ca */ /* 0x000fe400000e0000 */
[----:B------:R-:W-:-:S13]  /*2bb80*/  R2UR UR5, R5 ;  /* 0x00000000050572ca */ /* 0x000fda00000e0000 */
[----:B------:R-:W2:Y:S01]  /*2bb90*/  LD.E.64 R20, desc[UR4][R14.64+0x18] ;  /* 0x000018040e147980 */ /* 0x000ea2000c101b00 */
[----:B-----5:R-:W-:Y:S02]  /*2bba0*/  SHF.L.U32 R25, R11, 0x1f, RZ ;  /* 0x0000001f0b197819 */ /* 0x020fe400000006ff */
[----:B--2---:R-:W-:-:S05]  /*2bbb0*/  MOV R21, R20 ;  /* 0x0000001400157202 */ /* 0x004fca0000000f00 */
[----:B------:R-:W-:-:S04]  /*2bbc0*/  IMAD R24, R24, 0x8, R21 ;  /* 0x0000000818187824 */ /* 0x000fc800078e0215 */
[----:B------:R0:W1:Y:S01]  /*2bbd0*/  SYNCS.PHASECHK.TRANS64.TRYWAIT P0, [R24+URZ], R25 ;  /* 0x00000019180075a7 */ /* 0x000062000800017f */
[----:B------:R-:W2:Y:S01]  /*2bbe0*/  LD.E R21, desc[UR4][R14.64] ;  /* 0x000000040e157980 */ /* 0x000ea2000c101900 */
[----:B------:R-:W-:Y:S02]  /*2bbf0*/  R2UR UR6, R4 ;  /* 0x00000000040672ca */ /* 0x000fe400000e0000 */
[----:B------:R-:W-:Y:S01]  /*2bc00*/  R2UR UR7, R5 ;  /* 0x00000000050772ca */ /* 0x000fe200000e0000 */
[----:B------:R0:W5:Y:S01]  /*2bc10*/  LD.E R11, desc[UR4][R12.64] ;  /* 0x000000040c0b7980 */ /* 0x000162000c101900 */
[----:B------:R-:W-:Y:S11]  /*2bc20*/  BSSY B2, `(.L_x_5379) ;  /* 0x0000006000027945 */ /* 0x000ff60003800000 */
[----:B------:R0:W5:Y:S01]  /*2bc30*/  LD.E R20, desc[UR6][R12.64+0x4] ;  /* 0x000004060c147980 */ /* 0x000162000c101900 */
[----:B--2---:R-:W-:-:S04]  /*2bc40*/  LOP3.LUT R21, R21, 0x1, RZ, 0xfc, !PT ;  /* 0x0000000115157812 */ /* 0x004fc800078efcff */
[----:B------:R-:W-:-:S13]  /*2bc50*/  ISETP.NE.AND P1, PT, R21, 0x3, PT ;  /* 0x000000031500780c */ /* 0x000fda0003f25270 */
[----:B01----:R-:W-:Y:S05]  /*2bc60*/  @!P1 BRA `(.L_x_5380) ;  /* 0x0000000000049947 */ /* 0x003fea0003800000 */
[----:B------:R-:W-:Y:S01]  /*2bc70*/  BPT.TRAP 0x1 ;  /* 0x000000040000795c */ /* 0x000fe20000300000 */
.L_x_5380:
[----:B------:R-:W-:Y:S05]  /*2bc80*/  BSYNC B2 ;  /* 0x0000000000027941 */ /* 0x000fea0003800000 */
.L_x_5379:
[----:B------:R-:W-:Y:S04]  /*2bc90*/  BSSY B2, `(.L_x_5381) ;  /* 0x000000a000027945 */ /* 0x000fe80003800000 */
[----:B------:R-:W-:Y:S05]  /*2bca0*/  @P0 BRA `(.L_x_5382) ;  /* 0x0000000000200947 */ /* 0x000fea0003800000 */
[----:B------:R-:W-:Y:S02]  /*2bcb0*/  R2UR UR4, R4 ;  /* 0x00000000040472ca */ /* 0x000fe400000e0000 */
[----:B------:R-:W-:-:S13]  /*2bcc0*/  R2UR UR5, R5 ;  /* 0x00000000050572ca */ /* 0x000fda00000e0000 */
[----:B------:R-:W2:Y:S01]  /*2bcd0*/  LD.E.64 R14, desc[UR4][R14.64+0x18] ;  /* 0x000018040e0e7980 */ /* 0x000ea2000c101b00 */
[----:B-----5:R-:W-:Y:S02]  /*2bce0*/  SHF.L.U32 R20, R20, 0x1f, RZ ;  /* 0x0000001f14147819 */ /* 0x020fe400000006ff */
[----:B--2---:R-:W-:-:S05]  /*2bcf0*/  MOV R12, R14 ;  /* 0x0000000e000c7202 */ /* 0x004fca0000000f00 */
[----:B------:R-:W-:-:S04]  /*2bd00*/  IMAD R11, R11, 0x8, R12 ;  /* 0x000000080b0b7824 */ /* 0x000fc800078e020c */
[----:B------:R-:W0:Y:S02]  /*2bd10*/  SYNCS.PHASECHK.TRANS64.TRYWAIT P0, [R11+URZ], R20 ;  /* 0x000000140b0075a7 */ /* 0x000e24000800017f */
[----:B0-----:R-:W-:Y:S05]  /*2bd20*/  @!P0 BRA `(.L_x_5383) ;  /* 0x0000011400288947 */ /* 0x001fea0003800000 */
.L_x_5382:
[----:B------:R-:W-:Y:S05]  /*2bd30*/  BSYNC B2 ;  /* 0x0000000000027941 */ /* 0x000fea0003800000 */
.L_x_5381:
[----:B0----5:R-:W2:Y:S04]  /*2bd40*/  LDL.64 R20, [R7] ;  /* 0x0000000007147983 */ /* 0x021ea80000100a00 */
[----:B------:R-:W3:Y:S01]  /*2bd50*/  LDL.64 R14, [R7+0x28] ;  /* 0x00002800070e7983 */ /* 0x000ee20000100a00 */
[C---:B------:R-:W-:Y:S02]  /*2bd60*/  R2UR UR6, R4.reuse ;  /* 0x00000000040672ca */ /* 0x040fe400000e0000 */
[C---:B------:R-:W-:Y:S01]  /*2bd70*/  R2UR UR7, R5.reuse ;  /* 0x00000000050772ca */ /* 0x040fe200000e0000 */
[----:B------:R-:W4:Y:S01]  /*2bd80*/  LDL.64 R12, [R7+0x20] ;  /* 0x00002000070c7983 */ /* 0x000f220000100a00 */
[C---:B------:R-:W-:Y:S02]  /*2bd90*/  R2UR UR4, R4.reuse ;  /* 0x00000000040472ca */ /* 0x040fe400000e0000 */
[----:B------:R-:W-:Y:S01]  /*2bda0*/  R2UR UR5, R5 ;  /* 0x00000000050572ca */ /* 0x000fe200000e0000 */
[----:B------:R-:W4:Y:S08]  /*2bdb0*/  LDL.64 R56, [R7+0x8] ;  /* 0x0000080007387983 */ /* 0x000f300000100a00 */
[----:B--2---:R-:W2:Y:S04]  /*2bdc0*/  LD.E R21, desc[UR6][R20.64] ;  /* 0x0000000614157980 */ /* 0x004ea8000c101900 */
[----:B---3--:R-:W2:Y:S01]  /*2bdd0*/  LD.E.64 R58, desc[UR4][R14.64] ;  /* 0x000000040e3a7980 */ /* 0x008ea2000c101b00 */
[----:B------:R-:W-:Y:S05]  /*2bde0*/  WARPSYNC.ALL ;  /* 0x0000000000007948 */ /* 0x000fea0003800000 */
[----:B------:R-:W-:-:S02]  /*2bdf0*/  R2UR UR4, R4 ;  /* 0x00000000040472ca */ /* 0x000fc400000e0000 */
[C---:B------:R-:W-:Y:S02]  /*2be00*/  R2UR UR5, R5.reuse ;  /* 0x00000000050572ca */ /* 0x040fe400000e0000 */
[----:B------:R-:W-:Y:S02]  /*2be10*/  R2UR UR6, R4 ;  /* 0x00000000040672ca */ /* 0x000fe400000e0000 */
[----:B------:R-:W-:-:S09]  /*2be20*/  R2UR UR7, R5 ;  /* 0x00000000050772ca */ /* 0x000fd200000e0000 */
[----:B----4-:R0:W-:Y:S04]  /*2be30*/  ST.E desc[UR4][R56.64], RZ ;  /* 0x000000ff38007985 */ /* 0x0101e8000c101904 */
[----:B------:R-:W3:Y:S01]  /*2be40*/  LD.E.64 R14, desc[UR6][R12.64] ;  /* 0x000000060c0e7980 */ /* 0x000ee2000c101b00 */
[----:B--2---:R-:W-:Y:S01]  /*2be50*/  IMAD R20, R21, 0x200, R58 ;  /* 0x0000020015147824 */ /* 0x004fe200078e023a */
[----:B------:R-:W-:Y:S01]  /*2be60*/  WARPGROUP.ARRIVE ;  /* 0x00000000000079c5 */ /* 0x000fe20000000000 */
[----:B------:R-:W-:Y:S01]  /*2be70*/  IMAD.MOV.U32 R21, RZ, RZ, R59 ;  /* 0x000000ffff157224 */ /* 0x000fe200078e003b */
[----:B------:R-:W-:Y:S01]  /*2be80*/  R2UR UR8, R4 ;  /* 0x00000000040872ca */ /* 0x000fe200000e0000 */
[----:B------:R-:W-:Y:S01]  /*2be90*/  IMAD.MOV.U32 R11, RZ, RZ, 0x1 ;  /* 0x00000001ff0b7424 */ /* 0x000fe200078e00ff */
[----:B------:R-:W-:-:S02]  /*2bea0*/  R2UR UR6, R20 ;  /* 0x00000000140672ca */ /* 0x000fc400000e0000 */
[----:B------:R-:W-:Y:S02]  /*2beb0*/  R2UR UR7, R21 ;  /* 0x00000000150772ca */ /* 0x000fe400000e0000 */
[C---:B------:R-:W-:Y:S02]  /*2bec0*/  R2UR UR9, R5.reuse ;  /* 0x00000000050972ca */ /* 0x040fe400000e0000 */
[----:B------:R-:W-:Y:S02]  /*2bed0*/  R2UR UR10, R4 ;  /* 0x00000000040a72ca */ /* 0x000fe400000e0000 */
[----:B------:R-:W-:Y:S02]  /*2bee0*/  R2UR UR11, R5 ;  /* 0x00000000050b72ca */ /* 0x000fe400000e0000 */
[----:B---3--:R-:W-:Y:S02]  /*2bef0*/  R2UR UR4, R14 ;  /* 0x000000000e0472ca */ /* 0x008fe400000e0000 */
[----:B------:R-:W-:-:S13]  /*2bf00*/  R2UR UR5, R15 ;  /* 0x000000000f0572ca */ /* 0x000fda00000e0000 */
[----:B------:R-:W-:Y:S03]  /*2bf10*/  HGMMA.64x64x16.F32.BF16 R24, gdesc[UR4], RZ, !UPT, gsb0 ;  /* 0x00e00000041879f0 */ /* 0x000fe6000c0018ff */
[----:B------:R-:W-:Y:S02]  /*2bf20*/  WARPGROUP.DEPBAR.LE gsb0, 0x0 ;  /* 0x00008000000079c5 */ /* 0x000fe40000010000 */
[----:B------:R0:W-:Y:S04]  /*2bf30*/  ST.E desc[UR8][R56.64], R11 ;  /* 0x0000000b38007985 */ /* 0x0001e8000c101908 */
[----:B------:R-:W2:Y:S01]  /*2bf40*/  LD.E.64 R14, desc[UR10][R12.64] ;  /* 0x0000000a0c0e7980 */ /* 0x000ea2000c101b00 */
[----:B------:R-:W-:Y:S01]  /*2bf50*/  VIADD R58, R20, 0x2 ;  /* 0x00000002143a7836 */ /* 0x000fe20000000000 */
[----:B------:R-:W-:Y:S01]  /*2bf60*/  R2UR UR7, R59 ;  /* 0x000000003b0772ca */ /* 0x000fe200000e0000 */
[----:B------:R-:W-:Y:S01]  /*2bf70*/  WARPGROUP.ARRIVE ;  /* 0x00000000000079c5 */ /* 0x000fe20000000000 */
[----:B------:R-:W-:-:S02]  /*2bf80*/  R2UR UR8, R4 ;  /* 0x00000000040872ca */ /* 0x000fc400000e0000 */
[----:B------:R-:W-:Y:S02]  /*2bf90*/  R2UR UR6, R58 ;  /* 0x000000003a0672ca */ /* 0x000fe400000e0000 */
[C---:B------:R-:W-:Y:S02]  /*2bfa0*/  R2UR UR9, R5.reuse ;  /* 0x00000000050972ca */ /* 0x040fe400000e0000 */
[----:B------:R-:W-:Y:S02]  /*2bfb0*/  R2UR UR10, R4 ;  /* 0x00000000040a72ca */ /* 0x000fe400000e0000 */
[----:B------:R-:W-:Y:S01]  /*2bfc0*/  R2UR UR11, R5 ;  /* 0x00000000050b72ca */ /* 0x000fe200000e0000 */
[----:B--2---:R-:W-:Y:S01]  /*2bfd0*/  VIADD R14, R14, 0x2 ;  /* 0x000000020e0e7836 */ /* 0x004fe20000000000 */
[----:B------:R-:W-:-:S04]  /*2bfe0*/  R2UR UR5, R15 ;  /* 0x000000000f0572ca */ /* 0x000fc800000e0000 */
[----:B------:R-:W-:-:S13]  /*2bff0*/  R2UR UR4, R14 ;  /* 0x000000000e0472ca */ /* 0x000fda00000e0000 */
[----:B------:R-:W-:Y:S03]  /*2c000*/  HGMMA.64x64x16.F32.BF16 R24, gdesc[UR4], R24, gsb0 ;  /* 0x00e00000041879f0 */ /* 0x000fe60008001818 */
        /* <DEDUP_REMOVED lines=19> */
[----:B------:R-:W-:Y:S01]  /*2c140*/  WARPGROUP.ARRIVE ;  /* 0x00000000000079c5 */ /* 0x000fe20000000000 */
[----:B------:R-:W-:Y:S01]  /*2c150*/  IMAD.MOV.U32 R21, RZ, RZ, R59 ;  /* 0x000000ffff157224 */ /* 0x000fe200078e003b */
[----:B------:R-:W-:-:S02]  /*2c160*/  R2UR UR8, R4 ;  /* 0x00000000040872ca */ /* 0x000fc400000e0000 */
[----:B------:R-:W-:Y:S02]  /*2c170*/  R2UR UR6, R20 ;  /* 0x00000000140672ca */ /* 0x000fe400000e0000 */
        /* <DEDUP_REMOVED lines=8> */
[----:B------:R-:W2:Y:S01]  /*2c200*/  LDL.64 R14, [R7+0x40] ;  /* 0x00004000070e7983 */ /* 0x000ea20000100a00 */
[----:B------:R-:W-:-:S02]  /*2c210*/  R2UR UR4, R4 ;  /* 0x00000000040472ca */ /* 0x000fc400000e0000 */
[----:B------:R-:W-:Y:S01]  /*2c220*/  R2UR UR5, R5 ;  /* 0x00000000050572ca */ /* 0x000fe200000e0000 */
[----:B------:R-:W3:-:S12]  /*2c230*/  LDL.64 R12, [R7] ;  /* 0x00000000070c7983 */ /* 0x000ed80000100a00 */
[----:B--2---:R-:W2:Y:S01]  /*2c240*/  LD.E R20, desc[UR4][R14.64] ;  /* 0x000000040e147980 */ /* 0x004ea2000c101900 */
[C---:B------:R-:W-:Y:S02]  /*2c250*/  R2UR UR4, R4.reuse ;  /* 0x00000000040472ca */ /* 0x040fe400000e0000 */
[C---:B------:R-:W-:Y:S02]  /*2c260*/  R2UR UR5, R5.reuse ;  /* 0x00000000050572ca */ /* 0x040fe400000e0000 */
[----:B------:R-:W-:Y:S02]  /*2c270*/  R2UR UR6, R4 ;  /* 0x00000000040672ca */ /* 0x000fe400000e0000 */
[----:B------:R-:W-:Y:S01]  /*2c280*/  R2UR UR7, R5 ;  /* 0x00000000050772ca */ /* 0x000fe200000e0000 */
[----:B------:R-:W-:Y:S08]  /*2c290*/  BSSY B2, `(.L_x_5384) ;  /* 0x0000007000027945 */ /* 0x000ff00003800000 */
[----:B---3--:R0:W5:Y:S04]  /*2c2a0*/  LD.E R58, desc[UR4][R12.64] ;  /* 0x000000040c3a7980 */ /* 0x008168000c101900 */
[----:B------:R0:W5:Y:S01]  /*2c2b0*/  LD.E R59, desc[UR6][R12.64+0x4] ;  /* 0x000004060c3b7980 */ /* 0x000162000c101900 */
[----:B--2---:R-:W-:-:S04]  /*2c2c0*/  LOP3.LUT R20, R20, 0x1, RZ, 0xfc, !PT ;  /* 0x0000000114147812 */ /* 0x004fc800078efcff */
[----:B------:R-:W-:-:S13]  /*2c2d0*/  ISETP.NE.AND P0, PT, R20, 0x3, PT ;  /* 0x000000031400780c */ /* 0x000fda0003f05270 */
[----:B0-----:R-:W-:Y:S05]  /*2c2e0*/  @!P0 BRA `(.L_x_5385) ;  /* 0x0000000000048947 */ /* 0x001fea0003800000 */
[----:B------:R-:W-:Y:S01]  /*2c2f0*/  BPT.TRAP 0x1 ;  /* 0x000000040000795c */ /* 0x000fe20000300000 */
.L_x_5385:
[----:B------:R-:W-:Y:S05]  /*2c300*/  BSYNC B2 ;  /* 0x0000000000027941 */ /* 0x000fea0003800000 */
.L_x_5384:
        /* <DEDUP_REMOVED lines=17> */
.L_x_5387:
[----:B------:R-:W-:Y:S05]  /*2c420*/  BSYNC B2 ;  /* 0x0000000000027941 */ /* 0x000fea0003800000 */
.L_x_5386:
        /* <DEDUP_REMOVED lines=10> */
.L_x_5389:
[----:B------:R-:W-:Y:S05]  /*2c4d0*/  BSYNC B2 ;  /* 0x0000000000027941 */ /* 0x000fea0003800000 */
.L_x_5388:
[----:B------:R-:W2:Y:S04]  /*2c4e0*/  LDL.64 R58, [R7] ;  /* 0x00000000073a7983 */ /* 0x000ea80000100a00 */
[----:B------:R-:W3:Y:S04]  /*2c4f0*/  LDL.64 R56, [R7+0x58] ;  /* 0x0000580007387983 */ /* 0x000ee80000100a00 */
[----:B------:R-:W4:Y:S04]  /*2c500*/  LDL.64 R12, [R7+0x48] ;  /* 0x00004800070c7983 */ /* 0x000f280000100a00 */
[----:B0----5:R-:W4:Y:S01]  /*2c510*/  LDL.64 R20, [R7+0x50] ;  /* 0x0000500007147983 */ /* 0x021f220000100a00 */
[----:B------:R-:W-:-:S02]  /*2c520*/  R2UR UR6, R4 ;  /* 0x00000000040672ca */ /* 0x000fc400000e0000 */
[C---:B------:R-:W-:Y:S02]  /*2c530*/  R2UR UR7, R5.reuse ;  /* 0x00000000050772ca */ /* 0x040fe400000e0000 */
[----:B------:R-:W-:Y:S02]  /*2c540*/  R2UR UR4, R4 ;  /* 0x00000000040472ca */ /* 0x000fe400000e0000 */
[----:B------:R-:W-:-:S09]  /*2c550*/  R2UR UR5, R5 ;  /* 0x00000000050572ca */ /* 0x000fd200000e0000 */
[----:B--2---:R-:W2:Y:S04]  /*2c560*/  LD.E R59, desc[UR6][R58.64] ;  /* 0x000000063a3b7980 */ /* 0x004ea8000c101900 */
[----:B---3--:R-:W2:Y:S01]  /*2c570*/  LD.E.64 R14, desc[UR4][R56.64] ;  /* 0x00000004380e7980 */ /* 0x008ea2000c101b00 */
[----:B------:R-:W-:Y:S05]  /*2c580*/  WARPSYNC.ALL ;  /* 0x0000000000007948 */ /* 0x000fea0003800000 */
[----:B------:R-:W-:-:S02]  /*2c590*/  R2UR UR6, R4 ;  /* 0x00000000040672ca */ /* 0x000fc400000e0000 */
[C---:B------:R-:W-:Y:S02]  /*2c5a0*/  R2UR UR7, R5.reuse ;  /* 0x00000000050772ca */ /* 0x040fe400000e0000 */
[----:B------:R-:W-:Y:S02]  /*2c5b0*/  R2UR UR4, R4 ;  /* 0x00000000040472ca */ /* 0x000fe400000e0000 */
[----:B------:R-:W-:-:S09]  /*2c5c0*/  R2UR UR5, R5 ;  /* 0x00000000050572ca */ /* 0x000fd200000e0000 */
[----:B----4-:R-:W3:Y:S04]  /*2c5d0*/  LD.E R62, desc[UR6][R12.64] ;  /* 0x000000060c3e7980 */ /* 0x010ee8000c101900 */
[----:B------:R-:W4:Y:S01]  /*2c5e0*/  LD.E.64 R60, desc[UR4][R20.64] ;  /* 0x00000004143c7980 */ /* 0x000f22000c101b00 */
[----:B------:R-:W-:Y:S01]  /*2c5f0*/  WARPGROUP.ARRIVE ;  /* 0x00000000000079c5 */ /* 0x000fe20000000000 */
[C---:B------:R-:W-:Y:S02]  /*2c600*/  R2UR UR8, R4.reuse ;  /* 0x00000000040872ca */ /* 0x040fe400000e0000 */
[----:B------:R-:W-:Y:S02]  /*2c610*/  R2UR UR9, R5 ;  /* 0x00000000050972ca */ /* 0x000fe400000e0000 */
[----:B------:R-:W-:-:S02]  /*2c620*/  R2UR UR10, R4 ;  /* 0x00000000040a72ca */ /* 0x000fc400000e0000 */
[----:B------:R-:W-:Y:S01]  /*2c630*/  R2UR UR11, R5 ;  /* 0x00000000050b72ca */ /* 0x000fe200000e0000 */
[----:B--2---:R-:W-:Y:S01]  /*2c640*/  IMAD R14, R59, 0x1000, R14 ;  /* 0x000010003b0e7824 */ /* 0x004fe200078e020e */
[----:B------:R-:W-:-:S04]  /*2c650*/  R2UR UR7, R15 ;  /* 0x000000000f0772ca */ /* 0x000fc800000e0000 */
[----:B------:R-:W-:Y:S02]  /*2c660*/  R2UR UR6, R14 ;  /* 0x000000000e0672ca */ /* 0x000fe400000e0000 */
[----:B---3--:R-:W-:Y:S02]  /*2c670*/  ISETP.NE.U32.AND P0, PT, R62, RZ, PT ;  /* 0x000000ff3e00720c */ /* 0x008fe40003f05070 */
[----:B----4-:R-:W-:Y:S02]  /*2c680*/  R2UR UR4, R60 ;  /* 0x000000003c0472ca */ /* 0x010fe400000e0000 */
[----:B------:R-:W-:-:S09]  /*2c690*/  R2UR UR5, R61 ;  /* 0x000000003d0572ca */ /* 0x000fd200000e0000 */
[----:B------:R-:W-:-:S05]  /*2c6a0*/  VOTEU.ANY UP0, P0 ;  /* 0x00000000003f7886 */ /* 0x000fca0000000100 */
[----:B------:R-:W-:Y:S03]  /*2c6b0*/  HGMMA.64x64x16.F32.BF16 R24, gdesc[UR4], R24, UP0, gsb0 ;  /* 0x00e00000041879f0 */ /* 0x000fe6000b801818 */
[----:B------:R-:W-:Y:S02]  /*2c6c0*/  WARPGROUP.DEPBAR.LE gsb0, 0x0 ;  /* 0x00008000000079c5 */ /* 0x000fe40000010000 */
[----:B------:R-:W-:Y:S04]  /*2c6d0*/  ST.E desc[UR8][R12.64], R11 ;  /* 0x0000000b0c007985 */ /* 0x000fe8000c101908 */
[----:B------:R-:W2:Y:S01]  /*2c6e0*/  LD.E.64 R56, desc[UR10][R20.64] ;  /* 0x0000000a14387980 */ /* 0x000ea2000c101b00 */
[----:B------:R-:W-:Y:S01]  /*2c6f0*/  VIADD R58, R14, 0x2 ;  /* 0x000000020e3a7836 */ /* 0x000fe20000000000 */
[----:B------:R-:W-:Y:S01]  /*2c700*/  WARPGROUP.ARRIVE ;  /* 0x00000000000079c5 */ /* 0x000fe20000000000 */
[----:B------:R-:W-:Y:S01]  /*2c710*/  IMAD.MOV.U32 R59, RZ, RZ, R15 ;  /* 0x000000ffff3b7224 */ /* 0x000fe200078e000f */
[----:B------:R-:W-:-:S02]  /*2c720*/  R2UR UR8, R4 ;  /* 0x00000000040872ca */ /* 0x000fc400000e0000 */
[----:B------:R-:W-:Y:S02]  /*2c730*/  R2UR UR6, R58 ;  /* 0x000000003a0672ca */ /* 0x000fe400000e0000 */
        /* <DEDUP_REMOVED lines=236> */
[----:B------:R-:W-:Y:S01]  /*2d600*/  UMOV UR4, 0x1 ;  /* 0x0000000100047882 */ /* 0x000fe20000000000 */
[----:B------:R-:W-:Y:S01]  /*2d610*/  IMAD.MOV.U32 R59, RZ, RZ, R15 ;  /* 0x000000ffff3b7224 */ /* 0x000fe200078e000f */
[----:B------:R-:W0:Y:S01]  /*2d620*/  S2R R60, SR_TID.X ;  /* 0x00000000003c7919 */ /* 0x000e220000002100 */
[----:B------:R-:W-:Y:S01]  /*2d630*/  UISETP.NE.U32.AND UP0, UPT, UR4, URZ, UPT ;  /* 0x0000003f0400728c */ /* 0x000fe2000bf05070 */
[----:B------:R-:W-:Y:S01]  /*2d640*/  WARPGROUP.ARRIVE ;  /* 0x00000000000079c5 */ /* 0x000fe20000000000 */
[----:B------:R-:W-:-:S02]  /*2d650*/  R2UR UR6, R4 ;  /* 0x00000000040672ca */ /* 0x000fc400000e0000 */
[----:B------:R-:W-:Y:S02]  /*2d660*/  R2UR UR11, R59 ;  /* 0x000000003b0b72ca */ /* 0x000fe400000e0000 */
[C---:B------:R-:W-:Y:S02]  /*2d670*/  R2UR UR7, R5.reuse ;  /* 0x00000000050772ca */ /* 0x040fe400000e0000 */
[----:B------:R-:W-:Y:S02]  /*2d680*/  R2UR UR12, R4 ;  /* 0x00000000040c72ca */ /* 0x000fe400000e0000 */
[----:B------:R-:W-:Y:S02]  /*2d690*/  R2UR UR13, R5 ;  /* 0x00000000050d72ca */ /* 0x000fe400000e0000 */
[----:B0-----:R-:W-:-:S06]  /*2d6a0*/  SHF.R.U32.HI R60, RZ, 0x7, R60 ;  /* 0x00000007ff3c7819 */ /* 0x001fcc000001163c */
[----:B------:R-:W0:Y:S02]  /*2d6b0*/  SHFL.IDX PT, R60, R60, RZ, 0x1f ;  /* 0x00001fff3c3c7589 */ /* 0x000e2400000e0000 */
[----:B0-----:R-:W-:-:S04]  /*2d6c0*/  ISETP.GT.AND P0, PT, R60, 0x7f, PT ;  /* 0x0000007f3c00780c */ /* 0x001fc80003f04270 */
[----:B------:R-:W-:-:S05]  /*2d6d0*/  SEL R61, RZ, 0x2, !P0 ;  /* 0x00000002ff3d7807 */ /* 0x000fca0004000000 */
[----:B------:R-:W-:-:S05]  /*2d6e0*/  IMAD.IADD R58, R61, 0x1, R62 ;  /* 0x000000013d3a7824 */ /* 0x000fca00078e023e */
[----:B------:R-:W-:Y:S02]  /*2d6f0*/  R2UR UR10, R58 ;  /* 0x000000003a0a72ca */ /* 0x000fe400000e0000 */
[----:B--2---:R-:W-:Y:S02]  /*2d700*/  IADD3 R56, R61, 0x800, R56 ;  /* 0x000008003d387810 */ /* 0x004fe40007ffe038 */
[----:B------:R-:W-:Y:S02]  /*2d710*/  R2UR UR9, R57 ;  /* 0x00000000390972ca */ /* 0x000fe400000e0000 */
[----:B------:R-:W-:-:S13]  /*2d720*/  R2UR UR8, R56 ;  /* 0x00000000380872ca */ /* 0x000fda00000e0000 */
[----:B------:R-:W-:Y:S03]  /*2d730*/  HGMMA.64x64x16.F32.BF16 R24, gdesc[UR8], R24, UP0, gsb0 ;  /* 0x00e00000081879f0 */ /* 0x000fe6000b801818 */
[----:B------:R-:W-:Y:S02]  /*2d740*/  WARPGROUP.DEPBAR.LE gsb0, 0x0 ;  /* 0x00008000000079c5 */ /* 0x000fe40000010000 */
[----:B------:R0:W-:Y:S04]  /*2d750*/  ST.E desc[UR6][R12.64], R11 ;  /* 0x0000000b0c007985 */ /* 0x0001e8000c101906 */
[----:B------:R-:W2:Y:S01]  /*2d760*/  LD.E.64 R56, desc[UR12][R20.64] ;  /* 0x0000000c14387980 */ /* 0x000ea2000c101b00 */
[----:B------:R-:W-:Y:S01]  /*2d770*/  IMAD.MOV.U32 R65, RZ, RZ, 0x4 ;  /* 0x00000004ff417424 */ /* 0x000fe200078e00ff */
[----:B------:R-:W-:Y:S01]  /*2d780*/  WARPGROUP.ARRIVE ;  /* 0x00000000000079c5 */ /* 0x000fe20000000000 */
[----:B------:R-:W-:Y:S01]  /*2d790*/  IMAD.MOV.U32 R59, RZ, RZ, R15 ;  /* 0x000000ffff3b7224 */ /* 0x000fe200078e000f */
[----:B------:R-:W-:-:S02]  /*2d7a0*/  R2UR UR8, R4 ;  /* 0x00000000040872ca */ /* 0x000fc400000e0000 */
[----:B------:R-:W-:Y:S02]  /*2d7b0*/  SEL R63, R65, 0x2, P0 ;  /* 0x00000002413f7807 */ /* 0x000fe40000000000 */
[----:B------:R-:W-:Y:S02]  /*2d7c0*/  R2UR UR7, R59 ;  /* 0x000000003b0772ca */ /* 0x000fe400000e0000 */
[C---:B------:R-:W-:Y:S01]  /*2d7d0*/  R2UR UR9, R5.reuse ;  /* 0x00000000050972ca */ /* 0x040fe200000e0000 */
[----:B------:R-:W-:Y:S01]  /*2d7e0*/  IMAD.IADD R58, R62, 0x1, R63 ;  /* 0x000000013e3a7824 */ /* 0x000fe200078e023f */
[----:B------:R-:W-:Y:S02]  /*2d7f0*/  R2UR UR10, R4 ;  /* 0x00000000040a72ca */ /* 0x000fe400000e0000 */
[----:B------:R-:W-:Y:S02]  /*2d800*/  R2UR UR11, R5 ;  /* 0x00000000050b72ca */ /* 0x000fe400000e0000 */
[----:B------:R-:W-:-:S02]  /*2d810*/  R2UR UR6, R58 ;  /* 0x000000003a0672ca */ /* 0x000fc400000e0000 */
[----:B--2---:R-:W-:Y:S02]  /*2d820*/  IADD3 R56, R63, 0x800, R56 ;  /* 0x000008003f387810 */ /* 0x004fe40007ffe038 */
[----:B------:R-:W-:Y:S02]  /*2d830*/  R2UR UR5, R57 ;  /* 0x00000000390572ca */ /* 0x000fe400000e0000 */
[----:B------:R-:W-:-:S13]  /*2d840*/  R2UR UR4, R56 ;  /* 0x00000000380472ca */ /* 0x000fda00000e0000 */
[----:B------:R-:W-:Y:S03]  /*2d850*/  HGMMA.64x64x16.F32.BF16 R24, gdesc[UR4], R24, gsb0 ;  /* 0x00e00000041879f0 */ /* 0x000fe60008001818 */
[----:B------:R-:W-:Y:S02]  /*2d860*/  WARPGROUP.DEPBAR.LE gsb0, 0x0 ;  /* 0x00008000000079c5 */ /* 0x000fe40000010000 */
[----:B------:R0:W-:Y:S04]  /*2d870*/  ST.E desc[UR8][R12.64], R11 ;  /* 0x0000000b0c007985 */ /* 0x0001e8000c101908 */
[----:B------:R-:W2:Y:S01]  /*2d880*/  LD.E.64 R56, desc[UR10][R20.64] ;  /* 0x0000000a14387980 */ /* 0x000ea2000c101b00 */
[----:B------:R-:W-:Y:S01]  /*2d890*/  SEL R65, R65, 0x6, !P0 ;  /* 0x0000000641417807 */ /* 0x000fe20004000000 */
[----:B------:R-:W-:Y:S01]  /*2d8a0*/  IMAD.MOV.U32 R59, RZ, RZ, R15 ;  /* 0x000000ffff3b7224 */ /* 0x000fe200078e000f */
[----:B------:R-:W-:Y:S01]  /*2d8b0*/  WARPGROUP.ARRIVE ;  /* 0x00000000000079c5 */ /* 0x000fe20000000000 */
[----:B------:R-:W-:-:S02]  /*2d8c0*/  R2UR UR8, R4 ;  /* 0x00000000040872ca */ /* 0x000fc400000e0000 */
[----:B------:R-:W-:Y:S01]  /*2d8d0*/  IMAD.IADD R58, R62, 0x1, R65 ;  /* 0x000000013e3a7824 */ /* 0x000fe200078e0241 */
[----:B------:R-:W-:Y:S02]  /*2d8e0*/  R2UR UR7, R59 ;  /* 0x000000003b0772ca */ /* 0x000fe400000e0000 */
[C---:B------:R-:W-:Y:S02]  /*2d8f0*/  R2UR UR9, R5.reuse ;  /* 0x00000000050972ca */ /* 0x040fe400000e0000 */
[----:B------:R-:W-:Y:S02]  /*2d900*/  R2UR UR6, R58 ;  /* 0x000000003a0672ca */ /* 0x000fe400000e0000 */
[----:B------:R-:W-:Y:S02]  /*2d910*/  R2UR UR10, R4 ;  /* 0x00000000040a72ca */ /* 0x000fe400000e0000 */
[----:B------:R-:W-:Y:S02]  /*2d920*/  R2UR UR11, R5 ;  /* 0x00000000050b72ca */ /* 0x000fe400000e0000 */
[----:B--2---:R-:W-:-:S02]  /*2d930*/  IADD3 R56, R65, 0x800, R56 ;  /* 0x0000080041387810 */ /* 0x004fc40007ffe038 */
[----:B------:R-:W-:Y:S02]  /*2d940*/  R2UR UR5, R57 ;  /* 0x00000000390572ca */ /* 0x000fe400000e0000 */
[----:B------:R-:W-:-:S13]  /*2d950*/  R2UR UR4, R56 ;  /* 0x00000000380472ca */ /* 0x000fda00000e0000 */
[----:B------:R-:W-:Y:S03]  /*2d960*/  HGMMA.64x64x16.F32.BF16 R24, gdesc[UR4], R24, gsb0 ;  /* 0x00e00000041879f0 */ /* 0x000fe60008001818 */
[----:B------:R-:W-:Y:S02]  /*2d970*/  WARPGROUP.DEPBAR.LE gsb0, 0x0 ;  /* 0x00008000000079c5 */ /* 0x000fe40000010000 */
[----:B------:R0:W-:Y:S04]  /*2d980*/  ST.E desc[UR8][R12.64], R11 ;  /* 0x0000000b0c007985 */ /* 0x0001e8000c101908 */
[----:B------:R-:W2:Y:S01]  /*2d990*/  LD.E.64 R66, desc[UR10][R20.64] ;  /* 0x0000000a14427980 */ /* 0x000ea2000c101b00 */
[----:B------:R-:W-:Y:S01]  /*2d9a0*/  IMAD.MOV.U32 R56, RZ, RZ, 0x28 ;  /* 0x00000028ff387424 */ /* 0x000fe200078e00ff */
[----:B------:R-:W-:Y:S01]  /*2d9b0*/  WARPGROUP.ARRIVE ;  /* 0x00000000000079c5 */ /* 0x000fe20000000000 */
[----:B------:R-:W-:Y:S01]  /*2d9c0*/  IMAD.MOV.U32 R57, RZ, RZ, 0xa00 ;  /* 0x00000a00ff397424 */ /* 0x000fe200078e00ff */
[----:B------:R-:W-:Y:S01]  /*2d9d0*/  R2UR UR8, R4 ;  /* 0x00000000040872ca */ /* 0x000fe200000e0000 */
[----:B------:R-:W-:Y:S01]  /*2d9e0*/  IMAD.MOV.U32 R59, RZ, RZ, R15 ;  /* 0x000000ffff3b7224 */ /* 0x000fe200078e000f */
[----:B------:R-:W-:-:S02]  /*2d9f0*/  SEL R56, R56, 0x26, P0 ;  /* 0x0000002638387807 */ /* 0x000fc40000000000 */
[----:B------:R-:W-:Y:S02]  /*2da00*/  SEL R57, R57, 0x980, P0 ;  /* 0x0000098039397807 */ /* 0x000fe40000000000 */
[----:B------:R-:W-:Y:S02]  /*2da10*/  R2UR UR7, R59 ;  /* 0x000000003b0772ca */ /* 0x000fe400000e0000 */
[C---:B------:R-:W-:Y:S01]  /*2da20*/  R2UR UR9, R5.reuse ;  /* 0x00000000050972ca */ /* 0x040fe200000e0000 */
[----:B------:R-:W-:Y:S01]  /*2da30*/  IMAD.IADD R56, R56, 0x1, R57 ;  /* 0x0000000138387824 */ /* 0x000fe200078e0239 */
[----:B------:R-:W-:Y:S02]  /*2da40*/  R2UR UR10, R4 ;  /* 0x00000000040a72ca */ /* 0x000fe400000e0000 */
[----:B------:R-:W-:Y:S02]  /*2da50*/  R2UR UR11, R5 ;  /* 0x00000000050b72ca */ /* 0x000fe400000e0000 */
[----:B------:R-:W-:-:S05]  /*2da60*/  LOP3.LUT R57, R56, 0xa06, RZ, 0xc0, !PT ;  /* 0x00000a0638397812 */ /* 0x000fca00078ec0ff */
[----:B------:R-:W-:-:S05]  /*2da70*/  IMAD.IADD R58, R14, 0x1, R57 ;  /* 0x000000010e3a7824 */ /* 0x000fca00078e0239 */
[----:B------:R-:W-:Y:S01]  /*2da80*/  R2UR UR6, R58 ;  /* 0x000000003a0672ca */ /* 0x000fe200000e0000 */
[----:B--2---:R-:W-:Y:S02]  /*2da90*/  IMAD.IADD R56, R57, 0x1, R66 ;  /* 0x0000000139387824 */ /* 0x004fe400078e0242 */
[----:B------:R-:W-:-:S03]  /*2daa0*/  IMAD.MOV.U32 R57, RZ, RZ, R67 ;  /* 0x000000ffff397224 */ /* 0x000fc600078e0043 */
[----:B------:R-:W-:Y:S02]  /*2dab0*/  R2UR UR4, R56 ;  /* 0x00000000380472ca */ /* 0x000fe400000e0000 */
        /* <DEDUP_REMOVED lines=8> */
[----:B------:R-:W-:Y:S01]  /*2db40*/  R2UR UR8, R4 ;  /* 0x00000000040872ca */ /* 0x000fe200000e0000 */
[----:B------:R-:W-:Y:S01]  /*2db50*/  IMAD.IADD R58, R61, 0x1, R60 ;  /* 0x000000013d3a7824 */ /* 0x000fe200078e023c */
[----:B------:R-:W-:-:S02]  /*2db60*/  R2UR UR9, R5 ;  /* 0x00000000050972ca */ /* 0x000fc400000e0000 */
[----:B------:R-:W-:Y:S02]  /*2db70*/  R2UR UR7, R59 ;  /* 0x000000003b0772ca */ /* 0x000fe400000e0000 */
[----:B------:R-:W-:Y:S02]  /*2db80*/  R2UR UR6, R58 ;  /* 0x000000003a0672ca */ /* 0x000fe400000e0000 */
[----:B------:R-:W-:Y:S02]  /*2db90*/  R2UR UR10, R4 ;  /* 0x00000000040a72ca */ /* 0x000fe400000e0000 */
[----:B------:R-:W-:Y:S02]  /*2dba0*/  R2UR UR11, R5 ;  /* 0x00000000050b72ca */ /* 0x000fe400000e0000 */
[----:B--2---:R-:W-:Y:S02]  /*2dbb0*/  IADD3 R56, R61, 0xa00, R56 ;  /* 0x00000a003d387810 */ /* 0x004fe40007ffe038 */
[----:B------:R-:W-:-:S02]  /*2dbc0*/  R2UR UR5, R57 ;  /* 0x00000000390572ca */ /* 0x000fc400000e0000 */
[----:B------:R-:W-:-:S13]  /*2dbd0*/  R2UR UR4, R56 ;  /* 0x00000000380472ca */ /* 0x000fda00000e0000 */
[----:B------:R-:W-:Y:S03]  /*2dbe0*/  HGMMA.64x64x16.F32.BF16 R24, gdesc[UR4], R24, gsb0 ;  /* 0x00e00000041879f0 */ /* 0x000fe60008001818 */
[----:B------:R-:W-:Y:S02]  /*2dbf0*/  WARPGROUP.DEPBAR.LE gsb0, 0x0 ;  /* 0x00008000000079c5 */ /* 0x000fe40000010000 */
[----:B------:R0:W-:Y:S04]  /*2dc00*/  ST.E desc[UR8][R12.64], R11 ;  /* 0x0000000b0c007985 */ /* 0x0001e8000c101908 */
[----:B------:R-:W2:Y:S01]  /*2dc10*/  LD.E.64 R56, desc[UR10][R20.64] ;  /* 0x0000000a14387980 */ /* 0x000ea2000c101b00 */
[----:B------:R-:W-:Y:S01]  /*2dc20*/  IMAD.IADD R58, R63, 0x1, R60 ;  /* 0x000000013f3a7824 */ /* 0x000fe200078e023c */
[----:B------:R-:W-:Y:S01]  /*2dc30*/  WARPGROUP.ARRIVE ;  /* 0x00000000000079c5 */ /* 0x000fe20000000000 */
[----:B------:R-:W-:Y:S01]  /*2dc40*/  IMAD.MOV.U32 R59, RZ, RZ, R15 ;  /* 0x000000ffff3b7224 */ /* 0x000fe200078e000f */
[----:B------:R-:W-:-:S02]  /*2dc50*/  R2UR UR8, R4 ;  /* 0x00000000040872ca */ /* 0x000fc400000e0000 */
[----:B------:R-:W-:Y:S02]  /*2dc60*/  R2UR UR6, R58 ;  /* 0x000000003a0672ca */ /* 0x000fe400000e0000 */
[----:B------:R-:W-:Y:S02]  /*2dc70*/  R2UR UR7, R59 ;  /* 0x000000003b0772ca */ /* 0x000fe400000e0000 */
[C---:B------:R-:W-:Y:S02]  /*2dc80*/  R2UR UR9, R5.reuse ;  /* 0x00000000050972ca */ /* 0x040fe400000e0000 */
        /* <DEDUP_REMOVED lines=172> */
[----:B------:R-:W-:-:S02]  /*2e750*/  R2UR UR8, R4 ;  /* 0x00000000040872ca */ /* 0x000fc400000e0000 */
[----:B------:R-:W-:Y:S02]  /*2e760*/  SEL R56, R56, 0x3e, P0 ;  /* 0x0000003e38387807 */ /* 0x000fe40000000000 */
[----:B------:R-:W-:Y:S02]  /*2e770*/  SEL R57, R57, 0xf80, P0 ;  /* 0x00000f8039397807 */ /* 0x000fe40000000000 */
[----:B------:R-:W-:-:S03]  /*2e780*/  R2UR UR9, R5 ;  /* 0x00000000050972ca */ /* 0x000fc600000e0000 */
[----:B------:R-:W-:-:S05]  /*2e790*/  IMAD.IADD R56, R56, 0x1, R57 ;  /* 0x0000000138387824 */ /* 0x000fca00078e0239 */
[----:B------:R-:W-:-:S05]  /*2e7a0*/  LOP3.LUT R57, R56, 0x1e06, RZ, 0xc0, !PT ;  /* 0x00001e0638397812 */ /* 0x000fca00078ec0ff */
[----:B------:R-:W-:-:S05]  /*2e7b0*/  IMAD.IADD R56, R14, 0x1, R57 ;  /* 0x000000010e387824 */ /* 0x000fca00078e0239 */
[----:B------:R-:W-:Y:S01]  /*2e7c0*/  R2UR UR6, R56 ;  /* 0x00000000380672ca */ /* 0x000fe200000e0000 */
[----:B--2---:R-:W-:Y:S02]  /*2e7d0*/  IMAD.IADD R14, R57, 0x1, R20 ;  /* 0x00000001390e7824 */ /* 0x004fe400078e0214 */
[----:B------:R-:W-:Y:S02]  /*2e7e0*/  IMAD.MOV.U32 R57, RZ, RZ, R15 ;  /* 0x000000ffff397224 */ /* 0x000fe400078e000f */
[----:B------:R-:W-:Y:S01]  /*2e7f0*/  IMAD.MOV.U32 R15, RZ, RZ, R21 ;  /* 0x000000ffff0f7224 */ /* 0x000fe200078e0015 */
[----:B------:R-:W-:Y:S02]  /*2e800*/  R2UR UR4, R14 ;  /* 0x000000000e0472ca */ /* 0x000fe400000e0000 */
[----:B------:R-:W-:Y:S02]  /*2e810*/  R2UR UR7, R57 ;  /* 0x00000000390772ca */ /* 0x000fe400000e0000 */
        /* <DEDUP_REMOVED lines=9> */
[----:B------:R-:W-:Y:S02]  /*2e8b0*/  R2UR UR4, R4 ;  /* 0x00000000040472ca */ /* 0x000fe400000e0000 */
[----:B------:R-:W-:Y:S01]  /*2e8c0*/  R2UR UR5, R5 ;  /* 0x00000000050572ca */ /* 0x000fe200000e0000 */
[----:B------:R-:W-:-:S12]  /*2e8d0*/  BSSY B2, `(.L_x_5391) ;  /* 0x0000006000027945 */ /* 0x000fd80003800000 */
[----:B---3--:R0:W5:Y:S01]  /*2e8e0*/  LD.E R14, desc[UR4][R14.64] ;  /* 0x000000040e0e7980 */ /* 0x008162000c101900 */
[----:B--2---:R-:W-:-:S04]  /*2e8f0*/  LOP3.LUT R56, R56, 0x1, RZ, 0xfc, !PT ;  /* 0x0000000138387812 */ /* 0x004fc800078efcff */
[----:B------:R-:W-:-:S13]  /*2e900*/  ISETP.NE.AND P0, PT, R56, 0x3, PT ;  /* 0x000000033800780c */ /* 0x000fda0003f05270 */
[----:B0-----:R-:W-:Y:S05]  /*2e910*/  @!P0 BRA `(.L_x_5392) ;  /* 0x0000000000048947 */ /* 0x001fea0003800000 */
[----:B------:R-:W-:Y:S01]  /*2e920*/  BPT.TRAP 0x1 ;  /* 0x000000040000795c */ /* 0x000fe20000300000 */
.L_x_5392:
[----:B------:R-:W-:Y:S05]  /*2e930*/  BSYNC B2 ;  /* 0x0000000000027941 */ /* 0x000fea0003800000 */
.L_x_5391:
[C---:B------:R-:W-:Y:S02]  /*2e940*/  R2UR UR6, R4.reuse ;  /* 0x00000000040672ca */ /* 0x040fe400000e0000 */
[C---:B------:R-:W-:Y:S02]  /*2e950*/  R2UR UR7, R5.reuse ;  /* 0x00000000050772ca */ /* 0x040fe400000e0000 */
[----:B------:R-:W-:Y:S02]  /*2e960*/  R2UR UR4, R4 ;  /* 0x00000000040472ca */ /* 0x000fe400000e0000 */
[----:B------:R-:W-:-:S09]  /*2e970*/  R2UR UR5, R5 ;  /* 0x00000000050572ca */ /* 0x000fd200000e0000 */
[----:B------:R-:W2:Y:S04]  /*2e980*/  LD.E.64 R12, desc[UR6][R20.64+0x20] ;  /* 0x00002006140c7980 */ /* 0x000ea8000c101b00 */
[----:B------:R-:W3:Y:S01]  /*2e990*/  LD.E R11, desc[UR4][R20.64+0xc] ;  /* 0x00000c04140b7980 */ /* 0x000ee2000c101900 */
[----:B--2---:R-:W-:-:S05]  /*2e9a0*/  MOV R13, R12 ;  /* 0x0000000c000d7202 */ /* 0x004fca0000000f00 */
[----:B-----5:R-:W-:-:S05]  /*2e9b0*/  IMAD R14, R14, 0x8, R13 ;  /* 0x000000080e0e7824 */ /* 0x020fca00078e020d */
[----:B---3--:R-:W-:-:S04]  /*2e9c0*/  PRMT R11, R11, 0x654, R14 ;  /* 0x000006540b0b7816 */ /* 0x008fc8000000000e */
[----:B------:R0:W-:Y:S01]  /*2e9d0*/  SYNCS.ARRIVE.TRANS64.RED.A1T0 RZ, [R11+URZ], RZ ;  /* 0x000000ff0bff79a7 */ /* 0x0001e2000810043f */
[----:B------:R-:W2:Y:S04]  /*2e9e0*/  LD.E R12, desc[UR4][R8.64+0x24] ;  /* 0x00002404080c7980 */ /* 0x000ea8000c101900 */
[----:B0-----:R-:W3:Y:S01]  /*2e9f0*/  LD.E R11, desc[UR4][R8.64] ;  /* 0x00000004080b7980 */ /* 0x001ee2000c101900 */
[----:B------:R-:W-:Y:S01]  /*2ea00*/  IMAD.MOV.U32 R13, RZ, RZ, R18 ;  /* 0x000000ffff0d7224 */ /* 0x000fe200078e0012 */
[C---:B------:R-:W-:Y:S02]  /*2ea10*/  R2UR UR14, R4.reuse ;  /* 0x00000000040e72ca */ /* 0x040fe400000e0000 */
[----:B------:R-:W-:Y:S02]  /*2ea20*/  R2UR UR15, R5 ;  /* 0x00000000050f72ca */ /* 0x000fe400000e0000 */
[----:B------:R-:W-:-:S02]  /*2ea30*/  R2UR UR10, R4 ;  /* 0x00000000040a72ca */ /* 0x000fc400000e0000 */
[C---:B------:R-:W-:Y:S02]  /*2ea40*/  R2UR UR11, R5.reuse ;  /* 0x00000000050b72ca */ /* 0x040fe400000e0000 */
[C---:B------:R-:W-:Y:S02]  /*2ea50*/  R2UR UR8, R4.reuse ;  /* 0x00000000040872ca */ /* 0x040fe400000e0000 */
[----:B------:R-:W-:Y:S02]  /*2ea60*/  R2UR UR9, R5 ;  /* 0x00000000050972ca */ /* 0x000fe400000e0000 */
[----:B------:R-:W-:-:S03]  /*2ea70*/  R2UR UR12, R4 ;  /* 0x00000000040c72ca */ /* 0x000fc600000e0000 */
[----:B------:R-:W4:Y:S01]  /*2ea80*/  LD.E R64, desc[UR14][R8.64+0x18] ;  /* 0x0000180e08407980 */ /* 0x000f22000c101900 */
[----:B------:R-:W-:-:S03]  /*2ea90*/  R2UR UR13, R5 ;  /* 0x00000000050d72ca */ /* 0x000fc600000e0000 */
[----:B------:R-:W4:Y:S04]  /*2eaa0*/  LD.E R62, desc[UR10][R8.64+0xc] ;  /* 0x00000c0a083e7980 */ /* 0x000f28000c101900 */
[----:B------:R-:W4:Y:S06]  /*2eab0*/  LD.E R61, desc[UR8][R8.64+0x10] ;  /* 0x00001008083d7980 */ /* 0x000f2c000c101900 */
[----:B------:R-:W4:Y:S01]  /*2eac0*/  LD.E R63, desc[UR12][R8.64+0x14] ;  /* 0x0000140c083f7980 */ /* 0x000f22000c101900 */
[----:B--2---:R-:W-:Y:S01]  /*2ead0*/  ISETP.NE.AND P0, PT, R12, 0x1, PT ;  /* 0x000000010c00780c */ /* 0x004fe20003f05270 */
[----:B------:R-:W-:-:S05]  /*2eae0*/  IMAD.MOV.U32 R12, RZ, RZ, R19 ;  /* 0x000000ffff0c7224 */ /* 0x000fca00078e0013 */
[----:B------:R3:W2:Y:S07]  /*2eaf0*/  LD.E R20, desc[UR4][R12.64] ;  /* 0x000000040c147980 */ /* 0x0006ae000c101900 */
[C---:B------:R-:W-:Y:S02]  /*2eb00*/  @P0 R2UR UR4, R4.reuse ;  /* 0x00000000040402ca */ /* 0x040fe400000e0000 */
[----:B------:R-:W-:Y:S02]  /*2eb10*/  @P0 R2UR UR5, R5 ;  /* 0x00000000050502ca */ /* 0x000fe400000e0000 */
[----:B------:R-:W-:-:S02]  /*2eb20*/  @P0 R2UR UR6, R4 ;  /* 0x00000000040602ca */ /* 0x000fc400000e0000 */
[----:B------:R-:W-:-:S09]  /*2eb30*/  @P0 R2UR UR7, R5 ;  /* 0x00000000050702ca */ /* 0x000fd200000e0000 */
[----:B------:R-:W2:Y:S04]  /*2eb40*/  @P0 LD.E R58, desc[UR4][R8.64+0x28] ;  /* 0x00002804083a0980 */ /* 0x000ea8000c101900 */
[----:B------:R-:W2:Y:S01]  /*2eb50*/  @P0 LD.E R57, desc[UR6][R8.64+0x2c] ;  /* 0x00002c0608390980 */ /* 0x000ea2000c101900 */
[C---:B------:R-:W-:Y:S02]  /*2eb60*/  R2UR UR4, R4.reuse ;  /* 0x00000000040472ca */ /* 0x040fe400000e0000 */
[C---:B------:R-:W-:Y:S02]  /*2eb70*/  R2UR UR5, R5.reuse ;  /* 0x00000000050572ca */ /* 0x040fe400000e0000 */
[----:B------:R-:W-:Y:S02]  /*2eb80*/  R2UR UR6, R4 ;  /* 0x00000000040672ca */ /* 0x000fe400000e0000 */
[----:B------:R-:W-:-:S09]  /*2eb90*/  R2UR UR7, R5 ;  /* 0x00000000050772ca */ /* 0x000fd200000e0000 */
[----:B------:R-:W2:Y:S04]  /*2eba0*/  LD.E R59, desc[UR4][R8.64+0x8] ;  /* 0x00000804083b7980 */ /* 0x000ea8000c101900 */
[----:B------:R-:W2:Y:S01]  /*2ebb0*/  LD.E R60, desc[UR6][R8.64+0x4] ;  /* 0x00000406083c7980 */ /* 0x000ea2000c101900 */
[----:B---3--:R-:W-:-:S04]  /*2ebc0*/  SHF.R.S32.HI R12, RZ, 0x1f, R11 ;  /* 0x0000001fff0c7819 */ /* 0x008fc8000001140b */
        /* <DEDUP_REMOVED lines=12> */
[----:B------:R-:W-:Y:S02]  /*2ec90*/  LEA.HI R11, R56, R56, RZ, 0x1 ;  /* 0x00000038380b7211 */ /* 0x000fe400078f08ff */
[----:B------:R-:W-:Y:S02]  /*2eca0*/  LOP3.LUT R21, R21, 0xfffffff8, RZ, 0xc0, !PT ;  /* 0xfffffff815157812 */ /* 0x000fe400078ec0ff */
[----:B------:R-:W-:Y:S02]  /*2ecb0*/  SHF.R.S32.HI R13, RZ, 0x5, R13 ;  /* 0x00000005ff0d7819 */ /* 0x000fe4000001140d */
[----:B------:R-:W-:Y:S01]  /*2ecc0*/  LOP3.LUT R11, R11, 0x1ffffffe, RZ, 0xc0, !PT ;  /* 0x1ffffffe0b0b7812 */ /* 0x000fe200078ec0ff */
[----:B------:R-:W-:-:S04]  /*2ecd0*/  IMAD.IADD R21, R12, 0x1, -R21 ;  /* 0x000000010c157824 */ /* 0x000fc800078e0a15 */
[----:B------:R-:W-:Y:S01]  /*2ece0*/  IMAD.IADD R11, R56, 0x1, -R11 ;  /* 0x00000001380b7824 */ /* 0x000fe200078e0a0b */
[----:B------:R-:W-:Y:S02]  /*2ecf0*/  LOP3.LUT R15, R15, 0x7ffffffc, RZ, 0xc0, !PT ;  /* 0x7ffffffc0f0f7812 */ /* 0x000fe400078ec0ff */
[----:B----4-:R-:W-:-:S03]  /*2ed00*/  ISETP.GE.AND P1, PT, R64, 0x1, PT ;  /* 0x000000014000780c */ /* 0x010fc60003f26270 */
[----:B------:R-:W-:Y:S01]  /*2ed10*/  IMAD.IADD R15, R14, 0x1, -R15 ;  /* 0x000000010e0f7824 */ /* 0x000fe200078e0a0f */
[----:B------:R-:W-:Y:S01]  /*2ed20*/  BSSY B2, `(.L_x_5393) ;  /* 0x0000034000027945 */ /* 0x000fe20003800000 */
[----:B--2---:R-:W-:-:S04]  /*2ed30*/  IMAD R12, R20, 0x4, R13 ;  /* 0x00000004140c7824 */ /* 0x004fc800078e020d */
[----:B------:R-:W-:-:S04]  /*2ed40*/  IMAD.U32 R12, R12, 0x10, R21 ;  /* 0x000000100c0c7824 */ /* 0x000fc800078e0015 */
[----:B------:R-:W-:Y:S02]  /*2ed50*/  IMAD R11, R11, 0x8, R12 ;  /* 0x000000080b0b7824 */ /* 0x000fe400078e020c */
[----:B------:R-:W-:Y:S02]  /*2ed60*/  IMAD.SHL.U32 R20, R0, 0x40, RZ ;  /* 0x0000004000147824 */ /* 0x000fe400078e00ff */
[----:B------:R-:W-:-:S05]  /*2ed70*/  @P0 IMAD.HI.U32 R58, R11, R58, RZ ;  /* 0x0000003a0b3a0227 */ /* 0x000fca00078e00ff */
[----:B------:R-:W-:-:S05]  /*2ed80*/  @P0 SHF.R.U32.HI R11, RZ, R57, R58 ;  /* 0x00000039ff0b0219 */ /* 0x000fca000001163a */
[----:B------:R-:W0:Y:S01]  /*2ed90*/  SHFL.IDX PT, R21, R11, RZ, 0x1c1f ;  /* 0x001c1fff0b157589 */ /* 0x000e2200000e0000 */
[----:B------:R-:W-:-:S05]  /*2eda0*/  IADD3 R12, -R20, 0x1, RZ ;  /* 0x00000001140c7810 */ /* 0x000fca0007ffe1ff */
[----:B------:R-:W-:Y:S01]  /*2edb0*/  IMAD R12, R15, -0x2, R12 ;  /* 0xfffffffe0f0c7824 */ /* 0x000fe200078e020c */
[----:B------:R-:W-:-:S04]  /*2edc0*/  LOP3.LUT R13, RZ, R62, RZ, 0x33, !PT ;  /* 0x0000003eff0d7212 */ /* 0x000fc800078e33ff */
[----:B------:R-:W-:Y:S01]  /*2edd0*/  IADD3 R12, -R60, R12, R59 ;  /* 0x0000000c3c0c7210 */ /* 0x000fe20007ffe13b */
[----:B------:R-:W-:-:S04]  /*2ede0*/  IMAD.IADD R63, R63, 0x1, -R20 ;  /* 0x000000013f3f7824 */ /* 0x000fc800078e0a14 */
[C---:B------:R-:W-:Y:S02]  /*2edf0*/  IMAD.IADD R61, R12.reuse, 0x1, R61 ;  /* 0x000000010c3d7824 */ /* 0x040fe400078e023d */
[----:B------:R-:W-:Y:S02]  /*2ee00*/  IMAD.IADD R56, R12, 0x1, R13 ;  /* 0x000000010c387824 */ /* 0x000fe400078e020d */
[--C-:B0-----:R-:W-:Y:S02]  /*2ee10*/  IMAD.IADD R13, R61, 0x1, R21.reuse ;  /* 0x000000013d0d7824 */ /* 0x101fe400078e0215 */
[----:B------:R-:W-:Y:S01]  /*2ee20*/  IMAD.IADD R12, R56, 0x1, R21 ;  /* 0x00000001380c7824 */ /* 0x000fe200078e0215 */
[----:B------:R-:W-:Y:S06]  /*2ee30*/  @!P1 BRA `(.L_x_5394) ;  /* 0x0000000000889947 */ /* 0x000fec0003800000 */
[----:B------:R-:W-:Y:S01]  /*2ee40*/  IADD3 R21, -R60, R59, R21 ;  /* 0x0000003b3c157210 */ /* 0x000fe20007ffe115 */
[----:B------:R-:W-:Y:S03]  /*2ee50*/  BSSY B3, `(.L_x_5395) ;  /* 0x000001c000037945 */ /* 0x000fe60003800000 */
[----:B------:R-:W-:-:S13]  /*2ee60*/  ISETP.GT.AND P0, PT, R21, -0x1, PT ;  /* 0xffffffff1500780c */ /* 0x000fda0003f04270 */
[----:B------:R-:W-:Y:S05]  /*2ee70*/  @P0 BRA `(.L_x_5396) ;  /* 0x00000000003c0947 */ /* 0x000fea0003800000 */
[----:B------:R-:W-:Y:S01]  /*2ee80*/  ISETP.NE.AND P0, PT, R64, 0x1, PT ;  /* 0x000000014000780c */ /* 0x000fe20003f05270 */
[----:B------:R-:W-:Y:S01]  /*2ee90*/  BSSY B4, `(.L_x_5397) ;  /* 0x000000b000047945 */ /* 0x000fe20003800000 */
[----:B------:R-:W-:-:S11]  /*2eea0*/  LOP3.LUT R21, RZ, R21, RZ, 0x33, !PT ;  /* 0x00000015ff157212 */ /* 0x000fd600078e33ff */
[----:B------:R-:W-:Y:S05]  /*2eeb0*/  @!P0 BRA `(.L_x_5398) ;  /* 0x0000000000208947 */ /* 0x000fea0003800000 */
[C---:B------:R-:W-:Y:S02]  /*2eec0*/  R2UR UR4, R4.reuse ;  /* 0x00000000040472ca */ /* 0x040fe400000e0000 */
[C---:B------:R-:W-:Y:S02]  /*2eed0*/  R2UR UR5, R5.reuse ;  /* 0x00000000050572ca */ /* 0x040fe400000e0000 */
[----:B------:R-:W-:Y:S02]  /*2eee0*/  R2UR UR6, R4 ;  /* 0x00000000040672ca */ /* 0x000fe400000e0000 */
[----:B------:R-:W-:-:S09]  /*2eef0*/  R2UR UR7, R5 ;  /* 0x00000000050772ca */ /* 0x000fd200000e0000 */
[----:B------:R-:W2:Y:S04]  /*2ef00*/  LD.E R14, desc[UR4][R8.64+0x1c] ;  /* 0x00001c04080e7980 */ /* 0x000ea8000c101900 */
[----:B------:R-:W3:Y:S01]  /*2ef10*/  LD.E R57, desc[UR6][R8.64+0x20] ;  /* 0x0000200608397980 */ /* 0x000ee2000c101900 */
[----:B--2---:R-:W-:-:S05]  /*2ef20*/  IMAD.HI.U32 R14, R21, R14, RZ ;  /* 0x0000000e150e7227 */ /* 0x004fca00078e00ff */
[----:B---3--:R-:W-:-:S07]  /*2ef30*/  SHF.R.U32.HI R21, RZ, R57, R14 ;  /* 0x00000039ff157219 */ /* 0x008fce000001160e */
.L_x_5398:
[----:B------:R-:W-:Y:S05]  /*2ef40*/  BSYNC B4 ;  /* 0x0000000000047941 */ /* 0x000fea0003800000 */
.L_x_5397:
[----:B------:R-:W-:Y:S01]  /*2ef50*/  LOP3.LUT R21, RZ, R21, RZ, 0x33, !PT ;  /* 0x00000015ff157212 */ /* 0x000fe200078e33ff */
[----:B------:R-:W-:Y:S06]  /*2ef60*/  BRA `(.L_x_5399) ;  /* 0x0000000000287947 */ /* 0x000fec0003800000 */
.L_x_5396:
[----:B------:R-:W-:-:S13]  /*2ef70*/  ISETP.NE.AND P0, PT, R64, 0x1, PT ;  /* 0x000000014000780c */ /* 0x000fda0003f05270 */
        /* <DEDUP_REMOVED lines=9> */
.L_x_5399:
[----:B------:R-:W-:Y:S05]  /*2f010*/  BSYNC B3 ;  /* 0x0000000000037941 */ /* 0x000fea0003800000 */
.L_x_5395:
[----:B------:R-:W-:-:S04]  /*2f020*/  IMAD R14, R64, R21, -R20 ;  /* 0x00000015400e7224 */ /* 0x000fc800078e0a14 */
[----:B------:R-:W-:-:S05]  /*2f030*/  IMAD R21, R15, -0x2, R14 ;  /* 0xfffffffe0f157824 */ /* 0x000fca00078e020e */
[----:B------:R-:W-:Y:S02]  /*2f040*/  VIMNMX R12, R12, R21, !PT ;  /* 0x000000150c0c7248 */ /* 0x000fe40007fe0100 */
[----:B------:R-:W-:-:S07]  /*2f050*/  VIADDMNMX R13, R21, R64, R13, PT ;  /* 0x00000040150d7246 */ /* 0x000fce000380010d */
.L_x_5394:
[----:B------:R-:W-:Y:S05]  /*2f060*/  BSYNC B2 ;  /* 0x0000000000027941 */ /* 0x000fea0003800000 */
.L_x_5393:
        /* <DEDUP_REMOVED lines=96> */
.L_x_5405:
[----:B------:R-:W-:Y:S05]  /*2f670*/  BSYNC B4 ;  /* 0x0000000000047941 */ /* 0x000fea0003800000 */
.L_x_5404:
[----:B------:R-:W-:Y:S01]  /*2f680*/  LOP3.LUT R59, RZ, R59, RZ, 0x33, !PT ;  /* 0x0000003bff3b7212 */ /* 0x000fe200078e33ff */
[----:B------:R-:W-:Y:S06]  /*2f690*/  BRA `(.L_x_5406) ;  /* 0x0000000000287947 */ /* 0x000fec0003800000 */
.L_x_5403:
        /* <DEDUP_REMOVED lines=10> */
.L_x_5406:
[----:B------:R-:W-:Y:S05]  /*2f740*/  BSYNC B3 ;  /* 0x0000000000037941 */ /* 0x000fea0003800000 */
.L_x_5402:
[----:B------:R-:W-:-:S04]  /*2f750*/  IMAD R8, R64, R59, -R20 ;  /* 0x0000003b40087224 */ /* 0x000fc800078e0a14 */
[----:B------:R-:W-:-:S05]  /*2f760*/  IMAD R15, R15, -0x2, R8 ;  /* 0xfffffffe0f0f7824 */ /* 0x000fca00078e0208 */
[----:B------:R-:W-:Y:S02]  /*2f770*/  VIADDMNMX R13, R15, R64, R13, PT ;  /* 0x000000400f0d7246 */ /* 0x000fe4000380010d */
[----:B------:R-:W-:-:S07]  /*2f780*/  VIMNMX R12, R12, R15, !PT ;  /* 0x0000000f0c0c7248 */ /* 0x000fce0007fe0100 */
.L_x_5401:
[----:B------:R-:W-:Y:S05]  /*2f790*/  BSYNC B2 ;  /* 0x0000000000027941 */ /* 0x000fea0003800000 */
.L_x_5400:
[----:B------:R-:W2:Y:S01]  /*2f7a0*/  LDL.64 R8, [R7+0x70] ;  /* 0x0000700007087983 */ /* 0x000ea20000100a00 */
[----:B------:R-:W-:Y:S02]  /*2f7b0*/  R2UR UR4, R4 ;  /* 0x00000000040472ca */ /* 0x000fe400000e0000 */
[----:B------:R-:W-:Y:S02]  /*2f7c0*/  R2UR UR5, R5 ;  /* 0x00000000050572ca */ /* 0x000fe400000e0000 */
[----:B------:R-:W-:Y:S02]  /*2f7d0*/  ISETP.GT.AND P0, PT, R12, 0x1, !P0 ;  /* 0x000000010c00780c */ /* 0x000fe40004704270 */
[----:B------:R-:W-:Y:S02]  /*2f7e0*/  ISETP.NE.AND P6, PT, R36, RZ, PT ;  /* 0x000000ff2400720c */ /* 0x000fe40003fc5270 */
[----:B------:R-:W-:Y:S02]  /*2f7f0*/  ISETP.LT.OR P0, PT, R13, 0x2, P0 ;  /* 0x000000020d00780c */ /* 0x000fe40000701670 */
[----:B------:R-:W-:-:S02]  /*2f800*/  ISETP.GT.AND P1, PT, R12, 0x8, !P1 ;  /* 0x000000080c00780c */ /* 0x000fc40004f24270 */
[----:B------:R-:W-:Y:S02]  /*2f810*/  FSEL R59, R27, -INF , !P0 ;  /* 0xff8000001b3b7808 */ /* 0x000fe40004000000 */
[----:B------:R-:W-:Y:S02]  /*2f820*/  ISETP.NE.AND P0, PT, R25, RZ, PT ;  /* 0x000000ff1900720c */ /* 0x000fe40003f05270 */
[C---:B------:R-:W-:Y:S02]  /*2f830*/  ISETP.LT.OR P1, PT, R13.reuse, 0x9, P1 ;  /* 0x000000090d00780c */ /* 0x040fe40000f21670 */
[----:B------:R-:W-:Y:S02]  /*2f840*/  ISETP.GT.AND P0, PT, R12, 0x9, !P0 ;  /* 0x000000090c00780c */ /* 0x000fe40004704270 */
[----:B------:R-:W-:Y:S02]  /*2f850*/  FSEL R61, R30, -INF , !P1 ;  /* 0xff8000001e3d7808 */ /* 0x000fe40004800000 */
[----:B------:R-:W-:-:S02]  /*2f860*/  ISETP.LT.OR P0, PT, R13, 0xa, P0 ;  /* 0x0000000a0d00780c */ /* 0x000fc40000701670 */
[----:B------:R-:W-:Y:S02]  /*2f870*/  ISETP.NE.AND P1, PT, R62, RZ, PT ;  /* 0x000000ff3e00720c */ /* 0x000fe40003f25270 */
        /* <DEDUP_REMOVED lines=13> */
[C---:B------:R-:W-:Y:S01]  /*2f950*/  ISETP.GT.AND P0, PT, R12.reuse, 0x19, !P6 ;  /* 0x000000190c00780c */ /* 0x040fe20007704270 */
[----:B--2---:R-:W2:Y:S03]  /*2f960*/  LD.E.64 R14, desc[UR4][R8.64] ;  /* 0x00000004080e7980 */ /* 0x004ea6000c101b00 */
[----:B------:R-:W-:Y:S02]  /*2f970*/  ISETP.LT.OR P0, PT, R13, 0x1a, P0 ;  /* 0x0000001a0d00780c */ /* 0x000fe40000701670 */
[----:B------:R-:W-:Y:S01]  /*2f980*/  ISETP.GT.AND P1, PT, R12, 0x28, !P1 ;  /* 0x000000280c00780c */ /* 0x000fe20004f24270 */
[----:B------:R-:W3:Y:S01]  /*2f990*/  LD.E R24, desc[UR4][R8.64+0x10] ;  /* 0x0000100408187980 */ /* 0x000ee2000c101900 */
[----:B------:R-:W-:-:S02]  /*2f9a0*/  FSEL R39, R39, -INF , !P0 ;  /* 0xff80000027277808 */ /* 0x000fc40004000000 */
[----:B------:R-:W-:Y:S02]  /*2f9b0*/  ISETP.NE.AND P0, PT, R58, RZ, PT ;  /* 0x000000ff3a00720c */ /* 0x000fe40003f05270 */
[C---:B------:R-:W-:Y:S02]  /*2f9c0*/  ISETP.GT.AND P2, PT, R12.reuse, 0x29, !P2 ;  /* 0x000000290c00780c */ /* 0x040fe40005744270 */
[C---:B------:R-:W-:Y:S02]  /*2f9d0*/  ISETP.GT.AND P0, PT, R12.reuse, 0x20, !P0 ;  /* 0x000000200c00780c */ /* 0x040fe40004704270 */
[C---:B------:R-:W-:Y:S02]  /*2f9e0*/  ISETP.GT.AND P3, PT, R12.reuse, 0x30, !P3 ;  /* 0x000000300c00780c */ /* 0x040fe40005f64270 */
[----:B------:R-:W-:Y:S02]  /*2f9f0*/  ISETP.LT.OR P0, PT, R13, 0x21, P0 ;  /* 0x000000210d00780c */ /* 0x000fe40000701670 */
[----:B------:R-:W-:-:S02]  /*2fa00*/  ISETP.GT.AND P4, PT, R12, 0x31, !P4 ;  /* 0x000000310c00780c */ /* 0x000fc40006784270 */
[----:B------:R-:W-:Y:S02]  /*2fa10*/  FSEL R89, R42, -INF , !P0 ;  /* 0xff8000002a597808 */ /* 0x000fe40004000000 */
[----:B------:R-:W-:Y:S02]  /*2fa20*/  ISETP.NE.AND P0, PT, R21, RZ, PT ;  /* 0x000000ff1500720c */ /* 0x000fe40003f05270 */
[----:B------:R-:W-:Y:S02]  /*2fa30*/  ISETP.NE.AND P6, PT, R44, RZ, PT ;  /* 0x000000ff2c00720c */ /* 0x000fe40003fc5270 */
[----:B------:R-:W-:-:S04]  /*2fa40*/  ISETP.GT.AND P0, PT, R12, RZ, !P0 ;  /* 0x000000ff0c00720c */ /* 0x000fc80004704270 */
[----:B------:R-:W-:-:S04]  /*2fa50*/  ISETP.LT.OR P0, PT, R13, 0x1, P0 ;  /* 0x000000010d00780c */ /* 0x000fc80000701670 */
[----:B------:R-:W-:Y:S02]  /*2fa60*/  FSEL R31, R26, -INF , !P0 ;  /* 0xff8000001a1f7808 */ /* 0x000fe40004000000 */
[----:B------:R-:W-:-:S04]  /*2fa70*/  ISETP.NE.AND P0, PT, R40, RZ, PT ;  /* 0x000000ff2800720c */ /* 0x000fc80003f05270 */
[----:B------:R-:W-:-:S04]  /*2fa80*/  ISETP.GT.AND P0, PT, R12, 0x21, !P0 ;  /* 0x000000210c00780c */ /* 0x000fc80004704270 */
[C---:B------:R-:W-:Y:S02]  /*2fa90*/  ISETP.LT.OR P0, PT, R13.reuse, 0x22, P0 ;  /* 0x000000220d00780c */ /* 0x040fe40000701670 */
[----:B------:R-:W-:Y:S02]  /*2faa0*/  ISETP.LT.OR P1, PT, R13, 0x29, P1 ;  /* 0x000000290d00780c */ /* 0x000fe40000f21670 */
[----:B------:R-:W-:Y:S02]  /*2fab0*/  FSEL R91, R43, -INF , !P0 ;  /* 0xff8000002b5b7808 */ /* 0x000fe40004000000 */
[C---:B------:R-:W-:Y:S02]  /*2fac0*/  ISETP.LT.OR P2, PT, R13.reuse, 0x2a, P2 ;  /* 0x0000002a0d00780c */ /* 0x040fe40001741670 */
[----:B------:R-:W-:Y:S02]  /*2fad0*/  FSEL R93, R46, -INF , !P1 ;  /* 0xff8000002e5d7808 */ /* 0x000fe40004800000 */
[----:B------:R-:W-:-:S02]  /*2fae0*/  ISETP.LT.OR P3, PT, R13, 0x31, P3 ;  /* 0x000000310d00780c */ /* 0x000fc40001f61670 */
[----:B------:R-:W-:Y:S02]  /*2faf0*/  FSEL R95, R47, -INF , !P2 ;  /* 0xff8000002f5f7808 */ /* 0x000fe40005000000 */
[----:B------:R-:W-:Y:S02]  /*2fb00*/  ISETP.GT.AND P5, PT, R12, 0x38, !P5 ;  /* 0x000000380c00780c */ /* 0x000fe40006fa4270 */
[C---:B------:R-:W-:Y:S02]  /*2fb10*/  ISETP.LT.OR P4, PT, R13.reuse, 0x32, P4 ;  /* 0x000000320d00780c */ /* 0x040fe40002781670 */
[----:B------:R-:W-:Y:S02]  /*2fb20*/  FSEL R97, R50, -INF , !P3 ;  /* 0xff80000032617808 */ /* 0x000fe40005800000 */
[----:B------:R-:W-:Y:S02]  /*2fb30*/  ISETP.GT.AND P6, PT, R12, 0x39, !P6 ;  /* 0x000000390c00780c */ /* 0x000fe400077c4270 */
[----:B------:R-:W-:-:S02]  /*2fb40*/  ISETP.LT.OR P5, PT, R13, 0x39, P5 ;  /* 0x000000390d00780c */ /* 0x000fc40002fa1670 */
[----:B------:R-:W-:Y:S02]  /*2fb50*/  FSEL R99, R51, -INF , !P4 ;  /* 0xff80000033637808 */ /* 0x000fe40006000000 */
[----:B------:R-:W-:Y:S02]  /*2fb60*/  ISETP.LT.OR P6, PT, R13, 0x3a, P6 ;  /* 0x0000003a0d00780c */ /* 0x000fe400037c1670 */
[----:B------:R-:W-:Y:S02]  /*2fb70*/  FSEL R101, R54, -INF , !P5 ;  /* 0xff80000036657808 */ /* 0x000fe40006800000 */
[----:B------:R-:W-:Y:S02]  /*2fb80*/  R2UR UR6, R4 ;  /* 0x00000000040672ca */ /* 0x000fe400000e0000 */
[----:B------:R-:W-:Y:S02]  /*2fb90*/  R2UR UR7, R5 ;  /* 0x00000000050772ca */ /* 0x000fe400000e0000 */
[----:B------:R-:W-:-:S11]  /*2fba0*/  FSEL R103, R55, -INF , !P6 ;  /* 0xff80000037677808 */ /* 0x000fd60007000000 */
[----:B------:R-:W4:Y:S01]  /*2fbb0*/  LD.E R27, desc[UR6][R8.64+0x14] ;  /* 0x00001406081b7980 */ /* 0x000f22000c101900 */
[----:B--2---:R-:W-:Y:S02]  /*2fbc0*/  FMNMX.FTZ R11, R29, R14, !PT ;  /* 0x0000000e1d0b7209 */ /* 0x004fe40007810000 */
        /* <DEDUP_REMOVED lines=30> */
[----:B------:R-:W-:-:S03]  /*2fdb0*/  FMNMX.FTZ R13, R103, R20, !PT ;  /* 0x00000014670d7209 */ /* 0x000fc60007810000 */
[----:B------:R-:W0:Y:S04]  /*2fdc0*/  SHFL.BFLY PT, R11, R12, 0x2, 0x1f ;  /* 0x0c401f000c0b7f89 */ /* 0x000e2800000e0000 */
[----:B------:R-:W-:Y:S04]  /*2fdd0*/  ST.E.64 desc[UR4][R8.64], R12 ;  /* 0x0000000c08007985 */ /* 0x000fe8000c101b04 */
[----:B------:R-:W2:Y:S01]  /*2fde0*/  LD.E R28, desc[UR6][R8.64+0x4] ;  /* 0x00000406081c7980 */ /* 0x000ea2000c101900 */
[----:B0-----:R-:W-:-:S05]  /*2fdf0*/  FMNMX.FTZ R11, R12, R11, !PT ;  /* 0x0000000b0c0b7209 */ /* 0x001fca0007810000 */
[----:B------:R-:W0:Y:S02]  /*2fe00*/  SHFL.BFLY PT, R20, R11, 0x1, 0x1f ;  /* 0x0c201f000b147f89 */ /* 0x000e2400000e0000 */
[----:B0-----:R-:W-:Y:S02]  /*2fe10*/  FMNMX.FTZ R21, R11, R20, !PT ;  /* 0x000000140b157209 */ /* 0x001fe40007810000 */
[----:B------:R-:W5:Y:S04]  /*2fe20*/  LD.E R20, desc[UR4][R8.64+0x20] ;  /* 0x0000200408147980 */ /* 0x000f68000c101900 */
[----:B------:R-:W-:Y:S04]  /*2fe30*/  ST.E desc[UR4][R8.64], R21 ;  /* 0x0000001508007985 */ /* 0x000fe8000c101904 */
[----:B------:R-:W3:Y:S01]  /*2fe40*/  LD.E R25, desc[UR6][R8.64] ;  /* 0x0000000608197980 */ /* 0x000ee2000c101900 */
[----:B------:R-:W-:-:S02]  /*2fe50*/  R2UR UR8, R4 ;  /* 0x00000000040872ca */ /* 0x000fc400000e0000 */
[----:B------:R-:W-:Y:S01]  /*2fe60*/  R2UR UR9, R5 ;  /* 0x00000000050972ca */ /* 0x000fe200000e0000 */
[----:B--2---:R-:W0:Y:S02]  /*2fe70*/  SHFL.BFLY PT, R11, R28, 0x2, 0x1f ;  /* 0x0c401f001c0b7f89 */ /* 0x004e2400000e0000 */
[----:B0-----:R-:W-:-:S05]  /*2fe80*/  FMNMX.FTZ R12, R11, R28, !PT ;  /* 0x0000001c0b0c7209 */ /* 0x001fca0007810000 */
[----:B------:R-:W0:Y:S02]  /*2fe90*/  SHFL.BFLY PT, R11, R12, 0x1, 0x1f ;  /* 0x0c201f000c0b7f89 */ /* 0x000e2400000e0000 */
[----:B0-----:R-:W-:Y:S02]  /*2fea0*/  FMNMX.FTZ R13, R12, R11, !PT ;  /* 0x0000000b0c0d7209 */ /* 0x001fe40007810000 */
[----:B---3--:R-:W-:Y:S02]  /*2feb0*/  FSETP.NEU.FTZ.AND P0, PT, R25, -INF , PT ;  /* 0xff8000001900780b */ /* 0x008fe40003f1d000 */
[----:B------:R-:W-:Y:S02]  /*2fec0*/  FSETP.NEU.FTZ.AND P1, PT, R13, -INF , PT ;  /* 0xff8000000d00780b */ /* 0x000fe40003f3d000 */
[----:B------:R-:W-:Y:S02]  /*2fed0*/  FSEL R11, R25, RZ, P0 ;  /* 0x000000ff190b7208 */ /* 0x000fe40000000000 */
[----:B------:R-:W-:-:S03]  /*2fee0*/  FSEL R26, R13, RZ, P1 ;  /* 0x000000ff0d1a7208 */ /* 0x000fc60000800000 */
[----:B------:R-:W-:Y:S02]  /*2fef0*/  FADD.FTZ R11, R14, -R11 ;  /* 0x8000000b0e0b7221 */ /* 0x000fe40000010000 */
[----:B------:R-:W-:Y:S02]  /*2ff00*/  FADD.FTZ R15, R15, -R26 ;  /* 0x8000001a0f0f7221 */ /* 0x000fe40000010000 */
[----:B-----5:R-:W-:Y:S02]  /*2ff10*/  FMUL.FTZ R11, R11, R20 ;  /* 0x000000140b0b7220 */ /* 0x020fe40000410000 */
[----:B------:R-:W-:-:S04]  /*2ff20*/  FMUL.FTZ R20, R20, R15 ;  /* 0x0000000f14147220 */ /* 0x000fc80000410000 */
[----:B------:R-:W0:Y:S08]  /*2ff30*/  MUFU.EX2 R11, R11 ;  /* 0x0000000b000b7308 */ /* 0x000e300000000800 */
[----:B------:R-:W4:Y:S01]  /*2ff40*/  MUFU.EX2 R12, R20 ;  /* 0x00000014000c7308 */ /* 0x000f220000000800 */
[----:B------:R1:W-:Y:S01]  /*2ff50*/  ST.E desc[UR4][R8.64+0x4], R13 ;  /* 0x0000040d08007985 */ /* 0x0003e2000c101904 */
[----:B0-----:R-:W-:Y:S01]  /*2ff60*/  FMUL.FTZ R25, R11, R24 ;  /* 0x000000180b197220 */ /* 0x001fe20000410000 */
[----:B----4-:R-:W-:-:S04]  /*2ff70*/  FMUL.FTZ R27, R12, R27 ;  /* 0x0000001b0c1b7220 */ /* 0x010fc80000410000 */
[----:B------:R1:W-:Y:S04]  /*2ff80*/  ST.E desc[UR6][R8.64+0x10], R25 ;  /* 0x0000101908007985 */ /* 0x0003e8000c101906 */
[----:B------:R1:W-:Y:S04]  /*2ff90*/  ST.E desc[UR8][R8.64+0x14], R27 ;  /* 0x0000141b08007985 */ /* 0x0003e8000c101908 */
[----:B------:R-:W2:Y:S04]  /*2ffa0*/  LDL.64 R14, [R7+0x78] ;  /* 0x00007800070e7983 */ /* 0x000ea80000100a00 */
[----:B--2---:R-:W2:Y:S04]  /*2ffb0*/  LD.E.64 R20, desc[UR4][R14.64] ;  /* 0x000000040e147980 */ /* 0x004ea8000c101b00 */
[----:B--2---:R-:W2:Y:S01]  /*2ffc0*/  LD.E R24, desc[UR4][R20.64+0x4] ;  /* 0x0000040414187980 */ /* 0x004ea2000c101900 */
[----:B------:R-:W-:Y:S01]  /*2ffd0*/  BSSY B2, `(.L_x_5407) ;  /* 0x0000010000027945 */ /* 0x000fe20003800000 */
[----:B--2---:R-:W-:-:S13]  /*2ffe0*/  ISETP.NE.AND P0, PT, R24, RZ, PT ;  /* 0x000000ff1800720c */ /* 0x004fda0003f05270 */
[----:B-1----:R-:W-:Y:S05]  /*2fff0*/  @P0 BRA `(.L_x_5408) ;  /* 0x0000000000340947 */ /* 0x002fea0003800000 */
[----:B------:R-:W-:Y:S02]  /*30000*/  R2UR UR4, R4 ;  /* 0x00000000040472ca */ /* 0x000fe400000e0000 */
[----:B------:R-:W-:-:S13]  /*30010*/  R2UR UR5, R5 ;  /* 0x00000000050572ca */ /* 0x000fda00000e0000 */
[----:B------:R-:W2:Y:S01]  /*30020*/  LD.E.64 R8, desc[UR4][R14.64+0x8] ;  /* 0x000008040e087980 */ /* 0x000ea2000c101b00 */
[----:B------:R-:W-:Y:S02]  /*30030*/  R2UR UR6, R4 ;  /* 0x00000000040672ca */ /* 0x000fe400000e0000 */
[----:B------:R-:W-:Y:S01]  /*30040*/  R2UR UR7, R5 ;  /* 0x00000000050772ca */ /* 0x000fe200000e0000 */
[----:B------:R-:W3:-:S12]  /*30050*/  LD.E R21, desc[UR4][R20.64] ;  /* 0x0000000414157980 */ /* 0x000ed8000c101900 */
[----:B--2---:R-:W2:Y:S01]  /*30060*/  LD.E.64 R8, desc[UR6][R8.64] ;  /* 0x0000000608087980 */ /* 0x004ea2000c101b00 */
[----:B---3--:R-:W-:-:S04]  /*30070*/  IMAD R25, R10, 0x40, R21 ;  /* 0x000000400a197824 */ /* 0x008fc800078e0215 */
[----:B--2---:R-:W-:-:S05]  /*30080*/  IMAD.WIDE R24, R25, 0x4, R8 ;  /* 0x0000000419187825 */ /* 0x004fca00078e0208 */
[----:B------:R0:W-:Y:S04]  /*30090*/  ST.E desc[UR4][R24.64], R11 ;  /* 0x0000000b18007985 */ /* 0x0001e8000c101904 */
[----:B------:R-:W2:Y:S04]  /*300a0*/  LD.E.64 R20, desc[UR6][R14.64] ;  /* 0x000000060e147980 */ /* 0x000ea8000c101b00 */
[----:B--2---:R-:W2:Y:S02]  /*300b0*/  LD.E R13, desc[UR4][R20.64+0x4] ;  /* 0x00000404140d7980 */ /* 0x004ea4000c101900 */
[----:B0-2---:R-:W-:-:S13]  /*300c0*/  ISETP.NE.AND P0, PT, R13, RZ, PT ;  /* 0x000000ff0d00720c */ /* 0x005fda0003f05270 */
.L_x_5408:
[----:B------:R-:W-:Y:S05]  /*300d0*/  BSYNC B2 ;  /* 0x0000000000027941 */ /* 0x000fea0003800000 */
.L_x_5407:
[----:B------:R-:W-:Y:S04]  /*300e0*/  BSSY B2, `(.L_x_5409) ;  /* 0x000000d000027945 */ /* 0x000fe80003800000 */
[----:B------:R-:W-:Y:S05]  /*300f0*/  @P0 BRA `(.L_x_5410) ;  /* 0x00000000002c0947 */ /* 0x000fea0003800000 */
        /* <DEDUP_REMOVED lines=8> */
[----:B------:R-:W-:-:S04]  /*30180*/  VIADD R13, R10, 0x8 ;  /* 0x000000080a0d7836 */ /* 0x000fc80000000000 */
[----:B--2---:R-:W-:-:S05]  /*30190*/  IMAD.WIDE R8, R13, 0x4, R8 ;  /* 0x000000040d087825 */ /* 0x004fca00078e0208 */
[----:B------:R0:W-:Y:S02]  /*301a0*/  ST.E desc[UR4][R8.64], R12 ;  /* 0x0000000c08007985 */ /* 0x0001e4000c101904 */
.L_x_5410:
[----:B------:R-:W-:Y:S05]  /*301b0*/  BSYNC B2 ;  /* 0x0000000000027941 */ /* 0x000fea0003800000 */
.L_x_5409:
[----:B0-----:R-:W2:Y:S01]  /*301c0*/  LDL.64 R8, [R7+0x70] ;  /* 0x0000700007087983 */ /* 0x001ea20000100a00 */
[C---:B------:R-:W-:Y:S02]  /*301d0*/  R2UR UR4, R4.reuse ;  /* 0x00000000040472ca */ /* 0x040fe400000e0000 */
[C---:B------:R-:W-:Y:S02]  /*301e0*/  R2UR UR5, R5.reuse ;  /* 0x00000000050572ca */ /* 0x040fe400000e0000 */
[C---:B------:R-:W-:Y:S02]  /*301f0*/  R2UR UR6, R4.reuse ;  /* 0x00000000040672ca */ /* 0x040fe400000e0000 */
[C---:B------:R-:W-:Y:S02]  /*30200*/  R2UR UR7, R5.reuse ;  /* 0x00000000050772ca */ /* 0x040fe400000e0000 */
[----:B------:R-:W-:Y:S02]  /*30210*/  R2UR UR8, R4 ;  /* 0x00000000040872ca */ /* 0x000fe400000e0000 */
[----:B------:R-:W-:-:S05]  /*30220*/  R2UR UR9, R5 ;  /* 0x00000000050972ca */ /* 0x000fca00000e0000 */
[----:B--2---:R-:W2:Y:S04]  /*30230*/  LD.E R10, desc[UR4][R8.64] ;  /* 0x00000004080a7980 */ /* 0x004ea8000c101900 */
[----:B------:R-:W3:Y:S04]  /*30240*/  LD.E R13, desc[UR6][R8.64+0x20] ;  /* 0x00002006080d7980 */ /* 0x000ee8000c101900 */
[----:B------:R-:W4:Y:S04]  /*30250*/  LD.E R20, desc[UR8][R8.64+0x4] ;  /* 0x0000040808147980 */ /* 0x000f28000c101900 */
[----:B------:R-:W4:Y:S04]  /*30260*/  LD.E R57, desc[UR4][R8.64+0x10] ;  /* 0x0000100408397980 */ /* 0x000f28000c101900 */
[----:B------:R-:W4:Y:S01]  /*30270*/  LD.E R56, desc[UR6][R8.64+0x14] ;  /* 0x0000140608387980 */ /* 0x000f22000c101900 */
[C---:B--2---:R-:W-:Y:S01]  /*30280*/  FSETP.NEU.FTZ.AND P0, PT, R10.reuse, -INF , PT ;  /* 0xff8000000a00780b */ /* 0x044fe20003f1d000 */
[----:B---3--:R-:W-:Y:S01]  /*30290*/  FMUL.FTZ R14, R10, R13 ;  /* 0x0000000d0a0e7220 */ /* 0x008fe20000410000 */
[----:B----4-:R-:W-:Y:S01]  /*302a0*/  FSETP.NEU.FTZ.AND P1, PT, R20, -INF , PT ;  /* 0xff8000001400780b */ /* 0x010fe20003f3d000 */
[----:B------:R-:W-:-:S03]  /*302b0*/  FMUL.FTZ R20, R13, R20 ;  /* 0x000000140d147220 */ /* 0x000fc60000410000 */
[----:B------:R-:W-:Y:S02]  /*302c0*/  FSEL R14, R14, RZ, P0 ;  /* 0x000000ff0e0e7208 */ /* 0x000fe40000000000 */
[----:B------:R-:W-:-:S03]  /*302d0*/  FSEL R40, R20, RZ, P1 ;  /* 0x000000ff14287208 */ /* 0x000fc60000800000 */
[-CC-:B------:R-:W-:Y:S01]  /*302e0*/  FFMA.FTZ R10, R29, R13.reuse, -R14.reuse ;  /* 0x0000000d1d0a7223 */ /* 0x180fe2000001080e */
[-CC-:B------:R-:W-:Y:S01]  /*302f0*/  FFMA.FTZ R32, R41, R13.reuse, -R14.reuse ;  /* 0x0000000d29207223 */ /* 0x180fe2000001080e */
[-CC-:B------:R-:W-:Y:S01]  /*30300*/  FFMA.FTZ R28, R37, R13.reuse, -R14.reuse ;  /* 0x0000000d251c7223 */ /* 0x180fe2000001080e */
[-C--:B------:R-:W-:Y:S01]  /*30310*/  FFMA.FTZ R15, R65, R13.reuse, -R14 ;  /* 0x0000000d410f7223 */ /* 0x080fe2000001080e */
[-CC-:B------:R-:W-:Y:S01]  /*30320*/  FFMA.FTZ R41, R31, R13.reuse, -R40.reuse ;  /* 0x0000000d1f297223 */ /* 0x180fe20000010828 */
[-C--:B------:R-:W-:Y:S01]  /*30330*/  FFMA.FTZ R42, R59, R13.reuse, -R40 ;  /* 0x0000000d3b2a7223 */ /* 0x080fe20000010828 */
        /* <DEDUP_REMOVED lines=28> */
[----:B------:R-:W-:Y:S08]  /*30500*/  MUFU.EX2 R42, R42 ;  /* 0x0000002a002a7308 */ /* 0x000ff00000000800 */
[----:B------:R0:W1:Y:S08]  /*30510*/  MUFU.EX2 R13, R15 ;  /* 0x0000000f000d7308 */ /* 0x0000700000000800 */
[----:B------:R2:W-:Y:S01]  /*30520*/  MUFU.EX2 R158, R20 ;  /* 0x00000014009e7308 */ /* 0x0005e20000000800 */
[----:B0-----:R-:W-:-:S07]  /*30530*/  FADD.FTZ R15, R41, R56 ;  /* 0x00000038290f7221 */ /* 0x001fce0000010000 */
[----:B------:R-:W0:Y:S01]  /*30540*/  MUFU.EX2 R43, R43 ;  /* 0x0000002b002b7308 */ /* 0x000e220000000800 */
[----:B--2---:R-:W-:-:S07]  /*30550*/  FADD.FTZ R20, R10, R57 ;  /* 0x000000390a147221 */ /* 0x004fce0000010000 */
[----:B------:R1:W2:Y:S08]  /*30560*/  MUFU.EX2 R27, R21 ;  /* 0x00000015001b7308 */ /* 0x0002b00000000800 */
[----:B------:R-:W3:Y:S01]  /*30570*/  MUFU.EX2 R44, R44 ;  /* 0x0000002c002c7308 */ /* 0x000ee20000000800 */
[----:B-1----:R-:W-:Y:S01]  /*30580*/  FADD.FTZ R21, R13, R20 ;  /* 0x000000140d157221 */ /* 0x002fe20000010000 */
[----:B------:R-:W-:-:S04]  /*30590*/  FADD.FTZ R20, R42, R15 ;  /* 0x0000000f2a147221 */ /* 0x000fc80000010000 */
[----:B0-----:R-:W-:Y:S02]  /*305a0*/  FADD.FTZ R15, R43, R20 ;  /* 0x000000142b0f7221 */ /* 0x001fe40000010000 */
[----:B------:R-:W0:Y:S08]  /*305b0*/  MUFU.EX2 R160, R24 ;  /* 0x0000001800a07308 */ /* 0x000e300000000800 */
[----:B------:R-:W1:Y:S08]  /*305c0*/  MUFU.EX2 R45, R45 ;  /* 0x0000002d002d7308 */ /* 0x000e700000000800 */
[----:B------:R-:W4:Y:S08]  /*305d0*/  MUFU.EX2 R29, R25 ;  /* 0x00000019001d7308 */ /* 0x000f300000000800 */
[----:B------:R-:W4:Y:S08]  /*305e0*/  MUFU.EX2 R46, R46 ;  /* 0x0000002e002e7308 */ /* 0x000f300000000800 */
[----:B------:R2:W-:Y:S08]  /*305f0*/  MUFU.EX2 R39, R14 ;  /* 0x0000000e00277308 */ /* 0x0005f00000000800 */
[----:B------:R-:W4:Y:S01]  /*30600*/  MUFU.EX2 R26, R26 ;  /* 0x0000001a001a7308 */ /* 0x000f220000000800 */
[----:B--2---:R-:W-:-:S04]  /*30610*/  FADD.FTZ R14, R158, R21 ;  /* 0x000000159e0e7221 */ /* 0x004fc80000010000 */
[----:B------:R-:W-:Y:S01]  /*30620*/  FADD.FTZ R21, R27, R14 ;  /* 0x0000000e1b157221 */ /* 0x000fe20000010000 */
[----:B---3--:R-:W-:Y:S02]  /*30630*/  FADD.FTZ R14, R44, R15 ;  /* 0x0000000f2c0e7221 */ /* 0x008fe40000010000 */
[----:B------:R-:W2:Y:S01]  /*30640*/  MUFU.EX2 R47, R47 ;  /* 0x0000002f002f7308 */ /* 0x000ea20000000800 */
[----:B0-----:R-:W-:Y:S01]  /*30650*/  FADD.FTZ R20, R160, R21 ;  /* 0x00000015a0147221 */ /* 0x001fe20000010000 */
[----:B-1----:R-:W-:-:S03]  /*30660*/  FADD.FTZ R15, R45, R14 ;  /* 0x0000000e2d0f7221 */ /* 0x002fc60000010000 */
[----:B----4-:R-:W-:Y:S01]  /*30670*/  FADD.FTZ R21, R29, R20 ;  /* 0x000000141d157221 */ /* 0x010fe20000010000 */
[----:B------:R-:W-:Y:S02]  /*30680*/  FADD.FTZ R14, R46, R15 ;  /* 0x0000000f2e0e7221 */ /* 0x000fe40000010000 */
[----:B------:R-:W0:Y:S01]  /*30690*/  MUFU.EX2 R31, R28 ;  /* 0x0000001c001f7308 */ /* 0x000e220000000800 */
[----:B------:R-:W-:-:S07]  /*306a0*/  FADD.FTZ R20, R26, R21 ;  /* 0x000000151a147221 */ /* 0x000fce0000010000 */
        /* <DEDUP_REMOVED lines=34> */
[----:B------:R-:W-:Y:S01]  /*308d0*/  ST.E desc[UR4][R8.64+0x10], R57 ;  /* 0x0000103908007985 */ /* 0x000fe2000c101904 */
[----:B-1----:R-:W-:-:S05]  /*308e0*/  FADD.FTZ R59, R40, R15 ;  /* 0x0000000f283b7221 */ /* 0x002fca0000010000 */
[----:B------:R0:W-:Y:S04]  /*308f0*/  ST.E desc[UR6][R8.64+0x14], R59 ;  /* 0x0000143b08007985 */ /* 0x0001e8000c101906 */
[----:B------:R-:W2:Y:S01]  /*30900*/  LDL.64 R20, [R7+0x80] ;  /* 0x0000800007147983 */ /* 0x000ea20000100a00 */
[----:B------:R-:W-:Y:S06]  /*30910*/  BAR.SYNC.DEFER_BLOCKING 0xf, 0x100 ;  /* 0x03c4000000007b1d */ /* 0x000fec0000010000 */
[----:B------:R-:W3:Y:S04]  /*30920*/  LDL.64 R14, [R7+0x88] ;  /* 0x00008800070e7983 */ /* 0x000ee80000100a00 */
[----:B--2---:R-:W2:Y:S04]  /*30930*/  LD.E.64 R20, desc[UR4][R20.64+0x10] ;  /* 0x0000100414147980 */ /* 0x004ea8000c101b00 */
[----:B--2---:R-:W2:Y:S04]  /*30940*/  LD.E.64 R24, desc[UR6][R20.64+0x8] ;  /* 0x0000080614187980 */ /* 0x004ea8000c101b00 */
[----:B------:R-:W4:Y:S01]  /*30950*/  LD.E.64 R60, desc[UR4][R20.64] ;  /* 0x00000004143c7980 */ /* 0x000f22000c101b00 */
        /* <DEDUP_REMOVED lines=16> */
[----:B--2---:R-:W-:-:S05]  /*30a60*/  MOV R24, R24 ;  /* 0x0000001800187202 */ /* 0x004fca0000000f00 */
[--C-:B----4-:R-:W-:Y:S02]  /*30a70*/  IMAD R61, R61, 0x2, R24.reuse ;  /* 0x000000023d3d7824 */ /* 0x110fe400078e0218 */
[C---:B0-----:R-:W-:Y:S02]  /*30a80*/  IMAD R8, R60.reuse, 0x2, R24 ;  /* 0x000000023c087824 */ /* 0x041fe400078e0218 */
[----:B------:R-:W-:Y:S01]  /*30a90*/  IMAD R60, R60, 0x2, R61 ;  /* 0x000000023c3c7824 */ /* 0x000fe200078e023d */
[----:B------:R-:W-:Y:S04]  /*30aa0*/  STSM.16.M88.4 [R24], R156 ;  /* 0x0000009c18007844 */ /* 0x000fe80000000200 */
[----:B------:R0:W-:Y:S04]  /*30ab0*/  STSM.16.M88.4 [R8], R160 ;  /* 0x000000a008007844 */ /* 0x0001e80000000200 */
[----:B------:R-:W-:Y:S04]  /*30ac0*/  STSM.16.M88.4 [R61], R164 ;  /* 0x000000a43d007844 */ /* 0x000fe80000000200 */
[----:B------:R1:W-:Y:S04]  /*30ad0*/  STSM.16.M88.4 [R60], R168 ;  /* 0x000000a83c007844 */ /* 0x0003e80000000200 */
[----:B---3--:R-:W2:Y:S04]  /*30ae0*/  LD.E R10, desc[UR4][R14.64] ;  /* 0x000000040e0a7980 */ /* 0x008ea8000c101900 */
[----:B0-----:R-:W3:Y:S04]  /*30af0*/  LD.E R8, desc[UR4][R14.64+0x14] ;  /* 0x000014040e087980 */ /* 0x001ee8000c101900 */
[----:B------:R-:W4:Y:S04]  /*30b00*/  LD.E R36, desc[UR4][R14.64+0x44] ;  /* 0x000044040e247980 */ /* 0x000f28000c101900 */
[----:B------:R-:W4:Y:S01]  /*30b10*/  LD.E R50, desc[UR4][R14.64+0x80] ;  /* 0x000080040e327980 */ /* 0x000f22000c101900 */
[----:B------:R-:W-:-:S02]  /*30b20*/  R2UR UR18, R4 ;  /* 0x00000000041272ca */ /* 0x000fc400000e0000 */
[----:B------:R-:W-:Y:S01]  /*30b30*/  R2UR UR19, R5 ;  /* 0x00000000051372ca */ /* 0x000fe200000e0000 */
[----:B------:R-:W4:Y:S04]  /*30b40*/  LD.E R66, desc[UR4][R14.64+0xc0] ;  /* 0x0000c0040e427980 */ /* 0x000f28000c101900 */
        /* <DEDUP_REMOVED lines=11> */
[----:B------:R-:W4:Y:S01]  /*30c00*/  LD.E R86, desc[UR8][R14.64+0x110] ;  /* 0x000110080e567980 */ /* 0x000f22000c101900 */
[----:B------:R-:W-:-:S02]  /*30c10*/  R2UR UR10, R4 ;  /* 0x00000000040a72ca */ /* 0x000fc400000e0000 */
[C---:B------:R-:W-:Y:S01]  /*30c20*/  R2UR UR11, R5.reuse ;  /* 0x00000000050b72ca */ /* 0x040fe200000e0000 */
[----:B------:R-:W4:Y:S01]  /*30c30*/  LD.E R64, desc[UR18][R14.64+0xb4] ;  /* 0x0000b4120e407980 */ /* 0x000f22000c101900 */
[C---:B------:R-:W-:Y:S02]  /*30c40*/  R2UR UR12, R4.reuse ;  /* 0x00000000040c72ca */ /* 0x040fe400000e0000 */
[C---:B------:R-:W-:Y:S01]  /*30c50*/  R2UR UR13, R5.reuse ;  /* 0x00000000050d72ca */ /* 0x040fe200000e0000 */
[----:B------:R-:W4:Y:S01]  /*30c60*/  LD.E R80, desc[UR18][R14.64+0xf4] ;  /* 0x0000f4120e507980 */ /* 0x000f22000c101900 */
[C---:B------:R-:W-:Y:S02]  /*30c70*/  R2UR UR14, R4.reuse ;  /* 0x00000000040e72ca */ /* 0x040fe400000e0000 */
[----:B------:R-:W-:Y:S02]  /*30c80*/  R2UR UR15, R5 ;  /* 0x00000000050f72ca */ /* 0x000fe400000e0000 */
        /* <DEDUP_REMOVED lines=12> */
[----:B-1----:R-:W4:Y:S04]  /*30d50*/  LD.E R60, desc[UR14][R14.64+0xa4] ;  /* 0x0000a40e0e3c7980 */ /* 0x002f28000c101900 */
        /* <DEDUP_REMOVED lines=9> */
[----:B--2---:R-:W-:-:S05]  /*30df0*/  FMUL.FTZ R9, R11, R10 ;  /* 0x0000000a0b097220 */ /* 0x004fca0000410000 */
[----:B------:R3:W-:Y:S02]  /*30e00*/  ST.E desc[UR4][R14.64], R9 ;  /* 0x000000090e007985 */ /* 0x0007e4000c101904 */
[C---:B---3--:R-:W-:Y:S02]  /*30e10*/  FMUL.FTZ R9, R11.reuse, R8 ;  /* 0x000000080b097220 */ /* 0x048fe40000410000 */
[----:B------:R-:W2:Y:S04]  /*30e20*/  LD.E R8, desc[UR18][R14.64+0x134] ;  /* 0x000134120e087980 */ /* 0x000ea8000c101900 */
[----:B------:R4:W-:Y:S02]  /*30e30*/  ST.E desc[UR4][R14.64+0x14], R9 ;  /* 0x000014090e007985 */ /* 0x0009e4000c101904 */
[----:B----4-:R-:W-:-:S05]  /*30e40*/  FMUL.FTZ R9, R11, R36 ;  /* 0x000000240b097220 */ /* 0x010fca0000410000 */
[----:B------:R0:W-:Y:S02]  /*30e50*/  ST.E desc[UR4][R14.64+0x44], R9 ;  /* 0x000044090e007985 */ /* 0x0001e4000c101904 */
[----:B0-----:R-:W-:-:S05]  /*30e60*/  FMUL.FTZ R9, R11, R50 ;  /* 0x000000320b097220 */ /* 0x001fca0000410000 */
[----:B------:R0:W-:Y:S02]  /*30e70*/  ST.E desc[UR4][R14.64+0x80], R9 ;  /* 0x000080090e007985 */ /* 0x0001e4000c101904 */
[----:B0-----:R-:W-:-:S05]  /*30e80*/  FMUL.FTZ R9, R11, R66 ;  /* 0x000000420b097220 */ /* 0x001fca0000410000 */
[----:B------:R0:W-:Y:S02]  /*30e90*/  ST.E desc[UR4][R14.64+0xc0], R9 ;  /* 0x0000c0090e007985 */ /* 0x0001e4000c101904 */
[----:B0-----:R-:W-:-:S05]  /*30ea0*/  FMUL.FTZ R9, R11, R82 ;  /* 0x000000520b097220 */ /* 0x001fca0000410000 */
[----:B------:R2:W-:Y:S02]  /*30eb0*/  ST.E desc[UR4][R14.64+0x100], R9 ;  /* 0x000100090e007985 */ /* 0x0005e4000c101904 */
[C---:B--2---:R-:W-:Y:S02]  /*30ec0*/  FMUL.FTZ R9, R11.reuse, R8 ;  /* 0x000000080b097220 */ /* 0x044fe40000410000 */
[----:B------:R-:W2:Y:S01]  /*30ed0*/  LD.E R8, desc[UR6][R14.64+0x140] ;  /* 0x000140060e087980 */ /* 0x000ea2000c101900 */
[----:B------:R-:W-:-:S05]  /*30ee0*/  FMUL.FTZ R13, R11, R20 ;  /* 0x000000140b0d7220 */ /* 0x000fca0000410000 */
[----:B------:R0:W-:Y:S02]  /*30ef0*/  ST.E desc[UR6][R14.64+0x4], R13 ;  /* 0x0000040d0e007985 */ /* 0x0001e4000c101906 */
[----:B0-----:R-:W-:-:S05]  /*30f00*/  FMUL.FTZ R13, R11, R34 ;  /* 0x000000220b0d7220 */ /* 0x001fca0000410000 */
        /* <DEDUP_REMOVED lines=22> */
[----:B------:R-:W2:Y:S04]  /*31070*/  LD.E R8, desc[UR6][R14.64+0x150] ;  /* 0x000150060e087980 */ /* 0x000ea8000c101900 */
[----:B------:R2:W-:Y:S02]  /*31080*/  ST.E desc[UR4][R14.64+0x134], R9 ;  /* 0x000134090e007985 */ /* 0x0005e4000c101904 */
[----:B--2---:R-:W-:-:S02]  /*31090*/  FMUL.FTZ R9, R11, R8 ;  /* 0x000000080b097220 */ /* 0x004fc40000410000 */
[----:B------:R-:W2:Y:S04]  /*310a0*/  LD.E R8, desc[UR6][R14.64+0x154] ;  /* 0x000154060e087980 */ /* 0x000ea8000c101900 */
        /* <DEDUP_REMOVED lines=57> */
[----:B------:R2:W-:Y:S01]  /*31440*/  ST.E desc[UR4][R14.64+0x1d4], R21 ;  /* 0x0001d4150e007985 */ /* 0x0005e2000c101904 */
[C---:B------:R-:W-:Y:S01]  /*31450*/  FMUL.FTZ R25, R11.reuse, R26 ;  /* 0x0000001a0b197220 */ /* 0x040fe20000410000 */
[C---:B------:R-:W-:Y:S01]  /*31460*/  FMUL.FTZ R27, R11.reuse, R28 ;  /* 0x0000001c0b1b7220 */ /* 0x040fe20000410000 */
[C---:B------:R-:W-:Y:S01]  /*31470*/  FMUL.FTZ R29, R11.reuse, R30 ;  /* 0x0000001e0b1d7220 */ /* 0x040fe20000410000 */
[----:B------:R-:W-:-:S02]  /*31480*/  FMUL.FTZ R31, R11, R32 ;  /* 0x000000200b1f7220 */ /* 0x000fc40000410000 */
[----:B------:R0:W-:Y:S04]  /*31490*/  ST.E desc[UR10][R14.64+0x20], R25 ;  /* 0x000020190e007985 */ /* 0x0001e8000c10190a */
[----:B------:R1:W-:Y:S04]  /*314a0*/  ST.E desc[UR12][R14.64+0x24], R27 ;  /* 0x0000241b0e007985 */ /* 0x0003e8000c10190c */
[----:B------:R3:W-:Y:S01]  /*314b0*/  ST.E desc[UR14][R14.64+0x30], R29 ;  /* 0x0000301d0e007985 */ /* 0x0007e2000c10190e */
[----:B--2---:R-:W-:-:S03]  /*314c0*/  FMUL.FTZ R21, R11, R8 ;  /* 0x000000080b157220 */ /* 0x004fc60000410000 */
[----:B------:R-:W2:Y:S01]  /*314d0*/  LD.E R8, desc[UR6][R14.64+0x1f4] ;  /* 0x0001f4060e087980 */ /* 0x000ea2000c101900 */
[C---:B0-----:R-:W-:Y:S01]  /*314e0*/  FMUL.FTZ R25, R11.reuse, R40 ;  /* 0x000000280b197220 */ /* 0x041fe20000410000 */
[C---:B-1----:R-:W-:Y:S01]  /*314f0*/  FMUL.FTZ R27, R11.reuse, R42 ;  /* 0x0000002a0b1b7220 */ /* 0x042fe20000410000 */
[C---:B---3--:R-:W-:Y:S01]  /*31500*/  FMUL.FTZ R29, R11.reuse, R44 ;  /* 0x0000002c0b1d7220 */ /* 0x048fe20000410000 */
[----:B------:R0:W-:Y:S04]  /*31510*/  ST.E desc[UR16][R14.64+0x34], R31 ;  /* 0x0000341f0e007985 */ /* 0x0001e8000c101910 */
[----:B------:R1:W-:Y:S01]  /*31520*/  ST.E desc[UR10][R14.64+0x54], R25 ;  /* 0x000054190e007985 */ /* 0x0003e2000c10190a */
[----:B0-----:R-:W-:-:S03]  /*31530*/  FMUL.FTZ R31, R11, R48 ;  /* 0x000000300b1f7220 */ /* 0x001fc60000410000 */
[----:B------:R0:W-:Y:S01]  /*31540*/  ST.E desc[UR12][R14.64+0x60], R27 ;  /* 0x0000601b0e007985 */ /* 0x0001e2000c10190c */
[----:B-1----:R-:W-:-:S03]  /*31550*/  FMUL.FTZ R25, R11, R54 ;  /* 0x000000360b197220 */ /* 0x002fc60000410000 */
[----:B------:R1:W-:Y:S04]  /*31560*/  ST.E desc[UR14][R14.64+0x64], R29 ;  /* 0x0000641d0e007985 */ /* 0x0003e8000c10190e */
[----:B------:R3:W-:Y:S01]  /*31570*/  ST.E desc[UR16][R14.64+0x74], R31 ;  /* 0x0000741f0e007985 */ /* 0x0007e2000c101910 */
[C---:B0-----:R-:W-:Y:S01]  /*31580*/  FMUL.FTZ R27, R11.reuse, R58 ;  /* 0x0000003a0b1b7220 */ /* 0x041fe20000410000 */
[C---:B-1----:R-:W-:Y:S01]  /*31590*/  FMUL.FTZ R29, R11.reuse, R60 ;  /* 0x0000003c0b1d7220 */ /* 0x042fe20000410000 */
[C---:B---3--:R-:W-:Y:S01]  /*315a0*/  FMUL.FTZ R31, R11.reuse, R62 ;  /* 0x0000003e0b1f7220 */ /* 0x048fe20000410000 */
[----:B------:R0:W-:Y:S01]  /*315b0*/  ST.E desc[UR10][R14.64+0x90], R25 ;  /* 0x000090190e007985 */ /* 0x0001e2000c10190a */
[----:B------:R-:W-:-:S03]  /*315c0*/  FMUL.FTZ R33, R11, R64 ;  /* 0x000000400b217220 */ /* 0x000fc60000410000 */
[----:B------:R1:W-:Y:S04]  /*315d0*/  ST.E desc[UR12][R14.64+0xa0], R27 ;  /* 0x0000a01b0e007985 */ /* 0x0003e8000c10190c */
[----:B------:R3:W-:Y:S04]  /*315e0*/  ST.E desc[UR14][R14.64+0xa4], R29 ;  /* 0x0000a41d0e007985 */ /* 0x0007e8000c10190e */
[----:B------:R4:W-:Y:S01]  /*315f0*/  ST.E desc[UR16][R14.64+0xb0], R31 ;  /* 0x0000b01f0e007985 */ /* 0x0009e2000c101910 */
[C---:B0-----:R-:W-:Y:S01]  /*31600*/  FMUL.FTZ R25, R11.reuse, R72 ;  /* 0x000000480b197220 */ /* 0x041fe20000410000 */
[C---:B-1----:R-:W-:Y:S01]  /*31610*/  FMUL.FTZ R27, R11.reuse, R74 ;  /* 0x0000004a0b1b7220 */ /* 0x042fe20000410000 */
[C---:B---3--:R-:W-:Y:S01]  /*31620*/  FMUL.FTZ R29, R11.reuse, R76 ;  /* 0x0000004c0b1d7220 */ /* 0x048fe20000410000 */
[C---:B----4-:R-:W-:Y:S01]  /*31630*/  FMUL.FTZ R31, R11.reuse, R78 ;  /* 0x0000004e0b1f7220 */ /* 0x050fe20000410000 */
[----:B------:R0:W-:Y:S04]  /*31640*/  ST.E desc[UR18][R14.64+0xb4], R33 ;  /* 0x0000b4210e007985 */ /* 0x0001e8000c101912 */
[----:B------:R1:W-:Y:S04]  /*31650*/  ST.E desc[UR10][R14.64+0xd4], R25 ;  /* 0x0000d4190e007985 */ /* 0x0003e8000c10190a */
[----:B------:R3:W-:Y:S04]  /*31660*/  ST.E desc[UR12][R14.64+0xe0], R27 ;  /* 0x0000e01b0e007985 */ /* 0x0007e8000c10190c */
[----:B------:R4:W-:Y:S01]  /*31670*/  ST.E desc[UR14][R14.64+0xe4], R29 ;  /* 0x0000e41d0e007985 */ /* 0x0009e2000c10190e */
[----:B0-----:R-:W-:-:S03]  /*31680*/  FMUL.FTZ R33, R11, R80 ;  /* 0x000000500b217220 */ /* 0x001fc60000410000 */
[----:B------:R0:W-:Y:S01]  /*31690*/  ST.E desc[UR16][R14.64+0xf0], R31 ;  /* 0x0000f01f0e007985 */ /* 0x0001e2000c101910 */
[C---:B-1----:R-:W-:Y:S01]  /*316a0*/  FMUL.FTZ R25, R11.reuse, R88 ;  /* 0x000000580b197220 */ /* 0x042fe20000410000 */
[C---:B---3--:R-:W-:Y:S01]  /*316b0*/  FMUL.FTZ R27, R11.reuse, R90 ;  /* 0x0000005a0b1b7220 */ /* 0x048fe20000410000 */
[C---:B----4-:R-:W-:Y:S01]  /*316c0*/  FMUL.FTZ R29, R11.reuse, R92 ;  /* 0x0000005c0b1d7220 */ /* 0x050fe20000410000 */
[C---:B0-----:R-:W-:Y:S01]  /*316d0*/  FMUL.FTZ R31, R11.reuse, R94 ;  /* 0x0000005e0b1f7220 */ /* 0x041fe20000410000 */
[----:B------:R0:W-:Y:S04]  /*316e0*/  ST.E desc[UR4][R14.64+0x1e0], R9 ;  /* 0x0001e0090e007985 */ /* 0x0001e8000c101904 */
[----:B------:R1:W-:Y:S04]  /*316f0*/  ST.E desc[UR4][R14.64+0x1e4], R13 ;  /* 0x0001e40d0e007985 */ /* 0x0003e8000c101904 */
[----:B0-----:R-:W3:Y:S04]  /*31700*/  LD.E R9, desc[UR6][R14.64+0x8] ;  /* 0x000008060e097980 */ /* 0x001ee8000c101900 */
[----:B-1----:R-:W4:Y:S01]  /*31710*/  LD.E R13, desc[UR6][R14.64+0xc] ;  /* 0x00000c060e0d7980 */ /* 0x002f22000c101900 */
[----:B--2---:R-:W-:-:S05]  /*31720*/  FMUL.FTZ R11, R11, R8 ;  /* 0x000000080b0b7220 */ /* 0x004fca0000410000 */
[----:B------:R0:W-:Y:S04]  /*31730*/  ST.E desc[UR4][R14.64+0x1f4], R11 ;  /* 0x0001f40b0e007985 */ /* 0x0001e8000c101904 */
[----:B0-----:R-:W2:Y:S01]  /*31740*/  LD.E R11, desc[UR6][R14.64+0x18] ;  /* 0x000018060e0b7980 */ /* 0x001ea2000c101900 */
[C---:B---3--:R-:W-:Y:S01]  /*31750*/  FMUL.FTZ R9, R12.reuse, R9 ;  /* 0x000000090c097220 */ /* 0x048fe20000410000 */
[----:B----4-:R-:W-:-:S04]  /*31760*/  FMUL.FTZ R13, R12, R13 ;  /* 0x0000000d0c0d7220 */ /* 0x010fc80000410000 */
        /* <DEDUP_REMOVED lines=60> */
[----:B0-----:R-:W2:Y:S04]  /*31b30*/  LD.E R11, desc[UR6][R14.64+0xbc] ;  /* 0x0000bc060e0b7980 */ /* 0x001ea8000c101900 */
[----:B------:R-:W-:Y:S04]  /*31b40*/  ST.E desc[UR18][R14.64+0xf4], R33 ;  /* 0x0000f4210e007985 */ /* 0x000fe8000c101912 */
[----:B------:R-:W-:Y:S04]  /*31b50*/  ST.E desc[UR10][R14.64+0x114], R25 ;  /* 0x000114190e007985 */ /* 0x000fe8000c10190a */
[----:B------:R-:W-:Y:S04]  /*31b60*/  ST.E desc[UR12][R14.64+0x120], R27 ;  /* 0x0001201b0e007985 */ /* 0x000fe8000c10190c */
[----:B------:R-:W-:Y:S04]  /*31b70*/  ST.E desc[UR14][R14.64+0x124], R29 ;  /* 0x0001241d0e007985 */ /* 0x000fe8000c10190e */
[----:B------:R-:W-:Y:S04]  /*31b80*/  ST.E desc[UR16][R14.64+0x130], R31 ;  /* 0x0001301f0e007985 */ /* 0x000fe8000c101910 */
[----:B------:R-:W-:Y:S01]  /*31b90*/  ST.E desc[UR4][R14.64+0x1f0], R21 ;  /* 0x0001f0150e007985 */ /* 0x000fe2000c101904 */
[C---:B---3--:R-:W-:Y:S01]  /*31ba0*/  FMUL.FTZ R9, R12.reuse, R9 ;  /* 0x000000090c097220 */ /* 0x048fe20000410000 */
[----:B----4-:R-:W-:-:S04]  /*31bb0*/  FMUL.FTZ R13, R12, R13 ;  /* 0x0000000d0c0d7220 */ /* 0x010fc80000410000 */
[----:B------:R0:W-:Y:S04]  /*31bc0*/  ST.E desc[UR4][R14.64+0xac], R9 ;  /* 0x0000ac090e007985 */ /* 0x0001e8000c101904 */
[----:B------:R1:W-:Y:S01]  /*31bd0*/  ST.E desc[UR4][R14.64+0xb8], R13 ;  /* 0x0000b80d0e007985 */ /* 0x0003e2000c101904 */
[----:B--2---:R-:W-:-:S05]  /*31be0*/  FMUL.FTZ R11, R12, R11 ;  /* 0x0000000b0c0b7220 */ /* 0x004fca0000410000 */
[----:B------:R2:W-:Y:S04]  /*31bf0*/  ST.E desc[UR4][R14.64+0xbc], R11 ;  /* 0x0000bc0b0e007985 */ /* 0x0005e8000c101904 */
[----:B0-----:R-:W3:Y:S02]  /*31c00*/  LD.E R9, desc[UR6][R14.64+0xc8] ;  /* 0x0000c8060e097980 */ /* 0x001ee4000c101900 */
[----:B---3--:R-:W-:-:S05]  /*31c10*/  FMUL.FTZ R9, R12, R9 ;  /* 0x000000090c097220 */ /* 0x008fca0000410000 */
[----:B------:R0:W-:Y:S04]  /*31c20*/  ST.E desc[UR4][R14.64+0xc8], R9 ;  /* 0x0000c8090e007985 */ /* 0x0001e8000c101904 */
[----:B-1----:R-:W3:Y:S02]  /*31c30*/  LD.E R13, desc[UR6][R14.64+0xcc] ;  /* 0x0000cc060e0d7980 */ /* 0x002ee4000c101900 */
[----:B---3--:R-:W-:-:S05]  /*31c40*/  FMUL.FTZ R13, R12, R13 ;  /* 0x0000000d0c0d7220 */ /* 0x008fca0000410000 */
[----:B------:R1:W-:Y:S04]  /*31c50*/  ST.E desc[UR4][R14.64+0xcc], R13 ;  /* 0x0000cc0d0e007985 */ /* 0x0003e8000c101904 */
[----:B--2---:R-:W2:Y:S02]  /*31c60*/  LD.E R11, desc[UR6][R14.64+0xd8] ;  /* 0x0000d8060e0b7980 */ /* 0x004ea4000c101900 */
        /* <DEDUP_REMOVED lines=109> */
[----:B------:R-:W-:Y:S04]  /*32340*/  ST.E desc[UR4][R14.64+0x1f8], R21 ;  /* 0x0001f8150e007985 */ /* 0x000fe8000c101904 */
[----:B0-----:R-:W2:Y:S02]  /*32350*/  LD.E R9, desc[UR6][R14.64+0x1fc] ;  /* 0x0001fc060e097980 */ /* 0x001ea4000c101900 */
[----:B--2---:R-:W-:-:S05]  /*32360*/  FMUL.FTZ R25, R12, R9 ;  /* 0x000000090c197220 */ /* 0x004fca0000410000 */
[----:B------:R0:W-:Y:S04]  /*32370*/  ST.E desc[UR4][R14.64+0x1fc], R25 ;  /* 0x0001fc190e007985 */ /* 0x0001e8000c101904 */
[----:B------:R-:W2:Y:S04]  /*32380*/  LDL.64 R8, [R7+0x88] ;  /* 0x0000880007087983 */ /* 0x000ea80000100a00 */
[----:B-1----:R-:W3:Y:S04]  /*32390*/  LDL.64 R12, [R7] ;  /* 0x00000000070c7983 */ /* 0x002ee80000100a00 */
[----:B------:R-:W4:Y:S04]  /*323a0*/  LDL.64 R10, [R7+0x90] ;  /* 0x00009000070a7983 */ /* 0x000f280000100a00 */
[----:B--2---:R-:W2:Y:S04]  /*323b0*/  LD.E R27, desc[UR4][R8.64] ;  /* 0x00000004081b7980 */ /* 0x004ea8000c101900 */
[----:B---3--:R-:W3:Y:S04]  /*323c0*/  LD.E R13, desc[UR6][R12.64] ;  /* 0x000000060c0d7980 */ /* 0x008ee8000c101900 */
[----:B----4-:R-:W3:Y:S04]  /*323d0*/  LD.E.64 R10, desc[UR4][R10.64] ;  /* 0x000000040a0a7980 */ /* 0x010ee8000c101b00 */
[----:B--2---:R1:W-:Y:S04]  /*323e0*/  ST.E desc[UR8][R8.64], R27 ;  /* 0x0000001b08007985 */ /* 0x0043e8000c101908 */
[----:B0-----:R-:W2:Y:S04]  /*323f0*/  LD.E R15, desc[UR10][R8.64+0x4] ;  /* 0x0000040a080f7980 */ /* 0x001ea8000c101900 */
[----:B--2---:R0:W-:Y:S04]  /*32400*/  ST.E desc[UR4][R8.64+0x4], R15 ;  /* 0x0000040f08007985 */ /* 0x0041e8000c101904 */
[----:B------:R-:W2:Y:S04]  /*32410*/  LD.E R21, desc[UR6][R8.64+0x8] ;  /* 0x0000080608157980 */ /* 0x000ea8000c101900 */
[----:B--2---:R2:W-:Y:S04]  /*32420*/  ST.E desc[UR4][R8.64+0x8], R21 ;  /* 0x0000081508007985 */ /* 0x0045e8000c101904 */
[----:B------:R-:W4:Y:S04]  /*32430*/  LD.E R25, desc[UR6][R8.64+0xc] ;  /* 0x00000c0608197980 */ /* 0x000f28000c101900 */
[----:B----4-:R4:W-:Y:S04]  /*32440*/  ST.E desc[UR4][R8.64+0xc], R25 ;  /* 0x00000c1908007985 */ /* 0x0109e8000c101904 */
[----:B-1----:R-:W3:Y:S04]  /*32450*/  LD.E R27, desc[UR6][R8.64+0x10] ;  /* 0x00001006081b7980 */ /* 0x002ee8000c101900 */
[----:B---3--:R1:W-:Y:S04]  /*32460*/  ST.E desc[UR4][R8.64+0x10], R27 ;  /* 0x0000101b08007985 */ /* 0x0083e8000c101904 */
[----:B0-----:R-:W3:Y:S04]  /*32470*/  LD.E R15, desc[UR6][R8.64+0x14] ;  /* 0x00001406080f7980 */ /* 0x001ee8000c101900 */
[----:B---3--:R0:W-:Y:S04]  /*32480*/  ST.E desc[UR4][R8.64+0x14], R15 ;  /* 0x0000140f08007985 */ /* 0x0081e8000c101904 */
[----:B--2---:R-:W2:Y:S04]  /*32490*/  LD.E R21, desc[UR6][R8.64+0x18] ;  /* 0x0000180608157980 */ /* 0x004ea8000c101900 */
[----:B--2---:R2:W-:Y:S04]  /*324a0*/  ST.E desc[UR4][R8.64+0x18], R21 ;  /* 0x0000181508007985 */ /* 0x0045e8000c101904 */
[----:B----4-:R-:W3:Y:S04]  /*324b0*/  LD.E R25, desc[UR6][R8.64+0x1c] ;  /* 0x00001c0608197980 */ /* 0x010ee8000c101900 */
[----:B---3--:R3:W-:Y:S04]  /*324c0*/  ST.E desc[UR4][R8.64+0x1c], R25 ;  /* 0x00001c1908007985 */ /* 0x0087e8000c101904 */
[----:B-1----:R-:W4:Y:S04]  /*324d0*/  LD.E R27, desc[UR6][R8.64+0x20] ;  /* 0x00002006081b7980 */ /* 0x002f28000c101900 */
[----:B----4-:R1:W-:Y:S04]  /*324e0*/  ST.E desc[UR4][R8.64+0x20], R27 ;  /* 0x0000201b08007985 */ /* 0x0103e8000c101904 */
[----:B0-----:R-:W4:Y:S04]  /*324f0*/  LD.E R15, desc[UR6][R8.64+0x24] ;  /* 0x00002406080f7980 */ /* 0x001f28000c101900 */
[----:B----4-:R0:W-:Y:S04]  /*32500*/  ST.E desc[UR4][R8.64+0x24], R15 ;  /* 0x0000240f08007985 */ /* 0x0101e8000c101904 */
[----:B--2---:R-:W2:Y:S04]  /*32510*/  LD.E R21, desc[UR6][R8.64+0x28] ;  /* 0x0000280608157980 */ /* 0x004ea8000c101900 */
[----:B--2---:R2:W-:Y:S04]  /*32520*/  ST.E desc[UR4][R8.64+0x28], R21 ;  /* 0x0000281508007985 */ /* 0x0045e8000c101904 */
[----:B---3--:R-:W3:Y:S04]  /*32530*/  LD.E R25, desc[UR6][R8.64+0x2c] ;  /* 0x00002c0608197980 */ /* 0x008ee8000c101900 */
        /* <DEDUP_REMOVED lines=226> */
[----:B----4-:R-:W-:Y:S04]  /*33360*/  ST.E desc[UR4][R8.64+0x1f0], R27 ;  /* 0x0001f01b08007985 */ /* 0x010fe8000c101904 */
[----:B0-----:R-:W4:Y:S04]  /*33370*/  LD.E R15, desc[UR6][R8.64+0x1f4] ;  /* 0x0001f406080f7980 */ /* 0x001f28000c101900 */
[----:B----4-:R-:W-:Y:S04]  /*33380*/  ST.E desc[UR4][R8.64+0x1f4], R15 ;  /* 0x0001f40f08007985 */ /* 0x010fe8000c101904 */
[----:B--2---:R-:W2:Y:S01]  /*33390*/  LD.E R21, desc[UR6][R8.64+0x1f8] ;  /* 0x0001f80608157980 */ /* 0x004ea2000c101900 */
[----:B------:R-:W-:-:S02]  /*333a0*/  R2UR UR20, R4 ;  /* 0x00000000041472ca */ /* 0x000fc400000e0000 */
[C---:B------:R-:W-:Y:S02]  /*333b0*/  R2UR UR21, R5.reuse ;  /* 0x00000000051572ca */ /* 0x040fe400000e0000 */
[C---:B------:R-:W-:Y:S02]  /*333c0*/  R2UR UR22, R4.reuse ;  /* 0x00000000041672ca */ /* 0x040fe400000e0000 */
[C---:B------:R-:W-:Y:S02]  /*333d0*/  R2UR UR23, R5.reuse ;  /* 0x00000000051772ca */ /* 0x040fe400000e0000 */
[C---:B------:R-:W-:Y:S02]  /*333e0*/  R2UR UR24, R4.reuse ;  /* 0x00000000041872ca */ /* 0x040fe400000e0000 */
[----:B------:R-:W-:Y:S01]  /*333f0*/  R2UR UR25, R5 ;  /* 0x00000000051972ca */ /* 0x000fe200000e0000 */
[----:B--2---:R-:W-:Y:S04]  /*33400*/  ST.E desc[UR4][R8.64+0x1f8], R21 ;  /* 0x0001f81508007985 */ /* 0x004fe8000c101904 */
[----:B---3--:R-:W2:Y:S01]  /*33410*/  LD.E R25, desc[UR6][R8.64+0x1fc] ;  /* 0x0001fc0608197980 */ /* 0x008ea2000c101900 */
[----:B------:R-:W-:-:S02]  /*33420*/  R2UR UR26, R4 ;  /* 0x00000000041a72ca */ /* 0x000fc400000e0000 */
[C---:B------:R-:W-:Y:S02]  /*33430*/  R2UR UR27, R5.reuse ;  /* 0x00000000051b72ca */ /* 0x040fe400000e0000 */
[C---:B------:R-:W-:Y:S02]  /*33440*/  R2UR UR28, R4.reuse ;  /* 0x00000000041c72ca */ /* 0x040fe400000e0000 */
[C---:B------:R-:W-:Y:S02]  /*33450*/  R2UR UR29, R5.reuse ;  /* 0x00000000051d72ca */ /* 0x040fe400000e0000 */
[C---:B------:R-:W-:Y:S02]  /*33460*/  R2UR UR30, R4.reuse ;  /* 0x00000000041e72ca */ /* 0x040fe400000e0000 */
[----:B------:R-:W-:Y:S02]  /*33470*/  R2UR UR31, R5 ;  /* 0x00000000051f72ca */ /* 0x000fe400000e0000 */
        /* <DEDUP_REMOVED lines=22> */
[----:B------:R-:W-:Y:S02]  /*335e0*/  R2UR UR58, R4 ;  /* 0x00000000043a72ca */ /* 0x000fe400000e0000 */
[----:B------:R-:W-:Y:S01]  /*335f0*/  R2UR UR59, R5 ;  /* 0x00000000053b72ca */ /* 0x000fe200000e0000 */
[----:B--2---:R0:W-:Y:S04]  /*33600*/  ST.E desc[UR4][R8.64+0x1fc], R25 ;  /* 0x0001fc1908007985 */ /* 0x0041e8000c101904 */
[----:B------:R-:W2:Y:S04]  /*33610*/  LD.E R24, desc[UR6][R8.64] ;  /* 0x0000000608187980 */ /* 0x000ea8000c101900 */
[----:B------:R-:W2:Y:S04]  /*33620*/  LD.E R26, desc[UR10][R8.64+0x8] ;  /* 0x0000080a081a7980 */ /* 0x000ea8000c101900 */
[----:B0-----:R-:W2:Y:S04]  /*33630*/  LD.E R25, desc[UR8][R8.64+0x4] ;  /* 0x0000040808197980 */ /* 0x001ea8000c101900 */
[----:B------:R-:W2:Y:S04]  /*33640*/  LD.E R27, desc[UR12][R8.64+0xc] ;  /* 0x00000c0c081b7980 */ /* 0x000ea8000c101900 */
        /* <DEDUP_REMOVED lines=123> */
[----:B------:R-:W2:Y:S01]  /*33e00*/  LD.E R151, desc[UR56][R8.64+0x1fc] ;  /* 0x0001fc3808977980 */ /* 0x000ea2000c101900 */
[----:B------:R-:W-:Y:S01]  /*33e10*/  IMAD R10, R13, 0x1000, R10 ;  /* 0x000010000d0a7824 */ /* 0x000fe200078e020a */
[----:B------:R-:W-:-:S04]  /*33e20*/  R2UR UR7, R11 ;  /* 0x000000000b0772ca */ /* 0x000fc800000e0000 */
[----:B------:R-:W-:Y:S02]  /*33e30*/  R2UR UR6, R10 ;  /* 0x000000000a0672ca */ /* 0x000fe400000e0000 */
        /* <DEDUP_REMOVED lines=48> */
[----:B------:R-:W-:Y:S02]  /*34140*/  R2UR UR14, R4 ;  /* 0x00000000040e72ca */ /* 0x000fe400000e0000 */
[----:B------:R-:W-:Y:S01]  /*34150*/  R2UR UR15, R5 ;  /* 0x00000000050f72ca */ /* 0x000fe200000e0000 */
[----:B--2---:R-:W-:-:S06]  /*34160*/  WARPGROUP.ARRIVE ;  /* 0x00000000000079c5 */ /* 0x004fcc0000000000 */
[----:B------:R-:W-:Y:S01]  /*34170*/  HGMMA.64x256x16.F32.BF16 R24, R156, gdesc[UR4].tnspB, R24, gsb0 ;  /* 0x43e000049c187df0 */ /* 0x000fe20008001818 */
[----:B------:R-:W-:Y:S02]  /*34180*/  VIADD R12, R10, 0x80 ;  /* 0x000000800a0c7836 */ /* 0x000fe40000000000 */
[----:B------:R-:W-:-:S03]  /*34190*/  IMAD.MOV.U32 R13, RZ, RZ, R11 ;  /* 0x000000ffff0d7224 */ /* 0x000fc600078e000b */
[----:B------:R-:W-:Y:S02]  /*341a0*/  R2UR UR6, R12 ;  /* 0x000000000c0672ca */ /* 0x000fe400000e0000 */
[----:B------:R-:W-:Y:S01]  /*341b0*/  R2UR UR7, R13 ;  /* 0x000000000d0772ca */ /* 0x000fe200000e0000 */
[----:B------:R-:W-:Y:S02]  /*341c0*/  WARPGROUP.DEPBAR.LE gsb0, 0x0 ;  /* 0x00008000000079c5 */ /* 0x000fe40000010000 */
[----:B------:R-:W-:Y:S04]  /*341d0*/  ST.E desc[UR12][R8.64], R24 ;  /* 0x0000001808007985 */ /* 0x000fe8000c10190c */
[----:B------:R-:W-:Y:S04]  /*341e0*/  ST.E desc[UR58][R8.64+0x4], R25 ;  /* 0x0000041908007985 */ /* 0x000fe8000c10193a */
[----:B------:R-:W-:Y:S04]  /*341f0*/  ST.E desc[UR56][R8.64+0x8], R26 ;  /* 0x0000081a08007985 */ /* 0x000fe8000c101938 */
[----:B------:R-:W-:Y:S04]  /*34200*/  ST.E desc[UR10][R8.64+0xc], R27 ;  /* 0x00000c1b08007985 */ /* 0x000fe8000c10190a */
[----:B------:R-:W-:Y:S04]  /*34210*/  ST.E desc[UR8][R8.64+0x10], R28 ;  /* 0x0000101c08007985 */ /* 0x000fe8000c101908 */
[----:B------:R-:W-:Y:S04]  /*34220*/  ST.E desc[UR4][R8.64+0x14], R29 ;  /* 0x0000141d08007985 */ /* 0x000fe8000c101904 */
[----:B------:R-:W-:Y:S04]  /*34230*/  ST.E desc[UR54][R8.64+0x18], R30 ;  /* 0x0000181e08007985 */ /* 0x000fe8000c101936 */
[----:B------:R-:W-:Y:S04]  /*34240*/  ST.E desc[UR52][R8.64+0x1c], R31 ;  /* 0x00001c1f08007985 */ /* 0x000fe8000c101934 */
[----:B------:R-:W-:Y:S01]  /*34250*/  ST.E desc[UR50][R8.64+0x20], R32 ;  /* 0x0000202008007985 */ /* 0x000fe2000c101932 */
[----:B------:R-:W-:-:S03]  /*34260*/  R2UR UR12, R4 ;  /* 0x00000000040c72ca */ /* 0x000fc600000e0000 */
[----:B------:R-:W-:Y:S01]  /*34270*/  ST.E desc[UR48][R8.64+0x24], R33 ;  /* 0x0000242108007985 */ /* 0x000fe2000c101930 */
[----:B------:R-:W-:-:S03]  /*34280*/  R2UR UR13, R5 ;  /* 0x00000000050d72ca */ /* 0x000fc600000e0000 */
[----:B------:R-:W-:Y:S01]  /*34290*/  ST.E desc[UR46][R8.64+0x28], R34 ;  /* 0x0000282208007985 */ /* 0x000fe2000c10192e */
[----:B------:R-:W-:-:S03]  /*342a0*/  R2UR UR58, R4 ;  /* 0x00000000043a72ca */ /* 0x000fc600000e0000 */
[----:B------:R-:W-:Y:S01]  /*342b0*/  ST.E desc[UR44][R8.64+0x2c], R35 ;  /* 0x00002c2308007985 */ /* 0x000fe2000c10192c */
[----:B------:R-:W-:-:S03]  /*342c0*/  R2UR UR59, R5 ;  /* 0x00000000053b72ca */ /* 0x000fc600000e0000 */
[----:B------:R-:W-:Y:S01]  /*342d0*/  ST.E desc[UR42][R8.64+0x30], R36 ;  /* 0x0000302408007985 */ /* 0x000fe2000c10192a */
[C---:B------:R-:W-:Y:S02]  /*342e0*/  R2UR UR56, R4.reuse ;  /* 0x00000000043872ca */ /* 0x040fe400000e0000 */
[C---:B------:R-:W-:Y:S01]  /*342f0*/  R2UR UR57, R5.reuse ;  /* 0x00000000053972ca */ /* 0x040fe200000e0000 */
[----:B------:R-:W-:Y:S01]  /*34300*/  ST.E desc[UR38][R8.64+0x34], R37 ;  /* 0x0000342508007985 */ /* 0x000fe2000c101926 */
[C---:B------:R-:W-:Y:S02]  /*34310*/  R2UR UR10, R4.reuse ;  /* 0x00000000040a72ca */ /* 0x040fe400000e0000 */
[C---:B------:R-:W-:Y:S01]  /*34320*/  R2UR UR11, R5.reuse ;  /* 0x00000000050b72ca */ /* 0x040fe200000e0000 */
[----:B------:R-:W-:Y:S01]  /*34330*/  ST.E desc[UR34][R8.64+0x38], R38 ;  /* 0x0000382608007985 */ /* 0x000fe2000c101922 */
[C---:B------:R-:W-:Y:S02]  /*34340*/  R2UR UR8, R4.reuse ;  /* 0x00000000040872ca */ /* 0x040fe400000e0000 */
[----:B------:R-:W-:Y:S01]  /*34350*/  R2UR UR9, R5 ;  /* 0x00000000050972ca */ /* 0x000fe200000e0000 */
[----:B------:R-:W-:Y:S01]  /*34360*/  ST.E desc[UR32][R8.64+0x3c], R39 ;  /* 0x00003c2708007985 */ /* 0x000fe2000c101920 */
[----:B------:R-:W-:-:S02]  /*34370*/  R2UR UR4, R4 ;  /* 0x00000000040472ca */ /* 0x000fc400000e0000 */
        /* <DEDUP_REMOVED lines=290> */
[----:B------:R-:W-:Y:S02]  /*355a0*/  R2UR UR56, R4 ;  /* 0x00000000043872ca */ /* 0x000fe400000e0000 */
[----:B------:R-:W-:Y:S01]  /*355b0*/  R2UR UR57, R5 ;  /* 0x00000000053972ca */ /* 0x000fe200000e0000 */
        /* <DEDUP_REMOVED lines=14> */
[----:B------:R0:W-:Y:S02]  /*356a0*/  ST.E desc[UR56][R8.64+0x1fc], R151 ;  /* 0x0001fc9708007985 */ /* 0x0001e4000c101938 */
[----:B0-----:R-:W-:-:S06]  /*356b0*/  WARPGROUP.ARRIVE ;  /* 0x00000000000079c5 */ /* 0x001fcc0000000000 */
[----:B------:R-:W-:Y:S01]  /*356c0*/  HGMMA.64x256x16.F32.BF16 R24, R160, gdesc[UR4].tnspB, R24, gsb0 ;  /* 0x43e00004a0187df0 */ /* 0x000fe20008001818 */
        /* <DEDUP_REMOVED lines=48> */
[----:B------:R-:W-:Y:S02]  /*359d0*/  R2UR UR14, R4 ;  /* 0x00000000040e72ca */ /* 0x000fe400000e0000 */
[----:B------:R-:W-:Y:S01]  /*359e0*/  R2UR UR15, R5 ;  /* 0x00000000050f72ca */ /* 0x000fe200000e0000 */
        /* <DEDUP_REMOVED lines=391> */
[----:B------:R-:W-:Y:S01]  /*37260*/  VIADD R10, R10, 0x180 ;  /* 0x000001800a0a7836 */ /* 0x000fe20000000000 */
[----:B------:R-:W-:-:S04]  /*37270*/  R2UR UR7, R11 ;  /* 0x000000000b0772ca */ /* 0x000fc800000e0000 */
        /* <DEDUP_REMOVED lines=359> */
[----:B------:R-:W-:Y:S01]  /*388f0*/  R2UR UR25, R5 ;  /* 0x00000000051972ca */ /* 0x000fe200000e0000 */
[----:B------:R-:W-:Y:S02]  /*38900*/  WARPGROUP.DEPBAR.LE gsb0, 0x0 ;  /* 0x00008000000079c5 */ /* 0x000fe40000010000 */
[----:B------:R-:W-:Y:S01]  /*38910*/  ST.E desc[UR4][R8.64], R24 ;  /* 0x0000001808007985 */ /* 0x000fe2000c101904 */
[----:B------:R-:W-:-:S02]  /*38920*/  R2UR UR4, R4 ;  /* 0x00000000040472ca */ /* 0x000fc400000e0000 */
[----:B------:R-:W-:Y:S01]  /*38930*/  R2UR UR5, R5 ;  /* 0x00000000050572ca */ /* 0x000fe200000e0000 */
[----:B------:R-:W-:Y:S04]  /*38940*/  ST.E desc[UR6][R8.64+0x4], R25 ;  /* 0x0000041908007985 */ /* 0x000fe8000c101906 */
[----:B------:R-:W-:Y:S04]  /*38950*/  ST.E desc[UR8][R8.64+0x8], R26 ;  /* 0x0000081a08007985 */ /* 0x000fe8000c101908 */
[----:B------:R-:W-:Y:S01]  /*38960*/  ST.E desc[UR10][R8.64+0xc], R27 ;  /* 0x00000c1b08007985 */ /* 0x000fe2000c10190a */
[----:B------:R-:W-:-:S03]  /*38970*/  R2UR UR6, R4 ;  /* 0x00000000040672ca */ /* 0x000fc600000e0000 */
[----:B------:R-:W-:Y:S01]  /*38980*/  ST.E desc[UR12][R8.64+0x10], R28 ;  /* 0x0000101c08007985 */ /* 0x000fe2000c10190c */
[----:B------:R-:W-:-:S03]  /*38990*/  R2UR UR7, R5 ;  /* 0x00000000050772ca */ /* 0x000fc600000e0000 */
        /* <DEDUP_REMOVED lines=21> */
[C---:B------:R-:W-:Y:S02]  /*38af0*/  R2UR UR20, R4.reuse ;  /* 0x00000000041472ca */ /* 0x040fe400000e0000 */
[----:B------:R-:W-:Y:S01]  /*38b00*/  R2UR UR21, R5 ;  /* 0x00000000051572ca */ /* 0x000fe200000e0000 */
[----:B------:R-:W-:Y:S01]  /*38b10*/  ST.E desc[UR6][R8.64+0x30], R36 ;  /* 0x0000302408007985 */ /* 0x000fe2000c101906 */
[----:B------:R-:W-:-:S02]  /*38b20*/  R2UR UR22, R4 ;  /* 0x00000000041672ca */ /* 0x000fc400000e0000 */
[C---:B------:R-:W-:Y:S02]  /*38b30*/  R2UR UR23, R5.reuse ;  /* 0x00000000051772ca */ /* 0x040fe400000e0000 */
[C---:B------:R-:W-:Y:S02]  /*38b40*/  R2UR UR24, R4.reuse ;  /* 0x00000000041872ca */ /* 0x040fe400000e0000 */
[C---:B------:R-:W-:Y:S02]  /*38b50*/  R2UR UR25, R5.reuse ;  /* 0x00000000051972ca */ /* 0x040fe400000e0000 */
[C---:B------:R-:W-:Y:S02]  /*38b60*/  R2UR UR6, R4.reuse ;  /* 0x00000000040672ca */ /* 0x040fe400000e0000 */
[----:B------:R-:W-:Y:S01]  /*38b70*/  R2UR UR7, R5 ;  /* 0x00000000050772ca */ /* 0x000fe200000e0000 */
[----:B------:R-:W-:Y:S01]  /*38b80*/  ST.E desc[UR8][R8.64+0x34], R37 ;  /* 0x0000342508007985 */ /* 0x000fe2000c101908 */
[----:B------:R-:W-:-:S02]  /*38b90*/  R2UR UR8, R4 ;  /* 0x00000000040872ca */ /* 0x000fc400000e0000 */
[----:B------:R-:W-:Y:S01]  /*38ba0*/  R2UR UR9, R5 ;  /* 0x00000000050972ca */ /* 0x000fe200000e0000 */
        /* <DEDUP_REMOVED lines=28> */
[C---:B------:R-:W-:Y:S01]  /*38d70*/  R2UR UR21, R5.reuse ;  /* 0x00000000051572ca */ /* 0x040fe200000e0000 */
[----:B------:R-:W-:Y:S01]  /*38d80*/  ST.E desc[UR4][R8.64+0x64], R49 ;  /* 0x0000643108007985 */ /* 0x000fe2000c101904 */
[C---:B------:R-:W-:Y:S02]  /*38d90*/  R2UR UR22, R4.reuse ;  /* 0x00000000041672ca */ /* 0x040fe400000e0000 */
[C---:B------:R-:W-:Y:S01]  /*38da0*/  R2UR UR23, R5.reuse ;  /* 0x00000000051772ca */ /* 0x040fe200000e0000 */
[----:B------:R-:W-:Y:S01]  /*38db0*/  ST.E desc[UR6][R8.64+0x68], R50 ;  /* 0x0000683208007985 */ /* 0x000fe2000c101906 */
[C---:B------:R-:W-:Y:S02]  /*38dc0*/  R2UR UR24, R4.reuse ;  /* 0x00000000041872ca */ /* 0x040fe400000e0000 */
[----:B------:R-:W-:Y:S02]  /*38dd0*/  R2UR UR25, R5 ;  /* 0x00000000051972ca */ /* 0x000fe400000e0000 */
[----:B------:R-:W-:-:S02]  /*38de0*/  R2UR UR4, R4 ;  /* 0x00000000040472ca */ /* 0x000fc400000e0000 */
[C---:B------:R-:W-:Y:S02]  /*38df0*/  R2UR UR5, R5.reuse ;  /* 0x00000000050572ca */ /* 0x040fe400000e0000 */
[C---:B------:R-:W-:Y:S02]  /*38e00*/  R2UR UR6, R4.reuse ;  /* 0x00000000040672ca */ /* 0x040fe400000e0000 */
        /* <DEDUP_REMOVED lines=9> */
[----:B------:R-:W-:Y:S04]  /*38ea0*/  ST.E desc[UR20][R8.64+0x84], R57 ;  /* 0x0000843908007985 */ /* 0x000fe8000c101914 */
[----:B------:R-:W-:Y:S04]  /*38eb0*/  ST.E desc[UR22][R8.64+0x88], R58 ;  /* 0x0000883a08007985 */ /* 0x000fe8000c101916 */
[----:B------:R-:W-:Y:S01]  /*38ec0*/  ST.E desc[UR24][R8.64+0x8c], R59 ;  /* 0x00008c3b08007985 */ /* 0x000fe2000c101918 */
[----:B------:R-:W-:-:S03]  /*38ed0*/  R2UR UR10, R4 ;  /* 0x00000000040a72ca */ /* 0x000fc600000e0000 */
[----:B------:R-:W-:Y:S01]  /*38ee0*/  ST.E desc[UR4][R8.64+0x90], R60 ;  /* 0x0000903c08007985 */ /* 0x000fe2000c101904 */
[C---:B------:R-:W-:Y:S02]  /*38ef0*/  R2UR UR4, R4.reuse ;  /* 0x00000000040472ca */ /* 0x040fe400000e0000 */
[C---:B------:R-:W-:Y:S01]  /*38f00*/  R2UR UR5, R5.reuse ;  /* 0x00000000050572ca */ /* 0x040fe200000e0000 */
[----:B------:R-:W-:Y:S01]  /*38f10*/  ST.E desc[UR6][R8.64+0x94], R61 ;  /* 0x0000943d08007985 */ /* 0x000fe2000c101906 */
        /* <DEDUP_REMOVED lines=267> */
[----:B------:R-:W2:Y:S01]  /*39fd0*/  LD.E R21, desc[UR28][R8.64+0x1fc] ;  /* 0x0001fc1c08157980 */ /* 0x000ea2000c101900 */
[----:B------:R-:W-:-:S02]  /*39fe0*/  R2UR UR6, R4 ;  /* 0x00000000040672ca */ /* 0x000fc400000e0000 */
[C---:B------:R-:W-:Y:S02]  /*39ff0*/  R2UR UR7, R5.reuse ;  /* 0x00000000050772ca */ /* 0x040fe400000e0000 */
[----:B------:R-:W-:Y:S02]  /*3a000*/  R2UR UR4, R4 ;  /* 0x00000000040472ca */ /* 0x000fe400000e0000 */
[----:B------:R-:W-:-:S09]  /*3a010*/  R2UR UR5, R5 ;  /* 0x00000000050572ca */ /* 0x000fd200000e0000 */
[----:B--2---:R0:W-:Y:S04]  /*3a020*/  ST.E desc[UR6][R8.64+0x1fc], R21 ;  /* 0x0001fc1508007985 */ /* 0x0041e8000c101906 */
[----:B------:R-:W2:Y:S01]  /*3a030*/  LD.E R11, desc[UR4][R8.64] ;  /* 0x00000004080b7980 */ /* 0x000ea2000c101900 */
[C---:B------:R-:W-:Y:S02]  /*3a040*/  R2UR UR4, R4.reuse ;  /* 0x00000000040472ca */ /* 0x040fe400000e0000 */
        /* <DEDUP_REMOVED lines=10> */
[----:B------:R-:W3:Y:S01]  /*3a0f0*/  LD.E R15, desc[UR6][R8.64+0x8] ;  /* 0x00000806080f7980 */ /* 0x000ee2000c101900 */
[C---:B------:R-:W-:Y:S02]  /*3a100*/  R2UR UR4, R4.reuse ;  /* 0x00000000040472ca */ /* 0x040fe400000e0000 */
[C---:B------:R-:W-:Y:S02]  /*3a110*/  R2UR UR5, R5.reuse ;  /* 0x00000000050572ca */ /* 0x040fe400000e0000 */
[----:B------:R-:W-:Y:S02]  /*3a120*/  R2UR UR6, R4 ;  /* 0x00000000040672ca */ /* 0x000fe400000e0000 */
[----:B------:R-:W-:-:S09]  /*3a130*/  R2UR UR7, R5 ;  /* 0x00000000050772ca */ /* 0x000fd200000e0000 */
[----:B---3--:R3:W-:Y:S04]  /*3a140*/  ST.E desc[UR4][R8.64+0x8], R15 ;  /* 0x0000080f08007985 */ /* 0x0087e8000c101904 */
[----:B0-----:R-:W4:Y:S01]  /*3a150*/  LD.E R21, desc[UR6][R8.64+0xc] ;  /* 0x00000c0608157980 */ /* 0x001f22000c101900 */
[C---:B------:R-:W-:Y:S02]  /*3a160*/  R2UR UR4, R4.reuse ;  /* 0x00000000040472ca */ /* 0x040fe400000e0000 */
[C---:B------:R-:W-:Y:S02]  /*3a170*/  R2UR UR5, R5.reuse ;  /* 0x00000000050572ca */ /* 0x040fe400000e0000 */
[----:B------:R-:W-:Y:S02]  /*3a180*/  R2UR UR6, R4 ;  /* 0x00000000040672ca */ /* 0x000fe400000e0000 */
[----:B------:R-:W-:-:S09]  /*3a190*/  R2UR UR7, R5 ;  /* 0x00000000050772ca */ /* 0x000fd200000e0000 */
[----:B----4-:R0:W-:Y:S04]  /*3a1a0*/  ST.E desc[UR4][R8.64+0xc], R21 ;  /* 0x00000c1508007985 */ /* 0x0101e8000c101904 */
[----:B-1----:R-:W4:Y:S01]  /*3a1b0*/  LD.E R11, desc[UR6][R8.64+0x10] ;  /* 0x00001006080b7980 */ /* 0x002f22000c101900 */
[C---:B------:R-:W-:Y:S02]  /*3a1c0*/  R2UR UR4, R4.reuse ;  /* 0x00000000040472ca */ /* 0x040fe400000e0000 */
[C---:B------:R-:W-:Y:S02]  /*3a1d0*/  R2UR UR5, R5.reuse ;  /* 0x00000000050572ca */ /* 0x040fe400000e0000 */
[----:B------:R-:W-:Y:S02]  /*3a1e0*/  R2UR UR6, R4 ;  /* 0x00000000040672ca */ /* 0x000fe400000e0000 */
[----:B------:R-:W-:-:S09]  /*3a1f0*/  R2UR UR7, R5 ;  /* 0x00000000050772ca */ /* 0x000fd200000e0000 */
[----:B----4-:R1:W-:Y:S04]  /*3a200*/  ST.E desc[UR4][R8.64+0x10], R11 ;  /* 0x0000100b08007985 */ /* 0x0103e8000c101904 */
[----:B--2---:R-:W2:Y:S01]  /*3a210*/  LD.E R13, desc[UR6][R8.64+0x14] ;  /* 0x00001406080d7980 */ /* 0x004ea2000c101900 */
[C---:B------:R-:W-:Y:S02]  /*3a220*/  R2UR UR4, R4.reuse ;  /* 0x00000000040472ca */ /* 0x040fe400000e0000 */
[C---:B------:R-:W-:Y:S02]  /*3a230*/  R2UR UR5, R5.reuse ;  /* 0x00000000050572ca */ /* 0x040fe400000e0000 */
[----:B------:R-:W-:Y:S02]  /*3a240*/  R2UR UR6, R4 ;  /* 0x00000000040672ca */ /* 0x000fe400000e0000 */
[----:B------:R-:W-:-:S09]  /*3a250*/  R2UR UR7, R5 ;  /* 0x00000000050772ca */ /* 0x000fd200000e0000 */
[----:B--2---:R2:W-:Y:S04]  /*3a260*/  ST.E desc[UR4][R8.64+0x14], R13 ;  /* 0x0000140d08007985 */ /* 0x0045e8000c101904 */
[----:B---3--:R-:W3:Y:S01]  /*3a270*/  LD.E R15, desc[UR6][R8.64+0x18] ;  /* 0x00001806080f7980 */ /* 0x008ee2000c101900 */
        /* <DEDUP_REMOVED lines=694> */
[----:B--2---:R-:W-:Y:S04]  /*3cde0*/  ST.E desc[UR4][R8.64+0x1e4], R13 ;  /* 0x0001e40d08007985 */ /* 0x004fe8000c101904 */
[----:B---3--:R-:W2:Y:S01]  /*3cdf0*/  LD.E R15, desc[UR6][R8.64+0x1e8] ;  /* 0x0001e806080f7980 */ /* 0x008ea2000c101900 */
[C---:B------:R-:W-:Y:S02]  /*3ce00*/  R2UR UR4, R4.reuse ;  /* 0x00000000040472ca */ /* 0x040fe400000e0000 */
[C---:B------:R-:W-:Y:S02]  /*3ce10*/  R2UR UR5, R5.reuse ;  /* 0x00000000050572ca */ /* 0x040fe400000e0000 */
[----:B------:R-:W-:Y:S02]  /*3ce20*/  R2UR UR6, R4 ;  /* 0x00000000040672ca */ /* 0x000fe400000e0000 */
[----:B------:R-:W-:-:S09]  /*3ce30*/  R2UR UR7, R5 ;  /* 0x00000000050772ca */ /* 0x000fd200000e0000 */
[----:B--2---:R2:W-:Y:S04]  /*3ce40*/  ST.E desc[UR4][R8.64+0x1e8], R15 ;  /* 0x0001e80f08007985 */ /* 0x0045e8000c101904 */
[----:B0-----:R-:W3:Y:S01]  /*3ce50*/  LD.E R21, desc[UR6][R8.64+0x1ec] ;  /* 0x0001ec0608157980 */ /* 0x001ee2000c101900 */
[C---:B------:R-:W-:Y:S02]  /*3ce60*/  R2UR UR4, R4.reuse ;  /* 0x00000000040472ca */ /* 0x040fe400000e0000 */
[C---:B------:R-:W-:Y:S02]  /*3ce70*/  R2UR UR5, R5.reuse ;  /* 0x00000000050572ca */ /* 0x040fe400000e0000 */
[----:B------:R-:W-:Y:S02]  /*3ce80*/  R2UR UR6, R4 ;  /* 0x00000000040672ca */ /* 0x000fe400000e0000 */
[----:B------:R-:W-:-:S09]  /*3ce90*/  R2UR UR7, R5 ;  /* 0x00000000050772ca */ /* 0x000fd200000e0000 */
[----:B---3--:R-:W-:Y:S04]  /*3cea0*/  ST.E desc[UR4][R8.64+0x1ec], R21 ;  /* 0x0001ec1508007985 */ /* 0x008fe8000c101904 */
[----:B-1----:R-:W3:Y:S01]  /*3ceb0*/  LD.E R11, desc[UR6][R8.64+0x1f0] ;  /* 0x0001f006080b7980 */ /* 0x002ee2000c101900 */
[C---:B------:R-:W-:Y:S02]  /*3cec0*/  R2UR UR4, R4.reuse ;  /* 0x00000000040472ca */ /* 0x040fe400000e0000 */
[C---:B------:R-:W-:Y:S02]  /*3ced0*/  R2UR UR5, R5.reuse ;  /* 0x00000000050572ca */ /* 0x040fe400000e0000 */
[----:B------:R-:W-:Y:S02]  /*3cee0*/  R2UR UR6, R4 ;  /* 0x00000000040672ca */ /* 0x000fe400000e0000 */
[----:B------:R-:W-:-:S09]  /*3cef0*/  R2UR UR7, R5 ;  /* 0x00000000050772ca */ /* 0x000fd200000e0000 */
[----:B---3--:R0:W-:Y:S04]  /*3cf00*/  ST.E desc[UR4][R8.64+0x1f0], R11 ;  /* 0x0001f00b08007985 */ /* 0x0081e8000c101904 */
[----:B------:R-:W3:Y:S01]  /*3cf10*/  LD.E R25, desc[UR6][R8.64+0x1f4] ;  /* 0x0001f40608197980 */ /* 0x000ee2000c101900 */
[C---:B------:R-:W-:Y:S02]  /*3cf20*/  R2UR UR4, R4.reuse ;  /* 0x00000000040472ca */ /* 0x040fe400000e0000 */
[C---:B------:R-:W-:Y:S02]  /*3cf30*/  R2UR UR5, R5.reuse ;  /* 0x00000000050572ca */ /* 0x040fe400000e0000 */
[----:B------:R-:W-:Y:S02]  /*3cf40*/  R2UR UR6, R4 ;  /* 0x00000000040672ca */ /* 0x000fe400000e0000 */
[----:B------:R-:W-:-:S09]  /*3cf50*/  R2UR UR7, R5 ;  /* 0x00000000050772ca */ /* 0x000fd200000e0000 */
[----:B---3--:R1:W-:Y:S04]  /*3cf60*/  ST.E desc[UR4][R8.64+0x1f4], R25 ;  /* 0x0001f41908007985 */ /* 0x0083e8000c101904 */
[----:B--2---:R-:W2:Y:S01]  /*3cf70*/  LD.E R15, desc[UR6][R8.64+0x1f8] ;  /* 0x0001f806080f7980 */ /* 0x004ea2000c101900 */
[----:B------:R-:W-:Y:S02]  /*3cf80*/  R2UR UR4, R4 ;  /* 0x00000000040472ca */ /* 0x000fe400000e0000 */
[----:B------:R-:W-:-:S13]  /*3cf90*/  R2UR UR5, R5 ;  /* 0x00000000050572ca */ /* 0x000fda00000e0000 */
[----:B--2---:R1:W-:Y:S01]  /*3cfa0*/  ST.E desc[UR4][R8.64+0x1f8], R15 ;  /* 0x0001f80f08007985 */ /* 0x0043e2000c101904 */
[----:B------:R-:W-:Y:S01]  /*3cfb0*/  @!PT LDS RZ, [RZ] ;  /* 0x00000000fffff984 */ /* 0x000fe20000000800 */
[----:B------:R-:W-:Y:S01]  /*3cfc0*/  @!PT LDS RZ, [RZ] ;  /* 0x00000000fffff984 */ /* 0x000fe20000000800 */
[----:B------:R-:W-:Y:S01]  /*3cfd0*/  @!PT LDS RZ, [RZ] ;  /* 0x00000000fffff984 */ /* 0x000fe20000000800 */
[----:B------:R-:W-:Y:S01]  /*3cfe0*/  @!PT LDS RZ, [RZ] ;  /* 0x00000000fffff984 */ /* 0x000fe20000000800 */
[----:B------:R2:W-:Y:S06]  /*3cff0*/  MEMBAR.ALL.CTA ;  /* 0x0000000000007992 */ /* 0x0005ec0000008000 */
[----:B--2---:R-:W2:Y:S02]  /*3d000*/  FENCE.VIEW.ASYNC.S ;  /* 0x00000000000073c6 */ /* 0x004ea40000000000 */
[----:B--2---:R-:W-:Y:S02]  /*3d010*/  NOP ;  /* 0x0000000000007918 */ /* 0x004fe40000000000 */
[----:B------:R-:W2:Y:S01]  /*3d020*/  LDL.64 R12, [R7+0x40] ;  /* 0x00004000070c7983 */ /* 0x000ea20000100a00 */
[----:B------:R-:W-:-:S02]  /*3d030*/  R2UR UR4, R4 ;  /* 0x00000000040472ca */ /* 0x000fc400000e0000 */
[----:B------:R-:W-:Y:S01]  /*3d040*/  R2UR UR5, R5 ;  /* 0x00000000050572ca */ /* 0x000fe200000e0000 */
[----:B------:R-:W-:Y:S06]  /*3d050*/  BAR.ARV 0xe, 0x100 ;  /* 0x0384000000007b1d */ /* 0x000fec0000002000 */
[----:B0-----:R-:W3:Y:S06]  /*3d060*/  LDL.64 R10, [R7] ;  /* 0x00000000070a7983 */ /* 0x001eec0000100a00 */
[----:B--2---:R-:W2:Y:S01]  /*3d070*/  LD.E R14, desc[UR4][R12.64] ;  /* 0x000000040c0e7980 */ /* 0x004ea2000c101900 */
[----:B------:R-:W-:-:S02]  /*3d080*/  R2UR UR4, R4 ;  /* 0x00000000040472ca */ /* 0x000fc400000e0000 */
[----:B------:R-:W-:Y:S01]  /*3d090*/  R2UR UR5, R5 ;  /* 0x00000000050572ca */ /* 0x000fe200000e0000 */
[----:B------:R-:W-:-:S12]  /*3d0a0*/  BSSY B2, `(.L_x_5411) ;  /* 0x0000006000027945 */ /* 0x000fd80003800000 */
[----:B---3--:R1:W5:Y:S01]  /*3d0b0*/  LD.E R10, desc[UR4][R10.64] ;  /* 0x000000040a0a7980 */ /* 0x008362000c101900 */
[----:B--2---:R-:W-:-:S04]  /*3d0c0*/  LOP3.LUT R14, R14, 0x1, RZ, 0xfc, !PT ;  /* 0x000000010e0e7812 */ /* 0x004fc800078efcff */
[----:B------:R-:W-:-:S13]  /*3d0d0*/  ISETP.NE.AND P0, PT, R14, 0x3, PT ;  /* 0x000000030e00780c */ /* 0x000fda0003f05270 */
[----:B-1----:R-:W-:Y:S05]  /*3d0e0*/  @!P0 BRA `(.L_x_5412) ;  /* 0x0000000000048947 */ /* 0x002fea0003800000 */
[----:B------:R-:W-:Y:S01]  /*3d0f0*/  BPT.TRAP 0x1 ;  /* 0x000000040000795c */ /* 0x000fe20000300000 */
.L_x_5412:
[----:B------:R-:W-:Y:S05]  /*3d100*/  BSYNC B2 ;  /* 0x0000000000027941 */ /* 0x000fea0003800000 */
.L_x_5411:
        /* <DEDUP_REMOVED lines=9> */
[----:B------:R0:W-:Y:S02]  /*3d1a0*/  SYNCS.ARRIVE.TRANS64.RED.A1T0 RZ, [R7+URZ], RZ ;  /* 0x000000ff07ff79a7 */ /* 0x0001e4000810043f */
[----:B0-----:R-:W-:-:S04]  /*3d1b0*/  IMAD.MOV.U32 R7, RZ, RZ, 0x0 ;  /* 0x00000000ff077424 */ /* 0x001fc800078e00ff */
[----:B------:R-:W-:Y:S05]  /*3d1c0*/  RET.REL.NODEC R6 `(_ZN7cutlass13device_kernelIN5flash11enable_sm90INS1_16FlashAttnFwdSm90INS1_25CollectiveMainloopFwdSm90ILi2EN4cute5tupleIJNS5_1CILi1EEES8_S8_EEENS6_IJNS7_ILi64EEESA_SA_EEELi512ENS_10bfloat16_tEfNS_4arch4Sm90ELb0ELb1ELb0ELb0ELb1ELb0ELb1ELb0ELb0ELb1ELb1ELb0EEENS1_21CollectiveEpilogueFwdINS6_IJSA_NS7_ILi512EEESA_EEES9_SC_SE_Li256ELb0ELb1ELb1ELb0EEENS1_19SingleTileSchedulerILb0ELb1ELb1ELi64EEEEEEEEEvNT_6ParamsE) ;  /* 0xfffffc2c068c7950 */ /* 0x000fea0003c3ffff */
.L_x_5383:
[----:B0-----:R0:W1:Y:S02]  /*3d1d0*/  SYNCS.PHASECHK.TRANS64.TRYWAIT P0, [R11+URZ], R20 ;  /* 0x000000140b0075a7 */ /* 0x001064000800017f */
[----:B-1----:R-:W-:Y:S05]  /*3d1e0*/  @!P0 NANOSLEEP.SYNCS 0x989680 ;  /* 0x009896800000895d */ /* 0x002fea0003900000 */
[----:B------:R-:W1:Y:S02]  /*3d1f0*/  @!P0 SYNCS.PHASECHK.TRANS64 P0, [R11+URZ], R20 ;  /* 0x000000140b0085a7 */ /* 0x000e64000800007f */
[----:B-1----:R-:W-:Y:S05]  /*3d200*/  @!P0 BRA `(.L_x_5383) ;  /* 0xfffffffc00f08947 */ /* 0x002fea000383ffff */
[----:B------:R-:W-:Y:S05]  /*3d210*/  BRA `(.L_x_5382) ;  /* 0xfffffee800c47947 */ /* 0x000fea000383ffff */
.L_x_5390:
[----:B0-----:R0:W1:Y:S02]  /*3d220*/  SYNCS.PHASECHK.TRANS64.TRYWAIT P0, [R20+URZ], R21 ;  /* 0x00000015140075a7 */ /* 0x001064000800017f */
[----:B-1----:R-:W-:Y:S05]  /*3d230*/  @!P0 NANOSLEEP.SYNCS 0x989680 ;  /* 0x009896800000895d */ /* 0x002fea0003900000 */
[----:B------:R-:W1:Y:S02]  /*3d240*/  @!P0 SYNCS.PHASECHK.TRANS64 P0, [R20+URZ], R21 ;  /* 0x00000015140085a7 */ /* 0x000e64000800007f */
[----:B-1----:R-:W-:Y:S05]  /*3d250*/  @!P0 BRA `(.L_x_5390) ;  /* 0xfffffffc00f08947 */ /* 0x002fea000383ffff */
[----:B------:R-:W-:Y:S05]  /*3d260*/  BRA `(.L_x_5389) ;  /* 0xfffffef000987947 */ /* 0x000fea000383ffff */
.L_x_5413:
        /* <DEDUP_REMOVED lines=9> */
.L_x_15647:


//--------------------- .text._ZN7cutlass13device_kernelIN5flash11enable_sm90INS1_16FlashAttnFwdSm90INS1_25CollectiveMainloopFwdSm90ILi2EN4cute5tupleIJNS5_1CILi1EEES8_S8_EEENS6_IJNS7_ILi64EEESA_SA_EEELi512ENS_10bfloat16_tEfNS_4arch4Sm90ELb0ELb1ELb0ELb1ELb1ELb0ELb0ELb0ELb0ELb1ELb1ELb0EEENS1_21CollectiveEpilogueFwdINS6_IJSA_NS7_ILi512EEESA_EEES9_SC_SE_Li256ELb1ELb1ELb1ELb0EEENS1_36VarlenDynamicPersistentTileSchedulerILi64ELi64ELi256ELi128ELb1ELb1ELb1ELb1ELb0ELb1EEEEEEEEEvNT_6ParamsE --------------------------
	.section	.text._ZN7cutlass13device_kernelIN5flash11enable_sm90INS1_16FlashAttnFwdSm90INS1_25CollectiveMainloopFwdSm90ILi2EN4cute5tupleIJNS5_1CILi1EEES8_S8_EEENS6_IJNS7_ILi64EEESA_SA_EEELi512ENS_10bfloat16_tEfNS_4arch4Sm90ELb0ELb1ELb0ELb1ELb1ELb0ELb0ELb0ELb0ELb1ELb1ELb0EEENS1_21CollectiveEpilogueFwdINS6_IJSA_NS7_ILi512EEESA_EEES9_SC_SE_Li256ELb1ELb1ELb1ELb0EEENS1_36VarlenDynamicPersistentTileSchedulerILi64ELi64ELi256ELi128ELb1ELb1ELb1ELb1ELb0ELb1EEEEEEEEEvNT_6ParamsE,"ax",@progbits
	.align	128
.text._ZN7cutlass13device_kernelIN5flash11enable_sm90INS1_16FlashAttnFwdSm90INS1_25CollectiveMainloopFwdSm90ILi2EN4cute5tupleIJNS5_1CILi1EEES8_S8_EEENS6_IJNS7_ILi64EEESA_SA_EEELi512ENS_10bfloat16_tEfNS_4arch4Sm90ELb0ELb1ELb0ELb1ELb1ELb0ELb0ELb0ELb0ELb1ELb1ELb0EEENS1_21CollectiveEpilogueFwdINS6_IJSA_NS7_ILi512EEESA_EEES9_SC_SE_Li256ELb1ELb1ELb1ELb0EEENS1_36VarlenDynamicPersistentTileSchedulerILi64ELi64ELi256ELi128ELb1ELb1ELb1ELb1ELb0ELb1EEEEEEEEEvNT_6ParamsE:
        .type           _ZN7cutlass13device_kernelIN5flash11enable_sm90INS1_16FlashAttnFwdSm90INS1_25CollectiveMainloopFwdSm90ILi2EN4cute5tupleIJNS5_1CILi1EEES8_S8_EEENS6_IJNS7_ILi64EEESA_SA_EEELi512ENS_10bfloat16_tEfNS_4arch4Sm90ELb0ELb1ELb0ELb1ELb1ELb0ELb0ELb0ELb0ELb1ELb1ELb0EEENS1_21CollectiveEpilogueFwdINS6_IJSA_NS7_ILi512EEESA_EEES9_SC_SE_Li256ELb1ELb1ELb1ELb0EEENS1_36VarlenDynamicPersistentTileSchedulerILi64ELi64ELi256ELi128ELb1ELb1ELb1ELb1ELb0ELb1EEEEEEEEEvNT_6ParamsE,@function
        .size           _ZN7cutlass13device_kernelIN5flash11enable_sm90INS1_16FlashAttnFwdSm90INS1_25CollectiveMainloopFwdSm90ILi2EN4cute5tupleIJNS5_1CILi1EEES8_S8_EEENS6_IJNS7_ILi64EEESA_SA_EEELi512ENS_10bfloat16_tEfNS_4arch4Sm90ELb0ELb1ELb0ELb1ELb1ELb0ELb0ELb0ELb0ELb1ELb1ELb0EEENS1_21CollectiveEpilogueFwdINS6_IJSA_NS7_ILi512EEESA_EEES9_SC_SE_Li256ELb1ELb1ELb1ELb0EEENS1_36VarlenDynamicPersistentTileSchedulerILi64ELi64ELi256ELi128ELb1ELb1ELb1ELb1ELb0ELb1EEEEEEEEEvNT_6ParamsE,(.L_x_15649 - _ZN7cutlass13device_kernelIN5flash11enable_sm90INS1_16FlashAttnFwdSm90INS1_25CollectiveMainloopFwdSm90ILi2EN4cute5tupleIJNS5_1CILi1EEES8_S8_EEENS6_IJNS7_ILi64EEESA_SA_EEELi512ENS_10bfloat16_tEfNS_4arch4Sm90ELb0ELb1ELb0ELb1ELb1ELb0ELb0ELb0ELb0ELb1ELb1ELb0EEENS1_21CollectiveEpilogueFwdINS6_IJSA_NS7_ILi512EEESA_EEES9_SC_SE_Li256ELb1ELb1ELb1ELb0EEENS1_36VarlenDynamicPersistentTileSchedulerILi64ELi64ELi256ELi128ELb1ELb1ELb1ELb1ELb0ELb1EEEEEEEEEvNT_6ParamsE)
        .other          _ZN7cutlass13device_kernelIN5flash11enable_sm90INS1_16FlashAttnFwdSm90INS1_25CollectiveMainloopFwdSm90ILi2EN4cute5tupleIJNS5_1CILi1EEES8_S8_EEENS6_IJNS7_ILi64EEESA_SA_EEELi512ENS_10bfloat16_tEfNS_4arch4Sm90ELb0ELb1ELb0ELb1ELb1ELb0ELb0ELb0ELb0ELb1ELb1ELb0EEENS1_21CollectiveEpilogueFwdINS6_IJSA_NS7_ILi512EEESA_EEES9_SC_SE_Li256ELb1ELb1ELb1ELb0EEENS1_36VarlenDynamicPersistentTileSchedulerILi64ELi64ELi256ELi128ELb1ELb1ELb1ELb1ELb0ELb1EEEEEEEEEvNT_6ParamsE,@"STO_CUDA_ENTRY STV_DEFAULT"
_ZN7cutlass13device_kernelIN5flash11enable_sm90INS1_16FlashAttnFwdSm90INS1_25CollectiveMainloopFwdSm90ILi2EN4cute5tupleIJNS5_1CILi1EEES8_S8_EEENS6_IJNS7_ILi64EEESA_SA_EEELi512ENS_10bfloat16_tEfNS_4arch4Sm90ELb0ELb1ELb0ELb1ELb1ELb0ELb0ELb0ELb0ELb1ELb1ELb0EEENS1_21CollectiveEpilogueFwdINS6_IJSA_NS7_ILi512EEESA_EEES9_SC_SE_Li256ELb1ELb1ELb1ELb0EEENS1_36VarlenDynamicPersistentTileSchedulerILi64ELi64ELi256ELi128ELb1ELb1ELb1ELb1ELb0ELb1EEEEEEEEEvNT_6ParamsE:
        /* <DEDUP_REMOVED lines=41> */
.L_x_5414:
        /* <DEDUP_REMOVED lines=22> */
.L_x_5415:
        /* <DEDUP_REMOVED lines=18> */
.L_x_5416:
        /* <DEDUP_REMOVED lines=22> */
.L_x_5417:
        /* <DEDUP_REMOVED lines=23> */
.L_x_5418:
        /* <DEDUP_REMOVED lines=8> */
.L_x_5420:
        /* <DEDUP_REMOVED lines=30> */
[CC--:B------:R-:W-:Y:S02]  /*0a40*/  LEA.HI R6, R3.reuse, R0.reuse, RZ, 0x2 ;  /* 0x0000000003067211 */ /* 0x0c0fe400078f10ff */
[----:B------:R-:W-:Y:S02]  /*0a50*/  LEA.HI R223, R3, R0, RZ, 0x3 ;  /* 0x0000000003df7211 */ /* 0x000fe400078f18ff */
[----:B------:R-:W-:Y:S02]  /*0a60*/  SHF.R.S32.HI R7, RZ, 0x4, R2 ;  /* 0x00000004ff077819 */ /* 0x000fe40000011402 */
[----:B------:R-:W-:Y:S02]  /*0a70*/  LOP3.LUT R3, R2, 0xfffffff0, RZ, 0xc0, !PT ;  /* 0xfffffff002037812 */ /* 0x000fe400078ec0ff */
[----:B------:R-:W-:-:S02]  /*0a80*/  SHF.R.S32.HI R5, RZ, 0x5, R4 ;  /* 0x00000005ff057819 */ /* 0x000fc40000011404 */
[----:B------:R-:W-:Y:S01]  /*0a90*/  SHF.R.S32.HI R4, RZ, 0x1f, R4 ;  /* 0x0000001fff047819 */ /* 0x000fe20000011404 */
[----:B------:R-:W-:Y:S01]  /*0aa0*/  IMAD.IADD R3, R0, 0x1, -R3 ;  /* 0x0000000100037824 */ /* 0x000fe200078e0a03 */
[----:B------:R-:W-:Y:S02]  /*0ab0*/  LOP3.LUT R13, R6, 0xfffffffc, RZ, 0xc0, !PT ;  /* 0xfffffffc060d7812 */ /* 0x000fe400078ec0ff */
[----:B------:R-:W-:Y:S02]  /*0ac0*/  LOP3.LUT R11, R9, 0xffffff80, RZ, 0xc0, !PT ;  /* 0xffffff80090b7812 */ /* 0x000fe400078ec0ff */
[----:B------:R-:W-:Y:S01]  /*0ad0*/  LOP3.LUT R191, R223, 0xfffffff8, RZ, 0xc0, !PT ;  /* 0xfffffff8dfbf7812 */ /* 0x000fe200078ec0ff */
[----:B------:R-:W-:Y:S01]  /*0ae0*/  IMAD.IADD R13, R0, 0x1, -R13 ;  /* 0x00000001000d7824 */ /* 0x000fe200078e0a0d */
[----:B------:R-:W-:Y:S01]  /*0af0*/  LEA.HI R2, R2, R7, RZ, 0x1 ;  /* 0x0000000702027211 */ /* 0x000fe200078f08ff */
[----:B------:R-:W-:Y:S01]  /*0b00*/  IMAD.IADD R11, R0, 0x1, -R11 ;  /* 0x00000001000b7824 */ /* 0x000fe200078e0a0b */
[----:B------:R-:W-:Y:S01]  /*0b10*/  LEA.HI R4, R4, R5, RZ, 0x2 ;  /* 0x0000000504047211 */ /* 0x000fe200078f10ff */
[----:B------:R-:W-:Y:S01]  /*0b20*/  IMAD.IADD R191, R0, 0x1, -R191 ;  /* 0x0000000100bf7824 */ /* 0x000fe200078e0abf */
[----:B------:R-:W-:-:S02]  /*0b30*/  LOP3.LUT R2, R2, 0x1ffffffe, RZ, 0xc0, !PT ;  /* 0x1ffffffe02027812 */ /* 0x000fc400078ec0ff */
[----:B------:R-:W-:Y:S01]  /*0b40*/  SHF.R.S32.HI R224, RZ, 0x7, R9 ;  /* 0x00000007ffe07819 */ /* 0x000fe20000011409 */
[----:B------:R-:W-:Y:S01]  /*0b50*/  IMAD.SHL.U32 R19, R191, 0x8, RZ ;  /* 0x00000008bf137824 */ /* 0x000fe200078e00ff */
[--C-:B------:R-:W-:Y:S01]  /*0b60*/  SHF.R.S32.HI R0, RZ, 0x1f, R3.reuse ;  /* 0x0000001fff007819 */ /* 0x100fe20000011403 */
[----:B------:R-:W-:Y:S01]  /*0b70*/  IMAD.IADD R2, R7, 0x1, -R2 ;  /* 0x0000000107027824 */ /* 0x000fe200078e0a02 */
[----:B------:R-:W-:Y:S01]  /*0b80*/  LOP3.LUT R4, R4, 0x3ffffc, RZ, 0xc0, !PT ;  /* 0x003ffffc04047812 */ /* 0x000fe200078ec0ff */
[----:B------:R-:W-:Y:S01]  /*0b90*/  IMAD R15, R224, 0x100, R3 ;  /* 0x00000100e00f7824 */ /* 0x000fe200078e0203 */
[----:B------:R-:W-:Y:S01]  /*0ba0*/  LEA.HI R7, R13, R13, RZ, 0x1 ;  /* 0x0000000d0d077211 */ /* 0x000fe200078f08ff */
[----:B------:R-:W-:Y:S01]  /*0bb0*/  IMAD.SHL.U32 R2, R2, 0x8, RZ ;  /* 0x0000000802027824 */ /* 0x000fe200078e00ff */
[----:B------:R-:W-:Y:S01]  /*0bc0*/  LEA.HI R6, R0, R3, RZ, 0x3 ;  /* 0x0000000300067211 */ /* 0x000fe200078f18ff */
[----:B------:R-:W-:Y:S01]  /*0bd0*/  IMAD.IADD R4, R5, 0x1, -R4 ;  /* 0x0000000105047824 */ /* 0x000fe200078e0a04 */
[----:B------:R-:W-:-:S02]  /*0be0*/  SHF.R.S32.HI R0, RZ, 0x1f, R11 ;  /* 0x0000001fff007819 */ /* 0x000fc4000001140b */
[----:B------:R-:W-:Y:S01]  /*0bf0*/  LOP3.LUT R10, R7, 0x1ffffffe, RZ, 0xc0, !PT ;  /* 0x1ffffffe070a7812 */ /* 0x000fe200078ec0ff */
[----:B------:R-:W-:Y:S01]  /*0c00*/  IMAD R15, R4, 0x10, R15 ;  /* 0x00000010040f7824 */ /* 0x000fe200078e020f */
[C---:B------:R-:W-:Y:S01]  /*0c10*/  LOP3.LUT R8, R6.reuse, 0xfffffff8, RZ, 0xc0, !PT ;  /* 0xfffffff806087812 */ /* 0x040fe200078ec0ff */
[----:B------:R-:W-:Y:S01]  /*0c20*/  IMAD.SHL.U32 R7, R6, 0x40, RZ ;  /* 0x0000004006077824 */ /* 0x000fe200078e00ff */
[----:B------:R-:W-:Y:S01]  /*0c30*/  LEA.HI R4, R0, R11, RZ, 0x2 ;  /* 0x0000000b00047211 */ /* 0x000fe200078f10ff */
[----:B------:R-:W-:Y:S01]  /*0c40*/  IMAD.IADD R190, R13, 0x1, -R10 ;  /* 0x000000010dbe7824 */ /* 0x000fe200078e0a0a */
[----:B------:R-:W-:Y:S01]  /*0c50*/  LEA.HI R9, R9, R224, RZ, 0x1 ;  /* 0x000000e009097211 */ /* 0x000fe200078f08ff */
[----:B------:R-:W-:Y:S01]  /*0c60*/  IMAD.IADD R8, R3, 0x1, -R8 ;  /* 0x0000000103087824 */ /* 0x000fe200078e0a08 */
[--C-:B------:R-:W-:Y:S02]  /*0c70*/  SHF.R.S32.HI R3, RZ, 0x2, R4.reuse ;  /* 0x00000002ff037819 */ /* 0x100fe40000011404 */
[----:B------:R-:W-:-:S02]  /*0c80*/  SHF.R.S32.HI R6, RZ, 0x1f, R4 ;  /* 0x0000001fff067819 */ /* 0x000fc40000011404 */
[----:B------:R-:W-:Y:S02]  /*0c90*/  LOP3.LUT R10, R4, 0x7ffffffc, RZ, 0xc0, !PT ;  /* 0x7ffffffc040a7812 */ /* 0x000fe400078ec0ff */
[----:B------:R-:W-:Y:S02]  /*0ca0*/  LOP3.LUT R4, R7, 0x7ffffe00, RZ, 0xc0, !PT ;  /* 0x7ffffe0007047812 */ /* 0x000fe400078ec0ff */
[----:B------:R-:W-:Y:S01]  /*0cb0*/  LEA.HI R6, R6, R3, RZ, 0x3 ;  /* 0x0000000306067211 */ /* 0x000fe200078f18ff */
[----:B------:R-:W-:Y:S01]  /*0cc0*/  IMAD.IADD R10, R11, 0x1, -R10 ;  /* 0x000000010b0a7824 */ /* 0x000fe200078e0a0a */
[----:B------:R-:W-:Y:S01]  /*0cd0*/  LOP3.LUT R9, R9, 0xfffffe, RZ, 0xc0, !PT ;  /* 0x00fffffe09097812 */ /* 0x000fe200078ec0ff */
[----:B------:R-:W-:Y:S01]  /*0ce0*/  IMAD R7, R5, 0x400, R4 ;  /* 0x0000040005077824 */ /* 0x000fe200078e0204 */
[----:B------:R-:W-:Y:S01]  /*0cf0*/  LOP3.LUT R6, R6, 0xfffffff8, RZ, 0xc0, !PT ;  /* 0xfffffff806067812 */ /* 0x000fe200078ec0ff */
[----:B------:R-:W-:Y:S01]  /*0d00*/  IMAD.SHL.U32 R4, R8, 0x40, RZ ;  /* 0x0000004008047824 */ /* 0x000fe200078e00ff */
[----:B------:R-:W-:Y:S01]  /*0d10*/  LEA.HI R0, R0, R11, RZ, 0x5 ;  /* 0x0000000b00007211 */ /* 0x000fe200078f28ff */
[----:B------:R-:W-:Y:S01]  /*0d20*/  IMAD.IADD R9, R224, 0x1, -R9 ;  /* 0x00000001e0097824 */ /* 0x000fe200078e0a09 */
[----:B------:R-:W-:Y:S01]  /*0d30*/  R2P PR, R8, 0x6 ;  /* 0x0000000608007804 */ /* 0x000fe20000000000 */
[----:B------:R-:W-:Y:S01]  /*0d40*/  IMAD.IADD R17, R3, 0x1, -R6 ;  /* 0x0000000103117824 */ /* 0x000fe200078e0a06 */
[----:B------:R-:W-:Y:S01]  /*0d50*/  LOP3.LUT R5, R4, 0x1c0, RZ, 0xc0, !PT ;  /* 0x000001c004057812 */ /* 0x000fe200078ec0ff */
[----:B------:R-:W-:Y:S01]  /*0d60*/  IMAD.U32 R3, R15, 0x40, R2 ;  /* 0x000000400f037824 */ /* 0x000fe200078e0002 */
[----:B------:R-:W-:-:S02]  /*0d70*/  SHF.R.S32.HI R0, RZ, 0x5, R0 ;  /* 0x00000005ff007819 */ /* 0x000fc40000011400 */
[----:B------:R-:W-:Y:S02]  /*0d80*/  LOP3.LUT R2, R5, 0x8, R2, 0xf8, !PT ;  /* 0x0000000805027812 */ /* 0x000fe400078ef802 */
[----:B------:R-:W-:Y:S01]  /*0d90*/  SHF.R.U32.HI R5, RZ, 0x3, R5 ;  /* 0x00000003ff057819 */ /* 0x000fe20000011605 */
[----:B------:R0:W-:Y:S01]  /*0da0*/  STL [R1+0x20], R3 ;  /* 0x0000200301007387 */ /* 0x0001e20000100800 */
[----:B------:R-:W-:Y:S01]  /*0db0*/  IMAD R17, R0, 0x10, R17 ;  /* 0x0000001000117824 */ /* 0x000fe200078e0211 */
[----:B------:R-:W-:Y:S02]  /*0dc0*/  SEL R188, R188, 0xffffffe0, !P1 ;  /* 0xffffffe0bcbc7807 */ /* 0x000fe40004800000 */
[----:B------:R-:W-:Y:S01]  /*0dd0*/  LOP3.LUT R4, R2, R5, RZ, 0x3c, !PT ;  /* 0x0000000502047212 */ /* 0x000fe200078e3cff */
[----:B------:R-:W-:Y:S01]  /*0de0*/  IMAD.SHL.U32 R2, R10, 0x2, RZ ;  /* 0x000000020a027824 */ /* 0x000fe200078e00ff */
[----:B------:R-:W-:Y:S01]  /*0df0*/  SHF.R.S32.HI R223, RZ, 0x3, R223 ;  /* 0x00000003ffdf7819 */ /* 0x000fe200000114df */
[----:B------:R-:W-:-:S02]  /*0e00*/  IMAD R190, R190, 0x8, R17 ;  /* 0x00000008bebe7824 */ /* 0x000fc400078e0211 */
[----:B------:R-:W-:Y:S02]  /*0e10*/  IMAD.IADD R4, R7, 0x1, R4 ;  /* 0x0000000107047824 */ /* 0x000fe400078e0204 */
[----:B0-----:R-:W-:-:S03]  /*0e20*/  IMAD.SHL.U32 R3, R9, 0x100, RZ ;  /* 0x0000010009037824 */ /* 0x001fc600078e00ff */
[----:B------:R-:W-:Y:S01]  /*0e30*/  LEA R22, R4, UR41, 0x1 ;  /* 0x0000002904167c11 */ /* 0x000fe2000f8e08ff */
[----:B------:R-:W-:Y:S01]  /*0e40*/  IMAD.IADD R18, R2, 0x1, R3 ;  /* 0x0000000102127824 */ /* 0x000fe200078e0203 */
[----:B------:R0:W-:Y:S03]  /*0e50*/  STL [R1+0x1c], R3 ;  /* 0x00001c0301007387 */ /* 0x0001e60000100800 */
[C---:B------:R-:W-:Y:S01]  /*0e60*/  VIADD R222, R18.reuse, 0x8 ;  /* 0x0000000812de7836 */ /* 0x040fe20000000000 */
[----:B------:R-:W-:Y:S01]  /*0e70*/  SHF.R.S32.HI R0, RZ, 0x1f, R18 ;  /* 0x0000001fff007819 */ /* 0x000fe20000011412 */
[C---:B------:R-:W-:Y:S02]  /*0e80*/  VIADD R221, R18.reuse, 0x10 ;  /* 0x0000001012dd7836 */ /* 0x040fe40000000000 */
        /* <DEDUP_REMOVED lines=64> */
[----:B------:R-:W-:-:S07]  /*1290*/  IMAD.IADD R188, R188, 0x1, R23 ;  /* 0x00000001bcbc7824 */ /* 0x000fce00078e0217 */
.L_x_5543:
[----:B------:R-:W-:Y:S02]  /*12a0*/  ULDC.64 UR8, c[0x0][0xa28] ;  /* 0x00028a0000087ab9 */ /* 0x000fe40000000a00 */
[----:B------:R-:W-:-:S04]  /*12b0*/  UISETP.NE.U32.AND UP0, UPT, UR8, URZ, UPT ;  /* 0x0000003f0800728c */ /* 0x000fc8000bf05070 */
[----:B------:R-:W-:-:S03]  /*12c0*/  UISETP.NE.AND.EX UP0, UPT, UR9, URZ, UPT, UP0 ;  /* 0x0000003f0900728c */ /* 0x000fc6000bf05300 */
[----:B------:R-:W-:Y:S02]  /*12d0*/  ULDC.64 UR8, c[0x0][0xa18] ;  /* 0x0002860000087ab9 */ /* 0x000fe40000000a00 */
[----:B------:R-:W-:Y:S01]  /*12e0*/  UISETP.NE.U32.AND UP1, UPT, UR8, URZ, UPT ;  /* 0x0000003f0800728c */ /* 0x000fe2000bf25070 */
[----:B------:R-:W-:-:S03]  /*12f0*/  PLOP3.LUT P0, PT, PT, PT, UP0, 0x80, 0x0 ;  /* 0x000000000000781c */ /* 0x000fc60003f0f008 */
[----:B------:R-:W-:-:S03]  /*1300*/  UISETP.NE.AND.EX UP1, UPT, UR9, URZ, UPT, UP1 ;  /* 0x0000003f0900728c */ /* 0x000fc6000bf25310 */
[----:B------:R-:W-:Y:S02]  /*1310*/  @UP0 ULDC.64 UR8, c[0x0][0xa28] ;  /* 0x00028a0000080ab9 */ /* 0x000fe40000000a00 */
[----:B------:R-:W-:Y:S01]  /*1320*/  @UP0 UIMAD.WIDE UR8, UR6, 0x4, UR8 ;  /* 0x00000004060808a5 */ /* 0x000fe2000f8e0208 */
[----:B------:R-:W-:-:S05]  /*1330*/  PLOP3.LUT P2, PT, PT, PT, UP1, 0x80, 0x0 ;  /* 0x000000000000781c */ /* 0x000fca0003f4f018 */
[----:B------:R-:W-:Y:S01]  /*1340*/  @UP1 ULDC.64 UR10, c[0x0][0xa18] ;  /* 0x00028600000a1ab9 */ /* 0x000fe20000000a00 */
[----:B0-2-4-:R-:W-:Y:S02]  /*1350*/  IMAD.U32 R4, RZ, RZ, UR8 ;  /* 0x00000008ff047e24 */ /* 0x015fe4000f8e00ff */
[----:B------:R-:W-:Y:S01]  /*1360*/  IMAD.U32 R5, RZ, RZ, UR9 ;  /* 0x00000009ff057e24 */ /* 0x000fe2000f8e00ff */
[----:B------:R-:W-:Y:S02]  /*1370*/  @UP1 UIMAD.WIDE UR8, UR6, 0x4, UR10 ;  /* 0x00000004060818a5 */ /* 0x000fe4000f8e020a */
[----:B------:R-:W-:Y:S02]  /*1380*/  ULOP3.LUT UR4, UR7, 0xff000000, URZ, 0xc0, !UPT ;  /* 0xff00000007047892 */ /* 0x000fe4000f8ec03f */
[----:B------:R-:W2:Y:S01]  /*1390*/  @P0 LDG.E R4, desc[UR54][R4.64] ;  /* 0x0000003604040981 */ /* 0x000ea2000c1e1900 */
[----:B------:R-:W-:Y:S01]  /*13a0*/  ULDC.64 UR10, c[0x0][0xa20] ;  /* 0x00028800000a7ab9 */ /* 0x000fe20000000a00 */
[----:B-1----:R-:W-:-:S02]  /*13b0*/  IMAD.U32 R6, RZ, RZ, UR8 ;  /* 0x00000008ff067e24 */ /* 0x002fc4000f8e00ff */
[----:B---3--:R-:W-:Y:S01]  /*13c0*/  IMAD.U32 R7, RZ, RZ, UR9 ;  /* 0x00000009ff077e24 */ /* 0x008fe2000f8e00ff */
[----:B------:R-:W-:-:S04]  /*13d0*/  ULDC.64 UR8, c[0x0][0x418] ;  /* 0x0001060000087ab9 */ /* 0x000fc80000000a00 */
[----:B------:R-:W3:Y:S01]  /*13e0*/  @P2 LDG.E R6, desc[UR54][R6.64] ;  /* 0x0000003606062981 */ /* 0x000ee2000c1e1900 */
[----:B------:R-:W-:Y:S01]  /*13f0*/  UISETP.NE.U32.AND UP0, UPT, UR8, URZ, UPT ;  /* 0x0000003f0800728c */ /* 0x000fe2000bf05070 */
[----:B------:R-:W-:Y:S01]  /*1400*/  ISETP.NE.U32.AND P1, PT, RZ, UR10, PT ;  /* 0x0000000aff007c0c */ /* 0x000fe2000bf25070 */
[----:B------:R-:W-:Y:S02]  /*1410*/  ULOP3.LUT UR42, UR7, 0xff0000, URZ, 0xc0, !UPT ;  /* 0x00ff0000072a7892 */ /* 0x000fe4000f8ec03f */
[----:B------:R-:W-:Y:S01]  /*1420*/  UISETP.NE.AND.EX UP0, UPT, UR9, URZ, UPT, UP0 ;  /* 0x0000003f0900728c */ /* 0x000fe2000bf05300 */
[----:B------:R-:W-:Y:S01]  /*1430*/  ISETP.NE.AND.EX P1, PT, RZ, UR11, PT, P1 ;  /* 0x0000000bff007c0c */ /* 0x000fe2000bf25310 */
[----:B------:R-:W-:Y:S01]  /*1440*/  ULDC UR8, c[0x0][0x424] ;  /* 0x0001090000087ab9 */ /* 0x000fe20000000800 */
[----:B------:R-:W-:Y:S02]  /*1450*/  USHF.R.U32.HI UR4, URZ, 0x8, UR4 ;  /* 0x000000083f047899 */ /* 0x000fe40008011604 */
[----:B------:R-:W-:Y:S01]  /*1460*/  USEL UR8, UR8, 0x1, UP0 ;  /* 0x0000000108087887 */ /* 0x000fe20008000000 */
[----:B------:R-:W-:Y:S01]  /*1470*/  ULDC UR9, c[0x0][0x2f0] ;  /* 0x0000bc0000097ab9 */ /* 0x000fe20000000800 */
[----:B------:R-:W-:Y:S01]  /*1480*/  UMOV UR48, URZ ;  /* 0x0000003f00307c82 */ /* 0x000fe20008000000 */
[----:B------:R-:W-:-:S02]  /*1490*/  ULEA.HI UR42, UR42, UR4, URZ, 0x10 ;  /* 0x000000042a2a7291 */ /* 0x000fc4000f8f803f */
[----:B------:R-:W-:Y:S02]  /*14a0*/  UIMAD UR4, UR8, UR9, URZ ;  /* 0x00000009080472a4 */ /* 0x000fe4000f8e023f */
[----:B------:R-:W-:Y:S01]  /*14b0*/  ULOP3.LUT UR43, UR7, 0xffff, URZ, 0xc0, !UPT ;  /* 0x0000ffff072b7892 */ /* 0x000fe2000f8ec03f */
        /* <DEDUP_REMOVED lines=17> */
.L_x_5421:
[----:B------:R-:W-:Y:S01]  /*15d0*/  UMOV UR44, UR6 ;  /* 0x00000006002c7c82 */ /* 0x000fe20008000000 */
[----:B------:R-:W-:Y:S05]  /*15e0*/  @!P1 BRA `(.L_x_5422) ;  /* 0x00000000001c9947 */ /* 0x000fea0003800000 */
[----:B------:R-:W-:Y:S02]  /*15f0*/  ULDC.64 UR8, c[0x0][0xa20] ;  /* 0x0002880000087ab9 */ /* 0x000fe40000000a00 */
[----:B------:R-:W-:-:S06]  /*1600*/  UIMAD.WIDE UR6, UR6, 0x4, UR8 ;  /* 0x00000004060678a5 */ /* 0x000fcc000f8e0208 */
[----:B------:R-:W-:Y:S02]  /*1610*/  IMAD.U32 R4, RZ, RZ, UR6 ;  /* 0x00000006ff047e24 */ /* 0x000fe4000f8e00ff */
[----:B------:R-:W-:-:S05]  /*1620*/  IMAD.U32 R5, RZ, RZ, UR7 ;  /* 0x00000007ff057e24 */ /* 0x000fca000f8e00ff */
[----:B------:R-:W2:Y:S02]  /*1630*/  LDG.E R4, desc[UR54][R4.64] ;  /* 0x0000003604047981 */ /* 0x000ea4000c1e1900 */
[----:B--2---:R-:W-:Y:S01]  /*1640*/  R2UR UR4, R4 ;  /* 0x00000000040472ca */ /* 0x004fe200000e0000 */
[----:B------:R-:W-:-:S14]  /*1650*/  BRA `(.L_x_5423) ;  /* 0x0000000000347947 */ /* 0x000fdc0003800000 */
.L_x_5422:
        /* <DEDUP_REMOVED lines=13> */
.L_x_5423:
[----:B------:R-:W-:Y:S02]  /*1730*/  UISETP.NE.AND UP0, UPT, UR46, 0x1, UPT ;  /* 0x000000012e00788c */ /* 0x000fe4000bf05270 */
[----:B------:R-:W-:Y:S02]  /*1740*/  UIADD3 UR48, UR4, -UR48, URZ ;  /* 0x8000003004307290 */ /* 0x000fe4000fffe03f */
[----:B------:R-:W-:Y:S02]  /*1750*/  USHF.L.U32 UR45, UR5, 0x6, URZ ;  /* 0x00000006052d7899 */ /* 0x000fe4000800063f */
[----:B------:R-:W-:Y:S01]  /*1760*/  UIADD3 UR4, UR48, 0x3f, URZ ;  /* 0x0000003f30047890 */ /* 0x000fe2000fffe03f */
[----:B------:R-:W-:-:S03]  /*1770*/  PLOP3.LUT P0, PT, PT, PT, UP0, 0x80, 0x0 ;  /* 0x000000000000781c */ /* 0x000fc60003f0f008 */
[----:B------:R-:W-:-:S04]  /*1780*/  USHF.R.S32.HI UR6, URZ, 0x1f, UR4 ;  /* 0x0000001f3f067899 */ /* 0x000fc80008011404 */
[----:B------:R-:W-:-:S04]  /*1790*/  ULEA.HI UR6, UR6, UR4, URZ, 0x6 ;  /* 0x0000000406067291 */ /* 0x000fc8000f8f303f */
[----:B------:R-:W-:Y:S02]  /*17a0*/  USHF.R.S32.HI UR6, URZ, 0x6, UR6 ;  /* 0x000000063f067899 */ /* 0x000fe40008011406 */
[----:B------:R-:W-:Y:S10]  /*17b0*/  @!P0 BRA `(.L_x_5424) ;  /* 0x0000002400148947 */ /* 0x000ff40003800000 */
[----:B------:R-:W-:Y:S01]  /*17c0*/  ULDC UR4, c[0x0][0x448] ;  /* 0x0001120000047ab9 */ /* 0x000fe20000000800 */
[----:B------:R-:W-:Y:S02]  /*17d0*/  UIADD3 UR7, UR45, 0x3f, URZ ;  /* 0x0000003f2d077890 */ /* 0x000fe4000fffe03f */
[----:B------:R-:W-:Y:S02]  /*17e0*/  UISETP.NE.AND UP0, UPT, UR4, 0x1, UPT ;  /* 0x000000010400788c */ /* 0x000fe4000bf05270 */
[----:B------:R-:W-:Y:S01]  /*17f0*/  UIADD3 UR10, UR48, 0x1, -UR50 ;  /* 0x00000001300a7890 */ /* 0x000fe2000fffe832 */
[----:B------:R-:W-:Y:S02]  /*1800*/  ULDC.64 UR4, c[0x0][0x9e0] ;  /* 0x0002780000047ab9 */ /* 0x000fe40000000a00 */
[----:B------:R-:W-:-:S06]  /*1810*/  UISETP.GE.AND UP1, UPT, UR5, 0x1, UPT ;  /* 0x000000010500788c */ /* 0x000fcc000bf26270 */
[----:B------:R-:W-:Y:S01]  /*1820*/  @UP0 ULDC UR8, c[0x0][0x44c] ;  /* 0x0001130000080ab9 */ /* 0x000fe20000000800 */
[----:B------:R-:W-:Y:S01]  /*1830*/  PLOP3.LUT P1, PT, PT, PT, UP1, 0x80, 0x0 ;  /* 0x000000000000781c */ /* 0x000fe20003f2f018 */
[----:B------:R-:W-:Y:S01]  /*1840*/  UIMAD.WIDE.U32 UR8, UR7, UR8, URZ ;  /* 0x00000008070872a5 */ /* 0x000fe2000f8e003f */
[----:B------:R-:W-:-:S03]  /*1850*/  @UP0 ULDC UR11, c[0x0][0x450] ;  /* 0x00011400000b0ab9 */ /* 0x000fc60000000800 */
[----:B------:R-:W-:-:S04]  /*1860*/  @UP0 USHF.R.U32.HI UR7, URZ, UR11, UR9 ;  /* 0x0000000b3f070299 */ /* 0x000fc80008011609 */
[----:B------:R-:W-:-:S04]  /*1870*/  UIADD3 UR10, UR10, UR7, URZ ;  /* 0x000000070a0a7290 */ /* 0x000fc8000fffe03f */
[----:B------:R-:W-:Y:S01]  /*1880*/  UIADD3 UR4, UR10, UR4, URZ ;  /* 0x000000040a047290 */ /* 0x000fe2000fffe03f */
[----:B------:R-:W-:Y:S11]  /*1890*/  @!P1 BRA `(.L_x_5425) ;  /* 0x0000000000449947 */ /* 0x000ff60003800000 */
        /* <DEDUP_REMOVED lines=10> */
.L_x_5426:
[----:B------:R-:W-:-:S11]  /*1940*/  UISETP.NE.AND UP1, UPT, UR5, 0x1, UPT ;  /* 0x000000010500788c */ /* 0x000fd6000bf25270 */
[----:B------:R-:W-:Y:S02]  /*1950*/  @UP1 ULDC.64 UR10, c[0x0][0x9e8] ;  /* 0x00027a00000a1ab9 */ /* 0x000fe40000000a00 */
[----:B------:R-:W-:-:S04]  /*1960*/  UIMAD.WIDE.U32 UR8, UR7, UR10, URZ ;  /* 0x0000000a070872a5 */ /* 0x000fc8000f8e003f */
[----:B------:R-:W-:-:S12]  /*1970*/  @UP1 USHF.R.U32.HI UR7, URZ, UR11, UR9 ;  /* 0x0000000b3f071299 */ /* 0x000fd80008011609 */
.L_x_5427:
[----:B------:R-:W-:-:S04]  /*1980*/  UIMAD UR7, UR7, UR5, UR5 ;  /* 0x00000005070772a4 */ /* 0x000fc8000f8e0205 */
[----:B------:R-:W-:-:S04]  /*1990*/  UISETP.LT.AND UP1, UPT, UR4, UR7, UPT ;  /* 0x000000070400728c */ /* 0x000fc8000bf21270 */
[----:B------:R-:W-:-:S12]  /*19a0*/  USEL UR4, UR4, UR7, UP1 ;  /* 0x0000000704047287 */ /* 0x000fd80008800000 */
.L_x_5425:
[----:B------:R-:W-:Y:S01]  /*19b0*/  UIADD3 UR4, UR4, 0x3f, URZ ;  /* 0x0000003f04047890 */ /* 0x000fe2000fffe03f */
[----:B------:R-:W-:Y:S01]  /*19c0*/  @UP0 ULDC UR8, c[0x0][0x44c] ;  /* 0x0001130000080ab9 */ /* 0x000fe20000000800 */
[----:B------:R-:W-:Y:S02]  /*19d0*/  @UP0 ULDC UR10, c[0x0][0x450] ;  /* 0x00011400000a0ab9 */ /* 0x000fe40000000800 */
[----:B------:R-:W-:Y:S02]  /*19e0*/  USHF.R.S32.HI UR7, URZ, 0x1f, UR4 ;  /* 0x0000001f3f077899 */ /* 0x000fe40008011404 */
[----:B------:R-:W-:Y:S02]  /*19f0*/  UIMAD.WIDE.U32 UR8, UR45, UR8, URZ ;  /* 0x000000082d0872a5 */ /* 0x000fe4000f8e003f */
[----:B------:R-:W-:-:S03]  /*1a00*/  ULEA.HI UR7, UR7, UR4, URZ, 0x6 ;  /* 0x0000000407077291 */ /* 0x000fc6000f8f303f */
[----:B------:R-:W-:Y:S01]  /*1a10*/  UMOV UR4, UR45 ;  /* 0x0000002d00047c82 */ /* 0x000fe20008000000 */
[----:B------:R-:W-:Y:S02]  /*1a20*/  @UP0 USHF.R.U32.HI UR4, URZ, UR10, UR9 ;  /* 0x0000000a3f040299 */ /* 0x000fe40008011609 */
[----:B------:R-:W-:Y:S02]  /*1a30*/  USHF.R.S32.HI UR7, URZ, 0x6, UR7 ;  /* 0x000000063f077899 */ /* 0x000fe40008011407 */
[----:B------:R-:W-:Y:S02]  /*1a40*/  UIADD3 UR48, UR4, UR48, -UR50 ;  /* 0x0000003004307290 */ /* 0x000fe4000fffe832 */
[----:B------:R-:W-:Y:S01]  /*1a50*/  UISETP.LT.AND UP0, UPT, UR6, UR7, UPT ;  /* 0x000000070600728c */ /* 0x000fe2000bf01270 */
[----:B------:R-:W-:-:S03]  /*1a60*/  ULDC UR4, c[0x0][0x9dc] ;  /* 0x0002770000047ab9 */ /* 0x000fc60000000800 */
        /* <DEDUP_REMOVED lines=13> */
.L_x_5429:
[----:B------:R-:W-:-:S11]  /*1b40*/  UISETP.NE.AND UP0, UPT, UR5, 0x1, UPT ;  /* 0x000000010500788c */ /* 0x000fd6000bf05270 */
[----:B------:R-:W-:Y:S02]  /*1b50*/  @UP0 ULDC.64 UR10, c[0x0][0x9e8] ;  /* 0x00027a00000a0ab9 */ /* 0x000fe40000000a00 */
[----:B------:R-:W-:-:S04]  /*1b60*/  UIMAD.WIDE.U32 UR6, UR48, UR10, URZ ;  /* 0x0000000a300672a5 */ /* 0x000fc8000f8e003f */
[----:B------:R-:W-:-:S12]  /*1b70*/  @UP0 USHF.R.U32.HI UR48, URZ, UR11, UR7 ;  /* 0x0000000b3f300299 */ /* 0x000fd80008011607 */
.L_x_5430:
[----:B------:R-:W-:-:S04]  /*1b80*/  UIMAD UR5, UR48, UR5, URZ ;  /* 0x00000005300572a4 */ /* 0x000fc8000f8e023f */
[----:B------:R-:W-:-:S04]  /*1b90*/  UISETP.LT.AND UP0, UPT, UR4, UR5, UPT ;  /* 0x000000050400728c */ /* 0x000fc8000bf01270 */
[----:B------:R-:W-:-:S12]  /*1ba0*/  USEL UR4, UR4, UR5, !UP0 ;  /* 0x0000000504047287 */ /* 0x000fd8000c000000 */
.L_x_5428:
[----:B------:R-:W-:Y:S02]  /*1bb0*/  USHF.R.S32.HI UR5, URZ, 0x1f, UR4 ;  /* 0x0000001f3f057899 */ /* 0x000fe40008011404 */
[----:B------:R-:W-:Y:S02]  /*1bc0*/  ULOP3.LUT UR20, UR42, 0xff, URZ, 0xc0, !UPT ;  /* 0x000000ff2a147892 */ /* 0x000fe4000f8ec03f */
[----:B------:R-:W-:-:S03]  /*1bd0*/  ULEA.HI UR5, UR5, UR4, URZ, 0x6 ;  /* 0x0000000405057291 */ /* 0x000fc6000f8f303f */
[----:B------:R-:W-:Y:S01]  /*1be0*/  UMOV UR4, URZ ;  /* 0x0000003f00047c82 */ /* 0x000fe20008000000 */
[----:B------:R-:W-:-:S04]  /*1bf0*/  USHF.R.S32.HI UR5, URZ, 0x6, UR5 ;  /* 0x000000063f057899 */ /* 0x000fc80008011405 */
[----:B------:R-:W-:-:S04]  /*1c00*/  UISETP.LT.AND UP0, UPT, URZ, UR5, UPT ;  /* 0x000000053f00728c */ /* 0x000fc8000bf01270 */
[----:B------:R-:W-:-:S04]  /*1c10*/  USEL UR10, URZ, UR5, !UP0 ;  /* 0x000000053f0a7287 */ /* 0x000fc8000c000000 */
[----:B------:R-:W-:-:S06]  /*1c20*/  UISETP.GT.AND UP0, UPT, UR9, UR10, UPT ;  /* 0x0000000a0900728c */ /* 0x000fcc000bf04270 */
[----:B------:R-:W-:-:S13]  /*1c30*/  PLOP3.LUT P0, PT, PT, PT, UP0, 0x80, 0x0 ;  /* 0x000000000000781c */ /* 0x000fda0003f0f008 */
[----:B------:R-:W-:Y:S05]  /*1c40*/  @!P0 BRA `(.L_x_5431) ;  /* 0x0000000000948947 */ /* 0x000fea0003800000 */
[----:B------:R-:W-:-:S04]  /*1c50*/  USHF.R.U32.HI UR11, URZ, 0x10, UR42 ;  /* 0x000000103f0b7899 */ /* 0x000fc8000801162a */
[----:B------:R-:W-:-:S11]  /*1c60*/  UISETP.NE.AND UP0, UPT, UR11, URZ, UPT ;  /* 0x0000003f0b00728c */ /* 0x000fd6000bf05270 */
[----:B------:R-:W-:Y:S02]  /*1c70*/  @!UP0 ULDC UR11, c[0x0][0x9f0] ;  /* 0x00027c00000b8ab9 */ /* 0x000fe40000000800 */
[----:B------:R-:W-:Y:S01]  /*1c80*/  IMAD.U32 R4, RZ, RZ, UR11 ;  /* 0x0000000bff047e24 */ /* 0x000fe2000f8e00ff */
[----:B------:R-:W-:-:S04]  /*1c90*/  UIADD3 UR4, UR11, -0x1, UR9 ;  /* 0xffffffff0b047890 */ /* 0x000fc8000fffe009 */
[-C--:B------:R-:W-:Y:S01]  /*1ca0*/  IABS R0, R4.reuse ;  /* 0x0000000400007213 */ /* 0x080fe20000000000 */
[----:B------:R-:W-:Y:S01]  /*1cb0*/  UIADD3 UR6, -UR10, UR4, URZ ;  /* 0x000000040a067290 */ /* 0x000fe2000fffe13f */
[----:B------:R-:W-:Y:S02]  /*1cc0*/  IABS R6, R4 ;  /* 0x0000000400067213 */ /* 0x000fe40000000000 */
[----:B------:R-:W-:Y:S01]  /*1cd0*/  R2UR UR12, R0 ;  /* 0x00000000000c72ca */ /* 0x000fe200000e0000 */
[----:B------:R-:W-:Y:S02]  /*1ce0*/  UMOV UR4, URZ ;  /* 0x0000003f00047c82 */ /* 0x000fe40008000000 */
[----:B------:R-:W-:Y:S01]  /*1cf0*/  IMAD.U32 R5, RZ, RZ, UR6 ;  /* 0x00000006ff057e24 */ /* 0x000fe2000f8e00ff */
[----:B------:R-:W-:-:S04]  /*1d00*/  ULOP3.LUT UR6, UR6, UR11, URZ, 0x3c, !UPT ;  /* 0x0000000b06067292 */ /* 0x000fc8000f8e3c3f */
[----:B------:R-:W-:-:S05]  /*1d10*/  IABS R5, R5 ;  /* 0x0000000500057213 */ /* 0x000fca0000000000 */
[----:B------:R-:W0:Y:S01]  /*1d20*/  I2F.RP R0, UR12 ;  /* 0x0000000c00007d06 */ /* 0x000e220008209400 */
[----:B------:R-:W-:-:S05]  /*1d30*/  IMAD.MOV.U32 R4, RZ, RZ, R5 ;  /* 0x000000ffff047224 */ /* 0x000fca00078e0005 */
[----:B------:R-:W-:Y:S02]  /*1d40*/  R2UR UR8, R4 ;  /* 0x00000000040872ca */ /* 0x000fe400000e0000 */
[----:B0-----:R-:W0:Y:S02]  /*1d50*/  MUFU.RCP R0, R0 ;  /* 0x0000000000007308 */ /* 0x001e240000001000 */
[----:B0-----:R-:W-:Y:S02]  /*1d60*/  VIADD R3, R0, 0xffffffe ;  /* 0x0ffffffe00037836 */ /* 0x001fe40000000000 */
        /* <DEDUP_REMOVED lines=19> */
.L_x_5431:
[----:B------:R-:W-:Y:S01]  /*1ea0*/  UIMAD UR20, UR20, UR4, UR10 ;  /* 0x00000004141472a4 */ /* 0x000fe2000f8e020a */
[----:B------:R-:W-:Y:S01]  /*1eb0*/  IMAD.U32 R0, RZ, RZ, UR9 ;  /* 0x00000009ff007e24 */ /* 0x000fe2000f8e00ff */
[----:B------:R-:W-:Y:S01]  /*1ec0*/  PLOP3.LUT P0, PT, PT, PT, PT, 0x80, 0x0 ;  /* 0x000000000000781c */ /* 0x000fe20003f0f070 */
[----:B------:R-:W-:Y:S01]  /*1ed0*/  IMAD.U32 R3, RZ, RZ, UR4 ;  /* 0x00000004ff037e24 */ /* 0x000fe2000f8e00ff */
[----:B------:R-:W-:Y:S01]  /*1ee0*/  CS2R R150, SRZ ;  /* 0x0000000000967805 */ /* 0x000fe2000001ff00 */
[----:B------:R-:W-:Y:S01]  /*1ef0*/  IMAD.MOV.U32 R12, RZ, RZ, RZ ;  /* 0x000000ffff0c7224 */ /* 0x000fe200078e00ff */
[----:B------:R-:W-:Y:S02]  /*1f00*/  CS2R R148, SRZ ;  /* 0x0000000000947805 */ /* 0x000fe4000001ff00 */
[----:B------:R-:W-:Y:S02]  /*1f10*/  CS2R R146, SRZ ;  /* 0x0000000000927805 */ /* 0x000fe4000001ff00 */
[----:B------:R-:W-:Y:S01]  /*1f20*/  VIADDMNMX R0, R3, UR20, R0, PT ;  /* 0x0000001403007c46 */ /* 0x000fe2000b800100 */
[----:B------:R-:W-:Y:S01]  /*1f30*/  IMAD.MOV.U32 R3, RZ, RZ, RZ ;  /* 0x000000ffff037224 */ /* 0x000fe200078e00ff */
        /* <DEDUP_REMOVED lines=15> */
[----:B------:R-:W-:Y:S01]  /*2030*/  UISETP.GT.AND UP0, UPT, UR22, UR20, UPT ;  /* 0x000000141600728c */ /* 0x000fe2000bf04270 */
[----:B------:R-:W-:Y:S02]  /*2040*/  CS2R R116, SRZ ;  /* 0x0000000000747805 */ /* 0x000fe4000001ff00 */
[----:B------:R-:W-:Y:S02]  /*2050*/  CS2R R114, SRZ ;  /* 0x0000000000727805 */ /* 0x000fe4000001ff00 */
[----:B------:R-:W-:Y:S02]  /*2060*/  CS2R R112, SRZ ;  /* 0x0000000000707805 */ /* 0x000fe4000001ff00 */
[----:B------:R-:W-:-:S02]  /*2070*/  CS2R R110, SRZ ;  /* 0x00000000006e7805 */ /* 0x000fc4000001ff00 */
[----:B------:R-:W-:Y:S02]  /*2080*/  CS2R R108, SRZ ;  /* 0x00000000006c7805 */ /* 0x000fe4000001ff00 */
[----:B------:R-:W-:Y:S02]  /*2090*/  PLOP3.LUT P1, PT, PT, PT, UP0, 0x80, 0x0 ;  /* 0x000000000000781c */ /* 0x000fe40003f2f008 */
        /* <DEDUP_REMOVED lines=60> */
.L_x_5433:
[----:B------:R-:W-:Y:S01]  /*2460*/  ULEA UR23, UR38, UR41, 0x3 ;  /* 0x0000002926177291 */ /* 0x000fe2000f8e183f */
[----:B------:R-:W-:-:S05]  /*2470*/  IMAD.U32 R0, RZ, RZ, UR37 ;  /* 0x00000025ff007e24 */ /* 0x000fca000f8e00ff */
[----:B------:R-:W-:-:S04]  /*2480*/  SHF.L.U32 R0, R0, 0x1f, RZ ;  /* 0x0000001f00007819 */ /* 0x000fc800000006ff */
[----:B------:R-:W0:Y:S02]  /*2490*/  SYNCS.PHASECHK.TRANS64.TRYWAIT P1, [UR23+0x28c50], R0 ;  /* 0x028c5000ff0075a7 */ /* 0x000e240008020157 */
[----:B0-----:R-:W-:Y:S05]  /*24a0*/  @!P1 BRA `(.L_x_5434) ;  /* 0x0000016800409947 */ /* 0x001fea0003800000 */
.L_x_5638:
[----:B------:R-:W-:Y:S01]  /*24b0*/  BAR.SYNC.DEFER_BLOCKING 0xe, 0x100 ;  /* 0x0384000000007b1d */ /* 0x000fe20000010000 */
[----:B------:R-:W-:Y:S02]  /*24c0*/  UIADD3 UR4, UR41, 0x26800, URZ ;  /* 0x0002680029047890 */ /* 0x000fe4000fffe03f */
[----:B------:R-:W-:Y:S02]  /*24d0*/  ULEA UR18, UR38, UR21, 0xc ;  /* 0x0000001526127291 */ /* 0x000fe4000f8e603f */
[----:B------:R-:W-:Y:S01]  /*24e0*/  USHF.R.U32.HI UR4, URZ, 0x4, UR4 ;  /* 0x000000043f047899 */ /* 0x000fe20008011604 */
[----:B------:R-:W-:Y:S01]  /*24f0*/  UMOV UR19, 0x40000040 ;  /* 0x4000004000137882 */ /* 0x000fe20000000000 */
[----:B------:R-:W-:Y:S02]  /*2500*/  UMOV UR17, 0x40000040 ;  /* 0x4000004000117882 */ /* 0x000fe40000000000 */
[----:B------:R-:W-:Y:S02]  /*2510*/  ULOP3.LUT UR4, UR4, 0x3fff, URZ, 0xc0, !UPT ;  /* 0x00003fff04047892 */ /* 0x000fe4000f8ec03f */
[----:B------:R-:W-:-:S02]  /*2520*/  UIADD3 UR6, UR18, 0x80, URZ ;  /* 0x0000008012067890 */ /* 0x000fc4000fffe03f */
[----:B------:R-:W-:Y:S01]  /*2530*/  ULOP3.LUT UR16, UR4, 0x10000, URZ, 0xfc, !UPT ;  /* 0x0001000004107892 */ /* 0x000fe2000f8efc3f */
[----:B------:R-:W-:Y:S01]  /*2540*/  UMOV UR7, 0x40000040 ;  /* 0x4000004000077882 */ /* 0x000fe20000000000 */
[----:B------:R-:W-:Y:S02]  /*2550*/  UMOV UR5, 0x40000040 ;  /* 0x4000004000057882 */ /* 0x000fe40000000000 */
[----:B------:R-:W-:Y:S02]  /*2560*/  UIADD3 UR4, UR16, 0x2, URZ ;  /* 0x0000000210047890 */ /* 0x000fe4000fffe03f */
[----:B------:R-:W-:Y:S02]  /*2570*/  UIADD3 UR10, UR18, 0x100, URZ ;  /* 0x00000100120a7890 */ /* 0x000fe4000fffe03f */
[----:B------:R-:W-:Y:S01]  /*2580*/  UIADD3 UR8, UR16, 0x4, URZ ;  /* 0x0000000410087890 */ /* 0x000fe2000fffe03f */
[----:B------:R-:W-:Y:S01]  /*2590*/  UMOV UR11, 0x40000040 ;  /* 0x40000040000b7882 */ /* 0x000fe20000000000 */
[----:B------:R-:W-:Y:S01]  /*25a0*/  WARPGROUP.ARRIVE ;  /* 0x00000000000079c5 */ /* 0x000fe20000000000 */
[----:B------:R-:W-:Y:S01]  /*25b0*/  UMOV UR9, 0x40000040 ;  /* 0x4000004000097882 */ /* 0x000fe20000000000 */
[----:B------:R-:W-:-:S02]  /*25c0*/  UIADD3 UR14, UR18, 0x180, URZ ;  /* 0x00000180120e7890 */ /* 0x000fc4000fffe03f */
[----:B------:R-:W-:Y:S02]  /*25d0*/  UIADD3 UR12, UR16, 0x6, URZ ;  /* 0x00000006100c7890 */ /* 0x000fe4000fffe03f */
[----:B------:R-:W-:Y:S01]  /*25e0*/  HGMMA.64x256x16.F32.BF16 R24, gdesc[UR16].tnspB, RZ, !UPT, gsb0 ;  /* 0x43e00000101879f0 */ /* 0x000fe2000c0018ff */
[----:B------:R-:W-:Y:S01]  /*25f0*/  UMOV UR15, 0x40000040 ;  /* 0x40000040000f7882 */ /* 0x000fe20000000000 */
[----:B------:R-:W-:Y:S01]  /*2600*/  UMOV UR13, 0x40000040 ;  /* 0x40000040000d7882 */ /* 0x000fe20000000000 */
        /* <DEDUP_REMOVED lines=16> */
.L_x_5435:
        /* <DEDUP_REMOVED lines=8> */
.L_x_5442:
[----:B------:R-:W-:Y:S01]  /*2790*/  BAR.SYNC.DEFER_BLOCKING 0xe, 0x100 ;  /* 0x0384000000007b1d */ /* 0x000fe20000010000 */
[----:B01----:R-:W-:Y:S01]  /*27a0*/  IMAD.U32 R0, RZ, RZ, UR38 ;  /* 0x00000026ff007e24 */ /* 0x003fe2000f8e00ff */
[----:B------:R-:W-:-:S03]  /*27b0*/  UIADD3 UR38, UR38, 0x1, URZ ;  /* 0x0000000126267890 */ /* 0x000fc6000fffe03f */
[----:B------:R-:W-:Y:S01]  /*27c0*/  IMAD R0, R0, 0x40, R17 ;  /* 0x0000004000007824 */ /* 0x000fe200078e0211 */
[----:B------:R-:W-:Y:S01]  /*27d0*/  UISETP.NE.AND UP0, UPT, UR38, 0x2, UPT ;  /* 0x000000022600788c */ /* 0x000fe2000bf05270 */
[----:B------:R-:W-:Y:S01]  /*27e0*/  UMOV UR6, UR22 ;  /* 0x0000001600067c82 */ /* 0x000fe20008000000 */
[----:B------:R-:W-:Y:S02]  /*27f0*/  UIADD3 UR22, UR22, -0x1, URZ ;  /* 0xffffffff16167890 */ /* 0x000fe4000fffe03f */
[----:B------:R-:W-:Y:S01]  /*2800*/  LEA R0, R0, UR41, 0x2 ;  /* 0x0000002900007c11 */ /* 0x000fe2000f8e10ff */
[----:B------:R-:W-:Y:S02]  /*2810*/  UISETP.GT.AND UP1, UPT, UR6, UR20, UPT ;  /* 0x000000140600728c */ /* 0x000fe4000bf24270 */
[----:B------:R-:W-:Y:S02]  /*2820*/  USEL UR6, URZ, 0x1, UP0 ;  /* 0x000000013f067887 */ /* 0x000fe40008000000 */
[----:B------:R-:W-:-:S02]  /*2830*/  USEL UR38, UR38, URZ, UP0 ;  /* 0x0000003f26267287 */ /* 0x000fc40008000000 */
        /* <DEDUP_REMOVED lines=133> */
.L_x_5437:
[----:B------:R-:W-:Y:S01]  /*3090*/  ULEA UR23, UR38, UR41, 0x3 ;  /* 0x0000002926177291 */ /* 0x000fe2000f8e183f */
[----:B------:R-:W-:-:S05]  /*30a0*/  IMAD.U32 R0, RZ, RZ, UR37 ;  /* 0x00000025ff007e24 */ /* 0x000fca000f8e00ff */
[----:B------:R-:W-:-:S04]  /*30b0*/  SHF.L.U32 R0, R0, 0x1f, RZ ;  /* 0x0000001f00007819 */ /* 0x000fc800000006ff */
[----:B------:R0:W1:Y:S01]  /*30c0*/  SYNCS.PHASECHK.TRANS64.TRYWAIT P1, [UR23+0x28c50], R0 ;  /* 0x028c5000ff0075a7 */ /* 0x0000620008020157 */
[----:B------:R-:W-:Y:S05]  /*30d0*/  @!P0 BRA `(.L_x_5438) ;  /* 0x0000000000048947 */ /* 0x000fea0003800000 */
[----:B------:R-:W-:Y:S01]  /*30e0*/  BPT.TRAP 0x1 ;  /* 0x000000040000795c */ /* 0x000fe20000300000 */
.L_x_5438:
[----:B-1----:R-:W-:Y:S05]  /*30f0*/  @P1 BRA `(.L_x_5439) ;  /* 0x0000000000081947 */ /* 0x002fea0003800000 */
[----:B------:R-:W1:Y:S02]  /*3100*/  SYNCS.PHASECHK.TRANS64.TRYWAIT P1, [UR23+0x28c50], R0 ;  /* 0x028c5000ff0075a7 */ /* 0x000e640008020157 */
[----:B-1----:R-:W-:Y:S05]  /*3110*/  @!P1 BRA `(.L_x_5440) ;  /* 0x0000015c003c9947 */ /* 0x002fea0003800000 */
.L_x_5439:
        /* <DEDUP_REMOVED lines=26> */
.L_x_5441:
[----:B------:R-:W-:Y:S01]  /*32c0*/  UIADD3 UR6, UR23, 0x28c60, URZ ;  /* 0x00028c6017067890 */ /* 0x000fe2000fffe03f */
[----:B------:R-:W-:-:S03]  /*32d0*/  PLOP3.LUT P1, PT, PT, PT, UP1, 0x80, 0x0 ;  /* 0x000000000000781c */ /* 0x000fc60003f2f018 */
[----:B------:R-:W-:-:S09]  /*32e0*/  UPRMT UR6, UR40, 0x654, UR6 ;  /* 0x0000065428067896 */ /* 0x000fd20008000006 */
[----:B------:R-:W-:Y:S01]  /*32f0*/  SYNCS.ARRIVE.TRANS64.RED.A1T0 RZ, [UR6], RZ ;  /* 0x000000ffffff79a7 */ /* 0x000fe20008100406 */
[----:B------:R-:W-:Y:S05]  /*3300*/  @P1 BRA `(.L_x_5442) ;  /* 0xfffffff400201947 */ /* 0x000fea000383ffff */
.L_x_5436:
[----:B------:R-:W-:Y:S01]  /*3310*/  BAR.SYNC.DEFER_BLOCKING 0xe, 0x100 ;  /* 0x0384000000007b1d */ /* 0x000fe20000010000 */
[----:B01----:R-:W-:Y:S01]  /*3320*/  IMAD.U32 R0, RZ, RZ, UR38 ;  /* 0x00000026ff007e24 */ /* 0x003fe2000f8e00ff */
[----:B------:R-:W-:Y:S01]  /*3330*/  UIADD3 UR38, UR38, 0x1, URZ ;  /* 0x0000000126267890 */ /* 0x000fe2000fffe03f */
[----:B------:R-:W-:Y:S01]  /*3340*/  PLOP3.LUT P0, PT, PT, PT, PT, 0x8, 0x0 ;  /* 0x000000000000781c */ /* 0x000fe20003f0e170 */
[----:B------:R-:W-:Y:S02]  /*3350*/  IMAD.MOV.U32 R12, RZ, RZ, RZ ;  /* 0x000000ffff0c7224 */ /* 0x000fe400078e00ff */
        /* <DEDUP_REMOVED lines=139> */
.L_x_5424:
[----:B------:R-:W-:Y:S01]  /*3c10*/  ULDC UR4, c[0x0][0x448] ;  /* 0x0001120000047ab9 */ /* 0x000fe20000000800 */
[----:B------:R-:W-:Y:S02]  /*3c20*/  UIADD3 UR7, UR45, 0x3f, URZ ;  /* 0x0000003f2d077890 */ /* 0x000fe4000fffe03f */
[----:B------:R-:W-:Y:S02]  /*3c30*/  UISETP.NE.AND UP0, UPT, UR4, 0x1, UPT ;  /* 0x000000010400788c */ /* 0x000fe4000bf05270 */
[----:B------:R-:W-:Y:S01]  /*3c40*/  UIADD3 UR10, UR48, 0x1, -UR50 ;  /* 0x00000001300a7890 */ /* 0x000fe2000fffe832 */
[----:B------:R-:W-:Y:S01]  /*3c50*/  ULDC.64 UR4, c[0x0][0x9e0] ;  /* 0x0002780000047ab9 */ /* 0x000fe20000000a00 */
[----:B------:R-:W-:-:S07]  /*3c60*/  UP2UR UR52, UPR, URZ, 0x1 ;  /* 0x000000013f347883 */ /* 0x000fce0008000000 */
[----:B------:R-:W-:Y:S01]  /*3c70*/  @UP0 ULDC UR8, c[0x0][0x44c] ;  /* 0x0001130000080ab9 */ /* 0x000fe20000000800 */
[----:B------:R-:W-:Y:S01]  /*3c80*/  @UP0 ULDC UR11, c[0x0][0x450] ;  /* 0x00011400000b0ab9 */ /* 0x000fe20000000800 */
[----:B------:R-:W-:-:S04]  /*3c90*/  UIMAD.WIDE.U32 UR8, UR7, UR8, URZ ;  /* 0x00000008070872a5 */ /* 0x000fc8000f8e003f */
[----:B------:R-:W-:Y:S02]  /*3ca0*/  @UP0 USHF.R.U32.HI UR7, URZ, UR11, UR9 ;  /* 0x0000000b3f070299 */ /* 0x000fe40008011609 */
[----:B------:R-:W-:Y:S02]  /*3cb0*/  UISETP.GE.AND UP0, UPT, UR5, 0x1, UPT ;  /* 0x000000010500788c */ /* 0x000fe4000bf06270 */
[----:B------:R-:W-:Y:S02]  /*3cc0*/  UIADD3 UR8, UR10, UR7, URZ ;  /* 0x000000070a087290 */ /* 0x000fe4000fffe03f */
[----:B------:R-:W-:Y:S02]  /*3cd0*/  UP2UR UR51, UPR, URZ, 0x1 ;  /* 0x000000013f337883 */ /* 0x000fe40008000000 */
[----:B------:R-:W-:Y:S01]  /*3ce0*/  PLOP3.LUT P0, PT, PT, PT, UP0, 0x40, 0x0 ;  /* 0x000000000000781c */ /* 0x000fe20003f0e808 */
[----:B------:R-:W-:-:S12]  /*3cf0*/  UIADD3 UR4, UR8, UR4, URZ ;  /* 0x0000000408047290 */ /* 0x000fd8000fffe03f */
        /* <DEDUP_REMOVED lines=11> */
.L_x_5444:
[----:B------:R-:W-:-:S11]  /*3db0*/  UISETP.NE.AND UP0, UPT, UR5, 0x1, UPT ;  /* 0x000000010500788c */ /* 0x000fd6000bf05270 */
[----:B------:R-:W-:Y:S02]  /*3dc0*/  @UP0 ULDC.64 UR10, c[0x0][0x9e8] ;  /* 0x00027a00000a0ab9 */ /* 0x000fe40000000a00 */
[----:B------:R-:W-:-:S04]  /*3dd0*/  UIMAD.WIDE.U32 UR8, UR7, UR10, URZ ;  /* 0x0000000a070872a5 */ /* 0x000fc8000f8e003f */
[----:B------:R-:W-:-:S12]  /*3de0*/  @UP0 USHF.R.U32.HI UR7, URZ, UR11, UR9 ;  /* 0x0000000b3f070299 */ /* 0x000fd80008011609 */
.L_x_5445:
[----:B------:R-:W-:-:S04]  /*3df0*/  UIMAD UR7, UR7, UR5, UR5 ;  /* 0x00000005070772a4 */ /* 0x000fc8000f8e0205 */
[----:B------:R-:W-:-:S04]  /*3e00*/  UISETP.LT.AND UP0, UPT, UR4, UR7, UPT ;  /* 0x000000070400728c */ /* 0x000fc8000bf01270 */
[----:B------:R-:W-:-:S12]  /*3e10*/  USEL UR4, UR4, UR7, UP0 ;  /* 0x0000000704047287 */ /* 0x000fd80008000000 */
.L_x_5443:
[----:B------:R-:W-:Y:S02]  /*3e20*/  UISETP.NE.AND UP0, UPT, UR52, URZ, UPT ;  /* 0x0000003f3400728c */ /* 0x000fe4000bf05270 */
[----:B------:R-:W-:Y:S02]  /*3e30*/  UIADD3 UR4, UR4, 0x3f, URZ ;  /* 0x0000003f04047890 */ /* 0x000fe4000fffe03f */
[----:B------:R-:W-:Y:S02]  /*3e40*/  UISETP.GE.AND UP1, UPT, UR5, 0x1, UPT ;  /* 0x000000010500788c */ /* 0x000fe4000bf26270 */
[----:B------:R-:W-:Y:S01]  /*3e50*/  USHF.R.S32.HI UR7, URZ, 0x1f, UR4 ;  /* 0x0000001f3f077899 */ /* 0x000fe20008011404 */
[----:B------:R-:W-:-:S03]  /*3e60*/  ULDC UR10, c[0x0][0x9dc] ;  /* 0x00027700000a7ab9 */ /* 0x000fc60000000800 */
[----:B------:R-:W-:Y:S01]  /*3e70*/  ULEA.HI UR7, UR7, UR4, URZ, 0x6 ;  /* 0x0000000407077291 */ /* 0x000fe2000f8f303f */
[----:B------:R-:W-:Y:S01]  /*3e80*/  PLOP3.LUT P0, PT, PT, PT, UP1, 0x40, 0x0 ;  /* 0x000000000000781c */ /* 0x000fe20003f0e818 */
[----:B------:R-:W-:Y:S01]  /*3e90*/  @UP0 ULDC UR8, c[0x0][0x44c] ;  /* 0x0001130000080ab9 */ /* 0x000fe20000000800 */
[----:B------:R-:W-:Y:S01]  /*3ea0*/  @UP0 ULDC UR11, c[0x0][0x450] ;  /* 0x00011400000b0ab9 */ /* 0x000fe20000000800 */
[----:B------:R-:W-:Y:S02]  /*3eb0*/  UIMAD.WIDE.U32 UR8, UR45, UR8, URZ ;  /* 0x000000082d0872a5 */ /* 0x000fe4000f8e003f */
[----:B------:R-:W-:Y:S01]  /*3ec0*/  UMOV UR4, UR45 ;  /* 0x0000002d00047c82 */ /* 0x000fe20008000000 */
[----:B------:R-:W-:Y:S02]  /*3ed0*/  USHF.R.S32.HI UR7, URZ, 0x6, UR7 ;  /* 0x000000063f077899 */ /* 0x000fe40008011407 */
[----:B------:R-:W-:Y:S02]  /*3ee0*/  @UP0 USHF.R.U32.HI UR4, URZ, UR11, UR9 ;  /* 0x0000000b3f040299 */ /* 0x000fe40008011609 */
[----:B------:R-:W-:-:S02]  /*3ef0*/  UISETP.LT.AND UP0, UPT, UR6, UR7, UPT ;  /* 0x000000070600728c */ /* 0x000fc4000bf01270 */
[----:B------:R-:W-:Y:S02]  /*3f00*/  UIADD3 UR4, UR4, UR48, -UR50 ;  /* 0x0000003004047290 */ /* 0x000fe4000fffe832 */
[----:B------:R-:W-:Y:S02]  /*3f10*/  USEL UR6, UR6, UR7, UP0 ;  /* 0x0000000706067287 */ /* 0x000fe40008000000 */
[----:B------:R-:W-:Y:S01]  /*3f20*/  UIADD3 UR7, UR4, -UR10, URZ ;  /* 0x8000000a04077290 */ /* 0x000fe2000fffe03f */
[----:B------:R-:W-:Y:S11]  /*3f30*/  @P0 BRA `(.L_x_5446) ;  /* 0x0000000000440947 */ /* 0x000ff60003800000 */
        /* <DEDUP_REMOVED lines=10> */
.L_x_5447:
[----:B------:R-:W-:-:S11]  /*3fe0*/  UISETP.NE.AND UP0, UPT, UR5, 0x1, UPT ;  /* 0x000000010500788c */ /* 0x000fd6000bf05270 */
[----:B------:R-:W-:Y:S02]  /*3ff0*/  @UP0 ULDC.64 UR10, c[0x0][0x9e8] ;  /* 0x00027a00000a0ab9 */ /* 0x000fe40000000a00 */
[----:B------:R-:W-:-:S04]  /*4000*/  UIMAD.WIDE.U32 UR8, UR4, UR10, URZ ;  /* 0x0000000a040872a5 */ /* 0x000fc8000f8e003f */
[----:B------:R-:W-:-:S12]  /*4010*/  @UP0 USHF.R.U32.HI UR4, URZ, UR11, UR9 ;  /* 0x0000000b3f040299 */ /* 0x000fd80008011609 */
.L_x_5448:
[----:B------:R-:W-:-:S04]  /*4020*/  UIMAD UR4, UR4, UR5, URZ ;  /* 0x00000005040472a4 */ /* 0x000fc8000f8e023f */
[----:B------:R-:W-:-:S04]  /*4030*/  UISETP.LT.AND UP0, UPT, UR7, UR4, UPT ;  /* 0x000000040700728c */ /* 0x000fc8000bf01270 */
[----:B------:R-:W-:-:S12]  /*4040*/  USEL UR7, UR7, UR4, !UP0 ;  /* 0x0000000407077287 */ /* 0x000fd8000c000000 */
.L_x_5446:
[----:B------:R-:W-:Y:S02]  /*4050*/  USHF.R.S32.HI UR4, URZ, 0x1f, UR7 ;  /* 0x0000001f3f047899 */ /* 0x000fe40008011407 */
[----:B------:R-:W-:Y:S02]  /*4060*/  ULOP3.LUT UR10, UR42, 0xff, URZ, 0xc0, !UPT ;  /* 0x000000ff2a0a7892 */ /* 0x000fe4000f8ec03f */
[----:B------:R-:W-:-:S04]  /*4070*/  ULEA.HI UR4, UR4, UR7, URZ, 0x6 ;  /* 0x0000000704047291 */ /* 0x000fc8000f8f303f */
[----:B------:R-:W-:-:S04]  /*4080*/  USHF.R.S32.HI UR4, URZ, 0x6, UR4 ;  /* 0x000000063f047899 */ /* 0x000fc80008011404 */
[----:B------:R-:W-:-:S04]  /*4090*/  UISETP.LT.AND UP0, UPT, URZ, UR4, UPT ;  /* 0x000000043f00728c */ /* 0x000fc8000bf01270 */
[----:B------:R-:W-:-:S03]  /*40a0*/  USEL UR47, URZ, UR4, !UP0 ;  /* 0x000000043f2f7287 */ /* 0x000fc6000c000000 */
[----:B------:R-:W-:Y:S01]  /*40b0*/  UMOV UR4, URZ ;  /* 0x0000003f00047c82 */ /* 0x000fe20008000000 */
        /* <DEDUP_REMOVED lines=40> */
.L_x_5449:
[----:B------:R-:W-:Y:S01]  /*4340*/  UIMAD UR47, UR10, UR4, UR47 ;  /* 0x000000040a2f72a4 */ /* 0x000fe2000f8e022f */
[----:B------:R-:W-:Y:S01]  /*4350*/  IMAD.U32 R168, RZ, RZ, UR6 ;  /* 0x00000006ffa87e24 */ /* 0x000fe2000f8e00ff */
[----:B------:R-:W-:Y:S01]  /*4360*/  PLOP3.LUT P0, PT, PT, PT, PT, 0x80, 0x0 ;  /* 0x000000000000781c */ /* 0x000fe20003f0f070 */
[----:B------:R-:W-:Y:S01]  /*4370*/  IMAD.U32 R5, RZ, RZ, UR4 ;  /* 0x00000004ff057e24 */ /* 0x000fe2000f8e00ff */
[----:B------:R-:W-:Y:S01]  /*4380*/  CS2R R150, SRZ ;  /* 0x0000000000967805 */ /* 0x000fe2000001ff00 */
[----:B------:R-:W-:Y:S01]  /*4390*/  IMAD.MOV.U32 R3, RZ, RZ, RZ ;  /* 0x000000ffff037224 */ /* 0x000fe200078e00ff */
[----:B------:R-:W-:Y:S01]  /*43a0*/  CS2R R148, SRZ ;  /* 0x0000000000947805 */ /* 0x000fe2000001ff00 */
[----:B------:R-:W-:Y:S01]  /*43b0*/  IMAD.MOV.U32 R12, RZ, RZ, RZ ;  /* 0x000000ffff0c7224 */ /* 0x000fe200078e00ff */
[----:B------:R-:W-:Y:S02]  /*43c0*/  VIADDMNMX R168, R5, UR47, R168, PT ;  /* 0x0000002f05a87c46 */ /* 0x000fe4000b8001a8 */
[----:B------:R-:W-:-:S02]  /*43d0*/  CS2R R146, SRZ ;  /* 0x0000000000927805 */ /* 0x000fc4000001ff00 */
[----:B------:R-:W-:Y:S02]  /*43e0*/  CS2R R144, SRZ ;  /* 0x0000000000907805 */ /* 0x000fe4000001ff00 */
[----:B------:R-:W-:Y:S02]  /*43f0*/  CS2R R142, SRZ ;  /* 0x00000000008e7805 */ /* 0x000fe4000001ff00 */
[----:B------:R-:W-:Y:S02]  /*4400*/  ISETP.GT.AND P1, PT, R168, UR47, PT ;  /* 0x0000002fa8007c0c */ /* 0x000fe4000bf24270 */
        /* <DEDUP_REMOVED lines=90> */
.L_x_5450:
        /* <DEDUP_REMOVED lines=12> */
.L_x_5639:
[----:B------:R-:W-:Y:S05]  /*4a70*/  @!P0 BRA `(.L_x_5452) ;  /* 0x0000000000048947 */ /* 0x000fea0003800000 */
[----:B------:R-:W-:Y:S01]  /*4a80*/  BPT.TRAP 0x1 ;  /* 0x000000040000795c */ /* 0x000fe20000300000 */
.L_x_5452:
[----:B------:R-:W-:Y:S02]  /*4a90*/  IMAD.U32 R7, RZ, RZ, UR38 ;  /* 0x00000026ff077e24 */ /* 0x000fe4000f8e00ff */
[----:B------:R-:W-:-:S03]  /*4aa0*/  IMAD.U32 R8, RZ, RZ, UR37 ;  /* 0x00000025ff087e24 */ /* 0x000fc6000f8e00ff */
[----:B------:R-:W-:Y:S02]  /*4ab0*/  LEA R7, R7, UR41, 0x3 ;  /* 0x0000002907077c11 */ /* 0x000fe4000f8e18ff */
[----:B------:R-:W-:-:S04]  /*4ac0*/  SHF.L.U32 R8, R8, 0x1f, RZ ;  /* 0x0000001f08087819 */ /* 0x000fc800000006ff */
[----:B------:R1:W2:Y:S01]  /*4ad0*/  SYNCS.PHASECHK.TRANS64.TRYWAIT P1, [R7+URZ+0x28c30], R8 ;  /* 0x028c3008070075a7 */ /* 0x0002a2000802017f */
[----:B------:R-:W-:Y:S05]  /*4ae0*/  @!P0 BRA `(.L_x_5453) ;  /* 0x0000000000048947 */ /* 0x000fea0003800000 */
[----:B------:R-:W-:Y:S01]  /*4af0*/  BPT.TRAP 0x1 ;  /* 0x000000040000795c */ /* 0x000fe20000300000 */
.L_x_5453:
[----:B--2---:R-:W-:Y:S05]  /*4b00*/  @P1 BRA `(.L_x_5454) ;  /* 0x0000000000081947 */ /* 0x004fea0003800000 */
[----:B------:R-:W2:Y:S02]  /*4b10*/  SYNCS.PHASECHK.TRANS64.TRYWAIT P1, [R7+URZ+0x28c30], R8 ;  /* 0x028c3008070075a7 */ /* 0x000ea4000802017f */
[----:B--2---:R-:W-:Y:S05]  /*4b20*/  @!P1 BRA `(.L_x_5455) ;  /* 0x0000014000e89947 */ /* 0x004fea0003800000 */
.L_x_5454:
        /* <DEDUP_REMOVED lines=40> */
.L_x_5456:
[----:B------:R-:W-:Y:S01]  /*4db0*/  UISETP.NE.AND UP1, UPT, UR52, URZ, UPT ;  /* 0x0000003f3400728c */ /* 0x000fe2000bf25270 */
[----:B------:R-:W-:Y:S01]  /*4dc0*/  VIADD R3, R190, UR45 ;  /* 0x0000002dbe037c36 */ /* 0x000fe20008000000 */
[----:B------:R-:W-:Y:S01]  /*4dd0*/  R2UR UR6, R7 ;  /* 0x00000000070672ca */ /* 0x000fe200000e0000 */
[----:B------:R-:W-:Y:S01]  /*4de0*/  IMAD.MOV.U32 R5, RZ, RZ, -0x40 ;  /* 0xffffffc0ff057424 */ /* 0x000fe200078e00ff */
[----:B------:R-:W-:Y:S01]  /*4df0*/  UISETP.NE.AND UP0, UPT, UR51, URZ, UPT ;  /* 0x0000003f3300728c */ /* 0x000fe2000bf05270 */
[C---:B------:R-:W-:Y:S01]  /*4e00*/  LEA R10, R168.reuse, 0xffffffc0, 0x6 ;  /* 0xffffffc0a80a7811 */ /* 0x040fe200078e30ff */
[----:B------:R-:W-:Y:S01]  /*4e10*/  ULDC UR20, c[0x0][0x9dc] ;  /* 0x0002770000147ab9 */ /* 0x000fe20000000800 */
[----:B------:R-:W-:Y:S01]  /*4e20*/  PLOP3.LUT P1, PT, PT, PT, UP1, 0x80, 0x0 ;  /* 0x000000000000781c */ /* 0x000fe20003f2f018 */
[----:B------:R-:W-:Y:S01]  /*4e30*/  IMAD R5, R168, R5, 0x41 ;  /* 0x00000041a8057424 */ /* 0x000fe200078e0205 */
[----:B------:R-:W-:Y:S01]  /*4e40*/  PLOP3.LUT P2, PT, PT, PT, UP1, 0x80, 0x0 ;  /* 0x000000000000781c */ /* 0x000fe20003f4f018 */
[----:B------:R-:W-:Y:S01]  /*4e50*/  ULDC UR11, c[0x0][0x9e0] ;  /* 0x00027800000b7ab9 */ /* 0x000fe20000000800 */
[----:B------:R-:W-:Y:S01]  /*4e60*/  @UP1 ULDC UR7, c[0x0][0x44c] ;  /* 0x0001130000071ab9 */ /* 0x000fe20000000800 */
[----:B------:R-:W-:Y:S01]  /*4e70*/  IADD3 R11, -R2, UR48, -R10 ;  /* 0x00000030020b7c10 */ /* 0x000fe2000fffe90a */
[----:B------:R-:W-:-:S02]  /*4e80*/  VIADD R14, R5, 0xffffffff ;  /* 0xffffffff050e7836 */ /* 0x000fc40000000000 */
[----:B------:R-:W-:-:S04]  /*4e90*/  UIADD3 UR6, UR6, 0x28c40, URZ ;  /* 0x00028c4006067890 */ /* 0x000fc8000fffe03f */
[----:B------:R-:W-:Y:S01]  /*4ea0*/  UPRMT UR6, UR40, 0x654, UR6 ;  /* 0x0000065428067896 */ /* 0x000fe20008000006 */
[----:B------:R-:W-:Y:S01]  /*4eb0*/  @P1 IMAD.HI.U32 R4, R3, UR7, RZ ;  /* 0x0000000703041c27 */ /* 0x000fe2000f8e00ff */
[----:B------:R-:W-:Y:S01]  /*4ec0*/  @UP1 ULDC UR7, c[0x0][0x450] ;  /* 0x0001140000071ab9 */ /* 0x000fe20000000800 */
[----:B------:R-:W-:-:S03]  /*4ed0*/  PLOP3.LUT P1, PT, PT, PT, UP0, 0x40, 0x0 ;  /* 0x000000000000781c */ /* 0x000fc60003f2e808 */
[----:B------:R-:W-:Y:S02]  /*4ee0*/  @P2 SHF.R.U32.HI R3, RZ, UR7, R4 ;  /* 0x00000007ff032c19 */ /* 0x000fe40008011604 */
[----:B------:R-:W-:Y:S01]  /*4ef0*/  IADD3 R4, -R2, UR48, R5 ;  /* 0x0000003002047c10 */ /* 0x000fe2000fffe105 */
[----:B------:R-:W-:Y:S01]  /*4f00*/  SYNCS.ARRIVE.TRANS64.RED.A1T0 RZ, [UR6], RZ ;  /* 0x000000ffffff79a7 */ /* 0x000fe20008100406 */
[----:B------:R-:W-:Y:S01]  /*4f10*/  ULOP3.LUT UR6, URZ, UR20, URZ, 0x33, !UPT ;  /* 0x000000143f067292 */ /* 0x000fe2000f8e333f */
[----:B------:R-:W0:Y:S02]  /*4f20*/  SHFL.IDX PT, R6, R3, RZ, 0x1c1f ;  /* 0x001c1fff03067589 */ /* 0x000e2400000e0000 */
[----:B------:R-:W-:-:S04]  /*4f30*/  VIADD R4, R4, -UR50 ;  /* 0x8000003204047c36 */ /* 0x000fc80008000000 */
[C---:B------:R-:W-:Y:S02]  /*4f40*/  VIADD R12, R4.reuse, UR11 ;  /* 0x0000000b040c7c36 */ /* 0x040fe40008000000 */
[----:B------:R-:W-:-:S03]  /*4f50*/  VIADD R13, R4, UR6 ;  /* 0x00000006040d7c36 */ /* 0x000fc60008000000 */
[----:B0-----:R-:W-:Y:S01]  /*4f60*/  VIADDMNMX R4, R6, R12, R11, PT ;  /* 0x0000000c06047246 */ /* 0x001fe2000380010b */
[----:B------:R-:W-:Y:S01]  /*4f70*/  IMAD.IADD R5, R13, 0x1, R6 ;  /* 0x000000010d057824 */ /* 0x000fe200078e0206 */
[----:B------:R-:W-:Y:S06]  /*4f80*/  @P1 BRA `(.L_x_5457) ;  /* 0x0000000000641947 */ /* 0x000fec0003800000 */
[----:B------:R-:W-:Y:S01]  /*4f90*/  IMAD.U32 R9, RZ, RZ, UR50 ;  /* 0x00000032ff097e24 */ /* 0x000fe2000f8e00ff */
[----:B------:R-:W-:Y:S04]  /*4fa0*/  BSSY B0, `(.L_x_5458) ;  /* 0x0000013000007945 */ /* 0x000fe80003800000 */
[----:B------:R-:W-:-:S04]  /*4fb0*/  IADD3 R9, -R9, UR48, R6 ;  /* 0x0000003009097c10 */ /* 0x000fc8000fffe106 */
        /* <DEDUP_REMOVED lines=11> */
.L_x_5459:
[----:B------:R-:W-:Y:S02]  /*5070*/  ULDC UR6, c[0x0][0x9e4] ;  /* 0x0002790000067ab9 */ /* 0x000fe40000000800 */
[----:B------:R-:W-:-:S05]  /*5080*/  IMAD.U32 R15, RZ, RZ, UR6 ;  /* 0x00000006ff0f7e24 */ /* 0x000fca000f8e00ff */
[----:B------:R-:W-:-:S13]  /*5090*/  ISETP.NE.AND P1, PT, R15, 0x1, PT ;  /* 0x000000010f00780c */ /* 0x000fda0003f25270 */
[----:B------:R-:W0:Y:S02]  /*50a0*/  @P1 LDC.64 R20, c[0x0][0x9e8] ;  /* 0x00027a00ff141b82 */ /* 0x000e240000000a00 */
[----:B0-----:R-:W-:-:S05]  /*50b0*/  @P1 IMAD.HI.U32 R6, R9, R20, RZ ;  /* 0x0000001409061227 */ /* 0x001fca00078e00ff */
[----:B------:R-:W-:-:S07]  /*50c0*/  @P1 SHF.R.U32.HI R9, RZ, R21, R6 ;  /* 0x00000015ff091219 */ /* 0x000fce0000011606 */
.L_x_5460:
[----:B------:R-:W-:Y:S05]  /*50d0*/  BSYNC B0 ;  /* 0x0000000000007941 */ /* 0x000fea0003800000 */
.L_x_5458:
[----:B------:R-:W-:-:S04]  /*50e0*/  IMAD R9, R9, R15, -R10 ;  /* 0x0000000f09097224 */ /* 0x000fc800078e0a0a */
[----:B------:R-:W-:-:S05]  /*50f0*/  IMAD.IADD R9, R9, 0x1, -R2 ;  /* 0x0000000109097824 */ /* 0x000fca00078e0a02 */
[----:B------:R-:W-:Y:S02]  /*5100*/  VIADDMNMX R4, R9, R15, R4, PT ;  /* 0x0000000f09047246 */ /* 0x000fe40003800104 */
[----:B------:R-:W-:-:S07]  /*5110*/  VIMNMX R5, R5, R9, !PT ;  /* 0x0000000905057248 */ /* 0x000fce0007fe0100 */
.L_x_5457:
[C---:B------:R-:W-:Y:S01]  /*5120*/  ISETP.GE.AND P2, PT, R14.reuse, 0x9, PT ;  /* 0x000000090e00780c */ /* 0x040fe20003f46270 */
[----:B------:R-:W-:Y:S01]  /*5130*/  UISETP.NE.AND UP0, UPT, UR51, URZ, UPT ;  /* 0x0000003f3300728c */ /* 0x000fe2000bf05270 */
        /* <DEDUP_REMOVED lines=41> */
[C---:B------:R-:W-:Y:S02]  /*53d0*/  ISETP.GT.AND P3, PT, R5.reuse, 0x28, !P4 ;  /* 0x000000280500780c */ /* 0x040fe40006764270 */
[----:B------:R-:W-:Y:S02]  /*53e0*/  P2R R62, PR, RZ, 0x10 ;  /* 0x00000010ff3e7803 */ /* 0x000fe40000000000 */
[----:B------:R-:W-:Y:S02]  /*53f0*/  ISETP.LT.OR P3, PT, R4, 0x29, P3 ;  /* 0x000000290400780c */ /* 0x000fe40001f61670 */
[----:B------:R-:W-:Y:S02]  /*5400*/  ISETP.GE.AND P4, PT, R14, 0x2a, PT ;  /* 0x0000002a0e00780c */ /* 0x000fe40003f86270 */
[----:B------:R-:W-:Y:S02]  /*5410*/  FSEL R63, R44, -INF , !P3 ;  /* 0xff8000002c3f7808 */ /* 0x000fe40005800000 */
[----:B------:R-:W-:-:S02]  /*5420*/  ISETP.GT.AND P3, PT, R5, 0x29, !P4 ;  /* 0x000000290500780c */ /* 0x000fc40006764270 */
[----:B------:R-:W-:Y:S02]  /*5430*/  P2R R44, PR, RZ, 0x10 ;  /* 0x00000010ff2c7803 */ /* 0x000fe40000000000 */
[----:B------:R-:W-:Y:S02]  /*5440*/  ISETP.LT.OR P3, PT, R4, 0x2a, P3 ;  /* 0x0000002a0400780c */ /* 0x000fe40001f61670 */
[----:B------:R-:W-:Y:S02]  /*5450*/  P2R R28, PR, RZ, 0x20 ;  /* 0x00000020ff1c7803 */ /* 0x000fe40000000000 */
[----:B------:R-:W-:Y:S02]  /*5460*/  FSEL R45, R45, -INF , !P3 ;  /* 0xff8000002d2d7808 */ /* 0x000fe40005800000 */
[----:B------:R-:W-:Y:S02]  /*5470*/  ISETP.GE.AND P3, PT, R14, 0x31, PT ;  /* 0x000000310e00780c */ /* 0x000fe40003f66270 */
[----:B------:R-:W-:-:S02]  /*5480*/  P2R R56, PR, RZ, 0x40 ;  /* 0x00000040ff387803 */ /* 0x000fc40000000000 */
        /* <DEDUP_REMOVED lines=19> */
[----:B------:R-:W-:Y:S02]  /*55c0*/  ISETP.LT.OR P6, PT, R4, 0x3a, P6 ;  /* 0x0000003a0400780c */ /* 0x000fe400037c1670 */
[----:B------:R-:W0:Y:S02]  /*55d0*/  SHFL.IDX PT, R4, R3, 0x1, 0x1c1f ;  /* 0x003c1f0003047f89 */ /* 0x000e2400000e0000 */
[----:B------:R-:W-:Y:S02]  /*55e0*/  FSEL R53, R53, -INF , !P6 ;  /* 0xff80000035357808 */ /* 0x000fe40007000000 */
[----:B------:R-:W-:Y:S02]  /*55f0*/  PLOP3.LUT P6, PT, PT, PT, UP0, 0x40, 0x0 ;  /* 0x000000000000781c */ /* 0x000fe40003fce808 */
[----:B0-----:R-:W-:Y:S01]  /*5600*/  VIADDMNMX R6, R4, R12, R11, PT ;  /* 0x0000000c04067246 */ /* 0x001fe2000380010b */
[----:B------:R-:W-:-:S10]  /*5610*/  IMAD.IADD R9, R13, 0x1, R4 ;  /* 0x000000010d097824 */ /* 0x000fd400078e0204 */
[----:B------:R-:W-:Y:S05]  /*5620*/  @P6 BRA `(.L_x_5461) ;  /* 0x0000000000646947 */ /* 0x000fea0003800000 */
        /* <DEDUP_REMOVED lines=14> */
.L_x_5463:
[----:B------:R-:W-:Y:S02]  /*5710*/  ULDC UR6, c[0x0][0x9e4] ;  /* 0x0002790000067ab9 */ /* 0x000fe40000000800 */
[----:B------:R-:W-:-:S05]  /*5720*/  IMAD.U32 R11, RZ, RZ, UR6 ;  /* 0x00000006ff0b7e24 */ /* 0x000fca000f8e00ff */
[----:B------:R-:W-:-:S13]  /*5730*/  ISETP.NE.AND P6, PT, R11, 0x1, PT ;  /* 0x000000010b00780c */ /* 0x000fda0003fc5270 */
[----:B------:R-:W0:Y:S02]  /*5740*/  @P6 LDC.64 R4, c[0x0][0x9e8] ;  /* 0x00027a00ff046b82 */ /* 0x000e240000000a00 */
[----:B0-----:R-:W-:-:S05]  /*5750*/  @P6 IMAD.HI.U32 R4, R3, R4, RZ ;  /* 0x0000000403046227 */ /* 0x001fca00078e00ff */
[----:B------:R-:W-:-:S07]  /*5760*/  @P6 SHF.R.U32.HI R3, RZ, R5, R4 ;  /* 0x00000005ff036219 */ /* 0x000fce0000011604 */
.L_x_5464:
[----:B------:R-:W-:Y:S05]  /*5770*/  BSYNC B0 ;  /* 0x0000000000007941 */ /* 0x000fea0003800000 */
.L_x_5462:
[----:B------:R-:W-:-:S04]  /*5780*/  IMAD R3, R3, R11, -R10 ;  /* 0x0000000b03037224 */ /* 0x000fc800078e0a0a */
[----:B------:R-:W-:-:S05]  /*5790*/  IMAD.IADD R3, R3, 0x1, -R2 ;  /* 0x0000000103037824 */ /* 0x000fca00078e0a02 */
[----:B------:R-:W-:Y:S02]  /*57a0*/  VIADDMNMX R6, R3, R11, R6, PT ;  /* 0x0000000b03067246 */ /* 0x000fe40003800106 */
[----:B------:R-:W-:-:S07]  /*57b0*/  VIMNMX R9, R9, R3, !PT ;  /* 0x0000000309097248 */ /* 0x000fce0007fe0100 */
.L_x_5461:
[----:B------:R-:W-:Y:S01]  /*57c0*/  ISETP.GT.AND P1, PT, R9, 0x1, !P1 ;  /* 0x000000010900780c */ /* 0x000fe20004f24270 */
[----:B------:R-:W-:Y:S01]  /*57d0*/  ULDC UR10, c[0x0][0x988] ;  /* 0x00026200000a7ab9 */ /* 0x000fe20000000800 */
[----:B------:R-:W-:Y:S01]  /*57e0*/  FMNMX.FTZ R3, R15, R25, !PT ;  /* 0x000000190f037209 */ /* 0x000fe20007810000 */
[----:B------:R-:W-:Y:S01]  /*57f0*/  BAR.SYNC.DEFER_BLOCKING 0xf, 0x100 ;  /* 0x03c4000000007b1d */ /* 0x000fe20000010000 */
        /* <DEDUP_REMOVED lines=29> */
[C---:B------:R-:W-:Y:S02]  /*59d0*/  ISETP.GT.AND P2, PT, R9.reuse, 0x8, !P2 ;  /* 0x000000080900780c */ /* 0x040fe40005744270 */
[----:B------:R-:W-:Y:S02]  /*59e0*/  FSEL R38, R38, -INF , !P1 ;  /* 0xff80000026267808 */ /* 0x000fe40004800000 */
[----:B------:R-:W-:Y:S02]  /*59f0*/  ISETP.NE.AND P1, PT, R36, RZ, PT ;  /* 0x000000ff2400720c */ /* 0x000fe40003f25270 */
[----:B------:R-:W-:Y:S02]  /*5a00*/  FMNMX.FTZ R4, R52, R3, !PT ;  /* 0x0000000334047209 */ /* 0x000fe40007810000 */
[----:B------:R-:W-:-:S02]  /*5a10*/  ISETP.GT.AND P1, PT, R9, 0x19, !P1 ;  /* 0x000000190900780c */ /* 0x000fc40004f24270 */
[C---:B------:R-:W-:Y:S02]  /*5a20*/  ISETP.LT.OR P2, PT, R6.reuse, 0x9, P2 ;  /* 0x000000090600780c */ /* 0x040fe40001741670 */
[----:B------:R-:W-:Y:S02]  /*5a30*/  ISETP.LT.OR P1, PT, R6, 0x1a, P1 ;  /* 0x0000001a0600780c */ /* 0x000fe40000f21670 */
[----:B------:R-:W-:Y:S02]  /*5a40*/  FMNMX.FTZ R10, R53, R4, !PT ;  /* 0x00000004350a7209 */ /* 0x000fe40007810000 */
[----:B------:R-:W-:Y:S02]  /*5a50*/  FSEL R39, R39, -INF , !P1 ;  /* 0xff80000027277808 */ /* 0x000fe40004800000 */
[----:B------:R-:W-:Y:S01]  /*5a60*/  ISETP.NE.AND P1, PT, R60, RZ, PT ;  /* 0x000000ff3c00720c */ /* 0x000fe20003f25270 */
[----:B------:R-:W0:Y:S01]  /*5a70*/  SHFL.BFLY PT, R3, R10, 0x2, 0x1f ;  /* 0x0c401f000a037f89 */ /* 0x000e2200000e0000 */
[----:B------:R-:W-:-:S02]  /*5a80*/  FSEL R30, R30, -INF , !P2 ;  /* 0xff8000001e1e7808 */ /* 0x000fc40005000000 */
[C---:B------:R-:W-:Y:S02]  /*5a90*/  ISETP.GT.AND P1, PT, R9.reuse, 0x20, !P1 ;  /* 0x000000200900780c */ /* 0x040fe40004f24270 */
[----:B------:R-:W-:Y:S02]  /*5aa0*/  ISETP.NE.AND P2, PT, R40, RZ, PT ;  /* 0x000000ff2800720c */ /* 0x000fe40003f45270 */
[----:B------:R-:W-:Y:S02]  /*5ab0*/  ISETP.LT.OR P1, PT, R6, 0x21, P1 ;  /* 0x000000210600780c */ /* 0x000fe40000f21670 */
[----:B------:R-:W-:Y:S02]  /*5ac0*/  ISETP.NE.AND P6, PT, R20, RZ, PT ;  /* 0x000000ff1400720c */ /* 0x000fe40003fc5270 */
[----:B------:R-:W-:Y:S02]  /*5ad0*/  FSEL R42, R42, -INF , !P1 ;  /* 0xff8000002a2a7808 */ /* 0x000fe40004800000 */
[----:B------:R-:W-:-:S02]  /*5ae0*/  ISETP.GT.AND P1, PT, R9, 0x21, !P2 ;  /* 0x000000210900780c */ /* 0x000fc40005724270 */
[----:B------:R-:W-:Y:S02]  /*5af0*/  ISETP.NE.AND P2, PT, R44, RZ, PT ;  /* 0x000000ff2c00720c */ /* 0x000fe40003f45270 */
[----:B------:R-:W-:Y:S02]  /*5b00*/  ISETP.LT.OR P1, PT, R6, 0x22, P1 ;  /* 0x000000220600780c */ /* 0x000fe40000f21670 */
[----:B------:R-:W-:Y:S02]  /*5b10*/  ISETP.GT.AND P2, PT, R9, 0x29, !P2 ;  /* 0x000000290900780c */ /* 0x000fe40005744270 */
[----:B------:R-:W-:Y:S02]  /*5b20*/  FSEL R43, R43, -INF , !P1 ;  /* 0xff8000002b2b7808 */ /* 0x000fe40004800000 */
[----:B------:R-:W-:Y:S02]  /*5b30*/  ISETP.GT.AND P1, PT, R9, RZ, !P6 ;  /* 0x000000ff0900720c */ /* 0x000fe40007724270 */
[----:B0-----:R-:W-:-:S02]  /*5b40*/  FMNMX.FTZ R11, R10, R3, !PT ;  /* 0x000000030a0b7209 */ /* 0x001fc40007810000 */
[----:B------:R-:W-:Y:S02]  /*5b50*/  ISETP.LT.OR P1, PT, R6, 0x1, P1 ;  /* 0x000000010600780c */ /* 0x000fe40000f21670 */
[C---:B------:R-:W-:Y:S01]  /*5b60*/  ISETP.GT.AND P3, PT, R9.reuse, 0x30, !P3 ;  /* 0x000000300900780c */ /* 0x040fe20005f64270 */
[----:B------:R-:W0:Y:S01]  /*5b70*/  SHFL.BFLY PT, R12, R11, 0x1, 0x1f ;  /* 0x0c201f000b0c7f89 */ /* 0x000e2200000e0000 */
        /* <DEDUP_REMOVED lines=8> */
[----:B------:R-:W-:Y:S02]  /*5c00*/  FMNMX.FTZ R4, R34, R3, !PT ;  /* 0x0000000322047209 */ /* 0x000fe40007810000 */
[----:B------:R-:W-:-:S02]  /*5c10*/  ISETP.LT.OR P2, PT, R6, 0x2a, P2 ;  /* 0x0000002a0600780c */ /* 0x000fc40001741670 */
[----:B------:R-:W-:Y:S02]  /*5c20*/  FMNMX.FTZ R3, R35, R4, !PT ;  /* 0x0000000423037209 */ /* 0x000fe40007810000 */
[----:B------:R-:W-:Y:S02]  /*5c30*/  ISETP.GT.AND P4, PT, R9, 0x31, !P4 ;  /* 0x000000310900780c */ /* 0x000fe40006784270 */
[----:B------:R-:W-:Y:S02]  /*5c40*/  FMNMX.FTZ R4, R38, R3, !PT ;  /* 0x0000000326047209 */ /* 0x000fe40007810000 */
[----:B0-----:R-:W-:Y:S02]  /*5c50*/  FMNMX.FTZ R5, R11, R12, !PT ;  /* 0x0000000c0b057209 */ /* 0x001fe40007810000 */
[----:B------:R-:W-:Y:S02]  /*5c60*/  FMNMX.FTZ R3, R39, R4, !PT ;  /* 0x0000000427037209 */ /* 0x000fe40007810000 */
[----:B------:R-:W-:Y:S01]  /*5c70*/  ISETP.LT.OR P3, PT, R6, 0x31, P3 ;  /* 0x000000310600780c */ /* 0x000fe20001f61670 */
[----:B------:R-:W-:Y:S01]  /*5c80*/  FMUL.FTZ R10, R5, UR10 ;  /* 0x0000000a050a7c20 */ /* 0x000fe20008410000 */
[----:B------:R-:W-:-:S02]  /*5c90*/  FMNMX.FTZ R4, R42, R3, !PT ;  /* 0x000000032a047209 */ /* 0x000fc40007810000 */
[----:B------:R-:W-:Y:S02]  /*5ca0*/  FSEL R47, R47, -INF , !P2 ;  /* 0xff8000002f2f7808 */ /* 0x000fe40005000000 */
[----:B------:R-:W-:Y:S02]  /*5cb0*/  FMNMX.FTZ R3, R43, R4, !PT ;  /* 0x000000042b037209 */ /* 0x000fe40007810000 */
[----:B------:R-:W-:Y:S02]  /*5cc0*/  FSETP.NEU.FTZ.AND P1, PT, R5, -INF , PT ;  /* 0xff8000000500780b */ /* 0x000fe40003f3d000 */
[----:B------:R-:W-:Y:S02]  /*5cd0*/  FMNMX.FTZ R4, R46, R3, !PT ;  /* 0x000000032e047209 */ /* 0x000fe40007810000 */
[----:B------:R-:W-:Y:S02]  /*5ce0*/  ISETP.NE.AND P6, PT, R14, RZ, PT ;  /* 0x000000ff0e00720c */ /* 0x000fe40003fc5270 */
[----:B------:R-:W-:-:S02]  /*5cf0*/  ISETP.GT.AND P5, PT, R9, 0x38, !P5 ;  /* 0x000000380900780c */ /* 0x000fc40006fa4270 */
[----:B------:R-:W-:Y:S02]  /*5d00*/  ISETP.LT.OR P4, PT, R6, 0x32, P4 ;  /* 0x000000320600780c */ /* 0x000fe40002781670 */
[----:B------:R-:W-:Y:S02]  /*5d10*/  FSEL R50, R50, -INF , !P3 ;  /* 0xff80000032327808 */ /* 0x000fe40005800000 */
[----:B------:R-:W-:Y:S02]  /*5d20*/  FMNMX.FTZ R3, R47, R4, !PT ;  /* 0x000000042f037209 */ /* 0x000fe40007810000 */
[----:B------:R-:W-:Y:S02]  /*5d30*/  FSEL R10, R10, RZ, P1 ;  /* 0x000000ff0a0a7208 */ /* 0x000fe40000800000 */
[----:B------:R-:W-:Y:S02]  /*5d40*/  ISETP.GT.AND P1, PT, R9, 0x39, !P6 ;  /* 0x000000390900780c */ /* 0x000fe40007724270 */
[----:B------:R-:W-:Y:S01]  /*5d50*/  ISETP.LT.OR P5, PT, R6, 0x39, P5 ;  /* 0x000000390600780c */ /* 0x000fe20002fa1670 */
[--C-:B------:R-:W-:Y:S01]  /*5d60*/  FFMA.FTZ R9, R15, UR10, -R10.reuse ;  /* 0x0000000a0f097c23 */ /* 0x100fe2000801080a */
[----:B------:R-:W-:Y:S01]  /*5d70*/  FSEL R51, R51, -INF , !P4 ;  /* 0xff80000033337808 */ /* 0x000fe20006000000 */
[--C-:B------:R-:W-:Y:S01]  /*5d80*/  FFMA.FTZ R11, R25, UR10, -R10.reuse ;  /* 0x0000000a190b7c23 */ /* 0x100fe2000801080a */
[----:B------:R-:W-:Y:S01]  /*5d90*/  FMNMX.FTZ R4, R50, R3, !PT ;  /* 0x0000000332047209 */ /* 0x000fe20007810000 */
[--C-:B------:R-:W-:Y:S01]  /*5da0*/  FFMA.FTZ R12, R29, UR10, -R10.reuse ;  /* 0x0000000a1d0c7c23 */ /* 0x100fe2000801080a */
[----:B------:R-:W-:Y:S01]  /*5db0*/  ISETP.LT.OR P1, PT, R6, 0x3a, P1 ;  /* 0x0000003a0600780c */ /* 0x000fe20000f21670 */
[--C-:B------:R-:W-:Y:S01]  /*5dc0*/  FFMA.FTZ R6, R21, UR10, -R10.reuse ;  /* 0x0000000a15067c23 */ /* 0x100fe2000801080a */
[----:B------:R-:W-:Y:S01]  /*5dd0*/  FSEL R54, R54, -INF , !P5 ;  /* 0xff80000036367808 */ /* 0x000fe20006800000 */
[----:B------:R-:W-:Y:S01]  /*5de0*/  MUFU.EX2 R9, R9 ;  /* 0x0000000900097308 */ /* 0x000fe20000000800 */
[----:B------:R-:W-:Y:S01]  /*5df0*/  FMNMX.FTZ R3, R51, R4, !PT ;  /* 0x0000000433037209 */ /* 0x000fe20007810000 */
[--C-:B------:R-:W-:Y:S01]  /*5e00*/  FFMA.FTZ R14, R57, UR10, -R10.reuse ;  /* 0x0000000a390e7c23 */ /* 0x100fe2000801080a */
[----:B------:R-:W-:Y:S01]  /*5e10*/  FSEL R55, R55, -INF , !P1 ;  /* 0xff80000037377808 */ /* 0x000fe20004800000 */
[--C-:B------:R-:W-:Y:S01]  /*5e20*/  FFMA.FTZ R15, R59, UR10, -R10.reuse ;  /* 0x0000000a3b0f7c23 */ /* 0x100fe2000801080a */
[----:B------:R-:W-:Y:S01]  /*5e30*/  FMNMX.FTZ R4, R54, R3, !PT ;  /* 0x0000000336047209 */ /* 0x000fe20007810000 */
[--C-:B------:R-:W-:Y:S01]  /*5e40*/  FFMA.FTZ R20, R37, UR10, -R10.reuse ;  /* 0x0000000a25147c23 */ /* 0x100fe2000801080a */
[--C-:B------:R-:W-:Y:S01]  /*5e50*/  FFMA.FTZ R21, R61, UR10, -R10.reuse ;  /* 0x0000000a3d157c23 */ /* 0x100fe2000801080a */
[----:B------:R-:W-:Y:S01]  /*5e60*/  MUFU.EX2 R154, R6 ;  /* 0x00000006009a7308 */ /* 0x000fe20000000800 */
[----:B------:R-:W-:Y:S01]  /*5e70*/  FMNMX.FTZ R4, R55, R4, !PT ;  /* 0x0000000437047209 */ /* 0x000fe20007810000 */
[--C-:B------:R-:W-:Y:S01]  /*5e80*/  FFMA.FTZ R45, R45, UR10, -R10.reuse ;  /* 0x0000000a2d2d7c23 */ /* 0x100fe2000801080a */
[--C-:B------:R-:W-:Y:S01]  /*5e90*/  FFMA.FTZ R48, R48, UR10, -R10.reuse ;  /* 0x0000000a30307c23 */ /* 0x100fe2000801080a */
[--C-:B------:R-:W-:Y:S01]  /*5ea0*/  FFMA.FTZ R49, R49, UR10, -R10.reuse ;  /* 0x0000000a31317c23 */ /* 0x100fe2000801080a */
[--C-:B------:R-:W-:Y:S01]  /*5eb0*/  FFMA.FTZ R52, R52, UR10, -R10.reuse ;  /* 0x0000000a34347c23 */ /* 0x100fe2000801080a */
[----:B------:R-:W0:Y:S02]  /*5ec0*/  SHFL.BFLY PT, R3, R4, 0x2, 0x1f ;  /* 0x0c401f0004037f89 */ /* 0x000e2400000e0000 */
[----:B------:R3:W4:Y:S08]  /*5ed0*/  MUFU.EX2 R152, R11 ;  /* 0x0000000b00987308 */ /* 0x0007300000000800 */
[----:B------:R5:W-:Y:S01]  /*5ee0*/  MUFU.EX2 R13, R12 ;  /* 0x0000000c000d7308 */ /* 0x000be20000000800 */
[----:B---3--:R-:W-:-:S07]  /*5ef0*/  FFMA.FTZ R11, R33, UR10, -R10 ;  /* 0x0000000a210b7c23 */ /* 0x008fce000801080a */
[----:B------:R-:W-:Y:S01]  /*5f00*/  MUFU.EX2 R14, R14 ;  /* 0x0000000e000e7308 */ /* 0x000fe20000000800 */
[----:B-----5:R-:W-:Y:S01]  /*5f10*/  FFMA.FTZ R12, R63, UR10, -R10 ;  /* 0x0000000a3f0c7c23 */ /* 0x020fe2000801080a */
[----:B----4-:R-:W-:Y:S01]  /*5f20*/  FADD.FTZ R25, R9, R152 ;  /* 0x0000009809197221 */ /* 0x010fe20000010000 */
[----:B------:R-:W-:Y:S02]  /*5f30*/  F2FP.BF16.F32.PACK_AB R152, R152, R9 ;  /* 0x000000099898723e */ /* 0x000fe400000010ff */
[----:B0-----:R-:W-:Y:S01]  /*5f40*/  FMNMX.FTZ R3, R4, R3, !PT ;  /* 0x0000000304037209 */ /* 0x001fe20007810000 */
[--C-:B------:R-:W-:Y:S02]  /*5f50*/  FFMA.FTZ R4, R41, UR10, -R10.reuse ;  /* 0x0000000a29047c23 */ /* 0x100fe4000801080a */
[----:B------:R-:W0:Y:S01]  /*5f60*/  MUFU.EX2 R11, R11 ;  /* 0x0000000b000b7308 */ /* 0x000e220000000800 */
[----:B------:R-:W-:Y:S01]  /*5f70*/  FFMA.FTZ R10, R53, UR10, -R10 ;  /* 0x0000000a350a7c23 */ /* 0x000fe2000801080a */
[----:B------:R-:W3:Y:S06]  /*5f80*/  SHFL.BFLY PT, R6, R3, 0x1, 0x1f ;  /* 0x0c201f0003067f89 */ /* 0x000eec00000e0000 */
        /* <DEDUP_REMOVED lines=10> */
[----:B------:R3:W-:Y:S01]  /*6030*/  MUFU.EX2 R3, R10 ;  /* 0x0000000a00037308 */ /* 0x0007e20000000800 */
        /* <DEDUP_REMOVED lines=8> */
[----:B---3--:R-:W-:Y:S01]  /*60c0*/  FADD.FTZ R10, R154, R25 ;  /* 0x000000199a0a7221 */ /* 0x008fe20000010000 */
[--C-:B------:R-:W-:Y:S01]  /*60d0*/  FFMA.FTZ R39, R39, UR10, -R24.reuse ;  /* 0x0000000a27277c23 */ /* 0x100fe20008010818 */
[--C-:B------:R-:W-:Y:S01]  /*60e0*/  FFMA.FTZ R42, R42, UR10, -R24.reuse ;  /* 0x0000000a2a2a7c23 */ /* 0x100fe20008010818 */
[----:B------:R-:W-:Y:S01]  /*60f0*/  FFMA.FTZ R43, R43, UR10, -R24 ;  /* 0x0000000a2b2b7c23 */ /* 0x000fe20008010818 */
[----:B------:R-:W-:Y:S01]  /*6100*/  FADD.FTZ R29, R13, R10 ;  /* 0x0000000a0d1d7221 */ /* 0x000fe20000010000 */
[--C-:B------:R-:W-:Y:S01]  /*6110*/  FFMA.FTZ R46, R46, UR10, -R24.reuse ;  /* 0x0000000a2e2e7c23 */ /* 0x100fe20008010818 */
[--C-:B------:R-:W-:Y:S01]  /*6120*/  FFMA.FTZ R47, R47, UR10, -R24.reuse ;  /* 0x0000000a2f2f7c23 */ /* 0x100fe20008010818 */
[----:B------:R-:W3:Y:S01]  /*6130*/  MUFU.EX2 R27, R27 ;  /* 0x0000001b001b7308 */ /* 0x000ee20000000800 */
[----:B------:R-:W-:Y:S01]  /*6140*/  FADD.FTZ R28, R14, R29 ;  /* 0x0000001d0e1c7221 */ /* 0x000fe20000010000 */
[--C-:B------:R-:W-:Y:S01]  /*6150*/  FFMA.FTZ R50, R50, UR10, -R24.reuse ;  /* 0x0000000a32327c23 */ /* 0x100fe20008010818 */
[----:B------:R-:W-:Y:S01]  /*6160*/  FFMA.FTZ R51, R51, UR10, -R24 ;  /* 0x0000000a33337c23 */ /* 0x000fe20008010818 */
[----:B------:R-:W-:Y:S01]  /*6170*/  F2FP.BF16.F32.PACK_AB R154, R13, R154 ;  /* 0x0000009a0d9a723e */ /* 0x000fe200000010ff */
[----:B------:R-:W-:Y:S01]  /*6180*/  FADD.FTZ R28, R11, R28 ;  /* 0x0000001c0b1c7221 */ /* 0x000fe20000010000 */
[--C-:B------:R-:W-:Y:S01]  /*6190*/  FFMA.FTZ R54, R54, UR10, -R24.reuse ;  /* 0x0000000a36367c23 */ /* 0x100fe20008010818 */
[----:B------:R-:W-:Y:S01]  /*61a0*/  FFMA.FTZ R24, R55, UR10, -R24 ;  /* 0x0000000a37187c23 */ /* 0x000fe20008010818 */
[----:B------:R-:W4:Y:S01]  /*61b0*/  MUFU.EX2 R30, R30 ;  /* 0x0000001e001e7308 */ /* 0x000f220000000800 */
[----:B0-----:R-:W-:-:S07]  /*61c0*/  F2FP.BF16.F32.PACK_AB R160, R4, R21 ;  /* 0x0000001504a0723e */ /* 0x001fce00000010ff */
[----:B------:R-:W0:Y:S01]  /*61d0*/  MUFU.EX2 R31, R31 ;  /* 0x0000001f001f7308 */ /* 0x000e220000000800 */
[----:B---3--:R-:W-:Y:S01]  /*61e0*/  FADD.FTZ R25, R26, R27 ;  /* 0x0000001b1a197221 */ /* 0x008fe20000010000 */
[----:B------:R-:W-:-:S06]  /*61f0*/  F2FP.BF16.F32.PACK_AB R153, R27, R26 ;  /* 0x0000001a1b99723e */ /* 0x000fcc00000010ff */
[----:B------:R-:W3:Y:S01]  /*6200*/  MUFU.EX2 R34, R34 ;  /* 0x0000002200227308 */ /* 0x000ee20000000800 */
[----:B----4-:R-:W-:-:S07]  /*6210*/  FADD.FTZ R10, R30, R25 ;  /* 0x000000191e0a7221 */ /* 0x010fce0000010000 */
[----:B------:R-:W4:Y:S01]  /*6220*/  MUFU.EX2 R35, R35 ;  /* 0x0000002300237308 */ /* 0x000f220000000800 */
[C---:B0-----:R-:W-:Y:S01]  /*6230*/  FADD.FTZ R25, R31.reuse, R10 ;  /* 0x0000000a1f197221 */ /* 0x041fe20000010000 */
[----:B------:R-:W-:-:S05]  /*6240*/  F2FP.BF16.F32.PACK_AB R155, R31, R30 ;  /* 0x0000001e1f9b723e */ /* 0x000fca00000010ff */
[----:B------:R0:W-:Y:S01]  /*6250*/  STSM.16.M88.4 [R22+0x26800], R152 ;  /* 0x0268009816007844 */ /* 0x0001e20000000200 */
[----:B------:R-:W5:Y:S01]  /*6260*/  MUFU.EX2 R38, R38 ;  /* 0x0000002600267308 */ /* 0x000f620000000800 */
[----:B---3--:R-:W-:Y:S01]  /*6270*/  FADD.FTZ R10, R34, R25 ;  /* 0x00000019220a7221 */ /* 0x008fe20000010000 */
[----:B------:R-:W-:-:S04]  /*6280*/  FADD.FTZ R25, R15, R28 ;  /* 0x0000001c0f197221 */ /* 0x000fc80000010000 */
[----:B------:R-:W-:Y:S02]  /*6290*/  FADD.FTZ R28, R20, R25 ;  /* 0x00000019141c7221 */ /* 0x000fe40000010000 */
[----:B------:R-:W3:Y:S01]  /*62a0*/  MUFU.EX2 R39, R39 ;  /* 0x0000002700277308 */ /* 0x000ee20000000800 */
[----:B----4-:R-:W-:Y:S01]  /*62b0*/  FADD.FTZ R9, R35, R10 ;  /* 0x0000000a23097221 */ /* 0x010fe20000010000 */
[----:B------:R-:W-:Y:S01]  /*62c0*/  FADD.FTZ R13, R21, R28 ;  /* 0x0000001c150d7221 */ /* 0x000fe20000010000 */
[----:B------:R-:W-:-:S03]  /*62d0*/  F2FP.BF16.F32.PACK_AB R157, R35, R34 ;  /* 0x00000022239d723e */ /* 0x000fc600000010ff */
[----:B------:R-:W-:Y:S02]  /*62e0*/  FADD.FTZ R13, R4, R13 ;  /* 0x0000000d040d7221 */ /* 0x000fe40000010000 */
[----:B------:R-:W4:Y:S01]  /*62f0*/  MUFU.EX2 R42, R42 ;  /* 0x0000002a002a7308 */ /* 0x000f220000000800 */
[----:B-----5:R-:W-:-:S07]  /*6300*/  FADD.FTZ R10, R38, R9 ;  /* 0x00000009260a7221 */ /* 0x020fce0000010000 */
[----:B------:R-:W5:Y:S01]  /*6310*/  MUFU.EX2 R43, R43 ;  /* 0x0000002b002b7308 */ /* 0x000f620000000800 */
[C---:B---3--:R-:W-:Y:S01]  /*6320*/  FADD.FTZ R11, R39.reuse, R10 ;  /* 0x0000000a270b7221 */ /* 0x048fe20000010000 */
[----:B------:R-:W-:-:S05]  /*6330*/  F2FP.BF16.F32.PACK_AB R159, R39, R38 ;  /* 0x00000026279f723e */ /* 0x000fca00000010ff */
[----:B------:R0:W-:Y:S01]  /*6340*/  STSM.16.M88.4 [R189], R156 ;  /* 0x0000009cbd007844 */ /* 0x0001e20000000200 */
[----:B------:R-:W3:Y:S01]  /*6350*/  MUFU.EX2 R12, R12 ;  /* 0x0000000c000c7308 */ /* 0x000ee20000000800 */
[----:B----4-:R-:W-:-:S07]  /*6360*/  FADD.FTZ R4, R42, R11 ;  /* 0x0000000b2a047221 */ /* 0x010fce0000010000 */
[----:B------:R-:W4:Y:S01]  /*6370*/  MUFU.EX2 R46, R46 ;  /* 0x0000002e002e7308 */ /* 0x000f220000000800 */
[C---:B-----5:R-:W-:Y:S01]  /*6380*/  FADD.FTZ R11, R43.reuse, R4 ;  /* 0x000000042b0b7221 */ /* 0x060fe20000010000 */
[----:B------:R-:W-:-:S06]  /*6390*/  F2FP.BF16.F32.PACK_AB R161, R43, R42 ;  /* 0x0000002a2ba1723e */ /* 0x000fcc00000010ff */
[----:B------:R-:W5:Y:S01]  /*63a0*/  MUFU.EX2 R45, R45 ;  /* 0x0000002d002d7308 */ /* 0x000f620000000800 */
[----:B---3--:R-:W-:-:S07]  /*63b0*/  FADD.FTZ R4, R12, R13 ;  /* 0x0000000d0c047221 */ /* 0x008fce0000010000 */
[----:B------:R-:W3:Y:S01]  /*63c0*/  MUFU.EX2 R47, R47 ;  /* 0x0000002f002f7308 */ /* 0x000ee20000000800 */
[----:B----4-:R-:W-:-:S07]  /*63d0*/  FADD.FTZ R10, R46, R11 ;  /* 0x0000000b2e0a7221 */ /* 0x010fce0000010000 */
[----:B------:R-:W-:Y:S01]  /*63e0*/  MUFU.EX2 R48, R48 ;  /* 0x0000003000307308 */ /* 0x000fe20000000800 */
[C---:B-----5:R-:W-:Y:S01]  /*63f0*/  F2FP.BF16.F32.PACK_AB R162, R45.reuse, R12 ;  /* 0x0000000c2da2723e */ /* 0x060fe200000010ff */
        /* <DEDUP_REMOVED lines=25> */
.L_x_5465:
[----:B------:R3:W4:Y:S01]  /*6590*/  SYNCS.PHASECHK.TRANS64.TRYWAIT P1, [R7+URZ+0x28c50], R8 ;  /* 0x028c5008070075a7 */ /* 0x000722000802017f */
[----:B------:R-:W-:Y:S05]  /*65a0*/  @!P0 BRA `(.L_x_5466) ;  /* 0x0000000000048947 */ /* 0x000fea0003800000 */
[----:B------:R-:W-:Y:S01]  /*65b0*/  BPT.TRAP 0x1 ;  /* 0x000000040000795c */ /* 0x000fe20000300000 */
.L_x_5466:
[----:B----4-:R-:W-:Y:S05]  /*65c0*/  @P1 BRA `(.L_x_5467) ;  /* 0x0000000000081947 */ /* 0x010fea0003800000 */
[----:B------:R-:W4:Y:S02]  /*65d0*/  SYNCS.PHASECHK.TRANS64.TRYWAIT P1, [R7+URZ+0x28c50], R8 ;  /* 0x028c5008070075a7 */ /* 0x000f24000802017f */
[----:B----4-:R-:W-:Y:S05]  /*65e0*/  @!P1 BRA `(.L_x_5468) ;  /* 0x00000128004c9947 */ /* 0x010fea0003800000 */
.L_x_5467:
        /* <DEDUP_REMOVED lines=34> */
.L_x_5469:
[----:B------:R-:W-:Y:S01]  /*6810*/  R2UR UR6, R7 ;  /* 0x00000000070672ca */ /* 0x000fe200000e0000 */
[----:B------:R-:W-:Y:S01]  /*6820*/  UISETP.NE.AND UP1, UPT, UR52, URZ, UPT ;  /* 0x0000003f3400728c */ /* 0x000fe2000bf25270 */
[----:B------:R-:W-:Y:S01]  /*6830*/  R2UR UR21, R168 ;  /* 0x00000000a81572ca */ /* 0x000fe200000e0000 */
[----:B------:R-:W-:-:S06]  /*6840*/  UISETP.NE.AND UP0, UPT, UR51, URZ, UPT ;  /* 0x0000003f3300728c */ /* 0x000fcc000bf05270 */
[----:B------:R-:W-:-:S03]  /*6850*/  PLOP3.LUT P1, PT, PT, PT, UP0, 0x40, 0x0 ;  /* 0x000000000000781c */ /* 0x000fc60003f2e808 */
[----:B------:R-:W-:Y:S01]  /*6860*/  @UP1 ULDC UR15, c[0x0][0x450] ;  /* 0x00011400000f1ab9 */ /* 0x000fe20000000800 */
[----:B------:R-:W-:Y:S02]  /*6870*/  UIADD3 UR6, UR6, 0x28c60, URZ ;  /* 0x00028c6006067890 */ /* 0x000fe4000fffe03f */
[----:B------:R-:W-:Y:S02]  /*6880*/  UIADD3 UR21, UR21, -0x2, URZ ;  /* 0xfffffffe15157890 */ /* 0x000fe4000fffe03f */
[----:B------:R-:W-:-:S03]  /*6890*/  UPRMT UR14, UR40, 0x654, UR6 ;  /* 0x00000654280e7896 */ /* 0x000fc60008000006 */
[----:B------:R-:W-:Y:S02]  /*68a0*/  @UP1 ULDC UR6, c[0x0][0x44c] ;  /* 0x0001130000061ab9 */ /* 0x000fe40000000800 */
[----:B------:R-:W-:-:S04]  /*68b0*/  UIMAD.WIDE.U32 UR6, UR45, UR6, URZ ;  /* 0x000000062d0672a5 */ /* 0x000fc8000f8e003f */
[----:B------:R-:W-:Y:S01]  /*68c0*/  SYNCS.ARRIVE.TRANS64.RED.A1T0 RZ, [UR14], RZ ;  /* 0x000000ffffff79a7 */ /* 0x000fe2000810040e */
[----:B------:R-:W-:Y:S01]  /*68d0*/  UMOV UR14, UR45 ;  /* 0x0000002d000e7c82 */ /* 0x000fe20008000000 */
[----:B------:R-:W-:-:S04]  /*68e0*/  @UP1 USHF.R.U32.HI UR14, URZ, UR15, UR7 ;  /* 0x0000000f3f0e1299 */ /* 0x000fc80008011607 */
[----:B------:R-:W-:-:S04]  /*68f0*/  UIADD3 UR6, UR14, UR48, -UR50 ;  /* 0x000000300e067290 */ /* 0x000fc8000fffe832 */
[----:B------:R-:W-:Y:S01]  /*6900*/  UIADD3 UR11, UR6, UR11, URZ ;  /* 0x0000000b060b7290 */ /* 0x000fe2000fffe03f */
[----:B------:R-:W-:Y:S11]  /*6910*/  @P1 BRA `(.L_x_5470) ;  /* 0x00000000004c1947 */ /* 0x000ff60003800000 */
        /* <DEDUP_REMOVED lines=11> */
.L_x_5471:
[----:B------:R-:W-:Y:S02]  /*69d0*/  ULDC UR19, c[0x0][0x9e4] ;  /* 0x0002790000137ab9 */ /* 0x000fe40000000800 */
[----:B------:R-:W-:-:S11]  /*69e0*/  UISETP.NE.AND UP0, UPT, UR19, 0x1, UPT ;  /* 0x000000011300788c */ /* 0x000fd6000bf05270 */
[----:B------:R-:W-:Y:S02]  /*69f0*/  @UP0 ULDC.64 UR6, c[0x0][0x9e8] ;  /* 0x00027a0000060ab9 */ /* 0x000fe40000000a00 */
[----:B------:R-:W-:-:S04]  /*6a00*/  UIMAD.WIDE.U32 UR14, UR18, UR6, URZ ;  /* 0x00000006120e72a5 */ /* 0x000fc8000f8e003f */
[----:B------:R-:W-:-:S12]  /*6a10*/  @UP0 USHF.R.U32.HI UR18, URZ, UR7, UR15 ;  /* 0x000000073f120299 */ /* 0x000fd8000801160f */
.L_x_5472:
[----:B------:R-:W-:-:S04]  /*6a20*/  UIMAD UR18, UR18, UR19, UR19 ;  /* 0x00000013121272a4 */ /* 0x000fc8000f8e0213 */
[----:B------:R-:W-:-:S04]  /*6a30*/  UISETP.LT.AND UP0, UPT, UR11, UR18, UPT ;  /* 0x000000120b00728c */ /* 0x000fc8000bf01270 */
[----:B------:R-:W-:-:S12]  /*6a40*/  USEL UR11, UR11, UR18, UP0 ;  /* 0x000000120b0b7287 */ /* 0x000fd80008000000 */
.L_x_5470:
[----:B------:R-:W-:-:S04]  /*6a50*/  USHF.R.S32.HI UR6, URZ, 0x1f, UR11 ;  /* 0x0000001f3f067899 */ /* 0x000fc8000801140b */
[----:B------:R-:W-:-:S04]  /*6a60*/  ULEA.HI UR6, UR6, UR11, URZ, 0x6 ;  /* 0x0000000b06067291 */ /* 0x000fc8000f8f303f */
[----:B------:R-:W-:-:S04]  /*6a70*/  USHF.R.S32.HI UR6, URZ, 0x6, UR6 ;  /* 0x000000063f067899 */ /* 0x000fc80008011406 */
[----:B------:R-:W-:-:S04]  /*6a80*/  UISETP.LT.AND UP0, UPT, UR47, UR6, UPT ;  /* 0x000000062f00728c */ /* 0x000fc8000bf01270 */
[----:B------:R-:W-:-:S04]  /*6a90*/  USEL UR22, UR47, UR6, !UP0 ;  /* 0x000000062f167287 */ /* 0x000fc8000c000000 */
[----:B------:R-:W-:-:S06]  /*6aa0*/  UISETP.GE.AND UP0, UPT, UR21, UR22, UPT ;  /* 0x000000161500728c */ /* 0x000fcc000bf06270 */
[----:B------:R-:W-:-:S13]  /*6ab0*/  PLOP3.LUT P1, PT, PT, PT, UP0, 0x80, 0x0 ;  /* 0x000000000000781c */ /* 0x000fda0003f2f008 */
[----:B------:R-:W-:Y:S05]  /*6ac0*/  @!P1 BRA `(.L_x_5473) ;  /* 0x0000002400a89947 */ /* 0x000fea0003800000 */
[----:B------:R-:W-:Y:S01]  /*6ad0*/  IMAD.MOV.U32 R10, RZ, RZ, R6 ;  /* 0x000000ffff0a7224 */ /* 0x000fe200078e0006 */
[----:B------:R-:W-:Y:S01]  /*6ae0*/  UMOV UR27, UR38 ;  /* 0x00000026001b7c82 */ /* 0x000fe20008000000 */
[----:B------:R-:W-:Y:S01]  /*6af0*/  IMAD.MOV.U32 R9, RZ, RZ, R5 ;  /* 0x000000ffff097224 */ /* 0x000fe200078e0005 */
[----:B------:R-:W-:Y:S01]  /*6b00*/  ULDC UR24, c[0x0][0x9e4] ;  /* 0x0002790000187ab9 */ /* 0x000fe20000000800 */
[----:B------:R-:W-:Y:S01]  /*6b10*/  ULDC UR20, c[0x0][0x9dc] ;  /* 0x0002770000147ab9 */ /* 0x000fe20000000800 */
[----:B------:R-:W-:Y:S01]  /*6b20*/  ULDC UR26, c[0x0][0x988] ;  /* 0x00026200001a7ab9 */ /* 0x000fe20000000800 */
[----:B------:R-:W-:-:S05]  /*6b30*/  ULDC UR25, c[0x0][0x9e0] ;  /* 0x0002780000197ab9 */ /* 0x000fca0000000800 */
.L_x_5492:
[----:B------:R-:W-:-:S04]  /*6b40*/  UIADD3 UR38, UR27, 0x1, URZ ;  /* 0x000000011b267890 */ /* 0x000fc8000fffe03f */
[----:B------:R-:W-:-:S04]  /*6b50*/  UISETP.NE.AND UP0, UPT, UR38, 0x2, UPT ;  /* 0x000000022600788c */ /* 0x000fc8000bf05270 */
[----:B------:R-:W-:Y:S02]  /*6b60*/  USEL UR6, URZ, 0x1, UP0 ;  /* 0x000000013f067887 */ /* 0x000fe40008000000 */
[----:B------:R-:W-:Y:S02]  /*6b70*/  USEL UR38, UR38, URZ, UP0 ;  /* 0x0000003f26267287 */ /* 0x000fe40008000000 */
[----:B------:R-:W-:Y:S01]  /*6b80*/  ULOP3.LUT UR37, UR37, UR6, URZ, 0x3c, !UPT ;  /* 0x0000000625257292 */ /* 0x000fe2000f8e3c3f */
[----:B0-----:R-:W-:Y:S11]  /*6b90*/  @!P0 BRA `(.L_x_5474) ;  /* 0x0000000000048947 */ /* 0x001ff60003800000 */
[----:B------:R-:W-:Y:S01]  /*6ba0*/  BPT.TRAP 0x1 ;  /* 0x000000040000795c */ /* 0x000fe20000300000 */
.L_x_5474:
[----:B------:R-:W-:Y:S01]  /*6bb0*/  ULEA UR23, UR38, UR41, 0x3 ;  /* 0x0000002926177291 */ /* 0x000fe2000f8e183f */
[----:B-1234-:R-:W-:-:S05]  /*6bc0*/  IMAD.U32 R8, RZ, RZ, UR37 ;  /* 0x00000025ff087e24 */ /* 0x01efca000f8e00ff */
[----:B------:R-:W-:-:S04]  /*6bd0*/  SHF.L.U32 R8, R8, 0x1f, RZ ;  /* 0x0000001f08087819 */ /* 0x000fc800000006ff */
[----:B------:R1:W2:Y:S01]  /*6be0*/  SYNCS.PHASECHK.TRANS64.TRYWAIT P1, [UR23+0x28c30], R8 ;  /* 0x028c3008ff0075a7 */ /* 0x0002a20008020157 */
[----:B------:R-:W-:Y:S05]  /*6bf0*/  @!P0 BRA `(.L_x_5475) ;  /* 0x0000000000048947 */ /* 0x000fea0003800000 */
[----:B------:R-:W-:Y:S01]  /*6c00*/  BPT.TRAP 0x1 ;  /* 0x000000040000795c */ /* 0x000fe20000300000 */
.L_x_5475:
[----:B--2---:R-:W-:Y:S05]  /*6c10*/  @P1 BRA `(.L_x_5476) ;  /* 0x0000000000081947 */ /* 0x004fea0003800000 */
[----:B------:R-:W2:Y:S02]  /*6c20*/  SYNCS.PHASECHK.TRANS64.TRYWAIT P1, [UR23+0x28c30], R8 ;  /* 0x028c3008ff0075a7 */ /* 0x000ea40008020157 */
[----:B--2---:R-:W-:Y:S05]  /*6c30*/  @!P1 BRA `(.L_x_5477) ;  /* 0x0000012000cc9947 */ /* 0x004fea0003800000 */
.L_x_5476:
[----:B------:R-:W-:Y:S01]  /*6c40*/  R2UR UR18, R0 ;  /* 0x00000000001272ca */ /* 0x000fe200000e0000 */
[----:B0-----:R-:W-:Y:S01]  /*6c50*/  WARPGROUP.ARRIVE ;  /* 0x00000000000079c5 */ /* 0x001fe20000000000 */
[----:B------:R-:W-:Y:S01]  /*6c60*/  UMOV UR19, 0x40000040 ;  /* 0x4000004000137882 */ /* 0x000fe20000000000 */
[----:B------:R-:W-:Y:S01]  /*6c70*/  UMOV UR7, 0x40000040 ;  /* 0x4000004000077882 */ /* 0x000fe20000000000 */
[----:B------:R-:W-:Y:S01]  /*6c80*/  UMOV UR11, 0x40000040 ;  /* 0x40000040000b7882 */ /* 0x000fe20000000000 */
[----:B------:R-:W-:-:S08]  /*6c90*/  UMOV UR15, 0x40000040 ;  /* 0x40000040000f7882 */ /* 0x000fd00000000000 */
[----:B------:R-:W-:-:S04]  /*6ca0*/  ULEA UR18, UR38, UR18, 0x9 ;  /* 0x0000001226127291 */ /* 0x000fc8000f8e483f */
[----:B------:R-:W-:Y:S02]  /*6cb0*/  UIADD3 UR6, UR18, 0x2, URZ ;  /* 0x0000000212067890 */ /* 0x000fe4000fffe03f */
[----:B------:R-:W-:Y:S02]  /*6cc0*/  UIADD3 UR10, UR18, 0x4, URZ ;  /* 0x00000004120a7890 */ /* 0x000fe4000fffe03f */
[----:B------:R-:W-:Y:S02]  /*6cd0*/  UIADD3 UR14, UR18, 0x6, URZ ;  /* 0x00000006120e7890 */ /* 0x000fe4000fffe03f */
        /* <DEDUP_REMOVED lines=13> */
.L_x_5478:
[----:B------:R-:W-:Y:S01]  /*6db0*/  UISETP.NE.AND UP1, UPT, UR52, URZ, UPT ;  /* 0x0000003f3400728c */ /* 0x000fe2000bf25270 */
[----:B------:R-:W-:Y:S01]  /*6dc0*/  VIADD R14, R190, UR45 ;  /* 0x0000002dbe0e7c36 */ /* 0x000fe20008000000 */
[----:B------:R-:W-:Y:S02]  /*6dd0*/  USHF.L.U32 UR7, UR21, 0x6, URZ ;  /* 0x0000000615077899 */ /* 0x000fe4000800063f */
[----:B------:R-:W-:Y:S02]  /*6de0*/  UISETP.NE.AND UP0, UPT, UR51, URZ, UPT ;  /* 0x0000003f3300728c */ /* 0x000fe4000bf05270 */
[----:B------:R-:W-:Y:S02]  /*6df0*/  PLOP3.LUT P1, PT, PT, PT, UP1, 0x80, 0x0 ;  /* 0x000000000000781c */ /* 0x000fe40003f2f018 */
[----:B------:R-:W-:Y:S01]  /*6e00*/  PLOP3.LUT P2, PT, PT, PT, UP1, 0x80, 0x0 ;  /* 0x000000000000781c */ /* 0x000fe20003f4f018 */
[----:B------:R-:W-:Y:S02]  /*6e10*/  IMAD.U32 R12, RZ, RZ, UR7 ;  /* 0x00000007ff0c7e24 */ /* 0x000fe4000f8e00ff */
[----:B------:R-:W-:-:S03]  /*6e20*/  @UP1 ULDC UR6, c[0x0][0x44c] ;  /* 0x0001130000061ab9 */ /* 0x000fc60000000800 */
[----:B------:R-:W-:-:S05]  /*6e30*/  IADD3 R12, -R2, 0x1, -R12 ;  /* 0x00000001020c7810 */ /* 0x000fca0007ffe90c */
[----:B--2---:R-:W-:Y:S01]  /*6e40*/  @P1 IMAD.HI.U32 R5, R14, UR6, RZ ;  /* 0x000000060e051c27 */ /* 0x004fe2000f8e00ff */
[----:B------:R-:W-:Y:S01]  /*6e50*/  @UP1 ULDC UR6, c[0x0][0x450] ;  /* 0x0001140000061ab9 */ /* 0x000fe20000000800 */
[----:B------:R-:W-:-:S03]  /*6e60*/  PLOP3.LUT P1, PT, PT, PT, UP0, 0x40, 0x0 ;  /* 0x000000000000781c */ /* 0x000fc60003f2e808 */
[----:B------:R-:W-:Y:S01]  /*6e70*/  @P2 SHF.R.U32.HI R14, RZ, UR6, R5 ;  /* 0x00000006ff0e2c19 */ /* 0x000fe20008011605 */
[----:B------:R-:W-:Y:S01]  /*6e80*/  UIADD3 UR6, UR23, 0x28c40, URZ ;  /* 0x00028c4017067890 */ /* 0x000fe2000fffe03f */
[----:B------:R-:W-:-:S03]  /*6e90*/  IMAD.U32 R5, RZ, RZ, UR50 ;  /* 0x00000032ff057e24 */ /* 0x000fc6000f8e00ff */
[----:B------:R-:W0:Y:S01]  /*6ea0*/  SHFL.IDX PT, R15, R14, RZ, 0x1c1f ;  /* 0x001c1fff0e0f7589 */ /* 0x000e2200000e0000 */
[----:B------:R-:W-:Y:S01]  /*6eb0*/  UPRMT UR6, UR40, 0x654, UR6 ;  /* 0x0000065428067896 */ /* 0x000fe20008000006 */
[----:B------:R-:W-:-:S05]  /*6ec0*/  IADD3 R12, -R5, UR48, R12 ;  /* 0x00000030050c7c10 */ /* 0x000fca000fffe10c */
[----:B------:R-:W-:-:S03]  /*6ed0*/  VIADD R13, R12, UR25 ;  /* 0x000000190c0d7c36 */ /* 0x000fc60008000000 */
[----:B------:R-:W-:Y:S01]  /*6ee0*/  SYNCS.ARRIVE.TRANS64.RED.A1T0 RZ, [UR6], RZ ;  /* 0x000000ffffff79a7 */ /* 0x000fe20008100406 */
[----:B------:R-:W-:-:S06]  /*6ef0*/  ULOP3.LUT UR6, URZ, UR20, URZ, 0x33, !UPT ;  /* 0x000000143f067292 */ /* 0x000fcc000f8e333f */
[----:B------:R-:W-:Y:S02]  /*6f00*/  VIADD R12, R12, UR6 ;  /* 0x000000060c0c7c36 */ /* 0x000fe40008000000 */
[----:B0-----:R-:W-:Y:S02]  /*6f10*/  IMAD.IADD R11, R13, 0x1, R15 ;  /* 0x000000010d0b7824 */ /* 0x001fe400078e020f */
[----:B------:R-:W-:Y:S01]  /*6f20*/  IMAD.IADD R5, R15, 0x1, R12 ;  /* 0x000000010f057824 */ /* 0x000fe200078e020c */
[----:B------:R-:W-:Y:S06]  /*6f30*/  @P1 BRA `(.L_x_5479) ;  /* 0x00000000005c1947 */ /* 0x000fec0003800000 */
[----:B------:R-:W-:Y:S01]  /*6f40*/  IMAD.U32 R6, RZ, RZ, UR50 ;  /* 0x00000032ff067e24 */ /* 0x000fe2000f8e00ff */
[----:B------:R-:W-:Y:S04]  /*6f50*/  BSSY B0, `(.L_x_5480) ;  /* 0x0000011000007945 */ /* 0x000fe80003800000 */
[----:B------:R-:W-:-:S04]  /*6f60*/  IADD3 R15, -R6, UR48, R15 ;  /* 0x00000030060f7c10 */ /* 0x000fc8000fffe10f */
        /* <DEDUP_REMOVED lines=10> */
.L_x_5481:
[----:B------:R-:W-:-:S05]  /*7010*/  IMAD.U32 R20, RZ, RZ, UR24 ;  /* 0x00000018ff147e24 */ /* 0x000fca000f8e00ff */
[----:B------:R-:W-:-:S13]  /*7020*/  ISETP.NE.AND P1, PT, R20, 0x1, PT ;  /* 0x000000011400780c */ /* 0x000fda0003f25270 */
[----:B------:R-:W0:Y:S02]  /*7030*/  @P1 LDC.64 R6, c[0x0][0x9e8] ;  /* 0x00027a00ff061b82 */ /* 0x000e240000000a00 */
[----:B0-----:R-:W-:-:S05]  /*7040*/  @P1 IMAD.HI.U32 R6, R15, R6, RZ ;  /* 0x000000060f061227 */ /* 0x001fca00078e00ff */
[----:B------:R-:W-:-:S07]  /*7050*/  @P1 SHF.R.U32.HI R15, RZ, R7, R6 ;  /* 0x00000007ff0f1219 */ /* 0x000fce0000011606 */
.L_x_5482:
[----:B------:R-:W-:Y:S05]  /*7060*/  BSYNC B0 ;  /* 0x0000000000007941 */ /* 0x000fea0003800000 */
.L_x_5480:
[----:B------:R-:W-:-:S04]  /*7070*/  IMAD R15, R15, R20, -UR7 ;  /* 0x800000070f0f7e24 */ /* 0x000fc8000f8e0214 */
[----:B------:R-:W-:-:S05]  /*7080*/  IMAD.IADD R15, R15, 0x1, -R2 ;  /* 0x000000010f0f7824 */ /* 0x000fca00078e0a02 */
[----:B------:R-:W-:Y:S02]  /*7090*/  VIMNMX R5, R5, R15, !PT ;  /* 0x0000000f05057248 */ /* 0x000fe40007fe0100 */
[----:B------:R-:W-:-:S07]  /*70a0*/  VIADDMNMX R11, R15, R20, R11, PT ;  /* 0x000000140f0b7246 */ /* 0x000fce000380010b */
.L_x_5479:
[----:B------:R-:W-:Y:S01]  /*70b0*/  UISETP.GT.AND UP0, UPT, UR21, -0x1, UPT ;  /* 0xffffffff1500788c */ /* 0x000fe2000bf04270 */
[----:B------:R-:W0:Y:S01]  /*70c0*/  SHFL.IDX PT, R6, R14, 0x1, 0x1c1f ;  /* 0x003c1f000e067f89 */ /* 0x000e2200000e0000 */
[----:B------:R-:W-:-:S04]  /*70d0*/  UISETP.NE.AND UP1, UPT, UR51, URZ, UPT ;  /* 0x0000003f3300728c */ /* 0x000fc8000bf25270 */
[----:B------:R-:W-:-:S04]  /*70e0*/  PLOP3.LUT P1, PT, PT, PT, UP0, 0x80, 0x0 ;  /* 0x000000000000781c */ /* 0x000fc80003f2f008 */
[C---:B------:R-:W-:Y:S02]  /*70f0*/  ISETP.GT.AND P4, PT, R5.reuse, 0x1, P1 ;  /* 0x000000010500780c */ /* 0x040fe40000f84270 */
[----:B------:R-:W-:Y:S02]  /*7100*/  ISETP.GT.AND P5, PT, R5, RZ, P1 ;  /* 0x000000ff0500720c */ /* 0x000fe40000fa4270 */
[C---:B------:R-:W-:Y:S02]  /*7110*/  ISETP.LT.OR P4, PT, R11.reuse, 0x2, P4 ;  /* 0x000000020b00780c */ /* 0x040fe40002781670 */
[----:B------:R-:W-:Y:S02]  /*7120*/  ISETP.LT.OR P5, PT, R11, 0x1, P5 ;  /* 0x000000010b00780c */ /* 0x000fe40002fa1670 */
[----:B------:R-:W-:Y:S02]  /*7130*/  FSEL R153, R153, -INF , !P4 ;  /* 0xff80000099997808 */ /* 0x000fe40006000000 */
[----:B------:R-:W-:-:S02]  /*7140*/  ISETP.GT.AND P4, PT, R5, 0x18, P1 ;  /* 0x000000180500780c */ /* 0x000fc40000f84270 */
[----:B------:R-:W-:Y:S02]  /*7150*/  FSEL R152, R152, -INF , !P5 ;  /* 0xff80000098987808 */ /* 0x000fe40006800000 */
[----:B------:R-:W-:Y:S01]  /*7160*/  ISETP.LT.OR P4, PT, R11, 0x19, P4 ;  /* 0x000000190b00780c */ /* 0x000fe20002781670 */
[--C-:B0-----:R-:W-:Y:S01]  /*7170*/  IMAD.IADD R13, R13, 0x1, R6.reuse ;  /* 0x000000010d0d7824 */ /* 0x101fe200078e0206 */
[C---:B------:R-:W-:Y:S01]  /*7180*/  ISETP.GT.AND P6, PT, R5.reuse, 0x8, P1 ;  /* 0x000000080500780c */ /* 0x040fe20000fc4270 */
[----:B------:R-:W-:Y:S01]  /*7190*/  IMAD.IADD R12, R12, 0x1, R6 ;  /* 0x000000010c0c7824 */ /* 0x000fe200078e0206 */
[C---:B------:R-:W-:Y:S02]  /*71a0*/  ISETP.GT.AND P2, PT, R5.reuse, 0x9, P1 ;  /* 0x000000090500780c */ /* 0x040fe40000f44270 */
[C---:B------:R-:W-:Y:S02]  /*71b0*/  ISETP.GT.AND P3, PT, R5.reuse, 0x10, P1 ;  /* 0x000000100500780c */ /* 0x040fe40000f64270 */
[----:B------:R-:W-:-:S02]  /*71c0*/  ISETP.GT.AND P5, PT, R5, 0x11, P1 ;  /* 0x000000110500780c */ /* 0x000fc40000fa4270 */
[----:B------:R-:W-:Y:S02]  /*71d0*/  FSEL R164, R164, -INF , !P4 ;  /* 0xff800000a4a47808 */ /* 0x000fe40006000000 */
[----:B------:R-:W-:Y:S02]  /*71e0*/  ISETP.GT.AND P4, PT, R5, 0x29, P1 ;  /* 0x000000290500780c */ /* 0x000fe40000f84270 */
[C---:B------:R-:W-:Y:S02]  /*71f0*/  ISETP.LT.OR P6, PT, R11.reuse, 0x9, P6 ;  /* 0x000000090b00780c */ /* 0x040fe400037c1670 */
[C---:B------:R-:W-:Y:S02]  /*7200*/  ISETP.LT.OR P2, PT, R11.reuse, 0xa, P2 ;  /* 0x0000000a0b00780c */ /* 0x040fe40001741670 */
[C---:B------:R-:W-:Y:S02]  /*7210*/  ISETP.LT.OR P3, PT, R11.reuse, 0x11, P3 ;  /* 0x000000110b00780c */ /* 0x040fe40001f61670 */
[----:B------:R-:W-:-:S02]  /*7220*/  ISETP.LT.OR P5, PT, R11, 0x12, P5 ;  /* 0x000000120b00780c */ /* 0x000fc40002fa1670 */
[----:B------:R-:W-:Y:S02]  /*7230*/  ISETP.LT.OR P4, PT, R11, 0x2a, P4 ;  /* 0x0000002a0b00780c */ /* 0x000fe40002781670 */
[----:B------:R-:W-:Y:S02]  /*7240*/  FSEL R156, R156, -INF , !P6 ;  /* 0xff8000009c9c7808 */ /* 0x000fe40007000000 */
[----:B------:R-:W-:Y:S02]  /*7250*/  FSEL R157, R157, -INF , !P2 ;  /* 0xff8000009d9d7808 */ /* 0x000fe40005000000 */
[----:B------:R-:W-:Y:S02]  /*7260*/  FSEL R160, R160, -INF , !P3 ;  /* 0xff800000a0a07808 */ /* 0x000fe40005800000 */
[----:B------:R-:W-:Y:S02]  /*7270*/  FSEL R161, R161, -INF , !P5 ;  /* 0xff800000a1a17808 */ /* 0x000fe40006800000 */
[----:B------:R-:W-:-:S02]  /*7280*/  ISETP.GT.AND P6, PT, R5, 0x19, P1 ;  /* 0x000000190500780c */ /* 0x000fc40000fc4270 */
[C---:B------:R-:W-:Y:S02]  /*7290*/  ISETP.GT.AND P2, PT, R5.reuse, 0x20, P1 ;  /* 0x000000200500780c */ /* 0x040fe40000f44270 */
[C---:B------:R-:W-:Y:S02]  /*72a0*/  ISETP.GT.AND P3, PT, R5.reuse, 0x21, P1 ;  /* 0x000000210500780c */ /* 0x040fe40000f64270 */
[----:B------:R-:W-:Y:S02]  /*72b0*/  ISETP.GT.AND P5, PT, R5, 0x28, P1 ;  /* 0x000000280500780c */ /* 0x000fe40000fa4270 */
[----:B------:R-:W-:Y:S02]  /*72c0*/  FSEL R173, R173, -INF , !P4 ;  /* 0xff800000adad7808 */ /* 0x000fe40006000000 */
[----:B------:R-:W-:Y:S02]  /*72d0*/  PLOP3.LUT P4, PT, PT, PT, UP1, 0x40, 0x0 ;  /* 0x000000000000781c */ /* 0x000fe40003f8e818 */
[----:B------:R-:W-:-:S02]  /*72e0*/  ISETP.LT.OR P6, PT, R11, 0x1a, P6 ;  /* 0x0000001a0b00780c */ /* 0x000fc400037c1670 */
[C---:B------:R-:W-:Y:S02]  /*72f0*/  ISETP.LT.OR P2, PT, R11.reuse, 0x21, P2 ;  /* 0x000000210b00780c */ /* 0x040fe40001741670 */
[C---:B------:R-:W-:Y:S02]  /*7300*/  ISETP.LT.OR P3, PT, R11.reuse, 0x22, P3 ;  /* 0x000000220b00780c */ /* 0x040fe40001f61670 */
[----:B------:R-:W-:Y:S02]  /*7310*/  ISETP.LT.OR P5, PT, R11, 0x29, P5 ;  /* 0x000000290b00780c */ /* 0x000fe40002fa1670 */
[----:B------:R-:W-:Y:S02]  /*7320*/  FSEL R165, R165, -INF , !P6 ;  /* 0xff800000a5a57808 */ /* 0x000fe40007000000 */
[----:B------:R-:W-:Y:S02]  /*7330*/  FSEL R168, R168, -INF , !P2 ;  /* 0xff800000a8a87808 */ /* 0x000fe40005000000 */
[----:B------:R-:W-:-:S02]  /*7340*/  FSEL R169, R169, -INF , !P3 ;  /* 0xff800000a9a97808 */ /* 0x000fc40005800000 */
[----:B------:R-:W-:Y:S02]  /*7350*/  FSEL R172, R172, -INF , !P5 ;  /* 0xff800000acac7808 */ /* 0x000fe40006800000 */
[C---:B------:R-:W-:Y:S02]  /*7360*/  ISETP.GT.AND P6, PT, R5.reuse, 0x30, P1 ;  /* 0x000000300500780c */ /* 0x040fe40000fc4270 */
[C---:B------:R-:W-:Y:S02]  /*7370*/  ISETP.GT.AND P2, PT, R5.reuse, 0x31, P1 ;  /* 0x000000310500780c */ /* 0x040fe40000f44270 */
[C---:B------:R-:W-:Y:S02]  /*7380*/  ISETP.GT.AND P3, PT, R5.reuse, 0x38, P1 ;  /* 0x000000380500780c */ /* 0x040fe40000f64270 */
[----:B------:R-:W-:Y:S02]  /*7390*/  ISETP.GT.AND P5, PT, R5, 0x39, P1 ;  /* 0x000000390500780c */ /* 0x000fe40000fa4270 */
[----:B------:R-:W-:-:S02]  /*73a0*/  ISETP.LT.OR P6, PT, R11, 0x31, P6 ;  /* 0x000000310b00780c */ /* 0x000fc400037c1670 */
[C---:B------:R-:W-:Y:S02]  /*73b0*/  ISETP.LT.OR P2, PT, R11.reuse, 0x32, P2 ;  /* 0x000000320b00780c */ /* 0x040fe40001741670 */
[C---:B------:R-:W-:Y:S02]  /*73c0*/  ISETP.LT.OR P3, PT, R11.reuse, 0x39, P3 ;  /* 0x000000390b00780c */ /* 0x040fe40001f61670 */
[----:B------:R-:W-:Y:S02]  /*73d0*/  ISETP.LT.OR P5, PT, R11, 0x3a, P5 ;  /* 0x0000003a0b00780c */ /* 0x000fe40002fa1670 */
[----:B------:R-:W-:Y:S02]  /*73e0*/  FSEL R176, R176, -INF , !P6 ;  /* 0xff800000b0b07808 */ /* 0x000fe40007000000 */
[----:B------:R-:W-:Y:S02]  /*73f0*/  FSEL R177, R177, -INF , !P2 ;  /* 0xff800000b1b17808 */ /* 0x000fe40005000000 */
[----:B------:R-:W-:-:S02]  /*7400*/  FSEL R180, R180, -INF , !P3 ;  /* 0xff800000b4b47808 */ /* 0x000fc40005800000 */
[----:B------:R-:W-:Y:S01]  /*7410*/  FSEL R181, R181, -INF , !P5 ;  /* 0xff800000b5b57808 */ /* 0x000fe20006800000 */
        /* <DEDUP_REMOVED lines=14> */
.L_x_5485:
[----:B------:R-:W-:-:S05]  /*7500*/  IMAD.U32 R11, RZ, RZ, UR24 ;  /* 0x00000018ff0b7e24 */ /* 0x000fca000f8e00ff */
[----:B------:R-:W-:-:S13]  /*7510*/  ISETP.NE.AND P2, PT, R11, 0x1, PT ;  /* 0x000000010b00780c */ /* 0x000fda0003f45270 */
[----:B------:R-:W0:Y:S02]  /*7520*/  @P2 LDC.64 R6, c[0x0][0x9e8] ;  /* 0x00027a00ff062b82 */ /* 0x000e240000000a00 */
[----:B0-----:R-:W-:-:S05]  /*7530*/  @P2 IMAD.HI.U32 R6, R5, R6, RZ ;  /* 0x0000000605062227 */ /* 0x001fca00078e00ff */
[----:B------:R-:W-:-:S07]  /*7540*/  @P2 SHF.R.U32.HI R5, RZ, R7, R6 ;  /* 0x00000007ff052219 */ /* 0x000fce0000011606 */
.L_x_5486:
[----:B------:R-:W-:Y:S05]  /*7550*/  BSYNC B0 ;  /* 0x0000000000007941 */ /* 0x000fea0003800000 */
.L_x_5484:
[----:B------:R-:W-:-:S04]  /*7560*/  IMAD R5, R5, R11, -UR7 ;  /* 0x8000000705057e24 */ /* 0x000fc8000f8e020b */
[----:B------:R-:W-:-:S05]  /*7570*/  IMAD.IADD R5, R5, 0x1, -R2 ;  /* 0x0000000105057824 */ /* 0x000fca00078e0a02 */
[----:B------:R-:W-:Y:S02]  /*7580*/  VIMNMX R12, R12, R5, !PT ;  /* 0x000000050c0c7248 */ /* 0x000fe40007fe0100 */
[----:B------:R-:W-:-:S07]  /*7590*/  VIADDMNMX R13, R5, R11, R13, PT ;  /* 0x0000000b050d7246 */ /* 0x000fce000380010d */
.L_x_5483:
[----:B------:R-:W-:Y:S01]  /*75a0*/  LOP3.LUT R16, R16, 0xffffbfff, RZ, 0xc0, !PT ;  /* 0xffffbfff10107812 */ /* 0x000fe200078ec0ff */
[----:B------:R-:W-:Y:S01]  /*75b0*/  UMOV UR10, UR26 ;  /* 0x0000001a000a7c82 */ /* 0x000fe20008000000 */
[----:B------:R-:W-:Y:S02]  /*75c0*/  FMNMX.FTZ R5, R152, R9, !PT ;  /* 0x0000000998057209 */ /* 0x000fe40007810000 */
[----:B------:R-:W-:Y:S02]  /*75d0*/  @P0 LOP3.LUT R16, R16, 0x4000, RZ, 0xfc, !PT ;  /* 0x0000400010100812 */ /* 0x000fe400078efcff */
[----:B------:R-:W-:Y:S02]  /*75e0*/  ISETP.GT.AND P0, PT, R12, 0x19, P1 ;  /* 0x000000190c00780c */ /* 0x000fe40000f04270 */
[----:B------:R-:W-:Y:S02]  /*75f0*/  FMNMX.FTZ R5, R153, R5, !PT ;  /* 0x0000000599057209 */ /* 0x000fe40007810000 */
[----:B------:R-:W-:-:S02]  /*7600*/  LOP3.LUT R16, R16, 0xfffbffff, RZ, 0xc0, !PT ;  /* 0xfffbffff10107812 */ /* 0x000fc400078ec0ff */
[----:B------:R-:W-:Y:S02]  /*7610*/  FMNMX.FTZ R5, R156, R5, !PT ;  /* 0x000000059c057209 */ /* 0x000fe40007810000 */
[----:B------:R-:W-:Y:S02]  /*7620*/  ISETP.GT.AND P5, PT, R12, 0x1, P1 ;  /* 0x000000010c00780c */ /* 0x000fe40000fa4270 */
[----:B------:R-:W-:Y:S02]  /*7630*/  FMNMX.FTZ R5, R157, R5, !PT ;  /* 0x000000059d057209 */ /* 0x000fe40007810000 */
[----:B------:R-:W-:Y:S02]  /*7640*/  ISETP.LT.OR P5, PT, R13, 0x2, P5 ;  /* 0x000000020d00780c */ /* 0x000fe40002fa1670 */
[----:B------:R-:W-:Y:S02]  /*7650*/  @P0 LOP3.LUT R16, R16, 0x40000, RZ, 0xfc, !PT ;  /* 0x0004000010100812 */ /* 0x000fe400078efcff */
[----:B------:R-:W-:-:S02]  /*7660*/  ISETP.GT.AND P0, PT, R12, 0x31, P1 ;  /* 0x000000310c00780c */ /* 0x000fc40000f04270 */
[----:B------:R-:W-:Y:S02]  /*7670*/  FMNMX.FTZ R5, R160, R5, !PT ;  /* 0x00000005a0057209 */ /* 0x000fe40007810000 */
[----:B------:R-:W-:Y:S02]  /*7680*/  LOP3.LUT R16, R16, 0xfffffffd, RZ, 0xc0, !PT ;  /* 0xfffffffd10107812 */ /* 0x000fe400078ec0ff */
[----:B------:R-:W-:Y:S02]  /*7690*/  FMNMX.FTZ R5, R161, R5, !PT ;  /* 0x00000005a1057209 */ /* 0x000fe40007810000 */
[----:B------:R-:W-:Y:S02]  /*76a0*/  FSEL R155, R155, -INF , !P5 ;  /* 0xff8000009b9b7808 */ /* 0x000fe40006800000 */
[----:B------:R-:W-:Y:S02]  /*76b0*/  FMNMX.FTZ R5, R164, R5, !PT ;  /* 0x00000005a4057209 */ /* 0x000fe40007810000 */
[----:B------:R-:W-:-:S02]  /*76c0*/  ISETP.GT.AND P6, PT, R12, 0x8, P1 ;  /* 0x000000080c00780c */ /* 0x000fc40000fc4270 */
[----:B------:R-:W-:Y:S02]  /*76d0*/  FMNMX.FTZ R5, R165, R5, !PT ;  /* 0x00000005a5057209 */ /* 0x000fe40007810000 */
[----:B------:R-:W-:Y:S02]  /*76e0*/  @P0 LOP3.LUT R16, R16, 0x2, RZ, 0xfc, !PT ;  /* 0x0000000210100812 */ /* 0x000fe400078efcff */
[----:B------:R-:W-:Y:S02]  /*76f0*/  ISETP.GT.AND P0, PT, R12, 0x38, P1 ;  /* 0x000000380c00780c */ /* 0x000fe40000f04270 */
[----:B------:R-:W-:Y:S02]  /*7700*/  FMNMX.FTZ R5, R168, R5, !PT ;  /* 0x00000005a8057209 */ /* 0x000fe40007810000 */
[----:B------:R-:W-:Y:S02]  /*7710*/  LOP3.LUT R16, R16, 0xfffffff7, RZ, 0xc0, !PT ;  /* 0xfffffff710107812 */ /* 0x000fe400078ec0ff */
[----:B------:R-:W-:-:S02]  /*7720*/  FMNMX.FTZ R5, R169, R5, !PT ;  /* 0x00000005a9057209 */ /* 0x000fc40007810000 */
[----:B------:R-:W-:Y:S02]  /*7730*/  ISETP.GT.AND P2, PT, R12, 0x9, P1 ;  /* 0x000000090c00780c */ /* 0x000fe40000f44270 */
[----:B------:R-:W-:Y:S02]  /*7740*/  FMNMX.FTZ R5, R172, R5, !PT ;  /* 0x00000005ac057209 */ /* 0x000fe40007810000 */
[----:B------:R-:W-:Y:S02]  /*7750*/  ISETP.GT.AND P3, PT, R12, 0x10, P1 ;  /* 0x000000100c00780c */ /* 0x000fe40000f64270 */
[----:B------:R-:W-:Y:S02]  /*7760*/  @P0 LOP3.LUT R16, R16, 0x8, RZ, 0xfc, !PT ;  /* 0x0000000810100812 */ /* 0x000fe400078efcff */
[----:B------:R-:W-:Y:S02]  /*7770*/  ISETP.GT.AND P0, PT, R12, RZ, P1 ;  /* 0x000000ff0c00720c */ /* 0x000fe40000f04270 */
[----:B------:R-:W-:-:S02]  /*7780*/  FMNMX.FTZ R5, R173, R5, !PT ;  /* 0x00000005ad057209 */ /* 0x000fc40007810000 */
[C---:B------:R-:W-:Y:S02]  /*7790*/  ISETP.GT.AND P4, PT, R12.reuse, 0x11, P1 ;  /* 0x000000110c00780c */ /* 0x040fe40000f84270 */
[----:B------:R-:W-:Y:S02]  /*77a0*/  ISETP.GT.AND P5, PT, R12, 0x18, P1 ;  /* 0x000000180c00780c */ /* 0x000fe40000fa4270 */
[----:B------:R-:W-:Y:S02]  /*77b0*/  FMNMX.FTZ R5, R176, R5, !PT ;  /* 0x00000005b0057209 */ /* 0x000fe40007810000 */
[C---:B------:R-:W-:Y:S02]  /*77c0*/  ISETP.LT.OR P6, PT, R13.reuse, 0x9, P6 ;  /* 0x000000090d00780c */ /* 0x040fe400037c1670 */
[C---:B------:R-:W-:Y:S02]  /*77d0*/  ISETP.LT.OR P2, PT, R13.reuse, 0xa, P2 ;  /* 0x0000000a0d00780c */ /* 0x040fe40001741670 */
[----:B------:R-:W-:-:S02]  /*77e0*/  ISETP.LT.OR P3, PT, R13, 0x11, P3 ;  /* 0x000000110d00780c */ /* 0x000fc40001f61670 */
[C---:B------:R-:W-:Y:S02]  /*77f0*/  ISETP.LT.OR P4, PT, R13.reuse, 0x12, P4 ;  /* 0x000000120d00780c */ /* 0x040fe40002781670 */
[----:B------:R-:W-:Y:S02]  /*7800*/  ISETP.LT.OR P5, PT, R13, 0x19, P5 ;  /* 0x000000190d00780c */ /* 0x000fe40002fa1670 */
[----:B------:R-:W-:Y:S02]  /*7810*/  FMNMX.FTZ R5, R177, R5, !PT ;  /* 0x00000005b1057209 */ /* 0x000fe40007810000 */
[----:B------:R-:W-:Y:S02]  /*7820*/  LOP3.LUT R16, R16, 0xffffff7f, RZ, 0xc0, !PT ;  /* 0xffffff7f10107812 */ /* 0x000fe400078ec0ff */
[----:B------:R-:W-:Y:S02]  /*7830*/  FSEL R158, R158, -INF , !P6 ;  /* 0xff8000009e9e7808 */ /* 0x000fe40007000000 */
[----:B------:R-:W-:-:S02]  /*7840*/  FSEL R159, R159, -INF , !P2 ;  /* 0xff8000009f9f7808 */ /* 0x000fc40005000000 */
[----:B------:R-:W-:Y:S02]  /*7850*/  FSEL R162, R162, -INF , !P3 ;  /* 0xff800000a2a27808 */ /* 0x000fe40005800000 */
[----:B------:R-:W-:Y:S02]  /*7860*/  FSEL R163, R163, -INF , !P4 ;  /* 0xff800000a3a37808 */ /* 0x000fe40006000000 */
[----:B------:R-:W-:Y:S02]  /*7870*/  FSEL R166, R166, -INF , !P5 ;  /* 0xff800000a6a67808 */ /* 0x000fe40006800000 */
[C---:B------:R-:W-:Y:S02]  /*7880*/  ISETP.GT.AND P2, PT, R12.reuse, 0x20, P1 ;  /* 0x000000200c00780c */ /* 0x040fe40000f44270 */
[C---:B------:R-:W-:Y:S02]  /*7890*/  ISETP.GT.AND P3, PT, R12.reuse, 0x21, P1 ;  /* 0x000000210c00780c */ /* 0x040fe40000f64270 */
[----:B------:R-:W-:-:S02]  /*78a0*/  ISETP.GT.AND P4, PT, R12, 0x28, P1 ;  /* 0x000000280c00780c */ /* 0x000fc40000f84270 */
[C---:B------:R-:W-:Y:S02]  /*78b0*/  ISETP.GT.AND P5, PT, R12.reuse, 0x29, P1 ;  /* 0x000000290c00780c */ /* 0x040fe40000fa4270 */
[C---:B------:R-:W-:Y:S02]  /*78c0*/  ISETP.GT.AND P6, PT, R12.reuse, 0x30, P1 ;  /* 0x000000300c00780c */ /* 0x040fe40000fc4270 */
[----:B------:R-:W-:Y:S02]  /*78d0*/  ISETP.GT.AND P1, PT, R12, 0x39, P1 ;  /* 0x000000390c00780c */ /* 0x000fe40000f24270 */
[----:B------:R-:W-:Y:S02]  /*78e0*/  FMNMX.FTZ R5, R180, R5, !PT ;  /* 0x00000005b4057209 */ /* 0x000fe40007810000 */
[----:B------:R-:W-:Y:S02]  /*78f0*/  @P0 LOP3.LUT R16, R16, 0x80, RZ, 0xfc, !PT ;  /* 0x0000008010100812 */ /* 0x000fe400078efcff */
[----:B------:R-:W-:-:S02]  /*7900*/  FMNMX.FTZ R5, R181, R5, !PT ;  /* 0x00000005b5057209 */ /* 0x000fc40007810000 */
[C---:B------:R-:W-:Y:S02]  /*7910*/  LOP3.LUT P0, RZ, R16.reuse, 0x40000, RZ, 0xc0, !PT ;  /* 0x0004000010ff7812 */ /* 0x040fe4000780c0ff */
[----:B------:R-:W-:Y:S01]  /*7920*/  LOP3.LUT R16, R16, 0xffffffdf, RZ, 0xc0, !PT ;  /* 0xffffffdf10107812 */ /* 0x000fe200078ec0ff */
[----:B------:R-:W0:Y:S01]  /*7930*/  SHFL.BFLY PT, R6, R5, 0x2, 0x1f ;  /* 0x0c401f0005067f89 */ /* 0x000e2200000e0000 */
[C---:B------:R-:W-:Y:S02]  /*7940*/  ISETP.LT.OR P0, PT, R13.reuse, 0x1a, P0 ;  /* 0x0000001a0d00780c */ /* 0x040fe40000701670 */
[----:B------:R-:W-:Y:S02]  /*7950*/  @P1 LOP3.LUT R16, R16, 0x20, RZ, 0xfc, !PT ;  /* 0x0000002010101812 */ /* 0x000fe400078efcff */
[----:B------:R-:W-:Y:S02]  /*7960*/  ISETP.LT.OR P6, PT, R13, 0x31, P6 ;  /* 0x000000310d00780c */ /* 0x000fe400037c1670 */
[----:B------:R-:W-:-:S02]  /*7970*/  LOP3.LUT P1, RZ, R16, 0x2, RZ, 0xc0, !PT ;  /* 0x0000000210ff7812 */ /* 0x000fc4000782c0ff */
[----:B------:R-:W-:Y:S02]  /*7980*/  LOP3.LUT R16, R16, 0xfffffeff, RZ, 0xc0, !PT ;  /* 0xfffffeff10107812 */ /* 0x000fe400078ec0ff */
[----:B------:R-:W-:-:S03]  /*7990*/  ISETP.LT.OR P1, PT, R13, 0x32, P1 ;  /* 0x000000320d00780c */ /* 0x000fc60000f21670 */
[----:B------:R-:W-:Y:S02]  /*79a0*/  @P0 LOP3.LUT R16, R16, 0x100, RZ, 0xfc, !PT ;  /* 0x0000010010100812 */ /* 0x000fe400078efcff */
[C---:B------:R-:W-:Y:S02]  /*79b0*/  ISETP.LT.OR P0, PT, R13.reuse, 0x21, P2 ;  /* 0x000000210d00780c */ /* 0x040fe40001701670 */
[C---:B------:R-:W-:Y:S02]  /*79c0*/  LOP3.LUT P2, RZ, R16.reuse, 0x8, RZ, 0xc0, !PT ;  /* 0x0000000810ff7812 */ /* 0x040fe4000784c0ff */
[----:B------:R-:W-:Y:S02]  /*79d0*/  LOP3.LUT R16, R16, 0xffffffbf, RZ, 0xc0, !PT ;  /* 0xffffffbf10107812 */ /* 0x000fe400078ec0ff */
[----:B------:R-:W-:Y:S02]  /*79e0*/  ISETP.LT.OR P2, PT, R13, 0x39, P2 ;  /* 0x000000390d00780c */ /* 0x000fe40001741670 */
[----:B0-----:R-:W-:-:S02]  /*79f0*/  FMNMX.FTZ R5, R5, R6, !PT ;  /* 0x0000000605057209 */ /* 0x001fc40007810000 */
[----:B------:R-:W-:-:S03]  /*7a00*/  FSEL R182, R182, -INF , !P2 ;  /* 0xff800000b6b67808 */ /* 0x000fc60005000000 */
[----:B------:R-:W-:Y:S01]  /*7a10*/  @P0 LOP3.LUT R16, R16, 0x40, RZ, 0xfc, !PT ;  /* 0x0000004010100812 */ /* 0x000fe200078efcff */
[----:B------:R-:W0:Y:S01]  /*7a20*/  SHFL.BFLY PT, R6, R5, 0x1, 0x1f ;  /* 0x0c201f0005067f89 */ /* 0x000e2200000e0000 */
[C---:B------:R-:W-:Y:S02]  /*7a30*/  ISETP.LT.OR P0, PT, R13.reuse, 0x22, P3 ;  /* 0x000000220d00780c */ /* 0x040fe40001f01670 */
[C---:B------:R-:W-:Y:S02]  /*7a40*/  LOP3.LUT P3, RZ, R16.reuse, 0x80, RZ, 0xc0, !PT ;  /* 0x0000008010ff7812 */ /* 0x040fe4000786c0ff */
[----:B------:R-:W-:Y:S02]  /*7a50*/  LOP3.LUT R16, R16, 0xffffffef, RZ, 0xc0, !PT ;  /* 0xffffffef10107812 */ /* 0x000fe400078ec0ff */
[----:B------:R-:W-:-:S04]  /*7a60*/  ISETP.LT.OR P3, PT, R13, 0x1, P3 ;  /* 0x000000010d00780c */ /* 0x000fc80001f61670 */
[----:B------:R-:W-:-:S03]  /*7a70*/  FSEL R154, R154, -INF , !P3 ;  /* 0xff8000009a9a7808 */ /* 0x000fc60005800000 */
        /* <DEDUP_REMOVED lines=8> */
[----:B------:R-:W-:Y:S01]  /*7b00*/  FMUL.FTZ R6, R5, UR10 ;  /* 0x0000000a05067c20 */ /* 0x000fe20008410000 */
[----:B------:R-:W-:Y:S02]  /*7b10*/  ISETP.LT.OR P0, PT, R13, 0x2a, P5 ;  /* 0x0000002a0d00780c */ /* 0x000fe40002f01670 */
[C---:B------:R-:W-:Y:S02]  /*7b20*/  FSETP.NEU.FTZ.AND P5, PT, R5.reuse, -INF , PT ;  /* 0xff8000000500780b */ /* 0x040fe40003fbd000 */
[----:B------:R-:W-:Y:S02]  /*7b30*/  LOP3.LUT R16, R16, 0xffff7fff, RZ, 0xc0, !PT ;  /* 0xffff7fff10107812 */ /* 0x000fe400078ec0ff */
[----:B------:R-:W-:Y:S02]  /*7b40*/  FSEL R6, R6, RZ, P5 ;  /* 0x000000ff06067208 */ /* 0x000fe40002800000 */
[----:B------:R-:W-:-:S03]  /*7b50*/  FSEL R7, R5, RZ, P5 ;  /* 0x000000ff05077208 */ /* 0x000fc60002800000 */
        /* <DEDUP_REMOVED lines=16> */
[----:B------:R-:W-:Y:S01]  /*7c60*/  @P0 LOP3.LUT R16, R16, 0x8000, RZ, 0xfc, !PT ;  /* 0x0000800010100812 */ /* 0x000fe200078efcff */
[----:B------:R-:W-:Y:S01]  /*7c70*/  FADD.FTZ R7, -R7, R9 ;  /* 0x0000000907077221 */ /* 0x000fe20000010100 */
[----:B------:R-:W-:Y:S01]  /*7c80*/  FMNMX.FTZ R6, R154, R10, !PT ;  /* 0x0000000a9a067209 */ /* 0x000fe20007810000 */
[----:B------:R-:W-:Y:S01]  /*7c90*/  MUFU.EX2 R152, R152 ;  /* 0x0000009800987308 */ /* 0x000fe20000000800 */
[----:B------:R-:W-:Y:S01]  /*7ca0*/  LOP3.LUT R16, R16, 0xfffeffff, RZ, 0xc0, !PT ;  /* 0xfffeffff10107812 */ /* 0x000fe200078ec0ff */
[----:B------:R-:W-:Y:S01]  /*7cb0*/  FMUL.FTZ R7, R7, UR10 ;  /* 0x0000000a07077c20 */ /* 0x000fe20008410000 */
[----:B------:R-:W-:-:S02]  /*7cc0*/  FMNMX.FTZ R6, R155, R6, !PT ;  /* 0x000000069b067209 */ /* 0x000fc40007810000 */
[----:B------:R-:W-:Y:S02]  /*7cd0*/  @P6 LOP3.LUT R16, R16, 0x10000, RZ, 0xfc, !PT ;  /* 0x0001000010106812 */ /* 0x000fe400078efcff */
[----:B------:R-:W-:Y:S01]  /*7ce0*/  FMNMX.FTZ R6, R158, R6, !PT ;  /* 0x000000069e067209 */ /* 0x000fe20007810000 */
[----:B------:R-:W-:Y:S01]  /*7cf0*/  MUFU.EX2 R153, R153 ;  /* 0x0000009900997308 */ /* 0x000fe20000000800 */
[----:B------:R-:W-:Y:S02]  /*7d00*/  LOP3.LUT R16, R16, 0xfffdffff, RZ, 0xc0, !PT ;  /* 0xfffdffff10107812 */ /* 0x000fe400078ec0ff */
[----:B------:R-:W-:Y:S02]  /*7d10*/  FMNMX.FTZ R6, R159, R6, !PT ;  /* 0x000000069f067209 */ /* 0x000fe40007810000 */
[----:B------:R-:W-:Y:S02]  /*7d20*/  @P1 LOP3.LUT R16, R16, 0x20000, RZ, 0xfc, !PT ;  /* 0x0002000010101812 */ /* 0x000fe400078efcff */
[----:B------:R-:W-:Y:S01]  /*7d30*/  FMNMX.FTZ R6, R162, R6, !PT ;  /* 0x00000006a2067209 */ /* 0x000fe20007810000 */
[----:B------:R-:W-:Y:S01]  /*7d40*/  MUFU.EX2 R156, R156 ;  /* 0x0000009c009c7308 */ /* 0x000fe20000000800 */
[----:B------:R-:W-:-:S02]  /*7d50*/  LOP3.LUT P1, RZ, R16, 0x100, RZ, 0xc0, !PT ;  /* 0x0000010010ff7812 */ /* 0x000fc4000782c0ff */
[----:B------:R-:W-:Y:S02]  /*7d60*/  FMNMX.FTZ R6, R163, R6, !PT ;  /* 0x00000006a3067209 */ /* 0x000fe40007810000 */
[----:B------:R-:W-:Y:S02]  /*7d70*/  LOP3.LUT P6, RZ, R16, 0x40, RZ, 0xc0, !PT ;  /* 0x0000004010ff7812 */ /* 0x000fe400078cc0ff */
[----:B------:R-:W-:Y:S01]  /*7d80*/  FSEL R167, R167, -INF , !P1 ;  /* 0xff800000a7a77808 */ /* 0x000fe20004800000 */
[----:B------:R-:W0:Y:S01]  /*7d90*/  MUFU.EX2 R157, R157 ;  /* 0x0000009d009d7308 */ /* 0x000e220000000800 */
[----:B------:R-:W-:Y:S02]  /*7da0*/  FMNMX.FTZ R6, R166, R6, !PT ;  /* 0x00000006a6067209 */ /* 0x000fe40007810000 */
[----:B------:R-:W-:Y:S02]  /*7db0*/  LOP3.LUT P0, RZ, R16, 0x10, RZ, 0xc0, !PT ;  /* 0x0000001010ff7812 */ /* 0x000fe4000780c0ff */
[----:B------:R-:W-:-:S02]  /*7dc0*/  FSEL R170, R170, -INF , !P6 ;  /* 0xff800000aaaa7808 */ /* 0x000fc40007000000 */
[----:B------:R-:W-:Y:S01]  /*7dd0*/  FMNMX.FTZ R6, R167, R6, !PT ;  /* 0x00000006a7067209 */ /* 0x000fe20007810000 */
[----:B------:R-:W-:Y:S01]  /*7de0*/  MUFU.EX2 R160, R160 ;  /* 0x000000a000a07308 */ /* 0x000fe20000000800 */
[----:B------:R-:W-:Y:S02]  /*7df0*/  LOP3.LUT P5, RZ, R16, 0x4, RZ, 0xc0, !PT ;  /* 0x0000000410ff7812 */ /* 0x000fe400078ac0ff */
[----:B------:R-:W-:Y:S02]  /*7e00*/  FSEL R171, R171, -INF , !P0 ;  /* 0xff800000abab7808 */ /* 0x000fe40004000000 */
[----:B------:R-:W-:Y:S02]  /*7e10*/  FMNMX.FTZ R6, R170, R6, !PT ;  /* 0x00000006aa067209 */ /* 0x000fe40007810000 */
[----:B------:R-:W-:Y:S01]  /*7e20*/  LOP3.LUT P0, RZ, R16, 0x8000, RZ, 0xc0, !PT ;  /* 0x0000800010ff7812 */ /* 0x000fe2000780c0ff */
[----:B------:R-:W-:Y:S01]  /*7e30*/  MUFU.EX2 R161, R161 ;  /* 0x000000a100a17308 */ /* 0x000fe20000000800 */
[----:B------:R-:W-:-:S02]  /*7e40*/  FSEL R174, R174, -INF , !P5 ;  /* 0xff800000aeae7808 */ /* 0x000fc40006800000 */
[----:B------:R-:W-:Y:S02]  /*7e50*/  FMNMX.FTZ R6, R171, R6, !PT ;  /* 0x00000006ab067209 */ /* 0x000fe40007810000 */
[----:B------:R-:W-:Y:S02]  /*7e60*/  LOP3.LUT P6, RZ, R16, 0x10000, RZ, 0xc0, !PT ;  /* 0x0001000010ff7812 */ /* 0x000fe400078cc0ff */
[----:B------:R-:W-:Y:S01]  /*7e70*/  FSEL R175, R175, -INF , !P0 ;  /* 0xff800000afaf7808 */ /* 0x000fe20004000000 */
[----:B------:R-:W-:Y:S01]  /*7e80*/  MUFU.EX2 R164, R164 ;  /* 0x000000a400a47308 */ /* 0x000fe20000000800 */
[----:B------:R-:W-:Y:S02]  /*7e90*/  FMNMX.FTZ R6, R174, R6, !PT ;  /* 0x00000006ae067209 */ /* 0x000fe40007810000 */
[----:B------:R-:W-:Y:S02]  /*7ea0*/  LOP3.LUT P1, RZ, R16, 0x20000, RZ, 0xc0, !PT ;  /* 0x0002000010ff7812 */ /* 0x000fe4000782c0ff */
[----:B------:R-:W-:-:S02]  /*7eb0*/  FSEL R178, R178, -INF , !P6 ;  /* 0xff800000b2b27808 */ /* 0x000fc40007000000 */
[----:B------:R-:W-:Y:S01]  /*7ec0*/  FMNMX.FTZ R6, R175, R6, !PT ;  /* 0x00000006af067209 */ /* 0x000fe20007810000 */
[----:B------:R-:W-:Y:S01]  /*7ed0*/  MUFU.EX2 R165, R165 ;  /* 0x000000a500a57308 */ /* 0x000fe20000000800 */
[----:B------:R-:W-:Y:S02]  /*7ee0*/  FSEL R179, R179, -INF , !P1 ;  /* 0xff800000b3b37808 */ /* 0x000fe40004800000 */
[----:B------:R-:W-:Y:S02]  /*7ef0*/  FMNMX.FTZ R6, R178, R6, !PT ;  /* 0x00000006b2067209 */ /* 0x000fe40007810000 */
[----:B------:R-:W-:Y:S02]  /*7f00*/  ISETP.NE.AND P1, PT, R18, RZ, PT ;  /* 0x000000ff1200720c */ /* 0x000fe40003f25270 */
[----:B------:R-:W-:Y:S01]  /*7f10*/  FMNMX.FTZ R6, R179, R6, !PT ;  /* 0x00000006b3067209 */ /* 0x000fe20007810000 */
[----:B------:R-:W-:Y:S01]  /*7f20*/  MUFU.EX2 R168, R168 ;  /* 0x000000a800a87308 */ /* 0x000fe20000000800 */
[----:B------:R-:W-:-:S02]  /*7f30*/  LOP3.LUT P0, RZ, R16, 0x4000, RZ, 0xc0, !PT ;  /* 0x0000400010ff7812 */ /* 0x000fc4000780c0ff */
[----:B------:R-:W-:-:S04]  /*7f40*/  FMNMX.FTZ R6, R182, R6, !PT ;  /* 0x00000006b6067209 */ /* 0x000fc80007810000 */
[----:B------:R-:W-:Y:S01]  /*7f50*/  FMNMX.FTZ R6, R183, R6, !PT ;  /* 0x00000006b7067209 */ /* 0x000fe20007810000 */
[----:B------:R-:W-:Y:S04]  /*7f60*/  MUFU.EX2 R169, R169 ;  /* 0x000000a900a97308 */ /* 0x000fe80000000800 */
[----:B------:R-:W2:Y:S04]  /*7f70*/  SHFL.BFLY PT, R9, R6, 0x2, 0x1f ;  /* 0x0c401f0006097f89 */ /* 0x000ea800000e0000 */
[----:B------:R-:W-:Y:S08]  /*7f80*/  MUFU.EX2 R173, R173 ;  /* 0x000000ad00ad7308 */ /* 0x000ff00000000800 */
[----:B------:R-:W-:Y:S08]  /*7f90*/  MUFU.EX2 R176, R176 ;  /* 0x000000b000b07308 */ /* 0x000ff00000000800 */
[----:B------:R-:W-:Y:S01]  /*7fa0*/  MUFU.EX2 R177, R177 ;  /* 0x000000b100b17308 */ /* 0x000fe20000000800 */
[----:B--2---:R-:W-:-:S07]  /*7fb0*/  FMNMX.FTZ R6, R6, R9, !PT ;  /* 0x0000000906067209 */ /* 0x004fce0007810000 */
[----:B------:R-:W-:Y:S01]  /*7fc0*/  MUFU.EX2 R181, R181 ;  /* 0x000000b500b57308 */ /* 0x000fe20000000800 */
[----:B------:R-:W2:Y:S02]  /*7fd0*/  SHFL.BFLY PT, R9, R6, 0x1, 0x1f ;  /* 0x0c201f0006097f89 */ /* 0x000ea400000e0000 */
[----:B--2---:R-:W-:-:S04]  /*7fe0*/  FMNMX.FTZ R6, R6, R9, !PT ;  /* 0x0000000906067209 */ /* 0x004fc80007810000 */
[C---:B------:R-:W-:Y:S01]  /*7ff0*/  FSETP.NEU.FTZ.AND P2, PT, R6.reuse, -INF , PT ;  /* 0xff8000000600780b */ /* 0x040fe20003f5d000 */
[----:B------:R-:W-:-:S03]  /*8000*/  FMUL.FTZ R14, R6, UR10 ;  /* 0x0000000a060e7c20 */ /* 0x000fc60008410000 */
[----:B------:R-:W-:Y:S02]  /*8010*/  FSEL R9, R6, RZ, P2 ;  /* 0x000000ff06097208 */ /* 0x000fe40001000000 */
[----:B------:R-:W-:-:S03]  /*8020*/  FSEL R14, R14, RZ, P2 ;  /* 0x000000ff0e0e7208 */ /* 0x000fc60001000000 */
[----:B------:R-:W-:Y:S02]  /*8030*/  FADD.FTZ R10, -R9, R10 ;  /* 0x0000000a090a7221 */ /* 0x000fe40000010100 */
[----:B------:R2:W3:Y:S01]  /*8040*/  MUFU.EX2 R9, R7 ;  /* 0x0000000700097308 */ /* 0x0004e20000000800 */
[--C-:B------:R-:W-:Y:S01]  /*8050*/  FFMA.FTZ R11, R154, UR10, -R14.reuse ;  /* 0x0000000a9a0b7c23 */ /* 0x100fe2000801080e */
[--C-:B------:R-:W-:Y:S01]  /*8060*/  FFMA.FTZ R155, R155, UR10, -R14.reuse ;  /* 0x0000000a9b9b7c23 */ /* 0x100fe2000801080e */
[--C-:B------:R-:W-:Y:S01]  /*8070*/  FFMA.FTZ R159, R159, UR10, -R14.reuse ;  /* 0x0000000a9f9f7c23 */ /* 0x100fe2000801080e */
[--C-:B------:R-:W-:Y:S01]  /*8080*/  FFMA.FTZ R12, R162, UR10, -R14.reuse ;  /* 0x0000000aa20c7c23 */ /* 0x100fe2000801080e */
[--C-:B------:R-:W-:Y:S01]  /*8090*/  FFMA.FTZ R163, R163, UR10, -R14.reuse ;  /* 0x0000000aa3a37c23 */ /* 0x100fe2000801080e */
[----:B------:R-:W-:Y:S01]  /*80a0*/  FFMA.FTZ R13, R166, UR10, -R14 ;  /* 0x0000000aa60d7c23 */ /* 0x000fe2000801080e */
[----:B0-----:R-:W-:Y:S01]  /*80b0*/  F2FP.BF16.F32.PACK_AB R154, R157, R156 ;  /* 0x0000009c9d9a723e */ /* 0x001fe200000010ff */
[----:B------:R-:W-:Y:S01]  /*80c0*/  MUFU.EX2 R11, R11 ;  /* 0x0000000b000b7308 */ /* 0x000fe20000000800 */
[----:B--2---:R-:W-:Y:S01]  /*80d0*/  FMUL.FTZ R7, R10, UR10 ;  /* 0x0000000a0a077c20 */ /* 0x004fe20008410000 */
[----:B------:R-:W-:-:S02]  /*80e0*/  IMAD.U32 R10, RZ, RZ, UR27 ;  /* 0x0000001bff0a7e24 */ /* 0x000fc4000f8e00ff */
[--C-:B------:R-:W-:Y:S01]  /*80f0*/  FFMA.FTZ R167, R167, UR10, -R14.reuse ;  /* 0x0000000aa7a77c23 */ /* 0x100fe2000801080e */
[--C-:B------:R-:W-:Y:S01]  /*8100*/  FFMA.FTZ R170, R170, UR10, -R14.reuse ;  /* 0x0000000aaaaa7c23 */ /* 0x100fe2000801080e */
[--C-:B------:R-:W-:Y:S01]  /*8110*/  FFMA.FTZ R171, R171, UR10, -R14.reuse ;  /* 0x0000000aabab7c23 */ /* 0x100fe2000801080e */
[----:B------:R-:W-:Y:S02]  /*8120*/  @!P1 IMAD R10, R10, 0x40, R17 ;  /* 0x000000400a0a9824 */ /* 0x000fe400078e0211 */
[----:B------:R-:W-:Y:S01]  /*8130*/  FFMA.FTZ R174, R174, UR10, -R14 ;  /* 0x0000000aaeae7c23 */ /* 0x000fe2000801080e */
[----:B------:R-:W0:Y:S01]  /*8140*/  MUFU.EX2 R7, R7 ;  /* 0x0000000700077308 */ /* 0x000e220000000800 */
[----:B---3--:R-:W-:Y:S01]  /*8150*/  FFMA.FTZ R3, R9, R3, R152 ;  /* 0x0000000309037223 */ /* 0x008fe20000010098 */
[----:B------:R-:W-:Y:S01]  /*8160*/  F2FP.BF16.F32.PACK_AB R152, R153, R152 ;  /* 0x000000989998723e */ /* 0x000fe200000010ff */
[--C-:B------:R-:W-:Y:S01]  /*8170*/  FFMA.FTZ R175, R175, UR10, -R14.reuse ;  /* 0x0000000aafaf7c23 */ /* 0x100fe2000801080e */
[----:B------:R-:W-:Y:S01]  /*8180*/  @!P1 LEA R10, R10, UR41, 0x2 ;  /* 0x000000290a0a9c11 */ /* 0x000fe2000f8e10ff */
[----:B------:R-:W-:Y:S01]  /*8190*/  FADD.FTZ R3, R153, R3 ;  /* 0x0000000399037221 */ /* 0x000fe20000010000 */
[--C-:B------:R-:W-:Y:S01]  /*81a0*/  FFMA.FTZ R178, R178, UR10, -R14.reuse ;  /* 0x0000000ab2b27c23 */ /* 0x100fe2000801080e */
[--C-:B------:R-:W-:Y:S01]  /*81b0*/  FFMA.FTZ R179, R179, UR10, -R14.reuse ;  /* 0x0000000ab3b37c23 */ /* 0x100fe2000801080e */
[----:B------:R-:W2:Y:S01]  /*81c0*/  MUFU.EX2 R153, R155 ;  /* 0x0000009b00997308 */ /* 0x000ea20000000800 */
[----:B------:R-:W-:Y:S01]  /*81d0*/  @!P1 STS [R10+0x28800], R9 ;  /* 0x028800090a009388 */ /* 0x000fe20000000800 */
[----:B------:R-:W-:Y:S01]  /*81e0*/  FADD.FTZ R3, R156, R3 ;  /* 0x000000039c037221 */ /* 0x000fe20000010000 */
[----:B------:R-:W-:Y:S01]  /*81f0*/  F2FP.BF16.F32.PACK_AB R156, R161, R160 ;  /* 0x000000a0a19c723e */ /* 0x000fe200000010ff */
[----:B------:R-:W-:Y:S01]  /*8200*/  FFMA.FTZ R182, R182, UR10, -R14 ;  /* 0x0000000ab6b67c23 */ /* 0x000fe2000801080e */
[-C--:B------:R-:W-:Y:S01]  /*8210*/  FMUL.FTZ R24, R24, R9.reuse ;  /* 0x0000000918187220 */ /* 0x080fe20000410000 */
[----:B------:R-:W-:Y:S01]  /*8220*/  FADD.FTZ R3, R157, R3 ;  /* 0x000000039d037221 */ /* 0x000fe20000010000 */
[-C--:B------:R-:W-:Y:S01]  /*8230*/  FMUL.FTZ R25, R25, R9.reuse ;  /* 0x0000000919197220 */ /* 0x080fe20000410000 */
[----:B------:R-:W-:Y:S01]  /*8240*/  MUFU.EX2 R155, R159 ;  /* 0x0000009f009b7308 */ /* 0x000fe20000000800 */
[----:B0-----:R0:W-:Y:S01]  /*8250*/  @!P1 STS [R10+0x28820], R7 ;  /* 0x028820070a009388 */ /* 0x0011e20000000800 */
[----:B------:R-:W-:Y:S01]  /*8260*/  FFMA.FTZ R4, R7, R4, R11 ;  /* 0x0000000407047223 */ /* 0x000fe2000001000b */
[----:B------:R-:W-:Y:S01]  /*8270*/  FADD.FTZ R3, R160, R3 ;  /* 0x00000003a0037221 */ /* 0x000fe20000010000 */
[----:B------:R-:W-:Y:S01]  /*8280*/  F2FP.BF16.F32.PACK_AB R160, R169, R168 ;  /* 0x000000a8a9a0723e */ /* 0x000fe200000010ff */
[-C--:B------:R-:W-:Y:S01]  /*8290*/  FMUL.FTZ R28, R28, R9.reuse ;  /* 0x000000091c1c7220 */ /* 0x080fe20000410000 */
[----:B------:R-:W-:Y:S01]  /*82a0*/  FMUL.FTZ R29, R29, R9 ;  /* 0x000000091d1d7220 */ /* 0x000fe20000410000 */
[----:B------:R-:W-:Y:S01]  /*82b0*/  FADD.FTZ R3, R161, R3 ;  /* 0x00000003a1037221 */ /* 0x000fe20000010000 */
[----:B------:R-:W-:Y:S01]  /*82c0*/  MUFU.EX2 R12, R12 ;  /* 0x0000000c000c7308 */ /* 0x000fe20000000800 */
[C---:B--2---:R-:W-:Y:S01]  /*82d0*/  FADD.FTZ R4, R153.reuse, R4 ;  /* 0x0000000499047221 */ /* 0x044fe20000010000 */
[----:B------:R-:W-:Y:S01]  /*82e0*/  F2FP.BF16.F32.PACK_AB R153, R153, R11 ;  /* 0x0000000b9999723e */ /* 0x000fe200000010ff */
[--C-:B0-----:R-:W-:Y:S01]  /*82f0*/  FFMA.FTZ R10, R158, UR10, -R14.reuse ;  /* 0x0000000a9e0a7c23 */ /* 0x101fe2000801080e */
[----:B------:R-:W-:Y:S01]  /*8300*/  FADD.FTZ R3, R164, R3 ;  /* 0x00000003a4037221 */ /* 0x000fe20000010000 */
[----:B------:R-:W-:Y:S01]  /*8310*/  F2FP.BF16.F32.PACK_AB R158, R165, R164 ;  /* 0x000000a4a59e723e */ /* 0x000fe200000010ff */
[----:B------:R-:W-:Y:S01]  /*8320*/  FFMA.FTZ R14, R183, UR10, -R14 ;  /* 0x0000000ab70e7c23 */ /* 0x000fe2000801080e */
[----:B------:R-:W-:Y:S01]  /*8330*/  F2FP.BF16.F32.PACK_AB R164, R177, R176 ;  /* 0x000000b0b1a4723e */ /* 0x000fe200000010ff */
[----:B------:R-:W-:Y:S01]  /*8340*/  MUFU.EX2 R157, R163 ;  /* 0x000000a3009d7308 */ /* 0x000fe20000000800 */
[----:B------:R-:W-:Y:S01]  /*8350*/  FADD.FTZ R3, R165, R3 ;  /* 0x00000003a5037221 */ /* 0x000fe20000010000 */
[-C--:B------:R-:W-:Y:S01]  /*8360*/  FMUL.FTZ R32, R32, R9.reuse ;  /* 0x0000000920207220 */ /* 0x080fe20000410000 */
[-C--:B------:R-:W-:Y:S01]  /*8370*/  FMUL.FTZ R33, R33, R9.reuse ;  /* 0x0000000921217220 */ /* 0x080fe20000410000 */
[-C--:B------:R-:W-:Y:S01]  /*8380*/  FMUL.FTZ R36, R36, R9.reuse ;  /* 0x0000000924247220 */ /* 0x080fe20000410000 */
[----:B------:R-:W-:Y:S01]  /*8390*/  FADD.FTZ R3, R168, R3 ;  /* 0x00000003a8037221 */ /* 0x000fe20000010000 */
[-C--:B------:R-:W-:Y:S01]  /*83a0*/  FMUL.FTZ R37, R37, R9.reuse ;  /* 0x0000000925257220 */ /* 0x080fe20000410000 */
[-C--:B------:R-:W-:Y:S01]  /*83b0*/  FMUL.FTZ R40, R40, R9.reuse ;  /* 0x0000000928287220 */ /* 0x080fe20000410000 */
[----:B------:R-:W0:Y:S01]  /*83c0*/  MUFU.EX2 R10, R10 ;  /* 0x0000000a000a7308 */ /* 0x000e220000000800 */
[----:B------:R-:W-:Y:S01]  /*83d0*/  FADD.FTZ R3, R169, R3 ;  /* 0x00000003a9037221 */ /* 0x000fe20000010000 */
[-C--:B------:R-:W-:Y:S01]  /*83e0*/  FMUL.FTZ R41, R41, R9.reuse ;  /* 0x0000000929297220 */ /* 0x080fe20000410000 */
[-C--:B------:R-:W-:Y:S01]  /*83f0*/  FMUL.FTZ R44, R44, R9.reuse ;  /* 0x000000092c2c7220 */ /* 0x080fe20000410000 */
        /* <DEDUP_REMOVED lines=13> */
[----:B0-----:R-:W-:Y:S01]  /*84d0*/  FADD.FTZ R4, R10, R4 ;  /* 0x000000040a047221 */ /* 0x001fe20000010000 */
[-C--:B------:R-:W-:Y:S01]  /*84e0*/  FMUL.FTZ R68, R68, R9.reuse ;  /* 0x0000000944447220 */ /* 0x080fe20000410000 */
[-C--:B------:R-:W-:Y:S01]  /*84f0*/  FMUL.FTZ R69, R69, R9.reuse ;  /* 0x0000000945457220 */ /* 0x080fe20000410000 */
[-C--:B------:R-:W-:Y:S01]  /*8500*/  FMUL.FTZ R72, R72, R9.reuse ;  /* 0x0000000948487220 */ /* 0x080fe20000410000 */
[C---:B------:R-:W-:Y:S01]  /*8510*/  FADD.FTZ R4, R155.reuse, R4 ;  /* 0x000000049b047221 */ /* 0x040fe20000010000 */
[----:B------:R-:W-:Y:S01]  /*8520*/  F2FP.BF16.F32.PACK_AB R155, R155, R10 ;  /* 0x0000000a9b9b723e */ /* 0x000fe200000010ff */
[----:B------:R-:W-:Y:S01]  /*8530*/  BAR.SYNC.DEFER_BLOCKING 0xf, 0x100 ;  /* 0x03c4000000007b1d */ /* 0x000fe20000010000 */
[-C--:B------:R-:W-:Y:S01]  /*8540*/  FMUL.FTZ R73, R73, R9.reuse ;  /* 0x0000000949497220 */ /* 0x080fe20000410000 */
[----:B------:R-:W-:Y:S01]  /*8550*/  FADD.FTZ R4, R12, R4 ;  /* 0x000000040c047221 */ /* 0x000fe20000010000 */
[-C--:B------:R-:W-:Y:S01]  /*8560*/  FMUL.FTZ R76, R76, R9.reuse ;  /* 0x000000094c4c7220 */ /* 0x080fe20000410000 */
[-C--:B------:R-:W-:Y:S01]  /*8570*/  FMUL.FTZ R77, R77, R9.reuse ;  /* 0x000000094d4d7220 */ /* 0x080fe20000410000 */
[-C--:B------:R-:W-:Y:S01]  /*8580*/  FMUL.FTZ R80, R80, R9.reuse ;  /* 0x0000000950507220 */ /* 0x080fe20000410000 */
[----:B------:R-:W0:Y:S01]  /*8590*/  MUFU.EX2 R161, R170 ;  /* 0x000000aa00a17308 */ /* 0x000e220000000800 */
[C---:B------:R-:W-:Y:S01]  /*85a0*/  FADD.FTZ R4, R157.reuse, R4 ;  /* 0x000000049d047221 */ /* 0x040fe20000010000 */
[----:B------:R-:W-:Y:S01]  /*85b0*/  F2FP.BF16.F32.PACK_AB R157, R157, R12 ;  /* 0x0000000c9d9d723e */ /* 0x000fe200000010ff */
[-C--:B------:R-:W-:Y:S01]  /*85c0*/  FMUL.FTZ R81, R81, R9.reuse ;  /* 0x0000000951517220 */ /* 0x080fe20000410000 */
[-C--:B------:R-:W-:Y:S01]  /*85d0*/  FMUL.FTZ R84, R84, R9.reuse ;  /* 0x0000000954547220 */ /* 0x080fe20000410000 */
[----:B--2---:R-:W-:Y:S01]  /*85e0*/  FADD.FTZ R4, R13, R4 ;  /* 0x000000040d047221 */ /* 0x004fe20000010000 */
[-C--:B------:R-:W-:Y:S01]  /*85f0*/  FMUL.FTZ R85, R85, R9.reuse ;  /* 0x0000000955557220 */ /* 0x080fe20000410000 */
[----:B------:R-:W-:Y:S01]  /*8600*/  FMUL.FTZ R88, R88, R9 ;  /* 0x0000000958587220 */ /* 0x000fe20000410000 */
        /* <DEDUP_REMOVED lines=9> */
[----:B0-----:R-:W-:Y:S01]  /*86a0*/  FADD.FTZ R4, R161, R4 ;  /* 0x00000004a1047221 */ /* 0x001fe20000010000 */
[----:B------:R0:W-:Y:S01]  /*86b0*/  STSM.16.M88.4 [R22+0x26800], R152 ;  /* 0x0268009816007844 */ /* 0x0001e20000000200 */
[-C--:B------:R-:W-:Y:S01]  /*86c0*/  FMUL.FTZ R100, R100, R9.reuse ;  /* 0x0000000964647220 */ /* 0x080fe20000410000 */
[-C--:B------:R-:W-:Y:S01]  /*86d0*/  FMUL.FTZ R101, R101, R9.reuse ;  /* 0x0000000965657220 */ /* 0x080fe20000410000 */
[-C--:B------:R-:W-:Y:S01]  /*86e0*/  FMUL.FTZ R104, R104, R9.reuse ;  /* 0x0000000968687220 */ /* 0x080fe20000410000 */
[----:B------:R0:W-:Y:S01]  /*86f0*/  STSM.16.M88.4 [R189], R156 ;  /* 0x0000009cbd007844 */ /* 0x0001e20000000200 */
        /* <DEDUP_REMOVED lines=11> */
[----:B------:R-:W-:Y:S01]  /*87b0*/  F2FP.BF16.F32.PACK_AB R162, R173, R162 ;  /* 0x000000a2ada2723e */ /* 0x000fe200000010ff */
[-C--:B------:R-:W-:Y:S01]  /*87c0*/  FMUL.FTZ R117, R117, R9.reuse ;  /* 0x0000000975757220 */ /* 0x080fe20000410000 */
[-C--:B------:R-:W-:Y:S01]  /*87d0*/  FMUL.FTZ R120, R120, R9.reuse ;  /* 0x0000000978787220 */ /* 0x080fe20000410000 */
[----:B------:R-:W-:Y:S01]  /*87e0*/  FADD.FTZ R3, R173, R3 ;  /* 0x00000003ad037221 */ /* 0x000fe20000010000 */
[-C--:B------:R-:W-:Y:S01]  /*87f0*/  FMUL.FTZ R121, R121, R9.reuse ;  /* 0x0000000979797220 */ /* 0x080fe20000410000 */
[-C--:B------:R-:W-:Y:S01]  /*8800*/  FMUL.FTZ R124, R124, R9.reuse ;  /* 0x000000097c7c7220 */ /* 0x080fe20000410000 */
[----:B------:R-:W3:Y:S01]  /*8810*/  MUFU.EX2 R165, R178 ;  /* 0x000000b200a57308 */ /* 0x000ee20000000800 */
[----:B----4-:R-:W-:Y:S01]  /*8820*/  FADD.FTZ R4, R163, R4 ;  /* 0x00000004a3047221 */ /* 0x010fe20000010000 */
[----:B------:R-:W-:Y:S01]  /*8830*/  FADD.FTZ R3, R176, R3 ;  /* 0x00000003b0037221 */ /* 0x000fe20000010000 */
[-C--:B------:R-:W-:Y:S01]  /*8840*/  FMUL.FTZ R125, R125, R9.reuse ;  /* 0x000000097d7d7220 */ /* 0x080fe20000410000 */
[-C--:B------:R-:W-:Y:S01]  /*8850*/  FMUL.FTZ R128, R128, R9.reuse ;  /* 0x0000000980807220 */ /* 0x080fe20000410000 */
[-C--:B------:R-:W-:Y:S01]  /*8860*/  FMUL.FTZ R129, R129, R9.reuse ;  /* 0x0000000981817220 */ /* 0x080fe20000410000 */
[----:B------:R-:W-:Y:S01]  /*8870*/  FADD.FTZ R3, R177, R3 ;  /* 0x00000003b1037221 */ /* 0x000fe20000010000 */
        /* <DEDUP_REMOVED lines=8> */
[----:B------:R0:W-:Y:S01]  /*8900*/  STSM.16.M88.4 [R23], R160 ;  /* 0x000000a017007844 */ /* 0x0001e20000000200 */
[----:B------:R-:W2:Y:S01]  /*8910*/  MUFU.EX2 R166, R180 ;  /* 0x000000b400a67308 */ /* 0x000ea20000000800 */
[----:B---3--:R-:W-:Y:S01]  /*8920*/  FADD.FTZ R4, R165, R4 ;  /* 0x00000004a5047221 */ /* 0x008fe20000010000 */
[-C--:B------:R-:W-:Y:S01]  /*8930*/  FMUL.FTZ R141, R141, R9.reuse ;  /* 0x000000098d8d7220 */ /* 0x080fe20000410000 */
[-C--:B------:R-:W-:Y:S01]  /*8940*/  FMUL.FTZ R144, R144, R9.reuse ;  /* 0x0000000990907220 */ /* 0x080fe20000410000 */
[-C--:B------:R-:W-:Y:S01]  /*8950*/  FMUL.FTZ R145, R145, R9.reuse ;  /* 0x0000000991917220 */ /* 0x080fe20000410000 */
[-C--:B------:R-:W-:Y:S01]  /*8960*/  FMUL.FTZ R148, R148, R9.reuse ;  /* 0x0000000994947220 */ /* 0x080fe20000410000 */
[----:B------:R-:W-:Y:S01]  /*8970*/  FMUL.FTZ R149, R149, R9 ;  /* 0x0000000995957220 */ /* 0x000fe20000410000 */
[----:B------:R-:W-:Y:S01]  /*8980*/  FMUL.FTZ R26, R26, R7 ;  /* 0x000000071a1a7220 */ /* 0x000fe20000410000 */
[----:B------:R-:W3:Y:S01]  /*8990*/  MUFU.EX2 R167, R182 ;  /* 0x000000b600a77308 */ /* 0x000ee20000000800 */
[C---:B----4-:R-:W-:Y:S01]  /*89a0*/  FADD.FTZ R4, R179.reuse, R4 ;  /* 0x00000004b3047221 */ /* 0x050fe20000010000 */
        /* <DEDUP_REMOVED lines=8> */
[----:B------:R-:W-:Y:S01]  /*8a30*/  F2FP.BF16.F32.PACK_AB R166, R181, R166 ;  /* 0x000000a6b5a6723e */ /* 0x000fe200000010ff */
[-C--:B------:R-:W-:Y:S01]  /*8a40*/  FMUL.FTZ R38, R38, R7.reuse ;  /* 0x0000000726267220 */ /* 0x080fe20000410000 */
[-C--:B------:R-:W-:Y:S01]  /*8a50*/  FMUL.FTZ R39, R39, R7.reuse ;  /* 0x0000000727277220 */ /* 0x080fe20000410000 */
[----:B------:R-:W-:Y:S01]  /*8a60*/  FADD.FTZ R3, R181, R3 ;  /* 0x00000003b5037221 */ /* 0x000fe20000010000 */
[-C--:B------:R-:W-:Y:S01]  /*8a70*/  FMUL.FTZ R42, R42, R7.reuse ;  /* 0x000000072a2a7220 */ /* 0x080fe20000410000 */
[-C--:B------:R-:W-:Y:S01]  /*8a80*/  FMUL.FTZ R43, R43, R7.reuse ;  /* 0x000000072b2b7220 */ /* 0x080fe20000410000 */
[-C--:B------:R-:W-:Y:S01]  /*8a90*/  FMUL.FTZ R46, R46, R7.reuse ;  /* 0x000000072e2e7220 */ /* 0x080fe20000410000 */
[----:B---3--:R-:W-:Y:S01]  /*8aa0*/  FADD.FTZ R4, R167, R4 ;  /* 0x00000004a7047221 */ /* 0x008fe20000010000 */
[-C--:B------:R-:W-:Y:S01]  /*8ab0*/  FMUL.FTZ R47, R47, R7.reuse ;  /* 0x000000072f2f7220 */ /* 0x080fe20000410000 */
[-C--:B------:R-:W-:Y:S01]  /*8ac0*/  FMUL.FTZ R50, R50, R7.reuse ;  /* 0x0000000732327220 */ /* 0x080fe20000410000 */
[-C--:B------:R-:W-:Y:S01]  /*8ad0*/  FMUL.FTZ R51, R51, R7.reuse ;  /* 0x0000000733337220 */ /* 0x080fe20000410000 */
[-C--:B------:R-:W-:Y:S01]  /*8ae0*/  FMUL.FTZ R54, R54, R7.reuse ;  /* 0x0000000736367220 */ /* 0x080fe20000410000 */
[-C--:B------:R-:W-:Y:S01]  /*8af0*/  FMUL.FTZ R55, R55, R7.reuse ;  /* 0x0000000737377220 */ /* 0x080fe20000410000 */
[-C--:B------:R-:W-:Y:S01]  /*8b00*/  FMUL.FTZ R58, R58, R7.reuse ;  /* 0x000000073a3a7220 */ /* 0x080fe20000410000 */
[----:B------:R-:W-:Y:S01]  /*8b10*/  FMUL.FTZ R59, R59, R7 ;  /* 0x000000073b3b7220 */ /* 0x000fe20000410000 */
[C---:B----4-:R-:W-:Y:S01]  /*8b20*/  F2FP.BF16.F32.PACK_AB R167, R14.reuse, R167 ;  /* 0x000000a70ea7723e */ /* 0x050fe200000010ff */
        /* <DEDUP_REMOVED lines=48> */
[----:B0-----:R-:W-:Y:S06]  /*8e30*/  @!P0 BRA `(.L_x_5487) ;  /* 0x0000000000048947 */ /* 0x001fec0003800000 */
[----:B------:R-:W-:Y:S01]  /*8e40*/  BPT.TRAP 0x1 ;  /* 0x000000040000795c */ /* 0x000fe20000300000 */
.L_x_5487:
[----:B------:R0:W2:Y:S01]  /*8e50*/  SYNCS.PHASECHK.TRANS64.TRYWAIT P1, [UR23+0x28c50], R8 ;  /* 0x028c5008ff0075a7 */ /* 0x0000a20008020157 */
[----:B------:R-:W-:Y:S05]  /*8e60*/  @!P0 BRA `(.L_x_5488) ;  /* 0x0000000000048947 */ /* 0x000fea0003800000 */
[----:B------:R-:W-:Y:S01]  /*8e70*/  BPT.TRAP 0x1 ;  /* 0x000000040000795c */ /* 0x000fe20000300000 */
.L_x_5488:
[----:B--2---:R-:W-:Y:S05]  /*8e80*/  @P1 BRA `(.L_x_5489) ;  /* 0x0000000000081947 */ /* 0x004fea0003800000 */
[----:B------:R-:W2:Y:S02]  /*8e90*/  SYNCS.PHASECHK.TRANS64.TRYWAIT P1, [UR23+0x28c50], R8 ;  /* 0x028c5008ff0075a7 */ /* 0x000ea40008020157 */
[----:B--2---:R-:W-:Y:S05]  /*8ea0*/  @!P1 BRA `(.L_x_5490) ;  /* 0x0000010000489947 */ /* 0x004fea0003800000 */
.L_x_5489:
        /* <DEDUP_REMOVED lines=34> */
.L_x_5491:
[----:B------:R-:W-:Y:S01]  /*90d0*/  UISETP.GT.AND UP0, UPT, UR21, UR22, UPT ;  /* 0x000000161500728c */ /* 0x000fe2000bf04270 */
[----:B------:R-:W-:Y:S01]  /*90e0*/  IMAD.MOV.U32 R10, RZ, RZ, R6 ;  /* 0x000000ffff0a7224 */ /* 0x000fe200078e0006 */
[----:B------:R-:W-:Y:S01]  /*90f0*/  UIADD3 UR23, UR23, 0x28c60, URZ ;  /* 0x00028c6017177890 */ /* 0x000fe2000fffe03f */
[----:B------:R-:W-:Y:S01]  /*9100*/  IMAD.MOV.U32 R9, RZ, RZ, R5 ;  /* 0x000000ffff097224 */ /* 0x000fe200078e0005 */
[----:B------:R-:W-:Y:S02]  /*9110*/  UIADD3 UR21, UR21, -0x1, URZ ;  /* 0xffffffff15157890 */ /* 0x000fe4000fffe03f */
[----:B------:R-:W-:Y:S01]  /*9120*/  PLOP3.LUT P1, PT, PT, PT, UP0, 0x80, 0x0 ;  /* 0x000000000000781c */ /* 0x000fe20003f2f008 */
[----:B------:R-:W-:Y:S01]  /*9130*/  UPRMT UR23, UR40, 0x654, UR23 ;  /* 0x0000065428177896 */ /* 0x000fe20008000017 */
[----:B------:R-:W-:-:S08]  /*9140*/  UMOV UR27, UR38 ;  /* 0x00000026001b7c82 */ /* 0x000fd00008000000 */
[----:B------:R-:W-:Y:S03]  /*9150*/  SYNCS.ARRIVE.TRANS64.RED.A1T0 RZ, [UR23], RZ ;  /* 0x000000ffffff79a7 */ /* 0x000fe60008100417 */
[----:B------:R-:W-:Y:S05]  /*9160*/  @P1 BRA `(.L_x_5492) ;  /* 0xffffffd800741947 */ /* 0x000fea000383ffff */
.L_x_5473:
[----:B------:R-:W-:Y:S02]  /*9170*/  UISETP.NE.AND UP1, UPT, UR52, URZ, UPT ;  /* 0x0000003f3400728c */ /* 0x000fe4000bf25270 */
[----:B------:R-:W-:Y:S02]  /*9180*/  UISETP.NE.AND UP0, UPT, UR51, URZ, UPT ;  /* 0x0000003f3300728c */ /* 0x000fe4000bf05270 */
[----:B------:R-:W-:Y:S02]  /*9190*/  UIADD3 UR11, UR45, 0x3f, URZ ;  /* 0x0000003f2d0b7890 */ /* 0x000fe4000fffe03f */
[----:B------:R-:W-:Y:S02]  /*91a0*/  UIADD3 UR14, UR48, 0x1, -UR50 ;  /* 0x00000001300e7890 */ /* 0x000fe4000fffe832 */
[----:B------:R-:W-:-:S03]  /*91b0*/  PLOP3.LUT P1, PT, PT, PT, UP0, 0x40, 0x0 ;  /* 0x000000000000781c */ /* 0x000fc60003f2e808 */
[----:B------:R-:W-:Y:S01]  /*91c0*/  @UP1 ULDC UR6, c[0x0][0x44c] ;  /* 0x0001130000061ab9 */ /* 0x000fe20000000800 */
[----:B------:R-:W-:Y:S01]  /*91d0*/  @UP1 ULDC UR15, c[0x0][0x450] ;  /* 0x00011400000f1ab9 */ /* 0x000fe20000000800 */
[----:B------:R-:W-:-:S04]  /*91e0*/  UIMAD.WIDE.U32 UR6, UR11, UR6, URZ ;  /* 0x000000060b0672a5 */ /* 0x000fc8000f8e003f */
[----:B------:R-:W-:-:S04]  /*91f0*/  @UP1 USHF.R.U32.HI UR11, URZ, UR15, UR7 ;  /* 0x0000000f3f0b1299 */ /* 0x000fc80008011607 */
[----:B------:R-:W-:-:S04]  /*9200*/  UIADD3 UR11, UR14, UR11, URZ ;  /* 0x0000000b0e0b7290 */ /* 0x000fc8000fffe03f */
[----:B------:R-:W-:Y:S01]  /*9210*/  UIADD3 UR20, UR11, -UR20, URZ ;  /* 0x800000140b147290 */ /* 0x000fe2000fffe03f */
[----:B------:R-:W-:Y:S11]  /*9220*/  @P1 BRA `(.L_x_5493) ;  /* 0x00000000004c1947 */ /* 0x000ff60003800000 */
        /* <DEDUP_REMOVED lines=11> */
.L_x_5494:
[----:B------:R-:W-:Y:S02]  /*92e0*/  ULDC UR18, c[0x0][0x9e4] ;  /* 0x0002790000127ab9 */ /* 0x000fe40000000800 */
[----:B------:R-:W-:-:S11]  /*92f0*/  UISETP.NE.AND UP0, UPT, UR18, 0x1, UPT ;  /* 0x000000011200788c */ /* 0x000fd6000bf05270 */
[----:B------:R-:W-:Y:S02]  /*9300*/  @UP0 ULDC.64 UR6, c[0x0][0x9e8] ;  /* 0x00027a0000060ab9 */ /* 0x000fe40000000a00 */
[----:B------:R-:W-:-:S04]  /*9310*/  UIMAD.WIDE.U32 UR14, UR11, UR6, URZ ;  /* 0x000000060b0e72a5 */ /* 0x000fc8000f8e003f */
[----:B------:R-:W-:-:S12]  /*9320*/  @UP0 USHF.R.U32.HI UR11, URZ, UR7, UR15 ;  /* 0x000000073f0b0299 */ /* 0x000fd8000801160f */
.L_x_5495:
[----:B------:R-:W-:-:S04]  /*9330*/  UIMAD UR11, UR11, UR18, URZ ;  /* 0x000000120b0b72a4 */ /* 0x000fc8000f8e023f */
[----:B------:R-:W-:-:S04]  /*9340*/  UISETP.LT.AND UP0, UPT, UR20, UR11, UPT ;  /* 0x0000000b1400728c */ /* 0x000fc8000bf01270 */
[----:B------:R-:W-:-:S12]  /*9350*/  USEL UR20, UR20, UR11, !UP0 ;  /* 0x0000000b14147287 */ /* 0x000fd8000c000000 */
.L_x_5493:
[----:B------:R-:W-:-:S04]  /*9360*/  UIADD3 UR20, UR20, 0x3f, URZ ;  /* 0x0000003f14147890 */ /* 0x000fc8000fffe03f */
        /* <DEDUP_REMOVED lines=10> */
[----:B01234-:R-:W-:Y:S01]  /*9410*/  IMAD.MOV.U32 R8, RZ, RZ, R5 ;  /* 0x000000ffff087224 */ /* 0x01ffe200078e0005 */
[----:B------:R-:W-:-:S06]  /*9420*/  ULDC UR22, c[0x0][0x988] ;  /* 0x0002620000167ab9 */ /* 0x000fcc0000000800 */
.L_x_5507:
        /* <DEDUP_REMOVED lines=8> */
[----:B0-2---:R-:W-:Y:S10]  /*94b0*/  @!P0 BRA `(.L_x_5497) ;  /* 0x0000000000048947 */ /* 0x005ff40003800000 */
[----:B------:R-:W-:Y:S01]  /*94c0*/  BPT.TRAP 0x1 ;  /* 0x000000040000795c */ /* 0x000fe20000300000 */
.L_x_5497:
[----:B------:R-:W-:Y:S01]  /*94d0*/  ULEA UR23, UR38, UR41, 0x3 ;  /* 0x0000002926177291 */ /* 0x000fe2000f8e183f */
[----:B------:R-:W-:-:S05]  /*94e0*/  IMAD.U32 R7, RZ, RZ, UR37 ;  /* 0x00000025ff077e24 */ /* 0x000fca000f8e00ff */
[----:B------:R-:W-:-:S04]  /*94f0*/  SHF.L.U32 R7, R7, 0x1f, RZ ;  /* 0x0000001f07077819 */ /* 0x000fc800000006ff */
[----:B------:R0:W1:Y:S01]  /*9500*/  SYNCS.PHASECHK.TRANS64.TRYWAIT P1, [UR23+0x28c30], R7 ;  /* 0x028c3007ff0075a7 */ /* 0x0000620008020157 */
[----:B------:R-:W-:Y:S05]  /*9510*/  @!P0 BRA `(.L_x_5498) ;  /* 0x0000000000048947 */ /* 0x000fea0003800000 */
[----:B------:R-:W-:Y:S01]  /*9520*/  BPT.TRAP 0x1 ;  /* 0x000000040000795c */ /* 0x000fe20000300000 */
.L_x_5498:
[----:B-1----:R-:W-:Y:S05]  /*9530*/  @P1 BRA `(.L_x_5499) ;  /* 0x0000000000081947 */ /* 0x002fea0003800000 */
[----:B------:R-:W1:Y:S02]  /*9540*/  SYNCS.PHASECHK.TRANS64.TRYWAIT P1, [UR23+0x28c30], R7 ;  /* 0x028c3007ff0075a7 */ /* 0x000e640008020157 */
[----:B-1----:R-:W-:Y:S05]  /*9550*/  @!P1 BRA `(.L_x_5500) ;  /* 0x000000f800b49947 */ /* 0x002fea0003800000 */
.L_x_5499:
[----:B------:R-:W-:Y:S01]  /*9560*/  R2UR UR18, R0 ;  /* 0x00000000001272ca */ /* 0x000fe200000e0000 */
[----:B------:R-:W-:Y:S01]  /*9570*/  WARPGROUP.ARRIVE ;  /* 0x00000000000079c5 */ /* 0x000fe20000000000 */
        /* <DEDUP_REMOVED lines=21> */
.L_x_5501:
[----:B------:R-:W-:Y:S01]  /*96d0*/  FMNMX.FTZ R5, R152, R8, !PT ;  /* 0x0000000898057209 */ /* 0x000fe20007810000 */
        /* <DEDUP_REMOVED lines=23> */
[----:B-1----:R-:W1:Y:S02]  /*9850*/  SHFL.BFLY PT, R6, R5, 0x2, 0x1f ;  /* 0x0c401f0005067f89 */ /* 0x002e6400000e0000 */
[----:B-1----:R-:W-:-:S05]  /*9860*/  FMNMX.FTZ R5, R5, R6, !PT ;  /* 0x0000000605057209 */ /* 0x002fca0007810000 */
[----:B------:R-:W1:Y:S02]  /*9870*/  SHFL.BFLY PT, R6, R5, 0x1, 0x1f ;  /* 0x0c201f0005067f89 */ /* 0x000e6400000e0000 */
[----:B-1----:R-:W-:-:S05]  /*9880*/  FMNMX.FTZ R5, R5, R6, !PT ;  /* 0x0000000605057209 */ /* 0x002fca0007810000 */
        /* <DEDUP_REMOVED lines=29> */
[----:B------:R-:W3:Y:S01]  /*9a60*/  MUFU.EX2 R156, R156 ;  /* 0x0000009c009c7308 */ /* 0x000ee20000000800 */
[----:B-1----:R-:W-:Y:S01]  /*9a70*/  FFMA.FTZ R3, R8, R3, R152 ;  /* 0x0000000308037223 */ /* 0x002fe20000010098 */
[----:B------:R-:W-:Y:S01]  /*9a80*/  FMNMX.FTZ R6, R167, R6, !PT ;  /* 0x00000006a7067209 */ /* 0x000fe20007810000 */
[----:B------:R-:W-:Y:S01]  /*9a90*/  @!P1 STS [R12+0x28800], R8 ;  /* 0x028800080c009388 */ /* 0x000fe20000000800 */
[-C--:B------:R-:W-:Y:S01]  /*9aa0*/  FMUL.FTZ R24, R24, R8.reuse ;  /* 0x0000000818187220 */ /* 0x080fe20000410000 */
[----:B------:R-:W-:Y:S01]  /*9ab0*/  FMUL.FTZ R25, R25, R8 ;  /* 0x0000000819197220 */ /* 0x000fe20000410000 */
[----:B------:R-:W-:Y:S01]  /*9ac0*/  FMNMX.FTZ R6, R170, R6, !PT ;  /* 0x00000006aa067209 */ /* 0x000fe20007810000 */
[----:B------:R-:W-:Y:S01]  /*9ad0*/  FMUL.FTZ R28, R28, R8 ;  /* 0x000000081c1c7220 */ /* 0x000fe20000410000 */
[----:B------:R-:W1:Y:S01]  /*9ae0*/  MUFU.EX2 R157, R157 ;  /* 0x0000009d009d7308 */ /* 0x000e620000000800 */
[----:B--2---:R-:W-:Y:S01]  /*9af0*/  FADD.FTZ R3, R153, R3 ;  /* 0x0000000399037221 */ /* 0x004fe20000010000 */
[----:B------:R-:W-:Y:S01]  /*9b00*/  FMNMX.FTZ R6, R171, R6, !PT ;  /* 0x00000006ab067209 */ /* 0x000fe20007810000 */
[----:B------:R-:W-:Y:S01]  /*9b10*/  FMUL.FTZ R29, R29, R8 ;  /* 0x000000081d1d7220 */ /* 0x000fe20000410000 */
[----:B------:R-:W-:Y:S01]  /*9b20*/  F2FP.BF16.F32.PACK_AB R184, R153, R152 ;  /* 0x0000009899b8723e */ /* 0x000fe200000010ff */
[----:B------:R-:W-:Y:S01]  /*9b30*/  FMUL.FTZ R32, R32, R8 ;  /* 0x0000000820207220 */ /* 0x000fe20000410000 */
[----:B------:R-:W-:Y:S01]  /*9b40*/  FMNMX.FTZ R6, R174, R6, !PT ;  /* 0x00000006ae067209 */ /* 0x000fe20007810000 */
[----:B------:R-:W-:Y:S01]  /*9b50*/  FMUL.FTZ R33, R33, R8 ;  /* 0x0000000821217220 */ /* 0x000fe20000410000 */
[----:B------:R-:W2:Y:S01]  /*9b60*/  MUFU.EX2 R152, R160 ;  /* 0x000000a000987308 */ /* 0x000ea20000000800 */
[----:B---3--:R-:W-:Y:S01]  /*9b70*/  FADD.FTZ R3, R156, R3 ;  /* 0x000000039c037221 */ /* 0x008fe20000010000 */
[----:B------:R-:W-:Y:S01]  /*9b80*/  FMNMX.FTZ R6, R175, R6, !PT ;  /* 0x00000006af067209 */ /* 0x000fe20007810000 */
[-C--:B------:R-:W-:Y:S01]  /*9b90*/  FMUL.FTZ R36, R36, R8.reuse ;  /* 0x0000000824247220 */ /* 0x080fe20000410000 */
[-C--:B------:R-:W-:Y:S01]  /*9ba0*/  FMUL.FTZ R37, R37, R8.reuse ;  /* 0x0000000825257220 */ /* 0x080fe20000410000 */
[----:B------:R-:W-:Y:S01]  /*9bb0*/  FMUL.FTZ R40, R40, R8 ;  /* 0x0000000828287220 */ /* 0x000fe20000410000 */
[----:B------:R-:W-:Y:S01]  /*9bc0*/  FMNMX.FTZ R6, R178, R6, !PT ;  /* 0x00000006b2067209 */ /* 0x000fe20007810000 */
[----:B------:R-:W-:Y:S01]  /*9bd0*/  FMUL.FTZ R41, R41, R8 ;  /* 0x0000000829297220 */ /* 0x000fe20000410000 */
[----:B------:R-:W3:Y:S01]  /*9be0*/  MUFU.EX2 R161, R161 ;  /* 0x000000a100a17308 */ /* 0x000ee20000000800 */
[----:B-1----:R-:W-:Y:S01]  /*9bf0*/  FADD.FTZ R3, R157, R3 ;  /* 0x000000039d037221 */ /* 0x002fe20000010000 */
[----:B------:R-:W-:Y:S01]  /*9c00*/  FMNMX.FTZ R6, R179, R6, !PT ;  /* 0x00000006b3067209 */ /* 0x000fe20007810000 */
[----:B------:R-:W-:Y:S01]  /*9c10*/  FMUL.FTZ R44, R44, R8 ;  /* 0x000000082c2c7220 */ /* 0x000fe20000410000 */
[----:B------:R-:W-:Y:S01]  /*9c20*/  F2FP.BF16.F32.PACK_AB R186, R157, R156 ;  /* 0x0000009c9dba723e */ /* 0x000fe200000010ff */
[----:B------:R-:W-:Y:S01]  /*9c30*/  FMUL.FTZ R45, R45, R8 ;  /* 0x000000082d2d7220 */ /* 0x000fe20000410000 */
[----:B------:R-:W-:Y:S01]  /*9c40*/  FMNMX.FTZ R6, R182, R6, !PT ;  /* 0x00000006b6067209 */ /* 0x000fe20007810000 */
[----:B------:R-:W-:Y:S01]  /*9c50*/  FMUL.FTZ R48, R48, R8 ;  /* 0x0000000830307220 */ /* 0x000fe20000410000 */
[----:B------:R-:W1:Y:S01]  /*9c60*/  MUFU.EX2 R164, R164 ;  /* 0x000000a400a47308 */ /* 0x000e620000000800 */
[----:B--2---:R-:W-:Y:S01]  /*9c70*/  FADD.FTZ R3, R152, R3 ;  /* 0x0000000398037221 */ /* 0x004fe20000010000 */
[----:B------:R-:W-:Y:S01]  /*9c80*/  FMNMX.FTZ R6, R183, R6, !PT ;  /* 0x00000006b7067209 */ /* 0x000fe20007810000 */
[-C--:B------:R-:W-:Y:S01]  /*9c90*/  FMUL.FTZ R49, R49, R8.reuse ;  /* 0x0000000831317220 */ /* 0x080fe20000410000 */
[-C--:B------:R-:W-:Y:S01]  /*9ca0*/  FMUL.FTZ R52, R52, R8.reuse ;  /* 0x0000000834347220 */ /* 0x080fe20000410000 */
[-C--:B------:R-:W-:Y:S01]  /*9cb0*/  FMUL.FTZ R53, R53, R8.reuse ;  /* 0x0000000835357220 */ /* 0x080fe20000410000 */
[----:B------:R-:W-:Y:S01]  /*9cc0*/  FMUL.FTZ R56, R56, R8 ;  /* 0x0000000838387220 */ /* 0x000fe20000410000 */
[----:B------:R-:W2:Y:S01]  /*9cd0*/  SHFL.BFLY PT, R10, R6, 0x2, 0x1f ;  /* 0x0c401f00060a7f89 */ /* 0x000ea200000e0000 */
        /* <DEDUP_REMOVED lines=17> */
[----:B----4-:R-:W-:Y:S01]  /*9df0*/  FADD.FTZ R3, R165, R3 ;  /* 0x00000003a5037221 */ /* 0x010fe20000010000 */
[-C--:B------:R-:W-:Y:S01]  /*9e00*/  FMUL.FTZ R80, R80, R8.reuse ;  /* 0x0000000850507220 */ /* 0x080fe20000410000 */
[-C--:B------:R-:W-:Y:S01]  /*9e10*/  FMUL.FTZ R81, R81, R8.reuse ;  /* 0x0000000851517220 */ /* 0x080fe20000410000 */
[-C--:B------:R-:W-:Y:S01]  /*9e20*/  FMUL.FTZ R84, R84, R8.reuse ;  /* 0x0000000854547220 */ /* 0x080fe20000410000 */
[-C--:B------:R-:W-:Y:S01]  /*9e30*/  FMUL.FTZ R85, R85, R8.reuse ;  /* 0x0000000855557220 */ /* 0x080fe20000410000 */
[----:B------:R-:W-:Y:S01]  /*9e40*/  FMUL.FTZ R88, R88, R8 ;  /* 0x0000000858587220 */ /* 0x000fe20000410000 */
[----:B--2---:R-:W-:Y:S01]  /*9e50*/  FMNMX.FTZ R6, R6, R10, !PT ;  /* 0x0000000a06067209 */ /* 0x004fe20007810000 */
[----:B------:R-:W-:Y:S01]  /*9e60*/  MUFU.EX2 R173, R173 ;  /* 0x000000ad00ad7308 */ /* 0x000fe20000000800 */
[----:B---3--:R-:W-:Y:S01]  /*9e70*/  FADD.FTZ R3, R156, R3 ;  /* 0x000000039c037221 */ /* 0x008fe20000010000 */
[-C--:B------:R-:W-:Y:S01]  /*9e80*/  FMUL.FTZ R89, R89, R8.reuse ;  /* 0x0000000859597220 */ /* 0x080fe20000410000 */
[-C--:B------:R-:W-:Y:S01]  /*9e90*/  FMUL.FTZ R92, R92, R8.reuse ;  /* 0x000000085c5c7220 */ /* 0x080fe20000410000 */
[----:B------:R-:W2:Y:S01]  /*9ea0*/  SHFL.BFLY PT, R10, R6, 0x1, 0x1f ;  /* 0x0c201f00060a7f89 */ /* 0x000ea200000e0000 */
[-C--:B------:R-:W-:Y:S01]  /*9eb0*/  FMUL.FTZ R93, R93, R8.reuse ;  /* 0x000000085d5d7220 */ /* 0x080fe20000410000 */
[-C--:B------:R-:W-:Y:S01]  /*9ec0*/  FMUL.FTZ R96, R96, R8.reuse ;  /* 0x0000000860607220 */ /* 0x080fe20000410000 */
[----:B------:R-:W-:Y:S01]  /*9ed0*/  FMUL.FTZ R97, R97, R8 ;  /* 0x0000000861617220 */ /* 0x000fe20000410000 */
[----:B------:R-:W-:Y:S01]  /*9ee0*/  MUFU.EX2 R160, R176 ;  /* 0x000000b000a07308 */ /* 0x000fe20000000800 */
[C---:B-1----:R-:W-:Y:S01]  /*9ef0*/  FADD.FTZ R3, R169.reuse, R3 ;  /* 0x00000003a9037221 */ /* 0x042fe20000010000 */
        /* <DEDUP_REMOVED lines=17> */
[----:B------:R-:W-:Y:S01]  /*a010*/  FMUL.FTZ R128, R128, R8 ;  /* 0x0000000880807220 */ /* 0x000fe20000410000 */
[----:B--2---:R-:W-:Y:S01]  /*a020*/  FMNMX.FTZ R6, R6, R10, !PT ;  /* 0x0000000a06067209 */ /* 0x004fe20007810000 */
[-C--:B------:R-:W-:Y:S01]  /*a030*/  FMUL.FTZ R129, R129, R8.reuse ;  /* 0x0000000881817220 */ /* 0x080fe20000410000 */
[-C--:B------:R-:W-:Y:S01]  /*a040*/  FMUL.FTZ R132, R132, R8.reuse ;  /* 0x0000000884847220 */ /* 0x080fe20000410000 */
[-C--:B------:R-:W-:Y:S01]  /*a050*/  FMUL.FTZ R133, R133, R8.reuse ;  /* 0x0000000885857220 */ /* 0x080fe20000410000 */
[----:B------:R-:W-:Y:S01]  /*a060*/  MUFU.EX2 R181, R181 ;  /* 0x000000b500b57308 */ /* 0x000fe20000000800 */
[C---:B------:R-:W-:Y:S01]  /*a070*/  FMUL.FTZ R10, R6.reuse, UR10 ;  /* 0x0000000a060a7c20 */ /* 0x040fe20008410000 */
[----:B------:R-:W-:Y:S01]  /*a080*/  FADD.FTZ R9, -R6, R9 ;  /* 0x0000000906097221 */ /* 0x000fe20000010100 */
[-C--:B------:R-:W-:Y:S01]  /*a090*/  FMUL.FTZ R136, R136, R8.reuse ;  /* 0x0000000888887220 */ /* 0x080fe20000410000 */
        /* <DEDUP_REMOVED lines=26> */
[----:B------:R-:W-:-:S05]  /*a240*/  FMUL.FTZ R149, R149, R8 ;  /* 0x0000000895957220 */ /* 0x000fca0000410000 */
[----:B------:R-:W3:Y:S01]  /*a250*/  MUFU.EX2 R11, R11 ;  /* 0x0000000b000b7308 */ /* 0x000ee20000000800 */
[----:B-1----:R-:W-:Y:S01]  /*a260*/  FFMA.FTZ R4, R9, R4, R154 ;  /* 0x0000000409047223 */ /* 0x002fe2000001009a */
        /* <DEDUP_REMOVED lines=119> */
.L_x_5502:
[----:B------:R2:W3:Y:S01]  /*a9e0*/  SYNCS.PHASECHK.TRANS64.TRYWAIT P1, [UR23+0x28c50], R7 ;  /* 0x028c5007ff0075a7 */ /* 0x0004e20008020157 */
[----:B------:R-:W-:Y:S05]  /*a9f0*/  @!P0 BRA `(.L_x_5503) ;  /* 0x0000000000048947 */ /* 0x000fea0003800000 */
[----:B------:R-:W-:Y:S01]  /*aa00*/  BPT.TRAP 0x1 ;  /* 0x000000040000795c */ /* 0x000fe20000300000 */
.L_x_5503:
[----:B---3--:R-:W-:Y:S05]  /*aa10*/  @P1 BRA `(.L_x_5504) ;  /* 0x0000000000081947 */ /* 0x008fea0003800000 */
[----:B------:R-:W3:Y:S02]  /*aa20*/  SYNCS.PHASECHK.TRANS64.TRYWAIT P1, [UR23+0x28c50], R7 ;  /* 0x028c5007ff0075a7 */ /* 0x000ee40008020157 */
[----:B---3--:R-:W-:Y:S05]  /*aa30*/  @!P1 BRA `(.L_x_5505) ;  /* 0x000000e400949947 */ /* 0x008fea0003800000 */
.L_x_5504:
        /* <DEDUP_REMOVED lines=34> */
.L_x_5506:
[----:B------:R-:W-:Y:S01]  /*ac60*/  UIADD3 UR23, UR23, 0x28c60, URZ ;  /* 0x00028c6017177890 */ /* 0x000fe2000fffe03f */
[----:B------:R-:W-:Y:S01]  /*ac70*/  PLOP3.LUT P1, PT, PT, PT, UP0, 0x80, 0x0 ;  /* 0x000000000000781c */ /* 0x000fe20003f2f008 */
[----:B------:R-:W-:Y:S01]  /*ac80*/  UMOV UR24, UR38 ;  /* 0x0000002600187c82 */ /* 0x000fe20008000000 */
[----:B-1----:R-:W-:Y:S01]  /*ac90*/  IMAD.MOV.U32 R9, RZ, RZ, R6 ;  /* 0x000000ffff097224 */ /* 0x002fe200078e0006 */
[----:B------:R-:W-:Y:S01]  /*aca0*/  UPRMT UR23, UR40, 0x654, UR23 ;  /* 0x0000065428177896 */ /* 0x000fe20008000017 */
[----:B---3--:R-:W-:-:S08]  /*acb0*/  IMAD.MOV.U32 R8, RZ, RZ, R5 ;  /* 0x000000ffff087224 */ /* 0x008fd000078e0005 */
[----:B------:R-:W-:Y:S01]  /*acc0*/  SYNCS.ARRIVE.TRANS64.RED.A1T0 RZ, [UR23], RZ ;  /* 0x000000ffffff79a7 */ /* 0x000fe20008100417 */
[----:B------:R-:W-:Y:S05]  /*acd0*/  @P1 BRA `(.L_x_5507) ;  /* 0xffffffe400d41947 */ /* 0x000fea000383ffff */
.L_x_5496:
        /* <DEDUP_REMOVED lines=10> */
.L_x_5527:
[----:B------:R-:W-:-:S04]  /*ad80*/  UIADD3 UR38, UR26, 0x1, URZ ;  /* 0x000000011a267890 */ /* 0x000fc8000fffe03f */
[----:B------:R-:W-:-:S04]  /*ad90*/  UISETP.NE.AND UP0, UPT, UR38, 0x2, UPT ;  /* 0x000000022600788c */ /* 0x000fc8000bf05270 */
[----:B------:R-:W-:Y:S02]  /*ada0*/  USEL UR6, URZ, 0x1, UP0 ;  /* 0x000000013f067887 */ /* 0x000fe40008000000 */
[----:B------:R-:W-:Y:S02]  /*adb0*/  USEL UR38, UR38, URZ, UP0 ;  /* 0x0000003f26267287 */ /* 0x000fe40008000000 */
[----:B------:R-:W-:Y:S01]  /*adc0*/  ULOP3.LUT UR37, UR37, UR6, URZ, 0x3c, !UPT ;  /* 0x0000000625257292 */ /* 0x000fe2000f8e3c3f */
[----:B------:R-:W-:Y:S11]  /*add0*/  @!P0 BRA `(.L_x_5509) ;  /* 0x0000000000048947 */ /* 0x000ff60003800000 */
[----:B------:R-:W-:Y:S01]  /*ade0*/  BPT.TRAP 0x1 ;  /* 0x000000040000795c */ /* 0x000fe20000300000 */
.L_x_5509:
[----:B------:R-:W-:Y:S01]  /*adf0*/  ULEA UR20, UR38, UR41, 0x3 ;  /* 0x0000002926147291 */ /* 0x000fe2000f8e183f */
[----:B01234-:R-:W-:-:S05]  /*ae00*/  IMAD.U32 R8, RZ, RZ, UR37 ;  /* 0x00000025ff087e24 */ /* 0x01ffca000f8e00ff */
[----:B------:R-:W-:-:S04]  /*ae10*/  SHF.L.U32 R8, R8, 0x1f, RZ ;  /* 0x0000001f08087819 */ /* 0x000fc800000006ff */
[----:B------:R0:W1:Y:S01]  /*ae20*/  SYNCS.PHASECHK.TRANS64.TRYWAIT P1, [UR20+0x28c30], R8 ;  /* 0x028c3008ff0075a7 */ /* 0x0000620008020154 */
[----:B------:R-:W-:Y:S05]  /*ae30*/  @!P0 BRA `(.L_x_5510) ;  /* 0x0000000000048947 */ /* 0x000fea0003800000 */
[----:B------:R-:W-:Y:S01]  /*ae40*/  BPT.TRAP 0x1 ;  /* 0x000000040000795c */ /* 0x000fe20000300000 */
.L_x_5510:
[----:B-1----:R-:W-:Y:S05]  /*ae50*/  @P1 BRA `(.L_x_5511) ;  /* 0x0000000000081947 */ /* 0x002fea0003800000 */
[----:B------:R-:W1:Y:S02]  /*ae60*/  SYNCS.PHASECHK.TRANS64.TRYWAIT P1, [UR20+0x28c30], R8 ;  /* 0x028c3008ff0075a7 */ /* 0x000e640008020154 */
[----:B-1----:R-:W-:Y:S05]  /*ae70*/  @!P1 BRA `(.L_x_5512) ;  /* 0x000000e0009c9947 */ /* 0x002fea0003800000 */
.L_x_5511:
        /* <DEDUP_REMOVED lines=23> */
.L_x_5513:
        /* <DEDUP_REMOVED lines=9> */
[----:B-1----:R-:W-:Y:S01]  /*b080*/  @P1 IMAD.HI.U32 R5, R14, UR6, RZ ;  /* 0x000000060e051c27 */ /* 0x002fe2000f8e00ff */
[----:B------:R-:W-:Y:S01]  /*b090*/  @UP1 ULDC UR6, c[0x0][0x450] ;  /* 0x0001140000061ab9 */ /* 0x000fe20000000800 */
[----:B------:R-:W-:-:S03]  /*b0a0*/  PLOP3.LUT P1, PT, PT, PT, UP0, 0x40, 0x0 ;  /* 0x000000000000781c */ /* 0x000fc60003f2e808 */
[----:B------:R-:W-:Y:S01]  /*b0b0*/  @P2 SHF.R.U32.HI R14, RZ, UR6, R5 ;  /* 0x00000006ff0e2c19 */ /* 0x000fe20008011605 */
[----:B------:R-:W-:Y:S01]  /*b0c0*/  UIADD3 UR6, UR20, 0x28c40, URZ ;  /* 0x00028c4014067890 */ /* 0x000fe2000fffe03f */
[----:B------:R-:W-:-:S03]  /*b0d0*/  IMAD.U32 R5, RZ, RZ, UR50 ;  /* 0x00000032ff057e24 */ /* 0x000fc6000f8e00ff */
[----:B------:R-:W1:Y:S01]  /*b0e0*/  SHFL.IDX PT, R15, R14, RZ, 0x1c1f ;  /* 0x001c1fff0e0f7589 */ /* 0x000e6200000e0000 */
[----:B------:R-:W-:Y:S01]  /*b0f0*/  UPRMT UR6, UR40, 0x654, UR6 ;  /* 0x0000065428067896 */ /* 0x000fe20008000006 */
[----:B------:R-:W-:-:S05]  /*b100*/  IADD3 R12, -R5, UR48, R12 ;  /* 0x00000030050c7c10 */ /* 0x000fca000fffe10c */
[----:B------:R-:W-:-:S03]  /*b110*/  VIADD R13, R12, UR25 ;  /* 0x000000190c0d7c36 */ /* 0x000fc60008000000 */
[----:B------:R-:W-:Y:S01]  /*b120*/  SYNCS.ARRIVE.TRANS64.RED.A1T0 RZ, [UR6], RZ ;  /* 0x000000ffffff79a7 */ /* 0x000fe20008100406 */
[----:B------:R-:W-:-:S06]  /*b130*/  ULOP3.LUT UR6, URZ, UR24, URZ, 0x33, !UPT ;  /* 0x000000183f067292 */ /* 0x000fcc000f8e333f */
[----:B------:R-:W-:Y:S02]  /*b140*/  VIADD R12, R12, UR6 ;  /* 0x000000060c0c7c36 */ /* 0x000fe40008000000 */
[--C-:B-1----:R-:W-:Y:S02]  /*b150*/  IMAD.IADD R11, R13, 0x1, R15.reuse ;  /* 0x000000010d0b7824 */ /* 0x102fe400078e020f */
        /* <DEDUP_REMOVED lines=15> */
.L_x_5516:
[----:B------:R-:W-:-:S05]  /*b250*/  IMAD.U32 R20, RZ, RZ, UR23 ;  /* 0x00000017ff147e24 */ /* 0x000fca000f8e00ff */
[----:B------:R-:W-:-:S13]  /*b260*/  ISETP.NE.AND P1, PT, R20, 0x1, PT ;  /* 0x000000011400780c */ /* 0x000fda0003f25270 */
[----:B------:R-:W1:Y:S02]  /*b270*/  @P1 LDC.64 R6, c[0x0][0x9e8] ;  /* 0x00027a00ff061b82 */ /* 0x000e640000000a00 */
[----:B-1----:R-:W-:-:S05]  /*b280*/  @P1 IMAD.HI.U32 R6, R15, R6, RZ ;  /* 0x000000060f061227 */ /* 0x002fca00078e00ff */
[----:B------:R-:W-:-:S07]  /*b290*/  @P1 SHF.R.U32.HI R15, RZ, R7, R6 ;  /* 0x00000007ff0f1219 */ /* 0x000fce0000011606 */
.L_x_5517:
[----:B------:R-:W-:Y:S05]  /*b2a0*/  BSYNC B0 ;  /* 0x0000000000007941 */ /* 0x000fea0003800000 */
.L_x_5515:
[----:B------:R-:W-:-:S04]  /*b2b0*/  IMAD R15, R15, R20, -UR7 ;  /* 0x800000070f0f7e24 */ /* 0x000fc8000f8e0214 */
[----:B------:R-:W-:-:S05]  /*b2c0*/  IMAD.IADD R15, R15, 0x1, -R2 ;  /* 0x000000010f0f7824 */ /* 0x000fca00078e0a02 */
[----:B------:R-:W-:Y:S02]  /*b2d0*/  VIMNMX R5, R5, R15, !PT ;  /* 0x0000000f05057248 */ /* 0x000fe40007fe0100 */
[----:B------:R-:W-:-:S07]  /*b2e0*/  VIADDMNMX R11, R15, R20, R11, PT ;  /* 0x000000140f0b7246 */ /* 0x000fce000380010b */
.L_x_5514:
[----:B------:R-:W-:Y:S01]  /*b2f0*/  UISETP.GT.AND UP0, UPT, UR21, -0x1, UPT ;  /* 0xffffffff1500788c */ /* 0x000fe2000bf04270 */
[----:B------:R-:W1:Y:S01]  /*b300*/  SHFL.IDX PT, R6, R14, 0x1, 0x1c1f ;  /* 0x003c1f000e067f89 */ /* 0x000e6200000e0000 */
        /* <DEDUP_REMOVED lines=10> */
[--C-:B-1----:R-:W-:Y:S01]  /*b3b0*/  IMAD.IADD R13, R13, 0x1, R6.reuse ;  /* 0x000000010d0d7824 */ /* 0x102fe200078e0206 */
        /* <DEDUP_REMOVED lines=56> */
.L_x_5520:
[----:B------:R-:W-:-:S05]  /*b740*/  IMAD.U32 R11, RZ, RZ, UR23 ;  /* 0x00000017ff0b7e24 */ /* 0x000fca000f8e00ff */
[----:B------:R-:W-:-:S13]  /*b750*/  ISETP.NE.AND P2, PT, R11, 0x1, PT ;  /* 0x000000010b00780c */ /* 0x000fda0003f45270 */
[----:B------:R-:W1:Y:S02]  /*b760*/  @P2 LDC.64 R6, c[0x0][0x9e8] ;  /* 0x00027a00ff062b82 */ /* 0x000e640000000a00 */
[----:B-1----:R-:W-:-:S05]  /*b770*/  @P2 IMAD.HI.U32 R6, R5, R6, RZ ;  /* 0x0000000605062227 */ /* 0x002fca00078e00ff */
[----:B------:R-:W-:-:S07]  /*b780*/  @P2 SHF.R.U32.HI R5, RZ, R7, R6 ;  /* 0x00000007ff052219 */ /* 0x000fce0000011606 */
.L_x_5521:
[----:B------:R-:W-:Y:S05]  /*b790*/  BSYNC B0 ;  /* 0x0000000000007941 */ /* 0x000fea0003800000 */
.L_x_5519:
[----:B------:R-:W-:-:S04]  /*b7a0*/  IMAD R5, R5, R11, -UR7 ;  /* 0x8000000705057e24 */ /* 0x000fc8000f8e020b */
[----:B------:R-:W-:-:S05]  /*b7b0*/  IMAD.IADD R5, R5, 0x1, -R2 ;  /* 0x0000000105057824 */ /* 0x000fca00078e0a02 */
[----:B------:R-:W-:Y:S02]  /*b7c0*/  VIMNMX R12, R12, R5, !PT ;  /* 0x000000050c0c7248 */ /* 0x000fe40007fe0100 */
[----:B------:R-:W-:-:S07]  /*b7d0*/  VIADDMNMX R13, R5, R11, R13, PT ;  /* 0x0000000b050d7246 */ /* 0x000fce000380010d */
.L_x_5518:
        /* <DEDUP_REMOVED lines=57> */
[----:B------:R-:W1:Y:S01]  /*bb70*/  SHFL.BFLY PT, R6, R5, 0x2, 0x1f ;  /* 0x0c401f0005067f89 */ /* 0x000e6200000e0000 */
        /* <DEDUP_REMOVED lines=11> */
[----:B-1----:R-:W-:-:S02]  /*bc30*/  FMNMX.FTZ R5, R5, R6, !PT ;  /* 0x0000000605057209 */ /* 0x002fc40007810000 */
[----:B------:R-:W-:Y:S02]  /*bc40*/  FSEL R182, R182, -INF , !P2 ;  /* 0xff800000b6b67808 */ /* 0x000fe40005000000 */
[----:B------:R-:W-:Y:S01]  /*bc50*/  ISETP.NE.AND P2, PT, R18, RZ, PT ;  /* 0x000000ff1200720c */ /* 0x000fe20003f45270 */
[----:B------:R-:W1:Y:S01]  /*bc60*/  SHFL.BFLY PT, R6, R5, 0x1, 0x1f ;  /* 0x0c201f0005067f89 */ /* 0x000e6200000e0000 */
[----:B------:R-:W-:Y:S02]  /*bc70*/  @P0 LOP3.LUT R16, R16, 0x40, RZ, 0xfc, !PT ;  /* 0x0000004010100812 */ /* 0x000fe400078efcff */
[----:B------:R-:W-:Y:S02]  /*bc80*/  ISETP.LT.OR P0, PT, R13, 0x22, P3 ;  /* 0x000000220d00780c */ /* 0x000fe40001f01670 */
[C---:B------:R-:W-:Y:S02]  /*bc90*/  LOP3.LUT P3, RZ, R16.reuse, 0x80, RZ, 0xc0, !PT ;  /* 0x0000008010ff7812 */ /* 0x040fe4000786c0ff */
[----:B------:R-:W-:-:S02]  /*bca0*/  LOP3.LUT R16, R16, 0xffffffef, RZ, 0xc0, !PT ;  /* 0xffffffef10107812 */ /* 0x000fc400078ec0ff */
[----:B------:R-:W-:-:S04]  /*bcb0*/  ISETP.LT.OR P3, PT, R13, 0x1, P3 ;  /* 0x000000010d00780c */ /* 0x000fc80001f61670 */
[----:B------:R-:W-:-:S03]  /*bcc0*/  FSEL R154, R154, -INF , !P3 ;  /* 0xff8000009a9a7808 */ /* 0x000fc60005800000 */
[----:B------:R-:W-:Y:S02]  /*bcd0*/  @P0 LOP3.LUT R16, R16, 0x10, RZ, 0xfc, !PT ;  /* 0x0000001010100812 */ /* 0x000fe400078efcff */
[----:B------:R-:W-:Y:S02]  /*bce0*/  ISETP.LT.OR P0, PT, R13, 0x29, P4 ;  /* 0x000000290d00780c */ /* 0x000fe40002701670 */
[C---:B------:R-:W-:Y:S02]  /*bcf0*/  LOP3.LUT P4, RZ, R16.reuse, 0x20, RZ, 0xc0, !PT ;  /* 0x0000002010ff7812 */ /* 0x040fe4000788c0ff */
[----:B------:R-:W-:Y:S02]  /*bd00*/  LOP3.LUT R16, R16, 0xfffffffb, RZ, 0xc0, !PT ;  /* 0xfffffffb10107812 */ /* 0x000fe400078ec0ff */
[----:B-1----:R-:W-:Y:S02]  /*bd10*/  FMNMX.FTZ R5, R5, R6, !PT ;  /* 0x0000000605057209 */ /* 0x002fe40007810000 */
[----:B------:R-:W-:-:S03]  /*bd20*/  ISETP.LT.OR P4, PT, R13, 0x3a, P4 ;  /* 0x0000003a0d00780c */ /* 0x000fc60002781670 */
[----:B------:R-:W-:Y:S01]  /*bd30*/  FMUL.FTZ R6, R5, UR10 ;  /* 0x0000000a05067c20 */ /* 0x000fe20008410000 */
[----:B------:R-:W-:Y:S02]  /*bd40*/  FSEL R183, R183, -INF , !P4 ;  /* 0xff800000b7b77808 */ /* 0x000fe40006000000 */
[----:B------:R-:W-:Y:S02]  /*bd50*/  @P0 LOP3.LUT R16, R16, 0x4, RZ, 0xfc, !PT ;  /* 0x0000000410100812 */ /* 0x000fe400078efcff */
[----:B------:R-:W-:Y:S02]  /*bd60*/  ISETP.LT.OR P0, PT, R13, 0x2a, P5 ;  /* 0x0000002a0d00780c */ /* 0x000fe40002f01670 */
[----:B------:R-:W-:Y:S02]  /*bd70*/  FSETP.NEU.FTZ.AND P5, PT, R5, -INF , PT ;  /* 0xff8000000500780b */ /* 0x000fe40003fbd000 */
[----:B------:R-:W-:Y:S02]  /*bd80*/  LOP3.LUT R16, R16, 0xffff7fff, RZ, 0xc0, !PT ;  /* 0xffff7fff10107812 */ /* 0x000fe400078ec0ff */
[----:B------:R-:W-:-:S02]  /*bd90*/  FSEL R6, R6, RZ, P5 ;  /* 0x000000ff06067208 */ /* 0x000fc40002800000 */
        /* <DEDUP_REMOVED lines=36> */
[----:B------:R-:W1:Y:S01]  /*bfe0*/  MUFU.EX2 R157, R157 ;  /* 0x0000009d009d7308 */ /* 0x000e620000000800 */
        /* <DEDUP_REMOVED lines=22> */
[----:B------:R-:W-:Y:S02]  /*c150*/  LOP3.LUT P0, RZ, R16, 0x4000, RZ, 0xc0, !PT ;  /* 0x0000400010ff7812 */ /* 0x000fe4000780c0ff */
[----:B------:R-:W-:Y:S01]  /*c160*/  FMNMX.FTZ R6, R179, R6, !PT ;  /* 0x00000006b3067209 */ /* 0x000fe20007810000 */
[----:B------:R-:W-:Y:S03]  /*c170*/  MUFU.EX2 R168, R168 ;  /* 0x000000a800a87308 */ /* 0x000fe60000000800 */
        /* <DEDUP_REMOVED lines=23> */
[----:B-1----:R-:W-:Y:S01]  /*c2f0*/  F2FP.BF16.F32.PACK_AB R154, R157, R156 ;  /* 0x0000009c9d9a723e */ /* 0x002fe200000010ff */
        /* <DEDUP_REMOVED lines=8> */
[----:B------:R-:W1:Y:S01]  /*c380*/  MUFU.EX2 R7, R7 ;  /* 0x0000000700077308 */ /* 0x000e620000000800 */
        /* <DEDUP_REMOVED lines=16> */
[----:B-1----:R1:W-:Y:S01]  /*c490*/  @!P2 STS [R10+0x28820], R7 ;  /* 0x028820070a00a388 */ /* 0x0023e20000000800 */
        /* <DEDUP_REMOVED lines=9> */
[--C-:B-1----:R-:W-:Y:S01]  /*c530*/  FFMA.FTZ R10, R158, UR10, -R14.reuse ;  /* 0x0000000a9e0a7c23 */ /* 0x102fe2000801080e */
        /* <DEDUP_REMOVED lines=12> */
[----:B------:R-:W1:Y:S01]  /*c600*/  MUFU.EX2 R10, R10 ;  /* 0x0000000a000a7308 */ /* 0x000e620000000800 */
        /* <DEDUP_REMOVED lines=28> */
[----:B------:R-:W1:Y:S01]  /*c7d0*/  MUFU.EX2 R161, R170 ;  /* 0x000000aa00a17308 */ /* 0x000e620000000800 */
        /* <DEDUP_REMOVED lines=137> */
[----:B-1----:R-:W-:Y:S06]  /*d070*/  @!P0 BRA `(.L_x_5522) ;  /* 0x0000000000048947 */ /* 0x002fec0003800000 */
[----:B------:R-:W-:Y:S01]  /*d080*/  BPT.TRAP 0x1 ;  /* 0x000000040000795c */ /* 0x000fe20000300000 */
.L_x_5522:
[----:B------:R1:W2:Y:S01]  /*d090*/  SYNCS.PHASECHK.TRANS64.TRYWAIT P1, [UR20+0x28c50], R8 ;  /* 0x028c5008ff0075a7 */ /* 0x0002a20008020154 */
[----:B------:R-:W-:Y:S05]  /*d0a0*/  @!P0 BRA `(.L_x_5523) ;  /* 0x0000000000048947 */ /* 0x000fea0003800000 */
[----:B------:R-:W-:Y:S01]  /*d0b0*/  BPT.TRAP 0x1 ;  /* 0x000000040000795c */ /* 0x000fe20000300000 */
.L_x_5523:
[----:B--2---:R-:W-:Y:S05]  /*d0c0*/  @P1 BRA `(.L_x_5524) ;  /* 0x0000000000081947 */ /* 0x004fea0003800000 */
[----:B------:R-:W2:Y:S02]  /*d0d0*/  SYNCS.PHASECHK.TRANS64.TRYWAIT P1, [UR20+0x28c50], R8 ;  /* 0x028c5008ff0075a7 */ /* 0x000ea40008020154 */
[----:B--2---:R-:W-:Y:S05]  /*d0e0*/  @!P1 BRA `(.L_x_5525) ;  /* 0x000000c000189947 */ /* 0x004fea0003800000 */
.L_x_5524:
        /* <DEDUP_REMOVED lines=34> */
.L_x_5526:
        /* <DEDUP_REMOVED lines=10> */
.L_x_5508:
[----:B------:R-:W5:Y:S01]  /*d3b0*/  SHFL.BFLY PT, R0, R3, 0x2, 0x1f ;  /* 0x0c401f0003007f89 */ /* 0x000f6200000e0000 */
[----:B------:R-:W-:Y:S01]  /*d3c0*/  IMAD.U32 R11, RZ, RZ, UR10 ;  /* 0x0000000aff0b7e24 */ /* 0x000fe2000f8e00ff */
[----:B------:R-:W-:Y:S06]  /*d3d0*/  BAR.ARV 0x8, 0x100 ;  /* 0x0204000000007b1d */ /* 0x000fec0000002000 */
[----:B------:R-:W-:Y:S02]  /*d3e0*/  IMAD.MOV.U32 R12, RZ, RZ, -0x800000 ;  /* 0xff800000ff0c7424 */ /* 0x000fe400078e00ff */
[----:B------:R-:W-:Y:S01]  /*d3f0*/  BAR.SYNC.DEFER_BLOCKING 0xf, 0x100 ;  /* 0x03c4000000007b1d */ /* 0x000fe20000010000 */
[----:B------:R-:W-:Y:S01]  /*d400*/  ISETP.NE.AND P2, PT, R18, RZ, PT ;  /* 0x000000ff1200720c */ /* 0x000fe20003f45270 */
[----:B------:R-:W-:-:S04]  /*d410*/  UIADD3 UR36, UR36, 0x1, URZ ;  /* 0x0000000124247890 */ /* 0x000fc8000fffe03f */
[----:B------:R-:W0:Y:S01]  /*d420*/  SHFL.BFLY PT, R9, R4, 0x2, 0x1f ;  /* 0x0c401f0004097f89 */ /* 0x000e2200000e0000 */
[----:B-----5:R-:W-:Y:S01]  /*d430*/  FADD.FTZ R0, R0, R3 ;  /* 0x0000000300007221 */ /* 0x020fe20000010000 */
[----:B------:R-:W-:-:S04]  /*d440*/  IMAD.MOV.U32 R3, RZ, RZ, RZ ;  /* 0x000000ffff037224 */ /* 0x000fc800078e00ff */
[----:B01234-:R-:W0:Y:S01]  /*d450*/  SHFL.BFLY PT, R7, R0, 0x1, 0x1f ;  /* 0x0c201f0000077f89 */ /* 0x01fe2200000e0000 */
[----:B------:R-:W-:Y:S01]  /*d460*/  FADD.FTZ R9, R9, R4 ;  /* 0x0000000409097221 */ /* 0x000fe20000010000 */
[----:B------:R-:W-:Y:S01]  /*d470*/  IMAD.U32 R4, RZ, RZ, UR38 ;  /* 0x00000026ff047e24 */ /* 0x000fe2000f8e00ff */
[----:B------:R-:W-:-:S03]  /*d480*/  UIADD3 UR38, UR38, 0x1, URZ ;  /* 0x0000000126267890 */ /* 0x000fc6000fffe03f */
[----:B------:R-:W1:Y:S01]  /*d490*/  SHFL.BFLY PT, R8, R9, 0x1, 0x1f ;  /* 0x0c201f0009087f89 */ /* 0x000e6200000e0000 */
[----:B------:R-:W-:Y:S01]  /*d4a0*/  @!P2 IMAD R4, R4, 0x40, R17 ;  /* 0x000000400404a824 */ /* 0x000fe200078e0211 */
[----:B------:R-:W-:Y:S01]  /*d4b0*/  UISETP.NE.AND UP0, UPT, UR38, 0x2, UPT ;  /* 0x000000022600788c */ /* 0x000fe2000bf05270 */
[----:B0-----:R-:W-:-:S03]  /*d4c0*/  FADD.FTZ R10, R0, R7 ;  /* 0x00000007000a7221 */ /* 0x001fc60000010000 */
[----:B------:R-:W-:Y:S01]  /*d4d0*/  @!P2 LEA R4, R4, UR41, 0x2 ;  /* 0x000000290404ac11 */ /* 0x000fe2000f8e10ff */
[----:B------:R-:W-:Y:S01]  /*d4e0*/  USEL UR4, URZ, 0x1, UP0 ;  /* 0x000000013f047887 */ /* 0x000fe20008000000 */
[----:B------:R-:W-:Y:S01]  /*d4f0*/  FSETP.NE.FTZ.AND P0, PT, R10, RZ, PT ;  /* 0x000000ff0a00720b */ /* 0x000fe20003f15000 */
[----:B------:R-:W-:Y:S02]  /*d500*/  USEL UR38, UR38, URZ, UP0 ;  /* 0x0000003f26267287 */ /* 0x000fe40008000000 */
[----:B------:R-:W-:-:S10]  /*d510*/  ULOP3.LUT UR37, UR37, UR4, URZ, 0x3c, !UPT ;  /* 0x0000000425257292 */ /* 0x000fd4000f8e3c3f */
[----:B------:R-:W0:Y:S01]  /*d520*/  @P0 MUFU.LG2 R7, R10 ;  /* 0x0000000a00070308 */ /* 0x000e220000000c00 */
[----:B------:R-:W-:Y:S01]  /*d530*/  @P0 FMUL.FTZ R0, R11, 0.69314718246459960938 ;  /* 0x3f3172180b000820 */ /* 0x000fe20000410000 */
[----:B-1----:R-:W-:-:S05]  /*d540*/  FADD.FTZ R8, R9, R8 ;  /* 0x0000000809087221 */ /* 0x002fca0000010000 */
[----:B------:R-:W-:Y:S01]  /*d550*/  FSETP.NE.FTZ.AND P1, PT, R8, RZ, PT ;  /* 0x000000ff0800720b */ /* 0x000fe20003f35000 */
[----:B------:R-:W1:Y:S01]  /*d560*/  @P0 MUFU.RCP R3, R10 ;  /* 0x0000000a00030308 */ /* 0x000e620000001000 */
[----:B0-----:R-:W-:-:S04]  /*d570*/  @P0 FMUL.FTZ R7, R7, 0.69314718246459960938 ;  /* 0x3f31721807070820 */ /* 0x001fc80000410000 */
[----:B------:R-:W-:Y:S01]  /*d580*/  @P0 FFMA.FTZ R12, R0, R5, R7 ;  /* 0x00000005000c0223 */ /* 0x000fe20000010007 */
[----:B------:R-:W-:-:S06]  /*d590*/  IMAD.MOV.U32 R0, RZ, RZ, RZ ;  /* 0x000000ffff007224 */ /* 0x000fcc00078e00ff */
[----:B------:R-:W0:Y:S01]  /*d5a0*/  @P1 MUFU.LG2 R5, R8 ;  /* 0x0000000800051308 */ /* 0x000e220000000c00 */
[----:B------:R-:W-:Y:S01]  /*d5b0*/  PLOP3.LUT P0, PT, PT, PT, PT, 0x8, 0x0 ;  /* 0x000000000000781c */ /* 0x000fe20003f0e170 */
[----:B-1----:R-:W-:Y:S01]  /*d5c0*/  @!P2 STS [R4+0x28800], R3 ;  /* 0x028800030400a388 */ /* 0x002fe20000000800 */
[-C--:B------:R-:W-:Y:S01]  /*d5d0*/  FMUL.FTZ R24, R24, R3.reuse ;  /* 0x0000000318187220 */ /* 0x080fe20000410000 */
[-C--:B------:R-:W-:Y:S01]  /*d5e0*/  FMUL.FTZ R25, R25, R3.reuse ;  /* 0x0000000319197220 */ /* 0x080fe20000410000 */
[-C--:B------:R-:W-:Y:S01]  /*d5f0*/  FMUL.FTZ R28, R28, R3.reuse ;  /* 0x000000031c1c7220 */ /* 0x080fe20000410000 */
[-C--:B------:R-:W-:Y:S01]  /*d600*/  FMUL.FTZ R29, R29, R3.reuse ;  /* 0x000000031d1d7220 */ /* 0x080fe20000410000 */
[-C--:B------:R-:W-:Y:S01]  /*d610*/  FMUL.FTZ R32, R32, R3.reuse ;  /* 0x0000000320207220 */ /* 0x080fe20000410000 */
[----:B------:R-:W1:Y:S01]  /*d620*/  @P1 MUFU.RCP R0, R8 ;  /* 0x0000000800001308 */ /* 0x000e620000001000 */
        /* <DEDUP_REMOVED lines=26> */
[----:B0-----:R-:W-:-:S02]  /*d7d0*/  IMAD.U32 R4, RZ, RZ, UR10 ;  /* 0x0000000aff047e24 */ /* 0x001fc4000f8e00ff */
        /* <DEDUP_REMOVED lines=103> */
.L_x_5432:
[----:B------:R-:W0:Y:S08]  /*de50*/  S2UR UR40, SR_CgaCtaId ;  /* 0x00000000002879c3 */ /* 0x000e300000008800 */
[----:B------:R-:W-:Y:S01]  /*de60*/  BAR.SYNC.DEFER_BLOCKING 0x5, 0x180 ;  /* 0x0146000000007b1d */ /* 0x000fe20000010000 */
[----:B------:R-:W-:-:S05]  /*de70*/  USHF.R.U32.HI UR9, URZ, 0x10, UR42 ;  /* 0x000000103f097899 */ /* 0x000fca000801162a */
[----:B------:R-:W-:Y:S01]  /*de80*/  UMOV UR41, 0x400 ;  /* 0x0000040000297882 */ /* 0x000fe20000000000 */
[----:B------:R-:W-:Y:S01]  /*de90*/  BSSY B0, `(.L_x_5528) ;  /* 0x000049c000007945 */ /* 0x000fe20003800000 */
[----:B0-----:R-:W-:-:S09]  /*dea0*/  ULEA UR41, UR40, UR41, 0x18 ;  /* 0x0000002928297291 */ /* 0x001fd2000f8ec03f */
[----:B------:R-:W0:Y:S02]  /*deb0*/  LDS.128 R4, [UR41+0x28cd0] ;  /* 0x028cd029ff047984 */ /* 0x000e240008000c00 */
[----:B0-----:R-:W-:Y:S02]  /*dec0*/  R2UR UR5, R5 ;  /* 0x00000000050572ca */ /* 0x001fe400000e0000 */
[----:B------:R-:W-:Y:S02]  /*ded0*/  R2UR UR7, R6 ;  /* 0x00000000060772ca */ /* 0x000fe400000e0000 */
[----:B------:R-:W-:Y:S01]  /*dee0*/  R2UR UR6, R7 ;  /* 0x00000000070672ca */ /* 0x000fe200000e0000 */
[----:B------:R-:W-:Y:S06]  /*def0*/  BAR.ARV 0x4, 0x180 ;  /* 0x0106000000007b1d */ /* 0x000fec0000002000 */
[----:B------:R-:W-:Y:S08]  /*df00*/  @P0 BRA `(.L_x_5529) ;  /* 0x0000003800540947 */ /* 0x000ff00003800000 */
[----:B------:R-:W2:Y:S01]  /*df10*/  LDL R0, [R1+0x20] ;  /* 0x0000200001007983 */ /* 0x000ea20000100800 */
[----:B------:R-:W0:Y:S01]  /*df20*/  S2UR UR4, SR_SWINHI ;  /* 0x00000000000479c3 */ /* 0x000e220000002f00 */
[----:B------:R-:W-:Y:S01]  /*df30*/  F2FP.BF16.F32.PACK_AB R6, R29, R28 ;  /* 0x0000001c1d06723e */ /* 0x000fe200000010ff */
[----:B------:R-:W-:Y:S01]  /*df40*/  ULDC.64 UR14, c[0x0][0xc00] ;  /* 0x00030000000e7ab9 */ /* 0x000fe20000000a00 */
[----:B------:R-:W-:Y:S01]  /*df50*/  F2FP.BF16.F32.PACK_AB R7, R31, R30 ;  /* 0x0000001e1f07723e */ /* 0x000fe200000010ff */
[----:B------:R-:W-:Y:S01]  /*df60*/  ULDC.64 UR12, c[0x0][0xc00] ;  /* 0x00030000000c7ab9 */ /* 0x000fe20000000a00 */
[----:B------:R-:W-:Y:S01]  /*df70*/  F2FP.BF16.F32.PACK_AB R10, R37, R36 ;  /* 0x00000024250a723e */ /* 0x000fe200000010ff */
[----:B------:R-:W-:Y:S01]  /*df80*/  UIMAD.WIDE UR12, UR44, 0x4, UR12 ;  /* 0x000000042c0c78a5 */ /* 0x000fe2000f8e020c */
[----:B------:R-:W-:Y:S01]  /*df90*/  F2FP.BF16.F32.PACK_AB R11, R39, R38 ;  /* 0x00000026270b723e */ /* 0x000fe200000010ff */
[----:B------:R-:W-:Y:S01]  /*dfa0*/  UMOV UR10, UR41 ;  /* 0x00000029000a7c82 */ /* 0x000fe20008000000 */
[----:B0-----:R-:W-:Y:S01]  /*dfb0*/  UMOV UR11, UR4 ;  /* 0x00000004000b7c82 */ /* 0x001fe20008000000 */
[----:B------:R-:W-:Y:S01]  /*dfc0*/  ULDC UR4, c[0x0][0xad4] ;  /* 0x0002b50000047ab9 */ /* 0x000fe20000000800 */
[----:B------:R-:W-:-:S02]  /*dfd0*/  IMAD.U32 R14, RZ, RZ, UR10 ;  /* 0x0000000aff0e7e24 */ /* 0x000fc4000f8e00ff */
[----:B------:R-:W-:Y:S01]  /*dfe0*/  IMAD.U32 R15, RZ, RZ, UR11 ;  /* 0x0000000bff0f7e24 */ /* 0x000fe2000f8e00ff */
[----:B------:R-:W-:Y:S02]  /*dff0*/  ULDC.64 UR10, c[0x0][0xc08] ;  /* 0x00030200000a7ab9 */ /* 0x000fe40000000a00 */
[----:B------:R-:W-:-:S04]  /*e000*/  UISETP.NE.U32.AND UP0, UPT, UR10, URZ, UPT ;  /* 0x0000003f0a00728c */ /* 0x000fc8000bf05070 */
[----:B------:R-:W-:Y:S01]  /*e010*/  UISETP.NE.AND.EX UP0, UPT, UR11, URZ, UPT, UP0 ;  /* 0x0000003f0b00728c */ /* 0x000fe2000bf05300 */
[----:B------:R-:W-:Y:S05]  /*e020*/  BAR.SYNC.DEFER_BLOCKING 0x1, 0x100 ;  /* 0x0044000000007b1d */ /* 0x000fea0000010000 */
[----:B------:R-:W-:-:S05]  /*e030*/  PLOP3.LUT P1, PT, PT, PT, UP0, 0x80, 0x0 ;  /* 0x000000000000781c */ /* 0x000fca0003f2f008 */
[----:B------:R-:W-:Y:S02]  /*e040*/  @UP0 ULDC.64 UR10, c[0x0][0xc08] ;  /* 0x00030200000a0ab9 */ /* 0x000fe40000000a00 */
[----:B------:R-:W-:Y:S01]  /*e050*/  @UP0 UIMAD.WIDE UR10, UR44, 0x4, UR10 ;  /* 0x000000042c0a08a5 */ /* 0x000fe2000f8e020a */
        /* <DEDUP_REMOVED lines=12> */
[----:B0-----:R-:W-:Y:S01]  /*e120*/  IMAD.X R5, RZ, RZ, R21, P0 ;  /* 0x000000ffff057224 */ /* 0x001fe200000e0615 */
[----:B------:R-:W-:Y:S02]  /*e130*/  LOP3.LUT R4, R8, R9, RZ, 0x3c, !PT ;  /* 0x0000000908047212 */ /* 0x000fe400078e3cff */
[----:B------:R-:W-:Y:S02]  /*e140*/  F2FP.BF16.F32.PACK_AB R8, R33, R32 ;  /* 0x000000202108723e */ /* 0x000fe400000010ff */
[----:B------:R-:W-:Y:S02]  /*e150*/  MOV R13, R4 ;  /* 0x00000004000d7202 */ /* 0x000fe40000000f00 */
[----:B------:R-:W-:Y:S02]  /*e160*/  IADD3 R5, P0, R20, 0x40, RZ ;  /* 0x0000004014057810 */ /* 0x000fe40007f1e0ff */
[----:B------:R-:W-:-:S02]  /*e170*/  F2FP.BF16.F32.PACK_AB R9, R35, R34 ;  /* 0x000000222309723e */ /* 0x000fc400000010ff */
[----:B------:R-:W-:Y:S02]  /*e180*/  LOP3.LUT R4, R5, 0x380, RZ, 0xc0, !PT ;  /* 0x0000038005047812 */ /* 0x000fe400078ec0ff */
[----:B------:R-:W-:Y:S01]  /*e190*/  F2FP.BF16.F32.PACK_AB R6, R45, R44 ;  /* 0x0000002c2d06723e */ /* 0x000fe200000010ff */
[----:B------:R0:W-:Y:S01]  /*e1a0*/  STSM.16.M88.4 [R13], R8 ;  /* 0x000000080d007844 */ /* 0x0001e20000000200 */
[----:B------:R-:W-:Y:S02]  /*e1b0*/  SHF.R.U64 R4, R4, 0x3, RZ ;  /* 0x0000000304047819 */ /* 0x000fe400000012ff */
[----:B------:R-:W-:Y:S02]  /*e1c0*/  F2FP.BF16.F32.PACK_AB R7, R47, R46 ;  /* 0x0000002e2f07723e */ /* 0x000fe400000010ff */
[----:B------:R-:W-:Y:S01]  /*e1d0*/  LOP3.LUT R4, R4, R5, RZ, 0x3c, !PT ;  /* 0x0000000504047212 */ /* 0x000fe200078e3cff */
[----:B------:R-:W-:-:S05]  /*e1e0*/  IMAD.X R5, RZ, RZ, R21, P0 ;  /* 0x000000ffff057224 */ /* 0x000fca00000e0615 */
[----:B------:R-:W-:Y:S02]  /*e1f0*/  MOV R0, R4 ;  /* 0x0000000400007202 */ /* 0x000fe40000000f00 */
[----:B------:R-:W-:Y:S02]  /*e200*/  F2FP.BF16.F32.PACK_AB R4, R41, R40 ;  /* 0x000000282904723e */ /* 0x000fe400000010ff */
[----:B------:R-:W-:Y:S02]  /*e210*/  F2FP.BF16.F32.PACK_AB R5, R43, R42 ;  /* 0x0000002a2b05723e */ /* 0x000fe400000010ff */
[----:B0-----:R-:W-:Y:S02]  /*e220*/  IADD3 R9, P0, R20, 0x60, RZ ;  /* 0x0000006014097810 */ /* 0x001fe40007f1e0ff */
[----:B------:R-:W-:Y:S01]  /*e230*/  F2FP.BF16.F32.PACK_AB R10, R53, R52 ;  /* 0x00000034350a723e */ /* 0x000fe200000010ff */
[----:B------:R0:W-:Y:S01]  /*e240*/  STSM.16.M88.4 [R0], R4 ;  /* 0x0000000400007844 */ /* 0x0001e20000000200 */
[----:B------:R-:W-:-:S02]  /*e250*/  LOP3.LUT R8, R9, 0x380, RZ, 0xc0, !PT ;  /* 0x0000038009087812 */ /* 0x000fc400078ec0ff */
[----:B------:R-:W-:Y:S02]  /*e260*/  F2FP.BF16.F32.PACK_AB R11, R55, R54 ;  /* 0x00000036370b723e */ /* 0x000fe400000010ff */
[----:B------:R-:W-:Y:S01]  /*e270*/  SHF.R.U64 R8, R8, 0x3, RZ ;  /* 0x0000000308087819 */ /* 0x000fe200000012ff */
[----:B0-----:R-:W-:-:S03]  /*e280*/  IMAD.X R5, RZ, RZ, R21, P0 ;  /* 0x000000ffff057224 */ /* 0x001fc600000e0615 */
[----:B------:R-:W-:Y:S02]  /*e290*/  LOP3.LUT R4, R8, R9, RZ, 0x3c, !PT ;  /* 0x0000000908047212 */ /* 0x000fe400078e3cff */
[----:B------:R-:W-:Y:S02]  /*e2a0*/  F2FP.BF16.F32.PACK_AB R8, R49, R48 ;  /* 0x000000303108723e */ /* 0x000fe400000010ff */
[----:B------:R-:W-:Y:S02]  /*e2b0*/  MOV R13, R4 ;  /* 0x00000004000d7202 */ /* 0x000fe40000000f00 */
[----:B------:R-:W-:Y:S02]  /*e2c0*/  IADD3 R5, P0, R20, 0x2000, RZ ;  /* 0x0000200014057810 */ /* 0x000fe40007f1e0ff */
[----:B------:R-:W-:Y:S02]  /*e2d0*/  F2FP.BF16.F32.PACK_AB R9, R51, R50 ;  /* 0x000000323309723e */ /* 0x000fe400000010ff */
[----:B------:R-:W-:-:S02]  /*e2e0*/  LOP3.LUT R4, R5, 0x380, RZ, 0xc0, !PT ;  /* 0x0000038005047812 */ /* 0x000fc400078ec0ff */
        /* <DEDUP_REMOVED lines=119> */
[----:B0-----:R-:W-:-:S03]  /*ea60*/  IADD3 R9, P0, R20, 0x6060, RZ ;  /* 0x0000606014097810 */ /* 0x001fc60007f1e0ff */
[----:B------:R0:W-:Y:S01]  /*ea70*/  STSM.16.M88.4 [R0], R4 ;  /* 0x0000000400007844 */ /* 0x0001e20000000200 */
[----:B------:R-:W-:Y:S01]  /*ea80*/  LOP3.LUT R8, R9, 0x380, RZ, 0xc0, !PT ;  /* 0x0000038009087812 */ /* 0x000fe200078ec0ff */
[----:B------:R-:W-:Y:S01]  /*ea90*/  IMAD.X R21, RZ, RZ, R21, P0 ;  /* 0x000000ffff157224 */ /* 0x000fe200000e0615 */
[----:B------:R-:W-:Y:S02]  /*eaa0*/  ISETP.NE.U32.AND P0, PT, RZ, UR14, PT ;  /* 0x0000000eff007c0c */ /* 0x000fe4000bf05070 */
[----:B------:R-:W-:Y:S02]  /*eab0*/  SHF.R.U64 R8, R8, 0x3, RZ ;  /* 0x0000000308087819 */ /* 0x000fe400000012ff */
[----:B------:R-:W-:Y:S02]  /*eac0*/  ISETP.NE.AND.EX P0, PT, RZ, UR15, PT, P0 ;  /* 0x0000000fff007c0c */ /* 0x000fe4000bf05300 */
[----:B------:R-:W-:-:S04]  /*ead0*/  LOP3.LUT R20, R8, R9, RZ, 0x3c, !PT ;  /* 0x0000000908147212 */ /* 0x000fc800078e3cff */
[----:B------:R-:W-:Y:S02]  /*eae0*/  MOV R20, R20 ;  /* 0x0000001400147202 */ /* 0x000fe40000000f00 */
[----:B0-----:R-:W-:Y:S02]  /*eaf0*/  F2FP.BF16.F32.PACK_AB R4, R145, R144 ;  /* 0x000000909104723e */ /* 0x001fe400000010ff */
[----:B------:R-:W-:Y:S02]  /*eb00*/  F2FP.BF16.F32.PACK_AB R5, R147, R146 ;  /* 0x000000929305723e */ /* 0x000fe400000010ff */
[----:B------:R-:W-:Y:S02]  /*eb10*/  F2FP.BF16.F32.PACK_AB R6, R149, R148 ;  /* 0x000000949506723e */ /* 0x000fe400000010ff */
[----:B------:R-:W-:-:S05]  /*eb20*/  F2FP.BF16.F32.PACK_AB R7, R151, R150 ;  /* 0x000000969707723e */ /* 0x000fca00000010ff */
[----:B------:R0:W-:Y:S02]  /*eb30*/  STSM.16.M88.4 [R20], R4 ;  /* 0x0000000414007844 */ /* 0x0001e40000000200 */
[----:B0-----:R-:W-:Y:S02]  /*eb40*/  IMAD.U32 R4, RZ, RZ, UR10 ;  /* 0x0000000aff047e24 */ /* 0x001fe4000f8e00ff */
[----:B------:R-:W-:Y:S01]  /*eb50*/  IMAD.U32 R5, RZ, RZ, UR11 ;  /* 0x0000000bff057e24 */ /* 0x000fe2000f8e00ff */
[----:B------:R-:W-:Y:S06]  /*eb60*/  BAR.SYNC.DEFER_BLOCKING 0x1, 0x100 ;  /* 0x0044000000007b1d */ /* 0x000fec0000010000 */
[----:B------:R0:W2:Y:S02]  /*eb70*/  @P1 LDG.E R6, desc[UR54][R4.64] ;  /* 0x0000003604061981 */ /* 0x0000a4000c1e1900 */
[----:B0-----:R-:W-:-:S02]  /*eb80*/  IMAD.U32 R4, RZ, RZ, UR12 ;  /* 0x0000000cff047e24 */ /* 0x001fc4000f8e00ff */
[----:B------:R-:W-:-:S05]  /*eb90*/  IMAD.U32 R5, RZ, RZ, UR13 ;  /* 0x0000000dff057e24 */ /* 0x000fca000f8e00ff */
[----:B------:R0:W5:Y:S01]  /*eba0*/  @P0 LDG.E R0, desc[UR54][R4.64] ;  /* 0x0000003604000981 */ /* 0x000162000c1e1900 */
[----:B------:R-:W-:Y:S01]  /*ebb0*/  UISETP.NE.AND UP0, UPT, UR9, URZ, UPT ;  /* 0x0000003f0900728c */ /* 0x000fe2000bf05270 */
[----:B------:R-:W-:Y:S01]  /*ebc0*/  ULDC UR8, c[0x0][0xa88] ;  /* 0x0002a20000087ab9 */ /* 0x000fe20000000800 */
[----:B------:R-:W-:Y:S02]  /*ebd0*/  ULOP3.LUT UR42, UR42, 0xff, URZ, 0xc0, !UPT ;  /* 0x000000ff2a2a7892 */ /* 0x000fe4000f8ec03f */
[----:B------:R-:W-:Y:S01]  /*ebe0*/  USEL UR10, UR9, UR4, UP0 ;  /* 0x00000004090a7287 */ /* 0x000fe20008000000 */
[----:B--2---:R-:W-:Y:S01]  /*ebf0*/  @P1 R2UR UR8, R6 ;  /* 0x00000000060812ca */ /* 0x004fe200000e0000 */
[----:B0-----:R-:W-:-:S14]  /*ec00*/  @P1 BRA `(.L_x_5530) ;  /* 0x0000000000201947 */ /* 0x001fdc0003800000 */
[----:B------:R-:W-:Y:S05]  /*ec10*/  @!P0 BRA `(.L_x_5530) ;  /* 0x00000000001c8947 */ /* 0x000fea0003800000 */
[----:B------:R-:W-:Y:S02]  /*ec20*/  IMAD.U32 R4, RZ, RZ, UR12 ;  /* 0x0000000cff047e24 */ /* 0x000fe4000f8e00ff */
[----:B------:R-:W-:-:S05]  /*ec30*/  IMAD.U32 R5, RZ, RZ, UR13 ;  /* 0x0000000dff057e24 */ /* 0x000fca000f8e00ff */
[----:B------:R-:W2:Y:S04]  /*ec40*/  LDG.E R6, desc[UR54][R4.64] ;  /* 0x0000003604067981 */ /* 0x000ea8000c1e1900 */
[----:B------:R-:W3:Y:S01]  /*ec50*/  LDG.E R7, desc[UR54][R4.64+0x4] ;  /* 0x0000043604077981 */ /* 0x000ee2000c1e1900 */
[----:B--2---:R-:W-:Y:S02]  /*ec60*/  R2UR UR4, R6 ;  /* 0x00000000060472ca */ /* 0x004fe400000e0000 */
[----:B---3--:R-:W-:-:S13]  /*ec70*/  R2UR UR8, R7 ;  /* 0x00000000070872ca */ /* 0x008fda00000e0000 */
[----:B------:R-:W-:-:S12]  /*ec80*/  UIADD3 UR8, -UR4, UR8, URZ ;  /* 0x0000000804087290 */ /* 0x000fd8000fffe13f */
.L_x_5530:
[----:B------:R-:W0:Y:S01]  /*ec90*/  SHFL.IDX PT, R4, R224, RZ, 0x1f ;  /* 0x00001fffe0047589 */ /* 0x000e2200000e0000 */
        /* <DEDUP_REMOVED lines=8> */
[----:B0-----:R-:W-:-:S13]  /*ed20*/  ISETP.NE.AND P0, PT, R4, RZ, PT ;  /* 0x000000ff0400720c */ /* 0x001fda0003f05270 */
[----:B------:R-:W-:Y:S05]  /*ed30*/  @P0 BRA `(.L_x_5531) ;  /* 0x0000000400000947 */ /* 0x000fea0003800000 */
[----:B------:R-:W2:Y:S01]  /*ed40*/  LDL R10, [R1+0x1c] ;  /* 0x00001c00010a7983 */ /* 0x000ea20000100800 */
[----:B------:R-:W0:Y:S01]  /*ed50*/  LDC R0, c[0x0][0xbe8] ;  /* 0x0002fa00ff007b82 */ /* 0x000e220000000800 */
[----:B------:R-:W-:Y:S01]  /*ed60*/  UISETP.GT.AND UP1, UPT, UR10, 0x1, UPT ;  /* 0x000000010a00788c */ /* 0x000fe2000bf24270 */
[----:B------:R-:W-:Y:S01]  /*ed70*/  VIADD R9, R190, UR45 ;  /* 0x0000002dbe097c36 */ /* 0x000fe20008000000 */
[----:B------:R-:W-:Y:S01]  /*ed80*/  UMOV UR21, 0x9b8 ;  /* 0x000009b800157882 */ /* 0x000fe20000000000 */
[----:B------:R-:W-:Y:S02]  /*ed90*/  UISETP.NE.U32.AND UP0, UPT, UR14, URZ, UPT ;  /* 0x0000003f0e00728c */ /* 0x000fe4000bf05070 */
[----:B------:R-:W-:Y:S01]  /*eda0*/  USEL UR21, UR21, 0x978, UP1 ;  /* 0x0000097815157887 */ /* 0x000fe20008800000 */
[----:B------:R-:W-:Y:S01]  /*edb0*/  IMAD.MOV.U32 R5, RZ, RZ, R9 ;  /* 0x000000ffff057224 */ /* 0x000fe200078e0009 */
[----:B------:R-:W-:Y:S02]  /*edc0*/  UISETP.NE.AND.EX UP0, UPT, UR15, URZ, UPT, UP0 ;  /* 0x0000003f0f00728c */ /* 0x000fe4000bf05300 */
[----:B------:R-:W-:-:S02]  /*edd0*/  USEL UR16, UR42, URZ, UP1 ;  /* 0x0000003f2a107287 */ /* 0x000fc40008800000 */
[----:B------:R-:W-:Y:S02]  /*ede0*/  USEL UR19, UR44, URZ, !UP0 ;  /* 0x0000003f2c137287 */ /* 0x000fe4000c000000 */
[----:B------:R-:W-:-:S04]  /*edf0*/  USHF.R.S32.HI UR17, URZ, 0x1f, UR44 ;  /* 0x0000001f3f117899 */ /* 0x000fc8000801142c */
[----:B------:R-:W-:Y:S01]  /*ee00*/  ULDC.64 UR14, c[0x0][UR21+0x228] ;  /* 0x00008a00150e7abb */ /* 0x000fe20008000a00 */
[----:B------:R-:W-:Y:S01]  /*ee10*/  ULDC.64 UR12, c[0x0][UR21+0x220] ;  /* 0x00008800150c7abb */ /* 0x000fe20008000a00 */
[----:B------:R-:W-:Y:S02]  /*ee20*/  UIMAD.WIDE.U32 UR22, UR14, UR16, URZ ;  /* 0x000000100e1672a5 */ /* 0x000fe4000f8e003f */
[----:B------:R-:W-:Y:S01]  /*ee30*/  UIMAD UR24, UR15, UR16, URZ ;  /* 0x000000100f1872a4 */ /* 0x000fe2000f8e023f */
[C---:B0-----:R-:W-:Y:S01]  /*ee40*/  ISETP.NE.AND P0, PT, R0.reuse, 0x1, PT ;  /* 0x000000010000780c */ /* 0x041fe20003f05270 */
[----:B------:R-:W-:Y:S01]  /*ee50*/  UIMAD.WIDE.U32 UR14, UR12, UR19, URZ ;  /* 0x000000130c0e72a5 */ /* 0x000fe2000f8e003f */
[----:B------:R-:W-:Y:S01]  /*ee60*/  IMAD R11, R0, UR8, RZ ;  /* 0x00000008000b7c24 */ /* 0x000fe2000f8e02ff */
[----:B------:R-:W-:Y:S01]  /*ee70*/  ULDC.64 UR10, c[0x0][UR21+0x218] ;  /* 0x00008600150a7abb */ /* 0x000fe20008000a00 */
[----:B------:R-:W-:Y:S02]  /*ee80*/  USEL UR20, UR17, URZ, !UP0 ;  /* 0x0000003f11147287 */ /* 0x000fe4000c000000 */
[----:B------:R-:W-:-:S02]  /*ee90*/  UIMAD UR19, UR13, UR19, URZ ;  /* 0x000000130d1372a4 */ /* 0x000fc4000f8e023f */
[----:B------:R-:W-:Y:S02]  /*eea0*/  UIMAD.WIDE.U32 UR16, UR10, UR43, URZ ;  /* 0x0000002b0a1072a5 */ /* 0x000fe4000f8e003f */
[----:B------:R-:W-:Y:S02]  /*eeb0*/  UIMAD UR10, UR11, UR43, URZ ;  /* 0x0000002b0b0a72a4 */ /* 0x000fe4000f8e023f */
[----:B------:R-:W-:Y:S01]  /*eec0*/  UIMAD UR19, UR12, UR20, UR19 ;  /* 0x000000140c1372a4 */ /* 0x000fe2000f8e0213 */
[----:B------:R-:W0:Y:S01]  /*eed0*/  @P0 LDC R4, c[0x0][0xbec] ;  /* 0x0002fb00ff040b82 */ /* 0x000e220000000800 */
[----:B------:R-:W-:Y:S02]  /*eee0*/  UIADD3 UR24, UR23, UR24, URZ ;  /* 0x0000001817187290 */ /* 0x000fe4000fffe03f */
[----:B------:R-:W-:Y:S02]  /*eef0*/  UIADD3 UR11, UR17, UR10, URZ ;  /* 0x0000000a110b7290 */ /* 0x000fe4000fffe03f */
[----:B------:R-:W-:-:S02]  /*ef00*/  UIADD3 UR16, UP0, UP2, UR14, UR16, UR4 ;  /* 0x000000100e107290 */ /* 0x000fc4000fa1e004 */
[----:B------:R-:W-:Y:S01]  /*ef10*/  UIADD3 UR10, UR15, UR19, URZ ;  /* 0x000000130f0a7290 */ /* 0x000fe2000fffe03f */
[----:B------:R-:W1:Y:S01]  /*ef20*/  @P0 LDC R7, c[0x0][0xbf0] ;  /* 0x0002fc00ff070b82 */ /* 0x000e620000000800 */
[----:B------:R-:W-:Y:S02]  /*ef30*/  IMAD.U32 R6, RZ, RZ, UR24 ;  /* 0x00000018ff067e24 */ /* 0x000fe4000f8e00ff */
[----:B------:R-:W-:Y:S01]  /*ef40*/  UIADD3.X UR10, UR10, UR11, UR18, UP0, UP2 ;  /* 0x0000000b0a0a7290 */ /* 0x000fe200087e4412 */
[----:B0-----:R-:W-:-:S05]  /*ef50*/  @P0 IMAD.HI.U32 R4, R9, R4, RZ ;  /* 0x0000000409040227 */ /* 0x001fca00078e00ff */
[----:B-1----:R-:W-:Y:S01]  /*ef60*/  @P0 SHF.R.U32.HI R5, RZ, R7, R4 ;  /* 0x00000007ff050219 */ /* 0x002fe20000011604 */
[----:B------:R-:W-:-:S04]  /*ef70*/  IMAD.U32 R4, RZ, RZ, UR22 ;  /* 0x00000016ff047e24 */ /* 0x000fc8000f8e00ff */
[--C-:B------:R-:W-:Y:S01]  /*ef80*/  IMAD.MOV R7, RZ, RZ, -R5.reuse ;  /* 0x000000ffff077224 */ /* 0x100fe200078e0a05 */
[----:B------:R-:W-:Y:S02]  /*ef90*/  IADD3 R4, P0, P2, R5, UR16, R4 ;  /* 0x0000001005047c10 */ /* 0x000fe4000fa1e004 */
[----:B------:R-:W-:Y:S01]  /*efa0*/  SHF.R.S32.HI R5, RZ, 0x1f, R5 ;  /* 0x0000001fff057819 */ /* 0x000fe20000011405 */
[----:B------:R-:W-:Y:S02]  /*efb0*/  IMAD R7, R0, R7, R9 ;  /* 0x0000000700077224 */ /* 0x000fe400078e0209 */
[----:B------:R-:W-:Y:S01]  /*efc0*/  VIADD R0, R17, UR45 ;  /* 0x0000002d11007c36 */ /* 0x000fe20008000000 */
[----:B------:R-:W-:Y:S01]  /*efd0*/  IADD3.X R5, R5, UR10, R6, P0, P2 ;  /* 0x0000000a05057c10 */ /* 0x000fe200087e4406 */
[----:B------:R-:W-:Y:S01]  /*efe0*/  ULDC.64 UR10, c[0x0][UR21+0x210] ;  /* 0x00008400150a7abb */ /* 0x000fe20008000a00 */
[----:B------:R-:W-:Y:S01]  /*eff0*/  SHF.R.S32.HI R6, RZ, 0x1f, R7 ;  /* 0x0000001fff067819 */ /* 0x000fe20000011407 */
[----:B------:R-:W-:-:S02]  /*f000*/  IMAD R9, R7, UR11, RZ ;  /* 0x0000000b07097c24 */ /* 0x000fc4000f8e02ff */
        /* <DEDUP_REMOVED lines=8> */
[----:B------:R-:W-:Y:S04]  /*f090*/  SHFL.IDX PT, R6, R8, 0x1, 0x1c1f ;  /* 0x003c1f0008067f89 */ /* 0x000fe800000e0000 */
[----:B------:R-:W-:Y:S04]  /*f0a0*/  SHFL.IDX PT, R4, R8, RZ, 0x1c1f ;  /* 0x001c1fff08047589 */ /* 0x000fe800000e0000 */
[----:B------:R-:W-:Y:S01]  /*f0b0*/  SHFL.IDX PT, R7, R9, 0x1, 0x1c1f ;  /* 0x003c1f0009077f89 */ /* 0x000fe200000e0000 */
[----:B--2---:R-:W-:-:S05]  /*f0c0*/  IMAD.MOV R5, RZ, RZ, -R10 ;  /* 0x000000ffff057224 */ /* 0x004fca00078e0a0a */
[----:B------:R-:W-:Y:S02]  /*f0d0*/  ISETP.NE.AND P0, PT, R2, R5, PT ;  /* 0x000000050200720c */ /* 0x000fe40003f05270 */
[----:B------:R-:W0:Y:S02]  /*f0e0*/  SHFL.IDX PT, R5, R9, RZ, 0x1c1f ;  /* 0x001c1fff09057589 */ /* 0x000e2400000e0000 */
[C---:B------:R-:W-:Y:S01]  /*f0f0*/  ISETP.GE.OR P2, PT, R0.reuse, R11, P0 ;  /* 0x0000000b0000720c */ /* 0x040fe20000746670 */
[----:B------:R-:W-:-:S05]  /*f100*/  VIADD R0, R0, 0x8 ;  /* 0x0000000800007836 */ /* 0x000fca0000000000 */
[----:B------:R-:W-:-:S07]  /*f110*/  ISETP.GE.OR P0, PT, R0, R11, P0 ;  /* 0x0000000b0000720c */ /* 0x000fce0000706670 */
[----:B0-----:R0:W-:Y:S06]  /*f120*/  @!P2 ST.E desc[UR54][R4.64], R12 ;  /* 0x0000000c0400a985 */ /* 0x0011ec000c101936 */
[----:B------:R0:W-:Y:S02]  /*f130*/  @!P0 ST.E desc[UR54][R6.64], R3 ;  /* 0x0000000306008985 */ /* 0x0001e4000c101936 */
.L_x_5531:
[----:B------:R-:W-:Y:S05]  /*f140*/  @P1 BRA `(.L_x_5532) ;  /* 0x0000001000501947 */ /* 0x000fea0003800000 */
[----:B0-----:R-:W-:Y:S01]  /*f150*/  IMAD R3, R223, 0x40, R19 ;  /* 0x00000040df037824 */ /* 0x001fe200078e0213 */
[----:B------:R-:W0:Y:S01]  /*f160*/  LDC R82, c[0x0][0xbe8] ;  /* 0x0002fa00ff527b82 */ /* 0x000e220000000800 */
[----:B------:R-:W-:Y:S01]  /*f170*/  ULDC UR14, c[0x0][0xac8] ;  /* 0x0002b200000e7ab9 */ /* 0x000fe20000000800 */
[----:B------:R-:W-:Y:S01]  /*f180*/  ULDC.64 UR12, c[0x0][0xaa0] ;  /* 0x0002a800000c7ab9 */ /* 0x000fe20000000a00 */
        /* <DEDUP_REMOVED lines=9> */
[--C-:B------:R-:W-:Y:S01]  /*f220*/  IMAD.X R9, RZ, RZ, R15.reuse, P3 ;  /* 0x000000ffff097224 */ /* 0x100fe200018e060f */
[----:B------:R-:W-:Y:S02]  /*f230*/  LOP3.LUT R32, R33, 0x380, RZ, 0xc0, !PT ;  /* 0x0000038021207812 */ /* 0x000fe400078ec0ff */
[----:B------:R-:W-:Y:S02]  /*f240*/  IADD3 R45, P3, R14, 0x8000, RZ ;  /* 0x000080000e2d7810 */ /* 0x000fe40007f7e0ff */
[----:B------:R-:W-:Y:S01]  /*f250*/  LOP3.LUT R40, R40, R41, RZ, 0x3c, !PT ;  /* 0x0000002928287212 */ /* 0x000fe200078e3cff */
[--C-:B------:R-:W-:Y:S01]  /*f260*/  IMAD.X R41, RZ, RZ, R15.reuse, P2 ;  /* 0x000000ffff297224 */ /* 0x100fe200010e060f */
[C---:B------:R-:W-:Y:S01]  /*f270*/  IADD3 R37, P1, R14.reuse, 0x6000, RZ ;  /* 0x000060000e257810 */ /* 0x040fe20007f3e0ff */
[----:B------:R-:W-:Y:S01]  /*f280*/  VIADD R91, R19, 0x40 ;  /* 0x00000040135b7836 */ /* 0x000fe20000000000 */
[----:B------:R-:W-:Y:S01]  /*f290*/  IADD3 R69, P2, R14, 0xe000, RZ ;  /* 0x0000e0000e457810 */ /* 0x000fe20007f5e0ff */
[----:B------:R-:W-:Y:S01]  /*f2a0*/  UIMAD UR18, UR18, UR12, URZ ;  /* 0x0000000c121272a4 */ /* 0x000fe2000f8e023f */
[----:B------:R-:W-:Y:S01]  /*f2b0*/  SHF.R.U64 R32, R32, 0x3, RZ ;  /* 0x0000000320207819 */ /* 0x000fe200000012ff */
[----:B------:R-:W-:Y:S01]  /*f2c0*/  UIMAD.WIDE.U32 UR10, UR4, UR12, URZ ;  /* 0x0000000c040a72a5 */ /* 0x000fe2000f8e003f */
[----:B------:R-:W-:Y:S01]  /*f2d0*/  LOP3.LUT R44, R45, 0x380, RZ, 0xc0, !PT ;  /* 0x000003802d2c7812 */ /* 0x000fe200078ec0ff */
[----:B------:R-:W-:Y:S01]  /*f2e0*/  VIADD R87, R19, 0x80 ;  /* 0x0000008013577836 */ /* 0x000fe20000000000 */
[----:B------:R-:W-:Y:S01]  /*f2f0*/  LOP3.LUT R36, R37, 0x380, RZ, 0xc0, !PT ;  /* 0x0000038025247812 */ /* 0x000fe200078ec0ff */
[----:B------:R-:W-:Y:S01]  /*f300*/  VIADD R89, R19, 0x100 ;  /* 0x0000010013597836 */ /* 0x000fe20000000000 */
[----:B------:R-:W-:Y:S01]  /*f310*/  LOP3.LUT R68, R69, 0x380, RZ, 0xc0, !PT ;  /* 0x0000038045447812 */ /* 0x000fe200078ec0ff */
[----:B------:R-:W-:Y:S01]  /*f320*/  VIADD R95, R19, 0x140 ;  /* 0x00000140135f7836 */ /* 0x000fe20000000000 */
[----:B------:R-:W-:Y:S01]  /*f330*/  LOP3.LUT R32, R32, R33, RZ, 0x3c, !PT ;  /* 0x0000002120207212 */ /* 0x000fe200078e3cff */
[----:B------:R-:W-:Y:S01]  /*f340*/  IMAD.X R33, RZ, RZ, R15, P0 ;  /* 0x000000ffff217224 */ /* 0x000fe200000e060f */
[----:B------:R-:W-:Y:S01]  /*f350*/  SHF.R.U64 R44, R44, 0x3, RZ ;  /* 0x000000032c2c7819 */ /* 0x000fe200000012ff */
[----:B------:R-:W5:Y:S01]  /*f360*/  LD.E.128 R8, desc[UR54][R8.64] ;  /* 0x0000003608087980 */ /* 0x000f62000c101d00 */
[----:B------:R-:W-:-:S02]  /*f370*/  SHF.R.U64 R36, R36, 0x3, RZ ;  /* 0x0000000324247819 */ /* 0x000fc400000012ff */
[----:B------:R-:W-:Y:S01]  /*f380*/  IADD3 R61, P0, R14, 0xc000, RZ ;  /* 0x0000c0000e3d7810 */ /* 0x000fe20007f1e0ff */
[----:B------:R-:W-:Y:S01]  /*f390*/  UIMAD UR18, UR4, UR13, UR18 ;  /* 0x0000000d041272a4 */ /* 0x000fe2000f8e0212 */
[----:B------:R-:W-:Y:S01]  /*f3a0*/  SHF.R.U64 R68, R68, 0x3, RZ ;  /* 0x0000000344447819 */ /* 0x000fe200000012ff */
[----:B------:R-:W5:Y:S01]  /*f3b0*/  LD.E.128 R32, desc[UR54][R32.64] ;  /* 0x0000003620207980 */ /* 0x000f62000c101d00 */
[----:B------:R-:W-:Y:S01]  /*f3c0*/  LOP3.LUT R44, R44, R45, RZ, 0x3c, !PT ;  /* 0x0000002d2c2c7212 */ /* 0x000fe200078e3cff */
[--C-:B------:R-:W-:Y:S01]  /*f3d0*/  IMAD.X R45, RZ, RZ, R15.reuse, P3 ;  /* 0x000000ffff2d7224 */ /* 0x100fe200018e060f */
[----:B------:R-:W-:Y:S01]  /*f3e0*/  LOP3.LUT R36, R36, R37, RZ, 0x3c, !PT ;  /* 0x0000002524247212 */ /* 0x000fe200078e3cff */
[--C-:B------:R-:W-:Y:S01]  /*f3f0*/  IMAD.X R37, RZ, RZ, R15.reuse, P1 ;  /* 0x000000ffff257224 */ /* 0x100fe200008e060f */
[----:B------:R-:W-:Y:S01]  /*f400*/  LOP3.LUT R60, R61, 0x380, RZ, 0xc0, !PT ;  /* 0x000003803d3c7812 */ /* 0x000fe200078ec0ff */
[----:B------:R-:W-:Y:S01]  /*f410*/  ULDC.64 UR12, c[0x0][0xae8] ;  /* 0x0002ba00000c7ab9 */ /* 0x000fe20000000a00 */
[----:B------:R-:W-:Y:S01]  /*f420*/  LOP3.LUT R68, R68, R69, RZ, 0x3c, !PT ;  /* 0x0000004544447212 */ /* 0x000fe200078e3cff */
[----:B------:R-:W-:Y:S01]  /*f430*/  IMAD.X R69, RZ, RZ, R15, P2 ;  /* 0x000000ffff457224 */ /* 0x000fe200010e060f */
[----:B------:R-:W-:-:S02]  /*f440*/  IADD3 R3, P3, R14, 0xf000, RZ ;  /* 0x0000f0000e037810 */ /* 0x000fc40007f7e0ff */
[C---:B------:R-:W-:Y:S02]  /*f450*/  IADD3 R13, P4, R14.reuse, 0x2000, RZ ;  /* 0x000020000e0d7810 */ /* 0x040fe40007f9e0ff */
[C---:B------:R-:W-:Y:S02]  /*f460*/  IADD3 R25, P5, R14.reuse, 0x3000, RZ ;  /* 0x000030000e197810 */ /* 0x040fe40007fbe0ff */
[C---:B------:R-:W-:Y:S01]  /*f470*/  IADD3 R29, P6, R14.reuse, 0x4000, RZ ;  /* 0x000040000e1d7810 */ /* 0x040fe20007fde0ff */
[----:B------:R-:W-:Y:S01]  /*f480*/  UIADD3 UR11, UR11, UR18, URZ ;  /* 0x000000120b0b7290 */ /* 0x000fe2000fffe03f */
[----:B------:R-:W-:Y:S01]  /*f490*/  IADD3 R65, P1, R14, 0xd000, RZ ;  /* 0x0000d0000e417810 */ /* 0x000fe20007f3e0ff */
[----:B------:R-:W-:Y:S01]  /*f4a0*/  USHF.R.S32.HI UR4, URZ, 0x1f, UR9 ;  /* 0x0000001f3f047899 */ /* 0x000fe20008011409 */
[----:B0-----:R-:W-:Y:S01]  /*f4b0*/  ISETP.NE.AND P2, PT, R82, 0x1, PT ;  /* 0x000000015200780c */ /* 0x001fe20003f45270 */
[----:B------:R-:W-:Y:S01]  /*f4c0*/  IMAD.X R73, RZ, RZ, R15, P3 ;  /* 0x000000ffff497224 */ /* 0x000fe200018e060f */
[----:B------:R-:W-:Y:S01]  /*f4d0*/  SHF.R.U64 R60, R60, 0x3, RZ ;  /* 0x000000033c3c7819 */ /* 0x000fe200000012ff */
[----:B------:R-:W5:Y:S01]  /*f4e0*/  LD.E.128 R36, desc[UR54][R36.64] ;  /* 0x0000003624247980 */ /* 0x000f62000c101d00 */
[----:B------:R-:W-:-:S02]  /*f4f0*/  LOP3.LUT R0, R3, 0x380, RZ, 0xc0, !PT ;  /* 0x0000038003007812 */ /* 0x000fc400078ec0ff */
[----:B------:R-:W-:Y:S01]  /*f500*/  LOP3.LUT R64, R65, 0x380, RZ, 0xc0, !PT ;  /* 0x0000038041407812 */ /* 0x000fe200078ec0ff */
[----:B------:R-:W5:Y:S01]  /*f510*/  LD.E.128 R40, desc[UR54][R40.64] ;  /* 0x0000003628287980 */ /* 0x000f62000c101d00 */
[----:B------:R-:W-:Y:S01]  /*f520*/  LOP3.LUT R60, R60, R61, RZ, 0x3c, !PT ;  /* 0x0000003d3c3c7212 */ /* 0x000fe200078e3cff */
[----:B------:R-:W-:Y:S01]  /*f530*/  IMAD.X R61, RZ, RZ, R15, P0 ;  /* 0x000000ffff3d7224 */ /* 0x000fe200000e060f */
[----:B------:R-:W-:Y:S01]  /*f540*/  SHF.R.U64 R0, R0, 0x3, RZ ;  /* 0x0000000300007819 */ /* 0x000fe200000012ff */
[----:B------:R-:W5:Y:S01]  /*f550*/  LD.E.128 R44, desc[UR54][R44.64] ;  /* 0x000000362c2c7980 */ /* 0x000f62000c101d00 */
[----:B------:R-:W-:Y:S01]  /*f560*/  SHF.R.U64 R64, R64, 0x3, RZ ;  /* 0x0000000340407819 */ /* 0x000fe200000012ff */
[----:B------:R-:W0:Y:S01]  /*f570*/  @P2 LDC R79, c[0x0][0xbec] ;  /* 0x0002fb00ff4f2b82 */ /* 0x000e220000000800 */
[----:B------:R-:W-:Y:S01]  /*f580*/  ISETP.GE.AND P0, PT, R91, UR14, PT ;  /* 0x0000000e5b007c0c */ /* 0x000fe2000bf06270 */
[----:B------:R-:W5:Y:S01]  /*f590*/  LD.E.128 R68, desc[UR54][R68.64] ;  /* 0x0000003644447980 */ /* 0x000f62000c101d00 */
[----:B------:R-:W-:-:S02]  /*f5a0*/  LOP3.LUT R72, R0, R3, RZ, 0x3c, !PT ;  /* 0x0000000300487212 */ /* 0x000fc400078e3cff */
[----:B------:R-:W-:Y:S01]  /*f5b0*/  LOP3.LUT R64, R64, R65, RZ, 0x3c, !PT ;  /* 0x0000004140407212 */ /* 0x000fe200078e3cff */
[----:B------:R-:W-:Y:S01]  /*f5c0*/  IMAD.X R65, RZ, RZ, R15, P1 ;  /* 0x000000ffff417224 */ /* 0x000fe200008e060f */
[----:B------:R-:W-:Y:S01]  /*f5d0*/  SEL R3, RZ, 0xffffffff, P0 ;  /* 0xffffffffff037807 */ /* 0x000fe20000000000 */
[----:B------:R-:W1:Y:S01]  /*f5e0*/  @P2 LDC R81, c[0x0][0xbf0] ;  /* 0x0002fc00ff512b82 */ /* 0x000e620000000800 */
[----:B------:R-:W-:Y:S02]  /*f5f0*/  ISETP.GE.AND P1, PT, R19, UR14, PT ;  /* 0x0000000e13007c0c */ /* 0x000fe4000bf26270 */
[----:B------:R-:W-:Y:S01]  /*f600*/  LOP3.LUT R12, R13, 0x380, RZ, 0xc0, !PT ;  /* 0x000003800d0c7812 */ /* 0x000fe200078ec0ff */
[----:B------:R-:W-:Y:S01]  /*f610*/  IMAD.SHL.U32 R3, R3, 0x2, RZ ;  /* 0x0000000203037824 */ /* 0x000fe200078e00ff */
[----:B------:R-:W-:Y:S02]  /*f620*/  SEL R0, RZ, 0x1, P1 ;  /* 0x00000001ff007807 */ /* 0x000fe40000800000 */
[----:B------:R-:W-:-:S02]  /*f630*/  LOP3.LUT R24, R25, 0x380, RZ, 0xc0, !PT ;  /* 0x0000038019187812 */ /* 0x000fc400078ec0ff */
[----:B------:R-:W-:Y:S01]  /*f640*/  LOP3.LUT R28, R29, 0x380, RZ, 0xc0, !PT ;  /* 0x000003801d1c7812 */ /* 0x000fe200078ec0ff */
[----:B------:R-:W-:Y:S01]  /*f650*/  UIMAD.WIDE.U32 UR10, UR43, UR12, UR10 ;  /* 0x0000000c2b0a72a5 */ /* 0x000fe2000f8e000a */
[----:B------:R-:W-:Y:S01]  /*f660*/  LOP3.LUT R20, R3, 0x2, R0, 0xe2, !PT ;  /* 0x0000000203147812 */ /* 0x000fe200078ee200 */
[----:B------:R-:W-:Y:S01]  /*f670*/  VIADD R3, R19, 0xc0 ;  /* 0x000000c013037836 */ /* 0x000fe20000000000 */
[----:B------:R-:W-:Y:S01]  /*f680*/  SHF.R.U64 R12, R12, 0x3, RZ ;  /* 0x000000030c0c7819 */ /* 0x000fe200000012ff */
[----:B------:R-:W-:Y:S01]  /*f690*/  IMAD R0, R191, 0x20, R223 ;  /* 0x00000020bf007824 */ /* 0x000fe200078e02df */
[----:B------:R-:W-:Y:S01]  /*f6a0*/  SHF.R.U64 R24, R24, 0x3, RZ ;  /* 0x0000000318187819 */ /* 0x000fe200000012ff */
[----:B------:R-:W5:Y:S01]  /*f6b0*/  LD.E.128 R60, desc[UR54][R60.64] ;  /* 0x000000363c3c7980 */ /* 0x000f62000c101d00 */
[----:B------:R-:W-:Y:S01]  /*f6c0*/  ISETP.GE.AND P0, PT, R3, UR14, PT ;  /* 0x0000000e03007c0c */ /* 0x000fe2000bf06270 */
[----:B------:R-:W-:Y:S01]  /*f6d0*/  VIADD R80, R0, UR45 ;  /* 0x0000002d00507c36 */ /* 0x000fe20008000000 */
[----:B------:R-:W-:Y:S01]  /*f6e0*/  SHF.R.U64 R28, R28, 0x3, RZ ;  /* 0x000000031c1c7819 */ /* 0x000fe200000012ff */
[----:B------:R-:W5:Y:S01]  /*f6f0*/  LD.E.128 R64, desc[UR54][R64.64] ;  /* 0x0000003640407980 */ /* 0x000f62000c101d00 */
[----:B------:R-:W-:Y:S01]  /*f700*/  SEL R0, RZ, 0xffffffff, P0 ;  /* 0xffffffffff007807 */ /* 0x000fe20000000000 */
[----:B------:R-:W-:Y:S01]  /*f710*/  UIMAD UR11, UR43, UR13, UR11 ;  /* 0x0000000d2b0b72a4 */ /* 0x000fe2000f8e020b */
[----:B------:R-:W-:Y:S01]  /*f720*/  LOP3.LUT R12, R12, R13, RZ, 0x3c, !PT ;  /* 0x0000000d0c0c7212 */ /* 0x000fe200078e3cff */
[--C-:B------:R-:W-:Y:S01]  /*f730*/  IMAD.X R13, RZ, RZ, R15.reuse, P4 ;  /* 0x000000ffff0d7224 */ /* 0x100fe200020e060f */
[----:B------:R-:W-:Y:S01]  /*f740*/  LOP3.LUT R24, R24, R25, RZ, 0x3c, !PT ;  /* 0x0000001918187212 */ /* 0x000fe200078e3cff */
[--C-:B------:R-:W-:Y:S01]  /*f750*/  IMAD.X R25, RZ, RZ, R15.reuse, P5 ;  /* 0x000000ffff197224 */ /* 0x100fe200028e060f */
[----:B------:R-:W-:Y:S01]  /*f760*/  LOP3.LUT R28, R28, R29, RZ, 0x3c, !PT ;  /* 0x0000001d1c1c7212 */ /* 0x000fe200078e3cff */
[----:B------:R-:W-:Y:S01]  /*f770*/  IMAD.X R29, RZ, RZ, R15, P6 ;  /* 0x000000ffff1d7224 */ /* 0x000fe200030e060f */
[----:B------:R-:W-:Y:S01]  /*f780*/  ISETP.GE.AND P1, PT, R87, UR14, PT ;  /* 0x0000000e57007c0c */ /* 0x000fe2000bf26270 */
[----:B------:R-:W-:Y:S01]  /*f790*/  ULDC.64 UR12, c[0x0][0xaf0] ;  /* 0x0002bc00000c7ab9 */ /* 0x000fe20000000a00 */
[----:B------:R-:W-:Y:S01]  /*f7a0*/  IADD3 R49, P4, R14, 0x9000, RZ ;  /* 0x000090000e317810 */ /* 0x000fe20007f9e0ff */
[----:B------:R-:W-:Y:S01]  /*f7b0*/  IMAD.SHL.U32 R83, R0, 0x8, RZ ;  /* 0x0000000800537824 */ /* 0x000fe200078e00ff */
[----:B------:R-:W-:-:S02]  /*f7c0*/  IADD3 R53, P5, R14, 0xa000, RZ ;  /* 0x0000a0000e357810 */ /* 0x000fc40007fbe0ff */
[C---:B------:R-:W-:Y:S01]  /*f7d0*/  LOP3.LUT R5, R14.reuse, 0x380, RZ, 0xc0, !PT ;  /* 0x000003800e057812 */ /* 0x040fe200078ec0ff */
[----:B------:R-:W-:Y:S01]  /*f7e0*/  IMAD.MOV.U32 R77, RZ, RZ, R80 ;  /* 0x000000ffff4d7224 */ /* 0x000fe200078e0050 */
[----:B------:R-:W-:Y:S01]  /*f7f0*/  IADD3 R57, P6, R14, 0xb000, RZ ;  /* 0x0000b0000e397810 */ /* 0x000fe20007fde0ff */
[----:B------:R-:W-:Y:S01]  /*f800*/  UIMAD UR4, UR4, UR12, URZ ;  /* 0x0000000c040472a4 */ /* 0x000fe2000f8e023f */
[----:B------:R-:W-:Y:S01]  /*f810*/  SEL R21, RZ, 0xffffffff, P1 ;  /* 0xffffffffff157807 */ /* 0x000fe20000800000 */
[----:B0-----:R-:W-:Y:S01]  /*f820*/  @P2 IMAD.HI.U32 R0, R80, R79, RZ ;  /* 0x0000004f50002227 */ /* 0x001fe200078e00ff */
[----:B------:R-:W-:Y:S01]  /*f830*/  LOP3.LUT R48, R49, 0x380, RZ, 0xc0, !PT ;  /* 0x0000038031307812 */ /* 0x000fe200078ec0ff */
[----:B------:R-:W5:Y:S01]  /*f840*/  LD.E.128 R24, desc[UR54][R24.64] ;  /* 0x0000003618187980 */ /* 0x000f62000c101d00 */
[----:B------:R-:W-:Y:S02]  /*f850*/  LOP3.LUT R52, R53, 0x380, RZ, 0xc0, !PT ;  /* 0x0000038035347812 */ /* 0x000fe400078ec0ff */
[----:B------:R-:W-:Y:S01]  /*f860*/  LOP3.LUT R56, R57, 0x380, RZ, 0xc0, !PT ;  /* 0x0000038039387812 */ /* 0x000fe200078ec0ff */
[----:B------:R-:W-:Y:S01]  /*f870*/  UIMAD UR4, UR9, UR13, UR4 ;  /* 0x0000000d090472a4 */ /* 0x000fe2000f8e0204 */
[----:B------:R-:W-:Y:S01]  /*f880*/  IMAD.SHL.U32 R21, R21, 0x4, RZ ;  /* 0x0000000415157824 */ /* 0x000fe200078e00ff */
[----:B------:R-:W-:Y:S01]  /*f890*/  UIMAD.WIDE.U32 UR10, UR9, UR12, UR10 ;  /* 0x0000000c090a72a5 */ /* 0x000fe2000f8e000a */
[----:B-1----:R-:W-:Y:S01]  /*f8a0*/  @P2 SHF.R.U32.HI R77, RZ, R81, R0 ;  /* 0x00000051ff4d2219 */ /* 0x002fe20000011600 */
[----:B------:R-:W5:Y:S01]  /*f8b0*/  LD.E.128 R28, desc[UR54][R28.64] ;  /* 0x000000361c1c7980 */ /* 0x000f62000c101d00 */
[----:B------:R-:W-:-:S02]  /*f8c0*/  SHF.R.U64 R48, R48, 0x3, RZ ;  /* 0x0000000330307819 */ /* 0x000fc400000012ff */
[----:B------:R-:W-:Y:S01]  /*f8d0*/  SHF.R.U64 R52, R52, 0x3, RZ ;  /* 0x0000000334347819 */ /* 0x000fe200000012ff */
[----:B------:R-:W5:Y:S01]  /*f8e0*/  LD.E.128 R72, desc[UR54][R72.64] ;  /* 0x0000003648487980 */ /* 0x000f62000c101d00 */
[----:B------:R-:W-:Y:S02]  /*f8f0*/  SHF.R.U64 R56, R56, 0x3, RZ ;  /* 0x0000000338387819 */ /* 0x000fe400000012ff */
[----:B------:R-:W-:Y:S01]  /*f900*/  SHF.R.U64 R5, R5, 0x3, RZ ;  /* 0x0000000305057819 */ /* 0x000fe200000012ff */
[----:B------:R-:W-:Y:S01]  /*f910*/  UIADD3 UR4, UR11, UR4, URZ ;  /* 0x000000040b047290 */ /* 0x000fe2000fffe03f */
[----:B------:R-:W-:Y:S01]  /*f920*/  ISETP.GE.AND P0, PT, R89, UR14, PT ;  /* 0x0000000e59007c0c */ /* 0x000fe2000bf06270 */
[--C-:B------:R-:W-:Y:S01]  /*f930*/  IMAD.MOV R79, RZ, RZ, -R77.reuse ;  /* 0x000000ffff4f7224 */ /* 0x100fe200078e0a4d */
[----:B------:R-:W-:Y:S02]  /*f940*/  SHF.R.S32.HI R78, RZ, 0x1f, R77 ;  /* 0x0000001fff4e7819 */ /* 0x000fe4000001144d */
        /* <DEDUP_REMOVED lines=9> */
[----:B------:R-:W-:Y:S01]  /*f9e0*/  IMAD.U32 R20, RZ, RZ, UR10 ;  /* 0x0000000aff147e24 */ /* 0x000fe2000f8e00ff */
[----:B------:R-:W-:Y:S01]  /*f9f0*/  SEL R0, RZ, 0xffffffff, P0 ;  /* 0xffffffffff007807 */ /* 0x000fe20000000000 */
[----:B------:R-:W-:Y:S01]  /*fa00*/  IMAD.U32 R21, RZ, RZ, UR11 ;  /* 0x0000000bff157e24 */ /* 0x000fe2000f8e00ff */
[----:B------:R-:W-:Y:S01]  /*fa10*/  ULDC.64 UR10, c[0x0][0xae0] ;  /* 0x0002b800000a7ab9 */ /* 0x000fe20000000a00 */
[----:B------:R-:W-:Y:S01]  /*fa20*/  IMAD.U32 R21, RZ, RZ, UR4 ;  /* 0x00000004ff157e24 */ /* 0x000fe2000f8e00ff */
[----:B------:R-:W-:Y:S01]  /*fa30*/  ISETP.GE.AND P0, PT, R95, UR14, PT ;  /* 0x0000000e5f007c0c */ /* 0x000fe2000bf06270 */
[----:B------:R-:W-:-:S02]  /*fa40*/  IMAD R78, R78, UR10, RZ ;  /* 0x0000000a4e4e7c24 */ /* 0x000fc4000f8e02ff */
[----:B------:R-:W-:Y:S01]  /*fa50*/  IMAD R79, R82, R79, R80 ;  /* 0x0000004f524f7224 */ /* 0x000fe200078e0250 */
[----:B------:R-:W-:Y:S01]  /*fa60*/  LOP3.LUT R76, R83, 0x8, R76, 0xe2, !PT ;  /* 0x00000008534c7812 */ /* 0x000fe200078ee24c */
[----:B------:R-:W5:Y:S01]  /*fa70*/  LD.E.128 R4, desc[UR54][R4.64] ;  /* 0x0000003604047980 */ /* 0x000f62000c101d00 */
[----:B------:R-:W-:Y:S01]  /*fa80*/  IMAD.SHL.U32 R83, R0, 0x10, RZ ;  /* 0x0000001000537824 */ /* 0x000fe200078e00ff */
[----:B------:R-:W-:Y:S01]  /*fa90*/  SEL R0, RZ, 0xffffffff, P0 ;  /* 0xffffffffff007807 */ /* 0x000fe20000000000 */
[C---:B------:R-:W-:Y:S01]  /*faa0*/  IMAD R81, R77.reuse, UR11, R78 ;  /* 0x0000000b4d517c24 */ /* 0x040fe2000f8e024e */
[----:B------:R-:W5:Y:S01]  /*fab0*/  LD.E.128 R12, desc[UR54][R12.64] ;  /* 0x000000360c0c7980 */ /* 0x000f62000c101d00 */
[----:B------:R-:W-:Y:S01]  /*fac0*/  IMAD.WIDE.U32 R20, R77, UR10, R20 ;  /* 0x0000000a4d147c25 */ /* 0x000fe2000f8e0014 */
[----:B------:R-:W-:Y:S01]  /*fad0*/  SHF.R.S32.HI R77, RZ, 0x1f, R79 ;  /* 0x0000001fff4d7819 */ /* 0x000fe2000001144f */
[----:B------:R-:W-:Y:S01]  /*fae0*/  ULDC.64 UR10, c[0x0][0xad8] ;  /* 0x0002b600000a7ab9 */ /* 0x000fe20000000a00 */
[----:B------:R-:W5:Y:S01]  /*faf0*/  LD.E.128 R48, desc[UR54][R48.64] ;  /* 0x0000003630307980 */ /* 0x000f62000c101d00 */
[----:B------:R-:W-:-:S03]  /*fb00*/  VIADD R97, R19, 0x180 ;  /* 0x0000018013617836 */ /* 0x000fc60000000000 */
[----:B------:R-:W5:Y:S04]  /*fb10*/  LD.E.128 R52, desc[UR54][R52.64] ;  /* 0x0000003634347980 */ /* 0x000f68000c101d00 */
[----:B------:R-:W5:Y:S01]  /*fb20*/  LD.E.128 R56, desc[UR54][R56.64] ;  /* 0x0000003638387980 */ /* 0x000f62000c101d00 */
[----:B------:R-:W-:Y:S01]  /*fb30*/  @!PT LDS RZ, [RZ] ;  /* 0x00000000fffff984 */ /* 0x000fe20000000800 */
[----:B------:R-:W-:Y:S01]  /*fb40*/  @!PT LDS RZ, [RZ] ;  /* 0x00000000fffff984 */ /* 0x000fe20000000800 */
[----:B------:R-:W-:Y:S01]  /*fb50*/  @!PT LDS RZ, [RZ] ;  /* 0x00000000fffff984 */ /* 0x000fe20000000800 */
[----:B------:R-:W-:Y:S01]  /*fb60*/  @!PT LDS RZ, [RZ] ;  /* 0x00000000fffff984 */ /* 0x000fe20000000800 */
[----:B------:R0:W-:Y:S06]  /*fb70*/  MEMBAR.ALL.CTA ;  /* 0x0000000000007992 */ /* 0x0001ec0000008000 */
[----:B0-----:R-:W0:Y:S01]  /*fb80*/  FENCE.VIEW.ASYNC.S ;  /* 0x00000000000073c6 */ /* 0x001e220000000000 */
[----:B------:R-:W-:Y:S01]  /*fb90*/  LOP3.LUT R76, R83, 0x10, R76, 0xe2, !PT ;  /* 0x00000010534c7812 */ /* 0x000fe200078ee24c */
[----:B------:R-:W-:Y:S01]  /*fba0*/  IMAD.SHL.U32 R83, R0, 0x20, RZ ;  /* 0x0000002000537824 */ /* 0x000fe200078e00ff */
[----:B------:R-:W-:Y:S01]  /*fbb0*/  ISETP.GE.AND P0, PT, R97, UR14, PT ;  /* 0x0000000e61007c0c */ /* 0x000fe2000bf06270 */
[----:B------:R-:W-:-:S02]  /*fbc0*/  IMAD.IADD R21, R21, 0x1, R81 ;  /* 0x0000000115157824 */ /* 0x000fc400078e0251 */
[----:B------:R-:W-:Y:S02]  /*fbd0*/  IMAD R0, R77, UR10, RZ ;  /* 0x0000000a4d007c24 */ /* 0x000fe4000f8e02ff */
[----:B------:R-:W-:Y:S02]  /*fbe0*/  VIADD R92, R223, UR45 ;  /* 0x0000002ddf5c7c36 */ /* 0x000fe40008000000 */
[----:B------:R-:W-:Y:S02]  /*fbf0*/  IMAD R93, R82, UR8, RZ ;  /* 0x00000008525d7c24 */ /* 0x000fe4000f8e02ff */
[----:B------:R-:W-:Y:S01]  /*fc00*/  VIADD R99, R19, 0x1c0 ;  /* 0x000001c013637836 */ /* 0x000fe20000000000 */
[----:B------:R-:W-:Y:S01]  /*fc10*/  UIADD3 UR4, UR41, 0x28c20, URZ ;  /* 0x00028c2029047890 */ /* 0x000fe2000fffe03f */
[C---:B------:R-:W-:Y:S01]  /*fc20*/  IMAD R81, R79.reuse, UR11, R0 ;  /* 0x0000000b4f517c24 */ /* 0x040fe2000f8e0200 */
[----:B------:R-:W-:Y:S01]  /*fc30*/  SEL R77, RZ, 0x40, P0 ;  /* 0x00000040ff4d7807 */ /* 0x000fe20000000000 */
[----:B------:R-:W-:Y:S01]  /*fc40*/  IMAD.WIDE.U32 R20, R79, UR10, R20 ;  /* 0x0000000a4f147c25 */ /* 0x000fe2000f8e0014 */
[----:B------:R-:W-:Y:S01]  /*fc50*/  ISETP.GE.AND P0, PT, R92, R93, PT ;  /* 0x0000005d5c00720c */ /* 0x000fe20003f06270 */
[----:B------:R-:W-:Y:S01]  /*fc60*/  ULDC.64 UR10, c[0x0][0xa80] ;  /* 0x0002a000000a7ab9 */ /* 0x000fe20000000a00 */
[----:B------:R-:W-:Y:S01]  /*fc70*/  ISETP.GE.AND P1, PT, R99, UR14, PT ;  /* 0x0000000e63007c0c */ /* 0x000fe2000bf26270 */
[----:B------:R-:W-:Y:S01]  /*fc80*/  IMAD.IADD R79, R21, 0x1, R81 ;  /* 0x00000001154f7824 */ /* 0x000fe200078e0251 */
[----:B------:R-:W-:Y:S01]  /*fc90*/  LOP3.LUT R76, R83, 0x20, R76, 0xe2, !PT ;  /* 0x00000020534c7812 */ /* 0x000fe200078ee24c */
[----:B------:R-:W-:Y:S01]  /*fca0*/  UPRMT UR4, URZ, 0x654, UR4 ;  /* 0x000006543f047896 */ /* 0x000fe20008000004 */
[----:B------:R-:W-:-:S02]  /*fcb0*/  LEA R88, P2, R20, UR10, 0x1 ;  /* 0x0000000a14587c11 */ /* 0x000fc4000f8408ff */
[----:B------:R-:W-:Y:S02]  /*fcc0*/  SEL R21, RZ, 0x80, P1 ;  /* 0x00000080ff157807 */ /* 0x000fe40000800000 */
[----:B------:R-:W-:Y:S02]  /*fcd0*/  LOP3.LUT R0, R76, R77, RZ, 0xfc, !PT ;  /* 0x0000004d4c007212 */ /* 0x000fe400078efcff */
[----:B------:R-:W-:Y:S01]  /*fce0*/  LEA.HI.X R90, R20, UR11, R79, 0x1, P2 ;  /* 0x0000000b145a7c11 */ /* 0x000fe200090f0c4f */
[----:B------:R-:W-:Y:S01]  /*fcf0*/  BSSY B1, `(.L_x_5533) ;  /* 0x000002c000017945 */ /* 0x000fe20003800000 */
[----:B------:R-:W-:Y:S01]  /*fd00*/  LOP3.LUT R86, R0, R21, RZ, 0xfc, !PT ;  /* 0x0000001500567212 */ /* 0x000fe200078efcff */
[----:B0-----:R-:W-:Y:S01]  /*fd10*/  SYNCS.ARRIVE.TRANS64.RED.A1T0 RZ, [UR4], RZ ;  /* 0x000000ffffff79a7 */ /* 0x001fe20008100404 */
[----:B------:R0:W1:Y:S04]  /*fd20*/  SHFL.IDX PT, R20, R88, RZ, 0x181f ;  /* 0x00181fff58147589 */ /* 0x00006800000e0000 */
[----:B------:R0:W2:Y:S01]  /*fd30*/  SHFL.IDX PT, R21, R90, RZ, 0x181f ;  /* 0x00181fff5a157589 */ /* 0x0000a200000e0000 */
[----:B------:R-:W-:Y:S05]  /*fd40*/  @P0 BRA `(.L_x_5534) ;  /* 0x0000000000980947 */ /* 0x000fea0003800000 */
[----:B------:R-:W-:Y:S02]  /*fd50*/  ISETP.GE.AND P1, PT, R91, UR14, PT ;  /* 0x0000000e5b007c0c */ /* 0x000fe4000bf26270 */
[----:B------:R-:W-:Y:S02]  /*fd60*/  ISETP.GE.AND P0, PT, R19, UR14, PT ;  /* 0x0000000e13007c0c */ /* 0x000fe4000bf06270 */
[----:B------:R-:W-:Y:S02]  /*fd70*/  ISETP.GE.AND P4, PT, R87, UR14, PT ;  /* 0x0000000e57007c0c */ /* 0x000fe4000bf86270 */
[----:B------:R-:W-:Y:S02]  /*fd80*/  SHF.R.S32.HI R77, RZ, 0x1f, R91 ;  /* 0x0000001fff4d7819 */ /* 0x000fe4000001145b */
[----:B------:R-:W-:Y:S02]  /*fd90*/  ISETP.GE.AND P3, PT, R3, UR14, PT ;  /* 0x0000000e03007c0c */ /* 0x000fe4000bf66270 */
[----:B------:R-:W-:-:S02]  /*fda0*/  SHF.R.S32.HI R81, RZ, 0x1f, R87 ;  /* 0x0000001fff517819 */ /* 0x000fc40000011457 */
[----:B------:R-:W-:Y:S02]  /*fdb0*/  SHF.R.S32.HI R83, RZ, 0x1f, R3 ;  /* 0x0000001fff537819 */ /* 0x000fe40000011403 */
[-C--:B-1----:R-:W-:Y:S01]  /*fdc0*/  @!P1 LEA R76, P2, R91, R20.reuse, 0x1 ;  /* 0x000000145b4c9211 */ /* 0x082fe200078408ff */
[----:B--2---:R-:W-:Y:S01]  /*fdd0*/  @!P0 IMAD.WIDE R78, R19, 0x2, R20 ;  /* 0x00000002134e8825 */ /* 0x004fe200078e0214 */
[----:B------:R-:W-:Y:S02]  /*fde0*/  SHF.R.S32.HI R85, RZ, 0x1f, R89 ;  /* 0x0000001fff557819 */ /* 0x000fe40000011459 */
[----:B------:R-:W-:Y:S02]  /*fdf0*/  @!P1 LEA.HI.X R77, R91, R21, R77, 0x1, P2 ;  /* 0x000000155b4d9211 */ /* 0x000fe400010f0c4d */
[----:B------:R-:W-:Y:S01]  /*fe00*/  ISETP.GE.AND P2, PT, R89, UR14, PT ;  /* 0x0000000e59007c0c */ /* 0x000fe2000bf46270 */
[----:B-----5:R1:W-:Y:S01]  /*fe10*/  @!P0 ST.E.128 desc[UR54][R78.64], R4 ;  /* 0x000000044e008985 */ /* 0x0203e2000c101d36 */
[----:B------:R-:W-:-:S02]  /*fe20*/  @!P4 LEA R80, P5, R87, R20, 0x1 ;  /* 0x000000145750c211 */ /* 0x000fc400078a08ff */
[----:B------:R-:W-:Y:S01]  /*fe30*/  LOP3.LUT P0, RZ, R0, 0x40, RZ, 0xc0, !PT ;  /* 0x0000004000ff7812 */ /* 0x000fe2000780c0ff */
[----:B------:R2:W-:Y:S01]  /*fe40*/  @!P1 ST.E.128 desc[UR54][R76.64], R12 ;  /* 0x0000000c4c009985 */ /* 0x0005e2000c101d36 */
[----:B------:R-:W-:Y:S02]  /*fe50*/  ISETP.GE.AND P1, PT, R95, UR14, PT ;  /* 0x0000000e5f007c0c */ /* 0x000fe4000bf26270 */
[-C--:B------:R-:W-:Y:S02]  /*fe60*/  @!P3 LEA R82, P6, R3, R20.reuse, 0x1 ;  /* 0x000000140352b211 */ /* 0x080fe400078c08ff */
[-C--:B------:R-:W-:Y:S02]  /*fe70*/  @!P4 LEA.HI.X R81, R87, R21.reuse, R81, 0x1, P5 ;  /* 0x000000155751c211 */ /* 0x080fe400028f0c51 */
[----:B------:R-:W-:Y:S02]  /*fe80*/  @!P3 LEA.HI.X R83, R3, R21, R83, 0x1, P6 ;  /* 0x000000150353b211 */ /* 0x000fe400030f0c53 */
[----:B------:R-:W-:Y:S01]  /*fe90*/  @!P2 LEA R84, P5, R89, R20, 0x1 ;  /* 0x000000145954a211 */ /* 0x000fe200078a08ff */
[----:B------:R3:W-:Y:S01]  /*fea0*/  @!P4 ST.E.128 desc[UR54][R80.64], R28 ;  /* 0x0000001c5000c985 */ /* 0x0007e2000c101d36 */
[----:B------:R-:W-:-:S02]  /*feb0*/  LOP3.LUT P6, RZ, R86, 0x80, RZ, 0xc0, !PT ;  /* 0x0000008056ff7812 */ /* 0x000fc400078cc0ff */
[-C--:B------:R-:W-:Y:S01]  /*fec0*/  @!P2 LEA.HI.X R85, R89, R21.reuse, R85, 0x1, P5 ;  /* 0x000000155955a211 */ /* 0x080fe200028f0c55 */
[----:B------:R3:W-:Y:S01]  /*fed0*/  @!P3 ST.E.128 desc[UR54][R82.64], R36 ;  /* 0x000000245200b985 */ /* 0x0007e2000c101d36 */
[----:B-1----:R-:W-:Y:S02]  /*fee0*/  SHF.R.S32.HI R5, RZ, 0x1f, R95 ;  /* 0x0000001fff057819 */ /* 0x002fe4000001145f */
[CC--:B------:R-:W-:Y:S01]  /*fef0*/  @!P1 LEA R4, P5, R95.reuse, R20.reuse, 0x1 ;  /* 0x000000145f049211 */ /* 0x0c0fe200078a08ff */
[----:B------:R3:W-:Y:S01]  /*ff00*/  @!P2 ST.E.128 desc[UR54][R84.64], R44 ;  /* 0x0000002c5400a985 */ /* 0x0007e2000c101d36 */
[----:B------:R-:W-:Y:S02]  /*ff10*/  SHF.R.S32.HI R7, RZ, 0x1f, R97 ;  /* 0x0000001fff077819 */ /* 0x000fe40000011461 */
[----:B------:R-:W-:Y:S02]  /*ff20*/  @!P1 LEA.HI.X R5, R95, R21, R5, 0x1, P5 ;  /* 0x000000155f059211 */ /* 0x000fe400028f0c05 */
[----:B------:R-:W-:-:S02]  /*ff30*/  @P0 LEA R6, P5, R97, R20, 0x1 ;  /* 0x0000001461060211 */ /* 0x000fc400078a08ff */
[----:B--2---:R-:W-:Y:S01]  /*ff40*/  SHF.R.S32.HI R13, RZ, 0x1f, R99 ;  /* 0x0000001fff0d7819 */ /* 0x004fe20000011463 */
[----:B------:R3:W-:Y:S01]  /*ff50*/  @!P1 ST.E.128 desc[UR54][R4.64], R52 ;  /* 0x0000003404009985 */ /* 0x0007e2000c101d36 */
[----:B------:R-:W-:Y:S02]  /*ff60*/  @P0 LEA.HI.X R7, R97, R21, R7, 0x1, P5 ;  /* 0x0000001561070211 */ /* 0x000fe400028f0c07 */
[----:B------:R-:W-:-:S03]  /*ff70*/  @P6 LEA R12, P5, R99, R20, 0x1 ;  /* 0x00000014630c6211 */ /* 0x000fc600078a08ff */
[----:B------:R3:W-:Y:S01]  /*ff80*/  @P0 ST.E.128 desc[UR54][R6.64], R60 ;  /* 0x0000003c06000985 */ /* 0x0007e2000c101d36 */
[----:B------:R-:W-:-:S05]  /*ff90*/  @P6 LEA.HI.X R13, R99, R21, R13, 0x1, P5 ;  /* 0x00000015630d6211 */ /* 0x000fca00028f0c0d */
[----:B------:R3:W-:Y:S04]  /*ffa0*/  @P6 ST.E.128 desc[UR54][R12.64], R68 ;  /* 0x000000440c006985 */ /* 0x0007e8000c101d36 */
.L_x_5534:
[----:B------:R-:W-:Y:S05]  /*ffb0*/  BSYNC B1 ;  /* 0x0000000000017941 */ /* 0x000fea0003800000 */
.L_x_5533:
[----:B---3-5:R-:W-:Y:S01]  /*ffc0*/  VIADD R6, R92, 0x20 ;  /* 0x000000205c067836 */ /* 0x028fe20000000000 */
[----:B------:R3:W4:Y:S04]  /*ffd0*/  SHFL.IDX PT, R5, R90, 0x1, 0x181f ;  /* 0x00381f005a057f89 */ /* 0x00072800000e0000 */
[----:B------:R-:W-:Y:S01]  /*ffe0*/  ISETP.GE.AND P0, PT, R6, R93, PT ;  /* 0x0000005d0600720c */ /* 0x000fe20003f06270 */
[----:B------:R3:W0:-:S12]  /*fff0*/  SHFL.IDX PT, R4, R88, 0x1, 0x181f ;  /* 0x00381f0058047f89 */ /* 0x00061800000e0000 */
[----:B---3--:R-:W-:Y:S05]  /*10000*/  @P0 BRA `(.L_x_5535) ;  /* 0x0000002800100947 */ /* 0x008fea0003800000 */
[----:B------:R-:W-:Y:S02]  /*10010*/  ISETP.GE.AND P0, PT, R91, UR14, PT ;  /* 0x0000000e5b007c0c */ /* 0x000fe4000bf06270 */
[----:B------:R-:W-:Y:S02]  /*10020*/  ISETP.GE.AND P5, PT, R19, UR14, PT ;  /* 0x0000000e13007c0c */ /* 0x000fe4000bfa6270 */
[----:B------:R-:W-:Y:S02]  /*10030*/  ISETP.GE.AND P1, PT, R87, UR14, PT ;  /* 0x0000000e57007c0c */ /* 0x000fe4000bf26270 */
[----:B------:R-:W-:Y:S02]  /*10040*/  ISETP.GE.AND P2, PT, R3, UR14, PT ;  /* 0x0000000e03007c0c */ /* 0x000fe4000bf46270 */
[----:B------:R-:W-:Y:S02]  /*10050*/  SHF.R.S32.HI R7, RZ, 0x1f, R91 ;  /* 0x0000001fff077819 */ /* 0x000fe4000001145b */
[----:B------:R-:W-:-:S02]  /*10060*/  ISETP.GE.AND P3, PT, R89, UR14, PT ;  /* 0x0000000e59007c0c */ /* 0x000fc4000bf66270 */
[----:B------:R-:W-:Y:S02]  /*10070*/  SHF.R.S32.HI R15, RZ, 0x1f, R87 ;  /* 0x0000001fff0f7819 */ /* 0x000fe40000011457 */
[-C--:B0-----:R-:W-:Y:S01]  /*10080*/  @!P0 LEA R6, P4, R91, R4.reuse, 0x1 ;  /* 0x000000045b068211 */ /* 0x081fe200078808ff */
[----:B----4-:R-:W-:Y:S01]  /*10090*/  @!P5 IMAD.WIDE R12, R19, 0x2, R4 ;  /* 0x00000002130cd825 */ /* 0x010fe200078e0204 */
[----:B--2---:R-:W-:Y:S02]  /*100a0*/  SHF.R.S32.HI R21, RZ, 0x1f, R3 ;  /* 0x0000001fff157819 */ /* 0x004fe40000011403 */
[----:B------:R-:W-:Y:S02]  /*100b0*/  @!P0 LEA.HI.X R7, R91, R5, R7, 0x1, P4 ;  /* 0x000000055b078211 */ /* 0x000fe400020f0c07 */
[----:B------:R-:W-:Y:S01]  /*100c0*/  ISETP.GE.AND P4, PT, R95, UR14, PT ;  /* 0x0000000e5f007c0c */ /* 0x000fe2000bf86270 */
[----:B------:R0:W-:Y:S01]  /*100d0*/  @!P5 ST.E.128 desc[UR54][R12.64], R8 ;  /* 0x000000080c00d985 */ /* 0x0001e2000c101d36 */
[----:B------:R-:W-:-:S02]  /*100e0*/  @!P1 LEA R14, P6, R87, R4, 0x1 ;  /* 0x00000004570e9211 */ /* 0x000fc400078c08ff */
[-C--:B-1----:R-:W-:Y:S01]  /*100f0*/  @!P2 LEA R20, P5, R3, R4.reuse, 0x1 ;  /* 0x000000040314a211 */ /* 0x082fe200078a08ff */
[----:B------:R1:W-:Y:S01]  /*10100*/  @!P0 ST.E.128 desc[UR54][R6.64], R24 ;  /* 0x0000001806008985 */ /* 0x0003e2000c101d36 */
[-C--:B------:R-:W-:Y:S02]  /*10110*/  @!P1 LEA.HI.X R15, R87, R5.reuse, R15, 0x1, P6 ;  /* 0x00000005570f9211 */ /* 0x080fe400030f0c0f */
[----:B------:R-:W-:Y:S02]  /*10120*/  LOP3.LUT P6, RZ, R0, 0x40, RZ, 0xc0, !PT ;  /* 0x0000004000ff7812 */ /* 0x000fe400078cc0ff */
[----:B------:R-:W-:Y:S01]  /*10130*/  @!P2 LEA.HI.X R21, R3, R5, R21, 0x1, P5 ;  /* 0x000000050315a211 */ /* 0x000fe200028f0c15 */
[----:B------:R1:W-:Y:S01]  /*10140*/  @!P1 ST.E.128 desc[UR54][R14.64], R32 ;  /* 0x000000200e009985 */ /* 0x0003e2000c101d36 */
[----:B------:R-:W-:Y:S02]  /*10150*/  SHF.R.S32.HI R0, RZ, 0x1f, R89 ;  /* 0x0000001fff007819 */ /* 0x000fe40000011459 */
[----:B------:R-:W-:Y:S01]  /*10160*/  @!P3 LEA R28, P5, R89, R4, 0x1 ;  /* 0x00000004591cb211 */ /* 0x000fe200078a08ff */
[----:B------:R1:W-:Y:S01]  /*10170*/  @!P2 ST.E.128 desc[UR54][R20.64], R40 ;  /* 0x000000281400a985 */ /* 0x0003e2000c101d36 */
[----:B------:R-:W-:-:S02]  /*10180*/  LOP3.LUT P0, RZ, R86, 0x80, RZ, 0xc0, !PT ;  /* 0x0000008056ff7812 */ /* 0x000fc4000780c0ff */
[-C--:B------:R-:W-:Y:S02]  /*10190*/  @!P3 LEA.HI.X R29, R89, R5.reuse, R0, 0x1, P5 ;  /* 0x00000005591db211 */ /* 0x080fe400028f0c00 */
[----:B------:R-:W-:Y:S02]  /*101a0*/  SHF.R.S32.HI R0, RZ, 0x1f, R95 ;  /* 0x0000001fff007819 */ /* 0x000fe4000001145f */
[C---:B0-----:R-:W-:Y:S01]  /*101b0*/  @!P4 LEA R8, P5, R95.reuse, R4, 0x1 ;  /* 0x000000045f08c211 */ /* 0x041fe200078a08ff */
[----:B------:R1:W-:Y:S03]  /*101c0*/  @!P3 ST.E.128 desc[UR54][R28.64], R48 ;  /* 0x000000301c00b985 */ /* 0x0003e6000c101d36 */
[----:B------:R-:W-:Y:S02]  /*101d0*/  @!P4 LEA.HI.X R9, R95, R5, R0, 0x1, P5 ;  /* 0x000000055f09c211 */ /* 0x000fe400028f0c00 */
[----:B------:R-:W-:-:S02]  /*101e0*/  SHF.R.S32.HI R0, RZ, 0x1f, R97 ;  /* 0x0000001fff007819 */ /* 0x000fc40000011461 */
[C---:B------:R-:W-:Y:S01]  /*101f0*/  @P6 LEA R10, P5, R97.reuse, R4, 0x1 ;  /* 0x00000004610a6211 */ /* 0x040fe200078a08ff */
[----:B------:R1:W-:Y:S03]  /*10200*/  @!P4 ST.E.128 desc[UR54][R8.64], R56 ;  /* 0x000000380800c985 */ /* 0x0003e6000c101d36 */
[----:B------:R-:W-:-:S05]  /*10210*/  @P6 LEA.HI.X R11, R97, R5, R0, 0x1, P5 ;  /* 0x00000005610b6211 */ /* 0x000fca00028f0c00 */
[----:B------:R1:W-:Y:S01]  /*10220*/  @P6 ST.E.128 desc[UR54][R10.64], R64 ;  /* 0x000000400a006985 */ /* 0x0003e2000c101d36 */
[----:B------:R-:W-:Y:S05]  /*10230*/  @!P0 BRA `(.L_x_5535) ;  /* 0x0000002400848947 */ /* 0x000fea0003800000 */
[----:B------:R-:W-:Y:S02]  /*10240*/  LEA R4, P0, R99, R4, 0x1 ;  /* 0x0000000463047211 */ /* 0x000fe400078008ff */
[----:B------:R-:W-:-:S04]  /*10250*/  SHF.R.S32.HI R0, RZ, 0x1f, R99 ;  /* 0x0000001fff007819 */ /* 0x000fc80000011463 */
[----:B------:R-:W-:-:S05]  /*10260*/  LEA.HI.X R5, R99, R5, R0, 0x1, P0 ;  /* 0x0000000563057211 */ /* 0x000fca00000f0c00 */
[----:B------:R0:W-:Y:S01]  /*10270*/  ST.E.128 desc[UR54][R4.64], R72 ;  /* 0x0000004804007985 */ /* 0x0001e2000c101d36 */
[----:B------:R-:W-:Y:S05]  /*10280*/  BRA `(.L_x_5535) ;  /* 0x0000002400707947 */ /* 0x000fea0003800000 */
.L_x_5532:
[----:B------:R-:W-:Y:S01]  /*10290*/  ULDC.64 UR12, c[0x0][0xb08] ;  /* 0x0002c200000c7ab9 */ /* 0x000fe20000000a00 */
[----:B------:R-:W-:Y:S01]  /*102a0*/  ULDC UR14, c[0x0][0xbe8] ;  /* 0x0002fa00000e7ab9 */ /* 0x000fe20000000800 */
[----:B------:R-:W-:Y:S01]  /*102b0*/  UIMAD UR18, UR18, UR12, URZ ;  /* 0x0000000c121272a4 */ /* 0x000fe2000f8e023f */
[----:B0-----:R-:W-:Y:S01]  /*102c0*/  VIADD R6, R190, UR45 ;  /* 0x0000002dbe067c36 */ /* 0x001fe20008000000 */
[----:B------:R-:W-:Y:S01]  /*102d0*/  UIMAD.WIDE.U32 UR10, UR4, UR12, URZ ;  /* 0x0000000c040a72a5 */ /* 0x000fe2000f8e003f */
[----:B------:R-:W-:Y:S01]  /*102e0*/  BSSY B1, `(.L_x_5536) ;  /* 0x00000cf000017945 */ /* 0x000fe20003800000 */
[----:B------:R-:W-:Y:S01]  /*102f0*/  UIMAD UR18, UR4, UR13, UR18 ;  /* 0x0000000d041272a4 */ /* 0x000fe2000f8e0212 */
[----:B------:R-:W-:Y:S01]  /*10300*/  IMAD.MOV.U32 R3, RZ, RZ, R6 ;  /* 0x000000ffff037224 */ /* 0x000fe200078e0006 */
[----:B------:R-:W-:Y:S01]  /*10310*/  UISETP.NE.AND UP0, UPT, UR14, 0x1, UPT ;  /* 0x000000010e00788c */ /* 0x000fe2000bf05270 */
[----:B------:R-:W-:Y:S01]  /*10320*/  SHF.R.S32.HI R20, RZ, 0x1f, R197 ;  /* 0x0000001fff147819 */ /* 0x000fe200000114c5 */
        /* <DEDUP_REMOVED lines=21> */
[----:B------:R-:W-:Y:S01]  /*10480*/  @P0 IMAD.HI.U32 R0, R6, UR9, RZ ;  /* 0x0000000906000c27 */ /* 0x000fe2000f8e00ff */
[----:B------:R-:W-:Y:S01]  /*10490*/  ULDC.64 UR12, c[0x0][0xb48] ;  /* 0x0002d200000c7ab9 */ /* 0x000fe20000000a00 */
[----:B------:R-:W-:Y:S01]  /*104a0*/  @UP0 ULDC UR4, c[0x0][0xbf0] ;  /* 0x0002fc0000040ab9 */ /* 0x000fe20000000800 */
[----:B------:R-:W-:Y:S01]  /*104b0*/  UIMAD.WIDE.U32 UR10, UR42, UR12, UR10 ;  /* 0x0000000c2a0a72a5 */ /* 0x000fe2000f8e000a */
[----:B------:R-:W-:-:S02]  /*104c0*/  SHF.R.S32.HI R160, RZ, 0x1f, R206 ;  /* 0x0000001fffa07819 */ /* 0x000fc400000114ce */
[----:B------:R-:W-:Y:S01]  /*104d0*/  @P0 SHF.R.U32.HI R3, RZ, UR4, R0 ;  /* 0x00000004ff030c19 */ /* 0x000fe20008011600 */
[----:B------:R-:W-:Y:S01]  /*104e0*/  UIMAD UR42, UR42, UR13, UR11 ;  /* 0x0000000d2a2a72a4 */ /* 0x000fe2000f8e020b */
[----:B------:R-:W-:Y:S01]  /*104f0*/  SHF.R.S32.HI R161, RZ, 0x1f, R207 ;  /* 0x0000001fffa17819 */ /* 0x000fe200000114cf */
[----:B------:R-:W-:Y:S01]  /*10500*/  IMAD.U32 R5, RZ, RZ, UR11 ;  /* 0x0000000bff057e24 */ /* 0x000fe2000f8e00ff */
[--C-:B------:R-:W-:Y:S01]  /*10510*/  SHF.R.S32.HI R0, RZ, 0x1f, R3.reuse ;  /* 0x0000001fff007819 */ /* 0x100fe20000011403 */
[----:B------:R-:W-:Y:S01]  /*10520*/  IMAD.MOV R7, RZ, RZ, -R3 ;  /* 0x000000ffff077224 */ /* 0x000fe200078e0a03 */
[----:B------:R-:W-:Y:S01]  /*10530*/  ULDC.64 UR12, c[0x0][0xb30] ;  /* 0x0002cc00000c7ab9 */ /* 0x000fe20000000a00 */
[----:B------:R-:W-:Y:S01]  /*10540*/  IMAD.U32 R4, RZ, RZ, UR10 ;  /* 0x0000000aff047e24 */ /* 0x000fe2000f8e00ff */
[----:B------:R-:W-:Y:S01]  /*10550*/  ULDC.64 UR10, c[0x0][0xb28] ;  /* 0x0002ca00000a7ab9 */ /* 0x000fe20000000a00 */
[----:B------:R-:W-:Y:S01]  /*10560*/  IMAD R0, R0, UR12, RZ ;  /* 0x0000000c00007c24 */ /* 0x000fe2000f8e02ff */
[----:B------:R-:W-:Y:S01]  /*10570*/  UIADD3 UR4, UR41, 0x28c20, URZ ;  /* 0x00028c2029047890 */ /* 0x000fe2000fffe03f */
[----:B------:R-:W-:Y:S01]  /*10580*/  IMAD R7, R7, UR14, R6 ;  /* 0x0000000e07077c24 */ /* 0x000fe2000f8e0206 */
[----:B------:R-:W-:Y:S01]  /*10590*/  SHF.R.S32.HI R162, RZ, 0x1f, R208 ;  /* 0x0000001fffa27819 */ /* 0x000fe200000114d0 */
[----:B------:R-:W-:Y:S01]  /*105a0*/  IMAD R9, R3, UR13, R0 ;  /* 0x0000000d03097c24 */ /* 0x000fe2000f8e0200 */
[----:B------:R-:W-:Y:S01]  /*105b0*/  UPRMT UR4, URZ, 0x654, UR4 ;  /* 0x000006543f047896 */ /* 0x000fe20008000004 */
[----:B------:R-:W-:Y:S01]  /*105c0*/  IMAD.U32 R5, RZ, RZ, UR42 ;  /* 0x0000002aff057e24 */ /* 0x000fe2000f8e00ff */
[----:B------:R-:W-:-:S02]  /*105d0*/  SHF.R.S32.HI R0, RZ, 0x1f, R7 ;  /* 0x0000001fff007819 */ /* 0x000fc40000011407 */
[----:B------:R-:W-:Y:S01]  /*105e0*/  SHF.R.S32.HI R163, RZ, 0x1f, R209 ;  /* 0x0000001fffa37819 */ /* 0x000fe200000114d1 */
[----:B------:R-:W-:Y:S01]  /*105f0*/  IMAD.WIDE.U32 R4, R3, UR12, R4 ;  /* 0x0000000c03047c25 */ /* 0x000fe2000f8e0004 */
[----:B------:R-:W-:Y:S02]  /*10600*/  SHF.R.S32.HI R164, RZ, 0x1f, R210 ;  /* 0x0000001fffa47819 */ /* 0x000fe400000114d2 */
[----:B------:R-:W-:Y:S01]  /*10610*/  SHF.R.S32.HI R165, RZ, 0x1f, R211 ;  /* 0x0000001fffa57819 */ /* 0x000fe200000114d3 */
[----:B------:R-:W-:Y:S01]  /*10620*/  IMAD R0, R0, UR10, RZ ;  /* 0x0000000a00007c24 */ /* 0x000fe2000f8e02ff */
[----:B------:R-:W-:Y:S01]  /*10630*/  SYNCS.ARRIVE.TRANS64.RED.A1T0 RZ, [UR4], RZ ;  /* 0x000000ffffff79a7 */ /* 0x000fe20008100404 */
[----:B------:R-:W-:Y:S01]  /*10640*/  IMAD.IADD R5, R5, 0x1, R9 ;  /* 0x0000000105057824 */ /* 0x000fe200078e0209 */
[----:B------:R-:W-:Y:S01]  /*10650*/  SHF.R.S32.HI R166, RZ, 0x1f, R212 ;  /* 0x0000001fffa67819 */ /* 0x000fe200000114d4 */
[----:B------:R-:W-:Y:S01]  /*10660*/  IMAD R3, R7, UR11, R0 ;  /* 0x0000000b07037c24 */ /* 0x000fe2000f8e0200 */
[----:B------:R-:W-:Y:S01]  /*10670*/  SHF.R.S32.HI R167, RZ, 0x1f, R213 ;  /* 0x0000001fffa77819 */ /* 0x000fe200000114d5 */
[----:B------:R-:W-:Y:S01]  /*10680*/  VIADD R0, R17, UR45 ;  /* 0x0000002d11007c36 */ /* 0x000fe20008000000 */
[----:B------:R-:W-:Y:S01]  /*10690*/  SHF.R.S32.HI R168, RZ, 0x1f, R214 ;  /* 0x0000001fffa87819 */ /* 0x000fe200000114d6 */
[----:B------:R-:W-:Y:S01]  /*106a0*/  IMAD.WIDE.U32 R4, R7, UR10, R4 ;  /* 0x0000000a07047c25 */ /* 0x000fe2000f8e0004 */
[----:B------:R-:W-:Y:S01]  /*106b0*/  ULDC.64 UR10, c[0x0][0xb00] ;  /* 0x0002c000000a7ab9 */ /* 0x000fe20000000a00 */
[----:B------:R-:W-:-:S02]  /*106c0*/  SHF.R.S32.HI R169, RZ, 0x1f, R215 ;  /* 0x0000001fffa97819 */ /* 0x000fc400000114d7 */
[----:B------:R-:W-:Y:S01]  /*106d0*/  ISETP.GE.AND P0, PT, R0, UR8, PT ;  /* 0x0000000800007c0c */ /* 0x000fe2000bf06270 */
[----:B------:R-:W-:Y:S01]  /*106e0*/  IMAD.IADD R5, R5, 0x1, R3 ;  /* 0x0000000105057824 */ /* 0x000fe200078e0203 */
[C---:B------:R-:W-:Y:S02]  /*106f0*/  LEA R3, P1, R4.reuse, UR10, 0x2 ;  /* 0x0000000a04037c11 */ /* 0x040fe4000f8210ff */
[----:B------:R-:W-:Y:S02]  /*10700*/  SHF.R.S32.HI R170, RZ, 0x1f, R216 ;  /* 0x0000001fffaa7819 */ /* 0x000fe400000114d8 */
[----:B------:R-:W-:Y:S01]  /*10710*/  LEA.HI.X R10, R4, UR11, R5, 0x2, P1 ;  /* 0x0000000b040a7c11 */ /* 0x000fe200088f1405 */
[----:B------:R0:W1:Y:S01]  /*10720*/  SHFL.IDX PT, R12, R3, RZ, 0x1c1f ;  /* 0x001c1fff030c7589 */ /* 0x00006200000e0000 */
[----:B------:R-:W-:Y:S02]  /*10730*/  SHF.R.S32.HI R171, RZ, 0x1f, R217 ;  /* 0x0000001fffab7819 */ /* 0x000fe400000114d9 */
[----:B------:R-:W-:Y:S01]  /*10740*/  SHF.R.S32.HI R172, RZ, 0x1f, R218 ;  /* 0x0000001fffac7819 */ /* 0x000fe200000114da */
[----:B------:R0:W2:Y:S01]  /*10750*/  SHFL.IDX PT, R11, R10, RZ, 0x1c1f ;  /* 0x001c1fff0a0b7589 */ /* 0x0000a200000e0000 */
[----:B------:R-:W-:-:S02]  /*10760*/  SHF.R.S32.HI R173, RZ, 0x1f, R219 ;  /* 0x0000001fffad7819 */ /* 0x000fc400000114db */
[----:B------:R-:W-:Y:S02]  /*10770*/  SHF.R.S32.HI R14, RZ, 0x1f, R220 ;  /* 0x0000001fff0e7819 */ /* 0x000fe400000114dc */
[----:B------:R-:W-:Y:S02]  /*10780*/  SHF.R.S32.HI R15, RZ, 0x1f, R221 ;  /* 0x0000001fff0f7819 */ /* 0x000fe400000114dd */
[----:B------:R-:W-:Y:S02]  /*10790*/  SHF.R.S32.HI R174, RZ, 0x1f, R222 ;  /* 0x0000001fffae7819 */ /* 0x000fe400000114de */
[----:B------:R-:W-:Y:S01]  /*107a0*/  SHF.R.S32.HI R175, RZ, 0x1f, R18 ;  /* 0x0000001fffaf7819 */ /* 0x000fe20000011412 */
[----:B0-----:R-:W-:Y:S06]  /*107b0*/  @P0 BRA `(.L_x_5537) ;  /* 0x0000000800040947 */ /* 0x001fec0003800000 */
[----:B------:R-:W-:Y:S02]  /*107c0*/  ULDC UR4, c[0x0][0xac8] ;  /* 0x0002b20000047ab9 */ /* 0x000fe40000000800 */
[----:B------:R-:W-:Y:S02]  /*107d0*/  ISETP.GE.AND P0, PT, R18, UR4, PT ;  /* 0x0000000412007c0c */ /* 0x000fe4000bf06270 */
[----:B------:R-:W-:Y:S02]  /*107e0*/  ISETP.GE.AND P3, PT, R222, UR4, PT ;  /* 0x00000004de007c0c */ /* 0x000fe4000bf66270 */
[----:B------:R-:W-:-:S09]  /*107f0*/  ISETP.GE.AND P2, PT, R221, UR4, PT ;  /* 0x00000004dd007c0c */ /* 0x000fd2000bf46270 */
[----:B-1----:R-:W-:-:S04]  /*10800*/  @!P0 LEA R4, P1, R18, R12, 0x2 ;  /* 0x0000000c12048211 */ /* 0x002fc800078210ff */
[----:B--2---:R-:W-:Y:S02]  /*10810*/  @!P0 LEA.HI.X R5, R18, R11, R175, 0x2, P1 ;  /* 0x0000000b12058211 */ /* 0x004fe400008f14af */
[----:B------:R-:W-:-:S03]  /*10820*/  ISETP.GE.AND P1, PT, R220, UR4, PT ;  /* 0x00000004dc007c0c */ /* 0x000fc6000bf26270 */
[----:B------:R0:W-:Y:S01]  /*10830*/  @!P0 ST.E.64 desc[UR54][R4.64], R24 ;  /* 0x0000001804008985 */ /* 0x0001e2000c101b36 */
[----:B------:R-:W-:-:S09]  /*10840*/  ISETP.GE.AND P0, PT, R219, UR4, PT ;  /* 0x00000004db007c0c */ /* 0x000fd2000bf06270 */
[-C--:B------:R-:W-:Y:S02]  /*10850*/  @!P1 LEA R6, P5, R220, R12.reuse, 0x2 ;  /* 0x0000000cdc069211 */ /* 0x080fe400078a10ff */
[----:B0-----:R-:W-:Y:S02]  /*10860*/  @!P3 LEA R4, P4, R222, R12, 0x2 ;  /* 0x0000000cde04b211 */ /* 0x001fe400078810ff */
[-C--:B------:R-:W-:Y:S02]  /*10870*/  @!P1 LEA.HI.X R7, R220, R11.reuse, R14, 0x2, P5 ;  /* 0x0000000bdc079211 */ /* 0x080fe400028f140e */
[----:B------:R-:W-:Y:S02]  /*10880*/  @!P3 LEA.HI.X R5, R222, R11, R174, 0x2, P4 ;  /* 0x0000000bde05b211 */ /* 0x000fe400020f14ae */
[----:B------:R-:W-:Y:S02]  /*10890*/  ISETP.GE.AND P4, PT, R217, UR4, PT ;  /* 0x00000004d9007c0c */ /* 0x000fe4000bf86270 */
[----:B------:R-:W-:Y:S01]  /*108a0*/  ISETP.GE.AND P5, PT, R216, UR4, PT ;  /* 0x00000004d8007c0c */ /* 0x000fe2000bfa6270 */
[----:B------:R0:W-:Y:S01]  /*108b0*/  @!P3 ST.E.64 desc[UR54][R4.64], R28 ;  /* 0x0000001c0400b985 */ /* 0x0001e2000c101b36 */
        /* <DEDUP_REMOVED lines=10> */
[----:B-1----:R-:W-:Y:S02]  /*10960*/  @!P4 LEA R6, P2, R217, R12, 0x2 ;  /* 0x0000000cd906c211 */ /* 0x002fe400078410ff */
[----:B------:R-:W-:-:S02]  /*10970*/  @!P3 LEA.HI.X R5, R218, R11, R172, 0x2, P1 ;  /* 0x0000000bda05b211 */ /* 0x000fc400008f14ac */
[----:B------:R-:W-:Y:S02]  /*10980*/  ISETP.GE.AND P1, PT, R214, UR4, PT ;  /* 0x00000004d6007c0c */ /* 0x000fe4000bf26270 */
[-C--:B------:R-:W-:Y:S01]  /*10990*/  @!P4 LEA.HI.X R7, R217, R11.reuse, R171, 0x2, P2 ;  /* 0x0000000bd907c211 */ /* 0x080fe200010f14ab */
[----:B------:R0:W-:Y:S01]  /*109a0*/  @!P3 ST.E.64 desc[UR54][R4.64], R44 ;  /* 0x0000002c0400b985 */ /* 0x0001e2000c101b36 */
[----:B------:R-:W-:Y:S02]  /*109b0*/  ISETP.GE.AND P2, PT, R213, UR4, PT ;  /* 0x00000004d5007c0c */ /* 0x000fe4000bf46270 */
[----:B--2---:R-:W-:Y:S01]  /*109c0*/  @!P5 LEA R8, P6, R216, R12, 0x2 ;  /* 0x0000000cd808d211 */ /* 0x004fe200078c10ff */
[----:B------:R1:W-:Y:S01]  /*109d0*/  @!P4 ST.E.64 desc[UR54][R6.64], R48 ;  /* 0x000000300600c985 */ /* 0x0003e2000c101b36 */
[----:B------:R-:W-:Y:S02]  /*109e0*/  ISETP.GE.AND P3, PT, R212, UR4, PT ;  /* 0x00000004d4007c0c */ /* 0x000fe4000bf66270 */
[----:B------:R-:W-:-:S02]  /*109f0*/  @!P5 LEA.HI.X R9, R216, R11, R170, 0x2, P6 ;  /* 0x0000000bd809d211 */ /* 0x000fc400030f14aa */
        /* <DEDUP_REMOVED lines=11> */
[----:B------:R-:W-:Y:S02]  /*10ab0*/  @!P2 LEA.HI.X R9, R213, R11, R167, 0x2, P6 ;  /* 0x0000000bd509a211 */ /* 0x000fe400030f14a7 */
        /* <DEDUP_REMOVED lines=8> */
[----:B--2---:R-:W-:-:S03]  /*10b40*/  @!P5 LEA R8, P6, R210, R12, 0x2 ;  /* 0x0000000cd208d211 */ /* 0x004fc600078c10ff */
[----:B------:R1:W-:Y:S01]  /*10b50*/  @!P4 ST.E.64 desc[UR54][R6.64], R72 ;  /* 0x000000480600c985 */ /* 0x0003e2000c101b36 */
[----:B------:R-:W-:-:S05]  /*10b60*/  @!P5 LEA.HI.X R9, R210, R11, R164, 0x2, P6 ;  /* 0x0000000bd209d211 */ /* 0x000fca00030f14a4 */
[----:B------:R2:W-:Y:S01]  /*10b70*/  @!P5 ST.E.64 desc[UR54][R8.64], R76 ;  /* 0x0000004c0800d985 */ /* 0x0005e2000c101b36 */
[----:B------:R-:W-:Y:S02]  /*10b80*/  ISETP.GE.AND P5, PT, R206, UR4, PT ;  /* 0x00000004ce007c0c */ /* 0x000fe4000bfa6270 */
        /* <DEDUP_REMOVED lines=17> */
[----:B------:R-:W-:Y:S02]  /*10ca0*/  ISETP.GE.AND P5, PT, R200, UR4, PT ;  /* 0x00000004c8007c0c */ /* 0x000fe4000bfa6270 */
[-C--:B------:R-:W-:Y:S02]  /*10cb0*/  @!P4 LEA.HI.X R7, R205, R11.reuse, R159, 0x2, P0 ;  /* 0x0000000bcd07c211 */ /* 0x080fe400000f149f */
[----:B------:R-:W-:Y:S02]  /*10cc0*/  ISETP.GE.AND P0, PT, R201, UR4, PT ;  /* 0x00000004c9007c0c */ /* 0x000fe4000bf06270 */
[C---:B--2---:R-:W-:Y:S01]  /*10cd0*/  @!P3 LEA R8, P6, R204.reuse, R12, 0x2 ;  /* 0x0000000ccc08b211 */ /* 0x044fe200078c10ff */
        /* <DEDUP_REMOVED lines=18> */
[C---:B0-----:R-:W-:Y:S01]  /*10e00*/  @!P4 LEA R6, P2, R199.reuse, R12, 0x2 ;  /* 0x0000000cc706c211 */ /* 0x041fe200078410ff */
[----:B------:R0:W-:Y:S03]  /*10e10*/  @!P5 ST.E.64 desc[UR54][R4.64], R116 ;  /* 0x000000740400d985 */ /* 0x0001e6000c101b36 */
[----:B------:R-:W-:-:S02]  /*10e20*/  @!P4 LEA.HI.X R7, R199, R11, R153, 0x2, P2 ;  /* 0x0000000bc707c211 */ /* 0x000fc400010f1499 */
[----:B------:R-:W-:Y:S02]  /*10e30*/  ISETP.GE.AND P2, PT, R193, UR4, PT ;  /* 0x00000004c1007c0c */ /* 0x000fe4000bf46270 */
[CC--:B-1----:R-:W-:Y:S01]  /*10e40*/  @!P3 LEA R8, P6, R198.reuse, R12.reuse, 0x2 ;  /* 0x0000000cc608b211 */ /* 0x0c2fe200078c10ff */
        /* <DEDUP_REMOVED lines=10> */
[----:B------:R-:W-:-:S03]  /*10ef0*/  @!P1 LEA.HI.X R7, R196, R11, R229, 0x2, P6 ;  /* 0x0000000bc4079211 */ /* 0x000fc600030f14e5 */
[CC--:B0-----:R-:W-:Y:S02]  /*10f00*/  @!P3 LEA R8, P6, R194.reuse, R12.reuse, 0x2 ;  /* 0x0000000cc208b211 */ /* 0x0c1fe400078c10ff */
[----:B------:R0:W-:Y:S02]  /*10f10*/  @!P1 ST.E.64 desc[UR54][R6.64], R132 ;  /* 0x0000008406009985 */ /* 0x0001e4000c101b36 */
[----:B------:R-:W-:Y:S02]  /*10f20*/  @!P3 LEA.HI.X R9, R194, R11, R227, 0x2, P6 ;  /* 0x0000000bc209b211 */ /* 0x000fe400030f14e3 */
[----:B-1----:R-:W-:-:S04]  /*10f30*/  @!P4 LEA R4, P0, R195, R12, 0x2 ;  /* 0x0000000cc304c211 */ /* 0x002fc800078010ff */
[----:B------:R-:W-:Y:S02]  /*10f40*/  @!P4 LEA.HI.X R5, R195, R11, R228, 0x2, P0 ;  /* 0x0000000bc305c211 */ /* 0x000fe400000f14e4 */
[----:B0-----:R-:W-:-:S03]  /*10f50*/  @!P2 LEA R6, P1, R193, R12, 0x2 ;  /* 0x0000000cc106a211 */ /* 0x001fc600078210ff */
[----:B------:R0:W-:Y:S01]  /*10f60*/  @!P4 ST.E.64 desc[UR54][R4.64], R136 ;  /* 0x000000880400c985 */ /* 0x0001e2000c101b36 */
[C---:B------:R-:W-:Y:S02]  /*10f70*/  @!P5 LEA R12, P0, R192.reuse, R12, 0x2 ;  /* 0x0000000cc00cd211 */ /* 0x040fe400078010ff */
[-C--:B------:R-:W-:Y:S01]  /*10f80*/  @!P2 LEA.HI.X R7, R193, R11.reuse, R226, 0x2, P1 ;  /* 0x0000000bc107a211 */ /* 0x080fe200008f14e2 */
[----:B------:R0:W-:Y:S01]  /*10f90*/  @!P3 ST.E.64 desc[UR54][R8.64], R140 ;  /* 0x0000008c0800b985 */ /* 0x0001e2000c101b36 */
[----:B------:R-:W-:-:S03]  /*10fa0*/  @!P5 LEA.HI.X R13, R192, R11, R225, 0x2, P0 ;  /* 0x0000000bc00dd211 */ /* 0x000fc600000f14e1 */
[----:B------:R0:W-:Y:S04]  /*10fb0*/  @!P2 ST.E.64 desc[UR54][R6.64], R144 ;  /* 0x000000900600a985 */ /* 0x0001e8000c101b36 */
[----:B------:R0:W-:Y:S02]  /*10fc0*/  @!P5 ST.E.64 desc[UR54][R12.64], R148 ;  /* 0x000000940c00d985 */ /* 0x0001e4000c101b36 */
.L_x_5537:
[----:B------:R-:W-:Y:S05]  /*10fd0*/  BSYNC B1 ;  /* 0x0000000000017941 */ /* 0x000fea0003800000 */
.L_x_5536:
[----:B------:R-:W-:Y:S01]  /*10fe0*/  VIADD R0, R0, 0x8 ;  /* 0x0000000800007836 */ /* 0x000fe20000000000 */
[----:B------:R4:W3:Y:S04]  /*10ff0*/  SHFL.IDX PT, R21, R10, 0x1, 0x1c1f ;  /* 0x003c1f000a157f89 */ /* 0x0008e800000e0000 */
[----:B------:R-:W-:Y:S01]  /*11000*/  ISETP.GE.AND P0, PT, R0, UR8, PT ;  /* 0x0000000800007c0c */ /* 0x000fe2000bf06270 */
[----:B------:R-:W0:-:S12]  /*11010*/  SHFL.IDX PT, R3, R3, 0x1, 0x1c1f ;  /* 0x003c1f0003037f89 */ /* 0x000e1800000e0000 */
[----:B----4-:R-:W-:Y:S05]  /*11020*/  @P0 BRA `(.L_x_5535) ;  /* 0x0000001800080947 */ /* 0x010fea0003800000 */
[----:B------:R-:W-:Y:S02]  /*11030*/  ULDC UR4, c[0x0][0xac8] ;  /* 0x0002b20000047ab9 */ /* 0x000fe40000000800 */
[----:B------:R-:W-:Y:S02]  /*11040*/  ISETP.GE.AND P4, PT, R18, UR4, PT ;  /* 0x0000000412007c0c */ /* 0x000fe4000bf86270 */
[----:B------:R-:W-:Y:S02]  /*11050*/  ISETP.GE.AND P2, PT, R222, UR4, PT ;  /* 0x00000004de007c0c */ /* 0x000fe4000bf46270 */
[----:B------:R-:W-:Y:S02]  /*11060*/  ISETP.GE.AND P1, PT, R221, UR4, PT ;  /* 0x00000004dd007c0c */ /* 0x000fe4000bf26270 */
[----:B------:R-:W-:-:S07]  /*11070*/  ISETP.GE.AND P0, PT, R220, UR4, PT ;  /* 0x00000004dc007c0c */ /* 0x000fce000bf06270 */
[-C--:B0-----:R-:W-:Y:S02]  /*11080*/  @!P4 LEA R4, P3, R18, R3.reuse, 0x2 ;  /* 0x000000031204c211 */ /* 0x081fe400078610ff */
[----:B------:R-:W-:Y:S02]  /*11090*/  @!P2 LEA R6, P6, R222, R3, 0x2 ;  /* 0x00000003de06a211 */ /* 0x000fe400078c10ff */
[----:B---3--:R-:W-:Y:S02]  /*110a0*/  @!P4 LEA.HI.X R5, R18, R21, R175, 0x2, P3 ;  /* 0x000000151205c211 */ /* 0x008fe400018f14af */
[----:B------:R-:W-:Y:S02]  /*110b0*/  ISETP.GE.AND P3, PT, R219, UR4, PT ;  /* 0x00000004db007c0c */ /* 0x000fe4000bf66270 */
[----:B------:R-:W-:Y:S01]  /*110c0*/  @!P1 LEA R8, P5, R221, R3, 0x2 ;  /* 0x00000003dd089211 */ /* 0x000fe200078a10ff */
[----:B------:R0:W-:Y:S01]  /*110d0*/  @!P4 ST.E.64 desc[UR54][R4.64], R26 ;  /* 0x0000001a0400c985 */ /* 0x0001e2000c101b36 */
[----:B------:R-:W-:-:S02]  /*110e0*/  ISETP.GE.AND P4, PT, R218, UR4, PT ;  /* 0x00000004da007c0c */ /* 0x000fc4000bf86270 */
[----:B------:R-:W-:Y:S02]  /*110f0*/  @!P2 LEA.HI.X R7, R222, R21, R174, 0x2, P6 ;  /* 0x00000015de07a211 */ /* 0x000fe400030f14ae */
[C---:B------:R-:W-:Y:S02]  /*11100*/  @!P0 LEA R10, P6, R220.reuse, R3, 0x2 ;  /* 0x00000003dc0a8211 */ /* 0x040fe400078c10ff */
        /* <DEDUP_REMOVED lines=8> */
[C---:B-1----:R-:W-:Y:S02]  /*11190*/  @!P4 LEA R12, P2, R218.reuse, R3, 0x2 ;  /* 0x00000003da0cc211 */ /* 0x042fe400078410ff */
[-C--:B------:R-:W-:Y:S02]  /*111a0*/  @!P3 LEA.HI.X R5, R219, R21.reuse, R173, 0x2, P1 ;  /* 0x00000015db05b211 */ /* 0x080fe400008f14ad */
[----:B------:R-:W-:Y:S02]  /*111b0*/  ISETP.GE.AND P1, PT, R215, UR4, PT ;  /* 0x00000004d7007c0c */ /* 0x000fe4000bf26270 */
[----:B------:R-:W-:Y:S01]  /*111c0*/  @!P4 LEA.HI.X R13, R218, R21, R172, 0x2, P2 ;  /* 0x00000015da0dc211 */ /* 0x000fe200010f14ac */
[----:B------:R1:W-:Y:S01]  /*111d0*/  @!P3 ST.E.64 desc[UR54][R4.64], R42 ;  /* 0x0000002a0400b985 */ /* 0x0003e2000c101b36 */
[----:B------:R-:W-:-:S02]  /*111e0*/  ISETP.GE.AND P2, PT, R214, UR4, PT ;  /* 0x00000004d6007c0c */ /* 0x000fc4000bf46270 */
[----:B------:R-:W-:Y:S01]  /*111f0*/  @!P5 LEA R14, P6, R217, R3, 0x2 ;  /* 0x00000003d90ed211 */ /* 0x000fe200078c10ff */
[----:B------:R4:W-:Y:S01]  /*11200*/  @!P4 ST.E.64 desc[UR54][R12.64], R46 ;  /* 0x0000002e0c00c985 */ /* 0x0009e2000c101b36 */
[----:B------:R-:W-:Y:S02]  /*11210*/  ISETP.GE.AND P3, PT, R213, UR4, PT ;  /* 0x00000004d5007c0c */ /* 0x000fe4000bf66270 */
[----:B------:R-:W-:Y:S02]  /*11220*/  @!P5 LEA.HI.X R15, R217, R21, R171, 0x2, P6 ;  /* 0x00000015d90fd211 */ /* 0x000fe400030f14ab */
[-C--:B---3--:R-:W-:Y:S02]  /*11230*/  @!P0 LEA R6, P6, R216, R3.reuse, 0x2 ;  /* 0x00000003d8068211 */ /* 0x088fe400078c10ff */
[----:B------:R-:W-:Y:S01]  /*11240*/  ISETP.GE.AND P4, PT, R212, UR4, PT ;  /* 0x00000004d4007c0c */ /* 0x000fe2000bf86270 */
[----:B------:R3:W-:Y:S01]  /*11250*/  @!P5 ST.E.64 desc[UR54][R14.64], R50 ;  /* 0x000000320e00d985 */ /* 0x0007e2000c101b36 */
[----:B--2---:R-:W-:-:S02]  /*11260*/  @!P1 LEA R8, P5, R215, R3, 0x2 ;  /* 0x00000003d7089211 */ /* 0x004fc400078a10ff */
[----:B------:R-:W-:Y:S02]  /*11270*/  @!P0 LEA.HI.X R7, R216, R21, R170, 0x2, P6 ;  /* 0x00000015d8078211 */ /* 0x000fe400030f14aa */
[C---:B0-----:R-:W-:Y:S02]  /*11280*/  @!P2 LEA R10, P6, R214.reuse, R3, 0x2 ;  /* 0x00000003d60aa211 */ /* 0x041fe400078c10ff */
[-C--:B------:R-:W-:Y:S01]  /*11290*/  @!P1 LEA.HI.X R9, R215, R21.reuse, R169, 0x2, P5 ;  /* 0x00000015d7099211 */ /* 0x080fe200028f14a9 */
[----:B------:R0:W-:Y:S01]  /*112a0*/  @!P0 ST.E.64 desc[UR54][R6.64], R54 ;  /* 0x0000003606008985 */ /* 0x0001e2000c101b36 */
[----:B------:R-:W-:Y:S02]  /*112b0*/  ISETP.GE.AND P5, PT, R211, UR4, PT ;  /* 0x00000004d3007c0c */ /* 0x000fe4000bfa6270 */
[----:B------:R-:W-:Y:S01]  /*112c0*/  @!P2 LEA.HI.X R11, R214, R21, R168, 0x2, P6 ;  /* 0x00000015d60ba211 */ /* 0x000fe200030f14a8 */
[----:B------:R2:W-:Y:S01]  /*112d0*/  @!P1 ST.E.64 desc[UR54][R8.64], R58 ;  /* 0x0000003a08009985 */ /* 0x0005e2000c101b36 */
[----:B------:R-:W-:-:S02]  /*112e0*/  ISETP.GE.AND P0, PT, R210, UR4, PT ;  /* 0x00000004d2007c0c */ /* 0x000fc4000bf06270 */
[-C--:B-1----:R-:W-:Y:S01]  /*112f0*/  @!P3 LEA R4, P6, R213, R3.reuse, 0x2 ;  /* 0x00000003d504b211 */ /* 0x082fe200078c10ff */
[----:B------:R1:W-:Y:S01]  /*11300*/  @!P2 ST.E.64 desc[UR54][R10.64], R62 ;  /* 0x0000003e0a00a985 */ /* 0x0003e2000c101b36 */
[C---:B----4-:R-:W-:Y:S02]  /*11310*/  @!P4 LEA R12, P2, R212.reuse, R3, 0x2 ;  /* 0x00000003d40cc211 */ /* 0x050fe400078410ff */
[----:B------:R-:W-:Y:S02]  /*11320*/  ISETP.GE.AND P1, PT, R209, UR4, PT ;  /* 0x00000004d1007c0c */ /* 0x000fe4000bf26270 */
[-C--:B------:R-:W-:Y:S02]  /*11330*/  @!P3 LEA.HI.X R5, R213, R21.reuse, R167, 0x2, P6 ;  /* 0x00000015d505b211 */ /* 0x080fe400030f14a7 */
[----:B------:R-:W-:Y:S02]  /*11340*/  @!P4 LEA.HI.X R13, R212, R21, R166, 0x2, P2 ;  /* 0x00000015d40dc211 */ /* 0x000fe400010f14a6 */
[----:B------:R-:W-:Y:S01]  /*11350*/  ISETP.GE.AND P2, PT, R208, UR4, PT ;  /* 0x00000004d0007c0c */ /* 0x000fe2000bf46270 */
[----:B------:R-:W-:Y:S01]  /*11360*/  @!P3 ST.E.64 desc[UR54][R4.64], R66 ;  /* 0x000000420400b985 */ /* 0x000fe2000c101b36 */
[----:B---3--:R-:W-:-:S03]  /*11370*/  @!P5 LEA R14, P6, R211, R3, 0x2 ;  /* 0x00000003d30ed211 */ /* 0x008fc600078c10ff */
[----:B------:R3:W-:Y:S01]  /*11380*/  @!P4 ST.E.64 desc[UR54][R12.64], R70 ;  /* 0x000000460c00c985 */ /* 0x0007e2000c101b36 */
[----:B------:R-:W-:Y:S02]  /*11390*/  @!P5 LEA.HI.X R15, R211, R21, R165, 0x2, P6 ;  /* 0x00000015d30fd211 */ /* 0x000fe400030f14a5 */
[CC--:B0-----:R-:W-:Y:S02]  /*113a0*/  @!P0 LEA R6, P4, R210.reuse, R3.reuse, 0x2 ;  /* 0x00000003d2068211 */ /* 0x0c1fe400078810ff */
[----:B--2---:R-:W-:Y:S01]  /*113b0*/  @!P1 LEA R8, P3, R209, R3, 0x2 ;  /* 0x00000003d1089211 */ /* 0x004fe200078610ff */
[----:B------:R0:W-:Y:S01]  /*113c0*/  @!P5 ST.E.64 desc[UR54][R14.64], R74 ;  /* 0x0000004a0e00d985 */ /* 0x0001e2000c101b36 */
[----:B------:R-:W-:Y:S02]  /*113d0*/  @!P0 LEA.HI.X R7, R210, R21, R164, 0x2, P4 ;  /* 0x00000015d2078211 */ /* 0x000fe400020f14a4 */
[----:B------:R-:W-:Y:S02]  /*113e0*/  ISETP.GE.AND P4, PT, R206, UR4, PT ;  /* 0x00000004ce007c0c */ /* 0x000fe4000bf86270 */
[----:B------:R-:W-:Y:S01]  /*113f0*/  ISETP.GE.AND P5, PT, R207, UR4, PT ;  /* 0x00000004cf007c0c */ /* 0x000fe2000bfa6270 */
[----:B------:R2:W-:Y:S01]  /*11400*/  @!P0 ST.E.64 desc[UR54][R6.64], R78 ;  /* 0x0000004e06008985 */ /* 0x0005e2000c101b36 */
[----:B-1----:R-:W-:-:S02]  /*11410*/  @!P2 LEA R10, P6, R208, R3, 0x2 ;  /* 0x00000003d00aa211 */ /* 0x002fc400078c10ff */
[-C--:B------:R-:W-:Y:S02]  /*11420*/  @!P1 LEA.HI.X R9, R209, R21.reuse, R163, 0x2, P3 ;  /* 0x00000015d1099211 */ /* 0x080fe400018f14a3 */
[----:B------:R-:W-:Y:S02]  /*11430*/  ISETP.GE.AND P3, PT, R205, UR4, PT ;  /* 0x00000004cd007c0c */ /* 0x000fe4000bf66270 */
[----:B------:R-:W-:Y:S01]  /*11440*/  @!P2 LEA.HI.X R11, R208, R21, R162, 0x2, P6 ;  /* 0x00000015d00ba211 */ /* 0x000fe200030f14a2 */
[----:B------:R1:W-:Y:S01]  /*11450*/  @!P1 ST.E.64 desc[UR54][R8.64], R82 ;  /* 0x0000005208009985 */ /* 0x0003e2000c101b36 */
[----:B------:R-:W-:Y:S02]  /*11460*/  ISETP.GE.AND P1, PT, R203, UR4, PT ;  /* 0x00000004cb007c0c */ /* 0x000fe4000bf26270 */
[----:B---3--:R-:W-:Y:S01]  /*11470*/  @!P4 LEA R12, P0, R206, R3, 0x2 ;  /* 0x00000003ce0cc211 */ /* 0x008fe200078010ff */
[----:B------:R3:W-:Y:S01]  /*11480*/  @!P2 ST.E.64 desc[UR54][R10.64], R86 ;  /* 0x000000560a00a985 */ /* 0x0007e2000c101b36 */
[----:B------:R-:W-:-:S02]  /*11490*/  ISETP.GE.AND P2, PT, R204, UR4, PT ;  /* 0x00000004cc007c0c */ /* 0x000fc4000bf46270 */
[C---:B------:R-:W-:Y:S02]  /*114a0*/  @!P5 LEA R4, P6, R207.reuse, R3, 0x2 ;  /* 0x00000003cf04d211 */ /* 0x040fe400078c10ff */
[-C--:B------:R-:W-:Y:S02]  /*114b0*/  @!P4 LEA.HI.X R13, R206, R21.reuse, R160, 0x2, P0 ;  /* 0x00000015ce0dc211 */ /* 0x080fe400000f14a0 */
[----:B------:R-:W-:Y:S02]  /*114c0*/  @!P5 LEA.HI.X R5, R207, R21, R161, 0x2, P6 ;  /* 0x00000015cf05d211 */ /* 0x000fe400030f14a1 */
[----:B------:R-:W-:Y:S02]  /*114d0*/  ISETP.GE.AND P0, PT, R202, UR4, PT ;  /* 0x00000004ca007c0c */ /* 0x000fe4000bf06270 */
[----:B0-----:R-:W-:Y:S01]  /*114e0*/  @!P3 LEA R14, P6, R205, R3, 0x2 ;  /* 0x00000003cd0eb211 */ /* 0x001fe200078c10ff */
[----:B------:R0:W-:Y:S01]  /*114f0*/  @!P5 ST.E.64 desc[UR54][R4.64], R90 ;  /* 0x0000005a0400d985 */ /* 0x0001e2000c101b36 */
[----:B------:R-:W-:-:S02]  /*11500*/  ISETP.GE.AND P5, PT, R201, UR4, PT ;  /* 0x00000004c9007c0c */ /* 0x000fc4000bfa6270 */
[----:B------:R-:W-:Y:S01]  /*11510*/  @!P3 LEA.HI.X R15, R205, R21, R159, 0x2, P6 ;  /* 0x00000015cd0fb211 */ /* 0x000fe200030f149f */
[----:B------:R4:W-:Y:S01]  /*11520*/  @!P4 ST.E.64 desc[UR54][R12.64], R94 ;  /* 0x0000005e0c00c985 */ /* 0x0009e2000c101b36 */
[-C--:B--2---:R-:W-:Y:S02]  /*11530*/  @!P2 LEA R6, P6, R204, R3.reuse, 0x2 ;  /* 0x00000003cc06a211 */ /* 0x084fe400078c10ff */
[----:B------:R-:W-:Y:S01]  /*11540*/  ISETP.GE.AND P4, PT, R200, UR4, PT ;  /* 0x00000004c8007c0c */ /* 0x000fe2000bf86270 */
[----:B------:R2:W-:Y:S01]  /*11550*/  @!P3 ST.E.64 desc[UR54][R14.64], R98 ;  /* 0x000000620e00b985 */ /* 0x0005e2000c101b36 */
[----:B-1----:R-:W-:Y:S02]  /*11560*/  @!P1 LEA R8, P3, R203, R3, 0x2 ;  /* 0x00000003cb089211 */ /* 0x002fe400078610ff */
[----:B------:R-:W-:Y:S02]  /*11570*/  @!P2 LEA.HI.X R7, R204, R21, R158, 0x2, P6 ;  /* 0x00000015cc07a211 */ /* 0x000fe400030f149e */
[----:B---3--:R-:W-:-:S02]  /*11580*/  @!P0 LEA R10, P6, R202, R3, 0x2 ;  /* 0x00000003ca0a8211 */ /* 0x008fc400078c10ff */
        /* <DEDUP_REMOVED lines=9> */
[----:B------:R-:W-:Y:S02]  /*11620*/  @!P5 LEA.HI.X R5, R201, R21, R155, 0x2, P1 ;  /* 0x00000015c905d211 */ /* 0x000fe400008f149b */
        /* <DEDUP_REMOVED lines=8> */
[C---:B-1----:R-:W-:Y:S01]  /*116b0*/  @!P0 LEA R6, P5, R198.reuse, R3, 0x2 ;  /* 0x00000003c6068211 */ /* 0x042fe200078a10ff */
[----:B------:R1:W-:Y:S01]  /*116c0*/  @!P3 ST.E.64 desc[UR54][R14.64], R122 ;  /* 0x0000007a0e00b985 */ /* 0x0003e2000c101b36 */
[----:B------:R-:W-:Y:S02]  /*116d0*/  ISETP.GE.AND P3, PT, R195, UR4, PT ;  /* 0x00000004c3007c0c */ /* 0x000fe4000bf66270 */
[----:B------:R-:W-:Y:S02]  /*116e0*/  @!P0 LEA.HI.X R7, R198, R21, R152, 0x2, P5 ;  /* 0x00000015c6078211 */ /* 0x000fe400028f1498 */
[----:B------:R-:W-:Y:S02]  /*116f0*/  ISETP.GE.AND P5, PT, R193, UR4, PT ;  /* 0x00000004c1007c0c */ /* 0x000fe4000bfa6270 */
[-C--:B---3--:R-:W-:Y:S01]  /*11700*/  @!P1 LEA R8, P6, R197, R3.reuse, 0x2 ;  /* 0x00000003c5089211 */ /* 0x088fe200078c10ff */
[----:B------:R4:W-:Y:S02]  /*11710*/  @!P0 ST.E.64 desc[UR54][R6.64], R126 ;  /* 0x0000007e06008985 */ /* 0x0009e4000c101b36 */
[----:B0-----:R-:W-:-:S02]  /*11720*/  @!P4 LEA R4, P0, R196, R3, 0x2 ;  /* 0x00000003c404c211 */ /* 0x001fc400078010ff */
[----:B------:R-:W-:Y:S02]  /*11730*/  @!P1 LEA.HI.X R9, R197, R21, R20, 0x2, P6 ;  /* 0x00000015c5099211 */ /* 0x000fe400030f1414 */
[----:B------:R-:W-:Y:S02]  /*11740*/  @!P3 LEA R10, P6, R195, R3, 0x2 ;  /* 0x00000003c30ab211 */ /* 0x000fe400078c10ff */
[----:B------:R-:W-:Y:S01]  /*11750*/  @!P4 LEA.HI.X R5, R196, R21, R229, 0x2, P0 ;  /* 0x00000015c405c211 */ /* 0x000fe200000f14e5 */
        /* <DEDUP_REMOVED lines=12> */
[----:B----4-:R-:W-:-:S04]  /*11820*/  LEA R4, P0, R192, R3, 0x2 ;  /* 0x00000003c0047211 */ /* 0x010fc800078010ff */
[----:B------:R-:W-:-:S05]  /*11830*/  LEA.HI.X R5, R192, R21, R225, 0x2, P0 ;  /* 0x00000015c0057211 */ /* 0x000fca00000f14e1 */
[----:B------:R0:W-:Y:S01]  /*11840*/  ST.E.64 desc[UR54][R4.64], R150 ;  /* 0x0000009604007985 */ /* 0x0001e2000c101b36 */
[----:B------:R-:W-:Y:S05]  /*11850*/  BRA `(.L_x_5535) ;  /* 0x0000000c00fc7947 */ /* 0x000fea0003800000 */
.L_x_5529:
        /* <DEDUP_REMOVED lines=9> */
[----:B------:R-:W-:Y:S01]  /*118f0*/  UISETP.NE.U32.AND UP1, UPT, UR10, URZ, UPT ;  /* 0x0000003f0a00728c */ /* 0x000fe2000bf25070 */
[----:B------:R-:W-:Y:S02]  /*11900*/  ULDC UR4, c[0x0][0xa88] ;  /* 0x0002a20000047ab9 */ /* 0x000fe40000000800 */
[----:B------:R-:W2:Y:S01]  /*11910*/  @P1 LDG.E R9, desc[UR54][R4.64] ;  /* 0x0000003604091981 */ /* 0x000ea2000c1e1900 */
[----:B------:R-:W-:Y:S01]  /*11920*/  UISETP.NE.AND.EX UP1, UPT, UR11, URZ, UPT, UP1 ;  /* 0x0000003f0b00728c */ /* 0x000fe2000bf25310 */
[----:B------:R-:W-:-:S05]  /*11930*/  IMAD.U32 R0, RZ, RZ, UR4 ;  /* 0x00000004ff007e24 */ /* 0x000fca000f8e00ff */
[----:B------:R-:W-:-:S05]  /*11940*/  PLOP3.LUT P2, PT, PT, PT, UP1, 0x80, 0x0 ;  /* 0x000000000000781c */ /* 0x000fca0003f4f018 */
[----:B------:R-:W-:Y:S02]  /*11950*/  @UP1 ULDC.64 UR10, c[0x0][0xc08] ;  /* 0x00030200000a1ab9 */ /* 0x000fe40000000a00 */
[----:B------:R-:W-:-:S06]  /*11960*/  @UP1 UIMAD.WIDE UR10, UR44, 0x4, UR10 ;  /* 0x000000042c0a18a5 */ /* 0x000fcc000f8e020a */
[----:B------:R-:W-:Y:S02]  /*11970*/  IMAD.U32 R6, RZ, RZ, UR10 ;  /* 0x0000000aff067e24 */ /* 0x000fe4000f8e00ff */
[----:B------:R-:W-:-:S05]  /*11980*/  IMAD.U32 R7, RZ, RZ, UR11 ;  /* 0x0000000bff077e24 */ /* 0x000fca000f8e00ff */
[----:B------:R0:W5:Y:S01]  /*11990*/  @P2 LDG.E R0, desc[UR54][R6.64] ;  /* 0x0000003606002981 */ /* 0x000162000c1e1900 */
[----:B------:R-:W-:Y:S01]  /*119a0*/  UISETP.NE.AND UP1, UPT, UR9, URZ, UPT ;  /* 0x0000003f0900728c */ /* 0x000fe2000bf25270 */
[----:B------:R-:W-:Y:S01]  /*119b0*/  UMOV UR4, URZ ;  /* 0x0000003f00047c82 */ /* 0x000fe20008000000 */
[----:B------:R-:W1:Y:S09]  /*119c0*/  S2R R8, SR_TID.X ;  /* 0x0000000000087919 */ /* 0x000e720000002100 */
[----:B------:R-:W-:Y:S01]  /*119d0*/  @!UP1 ULDC UR9, c[0x0][0xad4] ;  /* 0x0002b50000099ab9 */ /* 0x000fe20000000800 */
[----:B-1----:R-:W-:-:S05]  /*119e0*/  VIADD R3, R8, 0xffffff80 ;  /* 0xffffff8008037836 */ /* 0x002fca0000000000 */
[----:B------:R-:W-:Y:S02]  /*119f0*/  ISETP.GT.AND P0, PT, R3, 0x3f, PT ;  /* 0x0000003f0300780c */ /* 0x000fe40003f04270 */
[----:B--2---:R-:W-:Y:S01]  /*11a00*/  @P1 R2UR UR4, R9 ;  /* 0x00000000090412ca */ /* 0x004fe200000e0000 */
[----:B0-----:R-:W-:-:S14]  /*11a10*/  @P2 BRA `(.L_x_5538) ;  /* 0x0000000000102947 */ /* 0x001fdc0003800000 */
[----:B------:R-:W-:Y:S05]  /*11a20*/  @!P1 BRA `(.L_x_5538) ;  /* 0x00000000000c9947 */ /* 0x000fea0003800000 */
[----:B------:R-:W2:Y:S04]  /*11a30*/  LDG.E R3, desc[UR54][R4.64] ;  /* 0x0000003604037981 */ /* 0x000ea8000c1e1900 */
[----:B-----5:R-:W2:Y:S02]  /*11a40*/  LDG.E R0, desc[UR54][R4.64+0x4] ;  /* 0x0000043604007981 */ /* 0x020ea4000c1e1900 */
[----:B--2---:R-:W-:-:S07]  /*11a50*/  IMAD.IADD R0, R0, 0x1, -R3 ;  /* 0x0000000100007824 */ /* 0x004fce00078e0a03 */
.L_x_5538:
[----:B------:R-:W-:Y:S01]  /*11a60*/  USHF.R.S32.HI UR16, URZ, 0x1f, UR44 ;  /* 0x0000001f3f107899 */ /* 0x000fe2000801142c */
[----:B------:R-:W-:Y:S01]  /*11a70*/  BSSY B1, `(.L_x_5539) ;  /* 0x000003a000017945 */ /* 0x000fe20003800000 */
[----:B------:R-:W-:Y:S02]  /*11a80*/  USHF.R.S32.HI UR24, URZ, 0x1f, UR4 ;  /* 0x0000001f3f187899 */ /* 0x000fe40008011404 */
[----:B------:R-:W-:Y:S02]  /*11a90*/  USEL UR8, UR44, URZ, !UP0 ;  /* 0x0000003f2c087287 */ /* 0x000fe4000c000000 */
[----:B------:R-:W-:Y:S01]  /*11aa0*/  USEL UR16, UR16, URZ, !UP0 ;  /* 0x0000003f10107287 */ /* 0x000fe2000c000000 */
[----:B------:R-:W-:Y:S11]  /*11ab0*/  @P0 BRA `(.L_x_5540) ;  /* 0x0000000000d40947 */ /* 0x000ff60003800000 */
[----:B------:R-:W0:Y:S01]  /*11ac0*/  LDC R9, c[0x0][0xbe8] ;  /* 0x0002fa00ff097b82 */ /* 0x000e220000000800 */
[----:B------:R-:W-:-:S05]  /*11ad0*/  IMAD.U32 R5, RZ, RZ, UR45 ;  /* 0x0000002dff057e24 */ /* 0x000fca000f8e00ff */
[----:B------:R-:W-:Y:S01]  /*11ae0*/  IADD3 R6, R5, -0x80, R8 ;  /* 0xffffff8005067810 */ /* 0x000fe20007ffe008 */
[----:B0----5:R-:W-:-:S05]  /*11af0*/  IMAD R3, R0, R9, RZ ;  /* 0x0000000900037224 */ /* 0x021fca00078e02ff */
[----:B------:R-:W-:-:S13]  /*11b00*/  ISETP.GE.AND P0, PT, R6, R3, PT ;  /* 0x000000030600720c */ /* 0x000fda0003f06270 */
[----:B------:R-:W-:Y:S05]  /*11b10*/  @P0 BRA `(.L_x_5540) ;  /* 0x0000000000bc0947 */ /* 0x000fea0003800000 */
[----:B------:R-:W-:Y:S01]  /*11b20*/  ISETP.NE.AND P0, PT, R9, 0x1, PT ;  /* 0x000000010900780c */ /* 0x000fe20003f05270 */
[----:B------:R-:W-:Y:S01]  /*11b30*/  UISETP.GT.AND UP0, UPT, UR9, 0x1, UPT ;  /* 0x000000010900788c */ /* 0x000fe2000bf04270 */
[----:B------:R-:W-:Y:S01]  /*11b40*/  UMOV UR20, 0x9b8 ;  /* 0x000009b800147882 */ /* 0x000fe20000000000 */
[----:B------:R-:W-:Y:S02]  /*11b50*/  ULOP3.LUT UR17, UR42, 0xff, URZ, 0xc0, !UPT ;  /* 0x000000ff2a117892 */ /* 0x000fe4000f8ec03f */
[----:B------:R-:W-:Y:S02]  /*11b60*/  USEL UR20, UR20, 0x978, UP0 ;  /* 0x0000097814147887 */ /* 0x000fe40008000000 */
[----:B------:R-:W-:-:S06]  /*11b70*/  USEL UR17, UR17, URZ, UP0 ;  /* 0x0000003f11117287 */ /* 0x000fcc0008000000 */
[----:B------:R-:W0:Y:S04]  /*11b80*/  @P0 LDC R3, c[0x0][0xbec] ;  /* 0x0002fb00ff030b82 */ /* 0x000e280000000800 */
[----:B------:R-:W-:Y:S01]  /*11b90*/  ULDC.64 UR10, c[0x0][UR20+0x218] ;  /* 0x00008600140a7abb */ /* 0x000fe20008000a00 */
[----:B------:R-:W-:Y:S01]  /*11ba0*/  ULDC.64 UR14, c[0x0][UR20+0x220] ;  /* 0x00008800140e7abb */ /* 0x000fe20008000a00 */
[----:B------:R-:W-:Y:S02]  /*11bb0*/  ULDC.64 UR18, c[0x0][UR20+0x228] ;  /* 0x00008a0014127abb */ /* 0x000fe40008000a00 */
[----:B------:R-:W1:Y:S01]  /*11bc0*/  @P0 LDC R5, c[0x0][0xbf0] ;  /* 0x0002fc00ff050b82 */ /* 0x000e620000000800 */
[----:B------:R-:W-:Y:S02]  /*11bd0*/  UIMAD.WIDE.U32 UR12, UR10, UR43, URZ ;  /* 0x0000002b0a0c72a5 */ /* 0x000fe4000f8e003f */
[----:B------:R-:W-:-:S02]  /*11be0*/  UIMAD UR21, UR11, UR43, URZ ;  /* 0x0000002b0b1572a4 */ /* 0x000fc4000f8e023f */
[----:B------:R-:W-:Y:S02]  /*11bf0*/  UIMAD UR15, UR15, UR8, URZ ;  /* 0x000000080f0f72a4 */ /* 0x000fe4000f8e023f */
[----:B------:R-:W-:Y:S02]  /*11c00*/  UIMAD.WIDE.U32 UR22, UR18, UR17, URZ ;  /* 0x00000011121672a5 */ /* 0x000fe4000f8e003f */
[----:B------:R-:W-:Y:S02]  /*11c10*/  UIMAD.WIDE.U32 UR10, UR14, UR8, URZ ;  /* 0x000000080e0a72a5 */ /* 0x000fe4000f8e003f */
[----:B------:R-:W-:Y:S02]  /*11c20*/  UIMAD UR17, UR19, UR17, URZ ;  /* 0x00000011131172a4 */ /* 0x000fe4000f8e023f */
[----:B------:R-:W-:Y:S02]  /*11c30*/  UIMAD UR15, UR14, UR16, UR15 ;  /* 0x000000100e0f72a4 */ /* 0x000fe4000f8e020f */
[----:B------:R-:W-:Y:S01]  /*11c40*/  UIADD3 UR12, UP1, UP2, UR10, UR12, UR4 ;  /* 0x0000000c0a0c7290 */ /* 0x000fe2000fa3e004 */
[----:B0-----:R-:W-:Y:S01]  /*11c50*/  @P0 IMAD.HI.U32 R4, R6, R3, RZ ;  /* 0x0000000306040227 */ /* 0x001fe200078e00ff */
[----:B------:R-:W-:-:S02]  /*11c60*/  UIADD3 UR17, UR23, UR17, URZ ;  /* 0x0000001117117290 */ /* 0x000fc4000fffe03f */
[----:B------:R-:W-:Y:S01]  /*11c70*/  UIADD3 UR21, UR13, UR21, URZ ;  /* 0x000000150d157290 */ /* 0x000fe2000fffe03f */
[----:B------:R-:W-:Y:S01]  /*11c80*/  IMAD.MOV.U32 R3, RZ, RZ, R6 ;  /* 0x000000ffff037224 */ /* 0x000fe200078e0006 */
[----:B------:R-:W-:Y:S02]  /*11c90*/  UIADD3 UR15, UR11, UR15, URZ ;  /* 0x0000000f0b0f7290 */ /* 0x000fe4000fffe03f */
[----:B------:R-:W-:Y:S01]  /*11ca0*/  IMAD.U32 R8, RZ, RZ, UR17 ;  /* 0x00000011ff087e24 */ /* 0x000fe2000f8e00ff */
[----:B-1----:R-:W-:Y:S01]  /*11cb0*/  @P0 SHF.R.U32.HI R3, RZ, R5, R4 ;  /* 0x00000005ff030219 */ /* 0x002fe20000011604 */
[----:B------:R-:W-:Y:S01]  /*11cc0*/  IMAD.U32 R4, RZ, RZ, UR22 ;  /* 0x00000016ff047e24 */ /* 0x000fe2000f8e00ff */
[----:B------:R-:W-:Y:S01]  /*11cd0*/  ULDC.64 UR10, c[0x0][UR20+0x210] ;  /* 0x00008400140a7abb */ /* 0x000fe20008000a00 */
        /* <DEDUP_REMOVED lines=19> */
.L_x_5540:
[----:B------:R-:W-:Y:S05]  /*11e10*/  BSYNC B1 ;  /* 0x0000000000017941 */ /* 0x000fea0003800000 */
.L_x_5539:
[----:B------:R-:W-:-:S06]  /*11e20*/  UISETP.GT.AND UP0, UPT, UR9, 0x1, UPT ;  /* 0x000000010900788c */ /* 0x000fcc000bf04270 */
[----:B------:R-:W-:-:S13]  /*11e30*/  PLOP3.LUT P0, PT, PT, PT, UP0, 0x80, 0x0 ;  /* 0x000000000000781c */ /* 0x000fda0003f0f008 */
[----:B------:R-:W-:Y:S05]  /*11e40*/  @P0 BRA `(.L_x_5535) ;  /* 0x0000000800800947 */ /* 0x000fea0003800000 */
[----:B------:R-:W1:Y:S01]  /*11e50*/  LDC R11, c[0x0][0xbe8] ;  /* 0x0002fa00ff0b7b82 */ /* 0x000e620000000800 */
[C---:B------:R-:W-:Y:S01]  /*11e60*/  VIADD R37, R19.reuse, 0x40 ;  /* 0x0000004013257836 */ /* 0x040fe20000000000 */
[----:B------:R-:W-:Y:S01]  /*11e70*/  ULDC UR14, c[0x0][0xac8] ;  /* 0x0002b200000e7ab9 */ /* 0x000fe20000000800 */
[----:B------:R-:W-:Y:S01]  /*11e80*/  ULDC.64 UR12, c[0x0][0xaa0] ;  /* 0x0002a800000c7ab9 */ /* 0x000fe20000000a00 */
[----:B------:R-:W-:Y:S01]  /*11e90*/  ISETP.GE.AND P2, PT, R19, UR14, PT ;  /* 0x0000000e13007c0c */ /* 0x000fe2000bf46270 */
[----:B------:R-:W-:Y:S01]  /*11ea0*/  UIMAD UR9, UR24, UR12, URZ ;  /* 0x0000000c180972a4 */ /* 0x000fe2000f8e023f */
[----:B------:R-:W-:Y:S01]  /*11eb0*/  ISETP.GE.AND P1, PT, R37, UR14, PT ;  /* 0x0000000e25007c0c */ /* 0x000fe2000bf26270 */
[----:B------:R-:W-:Y:S01]  /*11ec0*/  UIMAD.WIDE.U32 UR10, UR4, UR12, URZ ;  /* 0x0000000c040a72a5 */ /* 0x000fe2000f8e003f */
[----:B0-----:R-:W-:Y:S01]  /*11ed0*/  SEL R3, RZ, 0x1, P2 ;  /* 0x00000001ff037807 */ /* 0x001fe20001000000 */
[----:B------:R-:W-:Y:S01]  /*11ee0*/  UIMAD UR9, UR4, UR13, UR9 ;  /* 0x0000000d040972a4 */ /* 0x000fe2000f8e0209 */
[----:B------:R-:W-:Y:S01]  /*11ef0*/  SEL R4, RZ, 0xffffffff, P1 ;  /* 0xffffffffff047807 */ /* 0x000fe20000800000 */
[C---:B------:R-:W-:Y:S01]  /*11f00*/  VIADD R39, R19.reuse, 0x80 ;  /* 0x0000008013277836 */ /* 0x040fe20000000000 */
[----:B------:R-:W-:Y:S01]  /*11f10*/  ULDC.64 UR12, c[0x0][0xae8] ;  /* 0x0002ba00000c7ab9 */ /* 0x000fe20000000a00 */
[----:B------:R-:W-:Y:S01]  /*11f20*/  UIADD3 UR11, UR11, UR9, URZ ;  /* 0x000000090b0b7290 */ /* 0x000fe2000fffe03f */
[----:B------:R-:W-:Y:S01]  /*11f30*/  VIADD R27, R19, 0xc0 ;  /* 0x000000c0131b7836 */ /* 0x000fe20000000000 */
[----:B------:R-:W-:Y:S01]  /*11f40*/  BSSY B1, `(.L_x_5541) ;  /* 0x000006c000017945 */ /* 0x000fe20003800000 */
[----:B------:R-:W-:Y:S01]  /*11f50*/  IMAD.SHL.U32 R4, R4, 0x2, RZ ;  /* 0x0000000204047824 */ /* 0x000fe200078e00ff */
[----:B------:R-:W-:Y:S01]  /*11f60*/  ISETP.GE.AND P1, PT, R39, UR14, PT ;  /* 0x0000000e27007c0c */ /* 0x000fe2000bf26270 */
[----:B------:R-:W-:Y:S01]  /*11f70*/  UIMAD.WIDE.U32 UR10, UR43, UR12, UR10 ;  /* 0x0000000c2b0a72a5 */ /* 0x000fe2000f8e000a */
[C---:B------:R-:W-:Y:S01]  /*11f80*/  VIADD R31, R19.reuse, 0x100 ;  /* 0x00000100131f7836 */ /* 0x040fe20000000000 */
[----:B------:R-:W-:Y:S01]  /*11f90*/  SHF.R.S32.HI R34, RZ, 0x1f, R37 ;  /* 0x0000001fff227819 */ /* 0x000fe20000011425 */
[----:B------:R-:W-:Y:S01]  /*11fa0*/  VIADD R35, R19, 0x140 ;  /* 0x0000014013237836 */ /* 0x000fe20000000000 */
[----:B------:R-:W-:Y:S01]  /*11fb0*/  LOP3.LUT R6, R4, 0x2, R3, 0xe2, !PT ;  /* 0x0000000204067812 */ /* 0x000fe200078ee203 */
[----:B------:R-:W-:Y:S01]  /*11fc0*/  IMAD R3, R191, 0x20, R223 ;  /* 0x00000020bf037824 */ /* 0x000fe200078e02df */
[----:B-1----:R-:W-:Y:S01]  /*11fd0*/  ISETP.NE.AND P0, PT, R11, 0x1, PT ;  /* 0x000000010b00780c */ /* 0x002fe20003f05270 */
[----:B------:R-:W-:Y:S01]  /*11fe0*/  UIMAD UR11, UR43, UR13, UR11 ;  /* 0x0000000d2b0b72a4 */ /* 0x000fe2000f8e020b */
[----:B------:R-:W-:Y:S01]  /*11ff0*/  VIADD R33, R19, 0x180 ;  /* 0x0000018013217836 */ /* 0x000fe20000000000 */
[----:B------:R-:W-:Y:S01]  /*12000*/  SHF.R.S32.HI R30, RZ, 0x1f, R31 ;  /* 0x0000001fff1e7819 */ /* 0x000fe2000001141f */
[----:B------:R-:W-:Y:S01]  /*12010*/  VIADD R8, R3, UR45 ;  /* 0x0000002d03087c36 */ /* 0x000fe20008000000 */
[----:B------:R-:W-:Y:S01]  /*12020*/  SEL R3, RZ, 0xffffffff, P1 ;  /* 0xffffffffff037807 */ /* 0x000fe20000800000 */
[----:B------:R-:W-:Y:S01]  /*12030*/  ULDC.64 UR12, c[0x0][0xaf0] ;  /* 0x0002bc00000c7ab9 */ /* 0x000fe20000000a00 */
[----:B------:R-:W-:Y:S01]  /*12040*/  ISETP.GE.AND P1, PT, R27, UR14, PT ;  /* 0x0000000e1b007c0c */ /* 0x000fe2000bf26270 */
[----:B------:R-:W-:Y:S01]  /*12050*/  UIMAD UR16, UR16, UR12, URZ ;  /* 0x0000000c101072a4 */ /* 0x000fe2000f8e023f */
[----:B-----5:R-:W-:Y:S01]  /*12060*/  IMAD R25, R0, R11, RZ ;  /* 0x0000000b00197224 */ /* 0x020fe200078e02ff */
[----:B------:R-:W-:Y:S01]  /*12070*/  SHF.R.S32.HI R32, RZ, 0x1f, R33 ;  /* 0x0000001fff207819 */ /* 0x000fe20000011421 */
[----:B------:R-:W-:Y:S01]  /*12080*/  IMAD.SHL.U32 R9, R3, 0x4, RZ ;  /* 0x0000000403097824 */ /* 0x000fe200078e00ff */
[----:B------:R-:W-:Y:S01]  /*12090*/  UIMAD UR4, UR8, UR13, UR16 ;  /* 0x0000000d080472a4 */ /* 0x000fe2000f8e0210 */
[----:B------:R-:W0:Y:S01]  /*120a0*/  @P0 LDC R5, c[0x0][0xbec] ;  /* 0x0002fb00ff050b82 */ /* 0x000e220000000800 */
[----:B------:R-:W-:Y:S01]  /*120b0*/  IMAD.MOV.U32 R3, RZ, RZ, R8 ;  /* 0x000000ffff037224 */ /* 0x000fe200078e0008 */
[----:B------:R-:W-:Y:S01]  /*120c0*/  UIMAD.WIDE.U32 UR8, UR8, UR12, UR10 ;  /* 0x0000000c080872a5 */ /* 0x000fe2000f8e000a */
[----:B------:R-:W-:Y:S01]  /*120d0*/  LOP3.LUT R6, R9, 0x4, R6, 0xe2, !PT ;  /* 0x0000000409067812 */ /* 0x000fe200078ee206 */
[----:B------:R-:W-:Y:S01]  /*120e0*/  VIADD R26, R223, UR45 ;  /* 0x0000002ddf1a7c36 */ /* 0x000fe20008000000 */
[----:B------:R-:W-:Y:S01]  /*120f0*/  SHF.R.S32.HI R36, RZ, 0x1f, R39 ;  /* 0x0000001fff247819 */ /* 0x000fe20000011427 */
[----:B------:R-:W-:Y:S01]  /*12100*/  UIADD3 UR4, UR9, UR4, URZ ;  /* 0x0000000409047290 */ /* 0x000fe2000fffe03f */
[----:B------:R-:W-:Y:S01]  /*12110*/  VIADD R29, R19, 0x1c0 ;  /* 0x000001c0131d7836 */ /* 0x000fe20000000000 */
[----:B------:R-:W1:Y:S01]  /*12120*/  @P0 LDC R7, c[0x0][0xbf0] ;  /* 0x0002fc00ff070b82 */ /* 0x000e620000000800 */
[----:B------:R-:W-:-:S02]  /*12130*/  SHF.R.S32.HI R38, RZ, 0x1f, R35 ;  /* 0x0000001fff267819 */ /* 0x000fc40000011423 */
[----:B------:R-:W-:Y:S02]  /*12140*/  SHF.R.S32.HI R40, RZ, 0x1f, R27 ;  /* 0x0000001fff287819 */ /* 0x000fe4000001141b */
[----:B------:R-:W-:Y:S01]  /*12150*/  SHF.R.S32.HI R28, RZ, 0x1f, R29 ;  /* 0x0000001fff1c7819 */ /* 0x000fe2000001141d */
[----:B0-----:R-:W-:Y:S01]  /*12160*/  @P0 IMAD.HI.U32 R4, R8, R5, RZ ;  /* 0x0000000508040227 */ /* 0x001fe200078e00ff */
[----:B------:R-:W-:Y:S02]  /*12170*/  SEL R5, RZ, 0xffffffff, P1 ;  /* 0xffffffffff057807 */ /* 0x000fe40000800000 */
[----:B------:R-:W-:-:S04]  /*12180*/  ISETP.GE.AND P1, PT, R29, UR14, PT ;  /* 0x0000000e1d007c0c */ /* 0x000fc8000bf26270 */
[----:B------:R-:W-:Y:S02]  /*12190*/  SEL R0, RZ, 0x80, P1 ;  /* 0x00000080ff007807 */ /* 0x000fe40000800000 */
[----:B-1----:R-:W-:Y:S01]  /*121a0*/  @P0 SHF.R.U32.HI R3, RZ, R7, R4 ;  /* 0x00000007ff030219 */ /* 0x002fe20000011604 */
[----:B------:R-:W-:Y:S01]  /*121b0*/  IMAD.SHL.U32 R7, R5, 0x8, RZ ;  /* 0x0000000805077824 */ /* 0x000fe200078e00ff */
[----:B------:R-:W-:Y:S01]  /*121c0*/  ISETP.GE.AND P0, PT, R31, UR14, PT ;  /* 0x0000000e1f007c0c */ /* 0x000fe2000bf06270 */
[----:B------:R-:W-:Y:S02]  /*121d0*/  IMAD.U32 R4, RZ, RZ, UR8 ;  /* 0x00000008ff047e24 */ /* 0x000fe4000f8e00ff */
[----:B------:R-:W-:Y:S01]  /*121e0*/  IMAD.U32 R5, RZ, RZ, UR9 ;  /* 0x00000009ff057e24 */ /* 0x000fe2000f8e00ff */
[----:B------:R-:W-:Y:S01]  /*121f0*/  LOP3.LUT R10, R7, 0x8, R6, 0xe2, !PT ;  /* 0x00000008070a7812 */ /* 0x000fe200078ee206 */
[--C-:B------:R-:W-:Y:S01]  /*12200*/  IMAD.MOV R7, RZ, RZ, -R3.reuse ;  /* 0x000000ffff077224 */ /* 0x100fe200078e0a03 */
[----:B------:R-:W-:Y:S01]  /*12210*/  SHF.R.S32.HI R6, RZ, 0x1f, R3 ;  /* 0x0000001fff067819 */ /* 0x000fe20000011403 */
[----:B------:R-:W-:Y:S01]  /*12220*/  ULDC.64 UR8, c[0x0][0xae0] ;  /* 0x0002b80000087ab9 */ /* 0x000fe20000000a00 */
[----:B------:R-:W-:Y:S01]  /*12230*/  SEL R9, RZ, 0xffffffff, P0 ;  /* 0xffffffffff097807 */ /* 0x000fe20000000000 */
[----:B------:R-:W-:Y:S01]  /*12240*/  IMAD.U32 R5, RZ, RZ, UR4 ;  /* 0x00000004ff057e24 */ /* 0x000fe2000f8e00ff */
[----:B------:R-:W-:Y:S01]  /*12250*/  ISETP.GE.AND P0, PT, R35, UR14, PT ;  /* 0x0000000e23007c0c */ /* 0x000fe2000bf06270 */
[----:B------:R-:W-:-:S02]  /*12260*/  IMAD R6, R6, UR8, RZ ;  /* 0x0000000806067c24 */ /* 0x000fc4000f8e02ff */
[----:B------:R-:W-:Y:S01]  /*12270*/  IMAD R7, R11, R7, R8 ;  /* 0x000000070b077224 */ /* 0x000fe200078e0208 */
[----:B------:R-:W-:Y:S01]  /*12280*/  SEL R8, RZ, 0xffffffff, P0 ;  /* 0xffffffffff087807 */ /* 0x000fe20000000000 */
[----:B------:R-:W-:Y:S01]  /*12290*/  IMAD.SHL.U32 R13, R9, 0x10, RZ ;  /* 0x00000010090d7824 */ /* 0x000fe200078e00ff */
[----:B------:R-:W-:Y:S01]  /*122a0*/  ISETP.GE.AND P0, PT, R33, UR14, PT ;  /* 0x0000000e21007c0c */ /* 0x000fe2000bf06270 */
[C---:B------:R-:W-:Y:S02]  /*122b0*/  IMAD R9, R3.reuse, UR9, R6 ;  /* 0x0000000903097c24 */ /* 0x040fe4000f8e0206 */
[----:B------:R-:W-:Y:S01]  /*122c0*/  IMAD.WIDE.U32 R4, R3, UR8, R4 ;  /* 0x0000000803047c25 */ /* 0x000fe2000f8e0004 */
[----:B------:R-:W-:Y:S01]  /*122d0*/  SHF.R.S32.HI R3, RZ, 0x1f, R7 ;  /* 0x0000001fff037819 */ /* 0x000fe20000011407 */
[----:B------:R-:W-:Y:S01]  /*122e0*/  ULDC.64 UR8, c[0x0][0xad8] ;  /* 0x0002b60000087ab9 */ /* 0x000fe20000000a00 */
[----:B------:R-:W-:Y:S01]  /*122f0*/  LOP3.LUT R10, R13, 0x10, R10, 0xe2, !PT ;  /* 0x000000100d0a7812 */ /* 0x000fe200078ee20a */
[----:B------:R-:W-:-:S02]  /*12300*/  IMAD.IADD R5, R5, 0x1, R9 ;  /* 0x0000000105057824 */ /* 0x000fc400078e0209 */
[----:B------:R-:W-:Y:S02]  /*12310*/  IMAD R6, R3, UR8, RZ ;  /* 0x0000000803067c24 */ /* 0x000fe4000f8e02ff */
[----:B------:R-:W-:-:S04]  /*12320*/  IMAD.WIDE.U32 R4, R7, UR8, R4 ;  /* 0x0000000807047c25 */ /* 0x000fc8000f8e0004 */
[----:B------:R-:W-:Y:S01]  /*12330*/  IMAD R3, R7, UR9, R6 ;  /* 0x0000000907037c24 */ /* 0x000fe2000f8e0206 */
[----:B------:R-:W-:Y:S01]  /*12340*/  ULDC.64 UR8, c[0x0][0xa80] ;  /* 0x0002a00000087ab9 */ /* 0x000fe20000000a00 */
[----:B------:R-:W-:Y:S01]  /*12350*/  SEL R7, RZ, 0x40, P0 ;  /* 0x00000040ff077807 */ /* 0x000fe20000000000 */
[----:B------:R-:W-:Y:S01]  /*12360*/  IMAD.SHL.U32 R9, R8, 0x20, RZ ;  /* 0x0000002008097824 */ /* 0x000fe200078e00ff */
[----:B------:R-:W-:Y:S01]  /*12370*/  LEA R20, P0, R4, UR8, 0x1 ;  /* 0x0000000804147c11 */ /* 0x000fe2000f8008ff */
[----:B------:R-:W-:-:S03]  /*12380*/  IMAD.IADD R3, R5, 0x1, R3 ;  /* 0x0000000105037824 */ /* 0x000fc600078e0203 */
[----:B------:R-:W-:Y:S01]  /*12390*/  LOP3.LUT R10, R9, 0x20, R10, 0xe2, !PT ;  /* 0x00000020090a7812 */ /* 0x000fe200078ee20a */
[----:B------:R0:W1:Y:S01]  /*123a0*/  SHFL.IDX PT, R6, R20, RZ, 0x181f ;  /* 0x00181fff14067589 */ /* 0x00006200000e0000 */
[----:B------:R-:W-:Y:S02]  /*123b0*/  LEA.HI.X R3, R4, UR9, R3, 0x1, P0 ;  /* 0x0000000904037c11 */ /* 0x000fe400080f0c03 */
[----:B------:R-:W-:Y:S02]  /*123c0*/  ISETP.GE.AND P0, PT, R26, R25, PT ;  /* 0x000000191a00720c */ /* 0x000fe40003f06270 */
[----:B------:R-:W-:Y:S02]  /*123d0*/  LOP3.LUT R21, R10, R7, RZ, 0xfc, !PT ;  /* 0x000000070a157212 */ /* 0x000fe400078efcff */
[----:B------:R0:W2:Y:S02]  /*123e0*/  SHFL.IDX PT, R7, R3, RZ, 0x181f ;  /* 0x00181fff03077589 */ /* 0x0000a400000e0000 */
        /* <DEDUP_REMOVED lines=33> */
.L_x_5542:
[----:B------:R-:W-:Y:S05]  /*12600*/  BSYNC B1 ;  /* 0x0000000000017941 */ /* 0x000fea0003800000 */
.L_x_5541:
        /* <DEDUP_REMOVED lines=9> */
[----:B------:R-:W-:-:S05]  /*126a0*/  ISETP.GE.AND P2, PT, R31, UR14, PT ;  /* 0x0000000e1f007c0c */ /* 0x000fca000bf46270 */
[----:B-1-3--:R-:W-:Y:S02]  /*126b0*/  @!P1 IMAD.WIDE R4, R19, 0x2, R6 ;  /* 0x0000000213049825 */ /* 0x00afe400078e0206 */
[-C--:B------:R-:W-:Y:S02]  /*126c0*/  @!P5 LEA R8, P0, R37, R6.reuse, 0x1 ;  /* 0x000000062508d211 */ /* 0x080fe400078008ff */
        /* <DEDUP_REMOVED lines=24> */
.L_x_5535:
[----:B------:R-:W-:Y:S05]  /*12850*/  BSYNC B0 ;  /* 0x0000000000007941 */ /* 0x000fea0003800000 */
.L_x_5528:
[----:B------:R-:W-:Y:S02]  /*12860*/  ULDC UR4, c[0x0][0xc3c] ;  /* 0x00030f0000047ab9 */ /* 0x000fe40000000800 */
[----:B------:R-:W-:-:S06]  /*12870*/  UISETP.GE.AND UP0, UPT, UR6, UR4, UPT ;  /* 0x000000040600728c */ /* 0x000fcc000bf06270 */
[----:B------:R-:W-:-:S13]  /*12880*/  PLOP3.LUT P0, PT, PT, PT, UP0, 0x80, 0x0 ;  /* 0x000000000000781c */ /* 0x000fda0003f0f008 */
[----:B------:R-:W-:Y:S05]  /*12890*/  @!P0 BRA `(.L_x_5543) ;  /* 0xfffffee800808947 */ /* 0x000fea000383ffff */
[----:B------:R-:W-:Y:S05]  /*128a0*/  EXIT ;  /* 0x000000000000794d */ /* 0x000fea0003800000 */
.L_x_5419:
        /* <DEDUP_REMOVED lines=16> */
.L_x_5544:
        /* <DEDUP_REMOVED lines=43> */
.L_x_5548:
        /* <DEDUP_REMOVED lines=35> */
.L_x_5546:
        /* <DEDUP_REMOVED lines=13> */
.L_x_5549:
        /* <DEDUP_REMOVED lines=62> */
.L_x_5550:
        /* <DEDUP_REMOVED lines=61> */
.L_x_5551:
[----:B------:R-:W-:-:S05]  /*13710*/  LOP3.LUT R25, RZ, R2, RZ, 0x33, !PT ;  /* 0x00000002ff197212 */ /* 0x000fca00078e33ff */
[----:B------:R-:W-:Y:S01]  /*13720*/  IMAD.IADD R25, R6, 0x1, R25 ;  /* 0x0000000106197824 */ /* 0x000fe200078e0219 */
[----:B------:R-:W-:Y:S06]  /*13730*/  BRA `(.L_x_5552) ;  /* 0x0000000000147947 */ /* 0x000fec0003800000 */
.L_x_5547:
[----:B------:R-:W-:Y:S01]  /*13740*/  ULDC UR4, c[0x0][0xc3c] ;  /* 0x00030f0000047ab9 */ /* 0x000fe20000000800 */
[----:B------:R-:W-:Y:S02]  /*13750*/  IMAD.MOV.U32 R25, RZ, RZ, RZ ;  /* 0x000000ffff197224 */ /* 0x000fe400078e00ff */
[----:B------:R-:W-:Y:S02]  /*13760*/  IMAD.U32 R24, RZ, RZ, UR6 ;  /* 0x00000006ff187e24 */ /* 0x000fe4000f8e00ff */
[----:B------:R-:W-:Y:S02]  /*13770*/  IMAD.MOV.U32 R26, RZ, RZ, RZ ;  /* 0x000000ffff1a7224 */ /* 0x000fe400078e00ff */
[----:B------:R-:W-:-:S07]  /*13780*/  IMAD.U32 R27, RZ, RZ, UR4 ;  /* 0x00000004ff1b7e24 */ /* 0x000fce000f8e00ff */
.L_x_5552:
[----:B------:R-:W-:-:S13]  /*13790*/  ISETP.NE.AND P0, PT, R7, RZ, PT ;  /* 0x000000ff0700720c */ /* 0x000fda0003f05270 */
[----:B------:R-:W0:Y:S01]  /*137a0*/  @!P0 S2R R3, SR_CgaCtaId ;  /* 0x0000000000038919 */ /* 0x000e220000008800 */
[----:B------:R-:W-:-:S04]  /*137b0*/  @!P0 MOV R2, 0x400 ;  /* 0x0000040000028802 */ /* 0x000fc80000000f00 */
[----:B0-----:R-:W-:-:S05]  /*137c0*/  @!P0 LEA R2, R3, R2, 0x18 ;  /* 0x0000000203028211 */ /* 0x001fca00078ec0ff */
[----:B------:R1:W-:Y:S01]  /*137d0*/  @!P0 STS.128 [R2+0x28cd0], R24 ;  /* 0x028cd01802008388 */ /* 0x0003e20000000c00 */
[----:B------:R-:W-:Y:S06]  /*137e0*/  BAR.ARV 0x5, 0x180 ;  /* 0x0146000000007b1d */ /* 0x000fec0000002000 */
.L_x_5545:
        /* <DEDUP_REMOVED lines=9> */
[----:B------:R-:W-:Y:S01]  /*13880*/  LOP3.LUT R4, R0, 0x7f, RZ, 0xc0, !PT ;  /* 0x0000007f00047812 */ /* 0x000fe200078ec0ff */
[----:B------:R1:W-:Y:S01]  /*13890*/  STL [R1+0x10], RZ ;  /* 0x000010ff01007387 */ /* 0x0003e20000100800 */
[----:B------:R-:W-:Y:S01]  /*138a0*/  BSSY B8, `(.L_x_5553) ;  /* 0x0000516000087945 */ /* 0x000fe20003800000 */
[----:B------:R-:W-:Y:S01]  /*138b0*/  LOP3.LUT R3, R2, 0x1f8, RZ, 0xc0, !PT ;  /* 0x000001f802037812 */ /* 0x000fe200078ec0ff */
[----:B------:R-:W-:Y:S01]  /*138c0*/  IMAD.MOV.U32 R22, RZ, RZ, 0x1 ;  /* 0x00000001ff167424 */ /* 0x000fe200078e00ff */
[----:B------:R-:W-:Y:S01]  /*138d0*/  SHF.R.U32.HI R37, RZ, 0x3, R4 ;  /* 0x00000003ff257819 */ /* 0x000fe20000011604 */
[----:B------:R-:W-:Y:S01]  /*138e0*/  IMAD.MOV.U32 R18, RZ, RZ, RZ ;  /* 0x000000ffff127224 */ /* 0x000fe200078e00ff */
[----:B------:R-:W-:Y:S01]  /*138f0*/  LOP3.LUT R3, R3, 0x38, R0, 0x78, !PT ;  /* 0x0000003803037812 */ /* 0x000fe200078e7800 */
[----:B------:R-:W-:Y:S01]  /*13900*/  IMAD.SHL.U32 R0, R0, 0x10, RZ ;  /* 0x0000001000007824 */ /* 0x000fe200078e00ff */
        /* <DEDUP_REMOVED lines=16> */
.L_x_5624:
        /* <DEDUP_REMOVED lines=10> */
[----:B-1----:R-:W-:Y:S01]  /*13ab0*/  IMAD.MOV.U32 R0, RZ, RZ, RZ ;  /* 0x000000ffff007224 */ /* 0x002fe200078e00ff */
        /* <DEDUP_REMOVED lines=10> */
[----:B--2---:R-:W2:Y:S01]  /*13b60*/  @P2 LDG.E R0, desc[UR54][R2.64] ;  /* 0x0000003602002981 */ /* 0x004ea2000c1e1900 */
[----:B-1----:R-:W-:-:S05]  /*13b70*/  @P1 IMAD.WIDE R4, R27, 0x4, R4 ;  /* 0x000000041b041825 */ /* 0x002fca00078e0204 */
        /* <DEDUP_REMOVED lines=8> */
[----:B--2---:R0:W-:Y:S01]  /*13c00*/  STL [R1], R0 ;  /* 0x0000000001007387 */ /* 0x0041e20000100800 */
[----:B---3--:R-:W-:Y:S05]  /*13c10*/  @P1 BRA `(.L_x_5554) ;  /* 0x0000000000181947 */ /* 0x008fea0003800000 */
[----:B------:R-:W-:Y:S02]  /*13c20*/  ULDC UR4, c[0x0][0x288] ;  /* 0x0000a20000047ab9 */ /* 0x000fe40000000800 */
[----:B-----5:R-:W-:Y:S01]  /*13c30*/  IMAD.U32 R36, RZ, RZ, UR4 ;  /* 0x00000004ff247e24 */ /* 0x020fe2000f8e00ff */
[----:B------:R-:W-:Y:S06]  /*13c40*/  @!P2 BRA `(.L_x_5554) ;  /* 0x00000000000ca947 */ /* 0x000fec0003800000 */
[----:B0-----:R-:W2:Y:S04]  /*13c50*/  LDG.E R5, desc[UR54][R2.64] ;  /* 0x0000003602057981 */ /* 0x001ea8000c1e1900 */
[----:B------:R-:W2:Y:S02]  /*13c60*/  LDG.E R36, desc[UR54][R2.64+0x4] ;  /* 0x0000043602247981 */ /* 0x000ea4000c1e1900 */
[----:B--2---:R-:W-:-:S07]  /*13c70*/  IMAD.IADD R36, R36, 0x1, -R5 ;  /* 0x0000000124247824 */ /* 0x004fce00078e0a05 */
.L_x_5554:
[----:B------:R-:W-:Y:S02]  /*13c80*/  ULDC.64 UR4, c[0x0][0xa20] ;  /* 0x0002880000047ab9 */ /* 0x000fe40000000a00 */
[----:B------:R-:W-:-:S04]  /*13c90*/  ISETP.NE.U32.AND P0, PT, RZ, UR4, PT ;  /* 0x00000004ff007c0c */ /* 0x000fc8000bf05070 */
[----:B------:R-:W-:-:S13]  /*13ca0*/  ISETP.NE.AND.EX P0, PT, RZ, UR5, PT, P0 ;  /* 0x00000005ff007c0c */ /* 0x000fda000bf05300 */
[----:B------:R-:W-:Y:S05]  /*13cb0*/  @!P0 BRA `(.L_x_5555) ;  /* 0x0000000000108947 */ /* 0x000fea0003800000 */
[----:B------:R-:W1:Y:S02]  /*13cc0*/  LDC.64 R2, c[0x0][0xa20] ;  /* 0x00028800ff027b82 */ /* 0x000e640000000a00 */
[----:B-1----:R-:W-:-:S05]  /*13cd0*/  IMAD.WIDE R2, R27, 0x4, R2 ;  /* 0x000000041b027825 */ /* 0x002fca00078e0202 */
[----:B------:R1:W5:Y:S01]  /*13ce0*/  LDG.E R28, desc[UR54][R2.64] ;  /* 0x00000036021c7981 */ /* 0x000362000c1e1900 */
[----:B------:R-:W-:Y:S05]  /*13cf0*/  BRA `(.L_x_5556) ;  /* 0x0000000000247947 */ /* 0x000fea0003800000 */
.L_x_5555:
[----:B------:R-:W-:Y:S02]  /*13d00*/  ULDC.64 UR4, c[0x0][0xa08] ;  /* 0x0002820000047ab9 */ /* 0x000fe40000000a00 */
[----:B------:R-:W-:-:S04]  /*13d10*/  ISETP.NE.U32.AND P0, PT, RZ, UR4, PT ;  /* 0x00000004ff007c0c */ /* 0x000fc8000bf05070 */
[----:B------:R-:W-:-:S13]  /*13d20*/  ISETP.NE.AND.EX P0, PT, RZ, UR5, PT, P0 ;  /* 0x00000005ff007c0c */ /* 0x000fda000bf05300 */
[----:B------:R-:W-:Y:S05]  /*13d30*/  @!P0 BRA `(.L_x_5556) ;  /* 0x0000000000148947 */ /* 0x000fea0003800000 */
[----:B------:R-:W1:Y:S02]  /*13d40*/  LDC.64 R2, c[0x0][0xa08] ;  /* 0x00028200ff027b82 */ /* 0x000e640000000a00 */
[----:B-1----:R-:W-:-:S05]  /*13d50*/  IMAD.WIDE R2, R27, 0x4, R2 ;  /* 0x000000041b027825 */ /* 0x002fca00078e0202 */
[----:B------:R-:W2:Y:S04]  /*13d60*/  LDG.E R28, desc[UR54][R2.64] ;  /* 0x00000036021c7981 */ /* 0x000ea8000c1e1900 */
[----:B0-----:R-:W2:Y:S02]  /*13d70*/  LDG.E R5, desc[UR54][R2.64+0x4] ;  /* 0x0000043602057981 */ /* 0x001ea4000c1e1900 */
[----:B--2---:R-:W-:-:S07]  /*13d80*/  IMAD.IADD R28, R5, 0x1, -R28 ;  /* 0x00000001051c7824 */ /* 0x004fce00078e0a1c */
.L_x_5556:
[----:B0-----:R-:W0:Y:S01]  /*13d90*/  LDC R0, c[0x0][0x448] ;  /* 0x00011200ff007b82 */ /* 0x001e220000000800 */
[----:B------:R-:W-:Y:S01]  /*13da0*/  IMAD.SHL.U32 R34, R25, 0x40, RZ ;  /* 0x0000004019227824 */ /* 0x000fe200078e00ff */
[----:B------:R-:W-:Y:S01]  /*13db0*/  LOP3.LUT R16, R16, 0xfffffeff, RZ, 0xc0, !PT ;  /* 0xfffffeff10107812 */ /* 0x000fe200078ec0ff */
[----:B-----5:R-:W-:-:S05]  /*13dc0*/  IMAD.IADD R28, R28, 0x1, -R31 ;  /* 0x000000011c1c7824 */ /* 0x020fca00078e0a1f */
[----:B-1----:R-:W1:Y:S01]  /*13dd0*/  LDC.64 R2, c[0x0][0x9e0] ;  /* 0x00027800ff027b82 */ /* 0x002e620000000a00 */
[----:B0-----:R-:W-:Y:S01]  /*13de0*/  ISETP.NE.AND P2, PT, R0, 0x1, PT ;  /* 0x000000010000780c */ /* 0x001fe20003f45270 */
[----:B------:R-:W-:Y:S01]  /*13df0*/  VIADD R0, R34, 0x3f ;  /* 0x0000003f22007836 */ /* 0x000fe20000000000 */
[----:B-1----:R-:W-:-:S11]  /*13e00*/  ISETP.GE.AND P1, PT, R3, 0x1, PT ;  /* 0x000000010300780c */ /* 0x002fd60003f26270 */
        /* <DEDUP_REMOVED lines=20> */
.L_x_5559:
[----:B------:R-:W-:-:S13]  /*13f50*/  ISETP.NE.AND P0, PT, R3, 0x1, PT ;  /* 0x000000010300780c */ /* 0x000fda0003f05270 */
[----:B------:R-:W0:Y:S02]  /*13f60*/  @P0 LDC.64 R4, c[0x0][0x9e8] ;  /* 0x00027a00ff040b82 */ /* 0x000e240000000a00 */
[----:B0-----:R-:W-:-:S05]  /*13f70*/  @P0 IMAD.HI.U32 R4, R0, R4, RZ ;  /* 0x0000000400040227 */ /* 0x001fca00078e00ff */
[----:B------:R-:W-:-:S07]  /*13f80*/  @P0 SHF.R.U32.HI R0, RZ, R5, R4 ;  /* 0x00000005ff000219 */ /* 0x000fce0000011604 */
.L_x_5560:
[----:B------:R-:W-:Y:S05]  /*13f90*/  BSYNC B0 ;  /* 0x0000000000007941 */ /* 0x000fea0003800000 */
.L_x_5558:
[----:B------:R-:W-:-:S05]  /*13fa0*/  IMAD R5, R0, R3, R3 ;  /* 0x0000000300057224 */ /* 0x000fca00078e0203 */
[----:B------:R-:W-:-:S07]  /*13fb0*/  VIMNMX R2, R2, R5, PT ;  /* 0x0000000502027248 */ /* 0x000fce0003fe0100 */
.L_x_5557:
[----:B------:R-:W0:Y:S01]  /*13fc0*/  @P2 LDC R5, c[0x0][0x44c] ;  /* 0x00011300ff052b82 */ /* 0x000e220000000800 */
[----:B------:R-:W-:Y:S01]  /*13fd0*/  VIADD R2, R2, 0x3f ;  /* 0x0000003f02027836 */ /* 0x000fe20000000000 */
[----:B------:R-:W-:-:S06]  /*13fe0*/  ULDC UR4, c[0x0][0x9dc] ;  /* 0x0002770000047ab9 */ /* 0x000fcc0000000800 */
[----:B------:R-:W1:Y:S01]  /*13ff0*/  @P2 LDC R7, c[0x0][0x450] ;  /* 0x00011400ff072b82 */ /* 0x000e620000000800 */
[----:B0-----:R-:W-:-:S04]  /*14000*/  @P2 IMAD.HI.U32 R0, R34, R5, RZ ;  /* 0x0000000522002227 */ /* 0x001fc800078e00ff */
[----:B------:R-:W-:Y:S01]  /*14010*/  IMAD.MOV.U32 R5, RZ, RZ, R34 ;  /* 0x000000ffff057224 */ /* 0x000fe200078e0022 */
[----:B-1----:R-:W-:Y:S01]  /*14020*/  @P2 SHF.R.U32.HI R5, RZ, R7, R0 ;  /* 0x00000007ff052219 */ /* 0x002fe20000011600 */
[----:B------:R-:W-:Y:S01]  /*14030*/  VIADD R0, R28, 0x3f ;  /* 0x0000003f1c007836 */ /* 0x000fe20000000000 */
[----:B------:R-:W-:Y:S02]  /*14040*/  SHF.R.S32.HI R7, RZ, 0x1f, R2 ;  /* 0x0000001fff077819 */ /* 0x000fe40000011402 */
[----:B------:R-:W-:Y:S02]  /*14050*/  IADD3 R6, R5, R28, -R36 ;  /* 0x0000001c05067210 */ /* 0x000fe40007ffe824 */
[----:B------:R-:W-:Y:S02]  /*14060*/  LEA.HI R2, R7, R2, RZ, 0x6 ;  /* 0x0000000207027211 */ /* 0x000fe400078f30ff */
[----:B------:R-:W-:Y:S02]  /*14070*/  SHF.R.S32.HI R7, RZ, 0x1f, R0 ;  /* 0x0000001fff077819 */ /* 0x000fe40000011400 */
[----:B------:R-:W-:Y:S01]  /*14080*/  SHF.R.S32.HI R9, RZ, 0x6, R2 ;  /* 0x00000006ff097819 */ /* 0x000fe20000011402 */
[----:B------:R-:W-:Y:S01]  /*14090*/  VIADD R2, R6, -UR4 ;  /* 0x8000000406027c36 */ /* 0x000fe20008000000 */
[----:B------:R-:W-:-:S04]  /*140a0*/  LEA.HI R7, R7, R0, RZ, 0x6 ;  /* 0x0000000007077211 */ /* 0x000fc800078f30ff */
[----:B------:R-:W-:-:S04]  /*140b0*/  SHF.R.S32.HI R0, RZ, 0x6, R7 ;  /* 0x00000006ff007819 */ /* 0x000fc80000011407 */
[----:B------:R-:W-:Y:S01]  /*140c0*/  VIMNMX R0, R0, R9, PT ;  /* 0x0000000900007248 */ /* 0x000fe20003fe0100 */
        /* <DEDUP_REMOVED lines=11> */
.L_x_5563:
[----:B------:R-:W-:-:S13]  /*14180*/  ISETP.NE.AND P0, PT, R3, 0x1, PT ;  /* 0x000000010300780c */ /* 0x000fda0003f05270 */
[----:B------:R-:W0:Y:S02]  /*14190*/  @P0 LDC.64 R4, c[0x0][0x9e8] ;  /* 0x00027a00ff040b82 */ /* 0x000e240000000a00 */
[----:B0-----:R-:W-:-:S05]  /*141a0*/  @P0 IMAD.HI.U32 R4, R6, R4, RZ ;  /* 0x0000000406040227 */ /* 0x001fca00078e00ff */
[----:B------:R-:W-:-:S07]  /*141b0*/  @P0 SHF.R.U32.HI R6, RZ, R5, R4 ;  /* 0x00000005ff060219 */ /* 0x000fce0000011604 */
.L_x_5564:
[----:B------:R-:W-:Y:S05]  /*141c0*/  BSYNC B0 ;  /* 0x0000000000007941 */ /* 0x000fea0003800000 */
.L_x_5562:
[----:B------:R-:W-:-:S05]  /*141d0*/  IMAD R3, R6, R3, RZ ;  /* 0x0000000306037224 */ /* 0x000fca00078e02ff */
[----:B------:R-:W-:-:S07]  /*141e0*/  VIMNMX R2, R2, R3, !PT ;  /* 0x0000000302027248 */ /* 0x000fce0007fe0100 */
.L_x_5561:
[----:B------:R-:W-:Y:S01]  /*141f0*/  SHF.R.S32.HI R3, RZ, 0x1f, R2 ;  /* 0x0000001fff037819 */ /* 0x000fe20000011402 */
[----:B------:R-:W-:Y:S03]  /*14200*/  BSSY B0, `(.L_x_5565) ;  /* 0x000002a000007945 */ /* 0x000fe60003800000 */
[----:B------:R-:W-:Y:S02]  /*14210*/  LEA.HI R3, R3, R2, RZ, 0x6 ;  /* 0x0000000203037211 */ /* 0x000fe400078f30ff */
[----:B------:R-:W-:Y:S02]  /*14220*/  LOP3.LUT R2, R26, 0xff000000, RZ, 0xc0, !PT ;  /* 0xff0000001a027812 */ /* 0x000fe400078ec0ff */
[----:B------:R-:W-:-:S04]  /*14230*/  SHF.R.S32.HI R3, RZ, 0x6, R3 ;  /* 0x00000006ff037819 */ /* 0x000fc80000011403 */
        /* <DEDUP_REMOVED lines=8> */
[----:B------:R-:W-:-:S04]  /*142c0*/  SHF.R.U32.HI R5, RZ, 0x10, R2 ;  /* 0x00000010ff057819 */ /* 0x000fc80000011602 */
[----:B------:R-:W-:-:S13]  /*142d0*/  ISETP.NE.AND P0, PT, R5, RZ, PT ;  /* 0x000000ff0500720c */ /* 0x000fda0003f05270 */
[----:B------:R-:W0:Y:S02]  /*142e0*/  @!P0 LDC R5, c[0x0][0x9f0] ;  /* 0x00027c00ff058b82 */ /* 0x000e240000000800 */
[----:B0-----:R-:W-:Y:S02]  /*142f0*/  IABS R7, R5 ;  /* 0x0000000500077213 */ /* 0x001fe40000000000 */
[----:B------:R-:W-:Y:S02]  /*14300*/  IADD3 R9, R5, -0x1, R0 ;  /* 0xffffffff05097810 */ /* 0x000fe40007ffe000 */
[----:B------:R-:W0:Y:S03]  /*14310*/  I2F.RP R10, R7 ;  /* 0x00000007000a7306 */ /* 0x000e260000209400 */
[----:B------:R-:W-:-:S05]  /*14320*/  IMAD.IADD R6, R9, 0x1, -R30 ;  /* 0x0000000109067824 */ /* 0x000fca00078e0a1e */
[----:B------:R-:W-:-:S04]  /*14330*/  LOP3.LUT R2, R6, R5, RZ, 0x3c, !PT ;  /* 0x0000000506027212 */ /* 0x000fc800078e3cff */
[----:B------:R-:W-:Y:S01]  /*14340*/  ISETP.GE.AND P2, PT, R2, RZ, PT ;  /* 0x000000ff0200720c */ /* 0x000fe20003f46270 */
        /* <DEDUP_REMOVED lines=21> */
.L_x_5566:
[----:B------:R-:W-:Y:S05]  /*144a0*/  BSYNC B0 ;  /* 0x0000000000007941 */ /* 0x000fea0003800000 */
.L_x_5565:
        /* <DEDUP_REMOVED lines=23> */
.L_x_5568:
        /* <DEDUP_REMOVED lines=20> */
.L_x_5571:
[----:B------:R-:W-:Y:S05]  /*14760*/  BSYNC B6 ;  /* 0x0000000000067941 */ /* 0x000fea0003800000 */
.L_x_5570:
        /* <DEDUP_REMOVED lines=20> */
.L_x_5574:
        /* <DEDUP_REMOVED lines=15> */
.L_x_5573:
[----:B------:R-:W-:Y:S05]  /*149a0*/  BSYNC B6 ;  /* 0x0000000000067941 */ /* 0x000fea0003800000 */
.L_x_5572:
[----:B------:R-:W0:Y:S01]  /*149b0*/  S2R R19, SR_TID.X ;  /* 0x0000000000137919 */ /* 0x000e220000002100 */
[----:B------:R-:W-:Y:S01]  /*149c0*/  ULDC.64 UR4, c[0x0][0x9f8] ;  /* 0x00027e0000047ab9 */ /* 0x000fe20000000a00 */
[----:B------:R-:W-:Y:S01]  /*149d0*/  IMAD.MOV.U32 R23, RZ, RZ, R27 ;  /* 0x000000ffff177224 */ /* 0x000fe200078e001b */
[----:B------:R-:W-:Y:S01]  /*149e0*/  ISETP.NE.U32.AND P0, PT, RZ, UR4, PT ;  /* 0x00000004ff007c0c */ /* 0x000fe2000bf05070 */
[----:B------:R-:W1:Y:S01]  /*149f0*/  S2R R20, SR_TID.X ;  /* 0x0000000000147919 */ /* 0x000e620000002100 */
[----:B------:R-:W-:Y:S01]  /*14a00*/  ULDC UR4, c[0x0][0x320] ;  /* 0x0000c80000047ab9 */ /* 0x000fe20000000800 */
[----:B------:R-:W2:Y:S01]  /*14a10*/  LDC R10, c[0x0][0x430] ;  /* 0x00010c00ff0a7b82 */ /* 0x000ea20000000800 */
[----:B------:R-:W-:-:S13]  /*14a20*/  ISETP.NE.AND.EX P0, PT, RZ, UR5, PT, P0 ;  /* 0x00000005ff007c0c */ /* 0x000fda000bf05300 */
[----:B------:R-:W3:Y:S01]  /*14a30*/  @P0 LDC.64 R2, c[0x0][0x9f8] ;  /* 0x00027e00ff020b82 */ /* 0x000ee20000000a00 */
[----:B0-----:R-:W-:-:S05]  /*14a40*/  IMAD.SHL.U32 R19, R19, 0x8, RZ ;  /* 0x0000000813137824 */ /* 0x001fca00078e00ff */
[----:B------:R-:W-:-:S04]  /*14a50*/  LOP3.LUT R19, R19, 0x38, RZ, 0xc0, !PT ;  /* 0x0000003813137812 */ /* 0x000fc800078ec0ff */
[C---:B------:R-:W-:Y:S02]  /*14a60*/  LOP3.LUT R21, R19.reuse, 0x40, RZ, 0xfc, !PT ;  /* 0x0000004013157812 */ /* 0x040fe400078efcff */
[----:B------:R-:W-:Y:S01]  /*14a70*/  LOP3.LUT R29, R19, 0x180, RZ, 0xfc, !PT ;  /* 0x00000180131d7812 */ /* 0x000fe200078efcff */
[----:B---3--:R-:W-:Y:S01]  /*14a80*/  @P0 IMAD.WIDE R2, R27, 0x4, R2 ;  /* 0x000000041b020825 */ /* 0x008fe200078e0202 */
[----:B------:R-:W-:Y:S02]  /*14a90*/  ISETP.GE.AND P3, PT, R21, UR4, PT ;  /* 0x0000000415007c0c */ /* 0x000fe4000bf66270 */
[----:B------:R-:W0:Y:S01]  /*14aa0*/  S2R R21, SR_TID.X ;  /* 0x0000000000157919 */ /* 0x000e220000002100 */
[----:B------:R-:W-:Y:S01]  /*14ab0*/  LOP3.LUT R19, R19, 0x1c0, RZ, 0xfc, !PT ;  /* 0x000001c013137812 */ /* 0x000fe200078efcff */
[----:B------:R3:W5:Y:S03]  /*14ac0*/  @P0 LDG.E R23, desc[UR54][R2.64] ;  /* 0x0000003602170981 */ /* 0x000766000c1e1900 */
[----:B------:R-:W-:Y:S01]  /*14ad0*/  ISETP.GE.AND P0, PT, R19, UR4, PT ;  /* 0x0000000413007c0c */ /* 0x000fe2000bf06270 */
[----:B-1----:R-:W-:Y:S01]  /*14ae0*/  IMAD.SHL.U32 R20, R20, 0x8, RZ ;  /* 0x0000000814147824 */ /* 0x002fe200078e00ff */
[----:B------:R-:W-:Y:S01]  /*14af0*/  LOP3.LUT R16, R16, 0xffffffbf, RZ, 0xc0, !PT ;  /* 0xffffffbf10107812 */ /* 0x000fe200078ec0ff */
[----:B------:R-:W1:Y:S01]  /*14b00*/  S2R R19, SR_TID.X ;  /* 0x0000000000137919 */ /* 0x000e620000002100 */
[----:B------:R-:W-:Y:S01]  /*14b10*/  UMOV UR5, 0xffffffff ;  /* 0xffffffff00057882 */ /* 0x000fe20000000000 */
[----:B------:R-:W-:-:S02]  /*14b20*/  ISETP.GE.AND P1, PT, R29, UR4, PT ;  /* 0x000000041d007c0c */ /* 0x000fc4000bf26270 */
[----:B------:R-:W-:Y:S02]  /*14b30*/  LOP3.LUT R20, R20, 0x38, RZ, 0xc0, !PT ;  /* 0x0000003814147812 */ /* 0x000fe400078ec0ff */
[----:B------:R-:W-:Y:S02]  /*14b40*/  @P3 LOP3.LUT R16, R16, 0x40, RZ, 0xfc, !PT ;  /* 0x0000004010103812 */ /* 0x000fe400078efcff */
[----:B------:R-:W-:Y:S02]  /*14b50*/  ISETP.GE.AND P2, PT, R20, UR4, PT ;  /* 0x0000000414007c0c */ /* 0x000fe4000bf46270 */
[----:B------:R-:W-:Y:S02]  /*14b60*/  LOP3.LUT R16, R16, 0xffffff7f, RZ, 0xc0, !PT ;  /* 0xffffff7f10107812 */ /* 0x000fe400078ec0ff */
[----:B------:R-:W-:Y:S02]  /*14b70*/  SEL R6, RZ, 0x40, P1 ;  /* 0x00000040ff067807 */ /* 0x000fe40000800000 */
[----:B------:R-:W-:-:S07]  /*14b80*/  LEA R0, R25, 0xffffffc0, 0x6 ;  /* 0xffffffc019007811 */ /* 0x000fce00078e30ff */
[----:B------:R-:W-:Y:S01]  /*14b90*/  @P2 LOP3.LUT R16, R16, 0x80, RZ, 0xfc, !PT ;  /* 0x0000008010102812 */ /* 0x000fe200078efcff */
[----:B0-----:R-:W-:-:S03]  /*14ba0*/  IMAD.SHL.U32 R21, R21, 0x8, RZ ;  /* 0x0000000815157824 */ /* 0x001fc600078e00ff */
[----:B------:R-:W-:Y:S02]  /*14bb0*/  LOP3.LUT R16, R16, 0xffffffdf, RZ, 0xc0, !PT ;  /* 0xffffffdf10107812 */ /* 0x000fe400078ec0ff */
[----:B------:R-:W-:Y:S01]  /*14bc0*/  LOP3.LUT R21, R21, 0x38, RZ, 0xc0, !PT ;  /* 0x0000003815157812 */ /* 0x000fe200078ec0ff */
[----:B-1----:R-:W-:-:S03]  /*14bd0*/  IMAD.SHL.U32 R19, R19, 0x8, RZ ;  /* 0x0000000813137824 */ /* 0x002fc600078e00ff */
[----:B------:R-:W-:Y:S02]  /*14be0*/  LOP3.LUT R21, R21, 0x80, RZ, 0xfc, !PT ;  /* 0x0000008015157812 */ /* 0x000fe400078efcff */
[----:B------:R-:W-:Y:S02]  /*14bf0*/  LOP3.LUT R19, R19, 0x38, RZ, 0xc0, !PT ;  /* 0x0000003813137812 */ /* 0x000fe400078ec0ff */
[----:B------:R-:W-:Y:S02]  /*14c00*/  ISETP.GE.AND P5, PT, R21, UR4, PT ;  /* 0x0000000415007c0c */ /* 0x000fe4000bfa6270 */
[----:B------:R-:W-:Y:S02]  /*14c10*/  LOP3.LUT R21, R19, 0xc0, RZ, 0xfc, !PT ;  /* 0x000000c013157812 */ /* 0x000fe400078efcff */
[----:B------:R-:W-:Y:S02]  /*14c20*/  SEL R19, RZ, 0x80, P0 ;  /* 0x00000080ff137807 */ /* 0x000fe40000000000 */
[----:B------:R-:W-:-:S02]  /*14c30*/  ISETP.GE.AND P4, PT, R21, UR4, PT ;  /* 0x0000000415007c0c */ /* 0x000fc4000bf86270 */
[C---:B------:R-:W-:Y:S02]  /*14c40*/  LOP3.LUT R21, R20.reuse, 0x100, RZ, 0xfc, !PT ;  /* 0x0000010014157812 */ /* 0x040fe400078efcff */
[----:B------:R-:W-:Y:S02]  /*14c50*/  LOP3.LUT R20, R20, 0x140, RZ, 0xfc, !PT ;  /* 0x0000014014147812 */ /* 0x000fe400078efcff */
[----:B------:R-:W-:Y:S02]  /*14c60*/  ISETP.GE.AND P3, PT, R21, UR4, PT ;  /* 0x0000000415007c0c */ /* 0x000fe4000bf66270 */
[----:B------:R-:W-:Y:S02]  /*14c70*/  @P5 LOP3.LUT R16, R16, 0x20, RZ, 0xfc, !PT ;  /* 0x0000002010105812 */ /* 0x000fe400078efcff */
[----:B------:R-:W-:Y:S02]  /*14c80*/  ISETP.GE.AND P2, PT, R20, UR4, PT ;  /* 0x0000000414007c0c */ /* 0x000fe4000bf46270 */
[----:B------:R-:W-:-:S04]  /*14c90*/  LOP3.LUT R16, R16, 0xffffffef, RZ, 0xc0, !PT ;  /* 0xffffffef10107812 */ /* 0x000fc800078ec0ff */
[----:B------:R-:W-:-:S04]  /*14ca0*/  @P4 LOP3.LUT R16, R16, 0x10, RZ, 0xfc, !PT ;  /* 0x0000001010104812 */ /* 0x000fc800078efcff */
[----:B------:R-:W-:-:S04]  /*14cb0*/  LOP3.LUT R16, R16, 0xfffffffb, RZ, 0xc0, !PT ;  /* 0xfffffffb10107812 */ /* 0x000fc800078ec0ff */
[----:B------:R-:W-:-:S04]  /*14cc0*/  @P2 LOP3.LUT R16, R16, 0x4, RZ, 0xfc, !PT ;  /* 0x0000000410102812 */ /* 0x000fc800078efcff */
[----:B------:R-:W-:-:S04]  /*14cd0*/  LOP3.LUT R16, R16, 0xfffffff7, RZ, 0xc0, !PT ;  /* 0xfffffff710107812 */ /* 0x000fc800078ec0ff */
[----:B------:R-:W-:Y:S01]  /*14ce0*/  @P3 LOP3.LUT R16, R16, 0x8, RZ, 0xfc, !PT ;  /* 0x0000000810103812 */ /* 0x000fe200078efcff */
[----:B--23--:R-:W-:Y:S06]  /*14cf0*/  BRA.DIV UR5, `(.L_x_5575) ;  /* 0x00000046052c7947 */ /* 0x00cfec000b800000 */
.L_x_5642:
        /* <DEDUP_REMOVED lines=28> */
[C---:B------:R-:W-:Y:S02]  /*14ec0*/  LOP3.LUT P1, RZ, R16.reuse, 0x40, RZ, 0xc0, !PT ;  /* 0x0000004010ff7812 */ /* 0x040fe4000782c0ff */
        /* <DEDUP_REMOVED lines=19> */
[----:B------:R0:W-:Y:S01]  /*15000*/  STL [R1+0x14], R6 ;  /* 0x0000140601007387 */ /* 0x0001e20000100800 */
[----:B------:R-:W-:-:S09]  /*15010*/  IMAD R35, R10, R2, R35 ;  /* 0x000000020a237224 */ /* 0x000fd200078e0223 */
[----:B------:R-:W-:-:S04]  /*15020*/  @P0 LOP3.LUT R16, R16, 0x400, RZ, 0xfc, !PT ;  /* 0x0000040010100812 */ /* 0x000fc800078efcff */
[----:B------:R-:W-:-:S04]  /*15030*/  LOP3.LUT R16, R16, 0xfffffffe, RZ, 0xc0, !PT ;  /* 0xfffffffe10107812 */ /* 0x000fc800078ec0ff */
[----:B------:R-:W-:Y:S01]  /*15040*/  @P1 LOP3.LUT R16, R16, 0x1, RZ, 0xfc, !PT ;  /* 0x0000000110101812 */ /* 0x000fe200078efcff */
[----:B0-----:R-:W-:Y:S06]  /*15050*/  @!P0 BRA `(.L_x_5576) ;  /* 0x0000000000048947 */ /* 0x001fec0003800000 */
[----:B------:R-:W-:Y:S01]  /*15060*/  BPT.TRAP 0x1 ;  /* 0x000000040000795c */ /* 0x000fe20000300000 */
.L_x_5576:
[----:B------:R-:W-:Y:S01]  /*15070*/  IADD3 R28, -R37, R28, -R0 ;  /* 0x0000001c251c7210 */ /* 0x000fe20007ffe900 */
[----:B------:R-:W-:Y:S01]  /*15080*/  IMAD R25, R18, 0x8, R17 ;  /* 0x0000000812197824 */ /* 0x000fe200078e0211 */
[----:B------:R-:W-:Y:S01]  /*15090*/  SHF.L.U32 R0, R22, 0x1f, RZ ;  /* 0x0000001f16007819 */ /* 0x000fe200000006ff */
[----:B------:R-:W-:Y:S03]  /*150a0*/  BSSY B0, `(.L_x_5577) ;  /* 0x0000003000007945 */ /* 0x000fe60003800000 */
[----:B------:R-:W0:Y:S02]  /*150b0*/  SYNCS.PHASECHK.TRANS64.TRYWAIT P0, [R25+URZ+0x28c40], R0 ;  /* 0x028c4000190075a7 */ /* 0x000e24000800017f */
[----:B0-----:R-:W-:Y:S05]  /*150c0*/  @!P0 BRA `(.L_x_5578) ;  /* 0x00000040006c8947 */ /* 0x001fea0003800000 */
.L_x_5643:
[----:B------:R-:W-:Y:S05]  /*150d0*/  BSYNC B0 ;  /* 0x0000000000007941 */ /* 0x000fea0003800000 */
.L_x_5577:
        /* <DEDUP_REMOVED lines=63> */
.L_x_5653:
        /* <DEDUP_REMOVED lines=10> */
.L_x_5580:
        /* <DEDUP_REMOVED lines=11> */
.L_x_5581:
[----:B------:R-:W-:Y:S01]  /*15620*/  VIADD R0, R17, 0x20400 ;  /* 0x0002040011007836 */ /* 0x000fe20000000000 */
[----:B------:R1:W-:Y:S06]  /*15630*/  SYNCS.ARRIVE.TRANS64.A1T0 RZ, [R25+URZ+0x28c30], RZ ;  /* 0x028c30ff19ff79a7 */ /* 0x0003ec000810003f */
[----:B------:R-:W-:Y:S05]  /*15640*/  WARPSYNC.ALL ;  /* 0x0000000000007948 */ /* 0x000fea0003800000 */
[----:B------:R-:W-:Y:S01]  /*15650*/  BAR.SYNC.DEFER_BLOCKING 0x8, 0x100 ;  /* 0x0204000000007b1d */ /* 0x000fe20000010000 */
[----:B------:R-:W-:-:S05]  /*15660*/  LOP3.LUT P0, RZ, R0, 0x3ff, RZ, 0xc0, !PT ;  /* 0x000003ff00ff7812 */ /* 0x000fca000780c0ff */
[----:B------:R-:W-:Y:S08]  /*15670*/  BSSY B6, `(.L_x_5582) ;  /* 0x0000012000067945 */ /* 0x000ff00003800000 */
        /* <DEDUP_REMOVED lines=17> */
.L_x_5583:
[----:B------:R-:W-:Y:S05]  /*15790*/  BSYNC B6 ;  /* 0x0000000000067941 */ /* 0x000fea0003800000 */
.L_x_5582:
[----:B0-----:R-:W2:Y:S01]  /*157a0*/  LDL.LU R2, [R1] ;  /* 0x0000000001027983 */ /* 0x001ea20000300800 */
[----:B------:R-:W0:Y:S01]  /*157b0*/  LDC R20, c[0x0][0x448] ;  /* 0x00011200ff147b82 */ /* 0x000e220000000800 */
[----:B------:R-:W-:Y:S01]  /*157c0*/  ULDC.64 UR4, c[0x0][0x298] ;  /* 0x0000a60000047ab9 */ /* 0x000fe20000000a00 */
[----:B------:R-:W-:Y:S01]  /*157d0*/  LOP3.LUT P6, RZ, R16, 0x200, RZ, 0xc0, !PT ;  /* 0x0000020010ff7812 */ /* 0x000fe200078cc0ff */
[----:B------:R3:W5:Y:S01]  /*157e0*/  LDL R7, [R1+0x18] ;  /* 0x0000180001077983 */ /* 0x0007620000100800 */
[----:B------:R-:W-:-:S04]  /*157f0*/  SHF.R.S32.HI R4, RZ, 0x1f, R27 ;  /* 0x0000001fff047819 */ /* 0x000fc8000001141b */
[----:B------:R-:W-:Y:S01]  /*15800*/  SEL R4, R4, RZ, !P6 ;  /* 0x000000ff04047207 */ /* 0x000fe20007000000 */
[----:B------:R-:W4:Y:S02]  /*15810*/  S2R R8, SR_TID.X ;  /* 0x0000000000087919 */ /* 0x000f240000002100 */
[----:B----4-:R-:W-:-:S05]  /*15820*/  IMAD.SHL.U32 R8, R8, 0x8, RZ ;  /* 0x0000000808087824 */ /* 0x010fca00078e00ff */
[----:B------:R-:W-:Y:S02]  /*15830*/  LOP3.LUT R8, R8, 0x38, RZ, 0xc0, !PT ;  /* 0x0000003808087812 */ /* 0x000fe400078ec0ff */
[----:B--2---:R-:W-:-:S05]  /*15840*/  SHF.R.S32.HI R0, RZ, 0x1f, R2 ;  /* 0x0000001fff007819 */ /* 0x004fca0000011402 */
[----:B------:R-:W-:-:S04]  /*15850*/  IMAD R0, R0, UR4, RZ ;  /* 0x0000000400007c24 */ /* 0x000fc8000f8e02ff */
[C---:B------:R-:W-:Y:S02]  /*15860*/  IMAD R0, R2.reuse, UR5, R0 ;  /* 0x0000000502007c24 */ /* 0x040fe4000f8e0200 */
[----:B------:R-:W-:Y:S01]  /*15870*/  IMAD.WIDE.U32 R2, R2, UR4, RZ ;  /* 0x0000000402027c25 */ /* 0x000fe2000f8e00ff */
[----:B------:R-:W-:-:S03]  /*15880*/  ULDC.64 UR4, c[0x0][0x2d8] ;  /* 0x0000b60000047ab9 */ /* 0x000fc60000000a00 */
[----:B------:R-:W-:Y:S01]  /*15890*/  IMAD.IADD R3, R3, 0x1, R0 ;  /* 0x0000000103037824 */ /* 0x000fe200078e0200 */
[----:B------:R-:W-:Y:S02]  /*158a0*/  SEL R0, R27, RZ, !P6 ;  /* 0x000000ff1b007207 */ /* 0x000fe40007000000 */
[----:B0-----:R-:W-:Y:S01]  /*158b0*/  ISETP.NE.AND P6, PT, R20, 0x1, PT ;  /* 0x000000011400780c */ /* 0x001fe20003fc5270 */
[C---:B------:R-:W-:Y:S01]  /*158c0*/  IMAD.WIDE.U32 R2, R26.reuse, UR4, R2 ;  /* 0x000000041a027c25 */ /* 0x040fe2000f8e0002 */
[----:B------:R-:W0:Y:S03]  /*158d0*/  S2R R20, SR_TID.X ;  /* 0x0000000000147919 */ /* 0x000e260000002100 */
[----:B------:R-:W-:Y:S01]  /*158e0*/  IMAD R3, R26, UR5, R3 ;  /* 0x000000051a037c24 */ /* 0x000fe2000f8e0203 */
[----:B------:R-:W-:Y:S02]  /*158f0*/  ULDC.64 UR4, c[0x0][0x2e0] ;  /* 0x0000b80000047ab9 */ /* 0x000fe40000000a00 */
[----:B------:R-:W-:-:S02]  /*15900*/  IMAD R4, R4, UR4, RZ ;  /* 0x0000000404047c24 */ /* 0x000fc4000f8e02ff */
[----:B------:R-:W-:-:S03]  /*15910*/  IMAD.WIDE.U32 R2, R0, UR4, R2 ;  /* 0x0000000400027c25 */ /* 0x000fc6000f8e0002 */
[----:B------:R-:W2:Y:S01]  /*15920*/  @P6 LDC R6, c[0x0][0x44c] ;  /* 0x00011300ff066b82 */ /* 0x000ea20000000800 */
[----:B------:R-:W-:Y:S01]  /*15930*/  IMAD R4, R0, UR5, R4 ;  /* 0x0000000500047c24 */ /* 0x000fe2000f8e0204 */
[----:B------:R-:W-:-:S03]  /*15940*/  ULDC.64 UR4, c[0x0][0x2d0] ;  /* 0x0000b40000047ab9 */ /* 0x000fc60000000a00 */
[----:B------:R-:W-:-:S03]  /*15950*/  IMAD.IADD R3, R3, 0x1, R4 ;  /* 0x0000000103037824 */ /* 0x000fc600078e0204 */
[----:B------:R-:W4:Y:S01]  /*15960*/  @P6 LDC R0, c[0x0][0x450] ;  /* 0x00011400ff006b82 */ /* 0x000f220000000800 */
[----:B0-----:R-:W-:-:S05]  /*15970*/  IMAD.SHL.U32 R20, R20, 0x10, RZ ;  /* 0x0000001014147824 */ /* 0x001fca00078e00ff */
[----:B------:R-:W-:-:S05]  /*15980*/  LOP3.LUT R20, R37, 0x70, R20, 0xf8, !PT ;  /* 0x0000007025147812 */ /* 0x000fca00078ef814 */
[----:B------:R-:W-:-:S04]  /*15990*/  IMAD.IADD R5, R20, 0x1, R34 ;  /* 0x0000000114057824 */ /* 0x000fc800078e0222 */
[----:B--2---:R-:W-:-:S04]  /*159a0*/  @P6 IMAD.HI.U32 R6, R5, R6, RZ ;  /* 0x0000000605066227 */ /* 0x004fc800078e00ff */
[----:B------:R-:W-:Y:S01]  /*159b0*/  IMAD.MOV.U32 R4, RZ, RZ, R5 ;  /* 0x000000ffff047224 */ /* 0x000fe200078e0005 */
[----:B----4-:R-:W-:Y:S02]  /*159c0*/  @P6 SHF.R.U32.HI R4, RZ, R0, R6 ;  /* 0x00000000ff046219 */ /* 0x010fe40000011606 */
[----:B------:R-:W0:Y:S03]  /*159d0*/  LDC R6, c[0x0][0x448] ;  /* 0x00011200ff067b82 */ /* 0x000e260000000800 */
        /* <DEDUP_REMOVED lines=19> */
[----:B---3--:R-:W-:Y:S11]  /*15b10*/  BRA.DIV UR5, `(.L_x_5584) ;  /* 0x0000003e053c7947 */ /* 0x008ff6000b800000 */
[----:B------:R-:W0:Y:S01]  /*15b20*/  SHFL.IDX PT, R3, R0, RZ, 0x181f ;  /* 0x00181fff00037589 */ /* 0x000e2200000e0000 */
[----:B------:R-:W-:Y:S02]  /*15b30*/  IMAD R36, R36, R6, RZ ;  /* 0x0000000624247224 */ /* 0x000fe400078e02ff */
[----:B------:R-:W-:Y:S01]  /*15b40*/  IMAD.IADD R34, R37, 0x1, R34 ;  /* 0x0000000125227824 */ /* 0x000fe200078e0222 */
[----:B------:R-:W2:Y:S04]  /*15b50*/  SHFL.IDX PT, R2, R4, RZ, 0x181f ;  /* 0x00181fff04027589 */ /* 0x000ea800000e0000 */
[----:B------:R-:W-:-:S13]  /*15b60*/  ISETP.GE.AND P0, PT, R34, R36, PT ;  /* 0x000000242200720c */ /* 0x000fda0003f06270 */
[----:B0-----:R-:W-:-:S05]  /*15b70*/  @!P0 LEA R3, P2, R8, R3, 0x1 ;  /* 0x0000000308038211 */ /* 0x001fca00078408ff */
[----:B--2---:R-:W-:-:S05]  /*15b80*/  @!P0 IMAD.X R2, RZ, RZ, R2, P2 ;  /* 0x000000ffff028224 */ /* 0x004fca00010e0602 */
[----:B------:R-:W-:-:S04]  /*15b90*/  @!P0 LOP3.LUT R3, R3, R2, RZ, 0x3c, !PT ;  /* 0x0000000203038212 */ /* 0x000fc800078e3cff */
[----:B------:R-:W-:-:S04]  /*15ba0*/  @!P0 LOP3.LUT R2, R3, R2, RZ, 0x3c, !PT ;  /* 0x0000000203028212 */ /* 0x000fc800078e3cff */
[----:B------:R-:W-:-:S05]  /*15bb0*/  @!P0 LOP3.LUT R3, R3, R2, RZ, 0x3c, !PT ;  /* 0x0000000203038212 */ /* 0x000fca00078e3cff */
[----:B------:R-:W-:Y:S01]  /*15bc0*/  @!PT LDS RZ, [RZ] ;  /* 0x00000000fffff984 */ /* 0x000fe20000000800 */
[----:B-----5:R0:W-:Y:S02]  /*15bd0*/  @!P0 LDGSTS.E.BYPASS.LTC128B.128 [R7+0x20400], desc[UR54][R2.64], !P1 ;  /* 0x2040000002078fae */ /* 0x0201e4000c901d76 */
[----:B0-----:R-:W-:Y:S02]  /*15be0*/  VIADD R2, R34, 0x10 ;  /* 0x0000001022027836 */ /* 0x001fe40000000000 */
[----:B------:R-:W0:Y:S03]  /*15bf0*/  SHFL.IDX PT, R3, R0, 0x1, 0x181f ;  /* 0x00381f0000037f89 */ /* 0x000e2600000e0000 */
[----:B------:R-:W-:Y:S02]  /*15c00*/  ISETP.GE.AND P0, PT, R2, R36, PT ;  /* 0x000000240200720c */ /* 0x000fe40003f06270 */
[----:B------:R-:W2:Y:S11]  /*15c10*/  SHFL.IDX PT, R2, R4, 0x1, 0x181f ;  /* 0x00381f0004027f89 */ /* 0x000eb600000e0000 */
[----:B0-----:R-:W-:-:S05]  /*15c20*/  @!P0 LEA R3, P2, R8, R3, 0x1 ;  /* 0x0000000308038211 */ /* 0x001fca00078408ff */
[----:B--2---:R-:W-:-:S05]  /*15c30*/  @!P0 IMAD.X R2, RZ, RZ, R2, P2 ;  /* 0x000000ffff028224 */ /* 0x004fca00010e0602 */
        /* <DEDUP_REMOVED lines=8> */
[----:B------:R-:W2:Y:S04]  /*15cc0*/  SHFL.IDX PT, R2, R4, 0x2, 0x181f ;  /* 0x00581f0004027f89 */ /* 0x000ea800000e0000 */
[----:B------:R-:W3:Y:S04]  /*15cd0*/  SHFL.IDX PT, R4, R4, 0x3, 0x181f ;  /* 0x00781f0004047f89 */ /* 0x000ee800000e0000 */
[----:B0-----:R-:W-:-:S05]  /*15ce0*/  @!P0 LEA R3, P2, R8, R3, 0x1 ;  /* 0x0000000308038211 */ /* 0x001fca00078408ff */
[----:B--2---:R-:W-:-:S05]  /*15cf0*/  @!P0 IMAD.X R2, RZ, RZ, R2, P2 ;  /* 0x000000ffff028224 */ /* 0x004fca00010e0602 */
[----:B------:R-:W-:-:S04]  /*15d00*/  @!P0 LOP3.LUT R3, R3, R2, RZ, 0x3c, !PT ;  /* 0x0000000203038212 */ /* 0x000fc800078e3cff */
[----:B------:R-:W-:-:S04]  /*15d10*/  @!P0 LOP3.LUT R2, R3, R2, RZ, 0x3c, !PT ;  /* 0x0000000203028212 */ /* 0x000fc800078e3cff */
[----:B------:R-:W-:-:S05]  /*15d20*/  @!P0 LOP3.LUT R3, R3, R2, RZ, 0x3c, !PT ;  /* 0x0000000203038212 */ /* 0x000fca00078e3cff */
[----:B---3--:R0:W-:Y:S02]  /*15d30*/  @!P0 LDGSTS.E.BYPASS.LTC128B.128 [R7+0x21400], desc[UR54][R2.64], !P1 ;  /* 0x2140000002078fae */ /* 0x0081e4000c901d76 */
.L_x_5662:
[----:B------:R-:W-:-:S05]  /*15d40*/  VIADD R34, R34, 0x30 ;  /* 0x0000003022227836 */ /* 0x000fca0000000000 */
[----:B------:R-:W-:-:S13]  /*15d50*/  ISETP.GE.AND P0, PT, R34, R36, PT ;  /* 0x000000242200720c */ /* 0x000fda0003f06270 */
[----:B0-2---:R-:W-:-:S05]  /*15d60*/  @!P0 LEA R2, P2, R8, R0, 0x1 ;  /* 0x0000000008028211 */ /* 0x005fca00078408ff */
[----:B------:R-:W-:-:S05]  /*15d70*/  @!P0 IMAD.X R3, RZ, RZ, R4, P2 ;  /* 0x000000ffff038224 */ /* 0x000fca00010e0604 */
[----:B------:R-:W-:Y:S01]  /*15d80*/  @!PT LDS RZ, [RZ] ;  /* 0x00000000fffff984 */ /* 0x000fe20000000800 */
[----:B------:R-:W-:Y:S01]  /*15d90*/  @!PT LDS RZ, [RZ] ;  /* 0x00000000fffff984 */ /* 0x000fe20000000800 */
[----:B------:R-:W-:Y:S01]  /*15da0*/  @!PT LDS RZ, [RZ] ;  /* 0x00000000fffff984 */ /* 0x000fe20000000800 */
[----:B------:R0:W-:Y:S01]  /*15db0*/  @!P0 LDGSTS.E.BYPASS.LTC128B.128 [R7+0x21c00], desc[UR54][R2.64], !P1 ;  /* 0x21c0000002078fae */ /* 0x0001e2000c901d76 */
[----:B------:R-:W-:Y:S01]  /*15dc0*/  PLOP3.LUT P0, PT, PT, PT, PT, 0x80, 0x0 ;  /* 0x000000000000781c */ /* 0x000fe20003f0f070 */
[----:B------:R-:W-:-:S12]  /*15dd0*/  NOP ;  /* 0x0000000000007918 */ /* 0x000fd80000000000 */
.L_x_5585:
        /* <DEDUP_REMOVED lines=16> */
[----:B------:R-:W2:Y:S03]  /*15ee0*/  SYNCS.PHASECHK.TRANS64.TRYWAIT P0, [R17+URZ+0x28c20], R0 ;  /* 0x028c2000110075a7 */ /* 0x000ea6000800017f */
[----:B0-2---:R-:W-:Y:S05]  /*15ef0*/  @!P0 BRA `(.L_x_5587) ;  /* 0x0000003c00888947 */ /* 0x005fea0003800000 */
.L_x_5663:
[----:B------:R-:W-:Y:S05]  /*15f00*/  BSYNC B0 ;  /* 0x0000000000007941 */ /* 0x000fea0003800000 */
.L_x_5586:
[----:B------:R-:W-:-:S05]  /*15f10*/  IMAD.U32 R2, RZ, RZ, UR36 ;  /* 0x00000024ff027e24 */ /* 0x000fca000f8e00ff */
[----:B------:R-:W-:-:S13]  /*15f20*/  ISETP.NE.AND P0, PT, R2, 0x3, PT ;  /* 0x000000030200780c */ /* 0x000fda0003f05270 */
[----:B------:R-:W-:Y:S05]  /*15f30*/  @!P0 BRA `(.L_x_5588) ;  /* 0x0000000000048947 */ /* 0x000fea0003800000 */
[----:B------:R-:W-:Y:S01]  /*15f40*/  BPT.TRAP 0x1 ;  /* 0x000000040000795c */ /* 0x000fe20000300000 */
.L_x_5588:
[----:B0-----:R-:W-:Y:S01]  /*15f50*/  SHF.L.U32 R0, R22, 0x1f, RZ ;  /* 0x0000001f16007819 */ /* 0x001fe200000006ff */
[----:B------:R-:W-:Y:S03]  /*15f60*/  BSSY B0, `(.L_x_5589) ;  /* 0x0000003000007945 */ /* 0x000fe60003800000 */
[----:B------:R-:W0:Y:S02]  /*15f70*/  SYNCS.PHASECHK.TRANS64.TRYWAIT P0, [R25+URZ+0x28c60], R0 ;  /* 0x028c6000190075a7 */ /* 0x000e24000800017f */
[----:B0-----:R-:W-:Y:S05]  /*15f80*/  @!P0 BRA `(.L_x_5590) ;  /* 0x0000003c00788947 */ /* 0x001fea0003800000 */
.L_x_5664:
[----:B------:R-:W-:Y:S05]  /*15f90*/  BSYNC B0 ;  /* 0x0000000000007941 */ /* 0x000fea0003800000 */
.L_x_5589:
        /* <DEDUP_REMOVED lines=24> */
[----:B------:R-:W2:Y:S01]  /*16120*/  SHFL.IDX PT, R2, R4, RZ, 0x181f ;  /* 0x00181fff04027589 */ /* 0x000ea200000e0000 */
[C---:B------:R-:W-:Y:S02]  /*16130*/  LOP3.LUT P4, RZ, R19.reuse, 0x4, RZ, 0xc0, !PT ;  /* 0x0000000413ff7812 */ /* 0x040fe4000788c0ff */
[C---:B------:R-:W-:Y:S01]  /*16140*/  LOP3.LUT P3, RZ, R19.reuse, 0x8, RZ, 0xc0, !PT ;  /* 0x0000000813ff7812 */ /* 0x040fe2000786c0ff */
[----:B------:R-:W3:Y:S01]  /*16150*/  SHFL.IDX PT, R3, R6, RZ, 0x181f ;  /* 0x00181fff06037589 */ /* 0x000ee200000e0000 */
[----:B------:R-:W-:Y:S02]  /*16160*/  LOP3.LUT P2, RZ, R19, 0x10, RZ, 0xc0, !PT ;  /* 0x0000001013ff7812 */ /* 0x000fe4000784c0ff */
[----:B------:R-:W-:Y:S01]  /*16170*/  LOP3.LUT R16, R16, 0xfffffeff, RZ, 0xc0, !PT ;  /* 0xfffffeff10107812 */ /* 0x000fe200078ec0ff */
[----:B0-----:R-:W-:-:S05]  /*16180*/  IMAD.SHL.U32 R7, R7, 0x8, RZ ;  /* 0x0000000807077824 */ /* 0x001fca00078e00ff */
[----:B------:R-:W-:-:S05]  /*16190*/  LOP3.LUT R7, R7, 0x38, RZ, 0xc0, !PT ;  /* 0x0000003807077812 */ /* 0x000fca00078ec0ff */
[----:B------:R-:W-:Y:S01]  /*161a0*/  IMAD.SHL.U32 R0, R7, 0x2, RZ ;  /* 0x0000000207007824 */ /* 0x000fe200078e00ff */
[----:B------:R-:W-:-:S04]  /*161b0*/  LOP3.LUT R7, R19, 0x1, RZ, 0xc0, !PT ;  /* 0x0000000113077812 */ /* 0x000fc800078ec0ff */
[----:B--2---:R-:W-:Y:S02]  /*161c0*/  IADD3 R2, P0, R2, R0, RZ ;  /* 0x0000000002027210 */ /* 0x004fe40007f1e0ff */
[----:B------:R-:W-:Y:S02]  /*161d0*/  ISETP.NE.U32.AND P1, PT, R7, 0x1, PT ;  /* 0x000000010700780c */ /* 0x000fe40003f25070 */
[----:B------:R-:W-:Y:S01]  /*161e0*/  PRMT R7, R19, 0x8880, RZ ;  /* 0x0000888013077816 */ /* 0x000fe200000000ff */
[----:B---3--:R-:W-:Y:S01]  /*161f0*/  IMAD.X R3, RZ, RZ, R3, P0 ;  /* 0x000000ffff037224 */ /* 0x008fe200000e0603 */
        /* <DEDUP_REMOVED lines=25> */
[----:B------:R-:W2:Y:S04]  /*16390*/  SHFL.IDX PT, R3, R6, 0x1, 0x181f ;  /* 0x00381f0006037f89 */ /* 0x000ea800000e0000 */
[----:B------:R-:W-:Y:S01]  /*163a0*/  SHFL.IDX PT, R6, R6, 0x3, 0x181f ;  /* 0x00781f0006067f89 */ /* 0x000fe200000e0000 */
[----:B0-----:R-:W-:-:S05]  /*163b0*/  IADD3 R2, P6, R2, R0, RZ ;  /* 0x0000000002027210 */ /* 0x001fca0007fde0ff */
[----:B--2---:R-:W-:Y:S01]  /*163c0*/  IMAD.X R3, RZ, RZ, R3, P6 ;  /* 0x000000ffff037224 */ /* 0x004fe200030e0603 */
        /* <DEDUP_REMOVED lines=39> */
[----:B0-----:R0:W2:Y:S02]  /*16640*/  SHFL.IDX PT, R2, R4, 0x3, 0x181f ;  /* 0x00781f0004027f89 */ /* 0x0010a400000e0000 */
.L_x_5674:
        /* <DEDUP_REMOVED lines=11> */
[----:B--2---:R-:W-:Y:S02]  /*16700*/  IADD3 R2, P0, R2, R0, RZ ;  /* 0x0000000002027210 */ /* 0x004fe40007f1e0ff */
        /* <DEDUP_REMOVED lines=22> */
.L_x_5592:
        /* <DEDUP_REMOVED lines=11> */
.L_x_5593:
[----:B------:R-:W2:Y:S01]  /*16920*/  LDL.LU R2, [R1+0x4] ;  /* 0x0000040001027983 */ /* 0x000ea20000300800 */
[----:B------:R3:W-:Y:S01]  /*16930*/  SYNCS.ARRIVE.TRANS64.A1T0 RZ, [R25+URZ+0x28c50], RZ ;  /* 0x028c50ff19ff79a7 */ /* 0x0007e2000810003f */
[----:B------:R-:W-:Y:S01]  /*16940*/  BSSY B0, `(.L_x_5594) ;  /* 0x00000f0000007945 */ /* 0x000fe20003800000 */
[----:B--2---:R-:W-:-:S05]  /*16950*/  VIADD R7, R2, 0xfffffffe ;  /* 0xfffffffe02077836 */ /* 0x004fca0000000000 */
[----:B------:R-:W-:-:S13]  /*16960*/  ISETP.GE.AND P0, PT, R7, R30, PT ;  /* 0x0000001e0700720c */ /* 0x000fda0003f06270 */
[----:B---3--:R-:W-:Y:S05]  /*16970*/  @!P0 BRA `(.L_x_5595) ;  /* 0x0000000c00b08947 */ /* 0x008fea0003800000 */
[----:B------:R-:W2:Y:S01]  /*16980*/  LDL.LU R2, [R1+0x14] ;  /* 0x0000140001027983 */ /* 0x000ea20000300800 */
[----:B------:R-:W-:-:S04]  /*16990*/  LOP3.LUT R28, R19, 0x80, RZ, 0xc0, !PT ;  /* 0x00000080131c7812 */ /* 0x000fc800078ec0ff */
[----:B------:R-:W-:Y:S02]  /*169a0*/  SHF.R.U32.HI R28, RZ, 0x3, R28 ;  /* 0x00000003ff1c7819 */ /* 0x000fe4000001161c */
[----:B--2---:R-:W-:-:S04]  /*169b0*/  LOP3.LUT R29, R2, 0x40, RZ, 0xc0, !PT ;  /* 0x00000040021d7812 */ /* 0x004fc800078ec0ff */
[----:B------:R-:W-:-:S07]  /*169c0*/  SHF.R.U32.HI R29, RZ, 0x2, R29 ;  /* 0x00000002ff1d7819 */ /* 0x000fce000001161d */
.L_x_5608:
[----:B0-----:R-:W0:Y:S01]  /*169d0*/  S2R R4, SR_TID.X ;  /* 0x0000000000047919 */ /* 0x001e220000002100 */
[----:B--2---:R-:W2:Y:S01]  /*169e0*/  LDC R2, c[0x0][0x430] ;  /* 0x00010c00ff027b82 */ /* 0x004ea20000000800 */
[----:B---3--:R-:W-:Y:S01]  /*169f0*/  IMAD R6, R7, 0x40, R31 ;  /* 0x0000004007067824 */ /* 0x008fe200078e021f */
[----:B------:R-:W-:Y:S05]  /*16a00*/  YIELD ;  /* 0x0000000000007946 */ /* 0x000fea0003800000 */
[----:B------:R-:W-:Y:S01]  /*16a10*/  IMAD.U32 R11, RZ, RZ, UR36 ;  /* 0x00000024ff0b7e24 */ /* 0x000fe2000f8e00ff */
[----:B------:R-:W-:Y:S01]  /*16a20*/  ULDC UR4, c[0x0][0x430] ;  /* 0x00010c0000047ab9 */ /* 0x000fe20000000800 */
[----:B------:R-:W-:Y:S01]  /*16a30*/  VIADD R18, R18, 0x1 ;  /* 0x0000000112127836 */ /* 0x000fe20000000000 */
[----:B--2---:R-:W-:Y:S01]  /*16a40*/  ISETP.NE.AND P0, PT, R2, 0x1, PT ;  /* 0x000000010200780c */ /* 0x004fe20003f05270 */
[----:B0-----:R-:W-:-:S05]  /*16a50*/  IMAD.SHL.U32 R4, R4, 0x10, RZ ;  /* 0x0000001004047824 */ /* 0x001fca00078e00ff */
[----:B------:R-:W-:-:S07]  /*16a60*/  LOP3.LUT R4, R37, 0x70, R4, 0xf8, !PT ;  /* 0x0000007025047812 */ /* 0x000fce00078ef804 */
[----:B------:R-:W0:Y:S01]  /*16a70*/  @P0 LDC R3, c[0x0][0x434] ;  /* 0x00010d00ff030b82 */ /* 0x000e220000000800 */
[C---:B------:R-:W-:Y:S01]  /*16a80*/  ISETP.GT.U32.AND P1, PT, R4.reuse, 0x3f, PT ;  /* 0x0000003f0400780c */ /* 0x040fe20003f24070 */
[----:B------:R-:W-:-:S06]  /*16a90*/  IMAD.IADD R6, R4, 0x1, R6 ;  /* 0x0000000104067824 */ /* 0x000fcc00078e0206 */
[----:B------:R-:W2:Y:S01]  /*16aa0*/  @P0 LDC R2, c[0x0][0x438] ;  /* 0x00010e00ff020b82 */ /* 0x000ea20000000800 */
[----:B------:R-:W-:-:S07]  /*16ab0*/  IMAD.MOV.U32 R10, RZ, RZ, R6 ;  /* 0x000000ffff0a7224 */ /* 0x000fce00078e0006 */
[----:B------:R-:W3:Y:S01]  /*16ac0*/  @!P1 LDC.64 R4, c[0x0][0x428] ;  /* 0x00010a00ff049b82 */ /* 0x000ee20000000a00 */
[----:B0-----:R-:W-:-:S07]  /*16ad0*/  @P0 IMAD.HI.U32 R3, R6, R3, RZ ;  /* 0x0000000306030227 */ /* 0x001fce00078e00ff */
[----:B------:R-:W0:Y:S01]  /*16ae0*/  @!P1 LDC.64 R8, c[0x0][0x418] ;  /* 0x00010600ff089b82 */ /* 0x000e220000000a00 */
[----:B--2---:R-:W-:-:S04]  /*16af0*/  @P0 SHF.R.U32.HI R10, RZ, R2, R3 ;  /* 0x00000002ff0a0219 */ /* 0x004fc80000011603 */
[--C-:B------:R-:W-:Y:S01]  /*16b00*/  @!P1 SHF.R.S32.HI R3, RZ, 0x1f, R10.reuse ;  /* 0x0000001fff039819 */ /* 0x100fe2000001140a */
[----:B------:R-:W-:-:S04]  /*16b10*/  @!P1 IMAD.MOV.U32 R2, RZ, RZ, R10 ;  /* 0x000000ffff029224 */ /* 0x000fc800078e000a */
[----:B---3--:R-:W-:-:S04]  /*16b20*/  @!P1 IMAD.WIDE.U32 R2, R23, R4, R2 ;  /* 0x0000000417029225 */ /* 0x008fc800078e0002 */
        /* <DEDUP_REMOVED lines=17> */
[----:B01----:R-:W-:Y:S08]  /*16c40*/  @!P1 BRA `(.L_x_5596) ;  /* 0x0000000000049947 */ /* 0x003ff00003800000 */
[----:B------:R-:W-:Y:S01]  /*16c50*/  BPT.TRAP 0x1 ;  /* 0x000000040000795c */ /* 0x000fe20000300000 */
.L_x_5596:
[----:B------:R-:W-:Y:S01]  /*16c60*/  IMAD R6, R18, 0x8, R17 ;  /* 0x0000000812067824 */ /* 0x000fe200078e0211 */
[----:B------:R-:W-:Y:S01]  /*16c70*/  SHF.L.U32 R19, R22, 0x1f, RZ ;  /* 0x0000001f16137819 */ /* 0x000fe200000006ff */
[----:B------:R-:W-:Y:S01]  /*16c80*/  BSSY B1, `(.L_x_5597) ;  /* 0x0000004000017945 */ /* 0x000fe20003800000 */
[----:B------:R-:W-:Y:S02]  /*16c90*/  SHF.R.S32.HI R9, RZ, 0x1f, R5 ;  /* 0x0000001fff097819 */ /* 0x000fe40000011405 */
[----:B------:R-:W0:Y:S02]  /*16ca0*/  SYNCS.PHASECHK.TRANS64.TRYWAIT P0, [R6+URZ+0x28c40], R19 ;  /* 0x028c4013060075a7 */ /* 0x000e24000800017f */
[----:B0-----:R-:W-:Y:S05]  /*16cb0*/  @!P0 BRA `(.L_x_5598) ;  /* 0x0000003800688947 */ /* 0x001fea0003800000 */
.L_x_5675:
[----:B------:R-:W-:Y:S05]  /*16cc0*/  BSYNC B1 ;  /* 0x0000000000017941 */ /* 0x000fea0003800000 */
.L_x_5597:
        /* <DEDUP_REMOVED lines=17> */
[----:B-1----:R-:W-:Y:S01]  /*16de0*/  IMAD R25, R26, UR5, R3 ;  /* 0x000000051a197c24 */ /* 0x002fe2000f8e0203 */
        /* <DEDUP_REMOVED lines=22> */
.L_x_5685:
        /* <DEDUP_REMOVED lines=8> */
.L_x_5600:
        /* <DEDUP_REMOVED lines=11> */
.L_x_5601:
[----:B------:R2:W-:Y:S01]  /*17080*/  SYNCS.ARRIVE.TRANS64.A1T0 RZ, [R6+URZ+0x28c30], RZ ;  /* 0x028c30ff06ff79a7 */ /* 0x0005e2000810003f */
[----:B------:R-:W-:Y:S05]  /*17090*/  @!P2 BRA `(.L_x_5602) ;  /* 0x000000000004a947 */ /* 0x000fea0003800000 */
[----:B------:R-:W-:Y:S01]  /*170a0*/  BPT.TRAP 0x1 ;  /* 0x000000040000795c */ /* 0x000fe20000300000 */
.L_x_5602:
[----:B------:R-:W3:Y:S01]  /*170b0*/  SYNCS.PHASECHK.TRANS64.TRYWAIT P0, [R6+URZ+0x28c60], R19 ;  /* 0x028c6013060075a7 */ /* 0x000ee2000800017f */
[----:B------:R-:W-:Y:S04]  /*170c0*/  BSSY B1, `(.L_x_5603) ;  /* 0x0000002000017945 */ /* 0x000fe80003800000 */
[----:B---3--:R-:W-:Y:S05]  /*170d0*/  @!P0 BRA `(.L_x_5604) ;  /* 0x0000003800908947 */ /* 0x008fea0003800000 */
.L_x_5686:
[----:B------:R-:W-:Y:S05]  /*170e0*/  BSYNC B1 ;  /* 0x0000000000017941 */ /* 0x000fea0003800000 */
.L_x_5603:
        /* <DEDUP_REMOVED lines=79> */
.L_x_5696:
        /* <DEDUP_REMOVED lines=25> */
.L_x_5606:
        /* <DEDUP_REMOVED lines=11> */
.L_x_5607:
[----:B------:R3:W-:Y:S01]  /*17820*/  SYNCS.ARRIVE.TRANS64.A1T0 RZ, [R6+URZ+0x28c50], RZ ;  /* 0x028c50ff06ff79a7 */ /* 0x0007e2000810003f */
[----:B------:R-:W-:Y:S05]  /*17830*/  @P3 BRA `(.L_x_5608) ;  /* 0xfffffff000643947 */ /* 0x000fea000383ffff */
.L_x_5595:
[----:B------:R-:W-:Y:S05]  /*17840*/  BSYNC B0 ;  /* 0x0000000000007941 */ /* 0x000fea0003800000 */
.L_x_5594:
        /* <DEDUP_REMOVED lines=21> */
.L_x_5610:
[----:B------:R-:W-:Y:S05]  /*179a0*/  BSYNC B0 ;  /* 0x0000000000007941 */ /* 0x000fea0003800000 */
.L_x_5609:
[----:B------:R-:W-:-:S07]  /*179b0*/  SEL R18, R18, RZ, P0 ;  /* 0x000000ff12127207 */ /* 0x000fce0000000000 */
.L_x_5569:
[----:B------:R-:W-:Y:S05]  /*179c0*/  BSYNC B7 ;  /* 0x0000000000077941 */ /* 0x000fea0003800000 */
.L_x_5567:
        /* <DEDUP_REMOVED lines=8> */
[----:B-1----:R1:W4:Y:S01]  /*17a50*/  LDS.128 R24, [R17+0x28cd0] ;  /* 0x028cd00011187984 */ /* 0x0023220000000c00 */
[----:B------:R-:W-:Y:S06]  /*17a60*/  BAR.ARV 0x4, 0x180 ;  /* 0x0106000000007b1d */ /* 0x000fec0000002000 */
[----:B------:R-:W-:Y:S05]  /*17a70*/  BRA `(.L_x_5612) ;  /* 0x0000000c00d47947 */ /* 0x000fea0003800000 */
.L_x_5611:
        /* <DEDUP_REMOVED lines=14> */
[----:B-1----:R-:W-:Y:S01]  /*17b60*/  IMAD.MOV.U32 R25, RZ, RZ, RZ ;  /* 0x000000ffff197224 */ /* 0x002fe200078e00ff */
        /* <DEDUP_REMOVED lines=28> */
.L_x_5706:
[----:B------:R-:W-:Y:S02]  /*17d30*/  ULDC UR4, c[0x0][0xc38] ;  /* 0x00030e0000047ab9 */ /* 0x000fe40000000800 */
[----:B------:R-:W-:-:S04]  /*17d40*/  IMAD.U32 R4, RZ, RZ, UR4 ;  /* 0x00000004ff047e24 */ /* 0x000fc8000f8e00ff */
[----:B-1----:R-:W-:-:S04]  /*17d50*/  IMAD R5, R14, R4, RZ ;  /* 0x000000040e057224 */ /* 0x002fc800078e02ff */
[----:B------:R-:W-:-:S05]  /*17d60*/  IMAD.IADD R6, R6, 0x1, R5 ;  /* 0x0000000106067824 */ /* 0x000fca00078e0205 */
[----:B------:R-:W-:-:S13]  /*17d70*/  ISETP.GT.AND P6, PT, R6, R0, PT ;  /* 0x000000000600720c */ /* 0x000fda0003fc4270 */
[----:B------:R-:W-:Y:S05]  /*17d80*/  @P6 BRA `(.L_x_5614) ;  /* 0x0000000000a46947 */ /* 0x000fea0003800000 */
.L_x_5617:
        /* <DEDUP_REMOVED lines=35> */
.L_x_5714:
[----:B------:R-:W-:Y:S02]  /*17fc0*/  ULDC UR4, c[0x0][0xc38] ;  /* 0x00030e0000047ab9 */ /* 0x000fe40000000800 */
[----:B------:R-:W-:-:S04]  /*17fd0*/  IMAD.U32 R4, RZ, RZ, UR4 ;  /* 0x00000004ff047e24 */ /* 0x000fc8000f8e00ff */
[----:B-1----:R-:W-:-:S04]  /*17fe0*/  IMAD R5, R14, R4, RZ ;  /* 0x000000040e057224 */ /* 0x002fc800078e02ff */
[----:B------:R-:W-:-:S05]  /*17ff0*/  IMAD.IADD R6, R5, 0x1, R6 ;  /* 0x0000000105067824 */ /* 0x000fca00078e0206 */
[----:B------:R-:W-:-:S13]  /*18000*/  ISETP.GT.AND P6, PT, R6, R0, PT ;  /* 0x000000000600720c */ /* 0x000fda0003fc4270 */
[----:B------:R-:W-:Y:S05]  /*18010*/  @!P6 BRA `(.L_x_5617) ;  /* 0xfffffffc005ce947 */ /* 0x000fea000383ffff */
.L_x_5614:
        /* <DEDUP_REMOVED lines=10> */
.L_x_5719:
[----:B------:R-:W-:-:S13]  /*180c0*/  ISETP.NE.AND P0, PT, R2, RZ, PT ;  /* 0x000000ff0200720c */ /* 0x000fda0003f05270 */
[----:B------:R-:W-:Y:S05]  /*180d0*/  @!P0 BRA `(.L_x_5619) ;  /* 0x0000000000108947 */ /* 0x000fea0003800000 */
[----:B------:R-:W-:Y:S01]  /*180e0*/  UMOV UR4, 0xffffffff ;  /* 0xffffffff00047882 */ /* 0x000fe20000000000 */
[----:B-1----:R-:W-:Y:S02]  /*180f0*/  VIADD R12, R12, 0xffffffff ;  /* 0xffffffff0c0c7836 */ /* 0x002fe40000000000 */
[----:B------:R-:W-:Y:S05]  /*18100*/  BRA.DIV UR4, `(.L_x_5620) ;  /* 0x0000003a04c07947 */ /* 0x000fea000b800000 */
[----:B------:R4:W1:Y:S02]  /*18110*/  SHFL.IDX PT, R24, R3, R12, 0x1f ;  /* 0x00001f0c03187589 */ /* 0x00086400000e0000 */
.L_x_5619:
        /* <DEDUP_REMOVED lines=8> */
[----:B-1----:R-:W1:Y:S08]  /*181a0*/  MUFU.RCP R6, R6 ;  /* 0x0000000600067308 */ /* 0x002e700000001000 */
[----:B--2---:R-:W-:Y:S01]  /*181b0*/  MUFU.RCP R9, R9 ;  /* 0x0000000900097308 */ /* 0x004fe20000001000 */
[----:B-1----:R-:W-:-:S07]  /*181c0*/  VIADD R2, R6, 0xffffffe ;  /* 0x0ffffffe06027836 */ /* 0x002fce0000000000 */
[----:B0---4-:R0:W1:Y:S02]  /*181d0*/  F2I.FTZ.U32.TRUNC.NTZ R3, R2 ;  /* 0x0000000200037305 */ /* 0x011064000021f000 */
[----:B0-----:R-:W-:Y:S02]  /*181e0*/  IMAD.MOV.U32 R2, RZ, RZ, RZ ;  /* 0x000000ffff027224 */ /* 0x001fe400078e00ff */
[----:B-1----:R-:W-:-:S04]  /*181f0*/  IMAD.MOV R7, RZ, RZ, -R3 ;  /* 0x000000ffff077224 */ /* 0x002fc800078e0a03 */
[----:B------:R-:W-:-:S04]  /*18200*/  IMAD R7, R7, R4, RZ ;  /* 0x0000000407077224 */ /* 0x000fc800078e02ff */
[----:B------:R-:W-:Y:S01]  /*18210*/  IMAD.HI.U32 R3, R3, R7, R2 ;  /* 0x0000000703037227 */ /* 0x000fe200078e0002 */
[----:B------:R-:W-:Y:S02]  /*18220*/  IABS R7, R0 ;  /* 0x0000000000077213 */ /* 0x000fe40000000000 */
[----:B------:R-:W-:-:S03]  /*18230*/  IABS R2, R25 ;  /* 0x0000001900027213 */ /* 0x000fc60000000000 */
[----:B------:R-:W-:-:S04]  /*18240*/  IMAD.HI.U32 R6, R3, R7, RZ ;  /* 0x0000000703067227 */ /* 0x000fc800078e00ff */
[----:B------:R-:W-:Y:S02]  /*18250*/  IMAD.MOV R2, RZ, RZ, -R2 ;  /* 0x000000ffff027224 */ /* 0x000fe400078e0a02 */
        /* <DEDUP_REMOVED lines=39> */
.L_x_5621:
        /* <DEDUP_REMOVED lines=11> */
[----:B------:R-:W-:Y:S01]  /*18580*/  IMAD R11, R10, R7, RZ ;  /* 0x000000070a0b7224 */ /* 0x000fe200078e02ff */
[----:B------:R-:W-:-:S03]  /*18590*/  IABS R10, R5 ;  /* 0x00000005000a7213 */ /* 0x000fc60000000000 */
        /* <DEDUP_REMOVED lines=18> */
[----:B------:R-:W-:-:S03]  /*186c0*/  IMAD R0, R5, R9, R0 ;  /* 0x0000000905007224 */ /* 0x000fc600078e0200 */
[----:B------:R-:W-:-:S04]  /*186d0*/  VIADDMNMX R4, R3, R4, R6, PT ;  /* 0x0000000403047246 */ /* 0x000fc80003800106 */
[----:B------:R-:W-:-:S04]  /*186e0*/  IABS R6, R4 ;  /* 0x0000000400067213 */ /* 0x000fc80000000000 */
[----:B------:R-:W0:Y:S08]  /*186f0*/  I2F.RP R8, R6 ;  /* 0x0000000600087306 */ /* 0x000e300000209400 */
[----:B0-----:R-:W0:Y:S02]  /*18700*/  MUFU.RCP R8, R8 ;  /* 0x0000000800087308 */ /* 0x001e240000001000 */
[----:B0-----:R-:W-:Y:S01]  /*18710*/  VIADD R2, R8, 0xffffffe ;  /* 0x0ffffffe08027836 */ /* 0x001fe20000000000 */
[----:B------:R-:W-:-:S05]  /*18720*/  IABS R8, R0 ;  /* 0x0000000000087213 */ /* 0x000fca0000000000 */
[----:B------:R0:W1:Y:S02]  /*18730*/  F2I.FTZ.U32.TRUNC.NTZ R3, R2 ;  /* 0x0000000200037305 */ /* 0x000064000021f000 */
[----:B0-----:R-:W-:Y:S02]  /*18740*/  IMAD.MOV.U32 R2, RZ, RZ, RZ ;  /* 0x000000ffff027224 */ /* 0x001fe400078e00ff */
[----:B-1----:R-:W-:-:S04]  /*18750*/  IMAD.MOV R5, RZ, RZ, -R3 ;  /* 0x000000ffff057224 */ /* 0x002fc800078e0a03 */
[----:B------:R-:W-:-:S04]  /*18760*/  IMAD R5, R5, R6, RZ ;  /* 0x0000000605057224 */ /* 0x000fc800078e02ff */
[----:B------:R-:W-:Y:S01]  /*18770*/  IMAD.HI.U32 R3, R3, R5, R2 ;  /* 0x0000000503037227 */ /* 0x000fe200078e0002 */
[-C--:B------:R-:W-:Y:S02]  /*18780*/  IABS R5, R4.reuse ;  /* 0x0000000400057213 */ /* 0x080fe40000000000 */
[----:B------:R-:W-:Y:S02]  /*18790*/  LOP3.LUT R2, R0, R4, RZ, 0x3c, !PT ;  /* 0x0000000400027212 */ /* 0x000fe400078e3cff */
[----:B------:R-:W-:Y:S01]  /*187a0*/  IADD3 R0, R7, 0x1000000, R0 ;  /* 0x0100000007007810 */ /* 0x000fe20007ffe000 */
[----:B------:R-:W-:Y:S01]  /*187b0*/  IMAD.MOV R5, RZ, RZ, -R5 ;  /* 0x000000ffff057224 */ /* 0x000fe200078e0a05 */
[----:B------:R-:W-:Y:S01]  /*187c0*/  ISETP.GE.AND P2, PT, R2, RZ, PT ;  /* 0x000000ff0200720c */ /* 0x000fe20003f46270 */
        /* <DEDUP_REMOVED lines=9> */
[----:B------:R-:W-:Y:S01]  /*18860*/  @!P1 LOP3.LUT R3, RZ, R4, RZ, 0x33, !PT ;  /* 0x00000004ff039212 */ /* 0x000fe200078e33ff */
[----:B------:R-:W-:-:S04]  /*18870*/  IMAD.MOV R4, RZ, RZ, -R4 ;  /* 0x000000ffff047224 */ /* 0x000fc800078e0a04 */
[----:B------:R-:W-:-:S07]  /*18880*/  IMAD R26, R3, R4, R0 ;  /* 0x00000004031a7224 */ /* 0x000fce00078e0200 */
.L_x_5622:
[----:B------:R-:W-:-:S05]  /*18890*/  LOP3.LUT R0, RZ, R3, RZ, 0x33, !PT ;  /* 0x00000003ff007212 */ /* 0x000fca00078e33ff */
[----:B------:R-:W-:Y:S01]  /*188a0*/  IMAD.IADD R25, R25, 0x1, R0 ;  /* 0x0000000119197824 */ /* 0x000fe200078e0200 */
[----:B------:R-:W-:Y:S06]  /*188b0*/  BRA `(.L_x_5623) ;  /* 0x00000000001c7947 */ /* 0x000fec0003800000 */
.L_x_5615:
[----:B------:R-:W-:Y:S01]  /*188c0*/  UMOV UR4, URZ ;  /* 0x0000003f00047c82 */ /* 0x000fe20008000000 */
[----:B------:R-:W-:Y:S01]  /*188d0*/  UMOV UR5, URZ ;  /* 0x0000003f00057c82 */ /* 0x000fe20008000000 */
[----:B------:R-:W-:Y:S01]  /*188e0*/  ULDC UR6, c[0x0][0xc3c] ;  /* 0x00030f0000067ab9 */ /* 0x000fe20000000800 */
[----:B------:R-:W-:Y:S02]  /*188f0*/  IMAD.MOV.U32 R24, RZ, RZ, R0 ;  /* 0x000000ffff187224 */ /* 0x000fe400078e0000 */
[----:B------:R-:W-:Y:S02]  /*18900*/  IMAD.U32 R25, RZ, RZ, UR4 ;  /* 0x00000004ff197e24 */ /* 0x000fe4000f8e00ff */
[----:B------:R-:W-:Y:S02]  /*18910*/  IMAD.U32 R26, RZ, RZ, UR5 ;  /* 0x00000005ff1a7e24 */ /* 0x000fe4000f8e00ff */
[----:B------:R-:W-:-:S07]  /*18920*/  IMAD.U32 R27, RZ, RZ, UR6 ;  /* 0x00000006ff1b7e24 */ /* 0x000fce000f8e00ff */
.L_x_5623:
[----:B------:R-:W1:Y:S01]  /*18930*/  S2R R0, SR_TID.X ;  /* 0x0000000000007919 */ /* 0x000e620000002100 */
[----:B------:R-:W-:Y:S05]  /*18940*/  WARPSYNC.ALL ;  /* 0x0000000000007948 */ /* 0x000fea0003800000 */
[----:B------:R-:W-:Y:S01]  /*18950*/  BAR.SYNC.DEFER_BLOCKING 0x4, 0x180 ;  /* 0x0106000000007b1d */ /* 0x000fe20000010000 */
[----:B-1----:R-:W-:-:S04]  /*18960*/  LOP3.LUT R0, R0, 0x1f, RZ, 0xc0, !PT ;  /* 0x0000001f00007812 */ /* 0x002fc800078ec0ff */
[----:B------:R-:W-:-:S13]  /*18970*/  ISETP.NE.AND P0, PT, R0, RZ, PT ;  /* 0x000000ff0000720c */ /* 0x000fda0003f05270 */
[----:B0-----:R-:W0:Y:S01]  /*18980*/  @!P0 S2R R3, SR_CgaCtaId ;  /* 0x0000000000038919 */ /* 0x001e220000008800 */
[----:B------:R-:W-:-:S04]  /*18990*/  @!P0 MOV R0, 0x400 ;  /* 0x0000040000008802 */ /* 0x000fc80000000f00 */
[----:B0-----:R-:W-:-:S05]  /*189a0*/  @!P0 LEA R17, R3, R0, 0x18 ;  /* 0x0000000003118211 */ /* 0x001fca00078ec0ff */
[----:B------:R0:W-:Y:S01]  /*189b0*/  @!P0 STS.128 [R17+0x28cd0], R24 ;  /* 0x028cd01811008388 */ /* 0x0001e20000000c00 */
[----:B------:R-:W-:Y:S06]  /*189c0*/  BAR.ARV 0x5, 0x180 ;  /* 0x0146000000007b1d */ /* 0x000fec0000002000 */
.L_x_5612:
[----:B------:R-:W-:Y:S02]  /*189d0*/  ULDC UR4, c[0x0][0xc3c] ;  /* 0x00030f0000047ab9 */ /* 0x000fe40000000800 */
[----:B----4-:R-:W-:-:S13]  /*189e0*/  ISETP.GE.AND P0, PT, R27, UR4, PT ;  /* 0x000000041b007c0c */ /* 0x010fda000bf06270 */
[----:B------:R-:W-:Y:S05]  /*189f0*/  @!P0 BRA `(.L_x_5624) ;  /* 0xffffffb000048947 */ /* 0x000fea000383ffff */
[----:B------:R-:W-:Y:S05]  /*18a00*/  BSYNC B8 ;  /* 0x0000000000087941 */ /* 0x000fea0003800000 */
.L_x_5553:
[----:B------:R-:W4:Y:S01]  /*18a10*/  LDL.LU R0, [R1+0x10] ;  /* 0x0000100001007983 */ /* 0x000f220000300800 */
[----:B------:R-:W-:Y:S01]  /*18a20*/  BSSY B0, `(.L_x_5625) ;  /* 0x000000b000007945 */ /* 0x000fe20003800000 */
[----:B------:R-:W5:Y:S01]  /*18a30*/  S2R R5, SR_CgaCtaId ;  /* 0x0000000000057919 */ /* 0x000f620000008800 */
[----:B----4-:R-:W-:-:S05]  /*18a40*/  VIADD R0, R0, 0x1 ;  /* 0x0000000100007836 */ /* 0x010fca0000000000 */
[----:B-1----:R-:W-:-:S04]  /*18a50*/  LEA.HI R2, R0, R0, RZ, 0x1 ;  /* 0x0000000000027211 */ /* 0x002fc800078f08ff */
[----:B------:R-:W-:Y:S02]  /*18a60*/  LOP3.LUT R3, R2, 0xfffffffe, RZ, 0xc0, !PT ;  /* 0xfffffffe02037812 */ /* 0x000fe400078ec0ff */
[----:B------:R-:W-:-:S03]  /*18a70*/  MOV R2, 0x400 ;  /* 0x0000040000027802 */ /* 0x000fc60000000f00 */
[----:B------:R-:W-:Y:S01]  /*18a80*/  IMAD.IADD R0, R0, 0x1, -R3 ;  /* 0x0000000100007824 */ /* 0x000fe200078e0a03 */
[----:B-----5:R-:W-:-:S04]  /*18a90*/  LEA R7, R5, R2, 0x18 ;  /* 0x0000000205077211 */ /* 0x020fc800078ec0ff */
[----:B------:R-:W-:-:S04]  /*18aa0*/  SHF.L.U32 R0, R0, 0x1f, RZ ;  /* 0x0000001f00007819 */ /* 0x000fc800000006ff */
[----:B------:R-:W1:Y:S02]  /*18ab0*/  SYNCS.PHASECHK.TRANS64.TRYWAIT P0, [R7+URZ+0x28c20], R0 ;  /* 0x028c2000070075a7 */ /* 0x000e64000800017f */
[----:B-1----:R-:W-:Y:S05]  /*18ac0*/  @!P0 BRA `(.L_x_5626) ;  /* 0x0000003000788947 */ /* 0x002fea0003800000 */
.L_x_5722:
[----:B------:R-:W-:Y:S05]  /*18ad0*/  BSYNC B0 ;  /* 0x0000000000007941 */ /* 0x000fea0003800000 */
.L_x_5625:
[----:B------:R-:W-:-:S03]  /*18ae0*/  UMOV UR4, 0xffffffff ;  /* 0xffffffff00047882 */ /* 0x000fc60000000000 */
[----:B------:R-:W-:Y:S05]  /*18af0*/  BRA.DIV UR4, `(.L_x_5627) ;  /* 0x0000003204807947 */ /* 0x000fea000b800000 */
[----:B-1----:R-:W1:Y:S02]  /*18b00*/  S2R R0, SR_TID.X ;  /* 0x0000000000007919 */ /* 0x002e640000002100 */
[----:B-1----:R-:W-:-:S04]  /*18b10*/  SHF.R.U32.HI R0, RZ, 0x5, R0 ;  /* 0x00000005ff007819 */ /* 0x002fc80000011600 */
[----:B------:R-:W-:-:S05]  /*18b20*/  LOP3.LUT R0, R0, 0x3, RZ, 0xc0, !PT ;  /* 0x0000000300007812 */ /* 0x000fca00078ec0ff */
[----:B------:R1:W4:Y:S02]  /*18b30*/  SHFL.IDX PT, R14, R0, RZ, 0x1f ;  /* 0x00001fff000e7589 */ /* 0x00032400000e0000 */
.L_x_5725:
[----:B----4-:R-:W-:Y:S01]  /*18b40*/  ISETP.NE.AND P0, PT, R14, RZ, PT ;  /* 0x000000ff0e00720c */ /* 0x010fe20003f05270 */
[----:B------:R-:W-:-:S12]  /*18b50*/  BSSY B0, `(.L_x_5628) ;  /* 0x0000024000007945 */ /* 0x000fd80003800000 */
[----:B------:R-:W-:Y:S05]  /*18b60*/  @P0 BRA `(.L_x_5629) ;  /* 0x0000000000880947 */ /* 0x000fea0003800000 */
[----:B------:R-:W-:-:S03]  /*18b70*/  UMOV UR4, 0xffffffff ;  /* 0xffffffff00047882 */ /* 0x000fc60000000000 */
[----:B------:R-:W-:Y:S05]  /*18b80*/  BRA.DIV UR4, `(.L_x_5630) ;  /* 0x0000003204907947 */ /* 0x000fea000b800000 */
[----:B------:R-:W-:-:S13]  /*18b90*/  ELECT P6, URZ, PT ;  /* 0x00000000003f782f */ /* 0x000fda00038c0000 */
.L_x_5728:
[----:B------:R-:W-:Y:S05]  /*18ba0*/  @!P6 BRA `(.L_x_5629) ;  /* 0x000000000078e947 */ /* 0x000fea0003800000 */
[----:B------:R-:W-:-:S06]  /*18bb0*/  ULOP3.LUT UR4, UR39, 0x2, URZ, 0xfc, !UPT ;  /* 0x0000000227047892 */ /* 0x000fcc000f8efc3f */
[----:B-1----:R-:W-:-:S05]  /*18bc0*/  IMAD.U32 R0, RZ, RZ, UR4 ;  /* 0x00000004ff007e24 */ /* 0x002fca000f8e00ff */
[----:B------:R-:W-:-:S13]  /*18bd0*/  ISETP.NE.AND P0, PT, R0, 0x3, PT ;  /* 0x000000030000780c */ /* 0x000fda0003f05270 */
[----:B------:R-:W-:Y:S05]  /*18be0*/  @!P0 BRA `(.L_x_5631) ;  /* 0x0000000000048947 */ /* 0x000fea0003800000 */
[----:B------:R-:W-:Y:S01]  /*18bf0*/  BPT.TRAP 0x1 ;  /* 0x000000040000795c */ /* 0x000fe20000300000 */
.L_x_5631:
[----:B------:R-:W-:Y:S01]  /*18c00*/  IMAD R5, R18, 0x8, R7 ;  /* 0x0000000812057824 */ /* 0x000fe200078e0207 */
[----:B------:R-:W-:Y:S01]  /*18c10*/  SHF.L.U32 R0, R22, 0x1f, RZ ;  /* 0x0000001f16007819 */ /* 0x000fe200000006ff */
[----:B------:R-:W-:-:S03]  /*18c20*/  VIADD R18, R18, 0x1 ;  /* 0x0000000112127836 */ /* 0x000fc60000000000 */
[----:B------:R-:W1:Y:S02]  /*18c30*/  SYNCS.PHASECHK.TRANS64.TRYWAIT P1, [R5+URZ+0x28c40], R0 ;  /* 0x028c4000050075a7 */ /* 0x000e64000802017f */
[----:B------:R-:W-:-:S04]  /*18c40*/  ISETP.NE.AND P2, PT, R18, 0x2, PT ;  /* 0x000000021200780c */ /* 0x000fc80003f45270 */
[----:B------:R-:W-:Y:S01]  /*18c50*/  SEL R3, RZ, 0x1, P2 ;  /* 0x00000001ff037807 */ /* 0x000fe20001000000 */
[----:B-1----:R-:W-:Y:S08]  /*18c60*/  @!P1 BRA `(.L_x_5632) ;  /* 0x0000003000789947 */ /* 0x002ff00003800000 */
.L_x_5729:
[----:B------:R-:W-:Y:S02]  /*18c70*/  SEL R18, R18, RZ, P2 ;  /* 0x000000ff12127207 */ /* 0x000fe40001000000 */
[----:B------:R-:W-:Y:S01]  /*18c80*/  LOP3.LUT R2, R22, R3, RZ, 0x3c, !PT ;  /* 0x0000000316027212 */ /* 0x000fe200078e3cff */
[----:B------:R-:W-:Y:S06]  /*18c90*/  @!P0 BRA `(.L_x_5633) ;  /* 0x0000000000048947 */ /* 0x000fec0003800000 */
[----:B------:R-:W-:Y:S01]  /*18ca0*/  BPT.TRAP 0x1 ;  /* 0x000000040000795c */ /* 0x000fe20000300000 */
.L_x_5633:
[----:B------:R-:W-:Y:S01]  /*18cb0*/  IMAD R3, R18, 0x8, R7 ;  /* 0x0000000812037824 */ /* 0x000fe200078e0207 */
[----:B------:R-:W-:-:S04]  /*18cc0*/  SHF.L.U32 R2, R2, 0x1f, RZ ;  /* 0x0000001f02027819 */ /* 0x000fc800000006ff */
[----:B------:R-:W4:Y:S02]  /*18cd0*/  SYNCS.PHASECHK.TRANS64.TRYWAIT P1, [R3+URZ+0x28c40], R2 ;  /* 0x028c4002030075a7 */ /* 0x000f24000802017f */
[----:B----4-:R-:W-:Y:S05]  /*18ce0*/  @!P1 BRA `(.L_x_5634) ;  /* 0x00000030006c9947 */ /* 0x010fea0003800000 */
.L_x_5730:
[----:B------:R-:W-:Y:S05]  /*18cf0*/  @!P0 BRA `(.L_x_5635) ;  /* 0x0000000000048947 */ /* 0x000fea0003800000 */
[----:B------:R-:W-:Y:S01]  /*18d00*/  BPT.TRAP 0x1 ;  /* 0x000000040000795c */ /* 0x000fe20000300000 */
.L_x_5635:
[----:B------:R-:W5:Y:S02]  /*18d10*/  SYNCS.PHASECHK.TRANS64.TRYWAIT P1, [R5+URZ+0x28c60], R0 ;  /* 0x028c6000050075a7 */ /* 0x000f64000802017f */
[----:B-----5:R-:W-:Y:S05]  /*18d20*/  @!P1 BRA `(.L_x_5636) ;  /* 0x0000003000709947 */ /* 0x020fea0003800000 */
.L_x_5731:
[----:B------:R-:W-:Y:S05]  /*18d30*/  @!P0 BRA `(.L_x_5637) ;  /* 0x0000000000048947 */ /* 0x000fea0003800000 */
[----:B------:R-:W-:Y:S01]  /*18d40*/  BPT.TRAP 0x1 ;  /* 0x000000040000795c */ /* 0x000fe20000300000 */
.L_x_5637:
[----:B------:R0:W0:Y:S02]  /*18d50*/  SYNCS.PHASECHK.TRANS64.TRYWAIT P0, [R3+URZ+0x28c60], R2 ;  /* 0x028c6002030075a7 */ /* 0x000024000800017f */
[----:B0-----:R-:W-:Y:S05]  /*18d60*/  @!P0 NANOSLEEP.SYNCS 0x989680 ;  /* 0x009896800000895d */ /* 0x001fea0003900000 */
[----:B------:R-:W0:Y:S02]  /*18d70*/  @!P0 SYNCS.PHASECHK.TRANS64 P0, [R3+URZ+0x28c60], R2 ;  /* 0x028c6002030085a7 */ /* 0x000e24000800007f */
[----:B0-----:R-:W-:Y:S05]  /*18d80*/  @!P0 BRA `(.L_x_5637) ;  /* 0xfffffffc00f08947 */ /* 0x001fea000383ffff */
.L_x_5629:
[----:B------:R-:W-:Y:S05]  /*18d90*/  BSYNC B0 ;  /* 0x0000000000007941 */ /* 0x000fea0003800000 */
.L_x_5628:
[----:B------:R-:W-:Y:S05]  /*18da0*/  EXIT ;  /* 0x000000000000794d */ /* 0x000fea0003800000 */
.L_x_5434:
[----:B0-----:R-:W-:-:S04]  /*18db0*/  IMAD.U32 R3, RZ, RZ, UR23 ;  /* 0x00000017ff037e24 */ /* 0x001fc8000f8e00ff */
[----:B------:R0:W1:Y:S03]  /*18dc0*/  SYNCS.PHASECHK.TRANS64.TRYWAIT P1, [R3+URZ+0x28c50], R0 ;  /* 0x028c5000030075a7 */ /* 0x000066000802017f */
[----:B-1----:R-:W-:Y:S05]  /*18dd0*/  @!P1 NANOSLEEP.SYNCS 0x989680 ;  /* 0x009896800000995d */ /* 0x002fea0003900000 */
[----:B------:R-:W1:Y:S02]  /*18de0*/  @!P1 SYNCS.PHASECHK.TRANS64 P1, [R3+URZ+0x28c50], R0 ;  /* 0x028c5000030095a7 */ /* 0x000e64000802007f */
[----:B-1----:R-:W-:Y:S05]  /*18df0*/  @!P1 BRA `(.L_x_5434) ;  /* 0xfffffffc00ec9947 */ /* 0x002fea000383ffff */
[----:B------:R-:W-:Y:S05]  /*18e00*/  BRA `(.L_x_5638) ;  /* 0xfffffe9400a87947 */ /* 0x000fea000383ffff */
.L_x_5440:
[----:B-1----:R-:W-:-:S04]  /*18e10*/  IMAD.U32 R3, RZ, RZ, UR23 ;  /* 0x00000017ff037e24 */ /* 0x002fc8000f8e00ff */
[----:B------:R1:W2:Y:S03]  /*18e20*/  SYNCS.PHASECHK.TRANS64.TRYWAIT P1, [R3+URZ+0x28c50], R0 ;  /* 0x028c5000030075a7 */ /* 0x0002a6000802017f */
[----:B--2---:R-:W-:Y:S05]  /*18e30*/  @!P1 NANOSLEEP.SYNCS 0x989680 ;  /* 0x009896800000995d */ /* 0x004fea0003900000 */
[----:B------:R-:W2:Y:S02]  /*18e40*/  @!P1 SYNCS.PHASECHK.TRANS64 P1, [R3+URZ+0x28c50], R0 ;  /* 0x028c5000030095a7 */ /* 0x000ea4000802007f */
[----:B--2---:R-:W-:Y:S05]  /*18e50*/  @!P1 BRA `(.L_x_5440) ;  /* 0xfffffffc00ec9947 */ /* 0x004fea000383ffff */
[----:B------:R-:W-:Y:S05]  /*18e60*/  BRA `(.L_x_5439) ;  /* 0xfffffea000ac7947 */ /* 0x000fea000383ffff */
.L_x_5451:
[----:B0-----:R-:W-:-:S04]  /*18e70*/  IMAD.U32 R3, RZ, RZ, UR41 ;  /* 0x00000029ff037e24 */ /* 0x001fc8000f8e00ff */
[----:B------:R0:W1:Y:S03]  /*18e80*/  SYNCS.PHASECHK.TRANS64.TRYWAIT P1, [R3+URZ+0x28c00], R0 ;  /* 0x028c0000030075a7 */ /* 0x000066000802017f */
[----:B-1----:R-:W-:Y:S05]  /*18e90*/  @!P1 NANOSLEEP.SYNCS 0x989680 ;  /* 0x009896800000995d */ /* 0x002fea0003900000 */
[----:B------:R-:W1:Y:S02]  /*18ea0*/  @!P1 SYNCS.PHASECHK.TRANS64 P1, [R3+URZ+0x28c00], R0 ;  /* 0x028c0000030095a7 */ /* 0x000e64000802007f */
[----:B-1----:R-:W-:Y:S05]  /*18eb0*/  @!P1 BRA `(.L_x_5451) ;  /* 0xfffffffc00ec9947 */ /* 0x002fea000383ffff */
[----:B------:R-:W-:Y:S05]  /*18ec0*/  BRA `(.L_x_5639) ;  /* 0xfffffeb800e87947 */ /* 0x000fea000383ffff */
.L_x_5455:
[----:B--2---:R2:W3:Y:S02]  /*18ed0*/  SYNCS.PHASECHK.TRANS64.TRYWAIT P1, [R7+URZ+0x28c30], R8 ;  /* 0x028c3008070075a7 */ /* 0x0044e4000802017f */
[----:B---3--:R-:W-:Y:S05]  /*18ee0*/  @!P1 NANOSLEEP.SYNCS 0x989680 ;  /* 0x009896800000995d */ /* 0x008fea0003900000 */
[----:B------:R-:W3:Y:S02]  /*18ef0*/  @!P1 SYNCS.PHASECHK.TRANS64 P1, [R7+URZ+0x28c30], R8 ;  /* 0x028c3008070095a7 */ /* 0x000ee4000802007f */
[----:B---3--:R-:W-:Y:S05]  /*18f00*/  @!P1 BRA `(.L_x_5455) ;  /* 0xfffffffc00f09947 */ /* 0x008fea000383ffff */
[----:B------:R-:W-:Y:S05]  /*18f10*/  BRA `(.L_x_5454) ;  /* 0xfffffebc00047947 */ /* 0x000fea000383ffff */
.L_x_5468:
[----:B----4-:R4:W0:Y:S02]  /*18f20*/  SYNCS.PHASECHK.TRANS64.TRYWAIT P1, [R7+URZ+0x28c50], R8 ;  /* 0x028c5008070075a7 */ /* 0x010824000802017f */
[----:B0-----:R-:W-:Y:S05]  /*18f30*/  @!P1 NANOSLEEP.SYNCS 0x989680 ;  /* 0x009896800000995d */ /* 0x001fea0003900000 */
[----:B------:R-:W0:Y:S02]  /*18f40*/  @!P1 SYNCS.PHASECHK.TRANS64 P1, [R7+URZ+0x28c50], R8 ;  /* 0x028c5008070095a7 */ /* 0x000e24000802007f */
[----:B0-----:R-:W-:Y:S05]  /*18f50*/  @!P1 BRA `(.L_x_5468) ;  /* 0xfffffffc00f09947 */ /* 0x001fea000383ffff */
[----:B------:R-:W-:Y:S05]  /*18f60*/  BRA `(.L_x_5467) ;  /* 0xfffffed400a07947 */ /* 0x000fea000383ffff */
.L_x_5477:
[----:B--2---:R-:W-:-:S04]  /*18f70*/  IMAD.U32 R5, RZ, RZ, UR23 ;  /* 0x00000017ff057e24 */ /* 0x004fc8000f8e00ff */
[----:B------:R2:W3:Y:S03]  /*18f80*/  SYNCS.PHASECHK.TRANS64.TRYWAIT P1, [R5+URZ+0x28c30], R8 ;  /* 0x028c3008050075a7 */ /* 0x0004e6000802017f */
[----:B---3--:R-:W-:Y:S05]  /*18f90*/  @!P1 NANOSLEEP.SYNCS 0x989680 ;  /* 0x009896800000995d */ /* 0x008fea0003900000 */
[----:B------:R-:W3:Y:S02]  /*18fa0*/  @!P1 SYNCS.PHASECHK.TRANS64 P1, [R5+URZ+0x28c30], R8 ;  /* 0x028c3008050095a7 */ /* 0x000ee4000802007f */
[----:B---3--:R-:W-:Y:S05]  /*18fb0*/  @!P1 BRA `(.L_x_5477) ;  /* 0xfffffffc00ec9947 */ /* 0x008fea000383ffff */
[----:B------:R-:W-:Y:S05]  /*18fc0*/  BRA `(.L_x_5476) ;  /* 0xfffffedc001c7947 */ /* 0x000fea000383ffff */
.L_x_5490:
[----:B--2---:R-:W-:-:S04]  /*18fd0*/  IMAD.U32 R7, RZ, RZ, UR23 ;  /* 0x00000017ff077e24 */ /* 0x004fc8000f8e00ff */
[----:B------:R2:W3:Y:S03]  /*18fe0*/  SYNCS.PHASECHK.TRANS64.TRYWAIT P1, [R7+URZ+0x28c50], R8 ;  /* 0x028c5008070075a7 */ /* 0x0004e6000802017f */
[----:B---3--:R-:W-:Y:S05]  /*18ff0*/  @!P1 NANOSLEEP.SYNCS 0x989680 ;  /* 0x009896800000995d */ /* 0x008fea0003900000 */
[----:B------:R-:W3:Y:S02]  /*19000*/  @!P1 SYNCS.PHASECHK.TRANS64 P1, [R7+URZ+0x28c50], R8 ;  /* 0x028c5008070095a7 */ /* 0x000ee4000802007f */
[----:B---3--:R-:W-:Y:S05]  /*19010*/  @!P1 BRA `(.L_x_5490) ;  /* 0xfffffffc00ec9947 */ /* 0x008fea000383ffff */
[----:B------:R-:W-:Y:S05]  /*19020*/  BRA `(.L_x_5489) ;  /* 0xfffffefc00a07947 */ /* 0x000fea000383ffff */
.L_x_5500:
[----:B-1----:R-:W-:-:S04]  /*19030*/  IMAD.U32 R6, RZ, RZ, UR23 ;  /* 0x00000017ff067e24 */ /* 0x002fc8000f8e00ff */
[----:B------:R1:W2:Y:S03]  /*19040*/  SYNCS.PHASECHK.TRANS64.TRYWAIT P1, [R6+URZ+0x28c30], R7 ;  /* 0x028c3007060075a7 */ /* 0x0002a6000802017f */
[----:B--2---:R-:W-:Y:S05]  /*19050*/  @!P1 NANOSLEEP.SYNCS 0x989680 ;  /* 0x009896800000995d */ /* 0x004fea0003900000 */
[----:B------:R-:W2:Y:S02]  /*19060*/  @!P1 SYNCS.PHASECHK.TRANS64 P1, [R6+URZ+0x28c30], R7 ;  /* 0x028c3007060095a7 */ /* 0x000ea4000802007f */
[----:B--2---:R-:W-:Y:S05]  /*19070*/  @!P1 BRA `(.L_x_5500) ;  /* 0xfffffffc00ec9947 */ /* 0x004fea000383ffff */
[----:B------:R-:W-:Y:S05]  /*19080*/  BRA `(.L_x_5499) ;  /* 0xffffff0400347947 */ /* 0x000fea000383ffff */
.L_x_5505:
[----:B---3--:R-:W-:-:S04]  /*19090*/  IMAD.U32 R8, RZ, RZ, UR23 ;  /* 0x00000017ff087e24 */ /* 0x008fc8000f8e00ff */
[----:B------:R3:W4:Y:S03]  /*190a0*/  SYNCS.PHASECHK.TRANS64.TRYWAIT P1, [R8+URZ+0x28c50], R7 ;  /* 0x028c5007080075a7 */ /* 0x000726000802017f */
[----:B----4-:R-:W-:Y:S05]  /*190b0*/  @!P1 NANOSLEEP.SYNCS 0x989680 ;  /* 0x009896800000995d */ /* 0x010fea0003900000 */
[----:B------:R-:W4:Y:S02]  /*190c0*/  @!P1 SYNCS.PHASECHK.TRANS64 P1, [R8+URZ+0x28c50], R7 ;  /* 0x028c5007080095a7 */ /* 0x000f24000802007f */
[----:B----4-:R-:W-:Y:S05]  /*190d0*/  @!P1 BRA `(.L_x_5505) ;  /* 0xfffffffc00ec9947 */ /* 0x010fea000383ffff */
[----:B------:R-:W-:Y:S05]  /*190e0*/  BRA `(.L_x_5504) ;  /* 0xffffff1800547947 */ /* 0x000fea000383ffff */
.L_x_5512:
[----:B-1----:R-:W-:-:S04]  /*190f0*/  IMAD.U32 R5, RZ, RZ, UR20 ;  /* 0x00000014ff057e24 */ /* 0x002fc8000f8e00ff */
[----:B------:R1:W2:Y:S03]  /*19100*/  SYNCS.PHASECHK.TRANS64.TRYWAIT P1, [R5+URZ+0x28c30], R8 ;  /* 0x028c3008050075a7 */ /* 0x0002a6000802017f */
[----:B--2---:R-:W-:Y:S05]  /*19110*/  @!P1 NANOSLEEP.SYNCS 0x989680 ;  /* 0x009896800000995d */ /* 0x004fea0003900000 */
[----:B------:R-:W2:Y:S02]  /*19120*/  @!P1 SYNCS.PHASECHK.TRANS64 P1, [R5+URZ+0x28c30], R8 ;  /* 0x028c3008050095a7 */ /* 0x000ea4000802007f */
[----:B--2---:R-:W-:Y:S05]  /*19130*/  @!P1 BRA `(.L_x_5512) ;  /* 0xfffffffc00ec9947 */ /* 0x004fea000383ffff */
[----:B------:R-:W-:Y:S05]  /*19140*/  BRA `(.L_x_5511) ;  /* 0xffffff1c004c7947 */ /* 0x000fea000383ffff */
.L_x_5525:
[----:B--2---:R-:W-:-:S04]  /*19150*/  IMAD.U32 R7, RZ, RZ, UR20 ;  /* 0x00000014ff077e24 */ /* 0x004fc8000f8e00ff */
[----:B------:R2:W3:Y:S03]  /*19160*/  SYNCS.PHASECHK.TRANS64.TRYWAIT P1, [R7+URZ+0x28c50], R8 ;  /* 0x028c5008070075a7 */ /* 0x0004e6000802017f */
[----:B---3--:R-:W-:Y:S05]  /*19170*/  @!P1 NANOSLEEP.SYNCS 0x989680 ;  /* 0x009896800000995d */ /* 0x008fea0003900000 */
[----:B------:R-:W3:Y:S02]  /*19180*/  @!P1 SYNCS.PHASECHK.TRANS64 P1, [R7+URZ+0x28c50], R8 ;  /* 0x028c5008070095a7 */ /* 0x000ee4000802007f */
[----:B---3--:R-:W-:Y:S05]  /*19190*/  @!P1 BRA `(.L_x_5525) ;  /* 0xfffffffc00ec9947 */ /* 0x008fea000383ffff */
[----:B------:R-:W-:Y:S05]  /*191a0*/  BRA `(.L_x_5524) ;  /* 0xffffff3c00d07947 */ /* 0x000fea000383ffff */
.L_x_5575:
        /* <DEDUP_REMOVED lines=11> */
.L_x_5641:
[----:B------:R-:W-:Y:S05]  /*19260*/  BSYNC B0 ;  /* 0x0000000000007941 */ /* 0x000fea0003800000 */
.L_x_5640:
[----:B------:R-:W-:Y:S05]  /*19270*/  BRA `(.L_x_5642) ;  /* 0xffffffb800a07947 */ /* 0x000fea000383ffff */
.L_x_5578:
[----:B0-----:R0:W1:Y:S02]  /*19280*/  SYNCS.PHASECHK.TRANS64.TRYWAIT P0, [R25+URZ+0x28c40], R0 ;  /* 0x028c4000190075a7 */ /* 0x001064000800017f */
[----:B-1----:R-:W-:Y:S05]  /*19290*/  @!P0 NANOSLEEP.SYNCS 0x989680 ;  /* 0x009896800000895d */ /* 0x002fea0003900000 */
[----:B------:R-:W1:Y:S02]  /*192a0*/  @!P0 SYNCS.PHASECHK.TRANS64 P0, [R25+URZ+0x28c40], R0 ;  /* 0x028c4000190085a7 */ /* 0x000e64000800007f */
[----:B-1----:R-:W-:Y:S05]  /*192b0*/  @!P0 BRA `(.L_x_5578) ;  /* 0xfffffffc00f08947 */ /* 0x002fea000383ffff */
[----:B------:R-:W-:Y:S05]  /*192c0*/  BRA `(.L_x_5643) ;  /* 0xffffffbc00807947 */ /* 0x000fea000383ffff */
.L_x_5579:
        /* <DEDUP_REMOVED lines=8> */
.L_x_5645:
[----:B------:R-:W-:Y:S05]  /*19350*/  BSYNC B0 ;  /* 0x0000000000007941 */ /* 0x000fea0003800000 */
.L_x_5644:
        /* <DEDUP_REMOVED lines=9> */
.L_x_5646:
[----:B------:R-:W-:Y:S02]  /*193f0*/  IMAD.MOV.U32 R13, RZ, RZ, R5 ;  /* 0x000000ffff0d7224 */ /* 0x000fe400078e0005 */
[----:B------:R-:W-:Y:S02]  /*19400*/  IMAD.MOV.U32 R12, RZ, RZ, 0x1 ;  /* 0x00000001ff0c7424 */ /* 0x000fe400078e00ff */
[----:B------:R-:W-:-:S07]  /*19410*/  IMAD.MOV.U32 R3, RZ, RZ, R14 ;  /* 0x000000ffff037224 */ /* 0x000fce00078e000e */
[----:B------:R-:W-:Y:S05]  /*19420*/  WARPSYNC.COLLECTIVE R15, `(.L_x_5647) ;  /* 0x000000000f087348 */ /* 0x000fea0003c00000 */
[----:B------:R0:W1:Y:S02]  /*19430*/  SHFL.IDX P6, R14, R13, R12, R11 ;  /* 0x0000000c0d0e7389 */ /* 0x00006400000c000b */
[----:B01----:R-:W-:Y:S01]  /*19440*/  ENDCOLLECTIVE ;  /* 0x000000000000791b */ /* 0x003fe20003800000 */
.L_x_5647:
        /* <DEDUP_REMOVED lines=15> */
.L_x_5648:
[----:B------:R-:W-:Y:S02]  /*19540*/  @P0 IMAD R6, R4, 0x2, R17 ;  /* 0x0000000204060824 */ /* 0x000fe400078e0211 */
[----:B------:R-:W-:Y:S02]  /*19550*/  IMAD.MOV.U32 R13, RZ, RZ, R5 ;  /* 0x000000ffff0d7224 */ /* 0x000fe400078e0005 */
[----:B------:R-:W-:Y:S02]  /*19560*/  IMAD.MOV.U32 R12, RZ, RZ, 0x2 ;  /* 0x00000002ff0c7424 */ /* 0x000fe400078e00ff */
[----:B------:R-:W-:-:S07]  /*19570*/  IMAD.MOV.U32 R3, RZ, RZ, R14 ;  /* 0x000000ffff037224 */ /* 0x000fce00078e000e */
[----:B------:R-:W-:Y:S05]  /*19580*/  WARPSYNC.COLLECTIVE R15, `(.L_x_5649) ;  /* 0x000000000f087348 */ /* 0x000fea0003c00000 */
[----:B------:R0:W1:Y:S02]  /*19590*/  SHFL.IDX P6, R14, R13, R12, R11 ;  /* 0x0000000c0d0e7389 */ /* 0x00006400000c000b */
[----:B01----:R-:W-:Y:S01]  /*195a0*/  ENDCOLLECTIVE ;  /* 0x000000000000791b */ /* 0x003fe20003800000 */
.L_x_5649:
        /* <DEDUP_REMOVED lines=15> */
.L_x_5650:
[----:B------:R-:W-:Y:S02]  /*196a0*/  @P0 IMAD R6, R4, 0x2, R17 ;  /* 0x0000000204060824 */ /* 0x000fe400078e0211 */
[----:B------:R-:W-:Y:S02]  /*196b0*/  IMAD.MOV.U32 R13, RZ, RZ, R5 ;  /* 0x000000ffff0d7224 */ /* 0x000fe400078e0005 */
[----:B------:R-:W-:Y:S02]  /*196c0*/  IMAD.MOV.U32 R12, RZ, RZ, 0x3 ;  /* 0x00000003ff0c7424 */ /* 0x000fe400078e00ff */
[----:B------:R-:W-:-:S07]  /*196d0*/  IMAD.MOV.U32 R3, RZ, RZ, R14 ;  /* 0x000000ffff037224 */ /* 0x000fce00078e000e */
[----:B------:R-:W-:Y:S05]  /*196e0*/  WARPSYNC.COLLECTIVE R15, `(.L_x_5651) ;  /* 0x000000000f087348 */ /* 0x000fea0003c00000 */
[----:B------:R0:W1:Y:S02]  /*196f0*/  SHFL.IDX P6, R14, R13, R12, R11 ;  /* 0x0000000c0d0e7389 */ /* 0x00006400000c000b */
[----:B01----:R-:W-:Y:S01]  /*19700*/  ENDCOLLECTIVE ;  /* 0x000000000000791b */ /* 0x003fe20003800000 */
.L_x_5651:
        /* <DEDUP_REMOVED lines=10> */
.L_x_5652:
[----:B------:R-:W-:Y:S01]  /*197b0*/  @!PT LDS RZ, [RZ] ;  /* 0x00000000fffff984 */ /* 0x000fe20000000800 */
[----:B------:R-:W-:Y:S01]  /*197c0*/  @!PT LDS RZ, [RZ] ;  /* 0x00000000fffff984 */ /* 0x000fe20000000800 */
[----:B------:R-:W-:Y:S01]  /*197d0*/  @!PT LDS RZ, [RZ] ;  /* 0x00000000fffff984 */ /* 0x000fe20000000800 */
[----:B------:R0:W-:Y:S01]  /*197e0*/  @P0 LDGSTS.E.BYPASS.LTC128B.128 [R6+0x23400], desc[UR54][R2.64], !P2 ;  /* 0x2340000002060fae */ /* 0x0001e2000d101d76 */
[----:B------:R-:W-:Y:S01]  /*197f0*/  IMAD.MOV.U32 R0, RZ, RZ, R14 ;  /* 0x000000ffff007224 */ /* 0x000fe200078e000e */
[----:B------:R-:W-:Y:S06]  /*19800*/  BRA `(.L_x_5653) ;  /* 0xffffffbc00307947 */ /* 0x000fec000383ffff */
.L_x_5584:
[----:B------:R-:W-:Y:S02]  /*19810*/  IMAD.MOV.U32 R13, RZ, RZ, R4 ;  /* 0x000000ffff0d7224 */ /* 0x000fe400078e0004 */
[----:B------:R-:W-:Y:S02]  /*19820*/  IMAD.MOV.U32 R12, RZ, RZ, RZ ;  /* 0x000000ffff0c7224 */ /* 0x000fe400078e00ff */
[----:B------:R-:W-:Y:S02]  /*19830*/  IMAD.MOV.U32 R11, RZ, RZ, 0x181f ;  /* 0x0000181fff0b7424 */ /* 0x000fe400078e00ff */
[----:B------:R-:W-:Y:S02]  /*19840*/  IMAD.MOV.U32 R15, RZ, RZ, -0x1 ;  /* 0xffffffffff0f7424 */ /* 0x000fe400078e00ff */
[----:B------:R-:W-:Y:S02]  /*19850*/  IMAD R36, R36, R6, RZ ;  /* 0x0000000624247224 */ /* 0x000fe400078e02ff */
[----:B------:R-:W-:-:S07]  /*19860*/  IMAD.IADD R34, R37, 0x1, R34 ;  /* 0x0000000125227824 */ /* 0x000fce00078e0222 */
[----:B-1---5:R-:W-:Y:S05]  /*19870*/  WARPSYNC.COLLECTIVE R15, `(.L_x_5654) ;  /* 0x000000000f087348 */ /* 0x022fea0003c00000 */
[----:B------:R0:W2:Y:S02]  /*19880*/  SHFL.IDX P6, R14, R13, R12, R11 ;  /* 0x0000000c0d0e7389 */ /* 0x0000a400000c000b */
[----:B012--5:R-:W-:Y:S01]  /*19890*/  ENDCOLLECTIVE ;  /* 0x000000000000791b */ /* 0x027fe20003800000 */
.L_x_5654:
[C---:B------:R-:W-:Y:S01]  /*198a0*/  VIADD R5, R34.reuse, 0x10 ;  /* 0x0000001022057836 */ /* 0x040fe20000000000 */
[----:B------:R-:W-:Y:S01]  /*198b0*/  ISETP.GE.AND P0, PT, R34, R36, PT ;  /* 0x000000242200720c */ /* 0x000fe20003f06270 */
[----:B------:R-:W-:Y:S02]  /*198c0*/  IMAD.MOV.U32 R13, RZ, RZ, R0 ;  /* 0x000000ffff0d7224 */ /* 0x000fe400078e0000 */
[----:B------:R-:W-:-:S10]  /*198d0*/  IMAD.MOV.U32 R2, RZ, RZ, R14 ;  /* 0x000000ffff027224 */ /* 0x000fd400078e000e */
[----:B------:R-:W-:Y:S05]  /*198e0*/  WARPSYNC.COLLECTIVE R15, `(.L_x_5655) ;  /* 0x000000000f087348 */ /* 0x000fea0003c00000 */
[----:B------:R0:W1:Y:S02]  /*198f0*/  SHFL.IDX P6, R14, R13, R12, R11 ;  /* 0x0000000c0d0e7389 */ /* 0x00006400000c000b */
[----:B01----:R-:W-:Y:S01]  /*19900*/  ENDCOLLECTIVE ;  /* 0x000000000000791b */ /* 0x003fe20003800000 */
.L_x_5655:
[----:B------:R-:W-:Y:S02]  /*19910*/  IMAD.MOV.U32 R13, RZ, RZ, R4 ;  /* 0x000000ffff0d7224 */ /* 0x000fe400078e0004 */
[----:B------:R-:W-:Y:S02]  /*19920*/  IMAD.MOV.U32 R12, RZ, RZ, 0x1 ;  /* 0x00000001ff0c7424 */ /* 0x000fe400078e00ff */
[----:B------:R-:W-:-:S07]  /*19930*/  IMAD.MOV.U32 R3, RZ, RZ, R14 ;  /* 0x000000ffff037224 */ /* 0x000fce00078e000e */
[----:B------:R-:W-:Y:S05]  /*19940*/  WARPSYNC.COLLECTIVE R15, `(.L_x_5656) ;  /* 0x000000000f087348 */ /* 0x000fea0003c00000 */
[----:B------:R0:W1:Y:S02]  /*19950*/  SHFL.IDX P6, R14, R13, R12, R11 ;  /* 0x0000000c0d0e7389 */ /* 0x00006400000c000b */
[----:B01----:R-:W-:Y:S01]  /*19960*/  ENDCOLLECTIVE ;  /* 0x000000000000791b */ /* 0x003fe20003800000 */
.L_x_5656:
        /* <DEDUP_REMOVED lines=15> */
.L_x_5657:
[----:B------:R-:W-:Y:S02]  /*19a60*/  IMAD.MOV.U32 R13, RZ, RZ, R4 ;  /* 0x000000ffff0d7224 */ /* 0x000fe400078e0004 */
[----:B------:R-:W-:Y:S02]  /*19a70*/  IMAD.MOV.U32 R12, RZ, RZ, 0x2 ;  /* 0x00000002ff0c7424 */ /* 0x000fe400078e00ff */
[----:B------:R-:W-:-:S07]  /*19a80*/  IMAD.MOV.U32 R3, RZ, RZ, R14 ;  /* 0x000000ffff037224 */ /* 0x000fce00078e000e */
[----:B------:R-:W-:Y:S05]  /*19a90*/  WARPSYNC.COLLECTIVE R15, `(.L_x_5658) ;  /* 0x000000000f087348 */ /* 0x000fea0003c00000 */
[----:B------:R0:W1:Y:S02]  /*19aa0*/  SHFL.IDX P6, R14, R13, R12, R11 ;  /* 0x0000000c0d0e7389 */ /* 0x00006400000c000b */
[----:B01----:R-:W-:Y:S01]  /*19ab0*/  ENDCOLLECTIVE ;  /* 0x000000000000791b */ /* 0x003fe20003800000 */
.L_x_5658:
        /* <DEDUP_REMOVED lines=16> */
.L_x_5659:
[----:B------:R-:W-:Y:S02]  /*19bc0*/  IMAD.MOV.U32 R13, RZ, RZ, R4 ;  /* 0x000000ffff0d7224 */ /* 0x000fe400078e0004 */
[----:B------:R-:W-:Y:S02]  /*19bd0*/  IMAD.MOV.U32 R12, RZ, RZ, 0x3 ;  /* 0x00000003ff0c7424 */ /* 0x000fe400078e00ff */
[----:B------:R-:W-:-:S07]  /*19be0*/  IMAD.MOV.U32 R3, RZ, RZ, R14 ;  /* 0x000000ffff037224 */ /* 0x000fce00078e000e */
[----:B------:R-:W-:Y:S05]  /*19bf0*/  WARPSYNC.COLLECTIVE R15, `(.L_x_5660) ;  /* 0x000000000f087348 */ /* 0x000fea0003c00000 */
[----:B------:R0:W1:Y:S02]  /*19c00*/  SHFL.IDX P6, R14, R13, R12, R11 ;  /* 0x0000000c0d0e7389 */ /* 0x00006400000c000b */
[----:B01----:R-:W-:Y:S01]  /*19c10*/  ENDCOLLECTIVE ;  /* 0x000000000000791b */ /* 0x003fe20003800000 */
.L_x_5660:
        /* <DEDUP_REMOVED lines=10> */
.L_x_5661:
[----:B------:R-:W-:Y:S01]  /*19cc0*/  @!PT LDS RZ, [RZ] ;  /* 0x00000000fffff984 */ /* 0x000fe20000000800 */
[----:B------:R-:W-:Y:S01]  /*19cd0*/  @!PT LDS RZ, [RZ] ;  /* 0x00000000fffff984 */ /* 0x000fe20000000800 */
[----:B------:R-:W-:Y:S01]  /*19ce0*/  @!PT LDS RZ, [RZ] ;  /* 0x00000000fffff984 */ /* 0x000fe20000000800 */
[----:B------:R2:W-:Y:S01]  /*19cf0*/  @!P0 LDGSTS.E.BYPASS.LTC128B.128 [R7+0x21400], desc[UR54][R2.64], !P1 ;  /* 0x2140000002078fae */ /* 0x0005e2000c901d76 */
[----:B------:R-:W-:Y:S01]  /*19d00*/  IMAD.MOV.U32 R0, RZ, RZ, R14 ;  /* 0x000000ffff007224 */ /* 0x000fe200078e000e */
[----:B------:R-:W-:Y:S06]  /*19d10*/  BRA `(.L_x_5662) ;  /* 0xffffffc000087947 */ /* 0x000fec000383ffff */
.L_x_5587:
[----:B0-----:R0:W2:Y:S02]  /*19d20*/  SYNCS.PHASECHK.TRANS64.TRYWAIT P0, [R17+URZ+0x28c20], R0 ;  /* 0x028c2000110075a7 */ /* 0x0010a4000800017f */
[----:B--2---:R-:W-:Y:S05]  /*19d30*/  @!P0 NANOSLEEP.SYNCS 0x989680 ;  /* 0x009896800000895d */ /* 0x004fea0003900000 */
[----:B------:R-:W2:Y:S02]  /*19d40*/  @!P0 SYNCS.PHASECHK.TRANS64 P0, [R17+URZ+0x28c20], R0 ;  /* 0x028c2000110085a7 */ /* 0x000ea4000800007f */
[----:B--2---:R-:W-:Y:S05]  /*19d50*/  @!P0 BRA `(.L_x_5587) ;  /* 0xfffffffc00f08947 */ /* 0x004fea000383ffff */
[----:B------:R-:W-:Y:S05]  /*19d60*/  BRA `(.L_x_5663) ;  /* 0xffffffc000647947 */ /* 0x000fea000383ffff */
.L_x_5590:
[----:B0-----:R0:W2:Y:S02]  /*19d70*/  SYNCS.PHASECHK.TRANS64.TRYWAIT P0, [R25+URZ+0x28c60], R0 ;  /* 0x028c6000190075a7 */ /* 0x0010a4000800017f */
[----:B--2---:R-:W-:Y:S05]  /*19d80*/  @!P0 NANOSLEEP.SYNCS 0x989680 ;  /* 0x009896800000895d */ /* 0x004fea0003900000 */
[----:B------:R-:W2:Y:S02]  /*19d90*/  @!P0 SYNCS.PHASECHK.TRANS64 P0, [R25+URZ+0x28c60], R0 ;  /* 0x028c6000190085a7 */ /* 0x000ea4000800007f */
[----:B--2---:R-:W-:Y:S05]  /*19da0*/  @!P0 BRA `(.L_x_5590) ;  /* 0xfffffffc00f08947 */ /* 0x004fea000383ffff */
[----:B------:R-:W-:Y:S05]  /*19db0*/  BRA `(.L_x_5664) ;  /* 0xffffffc000747947 */ /* 0x000fea000383ffff */
.L_x_5591:
        /* <DEDUP_REMOVED lines=8> */
.L_x_5666:
[----:B------:R-:W-:Y:S05]  /*19e40*/  BSYNC B0 ;  /* 0x0000000000007941 */ /* 0x000fea0003800000 */
.L_x_5665:
        /* <DEDUP_REMOVED lines=15> */
.L_x_5667:
        /* <DEDUP_REMOVED lines=39> */
.L_x_5668:
[----:B------:R-:W-:Y:S02]  /*1a1b0*/  IMAD.MOV.U32 R13, RZ, RZ, R4 ;  /* 0x000000ffff0d7224 */ /* 0x000fe400078e0004 */
[----:B------:R-:W-:-:S07]  /*1a1c0*/  IMAD.MOV.U32 R3, RZ, RZ, R14 ;  /* 0x000000ffff037224 */ /* 0x000fce00078e000e */
[----:B------:R-:W-:Y:S05]  /*1a1d0*/  WARPSYNC.COLLECTIVE R15, `(.L_x_5669) ;  /* 0x000000000f087348 */ /* 0x000fea0003c00000 */
[----:B------:R0:W1:Y:S02]  /*1a1e0*/  SHFL.IDX P6, R14, R13, R12, R11 ;  /* 0x0000000c0d0e7389 */ /* 0x00006400000c000b */
[----:B01----:R-:W-:Y:S01]  /*1a1f0*/  ENDCOLLECTIVE ;  /* 0x000000000000791b */ /* 0x003fe20003800000 */
.L_x_5669:
        /* <DEDUP_REMOVED lines=29> */
.L_x_5670:
[----:B------:R-:W-:Y:S02]  /*1a3d0*/  IMAD.MOV.U32 R13, RZ, RZ, R4 ;  /* 0x000000ffff0d7224 */ /* 0x000fe400078e0004 */
[----:B------:R-:W-:-:S07]  /*1a3e0*/  IMAD.MOV.U32 R7, RZ, RZ, R14 ;  /* 0x000000ffff077224 */ /* 0x000fce00078e000e */
[----:B------:R-:W-:Y:S05]  /*1a3f0*/  WARPSYNC.COLLECTIVE R15, `(.L_x_5671) ;  /* 0x000000000f087348 */ /* 0x000fea0003c00000 */
[----:B------:R0:W1:Y:S02]  /*1a400*/  SHFL.IDX P6, R14, R13, R12, R11 ;  /* 0x0000000c0d0e7389 */ /* 0x00006400000c000b */
[----:B01----:R-:W-:Y:S01]  /*1a410*/  ENDCOLLECTIVE ;  /* 0x000000000000791b */ /* 0x003fe20003800000 */
.L_x_5671:
        /* <DEDUP_REMOVED lines=29> */
.L_x_5672:
[----:B------:R-:W-:Y:S02]  /*1a5f0*/  IMAD.MOV.U32 R13, RZ, RZ, R4 ;  /* 0x000000ffff0d7224 */ /* 0x000fe400078e0004 */
[----:B------:R-:W-:-:S07]  /*1a600*/  IMAD.MOV.U32 R6, RZ, RZ, R14 ;  /* 0x000000ffff067224 */ /* 0x000fce00078e000e */
[----:B------:R-:W-:Y:S05]  /*1a610*/  WARPSYNC.COLLECTIVE R15, `(.L_x_5673) ;  /* 0x000000000f087348 */ /* 0x000fea0003c00000 */
[----:B------:R0:W1:Y:S02]  /*1a620*/  SHFL.IDX P6, R14, R13, R12, R11 ;  /* 0x0000000c0d0e7389 */ /* 0x00006400000c000b */
[----:B01----:R-:W-:Y:S01]  /*1a630*/  ENDCOLLECTIVE ;  /* 0x000000000000791b */ /* 0x003fe20003800000 */
.L_x_5673:
[----:B------:R-:W-:Y:S01]  /*1a640*/  IMAD.MOV.U32 R2, RZ, RZ, R14 ;  /* 0x000000ffff027224 */ /* 0x000fe200078e000e */
[----:B------:R-:W-:Y:S06]  /*1a650*/  BRA `(.L_x_5674) ;  /* 0xffffffbc00fc7947 */ /* 0x000fec000383ffff */
.L_x_5598:
[----:B0-----:R0:W2:Y:S02]  /*1a660*/  SYNCS.PHASECHK.TRANS64.TRYWAIT P0, [R6+URZ+0x28c40], R19 ;  /* 0x028c4013060075a7 */ /* 0x0010a4000800017f */
[----:B--2---:R-:W-:Y:S05]  /*1a670*/  @!P0 NANOSLEEP.SYNCS 0x989680 ;  /* 0x009896800000895d */ /* 0x004fea0003900000 */
[----:B------:R-:W2:Y:S02]  /*1a680*/  @!P0 SYNCS.PHASECHK.TRANS64 P0, [R6+URZ+0x28c40], R19 ;  /* 0x028c4013060085a7 */ /* 0x000ea4000800007f */
[----:B--2---:R-:W-:Y:S05]  /*1a690*/  @!P0 BRA `(.L_x_5598) ;  /* 0xfffffffc00f08947 */ /* 0x004fea000383ffff */
[----:B------:R-:W-:Y:S05]  /*1a6a0*/  BRA `(.L_x_5675) ;  /* 0xffffffc400847947 */ /* 0x000fea000383ffff */
.L_x_5599:
        /* <DEDUP_REMOVED lines=8> */
.L_x_5677:
[----:B------:R-:W-:Y:S05]  /*1a730*/  BSYNC B1 ;  /* 0x0000000000017941 */ /* 0x000fea0003800000 */
.L_x_5676:
        /* <DEDUP_REMOVED lines=9> */
.L_x_5678:
[----:B------:R-:W-:Y:S02]  /*1a7d0*/  IMAD.MOV.U32 R13, RZ, RZ, R25 ;  /* 0x000000ffff0d7224 */ /* 0x000fe400078e0019 */
[----:B------:R-:W-:Y:S02]  /*1a7e0*/  IMAD.MOV.U32 R12, RZ, RZ, 0x1 ;  /* 0x00000001ff0c7424 */ /* 0x000fe400078e00ff */
[----:B------:R-:W-:-:S07]  /*1a7f0*/  IMAD.MOV.U32 R2, RZ, RZ, R14 ;  /* 0x000000ffff027224 */ /* 0x000fce00078e000e */
[----:B------:R-:W-:Y:S05]  /*1a800*/  WARPSYNC.COLLECTIVE R15, `(.L_x_5679) ;  /* 0x000000000f087348 */ /* 0x000fea0003c00000 */
[----:B------:R0:W1:Y:S02]  /*1a810*/  SHFL.IDX P6, R14, R13, R12, R11 ;  /* 0x0000000c0d0e7389 */ /* 0x00006400000c000b */
[----:B01----:R-:W-:Y:S01]  /*1a820*/  ENDCOLLECTIVE ;  /* 0x000000000000791b */ /* 0x003fe20003800000 */
.L_x_5679:
        /* <DEDUP_REMOVED lines=11> */
.L_x_5680:
[----:B------:R-:W-:Y:S02]  /*1a8e0*/  IMAD.MOV.U32 R13, RZ, RZ, R25 ;  /* 0x000000ffff0d7224 */ /* 0x000fe400078e0019 */
[----:B------:R-:W-:Y:S02]  /*1a8f0*/  IMAD.MOV.U32 R12, RZ, RZ, 0x2 ;  /* 0x00000002ff0c7424 */ /* 0x000fe400078e00ff */
[----:B------:R-:W-:-:S07]  /*1a900*/  IMAD.MOV.U32 R2, RZ, RZ, R14 ;  /* 0x000000ffff027224 */ /* 0x000fce00078e000e */
[----:B------:R-:W-:Y:S05]  /*1a910*/  WARPSYNC.COLLECTIVE R15, `(.L_x_5681) ;  /* 0x000000000f087348 */ /* 0x000fea0003c00000 */
[----:B------:R0:W1:Y:S02]  /*1a920*/  SHFL.IDX P6, R14, R13, R12, R11 ;  /* 0x0000000c0d0e7389 */ /* 0x00006400000c000b */
[----:B01----:R-:W-:Y:S01]  /*1a930*/  ENDCOLLECTIVE ;  /* 0x000000000000791b */ /* 0x003fe20003800000 */
.L_x_5681:
        /* <DEDUP_REMOVED lines=11> */
.L_x_5682:
[----:B------:R-:W-:Y:S02]  /*1a9f0*/  IMAD.MOV.U32 R13, RZ, RZ, R25 ;  /* 0x000000ffff0d7224 */ /* 0x000fe400078e0019 */
[----:B------:R-:W-:Y:S02]  /*1aa00*/  IMAD.MOV.U32 R12, RZ, RZ, 0x3 ;  /* 0x00000003ff0c7424 */ /* 0x000fe400078e00ff */
[----:B------:R-:W-:-:S07]  /*1aa10*/  IMAD.MOV.U32 R2, RZ, RZ, R14 ;  /* 0x000000ffff027224 */ /* 0x000fce00078e000e */
[----:B------:R-:W-:Y:S05]  /*1aa20*/  WARPSYNC.COLLECTIVE R15, `(.L_x_5683) ;  /* 0x000000000f087348 */ /* 0x000fea0003c00000 */
[----:B------:R0:W1:Y:S02]  /*1aa30*/  SHFL.IDX P6, R14, R13, R12, R11 ;  /* 0x0000000c0d0e7389 */ /* 0x00006400000c000b */
[----:B01----:R-:W-:Y:S01]  /*1aa40*/  ENDCOLLECTIVE ;  /* 0x000000000000791b */ /* 0x003fe20003800000 */
.L_x_5683:
        /* <DEDUP_REMOVED lines=11> */
.L_x_5684:
[----:B------:R-:W-:Y:S01]  /*1ab00*/  IMAD.MOV.U32 R2, RZ, RZ, R14 ;  /* 0x000000ffff027224 */ /* 0x000fe200078e000e */
[----:B------:R-:W-:Y:S06]  /*1ab10*/  BRA `(.L_x_5685) ;  /* 0xffffffc4000c7947 */ /* 0x000fec000383ffff */
.L_x_5604:
[----:B---3--:R3:W4:Y:S02]  /*1ab20*/  SYNCS.PHASECHK.TRANS64.TRYWAIT P0, [R6+URZ+0x28c60], R19 ;  /* 0x028c6013060075a7 */ /* 0x008724000800017f */
[----:B----4-:R-:W-:Y:S05]  /*1ab30*/  @!P0 NANOSLEEP.SYNCS 0x989680 ;  /* 0x009896800000895d */ /* 0x010fea0003900000 */
[----:B------:R-:W4:Y:S02]  /*1ab40*/  @!P0 SYNCS.PHASECHK.TRANS64 P0, [R6+URZ+0x28c60], R19 ;  /* 0x028c6013060085a7 */ /* 0x000f24000800007f */
[----:B----4-:R-:W-:Y:S05]  /*1ab50*/  @!P0 BRA `(.L_x_5604) ;  /* 0xfffffffc00f08947 */ /* 0x010fea000383ffff */
[----:B------:R-:W-:Y:S05]  /*1ab60*/  BRA `(.L_x_5686) ;  /* 0xffffffc4005c7947 */ /* 0x000fea000383ffff */
.L_x_5605:
        /* <DEDUP_REMOVED lines=8> */
.L_x_5688:
[----:B------:R-:W-:Y:S05]  /*1abf0*/  BSYNC B1 ;  /* 0x0000000000017941 */ /* 0x000fea0003800000 */
.L_x_5687:
        /* <DEDUP_REMOVED lines=13> */
.L_x_5689:
        /* <DEDUP_REMOVED lines=17> */
.L_x_5690:
        /* <DEDUP_REMOVED lines=16> */
.L_x_5691:
        /* <DEDUP_REMOVED lines=19> */
.L_x_5692:
        /* <DEDUP_REMOVED lines=14> */
.L_x_5693:
        /* <DEDUP_REMOVED lines=16> */
.L_x_5694:
        /* <DEDUP_REMOVED lines=14> */
.L_x_5695:
[----:B------:R-:W-:Y:S05]  /*1b2d0*/  BRA `(.L_x_5696) ;  /* 0xffffffc000c07947 */ /* 0x000fea000383ffff */
.L_x_5613:
        /* <DEDUP_REMOVED lines=8> */
.L_x_5698:
[----:B------:R-:W-:Y:S05]  /*1b360*/  BSYNC B0 ;  /* 0x0000000000007941 */ /* 0x000fea0003800000 */
.L_x_5697:
        /* <DEDUP_REMOVED lines=9> */
.L_x_5699:
[----:B------:R-:W-:Y:S02]  /*1b400*/  ULDC UR4, c[0x0][0xc3c] ;  /* 0x00030f0000047ab9 */ /* 0x000fe40000000800 */
[----:B------:R-:W-:-:S13]  /*1b410*/  ISETP.GE.OR P1, PT, R9, UR4, !P0 ;  /* 0x0000000409007c0c */ /* 0x000fda000c726670 */
[----:B------:R-:W0:Y:S08]  /*1b420*/  @!P1 LDC.64 R2, c[0x0][0xc80] ;  /* 0x00032000ff029b82 */ /* 0x000e300000000a00 */
[----:B------:R-:W1:Y:S01]  /*1b430*/  @!P1 LDC.64 R4, c[0x0][0xc78] ;  /* 0x00031e00ff049b82 */ /* 0x000e620000000a00 */
[----:B------:R-:W-:Y:S01]  /*1b440*/  CS2R R24, SRZ ;  /* 0x0000000000187805 */ /* 0x000fe2000001ff00 */
[----:B------:R-:W-:-:S02]  /*1b450*/  IMAD.MOV.U32 R8, RZ, RZ, RZ ;  /* 0x000000ffff087224 */ /* 0x000fc400078e00ff */
[----:B------:R-:W-:Y:S02]  /*1b460*/  IMAD.MOV.U32 R11, RZ, RZ, RZ ;  /* 0x000000ffff0b7224 */ /* 0x000fe400078e00ff */
[----:B------:R-:W-:Y:S02]  /*1b470*/  IMAD.MOV.U32 R6, RZ, RZ, R14 ;  /* 0x000000ffff067224 */ /* 0x000fe400078e000e */
[----:B0-----:R-:W-:-:S05]  /*1b480*/  @!P1 IMAD.WIDE R2, R9, 0x4, R2 ;  /* 0x0000000409029825 */ /* 0x001fca00078e0202 */
[----:B------:R1:W2:Y:S02]  /*1b490*/  @!P1 LDG.E R7, desc[UR54][R2.64] ;  /* 0x0000003602079981 */ /* 0x0002a4000c1e1900 */
[----:B-1----:R-:W-:-:S05]  /*1b4a0*/  @!P1 IMAD.WIDE R2, R9, 0x4, R4 ;  /* 0x0000000409029825 */ /* 0x002fca00078e0204 */
        /* <DEDUP_REMOVED lines=12> */
.L_x_5700:
[----:B------:R-:W-:Y:S01]  /*1b570*/  IMAD.MOV.U32 R12, RZ, RZ, 0x2 ;  /* 0x00000002ff0c7424 */ /* 0x000fe200078e00ff */
[----:B------:R-:W-:-:S05]  /*1b580*/  SEL R4, R14, RZ, P1 ;  /* 0x000000ff0e047207 */ /* 0x000fca0000800000 */
[----:B------:R-:W-:-:S04]  /*1b590*/  IMAD.IADD R4, R13, 0x1, R4 ;  /* 0x000000010d047824 */ /* 0x000fc800078e0204 */
[----:B------:R-:W-:-:S07]  /*1b5a0*/  IMAD.MOV.U32 R13, RZ, RZ, R4 ;  /* 0x000000ffff0d7224 */ /* 0x000fce00078e0004 */
[----:B------:R-:W-:Y:S05]  /*1b5b0*/  WARPSYNC.COLLECTIVE R15, `(.L_x_5701) ;  /* 0x000000000f087348 */ /* 0x000fea0003c00000 */
[----:B------:R0:W1:Y:S02]  /*1b5c0*/  SHFL.UP P6, R14, R13, R12, R11 ;  /* 0x0400000c0d0e7389 */ /* 0x00006400000c000b */
[----:B01----:R-:W-:Y:S01]  /*1b5d0*/  ENDCOLLECTIVE ;  /* 0x000000000000791b */ /* 0x003fe20003800000 */
.L_x_5701:
[----:B------:R-:W-:Y:S01]  /*1b5e0*/  IMAD.MOV.U32 R12, RZ, RZ, 0x4 ;  /* 0x00000004ff0c7424 */ /* 0x000fe200078e00ff */
[----:B------:R-:W-:-:S05]  /*1b5f0*/  SEL R3, R14, RZ, P2 ;  /* 0x000000ff0e037207 */ /* 0x000fca0001000000 */
[----:B------:R-:W-:-:S04]  /*1b600*/  IMAD.IADD R2, R4, 0x1, R3 ;  /* 0x0000000104027824 */ /* 0x000fc800078e0203 */
[----:B------:R-:W-:-:S07]  /*1b610*/  IMAD.MOV.U32 R13, RZ, RZ, R2 ;  /* 0x000000ffff0d7224 */ /* 0x000fce00078e0002 */
[----:B------:R-:W-:Y:S05]  /*1b620*/  WARPSYNC.COLLECTIVE R15, `(.L_x_5702) ;  /* 0x000000000f087348 */ /* 0x000fea0003c00000 */
[----:B------:R0:W1:Y:S02]  /*1b630*/  SHFL.UP P6, R14, R13, R12, R11 ;  /* 0x0400000c0d0e7389 */ /* 0x00006400000c000b */
[----:B01----:R-:W-:Y:S01]  /*1b640*/  ENDCOLLECTIVE ;  /* 0x000000000000791b */ /* 0x003fe20003800000 */
.L_x_5702:
[----:B------:R-:W-:Y:S01]  /*1b650*/  IMAD.MOV.U32 R12, RZ, RZ, 0x8 ;  /* 0x00000008ff0c7424 */ /* 0x000fe200078e00ff */
[----:B------:R-:W-:-:S05]  /*1b660*/  SEL R3, R14, RZ, P3 ;  /* 0x000000ff0e037207 */ /* 0x000fca0001800000 */
[----:B------:R-:W-:-:S04]  /*1b670*/  IMAD.IADD R3, R2, 0x1, R3 ;  /* 0x0000000102037824 */ /* 0x000fc800078e0203 */
[----:B------:R-:W-:-:S07]  /*1b680*/  IMAD.MOV.U32 R13, RZ, RZ, R3 ;  /* 0x000000ffff0d7224 */ /* 0x000fce00078e0003 */
[----:B------:R-:W-:Y:S05]  /*1b690*/  WARPSYNC.COLLECTIVE R15, `(.L_x_5703) ;  /* 0x000000000f087348 */ /* 0x000fea0003c00000 */
[----:B------:R0:W1:Y:S02]  /*1b6a0*/  SHFL.UP P6, R14, R13, R12, R11 ;  /* 0x0400000c0d0e7389 */ /* 0x00006400000c000b */
[----:B01----:R-:W-:Y:S01]  /*1b6b0*/  ENDCOLLECTIVE ;  /* 0x000000000000791b */ /* 0x003fe20003800000 */
.L_x_5703:
[----:B------:R-:W-:Y:S01]  /*1b6c0*/  IMAD.MOV.U32 R12, RZ, RZ, 0x10 ;  /* 0x00000010ff0c7424 */ /* 0x000fe200078e00ff */
[----:B------:R-:W-:-:S05]  /*1b6d0*/  SEL R4, R14, RZ, P4 ;  /* 0x000000ff0e047207 */ /* 0x000fca0002000000 */
[----:B------:R-:W-:-:S04]  /*1b6e0*/  IMAD.IADD R4, R3, 0x1, R4 ;  /* 0x0000000103047824 */ /* 0x000fc800078e0204 */
[----:B------:R-:W-:-:S07]  /*1b6f0*/  IMAD.MOV.U32 R13, RZ, RZ, R4 ;  /* 0x000000ffff0d7224 */ /* 0x000fce00078e0004 */
[----:B------:R-:W-:Y:S05]  /*1b700*/  WARPSYNC.COLLECTIVE R15, `(.L_x_5704) ;  /* 0x000000000f087348 */ /* 0x000fea0003c00000 */
[----:B------:R0:W1:Y:S02]  /*1b710*/  SHFL.UP P6, R14, R13, R12, R11 ;  /* 0x0400000c0d0e7389 */ /* 0x00006400000c000b */
[----:B01----:R-:W-:Y:S01]  /*1b720*/  ENDCOLLECTIVE ;  /* 0x000000000000791b */ /* 0x003fe20003800000 */
.L_x_5704:
        /* <DEDUP_REMOVED lines=8> */
.L_x_5705:
[----:B------:R-:W-:Y:S05]  /*1b7b0*/  BRA `(.L_x_5706) ;  /* 0xffffffc4005c7947 */ /* 0x000fea000383ffff */
.L_x_5616:
[----:B------:R-:W-:Y:S01]  /*1b7c0*/  BSSY B0, `(.L_x_5707) ;  /* 0x0000007000007945 */ /* 0x000fe20003800000 */
[----:B------:R-:W-:Y:S02]  /*1b7d0*/  IMAD.MOV.U32 R12, RZ, RZ, 0x1 ;  /* 0x00000001ff0c7424 */ /* 0x000fe400078e00ff */
[----:B------:R-:W-:Y:S02]  /*1b7e0*/  IMAD.MOV.U32 R11, RZ, RZ, RZ ;  /* 0x000000ffff0b7224 */ /* 0x000fe400078e00ff */
[----:B------:R-:W-:-:S07]  /*1b7f0*/  IMAD.MOV.U32 R15, RZ, RZ, -0x1 ;  /* 0xffffffffff0f7424 */ /* 0x000fce00078e00ff */
[----:B------:R-:W-:Y:S05]  /*1b800*/  WARPSYNC.COLLECTIVE R15, `(.L_x_5708) ;  /* 0x000000000f087348 */ /* 0x000fea0003c00000 */
[----:B------:R0:W1:Y:S02]  /*1b810*/  SHFL.UP P6, R14, R13, R12, R11 ;  /* 0x0400000c0d0e7389 */ /* 0x00006400000c000b */
[----:B01----:R-:W-:Y:S01]  /*1b820*/  ENDCOLLECTIVE ;  /* 0x000000000000791b */ /* 0x003fe20003800000 */
.L_x_5708:
[----:B------:R-:W-:Y:S05]  /*1b830*/  BSYNC B0 ;  /* 0x0000000000007941 */ /* 0x000fea0003800000 */
.L_x_5707:
        /* <DEDUP_REMOVED lines=8> */
.L_x_5709:
[----:B------:R-:W-:Y:S01]  /*1b8c0*/  IMAD.MOV.U32 R12, RZ, RZ, 0x4 ;  /* 0x00000004ff0c7424 */ /* 0x000fe200078e00ff */
[----:B------:R-:W-:-:S05]  /*1b8d0*/  SEL R2, R14, RZ, P2 ;  /* 0x000000ff0e027207 */ /* 0x000fca0001000000 */
[----:B------:R-:W-:-:S04]  /*1b8e0*/  IMAD.IADD R2, R13, 0x1, R2 ;  /* 0x000000010d027824 */ /* 0x000fc800078e0202 */
[----:B------:R-:W-:-:S07]  /*1b8f0*/  IMAD.MOV.U32 R13, RZ, RZ, R2 ;  /* 0x000000ffff0d7224 */ /* 0x000fce00078e0002 */
[----:B------:R-:W-:Y:S05]  /*1b900*/  WARPSYNC.COLLECTIVE R15, `(.L_x_5710) ;  /* 0x000000000f087348 */ /* 0x000fea0003c00000 */
[----:B------:R0:W1:Y:S02]  /*1b910*/  SHFL.UP P6, R14, R13, R12, R11 ;  /* 0x0400000c0d0e7389 */ /* 0x00006400000c000b */
[----:B01----:R-:W-:Y:S01]  /*1b920*/  ENDCOLLECTIVE ;  /* 0x000000000000791b */ /* 0x003fe20003800000 */
.L_x_5710:
[----:B------:R-:W-:Y:S01]  /*1b930*/  IMAD.MOV.U32 R12, RZ, RZ, 0x8 ;  /* 0x00000008ff0c7424 */ /* 0x000fe200078e00ff */
[----:B------:R-:W-:-:S05]  /*1b940*/  SEL R3, R14, RZ, P3 ;  /* 0x000000ff0e037207 */ /* 0x000fca0001800000 */
[----:B------:R-:W-:-:S04]  /*1b950*/  IMAD.IADD R3, R2, 0x1, R3 ;  /* 0x0000000102037824 */ /* 0x000fc800078e0203 */
[----:B------:R-:W-:-:S07]  /*1b960*/  IMAD.MOV.U32 R13, RZ, RZ, R3 ;  /* 0x000000ffff0d7224 */ /* 0x000fce00078e0003 */
[----:B------:R-:W-:Y:S05]  /*1b970*/  WARPSYNC.COLLECTIVE R15, `(.L_x_5711) ;  /* 0x000000000f087348 */ /* 0x000fea0003c00000 */
[----:B------:R0:W1:Y:S02]  /*1b980*/  SHFL.UP P6, R14, R13, R12, R11 ;  /* 0x0400000c0d0e7389 */ /* 0x00006400000c000b */
[----:B01----:R-:W-:Y:S01]  /*1b990*/  ENDCOLLECTIVE ;  /* 0x000000000000791b */ /* 0x003fe20003800000 */
.L_x_5711:
[----:B------:R-:W-:Y:S01]  /*1b9a0*/  IMAD.MOV.U32 R12, RZ, RZ, 0x10 ;  /* 0x00000010ff0c7424 */ /* 0x000fe200078e00ff */
[----:B------:R-:W-:-:S05]  /*1b9b0*/  SEL R4, R14, RZ, P4 ;  /* 0x000000ff0e047207 */ /* 0x000fca0002000000 */
[----:B------:R-:W-:-:S04]  /*1b9c0*/  IMAD.IADD R4, R3, 0x1, R4 ;  /* 0x0000000103047824 */ /* 0x000fc800078e0204 */
[----:B------:R-:W-:-:S07]  /*1b9d0*/  IMAD.MOV.U32 R13, RZ, RZ, R4 ;  /* 0x000000ffff0d7224 */ /* 0x000fce00078e0004 */
[----:B------:R-:W-:Y:S05]  /*1b9e0*/  WARPSYNC.COLLECTIVE R15, `(.L_x_5712) ;  /* 0x000000000f087348 */ /* 0x000fea0003c00000 */
[----:B------:R0:W1:Y:S02]  /*1b9f0*/  SHFL.UP P6, R14, R13, R12, R11 ;  /* 0x0400000c0d0e7389 */ /* 0x00006400000c000b */
[----:B01----:R-:W-:Y:S01]  /*1ba00*/  ENDCOLLECTIVE ;  /* 0x000000000000791b */ /* 0x003fe20003800000 */
.L_x_5712:
        /* <DEDUP_REMOVED lines=8> */
.L_x_5713:
[----:B------:R-:W-:Y:S05]  /*1ba90*/  BRA `(.L_x_5714) ;  /* 0xffffffc400487947 */ /* 0x000fea000383ffff */
.L_x_5618:
[----:B------:R-:W-:Y:S01]  /*1baa0*/  BSSY B0, `(.L_x_5715) ;  /* 0x0000006000007945 */ /* 0x000fe20003800000 */
[----:B------:R-:W-:Y:S01]  /*1bab0*/  PLOP3.LUT P6, PT, P6, PT, PT, 0x8, 0x0 ;  /* 0x000000000000781c */ /* 0x000fe200037ce170 */
[----:B------:R-:W-:-:S12]  /*1bac0*/  IMAD.MOV.U32 R15, RZ, RZ, -0x1 ;  /* 0xffffffffff0f7424 */ /* 0x000fd800078e00ff */
[----:B0-----:R-:W-:Y:S05]  /*1bad0*/  WARPSYNC.COLLECTIVE R15, `(.L_x_5716) ;  /* 0x000000000f087348 */ /* 0x001fea0003c00000 */
[----:B------:R-:W-:Y:S01]  /*1bae0*/  VOTE.ANY R14, PT, P6 ;  /* 0x00000000000e7806 */ /* 0x000fe200030e0100 */
[----:B0-----:R-:W-:Y:S06]  /*1baf0*/  ENDCOLLECTIVE ;  /* 0x000000000000791b */ /* 0x001fec0003800000 */
.L_x_5716:
[----:B------:R-:W-:Y:S05]  /*1bb00*/  BSYNC B0 ;  /* 0x0000000000007941 */ /* 0x000fea0003800000 */
.L_x_5715:
        /* <DEDUP_REMOVED lines=8> */
.L_x_5717:
[----:B------:R-:W-:Y:S02]  /*1bb90*/  IMAD.IADD R27, R12, 0x1, R27 ;  /* 0x000000010c1b7824 */ /* 0x000fe400078e021b */
[----:B------:R-:W-:Y:S02]  /*1bba0*/  IMAD.MOV.U32 R13, RZ, RZ, R8 ;  /* 0x000000ffff0d7224 */ /* 0x000fe400078e0008 */
[----:B------:R-:W-:-:S07]  /*1bbb0*/  IMAD.MOV.U32 R25, RZ, RZ, R14 ;  /* 0x000000ffff197224 */ /* 0x000fce00078e000e */
[----:B------:R-:W-:Y:S05]  /*1bbc0*/  WARPSYNC.COLLECTIVE R15, `(.L_x_5718) ;  /* 0x000000000f087348 */ /* 0x000fea0003c00000 */
[----:B------:R0:W1:Y:S02]  /*1bbd0*/  SHFL.IDX P6, R14, R13, R12, R11 ;  /* 0x0000000c0d0e7389 */ /* 0x00006400000c000b */
[----:B01----:R-:W-:Y:S01]  /*1bbe0*/  ENDCOLLECTIVE ;  /* 0x000000000000791b */ /* 0x003fe20003800000 */
.L_x_5718:
[----:B------:R-:W-:Y:S01]  /*1bbf0*/  IMAD.MOV.U32 R8, RZ, RZ, R14 ;  /* 0x000000ffff087224 */ /* 0x000fe200078e000e */
[----:B------:R-:W-:Y:S06]  /*1bc00*/  BRA `(.L_x_5719) ;  /* 0xffffffc4002c7947 */ /* 0x000fec000383ffff */
.L_x_5620:
[----:B------:R-:W-:Y:S01]  /*1bc10*/  BSSY B0, `(.L_x_5720) ;  /* 0x0000007000007945 */ /* 0x000fe20003800000 */
[----:B------:R-:W-:Y:S02]  /*1bc20*/  IMAD.MOV.U32 R13, RZ, RZ, R3 ;  /* 0x000000ffff0d7224 */ /* 0x000fe400078e0003 */
[----:B------:R-:W-:Y:S02]  /*1bc30*/  IMAD.MOV.U32 R11, RZ, RZ, 0x1f ;  /* 0x0000001fff0b7424 */ /* 0x000fe400078e00ff */
[----:B------:R-:W-:-:S07]  /*1bc40*/  IMAD.MOV.U32 R15, RZ, RZ, -0x1 ;  /* 0xffffffffff0f7424 */ /* 0x000fce00078e00ff */
[----:B0-23--:R-:W-:Y:S05]  /*1bc50*/  WARPSYNC.COLLECTIVE R15, `(.L_x_5721) ;  /* 0x000000000f087348 */ /* 0x00dfea0003c00000 */
[----:B------:R1:W4:Y:S02]  /*1bc60*/  SHFL.IDX P6, R14, R13, R12, R11 ;  /* 0x0000000c0d0e7389 */ /* 0x00032400000c000b */
[----:B01234-:R-:W-:Y:S01]  /*1bc70*/  ENDCOLLECTIVE ;  /* 0x000000000000791b */ /* 0x01ffe20003800000 */
.L_x_5721:
[----:B------:R-:W-:Y:S05]  /*1bc80*/  BSYNC B0 ;  /* 0x0000000000007941 */ /* 0x000fea0003800000 */
.L_x_5720:
[----:B------:R-:W-:Y:S01]  /*1bc90*/  IMAD.MOV.U32 R24, RZ, RZ, R14 ;  /* 0x000000ffff187224 */ /* 0x000fe200078e000e */
[----:B------:R-:W-:Y:S06]  /*1bca0*/  BRA `(.L_x_5619) ;  /* 0xffffffc4001c7947 */ /* 0x000fec000383ffff */
.L_x_5626:
[----:B-1----:R1:W4:Y:S02]  /*1bcb0*/  SYNCS.PHASECHK.TRANS64.TRYWAIT P0, [R7+URZ+0x28c20], R0 ;  /* 0x028c2000070075a7 */ /* 0x002324000800017f */
[----:B----4-:R-:W-:Y:S05]  /*1bcc0*/  @!P0 NANOSLEEP.SYNCS 0x989680 ;  /* 0x009896800000895d */ /* 0x010fea0003900000 */
[----:B------:R-:W4:Y:S02]  /*1bcd0*/  @!P0 SYNCS.PHASECHK.TRANS64 P0, [R7+URZ+0x28c20], R0 ;  /* 0x028c2000070085a7 */ /* 0x000f24000800007f */
[----:B----4-:R-:W-:Y:S05]  /*1bce0*/  @!P0 BRA `(.L_x_5626) ;  /* 0xfffffffc00f08947 */ /* 0x010fea000383ffff */
[----:B------:R-:W-:Y:S05]  /*1bcf0*/  BRA `(.L_x_5722) ;  /* 0xffffffcc00747947 */ /* 0x000fea000383ffff */
.L_x_5627:
        /* <DEDUP_REMOVED lines=11> */
.L_x_5724:
[----:B------:R-:W-:Y:S05]  /*1bdb0*/  BSYNC B0 ;  /* 0x0000000000007941 */ /* 0x000fea0003800000 */
.L_x_5723:
[----:B------:R-:W-:Y:S05]  /*1bdc0*/  BRA `(.L_x_5725) ;  /* 0xffffffcc005c7947 */ /* 0x000fea000383ffff */
.L_x_5630:
[----:B------:R-:W-:Y:S01]  /*1bdd0*/  BSSY B1, `(.L_x_5726) ;  /* 0x0000006000017945 */ /* 0x000fe20003800000 */
[----:B------:R-:W-:-:S07]  /*1bde0*/  IMAD.MOV.U32 R15, RZ, RZ, -0x1 ;  /* 0xffffffffff0f7424 */ /* 0x000fce00078e00ff */
[----:B0123--:R-:W-:Y:S05]  /*1bdf0*/  WARPSYNC.COLLECTIVE R15, `(.L_x_5727) ;  /* 0x000000000f0c7348 */ /* 0x00ffea0003c00000 */
[----:B------:R-:W-:Y:S02]  /*1be00*/  ELECT P6, UR62, PT ;  /* 0x00000000003e782f */ /* 0x000fe400038c0000 */
[----:B------:R-:W-:Y:S01]  /*1be10*/  MOV R14, UR62 ;  /* 0x0000003e000e7c02 */ /* 0x000fe20008000f00 */
[----:B0123--:R-:W-:Y:S10]  /*1be20*/  ENDCOLLECTIVE ;  /* 0x000000000000791b */ /* 0x00fff40003800000 */
.L_x_5727:
[----:B------:R-:W-:Y:S05]  /*1be30*/  BSYNC B1 ;  /* 0x0000000000017941 */ /* 0x000fea0003800000 */
.L_x_5726:
[----:B------:R-:W-:Y:S05]  /*1be40*/  BRA `(.L_x_5728) ;  /* 0xffffffcc00547947 */ /* 0x000fea000383ffff */
.L_x_5632:
[----:B-1----:R1:W4:Y:S02]  /*1be50*/  SYNCS.PHASECHK.TRANS64.TRYWAIT P1, [R5+URZ+0x28c40], R0 ;  /* 0x028c4000050075a7 */ /* 0x002324000802017f */
[----:B----4-:R-:W-:Y:S05]  /*1be60*/  @!P1 NANOSLEEP.SYNCS 0x989680 ;  /* 0x009896800000995d */ /* 0x010fea0003900000 */
[----:B------:R-:W4:Y:S02]  /*1be70*/  @!P1 SYNCS.PHASECHK.TRANS64 P1, [R5+URZ+0x28c40], R0 ;  /* 0x028c4000050095a7 */ /* 0x000f24000802007f */
[----:B----4-:R-:W-:Y:S05]  /*1be80*/  @!P1 BRA `(.L_x_5632) ;  /* 0xfffffffc00f09947 */ /* 0x010fea000383ffff */
[----:B------:R-:W-:Y:S05]  /*1be90*/  BRA `(.L_x_5729) ;  /* 0xffffffcc00747947 */ /* 0x000fea000383ffff */
.L_x_5634:
[----:B----4-:R4:W0:Y:S02]  /*1bea0*/  SYNCS.PHASECHK.TRANS64.TRYWAIT P1, [R3+URZ+0x28c40], R2 ;  /* 0x028c4002030075a7 */ /* 0x010824000802017f */
[----:B0-----:R-:W-:Y:S05]  /*1beb0*/  @!P1 NANOSLEEP.SYNCS 0x989680 ;  /* 0x009896800000995d */ /* 0x001fea0003900000 */
[----:B------:R-:W0:Y:S02]  /*1bec0*/  @!P1 SYNCS.PHASECHK.TRANS64 P1, [R3+URZ+0x28c40], R2 ;  /* 0x028c4002030095a7 */ /* 0x000e24000802007f */
[----:B0-----:R-:W-:Y:S05]  /*1bed0*/  @!P1 BRA `(.L_x_5634) ;  /* 0xfffffffc00f09947 */ /* 0x001fea000383ffff */
[----:B------:R-:W-:Y:S05]  /*1bee0*/  BRA `(.L_x_5730) ;  /* 0xffffffcc00807947 */ /* 0x000fea000383ffff */
.L_x_5636:
[----:B------:R0:W0:Y:S02]  /*1bef0*/  SYNCS.PHASECHK.TRANS64.TRYWAIT P1, [R5+URZ+0x28c60], R0 ;  /* 0x028c6000050075a7 */ /* 0x000024000802017f */
[----:B0-----:R-:W-:Y:S05]  /*1bf00*/  @!P1 NANOSLEEP.SYNCS 0x989680 ;  /* 0x009896800000995d */ /* 0x001fea0003900000 */
[----:B------:R-:W0:Y:S02]  /*1bf10*/  @!P1 SYNCS.PHASECHK.TRANS64 P1, [R5+URZ+0x28c60], R0 ;  /* 0x028c6000050095a7 */ /* 0x000e24000802007f */
[----:B0-----:R-:W-:Y:S05]  /*1bf20*/  @!P1 BRA `(.L_x_5636) ;  /* 0xfffffffc00f09947 */ /* 0x001fea000383ffff */
[----:B------:R-:W-:Y:S05]  /*1bf30*/  BRA `(.L_x_5731) ;  /* 0xffffffcc007c7947 */ /* 0x000fea000383ffff */
.L_x_5732:
        /* <DEDUP_REMOVED lines=12> */
.L_x_15649:


//--------------------- .text._ZN7cutlass13device_kernelIN5flash11enable_sm90INS1_16FlashAttnFwdSm90INS1_25CollectiveMainloopFwdSm90ILi2EN4cute5tupleIJNS5_1CILi1EEES8_S8_EEENS6_IJNS7_ILi64EEESA_SA_EEELi512ENS_10bfloat16_tEfNS_4arch4Sm90ELb0ELb1ELb0ELb1ELb1ELb1ELb0ELb0ELb0ELb1ELb1ELb0EEENS1_21CollectiveEpilogueFwdINS6_IJSA_NS7_ILi512EEESA_EEES9_SC_SE_Li256ELb1ELb1ELb1ELb0EEENS1_36VarlenDynamicPersistentTileSchedulerILi64ELi64ELi256ELi128ELb1ELb1ELb1ELb1ELb0ELb1EEEEEEEEEvNT_6ParamsE --------------------------
	.section	.text._ZN7cutlass13device_kernelIN5flash11enable_sm90INS1_16FlashAttnFwdSm90INS1_25CollectiveMainloopFwdSm90ILi2EN4cute5tupleIJNS5_1CILi1EEES8_S8_EEENS6_IJNS7_ILi64EEESA_SA_EEELi512ENS_10bfloat16_tEfNS_4arch4Sm90ELb0ELb1ELb0ELb1ELb1ELb1ELb0ELb0ELb0ELb1ELb1ELb0EEENS1_21CollectiveEpilogueFwdINS6_IJSA_NS7_ILi512EEESA_EEES9_SC_SE_Li256ELb1ELb1ELb1ELb0EEENS1_36VarlenDynamicPersistentTileSchedulerILi64ELi64ELi256ELi128ELb1ELb1ELb1ELb1ELb0ELb1EEEEEEEEEvNT_6ParamsE,"ax",@progbits
	.align	128
.text._ZN7cutlass13device_kernelIN5flash11enable_sm90INS1_16FlashAttnFwdSm90INS1_25CollectiveMainloopFwdSm90ILi2EN4cute5tupleIJNS5_1CILi1EEES8_S8_EEENS6_IJNS7_ILi64EEESA_SA_EEELi512ENS_10bfloat16_tEfNS_4arch4Sm90ELb0ELb1ELb0ELb1ELb1ELb1ELb0ELb0ELb0ELb1ELb1ELb0EEENS1_21CollectiveEpilogueFwdINS6_IJSA_NS7_ILi512EEESA_EEES9_SC_SE_Li256ELb1ELb1ELb1ELb0EEENS1_36VarlenDynamicPersistentTileSchedulerILi64ELi64ELi256ELi128ELb1ELb1ELb1ELb1ELb0ELb1EEEEEEEEEvNT_6ParamsE:
        .type           _ZN7cutlass13device_kernelIN5flash11enable_sm90INS1_16FlashAttnFwdSm90INS1_25CollectiveMainloopFwdSm90ILi2EN4cute5tupleIJNS5_1CILi1EEES8_S8_EEENS6_IJNS7_ILi64EEESA_SA_EEELi512ENS_10bfloat16_tEfNS_4arch4Sm90ELb0ELb1ELb0ELb1ELb1ELb1ELb0ELb0ELb0ELb1ELb1ELb0EEENS1_21CollectiveEpilogueFwdINS6_IJSA_NS7_ILi512EEESA_EEES9_SC_SE_Li256ELb1ELb1ELb1ELb0EEENS1_36VarlenDynamicPersistentTileSchedulerILi64ELi64ELi256ELi128ELb1ELb1ELb1ELb1ELb0ELb1EEEEEEEEEvNT_6ParamsE,@function
        .size           _ZN7cutlass13device_kernelIN5flash11enable_sm90INS1_16FlashAttnFwdSm90INS1_25CollectiveMainloopFwdSm90ILi2EN4cute5tupleIJNS5_1CILi1EEES8_S8_EEENS6_IJNS7_ILi64EEESA_SA_EEELi512ENS_10bfloat16_tEfNS_4arch4Sm90ELb0ELb1ELb0ELb1ELb1ELb1ELb0ELb0ELb0ELb1ELb1ELb0EEENS1_21CollectiveEpilogueFwdINS6_IJSA_NS7_ILi512EEESA_EEES9_SC_SE_Li256ELb1ELb1ELb1ELb0EEENS1_36VarlenDynamicPersistentTileSchedulerILi64ELi64ELi256ELi128ELb1ELb1ELb1ELb1ELb0ELb1EEEEEEEEEvNT_6ParamsE,(.L_x_15650 - _ZN7cutlass13device_kernelIN5flash11enable_sm90INS1_16FlashAttnFwdSm90INS1_25CollectiveMainloopFwdSm90ILi2EN4cute5tupleIJNS5_1CILi1EEES8_S8_EEENS6_IJNS7_ILi64EEESA_SA_EEELi512ENS_10bfloat16_tEfNS_4arch4Sm90ELb0ELb1ELb0ELb1ELb1ELb1ELb0ELb0ELb0ELb1ELb1ELb0EEENS1_21CollectiveEpilogueFwdINS6_IJSA_NS7_ILi512EEESA_EEES9_SC_SE_Li256ELb1ELb1ELb1ELb0EEENS1_36VarlenDynamicPersistentTileSchedulerILi64ELi64ELi256ELi128ELb1ELb1ELb1ELb1ELb0ELb1EEEEEEEEEvNT_6ParamsE)
        .other          _ZN7cutlass13device_kernelIN5flash11enable_sm90INS1_16FlashAttnFwdSm90INS1_25CollectiveMainloopFwdSm90ILi2EN4cute5tupleIJNS5_1CILi1EEES8_S8_EEENS6_IJNS7_ILi64EEESA_SA_EEELi512ENS_10bfloat16_tEfNS_4arch4Sm90ELb0ELb1ELb0ELb1ELb1ELb1ELb0ELb0ELb0ELb1ELb1ELb0EEENS1_21CollectiveEpilogueFwdINS6_IJSA_NS7_ILi512EEESA_EEES9_SC_SE_Li256ELb1ELb1ELb1ELb0EEENS1_36VarlenDynamicPersistentTileSchedulerILi64ELi64ELi256ELi128ELb1ELb1ELb1ELb1ELb0ELb1EEEEEEEEEvNT_6ParamsE,@"STO_CUDA_ENTRY STV_DEFAULT"
_ZN7cutlass13device_kernelIN5flash11enable_sm90INS1_16FlashAttnFwdSm90INS1_25CollectiveMainloopFwdSm90ILi2EN4cute5tupleIJNS5_1CILi1EEES8_S8_EEENS6_IJNS7_ILi64EEESA_SA_EEELi512ENS_10bfloat16_tEfNS_4arch4Sm90ELb0ELb1ELb0ELb1ELb1ELb1ELb0ELb0ELb0ELb1ELb1ELb0EEENS1_21CollectiveEpilogueFwdINS6_IJSA_NS7_ILi512EEESA_EEES9_SC_SE_Li256ELb1ELb1ELb1ELb0EEENS1_36VarlenDynamicPersistentTileSchedulerILi64ELi64ELi256ELi128ELb1ELb1ELb1ELb1ELb0ELb1EEEEEEEEEvNT_6ParamsE:
        /* <DEDUP_REMOVED lines=18> */
.L_x_5734:
[----:B------:R-:W-:Y:S05]  /*0120*/  BSYNC B0 ;  /* 0x0000000000007941 */ /* 0x000fea0003800000 */
.L_x_5733:
        /* <DEDUP_REMOVED lines=37> */
.L_x_5735:
        /* <DEDUP_REMOVED lines=22> */
.L_x_5736:
        /* <DEDUP_REMOVED lines=18> */
.L_x_5737:
        /* <DEDUP_REMOVED lines=22> */
.L_x_5738:
        /* <DEDUP_REMOVED lines=22> */
.L_x_5739:
        /* <DEDUP_REMOVED lines=8> */
.L_x_5742:
        /* <DEDUP_REMOVED lines=25> */
[CC--:B------:R-:W-:Y:S02]  /*0ad0*/  LEA.HI R4, R3.reuse, R0.reuse, RZ, 0x4 ;  /* 0x0000000003047211 */ /* 0x0c0fe400078f20ff */
[----:B------:R-:W-:-:S02]  /*0ae0*/  LEA.HI R5, R3, R0, RZ, 0x5 ;  /* 0x0000000003057211 */ /* 0x000fc400078f28ff */
[CC--:B------:R-:W-:Y:S02]  /*0af0*/  LEA.HI R6, R3.reuse, R0.reuse, RZ, 0x7 ;  /* 0x0000000003067211 */ /* 0x0c0fe400078f38ff */
[CC--:B------:R-:W-:Y:S02]  /*0b00*/  LEA.HI R10, R3.reuse, R0.reuse, RZ, 0x2 ;  /* 0x00000000030a7211 */ /* 0x0c0fe400078f10ff */
[----:B------:R-:W-:Y:S02]  /*0b10*/  LEA.HI R3, R3, R0, RZ, 0x3 ;  /* 0x0000000003037211 */ /* 0x000fe400078f18ff */
[----:B------:R-:W-:Y:S02]  /*0b20*/  SHF.R.S32.HI R214, RZ, 0x5, R5 ;  /* 0x00000005ffd67819 */ /* 0x000fe40000011405 */
[----:B------:R-:W-:Y:S02]  /*0b30*/  LOP3.LUT R13, R3, 0xfffffff8, RZ, 0xc0, !PT ;  /* 0xfffffff8030d7812 */ /* 0x000fe400078ec0ff */
[----:B------:R-:W-:-:S02]  /*0b40*/  LOP3.LUT R3, R4, 0xfffffff0, RZ, 0xc0, !PT ;  /* 0xfffffff004037812 */ /* 0x000fc400078ec0ff */
[----:B------:R-:W-:Y:S01]  /*0b50*/  SHF.R.S32.HI R7, RZ, 0x4, R4 ;  /* 0x00000004ff077819 */ /* 0x000fe20000011404 */
[C---:B------:R-:W-:Y:S01]  /*0b60*/  IMAD.IADD R13, R0.reuse, 0x1, -R13 ;  /* 0x00000001000d7824 */ /* 0x040fe200078e0a0d */
[----:B------:R-:W-:Y:S01]  /*0b70*/  SHF.R.S32.HI R5, RZ, 0x1f, R5 ;  /* 0x0000001fff057819 */ /* 0x000fe20000011405 */
[----:B------:R-:W-:Y:S01]  /*0b80*/  IMAD.IADD R3, R0, 0x1, -R3 ;  /* 0x0000000100037824 */ /* 0x000fe200078e0a03 */
[----:B------:R-:W-:Y:S01]  /*0b90*/  LOP3.LUT R9, R6, 0xffffff80, RZ, 0xc0, !PT ;  /* 0xffffff8006097812 */ /* 0x000fe200078ec0ff */
[----:B------:R-:W-:Y:S01]  /*0ba0*/  IMAD.SHL.U32 R199, R13, 0x8, RZ ;  /* 0x000000080dc77824 */ /* 0x000fe200078e00ff */
[----:B------:R-:W-:Y:S02]  /*0bb0*/  LEA.HI R4, R4, R7, RZ, 0x1 ;  /* 0x0000000704047211 */ /* 0x000fe400078f08ff */
[----:B------:R-:W-:Y:S01]  /*0bc0*/  LOP3.LUT R11, R10, 0xfffffffc, RZ, 0xc0, !PT ;  /* 0xfffffffc0a0b7812 */ /* 0x000fe200078ec0ff */
[----:B------:R-:W-:Y:S01]  /*0bd0*/  IMAD.IADD R9, R0, 0x1, -R9 ;  /* 0x0000000100097824 */ /* 0x000fe200078e0a09 */
[----:B------:R-:W-:Y:S01]  /*0be0*/  LEA.HI R5, R5, R214, RZ, 0x2 ;  /* 0x000000d605057211 */ /* 0x000fe200078f10ff */
[C---:B------:R-:W-:Y:S01]  /*0bf0*/  VIADD R37, R199.reuse, 0x40 ;  /* 0x00000040c7257836 */ /* 0x040fe20000000000 */
[----:B------:R-:W-:Y:S01]  /*0c00*/  LOP3.LUT R4, R4, 0x1ffffffe, RZ, 0xc0, !PT ;  /* 0x1ffffffe04047812 */ /* 0x000fe200078ec0ff */
[----:B------:R-:W-:Y:S01]  /*0c10*/  IMAD.IADD R190, R0, 0x1, -R11 ;  /* 0x0000000100be7824 */ /* 0x000fe200078e0a0b */
[----:B------:R-:W-:Y:S01]  /*0c20*/  SHF.R.S32.HI R20, RZ, 0x7, R6 ;  /* 0x00000007ff147819 */ /* 0x000fe20000011406 */
[----:B------:R-:W-:Y:S01]  /*0c30*/  VIADD R34, R199, 0x100 ;  /* 0x00000100c7227836 */ /* 0x000fe20000000000 */
[--C-:B------:R-:W-:Y:S01]  /*0c40*/  SHF.R.S32.HI R8, RZ, 0x1f, R3.reuse ;  /* 0x0000001fff087819 */ /* 0x100fe20000011403 */
[----:B------:R-:W-:Y:S01]  /*0c50*/  IMAD.IADD R4, R7, 0x1, -R4 ;  /* 0x0000000107047824 */ /* 0x000fe200078e0a04 */
[----:B------:R-:W-:Y:S01]  /*0c60*/  LOP3.LUT R5, R5, 0x3ffffc, RZ, 0xc0, !PT ;  /* 0x003ffffc05057812 */ /* 0x000fe200078ec0ff */
[----:B------:R-:W-:Y:S01]  /*0c70*/  IMAD R16, R20, 0x100, R3 ;  /* 0x0000010014107824 */ /* 0x000fe200078e0203 */
[----:B------:R-:W-:Y:S01]  /*0c80*/  SHF.R.S32.HI R0, RZ, 0x1f, R9 ;  /* 0x0000001fff007819 */ /* 0x000fe20000011409 */
[----:B------:R-:W-:Y:S01]  /*0c90*/  IMAD.SHL.U32 R4, R4, 0x8, RZ ;  /* 0x0000000804047824 */ /* 0x000fe200078e00ff */
[----:B------:R-:W-:Y:S01]  /*0ca0*/  LEA.HI R12, R8, R3, RZ, 0x3 ;  /* 0x00000003080c7211 */ /* 0x000fe200078f18ff */
[----:B------:R-:W-:Y:S01]  /*0cb0*/  IMAD.IADD R5, R214, 0x1, -R5 ;  /* 0x00000001d6057824 */ /* 0x000fe200078e0a05 */
[----:B------:R-:W-:Y:S01]  /*0cc0*/  SHF.R.S32.HI R193, RZ, 0x2, R10 ;  /* 0x00000002ffc17819 */ /* 0x000fe2000001140a */
[----:B------:R-:W-:Y:S01]  /*0cd0*/  STL [R1+0x60], R20 ;  /* 0x0000601401007387 */ /* 0x000fe20000100800 */
[-C--:B------:R-:W-:Y:S01]  /*0ce0*/  LEA.HI R7, R0, R9.reuse, RZ, 0x2 ;  /* 0x0000000900077211 */ /* 0x080fe200078f10ff */
[----:B------:R-:W-:Y:S01]  /*0cf0*/  IMAD R17, R5, 0x10, R16 ;  /* 0x0000001005117824 */ /* 0x000fe200078e0210 */
[C---:B------:R-:W-:Y:S01]  /*0d00*/  LOP3.LUT R14, R12.reuse, 0xfffffff8, RZ, 0xc0, !PT ;  /* 0xfffffff80c0e7812 */ /* 0x040fe200078ec0ff */
[----:B------:R-:W-:Y:S01]  /*0d10*/  VIADD R5, R193, 0x20 ;  /* 0x00000020c1057836 */ /* 0x000fe20000000000 */
[--C-:B------:R-:W-:Y:S01]  /*0d20*/  SHF.R.S32.HI R8, RZ, 0x2, R7.reuse ;  /* 0x00000002ff087819 */ /* 0x100fe20000011407 */
[----:B------:R-:W-:Y:S01]  /*0d30*/  IMAD.SHL.U32 R12, R12, 0x40, RZ ;  /* 0x000000400c0c7824 */ /* 0x000fe200078e00ff */
[----:B------:R-:W-:Y:S01]  /*0d40*/  SHF.R.S32.HI R11, RZ, 0x1f, R7 ;  /* 0x0000001fff0b7819 */ /* 0x000fe20000011407 */
[----:B------:R-:W-:Y:S01]  /*0d50*/  IMAD.IADD R14, R3, 0x1, -R14 ;  /* 0x00000001030e7824 */ /* 0x000fe200078e0a0e */
[----:B------:R-:W-:Y:S01]  /*0d60*/  LOP3.LUT R16, R7, 0x7ffffffc, RZ, 0xc0, !PT ;  /* 0x7ffffffc07107812 */ /* 0x000fe200078ec0ff */
[----:B------:R-:W-:Y:S01]  /*0d70*/  VIADD R31, R199, 0x1c0 ;  /* 0x000001c0c71f7836 */ /* 0x000fe20000000000 */
[----:B------:R-:W-:Y:S01]  /*0d80*/  LEA.HI R11, R11, R8, RZ, 0x3 ;  /* 0x000000080b0b7211 */ /* 0x000fe200078f18ff */
[----:B------:R-:W-:Y:S01]  /*0d90*/  IMAD.SHL.U32 R3, R14, 0x40, RZ ;  /* 0x000000400e037824 */ /* 0x000fe200078e00ff */
[----:B------:R-:W-:Y:S01]  /*0da0*/  SHF.R.S32.HI R18, RZ, 0x1f, R5 ;  /* 0x0000001fff127819 */ /* 0x000fe20000011405 */
[----:B------:R-:W-:Y:S01]  /*0db0*/  IMAD.IADD R16, R9, 0x1, -R16 ;  /* 0x0000000109107824 */ /* 0x000fe200078e0a10 */
[----:B------:R-:W-:Y:S01]  /*0dc0*/  LEA.HI R0, R0, R9, RZ, 0x5 ;  /* 0x0000000900007211 */ /* 0x000fe200078f28ff */
[----:B------:R-:W-:Y:S01]  /*0dd0*/  VIADD R36, R199, 0x80 ;  /* 0x00000080c7247836 */ /* 0x000fe20000000000 */
[----:B------:R-:W-:Y:S01]  /*0de0*/  LOP3.LUT R11, R11, 0xfffffff8, RZ, 0xc0, !PT ;  /* 0xfffffff80b0b7812 */ /* 0x000fe200078ec0ff */
[----:B------:R-:W-:Y:S01]  /*0df0*/  IMAD.SHL.U32 R189, R16, 0x2, RZ ;  /* 0x0000000210bd7824 */ /* 0x000fe200078e00ff */
[----:B------:R-:W-:Y:S01]  /*0e00*/  LEA.HI R9, R18, R5, RZ, 0x3 ;  /* 0x0000000512097211 */ /* 0x000fe200078f18ff */
[----:B------:R-:W-:Y:S01]  /*0e10*/  IMAD.SHL.U32 R5, R5, 0x40, RZ ;  /* 0x0000004005057824 */ /* 0x000fe200078e00ff */
[----:B------:R-:W-:Y:S01]  /*0e20*/  LOP3.LUT R3, R3, 0x1c0, RZ, 0xc0, !PT ;  /* 0x000001c003037812 */ /* 0x000fe200078ec0ff */
[----:B------:R-:W-:Y:S01]  /*0e30*/  IMAD.IADD R11, R8, 0x1, -R11 ;  /* 0x00000001080b7824 */ /* 0x000fe200078e0a0b */
[----:B------:R-:W-:Y:S01]  /*0e40*/  SHF.R.S32.HI R0, RZ, 0x5, R0 ;  /* 0x00000005ff007819 */ /* 0x000fe20000011400 */
[----:B------:R-:W-:Y:S01]  /*0e50*/  IMAD.SHL.U32 R18, R190, 0x8, RZ ;  /* 0x00000008be127824 */ /* 0x000fe200078e00ff */
[----:B------:R-:W-:Y:S01]  /*0e60*/  LEA.HI R6, R6, R20, RZ, 0x1 ;  /* 0x0000001406067211 */ /* 0x000fe200078f08ff */
[--C-:B------:R-:W-:Y:S01]  /*0e70*/  IMAD.U32 R8, R17, 0x40, R4.reuse ;  /* 0x0000004011087824 */ /* 0x100fe200078e0004 */
[----:B------:R-:W-:Y:S01]  /*0e80*/  LOP3.LUT R7, R5, 0x1c0, RZ, 0xc0, !PT ;  /* 0x000001c005077812 */ /* 0x000fe200078ec0ff */
[----:B------:R-:W-:Y:S01]  /*0e90*/  IMAD R194, R0, 0x10, R11 ;  /* 0x0000001000c27824 */ /* 0x000fe200078e020b */
[----:B------:R-:W-:Y:S01]  /*0ea0*/  LOP3.LUT R4, R3, 0x8, R4, 0xf8, !PT ;  /* 0x0000000803047812 */ /* 0x000fe200078ef804 */
[----:B------:R-:W-:Y:S01]  /*0eb0*/  VIADD R30, R18, 0x40 ;  /* 0x00000040121e7836 */ /* 0x000fe20000000000 */
[----:B------:R-:W-:Y:S01]  /*0ec0*/  SHF.R.U32.HI R5, RZ, 0x3, R3 ;  /* 0x00000003ff057819 */ /* 0x000fe20000011603 */
[----:B------:R-:W-:Y:S01]  /*0ed0*/  IMAD.SHL.U32 R9, R9, 0x40, RZ ;  /* 0x0000004009097824 */ /* 0x000fe200078e00ff */
[----:B------:R-:W-:Y:S01]  /*0ee0*/  LOP3.LUT R3, R12, 0x7ffffe00, RZ, 0xc0, !PT ;  /* 0x7ffffe000c037812 */ /* 0x000fe200078ec0ff */
[----:B------:R-:W-:Y:S01]  /*0ef0*/  VIADD R29, R18, 0x60 ;  /* 0x00000060121d7836 */ /* 0x000fe20000000000 */
[----:B------:R-:W-:Y:S01]  /*0f00*/  LOP3.LUT R6, R6, 0xfffffe, RZ, 0xc0, !PT ;  /* 0x00fffffe06067812 */ /* 0x000fe200078ec0ff */
[----:B------:R-:W-:Y:S01]  /*0f10*/  VIADD R28, R18, 0x80 ;  /* 0x00000080121c7836 */ /* 0x000fe20000000000 */
[----:B------:R-:W-:Y:S01]  /*0f20*/  LEA.HI R0, R190, R190, RZ, 0x1 ;  /* 0x000000bebe007211 */ /* 0x000fe200078f08ff */
[----:B------:R-:W-:Y:S01]  /*0f30*/  IMAD R3, R214, 0x400, R3 ;  /* 0x00000400d6037824 */ /* 0x000fe200078e0203 */
[----:B------:R-:W-:Y:S01]  /*0f40*/  SHF.R.S32.HI R10, RZ, 0x1f, R10 ;  /* 0x0000001fff0a7819 */ /* 0x000fe2000001140a */
[----:B------:R-:W-:Y:S01]  /*0f50*/  IMAD.IADD R6, R20, 0x1, -R6 ;  /* 0x0000000114067824 */ /* 0x000fe200078e0a06 */
[----:B------:R-:W-:Y:S01]  /*0f60*/  LOP3.LUT R4, R4, R5, RZ, 0x3c, !PT ;  /* 0x0000000504047212 */ /* 0x000fe200078e3cff */
[----:B------:R0:W-:Y:S01]  /*0f70*/  STL [R1+0x6c], R8 ;  /* 0x00006c0801007387 */ /* 0x0001e20000100800 */
[----:B------:R-:W-:Y:S01]  /*0f80*/  LOP3.LUT R5, R0, 0x1ffffffe, RZ, 0xc0, !PT ;  /* 0x1ffffffe00057812 */ /* 0x000fe200078ec0ff */
[C---:B------:R-:W-:Y:S01]  /*0f90*/  VIADD R27, R18.reuse, 0xa0 ;  /* 0x000000a0121b7836 */ /* 0x040fe20000000000 */
[----:B------:R-:W-:Y:S01]  /*0fa0*/  SHF.R.U32.HI R15, RZ, 0x3, R7 ;  /* 0x00000003ff0f7819 */ /* 0x000fe20000011607 */
[----:B------:R-:W-:Y:S01]  /*0fb0*/  STL [R1+0x5c], RZ ;  /* 0x00005cff01007387 */ /* 0x000fe20000100800 */
[----:B------:R-:W-:Y:S01]  /*0fc0*/  SHF.R.S32.HI R0, RZ, 0x1f, R30 ;  /* 0x0000001fff007819 */ /* 0x000fe2000001141e */
[----:B------:R-:W-:Y:S01]  /*0fd0*/  VIADD R26, R18, 0xc0 ;  /* 0x000000c0121a7836 */ /* 0x000fe20000000000 */
[----:B------:R-:W-:Y:S01]  /*0fe0*/  LOP3.LUT R7, R7, 0x38, R18, 0xf8, !PT ;  /* 0x0000003807077812 */ /* 0x000fe200078ef812 */
[----:B------:R-:W-:Y:S01]  /*0ff0*/  STL [R1+0x14], R30 ;  /* 0x0000141e01007387 */ /* 0x000fe20000100800 */
[----:B------:R-:W-:Y:S01]  /*1000*/  LEA.HI R10, R10, R193, RZ, 0x3 ;  /* 0x000000c10a0a7211 */ /* 0x000fe200078f18ff */
[----:B------:R-:W-:Y:S01]  /*1010*/  VIADD R25, R18, 0xe0 ;  /* 0x000000e012197836 */ /* 0x000fe20000000000 */
[----:B0-----:R-:W-:Y:S01]  /*1020*/  LOP3.LUT R8, R9, 0xfffffe00, RZ, 0xc0, !PT ;  /* 0xfffffe0009087812 */ /* 0x001fe200078ec0ff */
[----:B------:R-:W-:Y:S01]  /*1030*/  IMAD.IADD R3, R3, 0x1, R4 ;  /* 0x0000000103037824 */ /* 0x000fe200078e0204 */
[----:B------:R0:W-:Y:S01]  /*1040*/  STL [R1+0x10], R29 ;  /* 0x0000101d01007387 */ /* 0x0001e20000100800 */
[----:B------:R-:W-:Y:S01]  /*1050*/  IMAD.SHL.U32 R23, R6, 0x100, RZ ;  /* 0x0000010006177824 */ /* 0x000fe200078e00ff */
[----:B------:R-:W-:Y:S01]  /*1060*/  SHF.R.S32.HI R4, RZ, 0x1f, R29 ;  /* 0x0000001fff047819 */ /* 0x000fe2000001141d */
[----:B------:R-:W-:Y:S01]  /*1070*/  VIADD R229, R18, 0x100 ;  /* 0x0000010012e57836 */ /* 0x000fe20000000000 */
[----:B------:R-:W-:Y:S01]  /*1080*/  STL [R1+0xc], R28 ;  /* 0x00000c1c01007387 */ /* 0x000fe20000100800 */
[----:B------:R-:W-:Y:S01]  /*1090*/  SHF.L.U64.HI R0, R30, 0x1, R0 ;  /* 0x000000011e007819 */ /* 0x000fe20000010200 */
[----:B------:R-:W-:Y:S01]  /*10a0*/  VIADD R228, R18, 0x120 ;  /* 0x0000012012e47836 */ /* 0x000fe20000000000 */
[----:B------:R-:W-:Y:S01]  /*10b0*/  LOP3.LUT R7, R8, R7, R15, 0xf6, !PT ;  /* 0x0000000708077212 */ /* 0x000fe200078ef60f */
[----:B------:R-:W-:Y:S01]  /*10c0*/  STL [R1+0x8], R27 ;  /* 0x0000081b01007387 */ /* 0x000fe20000100800 */
[----:B------:R-:W-:Y:S01]  /*10d0*/  LOP3.LUT R10, R10, 0xfffffff8, RZ, 0xc0, !PT ;  /* 0xfffffff80a0a7812 */ /* 0x000fe200078ec0ff */
[----:B------:R-:W-:Y:S01]  /*10e0*/  VIADD R226, R18, 0x140 ;  /* 0x0000014012e27836 */ /* 0x000fe20000000000 */
[----:B------:R-:W-:Y:S01]  /*10f0*/  SHF.R.S32.HI R6, RZ, 0x1f, R28 ;  /* 0x0000001fff067819 */ /* 0x000fe2000001141c */
[----:B------:R-:W-:Y:S01]  /*1100*/  STL [R1+0x4], R26 ;  /* 0x0000041a01007387 */ /* 0x000fe20000100800 */
[----:B------:R-:W-:Y:S01]  /*1110*/  SHF.R.S32.HI R8, RZ, 0x1f, R27 ;  /* 0x0000001fff087819 */ /* 0x000fe2000001141b */
[----:B------:R-:W-:Y:S01]  /*1120*/  IMAD.IADD R198, R193, 0x1, -R10 ;  /* 0x00000001c1c67824 */ /* 0x000fe200078e0a0a */
[----:B0-----:R-:W-:Y:S01]  /*1130*/  SHF.L.U64.HI R29, R29, 0x1, R4 ;  /* 0x000000011d1d7819 */ /* 0x001fe20000010204 */
[----:B------:R-:W-:Y:S01]  /*1140*/  STL [R1], R25 ;  /* 0x0000001901007387 */ /* 0x000fe20000100800 */
[----:B------:R-:W-:Y:S01]  /*1150*/  SHF.L.U64.HI R4, R28, 0x1, R6 ;  /* 0x000000011c047819 */ /* 0x000fe20000010206 */
[C---:B------:R-:W-:Y:S01]  /*1160*/  VIADD R219, R18.reuse, 0x160 ;  /* 0x0000016012db7836 */ /* 0x040fe20000000000 */
[----:B------:R-:W-:Y:S01]  /*1170*/  SHF.R.S32.HI R9, RZ, 0x1f, R26 ;  /* 0x0000001fff097819 */ /* 0x000fe2000001141a */
[----:B------:R-:W-:Y:S01]  /*1180*/  STL [R1+0x68], R23 ;  /* 0x0000681701007387 */ /* 0x000fe20000100800 */
[----:B------:R-:W-:Y:S01]  /*1190*/  SHF.R.S32.HI R10, RZ, 0x1f, R25 ;  /* 0x0000001fff0a7819 */ /* 0x000fe20000011419 */
[----:B------:R-:W-:Y:S01]  /*11a0*/  VIADD R218, R18, 0x180 ;  /* 0x0000018012da7836 */ /* 0x000fe20000000000 */
[----:B------:R-:W-:Y:S01]  /*11b0*/  SHF.R.S32.HI R12, RZ, 0x1f, R229 ;  /* 0x0000001fff0c7819 */ /* 0x000fe200000114e5 */
[----:B------:R0:W-:Y:S01]  /*11c0*/  STL [R1+0x18], R0 ;  /* 0x0000180001007387 */ /* 0x0001e20000100800 */
[----:B------:R-:W-:Y:S01]  /*11d0*/  SHF.L.U64.HI R6, R26, 0x1, R9 ;  /* 0x000000011a067819 */ /* 0x000fe20000010209 */
[----:B------:R-:W-:Y:S01]  /*11e0*/  VIADD R217, R18, 0x1a0 ;  /* 0x000001a012d97836 */ /* 0x000fe20000000000 */
[----:B------:R-:W-:Y:S01]  /*11f0*/  SHF.R.S32.HI R11, RZ, 0x1f, R228 ;  /* 0x0000001fff0b7819 */ /* 0x000fe200000114e4 */
[----:B------:R-:W-:Y:S01]  /*1200*/  STL [R1+0x1c], R29 ;  /* 0x00001c1d01007387 */ /* 0x000fe20000100800 */
[----:B------:R-:W-:Y:S01]  /*1210*/  R2P PR, R14, 0x6 ;  /* 0x000000060e007804 */ /* 0x000fe20000000000 */
[C---:B------:R-:W-:Y:S01]  /*1220*/  VIADD R216, R18.reuse, 0x1c0 ;  /* 0x000001c012d87836 */ /* 0x040fe20000000000 */
[----:B------:R-:W-:Y:S01]  /*1230*/  SHF.R.S32.HI R13, RZ, 0x1f, R226 ;  /* 0x0000001fff0d7819 */ /* 0x000fe200000114e2 */
[----:B------:R1:W-:Y:S01]  /*1240*/  STL [R1+0x20], R4 ;  /* 0x0000200401007387 */ /* 0x0003e20000100800 */
[----:B------:R-:W-:Y:S01]  /*1250*/  SHF.R.S32.HI R14, RZ, 0x1f, R219 ;  /* 0x0000001fff0e7819 */ /* 0x000fe200000114db */
[----:B------:R-:W-:Y:S01]  /*1260*/  VIADD R215, R18, 0x1e0 ;  /* 0x000001e012d77836 */ /* 0x000fe20000000000 */
[----:B0-----:R-:W-:Y:S01]  /*1270*/  SHF.L.U64.HI R0, R27, 0x1, R8 ;  /* 0x000000011b007819 */ /* 0x001fe20000010208 */
[----:B------:R-:W-:Y:S01]  /*1280*/  IMAD.IADD R197, R189, 0x1, R23 ;  /* 0x00000001bdc57824 */ /* 0x000fe200078e0217 */
[----:B------:R-:W-:Y:S01]  /*1290*/  SHF.R.S32.HI R15, RZ, 0x1f, R218 ;  /* 0x0000001fff0f7819 */ /* 0x000fe200000114da */
[----:B------:R-:W-:Y:S01]  /*12a0*/  IMAD.IADD R5, R190, 0x1, -R5 ;  /* 0x00000001be057824 */ /* 0x000fe200078e0a05 */
[----:B------:R-:W-:Y:S01]  /*12b0*/  SHF.R.S32.HI R20, RZ, 0x1f, R217 ;  /* 0x0000001fff147819 */ /* 0x000fe200000114d9 */
[----:B------:R0:W-:Y:S01]  /*12c0*/  STL [R1+0x24], R0 ;  /* 0x0000240001007387 */ /* 0x0001e20000100800 */
[----:B------:R-:W-:Y:S01]  /*12d0*/  SHF.R.S32.HI R21, RZ, 0x1f, R216 ;  /* 0x0000001fff157819 */ /* 0x000fe200000114d8 */
[----:B------:R-:W-:Y:S01]  /*12e0*/  IMAD R200, R3, 0x2, R2 ;  /* 0x0000000203c87824 */ /* 0x000fe200078e0202 */
        /* <DEDUP_REMOVED lines=9> */
[C---:B------:R-:W-:Y:S01]  /*1380*/  VIADD R34, R197.reuse, 0x28 ;  /* 0x00000028c5227836 */ /* 0x040fe20000000000 */
[----:B------:R-:W-:Y:S01]  /*1390*/  SHF.R.S32.HI R31, RZ, 0x1f, R31 ;  /* 0x0000001fff1f7819 */ /* 0x000fe2000001141f */
[----:B------:R-:W-:Y:S01]  /*13a0*/  VIADD R31, R197, 0x40 ;  /* 0x00000040c51f7836 */ /* 0x000fe20000000000 */
[----:B-1----:R-:W-:Y:S01]  /*13b0*/  SHF.L.U64.HI R6, R228, 0x1, R11 ;  /* 0x00000001e4067819 */ /* 0x002fe2000001020b */
[----:B------:R0:W-:Y:S01]  /*13c0*/  STL [R1+0x30], R0 ;  /* 0x0000300001007387 */ /* 0x0001e20000100800 */
[C---:B------:R-:W-:Y:S01]  /*13d0*/  VIADD R33, R199.reuse, 0x140 ;  /* 0x00000140c7217836 */ /* 0x040fe20000000000 */
[----:B--2---:R-:W-:Y:S01]  /*13e0*/  SHF.L.U64.HI R4, R226, 0x1, R13 ;  /* 0x00000001e2047819 */ /* 0x004fe2000001020d */
[----:B------:R-:W-:Y:S01]  /*13f0*/  VIADD R32, R199, 0x180 ;  /* 0x00000180c7207836 */ /* 0x000fe20000000000 */
[----:B------:R1:W-:Y:S01]  /*1400*/  STL [R1+0x34], R6 ;  /* 0x0000340601007387 */ /* 0x0003e20000100800 */
[C---:B------:R-:W-:Y:S01]  /*1410*/  VIADD R28, R197.reuse, 0x58 ;  /* 0x00000058c51c7836 */ /* 0x040fe20000000000 */
[----:B------:R-:W-:Y:S01]  /*1420*/  SHF.R.S32.HI R36, RZ, 0x1f, R36 ;  /* 0x0000001fff247819 */ /* 0x000fe20000011424 */
[----:B------:R-:W-:Y:S01]  /*1430*/  VIADD R25, R197, 0x70 ;  /* 0x00000070c5197836 */ /* 0x000fe20000000000 */
[----:B------:R2:W-:Y:S01]  /*1440*/  STL [R1+0x38], R4 ;  /* 0x0000380401007387 */ /* 0x0005e20000100800 */
[----:B------:R-:W-:Y:S01]  /*1450*/  IMAD R212, R5, 0x8, R194 ;  /* 0x0000000805d47824 */ /* 0x000fe200078e02c2 */
[----:B0-----:R-:W-:Y:S01]  /*1460*/  SHF.L.U64.HI R0, R219, 0x1, R14 ;  /* 0x00000001db007819 */ /* 0x001fe2000001020e */
[----:B------:R-:W-:Y:S01]  /*1470*/  VIADD R205, R200, 0x26800 ;  /* 0x00026800c8cd7836 */ /* 0x000fe20000000000 */
[----:B------:R-:W-:Y:S01]  /*1480*/  SHF.R.S32.HI R5, RZ, 0x1f, R37 ;  /* 0x0000001fff057819 */ /* 0x000fe20000011425 */
[C---:B------:R-:W-:Y:S01]  /*1490*/  VIADD R12, R197.reuse, 0xb8 ;  /* 0x000000b8c50c7836 */ /* 0x040fe20000000000 */
[----:B-1----:R-:W-:Y:S01]  /*14a0*/  SHF.L.U64.HI R6, R218, 0x1, R15 ;  /* 0x00000001da067819 */ /* 0x002fe2000001020f */
[----:B------:R0:W-:Y:S01]  /*14b0*/  STL [R1+0x3c], R0 ;  /* 0x00003c0001007387 */ /* 0x0001e20000100800 */
[C---:B------:R-:W-:Y:S01]  /*14c0*/  VIADD R15, R197.reuse, 0xa0 ;  /* 0x000000a0c50f7836 */ /* 0x040fe20000000000 */
[----:B------:R-:W-:Y:S01]  /*14d0*/  SHF.R.S32.HI R5, RZ, 0x1f, R34 ;  /* 0x0000001fff057819 */ /* 0x000fe20000011422 */
[C---:B------:R-:W-:Y:S01]  /*14e0*/  VIADD R9, R197.reuse, 0xd0 ;  /* 0x000000d0c5097836 */ /* 0x040fe20000000000 */
[----:B--2---:R-:W-:Y:S01]  /*14f0*/  SHF.L.U64.HI R4, R216, 0x1, R21 ;  /* 0x00000001d8047819 */ /* 0x004fe20000010215 */
[----:B------:R-:W-:Y:S01]  /*1500*/  STL [R1+0x40], R6 ;  /* 0x0000400601007387 */ /* 0x000fe20000100800 */
[C---:B------:R-:W-:Y:S01]  /*1510*/  VIADD R21, R197.reuse, 0x88 ;  /* 0x00000088c5157836 */ /* 0x040fe20000000000 */
[----:B------:R-:W-:Y:S01]  /*1520*/  SHF.R.S32.HI R5, RZ, 0x1f, R31 ;  /* 0x0000001fff057819 */ /* 0x000fe2000001141f */
[----:B------:R-:W-:Y:S01]  /*1530*/  VIADD R10, R197, 0xc8 ;  /* 0x000000c8c50a7836 */ /* 0x000fe20000000000 */
[----:B------:R-:W-:Y:S01]  /*1540*/  SHF.R.S32.HI R35, RZ, 0x1f, R35 ;  /* 0x0000001fff237819 */ /* 0x000fe20000011423 */
[----:B------:R-:W-:Y:S01]  /*1550*/  VIADD R185, R18, 0x20 ;  /* 0x0000002012b97836 */ /* 0x000fe20000000000 */
[----:B0-----:R-:W-:Y:S01]  /*1560*/  SHF.L.U64.HI R0, R217, 0x1, R20 ;  /* 0x00000001d9007819 */ /* 0x001fe20000010214 */
[C---:B------:R-:W-:Y:S01]  /*1570*/  VIADD R38, R197.reuse, 0x8 ;  /* 0x00000008c5267836 */ /* 0x040fe20000000000 */
[----:B------:R-:W-:Y:S01]  /*1580*/  SHF.R.S32.HI R33, RZ, 0x1f, R33 ;  /* 0x0000001fff217819 */ /* 0x000fe20000011421 */
[C---:B------:R-:W-:Y:S01]  /*1590*/  VIADD R36, R197.reuse, 0x18 ;  /* 0x00000018c5247836 */ /* 0x040fe20000000000 */
[----:B------:R-:W-:Y:S01]  /*15a0*/  SHF.R.S32.HI R32, RZ, 0x1f, R32 ;  /* 0x0000001fff207819 */ /* 0x000fe20000011420 */
[----:B------:R0:W-:Y:S01]  /*15b0*/  STL [R1+0x44], R0 ;  /* 0x0000440001007387 */ /* 0x0001e20000100800 */
[----:B------:R-:W-:Y:S01]  /*15c0*/  SEL R204, R204, 0xffffffe0, !P1 ;  /* 0xffffffe0cccc7807 */ /* 0x000fe20004800000 */
[C---:B------:R-:W-:Y:S01]  /*15d0*/  VIADD R35, R197.reuse, 0x20 ;  /* 0x00000020c5237836 */ /* 0x040fe20000000000 */
[----:B------:R-:W-:Y:S01]  /*15e0*/  SHF.R.S32.HI R5, RZ, 0x1f, R28 ;  /* 0x0000001fff057819 */ /* 0x000fe2000001141c */
[----:B------:R1:W-:Y:S01]  /*15f0*/  STL [R1+0x48], R4 ;  /* 0x0000480401007387 */ /* 0x0003e20000100800 */
[C---:B------:R-:W-:Y:S01]  /*1600*/  VIADD R33, R197.reuse, 0x30 ;  /* 0x00000030c5217836 */ /* 0x040fe20000000000 */
[----:B------:R-:W-:Y:S01]  /*1610*/  SHF.R.S32.HI R5, RZ, 0x1f, R25 ;  /* 0x0000001fff057819 */ /* 0x000fe20000011419 */
[C---:B------:R-:W-:Y:S01]  /*1620*/  VIADD R32, R197.reuse, 0x38 ;  /* 0x00000038c5207836 */ /* 0x040fe20000000000 */
[----:B------:R-:W-:Y:S01]  /*1630*/  SHF.R.S32.HI R5, RZ, 0x1f, R21 ;  /* 0x0000001fff057819 */ /* 0x000fe20000011415 */
[----:B------:R-:W-:Y:S01]  /*1640*/  VIADD R30, R197, 0x48 ;  /* 0x00000048c51e7836 */ /* 0x000fe20000000000 */
[----:B0-----:R-:W-:Y:S01]  /*1650*/  SHF.L.U64.HI R0, R215, 0x1, R24 ;  /* 0x00000001d7007819 */ /* 0x001fe20000010218 */
[C---:B------:R-:W-:Y:S01]  /*1660*/  VIADD R29, R197.reuse, 0x50 ;  /* 0x00000050c51d7836 */ /* 0x040fe20000000000 */
[----:B------:R-:W-:Y:S01]  /*1670*/  SHF.R.S32.HI R5, RZ, 0x1f, R15 ;  /* 0x0000001fff057819 */ /* 0x000fe2000001140f */
[----:B------:R-:W-:Y:S01]  /*1680*/  VIADD R27, R197, 0x60 ;  /* 0x00000060c51b7836 */ /* 0x000fe20000000000 */
[----:B------:R-:W-:Y:S01]  /*1690*/  SHF.R.S32.HI R5, RZ, 0x1f, R12 ;  /* 0x0000001fff057819 */ /* 0x000fe2000001140c */
[----:B-1----:R-:W-:Y:S01]  /*16a0*/  IMAD R4, R7, 0x2, R2 ;  /* 0x0000000207047824 */ /* 0x002fe200078e0202 */
[----:B------:R0:W-:Y:S01]  /*16b0*/  STL [R1+0x4c], R0 ;  /* 0x00004c0001007387 */ /* 0x0001e20000100800 */
[C---:B------:R-:W-:Y:S01]  /*16c0*/  VIADD R7, R197.reuse, 0xe0 ;  /* 0x000000e0c5077836 */ /* 0x040fe20000000000 */
[----:B------:R-:W-:Y:S01]  /*16d0*/  SHF.R.S32.HI R3, RZ, 0x1f, R9 ;  /* 0x0000001fff037819 */ /* 0x000fe20000011409 */
[C---:B------:R-:W-:Y:S01]  /*16e0*/  VIADD R26, R197.reuse, 0x68 ;  /* 0x00000068c51a7836 */ /* 0x040fe20000000000 */
[----:B------:R1:W-:Y:S01]  /*16f0*/  STL [R1+0x64], R4 ;  /* 0x0000640401007387 */ /* 0x0003e20000100800 */
        /* <DEDUP_REMOVED lines=18> */
[C---:B-1----:R-:W-:Y:S01]  /*1820*/  VIADD R4, R197.reuse, 0xf0 ;  /* 0x000000f0c5047836 */ /* 0x042fe20000000000 */
        /* <DEDUP_REMOVED lines=11> */
[----:B------:R-:W-:Y:S01]  /*18e0*/  IMAD.MOV.U32 R17, RZ, RZ, RZ ;  /* 0x000000ffff117224 */ /* 0x000fe200078e00ff */
        /* <DEDUP_REMOVED lines=12> */
.L_x_5971:
        /* <DEDUP_REMOVED lines=12> */
[----:B--2---:R-:W1:Y:S01]  /*1a70*/  @P0 LDC.64 R8, c[0x0][0xa28] ;  /* 0x00028a00ff080b82 */ /* 0x004e620000000a00 */
[----:B------:R-:W-:Y:S01]  /*1a80*/  ISETP.NE.AND.EX P3, PT, RZ, UR5, PT, P3 ;  /* 0x00000005ff007c0c */ /* 0x000fe2000bf65330 */
[----:B0-----:R-:W-:-:S06]  /*1a90*/  IMAD.WIDE R4, R83, 0x4, R4 ;  /* 0x0000000453047825 */ /* 0x001fcc00078e0204 */
[----:B------:R-:W0:Y:S01]  /*1aa0*/  @P1 LDC.64 R6, c[0x0][0xa18] ;  /* 0x00028600ff061b82 */ /* 0x000e220000000a00 */
[----:B------:R-:W-:Y:S02]  /*1ab0*/  ULDC UR4, c[0x0][0x288] ;  /* 0x0000a20000047ab9 */ /* 0x000fe40000000800 */
[----:B------:R-:W-:Y:S01]  /*1ac0*/  IMAD.U32 R23, RZ, RZ, UR4 ;  /* 0x00000004ff177e24 */ /* 0x000fe2000f8e00ff */
[----:B------:R2:W-:Y:S01]  /*1ad0*/  STL [R1+0x54], R83 ;  /* 0x0000545301007387 */ /* 0x0005e20000100800 */
[----:B------:R-:W-:-:S03]  /*1ae0*/  ULDC.64 UR4, c[0x0][0x418] ;  /* 0x0001060000047ab9 */ /* 0x000fc60000000a00 */
        /* <DEDUP_REMOVED lines=17> */
[----:B------:R-:W-:Y:S02]  /*1c00*/  LEA.HI R11, R0, R3, RZ, 0x10 ;  /* 0x00000003000b7211 */ /* 0x000fe400078f80ff */
        /* <DEDUP_REMOVED lines=11> */
.L_x_5744:
[----:B------:R-:W-:Y:S02]  /*1cc0*/  IMAD.U32 R34, RZ, RZ, UR5 ;  /* 0x00000005ff227e24 */ /* 0x000fe4000f8e00ff */
[----:B------:R-:W-:Y:S01]  /*1cd0*/  IMAD.U32 R25, RZ, RZ, UR4 ;  /* 0x00000004ff197e24 */ /* 0x000fe2000f8e00ff */
[----:B------:R-:W-:Y:S06]  /*1ce0*/  @!P2 BRA `(.L_x_5745) ;  /* 0x000000000010a947 */ /* 0x000fec0003800000 */
[----:B------:R-:W0:Y:S02]  /*1cf0*/  LDC.64 R4, c[0x0][0xa20] ;  /* 0x00028800ff047b82 */ /* 0x000e240000000a00 */
[----:B0-----:R-:W-:-:S05]  /*1d00*/  IMAD.WIDE R4, R83, 0x4, R4 ;  /* 0x0000000453047825 */ /* 0x001fca00078e0204 */
[----:B------:R0:W5:Y:S01]  /*1d10*/  LDG.E R25, desc[UR42][R4.64] ;  /* 0x0000002a04197981 */ /* 0x000162000c1e1900 */
[----:B------:R-:W-:Y:S05]  /*1d20*/  BRA `(.L_x_5746) ;  /* 0x0000000000107947 */ /* 0x000fea0003800000 */
.L_x_5745:
[----:B------:R-:W-:Y:S05]  /*1d30*/  @!P3 BRA `(.L_x_5746) ;  /* 0x00000000000cb947 */ /* 0x000fea0003800000 */
[----:B------:R-:W2:Y:S04]  /*1d40*/  LDG.E R0, desc[UR42][R4.64] ;  /* 0x0000002a04007981 */ /* 0x000ea8000c1e1900 */
[----:B------:R-:W2:Y:S02]  /*1d50*/  LDG.E R25, desc[UR42][R4.64+0x4] ;  /* 0x0000042a04197981 */ /* 0x000ea4000c1e1900 */
[----:B--2---:R-:W-:-:S07]  /*1d60*/  IMAD.IADD R25, R25, 0x1, -R0 ;  /* 0x0000000119197824 */ /* 0x004fce00078e0a00 */
.L_x_5746:
        /* <DEDUP_REMOVED lines=8> */
[----:B0-----:R-:W0:Y:S01]  /*1df0*/  @P1 LDC.64 R4, c[0x0][0xa30] ;  /* 0x00028c00ff041b82 */ /* 0x001e220000000a00 */
[----:B--2---:R-:W-:-:S05]  /*1e00*/  @P0 IMAD.WIDE R6, R83, 0x4, R6 ;  /* 0x0000000453060825 */ /* 0x004fca00078e0206 */
[----:B------:R-:W2:Y:S04]  /*1e10*/  @P0 LDG.E R0, desc[UR42][R6.64] ;  /* 0x0000002a06000981 */ /* 0x000ea8000c1e1900 */
[----:B------:R-:W2:Y:S01]  /*1e20*/  @P0 LDG.E R3, desc[UR42][R6.64+0x4] ;  /* 0x0000042a06030981 */ /* 0x000ea2000c1e1900 */
[----:B-----5:R-:W-:Y:S02]  /*1e30*/  IMAD.MOV.U32 R80, RZ, RZ, R25 ;  /* 0x000000ffff507224 */ /* 0x020fe400078e0019 */
[----:B0-----:R-:W-:-:S05]  /*1e40*/  @P1 IMAD.WIDE R4, R83, 0x4, R4 ;  /* 0x0000000453041825 */ /* 0x001fca00078e0204 */
[----:B------:R0:W5:Y:S01]  /*1e50*/  @P1 LDG.E R80, desc[UR42][R4.64] ;  /* 0x0000002a04501981 */ /* 0x000162000c1e1900 */
[----:B-1----:R-:W-:Y:S01]  /*1e60*/  ISETP.NE.AND P1, PT, R8, 0x1, PT ;  /* 0x000000010800780c */ /* 0x002fe20003f25270 */
[----:B------:R-:W-:Y:S02]  /*1e70*/  IMAD.SHL.U32 R196, R81, 0x40, RZ ;  /* 0x0000004051c47824 */ /* 0x000fe400078e00ff */
[----:B------:R-:W-:Y:S01]  /*1e80*/  IMAD.IADD R13, R25, 0x1, -R10 ;  /* 0x00000001190d7824 */ /* 0x000fe200078e0a0a */
[----:B0-----:R-:W0:Y:S09]  /*1e90*/  LDC.64 R4, c[0x0][0x9e0] ;  /* 0x00027800ff047b82 */ /* 0x001e320000000a00 */
[----:B------:R-:W1:Y:S08]  /*1ea0*/  @P1 LDC R9, c[0x0][0x44c] ;  /* 0x00011300ff091b82 */ /* 0x000e700000000800 */
[----:B------:R-:W3:Y:S01]  /*1eb0*/  @P1 LDC R8, c[0x0][0x450] ;  /* 0x00011400ff081b82 */ /* 0x000ee20000000800 */
[----:B0-----:R-:W-:Y:S01]  /*1ec0*/  ISETP.GE.AND P2, PT, R5, 0x1, PT ;  /* 0x000000010500780c */ /* 0x001fe20003f46270 */
[----:B--2---:R-:W-:-:S02]  /*1ed0*/  @P0 IMAD.IADD R34, R3, 0x1, -R0 ;  /* 0x0000000103220824 */ /* 0x004fc400078e0a00 */
[----:B------:R-:W-:Y:S02]  /*1ee0*/  VIADD R0, R196, 0x3f ;  /* 0x0000003fc4007836 */ /* 0x000fe40000000000 */
[----:B------:R-:W-:Y:S02]  /*1ef0*/  IMAD.IADD R184, R13, 0x1, R34 ;  /* 0x000000010db87824 */ /* 0x000fe400078e0222 */
[----:B-1----:R-:W-:-:S03]  /*1f00*/  @P1 IMAD.HI.U32 R3, R0, R9, RZ ;  /* 0x0000000900031227 */ /* 0x002fc600078e00ff */
[C---:B------:R-:W-:Y:S01]  /*1f10*/  IADD3 R7, R184.reuse, 0x1, -R23 ;  /* 0x00000001b8077810 */ /* 0x040fe20007ffe817 */
[----:B------:R-:W-:Y:S01]  /*1f20*/  IMAD.MOV.U32 R6, RZ, RZ, R0 ;  /* 0x000000ffff067224 */ /* 0x000fe200078e0000 */
[----:B---3--:R-:W-:Y:S01]  /*1f30*/  @P1 SHF.R.U32.HI R6, RZ, R8, R3 ;  /* 0x00000008ff061219 */ /* 0x008fe20000011603 */
[----:B------:R-:W-:-:S04]  /*1f40*/  VIADD R0, R184, 0x3f ;  /* 0x0000003fb8007836 */ /* 0x000fc80000000000 */
[----:B------:R-:W-:Y:S01]  /*1f50*/  IMAD.IADD R9, R7, 0x1, R6 ;  /* 0x0000000107097824 */ /* 0x000fe200078e0206 */
[----:B------:R-:W-:-:S03]  /*1f60*/  SHF.R.S32.HI R3, RZ, 0x1f, R0 ;  /* 0x0000001fff037819 */ /* 0x000fc60000011400 */
[----:B------:R-:W-:Y:S01]  /*1f70*/  IMAD.IADD R4, R9, 0x1, R4 ;  /* 0x0000000109047824 */ /* 0x000fe200078e0204 */
[----:B------:R-:W-:-:S04]  /*1f80*/  LEA.HI R3, R3, R0, RZ, 0x6 ;  /* 0x0000000003037211 */ /* 0x000fc800078f30ff */
[----:B------:R-:W-:Y:S01]  /*1f90*/  SHF.R.S32.HI R38, RZ, 0x6, R3 ;  /* 0x00000006ff267819 */ /* 0x000fe20000011403 */
        /* <DEDUP_REMOVED lines=12> */
.L_x_5749:
[----:B------:R-:W-:-:S13]  /*2060*/  ISETP.NE.AND P0, PT, R5, 0x1, PT ;  /* 0x000000010500780c */ /* 0x000fda0003f05270 */
[----:B------:R-:W0:Y:S02]  /*2070*/  @P0 LDC.64 R6, c[0x0][0x9e8] ;  /* 0x00027a00ff060b82 */ /* 0x000e240000000a00 */
[----:B0-----:R-:W-:-:S05]  /*2080*/  @P0 IMAD.HI.U32 R6, R0, R6, RZ ;  /* 0x0000000600060227 */ /* 0x001fca00078e00ff */
[----:B------:R-:W-:-:S07]  /*2090*/  @P0 SHF.R.U32.HI R0, RZ, R7, R6 ;  /* 0x00000007ff000219 */ /* 0x000fce0000011606 */
.L_x_5750:
[----:B------:R-:W-:Y:S05]  /*20a0*/  BSYNC B0 ;  /* 0x0000000000007941 */ /* 0x000fea0003800000 */
.L_x_5748:
[----:B------:R-:W-:-:S05]  /*20b0*/  IMAD R3, R0, R5, R5 ;  /* 0x0000000500037224 */ /* 0x000fca00078e0205 */
[----:B------:R-:W-:-:S07]  /*20c0*/  VIMNMX R4, R4, R3, PT ;  /* 0x0000000304047248 */ /* 0x000fce0003fe0100 */
.L_x_5747:
[----:B------:R-:W0:Y:S01]  /*20d0*/  @P1 LDC R7, c[0x0][0x44c] ;  /* 0x00011300ff071b82 */ /* 0x000e220000000800 */
[----:B------:R-:W-:Y:S01]  /*20e0*/  VIADD R4, R4, 0x3f ;  /* 0x0000003f04047836 */ /* 0x000fe20000000000 */
[----:B------:R-:W-:Y:S01]  /*20f0*/  ULDC UR4, c[0x0][0x9dc] ;  /* 0x0002770000047ab9 */ /* 0x000fe20000000800 */
[----:B------:R-:W-:Y:S02]  /*2100*/  IMAD.MOV.U32 R0, RZ, RZ, R196 ;  /* 0x000000ffff007224 */ /* 0x000fe400078e00c4 */
[----:B------:R-:W-:Y:S01]  /*2110*/  IMAD.IADD R37, R184, 0x1, -R23 ;  /* 0x00000001b8257824 */ /* 0x000fe200078e0a17 */
[----:B------:R-:W-:Y:S02]  /*2120*/  SHF.R.S32.HI R3, RZ, 0x1f, R4 ;  /* 0x0000001fff037819 */ /* 0x000fe40000011404 */
[----:B------:R-:W1:Y:S02]  /*2130*/  @P1 LDC R9, c[0x0][0x450] ;  /* 0x00011400ff091b82 */ /* 0x000e640000000800 */
[----:B------:R-:W-:-:S04]  /*2140*/  LEA.HI R3, R3, R4, RZ, 0x6 ;  /* 0x0000000403037211 */ /* 0x000fc800078f30ff */
[----:B------:R-:W-:-:S04]  /*2150*/  SHF.R.S32.HI R3, RZ, 0x6, R3 ;  /* 0x00000006ff037819 */ /* 0x000fc80000011403 */
[----:B------:R-:W-:Y:S01]  /*2160*/  VIMNMX R8, R38, R3, PT ;  /* 0x0000000326087248 */ /* 0x000fe20003fe0100 */
[----:B0-----:R-:W-:-:S05]  /*2170*/  @P1 IMAD.HI.U32 R6, R196, R7, RZ ;  /* 0x00000007c4061227 */ /* 0x001fca00078e00ff */
[----:B-1----:R-:W-:-:S05]  /*2180*/  @P1 SHF.R.U32.HI R0, RZ, R9, R6 ;  /* 0x00000009ff001219 */ /* 0x002fca0000011606 */
        /* <DEDUP_REMOVED lines=13> */
.L_x_5753:
[----:B------:R-:W-:-:S13]  /*2260*/  ISETP.NE.AND P0, PT, R5, 0x1, PT ;  /* 0x000000010500780c */ /* 0x000fda0003f05270 */
[----:B------:R-:W0:Y:S02]  /*2270*/  @P0 LDC.64 R6, c[0x0][0x9e8] ;  /* 0x00027a00ff060b82 */ /* 0x000e240000000a00 */
[----:B0-----:R-:W-:-:S05]  /*2280*/  @P0 IMAD.HI.U32 R6, R0, R6, RZ ;  /* 0x0000000600060227 */ /* 0x001fca00078e00ff */
[----:B------:R-:W-:-:S07]  /*2290*/  @P0 SHF.R.U32.HI R0, RZ, R7, R6 ;  /* 0x00000007ff000219 */ /* 0x000fce0000011606 */
.L_x_5754:
[----:B------:R-:W-:Y:S05]  /*22a0*/  BSYNC B0 ;  /* 0x0000000000007941 */ /* 0x000fea0003800000 */
.L_x_5752:
[----:B------:R-:W-:-:S05]  /*22b0*/  IMAD R0, R0, R5, RZ ;  /* 0x0000000500007224 */ /* 0x000fca00078e02ff */
[----:B------:R-:W-:-:S07]  /*22c0*/  VIMNMX R3, R3, R0, !PT ;  /* 0x0000000003037248 */ /* 0x000fce0007fe0100 */
.L_x_5751:
[----:B------:R-:W-:Y:S01]  /*22d0*/  SHF.R.S32.HI R0, RZ, 0x1f, R3 ;  /* 0x0000001fff007819 */ /* 0x000fe20000011403 */
[----:B------:R-:W-:Y:S01]  /*22e0*/  BSSY B0, `(.L_x_5755) ;  /* 0x000002a000007945 */ /* 0x000fe20003800000 */
[----:B------:R-:W-:Y:S02]  /*22f0*/  LOP3.LUT R14, R11, 0xff, RZ, 0xc0, !PT ;  /* 0x000000ff0b0e7812 */ /* 0x000fe400078ec0ff */
[----:B------:R-:W-:Y:S02]  /*2300*/  LEA.HI R0, R0, R3, RZ, 0x6 ;  /* 0x0000000300007211 */ /* 0x000fe400078f30ff */
[----:B------:R-:W-:Y:S01]  /*2310*/  SHF.R.U32.HI R4, RZ, 0x10, R11 ;  /* 0x00000010ff047819 */ /* 0x000fe2000001160b */
[----:B------:R0:W-:Y:S01]  /*2320*/  STL [R1+0x58], R14 ;  /* 0x0000580e01007387 */ /* 0x0001e20000100800 */
[----:B------:R-:W-:-:S03]  /*2330*/  SHF.R.S32.HI R0, RZ, 0x6, R0 ;  /* 0x00000006ff007819 */ /* 0x000fc60000011400 */
[----:B------:R0:W-:Y:S01]  /*2340*/  STL [R1+0x50], R4 ;  /* 0x0000500401007387 */ /* 0x0001e20000100800 */
[----:B------:R-:W-:Y:S01]  /*2350*/  VIMNMX R9, RZ, R0, !PT ;  /* 0x00000000ff097248 */ /* 0x000fe20007fe0100 */
[----:B------:R-:W-:-:S03]  /*2360*/  IMAD.MOV.U32 R0, RZ, RZ, RZ ;  /* 0x000000ffff007224 */ /* 0x000fc600078e00ff */
[----:B------:R-:W-:-:S13]  /*2370*/  ISETP.GT.AND P0, PT, R8, R9, PT ;  /* 0x000000090800720c */ /* 0x000fda0003f04270 */
[----:B0-----:R-:W-:Y:S05]  /*2380*/  @!P0 BRA `(.L_x_5756) ;  /* 0x00000000007c8947 */ /* 0x001fea0003800000 */
        /* <DEDUP_REMOVED lines=31> */
.L_x_5756:
[----:B------:R-:W-:Y:S05]  /*2580*/  BSYNC B0 ;  /* 0x0000000000007941 */ /* 0x000fea0003800000 */
.L_x_5755:
[----:B------:R-:W-:Y:S01]  /*2590*/  IMAD R3, R14, R0, R9 ;  /* 0x000000000e037224 */ /* 0x000fe200078e0209 */
        /* <DEDUP_REMOVED lines=35> */
.L_x_5759:
[----:B------:R-:W-:Y:S05]  /*27d0*/  BSYNC B6 ;  /* 0x0000000000067941 */ /* 0x000fea0003800000 */
.L_x_5758:
        /* <DEDUP_REMOVED lines=20> */
.L_x_5761:
[----:B------:R-:W-:Y:S05]  /*2920*/  BSYNC B6 ;  /* 0x0000000000067941 */ /* 0x000fea0003800000 */
.L_x_5760:
[----:B------:R-:W-:Y:S01]  /*2930*/  ULDC.64 UR4, c[0x0][0x9f8] ;  /* 0x00027e0000047ab9 */ /* 0x000fe20000000a00 */
[----:B------:R-:W-:Y:S01]  /*2940*/  IMAD.MOV.U32 R0, RZ, RZ, R83 ;  /* 0x000000ffff007224 */ /* 0x000fe200078e0053 */
[----:B------:R-:W-:Y:S01]  /*2950*/  ISETP.NE.U32.AND P0, PT, RZ, UR4, PT ;  /* 0x00000004ff007c0c */ /* 0x000fe2000bf05070 */
[----:B------:R-:W0:Y:S01]  /*2960*/  S2R R3, SR_TID.X ;  /* 0x0000000000037919 */ /* 0x000e220000002100 */
[----:B------:R-:W1:Y:S08]  /*2970*/  LDC.64 R6, c[0x0][0x3f8] ;  /* 0x0000fe00ff067b82 */ /* 0x000e700000000a00 */
[----:B------:R-:W2:Y:S01]  /*2980*/  LDC R47, c[0x0][0x3f4] ;  /* 0x0000fd00ff2f7b82 */ /* 0x000ea20000000800 */
[----:B------:R-:W-:-:S02]  /*2990*/  ISETP.NE.AND.EX P0, PT, RZ, UR5, PT, P0 ;  /* 0x00000005ff007c0c */ /* 0x000fc4000bf05300 */
[----:B------:R-:W-:Y:S02]  /*29a0*/  SHF.R.S32.HI R9, RZ, 0x1f, R193 ;  /* 0x0000001fff097819 */ /* 0x000fe400000114c1 */
[----:B------:R-:W-:Y:S01]  /*29b0*/  SHF.R.S32.HI R191, RZ, 0x1f, R190 ;  /* 0x0000001fffbf7819 */ /* 0x000fe200000114be */
[----:B------:R-:W3:Y:S01]  /*29c0*/  S2R R46, SR_TID.X ;  /* 0x00000000002e7919 */ /* 0x000ee20000002100 */
[----:B------:R-:W-:Y:S01]  /*29d0*/  IMAD.SHL.U32 R42, R198, 0x40, RZ ;  /* 0x00000040c62a7824 */ /* 0x000fe200078e00ff */
[----:B------:R-:W-:-:S06]  /*29e0*/  ULDC UR4, c[0x0][0x2f4] ;  /* 0x0000bd0000047ab9 */ /* 0x000fcc0000000800 */
[----:B------:R-:W4:Y:S02]  /*29f0*/  @P0 LDC.64 R4, c[0x0][0x9f8] ;  /* 0x00027e00ff040b82 */ /* 0x000f240000000a00 */
[----:B----4-:R-:W-:-:S05]  /*2a00*/  @P0 IMAD.WIDE R4, R83, 0x4, R4 ;  /* 0x0000000453040825 */ /* 0x010fca00078e0204 */
[----:B------:R4:W3:Y:S01]  /*2a10*/  @P0 LDG.E R0, desc[UR42][R4.64] ;  /* 0x0000002a04000981 */ /* 0x0008e2000c1e1900 */
[----:B0-----:R-:W-:Y:S01]  /*2a20*/  VIADD R10, R3, 0xffffff80 ;  /* 0xffffff80030a7836 */ /* 0x001fe20000000000 */
[----:B--2---:R-:W-:Y:S01]  /*2a30*/  ISETP.GE.AND P0, PT, R18, R47, PT ;  /* 0x0000002f1200720c */ /* 0x004fe20003f06270 */
[-C--:B-1----:R-:W-:Y:S01]  /*2a40*/  IMAD R8, R9, R6.reuse, RZ ;  /* 0x0000000609087224 */ /* 0x082fe200078e02ff */
[----:B------:R-:W-:Y:S01]  /*2a50*/  LOP3.LUT R42, R42, 0x1c0, RZ, 0xc0, !PT ;  /* 0x000001c02a2a7812 */ /* 0x000fe200078ec0ff */
[C---:B------:R-:W-:Y:S01]  /*2a60*/  IMAD.WIDE.U32 R20, R193.reuse, R6, R190 ;  /* 0x00000006c1147225 */ /* 0x040fe200078e00be */
[----:B------:R-:W-:Y:S02]  /*2a70*/  SHF.R.S32.HI R3, RZ, 0x1f, R10 ;  /* 0x0000001fff037819 */ /* 0x000fe4000001140a */
[----:B------:R-:W-:Y:S01]  /*2a80*/  SHF.R.U32.HI R44, RZ, 0x3, R42 ;  /* 0x00000003ff2c7819 */ /* 0x000fe2000001162a */
[----:B------:R-:W-:Y:S01]  /*2a90*/  IMAD R11, R193, R7, R8 ;  /* 0x00000007c10b7224 */ /* 0x000fe200078e0208 */
[----:B----4-:R-:W0:Y:S01]  /*2aa0*/  LDC.64 R4, c[0x0][0x408] ;  /* 0x00010200ff047b82 */ /* 0x010e220000000a00 */
[----:B------:R-:W-:Y:S01]  /*2ab0*/  LEA.HI R3, R3, R10, RZ, 0x2 ;  /* 0x0000000a03037211 */ /* 0x000fe200078f10ff */
[----:B------:R-:W-:Y:S01]  /*2ac0*/  IMAD.WIDE.U32 R28, R193, R6, R18 ;  /* 0x00000006c11c7225 */ /* 0x000fe200078e0012 */
[----:B------:R-:W-:-:S02]  /*2ad0*/  ISETP.GE.AND P2, PT, R18, UR4, PT ;  /* 0x0000000412007c0c */ /* 0x000fc4000bf46270 */
[----:B------:R-:W-:Y:S01]  /*2ae0*/  LOP3.LUT R13, R3, 0xfffffffc, RZ, 0xc0, !PT ;  /* 0xfffffffc030d7812 */ /* 0x000fe200078ec0ff */
[----:B------:R-:W-:Y:S01]  /*2af0*/  IMAD.IADD R21, R21, 0x1, R11 ;  /* 0x0000000115157824 */ /* 0x000fe200078e020b */
[----:B------:R-:W-:Y:S01]  /*2b00*/  SHF.L.U64.HI R40, R6, 0x6, R7 ;  /* 0x0000000606287819 */ /* 0x000fe20000010207 */
[----:B------:R-:W-:Y:S01]  /*2b10*/  IMAD.IADD R29, R11, 0x1, R29 ;  /* 0x000000010b1d7824 */ /* 0x000fe200078e021d */
[----:B-----5:R-:W-:Y:S01]  /*2b20*/  SHF.R.S32.HI R11, RZ, 0x1f, R80 ;  /* 0x0000001fff0b7819 */ /* 0x020fe20000011450 */
[----:B------:R-:W-:Y:S01]  /*2b30*/  IMAD.IADD R12, R10, 0x1, -R13 ;  /* 0x000000010a0c7824 */ /* 0x000fe200078e0a0d */
[----:B------:R-:W-:Y:S01]  /*2b40*/  ISETP.GE.AND P1, PT, R185, UR4, PT ;  /* 0x00000004b9007c0c */ /* 0x000fe2000bf26270 */
[-C--:B------:R-:W-:Y:S01]  /*2b50*/  IMAD.WIDE.U32 R20, R80, R6.reuse, R20 ;  /* 0x0000000650147225 */ /* 0x080fe200078e0014 */
[----:B------:R-:W-:Y:S02]  /*2b60*/  P2R R60, PR, RZ, 0x4 ;  /* 0x00000004ff3c7803 */ /* 0x000fe40000000000 */
[----:B---3--:R-:W-:Y:S01]  /*2b70*/  LEA.HI R46, R46, 0x8, RZ, 0x19 ;  /* 0x000000082e2e7811 */ /* 0x008fe200078fc8ff */
[----:B------:R-:W-:-:S02]  /*2b80*/  IMAD R10, R11, R6, RZ ;  /* 0x000000060b0a7224 */ /* 0x000fc400078e02ff */
[----:B------:R-:W-:-:S04]  /*2b90*/  IMAD.WIDE.U32 R28, R80, R6, R28 ;  /* 0x00000006501c7225 */ /* 0x000fc800078e001c */
[----:B------:R-:W-:Y:S02]  /*2ba0*/  IMAD.IADD R3, R24, 0x1, R25 ;  /* 0x0000000118037824 */ /* 0x000fe400078e0219 */
[-C--:B0-----:R-:W-:Y:S01]  /*2bb0*/  IMAD R8, R9, R4.reuse, RZ ;  /* 0x0000000409087224 */ /* 0x081fe200078e02ff */
[----:B------:R-:W-:Y:S01]  /*2bc0*/  SEL R9, R47, RZ, P0 ;  /* 0x000000ff2f097207 */ /* 0x000fe20000000000 */
[-C--:B------:R-:W-:Y:S01]  /*2bd0*/  IMAD R11, R11, R4.reuse, RZ ;  /* 0x000000040b0b7224 */ /* 0x080fe200078e02ff */
[----:B------:R-:W-:Y:S01]  /*2be0*/  SHF.L.U64.HI R43, R4, 0x6, R5 ;  /* 0x00000006042b7819 */ /* 0x000fe20000010205 */
[CC--:B------:R-:W-:Y:S02]  /*2bf0*/  IMAD R13, R193.reuse, R5.reuse, R8 ;  /* 0x00000005c10d7224 */ /* 0x0c0fe400078e0208 */
[----:B------:R-:W-:Y:S02]  /*2c00*/  IMAD.IADD R9, R18, 0x1, R9 ;  /* 0x0000000112097824 */ /* 0x000fe400078e0209 */
[----:B------:R-:W-:Y:S01]  /*2c10*/  IMAD R11, R80, R5, R11 ;  /* 0x00000005500b7224 */ /* 0x000fe200078e020b */
[----:B------:R-:W-:Y:S01]  /*2c20*/  LOP3.LUT R5, R42, 0x18, R18, 0xf8, !PT ;  /* 0x000000182a057812 */ /* 0x000fe200078ef812 */
[----:B------:R-:W-:Y:S01]  /*2c30*/  IMAD.WIDE.U32 R30, R193, R4, R190 ;  /* 0x00000004c11e7225 */ /* 0x000fe200078e00be */
[----:B------:R-:W-:-:S02]  /*2c40*/  SHF.R.S32.HI R8, RZ, 0x1f, R9 ;  /* 0x0000001fff087819 */ /* 0x000fc40000011409 */
        /* <DEDUP_REMOVED lines=9> */
[C---:B------:R-:W-:Y:S01]  /*2ce0*/  IMAD R9, R80.reuse, R7, R10 ;  /* 0x0000000750097224 */ /* 0x040fe200078e020a */
[----:B------:R-:W-:Y:S01]  /*2cf0*/  SHF.R.S32.HI R58, RZ, 0x1f, R53 ;  /* 0x0000001fff3a7819 */ /* 0x000fe20000011435 */
[----:B------:R-:W-:-:S04]  /*2d00*/  IMAD.WIDE.U32 R30, R80, R4, R30 ;  /* 0x00000004501e7225 */ /* 0x000fc800078e001e */
[----:B------:R-:W-:-:S04]  /*2d10*/  IMAD.WIDE.U32 R32, R80, R4, R32 ;  /* 0x0000000450207225 */ /* 0x000fc800078e0020 */
[----:B------:R-:W-:Y:S02]  /*2d20*/  IMAD.SHL.U32 R41, R6, 0x40, RZ ;  /* 0x0000004006297824 */ /* 0x000fe400078e00ff */
[----:B------:R-:W-:Y:S02]  /*2d30*/  IMAD.SHL.U32 R45, R4, 0x40, RZ ;  /* 0x00000040042d7824 */ /* 0x000fe400078e00ff */
[----:B------:R-:W-:Y:S02]  /*2d40*/  IMAD.SHL.U32 R47, R47, 0x2, RZ ;  /* 0x000000022f2f7824 */ /* 0x000fe400078e00ff */
[----:B------:R-:W-:Y:S02]  /*2d50*/  IMAD R49, R12, 0x40, R193 ;  /* 0x000000400c317824 */ /* 0x000fe400078e02c1 */
[----:B------:R-:W-:Y:S02]  /*2d60*/  IMAD.IADD R51, R21, 0x1, R9 ;  /* 0x0000000115337824 */ /* 0x000fe400078e0209 */
[----:B------:R-:W-:-:S02]  /*2d70*/  IMAD.IADD R52, R9, 0x1, R29 ;  /* 0x0000000109347824 */ /* 0x000fc400078e021d */
[----:B------:R-:W-:Y:S02]  /*2d80*/  IMAD.IADD R56, R31, 0x1, R11 ;  /* 0x000000011f387824 */ /* 0x000fe400078e020b */
[----:B------:R-:W-:Y:S02]  /*2d90*/  IMAD.IADD R57, R11, 0x1, R33 ;  /* 0x000000010b397824 */ /* 0x000fe400078e0221 */
[----:B------:R-:W-:Y:S01]  /*2da0*/  IMAD R59, R214, 0x200, R5 ;  /* 0x00000200d63b7824 */ /* 0x000fe200078e0205 */
[----:B------:R-:W-:-:S07]  /*2db0*/  SHF.R.S32.HI R50, RZ, 0x1f, R0 ;  /* 0x0000001fff327819 */ /* 0x000fce0000011400 */
.L_x_5794:
[----:B0-----:R-:W0:Y:S01]  /*2dc0*/  LDC R63, c[0x0][0x430] ;  /* 0x00010c00ff3f7b82 */ /* 0x001e220000000800 */
[----:B------:R-:W-:Y:S02]  /*2dd0*/  VIADD R35, R35, 0xffffffff ;  /* 0xffffffff23237836 */ /* 0x000fe40000000000 */
[----:B------:R-:W-:Y:S02]  /*2de0*/  IMAD.MOV.U32 R62, RZ, RZ, RZ ;  /* 0x000000ffff3e7224 */ /* 0x000fe400078e00ff */
[----:B------:R-:W-:-:S03]  /*2df0*/  IMAD R4, R35, 0x40, R49 ;  /* 0x0000004023047824 */ /* 0x000fc600078e0231 */
[----:B------:R-:W1:Y:S01]  /*2e00*/  LDC R69, c[0x0][0x3f4] ;  /* 0x0000fd00ff457b82 */ /* 0x000e620000000800 */
[----:B------:R-:W-:Y:S01]  /*2e10*/  IMAD.IADD R12, R3, 0x1, R4 ;  /* 0x00000001030c7824 */ /* 0x000fe200078e0204 */
[----:B------:R-:W-:-:S03]  /*2e20*/  ISETP.GE.AND P2, PT, R4, R34, PT ;  /* 0x000000220400720c */ /* 0x000fc60003f46270 */
[----:B------:R-:W-:Y:S01]  /*2e30*/  IMAD.MOV.U32 R8, RZ, RZ, R12 ;  /* 0x000000ffff087224 */ /* 0x000fe200078e000c */
[----:B------:R-:W-:Y:S02]  /*2e40*/  ISETP.GT.OR P2, PT, R49, 0x3f, P2 ;  /* 0x0000003f3100780c */ /* 0x000fe40001744670 */
[----:B0-----:R-:W-:-:S11]  /*2e50*/  ISETP.NE.AND P3, PT, R63, 0x1, PT ;  /* 0x000000013f00780c */ /* 0x001fd60003f65270 */
[----:B------:R-:W0:Y:S08]  /*2e60*/  @!P2 LDC.64 R6, c[0x0][0x428] ;  /* 0x00010a00ff06ab82 */ /* 0x000e300000000a00 */
[----:B------:R-:W2:Y:S08]  /*2e70*/  @!P2 LDC.64 R4, c[0x0][0x418] ;  /* 0x00010600ff04ab82 */ /* 0x000eb00000000a00 */
        /* <DEDUP_REMOVED lines=40> */
[----:B------:R-:W-:Y:S02]  /*3100*/  IMAD R9, R10, R41, R8 ;  /* 0x000000290a097224 */ /* 0x000fe400078e0208 */
        /* <DEDUP_REMOVED lines=17> */
[----:B------:R-:W-:Y:S01]  /*3220*/  ULDC.64 UR4, c[0x0][0x3e8] ;  /* 0x0000fa0000047ab9 */ /* 0x000fe20000000a00 */
[----:B------:R-:W-:Y:S01]  /*3230*/  IMAD.MOV.U32 R6, RZ, RZ, R30 ;  /* 0x000000ffff067224 */ /* 0x000fe200078e001e */
[----:B------:R-:W-:Y:S01]  /*3240*/  ULDC.64 UR6, c[0x0][0x400] ;  /* 0x0001000000067ab9 */ /* 0x000fe20000000a00 */
[----:B------:R-:W-:Y:S01]  /*3250*/  IMAD.MOV.U32 R7, RZ, RZ, R56 ;  /* 0x000000ffff077224 */ /* 0x000fe200078e0038 */
[----:B------:R-:W-:Y:S01]  /*3260*/  CS2R R24, SRZ ;  /* 0x0000000000187805 */ /* 0x000fe2000001ff00 */
[-C--:B------:R-:W-:Y:S02]  /*3270*/  IMAD R5, R10, R45.reuse, R8 ;  /* 0x0000002d0a057224 */ /* 0x080fe400078e0208 */
[----:B------:R-:W-:Y:S01]  /*3280*/  IMAD.WIDE.U32 R8, R35, R45, R6 ;  /* 0x0000002d23087225 */ /* 0x000fe200078e0006 */
[----:B------:R-:W-:-:S03]  /*3290*/  IADD3 R7, P3, R20, R4, RZ ;  /* 0x0000000414077210 */ /* 0x000fc60007f7e0ff */
[----:B------:R-:W-:Y:S01]  /*32a0*/  IMAD.IADD R5, R9, 0x1, R5 ;  /* 0x0000000109057824 */ /* 0x000fe200078e0205 */
[C---:B------:R-:W-:Y:S01]  /*32b0*/  LEA R4, P5, R8.reuse, UR6, 0x1 ;  /* 0x0000000608047c11 */ /* 0x040fe2000f8a08ff */
[----:B------:R-:W-:Y:S01]  /*32c0*/  IMAD.X R10, R11, 0x1, R51, P3 ;  /* 0x000000010b0a7824 */ /* 0x000fe200018e0633 */
[C---:B------:R-:W-:Y:S02]  /*32d0*/  LEA R6, P3, R7.reuse, UR4, 0x1 ;  /* 0x0000000407067c11 */ /* 0x040fe4000f8608ff */
[----:B------:R-:W-:Y:S02]  /*32e0*/  LEA.HI.X R5, R8, UR7, R5, 0x1, P5 ;  /* 0x0000000708057c11 */ /* 0x000fe4000a8f0c05 */
[----:B------:R-:W-:Y:S02]  /*32f0*/  CS2R R8, SRZ ;  /* 0x0000000000087805 */ /* 0x000fe4000001ff00 */
[----:B------:R-:W-:Y:S02]  /*3300*/  LEA.HI.X R7, R7, UR5, R10, 0x1, P3 ;  /* 0x0000000507077c11 */ /* 0x000fe400098f0c0a */
[----:B------:R-:W-:-:S02]  /*3310*/  ISETP.GE.AND P5, PT, R190, R69, PT ;  /* 0x00000045be00720c */ /* 0x000fc40003fa6270 */
[----:B------:R-:W-:-:S11]  /*3320*/  ISETP.GE.AND P3, PT, R207, R69, PT ;  /* 0x00000045cf00720c */ /* 0x000fd60003f66270 */
[----:B------:R0:W5:Y:S04]  /*3330*/  @!P5 LDG.E.64 R26, desc[UR42][R6.64] ;  /* 0x0000002a061ad981 */ /* 0x000168000c1e1b00 */
[----:B------:R0:W5:Y:S04]  /*3340*/  @!P3 LDG.E.64 R8, desc[UR42][R6.64+0x20] ;  /* 0x0000202a0608b981 */ /* 0x000168000c1e1b00 */
[----:B------:R0:W5:Y:S04]  /*3350*/  @!P5 LDG.E.64 R54, desc[UR42][R4.64] ;  /* 0x0000002a0436d981 */ /* 0x000168000c1e1b00 */
[----:B------:R0:W5:Y:S02]  /*3360*/  @!P3 LDG.E.64 R24, desc[UR42][R4.64+0x20] ;  /* 0x0000202a0418b981 */ /* 0x000164000c1e1b00 */
.L_x_5766:
[----:B------:R-:W-:Y:S05]  /*3370*/  BSYNC B1 ;  /* 0x0000000000017941 */ /* 0x000fea0003800000 */
.L_x_5765:
[----:B------:R-:W-:Y:S01]  /*3380*/  UISETP.NE.AND UP0, UPT, UR37, 0x3, UPT ;  /* 0x000000032500788c */ /* 0x000fe2000bf05270 */
[----:B0----5:R-:W-:Y:S02]  /*3390*/  IMAD.MOV.U32 R4, RZ, RZ, R8 ;  /* 0x000000ffff047224 */ /* 0x021fe400078e0008 */
[----:B------:R-:W-:Y:S02]  /*33a0*/  IMAD.MOV.U32 R5, RZ, RZ, R9 ;  /* 0x000000ffff057224 */ /* 0x000fe400078e0009 */
[----:B------:R-:W-:Y:S01]  /*33b0*/  IMAD.MOV.U32 R6, RZ, RZ, R26 ;  /* 0x000000ffff067224 */ /* 0x000fe200078e001a */
[----:B------:R-:W-:Y:S01]  /*33c0*/  PLOP3.LUT P3, PT, PT, PT, UP0, 0x80, 0x0 ;  /* 0x000000000000781c */ /* 0x000fe20003f6f008 */
[----:B------:R-:W-:Y:S01]  /*33d0*/  IMAD.MOV.U32 R7, RZ, RZ, R55 ;  /* 0x000000ffff077224 */ /* 0x000fe200078e0037 */
[----:B------:R-:W-:Y:S01]  /*33e0*/  PRMT R75, R5, 0x5410, R4 ;  /* 0x00005410054b7816 */ /* 0x000fe20000000004 */
[----:B------:R-:W-:Y:S01]  /*33f0*/  IMAD.MOV.U32 R4, RZ, RZ, R27 ;  /* 0x000000ffff047224 */ /* 0x000fe200078e001b */
[----:B------:R-:W-:Y:S01]  /*3400*/  PRMT R72, R72, 0x5410, R6 ;  /* 0x0000541048487816 */ /* 0x000fe20000000006 */
[----:B------:R-:W-:-:S02]  /*3410*/  IMAD.MOV.U32 R5, RZ, RZ, R25 ;  /* 0x000000ffff057224 */ /* 0x000fc400078e0019 */
[----:B------:R-:W-:Y:S01]  /*3420*/  IMAD.MOV.U32 R6, RZ, RZ, R54 ;  /* 0x000000ffff067224 */ /* 0x000fe200078e0036 */
[----:B------:R-:W-:Y:S01]  /*3430*/  PRMT R74, R4, 0x7610, R74 ;  /* 0x00007610044a7816 */ /* 0x000fe2000000004a */
[----:B------:R-:W-:-:S03]  /*3440*/  IMAD.MOV.U32 R4, RZ, RZ, R24 ;  /* 0x000000ffff047224 */ /* 0x000fc600078e0018 */
[----:B------:R-:W-:Y:S02]  /*3450*/  PRMT R72, R6, 0x7610, R72 ;  /* 0x0000761006487816 */ /* 0x000fe40000000048 */
[----:B------:R-:W-:Y:S02]  /*3460*/  PRMT R77, R5, 0x5410, R4 ;  /* 0x00005410054d7816 */ /* 0x000fe40000000004 */
[----:B------:R-:W-:Y:S01]  /*3470*/  PRMT R74, R74, 0x5410, R7 ;  /* 0x000054104a4a7816 */ /* 0x000fe20000000007 */
[----:B------:R-:W-:Y:S06]  /*3480*/  @!P3 BRA `(.L_x_5767) ;  /* 0x000000000004b947 */ /* 0x000fec0003800000 */
[----:B------:R-:W-:Y:S01]  /*3490*/  BPT.TRAP 0x1 ;  /* 0x000000040000795c */ /* 0x000fe20000300000 */
.L_x_5767:
[----:B------:R-:W-:Y:S01]  /*34a0*/  IMAD R61, R187, 0x8, R2 ;  /* 0x00000008bb3d7824 */ /* 0x000fe200078e0202 */
[----:B------:R-:W-:Y:S01]  /*34b0*/  SHF.L.U32 R68, R192, 0x1f, RZ ;  /* 0x0000001fc0447819 */ /* 0x000fe200000006ff */
[----:B------:R-:W-:Y:S03]  /*34c0*/  BSSY B1, `(.L_x_5768) ;  /* 0x0000003000017945 */ /* 0x000fe60003800000 */
[----:B------:R-:W0:Y:S02]  /*34d0*/  SYNCS.PHASECHK.TRANS64.TRYWAIT P5, [R61+URZ+0x28c90], R68 ;  /* 0x028c90443d0075a7 */ /* 0x000e2400080a017f */
[----:B0-----:R-:W-:Y:S05]  /*34e0*/  @!P5 BRA `(.L_x_5769) ;  /* 0x000001f00088d947 */ /* 0x001fea0003800000 */
.L_x_6120:
[----:B------:R-:W-:Y:S05]  /*34f0*/  BSYNC B1 ;  /* 0x0000000000017941 */ /* 0x000fea0003800000 */
.L_x_5768:
[----:B------:R-:W-:-:S03]  /*3500*/  UMOV UR4, 0xffffffff ;  /* 0xffffffff00047882 */ /* 0x000fc60000000000 */
[----:B------:R-:W-:Y:S05]  /*3510*/  BRA.DIV UR4, `(.L_x_5770) ;  /* 0x000001f204907947 */ /* 0x000fea000b800000 */
[----:B------:R1:W2:Y:S04]  /*3520*/  SHFL.IDX PT, R73, R14, RZ, 0x1c1f ;  /* 0x001c1fff0e497589 */ /* 0x0002a800000e0000 */
[----:B------:R-:W3:Y:S02]  /*3530*/  SHFL.IDX PT, R70, R70, RZ, 0x1c1f ;  /* 0x001c1fff46467589 */ /* 0x000ee400000e0000 */
.L_x_6124:
[----:B------:R-:W-:Y:S05]  /*3540*/  @P4 BRA `(.L_x_5771) ;  /* 0x00000014006c4947 */ /* 0x000fea0003800000 */
[----:B------:R-:W-:Y:S01]  /*3550*/  ISETP.NE.AND P5, PT, R60, RZ, PT ;  /* 0x000000ff3c00720c */ /* 0x000fe20003fa5270 */
[----:B------:R-:W-:-:S12]  /*3560*/  BSSY B1, `(.L_x_5772) ;  /* 0x0000036000017945 */ /* 0x000fd80003800000 */
[----:B------:R-:W-:Y:S05]  /*3570*/  @P5 BRA `(.L_x_5773) ;  /* 0x0000000000d05947 */ /* 0x000fea0003800000 */
[----:B------:R4:W0:Y:S01]  /*3580*/  LDS.128 R4, [R71+0x22400] ;  /* 0x0224000047047984 */ /* 0x0008220000000c00 */
[----:B------:R-:W-:Y:S01]  /*3590*/  ISETP.GE.AND P5, PT, R190, R69, PT ;  /* 0x00000045be00720c */ /* 0x000fe20003fa6270 */
[----:B------:R-:W-:Y:S01]  /*35a0*/  BSSY B2, `(.L_x_5774) ;  /* 0x0000030000027945 */ /* 0x000fe20003800000 */
[----:B---3--:R-:W-:-:S04]  /*35b0*/  LEA R10, P4, R18, R70, 0x1 ;  /* 0x00000046120a7211 */ /* 0x008fc800078808ff */
[----:B--2---:R-:W-:-:S07]  /*35c0*/  LEA.HI.X R11, R18, R73, R19, 0x1, P4 ;  /* 0x00000049120b7211 */ /* 0x004fce00020f0c13 */
[----:B----4-:R-:W-:Y:S05]  /*35d0*/  @P5 BRA `(.L_x_5775) ;  /* 0x0000000000b05947 */ /* 0x010fea0003800000 */
[----:B------:R-:W-:Y:S01]  /*35e0*/  SHF.R.U64 R13, R54, 0x10, R55 ;  /* 0x00000010360d7819 */ /* 0x000fe20000001237 */
[C---:B01----:R-:W-:Y:S01]  /*35f0*/  IMAD.U32 R14, R5.reuse, 0x10000, RZ ;  /* 0x00010000050e7824 */ /* 0x043fe200078e00ff */
[----:B------:R-:W-:Y:S02]  /*3600*/  SHF.R.U64 R12, R26, 0x10, R27 ;  /* 0x000000101a0c7819 */ /* 0x000fe4000000121b */
[C---:B------:R-:W-:Y:S02]  /*3610*/  PRMT R13, R72.reuse, 0x5410, R13 ;  /* 0x00005410480d7816 */ /* 0x040fe4000000000d */
[----:B------:R-:W-:Y:S02]  /*3620*/  PRMT R12, R72, 0x5432, R12 ;  /* 0x00005432480c7816 */ /* 0x000fe4000000000c */
[----:B------:R-:W-:Y:S02]  /*3630*/  LOP3.LUT R15, R5, 0xffff0000, RZ, 0xc0, !PT ;  /* 0xffff0000050f7812 */ /* 0x000fe400078ec0ff */
[----:B------:R-:W-:-:S02]  /*3640*/  LOP3.LUT R54, R13, 0xffff0000, RZ, 0xc0, !PT ;  /* 0xffff00000d367812 */ /* 0x000fc400078ec0ff */
[----:B------:R-:W-:Y:S02]  /*3650*/  LOP3.LUT R26, R12, 0xffff0000, RZ, 0xc0, !PT ;  /* 0xffff00000c1a7812 */ /* 0x000fe400078ec0ff */
[----:B------:R-:W-:Y:S01]  /*3660*/  SHF.R.U32.HI R71, RZ, 0x10, R27 ;  /* 0x00000010ff477819 */ /* 0x000fe2000001161b */
[C---:B------:R-:W-:Y:S01]  /*3670*/  FMUL.FTZ R5, R15.reuse, R54 ;  /* 0x000000360f057220 */ /* 0x040fe20000410000 */
[----:B------:R-:W-:Y:S01]  /*3680*/  SHF.R.U32.HI R72, RZ, 0x10, R55 ;  /* 0x00000010ff487819 */ /* 0x000fe20000011637 */
[-C--:B------:R-:W-:Y:S01]  /*3690*/  FMUL.FTZ R27, R15, R26.reuse ;  /* 0x0000001a0f1b7220 */ /* 0x080fe20000410000 */
[----:B------:R-:W-:Y:S01]  /*36a0*/  PRMT R15, R74, 0x5410, R71 ;  /* 0x000054104a0f7816 */ /* 0x000fe20000000047 */
[----:B------:R-:W-:Y:S01]  /*36b0*/  FFMA.FTZ R5, R14, R26, -R5 ;  /* 0x0000001a0e057223 */ /* 0x000fe20000010805 */
[----:B------:R-:W-:Y:S01]  /*36c0*/  PRMT R72, R74, 0x5432, R72 ;  /* 0x000054324a487816 */ /* 0x000fe20000000048 */
[----:B------:R-:W-:Y:S01]  /*36d0*/  FFMA.FTZ R14, R14, R54, R27 ;  /* 0x000000360e0e7223 */ /* 0x000fe2000001001b */
[----:B------:R-:W-:Y:S01]  /*36e0*/  LOP3.LUT R54, R6, 0xffff0000, RZ, 0xc0, !PT ;  /* 0xffff000006367812 */ /* 0x000fe200078ec0ff */
[----:B------:R-:W-:Y:S01]  /*36f0*/  IMAD.U32 R71, R15, 0x10000, RZ ;  /* 0x000100000f477824 */ /* 0x000fe200078e00ff */
[----:B------:R-:W-:Y:S01]  /*3700*/  LOP3.LUT R55, R7, 0xffff0000, RZ, 0xc0, !PT ;  /* 0xffff000007377812 */ /* 0x000fe200078ec0ff */
[----:B------:R-:W-:Y:S01]  /*3710*/  IMAD.U32 R74, R72, 0x10000, RZ ;  /* 0x00010000484a7824 */ /* 0x000fe200078e00ff */
[----:B------:R-:W-:Y:S01]  /*3720*/  LOP3.LUT R26, R4, 0xffff0000, RZ, 0xc0, !PT ;  /* 0xffff0000041a7812 */ /* 0x000fe200078ec0ff */
[----:B------:R-:W-:-:S02]  /*3730*/  IMAD.U32 R27, R6, 0x10000, RZ ;  /* 0x00010000061b7824 */ /* 0x000fc400078e00ff */
[CC--:B------:R-:W-:Y:S01]  /*3740*/  FMUL.FTZ R78, R54.reuse, R71.reuse ;  /* 0x00000047364e7220 */ /* 0x0c0fe20000410000 */
[-C--:B------:R-:W-:Y:S01]  /*3750*/  FMUL.FTZ R76, R54, R74.reuse ;  /* 0x0000004a364c7220 */ /* 0x080fe20000410000 */
[----:B------:R-:W-:Y:S01]  /*3760*/  LOP3.LUT R72, R72, 0xffff0000, RZ, 0xc0, !PT ;  /* 0xffff000048487812 */ /* 0x000fe200078ec0ff */
[----:B------:R-:W-:Y:S01]  /*3770*/  IMAD.U32 R6, R4, 0x10000, RZ ;  /* 0x0001000004067824 */ /* 0x000fe200078e00ff */
[----:B------:R-:W-:Y:S01]  /*3780*/  LOP3.LUT R54, R15, 0xffff0000, RZ, 0xc0, !PT ;  /* 0xffff00000f367812 */ /* 0x000fe200078ec0ff */
[----:B------:R-:W-:Y:S02]  /*3790*/  IMAD.U32 R15, R13, 0x10000, RZ ;  /* 0x000100000d0f7824 */ /* 0x000fe400078e00ff */
[C---:B------:R-:W-:Y:S01]  /*37a0*/  FFMA.FTZ R4, R27.reuse, R71, -R76 ;  /* 0x000000471b047223 */ /* 0x040fe2000001084c */
[----:B------:R-:W-:Y:S02]  /*37b0*/  IMAD.U32 R13, R12, 0x10000, RZ ;  /* 0x000100000c0d7824 */ /* 0x000fe400078e00ff */
[----:B------:R-:W-:Y:S01]  /*37c0*/  FFMA.FTZ R71, R27, R74, R78 ;  /* 0x0000004a1b477223 */ /* 0x000fe2000001004e */
[----:B------:R-:W-:Y:S01]  /*37d0*/  FMUL.FTZ R12, R55, R72 ;  /* 0x00000048370c7220 */ /* 0x000fe20000410000 */
[----:B------:R-:W-:Y:S01]  /*37e0*/  FMUL.FTZ R27, R26, R15 ;  /* 0x0000000f1a1b7220 */ /* 0x000fe20000410000 */
[----:B------:R-:W-:-:S02]  /*37f0*/  IMAD.U32 R7, R7, 0x10000, RZ ;  /* 0x0001000007077824 */ /* 0x000fc400078e00ff */
[-C--:B------:R-:W-:Y:S01]  /*3800*/  FMUL.FTZ R55, R55, R54.reuse ;  /* 0x0000003637377220 */ /* 0x080fe20000410000 */
[-C--:B------:R-:W-:Y:S01]  /*3810*/  FMUL.FTZ R26, R26, R13.reuse ;  /* 0x0000000d1a1a7220 */ /* 0x080fe20000410000 */
[C---:B------:R-:W-:Y:S01]  /*3820*/  FFMA.FTZ R27, R6.reuse, R13, -R27 ;  /* 0x0000000d061b7223 */ /* 0x040fe2000001081b */
[C---:B------:R-:W-:Y:S01]  /*3830*/  FFMA.FTZ R12, R7.reuse, R54, -R12 ;  /* 0x00000036070c7223 */ /* 0x040fe2000001080c */
[----:B------:R-:W-:Y:S01]  /*3840*/  FFMA.FTZ R55, R7, R72, R55 ;  /* 0x0000004807377223 */ /* 0x000fe20000010037 */
[----:B------:R-:W-:Y:S01]  /*3850*/  FFMA.FTZ R26, R6, R15, R26 ;  /* 0x0000000f061a7223 */ /* 0x000fe2000001001a */
[----:B------:R-:W-:Y:S02]  /*3860*/  F2FP.BF16.F32.PACK_AB R6, R71, R4 ;  /* 0x000000044706723e */ /* 0x000fe400000010ff */
[----:B------:R-:W-:Y:S02]  /*3870*/  F2FP.BF16.F32.PACK_AB R5, R14, R5 ;  /* 0x000000050e05723e */ /* 0x000fe400000010ff */
[----:B------:R-:W-:-:S02]  /*3880*/  F2FP.BF16.F32.PACK_AB R7, R55, R12 ;  /* 0x0000000c3707723e */ /* 0x000fc400000010ff */
[----:B------:R-:W-:-:S07]  /*3890*/  F2FP.BF16.F32.PACK_AB R4, R26, R27 ;  /* 0x0000001b1a04723e */ /* 0x000fce00000010ff */
.L_x_5775:
[----:B------:R-:W-:Y:S05]  /*38a0*/  BSYNC B2 ;  /* 0x0000000000027941 */ /* 0x000fea0003800000 */
.L_x_5774:
[----:B0-----:R4:W-:Y:S02]  /*38b0*/  ST.E.128 desc[UR42][R10.64], R4 ;  /* 0x000000040a007985 */ /* 0x0019e4000c101d2a */
.L_x_5773:
[----:B------:R-:W-:Y:S05]  /*38c0*/  BSYNC B1 ;  /* 0x0000000000017941 */ /* 0x000fea0003800000 */
.L_x_5772:
[----:B------:R-:W-:Y:S05]  /*38d0*/  @P1 BRA `(.L_x_5771) ;  /* 0x0000001000881947 */ /* 0x000fea0003800000 */
[----:B----4-:R-:W-:Y:S01]  /*38e0*/  IMAD.MOV.U32 R4, RZ, RZ, 0x20 ;  /* 0x00000020ff047424 */ /* 0x010fe200078e00ff */
[----:B------:R-:W-:Y:S01]  /*38f0*/  LOP3.LUT P4, RZ, R198, 0x4, RZ, 0xc0, !PT ;  /* 0x00000004c6ff7812 */ /* 0x000fe2000788c0ff */
[----:B------:R-:W-:Y:S01]  /*3900*/  BSSY B1, `(.L_x_5776) ;  /* 0x0000036000017945 */ /* 0x000fe20003800000 */
[----:B------:R-:W-:Y:S02]  /*3910*/  ISETP.GE.AND P5, PT, R207, R69, PT ;  /* 0x00000045cf00720c */ /* 0x000fe40003fa6270 */
[----:B------:R-:W-:Y:S02]  /*3920*/  SEL R4, R4, 0xffffffe0, !P4 ;  /* 0xffffffe004047807 */ /* 0x000fe40006000000 */
[C---:B---3--:R-:W-:Y:S02]  /*3930*/  LEA R10, P4, R185.reuse, R70, 0x1 ;  /* 0x00000046b90a7211 */ /* 0x048fe400078808ff */
[----:B------:R-:W-:Y:S02]  /*3940*/  IADD3 R67, R4, R48, R67 ;  /* 0x0000003004437210 */ /* 0x000fe40007ffe043 */
[----:B--2---:R-:W-:-:S03]  /*3950*/  LEA.HI.X R11, R185, R73, R206, 0x1, P4 ;  /* 0x00000049b90b7211 */ /* 0x004fc600020f0cce */
[----:B------:R-:W-:-:S06]  /*3960*/  IMAD R4, R67, 0x2, R2 ;  /* 0x0000000243047824 */ /* 0x000fcc00078e0202 */
[----:B------:R-:W2:Y:S01]  /*3970*/  LDS.128 R4, [R4+0x22400] ;  /* 0x0224000004047984 */ /* 0x000ea20000000c00 */
[----:B------:R-:W-:Y:S05]  /*3980*/  @P5 BRA `(.L_x_5777) ;  /* 0x0000000000b45947 */ /* 0x000fea0003800000 */
[----:B------:R-:W-:Y:S01]  /*3990*/  SHF.R.U32.HI R27, RZ, 0x10, R25 ;  /* 0x00000010ff1b7819 */ /* 0x000fe20000011619 */
[----:B--2---:R-:W-:Y:S01]  /*39a0*/  IMAD.U32 R12, R6, 0x10000, RZ ;  /* 0x00010000060c7824 */ /* 0x004fe200078e00ff */
[----:B------:R-:W-:Y:S02]  /*39b0*/  SHF.R.U32.HI R15, RZ, 0x10, R9 ;  /* 0x00000010ff0f7819 */ /* 0x000fe40000011609 */
[----:B------:R-:W-:Y:S02]  /*39c0*/  SHF.R.U64 R26, R24, 0x10, R25 ;  /* 0x00000010181a7819 */ /* 0x000fe40000001219 */
[----:B------:R-:W-:Y:S02]  /*39d0*/  PRMT R27, R77, 0x5410, R27 ;  /* 0x000054104d1b7816 */ /* 0x000fe4000000001b */
[----:B-1----:R-:W-:Y:S02]  /*39e0*/  SHF.R.U64 R14, R8, 0x10, R9 ;  /* 0x00000010080e7819 */ /* 0x002fe40000001209 */
[----:B------:R-:W-:Y:S01]  /*39f0*/  PRMT R15, R75, 0x5410, R15 ;  /* 0x000054104b0f7816 */ /* 0x000fe2000000000f */
[----:B------:R-:W-:Y:S01]  /*3a00*/  IMAD.U32 R55, R27, 0x10000, RZ ;  /* 0x000100001b377824 */ /* 0x000fe200078e00ff */
[----:B------:R-:W-:-:S02]  /*3a10*/  PRMT R26, R77, 0x5432, R26 ;  /* 0x000054324d1a7816 */ /* 0x000fc4000000001a */
[----:B------:R-:W-:Y:S01]  /*3a20*/  LOP3.LUT R13, R6, 0xffff0000, RZ, 0xc0, !PT ;  /* 0xffff0000060d7812 */ /* 0x000fe200078ec0ff */
[----:B------:R-:W-:Y:S01]  /*3a30*/  IMAD.U32 R25, R15, 0x10000, RZ ;  /* 0x000100000f197824 */ /* 0x000fe200078e00ff */
[----:B------:R-:W-:Y:S01]  /*3a40*/  PRMT R14, R75, 0x5432, R14 ;  /* 0x000054324b0e7816 */ /* 0x000fe2000000000e */
[----:B------:R-:W-:Y:S01]  /*3a50*/  IMAD.U32 R6, R7, 0x10000, RZ ;  /* 0x0001000007067824 */ /* 0x000fe200078e00ff */
[----:B------:R-:W-:Y:S01]  /*3a60*/  LOP3.LUT R9, R5, 0xffff0000, RZ, 0xc0, !PT ;  /* 0xffff000005097812 */ /* 0x000fe200078ec0ff */
[C---:B------:R-:W-:Y:S01]  /*3a70*/  FMUL.FTZ R67, R13.reuse, R55 ;  /* 0x000000370d437220 */ /* 0x040fe20000410000 */
[----:B------:R-:W-:Y:S01]  /*3a80*/  LOP3.LUT R54, R26, 0xffff0000, RZ, 0xc0, !PT ;  /* 0xffff00001a367812 */ /* 0x000fe200078ec0ff */
[-C--:B------:R-:W-:Y:S01]  /*3a90*/  FMUL.FTZ R13, R13, R25.reuse ;  /* 0x000000190d0d7220 */ /* 0x080fe20000410000 */
[----:B------:R-:W-:Y:S01]  /*3aa0*/  LOP3.LUT R8, R7, 0xffff0000, RZ, 0xc0, !PT ;  /* 0xffff000007087812 */ /* 0x000fe200078ec0ff */
[----:B------:R-:W-:Y:S01]  /*3ab0*/  IMAD.U32 R7, R5, 0x10000, RZ ;  /* 0x0001000005077824 */ /* 0x000fe200078e00ff */
[----:B------:R-:W-:Y:S01]  /*3ac0*/  LOP3.LUT R24, R14, 0xffff0000, RZ, 0xc0, !PT ;  /* 0xffff00000e187812 */ /* 0x000fe200078ec0ff */
[----:B------:R-:W-:Y:S01]  /*3ad0*/  FMUL.FTZ R70, R9, R54 ;  /* 0x0000003609467220 */ /* 0x000fe20000410000 */
[----:B------:R-:W-:Y:S01]  /*3ae0*/  LOP3.LUT R27, R27, 0xffff0000, RZ, 0xc0, !PT ;  /* 0xffff00001b1b7812 */ /* 0x000fe200078ec0ff */
[----:B------:R-:W-:Y:S01]  /*3af0*/  IMAD.U32 R5, R4, 0x10000, RZ ;  /* 0x0001000004057824 */ /* 0x000fe200078e00ff */
[----:B------:R-:W-:Y:S01]  /*3b00*/  LOP3.LUT R15, R15, 0xffff0000, RZ, 0xc0, !PT ;  /* 0xffff00000f0f7812 */ /* 0x000fe200078ec0ff */
[----:B------:R-:W-:Y:S01]  /*3b10*/  FFMA.FTZ R67, R12, R25, -R67 ;  /* 0x000000190c437223 */ /* 0x000fe20000010843 */
[-C--:B------:R-:W-:Y:S01]  /*3b20*/  FMUL.FTZ R9, R9, R24.reuse ;  /* 0x0000001809097220 */ /* 0x080fe20000410000 */
[----:B------:R-:W-:Y:S01]  /*3b30*/  LOP3.LUT R4, R4, 0xffff0000, RZ, 0xc0, !PT ;  /* 0xffff000004047812 */ /* 0x000fe200078ec0ff */
[----:B------:R-:W-:Y:S01]  /*3b40*/  FFMA.FTZ R70, R7, R24, -R70 ;  /* 0x0000001807467223 */ /* 0x000fe20000010846 */
[----:B------:R-:W-:Y:S01]  /*3b50*/  FFMA.FTZ R12, R12, R55, R13 ;  /* 0x000000370c0c7223 */ /* 0x000fe2000001000d */
[----:B------:R-:W-:-:S02]  /*3b60*/  IMAD.U32 R26, R26, 0x10000, RZ ;  /* 0x000100001a1a7824 */ /* 0x000fc400078e00ff */
[----:B------:R-:W-:Y:S01]  /*3b70*/  FMUL.FTZ R13, R8, R27 ;  /* 0x0000001b080d7220 */ /* 0x000fe20000410000 */
[----:B------:R-:W-:Y:S02]  /*3b80*/  IMAD.U32 R14, R14, 0x10000, RZ ;  /* 0x000100000e0e7824 */ /* 0x000fe400078e00ff */
[-C--:B------:R-:W-:Y:S01]  /*3b90*/  FMUL.FTZ R24, R8, R15.reuse ;  /* 0x0000000f08187220 */ /* 0x080fe20000410000 */
[----:B------:R-:W-:Y:S01]  /*3ba0*/  FFMA.FTZ R9, R7, R54, R9 ;  /* 0x0000003607097223 */ /* 0x000fe20000010009 */
        /* <DEDUP_REMOVED lines=9> */
[----:B------:R-:W-:Y:S01]  /*3c40*/  F2FP.BF16.F32.PACK_AB R6, R12, R67 ;  /* 0x000000430c06723e */ /* 0x000fe200000010ff */
[----:B------:R-:W-:-:S07]  /*3c50*/  IMAD.MOV.U32 R7, RZ, RZ, R13 ;  /* 0x000000ffff077224 */ /* 0x000fce00078e000d */
.L_x_5777:
[----:B------:R-:W-:Y:S05]  /*3c60*/  BSYNC B1 ;  /* 0x0000000000017941 */ /* 0x000fea0003800000 */
.L_x_5776:
[----:B--2---:R2:W-:Y:S01]  /*3c70*/  ST.E.128 desc[UR42][R10.64], R4 ;  /* 0x000000040a007985 */ /* 0x0045e2000c101d2a */
[----:B------:R-:W-:Y:S05]  /*3c80*/  BRA `(.L_x_5771) ;  /* 0x0000000c009c7947 */ /* 0x000fea0003800000 */
.L_x_5764:
[----:B------:R-:W-:-:S05]  /*3c90*/  IMAD R66, R35, -0x40, R34 ;  /* 0xffffffc023427824 */ /* 0x000fca00078e0222 */
[----:B------:R-:W-:-:S04]  /*3ca0*/  VIMNMX R66, R66, 0x40, PT ;  /* 0x0000004042427848 */ /* 0x000fc80003fe0100 */
[----:B------:R-:W-:-:S04]  /*3cb0*/  ISETP.GE.AND P4, PT, R193, R66, PT ;  /* 0x00000042c100720c */ /* 0x000fc80003f86270 */
[----:B------:R-:W-:-:S13]  /*3cc0*/  ISETP.GE.OR P3, PT, R18, R69, P4 ;  /* 0x000000451200720c */ /* 0x000fda0002766670 */
[----:B------:R-:W0:Y:S01]  /*3cd0*/  @!P3 LDC.64 R12, c[0x0][0x3e8] ;  /* 0x0000fa00ff0cbb82 */ /* 0x000e220000000a00 */
[----:B------:R-:W-:Y:S01]  /*3ce0*/  @!P3 IADD3 R6, P5, R28, R4, RZ ;  /* 0x000000041c06b210 */ /* 0x000fe20007fbe0ff */
[----:B------:R-:W-:Y:S02]  /*3cf0*/  @!P3 IMAD R4, R43, R35, RZ ;  /* 0x000000232b04b224 */ /* 0x000fe400078e02ff */
[----:B------:R-:W-:Y:S02]  /*3d00*/  @!P3 IMAD.MOV.U32 R5, RZ, RZ, R57 ;  /* 0x000000ffff05b224 */ /* 0x000fe400078e0039 */
[----:B------:R-:W-:Y:S02]  /*3d10*/  @!P3 IMAD R15, R10, R45, R4 ;  /* 0x0000002d0a0fb224 */ /* 0x000fe400078e0204 */
[----:B------:R-:W1:Y:S01]  /*3d20*/  @!P3 LDC.64 R8, c[0x0][0x400] ;  /* 0x00010000ff08bb82 */ /* 0x000e620000000a00 */
[----:B------:R-:W-:Y:S02]  /*3d30*/  @!P3 IMAD.X R7, R11, 0x1, R52, P5 ;  /* 0x000000010b07b824 */ /* 0x000fe400028e0634 */
[----:B------:R-:W-:-:S04]  /*3d40*/  @!P3 IMAD.MOV.U32 R4, RZ, RZ, R32 ;  /* 0x000000ffff04b224 */ /* 0x000fc800078e0020 */
[----:B------:R-:W-:Y:S01]  /*3d50*/  @!P3 IMAD.WIDE.U32 R10, R35, R45, R4 ;  /* 0x0000002d230ab225 */ /* 0x000fe200078e0004 */
[----:B------:R-:W-:-:S03]  /*3d60*/  CS2R R4, SRZ ;  /* 0x0000000000047805 */ /* 0x000fc6000001ff00 */
[----:B------:R-:W-:Y:S01]  /*3d70*/  @!P3 IMAD.IADD R11, R15, 0x1, R11 ;  /* 0x000000010f0bb824 */ /* 0x000fe200078e020b */
[----:B0-----:R-:W-:-:S04]  /*3d80*/  @!P3 LEA R12, P5, R6, R12, 0x1 ;  /* 0x0000000c060cb211 */ /* 0x001fc800078a08ff */
[----:B------:R-:W-:Y:S02]  /*3d90*/  @!P3 LEA.HI.X R13, R6, R13, R7, 0x1, P5 ;  /* 0x0000000d060db211 */ /* 0x000fe400028f0c07 */
[----:B------:R-:W-:Y:S02]  /*3da0*/  CS2R R6, SRZ ;  /* 0x0000000000067805 */ /* 0x000fe4000001ff00 */
[C---:B-1----:R-:W-:Y:S02]  /*3db0*/  @!P3 LEA R8, P5, R10.reuse, R8, 0x1 ;  /* 0x000000080a08b211 */ /* 0x042fe400078a08ff */
[----:B------:R-:W-:Y:S02]  /*3dc0*/  CS2R R26, SRZ ;  /* 0x00000000001a7805 */ /* 0x000fe4000001ff00 */
[----:B------:R-:W-:Y:S01]  /*3dd0*/  CS2R R24, SRZ ;  /* 0x0000000000187805 */ /* 0x000fe2000001ff00 */
[----:B------:R-:W2:Y:S01]  /*3de0*/  @!P3 LDG.E.128 R4, desc[UR42][R12.64] ;  /* 0x0000002a0c04b981 */ /* 0x000ea2000c1e1d00 */
[----:B------:R-:W-:-:S05]  /*3df0*/  @!P3 LEA.HI.X R9, R10, R9, R11, 0x1, P5 ;  /* 0x000000090a09b211 */ /* 0x000fca00028f0c0b */
[----:B------:R-:W3:Y:S01]  /*3e00*/  @!P3 LDG.E.128 R24, desc[UR42][R8.64] ;  /* 0x0000002a0818b981 */ /* 0x000ee2000c1e1d00 */
[----:B------:R-:W-:Y:S01]  /*3e10*/  UISETP.NE.AND UP0, UPT, UR37, 0x3, UPT ;  /* 0x000000032500788c */ /* 0x000fe2000bf05270 */
[----:B------:R-:W-:-:S05]  /*3e20*/  ISETP.GE.AND P5, PT, R18, R69, PT ;  /* 0x000000451200720c */ /* 0x000fca0003fa6270 */
[----:B------:R-:W-:Y:S01]  /*3e30*/  PLOP3.LUT P3, PT, PT, PT, UP0, 0x80, 0x0 ;  /* 0x000000000000781c */ /* 0x000fe20003f6f008 */
[----:B--2---:R-:W-:Y:S02]  /*3e40*/  IMAD.MOV.U32 R10, RZ, RZ, R4 ;  /* 0x000000ffff0a7224 */ /* 0x004fe400078e0004 */
[----:B------:R-:W-:Y:S02]  /*3e50*/  IMAD.MOV.U32 R11, RZ, RZ, R5 ;  /* 0x000000ffff0b7224 */ /* 0x000fe400078e0005 */
[----:B------:R-:W-:Y:S01]  /*3e60*/  IMAD.MOV.U32 R15, RZ, RZ, R6 ;  /* 0x000000ffff0f7224 */ /* 0x000fe200078e0006 */
[----:B------:R-:W-:Y:S01]  /*3e70*/  PRMT R81, R10, 0x7610, R81 ;  /* 0x000076100a517816 */ /* 0x000fe20000000051 */
        /* <DEDUP_REMOVED lines=12> */
[----:B------:R-:W-:Y:S06]  /*3f40*/  @!P3 BRA `(.L_x_5778) ;  /* 0x000000000004b947 */ /* 0x000fec0003800000 */
[----:B------:R-:W-:Y:S01]  /*3f50*/  BPT.TRAP 0x1 ;  /* 0x000000040000795c */ /* 0x000fe20000300000 */
.L_x_5778:
[----:B------:R-:W-:Y:S01]  /*3f60*/  IMAD R61, R187, 0x8, R2 ;  /* 0x00000008bb3d7824 */ /* 0x000fe200078e0202 */
[----:B------:R-:W-:Y:S01]  /*3f70*/  SHF.L.U32 R68, R192, 0x1f, RZ ;  /* 0x0000001fc0447819 */ /* 0x000fe200000006ff */
[----:B------:R-:W-:Y:S03]  /*3f80*/  BSSY B1, `(.L_x_5779) ;  /* 0x0000003000017945 */ /* 0x000fe60003800000 */
[----:B------:R-:W0:Y:S02]  /*3f90*/  SYNCS.PHASECHK.TRANS64.TRYWAIT P6, [R61+URZ+0x28c90], R68 ;  /* 0x028c90443d0075a7 */ /* 0x000e2400080c017f */
[----:B0-----:R-:W-:Y:S05]  /*3fa0*/  @!P6 BRA `(.L_x_5780) ;  /* 0x000001e80038e947 */ /* 0x001fea0003800000 */
.L_x_6125:
[----:B------:R-:W-:Y:S05]  /*3fb0*/  BSYNC B1 ;  /* 0x0000000000017941 */ /* 0x000fea0003800000 */
.L_x_5779:
[----:B------:R-:W-:-:S03]  /*3fc0*/  UMOV UR4, 0xffffffff ;  /* 0xffffffff00047882 */ /* 0x000fc60000000000 */
[----:B------:R-:W-:Y:S05]  /*3fd0*/  BRA.DIV UR4, `(.L_x_5781) ;  /* 0x000001ea04407947 */ /* 0x000fea000b800000 */
[----:B------:R1:W2:Y:S04]  /*3fe0*/  SHFL.IDX PT, R69, R14, RZ, 0x1c1f ;  /* 0x001c1fff0e457589 */ /* 0x0002a800000e0000 */
[----:B------:R-:W3:Y:S02]  /*3ff0*/  SHFL.IDX PT, R70, R70, RZ, 0x1c1f ;  /* 0x001c1fff46467589 */ /* 0x000ee400000e0000 */
.L_x_6129:
        /* <DEDUP_REMOVED lines=21> */
[----:B-1----:R1:W3:Y:S01]  /*4150*/  LDS.128 R12, [R67+0x22400] ;  /* 0x02240000430c7984 */ /* 0x0022e20000000c00 */
[----:B------:R-:W-:Y:S05]  /*4160*/  @P5 BRA `(.L_x_5783) ;  /* 0x00000004006c5947 */ /* 0x000fea0003800000 */
[----:B------:R-:W-:Y:S01]  /*4170*/  SHF.R.U32.HI R75, RZ, 0x10, R25 ;  /* 0x00000010ff4b7819 */ /* 0x000fe20000011619 */
[----:B-1-3--:R-:W-:Y:S01]  /*4180*/  IMAD.U32 R67, R13, 0x10000, RZ ;  /* 0x000100000d437824 */ /* 0x00afe200078e00ff */
[----:B------:R-:W-:Y:S02]  /*4190*/  SHF.R.U32.HI R74, RZ, 0x10, R5 ;  /* 0x00000010ff4a7819 */ /* 0x000fe40000011605 */
[C---:B------:R-:W-:Y:S02]  /*41a0*/  PRMT R75, R73.reuse, 0x5410, R75 ;  /* 0x00005410494b7816 */ /* 0x040fe4000000004b */
[----:B------:R-:W-:Y:S01]  /*41b0*/  PRMT R74, R73, 0x5432, R74 ;  /* 0x00005432494a7816 */ /* 0x000fe2000000004a */
[----:B--2---:R-:W-:Y:S01]  /*41c0*/  IMAD.U32 R73, R9, 0x10000, RZ ;  /* 0x0001000009497824 */ /* 0x004fe200078e00ff */
        /* <DEDUP_REMOVED lines=8> */
[----:B------:R-:W-:Y:S01]  /*4250*/  LOP3.LUT R24, R11, 0xffff0000, RZ, 0xc0, !PT ;  /* 0xffff00000b187812 */ /* 0x000fe200078ec0ff */
[----:B------:R-:W-:Y:S01]  /*4260*/  FFMA.FTZ R67, R73, R76, -R82 ;  /* 0x0000004c49437223 */ /* 0x000fe20000010852 */
[----:B------:R-:W-:Y:S01]  /*4270*/  LOP3.LUT R76, R9, 0xffff0000, RZ, 0xc0, !PT ;  /* 0xffff0000094c7812 */ /* 0x000fe200078ec0ff */
[----:B------:R-:W-:Y:S01]  /*4280*/  FFMA.FTZ R73, R73, R78, R77 ;  /* 0x0000004e49497223 */ /* 0x000fe2000001004d */
[C---:B------:R-:W-:Y:S01]  /*4290*/  FMUL.FTZ R9, R13.reuse, R75 ;  /* 0x0000004b0d097220 */ /* 0x040fe20000410000 */
[----:B------:R-:W-:Y:S01]  /*42a0*/  FMUL.FTZ R78, R13, R74 ;  /* 0x0000004a0d4e7220 */ /* 0x000fe20000410000 */
[----:B------:R-:W-:Y:S01]  /*42b0*/  SHF.R.U32.HI R77, RZ, 0x10, R27 ;  /* 0x00000010ff4d7819 */ /* 0x000fe2000001161b */
[----:B------:R-:W-:-:S02]  /*42c0*/  IMAD.U32 R13, R11, 0x10000, RZ ;  /* 0x000100000b0d7824 */ /* 0x000fc400078e00ff */
[C---:B------:R-:W-:Y:S01]  /*42d0*/  FFMA.FTZ R74, R76.reuse, R74, -R9 ;  /* 0x0000004a4c4a7223 */ /* 0x040fe20000010809 */
[----:B------:R-:W-:Y:S01]  /*42e0*/  FFMA.FTZ R76, R76, R75, R78 ;  /* 0x0000004b4c4c7223 */ /* 0x000fe2000001004e */
[----:B------:R-:W-:Y:S01]  /*42f0*/  SHF.R.U32.HI R75, RZ, 0x10, R7 ;  /* 0x00000010ff4b7819 */ /* 0x000fe20000011607 */
[----:B------:R-:W-:Y:S01]  /*4300*/  IMAD.U32 R9, R15, 0x10000, RZ ;  /* 0x000100000f097824 */ /* 0x000fe200078e00ff */
[----:B------:R-:W-:Y:S01]  /*4310*/  PRMT R77, R79, 0x5410, R77 ;  /* 0x000054104f4d7816 */ /* 0x000fe2000000004d */
[----:B------:R-:W-:Y:S01]  /*4320*/  IMAD.U32 R11, R8, 0x10000, RZ ;  /* 0x00010000080b7824 */ /* 0x000fe200078e00ff */
[----:B------:R-:W-:Y:S02]  /*4330*/  PRMT R75, R84, 0x5410, R75 ;  /* 0x00005410544b7816 */ /* 0x000fe4000000004b */
[----:B------:R-:W-:Y:S01]  /*4340*/  PRMT R25, R85, 0x5410, R25 ;  /* 0x0000541055197816 */ /* 0x000fe20000000019 */
        /* <DEDUP_REMOVED lines=9> */
[----:B------:R-:W-:Y:S01]  /*43e0*/  PRMT R27, R83, 0x5410, R27 ;  /* 0x00005410531b7816 */ /* 0x000fe2000000001b */
[----:B------:R-:W-:Y:S01]  /*43f0*/  FFMA.FTZ R13, R13, R82, R79 ;  /* 0x000000520d0d7223 */ /* 0x000fe2000001004f */
[----:B------:R-:W-:Y:S01]  /*4400*/  SHF.R.U64 R79, R4, 0x10, R5 ;  /* 0x00000010044f7819 */ /* 0x000fe20000001205 */
[----:B------:R-:W-:Y:S01]  /*4410*/  IMAD.U32 R82, R25, 0x10000, RZ ;  /* 0x0001000019527824 */ /* 0x000fe200078e00ff */
[----:B------:R-:W-:Y:S01]  /*4420*/  LOP3.LUT R4, R15, 0xffff0000, RZ, 0xc0, !PT ;  /* 0xffff00000f047812 */ /* 0x000fe200078ec0ff */
[----:B------:R-:W-:Y:S01]  /*4430*/  IMAD.U32 R25, R14, 0x10000, RZ ;  /* 0x000100000e197824 */ /* 0x000fe200078e00ff */
[----:B------:R-:W-:-:S02]  /*4440*/  PRMT R15, R81, 0x5410, R79 ;  /* 0x00005410510f7816 */ /* 0x000fc4000000004f */
[----:B------:R-:W-:Y:S01]  /*4450*/  LOP3.LUT R14, R14, 0xffff0000, RZ, 0xc0, !PT ;  /* 0xffff00000e0e7812 */ /* 0x000fe200078ec0ff */
[C---:B------:R-:W-:Y:S01]  /*4460*/  FMUL.FTZ R5, R4.reuse, R77 ;  /* 0x0000004d04057220 */ /* 0x040fe20000410000 */
[----:B------:R-:W-:Y:S01]  /*4470*/  FMUL.FTZ R78, R4, R75 ;  /* 0x0000004b044e7220 */ /* 0x000fe20000410000 */
[----:B------:R-:W-:Y:S02]  /*4480*/  F2FP.BF16.F32.PACK_AB R67, R74, R67 ;  /* 0x000000434a43723e */ /* 0x000fe400000010ff */
[C---:B------:R-:W-:Y:S01]  /*4490*/  FFMA.FTZ R4, R24.reuse, R75, -R5 ;  /* 0x0000004b18047223 */ /* 0x040fe20000010805 */
[----:B------:R-:W-:Y:S01]  /*44a0*/  FFMA.FTZ R24, R24, R77, R78 ;  /* 0x0000004d18187223 */ /* 0x000fe2000001004e */
[C---:B------:R-:W-:Y:S01]  /*44b0*/  IMAD.U32 R5, R12.reuse, 0x10000, RZ ;  /* 0x000100000c057824 */ /* 0x040fe200078e00ff */
[----:B------:R-:W-:Y:S01]  /*44c0*/  LOP3.LUT R12, R12, 0xffff0000, RZ, 0xc0, !PT ;  /* 0xffff00000c0c7812 */ /* 0x000fe200078ec0ff */
[----:B------:R-:W-:Y:S01]  /*44d0*/  IMAD.U32 R78, R15, 0x10000, RZ ;  /* 0x000100000f4e7824 */ /* 0x000fe200078e00ff */
[----:B------:R-:W-:Y:S01]  /*44e0*/  F2FP.BF16.F32.PACK_AB R4, R4, R9 ;  /* 0x000000090404723e */ /* 0x000fe200000010ff */
[C---:B------:R-:W-:Y:S01]  /*44f0*/  FMUL.FTZ R84, R5.reuse, R82 ;  /* 0x0000005205547220 */ /* 0x040fe20000410000 */
[----:B------:R-:W-:Y:S01]  /*4500*/  F2FP.BF16.F32.PACK_AB R73, R76, R73 ;  /* 0x000000494c49723e */ /* 0x000fe200000010ff */
[----:B------:R-:W-:Y:S01]  /*4510*/  FMUL.FTZ R75, R5, R78 ;  /* 0x0000004e054b7220 */ /* 0x000fe20000410000 */
[----:B------:R-:W-:-:S02]  /*4520*/  IMAD.MOV.U32 R9, RZ, RZ, R67 ;  /* 0x000000ffff097224 */ /* 0x000fc400078e0043 */
[C---:B------:R-:W-:Y:S01]  /*4530*/  FFMA.FTZ R5, R11.reuse, R78, -R84 ;  /* 0x0000004e0b057223 */ /* 0x040fe20000010854 */
[----:B------:R-:W-:Y:S01]  /*4540*/  FMUL.FTZ R78, R12, R26 ;  /* 0x0000001a0c4e7220 */ /* 0x000fe20000410000 */
[----:B------:R-:W-:Y:S01]  /*4550*/  FFMA.FTZ R11, R11, R82, R75 ;  /* 0x000000520b0b7223 */ /* 0x000fe2000001004b */
[----:B------:R-:W-:Y:S01]  /*4560*/  SHF.R.U64 R75, R6, 0x10, R7 ;  /* 0x00000010064b7819 */ /* 0x000fe20000001207 */
[----:B------:R-:W-:Y:S01]  /*4570*/  IMAD.U32 R6, R10, 0x10000, RZ ;  /* 0x000100000a067824 */ /* 0x000fe200078e00ff */
[----:B------:R-:W-:Y:S02]  /*4580*/  LOP3.LUT R7, R8, 0xffff0000, RZ, 0xc0, !PT ;  /* 0xffff000008077812 */ /* 0x000fe400078ec0ff */
[----:B------:R-:W-:Y:S02]  /*4590*/  LOP3.LUT R8, R15, 0xffff0000, RZ, 0xc0, !PT ;  /* 0xffff00000f087812 */ /* 0x000fe400078ec0ff */
[----:B------:R-:W-:Y:S02]  /*45a0*/  PRMT R15, R86, 0x5410, R75 ;  /* 0x00005410560f7816 */ /* 0x000fe4000000004b */
[----:B------:R-:W-:Y:S01]  /*45b0*/  LOP3.LUT R10, R10, 0xffff0000, RZ, 0xc0, !PT ;  /* 0xffff00000a0a7812 */ /* 0x000fe200078ec0ff */
[----:B------:R-:W-:Y:S01]  /*45c0*/  FMUL.FTZ R75, R12, R8 ;  /* 0x000000080c4b7220 */ /* 0x000fe20000410000 */
[----:B------:R-:W-:-:S02]  /*45d0*/  IMAD.U32 R12, R27, 0x10000, RZ ;  /* 0x000100001b0c7824 */ /* 0x000fc400078e00ff */
[----:B------:R-:W-:Y:S01]  /*45e0*/  FFMA.FTZ R8, R7, R8, -R78 ;  /* 0x0000000807087223 */ /* 0x000fe2000001084e */
[----:B------:R-:W-:Y:S01]  /*45f0*/  LOP3.LUT R27, R27, 0xffff0000, RZ, 0xc0, !PT ;  /* 0xffff00001b1b7812 */ /* 0x000fe200078ec0ff */
[----:B------:R-:W-:Y:S01]  /*4600*/  FFMA.FTZ R26, R7, R26, R75 ;  /* 0x0000001a071a7223 */ /* 0x000fe2000001004b */
[----:B------:R-:W-:Y:S02]  /*4610*/  IMAD.U32 R7, R15, 0x10000, RZ ;  /* 0x000100000f077824 */ /* 0x000fe400078e00ff */
[-C--:B------:R-:W-:Y:S01]  /*4620*/  FMUL.FTZ R75, R25, R12.reuse ;  /* 0x0000000c194b7220 */ /* 0x080fe20000410000 */
[----:B------:R-:W-:Y:S01]  /*4630*/  LOP3.LUT R15, R15, 0xffff0000, RZ, 0xc0, !PT ;  /* 0xffff00000f0f7812 */ /* 0x000fe200078ec0ff */
[-C--:B------:R-:W-:Y:S02]  /*4640*/  FMUL.FTZ R25, R25, R7.reuse ;  /* 0x0000000719197220 */ /* 0x080fe40000410000 */
[----:B------:R-:W-:Y:S01]  /*4650*/  FFMA.FTZ R75, R6, R7, -R75 ;  /* 0x00000007064b7223 */ /* 0x000fe2000001084b */
[C---:B------:R-:W-:Y:S01]  /*4660*/  FMUL.FTZ R7, R14.reuse, R27 ;  /* 0x0000001b0e077220 */ /* 0x040fe20000410000 */
[----:B------:R-:W-:Y:S01]  /*4670*/  FMUL.FTZ R14, R14, R15 ;  /* 0x0000000f0e0e7220 */ /* 0x000fe20000410000 */
[----:B------:R-:W-:Y:S01]  /*4680*/  FFMA.FTZ R25, R6, R12, R25 ;  /* 0x0000000c06197223 */ /* 0x000fe20000010019 */
[----:B------:R-:W-:Y:S01]  /*4690*/  F2FP.BF16.F32.PACK_AB R12, R26, R11 ;  /* 0x0000000b1a0c723e */ /* 0x000fe200000010ff */
[C---:B------:R-:W-:Y:S01]  /*46a0*/  FFMA.FTZ R6, R10.reuse, R15, -R7 ;  /* 0x0000000f0a067223 */ /* 0x040fe20000010807 */
[----:B------:R-:W-:Y:S01]  /*46b0*/  FFMA.FTZ R14, R10, R27, R14 ;  /* 0x0000001b0a0e7223 */ /* 0x000fe2000001000e */
[----:B------:R-:W-:Y:S01]  /*46c0*/  F2FP.BF16.F32.PACK_AB R15, R24, R13 ;  /* 0x0000000d180f723e */ /* 0x000fe200000010ff */
[----:B------:R-:W-:Y:S01]  /*46d0*/  IMAD.MOV.U32 R13, RZ, RZ, R73 ;  /* 0x000000ffff0d7224 */ /* 0x000fe200078e0049 */
[----:B------:R-:W-:Y:S01]  /*46e0*/  F2FP.BF16.F32.PACK_AB R8, R8, R5 ;  /* 0x000000050808723e */ /* 0x000fe200000010ff */
[----:B------:R-:W-:Y:S01]  /*46f0*/  IMAD.MOV.U32 R11, RZ, RZ, R4 ;  /* 0x000000ffff0b7224 */ /* 0x000fe200078e0004 */
[----:B------:R-:W-:-:S02]  /*4700*/  F2FP.BF16.F32.PACK_AB R10, R6, R75 ;  /* 0x0000004b060a723e */ /* 0x000fc400000010ff */
[----:B------:R-:W-:-:S07]  /*4710*/  F2FP.BF16.F32.PACK_AB R14, R14, R25 ;  /* 0x000000190e0e723e */ /* 0x000fce00000010ff */
.L_x_5783:
[----:B------:R-:W-:Y:S05]  /*4720*/  BSYNC B1 ;  /* 0x0000000000017941 */ /* 0x000fea0003800000 */
.L_x_5782:
[----:B--2---:R2:W-:Y:S01]  /*4730*/  ST.E.128 desc[UR42][R54.64], R8 ;  /* 0x0000000836007985 */ /* 0x0045e2000c101d2a */
[----:B------:R-:W-:Y:S01]  /*4740*/  ISETP.GE.AND P4, PT, R71, R72, PT ;  /* 0x000000484700720c */ /* 0x000fe20003f86270 */
[----:B------:R-:W-:Y:S02]  /*4750*/  IMAD.MOV.U32 R4, RZ, RZ, R70 ;  /* 0x000000ffff047224 */ /* 0x000fe400078e0046 */
[----:B------:R-:W-:-:S10]  /*4760*/  IMAD.MOV.U32 R5, RZ, RZ, R69 ;  /* 0x000000ffff057224 */ /* 0x000fd400078e0045 */
[----:B------:R-:W-:Y:S05]  /*4770*/  @P4 BRA `(.L_x_5771) ;  /* 0x0000000000e04947 */ /* 0x000fea0003800000 */
[----:B------:R-:W-:-:S05]  /*4780*/  IMAD.WIDE R4, R71, 0x2, R4 ;  /* 0x0000000247047825 */ /* 0x000fca00078e0204 */
[----:B---3--:R3:W-:Y:S01]  /*4790*/  ST.E.128 desc[UR42][R4.64], R12 ;  /* 0x0000000c04007985 */ /* 0x0087e2000c101d2a */
[----:B------:R-:W-:Y:S05]  /*47a0*/  BRA `(.L_x_5771) ;  /* 0x0000000000d47947 */ /* 0x000fea0003800000 */
.L_x_5763:
[----:B------:R-:W-:-:S06]  /*47b0*/  UISETP.NE.AND UP0, UPT, UR37, 0x3, UPT ;  /* 0x000000032500788c */ /* 0x000fcc000bf05270 */
[----:B------:R-:W-:-:S13]  /*47c0*/  PLOP3.LUT P3, PT, PT, PT, UP0, 0x80, 0x0 ;  /* 0x000000000000781c */ /* 0x000fda0003f6f008 */
[----:B------:R-:W-:Y:S05]  /*47d0*/  @!P3 BRA `(.L_x_5784) ;  /* 0x000000000004b947 */ /* 0x000fea0003800000 */
[----:B------:R-:W-:Y:S01]  /*47e0*/  BPT.TRAP 0x1 ;  /* 0x000000040000795c */ /* 0x000fe20000300000 */
.L_x_5784:
[----:B------:R-:W-:Y:S01]  /*47f0*/  IMAD R61, R187, 0x8, R2 ;  /* 0x00000008bb3d7824 */ /* 0x000fe200078e0202 */
[----:B------:R-:W-:Y:S01]  /*4800*/  SHF.L.U32 R68, R192, 0x1f, RZ ;  /* 0x0000001fc0447819 */ /* 0x000fe200000006ff */
[----:B------:R-:W-:Y:S01]  /*4810*/  BSSY B1, `(.L_x_5785) ;  /* 0x0000004000017945 */ /* 0x000fe20003800000 */
[----:B------:R-:W-:Y:S02]  /*4820*/  SHF.R.S32.HI R65, RZ, 0x1f, R63 ;  /* 0x0000001fff417819 */ /* 0x000fe4000001143f */
[----:B------:R-:W1:Y:S02]  /*4830*/  SYNCS.PHASECHK.TRANS64.TRYWAIT P4, [R61+URZ+0x28c90], R68 ;  /* 0x028c90443d0075a7 */ /* 0x000e64000808017f */
[----:B-1----:R-:W-:Y:S05]  /*4840*/  @!P4 BRA `(.L_x_5786) ;  /* 0x000001e00070c947 */ /* 0x002fea0003800000 */
.L_x_6130:
[----:B------:R-:W-:Y:S05]  /*4850*/  BSYNC B1 ;  /* 0x0000000000017941 */ /* 0x000fea0003800000 */
.L_x_5785:
        /* <DEDUP_REMOVED lines=14> */
[----:B------:R-:W-:-:S02]  /*4940*/  ISETP.GT.AND P4, PT, R66, R193, PT ;  /* 0x000000c14200720c */ /* 0x000fc40003f84270 */
[----:B------:R-:W-:Y:S02]  /*4950*/  IMAD.IADD R5, R5, 0x1, R9 ;  /* 0x0000000105057824 */ /* 0x000fe400078e0209 */
[----:B------:R-:W-:Y:S01]  /*4960*/  IMAD.WIDE.U32 R4, R188, UR4, R4 ;  /* 0x00000004bc047c25 */ /* 0x000fe2000f8e0004 */
[----:B------:R-:W-:-:S03]  /*4970*/  UMOV UR4, 0xffffffff ;  /* 0xffffffff00047882 */ /* 0x000fc60000000000 */
[----:B------:R-:W-:Y:S01]  /*4980*/  IMAD R13, R188, UR5, R5 ;  /* 0x00000005bc0d7c24 */ /* 0x000fe2000f8e0205 */
[----:B------:R-:W-:-:S04]  /*4990*/  LEA R5, P5, R4, UR6, 0x1 ;  /* 0x0000000604057c11 */ /* 0x000fc8000f8a08ff */
[----:B------:R-:W-:Y:S01]  /*49a0*/  LEA.HI.X R13, R4, UR7, R13, 0x1, P5 ;  /* 0x00000007040d7c11 */ /* 0x000fe2000a8f0c0d */
[----:B------:R-:W-:Y:S08]  /*49b0*/  BRA.DIV UR4, `(.L_x_5787) ;  /* 0x000001e204287947 */ /* 0x000ff0000b800000 */
[----:B------:R0:W2:Y:S04]  /*49c0*/  SHFL.IDX PT, R25, R13, RZ, 0x1c1f ;  /* 0x001c1fff0d197589 */ /* 0x0000a800000e0000 */
[----:B------:R0:W3:Y:S02]  /*49d0*/  SHFL.IDX PT, R14, R5, RZ, 0x1c1f ;  /* 0x001c1fff050e7589 */ /* 0x0000e400000e0000 */
.L_x_6134:
        /* <DEDUP_REMOVED lines=18> */
.L_x_5771:
[----:B------:R-:W-:Y:S05]  /*4b00*/  BSYNC B0 ;  /* 0x0000000000007941 */ /* 0x000fea0003800000 */
.L_x_5762:
[----:B0-234-:R-:W0:Y:S01]  /*4b10*/  S2R R4, SR_TID.X ;  /* 0x0000000000047919 */ /* 0x01de220000002100 */
[----:B------:R-:W-:Y:S01]  /*4b20*/  @!PT LDS RZ, [RZ] ;  /* 0x00000000fffff984 */ /* 0x000fe20000000800 */
[----:B------:R-:W-:Y:S01]  /*4b30*/  @!PT LDS RZ, [RZ] ;  /* 0x00000000fffff984 */ /* 0x000fe20000000800 */
[----:B------:R-:W-:Y:S01]  /*4b40*/  @!PT LDS RZ, [RZ] ;  /* 0x00000000fffff984 */ /* 0x000fe20000000800 */
[----:B------:R-:W-:Y:S01]  /*4b50*/  @!PT LDS RZ, [RZ] ;  /* 0x00000000fffff984 */ /* 0x000fe20000000800 */
[----:B------:R2:W-:Y:S06]  /*4b60*/  MEMBAR.ALL.CTA ;  /* 0x0000000000007992 */ /* 0x0005ec0000008000 */
[----:B--2---:R-:W2:Y:S01]  /*4b70*/  FENCE.VIEW.ASYNC.S ;  /* 0x00000000000073c6 */ /* 0x004ea20000000000 */
[----:B------:R-:W-:Y:S05]  /*4b80*/  WARPSYNC.ALL ;  /* 0x0000000000007948 */ /* 0x000fea0003800000 */
[----:B------:R-:W-:Y:S01]  /*4b90*/  BSSY B0, `(.L_x_5788) ;  /* 0x0000009000007945 */ /* 0x000fe20003800000 */
[----:B0-----:R-:W-:Y:S01]  /*4ba0*/  LOP3.LUT R4, R4, 0x7f, RZ, 0xc0, !PT ;  /* 0x0000007f04047812 */ /* 0x001fe200078ec0ff */
[----:B--2---:R0:W-:Y:S03]  /*4bb0*/  BAR.SYNC.DEFER_BLOCKING R46, 0x80 ;  /* 0x0002002e0000751d */ /* 0x0041e60000010000 */
[----:B------:R-:W-:-:S13]  /*4bc0*/  ISETP.NE.AND P4, PT, R4, RZ, PT ;  /* 0x000000ff0400720c */ /* 0x000fda0003f85270 */
[----:B------:R-:W-:-:S05]  /*4bd0*/  @!P4 VIADD R4, R61, 0x28ca0 ;  /* 0x00028ca03d04c836 */ /* 0x000fca0000000000 */
[----:B------:R-:W-:-:S04]  /*4be0*/  @!P4 PRMT R4, RZ, 0x654, R4 ;  /* 0x00000654ff04c816 */ /* 0x000fc80000000004 */
[----:B------:R0:W-:Y:S01]  /*4bf0*/  @!P4 SYNCS.ARRIVE.TRANS64.RED.A1T0 RZ, [R4+URZ], RZ ;  /* 0x000000ff04ffc9a7 */ /* 0x0001e2000810043f */
[----:B------:R-:W-:Y:S05]  /*4c00*/  @!P3 BRA `(.L_x_5789) ;  /* 0x000000000004b947 */ /* 0x000fea0003800000 */
[----:B------:R-:W-:Y:S01]  /*4c10*/  BPT.TRAP 0x1 ;  /* 0x000000040000795c */ /* 0x000fe20000300000 */
.L_x_5789:
[----:B------:R-:W-:Y:S05]  /*4c20*/  BSYNC B0 ;  /* 0x0000000000007941 */ /* 0x000fea0003800000 */
.L_x_5788:
[----:B------:R-:W2:Y:S01]  /*4c30*/  SYNCS.PHASECHK.TRANS64.TRYWAIT P3, [R61+URZ+0x28cb0], R68 ;  /* 0x028cb0443d0075a7 */ /* 0x000ea2000806017f */
[----:B------:R-:W-:Y:S04]  /*4c40*/  BSSY B0, `(.L_x_5790) ;  /* 0x0000002000007945 */ /* 0x000fe80003800000 */
[----:B--2---:R-:W-:Y:S05]  /*4c50*/  @!P3 BRA `(.L_x_5791) ;  /* 0x000001dc00c4b947 */ /* 0x004fea0003800000 */
.L_x_6135:
[----:B------:R-:W-:Y:S05]  /*4c60*/  BSYNC B0 ;  /* 0x0000000000007941 */ /* 0x000fea0003800000 */
.L_x_5790:
        /* <DEDUP_REMOVED lines=19> */
[----:B------:R-:W3:Y:S08]  /*4da0*/  SHFL.IDX PT, R10, R10, RZ, 0x1c1f ;  /* 0x001c1fff0a0a7589 */ /* 0x000ef000000e0000 */
[----:B------:R-:W-:Y:S05]  /*4db0*/  @!P3 BRA `(.L_x_5793) ;  /* 0x0000000400e4b947 */ /* 0x000fea0003800000 */
[----:B------:R-:W4:Y:S01]  /*4dc0*/  LDL R26, [R1+0x14] ;  /* 0x00001400011a7983 */ /* 0x000f220000100800 */
[----:B------:R-:W-:-:S03]  /*4dd0*/  ULDC UR4, c[0x0][0x320] ;  /* 0x0000c80000047ab9 */ /* 0x000fc60000000800 */
[----:B------:R-:W5:Y:S04]  /*4de0*/  LDL R25, [R1+0x18] ;  /* 0x0000180001197983 */ /* 0x000f680000100800 */
[----:B------:R-:W2:Y:S04]  /*4df0*/  LDL R71, [R1+0x10] ;  /* 0x0000100001477983 */ /* 0x000ea80000100800 */
[----:B------:R-:W2:Y:S04]  /*4e00*/  LDL R24, [R1+0x1c] ;  /* 0x00001c0001187983 */ /* 0x000ea80000100800 */
[----:B------:R-:W2:Y:S04]  /*4e10*/  LDL R70, [R1+0xc] ;  /* 0x00000c0001467983 */ /* 0x000ea80000100800 */
[----:B------:R-:W2:Y:S04]  /*4e20*/  LDL R69, [R1+0x20] ;  /* 0x0000200001457983 */ /* 0x000ea80000100800 */
[----:B-1----:R-:W2:Y:S01]  /*4e30*/  LDL R67, [R1+0x8] ;  /* 0x0000080001437983 */ /* 0x002ea20000100800 */
[----:B------:R-:W-:-:S03]  /*4e40*/  ISETP.GE.AND P5, PT, R18, UR4, PT ;  /* 0x0000000412007c0c */ /* 0x000fc6000bfa6270 */
[----:B------:R-:W2:Y:S01]  /*4e50*/  LDL R55, [R1+0x24] ;  /* 0x0000240001377983 */ /* 0x000ea20000100800 */
[----:B------:R-:W-:-:S03]  /*4e60*/  IMAD R9, R187, 0x8000, R48 ;  /* 0x00008000bb097824 */ /* 0x000fc600078e0230 */
[----:B------:R-:W2:Y:S01]  /*4e70*/  LDL R54, [R1+0x4] ;  /* 0x0000040001367983 */ /* 0x000ea20000100800 */
[C---:B------:R-:W-:Y:S01]  /*4e80*/  IMAD R13, R9.reuse, 0x2, R2 ;  /* 0x00000002090d7824 */ /* 0x040fe200078e0202 */
[----:B------:R-:W-:Y:S01]  /*4e90*/  LOP3.LUT P3, RZ, R198, 0x4, RZ, 0xc0, !PT ;  /* 0x00000004c6ff7812 */ /* 0x000fe2000786c0ff */
[----:B------:R-:W-:Y:S01]  /*4ea0*/  VIADD R15, R9, 0x20 ;  /* 0x00000020090f7836 */ /* 0x000fe20000000000 */
[----:B------:R-:W2:Y:S01]  /*4eb0*/  LDL R27, [R1+0x28] ;  /* 0x00002800011b7983 */ /* 0x000ea20000100800 */
[----:B------:R-:W-:-:S03]  /*4ec0*/  VIADD R14, R18, 0x40 ;  /* 0x00000040120e7836 */ /* 0x000fc60000000000 */
[----:B------:R-:W1:Y:S07]  /*4ed0*/  @!P5 LDS.128 R4, [R13+0x400] ;  /* 0x000400000d04d984 */ /* 0x000e6e0000000c00 */
[----:B------:R-:W-:Y:S01]  /*4ee0*/  @P3 VIADD R15, R9, 0xffffffe0 ;  /* 0xffffffe0090f3836 */ /* 0x000fe20000000000 */
[----:B0-----:R-:W-:-:S03]  /*4ef0*/  @!P5 LEA R8, P3, R18, R11, 0x1 ;  /* 0x0000000b1208d211 */ /* 0x001fc600078608ff */
[----:B------:R-:W-:Y:S01]  /*4f00*/  IMAD R12, R15, 0x2, R2 ;  /* 0x000000020f0c7824 */ /* 0x000fe200078e0202 */
[----:B---3--:R-:W-:Y:S01]  /*4f10*/  @!P5 LEA.HI.X R9, R18, R10, R19, 0x1, P3 ;  /* 0x0000000a1209d211 */ /* 0x008fe200018f0c13 */
[----:B------:R-:W3:Y:S01]  /*4f20*/  LDL R15, [R1+0x34] ;  /* 0x00003400010f7983 */ /* 0x000ee20000100800 */
[----:B------:R-:W-:-:S03]  /*4f30*/  ISETP.GE.AND P3, PT, R185, UR4, PT ;  /* 0x00000004b9007c0c */ /* 0x000fc6000bf66270 */
[----:B-1----:R0:W-:Y:S10]  /*4f40*/  @!P5 ST.E.128 desc[UR42][R8.64], R4 ;  /* 0x000000040800d985 */ /* 0x0021f4000c101d2a */
[----:B------:R-:W1:Y:S01]  /*4f50*/  @!P3 LDS.128 R4, [R12+0x400] ;  /* 0x000400000c04b984 */ /* 0x000e620000000c00 */
[----:B0-----:R-:W-:-:S04]  /*4f60*/  @!P3 LEA R8, P5, R185, R11, 0x1 ;  /* 0x0000000bb908b211 */ /* 0x001fc800078a08ff */
[----:B------:R-:W-:Y:S02]  /*4f70*/  @!P3 LEA.HI.X R9, R185, R10, R206, 0x1, P5 ;  /* 0x0000000ab909b211 */ /* 0x000fe400028f0cce */
[----:B------:R-:W-:-:S03]  /*4f80*/  ISETP.GE.AND P5, PT, R14, UR4, PT ;  /* 0x000000040e007c0c */ /* 0x000fc6000bfa6270 */
[----:B-1----:R4:W-:Y:S10]  /*4f90*/  @!P3 ST.E.128 desc[UR42][R8.64], R4 ;  /* 0x000000040800b985 */ /* 0x0029f4000c101d2a */
[----:B------:R-:W0:Y:S01]  /*4fa0*/  @!P5 LDS.128 R4, [R13+0x2400] ;  /* 0x002400000d04d984 */ /* 0x000e220000000c00 */
[----:B------:R-:W-:Y:S01]  /*4fb0*/  VIADD R14, R18, 0x60 ;  /* 0x00000060120e7836 */ /* 0x000fe20000000000 */
[----:B----4-:R-:W-:-:S02]  /*4fc0*/  @!P5 LEA R8, P3, R26, R11, 0x1 ;  /* 0x0000000b1a08d211 */ /* 0x010fc400078608ff */
[----:B------:R-:W4:Y:S03]  /*4fd0*/  LDL R26, [R1] ;  /* 0x00000000011a7983 */ /* 0x000f260000100800 */
[----:B-----5:R-:W-:Y:S02]  /*4fe0*/  @!P5 IMAD.X R9, R10, 0x1, R25, P3 ;  /* 0x000000010a09d824 */ /* 0x020fe400018e0619 */
[----:B------:R-:W5:Y:S01]  /*4ff0*/  LDL R25, [R1+0x2c] ;  /* 0x00002c0001197983 */ /* 0x000f620000100800 */
[----:B------:R-:W-:-:S03]  /*5000*/  ISETP.GE.AND P3, PT, R14, UR4, PT ;  /* 0x000000040e007c0c */ /* 0x000fc6000bf66270 */
[----:B0-----:R2:W-:Y:S10]  /*5010*/  @!P5 ST.E.128 desc[UR42][R8.64], R4 ;  /* 0x000000040800d985 */ /* 0x0015f4000c101d2a */
[----:B------:R-:W0:Y:S01]  /*5020*/  @!P3 LDS.128 R4, [R12+0x2400] ;  /* 0x002400000c04b984 */ /* 0x000e220000000c00 */
[----:B--2---:R-:W-:-:S05]  /*5030*/  @!P3 LEA R8, P5, R71, R11, 0x1 ;  /* 0x0000000b4708b211 */ /* 0x004fca00078a08ff */
[----:B------:R-:W-:Y:S02]  /*5040*/  @!P3 IMAD.X R9, R10, 0x1, R24, P5 ;  /* 0x000000010a09b824 */ /* 0x000fe400028e0618 */
[----:B------:R-:W2:Y:S01]  /*5050*/  LDL R24, [R1+0x30] ;  /* 0x0000300001187983 */ /* 0x000ea20000100800 */
[----:B------:R-:W-:-:S05]  /*5060*/  VIADD R14, R18, 0x80 ;  /* 0x00000080120e7836 */ /* 0x000fca0000000000 */
[----:B------:R-:W-:Y:S01]  /*5070*/  ISETP.GE.AND P5, PT, R14, UR4, PT ;  /* 0x000000040e007c0c */ /* 0x000fe2000bfa6270 */
[----:B0-----:R0:W-:-:S12]  /*5080*/  @!P3 ST.E.128 desc[UR42][R8.64], R4 ;  /* 0x000000040800b985 */ /* 0x0011d8000c101d2a */
[----:B------:R-:W1:Y:S01]  /*5090*/  @!P5 LDS.128 R4, [R13+0x4400] ;  /* 0x004400000d04d984 */ /* 0x000e620000000c00 */
[----:B------:R-:W-:Y:S01]  /*50a0*/  VIADD R14, R18, 0xa0 ;  /* 0x000000a0120e7836 */ /* 0x000fe20000000000 */
[----:B0-----:R-:W-:-:S05]  /*50b0*/  @!P5 LEA R8, P3, R70, R11, 0x1 ;  /* 0x0000000b4608d211 */ /* 0x001fca00078608ff */
[----:B------:R-:W-:Y:S01]  /*50c0*/  @!P5 IMAD.X R9, R10, 0x1, R69, P3 ;  /* 0x000000010a09d824 */ /* 0x000fe200018e0645 */
[----:B------:R-:W-:-:S04]  /*50d0*/  ISETP.GE.AND P3, PT, R14, UR4, PT ;  /* 0x000000040e007c0c */ /* 0x000fc8000bf66270 */
[----:B-1----:R0:W-:Y:S09]  /*50e0*/  @!P5 ST.E.128 desc[UR42][R8.64], R4 ;  /* 0x000000040800d985 */ /* 0x0021f2000c101d2a */
[----:B------:R-:W1:Y:S01]  /*50f0*/  @!P3 LDS.128 R4, [R12+0x4400] ;  /* 0x004400000c04b984 */ /* 0x000e620000000c00 */
[----:B------:R-:W-:Y:S01]  /*5100*/  VIADD R14, R18, 0xc0 ;  /* 0x000000c0120e7836 */ /* 0x000fe20000000000 */
[----:B0-----:R-:W-:-:S05]  /*5110*/  @!P3 LEA R8, P5, R67, R11, 0x1 ;  /* 0x0000000b4308b211 */ /* 0x001fca00078a08ff */
[----:B------:R-:W-:Y:S01]  /*5120*/  @!P3 IMAD.X R9, R10, 0x1, R55, P5 ;  /* 0x000000010a09b824 */ /* 0x000fe200028e0637 */
[----:B------:R-:W-:-:S04]  /*5130*/  ISETP.GE.AND P5, PT, R14, UR4, PT ;  /* 0x000000040e007c0c */ /* 0x000fc8000bfa6270 */
[----:B-1----:R0:W-:Y:S09]  /*5140*/  @!P3 ST.E.128 desc[UR42][R8.64], R4 ;  /* 0x000000040800b985 */ /* 0x0021f2000c101d2a */
[----:B------:R-:W1:Y:S01]  /*5150*/  @!P5 LDS.128 R4, [R13+0x6400] ;  /* 0x006400000d04d984 */ /* 0x000e620000000c00 */
[----:B0-----:R-:W-:-:S03]  /*5160*/  @!P5 LEA R8, P3, R54, R11, 0x1 ;  /* 0x0000000b3608d211 */ /* 0x001fc600078608ff */
[----:B------:R-:W3:Y:S02]  /*5170*/  LDL R54, [R1+0x38] ;  /* 0x0000380001367983 */ /* 0x000ee40000100800 */
[----:B------:R-:W-:Y:S02]  /*5180*/  @!P5 IMAD.X R9, R10, 0x1, R27, P3 ;  /* 0x000000010a09d824 */ /* 0x000fe400018e061b */
[----:B------:R-:W3:Y:S01]  /*5190*/  LDL R27, [R1+0x3c] ;  /* 0x00003c00011b7983 */ /* 0x000ee20000100800 */
[----:B------:R-:W-:-:S05]  /*51a0*/  VIADD R14, R18, 0xe0 ;  /* 0x000000e0120e7836 */ /* 0x000fca0000000000 */
[----:B------:R-:W-:Y:S01]  /*51b0*/  ISETP.GE.AND P3, PT, R14, UR4, PT ;  /* 0x000000040e007c0c */ /* 0x000fe2000bf66270 */
[----:B-1----:R4:W-:-:S12]  /*51c0*/  @!P5 ST.E.128 desc[UR42][R8.64], R4 ;  /* 0x000000040800d985 */ /* 0x0029d8000c101d2a */
[----:B------:R-:W0:Y:S01]  /*51d0*/  @!P3 LDS.128 R4, [R12+0x6400] ;  /* 0x006400000c04b984 */ /* 0x000e220000000c00 */
[----:B------:R-:W-:Y:S01]  /*51e0*/  VIADD R14, R18, 0x100 ;  /* 0x00000100120e7836 */ /* 0x000fe20000000000 */
[----:B----4-:R-:W-:Y:S02]  /*51f0*/  @!P3 LEA R8, P5, R26, R11, 0x1 ;  /* 0x0000000b1a08b211 */ /* 0x010fe400078a08ff */
[----:B------:R-:W4:Y:S03]  /*5200*/  LDL R26, [R1+0x40] ;  /* 0x00004000011a7983 */ /* 0x000f260000100800 */
[----:B-----5:R-:W-:Y:S02]  /*5210*/  @!P3 IMAD.X R9, R10, 0x1, R25, P5 ;  /* 0x000000010a09b824 */ /* 0x020fe400028e0619 */
[----:B------:R-:W5:Y:S01]  /*5220*/  LDL R25, [R1+0x44] ;  /* 0x0000440001197983 */ /* 0x000f620000100800 */
[----:B------:R-:W-:-:S03]  /*5230*/  ISETP.GE.AND P5, PT, R14, UR4, PT ;  /* 0x000000040e007c0c */ /* 0x000fc6000bfa6270 */
[----:B0-----:R0:W-:Y:S10]  /*5240*/  @!P3 ST.E.128 desc[UR42][R8.64], R4 ;  /* 0x000000040800b985 */ /* 0x0011f4000c101d2a */
[----:B------:R-:W1:Y:S01]  /*5250*/  @!P5 LDS.128 R4, [R13+0x8400] ;  /* 0x008400000d04d984 */ /* 0x000e620000000c00 */
[----:B0-----:R-:W-:-:S05]  /*5260*/  @!P5 LEA R8, P3, R229, R11, 0x1 ;  /* 0x0000000be508d211 */ /* 0x001fca00078608ff */
[----:B--2---:R-:W-:Y:S02]  /*5270*/  @!P5 IMAD.X R9, R10, 0x1, R24, P3 ;  /* 0x000000010a09d824 */ /* 0x004fe400018e0618 */
[----:B------:R-:W2:Y:S01]  /*5280*/  LDL R24, [R1+0x48] ;  /* 0x0000480001187983 */ /* 0x000ea20000100800 */
[----:B------:R-:W-:-:S05]  /*5290*/  VIADD R14, R18, 0x120 ;  /* 0x00000120120e7836 */ /* 0x000fca0000000000 */
[----:B------:R-:W-:Y:S01]  /*52a0*/  ISETP.GE.AND P3, PT, R14, UR4, PT ;  /* 0x000000040e007c0c */ /* 0x000fe2000bf66270 */
[----:B-1----:R0:W-:-:S12]  /*52b0*/  @!P5 ST.E.128 desc[UR42][R8.64], R4 ;  /* 0x000000040800d985 */ /* 0x0021d8000c101d2a */
[----:B------:R-:W1:Y:S01]  /*52c0*/  @!P3 LDS.128 R4, [R12+0x8400] ;  /* 0x008400000c04b984 */ /* 0x000e620000000c00 */
[----:B0-----:R-:W-:-:S05]  /*52d0*/  @!P3 LEA R8, P5, R228, R11, 0x1 ;  /* 0x0000000be408b211 */ /* 0x001fca00078a08ff */
[----:B---3--:R-:W-:Y:S02]  /*52e0*/  @!P3 IMAD.X R9, R10, 0x1, R15, P5 ;  /* 0x000000010a09b824 */ /* 0x008fe400028e060f */
[----:B------:R-:W3:Y:S01]  /*52f0*/  LDL R15, [R1+0x4c] ;  /* 0x00004c00010f7983 */ /* 0x000ee20000100800 */
[----:B------:R-:W-:-:S05]  /*5300*/  VIADD R14, R18, 0x140 ;  /* 0x00000140120e7836 */ /* 0x000fca0000000000 */
[----:B------:R-:W-:Y:S01]  /*5310*/  ISETP.GE.AND P5, PT, R14, UR4, PT ;  /* 0x000000040e007c0c */ /* 0x000fe2000bfa6270 */
[----:B-1----:R0:W-:-:S12]  /*5320*/  @!P3 ST.E.128 desc[UR42][R8.64], R4 ;  /* 0x000000040800b985 */ /* 0x0021d8000c101d2a */
        /* <DEDUP_REMOVED lines=10> */
[----:B------:R-:W-:Y:S01]  /*53d0*/  ISETP.GE.AND P5, PT, R14, UR4, PT ;  /* 0x000000040e007c0c */ /* 0x000fe2000bfa6270 */
[----:B------:R-:W-:-:S03]  /*53e0*/  VIADD R14, R18, 0x1a0 ;  /* 0x000001a0120e7836 */ /* 0x000fc60000000000 */
[----:B-1----:R0:W-:Y:S09]  /*53f0*/  @!P3 ST.E.128 desc[UR42][R8.64], R4 ;  /* 0x000000040800b985 */ /* 0x0021f2000c101d2a */
[----:B------:R-:W1:Y:S01]  /*5400*/  @!P5 LDS.128 R4, [R13+0xc400] ;  /* 0x00c400000d04d984 */ /* 0x000e620000000c00 */
[----:B0-----:R-:W-:-:S05]  /*5410*/  @!P5 LEA R8, P3, R218, R11, 0x1 ;  /* 0x0000000bda08d211 */ /* 0x001fca00078608ff */
[----:B----4-:R-:W-:Y:S01]  /*5420*/  @!P5 IMAD.X R9, R10, 0x1, R26, P3 ;  /* 0x000000010a09d824 */ /* 0x010fe200018e061a */
[----:B------:R-:W-:-:S04]  /*5430*/  ISETP.GE.AND P3, PT, R14, UR4, PT ;  /* 0x000000040e007c0c */ /* 0x000fc8000bf66270 */
[----:B-1----:R0:W-:Y:S09]  /*5440*/  @!P5 ST.E.128 desc[UR42][R8.64], R4 ;  /* 0x000000040800d985 */ /* 0x0021f2000c101d2a */
[----:B------:R-:W1:Y:S01]  /*5450*/  @!P3 LDS.128 R4, [R12+0xc400] ;  /* 0x00c400000c04b984 */ /* 0x000e620000000c00 */
[----:B------:R-:W-:Y:S01]  /*5460*/  VIADD R14, R18, 0x1c0 ;  /* 0x000001c0120e7836 */ /* 0x000fe20000000000 */
[----:B0-----:R-:W-:-:S05]  /*5470*/  @!P3 LEA R8, P5, R217, R11, 0x1 ;  /* 0x0000000bd908b211 */ /* 0x001fca00078a08ff */
[----:B-----5:R-:W-:Y:S01]  /*5480*/  @!P3 IMAD.X R9, R10, 0x1, R25, P5 ;  /* 0x000000010a09b824 */ /* 0x020fe200028e0619 */
[----:B------:R-:W-:Y:S01]  /*5490*/  ISETP.GE.AND P5, PT, R14, UR4, PT ;  /* 0x000000040e007c0c */ /* 0x000fe2000bfa6270 */
[----:B------:R-:W-:-:S03]  /*54a0*/  VIADD R14, R18, 0x1e0 ;  /* 0x000001e0120e7836 */ /* 0x000fc60000000000 */
[----:B-1----:R0:W-:Y:S09]  /*54b0*/  @!P3 ST.E.128 desc[UR42][R8.64], R4 ;  /* 0x000000040800b985 */ /* 0x0021f2000c101d2a */
[----:B------:R-:W1:Y:S01]  /*54c0*/  @!P5 LDS.128 R4, [R13+0xe400] ;  /* 0x00e400000d04d984 */ /* 0x000e620000000c00 */
[----:B0-----:R-:W-:-:S05]  /*54d0*/  @!P5 LEA R8, P3, R216, R11, 0x1 ;  /* 0x0000000bd808d211 */ /* 0x001fca00078608ff */
[----:B--2---:R-:W-:Y:S01]  /*54e0*/  @!P5 IMAD.X R9, R10, 0x1, R24, P3 ;  /* 0x000000010a09d824 */ /* 0x004fe200018e0618 */
[----:B------:R-:W-:-:S04]  /*54f0*/  ISETP.GE.AND P3, PT, R14, UR4, PT ;  /* 0x000000040e007c0c */ /* 0x000fc8000bf66270 */
[----:B-1----:R0:W-:Y:S09]  /*5500*/  @!P5 ST.E.128 desc[UR42][R8.64], R4 ;  /* 0x000000040800d985 */ /* 0x0021f2000c101d2a */
[----:B------:R-:W1:Y:S01]  /*5510*/  @!P3 LDS.128 R4, [R12+0xe400] ;  /* 0x00e400000c04b984 */ /* 0x000e620000000c00 */
[----:B0-----:R-:W-:-:S05]  /*5520*/  @!P3 LEA R8, P5, R215, R11, 0x1 ;  /* 0x0000000bd708b211 */ /* 0x001fca00078a08ff */
[----:B---3--:R-:W-:-:S05]  /*5530*/  @!P3 IMAD.X R9, R10, 0x1, R15, P5 ;  /* 0x000000010a09b824 */ /* 0x008fca00028e060f */
[----:B-1----:R4:W-:Y:S03]  /*5540*/  @!P3 ST.E.128 desc[UR42][R8.64], R4 ;  /* 0x000000040800b985 */ /* 0x0029e6000c101d2a */
.L_x_5793:
[----:B------:R-:W-:Y:S05]  /*5550*/  BSYNC B0 ;  /* 0x0000000000007941 */ /* 0x000fea0003800000 */
.L_x_5792:
[----:B------:R-:W-:Y:S01]  /*5560*/  @!PT LDS RZ, [RZ] ;  /* 0x00000000fffff984 */ /* 0x000fe20000000800 */
[----:B------:R-:W-:Y:S01]  /*5570*/  @!PT LDS RZ, [RZ] ;  /* 0x00000000fffff984 */ /* 0x000fe20000000800 */
[----:B------:R-:W-:Y:S01]  /*5580*/  @!PT LDS RZ, [RZ] ;  /* 0x00000000fffff984 */ /* 0x000fe20000000800 */
[----:B------:R-:W-:Y:S01]  /*5590*/  @!PT LDS RZ, [RZ] ;  /* 0x00000000fffff984 */ /* 0x000fe20000000800 */
[----:B------:R5:W-:Y:S06]  /*55a0*/  MEMBAR.ALL.CTA ;  /* 0x0000000000007992 */ /* 0x000bec0000008000 */
[----:B-----5:R-:W5:Y:S01]  /*55b0*/  FENCE.VIEW.ASYNC.S ;  /* 0x00000000000073c6 */ /* 0x020f620000000000 */
[----:B-12---:R-:W-:Y:S01]  /*55c0*/  @!P4 VIADD R61, R61, 0x28cc0 ;  /* 0x00028cc03d3dc836 */ /* 0x006fe20000000000 */
[----:B-----5:R1:W-:Y:S04]  /*55d0*/  BAR.SYNC.DEFER_BLOCKING R46, 0x80 ;  /* 0x0002002e0000751d */ /* 0x0203e80000010000 */
[----:B------:R-:W-:Y:S01]  /*55e0*/  @!P4 PRMT R61, RZ, 0x654, R61 ;  /* 0x00000654ff3dc816 */ /* 0x000fe2000000003d */
[----:B------:R-:W-:Y:S01]  /*55f0*/  VIADD R187, R187, 0x1 ;  /* 0x00000001bbbb7836 */ /* 0x000fe20000000000 */
[----:B------:R-:W-:-:S02]  /*5600*/  PLOP3.LUT P3, PT, PT, PT, PT, 0x8, 0x0 ;  /* 0x000000000000781c */ /* 0x000fc40003f6e170 */
[----:B------:R1:W-:Y:S02]  /*5610*/  @!P4 SYNCS.ARRIVE.TRANS64.RED.A1T0 RZ, [R61+URZ], RZ ;  /* 0x000000ff3dffc9a7 */ /* 0x0003e4000810043f */
[----:B------:R-:W-:-:S04]  /*5620*/  ISETP.NE.AND P4, PT, R187, 0x2, PT ;  /* 0x00000002bb00780c */ /* 0x000fc80003f85270 */
[----:B----4-:R-:W-:Y:S02]  /*5630*/  SEL R5, RZ, 0x1, P4 ;  /* 0x00000001ff057807 */ /* 0x010fe40002000000 */
[----:B------:R-:W-:Y:S02]  /*5640*/  SEL R187, R187, RZ, P4 ;  /* 0x000000ffbbbb7207 */ /* 0x000fe40002000000 */
[----:B------:R-:W-:Y:S01]  /*5650*/  LOP3.LUT R192, R192, R5, RZ, 0x3c, !PT ;  /* 0x00000005c0c07212 */ /* 0x000fe200078e3cff */
[----:B-1----:R-:W-:Y:S06]  /*5660*/  @P2 BRA `(.L_x_5794) ;  /* 0xffffffd400d42947 */ /* 0x002fec000383ffff */
.L_x_5757:
[----:B------:R-:W-:Y:S04]  /*5670*/  BSSY B0, `(.L_x_5795) ;  /* 0x0000004000007945 */ /* 0x000fe80003800000 */
[----:B------:R-:W-:Y:S05]  /*5680*/  @P3 BRA `(.L_x_5796) ;  /* 0x0000000000083947 */ /* 0x000fea0003800000 */
[----:B------:R-:W1:Y:S02]  /*5690*/  FENCE.VIEW.ASYNC.G ;  /* 0x00000000000073c6 */ /* 0x000e640000000100 */
[----:B-1----:R-:W-:Y:S06]  /*56a0*/  BAR.ARV 0xc, 0x180 ;  /* 0x0306000000007b1d */ /* 0x002fec0000002000 */
.L_x_5796:
[----:B------:R-:W-:Y:S05]  /*56b0*/  BSYNC B0 ;  /* 0x0000000000007941 */ /* 0x000fea0003800000 */
.L_x_5795:
[----:B------:R-:W-:Y:S01]  /*56c0*/  UISETP.NE.AND UP0, UPT, UR39, 0x1, UPT ;  /* 0x000000012700788c */ /* 0x000fe2000bf05270 */
[----:B------:R-:W-:Y:S05]  /*56d0*/  BSSY B7, `(.L_x_5797) ;  /* 0x0000f86000077945 */ /* 0x000fea0003800000 */
[----:B------:R-:W-:-:S13]  /*56e0*/  PLOP3.LUT P0, PT, PT, PT, UP0, 0x80, 0x0 ;  /* 0x000000000000781c */ /* 0x000fda0003f0f008 */
[----:B------:R-:W-:Y:S05]  /*56f0*/  @!P0 BRA `(.L_x_5798) ;  /* 0x0000002400508947 */ /* 0x000fea0003800000 */
[----:B------:R-:W1:Y:S01]  /*5700*/  LDC R0, c[0x0][0x448] ;  /* 0x00011200ff007b82 */ /* 0x000e620000000800 */
[----:B------:R-:W-:-:S07]  /*5710*/  IADD3 R23, R184, 0x1, -R23 ;  /* 0x00000001b8177810 */ /* 0x000fce0007ffe817 */
[----:B------:R-:W2:Y:S01]  /*5720*/  LDC.64 R4, c[0x0][0x9e0] ;  /* 0x00027800ff047b82 */ /* 0x000ea20000000a00 */
[----:B-1----:R-:W-:Y:S01]  /*5730*/  ISETP.NE.AND P1, PT, R0, 0x1, PT ;  /* 0x000000010000780c */ /* 0x002fe20003f25270 */
[----:B------:R-:W-:Y:S01]  /*5740*/  VIADD R0, R196, 0x3f ;  /* 0x0000003fc4007836 */ /* 0x000fe20000000000 */
        /* <DEDUP_REMOVED lines=19> */
.L_x_5801:
[----:B------:R-:W-:-:S13]  /*5880*/  ISETP.NE.AND P0, PT, R5, 0x1, PT ;  /* 0x000000010500780c */ /* 0x000fda0003f05270 */
[----:B------:R-:W1:Y:S02]  /*5890*/  @P0 LDC.64 R6, c[0x0][0x9e8] ;  /* 0x00027a00ff060b82 */ /* 0x000e640000000a00 */
[----:B-1----:R-:W-:-:S05]  /*58a0*/  @P0 IMAD.HI.U32 R6, R0, R6, RZ ;  /* 0x0000000600060227 */ /* 0x002fca00078e00ff */
[----:B------:R-:W-:-:S07]  /*58b0*/  @P0 SHF.R.U32.HI R0, RZ, R7, R6 ;  /* 0x00000007ff000219 */ /* 0x000fce0000011606 */
.L_x_5802:
[----:B------:R-:W-:Y:S05]  /*58c0*/  BSYNC B0 ;  /* 0x0000000000007941 */ /* 0x000fea0003800000 */
.L_x_5800:
[----:B------:R-:W-:-:S05]  /*58d0*/  IMAD R3, R0, R5, R5 ;  /* 0x0000000500037224 */ /* 0x000fca00078e0205 */
[----:B------:R-:W-:-:S07]  /*58e0*/  VIMNMX R4, R4, R3, PT ;  /* 0x0000000304047248 */ /* 0x000fce0003fe0100 */
.L_x_5799:
[----:B------:R-:W1:Y:S01]  /*58f0*/  @P1 LDC R7, c[0x0][0x44c] ;  /* 0x00011300ff071b82 */ /* 0x000e620000000800 */
[----:B------:R-:W-:Y:S01]  /*5900*/  VIADD R4, R4, 0x3f ;  /* 0x0000003f04047836 */ /* 0x000fe20000000000 */
[----:B------:R-:W-:Y:S01]  /*5910*/  ULDC UR4, c[0x0][0x9dc] ;  /* 0x0002770000047ab9 */ /* 0x000fe20000000800 */
[----:B------:R-:W-:-:S03]  /*5920*/  IMAD.MOV.U32 R0, RZ, RZ, R196 ;  /* 0x000000ffff007224 */ /* 0x000fc600078e00c4 */
[----:B------:R-:W-:Y:S02]  /*5930*/  SHF.R.S32.HI R3, RZ, 0x1f, R4 ;  /* 0x0000001fff037819 */ /* 0x000fe40000011404 */
[----:B------:R-:W2:Y:S02]  /*5940*/  @P1 LDC R6, c[0x0][0x450] ;  /* 0x00011400ff061b82 */ /* 0x000ea40000000800 */
[----:B------:R-:W-:-:S04]  /*5950*/  LEA.HI R3, R3, R4, RZ, 0x6 ;  /* 0x0000000403037211 */ /* 0x000fc800078f30ff */
[----:B------:R-:W-:-:S04]  /*5960*/  SHF.R.S32.HI R3, RZ, 0x6, R3 ;  /* 0x00000006ff037819 */ /* 0x000fc80000011403 */
[----:B------:R-:W-:Y:S01]  /*5970*/  VIMNMX R38, R38, R3, PT ;  /* 0x0000000326267248 */ /* 0x000fe20003fe0100 */
[----:B-1----:R-:W-:-:S05]  /*5980*/  @P1 IMAD.HI.U32 R7, R196, R7, RZ ;  /* 0x00000007c4071227 */ /* 0x002fca00078e00ff */
[----:B--2---:R-:W-:-:S05]  /*5990*/  @P1 SHF.R.U32.HI R0, RZ, R6, R7 ;  /* 0x00000006ff001219 */ /* 0x004fca0000011607 */
        /* <DEDUP_REMOVED lines=13> */
.L_x_5805:
[----:B------:R-:W-:-:S13]  /*5a70*/  ISETP.NE.AND P0, PT, R5, 0x1, PT ;  /* 0x000000010500780c */ /* 0x000fda0003f05270 */
[----:B------:R-:W1:Y:S02]  /*5a80*/  @P0 LDC.64 R6, c[0x0][0x9e8] ;  /* 0x00027a00ff060b82 */ /* 0x000e640000000a00 */
[----:B-1----:R-:W-:-:S05]  /*5a90*/  @P0 IMAD.HI.U32 R6, R37, R6, RZ ;  /* 0x0000000625060227 */ /* 0x002fca00078e00ff */
[----:B------:R-:W-:-:S07]  /*5aa0*/  @P0 SHF.R.U32.HI R37, RZ, R7, R6 ;  /* 0x00000007ff250219 */ /* 0x000fce0000011606 */
.L_x_5806:
[----:B------:R-:W-:Y:S05]  /*5ab0*/  BSYNC B0 ;  /* 0x0000000000007941 */ /* 0x000fea0003800000 */
.L_x_5804:
[----:B------:R-:W-:-:S05]  /*5ac0*/  IMAD R5, R37, R5, RZ ;  /* 0x0000000525057224 */ /* 0x000fca00078e02ff */
[----:B------:R-:W-:-:S07]  /*5ad0*/  VIMNMX R0, R0, R5, !PT ;  /* 0x0000000500007248 */ /* 0x000fce0007fe0100 */
.L_x_5803:
[----:B------:R-:W-:Y:S01]  /*5ae0*/  SHF.R.S32.HI R3, RZ, 0x1f, R0 ;  /* 0x0000001fff037819 */ /* 0x000fe20000011400 */
[----:B------:R-:W-:Y:S03]  /*5af0*/  BSSY B0, `(.L_x_5807) ;  /* 0x0000027000007945 */ /* 0x000fe60003800000 */
[----:B------:R-:W-:-:S04]  /*5b00*/  LEA.HI R3, R3, R0, RZ, 0x6 ;  /* 0x0000000003037211 */ /* 0x000fc800078f30ff */
[----:B------:R-:W-:-:S04]  /*5b10*/  SHF.R.S32.HI R3, RZ, 0x6, R3 ;  /* 0x00000006ff037819 */ /* 0x000fc80000011403 */
[----:B------:R-:W-:Y:S01]  /*5b20*/  VIMNMX R9, RZ, R3, !PT ;  /* 0x00000003ff097248 */ /* 0x000fe20007fe0100 */
[----:B------:R-:W-:-:S03]  /*5b30*/  IMAD.MOV.U32 R3, RZ, RZ, RZ ;  /* 0x000000ffff037224 */ /* 0x000fc600078e00ff */
[----:B------:R-:W-:-:S13]  /*5b40*/  ISETP.GT.AND P0, PT, R38, R9, PT ;  /* 0x000000092600720c */ /* 0x000fda0003f04270 */
[----:B------:R-:W-:Y:S05]  /*5b50*/  @!P0 BRA `(.L_x_5808) ;  /* 0x0000000000808947 */ /* 0x000fea0003800000 */
[----:B------:R-:W2:Y:S01]  /*5b60*/  LDL R4, [R1+0x50] ;  /* 0x0000500001047983 */ /* 0x000ea20000100800 */
[----:B------:R-:W-:Y:S01]  /*5b70*/  ULDC UR4, c[0x0][0x9f0] ;  /* 0x00027c0000047ab9 */ /* 0x000fe20000000800 */
[----:B--2---:R-:W-:-:S04]  /*5b80*/  ISETP.NE.AND P0, PT, R4, RZ, PT ;  /* 0x000000ff0400720c */ /* 0x004fc80003f05270 */
[----:B0-----:R-:W-:-:S04]  /*5b90*/  SEL R11, R4, UR4, P0 ;  /* 0x00000004040b7c07 */ /* 0x001fc80008000000 */
[-C--:B------:R-:W-:Y:S02]  /*5ba0*/  IABS R6, R11.reuse ;  /* 0x0000000b00067213 */ /* 0x080fe40000000000 */
[----:B------:R-:W-:Y:S02]  /*5bb0*/  IADD3 R0, R11, -0x1, R38 ;  /* 0xffffffff0b007810 */ /* 0x000fe40007ffe026 */
[----:B------:R-:W0:Y:S01]  /*5bc0*/  I2F.RP R3, R6 ;  /* 0x0000000600037306 */ /* 0x000e220000209400 */
[----:B---3--:R-:W-:Y:S02]  /*5bd0*/  IABS R10, R11 ;  /* 0x0000000b000a7213 */ /* 0x008fe40000000000 */
        /* <DEDUP_REMOVED lines=24> */
.L_x_5808:
[----:B------:R-:W-:Y:S05]  /*5d60*/  BSYNC B0 ;  /* 0x0000000000007941 */ /* 0x000fea0003800000 */
.L_x_5807:
[----:B------:R-:W2:Y:S01]  /*5d70*/  LDL R0, [R1+0x58] ;  /* 0x0000580001007983 */ /* 0x000ea20000100800 */
        /* <DEDUP_REMOVED lines=65> */
[----:B--2---:R-:W-:-:S05]  /*6190*/  IMAD R0, R0, R3, R9 ;  /* 0x0000000300007224 */ /* 0x004fca00078e0209 */
[----:B------:R-:W-:Y:S02]  /*61a0*/  VIADDMNMX R3, R0, R3, R38, PT ;  /* 0x0000000300037246 */ /* 0x000fe40003800126 */
[----:B------:R-:W-:Y:S02]  /*61b0*/  CS2R R38, SRZ ;  /* 0x0000000000267805 */ /* 0x000fe4000001ff00 */
[----:B------:R-:W-:-:S13]  /*61c0*/  ISETP.GT.AND P1, PT, R3, R0, PT ;  /* 0x000000000300720c */ /* 0x000fda0003f24270 */
[----:B------:R-:W-:Y:S05]  /*61d0*/  @!P1 BRA `(.L_x_5809) ;  /* 0x000000ec00549947 */ /* 0x000fea0003800000 */
[----:B------:R-:W2:Y:S04]  /*61e0*/  LDL R8, [R1+0x60] ;  /* 0x0000600001087983 */ /* 0x000ea80000100800 */
[----:B--2---:R-:W1:Y:S02]  /*61f0*/  SHFL.IDX PT, R4, R8, RZ, 0x1f ;  /* 0x00001fff08047589 */ /* 0x004e6400000e0000 */
[----:B-1----:R-:W-:-:S04]  /*6200*/  LEA.HI R5, R4, R4, RZ, 0x1 ;  /* 0x0000000404057211 */ /* 0x002fc800078f08ff */
        /* <DEDUP_REMOVED lines=11> */
.L_x_5810:
[C---:B------:R-:W-:Y:S01]  /*62c0*/  IMAD R12, R17.reuse, 0x8, R2 ;  /* 0x00000008110c7824 */ /* 0x040fe200078e0202 */
[----:B------:R-:W-:Y:S01]  /*62d0*/  SHF.L.U32 R5, R22, 0x1f, RZ ;  /* 0x0000001f16057819 */ /* 0x000fe200000006ff */
[----:B------:R-:W-:Y:S01]  /*62e0*/  VIADD R4, R2, 0x26800 ;  /* 0x0002680002047836 */ /* 0x000fe20000000000 */
[----:B------:R-:W-:Y:S01]  /*62f0*/  BSSY B0, `(.L_x_5811) ;  /* 0x0000008000007945 */ /* 0x000fe20003800000 */
[----:B------:R-:W-:Y:S01]  /*6300*/  IMAD R6, R17, 0x1000, R20 ;  /* 0x0000100011067824 */ /* 0x000fe200078e0214 */
[----:B------:R-:W1:Y:S01]  /*6310*/  SYNCS.PHASECHK.TRANS64.TRYWAIT P1, [R12+URZ+0x28c50], R5 ;  /* 0x028c50050c0075a7 */ /* 0x000e62000802017f */
[----:B------:R-:W-:Y:S01]  /*6320*/  IMAD.MOV.U32 R7, RZ, RZ, 0x40000040 ;  /* 0x40000040ff077424 */ /* 0x000fe200078e00ff */
[----:B------:R-:W-:-:S04]  /*6330*/  SHF.R.U32.HI R4, RZ, 0x4, R4 ;  /* 0x00000004ff047819 */ /* 0x000fc80000011604 */
[----:B------:R-:W-:-:S04]  /*6340*/  LOP3.LUT R4, R4, 0x3fff, RZ, 0xc0, !PT ;  /* 0x00003fff04047812 */ /* 0x000fc800078ec0ff */
[----:B------:R-:W-:Y:S01]  /*6350*/  LOP3.LUT R4, R4, 0x10000, RZ, 0xfc, !PT ;  /* 0x0001000004047812 */ /* 0x000fe200078efcff */
[----:B-1----:R-:W-:Y:S06]  /*6360*/  @!P1 BRA `(.L_x_5812) ;  /* 0x000001c800149947 */ /* 0x002fec0003800000 */
.L_x_6136:
[----:B------:R-:W-:Y:S05]  /*6370*/  BSYNC B0 ;  /* 0x0000000000007941 */ /* 0x000fea0003800000 */
.L_x_5811:
[----:B------:R-:W-:Y:S01]  /*6380*/  BAR.SYNC.DEFER_BLOCKING 0xe, 0x100 ;  /* 0x0384000000007b1d */ /* 0x000fe20000010000 */
[----:B-1----:R-:W-:Y:S01]  /*6390*/  IMAD.MOV.U32 R5, RZ, RZ, 0x40000040 ;  /* 0x40000040ff057424 */ /* 0x002fe200078e00ff */
[C---:B------:R-:W-:Y:S01]  /*63a0*/  R2UR UR6, R6.reuse ;  /* 0x00000000060672ca */ /* 0x040fe200000e0000 */
[----:B---3--:R-:W-:Y:S01]  /*63b0*/  VIADD R10, R6, 0x100 ;  /* 0x00000100060a7836 */ /* 0x008fe20000000000 */
[----:B------:R-:W-:Y:S01]  /*63c0*/  R2UR UR7, R7 ;  /* 0x00000000070772ca */ /* 0x000fe200000e0000 */
        /* <DEDUP_REMOVED lines=18> */
[----:B-----5:R-:W-:Y:S01]  /*64f0*/  WARPGROUP.ARRIVE ;  /* 0x00000000000079c5 */ /* 0x020fe20000000000 */
        /* <DEDUP_REMOVED lines=24> */
.L_x_5813:
[----:B------:R-:W-:Y:S01]  /*6680*/  VIADD R3, R3, 0xfffffffe ;  /* 0xfffffffe03037836 */ /* 0x000fe20000000000 */
[----:B------:R-:W-:Y:S01]  /*6690*/  BSSY B0, `(.L_x_5814) ;  /* 0x00000cc000007945 */ /* 0x000fe20003800000 */
[----:B------:R-:W-:-:S03]  /*66a0*/  VIADD R12, R12, 0x28c60 ;  /* 0x00028c600c0c7836 */ /* 0x000fc60000000000 */
[----:B------:R-:W-:Y:S02]  /*66b0*/  ISETP.GE.AND P1, PT, R3, R0, PT ;  /* 0x000000000300720c */ /* 0x000fe40003f26270 */
[----:B------:R-:W-:-:S04]  /*66c0*/  PRMT R12, R186, 0x654, R12 ;  /* 0x00000654ba0c7816 */ /* 0x000fc8000000000c */
[----:B------:R0:W-:Y:S07]  /*66d0*/  SYNCS.ARRIVE.TRANS64.RED.A1T0 RZ, [R12+URZ], RZ ;  /* 0x000000ff0cff79a7 */ /* 0x0001ee000810043f */
[----:B------:R-:W-:Y:S05]  /*66e0*/  @!P1 BRA `(.L_x_5815) ;  /* 0x0000000c00189947 */ /* 0x000fea0003800000 */
.L_x_5822:
[----:B------:R-:W-:Y:S01]  /*66f0*/  BAR.SYNC.DEFER_BLOCKING 0xe, 0x100 ;  /* 0x0384000000007b1d */ /* 0x000fe20000010000 */
[----:B0-----:R-:W-:Y:S01]  /*6700*/  IMAD R12, R17, 0x40, R194 ;  /* 0x00000040110c7824 */ /* 0x001fe200078e02c2 */
[----:B------:R-:W-:Y:S01]  /*6710*/  ISETP.GT.AND P2, PT, R3, R0, PT ;  /* 0x000000000300720c */ /* 0x000fe20003f44270 */
[----:B------:R-:W-:Y:S02]  /*6720*/  VIADD R17, R17, 0x1 ;  /* 0x0000000111117836 */ /* 0x000fe40000000000 */
[----:B------:R-:W-:Y:S02]  /*6730*/  IMAD R12, R12, 0x4, R2 ;  /* 0x000000040c0c7824 */ /* 0x000fe400078e0202 */
[----:B------:R-:W-:Y:S01]  /*6740*/  VIADD R3, R3, 0xffffffff ;  /* 0xffffffff03037836 */ /* 0x000fe20000000000 */
[----:B------:R-:W-:-:S04]  /*6750*/  ISETP.NE.AND P1, PT, R17, 0x2, PT ;  /* 0x000000021100780c */ /* 0x000fc80003f25270 */
[----:B------:R-:W-:Y:S01]  /*6760*/  SEL R17, R17, RZ, P1 ;  /* 0x000000ff11117207 */ /* 0x000fe20000800000 */
[----:B------:R-:W0:Y:S04]  /*6770*/  LDS R13, [R12+0x28800] ;  /* 0x028800000c0d7984 */ /* 0x000e280000000800 */
[----:B-1----:R-:W1:Y:S01]  /*6780*/  LDS R12, [R12+0x28820] ;  /* 0x028820000c0c7984 */ /* 0x002e620000000800 */
        /* <DEDUP_REMOVED lines=132> */
.L_x_5816:
[----:B------:R-:W-:Y:S01]  /*6fd0*/  IMAD R21, R17, 0x8, R2 ;  /* 0x0000000811157824 */ /* 0x000fe200078e0202 */
[----:B------:R-:W-:-:S04]  /*6fe0*/  SHF.L.U32 R12, R22, 0x1f, RZ ;  /* 0x0000001f160c7819 */ /* 0x000fc800000006ff */
[----:B------:R0:W1:Y:S01]  /*6ff0*/  SYNCS.PHASECHK.TRANS64.TRYWAIT P1, [R21+URZ+0x28c50], R12 ;  /* 0x028c500c150075a7 */ /* 0x000062000802017f */
[----:B------:R-:W-:Y:S05]  /*7000*/  @!P0 BRA `(.L_x_5817) ;  /* 0x0000000000048947 */ /* 0x000fea0003800000 */
[----:B------:R-:W-:Y:S01]  /*7010*/  BPT.TRAP 0x1 ;  /* 0x000000040000795c */ /* 0x000fe20000300000 */
.L_x_5817:
[----:B------:R-:W-:Y:S04]  /*7020*/  BSSY B1, `(.L_x_5818) ;  /* 0x0000004000017945 */ /* 0x000fe80003800000 */
[----:B-1----:R-:W-:Y:S05]  /*7030*/  @P1 BRA `(.L_x_5819) ;  /* 0x0000000000081947 */ /* 0x002fea0003800000 */
[----:B------:R-:W1:Y:S02]  /*7040*/  SYNCS.PHASECHK.TRANS64.TRYWAIT P1, [R21+URZ+0x28c50], R12 ;  /* 0x028c500c150075a7 */ /* 0x000e64000802017f */
[----:B-1----:R-:W-:Y:S05]  /*7050*/  @!P1 BRA `(.L_x_5820) ;  /* 0x000001b800ec9947 */ /* 0x002fea0003800000 */
.L_x_5819:
[----:B------:R-:W-:Y:S05]  /*7060*/  BSYNC B1 ;  /* 0x0000000000017941 */ /* 0x000fea0003800000 */
.L_x_5818:
[----:B01----:R-:W-:Y:S01]  /*7070*/  IMAD R12, R17, 0x1000, R20 ;  /* 0x00001000110c7824 */ /* 0x003fe200078e0214 */
[----:B------:R-:W-:Y:S01]  /*7080*/  R2UR UR4, R4 ;  /* 0x00000000040472ca */ /* 0x000fe200000e0000 */
[----:B------:R-:W-:Y:S01]  /*7090*/  IMAD.MOV.U32 R13, RZ, RZ, 0x40000040 ;  /* 0x40000040ff0d7424 */ /* 0x000fe200078e00ff */
[----:B------:R-:W-:Y:S01]  /*70a0*/  R2UR UR5, R5 ;  /* 0x00000000050572ca */ /* 0x000fe200000e0000 */
[----:B------:R-:W-:Y:S01]  /*70b0*/  WARPGROUP.ARRIVE ;  /* 0x00000000000079c5 */ /* 0x000fe20000000000 */
[C---:B------:R-:W-:Y:S01]  /*70c0*/  R2UR UR6, R12.reuse ;  /* 0x000000000c0672ca */ /* 0x040fe200000e0000 */
[----:B------:R-:W-:Y:S01]  /*70d0*/  VIADD R14, R12, 0x80 ;  /* 0x000000800c0e7836 */ /* 0x000fe20000000000 */
[----:B------:R-:W-:Y:S01]  /*70e0*/  R2UR UR7, R13 ;  /* 0x000000000d0772ca */ /* 0x000fe200000e0000 */
[----:B------:R-:W-:Y:S02]  /*70f0*/  IMAD.MOV.U32 R15, RZ, RZ, 0x40000040 ;  /* 0x40000040ff0f7424 */ /* 0x000fe400078e00ff */
[----:B------:R-:W-:-:S10]  /*7100*/  IMAD.MOV.U32 R13, RZ, RZ, 0x40000040 ;  /* 0x40000040ff0d7424 */ /* 0x000fd400078e00ff */
        /* <DEDUP_REMOVED lines=27> */
[----:B------:R-:W-:Y:S03]  /*72c0*/  HGMMA.64x256x16.F32.BF16 R24, gdesc[UR4].tnspB, R24, gsb0 ;  /* 0x43e00000041879f0 */ /* 0x000fe60008001818 */
[----:B------:R-:W-:Y:S02]  /*72d0*/  WARPGROUP.DEPBAR.LE gsb0, 0x0 ;  /* 0x00008000000079c5 */ /* 0x000fe40000010000 */
[----:B------:R-:W-:Y:S06]  /*72e0*/  BAR.ARV 0xf, 0x100 ;  /* 0x03c4000000007b1d */ /* 0x000fec0000002000 */
[----:B------:R-:W-:Y:S05]  /*72f0*/  @!P0 BRA `(.L_x_5821) ;  /* 0x0000000000048947 */ /* 0x000fea0003800000 */
[----:B------:R-:W-:Y:S01]  /*7300*/  BPT.TRAP 0x1 ;  /* 0x000000040000795c */ /* 0x000fe20000300000 */
.L_x_5821:
[----:B------:R-:W-:-:S05]  /*7310*/  VIADD R21, R21, 0x28c60 ;  /* 0x00028c6015157836 */ /* 0x000fca0000000000 */
[----:B------:R-:W-:-:S04]  /*7320*/  PRMT R21, R186, 0x654, R21 ;  /* 0x00000654ba157816 */ /* 0x000fc80000000015 */
[----:B------:R1:W-:Y:S01]  /*7330*/  SYNCS.ARRIVE.TRANS64.RED.A1T0 RZ, [R21+URZ], RZ ;  /* 0x000000ff15ff79a7 */ /* 0x0003e2000810043f */
[----:B------:R-:W-:Y:S05]  /*7340*/  @P2 BRA `(.L_x_5822) ;  /* 0xfffffff000e82947 */ /* 0x000fea000383ffff */
.L_x_5815:
[----:B------:R-:W-:Y:S05]  /*7350*/  BSYNC B0 ;  /* 0x0000000000007941 */ /* 0x000fea0003800000 */
.L_x_5814:
        /* <DEDUP_REMOVED lines=142> */
.L_x_5798:
        /* <DEDUP_REMOVED lines=24> */
.L_x_5825:
[----:B------:R-:W-:-:S13]  /*7dc0*/  ISETP.NE.AND P0, PT, R5, 0x1, PT ;  /* 0x000000010500780c */ /* 0x000fda0003f05270 */
[----:B------:R-:W1:Y:S02]  /*7dd0*/  @P0 LDC.64 R6, c[0x0][0x9e8] ;  /* 0x00027a00ff060b82 */ /* 0x000e640000000a00 */
[----:B-1----:R-:W-:-:S05]  /*7de0*/  @P0 IMAD.HI.U32 R6, R0, R6, RZ ;  /* 0x0000000600060227 */ /* 0x002fca00078e00ff */
[----:B------:R-:W-:-:S07]  /*7df0*/  @P0 SHF.R.U32.HI R0, RZ, R7, R6 ;  /* 0x00000007ff000219 */ /* 0x000fce0000011606 */
.L_x_5826:
[----:B------:R-:W-:Y:S05]  /*7e00*/  BSYNC B0 ;  /* 0x0000000000007941 */ /* 0x000fea0003800000 */
.L_x_5824:
[----:B------:R-:W-:-:S05]  /*7e10*/  IMAD R3, R0, R5, R5 ;  /* 0x0000000500037224 */ /* 0x000fca00078e0205 */
[----:B------:R-:W-:-:S07]  /*7e20*/  VIMNMX R4, R4, R3, PT ;  /* 0x0000000304047248 */ /* 0x000fce0003fe0100 */
.L_x_5823:
        /* <DEDUP_REMOVED lines=24> */
.L_x_5829:
[----:B------:R-:W-:-:S13]  /*7fb0*/  ISETP.NE.AND P0, PT, R5, 0x1, PT ;  /* 0x000000010500780c */ /* 0x000fda0003f05270 */
[----:B------:R-:W1:Y:S02]  /*7fc0*/  @P0 LDC.64 R6, c[0x0][0x9e8] ;  /* 0x00027a00ff060b82 */ /* 0x000e640000000a00 */
[----:B-1----:R-:W-:-:S05]  /*7fd0*/  @P0 IMAD.HI.U32 R6, R37, R6, RZ ;  /* 0x0000000625060227 */ /* 0x002fca00078e00ff */
[----:B------:R-:W-:-:S07]  /*7fe0*/  @P0 SHF.R.U32.HI R37, RZ, R7, R6 ;  /* 0x00000007ff250219 */ /* 0x000fce0000011606 */
.L_x_5830:
[----:B------:R-:W-:Y:S05]  /*7ff0*/  BSYNC B0 ;  /* 0x0000000000007941 */ /* 0x000fea0003800000 */
.L_x_5828:
[----:B------:R-:W-:-:S05]  /*8000*/  IMAD R5, R37, R5, RZ ;  /* 0x0000000525057224 */ /* 0x000fca00078e02ff */
[----:B------:R-:W-:-:S07]  /*8010*/  VIMNMX R0, R0, R5, !PT ;  /* 0x0000000500007248 */ /* 0x000fce0007fe0100 */
.L_x_5827:
[----:B------:R-:W-:Y:S01]  /*8020*/  SHF.R.S32.HI R3, RZ, 0x1f, R0 ;  /* 0x0000001fff037819 */ /* 0x000fe20000011400 */
[----:B------:R-:W-:Y:S01]  /*8030*/  BSSY B0, `(.L_x_5831) ;  /* 0x0000027000007945 */ /* 0x000fe20003800000 */
[----:B------:R-:W-:Y:S02]  /*8040*/  IMAD.MOV.U32 R168, RZ, RZ, RZ ;  /* 0x000000ffffa87224 */ /* 0x000fe400078e00ff */
[----:B------:R-:W-:-:S04]  /*8050*/  LEA.HI R3, R3, R0, RZ, 0x6 ;  /* 0x0000000003037211 */ /* 0x000fc800078f30ff */
[----:B------:R-:W-:-:S04]  /*8060*/  SHF.R.S32.HI R3, RZ, 0x6, R3 ;  /* 0x00000006ff037819 */ /* 0x000fc80000011403 */
[----:B------:R-:W-:-:S04]  /*8070*/  VIMNMX R213, RZ, R3, !PT ;  /* 0x00000003ffd57248 */ /* 0x000fc80007fe0100 */
[----:B------:R-:W-:-:S13]  /*8080*/  ISETP.GT.AND P0, PT, R38, R213, PT ;  /* 0x000000d52600720c */ /* 0x000fda0003f04270 */
[----:B------:R-:W-:Y:S05]  /*8090*/  @!P0 BRA `(.L_x_5832) ;  /* 0x0000000000808947 */ /* 0x000fea0003800000 */
[----:B------:R-:W2:Y:S01]  /*80a0*/  LDL R4, [R1+0x50] ;  /* 0x0000500001047983 */ /* 0x000ea20000100800 */
[----:B------:R-:W-:Y:S01]  /*80b0*/  ULDC UR4, c[0x0][0x9f0] ;  /* 0x00027c0000047ab9 */ /* 0x000fe20000000800 */
[----:B--2---:R-:W-:-:S04]  /*80c0*/  ISETP.NE.AND P0, PT, R4, RZ, PT ;  /* 0x000000ff0400720c */ /* 0x004fc80003f05270 */
[----:B------:R-:W-:-:S04]  /*80d0*/  SEL R9, R4, UR4, P0 ;  /* 0x0000000404097c07 */ /* 0x000fc80008000000 */
[-C--:B------:R-:W-:Y:S02]  /*80e0*/  IABS R6, R9.reuse ;  /* 0x0000000900067213 */ /* 0x080fe40000000000 */
[----:B------:R-:W-:Y:S02]  /*80f0*/  IADD3 R0, R9, -0x1, R38 ;  /* 0xffffffff09007810 */ /* 0x000fe40007ffe026 */
[----:B------:R-:W1:Y:S01]  /*8100*/  I2F.RP R3, R6 ;  /* 0x0000000600037306 */ /* 0x000e620000209400 */
[----:B---3--:R-:W-:Y:S02]  /*8110*/  IABS R10, R9 ;  /* 0x00000009000a7213 */ /* 0x008fe40000000000 */
[----:B------:R-:W-:-:S05]  /*8120*/  IMAD.IADD R0, R0, 0x1, -R213 ;  /* 0x0000000100007824 */ /* 0x000fca00078e0ad5 */
[----:B------:R-:W-:Y:S02]  /*8130*/  IABS R8, R0 ;  /* 0x0000000000087213 */ /* 0x000fe40000000000 */
[----:B------:R-:W-:-:S04]  /*8140*/  LOP3.LUT R0, R0, R9, RZ, 0x3c, !PT ;  /* 0x0000000900007212 */ /* 0x000fc800078e3cff */
[----:B------:R-:W-:Y:S01]  /*8150*/  ISETP.GE.AND P2, PT, R0, RZ, PT ;  /* 0x000000ff0000720c */ /* 0x000fe20003f46270 */
[----:B-1----:R-:W1:Y:S02]  /*8160*/  MUFU.RCP R3, R3 ;  /* 0x0000000300037308 */ /* 0x002e640000001000 */
[----:B-1----:R-:W-:Y:S02]  /*8170*/  VIADD R4, R3, 0xffffffe ;  /* 0x0ffffffe03047836 */ /* 0x002fe40000000000 */
[----:B------:R-:W-:-:S04]  /*8180*/  IMAD.MOV R3, RZ, RZ, -R10 ;  /* 0x000000ffff037224 */ /* 0x000fc800078e0a0a */
[----:B------:R1:W2:Y:S02]  /*8190*/  F2I.FTZ.U32.TRUNC.NTZ R5, R4 ;  /* 0x0000000400057305 */ /* 0x0002a4000021f000 */
[----:B-1----:R-:W-:Y:S02]  /*81a0*/  IMAD.MOV.U32 R4, RZ, RZ, RZ ;  /* 0x000000ffff047224 */ /* 0x002fe400078e00ff */
[----:B--2---:R-:W-:-:S04]  /*81b0*/  IMAD.MOV R7, RZ, RZ, -R5 ;  /* 0x000000ffff077224 */ /* 0x004fc800078e0a05 */
        /* <DEDUP_REMOVED lines=14> */
.L_x_5832:
[----:B------:R-:W-:Y:S05]  /*82a0*/  BSYNC B0 ;  /* 0x0000000000007941 */ /* 0x000fea0003800000 */
.L_x_5831:
        /* <DEDUP_REMOVED lines=71> */
[----:B------:R-:W2:Y:S01]  /*8720*/  LDL R0, [R1+0x60] ;  /* 0x0000600001007983 */ /* 0x000ea20000100800 */
[----:B------:R-:W-:Y:S03]  /*8730*/  BSSY B6, `(.L_x_5833) ;  /* 0x000001d000067945 */ /* 0x000fe60003800000 */
[----:B--2---:R-:W1:Y:S02]  /*8740*/  SHFL.IDX PT, R0, R0, RZ, 0x1f ;  /* 0x00001fff00007589 */ /* 0x004e6400000e0000 */
[----:B-1----:R-:W-:-:S04]  /*8750*/  LEA.HI R3, R0, R0, RZ, 0x1 ;  /* 0x0000000000037211 */ /* 0x002fc800078f08ff */
[----:B------:R-:W-:-:S05]  /*8760*/  LOP3.LUT R3, R3, 0x1fffe, RZ, 0xc0, !PT ;  /* 0x0001fffe03037812 */ /* 0x000fca00078ec0ff */
[----:B------:R-:W-:Y:S02]  /*8770*/  IMAD.IADD R3, R0, 0x1, -R3 ;  /* 0x0000000100037824 */ /* 0x000fe400078e0a03 */
[----:B------:R-:W-:Y:S02]  /*8780*/  VIADD R0, R2, 0x26800 ;  /* 0x0002680002007836 */ /* 0x000fe40000000000 */
[----:B------:R-:W-:-:S03]  /*8790*/  IMAD R3, R3, 0x8000, R2 ;  /* 0x0000800003037824 */ /* 0x000fc600078e0202 */
[----:B------:R-:W-:Y:S01]  /*87a0*/  LOP3.LUT P0, RZ, R0, 0x3ff, RZ, 0xc0, !PT ;  /* 0x000003ff00ff7812 */ /* 0x000fe2000780c0ff */
[----:B------:R-:W-:-:S05]  /*87b0*/  VIADD R3, R3, 0x400 ;  /* 0x0000040003037836 */ /* 0x000fca0000000000 */
[----:B------:R-:W-:-:S04]  /*87c0*/  SHF.R.U32.HI R3, RZ, 0x4, R3 ;  /* 0x00000004ff037819 */ /* 0x000fc80000011603 */
[----:B------:R-:W-:-:S04]  /*87d0*/  LOP3.LUT R3, R3, 0x3fff, RZ, 0xc0, !PT ;  /* 0x00003fff03037812 */ /* 0x000fc800078ec0ff */
        /* <DEDUP_REMOVED lines=10> */
[----:B------:R-:W-:-:S02]  /*8880*/  IMAD.U32 R7, RZ, RZ, UR7 ;  /* 0x00000007ff077e24 */ /* 0x000fc4000f8e00ff */
[----:B---3--:R-:W-:Y:S02]  /*8890*/  IMAD.U32 R10, RZ, RZ, UR4 ;  /* 0x00000004ff0a7e24 */ /* 0x008fe4000f8e00ff */
[----:B0-----:R-:W-:Y:S02]  /*88a0*/  IMAD.U32 R11, RZ, RZ, UR5 ;  /* 0x00000005ff0b7e24 */ /* 0x001fe4000f8e00ff */
[----:B------:R-:W-:Y:S02]  /*88b0*/  IMAD.MOV.U32 R8, RZ, RZ, 0x70 ;  /* 0x00000070ff087424 */ /* 0x000fe400078e00ff */
[----:B------:R-:W-:Y:S02]  /*88c0*/  IMAD.MOV.U32 R12, RZ, RZ, 0x1 ;  /* 0x00000001ff0c7424 */ /* 0x000fe400078e00ff */
[----:B------:R-:W-:-:S07]  /*88d0*/  IMAD.MOV.U32 R13, RZ, RZ, RZ ;  /* 0x000000ffff0d7224 */ /* 0x000fce00078e00ff */
[----:B------:R-:W-:-:S07]  /*88e0*/  LEPC R20, `(.L_x_5834) ;  /* 0x000000001014794e */ /* 0x000fce0000000000 */
[----:B-1---5:R-:W-:Y:S05]  /*88f0*/  CALL.ABS.NOINC R14 ;  /* 0x000000000e007343 */ /* 0x022fea0003c00000 */
.L_x_5834:
[----:B------:R-:W-:Y:S05]  /*8900*/  BSYNC B6 ;  /* 0x0000000000067941 */ /* 0x000fea0003800000 */
.L_x_5833:
        /* <DEDUP_REMOVED lines=13> */
.L_x_5838:
[----:B--2---:R2:W4:Y:S02]  /*89e0*/  SYNCS.PHASECHK.TRANS64.TRYWAIT P0, [R2+URZ+0x28c00], R3 ;  /* 0x028c0003020075a7 */ /* 0x004524000800017f */
[----:B----4-:R-:W-:Y:S05]  /*89f0*/  @!P0 NANOSLEEP.SYNCS 0x989680 ;  /* 0x009896800000895d */ /* 0x010fea0003900000 */
[----:B------:R-:W4:Y:S02]  /*8a00*/  @!P0 SYNCS.PHASECHK.TRANS64 P0, [R2+URZ+0x28c00], R3 ;  /* 0x028c0003020085a7 */ /* 0x000f24000800007f */
[----:B----4-:R-:W-:Y:S05]  /*8a10*/  @!P0 BRA `(.L_x_5838) ;  /* 0xfffffffc00f08947 */ /* 0x010fea000383ffff */
.L_x_5837:
[----:B------:R-:W-:Y:S05]  /*8a20*/  BSYNC B0 ;  /* 0x0000000000007941 */ /* 0x000fea0003800000 */
.L_x_5836:
[----:B------:R-:W-:Y:S05]  /*8a30*/  BRA `(.L_x_5839) ;  /* 0x0000002c00c07947 */ /* 0x000fea0003800000 */
.L_x_5835:
[----:B------:R-:W-:Y:S01]  /*8a40*/  VIADD R4, R2, 0x20400 ;  /* 0x0002040002047836 */ /* 0x000fe20000000000 */
[----:B-----5:R-:W-:Y:S01]  /*8a50*/  SHF.R.S32.HI R0, RZ, 0x1f, R80 ;  /* 0x0000001fff007819 */ /* 0x020fe20000011450 */
[----:B------:R-:W-:Y:S01]  /*8a60*/  ULDC.64 UR4, c[0x0][0x3f8] ;  /* 0x0000fe0000047ab9 */ /* 0x000fe20000000a00 */
[----:B------:R-:W-:Y:S01]  /*8a70*/  ULDC.64 UR6, c[0x0][0x408] ;  /* 0x0001020000067ab9 */ /* 0x000fe20000000a00 */
[----:B------:R-:W-:Y:S01]  /*8a80*/  IMAD.WIDE.U32 R24, R80, UR4, RZ ;  /* 0x0000000450187c25 */ /* 0x000fe2000f8e00ff */
[----:B------:R-:W-:Y:S01]  /*8a90*/  LOP3.LUT P0, RZ, R4, 0x3ff, RZ, 0xc0, !PT ;  /* 0x000003ff04ff7812 */ /* 0x000fe2000780c0ff */
[----:B------:R-:W-:Y:S02]  /*8aa0*/  BSSY B6, `(.L_x_5840) ;  /* 0x0000019000067945 */ /* 0x000fe40003800000 */
[C---:B------:R-:W-:Y:S02]  /*8ab0*/  IMAD R3, R0.reuse, UR4, RZ ;  /* 0x0000000400037c24 */ /* 0x040fe4000f8e02ff */
[----:B------:R-:W-:-:S02]  /*8ac0*/  IMAD R5, R0, UR6, RZ ;  /* 0x0000000600057c24 */ /* 0x000fc4000f8e02ff */
[C---:B------:R-:W-:Y:S02]  /*8ad0*/  IMAD R3, R80.reuse, UR5, R3 ;  /* 0x0000000550037c24 */ /* 0x040fe4000f8e0203 */
[C---:B------:R-:W-:Y:S02]  /*8ae0*/  IMAD R5, R80.reuse, UR7, R5 ;  /* 0x0000000750057c24 */ /* 0x040fe4000f8e0205 */
[----:B------:R-:W-:-:S04]  /*8af0*/  IMAD.WIDE.U32 R80, R80, UR6, RZ ;  /* 0x0000000650507c25 */ /* 0x000fc8000f8e00ff */
[----:B------:R-:W-:Y:S02]  /*8b00*/  IMAD.IADD R27, R3, 0x1, R25 ;  /* 0x00000001031b7824 */ /* 0x000fe400078e0219 */
[----:B------:R-:W-:Y:S01]  /*8b10*/  IMAD.IADD R29, R5, 0x1, R81 ;  /* 0x00000001051d7824 */ /* 0x000fe200078e0251 */
        /* <DEDUP_REMOVED lines=8> */
[----:B---3--:R-:W-:Y:S02]  /*8ba0*/  IMAD.U32 R10, RZ, RZ, UR6 ;  /* 0x00000006ff0a7e24 */ /* 0x008fe4000f8e00ff */
[----:B------:R-:W-:-:S02]  /*8bb0*/  IMAD.U32 R6, RZ, RZ, UR4 ;  /* 0x00000004ff067e24 */ /* 0x000fc4000f8e00ff */
[----:B------:R-:W-:Y:S02]  /*8bc0*/  IMAD.U32 R7, RZ, RZ, UR5 ;  /* 0x00000005ff077e24 */ /* 0x000fe4000f8e00ff */
[----:B0-----:R-:W-:Y:S02]  /*8bd0*/  IMAD.U32 R11, RZ, RZ, UR7 ;  /* 0x00000007ff0b7e24 */ /* 0x001fe4000f8e00ff */
[----:B------:R-:W-:Y:S02]  /*8be0*/  IMAD.MOV.U32 R8, RZ, RZ, 0x70 ;  /* 0x00000070ff087424 */ /* 0x000fe400078e00ff */
[----:B------:R-:W-:Y:S02]  /*8bf0*/  IMAD.MOV.U32 R12, RZ, RZ, 0x1 ;  /* 0x00000001ff0c7424 */ /* 0x000fe400078e00ff */
[----:B------:R-:W-:-:S07]  /*8c00*/  IMAD.MOV.U32 R13, RZ, RZ, RZ ;  /* 0x000000ffff0d7224 */ /* 0x000fce00078e00ff */
[----:B------:R-:W-:-:S07]  /*8c10*/  LEPC R20, `(.L_x_5841) ;  /* 0x000000001014794e */ /* 0x000fce0000000000 */
[----:B-1----:R-:W-:Y:S05]  /*8c20*/  CALL.ABS.NOINC R14 ;  /* 0x000000000e007343 */ /* 0x002fea0003c00000 */
.L_x_5841:
[----:B------:R-:W-:Y:S05]  /*8c30*/  BSYNC B6 ;  /* 0x0000000000067941 */ /* 0x000fea0003800000 */
.L_x_5840:
[----:B------:R-:W-:Y:S01]  /*8c40*/  ULDC.U8 UR4, c[0x0][0x410] ;  /* 0x0001040000047ab9 */ /* 0x000fe20000000000 */
[----:B------:R-:W-:Y:S01]  /*8c50*/  BSSY B0, `(.L_x_5842) ;  /* 0x00002c6000007945 */ /* 0x000fe20003800000 */
[----:B------:R-:W-:Y:S01]  /*8c60*/  ISETP.NE.AND P0, PT, RZ, UR4, PT ;  /* 0x00000004ff007c0c */ /* 0x000fe2000bf05270 */
[----:B------:R-:W-:-:S12]  /*8c70*/  IMAD.IADD R34, R193, 0x1, R196 ;  /* 0x00000001c1227824 */ /* 0x000fd800078e02c4 */
[----:B------:R-:W-:Y:S05]  /*8c80*/  @!P0 BRA `(.L_x_5843) ;  /* 0x0000001400b08947 */ /* 0x000fea0003800000 */
[----:B------:R-:W1:Y:S01]  /*8c90*/  LDC R6, c[0x0][0x448] ;  /* 0x00011200ff067b82 */ /* 0x000e620000000800 */
[----:B------:R-:W2:Y:S01]  /*8ca0*/  S2R R0, SR_TID.X ;  /* 0x0000000000007919 */ /* 0x000ea20000002100 */
[----:B------:R-:W-:Y:S01]  /*8cb0*/  ULDC.64 UR4, c[0x0][0x3f8] ;  /* 0x0000fe0000047ab9 */ /* 0x000fe20000000a00 */
[----:B------:R-:W-:Y:S01]  /*8cc0*/  ULDC.64 UR6, c[0x0][0x408] ;  /* 0x0001020000067ab9 */ /* 0x000fe20000000a00 */
[----:B------:R-:W-:Y:S02]  /*8cd0*/  IMAD.MOV.U32 R25, RZ, RZ, R27 ;  /* 0x000000ffff197224 */ /* 0x000fe400078e001b */
[----:B------:R-:W-:Y:S01]  /*8ce0*/  IMAD.MOV.U32 R81, RZ, RZ, R29 ;  /* 0x000000ffff517224 */ /* 0x000fe200078e001d */
[----:B-1----:R-:W-:Y:S01]  /*8cf0*/  ISETP.NE.AND P0, PT, R6, 0x1, PT ;  /* 0x000000010600780c */ /* 0x002fe20003f05270 */
[----:B--2---:R-:W-:-:S12]  /*8d00*/  VIADD R3, R0, 0xffffff80 ;  /* 0xffffff8000037836 */ /* 0x004fd80000000000 */
[----:B------:R-:W1:Y:S01]  /*8d10*/  @P0 LDC R0, c[0x0][0x44c] ;  /* 0x00011300ff000b82 */ /* 0x000e620000000800 */
[----:B------:R-:W-:-:S04]  /*8d20*/  SHF.R.S32.HI R4, RZ, 0x1f, R3 ;  /* 0x0000001fff047819 */ /* 0x000fc80000011403 */
[----:B------:R-:W-:-:S03]  /*8d30*/  LEA.HI R4, R4, R3, RZ, 0x2 ;  /* 0x0000000304047211 */ /* 0x000fc600078f10ff */
[----:B------:R-:W2:Y:S01]  /*8d40*/  @P0 LDC R5, c[0x0][0x450] ;  /* 0x00011400ff050b82 */ /* 0x000ea20000000800 */
[----:B------:R-:W-:-:S05]  /*8d50*/  LOP3.LUT R4, R4, 0xfffffffc, RZ, 0xc0, !PT ;  /* 0xfffffffc04047812 */ /* 0x000fca00078ec0ff */
[----:B------:R-:W-:-:S04]  /*8d60*/  IMAD.IADD R3, R3, 0x1, -R4 ;  /* 0x0000000103037824 */ /* 0x000fc800078e0a04 */
[----:B------:R-:W-:-:S04]  /*8d70*/  IMAD R3, R3, 0x20, R34 ;  /* 0x0000002003037824 */ /* 0x000fc800078e0222 */
[----:B-1----:R-:W-:-:S05]  /*8d80*/  @P0 IMAD.HI.U32 R0, R3, R0, RZ ;  /* 0x0000000003000227 */ /* 0x002fca00078e00ff */
[----:B--2---:R-:W-:-:S04]  /*8d90*/  @P0 SHF.R.U32.HI R3, RZ, R5, R0 ;  /* 0x00000005ff030219 */ /* 0x004fc80000011600 */
[----:B------:R-:W-:Y:S01]  /*8da0*/  SHF.R.S32.HI R0, RZ, 0x1f, R3 ;  /* 0x0000001fff007819 */ /* 0x000fe20000011403 */
[----:B------:R-:W-:-:S04]  /*8db0*/  IMAD.WIDE.U32 R24, R3, UR4, R24 ;  /* 0x0000000403187c25 */ /* 0x000fc8000f8e0018 */
[C---:B------:R-:W-:Y:S02]  /*8dc0*/  IMAD R4, R0.reuse, UR4, RZ ;  /* 0x0000000400047c24 */ /* 0x040fe4000f8e02ff */
[----:B------:R-:W-:Y:S02]  /*8dd0*/  IMAD R0, R0, UR6, RZ ;  /* 0x0000000600007c24 */ /* 0x000fe4000f8e02ff */
[C---:B------:R-:W-:Y:S01]  /*8de0*/  IMAD R31, R3.reuse, UR5, R4 ;  /* 0x00000005031f7c24 */ /* 0x040fe2000f8e0204 */
[----:B------:R-:W-:Y:S01]  /*8df0*/  ULDC.64 UR4, c[0x0][0x3e8] ;  /* 0x0000fa0000047ab9 */ /* 0x000fe20000000a00 */
[C---:B------:R-:W-:Y:S01]  /*8e00*/  IMAD.WIDE.U32 R80, R3.reuse, UR6, R80 ;  /* 0x0000000603507c25 */ /* 0x040fe2000f8e0050 */
[----:B---3--:R-:W-:Y:S01]  /*8e10*/  LEA R10, P0, R24, UR4, 0x1 ;  /* 0x00000004180a7c11 */ /* 0x008fe2000f8008ff */
        /* <DEDUP_REMOVED lines=11> */
[----:B------:R1:W4:Y:S04]  /*8ed0*/  SHFL.IDX PT, R7, R80, RZ, 0x1c1f ;  /* 0x001c1fff50077589 */ /* 0x00032800000e0000 */
[----:B------:R1:W0:Y:S02]  /*8ee0*/  SHFL.IDX PT, R8, R30, RZ, 0x1c1f ;  /* 0x001c1fff1e087589 */ /* 0x00022400000e0000 */
.L_x_6142:
[----:B------:R-:W-:Y:S01]  /*8ef0*/  IMAD R33, R23, R6, RZ ;  /* 0x0000000617217224 */ /* 0x000fe200078e02ff */
[----:B------:R-:W-:Y:S01]  /*8f00*/  BSSY B1, `(.L_x_5845) ;  /* 0x000001e000017945 */ /* 0x000fe20003800000 */
[----:B------:R-:W-:Y:S02]  /*8f10*/  CS2R R24, SRZ ;  /* 0x0000000000187805 */ /* 0x000fe4000001ff00 */
[----:B------:R-:W-:Y:S02]  /*8f20*/  CS2R R26, SRZ ;  /* 0x00000000001a7805 */ /* 0x000fe4000001ff00 */
[----:B------:R-:W-:Y:S02]  /*8f30*/  CS2R R20, SRZ ;  /* 0x0000000000147805 */ /* 0x000fe4000001ff00 */
[----:B------:R-:W-:Y:S02]  /*8f40*/  ISETP.GE.AND P0, PT, R34, R33, PT ;  /* 0x000000212200720c */ /* 0x000fe40003f06270 */
[----:B------:R-:W-:-:S11]  /*8f50*/  CS2R R28, SRZ ;  /* 0x00000000001c7805 */ /* 0x000fd6000001ff00 */
[----:B------:R-:W-:Y:S05]  /*8f60*/  @P0 BRA `(.L_x_5846) ;  /* 0x00000000005c0947 */ /* 0x000fea0003800000 */
[----:B------:R-:W-:Y:S01]  /*8f70*/  ULDC UR4, c[0x0][0x3f4] ;  /* 0x0000fd0000047ab9 */ /* 0x000fe20000000800 */
[----:B---3--:R-:W-:Y:S01]  /*8f80*/  IMAD.MOV.U32 R4, RZ, RZ, R3 ;  /* 0x000000ffff047224 */ /* 0x008fe200078e0003 */
[----:B------:R-:W-:Y:S01]  /*8f90*/  ISETP.GE.AND P2, PT, R190, UR4, PT ;  /* 0x00000004be007c0c */ /* 0x000fe2000bf46270 */
[----:B--2---:R-:W-:Y:S01]  /*8fa0*/  IMAD.MOV.U32 R5, RZ, RZ, R0 ;  /* 0x000000ffff057224 */ /* 0x004fe200078e0000 */
[----:B------:R-:W-:Y:S02]  /*8fb0*/  ISETP.GE.AND P3, PT, R207, UR4, PT ;  /* 0x00000004cf007c0c */ /* 0x000fe4000bf66270 */
[----:B------:R-:W-:Y:S02]  /*8fc0*/  CS2R R26, SRZ ;  /* 0x00000000001a7805 */ /* 0x000fe4000001ff00 */
[----:B------:R-:W-:Y:S01]  /*8fd0*/  SHF.R.S32.HI R12, RZ, 0x1f, R207 ;  /* 0x0000001fff0c7819 */ /* 0x000fe200000114cf */
[----:B----4-:R-:W-:-:S06]  /*8fe0*/  IMAD.MOV.U32 R9, RZ, RZ, R7 ;  /* 0x000000ffff097224 */ /* 0x010fcc00078e0007 */
[----:B------:R-:W-:Y:S02]  /*8ff0*/  @!P2 IMAD.WIDE R4, R190, 0x2, R4 ;  /* 0x00000002be04a825 */ /* 0x000fe400078e0204 */
[C---:B0-----:R-:W-:Y:S02]  /*9000*/  @!P3 SHF.L.U64.HI R11, R207.reuse, 0x1, R12 ;  /* 0x00000001cf0bb819 */ /* 0x041fe4000001020c */
[----:B------:R-:W-:Y:S01]  /*9010*/  @!P3 IMAD.SHL.U32 R6, R207, 0x2, RZ ;  /* 0x00000002cf06b824 */ /* 0x000fe200078e00ff */
[----:B------:R0:W5:Y:S01]  /*9020*/  @!P2 LD.E.64 R26, desc[UR42][R4.64] ;  /* 0x0000002a041aa980 */ /* 0x000162000c101b00 */
[----:B------:R-:W-:Y:S02]  /*9030*/  CS2R R28, SRZ ;  /* 0x00000000001c7805 */ /* 0x000fe4000001ff00 */
[----:B------:R-:W-:Y:S02]  /*9040*/  CS2R R24, SRZ ;  /* 0x0000000000187805 */ /* 0x000fe4000001ff00 */
[----:B------:R-:W-:-:S02]  /*9050*/  CS2R R20, SRZ ;  /* 0x0000000000147805 */ /* 0x000fc4000001ff00 */
[-C--:B0-----:R-:W-:Y:S02]  /*9060*/  @!P3 IADD3 R4, P0, R3, R6.reuse, RZ ;  /* 0x000000060304b210 */ /* 0x081fe40007f1e0ff */
[----:B------:R-:W-:Y:S01]  /*9070*/  @!P3 IADD3 R6, P1, R8, R6, RZ ;  /* 0x000000060806b210 */ /* 0x000fe20007f3e0ff */
[----:B------:R-:W-:-:S04]  /*9080*/  @!P2 IMAD.WIDE R8, R190, 0x2, R8 ;  /* 0x00000002be08a825 */ /* 0x000fc800078e0208 */
[--C-:B------:R-:W-:Y:S01]  /*9090*/  @!P3 IMAD.X R5, R0, 0x1, R11.reuse, P0 ;  /* 0x000000010005b824 */ /* 0x100fe200000e060b */
[----:B------:R0:W5:Y:S01]  /*90a0*/  @!P2 LD.E.64 R28, desc[UR42][R8.64] ;  /* 0x0000002a081ca980 */ /* 0x000162000c101b00 */
[----:B------:R-:W-:-:S03]  /*90b0*/  @!P3 IMAD.X R7, R7, 0x1, R11, P1 ;  /* 0x000000010707b824 */ /* 0x000fc600008e060b */
[----:B------:R0:W5:Y:S04]  /*90c0*/  @!P3 LD.E.64 R24, desc[UR42][R4.64] ;  /* 0x0000002a0418b980 */ /* 0x000168000c101b00 */
[----:B------:R0:W5:Y:S02]  /*90d0*/  @!P3 LD.E.64 R20, desc[UR42][R6.64] ;  /* 0x0000002a0614b980 */ /* 0x000164000c101b00 */
.L_x_5846:
[----:B------:R-:W-:Y:S05]  /*90e0*/  BSYNC B1 ;  /* 0x0000000000017941 */ /* 0x000fea0003800000 */
.L_x_5845:
[----:B--2--5:R-:W-:Y:S01]  /*90f0*/  IMAD.MOV.U32 R0, RZ, RZ, R24 ;  /* 0x000000ffff007224 */ /* 0x024fe200078e0018 */
[----:B------:R-:W-:Y:S01]  /*9100*/  UMOV UR4, 0xffffffff ;  /* 0xffffffff00047882 */ /* 0x000fe20000000000 */
[----:B---3--:R-:W-:Y:S01]  /*9110*/  IMAD.MOV.U32 R3, RZ, RZ, R25 ;  /* 0x000000ffff037224 */ /* 0x008fe200078e0019 */
[----:B0-----:R-:W-:Y:S01]  /*9120*/  CS2R R8, SRZ ;  /* 0x0000000000087805 */ /* 0x001fe2000001ff00 */
[----:B------:R-:W-:Y:S02]  /*9130*/  IMAD.MOV.U32 R4, RZ, RZ, R26 ;  /* 0x000000ffff047224 */ /* 0x000fe400078e001a */
        /* <DEDUP_REMOVED lines=8> */
[----:B------:R-:W-:-:S04]  /*91c0*/  PRMT R46, R3, 0x7610, R46 ;  /* 0x00007610032e7816 */ /* 0x000fc8000000002e */
[----:B------:R-:W-:Y:S01]  /*91d0*/  PRMT R40, R5, 0x5410, R4 ;  /* 0x0000541005287816 */ /* 0x000fe20000000004 */
[----:B------:R-:W-:Y:S06]  /*91e0*/  BRA.DIV UR4, `(.L_x_5847) ;  /* 0x0000019e04107947 */ /* 0x000fec000b800000 */
[----:B------:R0:W2:Y:S04]  /*91f0*/  SHFL.IDX PT, R0, R31, 0x1, 0x1c1f ;  /* 0x003c1f001f007f89 */ /* 0x0000a800000e0000 */
[----:B------:R0:W3:Y:S04]  /*9200*/  SHFL.IDX PT, R3, R10, 0x1, 0x1c1f ;  /* 0x003c1f000a037f89 */ /* 0x0000e800000e0000 */
[----:B----4-:R0:W4:Y:S04]  /*9210*/  SHFL.IDX PT, R7, R80, 0x1, 0x1c1f ;  /* 0x003c1f0050077f89 */ /* 0x01012800000e0000 */
[----:B-1----:R-:W1:Y:S02]  /*9220*/  SHFL.IDX PT, R30, R30, 0x1, 0x1c1f ;  /* 0x003c1f001e1e7f89 */ /* 0x002e6400000e0000 */
.L_x_6148:
[----:B------:R-:W5:Y:S01]  /*9230*/  LDL R5, [R1+0x5c] ;  /* 0x00005c0001057983 */ /* 0x000f620000100800 */
[----:B------:R-:W-:Y:S01]  /*9240*/  VIADD R34, R34, 0x20 ;  /* 0x0000002022227836 */ /* 0x000fe20000000000 */
[----:B------:R-:W-:Y:S01]  /*9250*/  BSSY B1, `(.L_x_5848) ;  /* 0x0000023000017945 */ /* 0x000fe20003800000 */
[----:B------:R-:W-:Y:S01]  /*9260*/  IMAD.SHL.U32 R32, R198, 0x40, RZ ;  /* 0x00000040c6207824 */ /* 0x000fe200078e00ff */
[----:B------:R-:W-:Y:S02]  /*9270*/  CS2R R12, SRZ ;  /* 0x00000000000c7805 */ /* 0x000fe4000001ff00 */
[----:B0-----:R-:W-:Y:S02]  /*9280*/  CS2R R10, SRZ ;  /* 0x00000000000a7805 */ /* 0x001fe4000001ff00 */
[----:B------:R-:W-:Y:S02]  /*9290*/  ISETP.GE.AND P0, PT, R34, R33, PT ;  /* 0x000000212200720c */ /* 0x000fe40003f06270 */
[----:B------:R-:W-:-:S02]  /*92a0*/  CS2R R14, SRZ ;  /* 0x00000000000e7805 */ /* 0x000fc4000001ff00 */
[----:B-----5:R-:W-:-:S04]  /*92b0*/  LEA.HI R4, R5, R5, RZ, 0x1 ;  /* 0x0000000505047211 */ /* 0x020fc800078f08ff */
[----:B------:R-:W-:-:S05]  /*92c0*/  LOP3.LUT R4, R4, 0xfffffffe, RZ, 0xc0, !PT ;  /* 0xfffffffe04047812 */ /* 0x000fca00078ec0ff */
[----:B------:R-:W-:-:S05]  /*92d0*/  IMAD.IADD R4, R5, 0x1, -R4 ;  /* 0x0000000105047824 */ /* 0x000fca00078e0a04 */
[----:B------:R-:W-:Y:S01]  /*92e0*/  SHF.L.U32 R35, R4, 0x1f, RZ ;  /* 0x0000001f04237819 */ /* 0x000fe200000006ff */
[----:B------:R-:W-:Y:S06]  /*92f0*/  @P0 BRA `(.L_x_5849) ;  /* 0x0000000000600947 */ /* 0x000fec0003800000 */
[----:B------:R-:W-:Y:S01]  /*9300*/  ULDC UR4, c[0x0][0x3f4] ;  /* 0x0000fd0000047ab9 */ /* 0x000fe20000000800 */
[----:B---3--:R-:W-:Y:S01]  /*9310*/  IMAD.MOV.U32 R4, RZ, RZ, R3 ;  /* 0x000000ffff047224 */ /* 0x008fe200078e0003 */
[----:B------:R-:W-:Y:S01]  /*9320*/  ISETP.GE.AND P2, PT, R190, UR4, PT ;  /* 0x00000004be007c0c */ /* 0x000fe2000bf46270 */
[----:B--2---:R-:W-:Y:S01]  /*9330*/  IMAD.MOV.U32 R5, RZ, RZ, R0 ;  /* 0x000000ffff057224 */ /* 0x004fe200078e0000 */
[----:B------:R-:W-:Y:S02]  /*9340*/  ISETP.GE.AND P3, PT, R207, UR4, PT ;  /* 0x00000004cf007c0c */ /* 0x000fe4000bf66270 */
[----:B------:R-:W-:Y:S02]  /*9350*/  CS2R R12, SRZ ;  /* 0x00000000000c7805 */ /* 0x000fe4000001ff00 */
[----:B------:R-:W-:Y:S01]  /*9360*/  SHF.R.S32.HI R10, RZ, 0x1f, R207 ;  /* 0x0000001fff0a7819 */ /* 0x000fe200000114cf */
[----:B-1----:R-:W-:-:S06]  /*9370*/  IMAD.MOV.U32 R8, RZ, RZ, R30 ;  /* 0x000000ffff087224 */ /* 0x002fcc00078e001e */
[----:B------:R-:W-:Y:S02]  /*9380*/  @!P2 IMAD.WIDE R4, R190, 0x2, R4 ;  /* 0x00000002be04a825 */ /* 0x000fe400078e0204 */
[C---:B------:R-:W-:Y:S02]  /*9390*/  @!P3 SHF.L.U64.HI R10, R207.reuse, 0x1, R10 ;  /* 0x00000001cf0ab819 */ /* 0x040fe4000001020a */
[----:B------:R-:W-:Y:S01]  /*93a0*/  @!P3 IMAD.SHL.U32 R6, R207, 0x2, RZ ;  /* 0x00000002cf06b824 */ /* 0x000fe200078e00ff */
[----:B------:R0:W5:Y:S01]  /*93b0*/  @!P2 LD.E.64 R12, desc[UR42][R4.64] ;  /* 0x0000002a040ca980 */ /* 0x000162000c101b00 */
[----:B----4-:R-:W-:Y:S01]  /*93c0*/  IMAD.MOV.U32 R9, RZ, RZ, R7 ;  /* 0x000000ffff097224 */ /* 0x010fe200078e0007 */
[----:B------:R-:W-:Y:S02]  /*93d0*/  CS2R R14, SRZ ;  /* 0x00000000000e7805 */ /* 0x000fe4000001ff00 */
[-C--:B0-----:R-:W-:Y:S02]  /*93e0*/  @!P3 IADD3 R4, P0, R3, R6.reuse, RZ ;  /* 0x000000060304b210 */ /* 0x081fe40007f1e0ff */
[----:B------:R-:W-:Y:S01]  /*93f0*/  @!P3 IADD3 R6, P1, R30, R6, RZ ;  /* 0x000000061e06b210 */ /* 0x000fe20007f3e0ff */
[----:B------:R-:W-:Y:S01]  /*9400*/  @!P2 IMAD.WIDE R30, R190, 0x2, R8 ;  /* 0x00000002be1ea825 */ /* 0x000fe200078e0208 */
[----:B------:R-:W-:-:S03]  /*9410*/  CS2R R8, SRZ ;  /* 0x0000000000087805 */ /* 0x000fc6000001ff00 */
[--C-:B------:R-:W-:Y:S01]  /*9420*/  @!P3 IMAD.X R5, R0, 0x1, R10.reuse, P0 ;  /* 0x000000010005b824 */ /* 0x100fe200000e060a */
[----:B------:R0:W5:Y:S01]  /*9430*/  @!P2 LD.E.64 R14, desc[UR42][R30.64] ;  /* 0x0000002a1e0ea980 */ /* 0x000162000c101b00 */
[----:B------:R-:W-:Y:S01]  /*9440*/  @!P3 IMAD.X R7, R7, 0x1, R10, P1 ;  /* 0x000000010707b824 */ /* 0x000fe200008e060a */
[----:B------:R-:W-:Y:S02]  /*9450*/  CS2R R10, SRZ ;  /* 0x00000000000a7805 */ /* 0x000fe4000001ff00 */
[----:B------:R0:W5:Y:S04]  /*9460*/  @!P3 LD.E.64 R8, desc[UR42][R4.64] ;  /* 0x0000002a0408b980 */ /* 0x000168000c101b00 */
[----:B------:R0:W5:Y:S02]  /*9470*/  @!P3 LD.E.64 R10, desc[UR42][R6.64] ;  /* 0x0000002a060ab980 */ /* 0x000164000c101b00 */
.L_x_5849:
[----:B------:R-:W-:Y:S05]  /*9480*/  BSYNC B1 ;  /* 0x0000000000017941 */ /* 0x000fea0003800000 */
.L_x_5848:
[----:B------:R-:W4:Y:S01]  /*9490*/  SYNCS.PHASECHK.TRANS64.TRYWAIT P0, [R2+URZ+0x28c00], R35 ;  /* 0x028c0023020075a7 */ /* 0x000f22000800017f */
[----:B---3--:R-:W-:Y:S01]  /*94a0*/  LOP3.LUT R3, R32, 0x1c0, RZ, 0xc0, !PT ;  /* 0x000001c020037812 */ /* 0x008fe200078ec0ff */
[----:B0----5:R-:W-:Y:S01]  /*94b0*/  IMAD.MOV.U32 R4, RZ, RZ, R8 ;  /* 0x000000ffff047224 */ /* 0x021fe200078e0008 */
[----:B-1----:R-:W-:Y:S01]  /*94c0*/  VIADDMNMX R30, R33, -R196, 0x40, PT ;  /* 0x00000040211e7446 */ /* 0x002fe200038009c4 */
[----:B------:R-:W-:Y:S01]  /*94d0*/  IMAD.MOV.U32 R6, RZ, RZ, R10 ;  /* 0x000000ffff067224 */ /* 0x000fe200078e000a */
[----:B--2---:R-:W-:Y:S01]  /*94e0*/  LOP3.LUT R0, R3, 0x18, R18, 0xf8, !PT ;  /* 0x0000001803007812 */ /* 0x004fe200078ef812 */
[----:B------:R-:W-:Y:S01]  /*94f0*/  IMAD.MOV.U32 R5, RZ, RZ, R13 ;  /* 0x000000ffff057224 */ /* 0x000fe200078e000d */
[----:B------:R-:W-:Y:S01]  /*9500*/  SHF.R.U32.HI R3, RZ, 0x3, R3 ;  /* 0x00000003ff037819 */ /* 0x000fe20000011603 */
[----:B------:R-:W-:Y:S01]  /*9510*/  BSSY B1, `(.L_x_5850) ;  /* 0x0000014000017945 */ /* 0x000fe20003800000 */
[----:B------:R-:W-:Y:S01]  /*9520*/  PRMT R34, R4, 0x7610, R34 ;  /* 0x0000761004227816 */ /* 0x000fe20000000022 */
[----:B------:R-:W-:Y:S01]  /*9530*/  IMAD.MOV.U32 R4, RZ, RZ, R12 ;  /* 0x000000ffff047224 */ /* 0x000fe200078e000c */
[----:B------:R-:W-:Y:S01]  /*9540*/  LOP3.LUT R3, R0, R3, RZ, 0x3c, !PT ;  /* 0x0000000300037212 */ /* 0x000fe200078e3cff */
[----:B------:R-:W-:Y:S01]  /*9550*/  IMAD.MOV.U32 R0, RZ, RZ, R9 ;  /* 0x000000ffff007224 */ /* 0x000fe200078e0009 */
[----:B------:R-:W-:Y:S01]  /*9560*/  PRMT R47, R5, 0x7610, R47 ;  /* 0x00007610052f7816 */ /* 0x000fe2000000002f */
[----:B------:R-:W-:Y:S01]  /*9570*/  IMAD.MOV.U32 R5, RZ, RZ, R15 ;  /* 0x000000ffff057224 */ /* 0x000fe200078e000f */
[----:B------:R-:W-:Y:S01]  /*9580*/  PRMT R31, R6, 0x5410, R4 ;  /* 0x00005410061f7816 */ /* 0x000fe20000000004 */
[----:B------:R-:W-:Y:S01]  /*9590*/  IMAD R3, R214, 0x200, R3 ;  /* 0x00000200d6037824 */ /* 0x000fe200078e0203 */
[----:B------:R-:W-:Y:S01]  /*95a0*/  PRMT R32, R0, 0x7610, R32 ;  /* 0x0000761000207816 */ /* 0x000fe20000000020 */
[----:B------:R-:W-:Y:S01]  /*95b0*/  IMAD.MOV.U32 R0, RZ, RZ, R11 ;  /* 0x000000ffff007224 */ /* 0x000fe200078e000b */
[----:B------:R-:W-:Y:S01]  /*95c0*/  LOP3.LUT P2, RZ, R198, 0x4, RZ, 0xc0, !PT ;  /* 0x00000004c6ff7812 */ /* 0x000fe2000784c0ff */
[----:B------:R-:W-:Y:S01]  /*95d0*/  IMAD.MOV.U32 R4, RZ, RZ, R14 ;  /* 0x000000ffff047224 */ /* 0x000fe200078e000e */
[----:B------:R-:W-:Y:S01]  /*95e0*/  ISETP.GE.AND P1, PT, R193, R30, PT ;  /* 0x0000001ec100720c */ /* 0x000fe20003f26270 */
[----:B------:R-:W-:Y:S01]  /*95f0*/  IMAD R3, R3, 0x2, R2 ;  /* 0x0000000203037824 */ /* 0x000fe200078e0202 */
[----:B------:R-:W-:-:S02]  /*9600*/  PRMT R33, R0, 0x7610, R33 ;  /* 0x0000761000217816 */ /* 0x000fc40000000021 */
[----:B------:R-:W-:Y:S01]  /*9610*/  PRMT R48, R4, 0x7610, R48 ;  /* 0x0000761004307816 */ /* 0x000fe20000000030 */
[C---:B------:R-:W-:Y:S02]  /*9620*/  VIADD R4, R3.reuse, 0x20400 ;  /* 0x0002040003047836 */ /* 0x040fe40000000000 */
[----:B------:R-:W-:Y:S01]  /*9630*/  VIADD R0, R3, 0x20440 ;  /* 0x0002044003007836 */ /* 0x000fe20000000000 */
[----:B----4-:R-:W-:Y:S06]  /*9640*/  @!P0 BRA `(.L_x_5851) ;  /* 0x00000198006c8947 */ /* 0x010fec0003800000 */
.L_x_6149:
[----:B------:R-:W-:Y:S05]  /*9650*/  BSYNC B1 ;  /* 0x0000000000017941 */ /* 0x000fea0003800000 */
.L_x_5850:
[----:B------:R-:W-:Y:S01]  /*9660*/  BSSY B1, `(.L_x_5852) ;  /* 0x0000067000017945 */ /* 0x000fe20003800000 */
[----:B------:R-:W-:Y:S01]  /*9670*/  PRMT R32, R32, 0x5410, R5 ;  /* 0x0000541020207816 */ /* 0x000fe20000000005 */
[----:B------:R-:W-:Y:S02]  /*9680*/  @P2 VIADD R0, R4, 0xffffffc0 ;  /* 0xffffffc004002836 */ /* 0x000fe40000000000 */
[----:B------:R-:W-:Y:S05]  /*9690*/  @P1 BRA `(.L_x_5853) ;  /* 0x00000004008c1947 */ /* 0x000fea0003800000 */
[----:B------:R-:W1:Y:S01]  /*96a0*/  LDC R4, c[0x0][0x3f4] ;  /* 0x0000fd00ff047b82 */ /* 0x000e620000000800 */
[----:B------:R-:W-:Y:S01]  /*96b0*/  BSSY B2, `(.L_x_5854) ;  /* 0x0000032000027945 */ /* 0x000fe20003800000 */
[-C--:B-1----:R-:W-:Y:S02]  /*96c0*/  ISETP.GE.AND P0, PT, R190, R4.reuse, PT ;  /* 0x00000004be00720c */ /* 0x082fe40003f06270 */
[----:B------:R-:W-:-:S11]  /*96d0*/  ISETP.GE.AND P1, PT, R207, R4, PT ;  /* 0x00000004cf00720c */ /* 0x000fd60003f26270 */
[----:B------:R-:W-:Y:S05]  /*96e0*/  @P0 BRA `(.L_x_5855) ;  /* 0x0000000000b80947 */ /* 0x000fea0003800000 */
[----:B------:R-:W1:Y:S01]  /*96f0*/  LDS.128 R4, [R3+0x20400] ;  /* 0x0204000003047984 */ /* 0x000e620000000c00 */
[----:B------:R-:W-:Y:S02]  /*9700*/  SHF.R.U32.HI R39, RZ, 0x10, R29 ;  /* 0x00000010ff277819 */ /* 0x000fe4000001161d */
[----:B------:R-:W-:Y:S02]  /*9710*/  SHF.R.U32.HI R36, RZ, 0x10, R27 ;  /* 0x00000010ff247819 */ /* 0x000fe4000001161b */
[----:B------:R-:W-:Y:S02]  /*9720*/  SHF.R.U64 R38, R28, 0x10, R29 ;  /* 0x000000101c267819 */ /* 0x000fe4000000121d */
[----:B------:R-:W-:Y:S02]  /*9730*/  PRMT R39, R40, 0x5410, R39 ;  /* 0x0000541028277816 */ /* 0x000fe40000000027 */
[----:B0-----:R-:W-:Y:S02]  /*9740*/  SHF.R.U64 R35, R26, 0x10, R27 ;  /* 0x000000101a237819 */ /* 0x001fe4000000121b */
[----:B------:R-:W-:-:S02]  /*9750*/  PRMT R36, R37, 0x5432, R36 ;  /* 0x0000543225247816 */ /* 0x000fc40000000024 */
[----:B------:R-:W-:Y:S01]  /*9760*/  PRMT R38, R40, 0x5432, R38 ;  /* 0x0000543228267816 */ /* 0x000fe20000000026 */
[----:B------:R-:W-:Y:S01]  /*9770*/  IMAD.U32 R40, R39, 0x10000, RZ ;  /* 0x0001000027287824 */ /* 0x000fe200078e00ff */
[----:B------:R-:W-:Y:S01]  /*9780*/  PRMT R35, R37, 0x5410, R35 ;  /* 0x0000541025237816 */ /* 0x000fe20000000023 */
[C---:B------:R-:W-:Y:S01]  /*9790*/  IMAD.U32 R37, R36.reuse, 0x10000, RZ ;  /* 0x0001000024257824 */ /* 0x040fe200078e00ff */
[----:B------:R-:W-:Y:S02]  /*97a0*/  LOP3.LUT R39, R39, 0xffff0000, RZ, 0xc0, !PT ;  /* 0xffff000027277812 */ /* 0x000fe400078ec0ff */
[----:B------:R-:W-:Y:S02]  /*97b0*/  LOP3.LUT R36, R36, 0xffff0000, RZ, 0xc0, !PT ;  /* 0xffff000024247812 */ /* 0x000fe400078ec0ff */
[C---:B-1----:R-:W-:Y:S01]  /*97c0*/  LOP3.LUT R27, R6.reuse, 0xffff0000, RZ, 0xc0, !PT ;  /* 0xffff0000061b7812 */ /* 0x042fe200078ec0ff */
[----:B------:R-:W-:Y:S01]  /*97d0*/  IMAD.U32 R26, R6, 0x10000, RZ ;  /* 0x00010000061a7824 */ /* 0x000fe200078e00ff */
[C---:B------:R-:W-:Y:S01]  /*97e0*/  LOP3.LUT R29, R7.reuse, 0xffff0000, RZ, 0xc0, !PT ;  /* 0xffff0000071d7812 */ /* 0x040fe200078ec0ff */
[----:B------:R-:W-:-:S02]  /*97f0*/  IMAD.U32 R28, R7, 0x10000, RZ ;  /* 0x00010000071c7824 */ /* 0x000fc400078e00ff */
[C---:B------:R-:W-:Y:S01]  /*9800*/  FMUL.FTZ R41, R27.reuse, R40 ;  /* 0x000000281b297220 */ /* 0x040fe20000410000 */
[----:B------:R-:W-:Y:S01]  /*9810*/  FMUL.FTZ R27, R27, R37 ;  /* 0x000000251b1b7220 */ /* 0x000fe20000410000 */
[C---:B------:R-:W-:Y:S01]  /*9820*/  FMUL.FTZ R43, R29.reuse, R39 ;  /* 0x000000271d2b7220 */ /* 0x040fe20000410000 */
[----:B------:R-:W-:Y:S02]  /*9830*/  IMAD.U32 R6, R4, 0x10000, RZ ;  /* 0x0001000004067824 */ /* 0x000fe400078e00ff */
[C---:B------:R-:W-:Y:S01]  /*9840*/  FFMA.FTZ R41, R26.reuse, R37, -R41 ;  /* 0x000000251a297223 */ /* 0x040fe20000010829 */
[----:B------:R-:W-:Y:S01]  /*9850*/  FMUL.FTZ R37, R29, R36 ;  /* 0x000000241d257220 */ /* 0x000fe20000410000 */
[----:B------:R-:W-:Y:S02]  /*9860*/  IMAD.U32 R7, R5, 0x10000, RZ ;  /* 0x0001000005077824 */ /* 0x000fe400078e00ff */
[----:B------:R-:W-:Y:S01]  /*9870*/  FFMA.FTZ R40, R26, R40, R27 ;  /* 0x000000281a287223 */ /* 0x000fe2000001001b */
[----:B------:R-:W-:Y:S01]  /*9880*/  IMAD.U32 R29, R38, 0x10000, RZ ;  /* 0x00010000261d7824 */ /* 0x000fe200078e00ff */
[----:B------:R-:W-:Y:S01]  /*9890*/  LOP3.LUT R4, R4, 0xffff0000, RZ, 0xc0, !PT ;  /* 0xffff000004047812 */ /* 0x000fe200078ec0ff */
[----:B------:R-:W-:Y:S01]  /*98a0*/  IMAD.U32 R27, R35, 0x10000, RZ ;  /* 0x00010000231b7824 */ /* 0x000fe200078e00ff */
[----:B------:R-:W-:Y:S01]  /*98b0*/  LOP3.LUT R5, R5, 0xffff0000, RZ, 0xc0, !PT ;  /* 0xffff000005057812 */ /* 0x000fe200078ec0ff */
        /* <DEDUP_REMOVED lines=17> */
.L_x_5855:
[----:B------:R-:W-:Y:S05]  /*99d0*/  BSYNC B2 ;  /* 0x0000000000027941 */ /* 0x000fea0003800000 */
.L_x_5854:
[----:B------:R-:W-:Y:S05]  /*99e0*/  @P1 BRA `(.L_x_5853) ;  /* 0x0000000000b81947 */ /* 0x000fea0003800000 */
[----:B-1----:R-:W1:Y:S01]  /*99f0*/  LDS.128 R4, [R0] ;  /* 0x0000000000047984 */ /* 0x002e620000000c00 */
[----:B0-----:R-:W-:Y:S02]  /*9a00*/  SHF.R.U32.HI R35, RZ, 0x10, R21 ;  /* 0x00000010ff237819 */ /* 0x001fe40000011615 */
[----:B------:R-:W-:Y:S02]  /*9a10*/  SHF.R.U32.HI R27, RZ, 0x10, R25 ;  /* 0x00000010ff1b7819 */ /* 0x000fe40000011619 */
[----:B------:R-:W-:Y:S02]  /*9a20*/  PRMT R35, R46, 0x5410, R35 ;  /* 0x000054102e237816 */ /* 0x000fe40000000023 */
[----:B------:R-:W-:Y:S02]  /*9a30*/  PRMT R27, R44, 0x5410, R27 ;  /* 0x000054102c1b7816 */ /* 0x000fe4000000001b */
[----:B------:R-:W-:Y:S01]  /*9a40*/  SHF.R.U64 R29, R20, 0x10, R21 ;  /* 0x00000010141d7819 */ /* 0x000fe20000001215 */
[----:B------:R-:W-:Y:S01]  /*9a50*/  IMAD.U32 R36, R35, 0x10000, RZ ;  /* 0x0001000023247824 */ /* 0x000fe200078e00ff */
[----:B------:R-:W-:Y:S01]  /*9a60*/  SHF.R.U64 R26, R24, 0x10, R25 ;  /* 0x00000010181a7819 */ /* 0x000fe20000001219 */
[----:B------:R-:W-:Y:S01]  /*9a70*/  IMAD.U32 R28, R27, 0x10000, RZ ;  /* 0x000100001b1c7824 */ /* 0x000fe200078e00ff */
[----:B------:R-:W-:-:S02]  /*9a80*/  LOP3.LUT R35, R35, 0xffff0000, RZ, 0xc0, !PT ;  /* 0xffff000023237812 */ /* 0x000fc400078ec0ff */
[----:B------:R-:W-:Y:S02]  /*9a90*/  PRMT R26, R44, 0x5432, R26 ;  /* 0x000054322c1a7816 */ /* 0x000fe4000000001a */
[----:B------:R-:W-:Y:S02]  /*9aa0*/  LOP3.LUT R27, R27, 0xffff0000, RZ, 0xc0, !PT ;  /* 0xffff00001b1b7812 */ /* 0x000fe400078ec0ff */
[----:B------:R-:W-:Y:S02]  /*9ab0*/  PRMT R29, R45, 0x5410, R29 ;  /* 0x000054102d1d7816 */ /* 0x000fe4000000001d */
[C---:B-1----:R-:W-:Y:S01]  /*9ac0*/  LOP3.LUT R21, R6.reuse, 0xffff0000, RZ, 0xc0, !PT ;  /* 0xffff000006157812 */ /* 0x042fe200078ec0ff */
[----:B------:R-:W-:Y:S01]  /*9ad0*/  IMAD.U32 R20, R6, 0x10000, RZ ;  /* 0x0001000006147824 */ /* 0x000fe200078e00ff */
[C---:B------:R-:W-:Y:S01]  /*9ae0*/  LOP3.LUT R25, R7.reuse, 0xffff0000, RZ, 0xc0, !PT ;  /* 0xffff000007197812 */ /* 0x040fe200078ec0ff */
[----:B------:R-:W-:Y:S02]  /*9af0*/  IMAD.U32 R24, R7, 0x10000, RZ ;  /* 0x0001000007187824 */ /* 0x000fe400078e00ff */
[C---:B------:R-:W-:Y:S01]  /*9b00*/  FMUL.FTZ R37, R21.reuse, R36 ;  /* 0x0000002415257220 */ /* 0x040fe20000410000 */
[----:B------:R-:W-:Y:S01]  /*9b10*/  FMUL.FTZ R21, R21, R28 ;  /* 0x0000001c15157220 */ /* 0x000fe20000410000 */
[C---:B------:R-:W-:Y:S01]  /*9b20*/  IMAD.U32 R6, R4.reuse, 0x10000, RZ ;  /* 0x0001000004067824 */ /* 0x040fe200078e00ff */
[----:B------:R-:W-:Y:S01]  /*9b30*/  LOP3.LUT R4, R4, 0xffff0000, RZ, 0xc0, !PT ;  /* 0xffff000004047812 */ /* 0x000fe200078ec0ff */
[----:B------:R-:W-:-:S02]  /*9b40*/  IMAD.U32 R7, R5, 0x10000, RZ ;  /* 0x0001000005077824 */ /* 0x000fc400078e00ff */
[C---:B------:R-:W-:Y:S01]  /*9b50*/  FFMA.FTZ R36, R20.reuse, R36, R21 ;  /* 0x0000002414247223 */ /* 0x040fe20000010015 */
[----:B------:R-:W-:Y:S01]  /*9b60*/  FFMA.FTZ R37, R20, R28, -R37 ;  /* 0x0000001c14257223 */ /* 0x000fe20000010825 */
[C---:B------:R-:W-:Y:S01]  /*9b70*/  IMAD.U32 R21, R26.reuse, 0x10000, RZ ;  /* 0x000100001a157824 */ /* 0x040fe200078e00ff */
[----:B------:R-:W-:Y:S01]  /*9b80*/  LOP3.LUT R5, R5, 0xffff0000, RZ, 0xc0, !PT ;  /* 0xffff000005057812 */ /* 0x000fe200078ec0ff */
[C---:B------:R-:W-:Y:S01]  /*9b90*/  FMUL.FTZ R39, R25.reuse, R35 ;  /* 0x0000002319277220 */ /* 0x040fe20000410000 */
[-C--:B------:R-:W-:Y:S01]  /*9ba0*/  FMUL.FTZ R41, R25, R27.reuse ;  /* 0x0000001b19297220 */ /* 0x080fe20000410000 */
[C---:B------:R-:W-:Y:S01]  /*9bb0*/  LOP3.LUT R20, R29.reuse, 0xffff0000, RZ, 0xc0, !PT ;  /* 0xffff00001d147812 */ /* 0x040fe200078ec0ff */
[----:B------:R-:W-:Y:S01]  /*9bc0*/  IMAD.U32 R25, R29, 0x10000, RZ ;  /* 0x000100001d197824 */ /* 0x000fe200078e00ff */
[----:B------:R-:W-:Y:S01]  /*9bd0*/  LOP3.LUT R26, R26, 0xffff0000, RZ, 0xc0, !PT ;  /* 0xffff00001a1a7812 */ /* 0x000fe200078ec0ff */
        /* <DEDUP_REMOVED lines=15> */
.L_x_5853:
[----:B------:R-:W-:Y:S05]  /*9cd0*/  BSYNC B1 ;  /* 0x0000000000017941 */ /* 0x000fea0003800000 */
.L_x_5852:
        /* <DEDUP_REMOVED lines=18> */
[----:B------:R-:W-:Y:S02]  /*9e00*/  LOP3.LUT R21, R21, 0xffff0000, RZ, 0xc0, !PT ;  /* 0xffff000015157812 */ /* 0x000fe400078ec0ff */
[----:B------:R-:W-:Y:S02]  /*9e10*/  PRMT R20, R31, 0x5432, R20 ;  /* 0x000054321f147816 */ /* 0x000fe40000000014 */
[----:B------:R-:W-:Y:S02]  /*9e20*/  PRMT R25, R48, 0x5410, R25 ;  /* 0x0000541030197816 */ /* 0x000fe40000000019 */
[C---:B-1----:R-:W-:Y:S01]  /*9e30*/  LOP3.LUT R13, R6.reuse, 0xffff0000, RZ, 0xc0, !PT ;  /* 0xffff0000060d7812 */ /* 0x042fe200078ec0ff */
[----:B------:R-:W-:Y:S01]  /*9e40*/  IMAD.U32 R12, R6, 0x10000, RZ ;  /* 0x00010000060c7824 */ /* 0x000fe200078e00ff */
[C---:B------:R-:W-:Y:S01]  /*9e50*/  LOP3.LUT R15, R7.reuse, 0xffff0000, RZ, 0xc0, !PT ;  /* 0xffff0000070f7812 */ /* 0x040fe200078ec0ff */
[----:B------:R-:W-:Y:S02]  /*9e60*/  IMAD.U32 R14, R7, 0x10000, RZ ;  /* 0x00010000070e7824 */ /* 0x000fe400078e00ff */
[C---:B------:R-:W-:Y:S01]  /*9e70*/  FMUL.FTZ R29, R13.reuse, R27 ;  /* 0x0000001b0d1d7220 */ /* 0x040fe20000410000 */
[----:B------:R-:W-:Y:S01]  /*9e80*/  FMUL.FTZ R28, R13, R24 ;  /* 0x000000180d1c7220 */ /* 0x000fe20000410000 */
[----:B------:R-:W-:Y:S01]  /*9e90*/  FMUL.FTZ R13, R15, R26 ;  /* 0x0000001a0f0d7220 */ /* 0x000fe20000410000 */
[----:B------:R-:W-:-:S02]  /*9ea0*/  IMAD.U32 R6, R4, 0x10000, RZ ;  /* 0x0001000004067824 */ /* 0x000fc400078e00ff */
[C---:B------:R-:W-:Y:S01]  /*9eb0*/  FFMA.FTZ R29, R12.reuse, R24, -R29 ;  /* 0x000000180c1d7223 */ /* 0x040fe2000001081d */
[----:B------:R-:W-:Y:S01]  /*9ec0*/  FFMA.FTZ R28, R12, R27, R28 ;  /* 0x0000001b0c1c7223 */ /* 0x000fe2000001001c */
[-C--:B------:R-:W-:Y:S01]  /*9ed0*/  FFMA.FTZ R27, R14, R21.reuse, -R13 ;  /* 0x000000150e1b7223 */ /* 0x080fe2000001080d */
[C---:B------:R-:W-:Y:S01]  /*9ee0*/  IMAD.U32 R7, R5.reuse, 0x10000, RZ ;  /* 0x0001000005077824 */ /* 0x040fe200078e00ff */
[----:B------:R-:W-:Y:S01]  /*9ef0*/  LOP3.LUT R4, R4, 0xffff0000, RZ, 0xc0, !PT ;  /* 0xffff000004047812 */ /* 0x000fe200078ec0ff */
[C---:B------:R-:W-:Y:S01]  /*9f00*/  IMAD.U32 R13, R20.reuse, 0x10000, RZ ;  /* 0x00010000140d7824 */ /* 0x040fe200078e00ff */
[----:B------:R-:W-:Y:S01]  /*9f10*/  LOP3.LUT R5, R5, 0xffff0000, RZ, 0xc0, !PT ;  /* 0xffff000005057812 */ /* 0x000fe200078ec0ff */
[----:B0-----:R-:W-:Y:S01]  /*9f20*/  FMUL.FTZ R35, R15, R21 ;  /* 0x000000150f237220 */ /* 0x001fe20000410000 */
[C---:B------:R-:W-:Y:S01]  /*9f30*/  LOP3.LUT R12, R25.reuse, 0xffff0000, RZ, 0xc0, !PT ;  /* 0xffff0000190c7812 */ /* 0x040fe200078ec0ff */
[----:B------:R-:W-:Y:S01]  /*9f40*/  IMAD.U32 R15, R25, 0x10000, RZ ;  /* 0x00010000190f7824 */ /* 0x000fe200078e00ff */
[----:B------:R-:W-:Y:S01]  /*9f50*/  LOP3.LUT R20, R20, 0xffff0000, RZ, 0xc0, !PT ;  /* 0xffff000014147812 */ /* 0x000fe200078ec0ff */
[----:B------:R-:W-:Y:S01]  /*9f60*/  FFMA.FTZ R26, R14, R26, R35 ;  /* 0x0000001a0e1a7223 */ /* 0x000fe20000010023 */
[C---:B------:R-:W-:Y:S01]  /*9f70*/  FMUL.FTZ R14, R4.reuse, R13 ;  /* 0x0000000d040e7220 */ /* 0x040fe20000410000 */
        /* <DEDUP_REMOVED lines=10> */
[----:B------:R-:W-:-:S05]  /*a020*/  F2FP.BF16.F32.PACK_AB R5, R12, R5 ;  /* 0x000000050c05723e */ /* 0x000fca00000010ff */
[----:B------:R1:W-:Y:S02]  /*a030*/  STS.128 [R3+0x21400], R4 ;  /* 0x0214000403007388 */ /* 0x0003e40000000c00 */
.L_x_5858:
[----:B------:R-:W-:Y:S05]  /*a040*/  BSYNC B1 ;  /* 0x0000000000017941 */ /* 0x000fea0003800000 */
.L_x_5857:
[----:B------:R-:W-:Y:S05]  /*a050*/  @P1 BRA `(.L_x_5856) ;  /* 0x0000001800141947 */ /* 0x000fea0003800000 */
[----:B-1----:R-:W1:Y:S01]  /*a060*/  LDS.128 R4, [R0+0x1000] ;  /* 0x0010000000047984 */ /* 0x002e620000000c00 */
[----:B------:R-:W-:Y:S02]  /*a070*/  SHF.R.U64 R3, R8, 0x10, R9 ;  /* 0x0000001008037819 */ /* 0x000fe40000001209 */
[--C-:B------:R-:W-:Y:S02]  /*a080*/  SHF.R.U64 R8, R10, 0x10, R11.reuse ;  /* 0x000000100a087819 */ /* 0x100fe4000000120b */
        /* <DEDUP_REMOVED lines=10> */
[C---:B-1----:R-:W-:Y:S01]  /*a130*/  LOP3.LUT R9, R6.reuse, 0xffff0000, RZ, 0xc0, !PT ;  /* 0xffff000006097812 */ /* 0x042fe200078ec0ff */
        /* <DEDUP_REMOVED lines=10> */
[----:B------:R-:W-:Y:S01]  /*a1e0*/  IMAD.U32 R6, R5, 0x10000, RZ ;  /* 0x0001000005067824 */ /* 0x000fe200078e00ff */
        /* <DEDUP_REMOVED lines=22> */
.L_x_5843:
        /* <DEDUP_REMOVED lines=34> */
[----:B------:R-:W1:Y:S01]  /*a570*/  LDC R39, c[0x0][0x3f4] ;  /* 0x0000fd00ff277b82 */ /* 0x000e620000000800 */
[----:B------:R-:W2:Y:S01]  /*a580*/  SHFL.IDX PT, R4, R26, RZ, 0x1c1f ;  /* 0x001c1fff1a047589 */ /* 0x000ea200000e0000 */
[----:B------:R-:W-:-:S03]  /*a590*/  IMAD R3, R23, R6, RZ ;  /* 0x0000000617037224 */ /* 0x000fc600078e02ff */
[----:B------:R-:W4:Y:S04]  /*a5a0*/  SHFL.IDX PT, R0, R27, RZ, 0x1c1f ;  /* 0x001c1fff1b007589 */ /* 0x000f2800000e0000 */
[----:B------:R-:W5:Y:S04]  /*a5b0*/  SHFL.IDX PT, R14, R35, RZ, 0x1c1f ;  /* 0x001c1fff230e7589 */ /* 0x000f6800000e0000 */
[----:B------:R-:W5:Y:S01]  /*a5c0*/  SHFL.IDX PT, R5, R25, RZ, 0x1c1f ;  /* 0x001c1fff19057589 */ /* 0x000f6200000e0000 */
[----:B-1----:R-:W-:-:S04]  /*a5d0*/  ISETP.GE.AND P0, PT, R18, R39, PT ;  /* 0x000000271200720c */ /* 0x002fc80003f06270 */
[----:B------:R-:W-:-:S13]  /*a5e0*/  ISETP.GE.OR P1, PT, R34, R3, P0 ;  /* 0x000000032200720c */ /* 0x000fda0000726670 */
[C---:B------:R-:W-:Y:S01]  /*a5f0*/  @!P1 IMAD.SHL.U32 R7, R18.reuse, 0x2, RZ ;  /* 0x0000000212079824 */ /* 0x040fe200078e00ff */
[----:B------:R-:W-:-:S04]  /*a600*/  @!P1 SHF.L.U64.HI R6, R18, 0x1, R19 ;  /* 0x0000000112069819 */ /* 0x000fc80000010213 */
[----:B--2---:R-:W-:-:S05]  /*a610*/  @!P1 IADD3 R8, P2, R4, R7, RZ ;  /* 0x0000000704089210 */ /* 0x004fca0007f5e0ff */
[----:B----4-:R-:W-:-:S06]  /*a620*/  @!P1 IMAD.X R9, R0, 0x1, R6, P2 ;  /* 0x0000000100099824 */ /* 0x010fcc00010e0606 */
[----:B0--3--:R-:W2:Y:S01]  /*a630*/  @!P1 LD.E.128 R8, desc[UR42][R8.64] ;  /* 0x0000002a08089980 */ /* 0x009ea2000c101d00 */
[----:B-----5:R-:W-:-:S05]  /*a640*/  @!P1 IADD3 R4, P2, R14, R7, RZ ;  /* 0x000000070e049210 */ /* 0x020fca0007f5e0ff */
[----:B------:R-:W-:-:S06]  /*a650*/  @!P1 IMAD.X R5, R5, 0x1, R6, P2 ;  /* 0x0000000105059824 */ /* 0x000fcc00010e0606 */
[----:B------:R-:W3:Y:S01]  /*a660*/  @!P1 LD.E.128 R4, desc[UR42][R4.64] ;  /* 0x0000002a04049980 */ /* 0x000ee2000c101d00 */
[----:B------:R-:W-:Y:S02]  /*a670*/  CS2R R20, SRZ ;  /* 0x0000000000147805 */ /* 0x000fe4000001ff00 */
[----:B------:R-:W-:Y:S02]  /*a680*/  CS2R R30, SRZ ;  /* 0x00000000001e7805 */ /* 0x000fe4000001ff00 */
[----:B------:R-:W-:Y:S01]  /*a690*/  CS2R R32, SRZ ;  /* 0x0000000000207805 */ /* 0x000fe2000001ff00 */
[----:B------:R0:W1:Y:S01]  /*a6a0*/  SHFL.IDX PT, R24, R26, 0x1, 0x1c1f ;  /* 0x003c1f001a187f89 */ /* 0x00006200000e0000 */
[----:B------:R-:W-:-:S03]  /*a6b0*/  CS2R R28, SRZ ;  /* 0x00000000001c7805 */ /* 0x000fc6000001ff00 */
[----:B------:R0:W4:Y:S04]  /*a6c0*/  SHFL.IDX PT, R14, R35, 0x1, 0x1c1f ;  /* 0x003c1f00230e7f89 */ /* 0x00012800000e0000 */
[----:B------:R-:W0:Y:S01]  /*a6d0*/  SHFL.IDX PT, R25, R25, 0x1, 0x1c1f ;  /* 0x003c1f0019197f89 */ /* 0x000e2200000e0000 */
[----:B--2---:R-:W-:Y:S02]  /*a6e0*/  @!P1 IMAD.MOV.U32 R20, RZ, RZ, R8 ;  /* 0x000000ffff149224 */ /* 0x004fe400078e0008 */
[----:B------:R-:W-:Y:S02]  /*a6f0*/  @!P1 IMAD.MOV.U32 R21, RZ, RZ, R9 ;  /* 0x000000ffff159224 */ /* 0x000fe400078e0009 */
[----:B------:R-:W-:Y:S02]  /*a700*/  IMAD.MOV.U32 R0, RZ, RZ, R20 ;  /* 0x000000ffff007224 */ /* 0x000fe400078e0014 */
[----:B------:R-:W-:-:S02]  /*a710*/  IMAD.MOV.U32 R12, RZ, RZ, R21 ;  /* 0x000000ffff0c7224 */ /* 0x000fc400078e0015 */
[----:B------:R-:W-:Y:S01]  /*a720*/  @!P1 IMAD.MOV.U32 R28, RZ, RZ, R10 ;  /* 0x000000ffff1c9224 */ /* 0x000fe200078e000a */
[----:B------:R-:W-:Y:S01]  /*a730*/  PRMT R36, R36, 0x5410, R0 ;  /* 0x0000541024247816 */ /* 0x000fe20000000000 */
[----:B------:R-:W-:Y:S01]  /*a740*/  @!P1 IMAD.MOV.U32 R29, RZ, RZ, R11 ;  /* 0x000000ffff1d9224 */ /* 0x000fe200078e000b */
[----:B------:R2:W0:Y:S01]  /*a750*/  SHFL.IDX PT, R0, R27, 0x1, 0x1c1f ;  /* 0x003c1f001b007f89 */ /* 0x00042200000e0000 */
[----:B---3--:R-:W-:Y:S01]  /*a760*/  @!P1 IMAD.MOV.U32 R30, RZ, RZ, R4 ;  /* 0x000000ffff1e9224 */ /* 0x008fe200078e0004 */
[----:B------:R-:W-:Y:S01]  /*a770*/  PRMT R42, R12, 0x7610, R42 ;  /* 0x000076100c2a7816 */ /* 0x000fe2000000002a */
[----:B------:R-:W-:Y:S02]  /*a780*/  @!P1 IMAD.MOV.U32 R31, RZ, RZ, R5 ;  /* 0x000000ffff1f9224 */ /* 0x000fe400078e0005 */
[----:B------:R-:W-:Y:S02]  /*a790*/  @!P1 IMAD.MOV.U32 R32, RZ, RZ, R6 ;  /* 0x000000ffff209224 */ /* 0x000fe400078e0006 */
[----:B------:R-:W-:-:S02]  /*a7a0*/  @!P1 IMAD.MOV.U32 R33, RZ, RZ, R7 ;  /* 0x000000ffff219224 */ /* 0x000fc400078e0007 */
[----:B------:R-:W-:Y:S02]  /*a7b0*/  IMAD.MOV.U32 R4, RZ, RZ, R30 ;  /* 0x000000ffff047224 */ /* 0x000fe400078e001e */
[----:B------:R-:W-:Y:S02]  /*a7c0*/  IMAD.MOV.U32 R5, RZ, RZ, R31 ;  /* 0x000000ffff057224 */ /* 0x000fe400078e001f */
[----:B------:R-:W-:Y:S02]  /*a7d0*/  IMAD.MOV.U32 R6, RZ, RZ, R32 ;  /* 0x000000ffff067224 */ /* 0x000fe400078e0020 */
        /* <DEDUP_REMOVED lines=8> */
[----:B012-4-:R-:W-:-:S07]  /*a860*/  PRMT R43, R43, 0x5410, R7 ;  /* 0x000054102b2b7816 */ /* 0x017fce0000000007 */
.L_x_6159:
[----:B------:R-:W2:Y:S01]  /*a870*/  LDL R7, [R1+0x5c] ;  /* 0x00005c0001077983 */ /* 0x000ea20000100800 */
[----:B------:R-:W-:Y:S01]  /*a880*/  VIADD R34, R34, 0x20 ;  /* 0x0000002022227836 */ /* 0x000fe20000000000 */
[----:B------:R-:W-:Y:S01]  /*a890*/  BSSY B1, `(.L_x_5860) ;  /* 0x0000016000017945 */ /* 0x000fe20003800000 */
[----:B------:R-:W-:Y:S02]  /*a8a0*/  CS2R R8, SRZ ;  /* 0x0000000000087805 */ /* 0x000fe4000001ff00 */
[----:B------:R-:W-:Y:S02]  /*a8b0*/  CS2R R10, SRZ ;  /* 0x00000000000a7805 */ /* 0x000fe4000001ff00 */
[----:B------:R-:W-:Y:S02]  /*a8c0*/  ISETP.GE.AND P1, PT, R34, R3, PT ;  /* 0x000000032200720c */ /* 0x000fe40003f26270 */
[----:B--2---:R-:W-:-:S04]  /*a8d0*/  LEA.HI R6, R7, R7, RZ, 0x1 ;  /* 0x0000000707067211 */ /* 0x004fc800078f08ff */
[----:B------:R-:W-:-:S05]  /*a8e0*/  LOP3.LUT R6, R6, 0xfffffffe, RZ, 0xc0, !PT ;  /* 0xfffffffe06067812 */ /* 0x000fca00078ec0ff */
[----:B------:R-:W-:Y:S01]  /*a8f0*/  IMAD.IADD R13, R7, 0x1, -R6 ;  /* 0x00000001070d7824 */ /* 0x000fe200078e0a06 */
[----:B------:R-:W-:-:S04]  /*a900*/  CS2R R6, SRZ ;  /* 0x0000000000067805 */ /* 0x000fc8000001ff00 */
[----:B------:R-:W-:Y:S01]  /*a910*/  SHF.L.U32 R13, R13, 0x1f, RZ ;  /* 0x0000001f0d0d7819 */ /* 0x000fe200000006ff */
[----:B------:R-:W-:Y:S06]  /*a920*/  @P1 BRA `(.L_x_5861) ;  /* 0x0000000000301947 */ /* 0x000fec0003800000 */
[----:B------:R-:W-:Y:S02]  /*a930*/  CS2R R6, SRZ ;  /* 0x0000000000067805 */ /* 0x000fe4000001ff00 */
[----:B------:R-:W-:Y:S02]  /*a940*/  CS2R R8, SRZ ;  /* 0x0000000000087805 */ /* 0x000fe4000001ff00 */
[----:B------:R-:W-:Y:S01]  /*a950*/  CS2R R10, SRZ ;  /* 0x00000000000a7805 */ /* 0x000fe2000001ff00 */
[----:B------:R-:W-:Y:S06]  /*a960*/  @P0 BRA `(.L_x_5861) ;  /* 0x0000000000200947 */ /* 0x000fec0003800000 */
[C---:B------:R-:W-:Y:S01]  /*a970*/  IMAD.SHL.U32 R7, R18.reuse, 0x2, RZ ;  /* 0x0000000212077824 */ /* 0x040fe200078e00ff */
[----:B------:R-:W-:-:S04]  /*a980*/  SHF.L.U64.HI R5, R18, 0x1, R19 ;  /* 0x0000000112057819 */ /* 0x000fc80000010213 */
[-C--:B------:R-:W-:Y:S02]  /*a990*/  IADD3 R8, P1, R24, R7.reuse, RZ ;  /* 0x0000000718087210 */ /* 0x080fe40007f3e0ff */
[----:B------:R-:W-:-:S03]  /*a9a0*/  IADD3 R4, P2, R14, R7, RZ ;  /* 0x000000070e047210 */ /* 0x000fc60007f5e0ff */
[--C-:B------:R-:W-:Y:S02]  /*a9b0*/  IMAD.X R9, R0, 0x1, R5.reuse, P1 ;  /* 0x0000000100097824 */ /* 0x100fe400008e0605 */
[----:B------:R-:W-:-:S04]  /*a9c0*/  IMAD.X R5, R25, 0x1, R5, P2 ;  /* 0x0000000119057824 */ /* 0x000fc800010e0605 */
[----:B------:R-:W5:Y:S04]  /*a9d0*/  LD.E.128 R8, desc[UR42][R8.64] ;  /* 0x0000002a08087980 */ /* 0x000f68000c101d00 */
[----:B------:R-:W5:Y:S02]  /*a9e0*/  LD.E.128 R4, desc[UR42][R4.64] ;  /* 0x0000002a04047980 */ /* 0x000f64000c101d00 */
.L_x_5861:
[----:B------:R-:W-:Y:S05]  /*a9f0*/  BSYNC B1 ;  /* 0x0000000000017941 */ /* 0x000fea0003800000 */
.L_x_5860:
[----:B------:R-:W0:Y:S01]  /*aa00*/  SYNCS.PHASECHK.TRANS64.TRYWAIT P1, [R2+URZ+0x28c00], R13 ;  /* 0x028c000d020075a7 */ /* 0x000e22000802017f */
[----:B------:R-:W-:Y:S01]  /*aa10*/  VIADDMNMX R3, R3, -R196, 0x40, PT ;  /* 0x0000004003037446 */ /* 0x000fe200038009c4 */
[C---:B------:R-:W-:Y:S01]  /*aa20*/  VIADD R0, R193.reuse, 0x20 ;  /* 0x00000020c1007836 */ /* 0x040fe20000000000 */
[----:B------:R-:W-:Y:S01]  /*aa30*/  BSSY B1, `(.L_x_5862) ;  /* 0x0000011000017945 */ /* 0x000fe20003800000 */
[----:B-----5:R-:W-:Y:S01]  /*aa40*/  IMAD.MOV.U32 R12, RZ, RZ, R4 ;  /* 0x000000ffff0c7224 */ /* 0x020fe200078e0004 */
[-C--:B------:R-:W-:Y:S01]  /*aa50*/  ISETP.GE.OR P2, PT, R193, R3.reuse, P0 ;  /* 0x00000003c100720c */ /* 0x080fe20000746670 */
[----:B------:R-:W-:Y:S01]  /*aa60*/  IMAD.MOV.U32 R14, RZ, RZ, R5 ;  /* 0x000000ffff0e7224 */ /* 0x000fe200078e0005 */
[----:B------:R-:W-:Y:S01]  /*aa70*/  ISETP.GE.OR P0, PT, R0, R3, P0 ;  /* 0x000000030000720c */ /* 0x000fe20000706670 */
        /* <DEDUP_REMOVED lines=11> */
[----:B0-----:R-:W-:Y:S06]  /*ab30*/  @!P1 BRA `(.L_x_5863) ;  /* 0x0000018800a89947 */ /* 0x001fec0003800000 */
.L_x_6160:
[----:B------:R-:W-:Y:S05]  /*ab40*/  BSYNC B1 ;  /* 0x0000000000017941 */ /* 0x000fea0003800000 */
.L_x_5862:
[----:B------:R-:W-:Y:S04]  /*ab50*/  BSSY B1, `(.L_x_5864) ;  /* 0x000006a000017945 */ /* 0x000fe80003800000 */
[----:B------:R-:W-:Y:S05]  /*ab60*/  @P2 BRA `(.L_x_5865) ;  /* 0x0000000400a02947 */ /* 0x000fea0003800000 */
[----:B------:R-:W-:Y:S01]  /*ab70*/  IMAD.SHL.U32 R12, R198, 0x40, RZ ;  /* 0x00000040c60c7824 */ /* 0x000fe200078e00ff */
[----:B------:R-:W-:Y:S01]  /*ab80*/  SHF.R.U64 R41, R28, 0x10, R29 ;  /* 0x000000101c297819 */ /* 0x000fe2000000121d */
[----:B------:R-:W-:Y:S01]  /*ab90*/  IMAD.IADD R14, R18, 0x1, R39 ;  /* 0x00000001120e7824 */ /* 0x000fe200078e0227 */
[----:B------:R-:W-:Y:S02]  /*aba0*/  SHF.R.U64 R46, R30, 0x10, R31 ;  /* 0x000000101e2e7819 */ /* 0x000fe4000000121f */
[----:B------:R-:W-:Y:S02]  /*abb0*/  LOP3.LUT R15, R12, 0x1c0, RZ, 0xc0, !PT ;  /* 0x000001c00c0f7812 */ /* 0x000fe400078ec0ff */
[----:B------:R-:W-:Y:S02]  /*abc0*/  SHF.R.U64 R44, R20, 0x10, R21 ;  /* 0x00000010142c7819 */ /* 0x000fe40000001215 */
[----:B------:R-:W-:Y:S02]  /*abd0*/  LOP3.LUT R12, R15, 0x38, R18, 0xf8, !PT ;  /* 0x000000380f0c7812 */ /* 0x000fe400078ef812 */
[----:B------:R-:W-:-:S02]  /*abe0*/  SHF.R.U32.HI R25, RZ, 0x3, R15 ;  /* 0x00000003ff197819 */ /* 0x000fc4000001160f */
[----:B------:R-:W-:Y:S02]  /*abf0*/  LOP3.LUT R14, R15, 0x38, R14, 0xf8, !PT ;  /* 0x000000380f0e7812 */ /* 0x000fe400078ef80e */
[-C--:B0-----:R-:W-:Y:S02]  /*ac00*/  LOP3.LUT R13, R12, R25.reuse, RZ, 0x3c, !PT ;  /* 0x000000190c0d7212 */ /* 0x081fe400078e3cff */
[----:B------:R-:W-:Y:S02]  /*ac10*/  LOP3.LUT R15, R14, R25, RZ, 0x3c, !PT ;  /* 0x000000190e0f7212 */ /* 0x000fe400078e3cff */
[----:B------:R-:W-:Y:S01]  /*ac20*/  SHF.R.U32.HI R28, RZ, 0x10, R29 ;  /* 0x00000010ff1c7819 */ /* 0x000fe2000001161d */
[C---:B------:R-:W-:Y:S01]  /*ac30*/  IMAD R13, R214.reuse, 0x200, R13 ;  /* 0x00000200d60d7824 */ /* 0x040fe200078e020d */
[----:B------:R-:W-:Y:S01]  /*ac40*/  SHF.R.U32.HI R45, RZ, 0x10, R21 ;  /* 0x00000010ff2d7819 */ /* 0x000fe20000011615 */
[----:B------:R-:W-:Y:S01]  /*ac50*/  IMAD R25, R214, 0x200, R15 ;  /* 0x00000200d6197824 */ /* 0x000fe200078e020f */
[----:B------:R-:W-:Y:S01]  /*ac60*/  SHF.R.U64 R21, R32, 0x10, R33 ;  /* 0x0000001020157819 */ /* 0x000fe20000001221 */
[----:B------:R-:W-:Y:S01]  /*ac70*/  IMAD R35, R13, 0x2, R2 ;  /* 0x000000020d237824 */ /* 0x000fe200078e0202 */
[----:B------:R-:W-:Y:S01]  /*ac80*/  PRMT R46, R40, 0x5432, R46 ;  /* 0x00005432282e7816 */ /* 0x000fe2000000002e */
[----:B------:R-:W-:Y:S01]  /*ac90*/  IMAD R38, R25, 0x2, R2 ;  /* 0x0000000219267824 */ /* 0x000fe200078e0202 */
[----:B------:R-:W-:-:S02]  /*aca0*/  PRMT R44, R36, 0x5432, R44 ;  /* 0x00005432242c7816 */ /* 0x000fc4000000002c */
[----:B------:R-:W0:Y:S01]  /*acb0*/  LDS.128 R12, [R35+0x20400] ;  /* 0x02040000230c7984 */ /* 0x000e220000000c00 */
[----:B------:R-:W-:Y:S01]  /*acc0*/  PRMT R37, R37, 0x5410, R28 ;  /* 0x0000541025257816 */ /* 0x000fe2000000001c */
[----:B------:R-:W-:Y:S01]  /*acd0*/  IMAD.U32 R47, R46, 0x10000, RZ ;  /* 0x000100002e2f7824 */ /* 0x000fe200078e00ff */
[----:B------:R-:W-:Y:S01]  /*ace0*/  SHF.R.U32.HI R48, RZ, 0x10, R31 ;  /* 0x00000010ff307819 */ /* 0x000fe2000001161f */
[----:B------:R-:W1:Y:S01]  /*acf0*/  LDS.128 R24, [R38+0x20400] ;  /* 0x0204000026187984 */ /* 0x000e620000000c00 */
[----:B------:R-:W-:Y:S02]  /*ad00*/  SHF.R.U32.HI R20, RZ, 0x10, R33 ;  /* 0x00000010ff147819 */ /* 0x000fe40000011621 */
[----:B------:R-:W-:Y:S02]  /*ad10*/  PRMT R36, R36, 0x5410, R41 ;  /* 0x0000541024247816 */ /* 0x000fe40000000029 */
[----:B------:R-:W-:Y:S02]  /*ad20*/  PRMT R21, R40, 0x5410, R21 ;  /* 0x0000541028157816 */ /* 0x000fe40000000015 */
[----:B------:R-:W-:-:S02]  /*ad30*/  PRMT R45, R42, 0x5410, R45 ;  /* 0x000054102a2d7816 */ /* 0x000fc4000000002d */
[----:B------:R-:W-:Y:S02]  /*ad40*/  PRMT R48, R42, 0x5432, R48 ;  /* 0x000054322a307816 */ /* 0x000fe40000000030 */
[----:B------:R-:W-:Y:S02]  /*ad50*/  PRMT R20, R43, 0x5432, R20 ;  /* 0x000054322b147816 */ /* 0x000fe40000000014 */
[----:B------:R-:W-:Y:S01]  /*ad60*/  LOP3.LUT R46, R46, 0xffff0000, RZ, 0xc0, !PT ;  /* 0xffff00002e2e7812 */ /* 0x000fe200078ec0ff */
        /* <DEDUP_REMOVED lines=9> */
[C---:B------:R-:W-:Y:S01]  /*ae00*/  LOP3.LUT R41, R25.reuse, 0xffff0000, RZ, 0xc0, !PT ;  /* 0xffff000019297812 */ /* 0x040fe200078ec0ff */
[----:B------:R-:W-:Y:S01]  /*ae10*/  IMAD.U32 R40, R25, 0x10000, RZ ;  /* 0x0001000019287824 */ /* 0x000fe200078e00ff */
[----:B------:R-:W-:Y:S01]  /*ae20*/  LOP3.LUT R33, R24, 0xffff0000, RZ, 0xc0, !PT ;  /* 0xffff000018217812 */ /* 0x000fe200078ec0ff */
[----:B------:R-:W-:Y:S01]  /*ae30*/  IMAD.U32 R25, R44, 0x10000, RZ ;  /* 0x000100002c197824 */ /* 0x000fe200078e00ff */
[C---:B------:R-:W-:Y:S01]  /*ae40*/  LOP3.LUT R24, R26.reuse, 0xffff0000, RZ, 0xc0, !PT ;  /* 0xffff00001a187812 */ /* 0x040fe200078ec0ff */
[----:B------:R-:W-:-:S02]  /*ae50*/  IMAD.U32 R42, R26, 0x10000, RZ ;  /* 0x000100001a2a7824 */ /* 0x000fc400078e00ff */
[----:B------:R-:W-:Y:S01]  /*ae60*/  FMUL.FTZ R49, R15, R47 ;  /* 0x0000002f0f317220 */ /* 0x000fe20000410000 */
[C---:B------:R-:W-:Y:S01]  /*ae70*/  IMAD.U32 R43, R27.reuse, 0x10000, RZ ;  /* 0x000100001b2b7824 */ /* 0x040fe200078e00ff */
[----:B------:R-:W-:Y:S01]  /*ae80*/  LOP3.LUT R26, R27, 0xffff0000, RZ, 0xc0, !PT ;  /* 0xffff00001b1a7812 */ /* 0x000fe200078ec0ff */
[-C--:B------:R-:W-:Y:S01]  /*ae90*/  FMUL.FTZ R27, R15, R25.reuse ;  /* 0x000000190f1b7220 */ /* 0x080fe20000410000 */
[----:B------:R-:W-:Y:S01]  /*aea0*/  LOP3.LUT R44, R44, 0xffff0000, RZ, 0xc0, !PT ;  /* 0xffff00002c2c7812 */ /* 0x000fe200078ec0ff */
[----:B------:R-:W-:Y:S01]  /*aeb0*/  FFMA.FTZ R15, R28, R25, -R49 ;  /* 0x000000191c0f7223 */ /* 0x000fe20000010831 */
[----:B------:R-:W-:Y:S02]  /*aec0*/  IMAD.U32 R49, R48, 0x10000, RZ ;  /* 0x0001000030317824 */ /* 0x000fe400078e00ff */
[----:B------:R-:W-:Y:S01]  /*aed0*/  FFMA.FTZ R25, R28, R47, R27 ;  /* 0x0000002f1c197223 */ /* 0x000fe2000001001b */
[----:B------:R-:W-:Y:S02]  /*aee0*/  IMAD.U32 R27, R45, 0x10000, RZ ;  /* 0x000100002d1b7824 */ /* 0x000fe400078e00ff */
[C---:B------:R-:W-:Y:S01]  /*aef0*/  FMUL.FTZ R28, R33.reuse, R44 ;  /* 0x0000002c211c7220 */ /* 0x040fe20000410000 */
[-C--:B------:R-:W-:Y:S01]  /*af00*/  FMUL.FTZ R50, R33, R46.reuse ;  /* 0x0000002e21327220 */ /* 0x080fe20000410000 */
[----:B------:R-:W-:Y:S01]  /*af10*/  FMUL.FTZ R33, R40, R49 ;  /* 0x0000003128217220 */ /* 0x000fe20000410000 */
[----:B------:R-:W-:Y:S01]  /*af20*/  LOP3.LUT R48, R48, 0xffff0000, RZ, 0xc0, !PT ;  /* 0xffff000030307812 */ /* 0x000fe200078ec0ff */
[-C--:B------:R-:W-:Y:S01]  /*af30*/  FMUL.FTZ R40, R40, R27.reuse ;  /* 0x0000001b28287220 */ /* 0x080fe20000410000 */
[----:B------:R-:W-:Y:S01]  /*af40*/  FFMA.FTZ R46, R29, R46, R28 ;  /* 0x0000002e1d2e7223 */ /* 0x000fe2000001001c */
[----:B------:R-:W-:Y:S01]  /*af50*/  LOP3.LUT R28, R45, 0xffff0000, RZ, 0xc0, !PT ;  /* 0xffff00002d1c7812 */ /* 0x000fe200078ec0ff */
[----:B------:R-:W-:Y:S01]  /*af60*/  FFMA.FTZ R50, R29, R44, -R50 ;  /* 0x0000002c1d327223 */ /* 0x000fe20000010832 */
[C---:B------:R-:W-:Y:S01]  /*af70*/  FFMA.FTZ R33, R30.reuse, R27, -R33 ;  /* 0x0000001b1e217223 */ /* 0x040fe20000010821 */
[----:B------:R-:W-:Y:S01]  /*af80*/  FFMA.FTZ R40, R30, R49, R40 ;  /* 0x000000311e287223 */ /* 0x000fe20000010028 */
[----:B------:R-:W-:-:S02]  /*af90*/  IMAD.U32 R29, R21, 0x10000, RZ ;  /* 0x00010000151d7824 */ /* 0x000fc400078e00ff */
[C---:B------:R-:W-:Y:S01]  /*afa0*/  FMUL.FTZ R30, R41.reuse, R48 ;  /* 0x00000030291e7220 */ /* 0x040fe20000410000 */
[----:B------:R-:W-:Y:S02]  /*afb0*/  IMAD.U32 R27, R36, 0x10000, RZ ;  /* 0x00010000241b7824 */ /* 0x000fe400078e00ff */
[-C--:B------:R-:W-:Y:S01]  /*afc0*/  FMUL.FTZ R52, R41, R28.reuse ;  /* 0x0000001c29347220 */ /* 0x080fe20000410000 */
[C---:B------:R-:W-:Y:S01]  /*afd0*/  FMUL.FTZ R41, R42.reuse, R29 ;  /* 0x0000001d2a297220 */ /* 0x040fe20000410000 */
[C---:B------:R-:W-:Y:S01]  /*afe0*/  FFMA.FTZ R44, R31.reuse, R28, -R30 ;  /* 0x0000001c1f2c7223 */ /* 0x040fe2000001081e */
[----:B------:R-:W-:Y:S01]  /*aff0*/  FMUL.FTZ R42, R42, R27 ;  /* 0x0000001b2a2a7220 */ /* 0x000fe20000410000 */
[----:B------:R-:W-:Y:S02]  /*b000*/  IMAD.U32 R30, R20, 0x10000, RZ ;  /* 0x00010000141e7824 */ /* 0x000fe400078e00ff */
[----:B------:R-:W-:Y:S01]  /*b010*/  FFMA.FTZ R31, R31, R48, R52 ;  /* 0x000000301f1f7223 */ /* 0x000fe20000010034 */
[----:B------:R-:W-:-:S02]  /*b020*/  IMAD.U32 R28, R37, 0x10000, RZ ;  /* 0x00010000251c7824 */ /* 0x000fc400078e00ff */
        /* <DEDUP_REMOVED lines=11> */
[----:B------:R-:W-:Y:S01]  /*b0e0*/  FMUL.FTZ R24, R24, R21 ;  /* 0x0000001518187220 */ /* 0x000fe20000410000 */
        /* <DEDUP_REMOVED lines=11> */
[----:B------:R-:W-:Y:S02]  /*b1a0*/  F2FP.BF16.F32.PACK_AB R15, R43, R48 ;  /* 0x000000302b0f723e */ /* 0x000fe400000010ff */
[----:B------:R-:W-:Y:S02]  /*b1b0*/  F2FP.BF16.F32.PACK_AB R25, R31, R40 ;  /* 0x000000281f19723e */ /* 0x000fe400000010ff */
[----:B------:R-:W-:Y:S01]  /*b1c0*/  F2FP.BF16.F32.PACK_AB R27, R29, R32 ;  /* 0x000000201d1b723e */ /* 0x000fe200000010ff */
[----:B------:R1:W-:Y:S04]  /*b1d0*/  STS.128 [R35+0x20400], R12 ;  /* 0x0204000c23007388 */ /* 0x0003e80000000c00 */
[----:B------:R1:W-:Y:S02]  /*b1e0*/  STS.128 [R38+0x20400], R24 ;  /* 0x0204001826007388 */ /* 0x0003e40000000c00 */
.L_x_5865:
[----:B------:R-:W-:Y:S05]  /*b1f0*/  BSYNC B1 ;  /* 0x0000000000017941 */ /* 0x000fea0003800000 */
.L_x_5864:
[----:B------:R-:W-:Y:S01]  /*b200*/  PRMT R20, R34, 0x5410, R3 ;  /* 0x0000541022147816 */ /* 0x000fe20000000003 */
[----:B------:R-:W-:Y:S06]  /*b210*/  @P0 BRA `(.L_x_5856) ;  /* 0x0000000400a40947 */ /* 0x000fec0003800000 */
[----:B------:R-:W2:Y:S01]  /*b220*/  LDL R41, [R1+0x64] ;  /* 0x0000640001297983 */ /* 0x000ea20000100800 */
[----:B------:R-:W-:Y:S01]  /*b230*/  SHF.R.S32.HI R3, RZ, 0x1f, R0 ;  /* 0x0000001fff037819 */ /* 0x000fe20000011400 */
[----:B-1----:R-:W-:Y:S01]  /*b240*/  IMAD.SHL.U32 R12, R0, 0x40, RZ ;  /* 0x00000040000c7824 */ /* 0x002fe200078e00ff */
[----:B------:R-:W-:Y:S01]  /*b250*/  SHF.R.U64 R32, R4, 0x10, R5 ;  /* 0x0000001004207819 */ /* 0x000fe20000001205 */
[----:B------:R-:W-:Y:S01]  /*b260*/  IMAD.IADD R39, R18, 0x1, R39 ;  /* 0x0000000112277824 */ /* 0x000fe200078e0227 */
[----:B------:R-:W-:Y:S02]  /*b270*/  LEA.HI R3, R3, R0, RZ, 0x3 ;  /* 0x0000000003037211 */ /* 0x000fe400078f18ff */
[----:B------:R-:W-:Y:S02]  /*b280*/  LOP3.LUT R12, R12, 0x1c0, RZ, 0xc0, !PT ;  /* 0x000001c00c0c7812 */ /* 0x000fe400078ec0ff */
[----:B------:R-:W-:Y:S01]  /*b290*/  SHF.R.U64 R21, R8, 0x10, R9 ;  /* 0x0000001008157819 */ /* 0x000fe20000001209 */
[----:B------:R-:W-:Y:S01]  /*b2a0*/  IMAD.SHL.U32 R3, R3, 0x40, RZ ;  /* 0x0000004003037824 */ /* 0x000fe200078e00ff */
[----:B------:R-:W-:-:S02]  /*b2b0*/  LOP3.LUT R0, R12, 0x38, R39, 0xf8, !PT ;  /* 0x000000380c007812 */ /* 0x000fc400078ef827 */
[----:B0-----:R-:W-:Y:S02]  /*b2c0*/  SHF.R.U32.HI R13, RZ, 0x3, R12 ;  /* 0x00000003ff0d7819 */ /* 0x001fe4000001160c */
[----:B------:R-:W-:Y:S02]  /*b2d0*/  LOP3.LUT R3, R3, 0xfffffe00, RZ, 0xc0, !PT ;  /* 0xfffffe0003037812 */ /* 0x000fe400078ec0ff */
[----:B------:R-:W-:Y:S02]  /*b2e0*/  LOP3.LUT R0, R0, R13, RZ, 0x3c, !PT ;  /* 0x0000000d00007212 */ /* 0x000fe400078e3cff */
[----:B------:R-:W-:Y:S02]  /*b2f0*/  PRMT R32, R51, 0x5432, R32 ;  /* 0x0000543233207816 */ /* 0x000fe40000000020 */
[----:B------:R-:W-:Y:S01]  /*b300*/  SHF.R.U32.HI R29, RZ, 0x10, R9 ;  /* 0x00000010ff1d7819 */ /* 0x000fe20000011609 */
[----:B------:R-:W-:Y:S01]  /*b310*/  IMAD.IADD R3, R3, 0x1, R0 ;  /* 0x0000000103037824 */ /* 0x000fe200078e0200 */
[----:B------:R-:W-:Y:S01]  /*b320*/  SHF.R.U32.HI R33, RZ, 0x10, R5 ;  /* 0x00000010ff217819 */ /* 0x000fe20000011605 */
[----:B------:R-:W-:Y:S01]  /*b330*/  IMAD.U32 R34, R32, 0x10000, RZ ;  /* 0x0001000020227824 */ /* 0x000fe200078e00ff */
[----:B------:R-:W-:Y:S01]  /*b340*/  PRMT R21, R55, 0x5410, R21 ;  /* 0x0000541037157816 */ /* 0x000fe20000000015 */
[----:B------:R-:W-:Y:S01]  /*b350*/  IMAD R0, R3, 0x2, R2 ;  /* 0x0000000203007824 */ /* 0x000fe200078e0202 */
[----:B------:R-:W-:-:S02]  /*b360*/  SHF.R.U32.HI R37, RZ, 0x10, R7 ;  /* 0x00000010ff257819 */ /* 0x000fc40000011607 */
[----:B------:R-:W-:Y:S01]  /*b370*/  PRMT R33, R51, 0x5410, R33 ;  /* 0x0000541033217816 */ /* 0x000fe20000000021 */
[----:B------:R-:W-:Y:S01]  /*b380*/  IMAD.U32 R28, R21, 0x10000, RZ ;  /* 0x00010000151c7824 */ /* 0x000fe200078e00ff */
[----:B------:R-:W0:Y:S01]  /*b390*/  LDS.128 R24, [R0+0x20400] ;  /* 0x0204000000187984 */ /* 0x000e220000000c00 */
[----:B------:R-:W-:Y:S02]  /*b3a0*/  SHF.R.U32.HI R31, RZ, 0x10, R11 ;  /* 0x00000010ff1f7819 */ /* 0x000fe4000001160b */
[----:B------:R-:W-:Y:S01]  /*b3b0*/  PRMT R29, R56, 0x5410, R29 ;  /* 0x00005410381d7816 */ /* 0x000fe2000000001d */
[----:B------:R-:W-:Y:S01]  /*b3c0*/  IMAD.U32 R36, R33, 0x10000, RZ ;  /* 0x0001000021247824 */ /* 0x000fe200078e00ff */
[----:B------:R-:W-:Y:S02]  /*b3d0*/  SHF.R.U64 R30, R10, 0x10, R11 ;  /* 0x000000100a1e7819 */ /* 0x000fe4000000120b */
[----:B------:R-:W-:Y:S02]  /*b3e0*/  PRMT R37, R54, 0x5410, R37 ;  /* 0x0000541036257816 */ /* 0x000fe40000000025 */
[----:B------:R-:W-:-:S02]  /*b3f0*/  PRMT R31, R20, 0x5410, R31 ;  /* 0x00005410141f7816 */ /* 0x000fc4000000001f */
[----:B------:R-:W-:Y:S02]  /*b400*/  PRMT R30, R20, 0x5432, R30 ;  /* 0x00005432141e7816 */ /* 0x000fe4000000001e */
[----:B------:R-:W-:Y:S02]  /*b410*/  SHF.R.U64 R35, R6, 0x10, R7 ;  /* 0x0000001006237819 */ /* 0x000fe40000001207 */
[----:B------:R-:W-:Y:S02]  /*b420*/  LOP3.LUT R21, R21, 0xffff0000, RZ, 0xc0, !PT ;  /* 0xffff000015157812 */ /* 0x000fe400078ec0ff */
[----:B------:R-:W-:Y:S02]  /*b430*/  PRMT R35, R53, 0x5410, R35 ;  /* 0x0000541035237816 */ /* 0x000fe40000000023 */
        /* <DEDUP_REMOVED lines=9> */
[C---:B------:R-:W-:Y:S01]  /*b4d0*/  IMAD.U32 R25, R37.reuse, 0x10000, RZ ;  /* 0x0001000025197824 */ /* 0x040fe200078e00ff */
[----:B------:R-:W-:Y:S02]  /*b4e0*/  LOP3.LUT R9, R32, 0xffff0000, RZ, 0xc0, !PT ;  /* 0xffff000020097812 */ /* 0x000fe400078ec0ff */
[----:B------:R-:W-:Y:S01]  /*b4f0*/  LOP3.LUT R37, R37, 0xffff0000, RZ, 0xc0, !PT ;  /* 0xffff000025257812 */ /* 0x000fe200078ec0ff */
[----:B--2---:R-:W0:Y:S02]  /*b500*/  LDS.128 R12, [R41+0x20400] ;  /* 0x02040000290c7984 */ /* 0x004e240000000c00 */
[C---:B0-----:R-:W-:Y:S01]  /*b510*/  IMAD.U32 R3, R12.reuse, 0x10000, RZ ;  /* 0x000100000c037824 */ /* 0x041fe200078e00ff */
[----:B------:R-:W-:Y:S01]  /*b520*/  LOP3.LUT R4, R12, 0xffff0000, RZ, 0xc0, !PT ;  /* 0xffff00000c047812 */ /* 0x000fe200078ec0ff */
[C---:B------:R-:W-:Y:S01]  /*b530*/  IMAD.U32 R5, R13.reuse, 0x10000, RZ ;  /* 0x000100000d057824 */ /* 0x040fe200078e00ff */
[----:B------:R-:W-:Y:S01]  /*b540*/  LOP3.LUT R12, R13, 0xffff0000, RZ, 0xc0, !PT ;  /* 0xffff00000d0c7812 */ /* 0x000fe200078ec0ff */
[----:B------:R-:W-:Y:S01]  /*b550*/  FFMA.FTZ R38, R3, R28, -R38 ;  /* 0x0000001c03267223 */ /* 0x000fe20000010826 */
[----:B------:R-:W-:-:S02]  /*b560*/  IMAD.U32 R28, R29, 0x10000, RZ ;  /* 0x000100001d1c7824 */ /* 0x000fc400078e00ff */
[----:B------:R-:W-:Y:S01]  /*b570*/  FFMA.FTZ R40, R3, R34, R40 ;  /* 0x0000002203287223 */ /* 0x000fe20000010028 */
[----:B------:R-:W-:Y:S01]  /*b580*/  IMAD.U32 R3, R31, 0x10000, RZ ;  /* 0x000100001f037824 */ /* 0x000fe200078e00ff */
[----:B------:R-:W-:Y:S01]  /*b590*/  LOP3.LUT R7, R14, 0xffff0000, RZ, 0xc0, !PT ;  /* 0xffff00000e077812 */ /* 0x000fe200078ec0ff */
[-C--:B------:R-:W-:Y:S01]  /*b5a0*/  FMUL.FTZ R34, R11, R28.reuse ;  /* 0x0000001c0b227220 */ /* 0x080fe20000410000 */
[----:B------:R-:W-:Y:S02]  /*b5b0*/  IMAD.U32 R8, R15, 0x10000, RZ ;  /* 0x000100000f087824 */ /* 0x000fe400078e00ff */
[C---:B------:R-:W-:Y:S01]  /*b5c0*/  FMUL.FTZ R11, R20.reuse, R25 ;  /* 0x00000019140b7220 */ /* 0x040fe20000410000 */
[C---:B------:R-:W-:Y:S01]  /*b5d0*/  FFMA.FTZ R42, R5.reuse, R28, -R42 ;  /* 0x0000001c052a7223 */ /* 0x040fe2000001082a */
[-C--:B------:R-:W-:Y:S01]  /*b5e0*/  FMUL.FTZ R28, R20, R3.reuse ;  /* 0x00000003141c7220 */ /* 0x080fe20000410000 */
[----:B------:R-:W-:Y:S01]  /*b5f0*/  FFMA.FTZ R34, R5, R36, R34 ;  /* 0x0000002405227223 */ /* 0x000fe20000010022 */
[----:B------:R-:W-:Y:S01]  /*b600*/  FFMA.FTZ R20, R8, R3, -R11 ;  /* 0x0000000308147223 */ /* 0x000fe2000001080b */
[C---:B------:R-:W-:Y:S01]  /*b610*/  FMUL.FTZ R3, R10.reuse, R9 ;  /* 0x000000090a037220 */ /* 0x040fe20000410000 */
[----:B------:R-:W-:Y:S01]  /*b620*/  FMUL.FTZ R11, R10, R21 ;  /* 0x000000150a0b7220 */ /* 0x000fe20000410000 */
[----:B------:R-:W-:Y:S01]  /*b630*/  IMAD.U32 R6, R14, 0x10000, RZ ;  /* 0x000100000e067824 */ /* 0x000fe200078e00ff */
[----:B------:R-:W-:Y:S01]  /*b640*/  LOP3.LUT R14, R15, 0xffff0000, RZ, 0xc0, !PT ;  /* 0xffff00000f0e7812 */ /* 0x000fe200078ec0ff */
[----:B------:R-:W-:-:S02]  /*b650*/  IMAD.U32 R13, R26, 0x10000, RZ ;  /* 0x000100001a0d7824 */ /* 0x000fc400078e00ff */
[----:B------:R-:W-:Y:S01]  /*b660*/  FFMA.FTZ R21, R4, R21, -R3 ;  /* 0x0000001504157223 */ /* 0x000fe20000010803 */
[----:B------:R-:W-:Y:S01]  /*b670*/  IMAD.U32 R5, R35, 0x10000, RZ ;  /* 0x0001000023057824 */ /* 0x000fe200078e00ff */
[----:B------:R-:W-:Y:S01]  /*b680*/  LOP3.LUT R15, R26, 0xffff0000, RZ, 0xc0, !PT ;  /* 0xffff00001a0f7812 */ /* 0x000fe200078ec0ff */
[----:B------:R-:W-:Y:S01]  /*b690*/  IMAD.U32 R3, R30, 0x10000, RZ ;  /* 0x000100001e037824 */ /* 0x000fe200078e00ff */
[----:B------:R-:W-:Y:S01]  /*b6a0*/  LOP3.LUT R26, R27, 0xffff0000, RZ, 0xc0, !PT ;  /* 0xffff00001b1a7812 */ /* 0x000fe200078ec0ff */
[----:B------:R-:W-:Y:S01]  /*b6b0*/  FFMA.FTZ R11, R4, R9, R11 ;  /* 0x00000009040b7223 */ /* 0x000fe2000001000b */
[C---:B------:R-:W-:Y:S01]  /*b6c0*/  FMUL.FTZ R27, R13.reuse, R5 ;  /* 0x000000050d1b7220 */ /* 0x040fe20000410000 */
[----:B------:R-:W-:Y:S01]  /*b6d0*/  FMUL.FTZ R13, R13, R3 ;  /* 0x000000030d0d7220 */ /* 0x000fe20000410000 */
[----:B------:R-:W-:Y:S01]  /*b6e0*/  LOP3.LUT R4, R35, 0xffff0000, RZ, 0xc0, !PT ;  /* 0xffff000023047812 */ /* 0x000fe200078ec0ff */
[----:B------:R-:W-:Y:S01]  /*b6f0*/  FFMA.FTZ R28, R8, R25, R28 ;  /* 0x00000019081c7223 */ /* 0x000fe2000001001c */
[----:B------:R-:W-:Y:S01]  /*b700*/  LOP3.LUT R29, R29, 0xffff0000, RZ, 0xc0, !PT ;  /* 0xffff00001d1d7812 */ /* 0x000fe200078ec0ff */
[----:B------:R-:W-:Y:S01]  /*b710*/  FFMA.FTZ R27, R6, R3, -R27 ;  /* 0x00000003061b7223 */ /* 0x000fe2000001081b */
[----:B------:R-:W-:Y:S01]  /*b720*/  LOP3.LUT R30, R30, 0xffff0000, RZ, 0xc0, !PT ;  /* 0xffff00001e1e7812 */ /* 0x000fe200078ec0ff */
[----:B------:R-:W-:Y:S01]  /*b730*/  FFMA.FTZ R10, R6, R5, R13 ;  /* 0x00000005060a7223 */ /* 0x000fe2000001000d */
[----:B------:R-:W-:Y:S01]  /*b740*/  LOP3.LUT R31, R31, 0xffff0000, RZ, 0xc0, !PT ;  /* 0xffff00001f1f7812 */ /* 0x000fe200078ec0ff */
[----:B------:R-:W-:Y:S01]  /*b750*/  FMUL.FTZ R25, R24, R33 ;  /* 0x0000002118197220 */ /* 0x000fe20000410000 */
[C---:B------:R-:W-:Y:S01]  /*b760*/  FMUL.FTZ R6, R15.reuse, R4 ;  /* 0x000000040f067220 */ /* 0x040fe20000410000 */
[----:B------:R-:W-:Y:S01]  /*b770*/  FMUL.FTZ R3, R26, R37 ;  /* 0x000000251a037220 */ /* 0x000fe20000410000 */
[----:B------:R-:W-:Y:S01]  /*b780*/  FMUL.FTZ R24, R24, R29 ;  /* 0x0000001d18187220 */ /* 0x000fe20000410000 */
[-C--:B------:R-:W-:Y:S01]  /*b790*/  FMUL.FTZ R15, R15, R30.reuse ;  /* 0x0000001e0f0f7220 */ /* 0x080fe20000410000 */
[----:B------:R-:W-:Y:S01]  /*b7a0*/  FMUL.FTZ R26, R26, R31 ;  /* 0x0000001f1a1a7220 */ /* 0x000fe20000410000 */
[----:B------:R-:W-:Y:S01]  /*b7b0*/  FFMA.FTZ R25, R12, R29, -R25 ;  /* 0x0000001d0c197223 */ /* 0x000fe20000010819 */
[C---:B------:R-:W-:Y:S01]  /*b7c0*/  FFMA.FTZ R6, R7.reuse, R30, -R6 ;  /* 0x0000001e07067223 */ /* 0x040fe20000010806 */
        /* <DEDUP_REMOVED lines=11> */
[----:B------:R3:W-:Y:S01]  /*b880*/  STS.128 [R41+0x20400], R4 ;  /* 0x0204000429007388 */ /* 0x0007e20000000c00 */
[----:B------:R-:W-:-:S05]  /*b890*/  F2FP.BF16.F32.PACK_AB R11, R37, R28 ;  /* 0x0000001c250b723e */ /* 0x000fca00000010ff */
[----:B------:R3:W-:Y:S02]  /*b8a0*/  STS.128 [R0+0x20400], R8 ;  /* 0x0204000800007388 */ /* 0x0007e40000000c00 */
.L_x_5856:
[----:B------:R-:W-:Y:S05]  /*b8b0*/  BSYNC B0 ;  /* 0x0000000000007941 */ /* 0x000fea0003800000 */
.L_x_5842:
        /* <DEDUP_REMOVED lines=8> */
.L_x_5839:
[----:B--23--:R-:W-:-:S05]  /*b940*/  IMAD.U32 R0, RZ, RZ, UR37 ;  /* 0x00000025ff007e24 */ /* 0x00cfca000f8e00ff */
[----:B------:R-:W-:-:S13]  /*b950*/  ISETP.NE.AND P0, PT, R0, 0x3, PT ;  /* 0x000000030000780c */ /* 0x000fda0003f05270 */
[----:B------:R-:W-:Y:S05]  /*b960*/  @!P0 BRA `(.L_x_5866) ;  /* 0x0000000000048947 */ /* 0x000fea0003800000 */
[----:B------:R-:W-:Y:S01]  /*b970*/  BPT.TRAP 0x1 ;  /* 0x000000040000795c */ /* 0x000fe20000300000 */
.L_x_5866:
[----:B-1----:R-:W-:Y:S01]  /*b980*/  IMAD R15, R17, 0x8, R2 ;  /* 0x00000008110f7824 */ /* 0x002fe200078e0202 */
[----:B------:R-:W-:-:S04]  /*b990*/  SHF.L.U32 R56, R22, 0x1f, RZ ;  /* 0x0000001f16387819 */ /* 0x000fc800000006ff */
[----:B------:R1:W2:Y:S01]  /*b9a0*/  SYNCS.PHASECHK.TRANS64.TRYWAIT P1, [R15+URZ+0x28c30], R56 ;  /* 0x028c30380f0075a7 */ /* 0x0002a2000802017f */
[----:B------:R-:W-:Y:S05]  /*b9b0*/  @!P0 BRA `(.L_x_5867) ;  /* 0x0000000000048947 */ /* 0x000fea0003800000 */
[----:B------:R-:W-:Y:S01]  /*b9c0*/  BPT.TRAP 0x1 ;  /* 0x000000040000795c */ /* 0x000fe20000300000 */
.L_x_5867:
[C---:B------:R-:W-:Y:S02]  /*b9d0*/  VIADD R0, R2.reuse, 0x22400 ;  /* 0x0002240002007836 */ /* 0x040fe40000000000 */
[----:B------:R-:W-:-:S03]  /*b9e0*/  VIADD R3, R2, 0x20400 ;  /* 0x0002040002037836 */ /* 0x000fc60000000000 */
[----:B------:R-:W-:Y:S02]  /*b9f0*/  SHF.R.U32.HI R0, RZ, 0x4, R0 ;  /* 0x00000004ff007819 */ /* 0x000fe40000011600 */
[----:B------:R-:W-:Y:S02]  /*ba00*/  SHF.R.U32.HI R3, RZ, 0x4, R3 ;  /* 0x00000004ff037819 */ /* 0x000fe40000011603 */
[----:B------:R-:W-:Y:S02]  /*ba10*/  LOP3.LUT R0, R0, 0x3fff, RZ, 0xc0, !PT ;  /* 0x00003fff00007812 */ /* 0x000fe400078ec0ff */
[----:B------:R-:W-:Y:S02]  /*ba20*/  LOP3.LUT R3, R3, 0x3fff, RZ, 0xc0, !PT ;  /* 0x00003fff03037812 */ /* 0x000fe400078ec0ff */
[----:B------:R-:W-:Y:S01]  /*ba30*/  LOP3.LUT R21, R0, 0x10000, RZ, 0xfc, !PT ;  /* 0x0001000000157812 */ /* 0x000fe200078efcff */
[----:B--2---:R-:W-:Y:S06]  /*ba40*/  @P1 BRA `(.L_x_5868) ;  /* 0x0000000000081947 */ /* 0x004fec0003800000 */
[----:B------:R-:W2:Y:S02]  /*ba50*/  SYNCS.PHASECHK.TRANS64.TRYWAIT P1, [R15+URZ+0x28c30], R56 ;  /* 0x028c30380f0075a7 */ /* 0x000ea4000802017f */
[----:B--2---:R-:W-:Y:S05]  /*ba60*/  @!P1 BRA `(.L_x_5869) ;  /* 0x0000017800f09947 */ /* 0x004fea0003800000 */
.L_x_5868:
[----:B------:R-:W-:Y:S01]  /*ba70*/  IMAD R10, R17, 0x200, R21 ;  /* 0x00000200110a7824 */ /* 0x000fe200078e0215 */
[----:B------:R-:W-:Y:S01]  /*ba80*/  LOP3.LUT R4, R3, 0x10000, RZ, 0xfc, !PT ;  /* 0x0001000003047812 */ /* 0x000fe200078efcff */
[----:B------:R-:W-:Y:S01]  /*ba90*/  IMAD.MOV.U32 R5, RZ, RZ, 0x40000040 ;  /* 0x40000040ff057424 */ /* 0x000fe200078e00ff */
[----:B------:R-:W-:Y:S05]  /*baa0*/  WARPSYNC.ALL ;  /* 0x0000000000007948 */ /* 0x000fea0003800000 */
[----:B0-----:R-:W-:Y:S01]  /*bab0*/  IMAD.MOV.U32 R11, RZ, RZ, 0x40000040 ;  /* 0x40000040ff0b7424 */ /* 0x001fe200078e00ff */
        /* <DEDUP_REMOVED lines=9> */
[----:B------:R-:W-:Y:S02]  /*bb50*/  VIADD R8, R4, 0x4 ;  /* 0x0000000404087836 */ /* 0x000fe40000000000 */
[----:B------:R-:W-:Y:S02]  /*bb60*/  IMAD.MOV.U32 R9, RZ, RZ, 0x40000040 ;  /* 0x40000040ff097424 */ /* 0x000fe400078e00ff */
[----:B------:R-:W-:-:S04]  /*bb70*/  IMAD.MOV.U32 R11, RZ, RZ, 0x40000040 ;  /* 0x40000040ff0b7424 */ /* 0x000fc800078e00ff */
[----:B------:R-:W-:Y:S01]  /*bb80*/  HGMMA.64x64x16.F32.BF16 R24, gdesc[UR4], RZ, !UPT, gsb0 ;  /* 0x00e00000041879f0 */ /* 0x000fe2000c0018ff */
[----:B------:R-:W-:Y:S02]  /*bb90*/  R2UR UR4, R12 ;  /* 0x000000000c0472ca */ /* 0x000fe400000e0000 */
[----:B------:R-:W-:Y:S02]  /*bba0*/  R2UR UR5, R13 ;  /* 0x000000000d0572ca */ /* 0x000fe400000e0000 */
[----:B------:R-:W-:Y:S01]  /*bbb0*/  R2UR UR6, R6 ;  /* 0x00000000060672ca */ /* 0x000fe200000e0000 */
[C---:B------:R-:W-:Y:S01]  /*bbc0*/  VIADD R6, R10.reuse, 0x4 ;  /* 0x000000040a067836 */ /* 0x040fe20000000000 */
[----:B------:R-:W-:Y:S01]  /*bbd0*/  R2UR UR7, R7 ;  /* 0x00000000070772ca */ /* 0x000fe200000e0000 */
[----:B------:R-:W-:Y:S02]  /*bbe0*/  IMAD.MOV.U32 R7, RZ, RZ, 0x40000040 ;  /* 0x40000040ff077424 */ /* 0x000fe400078e00ff */
[----:B------:R-:W-:Y:S01]  /*bbf0*/  VIADD R10, R10, 0x6 ;  /* 0x000000060a0a7836 */ /* 0x000fe20000000000 */
[----:B------:R-:W-:-:S02]  /*bc00*/  WARPGROUP.DEPBAR.LE gsb0, 0x0 ;  /* 0x00008000000079c5 */ /* 0x000fc40000010000 */
[----:B------:R-:W-:-:S07]  /*bc10*/  WARPGROUP.ARRIVE ;  /* 0x00000000000079c5 */ /* 0x000fce0000000000 */
[----:B------:R-:W-:Y:S01]  /*bc20*/  HGMMA.64x64x16.F32.BF16 R24, gdesc[UR4], R24, gsb0 ;  /* 0x00e00000041879f0 */ /* 0x000fe20008001818 */
[----:B------:R-:W-:Y:S02]  /*bc30*/  R2UR UR4, R8 ;  /* 0x00000000080472ca */ /* 0x000fe400000e0000 */
[----:B------:R-:W-:Y:S02]  /*bc40*/  R2UR UR5, R9 ;  /* 0x00000000090572ca */ /* 0x000fe400000e0000 */
[----:B------:R-:W-:Y:S01]  /*bc50*/  R2UR UR6, R6 ;  /* 0x00000000060672ca */ /* 0x000fe200000e0000 */
[----:B------:R-:W-:Y:S01]  /*bc60*/  VIADD R6, R4, 0x6 ;  /* 0x0000000604067836 */ /* 0x000fe20000000000 */
[----:B------:R-:W-:Y:S01]  /*bc70*/  R2UR UR7, R7 ;  /* 0x00000000070772ca */ /* 0x000fe200000e0000 */
[----:B------:R-:W-:Y:S01]  /*bc80*/  IMAD.MOV.U32 R7, RZ, RZ, 0x40000040 ;  /* 0x40000040ff077424 */ /* 0x000fe200078e00ff */
[----:B------:R-:W-:Y:S02]  /*bc90*/  WARPGROUP.DEPBAR.LE gsb0, 0x0 ;  /* 0x00008000000079c5 */ /* 0x000fe40000010000 */
[----:B------:R-:W-:-:S09]  /*bca0*/  WARPGROUP.ARRIVE ;  /* 0x00000000000079c5 */ /* 0x000fd20000000000 */
        /* <DEDUP_REMOVED lines=11> */
.L_x_5870:
[----:B------:R-:W0:Y:S01]  /*bd60*/  LDC R0, c[0x0][0x448] ;  /* 0x00011200ff007b82 */ /* 0x000e220000000800 */
[----:B------:R-:W-:Y:S01]  /*bd70*/  IMAD.IADD R10, R212, 0x1, R196 ;  /* 0x00000001d40a7824 */ /* 0x000fe200078e02c4 */
[----:B------:R-:W-:Y:S01]  /*bd80*/  ULDC.64 UR40, c[0x0][0x9e0] ;  /* 0x0002780000287ab9 */ /* 0x000fe20000000a00 */
[----:B------:R-:W-:Y:S01]  /*bd90*/  IMAD.MOV.U32 R63, RZ, RZ, -0x40 ;  /* 0xffffffc0ff3f7424 */ /* 0x000fe200078e00ff */
[----:B------:R-:W-:Y:S01]  /*bda0*/  UISETP.GE.AND UP0, UPT, UR41, 0x1, UPT ;  /* 0x000000012900788c */ /* 0x000fe2000bf06270 */
[----:B------:R-:W-:Y:S01]  /*bdb0*/  LOP3.LUT R16, R16, 0xffffff7f, RZ, 0xc0, !PT ;  /* 0xffffff7f10107812 */ /* 0x000fe200078ec0ff */
[----:B------:R-:W-:Y:S01]  /*bdc0*/  ULDC UR4, c[0x0][0x9dc] ;  /* 0x0002770000047ab9 */ /* 0x000fe20000000800 */
[----:B------:R-:W-:Y:S01]  /*bdd0*/  IMAD R63, R168, R63, 0x41 ;  /* 0x00000041a83f7424 */ /* 0x000fe200078e023f */
[----:B------:R-:W-:Y:S01]  /*bde0*/  UP2UR UR47, UPR, URZ, 0x1 ;  /* 0x000000013f2f7883 */ /* 0x000fe20008000000 */
[----:B------:R-:W-:-:S03]  /*bdf0*/  IMAD.U32 R20, RZ, RZ, UR4 ;  /* 0x00000004ff147e24 */ /* 0x000fc6000f8e00ff */
[----:B------:R-:W-:Y:S01]  /*be00*/  IADD3 R14, -R189, R63, R184 ;  /* 0x0000003fbd0e7210 */ /* 0x000fe20007ffe1b8 */
[----:B------:R-:W-:Y:S01]  /*be10*/  VIADD R63, R63, 0xffffffff ;  /* 0xffffffff3f3f7836 */ /* 0x000fe20000000000 */
[----:B------:R-:W-:-:S03]  /*be20*/  LOP3.LUT R57, RZ, R20, RZ, 0x33, !PT ;  /* 0x00000014ff397212 */ /* 0x000fc600078e33ff */
[----:B------:R-:W-:-:S04]  /*be30*/  IMAD.IADD R14, R14, 0x1, -R23 ;  /* 0x000000010e0e7824 */ /* 0x000fc800078e0a17 */
[----:B------:R-:W-:Y:S01]  /*be40*/  IMAD.IADD R57, R14, 0x1, R57 ;  /* 0x000000010e397824 */ /* 0x000fe200078e0239 */
[----:B0-----:R-:W-:-:S13]  /*be50*/  ISETP.NE.AND P1, PT, R0, 0x1, PT ;  /* 0x000000010000780c */ /* 0x001fda0003f25270 */
[----:B------:R-:W0:Y:S01]  /*be60*/  @P1 LDC R3, c[0x0][0x44c] ;  /* 0x00011300ff031b82 */ /* 0x000e220000000800 */
[----:B------:R-:W-:-:S07]  /*be70*/  @P1 LOP3.LUT R16, R16, 0x80, RZ, 0xfc, !PT ;  /* 0x0000008010101812 */ /* 0x000fce00078efcff */
[----:B------:R-:W3:Y:S01]  /*be80*/  @P1 LDC R11, c[0x0][0x450] ;  /* 0x00011400ff0b1b82 */ /* 0x000ee20000000800 */
[----:B0-----:R-:W-:-:S04]  /*be90*/  @P1 IMAD.HI.U32 R0, R10, R3, RZ ;  /* 0x000000030a001227 */ /* 0x001fc800078e00ff */
[----:B------:R-:W-:Y:S01]  /*bea0*/  VIADD R3, R15, 0x28c40 ;  /* 0x00028c400f037836 */ /* 0x000fe20000000000 */
[----:B---3--:R-:W-:Y:S01]  /*beb0*/  @P1 SHF.R.U32.HI R10, RZ, R11, R0 ;  /* 0x0000000bff0a1219 */ /* 0x008fe20000011600 */
[----:B------:R-:W-:Y:S01]  /*bec0*/  VIADD R11, R14, UR40 ;  /* 0x000000280e0b7c36 */ /* 0x000fe20008000000 */
[----:B------:R-:W-:Y:S02]  /*bed0*/  PLOP3.LUT P1, PT, PT, PT, UP0, 0x40, 0x0 ;  /* 0x000000000000781c */ /* 0x000fe40003f2e808 */
[----:B------:R-:W-:Y:S01]  /*bee0*/  LEA R0, R168, 0xffffffc0, 0x6 ;  /* 0xffffffc0a8007811 */ /* 0x000fe200078e30ff */
[----:B------:R-:W0:Y:S01]  /*bef0*/  SHFL.IDX PT, R58, R10, RZ, 0x1c1f ;  /* 0x001c1fff0a3a7589 */ /* 0x000e2200000e0000 */
[----:B------:R-:W-:Y:S02]  /*bf00*/  PRMT R3, R186, 0x654, R3 ;  /* 0x00000654ba037816 */ /* 0x000fe40000000003 */
[----:B------:R-:W-:Y:S02]  /*bf10*/  IADD3 R78, -R189, R184, -R0 ;  /* 0x000000b8bd4e7210 */ /* 0x000fe40007ffe900 */
[----:B------:R3:W-:Y:S02]  /*bf20*/  SYNCS.ARRIVE.TRANS64.RED.A1T0 RZ, [R3+URZ], RZ ;  /* 0x000000ff03ff79a7 */ /* 0x0007e4000810043f */
[----:B0-----:R-:W-:Y:S01]  /*bf30*/  VIADDMNMX R61, R58, R11, R78, PT ;  /* 0x0000000b3a3d7246 */ /* 0x001fe2000380014e */
[----:B------:R-:W-:-:S02]  /*bf40*/  IMAD.IADD R59, R57, 0x1, R58 ;  /* 0x00000001393b7824 */ /* 0x000fc400078e023a */
[----:B---3--:R-:W-:Y:S05]  /*bf50*/  @P1 BRA `(.L_x_5871) ;  /* 0x0000000000581947 */ /* 0x008fea0003800000 */
[----:B------:R-:W-:Y:S01]  /*bf60*/  IADD3 R3, -R23, R184, R58 ;  /* 0x000000b817037210 */ /* 0x000fe20007ffe13a */
[----:B------:R-:W-:Y:S03]  /*bf70*/  BSSY B0, `(.L_x_5872) ;  /* 0x0000010000007945 */ /* 0x000fe60003800000 */
[----:B------:R-:W-:-:S13]  /*bf80*/  ISETP.GT.AND P1, PT, R3, -0x1, PT ;  /* 0xffffffff0300780c */ /* 0x000fda0003f24270 */
[----:B------:R-:W-:Y:S05]  /*bf90*/  @P1 BRA `(.L_x_5873) ;  /* 0x0000000000201947 */ /* 0x000fea0003800000 */
[----:B------:R-:W-:Y:S01]  /*bfa0*/  UISETP.NE.AND UP0, UPT, UR41, 0x1, UPT ;  /* 0x000000012900788c */ /* 0x000fe2000bf05270 */
[----:B------:R-:W-:-:S05]  /*bfb0*/  LOP3.LUT R3, RZ, R3, RZ, 0x33, !PT ;  /* 0x00000003ff037212 */ /* 0x000fca00078e33ff */
[----:B------:R-:W-:-:S05]  /*bfc0*/  PLOP3.LUT P1, PT, PT, PT, UP0, 0x80, 0x0 ;  /* 0x000000000000781c */ /* 0x000fca0003f2f008 */
[----:B------:R-:W-:-:S08]  /*bfd0*/  @UP0 ULDC.64 UR4, c[0x0][0x9e8] ;  /* 0x00027a0000040ab9 */ /* 0x000fd00000000a00 */
[----:B------:R-:W-:-:S05]  /*bfe0*/  @P1 IMAD.HI.U32 R14, R3, UR4, RZ ;  /* 0x00000004030e1c27 */ /* 0x000fca000f8e00ff */
[----:B------:R-:W-:-:S04]  /*bff0*/  @P1 SHF.R.U32.HI R3, RZ, UR5, R14 ;  /* 0x00000005ff031c19 */ /* 0x000fc8000801160e */
[----:B------:R-:W-:Y:S01]  /*c000*/  LOP3.LUT R3, RZ, R3, RZ, 0x33, !PT ;  /* 0x00000003ff037212 */ /* 0x000fe200078e33ff */
[----:B------:R-:W-:Y:S06]  /*c010*/  BRA `(.L_x_5874) ;  /* 0x0000000000147947 */ /* 0x000fec0003800000 */
.L_x_5873:
[----:B------:R-:W-:-:S06]  /*c020*/  UISETP.NE.AND UP0, UPT, UR41, 0x1, UPT ;  /* 0x000000012900788c */ /* 0x000fcc000bf05270 */
[----:B------:R-:W-:-:S05]  /*c030*/  PLOP3.LUT P1, PT, PT, PT, UP0, 0x80, 0x0 ;  /* 0x000000000000781c */ /* 0x000fca0003f2f008 */
[----:B------:R-:W-:-:S08]  /*c040*/  @UP0 ULDC.64 UR4, c[0x0][0x9e8] ;  /* 0x00027a0000040ab9 */ /* 0x000fd00000000a00 */
[----:B------:R-:W-:-:S05]  /*c050*/  @P1 IMAD.HI.U32 R14, R3, UR4, RZ ;  /* 0x00000004030e1c27 */ /* 0x000fca000f8e00ff */
[----:B------:R-:W-:-:S07]  /*c060*/  @P1 SHF.R.U32.HI R3, RZ, UR5, R14 ;  /* 0x00000005ff031c19 */ /* 0x000fce000801160e */
.L_x_5874:
[----:B------:R-:W-:Y:S05]  /*c070*/  BSYNC B0 ;  /* 0x0000000000007941 */ /* 0x000fea0003800000 */
.L_x_5872:
[----:B------:R-:W-:-:S04]  /*c080*/  IMAD R14, R3, UR41, -R0 ;  /* 0x00000029030e7c24 */ /* 0x000fc8000f8e0a00 */
[----:B------:R-:W-:-:S05]  /*c090*/  IMAD.IADD R14, R14, 0x1, -R189 ;  /* 0x000000010e0e7824 */ /* 0x000fca00078e0abd */
[----:B------:R-:W-:Y:S02]  /*c0a0*/  VIMNMX R59, R59, R14, !PT ;  /* 0x0000000e3b3b7248 */ /* 0x000fe40007fe0100 */
[----:B------:R-:W-:-:S07]  /*c0b0*/  VIADDMNMX R61, R14, UR41, R61, PT ;  /* 0x000000290e3d7c46 */ /* 0x000fce000b80013d */
.L_x_5871:
[C---:B------:R-:W-:Y:S01]  /*c0c0*/  ISETP.GE.AND P1, PT, R63.reuse, 0x2, PT ;  /* 0x000000023f00780c */ /* 0x040fe20003f26270 */
[----:B------:R-:W0:Y:S01]  /*c0d0*/  SHFL.IDX PT, R10, R10, 0x1, 0x1c1f ;  /* 0x003c1f000a0a7f89 */ /* 0x000e2200000e0000 */
[----:B------:R-:W-:Y:S01]  /*c0e0*/  ISETP.GE.AND P5, PT, R63, 0xa, PT ;  /* 0x0000000a3f00780c */ /* 0x000fe20003fa6270 */
[----:B------:R-:W-:Y:S01]  /*c0f0*/  UISETP.NE.AND UP0, UPT, UR47, URZ, UPT ;  /* 0x0000003f2f00728c */ /* 0x000fe2000bf05270 */
[----:B------:R-:W-:Y:S02]  /*c100*/  ISETP.GT.AND P3, PT, R59, 0x1, !P1 ;  /* 0x000000013b00780c */ /* 0x000fe40004f64270 */
[----:B------:R-:W-:Y:S02]  /*c110*/  ISETP.GE.AND P2, PT, R63, 0x9, PT ;  /* 0x000000093f00780c */ /* 0x000fe40003f46270 */
[----:B------:R-:W-:Y:S02]  /*c120*/  ISETP.LT.OR P3, PT, R61, 0x2, P3 ;  /* 0x000000023d00780c */ /* 0x000fe40001f61670 */
[----:B------:R-:W-:-:S02]  /*c130*/  P2R R69, PR, RZ, 0x20 ;  /* 0x00000020ff457803 */ /* 0x000fc40000000000 */
[----:B------:R-:W-:Y:S02]  /*c140*/  FSEL R76, R25, -INF , !P3 ;  /* 0xff800000194c7808 */ /* 0x000fe40005800000 */
[C---:B------:R-:W-:Y:S02]  /*c150*/  ISETP.GT.AND P3, PT, R59.reuse, 0x9, !P5 ;  /* 0x000000093b00780c */ /* 0x040fe40006f64270 */
[----:B------:R-:W-:Y:S02]  /*c160*/  ISETP.GT.AND P4, PT, R59, 0x8, !P2 ;  /* 0x000000083b00780c */ /* 0x000fe40005784270 */
[----:B------:R-:W-:Y:S02]  /*c170*/  ISETP.LT.OR P3, PT, R61, 0xa, P3 ;  /* 0x0000000a3d00780c */ /* 0x000fe40001f61670 */
[----:B------:R-:W-:Y:S02]  /*c180*/  ISETP.GE.AND P5, PT, R63, 0x11, PT ;  /* 0x000000113f00780c */ /* 0x000fe40003fa6270 */
[----:B------:R-:W-:-:S02]  /*c190*/  FSEL R58, R29, -INF , !P3 ;  /* 0xff8000001d3a7808 */ /* 0x000fc40005800000 */
[----:B------:R-:W-:Y:S01]  /*c1a0*/  ISETP.LT.OR P4, PT, R61, 0x9, P4 ;  /* 0x000000093d00780c */ /* 0x000fe20002781670 */
[----:B0-----:R-:W-:Y:S01]  /*c1b0*/  IMAD.IADD R29, R57, 0x1, R10 ;  /* 0x00000001391d7824 */ /* 0x001fe200078e020a */
[----:B------:R-:W-:Y:S02]  /*c1c0*/  ISETP.GT.AND P3, PT, R59, 0x10, !P5 ;  /* 0x000000103b00780c */ /* 0x000fe40006f64270 */
[----:B------:R-:W-:Y:S02]  /*c1d0*/  FSEL R14, R28, -INF , !P4 ;  /* 0xff8000001c0e7808 */ /* 0x000fe40006000000 */
        /* <DEDUP_REMOVED lines=43> */
[C---:B------:R-:W-:Y:S02]  /*c490*/  ISETP.GE.AND P3, PT, R63.reuse, 0x32, PT ;  /* 0x000000323f00780c */ /* 0x040fe40003f66270 */
[----:B------:R-:W-:-:S02]  /*c4a0*/  ISETP.GE.AND P6, PT, R63, 0x1, PT ;  /* 0x000000013f00780c */ /* 0x000fc40003fc6270 */
[----:B------:R-:W-:Y:S02]  /*c4b0*/  ISETP.GT.AND P4, PT, R59, 0x31, !P3 ;  /* 0x000000313b00780c */ /* 0x000fe40005f84270 */
[----:B------:R-:W-:Y:S02]  /*c4c0*/  P2R R45, PR, RZ, 0x40 ;  /* 0x00000040ff2d7803 */ /* 0x000fe40000000000 */
[----:B------:R-:W-:Y:S02]  /*c4d0*/  ISETP.LT.OR P4, PT, R61, 0x32, P4 ;  /* 0x000000323d00780c */ /* 0x000fe40002781670 */
[----:B------:R-:W-:Y:S02]  /*c4e0*/  VIADDMNMX R25, R10, R11, R78, PT ;  /* 0x0000000b0a197246 */ /* 0x000fe4000380014e */
[----:B------:R-:W-:Y:S02]  /*c4f0*/  FSEL R72, R49, -INF , !P4 ;  /* 0xff80000031487808 */ /* 0x000fe40006000000 */
[----:B------:R-:W-:-:S04]  /*c500*/  ISETP.GE.AND P4, PT, R63, 0x39, PT ;  /* 0x000000393f00780c */ /* 0x000fc80003f86270 */
[----:B------:R-:W-:-:S04]  /*c510*/  ISETP.GT.AND P5, PT, R59, 0x38, !P4 ;  /* 0x000000383b00780c */ /* 0x000fc800067a4270 */
[----:B------:R-:W-:-:S04]  /*c520*/  ISETP.LT.OR P5, PT, R61, 0x39, P5 ;  /* 0x000000393d00780c */ /* 0x000fc80002fa1670 */
[----:B------:R-:W-:Y:S02]  /*c530*/  FSEL R52, R52, -INF , !P5 ;  /* 0xff80000034347808 */ /* 0x000fe40006800000 */
[----:B------:R-:W-:Y:S02]  /*c540*/  ISETP.GT.AND P5, PT, R59, RZ, !P6 ;  /* 0x000000ff3b00720c */ /* 0x000fe400077a4270 */
[----:B------:R-:W-:Y:S02]  /*c550*/  ISETP.GE.AND P6, PT, R63, 0x3a, PT ;  /* 0x0000003a3f00780c */ /* 0x000fe40003fc6270 */
[----:B------:R-:W-:-:S04]  /*c560*/  ISETP.LT.OR P5, PT, R61, 0x1, P5 ;  /* 0x000000013d00780c */ /* 0x000fc80002fa1670 */
[----:B------:R-:W-:Y:S02]  /*c570*/  FSEL R3, R24, -INF , !P5 ;  /* 0xff80000018037808 */ /* 0x000fe40006800000 */
        /* <DEDUP_REMOVED lines=13> */
[----:B------:R-:W-:Y:S01]  /*c650*/  @P5 IMAD.HI.U32 R10, R11, UR4, RZ ;  /* 0x000000040b0a5c27 */ /* 0x000fe2000f8e00ff */
[----:B------:R-:W-:-:S13]  /*c660*/  PLOP3.LUT P5, PT, PT, PT, UP0, 0x80, 0x0 ;  /* 0x000000000000781c */ /* 0x000fda0003faf008 */
[----:B------:R-:W-:-:S04]  /*c670*/  @P5 SHF.R.U32.HI R11, RZ, UR5, R10 ;  /* 0x00000005ff0b5c19 */ /* 0x000fc8000801160a */
[----:B------:R-:W-:Y:S01]  /*c680*/  LOP3.LUT R11, RZ, R11, RZ, 0x33, !PT ;  /* 0x0000000bff0b7212 */ /* 0x000fe200078e33ff */
[----:B------:R-:W-:Y:S06]  /*c690*/  BRA `(.L_x_5878) ;  /* 0x0000000000187947 */ /* 0x000fec0003800000 */
.L_x_5877:
[----:B------:R-:W-:-:S06]  /*c6a0*/  UISETP.NE.AND UP0, UPT, UR41, 0x1, UPT ;  /* 0x000000012900788c */ /* 0x000fcc000bf05270 */
[----:B------:R-:W-:-:S05]  /*c6b0*/  PLOP3.LUT P5, PT, PT, PT, UP0, 0x80, 0x0 ;  /* 0x000000000000781c */ /* 0x000fca0003faf008 */
[----:B------:R-:W-:-:S08]  /*c6c0*/  @UP0 ULDC.64 UR4, c[0x0][0x9e8] ;  /* 0x00027a0000040ab9 */ /* 0x000fd00000000a00 */
[----:B------:R-:W-:Y:S01]  /*c6d0*/  @P5 IMAD.HI.U32 R10, R11, UR4, RZ ;  /* 0x000000040b0a5c27 */ /* 0x000fe2000f8e00ff */
[----:B------:R-:W-:-:S13]  /*c6e0*/  PLOP3.LUT P5, PT, PT, PT, UP0, 0x80, 0x0 ;  /* 0x000000000000781c */ /* 0x000fda0003faf008 */
[----:B------:R-:W-:-:S07]  /*c6f0*/  @P5 SHF.R.U32.HI R11, RZ, UR5, R10 ;  /* 0x00000005ff0b5c19 */ /* 0x000fce000801160a */
.L_x_5878:
[----:B------:R-:W-:Y:S05]  /*c700*/  BSYNC B0 ;  /* 0x0000000000007941 */ /* 0x000fea0003800000 */
.L_x_5876:
[----:B------:R-:W-:-:S04]  /*c710*/  IMAD R0, R11, UR41, -R0 ;  /* 0x000000290b007c24 */ /* 0x000fc8000f8e0a00 */
[----:B------:R-:W-:-:S05]  /*c720*/  IMAD.IADD R0, R0, 0x1, -R189 ;  /* 0x0000000100007824 */ /* 0x000fca00078e0abd */
[----:B------:R-:W-:Y:S02]  /*c730*/  VIMNMX R29, R29, R0, !PT ;  /* 0x000000001d1d7248 */ /* 0x000fe40007fe0100 */
[----:B------:R-:W-:-:S07]  /*c740*/  VIADDMNMX R25, R0, UR41, R25, PT ;  /* 0x0000002900197c46 */ /* 0x000fce000b800119 */
.L_x_5875:
        /* <DEDUP_REMOVED lines=9> */
[C---:B------:R-:W-:Y:S02]  /*c7e0*/  ISETP.GT.AND P1, PT, R29.reuse, 0x9, !P1 ;  /* 0x000000091d00780c */ /* 0x040fe40004f24270 */
[----:B------:R-:W-:Y:S02]  /*c7f0*/  ISETP.GT.AND P2, PT, R29, 0x8, !P2 ;  /* 0x000000081d00780c */ /* 0x000fe40005744270 */
[----:B------:R-:W-:Y:S02]  /*c800*/  ISETP.LT.OR P1, PT, R25, 0xa, P1 ;  /* 0x0000000a1900780c */ /* 0x000fe40000f21670 */
[----:B------:R-:W-:Y:S02]  /*c810*/  FMNMX.FTZ R11, R60, R11, !PT ;  /* 0x0000000b3c0b7209 */ /* 0x000fe40007810000 */
[----:B------:R-:W-:-:S02]  /*c820*/  FSEL R24, R31, -INF , !P1 ;  /* 0xff8000001f187808 */ /* 0x000fc40004800000 */
[----:B------:R-:W-:Y:S02]  /*c830*/  ISETP.NE.AND P1, PT, R67, RZ, PT ;  /* 0x000000ff4300720c */ /* 0x000fe40003f25270 */
[----:B------:R-:W-:Y:S02]  /*c840*/  ISETP.LT.OR P2, PT, R25, 0x9, P2 ;  /* 0x000000091900780c */ /* 0x000fe40001741670 */
[----:B------:R-:W-:Y:S02]  /*c850*/  ISETP.GT.AND P1, PT, R29, 0x10, !P1 ;  /* 0x000000101d00780c */ /* 0x000fe40004f24270 */
[----:B------:R-:W-:Y:S02]  /*c860*/  FMNMX.FTZ R11, R62, R11, !PT ;  /* 0x0000000b3e0b7209 */ /* 0x000fe40007810000 */
[----:B------:R-:W-:Y:S02]  /*c870*/  ISETP.LT.OR P1, PT, R25, 0x11, P1 ;  /* 0x000000111900780c */ /* 0x000fe40000f21670 */
[----:B------:R-:W-:-:S02]  /*c880*/  FSEL R30, R30, -INF , !P2 ;  /* 0xff8000001e1e7808 */ /* 0x000fc40005000000 */
        /* <DEDUP_REMOVED lines=18> */
[----:B------:R-:W-:Y:S02]  /*c9b0*/  ISETP.NE.AND P5, PT, R45, RZ, PT ;  /* 0x000000ff2d00720c */ /* 0x000fe40003fa5270 */
        /* <DEDUP_REMOVED lines=8> */
[C---:B------:R-:W-:Y:S02]  /*ca40*/  ISETP.GT.AND P3, PT, R29.reuse, 0x31, !P3 ;  /* 0x000000311d00780c */ /* 0x040fe40005f64270 */
[----:B------:R-:W-:Y:S02]  /*ca50*/  FSEL R42, R42, -INF , !P1 ;  /* 0xff8000002a2a7808 */ /* 0x000fe40004800000 */
[----:B------:R-:W-:-:S02]  /*ca60*/  ISETP.GT.AND P1, PT, R29, 0x21, !P2 ;  /* 0x000000211d00780c */ /* 0x000fc40005724270 */
[----:B------:R-:W-:Y:S02]  /*ca70*/  ISETP.NE.AND P2, PT, R41, RZ, PT ;  /* 0x000000ff2900720c */ /* 0x000fe40003f45270 */
[----:B------:R-:W-:Y:S02]  /*ca80*/  ISETP.LT.OR P1, PT, R25, 0x22, P1 ;  /* 0x000000221900780c */ /* 0x000fe40000f21670 */
[----:B------:R-:W-:Y:S02]  /*ca90*/  ISETP.GT.AND P4, PT, R29, 0x38, !P4 ;  /* 0x000000381d00780c */ /* 0x000fe40006784270 */
[----:B------:R-:W-:Y:S02]  /*caa0*/  FSEL R36, R43, -INF , !P1 ;  /* 0xff8000002b247808 */ /* 0x000fe40004800000 */
[----:B------:R-:W-:Y:S02]  /*cab0*/  ISETP.NE.AND P1, PT, R33, RZ, PT ;  /* 0x000000ff2100720c */ /* 0x000fe40003f25270 */
[----:B------:R-:W-:-:S02]  /*cac0*/  ISETP.LT.OR P3, PT, R25, 0x32, P3 ;  /* 0x000000321900780c */ /* 0x000fc40001f61670 */
[C---:B------:R-:W-:Y:S02]  /*cad0*/  ISETP.GT.AND P1, PT, R29.reuse, 0x28, !P1 ;  /* 0x000000281d00780c */ /* 0x040fe40004f24270 */
[----:B------:R-:W-:Y:S02]  /*cae0*/  ISETP.GT.AND P6, PT, R29, 0x39, !P6 ;  /* 0x000000391d00780c */ /* 0x000fe400077c4270 */
[C---:B------:R-:W-:Y:S02]  /*caf0*/  ISETP.LT.OR P1, PT, R25.reuse, 0x29, P1 ;  /* 0x000000291900780c */ /* 0x040fe40000f21670 */
[----:B------:R-:W-:Y:S02]  /*cb00*/  ISETP.LT.OR P4, PT, R25, 0x39, P4 ;  /* 0x000000391900780c */ /* 0x000fe40002781670 */
[----:B------:R-:W-:Y:S02]  /*cb10*/  FSEL R46, R46, -INF , !P1 ;  /* 0xff8000002e2e7808 */ /* 0x000fe40004800000 */
[----:B------:R-:W-:-:S02]  /*cb20*/  ISETP.GT.AND P1, PT, R29, RZ, !P5 ;  /* 0x000000ff1d00720c */ /* 0x000fc40006f24270 */
[----:B------:R-:W-:Y:S02]  /*cb30*/  ISETP.NE.AND P5, PT, R37, RZ, PT ;  /* 0x000000ff2500720c */ /* 0x000fe40003fa5270 */
[----:B------:R-:W-:Y:S02]  /*cb40*/  ISETP.LT.OR P1, PT, R25, 0x1, P1 ;  /* 0x000000011900780c */ /* 0x000fe40000f21670 */
[----:B------:R-:W-:Y:S02]  /*cb50*/  FSEL R78, R51, -INF , !P3 ;  /* 0xff800000334e7808 */ /* 0x000fe40005800000 */
[----:B------:R-:W-:Y:S02]  /*cb60*/  FSEL R27, R26, -INF , !P1 ;  /* 0xff8000001a1b7808 */ /* 0x000fe40004800000 */
[----:B------:R-:W-:Y:S02]  /*cb70*/  FMNMX.FTZ R26, R74, R11, !PT ;  /* 0x0000000b4a1a7209 */ /* 0x000fe40007810000 */
[----:B------:R-:W-:-:S02]  /*cb80*/  ISETP.GT.AND P1, PT, R29, 0x29, !P2 ;  /* 0x000000291d00780c */ /* 0x000fc40005724270 */
[----:B------:R-:W-:Y:S01]  /*cb90*/  ISETP.GT.AND P2, PT, R29, 0x30, !P5 ;  /* 0x000000301d00780c */ /* 0x000fe20006f44270 */
[----:B------:R-:W0:Y:S01]  /*cba0*/  SHFL.BFLY PT, R11, R26, 0x2, 0x1f ;  /* 0x0c401f001a0b7f89 */ /* 0x000e2200000e0000 */
[C---:B------:R-:W-:Y:S02]  /*cbb0*/  ISETP.LT.OR P1, PT, R25.reuse, 0x2a, P1 ;  /* 0x0000002a1900780c */ /* 0x040fe40000f21670 */
[C---:B------:R-:W-:Y:S02]  /*cbc0*/  ISETP.LT.OR P2, PT, R25.reuse, 0x31, P2 ;  /* 0x000000311900780c */ /* 0x040fe40001741670 */
[----:B------:R-:W-:Y:S02]  /*cbd0*/  ISETP.LT.OR P6, PT, R25, 0x3a, P6 ;  /* 0x0000003a1900780c */ /* 0x000fe400037c1670 */
[----:B------:R-:W-:Y:S02]  /*cbe0*/  FSEL R50, R50, -INF , !P2 ;  /* 0xff80000032327808 */ /* 0x000fe40005000000 */
[----:B------:R-:W-:-:S02]  /*cbf0*/  FSEL R54, R54, -INF , !P4 ;  /* 0xff80000036367808 */ /* 0x000fc40006000000 */
[----:B0-----:R-:W-:Y:S02]  /*cc00*/  FMNMX.FTZ R33, R26, R11, !PT ;  /* 0x0000000b1a217209 */ /* 0x001fe40007810000 */
[----:B------:R-:W-:Y:S02]  /*cc10*/  FMNMX.FTZ R11, R27, R0, !PT ;  /* 0x000000001b0b7209 */ /* 0x000fe40007810000 */
[----:B------:R-:W-:Y:S01]  /*cc20*/  FSEL R26, R47, -INF , !P1 ;  /* 0xff8000002f1a7808 */ /* 0x000fe20004800000 */
[----:B------:R-:W0:Y:S01]  /*cc30*/  SHFL.BFLY PT, R10, R33, 0x1, 0x1f ;  /* 0x0c201f00210a7f89 */ /* 0x000e2200000e0000 */
[----:B------:R-:W-:-:S04]  /*cc40*/  FMNMX.FTZ R11, R30, R11, !PT ;  /* 0x0000000b1e0b7209 */ /* 0x000fc80007810000 */
[----:B------:R-:W-:-:S04]  /*cc50*/  FMNMX.FTZ R11, R24, R11, !PT ;  /* 0x0000000b180b7209 */ /* 0x000fc80007810000 */
[----:B------:R-:W-:-:S04]  /*cc60*/  FMNMX.FTZ R11, R34, R11, !PT ;  /* 0x0000000b220b7209 */ /* 0x000fc80007810000 */
[----:B------:R-:W-:Y:S01]  /*cc70*/  FMNMX.FTZ R31, R28, R11, !PT ;  /* 0x0000000b1c1f7209 */ /* 0x000fe20007810000 */
[----:B------:R-:W-:-:S03]  /*cc80*/  IMAD.U32 R11, RZ, RZ, UR4 ;  /* 0x00000004ff0b7e24 */ /* 0x000fc6000f8e00ff */
[----:B------:R-:W-:-:S04]  /*cc90*/  FMNMX.FTZ R31, R38, R31, !PT ;  /* 0x0000001f261f7209 */ /* 0x000fc80007810000 */
[----:B------:R-:W-:Y:S02]  /*cca0*/  FMNMX.FTZ R31, R32, R31, !PT ;  /* 0x0000001f201f7209 */ /* 0x000fe40007810000 */
[----:B0-----:R-:W-:Y:S02]  /*ccb0*/  FMNMX.FTZ R10, R33, R10, !PT ;  /* 0x0000000a210a7209 */ /* 0x001fe40007810000 */
[----:B------:R-:W-:Y:S02]  /*ccc0*/  FMNMX.FTZ R33, R42, R31, !PT ;  /* 0x0000001f2a217209 */ /* 0x000fe40007810000 */
[C---:B------:R-:W-:Y:S01]  /*ccd0*/  FSETP.NEU.FTZ.AND P1, PT, R10.reuse, -INF , PT ;  /* 0xff8000000a00780b */ /* 0x040fe20003f3d000 */
[----:B------:R-:W-:Y:S01]  /*cce0*/  FMUL.FTZ R35, R10, R11 ;  /* 0x0000000b0a237220 */ /* 0x000fe20000410000 */
        /* <DEDUP_REMOVED lines=20> */
[-CC-:B------:R-:W-:Y:S01]  /*ce30*/  FFMA.FTZ R25, R48, R11.reuse, -R31.reuse ;  /* 0x0000000b30197223 */ /* 0x180fe2000001081f */
[-CC-:B------:R-:W-:Y:S01]  /*ce40*/  FFMA.FTZ R40, R72, R11.reuse, -R31.reuse ;  /* 0x0000000b48287223 */ /* 0x180fe2000001081f */
[----:B------:R-:W0:Y:S01]  /*ce50*/  SHFL.BFLY PT, R14, R3, 0x2, 0x1f ;  /* 0x0c401f00030e7f89 */ /* 0x000e2200000e0000 */
[-CC-:B------:R-:W-:Y:S01]  /*ce60*/  FFMA.FTZ R44, R74, R11.reuse, -R31.reuse ;  /* 0x0000000b4a2c7223 */ /* 0x180fe2000001081f */
[----:B------:R-:W-:Y:S08]  /*ce70*/  MUFU.EX2 R164, R164 ;  /* 0x000000a400a47308 */ /* 0x000ff00000000800 */
[----:B------:R-:W3:Y:S08]  /*ce80*/  MUFU.EX2 R29, R29 ;  /* 0x0000001d001d7308 */ /* 0x000ef00000000800 */
[----:B------:R-:W4:Y:S01]  /*ce90*/  MUFU.EX2 R166, R166 ;  /* 0x000000a600a67308 */ /* 0x000f220000000800 */
[----:B0-----:R-:W-:Y:S01]  /*cea0*/  FMNMX.FTZ R41, R3, R14, !PT ;  /* 0x0000000e03297209 */ /* 0x001fe20007810000 */
[----:B------:R-:W-:-:S06]  /*ceb0*/  FFMA.FTZ R3, R70, R11, -R31 ;  /* 0x0000000b46037223 */ /* 0x000fcc000001081f */
[----:B------:R-:W0:Y:S01]  /*cec0*/  MUFU.EX2 R33, R33 ;  /* 0x0000002100217308 */ /* 0x000e220000000800 */
[----:B------:R-:W1:Y:S07]  /*ced0*/  SHFL.BFLY PT, R14, R41, 0x1, 0x1f ;  /* 0x0c201f00290e7f89 */ /* 0x000e6e00000e0000 */
[----:B------:R-:W2:Y:S08]  /*cee0*/  MUFU.EX2 R160, R160 ;  /* 0x000000a000a07308 */ /* 0x000eb00000000800 */
[----:B------:R-:W2:Y:S08]  /*cef0*/  MUFU.EX2 R35, R35 ;  /* 0x0000002300237308 */ /* 0x000eb00000000800 */
[----:B------:R-:W2:Y:S01]  /*cf00*/  MUFU.EX2 R162, R162 ;  /* 0x000000a200a27308 */ /* 0x000ea20000000800 */
[----:B-1----:R-:W-:Y:S01]  /*cf10*/  FMNMX.FTZ R14, R41, R14, !PT ;  /* 0x0000000e290e7209 */ /* 0x002fe20007810000 */
[----:B------:R-:W-:-:S03]  /*cf20*/  FFMA.FTZ R41, R52, R11, -R31 ;  /* 0x0000000b34297223 */ /* 0x000fc6000001081f */
[C---:B------:R-:W-:Y:S01]  /*cf30*/  FSETP.NEU.FTZ.AND P1, PT, R14.reuse, -INF , PT ;  /* 0xff8000000e00780b */ /* 0x040fe20003f3d000 */
[----:B------:R-:W-:Y:S02]  /*cf40*/  FMUL.FTZ R43, R14, R11 ;  /* 0x0000000b0e2b7220 */ /* 0x000fe40000410000 */
[----:B------:R-:W1:Y:S03]  /*cf50*/  MUFU.EX2 R37, R37 ;  /* 0x0000002500257308 */ /* 0x000e660000000800 */
[----:B------:R-:W-:Y:S01]  /*cf60*/  FSEL R31, R43, RZ, P1 ;  /* 0x000000ff2b1f7208 */ /* 0x000fe20000800000 */
[----:B---3--:R-:W-:Y:S01]  /*cf70*/  FADD.FTZ R43, R164, R29 ;  /* 0x0000001da42b7221 */ /* 0x008fe20000010000 */
[----:B------:R-:W-:-:S03]  /*cf80*/  F2FP.BF16.F32.PACK_AB R164, R29, R164 ;  /* 0x000000a41da4723e */ /* 0x000fc600000010ff */
        /* <DEDUP_REMOVED lines=10> */
[-C--:B------:R-:W-:Y:S01]  /*d030*/  FFMA.FTZ R32, R36, R11.reuse, -R31 ;  /* 0x0000000b24207223 */ /* 0x080fe2000001081f */
[----:B----4-:R-:W-:Y:S01]  /*d040*/  FADD.FTZ R34, R166, R43 ;  /* 0x0000002ba6227221 */ /* 0x010fe20000010000 */
[-CC-:B------:R-:W-:Y:S01]  /*d050*/  FFMA.FTZ R157, R42, R11.reuse, -R31.reuse ;  /* 0x0000000b2a9d7223 */ /* 0x180fe2000001081f */
[-CC-:B------:R-:W-:Y:S01]  /*d060*/  FFMA.FTZ R159, R46, R11.reuse, -R31.reuse ;  /* 0x0000000b2e9f7223 */ /* 0x180fe2000001081f */
[-CC-:B------:R-:W-:Y:S01]  /*d070*/  FFMA.FTZ R26, R26, R11.reuse, -R31.reuse ;  /* 0x0000000b1a1a7223 */ /* 0x180fe2000001081f */
[C---:B0-----:R-:W-:Y:S01]  /*d080*/  FADD.FTZ R45, R33.reuse, R34 ;  /* 0x00000022212d7221 */ /* 0x041fe20000010000 */
[----:B------:R-:W0:Y:S01]  /*d090*/  MUFU.EX2 R0, R0 ;  /* 0x0000000000007308 */ /* 0x000e220000000800 */
[-CC-:B------:R-:W-:Y:S01]  /*d0a0*/  FFMA.FTZ R27, R50, R11.reuse, -R31.reuse ;  /* 0x0000000b321b7223 */ /* 0x180fe2000001081f */
[-C--:B------:R-:W-:Y:S01]  /*d0b0*/  FFMA.FTZ R34, R78, R11.reuse, -R31 ;  /* 0x0000000b4e227223 */ /* 0x080fe2000001081f */
[----:B--2---:R-:W-:Y:S01]  /*d0c0*/  FADD.FTZ R38, R160, R45 ;  /* 0x0000002da0267221 */ /* 0x004fe20000010000 */
[-CC-:B------:R-:W-:Y:S01]  /*d0d0*/  FFMA.FTZ R54, R54, R11.reuse, -R31.reuse ;  /* 0x0000000b36367223 */ /* 0x180fe2000001081f */
[----:B------:R-:W-:Y:S01]  /*d0e0*/  FFMA.FTZ R31, R76, R11, -R31 ;  /* 0x0000000b4c1f7223 */ /* 0x000fe2000001081f */
[----:B------:R-:W-:Y:S01]  /*d0f0*/  F2FP.BF16.F32.PACK_AB R166, R33, R166 ;  /* 0x000000a621a6723e */ /* 0x000fe200000010ff */
[C---:B------:R-:W-:Y:S01]  /*d100*/  FADD.FTZ R45, R35.reuse, R38 ;  /* 0x00000026232d7221 */ /* 0x040fe20000010000 */
[----:B------:R-:W2:Y:S01]  /*d110*/  MUFU.EX2 R167, R167 ;  /* 0x000000a700a77308 */ /* 0x000ea20000000800 */
[----:B------:R-:W-:-:S02]  /*d120*/  F2FP.BF16.F32.PACK_AB R160, R35, R160 ;  /* 0x000000a023a0723e */ /* 0x000fc400000010ff */
[----:B------:R-:W-:Y:S01]  /*d130*/  FADD.FTZ R38, R162, R45 ;  /* 0x0000002da2267221 */ /* 0x000fe20000010000 */
[----:B-1----:R-:W-:-:S04]  /*d140*/  F2FP.BF16.F32.PACK_AB R162, R37, R162 ;  /* 0x000000a225a2723e */ /* 0x002fc800000010ff */
[----:B------:R-:W1:Y:S01]  /*d150*/  MUFU.EX2 R24, R24 ;  /* 0x0000001800187308 */ /* 0x000e620000000800 */
[----:B0-----:R-:W-:Y:S01]  /*d160*/  FADD.FTZ R36, R165, R0 ;  /* 0x00000000a5247221 */ /* 0x001fe20000010000 */
[----:B------:R-:W-:-:S06]  /*d170*/  F2FP.BF16.F32.PACK_AB R165, R0, R165 ;  /* 0x000000a500a5723e */ /* 0x000fcc00000010ff */
[----:B------:R-:W0:Y:S01]  /*d180*/  MUFU.EX2 R161, R161 ;  /* 0x000000a100a17308 */ /* 0x000e220000000800 */
[----:B--2---:R-:W-:-:S07]  /*d190*/  FADD.FTZ R43, R167, R36 ;  /* 0x00000024a72b7221 */ /* 0x004fce0000010000 */
[----:B------:R-:W2:Y:S01]  /*d1a0*/  MUFU.EX2 R28, R28 ;  /* 0x0000001c001c7308 */ /* 0x000ea20000000800 */
[C---:B-1----:R-:W-:Y:S01]  /*d1b0*/  FADD.FTZ R36, R24.reuse, R43 ;  /* 0x0000002b18247221 */ /* 0x042fe20000010000 */
[----:B------:R-:W-:-:S05]  /*d1c0*/  F2FP.BF16.F32.PACK_AB R167, R24, R167 ;  /* 0x000000a718a7723e */ /* 0x000fca00000010ff */
[----:B------:R1:W-:Y:S01]  /*d1d0*/  STSM.16.M88.4 [R200+0x26800], R164 ;  /* 0x026800a4c8007844 */ /* 0x0003e20000000200 */
[----:B------:R-:W3:Y:S01]  /*d1e0*/  MUFU.EX2 R163, R163 ;  /* 0x000000a300a37308 */ /* 0x000ee20000000800 */
[----:B0-----:R-:W-:-:S07]  /*d1f0*/  FADD.FTZ R43, R161, R36 ;  /* 0x00000024a12b7221 */ /* 0x001fce0000010000 */
[----:B------:R-:W0:Y:S01]  /*d200*/  MUFU.EX2 R30, R30 ;  /* 0x0000001e001e7308 */ /* 0x000e220000000800 */
[C---:B--2---:R-:W-:Y:S01]  /*d210*/  FADD.FTZ R36, R28.reuse, R43 ;  /* 0x0000002b1c247221 */ /* 0x044fe20000010000 */
[----:B------:R-:W-:Y:S01]  /*d220*/  FADD.FTZ R43, R37, R38 ;  /* 0x00000026252b7221 */ /* 0x000fe20000010000 */
[----:B------:R-:W-:-:S03]  /*d230*/  F2FP.BF16.F32.PACK_AB R161, R28, R161 ;  /* 0x000000a11ca1723e */ /* 0x000fc600000010ff */
[----:B------:R-:W-:Y:S02]  /*d240*/  FADD.FTZ R38, R156, R43 ;  /* 0x0000002b9c267221 */ /* 0x000fe40000010000 */
[----:B------:R-:W2:Y:S01]  /*d250*/  MUFU.EX2 R157, R157 ;  /* 0x0000009d009d7308 */ /* 0x000ea20000000800 */
[----:B---3--:R-:W-:-:S07]  /*d260*/  FADD.FTZ R29, R163, R36 ;  /* 0x00000024a31d7221 */ /* 0x008fce0000010000 */
[----:B------:R-:W3:Y:S01]  /*d270*/  MUFU.EX2 R39, R39 ;  /* 0x0000002700277308 */ /* 0x000ee20000000800 */
[C---:B0-----:R-:W-:Y:S01]  /*d280*/  FADD.FTZ R36, R30.reuse, R29 ;  /* 0x0000001d1e247221 */ /* 0x041fe20000010000 */
[----:B------:R-:W-:-:S05]  /*d290*/  F2FP.BF16.F32.PACK_AB R163, R30, R163 ;  /* 0x000000a31ea3723e */ /* 0x000fca00000010ff */
[----:B------:R1:W-:Y:S01]  /*d2a0*/  STSM.16.M88.4 [R205], R160 ;  /* 0x000000a0cd007844 */ /* 0x0003e20000000200 */
[----:B------:R-:W0:Y:S01]  /*d2b0*/  MUFU.EX2 R32, R32 ;  /* 0x0000002000207308 */ /* 0x000e220000000800 */
[----:B--2---:R-:W-:-:S07]  /*d2c0*/  FADD.FTZ R29, R157, R36 ;  /* 0x000000249d1d7221 */ /* 0x004fce0000010000 */
[----:B------:R-:W2:Y:S01]  /*d2d0*/  MUFU.EX2 R158, R158 ;  /* 0x0000009e009e7308 */ /* 0x000ea20000000800 */
[C---:B---3--:R-:W-:Y:S01]  /*d2e0*/  FADD.FTZ R33, R39.reuse, R38 ;  /* 0x0000002627217221 */ /* 0x048fe20000010000 */
[----:B------:R-:W-:-:S06]  /*d2f0*/  F2FP.BF16.F32.PACK_AB R156, R39, R156 ;  /* 0x0000009c279c723e */ /* 0x000fcc00000010ff */
[----:B------:R-:W3:Y:S01]  /*d300*/  MUFU.EX2 R159, R159 ;  /* 0x0000009f009f7308 */ /* 0x000ee20000000800 */
[C---:B0-----:R-:W-:Y:S01]  /*d310*/  FADD.FTZ R0, R32.reuse, R29 ;  /* 0x0000001d20007221 */ /* 0x041fe20000010000 */
[----:B------:R-:W-:-:S06]  /*d320*/  F2FP.BF16.F32.PACK_AB R157, R32, R157 ;  /* 0x0000009d209d723e */ /* 0x000fcc00000010ff */
[----:B------:R-:W0:Y:S01]  /*d330*/  MUFU.EX2 R26, R26 ;  /* 0x0000001a001a7308 */ /* 0x000e220000000800 */
[----:B--2---:R-:W-:-:S07]  /*d340*/  FADD.FTZ R24, R158, R33 ;  /* 0x000000219e187221 */ /* 0x004fce0000010000 */
[----:B------:R-:W2:Y:S01]  /*d350*/  MUFU.EX2 R3, R3 ;  /* 0x0000000300037308 */ /* 0x000ea20000000800 */
[----:B---3--:R-:W-:-:S07]  /*d360*/  FADD.FTZ R29, R159, R0 ;  /* 0x000000009f1d7221 */ /* 0x008fce0000010000 */
[----:B------:R-:W-:Y:S01]  /*d370*/  MUFU.EX2 R25, R25 ;  /* 0x0000001900197308 */ /* 0x000fe20000000800 */
[C---:B0-----:R-:W-:Y:S01]  /*d380*/  F2FP.BF16.F32.PACK_AB R159, R26.reuse, R159 ;  /* 0x0000009f1a9f723e */ /* 0x041fe200000010ff */
[----:B------:R-:W-:-:S06]  /*d390*/  FADD.FTZ R26, R26, R29 ;  /* 0x0000001d1a1a7221 */ /* 0x000fcc0000010000 */
[----:B------:R-:W0:Y:S01]  /*d3a0*/  MUFU.EX2 R40, R40 ;  /* 0x0000002800287308 */ /* 0x000e220000000800 */
[C---:B--2---:R-:W-:Y:S01]  /*d3b0*/  FADD.FTZ R24, R3.reuse, R24 ;  /* 0x0000001803187221 */ /* 0x044fe20000010000 */
[----:B------:R-:W-:-:S05]  /*d3c0*/  F2FP.BF16.F32.PACK_AB R158, R3, R158 ;  /* 0x0000009e039e723e */ /* 0x000fca00000010ff */
[----:B------:R1:W-:Y:S01]  /*d3d0*/  STSM.16.M88.4 [R201], R156 ;  /* 0x0000009cc9007844 */ /* 0x0003e20000000200 */
[----:B------:R-:W-:Y:S08]  /*d3e0*/  MUFU.EX2 R27, R27 ;  /* 0x0000001b001b7308 */ /* 0x000ff00000000800 */
[----:B------:R-:W2:Y:S01]  /*d3f0*/  MUFU.EX2 R34, R34 ;  /* 0x0000002200227308 */ /* 0x000ea20000000800 */
        /* <DEDUP_REMOVED lines=19> */
.L_x_5879:
[----:B------:R0:W2:Y:S01]  /*d530*/  SYNCS.PHASECHK.TRANS64.TRYWAIT P1, [R15+URZ+0x28c50], R56 ;  /* 0x028c50380f0075a7 */ /* 0x0000a2000802017f */
[----:B------:R-:W-:Y:S05]  /*d540*/  @!P0 BRA `(.L_x_5880) ;  /* 0x0000000000048947 */ /* 0x000fea0003800000 */
[----:B------:R-:W-:Y:S01]  /*d550*/  BPT.TRAP 0x1 ;  /* 0x000000040000795c */ /* 0x000fe20000300000 */
.L_x_5880:
[----:B------:R-:W-:Y:S01]  /*d560*/  ULDC UR44, c[0x0][0x9e4] ;  /* 0x00027900002c7ab9 */ /* 0x000fe20000000800 */
[----:B------:R-:W-:Y:S01]  /*d570*/  ULDC UR45, c[0x0][0x9dc] ;  /* 0x00027700002d7ab9 */ /* 0x000fe20000000800 */
[----:B------:R-:W-:Y:S01]  /*d580*/  ULDC UR38, c[0x0][0x988] ;  /* 0x0002620000267ab9 */ /* 0x000fe20000000800 */
[----:B------:R-:W-:Y:S01]  /*d590*/  ULDC UR46, c[0x0][0x9e0] ;  /* 0x00027800002e7ab9 */ /* 0x000fe20000000800 */
[----:B------:R-:W-:Y:S01]  /*d5a0*/  BSSY B0, `(.L_x_5881) ;  /* 0x0000006000007945 */ /* 0x000fe20003800000 */
[----:B------:R-:W-:Y:S02]  /*d5b0*/  IMAD R28, R17, 0x1000, R195 ;  /* 0x00001000111c7824 */ /* 0x000fe400078e02c3 */
[----:B------:R-:W-:Y:S01]  /*d5c0*/  IMAD.MOV.U32 R29, RZ, RZ, 0x40000040 ;  /* 0x40000040ff1d7424 */ /* 0x000fe200078e00ff */
[----:B--2---:R-:W-:Y:S06]  /*d5d0*/  @P1 BRA `(.L_x_5882) ;  /* 0x0000000000081947 */ /* 0x004fec0003800000 */
[----:B------:R-:W2:Y:S02]  /*d5e0*/  SYNCS.PHASECHK.TRANS64.TRYWAIT P1, [R15+URZ+0x28c50], R56 ;  /* 0x028c50380f0075a7 */ /* 0x000ea4000802017f */
[----:B--2---:R-:W-:Y:S05]  /*d5f0*/  @!P1 BRA `(.L_x_5883) ;  /* 0x0000016000209947 */ /* 0x004fea0003800000 */
.L_x_5882:
[----:B------:R-:W-:Y:S05]  /*d600*/  BSYNC B0 ;  /* 0x0000000000007941 */ /* 0x000fea0003800000 */
.L_x_5881:
        /* <DEDUP_REMOVED lines=14> */
[----:B0-2--5:R-:W-:-:S06]  /*d6f0*/  WARPGROUP.ARRIVE ;  /* 0x00000000000079c5 */ /* 0x025fcc0000000000 */
        /* <DEDUP_REMOVED lines=24> */
.L_x_5884:
[----:B-1----:R-:W0:Y:S01]  /*d880*/  LDC R152, c[0x0][0x448] ;  /* 0x00011200ff987b82 */ /* 0x002e220000000800 */
[----:B------:R-:W-:Y:S01]  /*d890*/  VIADD R15, R15, 0x28c60 ;  /* 0x00028c600f0f7836 */ /* 0x000fe20000000000 */
[----:B------:R-:W-:Y:S01]  /*d8a0*/  UISETP.NE.AND UP0, UPT, UR47, URZ, UPT ;  /* 0x0000003f2f00728c */ /* 0x000fe2000bf05270 */
[----:B------:R-:W-:-:S03]  /*d8b0*/  IMAD.MOV.U32 R153, RZ, RZ, R196 ;  /* 0x000000ffff997224 */ /* 0x000fc600078e00c4 */
[----:B------:R-:W-:-:S04]  /*d8c0*/  PRMT R15, R186, 0x654, R15 ;  /* 0x00000654ba0f7816 */ /* 0x000fc8000000000f */
[----:B------:R1:W-:Y:S01]  /*d8d0*/  SYNCS.ARRIVE.TRANS64.RED.A1T0 RZ, [R15+URZ], RZ ;  /* 0x000000ff0fff79a7 */ /* 0x0003e2000810043f */
[----:B0-----:R-:W-:-:S13]  /*d8e0*/  ISETP.NE.AND P1, PT, R152, 0x1, PT ;  /* 0x000000019800780c */ /* 0x001fda0003f25270 */
[----:B------:R-:W0:Y:S08]  /*d8f0*/  @P1 LDC R152, c[0x0][0x44c] ;  /* 0x00011300ff981b82 */ /* 0x000e300000000800 */
[----:B-1----:R-:W1:Y:S01]  /*d900*/  @P1 LDC R15, c[0x0][0x450] ;  /* 0x00011400ff0f1b82 */ /* 0x002e620000000800 */
[----:B0-----:R-:W-:-:S05]  /*d910*/  @P1 IMAD.HI.U32 R152, R196, R152, RZ ;  /* 0x00000098c4981227 */ /* 0x001fca00078e00ff */
[----:B-1----:R-:W-:Y:S01]  /*d920*/  @P1 SHF.R.U32.HI R153, RZ, R15, R152 ;  /* 0x0000000fff991219 */ /* 0x002fe20000011698 */
[----:B------:R-:W-:Y:S01]  /*d930*/  VIADD R15, R168, 0xfffffffe ;  /* 0xfffffffea80f7836 */ /* 0x000fe20000000000 */
[----:B------:R-:W-:Y:S02]  /*d940*/  PLOP3.LUT P1, PT, PT, PT, UP0, 0x40, 0x0 ;  /* 0x000000000000781c */ /* 0x000fe40003f2e808 */
[----:B------:R-:W-:-:S05]  /*d950*/  IADD3 R152, R153, R184, -R23 ;  /* 0x000000b899987210 */ /* 0x000fca0007ffe817 */
[----:B------:R-:W-:-:S06]  /*d960*/  VIADD R153, R152, UR40 ;  /* 0x0000002898997c36 */ /* 0x000fcc0008000000 */
[----:B------:R-:W-:Y:S05]  /*d970*/  @P1 BRA `(.L_x_5885) ;  /* 0x0000000000541947 */ /* 0x000fea0003800000 */
[C---:B------:R-:W-:Y:S01]  /*d980*/  ISETP.GT.AND P1, PT, R152.reuse, RZ, PT ;  /* 0x000000ff9800720c */ /* 0x040fe20003f24270 */
[----:B------:R-:W-:Y:S01]  /*d990*/  BSSY B0, `(.L_x_5886) ;  /* 0x0000010000007945 */ /* 0x000fe20003800000 */
[----:B------:R-:W-:-:S11]  /*d9a0*/  VIADD R154, R152, 0xffffffff ;  /* 0xffffffff989a7836 */ /* 0x000fd60000000000 */
[----:B------:R-:W-:Y:S05]  /*d9b0*/  @P1 BRA `(.L_x_5887) ;  /* 0x0000000000201947 */ /* 0x000fea0003800000 */
[----:B------:R-:W-:Y:S01]  /*d9c0*/  UISETP.NE.AND UP0, UPT, UR41, 0x1, UPT ;  /* 0x000000012900788c */ /* 0x000fe2000bf05270 */
[----:B------:R-:W-:-:S05]  /*d9d0*/  IMAD.MOV R152, RZ, RZ, -R152 ;  /* 0x000000ffff987224 */ /* 0x000fca00078e0a98 */
[----:B------:R-:W-:-:S05]  /*d9e0*/  PLOP3.LUT P1, PT, PT, PT, UP0, 0x80, 0x0 ;  /* 0x000000000000781c */ /* 0x000fca0003f2f008 */
[----:B------:R-:W-:-:S08]  /*d9f0*/  @UP0 ULDC.64 UR4, c[0x0][0x9e8] ;  /* 0x00027a0000040ab9 */ /* 0x000fd00000000a00 */
[----:B------:R-:W-:-:S05]  /*da00*/  @P1 IMAD.HI.U32 R154, R152, UR4, RZ ;  /* 0x00000004989a1c27 */ /* 0x000fca000f8e00ff */
[----:B------:R-:W-:-:S04]  /*da10*/  @P1 SHF.R.U32.HI R152, RZ, UR5, R154 ;  /* 0x00000005ff981c19 */ /* 0x000fc8000801169a */
[----:B------:R-:W-:Y:S01]  /*da20*/  LOP3.LUT R154, RZ, R152, RZ, 0x33, !PT ;  /* 0x00000098ff9a7212 */ /* 0x000fe200078e33ff */
[----:B------:R-:W-:Y:S06]  /*da30*/  BRA `(.L_x_5888) ;  /* 0x0000000000147947 */ /* 0x000fec0003800000 */
.L_x_5887:
[----:B------:R-:W-:-:S06]  /*da40*/  UISETP.NE.AND UP0, UPT, UR41, 0x1, UPT ;  /* 0x000000012900788c */ /* 0x000fcc000bf05270 */
[----:B------:R-:W-:-:S05]  /*da50*/  PLOP3.LUT P1, PT, PT, PT, UP0, 0x80, 0x0 ;  /* 0x000000000000781c */ /* 0x000fca0003f2f008 */
[----:B------:R-:W-:-:S08]  /*da60*/  @UP0 ULDC.64 UR4, c[0x0][0x9e8] ;  /* 0x00027a0000040ab9 */ /* 0x000fd00000000a00 */
[----:B------:R-:W-:-:S05]  /*da70*/  @P1 IMAD.HI.U32 R152, R154, UR4, RZ ;  /* 0x000000049a981c27 */ /* 0x000fca000f8e00ff */
[----:B------:R-:W-:-:S07]  /*da80*/  @P1 SHF.R.U32.HI R154, RZ, UR5, R152 ;  /* 0x00000005ff9a1c19 */ /* 0x000fce0008011698 */
.L_x_5888:
[----:B------:R-:W-:Y:S05]  /*da90*/  BSYNC B0 ;  /* 0x0000000000007941 */ /* 0x000fea0003800000 */
.L_x_5886:
[----:B------:R-:W-:-:S04]  /*daa0*/  IMAD.U32 R152, RZ, RZ, UR41 ;  /* 0x00000029ff987e24 */ /* 0x000fc8000f8e00ff */
[----:B------:R-:W-:-:S05]  /*dab0*/  IMAD R154, R154, R152, UR41 ;  /* 0x000000299a9a7e24 */ /* 0x000fca000f8e0298 */
[----:B------:R-:W-:-:S07]  /*dac0*/  VIMNMX R153, R153, R154, PT ;  /* 0x0000009a99997248 */ /* 0x000fce0003fe0100 */
.L_x_5885:
        /* <DEDUP_REMOVED lines=8> */
.L_x_5912:
[----:B------:R-:W-:-:S05]  /*db50*/  VIADD R208, R17, 0x1 ;  /* 0x0000000111d07836 */ /* 0x000fca0000000000 */
[----:B------:R-:W-:-:S04]  /*db60*/  ISETP.NE.AND P1, PT, R208, 0x2, PT ;  /* 0x00000002d000780c */ /* 0x000fc80003f25270 */
[----:B------:R-:W-:Y:S02]  /*db70*/  SEL R11, RZ, 0x1, P1 ;  /* 0x00000001ff0b7807 */ /* 0x000fe40000800000 */
[----:B------:R-:W-:Y:S02]  /*db80*/  SEL R208, R208, RZ, P1 ;  /* 0x000000ffd0d07207 */ /* 0x000fe40000800000 */
[----:B------:R-:W-:Y:S01]  /*db90*/  LOP3.LUT R22, R22, R11, RZ, 0x3c, !PT ;  /* 0x0000000b16167212 */ /* 0x000fe200078e3cff */
[----:B0-----:R-:W-:Y:S06]  /*dba0*/  @!P0 BRA `(.L_x_5892) ;  /* 0x0000000000048947 */ /* 0x001fec0003800000 */
[----:B------:R-:W-:Y:S01]  /*dbb0*/  BPT.TRAP 0x1 ;  /* 0x000000040000795c */ /* 0x000fe20000300000 */
.L_x_5892:
[----:B------:R-:W-:Y:S01]  /*dbc0*/  IMAD R209, R208, 0x8, R2 ;  /* 0x00000008d0d17824 */ /* 0x000fe200078e0202 */
[----:B------:R-:W-:-:S04]  /*dbd0*/  SHF.L.U32 R210, R22, 0x1f, RZ ;  /* 0x0000001f16d27819 */ /* 0x000fc800000006ff */
[----:B------:R0:W1:Y:S01]  /*dbe0*/  SYNCS.PHASECHK.TRANS64.TRYWAIT P1, [R209+URZ+0x28c30], R210 ;  /* 0x028c30d2d10075a7 */ /* 0x000062000802017f */
[----:B------:R-:W-:Y:S05]  /*dbf0*/  @!P0 BRA `(.L_x_5893) ;  /* 0x0000000000048947 */ /* 0x000fea0003800000 */
[----:B------:R-:W-:Y:S01]  /*dc00*/  BPT.TRAP 0x1 ;  /* 0x000000040000795c */ /* 0x000fe20000300000 */
.L_x_5893:
[----:B------:R-:W-:Y:S01]  /*dc10*/  BSSY B2, `(.L_x_5894) ;  /* 0x0000006000027945 */ /* 0x000fe20003800000 */
[----:B------:R-:W-:Y:S02]  /*dc20*/  IMAD R156, R208, 0x200, R21 ;  /* 0x00000200d09c7824 */ /* 0x000fe400078e0215 */
[----:B------:R-:W-:Y:S01]  /*dc30*/  IMAD.MOV.U32 R157, RZ, RZ, 0x40000040 ;  /* 0x40000040ff9d7424 */ /* 0x000fe200078e00ff */
[----:B-1----:R-:W-:Y:S06]  /*dc40*/  @P1 BRA `(.L_x_5895) ;  /* 0x0000000000081947 */ /* 0x002fec0003800000 */
[----:B------:R-:W1:Y:S02]  /*dc50*/  SYNCS.PHASECHK.TRANS64.TRYWAIT P1, [R209+URZ+0x28c30], R210 ;  /* 0x028c30d2d10075a7 */ /* 0x000e64000802017f */
[----:B-1----:R-:W-:Y:S05]  /*dc60*/  @!P1 BRA `(.L_x_5896) ;  /* 0x0000015800989947 */ /* 0x002fea0003800000 */
.L_x_5895:
[----:B------:R-:W-:Y:S05]  /*dc70*/  BSYNC B2 ;  /* 0x0000000000027941 */ /* 0x000fea0003800000 */
.L_x_5894:
[C---:B------:R-:W-:Y:S01]  /*dc80*/  R2UR UR6, R156.reuse ;  /* 0x000000009c0672ca */ /* 0x040fe200000e0000 */
[C---:B------:R-:W-:Y:S01]  /*dc90*/  VIADD R154, R156.reuse, 0x2 ;  /* 0x000000029c9a7836 */ /* 0x040fe20000000000 */
[----:B------:R-:W-:Y:S01]  /*dca0*/  R2UR UR7, R157 ;  /* 0x000000009d0772ca */ /* 0x000fe200000e0000 */
[----:B------:R-:W-:Y:S01]  /*dcb0*/  VIADD R152, R156, 0x4 ;  /* 0x000000049c987836 */ /* 0x000fe20000000000 */
[----:B------:R-:W-:Y:S01]  /*dcc0*/  R2UR UR4, R4 ;  /* 0x00000000040472ca */ /* 0x000fe200000e0000 */
        /* <DEDUP_REMOVED lines=11> */
[----:B------:R-:W-:Y:S01]  /*dd80*/  WARPGROUP.ARRIVE ;  /* 0x00000000000079c5 */ /* 0x000fe20000000000 */
[----:B------:R-:W-:Y:S02]  /*dd90*/  R2UR UR8, R12 ;  /* 0x000000000c0872ca */ /* 0x000fe400000e0000 */
[----:B------:R-:W-:Y:S02]  /*dda0*/  R2UR UR9, R13 ;  /* 0x000000000d0972ca */ /* 0x000fe400000e0000 */
[----:B------:R-:W-:Y:S01]  /*ddb0*/  R2UR UR12, R8 ;  /* 0x00000000080c72ca */ /* 0x000fe200000e0000 */
[----:B------:R-:W-:Y:S01]  /*ddc0*/  HGMMA.64x64x16.F32.BF16 R152, gdesc[UR4], RZ, !UPT, gsb0 ;  /* 0x00e00000049879f0 */ /* 0x000fe2000c0018ff */
[----:B------:R-:W-:-:S02]  /*ddd0*/  R2UR UR13, R9 ;  /* 0x00000000090d72ca */ /* 0x000fc400000e0000 */
        /* <DEDUP_REMOVED lines=14> */
.L_x_5897:
[----:B------:R-:W2:Y:S01]  /*dec0*/  LDC R11, c[0x0][0x448] ;  /* 0x00011200ff0b7b82 */ /* 0x000ea20000000800 */
[----:B------:R-:W-:Y:S01]  /*ded0*/  IMAD.IADD R224, R212, 0x1, R196 ;  /* 0x00000001d4e07824 */ /* 0x000fe200078e02c4 */
[----:B------:R-:W-:Y:S01]  /*dee0*/  UISETP.NE.AND UP0, UPT, UR47, URZ, UPT ;  /* 0x0000003f2f00728c */ /* 0x000fe2000bf05270 */
[----:B--2---:R-:W-:-:S13]  /*def0*/  ISETP.NE.AND P1, PT, R11, 0x1, PT ;  /* 0x000000010b00780c */ /* 0x004fda0003f25270 */
[----:B------:R-:W2:Y:S08]  /*df00*/  @P1 LDC R20, c[0x0][0x44c] ;  /* 0x00011300ff141b82 */ /* 0x000eb00000000800 */
[----:B------:R-:W3:Y:S01]  /*df10*/  @P1 LDC R11, c[0x0][0x450] ;  /* 0x00011400ff0b1b82 */ /* 0x000ee20000000800 */
[----:B--2---:R-:W-:-:S05]  /*df20*/  @P1 IMAD.HI.U32 R20, R224, R20, RZ ;  /* 0x00000014e0141227 */ /* 0x004fca00078e00ff */
[----:B---3--:R-:W-:Y:S01]  /*df30*/  @P1 SHF.R.U32.HI R224, RZ, R11, R20 ;  /* 0x0000000bffe01219 */ /* 0x008fe20000011614 */
[----:B------:R-:W-:Y:S01]  /*df40*/  VIADD R11, R209, 0x28c40 ;  /* 0x00028c40d10b7836 */ /* 0x000fe20000000000 */
[----:B------:R-:W-:Y:S01]  /*df50*/  PLOP3.LUT P1, PT, PT, PT, UP0, 0x40, 0x0 ;  /* 0x000000000000781c */ /* 0x000fe20003f2e808 */
[----:B------:R-:W-:Y:S02]  /*df60*/  IMAD.U32 R20, RZ, RZ, UR45 ;  /* 0x0000002dff147e24 */ /* 0x000fe4000f8e00ff */
[----:B------:R-:W2:Y:S01]  /*df70*/  SHFL.IDX PT, R225, R224, RZ, 0x1c1f ;  /* 0x001c1fffe0e17589 */ /* 0x000ea200000e0000 */
[----:B------:R-:W-:Y:S02]  /*df80*/  PRMT R11, R186, 0x654, R11 ;  /* 0x00000654ba0b7816 */ /* 0x000fe4000000000b */
[----:B------:R-:W-:Y:S02]  /*df90*/  LOP3.LUT R223, RZ, R20, RZ, 0x33, !PT ;  /* 0x00000014ffdf7212 */ /* 0x000fe400078e33ff */
[----:B------:R3:W-:Y:S02]  /*dfa0*/  SYNCS.ARRIVE.TRANS64.RED.A1T0 RZ, [R11+URZ], RZ ;  /* 0x000000ff0bff79a7 */ /* 0x0007e4000810043f */
[----:B---3--:R-:W-:-:S05]  /*dfb0*/  IMAD.SHL.U32 R11, R15, 0x40, RZ ;  /* 0x000000400f0b7824 */ /* 0x008fca00078e00ff */
[----:B------:R-:W-:-:S04]  /*dfc0*/  IADD3 R222, -R189, 0x1, -R11 ;  /* 0x00000001bdde7810 */ /* 0x000fc80007ffe90b */
[----:B------:R-:W-:-:S05]  /*dfd0*/  IADD3 R222, -R23, R222, R184 ;  /* 0x000000de17de7210 */ /* 0x000fca0007ffe1b8 */
[----:B------:R-:W-:Y:S02]  /*dfe0*/  IMAD.IADD R223, R223, 0x1, R222 ;  /* 0x00000001dfdf7824 */ /* 0x000fe400078e02de */
[----:B------:R-:W-:Y:S02]  /*dff0*/  VIADD R222, R222, UR46 ;  /* 0x0000002edede7c36 */ /* 0x000fe40008000000 */
[C---:B--2---:R-:W-:Y:S02]  /*e000*/  IMAD.IADD R220, R225.reuse, 0x1, R223 ;  /* 0x00000001e1dc7824 */ /* 0x044fe400078e02df */
        /* <DEDUP_REMOVED lines=9> */
[----:B------:R-:W2:Y:S02]  /*e0a0*/  @P1 LDC.64 R202, c[0x0][0x9e8] ;  /* 0x00027a00ffca1b82 */ /* 0x000ea40000000a00 */
[----:B--2---:R-:W-:-:S05]  /*e0b0*/  @P1 IMAD.HI.U32 R202, R225, R202, RZ ;  /* 0x000000cae1ca1227 */ /* 0x004fca00078e00ff */
[----:B------:R-:W-:-:S04]  /*e0c0*/  @P1 SHF.R.U32.HI R225, RZ, R203, R202 ;  /* 0x000000cbffe11219 */ /* 0x000fc800000116ca */
[----:B------:R-:W-:Y:S01]  /*e0d0*/  LOP3.LUT R225, RZ, R225, RZ, 0x33, !PT ;  /* 0x000000e1ffe17212 */ /* 0x000fe200078e33ff */
[----:B------:R-:W-:Y:S06]  /*e0e0*/  BRA `(.L_x_5901) ;  /* 0x0000000000147947 */ /* 0x000fec0003800000 */
.L_x_5900:
[----:B------:R-:W-:-:S05]  /*e0f0*/  IMAD.U32 R227, RZ, RZ, UR44 ;  /* 0x0000002cffe37e24 */ /* 0x000fca000f8e00ff */
[----:B------:R-:W-:-:S13]  /*e100*/  ISETP.NE.AND P1, PT, R227, 0x1, PT ;  /* 0x00000001e300780c */ /* 0x000fda0003f25270 */
[----:B------:R-:W2:Y:S02]  /*e110*/  @P1 LDC.64 R202, c[0x0][0x9e8] ;  /* 0x00027a00ffca1b82 */ /* 0x000ea40000000a00 */
[----:B--2---:R-:W-:-:S05]  /*e120*/  @P1 IMAD.HI.U32 R202, R225, R202, RZ ;  /* 0x000000cae1ca1227 */ /* 0x004fca00078e00ff */
[----:B------:R-:W-:-:S07]  /*e130*/  @P1 SHF.R.U32.HI R225, RZ, R203, R202 ;  /* 0x000000cbffe11219 */ /* 0x000fce00000116ca */
.L_x_5901:
[----:B------:R-:W-:Y:S05]  /*e140*/  BSYNC B2 ;  /* 0x0000000000027941 */ /* 0x000fea0003800000 */
.L_x_5899:
[----:B------:R-:W-:-:S04]  /*e150*/  IMAD R225, R225, R227, -R11 ;  /* 0x000000e3e1e17224 */ /* 0x000fc800078e0a0b */
[----:B------:R-:W-:-:S05]  /*e160*/  IMAD.IADD R225, R225, 0x1, -R189 ;  /* 0x00000001e1e17824 */ /* 0x000fca00078e0abd */
[----:B------:R-:W-:Y:S02]  /*e170*/  VIMNMX R220, R220, R225, !PT ;  /* 0x000000e1dcdc7248 */ /* 0x000fe40007fe0100 */
[----:B------:R-:W-:-:S07]  /*e180*/  VIADDMNMX R221, R225, R227, R221, PT ;  /* 0x000000e3e1dd7246 */ /* 0x000fce00038001dd */
.L_x_5898:
[----:B------:R-:W-:Y:S01]  /*e190*/  ISETP.GT.AND P1, PT, R15, -0x1, PT ;  /* 0xffffffff0f00780c */ /* 0x000fe20003f24270 */
[----:B------:R-:W2:Y:S01]  /*e1a0*/  SHFL.IDX PT, R224, R224, 0x1, 0x1c1f ;  /* 0x003c1f00e0e07f89 */ /* 0x000ea200000e0000 */
[----:B------:R-:W-:Y:S02]  /*e1b0*/  UISETP.NE.AND UP0, UPT, UR47, URZ, UPT ;  /* 0x0000003f2f00728c */ /* 0x000fe4000bf05270 */
[C---:B------:R-:W-:Y:S02]  /*e1c0*/  ISETP.GT.AND P4, PT, R220.reuse, RZ, P1 ;  /* 0x000000ffdc00720c */ /* 0x040fe40000f84270 */
[C---:B------:R-:W-:Y:S02]  /*e1d0*/  ISETP.GT.AND P3, PT, R220.reuse, 0x1, P1 ;  /* 0x00000001dc00780c */ /* 0x040fe40000f64270 */
[----:B------:R-:W-:Y:S02]  /*e1e0*/  ISETP.LT.OR P4, PT, R221, 0x1, P4 ;  /* 0x00000001dd00780c */ /* 0x000fe40002781670 */
[----:B------:R-:W-:-:S02]  /*e1f0*/  ISETP.GT.AND P5, PT, R220, 0x8, P1 ;  /* 0x00000008dc00780c */ /* 0x000fc40000fa4270 */
[----:B------:R-:W-:Y:S02]  /*e200*/  FSEL R202, R152, -INF , !P4 ;  /* 0xff80000098ca7808 */ /* 0x000fe40006000000 */
[C---:B------:R-:W-:Y:S02]  /*e210*/  ISETP.GT.AND P4, PT, R220.reuse, 0x10, P1 ;  /* 0x00000010dc00780c */ /* 0x040fe40000f84270 */
[----:B------:R-:W-:Y:S02]  /*e220*/  ISETP.GT.AND P2, PT, R220, 0x9, P1 ;  /* 0x00000009dc00780c */ /* 0x000fe40000f44270 */
[C---:B------:R-:W-:Y:S02]  /*e230*/  ISETP.LT.OR P4, PT, R221.reuse, 0x11, P4 ;  /* 0x00000011dd00780c */ /* 0x040fe40002781670 */
[----:B------:R-:W-:Y:S02]  /*e240*/  ISETP.LT.OR P3, PT, R221, 0x2, P3 ;  /* 0x00000002dd00780c */ /* 0x000fe40001f61670 */
[----:B------:R-:W-:-:S02]  /*e250*/  FSEL R160, R160, -INF , !P4 ;  /* 0xff800000a0a07808 */ /* 0x000fc40006000000 */
[----:B------:R-:W-:Y:S01]  /*e260*/  ISETP.GT.AND P4, PT, R220, 0x20, P1 ;  /* 0x00000020dc00780c */ /* 0x000fe20000f84270 */
[--C-:B--2---:R-:W-:Y:S01]  /*e270*/  IMAD.IADD R222, R222, 0x1, R224.reuse ;  /* 0x00000001dede7824 */ /* 0x104fe200078e02e0 */
[----:B------:R-:W-:Y:S01]  /*e280*/  ISETP.LT.OR P5, PT, R221, 0x9, P5 ;  /* 0x00000009dd00780c */ /* 0x000fe20002fa1670 */
[----:B------:R-:W-:Y:S01]  /*e290*/  IMAD.IADD R223, R223, 0x1, R224 ;  /* 0x00000001dfdf7824 */ /* 0x000fe200078e02e0 */
[C---:B------:R-:W-:Y:S02]  /*e2a0*/  ISETP.LT.OR P2, PT, R221.reuse, 0xa, P2 ;  /* 0x0000000add00780c */ /* 0x040fe40001741670 */
[----:B------:R-:W-:Y:S02]  /*e2b0*/  ISETP.LT.OR P4, PT, R221, 0x21, P4 ;  /* 0x00000021dd00780c */ /* 0x000fe40002781670 */
[----:B------:R-:W-:Y:S02]  /*e2c0*/  FSEL R203, R153, -INF , !P3 ;  /* 0xff80000099cb7808 */ /* 0x000fe40005800000 */
[----:B------:R-:W-:-:S02]  /*e2d0*/  FSEL R156, R156, -INF , !P5 ;  /* 0xff8000009c9c7808 */ /* 0x000fc40006800000 */
[----:B------:R-:W-:Y:S02]  /*e2e0*/  FSEL R157, R157, -INF , !P2 ;  /* 0xff8000009d9d7808 */ /* 0x000fe40005000000 */
[C---:B------:R-:W-:Y:S02]  /*e2f0*/  ISETP.GT.AND P3, PT, R220.reuse, 0x11, P1 ;  /* 0x00000011dc00780c */ /* 0x040fe40000f64270 */
[C---:B------:R-:W-:Y:S02]  /*e300*/  ISETP.GT.AND P5, PT, R220.reuse, 0x18, P1 ;  /* 0x00000018dc00780c */ /* 0x040fe40000fa4270 */
[----:B------:R-:W-:Y:S02]  /*e310*/  ISETP.GT.AND P2, PT, R220, 0x19, P1 ;  /* 0x00000019dc00780c */ /* 0x000fe40000f44270 */
[----:B------:R-:W-:Y:S02]  /*e320*/  FSEL R168, R168, -INF , !P4 ;  /* 0xff800000a8a87808 */ /* 0x000fe40006000000 */
[----:B------:R-:W-:-:S02]  /*e330*/  ISETP.GT.AND P4, PT, R220, 0x30, P1 ;  /* 0x00000030dc00780c */ /* 0x000fc40000f84270 */
[C---:B------:R-:W-:Y:S02]  /*e340*/  ISETP.LT.OR P3, PT, R221.reuse, 0x12, P3 ;  /* 0x00000012dd00780c */ /* 0x040fe40001f61670 */
[C---:B------:R-:W-:Y:S02]  /*e350*/  ISETP.LT.OR P5, PT, R221.reuse, 0x19, P5 ;  /* 0x00000019dd00780c */ /* 0x040fe40002fa1670 */
        /* <DEDUP_REMOVED lines=9> */
[----:B------:R-:W-:-:S02]  /*e3f0*/  PLOP3.LUT P4, PT, PT, PT, UP0, 0x40, 0x0 ;  /* 0x000000000000781c */ /* 0x000fc40003f8e808 */
        /* <DEDUP_REMOVED lines=14> */
[----:B------:R-:W-:Y:S01]  /*e4e0*/  FSEL R181, R181, -INF , !P2 ;  /* 0xff800000b5b57808 */ /* 0x000fe20005000000 */
        /* <DEDUP_REMOVED lines=13> */
.L_x_5904:
[----:B------:R-:W-:-:S05]  /*e5c0*/  IMAD.U32 R172, RZ, RZ, UR44 ;  /* 0x0000002cffac7e24 */ /* 0x000fca000f8e00ff */
[----:B------:R-:W-:-:S13]  /*e5d0*/  ISETP.NE.AND P2, PT, R172, 0x1, PT ;  /* 0x00000001ac00780c */ /* 0x000fda0003f45270 */
[----:B------:R-:W2:Y:S02]  /*e5e0*/  @P2 LDC.64 R152, c[0x0][0x9e8] ;  /* 0x00027a00ff982b82 */ /* 0x000ea40000000a00 */
[----:B--2---:R-:W-:-:S05]  /*e5f0*/  @P2 IMAD.HI.U32 R152, R224, R152, RZ ;  /* 0x00000098e0982227 */ /* 0x004fca00078e00ff */
[----:B------:R-:W-:-:S07]  /*e600*/  @P2 SHF.R.U32.HI R224, RZ, R153, R152 ;  /* 0x00000099ffe02219 */ /* 0x000fce0000011698 */
.L_x_5905:
[----:B------:R-:W-:Y:S05]  /*e610*/  BSYNC B2 ;  /* 0x0000000000027941 */ /* 0x000fea0003800000 */
.L_x_5903:
[----:B------:R-:W-:-:S04]  /*e620*/  IMAD R11, R224, R172, -R11 ;  /* 0x000000ace00b7224 */ /* 0x000fc800078e0a0b */
[----:B------:R-:W-:-:S05]  /*e630*/  IMAD.IADD R11, R11, 0x1, -R189 ;  /* 0x000000010b0b7824 */ /* 0x000fca00078e0abd */
[----:B------:R-:W-:Y:S02]  /*e640*/  VIMNMX R223, R223, R11, !PT ;  /* 0x0000000bdfdf7248 */ /* 0x000fe40007fe0100 */
[----:B------:R-:W-:-:S07]  /*e650*/  VIADDMNMX R222, R11, R172, R222, PT ;  /* 0x000000ac0bde7246 */ /* 0x000fce00038001de */
.L_x_5902:
[----:B------:R-:W-:Y:S02]  /*e660*/  FMNMX.FTZ R11, R202, R10, !PT ;  /* 0x0000000aca0b7209 */ /* 0x000fe40007810000 */
[----:B------:R-:W-:Y:S02]  /*e670*/  LOP3.LUT R16, R16, 0xffffdfff, RZ, 0xc0, !PT ;  /* 0xffffdfff10107812 */ /* 0x000fe400078ec0ff */
[----:B------:R-:W-:Y:S02]  /*e680*/  FMNMX.FTZ R11, R203, R11, !PT ;  /* 0x0000000bcb0b7209 */ /* 0x000fe40007810000 */
[----:B------:R-:W-:Y:S02]  /*e690*/  @P0 LOP3.LUT R16, R16, 0x2000, RZ, 0xfc, !PT ;  /* 0x0000200010100812 */ /* 0x000fe400078efcff */
[----:B------:R-:W-:Y:S02]  /*e6a0*/  FMNMX.FTZ R11, R156, R11, !PT ;  /* 0x0000000b9c0b7209 */ /* 0x000fe40007810000 */
[----:B------:R-:W-:-:S02]  /*e6b0*/  ISETP.GT.AND P0, PT, R223, 0x20, P1 ;  /* 0x00000020df00780c */ /* 0x000fc40000f04270 */
[----:B------:R-:W-:Y:S02]  /*e6c0*/  FMNMX.FTZ R11, R157, R11, !PT ;  /* 0x0000000b9d0b7209 */ /* 0x000fe40007810000 */
[----:B------:R-:W-:Y:S02]  /*e6d0*/  LOP3.LUT R16, R16, 0xfffeffff, RZ, 0xc0, !PT ;  /* 0xfffeffff10107812 */ /* 0x000fe400078ec0ff */
[----:B------:R-:W-:Y:S02]  /*e6e0*/  FMNMX.FTZ R11, R160, R11, !PT ;  /* 0x0000000ba00b7209 */ /* 0x000fe40007810000 */
[----:B------:R-:W-:Y:S02]  /*e6f0*/  ISETP.GT.AND P2, PT, R223, 0x1, P1 ;  /* 0x00000001df00780c */ /* 0x000fe40000f44270 */
[----:B------:R-:W-:Y:S02]  /*e700*/  FMNMX.FTZ R11, R161, R11, !PT ;  /* 0x0000000ba10b7209 */ /* 0x000fe40007810000 */
[----:B------:R-:W-:-:S02]  /*e710*/  ISETP.GT.AND P3, PT, R223, 0x8, P1 ;  /* 0x00000008df00780c */ /* 0x000fc40000f64270 */
[----:B------:R-:W-:Y:S02]  /*e720*/  FMNMX.FTZ R11, R164, R11, !PT ;  /* 0x0000000ba40b7209 */ /* 0x000fe40007810000 */
[----:B------:R-:W-:Y:S02]  /*e730*/  @P0 LOP3.LUT R16, R16, 0x10000, RZ, 0xfc, !PT ;  /* 0x0001000010100812 */ /* 0x000fe400078efcff */
[----:B------:R-:W-:Y:S02]  /*e740*/  FMNMX.FTZ R11, R165, R11, !PT ;  /* 0x0000000ba50b7209 */ /* 0x000fe40007810000 */
[C---:B------:R-:W-:Y:S02]  /*e750*/  ISETP.GT.AND P0, PT, R223.reuse, 0x38, P1 ;  /* 0x00000038df00780c */ /* 0x040fe40000f04270 */
[----:B------:R-:W-:Y:S02]  /*e760*/  FMNMX.FTZ R11, R168, R11, !PT ;  /* 0x0000000ba80b7209 */ /* 0x000fe40007810000 */
[----:B------:R-:W-:-:S02]  /*e770*/  ISETP.GT.AND P4, PT, R223, 0x9, P1 ;  /* 0x00000009df00780c */ /* 0x000fc40000f84270 */
[----:B------:R-:W-:Y:S02]  /*e780*/  FMNMX.FTZ R11, R169, R11, !PT ;  /* 0x0000000ba90b7209 */ /* 0x000fe40007810000 */
[----:B------:R-:W-:Y:S02]  /*e790*/  LOP3.LUT R16, R16, 0xfffffffd, RZ, 0xc0, !PT ;  /* 0xfffffffd10107812 */ /* 0x000fe400078ec0ff */
[----:B------:R-:W-:Y:S02]  /*e7a0*/  FMNMX.FTZ R11, R225, R11, !PT ;  /* 0x0000000be10b7209 */ /* 0x000fe40007810000 */
[C---:B------:R-:W-:Y:S02]  /*e7b0*/  ISETP.LT.OR P2, PT, R222.reuse, 0x2, P2 ;  /* 0x00000002de00780c */ /* 0x040fe40001741670 */
[----:B------:R-:W-:Y:S02]  /*e7c0*/  FMNMX.FTZ R11, R173, R11, !PT ;  /* 0x0000000bad0b7209 */ /* 0x000fe40007810000 */
[----:B------:R-:W-:-:S02]  /*e7d0*/  ISETP.LT.OR P3, PT, R222, 0x9, P3 ;  /* 0x00000009de00780c */ /* 0x000fc40001f61670 */
[----:B------:R-:W-:Y:S02]  /*e7e0*/  FMNMX.FTZ R11, R176, R11, !PT ;  /* 0x0000000bb00b7209 */ /* 0x000fe40007810000 */
[----:B------:R-:W-:Y:S02]  /*e7f0*/  ISETP.LT.OR P4, PT, R222, 0xa, P4 ;  /* 0x0000000ade00780c */ /* 0x000fe40002781670 */
[----:B------:R-:W-:Y:S02]  /*e800*/  FMNMX.FTZ R11, R177, R11, !PT ;  /* 0x0000000bb10b7209 */ /* 0x000fe40007810000 */
[----:B------:R-:W-:Y:S02]  /*e810*/  @P0 LOP3.LUT R16, R16, 0x2, RZ, 0xfc, !PT ;  /* 0x0000000210100812 */ /* 0x000fe400078efcff */
[----:B------:R-:W-:Y:S02]  /*e820*/  FMNMX.FTZ R11, R180, R11, !PT ;  /* 0x0000000bb40b7209 */ /* 0x000fe40007810000 */
[----:B------:R-:W-:-:S02]  /*e830*/  ISETP.GT.AND P0, PT, R223, RZ, P1 ;  /* 0x000000ffdf00720c */ /* 0x000fc40000f04270 */
[----:B------:R-:W-:Y:S02]  /*e840*/  FSEL R155, R155, -INF , !P2 ;  /* 0xff8000009b9b7808 */ /* 0x000fe40005000000 */
[----:B------:R-:W-:Y:S02]  /*e850*/  FSEL R158, R158, -INF , !P3 ;  /* 0xff8000009e9e7808 */ /* 0x000fe40005800000 */
[----:B------:R-:W-:Y:S02]  /*e860*/  FSEL R159, R159, -INF , !P4 ;  /* 0xff8000009f9f7808 */ /* 0x000fe40006000000 */
[C---:B------:R-:W-:Y:S02]  /*e870*/  ISETP.GT.AND P5, PT, R223.reuse, 0x10, P1 ;  /* 0x00000010df00780c */ /* 0x040fe40000fa4270 */
[C---:B------:R-:W-:Y:S02]  /*e880*/  ISETP.GT.AND P2, PT, R223.reuse, 0x11, P1 ;  /* 0x00000011df00780c */ /* 0x040fe40000f44270 */
[----:B------:R-:W-:-:S02]  /*e890*/  ISETP.GT.AND P3, PT, R223, 0x18, P1 ;  /* 0x00000018df00780c */ /* 0x000fc40000f64270 */
[----:B------:R-:W-:Y:S02]  /*e8a0*/  ISETP.GT.AND P4, PT, R223, 0x19, P1 ;  /* 0x00000019df00780c */ /* 0x000fe40000f84270 */
[----:B------:R-:W-:Y:S02]  /*e8b0*/  FMNMX.FTZ R11, R181, R11, !PT ;  /* 0x0000000bb50b7209 */ /* 0x000fe40007810000 */
[C---:B------:R-:W-:Y:S02]  /*e8c0*/  ISETP.LT.OR P5, PT, R222.reuse, 0x11, P5 ;  /* 0x00000011de00780c */ /* 0x040fe40002fa1670 */
[C---:B------:R-:W-:Y:S01]  /*e8d0*/  ISETP.LT.OR P2, PT, R222.reuse, 0x12, P2 ;  /* 0x00000012de00780c */ /* 0x040fe20001741670 */
[----:B------:R-:W2:Y:S01]  /*e8e0*/  SHFL.BFLY PT, R152, R11, 0x2, 0x1f ;  /* 0x0c401f000b987f89 */ /* 0x000ea200000e0000 */
[C---:B------:R-:W-:Y:S02]  /*e8f0*/  ISETP.LT.OR P3, PT, R222.reuse, 0x19, P3 ;  /* 0x00000019de00780c */ /* 0x040fe40001f61670 */
[----:B------:R-:W-:-:S02]  /*e900*/  ISETP.LT.OR P4, PT, R222, 0x1a, P4 ;  /* 0x0000001ade00780c */ /* 0x000fc40002781670 */
[----:B------:R-:W-:Y:S02]  /*e910*/  LOP3.LUT R16, R16, 0xffffffdf, RZ, 0xc0, !PT ;  /* 0xffffffdf10107812 */ /* 0x000fe400078ec0ff */
[----:B------:R-:W-:Y:S02]  /*e920*/  FSEL R162, R162, -INF , !P5 ;  /* 0xff800000a2a27808 */ /* 0x000fe40006800000 */
[----:B------:R-:W-:Y:S02]  /*e930*/  FSEL R163, R163, -INF , !P2 ;  /* 0xff800000a3a37808 */ /* 0x000fe40005000000 */
[----:B------:R-:W-:Y:S02]  /*e940*/  FSEL R166, R166, -INF , !P3 ;  /* 0xff800000a6a67808 */ /* 0x000fe40005800000 */
[----:B------:R-:W-:Y:S02]  /*e950*/  FSEL R167, R167, -INF , !P4 ;  /* 0xff800000a7a77808 */ /* 0x000fe40006000000 */
[----:B------:R-:W-:-:S02]  /*e960*/  ISETP.GT.AND P2, PT, R223, 0x21, P1 ;  /* 0x00000021df00780c */ /* 0x000fc40000f44270 */
[C---:B------:R-:W-:Y:S02]  /*e970*/  ISETP.GT.AND P3, PT, R223.reuse, 0x28, P1 ;  /* 0x00000028df00780c */ /* 0x040fe40000f64270 */
[C---:B------:R-:W-:Y:S02]  /*e980*/  ISETP.GT.AND P4, PT, R223.reuse, 0x29, P1 ;  /* 0x00000029df00780c */ /* 0x040fe40000f84270 */
[C---:B------:R-:W-:Y:S02]  /*e990*/  ISETP.GT.AND P5, PT, R223.reuse, 0x30, P1 ;  /* 0x00000030df00780c */ /* 0x040fe40000fa4270 */
[C---:B------:R-:W-:Y:S02]  /*e9a0*/  ISETP.GT.AND P6, PT, R223.reuse, 0x31, P1 ;  /* 0x00000031df00780c */ /* 0x040fe40000fc4270 */
[----:B------:R-:W-:Y:S02]  /*e9b0*/  ISETP.GT.AND P1, PT, R223, 0x39, P1 ;  /* 0x00000039df00780c */ /* 0x000fe40000f24270 */
[----:B------:R-:W-:-:S02]  /*e9c0*/  @P0 LOP3.LUT R16, R16, 0x20, RZ, 0xfc, !PT ;  /* 0x0000002010100812 */ /* 0x000fc400078efcff */
[----:B--2---:R-:W-:Y:S02]  /*e9d0*/  FMNMX.FTZ R152, R11, R152, !PT ;  /* 0x000000980b987209 */ /* 0x004fe40007810000 */
[C---:B------:R-:W-:Y:S02]  /*e9e0*/  LOP3.LUT P0, RZ, R16.reuse, 0x10000, RZ, 0xc0, !PT ;  /* 0x0001000010ff7812 */ /* 0x040fe4000780c0ff */
[----:B------:R-:W-:Y:S01]  /*e9f0*/  LOP3.LUT R16, R16, 0xfffffff7, RZ, 0xc0, !PT ;  /* 0xfffffff710107812 */ /* 0x000fe200078ec0ff */
[----:B------:R-:W2:Y:S01]  /*ea00*/  SHFL.BFLY PT, R172, R152, 0x1, 0x1f ;  /* 0x0c201f0098ac7f89 */ /* 0x000ea200000e0000 */
[C---:B------:R-:W-:Y:S02]  /*ea10*/  ISETP.LT.OR P0, PT, R222.reuse, 0x21, P0 ;  /* 0x00000021de00780c */ /* 0x040fe40000701670 */
[----:B------:R-:W-:Y:S02]  /*ea20*/  ISETP.LT.OR P5, PT, R222, 0x31, P5 ;  /* 0x00000031de00780c */ /* 0x000fe40002fa1670 */
[----:B------:R-:W-:-:S02]  /*ea30*/  @P1 LOP3.LUT R16, R16, 0x8, RZ, 0xfc, !PT ;  /* 0x0000000810101812 */ /* 0x000fc400078efcff */
[----:B------:R-:W-:Y:S02]  /*ea40*/  ISETP.LT.OR P6, PT, R222, 0x32, P6 ;  /* 0x00000032de00780c */ /* 0x000fe400037c1670 */
[C---:B------:R-:W-:Y:S02]  /*ea50*/  LOP3.LUT P1, RZ, R16.reuse, 0x2, RZ, 0xc0, !PT ;  /* 0x0000000210ff7812 */ /* 0x040fe4000782c0ff */
[----:B------:R-:W-:Y:S02]  /*ea60*/  LOP3.LUT R16, R16, 0xffffffbf, RZ, 0xc0, !PT ;  /* 0xffffffbf10107812 */ /* 0x000fe400078ec0ff */
[----:B------:R-:W-:Y:S02]  /*ea70*/  FSEL R178, R178, -INF , !P5 ;  /* 0xff800000b2b27808 */ /* 0x000fe40006800000 */
[----:B------:R-:W-:Y:S02]  /*ea80*/  @P0 LOP3.LUT R16, R16, 0x40, RZ, 0xfc, !PT ;  /* 0x0000004010100812 */ /* 0x000fe400078efcff */
[----:B------:R-:W-:-:S02]  /*ea90*/  ISETP.LT.OR P0, PT, R222, 0x22, P2 ;  /* 0x00000022de00780c */ /* 0x000fc40001701670 */
[C---:B------:R-:W-:Y:S02]  /*eaa0*/  LOP3.LUT P2, RZ, R16.reuse, 0x20, RZ, 0xc0, !PT ;  /* 0x0000002010ff7812 */ /* 0x040fe4000784c0ff */
[----:B------:R-:W-:Y:S02]  /*eab0*/  LOP3.LUT R16, R16, 0xffffffef, RZ, 0xc0, !PT ;  /* 0xffffffef10107812 */ /* 0x000fe400078ec0ff */
[----:B------:R-:W-:Y:S02]  /*eac0*/  ISETP.LT.OR P2, PT, R222, 0x1, P2 ;  /* 0x00000001de00780c */ /* 0x000fe40001741670 */
[----:B--2---:R-:W-:Y:S02]  /*ead0*/  FMNMX.FTZ R172, R152, R172, !PT ;  /* 0x000000ac98ac7209 */ /* 0x004fe40007810000 */
[----:B------:R-:W-:Y:S02]  /*eae0*/  FSEL R154, R154, -INF , !P2 ;  /* 0xff8000009a9a7808 */ /* 0x000fe40005000000 */
[----:B------:R-:W-:-:S02]  /*eaf0*/  ISETP.LT.OR P1, PT, R222, 0x39, P1 ;  /* 0x00000039de00780c */ /* 0x000fc40000f21670 */
[----:B------:R-:W-:Y:S02]  /*eb00*/  @P0 LOP3.LUT R16, R16, 0x10, RZ, 0xfc, !PT ;  /* 0x0000001010100812 */ /* 0x000fe400078efcff */
[----:B------:R-:W-:Y:S02]  /*eb10*/  ISETP.LT.OR P0, PT, R222, 0x29, P3 ;  /* 0x00000029de00780c */ /* 0x000fe40001f01670 */
[C---:B------:R-:W-:Y:S02]  /*eb20*/  LOP3.LUT P3, RZ, R16.reuse, 0x8, RZ, 0xc0, !PT ;  /* 0x0000000810ff7812 */ /* 0x040fe4000786c0ff */
[----:B------:R-:W-:Y:S02]  /*eb30*/  LOP3.LUT R16, R16, 0xfffffffb, RZ, 0xc0, !PT ;  /* 0xfffffffb10107812 */ /* 0x000fe400078ec0ff */
[----:B------:R-:W-:Y:S02]  /*eb40*/  FSEL R179, R179, -INF , !P6 ;  /* 0xff800000b3b37808 */ /* 0x000fe40007000000 */
[----:B------:R-:W-:-:S02]  /*eb50*/  ISETP.LT.OR P3, PT, R222, 0x3a, P3 ;  /* 0x0000003ade00780c */ /* 0x000fc40001f61670 */
[----:B------:R-:W-:Y:S02]  /*eb60*/  FSEL R182, R182, -INF , !P1 ;  /* 0xff800000b6b67808 */ /* 0x000fe40004800000 */
[----:B------:R-:W-:Y:S02]  /*eb70*/  FSEL R183, R183, -INF , !P3 ;  /* 0xff800000b7b77808 */ /* 0x000fe40005800000 */
[----:B------:R-:W-:Y:S02]  /*eb80*/  @P0 LOP3.LUT R16, R16, 0x4, RZ, 0xfc, !PT ;  /* 0x0000000410100812 */ /* 0x000fe400078efcff */
[----:B------:R-:W-:Y:S02]  /*eb90*/  ISETP.LT.OR P0, PT, R222, 0x2a, P4 ;  /* 0x0000002ade00780c */ /* 0x000fe40002701670 */
[----:B------:R-:W-:Y:S02]  /*eba0*/  FSETP.NEU.FTZ.AND P4, PT, R172, -INF , PT ;  /* 0xff800000ac00780b */ /* 0x000fe40003f9d000 */
[----:B------:R-:W-:-:S02]  /*ebb0*/  LOP3.LUT R16, R16, 0xffffbfff, RZ, 0xc0, !PT ;  /* 0xffffbfff10107812 */ /* 0x000fc400078ec0ff */
[----:B------:R-:W-:Y:S02]  /*ebc0*/  FSEL R11, R172, RZ, P4 ;  /* 0x000000ffac0b7208 */ /* 0x000fe40002000000 */
[----:B------:R-:W-:-:S03]  /*ebd0*/  ISETP.NE.AND P1, PT, R197, RZ, PT ;  /* 0x000000ffc500720c */ /* 0x000fc60003f25270 */
[----:B------:R-:W-:Y:S01]  /*ebe0*/  FADD.FTZ R10, -R11, R10 ;  /* 0x0000000a0b0a7221 */ /* 0x000fe20000010100 */
[----:B------:R-:W-:Y:S01]  /*ebf0*/  IMAD.U32 R11, RZ, RZ, UR38 ;  /* 0x00000026ff0b7e24 */ /* 0x000fe2000f8e00ff */
[----:B------:R-:W-:-:S03]  /*ec00*/  @P0 LOP3.LUT R16, R16, 0x4000, RZ, 0xfc, !PT ;  /* 0x0000400010100812 */ /* 0x000fc600078efcff */
[-C--:B------:R-:W-:Y:S01]  /*ec10*/  FMUL.FTZ R152, R172, R11.reuse ;  /* 0x0000000bac987220 */ /* 0x080fe20000410000 */
[----:B------:R-:W-:Y:S01]  /*ec20*/  LOP3.LUT P0, RZ, R16, 0x10, RZ, 0xc0, !PT ;  /* 0x0000001010ff7812 */ /* 0x000fe2000780c0ff */
[----:B------:R-:W-:Y:S01]  /*ec30*/  FMUL.FTZ R10, R10, R11 ;  /* 0x0000000b0a0a7220 */ /* 0x000fe20000410000 */
[----:B------:R-:W-:Y:S02]  /*ec40*/  LOP3.LUT R16, R16, 0xffff7fff, RZ, 0xc0, !PT ;  /* 0xffff7fff10107812 */ /* 0x000fe400078ec0ff */
[----:B------:R-:W-:Y:S01]  /*ec50*/  FSEL R152, R152, RZ, P4 ;  /* 0x000000ff98987208 */ /* 0x000fe20002000000 */
[----:B------:R-:W-:-:S04]  /*ec60*/  @!P1 IMAD R17, R17, 0x40, R194 ;  /* 0x0000004011119824 */ /* 0x000fc800078e02c2 */
        /* <DEDUP_REMOVED lines=16> */
[----:B------:R-:W-:Y:S01]  /*ed70*/  FMNMX.FTZ R152, R154, R14, !PT ;  /* 0x0000000e9a987209 */ /* 0x000fe20007810000 */
[----:B------:R-:W-:Y:S01]  /*ed80*/  MUFU.EX2 R203, R203 ;  /* 0x000000cb00cb7308 */ /* 0x000fe20000000800 */
[----:B------:R-:W-:Y:S01]  /*ed90*/  @P0 LOP3.LUT R16, R16, 0x8000, RZ, 0xfc, !PT ;  /* 0x0000800010100812 */ /* 0x000fe200078efcff */
[----:B------:R-:W-:Y:S01]  /*eda0*/  @!P1 IMAD R17, R17, 0x4, R2 ;  /* 0x0000000411119824 */ /* 0x000fe200078e0202 */
[----:B------:R-:W-:-:S02]  /*edb0*/  FMNMX.FTZ R152, R155, R152, !PT ;  /* 0x000000989b987209 */ /* 0x000fc40007810000 */
[----:B------:R-:W-:Y:S02]  /*edc0*/  LOP3.LUT P0, RZ, R16, 0x40, RZ, 0xc0, !PT ;  /* 0x0000004010ff7812 */ /* 0x000fe4000780c0ff */
[----:B------:R-:W-:Y:S01]  /*edd0*/  FMNMX.FTZ R152, R158, R152, !PT ;  /* 0x000000989e987209 */ /* 0x000fe20007810000 */
[----:B------:R-:W-:Y:S01]  /*ede0*/  MUFU.EX2 R156, R156 ;  /* 0x0000009c009c7308 */ /* 0x000fe20000000800 */
[----:B------:R-:W-:Y:S02]  /*edf0*/  FSEL R170, R170, -INF , !P0 ;  /* 0xff800000aaaa7808 */ /* 0x000fe40004000000 */
[----:B------:R-:W-:Y:S02]  /*ee00*/  FMNMX.FTZ R152, R159, R152, !PT ;  /* 0x000000989f987209 */ /* 0x000fe40007810000 */
[----:B------:R-:W-:Y:S02]  /*ee10*/  LOP3.LUT P0, RZ, R16, 0x8000, RZ, 0xc0, !PT ;  /* 0x0000800010ff7812 */ /* 0x000fe4000780c0ff */
[----:B------:R-:W-:Y:S01]  /*ee20*/  FMNMX.FTZ R152, R162, R152, !PT ;  /* 0x00000098a2987209 */ /* 0x000fe20007810000 */
[----:B------:R-:W2:Y:S01]  /*ee30*/  MUFU.EX2 R157, R157 ;  /* 0x0000009d009d7308 */ /* 0x000ea20000000800 */
[----:B------:R-:W-:-:S02]  /*ee40*/  LOP3.LUT P4, RZ, R16, 0x4, RZ, 0xc0, !PT ;  /* 0x0000000410ff7812 */ /* 0x000fc4000788c0ff */
[----:B------:R-:W-:Y:S02]  /*ee50*/  FMNMX.FTZ R152, R163, R152, !PT ;  /* 0x00000098a3987209 */ /* 0x000fe40007810000 */
[----:B------:R-:W-:Y:S02]  /*ee60*/  FSEL R153, R171, -INF , !P0 ;  /* 0xff800000ab997808 */ /* 0x000fe40004000000 */
[----:B------:R-:W-:Y:S01]  /*ee70*/  FMNMX.FTZ R152, R166, R152, !PT ;  /* 0x00000098a6987209 */ /* 0x000fe20007810000 */
[----:B------:R-:W-:Y:S01]  /*ee80*/  MUFU.EX2 R160, R160 ;  /* 0x000000a000a07308 */ /* 0x000fe20000000800 */
[----:B------:R-:W-:Y:S02]  /*ee90*/  LOP3.LUT P0, RZ, R16, 0x4000, RZ, 0xc0, !PT ;  /* 0x0000400010ff7812 */ /* 0x000fe4000780c0ff */
[----:B------:R-:W-:Y:S02]  /*eea0*/  FMNMX.FTZ R152, R167, R152, !PT ;  /* 0x00000098a7987209 */ /* 0x000fe40007810000 */
        /* <DEDUP_REMOVED lines=15> */
[----:B------:R-:W3:Y:S01]  /*efa0*/  SHFL.BFLY PT, R152, R171, 0x2, 0x1f ;  /* 0x0c401f00ab987f89 */ /* 0x000ee200000e0000 */
[----:B------:R-:W-:Y:S08]  /*efb0*/  MUFU.EX2 R169, R169 ;  /* 0x000000a900a97308 */ /* 0x000ff00000000800 */
[----:B------:R-:W-:Y:S08]  /*efc0*/  MUFU.EX2 R173, R173 ;  /* 0x000000ad00ad7308 */ /* 0x000ff00000000800 */
[----:B------:R-:W-:Y:S01]  /*efd0*/  MUFU.EX2 R176, R176 ;  /* 0x000000b000b07308 */ /* 0x000fe20000000800 */
[----:B---3--:R-:W-:-:S07]  /*efe0*/  FMNMX.FTZ R171, R171, R152, !PT ;  /* 0x00000098abab7209 */ /* 0x008fce0007810000 */
[----:B------:R-:W-:Y:S01]  /*eff0*/  MUFU.EX2 R177, R177 ;  /* 0x000000b100b17308 */ /* 0x000fe20000000800 */
[----:B------:R-:W3:Y:S07]  /*f000*/  SHFL.BFLY PT, R220, R171, 0x1, 0x1f ;  /* 0x0c201f00abdc7f89 */ /* 0x000eee00000e0000 */
[----:B------:R4:W-:Y:S08]  /*f010*/  MUFU.EX2 R152, R202 ;  /* 0x000000ca00987308 */ /* 0x0009f00000000800 */
[----:B------:R-:W-:Y:S01]  /*f020*/  MUFU.EX2 R181, R181 ;  /* 0x000000b500b57308 */ /* 0x000fe20000000800 */
[----:B---3--:R-:W-:-:S04]  /*f030*/  FMNMX.FTZ R171, R171, R220, !PT ;  /* 0x000000dcabab7209 */ /* 0x008fc80007810000 */
[C---:B------:R-:W-:Y:S01]  /*f040*/  FSETP.NEU.FTZ.AND P2, PT, R171.reuse, -INF , PT ;  /* 0xff800000ab00780b */ /* 0x040fe20003f5d000 */
[----:B------:R-:W-:-:S03]  /*f050*/  FMUL.FTZ R222, R171, R11 ;  /* 0x0000000babde7220 */ /* 0x000fc60000410000 */
[----:B----4-:R-:W-:Y:S02]  /*f060*/  FSEL R202, R171, RZ, P2 ;  /* 0x000000ffabca7208 */ /* 0x010fe40001000000 */
[----:B------:R-:W-:-:S03]  /*f070*/  FSEL R222, R222, RZ, P2 ;  /* 0x000000ffdede7208 */ /* 0x000fc60001000000 */
[----:B------:R-:W-:Y:S02]  /*f080*/  FADD.FTZ R202, -R202, R14 ;  /* 0x0000000ecaca7221 */ /* 0x000fe40000010100 */
[----:B------:R3:W4:Y:S01]  /*f090*/  MUFU.EX2 R14, R10 ;  /* 0x0000000a000e7308 */ /* 0x0007220000000800 */
        /* <DEDUP_REMOVED lines=8> */
[-C--:B---3--:R-:W-:Y:S01]  /*f120*/  FMUL.FTZ R10, R202, R11.reuse ;  /* 0x0000000bca0a7220 */ /* 0x088fe20000410000 */
[-CC-:B------:R-:W-:Y:S01]  /*f130*/  FFMA.FTZ R202, R154, R11.reuse, -R222.reuse ;  /* 0x0000000b9aca7223 */ /* 0x180fe200000108de */
[----:B--2---:R-:W-:Y:S01]  /*f140*/  F2FP.BF16.F32.PACK_AB R154, R157, R156 ;  /* 0x0000009c9d9a723e */ /* 0x004fe200000010ff */
[-CC-:B------:R-:W-:Y:S01]  /*f150*/  FFMA.FTZ R153, R153, R11.reuse, -R222.reuse ;  /* 0x0000000b99997223 */ /* 0x180fe200000108de */
[-CC-:B------:R-:W-:Y:S01]  /*f160*/  FFMA.FTZ R174, R174, R11.reuse, -R222.reuse ;  /* 0x0000000baeae7223 */ /* 0x180fe200000108de */
[-CC-:B------:R-:W-:Y:S01]  /*f170*/  FFMA.FTZ R175, R175, R11.reuse, -R222.reuse ;  /* 0x0000000bafaf7223 */ /* 0x180fe200000108de */
[----:B------:R-:W-:Y:S01]  /*f180*/  FFMA.FTZ R178, R178, R11, -R222 ;  /* 0x0000000bb2b27223 */ /* 0x000fe200000108de */
[----:B------:R-:W2:Y:S01]  /*f190*/  MUFU.EX2 R10, R10 ;  /* 0x0000000a000a7308 */ /* 0x000ea20000000800 */
[----:B----4-:R-:W-:Y:S01]  /*f1a0*/  @!P1 STS [R17+0x28800], R14 ;  /* 0x0288000e11009388 */ /* 0x010fe20000000800 */
[----:B------:R-:W-:Y:S01]  /*f1b0*/  FFMA.FTZ R3, R14, R3, R152 ;  /* 0x000000030e037223 */ /* 0x000fe20000010098 */
[-CC-:B------:R-:W-:Y:S01]  /*f1c0*/  FFMA.FTZ R179, R179, R11.reuse, -R222.reuse ;  /* 0x0000000bb3b37223 */ /* 0x180fe200000108de */
[-CC-:B------:R-:W-:Y:S01]  /*f1d0*/  FFMA.FTZ R182, R182, R11.reuse, -R222.reuse ;  /* 0x0000000bb6b67223 */ /* 0x180fe200000108de */
[-C--:B------:R-:W-:Y:S01]  /*f1e0*/  FFMA.FTZ R183, R183, R11.reuse, -R222 ;  /* 0x0000000bb7b77223 */ /* 0x080fe200000108de */
[C---:B------:R-:W-:Y:S01]  /*f1f0*/  FADD.FTZ R3, R203.reuse, R3 ;  /* 0x00000003cb037221 */ /* 0x040fe20000010000 */
[----:B------:R-:W-:Y:S01]  /*f200*/  F2FP.BF16.F32.PACK_AB R152, R203, R152 ;  /* 0x00000098cb98723e */ /* 0x000fe200000010ff */
[----:B------:R-:W3:Y:S01]  /*f210*/  MUFU.EX2 R202, R202 ;  /* 0x000000ca00ca7308 */ /* 0x000ee20000000800 */
[----:B------:R-:W-:Y:S01]  /*f220*/  FMUL.FTZ R24, R24, R14 ;  /* 0x0000000e18187220 */ /* 0x000fe20000410000 */
[----:B------:R-:W-:Y:S01]  /*f230*/  FADD.FTZ R3, R156, R3 ;  /* 0x000000039c037221 */ /* 0x000fe20000010000 */
[----:B------:R-:W-:Y:S01]  /*f240*/  F2FP.BF16.F32.PACK_AB R156, R161, R160 ;  /* 0x000000a0a19c723e */ /* 0x000fe200000010ff */
[-C--:B------:R-:W-:Y:S01]  /*f250*/  FMUL.FTZ R25, R25, R14.reuse ;  /* 0x0000000e19197220 */ /* 0x080fe20000410000 */
[-C--:B------:R-:W-:Y:S01]  /*f260*/  FMUL.FTZ R28, R28, R14.reuse ;  /* 0x0000000e1c1c7220 */ /* 0x080fe20000410000 */
[----:B------:R-:W-:Y:S01]  /*f270*/  FADD.FTZ R3, R157, R3 ;  /* 0x000000039d037221 */ /* 0x000fe20000010000 */
[----:B------:R-:W-:Y:S01]  /*f280*/  FMUL.FTZ R29, R29, R14 ;  /* 0x0000000e1d1d7220 */ /* 0x000fe20000410000 */
[----:B------:R-:W-:Y:S01]  /*f290*/  MUFU.EX2 R159, R159 ;  /* 0x0000009f009f7308 */ /* 0x000fe20000000800 */
[----:B--2---:R2:W-:Y:S01]  /*f2a0*/  @!P1 STS [R17+0x28820], R10 ;  /* 0x0288200a11009388 */ /* 0x0045e20000000800 */
[----:B------:R-:W-:Y:S01]  /*f2b0*/  FADD.FTZ R3, R160, R3 ;  /* 0x00000003a0037221 */ /* 0x000fe20000010000 */
[----:B------:R-:W-:Y:S01]  /*f2c0*/  F2FP.BF16.F32.PACK_AB R160, R169, R168 ;  /* 0x000000a8a9a0723e */ /* 0x000fe200000010ff */
[-C--:B------:R-:W-:Y:S01]  /*f2d0*/  FMUL.FTZ R32, R32, R14.reuse ;  /* 0x0000000e20207220 */ /* 0x080fe20000410000 */
[-C--:B------:R-:W-:Y:S01]  /*f2e0*/  FMUL.FTZ R33, R33, R14.reuse ;  /* 0x0000000e21217220 */ /* 0x080fe20000410000 */
[----:B------:R-:W-:Y:S01]  /*f2f0*/  FADD.FTZ R3, R161, R3 ;  /* 0x00000003a1037221 */ /* 0x000fe20000010000 */
[----:B------:R-:W-:Y:S01]  /*f300*/  FMUL.FTZ R36, R36, R14 ;  /* 0x0000000e24247220 */ /* 0x000fe20000410000 */
[----:B------:R-:W-:Y:S01]  /*f310*/  MUFU.EX2 R157, R220 ;  /* 0x000000dc009d7308 */ /* 0x000fe20000000800 */
[----:B---3--:R-:W-:Y:S01]  /*f320*/  FFMA.FTZ R0, R10, R0, R202 ;  /* 0x000000000a007223 */ /* 0x008fe200000100ca */
[----:B------:R-:W-:Y:S01]  /*f330*/  FADD.FTZ R3, R164, R3 ;  /* 0x00000003a4037221 */ /* 0x000fe20000010000 */
[----:B--2---:R-:W-:Y:S01]  /*f340*/  FFMA.FTZ R17, R158, R11, -R222 ;  /* 0x0000000b9e117223 */ /* 0x004fe200000108de */
[----:B------:R-:W-:Y:S01]  /*f350*/  F2FP.BF16.F32.PACK_AB R158, R165, R164 ;  /* 0x000000a4a59e723e */ /* 0x000fe200000010ff */
[----:B------:R-:W-:Y:S01]  /*f360*/  FADD.FTZ R0, R155, R0 ;  /* 0x000000009b007221 */ /* 0x000fe20000010000 */
[----:B------:R-:W-:Y:S01]  /*f370*/  FADD.FTZ R3, R165, R3 ;  /* 0x00000003a5037221 */ /* 0x000fe20000010000 */
[----:B------:R-:W-:Y:S01]  /*f380*/  F2FP.BF16.F32.PACK_AB R164, R177, R176 ;  /* 0x000000b0b1a4723e */ /* 0x000fe200000010ff */
[----:B------:R-:W-:Y:S01]  /*f390*/  MUFU.EX2 R163, R163 ;  /* 0x000000a300a37308 */ /* 0x000fe20000000800 */
[-C--:B------:R-:W-:Y:S01]  /*f3a0*/  FMUL.FTZ R37, R37, R14.reuse ;  /* 0x0000000e25257220 */ /* 0x080fe20000410000 */
[----:B------:R-:W-:Y:S01]  /*f3b0*/  FADD.FTZ R3, R168, R3 ;  /* 0x00000003a8037221 */ /* 0x000fe20000010000 */
[-C--:B------:R-:W-:Y:S01]  /*f3c0*/  FMUL.FTZ R40, R40, R14.reuse ;  /* 0x0000000e28287220 */ /* 0x080fe20000410000 */
[-C--:B------:R-:W-:Y:S01]  /*f3d0*/  FMUL.FTZ R41, R41, R14.reuse ;  /* 0x0000000e29297220 */ /* 0x080fe20000410000 */
[-C--:B------:R-:W-:Y:S01]  /*f3e0*/  FMUL.FTZ R44, R44, R14.reuse ;  /* 0x0000000e2c2c7220 */ /* 0x080fe20000410000 */
[----:B------:R-:W-:Y:S01]  /*f3f0*/  FADD.FTZ R3, R169, R3 ;  /* 0x00000003a9037221 */ /* 0x000fe20000010000 */
        /* <DEDUP_REMOVED lines=22> */
[----:B------:R-:W-:Y:S01]  /*f560*/  FADD.FTZ R0, R159, R0 ;  /* 0x000000009f007221 */ /* 0x000fe20000010000 */
[-C--:B------:R-:W-:Y:S01]  /*f570*/  FMUL.FTZ R81, R81, R14.reuse ;  /* 0x0000000e51517220 */ /* 0x080fe20000410000 */
[-C--:B------:R-:W-:Y:S01]  /*f580*/  FMUL.FTZ R84, R84, R14.reuse ;  /* 0x0000000e54547220 */ /* 0x080fe20000410000 */
[----:B------:R-:W2:Y:S01]  /*f590*/  MUFU.EX2 R161, R170 ;  /* 0x000000aa00a17308 */ /* 0x000ea20000000800 */
[----:B------:R-:W-:Y:S01]  /*f5a0*/  FADD.FTZ R0, R157, R0 ;  /* 0x000000009d007221 */ /* 0x000fe20000010000 */
[----:B------:R-:W-:Y:S01]  /*f5b0*/  F2FP.BF16.F32.PACK_AB R157, R163, R157 ;  /* 0x0000009da39d723e */ /* 0x000fe200000010ff */
[-C--:B------:R-:W-:Y:S01]  /*f5c0*/  FMUL.FTZ R85, R85, R14.reuse ;  /* 0x0000000e55557220 */ /* 0x080fe20000410000 */
[-C--:B------:R-:W-:Y:S01]  /*f5d0*/  FMUL.FTZ R88, R88, R14.reuse ;  /* 0x0000000e58587220 */ /* 0x080fe20000410000 */
[----:B------:R-:W-:Y:S01]  /*f5e0*/  FADD.FTZ R0, R163, R0 ;  /* 0x00000000a3007221 */ /* 0x000fe20000010000 */
[-C--:B------:R-:W-:Y:S01]  /*f5f0*/  FMUL.FTZ R89, R89, R14.reuse ;  /* 0x0000000e59597220 */ /* 0x080fe20000410000 */
[-C--:B------:R-:W-:Y:S01]  /*f600*/  FMUL.FTZ R92, R92, R14.reuse ;  /* 0x0000000e5c5c7220 */ /* 0x080fe20000410000 */
[----:B------:R-:W5:Y:S01]  /*f610*/  MUFU.EX2 R162, R225 ;  /* 0x000000e100a27308 */ /* 0x000f620000000800 */
[----:B---3--:R-:W-:Y:S01]  /*f620*/  FADD.FTZ R0, R221, R0 ;  /* 0x00000000dd007221 */ /* 0x008fe20000010000 */
[-C--:B------:R-:W-:Y:S01]  /*f630*/  FMUL.FTZ R93, R93, R14.reuse ;  /* 0x0000000e5d5d7220 */ /* 0x080fe20000410000 */
[-C--:B------:R-:W-:Y:S01]  /*f640*/  FMUL.FTZ R96, R96, R14.reuse ;  /* 0x0000000e60607220 */ /* 0x080fe20000410000 */
[-C--:B------:R-:W-:Y:S01]  /*f650*/  FMUL.FTZ R97, R97, R14.reuse ;  /* 0x0000000e61617220 */ /* 0x080fe20000410000 */
[----:B----4-:R-:W-:Y:S01]  /*f660*/  FADD.FTZ R0, R167, R0 ;  /* 0x00000000a7007221 */ /* 0x010fe20000010000 */
[-C--:B------:R-:W-:Y:S01]  /*f670*/  FMUL.FTZ R100, R100, R14.reuse ;  /* 0x0000000e64647220 */ /* 0x080fe20000410000 */
[-C--:B------:R-:W-:Y:S01]  /*f680*/  FMUL.FTZ R101, R101, R14.reuse ;  /* 0x0000000e65657220 */ /* 0x080fe20000410000 */
[----:B------:R3:W4:Y:S01]  /*f690*/  MUFU.EX2 R165, R153 ;  /* 0x0000009900a57308 */ /* 0x0007220000000800 */
        /* <DEDUP_REMOVED lines=8> */
[----:B-----5:R-:W-:Y:S01]  /*f720*/  FADD.FTZ R3, R162, R3 ;  /* 0x00000003a2037221 */ /* 0x020fe20000010000 */
[----:B---3--:R-:W-:Y:S01]  /*f730*/  F2FP.BF16.F32.PACK_AB R153, R155, R202 ;  /* 0x000000ca9b99723e */ /* 0x008fe200000010ff */
[-C--:B------:R-:W-:Y:S01]  /*f740*/  FMUL.FTZ R116, R116, R14.reuse ;  /* 0x0000000e74747220 */ /* 0x080fe20000410000 */
[----:B------:R-:W-:Y:S01]  /*f750*/  F2FP.BF16.F32.PACK_AB R155, R159, R17 ;  /* 0x000000119f9b723e */ /* 0x000fe200000010ff */
[----:B------:R-:W-:Y:S01]  /*f760*/  BAR.SYNC.DEFER_BLOCKING 0xf, 0x100 ;  /* 0x03c4000000007b1d */ /* 0x000fe20000010000 */
[----:B------:R-:W-:Y:S01]  /*f770*/  FADD.FTZ R3, R173, R3 ;  /* 0x00000003ad037221 */ /* 0x000fe20000010000 */
[----:B------:R-:W-:Y:S01]  /*f780*/  F2FP.BF16.F32.PACK_AB R159, R167, R221 ;  /* 0x000000dda79f723e */ /* 0x000fe200000010ff */
[----:B------:R-:W-:Y:S01]  /*f790*/  FMUL.FTZ R117, R117, R14 ;  /* 0x0000000e75757220 */ /* 0x000fe20000410000 */
[----:B----4-:R-:W-:Y:S01]  /*f7a0*/  FADD.FTZ R0, R165, R0 ;  /* 0x00000000a5007221 */ /* 0x010fe20000010000 */
[----:B------:R-:W-:Y:S01]  /*f7b0*/  FADD.FTZ R3, R176, R3 ;  /* 0x00000003b0037221 */ /* 0x000fe20000010000 */
[----:B------:R-:W3:Y:S01]  /*f7c0*/  MUFU.EX2 R175, R175 ;  /* 0x000000af00af7308 */ /* 0x000ee20000000800 */
[----:B------:R-:W-:Y:S01]  /*f7d0*/  F2FP.BF16.F32.PACK_AB R162, R173, R162 ;  /* 0x000000a2ada2723e */ /* 0x000fe200000010ff */
[-C--:B------:R-:W-:Y:S01]  /*f7e0*/  FMUL.FTZ R120, R120, R14.reuse ;  /* 0x0000000e78787220 */ /* 0x080fe20000410000 */
[----:B------:R-:W-:Y:S01]  /*f7f0*/  FADD.FTZ R3, R177, R3 ;  /* 0x00000003b1037221 */ /* 0x000fe20000010000 */
[----:B------:R-:W-:Y:S01]  /*f800*/  F2FP.BF16.F32.PACK_AB R161, R165, R161 ;  /* 0x000000a1a5a1723e */ /* 0x000fe200000010ff */
[-C--:B------:R-:W-:Y:S01]  /*f810*/  FMUL.FTZ R121, R121, R14.reuse ;  /* 0x0000000e79797220 */ /* 0x080fe20000410000 */
[----:B--2---:R-:W-:Y:S01]  /*f820*/  FADD.FTZ R0, R174, R0 ;  /* 0x00000000ae007221 */ /* 0x004fe20000010000 */
        /* <DEDUP_REMOVED lines=12> */
[----:B------:R3:W-:Y:S01]  /*f8f0*/  STSM.16.M88.4 [R200+0x26800], R152 ;  /* 0x02680098c8007844 */ /* 0x0007e20000000200 */
[-C--:B------:R-:W-:Y:S01]  /*f900*/  FMUL.FTZ R140, R140, R14.reuse ;  /* 0x0000000e8c8c7220 */ /* 0x080fe20000410000 */
[-C--:B------:R-:W-:Y:S01]  /*f910*/  FMUL.FTZ R141, R141, R14.reuse ;  /* 0x0000000e8d8d7220 */ /* 0x080fe20000410000 */
[-C--:B------:R-:W-:Y:S01]  /*f920*/  FMUL.FTZ R144, R144, R14.reuse ;  /* 0x0000000e90907220 */ /* 0x080fe20000410000 */
[----:B------:R3:W-:Y:S01]  /*f930*/  STSM.16.M88.4 [R205], R156 ;  /* 0x0000009ccd007844 */ /* 0x0007e20000000200 */
[----:B------:R-:W5:Y:S01]  /*f940*/  MUFU.EX2 R179, R179 ;  /* 0x000000b300b37308 */ /* 0x000f620000000800 */
[----:B--2---:R-:W-:Y:S01]  /*f950*/  FADD.FTZ R0, R178, R0 ;  /* 0x00000000b2007221 */ /* 0x004fe20000010000 */
[-C--:B------:R-:W-:Y:S01]  /*f960*/  FMUL.FTZ R145, R145, R14.reuse ;  /* 0x0000000e91917220 */ /* 0x080fe20000410000 */
[----:B------:R3:W-:Y:S01]  /*f970*/  STSM.16.M88.4 [R201], R160 ;  /* 0x000000a0c9007844 */ /* 0x0007e20000000200 */
[-C--:B------:R-:W-:Y:S01]  /*f980*/  FMUL.FTZ R148, R148, R14.reuse ;  /* 0x0000000e94947220 */ /* 0x080fe20000410000 */
[----:B------:R-:W-:Y:S01]  /*f990*/  FMUL.FTZ R149, R149, R14 ;  /* 0x0000000e95957220 */ /* 0x000fe20000410000 */
[-C--:B------:R-:W-:Y:S01]  /*f9a0*/  FMUL.FTZ R26, R26, R10.reuse ;  /* 0x0000000a1a1a7220 */ /* 0x080fe20000410000 */
[----:B------:R-:W-:Y:S01]  /*f9b0*/  FMUL.FTZ R27, R27, R10 ;  /* 0x0000000a1b1b7220 */ /* 0x000fe20000410000 */
[----:B------:R-:W2:Y:S01]  /*f9c0*/  MUFU.EX2 R182, R182 ;  /* 0x000000b600b67308 */ /* 0x000ea20000000800 */
[----:B----4-:R-:W-:Y:S01]  /*f9d0*/  FADD.FTZ R3, R166, R3 ;  /* 0x00000003a6037221 */ /* 0x010fe20000010000 */
[----:B------:R-:W-:Y:S01]  /*f9e0*/  F2FP.BF16.F32.PACK_AB R166, R181, R166 ;  /* 0x000000a6b5a6723e */ /* 0x000fe200000010ff */
[-C--:B------:R-:W-:Y:S01]  /*f9f0*/  FMUL.FTZ R30, R30, R10.reuse ;  /* 0x0000000a1e1e7220 */ /* 0x080fe20000410000 */
[-C--:B------:R-:W-:Y:S01]  /*fa00*/  FMUL.FTZ R31, R31, R10.reuse ;  /* 0x0000000a1f1f7220 */ /* 0x080fe20000410000 */
[----:B------:R-:W-:Y:S01]  /*fa10*/  FADD.FTZ R3, R181, R3 ;  /* 0x00000003b5037221 */ /* 0x000fe20000010000 */
[-C--:B------:R-:W-:Y:S01]  /*fa20*/  FMUL.FTZ R34, R34, R10.reuse ;  /* 0x0000000a22227220 */ /* 0x080fe20000410000 */
[----:B------:R-:W-:Y:S01]  /*fa30*/  FMUL.FTZ R35, R35, R10 ;  /* 0x0000000a23237220 */ /* 0x000fe20000410000 */
[----:B------:R-:W4:Y:S01]  /*fa40*/  MUFU.EX2 R183, R183 ;  /* 0x000000b700b77308 */ /* 0x000f220000000800 */
[C---:B-----5:R-:W-:Y:S01]  /*fa50*/  FADD.FTZ R0, R179.reuse, R0 ;  /* 0x00000000b3007221 */ /* 0x060fe20000010000 */
        /* <DEDUP_REMOVED lines=63> */
[----:B---3--:R-:W-:Y:S06]  /*fe50*/  @!P0 BRA `(.L_x_5906) ;  /* 0x0000000000048947 */ /* 0x008fec0003800000 */
[----:B------:R-:W-:Y:S01]  /*fe60*/  BPT.TRAP 0x1 ;  /* 0x000000040000795c */ /* 0x000fe20000300000 */
.L_x_5906:
[----:B------:R2:W3:Y:S01]  /*fe70*/  SYNCS.PHASECHK.TRANS64.TRYWAIT P1, [R209+URZ+0x28c50], R210 ;  /* 0x028c50d2d10075a7 */ /* 0x0004e2000802017f */
[----:B------:R-:W-:Y:S05]  /*fe80*/  @!P0 BRA `(.L_x_5907) ;  /* 0x0000000000048947 */ /* 0x000fea0003800000 */
[----:B------:R-:W-:Y:S01]  /*fe90*/  BPT.TRAP 0x1 ;  /* 0x000000040000795c */ /* 0x000fe20000300000 */
.L_x_5907:
[----:B------:R-:W-:Y:S04]  /*fea0*/  BSSY B2, `(.L_x_5908) ;  /* 0x0000004000027945 */ /* 0x000fe80003800000 */
[----:B---3--:R-:W-:Y:S05]  /*feb0*/  @P1 BRA `(.L_x_5909) ;  /* 0x0000000000081947 */ /* 0x008fea0003800000 */
[----:B------:R-:W3:Y:S02]  /*fec0*/  SYNCS.PHASECHK.TRANS64.TRYWAIT P1, [R209+URZ+0x28c50], R210 ;  /* 0x028c50d2d10075a7 */ /* 0x000ee4000802017f */
[----:B---3--:R-:W-:Y:S05]  /*fed0*/  @!P1 BRA `(.L_x_5910) ;  /* 0x0000013800109947 */ /* 0x008fea0003800000 */
.L_x_5909:
[----:B------:R-:W-:Y:S05]  /*fee0*/  BSYNC B2 ;  /* 0x0000000000027941 */ /* 0x000fea0003800000 */
.L_x_5908:
[----:B------:R-:W-:Y:S01]  /*fef0*/  IMAD R168, R208, 0x1000, R195 ;  /* 0x00001000d0a87824 */ /* 0x000fe200078e02c3 */
[----:B------:R-:W-:Y:S01]  /*ff00*/  WARPGROUP.ARRIVE ;  /* 0x00000000000079c5 */ /* 0x000fe20000000000 */
[----:B------:R-:W-:-:S03]  /*ff10*/  IMAD.MOV.U32 R169, RZ, RZ, 0x40000040 ;  /* 0x40000040ffa97424 */ /* 0x000fc600078e00ff */
[----:B------:R-:W-:Y:S02]  /*ff20*/  R2UR UR6, R168 ;  /* 0x00000000a80672ca */ /* 0x000fe400000e0000 */
[----:B------:R-:W-:Y:S01]  /*ff30*/  R2UR UR7, R169 ;  /* 0x00000000a90772ca */ /* 0x000fe200000e0000 */
[----:B------:R-:W-:-:S12]  /*ff40*/  IMAD.MOV.U32 R169, RZ, RZ, 0x40000040 ;  /* 0x40000040ffa97424 */ /* 0x000fd800078e00ff */
[----:B------:R-:W-:Y:S03]  /*ff50*/  HGMMA.64x256x16.F32.BF16 R24, R152, gdesc[UR4].tnspB, R24, gsb0 ;  /* 0x43e0000498187df0 */ /* 0x000fe60008001818 */
[----:B------:R-:W-:Y:S02]  /*ff60*/  WARPGROUP.DEPBAR.LE gsb0, 0x0 ;  /* 0x00008000000079c5 */ /* 0x000fe40000010000 */
[----:B------:R-:W-:Y:S01]  /*ff70*/  VIADD R152, R168, 0x80 ;  /* 0x00000080a8987836 */ /* 0x000fe20000000000 */
        /* <DEDUP_REMOVED lines=31> */
.L_x_5911:
[----:B------:R-:W-:Y:S01]  /*10170*/  ISETP.GT.AND P1, PT, R15, R211, PT ;  /* 0x000000d30f00720c */ /* 0x000fe20003f24270 */
[----:B0123--:R-:W-:Y:S02]  /*10180*/  VIADD R209, R209, 0x28c60 ;  /* 0x00028c60d1d17836 */ /* 0x00ffe40000000000 */
[----:B------:R-:W-:Y:S02]  /*10190*/  VIADD R15, R15, 0xffffffff ;  /* 0xffffffff0f0f7836 */ /* 0x000fe40000000000 */
[----:B------:R-:W-:Y:S01]  /*101a0*/  IMAD.MOV.U32 R14, RZ, RZ, R171 ;  /* 0x000000ffff0e7224 */ /* 0x000fe200078e00ab */
[----:B------:R-:W-:Y:S01]  /*101b0*/  PRMT R209, R186, 0x654, R209 ;  /* 0x00000654bad17816 */ /* 0x000fe200000000d1 */
[----:B------:R-:W-:Y:S02]  /*101c0*/  IMAD.MOV.U32 R10, RZ, RZ, R172 ;  /* 0x000000ffff0a7224 */ /* 0x000fe400078e00ac */
[----:B------:R-:W-:Y:S01]  /*101d0*/  IMAD.MOV.U32 R17, RZ, RZ, R208 ;  /* 0x000000ffff117224 */ /* 0x000fe200078e00d0 */
[----:B------:R0:W-:Y:S03]  /*101e0*/  SYNCS.ARRIVE.TRANS64.RED.A1T0 RZ, [R209+URZ], RZ ;  /* 0x000000ffd1ff79a7 */ /* 0x0001e6000810043f */
[----:B------:R-:W-:Y:S05]  /*101f0*/  @P1 BRA `(.L_x_5912) ;  /* 0xffffffd800541947 */ /* 0x000fea000383ffff */
[----:B------:R-:W-:Y:S05]  /*10200*/  BSYNC B0 ;  /* 0x0000000000007941 */ /* 0x000fea0003800000 */
.L_x_5891:
[----:B------:R-:W-:Y:S02]  /*10210*/  IMAD.MOV.U32 R14, RZ, RZ, R171 ;  /* 0x000000ffff0e7224 */ /* 0x000fe400078e00ab */
[----:B------:R-:W-:Y:S02]  /*10220*/  IMAD.MOV.U32 R10, RZ, RZ, R172 ;  /* 0x000000ffff0a7224 */ /* 0x000fe400078e00ac */
[----:B------:R-:W-:-:S07]  /*10230*/  IMAD.MOV.U32 R17, RZ, RZ, R208 ;  /* 0x000000ffff117224 */ /* 0x000fce00078e00d0 */
.L_x_5890:
[----:B------:R-:W-:Y:S05]  /*10240*/  BSYNC B1 ;  /* 0x0000000000017941 */ /* 0x000fea0003800000 */
.L_x_5889:
[----:B------:R-:W1:Y:S01]  /*10250*/  LDC R152, c[0x0][0x448] ;  /* 0x00011200ff987b82 */ /* 0x000e620000000800 */
[----:B------:R-:W-:-:S07]  /*10260*/  VIADD R153, R196, 0x3f ;  /* 0x0000003fc4997836 */ /* 0x000fce0000000000 */
[----:B------:R-:W2:Y:S01]  /*10270*/  LDC R155, c[0x0][0x9e4] ;  /* 0x00027900ff9b7b82 */ /* 0x000ea20000000800 */
[----:B-1----:R-:W-:Y:S02]  /*10280*/  ISETP.NE.AND P4, PT, R152, 0x1, PT ;  /* 0x000000019800780c */ /* 0x002fe40003f85270 */
[----:B--2---:R-:W-:-:S11]  /*10290*/  ISETP.GE.AND P5, PT, R155, 0x1, PT ;  /* 0x000000019b00780c */ /* 0x004fd60003fa6270 */
[----:B------:R-:W1:Y:S08]  /*102a0*/  @P4 LDC R154, c[0x0][0x44c] ;  /* 0x00011300ff9a4b82 */ /* 0x000e700000000800 */
[----:B------:R-:W2:Y:S01]  /*102b0*/  @P4 LDC R152, c[0x0][0x450] ;  /* 0x00011400ff984b82 */ /* 0x000ea20000000800 */
[----:B-1----:R-:W-:-:S05]  /*102c0*/  @P4 IMAD.HI.U32 R154, R153, R154, RZ ;  /* 0x0000009a999a4227 */ /* 0x002fca00078e00ff */
[----:B--2---:R-:W-:Y:S02]  /*102d0*/  @P4 SHF.R.U32.HI R153, RZ, R152, R154 ;  /* 0x00000098ff994219 */ /* 0x004fe4000001169a */
[----:B------:R-:W-:-:S05]  /*102e0*/  IADD3 R152, R184, 0x1, -R23 ;  /* 0x00000001b8987810 */ /* 0x000fca0007ffe817 */
[----:B------:R-:W-:-:S04]  /*102f0*/  IMAD.IADD R153, R152, 0x1, R153 ;  /* 0x0000000198997824 */ /* 0x000fc800078e0299 */
[----:B------:R-:W-:Y:S01]  /*10300*/  IMAD.IADD R20, R153, 0x1, -R20 ;  /* 0x0000000199147824 */ /* 0x000fe200078e0a14 */
[----:B------:R-:W-:Y:S06]  /*10310*/  @!P5 BRA `(.L_x_5913) ;  /* 0x000000000048d947 */ /* 0x000fec0003800000 */
[----:B------:R-:W-:Y:S01]  /*10320*/  IMAD.MOV.U32 R154, RZ, RZ, R153 ;  /* 0x000000ffff9a7224 */ /* 0x000fe200078e0099 */
[----:B------:R-:W-:Y:S04]  /*10330*/  BSSY B0, `(.L_x_5914) ;  /* 0x000000e000007945 */ /* 0x000fe80003800000 */
[----:B------:R-:W-:-:S13]  /*10340*/  ISETP.GT.AND P1, PT, R154, -0x1, PT ;  /* 0xffffffff9a00780c */ /* 0x000fda0003f24270 */
        /* <DEDUP_REMOVED lines=8> */
.L_x_5915:
[----:B------:R-:W-:-:S13]  /*103d0*/  ISETP.NE.AND P1, PT, R155, 0x1, PT ;  /* 0x000000019b00780c */ /* 0x000fda0003f25270 */
[----:B------:R-:W1:Y:S02]  /*103e0*/  @P1 LDC.64 R152, c[0x0][0x9e8] ;  /* 0x00027a00ff981b82 */ /* 0x000e640000000a00 */
[----:B-1----:R-:W-:-:S05]  /*103f0*/  @P1 IMAD.HI.U32 R152, R154, R152, RZ ;  /* 0x000000989a981227 */ /* 0x002fca00078e00ff */
[----:B------:R-:W-:-:S07]  /*10400*/  @P1 SHF.R.U32.HI R154, RZ, R153, R152 ;  /* 0x00000099ff9a1219 */ /* 0x000fce0000011698 */
.L_x_5916:
[----:B------:R-:W-:Y:S05]  /*10410*/  BSYNC B0 ;  /* 0x0000000000007941 */ /* 0x000fea0003800000 */
.L_x_5914:
[----:B------:R-:W-:-:S05]  /*10420*/  IMAD R154, R154, R155, RZ ;  /* 0x0000009b9a9a7224 */ /* 0x000fca00078e02ff */
[----:B------:R-:W-:-:S07]  /*10430*/  VIMNMX R20, R20, R154, !PT ;  /* 0x0000009a14147248 */ /* 0x000fce0007fe0100 */
.L_x_5913:
[----:B------:R-:W-:Y:S01]  /*10440*/  VIADD R20, R20, 0x3f ;  /* 0x0000003f14147836 */ /* 0x000fe20000000000 */
[----:B------:R-:W-:Y:S04]  /*10450*/  BSSY B1, `(.L_x_5917) ;  /* 0x00001b0000017945 */ /* 0x000fe80003800000 */
[----:B------:R-:W-:-:S04]  /*10460*/  SHF.R.S32.HI R152, RZ, 0x1f, R20 ;  /* 0x0000001fff987819 */ /* 0x000fc80000011414 */
[----:B------:R-:W-:-:S04]  /*10470*/  LEA.HI R152, R152, R20, RZ, 0x6 ;  /* 0x0000001498987211 */ /* 0x000fc800078f30ff */
[----:B------:R-:W-:-:S04]  /*10480*/  SHF.R.S32.HI R20, RZ, 0x6, R152 ;  /* 0x00000006ff147819 */ /* 0x000fc80000011498 */
[----:B------:R-:W-:-:S04]  /*10490*/  VIMNMX R20, R213, R20, !PT ;  /* 0x00000014d5147248 */ /* 0x000fc80007fe0100 */
[----:B------:R-:W-:-:S13]  /*104a0*/  ISETP.GE.AND P1, PT, R15, R20, PT ;  /* 0x000000140f00720c */ /* 0x000fda0003f26270 */
[----:B------:R-:W-:Y:S05]  /*104b0*/  @!P1 BRA `(.L_x_5918) ;  /* 0x0000001800a49947 */ /* 0x000fea0003800000 */
[----:B------:R-:W-:Y:S01]  /*104c0*/  BSSY B0, `(.L_x_5919) ;  /* 0x00001a7000007945 */ /* 0x000fe20003800000 */
[----:B------:R-:W-:Y:S02]  /*104d0*/  IMAD.MOV.U32 R208, RZ, RZ, R14 ;  /* 0x000000ffffd07224 */ /* 0x000fe400078e000e */
[----:B------:R-:W-:Y:S02]  /*104e0*/  IMAD.MOV.U32 R210, RZ, RZ, R10 ;  /* 0x000000ffffd27224 */ /* 0x000fe400078e000a */
[----:B------:R-:W-:Y:S02]  /*104f0*/  IMAD.MOV.U32 R202, RZ, RZ, R15 ;  /* 0x000000ffffca7224 */ /* 0x000fe400078e000f */
[----:B0-----:R-:W-:-:S07]  /*10500*/  IMAD.MOV.U32 R209, RZ, RZ, R17 ;  /* 0x000000ffffd17224 */ /* 0x001fce00078e0011 */
.L_x_5932:
[----:B------:R-:W-:Y:S02]  /*10510*/  VIADD R17, R209, 0x1 ;  /* 0x00000001d1117836 */ /* 0x000fe40000000000 */
[----:B------:R-:W-:Y:S02]  /*10520*/  IMAD.MOV.U32 R10, RZ, RZ, R202 ;  /* 0x000000ffff0a7224 */ /* 0x000fe400078e00ca */
[----:B------:R-:W-:Y:S01]  /*10530*/  VIADD R202, R202, 0xffffffff ;  /* 0xffffffffcaca7836 */ /* 0x000fe20000000000 */
[C---:B------:R-:W-:Y:S02]  /*10540*/  ISETP.NE.AND P2, PT, R17.reuse, 0x2, PT ;  /* 0x000000021100780c */ /* 0x040fe40003f45270 */
[----:B------:R-:W-:Y:S02]  /*10550*/  ISETP.GT.AND P1, PT, R10, R20, PT ;  /* 0x000000140a00720c */ /* 0x000fe40003f24270 */
[----:B------:R-:W-:Y:S02]  /*10560*/  SEL R10, RZ, 0x1, P2 ;  /* 0x00000001ff0a7807 */ /* 0x000fe40001000000 */
[----:B------:R-:W-:-:S02]  /*10570*/  SEL R17, R17, RZ, P2 ;  /* 0x000000ff11117207 */ /* 0x000fc40001000000 */
[----:B------:R-:W-:Y:S01]  /*10580*/  LOP3.LUT R22, R22, R10, RZ, 0x3c, !PT ;  /* 0x0000000a16167212 */ /* 0x000fe200078e3cff */
[----:B0-----:R-:W-:Y:S06]  /*10590*/  @!P0 BRA `(.L_x_5920) ;  /* 0x0000000000048947 */ /* 0x001fec0003800000 */
[----:B------:R-:W-:Y:S01]  /*105a0*/  BPT.TRAP 0x1 ;  /* 0x000000040000795c */ /* 0x000fe20000300000 */
.L_x_5920:
[----:B------:R-:W-:Y:S01]  /*105b0*/  IMAD R15, R17, 0x8, R2 ;  /* 0x00000008110f7824 */ /* 0x000fe200078e0202 */
[----:B------:R-:W-:-:S04]  /*105c0*/  SHF.L.U32 R203, R22, 0x1f, RZ ;  /* 0x0000001f16cb7819 */ /* 0x000fc800000006ff */
[----:B------:R0:W1:Y:S01]  /*105d0*/  SYNCS.PHASECHK.TRANS64.TRYWAIT P2, [R15+URZ+0x28c30], R203 ;  /* 0x028c30cb0f0075a7 */ /* 0x000062000804017f */
[----:B------:R-:W-:Y:S05]  /*105e0*/  @!P0 BRA `(.L_x_5921) ;  /* 0x0000000000048947 */ /* 0x000fea0003800000 */
[----:B------:R-:W-:Y:S01]  /*105f0*/  BPT.TRAP 0x1 ;  /* 0x000000040000795c */ /* 0x000fe20000300000 */
.L_x_5921:
[----:B------:R-:W-:Y:S01]  /*10600*/  BSSY B2, `(.L_x_5922) ;  /* 0x0000006000027945 */ /* 0x000fe20003800000 */
[----:B------:R-:W-:Y:S02]  /*10610*/  IMAD R154, R17, 0x200, R21 ;  /* 0x00000200119a7824 */ /* 0x000fe400078e0215 */
[----:B------:R-:W-:Y:S01]  /*10620*/  IMAD.MOV.U32 R155, RZ, RZ, 0x40000040 ;  /* 0x40000040ff9b7424 */ /* 0x000fe200078e00ff */
[----:B-1----:R-:W-:Y:S06]  /*10630*/  @P2 BRA `(.L_x_5923) ;  /* 0x0000000000082947 */ /* 0x002fec0003800000 */
[----:B------:R-:W1:Y:S02]  /*10640*/  SYNCS.PHASECHK.TRANS64.TRYWAIT P2, [R15+URZ+0x28c30], R203 ;  /* 0x028c30cb0f0075a7 */ /* 0x000e64000804017f */
[----:B-1----:R-:W-:Y:S05]  /*10650*/  @!P2 BRA `(.L_x_5924) ;  /* 0x000001300044a947 */ /* 0x002fea0003800000 */
.L_x_5923:
[----:B------:R-:W-:Y:S05]  /*10660*/  BSYNC B2 ;  /* 0x0000000000027941 */ /* 0x000fea0003800000 */
.L_x_5922:
        /* <DEDUP_REMOVED lines=14> */
[----:B------:R-:W-:Y:S01]  /*10750*/  WARPGROUP.ARRIVE ;  /* 0x00000000000079c5 */ /* 0x000fe20000000000 */
[----:B------:R-:W-:Y:S02]  /*10760*/  R2UR UR8, R12 ;  /* 0x000000000c0872ca */ /* 0x000fe400000e0000 */
[----:B------:R-:W-:Y:S02]  /*10770*/  R2UR UR9, R13 ;  /* 0x000000000d0972ca */ /* 0x000fe400000e0000 */
[----:B------:R-:W-:Y:S01]  /*10780*/  R2UR UR14, R10 ;  /* 0x000000000a0e72ca */ /* 0x000fe200000e0000 */
[----:B------:R-:W-:Y:S01]  /*10790*/  HGMMA.64x64x16.F32.BF16 R152, gdesc[UR4], RZ, !UPT, gsb0 ;  /* 0x00e00000049879f0 */ /* 0x000fe2000c0018ff */
[----:B------:R-:W-:Y:S02]  /*107a0*/  R2UR UR15, R11 ;  /* 0x000000000b0f72ca */ /* 0x000fe400000e0000 */
[----:B------:R-:W-:-:S02]  /*107b0*/  R2UR UR12, R8 ;  /* 0x00000000080c72ca */ /* 0x000fc400000e0000 */
        /* <DEDUP_REMOVED lines=15> */
.L_x_5925:
[----:B------:R-:W-:Y:S01]  /*108b0*/  FMNMX.FTZ R10, R152, R210, !PT ;  /* 0x000000d2980a7209 */ /* 0x000fe20007810000 */
[----:B------:R-:W-:Y:S01]  /*108c0*/  ULDC UR4, c[0x0][0x988] ;  /* 0x0002620000047ab9 */ /* 0x000fe20000000800 */
[----:B------:R-:W-:Y:S02]  /*108d0*/  ISETP.NE.AND P2, PT, R197, RZ, PT ;  /* 0x000000ffc500720c */ /* 0x000fe40003f45270 */
        /* <DEDUP_REMOVED lines=46> */
[-C--:B--2---:R-:W-:Y:S01]  /*10bc0*/  FMUL.FTZ R24, R24, R168.reuse ;  /* 0x000000a818187220 */ /* 0x084fe20000410000 */
[----:B------:R-:W-:Y:S01]  /*10bd0*/  FMUL.FTZ R25, R25, R168 ;  /* 0x000000a819197220 */ /* 0x000fe20000410000 */
[----:B------:R-:W-:Y:S01]  /*10be0*/  FMNMX.FTZ R14, R155, R14, !PT ;  /* 0x0000000e9b0e7209 */ /* 0x000fe20007810000 */
[-C--:B------:R-:W-:Y:S01]  /*10bf0*/  FMUL.FTZ R28, R28, R168.reuse ;  /* 0x000000a81c1c7220 */ /* 0x080fe20000410000 */
[-C--:B------:R-:W-:Y:S01]  /*10c00*/  FMUL.FTZ R29, R29, R168.reuse ;  /* 0x000000a81d1d7220 */ /* 0x080fe20000410000 */
[----:B------:R-:W-:Y:S01]  /*10c10*/  FMUL.FTZ R32, R32, R168 ;  /* 0x000000a820207220 */ /* 0x000fe20000410000 */
[----:B------:R-:W-:Y:S01]  /*10c20*/  FMNMX.FTZ R14, R158, R14, !PT ;  /* 0x0000000e9e0e7209 */ /* 0x000fe20007810000 */
[----:B------:R-:W-:Y:S01]  /*10c30*/  MUFU.EX2 R211, R161 ;  /* 0x000000a100d37308 */ /* 0x000fe20000000800 */
[----:B----4-:R-:W-:Y:S01]  /*10c40*/  FFMA.FTZ R3, R168, R3, R152 ;  /* 0x00000003a8037223 */ /* 0x010fe20000010098 */
[----:B------:R-:W-:Y:S01]  /*10c50*/  FMUL.FTZ R33, R33, R168 ;  /* 0x000000a821217220 */ /* 0x000fe20000410000 */
[----:B------:R-:W-:Y:S01]  /*10c60*/  FMNMX.FTZ R14, R159, R14, !PT ;  /* 0x0000000e9f0e7209 */ /* 0x000fe20007810000 */
[-C--:B------:R-:W-:Y:S01]  /*10c70*/  FMUL.FTZ R36, R36, R168.reuse ;  /* 0x000000a824247220 */ /* 0x080fe20000410000 */
[-C--:B------:R-:W-:Y:S01]  /*10c80*/  FMUL.FTZ R37, R37, R168.reuse ;  /* 0x000000a825257220 */ /* 0x080fe20000410000 */
[----:B------:R-:W-:Y:S01]  /*10c90*/  FMUL.FTZ R40, R40, R168 ;  /* 0x000000a828287220 */ /* 0x000fe20000410000 */
[----:B------:R-:W-:Y:S01]  /*10ca0*/  FMNMX.FTZ R14, R162, R14, !PT ;  /* 0x0000000ea20e7209 */ /* 0x000fe20007810000 */
[----:B------:R-:W-:Y:S01]  /*10cb0*/  MUFU.EX2 R161, R169 ;  /* 0x000000a900a17308 */ /* 0x000fe20000000800 */
        /* <DEDUP_REMOVED lines=8> */
[----:B------:R-:W2:Y:S01]  /*10d40*/  MUFU.EX2 R156, R156 ;  /* 0x0000009c009c7308 */ /* 0x000ea20000000800 */
[-C--:B------:R-:W-:Y:S01]  /*10d50*/  FMUL.FTZ R49, R49, R168.reuse ;  /* 0x000000a831317220 */ /* 0x080fe20000410000 */
[----:B------:R-:W-:Y:S01]  /*10d60*/  FMUL.FTZ R52, R52, R168 ;  /* 0x000000a834347220 */ /* 0x000fe20000410000 */
[----:B------:R-:W-:Y:S01]  /*10d70*/  FMNMX.FTZ R14, R167, R14, !PT ;  /* 0x0000000ea70e7209 */ /* 0x000fe20007810000 */
[-C--:B------:R-:W-:Y:S01]  /*10d80*/  FMUL.FTZ R53, R53, R168.reuse ;  /* 0x000000a835357220 */ /* 0x080fe20000410000 */
[-C--:B------:R-:W-:Y:S01]  /*10d90*/  FMUL.FTZ R56, R56, R168.reuse ;  /* 0x000000a838387220 */ /* 0x080fe20000410000 */
[----:B------:R-:W-:Y:S01]  /*10da0*/  FMUL.FTZ R57, R57, R168 ;  /* 0x000000a839397220 */ /* 0x000fe20000410000 */
[----:B------:R-:W-:Y:S01]  /*10db0*/  FMNMX.FTZ R14, R170, R14, !PT ;  /* 0x0000000eaa0e7209 */ /* 0x000fe20007810000 */
[----:B------:R-:W3:Y:S01]  /*10dc0*/  MUFU.EX2 R157, R157 ;  /* 0x0000009d009d7308 */ /* 0x000ee20000000800 */
        /* <DEDUP_REMOVED lines=16> */
[----:B---3--:R-:W-:Y:S01]  /*10ed0*/  FADD.FTZ R3, R157, R3 ;  /* 0x000000039d037221 */ /* 0x008fe20000010000 */
        /* <DEDUP_REMOVED lines=48> */
[----:B------:R-:W-:-:S07]  /*111e0*/  FMUL.FTZ R149, R149, R168 ;  /* 0x000000a895957220 */ /* 0x000fce0000410000 */
[----:B------:R-:W-:Y:S01]  /*111f0*/  MUFU.EX2 R160, R210 ;  /* 0x000000d200a07308 */ /* 0x000fe20000000800 */
[----:B---3--:R-:W-:Y:S01]  /*11200*/  FADD.FTZ R3, R153, R3 ;  /* 0x0000000399037221 */ /* 0x008fe20000010000 */
[----:B--2---:R-:W-:-:S05]  /*11210*/  FMNMX.FTZ R14, R14, R220, !PT ;  /* 0x000000dc0e0e7209 */ /* 0x004fca0007810000 */
[----:B------:R-:W-:Y:S01]  /*11220*/  FADD.FTZ R169, -R14, R208 ;  /* 0x000000d00ea97221 */ /* 0x000fe20000010100 */
[----:B------:R-:W-:-:S03]  /*11230*/  @!P2 IMAD R208, R209, 0x40, R194 ;  /* 0x00000040d1d0a824 */ /* 0x000fc600078e02c2 */
[----:B------:R-:W-:Y:S01]  /*11240*/  FMUL.FTZ R169, R169, R11 ;  /* 0x0000000ba9a97220 */ /* 0x000fe20000410000 */
[----:B------:R-:W-:-:S05]  /*11250*/  @!P2 IMAD R208, R208, 0x4, R2 ;  /* 0x00000004d0d0a824 */ /* 0x000fca00078e0202 */
[----:B------:R-:W2:Y:S01]  /*11260*/  MUFU.EX2 R169, R169 ;  /* 0x000000a900a97308 */ /* 0x000ea20000000800 */
[----:B------:R-:W-:Y:S04]  /*11270*/  @!P2 STS [R208+0x28800], R168 ;  /* 0x028800a8d000a388 */ /* 0x000fe80000000800 */
        /* <DEDUP_REMOVED lines=27> */
[-CC-:B------:R-:W-:Y:S01]  /*11430*/  FFMA.FTZ R175, R175, R11.reuse, -R208.reuse ;  /* 0x0000000bafaf7223 */ /* 0x180fe200000108d0 */
[-CC-:B------:R-:W-:Y:S01]  /*11440*/  FFMA.FTZ R178, R178, R11.reuse, -R208.reuse ;  /* 0x0000000bb2b27223 */ /* 0x180fe200000108d0 */
[-CC-:B------:R-:W-:Y:S01]  /*11450*/  FFMA.FTZ R179, R179, R11.reuse, -R208.reuse ;  /* 0x0000000bb3b37223 */ /* 0x180fe200000108d0 */
[-CC-:B------:R-:W-:Y:S01]  /*11460*/  FFMA.FTZ R182, R182, R11.reuse, -R208.reuse ;  /* 0x0000000bb6b67223 */ /* 0x180fe200000108d0 */
[----:B------:R-:W-:Y:S01]  /*11470*/  FFMA.FTZ R183, R183, R11, -R208 ;  /* 0x0000000bb7b77223 */ /* 0x000fe200000108d0 */
[-C--:B------:R-:W-:Y:S01]  /*11480*/  FMUL.FTZ R50, R50, R169.reuse ;  /* 0x000000a932327220 */ /* 0x080fe20000410000 */
[-C--:B------:R-:W-:Y:S01]  /*11490*/  FMUL.FTZ R51, R51, R169.reuse ;  /* 0x000000a933337220 */ /* 0x080fe20000410000 */
[----:B------:R-:W4:Y:S01]  /*114a0*/  MUFU.EX2 R155, R155 ;  /* 0x0000009b009b7308 */ /* 0x000f220000000800 */
[----:B--2---:R-:W-:Y:S01]  /*114b0*/  F2FP.BF16.F32.PACK_AB R154, R157, R156 ;  /* 0x0000009c9d9a723e */ /* 0x004fe200000010ff */
[----:B------:R-:W-:Y:S01]  /*114c0*/  FMUL.FTZ R54, R54, R169 ;  /* 0x000000a936367220 */ /* 0x000fe20000410000 */
[----:B------:R-:W-:Y:S01]  /*114d0*/  F2FP.BF16.F32.PACK_AB R156, R211, R153 ;  /* 0x00000099d39c723e */ /* 0x000fe200000010ff */
[-C--:B------:R-:W-:Y:S01]  /*114e0*/  FMUL.FTZ R55, R55, R169.reuse ;  /* 0x000000a937377220 */ /* 0x080fe20000410000 */
[-C--:B------:R-:W-:Y:S01]  /*114f0*/  FMUL.FTZ R58, R58, R169.reuse ;  /* 0x000000a93a3a7220 */ /* 0x080fe20000410000 */
[-C--:B------:R-:W-:Y:S01]  /*11500*/  FMUL.FTZ R59, R59, R169.reuse ;  /* 0x000000a93b3b7220 */ /* 0x080fe20000410000 */
[-C--:B------:R-:W-:Y:S01]  /*11510*/  FMUL.FTZ R62, R62, R169.reuse ;  /* 0x000000a93e3e7220 */ /* 0x080fe20000410000 */
[----:B------:R-:W2:Y:S01]  /*11520*/  MUFU.EX2 R158, R158 ;  /* 0x0000009e009e7308 */ /* 0x000ea20000000800 */
[----:B---3--:R-:W-:Y:S01]  /*11530*/  FFMA.FTZ R157, R169, R0, R181 ;  /* 0x00000000a99d7223 */ /* 0x008fe200000100b5 */
[----:B------:R-:W-:Y:S01]  /*11540*/  FADD.FTZ R0, R211, R3 ;  /* 0x00000003d3007221 */ /* 0x000fe20000010000 */
[-C--:B------:R-:W-:Y:S01]  /*11550*/  FMUL.FTZ R63, R63, R169.reuse ;  /* 0x000000a93f3f7220 */ /* 0x080fe20000410000 */
[-C--:B------:R-:W-:Y:S01]  /*11560*/  FMUL.FTZ R66, R66, R169.reuse ;  /* 0x000000a942427220 */ /* 0x080fe20000410000 */
[-C--:B------:R-:W-:Y:S01]  /*11570*/  FMUL.FTZ R67, R67, R169.reuse ;  /* 0x000000a943437220 */ /* 0x080fe20000410000 */
[----:B------:R-:W-:Y:S01]  /*11580*/  FADD.FTZ R0, R164, R0 ;  /* 0x00000000a4007221 */ /* 0x000fe20000010000 */
[----:B------:R-:W-:Y:S01]  /*11590*/  FMUL.FTZ R70, R70, R169 ;  /* 0x000000a946467220 */ /* 0x000fe20000410000 */
[----:B------:R-:W3:Y:S01]  /*115a0*/  MUFU.EX2 R159, R159 ;  /* 0x0000009f009f7308 */ /* 0x000ee20000000800 */
[----:B----4-:R-:W-:Y:S01]  /*115b0*/  FADD.FTZ R157, R155, R157 ;  /* 0x0000009d9b9d7221 */ /* 0x010fe20000010000 */
[----:B------:R-:W-:Y:S01]  /*115c0*/  FADD.FTZ R0, R165, R0 ;  /* 0x00000000a5007221 */ /* 0x000fe20000010000 */
[----:B------:R-:W-:Y:S01]  /*115d0*/  F2FP.BF16.F32.PACK_AB R153, R155, R181 ;  /* 0x000000b59b99723e */ /* 0x000fe200000010ff */
[-C--:B------:R-:W-:Y:S01]  /*115e0*/  FMUL.FTZ R71, R71, R169.reuse ;  /* 0x000000a947477220 */ /* 0x080fe20000410000 */
[-C--:B------:R-:W-:Y:S01]  /*115f0*/  FMUL.FTZ R74, R74, R169.reuse ;  /* 0x000000a94a4a7220 */ /* 0x080fe20000410000 */
[----:B------:R-:W-:Y:S01]  /*11600*/  FADD.FTZ R0, R160, R0 ;  /* 0x00000000a0007221 */ /* 0x000fe20000010000 */
[C---:B------:R-:W-:Y:S01]  /*11610*/  F2FP.BF16.F32.PACK_AB R160, R161.reuse, R160 ;  /* 0x000000a0a1a0723e */ /* 0x040fe200000010ff */
[----:B------:R-:W4:Y:S01]  /*11620*/  MUFU.EX2 R162, R162 ;  /* 0x000000a200a27308 */ /* 0x000f220000000800 */
[----:B--2---:R-:W-:Y:S01]  /*11630*/  FADD.FTZ R157, R158, R157 ;  /* 0x0000009d9e9d7221 */ /* 0x004fe20000010000 */
[----:B------:R-:W-:Y:S01]  /*11640*/  FADD.FTZ R0, R161, R0 ;  /* 0x00000000a1007221 */ /* 0x000fe20000010000 */
[-C--:B------:R-:W-:Y:S01]  /*11650*/  FMUL.FTZ R75, R75, R169.reuse ;  /* 0x000000a94b4b7220 */ /* 0x080fe20000410000 */
[-C--:B------:R-:W-:Y:S01]  /*11660*/  FMUL.FTZ R78, R78, R169.reuse ;  /* 0x000000a94e4e7220 */ /* 0x080fe20000410000 */
[-C--:B------:R-:W-:Y:S01]  /*11670*/  FMUL.FTZ R79, R79, R169.reuse ;  /* 0x000000a94f4f7220 */ /* 0x080fe20000410000 */
[----:B------:R-:W-:Y:S01]  /*11680*/  FADD.FTZ R0, R172, R0 ;  /* 0x00000000ac007221 */ /* 0x000fe20000010000 */
[-C--:B------:R-:W-:Y:S01]  /*11690*/  FMUL.FTZ R82, R82, R169.reuse ;  /* 0x000000a952527220 */ /* 0x080fe20000410000 */
[----:B------:R-:W2:Y:S01]  /*116a0*/  MUFU.EX2 R163, R163 ;  /* 0x000000a300a37308 */ /* 0x000ea20000000800 */
[C---:B---3--:R-:W-:Y:S01]  /*116b0*/  FADD.FTZ R157, R159.reuse, R157 ;  /* 0x0000009d9f9d7221 */ /* 0x048fe20000010000 */
[----:B------:R-:W-:Y:S01]  /*116c0*/  F2FP.BF16.F32.PACK_AB R155, R159, R158 ;  /* 0x0000009e9f9b723e */ /* 0x000fe200000010ff */
[----:B------:R-:W-:Y:S01]  /*116d0*/  BAR.SYNC.DEFER_BLOCKING 0xf, 0x100 ;  /* 0x03c4000000007b1d */ /* 0x000fe20000010000 */
[----:B------:R-:W-:Y:S01]  /*116e0*/  F2FP.BF16.F32.PACK_AB R158, R165, R164 ;  /* 0x000000a4a59e723e */ /* 0x000fe200000010ff */
[----:B------:R-:W-:Y:S01]  /*116f0*/  FADD.FTZ R0, R173, R0 ;  /* 0x00000000ad007221 */ /* 0x000fe20000010000 */
[----:B------:R-:W-:Y:S01]  /*11700*/  F2FP.BF16.F32.PACK_AB R164, R177, R176 ;  /* 0x000000b0b1a4723e */ /* 0x000fe200000010ff */
        /* <DEDUP_REMOVED lines=45> */
[----:B------:R-:W-:Y:S01]  /*119e0*/  FADD.FTZ R170, R180, R0 ;  /* 0x00000000b4aa7221 */ /* 0x000fe20000010000 */
[-C--:B------:R-:W-:Y:S01]  /*119f0*/  FMUL.FTZ R134, R134, R169.reuse ;  /* 0x000000a986867220 */ /* 0x080fe20000410000 */
[-C--:B------:R-:W-:Y:S01]  /*11a00*/  FMUL.FTZ R135, R135, R169.reuse ;  /* 0x000000a987877220 */ /* 0x080fe20000410000 */
[-C--:B------:R-:W-:Y:S01]  /*11a10*/  FMUL.FTZ R138, R138, R169.reuse ;  /* 0x000000a98a8a7220 */ /* 0x080fe20000410000 */
[-C--:B------:R-:W-:Y:S01]  /*11a20*/  FMUL.FTZ R139, R139, R169.reuse ;  /* 0x000000a98b8b7220 */ /* 0x080fe20000410000 */
[----:B------:R-:W5:Y:S01]  /*11a30*/  MUFU.EX2 R178, R178 ;  /* 0x000000b200b27308 */ /* 0x000f620000000800 */
        /* <DEDUP_REMOVED lines=17> */
[C---:B------:R-:W-:Y:S01]  /*11b50*/  FADD.FTZ R3, R166.reuse, R170 ;  /* 0x000000aaa6037221 */ /* 0x040fe20000010000 */
[----:B------:R-:W-:Y:S02]  /*11b60*/  F2FP.BF16.F32.PACK_AB R166, R166, R180 ;  /* 0x000000b4a6a6723e */ /* 0x000fe400000010ff */
[C---:B-----5:R-:W-:Y:S01]  /*11b70*/  F2FP.BF16.F32.PACK_AB R167, R183.reuse, R167 ;  /* 0x000000a7b7a7723e */ /* 0x060fe200000010ff */
[----:B------:R-:W-:-:S04]  /*11b80*/  FADD.FTZ R0, R183, R0 ;  /* 0x00000000b7007221 */ /* 0x000fc80000010000 */
[----:B------:R3:W-:Y:S01]  /*11b90*/  STSM.16.M88.4 [R204], R164 ;  /* 0x000000a4cc007844 */ /* 0x0007e20000000200 */
[----:B------:R-:W-:Y:S05]  /*11ba0*/  @!P0 BRA `(.L_x_5926) ;  /* 0x0000000000048947 */ /* 0x000fea0003800000 */
[----:B------:R-:W-:Y:S01]  /*11bb0*/  BPT.TRAP 0x1 ;  /* 0x000000040000795c */ /* 0x000fe20000300000 */
.L_x_5926:
[----:B------:R2:W4:Y:S01]  /*11bc0*/  SYNCS.PHASECHK.TRANS64.TRYWAIT P2, [R15+URZ+0x28c50], R203 ;  /* 0x028c50cb0f0075a7 */ /* 0x000522000804017f */
[----:B------:R-:W-:Y:S05]  /*11bd0*/  @!P0 BRA `(.L_x_5927) ;  /* 0x0000000000048947 */ /* 0x000fea0003800000 */
[----:B------:R-:W-:Y:S01]  /*11be0*/  BPT.TRAP 0x1 ;  /* 0x000000040000795c */ /* 0x000fe20000300000 */
.L_x_5927:
[----:B------:R-:W-:Y:S04]  /*11bf0*/  BSSY B2, `(.L_x_5928) ;  /* 0x0000004000027945 */ /* 0x000fe80003800000 */
[----:B----4-:R-:W-:Y:S05]  /*11c00*/  @P2 BRA `(.L_x_5929) ;  /* 0x0000000000082947 */ /* 0x010fea0003800000 */
[----:B------:R-:W4:Y:S02]  /*11c10*/  SYNCS.PHASECHK.TRANS64.TRYWAIT P2, [R15+URZ+0x28c50], R203 ;  /* 0x028c50cb0f0075a7 */ /* 0x000f24000804017f */
[----:B----4-:R-:W-:Y:S05]  /*11c20*/  @!P2 BRA `(.L_x_5930) ;  /* 0x0000011800e4a947 */ /* 0x010fea0003800000 */
.L_x_5929:
[----:B------:R-:W-:Y:S05]  /*11c30*/  BSYNC B2 ;  /* 0x0000000000027941 */ /* 0x000fea0003800000 */
.L_x_5928:
        /* <DEDUP_REMOVED lines=40> */
.L_x_5931:
[----:B012-4-:R-:W-:Y:S02]  /*11ec0*/  VIADD R15, R15, 0x28c60 ;  /* 0x00028c600f0f7836 */ /* 0x017fe40000000000 */
[----:B------:R-:W-:Y:S02]  /*11ed0*/  IMAD.MOV.U32 R208, RZ, RZ, R14 ;  /* 0x000000ffffd07224 */ /* 0x000fe400078e000e */
[----:B------:R-:W-:Y:S01]  /*11ee0*/  IMAD.MOV.U32 R210, RZ, RZ, R10 ;  /* 0x000000ffffd27224 */ /* 0x000fe200078e000a */
[----:B------:R-:W-:Y:S01]  /*11ef0*/  PRMT R15, R186, 0x654, R15 ;  /* 0x00000654ba0f7816 */ /* 0x000fe2000000000f */
[----:B------:R-:W-:-:S03]  /*11f00*/  IMAD.MOV.U32 R209, RZ, RZ, R17 ;  /* 0x000000ffffd17224 */ /* 0x000fc600078e0011 */
[----:B------:R0:W-:Y:S01]  /*11f10*/  SYNCS.ARRIVE.TRANS64.RED.A1T0 RZ, [R15+URZ], RZ ;  /* 0x000000ff0fff79a7 */ /* 0x0001e2000810043f */
[----:B------:R-:W-:Y:S05]  /*11f20*/  @P1 BRA `(.L_x_5932) ;  /* 0xffffffe400781947 */ /* 0x000fea000383ffff */
[----:B------:R-:W-:Y:S05]  /*11f30*/  BSYNC B0 ;  /* 0x0000000000007941 */ /* 0x000fea0003800000 */
.L_x_5919:
[----:B0-----:R-:W-:-:S07]  /*11f40*/  IMAD.MOV.U32 R15, RZ, RZ, R202 ;  /* 0x000000ffff0f7224 */ /* 0x001fce00078e00ca */
.L_x_5918:
[----:B------:R-:W-:Y:S05]  /*11f50*/  BSYNC B1 ;  /* 0x0000000000017941 */ /* 0x000fea0003800000 */
.L_x_5917:
[----:B------:R-:W-:Y:S01]  /*11f60*/  ISETP.GE.AND P1, PT, R15, R213, PT ;  /* 0x000000d50f00720c */ /* 0x000fe20003f26270 */
[----:B------:R-:W-:-:S12]  /*11f70*/  BSSY B0, `(.L_x_5933) ;  /* 0x0000252000007945 */ /* 0x000fd80003800000 */
[----:B------:R-:W-:Y:S05]  /*11f80*/  @!P1 BRA `(.L_x_5934) ;  /* 0x0000002400409947 */ /* 0x000fea0003800000 */
[----:B0-----:R-:W-:Y:S02]  /*11f90*/  IMAD.MOV.U32 R209, RZ, RZ, R14 ;  /* 0x000000ffffd17224 */ /* 0x001fe400078e000e */
[----:B------:R-:W-:Y:S02]  /*11fa0*/  IMAD.MOV.U32 R208, RZ, RZ, R10 ;  /* 0x000000ffffd07224 */ /* 0x000fe400078e000a */
[----:B------:R-:W-:-:S07]  /*11fb0*/  IMAD.MOV.U32 R203, RZ, RZ, R17 ;  /* 0x000000ffffcb7224 */ /* 0x000fce00078e0011 */
.L_x_5955:
[----:B------:R-:W-:-:S05]  /*11fc0*/  VIADD R17, R203, 0x1 ;  /* 0x00000001cb117836 */ /* 0x000fca0000000000 */
[----:B------:R-:W-:-:S04]  /*11fd0*/  ISETP.NE.AND P1, PT, R17, 0x2, PT ;  /* 0x000000021100780c */ /* 0x000fc80003f25270 */
[----:B------:R-:W-:Y:S02]  /*11fe0*/  SEL R10, RZ, 0x1, P1 ;  /* 0x00000001ff0a7807 */ /* 0x000fe40000800000 */
[----:B------:R-:W-:Y:S02]  /*11ff0*/  SEL R17, R17, RZ, P1 ;  /* 0x000000ff11117207 */ /* 0x000fe40000800000 */
[----:B------:R-:W-:Y:S01]  /*12000*/  LOP3.LUT R22, R22, R10, RZ, 0x3c, !PT ;  /* 0x0000000a16167212 */ /* 0x000fe200078e3cff */
[----:B-1----:R-:W-:Y:S06]  /*12010*/  @!P0 BRA `(.L_x_5935) ;  /* 0x0000000000048947 */ /* 0x002fec0003800000 */
[----:B------:R-:W-:Y:S01]  /*12020*/  BPT.TRAP 0x1 ;  /* 0x000000040000795c */ /* 0x000fe20000300000 */
.L_x_5935:
[----:B------:R-:W-:Y:S01]  /*12030*/  IMAD R20, R17, 0x8, R2 ;  /* 0x0000000811147824 */ /* 0x000fe200078e0202 */
[----:B------:R-:W-:-:S04]  /*12040*/  SHF.L.U32 R202, R22, 0x1f, RZ ;  /* 0x0000001f16ca7819 */ /* 0x000fc800000006ff */
[----:B------:R0:W1:Y:S01]  /*12050*/  SYNCS.PHASECHK.TRANS64.TRYWAIT P1, [R20+URZ+0x28c30], R202 ;  /* 0x028c30ca140075a7 */ /* 0x000062000802017f */
[----:B------:R-:W-:Y:S05]  /*12060*/  @!P0 BRA `(.L_x_5936) ;  /* 0x0000000000048947 */ /* 0x000fea0003800000 */
[----:B------:R-:W-:Y:S01]  /*12070*/  BPT.TRAP 0x1 ;  /* 0x000000040000795c */ /* 0x000fe20000300000 */
.L_x_5936:
[----:B------:R-:W-:Y:S01]  /*12080*/  BSSY B1, `(.L_x_5937) ;  /* 0x0000006000017945 */ /* 0x000fe20003800000 */
[----:B------:R-:W-:Y:S02]  /*12090*/  IMAD R154, R17, 0x200, R21 ;  /* 0x00000200119a7824 */ /* 0x000fe400078e0215 */
[----:B------:R-:W-:Y:S01]  /*120a0*/  IMAD.MOV.U32 R155, RZ, RZ, 0x40000040 ;  /* 0x40000040ff9b7424 */ /* 0x000fe200078e00ff */
[----:B-1----:R-:W-:Y:S06]  /*120b0*/  @P1 BRA `(.L_x_5938) ;  /* 0x0000000000081947 */ /* 0x002fec0003800000 */
[----:B------:R-:W1:Y:S02]  /*120c0*/  SYNCS.PHASECHK.TRANS64.TRYWAIT P1, [R20+URZ+0x28c30], R202 ;  /* 0x028c30ca140075a7 */ /* 0x000e64000802017f */
[----:B-1----:R-:W-:Y:S05]  /*120d0*/  @!P1 BRA `(.L_x_5939) ;  /* 0x0000011400cc9947 */ /* 0x002fea0003800000 */
.L_x_5938:
[----:B------:R-:W-:Y:S05]  /*120e0*/  BSYNC B1 ;  /* 0x0000000000017941 */ /* 0x000fea0003800000 */
.L_x_5937:
        /* <DEDUP_REMOVED lines=36> */
.L_x_5940:
[----:B------:R-:W2:Y:S01]  /*12330*/  @P4 LDC R11, c[0x0][0x44c] ;  /* 0x00011300ff0b4b82 */ /* 0x000ea20000000800 */
[----:B------:R-:W-:Y:S01]  /*12340*/  IMAD.IADD R222, R212, 0x1, R196 ;  /* 0x00000001d4de7824 */ /* 0x000fe200078e02c4 */
[----:B------:R-:W-:Y:S01]  /*12350*/  ULDC UR4, c[0x0][0x9dc] ;  /* 0x0002770000047ab9 */ /* 0x000fe20000000800 */
[----:B------:R-:W-:Y:S01]  /*12360*/  IMAD.SHL.U32 R14, R15, 0x40, RZ ;  /* 0x000000400f0e7824 */ /* 0x000fe200078e00ff */
[----:B------:R-:W-:Y:S01]  /*12370*/  ULOP3.LUT UR4, URZ, UR4, URZ, 0x33, !UPT ;  /* 0x000000043f047292 */ /* 0x000fe2000f8e333f */
[----:B------:R-:W-:-:S03]  /*12380*/  ULDC UR5, c[0x0][0x9e0] ;  /* 0x0002780000057ab9 */ /* 0x000fc60000000800 */
[----:B------:R-:W3:Y:S01]  /*12390*/  @P4 LDC R10, c[0x0][0x450] ;  /* 0x00011400ff0a4b82 */ /* 0x000ee20000000800 */
[----:B------:R-:W-:-:S04]  /*123a0*/  IADD3 R220, -R189, 0x1, -R14 ;  /* 0x00000001bddc7810 */ /* 0x000fc80007ffe90e */
[----:B------:R-:W-:-:S05]  /*123b0*/  IADD3 R220, -R23, R220, R184 ;  /* 0x000000dc17dc7210 */ /* 0x000fca0007ffe1b8 */
[C---:B------:R-:W-:Y:S02]  /*123c0*/  VIADD R221, R220.reuse, UR5 ;  /* 0x00000005dcdd7c36 */ /* 0x040fe40008000000 */
[----:B------:R-:W-:Y:S02]  /*123d0*/  VIADD R220, R220, UR4 ;  /* 0x00000004dcdc7c36 */ /* 0x000fe40008000000 */
[----:B--2---:R-:W-:-:S05]  /*123e0*/  @P4 IMAD.HI.U32 R11, R222, R11, RZ ;  /* 0x0000000bde0b4227 */ /* 0x004fca00078e00ff */
[----:B---3--:R-:W-:Y:S01]  /*123f0*/  @P4 SHF.R.U32.HI R222, RZ, R10, R11 ;  /* 0x0000000affde4219 */ /* 0x008fe2000001160b */
[----:B------:R-:W-:-:S04]  /*12400*/  VIADD R10, R20, 0x28c40 ;  /* 0x00028c40140a7836 */ /* 0x000fc80000000000 */
[----:B------:R-:W2:Y:S01]  /*12410*/  SHFL.IDX PT, R223, R222, RZ, 0x1c1f ;  /* 0x001c1fffdedf7589 */ /* 0x000ea200000e0000 */
[----:B------:R-:W-:-:S04]  /*12420*/  PRMT R10, R186, 0x654, R10 ;  /* 0x00000654ba0a7816 */ /* 0x000fc8000000000a */
[----:B------:R3:W-:Y:S01]  /*12430*/  SYNCS.ARRIVE.TRANS64.RED.A1T0 RZ, [R10+URZ], RZ ;  /* 0x000000ff0aff79a7 */ /* 0x0007e2000810043f */
[--C-:B--2---:R-:W-:Y:S02]  /*12440*/  IMAD.IADD R211, R221, 0x1, R223.reuse ;  /* 0x00000001ddd37824 */ /* 0x104fe400078e02df */
[----:B------:R-:W-:Y:S01]  /*12450*/  IMAD.IADD R210, R220, 0x1, R223 ;  /* 0x00000001dcd27824 */ /* 0x000fe200078e02df */
[----:B---3--:R-:W-:Y:S06]  /*12460*/  @!P5 BRA `(.L_x_5941) ;  /* 0x000000000060d947 */ /* 0x008fec0003800000 */
        /* <DEDUP_REMOVED lines=8> */
[----:B------:R-:W2:Y:S02]  /*124f0*/  @P1 LDC.64 R10, c[0x0][0x9e8] ;  /* 0x00027a00ff0a1b82 */ /* 0x000ea40000000a00 */
[----:B--2---:R-:W-:-:S05]  /*12500*/  @P1 IMAD.HI.U32 R10, R223, R10, RZ ;  /* 0x0000000adf0a1227 */ /* 0x004fca00078e00ff */
[----:B------:R-:W-:-:S04]  /*12510*/  @P1 SHF.R.U32.HI R223, RZ, R11, R10 ;  /* 0x0000000bffdf1219 */ /* 0x000fc8000001160a */
[----:B------:R-:W-:Y:S01]  /*12520*/  LOP3.LUT R223, RZ, R223, RZ, 0x33, !PT ;  /* 0x000000dfffdf7212 */ /* 0x000fe200078e33ff */
[----:B------:R-:W-:Y:S06]  /*12530*/  BRA `(.L_x_5944) ;  /* 0x0000000000187947 */ /* 0x000fec0003800000 */
.L_x_5943:
[----:B------:R-:W-:Y:S02]  /*12540*/  ULDC UR4, c[0x0][0x9e4] ;  /* 0x0002790000047ab9 */ /* 0x000fe40000000800 */
[----:B------:R-:W-:-:S05]  /*12550*/  IMAD.U32 R224, RZ, RZ, UR4 ;  /* 0x00000004ffe07e24 */ /* 0x000fca000f8e00ff */
[----:B------:R-:W-:-:S13]  /*12560*/  ISETP.NE.AND P1, PT, R224, 0x1, PT ;  /* 0x00000001e000780c */ /* 0x000fda0003f25270 */
[----:B------:R-:W2:Y:S02]  /*12570*/  @P1 LDC.64 R10, c[0x0][0x9e8] ;  /* 0x00027a00ff0a1b82 */ /* 0x000ea40000000a00 */
[----:B--2---:R-:W-:-:S05]  /*12580*/  @P1 IMAD.HI.U32 R10, R223, R10, RZ ;  /* 0x0000000adf0a1227 */ /* 0x004fca00078e00ff */
[----:B------:R-:W-:-:S07]  /*12590*/  @P1 SHF.R.U32.HI R223, RZ, R11, R10 ;  /* 0x0000000bffdf1219 */ /* 0x000fce000001160a */
.L_x_5944:
[----:B------:R-:W-:Y:S05]  /*125a0*/  BSYNC B1 ;  /* 0x0000000000017941 */ /* 0x000fea0003800000 */
.L_x_5942:
[----:B------:R-:W-:-:S04]  /*125b0*/  IMAD R223, R223, R224, -R14 ;  /* 0x000000e0dfdf7224 */ /* 0x000fc800078e0a0e */
[----:B------:R-:W-:-:S05]  /*125c0*/  IMAD.IADD R223, R223, 0x1, -R189 ;  /* 0x00000001dfdf7824 */ /* 0x000fca00078e0abd */
[----:B------:R-:W-:Y:S02]  /*125d0*/  VIMNMX R210, R210, R223, !PT ;  /* 0x000000dfd2d27248 */ /* 0x000fe40007fe0100 */
[----:B------:R-:W-:-:S07]  /*125e0*/  VIADDMNMX R211, R223, R224, R211, PT ;  /* 0x000000e0dfd37246 */ /* 0x000fce00038001d3 */
.L_x_5941:
[----:B------:R-:W-:Y:S01]  /*125f0*/  ISETP.GT.AND P1, PT, R15, -0x1, PT ;  /* 0xffffffff0f00780c */ /* 0x000fe20003f24270 */
[----:B------:R-:W2:Y:S03]  /*12600*/  SHFL.IDX PT, R222, R222, 0x1, 0x1c1f ;  /* 0x003c1f00dede7f89 */ /* 0x000ea600000e0000 */
[C---:B------:R-:W-:Y:S02]  /*12610*/  ISETP.GT.AND P2, PT, R210.reuse, RZ, P1 ;  /* 0x000000ffd200720c */ /* 0x040fe40000f44270 */
[C---:B------:R-:W-:Y:S02]  /*12620*/  ISETP.GT.AND P6, PT, R210.reuse, 0x1, P1 ;  /* 0x00000001d200780c */ /* 0x040fe40000fc4270 */
[----:B------:R-:W-:Y:S02]  /*12630*/  ISETP.LT.OR P3, PT, R211, 0x1, P2 ;  /* 0x00000001d300780c */ /* 0x000fe40001761670 */
[----:B------:R-:W-:-:S02]  /*12640*/  ISETP.GT.AND P2, PT, R210, 0x8, P1 ;  /* 0x00000008d200780c */ /* 0x000fc40000f44270 */
[----:B------:R-:W-:Y:S02]  /*12650*/  FSEL R152, R152, -INF , !P3 ;  /* 0xff80000098987808 */ /* 0x000fe40005800000 */
[----:B------:R-:W-:Y:S02]  /*12660*/  ISETP.GT.AND P3, PT, R210, 0x9, P1 ;  /* 0x00000009d200780c */ /* 0x000fe40000f64270 */
[C---:B------:R-:W-:Y:S02]  /*12670*/  ISETP.LT.OR P6, PT, R211.reuse, 0x2, P6 ;  /* 0x00000002d300780c */ /* 0x040fe400037c1670 */
[C---:B------:R-:W-:Y:S02]  /*12680*/  ISETP.LT.OR P2, PT, R211.reuse, 0x9, P2 ;  /* 0x00000009d300780c */ /* 0x040fe40001741670 */
[----:B------:R-:W-:Y:S02]  /*12690*/  ISETP.LT.OR P3, PT, R211, 0xa, P3 ;  /* 0x0000000ad300780c */ /* 0x000fe40001f61670 */
[----:B------:R-:W-:-:S02]  /*126a0*/  FSEL R153, R153, -INF , !P6 ;  /* 0xff80000099997808 */ /* 0x000fc40007000000 */
[----:B------:R-:W-:Y:S01]  /*126b0*/  FSEL R156, R156, -INF , !P2 ;  /* 0xff8000009c9c7808 */ /* 0x000fe20005000000 */
[--C-:B--2---:R-:W-:Y:S01]  /*126c0*/  IMAD.IADD R221, R221, 0x1, R222.reuse ;  /* 0x00000001dddd7824 */ /* 0x104fe200078e02de */
[----:B------:R-:W-:Y:S01]  /*126d0*/  FSEL R157, R157, -INF , !P3 ;  /* 0xff8000009d9d7808 */ /* 0x000fe20005800000 */
[----:B------:R-:W-:Y:S01]  /*126e0*/  IMAD.IADD R220, R220, 0x1, R222 ;  /* 0x00000001dcdc7824 */ /* 0x000fe200078e02de */
[C---:B------:R-:W-:Y:S02]  /*126f0*/  ISETP.GT.AND P6, PT, R210.reuse, 0x10, P1 ;  /* 0x00000010d200780c */ /* 0x040fe40000fc4270 */
[C---:B------:R-:W-:Y:S02]  /*12700*/  ISETP.GT.AND P2, PT, R210.reuse, 0x11, P1 ;  /* 0x00000011d200780c */ /* 0x040fe40000f44270 */
[----:B------:R-:W-:Y:S02]  /*12710*/  ISETP.GT.AND P3, PT, R210, 0x18, P1 ;  /* 0x00000018d200780c */ /* 0x000fe40000f64270 */
[----:B------:R-:W-:-:S02]  /*12720*/  ISETP.LT.OR P6, PT, R211, 0x11, P6 ;  /* 0x00000011d300780c */ /* 0x000fc400037c1670 */
[C---:B------:R-:W-:Y:S02]  /*12730*/  ISETP.LT.OR P2, PT, R211.reuse, 0x12, P2 ;  /* 0x00000012d300780c */ /* 0x040fe40001741670 */
[----:B------:R-:W-:Y:S02]  /*12740*/  ISETP.LT.OR P3, PT, R211, 0x19, P3 ;  /* 0x00000019d300780c */ /* 0x000fe40001f61670 */
[----:B------:R-:W-:Y:S02]  /*12750*/  FSEL R160, R160, -INF , !P6 ;  /* 0xff800000a0a07808 */ /* 0x000fe40007000000 */
[----:B------:R-:W-:Y:S02]  /*12760*/  FSEL R161, R161, -INF , !P2 ;  /* 0xff800000a1a17808 */ /* 0x000fe40005000000 */
[----:B------:R-:W-:Y:S02]  /*12770*/  FSEL R164, R164, -INF , !P3 ;  /* 0xff800000a4a47808 */ /* 0x000fe40005800000 */
[----:B------:R-:W-:-:S02]  /*12780*/  ISETP.GT.AND P6, PT, R210, 0x19, P1 ;  /* 0x00000019d200780c */ /* 0x000fc40000fc4270 */
[C---:B------:R-:W-:Y:S02]  /*12790*/  ISETP.GT.AND P2, PT, R210.reuse, 0x20, P1 ;  /* 0x00000020d200780c */ /* 0x040fe40000f44270 */
[----:B------:R-:W-:Y:S02]  /*127a0*/  ISETP.GT.AND P3, PT, R210, 0x21, P1 ;  /* 0x00000021d200780c */ /* 0x000fe40000f64270 */
[C---:B------:R-:W-:Y:S02]  /*127b0*/  ISETP.LT.OR P6, PT, R211.reuse, 0x1a, P6 ;  /* 0x0000001ad300780c */ /* 0x040fe400037c1670 */
[C---:B------:R-:W-:Y:S02]  /*127c0*/  ISETP.LT.OR P2, PT, R211.reuse, 0x21, P2 ;  /* 0x00000021d300780c */ /* 0x040fe40001741670 */
[----:B------:R-:W-:Y:S02]  /*127d0*/  ISETP.LT.OR P3, PT, R211, 0x22, P3 ;  /* 0x00000022d300780c */ /* 0x000fe40001f61670 */
[----:B------:R-:W-:-:S02]  /*127e0*/  FSEL R165, R165, -INF , !P6 ;  /* 0xff800000a5a57808 */ /* 0x000fc40007000000 */
[----:B------:R-:W-:Y:S02]  /*127f0*/  FSEL R168, R168, -INF , !P2 ;  /* 0xff800000a8a87808 */ /* 0x000fe40005000000 */
[----:B------:R-:W-:Y:S02]  /*12800*/  FSEL R169, R169, -INF , !P3 ;  /* 0xff800000a9a97808 */ /* 0x000fe40005800000 */
        /* <DEDUP_REMOVED lines=17> */
[----:B------:R-:W-:Y:S01]  /*12920*/  FSEL R181, R181, -INF , !P3 ;  /* 0xff800000b5b57808 */ /* 0x000fe20005800000 */
[----:B------:R-:W-:Y:S06]  /*12930*/  @!P5 BRA `(.L_x_5945) ;  /* 0x000000000060d947 */ /* 0x000fec0003800000 */
        /* <DEDUP_REMOVED lines=13> */
.L_x_5947:
[----:B------:R-:W-:Y:S02]  /*12a10*/  ULDC UR4, c[0x0][0x9e4] ;  /* 0x0002790000047ab9 */ /* 0x000fe40000000800 */
[----:B------:R-:W-:-:S05]  /*12a20*/  IMAD.U32 R210, RZ, RZ, UR4 ;  /* 0x00000004ffd27e24 */ /* 0x000fca000f8e00ff */
[----:B------:R-:W-:-:S13]  /*12a30*/  ISETP.NE.AND P2, PT, R210, 0x1, PT ;  /* 0x00000001d200780c */ /* 0x000fda0003f45270 */
[----:B------:R-:W2:Y:S02]  /*12a40*/  @P2 LDC.64 R10, c[0x0][0x9e8] ;  /* 0x00027a00ff0a2b82 */ /* 0x000ea40000000a00 */
[----:B--2---:R-:W-:-:S05]  /*12a50*/  @P2 IMAD.HI.U32 R10, R222, R10, RZ ;  /* 0x0000000ade0a2227 */ /* 0x004fca00078e00ff */
[----:B------:R-:W-:-:S07]  /*12a60*/  @P2 SHF.R.U32.HI R222, RZ, R11, R10 ;  /* 0x0000000bffde2219 */ /* 0x000fce000001160a */
.L_x_5948:
[----:B------:R-:W-:Y:S05]  /*12a70*/  BSYNC B1 ;  /* 0x0000000000017941 */ /* 0x000fea0003800000 */
.L_x_5946:
[----:B------:R-:W-:-:S04]  /*12a80*/  IMAD R14, R222, R210, -R14 ;  /* 0x000000d2de0e7224 */ /* 0x000fc800078e0a0e */
[----:B------:R-:W-:-:S05]  /*12a90*/  IMAD.IADD R14, R14, 0x1, -R189 ;  /* 0x000000010e0e7824 */ /* 0x000fca00078e0abd */
[----:B------:R-:W-:Y:S02]  /*12aa0*/  VIMNMX R220, R220, R14, !PT ;  /* 0x0000000edcdc7248 */ /* 0x000fe40007fe0100 */
[----:B------:R-:W-:-:S07]  /*12ab0*/  VIADDMNMX R221, R14, R210, R221, PT ;  /* 0x000000d20edd7246 */ /* 0x000fce00038001dd */
.L_x_5945:
[----:B------:R-:W-:Y:S01]  /*12ac0*/  FMNMX.FTZ R10, R152, R208, !PT ;  /* 0x000000d0980a7209 */ /* 0x000fe20007810000 */
[----:B------:R-:W-:Y:S01]  /*12ad0*/  ULDC UR4, c[0x0][0x988] ;  /* 0x0002620000047ab9 */ /* 0x000fe20000000800 */
[----:B------:R-:W-:Y:S02]  /*12ae0*/  ISETP.GT.AND P6, PT, R220, 0x9, P1 ;  /* 0x00000009dc00780c */ /* 0x000fe40000fc4270 */
[----:B------:R-:W-:Y:S02]  /*12af0*/  FMNMX.FTZ R10, R153, R10, !PT ;  /* 0x0000000a990a7209 */ /* 0x000fe40007810000 */
[----:B------:R-:W-:Y:S02]  /*12b00*/  ISETP.LT.OR P6, PT, R221, 0xa, P6 ;  /* 0x0000000add00780c */ /* 0x000fe400037c1670 */
[----:B------:R-:W-:Y:S02]  /*12b10*/  FMNMX.FTZ R10, R156, R10, !PT ;  /* 0x0000000a9c0a7209 */ /* 0x000fe40007810000 */
[----:B------:R-:W-:-:S02]  /*12b20*/  FSEL R159, R159, -INF , !P6 ;  /* 0xff8000009f9f7808 */ /* 0x000fc40007000000 */
[----:B------:R-:W-:Y:S02]  /*12b30*/  FMNMX.FTZ R10, R157, R10, !PT ;  /* 0x0000000a9d0a7209 */ /* 0x000fe40007810000 */
        /* <DEDUP_REMOVED lines=18> */
[----:B------:R-:W-:Y:S02]  /*12c60*/  ISETP.LT.OR P3, PT, R221, 0x2, P3 ;  /* 0x00000002dd00780c */ /* 0x000fe40001f61670 */
[----:B------:R-:W-:Y:S02]  /*12c70*/  FMNMX.FTZ R10, R177, R10, !PT ;  /* 0x0000000ab10a7209 */ /* 0x000fe40007810000 */
[----:B------:R-:W-:Y:S02]  /*12c80*/  FSEL R154, R154, -INF , !P6 ;  /* 0xff8000009a9a7808 */ /* 0x000fe40007000000 */
[----:B------:R-:W-:Y:S02]  /*12c90*/  FMNMX.FTZ R10, R180, R10, !PT ;  /* 0x0000000ab40a7209 */ /* 0x000fe40007810000 */
[----:B------:R-:W-:-:S02]  /*12ca0*/  FSEL R155, R155, -INF , !P3 ;  /* 0xff8000009b9b7808 */ /* 0x000fc40005800000 */
[----:B------:R-:W-:Y:S02]  /*12cb0*/  FMNMX.FTZ R10, R181, R10, !PT ;  /* 0x0000000ab50a7209 */ /* 0x000fe40007810000 */
[C---:B------:R-:W-:Y:S02]  /*12cc0*/  ISETP.GT.AND P3, PT, R220.reuse, 0x10, P1 ;  /* 0x00000010dc00780c */ /* 0x040fe40000f64270 */
[----:B------:R-:W-:Y:S01]  /*12cd0*/  ISETP.GT.AND P6, PT, R220, 0x38, P1 ;  /* 0x00000038dc00780c */ /* 0x000fe20000fc4270 */
[----:B------:R-:W2:Y:S01]  /*12ce0*/  SHFL.BFLY PT, R11, R10, 0x2, 0x1f ;  /* 0x0c401f000a0b7f89 */ /* 0x000ea200000e0000 */
[C---:B------:R-:W-:Y:S02]  /*12cf0*/  ISETP.LT.OR P3, PT, R221.reuse, 0x11, P3 ;  /* 0x00000011dd00780c */ /* 0x040fe40001f61670 */
[----:B------:R-:W-:Y:S02]  /*12d00*/  ISETP.LT.OR P6, PT, R221, 0x39, P6 ;  /* 0x00000039dd00780c */ /* 0x000fe400037c1670 */
[----:B------:R-:W-:-:S02]  /*12d10*/  FSEL R162, R162, -INF , !P3 ;  /* 0xff800000a2a27808 */ /* 0x000fc40005800000 */
[----:B------:R-:W-:Y:S02]  /*12d20*/  ISETP.GT.AND P3, PT, R220, 0x19, P1 ;  /* 0x00000019dc00780c */ /* 0x000fe40000f64270 */
[----:B------:R-:W-:Y:S02]  /*12d30*/  FSEL R182, R182, -INF , !P6 ;  /* 0xff800000b6b67808 */ /* 0x000fe40007000000 */
[----:B------:R-:W-:-:S04]  /*12d40*/  ISETP.LT.OR P3, PT, R221, 0x1a, P3 ;  /* 0x0000001add00780c */ /* 0x000fc80001f61670 */
[----:B------:R-:W-:Y:S02]  /*12d50*/  FSEL R167, R167, -INF , !P3 ;  /* 0xff800000a7a77808 */ /* 0x000fe40005800000 */
[----:B------:R-:W-:-:S04]  /*12d60*/  ISETP.GT.AND P3, PT, R220, 0x28, P1 ;  /* 0x00000028dc00780c */ /* 0x000fc80000f64270 */
[C---:B------:R-:W-:Y:S02]  /*12d70*/  ISETP.LT.OR P3, PT, R221.reuse, 0x29, P3 ;  /* 0x00000029dd00780c */ /* 0x040fe40001f61670 */
[----:B--2---:R-:W-:Y:S02]  /*12d80*/  FMNMX.FTZ R10, R10, R11, !PT ;  /* 0x0000000b0a0a7209 */ /* 0x004fe40007810000 */
[----:B------:R-:W-:Y:S02]  /*12d90*/  FSEL R174, R174, -INF , !P3 ;  /* 0xff800000aeae7808 */ /* 0x000fe40005800000 */
[----:B------:R-:W-:Y:S01]  /*12da0*/  ISETP.GT.AND P3, PT, R220, 0x30, P1 ;  /* 0x00000030dc00780c */ /* 0x000fe20000f64270 */
[----:B------:R-:W2:Y:S03]  /*12db0*/  SHFL.BFLY PT, R11, R10, 0x1, 0x1f ;  /* 0x0c201f000a0b7f89 */ /* 0x000ea600000e0000 */
[----:B------:R-:W-:-:S04]  /*12dc0*/  ISETP.LT.OR P3, PT, R221, 0x31, P3 ;  /* 0x00000031dd00780c */ /* 0x000fc80001f61670 */
[----:B------:R-:W-:Y:S02]  /*12dd0*/  FSEL R178, R178, -INF , !P3 ;  /* 0xff800000b2b27808 */ /* 0x000fe40005800000 */
[----:B--2---:R-:W-:-:S04]  /*12de0*/  FMNMX.FTZ R10, R10, R11, !PT ;  /* 0x0000000b0a0a7209 */ /* 0x004fc80007810000 */
[----:B------:R-:W-:-:S04]  /*12df0*/  FSETP.NEU.FTZ.AND P2, PT, R10, -INF , PT ;  /* 0xff8000000a00780b */ /* 0x000fc80003f5d000 */
[----:B------:R-:W-:-:S05]  /*12e00*/  FSEL R11, R10, RZ, P2 ;  /* 0x000000ff0a0b7208 */ /* 0x000fca0001000000 */
[----:B------:R-:W-:Y:S01]  /*12e10*/  FADD.FTZ R208, -R11, R208 ;  /* 0x000000d00bd07221 */ /* 0x000fe20000010100 */
[----:B------:R-:W-:-:S04]  /*12e20*/  IMAD.U32 R11, RZ, RZ, UR4 ;  /* 0x00000004ff0b7e24 */ /* 0x000fc8000f8e00ff */
[----:B------:R-:W-:-:S05]  /*12e30*/  FMUL.FTZ R14, R10, R11 ;  /* 0x0000000b0a0e7220 */ /* 0x000fca0000410000 */
[----:B------:R-:W-:Y:S02]  /*12e40*/  FSEL R14, R14, RZ, P2 ;  /* 0x000000ff0e0e7208 */ /* 0x000fe40001000000 */
[----:B------:R-:W-:-:S03]  /*12e50*/  ISETP.GT.AND P2, PT, R220, 0x8, P1 ;  /* 0x00000008dc00780c */ /* 0x000fc60000f44270 */
        /* <DEDUP_REMOVED lines=16> */
[----:B------:R-:W-:Y:S01]  /*12f60*/  ISETP.LT.OR P2, PT, R221, 0x9, P2 ;  /* 0x00000009dd00780c */ /* 0x000fe20001741670 */
[----:B------:R-:W-:Y:S01]  /*12f70*/  MUFU.EX2 R152, R152 ;  /* 0x0000009800987308 */ /* 0x000fe20000000800 */
[----:B------:R-:W-:-:S02]  /*12f80*/  FMNMX.FTZ R14, R154, R209, !PT ;  /* 0x000000d19a0e7209 */ /* 0x000fc40007810000 */
[----:B------:R-:W-:Y:S02]  /*12f90*/  FSEL R158, R158, -INF , !P2 ;  /* 0xff8000009e9e7808 */ /* 0x000fe40005000000 */
[----:B------:R-:W-:Y:S02]  /*12fa0*/  FMNMX.FTZ R14, R155, R14, !PT ;  /* 0x0000000e9b0e7209 */ /* 0x000fe40007810000 */
[----:B------:R-:W-:Y:S01]  /*12fb0*/  ISETP.GT.AND P2, PT, R220, 0x11, P1 ;  /* 0x00000011dc00780c */ /* 0x000fe20000f44270 */
[----:B------:R-:W-:Y:S01]  /*12fc0*/  MUFU.EX2 R153, R153 ;  /* 0x0000009900997308 */ /* 0x000fe20000000800 */
[----:B------:R-:W-:Y:S02]  /*12fd0*/  FMNMX.FTZ R14, R158, R14, !PT ;  /* 0x0000000e9e0e7209 */ /* 0x000fe40007810000 */
[----:B------:R-:W-:Y:S02]  /*12fe0*/  ISETP.LT.OR P2, PT, R221, 0x12, P2 ;  /* 0x00000012dd00780c */ /* 0x000fe40001741670 */
[----:B------:R-:W-:-:S02]  /*12ff0*/  FMNMX.FTZ R14, R159, R14, !PT ;  /* 0x0000000e9f0e7209 */ /* 0x000fc40007810000 */
[----:B------:R-:W-:Y:S01]  /*13000*/  FSEL R163, R163, -INF , !P2 ;  /* 0xff800000a3a37808 */ /* 0x000fe20005000000 */
[----:B------:R2:W-:Y:S01]  /*13010*/  MUFU.EX2 R211, R168 ;  /* 0x000000a800d37308 */ /* 0x0005e20000000800 */
[----:B------:R-:W-:Y:S02]  /*13020*/  FMNMX.FTZ R14, R162, R14, !PT ;  /* 0x0000000ea20e7209 */ /* 0x000fe40007810000 */
[----:B------:R-:W-:Y:S02]  /*13030*/  ISETP.GT.AND P2, PT, R220, 0x20, P1 ;  /* 0x00000020dc00780c */ /* 0x000fe40000f44270 */
[----:B------:R-:W-:Y:S02]  /*13040*/  FMNMX.FTZ R14, R163, R14, !PT ;  /* 0x0000000ea30e7209 */ /* 0x000fe40007810000 */
[----:B------:R-:W-:Y:S01]  /*13050*/  ISETP.LT.OR P2, PT, R221, 0x21, P2 ;  /* 0x00000021dd00780c */ /* 0x000fe20001741670 */
[----:B------:R-:W-:Y:S01]  /*13060*/  MUFU.EX2 R156, R156 ;  /* 0x0000009c009c7308 */ /* 0x000fe20000000800 */
[----:B------:R-:W-:-:S02]  /*13070*/  FMNMX.FTZ R14, R166, R14, !PT ;  /* 0x0000000ea60e7209 */ /* 0x000fc40007810000 */
[----:B------:R-:W-:Y:S02]  /*13080*/  FSEL R170, R170, -INF , !P2 ;  /* 0xff800000aaaa7808 */ /* 0x000fe40005000000 */
[----:B------:R-:W-:Y:S02]  /*13090*/  FMNMX.FTZ R14, R167, R14, !PT ;  /* 0x0000000ea70e7209 */ /* 0x000fe40007810000 */
[----:B------:R-:W-:Y:S01]  /*130a0*/  ISETP.GT.AND P2, PT, R220, 0x29, P1 ;  /* 0x00000029dc00780c */ /* 0x000fe20000f44270 */
[----:B------:R-:W3:Y:S01]  /*130b0*/  MUFU.EX2 R157, R157 ;  /* 0x0000009d009d7308 */ /* 0x000ee20000000800 */
[----:B------:R-:W-:Y:S02]  /*130c0*/  FMNMX.FTZ R14, R170, R14, !PT ;  /* 0x0000000eaa0e7209 */ /* 0x000fe40007810000 */
[----:B------:R-:W-:Y:S02]  /*130d0*/  ISETP.LT.OR P2, PT, R221, 0x2a, P2 ;  /* 0x0000002add00780c */ /* 0x000fe40001741670 */
[----:B------:R-:W-:-:S02]  /*130e0*/  FMNMX.FTZ R14, R171, R14, !PT ;  /* 0x0000000eab0e7209 */ /* 0x000fc40007810000 */
[----:B------:R-:W-:Y:S01]  /*130f0*/  FSEL R175, R175, -INF , !P2 ;  /* 0xff800000afaf7808 */ /* 0x000fe20005000000 */
[----:B------:R-:W-:Y:S01]  /*13100*/  MUFU.EX2 R160, R160 ;  /* 0x000000a000a07308 */ /* 0x000fe20000000800 */
[----:B------:R-:W-:Y:S02]  /*13110*/  ISETP.GT.AND P2, PT, R220, 0x31, P1 ;  /* 0x00000031dc00780c */ /* 0x000fe40000f44270 */
[----:B------:R-:W-:Y:S02]  /*13120*/  FMNMX.FTZ R14, R174, R14, !PT ;  /* 0x0000000eae0e7209 */ /* 0x000fe40007810000 */
[----:B------:R-:W-:Y:S02]  /*13130*/  ISETP.LT.OR P2, PT, R221, 0x32, P2 ;  /* 0x00000032dd00780c */ /* 0x000fe40001741670 */
[----:B------:R-:W-:Y:S01]  /*13140*/  FMNMX.FTZ R14, R175, R14, !PT ;  /* 0x0000000eaf0e7209 */ /* 0x000fe20007810000 */
[----:B------:R-:W-:Y:S01]  /*13150*/  MUFU.EX2 R161, R161 ;  /* 0x000000a100a17308 */ /* 0x000fe20000000800 */
[----:B------:R-:W-:-:S02]  /*13160*/  ISETP.GT.AND P1, PT, R220, 0x39, P1 ;  /* 0x00000039dc00780c */ /* 0x000fc40000f24270 */
[----:B------:R-:W-:Y:S02]  /*13170*/  FSEL R179, R179, -INF , !P2 ;  /* 0xff800000b3b37808 */ /* 0x000fe40005000000 */
[----:B------:R-:W-:Y:S02]  /*13180*/  FMNMX.FTZ R14, R178, R14, !PT ;  /* 0x0000000eb20e7209 */ /* 0x000fe40007810000 */
[----:B------:R-:W-:Y:S01]  /*13190*/  ISETP.LT.OR P1, PT, R221, 0x3a, P1 ;  /* 0x0000003add00780c */ /* 0x000fe20000f21670 */
[----:B------:R-:W-:Y:S01]  /*131a0*/  MUFU.EX2 R164, R164 ;  /* 0x000000a400a47308 */ /* 0x000fe20000000800 */
[----:B------:R-:W-:Y:S02]  /*131b0*/  FMNMX.FTZ R14, R179, R14, !PT ;  /* 0x0000000eb30e7209 */ /* 0x000fe40007810000 */
[----:B------:R-:W-:Y:S02]  /*131c0*/  FSEL R183, R183, -INF , !P1 ;  /* 0xff800000b7b77808 */ /* 0x000fe40004800000 */
[----:B------:R-:W-:-:S02]  /*131d0*/  FMNMX.FTZ R14, R182, R14, !PT ;  /* 0x0000000eb60e7209 */ /* 0x000fc40007810000 */
[----:B------:R-:W-:Y:S01]  /*131e0*/  ISETP.NE.AND P2, PT, R197, RZ, PT ;  /* 0x000000ffc500720c */ /* 0x000fe20003f45270 */
[----:B------:R-:W-:Y:S01]  /*131f0*/  MUFU.EX2 R169, R169 ;  /* 0x000000a900a97308 */ /* 0x000fe20000000800 */
[----:B------:R-:W-:-:S05]  /*13200*/  FMNMX.FTZ R14, R183, R14, !PT ;  /* 0x0000000eb70e7209 */ /* 0x000fca0007810000 */
[----:B------:R-:W4:Y:S02]  /*13210*/  SHFL.BFLY PT, R210, R14, 0x2, 0x1f ;  /* 0x0c401f000ed27f89 */ /* 0x000f2400000e0000 */
[----:B------:R-:W-:Y:S04]  /*13220*/  MUFU.EX2 R173, R173 ;  /* 0x000000ad00ad7308 */ /* 0x000fe80000000800 */
[----:B------:R-:W-:-:S04]  /*13230*/  @!P2 IMAD R222, R203, 0x40, R194 ;  /* 0x00000040cbdea824 */ /* 0x000fc800078e02c2 */
[----:B------:R-:W-:Y:S01]  /*13240*/  @!P2 IMAD R222, R222, 0x4, R2 ;  /* 0x00000004dedea824 */ /* 0x000fe200078e0202 */
[----:B------:R-:W-:Y:S08]  /*13250*/  MUFU.EX2 R176, R176 ;  /* 0x000000b000b07308 */ /* 0x000ff00000000800 */
[----:B------:R-:W-:Y:S01]  /*13260*/  MUFU.EX2 R177, R177 ;  /* 0x000000b100b17308 */ /* 0x000fe20000000800 */
[----:B----4-:R-:W-:-:S07]  /*13270*/  FMNMX.FTZ R14, R14, R210, !PT ;  /* 0x000000d20e0e7209 */ /* 0x010fce0007810000 */
[----:B------:R-:W-:Y:S01]  /*13280*/  MUFU.EX2 R181, R181 ;  /* 0x000000b500b57308 */ /* 0x000fe20000000800 */
[----:B------:R-:W4:Y:S02]  /*13290*/  SHFL.BFLY PT, R210, R14, 0x1, 0x1f ;  /* 0x0c201f000ed27f89 */ /* 0x000f2400000e0000 */
[----:B----4-:R-:W-:-:S05]  /*132a0*/  FMNMX.FTZ R14, R14, R210, !PT ;  /* 0x000000d20e0e7209 */ /* 0x010fca0007810000 */
[----:B------:R4:W-:Y:S01]  /*132b0*/  MUFU.EX2 R210, R165 ;  /* 0x000000a500d27308 */ /* 0x0009e20000000800 */
[C---:B------:R-:W-:Y:S01]  /*132c0*/  FSETP.NEU.FTZ.AND P1, PT, R14.reuse, -INF , PT ;  /* 0xff8000000e00780b */ /* 0x040fe20003f3d000 */
[----:B------:R-:W-:-:S03]  /*132d0*/  FMUL.FTZ R221, R14, R11 ;  /* 0x0000000b0edd7220 */ /* 0x000fc60000410000 */
[----:B--2---:R-:W-:Y:S02]  /*132e0*/  FSEL R168, R14, RZ, P1 ;  /* 0x000000ff0ea87208 */ /* 0x004fe40000800000 */
[----:B------:R-:W-:Y:S01]  /*132f0*/  FSEL R221, R221, RZ, P1 ;  /* 0x000000ffdddd7208 */ /* 0x000fe20000800000 */
[-C--:B----4-:R-:W-:Y:S02]  /*13300*/  FMUL.FTZ R165, R208, R11.reuse ;  /* 0x0000000bd0a57220 */ /* 0x090fe40000410000 */
[----:B------:R-:W-:Y:S02]  /*13310*/  FADD.FTZ R168, -R168, R209 ;  /* 0x000000d1a8a87221 */ /* 0x000fe40000010100 */
[-CC-:B------:R-:W-:Y:S01]  /*13320*/  FFMA.FTZ R203, R154, R11.reuse, -R221.reuse ;  /* 0x0000000b9acb7223 */ /* 0x180fe200000108dd */
[-CC-:B------:R-:W-:Y:S01]  /*13330*/  FFMA.FTZ R208, R155, R11.reuse, -R221.reuse ;  /* 0x0000000b9bd07223 */ /* 0x180fe200000108dd */
[----:B------:R-:W2:Y:S01]  /*13340*/  MUFU.EX2 R165, R165 ;  /* 0x000000a500a57308 */ /* 0x000ea20000000800 */
[-C--:B------:R-:W-:Y:S01]  /*13350*/  FMUL.FTZ R168, R168, R11.reuse ;  /* 0x0000000ba8a87220 */ /* 0x080fe20000410000 */
[-CC-:B------:R-:W-:Y:S01]  /*13360*/  FFMA.FTZ R155, R158, R11.reuse, -R221.reuse ;  /* 0x0000000b9e9b7223 */ /* 0x180fe200000108dd */
[-CC-:B------:R-:W-:Y:S01]  /*13370*/  FFMA.FTZ R159, R159, R11.reuse, -R221.reuse ;  /* 0x0000000b9f9f7223 */ /* 0x180fe200000108dd */
[-CC-:B------:R-:W-:Y:S01]  /*13380*/  FFMA.FTZ R209, R162, R11.reuse, -R221.reuse ;  /* 0x0000000ba2d17223 */ /* 0x180fe200000108dd */
[-CC-:B------:R-:W-:Y:S01]  /*13390*/  FFMA.FTZ R163, R163, R11.reuse, -R221.reuse ;  /* 0x0000000ba3a37223 */ /* 0x180fe200000108dd */
[----:B---3--:R-:W-:Y:S01]  /*133a0*/  F2FP.BF16.F32.PACK_AB R154, R157, R156 ;  /* 0x0000009c9d9a723e */ /* 0x008fe200000010ff */
[-CC-:B------:R-:W-:Y:S01]  /*133b0*/  FFMA.FTZ R220, R166, R11.reuse, -R221.reuse ;  /* 0x0000000ba6dc7223 */ /* 0x180fe200000108dd */
[----:B------:R-:W3:Y:S01]  /*133c0*/  MUFU.EX2 R168, R168 ;  /* 0x000000a800a87308 */ /* 0x000ee20000000800 */
[-CC-:B------:R-:W-:Y:S01]  /*133d0*/  FFMA.FTZ R167, R167, R11.reuse, -R221.reuse ;  /* 0x0000000ba7a77223 */ /* 0x180fe200000108dd */
[-CC-:B------:R-:W-:Y:S01]  /*133e0*/  FFMA.FTZ R170, R170, R11.reuse, -R221.reuse ;  /* 0x0000000baaaa7223 */ /* 0x180fe200000108dd */
[-CC-:B------:R-:W-:Y:S01]  /*133f0*/  FFMA.FTZ R171, R171, R11.reuse, -R221.reuse ;  /* 0x0000000babab7223 */ /* 0x180fe200000108dd */
[-CC-:B------:R-:W-:Y:S01]  /*13400*/  FFMA.FTZ R174, R174, R11.reuse, -R221.reuse ;  /* 0x0000000baeae7223 */ /* 0x180fe200000108dd */
[-CC-:B------:R-:W-:Y:S01]  /*13410*/  FFMA.FTZ R175, R175, R11.reuse, -R221.reuse ;  /* 0x0000000bafaf7223 */ /* 0x180fe200000108dd */
[-CC-:B------:R-:W-:Y:S01]  /*13420*/  FFMA.FTZ R178, R178, R11.reuse, -R221.reuse ;  /* 0x0000000bb2b27223 */ /* 0x180fe200000108dd */
[--C-:B------:R-:W-:Y:S01]  /*13430*/  FFMA.FTZ R179, R179, R11, -R221.reuse ;  /* 0x0000000bb3b37223 */ /* 0x100fe200000108dd */
[----:B------:R-:W-:Y:S01]  /*13440*/  MUFU.EX2 R208, R208 ;  /* 0x000000d000d07308 */ /* 0x000fe20000000800 */
[----:B--2---:R-:W-:Y:S01]  /*13450*/  FFMA.FTZ R3, R165, R3, R152 ;  /* 0x00000003a5037223 */ /* 0x004fe20000010098 */
[----:B------:R-:W-:Y:S01]  /*13460*/  F2FP.BF16.F32.PACK_AB R152, R153, R152 ;  /* 0x000000989998723e */ /* 0x000fe200000010ff */
[-CC-:B------:R-:W-:Y:S01]  /*13470*/  FFMA.FTZ R182, R182, R11.reuse, -R221.reuse ;  /* 0x0000000bb6b67223 */ /* 0x180fe200000108dd */
[----:B------:R-:W-:Y:S01]  /*13480*/  FFMA.FTZ R183, R183, R11, -R221 ;  /* 0x0000000bb7b77223 */ /* 0x000fe200000108dd */
[----:B------:R-:W-:Y:S01]  /*13490*/  FADD.FTZ R3, R153, R3 ;  /* 0x0000000399037221 */ /* 0x000fe20000010000 */
[----:B------:R2:W-:Y:S01]  /*134a0*/  @!P2 STS [R222+0x28800], R165 ;  /* 0x028800a5de00a388 */ /* 0x0005e20000000800 */
[-C--:B------:R-:W-:Y:S01]  /*134b0*/  FMUL.FTZ R24, R24, R165.reuse ;  /* 0x000000a518187220 */ /* 0x080fe20000410000 */
[----:B------:R-:W4:Y:S01]  /*134c0*/  MUFU.EX2 R153, R203 ;  /* 0x000000cb00997308 */ /* 0x000f220000000800 */
[----:B------:R-:W-:Y:S01]  /*134d0*/  FADD.FTZ R3, R156, R3 ;  /* 0x000000039c037221 */ /* 0x000fe20000010000 */
[----:B------:R-:W-:Y:S01]  /*134e0*/  F2FP.BF16.F32.PACK_AB R156, R161, R160 ;  /* 0x000000a0a19c723e */ /* 0x000fe200000010ff */
[----:B---3--:R3:W-:Y:S01]  /*134f0*/  @!P2 STS [R222+0x28820], R168 ;  /* 0x028820a8de00a388 */ /* 0x0087e20000000800 */
[-C--:B------:R-:W-:Y:S01]  /*13500*/  FMUL.FTZ R25, R25, R165.reuse ;  /* 0x000000a519197220 */ /* 0x080fe20000410000 */
[----:B------:R-:W-:Y:S01]  /*13510*/  FADD.FTZ R3, R157, R3 ;  /* 0x000000039d037221 */ /* 0x000fe20000010000 */
[-C--:B------:R-:W-:Y:S01]  /*13520*/  FMUL.FTZ R28, R28, R165.reuse ;  /* 0x000000a51c1c7220 */ /* 0x080fe20000410000 */
[-C--:B------:R-:W-:Y:S01]  /*13530*/  FMUL.FTZ R29, R29, R165.reuse ;  /* 0x000000a51d1d7220 */ /* 0x080fe20000410000 */
[----:B------:R-:W5:Y:S01]  /*13540*/  MUFU.EX2 R155, R155 ;  /* 0x0000009b009b7308 */ /* 0x000f620000000800 */
        /* <DEDUP_REMOVED lines=8> */
[----:B----4-:R-:W-:Y:S01]  /*135d0*/  FFMA.FTZ R0, R168, R0, R153 ;  /* 0x00000000a8007223 */ /* 0x010fe20000010099 */
[----:B------:R-:W-:Y:S01]  /*135e0*/  FADD.FTZ R3, R164, R3 ;  /* 0x00000003a4037221 */ /* 0x000fe20000010000 */
[-C--:B------:R-:W-:Y:S01]  /*135f0*/  FMUL.FTZ R41, R41, R165.reuse ;  /* 0x000000a529297220 */ /* 0x080fe20000410000 */
[-C--:B------:R-:W-:Y:S01]  /*13600*/  FMUL.FTZ R44, R44, R165.reuse ;  /* 0x000000a52c2c7220 */ /* 0x080fe20000410000 */
[----:B------:R-:W-:Y:S01]  /*13610*/  FADD.FTZ R0, R208, R0 ;  /* 0x00000000d0007221 */ /* 0x000fe20000010000 */
[----:B------:R-:W-:Y:S01]  /*13620*/  FADD.FTZ R3, R210, R3 ;  /* 0x00000003d2037221 */ /* 0x000fe20000010000 */
[-C--:B------:R-:W-:Y:S01]  /*13630*/  FMUL.FTZ R45, R45, R165.reuse ;  /* 0x000000a52d2d7220 */ /* 0x080fe20000410000 */
[----:B------:R-:W4:Y:S01]  /*13640*/  MUFU.EX2 R157, R209 ;  /* 0x000000d1009d7308 */ /* 0x000f220000000800 */
[----:B-----5:R-:W-:Y:S01]  /*13650*/  FADD.FTZ R0, R155, R0 ;  /* 0x000000009b007221 */ /* 0x020fe20000010000 */
[----:B------:R-:W-:Y:S01]  /*13660*/  FADD.FTZ R3, R211, R3 ;  /* 0x00000003d3037221 */ /* 0x000fe20000010000 */
[-C--:B------:R-:W-:Y:S01]  /*13670*/  FMUL.FTZ R48, R48, R165.reuse ;  /* 0x000000a530307220 */ /* 0x080fe20000410000 */
[-C--:B------:R-:W-:Y:S01]  /*13680*/  FMUL.FTZ R49, R49, R165.reuse ;  /* 0x000000a531317220 */ /* 0x080fe20000410000 */
[-C--:B------:R-:W-:Y:S01]  /*13690*/  FMUL.FTZ R52, R52, R165.reuse ;  /* 0x000000a534347220 */ /* 0x080fe20000410000 */
[-C--:B------:R-:W-:Y:S01]  /*136a0*/  FMUL.FTZ R53, R53, R165.reuse ;  /* 0x000000a535357220 */ /* 0x080fe20000410000 */
[-C--:B------:R-:W-:Y:S01]  /*136b0*/  FMUL.FTZ R56, R56, R165.reuse ;  /* 0x000000a538387220 */ /* 0x080fe20000410000 */
[----:B------:R-:W5:Y:S01]  /*136c0*/  MUFU.EX2 R163, R163 ;  /* 0x000000a300a37308 */ /* 0x000f620000000800 */
        /* <DEDUP_REMOVED lines=16> */
[----:B-----5:R-:W-:Y:S01]  /*137d0*/  FADD.FTZ R0, R163, R0 ;  /* 0x00000000a3007221 */ /* 0x020fe20000010000 */
[-C--:B------:R-:W-:Y:S01]  /*137e0*/  FMUL.FTZ R81, R81, R165.reuse ;  /* 0x000000a551517220 */ /* 0x080fe20000410000 */
        /* <DEDUP_REMOVED lines=40> */
[----:B------:R-:W-:Y:S01]  /*13a70*/  FMUL.FTZ R149, R149, R165 ;  /* 0x000000a595957220 */ /* 0x000fe20000410000 */
[----:B------:R-:W-:Y:S01]  /*13a80*/  FADD.FTZ R3, R169, R3 ;  /* 0x00000003a9037221 */ /* 0x000fe20000010000 */
[----:B-----5:R-:W-:Y:S01]  /*13a90*/  FADD.FTZ R0, R161, R0 ;  /* 0x00000000a1007221 */ /* 0x020fe20000010000 */
[----:B------:R-:W-:Y:S01]  /*13aa0*/  F2FP.BF16.F32.PACK_AB R153, R208, R153 ;  /* 0x00000099d099723e */ /* 0x000fe200000010ff */
[----:B------:R-:W-:Y:S01]  /*13ab0*/  FMUL.FTZ R26, R26, R168 ;  /* 0x000000a81a1a7220 */ /* 0x000fe20000410000 */
[----:B--2---:R-:W2:Y:S01]  /*13ac0*/  MUFU.EX2 R165, R178 ;  /* 0x000000b200a57308 */ /* 0x004ea20000000800 */
[----:B0-----:R-:W-:Y:S01]  /*13ad0*/  FADD.FTZ R3, R162, R3 ;  /* 0x00000003a2037221 */ /* 0x001fe20000010000 */
[----:B----4-:R-:W-:Y:S01]  /*13ae0*/  FADD.FTZ R0, R171, R0 ;  /* 0x00000000ab007221 */ /* 0x010fe20000010000 */
[----:B------:R-:W-:Y:S01]  /*13af0*/  F2FP.BF16.F32.PACK_AB R155, R159, R155 ;  /* 0x0000009b9f9b723e */ /* 0x000fe200000010ff */
[----:B------:R-:W-:Y:S01]  /*13b00*/  BAR.SYNC.DEFER_BLOCKING 0xf, 0x100 ;  /* 0x03c4000000007b1d */ /* 0x000fe20000010000 */
[----:B------:R-:W-:Y:S01]  /*13b10*/  FADD.FTZ R3, R173, R3 ;  /* 0x00000003ad037221 */ /* 0x000fe20000010000 */
[----:B-1----:R-:W-:Y:S01]  /*13b20*/  FADD.FTZ R0, R174, R0 ;  /* 0x00000000ae007221 */ /* 0x002fe20000010000 */
[----:B------:R-:W-:Y:S01]  /*13b30*/  F2FP.BF16.F32.PACK_AB R158, R210, R164 ;  /* 0x000000a4d29e723e */ /* 0x000fe200000010ff */
[----:B------:R-:W-:Y:S01]  /*13b40*/  FMUL.FTZ R27, R27, R168 ;  /* 0x000000a81b1b7220 */ /* 0x000fe20000410000 */
[----:B------:R-:W-:Y:S01]  /*13b50*/  FADD.FTZ R3, R176, R3 ;  /* 0x00000003b0037221 */ /* 0x000fe20000010000 */
[----:B------:R-:W0:Y:S01]  /*13b60*/  MUFU.EX2 R166, R180 ;  /* 0x000000b400a67308 */ /* 0x000e220000000800 */
[----:B---3--:R-:W-:Y:S01]  /*13b70*/  FADD.FTZ R0, R175, R0 ;  /* 0x00000000af007221 */ /* 0x008fe20000010000 */
[----:B------:R-:W-:Y:S01]  /*13b80*/  F2FP.BF16.F32.PACK_AB R157, R163, R157 ;  /* 0x0000009da39d723e */ /* 0x000fe200000010ff */
[----:B------:R-:W-:Y:S01]  /*13b90*/  FADD.FTZ R3, R177, R3 ;  /* 0x00000003b1037221 */ /* 0x000fe20000010000 */
[----:B------:R-:W-:Y:S01]  /*13ba0*/  F2FP.BF16.F32.PACK_AB R159, R167, R220 ;  /* 0x000000dca79f723e */ /* 0x000fe200000010ff */
[----:B------:R-:W-:Y:S01]  /*13bb0*/  FMUL.FTZ R30, R30, R168 ;  /* 0x000000a81e1e7220 */ /* 0x000fe20000410000 */
[----:B------:R-:W-:Y:S01]  /*13bc0*/  F2FP.BF16.F32.PACK_AB R160, R169, R211 ;  /* 0x000000d3a9a0723e */ /* 0x000fe200000010ff */
[----:B--2---:R-:W-:Y:S01]  /*13bd0*/  FADD.FTZ R0, R165, R0 ;  /* 0x00000000a5007221 */ /* 0x004fe20000010000 */
[----:B------:R-:W1:Y:S01]  /*13be0*/  MUFU.EX2 R179, R179 ;  /* 0x000000b300b37308 */ /* 0x000e620000000800 */
[----:B------:R-:W-:Y:S01]  /*13bf0*/  F2FP.BF16.F32.PACK_AB R162, R173, R162 ;  /* 0x000000a2ada2723e */ /* 0x000fe200000010ff */
[-C--:B------:R-:W-:Y:S01]  /*13c00*/  FMUL.FTZ R31, R31, R168.reuse ;  /* 0x000000a81f1f7220 */ /* 0x080fe20000410000 */
[----:B------:R-:W-:Y:S01]  /*13c10*/  F2FP.BF16.F32.PACK_AB R161, R171, R161 ;  /* 0x000000a1aba1723e */ /* 0x000fe200000010ff */
[----:B------:R-:W-:Y:S01]  /*13c20*/  FMUL.FTZ R34, R34, R168 ;  /* 0x000000a822227220 */ /* 0x000fe20000410000 */
[----:B------:R-:W-:Y:S01]  /*13c30*/  F2FP.BF16.F32.PACK_AB R163, R175, R174 ;  /* 0x000000aeafa3723e */ /* 0x000fe200000010ff */
[----:B------:R-:W-:Y:S01]  /*13c40*/  FMUL.FTZ R35, R35, R168 ;  /* 0x000000a823237220 */ /* 0x000fe20000410000 */
[----:B------:R-:W-:Y:S01]  /*13c50*/  F2FP.BF16.F32.PACK_AB R164, R177, R176 ;  /* 0x000000b0b1a4723e */ /* 0x000fe200000010ff */
[----:B------:R-:W2:Y:S01]  /*13c60*/  MUFU.EX2 R182, R182 ;  /* 0x000000b600b67308 */ /* 0x000ea20000000800 */
[----:B0-----:R-:W-:Y:S01]  /*13c70*/  FADD.FTZ R3, R166, R3 ;  /* 0x00000003a6037221 */ /* 0x001fe20000010000 */
[C---:B------:R-:W-:Y:S01]  /*13c80*/  F2FP.BF16.F32.PACK_AB R166, R181.reuse, R166 ;  /* 0x000000a6b5a6723e */ /* 0x040fe200000010ff */
[----:B------:R0:W-:Y:S01]  /*13c90*/  STSM.16.M88.4 [R200+0x26800], R152 ;  /* 0x02680098c8007844 */ /* 0x0001e20000000200 */
[-C--:B------:R-:W-:Y:S01]  /*13ca0*/  FMUL.FTZ R38, R38, R168.reuse ;  /* 0x000000a826267220 */ /* 0x080fe20000410000 */
[----:B------:R-:W-:Y:S01]  /*13cb0*/  FADD.FTZ R3, R181, R3 ;  /* 0x00000003b5037221 */ /* 0x000fe20000010000 */
[-C--:B------:R-:W-:Y:S01]  /*13cc0*/  FMUL.FTZ R39, R39, R168.reuse ;  /* 0x000000a827277220 */ /* 0x080fe20000410000 */
[----:B------:R0:W-:Y:S01]  /*13cd0*/  STSM.16.M88.4 [R205], R156 ;  /* 0x0000009ccd007844 */ /* 0x0001e20000000200 */
[----:B------:R-:W3:Y:S01]  /*13ce0*/  MUFU.EX2 R183, R183 ;  /* 0x000000b700b77308 */ /* 0x000ee20000000800 */
[C---:B-1----:R-:W-:Y:S01]  /*13cf0*/  FADD.FTZ R0, R179.reuse, R0 ;  /* 0x00000000b3007221 */ /* 0x042fe20000010000 */
[----:B------:R-:W-:Y:S01]  /*13d00*/  F2FP.BF16.F32.PACK_AB R165, R179, R165 ;  /* 0x000000a5b3a5723e */ /* 0x000fe200000010ff */
[----:B------:R0:W-:Y:S01]  /*13d10*/  STSM.16.M88.4 [R201], R160 ;  /* 0x000000a0c9007844 */ /* 0x0001e20000000200 */
        /* <DEDUP_REMOVED lines=13> */
[C---:B---3--:R-:W-:Y:S01]  /*13df0*/  F2FP.BF16.F32.PACK_AB R167, R183.reuse, R182 ;  /* 0x000000b6b7a7723e */ /* 0x048fe200000010ff */
        /* <DEDUP_REMOVED lines=48> */
.L_x_5949:
[----:B------:R0:W1:Y:S01]  /*14100*/  SYNCS.PHASECHK.TRANS64.TRYWAIT P1, [R20+URZ+0x28c50], R202 ;  /* 0x028c50ca140075a7 */ /* 0x000062000802017f */
[----:B------:R-:W-:Y:S05]  /*14110*/  @!P0 BRA `(.L_x_5950) ;  /* 0x0000000000048947 */ /* 0x000fea0003800000 */
[----:B------:R-:W-:Y:S01]  /*14120*/  BPT.TRAP 0x1 ;  /* 0x000000040000795c */ /* 0x000fe20000300000 */
.L_x_5950:
[----:B------:R-:W-:Y:S04]  /*14130*/  BSSY B1, `(.L_x_5951) ;  /* 0x0000004000017945 */ /* 0x000fe80003800000 */
[----:B-1----:R-:W-:Y:S05]  /*14140*/  @P1 BRA `(.L_x_5952) ;  /* 0x0000000000081947 */ /* 0x002fea0003800000 */
[----:B------:R-:W1:Y:S02]  /*14150*/  SYNCS.PHASECHK.TRANS64.TRYWAIT P1, [R20+URZ+0x28c50], R202 ;  /* 0x028c50ca140075a7 */ /* 0x000e64000802017f */
[----:B-1----:R-:W-:Y:S05]  /*14160*/  @!P1 BRA `(.L_x_5953) ;  /* 0x000000f400bc9947 */ /* 0x002fea0003800000 */
.L_x_5952:
[----:B------:R-:W-:Y:S05]  /*14170*/  BSYNC B1 ;  /* 0x0000000000017941 */ /* 0x000fea0003800000 */
.L_x_5951:
        /* <DEDUP_REMOVED lines=40> */
.L_x_5954:
[C---:B------:R-:W-:Y:S01]  /*14400*/  ISETP.GT.AND P1, PT, R15.reuse, R213, PT ;  /* 0x000000d50f00720c */ /* 0x040fe20003f24270 */
[----:B01----:R-:W-:Y:S02]  /*14410*/  VIADD R20, R20, 0x28c60 ;  /* 0x00028c6014147836 */ /* 0x003fe40000000000 */
[----:B------:R-:W-:Y:S02]  /*14420*/  VIADD R15, R15, 0xffffffff ;  /* 0xffffffff0f0f7836 */ /* 0x000fe40000000000 */
[----:B------:R-:W-:Y:S01]  /*14430*/  IMAD.MOV.U32 R209, RZ, RZ, R14 ;  /* 0x000000ffffd17224 */ /* 0x000fe200078e000e */
[----:B------:R-:W-:Y:S01]  /*14440*/  PRMT R20, R186, 0x654, R20 ;  /* 0x00000654ba147816 */ /* 0x000fe20000000014 */
[----:B------:R-:W-:Y:S02]  /*14450*/  IMAD.MOV.U32 R208, RZ, RZ, R10 ;  /* 0x000000ffffd07224 */ /* 0x000fe400078e000a */
[----:B------:R-:W-:Y:S01]  /*14460*/  IMAD.MOV.U32 R203, RZ, RZ, R17 ;  /* 0x000000ffffcb7224 */ /* 0x000fe200078e0011 */
[----:B------:R1:W-:Y:S03]  /*14470*/  SYNCS.ARRIVE.TRANS64.RED.A1T0 RZ, [R20+URZ], RZ ;  /* 0x000000ff14ff79a7 */ /* 0x0003e6000810043f */
[----:B------:R-:W-:Y:S05]  /*14480*/  @P1 BRA `(.L_x_5955) ;  /* 0xffffffd800cc1947 */ /* 0x000fea000383ffff */
.L_x_5934:
[----:B------:R-:W-:Y:S05]  /*14490*/  BSYNC B0 ;  /* 0x0000000000007941 */ /* 0x000fea0003800000 */
.L_x_5933:
[----:B-1----:R-:W2:Y:S01]  /*144a0*/  LDL.LU R20, [R1+0x5c] ;  /* 0x00005c0001147983 */ /* 0x002ea20000300800 */
[----:B------:R-:W-:Y:S02]  /*144b0*/  IMAD.MOV.U32 R155, RZ, RZ, -0x800000 ;  /* 0xff800000ff9b7424 */ /* 0x000fe400078e00ff */
[----:B------:R-:W-:Y:S01]  /*144c0*/  IMAD.MOV.U32 R154, RZ, RZ, -0x800000 ;  /* 0xff800000ff9a7424 */ /* 0x000fe200078e00ff */
[----:B------:R-:W1:Y:S02]  /*144d0*/  SHFL.BFLY PT, R4, R3, 0x2, 0x1f ;  /* 0x0c401f0003047f89 */ /* 0x000e6400000e0000 */
[----:B-1----:R-:W-:-:S05]  /*144e0*/  FADD.FTZ R4, R4, R3 ;  /* 0x0000000304047221 */ /* 0x002fca0000010000 */
[----:B------:R-:W1:Y:S02]  /*144f0*/  SHFL.BFLY PT, R3, R4, 0x1, 0x1f ;  /* 0x0c201f0004037f89 */ /* 0x000e6400000e0000 */
[----:B-1----:R-:W-:Y:S01]  /*14500*/  FADD.FTZ R4, R4, R3 ;  /* 0x0000000304047221 */ /* 0x002fe20000010000 */
[----:B------:R-:W-:Y:S01]  /*14510*/  IMAD.MOV.U32 R3, RZ, RZ, RZ ;  /* 0x000000ffff037224 */ /* 0x000fe200078e00ff */
[----:B------:R-:W-:Y:S08]  /*14520*/  BAR.ARV 0x8, 0x100 ;  /* 0x0204000000007b1d */ /* 0x000ff00000002000 */
[----:B------:R-:W-:Y:S01]  /*14530*/  BAR.SYNC.DEFER_BLOCKING 0xf, 0x100 ;  /* 0x03c4000000007b1d */ /* 0x000fe20000010000 */
[----:B------:R-:W-:-:S13]  /*14540*/  FSETP.NE.FTZ.AND P0, PT, R4, RZ, PT ;  /* 0x000000ff0400720b */ /* 0x000fda0003f15000 */
[----:B------:R-:W1:Y:S01]  /*14550*/  @P0 MUFU.RCP R3, R4 ;  /* 0x0000000400030308 */ /* 0x000e620000001000 */
[----:B------:R-:W-:-:S07]  /*14560*/  @P0 FMUL.FTZ R5, R11, 0.69314718246459960938 ;  /* 0x3f3172180b050820 */ /* 0x000fce0000410000 */
[----:B------:R-:W3:Y:S01]  /*14570*/  @P0 MUFU.LG2 R4, R4 ;  /* 0x0000000400040308 */ /* 0x000ee20000000c00 */
        /* <DEDUP_REMOVED lines=8> */
[----:B---3--:R-:W-:Y:S01]  /*14600*/  @P0 FMUL.FTZ R4, R4, 0.69314718246459960938 ;  /* 0x3f31721804040820 */ /* 0x008fe20000410000 */
[-C--:B------:R-:W-:Y:S01]  /*14610*/  FMUL.FTZ R40, R40, R3.reuse ;  /* 0x0000000328287220 */ /* 0x080fe20000410000 */
[-C--:B------:R-:W-:Y:S01]  /*14620*/  FMUL.FTZ R41, R41, R3.reuse ;  /* 0x0000000329297220 */ /* 0x080fe20000410000 */
[-C--:B------:R-:W-:Y:S01]  /*14630*/  FMUL.FTZ R44, R44, R3.reuse ;  /* 0x000000032c2c7220 */ /* 0x080fe20000410000 */
[----:B------:R-:W-:Y:S01]  /*14640*/  @P0 FFMA.FTZ R155, R5, R10, R4 ;  /* 0x0000000a059b0223 */ /* 0x000fe20000010004 */
        /* <DEDUP_REMOVED lines=25> */
[----:B-1----:R-:W-:Y:S01]  /*147e0*/  FADD.FTZ R4, R4, R0 ;  /* 0x0000000004047221 */ /* 0x002fe20000010000 */
        /* <DEDUP_REMOVED lines=28> */
[----:B-1----:R-:W-:Y:S01]  /*149b0*/  FADD.FTZ R4, R4, R0 ;  /* 0x0000000004047221 */ /* 0x002fe20000010000 */
[----:B------:R-:W-:-:S02]  /*149c0*/  IMAD.MOV.U32 R0, RZ, RZ, RZ ;  /* 0x000000ffff007224 */ /* 0x000fc400078e00ff */
[-C--:B------:R-:W-:Y:S01]  /*149d0*/  FMUL.FTZ R148, R148, R3.reuse ;  /* 0x0000000394947220 */ /* 0x080fe20000410000 */
[----:B------:R-:W-:Y:S01]  /*149e0*/  FMUL.FTZ R149, R149, R3 ;  /* 0x0000000395957220 */ /* 0x000fe20000410000 */
        /* <DEDUP_REMOVED lines=78> */
[----:B------:R-:W-:Y:S06]  /*14ed0*/  BAR.ARV 0xe, 0x100 ;  /* 0x0384000000007b1d */ /* 0x000fec0000002000 */
[----:B------:R-:W-:-:S02]  /*14ee0*/  PLOP3.LUT P0, PT, PT, PT, PT, 0x8, 0x0 ;  /* 0x000000000000781c */ /* 0x000fc40003f0e170 */
[----:B------:R-:W-:Y:S02]  /*14ef0*/  LOP3.LUT R22, R22, R0, RZ, 0x3c, !PT ;  /* 0x0000000016167212 */ /* 0x000fe400078e3cff */
[----:B------:R-:W-:Y:S01]  /*14f00*/  SEL R17, R17, RZ, P1 ;  /* 0x000000ff11117207 */ /* 0x000fe20000800000 */
[----:B--2---:R-:W-:-:S05]  /*14f10*/  VIADD R20, R20, 0x1 ;  /* 0x0000000114147836 */ /* 0x004fca0000000000 */
[----:B------:R1:W-:Y:S03]  /*14f20*/  STL [R1+0x5c], R20 ;  /* 0x00005c1401007387 */ /* 0x0003e60000100800 */
.L_x_5809:
[----:B------:R-:W-:Y:S05]  /*14f30*/  BSYNC B7 ;  /* 0x0000000000077941 */ /* 0x000fea0003800000 */
.L_x_5797:
[----:B------:R-:W2:Y:S08]  /*14f40*/  S2UR UR4, SR_CgaCtaId ;  /* 0x00000000000479c3 */ /* 0x000eb00000008800 */
[----:B------:R-:W-:Y:S01]  /*14f50*/  BAR.SYNC.DEFER_BLOCKING 0x5, 0x180 ;  /* 0x0146000000007b1d */ /* 0x000fe20000010000 */
[----:B------:R-:W-:-:S05]  /*14f60*/  MOV R2, 0x400 ;  /* 0x0000040000027802 */ /* 0x000fca0000000f00 */
[----:B------:R-:W-:Y:S01]  /*14f70*/  BSSY B0, `(.L_x_5956) ;  /* 0x00004e6000007945 */ /* 0x000fe20003800000 */
[----:B--2---:R-:W-:-:S05]  /*14f80*/  IMAD.U32 R186, RZ, RZ, UR4 ;  /* 0x00000004ffba7e24 */ /* 0x004fca000f8e00ff */
[----:B------:R-:W-:-:S05]  /*14f90*/  LEA R2, R186, R2, 0x18 ;  /* 0x00000002ba027211 */ /* 0x000fca00078ec0ff */
[----:B-----5:R2:W4:Y:S01]  /*14fa0*/  LDS.128 R80, [R2+0x28cd0] ;  /* 0x028cd00002507984 */ /* 0x0205220000000c00 */
[----:B------:R-:W-:Y:S06]  /*14fb0*/  BAR.ARV 0x4, 0x180 ;  /* 0x0106000000007b1d */ /* 0x000fec0000002000 */
[----:B------:R-:W-:Y:S05]  /*14fc0*/  @P0 BRA `(.L_x_5957) ;  /* 0x0000003c007c0947 */ /* 0x000fea0003800000 */
[----:B------:R-:W1:Y:S01]  /*14fd0*/  LDL R3, [R1+0x6c] ;  /* 0x00006c0001037983 */ /* 0x000e620000100800 */
[----:B------:R-:W2:Y:S01]  /*14fe0*/  S2R R0, SR_SWINHI ;  /* 0x0000000000007919 */ /* 0x000ea20000002f00 */
[----:B---3--:R-:W-:Y:S01]  /*14ff0*/  F2FP.BF16.F32.PACK_AB R10, R29, R28 ;  /* 0x0000001c1d0a723e */ /* 0x008fe200000010ff */
[----:B------:R-:W-:Y:S01]  /*15000*/  ULDC.64 UR4, c[0x0][0xc08] ;  /* 0x0003020000047ab9 */ /* 0x000fe20000000a00 */
[----:B0-----:R-:W-:Y:S01]  /*15010*/  F2FP.BF16.F32.PACK_AB R11, R31, R30 ;  /* 0x0000001e1f0b723e */ /* 0x001fe200000010ff */
[----:B------:R-:W3:Y:S01]  /*15020*/  LDL R157, [R1+0x54] ;  /* 0x00005400019d7983 */ /* 0x000ee20000100800 */
[----:B------:R-:W-:Y:S01]  /*15030*/  F2FP.BF16.F32.PACK_AB R12, R33, R32 ;  /* 0x00000020210c723e */ /* 0x000fe200000010ff */
[----:B------:R-:W-:Y:S01]  /*15040*/  ULDC.64 UR6, c[0x0][0xc00] ;  /* 0x0003000000067ab9 */ /* 0x000fe20000000a00 */
[----:B------:R-:W-:Y:S02]  /*15050*/  MOV R152, R2 ;  /* 0x0000000200987202 */ /* 0x000fe40000000f00 */
[----:B--2---:R-:W-:-:S02]  /*15060*/  MOV R153, R0 ;  /* 0x0000000000997202 */ /* 0x004fc40000000f00 */
[----:B------:R-:W-:Y:S02]  /*15070*/  F2FP.BF16.F32.PACK_AB R13, R35, R34 ;  /* 0x00000022230d723e */ /* 0x000fe400000010ff */
[----:B------:R-:W-:Y:S02]  /*15080*/  F2FP.BF16.F32.PACK_AB R14, R37, R36 ;  /* 0x00000024250e723e */ /* 0x000fe400000010ff */
[----:B------:R-:W-:Y:S01]  /*15090*/  F2FP.BF16.F32.PACK_AB R15, R39, R38 ;  /* 0x00000026270f723e */ /* 0x000fe200000010ff */
[----:B------:R-:W-:Y:S01]  /*150a0*/  BAR.SYNC.DEFER_BLOCKING 0x1, 0x100 ;  /* 0x0044000000007b1d */ /* 0x000fe20000010000 */
[----:B-1----:R-:W-:-:S03]  /*150b0*/  IMAD.WIDE R20, R3, 0x2, R152 ;  /* 0x0000000203147825 */ /* 0x002fc600078e0298 */
        /* <DEDUP_REMOVED lines=152> */
[----:B------:R-:W-:Y:S02]  /*15a40*/  IADD3 R0, P0, R20, 0x6060, RZ ;  /* 0x0000606014007810 */ /* 0x000fe40007f1e0ff */
[----:B------:R-:W-:Y:S02]  /*15a50*/  MOV R3, R8 ;  /* 0x0000000800037202 */ /* 0x000fe40000000f00 */
[----:B------:R-:W-:Y:S01]  /*15a60*/  F2FP.BF16.F32.PACK_AB R8, R137, R136 ;  /* 0x000000888908723e */ /* 0x000fe200000010ff */
[----:B------:R-:W-:Y:S01]  /*15a70*/  IMAD.X R21, RZ, RZ, R21, P0 ;  /* 0x000000ffff157224 */ /* 0x000fe200000e0615 */
[----:B------:R-:W-:Y:S02]  /*15a80*/  F2FP.BF16.F32.PACK_AB R9, R139, R138 ;  /* 0x0000008a8b09723e */ /* 0x000fe400000010ff */
[----:B------:R-:W-:-:S02]  /*15a90*/  F2FP.BF16.F32.PACK_AB R10, R141, R140 ;  /* 0x0000008c8d0a723e */ /* 0x000fc400000010ff */
[----:B------:R-:W-:Y:S02]  /*15aa0*/  F2FP.BF16.F32.PACK_AB R11, R143, R142 ;  /* 0x0000008e8f0b723e */ /* 0x000fe400000010ff */
[----:B------:R-:W-:-:S03]  /*15ab0*/  ISETP.NE.U32.AND P0, PT, RZ, UR4, PT ;  /* 0x00000004ff007c0c */ /* 0x000fc6000bf05070 */
[----:B------:R0:W-:Y:S01]  /*15ac0*/  STSM.16.M88.4 [R3], R8 ;  /* 0x0000000803007844 */ /* 0x0001e20000000200 */
[----:B------:R-:W-:Y:S02]  /*15ad0*/  ISETP.NE.AND.EX P0, PT, RZ, UR5, PT, P0 ;  /* 0x00000005ff007c0c */ /* 0x000fe4000bf05300 */
[----:B------:R-:W-:Y:S02]  /*15ae0*/  F2FP.BF16.F32.PACK_AB R12, R145, R144 ;  /* 0x00000090910c723e */ /* 0x000fe400000010ff */
[----:B0-----:R-:W-:-:S09]  /*15af0*/  LOP3.LUT R3, R0, 0x380, RZ, 0xc0, !PT ;  /* 0x0000038000037812 */ /* 0x001fd200078ec0ff */
[----:B------:R-:W3:Y:S01]  /*15b00*/  @P0 LDC.64 R10, c[0x0][0xc08] ;  /* 0x00030200ff0a0b82 */ /* 0x000ee20000000a00 */
[----:B------:R-:W-:-:S04]  /*15b10*/  SHF.R.U64 R3, R3, 0x3, RZ ;  /* 0x0000000303037819 */ /* 0x000fc800000012ff */
[----:B------:R-:W-:Y:S02]  /*15b20*/  LOP3.LUT R20, R3, R0, RZ, 0x3c, !PT ;  /* 0x0000000003147212 */ /* 0x000fe400078e3cff */
[----:B------:R-:W-:Y:S02]  /*15b30*/  F2FP.BF16.F32.PACK_AB R13, R147, R146 ;  /* 0x00000092930d723e */ /* 0x000fe400000010ff */
[----:B------:R-:W-:Y:S02]  /*15b40*/  MOV R20, R20 ;  /* 0x0000001400147202 */ /* 0x000fe40000000f00 */
[----:B------:R-:W-:Y:S02]  /*15b50*/  F2FP.BF16.F32.PACK_AB R14, R149, R148 ;  /* 0x00000094950e723e */ /* 0x000fe400000010ff */
[----:B------:R-:W-:-:S05]  /*15b60*/  F2FP.BF16.F32.PACK_AB R15, R151, R150 ;  /* 0x00000096970f723e */ /* 0x000fca00000010ff */
[----:B------:R0:W-:Y:S01]  /*15b70*/  STSM.16.M88.4 [R20], R12 ;  /* 0x0000000c14007844 */ /* 0x0001e20000000200 */
[----:B------:R-:W-:Y:S02]  /*15b80*/  ULDC UR4, c[0x0][0xa88] ;  /* 0x0002a20000047ab9 */ /* 0x000fe40000000800 */
[----:B------:R-:W-:Y:S02]  /*15b90*/  IMAD.U32 R8, RZ, RZ, UR4 ;  /* 0x00000004ff087e24 */ /* 0x000fe4000f8e00ff */
[----:B---3--:R-:W-:Y:S01]  /*15ba0*/  @P0 IMAD.WIDE R10, R157, 0x4, R10 ;  /* 0x000000049d0a0825 */ /* 0x008fe200078e020a */
[----:B------:R-:W-:Y:S01]  /*15bb0*/  BAR.SYNC.DEFER_BLOCKING 0x1, 0x100 ;  /* 0x0044000000007b1d */ /* 0x000fe20000010000 */
[----:B------:R-:W-:-:S04]  /*15bc0*/  ISETP.NE.U32.AND P1, PT, RZ, UR6, PT ;  /* 0x00000006ff007c0c */ /* 0x000fc8000bf25070 */
[----:B------:R-:W-:Y:S01]  /*15bd0*/  ISETP.NE.AND.EX P1, PT, RZ, UR7, PT, P1 ;  /* 0x00000007ff007c0c */ /* 0x000fe2000bf25310 */
[----:B------:R1:W5:Y:S02]  /*15be0*/  @P0 LDG.E R8, desc[UR42][R10.64] ;  /* 0x0000002a0a080981 */ /* 0x000364000c1e1900 */
[----:B-1----:R-:W1:Y:S01]  /*15bf0*/  LDC.64 R10, c[0x0][0xc00] ;  /* 0x00030000ff0a7b82 */ /* 0x002e620000000a00 */
[----:B------:R-:W-:Y:S02]  /*15c00*/  IMAD.MOV.U32 R3, RZ, RZ, RZ ;  /* 0x000000ffff037224 */ /* 0x000fe400078e00ff */
[----:B-1----:R-:W-:-:S07]  /*15c10*/  IMAD.WIDE R10, R157, 0x4, R10 ;  /* 0x000000049d0a7825 */ /* 0x002fce00078e020a */
[----:B------:R0:W5:Y:S01]  /*15c20*/  @P1 LDG.E R3, desc[UR42][R10.64] ;  /* 0x0000002a0a031981 */ /* 0x000162000c1e1900 */
[----:B------:R-:W-:Y:S05]  /*15c30*/  @P0 BRA `(.L_x_5958) ;  /* 0x0000000000100947 */ /* 0x000fea0003800000 */
[----:B------:R-:W-:Y:S05]  /*15c40*/  @!P1 BRA `(.L_x_5958) ;  /* 0x00000000000c9947 */ /* 0x000fea0003800000 */
[----:B-----5:R-:W2:Y:S04]  /*15c50*/  LDG.E R8, desc[UR42][R10.64] ;  /* 0x0000002a0a087981 */ /* 0x020ea8000c1e1900 */
[----:B0-----:R-:W2:Y:S02]  /*15c60*/  LDG.E R10, desc[UR42][R10.64+0x4] ;  /* 0x0000042a0a0a7981 */ /* 0x001ea4000c1e1900 */
[----:B--2---:R-:W-:-:S07]  /*15c70*/  IMAD.IADD R8, R10, 0x1, -R8 ;  /* 0x000000010a087824 */ /* 0x004fce00078e0a08 */
.L_x_5958:
[----:B------:R-:W2:Y:S01]  /*15c80*/  LDL R0, [R1+0x60] ;  /* 0x0000600001007983 */ /* 0x000ea20000100800 */
[----:B------:R-:W-:-:S03]  /*15c90*/  ULDC UR4, c[0x0][0xad4] ;  /* 0x0002b50000047ab9 */ /* 0x000fc60000000800 */
[----:B------:R-:W3:Y:S04]  /*15ca0*/  LDL.LU R9, [R1+0x50] ;  /* 0x0000500001097983 */ /* 0x000ee80000300800 */
[----:B--2---:R-:W1:Y:S01]  /*15cb0*/  SHFL.IDX PT, R0, R0, RZ, 0x1f ;  /* 0x00001fff00007589 */ /* 0x004e6200000e0000 */
[----:B---3--:R-:W-:-:S04]  /*15cc0*/  ISETP.NE.AND P1, PT, R9, RZ, PT ;  /* 0x000000ff0900720c */ /* 0x008fc80003f25270 */
[----:B------:R-:W-:Y:S02]  /*15cd0*/  SEL R9, R9, UR4, P1 ;  /* 0x0000000409097c07 */ /* 0x000fe40008800000 */
[----:B-1----:R-:W-:Y:S02]  /*15ce0*/  ISETP.NE.AND P0, PT, R0, RZ, PT ;  /* 0x000000ff0000720c */ /* 0x002fe40003f05270 */
[----:B-----5:R-:W-:-:S11]  /*15cf0*/  SHF.R.S32.HI R0, RZ, 0x1f, R3 ;  /* 0x0000001fff007819 */ /* 0x020fd60000011403 */
[----:B------:R-:W-:Y:S05]  /*15d00*/  @P0 BRA `(.L_x_5959) ;  /* 0x0000000000fc0947 */ /* 0x000fea0003800000 */
[----:B----4-:R-:W2:Y:S04]  /*15d10*/  LDL R80, [R1+0x58] ;  /* 0x0000580001507983 */ /* 0x010ea80000100800 */
[----:B------:R-:W3:Y:S01]  /*15d20*/  LDL R158, [R1+0x68] ;  /* 0x00006800019e7983 */ /* 0x000ee20000100800 */
[----:B0-----:R-:W-:Y:S01]  /*15d30*/  IMAD.MOV.U32 R14, RZ, RZ, 0x9b8 ;  /* 0x000009b8ff0e7424 */ /* 0x001fe200078e00ff */
[----:B------:R-:W-:Y:S01]  /*15d40*/  ISETP.GT.AND P1, PT, R9, 0x1, PT ;  /* 0x000000010900780c */ /* 0x000fe20003f24270 */
[----:B------:R-:W0:Y:S01]  /*15d50*/  LDC R156, c[0x0][0xbe8] ;  /* 0x0002fa00ff9c7b82 */ /* 0x000e220000000800 */
[----:B------:R-:W-:Y:S01]  /*15d60*/  ISETP.NE.U32.AND P0, PT, RZ, UR6, PT ;  /* 0x00000006ff007c0c */ /* 0x000fe2000bf05070 */
[----:B------:R-:W-:Y:S01]  /*15d70*/  IMAD.IADD R23, R212, 0x1, R196 ;  /* 0x00000001d4177824 */ /* 0x000fe200078e02c4 */
[----:B------:R-:W-:-:S02]  /*15d80*/  SEL R14, R14, 0x978, P1 ;  /* 0x000009780e0e7807 */ /* 0x000fc40000800000 */
[----:B------:R-:W-:Y:S02]  /*15d90*/  ISETP.NE.AND.EX P0, PT, RZ, UR7, PT, P0 ;  /* 0x00000007ff007c0c */ /* 0x000fe4000bf05300 */
[----:B------:R-:W-:Y:S01]  /*15da0*/  SHF.R.S32.HI R15, RZ, 0x1f, R157 ;  /* 0x0000001fff0f7819 */ /* 0x000fe2000001149d */
[----:B------:R-:W1:Y:S01]  /*15db0*/  LDC.64 R12, c[0x0][R14+0x220] ;  /* 0x000088000e0c7b82 */ /* 0x000e620000000a00 */
[----:B------:R-:W-:Y:S02]  /*15dc0*/  SEL R20, R157, RZ, !P0 ;  /* 0x000000ff9d147207 */ /* 0x000fe40004000000 */
[----:B------:R-:W-:-:S05]  /*15dd0*/  SEL R15, R15, RZ, !P0 ;  /* 0x000000ff0f0f7207 */ /* 0x000fca0004000000 */
[----:B------:R-:W4:Y:S01]  /*15de0*/  LDC.64 R10, c[0x0][R14+0x218] ;  /* 0x000086000e0a7b82 */ /* 0x000f220000000a00 */
[----:B0-----:R-:W-:Y:S01]  /*15df0*/  ISETP.NE.AND P0, PT, R156, 0x1, PT ;  /* 0x000000019c00780c */ /* 0x001fe20003f05270 */
[----:B-1----:R-:W-:-:S04]  /*15e00*/  IMAD R13, R13, R20, RZ ;  /* 0x000000140d0d7224 */ /* 0x002fc800078e02ff */
[C---:B------:R-:W-:Y:S02]  /*15e10*/  IMAD R15, R12.reuse, R15, R13 ;  /* 0x0000000f0c0f7224 */ /* 0x040fe400078e020d */
[----:B------:R-:W-:-:S04]  /*15e20*/  IMAD.WIDE.U32 R12, R12, R20, RZ ;  /* 0x000000140c0c7225 */ /* 0x000fc800078e00ff */
[-C--:B----4-:R-:W-:Y:S02]  /*15e30*/  IMAD R20, R11, R188.reuse, RZ ;  /* 0x000000bc0b147224 */ /* 0x090fe400078e02ff */
[----:B------:R-:W-:-:S04]  /*15e40*/  IMAD.WIDE.U32 R10, R10, R188, RZ ;  /* 0x000000bc0a0a7225 */ /* 0x000fc800078e00ff */
[----:B------:R-:W-:Y:S01]  /*15e50*/  IMAD.IADD R20, R11, 0x1, R20 ;  /* 0x000000010b147824 */ /* 0x000fe200078e0214 */
[----:B------:R-:W-:Y:S01]  /*15e60*/  IADD3 R21, P2, P3, R12, R10, R3 ;  /* 0x0000000a0c157210 */ /* 0x000fe20007b5e003 */
[----:B------:R-:W0:Y:S01]  /*15e70*/  @P0 LDC R11, c[0x0][0xbec] ;  /* 0x0002fb00ff0b0b82 */ /* 0x000e220000000800 */
[----:B------:R-:W-:-:S05]  /*15e80*/  IMAD.IADD R15, R13, 0x1, R15 ;  /* 0x000000010d0f7824 */ /* 0x000fca00078e020f */
[----:B------:R-:W-:Y:S01]  /*15e90*/  IADD3.X R15, R15, R20, R0, P2, P3 ;  /* 0x000000140f0f7210 */ /* 0x000fe200017e6400 */
[----:B------:R-:W-:Y:S01]  /*15ea0*/  IMAD.MOV.U32 R20, RZ, RZ, R23 ;  /* 0x000000ffff147224 */ /* 0x000fe200078e0017 */
[----:B------:R-:W1:Y:S01]  /*15eb0*/  @P0 LDC R10, c[0x0][0xbf0] ;  /* 0x0002fc00ff0a0b82 */ /* 0x000e620000000800 */
[----:B0-----:R-:W-:-:S05]  /*15ec0*/  @P0 IMAD.HI.U32 R11, R23, R11, RZ ;  /* 0x0000000b170b0227 */ /* 0x001fca00078e00ff */
[----:B-1----:R-:W-:Y:S02]  /*15ed0*/  @P0 SHF.R.U32.HI R20, RZ, R10, R11 ;  /* 0x0000000aff140219 */ /* 0x002fe4000001160b */
[----:B------:R-:W0:Y:S01]  /*15ee0*/  LDC.64 R10, c[0x0][R14+0x228] ;  /* 0x00008a000e0a7b82 */ /* 0x000e220000000a00 */
[----:B--2---:R-:W-:-:S05]  /*15ef0*/  SEL R80, R80, RZ, P1 ;  /* 0x000000ff50507207 */ /* 0x004fca0000800000 */
        /* <DEDUP_REMOVED lines=9> */
[----:B------:R-:W-:-:S02]  /*15f90*/  IMAD.IADD R15, R194, 0x1, R196 ;  /* 0x00000001c20f7824 */ /* 0x000fc400078e02c4 */
[----:B0-----:R-:W-:Y:S01]  /*15fa0*/  SHF.R.S32.HI R14, RZ, 0x1f, R21 ;  /* 0x0000001fff0e7819 */ /* 0x001fe20000011415 */
        /* <DEDUP_REMOVED lines=21> */
.L_x_5959:
        /* <DEDUP_REMOVED lines=9> */
[----:B------:R-:W-:-:S04]  /*16190*/  SHF.R.S32.HI R4, RZ, 0x1f, R21 ;  /* 0x0000001fff047819 */ /* 0x000fc80000011415 */
[----:B------:R-:W-:-:S04]  /*161a0*/  LEA.HI R23, R4, R21, RZ, 0x3 ;  /* 0x0000001504177211 */ /* 0x000fc800078f18ff */
[----:B0-----:R-:W-:-:S05]  /*161b0*/  SHF.R.S32.HI R20, RZ, 0x3, R23 ;  /* 0x00000003ff147819 */ /* 0x001fca0000011417 */
[----:B------:R-:W-:-:S04]  /*161c0*/  IMAD R5, R20, 0x40, R199 ;  /* 0x0000004014057824 */ /* 0x000fc800078e02c7 */
[----:B------:R-:W-:-:S03]  /*161d0*/  IMAD.WIDE R152, R5, 0x2, R152 ;  /* 0x0000000205987825 */ /* 0x000fc600078e0298 */
[----:B------:R-:W-:Y:S01]  /*161e0*/  IADD3 R37, P0, R152, 0x5000, RZ ;  /* 0x0000500098257810 */ /* 0x000fe20007f1e0ff */
[----:B------:R-:W-:Y:S01]  /*161f0*/  IMAD R0, R0, UR4, RZ ;  /* 0x0000000400007c24 */ /* 0x000fe2000f8e02ff */
[----:B------:R-:W-:Y:S02]  /*16200*/  IADD3 R41, P1, R152, 0x6000, RZ ;  /* 0x0000600098297810 */ /* 0x000fe40007f3e0ff */
[----:B------:R-:W-:Y:S01]  /*16210*/  LOP3.LUT R36, R37, 0x380, RZ, 0xc0, !PT ;  /* 0x0000038025247812 */ /* 0x000fe200078ec0ff */
[----:B------:R-:W-:Y:S01]  /*16220*/  IMAD R87, R3, UR5, R0 ;  /* 0x0000000503577c24 */ /* 0x000fe2000f8e0200 */
[----:B------:R-:W-:Y:S02]  /*16230*/  LOP3.LUT R40, R41, 0x380, RZ, 0xc0, !PT ;  /* 0x0000038029287812 */ /* 0x000fe400078ec0ff */
[----:B------:R-:W-:Y:S01]  /*16240*/  SHF.R.U64 R36, R36, 0x3, RZ ;  /* 0x0000000324247819 */ /* 0x000fe200000012ff */
[----:B-1----:R-:W-:Y:S01]  /*16250*/  IMAD.WIDE.U32 R10, R3, UR4, RZ ;  /* 0x00000004030a7c25 */ /* 0x002fe2000f8e00ff */
[----:B------:R-:W-:Y:S01]  /*16260*/  LOP3.LUT R0, R23, 0xfffffff8, RZ, 0xc0, !PT ;  /* 0xfffffff817007812 */ /* 0x000fe200078ec0ff */
[----:B------:R-:W-:Y:S01]  /*16270*/  ULDC.64 UR4, c[0x0][0xae8] ;  /* 0x0002ba0000047ab9 */ /* 0x000fe20000000a00 */
[----:B------:R-:W-:Y:S01]  /*16280*/  LOP3.LUT R36, R36, R37, RZ, 0x3c, !PT ;  /* 0x0000002524247212 */ /* 0x000fe200078e3cff */
[----:B------:R-:W-:Y:S01]  /*16290*/  IMAD.X R37, RZ, RZ, R153, P0 ;  /* 0x000000ffff257224 */ /* 0x000fe200000e0699 */
[----:B------:R-:W-:-:S02]  /*162a0*/  IADD3 R65, P0, R152, 0xc000, RZ ;  /* 0x0000c00098417810 */ /* 0x000fc40007f1e0ff */
[----:B------:R-:W-:Y:S02]  /*162b0*/  IADD3 R45, P2, R152, 0x7000, RZ ;  /* 0x00007000982d7810 */ /* 0x000fe40007f5e0ff */
[----:B------:R-:W-:Y:S01]  /*162c0*/  LOP3.LUT R64, R65, 0x380, RZ, 0xc0, !PT ;  /* 0x0000038041407812 */ /* 0x000fe200078ec0ff */
[----:B------:R-:W-:Y:S01]  /*162d0*/  IMAD.IADD R11, R11, 0x1, R87 ;  /* 0x000000010b0b7824 */ /* 0x000fe200078e0257 */
[----:B------:R-:W-:Y:S01]  /*162e0*/  SHF.R.U64 R40, R40, 0x3, RZ ;  /* 0x0000000328287819 */ /* 0x000fe200000012ff */
[----:B------:R-:W-:Y:S01]  /*162f0*/  IMAD.IADD R3, R21, 0x1, -R0 ;  /* 0x0000000115037824 */ /* 0x000fe200078e0a00 */
[----:B------:R-:W-:Y:S01]  /*16300*/  SHF.R.U64 R64, R64, 0x3, RZ ;  /* 0x0000000340407819 */ /* 0x000fe200000012ff */
[----:B------:R-:W-:Y:S01]  /*16310*/  IMAD.WIDE.U32 R10, R188, UR4, R10 ;  /* 0x00000004bc0a7c25 */ /* 0x000fe2000f8e000a */
[----:B------:R-:W-:Y:S01]  /*16320*/  LOP3.LUT R44, R45, 0x380, RZ, 0xc0, !PT ;  /* 0x000003802d2c7812 */ /* 0x000fe200078ec0ff */
        /* <DEDUP_REMOVED lines=8> */
[----:B------:R-:W-:Y:S01]  /*163b0*/  LOP3.LUT R40, R40, R41, RZ, 0x3c, !PT ;  /* 0x0000002928287212 */ /* 0x000fe200078e3cff */
[C---:B------:R-:W-:Y:S01]  /*163c0*/  VIADD R166, R199.reuse, 0x40 ;  /* 0x00000040c7a67836 */ /* 0x040fe20000000000 */
[----:B------:R-:W-:Y:S01]  /*163d0*/  IADD3 R13, P3, R152, 0x1000, RZ ;  /* 0x00001000980d7810 */ /* 0x000fe20007f7e0ff */
[C---:B------:R-:W-:Y:S01]  /*163e0*/  VIADD R164, R199.reuse, 0x80 ;  /* 0x00000080c7a47836 */ /* 0x040fe20000000000 */
[----:B------:R-:W-:Y:S01]  /*163f0*/  SHF.R.U64 R44, R44, 0x3, RZ ;  /* 0x000000032c2c7819 */ /* 0x000fe200000012ff */
[----:B------:R-:W-:Y:S01]  /*16400*/  VIADD R162, R199, 0xc0 ;  /* 0x000000c0c7a27836 */ /* 0x000fe20000000000 */
[----:B------:R-:W-:Y:S01]  /*16410*/  LOP3.LUT R12, R13, 0x380, RZ, 0xc0, !PT ;  /* 0x000003800d0c7812 */ /* 0x000fe200078ec0ff */
[----:B------:R-:W0:Y:S01]  /*16420*/  @P0 LDC R84, c[0x0][0xbec] ;  /* 0x0002fb00ff540b82 */ /* 0x000e220000000800 */
[----:B------:R-:W-:Y:S01]  /*16430*/  IADD3 R25, P4, R152, 0x2000, RZ ;  /* 0x0000200098197810 */ /* 0x000fe20007f9e0ff */
[C---:B------:R-:W-:Y:S01]  /*16440*/  VIADD R160, R199.reuse, 0x100 ;  /* 0x00000100c7a07836 */ /* 0x040fe20000000000 */
[----:B------:R-:W-:Y:S01]  /*16450*/  LOP3.LUT R44, R44, R45, RZ, 0x3c, !PT ;  /* 0x0000002d2c2c7212 */ /* 0x000fe200078e3cff */
[----:B------:R-:W-:Y:S01]  /*16460*/  VIADD R158, R199, 0x140 ;  /* 0x00000140c79e7836 */ /* 0x000fe20000000000 */
[----:B------:R-:W-:Y:S01]  /*16470*/  SHF.R.U64 R12, R12, 0x3, RZ ;  /* 0x000000030c0c7819 */ /* 0x000fe200000012ff */
[----:B------:R-:W5:Y:S01]  /*16480*/  LD.E.128 R64, desc[UR42][R64.64] ;  /* 0x0000002a40407980 */ /* 0x000f62000c101d00 */
[----:B------:R-:W-:Y:S01]  /*16490*/  IADD3 R29, P5, R152, 0x3000, RZ ;  /* 0x00003000981d7810 */ /* 0x000fe20007fbe0ff */
[----:B------:R-:W1:Y:S01]  /*164a0*/  @P0 LDC R86, c[0x0][0xbf0] ;  /* 0x0002fc00ff560b82 */ /* 0x000e620000000800 */
[----:B----4-:R-:W-:Y:S01]  /*164b0*/  IMAD R80, R0, UR4, RZ ;  /* 0x0000000400507c24 */ /* 0x010fe2000f8e02ff */
[----:B------:R-:W-:Y:S01]  /*164c0*/  LOP3.LUT R12, R12, R13, RZ, 0x3c, !PT ;  /* 0x0000000d0c0c7212 */ /* 0x000fe200078e3cff */
[----:B------:R-:W-:Y:S01]  /*164d0*/  IMAD.IADD R23, R196, 0x1, R3 ;  /* 0x00000001c4177824 */ /* 0x000fe200078e0203 */
[C---:B------:R-:W-:Y:S01]  /*164e0*/  IADD3 R33, P6, R152.reuse, 0x4000, RZ ;  /* 0x0000400098217810 */ /* 0x040fe20007fde0ff */
[----:B------:R-:W-:Y:S01]  /*164f0*/  IMAD.X R41, RZ, RZ, R153, P1 ;  /* 0x000000ffff297224 */ /* 0x000fe200008e0699 */
[----:B------:R-:W-:Y:S01]  /*16500*/  IADD3 R69, P1, R152, 0xd000, RZ ;  /* 0x0000d00098457810 */ /* 0x000fe20007f3e0ff */
[----:B------:R-:W-:Y:S01]  /*16510*/  IMAD.WIDE.U32 R10, R9, UR4, R10 ;  /* 0x00000004090a7c25 */ /* 0x000fe2000f8e000a */
[----:B------:R-:W2:Y:S01]  /*16520*/  LDC R0, c[0x0][0xac8] ;  /* 0x0002b200ff007b82 */ /* 0x000ea20000000800 */
[----:B------:R-:W-:-:S02]  /*16530*/  LOP3.LUT R24, R25, 0x380, RZ, 0xc0, !PT ;  /* 0x0000038019187812 */ /* 0x000fc400078ec0ff */
[----:B------:R-:W-:Y:S01]  /*16540*/  IMAD R21, R9, UR5, R80 ;  /* 0x0000000509157c24 */ /* 0x000fe2000f8e0250 */
[----:B------:R-:W-:Y:S01]  /*16550*/  LOP3.LUT R68, R69, 0x380, RZ, 0xc0, !PT ;  /* 0x0000038045447812 */ /* 0x000fe200078ec0ff */
[--C-:B------:R-:W-:Y:S01]  /*16560*/  IMAD.X R45, RZ, RZ, R153.reuse, P2 ;  /* 0x000000ffff2d7224 */ /* 0x100fe200010e0699 */
[----:B------:R-:W-:Y:S01]  /*16570*/  IADD3 R73, P2, R152, 0xe000, RZ ;  /* 0x0000e00098497810 */ /* 0x000fe20007f5e0ff */
[----:B------:R-:W-:Y:S01]  /*16580*/  IMAD.X R13, RZ, RZ, R153, P3 ;  /* 0x000000ffff0d7224 */ /* 0x000fe200018e0699 */
[----:B------:R-:W-:Y:S01]  /*16590*/  SHF.R.U64 R68, R68, 0x3, RZ ;  /* 0x0000000344447819 */ /* 0x000fe200000012ff */
[----:B0-----:R-:W-:Y:S01]  /*165a0*/  @P0 IMAD.HI.U32 R3, R23, R84, RZ ;  /* 0x0000005417030227 */ /* 0x001fe200078e00ff */
[----:B------:R-:W-:Y:S01]  /*165b0*/  LOP3.LUT R72, R73, 0x380, RZ, 0xc0, !PT ;  /* 0x0000038049487812 */ /* 0x000fe200078ec0ff */
[----:B------:R-:W-:Y:S01]  /*165c0*/  ULDC.64 UR4, c[0x0][0xae0] ;  /* 0x0002b80000047ab9 */ /* 0x000fe20000000a00 */
[----:B------:R-:W-:Y:S01]  /*165d0*/  LOP3.LUT R68, R68, R69, RZ, 0x3c, !PT ;  /* 0x0000004544447212 */ /* 0x000fe200078e3cff */
[----:B------:R-:W-:Y:S01]  /*165e0*/  IMAD.MOV.U32 R9, RZ, RZ, R23 ;  /* 0x000000ffff097224 */ /* 0x000fe200078e0017 */
[----:B------:R-:W-:Y:S01]  /*165f0*/  IADD3 R49, P3, R152, 0x8000, RZ ;  /* 0x0000800098317810 */ /* 0x000fe20007f7e0ff */
[----:B------:R-:W-:Y:S01]  /*16600*/  IMAD.X R69, RZ, RZ, R153, P1 ;  /* 0x000000ffff457224 */ /* 0x000fe200008e0699 */
[----:B-1----:R-:W-:Y:S01]  /*16610*/  @P0 SHF.R.U32.HI R9, RZ, R86, R3 ;  /* 0x00000056ff090219 */ /* 0x002fe20000011603 */
[----:B------:R-:W-:Y:S01]  /*16620*/  IMAD.IADD R11, R11, 0x1, R21 ;  /* 0x000000010b0b7824 */ /* 0x000fe200078e0215 */
[----:B------:R-:W-:Y:S01]  /*16630*/  SHF.R.U64 R72, R72, 0x3, RZ ;  /* 0x0000000348487819 */ /* 0x000fe200000012ff */
[----:B------:R-:W5:Y:S01]  /*16640*/  LD.E.128 R12, desc[UR42][R12.64] ;  /* 0x0000002a0c0c7980 */ /* 0x000f62000c101d00 */
[----:B------:R-:W-:Y:S01]  /*16650*/  LOP3.LUT R28, R29, 0x380, RZ, 0xc0, !PT ;  /* 0x000003801d1c7812 */ /* 0x000fe200078ec0ff */
[----:B------:R-:W-:Y:S01]  /*16660*/  IMAD.MOV R80, RZ, RZ, -R9 ;  /* 0x000000ffff507224 */ /* 0x000fe200078e0a09 */
[----:B------:R-:W-:Y:S01]  /*16670*/  LOP3.LUT R32, R33, 0x380, RZ, 0xc0, !PT ;  /* 0x0000038021207812 */ /* 0x000fe200078ec0ff */
[----:B------:R-:W5:Y:S01]  /*16680*/  LD.E.128 R40, desc[UR42][R40.64] ;  /* 0x0000002a28287980 */ /* 0x000f62000c101d00 */
[----:B--2---:R-:W-:Y:S01]  /*16690*/  ISETP.GE.AND P1, PT, R166, R0, PT ;  /* 0x00000000a600720c */ /* 0x004fe20003f26270 */
[----:B------:R-:W-:Y:S01]  /*166a0*/  IMAD R3, R85, R80, R23 ;  /* 0x0000005055037224 */ /* 0x000fe200078e0217 */
[----:B------:R-:W-:Y:S01]  /*166b0*/  SHF.R.S32.HI R23, RZ, 0x1f, R9 ;  /* 0x0000001fff177819 */ /* 0x000fe20000011409 */
[----:B------:R-:W-:Y:S01]  /*166c0*/  IMAD R21, R8, R85, RZ ;  /* 0x0000005508157224 */ /* 0x000fe200078e02ff */
[----:B------:R-:W-:Y:S01]  /*166d0*/  LOP3.LUT R48, R49, 0x380, RZ, 0xc0, !PT ;  /* 0x0000038031307812 */ /* 0x000fe200078ec0ff */
[----:B------:R-:W5:Y:S01]  /*166e0*/  LD.E.128 R44, desc[UR42][R44.64] ;  /* 0x0000002a2c2c7980 */ /* 0x000f62000c101d00 */
[----:B------:R-:W-:Y:S01]  /*166f0*/  LOP3.LUT R72, R72, R73, RZ, 0x3c, !PT ;  /* 0x0000004948487212 */ /* 0x000fe200078e3cff */
[----:B------:R-:W-:Y:S01]  /*16700*/  IMAD R8, R23, UR4, RZ ;  /* 0x0000000417087c24 */ /* 0x000fe2000f8e02ff */
[----:B------:R-:W-:Y:S01]  /*16710*/  SEL R23, RZ, 0xffffffff, P1 ;  /* 0xffffffffff177807 */ /* 0x000fe20000800000 */
[----:B------:R-:W-:Y:S01]  /*16720*/  IMAD.X R73, RZ, RZ, R153, P2 ;  /* 0x000000ffff497224 */ /* 0x000fe200010e0699 */
[----:B------:R-:W-:Y:S01]  /*16730*/  SHF.R.U64 R24, R24, 0x3, RZ ;  /* 0x0000000318187819 */ /* 0x000fe200000012ff */
[----:B------:R-:W5:Y:S01]  /*16740*/  LD.E.128 R68, desc[UR42][R68.64] ;  /* 0x0000002a44447980 */ /* 0x000f62000c101d00 */
[----:B------:R-:W-:-:S02]  /*16750*/  SHF.R.U64 R28, R28, 0x3, RZ ;  /* 0x000000031c1c7819 */ /* 0x000fc400000012ff */
[----:B------:R-:W-:Y:S02]  /*16760*/  SHF.R.U64 R32, R32, 0x3, RZ ;  /* 0x0000000320207819 */ /* 0x000fe400000012ff */
[-C--:B------:R-:W-:Y:S02]  /*16770*/  ISETP.GE.AND P0, PT, R164, R0.reuse, PT ;  /* 0x00000000a400720c */ /* 0x080fe40003f06270 */
[----:B------:R-:W-:Y:S01]  /*16780*/  SHF.R.U64 R48, R48, 0x3, RZ ;  /* 0x0000000330307819 */ /* 0x000fe200000012ff */
[----:B------:R-:W-:Y:S01]  /*16790*/  IMAD.WIDE.U32 R10, R9, UR4, R10 ;  /* 0x00000004090a7c25 */ /* 0x000fe2000f8e000a */
[----:B------:R-:W-:Y:S01]  /*167a0*/  ISETP.GE.AND P2, PT, R199, R0, PT ;  /* 0x00000000c700720c */ /* 0x000fe20003f46270 */
[----:B------:R-:W5:Y:S01]  /*167b0*/  LD.E.128 R72, desc[UR42][R72.64] ;  /* 0x0000002a48487980 */ /* 0x000f62000c101d00 */
[----:B------:R-:W-:Y:S01]  /*167c0*/  LOP3.LUT R24, R24, R25, RZ, 0x3c, !PT ;  /* 0x0000001918187212 */ /* 0x000fe200078e3cff */
[----:B------:R-:W-:Y:S01]  /*167d0*/  IMAD R85, R9, UR5, R8 ;  /* 0x0000000509557c24 */ /* 0x000fe2000f8e0208 */
[----:B------:R-:W-:Y:S01]  /*167e0*/  LOP3.LUT R28, R28, R29, RZ, 0x3c, !PT ;  /* 0x0000001d1c1c7212 */ /* 0x000fe200078e3cff */
[----:B------:R-:W-:Y:S01]  /*167f0*/  IMAD.SHL.U32 R23, R23, 0x2, RZ ;  /* 0x0000000217177824 */ /* 0x000fe200078e00ff */
[----:B------:R-:W-:Y:S01]  /*16800*/  LOP3.LUT R32, R32, R33, RZ, 0x3c, !PT ;  /* 0x0000002120207212 */ /* 0x000fe200078e3cff */
[--C-:B------:R-:W-:Y:S01]  /*16810*/  IMAD.X R25, RZ, RZ, R153.reuse, P4 ;  /* 0x000000ffff197224 */ /* 0x100fe200020e0699 */
[----:B------:R-:W-:Y:S01]  /*16820*/  SEL R8, RZ, 0x1, P2 ;  /* 0x00000001ff087807 */ /* 0x000fe20001000000 */
[--C-:B------:R-:W-:Y:S01]  /*16830*/  IMAD.X R29, RZ, RZ, R153.reuse, P5 ;  /* 0x000000ffff1d7224 */ /* 0x100fe200028e0699 */
[----:B------:R-:W-:Y:S01]  /*16840*/  SEL R9, RZ, 0xffffffff, P0 ;  /* 0xffffffffff097807 */ /* 0x000fe20000000000 */
[--C-:B------:R-:W-:Y:S01]  /*16850*/  IMAD.X R33, RZ, RZ, R153.reuse, P6 ;  /* 0x000000ffff217224 */ /* 0x100fe200030e0699 */
[----:B------:R-:W-:Y:S01]  /*16860*/  LOP3.LUT R48, R48, R49, RZ, 0x3c, !PT ;  /* 0x0000003130307212 */ /* 0x000fe200078e3cff */
[----:B------:R-:W-:Y:S01]  /*16870*/  IMAD.X R49, RZ, RZ, R153, P3 ;  /* 0x000000ffff317224 */ /* 0x000fe200018e0699 */
[C---:B------:R-:W-:Y:S01]  /*16880*/  IADD3 R53, P4, R152.reuse, 0x9000, RZ ;  /* 0x0000900098357810 */ /* 0x040fe20007f9e0ff */
[----:B------:R-:W-:Y:S01]  /*16890*/  ULDC.64 UR4, c[0x0][0xad8] ;  /* 0x0002b60000047ab9 */ /* 0x000fe20000000a00 */
[----:B------:R-:W-:-:S02]  /*168a0*/  IADD3 R57, P5, R152, 0xa000, RZ ;  /* 0x0000a00098397810 */ /* 0x000fc40007fbe0ff */
[C---:B------:R-:W-:Y:S01]  /*168b0*/  LOP3.LUT R5, R152.reuse, 0x380, RZ, 0xc0, !PT ;  /* 0x0000038098057812 */ /* 0x040fe200078ec0ff */
[----:B------:R-:W-:Y:S01]  /*168c0*/  IMAD.IADD R11, R11, 0x1, R85 ;  /* 0x000000010b0b7824 */ /* 0x000fe200078e0255 */
[----:B------:R-:W-:Y:S01]  /*168d0*/  IADD3 R61, P6, R152, 0xb000, RZ ;  /* 0x0000b000983d7810 */ /* 0x000fe20007fde0ff */
[----:B------:R-:W5:Y:S01]  /*168e0*/  LD.E.128 R24, desc[UR42][R24.64] ;  /* 0x0000002a18187980 */ /* 0x000f62000c101d00 */
[----:B------:R-:W-:Y:S02]  /*168f0*/  ISETP.GE.AND P0, PT, R162, R0, PT ;  /* 0x00000000a200720c */ /* 0x000fe40003f06270 */
[----:B------:R-:W-:Y:S01]  /*16900*/  IADD3 R7, P3, R152, 0xf000, RZ ;  /* 0x0000f00098077810 */ /* 0x000fe20007f7e0ff */
[----:B------:R-:W5:Y:S01]  /*16910*/  LD.E.128 R28, desc[UR42][R28.64] ;  /* 0x0000002a1c1c7980 */ /* 0x000f62000c101d00 */
[----:B------:R-:W-:Y:S01]  /*16920*/  LOP3.LUT R8, R23, 0x2, R8, 0xe2, !PT ;  /* 0x0000000217087812 */ /* 0x000fe200078ee208 */
[----:B------:R-:W-:Y:S01]  /*16930*/  IMAD.SHL.U32 R23, R9, 0x4, RZ ;  /* 0x0000000409177824 */ /* 0x000fe200078e00ff */
[----:B------:R-:W-:Y:S01]  /*16940*/  LOP3.LUT R52, R53, 0x380, RZ, 0xc0, !PT ;  /* 0x0000038035347812 */ /* 0x000fe200078ec0ff */
[----:B------:R-:W-:Y:S01]  /*16950*/  IMAD.X R77, RZ, RZ, R153, P3 ;  /* 0x000000ffff4d7224 */ /* 0x000fe200018e0699 */
[----:B------:R-:W-:Y:S01]  /*16960*/  LOP3.LUT R56, R57, 0x380, RZ, 0xc0, !PT ;  /* 0x0000038039387812 */ /* 0x000fe200078ec0ff */
[----:B------:R-:W5:Y:S01]  /*16970*/  LD.E.128 R32, desc[UR42][R32.64] ;  /* 0x0000002a20207980 */ /* 0x000f62000c101d00 */
[----:B------:R-:W-:-:S02]  /*16980*/  LOP3.LUT R60, R61, 0x380, RZ, 0xc0, !PT ;  /* 0x000003803d3c7812 */ /* 0x000fc400078ec0ff */
[----:B------:R-:W-:Y:S01]  /*16990*/  SEL R9, RZ, 0xffffffff, P0 ;  /* 0xffffffffff097807 */ /* 0x000fe20000000000 */
[----:B------:R-:W5:Y:S01]  /*169a0*/  LD.E.128 R48, desc[UR42][R48.64] ;  /* 0x0000002a30307980 */ /* 0x000f62000c101d00 */
[----:B------:R-:W-:Y:S02]  /*169b0*/  LOP3.LUT R6, R7, 0x380, RZ, 0xc0, !PT ;  /* 0x0000038007067812 */ /* 0x000fe400078ec0ff */
[----:B------:R-:W-:Y:S01]  /*169c0*/  SHF.R.U64 R52, R52, 0x3, RZ ;  /* 0x0000000334347819 */ /* 0x000fe200000012ff */
[----:B------:R-:W-:Y:S01]  /*169d0*/  IMAD.SHL.U32 R9, R9, 0x8, RZ ;  /* 0x0000000809097824 */ /* 0x000fe200078e00ff */
[----:B------:R-:W-:Y:S02]  /*169e0*/  SHF.R.U64 R56, R56, 0x3, RZ ;  /* 0x0000000338387819 */ /* 0x000fe400000012ff */
[----:B------:R-:W-:Y:S02]  /*169f0*/  SHF.R.U64 R60, R60, 0x3, RZ ;  /* 0x000000033c3c7819 */ /* 0x000fe400000012ff */
[----:B------:R-:W-:-:S02]  /*16a00*/  SHF.R.U64 R5, R5, 0x3, RZ ;  /* 0x0000000305057819 */ /* 0x000fc400000012ff */
[----:B------:R-:W-:Y:S02]  /*16a10*/  SHF.R.U64 R6, R6, 0x3, RZ ;  /* 0x0000000306067819 */ /* 0x000fe400000012ff */
[----:B------:R-:W-:Y:S02]  /*16a20*/  LOP3.LUT R8, R23, 0x4, R8, 0xe2, !PT ;  /* 0x0000000417087812 */ /* 0x000fe400078ee208 */
[----:B------:R-:W-:Y:S02]  /*16a30*/  ISETP.GE.AND P0, PT, R160, R0, PT ;  /* 0x00000000a000720c */ /* 0x000fe40003f06270 */
        /* <DEDUP_REMOVED lines=8> */
[----:B------:R-:W-:Y:S01]  /*16ac0*/  SHF.R.S32.HI R23, RZ, 0x1f, R3 ;  /* 0x0000001fff177819 */ /* 0x000fe20000011403 */
[----:B------:R-:W5:Y:S01]  /*16ad0*/  LD.E.128 R52, desc[UR42][R52.64] ;  /* 0x0000002a34347980 */ /* 0x000f62000c101d00 */
[----:B------:R-:W-:-:S02]  /*16ae0*/  LOP3.LUT R76, R6, R7, RZ, 0x3c, !PT ;  /* 0x00000007064c7212 */ /* 0x000fc400078e3cff */
[----:B------:R-:W-:Y:S01]  /*16af0*/  LOP3.LUT R8, R9, 0x8, R8, 0xe2, !PT ;  /* 0x0000000809087812 */ /* 0x000fe200078ee208 */
[----:B------:R-:W-:Y:S01]  /*16b00*/  IMAD R80, R23, UR4, RZ ;  /* 0x0000000417507c24 */ /* 0x000fe2000f8e02ff */
[----:B------:R-:W-:Y:S01]  /*16b10*/  SEL R9, RZ, 0xffffffff, P0 ;  /* 0xffffffffff097807 */ /* 0x000fe20000000000 */
[----:B------:R-:W5:Y:S01]  /*16b20*/  LD.E.128 R4, desc[UR42][R4.64] ;  /* 0x0000002a04047980 */ /* 0x000f62000c101d00 */
[----:B------:R-:W-:Y:S01]  /*16b30*/  ISETP.GE.AND P0, PT, R158, R0, PT ;  /* 0x000000009e00720c */ /* 0x000fe20003f06270 */
[----:B------:R-:W-:Y:S02]  /*16b40*/  IMAD.WIDE.U32 R10, R3, UR4, R10 ;  /* 0x00000004030a7c25 */ /* 0x000fe4000f8e000a */
[----:B------:R-:W5:Y:S02]  /*16b50*/  LD.E.128 R56, desc[UR42][R56.64] ;  /* 0x0000002a38387980 */ /* 0x000f64000c101d00 */
[----:B------:R-:W-:Y:S02]  /*16b60*/  IMAD.SHL.U32 R23, R9, 0x10, RZ ;  /* 0x0000001009177824 */ /* 0x000fe400078e00ff */
[----:B------:R-:W5:Y:S01]  /*16b70*/  LD.E.128 R60, desc[UR42][R60.64] ;  /* 0x0000002a3c3c7980 */ /* 0x000f62000c101d00 */
[----:B------:R-:W-:-:S03]  /*16b80*/  IMAD R9, R3, UR5, R80 ;  /* 0x0000000503097c24 */ /* 0x000fc6000f8e0250 */
[----:B------:R-:W5:Y:S01]  /*16b90*/  LD.E.128 R76, desc[UR42][R76.64] ;  /* 0x0000002a4c4c7980 */ /* 0x000f62000c101d00 */
[----:B------:R-:W-:Y:S01]  /*16ba0*/  SEL R3, RZ, 0xffffffff, P0 ;  /* 0xffffffffff037807 */ /* 0x000fe20000000000 */
[----:B------:R-:W-:Y:S01]  /*16bb0*/  VIADD R156, R199, 0x180 ;  /* 0x00000180c79c7836 */ /* 0x000fe20000000000 */
[----:B------:R-:W-:Y:S01]  /*16bc0*/  LOP3.LUT R8, R23, 0x10, R8, 0xe2, !PT ;  /* 0x0000001017087812 */ /* 0x000fe200078ee208 */
[----:B------:R-:W-:Y:S01]  /*16bd0*/  @!PT LDS RZ, [RZ] ;  /* 0x00000000fffff984 */ /* 0x000fe20000000800 */
[----:B------:R-:W-:Y:S01]  /*16be0*/  @!PT LDS RZ, [RZ] ;  /* 0x00000000fffff984 */ /* 0x000fe20000000800 */
[----:B------:R-:W-:Y:S01]  /*16bf0*/  @!PT LDS RZ, [RZ] ;  /* 0x00000000fffff984 */ /* 0x000fe20000000800 */
[----:B------:R-:W-:Y:S01]  /*16c00*/  @!PT LDS RZ, [RZ] ;  /* 0x00000000fffff984 */ /* 0x000fe20000000800 */
[----:B------:R0:W-:Y:S06]  /*16c10*/  MEMBAR.ALL.CTA ;  /* 0x0000000000007992 */ /* 0x0001ec0000008000 */
[----:B0-----:R-:W0:Y:S01]  /*16c20*/  FENCE.VIEW.ASYNC.S ;  /* 0x00000000000073c6 */ /* 0x001e220000000000 */
[----:B------:R-:W-:Y:S01]  /*16c30*/  ULDC.64 UR4, c[0x0][0xa80] ;  /* 0x0002a00000047ab9 */ /* 0x000fe20000000a00 */
[----:B------:R-:W-:Y:S01]  /*16c40*/  IMAD.SHL.U32 R23, R3, 0x20, RZ ;  /* 0x0000002003177824 */ /* 0x000fe200078e00ff */
[----:B------:R-:W-:Y:S01]  /*16c50*/  LEA R80, P1, R10, UR4, 0x1 ;  /* 0x000000040a507c11 */ /* 0x000fe2000f8208ff */
[----:B------:R-:W-:-:S02]  /*16c60*/  IMAD.IADD R3, R11, 0x1, R9 ;  /* 0x000000010b037824 */ /* 0x000fc400078e0209 */
[----:B------:R-:W-:Y:S01]  /*16c70*/  IMAD.IADD R20, R20, 0x1, R196 ;  /* 0x0000000114147824 */ /* 0x000fe200078e02c4 */
[-C--:B------:R-:W-:Y:S01]  /*16c80*/  ISETP.GE.AND P0, PT, R156, R0.reuse, PT ;  /* 0x000000009c00720c */ /* 0x080fe20003f06270 */
[----:B------:R-:W-:Y:S01]  /*16c90*/  VIADD R154, R199, 0x1c0 ;  /* 0x000001c0c79a7836 */ /* 0x000fe20000000000 */
[----:B------:R-:W-:Y:S01]  /*16ca0*/  LEA.HI.X R84, R10, UR5, R3, 0x1, P1 ;  /* 0x000000050a547c11 */ /* 0x000fe200088f0c03 */
[----:B------:R-:W-:Y:S01]  /*16cb0*/  VIADD R3, R2, 0x28c20 ;  /* 0x00028c2002037836 */ /* 0x000fe20000000000 */
[----:B------:R-:W-:Y:S02]  /*16cc0*/  LOP3.LUT R8, R23, 0x20, R8, 0xe2, !PT ;  /* 0x0000002017087812 */ /* 0x000fe400078ee208 */
        /* <DEDUP_REMOVED lines=11> */
[----:B------:R-:W-:Y:S01]  /*16d80*/  VIADD R163, R199, 0xc0 ;  /* 0x000000c0c7a37836 */ /* 0x000fe20000000000 */
        /* <DEDUP_REMOVED lines=28> */
[-C--:B------:R-:W-:Y:S02]  /*16f50*/  @!P1 LEA R10, P6, R158, R8.reuse, 0x1 ;  /* 0x000000089e0a9211 */ /* 0x080fe400078c08ff */
[----:B0-----:R-:W-:Y:S02]  /*16f60*/  @!P5 LEA R4, P4, R164, R8, 0x1 ;  /* 0x00000008a404d211 */ /* 0x001fe400078808ff */
        /* <DEDUP_REMOVED lines=15> */
.L_x_5962:
[----:B------:R-:W-:Y:S05]  /*17060*/  BSYNC B1 ;  /* 0x0000000000017941 */ /* 0x000fea0003800000 */
.L_x_5961:
[----:B------:R-:W-:Y:S01]  /*17070*/  VIADD R20, R20, 0x20 ;  /* 0x0000002014147836 */ /* 0x000fe20000000000 */
[----:B0----5:R0:W3:Y:S04]  /*17080*/  SHFL.IDX PT, R5, R84, 0x1, 0x181f ;  /* 0x00381f0054057f89 */ /* 0x0210e800000e0000 */
        /* <DEDUP_REMOVED lines=36> */
.L_x_5960:
[----:B01----:R-:W2:Y:S01]  /*172d0*/  LDL.LU R12, [R1+0x58] ;  /* 0x00005800010c7983 */ /* 0x003ea20000300800 */
[----:B------:R-:W-:Y:S01]  /*172e0*/  ULDC.64 UR4, c[0x0][0xb08] ;  /* 0x0002c20000047ab9 */ /* 0x000fe20000000a00 */
[----:B------:R-:W0:Y:S01]  /*172f0*/  LDC R13, c[0x0][0xbe8] ;  /* 0x0002fa00ff0d7b82 */ /* 0x000e220000000800 */
[----:B------:R-:W-:Y:S01]  /*17300*/  IMAD R0, R0, UR4, RZ ;  /* 0x0000000400007c24 */ /* 0x000fe2000f8e02ff */
[----:B------:R-:W-:Y:S01]  /*17310*/  BSSY B1, `(.L_x_5964) ;  /* 0x0000110000017945 */ /* 0x000fe20003800000 */
[----:B------:R-:W-:-:S04]  /*17320*/  IMAD.WIDE.U32 R10, R3, UR4, RZ ;  /* 0x00000004030a7c25 */ /* 0x000fc8000f8e00ff */
[----:B------:R-:W-:Y:S01]  /*17330*/  IMAD R0, R3, UR5, R0 ;  /* 0x0000000503007c24 */ /* 0x000fe2000f8e0200 */
[----:B------:R-:W-:Y:S01]  /*17340*/  ULDC.64 UR4, c[0x0][0xb38] ;  /* 0x0002ce0000047ab9 */ /* 0x000fe20000000a00 */
[----:B------:R-:W-:Y:S02]  /*17350*/  IMAD.IADD R3, R212, 0x1, R196 ;  /* 0x00000001d4037824 */ /* 0x000fe400078e02c4 */
[----:B------:R-:W-:Y:S01]  /*17360*/  IMAD.IADD R11, R11, 0x1, R0 ;  /* 0x000000010b0b7824 */ /* 0x000fe200078e0200 */
[----:B------:R-:W-:Y:S01]  /*17370*/  SHF.R.S32.HI R0, RZ, 0x1f, R9 ;  /* 0x0000001fff007819 */ /* 0x000fe20000011409 */
[----:B------:R-:W-:Y:S02]  /*17380*/  IMAD.IADD R196, R194, 0x1, R196 ;  /* 0x00000001c2c47824 */ /* 0x000fe400078e02c4 */
[----:B------:R-:W-:-:S04]  /*17390*/  IMAD.WIDE.U32 R10, R188, UR4, R10 ;  /* 0x00000004bc0a7c25 */ /* 0x000fc8000f8e000a */
[----:B------:R-:W-:Y:S01]  /*173a0*/  IMAD R11, R188, UR5, R11 ;  /* 0x00000005bc0b7c24 */ /* 0x000fe2000f8e020b */
[----:B------:R-:W-:Y:S01]  /*173b0*/  ULDC.64 UR4, c[0x0][0xb40] ;  /* 0x0002d00000047ab9 */ /* 0x000fe20000000a00 */
[----:B----4-:R-:W-:Y:S02]  /*173c0*/  VIADD R80, R197, 0xf8 ;  /* 0x000000f8c5507836 */ /* 0x010fe40000000000 */
[----:B------:R-:W-:Y:S01]  /*173d0*/  IMAD R0, R0, UR4, RZ ;  /* 0x0000000400007c24 */ /* 0x000fe2000f8e02ff */
[----:B0-----:R-:W-:Y:S01]  /*173e0*/  ISETP.NE.AND P0, PT, R13, 0x1, PT ;  /* 0x000000010d00780c */ /* 0x001fe20003f05270 */
[----:B------:R-:W-:Y:S01]  /*173f0*/  IMAD.WIDE.U32 R10, R9, UR4, R10 ;  /* 0x00000004090a7c25 */ /* 0x000fe2000f8e000a */
[----:B------:R-:W-:-:S03]  /*17400*/  SHF.R.S32.HI R80, RZ, 0x1f, R80 ;  /* 0x0000001fff507819 */ /* 0x000fc60000011450 */
[----:B------:R-:W-:Y:S01]  /*17410*/  IMAD R0, R9, UR5, R0 ;  /* 0x0000000509007c24 */ /* 0x000fe2000f8e0200 */
[----:B------:R-:W-:Y:S01]  /*17420*/  ULDC.64 UR4, c[0x0][0xb48] ;  /* 0x0002d20000047ab9 */ /* 0x000fe20000000a00 */
[----:B------:R-:W-:Y:S02]  /*17430*/  IMAD.MOV.U32 R9, RZ, RZ, R3 ;  /* 0x000000ffff097224 */ /* 0x000fe400078e0003 */
[----:B------:R-:W-:Y:S02]  /*17440*/  IMAD.IADD R11, R11, 0x1, R0 ;  /* 0x000000010b0b7824 */ /* 0x000fe400078e0200 */
[C---:B------:R-:W-:Y:S02]  /*17450*/  VIADD R153, R197.reuse, 0xf0 ;  /* 0x000000f0c5997836 */ /* 0x040fe40000000000 */
[----:B------:R-:W0:Y:S01]  /*17460*/  @P0 LDC R0, c[0x0][0xbf0] ;  /* 0x0002fc00ff000b82 */ /* 0x000e220000000800 */
        /* <DEDUP_REMOVED lines=72> */
[----:B------:R-:W-:Y:S02]  /*178f0*/  VIADD R227, R197, 0x30 ;  /* 0x00000030c5e37836 */ /* 0x000fe40000000000 */
[----:B--2---:R-:W-:-:S04]  /*17900*/  IMAD.WIDE.U32 R10, R12, UR4, R10 ;  /* 0x000000040c0a7c25 */ /* 0x004fc8000f8e000a */
[----:B------:R-:W-:Y:S01]  /*17910*/  IMAD R11, R12, UR5, R11 ;  /* 0x000000050c0b7c24 */ /* 0x000fe2000f8e020b */
[----:B------:R-:W-:Y:S01]  /*17920*/  ULDC.64 UR4, c[0x0][0xb30] ;  /* 0x0002cc0000047ab9 */ /* 0x000fe20000000a00 */
[----:B------:R-:W1:Y:S02]  /*17930*/  @P0 LDC R12, c[0x0][0xbec] ;  /* 0x0002fb00ff0c0b82 */ /* 0x000e640000000800 */
[----:B-1----:R-:W-:-:S05]  /*17940*/  @P0 IMAD.HI.U32 R12, R3, R12, RZ ;  /* 0x0000000c030c0227 */ /* 0x002fca00078e00ff */
[----:B0-----:R-:W-:-:S05]  /*17950*/  @P0 SHF.R.U32.HI R9, RZ, R0, R12 ;  /* 0x00000000ff090219 */ /* 0x001fca000001160c */
[----:B------:R-:W-:Y:S02]  /*17960*/  IMAD.MOV R0, RZ, RZ, -R9 ;  /* 0x000000ffff007224 */ /* 0x000fe400078e0a09 */
[----:B------:R-:W-:-:S04]  /*17970*/  IMAD.WIDE.U32 R10, R9, UR4, R10 ;  /* 0x00000004090a7c25 */ /* 0x000fc8000f8e000a */
[----:B------:R-:W-:Y:S02]  /*17980*/  IMAD R3, R13, R0, R3 ;  /* 0x000000000d037224 */ /* 0x000fe400078e0203 */
[----:B------:R-:W-:Y:S01]  /*17990*/  IMAD R0, R8, R13, RZ ;  /* 0x0000000d08007224 */ /* 0x000fe200078e02ff */
[----:B------:R-:W-:-:S05]  /*179a0*/  SHF.R.S32.HI R8, RZ, 0x1f, R9 ;  /* 0x0000001fff087819 */ /* 0x000fca0000011409 */
[----:B------:R-:W-:-:S04]  /*179b0*/  IMAD R8, R8, UR4, RZ ;  /* 0x0000000408087c24 */ /* 0x000fc8000f8e02ff */
[----:B------:R-:W-:Y:S01]  /*179c0*/  IMAD R8, R9, UR5, R8 ;  /* 0x0000000509087c24 */ /* 0x000fe2000f8e0208 */
[----:B------:R-:W-:-:S03]  /*179d0*/  ULDC.64 UR4, c[0x0][0xb28] ;  /* 0x0002ca0000047ab9 */ /* 0x000fc60000000a00 */
[----:B------:R-:W-:Y:S01]  /*179e0*/  IMAD.IADD R11, R11, 0x1, R8 ;  /* 0x000000010b0b7824 */ /* 0x000fe200078e0208 */
[----:B------:R-:W-:Y:S01]  /*179f0*/  SHF.R.S32.HI R8, RZ, 0x1f, R3 ;  /* 0x0000001fff087819 */ /* 0x000fe20000011403 */
[----:B------:R-:W-:-:S04]  /*17a00*/  IMAD.WIDE.U32 R10, R3, UR4, R10 ;  /* 0x00000004030a7c25 */ /* 0x000fc8000f8e000a */
[----:B------:R-:W-:-:S04]  /*17a10*/  IMAD R8, R8, UR4, RZ ;  /* 0x0000000408087c24 */ /* 0x000fc8000f8e02ff */
        /* <DEDUP_REMOVED lines=19> */
[----:B------:R-:W-:Y:S01]  /*17b50*/  ISETP.GE.AND P4, PT, R195, UR4, PT ;  /* 0x00000004c3007c0c */ /* 0x000fe2000bf86270 */
        /* <DEDUP_REMOVED lines=24> */
[----:B------:R-:W-:-:S05]  /*17ce0*/  @!P1 LEA.HI.X R9, R21, R13, R11, 0x2, P2 ;  /* 0x0000000d15099211 */ /* 0x000fca00010f140b */
[----:B------:R0:W-:Y:S01]  /*17cf0*/  @!P1 ST.E.64 desc[UR42][R8.64], R36 ;  /* 0x0000002408009985 */ /* 0x0001e2000c101b2a */
[----:B------:R-:W-:Y:S02]  /*17d00*/  ISETP.GE.AND P1, PT, R14, UR4, PT ;  /* 0x000000040e007c0c */ /* 0x000fe4000bf26270 */
        /* <DEDUP_REMOVED lines=56> */
[----:B------:R-:W-:Y:S01]  /*18090*/  @!P2 ST.E.64 desc[UR42][R14.64], R88 ;  /* 0x000000580e00a985 */ /* 0x000fe2000c101b2a */
[-C--:B0-----:R-:W-:Y:S02]  /*180a0*/  @!P3 LEA R6, P6, R178, R20.reuse, 0x2 ;  /* 0x00000014b206b211 */ /* 0x081fe400078c10ff */
[-C--:B------:R-:W-:Y:S02]  /*180b0*/  @!P4 LEA R8, P2, R176, R20.reuse, 0x2 ;  /* 0x00000014b008c211 */ /* 0x080fe400078410ff */
[-C--:B------:R-:W-:Y:S02]  /*180c0*/  @!P3 LEA.HI.X R7, R178, R13.reuse, R179, 0x2, P6 ;  /* 0x0000000db207b211 */ /* 0x080fe400030f14b3 */
[----:B-1----:R-:W-:Y:S02]  /*180d0*/  @!P5 LEA R10, P6, R174, R20, 0x2 ;  /* 0x00000014ae0ad211 */ /* 0x002fe400078c10ff */
        /* <DEDUP_REMOVED lines=51> */
.L_x_5965:
[----:B------:R-:W-:Y:S05]  /*18410*/  BSYNC B1 ;  /* 0x0000000000017941 */ /* 0x000fea0003800000 */
.L_x_5964:
        /* <DEDUP_REMOVED lines=10> */
[C---:B------:R-:W-:Y:S01]  /*184c0*/  VIADD R15, R197.reuse, 0x18 ;  /* 0x00000018c50f7836 */ /* 0x040fe20000000000 */
[----:B------:R-:W-:Y:S01]  /*184d0*/  ISETP.GE.AND P2, PT, R10, UR4, PT ;  /* 0x000000040a007c0c */ /* 0x000fe2000bf46270 */
[----:B------:R-:W-:Y:S01]  /*184e0*/  VIADD R11, R197, 0x8 ;  /* 0x00000008c50b7836 */ /* 0x000fe20000000000 */
[----:B------:R-:W-:Y:S01]  /*184f0*/  ISETP.GE.AND P1, PT, R21, UR4, PT ;  /* 0x0000000415007c0c */ /* 0x000fe2000bf26270 */
[----:B--2---:R-:W-:Y:S01]  /*18500*/  VIADD R13, R197, 0x20 ;  /* 0x00000020c50d7836 */ /* 0x004fe20000000000 */
[----:B------:R-:W-:Y:S01]  /*18510*/  ISETP.GE.AND P0, PT, R15, UR4, PT ;  /* 0x000000040f007c0c */ /* 0x000fe2000bf06270 */
[C---:B------:R-:W-:Y:S01]  /*18520*/  VIADD R24, R197.reuse, 0x10 ;  /* 0x00000010c5187836 */ /* 0x040fe20000000000 */
[----:B------:R-:W-:Y:S01]  /*18530*/  SHF.R.S32.HI R11, RZ, 0x1f, R11 ;  /* 0x0000001fff0b7819 */ /* 0x000fe2000001140b */
[----:B-1----:R-:W-:-:S02]  /*18540*/  VIADD R20, R197, 0x18 ;  /* 0x00000018c5147836 */ /* 0x002fc40000000000 */
[CC--:B---3--:R-:W-:Y:S01]  /*18550*/  @!P4 LEA R6, P3, R197.reuse, R3.reuse, 0x2 ;  /* 0x00000003c506c211 */ /* 0x0c8fe200078610ff */
[C---:B------:R-:W-:Y:S01]  /*18560*/  VIADD R14, R197.reuse, 0x28 ;  /* 0x00000028c50e7836 */ /* 0x040fe20000000000 */
[----:B------:R-:W-:Y:S02]  /*18570*/  SHF.R.S32.HI R24, RZ, 0x1f, R24 ;  /* 0x0000001fff187819 */ /* 0x000fe40000011418 */
[----:B0-----:R-:W-:Y:S02]  /*18580*/  @!P4 LEA.HI.X R7, R197, R12, R8, 0x2, P3 ;  /* 0x0000000cc507c211 */ /* 0x001fe400018f1408 */
[----:B------:R-:W-:Y:S02]  /*18590*/  ISETP.GE.AND P3, PT, R13, UR4, PT ;  /* 0x000000040d007c0c */ /* 0x000fe4000bf66270 */
[----:B------:R-:W-:Y:S01]  /*185a0*/  @!P1 LEA R8, P5, R21, R3, 0x2 ;  /* 0x0000000315089211 */ /* 0x000fe200078a10ff */
[----:B------:R0:W-:Y:S01]  /*185b0*/  @!P4 ST.E.64 desc[UR42][R6.64], R26 ;  /* 0x0000001a0600c985 */ /* 0x0001e2000c101b2a */
[----:B------:R-:W-:-:S02]  /*185c0*/  SHF.R.S32.HI R20, RZ, 0x1f, R20 ;  /* 0x0000001fff147819 */ /* 0x000fc40000011414 */
[----:B------:R-:W-:Y:S02]  /*185d0*/  @!P1 LEA.HI.X R9, R21, R12, R24, 0x2, P5 ;  /* 0x0000000c15099211 */ /* 0x000fe400028f1418 */
[----:B------:R-:W-:Y:S02]  /*185e0*/  ISETP.GE.AND P4, PT, R14, UR4, PT ;  /* 0x000000040e007c0c */ /* 0x000fe4000bf86270 */
[----:B------:R-:W-:Y:S02]  /*185f0*/  ISETP.GE.AND P5, PT, R227, UR4, PT ;  /* 0x00000004e3007c0c */ /* 0x000fe4000bfa6270 */
[----:B0-----:R-:W-:-:S04]  /*18600*/  @!P2 LEA R6, P6, R10, R3, 0x2 ;  /* 0x000000030a06a211 */ /* 0x001fc800078c10ff */
[----:B------:R-:W-:Y:S02]  /*18610*/  @!P2 LEA.HI.X R7, R10, R12, R11, 0x2, P6 ;  /* 0x0000000c0a07a211 */ /* 0x000fe400030f140b */
[----:B------:R-:W-:-:S03]  /*18620*/  @!P0 LEA R10, P6, R15, R3, 0x2 ;  /* 0x000000030f0a8211 */ /* 0x000fc600078c10ff */
[----:B------:R0:W-:Y:S01]  /*18630*/  @!P2 ST.E.64 desc[UR42][R6.64], R30 ;  /* 0x0000001e0600a985 */ /* 0x0001e2000c101b2a */
[----:B------:R-:W-:Y:S01]  /*18640*/  @!P0 LEA.HI.X R11, R15, R12, R20, 0x2, P6 ;  /* 0x0000000c0f0b8211 */ /* 0x000fe200030f1414 */
[----:B------:R-:W-:Y:S02]  /*18650*/  VIADD R15, R197, 0x20 ;  /* 0x00000020c50f7836 */ /* 0x000fe40000000000 */
[----:B------:R1:W-:Y:S03]  /*18660*/  @!P1 ST.E.64 desc[UR42][R8.64], R34 ;  /* 0x0000002208009985 */ /* 0x0003e6000c101b2a */
[----:B------:R-:W-:Y:S01]  /*18670*/  SHF.R.S32.HI R15, RZ, 0x1f, R15 ;  /* 0x0000001fff0f7819 */ /* 0x000fe2000001140f */
[----:B------:R2:W-:Y:S01]  /*18680*/  @!P0 ST.E.64 desc[UR42][R10.64], R38 ;  /* 0x000000260a008985 */ /* 0x0005e2000c101b2a */
[----:B------:R-:W-:Y:S02]  /*18690*/  ISETP.GE.AND P0, PT, R224, UR4, PT ;  /* 0x00000004e0007c0c */ /* 0x000fe4000bf06270 */
[----:B0-----:R-:W-:-:S04]  /*186a0*/  @!P3 LEA R6, P1, R13, R3, 0x2 ;  /* 0x000000030d06b211 */ /* 0x001fc800078210ff */
[-C--:B------:R-:W-:Y:S01]  /*186b0*/  @!P3 LEA.HI.X R7, R13, R12.reuse, R15, 0x2, P1 ;  /* 0x0000000c0d07b211 */ /* 0x080fe200008f140f */
[C---:B------:R-:W-:Y:S01]  /*186c0*/  VIADD R15, R197.reuse, 0x28 ;  /* 0x00000028c50f7836 */ /* 0x040fe20000000000 */
[-C--:B-1----:R-:W-:Y:S01]  /*186d0*/  @!P4 LEA R8, P2, R14, R3.reuse, 0x2 ;  /* 0x000000030e08c211 */ /* 0x082fe200078410ff */
[----:B------:R-:W-:Y:S01]  /*186e0*/  VIADD R13, R197, 0x30 ;  /* 0x00000030c50d7836 */ /* 0x000fe20000000000 */
[----:B------:R-:W-:Y:S01]  /*186f0*/  ISETP.GE.AND P1, PT, R222, UR4, PT ;  /* 0x00000004de007c0c */ /* 0x000fe2000bf26270 */
[----:B------:R0:W-:Y:S01]  /*18700*/  @!P3 ST.E.64 desc[UR42][R6.64], R42 ;  /* 0x0000002a0600b985 */ /* 0x0001e2000c101b2a */
[----:B------:R-:W-:Y:S02]  /*18710*/  SHF.R.S32.HI R15, RZ, 0x1f, R15 ;  /* 0x0000001fff0f7819 */ /* 0x000fe4000001140f */
[----:B--2---:R-:W-:Y:S02]  /*18720*/  @!P5 LEA R10, P6, R227, R3, 0x2 ;  /* 0x00000003e30ad211 */ /* 0x004fe400078c10ff */
[----:B------:R-:W-:-:S02]  /*18730*/  @!P4 LEA.HI.X R9, R14, R12, R15, 0x2, P2 ;  /* 0x0000000c0e09c211 */ /* 0x000fc400010f140f */
[----:B------:R-:W-:Y:S02]  /*18740*/  ISETP.GE.AND P2, PT, R220, UR4, PT ;  /* 0x00000004dc007c0c */ /* 0x000fe4000bf46270 */
[----:B------:R-:W-:Y:S01]  /*18750*/  SHF.R.S32.HI R13, RZ, 0x1f, R13 ;  /* 0x0000001fff0d7819 */ /* 0x000fe2000001140d */
[----:B------:R1:W-:Y:S01]  /*18760*/  @!P4 ST.E.64 desc[UR42][R8.64], R46 ;  /* 0x0000002e0800c985 */ /* 0x0003e2000c101b2a */
[----:B------:R-:W-:Y:S02]  /*18770*/  ISETP.GE.AND P3, PT, R211, UR4, PT ;  /* 0x00000004d3007c0c */ /* 0x000fe4000bf66270 */
[-C--:B------:R-:W-:Y:S02]  /*18780*/  @!P5 LEA.HI.X R11, R227, R12.reuse, R13, 0x2, P6 ;  /* 0x0000000ce30bd211 */ /* 0x080fe400030f140d */
[C---:B0-----:R-:W-:Y:S02]  /*18790*/  @!P0 LEA R6, P6, R224.reuse, R3, 0x2 ;  /* 0x00000003e0068211 */ /* 0x041fe400078c10ff */
[----:B------:R-:W-:Y:S01]  /*187a0*/  ISETP.GE.AND P4, PT, R209, UR4, PT ;  /* 0x00000004d1007c0c */ /* 0x000fe2000bf86270 */
[----:B------:R0:W-:Y:S01]  /*187b0*/  @!P5 ST.E.64 desc[UR42][R10.64], R50 ;  /* 0x000000320a00d985 */ /* 0x0001e2000c101b2a */
[----:B------:R-:W-:-:S02]  /*187c0*/  @!P0 LEA.HI.X R7, R224, R12, R225, 0x2, P6 ;  /* 0x0000000ce0078211 */ /* 0x000fc400030f14e1 */
        /* <DEDUP_REMOVED lines=11> */
[----:B------:R-:W-:Y:S02]  /*18880*/  @!P3 LEA.HI.X R7, R211, R12, R213, 0x2, P6 ;  /* 0x0000000cd307b211 */ /* 0x000fe400030f14d5 */
[----:B0-----:R-:W-:-:S03]  /*18890*/  @!P4 LEA R8, P2, R209, R3, 0x2 ;  /* 0x00000003d108c211 */ /* 0x001fc600078410ff */
[----:B------:R0:W-:Y:S01]  /*188a0*/  @!P3 ST.E.64 desc[UR42][R6.64], R66 ;  /* 0x000000420600b985 */ /* 0x0001e2000c101b2a */
[-C--:B------:R-:W-:Y:S02]  /*188b0*/  @!P4 LEA.HI.X R9, R209, R12.reuse, R210, 0x2, P2 ;  /* 0x0000000cd109c211 */ /* 0x080fe400010f14d2 */
[----:B------:R-:W-:Y:S02]  /*188c0*/  ISETP.GE.AND P2, PT, R182, UR4, PT ;  /* 0x00000004b6007c0c */ /* 0x000fe4000bf46270 */
[CC--:B-1----:R-:W-:Y:S01]  /*188d0*/  @!P5 LEA R10, P6, R203.reuse, R3.reuse, 0x2 ;  /* 0x00000003cb0ad211 */ /* 0x0c2fe200078c10ff */
[----:B------:R1:W-:Y:S03]  /*188e0*/  @!P4 ST.E.64 desc[UR42][R8.64], R70 ;  /* 0x000000460800c985 */ /* 0x0003e6000c101b2a */
        /* <DEDUP_REMOVED lines=9> */
[----:B------:R-:W-:Y:S02]  /*18980*/  ISETP.GE.AND P3, PT, R176, UR4, PT ;  /* 0x00000004b0007c0c */ /* 0x000fe4000bf66270 */
[-C--:B0-----:R-:W-:Y:S01]  /*18990*/  @!P2 LEA R10, P6, R182, R3.reuse, 0x2 ;  /* 0x00000003b60aa211 */ /* 0x081fe200078c10ff */
[----:B------:R0:W-:Y:S01]  /*189a0*/  @!P1 ST.E.64 desc[UR42][R8.64], R4 ;  /* 0x0000000408009985 */ /* 0x0001e2000c101b2a */
[----:B------:R-:W-:Y:S02]  /*189b0*/  ISETP.GE.AND P1, PT, R172, UR4, PT ;  /* 0x00000004ac007c0c */ /* 0x000fe4000bf26270 */
[----:B------:R-:W-:Y:S02]  /*189c0*/  @!P2 LEA.HI.X R11, R182, R12, R183, 0x2, P6 ;  /* 0x0000000cb60ba211 */ /* 0x000fe400030f14b7 */
[----:B-1----:R-:W-:-:S03]  /*189d0*/  @!P4 LEA R6, P0, R178, R3, 0x2 ;  /* 0x00000003b206c211 */ /* 0x002fc600078010ff */
[----:B------:R-:W-:Y:S01]  /*189e0*/  @!P2 ST.E.64 desc[UR42][R10.64], R86 ;  /* 0x000000560a00a985 */ /* 0x000fe2000c101b2a */
        /* <DEDUP_REMOVED lines=25> */
[-C--:B------:R-:W-:Y:S02]  /*18b80*/  @!P5 LEA.HI.X R5, R168, R12.reuse, R169, 0x2, P1 ;  /* 0x0000000ca805d211 */ /* 0x080fe400008f14a9 */
        /* <DEDUP_REMOVED lines=18> */
[-C--:B------:R-:W-:Y:S02]  /*18cb0*/  @!P2 LEA.HI.X R9, R154, R12.reuse, R155, 0x2, P1 ;  /* 0x0000000c9a09a211 */ /* 0x080fe400008f149b */
[-C--:B0-----:R-:W-:Y:S02]  /*18cc0*/  @!P4 LEA R6, P0, R158, R3.reuse, 0x2 ;  /* 0x000000039e06c211 */ /* 0x081fe400078010ff */
[-C--:B-1----:R-:W-:Y:S02]  /*18cd0*/  @!P3 LEA R4, P6, R156, R3.reuse, 0x2 ;  /* 0x000000039c04b211 */ /* 0x082fe400078c10ff */
[-C--:B------:R-:W-:Y:S02]  /*18ce0*/  @!P4 LEA.HI.X R7, R158, R12.reuse, R159, 0x2, P0 ;  /* 0x0000000c9e07c211 */ /* 0x080fe400000f149f */
        /* <DEDUP_REMOVED lines=13> */
.L_x_5957:
[----:B---3--:R-:W3:Y:S01]  /*18dc0*/  LDL R10, [R1+0x54] ;  /* 0x00005400010a7983 */ /* 0x008ee20000100800 */
[----:B------:R-:W-:Y:S01]  /*18dd0*/  ULDC.64 UR4, c[0x0][0xc08] ;  /* 0x0003020000047ab9 */ /* 0x000fe20000000a00 */
[----:B------:R-:W3:Y:S01]  /*18de0*/  LDC.64 R4, c[0x0][0xc00] ;  /* 0x00030000ff047b82 */ /* 0x000ee20000000a00 */
[----:B------:R-:W-:Y:S01]  /*18df0*/  ISETP.NE.U32.AND P0, PT, RZ, UR4, PT ;  /* 0x00000004ff007c0c */ /* 0x000fe2000bf05070 */
[----:B------:R-:W2:Y:S01]  /*18e00*/  LDL R9, [R1+0x50] ;  /* 0x0000500001097983 */ /* 0x000ea20000100800 */
[----:B------:R-:W-:Y:S02]  /*18e10*/  IMAD.MOV.U32 R3, RZ, RZ, RZ ;  /* 0x000000ffff037224 */ /* 0x000fe400078e00ff */
[----:B------:R-:W-:Y:S01]  /*18e20*/  ISETP.NE.AND.EX P1, PT, RZ, UR5, PT, P0 ;  /* 0x00000005ff007c0c */ /* 0x000fe2000bf25300 */
[----:B------:R-:W-:Y:S02]  /*18e30*/  ULDC.64 UR4, c[0x0][0xc00] ;  /* 0x0003000000047ab9 */ /* 0x000fe40000000a00 */
[----:B------:R-:W-:-:S04]  /*18e40*/  ISETP.NE.U32.AND P0, PT, RZ, UR4, PT ;  /* 0x00000004ff007c0c */ /* 0x000fc8000bf05070 */
[----:B------:R-:W-:-:S06]  /*18e50*/  ISETP.NE.AND.EX P0, PT, RZ, UR5, PT, P0 ;  /* 0x00000005ff007c0c */ /* 0x000fcc000bf05300 */
[----:B------:R-:W0:Y:S01]  /*18e60*/  @P1 LDC.64 R6, c[0x0][0xc08] ;  /* 0x00030200ff061b82 */ /* 0x000e220000000a00 */
[----:B------:R-:W-:Y:S02]  /*18e70*/  ULDC UR4, c[0x0][0xa88] ;  /* 0x0002a20000047ab9 */ /* 0x000fe40000000800 */
[----:B------:R-:W-:Y:S01]  /*18e80*/  IMAD.U32 R0, RZ, RZ, UR4 ;  /* 0x00000004ff007e24 */ /* 0x000fe2000f8e00ff */
[----:B------:R-:W1:Y:S01]  /*18e90*/  S2R R31, SR_TID.X ;  /* 0x00000000001f7919 */ /* 0x000e620000002100 */
[----:B---3--:R-:W-:-:S04]  /*18ea0*/  IMAD.WIDE R4, R10, 0x4, R4 ;  /* 0x000000040a047825 */ /* 0x008fc800078e0204 */
[----:B0-----:R-:W-:Y:S01]  /*18eb0*/  @P1 IMAD.WIDE R6, R10, 0x4, R6 ;  /* 0x000000040a061825 */ /* 0x001fe200078e0206 */
[----:B------:R0:W5:Y:S04]  /*18ec0*/  @P0 LDG.E R3, desc[UR42][R4.64] ;  /* 0x0000002a04030981 */ /* 0x000168000c1e1900 */
[----:B------:R0:W5:Y:S01]  /*18ed0*/  @P1 LDG.E R0, desc[UR42][R6.64] ;  /* 0x0000002a06001981 */ /* 0x000162000c1e1900 */
[----:B--2---:R-:W-:Y:S01]  /*18ee0*/  ISETP.NE.AND P2, PT, R9, RZ, PT ;  /* 0x000000ff0900720c */ /* 0x004fe20003f45270 */
[----:B-1----:R-:W-:Y:S01]  /*18ef0*/  VIADD R8, R31, 0xffffff80 ;  /* 0xffffff801f087836 */ /* 0x002fe20000000000 */
[----:B------:R-:W-:-:S04]  /*18f00*/  SHF.R.S32.HI R26, RZ, 0x1f, R10 ;  /* 0x0000001fff1a7819 */ /* 0x000fc8000001140a */
[----:B------:R-:W-:-:S07]  /*18f10*/  ISETP.GT.AND P3, PT, R8, 0x3f, PT ;  /* 0x0000003f0800780c */ /* 0x000fce0003f64270 */
[----:B------:R-:W1:Y:S02]  /*18f20*/  @!P2 LDC R9, c[0x0][0xad4] ;  /* 0x0002b500ff09ab82 */ /* 0x000e640000000800 */
[----:B-1----:R0:W-:Y:S01]  /*18f30*/  @!P2 STL [R1+0x50], R9 ;  /* 0x000050090100a387 */ /* 0x0021e20000100800 */
[----:B------:R-:W-:Y:S01]  /*18f40*/  ISETP.GT.AND P2, PT, R9, 0x1, PT ;  /* 0x000000010900780c */ /* 0x000fe20003f44270 */
[----:B------:R-:W-:-:S12]  /*18f50*/  @P1 BRA `(.L_x_5966) ;  /* 0x0000000000101947 */ /* 0x000fd80003800000 */
[----:B------:R-:W-:Y:S05]  /*18f60*/  @!P0 BRA `(.L_x_5966) ;  /* 0x00000000000c8947 */ /* 0x000fea0003800000 */
[----:B0-----:R-:W2:Y:S04]  /*18f70*/  LDG.E R7, desc[UR42][R4.64] ;  /* 0x0000002a04077981 */ /* 0x001ea8000c1e1900 */
[----:B-----5:R-:W2:Y:S02]  /*18f80*/  LDG.E R0, desc[UR42][R4.64+0x4] ;  /* 0x0000042a04007981 */ /* 0x020ea4000c1e1900 */
[----:B--2---:R-:W-:-:S07]  /*18f90*/  IMAD.IADD R0, R0, 0x1, -R7 ;  /* 0x0000000100007824 */ /* 0x004fce00078e0a07 */
.L_x_5966:
        /* <DEDUP_REMOVED lines=17> */
[----:B------:R-:W1:Y:S08]  /*190b0*/  LDC.64 R4, c[0x0][R23+0x220] ;  /* 0x0000880017047b82 */ /* 0x000e700000000a00 */
[----:B------:R-:W3:Y:S08]  /*190c0*/  LDC.64 R12, c[0x0][R23+0x218] ;  /* 0x00008600170c7b82 */ /* 0x000ef00000000a00 */
[----:B------:R-:W5:Y:S08]  /*190d0*/  LDC.64 R6, c[0x0][R23+0x228] ;  /* 0x00008a0017067b82 */ /* 0x000f700000000a00 */
[----:B------:R-:W4:Y:S08]  /*190e0*/  @P1 LDC R20, c[0x0][0xbec] ;  /* 0x0002fb00ff141b82 */ /* 0x000f300000000800 */
[----:B------:R-:W5:Y:S08]  /*190f0*/  LDC.64 R8, c[0x0][R23+0x210] ;  /* 0x0000840017087b82 */ /* 0x000f700000000a00 */
[----:B------:R-:W5:Y:S01]  /*19100*/  @P1 LDC R27, c[0x0][0xbf0] ;  /* 0x0002fc00ff1b1b82 */ /* 0x000f620000000800 */
[----:B----4-:R-:W-:-:S07]  /*19110*/  @P1 IMAD.HI.U32 R20, R31, R20, RZ ;  /* 0x000000141f141227 */ /* 0x010fce00078e00ff */
[----:B0-----:R-:W0:Y:S01]  /*19120*/  @!P0 LDC R10, c[0x0][0xb50] ;  /* 0x0002d400ff0a8b82 */ /* 0x001e220000000800 */
[-C--:B-1----:R-:W-:Y:S02]  /*19130*/  IMAD R5, R5, R29.reuse, RZ ;  /* 0x0000001d05057224 */ /* 0x082fe400078e02ff */
[----:B------:R-:W-:-:S05]  /*19140*/  IMAD.WIDE.U32 R14, R4, R29, RZ ;  /* 0x0000001d040e7225 */ /* 0x000fca00078e00ff */
[----:B------:R-:W1:Y:S01]  /*19150*/  @!P0 LDC R11, c[0x0][0xb54] ;  /* 0x0002d500ff0b8b82 */ /* 0x000e620000000800 */
[-C--:B---3--:R-:W-:Y:S02]  /*19160*/  IMAD R25, R13, R188.reuse, RZ ;  /* 0x000000bc0d197224 */ /* 0x088fe400078e02ff */
[----:B------:R-:W-:Y:S01]  /*19170*/  IMAD.WIDE.U32 R12, R12, R188, RZ ;  /* 0x000000bc0c0c7225 */ /* 0x000fe200078e00ff */
[----:B-----5:R-:W-:-:S03]  /*19180*/  @P1 SHF.R.U32.HI R21, RZ, R27, R20 ;  /* 0x0000001bff151219 */ /* 0x020fc60000011614 */
        /* <DEDUP_REMOVED lines=23> */
.L_x_5968:
[----:B------:R-:W-:Y:S05]  /*19300*/  BSYNC B1 ;  /* 0x0000000000017941 */ /* 0x000fea0003800000 */
.L_x_5967:
[----:B------:R-:W-:Y:S05]  /*19310*/  @P2 BRA `(.L_x_5963) ;  /* 0x0000000800ac2947 */ /* 0x000fea0003800000 */
[----:B0-----:R-:W0:Y:S01]  /*19320*/  S2R R6, SR_TID.X ;  /* 0x0000000000067919 */ /* 0x001e220000002100 */
[----:B------:R-:W2:Y:S01]  /*19330*/  LDC R9, c[0x0][0xbe8] ;  /* 0x0002fa00ff097b82 */ /* 0x000ea20000000800 */
[----:B------:R-:W-:Y:S01]  /*19340*/  ULDC.64 UR4, c[0x0][0xaa0] ;  /* 0x0002a80000047ab9 */ /* 0x000fe20000000a00 */
[C---:B------:R-:W-:Y:S01]  /*19350*/  VIADD R38, R199.reuse, 0x40 ;  /* 0x00000040c7267836 */ /* 0x040fe20000000000 */
[----:B------:R-:W-:Y:S01]  /*19360*/  BSSY B1, `(.L_x_5969) ;  /* 0x0000082000017945 */ /* 0x000fe20003800000 */
[----:B------:R-:W-:Y:S02]  /*19370*/  IMAD R4, R24, UR4, RZ ;  /* 0x0000000418047c24 */ /* 0x000fe4000f8e02ff */
[----:B------:R-:W-:Y:S02]  /*19380*/  VIADD R36, R199, 0x80 ;  /* 0x00000080c7247836 */ /* 0x000fe40000000000 */
[----:B------:R-:W3:Y:S01]  /*19390*/  LDC R12, c[0x0][0xac8] ;  /* 0x0002b200ff0c7b82 */ /* 0x000ee20000000800 */
[----:B------:R-:W-:-:S02]  /*193a0*/  IMAD R7, R3, UR5, R4 ;  /* 0x0000000503077c24 */ /* 0x000fc4000f8e0204 */
[----:B-1----:R-:W-:Y:S01]  /*193b0*/  IMAD.WIDE.U32 R4, R3, UR4, RZ ;  /* 0x0000000403047c25 */ /* 0x002fe2000f8e00ff */
[----:B------:R-:W-:-:S03]  /*193c0*/  ULDC.64 UR4, c[0x0][0xae8] ;  /* 0x0002ba0000047ab9 */ /* 0x000fc60000000a00 */
[----:B------:R-:W-:Y:S02]  /*193d0*/  IMAD.IADD R5, R5, 0x1, R7 ;  /* 0x0000000105057824 */ /* 0x000fe400078e0207 */
[----:B------:R-:W-:Y:S02]  /*193e0*/  VIADD R34, R199, 0xc0 ;  /* 0x000000c0c7227836 */ /* 0x000fe40000000000 */
[----:B------:R-:W-:-:S04]  /*193f0*/  IMAD.WIDE.U32 R4, R188, UR4, R4 ;  /* 0x00000004bc047c25 */ /* 0x000fc8000f8e0004 */
[----:B------:R-:W-:Y:S01]  /*19400*/  IMAD R5, R188, UR5, R5 ;  /* 0x00000005bc057c24 */ /* 0x000fe2000f8e0205 */
[----:B--2---:R-:W-:Y:S01]  /*19410*/  ISETP.NE.AND P0, PT, R9, 0x1, PT ;  /* 0x000000010900780c */ /* 0x004fe20003f05270 */
[----:B------:R-:W-:Y:S01]  /*19420*/  ULDC.64 UR4, c[0x0][0xaf0] ;  /* 0x0002bc0000047ab9 */ /* 0x000fe20000000a00 */
[----:B------:R-:W-:Y:S02]  /*19430*/  IMAD R21, R0, R9, RZ ;  /* 0x0000000900157224 */ /* 0x000fe400078e02ff */
[----:B------:R-:W-:-:S04]  /*19440*/  IMAD.WIDE.U32 R4, R29, UR4, R4 ;  /* 0x000000041d047c25 */ /* 0x000fc8000f8e0004 */
[----:B0-----:R-:W-:Y:S01]  /*19450*/  VIADD R6, R6, 0xffffff80 ;  /* 0xffffff8006067836 */ /* 0x001fe20000000000 */
[-C--:B---3--:R-:W-:Y:S01]  /*19460*/  ISETP.GE.AND P1, PT, R38, R12.reuse, PT ;  /* 0x0000000c2600720c */ /* 0x088fe20003f26270 */
[C---:B------:R-:W-:Y:S01]  /*19470*/  VIADD R32, R199.reuse, 0x100 ;  /* 0x00000100c7207836 */ /* 0x040fe20000000000 */
[C---:B------:R-:W-:Y:S01]  /*19480*/  ISETP.GE.AND P2, PT, R199.reuse, R12, PT ;  /* 0x0000000cc700720c */ /* 0x040fe20003f46270 */
[C---:B------:R-:W-:Y:S01]  /*19490*/  VIADD R30, R199.reuse, 0x140 ;  /* 0x00000140c71e7836 */ /* 0x040fe20000000000 */
[----:B------:R-:W-:Y:S01]  /*194a0*/  SHF.R.S32.HI R3, RZ, 0x1f, R6 ;  /* 0x0000001fff037819 */ /* 0x000fe20000011406 */
[----:B------:R-:W0:Y:S01]  /*194b0*/  @P0 LDC R11, c[0x0][0xbec] ;  /* 0x0002fb00ff0b0b82 */ /* 0x000e220000000800 */
[----:B------:R-:W-:Y:S01]  /*194c0*/  SEL R8, RZ, 0xffffffff, P1 ;  /* 0xffffffffff087807 */ /* 0x000fe20000800000 */
[----:B------:R-:W-:Y:S01]  /*194d0*/  VIADD R27, R199, 0x180 ;  /* 0x00000180c71b7836 */ /* 0x000fe20000000000 */
[----:B------:R-:W-:Y:S01]  /*194e0*/  LEA.HI R3, R3, R6, RZ, 0x3 ;  /* 0x0000000603037211 */ /* 0x000fe200078f18ff */
[----:B------:R-:W-:Y:S01]  /*194f0*/  VIADD R23, R199, 0x1c0 ;  /* 0x000001c0c7177836 */ /* 0x000fe20000000000 */
[----:B------:R-:W-:Y:S01]  /*19500*/  ISETP.GE.AND P1, PT, R36, R12, PT ;  /* 0x0000000c2400720c */ /* 0x000fe20003f26270 */
[----:B------:R-:W-:Y:S01]  /*19510*/  IMAD.SHL.U32 R8, R8, 0x2, RZ ;  /* 0x0000000208087824 */ /* 0x000fe200078e00ff */
[----:B------:R-:W-:Y:S01]  /*19520*/  LOP3.LUT R7, R3, 0xfffffff8, RZ, 0xc0, !PT ;  /* 0xfffffff803077812 */ /* 0x000fe200078ec0ff */
[----:B------:R-:W1:Y:S01]  /*19530*/  @P0 LDC R13, c[0x0][0xbf0] ;  /* 0x0002fc00ff0d0b82 */ /* 0x000e620000000800 */
[----:B------:R-:W-:Y:S01]  /*19540*/  SHF.R.S32.HI R15, RZ, 0x3, R3 ;  /* 0x00000003ff0f7819 */ /* 0x000fe20000011403 */
[----:B------:R-:W-:-:S02]  /*19550*/  IMAD R3, R26, UR4, RZ ;  /* 0x000000041a037c24 */ /* 0x000fc4000f8e02ff */
[----:B------:R-:W-:Y:S02]  /*19560*/  IMAD.IADD R6, R6, 0x1, -R7 ;  /* 0x0000000106067824 */ /* 0x000fe400078e0a07 */
[----:B------:R-:W-:Y:S02]  /*19570*/  IMAD.IADD R20, R15, 0x1, R196 ;  /* 0x000000010f147824 */ /* 0x000fe400078e02c4 */
[----:B------:R-:W-:Y:S02]  /*19580*/  IMAD R7, R6, 0x20, R15 ;  /* 0x0000002006077824 */ /* 0x000fe400078e020f */
[----:B------:R-:W-:Y:S02]  /*19590*/  VIADD R25, R199, 0x1c0 ;  /* 0x000001c0c7197836 */ /* 0x000fe40000000000 */
[----:B------:R-:W-:Y:S02]  /*195a0*/  IMAD.IADD R196, R196, 0x1, R7 ;  /* 0x00000001c4c47824 */ /* 0x000fe400078e0207 */
[----:B------:R-:W-:Y:S01]  /*195b0*/  IMAD R7, R29, UR5, R3 ;  /* 0x000000051d077c24 */ /* 0x000fe2000f8e0203 */
[----:B------:R-:W-:Y:S01]  /*195c0*/  ULDC.64 UR4, c[0x0][0xae0] ;  /* 0x0002b80000047ab9 */ /* 0x000fe20000000a00 */
[----:B0-----:R-:W-:Y:S01]  /*195d0*/  @P0 IMAD.HI.U32 R6, R196, R11, RZ ;  /* 0x0000000bc4060227 */ /* 0x001fe200078e00ff */
[----:B------:R-:W-:-:S03]  /*195e0*/  SHF.R.S32.HI R25, RZ, 0x1f, R25 ;  /* 0x0000001fff197819 */ /* 0x000fc60000011419 */
[----:B------:R-:W-:Y:S01]  /*195f0*/  IMAD.IADD R5, R5, 0x1, R7 ;  /* 0x0000000105057824 */ /* 0x000fe200078e0207 */
[----:B------:R-:W-:Y:S01]  /*19600*/  SEL R7, RZ, 0x1, P2 ;  /* 0x00000001ff077807 */ /* 0x000fe20001000000 */
[----:B------:R-:W-:Y:S01]  /*19610*/  IMAD.MOV.U32 R3, RZ, RZ, R196 ;  /* 0x000000ffff037224 */ /* 0x000fe200078e00c4 */
[-C--:B------:R-:W-:Y:S01]  /*19620*/  ISETP.GE.AND P2, PT, R23, R12.reuse, PT ;  /* 0x0000000c1700720c */ /* 0x080fe20003f46270 */
[C---:B------:R-:W-:Y:S01]  /*19630*/  VIADD R28, R199.reuse, 0x180 ;  /* 0x00000180c71c7836 */ /* 0x040fe20000000000 */
[----:B-1----:R-:W-:Y:S01]  /*19640*/  @P0 SHF.R.U32.HI R3, RZ, R13, R6 ;  /* 0x0000000dff030219 */ /* 0x002fe20000011606 */
[C---:B------:R-:W-:Y:S01]  /*19650*/  VIADD R31, R199.reuse, 0x140 ;  /* 0x00000140c71f7836 */ /* 0x040fe20000000000 */
[----:B------:R-:W-:Y:S01]  /*19660*/  LOP3.LUT R6, R8, 0x2, R7, 0xe2, !PT ;  /* 0x0000000208067812 */ /* 0x000fe200078ee207 */
[----:B------:R-:W-:Y:S01]  /*19670*/  VIADD R33, R199, 0x100 ;  /* 0x00000100c7217836 */ /* 0x000fe20000000000 */
[----:B------:R-:W-:Y:S01]  /*19680*/  SEL R8, RZ, 0xffffffff, P1 ;  /* 0xffffffffff087807 */ /* 0x000fe20000800000 */
[----:B------:R-:W-:Y:S01]  /*19690*/  IMAD.MOV R7, RZ, RZ, -R3 ;  /* 0x000000ffff077224 */ /* 0x000fe200078e0a03 */
[----:B------:R-:W-:Y:S01]  /*196a0*/  ISETP.GE.AND P0, PT, R34, R12, PT ;  /* 0x0000000c2200720c */ /* 0x000fe20003f06270 */
[----:B------:R-:W-:Y:S01]  /*196b0*/  IMAD.WIDE.U32 R4, R3, UR4, R4 ;  /* 0x0000000403047c25 */ /* 0x000fe2000f8e0004 */
[----:B------:R-:W-:-:S02]  /*196c0*/  SHF.R.S32.HI R0, RZ, 0x1f, R3 ;  /* 0x0000001fff007819 */ /* 0x000fc40000011403 */
[-C--:B------:R-:W-:Y:S01]  /*196d0*/  ISETP.GE.AND P1, PT, R32, R12.reuse, PT ;  /* 0x0000000c2000720c */ /* 0x080fe20003f26270 */
[----:B------:R-:W-:Y:S01]  /*196e0*/  IMAD.SHL.U32 R11, R8, 0x4, RZ ;  /* 0x00000004080b7824 */ /* 0x000fe200078e00ff */
[----:B------:R-:W-:Y:S01]  /*196f0*/  SEL R8, RZ, 0xffffffff, P0 ;  /* 0xffffffffff087807 */ /* 0x000fe20000000000 */
[----:B------:R-:W-:Y:S01]  /*19700*/  IMAD R0, R0, UR4, RZ ;  /* 0x0000000400007c24 */ /* 0x000fe2000f8e02ff */
[-C--:B------:R-:W-:Y:S01]  /*19710*/  ISETP.GE.AND P0, PT, R30, R12.reuse, PT ;  /* 0x0000000c1e00720c */ /* 0x080fe20003f06270 */
[----:B------:R-:W-:Y:S01]  /*19720*/  IMAD R7, R9, R7, R196 ;  /* 0x0000000709077224 */ /* 0x000fe200078e02c4 */
[----:B------:R-:W-:Y:S01]  /*19730*/  LOP3.LUT R6, R11, 0x4, R6, 0xe2, !PT ;  /* 0x000000040b067812 */ /* 0x000fe200078ee206 */
[----:B------:R-:W-:Y:S01]  /*19740*/  IMAD.SHL.U32 R9, R8, 0x8, RZ ;  /* 0x0000000808097824 */ /* 0x000fe200078e00ff */
[----:B------:R-:W-:Y:S01]  /*19750*/  SEL R8, RZ, 0xffffffff, P1 ;  /* 0xffffffffff087807 */ /* 0x000fe20000800000 */
[----:B------:R-:W-:Y:S01]  /*19760*/  IMAD R3, R3, UR5, R0 ;  /* 0x0000000503037c24 */ /* 0x000fe2000f8e0200 */
[----:B------:R-:W-:Y:S01]  /*19770*/  SHF.R.S32.HI R0, RZ, 0x1f, R7 ;  /* 0x0000001fff007819 */ /* 0x000fe20000011407 */
[----:B------:R-:W-:Y:S01]  /*19780*/  ULDC.64 UR4, c[0x0][0xad8] ;  /* 0x0002b60000047ab9 */ /* 0x000fe20000000a00 */
[----:B------:R-:W-:Y:S01]  /*19790*/  LOP3.LUT R6, R9, 0x8, R6, 0xe2, !PT ;  /* 0x0000000809067812 */ /* 0x000fe200078ee206 */
[----:B------:R-:W-:Y:S01]  /*197a0*/  IMAD.IADD R5, R5, 0x1, R3 ;  /* 0x0000000105057824 */ /* 0x000fe200078e0203 */
[----:B------:R-:W-:Y:S01]  /*197b0*/  SEL R3, RZ, 0xffffffff, P0 ;  /* 0xffffffffff037807 */ /* 0x000fe20000000000 */
[----:B------:R-:W-:Y:S01]  /*197c0*/  IMAD.SHL.U32 R9, R8, 0x10, RZ ;  /* 0x0000001008097824 */ /* 0x000fe200078e00ff */
[----:B------:R-:W-:Y:S01]  /*197d0*/  ISETP.GE.AND P0, PT, R27, R12, PT ;  /* 0x0000000c1b00720c */ /* 0x000fe20003f06270 */
[----:B------:R-:W-:Y:S01]  /*197e0*/  IMAD R0, R0, UR4, RZ ;  /* 0x0000000400007c24 */ /* 0x000fe2000f8e02ff */
[----:B------:R-:W-:Y:S01]  /*197f0*/  SHF.R.S32.HI R28, RZ, 0x1f, R28 ;  /* 0x0000001fff1c7819 */ /* 0x000fe2000001141c */
[----:B------:R-:W-:Y:S01]  /*19800*/  IMAD.WIDE.U32 R4, R7, UR4, R4 ;  /* 0x0000000407047c25 */ /* 0x000fe2000f8e0004 */
[----:B------:R-:W-:-:S02]  /*19810*/  LOP3.LUT R6, R9, 0x10, R6, 0xe2, !PT ;  /* 0x0000001009067812 */ /* 0x000fc400078ee206 */
[----:B------:R-:W-:Y:S01]  /*19820*/  SHF.R.S32.HI R31, RZ, 0x1f, R31 ;  /* 0x0000001fff1f7819 */ /* 0x000fe2000001141f */
[----:B------:R-:W-:Y:S01]  /*19830*/  IMAD.SHL.U32 R9, R3, 0x20, RZ ;  /* 0x0000002003097824 */ /* 0x000fe200078e00ff */
[----:B------:R-:W-:Y:S01]  /*19840*/  SHF.R.S32.HI R33, RZ, 0x1f, R33 ;  /* 0x0000001fff217819 */ /* 0x000fe20000011421 */
[----:B------:R-:W-:Y:S01]  /*19850*/  IMAD R3, R7, UR5, R0 ;  /* 0x0000000507037c24 */ /* 0x000fe2000f8e0200 */
[----:B------:R-:W-:Y:S01]  /*19860*/  SEL R7, RZ, 0x40, P0 ;  /* 0x00000040ff077807 */ /* 0x000fe20000000000 */
[----:B------:R-:W-:Y:S01]  /*19870*/  ULDC.64 UR4, c[0x0][0xa80] ;  /* 0x0002a00000047ab9 */ /* 0x000fe20000000a00 */
[----:B------:R-:W-:Y:S01]  /*19880*/  ISETP.GE.AND P0, PT, R20, R21, PT ;  /* 0x000000151400720c */ /* 0x000fe20003f06270 */
[----:B------:R-:W-:Y:S01]  /*19890*/  IMAD.IADD R3, R5, 0x1, R3 ;  /* 0x0000000105037824 */ /* 0x000fe200078e0203 */
[C---:B------:R-:W-:Y:S01]  /*198a0*/  LEA R13, P1, R4.reuse, UR4, 0x1 ;  /* 0x00000004040d7c11 */ /* 0x040fe2000f8208ff */
[----:B------:R-:W-:Y:S01]  /*198b0*/  VIADD R35, R199, 0xc0 ;  /* 0x000000c0c7237836 */ /* 0x000fe20000000000 */
[----:B------:R-:W-:Y:S01]  /*198c0*/  LOP3.LUT R6, R9, 0x20, R6, 0xe2, !PT ;  /* 0x0000002009067812 */ /* 0x000fe200078ee206 */
[C---:B------:R-:W-:Y:S01]  /*198d0*/  VIADD R37, R199.reuse, 0x80 ;  /* 0x00000080c7257836 */ /* 0x040fe20000000000 */
[----:B------:R-:W-:Y:S01]  /*198e0*/  LEA.HI.X R3, R4, UR5, R3, 0x1, P1 ;  /* 0x0000000504037c11 */ /* 0x000fe200088f0c03 */
[----:B------:R-:W-:Y:S01]  /*198f0*/  VIADD R39, R199, 0x40 ;  /* 0x00000040c7277836 */ /* 0x000fe20000000000 */
[----:B------:R-:W-:Y:S01]  /*19900*/  LOP3.LUT R14, R6, R7, RZ, 0xfc, !PT ;  /* 0x00000007060e7212 */ /* 0x000fe200078efcff */
[----:B------:R0:W1:Y:S01]  /*19910*/  SHFL.IDX PT, R10, R13, RZ, 0x181f ;  /* 0x00181fff0d0a7589 */ /* 0x00006200000e0000 */
[----:B------:R-:W-:-:S02]  /*19920*/  SEL R5, RZ, 0x80, P2 ;  /* 0x00000080ff057807 */ /* 0x000fc40001000000 */
[----:B------:R-:W-:Y:S01]  /*19930*/  SHF.R.S32.HI R35, RZ, 0x1f, R35 ;  /* 0x0000001fff237819 */ /* 0x000fe20000011423 */
[----:B------:R0:W2:Y:S01]  /*19940*/  SHFL.IDX PT, R11, R3, RZ, 0x181f ;  /* 0x00181fff030b7589 */ /* 0x0000a200000e0000 */
[----:B------:R-:W-:Y:S02]  /*19950*/  LOP3.LUT R15, R14, R5, RZ, 0xfc, !PT ;  /* 0x000000050e0f7212 */ /* 0x000fe400078efcff */
[----:B------:R-:W-:Y:S02]  /*19960*/  SHF.R.S32.HI R37, RZ, 0x1f, R37 ;  /* 0x0000001fff257819 */ /* 0x000fe40000011425 */
[----:B------:R-:W-:Y:S01]  /*19970*/  SHF.R.S32.HI R39, RZ, 0x1f, R39 ;  /* 0x0000001fff277819 */ /* 0x000fe20000011427 */
        /* <DEDUP_REMOVED lines=27> */
[----:B------:R-:W-:Y:S02]  /*19b30*/  @P4 LEA R10, P5, R23, R10, 0x1 ;  /* 0x0000000a170a4211 */ /* 0x000fe400078a08ff */
[-C--:B------:R-:W-:Y:S02]  /*19b40*/  @P0 LEA.HI.X R5, R27, R11.reuse, R28, 0x1, P3 ;  /* 0x0000000b1b050211 */ /* 0x080fe400018f0c1c */
[----:B------:R-:W-:-:S03]  /*19b50*/  @P4 LEA.HI.X R11, R23, R11, R25, 0x1, P5 ;  /* 0x0000000b170b4211 */ /* 0x000fc600028f0c19 */
[----:B------:R3:W-:Y:S04]  /*19b60*/  @P0 ST.E.128 desc[UR42][R4.64], RZ ;  /* 0x000000ff04000985 */ /* 0x0007e8000c101d2a */
[----:B------:R3:W-:Y:S02]  /*19b70*/  @P4 ST.E.128 desc[UR42][R10.64], RZ ;  /* 0x000000ff0a004985 */ /* 0x0007e4000c101d2a */
.L_x_5970:
[----:B------:R-:W-:Y:S05]  /*19b80*/  BSYNC B1 ;  /* 0x0000000000017941 */ /* 0x000fea0003800000 */
.L_x_5969:
        /* <DEDUP_REMOVED lines=36> */
.L_x_5963:
[----:B------:R-:W-:Y:S05]  /*19dd0*/  BSYNC B0 ;  /* 0x0000000000007941 */ /* 0x000fea0003800000 */
.L_x_5956:
[----:B------:R-:W-:Y:S02]  /*19de0*/  ULDC UR4, c[0x0][0xc3c] ;  /* 0x00030f0000047ab9 */ /* 0x000fe40000000800 */
[----:B----4-:R-:W-:-:S13]  /*19df0*/  ISETP.GE.AND P0, PT, R83, UR4, PT ;  /* 0x0000000453007c0c */ /* 0x010fda000bf06270 */
[----:B------:R-:W-:Y:S05]  /*19e00*/  @!P0 BRA `(.L_x_5971) ;  /* 0xfffffe7800e88947 */ /* 0x000fea000383ffff */
[----:B------:R-:W-:Y:S05]  /*19e10*/  BRA `(.L_x_5743) ;  /* 0x0000008800347947 */ /* 0x000fea0003800000 */
.L_x_5741:
        /* <DEDUP_REMOVED lines=16> */
.L_x_5972:
        /* <DEDUP_REMOVED lines=43> */
.L_x_5976:
        /* <DEDUP_REMOVED lines=37> */
.L_x_5974:
        /* <DEDUP_REMOVED lines=13> */
.L_x_5977:
        /* <DEDUP_REMOVED lines=62> */
.L_x_5978:
        /* <DEDUP_REMOVED lines=61> */
.L_x_5979:
[----:B------:R-:W-:-:S05]  /*1aca0*/  LOP3.LUT R25, RZ, R2, RZ, 0x33, !PT ;  /* 0x00000002ff197212 */ /* 0x000fca00078e33ff */
[----:B------:R-:W-:Y:S01]  /*1acb0*/  IMAD.IADD R25, R6, 0x1, R25 ;  /* 0x0000000106197824 */ /* 0x000fe200078e0219 */
[----:B------:R-:W-:Y:S06]  /*1acc0*/  BRA `(.L_x_5980) ;  /* 0x00000000000c7947 */ /* 0x000fec0003800000 */
.L_x_5975:
[----:B------:R-:W-:Y:S02]  /*1acd0*/  IMAD.MOV.U32 R25, RZ, RZ, RZ ;  /* 0x000000ffff197224 */ /* 0x000fe400078e00ff */
[----:B------:R-:W-:Y:S02]  /*1ace0*/  IMAD.U32 R24, RZ, RZ, UR6 ;  /* 0x00000006ff187e24 */ /* 0x000fe4000f8e00ff */
[----:B------:R-:W-:-:S07]  /*1acf0*/  IMAD.MOV.U32 R26, RZ, RZ, RZ ;  /* 0x000000ffff1a7224 */ /* 0x000fce00078e00ff */
.L_x_5980:
[----:B------:R-:W-:-:S13]  /*1ad00*/  ISETP.NE.AND P0, PT, R7, RZ, PT ;  /* 0x000000ff0700720c */ /* 0x000fda0003f05270 */
[----:B------:R-:W0:Y:S01]  /*1ad10*/  @!P0 S2R R3, SR_CgaCtaId ;  /* 0x0000000000038919 */ /* 0x000e220000008800 */
[----:B------:R-:W-:-:S04]  /*1ad20*/  @!P0 MOV R2, 0x400 ;  /* 0x0000040000028802 */ /* 0x000fc80000000f00 */
[----:B0-----:R-:W-:-:S05]  /*1ad30*/  @!P0 LEA R2, R3, R2, 0x18 ;  /* 0x0000000203028211 */ /* 0x001fca00078ec0ff */
[----:B------:R1:W-:Y:S01]  /*1ad40*/  @!P0 STS.128 [R2+0x28cd0], R24 ;  /* 0x028cd01802008388 */ /* 0x0003e20000000c00 */
[----:B------:R-:W-:Y:S06]  /*1ad50*/  BAR.ARV 0x5, 0x180 ;  /* 0x0146000000007b1d */ /* 0x000fec0000002000 */
.L_x_5973:
        /* <DEDUP_REMOVED lines=38> */
.L_x_6108:
[----:B------:R-:W-:Y:S05]  /*1afc0*/  YIELD ;  /* 0x0000000000007946 */ /* 0x000fea0003800000 */
[----:B------:R-:W-:Y:S01]  /*1afd0*/  ULDC.64 UR4, c[0x0][0xa28] ;  /* 0x00028a0000047ab9 */ /* 0x000fe20000000a00 */
[----:B------:R-:W-:Y:S01]  /*1afe0*/  IMAD.MOV.U32 R33, RZ, RZ, RZ ;  /* 0x000000ffff217224 */ /* 0x000fe200078e00ff */
[----:B------:R-:W-:Y:S01]  /*1aff0*/  ISETP.NE.U32.AND P0, PT, RZ, UR4, PT ;  /* 0x00000004ff007c0c */ /* 0x000fe2000bf05070 */
[----:B------:R-:W0:Y:S01]  /*1b000*/  LDC.64 R4, c[0x0][0xa00] ;  /* 0x00028000ff047b82 */ /* 0x000e220000000a00 */
[----:B------:R-:W-:Y:S02]  /*1b010*/  ULDC.64 UR6, c[0x0][0xa10] ;  /* 0x0002840000067ab9 */ /* 0x000fe40000000a00 */
[----:B------:R-:W-:Y:S01]  /*1b020*/  ISETP.NE.AND.EX P0, PT, RZ, UR5, PT, P0 ;  /* 0x00000005ff007c0c */ /* 0x000fe2000bf05300 */
[----:B------:R-:W-:-:S12]  /*1b030*/  ULDC.64 UR4, c[0x0][0xa18] ;  /* 0x0002860000047ab9 */ /* 0x000fd80000000a00 */
[----:B--2---:R-:W2:Y:S02]  /*1b040*/  @P0 LDC.64 R2, c[0x0][0xa28] ;  /* 0x00028a00ff020b82 */ /* 0x004ea40000000a00 */
[----:B--2---:R-:W-:-:S05]  /*1b050*/  @P0 IMAD.WIDE R2, R27, 0x4, R2 ;  /* 0x000000041b020825 */ /* 0x004fca00078e0202 */
[----:B------:R2:W5:Y:S01]  /*1b060*/  @P0 LDG.E R33, desc[UR42][R2.64] ;  /* 0x0000002a02210981 */ /* 0x000562000c1e1900 */
[----:B------:R-:W-:Y:S01]  /*1b070*/  ISETP.NE.U32.AND P0, PT, RZ, UR4, PT ;  /* 0x00000004ff007c0c */ /* 0x000fe2000bf05070 */
[----:B------:R-:W-:Y:S01]  /*1b080*/  IMAD.MOV.U32 R30, RZ, RZ, RZ ;  /* 0x000000ffff1e7224 */ /* 0x000fe200078e00ff */
[----:B------:R-:W-:Y:S01]  /*1b090*/  ISETP.NE.U32.AND P1, PT, RZ, UR6, PT ;  /* 0x00000006ff007c0c */ /* 0x000fe2000bf25070 */
[----:B-1----:R-:W-:Y:S01]  /*1b0a0*/  IMAD.MOV.U32 R0, RZ, RZ, RZ ;  /* 0x000000ffff007224 */ /* 0x002fe200078e00ff */
[----:B------:R-:W-:Y:S01]  /*1b0b0*/  ISETP.NE.AND.EX P2, PT, RZ, UR5, PT, P0 ;  /* 0x00000005ff007c0c */ /* 0x000fe2000bf45300 */
[----:B------:R-:W-:Y:S01]  /*1b0c0*/  ULDC.64 UR4, c[0x0][0xa00] ;  /* 0x0002800000047ab9 */ /* 0x000fe20000000a00 */
[----:B------:R-:W-:Y:S01]  /*1b0d0*/  ISETP.NE.AND.EX P1, PT, RZ, UR7, PT, P1 ;  /* 0x00000007ff007c0c */ /* 0x000fe2000bf25310 */
[----:B0-----:R-:W-:Y:S01]  /*1b0e0*/  IMAD.WIDE R4, R27, 0x4, R4 ;  /* 0x000000041b047825 */ /* 0x001fe200078e0204 */
[----:B------:R-:W-:Y:S01]  /*1b0f0*/  ISETP.NE.U32.AND P0, PT, RZ, UR4, PT ;  /* 0x00000004ff007c0c */ /* 0x000fe2000bf05070 */
[----:B--2---:R-:W0:Y:S08]  /*1b100*/  LDC.64 R2, c[0x0][0xa10] ;  /* 0x00028400ff027b82 */ /* 0x004e300000000a00 */
[----:B---3--:R-:W1:Y:S01]  /*1b110*/  @P2 LDC.64 R6, c[0x0][0xa18] ;  /* 0x00028600ff062b82 */ /* 0x008e620000000a00 */
[----:B------:R-:W-:Y:S01]  /*1b120*/  ULDC UR4, c[0x0][0x288] ;  /* 0x0000a20000047ab9 */ /* 0x000fe20000000800 */
[----:B------:R-:W-:Y:S01]  /*1b130*/  ISETP.NE.AND.EX P0, PT, RZ, UR5, PT, P0 ;  /* 0x00000005ff007c0c */ /* 0x000fe2000bf05300 */
[----:B------:R-:W-:Y:S01]  /*1b140*/  IMAD.U32 R8, RZ, RZ, UR4 ;  /* 0x00000004ff087e24 */ /* 0x000fe2000f8e00ff */
[----:B------:R-:W-:-:S11]  /*1b150*/  ULDC.64 UR4, c[0x0][0x418] ;  /* 0x0001060000047ab9 */ /* 0x000fd60000000a00 */
[----:B------:R-:W5:Y:S01]  /*1b160*/  @P0 LDG.E R30, desc[UR42][R4.64] ;  /* 0x0000002a041e0981 */ /* 0x000f62000c1e1900 */
[----:B0-----:R-:W-:-:S05]  /*1b170*/  IMAD.WIDE R2, R27, 0x4, R2 ;  /* 0x000000041b027825 */ /* 0x001fca00078e0202 */
[----:B------:R-:W5:Y:S01]  /*1b180*/  @P1 LDG.E R0, desc[UR42][R2.64] ;  /* 0x0000002a02001981 */ /* 0x000f62000c1e1900 */
[----:B-1----:R-:W-:-:S05]  /*1b190*/  @P2 IMAD.WIDE R6, R27, 0x4, R6 ;  /* 0x000000041b062825 */ /* 0x002fca00078e0206 */
        /* <DEDUP_REMOVED lines=10> */
[----:B--2---:R0:W-:Y:S01]  /*1b240*/  STL [R1], R8 ;  /* 0x0000000801007387 */ /* 0x0041e20000100800 */
[----:B------:R-:W-:Y:S01]  /*1b250*/  IMAD.MOV.U32 R14, RZ, RZ, R8 ;  /* 0x000000ffff0e7224 */ /* 0x000fe200078e0008 */
[----:B----4-:R-:W-:Y:S06]  /*1b260*/  @P2 BRA `(.L_x_5982) ;  /* 0x0000000000142947 */ /* 0x010fec0003800000 */
[----:B------:R-:W-:Y:S05]  /*1b270*/  @!P0 BRA `(.L_x_5982) ;  /* 0x0000000000108947 */ /* 0x000fea0003800000 */
[----:B0-----:R-:W2:Y:S04]  /*1b280*/  LDG.E R8, desc[UR42][R4.64] ;  /* 0x0000002a04087981 */ /* 0x001ea8000c1e1900 */
[----:B------:R-:W2:Y:S02]  /*1b290*/  LDG.E R7, desc[UR42][R4.64+0x4] ;  /* 0x0000042a04077981 */ /* 0x000ea4000c1e1900 */
[----:B--2---:R-:W-:-:S05]  /*1b2a0*/  IMAD.IADD R14, R7, 0x1, -R8 ;  /* 0x00000001070e7824 */ /* 0x004fca00078e0a08 */
[----:B------:R1:W-:Y:S02]  /*1b2b0*/  STL [R1], R14 ;  /* 0x0000000e01007387 */ /* 0x0003e40000100800 */
.L_x_5982:
        /* <DEDUP_REMOVED lines=9> */
[----:B------:R-:W2:Y:S02]  /*1b350*/  LDC.64 R4, c[0x0][0xa20] ;  /* 0x00028800ff047b82 */ /* 0x000ea40000000a00 */
[----:B--2---:R-:W-:-:S05]  /*1b360*/  IMAD.WIDE R4, R27, 0x4, R4 ;  /* 0x000000041b047825 */ /* 0x004fca00078e0204 */
[----:B------:R2:W5:Y:S01]  /*1b370*/  LDG.E R11, desc[UR42][R4.64] ;  /* 0x0000002a040b7981 */ /* 0x000562000c1e1900 */
[----:B------:R-:W-:Y:S05]  /*1b380*/  BRA `(.L_x_5984) ;  /* 0x0000000000247947 */ /* 0x000fea0003800000 */
.L_x_5983:
[----:B------:R-:W-:Y:S02]  /*1b390*/  ULDC.64 UR4, c[0x0][0xa08] ;  /* 0x0002820000047ab9 */ /* 0x000fe40000000a00 */
[----:B------:R-:W-:-:S04]  /*1b3a0*/  ISETP.NE.U32.AND P0, PT, RZ, UR4, PT ;  /* 0x00000004ff007c0c */ /* 0x000fc8000bf05070 */
[----:B------:R-:W-:-:S13]  /*1b3b0*/  ISETP.NE.AND.EX P0, PT, RZ, UR5, PT, P0 ;  /* 0x00000005ff007c0c */ /* 0x000fda000bf05300 */
[----:B------:R-:W-:Y:S05]  /*1b3c0*/  @!P0 BRA `(.L_x_5984) ;  /* 0x0000000000148947 */ /* 0x000fea0003800000 */
[----:B------:R-:W2:Y:S02]  /*1b3d0*/  LDC.64 R4, c[0x0][0xa08] ;  /* 0x00028200ff047b82 */ /* 0x000ea40000000a00 */
[----:B--2---:R-:W-:-:S05]  /*1b3e0*/  IMAD.WIDE R4, R27, 0x4, R4 ;  /* 0x000000041b047825 */ /* 0x004fca00078e0204 */
[----:B------:R-:W2:Y:S04]  /*1b3f0*/  LDG.E R11, desc[UR42][R4.64] ;  /* 0x0000002a040b7981 */ /* 0x000ea8000c1e1900 */
[----:B0-----:R-:W2:Y:S02]  /*1b400*/  LDG.E R8, desc[UR42][R4.64+0x4] ;  /* 0x0000042a04087981 */ /* 0x001ea4000c1e1900 */
[----:B--2---:R-:W-:-:S07]  /*1b410*/  IMAD.IADD R11, R8, 0x1, -R11 ;  /* 0x00000001080b7824 */ /* 0x004fce00078e0a0b */
.L_x_5984:
[----:B--2---:R-:W2:Y:S01]  /*1b420*/  @P1 LDG.E R4, desc[UR42][R2.64] ;  /* 0x0000002a02041981 */ /* 0x004ea2000c1e1900 */
[----:B------:R-:W3:Y:S03]  /*1b430*/  LDC R5, c[0x0][0x448] ;  /* 0x00011200ff057b82 */ /* 0x000ee60000000800 */
[----:B------:R-:W2:Y:S01]  /*1b440*/  @P1 LDG.E R13, desc[UR42][R2.64+0x4] ;  /* 0x0000042a020d1981 */ /* 0x000ea2000c1e1900 */
[----:B-----5:R-:W-:Y:S02]  /*1b450*/  IMAD.IADD R11, R11, 0x1, -R33 ;  /* 0x000000010b0b7824 */ /* 0x020fe400078e0a21 */
[----:B------:R-:W-:-:S04]  /*1b460*/  IMAD.SHL.U32 R31, R25, 0x40, RZ ;  /* 0x00000040191f7824 */ /* 0x000fc800078e00ff */
[----:B0-----:R-:W-:Y:S01]  /*1b470*/  VIADD R8, R31, 0x3f ;  /* 0x0000003f1f087836 */ /* 0x001fe20000000000 */
[----:B---3--:R-:W-:-:S13]  /*1b480*/  ISETP.NE.AND P2, PT, R5, 0x1, PT ;  /* 0x000000010500780c */ /* 0x008fda0003f45270 */
[----:B------:R-:W0:Y:S08]  /*1b490*/  @P2 LDC R7, c[0x0][0x44c] ;  /* 0x00011300ff072b82 */ /* 0x000e300000000800 */
[----:B------:R-:W3:Y:S01]  /*1b4a0*/  @P2 LDC R5, c[0x0][0x450] ;  /* 0x00011400ff052b82 */ /* 0x000ee20000000800 */
[----:B--2---:R-:W-:Y:S02]  /*1b4b0*/  @P1 IMAD.IADD R6, R13, 0x1, -R4 ;  /* 0x000000010d061824 */ /* 0x004fe400078e0a04 */
[----:B0-----:R-:W-:-:S04]  /*1b4c0*/  @P2 IMAD.HI.U32 R4, R8, R7, RZ ;  /* 0x0000000708042227 */ /* 0x001fc800078e00ff */
[----:B------:R-:W-:Y:S01]  /*1b4d0*/  IMAD.IADD R23, R11, 0x1, R6 ;  /* 0x000000010b177824 */ /* 0x000fe200078e0206 */
[----:B---3--:R-:W-:-:S03]  /*1b4e0*/  @P2 SHF.R.U32.HI R8, RZ, R5, R4 ;  /* 0x00000005ff082219 */ /* 0x008fc60000011604 */
[C---:B------:R-:W-:Y:S01]  /*1b4f0*/  VIADD R10, R23.reuse, 0x3f ;  /* 0x0000003f170a7836 */ /* 0x040fe20000000000 */
[----:B------:R-:W-:-:S04]  /*1b500*/  IADD3 R7, R23, 0x1, -R14 ;  /* 0x0000000117077810 */ /* 0x000fc80007ffe80e */
[----:B------:R-:W-:Y:S01]  /*1b510*/  SHF.R.S32.HI R3, RZ, 0x1f, R10 ;  /* 0x0000001fff037819 */ /* 0x000fe2000001140a */
[----:B------:R-:W-:-:S03]  /*1b520*/  IMAD.IADD R8, R7, 0x1, R8 ;  /* 0x0000000107087824 */ /* 0x000fc600078e0208 */
[----:B------:R-:W-:Y:S02]  /*1b530*/  LEA.HI R10, R3, R10, RZ, 0x6 ;  /* 0x0000000a030a7211 */ /* 0x000fe400078f30ff */
[----:B------:R-:W0:Y:S02]  /*1b540*/  LDC.64 R2, c[0x0][0x9e0] ;  /* 0x00027800ff027b82 */ /* 0x000e240000000a00 */
[----:B------:R-:W-:Y:S02]  /*1b550*/  SHF.R.S32.HI R10, RZ, 0x6, R10 ;  /* 0x00000006ff0a7819 */ /* 0x000fe4000001140a */
[----:B0-----:R-:W-:Y:S01]  /*1b560*/  ISETP.GE.AND P3, PT, R3, 0x1, PT ;  /* 0x000000010300780c */ /* 0x001fe20003f66270 */
[----:B------:R-:W-:-:S12]  /*1b570*/  IMAD.IADD R2, R8, 0x1, R2 ;  /* 0x0000000108027824 */ /* 0x000fd800078e0202 */
[----:B------:R-:W-:Y:S05]  /*1b580*/  @!P3 BRA `(.L_x_5985) ;  /* 0x000000000048b947 */ /* 0x000fea0003800000 */
        /* <DEDUP_REMOVED lines=11> */
.L_x_5987:
[----:B------:R-:W-:-:S13]  /*1b640*/  ISETP.NE.AND P0, PT, R3, 0x1, PT ;  /* 0x000000010300780c */ /* 0x000fda0003f05270 */
[----:B------:R-:W0:Y:S02]  /*1b650*/  @P0 LDC.64 R4, c[0x0][0x9e8] ;  /* 0x00027a00ff040b82 */ /* 0x000e240000000a00 */
[----:B0-----:R-:W-:-:S05]  /*1b660*/  @P0 IMAD.HI.U32 R4, R12, R4, RZ ;  /* 0x000000040c040227 */ /* 0x001fca00078e00ff */
[----:B------:R-:W-:-:S07]  /*1b670*/  @P0 SHF.R.U32.HI R12, RZ, R5, R4 ;  /* 0x00000005ff0c0219 */ /* 0x000fce0000011604 */
.L_x_5988:
[----:B------:R-:W-:Y:S05]  /*1b680*/  BSYNC B0 ;  /* 0x0000000000007941 */ /* 0x000fea0003800000 */
.L_x_5986:
[----:B------:R-:W-:-:S05]  /*1b690*/  IMAD R12, R12, R3, R3 ;  /* 0x000000030c0c7224 */ /* 0x000fca00078e0203 */
[----:B------:R-:W-:-:S07]  /*1b6a0*/  VIMNMX R2, R2, R12, PT ;  /* 0x0000000c02027248 */ /* 0x000fce0003fe0100 */
.L_x_5985:
[----:B------:R-:W0:Y:S01]  /*1b6b0*/  @P2 LDC R8, c[0x0][0x44c] ;  /* 0x00011300ff082b82 */ /* 0x000e220000000800 */
[----:B------:R-:W-:Y:S01]  /*1b6c0*/  VIADD R2, R2, 0x3f ;  /* 0x0000003f02027836 */ /* 0x000fe20000000000 */
[----:B------:R-:W-:Y:S01]  /*1b6d0*/  ULDC UR4, c[0x0][0x9dc] ;  /* 0x0002770000047ab9 */ /* 0x000fe20000000800 */
[----:B------:R-:W-:-:S05]  /*1b6e0*/  IMAD.MOV.U32 R4, RZ, RZ, R31 ;  /* 0x000000ffff047224 */ /* 0x000fca00078e001f */
[----:B------:R-:W2:Y:S01]  /*1b6f0*/  @P2 LDC R5, c[0x0][0x450] ;  /* 0x00011400ff052b82 */ /* 0x000ea20000000800 */
[----:B0-----:R-:W-:-:S05]  /*1b700*/  @P2 IMAD.HI.U32 R8, R31, R8, RZ ;  /* 0x000000081f082227 */ /* 0x001fca00078e00ff */
[----:B--2---:R-:W-:Y:S01]  /*1b710*/  @P2 SHF.R.U32.HI R4, RZ, R5, R8 ;  /* 0x00000005ff042219 */ /* 0x004fe20000011608 */
[----:B------:R-:W-:Y:S01]  /*1b720*/  IMAD.IADD R8, R23, 0x1, -R14 ;  /* 0x0000000117087824 */ /* 0x000fe200078e0a0e */
[----:B------:R-:W-:-:S03]  /*1b730*/  SHF.R.S32.HI R5, RZ, 0x1f, R2 ;  /* 0x0000001fff057819 */ /* 0x000fc60000011402 */
[----:B------:R-:W-:Y:S01]  /*1b740*/  IMAD.IADD R13, R8, 0x1, R4 ;  /* 0x00000001080d7824 */ /* 0x000fe200078e0204 */
[----:B------:R-:W-:-:S03]  /*1b750*/  LEA.HI R5, R5, R2, RZ, 0x6 ;  /* 0x0000000205057211 */ /* 0x000fc600078f30ff */
[----:B------:R-:W-:Y:S01]  /*1b760*/  VIADD R2, R13, -UR4 ;  /* 0x800000040d027c36 */ /* 0x000fe20008000000 */
        /* <DEDUP_REMOVED lines=13> */
.L_x_5991:
[----:B------:R-:W-:-:S13]  /*1b840*/  ISETP.NE.AND P0, PT, R3, 0x1, PT ;  /* 0x000000010300780c */ /* 0x000fda0003f05270 */
[----:B------:R-:W0:Y:S02]  /*1b850*/  @P0 LDC.64 R4, c[0x0][0x9e8] ;  /* 0x00027a00ff040b82 */ /* 0x000e240000000a00 */
[----:B0-----:R-:W-:-:S05]  /*1b860*/  @P0 IMAD.HI.U32 R4, R13, R4, RZ ;  /* 0x000000040d040227 */ /* 0x001fca00078e00ff */
[----:B------:R-:W-:-:S07]  /*1b870*/  @P0 SHF.R.U32.HI R13, RZ, R5, R4 ;  /* 0x00000005ff0d0219 */ /* 0x000fce0000011604 */
.L_x_5992:
[----:B------:R-:W-:Y:S05]  /*1b880*/  BSYNC B0 ;  /* 0x0000000000007941 */ /* 0x000fea0003800000 */
.L_x_5990:
[----:B------:R-:W-:-:S05]  /*1b890*/  IMAD R3, R13, R3, RZ ;  /* 0x000000030d037224 */ /* 0x000fca00078e02ff */
[----:B------:R-:W-:-:S07]  /*1b8a0*/  VIMNMX R2, R2, R3, !PT ;  /* 0x0000000302027248 */ /* 0x000fce0007fe0100 */
.L_x_5989:
[----:B------:R-:W-:Y:S01]  /*1b8b0*/  SHF.R.S32.HI R3, RZ, 0x1f, R2 ;  /* 0x0000001fff037819 */ /* 0x000fe20000011402 */
[----:B------:R-:W-:Y:S01]  /*1b8c0*/  BSSY B0, `(.L_x_5993) ;  /* 0x0000026000007945 */ /* 0x000fe20003800000 */
[----:B------:R-:W-:Y:S01]  /*1b8d0*/  LOP3.LUT R32, R9, 0xff, RZ, 0xc0, !PT ;  /* 0x000000ff09207812 */ /* 0x000fe200078ec0ff */
[----:B------:R-:W-:Y:S01]  /*1b8e0*/  IMAD.MOV.U32 R15, RZ, RZ, RZ ;  /* 0x000000ffff0f7224 */ /* 0x000fe200078e00ff */
[----:B------:R-:W-:Y:S02]  /*1b8f0*/  LEA.HI R3, R3, R2, RZ, 0x6 ;  /* 0x0000000203037211 */ /* 0x000fe400078f30ff */
[----:B------:R-:W-:Y:S02]  /*1b900*/  SHF.R.U32.HI R4, RZ, 0x10, R9 ;  /* 0x00000010ff047819 */ /* 0x000fe40000011609 */
[----:B------:R-:W-:-:S04]  /*1b910*/  SHF.R.S32.HI R3, RZ, 0x6, R3 ;  /* 0x00000006ff037819 */ /* 0x000fc80000011403 */
[----:B------:R-:W-:-:S04]  /*1b920*/  VIMNMX R5, RZ, R3, !PT ;  /* 0x00000003ff057248 */ /* 0x000fc80007fe0100 */
[----:B------:R-:W-:-:S13]  /*1b930*/  ISETP.GT.AND P0, PT, R12, R5, PT ;  /* 0x000000050c00720c */ /* 0x000fda0003f04270 */
[----:B------:R-:W-:Y:S05]  /*1b940*/  @!P0 BRA `(.L_x_5994) ;  /* 0x0000000000748947 */ /* 0x000fea0003800000 */
[----:B------:R-:W-:Y:S01]  /*1b950*/  ISETP.NE.AND P0, PT, R4, RZ, PT ;  /* 0x000000ff0400720c */ /* 0x000fe20003f05270 */
[----:B------:R-:W-:-:S03]  /*1b960*/  ULDC UR4, c[0x0][0x9f0] ;  /* 0x00027c0000047ab9 */ /* 0x000fc60000000800 */
[----:B------:R-:W-:-:S04]  /*1b970*/  SEL R9, R4, UR4, P0 ;  /* 0x0000000404097c07 */ /* 0x000fc80008000000 */
[----:B-1----:R-:W-:Y:S02]  /*1b980*/  IABS R14, R9 ;  /* 0x00000009000e7213 */ /* 0x002fe40000000000 */
        /* <DEDUP_REMOVED lines=25> */
.L_x_5994:
[----:B------:R-:W-:Y:S05]  /*1bb20*/  BSYNC B0 ;  /* 0x0000000000007941 */ /* 0x000fea0003800000 */
.L_x_5993:
[-C--:B------:R-:W-:Y:S01]  /*1bb30*/  IMAD R5, R32, R15.reuse, R5 ;  /* 0x0000000f20057224 */ /* 0x080fe200078e0205 */
[----:B------:R-:W-:Y:S04]  /*1bb40*/  BSSY B0, `(.L_x_5995) ;  /* 0x00001a8000007945 */ /* 0x000fe80003800000 */
        /* <DEDUP_REMOVED lines=21> */
[----:B-1----:R0:W1:Y:S02]  /*1bca0*/  SHFL.IDX PT, R14, R2, RZ, 0x1f ;  /* 0x00001fff020e7589 */ /* 0x00206400000e0000 */
.L_x_6163:
[----:B-1----:R-:W-:Y:S02]  /*1bcb0*/  ISETP.NE.AND P0, PT, R14, RZ, PT ;  /* 0x000000ff0e00720c */ /* 0x002fe40003f05270 */
[----:B------:R-:W-:-:S11]  /*1bcc0*/  PLOP3.LUT P6, PT, PT, PT, PT, 0x8, 0x0 ;  /* 0x000000000000781c */ /* 0x000fd60003fce170 */
[----:B------:R-:W-:Y:S05]  /*1bcd0*/  @P0 BRA `(.L_x_5998) ;  /* 0x00000000000c0947 */ /* 0x000fea0003800000 */
[----:B------:R-:W-:-:S03]  /*1bce0*/  UMOV UR4, 0xffffffff ;  /* 0xffffffff00047882 */ /* 0x000fc60000000000 */
[----:B------:R-:W-:Y:S05]  /*1bcf0*/  BRA.DIV UR4, `(.L_x_5999) ;  /* 0x0000007e041c7947 */ /* 0x000fea000b800000 */
[----:B------:R-:W-:-:S13]  /*1bd00*/  ELECT P6, URZ, PT ;  /* 0x00000000003f782f */ /* 0x000fda00038c0000 */
.L_x_5998:
        /* <DEDUP_REMOVED lines=9> */
.L_x_6166:
[----:B------:R-:W-:Y:S05]  /*1bda0*/  BSYNC B1 ;  /* 0x0000000000017941 */ /* 0x000fea0003800000 */
.L_x_6000:
[----:B------:R-:W-:Y:S04]  /*1bdb0*/  BSSY B1, `(.L_x_6002) ;  /* 0x00000b7000017945 */ /* 0x000fe80003800000 */
[----:B------:R-:W-:Y:S05]  /*1bdc0*/  @!P6 BRA `(.L_x_6003) ;  /* 0x0000000800d4e947 */ /* 0x000fea0003800000 */
[----:B------:R-:W-:Y:S01]  /*1bdd0*/  IMAD R11, R19, 0x8, R18 ;  /* 0x00000008130b7824 */ /* 0x000fe200078e0212 */
[----:B0-----:R-:W-:Y:S01]  /*1bde0*/  SHF.L.U32 R2, R29, 0x1f, RZ ;  /* 0x0000001f1d027819 */ /* 0x001fe200000006ff */
[----:B------:R-:W0:Y:S01]  /*1bdf0*/  S2R R3, SR_TID.X ;  /* 0x0000000000037919 */ /* 0x000e220000002100 */
[----:B------:R-:W-:Y:S02]  /*1be00*/  BSSY B2, `(.L_x_6004) ;  /* 0x0000005000027945 */ /* 0x000fe40003800000 */
[----:B------:R-:W1:Y:S01]  /*1be10*/  SYNCS.PHASECHK.TRANS64.TRYWAIT P0, [R11+URZ+0x28ca0], R2 ;  /* 0x028ca0020b0075a7 */ /* 0x000e62000800017f */
[----:B0-----:R-:W-:-:S04]  /*1be20*/  LOP3.LUT R3, R3, 0x7f, RZ, 0xc0, !PT ;  /* 0x0000007f03037812 */ /* 0x001fc800078ec0ff */
[----:B------:R-:W-:Y:S01]  /*1be30*/  ISETP.NE.AND P1, PT, R3, RZ, PT ;  /* 0x000000ff0300720c */ /* 0x000fe20003f25270 */
[----:B-1----:R-:W-:-:S12]  /*1be40*/  @!P0 BRA `(.L_x_6005) ;  /* 0x0000007800fc8947 */ /* 0x002fd80003800000 */
.L_x_6167:
[----:B------:R-:W-:Y:S05]  /*1be50*/  BSYNC B2 ;  /* 0x0000000000027941 */ /* 0x000fea0003800000 */
.L_x_6004:
        /* <DEDUP_REMOVED lines=9> */
.L_x_6007:
[----:B------:R-:W-:Y:S05]  /*1bef0*/  BSYNC B2 ;  /* 0x0000000000027941 */ /* 0x000fea0003800000 */
.L_x_6006:
        /* <DEDUP_REMOVED lines=12> */
.L_x_6008:
        /* <DEDUP_REMOVED lines=13> */
.L_x_6168:
[----:B------:R-:W-:Y:S05]  /*1c090*/  BSYNC B2 ;  /* 0x0000000000027941 */ /* 0x000fea0003800000 */
.L_x_6009:
        /* <DEDUP_REMOVED lines=11> */
.L_x_6012:
[----:B------:R-:W-:Y:S05]  /*1c150*/  BSYNC B2 ;  /* 0x0000000000027941 */ /* 0x000fea0003800000 */
.L_x_6011:
        /* <DEDUP_REMOVED lines=9> */
.L_x_6013:
        /* <DEDUP_REMOVED lines=15> */
.L_x_6014:
        /* <DEDUP_REMOVED lines=15> */
.L_x_6015:
        /* <DEDUP_REMOVED lines=15> */
.L_x_6016:
        /* <DEDUP_REMOVED lines=15> */
.L_x_6017:
        /* <DEDUP_REMOVED lines=15> */
.L_x_6018:
        /* <DEDUP_REMOVED lines=15> */
.L_x_6019:
        /* <DEDUP_REMOVED lines=15> */
.L_x_6020:
        /* <DEDUP_REMOVED lines=10> */
.L_x_6003:
[----:B------:R-:W-:Y:S05]  /*1c920*/  BSYNC B1 ;  /* 0x0000000000017941 */ /* 0x000fea0003800000 */
.L_x_6002:
[----:B------:R-:W-:Y:S01]  /*1c930*/  VIADD R12, R9, 0xfffffffe ;  /* 0xfffffffe090c7836 */ /* 0x000fe20000000000 */
[----:B------:R-:W-:Y:S01]  /*1c940*/  PLOP3.LUT P0, PT, PT, PT, PT, 0x8, 0x0 ;  /* 0x000000000000781c */ /* 0x000fe20003f0e170 */
[----:B------:R-:W-:-:S03]  /*1c950*/  VIADD R19, R19, 0x1 ;  /* 0x0000000113137836 */ /* 0x000fc60000000000 */
[----:B------:R-:W-:Y:S02]  /*1c960*/  ISETP.GE.AND P2, PT, R12, R6, PT ;  /* 0x000000060c00720c */ /* 0x000fe40003f46270 */
[----:B------:R-:W-:-:S04]  /*1c970*/  ISETP.NE.AND P1, PT, R19, 0x2, PT ;  /* 0x000000021300780c */ /* 0x000fc80003f25270 */
[----:B0-----:R-:W-:Y:S02]  /*1c980*/  SEL R2, RZ, 0x1, P1 ;  /* 0x00000001ff027807 */ /* 0x001fe40000800000 */
[----:B------:R-:W-:Y:S02]  /*1c990*/  SEL R19, R19, RZ, P1 ;  /* 0x000000ff13137207 */ /* 0x000fe40000800000 */
[----:B------:R-:W-:-:S03]  /*1c9a0*/  LOP3.LUT R29, R29, R2, RZ, 0x3c, !PT ;  /* 0x000000021d1d7212 */ /* 0x000fc600078e3cff */
[----:B------:R-:W-:Y:S05]  /*1c9b0*/  @!P2 BRA `(.L_x_5996) ;  /* 0x0000000c0000a947 */ /* 0x000fea0003800000 */
.L_x_6040:
[----:B------:R-:W-:Y:S05]  /*1c9c0*/  YIELD ;  /* 0x0000000000007946 */ /* 0x000fea0003800000 */
[----:B------:R-:W-:Y:S04]  /*1c9d0*/  BSSY B1, `(.L_x_6021) ;  /* 0x00000b6000017945 */ /* 0x000fe80003800000 */
[----:B------:R-:W-:Y:S05]  /*1c9e0*/  @!P6 BRA `(.L_x_6022) ;  /* 0x0000000800d0e947 */ /* 0x000fea0003800000 */
[----:B------:R-:W-:Y:S01]  /*1c9f0*/  IMAD R11, R19, 0x8, R18 ;  /* 0x00000008130b7824 */ /* 0x000fe200078e0212 */
[----:B------:R-:W-:Y:S01]  /*1ca00*/  SHF.L.U32 R2, R29, 0x1f, RZ ;  /* 0x0000001f1d027819 */ /* 0x000fe200000006ff */
[----:B------:R-:W0:Y:S01]  /*1ca10*/  S2R R3, SR_TID.X ;  /* 0x0000000000037919 */ /* 0x000e220000002100 */
[----:B------:R-:W-:Y:S02]  /*1ca20*/  BSSY B2, `(.L_x_6023) ;  /* 0x0000005000027945 */ /* 0x000fe40003800000 */
[----:B------:R-:W1:Y:S01]  /*1ca30*/  SYNCS.PHASECHK.TRANS64.TRYWAIT P1, [R11+URZ+0x28ca0], R2 ;  /* 0x028ca0020b0075a7 */ /* 0x000e62000802017f */
[----:B0-----:R-:W-:-:S04]  /*1ca40*/  LOP3.LUT R3, R3, 0x7f, RZ, 0xc0, !PT ;  /* 0x0000007f03037812 */ /* 0x001fc800078ec0ff */
[----:B------:R-:W-:Y:S01]  /*1ca50*/  ISETP.NE.AND P2, PT, R3, RZ, PT ;  /* 0x000000ff0300720c */ /* 0x000fe20003f45270 */
[----:B-1----:R-:W-:-:S12]  /*1ca60*/  @!P1 BRA `(.L_x_6024) ;  /* 0x00000070001c9947 */ /* 0x002fd80003800000 */
.L_x_6169:
[----:B------:R-:W-:Y:S05]  /*1ca70*/  BSYNC B2 ;  /* 0x0000000000027941 */ /* 0x000fea0003800000 */
.L_x_6023:
        /* <DEDUP_REMOVED lines=9> */
.L_x_6026:
[----:B------:R-:W-:Y:S05]  /*1cb10*/  BSYNC B2 ;  /* 0x0000000000027941 */ /* 0x000fea0003800000 */
.L_x_6025:
        /* <DEDUP_REMOVED lines=11> */
.L_x_6027:
        /* <DEDUP_REMOVED lines=13> */
.L_x_6170:
[----:B------:R-:W-:Y:S05]  /*1cca0*/  BSYNC B2 ;  /* 0x0000000000027941 */ /* 0x000fea0003800000 */
.L_x_6028:
        /* <DEDUP_REMOVED lines=11> */
.L_x_6031:
[----:B------:R-:W-:Y:S05]  /*1cd60*/  BSYNC B2 ;  /* 0x0000000000027941 */ /* 0x000fea0003800000 */
.L_x_6030:
[----:B------:R-:W-:Y:S01]  /*1cd70*/  R2UR UR6, R2 ;  /* 0x00000000020672ca */ /* 0x000fe200000e0000 */
[----:B------:R-:W-:Y:S01]  /*1cd80*/  UIADD3 UR4, UP0, UR40, 0x670, URZ ;  /* 0x0000067028047890 */ /* 0x000fe2000ff1e03f */
[----:B------:R-:W-:Y:S01]  /*1cd90*/  R2UR UR7, R3 ;  /* 0x00000000030772ca */ /* 0x000fe200000e0000 */
[----:B------:R-:W-:Y:S01]  /*1cda0*/  VIADD R11, R11, 0x28cb0 ;  /* 0x00028cb00b0b7836 */ /* 0x000fe20000000000 */
[----:B------:R-:W-:Y:S01]  /*1cdb0*/  R2UR UR10, R9 ;  /* 0x00000000090a72ca */ /* 0x000fe200000e0000 */
[----:B------:R-:W-:Y:S01]  /*1cdc0*/  IMAD R9, R19, 0x10000, R18 ;  /* 0x0001000013097824 */ /* 0x000fe200078e0212 */
[----:B------:R-:W-:Y:S01]  /*1cdd0*/  PLOP3.LUT P1, PT, PT, PT, PT, 0x80, 0x0 ;  /* 0x000000000000781c */ /* 0x000fe20003f2f070 */
[----:B------:R-:W-:Y:S02]  /*1cde0*/  UIADD3.X UR5, URZ, UR41, URZ, UP0, !UPT ;  /* 0x000000293f057290 */ /* 0x000fe400087fe43f */
[----:B------:R-:W-:-:S10]  /*1cdf0*/  VIADD R14, R9, 0x400 ;  /* 0x00000400090e7836 */ /* 0x000fd40000000000 */
.L_x_6032:
        /* <DEDUP_REMOVED lines=15> */
.L_x_6033:
        /* <DEDUP_REMOVED lines=15> */
.L_x_6034:
        /* <DEDUP_REMOVED lines=15> */
.L_x_6035:
        /* <DEDUP_REMOVED lines=15> */
.L_x_6036:
        /* <DEDUP_REMOVED lines=15> */
.L_x_6037:
        /* <DEDUP_REMOVED lines=15> */
.L_x_6038:
        /* <DEDUP_REMOVED lines=15> */
.L_x_6039:
        /* <DEDUP_REMOVED lines=10> */
.L_x_6022:
[----:B------:R-:W-:Y:S05]  /*1d530*/  BSYNC B1 ;  /* 0x0000000000017941 */ /* 0x000fea0003800000 */
.L_x_6021:
        /* <DEDUP_REMOVED lines=8> */
.L_x_5996:
[----:B------:R-:W-:Y:S05]  /*1d5c0*/  BSYNC B0 ;  /* 0x0000000000007941 */ /* 0x000fea0003800000 */
.L_x_5995:
[----:B------:R-:W0:Y:S01]  /*1d5d0*/  LDC R0, c[0x0][0x448] ;  /* 0x00011200ff007b82 */ /* 0x000e220000000800 */
[----:B------:R-:W-:Y:S01]  /*1d5e0*/  VIADD R2, R31, 0x3f ;  /* 0x0000003f1f027836 */ /* 0x000fe20000000000 */
[----:B------:R-:W-:Y:S06]  /*1d5f0*/  @!P0 WARPSYNC.ALL ;  /* 0x0000000000008948 */ /* 0x000fec0003800000 */
[----:B------:R-:W-:Y:S01]  /*1d600*/  @!P0 BAR.SYNC.DEFER_BLOCKING 0xc, 0x180 ;  /* 0x0306000000008b1d */ /* 0x000fe20000010000 */
[----:B0-----:R-:W-:-:S13]  /*1d610*/  ISETP.NE.AND P1, PT, R0, 0x1, PT ;  /* 0x000000010000780c */ /* 0x001fda0003f25270 */
[----:B------:R-:W0:Y:S08]  /*1d620*/  @P1 LDC R3, c[0x0][0x44c] ;  /* 0x00011300ff031b82 */ /* 0x000e300000000800 */
[----:B------:R-:W2:Y:S01]  /*1d630*/  @P1 LDC R0, c[0x0][0x450] ;  /* 0x00011400ff001b82 */ /* 0x000ea20000000800 */
[----:B0-----:R-:W-:-:S05]  /*1d640*/  @P1 IMAD.HI.U32 R3, R2, R3, RZ ;  /* 0x0000000302031227 */ /* 0x001fca00078e00ff */
[----:B--2---:R-:W-:-:S05]  /*1d650*/  @P1 SHF.R.U32.HI R2, RZ, R0, R3 ;  /* 0x00000000ff021219 */ /* 0x004fca0000011603 */
[----:B------:R-:W-:Y:S02]  /*1d660*/  IMAD.IADD R0, R7, 0x1, R2 ;  /* 0x0000000107007824 */ /* 0x000fe400078e0202 */
[----:B------:R-:W0:Y:S02]  /*1d670*/  LDC.64 R2, c[0x0][0x9e0] ;  /* 0x00027800ff027b82 */ /* 0x000e240000000a00 */
        /* <DEDUP_REMOVED lines=14> */
.L_x_6043:
[----:B------:R-:W-:-:S13]  /*1d760*/  ISETP.NE.AND P0, PT, R3, 0x1, PT ;  /* 0x000000010300780c */ /* 0x000fda0003f05270 */
[----:B------:R-:W0:Y:S02]  /*1d770*/  @P0 LDC.64 R6, c[0x0][0x9e8] ;  /* 0x00027a00ff060b82 */ /* 0x000e240000000a00 */
[----:B0-----:R-:W-:-:S05]  /*1d780*/  @P0 IMAD.HI.U32 R6, R5, R6, RZ ;  /* 0x0000000605060227 */ /* 0x001fca00078e00ff */
[----:B------:R-:W-:-:S07]  /*1d790*/  @P0 SHF.R.U32.HI R5, RZ, R7, R6 ;  /* 0x00000007ff050219 */ /* 0x000fce0000011606 */
.L_x_6044:
[----:B------:R-:W-:Y:S05]  /*1d7a0*/  BSYNC B0 ;  /* 0x0000000000007941 */ /* 0x000fea0003800000 */
.L_x_6042:
[----:B------:R-:W-:-:S05]  /*1d7b0*/  IMAD R5, R5, R3, R3 ;  /* 0x0000000305057224 */ /* 0x000fca00078e0203 */
[----:B------:R-:W-:-:S07]  /*1d7c0*/  VIMNMX R2, R2, R5, PT ;  /* 0x0000000502027248 */ /* 0x000fce0003fe0100 */
.L_x_6041:
[----:B------:R-:W-:Y:S01]  /*1d7d0*/  VIADD R2, R2, 0x3f ;  /* 0x0000003f02027836 */ /* 0x000fe20000000000 */
[----:B------:R-:W0:Y:S01]  /*1d7e0*/  @P1 LDC R0, c[0x0][0x450] ;  /* 0x00011400ff001b82 */ /* 0x000e220000000800 */
[----:B------:R-:W-:-:S03]  /*1d7f0*/  ULDC UR4, c[0x0][0x9dc] ;  /* 0x0002770000047ab9 */ /* 0x000fc60000000800 */
[----:B------:R-:W-:-:S04]  /*1d800*/  SHF.R.S32.HI R5, RZ, 0x1f, R2 ;  /* 0x0000001fff057819 */ /* 0x000fc80000011402 */
[----:B------:R-:W-:Y:S02]  /*1d810*/  LEA.HI R5, R5, R2, RZ, 0x6 ;  /* 0x0000000205057211 */ /* 0x000fe400078f30ff */
[----:B------:R-:W2:Y:S02]  /*1d820*/  @P1 LDC R2, c[0x0][0x44c] ;  /* 0x00011300ff021b82 */ /* 0x000ea40000000800 */
[----:B------:R-:W-:-:S04]  /*1d830*/  SHF.R.S32.HI R5, RZ, 0x6, R5 ;  /* 0x00000006ff057819 */ /* 0x000fc80000011405 */
[----:B------:R-:W-:Y:S01]  /*1d840*/  VIMNMX R10, R10, R5, PT ;  /* 0x000000050a0a7248 */ /* 0x000fe20003fe0100 */
[----:B------:R-:W-:Y:S02]  /*1d850*/  IMAD.MOV.U32 R5, RZ, RZ, R31 ;  /* 0x000000ffff057224 */ /* 0x000fe400078e001f */
[----:B--2---:R-:W-:-:S05]  /*1d860*/  @P1 IMAD.HI.U32 R2, R31, R2, RZ ;  /* 0x000000021f021227 */ /* 0x004fca00078e00ff */
[----:B0-----:R-:W-:-:S05]  /*1d870*/  @P1 SHF.R.U32.HI R5, RZ, R0, R2 ;  /* 0x00000000ff051219 */ /* 0x001fca0000011602 */
        /* <DEDUP_REMOVED lines=13> */
.L_x_6047:
[----:B------:R-:W-:-:S13]  /*1d950*/  ISETP.NE.AND P0, PT, R3, 0x1, PT ;  /* 0x000000010300780c */ /* 0x000fda0003f05270 */
[----:B------:R-:W0:Y:S02]  /*1d960*/  @P0 LDC.64 R6, c[0x0][0x9e8] ;  /* 0x00027a00ff060b82 */ /* 0x000e240000000a00 */
[----:B0-----:R-:W-:-:S05]  /*1d970*/  @P0 IMAD.HI.U32 R6, R2, R6, RZ ;  /* 0x0000000602060227 */ /* 0x001fca00078e00ff */
[----:B------:R-:W-:-:S07]  /*1d980*/  @P0 SHF.R.U32.HI R2, RZ, R7, R6 ;  /* 0x00000007ff020219 */ /* 0x000fce0000011606 */
.L_x_6048:
[----:B------:R-:W-:Y:S05]  /*1d990*/  BSYNC B0 ;  /* 0x0000000000007941 */ /* 0x000fea0003800000 */
.L_x_6046:
[----:B------:R-:W-:-:S05]  /*1d9a0*/  IMAD R3, R2, R3, RZ ;  /* 0x0000000302037224 */ /* 0x000fca00078e02ff */
[----:B------:R-:W-:-:S07]  /*1d9b0*/  VIMNMX R0, R0, R3, !PT ;  /* 0x0000000300007248 */ /* 0x000fce0007fe0100 */
.L_x_6045:
[----:B------:R-:W-:Y:S01]  /*1d9c0*/  ISETP.NE.AND P1, PT, R4, RZ, PT ;  /* 0x000000ff0400720c */ /* 0x000fe20003f25270 */
[----:B------:R-:W-:Y:S01]  /*1d9d0*/  BSSY B0, `(.L_x_6049) ;  /* 0x0000024000007945 */ /* 0x000fe20003800000 */
[----:B------:R-:W-:-:S04]  /*1d9e0*/  SHF.R.S32.HI R3, RZ, 0x1f, R0 ;  /* 0x0000001fff037819 */ /* 0x000fc80000011400 */
[----:B------:R-:W-:-:S04]  /*1d9f0*/  LEA.HI R3, R3, R0, RZ, 0x6 ;  /* 0x0000000003037211 */ /* 0x000fc800078f30ff */
[----:B------:R-:W-:Y:S01]  /*1da00*/  SHF.R.S32.HI R0, RZ, 0x6, R3 ;  /* 0x00000006ff007819 */ /* 0x000fe20000011403 */
[----:B------:R-:W-:Y:S02]  /*1da10*/  IMAD.MOV.U32 R3, RZ, RZ, RZ ;  /* 0x000000ffff037224 */ /* 0x000fe400078e00ff */
[----:B------:R-:W0:Y:S01]  /*1da20*/  @!P1 LDC R4, c[0x0][0x9f0] ;  /* 0x00027c00ff049b82 */ /* 0x000e220000000800 */
[----:B------:R-:W-:-:S04]  /*1da30*/  VIMNMX R0, RZ, R0, !PT ;  /* 0x00000000ff007248 */ /* 0x000fc80007fe0100 */
[----:B------:R-:W-:-:S13]  /*1da40*/  ISETP.GT.AND P0, PT, R10, R0, PT ;  /* 0x000000000a00720c */ /* 0x000fda0003f04270 */
[----:B------:R-:W-:Y:S05]  /*1da50*/  @!P0 BRA `(.L_x_6050) ;  /* 0x00000000006c8947 */ /* 0x000fea0003800000 */
[-C--:B0-----:R-:W-:Y:S02]  /*1da60*/  IABS R5, R4.reuse ;  /* 0x0000000400057213 */ /* 0x081fe40000000000 */
[----:B------:R-:W-:Y:S02]  /*1da70*/  IABS R7, R4 ;  /* 0x0000000400077213 */ /* 0x000fe40000000000 */
[----:B------:R-:W0:Y:S03]  /*1da80*/  I2F.RP R8, R5 ;  /* 0x0000000500087306 */ /* 0x000e260000209400 */
[----:B------:R-:W-:-:S05]  /*1da90*/  IMAD.MOV R7, RZ, RZ, -R7 ;  /* 0x000000ffff077224 */ /* 0x000fca00078e0a07 */
[----:B0-----:R-:W0:Y:S02]  /*1daa0*/  MUFU.RCP R8, R8 ;  /* 0x0000000800087308 */ /* 0x001e240000001000 */
[----:B0-----:R-:W-:-:S06]  /*1dab0*/  VIADD R9, R8, 0xffffffe ;  /* 0x0ffffffe08097836 */ /* 0x001fcc0000000000 */
[----:B------:R-:W0:Y:S02]  /*1dac0*/  F2I.FTZ.U32.TRUNC.NTZ R3, R9 ;  /* 0x0000000900037305 */ /* 0x000e24000021f000 */
[----:B0-----:R-:W-:-:S04]  /*1dad0*/  IMAD.MOV R2, RZ, RZ, -R3 ;  /* 0x000000ffff027224 */ /* 0x001fc800078e0a03 */
[----:B------:R-:W-:Y:S02]  /*1dae0*/  IMAD R6, R2, R5, RZ ;  /* 0x0000000502067224 */ /* 0x000fe400078e02ff */
[----:B------:R-:W-:-:S04]  /*1daf0*/  IMAD.MOV.U32 R2, RZ, RZ, RZ ;  /* 0x000000ffff027224 */ /* 0x000fc800078e00ff */
        /* <DEDUP_REMOVED lines=17> */
.L_x_6050:
[----:B------:R-:W-:Y:S05]  /*1dc10*/  BSYNC B0 ;  /* 0x0000000000007941 */ /* 0x000fea0003800000 */
.L_x_6049:
[-C--:B------:R-:W-:Y:S01]  /*1dc20*/  IMAD R32, R32, R3.reuse, R0 ;  /* 0x0000000320207224 */ /* 0x080fe200078e0200 */
[----:B------:R-:W-:Y:S04]  /*1dc30*/  BSSY B7, `(.L_x_6051) ;  /* 0x0000370000077945 */ /* 0x000fe80003800000 */
[----:B------:R-:W-:-:S04]  /*1dc40*/  VIADDMNMX R34, R32, R3, R10, PT ;  /* 0x0000000320227246 */ /* 0x000fc8000380010a */
        /* <DEDUP_REMOVED lines=14> */
[----:B0-----:R-:W0:Y:S02]  /*1dd30*/  S2R R4, SR_LTMASK ;  /* 0x0000000000047919 */ /* 0x001e240000003900 */
[----:B0-----:R-:W-:-:S04]  /*1dd40*/  LOP3.LUT R4, R4, UR4, RZ, 0xc0, !PT ;  /* 0x0000000404047c12 */ /* 0x001fc8000f8ec0ff */
[----:B------:R-:W0:Y:S01]  /*1dd50*/  POPC R7, R4 ;  /* 0x0000000400077309 */ /* 0x000e220000000000 */
[----:B--2---:R-:W0:Y:S02]  /*1dd60*/  SHFL.IDX PT, R0, R3, R0, 0x1f ;  /* 0x00001f0003007589 */ /* 0x004e2400000e0000 */
[----:B0-----:R-:W-:Y:S01]  /*1dd70*/  IADD3 R24, R0, UR37, R7 ;  /* 0x0000002500187c10 */ /* 0x001fe2000fffe007 */
[----:B------:R-:W-:Y:S06]  /*1dd80*/  BRA `(.L_x_6053) ;  /* 0x0000003400687947 */ /* 0x000fec0003800000 */
.L_x_6052:
        /* <DEDUP_REMOVED lines=20> */
.L_x_6055:
[----:B------:R-:W-:Y:S05]  /*1ded0*/  BSYNC B6 ;  /* 0x0000000000067941 */ /* 0x000fea0003800000 */
.L_x_6054:
        /* <DEDUP_REMOVED lines=9> */
[----:B0-----:R-:W-:Y:S02]  /*1df70*/  IMAD.U32 R4, RZ, RZ, UR6 ;  /* 0x00000006ff047e24 */ /* 0x001fe4000f8e00ff */
[----:B------:R-:W-:Y:S02]  /*1df80*/  IMAD.U32 R5, RZ, RZ, UR7 ;  /* 0x00000007ff057e24 */ /* 0x000fe4000f8e00ff */
[----:B------:R-:W-:Y:S02]  /*1df90*/  IMAD.U32 R6, RZ, RZ, UR8 ;  /* 0x00000008ff067e24 */ /* 0x000fe4000f8e00ff */
[----:B------:R-:W-:-:S02]  /*1dfa0*/  IMAD.U32 R7, RZ, RZ, UR9 ;  /* 0x00000009ff077e24 */ /* 0x000fc4000f8e00ff */
[----:B------:R-:W-:Y:S02]  /*1dfb0*/  IMAD.U32 R10, RZ, RZ, UR4 ;  /* 0x00000004ff0a7e24 */ /* 0x000fe4000f8e00ff */
[----:B------:R-:W-:Y:S02]  /*1dfc0*/  IMAD.U32 R11, RZ, RZ, UR5 ;  /* 0x00000005ff0b7e24 */ /* 0x000fe4000f8e00ff */
[----:B------:R-:W-:Y:S02]  /*1dfd0*/  IMAD.MOV.U32 R8, RZ, RZ, 0x70 ;  /* 0x00000070ff087424 */ /* 0x000fe400078e00ff */
[----:B------:R-:W-:Y:S02]  /*1dfe0*/  IMAD.MOV.U32 R12, RZ, RZ, 0x1 ;  /* 0x00000001ff0c7424 */ /* 0x000fe400078e00ff */
[----:B--2---:R-:W-:-:S07]  /*1dff0*/  IMAD.MOV.U32 R13, RZ, RZ, RZ ;  /* 0x000000ffff0d7224 */ /* 0x004fce00078e00ff */
[----:B------:R-:W-:-:S07]  /*1e000*/  LEPC R20, `(.L_x_6058) ;  /* 0x000000001014794e */ /* 0x000fce0000000000 */
[----:B-1-3--:R-:W-:Y:S05]  /*1e010*/  CALL.ABS.NOINC R2 ;  /* 0x0000000002007343 */ /* 0x00afea0003c00000 */
.L_x_6058:
        /* <DEDUP_REMOVED lines=15> */
.L_x_6057:
[----:B------:R-:W-:Y:S05]  /*1e110*/  BSYNC B6 ;  /* 0x0000000000067941 */ /* 0x000fea0003800000 */
.L_x_6056:
[----:B------:R-:W-:Y:S01]  /*1e120*/  ULDC.64 UR4, c[0x0][0x9f8] ;  /* 0x00027e0000047ab9 */ /* 0x000fe20000000a00 */
[----:B------:R-:W-:Y:S01]  /*1e130*/  IMAD.MOV.U32 R26, RZ, RZ, R27 ;  /* 0x000000ffff1a7224 */ /* 0x000fe200078e001b */
[----:B------:R-:W-:Y:S01]  /*1e140*/  ISETP.NE.U32.AND P0, PT, RZ, UR4, PT ;  /* 0x00000004ff007c0c */ /* 0x000fe2000bf05070 */
[----:B------:R-:W2:Y:S01]  /*1e150*/  S2R R20, SR_TID.X ;  /* 0x0000000000147919 */ /* 0x000ea20000002100 */
[----:B------:R-:W3:Y:S01]  /*1e160*/  LDC R9, c[0x0][0x430] ;  /* 0x00010c00ff097b82 */ /* 0x000ee20000000800 */
[----:B------:R-:W-:Y:S01]  /*1e170*/  ULDC UR4, c[0x0][0x320] ;  /* 0x0000c80000047ab9 */ /* 0x000fe20000000800 */
[----:B------:R-:W-:-:S13]  /*1e180*/  ISETP.NE.AND.EX P0, PT, RZ, UR5, PT, P0 ;  /* 0x00000005ff007c0c */ /* 0x000fda000bf05300 */
[----:B------:R-:W4:Y:S01]  /*1e190*/  @P0 LDC.64 R2, c[0x0][0x9f8] ;  /* 0x00027e00ff020b82 */ /* 0x000f220000000a00 */
[----:B------:R-:W0:Y:S01]  /*1e1a0*/  S2R R25, SR_TID.X ;  /* 0x0000000000197919 */ /* 0x000e220000002100 */
[----:B--2---:R-:W-:Y:S01]  /*1e1b0*/  LOP3.LUT R20, R20, 0x7f, RZ, 0xc0, !PT ;  /* 0x0000007f14147812 */ /* 0x004fe200078ec0ff */
[----:B----4-:R-:W-:-:S05]  /*1e1c0*/  @P0 IMAD.WIDE R2, R27, 0x4, R2 ;  /* 0x000000041b020825 */ /* 0x010fca00078e0202 */
[----:B------:R2:W4:Y:S01]  /*1e1d0*/  @P0 LDG.E R26, desc[UR42][R2.64] ;  /* 0x0000002a021a0981 */ /* 0x000522000c1e1900 */
[----:B------:R-:W-:Y:S01]  /*1e1e0*/  SHF.R.U32.HI R21, RZ, 0x3, R20 ;  /* 0x00000003ff157819 */ /* 0x000fe20000011614 */
[----:B------:R-:W-:Y:S01]  /*1e1f0*/  IMAD.MOV.U32 R36, RZ, RZ, RZ ;  /* 0x000000ffff247224 */ /* 0x000fe200078e00ff */
[----:B---3--:R-:W-:Y:S01]  /*1e200*/  ISETP.NE.AND P1, PT, R9, 0x1, PT ;  /* 0x000000010900780c */ /* 0x008fe20003f25270 */
[----:B------:R-:W3:Y:S01]  /*1e210*/  S2R R20, SR_TID.X ;  /* 0x0000000000147919 */ /* 0x000ee20000002100 */
[----:B0-----:R-:W-:Y:S01]  /*1e220*/  IMAD.SHL.U32 R25, R25, 0x8, RZ ;  /* 0x0000000819197824 */ /* 0x001fe200078e00ff */
[----:B------:R-:W-:Y:S02]  /*1e230*/  LEA R0, R34, 0xffffffc0, 0x6 ;  /* 0xffffffc022007811 */ /* 0x000fe400078e30ff */
[----:B------:R-:W0:Y:S01]  /*1e240*/  S2R R34, SR_TID.X ;  /* 0x0000000000227919 */ /* 0x000e220000002100 */
[----:B------:R-:W-:Y:S02]  /*1e250*/  LOP3.LUT R16, R16, 0xffffffbf, RZ, 0xc0, !PT ;  /* 0xffffffbf10107812 */ /* 0x000fe400078ec0ff */
[----:B------:R-:W-:Y:S01]  /*1e260*/  LOP3.LUT R25, R25, 0x38, RZ, 0xc0, !PT ;  /* 0x0000003819197812 */ /* 0x000fe200078ec0ff */
[----:B------:R-:W1:Y:S03]  /*1e270*/  S2R R10, SR_TID.X ;  /* 0x00000000000a7919 */ /* 0x000e660000002100 */
[----:B------:R-:W-:Y:S01]  /*1e280*/  LOP3.LUT R25, R25, 0x40, RZ, 0xfc, !PT ;  /* 0x0000004019197812 */ /* 0x000fe200078efcff */
[----:B--2---:R-:W2:Y:S03]  /*1e290*/  @P1 LDC R3, c[0x0][0x434] ;  /* 0x00010d00ff031b82 */ /* 0x004ea60000000800 */
[----:B------:R-:W-:-:S02]  /*1e2a0*/  ISETP.GE.AND P2, PT, R25, UR4, PT ;  /* 0x0000000419007c0c */ /* 0x000fc4000bf46270 */
[----:B------:R-:W1:Y:S02]  /*1e2b0*/  S2R R25, SR_TID.X ;  /* 0x0000000000197919 */ /* 0x000e640000002100 */
[----:B------:R-:W-:Y:S01]  /*1e2c0*/  SEL R7, RZ, 0xffffffff, P2 ;  /* 0xffffffffff077807 */ /* 0x000fe20001000000 */
[----:B------:R-:W2:Y:S04]  /*1e2d0*/  @P1 LDC R2, c[0x0][0x438] ;  /* 0x00010e00ff021b82 */ /* 0x000ea80000000800 */
[----:B------:R-:W-:-:S04]  /*1e2e0*/  IMAD.SHL.U32 R7, R7, 0x2, RZ ;  /* 0x0000000207077824 */ /* 0x000fc800078e00ff */
[----:B------:R-:W-:Y:S01]  /*1e2f0*/  @P2 LOP3.LUT R16, R16, 0x40, RZ, 0xfc, !PT ;  /* 0x0000004010102812 */ /* 0x000fe200078efcff */
[----:B---3--:R-:W-:-:S03]  /*1e300*/  IMAD.SHL.U32 R20, R20, 0x10, RZ ;  /* 0x0000001014147824 */ /* 0x008fc600078e00ff */
[----:B------:R-:W-:Y:S01]  /*1e310*/  LOP3.LUT R16, R16, 0xffffff7f, RZ, 0xc0, !PT ;  /* 0xffffff7f10107812 */ /* 0x000fe200078ec0ff */
[----:B0-----:R-:W-:Y:S01]  /*1e320*/  IMAD.SHL.U32 R34, R34, 0x8, RZ ;  /* 0x0000000822227824 */ /* 0x001fe200078e00ff */
[----:B------:R-:W-:Y:S02]  /*1e330*/  LOP3.LUT R20, R21, 0x70, R20, 0xf8, !PT ;  /* 0x0000007015147812 */ /* 0x000fe400078ef814 */
[----:B------:R-:W0:Y:S01]  /*1e340*/  S2R R21, SR_TID.X ;  /* 0x0000000000157919 */ /* 0x000e220000002100 */
[----:B-1----:R-:W-:Y:S01]  /*1e350*/  IMAD.SHL.U32 R10, R10, 0x8, RZ ;  /* 0x000000080a0a7824 */ /* 0x002fe200078e00ff */
[----:B------:R-:W-:Y:S01]  /*1e360*/  LOP3.LUT R34, R34, 0x38, RZ, 0xc0, !PT ;  /* 0x0000003822227812 */ /* 0x000fe200078ec0ff */
[----:B------:R-:W-:-:S03]  /*1e370*/  IMAD.IADD R37, R20, 0x1, R0 ;  /* 0x0000000114257824 */ /* 0x000fc600078e0200 */
[----:B------:R-:W-:Y:S02]  /*1e380*/  LOP3.LUT R34, R34, 0x80, RZ, 0xfc, !PT ;  /* 0x0000008022227812 */ /* 0x000fe400078efcff */
[C---:B------:R-:W-:Y:S01]  /*1e390*/  ISETP.GE.AND P0, PT, R37.reuse, R23, PT ;  /* 0x000000172500720c */ /* 0x040fe20003f06270 */
[----:B------:R-:W-:Y:S01]  /*1e3a0*/  IMAD.IADD R37, R37, 0x1, R33 ;  /* 0x0000000125257824 */ /* 0x000fe200078e0221 */
[----:B------:R-:W-:Y:S01]  /*1e3b0*/  ISETP.GE.AND P2, PT, R34, UR4, PT ;  /* 0x0000000422007c0c */ /* 0x000fe2000bf46270 */
[----:B------:R-:W-:Y:S01]  /*1e3c0*/  IMAD.SHL.U32 R25, R25, 0x8, RZ ;  /* 0x0000000819197824 */ /* 0x000fe200078e00ff */
[----:B------:R-:W-:Y:S01]  /*1e3d0*/  ISETP.GT.U32.OR P0, PT, R20, 0x3f, P0 ;  /* 0x0000003f1400780c */ /* 0x000fe20000704470 */
[----:B--2---:R-:W-:Y:S01]  /*1e3e0*/  @P1 IMAD.HI.U32 R3, R37, R3, RZ ;  /* 0x0000000325031227 */ /* 0x004fe200078e00ff */
[----:B------:R-:W-:Y:S02]  /*1e3f0*/  LOP3.LUT R10, R10, 0x38, RZ, 0xc0, !PT ;  /* 0x000000380a0a7812 */ /* 0x000fe400078ec0ff */
[----:B------:R-:W-:Y:S01]  /*1e400*/  LOP3.LUT R25, R25, 0x38, RZ, 0xc0, !PT ;  /* 0x0000003819197812 */ /* 0x000fe200078ec0ff */
[----:B------:R-:W-:Y:S01]  /*1e410*/  IMAD.MOV.U32 R6, RZ, RZ, R37 ;  /* 0x000000ffff067224 */ /* 0x000fe200078e0025 */
[----:B------:R-:W-:-:S02]  /*1e420*/  @P1 SHF.R.U32.HI R6, RZ, R2, R3 ;  /* 0x00000002ff061219 */ /* 0x000fc40000011603 */
[----:B------:R-:W-:Y:S02]  /*1e430*/  LOP3.LUT R25, R25, 0xc0, RZ, 0xfc, !PT ;  /* 0x000000c019197812 */ /* 0x000fe400078efcff */
[----:B------:R-:W-:Y:S02]  /*1e440*/  LOP3.LUT R10, R10, 0x180, RZ, 0xfc, !PT ;  /* 0x000001800a0a7812 */ /* 0x000fe400078efcff */
[----:B------:R-:W-:Y:S01]  /*1e450*/  ISETP.GE.AND P1, PT, R25, UR4, PT ;  /* 0x0000000419007c0c */ /* 0x000fe2000bf26270 */
[----:B------:R-:W1:Y:S01]  /*1e460*/  @!P0 LDC.64 R2, c[0x0][0x428] ;  /* 0x00010a00ff028b82 */ /* 0x000e620000000a00 */
[----:B------:R-:W2:Y:S02]  /*1e470*/  S2R R25, SR_TID.X ;  /* 0x0000000000197919 */ /* 0x000ea40000002100 */
[----:B------:R-:W-:Y:S01]  /*1e480*/  SEL R5, RZ, 0x8, P1 ;  /* 0x00000008ff057807 */ /* 0x000fe20000800000 */
[----:B0-----:R-:W-:-:S05]  /*1e490*/  IMAD.SHL.U32 R21, R21, 0x8, RZ ;  /* 0x0000000815157824 */ /* 0x001fca00078e00ff */
[----:B------:R-:W-:-:S04]  /*1e4a0*/  LOP3.LUT R21, R21, 0x38, RZ, 0xc0, !PT ;  /* 0x0000003815157812 */ /* 0x000fc800078ec0ff */
[----:B------:R-:W-:-:S04]  /*1e4b0*/  ISETP.GE.AND P3, PT, R21, UR4, PT ;  /* 0x0000000415007c0c */ /* 0x000fc8000bf66270 */
[----:B------:R-:W-:-:S04]  /*1e4c0*/  SEL R4, RZ, 0x1, P3 ;  /* 0x00000001ff047807 */ /* 0x000fc80001800000 */
[----:B------:R-:W-:Y:S02]  /*1e4d0*/  LOP3.LUT R7, R7, 0x2, R4, 0xe2, !PT ;  /* 0x0000000207077812 */ /* 0x000fe400078ee204 */
[----:B------:R-:W-:-:S03]  /*1e4e0*/  SEL R4, RZ, 0x4, P2 ;  /* 0x00000004ff047807 */ /* 0x000fc60001000000 */
[----:B------:R-:W-:Y:S02]  /*1e4f0*/  @P3 LOP3.LUT R16, R16, 0x80, RZ, 0xfc, !PT ;  /* 0x0000008010103812 */ /* 0x000fe400078efcff */
[----:B------:R-:W-:Y:S01]  /*1e500*/  LOP3.LUT R7, R5, R7, R4, 0xfe, !PT ;  /* 0x0000000705077212 */ /* 0x000fe200078efe04 */
[--C-:B------:R-:W-:Y:S01]  /*1e510*/  @!P0 IMAD.MOV.U32 R4, RZ, RZ, R6.reuse ;  /* 0x000000ffff048224 */ /* 0x100fe200078e0006 */
[----:B------:R-:W-:Y:S01]  /*1e520*/  @!P0 SHF.R.S32.HI R5, RZ, 0x1f, R6 ;  /* 0x0000001fff058819 */ /* 0x000fe20000011406 */
[----:B--2---:R-:W-:Y:S01]  /*1e530*/  IMAD.SHL.U32 R25, R25, 0x8, RZ ;  /* 0x0000000819197824 */ /* 0x004fe200078e00ff */
[----:B------:R-:W-:-:S04]  /*1e540*/  LOP3.LUT R16, R16, 0xffffffdf, RZ, 0xc0, !PT ;  /* 0xffffffdf10107812 */ /* 0x000fc800078ec0ff */
[----:B------:R-:W-:Y:S02]  /*1e550*/  @P2 LOP3.LUT R16, R16, 0x20, RZ, 0xfc, !PT ;  /* 0x0000002010102812 */ /* 0x000fe400078efcff */
[----:B------:R-:W-:Y:S02]  /*1e560*/  LOP3.LUT R25, R25, 0x38, RZ, 0xc0, !PT ;  /* 0x0000003819197812 */ /* 0x000fe400078ec0ff */
[----:B------:R-:W-:-:S04]  /*1e570*/  LOP3.LUT R16, R16, 0xffffffef, RZ, 0xc0, !PT ;  /* 0xffffffef10107812 */ /* 0x000fc800078ec0ff */
[----:B------:R-:W-:Y:S02]  /*1e580*/  @P1 LOP3.LUT R16, R16, 0x10, RZ, 0xfc, !PT ;  /* 0x0000001010101812 */ /* 0x000fe400078efcff */
[----:B------:R-:W-:-:S04]  /*1e590*/  LOP3.LUT R11, R25, 0x100, RZ, 0xfc, !PT ;  /* 0x00000100190b7812 */ /* 0x000fc800078efcff */
[----:B------:R-:W-:Y:S02]  /*1e5a0*/  ISETP.GE.AND P3, PT, R11, UR4, PT ;  /* 0x000000040b007c0c */ /* 0x000fe4000bf66270 */
[----:B------:R-:W-:Y:S02]  /*1e5b0*/  LOP3.LUT R12, R25, 0x1c0, RZ, 0xfc, !PT ;  /* 0x000001c0190c7812 */ /* 0x000fe400078efcff */
[----:B------:R-:W-:-:S09]  /*1e5c0*/  LOP3.LUT R16, R16, 0xfffffff7, RZ, 0xc0, !PT ;  /* 0xfffffff710107812 */ /* 0x000fd200078ec0ff */
[----:B------:R-:W-:-:S04]  /*1e5d0*/  @P3 LOP3.LUT R16, R16, 0x8, RZ, 0xfc, !PT ;  /* 0x0000000810103812 */ /* 0x000fc800078efcff */
[----:B------:R-:W-:Y:S01]  /*1e5e0*/  LOP3.LUT R16, R16, 0xfffffffb, RZ, 0xc0, !PT ;  /* 0xfffffffb10107812 */ /* 0x000fe200078ec0ff */
[----:B------:R-:W-:Y:S01]  /*1e5f0*/  UMOV UR5, 0xffffffff ;  /* 0xffffffff00057882 */ /* 0x000fe20000000000 */
[----:B----4-:R-:W-:Y:S01]  /*1e600*/  SHF.R.S32.HI R34, RZ, 0x1f, R26 ;  /* 0x0000001fff227819 */ /* 0x010fe2000001141a */
[----:B-1----:R-:W-:-:S04]  /*1e610*/  @!P0 IMAD.WIDE.U32 R4, R26, R2, R4 ;  /* 0x000000021a048225 */ /* 0x002fc800078e0004 */
[----:B------:R-:W-:-:S04]  /*1e620*/  @!P0 IMAD R8, R34, R2, RZ ;  /* 0x0000000222088224 */ /* 0x000fc800078e02ff */
[----:B------:R-:W-:Y:S02]  /*1e630*/  @!P0 IMAD R8, R26, R3, R8 ;  /* 0x000000031a088224 */ /* 0x000fe400078e0208 */
[----:B------:R-:W0:Y:S02]  /*1e640*/  @!P0 LDC.64 R2, c[0x0][0x418] ;  /* 0x00010600ff028b82 */ /* 0x000e240000000a00 */
[----:B------:R-:W-:Y:S01]  /*1e650*/  @!P0 IMAD.IADD R8, R5, 0x1, R8 ;  /* 0x0000000105088824 */ /* 0x000fe200078e0208 */
[----:B0-----:R-:W-:-:S04]  /*1e660*/  @!P0 LEA R2, P1, R4, R2, 0x2 ;  /* 0x0000000204028211 */ /* 0x001fc800078210ff */
[----:B------:R-:W-:-:S05]  /*1e670*/  @!P0 LEA.HI.X R3, R4, R3, R8, 0x2, P1 ;  /* 0x0000000304038211 */ /* 0x000fca00008f1408 */
[----:B------:R0:W5:Y:S01]  /*1e680*/  @!P0 LDG.E R36, desc[UR42][R2.64] ;  /* 0x0000002a02248981 */ /* 0x000162000c1e1900 */
[----:B------:R-:W-:Y:S01]  /*1e690*/  ISETP.GE.AND P0, PT, R10, UR4, PT ;  /* 0x000000040a007c0c */ /* 0x000fe2000bf06270 */
[----:B------:R-:W-:Y:S01]  /*1e6a0*/  IMAD.U32 R8, RZ, RZ, UR38 ;  /* 0x00000026ff087e24 */ /* 0x000fe2000f8e00ff */
[----:B------:R-:W-:Y:S02]  /*1e6b0*/  LOP3.LUT R10, R25, 0x140, RZ, 0xfc, !PT ;  /* 0x00000140190a7812 */ /* 0x000fe400078efcff */
[----:B------:R-:W-:Y:S02]  /*1e6c0*/  SEL R4, RZ, 0x10, P3 ;  /* 0x00000010ff047807 */ /* 0x000fe40001800000 */
[----:B------:R-:W-:Y:S02]  /*1e6d0*/  ISETP.GE.AND P2, PT, R10, UR4, PT ;  /* 0x000000040a007c0c */ /* 0x000fe4000bf46270 */
[----:B0-----:R-:W-:Y:S02]  /*1e6e0*/  SEL R3, RZ, 0x40, P0 ;  /* 0x00000040ff037807 */ /* 0x001fe40000000000 */
[----:B------:R-:W-:-:S02]  /*1e6f0*/  SEL R5, RZ, 0x20, P2 ;  /* 0x00000020ff057807 */ /* 0x000fc40001000000 */
[----:B------:R-:W-:Y:S01]  /*1e700*/  ISETP.GE.AND P0, PT, R12, UR4, PT ;  /* 0x000000040c007c0c */ /* 0x000fe2000bf06270 */
[----:B------:R-:W-:Y:S01]  /*1e710*/  ULDC UR4, c[0x0][0x2f4] ;  /* 0x0000bd0000047ab9 */ /* 0x000fe20000000800 */
[----:B------:R-:W-:Y:S02]  /*1e720*/  LOP3.LUT R4, R5, R7, R4, 0xfe, !PT ;  /* 0x0000000705047212 */ /* 0x000fe400078efe04 */
[----:B------:R-:W-:Y:S02]  /*1e730*/  SEL R2, RZ, 0x80, P0 ;  /* 0x00000080ff027807 */ /* 0x000fe40000000000 */
[----:B------:R-:W-:Y:S01]  /*1e740*/  LOP3.LUT R10, R4, R3, RZ, 0xfc, !PT ;  /* 0x00000003040a7212 */ /* 0x000fe200078efcff */
[----:B------:R-:W-:Y:S01]  /*1e750*/  IMAD.MOV R3, RZ, RZ, -R6 ;  /* 0x000000ffff037224 */ /* 0x000fe200078e0a06 */
[----:B------:R-:W-:Y:S02]  /*1e760*/  ISETP.GE.AND P0, PT, R21, UR4, PT ;  /* 0x0000000415007c0c */ /* 0x000fe4000bf06270 */
[----:B------:R-:W-:Y:S01]  /*1e770*/  @P2 LOP3.LUT R16, R16, 0x4, RZ, 0xfc, !PT ;  /* 0x0000000410102812 */ /* 0x000fe200078efcff */
[----:B------:R0:W-:Y:S01]  /*1e780*/  STL [R1+0x28], R10 ;  /* 0x0000280a01007387 */ /* 0x0001e20000100800 */
[----:B------:R-:W-:-:S02]  /*1e790*/  IMAD R37, R9, R3, R37 ;  /* 0x0000000309257224 */ /* 0x000fc400078e0225 */
[----:B------:R-:W-:-:S07]  /*1e7a0*/  LOP3.LUT R16, R16, 0xfffffffd, RZ, 0xc0, !PT ;  /* 0xfffffffd10107812 */ /* 0x000fce00078ec0ff */
[----:B------:R-:W-:Y:S01]  /*1e7b0*/  @P0 LOP3.LUT R16, R16, 0x2, RZ, 0xfc, !PT ;  /* 0x0000000210100812 */ /* 0x000fe200078efcff */
[----:B0-----:R-:W-:Y:S06]  /*1e7c0*/  BRA.DIV UR5, `(.L_x_6059) ;  /* 0x0000005205ec7947 */ /* 0x001fec000b800000 */
.L_x_6173:
        /* <DEDUP_REMOVED lines=10> */
.L_x_6060:
        /* <DEDUP_REMOVED lines=9> */
.L_x_6174:
[----:B------:R-:W-:Y:S05]  /*1e900*/  BSYNC B0 ;  /* 0x0000000000007941 */ /* 0x000fea0003800000 */
.L_x_6061:
        /* <DEDUP_REMOVED lines=60> */
.L_x_6184:
        /* <DEDUP_REMOVED lines=10> */
.L_x_6064:
        /* <DEDUP_REMOVED lines=11> */
.L_x_6065:
[----:B0-----:R0:W5:Y:S01]  /*1ee20*/  LDL R4, [R1+0x4] ;  /* 0x0000040001047983 */ /* 0x0011620000100800 */
[----:B------:R0:W-:Y:S02]  /*1ee30*/  SYNCS.ARRIVE.TRANS64.A1T0 RZ, [R25+URZ+0x28c30], RZ ;  /* 0x028c30ff19ff79a7 */ /* 0x0001e4000810003f */
[----:B------:R-:W-:Y:S05]  /*1ee40*/  WARPSYNC.ALL ;  /* 0x0000000000007948 */ /* 0x000fea0003800000 */
[----:B------:R-:W-:Y:S01]  /*1ee50*/  ULDC.64 UR4, c[0x0][0xa00] ;  /* 0x0002800000047ab9 */ /* 0x000fe20000000a00 */
[----:B------:R-:W-:Y:S01]  /*1ee60*/  VIADD R0, R18, 0x20400 ;  /* 0x0002040012007836 */ /* 0x000fe20000000000 */
[----:B------:R-:W-:Y:S01]  /*1ee70*/  BAR.SYNC.DEFER_BLOCKING 0x8, 0x100 ;  /* 0x0204000000007b1d */ /* 0x000fe20000010000 */
[----:B------:R-:W-:Y:S02]  /*1ee80*/  ISETP.NE.U32.AND P0, PT, RZ, UR4, PT ;  /* 0x00000004ff007c0c */ /* 0x000fe4000bf05070 */
[----:B------:R-:W-:-:S02]  /*1ee90*/  SHF.R.S32.HI R2, RZ, 0x1f, R27 ;  /* 0x0000001fff027819 */ /* 0x000fc4000001141b */
[----:B------:R-:W-:Y:S01]  /*1eea0*/  ISETP.NE.AND.EX P0, PT, RZ, UR5, PT, P0 ;  /* 0x00000005ff007c0c */ /* 0x000fe2000bf05300 */
[----:B------:R-:W-:Y:S01]  /*1eeb0*/  ULDC.64 UR4, c[0x0][0x298] ;  /* 0x0000a60000047ab9 */ /* 0x000fe20000000a00 */
[----:B------:R-:W-:Y:S01]  /*1eec0*/  LOP3.LUT P1, RZ, R0, 0x3ff, RZ, 0xc0, !PT ;  /* 0x000003ff00ff7812 */ /* 0x000fe2000782c0ff */
[----:B------:R-:W-:Y:S01]  /*1eed0*/  BSSY B6, `(.L_x_6066) ;  /* 0x000001f000067945 */ /* 0x000fe20003800000 */
[----:B------:R-:W-:Y:S02]  /*1eee0*/  SHF.R.S32.HI R0, RZ, 0x1f, R30 ;  /* 0x0000001fff007819 */ /* 0x000fe4000001141e */
[----:B------:R-:W-:Y:S02]  /*1eef0*/  SEL R3, R2, RZ, !P0 ;  /* 0x000000ff02037207 */ /* 0x000fe40004000000 */
[----:B------:R-:W-:Y:S01]  /*1ef00*/  SEL R2, R27, RZ, !P0 ;  /* 0x000000ff1b027207 */ /* 0x000fe20004000000 */
[----:B------:R-:W-:Y:S02]  /*1ef10*/  IMAD R0, R0, UR4, RZ ;  /* 0x0000000400007c24 */ /* 0x000fe4000f8e02ff */
[----:B------:R-:W-:Y:S02]  /*1ef20*/  STL [R1+0x38], R3 ;  /* 0x0000380301007387 */ /* 0x000fe40000100800 */
[----:B------:R-:W-:-:S02]  /*1ef30*/  IMAD R0, R30, UR5, R0 ;  /* 0x000000051e007c24 */ /* 0x000fc4000f8e0200 */
[----:B------:R1:W-:Y:S02]  /*1ef40*/  STL [R1+0x18], R2 ;  /* 0x0000180201007387 */ /* 0x0003e40000100800 */
[----:B-1----:R-:W-:-:S04]  /*1ef50*/  IMAD.WIDE.U32 R2, R30, UR4, RZ ;  /* 0x000000041e027c25 */ /* 0x002fc8000f8e00ff */
[----:B------:R-:W-:Y:S01]  /*1ef60*/  IMAD.IADD R0, R3, 0x1, R0 ;  /* 0x0000000103007824 */ /* 0x000fe200078e0200 */
[----:B------:R1:W-:Y:S04]  /*1ef70*/  STL.64 [R1+0x10], R2 ;  /* 0x0000100201007387 */ /* 0x0003e80000100a00 */
[----:B------:R1:W-:Y:S01]  /*1ef80*/  STL [R1+0x30], R0 ;  /* 0x0000300001007387 */ /* 0x0003e20000100800 */
[----:B-----5:R-:W-:-:S04]  /*1ef90*/  PRMT R30, R4, 0x8880, RZ ;  /* 0x00008880041e7816 */ /* 0x020fc800000000ff */
[----:B------:R-:W-:Y:S01]  /*1efa0*/  PRMT R30, R30, 0x7710, RZ ;  /* 0x000077101e1e7816 */ /* 0x000fe200000000ff */
[----:B------:R-:W-:Y:S06]  /*1efb0*/  @!P1 BRA `(.L_x_6067) ;  /* 0x0000000000409947 */ /* 0x000fec0003800000 */
[----:B-1----:R-:W-:Y:S01]  /*1efc0*/  MOV R2, 0x0 ;  /* 0x0000000000027802 */ /* 0x002fe20000000f00 */
[----:B------:R-:W-:Y:S01]  /*1efd0*/  ULDC.64 UR4, c[0x4][0xf0] ;  /* 0x01003c0000047ab9 */ /* 0x000fe20000000a00 */
[----:B------:R-:W-:Y:S01]  /*1efe0*/  ULDC.64 UR6, c[0x4][0xf8] ;  /* 0x01003e0000067ab9 */ /* 0x000fe20000000a00 */
[----:B------:R-:W-:Y:S01]  /*1eff0*/  ULDC.64 UR8, c[0x4][0x58] ;  /* 0x0100160000087ab9 */ /* 0x000fe20000000a00 */
[----:B------:R-:W-:Y:S02]  /*1f000*/  IMAD.U32 R4, RZ, RZ, UR4 ;  /* 0x00000004ff047e24 */ /* 0x000fe4000f8e00ff */
[----:B------:R-:W1:Y:S01]  /*1f010*/  LDC.64 R2, c[0x4][R2] ;  /* 0x0100000002027b82 */ /* 0x000e620000000a00 */
        /* <DEDUP_REMOVED lines=10> */
.L_x_6067:
[----:B------:R-:W-:Y:S05]  /*1f0c0*/  BSYNC B6 ;  /* 0x0000000000067941 */ /* 0x000fea0003800000 */
.L_x_6066:
[----:B-1----:R-:W2:Y:S01]  /*1f0d0*/  LDL.LU R0, [R1+0x30] ;  /* 0x0000300001007983 */ /* 0x002ea20000300800 */
[----:B------:R-:W-:Y:S01]  /*1f0e0*/  ULDC.64 UR4, c[0x0][0x2d8] ;  /* 0x0000b60000047ab9 */ /* 0x000fe20000000a00 */
[----:B------:R-:W1:Y:S02]  /*1f0f0*/  LDC R7, c[0x0][0x448] ;  /* 0x00011200ff077b82 */ /* 0x000e640000000800 */
[----:B------:R-:W2:Y:S04]  /*1f100*/  LDL.LU.64 R2, [R1+0x10] ;  /* 0x0000100001027983 */ /* 0x000ea80000300a00 */
[----:B------:R-:W3:Y:S04]  /*1f110*/  LDL.LU R20, [R1+0x38] ;  /* 0x0000380001147983 */ /* 0x000ee80000300800 */
[----:B------:R-:W4:Y:S04]  /*1f120*/  LDL.LU R21, [R1+0x18] ;  /* 0x0000180001157983 */ /* 0x000f280000300800 */
[----:B------:R0:W5:Y:S01]  /*1f130*/  LDL R8, [R1+0x34] ;  /* 0x0000340001087983 */ /* 0x0001620000100800 */
[----:B-1----:R-:W-:-:S13]  /*1f140*/  ISETP.NE.AND P0, PT, R7, 0x1, PT ;  /* 0x000000010700780c */ /* 0x002fda0003f05270 */
[----:B------:R-:W1:Y:S08]  /*1f150*/  @P0 LDC R5, c[0x0][0x44c] ;  /* 0x00011300ff050b82 */ /* 0x000e700000000800 */
[----:B------:R-:W0:Y:S01]  /*1f160*/  @P0 LDC R6, c[0x0][0x450] ;  /* 0x00011400ff060b82 */ /* 0x000e220000000800 */
        /* <DEDUP_REMOVED lines=16> */
[----:B------:R-:W-:Y:S02]  /*1f270*/  IMAD.IADD R0, R20, 0x1, R31 ;  /* 0x0000000114007824 */ /* 0x000fe400078e021f */
[----:B------:R2:W5:Y:S02]  /*1f280*/  LDL R20, [R1] ;  /* 0x0000000001147983 */ /* 0x0005640000100800 */
[----:B-1----:R-:W-:-:S04]  /*1f290*/  @P0 IMAD.HI.U32 R5, R0, R5, RZ ;  /* 0x0000000500050227 */ /* 0x002fc800078e00ff */
[----:B------:R-:W-:Y:S01]  /*1f2a0*/  IMAD.MOV.U32 R4, RZ, RZ, R0 ;  /* 0x000000ffff047224 */ /* 0x000fe200078e0000 */
[----:B0-----:R-:W-:Y:S01]  /*1f2b0*/  @P0 SHF.R.U32.HI R4, RZ, R6, R5 ;  /* 0x00000006ff040219 */ /* 0x001fe20000011605 */
        /* <DEDUP_REMOVED lines=27> */
[----:B------:R-:W-:Y:S01]  /*1f470*/  IMAD.IADD R31, R10, 0x1, R31 ;  /* 0x000000010a1f7824 */ /* 0x000fe200078e021f */
        /* <DEDUP_REMOVED lines=31> */
.L_x_6193:
        /* <DEDUP_REMOVED lines=10> */
.L_x_6069:
        /* <DEDUP_REMOVED lines=18> */
.L_x_6194:
[----:B------:R-:W-:Y:S05]  /*1f830*/  BSYNC B0 ;  /* 0x0000000000007941 */ /* 0x000fea0003800000 */
.L_x_6070:
[----:B------:R-:W-:-:S05]  /*1f840*/  IMAD.U32 R2, RZ, RZ, UR38 ;  /* 0x00000026ff027e24 */ /* 0x000fca000f8e00ff */
[----:B------:R-:W-:-:S13]  /*1f850*/  ISETP.NE.AND P0, PT, R2, 0x3, PT ;  /* 0x000000030200780c */ /* 0x000fda0003f05270 */
[----:B------:R-:W-:Y:S05]  /*1f860*/  @!P0 BRA `(.L_x_6072) ;  /* 0x0000000000048947 */ /* 0x000fea0003800000 */
[----:B------:R-:W-:Y:S01]  /*1f870*/  BPT.TRAP 0x1 ;  /* 0x000000040000795c */ /* 0x000fe20000300000 */
.L_x_6072:
[----:B0-----:R-:W-:Y:S01]  /*1f880*/  SHF.L.U32 R0, R28, 0x1f, RZ ;  /* 0x0000001f1c007819 */ /* 0x001fe200000006ff */
[----:B------:R-:W-:Y:S03]  /*1f890*/  BSSY B0, `(.L_x_6073) ;  /* 0x0000003000007945 */ /* 0x000fe60003800000 */
[----:B------:R-:W0:Y:S02]  /*1f8a0*/  SYNCS.PHASECHK.TRANS64.TRYWAIT P0, [R25+URZ+0x28c60], R0 ;  /* 0x028c6000190075a7 */ /* 0x000e24000800017f */
[----:B0-----:R-:W-:Y:S05]  /*1f8b0*/  @!P0 BRA `(.L_x_6074) ;  /* 0x0000004c00a08947 */ /* 0x001fea0003800000 */
.L_x_6195:
[----:B------:R-:W-:Y:S05]  /*1f8c0*/  BSYNC B0 ;  /* 0x0000000000007941 */ /* 0x000fea0003800000 */
.L_x_6073:
        /* <DEDUP_REMOVED lines=26> */
[----:B------:R-:W-:Y:S01]  /*1fa70*/  LOP3.LUT P3, RZ, R30, 0x8, RZ, 0xc0, !PT ;  /* 0x000000081eff7812 */ /* 0x000fe2000786c0ff */
        /* <DEDUP_REMOVED lines=82> */
.L_x_6205:
        /* <DEDUP_REMOVED lines=34> */
.L_x_6076:
        /* <DEDUP_REMOVED lines=11> */
.L_x_6077:
        /* <DEDUP_REMOVED lines=12> */
.L_x_6092:
        /* <DEDUP_REMOVED lines=42> */
.L_x_6080:
[----:B------:R-:W-:Y:S01]  /*205d0*/  IMAD R6, R22, 0x8, R18 ;  /* 0x0000000816067824 */ /* 0x000fe200078e0212 */
[----:B------:R-:W-:Y:S01]  /*205e0*/  SHF.L.U32 R20, R28, 0x1f, RZ ;  /* 0x0000001f1c147819 */ /* 0x000fe200000006ff */
[----:B------:R-:W-:Y:S01]  /*205f0*/  BSSY B1, `(.L_x_6081) ;  /* 0x0000004000017945 */ /* 0x000fe20003800000 */
[----:B------:R-:W-:Y:S02]  /*20600*/  SHF.R.S32.HI R9, RZ, 0x1f, R5 ;  /* 0x0000001fff097819 */ /* 0x000fe40000011405 */
[----:B------:R-:W0:Y:S02]  /*20610*/  SYNCS.PHASECHK.TRANS64.TRYWAIT P0, [R6+URZ+0x28c40], R20 ;  /* 0x028c4014060075a7 */ /* 0x000e24000800017f */
[----:B0-----:R-:W-:Y:S05]  /*20620*/  @!P0 BRA `(.L_x_6082) ;  /* 0x0000004800848947 */ /* 0x001fea0003800000 */
.L_x_6206:
[----:B------:R-:W-:Y:S05]  /*20630*/  BSYNC B1 ;  /* 0x0000000000017941 */ /* 0x000fea0003800000 */
.L_x_6081:
        /* <DEDUP_REMOVED lines=40> */
.L_x_6216:
        /* <DEDUP_REMOVED lines=8> */
.L_x_6084:
        /* <DEDUP_REMOVED lines=11> */
.L_x_6085:
[----:B------:R2:W-:Y:S01]  /*209f0*/  SYNCS.ARRIVE.TRANS64.A1T0 RZ, [R6+URZ+0x28c30], RZ ;  /* 0x028c30ff06ff79a7 */ /* 0x0005e2000810003f */
[----:B------:R-:W-:Y:S05]  /*20a00*/  @!P2 BRA `(.L_x_6086) ;  /* 0x000000000004a947 */ /* 0x000fea0003800000 */
[----:B------:R-:W-:Y:S01]  /*20a10*/  BPT.TRAP 0x1 ;  /* 0x000000040000795c */ /* 0x000fe20000300000 */
.L_x_6086:
[----:B------:R-:W3:Y:S01]  /*20a20*/  SYNCS.PHASECHK.TRANS64.TRYWAIT P0, [R6+URZ+0x28c60], R20 ;  /* 0x028c6014060075a7 */ /* 0x000ee2000800017f */
[----:B------:R-:W-:Y:S04]  /*20a30*/  BSSY B1, `(.L_x_6087) ;  /* 0x0000002000017945 */ /* 0x000fe80003800000 */
[----:B---3--:R-:W-:Y:S05]  /*20a40*/  @!P0 BRA `(.L_x_6088) ;  /* 0x0000004800ac8947 */ /* 0x008fea0003800000 */
.L_x_6217:
[----:B------:R-:W-:Y:S05]  /*20a50*/  BSYNC B1 ;  /* 0x0000000000017941 */ /* 0x000fea0003800000 */
.L_x_6087:
        /* <DEDUP_REMOVED lines=79> */
.L_x_6227:
        /* <DEDUP_REMOVED lines=25> */
.L_x_6090:
        /* <DEDUP_REMOVED lines=11> */
.L_x_6091:
[----:B------:R1:W-:Y:S01]  /*21190*/  SYNCS.ARRIVE.TRANS64.A1T0 RZ, [R6+URZ+0x28c50], RZ ;  /* 0x028c50ff06ff79a7 */ /* 0x0003e2000810003f */
[----:B------:R-:W-:Y:S05]  /*211a0*/  @P3 BRA `(.L_x_6092) ;  /* 0xfffffff000603947 */ /* 0x000fea000383ffff */
.L_x_6079:
[----:B------:R-:W-:Y:S05]  /*211b0*/  BSYNC B0 ;  /* 0x0000000000007941 */ /* 0x000fea0003800000 */
.L_x_6078:
        /* <DEDUP_REMOVED lines=21> */
.L_x_6094:
[----:B------:R-:W-:Y:S05]  /*21310*/  BSYNC B0 ;  /* 0x0000000000007941 */ /* 0x000fea0003800000 */
.L_x_6093:
[----:B------:R-:W-:-:S07]  /*21320*/  SEL R22, R22, RZ, P0 ;  /* 0x000000ff16167207 */ /* 0x000fce0000000000 */
.L_x_6053:
[----:B------:R-:W-:Y:S05]  /*21330*/  BSYNC B7 ;  /* 0x0000000000077941 */ /* 0x000fea0003800000 */
.L_x_6051:
        /* <DEDUP_REMOVED lines=11> */
.L_x_6095:
        /* <DEDUP_REMOVED lines=43> */
.L_x_6237:
[----:B------:R-:W-:Y:S02]  /*216a0*/  ULDC UR4, c[0x0][0xc38] ;  /* 0x00030e0000047ab9 */ /* 0x000fe40000000800 */
[----:B------:R-:W-:-:S04]  /*216b0*/  IMAD.U32 R4, RZ, RZ, UR4 ;  /* 0x00000004ff047e24 */ /* 0x000fc8000f8e00ff */
[----:B-1----:R-:W-:-:S04]  /*216c0*/  IMAD R3, R14, R4, RZ ;  /* 0x000000040e037224 */ /* 0x002fc800078e02ff */
[----:B------:R-:W-:-:S05]  /*216d0*/  IMAD.IADD R6, R6, 0x1, R3 ;  /* 0x0000000106067824 */ /* 0x000fca00078e0203 */
[----:B------:R-:W-:-:S13]  /*216e0*/  ISETP.GT.AND P6, PT, R6, R0, PT ;  /* 0x000000000600720c */ /* 0x000fda0003fc4270 */
[----:B------:R-:W-:Y:S05]  /*216f0*/  @P6 BRA `(.L_x_6098) ;  /* 0x0000000000a46947 */ /* 0x000fea0003800000 */
.L_x_6101:
        /* <DEDUP_REMOVED lines=35> */
.L_x_6245:
[----:B------:R-:W-:Y:S02]  /*21930*/  ULDC UR4, c[0x0][0xc38] ;  /* 0x00030e0000047ab9 */ /* 0x000fe40000000800 */
[----:B------:R-:W-:-:S04]  /*21940*/  IMAD.U32 R4, RZ, RZ, UR4 ;  /* 0x00000004ff047e24 */ /* 0x000fc8000f8e00ff */
[----:B-1----:R-:W-:-:S04]  /*21950*/  IMAD R3, R14, R4, RZ ;  /* 0x000000040e037224 */ /* 0x002fc800078e02ff */
[----:B------:R-:W-:-:S05]  /*21960*/  IMAD.IADD R6, R3, 0x1, R6 ;  /* 0x0000000103067824 */ /* 0x000fca00078e0206 */
[----:B------:R-:W-:-:S13]  /*21970*/  ISETP.GT.AND P6, PT, R6, R0, PT ;  /* 0x000000000600720c */ /* 0x000fda0003fc4270 */
[----:B------:R-:W-:Y:S05]  /*21980*/  @!P6 BRA `(.L_x_6101) ;  /* 0xfffffffc005ce947 */ /* 0x000fea000383ffff */
.L_x_6098:
        /* <DEDUP_REMOVED lines=10> */
.L_x_6250:
[----:B------:R-:W-:-:S13]  /*21a30*/  ISETP.NE.AND P0, PT, R3, RZ, PT ;  /* 0x000000ff0300720c */ /* 0x000fda0003f05270 */
[----:B------:R-:W-:Y:S05]  /*21a40*/  @!P0 BRA `(.L_x_6103) ;  /* 0x0000000000108947 */ /* 0x000fea0003800000 */
[----:B------:R-:W-:Y:S01]  /*21a50*/  UMOV UR4, 0xffffffff ;  /* 0xffffffff00047882 */ /* 0x000fe20000000000 */
[----:B------:R-:W-:Y:S02]  /*21a60*/  VIADD R12, R7, 0xffffffff ;  /* 0xffffffff070c7836 */ /* 0x000fe40000000000 */
[----:B------:R-:W-:Y:S05]  /*21a70*/  BRA.DIV UR4, `(.L_x_6104) ;  /* 0x0000004a04e07947 */ /* 0x000fea000b800000 */
[----:B------:R4:W0:Y:S02]  /*21a80*/  SHFL.IDX PT, R24, R2, R12, 0x1f ;  /* 0x00001f0c02187589 */ /* 0x00082400000e0000 */
.L_x_6103:
[----:B---3--:R-:W-:Y:S01]  /*21a90*/  ISETP.NE.AND P0, PT, R5, 0x1, PT ;  /* 0x000000010500780c */ /* 0x008fe20003f05270 */
[----:B0-----:R-:W-:-:S04]  /*21aa0*/  IMAD R24, R24, R4, R6 ;  /* 0x0000000418187224 */ /* 0x001fc800078e0206 */
[----:B------:R-:W-:-:S08]  /*21ab0*/  IMAD.IADD R0, R0, 0x1, -R24 ;  /* 0x0000000100007824 */ /* 0x000fd000078e0a18 */
[----:B------:R-:W-:Y:S05]  /*21ac0*/  @!P0 BRA `(.L_x_6105) ;  /* 0x0000000000dc8947 */ /* 0x000fea0003800000 */
[----:B--2---:R-:W-:Y:S01]  /*21ad0*/  IABS R4, R25 ;  /* 0x0000001900047213 */ /* 0x004fe20000000000 */
[----:B----4-:R-:W-:Y:S01]  /*21ae0*/  IMAD.MOV.U32 R2, RZ, RZ, RZ ;  /* 0x000000ffff027224 */ /* 0x010fe200078e00ff */
[----:B------:R-:W-:Y:S02]  /*21af0*/  IABS R6, R5 ;  /* 0x0000000500067213 */ /* 0x000fe40000000000 */
[----:B-1----:R-:W0:Y:S08]  /*21b00*/  I2F.RP R7, R4 ;  /* 0x0000000400077306 */ /* 0x002e300000209400 */
[----:B------:R-:W-:Y:S08]  /*21b10*/  I2F.RP R10, R6 ;  /* 0x00000006000a7306 */ /* 0x000ff00000209400 */
[----:B0-----:R-:W0:Y:S02]  /*21b20*/  MUFU.RCP R7, R7 ;  /* 0x0000000700077308 */ /* 0x001e240000001000 */
[----:B0-----:R-:W-:-:S06]  /*21b30*/  VIADD R3, R7, 0xffffffe ;  /* 0x0ffffffe07037836 */ /* 0x001fcc0000000000 */
[----:B------:R-:W0:Y:S02]  /*21b40*/  F2I.FTZ.U32.TRUNC.NTZ R3, R3 ;  /* 0x0000000300037305 */ /* 0x000e24000021f000 */
[----:B0-----:R-:W-:-:S04]  /*21b50*/  IMAD.MOV R9, RZ, RZ, -R3 ;  /* 0x000000ffff097224 */ /* 0x001fc800078e0a03 */
[----:B------:R-:W-:-:S04]  /*21b60*/  IMAD R9, R9, R4, RZ ;  /* 0x0000000409097224 */ /* 0x000fc800078e02ff */
[----:B------:R-:W-:Y:S01]  /*21b70*/  IMAD.HI.U32 R8, R3, R9, R2 ;  /* 0x0000000903087227 */ /* 0x000fe200078e0002 */
[----:B------:R-:W-:Y:S01]  /*21b80*/  IABS R9, R0 ;  /* 0x0000000000097213 */ /* 0x000fe20000000000 */
[----:B------:R-:W0:Y:S01]  /*21b90*/  MUFU.RCP R2, R10 ;  /* 0x0000000a00027308 */ /* 0x000e220000001000 */
[----:B------:R-:W-:-:S03]  /*21ba0*/  IABS R3, R25 ;  /* 0x0000001900037213 */ /* 0x000fc60000000000 */
[----:B------:R-:W-:-:S04]  /*21bb0*/  IMAD.HI.U32 R7, R8, R9, RZ ;  /* 0x0000000908077227 */ /* 0x000fc800078e00ff */
[----:B------:R-:W-:-:S04]  /*21bc0*/  IMAD.MOV R12, RZ, RZ, -R3 ;  /* 0x000000ffff0c7224 */ /* 0x000fc800078e0a03 */
[----:B------:R-:W-:Y:S02]  /*21bd0*/  IMAD R9, R7, R12, R9 ;  /* 0x0000000c07097224 */ /* 0x000fe400078e0209 */
[----:B0-----:R-:W-:-:S03]  /*21be0*/  VIADD R3, R2, 0xffffffe ;  /* 0x0ffffffe02037836 */ /* 0x001fc60000000000 */
[----:B------:R-:W-:Y:S01]  /*21bf0*/  ISETP.GT.U32.AND P1, PT, R4, R9, PT ;  /* 0x000000090400720c */ /* 0x000fe20003f24070 */
[----:B------:R-:W-:Y:S02]  /*21c00*/  IMAD.MOV.U32 R2, RZ, RZ, RZ ;  /* 0x000000ffff027224 */ /* 0x000fe400078e00ff */
[----:B------:R-:W0:Y:S10]  /*21c10*/  F2I.FTZ.U32.TRUNC.NTZ R3, R3 ;  /* 0x0000000300037305 */ /* 0x000e34000021f000 */
[----:B------:R-:W-:-:S02]  /*21c20*/  @!P1 IMAD.IADD R9, R9, 0x1, -R4 ;  /* 0x0000000109099824 */ /* 0x000fc400078e0a04 */
[----:B------:R-:W-:Y:S01]  /*21c30*/  @!P1 VIADD R7, R7, 0x1 ;  /* 0x0000000107079836 */ /* 0x000fe20000000000 */
[----:B------:R-:W-:Y:S02]  /*21c40*/  ISETP.NE.AND P1, PT, R25, RZ, PT ;  /* 0x000000ff1900720c */ /* 0x000fe40003f25270 */
[----:B------:R-:W-:Y:S01]  /*21c50*/  ISETP.GE.U32.AND P0, PT, R9, R4, PT ;  /* 0x000000040900720c */ /* 0x000fe20003f06070 */
[----:B0-----:R-:W-:-:S04]  /*21c60*/  IMAD.MOV R9, RZ, RZ, -R3 ;  /* 0x000000ffff097224 */ /* 0x001fc800078e0a03 */
[----:B------:R-:W-:-:S04]  /*21c70*/  IMAD R9, R9, R6, RZ ;  /* 0x0000000609097224 */ /* 0x000fc800078e02ff */
[----:B------:R-:W-:Y:S01]  /*21c80*/  IMAD.HI.U32 R4, R3, R9, R2 ;  /* 0x0000000903047227 */ /* 0x000fe200078e0002 */
[----:B------:R-:W-:-:S03]  /*21c90*/  LOP3.LUT R2, R0, R25, RZ, 0x3c, !PT ;  /* 0x0000001900027212 */ /* 0x000fc600078e3cff */
[----:B------:R-:W-:Y:S01]  /*21ca0*/  @P0 VIADD R7, R7, 0x1 ;  /* 0x0000000107070836 */ /* 0x000fe20000000000 */
[----:B------:R-:W-:Y:S02]  /*21cb0*/  ISETP.GE.AND P2, PT, R2, RZ, PT ;  /* 0x000000ff0200720c */ /* 0x000fe40003f46270 */
[----:B------:R-:W-:-:S05]  /*21cc0*/  IABS R2, R5 ;  /* 0x0000000500027213 */ /* 0x000fca0000000000 */
[----:B------:R-:W-:-:S06]  /*21cd0*/  IMAD.MOV R2, RZ, RZ, -R2 ;  /* 0x000000ffff027224 */ /* 0x000fcc00078e0a02 */
        /* <DEDUP_REMOVED lines=12> */
[----:B------:R-:W-:-:S04]  /*21da0*/  IMAD.MOV R3, RZ, RZ, -R7 ;  /* 0x000000ffff037224 */ /* 0x000fc800078e0a07 */
[----:B------:R-:W-:-:S08]  /*21db0*/  IMAD R3, R25, R3, R0 ;  /* 0x0000000319037224 */ /* 0x000fd000078e0200 */
        /* <DEDUP_REMOVED lines=8> */
.L_x_6105:
[----:B----4-:R-:W0:Y:S02]  /*21e40*/  LDC.64 R2, c[0x0][0xc90] ;  /* 0x00032400ff027b82 */ /* 0x010e240000000a00 */
[----:B0-----:R-:W-:-:S05]  /*21e50*/  IMAD.WIDE R2, R27, 0x4, R2 ;  /* 0x000000041b027825 */ /* 0x001fca00078e0202 */
[----:B------:R0:W2:Y:S02]  /*21e60*/  LDG.E R6, desc[UR42][R2.64] ;  /* 0x0000002a02067981 */ /* 0x0000a4000c1e1900 */
[----:B0-----:R-:W-:Y:S02]  /*21e70*/  IMAD.MOV.U32 R2, RZ, RZ, RZ ;  /* 0x000000ffff027224 */ /* 0x001fe400078e00ff */
[----:B--2---:R-:W-:-:S05]  /*21e80*/  IMAD R5, R25, R6, RZ ;  /* 0x0000000619057224 */ /* 0x004fca00078e02ff */
[----:B-1----:R-:W-:-:S04]  /*21e90*/  IABS R7, R5 ;  /* 0x0000000500077213 */ /* 0x002fc80000000000 */
        /* <DEDUP_REMOVED lines=54> */
.L_x_6106:
[----:B------:R-:W-:-:S05]  /*22200*/  LOP3.LUT R0, RZ, R3, RZ, 0x33, !PT ;  /* 0x00000003ff007212 */ /* 0x000fca00078e33ff */
[----:B------:R-:W-:Y:S01]  /*22210*/  IMAD.IADD R25, R25, 0x1, R0 ;  /* 0x0000000119197824 */ /* 0x000fe200078e0200 */
[----:B------:R-:W-:Y:S06]  /*22220*/  BRA `(.L_x_6107) ;  /* 0x00000000001c7947 */ /* 0x000fec0003800000 */
.L_x_6099:
[----:B------:R-:W-:Y:S01]  /*22230*/  UMOV UR4, URZ ;  /* 0x0000003f00047c82 */ /* 0x000fe20008000000 */
[----:B------:R-:W-:Y:S01]  /*22240*/  UMOV UR5, URZ ;  /* 0x0000003f00057c82 */ /* 0x000fe20008000000 */
[----:B------:R-:W-:Y:S01]  /*22250*/  ULDC UR6, c[0x0][0xc3c] ;  /* 0x00030f0000067ab9 */ /* 0x000fe20000000800 */
[----:B------:R-:W-:Y:S02]  /*22260*/  IMAD.MOV.U32 R24, RZ, RZ, R0 ;  /* 0x000000ffff187224 */ /* 0x000fe400078e0000 */
[----:B------:R-:W-:Y:S02]  /*22270*/  IMAD.U32 R25, RZ, RZ, UR4 ;  /* 0x00000004ff197e24 */ /* 0x000fe4000f8e00ff */
[----:B------:R-:W-:Y:S02]  /*22280*/  IMAD.U32 R26, RZ, RZ, UR5 ;  /* 0x00000005ff1a7e24 */ /* 0x000fe4000f8e00ff */
[----:B------:R-:W-:-:S07]  /*22290*/  IMAD.U32 R27, RZ, RZ, UR6 ;  /* 0x00000006ff1b7e24 */ /* 0x000fce000f8e00ff */
.L_x_6107:
        /* <DEDUP_REMOVED lines=10> */
.L_x_6096:
[----:B------:R-:W-:Y:S02]  /*22340*/  ULDC UR4, c[0x0][0xc3c] ;  /* 0x00030f0000047ab9 */ /* 0x000fe40000000800 */
[----:B0-----:R-:W-:-:S13]  /*22350*/  ISETP.GE.AND P0, PT, R27, UR4, PT ;  /* 0x000000041b007c0c */ /* 0x001fda000bf06270 */
[----:B------:R-:W-:Y:S05]  /*22360*/  @!P0 BRA `(.L_x_6108) ;  /* 0xffffff8c00148947 */ /* 0x000fea000383ffff */
[----:B------:R-:W-:Y:S05]  /*22370*/  BSYNC B8 ;  /* 0x0000000000087941 */ /* 0x000fea0003800000 */
.L_x_5981:
        /* <DEDUP_REMOVED lines=12> */
.L_x_6253:
[----:B------:R-:W-:Y:S05]  /*22440*/  BSYNC B0 ;  /* 0x0000000000007941 */ /* 0x000fea0003800000 */
.L_x_6109:
[----:B------:R-:W-:-:S03]  /*22450*/  UMOV UR4, 0xffffffff ;  /* 0xffffffff00047882 */ /* 0x000fc60000000000 */
[----:B------:R-:W-:Y:S05]  /*22460*/  BRA.DIV UR4, `(.L_x_6111) ;  /* 0x0000004204a07947 */ /* 0x000fea000b800000 */
[----:B0-----:R-:W0:Y:S02]  /*22470*/  S2R R0, SR_TID.X ;  /* 0x0000000000007919 */ /* 0x001e240000002100 */
[----:B0-----:R-:W-:-:S04]  /*22480*/  SHF.R.U32.HI R0, RZ, 0x5, R0 ;  /* 0x00000005ff007819 */ /* 0x001fc80000011600 */
[----:B------:R-:W-:-:S05]  /*22490*/  LOP3.LUT R0, R0, 0x3, RZ, 0xc0, !PT ;  /* 0x0000000300007812 */ /* 0x000fca00078ec0ff */
[----:B------:R0:W1:Y:S02]  /*224a0*/  SHFL.IDX PT, R14, R0, RZ, 0x1f ;  /* 0x00001fff000e7589 */ /* 0x00006400000e0000 */
.L_x_6256:
[----:B-1----:R-:W-:-:S13]  /*224b0*/  ISETP.NE.AND P0, PT, R14, RZ, PT ;  /* 0x000000ff0e00720c */ /* 0x002fda0003f05270 */
[----:B------:R-:W-:Y:S05]  /*224c0*/  @P0 BRA `(.L_x_5743) ;  /* 0x0000000000880947 */ /* 0x000fea0003800000 */
[----:B------:R-:W-:-:S03]  /*224d0*/  UMOV UR4, 0xffffffff ;  /* 0xffffffff00047882 */ /* 0x000fc60000000000 */
[----:B------:R-:W-:Y:S05]  /*224e0*/  BRA.DIV UR4, `(.L_x_6112) ;  /* 0x0000004204b47947 */ /* 0x000fea000b800000 */
[----:B------:R-:W-:-:S13]  /*224f0*/  ELECT P6, URZ, PT ;  /* 0x00000000003f782f */ /* 0x000fda00038c0000 */
.L_x_6259:
[----:B------:R-:W-:Y:S05]  /*22500*/  @!P6 BRA `(.L_x_5743) ;  /* 0x000000000078e947 */ /* 0x000fea0003800000 */
[----:B------:R-:W-:-:S06]  /*22510*/  ULOP3.LUT UR4, UR36, 0x2, URZ, 0xfc, !UPT ;  /* 0x0000000224047892 */ /* 0x000fcc000f8efc3f */
[----:B0-----:R-:W-:-:S05]  /*22520*/  IMAD.U32 R0, RZ, RZ, UR4 ;  /* 0x00000004ff007e24 */ /* 0x001fca000f8e00ff */
[----:B------:R-:W-:-:S13]  /*22530*/  ISETP.NE.AND P0, PT, R0, 0x3, PT ;  /* 0x000000030000780c */ /* 0x000fda0003f05270 */
[----:B------:R-:W-:Y:S05]  /*22540*/  @!P0 BRA `(.L_x_6113) ;  /* 0x0000000000048947 */ /* 0x000fea0003800000 */
[----:B------:R-:W-:Y:S01]  /*22550*/  BPT.TRAP 0x1 ;  /* 0x000000040000795c */ /* 0x000fe20000300000 */
.L_x_6113:
[----:B------:R-:W-:Y:S01]  /*22560*/  IMAD R5, R22, 0x8, R7 ;  /* 0x0000000816057824 */ /* 0x000fe200078e0207 */
[----:B------:R-:W-:Y:S01]  /*22570*/  SHF.L.U32 R0, R28, 0x1f, RZ ;  /* 0x0000001f1c007819 */ /* 0x000fe200000006ff */
[----:B------:R-:W-:-:S03]  /*22580*/  VIADD R22, R22, 0x1 ;  /* 0x0000000116167836 */ /* 0x000fc60000000000 */
[----:B------:R-:W0:Y:S02]  /*22590*/  SYNCS.PHASECHK.TRANS64.TRYWAIT P1, [R5+URZ+0x28c40], R0 ;  /* 0x028c4000050075a7 */ /* 0x000e24000802017f */
[----:B------:R-:W-:-:S04]  /*225a0*/  ISETP.NE.AND P2, PT, R22, 0x2, PT ;  /* 0x000000021600780c */ /* 0x000fc80003f45270 */
[----:B------:R-:W-:Y:S01]  /*225b0*/  SEL R3, RZ, 0x1, P2 ;  /* 0x00000001ff037807 */ /* 0x000fe20001000000 */
[----:B0-----:R-:W-:Y:S08]  /*225c0*/  @!P1 BRA `(.L_x_6114) ;  /* 0x00000040009c9947 */ /* 0x001ff00003800000 */
.L_x_6260:
[----:B------:R-:W-:Y:S02]  /*225d0*/  SEL R22, R22, RZ, P2 ;  /* 0x000000ff16167207 */ /* 0x000fe40001000000 */
[----:B------:R-:W-:Y:S01]  /*225e0*/  LOP3.LUT R2, R28, R3, RZ, 0x3c, !PT ;  /* 0x000000031c027212 */ /* 0x000fe200078e3cff */
[----:B------:R-:W-:Y:S06]  /*225f0*/  @!P0 BRA `(.L_x_6115) ;  /* 0x0000000000048947 */ /* 0x000fec0003800000 */
[----:B------:R-:W-:Y:S01]  /*22600*/  BPT.TRAP 0x1 ;  /* 0x000000040000795c */ /* 0x000fe20000300000 */
.L_x_6115:
[----:B------:R-:W-:Y:S01]  /*22610*/  IMAD R3, R22, 0x8, R7 ;  /* 0x0000000816037824 */ /* 0x000fe200078e0207 */
[----:B------:R-:W-:-:S04]  /*22620*/  SHF.L.U32 R2, R2, 0x1f, RZ ;  /* 0x0000001f02027819 */ /* 0x000fc800000006ff */
[----:B------:R-:W1:Y:S02]  /*22630*/  SYNCS.PHASECHK.TRANS64.TRYWAIT P1, [R3+URZ+0x28c40], R2 ;  /* 0x028c4002030075a7 */ /* 0x000e64000802017f */
[----:B-1----:R-:W-:Y:S05]  /*22640*/  @!P1 BRA `(.L_x_6116) ;  /* 0x0000004000909947 */ /* 0x002fea0003800000 */
.L_x_6261:
[----:B------:R-:W-:Y:S05]  /*22650*/  @!P0 BRA `(.L_x_6117) ;  /* 0x0000000000048947 */ /* 0x000fea0003800000 */
[----:B------:R-:W-:Y:S01]  /*22660*/  BPT.TRAP 0x1 ;  /* 0x000000040000795c */ /* 0x000fe20000300000 */
.L_x_6117:
[----:B------:R-:W5:Y:S02]  /*22670*/  SYNCS.PHASECHK.TRANS64.TRYWAIT P1, [R5+URZ+0x28c60], R0 ;  /* 0x028c6000050075a7 */ /* 0x000f64000802017f */
[----:B-----5:R-:W-:Y:S05]  /*22680*/  @!P1 BRA `(.L_x_6118) ;  /* 0x0000004000949947 */ /* 0x020fea0003800000 */
.L_x_6262:
[----:B------:R-:W-:Y:S05]  /*22690*/  @!P0 BRA `(.L_x_6119) ;  /* 0x0000000000048947 */ /* 0x000fea0003800000 */
[----:B------:R-:W-:Y:S01]  /*226a0*/  BPT.TRAP 0x1 ;  /* 0x000000040000795c */ /* 0x000fe20000300000 */
.L_x_6119:
[----:B------:R0:W0:Y:S02]  /*226b0*/  SYNCS.PHASECHK.TRANS64.TRYWAIT P0, [R3+URZ+0x28c60], R2 ;  /* 0x028c6002030075a7 */ /* 0x000024000800017f */
[----:B0-----:R-:W-:Y:S05]  /*226c0*/  @!P0 NANOSLEEP.SYNCS 0x989680 ;  /* 0x009896800000895d */ /* 0x001fea0003900000 */
[----:B------:R-:W0:Y:S02]  /*226d0*/  @!P0 SYNCS.PHASECHK.TRANS64 P0, [R3+URZ+0x28c60], R2 ;  /* 0x028c6002030085a7 */ /* 0x000e24000800007f */
[----:B0-----:R-:W-:Y:S05]  /*226e0*/  @!P0 BRA `(.L_x_6119) ;  /* 0xfffffffc00f08947 */ /* 0x001fea000383ffff */
.L_x_5743:
[----:B------:R-:W-:Y:S05]  /*226f0*/  BSYNC B9 ;  /* 0x0000000000097941 */ /* 0x000fea0003800000 */
.L_x_5740:
[----:B------:R-:W-:Y:S05]  /*22700*/  EXIT ;  /* 0x000000000000794d */ /* 0x000fea0003800000 */
.L_x_5769:
[----:B0-----:R0:W1:Y:S02]  /*22710*/  SYNCS.PHASECHK.TRANS64.TRYWAIT P5, [R61+URZ+0x28c90], R68 ;  /* 0x028c90443d0075a7 */ /* 0x00106400080a017f */
[----:B-1----:R-:W-:Y:S05]  /*22720*/  @!P5 NANOSLEEP.SYNCS 0x989680 ;  /* 0x009896800000d95d */ /* 0x002fea0003900000 */
[----:B------:R-:W1:Y:S02]  /*22730*/  @!P5 SYNCS.PHASECHK.TRANS64 P5, [R61+URZ+0x28c90], R68 ;  /* 0x028c90443d00d5a7 */ /* 0x000e6400080a007f */
[----:B-1----:R-:W-:Y:S05]  /*22740*/  @!P5 BRA `(.L_x_5769) ;  /* 0xfffffffc00f0d947 */ /* 0x002fea000383ffff */
[----:B------:R-:W-:Y:S05]  /*22750*/  BRA `(.L_x_6120) ;  /* 0xfffffe0c00647947 */ /* 0x000fea000383ffff */
.L_x_5770:
        /* <DEDUP_REMOVED lines=8> */
.L_x_6122:
[----:B------:R-:W-:Y:S05]  /*227e0*/  BSYNC B1 ;  /* 0x0000000000017941 */ /* 0x000fea0003800000 */
.L_x_6121:
        /* <DEDUP_REMOVED lines=8> */
.L_x_6123:
[----:B------:R-:W-:Y:S01]  /*22870*/  IMAD.MOV.U32 R70, RZ, RZ, R14 ;  /* 0x000000ffff467224 */ /* 0x000fe200078e000e */
[----:B------:R-:W-:Y:S06]  /*22880*/  BRA `(.L_x_6124) ;  /* 0xfffffe0c002c7947 */ /* 0x000fec000383ffff */
.L_x_5780:
[----:B0-----:R0:W1:Y:S02]  /*22890*/  SYNCS.PHASECHK.TRANS64.TRYWAIT P6, [R61+URZ+0x28c90], R68 ;  /* 0x028c90443d0075a7 */ /* 0x00106400080c017f */
[----:B-1----:R-:W-:Y:S05]  /*228a0*/  @!P6 NANOSLEEP.SYNCS 0x989680 ;  /* 0x009896800000e95d */ /* 0x002fea0003900000 */
[----:B------:R-:W1:Y:S02]  /*228b0*/  @!P6 SYNCS.PHASECHK.TRANS64 P6, [R61+URZ+0x28c90], R68 ;  /* 0x028c90443d00e5a7 */ /* 0x000e6400080c007f */
[----:B-1----:R-:W-:Y:S05]  /*228c0*/  @!P6 BRA `(.L_x_5780) ;  /* 0xfffffffc00f0e947 */ /* 0x002fea000383ffff */
[----:B------:R-:W-:Y:S05]  /*228d0*/  BRA `(.L_x_6125) ;  /* 0xfffffe1400b47947 */ /* 0x000fea000383ffff */
.L_x_5781:
        /* <DEDUP_REMOVED lines=8> */
.L_x_6127:
[----:B------:R-:W-:Y:S05]  /*22960*/  BSYNC B1 ;  /* 0x0000000000017941 */ /* 0x000fea0003800000 */
.L_x_6126:
        /* <DEDUP_REMOVED lines=8> */
.L_x_6128:
[----:B------:R-:W-:Y:S01]  /*229f0*/  IMAD.MOV.U32 R70, RZ, RZ, R14 ;  /* 0x000000ffff467224 */ /* 0x000fe200078e000e */
[----:B------:R-:W-:Y:S06]  /*22a00*/  BRA `(.L_x_6129) ;  /* 0xfffffe14007c7947 */ /* 0x000fec000383ffff */
.L_x_5786:
[----:B-1----:R1:W2:Y:S02]  /*22a10*/  SYNCS.PHASECHK.TRANS64.TRYWAIT P4, [R61+URZ+0x28c90], R68 ;  /* 0x028c90443d0075a7 */ /* 0x0022a4000808017f */
[----:B--2---:R-:W-:Y:S05]  /*22a20*/  @!P4 NANOSLEEP.SYNCS 0x989680 ;  /* 0x009896800000c95d */ /* 0x004fea0003900000 */
[----:B------:R-:W2:Y:S02]  /*22a30*/  @!P4 SYNCS.PHASECHK.TRANS64 P4, [R61+URZ+0x28c90], R68 ;  /* 0x028c90443d00c5a7 */ /* 0x000ea4000808007f */
[----:B--2---:R-:W-:Y:S05]  /*22a40*/  @!P4 BRA `(.L_x_5786) ;  /* 0xfffffffc00f0c947 */ /* 0x004fea000383ffff */
[----:B------:R-:W-:Y:S05]  /*22a50*/  BRA `(.L_x_6130) ;  /* 0xfffffe1c007c7947 */ /* 0x000fea000383ffff */
.L_x_5787:
[----:B------:R-:W-:Y:S01]  /*22a60*/  BSSY B1, `(.L_x_6131) ;  /* 0x0000007000017945 */ /* 0x000fe20003800000 */
[----:B------:R-:W-:Y:S02]  /*22a70*/  IMAD.MOV.U32 R12, RZ, RZ, RZ ;  /* 0x000000ffff0c7224 */ /* 0x000fe400078e00ff */
[----:B------:R-:W-:Y:S02]  /*22a80*/  IMAD.MOV.U32 R11, RZ, RZ, 0x1c1f ;  /* 0x00001c1fff0b7424 */ /* 0x000fe400078e00ff */
[----:B------:R-:W-:-:S07]  /*22a90*/  IMAD.MOV.U32 R15, RZ, RZ, -0x1 ;  /* 0xffffffffff0f7424 */ /* 0x000fce00078e00ff */
[----:B-1----:R-:W-:Y:S05]  /*22aa0*/  WARPSYNC.COLLECTIVE R15, `(.L_x_6132) ;  /* 0x000000000f087348 */ /* 0x002fea0003c00000 */
[----:B------:R0:W2:Y:S02]  /*22ab0*/  SHFL.IDX P6, R14, R13, R12, R11 ;  /* 0x0000000c0d0e7389 */ /* 0x0000a400000c000b */
[----:B012---:R-:W-:Y:S01]  /*22ac0*/  ENDCOLLECTIVE ;  /* 0x000000000000791b */ /* 0x007fe20003800000 */
.L_x_6132:
[----:B------:R-:W-:Y:S05]  /*22ad0*/  BSYNC B1 ;  /* 0x0000000000017941 */ /* 0x000fea0003800000 */
.L_x_6131:
        /* <DEDUP_REMOVED lines=8> */
.L_x_6133:
[----:B------:R-:W-:Y:S05]  /*22b60*/  BRA `(.L_x_6134) ;  /* 0xfffffe1c009c7947 */ /* 0x000fea000383ffff */
.L_x_5791:
[----:B--2---:R2:W3:Y:S02]  /*22b70*/  SYNCS.PHASECHK.TRANS64.TRYWAIT P3, [R61+URZ+0x28cb0], R68 ;  /* 0x028cb0443d0075a7 */ /* 0x0044e4000806017f */
[----:B---3--:R-:W-:Y:S05]  /*22b80*/  @!P3 NANOSLEEP.SYNCS 0x989680 ;  /* 0x009896800000b95d */ /* 0x008fea0003900000 */
[----:B------:R-:W3:Y:S02]  /*22b90*/  @!P3 SYNCS.PHASECHK.TRANS64 P3, [R61+URZ+0x28cb0], R68 ;  /* 0x028cb0443d00b5a7 */ /* 0x000ee4000806007f */
[----:B---3--:R-:W-:Y:S05]  /*22ba0*/  @!P3 BRA `(.L_x_5791) ;  /* 0xfffffffc00f0b947 */ /* 0x008fea000383ffff */
[----:B------:R-:W-:Y:S05]  /*22bb0*/  BRA `(.L_x_6135) ;  /* 0xfffffe2000287947 */ /* 0x000fea000383ffff */
.L_x_5812:
[----:B-1----:R1:W2:Y:S02]  /*22bc0*/  SYNCS.PHASECHK.TRANS64.TRYWAIT P1, [R12+URZ+0x28c50], R5 ;  /* 0x028c50050c0075a7 */ /* 0x0022a4000802017f */
[----:B--2---:R-:W-:Y:S05]  /*22bd0*/  @!P1 NANOSLEEP.SYNCS 0x989680 ;  /* 0x009896800000995d */ /* 0x004fea0003900000 */
[----:B------:R-:W2:Y:S02]  /*22be0*/  @!P1 SYNCS.PHASECHK.TRANS64 P1, [R12+URZ+0x28c50], R5 ;  /* 0x028c50050c0095a7 */ /* 0x000ea4000802007f */
[----:B--2---:R-:W-:Y:S05]  /*22bf0*/  @!P1 BRA `(.L_x_5812) ;  /* 0xfffffffc00f09947 */ /* 0x004fea000383ffff */
[----:B------:R-:W-:Y:S05]  /*22c00*/  BRA `(.L_x_6136) ;  /* 0xfffffe3400d87947 */ /* 0x000fea000383ffff */
.L_x_5820:
[----:B-1----:R1:W2:Y:S02]  /*22c10*/  SYNCS.PHASECHK.TRANS64.TRYWAIT P1, [R21+URZ+0x28c50], R12 ;  /* 0x028c500c150075a7 */ /* 0x0022a4000802017f */
[----:B--2---:R-:W-:Y:S05]  /*22c20*/  @!P1 NANOSLEEP.SYNCS 0x989680 ;  /* 0x009896800000995d */ /* 0x004fea0003900000 */
[----:B------:R-:W2:Y:S02]  /*22c30*/  @!P1 SYNCS.PHASECHK.TRANS64 P1, [R21+URZ+0x28c50], R12 ;  /* 0x028c500c150095a7 */ /* 0x000ea4000802007f */
[----:B--2---:R-:W-:Y:S05]  /*22c40*/  @!P1 BRA `(.L_x_5820) ;  /* 0xfffffffc00f09947 */ /* 0x004fea000383ffff */
[----:B------:R-:W-:Y:S05]  /*22c50*/  BRA `(.L_x_5819) ;  /* 0xfffffe4400007947 */ /* 0x000fea000383ffff */
.L_x_5844:
[----:B------:R-:W-:Y:S01]  /*22c60*/  BSSY B1, `(.L_x_6137) ;  /* 0x0000008000017945 */ /* 0x000fe20003800000 */
[----:B------:R-:W-:Y:S02]  /*22c70*/  IMAD.MOV.U32 R13, RZ, RZ, R31 ;  /* 0x000000ffff0d7224 */ /* 0x000fe400078e001f */
[----:B------:R-:W-:Y:S02]  /*22c80*/  IMAD.MOV.U32 R12, RZ, RZ, RZ ;  /* 0x000000ffff0c7224 */ /* 0x000fe400078e00ff */
[----:B0-----:R-:W-:Y:S02]  /*22c90*/  IMAD.MOV.U32 R11, RZ, RZ, 0x1c1f ;  /* 0x00001c1fff0b7424 */ /* 0x001fe400078e00ff */
[----:B------:R-:W-:-:S07]  /*22ca0*/  IMAD.MOV.U32 R15, RZ, RZ, -0x1 ;  /* 0xffffffffff0f7424 */ /* 0x000fce00078e00ff */
[----:B------:R-:W-:Y:S05]  /*22cb0*/  WARPSYNC.COLLECTIVE R15, `(.L_x_6138) ;  /* 0x000000000f087348 */ /* 0x000fea0003c00000 */
[----:B------:R0:W1:Y:S02]  /*22cc0*/  SHFL.IDX P6, R14, R13, R12, R11 ;  /* 0x0000000c0d0e7389 */ /* 0x00006400000c000b */
[----:B01----:R-:W-:Y:S01]  /*22cd0*/  ENDCOLLECTIVE ;  /* 0x000000000000791b */ /* 0x003fe20003800000 */
.L_x_6138:
[----:B------:R-:W-:Y:S05]  /*22ce0*/  BSYNC B1 ;  /* 0x0000000000017941 */ /* 0x000fea0003800000 */
.L_x_6137:
        /* <DEDUP_REMOVED lines=8> */
.L_x_6139:
[----:B------:R-:W-:Y:S02]  /*22d70*/  IMAD.MOV.U32 R13, RZ, RZ, R80 ;  /* 0x000000ffff0d7224 */ /* 0x000fe400078e0050 */
[----:B------:R-:W-:-:S07]  /*22d80*/  IMAD.MOV.U32 R3, RZ, RZ, R14 ;  /* 0x000000ffff037224 */ /* 0x000fce00078e000e */
[----:B------:R-:W-:Y:S05]  /*22d90*/  WARPSYNC.COLLECTIVE R15, `(.L_x_6140) ;  /* 0x000000000f087348 */ /* 0x000fea0003c00000 */
[----:B------:R0:W1:Y:S02]  /*22da0*/  SHFL.IDX P6, R14, R13, R12, R11 ;  /* 0x0000000c0d0e7389 */ /* 0x00006400000c000b */
[----:B01----:R-:W-:Y:S01]  /*22db0*/  ENDCOLLECTIVE ;  /* 0x000000000000791b */ /* 0x003fe20003800000 */
.L_x_6140:
[----:B------:R-:W-:Y:S02]  /*22dc0*/  IMAD.MOV.U32 R13, RZ, RZ, R30 ;  /* 0x000000ffff0d7224 */ /* 0x000fe400078e001e */
[----:B------:R-:W-:-:S07]  /*22dd0*/  IMAD.MOV.U32 R7, RZ, RZ, R14 ;  /* 0x000000ffff077224 */ /* 0x000fce00078e000e */
[----:B------:R-:W-:Y:S05]  /*22de0*/  WARPSYNC.COLLECTIVE R15, `(.L_x_6141) ;  /* 0x000000000f087348 */ /* 0x000fea0003c00000 */
[----:B------:R0:W1:Y:S02]  /*22df0*/  SHFL.IDX P6, R14, R13, R12, R11 ;  /* 0x0000000c0d0e7389 */ /* 0x00006400000c000b */
[----:B01----:R-:W-:Y:S01]  /*22e00*/  ENDCOLLECTIVE ;  /* 0x000000000000791b */ /* 0x003fe20003800000 */
.L_x_6141:
[----:B------:R-:W-:Y:S01]  /*22e10*/  IMAD.MOV.U32 R8, RZ, RZ, R14 ;  /* 0x000000ffff087224 */ /* 0x000fe200078e000e */
[----:B------:R-:W-:Y:S06]  /*22e20*/  BRA `(.L_x_6142) ;  /* 0xfffffe6000307947 */ /* 0x000fec000383ffff */
.L_x_5847:
        /* <DEDUP_REMOVED lines=8> */
.L_x_6144:
[----:B------:R-:W-:Y:S05]  /*22eb0*/  BSYNC B1 ;  /* 0x0000000000017941 */ /* 0x000fea0003800000 */
.L_x_6143:
        /* <DEDUP_REMOVED lines=8> */
.L_x_6145:
[----:B------:R-:W-:Y:S02]  /*22f40*/  IMAD.MOV.U32 R13, RZ, RZ, R80 ;  /* 0x000000ffff0d7224 */ /* 0x000fe400078e0050 */
[----:B------:R-:W-:-:S07]  /*22f50*/  IMAD.MOV.U32 R3, RZ, RZ, R14 ;  /* 0x000000ffff037224 */ /* 0x000fce00078e000e */
[----:B------:R-:W-:Y:S05]  /*22f60*/  WARPSYNC.COLLECTIVE R15, `(.L_x_6146) ;  /* 0x000000000f087348 */ /* 0x000fea0003c00000 */
[----:B------:R0:W1:Y:S02]  /*22f70*/  SHFL.IDX P6, R14, R13, R12, R11 ;  /* 0x0000000c0d0e7389 */ /* 0x00006400000c000b */
[----:B01----:R-:W-:Y:S01]  /*22f80*/  ENDCOLLECTIVE ;  /* 0x000000000000791b */ /* 0x003fe20003800000 */
.L_x_6146:
[----:B------:R-:W-:Y:S02]  /*22f90*/  IMAD.MOV.U32 R13, RZ, RZ, R30 ;  /* 0x000000ffff0d7224 */ /* 0x000fe400078e001e */
[----:B------:R-:W-:-:S07]  /*22fa0*/  IMAD.MOV.U32 R7, RZ, RZ, R14 ;  /* 0x000000ffff077224 */ /* 0x000fce00078e000e */
[----:B------:R-:W-:Y:S05]  /*22fb0*/  WARPSYNC.COLLECTIVE R15, `(.L_x_6147) ;  /* 0x000000000f087348 */ /* 0x000fea0003c00000 */
[----:B------:R0:W1:Y:S02]  /*22fc0*/  SHFL.IDX P6, R14, R13, R12, R11 ;  /* 0x0000000c0d0e7389 */ /* 0x00006400000c000b */
[----:B01----:R-:W-:Y:S01]  /*22fd0*/  ENDCOLLECTIVE ;  /* 0x000000000000791b */ /* 0x003fe20003800000 */
.L_x_6147:
[----:B------:R-:W-:Y:S01]  /*22fe0*/  IMAD.MOV.U32 R30, RZ, RZ, R14 ;  /* 0x000000ffff1e7224 */ /* 0x000fe200078e000e */
[----:B------:R-:W-:Y:S06]  /*22ff0*/  BRA `(.L_x_6148) ;  /* 0xfffffe60008c7947 */ /* 0x000fec000383ffff */
.L_x_5851:
[----:B0-----:R0:W1:Y:S02]  /*23000*/  SYNCS.PHASECHK.TRANS64.TRYWAIT P0, [R2+URZ+0x28c00], R35 ;  /* 0x028c0023020075a7 */ /* 0x001064000800017f */
[----:B-1----:R-:W-:Y:S05]  /*23010*/  @!P0 NANOSLEEP.SYNCS 0x989680 ;  /* 0x009896800000895d */ /* 0x002fea0003900000 */
[----:B------:R-:W1:Y:S02]  /*23020*/  @!P0 SYNCS.PHASECHK.TRANS64 P0, [R2+URZ+0x28c00], R35 ;  /* 0x028c0023020085a7 */ /* 0x000e64000800007f */
[----:B-1----:R-:W-:Y:S05]  /*23030*/  @!P0 BRA `(.L_x_5851) ;  /* 0xfffffffc00f08947 */ /* 0x002fea000383ffff */
[----:B------:R-:W-:Y:S05]  /*23040*/  BRA `(.L_x_6149) ;  /* 0xfffffe6400807947 */ /* 0x000fea000383ffff */
.L_x_5859:
[----:B------:R-:W1:Y:S01]  /*23050*/  LDC R39, c[0x0][0x3f4] ;  /* 0x0000fd00ff277b82 */ /* 0x000e620000000800 */
[----:B------:R-:W-:Y:S01]  /*23060*/  BSSY B1, `(.L_x_6150) ;  /* 0x0000008000017945 */ /* 0x000fe20003800000 */
[----:B------:R-:W-:Y:S02]  /*23070*/  IMAD.MOV.U32 R13, RZ, RZ, R27 ;  /* 0x000000ffff0d7224 */ /* 0x000fe400078e001b */
[----:B------:R-:W-:Y:S02]  /*23080*/  IMAD.MOV.U32 R12, RZ, RZ, RZ ;  /* 0x000000ffff0c7224 */ /* 0x000fe400078e00ff */
[----:B0-----:R-:W-:Y:S02]  /*23090*/  IMAD.MOV.U32 R11, RZ, RZ, 0x1c1f ;  /* 0x00001c1fff0b7424 */ /* 0x001fe400078e00ff */
[----:B------:R-:W-:-:S07]  /*230a0*/  IMAD.MOV.U32 R15, RZ, RZ, -0x1 ;  /* 0xffffffffff0f7424 */ /* 0x000fce00078e00ff */
[----:B-1-3--:R-:W-:Y:S05]  /*230b0*/  WARPSYNC.COLLECTIVE R15, `(.L_x_6151) ;  /* 0x000000000f087348 */ /* 0x00afea0003c00000 */
[----:B------:R0:W2:Y:S02]  /*230c0*/  SHFL.IDX P6, R14, R13, R12, R11 ;  /* 0x0000000c0d0e7389 */ /* 0x0000a400000c000b */
[----:B0123--:R-:W-:Y:S01]  /*230d0*/  ENDCOLLECTIVE ;  /* 0x000000000000791b */ /* 0x00ffe20003800000 */
.L_x_6151:
[----:B------:R-:W-:Y:S05]  /*230e0*/  BSYNC B1 ;  /* 0x0000000000017941 */ /* 0x000fea0003800000 */
.L_x_6150:
[----:B------:R-:W-:Y:S01]  /*230f0*/  IMAD.MOV.U32 R13, RZ, RZ, R26 ;  /* 0x000000ffff0d7224 */ /* 0x000fe200078e001a */
[----:B------:R-:W-:Y:S01]  /*23100*/  ISETP.GE.AND P0, PT, R18, R39, PT ;  /* 0x000000271200720c */ /* 0x000fe20003f06270 */
[----:B------:R-:W-:Y:S02]  /*23110*/  IMAD.MOV.U32 R12, RZ, RZ, RZ ;  /* 0x000000ffff0c7224 */ /* 0x000fe400078e00ff */
[----:B------:R-:W-:Y:S02]  /*23120*/  IMAD.MOV.U32 R11, RZ, RZ, 0x1c1f ;  /* 0x00001c1fff0b7424 */ /* 0x000fe400078e00ff */
[----:B------:R-:W-:Y:S02]  /*23130*/  IMAD.MOV.U32 R15, RZ, RZ, -0x1 ;  /* 0xffffffffff0f7424 */ /* 0x000fe400078e00ff */
[----:B------:R-:W-:Y:S02]  /*23140*/  IMAD.MOV.U32 R0, RZ, RZ, R14 ;  /* 0x000000ffff007224 */ /* 0x000fe400078e000e */
[----:B------:R-:W-:-:S07]  /*23150*/  IMAD R3, R23, R6, RZ ;  /* 0x0000000617037224 */ /* 0x000fce00078e02ff */
[----:B------:R-:W-:Y:S05]  /*23160*/  WARPSYNC.COLLECTIVE R15, `(.L_x_6152) ;  /* 0x000000000f087348 */ /* 0x000fea0003c00000 */
[----:B------:R0:W1:Y:S02]  /*23170*/  SHFL.IDX P6, R14, R13, R12, R11 ;  /* 0x0000000c0d0e7389 */ /* 0x00006400000c000b */
[----:B01----:R-:W-:Y:S01]  /*23180*/  ENDCOLLECTIVE ;  /* 0x000000000000791b */ /* 0x003fe20003800000 */
.L_x_6152:
[----:B------:R-:W-:Y:S01]  /*23190*/  ISETP.GE.OR P1, PT, R34, R3, P0 ;  /* 0x000000032200720c */ /* 0x000fe20000726670 */
[----:B------:R-:W-:-:S12]  /*231a0*/  IMAD.MOV.U32 R13, RZ, RZ, R25 ;  /* 0x000000ffff0d7224 */ /* 0x000fd800078e0019 */
[C---:B------:R-:W-:Y:S01]  /*231b0*/  @!P1 IMAD.SHL.U32 R7, R18.reuse, 0x2, RZ ;  /* 0x0000000212079824 */ /* 0x040fe200078e00ff */
[----:B------:R-:W-:Y:S01]  /*231c0*/  @!P1 SHF.L.U64.HI R6, R18, 0x1, R19 ;  /* 0x0000000112069819 */ /* 0x000fe20000010213 */
[----:B------:R-:W-:-:S07]  /*231d0*/  IMAD.MOV.U32 R4, RZ, RZ, R14 ;  /* 0x000000ffff047224 */ /* 0x000fce00078e000e */
[----:B------:R-:W-:Y:S05]  /*231e0*/  WARPSYNC.COLLECTIVE R15, `(.L_x_6153) ;  /* 0x000000000f087348 */ /* 0x000fea0003c00000 */
[----:B------:R0:W1:Y:S02]  /*231f0*/  SHFL.IDX P6, R14, R13, R12, R11 ;  /* 0x0000000c0d0e7389 */ /* 0x00006400000c000b */
[----:B01----:R-:W-:Y:S01]  /*23200*/  ENDCOLLECTIVE ;  /* 0x000000000000791b */ /* 0x003fe20003800000 */
.L_x_6153:
[----:B------:R-:W-:-:S05]  /*23210*/  @!P1 IADD3 R8, P2, R4, R7, RZ ;  /* 0x0000000704089210 */ /* 0x000fca0007f5e0ff */
[----:B------:R-:W-:Y:S02]  /*23220*/  @!P1 IMAD.X R9, R0, 0x1, R6, P2 ;  /* 0x0000000100099824 */ /* 0x000fe400010e0606 */
[----:B------:R-:W-:Y:S02]  /*23230*/  IMAD.MOV.U32 R13, RZ, RZ, R35 ;  /* 0x000000ffff0d7224 */ /* 0x000fe400078e0023 */
[----:B------:R-:W-:-:S07]  /*23240*/  IMAD.MOV.U32 R5, RZ, RZ, R14 ;  /* 0x000000ffff057224 */ /* 0x000fce00078e000e */
[----:B------:R-:W-:Y:S05]  /*23250*/  WARPSYNC.COLLECTIVE R15, `(.L_x_6154) ;  /* 0x000000000f087348 */ /* 0x000fea0003c00000 */
[----:B------:R0:W1:Y:S02]  /*23260*/  SHFL.IDX P6, R14, R13, R12, R11 ;  /* 0x0000000c0d0e7389 */ /* 0x00006400000c000b */
[----:B01----:R-:W-:Y:S01]  /*23270*/  ENDCOLLECTIVE ;  /* 0x000000000000791b */ /* 0x003fe20003800000 */
.L_x_6154:
[----:B------:R-:W2:Y:S01]  /*23280*/  @!P1 LD.E.128 R8, desc[UR42][R8.64] ;  /* 0x0000002a08089980 */ /* 0x000ea2000c101d00 */
[----:B------:R-:W-:-:S05]  /*23290*/  @!P1 IADD3 R4, P2, R14, R7, RZ ;  /* 0x000000070e049210 */ /* 0x000fca0007f5e0ff */
[----:B------:R-:W-:-:S06]  /*232a0*/  @!P1 IMAD.X R5, R5, 0x1, R6, P2 ;  /* 0x0000000105059824 */ /* 0x000fcc00010e0606 */
[----:B------:R-:W5:Y:S01]  /*232b0*/  @!P1 LD.E.128 R4, desc[UR42][R4.64] ;  /* 0x0000002a04049980 */ /* 0x000f62000c101d00 */
[----:B------:R-:W-:Y:S02]  /*232c0*/  CS2R R20, SRZ ;  /* 0x0000000000147805 */ /* 0x000fe4000001ff00 */
[----:B------:R-:W-:Y:S01]  /*232d0*/  CS2R R28, SRZ ;  /* 0x00000000001c7805 */ /* 0x000fe2000001ff00 */
[----:B------:R-:W-:Y:S01]  /*232e0*/  IMAD.MOV.U32 R13, RZ, RZ, R27 ;  /* 0x000000ffff0d7224 */ /* 0x000fe200078e001b */
[----:B------:R-:W-:Y:S02]  /*232f0*/  CS2R R30, SRZ ;  /* 0x00000000001e7805 */ /* 0x000fe4000001ff00 */
[----:B------:R-:W-:Y:S01]  /*23300*/  CS2R R32, SRZ ;  /* 0x0000000000207805 */ /* 0x000fe2000001ff00 */
[----:B--2---:R-:W-:Y:S02]  /*23310*/  @!P1 IMAD.MOV.U32 R21, RZ, RZ, R9 ;  /* 0x000000ffff159224 */ /* 0x004fe400078e0009 */
[----:B------:R-:W-:-:S02]  /*23320*/  @!P1 IMAD.MOV.U32 R29, RZ, RZ, R11 ;  /* 0x000000ffff1d9224 */ /* 0x000fc400078e000b */
[----:B------:R-:W-:Y:S02]  /*23330*/  IMAD.MOV.U32 R12, RZ, RZ, R21 ;  /* 0x000000ffff0c7224 */ /* 0x000fe400078e0015 */
[----:B------:R-:W-:Y:S02]  /*23340*/  IMAD.MOV.U32 R11, RZ, RZ, 0x1c1f ;  /* 0x00001c1fff0b7424 */ /* 0x000fe400078e00ff */
[----:B------:R-:W-:Y:S01]  /*23350*/  @!P1 IMAD.MOV.U32 R20, RZ, RZ, R8 ;  /* 0x000000ffff149224 */ /* 0x000fe200078e0008 */
[----:B------:R-:W-:Y:S01]  /*23360*/  PRMT R42, R12, 0x7610, R42 ;  /* 0x000076100c2a7816 */ /* 0x000fe2000000002a */
[----:B------:R-:W-:Y:S02]  /*23370*/  IMAD.MOV.U32 R12, RZ, RZ, 0x1 ;  /* 0x00000001ff0c7424 */ /* 0x000fe400078e00ff */
[----:B------:R-:W-:Y:S02]  /*23380*/  IMAD.MOV.U32 R0, RZ, RZ, R20 ;  /* 0x000000ffff007224 */ /* 0x000fe400078e0014 */
[----:B------:R-:W-:-:S07]  /*23390*/  @!P1 IMAD.MOV.U32 R28, RZ, RZ, R10 ;  /* 0x000000ffff1c9224 */ /* 0x000fce00078e000a */
[----:B-----5:R-:W-:Y:S05]  /*233a0*/  WARPSYNC.COLLECTIVE R15, `(.L_x_6155) ;  /* 0x000000000f087348 */ /* 0x020fea0003c00000 */
[----:B------:R0:W1:Y:S02]  /*233b0*/  SHFL.IDX P6, R14, R13, R12, R11 ;  /* 0x0000000c0d0e7389 */ /* 0x00006400000c000b */
[----:B01---5:R-:W-:Y:S01]  /*233c0*/  ENDCOLLECTIVE ;  /* 0x000000000000791b */ /* 0x023fe20003800000 */
.L_x_6155:
[----:B------:R-:W-:Y:S01]  /*233d0*/  IMAD.MOV.U32 R9, RZ, RZ, R29 ;  /* 0x000000ffff097224 */ /* 0x000fe200078e001d */
[----:B------:R-:W-:Y:S01]  /*233e0*/  PRMT R36, R36, 0x5410, R0 ;  /* 0x0000541024247816 */ /* 0x000fe20000000000 */
[----:B------:R-:W-:Y:S02]  /*233f0*/  IMAD.MOV.U32 R8, RZ, RZ, R28 ;  /* 0x000000ffff087224 */ /* 0x000fe400078e001c */
[----:B------:R-:W-:Y:S01]  /*23400*/  @!P1 IMAD.MOV.U32 R30, RZ, RZ, R4 ;  /* 0x000000ffff1e9224 */ /* 0x000fe200078e0004 */
[----:B------:R-:W-:Y:S01]  /*23410*/  PRMT R37, R9, 0x7610, R37 ;  /* 0x0000761009257816 */ /* 0x000fe20000000025 */
[----:B------:R-:W-:Y:S01]  /*23420*/  @!P1 IMAD.MOV.U32 R31, RZ, RZ, R5 ;  /* 0x000000ffff1f9224 */ /* 0x000fe200078e0005 */
[----:B------:R-:W-:Y:S01]  /*23430*/  PRMT R36, R8, 0x7610, R36 ;  /* 0x0000761008247816 */ /* 0x000fe20000000024 */
[----:B------:R-:W-:Y:S02]  /*23440*/  @!P1 IMAD.MOV.U32 R32, RZ, RZ, R6 ;  /* 0x000000ffff209224 */ /* 0x000fe400078e0006 */
[----:B------:R-:W-:-:S02]  /*23450*/  @!P1 IMAD.MOV.U32 R33, RZ, RZ, R7 ;  /* 0x000000ffff219224 */ /* 0x000fc400078e0007 */
[----:B------:R-:W-:Y:S02]  /*23460*/  IMAD.MOV.U32 R13, RZ, RZ, R26 ;  /* 0x000000ffff0d7224 */ /* 0x000fe400078e001a */
[----:B------:R-:W-:Y:S02]  /*23470*/  IMAD.MOV.U32 R4, RZ, RZ, R30 ;  /* 0x000000ffff047224 */ /* 0x000fe400078e001e */
[----:B------:R-:W-:Y:S02]  /*23480*/  IMAD.MOV.U32 R5, RZ, RZ, R31 ;  /* 0x000000ffff057224 */ /* 0x000fe400078e001f */
[----:B------:R-:W-:Y:S02]  /*23490*/  IMAD.MOV.U32 R6, RZ, RZ, R32 ;  /* 0x000000ffff067224 */ /* 0x000fe400078e0020 */
[----:B------:R-:W-:Y:S01]  /*234a0*/  IMAD.MOV.U32 R7, RZ, RZ, R33 ;  /* 0x000000ffff077224 */ /* 0x000fe200078e0021 */
[----:B------:R-:W-:Y:S01]  /*234b0*/  PRMT R42, R42, 0x5410, R5 ;  /* 0x000054102a2a7816 */ /* 0x000fe20000000005 */
[----:B------:R-:W-:Y:S01]  /*234c0*/  IMAD.MOV.U32 R0, RZ, RZ, R14 ;  /* 0x000000ffff007224 */ /* 0x000fe200078e000e */
[----:B------:R-:W-:-:S07]  /*234d0*/  PRMT R40, R6, 0x5410, R4 ;  /* 0x0000541006287816 */ /* 0x000fce0000000004 */
[----:B------:R-:W-:Y:S05]  /*234e0*/  WARPSYNC.COLLECTIVE R15, `(.L_x_6156) ;  /* 0x000000000f087348 */ /* 0x000fea0003c00000 */
[----:B------:R0:W1:Y:S02]  /*234f0*/  SHFL.IDX P6, R14, R13, R12, R11 ;  /* 0x0000000c0d0e7389 */ /* 0x00006400000c000b */
[----:B01----:R-:W-:Y:S01]  /*23500*/  ENDCOLLECTIVE ;  /* 0x000000000000791b */ /* 0x003fe20003800000 */
.L_x_6156:
[----:B------:R-:W-:Y:S02]  /*23510*/  PRMT R43, R43, 0x5410, R7 ;  /* 0x000054102b2b7816 */ /* 0x000fe40000000007 */
[----:B------:R-:W-:Y:S01]  /*23520*/  CS2R R4, SRZ ;  /* 0x0000000000047805 */ /* 0x000fe2000001ff00 */
[----:B------:R-:W-:Y:S02]  /*23530*/  IMAD.MOV.U32 R13, RZ, RZ, R25 ;  /* 0x000000ffff0d7224 */ /* 0x000fe400078e0019 */
[----:B------:R-:W-:-:S07]  /*23540*/  IMAD.MOV.U32 R24, RZ, RZ, R14 ;  /* 0x000000ffff187224 */ /* 0x000fce00078e000e */
[----:B------:R-:W-:Y:S05]  /*23550*/  WARPSYNC.COLLECTIVE R15, `(.L_x_6157) ;  /* 0x000000000f087348 */ /* 0x000fea0003c00000 */
[----:B------:R0:W1:Y:S02]  /*23560*/  SHFL.IDX P6, R14, R13, R12, R11 ;  /* 0x0000000c0d0e7389 */ /* 0x00006400000c000b */
[----:B01----:R-:W-:Y:S01]  /*23570*/  ENDCOLLECTIVE ;  /* 0x000000000000791b */ /* 0x003fe20003800000 */
.L_x_6157:
[----:B------:R-:W-:Y:S02]  /*23580*/  IMAD.MOV.U32 R13, RZ, RZ, R35 ;  /* 0x000000ffff0d7224 */ /* 0x000fe400078e0023 */
[----:B------:R-:W-:-:S07]  /*23590*/  IMAD.MOV.U32 R25, RZ, RZ, R14 ;  /* 0x000000ffff197224 */ /* 0x000fce00078e000e */
[----:B------:R-:W-:Y:S05]  /*235a0*/  WARPSYNC.COLLECTIVE R15, `(.L_x_6158) ;  /* 0x000000000f087348 */ /* 0x000fea0003c00000 */
[----:B------:R0:W1:Y:S02]  /*235b0*/  SHFL.IDX P6, R14, R13, R12, R11 ;  /* 0x0000000c0d0e7389 */ /* 0x00006400000c000b */
[----:B01----:R-:W-:Y:S01]  /*235c0*/  ENDCOLLECTIVE ;  /* 0x000000000000791b */ /* 0x003fe20003800000 */
.L_x_6158:
[----:B------:R-:W-:Y:S05]  /*235d0*/  BRA `(.L_x_6159) ;  /* 0xfffffe7000a47947 */ /* 0x000fea000383ffff */
.L_x_5863:
[----:B0-----:R0:W1:Y:S02]  /*235e0*/  SYNCS.PHASECHK.TRANS64.TRYWAIT P1, [R2+URZ+0x28c00], R13 ;  /* 0x028c000d020075a7 */ /* 0x001064000802017f */
[----:B-1----:R-:W-:Y:S05]  /*235f0*/  @!P1 NANOSLEEP.SYNCS 0x989680 ;  /* 0x009896800000995d */ /* 0x002fea0003900000 */
[----:B------:R-:W1:Y:S02]  /*23600*/  @!P1 SYNCS.PHASECHK.TRANS64 P1, [R2+URZ+0x28c00], R13 ;  /* 0x028c000d020095a7 */ /* 0x000e64000802007f */
[----:B-1----:R-:W-:Y:S05]  /*23610*/  @!P1 BRA `(.L_x_5863) ;  /* 0xfffffffc00f09947 */ /* 0x002fea000383ffff */
[----:B------:R-:W-:Y:S05]  /*23620*/  BRA `(.L_x_6160) ;  /* 0xfffffe7400447947 */ /* 0x000fea000383ffff */
.L_x_5869:
[----:B--2---:R2:W3:Y:S02]  /*23630*/  SYNCS.PHASECHK.TRANS64.TRYWAIT P1, [R15+URZ+0x28c30], R56 ;  /* 0x028c30380f0075a7 */ /* 0x0044e4000802017f */
[----:B---3--:R-:W-:Y:S05]  /*23640*/  @!P1 NANOSLEEP.SYNCS 0x989680 ;  /* 0x009896800000995d */ /* 0x008fea0003900000 */
[----:B------:R-:W3:Y:S02]  /*23650*/  @!P1 SYNCS.PHASECHK.TRANS64 P1, [R15+URZ+0x28c30], R56 ;  /* 0x028c30380f0095a7 */ /* 0x000ee4000802007f */
[----:B---3--:R-:W-:Y:S05]  /*23660*/  @!P1 BRA `(.L_x_5869) ;  /* 0xfffffffc00f09947 */ /* 0x008fea000383ffff */
[----:B------:R-:W-:Y:S05]  /*23670*/  BRA `(.L_x_5868) ;  /* 0xfffffe8000fc7947 */ /* 0x000fea000383ffff */
.L_x_5883:
[----:B--2---:R2:W3:Y:S02]  /*23680*/  SYNCS.PHASECHK.TRANS64.TRYWAIT P1, [R15+URZ+0x28c50], R56 ;  /* 0x028c50380f0075a7 */ /* 0x0044e4000802017f */
[----:B---3--:R-:W-:Y:S05]  /*23690*/  @!P1 NANOSLEEP.SYNCS 0x989680 ;  /* 0x009896800000995d */ /* 0x008fea0003900000 */
[----:B------:R-:W3:Y:S02]  /*236a0*/  @!P1 SYNCS.PHASECHK.TRANS64 P1, [R15+URZ+0x28c50], R56 ;  /* 0x028c50380f0095a7 */ /* 0x000ee4000802007f */
[----:B---3--:R-:W-:Y:S05]  /*236b0*/  @!P1 BRA `(.L_x_5883) ;  /* 0xfffffffc00f09947 */ /* 0x008fea000383ffff */
[----:B------:R-:W-:Y:S05]  /*236c0*/  BRA `(.L_x_5882) ;  /* 0xfffffe9c00cc7947 */ /* 0x000fea000383ffff */
.L_x_5896:
[----:B-1----:R1:W2:Y:S02]  /*236d0*/  SYNCS.PHASECHK.TRANS64.TRYWAIT P1, [R209+URZ+0x28c30], R210 ;  /* 0x028c30d2d10075a7 */ /* 0x0022a4000802017f */
[----:B--2---:R-:W-:Y:S05]  /*236e0*/  @!P1 NANOSLEEP.SYNCS 0x989680 ;  /* 0x009896800000995d */ /* 0x004fea0003900000 */
[----:B------:R-:W2:Y:S02]  /*236f0*/  @!P1 SYNCS.PHASECHK.TRANS64 P1, [R209+URZ+0x28c30], R210 ;  /* 0x028c30d2d10095a7 */ /* 0x000ea4000802007f */
[----:B--2---:R-:W-:Y:S05]  /*23700*/  @!P1 BRA `(.L_x_5896) ;  /* 0xfffffffc00f09947 */ /* 0x004fea000383ffff */
[----:B------:R-:W-:Y:S05]  /*23710*/  BRA `(.L_x_5895) ;  /* 0xfffffea400547947 */ /* 0x000fea000383ffff */
.L_x_5910:
[----:B---3--:R3:W4:Y:S02]  /*23720*/  SYNCS.PHASECHK.TRANS64.TRYWAIT P1, [R209+URZ+0x28c50], R210 ;  /* 0x028c50d2d10075a7 */ /* 0x008724000802017f */
[----:B----4-:R-:W-:Y:S05]  /*23730*/  @!P1 NANOSLEEP.SYNCS 0x989680 ;  /* 0x009896800000995d */ /* 0x010fea0003900000 */
[----:B------:R-:W4:Y:S02]  /*23740*/  @!P1 SYNCS.PHASECHK.TRANS64 P1, [R209+URZ+0x28c50], R210 ;  /* 0x028c50d2d10095a7 */ /* 0x000f24000802007f */
[----:B----4-:R-:W-:Y:S05]  /*23750*/  @!P1 BRA `(.L_x_5910) ;  /* 0xfffffffc00f09947 */ /* 0x010fea000383ffff */
[----:B------:R-:W-:Y:S05]  /*23760*/  BRA `(.L_x_5909) ;  /* 0xfffffec400dc7947 */ /* 0x000fea000383ffff */
.L_x_5924:
[----:B-1----:R1:W2:Y:S02]  /*23770*/  SYNCS.PHASECHK.TRANS64.TRYWAIT P2, [R15+URZ+0x28c30], R203 ;  /* 0x028c30cb0f0075a7 */ /* 0x0022a4000804017f */
[----:B--2---:R-:W-:Y:S05]  /*23780*/  @!P2 NANOSLEEP.SYNCS 0x989680 ;  /* 0x009896800000a95d */ /* 0x004fea0003900000 */
[----:B------:R-:W2:Y:S02]  /*23790*/  @!P2 SYNCS.PHASECHK.TRANS64 P2, [R15+URZ+0x28c30], R203 ;  /* 0x028c30cb0f00a5a7 */ /* 0x000ea4000804007f */
[----:B--2---:R-:W-:Y:S05]  /*237a0*/  @!P2 BRA `(.L_x_5924) ;  /* 0xfffffffc00f0a947 */ /* 0x004fea000383ffff */
[----:B------:R-:W-:Y:S05]  /*237b0*/  BRA `(.L_x_5923) ;  /* 0xfffffecc00a87947 */ /* 0x000fea000383ffff */
.L_x_5930:
[----:B----4-:R4:W0:Y:S02]  /*237c0*/  SYNCS.PHASECHK.TRANS64.TRYWAIT P2, [R15+URZ+0x28c50], R203 ;  /* 0x028c50cb0f0075a7 */ /* 0x010824000804017f */
[----:B0-----:R-:W-:Y:S05]  /*237d0*/  @!P2 NANOSLEEP.SYNCS 0x989680 ;  /* 0x009896800000a95d */ /* 0x001fea0003900000 */
[----:B------:R-:W0:Y:S02]  /*237e0*/  @!P2 SYNCS.PHASECHK.TRANS64 P2, [R15+URZ+0x28c50], R203 ;  /* 0x028c50cb0f00a5a7 */ /* 0x000e24000804007f */
[----:B0-----:R-:W-:Y:S05]  /*237f0*/  @!P2 BRA `(.L_x_5930) ;  /* 0xfffffffc00f0a947 */ /* 0x001fea000383ffff */
[----:B------:R-:W-:Y:S05]  /*23800*/  BRA `(.L_x_5929) ;  /* 0xfffffee400087947 */ /* 0x000fea000383ffff */
.L_x_5939:
[----:B-1----:R1:W2:Y:S02]  /*23810*/  SYNCS.PHASECHK.TRANS64.TRYWAIT P1, [R20+URZ+0x28c30], R202 ;  /* 0x028c30ca140075a7 */ /* 0x0022a4000802017f */
[----:B--2---:R-:W-:Y:S05]  /*23820*/  @!P1 NANOSLEEP.SYNCS 0x989680 ;  /* 0x009896800000995d */ /* 0x004fea0003900000 */
[----:B------:R-:W2:Y:S02]  /*23830*/  @!P1 SYNCS.PHASECHK.TRANS64 P1, [R20+URZ+0x28c30], R202 ;  /* 0x028c30ca140095a7 */ /* 0x000ea4000802007f */
[----:B--2---:R-:W-:Y:S05]  /*23840*/  @!P1 BRA `(.L_x_5939) ;  /* 0xfffffffc00f09947 */ /* 0x004fea000383ffff */
[----:B------:R-:W-:Y:S05]  /*23850*/  BRA `(.L_x_5938) ;  /* 0xfffffee800207947 */ /* 0x000fea000383ffff */
.L_x_5953:
[----:B-1----:R1:W2:Y:S02]  /*23860*/  SYNCS.PHASECHK.TRANS64.TRYWAIT P1, [R20+URZ+0x28c50], R202 ;  /* 0x028c50ca140075a7 */ /* 0x0022a4000802017f */
[----:B--2---:R-:W-:Y:S05]  /*23870*/  @!P1 NANOSLEEP.SYNCS 0x989680 ;  /* 0x009896800000995d */ /* 0x004fea0003900000 */
[----:B------:R-:W2:Y:S02]  /*23880*/  @!P1 SYNCS.PHASECHK.TRANS64 P1, [R20+URZ+0x28c50], R202 ;  /* 0x028c50ca140095a7 */ /* 0x000ea4000802007f */
[----:B--2---:R-:W-:Y:S05]  /*23890*/  @!P1 BRA `(.L_x_5953) ;  /* 0xfffffffc00f09947 */ /* 0x004fea000383ffff */
[----:B------:R-:W-:Y:S05]  /*238a0*/  BRA `(.L_x_5952) ;  /* 0xffffff0800307947 */ /* 0x000fea000383ffff */
.L_x_5997:
[----:B------:R-:W0:Y:S01]  /*238b0*/  S2R R13, SR_TID.X ;  /* 0x00000000000d7919 */ /* 0x000e220000002100 */
[----:B------:R-:W-:Y:S01]  /*238c0*/  BSSY B1, `(.L_x_6161) ;  /* 0x0000009000017945 */ /* 0x000fe20003800000 */
[----:B------:R-:W-:Y:S02]  /*238d0*/  IMAD.MOV.U32 R12, RZ, RZ, RZ ;  /* 0x000000ffff0c7224 */ /* 0x000fe400078e00ff */
[----:B------:R-:W-:Y:S02]  /*238e0*/  IMAD.MOV.U32 R11, RZ, RZ, 0x1f ;  /* 0x0000001fff0b7424 */ /* 0x000fe400078e00ff */
[----:B------:R-:W-:Y:S01]  /*238f0*/  IMAD.MOV.U32 R15, RZ, RZ, -0x1 ;  /* 0xffffffffff0f7424 */ /* 0x000fe200078e00ff */
[----:B0-----:R-:W-:-:S04]  /*23900*/  SHF.R.U32.HI R13, RZ, 0x5, R13 ;  /* 0x00000005ff0d7819 */ /* 0x001fc8000001160d */
[----:B------:R-:W-:-:S07]  /*23910*/  LOP3.LUT R13, R13, 0x3, RZ, 0xc0, !PT ;  /* 0x000000030d0d7812 */ /* 0x000fce00078ec0ff */
[----:B-1----:R-:W-:Y:S05]  /*23920*/  WARPSYNC.COLLECTIVE R15, `(.L_x_6162) ;  /* 0x000000000f087348 */ /* 0x002fea0003c00000 */
[----:B-1----:R0:W1:Y:S02]  /*23930*/  SHFL.IDX P6, R14, R13, R12, R11 ;  /* 0x0000000c0d0e7389 */ /* 0x00206400000c000b */
[----:B01----:R-:W-:Y:S01]  /*23940*/  ENDCOLLECTIVE ;  /* 0x000000000000791b */ /* 0x003fe20003800000 */
.L_x_6162:
[----:B------:R-:W-:Y:S05]  /*23950*/  BSYNC B1 ;  /* 0x0000000000017941 */ /* 0x000fea0003800000 */
.L_x_6161:
[----:B------:R-:W-:Y:S05]  /*23960*/  BRA `(.L_x_6163) ;  /* 0xffffff8000d07947 */ /* 0x000fea000383ffff */
.L_x_5999:
[----:B------:R-:W-:Y:S01]  /*23970*/  BSSY B1, `(.L_x_6164) ;  /* 0x0000006000017945 */ /* 0x000fe20003800000 */
[----:B------:R-:W-:-:S07]  /*23980*/  IMAD.MOV.U32 R15, RZ, RZ, -0x1 ;  /* 0xffffffffff0f7424 */ /* 0x000fce00078e00ff */
[----:B0-----:R-:W-:Y:S05]  /*23990*/  WARPSYNC.COLLECTIVE R15, `(.L_x_6165) ;  /* 0x000000000f0c7348 */ /* 0x001fea0003c00000 */
[----:B------:R-:W-:Y:S02]  /*239a0*/  ELECT P6, UR62, PT ;  /* 0x00000000003e782f */ /* 0x000fe400038c0000 */
[----:B------:R-:W-:Y:S01]  /*239b0*/  MOV R14, UR62 ;  /* 0x0000003e000e7c02 */ /* 0x000fe20008000f00 */
[----:B0-----:R-:W-:Y:S10]  /*239c0*/  ENDCOLLECTIVE ;  /* 0x000000000000791b */ /* 0x001ff40003800000 */
.L_x_6165:
[----:B------:R-:W-:Y:S05]  /*239d0*/  BSYNC B1 ;  /* 0x0000000000017941 */ /* 0x000fea0003800000 */
.L_x_6164:
[----:B------:R-:W-:Y:S05]  /*239e0*/  BRA `(.L_x_5998) ;  /* 0xffffff8000c87947 */ /* 0x000fea000383ffff */
.L_x_6001:
[----:B0-----:R0:W1:Y:S02]  /*239f0*/  SYNCS.PHASECHK.TRANS64.TRYWAIT P0, [R18+URZ+0x28c20], R2 ;  /* 0x028c2002120075a7 */ /* 0x001064000800017f */
[----:B-1----:R-:W-:Y:S05]  /*23a00*/  @!P0 NANOSLEEP.SYNCS 0x989680 ;  /* 0x009896800000895d */ /* 0x002fea0003900000 */
[----:B------:R-:W1:Y:S02]  /*23a10*/  @!P0 SYNCS.PHASECHK.TRANS64 P0, [R18+URZ+0x28c20], R2 ;  /* 0x028c2002120085a7 */ /* 0x000e64000800007f */
[----:B-1----:R-:W-:Y:S05]  /*23a20*/  @!P0 BRA `(.L_x_6001) ;  /* 0xfffffffc00f08947 */ /* 0x002fea000383ffff */
[----:B------:R-:W-:Y:S05]  /*23a30*/  BRA `(.L_x_6166) ;  /* 0xffffff8000d87947 */ /* 0x000fea000383ffff */
.L_x_6005:
[----:B0-----:R0:W1:Y:S02]  /*23a40*/  SYNCS.PHASECHK.TRANS64.TRYWAIT P0, [R11+URZ+0x28ca0], R2 ;  /* 0x028ca0020b0075a7 */ /* 0x001064000800017f */
[----:B-1----:R-:W-:Y:S05]  /*23a50*/  @!P0 NANOSLEEP.SYNCS 0x989680 ;  /* 0x009896800000895d */ /* 0x002fea0003900000 */
[----:B------:R-:W1:Y:S02]  /*23a60*/  @!P0 SYNCS.PHASECHK.TRANS64 P0, [R11+URZ+0x28ca0], R2 ;  /* 0x028ca0020b0085a7 */ /* 0x000e64000800007f */
[----:B-1----:R-:W-:Y:S05]  /*23a70*/  @!P0 BRA `(.L_x_6005) ;  /* 0xfffffffc00f08947 */ /* 0x002fea000383ffff */
[----:B------:R-:W-:Y:S05]  /*23a80*/  BRA `(.L_x_6167) ;  /* 0xffffff8000f07947 */ /* 0x000fea000383ffff */
.L_x_6010:
[----:B-1----:R1:W2:Y:S02]  /*23a90*/  SYNCS.PHASECHK.TRANS64.TRYWAIT P0, [R11+URZ+0x28cc0], R2 ;  /* 0x028cc0020b0075a7 */ /* 0x0022a4000800017f */
[----:B--2---:R-:W-:Y:S05]  /*23aa0*/  @!P0 NANOSLEEP.SYNCS 0x989680 ;  /* 0x009896800000895d */ /* 0x004fea0003900000 */
[----:B------:R-:W2:Y:S02]  /*23ab0*/  @!P0 SYNCS.PHASECHK.TRANS64 P0, [R11+URZ+0x28cc0], R2 ;  /* 0x028cc0020b0085a7 */ /* 0x000ea4000800007f */
[----:B--2---:R-:W-:Y:S05]  /*23ac0*/  @!P0 BRA `(.L_x_6010) ;  /* 0xfffffffc00f08947 */ /* 0x004fea000383ffff */
[----:B------:R-:W-:Y:S05]  /*23ad0*/  BRA `(.L_x_6168) ;  /* 0xffffff84006c7947 */ /* 0x000fea000383ffff */
.L_x_6024:
[----:B0-----:R0:W1:Y:S02]  /*23ae0*/  SYNCS.PHASECHK.TRANS64.TRYWAIT P1, [R11+URZ+0x28ca0], R2 ;  /* 0x028ca0020b0075a7 */ /* 0x001064000802017f */
[----:B-1----:R-:W-:Y:S05]  /*23af0*/  @!P1 NANOSLEEP.SYNCS 0x989680 ;  /* 0x009896800000995d */ /* 0x002fea0003900000 */
[----:B------:R-:W1:Y:S02]  /*23b00*/  @!P1 SYNCS.PHASECHK.TRANS64 P1, [R11+URZ+0x28ca0], R2 ;  /* 0x028ca0020b0095a7 */ /* 0x000e64000802007f */
[----:B-1----:R-:W-:Y:S05]  /*23b10*/  @!P1 BRA `(.L_x_6024) ;  /* 0xfffffffc00f09947 */ /* 0x002fea000383ffff */
[----:B------:R-:W-:Y:S05]  /*23b20*/  BRA `(.L_x_6169) ;  /* 0xffffff8c00d07947 */ /* 0x000fea000383ffff */
.L_x_6029:
[----:B-1----:R1:W2:Y:S02]  /*23b30*/  SYNCS.PHASECHK.TRANS64.TRYWAIT P1, [R11+URZ+0x28cc0], R2 ;  /* 0x028cc0020b0075a7 */ /* 0x0022a4000802017f */
[----:B--2---:R-:W-:Y:S05]  /*23b40*/  @!P1 NANOSLEEP.SYNCS 0x989680 ;  /* 0x009896800000995d */ /* 0x004fea0003900000 */
[----:B------:R-:W2:Y:S02]  /*23b50*/  @!P1 SYNCS.PHASECHK.TRANS64 P1, [R11+URZ+0x28cc0], R2 ;  /* 0x028cc0020b0095a7 */ /* 0x000ea4000802007f */
[----:B--2---:R-:W-:Y:S05]  /*23b60*/  @!P1 BRA `(.L_x_6029) ;  /* 0xfffffffc00f09947 */ /* 0x004fea000383ffff */
[----:B------:R-:W-:Y:S05]  /*23b70*/  BRA `(.L_x_6170) ;  /* 0xffffff9000487947 */ /* 0x000fea000383ffff */
.L_x_6059:
[----:B------:R-:W0:Y:S01]  /*23b80*/  S2R R11, SR_TID.X ;  /* 0x00000000000b7919 */ /* 0x000e220000002100 */
[----:B------:R-:W-:Y:S01]  /*23b90*/  BSSY B0, `(.L_x_6171) ;  /* 0x000000a000007945 */ /* 0x000fe20003800000 */
[----:B------:R-:W-:Y:S02]  /*23ba0*/  IMAD.MOV.U32 R12, RZ, RZ, RZ ;  /* 0x000000ffff0c7224 */ /* 0x000fe400078e00ff */
[----:B------:R-:W-:Y:S01]  /*23bb0*/  IMAD.MOV.U32 R15, RZ, RZ, -0x1 ;  /* 0xffffffffff0f7424 */ /* 0x000fe200078e00ff */
[----:B0-----:R-:W-:-:S04]  /*23bc0*/  SHF.R.U32.HI R11, RZ, 0x5, R11 ;  /* 0x00000005ff0b7819 */ /* 0x001fc8000001160b */
[----:B------:R-:W-:-:S05]  /*23bd0*/  LOP3.LUT R11, R11, 0x3, RZ, 0xc0, !PT ;  /* 0x000000030b0b7812 */ /* 0x000fca00078ec0ff */
[----:B------:R-:W-:Y:S02]  /*23be0*/  IMAD.MOV.U32 R13, RZ, RZ, R11 ;  /* 0x000000ffff0d7224 */ /* 0x000fe400078e000b */
[----:B------:R-:W-:-:S07]  /*23bf0*/  IMAD.MOV.U32 R11, RZ, RZ, 0x1f ;  /* 0x0000001fff0b7424 */ /* 0x000fce00078e00ff */
[----:B-----5:R-:W-:Y:S05]  /*23c00*/  WARPSYNC.COLLECTIVE R15, `(.L_x_6172) ;  /* 0x000000000f087348 */ /* 0x020fea0003c00000 */
[----:B------:R0:W1:Y:S02]  /*23c10*/  SHFL.IDX P6, R14, R13, R12, R11 ;  /* 0x0000000c0d0e7389 */ /* 0x00006400000c000b */
[----:B01---5:R-:W-:Y:S01]  /*23c20*/  ENDCOLLECTIVE ;  /* 0x000000000000791b */ /* 0x023fe20003800000 */
.L_x_6172:
[----:B------:R-:W-:Y:S05]  /*23c30*/  BSYNC B0 ;  /* 0x0000000000007941 */ /* 0x000fea0003800000 */
.L_x_6171:
[----:B------:R-:W-:Y:S05]  /*23c40*/  BRA `(.L_x_6173) ;  /* 0xffffffa800e07947 */ /* 0x000fea000383ffff */
.L_x_6062:
[----:B0-----:R0:W1:Y:S02]  /*23c50*/  SYNCS.PHASECHK.TRANS64.TRYWAIT P0, [R25+URZ+0x28c40], R0 ;  /* 0x028c4000190075a7 */ /* 0x001064000800017f */
[----:B-1----:R-:W-:Y:S05]  /*23c60*/  @!P0 NANOSLEEP.SYNCS 0x989680 ;  /* 0x009896800000895d */ /* 0x002fea0003900000 */
[----:B------:R-:W1:Y:S02]  /*23c70*/  @!P0 SYNCS.PHASECHK.TRANS64 P0, [R25+URZ+0x28c40], R0 ;  /* 0x028c4000190085a7 */ /* 0x000e64000800007f */
[----:B-1----:R-:W-:Y:S05]  /*23c80*/  @!P0 BRA `(.L_x_6062) ;  /* 0xfffffffc00f08947 */ /* 0x002fea000383ffff */
[----:B------:R-:W-:Y:S05]  /*23c90*/  BRA `(.L_x_6174) ;  /* 0xffffffac00187947 */ /* 0x000fea000383ffff */
.L_x_6063:
        /* <DEDUP_REMOVED lines=8> */
.L_x_6176:
[----:B------:R-:W-:Y:S05]  /*23d20*/  BSYNC B0 ;  /* 0x0000000000007941 */ /* 0x000fea0003800000 */
.L_x_6175:
        /* <DEDUP_REMOVED lines=9> */
.L_x_6177:
[----:B------:R-:W-:Y:S02]  /*23dc0*/  IMAD.MOV.U32 R13, RZ, RZ, R5 ;  /* 0x000000ffff0d7224 */ /* 0x000fe400078e0005 */
[----:B------:R-:W-:Y:S02]  /*23dd0*/  IMAD.MOV.U32 R12, RZ, RZ, 0x1 ;  /* 0x00000001ff0c7424 */ /* 0x000fe400078e00ff */
[----:B------:R-:W-:-:S07]  /*23de0*/  IMAD.MOV.U32 R3, RZ, RZ, R14 ;  /* 0x000000ffff037224 */ /* 0x000fce00078e000e */
[----:B------:R-:W-:Y:S05]  /*23df0*/  WARPSYNC.COLLECTIVE R15, `(.L_x_6178) ;  /* 0x000000000f087348 */ /* 0x000fea0003c00000 */
[----:B------:R0:W1:Y:S02]  /*23e00*/  SHFL.IDX P6, R14, R13, R12, R11 ;  /* 0x0000000c0d0e7389 */ /* 0x00006400000c000b */
[----:B01----:R-:W-:Y:S01]  /*23e10*/  ENDCOLLECTIVE ;  /* 0x000000000000791b */ /* 0x003fe20003800000 */
.L_x_6178:
        /* <DEDUP_REMOVED lines=15> */
.L_x_6179:
[----:B------:R-:W-:Y:S02]  /*23f10*/  @P0 IMAD R6, R4, 0x2, R18 ;  /* 0x0000000204060824 */ /* 0x000fe400078e0212 */
[----:B------:R-:W-:Y:S02]  /*23f20*/  IMAD.MOV.U32 R13, RZ, RZ, R5 ;  /* 0x000000ffff0d7224 */ /* 0x000fe400078e0005 */
[----:B------:R-:W-:Y:S02]  /*23f30*/  IMAD.MOV.U32 R12, RZ, RZ, 0x2 ;  /* 0x00000002ff0c7424 */ /* 0x000fe400078e00ff */
[----:B------:R-:W-:-:S07]  /*23f40*/  IMAD.MOV.U32 R3, RZ, RZ, R14 ;  /* 0x000000ffff037224 */ /* 0x000fce00078e000e */
[----:B------:R-:W-:Y:S05]  /*23f50*/  WARPSYNC.COLLECTIVE R15, `(.L_x_6180) ;  /* 0x000000000f087348 */ /* 0x000fea0003c00000 */
[----:B------:R0:W1:Y:S02]  /*23f60*/  SHFL.IDX P6, R14, R13, R12, R11 ;  /* 0x0000000c0d0e7389 */ /* 0x00006400000c000b */
[----:B01----:R-:W-:Y:S01]  /*23f70*/  ENDCOLLECTIVE ;  /* 0x000000000000791b */ /* 0x003fe20003800000 */
.L_x_6180:
        /* <DEDUP_REMOVED lines=15> */
.L_x_6181:
[----:B------:R-:W-:Y:S02]  /*24070*/  @P0 IMAD R6, R4, 0x2, R18 ;  /* 0x0000000204060824 */ /* 0x000fe400078e0212 */
[----:B------:R-:W-:Y:S02]  /*24080*/  IMAD.MOV.U32 R13, RZ, RZ, R5 ;  /* 0x000000ffff0d7224 */ /* 0x000fe400078e0005 */
[----:B------:R-:W-:Y:S02]  /*24090*/  IMAD.MOV.U32 R12, RZ, RZ, 0x3 ;  /* 0x00000003ff0c7424 */ /* 0x000fe400078e00ff */
[----:B------:R-:W-:-:S07]  /*240a0*/  IMAD.MOV.U32 R3, RZ, RZ, R14 ;  /* 0x000000ffff037224 */ /* 0x000fce00078e000e */
[----:B------:R-:W-:Y:S05]  /*240b0*/  WARPSYNC.COLLECTIVE R15, `(.L_x_6182) ;  /* 0x000000000f087348 */ /* 0x000fea0003c00000 */
[----:B------:R0:W1:Y:S02]  /*240c0*/  SHFL.IDX P6, R14, R13, R12, R11 ;  /* 0x0000000c0d0e7389 */ /* 0x00006400000c000b */
[----:B01----:R-:W-:Y:S01]  /*240d0*/  ENDCOLLECTIVE ;  /* 0x000000000000791b */ /* 0x003fe20003800000 */
.L_x_6182:
        /* <DEDUP_REMOVED lines=10> */
.L_x_6183:
[----:B------:R-:W-:Y:S01]  /*24180*/  @!PT LDS RZ, [RZ] ;  /* 0x00000000fffff984 */ /* 0x000fe20000000800 */
[----:B------:R-:W-:Y:S01]  /*24190*/  @!PT LDS RZ, [RZ] ;  /* 0x00000000fffff984 */ /* 0x000fe20000000800 */
[----:B------:R-:W-:Y:S01]  /*241a0*/  @!PT LDS RZ, [RZ] ;  /* 0x00000000fffff984 */ /* 0x000fe20000000800 */
[----:B------:R0:W-:Y:S01]  /*241b0*/  @P0 LDGSTS.E.BYPASS.LTC128B.128 [R6+0x23400], desc[UR42][R2.64], !P2 ;  /* 0x2340000002060fae */ /* 0x0001e2000d101d6a */
[----:B------:R-:W-:Y:S01]  /*241c0*/  IMAD.MOV.U32 R0, RZ, RZ, R14 ;  /* 0x000000ffff007224 */ /* 0x000fe200078e000e */
[----:B------:R-:W-:Y:S06]  /*241d0*/  BRA `(.L_x_6184) ;  /* 0xffffffa800bc7947 */ /* 0x000fec000383ffff */
.L_x_6068:
        /* <DEDUP_REMOVED lines=9> */
.L_x_6185:
[C---:B------:R-:W-:Y:S01]  /*24270*/  VIADD R6, R31.reuse, 0x10 ;  /* 0x000000101f067836 */ /* 0x040fe20000000000 */
[----:B------:R-:W-:Y:S01]  /*24280*/  ISETP.GE.AND P0, PT, R31, R5, PT ;  /* 0x000000051f00720c */ /* 0x000fe20003f06270 */
[----:B------:R-:W-:Y:S02]  /*24290*/  IMAD.MOV.U32 R13, RZ, RZ, R0 ;  /* 0x000000ffff0d7224 */ /* 0x000fe400078e0000 */
[----:B------:R-:W-:-:S10]  /*242a0*/  IMAD.MOV.U32 R2, RZ, RZ, R14 ;  /* 0x000000ffff027224 */ /* 0x000fd400078e000e */
[----:B------:R-:W-:Y:S05]  /*242b0*/  WARPSYNC.COLLECTIVE R15, `(.L_x_6186) ;  /* 0x000000000f087348 */ /* 0x000fea0003c00000 */
[----:B------:R0:W1:Y:S02]  /*242c0*/  SHFL.IDX P6, R14, R13, R12, R11 ;  /* 0x0000000c0d0e7389 */ /* 0x00006400000c000b */
[----:B01----:R-:W-:Y:S01]  /*242d0*/  ENDCOLLECTIVE ;  /* 0x000000000000791b */ /* 0x003fe20003800000 */
.L_x_6186:
[----:B------:R-:W-:Y:S02]  /*242e0*/  IMAD.MOV.U32 R13, RZ, RZ, R4 ;  /* 0x000000ffff0d7224 */ /* 0x000fe400078e0004 */
[----:B------:R-:W-:Y:S02]  /*242f0*/  IMAD.MOV.U32 R12, RZ, RZ, 0x1 ;  /* 0x00000001ff0c7424 */ /* 0x000fe400078e00ff */
[----:B------:R-:W-:-:S07]  /*24300*/  IMAD.MOV.U32 R3, RZ, RZ, R14 ;  /* 0x000000ffff037224 */ /* 0x000fce00078e000e */
[----:B------:R-:W-:Y:S05]  /*24310*/  WARPSYNC.COLLECTIVE R15, `(.L_x_6187) ;  /* 0x000000000f087348 */ /* 0x000fea0003c00000 */
[----:B------:R0:W1:Y:S02]  /*24320*/  SHFL.IDX P6, R14, R13, R12, R11 ;  /* 0x0000000c0d0e7389 */ /* 0x00006400000c000b */
[----:B01----:R-:W-:Y:S01]  /*24330*/  ENDCOLLECTIVE ;  /* 0x000000000000791b */ /* 0x003fe20003800000 */
.L_x_6187:
        /* <DEDUP_REMOVED lines=15> */
.L_x_6188:
[----:B------:R-:W-:Y:S02]  /*24430*/  IMAD.MOV.U32 R13, RZ, RZ, R4 ;  /* 0x000000ffff0d7224 */ /* 0x000fe400078e0004 */
[----:B------:R-:W-:Y:S02]  /*24440*/  IMAD.MOV.U32 R12, RZ, RZ, 0x2 ;  /* 0x00000002ff0c7424 */ /* 0x000fe400078e00ff */
[----:B------:R-:W-:-:S07]  /*24450*/  IMAD.MOV.U32 R3, RZ, RZ, R14 ;  /* 0x000000ffff037224 */ /* 0x000fce00078e000e */
[----:B------:R-:W-:Y:S05]  /*24460*/  WARPSYNC.COLLECTIVE R15, `(.L_x_6189) ;  /* 0x000000000f087348 */ /* 0x000fea0003c00000 */
[----:B------:R0:W1:Y:S02]  /*24470*/  SHFL.IDX P6, R14, R13, R12, R11 ;  /* 0x0000000c0d0e7389 */ /* 0x00006400000c000b */
[----:B01----:R-:W-:Y:S01]  /*24480*/  ENDCOLLECTIVE ;  /* 0x000000000000791b */ /* 0x003fe20003800000 */
.L_x_6189:
        /* <DEDUP_REMOVED lines=16> */
.L_x_6190:
[----:B------:R-:W-:Y:S02]  /*24590*/  IMAD.MOV.U32 R13, RZ, RZ, R4 ;  /* 0x000000ffff0d7224 */ /* 0x000fe400078e0004 */
[----:B------:R-:W-:Y:S02]  /*245a0*/  IMAD.MOV.U32 R12, RZ, RZ, 0x3 ;  /* 0x00000003ff0c7424 */ /* 0x000fe400078e00ff */
[----:B------:R-:W-:-:S07]  /*245b0*/  IMAD.MOV.U32 R3, RZ, RZ, R14 ;  /* 0x000000ffff037224 */ /* 0x000fce00078e000e */
[----:B------:R-:W-:Y:S05]  /*245c0*/  WARPSYNC.COLLECTIVE R15, `(.L_x_6191) ;  /* 0x000000000f087348 */ /* 0x000fea0003c00000 */
[----:B------:R0:W1:Y:S02]  /*245d0*/  SHFL.IDX P6, R14, R13, R12, R11 ;  /* 0x0000000c0d0e7389 */ /* 0x00006400000c000b */
[----:B01----:R-:W-:Y:S01]  /*245e0*/  ENDCOLLECTIVE ;  /* 0x000000000000791b */ /* 0x003fe20003800000 */
.L_x_6191:
        /* <DEDUP_REMOVED lines=10> */
.L_x_6192:
[----:B------:R-:W-:Y:S01]  /*24690*/  @!PT LDS RZ, [RZ] ;  /* 0x00000000fffff984 */ /* 0x000fe20000000800 */
[----:B------:R-:W-:Y:S01]  /*246a0*/  @!PT LDS RZ, [RZ] ;  /* 0x00000000fffff984 */ /* 0x000fe20000000800 */
[----:B------:R-:W-:Y:S01]  /*246b0*/  @!PT LDS RZ, [RZ] ;  /* 0x00000000fffff984 */ /* 0x000fe20000000800 */
[----:B------:R1:W-:Y:S01]  /*246c0*/  @!P0 LDGSTS.E.BYPASS.LTC128B.128 [R8+0x21400], desc[UR42][R2.64], !P1 ;  /* 0x2140000002088fae */ /* 0x0003e2000c901d6a */
[----:B------:R-:W-:Y:S01]  /*246d0*/  IMAD.MOV.U32 R0, RZ, RZ, R14 ;  /* 0x000000ffff007224 */ /* 0x000fe200078e000e */
[----:B------:R-:W-:Y:S06]  /*246e0*/  BRA `(.L_x_6193) ;  /* 0xffffffac00e07947 */ /* 0x000fec000383ffff */
.L_x_6071:
[----:B0-----:R0:W1:Y:S02]  /*246f0*/  SYNCS.PHASECHK.TRANS64.TRYWAIT P0, [R18+URZ+0x28c20], R0 ;  /* 0x028c2000120075a7 */ /* 0x001064000800017f */
[----:B-1----:R-:W-:Y:S05]  /*24700*/  @!P0 NANOSLEEP.SYNCS 0x989680 ;  /* 0x009896800000895d */ /* 0x002fea0003900000 */
[----:B------:R-:W1:Y:S02]  /*24710*/  @!P0 SYNCS.PHASECHK.TRANS64 P0, [R18+URZ+0x28c20], R0 ;  /* 0x028c2000120085a7 */ /* 0x000e64000800007f */
[----:B-1----:R-:W-:Y:S05]  /*24720*/  @!P0 BRA `(.L_x_6071) ;  /* 0xfffffffc00f08947 */ /* 0x002fea000383ffff */
[----:B------:R-:W-:Y:S05]  /*24730*/  BRA `(.L_x_6194) ;  /* 0xffffffb0003c7947 */ /* 0x000fea000383ffff */
.L_x_6074:
[----:B0-----:R0:W1:Y:S02]  /*24740*/  SYNCS.PHASECHK.TRANS64.TRYWAIT P0, [R25+URZ+0x28c60], R0 ;  /* 0x028c6000190075a7 */ /* 0x001064000800017f */
[----:B-1----:R-:W-:Y:S05]  /*24750*/  @!P0 NANOSLEEP.SYNCS 0x989680 ;  /* 0x009896800000895d */ /* 0x002fea0003900000 */
[----:B------:R-:W1:Y:S02]  /*24760*/  @!P0 SYNCS.PHASECHK.TRANS64 P0, [R25+URZ+0x28c60], R0 ;  /* 0x028c6000190085a7 */ /* 0x000e64000800007f */
[----:B-1----:R-:W-:Y:S05]  /*24770*/  @!P0 BRA `(.L_x_6074) ;  /* 0xfffffffc00f08947 */ /* 0x002fea000383ffff */
[----:B------:R-:W-:Y:S05]  /*24780*/  BRA `(.L_x_6195) ;  /* 0xffffffb0004c7947 */ /* 0x000fea000383ffff */
.L_x_6075:
        /* <DEDUP_REMOVED lines=8> */
.L_x_6197:
[----:B------:R-:W-:Y:S05]  /*24810*/  BSYNC B0 ;  /* 0x0000000000007941 */ /* 0x000fea0003800000 */
.L_x_6196:
        /* <DEDUP_REMOVED lines=15> */
.L_x_6198:
        /* <DEDUP_REMOVED lines=40> */
.L_x_6199:
[----:B------:R-:W-:Y:S02]  /*24b90*/  IMAD.MOV.U32 R13, RZ, RZ, R5 ;  /* 0x000000ffff0d7224 */ /* 0x000fe400078e0005 */
[----:B------:R-:W-:-:S07]  /*24ba0*/  IMAD.MOV.U32 R3, RZ, RZ, R14 ;  /* 0x000000ffff037224 */ /* 0x000fce00078e000e */
[----:B------:R-:W-:Y:S05]  /*24bb0*/  WARPSYNC.COLLECTIVE R15, `(.L_x_6200) ;  /* 0x000000000f087348 */ /* 0x000fea0003c00000 */
[----:B------:R0:W1:Y:S02]  /*24bc0*/  SHFL.IDX P6, R14, R13, R12, R11 ;  /* 0x0000000c0d0e7389 */ /* 0x00006400000c000b */
[----:B01----:R-:W-:Y:S01]  /*24bd0*/  ENDCOLLECTIVE ;  /* 0x000000000000791b */ /* 0x003fe20003800000 */
.L_x_6200:
        /* <DEDUP_REMOVED lines=29> */
.L_x_6201:
[----:B------:R-:W-:Y:S02]  /*24db0*/  IMAD.MOV.U32 R13, RZ, RZ, R5 ;  /* 0x000000ffff0d7224 */ /* 0x000fe400078e0005 */
[----:B------:R-:W-:-:S07]  /*24dc0*/  IMAD.MOV.U32 R7, RZ, RZ, R14 ;  /* 0x000000ffff077224 */ /* 0x000fce00078e000e */
[----:B------:R-:W-:Y:S05]  /*24dd0*/  WARPSYNC.COLLECTIVE R15, `(.L_x_6202) ;  /* 0x000000000f087348 */ /* 0x000fea0003c00000 */
[----:B------:R0:W1:Y:S02]  /*24de0*/  SHFL.IDX P6, R14, R13, R12, R11 ;  /* 0x0000000c0d0e7389 */ /* 0x00006400000c000b */
[----:B01----:R-:W-:Y:S01]  /*24df0*/  ENDCOLLECTIVE ;  /* 0x000000000000791b */ /* 0x003fe20003800000 */
.L_x_6202:
        /* <DEDUP_REMOVED lines=29> */
.L_x_6203:
[----:B------:R-:W-:Y:S02]  /*24fd0*/  IMAD.MOV.U32 R13, RZ, RZ, R5 ;  /* 0x000000ffff0d7224 */ /* 0x000fe400078e0005 */
[----:B------:R-:W-:-:S07]  /*24fe0*/  IMAD.MOV.U32 R6, RZ, RZ, R14 ;  /* 0x000000ffff067224 */ /* 0x000fce00078e000e */
[----:B------:R-:W-:Y:S05]  /*24ff0*/  WARPSYNC.COLLECTIVE R15, `(.L_x_6204) ;  /* 0x000000000f087348 */ /* 0x000fea0003c00000 */
[----:B------:R0:W1:Y:S02]  /*25000*/  SHFL.IDX P6, R14, R13, R12, R11 ;  /* 0x0000000c0d0e7389 */ /* 0x00006400000c000b */
[----:B01----:R-:W-:Y:S01]  /*25010*/  ENDCOLLECTIVE ;  /* 0x000000000000791b */ /* 0x003fe20003800000 */
.L_x_6204:
[----:B------:R-:W-:Y:S01]  /*25020*/  IMAD.MOV.U32 R2, RZ, RZ, R14 ;  /* 0x000000ffff027224 */ /* 0x000fe200078e000e */
[----:B------:R-:W-:Y:S06]  /*25030*/  BRA `(.L_x_6205) ;  /* 0xffffffac00d87947 */ /* 0x000fec000383ffff */
.L_x_6082:
[----:B0-----:R0:W1:Y:S02]  /*25040*/  SYNCS.PHASECHK.TRANS64.TRYWAIT P0, [R6+URZ+0x28c40], R20 ;  /* 0x028c4014060075a7 */ /* 0x001064000800017f */
[----:B-1----:R-:W-:Y:S05]  /*25050*/  @!P0 NANOSLEEP.SYNCS 0x989680 ;  /* 0x009896800000895d */ /* 0x002fea0003900000 */
[----:B------:R-:W1:Y:S02]  /*25060*/  @!P0 SYNCS.PHASECHK.TRANS64 P0, [R6+URZ+0x28c40], R20 ;  /* 0x028c4014060085a7 */ /* 0x000e64000800007f */
[----:B-1----:R-:W-:Y:S05]  /*25070*/  @!P0 BRA `(.L_x_6082) ;  /* 0xfffffffc00f08947 */ /* 0x002fea000383ffff */
[----:B------:R-:W-:Y:S05]  /*25080*/  BRA `(.L_x_6206) ;  /* 0xffffffb400687947 */ /* 0x000fea000383ffff */
.L_x_6083:
        /* <DEDUP_REMOVED lines=8> */
.L_x_6208:
[----:B------:R-:W-:Y:S05]  /*25110*/  BSYNC B1 ;  /* 0x0000000000017941 */ /* 0x000fea0003800000 */
.L_x_6207:
        /* <DEDUP_REMOVED lines=9> */
.L_x_6209:
[----:B------:R-:W-:Y:S02]  /*251b0*/  IMAD.MOV.U32 R13, RZ, RZ, R25 ;  /* 0x000000ffff0d7224 */ /* 0x000fe400078e0019 */
[----:B------:R-:W-:Y:S02]  /*251c0*/  IMAD.MOV.U32 R12, RZ, RZ, 0x1 ;  /* 0x00000001ff0c7424 */ /* 0x000fe400078e00ff */
[----:B------:R-:W-:-:S07]  /*251d0*/  IMAD.MOV.U32 R2, RZ, RZ, R14 ;  /* 0x000000ffff027224 */ /* 0x000fce00078e000e */
[----:B------:R-:W-:Y:S05]  /*251e0*/  WARPSYNC.COLLECTIVE R15, `(.L_x_6210) ;  /* 0x000000000f087348 */ /* 0x000fea0003c00000 */
[----:B------:R0:W1:Y:S02]  /*251f0*/  SHFL.IDX P6, R14, R13, R12, R11 ;  /* 0x0000000c0d0e7389 */ /* 0x00006400000c000b */
[----:B01----:R-:W-:Y:S01]  /*25200*/  ENDCOLLECTIVE ;  /* 0x000000000000791b */ /* 0x003fe20003800000 */
.L_x_6210:
        /* <DEDUP_REMOVED lines=11> */
.L_x_6211:
[----:B------:R-:W-:Y:S02]  /*252c0*/  IMAD.MOV.U32 R13, RZ, RZ, R25 ;  /* 0x000000ffff0d7224 */ /* 0x000fe400078e0019 */
[----:B------:R-:W-:Y:S02]  /*252d0*/  IMAD.MOV.U32 R12, RZ, RZ, 0x2 ;  /* 0x00000002ff0c7424 */ /* 0x000fe400078e00ff */
[----:B------:R-:W-:-:S07]  /*252e0*/  IMAD.MOV.U32 R2, RZ, RZ, R14 ;  /* 0x000000ffff027224 */ /* 0x000fce00078e000e */
[----:B------:R-:W-:Y:S05]  /*252f0*/  WARPSYNC.COLLECTIVE R15, `(.L_x_6212) ;  /* 0x000000000f087348 */ /* 0x000fea0003c00000 */
[----:B------:R0:W1:Y:S02]  /*25300*/  SHFL.IDX P6, R14, R13, R12, R11 ;  /* 0x0000000c0d0e7389 */ /* 0x00006400000c000b */
[----:B01----:R-:W-:Y:S01]  /*25310*/  ENDCOLLECTIVE ;  /* 0x000000000000791b */ /* 0x003fe20003800000 */
.L_x_6212:
        /* <DEDUP_REMOVED lines=11> */
.L_x_6213:
[----:B------:R-:W-:Y:S02]  /*253d0*/  IMAD.MOV.U32 R13, RZ, RZ, R25 ;  /* 0x000000ffff0d7224 */ /* 0x000fe400078e0019 */
[----:B------:R-:W-:Y:S02]  /*253e0*/  IMAD.MOV.U32 R12, RZ, RZ, 0x3 ;  /* 0x00000003ff0c7424 */ /* 0x000fe400078e00ff */
[----:B------:R-:W-:-:S07]  /*253f0*/  IMAD.MOV.U32 R2, RZ, RZ, R14 ;  /* 0x000000ffff027224 */ /* 0x000fce00078e000e */
[----:B------:R-:W-:Y:S05]  /*25400*/  WARPSYNC.COLLECTIVE R15, `(.L_x_6214) ;  /* 0x000000000f087348 */ /* 0x000fea0003c00000 */
[----:B------:R0:W1:Y:S02]  /*25410*/  SHFL.IDX P6, R14, R13, R12, R11 ;  /* 0x0000000c0d0e7389 */ /* 0x00006400000c000b */
[----:B01----:R-:W-:Y:S01]  /*25420*/  ENDCOLLECTIVE ;  /* 0x000000000000791b */ /* 0x003fe20003800000 */
.L_x_6214:
        /* <DEDUP_REMOVED lines=11> */
.L_x_6215:
[----:B------:R-:W-:Y:S01]  /*254e0*/  IMAD.MOV.U32 R2, RZ, RZ, R14 ;  /* 0x000000ffff027224 */ /* 0x000fe200078e000e */
[----:B------:R-:W-:Y:S06]  /*254f0*/  BRA `(.L_x_6216) ;  /* 0xffffffb000f07947 */ /* 0x000fec000383ffff */
.L_x_6088:
[----:B---3--:R3:W4:Y:S02]  /*25500*/  SYNCS.PHASECHK.TRANS64.TRYWAIT P0, [R6+URZ+0x28c60], R20 ;  /* 0x028c6014060075a7 */ /* 0x008724000800017f */
[----:B----4-:R-:W-:Y:S05]  /*25510*/  @!P0 NANOSLEEP.SYNCS 0x989680 ;  /* 0x009896800000895d */ /* 0x010fea0003900000 */
[----:B------:R-:W4:Y:S02]  /*25520*/  @!P0 SYNCS.PHASECHK.TRANS64 P0, [R6+URZ+0x28c60], R20 ;  /* 0x028c6014060085a7 */ /* 0x000f24000800007f */
[----:B----4-:R-:W-:Y:S05]  /*25530*/  @!P0 BRA `(.L_x_6088) ;  /* 0xfffffffc00f08947 */ /* 0x010fea000383ffff */
[----:B------:R-:W-:Y:S05]  /*25540*/  BRA `(.L_x_6217) ;  /* 0xffffffb400407947 */ /* 0x000fea000383ffff */
.L_x_6089:
        /* <DEDUP_REMOVED lines=8> */
.L_x_6219:
[----:B------:R-:W-:Y:S05]  /*255d0*/  BSYNC B1 ;  /* 0x0000000000017941 */ /* 0x000fea0003800000 */
.L_x_6218:
        /* <DEDUP_REMOVED lines=13> */
.L_x_6220:
        /* <DEDUP_REMOVED lines=17> */
.L_x_6221:
        /* <DEDUP_REMOVED lines=16> */
.L_x_6222:
        /* <DEDUP_REMOVED lines=19> */
.L_x_6223:
        /* <DEDUP_REMOVED lines=14> */
.L_x_6224:
        /* <DEDUP_REMOVED lines=16> */
.L_x_6225:
        /* <DEDUP_REMOVED lines=14> */
.L_x_6226:
[----:B------:R-:W-:Y:S05]  /*25cb0*/  BRA `(.L_x_6227) ;  /* 0xffffffb000a47947 */ /* 0x000fea000383ffff */
.L_x_6097:
[----:B------:R-:W-:Y:S01]  /*25cc0*/  BSSY B0, `(.L_x_6228) ;  /* 0x0000008000007945 */ /* 0x000fe20003800000 */
[----:B------:R-:W-:Y:S02]  /*25cd0*/  IMAD.MOV.U32 R13, RZ, RZ, R24 ;  /* 0x000000ffff0d7224 */ /* 0x000fe400078e0018 */
[----:B------:R-:W-:Y:S02]  /*25ce0*/  IMAD.MOV.U32 R12, RZ, RZ, RZ ;  /* 0x000000ffff0c7224 */ /* 0x000fe400078e00ff */
[----:B------:R-:W-:Y:S02]  /*25cf0*/  IMAD.MOV.U32 R11, RZ, RZ, 0x1f ;  /* 0x0000001fff0b7424 */ /* 0x000fe400078e00ff */
[----:B------:R-:W-:-:S07]  /*25d00*/  IMAD.MOV.U32 R15, RZ, RZ, -0x1 ;  /* 0xffffffffff0f7424 */ /* 0x000fce00078e00ff */
[----:B0123--:R-:W-:Y:S05]  /*25d10*/  WARPSYNC.COLLECTIVE R15, `(.L_x_6229) ;  /* 0x000000000f087348 */ /* 0x00ffea0003c00000 */
[----:B-1----:R1:W4:Y:S02]  /*25d20*/  SHFL.IDX P6, R14, R13, R12, R11 ;  /* 0x0000000c0d0e7389 */ /* 0x00232400000c000b */
[----:B01234-:R-:W-:Y:S01]  /*25d30*/  ENDCOLLECTIVE ;  /* 0x000000000000791b */ /* 0x01ffe20003800000 */
.L_x_6229:
[----:B------:R-:W-:Y:S05]  /*25d40*/  BSYNC B0 ;  /* 0x0000000000007941 */ /* 0x000fea0003800000 */
.L_x_6228:
        /* <DEDUP_REMOVED lines=9> */
.L_x_6230:
[----:B------:R-:W-:Y:S02]  /*25de0*/  ULDC UR4, c[0x0][0xc3c] ;  /* 0x00030f0000047ab9 */ /* 0x000fe40000000800 */
[----:B------:R-:W-:-:S13]  /*25df0*/  ISETP.GE.OR P1, PT, R9, UR4, !P0 ;  /* 0x0000000409007c0c */ /* 0x000fda000c726670 */
[----:B------:R-:W0:Y:S08]  /*25e00*/  @!P1 LDC.64 R2, c[0x0][0xc80] ;  /* 0x00032000ff029b82 */ /* 0x000e300000000a00 */
[----:B------:R-:W1:Y:S01]  /*25e10*/  @!P1 LDC.64 R4, c[0x0][0xc78] ;  /* 0x00031e00ff049b82 */ /* 0x000e620000000a00 */
[----:B------:R-:W-:Y:S01]  /*25e20*/  CS2R R24, SRZ ;  /* 0x0000000000187805 */ /* 0x000fe2000001ff00 */
        /* <DEDUP_REMOVED lines=18> */
.L_x_6231:
[----:B------:R-:W-:Y:S01]  /*25f50*/  IMAD.MOV.U32 R12, RZ, RZ, 0x2 ;  /* 0x00000002ff0c7424 */ /* 0x000fe200078e00ff */
[----:B------:R-:W-:-:S05]  /*25f60*/  SEL R4, R14, RZ, P1 ;  /* 0x000000ff0e047207 */ /* 0x000fca0000800000 */
[----:B------:R-:W-:-:S04]  /*25f70*/  IMAD.IADD R4, R13, 0x1, R4 ;  /* 0x000000010d047824 */ /* 0x000fc800078e0204 */
[----:B------:R-:W-:-:S07]  /*25f80*/  IMAD.MOV.U32 R13, RZ, RZ, R4 ;  /* 0x000000ffff0d7224 */ /* 0x000fce00078e0004 */
[----:B------:R-:W-:Y:S05]  /*25f90*/  WARPSYNC.COLLECTIVE R15, `(.L_x_6232) ;  /* 0x000000000f087348 */ /* 0x000fea0003c00000 */
[----:B------:R0:W1:Y:S02]  /*25fa0*/  SHFL.UP P6, R14, R13, R12, R11 ;  /* 0x0400000c0d0e7389 */ /* 0x00006400000c000b */
[----:B01----:R-:W-:Y:S01]  /*25fb0*/  ENDCOLLECTIVE ;  /* 0x000000000000791b */ /* 0x003fe20003800000 */
.L_x_6232:
[----:B------:R-:W-:Y:S01]  /*25fc0*/  IMAD.MOV.U32 R12, RZ, RZ, 0x4 ;  /* 0x00000004ff0c7424 */ /* 0x000fe200078e00ff */
[----:B------:R-:W-:-:S05]  /*25fd0*/  SEL R3, R14, RZ, P2 ;  /* 0x000000ff0e037207 */ /* 0x000fca0001000000 */
[----:B------:R-:W-:-:S04]  /*25fe0*/  IMAD.IADD R2, R4, 0x1, R3 ;  /* 0x0000000104027824 */ /* 0x000fc800078e0203 */
[----:B------:R-:W-:-:S07]  /*25ff0*/  IMAD.MOV.U32 R13, RZ, RZ, R2 ;  /* 0x000000ffff0d7224 */ /* 0x000fce00078e0002 */
[----:B------:R-:W-:Y:S05]  /*26000*/  WARPSYNC.COLLECTIVE R15, `(.L_x_6233) ;  /* 0x000000000f087348 */ /* 0x000fea0003c00000 */
[----:B------:R0:W1:Y:S02]  /*26010*/  SHFL.UP P6, R14, R13, R12, R11 ;  /* 0x0400000c0d0e7389 */ /* 0x00006400000c000b */
[----:B01----:R-:W-:Y:S01]  /*26020*/  ENDCOLLECTIVE ;  /* 0x000000000000791b */ /* 0x003fe20003800000 */
.L_x_6233:
[----:B------:R-:W-:Y:S01]  /*26030*/  IMAD.MOV.U32 R12, RZ, RZ, 0x8 ;  /* 0x00000008ff0c7424 */ /* 0x000fe200078e00ff */
[----:B------:R-:W-:-:S05]  /*26040*/  SEL R3, R14, RZ, P3 ;  /* 0x000000ff0e037207 */ /* 0x000fca0001800000 */
[----:B------:R-:W-:-:S04]  /*26050*/  IMAD.IADD R3, R2, 0x1, R3 ;  /* 0x0000000102037824 */ /* 0x000fc800078e0203 */
[----:B------:R-:W-:-:S07]  /*26060*/  IMAD.MOV.U32 R13, RZ, RZ, R3 ;  /* 0x000000ffff0d7224 */ /* 0x000fce00078e0003 */
[----:B------:R-:W-:Y:S05]  /*26070*/  WARPSYNC.COLLECTIVE R15, `(.L_x_6234) ;  /* 0x000000000f087348 */ /* 0x000fea0003c00000 */
[----:B------:R0:W1:Y:S02]  /*26080*/  SHFL.UP P6, R14, R13, R12, R11 ;  /* 0x0400000c0d0e7389 */ /* 0x00006400000c000b */
[----:B01----:R-:W-:Y:S01]  /*26090*/  ENDCOLLECTIVE ;  /* 0x000000000000791b */ /* 0x003fe20003800000 */
.L_x_6234:
[----:B------:R-:W-:Y:S01]  /*260a0*/  IMAD.MOV.U32 R12, RZ, RZ, 0x10 ;  /* 0x00000010ff0c7424 */ /* 0x000fe200078e00ff */
[----:B------:R-:W-:-:S05]  /*260b0*/  SEL R4, R14, RZ, P4 ;  /* 0x000000ff0e047207 */ /* 0x000fca0002000000 */
[----:B------:R-:W-:-:S04]  /*260c0*/  IMAD.IADD R4, R3, 0x1, R4 ;  /* 0x0000000103047824 */ /* 0x000fc800078e0204 */
[----:B------:R-:W-:-:S07]  /*260d0*/  IMAD.MOV.U32 R13, RZ, RZ, R4 ;  /* 0x000000ffff0d7224 */ /* 0x000fce00078e0004 */
[----:B------:R-:W-:Y:S05]  /*260e0*/  WARPSYNC.COLLECTIVE R15, `(.L_x_6235) ;  /* 0x000000000f087348 */ /* 0x000fea0003c00000 */
[----:B------:R0:W1:Y:S02]  /*260f0*/  SHFL.UP P6, R14, R13, R12, R11 ;  /* 0x0400000c0d0e7389 */ /* 0x00006400000c000b */
[----:B01----:R-:W-:Y:S01]  /*26100*/  ENDCOLLECTIVE ;  /* 0x000000000000791b */ /* 0x003fe20003800000 */
.L_x_6235:
        /* <DEDUP_REMOVED lines=8> */
.L_x_6236:
[----:B------:R-:W-:Y:S05]  /*26190*/  BRA `(.L_x_6237) ;  /* 0xffffffb400407947 */ /* 0x000fea000383ffff */
.L_x_6100:
[----:B------:R-:W-:Y:S01]  /*261a0*/  BSSY B0, `(.L_x_6238) ;  /* 0x0000007000007945 */ /* 0x000fe20003800000 */
[----:B------:R-:W-:Y:S02]  /*261b0*/  IMAD.MOV.U32 R12, RZ, RZ, 0x1 ;  /* 0x00000001ff0c7424 */ /* 0x000fe400078e00ff */
[----:B------:R-:W-:Y:S02]  /*261c0*/  IMAD.MOV.U32 R11, RZ, RZ, RZ ;  /* 0x000000ffff0b7224 */ /* 0x000fe400078e00ff */
[----:B------:R-:W-:-:S07]  /*261d0*/  IMAD.MOV.U32 R15, RZ, RZ, -0x1 ;  /* 0xffffffffff0f7424 */ /* 0x000fce00078e00ff */
[----:B------:R-:W-:Y:S05]  /*261e0*/  WARPSYNC.COLLECTIVE R15, `(.L_x_6239) ;  /* 0x000000000f087348 */ /* 0x000fea0003c00000 */
[----:B------:R0:W1:Y:S02]  /*261f0*/  SHFL.UP P6, R14, R13, R12, R11 ;  /* 0x0400000c0d0e7389 */ /* 0x00006400000c000b */
[----:B01----:R-:W-:Y:S01]  /*26200*/  ENDCOLLECTIVE ;  /* 0x000000000000791b */ /* 0x003fe20003800000 */
.L_x_6239:
[----:B------:R-:W-:Y:S05]  /*26210*/  BSYNC B0 ;  /* 0x0000000000007941 */ /* 0x000fea0003800000 */
.L_x_6238:
        /* <DEDUP_REMOVED lines=8> */
.L_x_6240:
[----:B------:R-:W-:Y:S01]  /*262a0*/  IMAD.MOV.U32 R12, RZ, RZ, 0x4 ;  /* 0x00000004ff0c7424 */ /* 0x000fe200078e00ff */
[----:B------:R-:W-:-:S05]  /*262b0*/  SEL R2, R14, RZ, P2 ;  /* 0x000000ff0e027207 */ /* 0x000fca0001000000 */
[----:B------:R-:W-:-:S04]  /*262c0*/  IMAD.IADD R2, R13, 0x1, R2 ;  /* 0x000000010d027824 */ /* 0x000fc800078e0202 */
[----:B------:R-:W-:-:S07]  /*262d0*/  IMAD.MOV.U32 R13, RZ, RZ, R2 ;  /* 0x000000ffff0d7224 */ /* 0x000fce00078e0002 */
[----:B------:R-:W-:Y:S05]  /*262e0*/  WARPSYNC.COLLECTIVE R15, `(.L_x_6241) ;  /* 0x000000000f087348 */ /* 0x000fea0003c00000 */
[----:B------:R0:W1:Y:S02]  /*262f0*/  SHFL.UP P6, R14, R13, R12, R11 ;  /* 0x0400000c0d0e7389 */ /* 0x00006400000c000b */
[----:B01----:R-:W-:Y:S01]  /*26300*/  ENDCOLLECTIVE ;  /* 0x000000000000791b */ /* 0x003fe20003800000 */
.L_x_6241:
[----:B------:R-:W-:Y:S01]  /*26310*/  IMAD.MOV.U32 R12, RZ, RZ, 0x8 ;  /* 0x00000008ff0c7424 */ /* 0x000fe200078e00ff */
[----:B------:R-:W-:-:S05]  /*26320*/  SEL R3, R14, RZ, P3 ;  /* 0x000000ff0e037207 */ /* 0x000fca0001800000 */
[----:B------:R-:W-:-:S04]  /*26330*/  IMAD.IADD R3, R2, 0x1, R3 ;  /* 0x0000000102037824 */ /* 0x000fc800078e0203 */
[----:B------:R-:W-:-:S07]  /*26340*/  IMAD.MOV.U32 R13, RZ, RZ, R3 ;  /* 0x000000ffff0d7224 */ /* 0x000fce00078e0003 */
[----:B------:R-:W-:Y:S05]  /*26350*/  WARPSYNC.COLLECTIVE R15, `(.L_x_6242) ;  /* 0x000000000f087348 */ /* 0x000fea0003c00000 */
[----:B------:R0:W1:Y:S02]  /*26360*/  SHFL.UP P6, R14, R13, R12, R11 ;  /* 0x0400000c0d0e7389 */ /* 0x00006400000c000b */
[----:B01----:R-:W-:Y:S01]  /*26370*/  ENDCOLLECTIVE ;  /* 0x000000000000791b */ /* 0x003fe20003800000 */
.L_x_6242:
[----:B------:R-:W-:Y:S01]  /*26380*/  IMAD.MOV.U32 R12, RZ, RZ, 0x10 ;  /* 0x00000010ff0c7424 */ /* 0x000fe200078e00ff */
[----:B------:R-:W-:-:S05]  /*26390*/  SEL R4, R14, RZ, P4 ;  /* 0x000000ff0e047207 */ /* 0x000fca0002000000 */
[----:B------:R-:W-:-:S04]  /*263a0*/  IMAD.IADD R4, R3, 0x1, R4 ;  /* 0x0000000103047824 */ /* 0x000fc800078e0204 */
[----:B------:R-:W-:-:S07]  /*263b0*/  IMAD.MOV.U32 R13, RZ, RZ, R4 ;  /* 0x000000ffff0d7224 */ /* 0x000fce00078e0004 */
[----:B------:R-:W-:Y:S05]  /*263c0*/  WARPSYNC.COLLECTIVE R15, `(.L_x_6243) ;  /* 0x000000000f087348 */ /* 0x000fea0003c00000 */
[----:B------:R0:W1:Y:S02]  /*263d0*/  SHFL.UP P6, R14, R13, R12, R11 ;  /* 0x0400000c0d0e7389 */ /* 0x00006400000c000b */
[----:B01----:R-:W-:Y:S01]  /*263e0*/  ENDCOLLECTIVE ;  /* 0x000000000000791b */ /* 0x003fe20003800000 */
.L_x_6243:
        /* <DEDUP_REMOVED lines=8> */
.L_x_6244:
[----:B------:R-:W-:Y:S05]  /*26470*/  BRA `(.L_x_6245) ;  /* 0xffffffb4002c7947 */ /* 0x000fea000383ffff */
.L_x_6102:
[----:B------:R-:W-:Y:S01]  /*26480*/  BSSY B0, `(.L_x_6246) ;  /* 0x0000006000007945 */ /* 0x000fe20003800000 */
[----:B------:R-:W-:Y:S01]  /*26490*/  PLOP3.LUT P6, PT, P6, PT, PT, 0x8, 0x0 ;  /* 0x000000000000781c */ /* 0x000fe200037ce170 */
[----:B------:R-:W-:-:S12]  /*264a0*/  IMAD.MOV.U32 R15, RZ, RZ, -0x1 ;  /* 0xffffffffff0f7424 */ /* 0x000fd800078e00ff */
[----:B0-----:R-:W-:Y:S05]  /*264b0*/  WARPSYNC.COLLECTIVE R15, `(.L_x_6247) ;  /* 0x000000000f087348 */ /* 0x001fea0003c00000 */
[----:B------:R-:W-:Y:S01]  /*264c0*/  VOTE.ANY R14, PT, P6 ;  /* 0x00000000000e7806 */ /* 0x000fe200030e0100 */
[----:B0-----:R-:W-:Y:S06]  /*264d0*/  ENDCOLLECTIVE ;  /* 0x000000000000791b */ /* 0x001fec0003800000 */
.L_x_6247:
[----:B------:R-:W-:Y:S05]  /*264e0*/  BSYNC B0 ;  /* 0x0000000000007941 */ /* 0x000fea0003800000 */
.L_x_6246:
[----:B------:R-:W-:Y:S02]  /*264f0*/  IMAD.MOV.U32 R3, RZ, RZ, R14 ;  /* 0x000000ffff037224 */ /* 0x000fe400078e000e */
[----:B------:R-:W-:Y:S02]  /*26500*/  IMAD.MOV.U32 R13, RZ, RZ, R25 ;  /* 0x000000ffff0d7224 */ /* 0x000fe400078e0019 */
[----:B------:R-:W0:Y:S01]  /*26510*/  POPC R7, R3 ;  /* 0x0000000300077309 */ /* 0x000e220000000000 */
[----:B------:R-:W-:Y:S02]  /*26520*/  IMAD.MOV.U32 R11, RZ, RZ, 0x1f ;  /* 0x0000001fff0b7424 */ /* 0x000fe400078e00ff */
[----:B------:R-:W-:Y:S02]  /*26530*/  IMAD.MOV.U32 R15, RZ, RZ, -0x1 ;  /* 0xffffffffff0f7424 */ /* 0x000fe400078e00ff */
[----:B0-----:R-:W-:Y:S02]  /*26540*/  IMAD.MOV.U32 R12, RZ, RZ, R7 ;  /* 0x000000ffff0c7224 */ /* 0x001fe400078e0007 */
[----:B------:R-:W-:-:S07]  /*26550*/  IMAD.IADD R27, R7, 0x1, R27 ;  /* 0x00000001071b7824 */ /* 0x000fce00078e021b */
[----:B------:R-:W-:Y:S05]  /*26560*/  WARPSYNC.COLLECTIVE R15, `(.L_x_6248) ;  /* 0x000000000f087348 */ /* 0x000fea0003c00000 */
[----:B------:R0:W1:Y:S02]  /*26570*/  SHFL.IDX P6, R14, R13, R12, R11 ;  /* 0x0000000c0d0e7389 */ /* 0x00006400000c000b */
[----:B01----:R-:W-:Y:S01]  /*26580*/  ENDCOLLECTIVE ;  /* 0x000000000000791b */ /* 0x003fe20003800000 */
.L_x_6248:
[----:B------:R-:W-:Y:S02]  /*26590*/  IMAD.MOV.U32 R13, RZ, RZ, R5 ;  /* 0x000000ffff0d7224 */ /* 0x000fe400078e0005 */
[----:B------:R-:W-:-:S07]  /*265a0*/  IMAD.MOV.U32 R25, RZ, RZ, R14 ;  /* 0x000000ffff197224 */ /* 0x000fce00078e000e */
[----:B------:R-:W-:Y:S05]  /*265b0*/  WARPSYNC.COLLECTIVE R15, `(.L_x_6249) ;  /* 0x000000000f087348 */ /* 0x000fea0003c00000 */
[----:B------:R0:W1:Y:S02]  /*265c0*/  SHFL.IDX P6, R14, R13, R12, R11 ;  /* 0x0000000c0d0e7389 */ /* 0x00006400000c000b */
[----:B01----:R-:W-:Y:S01]  /*265d0*/  ENDCOLLECTIVE ;  /* 0x000000000000791b */ /* 0x003fe20003800000 */
.L_x_6249:
[----:B------:R-:W-:Y:S01]  /*265e0*/  IMAD.MOV.U32 R5, RZ, RZ, R14 ;  /* 0x000000ffff057224 */ /* 0x000fe200078e000e */
[----:B------:R-:W-:Y:S06]  /*265f0*/  BRA `(.L_x_6250) ;  /* 0xffffffb4000c7947 */ /* 0x000fec000383ffff */
.L_x_6104:
[----:B------:R-:W-:Y:S01]  /*26600*/  BSSY B0, `(.L_x_6251) ;  /* 0x0000007000007945 */ /* 0x000fe20003800000 */
[----:B------:R-:W-:Y:S02]  /*26610*/  IMAD.MOV.U32 R13, RZ, RZ, R2 ;  /* 0x000000ffff0d7224 */ /* 0x000fe400078e0002 */
[----:B------:R-:W-:Y:S02]  /*26620*/  IMAD.MOV.U32 R11, RZ, RZ, 0x1f ;  /* 0x0000001fff0b7424 */ /* 0x000fe400078e00ff */
[----:B------:R-:W-:-:S07]  /*26630*/  IMAD.MOV.U32 R15, RZ, RZ, -0x1 ;  /* 0xffffffffff0f7424 */ /* 0x000fce00078e00ff */
[----:B0123--:R-:W-:Y:S05]  /*26640*/  WARPSYNC.COLLECTIVE R15, `(.L_x_6252) ;  /* 0x000000000f087348 */ /* 0x00ffea0003c00000 */
[----:B------:R4:W0:Y:S02]  /*26650*/  SHFL.IDX P6, R14, R13, R12, R11 ;  /* 0x0000000c0d0e7389 */ /* 0x00082400000c000b */
[----:B01234-:R-:W-:Y:S01]  /*26660*/  ENDCOLLECTIVE ;  /* 0x000000000000791b */ /* 0x01ffe20003800000 */
.L_x_6252:
[----:B------:R-:W-:Y:S05]  /*26670*/  BSYNC B0 ;  /* 0x0000000000007941 */ /* 0x000fea0003800000 */
.L_x_6251:
[----:B------:R-:W-:Y:S01]  /*26680*/  IMAD.MOV.U32 R24, RZ, RZ, R14 ;  /* 0x000000ffff187224 */ /* 0x000fe200078e000e */
[----:B------:R-:W-:Y:S06]  /*26690*/  BRA `(.L_x_6103) ;  /* 0xffffffb000fc7947 */ /* 0x000fec000383ffff */
.L_x_6110:
[----:B0-----:R0:W1:Y:S02]  /*266a0*/  SYNCS.PHASECHK.TRANS64.TRYWAIT P0, [R7+URZ+0x28c20], R0 ;  /* 0x028c2000070075a7 */ /* 0x001064000800017f */
[----:B-1----:R-:W-:Y:S05]  /*266b0*/  @!P0 NANOSLEEP.SYNCS 0x989680 ;  /* 0x009896800000895d */ /* 0x002fea0003900000 */
[----:B------:R-:W1:Y:S02]  /*266c0*/  @!P0 SYNCS.PHASECHK.TRANS64 P0, [R7+URZ+0x28c20], R0 ;  /* 0x028c2000070085a7 */ /* 0x000e64000800007f */
[----:B-1----:R-:W-:Y:S05]  /*266d0*/  @!P0 BRA `(.L_x_6110) ;  /* 0xfffffffc00f08947 */ /* 0x002fea000383ffff */
[----:B------:R-:W-:Y:S05]  /*266e0*/  BRA `(.L_x_6253) ;  /* 0xffffffbc00547947 */ /* 0x000fea000383ffff */
.L_x_6111:
        /* <DEDUP_REMOVED lines=11> */
.L_x_6255:
[----:B------:R-:W-:Y:S05]  /*267a0*/  BSYNC B0 ;  /* 0x0000000000007941 */ /* 0x000fea0003800000 */
.L_x_6254:
[----:B------:R-:W-:Y:S05]  /*267b0*/  BRA `(.L_x_6256) ;  /* 0xffffffbc003c7947 */ /* 0x000fea000383ffff */
.L_x_6112:
[----:B------:R-:W-:Y:S01]  /*267c0*/  BSSY B0, `(.L_x_6257) ;  /* 0x0000006000007945 */ /* 0x000fe20003800000 */
[----:B------:R-:W-:-:S07]  /*267d0*/  IMAD.MOV.U32 R15, RZ, RZ, -0x1 ;  /* 0xffffffffff0f7424 */ /* 0x000fce00078e00ff */
[----:B0-234-:R-:W-:Y:S05]  /*267e0*/  WARPSYNC.COLLECTIVE R15, `(.L_x_6258) ;  /* 0x000000000f0c7348 */ /* 0x01dfea0003c00000 */
[----:B------:R-:W-:Y:S02]  /*267f0*/  ELECT P6, UR62, PT ;  /* 0x00000000003e782f */ /* 0x000fe400038c0000 */
[----:B------:R-:W-:Y:S01]  /*26800*/  MOV R14, UR62 ;  /* 0x0000003e000e7c02 */ /* 0x000fe20008000f00 */
[----:B0-234-:R-:W-:Y:S10]  /*26810*/  ENDCOLLECTIVE ;  /* 0x000000000000791b */ /* 0x01dff40003800000 */
.L_x_6258:
[----:B------:R-:W-:Y:S05]  /*26820*/  BSYNC B0 ;  /* 0x0000000000007941 */ /* 0x000fea0003800000 */
.L_x_6257:
[----:B------:R-:W-:Y:S05]  /*26830*/  BRA `(.L_x_6259) ;  /* 0xffffffbc00307947 */ /* 0x000fea000383ffff */
.L_x_6114:
[----:B0-----:R0:W1:Y:S02]  /*26840*/  SYNCS.PHASECHK.TRANS64.TRYWAIT P1, [R5+URZ+0x28c40], R0 ;  /* 0x028c4000050075a7 */ /* 0x001064000802017f */
[----:B-1----:R-:W-:Y:S05]  /*26850*/  @!P1 NANOSLEEP.SYNCS 0x989680 ;  /* 0x009896800000995d */ /* 0x002fea0003900000 */
[----:B------:R-:W1:Y:S02]  /*26860*/  @!P1 SYNCS.PHASECHK.TRANS64 P1, [R5+URZ+0x28c40], R0 ;  /* 0x028c4000050095a7 */ /* 0x000e64000802007f */
[----:B-1----:R-:W-:Y:S05]  /*26870*/  @!P1 BRA `(.L_x_6114) ;  /* 0xfffffffc00f09947 */ /* 0x002fea000383ffff */
[----:B------:R-:W-:Y:S05]  /*26880*/  BRA `(.L_x_6260) ;  /* 0xffffffbc00507947 */ /* 0x000fea000383ffff */
.L_x_6116:
[----:B-1----:R1:W0:Y:S02]  /*26890*/  SYNCS.PHASECHK.TRANS64.TRYWAIT P1, [R3+URZ+0x28c40], R2 ;  /* 0x028c4002030075a7 */ /* 0x002224000802017f */
[----:B0-----:R-:W-:Y:S05]  /*268a0*/  @!P1 NANOSLEEP.SYNCS 0x989680 ;  /* 0x009896800000995d */ /* 0x001fea0003900000 */
[----:B------:R-:W0:Y:S02]  /*268b0*/  @!P1 SYNCS.PHASECHK.TRANS64 P1, [R3+URZ+0x28c40], R2 ;  /* 0x028c4002030095a7 */ /* 0x000e24000802007f */
[----:B0-----:R-:W-:Y:S05]  /*268c0*/  @!P1 BRA `(.L_x_6116) ;  /* 0xfffffffc00f09947 */ /* 0x001fea000383ffff */
[----:B------:R-:W-:Y:S05]  /*268d0*/  BRA `(.L_x_6261) ;  /* 0xffffffbc005c7947 */ /* 0x000fea000383ffff */
.L_x_6118:
[----:B------:R0:W0:Y:S02]  /*268e0*/  SYNCS.PHASECHK.TRANS64.TRYWAIT P1, [R5+URZ+0x28c60], R0 ;  /* 0x028c6000050075a7 */ /* 0x000024000802017f */
[----:B0-----:R-:W-:Y:S05]  /*268f0*/  @!P1 NANOSLEEP.SYNCS 0x989680 ;  /* 0x009896800000995d */ /* 0x001fea0003900000 */
[----:B------:R-:W0:Y:S02]  /*26900*/  @!P1 SYNCS.PHASECHK.TRANS64 P1, [R5+URZ+0x28c60], R0 ;  /* 0x028c6000050095a7 */ /* 0x000e24000802007f */
[----:B0-----:R-:W-:Y:S05]  /*26910*/  @!P1 BRA `(.L_x_6118) ;  /* 0xfffffffc00f09947 */ /* 0x001fea000383ffff */
[----:B------:R-:W-:Y:S05]  /*26920*/  BRA `(.L_x_6262) ;  /* 0xffffffbc00587947 */ /* 0x000fea000383ffff */
.L_x_6263:
        /* <DEDUP_REMOVED lines=13> */
.L_x_15650:


//--------------------- .text._ZN7cutlass13device_kernelIN5flash11enable_sm90INS1_16FlashAttnFwdSm90INS1_25CollectiveMainloopFwdSm90ILi2EN4cute5tupleIJNS5_1CILi1EEES8_S8_EEENS6_IJNS7_ILi64EEESA_SA_EEELi512ENS_10bfloat16_tEfNS_4arch4Sm90ELb0ELb1ELb0ELb1ELb1ELb0ELb1ELb0ELb0ELb1ELb1ELb0EEENS1_21CollectiveEpilogueFwdINS6_IJSA_NS7_ILi512EEESA_EEES9_SC_SE_Li256ELb1ELb1ELb1ELb0EEENS1_36VarlenDynamicPersistentTileSchedulerILi64ELi64ELi256ELi128ELb1ELb1ELb1ELb1ELb0ELb1EEEEEEEEEvNT_6ParamsE --------------------------
	.section	.text._ZN7cutlass13device_kernelIN5flash11enable_sm90INS1_16FlashAttnFwdSm90INS1_25CollectiveMainloopFwdSm90ILi2EN4cute5tupleIJNS5_1CILi1EEES8_S8_EEENS6_IJNS7_ILi64EEESA_SA_EEELi512ENS_10bfloat16_tEfNS_4arch4Sm90ELb0ELb1ELb0ELb1ELb1ELb0ELb1ELb0ELb0ELb1ELb1ELb0EEENS1_21CollectiveEpilogueFwdINS6_IJSA_NS7_ILi512EEESA_EEES9_SC_SE_Li256ELb1ELb1ELb1ELb0EEENS1_36VarlenDynamicPersistentTileSchedulerILi64ELi64ELi256ELi128ELb1ELb1ELb1ELb1ELb0ELb1EEEEEEEEEvNT_6ParamsE,"ax",@progbits
	.align	128
.text._ZN7cutlass13device_kernelIN5flash11enable_sm90INS1_16FlashAttnFwdSm90INS1_25CollectiveMainloopFwdSm90ILi2EN4cute5tupleIJNS5_1CILi1EEES8_S8_EEENS6_IJNS7_ILi64EEESA_SA_EEELi512ENS_10bfloat16_tEfNS_4arch4Sm90ELb0ELb1ELb0ELb1ELb1ELb0ELb1ELb0ELb0ELb1ELb1ELb0EEENS1_21CollectiveEpilogueFwdINS6_IJSA_NS7_ILi512EEESA_EEES9_SC_SE_Li256ELb1ELb1ELb1ELb0EEENS1_36VarlenDynamicPersistentTileSchedulerILi64ELi64ELi256ELi128ELb1ELb1ELb1ELb1ELb0ELb1EEEEEEEEEvNT_6ParamsE:
        .type           _ZN7cutlass13device_kernelIN5flash11enable_sm90INS1_16FlashAttnFwdSm90INS1_25CollectiveMainloopFwdSm90ILi2EN4cute5tupleIJNS5_1CILi1EEES8_S8_EEENS6_IJNS7_ILi64EEESA_SA_EEELi512ENS_10bfloat16_tEfNS_4arch4Sm90ELb0ELb1ELb0ELb1ELb1ELb0ELb1ELb0ELb0ELb1ELb1ELb0EEENS1_21CollectiveEpilogueFwdINS6_IJSA_NS7_ILi512EEESA_EEES9_SC_SE_Li256ELb1ELb1ELb1ELb0EEENS1_36VarlenDynamicPersistentTileSchedulerILi64ELi64ELi256ELi128ELb1ELb1ELb1ELb1ELb0ELb1EEEEEEEEEvNT_6ParamsE,@function
        .size           _ZN7cutlass13device_kernelIN5flash11enable_sm90INS1_16FlashAttnFwdSm90INS1_25CollectiveMainloopFwdSm90ILi2EN4cute5tupleIJNS5_1CILi1EEES8_S8_EEENS6_IJNS7_ILi64EEESA_SA_EEELi512ENS_10bfloat16_tEfNS_4arch4Sm90ELb0ELb1ELb0ELb1ELb1ELb0ELb1ELb0ELb0ELb1ELb1ELb0EEENS1_21CollectiveEpilogueFwdINS6_IJSA_NS7_ILi512EEESA_EEES9_SC_SE_Li256ELb1ELb1ELb1ELb0EEENS1_36VarlenDynamicPersistentTileSchedulerILi64ELi64ELi256ELi128ELb1ELb1ELb1ELb1ELb0ELb1EEEEEEEEEvNT_6ParamsE,(.L_x_15651 - _ZN7cutlass13device_kernelIN5flash11enable_sm90INS1_16FlashAttnFwdSm90INS1_25CollectiveMainloopFwdSm90ILi2EN4cute5tupleIJNS5_1CILi1EEES8_S8_EEENS6_IJNS7_ILi64EEESA_SA_EEELi512ENS_10bfloat16_tEfNS_4arch4Sm90ELb0ELb1ELb0ELb1ELb1ELb0ELb1ELb0ELb0ELb1ELb1ELb0EEENS1_21CollectiveEpilogueFwdINS6_IJSA_NS7_ILi512EEESA_EEES9_SC_SE_Li256ELb1ELb1ELb1ELb0EEENS1_36VarlenDynamicPersistentTileSchedulerILi64ELi64ELi256ELi128ELb1ELb1ELb1ELb1ELb0ELb1EEEEEEEEEvNT_6ParamsE)
        .other          _ZN7cutlass13device_kernelIN5flash11enable_sm90INS1_16FlashAttnFwdSm90INS1_25CollectiveMainloopFwdSm90ILi2EN4cute5tupleIJNS5_1CILi1EEES8_S8_EEENS6_IJNS7_ILi64EEESA_SA_EEELi512ENS_10bfloat16_tEfNS_4arch4Sm90ELb0ELb1ELb0ELb1ELb1ELb0ELb1ELb0ELb0ELb1ELb1ELb0EEENS1_21CollectiveEpilogueFwdINS6_IJSA_NS7_ILi512EEESA_EEES9_SC_SE_Li256ELb1ELb1ELb1ELb0EEENS1_36VarlenDynamicPersistentTileSchedulerILi64ELi64ELi256ELi128ELb1ELb1ELb1ELb1ELb0ELb1EEEEEEEEEvNT_6ParamsE,@"STO_CUDA_ENTRY STV_DEFAULT"
_ZN7cutlass13device_kernelIN5flash11enable_sm90INS1_16FlashAttnFwdSm90INS1_25CollectiveMainloopFwdSm90ILi2EN4cute5tupleIJNS5_1CILi1EEES8_S8_EEENS6_IJNS7_ILi64EEESA_SA_EEELi512ENS_10bfloat16_tEfNS_4arch4Sm90ELb0ELb1ELb0ELb1ELb1ELb0ELb1ELb0ELb0ELb1ELb1ELb0EEENS1_21CollectiveEpilogueFwdINS6_IJSA_NS7_ILi512EEESA_EEES9_SC_SE_Li256ELb1ELb1ELb1ELb0EEENS1_36VarlenDynamicPersistentTileSchedulerILi64ELi64ELi256ELi128ELb1ELb1ELb1ELb1ELb0ELb1EEEEEEEEEvNT_6ParamsE:
        /* <DEDUP_REMOVED lines=43> */
.L_x_6264:
        /* <DEDUP_REMOVED lines=22> */
.L_x_6265:
        /* <DEDUP_REMOVED lines=18> */
.L_x_6266:
        /* <DEDUP_REMOVED lines=22> */
.L_x_6267:
        /* <DEDUP_REMOVED lines=23> */
.L_x_6268:
[----:B------:R-:W-:Y:S01]  /*0800*/  UISETP.NE.AND UP0, UPT, UR58, URZ, UPT ;  /* 0x0000003f3a00728c */ /* 0x000fe2000bf05270 */
[----:B------:R-:W-:Y:S01]  /*0810*/  NOP ;  /* 0x0000000000007918 */ /* 0x000fe20000000000 */
[----:B0-----:R-:W-:Y:S01]  /*0820*/  ULDC UR5, c[0x0][0x20] ;  /* 0x0000080000057ab9 */ /* 0x001fe20000000800 */
[----:B------:R-:W-:Y:S01]  /*0830*/  UMOV UR4, 0x1 ;  /* 0x0000000100047882 */ /* 0x000fe20000000000 */
[----:B-1234-:R-:W-:Y:S01]  /*0840*/  BAR.SYNC.DEFER_BLOCKING 0x0 ;  /* 0x0000000000007b1d */ /* 0x01efe20000010000 */
[----:B------:R-:W-:Y:S01]  /*0850*/  IADD3 R2, P0, R1, UR5, RZ ;  /* 0x0000000501027c10 */ /* 0x000fe2000ff1e0ff */
[----:B------:R-:W-:Y:S01]  /*0860*/  USEL UR5, UR4, 0x2, !UP0 ;  /* 0x0000000204057887 */ /* 0x000fe2000c000000 */
[----:B------:R-:W-:-:S03]  /*0870*/  PLOP3.LUT P1, PT, PT, PT, UP0, 0x40, 0x0 ;  /* 0x000000000000781c */ /* 0x000fc60003f2e808 */
[----:B------:R-:W-:Y:S01]  /*0880*/  ULDC UR4, c[0x0][0x24] ;  /* 0x0000090000047ab9 */ /* 0x000fe20000000800 */
[----:B------:R-:W-:Y:S01]  /*0890*/  ULDC.64 UR36, c[0x0][0x208] ;  /* 0x0000820000247ab9 */ /* 0x000fe20000000a00 */
[----:B------:R-:W-:Y:S02]  /*08a0*/  IMAD.U32 R3, RZ, RZ, UR5 ;  /* 0x00000005ff037e24 */ /* 0x000fe4000f8e00ff */
[----:B------:R-:W-:-:S03]  /*08b0*/  IMAD.X R18, RZ, RZ, UR4, P0 ;  /* 0x00000004ff127e24 */ /* 0x000fc600080e06ff */
[----:B------:R0:W-:Y:S03]  /*08c0*/  STL [R1+0x450], R3 ;  /* 0x0004500301007387 */ /* 0x0001e60000100800 */
[----:B------:R-:W-:Y:S05]  /*08d0*/  @P1 BRA `(.L_x_6269) ;  /* 0x0000026400bc1947 */ /* 0x000fea0003800000 */
.L_x_6270:
[----:B------:R-:W-:-:S08]  /*08e0*/  NOP ;  /* 0x0000000000007918 */ /* 0x000fd00000000000 */
[----:B------:R-:W1:Y:S02]  /*08f0*/  USETMAXREG.TRY_ALLOC.CTAPOOL UP0, 0xe8 ;  /* 0x000000e8000079c8 */ /* 0x000e640008000600 */
[----:B-1----:R-:W-:-:S13]  /*0900*/  PLOP3.LUT P0, PT, PT, PT, UP0, 0x80, 0x0 ;  /* 0x000000000000781c */ /* 0x002fda0003f0f008 */
[----:B------:R-:W-:Y:S05]  /*0910*/  @!P0 BRA `(.L_x_6270) ;  /* 0xfffffffc00f08947 */ /* 0x000fea000383ffff */
[----:B0-----:R-:W0:Y:S01]  /*0920*/  S2R R3, SR_TID.X ;  /* 0x0000000000037919 */ /* 0x001e220000002100 */
[----:B------:R-:W1:Y:S01]  /*0930*/  S2UR UR21, SR_CgaCtaId ;  /* 0x00000000001579c3 */ /* 0x000e620000008800 */
[----:B------:R-:W-:Y:S01]  /*0940*/  UMOV UR44, 0x400 ;  /* 0x00000400002c7882 */ /* 0x000fe20000000000 */
[----:B------:R-:W-:Y:S01]  /*0950*/  ULDC UR4, c[0x0][0xd3c] ;  /* 0x00034f0000047ab9 */ /* 0x000fe20000000800 */
[----:B------:R-:W-:Y:S04]  /*0960*/  STL.64 [R1+0x1c0], RZ ;  /* 0x0001c0ff01007387 */ /* 0x000fe80000100a00 */
[----:B------:R-:W-:Y:S04]  /*0970*/  STL [R1+0x1c8], RZ ;  /* 0x0001c8ff01007387 */ /* 0x000fe80000100800 */
[----:B------:R-:W-:Y:S01]  /*0980*/  STL [R1+0x1cc], RZ ;  /* 0x0001ccff01007387 */ /* 0x000fe20000100800 */
[----:B-1----:R-:W-:Y:S01]  /*0990*/  ULEA UR44, UR21, UR44, 0x18 ;  /* 0x0000002c152c7291 */ /* 0x002fe2000f8ec03f */
[----:B0-----:R-:W-:-:S04]  /*09a0*/  LOP3.LUT R0, R3, 0xffffff80, RZ, 0xc0, !PT ;  /* 0xffffff8003007812 */ /* 0x001fc800078ec0ff */
[----:B------:R-:W-:-:S13]  /*09b0*/  ISETP.NE.AND P0, PT, R0, 0x80, PT ;  /* 0x000000800000780c */ /* 0x000fda0003f05270 */
[----:B------:R-:W-:Y:S06]  /*09c0*/  @!P0 BAR.ARV 0x8, 0x100 ;  /* 0x0204000000008b1d */ /* 0x000fec0000002000 */
[----:B------:R-:W-:-:S13]  /*09d0*/  ISETP.GE.U32.AND P0, PT, R3, 0x100, PT ;  /* 0x000001000300780c */ /* 0x000fda0003f06070 */
        /* <DEDUP_REMOVED lines=8> */
[----:B------:R-:W0:Y:S01]  /*0a60*/  S2UR UR4, SR_SWINHI ;  /* 0x00000000000479c3 */ /* 0x000e220000002f00 */
[----:B------:R-:W-:Y:S02]  /*0a70*/  R2UR UR6, R7 ;  /* 0x00000000070672ca */ /* 0x000fe400000e0000 */
[----:B------:R-:W-:Y:S02]  /*0a80*/  SHF.R.S32.HI R3, RZ, 0x1f, R0 ;  /* 0x0000001fff037819 */ /* 0x000fe40000011400 */
[----:B------:R-:W-:Y:S02]  /*0a90*/  R2UR UR5, R5 ;  /* 0x00000000050572ca */ /* 0x000fe400000e0000 */
[CC--:B------:R-:W-:Y:S02]  /*0aa0*/  LEA.HI R6, R3.reuse, R0.reuse, RZ, 0x7 ;  /* 0x0000000003067211 */ /* 0x0c0fe400078f38ff */
[----:B------:R-:W-:-:S02]  /*0ab0*/  LEA.HI R4, R3, R0, RZ, 0x4 ;  /* 0x0000000003047211 */ /* 0x000fc400078f20ff */
[CC--:B------:R-:W-:Y:S02]  /*0ac0*/  LEA.HI R208, R3.reuse, R0.reuse, RZ, 0x3 ;  /* 0x0000000003d07211 */ /* 0x0c0fe400078f18ff */
[CC--:B------:R-:W-:Y:S02]  /*0ad0*/  LEA.HI R8, R3.reuse, R0.reuse, RZ, 0x2 ;  /* 0x0000000003087211 */ /* 0x0c0fe400078f10ff */
[----:B------:R-:W-:Y:S02]  /*0ae0*/  LOP3.LUT R7, R6, 0xffffff80, RZ, 0xc0, !PT ;  /* 0xffffff8006077812 */ /* 0x000fe400078ec0ff */
[----:B------:R-:W-:Y:S02]  /*0af0*/  LEA.HI R5, R3, R0, RZ, 0x5 ;  /* 0x0000000003057211 */ /* 0x000fe400078f28ff */
[----:B------:R-:W-:Y:S01]  /*0b00*/  LOP3.LUT R3, R4, 0xfffffff0, RZ, 0xc0, !PT ;  /* 0xfffffff004037812 */ /* 0x000fe200078ec0ff */
[----:B------:R-:W-:Y:S01]  /*0b10*/  IMAD.IADD R7, R0, 0x1, -R7 ;  /* 0x0000000100077824 */ /* 0x000fe200078e0a07 */
[----:B------:R-:W-:-:S02]  /*0b20*/  LOP3.LUT R157, R208, 0xfffffff8, RZ, 0xc0, !PT ;  /* 0xfffffff8d09d7812 */ /* 0x000fc400078ec0ff */
[----:B------:R-:W-:Y:S01]  /*0b30*/  LOP3.LUT R9, R8, 0xfffffffc, RZ, 0xc0, !PT ;  /* 0xfffffffc08097812 */ /* 0x000fe200078ec0ff */
[C---:B------:R-:W-:Y:S01]  /*0b40*/  IMAD.IADD R12, R0.reuse, 0x1, -R3 ;  /* 0x00000001000c7824 */ /* 0x040fe200078e0a03 */
[----:B------:R-:W-:Y:S01]  /*0b50*/  SHF.R.S32.HI R209, RZ, 0x7, R6 ;  /* 0x00000007ffd17819 */ /* 0x000fe20000011406 */
[C---:B------:R-:W-:Y:S01]  /*0b60*/  IMAD.IADD R157, R0.reuse, 0x1, -R157 ;  /* 0x00000001009d7824 */ /* 0x040fe200078e0a9d */
[----:B------:R-:W-:Y:S01]  /*0b70*/  SHF.R.S32.HI R13, RZ, 0x5, R5 ;  /* 0x00000005ff0d7819 */ /* 0x000fe20000011405 */
[----:B------:R-:W-:Y:S01]  /*0b80*/  IMAD.IADD R11, R0, 0x1, -R9 ;  /* 0x00000001000b7824 */ /* 0x000fe200078e0a09 */
[----:B------:R-:W-:Y:S01]  /*0b90*/  SHF.R.S32.HI R0, RZ, 0x1f, R7 ;  /* 0x0000001fff007819 */ /* 0x000fe20000011407 */
[----:B------:R-:W-:Y:S01]  /*0ba0*/  UMOV UR38, UR44 ;  /* 0x0000002c00267c82 */ /* 0x000fe20008000000 */
[----:B0-----:R-:W-:Y:S01]  /*0bb0*/  UMOV UR39, UR4 ;  /* 0x0000000400277c82 */ /* 0x001fe20008000000 */
[----:B------:R-:W-:Y:S01]  /*0bc0*/  SHF.R.S32.HI R5, RZ, 0x1f, R5 ;  /* 0x0000001fff057819 */ /* 0x000fe20000011405 */
[----:B------:R-:W-:Y:S01]  /*0bd0*/  IMAD.SHL.U32 R19, R157, 0x8, RZ ;  /* 0x000000089d137824 */ /* 0x000fe200078e00ff */
[----:B------:R-:W-:Y:S01]  /*0be0*/  LEA.HI R8, R0, R7, RZ, 0x2 ;  /* 0x0000000700087211 */ /* 0x000fe200078f10ff */
[----:B------:R-:W-:Y:S01]  /*0bf0*/  IMAD.U32 R14, RZ, RZ, UR38 ;  /* 0x00000026ff0e7e24 */ /* 0x000fe2000f8e00ff */
[----:B------:R-:W-:Y:S01]  /*0c00*/  LEA.HI R6, R6, R209, RZ, 0x1 ;  /* 0x000000d106067211 */ /* 0x000fe200078f08ff */
[----:B------:R-:W-:Y:S01]  /*0c10*/  IMAD.U32 R15, RZ, RZ, UR39 ;  /* 0x00000027ff0f7e24 */ /* 0x000fe2000f8e00ff */
[----:B------:R-:W-:Y:S01]  /*0c20*/  SHF.R.S32.HI R3, RZ, 0x4, R4 ;  /* 0x00000004ff037819 */ /* 0x000fe20000011404 */
[----:B------:R0:W-:Y:S01]  /*0c30*/  STL [R1+0x458], R12 ;  /* 0x0004580c01007387 */ /* 0x0001e20000100800 */
[--C-:B------:R-:W-:Y:S01]  /*0c40*/  SHF.R.S32.HI R9, RZ, 0x2, R8.reuse ;  /* 0x00000002ff097819 */ /* 0x100fe20000011408 */
[----:B------:R-:W-:Y:S01]  /*0c50*/  VIADD R155, R19, 0x80 ;  /* 0x00000080139b7836 */ /* 0x000fe20000000000 */
[----:B------:R-:W-:Y:S01]  /*0c60*/  SHF.R.S32.HI R10, RZ, 0x1f, R8 ;  /* 0x0000001fff0a7819 */ /* 0x000fe20000011408 */
[----:B------:R-:W-:Y:S01]  /*0c70*/  STL.64 [R1+0x440], R14 ;  /* 0x0004400e01007387 */ /* 0x000fe20000100a00 */
[----:B------:R-:W-:Y:S01]  /*0c80*/  LEA.HI R5, R5, R13, RZ, 0x2 ;  /* 0x0000000d05057211 */ /* 0x000fe200078f10ff */
[C---:B------:R-:W-:Y:S01]  /*0c90*/  VIADD R153, R19.reuse, 0x100 ;  /* 0x0000010013997836 */ /* 0x040fe20000000000 */
[----:B------:R-:W-:Y:S01]  /*0ca0*/  LOP3.LUT R6, R6, 0xfffffe, RZ, 0xc0, !PT ;  /* 0x00fffffe06067812 */ /* 0x000fe200078ec0ff */
[----:B------:R-:W-:Y:S01]  /*0cb0*/  VIADD R156, R19, 0x40 ;  /* 0x00000040139c7836 */ /* 0x000fe20000000000 */
[----:B------:R-:W-:Y:S01]  /*0cc0*/  LEA.HI R4, R4, R3, RZ, 0x1 ;  /* 0x0000000304047211 */ /* 0x000fe200078f08ff */
[C---:B0-----:R-:W-:Y:S01]  /*0cd0*/  IMAD R12, R209.reuse, 0x100, R12 ;  /* 0x00000100d10c7824 */ /* 0x041fe200078e020c */
[----:B------:R-:W-:Y:S01]  /*0ce0*/  LEA.HI R10, R10, R9, RZ, 0x3 ;  /* 0x000000090a0a7211 */ /* 0x000fe200078f18ff */
[----:B------:R-:W-:Y:S01]  /*0cf0*/  IMAD.IADD R6, R209, 0x1, -R6 ;  /* 0x00000001d1067824 */ /* 0x000fe200078e0a06 */
[----:B------:R-:W-:Y:S01]  /*0d00*/  LOP3.LUT R5, R5, 0x3ffffc, RZ, 0xc0, !PT ;  /* 0x003ffffc05057812 */ /* 0x000fe200078ec0ff */
[C---:B------:R-:W-:Y:S01]  /*0d10*/  VIADD R154, R19.reuse, 0xc0 ;  /* 0x000000c0139a7836 */ /* 0x040fe20000000000 */
[----:B------:R-:W-:Y:S01]  /*0d20*/  LOP3.LUT R4, R4, 0x1ffffffe, RZ, 0xc0, !PT ;  /* 0x1ffffffe04047812 */ /* 0x000fe200078ec0ff */
[----:B------:R-:W-:Y:S01]  /*0d30*/  VIADD R152, R19, 0x140 ;  /* 0x0000014013987836 */ /* 0x000fe20000000000 */
[----:B------:R-:W-:Y:S01]  /*0d40*/  LOP3.LUT R10, R10, 0xfffffff8, RZ, 0xc0, !PT ;  /* 0xfffffff80a0a7812 */ /* 0x000fe200078ec0ff */
[----:B------:R-:W-:Y:S01]  /*0d50*/  IMAD.IADD R5, R13, 0x1, -R5 ;  /* 0x000000010d057824 */ /* 0x000fe200078e0a05 */
[----:B------:R-:W-:Y:S01]  /*0d60*/  LEA.HI R0, R0, R7, RZ, 0x5 ;  /* 0x0000000700007211 */ /* 0x000fe200078f28ff */
[----:B------:R-:W-:Y:S01]  /*0d70*/  IMAD.SHL.U32 R13, R6, 0x100, RZ ;  /* 0x00000100060d7824 */ /* 0x000fe200078e00ff */
[----:B------:R-:W-:Y:S01]  /*0d80*/  LOP3.LUT R8, R8, 0x7ffffffc, RZ, 0xc0, !PT ;  /* 0x7ffffffc08087812 */ /* 0x000fe200078ec0ff */
[----:B------:R-:W-:Y:S01]  /*0d90*/  IMAD.IADD R4, R3, 0x1, -R4 ;  /* 0x0000000103047824 */ /* 0x000fe200078e0a04 */
[----:B------:R-:W-:Y:S01]  /*0da0*/  SHF.R.S32.HI R0, RZ, 0x5, R0 ;  /* 0x00000005ff007819 */ /* 0x000fe20000011400 */
[----:B------:R-:W-:Y:S01]  /*0db0*/  IMAD.IADD R9, R9, 0x1, -R10 ;  /* 0x0000000109097824 */ /* 0x000fe200078e0a0a */
[----:B------:R-:W-:Y:S01]  /*0dc0*/  LEA.HI R3, R11, R11, RZ, 0x1 ;  /* 0x0000000b0b037211 */ /* 0x000fe200078f08ff */
[----:B------:R-:W-:Y:S01]  /*0dd0*/  IMAD.IADD R8, R7, 0x1, -R8 ;  /* 0x0000000107087824 */ /* 0x000fe200078e0a08 */
[----:B------:R-:W-:Y:S01]  /*0de0*/  STL [R1+0x448], R13 ;  /* 0x0004480d01007387 */ /* 0x000fe20000100800 */
[----:B------:R-:W-:Y:S01]  /*0df0*/  IMAD R5, R5, 0x10, R12 ;  /* 0x0000001005057824 */ /* 0x000fe200078e020c */
[----:B------:R-:W-:Y:S01]  /*0e00*/  LOP3.LUT R12, R3, 0x1ffffffe, RZ, 0xc0, !PT ;  /* 0x1ffffffe030c7812 */ /* 0x000fe200078ec0ff */
[----:B------:R-:W-:Y:S01]  /*0e10*/  IMAD R22, R0, 0x10, R9 ;  /* 0x0000001000167824 */ /* 0x000fe200078e0209 */
[----:B------:R-:W-:Y:S01]  /*0e20*/  SHF.R.S32.HI R0, RZ, 0x1f, R155 ;  /* 0x0000001fff007819 */ /* 0x000fe2000001149b */
[----:B------:R-:W-:Y:S01]  /*0e30*/  IMAD.SHL.U32 R0, R8, 0x2, RZ ;  /* 0x0000000208007824 */ /* 0x000fe200078e00ff */
[----:B------:R-:W-:Y:S01]  /*0e40*/  SHF.R.S32.HI R3, RZ, 0x1f, R156 ;  /* 0x0000001fff037819 */ /* 0x000fe2000001149c */
[----:B------:R-:W-:Y:S01]  /*0e50*/  IMAD.IADD R11, R11, 0x1, -R12 ;  /* 0x000000010b0b7824 */ /* 0x000fe200078e0a0c */
[----:B------:R-:W-:Y:S01]  /*0e60*/  SHF.R.S32.HI R3, RZ, 0x1f, R154 ;  /* 0x0000001fff037819 */ /* 0x000fe2000001149a */
[----:B------:R-:W-:Y:S01]  /*0e70*/  IMAD.IADD R23, R0, 0x1, R13 ;  /* 0x0000000100177824 */ /* 0x000fe200078e020d */
[----:B------:R0:W-:Y:S01]  /*0e80*/  STL [R1+0x44c], R0 ;  /* 0x00044c0001007387 */ /* 0x0001e20000100800 */
[C---:B------:R-:W-:Y:S01]  /*0e90*/  VIADD R211, R19.reuse, 0x180 ;  /* 0x0000018013d37836 */ /* 0x040fe20000000000 */
[----:B------:R-:W-:Y:S01]  /*0ea0*/  SHF.R.S32.HI R3, RZ, 0x1f, R152 ;  /* 0x0000001fff037819 */ /* 0x000fe20000011498 */
[----:B------:R-:W-:Y:S01]  /*0eb0*/  IMAD.SHL.U32 R16, R4, 0x8, RZ ;  /* 0x0000000804107824 */ /* 0x000fe200078e00ff */
[----:B------:R-:W-:Y:S01]  /*0ec0*/  SHF.R.S32.HI R4, RZ, 0x1f, R153 ;  /* 0x0000001fff047819 */ /* 0x000fe20000011499 */
[----:B------:R-:W-:Y:S01]  /*0ed0*/  VIADD R210, R19, 0x1c0 ;  /* 0x000001c013d27836 */ /* 0x000fe20000000000 */
[----:B------:R-:W-:Y:S01]  /*0ee0*/  SHF.R.S32.HI R208, RZ, 0x3, R208 ;  /* 0x00000003ffd07819 */ /* 0x000fe200000114d0 */
[C---:B------:R-:W-:Y:S01]  /*0ef0*/  VIADD R207, R23.reuse, 0x8 ;  /* 0x0000000817cf7836 */ /* 0x040fe20000000000 */
[----:B------:R-:W-:Y:S01]  /*0f00*/  STL [R1+0x454], R16 ;  /* 0x0004541001007387 */ /* 0x000fe20000100800 */
[----:B------:R-:W-:Y:S01]  /*0f10*/  VIADD R206, R23, 0x10 ;  /* 0x0000001017ce7836 */ /* 0x000fe20000000000 */
[----:B0-----:R-:W-:Y:S01]  /*0f20*/  SHF.R.S32.HI R0, RZ, 0x1f, R211 ;  /* 0x0000001fff007819 */ /* 0x001fe200000114d3 */
[----:B------:R-:W-:Y:S01]  /*0f30*/  IMAD R4, R11, 0x8, R22 ;  /* 0x000000080b047824 */ /* 0x000fe200078e0216 */
        /* <DEDUP_REMOVED lines=59> */
[----:B------:R-:W-:Y:S01]  /*12f0*/  IMAD.U32 R16, R5, 0x40, R16 ;  /* 0x0000004005107824 */ /* 0x000fe200078e0010 */
[----:B------:R-:W-:-:S02]  /*1300*/  SHF.R.S32.HI R216, RZ, 0x1f, R177 ;  /* 0x0000001fffd87819 */ /* 0x000fc400000114b1 */
[----:B------:R-:W-:Y:S01]  /*1310*/  SHF.R.S32.HI R215, RZ, 0x1f, R176 ;  /* 0x0000001fffd77819 */ /* 0x000fe200000114b0 */
[----:B------:R-:W-:Y:S01]  /*1320*/  IMAD.WIDE R16, R16, 0x2, R14 ;  /* 0x0000000210107825 */ /* 0x000fe200078e020e */
[----:B------:R-:W-:Y:S02]  /*1330*/  SHF.R.S32.HI R214, RZ, 0x1f, R159 ;  /* 0x0000001fffd67819 */ /* 0x000fe4000001149f */
[----:B------:R-:W-:-:S07]  /*1340*/  SHF.R.S32.HI R213, RZ, 0x1f, R158 ;  /* 0x0000001fffd57819 */ /* 0x000fce000001149e */
.L_x_6418:
[----:B------:R-:W-:Y:S01]  /*1350*/  ULDC.64 UR8, c[0x0][0xb20] ;  /* 0x0002c80000087ab9 */ /* 0x000fe20000000a00 */
[----:B------:R-:W-:Y:S02]  /*1360*/  ULOP3.LUT UR61, UR7, 0xff0000, URZ, 0xc0, !UPT ;  /* 0x00ff0000073d7892 */ /* 0x000fe4000f8ec03f */
[----:B------:R-:W-:Y:S01]  /*1370*/  UISETP.NE.U32.AND UP0, UPT, UR8, URZ, UPT ;  /* 0x0000003f0800728c */ /* 0x000fe2000bf05070 */
[----:B------:R-:W-:-:S03]  /*1380*/  ULDC UR48, c[0x0][0x2f0] ;  /* 0x0000bc0000307ab9 */ /* 0x000fc60000000800 */
        /* <DEDUP_REMOVED lines=9> */
[----:B01-3--:R-:W-:Y:S02]  /*1420*/  IMAD.U32 R4, RZ, RZ, UR8 ;  /* 0x00000008ff047e24 */ /* 0x00bfe4000f8e00ff */
[----:B----4-:R-:W-:Y:S01]  /*1430*/  IMAD.U32 R5, RZ, RZ, UR9 ;  /* 0x00000009ff057e24 */ /* 0x010fe2000f8e00ff */
[----:B------:R-:W-:-:S03]  /*1440*/  @UP1 UIMAD.WIDE UR8, UR6, 0x4, UR10 ;  /* 0x00000004060818a5 */ /* 0x000fc6000f8e020a */
[----:B------:R-:W-:Y:S01]  /*1450*/  ULDC.64 UR10, c[0x0][0xb18] ;  /* 0x0002c600000a7ab9 */ /* 0x000fe20000000a00 */
[----:B--2---:R-:W2:Y:S02]  /*1460*/  @P0 LDG.E R4, desc[UR36][R4.64] ;  /* 0x0000002404040981 */ /* 0x004ea4000c1e1900 */
[----:B------:R-:W-:Y:S02]  /*1470*/  IMAD.U32 R6, RZ, RZ, UR8 ;  /* 0x00000008ff067e24 */ /* 0x000fe4000f8e00ff */
[----:B------:R-:W-:Y:S01]  /*1480*/  IMAD.U32 R7, RZ, RZ, UR9 ;  /* 0x00000009ff077e24 */ /* 0x000fe2000f8e00ff */
[----:B------:R-:W-:-:S04]  /*1490*/  ULDC.64 UR8, c[0x0][0x418] ;  /* 0x0001060000087ab9 */ /* 0x000fc80000000a00 */
[----:B------:R-:W3:Y:S01]  /*14a0*/  @P2 LDG.E R6, desc[UR36][R6.64] ;  /* 0x0000002406062981 */ /* 0x000ee2000c1e1900 */
[----:B------:R-:W-:Y:S01]  /*14b0*/  UISETP.NE.U32.AND UP0, UPT, UR8, URZ, UPT ;  /* 0x0000003f0800728c */ /* 0x000fe2000bf05070 */
[----:B------:R-:W-:Y:S01]  /*14c0*/  ISETP.NE.U32.AND P1, PT, RZ, UR10, PT ;  /* 0x0000000aff007c0c */ /* 0x000fe2000bf25070 */
[----:B------:R-:W-:Y:S02]  /*14d0*/  ULOP3.LUT UR8, UR7, 0xff000000, URZ, 0xc0, !UPT ;  /* 0xff00000007087892 */ /* 0x000fe4000f8ec03f */
[----:B------:R-:W-:Y:S01]  /*14e0*/  IMAD.U32 R212, RZ, RZ, UR7 ;  /* 0x00000007ffd47e24 */ /* 0x000fe2000f8e00ff */
[----:B------:R-:W-:Y:S01]  /*14f0*/  UISETP.NE.AND.EX UP0, UPT, UR9, URZ, UPT, UP0 ;  /* 0x0000003f0900728c */ /* 0x000fe2000bf05300 */
[----:B------:R-:W-:Y:S01]  /*1500*/  ISETP.NE.AND.EX P1, PT, RZ, UR11, PT, P1 ;  /* 0x0000000bff007c0c */ /* 0x000fe2000bf25310 */
[----:B------:R-:W-:Y:S01]  /*1510*/  USHF.R.U32.HI UR8, URZ, 0x8, UR8 ;  /* 0x000000083f087899 */ /* 0x000fe20008011608 */
[----:B------:R-:W-:Y:S01]  /*1520*/  ULDC UR9, c[0x0][0x424] ;  /* 0x0001090000097ab9 */ /* 0x000fe20000000800 */
[----:B------:R-:W-:Y:S01]  /*1530*/  UMOV UR4, URZ ;  /* 0x0000003f00047c82 */ /* 0x000fe20008000000 */
[----:B------:R-:W-:-:S02]  /*1540*/  USEL UR9, UR9, 0x1, UP0 ;  /* 0x0000000109097887 */ /* 0x000fc40008000000 */
[----:B------:R-:W-:Y:S02]  /*1550*/  ULEA.HI UR61, UR61, UR8, URZ, 0x10 ;  /* 0x000000083d3d7291 */ /* 0x000fe4000f8f803f */
        /* <DEDUP_REMOVED lines=18> */
.L_x_6271:
[----:B------:R-:W-:Y:S01]  /*1680*/  UMOV UR59, UR5 ;  /* 0x00000005003b7c82 */ /* 0x000fe20008000000 */
        /* <DEDUP_REMOVED lines=9> */
.L_x_6272:
        /* <DEDUP_REMOVED lines=13> */
.L_x_6273:
[----:B------:R-:W0:Y:S01]  /*17f0*/  LDC R0, c[0x0][0xa80] ;  /* 0x0002a000ff007b82 */ /* 0x000e220000000800 */
[----:B------:R-:W-:Y:S01]  /*1800*/  UISETP.NE.AND UP0, UPT, UR58, 0x1, UPT ;  /* 0x000000013a00788c */ /* 0x000fe2000bf05270 */
[----:B------:R1:W-:Y:S01]  /*1810*/  STL.128 [R1+0x1e0], RZ ;  /* 0x0001e0ff01007387 */ /* 0x0003e20000100c00 */
[C---:B------:R-:W-:Y:S01]  /*1820*/  IADD3 R34, P0, R2.reuse, 0x1e0, RZ ;  /* 0x000001e002227810 */ /* 0x040fe20007f1e0ff */
[----:B------:R-:W-:Y:S01]  /*1830*/  UIADD3 UR48, -UR4, UR48, URZ ;  /* 0x0000003004307290 */ /* 0x000fe2000fffe13f */
[----:B------:R-:W-:Y:S01]  /*1840*/  IADD3 R32, P1, R2, 0x210, RZ ;  /* 0x0000021002207810 */ /* 0x000fe20007f3e0ff */
[----:B------:R1:W-:Y:S01]  /*1850*/  STL.128 [R1+0x1f0], RZ ;  /* 0x0001f0ff01007387 */ /* 0x0003e20000100c00 */
[----:B------:R-:W-:Y:S01]  /*1860*/  PLOP3.LUT P2, PT, PT, PT, UP0, 0x80, 0x0 ;  /* 0x000000000000781c */ /* 0x000fe20003f4f008 */
[--C-:B------:R-:W-:Y:S02]  /*1870*/  IMAD.X R35, RZ, RZ, R18.reuse, P0 ;  /* 0x000000ffff237224 */ /* 0x100fe400000e0612 */
[----:B------:R1:W-:Y:S01]  /*1880*/  STL.128 [R1+0x210], RZ ;  /* 0x000210ff01007387 */ /* 0x0003e20000100c00 */
[----:B------:R-:W-:-:S03]  /*1890*/  IMAD.X R33, RZ, RZ, R18, P1 ;  /* 0x000000ffff217224 */ /* 0x000fc600008e0612 */
[----:B------:R1:W-:Y:S04]  /*18a0*/  STL.128 [R1+0x220], RZ ;  /* 0x000220ff01007387 */ /* 0x0003e80000100c00 */
[----:B------:R1:W-:Y:S04]  /*18b0*/  STL.128 [R1+0x230], RZ ;  /* 0x000230ff01007387 */ /* 0x0003e80000100c00 */
[----:B------:R1:W-:Y:S04]  /*18c0*/  STL.128 [R1+0x240], RZ ;  /* 0x000240ff01007387 */ /* 0x0003e80000100c00 */
[----:B0-----:R1:W-:Y:S04]  /*18d0*/  STL [R1+0x200], R0 ;  /* 0x0002000001007387 */ /* 0x0013e80000100800 */
[----:B------:R1:W-:Y:S04]  /*18e0*/  STL.128 [R1+0x250], RZ ;  /* 0x000250ff01007387 */ /* 0x0003e80000100c00 */
        /* <DEDUP_REMOVED lines=26> */
[----:B------:R1:W-:Y:S01]  /*1a90*/  STL.128 [R1+0x400], RZ ;  /* 0x000400ff01007387 */ /* 0x0003e20000100c00 */
[----:B------:R-:W-:Y:S05]  /*1aa0*/  @!P2 BRA `(.L_x_6274) ;  /* 0x0000008000c0a947 */ /* 0x000fea0003800000 */
[----:B------:R-:W-:Y:S01]  /*1ab0*/  ULDC UR4, c[0x0][0x448] ;  /* 0x0001120000047ab9 */ /* 0x000fe20000000800 */
[----:B------:R-:W-:Y:S02]  /*1ac0*/  USHF.L.U32 UR8, UR5, 0x6, URZ ;  /* 0x0000000605087899 */ /* 0x000fe4000800063f */
[----:B------:R-:W-:Y:S02]  /*1ad0*/  UISETP.NE.AND UP0, UPT, UR4, 0x1, UPT ;  /* 0x000000010400788c */ /* 0x000fe4000bf05270 */
[----:B------:R-:W-:Y:S01]  /*1ae0*/  UIADD3 UR9, UR8, 0x3f, URZ ;  /* 0x0000003f08097890 */ /* 0x000fe2000fffe03f */
[----:B------:R-:W-:Y:S01]  /*1af0*/  ULDC.64 UR4, c[0x0][0xad8] ;  /* 0x0002b60000047ab9 */ /* 0x000fe20000000a00 */
[----:B------:R-:W-:Y:S02]  /*1b00*/  UIADD3 UR10, UR48, 0x1, -UR47 ;  /* 0x00000001300a7890 */ /* 0x000fe4000fffe82f */
[----:B------:R-:W-:-:S05]  /*1b10*/  UISETP.GE.AND UP1, UPT, UR5, 0x1, UPT ;  /* 0x000000010500788c */ /* 0x000fca000bf26270 */
[----:B------:R-:W-:Y:S01]  /*1b20*/  @UP0 UIADD3 UR6, UR8, 0x3f, URZ ;  /* 0x0000003f08060890 */ /* 0x000fe2000fffe03f */
[----:B------:R-:W-:Y:S01]  /*1b30*/  @UP0 ULDC UR7, c[0x0][0x44c] ;  /* 0x0001130000070ab9 */ /* 0x000fe20000000800 */
[----:B------:R-:W-:Y:S02]  /*1b40*/  PLOP3.LUT P1, PT, PT, PT, UP1, 0x80, 0x0 ;  /* 0x000000000000781c */ /* 0x000fe40003f2f018 */
        /* <DEDUP_REMOVED lines=16> */
.L_x_6276:
[----:B------:R-:W-:-:S11]  /*1c50*/  UISETP.NE.AND UP1, UPT, UR5, 0x1, UPT ;  /* 0x000000010500788c */ /* 0x000fd6000bf25270 */
[----:B------:R-:W-:Y:S02]  /*1c60*/  @UP1 ULDC.64 UR10, c[0x0][0xae0] ;  /* 0x0002b800000a1ab9 */ /* 0x000fe40000000a00 */
[----:B------:R-:W-:-:S04]  /*1c70*/  UIMAD.WIDE.U32 UR6, UR9, UR10, URZ ;  /* 0x0000000a090672a5 */ /* 0x000fc8000f8e003f */
[----:B------:R-:W-:-:S12]  /*1c80*/  @UP1 USHF.R.U32.HI UR9, URZ, UR11, UR7 ;  /* 0x0000000b3f091299 */ /* 0x000fd80008011607 */
.L_x_6277:
[----:B------:R-:W-:-:S04]  /*1c90*/  UIMAD UR9, UR9, UR5, UR5 ;  /* 0x00000005090972a4 */ /* 0x000fc8000f8e0205 */
[----:B------:R-:W-:-:S04]  /*1ca0*/  UISETP.LT.AND UP1, UPT, UR4, UR9, UPT ;  /* 0x000000090400728c */ /* 0x000fc8000bf21270 */
[----:B------:R-:W-:-:S12]  /*1cb0*/  USEL UR4, UR4, UR9, UP1 ;  /* 0x0000000904047287 */ /* 0x000fd80008800000 */
.L_x_6275:
[----:B------:R-:W-:Y:S02]  /*1cc0*/  UIADD3 UR9, UR48, 0x3f, URZ ;  /* 0x0000003f30097890 */ /* 0x000fe4000fffe03f */
[----:B------:R-:W-:Y:S02]  /*1cd0*/  UIADD3 UR10, UR4, 0x3f, URZ ;  /* 0x0000003f040a7890 */ /* 0x000fe4000fffe03f */
[----:B------:R-:W-:Y:S02]  /*1ce0*/  USHF.R.S32.HI UR4, URZ, 0x1f, UR9 ;  /* 0x0000001f3f047899 */ /* 0x000fe40008011409 */
[----:B------:R-:W-:Y:S01]  /*1cf0*/  USHF.R.S32.HI UR11, URZ, 0x1f, UR10 ;  /* 0x0000001f3f0b7899 */ /* 0x000fe2000801140a */
[----:B------:R-:W-:Y:S01]  /*1d00*/  @UP0 ULDC UR6, c[0x0][0x44c] ;  /* 0x0001130000060ab9 */ /* 0x000fe20000000800 */
[----:B------:R-:W-:Y:S02]  /*1d10*/  ULEA.HI UR4, UR4, UR9, URZ, 0x6 ;  /* 0x0000000904047291 */ /* 0x000fe4000f8f303f */
[----:B------:R-:W-:-:S02]  /*1d20*/  ULEA.HI UR11, UR11, UR10, URZ, 0x6 ;  /* 0x0000000a0b0b7291 */ /* 0x000fc4000f8f303f */
[----:B------:R-:W-:Y:S01]  /*1d30*/  UIMAD.WIDE.U32 UR6, UR8, UR6, URZ ;  /* 0x00000006080672a5 */ /* 0x000fe2000f8e003f */
[----:B------:R-:W-:Y:S01]  /*1d40*/  @UP0 ULDC UR9, c[0x0][0x450] ;  /* 0x0001140000090ab9 */ /* 0x000fe20000000800 */
[----:B------:R-:W-:Y:S02]  /*1d50*/  USHF.R.S32.HI UR4, URZ, 0x6, UR4 ;  /* 0x000000063f047899 */ /* 0x000fe40008011404 */
[----:B------:R-:W-:Y:S02]  /*1d60*/  USHF.R.S32.HI UR11, URZ, 0x6, UR11 ;  /* 0x000000063f0b7899 */ /* 0x000fe4000801140b */
[----:B------:R-:W-:Y:S02]  /*1d70*/  @UP0 USHF.R.U32.HI UR8, URZ, UR9, UR7 ;  /* 0x000000093f080299 */ /* 0x000fe40008011607 */
[----:B------:R-:W-:Y:S02]  /*1d80*/  UISETP.LT.AND UP0, UPT, UR4, UR11, UPT ;  /* 0x0000000b0400728c */ /* 0x000fe4000bf01270 */
[----:B------:R-:W-:Y:S01]  /*1d90*/  UIADD3 UR8, UR8, UR48, -UR47 ;  /* 0x0000003008087290 */ /* 0x000fe2000fffe82f */
[----:B------:R-:W-:Y:S01]  /*1da0*/  ULDC UR6, c[0x0][0xad4] ;  /* 0x0002b50000067ab9 */ /* 0x000fe20000000800 */
[----:B------:R-:W-:-:S02]  /*1db0*/  USEL UR11, UR4, UR11, UP0 ;  /* 0x0000000b040b7287 */ /* 0x000fc40008000000 */
        /* <DEDUP_REMOVED lines=12> */
.L_x_6279:
[----:B------:R-:W-:-:S11]  /*1e80*/  UISETP.NE.AND UP0, UPT, UR5, 0x1, UPT ;  /* 0x000000010500788c */ /* 0x000fd6000bf05270 */
[----:B------:R-:W-:Y:S02]  /*1e90*/  @UP0 ULDC.64 UR12, c[0x0][0xae0] ;  /* 0x0002b800000c0ab9 */ /* 0x000fe40000000a00 */
[----:B------:R-:W-:-:S04]  /*1ea0*/  UIMAD.WIDE.U32 UR6, UR8, UR12, URZ ;  /* 0x0000000c080672a5 */ /* 0x000fc8000f8e003f */
[----:B------:R-:W-:-:S12]  /*1eb0*/  @UP0 USHF.R.U32.HI UR8, URZ, UR13, UR7 ;  /* 0x0000000d3f080299 */ /* 0x000fd80008011607 */
.L_x_6280:
[----:B------:R-:W-:-:S04]  /*1ec0*/  UIMAD UR5, UR8, UR5, URZ ;  /* 0x00000005080572a4 */ /* 0x000fc8000f8e023f */
[----:B------:R-:W-:-:S04]  /*1ed0*/  UISETP.LT.AND UP0, UPT, UR4, UR5, UPT ;  /* 0x000000050400728c */ /* 0x000fc8000bf01270 */
[----:B------:R-:W-:-:S12]  /*1ee0*/  USEL UR4, UR4, UR5, !UP0 ;  /* 0x0000000504047287 */ /* 0x000fd8000c000000 */
.L_x_6278:
        /* <DEDUP_REMOVED lines=15> */
[-C--:B-1----:R-:W-:Y:S01]  /*1fe0*/  IABS R0, R4.reuse ;  /* 0x0000000400007213 */ /* 0x082fe20000000000 */
        /* <DEDUP_REMOVED lines=31> */
.L_x_6281:
[----:B------:R-:W-:Y:S01]  /*21e0*/  UIMAD UR20, UR20, UR4, UR9 ;  /* 0x00000004141472a4 */ /* 0x000fe2000f8e0209 */
[----:B-1----:R-:W-:Y:S02]  /*21f0*/  IMAD.U32 R0, RZ, RZ, UR11 ;  /* 0x0000000bff007e24 */ /* 0x002fe4000f8e00ff */
[----:B------:R-:W-:-:S05]  /*2200*/  IMAD.U32 R3, RZ, RZ, UR4 ;  /* 0x00000004ff037e24 */ /* 0x000fca000f8e00ff */
[----:B------:R-:W-:-:S04]  /*2210*/  VIADDMNMX R0, R3, UR20, R0, PT ;  /* 0x0000001403007c46 */ /* 0x000fc8000b800100 */
[----:B------:R-:W-:Y:S02]  /*2220*/  R2UR UR22, R0 ;  /* 0x00000000001672ca */ /* 0x000fe400000e0000 */
[----:B------:R-:W-:-:S11]  /*2230*/  PRMT R0, RZ, 0x7610, R0 ;  /* 0x00007610ff007816 */ /* 0x000fd60000000000 */
[----:B------:R-:W-:-:S06]  /*2240*/  UISETP.GT.AND UP0, UPT, UR22, UR20, UPT ;  /* 0x000000141600728c */ /* 0x000fcc000bf04270 */
[----:B------:R-:W-:-:S13]  /*2250*/  PLOP3.LUT P0, PT, PT, PT, UP0, 0x80, 0x0 ;  /* 0x000000000000781c */ /* 0x000fda0003f0f008 */
        /* <DEDUP_REMOVED lines=107> */
[----:B------:R-:W0:Y:S04]  /*2910*/  SHFL.IDX PT, R3, R209, RZ, 0x1f ;  /* 0x00001fffd1037589 */ /* 0x000e2800000e0000 */
[----:B--2---:R1:W-:Y:S04]  /*2920*/  STL [R1+0x210], R0 ;  /* 0x0002100001007387 */ /* 0x0043e80000100800 */
[----:B---3--:R-:W-:Y:S04]  /*2930*/  STL [R1+0x214], R8 ;  /* 0x0002140801007387 */ /* 0x008fe80000100800 */
[----:B----4-:R2:W-:Y:S04]  /*2940*/  STL [R1+0x220], R6 ;  /* 0x0002200601007387 */ /* 0x0105e80000100800 */
[----:B------:R-:W3:Y:S04]  /*2950*/  LDL R162, [R1+0x2cc] ;  /* 0x0002cc0001a27983 */ /* 0x000ee80000100800 */
[----:B------:R-:W4:Y:S01]  /*2960*/  LDL R164, [R1+0x2d4] ;  /* 0x0002d40001a47983 */ /* 0x000f220000100800 */
[----:B0-----:R-:W-:-:S03]  /*2970*/  R2UR UR4, R3 ;  /* 0x00000000030472ca */ /* 0x001fc600000e0000 */
        /* <DEDUP_REMOVED lines=15> */
[----:B-1----:R-:W4:Y:S04]  /*2a70*/  LDL R0, [R1+0x3f8] ;  /* 0x0003f80001007983 */ /* 0x002f280000100800 */
[----:B------:R-:W4:Y:S04]  /*2a80*/  LDL R3, [R1+0x3fc] ;  /* 0x0003fc0001037983 */ /* 0x000f280000100800 */
[----:B--2---:R-:W2:Y:S04]  /*2a90*/  LDL R6, [R1+0x400] ;  /* 0x0004000001067983 */ /* 0x004ea80000100800 */
[----:B------:R-:W2:Y:S04]  /*2aa0*/  LDL R7, [R1+0x404] ;  /* 0x0004040001077983 */ /* 0x000ea80000100800 */
[----:B------:R-:W2:Y:S04]  /*2ab0*/  LDL R8, [R1+0x408] ;  /* 0x0004080001087983 */ /* 0x000ea80000100800 */
[----:B------:R-:W2:Y:S01]  /*2ac0*/  LDL R9, [R1+0x40c] ;  /* 0x00040c0001097983 */ /* 0x000ea20000100800 */
[----:B------:R-:W-:-:S04]  /*2ad0*/  ULEA.HI UR5, UR4, UR4, URZ, 0x1 ;  /* 0x0000000404057291 */ /* 0x000fc8000f8f083f */
[----:B------:R-:W-:-:S04]  /*2ae0*/  ULOP3.LUT UR5, UR5, 0x1fffe, URZ, 0xc0, !UPT ;  /* 0x0001fffe05057892 */ /* 0x000fc8000f8ec03f */
[----:B------:R-:W-:-:S04]  /*2af0*/  UIADD3 UR5, UR4, -UR5, URZ ;  /* 0x8000000504057290 */ /* 0x000fc8000fffe03f */
[----:B------:R-:W-:-:S04]  /*2b00*/  ULEA UR5, UR5, UR44, 0xf ;  /* 0x0000002c05057291 */ /* 0x000fc8000f8e783f */
[----:B------:R-:W-:-:S04]  /*2b10*/  UIADD3 UR5, UR5, 0x400, URZ ;  /* 0x0000040005057890 */ /* 0x000fc8000fffe03f */
[----:B------:R-:W-:-:S04]  /*2b20*/  USHF.R.U32.HI UR5, URZ, 0x4, UR5 ;  /* 0x000000043f057899 */ /* 0x000fc80008011605 */
[----:B------:R-:W-:Y:S02]  /*2b30*/  ULOP3.LUT UR5, UR5, 0x3fff, URZ, 0xc0, !UPT ;  /* 0x00003fff05057892 */ /* 0x000fe4000f8ec03f */
[----:B------:R-:W-:Y:S02]  /*2b40*/  UIADD3 UR4, UR44, 0x36400, URZ ;  /* 0x000364002c047890 */ /* 0x000fe4000fffe03f */
[----:B------:R-:W-:Y:S01]  /*2b50*/  ULOP3.LUT UR23, UR5, 0x2000000, URZ, 0xfc, !UPT ;  /* 0x0200000005177892 */ /* 0x000fe2000f8efc3f */
[----:B------:R0:W-:Y:S01]  /*2b60*/  STL [R1+0x2f8], R5 ;  /* 0x0002f80501007387 */ /* 0x0001e20000100800 */
[----:B------:R-:W-:-:S04]  /*2b70*/  USHF.R.U32.HI UR4, URZ, 0x4, UR4 ;  /* 0x000000043f047899 */ /* 0x000fc80008011604 */
[----:B------:R-:W-:Y:S01]  /*2b80*/  LEA R4, R4, UR23, 0xc ;  /* 0x0000001704047c11 */ /* 0x000fe2000f8e60ff */
[----:B0-----:R-:W-:Y:S01]  /*2b90*/  IMAD.MOV.U32 R5, RZ, RZ, 0x40000040 ;  /* 0x40000040ff057424 */ /* 0x001fe200078e00ff */
[----:B------:R0:W-:Y:S02]  /*2ba0*/  STL [R1+0x230], R30 ;  /* 0x0002301e01007387 */ /* 0x0001e40000100800 */
[C---:B------:R-:W-:Y:S01]  /*2bb0*/  R2UR UR14, R4.reuse ;  /* 0x00000000040e72ca */ /* 0x040fe200000e0000 */
[----:B------:R-:W-:Y:S01]  /*2bc0*/  ULOP3.LUT UR4, UR4, 0x3fff, URZ, 0xc0, !UPT ;  /* 0x00003fff04047892 */ /* 0x000fe2000f8ec03f */
[----:B------:R1:W-:Y:S01]  /*2bd0*/  STL [R1+0x324], R31 ;  /* 0x0003241f01007387 */ /* 0x0003e20000100800 */
[----:B------:R-:W-:Y:S02]  /*2be0*/  R2UR UR15, R5 ;  /* 0x00000000050f72ca */ /* 0x000fe400000e0000 */
[----:B------:R-:W-:Y:S01]  /*2bf0*/  ULOP3.LUT UR12, UR4, 0x10000, URZ, 0xfc, !UPT ;  /* 0x00010000040c7892 */ /* 0x000fe2000f8efc3f */
[----:B0-----:R-:W-:-:S02]  /*2c00*/  VIADD R30, R4, 0x80 ;  /* 0x00000080041e7836 */ /* 0x001fc40000000000 */
[----:B-1----:R-:W-:Y:S01]  /*2c10*/  IMAD.MOV.U32 R31, RZ, RZ, 0x40000040 ;  /* 0x40000040ff1f7424 */ /* 0x002fe200078e00ff */
[----:B------:R-:W-:Y:S02]  /*2c20*/  STL [R1+0x218], R84 ;  /* 0x0002185401007387 */ /* 0x000fe40000100800 */
[----:B------:R-:W-:Y:S02]  /*2c30*/  R2UR UR18, R30 ;  /* 0x000000001e1272ca */ /* 0x000fe400000e0000 */
[----:B------:R-:W-:Y:S01]  /*2c40*/  STL [R1+0x21c], R86 ;  /* 0x00021c5601007387 */ /* 0x000fe20000100800 */
[----:B------:R-:W-:-:S03]  /*2c50*/  R2UR UR19, R31 ;  /* 0x000000001f1372ca */ /* 0x000fc600000e0000 */
        /* <DEDUP_REMOVED lines=98> */
[----:B------:R-:W-:Y:S01]  /*3280*/  UMOV UR13, 0x40000040 ;  /* 0x40000040000d7882 */ /* 0x000fe20000000000 */
[----:B0-----:R-:W-:-:S06]  /*3290*/  WARPGROUP.ARRIVE ;  /* 0x00000000000079c5 */ /* 0x001fcc0000000000 */
[----:B------:R-:W-:Y:S01]  /*32a0*/  HGMMA.64x256x16.F32.BF16 R24, gdesc[UR12].tnspB, RZ, !UPT, gsb0 ;  /* 0x43e000000c1879f0 */ /* 0x000fe2000c0018ff */
[----:B------:R-:W-:Y:S01]  /*32b0*/  UIADD3 UR16, UR12, 0x2, URZ ;  /* 0x000000020c107890 */ /* 0x000fe2000fffe03f */
        /* <DEDUP_REMOVED lines=19> */
[----:B--2---:R0:W-:Y:S04]  /*33f0*/  STL [R1+0x400], R6 ;  /* 0x0004000601007387 */ /* 0x0041e80000100800 */
[----:B------:R1:W-:Y:S04]  /*3400*/  STL [R1+0x404], R7 ;  /* 0x0004040701007387 */ /* 0x0003e80000100800 */
[----:B------:R-:W-:Y:S04]  /*3410*/  STL [R1+0x408], R8 ;  /* 0x0004080801007387 */ /* 0x000fe80000100800 */
[----:B------:R-:W-:Y:S01]  /*3420*/  STL [R1+0x40c], R9 ;  /* 0x00040c0901007387 */ /* 0x000fe20000100800 */
[----:B------:R-:W-:Y:S01]  /*3430*/  UMOV UR17, 0x40000040 ;  /* 0x4000004000117882 */ /* 0x000fe20000000000 */
[----:B0-----:R-:W-:-:S02]  /*3440*/  VIADD R6, R4, 0x100 ;  /* 0x0000010004067836 */ /* 0x001fc40000000000 */
[----:B-1----:R-:W-:Y:S01]  /*3450*/  IMAD.MOV.U32 R7, RZ, RZ, 0x40000040 ;  /* 0x40000040ff077424 */ /* 0x002fe200078e00ff */
[----:B------:R-:W-:Y:S01]  /*3460*/  UIADD3 UR4, UR12, 0x4, URZ ;  /* 0x000000040c047890 */ /* 0x000fe2000fffe03f */
[----:B------:R-:W-:Y:S01]  /*3470*/  UMOV UR5, 0x40000040 ;  /* 0x4000004000057882 */ /* 0x000fe20000000000 */
        /* <DEDUP_REMOVED lines=33> */
[----:B------:R-:W-:Y:S01]  /*3690*/  IMAD.MOV.U32 R5, RZ, RZ, 0x40000040 ;  /* 0x40000040ff057424 */ /* 0x000fe200078e00ff */
[----:B------:R-:W-:Y:S01]  /*36a0*/  UIADD3 UR8, UR12, 0x6, URZ ;  /* 0x000000060c087890 */ /* 0x000fe2000fffe03f */
[----:B------:R-:W-:Y:S01]  /*36b0*/  UMOV UR9, 0x40000040 ;  /* 0x4000004000097882 */ /* 0x000fe20000000000 */
[----:B------:R1:W5:Y:S01]  /*36c0*/  LDL R3, [R1+0x1c0] ;  /* 0x0001c00001037983 */ /* 0x0003620000100800 */
[----:B0-----:R-:W-:-:S06]  /*36d0*/  WARPGROUP.ARRIVE ;  /* 0x00000000000079c5 */ /* 0x001fcc0000000000 */
[----:B------:R-:W-:Y:S01]  /*36e0*/  HGMMA.64x256x16.F32.BF16 R24, gdesc[UR16].tnspB, R24, gsb0 ;  /* 0x43e00000101879f0 */ /* 0x000fe20008001818 */
[----:B------:R-:W-:Y:S02]  /*36f0*/  R2UR UR6, R6 ;  /* 0x00000000060672ca */ /* 0x000fe400000e0000 */
[----:B------:R-:W-:Y:S01]  /*3700*/  R2UR UR7, R7 ;  /* 0x00000000070772ca */ /* 0x000fe200000e0000 */
[----:B------:R-:W-:Y:S01]  /*3710*/  VIADD R4, R4, 0x180 ;  /* 0x0000018004047836 */ /* 0x000fe20000000000 */
[----:B------:R-:W-:-:S04]  /*3720*/  R2UR UR11, R5 ;  /* 0x00000000050b72ca */ /* 0x000fc800000e0000 */
        /* <DEDUP_REMOVED lines=107> */
[----:B--2---:R-:W2:Y:S04]  /*3de0*/  LDL R76, [R1+0x21c] ;  /* 0x00021c00014c7983 */ /* 0x004ea80000100800 */
[----:B------:R-:W2:Y:S04]  /*3df0*/  LDL R4, [R1+0x220] ;  /* 0x0002200001047983 */ /* 0x000ea80000100800 */
[----:B------:R-:W2:Y:S04]  /*3e00*/  LDL R78, [R1+0x224] ;  /* 0x00022400014e7983 */ /* 0x000ea80000100800 */
[----:B---3--:R-:W3:Y:S04]  /*3e10*/  LDL R80, [R1+0x228] ;  /* 0x0002280001507983 */ /* 0x008ee80000100800 */
[----:B------:R-:W3:Y:S04]  /*3e20*/  LDL R82, [R1+0x22c] ;  /* 0x00022c0001527983 */ /* 0x000ee80000100800 */
[----:B------:R-:W3:Y:S04]  /*3e30*/  LDL R6, [R1+0x230] ;  /* 0x0002300001067983 */ /* 0x000ee80000100800 */
[----:B----4-:R-:W4:Y:S04]  /*3e40*/  LDL R84, [R1+0x234] ;  /* 0x0002340001547983 */ /* 0x010f280000100800 */
[----:B------:R-:W4:Y:S04]  /*3e50*/  LDL R86, [R1+0x238] ;  /* 0x0002380001567983 */ /* 0x000f280000100800 */
[----:B-1----:R-:W4:Y:S04]  /*3e60*/  LDL R88, [R1+0x23c] ;  /* 0x00023c0001587983 */ /* 0x002f280000100800 */
        /* <DEDUP_REMOVED lines=244> */
[----:B------:R-:W-:Y:S06]  /*4db0*/  BAR.ARV 0xf, 0x100 ;  /* 0x03c4000000007b1d */ /* 0x000fec0000002000 */
[----:B------:R-:W-:-:S13]  /*4dc0*/  ISETP.NE.AND P0, PT, RZ, UR58, PT ;  /* 0x0000003aff007c0c */ /* 0x000fda000bf05270 */
[----:B0-----:R-:W-:Y:S05]  /*4dd0*/  @P0 BRA `(.L_x_6283) ;  /* 0x0000000000040947 */ /* 0x001fea0003800000 */
[----:B------:R-:W-:Y:S01]  /*4de0*/  BPT.TRAP 0x1 ;  /* 0x000000040000795c */ /* 0x000fe20000300000 */
.L_x_6283:
[----:B------:R-:W-:Y:S01]  /*4df0*/  UIADD3 UR6, UR22, -0x2, URZ ;  /* 0xfffffffe16067890 */ /* 0x000fe2000fffe03f */
[----:B-----5:R-:W-:Y:S01]  /*4e00*/  LEA R3, R3, UR44, 0x3 ;  /* 0x0000002c03037c11 */ /* 0x020fe2000f8e18ff */
[----:B------:R-:W-:Y:S02]  /*4e10*/  IMAD.U32 R0, RZ, RZ, UR21 ;  /* 0x00000015ff007e24 */ /* 0x000fe4000f8e00ff */
[----:B------:R-:W-:Y:S02]  /*4e20*/  UISETP.GE.AND UP0, UPT, UR6, UR20, UPT ;  /* 0x000000140600728c */ /* 0x000fe4000bf06270 */
[----:B------:R-:W-:-:S04]  /*4e30*/  VIADD R3, R3, 0x38860 ;  /* 0x0003886003037836 */ /* 0x000fc80000000000 */
[----:B------:R-:W-:Y:S02]  /*4e40*/  PLOP3.LUT P0, PT, PT, PT, UP0, 0x80, 0x0 ;  /* 0x000000000000781c */ /* 0x000fe40003f0f008 */
[----:B------:R-:W-:-:S04]  /*4e50*/  PRMT R3, R0, 0x654, R3 ;  /* 0x0000065400037816 */ /* 0x000fc80000000003 */
[----:B------:R0:W-:Y:S07]  /*4e60*/  SYNCS.ARRIVE.TRANS64.RED.A1T0 RZ, [R3+URZ], RZ ;  /* 0x000000ff03ff79a7 */ /* 0x0001ee000810043f */
[----:B------:R-:W-:Y:S05]  /*4e70*/  @!P0 BRA `(.L_x_6284) ;  /* 0x0000003c00708947 */ /* 0x000fea0003800000 */
[----:B------:R-:W-:-:S05]  /*4e80*/  UMOV UR22, UR6 ;  /* 0x0000000600167c82 */ /* 0x000fca0008000000 */
.L_x_6286:
        /* <DEDUP_REMOVED lines=60> */
[----:B-1----:R-:W4:Y:S04]  /*5250*/  LDL.64 R4, [R1+0x3c8] ;  /* 0x0003c80001047983 */ /* 0x002f280000100a00 */
[----:B------:R-:W4:Y:S04]  /*5260*/  LDL.64 R12, [R1+0x3d8] ;  /* 0x0003d800010c7983 */ /* 0x000f280000100a00 */
[----:B------:R-:W4:Y:S04]  /*5270*/  LDL.64 R10, [R1+0x3e8] ;  /* 0x0003e800010a7983 */ /* 0x000f280000100a00 */
[----:B------:R-:W4:Y:S04]  /*5280*/  LDL.64 R8, [R1+0x3f8] ;  /* 0x0003f80001087983 */ /* 0x000f280000100a00 */
[----:B------:R-:W4:Y:S01]  /*5290*/  LDL.64 R6, [R1+0x408] ;  /* 0x0004080001067983 */ /* 0x000f220000100a00 */
[----:B--2---:R-:W-:-:S05]  /*52a0*/  IMAD R138, R0, 0x40, R22 ;  /* 0x00000040008a7824 */ /* 0x004fca00078e0216 */
[----:B------:R-:W-:Y:S01]  /*52b0*/  LEA R138, R138, UR44, 0x2 ;  /* 0x0000002c8a8a7c11 */ /* 0x000fe2000f8e10ff */
[----:B------:R-:W-:Y:S06]  /*52c0*/  BAR.SYNC.DEFER_BLOCKING 0xe, 0x100 ;  /* 0x0384000000007b1d */ /* 0x000fec0000010000 */
[----:B0-----:R-:W3:Y:S04]  /*52d0*/  LDS R3, [R138+0x38400] ;  /* 0x038400008a037984 */ /* 0x001ee80000000800 */
[----:B------:R-:W0:Y:S01]  /*52e0*/  LDS R138, [R138+0x38420] ;  /* 0x038420008a8a7984 */ /* 0x000e220000000800 */
        /* <DEDUP_REMOVED lines=60> */
[-C--:B------:R-:W-:Y:S01]  /*56b0*/  FMUL.FTZ R80, R80, R3.reuse ;  /* 0x0000000350507220 */ /* 0x080fe20000410000 */
[----:B------:R-:W-:Y:S01]  /*56c0*/  FMUL.FTZ R81, R81, R3 ;  /* 0x0000000351517220 */ /* 0x000fe20000410000 */
[C---:B------:R-:W-:Y:S01]  /*56d0*/  FMUL.FTZ R79, R3.reuse, R79 ;  /* 0x0000004f034f7220 */ /* 0x040fe20000410000 */
[----:B------:R-:W-:Y:S01]  /*56e0*/  FMUL.FTZ R78, R3, R78 ;  /* 0x0000004e034e7220 */ /* 0x000fe20000410000 */
[C---:B0-----:R-:W-:Y:S01]  /*56f0*/  FMUL.FTZ R77, R138.reuse, R77 ;  /* 0x0000004d8a4d7220 */ /* 0x041fe20000410000 */
        /* <DEDUP_REMOVED lines=90> */
[----:B------:R0:W-:Y:S01]  /*5ca0*/  STL.64 [R1+0x3f0], R72 ;  /* 0x0003f04801007387 */ /* 0x0001e20000100a00 */
[C---:B------:R-:W-:Y:S01]  /*5cb0*/  FMUL.FTZ R7, R138.reuse, R7 ;  /* 0x000000078a077220 */ /* 0x040fe20000410000 */
[----:B------:R-:W-:Y:S02]  /*5cc0*/  FMUL.FTZ R6, R138, R6 ;  /* 0x000000068a067220 */ /* 0x000fe40000410000 */
        /* <DEDUP_REMOVED lines=322> */
[----:B------:R-:W-:Y:S01]  /*70f0*/  IMAD.MOV.U32 R5, RZ, RZ, 0x40000040 ;  /* 0x40000040ff057424 */ /* 0x000fe200078e00ff */
[----:B------:R-:W3:Y:S01]  /*7100*/  LDL R3, [R1+0x1c8] ;  /* 0x0001c80001037983 */ /* 0x000ee20000100800 */
[----:B------:R-:W-:Y:S01]  /*7110*/  IMAD.MOV.U32 R7, RZ, RZ, 0x40000040 ;  /* 0x40000040ff077424 */ /* 0x000fe200078e00ff */
[----:B------:R-:W-:Y:S02]  /*7120*/  ISETP.NE.AND P0, PT, R0, 0x2, PT ;  /* 0x000000020000780c */ /* 0x000fe40003f05270 */
[----:B------:R0:W-:Y:S01]  /*7130*/  STL [R1+0x1c0], R0 ;  /* 0x0001c00001007387 */ /* 0x0001e20000100800 */
[----:B------:R-:W-:Y:S01]  /*7140*/  R2UR UR15, R5 ;  /* 0x00000000050f72ca */ /* 0x000fe200000e0000 */
[----:B------:R-:W-:Y:S01]  /*7150*/  IMAD.MOV.U32 R5, RZ, RZ, 0x40000040 ;  /* 0x40000040ff057424 */ /* 0x000fe200078e00ff */
[----:B------:R-:W-:Y:S01]  /*7160*/  R2UR UR19, R7 ;  /* 0x00000000071372ca */ /* 0x000fe200000e0000 */
[----:B------:R-:W-:-:S03]  /*7170*/  IMAD.MOV.U32 R7, RZ, RZ, 0x40000040 ;  /* 0x40000040ff077424 */ /* 0x000fc600078e00ff */
[----:B------:R-:W-:Y:S02]  /*7180*/  R2UR UR11, R5 ;  /* 0x00000000050b72ca */ /* 0x000fe400000e0000 */
[----:B------:R-:W-:Y:S02]  /*7190*/  R2UR UR7, R7 ;  /* 0x00000000070772ca */ /* 0x000fe400000e0000 */
[----:B0-----:R-:W-:-:S05]  /*71a0*/  @!P0 IMAD.MOV.U32 R0, RZ, RZ, RZ ;  /* 0x000000ffff008224 */ /* 0x001fca00078e00ff */
[----:B------:R-:W-:Y:S02]  /*71b0*/  LEA R4, R0, UR23, 0xc ;  /* 0x0000001700047c11 */ /* 0x000fe4000f8e60ff */
[----:B------:R-:W4:Y:S02]  /*71c0*/  @!P0 LDL R0, [R1+0x1c4] ;  /* 0x0001c40001008983 */ /* 0x000f240000100800 */
[C---:B------:R-:W-:Y:S01]  /*71d0*/  R2UR UR14, R4.reuse ;  /* 0x00000000040e72ca */ /* 0x040fe200000e0000 */
[----:B------:R-:W-:-:S05]  /*71e0*/  VIADD R6, R4, 0x80 ;  /* 0x0000008004067836 */ /* 0x000fca0000000000 */
[----:B------:R-:W-:Y:S01]  /*71f0*/  R2UR UR18, R6 ;  /* 0x00000000061272ca */ /* 0x000fe200000e0000 */
[C---:B------:R-:W-:Y:S02]  /*7200*/  VIADD R6, R4.reuse, 0x100 ;  /* 0x0000010004067836 */ /* 0x040fe40000000000 */
[----:B------:R-:W-:-:S03]  /*7210*/  VIADD R4, R4, 0x180 ;  /* 0x0000018004047836 */ /* 0x000fc60000000000 */
[----:B------:R-:W-:Y:S02]  /*7220*/  R2UR UR6, R6 ;  /* 0x00000000060672ca */ /* 0x000fe400000e0000 */
[----:B------:R-:W-:Y:S01]  /*7230*/  R2UR UR10, R4 ;  /* 0x00000000040a72ca */ /* 0x000fe200000e0000 */
        /* <DEDUP_REMOVED lines=139> */
[----:B------:R-:W-:Y:S04]  /*7af0*/  STL.128 [R1+0x3e0], R140 ;  /* 0x0003e08c01007387 */ /* 0x000fe80000100c00 */
[----:B------:R-:W-:Y:S04]  /*7b00*/  STL.128 [R1+0x3f0], R144 ;  /* 0x0003f09001007387 */ /* 0x000fe80000100c00 */
[----:B------:R-:W-:Y:S04]  /*7b10*/  STL.128 [R1+0x400], R148 ;  /* 0x0004009401007387 */ /* 0x000fe80000100c00 */
[----:B-1----:R-:W2:Y:S04]  /*7b20*/  LDL R138, [R1+0x210] ;  /* 0x00021000018a7983 */ /* 0x002ea80000100800 */
        /* <DEDUP_REMOVED lines=127> */
[----:B---3--:R-:W-:Y:S01]  /*8320*/  VIADD R3, R3, 0x1 ;  /* 0x0000000103037836 */ /* 0x008fe20000000000 */
[----:B------:R-:W-:-:S02]  /*8330*/  UISETP.NE.AND UP0, UPT, UR58, URZ, UPT ;  /* 0x0000003f3a00728c */ /* 0x000fc4000bf05270 */
[----:B--2---:R-:W-:Y:S04]  /*8340*/  STL [R1+0x210], R138 ;  /* 0x0002108a01007387 */ /* 0x004fe80000100800 */
        /* <DEDUP_REMOVED lines=129> */
[----:B------:R-:W-:-:S02]  /*8b60*/  PLOP3.LUT P1, PT, PT, PT, UP0, 0x80, 0x0 ;  /* 0x000000000000781c */ /* 0x000fc40003f2f008 */
[----:B------:R-:W-:-:S05]  /*8b70*/  @!P0 LOP3.LUT R0, R0, 0x1, RZ, 0x3c, !PT ;  /* 0x0000000100008812 */ /* 0x000fca00078e3cff */
[----:B------:R1:W-:Y:S02]  /*8b80*/  @!P0 STL [R1+0x1c4], R0 ;  /* 0x0001c40001008387 */ /* 0x0003e40000100800 */
[----:B-1----:R-:W-:Y:S01]  /*8b90*/  IMAD.U32 R0, RZ, RZ, UR22 ;  /* 0x00000016ff007e24 */ /* 0x002fe2000f8e00ff */
[----:B------:R-:W-:-:S04]  /*8ba0*/  UIADD3 UR22, UR22, -0x1, URZ ;  /* 0xffffffff16167890 */ /* 0x000fc8000fffe03f */
[----:B------:R-:W-:Y:S01]  /*8bb0*/  ISETP.GT.AND P0, PT, R0, UR20, PT ;  /* 0x0000001400007c0c */ /* 0x000fe2000bf04270 */
[----:B0-----:R-:W-:-:S12]  /*8bc0*/  @P1 BRA `(.L_x_6285) ;  /* 0x0000000000041947 */ /* 0x001fd80003800000 */
[----:B------:R-:W-:Y:S01]  /*8bd0*/  BPT.TRAP 0x1 ;  /* 0x000000040000795c */ /* 0x000fe20000300000 */
.L_x_6285:
[----:B-----5:R-:W-:Y:S01]  /*8be0*/  LEA R4, R4, UR44, 0x3 ;  /* 0x0000002c04047c11 */ /* 0x020fe2000f8e18ff */
[----:B------:R-:W-:-:S04]  /*8bf0*/  IMAD.U32 R3, RZ, RZ, UR21 ;  /* 0x00000015ff037e24 */ /* 0x000fc8000f8e00ff */
[----:B------:R-:W-:-:S05]  /*8c00*/  VIADD R4, R4, 0x38860 ;  /* 0x0003886004047836 */ /* 0x000fca0000000000 */
[----:B------:R-:W-:-:S04]  /*8c10*/  PRMT R4, R3, 0x654, R4 ;  /* 0x0000065403047816 */ /* 0x000fc80000000004 */
[----:B------:R1:W-:Y:S01]  /*8c20*/  SYNCS.ARRIVE.TRANS64.RED.A1T0 RZ, [R4+URZ], RZ ;  /* 0x000000ff04ff79a7 */ /* 0x0003e2000810043f */
[----:B------:R-:W-:Y:S05]  /*8c30*/  @P0 BRA `(.L_x_6286) ;  /* 0xffffffc000940947 */ /* 0x000fea000383ffff */
.L_x_6284:
[----:B------:R-:W2:Y:S04]  /*8c40*/  LDL R135, [R1+0x1c0] ;  /* 0x0001c00001877983 */ /* 0x000ea80000100800 */
[----:B------:R-:W3:Y:S04]  /*8c50*/  LDL.64 R6, [R1+0x210] ;  /* 0x0002100001067983 */ /* 0x000ee80000100a00 */
[----:B-1----:R-:W4:Y:S04]  /*8c60*/  LDL.64 R4, [R1+0x220] ;  /* 0x0002200001047983 */ /* 0x002f280000100a00 */
        /* <DEDUP_REMOVED lines=61> */
[----:B0-----:R-:W5:Y:S01]  /*9040*/  LDL R3, [R1+0x1c0] ;  /* 0x0001c00001037983 */ /* 0x001f620000100800 */
[----:B--2---:R-:W-:-:S05]  /*9050*/  IMAD R135, R135, 0x40, R22 ;  /* 0x0000004087877824 */ /* 0x004fca00078e0216 */
[----:B------:R-:W-:Y:S01]  /*9060*/  LEA R135, R135, UR44, 0x2 ;  /* 0x0000002c87877c11 */ /* 0x000fe2000f8e10ff */
[----:B------:R-:W-:Y:S06]  /*9070*/  BAR.SYNC.DEFER_BLOCKING 0xe, 0x100 ;  /* 0x0384000000007b1d */ /* 0x000fec0000010000 */
[----:B------:R-:W3:Y:S04]  /*9080*/  LDS R0, [R135+0x38400] ;  /* 0x0384000087007984 */ /* 0x000ee80000000800 */
[----:B------:R-:W5:Y:S01]  /*9090*/  LDS R135, [R135+0x38420] ;  /* 0x0384200087877984 */ /* 0x000f620000000800 */
[C---:B---3--:R-:W-:Y:S01]  /*90a0*/  FMUL.FTZ R7, R0.reuse, R7 ;  /* 0x0000000700077220 */ /* 0x048fe20000410000 */
[C---:B------:R-:W-:Y:S01]  /*90b0*/  FMUL.FTZ R6, R0.reuse, R6 ;  /* 0x0000000600067220 */ /* 0x040fe20000410000 */
[C---:B----4-:R-:W-:Y:S01]  /*90c0*/  FMUL.FTZ R5, R0.reuse, R5 ;  /* 0x0000000500057220 */ /* 0x050fe20000410000 */
[----:B------:R-:W-:-:S03]  /*90d0*/  FMUL.FTZ R4, R0, R4 ;  /* 0x0000000400047220 */ /* 0x000fc60000410000 */
[----:B------:R0:W-:Y:S04]  /*90e0*/  STL.64 [R1+0x210], R6 ;  /* 0x0002100601007387 */ /* 0x0001e80000100a00 */
[----:B------:R1:W-:Y:S04]  /*90f0*/  STL.64 [R1+0x220], R4 ;  /* 0x0002200401007387 */ /* 0x0003e80000100a00 */
[----:B0-----:R-:W2:Y:S04]  /*9100*/  LDL.64 R6, [R1+0x408] ;  /* 0x0004080001067983 */ /* 0x001ea80000100a00 */
[----:B-1----:R-:W3:Y:S01]  /*9110*/  LDL.64 R4, [R1+0x3e8] ;  /* 0x0003e80001047983 */ /* 0x002ee20000100a00 */
[C---:B-----5:R-:W-:Y:S01]  /*9120*/  FMUL.FTZ R11, R135.reuse, R11 ;  /* 0x0000000b870b7220 */ /* 0x060fe20000410000 */
[C---:B------:R-:W-:Y:S01]  /*9130*/  FMUL.FTZ R10, R135.reuse, R10 ;  /* 0x0000000a870a7220 */ /* 0x040fe20000410000 */
[C---:B------:R-:W-:Y:S01]  /*9140*/  FMUL.FTZ R133, R0.reuse, R133 ;  /* 0x0000008500857220 */ /* 0x040fe20000410000 */
[C---:B------:R-:W-:Y:S01]  /*9150*/  FMUL.FTZ R132, R0.reuse, R132 ;  /* 0x0000008400847220 */ /* 0x040fe20000410000 */
[C---:B------:R-:W-:Y:S01]  /*9160*/  FMUL.FTZ R131, R0.reuse, R131 ;  /* 0x0000008300837220 */ /* 0x040fe20000410000 */
        /* <DEDUP_REMOVED lines=116> */
[----:B------:R-:W-:-:S02]  /*98b0*/  VIADD R134, R134, 0x1 ;  /* 0x0000000186867836 */ /* 0x000fc40000000000 */
[----:B0-----:R-:W-:Y:S01]  /*98c0*/  VIADD R10, R3, 0x1 ;  /* 0x00000001030a7836 */ /* 0x001fe20000000000 */
        /* <DEDUP_REMOVED lines=31> */
[----:B------:R0:W-:Y:S01]  /*9ac0*/  STL.64 [R1+0x228], R72 ;  /* 0x0002284801007387 */ /* 0x0001e20000100a00 */
[C---:B--2---:R-:W-:Y:S01]  /*9ad0*/  FMUL.FTZ R7, R135.reuse, R7 ;  /* 0x0000000787077220 */ /* 0x044fe20000410000 */
[C---:B------:R-:W-:Y:S01]  /*9ae0*/  FMUL.FTZ R6, R135.reuse, R6 ;  /* 0x0000000687067220 */ /* 0x040fe20000410000 */
[C---:B---3--:R-:W-:Y:S01]  /*9af0*/  FMUL.FTZ R5, R135.reuse, R5 ;  /* 0x0000000587057220 */ /* 0x048fe20000410000 */
[----:B------:R-:W-:Y:S01]  /*9b00*/  FMUL.FTZ R4, R135, R4 ;  /* 0x0000000487047220 */ /* 0x000fe20000410000 */
        /* <DEDUP_REMOVED lines=33> */
[----:B------:R-:W-:Y:S01]  /*9d20*/  BSSY B0, `(.L_x_6287) ;  /* 0x0000007000007945 */ /* 0x000fe20003800000 */
[----:B------:R-:W-:-:S11]  /*9d30*/  IMAD.MOV.U32 R0, RZ, RZ, 0x1 ;  /* 0x00000001ff007424 */ /* 0x000fd600078e00ff */
[----:B0-----:R-:W-:Y:S05]  /*9d40*/  @P0 BRA `(.L_x_6288) ;  /* 0x0000000000100947 */ /* 0x001fea0003800000 */
[----:B------:R-:W2:Y:S04]  /*9d50*/  LDL R4, [R1+0x1c4] ;  /* 0x0001c40001047983 */ /* 0x000ea80000100800 */
[----:B------:R0:W-:Y:S01]  /*9d60*/  STL [R1+0x1c0], RZ ;  /* 0x0001c0ff01007387 */ /* 0x0001e20000100800 */
[----:B--2---:R-:W-:-:S05]  /*9d70*/  LOP3.LUT R4, R4, 0x1, RZ, 0x3c, !PT ;  /* 0x0000000104047812 */ /* 0x004fca00078e3cff */
[----:B------:R0:W-:Y:S02]  /*9d80*/  STL [R1+0x1c4], R4 ;  /* 0x0001c40401007387 */ /* 0x0001e40000100800 */
.L_x_6288:
[----:B------:R-:W-:Y:S05]  /*9d90*/  BSYNC B0 ;  /* 0x0000000000007941 */ /* 0x000fea0003800000 */
.L_x_6287:
[----:B------:R-:W-:Y:S05]  /*9da0*/  BRA `(.L_x_6282) ;  /* 0x0000018000b07947 */ /* 0x000fea0003800000 */
.L_x_6274:
[----:B------:R-:W2:Y:S01]  /*9db0*/  LDL R3, [R1+0x450] ;  /* 0x0004500001037983 */ /* 0x000ea20000100800 */
[----:B------:R-:W-:Y:S01]  /*9dc0*/  UIADD3 UR4, UP3, UR38, 0x38860, URZ ;  /* 0x0003886026047890 */ /* 0x000fe2000ff7e03f */
[----:B------:R-:W-:Y:S01]  /*9dd0*/  IMAD.MOV.U32 R11, RZ, RZ, 0x80 ;  /* 0x00000080ff0b7424 */ /* 0x000fe200078e00ff */
[----:B------:R-:W-:Y:S01]  /*9de0*/  UIADD3 UR7, UP2, UR38, 0x38850, URZ ;  /* 0x0003885026077890 */ /* 0x000fe2000ff5e03f */
[----:B------:R-:W-:Y:S01]  /*9df0*/  IMAD.MOV.U32 R5, RZ, RZ, 0x80 ;  /* 0x00000080ff057424 */ /* 0x000fe200078e00ff */
[----:B------:R-:W-:Y:S01]  /*9e00*/  UIADD3 UR11, UP0, UR38, 0x38830, URZ ;  /* 0x00038830260b7890 */ /* 0x000fe2000ff1e03f */
[----:B------:R-:W-:Y:S01]  /*9e10*/  IMAD.MOV.U32 R6, RZ, RZ, 0x80 ;  /* 0x00000080ff067424 */ /* 0x000fe200078e00ff */
[----:B------:R-:W-:Y:S01]  /*9e20*/  UIADD3 UR9, UP1, UR38, 0x38840, URZ ;  /* 0x0003884026097890 */ /* 0x000fe2000ff3e03f */
[----:B------:R-:W-:Y:S01]  /*9e30*/  IMAD.U32 R7, RZ, RZ, UR21 ;  /* 0x00000015ff077e24 */ /* 0x000fe2000f8e00ff */
[----:B------:R-:W-:Y:S01]  /*9e40*/  UIADD3.X UR8, URZ, UR39, URZ, UP2, !UPT ;  /* 0x000000273f087290 */ /* 0x000fe200097fe43f */
[----:B------:R-:W-:Y:S01]  /*9e50*/  IMAD.MOV.U32 R8, RZ, RZ, 0x100 ;  /* 0x00000100ff087424 */ /* 0x000fe200078e00ff */
[----:B------:R-:W-:Y:S01]  /*9e60*/  ULDC UR13, c[0x0][0x448] ;  /* 0x00011200000d7ab9 */ /* 0x000fe20000000800 */
[----:B------:R-:W-:Y:S01]  /*9e70*/  IMAD.U32 R9, RZ, RZ, UR21 ;  /* 0x00000015ff097e24 */ /* 0x000fe2000f8e00ff */
[----:B------:R-:W-:Y:S01]  /*9e80*/  UIADD3.X UR12, URZ, UR39, URZ, UP0, !UPT ;  /* 0x000000273f0c7290 */ /* 0x000fe200087fe43f */
[----:B-1----:R-:W-:Y:S01]  /*9e90*/  IMAD.U32 R0, RZ, RZ, UR7 ;  /* 0x00000007ff007e24 */ /* 0x002fe2000f8e00ff */
[----:B------:R-:W-:Y:S01]  /*9ea0*/  UIADD3.X UR10, URZ, UR39, URZ, UP1, !UPT ;  /* 0x000000273f0a7290 */ /* 0x000fe20008ffe43f */
[----:B------:R-:W-:Y:S01]  /*9eb0*/  IMAD.U32 R12, RZ, RZ, UR5 ;  /* 0x00000005ff0c7e24 */ /* 0x000fe2000f8e00ff */
[----:B------:R-:W-:Y:S01]  /*9ec0*/  UISETP.NE.AND UP4, UPT, UR13, 0x1, UPT ;  /* 0x000000010d00788c */ /* 0x000fe2000bf85270 */
[----:B------:R0:W-:Y:S01]  /*9ed0*/  STL.64 [R1+0x30], R8 ;  /* 0x0000300801007387 */ /* 0x0001e20000100a00 */
[----:B------:R-:W-:Y:S01]  /*9ee0*/  UIADD3 UR40, UR48, 0x1, -UR47 ;  /* 0x0000000130287890 */ /* 0x000fe2000fffe82f */
[----:B------:R-:W-:Y:S01]  /*9ef0*/  IADD3 R37, P0, R2, 0x28, RZ ;  /* 0x0000002802257810 */ /* 0x000fe20007f1e0ff */
[----:B------:R-:W-:Y:S01]  /*9f00*/  UP2UR UR41, UPR, URZ, 0x10 ;  /* 0x000000103f297883 */ /* 0x000fe20008000000 */
[----:B------:R-:W-:Y:S03]  /*9f10*/  STL [R1+0x50], R12 ;  /* 0x0000500c01007387 */ /* 0x000fe60000100800 */
[----:B------:R-:W-:Y:S01]  /*9f20*/  IMAD.X R42, RZ, RZ, R18, P0 ;  /* 0x000000ffff2a7224 */ /* 0x000fe200000e0612 */
[----:B------:R-:W-:Y:S02]  /*9f30*/  STL [R1+0x10], RZ ;  /* 0x000010ff01007387 */ /* 0x000fe40000100800 */
[----:B------:R-:W-:Y:S01]  /*9f40*/  @UP4 ULDC UR7, c[0x0][0x44c] ;  /* 0x0001130000074ab9 */ /* 0x000fe20000000800 */
[----:B0-----:R-:W-:Y:S01]  /*9f50*/  IMAD.U32 R8, RZ, RZ, UR11 ;  /* 0x0000000bff087e24 */ /* 0x001fe2000f8e00ff */
[----:B------:R-:W-:Y:S01]  /*9f60*/  STL [R1+0x38], RZ ;  /* 0x000038ff01007387 */ /* 0x000fe20000100800 */
[----:B------:R-:W-:-:S05]  /*9f70*/  IMAD.U32 R9, RZ, RZ, UR12 ;  /* 0x0000000cff097e24 */ /* 0x000fca000f8e00ff */
[----:B------:R-:W-:Y:S01]  /*9f80*/  STL.64 [R1+0x18], R8 ;  /* 0x0000180801007387 */ /* 0x000fe20000100a00 */
[----:B--2---:R-:W-:Y:S01]  /*9f90*/  R2UR UR6, R3 ;  /* 0x00000000030672ca */ /* 0x004fe200000e0000 */
[----:B------:R-:W-:Y:S01]  /*9fa0*/  IMAD.U32 R3, RZ, RZ, UR8 ;  /* 0x00000008ff037e24 */ /* 0x000fe2000f8e00ff */
[----:B------:R-:W-:-:S11]  /*9fb0*/  USHF.L.U32 UR8, UR5, 0x6, URZ ;  /* 0x0000000605087899 */ /* 0x000fd6000800063f */
[----:B------:R-:W-:Y:S02]  /*9fc0*/  IMAD.U32 R10, RZ, RZ, UR6 ;  /* 0x00000006ff0a7e24 */ /* 0x000fe4000f8e00ff */
[----:B------:R-:W-:Y:S01]  /*9fd0*/  IMAD.U32 R4, RZ, RZ, UR6 ;  /* 0x00000006ff047e24 */ /* 0x000fe2000f8e00ff */
[----:B------:R-:W-:Y:S02]  /*9fe0*/  UIADD3.X UR6, URZ, UR39, URZ, UP3, !UPT ;  /* 0x000000273f067290 */ /* 0x000fe40009ffe43f */
[----:B------:R0:W-:Y:S04]  /*9ff0*/  STL.64 [R1+0x28], R10 ;  /* 0x0000280a01007387 */ /* 0x0001e80000100a00 */
[----:B------:R1:W-:Y:S01]  /*a000*/  STL.128 [R1], R4 ;  /* 0x0000000401007387 */ /* 0x0003e20000100c00 */
[----:B0-----:R-:W-:Y:S01]  /*a010*/  IMAD.U32 R10, RZ, RZ, UR4 ;  /* 0x00000004ff0a7e24 */ /* 0x001fe2000f8e00ff */
[----:B------:R-:W-:Y:S01]  /*a020*/  ULDC.64 UR4, c[0x0][0xad8] ;  /* 0x0002b60000047ab9 */ /* 0x000fe20000000a00 */
[----:B------:R-:W-:Y:S01]  /*a030*/  IMAD.U32 R11, RZ, RZ, UR6 ;  /* 0x00000006ff0b7e24 */ /* 0x000fe2000f8e00ff */
[----:B------:R-:W-:-:S02]  /*a040*/  UISETP.GE.AND UP0, UPT, UR5, 0x1, UPT ;  /* 0x000000010500788c */ /* 0x000fc4000bf06270 */
[----:B------:R-:W-:Y:S02]  /*a050*/  @UP4 UIADD3 UR6, UR8, 0x3f, URZ ;  /* 0x0000003f08064890 */ /* 0x000fe4000fffe03f */
[----:B------:R-:W-:Y:S01]  /*a060*/  UP2UR UR43, UPR, URZ, 0x1 ;  /* 0x000000013f2b7883 */ /* 0x000fe20008000000 */
[----:B-1----:R-:W-:Y:S01]  /*a070*/  IMAD.MOV.U32 R6, RZ, RZ, R10 ;  /* 0x000000ffff067224 */ /* 0x002fe200078e000a */
[----:B------:R-:W-:Y:S01]  /*a080*/  UIMAD.WIDE.U32 UR6, UR6, UR7, URZ ;  /* 0x00000007060672a5 */ /* 0x000fe2000f8e003f */
[----:B------:R-:W-:Y:S01]  /*a090*/  IMAD.MOV.U32 R7, RZ, RZ, R11 ;  /* 0x000000ffff077224 */ /* 0x000fe200078e000b */
[----:B------:R-:W-:Y:S01]  /*a0a0*/  PLOP3.LUT P1, PT, PT, PT, UP0, 0x40, 0x0 ;  /* 0x000000000000781c */ /* 0x000fe20003f2e808 */
[----:B------:R-:W-:Y:S02]  /*a0b0*/  IMAD.MOV.U32 R4, RZ, RZ, R0 ;  /* 0x000000ffff047224 */ /* 0x000fe400078e0000 */
[----:B------:R-:W-:Y:S02]  /*a0c0*/  IMAD.MOV.U32 R5, RZ, RZ, R3 ;  /* 0x000000ffff057224 */ /* 0x000fe400078e0003 */
[----:B------:R-:W-:Y:S01]  /*a0d0*/  IMAD.U32 R10, RZ, RZ, UR9 ;  /* 0x00000009ff0a7e24 */ /* 0x000fe2000f8e00ff */
[----:B------:R-:W-:Y:S01]  /*a0e0*/  UIADD3 UR9, UR8, 0x3f, URZ ;  /* 0x0000003f08097890 */ /* 0x000fe2000fffe03f */
[----:B------:R-:W-:Y:S01]  /*a0f0*/  IMAD.U32 R11, RZ, RZ, UR10 ;  /* 0x0000000aff0b7e24 */ /* 0x000fe2000f8e00ff */
[----:B------:R0:W-:Y:S01]  /*a100*/  STL.128 [R1+0x40], R4 ;  /* 0x0000400401007387 */ /* 0x0001e20000100c00 */
[----:B------:R-:W-:-:S02]  /*a110*/  @UP4 ULDC UR10, c[0x0][0x450] ;  /* 0x00011400000a4ab9 */ /* 0x000fc40000000800 */
[----:B------:R-:W-:Y:S01]  /*a120*/  @UP4 USHF.R.U32.HI UR9, URZ, UR10, UR7 ;  /* 0x0000000a3f094299 */ /* 0x000fe20008011607 */
[----:B------:R0:W-:Y:S03]  /*a130*/  STL.64 [R1+0x20], R10 ;  /* 0x0000200a01007387 */ /* 0x0001e60000100a00 */
[----:B------:R-:W-:-:S04]  /*a140*/  UIADD3 UR6, UR40, UR9, URZ ;  /* 0x0000000928067290 */ /* 0x000fc8000fffe03f */
[----:B------:R-:W-:Y:S01]  /*a150*/  UIADD3 UR4, UR6, UR4, URZ ;  /* 0x0000000406047290 */ /* 0x000fe2000fffe03f */
[----:B------:R-:W-:Y:S11]  /*a160*/  @P1 BRA `(.L_x_6289) ;  /* 0x0000000000441947 */ /* 0x000ff60003800000 */
        /* <DEDUP_REMOVED lines=10> */
.L_x_6290:
[----:B------:R-:W-:-:S11]  /*a210*/  UISETP.NE.AND UP0, UPT, UR5, 0x1, UPT ;  /* 0x000000010500788c */ /* 0x000fd6000bf05270 */
[----:B------:R-:W-:Y:S02]  /*a220*/  @UP0 ULDC.64 UR10, c[0x0][0xae0] ;  /* 0x0002b800000a0ab9 */ /* 0x000fe40000000a00 */
[----:B------:R-:W-:-:S04]  /*a230*/  UIMAD.WIDE.U32 UR6, UR9, UR10, URZ ;  /* 0x0000000a090672a5 */ /* 0x000fc8000f8e003f */
[----:B------:R-:W-:-:S12]  /*a240*/  @UP0 USHF.R.U32.HI UR9, URZ, UR11, UR7 ;  /* 0x0000000b3f090299 */ /* 0x000fd80008011607 */
.L_x_6291:
[----:B------:R-:W-:-:S04]  /*a250*/  UIMAD UR9, UR9, UR5, UR5 ;  /* 0x00000005090972a4 */ /* 0x000fc8000f8e0205 */
[----:B------:R-:W-:-:S04]  /*a260*/  UISETP.LT.AND UP0, UPT, UR4, UR9, UPT ;  /* 0x000000090400728c */ /* 0x000fc8000bf01270 */
[----:B------:R-:W-:-:S12]  /*a270*/  USEL UR4, UR4, UR9, UP0 ;  /* 0x0000000904047287 */ /* 0x000fd80008000000 */
.L_x_6289:
[----:B------:R-:W-:Y:S02]  /*a280*/  UISETP.NE.AND UP0, UPT, UR41, URZ, UPT ;  /* 0x0000003f2900728c */ /* 0x000fe4000bf05270 */
[----:B------:R-:W-:Y:S02]  /*a290*/  UIADD3 UR10, UR48, 0x3f, URZ ;  /* 0x0000003f300a7890 */ /* 0x000fe4000fffe03f */
[----:B------:R-:W-:Y:S02]  /*a2a0*/  UIADD3 UR4, UR4, 0x3f, URZ ;  /* 0x0000003f04047890 */ /* 0x000fe4000fffe03f */
[----:B------:R-:W-:Y:S02]  /*a2b0*/  UISETP.GE.AND UP1, UPT, UR5, 0x1, UPT ;  /* 0x000000010500788c */ /* 0x000fe4000bf26270 */
[----:B------:R-:W-:Y:S02]  /*a2c0*/  USHF.R.S32.HI UR11, URZ, 0x1f, UR10 ;  /* 0x0000001f3f0b7899 */ /* 0x000fe4000801140a */
[----:B------:R-:W-:Y:S01]  /*a2d0*/  USHF.R.S32.HI UR9, URZ, 0x1f, UR4 ;  /* 0x0000001f3f097899 */ /* 0x000fe20008011404 */
[----:B------:R-:W-:Y:S01]  /*a2e0*/  @UP0 ULDC UR6, c[0x0][0x44c] ;  /* 0x0001130000060ab9 */ /* 0x000fe20000000800 */
[----:B------:R-:W-:Y:S01]  /*a2f0*/  ULEA.HI UR11, UR11, UR10, URZ, 0x6 ;  /* 0x0000000a0b0b7291 */ /* 0x000fe2000f8f303f */
[----:B------:R-:W-:Y:S01]  /*a300*/  PLOP3.LUT P0, PT, PT, PT, UP1, 0x40, 0x0 ;  /* 0x000000000000781c */ /* 0x000fe20003f0e818 */
[----:B------:R-:W-:-:S02]  /*a310*/  UIMAD.WIDE.U32 UR6, UR8, UR6, URZ ;  /* 0x00000006080672a5 */ /* 0x000fc4000f8e003f */
[----:B------:R-:W-:Y:S01]  /*a320*/  ULEA.HI UR9, UR9, UR4, URZ, 0x6 ;  /* 0x0000000409097291 */ /* 0x000fe2000f8f303f */
[----:B------:R-:W-:Y:S01]  /*a330*/  @UP0 ULDC UR12, c[0x0][0x450] ;  /* 0x00011400000c0ab9 */ /* 0x000fe20000000800 */
[----:B------:R-:W-:Y:S02]  /*a340*/  UIADD3 UR45, UR48, -UR47, URZ ;  /* 0x8000002f302d7290 */ /* 0x000fe4000fffe03f */
[----:B------:R-:W-:Y:S02]  /*a350*/  USHF.R.S32.HI UR11, URZ, 0x6, UR11 ;  /* 0x000000063f0b7899 */ /* 0x000fe4000801140b */
[----:B------:R-:W-:Y:S02]  /*a360*/  USHF.R.S32.HI UR9, URZ, 0x6, UR9 ;  /* 0x000000063f097899 */ /* 0x000fe40008011409 */
[----:B------:R-:W-:Y:S02]  /*a370*/  @UP0 USHF.R.U32.HI UR8, URZ, UR12, UR7 ;  /* 0x0000000c3f080299 */ /* 0x000fe40008011607 */
[----:B------:R-:W-:-:S02]  /*a380*/  UISETP.LT.AND UP0, UPT, UR9, UR11, UPT ;  /* 0x0000000b0900728c */ /* 0x000fc4000bf01270 */
[----:B------:R-:W-:Y:S01]  /*a390*/  UIADD3 UR8, UR45, UR8, URZ ;  /* 0x000000082d087290 */ /* 0x000fe2000fffe03f */
[----:B------:R-:W-:Y:S01]  /*a3a0*/  ULDC UR4, c[0x0][0xad4] ;  /* 0x0002b50000047ab9 */ /* 0x000fe20000000800 */
[----:B------:R-:W-:Y:S02]  /*a3b0*/  USEL UR6, UR9, UR11, UP0 ;  /* 0x0000000b09067287 */ /* 0x000fe40008000000 */
[----:B------:R-:W-:Y:S01]  /*a3c0*/  UIADD3 UR7, UR8, -UR4, URZ ;  /* 0x8000000408077290 */ /* 0x000fe2000fffe03f */
[----:B------:R-:W-:Y:S11]  /*a3d0*/  @P0 BRA `(.L_x_6292) ;  /* 0x0000000000480947 */ /* 0x000ff60003800000 */
        /* <DEDUP_REMOVED lines=11> */
.L_x_6293:
[----:B------:R-:W-:-:S11]  /*a490*/  UISETP.NE.AND UP0, UPT, UR5, 0x1, UPT ;  /* 0x000000010500788c */ /* 0x000fd6000bf05270 */
[----:B------:R-:W-:Y:S02]  /*a4a0*/  @UP0 ULDC.64 UR10, c[0x0][0xae0] ;  /* 0x0002b800000a0ab9 */ /* 0x000fe40000000a00 */
[----:B------:R-:W-:-:S04]  /*a4b0*/  UIMAD.WIDE.U32 UR8, UR4, UR10, URZ ;  /* 0x0000000a040872a5 */ /* 0x000fc8000f8e003f */
[----:B------:R-:W-:-:S12]  /*a4c0*/  @UP0 USHF.R.U32.HI UR4, URZ, UR11, UR9 ;  /* 0x0000000b3f040299 */ /* 0x000fd80008011609 */
.L_x_6294:
[----:B------:R-:W-:-:S04]  /*a4d0*/  UIMAD UR4, UR4, UR5, URZ ;  /* 0x00000005040472a4 */ /* 0x000fc8000f8e023f */
[----:B------:R-:W-:-:S04]  /*a4e0*/  UISETP.LT.AND UP0, UPT, UR7, UR4, UPT ;  /* 0x000000040700728c */ /* 0x000fc8000bf01270 */
[----:B------:R-:W-:-:S12]  /*a4f0*/  USEL UR7, UR7, UR4, !UP0 ;  /* 0x0000000407077287 */ /* 0x000fd8000c000000 */
.L_x_6292:
        /* <DEDUP_REMOVED lines=13> */
[----:B0-----:R-:W-:Y:S01]  /*a5d0*/  IMAD.U32 R4, RZ, RZ, UR12 ;  /* 0x0000000cff047e24 */ /* 0x001fe2000f8e00ff */
        /* <DEDUP_REMOVED lines=33> */
.L_x_6295:
[----:B------:R-:W-:Y:S01]  /*a7f0*/  UIMAD UR42, UR10, UR4, UR42 ;  /* 0x000000040a2a72a4 */ /* 0x000fe2000f8e022a */
[----:B------:R-:W-:Y:S02]  /*a800*/  IMAD.U32 R0, RZ, RZ, UR6 ;  /* 0x00000006ff007e24 */ /* 0x000fe4000f8e00ff */
[----:B------:R-:W-:-:S05]  /*a810*/  IMAD.U32 R3, RZ, RZ, UR4 ;  /* 0x00000004ff037e24 */ /* 0x000fca000f8e00ff */
[----:B------:R-:W-:-:S04]  /*a820*/  VIADDMNMX R0, R3, UR42, R0, PT ;  /* 0x0000002a03007c46 */ /* 0x000fc8000b800100 */
[----:B------:R-:W-:Y:S02]  /*a830*/  R2UR UR46, R0 ;  /* 0x00000000002e72ca */ /* 0x000fe400000e0000 */
[----:B------:R-:W-:-:S11]  /*a840*/  PRMT R0, RZ, 0x7610, R0 ;  /* 0x00007610ff007816 */ /* 0x000fd60000000000 */
[----:B------:R-:W-:-:S06]  /*a850*/  UISETP.GT.AND UP0, UPT, UR46, UR42, UPT ;  /* 0x0000002a2e00728c */ /* 0x000fcc000bf04270 */
[----:B------:R-:W-:-:S13]  /*a860*/  PLOP3.LUT P0, PT, PT, PT, UP0, 0x80, 0x0 ;  /* 0x000000000000781c */ /* 0x000fda0003f0f008 */
[----:B------:R-:W-:Y:S05]  /*a870*/  @!P0 BRA `(.L_x_6282) ;  /* 0x0000017400fc8947 */ /* 0x000fea0003800000 */
[----:B------:R-:W1:Y:S01]  /*a880*/  SHFL.IDX PT, R0, R209, RZ, 0x1f ;  /* 0x00001fffd1007589 */ /* 0x000e6200000e0000 */
[----:B------:R-:W-:Y:S01]  /*a890*/  UIADD3 UR8, UR44, 0x400, URZ ;  /* 0x000004002c087890 */ /* 0x000fe2000fffe03f */
[----:B0-----:R-:W-:Y:S01]  /*a8a0*/  IMAD.MOV.U32 R4, RZ, RZ, 0x1 ;  /* 0x00000001ff047424 */ /* 0x001fe200078e00ff */
[----:B------:R-:W-:Y:S01]  /*a8b0*/  UIADD3 UR6, UR44, 0x26400, URZ ;  /* 0x000264002c067890 */ /* 0x000fe2000fffe03f */
[----:B------:R-:W-:Y:S01]  /*a8c0*/  IMAD.MOV.U32 R5, RZ, RZ, RZ ;  /* 0x000000ffff057224 */ /* 0x000fe200078e00ff */
[----:B------:R-:W-:Y:S01]  /*a8d0*/  UIADD3 UR5, UR44, 0x22400, URZ ;  /* 0x000224002c057890 */ /* 0x000fe2000fffe03f */
[----:B------:R-:W-:Y:S01]  /*a8e0*/  IMAD.MOV.U32 R6, RZ, RZ, 0x1 ;  /* 0x00000001ff067424 */ /* 0x000fe200078e00ff */
[----:B------:R-:W-:Y:S01]  /*a8f0*/  USHF.R.U32.HI UR6, URZ, 0x4, UR6 ;  /* 0x000000043f067899 */ /* 0x000fe20008011606 */
[----:B------:R-:W-:Y:S01]  /*a900*/  IMAD.MOV.U32 R7, RZ, RZ, RZ ;  /* 0x000000ffff077224 */ /* 0x000fe200078e00ff */
[----:B------:R-:W-:Y:S01]  /*a910*/  USHF.R.U32.HI UR7, URZ, 0x4, UR8 ;  /* 0x000000043f077899 */ /* 0x000fe20008011608 */
[----:B------:R0:W5:Y:S01]  /*a920*/  LDL R15, [R1+0x454] ;  /* 0x00045400010f7983 */ /* 0x0001620000100800 */
[----:B------:R-:W-:Y:S01]  /*a930*/  USHF.R.U32.HI UR5, URZ, 0x4, UR5 ;  /* 0x000000043f057899 */ /* 0x000fe20008011605 */
[----:B------:R-:W-:Y:S01]  /*a940*/  IMAD.MOV.U32 R11, RZ, RZ, 0x40000040 ;  /* 0x40000040ff0b7424 */ /* 0x000fe200078e00ff */
[----:B------:R-:W-:Y:S01]  /*a950*/  ULOP3.LUT UR6, UR6, 0x3fff, URZ, 0xc0, !UPT ;  /* 0x00003fff06067892 */ /* 0x000fe2000f8ec03f */
[----:B------:R2:W-:Y:S01]  /*a960*/  STL.128 [R1+0x60], R4 ;  /* 0x0000600401007387 */ /* 0x0005e20000100c00 */
[----:B------:R-:W-:Y:S01]  /*a970*/  ULOP3.LUT UR7, UR7, 0x3fff, URZ, 0xc0, !UPT ;  /* 0x00003fff07077892 */ /* 0x000fe2000f8ec03f */
[C---:B------:R-:W-:Y:S01]  /*a980*/  IADD3 R46, P5, R2.reuse, 0x60, RZ ;  /* 0x00000060022e7810 */ /* 0x040fe20007fbe0ff */
[----:B------:R-:W-:Y:S01]  /*a990*/  ULOP3.LUT UR5, UR5, 0x3fff, URZ, 0xc0, !UPT ;  /* 0x00003fff05057892 */ /* 0x000fe2000f8ec03f */
[----:B------:R-:W3:Y:S01]  /*a9a0*/  S2R R28, SR_TID.X ;  /* 0x00000000001c7919 */ /* 0x000ee20000002100 */
[----:B------:R-:W-:Y:S01]  /*a9b0*/  ULOP3.LUT UR6, UR6, 0x10000, URZ, 0xfc, !UPT ;  /* 0x0001000006067892 */ /* 0x000fe2000f8efc3f */
[----:B------:R-:W-:Y:S01]  /*a9c0*/  IADD3 R26, P1, R2, 0x74, RZ ;  /* 0x00000074021a7810 */ /* 0x000fe20007f3e0ff */
[----:B------:R-:W-:Y:S01]  /*a9d0*/  ULOP3.LUT UR7, UR7, 0x10000, URZ, 0xfc, !UPT ;  /* 0x0001000007077892 */ /* 0x000fe2000f8efc3f */
[----:B------:R-:W4:Y:S01]  /*a9e0*/  S2R R13, SR_TID.X ;  /* 0x00000000000d7919 */ /* 0x000f220000002100 */
[----:B------:R-:W-:Y:S01]  /*a9f0*/  ULOP3.LUT UR5, UR5, 0x10000, URZ, 0xfc, !UPT ;  /* 0x0001000005057892 */ /* 0x000fe2000f8efc3f */
[----:B-1----:R-:W-:Y:S01]  /*aa00*/  LEA.HI R3, R0, R0, RZ, 0x1 ;  /* 0x0000000000037211 */ /* 0x002fe200078f08ff */
[----:B------:R-:W-:Y:S01]  /*aa10*/  UIADD3 UR4, UR44, 0x20400, URZ ;  /* 0x000204002c047890 */ /* 0x000fe2000fffe03f */
[----:B------:R-:W-:Y:S01]  /*aa20*/  IADD3 R24, P6, R2, 0x58, RZ ;  /* 0x0000005802187810 */ /* 0x000fe20007fde0ff */
[----:B------:R-:W-:Y:S01]  /*aa30*/  UIADD3 UR9, UP0, UR38, 0x38400, URZ ;  /* 0x0003840026097890 */ /* 0x000fe2000ff1e03f */
[----:B------:R-:W-:Y:S01]  /*aa40*/  LOP3.LUT R3, R3, 0x6, RZ, 0xc0, !PT ;  /* 0x0000000603037812 */ /* 0x000fe200078ec0ff */
[----:B------:R-:W-:Y:S01]  /*aa50*/  USHF.R.U32.HI UR4, URZ, 0x4, UR4 ;  /* 0x000000043f047899 */ /* 0x000fe20008011604 */
[----:B--2---:R-:W-:Y:S01]  /*aa60*/  IMAD.U32 R4, RZ, RZ, UR6 ;  /* 0x00000006ff047e24 */ /* 0x004fe2000f8e00ff */
[----:B------:R-:W-:Y:S01]  /*aa70*/  UIADD3.X UR10, URZ, UR39, URZ, UP0, !UPT ;  /* 0x000000273f0a7290 */ /* 0x000fe200087fe43f */
[----:B------:R-:W-:Y:S01]  /*aa80*/  IMAD.U32 R6, RZ, RZ, UR7 ;  /* 0x00000007ff067e24 */ /* 0x000fe2000f8e00ff */
[----:B------:R-:W-:Y:S01]  /*aa90*/  ULOP3.LUT UR4, UR4, 0x3fff, URZ, 0xc0, !UPT ;  /* 0x00003fff04047892 */ /* 0x000fe2000f8ec03f */
[----:B------:R-:W-:Y:S01]  /*aaa0*/  IMAD.IADD R0, R0, 0x1, -R3 ;  /* 0x0000000100007824 */ /* 0x000fe200078e0a03 */
[----:B------:R-:W-:Y:S01]  /*aab0*/  IADD3 R39, P0, R2, 0x68, RZ ;  /* 0x0000006802277810 */ /* 0x000fe20007f1e0ff */
[----:B------:R-:W-:Y:S01]  /*aac0*/  IMAD.MOV.U32 R5, RZ, RZ, 0x40000040 ;  /* 0x40000040ff057424 */ /* 0x000fe200078e00ff */
[----:B------:R-:W-:Y:S01]  /*aad0*/  ULOP3.LUT UR4, UR4, 0x10000, URZ, 0xfc, !UPT ;  /* 0x0001000004047892 */ /* 0x000fe2000f8efc3f */
[----:B------:R-:W-:Y:S01]  /*aae0*/  IMAD.MOV.U32 R7, RZ, RZ, 0x40000040 ;  /* 0x40000040ff077424 */ /* 0x000fe200078e00ff */
[----:B------:R-:W-:Y:S01]  /*aaf0*/  LEA R0, R0, UR8, 0xf ;  /* 0x0000000800007c11 */ /* 0x000fe2000f8e78ff */
[----:B------:R-:W-:Y:S01]  /*ab00*/  IMAD.U32 R3, RZ, RZ, UR5 ;  /* 0x00000005ff037e24 */ /* 0x000fe2000f8e00ff */
[----:B------:R-:W-:Y:S01]  /*ab10*/  IADD3 R41, P4, R2, 0x78, RZ ;  /* 0x0000007802297810 */ /* 0x000fe20007f9e0ff */
[----:B------:R-:W-:Y:S01]  /*ab20*/  IMAD.U32 R8, RZ, RZ, UR9 ;  /* 0x00000009ff087e24 */ /* 0x000fe2000f8e00ff */
[----:B------:R1:W-:Y:S01]  /*ab30*/  STL.128 [R1+0x90], R4 ;  /* 0x0000900401007387 */ /* 0x0003e20000100c00 */
[----:B------:R-:W-:Y:S01]  /*ab40*/  SHF.R.U32.HI R0, RZ, 0x4, R0 ;  /* 0x00000004ff007819 */ /* 0x000fe20000011600 */
[----:B------:R-:W-:Y:S01]  /*ab50*/  IMAD.U32 R10, RZ, RZ, UR4 ;  /* 0x00000004ff0a7e24 */ /* 0x000fe2000f8e00ff */
[----:B------:R-:W-:Y:S01]  /*ab60*/  UIADD3 UR4, UR44, 0x36400, URZ ;  /* 0x000364002c047890 */ /* 0x000fe2000fffe03f */
[----:B------:R-:W-:Y:S01]  /*ab70*/  IMAD.U32 R9, RZ, RZ, UR10 ;  /* 0x0000000aff097e24 */ /* 0x000fe2000f8e00ff */
[----:B------:R-:W-:Y:S01]  /*ab80*/  LOP3.LUT R0, R0, 0x3fff, RZ, 0xc0, !PT ;  /* 0x00003fff00007812 */ /* 0x000fe200078ec0ff */
[--C-:B------:R-:W-:Y:S01]  /*ab90*/  IMAD.X R53, RZ, RZ, R18.reuse, P5 ;  /* 0x000000ffff357224 */ /* 0x100fe200028e0612 */
[----:B------:R-:W-:Y:S01]  /*aba0*/  ULOP3.LUT UP0, URZ, UR4, 0x3ff, URZ, 0xc0, !UPT ;  /* 0x000003ff043f7892 */ /* 0x000fe2000f80c03f */
[----:B---3--:R-:W-:Y:S01]  /*abb0*/  VIADD R12, R28, 0xffffff80 ;  /* 0xffffff801c0c7836 */ /* 0x008fe20000000000 */
[----:B------:R-:W-:Y:S01]  /*abc0*/  LOP3.LUT R0, R0, 0x2000000, RZ, 0xfc, !PT ;  /* 0x0200000000007812 */ /* 0x000fe200078efcff */
[----:B------:R0:W-:Y:S01]  /*abd0*/  STL.64 [R1+0x58], R8 ;  /* 0x0000580801007387 */ /* 0x0001e20000100a00 */
[C---:B----4-:R-:W-:Y:S01]  /*abe0*/  VIADD R14, R13.reuse, 0xffffff80 ;  /* 0xffffff800d0e7836 */ /* 0x050fe20000000000 */
[C---:B------:R-:W-:Y:S01]  /*abf0*/  IADD3 R40, P3, R2.reuse, 0x80, RZ ;  /* 0x0000008002287810 */ /* 0x040fe20007f7e0ff */
[----:B------:R-:W-:Y:S01]  /*ac00*/  VIADD R13, R13, 0xffffff80 ;  /* 0xffffff800d0d7836 */ /* 0x000fe20000000000 */
[----:B------:R0:W-:Y:S01]  /*ac10*/  STL [R1+0x74], R12 ;  /* 0x0000740c01007387 */ /* 0x0001e20000100800 */
[----:B------:R-:W-:Y:S01]  /*ac20*/  IMAD.X R27, RZ, RZ, R18, P1 ;  /* 0x000000ffff1b7224 */ /* 0x000fe200008e0612 */
[----:B------:R-:W-:Y:S01]  /*ac30*/  IADD3 R36, P2, R2, 0x88, RZ ;  /* 0x0000008802247810 */ /* 0x000fe20007f5e0ff */
[----:B-1----:R-:W-:Y:S01]  /*ac40*/  IMAD.MOV.U32 R4, RZ, RZ, R3 ;  /* 0x000000ffff047224 */ /* 0x002fe200078e0003 */
[----:B------:R0:W-:Y:S01]  /*ac50*/  STL.64 [R1+0x78], R10 ;  /* 0x0000780a01007387 */ /* 0x0001e20000100a00 */
[----:B------:R-:W-:Y:S01]  /*ac60*/  IMAD.MOV.U32 R6, RZ, RZ, R0 ;  /* 0x000000ffff067224 */ /* 0x000fe200078e0000 */
[----:B------:R-:W-:Y:S01]  /*ac70*/  PLOP3.LUT P5, PT, PT, PT, UP0, 0x80, 0x0 ;  /* 0x000000000000781c */ /* 0x000fe20003faf008 */
[----:B------:R-:W-:Y:S01]  /*ac80*/  IMAD.X R25, RZ, RZ, R18, P6 ;  /* 0x000000ffff197224 */ /* 0x000fe200030e0612 */
[----:B------:R0:W5:Y:S01]  /*ac90*/  LDL R3, [R1+0x458] ;  /* 0x0004580001037983 */ /* 0x0001620000100800 */
[----:B------:R-:W-:-:S02]  /*aca0*/  SHF.R.S32.HI R13, RZ, 0x1f, R13 ;  /* 0x0000001fff0d7819 */ /* 0x000fc4000001140d */
[C---:B------:R-:W-:Y:S01]  /*acb0*/  IADD3 R38, P1, R2.reuse, 0x90, RZ ;  /* 0x0000009002267810 */ /* 0x040fe20007f3e0ff */
[----:B------:R0:W-:Y:S01]  /*acc0*/  STL.128 [R1+0x80], R4 ;  /* 0x0000800401007387 */ /* 0x0001e20000100c00 */
[----:B------:R-:W-:Y:S02]  /*acd0*/  LEA.HI R13, R13, R14, RZ, 0x5 ;  /* 0x0000000e0d0d7211 */ /* 0x000fe400078f28ff */
[----:B------:R-:W-:Y:S02]  /*ace0*/  IADD3 R44, P6, R2, 0x98, RZ ;  /* 0x00000098022c7810 */ /* 0x000fe40007fde0ff */
[----:B------:R-:W-:Y:S01]  /*acf0*/  SHF.R.S32.HI R13, RZ, 0x5, R13 ;  /* 0x00000005ff0d7819 */ /* 0x000fe2000001140d */
[--C-:B------:R-:W-:Y:S02]  /*ad00*/  IMAD.X R48, RZ, RZ, R18.reuse, P0 ;  /* 0x000000ffff307224 */ /* 0x100fe400000e0612 */
[----:B------:R-:W-:Y:S02]  /*ad10*/  IMAD.X R50, RZ, RZ, R18, P4 ;  /* 0x000000ffff327224 */ /* 0x000fe400020e0612 */
[----:B------:R-:W-:-:S02]  /*ad20*/  IMAD.MOV.U32 R0, RZ, RZ, R13 ;  /* 0x000000ffff007224 */ /* 0x000fc400078e000d */
[--C-:B------:R-:W-:Y:S02]  /*ad30*/  IMAD.X R49, RZ, RZ, R18.reuse, P3 ;  /* 0x000000ffff317224 */ /* 0x100fe400018e0612 */
[--C-:B------:R-:W-:Y:S02]  /*ad40*/  IMAD.X R43, RZ, RZ, R18.reuse, P2 ;  /* 0x000000ffff2b7224 */ /* 0x100fe400010e0612 */
[--C-:B------:R-:W-:Y:S02]  /*ad50*/  IMAD.X R47, RZ, RZ, R18.reuse, P1 ;  /* 0x000000ffff2f7224 */ /* 0x100fe400008e0612 */
[----:B------:R-:W-:Y:S01]  /*ad60*/  IMAD.X R45, RZ, RZ, R18, P6 ;  /* 0x000000ffff2d7224 */ /* 0x000fe200030e0612 */
[----:B0-----:R-:W-:Y:S06]  /*ad70*/  @!P5 BRA `(.L_x_6296) ;  /* 0x000000000070d947 */ /* 0x001fec0003800000 */
[----:B------:R-:W-:Y:S01]  /*ad80*/  MOV R14, 0x0 ;  /* 0x00000000000e7802 */ /* 0x000fe20000000f00 */
[----:B------:R-:W-:Y:S01]  /*ad90*/  ULDC.64 UR4, c[0x4][0xf0] ;  /* 0x01003c0000047ab9 */ /* 0x000fe20000000a00 */
[----:B------:R-:W-:Y:S01]  /*ada0*/  ULDC.64 UR6, c[0x4][0x58] ;  /* 0x0100160000067ab9 */ /* 0x000fe20000000a00 */
[----:B------:R-:W-:Y:S02]  /*adb0*/  IMAD.U32 R4, RZ, RZ, UR4 ;  /* 0x00000004ff047e24 */ /* 0x000fe4000f8e00ff */
[----:B------:R-:W-:Y:S01]  /*adc0*/  IMAD.U32 R5, RZ, RZ, UR5 ;  /* 0x00000005ff057e24 */ /* 0x000fe2000f8e00ff */
[----:B-----5:R-:W0:Y:S01]  /*add0*/  LDC.64 R14, c[0x4][R14] ;  /* 0x010000000e0e7b82 */ /* 0x020e220000000a00 */
        /* <DEDUP_REMOVED lines=10> */
.L_x_6297:
[----:B------:R-:W2:Y:S02]  /*ae80*/  LDL R7, [R1+0x74] ;  /* 0x0000740001077983 */ /* 0x000ea40000100800 */
[----:B--2---:R-:W-:-:S04]  /*ae90*/  SHF.R.S32.HI R0, RZ, 0x1f, R7 ;  /* 0x0000001fff007819 */ /* 0x004fc80000011407 */
[CC--:B------:R-:W-:Y:S02]  /*aea0*/  LEA.HI R3, R0.reuse, R7.reuse, RZ, 0x4 ;  /* 0x0000000700037211 */ /* 0x0c0fe400078f20ff */
[----:B------:R-:W-:Y:S02]  /*aeb0*/  LEA.HI R0, R0, R7, RZ, 0x5 ;  /* 0x0000000700007211 */ /* 0x000fe400078f28ff */
[----:B------:R-:W-:Y:S02]  /*aec0*/  SHF.R.S32.HI R4, RZ, 0x4, R3 ;  /* 0x00000004ff047819 */ /* 0x000fe40000011403 */
[----:B------:R-:W-:Y:S02]  /*aed0*/  SHF.R.S32.HI R0, RZ, 0x5, R0 ;  /* 0x00000005ff007819 */ /* 0x000fe40000011400 */
[C---:B------:R-:W-:Y:S02]  /*aee0*/  LEA.HI R5, R3.reuse, R4, RZ, 0x1 ;  /* 0x0000000403057211 */ /* 0x040fe400078f08ff */
[----:B------:R-:W-:-:S02]  /*aef0*/  LOP3.LUT R3, R3, 0xfffffff0, RZ, 0xc0, !PT ;  /* 0xfffffff003037812 */ /* 0x000fc400078ec0ff */
[----:B------:R-:W-:-:S03]  /*af00*/  LOP3.LUT R5, R5, 0x1ffffffe, RZ, 0xc0, !PT ;  /* 0x1ffffffe05057812 */ /* 0x000fc600078ec0ff */
[----:B------:R-:W-:Y:S02]  /*af10*/  IMAD.IADD R3, R7, 0x1, -R3 ;  /* 0x0000000107037824 */ /* 0x000fe400078e0a03 */
[----:B------:R-:W-:-:S04]  /*af20*/  IMAD.IADD R5, R4, 0x1, -R5 ;  /* 0x0000000104057824 */ /* 0x000fc800078e0a05 */
[----:B------:R-:W-:-:S07]  /*af30*/  IMAD.SHL.U32 R15, R5, 0x8, RZ ;  /* 0x00000008050f7824 */ /* 0x000fce00078e00ff */
.L_x_6296:
[----:B------:R-:W2:Y:S01]  /*af40*/  LDL R51, [R1+0x1cc] ;  /* 0x0001cc0001337983 */ /* 0x000ea20000100800 */
[----:B-----5:R-:W-:Y:S01]  /*af50*/  SHF.R.S32.HI R4, RZ, 0x1f, R3 ;  /* 0x0000001fff047819 */ /* 0x020fe20000011403 */
[----:B------:R-:W-:Y:S01]  /*af60*/  IMAD.MOV.U32 R7, RZ, RZ, R27 ;  /* 0x000000ffff077224 */ /* 0x000fe200078e001b */
[----:B------:R-:W-:Y:S01]  /*af70*/  IADD3 R12, P1, R2, 0x70, RZ ;  /* 0x00000070020c7810 */ /* 0x000fe20007f3e0ff */
[----:B------:R-:W-:Y:S01]  /*af80*/  VIADD R14, R28, 0xffffff80 ;  /* 0xffffff801c0e7836 */ /* 0x000fe20000000000 */
[----:B------:R-:W-:Y:S01]  /*af90*/  LEA.HI R4, R4, R3, RZ, 0x3 ;  /* 0x0000000304047211 */ /* 0x000fe200078f18ff */
[----:B------:R-:W0:Y:S01]  /*afa0*/  LDC R189, c[0x0][0x450] ;  /* 0x00011400ffbd7b82 */ /* 0x000e220000000800 */
[----:B------:R-:W-:Y:S01]  /*afb0*/  IADD3 R8, P0, R2, 0xb0, RZ ;  /* 0x000000b002087810 */ /* 0x000fe20007f1e0ff */
[----:B------:R-:W-:Y:S01]  /*afc0*/  IMAD.X R13, RZ, RZ, R18, P1 ;  /* 0x000000ffff0d7224 */ /* 0x000fe200008e0612 */
[C---:B------:R-:W-:Y:S01]  /*afd0*/  LOP3.LUT R6, R4.reuse, 0xfffffff8, RZ, 0xc0, !PT ;  /* 0xfffffff804067812 */ /* 0x040fe200078ec0ff */
[----:B------:R-:W-:Y:S01]  /*afe0*/  IMAD.SHL.U32 R11, R4, 0x40, RZ ;  /* 0x00000040040b7824 */ /* 0x000fe200078e00ff */
[----:B------:R1:W-:Y:S01]  /*aff0*/  STL [R1+0xcc], R14 ;  /* 0x0000cc0e01007387 */ /* 0x0003e20000100800 */
[----:B------:R-:W-:Y:S01]  /*b000*/  IMAD.MOV.U32 R4, RZ, RZ, R12 ;  /* 0x000000ffff047224 */ /* 0x000fe200078e000c */
[----:B------:R-:W-:Y:S01]  /*b010*/  IADD3 R20, P2, R2, 0xa0, RZ ;  /* 0x000000a002147810 */ /* 0x000fe20007f5e0ff */
[----:B------:R-:W-:Y:S01]  /*b020*/  IMAD.IADD R3, R3, 0x1, -R6 ;  /* 0x0000000103037824 */ /* 0x000fe200078e0a06 */
[----:B------:R-:W-:Y:S01]  /*b030*/  STL.64 [R1+0xc0], R24 ;  /* 0x0000c01801007387 */ /* 0x000fe20000100a00 */
[----:B------:R-:W-:Y:S01]  /*b040*/  IMAD.MOV.U32 R6, RZ, RZ, R26 ;  /* 0x000000ffff067224 */ /* 0x000fe200078e001a */
[----:B------:R-:W-:Y:S01]  /*b050*/  BSSY B0, `(.L_x_6298) ;  /* 0x0000035000007945 */ /* 0x000fe20003800000 */
[C---:B------:R-:W-:Y:S01]  /*b060*/  IMAD.SHL.U32 R5, R3.reuse, 0x40, RZ ;  /* 0x0000004003057824 */ /* 0x040fe200078e00ff */
[----:B------:R-:W-:Y:S01]  /*b070*/  LOP3.LUT P1, RZ, R3, 0x4, RZ, 0xc0, !PT ;  /* 0x0000000403ff7812 */ /* 0x000fe2000782c0ff */
[----:B------:R-:W-:Y:S01]  /*b080*/  IMAD.X R9, RZ, RZ, R18, P0 ;  /* 0x000000ffff097224 */ /* 0x000fe200000e0612 */
[----:B-1----:R-:W1:Y:S01]  /*b090*/  LDC R14, c[0x0][0xad4] ;  /* 0x0002b500ff0e7b82 */ /* 0x002e620000000800 */
[----:B------:R-:W-:Y:S01]  /*b0a0*/  IMAD.U32 R28, RZ, RZ, UR38 ;  /* 0x00000026ff1c7e24 */ /* 0x000fe2000f8e00ff */
[----:B------:R-:W-:Y:S01]  /*b0b0*/  LOP3.LUT R10, R5, 0x1c0, RZ, 0xc0, !PT ;  /* 0x000001c0050a7812 */ /* 0x000fe200078ec0ff */
[----:B------:R-:W-:Y:S01]  /*b0c0*/  IMAD.MOV.U32 R5, RZ, RZ, R13 ;  /* 0x000000ffff057224 */ /* 0x000fe200078e000d */
[----:B------:R-:W-:Y:S01]  /*b0d0*/  LOP3.LUT R13, R11, 0xfffffe00, RZ, 0xc0, !PT ;  /* 0xfffffe000b0d7812 */ /* 0x000fe200078ec0ff */
[----:B------:R3:W-:Y:S01]  /*b0e0*/  STL.64 [R1+0xb8], R8 ;  /* 0x0000b80801007387 */ /* 0x0007e20000100a00 */
[----:B------:R-:W-:Y:S01]  /*b0f0*/  LOP3.LUT R11, R10, 0x8, R15, 0xf8, !PT ;  /* 0x000000080a0b7812 */ /* 0x000fe200078ef80f */
[----:B------:R-:W-:Y:S01]  /*b100*/  IMAD.U32 R29, RZ, RZ, UR39 ;  /* 0x00000027ff1d7e24 */ /* 0x000fe2000f8e00ff */
[----:B------:R-:W-:Y:S01]  /*b110*/  SHF.R.U32.HI R10, RZ, 0x3, R10 ;  /* 0x00000003ff0a7819 */ /* 0x000fe2000001160a */
[----:B------:R4:W-:Y:S01]  /*b120*/  STL.128 [R1+0x100], R4 ;  /* 0x0001000401007387 */ /* 0x0009e20000100c00 */
[----:B------:R-:W-:Y:S01]  /*b130*/  IMAD R13, R0, 0x400, R13 ;  /* 0x00000400000d7824 */ /* 0x000fe200078e020d */
[----:B------:R-:W-:Y:S01]  /*b140*/  LOP3.LUT P0, RZ, R3, 0x2, RZ, 0xc0, !PT ;  /* 0x0000000203ff7812 */ /* 0x000fe2000780c0ff */
[----:B------:R-:W-:Y:S01]  /*b150*/  IMAD.MOV.U32 R30, RZ, RZ, 0x10 ;  /* 0x00000010ff1e7424 */ /* 0x000fe200078e00ff */
[----:B------:R-:W-:Y:S01]  /*b160*/  LOP3.LUT R10, R11, R10, RZ, 0x3c, !PT ;  /* 0x0000000a0b0a7212 */ /* 0x000fe200078e3cff */
[----:B------:R-:W-:Y:S01]  /*b170*/  IMAD.MOV.U32 R31, RZ, RZ, 0x20 ;  /* 0x00000020ff1f7424 */ /* 0x000fe200078e00ff */
[----:B------:R0:W-:Y:S01]  /*b180*/  STL.64 [R1+0xb0], R22 ;  /* 0x0000b01601007387 */ /* 0x0001e20000100a00 */
[----:B------:R-:W-:Y:S01]  /*b190*/  IMAD.X R21, RZ, RZ, R18, P2 ;  /* 0x000000ffff157224 */ /* 0x000fe200010e0612 */
[----:B---3--:R-:W3:Y:S01]  /*b1a0*/  LDC.64 R8, c[0x0][0x448] ;  /* 0x00011200ff087b82 */ /* 0x008ee20000000a00 */
[----:B------:R-:W-:Y:S01]  /*b1b0*/  IMAD.IADD R11, R13, 0x1, R10 ;  /* 0x000000010d0b7824 */ /* 0x000fe200078e020a */
[----:B------:R-:W-:Y:S01]  /*b1c0*/  SEL R30, R30, 0xfffffff0, !P0 ;  /* 0xfffffff01e1e7807 */ /* 0x000fe20004000000 */
[----:B------:R-:W-:Y:S01]  /*b1d0*/  IMAD.U32 R13, RZ, RZ, UR48 ;  /* 0x00000030ff0d7e24 */ /* 0x000fe2000f8e00ff */
[----:B------:R-:W-:Y:S01]  /*b1e0*/  SEL R31, R31, 0xffffffe0, !P1 ;  /* 0xffffffe01f1f7807 */ /* 0x000fe20004800000 */
[----:B------:R-:W-:Y:S01]  /*b1f0*/  IMAD.WIDE.U32 R10, R11, 0x2, R28 ;  /* 0x000000020b0a7825 */ /* 0x000fe200078e001c */
[----:B------:R0:W-:Y:S02]  /*b200*/  STL.64 [R1+0x110], R20 ;  /* 0x0001101401007387 */ /* 0x0001e40000100a00 */
[----:B----4-:R-:W4:Y:S01]  /*b210*/  LDC.64 R4, c[0x0][0xad8] ;  /* 0x0002b600ff047b82 */ /* 0x010f220000000a00 */
[----:B------:R-:W-:Y:S01]  /*b220*/  IMAD.U32 R12, RZ, RZ, UR47 ;  /* 0x0000002fff0c7e24 */ /* 0x000fe2000f8e00ff */
[----:B------:R-:W-:Y:S01]  /*b230*/  IADD3 R10, P0, R10, 0x36400, RZ ;  /* 0x000364000a0a7810 */ /* 0x000fe20007f1e0ff */
[----:B------:R-:W-:Y:S01]  /*b240*/  IMAD.MOV.U32 R24, RZ, RZ, RZ ;  /* 0x000000ffff187224 */ /* 0x000fe200078e00ff */
[----:B------:R0:W-:Y:S03]  /*b250*/  STL.64 [R1+0xa0], R30 ;  /* 0x0000a01e01007387 */ /* 0x0001e60000100a00 */
[----:B------:R-:W-:Y:S01]  /*b260*/  IMAD.X R11, RZ, RZ, R11, P0 ;  /* 0x000000ffff0b7224 */ /* 0x000fe200000e060b */
[----:B------:R-:W0:Y:S01]  /*b270*/  LDC.64 R6, c[0x0][0xae0] ;  /* 0x0002b800ff067b82 */ /* 0x000e220000000a00 */
[----:B------:R0:W-:Y:S04]  /*b280*/  STL.U8 [R1+0xc8], RZ ;  /* 0x0000c8ff01007387 */ /* 0x0001e80000100000 */
[----:B------:R0:W-:Y:S04]  /*b290*/  STL.64 [R1+0xa8], R10 ;  /* 0x0000a80a01007387 */ /* 0x0001e80000100a00 */
[----:B---3--:R3:W-:Y:S04]  /*b2a0*/  STL.64 [R1+0xf0], R8 ;  /* 0x0000f00801007387 */ /* 0x0087e80000100a00 */
[----:B------:R3:W-:Y:S01]  /*b2b0*/  STL.U8 [R1+0xfc], RZ ;  /* 0x0000fcff01007387 */ /* 0x0007e20000100000 */
[----:B----4-:R-:W-:-:S03]  /*b2c0*/  IMAD.MOV.U32 R15, RZ, RZ, R4 ;  /* 0x000000ffff0f7224 */ /* 0x010fc600078e0004 */
[----:B------:R3:W-:Y:S01]  /*b2d0*/  STL.U8 [R1+0x118], RZ ;  /* 0x000118ff01007387 */ /* 0x0007e20000100000 */
[----:B------:R-:W-:-:S03]  /*b2e0*/  IMAD.MOV.U32 R25, RZ, RZ, R5 ;  /* 0x000000ffff197224 */ /* 0x000fc600078e0005 */
[----:B-1----:R3:W-:Y:S01]  /*b2f0*/  STL.128 [R1+0xd0], R12 ;  /* 0x0000d00c01007387 */ /* 0x0027e20000100c00 */
[----:B0-----:R-:W-:-:S03]  /*b300*/  IMAD.MOV.U32 R26, RZ, RZ, R6 ;  /* 0x000000ffff1a7224 */ /* 0x001fc600078e0006 */
[----:B------:R3:W-:Y:S01]  /*b310*/  STL [R1+0xf8], R189 ;  /* 0x0000f8bd01007387 */ /* 0x0007e20000100800 */
[----:B------:R-:W-:-:S05]  /*b320*/  IMAD.MOV.U32 R27, RZ, RZ, R7 ;  /* 0x000000ffff1b7224 */ /* 0x000fca00078e0007 */
[----:B------:R3:W-:Y:S01]  /*b330*/  STL.128 [R1+0xe0], R24 ;  /* 0x0000e01801007387 */ /* 0x0007e20000100c00 */
[----:B--2---:R-:W-:-:S04]  /*b340*/  LEA.HI R0, R51, R51, RZ, 0x1 ;  /* 0x0000003333007211 */ /* 0x004fc800078f08ff */
[----:B------:R-:W-:-:S05]  /*b350*/  LOP3.LUT R0, R0, 0xfffffffe, RZ, 0xc0, !PT ;  /* 0xfffffffe00007812 */ /* 0x000fca00078ec0ff */
[----:B------:R-:W-:-:S05]  /*b360*/  IMAD.IADD R0, R51, 0x1, -R0 ;  /* 0x0000000133007824 */ /* 0x000fca00078e0a00 */
[----:B------:R-:W-:-:S04]  /*b370*/  SHF.L.U32 R0, R0, 0x1f, RZ ;  /* 0x0000001f00007819 */ /* 0x000fc800000006ff */
[----:B------:R-:W0:Y:S02]  /*b380*/  SYNCS.PHASECHK.TRANS64.TRYWAIT P0, [UR44+0x38800], R0 ;  /* 0x03880000ff0075a7 */ /* 0x000e24000800016c */
[----:B0--3--:R-:W-:Y:S05]  /*b390*/  @!P0 BRA `(.L_x_6299) ;  /* 0x00000230002c8947 */ /* 0x009fea0003800000 */
.L_x_6519:
[----:B------:R-:W-:Y:S05]  /*b3a0*/  BSYNC B0 ;  /* 0x0000000000007941 */ /* 0x000fea0003800000 */
.L_x_6298:
[----:B------:R-:W2:Y:S04]  /*b3b0*/  LDL R26, [R1] ;  /* 0x00000000011a7983 */ /* 0x000ea80000100800 */
[----:B------:R1:W5:Y:S01]  /*b3c0*/  LDL.64 R10, [R1+0x1c0] ;  /* 0x0001c000010a7983 */ /* 0x0003620000100a00 */
[C---:B------:R-:W-:Y:S01]  /*b3d0*/  IADD3 R12, P0, R2.reuse, 0x1c0, RZ ;  /* 0x000001c0020c7810 */ /* 0x040fe20007f1e0ff */
[----:B------:R-:W-:Y:S01]  /*b3e0*/  IMAD.MOV.U32 R14, RZ, RZ, R46 ;  /* 0x000000ffff0e7224 */ /* 0x000fe200078e002e */
[C---:B0-----:R-:W-:Y:S01]  /*b3f0*/  IADD3 R0, P1, R2.reuse, 0xc8, RZ ;  /* 0x000000c802007810 */ /* 0x041fe20007f3e0ff */
[----:B------:R-:W-:Y:S01]  /*b400*/  IMAD.MOV.U32 R15, RZ, RZ, R53 ;  /* 0x000000ffff0f7224 */ /* 0x000fe200078e0035 */
[----:B------:R-:W-:Y:S01]  /*b410*/  BSSY B0, `(.L_x_6300) ;  /* 0x000003d000007945 */ /* 0x000fe20003800000 */
[--C-:B------:R-:W-:Y:S01]  /*b420*/  IMAD.X R13, RZ, RZ, R18.reuse, P0 ;  /* 0x000000ffff0d7224 */ /* 0x100fe200000e0612 */
[C---:B------:R-:W-:Y:S01]  /*b430*/  IADD3 R30, P0, R2.reuse, 0x1cc, RZ ;  /* 0x000001cc021e7810 */ /* 0x040fe20007f1e0ff */
[----:B------:R-:W-:Y:S01]  /*b440*/  IMAD.X R3, RZ, RZ, R18, P1 ;  /* 0x000000ffff037224 */ /* 0x000fe200008e0612 */
[----:B------:R-:W-:-:S02]  /*b450*/  IADD3 R20, P1, R2, 0xb8, RZ ;  /* 0x000000b802147810 */ /* 0x000fc40007f3e0ff */
[----:B------:R0:W-:Y:S01]  /*b460*/  STL.128 [R1+0x120], R12 ;  /* 0x0001200c01007387 */ /* 0x0001e20000100c00 */
[--C-:B------:R-:W-:Y:S01]  /*b470*/  IMAD.X R31, RZ, RZ, R18.reuse, P0 ;  /* 0x000000ffff1f7224 */ /* 0x100fe200000e0612 */
[----:B------:R-:W-:Y:S01]  /*b480*/  IADD3 R24, P0, R2, 0xfc, RZ ;  /* 0x000000fc02187810 */ /* 0x000fe20007f1e0ff */
[----:B------:R-:W-:-:S03]  /*b490*/  IMAD.X R21, RZ, RZ, R18, P1 ;  /* 0x000000ffff157224 */ /* 0x000fc600008e0612 */
[----:B------:R-:W-:Y:S01]  /*b4a0*/  STL.128 [R1+0x150], R28 ;  /* 0x0001501c01007387 */ /* 0x000fe20000100c00 */
[----:B------:R-:W-:Y:S02]  /*b4b0*/  IMAD.X R25, RZ, RZ, R18, P0 ;  /* 0x000000ffff197224 */ /* 0x000fe400000e0612 */
[----:B0-----:R-:W-:Y:S02]  /*b4c0*/  IMAD.MOV.U32 R14, RZ, RZ, R2 ;  /* 0x000000ffff0e7224 */ /* 0x001fe400078e0002 */
[----:B------:R-:W-:Y:S02]  /*b4d0*/  IMAD.MOV.U32 R15, RZ, RZ, R18 ;  /* 0x000000ffff0f7224 */ /* 0x000fe400078e0012 */
[----:B------:R-:W-:Y:S01]  /*b4e0*/  IMAD.MOV.U32 R12, RZ, RZ, R0 ;  /* 0x000000ffff0c7224 */ /* 0x000fe200078e0000 */
[----:B------:R-:W-:Y:S01]  /*b4f0*/  IADD3 R0, P2, R2, 0x1d0, RZ ;  /* 0x000001d002007810 */ /* 0x000fe20007f5e0ff */
[----:B------:R-:W-:-:S04]  /*b500*/  IMAD.MOV.U32 R13, RZ, RZ, R3 ;  /* 0x000000ffff0d7224 */ /* 0x000fc800078e0003 */
[----:B------:R-:W-:Y:S01]  /*b510*/  IMAD.X R3, RZ, RZ, R18, P2 ;  /* 0x000000ffff037224 */ /* 0x000fe200010e0612 */
[----:B------:R0:W-:Y:S01]  /*b520*/  STL.128 [R1+0x130], R12 ;  /* 0x0001300c01007387 */ /* 0x0001e20000100c00 */
[----:B------:R-:W-:Y:S01]  /*b530*/  IADD3 R8, P2, R2, 0x100, RZ ;  /* 0x0000010002087810 */ /* 0x000fe20007f5e0ff */
        /* <DEDUP_REMOVED lines=17> */
[----:B------:R-:W-:Y:S01]  /*b650*/  IMAD.MOV.U32 R12, RZ, RZ, R0 ;  /* 0x000000ffff0c7224 */ /* 0x000fe200078e0000 */
[----:B------:R-:W-:Y:S01]  /*b660*/  IADD3 R0, P0, R2, 0x118, RZ ;  /* 0x0000011802007810 */ /* 0x000fe20007f1e0ff */
[----:B------:R-:W-:Y:S02]  /*b670*/  IMAD.MOV.U32 R13, RZ, RZ, R3 ;  /* 0x000000ffff0d7224 */ /* 0x000fe400078e0003 */
[----:B------:R-:W-:-:S03]  /*b680*/  IMAD.X R3, RZ, RZ, R18, P2 ;  /* 0x000000ffff037224 */ /* 0x000fc600010e0612 */
[----:B------:R0:W-:Y:S02]  /*b690*/  STL.128 [R1+0x180], R12 ;  /* 0x0001800c01007387 */ /* 0x0001e40000100c00 */
[----:B0-----:R-:W-:Y:S02]  /*b6a0*/  IMAD.MOV.U32 R12, RZ, RZ, R34 ;  /* 0x000000ffff0c7224 */ /* 0x001fe400078e0022 */
[----:B------:R-:W-:Y:S02]  /*b6b0*/  IMAD.MOV.U32 R13, RZ, RZ, R35 ;  /* 0x000000ffff0d7224 */ /* 0x000fe400078e0023 */
[----:B------:R-:W-:Y:S02]  /*b6c0*/  IMAD.MOV.U32 R14, RZ, RZ, R20 ;  /* 0x000000ffff0e7224 */ /* 0x000fe400078e0014 */
[----:B------:R-:W-:Y:S02]  /*b6d0*/  IMAD.MOV.U32 R15, RZ, RZ, R21 ;  /* 0x000000ffff0f7224 */ /* 0x000fe400078e0015 */
[----:B------:R-:W-:-:S03]  /*b6e0*/  IMAD.X R21, RZ, RZ, R18, P0 ;  /* 0x000000ffff157224 */ /* 0x000fc600000e0612 */
        /* <DEDUP_REMOVED lines=15> */
.L_x_6301:
[----:B------:R-:W-:Y:S05]  /*b7e0*/  BSYNC B0 ;  /* 0x0000000000007941 */ /* 0x000fea0003800000 */
.L_x_6300:
        /* <DEDUP_REMOVED lines=8> */
.L_x_6303:
[----:B------:R-:W-:Y:S05]  /*b870*/  BSYNC B0 ;  /* 0x0000000000007941 */ /* 0x000fea0003800000 */
.L_x_6302:
[----:B------:R-:W-:Y:S04]  /*b880*/  BSSY B0, `(.L_x_6304) ;  /* 0x0000004000007945 */ /* 0x000fe80003800000 */
[----:B-1----:R-:W-:Y:S05]  /*b890*/  @P0 BRA `(.L_x_6305) ;  /* 0x0000000000080947 */ /* 0x002fea0003800000 */
[----:B------:R-:W1:Y:S02]  /*b8a0*/  SYNCS.PHASECHK.TRANS64.TRYWAIT P0, [R10+URZ], R11 ;  /* 0x0000000b0a0075a7 */ /* 0x000e64000800017f */
[----:B-1----:R-:W-:Y:S05]  /*b8b0*/  @!P0 BRA `(.L_x_6306) ;  /* 0x0000022800fc8947 */ /* 0x002fea0003800000 */
.L_x_6305:
[----:B------:R-:W-:Y:S05]  /*b8c0*/  BSYNC B0 ;  /* 0x0000000000007941 */ /* 0x000fea0003800000 */
.L_x_6304:
        /* <DEDUP_REMOVED lines=10> */
[C---:B------:R-:W-:Y:S01]  /*b970*/  VIADD R56, R10.reuse, 0x2 ;  /* 0x000000020a387836 */ /* 0x040fe20000000000 */
[----:B------:R-:W-:Y:S01]  /*b980*/  R2UR UR6, R10 ;  /* 0x000000000a0672ca */ /* 0x000fe200000e0000 */
[----:B------:R-:W-:Y:S01]  /*b990*/  IMAD.MOV.U32 R57, RZ, RZ, R11 ;  /* 0x000000ffff397224 */ /* 0x000fe200078e000b */
[----:B------:R0:W-:Y:S01]  /*b9a0*/  STL [R1+0x60], RZ ;  /* 0x000060ff01007387 */ /* 0x0001e20000100800 */
[----:B------:R-:W-:Y:S01]  /*b9b0*/  BSSY B0, `(.L_x_6307) ;  /* 0x000002c000007945 */ /* 0x000fe20003800000 */
[----:B---3--:R-:W-:Y:S02]  /*b9c0*/  R2UR UR4, R26 ;  /* 0x000000001a0472ca */ /* 0x008fe400000e0000 */
[----:B------:R-:W-:Y:S02]  /*b9d0*/  R2UR UR5, R27 ;  /* 0x000000001b0572ca */ /* 0x000fe400000e0000 */
[----:B------:R-:W-:Y:S01]  /*b9e0*/  WARPGROUP.ARRIVE ;  /* 0x00000000000079c5 */ /* 0x000fe20000000000 */
[----:B----4-:R-:W-:-:S02]  /*b9f0*/  VIADD R12, R12, 0x2 ;  /* 0x000000020c0c7836 */ /* 0x010fc40000000000 */
[----:B-----5:R-:W-:Y:S02]  /*ba00*/  VIADD R14, R14, 0x4 ;  /* 0x000000040e0e7836 */ /* 0x020fe40000000000 */
[----:B------:R-:W-:-:S06]  /*ba10*/  VIADD R20, R20, 0x6 ;  /* 0x0000000614147836 */ /* 0x000fcc0000000000 */
        /* <DEDUP_REMOVED lines=37> */
.L_x_6520:
[----:B------:R-:W-:Y:S05]  /*bc70*/  BSYNC B0 ;  /* 0x0000000000007941 */ /* 0x000fea0003800000 */
.L_x_6307:
[----:B0-----:R-:W2:Y:S04]  /*bc80*/  LDL R3, [R1+0x28] ;  /* 0x0000280001037983 */ /* 0x001ea80000100800 */
[----:B------:R0:W5:Y:S01]  /*bc90*/  LDL.64 R10, [R1+0x1c0] ;  /* 0x0001c000010a7983 */ /* 0x0001620000100a00 */
[----:B------:R-:W-:Y:S01]  /*bca0*/  BSSY B0, `(.L_x_6309) ;  /* 0x0000005000007945 */ /* 0x000fe20003800000 */
[----:B--2---:R-:W-:-:S04]  /*bcb0*/  LOP3.LUT R3, R3, 0x1, RZ, 0xfc, !PT ;  /* 0x0000000103037812 */ /* 0x004fc800078efcff */
[----:B------:R-:W-:-:S13]  /*bcc0*/  ISETP.NE.AND P1, PT, R3, 0x3, PT ;  /* 0x000000030300780c */ /* 0x000fda0003f25270 */
[----:B0-----:R-:W-:Y:S05]  /*bcd0*/  @!P1 BRA `(.L_x_6310) ;  /* 0x0000000000049947 */ /* 0x001fea0003800000 */
[----:B------:R-:W-:Y:S01]  /*bce0*/  BPT.TRAP 0x1 ;  /* 0x000000040000795c */ /* 0x000fe20000300000 */
.L_x_6310:
[----:B------:R-:W-:Y:S05]  /*bcf0*/  BSYNC B0 ;  /* 0x0000000000007941 */ /* 0x000fea0003800000 */
.L_x_6309:
        /* <DEDUP_REMOVED lines=8> */
.L_x_6312:
[----:B------:R-:W-:Y:S05]  /*bd80*/  BSYNC B0 ;  /* 0x0000000000007941 */ /* 0x000fea0003800000 */
.L_x_6311:
[----:B------:R-:W-:Y:S04]  /*bd90*/  BSSY B0, `(.L_x_6313) ;  /* 0x0000004000007945 */ /* 0x000fe80003800000 */
[----:B-1----:R-:W-:Y:S05]  /*bda0*/  @P0 BRA `(.L_x_6314) ;  /* 0x0000000000080947 */ /* 0x002fea0003800000 */
[----:B------:R-:W1:Y:S02]  /*bdb0*/  SYNCS.PHASECHK.TRANS64.TRYWAIT P0, [R10+URZ], R11 ;  /* 0x0000000b0a0075a7 */ /* 0x000e64000800017f */
[----:B-1----:R-:W-:Y:S05]  /*bdc0*/  @!P0 BRA `(.L_x_6315) ;  /* 0x0000022400e48947 */ /* 0x002fea0003800000 */
.L_x_6314:
[----:B------:R-:W-:Y:S05]  /*bdd0*/  BSYNC B0 ;  /* 0x0000000000007941 */ /* 0x000fea0003800000 */
.L_x_6313:
        /* <DEDUP_REMOVED lines=9> */
[----:B------:R-:W4:Y:S01]  /*be70*/  LDL.64 R20, [R1+0x90] ;  /* 0x0000900001147983 */ /* 0x000f220000100a00 */
[----:B--2---:R-:W-:Y:S01]  /*be80*/  ISETP.NE.U32.AND P0, PT, R8, RZ, PT ;  /* 0x000000ff0800720c */ /* 0x004fe20003f05070 */
[----:B---3--:R-:W-:Y:S01]  /*be90*/  IMAD R10, R3, 0x1000, R10 ;  /* 0x00001000030a7824 */ /* 0x008fe200078e020a */
[----:B------:R-:W-:-:S02]  /*bea0*/  R2UR UR7, R11 ;  /* 0x000000000b0772ca */ /* 0x000fc400000e0000 */
[----:B----4-:R-:W-:Y:S02]  /*beb0*/  R2UR UR4, R14 ;  /* 0x000000000e0472ca */ /* 0x010fe400000e0000 */
[----:B------:R-:W-:Y:S02]  /*bec0*/  R2UR UR6, R10 ;  /* 0x000000000a0672ca */ /* 0x000fe400000e0000 */
[----:B------:R-:W-:-:S05]  /*bed0*/  R2UR UR5, R15 ;  /* 0x000000000f0572ca */ /* 0x000fca00000e0000 */
[----:B------:R-:W-:Y:S01]  /*bee0*/  VOTEU.ANY UP0, P0 ;  /* 0x00000000003f7886 */ /* 0x000fe20000000100 */
[----:B------:R-:W-:Y:S01]  /*bef0*/  VIADD R12, R12, 0x2 ;  /* 0x000000020c0c7836 */ /* 0x000fe20000000000 */
[----:B------:R-:W2:Y:S06]  /*bf00*/  LDL.64 R14, [R1+0x90] ;  /* 0x00009000010e7983 */ /* 0x000eac0000100a00 */
[----:B------:R-:W-:Y:S01]  /*bf10*/  HGMMA.64x64x16.F32.BF16 R24, gdesc[UR4], R24, UP0, gsb0 ;  /* 0x00e00000041879f0 */ /* 0x000fe2000b801818 */
[----:B------:R-:W-:Y:S02]  /*bf20*/  VIADD R60, R10, 0x2 ;  /* 0x000000020a3c7836 */ /* 0x000fe40000000000 */
[----:B------:R-:W-:Y:S01]  /*bf30*/  IMAD.MOV.U32 R61, RZ, RZ, R11 ;  /* 0x000000ffff3d7224 */ /* 0x000fe200078e000b */
[----:B------:R-:W-:-:S02]  /*bf40*/  R2UR UR4, R12 ;  /* 0x000000000c0472ca */ /* 0x000fc400000e0000 */
        /* <DEDUP_REMOVED lines=148> */
[----:B----4-:R-:W-:-:S05]  /*c890*/  VIADD R14, R14, 0x606 ;  /* 0x000006060e0e7836 */ /* 0x010fca0000000000 */
[----:B------:R-:W0:Y:S04]  /*c8a0*/  S2R R62, SR_TID.X ;  /* 0x00000000003e7919 */ /* 0x000e280000002100 */
[----:B------:R-:W-:Y:S01]  /*c8b0*/  HGMMA.64x64x16.F32.BF16 R24, gdesc[UR4], R24, gsb0 ;  /* 0x00e00000041879f0 */ /* 0x000fe20008001818 */
[----:B------:R-:W-:Y:S02]  /*c8c0*/  VIADD R60, R10, 0x606 ;  /* 0x000006060a3c7836 */ /* 0x000fe40000000000 */
[----:B------:R-:W-:Y:S01]  /*c8d0*/  IMAD.MOV.U32 R61, RZ, RZ, R11 ;  /* 0x000000ffff3d7224 */ /* 0x000fe200078e000b */
[----:B------:R-:W-:Y:S01]  /*c8e0*/  R2UR UR4, R14 ;  /* 0x000000000e0472ca */ /* 0x000fe200000e0000 */
[----:B------:R-:W4:Y:S01]  /*c8f0*/  LDL.64 R20, [R1+0x90] ;  /* 0x0000900001147983 */ /* 0x000f220000100a00 */
[----:B------:R-:W-:-:S02]  /*c900*/  R2UR UR6, R60 ;  /* 0x000000003c0672ca */ /* 0x000fc400000e0000 */
[----:B------:R-:W-:Y:S02]  /*c910*/  R2UR UR7, R61 ;  /* 0x000000003d0772ca */ /* 0x000fe400000e0000 */
[----:B------:R-:W-:Y:S02]  /*c920*/  R2UR UR5, R15 ;  /* 0x000000000f0572ca */ /* 0x000fe400000e0000 */
[----:B0-----:R-:W-:Y:S01]  /*c930*/  SHF.R.U32.HI R62, RZ, 0x7, R62 ;  /* 0x00000007ff3e7819 */ /* 0x001fe2000001163e */
[----:B------:R-:W-:Y:S01]  /*c940*/  VIADD R8, R10, 0x800 ;  /* 0x000008000a087836 */ /* 0x000fe20000000000 */
[----:B------:R-:W-:Y:S01]  /*c950*/  UMOV UR8, 0x1 ;  /* 0x0000000100087882 */ /* 0x000fe20000000000 */
[----:B------:R-:W-:Y:S01]  /*c960*/  IMAD.MOV.U32 R67, RZ, RZ, 0x4 ;  /* 0x00000004ff437424 */ /* 0x000fe200078e00ff */
[----:B------:R-:W4:Y:S04]  /*c970*/  LDL.64 R60, [R1+0x90] ;  /* 0x00009000013c7983 */ /* 0x000f280000100a00 */
[----:B------:R0:W1:Y:S01]  /*c980*/  SHFL.IDX PT, R3, R62, RZ, 0x1f ;  /* 0x00001fff3e037589 */ /* 0x00006200000e0000 */
[----:B------:R-:W-:-:S02]  /*c990*/  WARPGROUP.DEPBAR.LE gsb0, 0x0 ;  /* 0x00008000000079c5 */ /* 0x000fc40000010000 */
[----:B------:R-:W-:Y:S01]  /*c9a0*/  WARPGROUP.ARRIVE ;  /* 0x00000000000079c5 */ /* 0x000fe20000000000 */
[----:B------:R-:W-:Y:S01]  /*c9b0*/  IMAD.MOV.U32 R15, RZ, RZ, R11 ;  /* 0x000000ffff0f7224 */ /* 0x000fe200078e000b */
[----:B------:R-:W-:Y:S01]  /*c9c0*/  UISETP.NE.U32.AND UP0, UPT, UR8, URZ, UPT ;  /* 0x0000003f0800728c */ /* 0x000fe2000bf05070 */
[----:B0-----:R-:W4:Y:S03]  /*c9d0*/  LDL.64 R62, [R1+0x90] ;  /* 0x00009000013e7983 */ /* 0x001f260000100a00 */
[----:B------:R-:W-:Y:S01]  /*c9e0*/  HGMMA.64x64x16.F32.BF16 R24, gdesc[UR4], R24, gsb0 ;  /* 0x00e00000041879f0 */ /* 0x000fe20008001818 */
[----:B-1----:R-:W-:-:S04]  /*c9f0*/  ISETP.GT.AND P0, PT, R3, 0x7f, PT ;  /* 0x0000007f0300780c */ /* 0x002fc80003f04270 */
[----:B------:R-:W-:-:S04]  /*ca00*/  SEL R3, RZ, 0x2, !P0 ;  /* 0x00000002ff037807 */ /* 0x000fc80004000000 */
[----:B------:R-:W-:Y:S01]  /*ca10*/  IADD3 R12, R12, 0x800, R3 ;  /* 0x000008000c0c7810 */ /* 0x000fe20007ffe003 */
[----:B------:R-:W-:Y:S01]  /*ca20*/  IMAD.IADD R14, R3, 0x1, R8 ;  /* 0x00000001030e7824 */ /* 0x000fe200078e0208 */
[----:B------:R-:W-:Y:S02]  /*ca30*/  R2UR UR7, R15 ;  /* 0x000000000f0772ca */ /* 0x000fe400000e0000 */
[----:B------:R-:W-:Y:S02]  /*ca40*/  R2UR UR4, R12 ;  /* 0x000000000c0472ca */ /* 0x000fe400000e0000 */
[----:B------:R-:W-:Y:S02]  /*ca50*/  R2UR UR6, R14 ;  /* 0x000000000e0672ca */ /* 0x000fe400000e0000 */
[----:B------:R-:W-:Y:S01]  /*ca60*/  R2UR UR5, R13 ;  /* 0x000000000d0572ca */ /* 0x000fe200000e0000 */
[----:B------:R-:W-:Y:S02]  /*ca70*/  WARPGROUP.DEPBAR.LE gsb0, 0x0 ;  /* 0x00008000000079c5 */ /* 0x000fe40000010000 */
[----:B------:R-:W-:-:S10]  /*ca80*/  WARPGROUP.ARRIVE ;  /* 0x00000000000079c5 */ /* 0x000fd40000000000 */
[----:B------:R-:W-:Y:S01]  /*ca90*/  HGMMA.64x64x16.F32.BF16 R24, gdesc[UR4], R24, UP0, gsb0 ;  /* 0x00e00000041879f0 */ /* 0x000fe2000b801818 */
        /* <DEDUP_REMOVED lines=8> */
[----:B------:R-:W-:Y:S01]  /*cb20*/  IMAD.MOV.U32 R15, RZ, RZ, R11 ;  /* 0x000000ffff0f7224 */ /* 0x000fe200078e000b */
[----:B------:R-:W-:-:S02]  /*cb30*/  WARPGROUP.DEPBAR.LE gsb0, 0x0 ;  /* 0x00008000000079c5 */ /* 0x000fc40000010000 */
[----:B------:R-:W-:Y:S01]  /*cb40*/  WARPGROUP.ARRIVE ;  /* 0x00000000000079c5 */ /* 0x000fe20000000000 */
[----:B------:R-:W-:Y:S01]  /*cb50*/  SEL R67, R67, 0x6, !P0 ;  /* 0x0000000643437807 */ /* 0x000fe20004000000 */
[----:B------:R-:W2:Y:S07]  /*cb60*/  LDL.64 R12, [R1+0x90] ;  /* 0x00009000010c7983 */ /* 0x000eae0000100a00 */
[----:B------:R-:W-:Y:S01]  /*cb70*/  HGMMA.64x64x16.F32.BF16 R24, gdesc[UR4], R24, gsb0 ;  /* 0x00e00000041879f0 */ /* 0x000fe20008001818 */
[----:B------:R-:W-:Y:S01]  /*cb80*/  IMAD.IADD R14, R8, 0x1, R67 ;  /* 0x00000001080e7824 */ /* 0x000fe200078e0243 */
[----:B---3--:R-:W-:Y:S01]  /*cb90*/  IADD3 R58, R67, 0x800, R58 ;  /* 0x00000800433a7810 */ /* 0x008fe20007ffe03a */
[----:B------:R-:W3:Y:S01]  /*cba0*/  LDL.64 R56, [R1+0x90] ;  /* 0x0000900001387983 */ /* 0x000ee20000100a00 */
        /* <DEDUP_REMOVED lines=24> */
[----:B------:R-:W4:Y:S07]  /*cd30*/  LDL.64 R14, [R1+0x90] ;  /* 0x00009000010e7983 */ /* 0x000f2e0000100a00 */
[----:B------:R-:W-:Y:S01]  /*cd40*/  HGMMA.64x64x16.F32.BF16 R24, gdesc[UR4], R24, gsb0 ;  /* 0x00e00000041879f0 */ /* 0x000fe20008001818 */
[----:B------:R-:W-:-:S02]  /*cd50*/  IMAD.IADD R20, R3, 0x1, R8 ;  /* 0x0000000103147824 */ /* 0x000fc400078e0208 */
[--C-:B------:R-:W-:Y:S01]  /*cd60*/  IMAD.MOV.U32 R21, RZ, RZ, R11.reuse ;  /* 0x000000ffff157224 */ /* 0x100fe200078e000b */
[----:B------:R-:W-:Y:S02]  /*cd70*/  R2UR UR4, R62 ;  /* 0x000000003e0472ca */ /* 0x000fe400000e0000 */
[----:B------:R-:W-:Y:S02]  /*cd80*/  R2UR UR6, R20 ;  /* 0x00000000140672ca */ /* 0x000fe400000e0000 */
[----:B------:R-:W-:Y:S02]  /*cd90*/  R2UR UR7, R21 ;  /* 0x00000000150772ca */ /* 0x000fe400000e0000 */
[----:B------:R-:W-:Y:S01]  /*cda0*/  R2UR UR5, R63 ;  /* 0x000000003f0572ca */ /* 0x000fe200000e0000 */
[C---:B------:R-:W-:Y:S01]  /*cdb0*/  IMAD.IADD R58, R65.reuse, 0x1, R8 ;  /* 0x00000001413a7824 */ /* 0x040fe200078e0208 */
[----:B------:R-:W-:Y:S01]  /*cdc0*/  IADD3 R60, R65, 0xa00, R60 ;  /* 0x00000a00413c7810 */ /* 0x000fe20007ffe03c */
[----:B------:R-:W-:Y:S01]  /*cdd0*/  IMAD.MOV.U32 R59, RZ, RZ, R11 ;  /* 0x000000ffff3b7224 */ /* 0x000fe200078e000b */
[----:B------:R-:W4:Y:S01]  /*cde0*/  LDL.64 R20, [R1+0x90] ;  /* 0x0000900001147983 */ /* 0x000f220000100a00 */
        /* <DEDUP_REMOVED lines=8> */
[----:B------:R-:W-:Y:S01]  /*ce70*/  WARPGROUP.ARRIVE ;  /* 0x00000000000079c5 */ /* 0x000fe20000000000 */
[C---:B--2---:R-:W-:Y:S01]  /*ce80*/  IADD3 R12, R67.reuse, 0xa00, R12 ;  /* 0x00000a00430c7810 */ /* 0x044fe20007ffe00c */
[----:B------:R-:W2:Y:S08]  /*ce90*/  LDL.64 R58, [R1+0x90] ;  /* 0x00009000013a7983 */ /* 0x000eb00000100a00 */
[----:B------:R-:W-:Y:S01]  /*cea0*/  HGMMA.64x64x16.F32.BF16 R24, gdesc[UR4], R24, gsb0 ;  /* 0x00e00000041879f0 */ /* 0x000fe20008001818 */
[----:B------:R-:W-:-:S02]  /*ceb0*/  IMAD.IADD R60, R67, 0x1, R8 ;  /* 0x00000001433c7824 */ /* 0x000fc400078e0208 */
[----:B------:R-:W-:Y:S01]  /*cec0*/  IMAD.MOV.U32 R61, RZ, RZ, R11 ;  /* 0x000000ffff3d7224 */ /* 0x000fe200078e000b */
[----:B------:R-:W-:Y:S02]  /*ced0*/  R2UR UR4, R12 ;  /* 0x000000000c0472ca */ /* 0x000fe400000e0000 */
[----:B------:R-:W-:Y:S02]  /*cee0*/  R2UR UR6, R60 ;  /* 0x000000003c0672ca */ /* 0x000fe400000e0000 */
[----:B------:R-:W-:Y:S02]  /*cef0*/  R2UR UR7, R61 ;  /* 0x000000003d0772ca */ /* 0x000fe400000e0000 */
[----:B------:R-:W-:Y:S01]  /*cf00*/  R2UR UR5, R13 ;  /* 0x000000000d0572ca */ /* 0x000fe200000e0000 */
[----:B------:R-:W-:Y:S01]  /*cf10*/  IMAD.MOV.U32 R8, RZ, RZ, 0x30 ;  /* 0x00000030ff087424 */ /* 0x000fe200078e00ff */
[----:B------:R-:W2:Y:S01]  /*cf20*/  LDL.64 R60, [R1+0x90] ;  /* 0x00009000013c7983 */ /* 0x000ea20000100a00 */
        /* <DEDUP_REMOVED lines=30> */
[----:B------:R-:W-:Y:S01]  /*d110*/  IADD3 R20, R65, 0xc00, R20 ;  /* 0x00000c0041147810 */ /* 0x000fe20007ffe014 */
        /* <DEDUP_REMOVED lines=38> */
[----:B------:R-:W-:Y:S01]  /*d380*/  VIADD R8, R10, 0xe00 ;  /* 0x00000e000a087836 */ /* 0x000fe20000000000 */
[C---:B---3--:R-:W-:Y:S01]  /*d390*/  IADD3 R12, R3.reuse, 0xe00, R12 ;  /* 0x00000e00030c7810 */ /* 0x048fe20007ffe00c */
[----:B------:R-:W-:Y:S02]  /*d3a0*/  IMAD.MOV.U32 R21, RZ, RZ, R11 ;  /* 0x000000ffff157224 */ /* 0x000fe400078e000b */
[----:B------:R-:W-:Y:S01]  /*d3b0*/  IMAD.IADD R20, R3, 0x1, R8 ;  /* 0x0000000103147824 */ /* 0x000fe200078e0208 */
[----:B------:R-:W-:Y:S01]  /*d3c0*/  R2UR UR4, R12 ;  /* 0x000000000c0472ca */ /* 0x000fe200000e0000 */
[----:B------:R0:W5:Y:S01]  /*d3d0*/  LDL R3, [R1+0x1c0] ;  /* 0x0001c00001037983 */ /* 0x0001620000100800 */
[----:B------:R-:W-:Y:S02]  /*d3e0*/  R2UR UR7, R21 ;  /* 0x00000000150772ca */ /* 0x000fe400000e0000 */
[----:B------:R-:W-:Y:S01]  /*d3f0*/  R2UR UR6, R20 ;  /* 0x00000000140672ca */ /* 0x000fe200000e0000 */
[----:B------:R-:W3:Y:S01]  /*d400*/  LDL R21, [R1] ;  /* 0x0000000001157983 */ /* 0x000ee20000100800 */
[----:B------:R-:W-:-:S03]  /*d410*/  R2UR UR5, R13 ;  /* 0x000000000d0572ca */ /* 0x000fc600000e0000 */
[----:B------:R0:W5:Y:S01]  /*d420*/  LDL R20, [R1+0xc] ;  /* 0x00000c0001147983 */ /* 0x0001620000100800 */
[----:B------:R-:W-:Y:S02]  /*d430*/  WARPGROUP.DEPBAR.LE gsb0, 0x0 ;  /* 0x00008000000079c5 */ /* 0x000fe40000010000 */
[----:B------:R-:W-:-:S07]  /*d440*/  WARPGROUP.ARRIVE ;  /* 0x00000000000079c5 */ /* 0x000fce0000000000 */
        /* <DEDUP_REMOVED lines=28> */
[----:B------:R-:W-:Y:S01]  /*d610*/  IMAD.IADD R58, R13, 0x1, R58 ;  /* 0x000000010d3a7824 */ /* 0x000fe200078e023a */
[----:B------:R-:W-:Y:S02]  /*d620*/  R2UR UR7, R11 ;  /* 0x000000000b0772ca */ /* 0x000fe400000e0000 */
[----:B------:R-:W-:Y:S02]  /*d630*/  R2UR UR6, R10 ;  /* 0x000000000a0672ca */ /* 0x000fe400000e0000 */
[----:B------:R-:W-:Y:S02]  /*d640*/  R2UR UR4, R58 ;  /* 0x000000003a0472ca */ /* 0x000fe400000e0000 */
[----:B------:R-:W-:Y:S01]  /*d650*/  R2UR UR5, R59 ;  /* 0x000000003b0572ca */ /* 0x000fe200000e0000 */
[----:B------:R0:W-:Y:S04]  /*d660*/  STL [R1+0x68], R0 ;  /* 0x0000680001007387 */ /* 0x0001e80000100800 */
        /* <DEDUP_REMOVED lines=40> */
.L_x_6317:
[----:B------:R-:W-:Y:S05]  /*d8f0*/  BSYNC B0 ;  /* 0x0000000000007941 */ /* 0x000fea0003800000 */
.L_x_6316:
        /* <DEDUP_REMOVED lines=11> */
[----:B------:R-:W-:-:S02]  /*d9b0*/  UMOV UR4, 0xffffffc0 ;  /* 0xffffffc000047882 */ /* 0x000fc40000000000 */
[----:B------:R-:W-:Y:S01]  /*d9c0*/  UIMAD UR4, UR46, UR4, 0x41 ;  /* 0x000000412e0474a4 */ /* 0x000fe2000f8e0204 */
        /* <DEDUP_REMOVED lines=25> */
[----:B----4-:R-:W-:Y:S02]  /*db60*/  @P0 SHF.R.U32.HI R8, RZ, R64, R11 ;  /* 0x00000040ff080219 */ /* 0x010fe4000001160b */
[----:B------:R-:W-:-:S03]  /*db70*/  LOP3.LUT R20, R20, 0x7ffffffc, RZ, 0xc0, !PT ;  /* 0x7ffffffc14147812 */ /* 0x000fc600078ec0ff */
[----:B------:R-:W0:Y:S01]  /*db80*/  SHFL.IDX PT, R60, R8, RZ, 0x1c1f ;  /* 0x001c1fff083c7589 */ /* 0x000e2200000e0000 */
[----:B------:R-:W-:Y:S02]  /*db90*/  VIADD R0, R13, UR4 ;  /* 0x000000040d007c36 */ /* 0x000fe40008000000 */
[----:B------:R-:W-:Y:S01]  /*dba0*/  IMAD.IADD R21, R21, 0x1, -R20 ;  /* 0x0000000115157824 */ /* 0x000fe200078e0a14 */
[----:B------:R-:W-:Y:S01]  /*dbb0*/  ULEA UR4, UR46, 0xffffffc0, 0x6 ;  /* 0xffffffc02e047891 */ /* 0x000fe2000f8e303f */
[----:B------:R-:W-:Y:S02]  /*dbc0*/  ISETP.GE.AND P1, PT, R57, 0x1, PT ;  /* 0x000000013900780c */ /* 0x000fe40003f26270 */
[----:B------:R-:W-:-:S03]  /*dbd0*/  IMAD R3, R21, -0x2, R0 ;  /* 0xfffffffe15037824 */ /* 0x000fc600078e0200 */
[----:B------:R-:W-:Y:S02]  /*dbe0*/  VIADD R0, R13, -UR4 ;  /* 0x800000040d007c36 */ /* 0x000fe40008000000 */
[----:B------:R-:W-:Y:S01]  /*dbf0*/  IMAD.IADD R10, R3, 0x1, -R12 ;  /* 0x00000001030a7824 */ /* 0x000fe200078e0a0c */
[----:B------:R-:W-:Y:S01]  /*dc00*/  LOP3.LUT R3, RZ, R14, RZ, 0x33, !PT ;  /* 0x0000000eff037212 */ /* 0x000fe200078e33ff */
[----:B------:R-:W-:Y:S02]  /*dc10*/  IMAD R61, R21, -0x2, R0 ;  /* 0xfffffffe153d7824 */ /* 0x000fe400078e0200 */
[C---:B------:R-:W-:Y:S02]  /*dc20*/  IMAD.IADD R70, R10.reuse, 0x1, R15 ;  /* 0x000000010a467824 */ /* 0x040fe400078e020f */
[----:B------:R-:W-:Y:S02]  /*dc30*/  IMAD.IADD R15, R10, 0x1, R3 ;  /* 0x000000010a0f7824 */ /* 0x000fe400078e0203 */
[----:B------:R-:W-:Y:S01]  /*dc40*/  VIADD R63, R56, -UR4 ;  /* 0x80000004383f7c36 */ /* 0x000fe20008000000 */
        /* <DEDUP_REMOVED lines=13> */
.L_x_6321:
[----:B------:R-:W-:-:S13]  /*dd20*/  ISETP.NE.AND P0, PT, R57, 0x1, PT ;  /* 0x000000013900780c */ /* 0x000fda0003f05270 */
[----:B------:R-:W-:-:S05]  /*dd30*/  @P0 IMAD.HI.U32 R14, R10, R58, RZ ;  /* 0x0000003a0a0e0227 */ /* 0x000fca00078e00ff */
[----:B------:R-:W-:-:S07]  /*dd40*/  @P0 SHF.R.U32.HI R10, RZ, R59, R14 ;  /* 0x0000003bff0a0219 */ /* 0x000fce000001160e */
.L_x_6322:
[----:B------:R-:W-:Y:S05]  /*dd50*/  BSYNC B1 ;  /* 0x0000000000017941 */ /* 0x000fea0003800000 */
.L_x_6320:
[----:B------:R-:W-:-:S04]  /*dd60*/  IMAD R10, R10, R57, -UR4 ;  /* 0x800000040a0a7e24 */ /* 0x000fc8000f8e0239 */
[----:B------:R-:W-:-:S05]  /*dd70*/  IMAD R10, R21, -0x2, R10 ;  /* 0xfffffffe150a7824 */ /* 0x000fca00078e020a */
[----:B------:R-:W-:Y:S02]  /*dd80*/  VIMNMX R3, R3, R10, !PT ;  /* 0x0000000a03037248 */ /* 0x000fe40007fe0100 */
[----:B------:R-:W-:-:S07]  /*dd90*/  VIADDMNMX R0, R10, R57, R0, PT ;  /* 0x000000390a007246 */ /* 0x000fce0003800100 */
.L_x_6319:
[----:B------:R-:W-:Y:S05]  /*dda0*/  BSYNC B0 ;  /* 0x0000000000007941 */ /* 0x000fea0003800000 */
.L_x_6318:
        /* <DEDUP_REMOVED lines=90> */
.L_x_6326:
[----:B------:R-:W-:-:S13]  /*e350*/  ISETP.NE.AND P6, PT, R57, 0x1, PT ;  /* 0x000000013900780c */ /* 0x000fda0003fc5270 */
[----:B------:R-:W-:-:S05]  /*e360*/  @P6 IMAD.HI.U32 R58, R12, R58, RZ ;  /* 0x0000003a0c3a6227 */ /* 0x000fca00078e00ff */
[----:B------:R-:W-:-:S07]  /*e370*/  @P6 SHF.R.U32.HI R12, RZ, R59, R58 ;  /* 0x0000003bff0c6219 */ /* 0x000fce000001163a */
.L_x_6327:
[----:B------:R-:W-:Y:S05]  /*e380*/  BSYNC B1 ;  /* 0x0000000000017941 */ /* 0x000fea0003800000 */
.L_x_6325:
[----:B------:R-:W-:-:S04]  /*e390*/  IMAD R12, R12, R57, -UR4 ;  /* 0x800000040c0c7e24 */ /* 0x000fc8000f8e0239 */
[----:B------:R-:W-:-:S05]  /*e3a0*/  IMAD R12, R21, -0x2, R12 ;  /* 0xfffffffe150c7824 */ /* 0x000fca00078e020c */
[----:B------:R-:W-:Y:S02]  /*e3b0*/  VIADDMNMX R0, R12, R57, R0, PT ;  /* 0x000000390c007246 */ /* 0x000fe40003800100 */
[----:B------:R-:W-:-:S07]  /*e3c0*/  VIMNMX R3, R3, R12, !PT ;  /* 0x0000000c03037248 */ /* 0x000fce0007fe0100 */
.L_x_6324:
[----:B------:R-:W-:Y:S05]  /*e3d0*/  BSYNC B0 ;  /* 0x0000000000007941 */ /* 0x000fea0003800000 */
.L_x_6323:
        /* <DEDUP_REMOVED lines=15> */
[----:B------:R-:W2:Y:S01]  /*e4d0*/  LDL R61, [R1+0x2b4] ;  /* 0x0002b400013d7983 */ /* 0x000ea20000100800 */
[----:B------:R-:W-:-:S02]  /*e4e0*/  FSEL R31, R31, -INF , !P0 ;  /* 0xff8000001f1f7808 */ /* 0x000fc40004000000 */
[----:B------:R-:W-:Y:S01]  /*e4f0*/  ISETP.NE.AND P0, PT, R25, RZ, PT ;  /* 0x000000ff1900720c */ /* 0x000fe20003f05270 */
[----:B------:R-:W2:Y:S01]  /*e500*/  LDL R63, [R1+0x2bc] ;  /* 0x0002bc00013f7983 */ /* 0x000ea20000100800 */
[----:B------:R-:W-:Y:S02]  /*e510*/  FMNMX.FTZ R11, R32, R11, !PT ;  /* 0x0000000b200b7209 */ /* 0x000fe40007810000 */
[----:B------:R-:W-:Y:S01]  /*e520*/  ISETP.GT.AND P0, PT, R3, 0x10, !P0 ;  /* 0x000000100300780c */ /* 0x000fe20004704270 */
[----:B------:R-:W2:Y:S01]  /*e530*/  LDL R69, [R1+0x2d4] ;  /* 0x0002d40001457983 */ /* 0x000ea20000100800 */
[----:B------:R-:W-:Y:S02]  /*e540*/  FSEL R30, R30, -INF , !P1 ;  /* 0xff8000001e1e7808 */ /* 0x000fe40004800000 */
[----:B------:R-:W-:Y:S01]  /*e550*/  ISETP.LT.OR P0, PT, R0, 0x11, P0 ;  /* 0x000000110000780c */ /* 0x000fe20000701670 */
[----:B------:R-:W2:Y:S01]  /*e560*/  LDL R70, [R1+0x2d8] ;  /* 0x0002d80001467983 */ /* 0x000ea20000100800 */
[----:B------:R-:W-:-:S02]  /*e570*/  ISETP.NE.AND P1, PT, R65, RZ, PT ;  /* 0x000000ff4100720c */ /* 0x000fc40003f25270 */
[----:B------:R-:W-:Y:S01]  /*e580*/  FSEL R34, R34, -INF , !P0 ;  /* 0xff80000022227808 */ /* 0x000fe20004000000 */
[----:B------:R-:W2:Y:S01]  /*e590*/  LDL R65, [R1+0x2c4] ;  /* 0x0002c40001417983 */ /* 0x000ea20000100800 */
[----:B------:R-:W-:Y:S02]  /*e5a0*/  ISETP.NE.AND P0, PT, R29, RZ, PT ;  /* 0x000000ff1d00720c */ /* 0x000fe40003f05270 */
[----:B------:R-:W-:Y:S01]  /*e5b0*/  FMNMX.FTZ R11, R56, R11, !PT ;  /* 0x0000000b380b7209 */ /* 0x000fe20007810000 */
[----:B------:R-:W2:Y:S01]  /*e5c0*/  LDL R71, [R1+0x2dc] ;  /* 0x0002dc0001477983 */ /* 0x000ea20000100800 */
[----:B------:R-:W-:Y:S02]  /*e5d0*/  ISETP.GT.AND P0, PT, R3, 0x11, !P0 ;  /* 0x000000110300780c */ /* 0x000fe40004704270 */
[----:B------:R-:W-:Y:S01]  /*e5e0*/  FMNMX.FTZ R11, R36, R11, !PT ;  /* 0x0000000b240b7209 */ /* 0x000fe20007810000 */
[----:B------:R-:W2:Y:S01]  /*e5f0*/  LDL R72, [R1+0x2e0] ;  /* 0x0002e00001487983 */ /* 0x000ea20000100800 */
[----:B------:R-:W-:-:S02]  /*e600*/  ISETP.LT.OR P0, PT, R0, 0x12, P0 ;  /* 0x000000120000780c */ /* 0x000fc40000701670 */
[----:B------:R-:W-:Y:S01]  /*e610*/  FMNMX.FTZ R11, R28, R11, !PT ;  /* 0x0000000b1c0b7209 */ /* 0x000fe20007810000 */
[----:B------:R-:W2:Y:S01]  /*e620*/  LDL R73, [R1+0x2e4] ;  /* 0x0002e40001497983 */ /* 0x000ea20000100800 */
[----:B------:R-:W-:Y:S02]  /*e630*/  FSEL R35, R35, -INF , !P0 ;  /* 0xff80000023237808 */ /* 0x000fe40004000000 */
[----:B------:R-:W-:Y:S01]  /*e640*/  ISETP.NE.AND P0, PT, R33, RZ, PT ;  /* 0x000000ff2100720c */ /* 0x000fe20003f05270 */
[----:B------:R-:W2:Y:S01]  /*e650*/  LDL R74, [R1+0x2e8] ;  /* 0x0002e800014a7983 */ /* 0x000ea20000100800 */
[----:B------:R-:W-:Y:S02]  /*e660*/  FMNMX.FTZ R11, R40, R11, !PT ;  /* 0x0000000b280b7209 */ /* 0x000fe40007810000 */
[----:B------:R-:W-:Y:S01]  /*e670*/  ISETP.GT.AND P0, PT, R3, 0x18, !P0 ;  /* 0x000000180300780c */ /* 0x000fe20004704270 */
[----:B------:R-:W2:Y:S01]  /*e680*/  LDL R75, [R1+0x2ec] ;  /* 0x0002ec00014b7983 */ /* 0x000ea20000100800 */
[----:B------:R-:W-:-:S02]  /*e690*/  FMNMX.FTZ R11, R20, R11, !PT ;  /* 0x0000000b140b7209 */ /* 0x000fc40007810000 */
[----:B------:R-:W-:Y:S01]  /*e6a0*/  ISETP.LT.OR P0, PT, R0, 0x19, P0 ;  /* 0x000000190000780c */ /* 0x000fe20000701670 */
[----:B------:R-:W2:Y:S01]  /*e6b0*/  LDL R76, [R1+0x2f0] ;  /* 0x0002f000014c7983 */ /* 0x000ea20000100800 */
[----:B------:R-:W-:Y:S02]  /*e6c0*/  FMNMX.FTZ R11, R44, R11, !PT ;  /* 0x0000000b2c0b7209 */ /* 0x000fe40007810000 */
[----:B------:R-:W-:Y:S01]  /*e6d0*/  FSEL R38, R38, -INF , !P0 ;  /* 0xff80000026267808 */ /* 0x000fe20004000000 */
[----:B------:R-:W2:Y:S01]  /*e6e0*/  LDL R77, [R1+0x2f4] ;  /* 0x0002f400014d7983 */ /* 0x000ea20000100800 */
[----:B------:R-:W-:Y:S02]  /*e6f0*/  ISETP.GT.AND P0, PT, R3, 0x19, !P1 ;  /* 0x000000190300780c */ /* 0x000fe40004f04270 */
[----:B------:R-:W-:Y:S01]  /*e700*/  ISETP.NE.AND P6, PT, R10, RZ, PT ;  /* 0x000000ff0a00720c */ /* 0x000fe20003fc5270 */
        /* <DEDUP_REMOVED lines=16> */
[----:B------:R-:W-:Y:S02]  /*e810*/  ISETP.GT.AND P0, PT, R3, RZ, !P6 ;  /* 0x000000ff0300720c */ /* 0x000fe40007704270 */
[----:B------:R-:W-:Y:S01]  /*e820*/  FMNMX.FTZ R12, R64, R13, !PT ;  /* 0x0000000d400c7209 */ /* 0x000fe20007810000 */
[----:B------:R-:W2:Y:S01]  /*e830*/  LDL R84, [R1+0x310] ;  /* 0x0003100001547983 */ /* 0x000ea20000100800 */
[----:B------:R-:W-:-:S02]  /*e840*/  ISETP.LT.OR P0, PT, R0, 0x1, P0 ;  /* 0x000000010000780c */ /* 0x000fc40000701670 */
[----:B------:R-:W-:Y:S01]  /*e850*/  ISETP.NE.AND P1, PT, R41, RZ, PT ;  /* 0x000000ff2900720c */ /* 0x000fe20003f25270 */
[----:B------:R-:W0:Y:S01]  /*e860*/  SHFL.BFLY PT, R13, R12, 0x2, 0x1f ;  /* 0x0c401f000c0d7f89 */ /* 0x000e2200000e0000 */
[----:B------:R-:W-:Y:S02]  /*e870*/  FSEL R15, R26, -INF , !P0 ;  /* 0xff8000001a0f7808 */ /* 0x000fe40004000000 */
[----:B------:R-:W-:Y:S01]  /*e880*/  ISETP.NE.AND P0, PT, R67, RZ, PT ;  /* 0x000000ff4300720c */ /* 0x000fe20003f05270 */
[----:B------:R-:W3:Y:S01]  /*e890*/  LDL R26, [R1+0x200] ;  /* 0x00020000011a7983 */ /* 0x000ee20000100800 */
[----:B------:R-:W-:Y:S02]  /*e8a0*/  FMNMX.FTZ R11, R15, R27, !PT ;  /* 0x0000001b0f0b7209 */ /* 0x000fe40007810000 */
[----:B------:R-:W-:Y:S01]  /*e8b0*/  ISETP.GT.AND P0, PT, R3, 0x21, !P0 ;  /* 0x000000210300780c */ /* 0x000fe20004704270 */
[----:B------:R-:W2:Y:S01]  /*e8c0*/  LDL R67, [R1+0x2cc] ;  /* 0x0002cc0001437983 */ /* 0x000ea20000100800 */
[----:B------:R-:W-:-:S02]  /*e8d0*/  FMNMX.FTZ R8, R30, R11, !PT ;  /* 0x0000000b1e087209 */ /* 0x000fc40007810000 */
[----:B------:R-:W-:Y:S01]  /*e8e0*/  ISETP.GT.AND P1, PT, R3, 0x28, !P1 ;  /* 0x000000280300780c */ /* 0x000fe20004f24270 */
[----:B------:R-:W2:Y:S01]  /*e8f0*/  LDL R85, [R1+0x314] ;  /* 0x0003140001557983 */ /* 0x000ea20000100800 */
[----:B------:R-:W-:Y:S02]  /*e900*/  FMNMX.FTZ R11, R31, R8, !PT ;  /* 0x000000081f0b7209 */ /* 0x000fe40007810000 */
[----:B------:R-:W-:Y:S01]  /*e910*/  ISETP.LT.OR P0, PT, R0, 0x22, P0 ;  /* 0x000000220000780c */ /* 0x000fe20000701670 */
        /* <DEDUP_REMOVED lines=10> */
[----:B------:R-:W-:Y:S02]  /*e9c0*/  FMNMX.FTZ R11, R39, R8, !PT ;  /* 0x00000008270b7209 */ /* 0x000fe40007810000 */
[----:B------:R-:W-:Y:S01]  /*e9d0*/  ISETP.GT.AND P3, PT, R3, 0x30, !P3 ;  /* 0x000000300300780c */ /* 0x000fe20005f64270 */
[----:B------:R-:W2:Y:S01]  /*e9e0*/  LDL R90, [R1+0x328] ;  /* 0x00032800015a7983 */ /* 0x000ea20000100800 */
[----:B------:R-:W-:-:S02]  /*e9f0*/  FMNMX.FTZ R8, R42, R11, !PT ;  /* 0x0000000b2a087209 */ /* 0x000fc40007810000 */
[----:B------:R-:W-:Y:S01]  /*ea00*/  ISETP.LT.OR P2, PT, R0, 0x2a, P2 ;  /* 0x0000002a0000780c */ /* 0x000fe20001741670 */
[----:B------:R-:W2:Y:S01]  /*ea10*/  LDL R91, [R1+0x32c] ;  /* 0x00032c00015b7983 */ /* 0x000ea20000100800 */
[----:B------:R-:W-:Y:S02]  /*ea20*/  FSEL R21, R46, -INF , !P1 ;  /* 0xff8000002e157808 */ /* 0x000fe40004800000 */
[----:B------:R-:W-:Y:S01]  /*ea30*/  FMNMX.FTZ R8, R43, R8, !PT ;  /* 0x000000082b087209 */ /* 0x000fe20007810000 */
[----:B------:R-:W4:Y:S01]  /*ea40*/  LDL R46, [R1+0x278] ;  /* 0x00027800012e7983 */ /* 0x000f220000100800 */
[----:B------:R-:W-:Y:S02]  /*ea50*/  ISETP.GT.AND P4, PT, R3, 0x31, !P4 ;  /* 0x000000310300780c */ /* 0x000fe40006784270 */
[----:B------:R-:W-:Y:S01]  /*ea60*/  ISETP.LT.OR P3, PT, R0, 0x31, P3 ;  /* 0x000000310000780c */ /* 0x000fe20001f61670 */
[----:B------:R-:W2:Y:S01]  /*ea70*/  LDL R92, [R1+0x330] ;  /* 0x00033000015c7983 */ /* 0x000ea20000100800 */
[----:B------:R-:W-:-:S02]  /*ea80*/  FSEL R47, R47, -INF , !P2 ;  /* 0xff8000002f2f7808 */ /* 0x000fc40005000000 */
[----:B------:R-:W-:Y:S01]  /*ea90*/  FMNMX.FTZ R8, R21, R8, !PT ;  /* 0x0000000815087209 */ /* 0x000fe20007810000 */
[----:B------:R-:W2:Y:S01]  /*eaa0*/  LDL R93, [R1+0x334] ;  /* 0x00033400015d7983 */ /* 0x000ea20000100800 */
[----:B------:R-:W-:Y:S02]  /*eab0*/  ISETP.NE.AND P6, PT, R45, RZ, PT ;  /* 0x000000ff2d00720c */ /* 0x000fe40003fc5270 */
[----:B------:R-:W-:Y:S01]  /*eac0*/  ISETP.GT.AND P5, PT, R3, 0x38, !P5 ;  /* 0x000000380300780c */ /* 0x000fe20006fa4270 */
[----:B------:R-:W2:Y:S01]  /*ead0*/  LDL R94, [R1+0x338] ;  /* 0x00033800015e7983 */ /* 0x000ea20000100800 */
[----:B------:R-:W-:Y:S02]  /*eae0*/  ISETP.LT.OR P4, PT, R0, 0x32, P4 ;  /* 0x000000320000780c */ /* 0x000fe40002781670 */
[----:B------:R-:W-:Y:S01]  /*eaf0*/  FSEL R41, R50, -INF , !P3 ;  /* 0xff80000032297808 */ /* 0x000fe20005800000 */
[----:B------:R-:W2:Y:S01]  /*eb00*/  LDL R95, [R1+0x33c] ;  /* 0x00033c00015f7983 */ /* 0x000ea20000100800 */
[----:B------:R-:W-:-:S02]  /*eb10*/  FMNMX.FTZ R8, R47, R8, !PT ;  /* 0x000000082f087209 */ /* 0x000fc40007810000 */
[----:B------:R-:W-:Y:S01]  /*eb20*/  ISETP.GT.AND P0, PT, R3, 0x39, !P6 ;  /* 0x000000390300780c */ /* 0x000fe20007704270 */
[----:B------:R-:W2:Y:S01]  /*eb30*/  LDL R50, [R1+0x288] ;  /* 0x0002880001327983 */ /* 0x000ea20000100800 */
[----:B------:R-:W-:Y:S02]  /*eb40*/  ISETP.LT.OR P5, PT, R0, 0x39, P5 ;  /* 0x000000390000780c */ /* 0x000fe40002fa1670 */
[----:B------:R-:W-:Y:S01]  /*eb50*/  FSEL R51, R51, -INF , !P4 ;  /* 0xff80000033337808 */ /* 0x000fe20006000000 */
[----:B------:R-:W2:Y:S01]  /*eb60*/  LDL R96, [R1+0x340] ;  /* 0x0003400001607983 */ /* 0x000ea20000100800 */
[----:B------:R-:W-:Y:S02]  /*eb70*/  FMNMX.FTZ R8, R41, R8, !PT ;  /* 0x0000000829087209 */ /* 0x000fe40007810000 */
[----:B0-----:R-:W-:Y:S01]  /*eb80*/  FMNMX.FTZ R10, R12, R13, !PT ;  /* 0x0000000d0c0a7209 */ /* 0x001fe20007810000 */
[----:B------:R-:W2:Y:S01]  /*eb90*/  LDL R97, [R1+0x344] ;  /* 0x0003440001617983 */ /* 0x000ea20000100800 */
[----:B------:R-:W-:-:S02]  /*eba0*/  ISETP.LT.OR P0, PT, R0, 0x3a, P0 ;  /* 0x0000003a0000780c */ /* 0x000fc40000701670 */
[----:B------:R-:W-:Y:S01]  /*ebb0*/  FSEL R54, R54, -INF , !P5 ;  /* 0xff80000036367808 */ /* 0x000fe20006800000 */
[----:B------:R-:W0:Y:S01]  /*ebc0*/  SHFL.BFLY PT, R11, R10, 0x1, 0x1f ;  /* 0x0c201f000a0b7f89 */ /* 0x000e2200000e0000 */
[----:B------:R-:W-:Y:S02]  /*ebd0*/  FMNMX.FTZ R3, R51, R8, !PT ;  /* 0x0000000833037209 */ /* 0x000fe40007810000 */
[----:B------:R-:W-:Y:S01]  /*ebe0*/  FSEL R55, R55, -INF , !P0 ;  /* 0xff80000037377808 */ /* 0x000fe20004000000 */
[----:B------:R-:W2:Y:S01]  /*ebf0*/  LDL R98, [R1+0x348] ;  /* 0x0003480001627983 */ /* 0x000ea20000100800 */
[----:B------:R-:W-:-:S03]  /*ec00*/  FMNMX.FTZ R0, R54, R3, !PT ;  /* 0x0000000336007209 */ /* 0x000fc60007810000 */
[----:B------:R-:W2:Y:S01]  /*ec10*/  LDL R99, [R1+0x34c] ;  /* 0x00034c0001637983 */ /* 0x000ea20000100800 */
[----:B------:R-:W-:-:S03]  /*ec20*/  FMNMX.FTZ R13, R55, R0, !PT ;  /* 0x00000000370d7209 */ /* 0x000fc60007810000 */
[----:B------:R-:W2:Y:S04]  /*ec30*/  LDL R100, [R1+0x350] ;  /* 0x0003500001647983 */ /* 0x000ea80000100800 */
[----:B------:R-:W-:Y:S04]  /*ec40*/  STL.64 [R1+0x1e0], R12 ;  /* 0x0001e00c01007387 */ /* 0x000fe80000100a00 */
[----:B------:R-:W3:Y:S01]  /*ec50*/  LDL R8, [R1+0x1e4] ;  /* 0x0001e40001087983 */ /* 0x000ee20000100800 */
[----:B0-----:R-:W-:-:S03]  /*ec60*/  FMNMX.FTZ R0, R10, R11, !PT ;  /* 0x0000000b0a007209 */ /* 0x001fc60007810000 */
[----:B------:R-:W2:Y:S04]  /*ec70*/  LDL R101, [R1+0x354] ;  /* 0x0003540001657983 */ /* 0x000ea80000100800 */
[----:B------:R-:W-:Y:S04]  /*ec80*/  STL [R1+0x1e0], R0 ;  /* 0x0001e00001007387 */ /* 0x000fe80000100800 */
[----:B------:R-:W4:Y:S04]  /*ec90*/  LDL R14, [R1+0x1e0] ;  /* 0x0001e000010e7983 */ /* 0x000f280000100800 */
[----:B------:R-:W2:Y:S04]  /*eca0*/  LDL.64 R10, [R1+0x110] ;  /* 0x00011000010a7983 */ /* 0x000ea80000100a00 */
        /* <DEDUP_REMOVED lines=41> */
[----:B---3--:R-:W0:Y:S01]  /*ef40*/  SHFL.BFLY PT, R13, R8, 0x2, 0x1f ;  /* 0x0c401f00080d7f89 */ /* 0x008e2200000e0000 */
[----:B----4-:R-:W-:Y:S01]  /*ef50*/  FMUL.FTZ R3, R26, R14 ;  /* 0x0000000e1a037220 */ /* 0x010fe20000410000 */
[----:B------:R-:W-:-:S04]  /*ef60*/  FSETP.NEU.FTZ.AND P0, PT, R14, -INF , PT ;  /* 0xff8000000e00780b */ /* 0x000fc80003f1d000 */
[----:B------:R-:W-:Y:S02]  /*ef70*/  FSEL R3, R3, RZ, P0 ;  /* 0x000000ff03037208 */ /* 0x000fe40000000000 */
[----:B0-----:R-:W-:-:S03]  /*ef80*/  FMNMX.FTZ R13, R13, R8, !PT ;  /* 0x000000080d0d7209 */ /* 0x001fc60007810000 */
[-CC-:B------:R-:W-:Y:S02]  /*ef90*/  FFMA.FTZ R160, R24, R26.reuse, -R3.reuse ;  /* 0x0000001a18a07223 */ /* 0x180fe40000010803 */
[----:B------:R-:W0:Y:S01]  /*efa0*/  SHFL.BFLY PT, R24, R13, 0x1, 0x1f ;  /* 0x0c201f000d187f89 */ /* 0x000e2200000e0000 */
        /* <DEDUP_REMOVED lines=15> */
[----:B------:R-:W-:Y:S01]  /*f0a0*/  FFMA.FTZ R52, R52, R26, -R3 ;  /* 0x0000001a34347223 */ /* 0x000fe20000010803 */
[----:B------:R-:W3:Y:S01]  /*f0b0*/  LDL R66, [R1+0x2c8] ;  /* 0x0002c80001427983 */ /* 0x000ee20000100800 */
[----:B0-----:R-:W-:-:S02]  /*f0c0*/  FMNMX.FTZ R24, R13, R24, !PT ;  /* 0x000000180d187209 */ /* 0x001fc40007810000 */
[----:B------:R-:W-:Y:S01]  /*f0d0*/  MUFU.EX2 R25, R25 ;  /* 0x0000001900197308 */ /* 0x000fe20000000800 */
[----:B------:R-:W4:Y:S01]  /*f0e0*/  LDL R36, [R1+0x250] ;  /* 0x0002500001247983 */ /* 0x000f220000100800 */
[C---:B------:R-:W-:Y:S01]  /*f0f0*/  FSETP.NEU.FTZ.AND P0, PT, R24.reuse, -INF , PT ;  /* 0xff8000001800780b */ /* 0x040fe20003f1d000 */
[-C--:B-1----:R-:W-:Y:S02]  /*f100*/  FMUL.FTZ R0, R24, R26.reuse ;  /* 0x0000001a18007220 */ /* 0x082fe40000410000 */
[----:B------:R-:W3:Y:S03]  /*f110*/  LDL R40, [R1+0x260] ;  /* 0x0002600001287983 */ /* 0x000ee60000100800 */
[----:B------:R-:W-:Y:S01]  /*f120*/  FSEL R0, R0, RZ, P0 ;  /* 0x000000ff00007208 */ /* 0x000fe20000000000 */
[----:B------:R-:W-:Y:S01]  /*f130*/  MUFU.EX2 R162, R162 ;  /* 0x000000a200a27308 */ /* 0x000fe20000000800 */
[----:B------:R-:W3:Y:S03]  /*f140*/  LDL R56, [R1+0x2a0] ;  /* 0x0002a00001387983 */ /* 0x000ee60000100800 */
[-CC-:B------:R-:W-:Y:S01]  /*f150*/  FFMA.FTZ R15, R15, R26.reuse, -R0.reuse ;  /* 0x0000001a0f0f7223 */ /* 0x180fe20000010800 */
[-CC-:B------:R-:W-:Y:S01]  /*f160*/  FFMA.FTZ R27, R27, R26.reuse, -R0.reuse ;  /* 0x0000001a1b1b7223 */ /* 0x180fe20000010800 */
[-CC-:B------:R-:W-:Y:S01]  /*f170*/  FFMA.FTZ R30, R30, R26.reuse, -R0.reuse ;  /* 0x0000001a1e1e7223 */ /* 0x180fe20000010800 */
[----:B------:R-:W3:Y:S01]  /*f180*/  LDL R68, [R1+0x2d0] ;  /* 0x0002d00001447983 */ /* 0x000ee20000100800 */
[----:B------:R-:W-:Y:S01]  /*f190*/  MUFU.EX2 R161, R15 ;  /* 0x0000000f00a17308 */ /* 0x000fe20000000800 */
[-CC-:B------:R-:W-:Y:S01]  /*f1a0*/  FFMA.FTZ R31, R31, R26.reuse, -R0.reuse ;  /* 0x0000001a1f1f7223 */ /* 0x180fe20000010800 */
[----:B------:R-:W-:-:S06]  /*f1b0*/  FFMA.FTZ R34, R34, R26, -R0 ;  /* 0x0000001a22227223 */ /* 0x000fcc0000010800 */
[----:B------:R-:W0:Y:S01]  /*f1c0*/  MUFU.EX2 R28, R27 ;  /* 0x0000001b001c7308 */ /* 0x000e220000000800 */
[----:B------:R-:W-:-:S07]  /*f1d0*/  FFMA.FTZ R35, R35, R26, -R0 ;  /* 0x0000001a23237223 */ /* 0x000fce0000010800 */
[----:B------:R-:W1:Y:S01]  /*f1e0*/  MUFU.EX2 R30, R30 ;  /* 0x0000001e001e7308 */ /* 0x000e620000000800 */
[-C--:B------:R-:W-:Y:S01]  /*f1f0*/  FFMA.FTZ R3, R64, R26.reuse, -R3 ;  /* 0x0000001a40037223 */ /* 0x080fe20000010803 */
[----:B------:R-:W-:-:S06]  /*f200*/  FFMA.FTZ R38, R38, R26, -R0 ;  /* 0x0000001a26267223 */ /* 0x000fcc0000010800 */
[----:B------:R-:W-:Y:S08]  /*f210*/  MUFU.EX2 R164, R164 ;  /* 0x000000a400a47308 */ /* 0x000ff00000000800 */
[----:B------:R-:W2:Y:S01]  /*f220*/  MUFU.EX2 R31, R31 ;  /* 0x0000001f001f7308 */ /* 0x000ea20000000800 */
[----:B0-----:R-:W-:Y:S01]  /*f230*/  FADD.FTZ R13, R161, R28 ;  /* 0x0000001ca10d7221 */ /* 0x001fe20000010000 */
[----:B------:R-:W-:-:S06]  /*f240*/  FFMA.FTZ R39, R39, R26, -R0 ;  /* 0x0000001a27277223 */ /* 0x000fcc0000010800 */
[----:B------:R-:W-:Y:S08]  /*f250*/  MUFU.EX2 R33, R33 ;  /* 0x0000002100217308 */ /* 0x000ff00000000800 */
[----:B------:R-:W0:Y:S01]  /*f260*/  MUFU.EX2 R34, R34 ;  /* 0x0000002200227308 */ /* 0x000e220000000800 */
[----:B-1----:R-:W-:Y:S01]  /*f270*/  FADD.FTZ R12, R30, R13 ;  /* 0x0000000d1e0c7221 */ /* 0x002fe20000010000 */
[----:B------:R-:W-:-:S06]  /*f280*/  FFMA.FTZ R42, R42, R26, -R0 ;  /* 0x0000001a2a2a7223 */ /* 0x000fcc0000010800 */
[----:B------:R-:W-:Y:S01]  /*f290*/  MUFU.EX2 R166, R166 ;  /* 0x000000a600a67308 */ /* 0x000fe20000000800 */
[----:B------:R-:W-:-:S07]  /*f2a0*/  FFMA.FTZ R43, R43, R26, -R0 ;  /* 0x0000001a2b2b7223 */ /* 0x000fce0000010800 */
        /* <DEDUP_REMOVED lines=8> */
[----:B------:R-:W-:Y:S08]  /*f330*/  MUFU.EX2 R49, R60 ;  /* 0x0000003c00317308 */ /* 0x000ff00000000800 */
[----:B------:R-:W-:Y:S08]  /*f340*/  MUFU.EX2 R48, R48 ;  /* 0x0000003000307308 */ /* 0x000ff00000000800 */
[----:B------:R-:W-:Y:S08]  /*f350*/  MUFU.EX2 R53, R62 ;  /* 0x0000003e00357308 */ /* 0x000ff00000000800 */
[----:B------:R-:W-:Y:S01]  /*f360*/  MUFU.EX2 R52, R52 ;  /* 0x0000003400347308 */ /* 0x000fe20000000800 */
[----:B------:R1:W-:Y:S04]  /*f370*/  STL [R1+0x1e4], R24 ;  /* 0x0001e41801007387 */ /* 0x0003e80000100800 */
[----:B------:R-:W3:Y:S03]  /*f380*/  LDL R27, [R1+0x22c] ;  /* 0x00022c00011b7983 */ /* 0x000ee60000100800 */
[----:B------:R0:W-:Y:S08]  /*f390*/  MUFU.EX2 R57, R3 ;  /* 0x0000000300397308 */ /* 0x0001f00000000800 */
[----:B------:R-:W1:Y:S01]  /*f3a0*/  MUFU.EX2 R35, R35 ;  /* 0x0000002300237308 */ /* 0x000e620000000800 */
[----:B0-----:R-:W-:Y:S01]  /*f3b0*/  FADD.FTZ R3, R160, R25 ;  /* 0x00000019a0037221 */ /* 0x001fe20000010000 */
[----:B--2---:R-:W-:Y:S01]  /*f3c0*/  FADD.FTZ R13, R31, R12 ;  /* 0x0000000c1f0d7221 */ /* 0x004fe20000010000 */
[----:B------:R-:W2:Y:S02]  /*f3d0*/  LDL R64, [R1+0x2c0] ;  /* 0x0002c00001407983 */ /* 0x000ea40000100800 */
[----:B------:R-:W-:-:S03]  /*f3e0*/  FADD.FTZ R8, R162, R3 ;  /* 0x00000003a2087221 */ /* 0x000fc60000010000 */
[----:B------:R-:W0:Y:S01]  /*f3f0*/  MUFU.EX2 R38, R38 ;  /* 0x0000002600267308 */ /* 0x000e220000000800 */
[----:B------:R-:W-:Y:S01]  /*f400*/  FADD.FTZ R3, R29, R8 ;  /* 0x000000081d037221 */ /* 0x000fe20000010000 */
[----:B------:R-:W-:Y:S01]  /*f410*/  FADD.FTZ R12, R34, R13 ;  /* 0x0000000d220c7221 */ /* 0x000fe20000010000 */
[----:B------:R-:W-:Y:S01]  /*f420*/  F2FP.BF16.F32.PACK_AB R161, R28, R161 ;  /* 0x000000a11ca1723e */ /* 0x000fe200000010ff */
[----:B-1----:R-:W2:Y:S04]  /*f430*/  LDL R24, [R1+0x220] ;  /* 0x0002200001187983 */ /* 0x002ea80000100800 */
[----:B------:R-:W1:Y:S01]  /*f440*/  MUFU.EX2 R39, R39 ;  /* 0x0000002700277308 */ /* 0x000e620000000800 */
[----:B------:R-:W-:Y:S01]  /*f450*/  FADD.FTZ R8, R164, R3 ;  /* 0x00000003a4087221 */ /* 0x000fe20000010000 */
[----:B------:R-:W-:Y:S01]  /*f460*/  FADD.FTZ R13, R35, R12 ;  /* 0x0000000c230d7221 */ /* 0x000fe20000010000 */
[----:B------:R-:W-:Y:S01]  /*f470*/  F2FP.BF16.F32.PACK_AB R163, R31, R30 ;  /* 0x0000001e1fa3723e */ /* 0x000fe200000010ff */
[----:B------:R-:W2:Y:S04]  /*f480*/  LDL R28, [R1+0x230] ;  /* 0x00023000011c7983 */ /* 0x000ea80000100800 */
[----:B------:R-:W1:Y:S01]  /*f490*/  MUFU.EX2 R42, R42 ;  /* 0x0000002a002a7308 */ /* 0x000e620000000800 */
[----:B------:R-:W-:Y:S01]  /*f4a0*/  FADD.FTZ R3, R33, R8 ;  /* 0x0000000821037221 */ /* 0x000fe20000010000 */
[----:B0-----:R-:W-:Y:S01]  /*f4b0*/  FADD.FTZ R14, R38, R13 ;  /* 0x0000000d260e7221 */ /* 0x001fe20000010000 */
[----:B------:R-:W2:Y:S05]  /*f4c0*/  LDL R41, [R1+0x264] ;  /* 0x0002640001297983 */ /* 0x000eaa0000100800 */
[----:B------:R-:W0:Y:S01]  /*f4d0*/  MUFU.EX2 R43, R43 ;  /* 0x0000002b002b7308 */ /* 0x000e220000000800 */
[----:B------:R-:W-:Y:S01]  /*f4e0*/  FADD.FTZ R12, R166, R3 ;  /* 0x00000003a60c7221 */ /* 0x000fe20000010000 */
[----:B-1----:R-:W-:-:S06]  /*f4f0*/  FADD.FTZ R13, R39, R14 ;  /* 0x0000000e270d7221 */ /* 0x002fcc0000010000 */
[----:B------:R-:W1:Y:S01]  /*f500*/  MUFU.EX2 R171, R21 ;  /* 0x0000001500ab7308 */ /* 0x000e620000000800 */
[----:B------:R-:W-:Y:S01]  /*f510*/  FADD.FTZ R3, R37, R12 ;  /* 0x0000000c25037221 */ /* 0x000fe20000010000 */
[----:B------:R-:W-:Y:S01]  /*f520*/  FFMA.FTZ R8, R51, R26, -R0 ;  /* 0x0000001a33087223 */ /* 0x000fe20000010800 */
[----:B------:R-:W-:Y:S01]  /*f530*/  FADD.FTZ R14, R42, R13 ;  /* 0x0000000d2a0e7221 */ /* 0x000fe20000010000 */
[----:B------:R-:W2:Y:S04]  /*f540*/  LDL R54, [R1+0x298] ;  /* 0x0002980001367983 */ /* 0x000ea80000100800 */
[----:B------:R-:W1:Y:S01]  /*f550*/  MUFU.EX2 R32, R47 ;  /* 0x0000002f00207308 */ /* 0x000e620000000800 */
[----:B------:R-:W-:Y:S01]  /*f560*/  FADD.FTZ R12, R168, R3 ;  /* 0x00000003a80c7221 */ /* 0x000fe20000010000 */
[----:B0-----:R-:W-:-:S06]  /*f570*/  FADD.FTZ R14, R43, R14 ;  /* 0x0000000e2b0e7221 */ /* 0x001fcc0000010000 */
[----:B------:R-:W0:Y:S01]  /*f580*/  MUFU.EX2 R173, R173 ;  /* 0x000000ad00ad7308 */ /* 0x000e220000000800 */
[----:B------:R-:W-:Y:S01]  /*f590*/  FADD.FTZ R13, R45, R12 ;  /* 0x0000000c2d0d7221 */ /* 0x000fe20000010000 */
[----:B------:R-:W-:-:S06]  /*f5a0*/  FFMA.FTZ R3, R55, R26, -R0 ;  /* 0x0000001a37037223 */ /* 0x000fcc0000010800 */
[----:B------:R-:W-:Y:S01]  /*f5b0*/  MUFU.EX2 R175, R175 ;  /* 0x000000af00af7308 */ /* 0x000fe20000000800 */
[----:B------:R-:W-:Y:S01]  /*f5c0*/  FADD.FTZ R0, R44, R13 ;  /* 0x0000000d2c007221 */ /* 0x000fe20000010000 */
[----:B-1----:R-:W-:Y:S01]  /*f5d0*/  FADD.FTZ R13, R171, R14 ;  /* 0x0000000eab0d7221 */ /* 0x002fe20000010000 */
[----:B------:R-:W-:Y:S01]  /*f5e0*/  F2FP.BF16.F32.PACK_AB R160, R25, R160 ;  /* 0x000000a019a0723e */ /* 0x000fe200000010ff */
[----:B------:R-:W2:Y:S04]  /*f5f0*/  LDL R26, [R1+0x228] ;  /* 0x00022800011a7983 */ /* 0x000ea80000100800 */
        /* <DEDUP_REMOVED lines=8> */
[----:B------:R-:W-:Y:S01]  /*f680*/  F2FP.BF16.F32.PACK_AB R164, R33, R164 ;  /* 0x000000a421a4723e */ /* 0x000fe200000010ff */
[----:B------:R-:W2:Y:S01]  /*f690*/  LDL R29, [R1+0x234] ;  /* 0x00023400011d7983 */ /* 0x000ea20000100800 */
[----:B------:R-:W-:Y:S01]  /*f6a0*/  FADD.FTZ R15, R53, R12 ;  /* 0x0000000c350f7221 */ /* 0x000fe20000010000 */
[----:B------:R-:W-:-:S02]  /*f6b0*/  F2FP.BF16.F32.PACK_AB R166, R37, R166 ;  /* 0x000000a625a6723e */ /* 0x000fc400000010ff */
[----:B------:R-:W-:Y:S01]  /*f6c0*/  F2FP.BF16.F32.PACK_AB R168, R45, R168 ;  /* 0x000000a82da8723e */ /* 0x000fe200000010ff */
[----:B-1----:R-:W-:Y:S01]  /*f6d0*/  FADD.FTZ R0, R8, R13 ;  /* 0x0000000d08007221 */ /* 0x002fe20000010000 */
[----:B------:R-:W-:Y:S01]  /*f6e0*/  FADD.FTZ R20, R52, R15 ;  /* 0x0000000f34147221 */ /* 0x000fe20000010000 */
[----:B------:R-:W-:Y:S01]  /*f6f0*/  F2FP.BF16.F32.PACK_AB R170, R49, R44 ;  /* 0x0000002c31aa723e */ /* 0x000fe200000010ff */
[----:B------:R-:W2:Y:S01]  /*f700*/  LDL R30, [R1+0x238] ;  /* 0x00023800011e7983 */ /* 0x000ea20000100800 */
[----:B------:R-:W-:Y:S01]  /*f710*/  FADD.FTZ R0, R175, R0 ;  /* 0x00000000af007221 */ /* 0x000fe20000010000 */
[----:B------:R-:W-:Y:S01]  /*f720*/  FADD.FTZ R20, R57, R20 ;  /* 0x0000001439147221 */ /* 0x000fe20000010000 */
[----:B------:R-:W-:Y:S01]  /*f730*/  F2FP.BF16.F32.PACK_AB R172, R53, R48 ;  /* 0x0000003035ac723e */ /* 0x000fe200000010ff */
[----:B------:R-:W2:Y:S01]  /*f740*/  LDL R31, [R1+0x23c] ;  /* 0x00023c00011f7983 */ /* 0x000ea20000100800 */
[----:B------:R-:W-:Y:S01]  /*f750*/  FADD.FTZ R21, R3, R0 ;  /* 0x0000000003157221 */ /* 0x000fe20000010000 */
[----:B------:R-:W-:-:S02]  /*f760*/  F2FP.BF16.F32.PACK_AB R174, R57, R52 ;  /* 0x0000003439ae723e */ /* 0x000fc400000010ff */
[----:B------:R-:W-:Y:S01]  /*f770*/  F2FP.BF16.F32.PACK_AB R165, R35, R34 ;  /* 0x0000002223a5723e */ /* 0x000fe200000010ff */
[----:B------:R-:W2:Y:S04]  /*f780*/  LDL R33, [R1+0x244] ;  /* 0x0002440001217983 */ /* 0x000ea80000100800 */
[----:B------:R0:W-:Y:S04]  /*f790*/  STL.64 [R1+0x1f0], R20 ;  /* 0x0001f01401007387 */ /* 0x0001e80000100a00 */
[----:B------:R-:W2:Y:S04]  /*f7a0*/  LD.E.64 R14, desc[UR36][R10.64+0x8] ;  /* 0x000008240a0e7980 */ /* 0x000ea8000c101b00 */
[----:B------:R-:W2:Y:S01]  /*f7b0*/  LD.E.64 R12, desc[UR36][R10.64] ;  /* 0x000000240a0c7980 */ /* 0x000ea2000c101b00 */
[----:B------:R-:W-:-:S02]  /*f7c0*/  F2FP.BF16.F32.PACK_AB R167, R39, R38 ;  /* 0x0000002627a7723e */ /* 0x000fc400000010ff */
[----:B------:R-:W-:Y:S01]  /*f7d0*/  F2FP.BF16.F32.PACK_AB R169, R43, R42 ;  /* 0x0000002a2ba9723e */ /* 0x000fe200000010ff */
[----:B------:R-:W2:Y:S01]  /*f7e0*/  LDL R34, [R1+0x248] ;  /* 0x0002480001227983 */ /* 0x000ea20000100800 */
[----:B------:R-:W-:-:S03]  /*f7f0*/  F2FP.BF16.F32.PACK_AB R171, R32, R171 ;  /* 0x000000ab20ab723e */ /* 0x000fc600000010ff */
[----:B------:R-:W2:Y:S04]  /*f800*/  LDL R32, [R1+0x240] ;  /* 0x0002400001207983 */ /* 0x000ea80000100800 */
        /* <DEDUP_REMOVED lines=19> */
[----:B------:R-:W-:-:S02]  /*f940*/  F2FP.BF16.F32.PACK_AB R173, R8, R173 ;  /* 0x000000ad08ad723e */ /* 0x000fc400000010ff */
[----:B------:R-:W-:Y:S01]  /*f950*/  F2FP.BF16.F32.PACK_AB R175, R3, R175 ;  /* 0x000000af03af723e */ /* 0x000fe200000010ff */
[----:B0-----:R-:W2:Y:S04]  /*f960*/  LDL R20, [R1+0x218] ;  /* 0x0002180001147983 */ /* 0x001ea80000100800 */
[----:B------:R-:W2:Y:S04]  /*f970*/  LDL R21, [R1+0x21c] ;  /* 0x00021c0001157983 */ /* 0x000ea80000100800 */
[----:B------:R-:W2:Y:S04]  /*f980*/  LDL R3, [R1+0x400] ;  /* 0x0004000001037983 */ /* 0x000ea80000100800 */
[----:B------:R-:W2:Y:S04]  /*f990*/  LDL R8, [R1+0x404] ;  /* 0x0004040001087983 */ /* 0x000ea80000100800 */
[----:B----4-:R-:W-:Y:S04]  /*f9a0*/  STL [R1+0x250], R36 ;  /* 0x0002502401007387 */ /* 0x010fe80000100800 */
        /* <DEDUP_REMOVED lines=11> */
[----:B--2---:R-:W-:-:S03]  /*fa60*/  MOV R0, R14 ;  /* 0x0000000e00007202 */ /* 0x004fc60000000f00 */
[----:B------:R-:W2:Y:S02]  /*fa70*/  LDL R14, [R1+0x210] ;  /* 0x00021000010e7983 */ /* 0x000ea40000100800 */
[--C-:B------:R-:W-:Y:S02]  /*fa80*/  IMAD R13, R13, 0x2, R0.reuse ;  /* 0x000000020d0d7824 */ /* 0x100fe400078e0200 */
[----:B------:R-:W3:Y:S04]  /*fa90*/  LDL R15, [R1+0x214] ;  /* 0x00021400010f7983 */ /* 0x000ee80000100800 */
[----:B------:R0:W-:Y:S02]  /*faa0*/  STSM.16.M88.4 [R0], R160 ;  /* 0x000000a000007844 */ /* 0x0001e40000000200 */
[----:B0-----:R-:W-:-:S02]  /*fab0*/  IMAD R0, R12, 0x2, R0 ;  /* 0x000000020c007824 */ /* 0x001fc400078e0200 */
[----:B------:R-:W-:-:S03]  /*fac0*/  IMAD R12, R12, 0x2, R13 ;  /* 0x000000020c0c7824 */ /* 0x000fc600078e020d */
[----:B------:R0:W-:Y:S04]  /*fad0*/  STSM.16.M88.4 [R0], R164 ;  /* 0x000000a400007844 */ /* 0x0001e80000000200 */
[----:B------:R1:W-:Y:S04]  /*fae0*/  STSM.16.M88.4 [R13], R168 ;  /* 0x000000a80d007844 */ /* 0x0003e80000000200 */
[----:B------:R4:W-:Y:S04]  /*faf0*/  STSM.16.M88.4 [R12], R172 ;  /* 0x000000ac0c007844 */ /* 0x0009e80000000200 */
[----:B0-----:R-:W3:Y:S04]  /*fb00*/  LDL R0, [R1+0x3fc] ;  /* 0x0003fc0001007983 */ /* 0x001ee80000100800 */
[----:B-1----:R-:W3:Y:S04]  /*fb10*/  LDL R13, [R1+0x40c] ;  /* 0x00040c00010d7983 */ /* 0x002ee80000100800 */
[----:B----4-:R-:W4:Y:S01]  /*fb20*/  LDL R12, [R1+0x408] ;  /* 0x00040800010c7983 */ /* 0x010f220000100800 */
[----:B------:R-:W-:Y:S01]  /*fb30*/  IMAD R10, R143, 0x1000, R10 ;  /* 0x000010008f0a7824 */ /* 0x000fe200078e020a */
[----:B------:R-:W-:-:S04]  /*fb40*/  R2UR UR7, R11 ;  /* 0x000000000b0772ca */ /* 0x000fc800000e0000 */
        /* <DEDUP_REMOVED lines=107> */
[----:B------:R0:W-:Y:S02]  /*10200*/  STL [R1+0x3f8], R142 ;  /* 0x0003f88e01007387 */ /* 0x0001e40000100800 */
[----:B0-----:R-:W-:-:S06]  /*10210*/  WARPGROUP.ARRIVE ;  /* 0x00000000000079c5 */ /* 0x001fcc0000000000 */
[----:B------:R-:W-:Y:S01]  /*10220*/  HGMMA.64x256x16.F32.BF16 R24, R160, gdesc[UR4].tnspB, RZ, !UPT, gsb0 ;  /* 0x43e00004a0187df0 */ /* 0x000fe2000c0018ff */
[----:B--2---:R0:W-:Y:S04]  /*10230*/  STL [R1+0x210], R14 ;  /* 0x0002100e01007387 */ /* 0x0041e80000100800 */
[----:B---3--:R1:W-:Y:S01]  /*10240*/  STL [R1+0x214], R15 ;  /* 0x0002140f01007387 */ /* 0x0083e20000100800 */
        /* <DEDUP_REMOVED lines=9> */
[----:B----4-:R0:W-:Y:S04]  /*102e0*/  STL [R1+0x408], R12 ;  /* 0x0004080c01007387 */ /* 0x0101e80000100800 */
[----:B------:R1:W-:Y:S01]  /*102f0*/  STL [R1+0x40c], R13 ;  /* 0x00040c0d01007387 */ /* 0x0003e20000100800 */
[----:B0-----:R-:W-:-:S02]  /*10300*/  VIADD R12, R10, 0x100 ;  /* 0x000001000a0c7836 */ /* 0x001fc40000000000 */
[----:B-1----:R-:W-:-:S03]  /*10310*/  IMAD.MOV.U32 R13, RZ, RZ, R11 ;  /* 0x000000ffff0d7224 */ /* 0x002fc600078e000b */
        /* <DEDUP_REMOVED lines=142> */
[----:B------:R-:W-:Y:S04]  /*10c00*/  STL.128 [R1+0x400], R148 ;  /* 0x0004009401007387 */ /* 0x000fe80000100c00 */
        /* <DEDUP_REMOVED lines=11> */
[----:B0-----:R-:W4:Y:S04]  /*10cc0*/  LDL R24, [R1+0x23c] ;  /* 0x00023c0001187983 */ /* 0x001f280000100800 */
[----:B------:R-:W4:Y:S04]  /*10cd0*/  LDL R25, [R1+0x240] ;  /* 0x0002400001197983 */ /* 0x000f280000100800 */
[----:B------:R-:W4:Y:S04]  /*10ce0*/  LDL R26, [R1+0x244] ;  /* 0x00024400011a7983 */ /* 0x000f280000100800 */
[----:B------:R-:W4:Y:S04]  /*10cf0*/  LDL R27, [R1+0x248] ;  /* 0x00024800011b7983 */ /* 0x000f280000100800 */
[----:B-1----:R-:W4:Y:S04]  /*10d00*/  LDL R28, [R1+0x24c] ;  /* 0x00024c00011c7983 */ /* 0x002f280000100800 */
        /* <DEDUP_REMOVED lines=137> */
[----:B--2---:R2:W-:Y:S04]  /*115a0*/  STL [R1+0x25c], R32 ;  /* 0x00025c2001007387 */ /* 0x0045e80000100800 */
[----:B------:R2:W-:Y:S04]  /*115b0*/  STL [R1+0x260], R33 ;  /* 0x0002602101007387 */ /* 0x0005e80000100800 */
[----:B------:R2:W-:Y:S04]  /*115c0*/  STL [R1+0x264], R34 ;  /* 0x0002642201007387 */ /* 0x0005e80000100800 */
[----:B------:R2:W-:Y:S04]  /*115d0*/  STL [R1+0x268], R35 ;  /* 0x0002682301007387 */ /* 0x0005e80000100800 */
[----:B---3--:R2:W-:Y:S04]  /*115e0*/  STL [R1+0x26c], R36 ;  /* 0x00026c2401007387 */ /* 0x0085e80000100800 */
[----:B------:R2:W-:Y:S04]  /*115f0*/  STL [R1+0x270], R37 ;  /* 0x0002702501007387 */ /* 0x0005e80000100800 */
        /* <DEDUP_REMOVED lines=112> */
.L_x_6329:
[----:B------:R-:W-:Y:S05]  /*11d00*/  BSYNC B0 ;  /* 0x0000000000007941 */ /* 0x000fea0003800000 */
.L_x_6328:
        /* <DEDUP_REMOVED lines=11> */
[----:B------:R-:W-:Y:S01]  /*11dc0*/  UIADD3 UR46, UR46, -0x2, URZ ;  /* 0xfffffffe2e2e7890 */ /* 0x000fe2000fffe03f */
[----:B--2---:R-:W-:-:S09]  /*11dd0*/  IMAD.SHL.U32 R8, R0, 0x40, RZ ;  /* 0x0000004000087824 */ /* 0x004fd200078e00ff */
[----:B------:R-:W-:Y:S01]  /*11de0*/  @P0 IMAD.HI.U32 R10, R8, R9, RZ ;  /* 0x00000009080a0227 */ /* 0x000fe200078e00ff */
[----:B------:R-:W-:-:S03]  /*11df0*/  PLOP3.LUT P0, PT, PT, PT, UP0, 0x40, 0x0 ;  /* 0x000000000000781c */ /* 0x000fc60003f0e808 */
[----:B------:R-:W-:Y:S01]  /*11e00*/  IMAD.MOV.U32 R0, RZ, RZ, R8 ;  /* 0x000000ffff007224 */ /* 0x000fe200078e0008 */
[----:B------:R-:W-:-:S05]  /*11e10*/  @P1 SHF.R.U32.HI R0, RZ, R189, R10 ;  /* 0x000000bdff001219 */ /* 0x000fca000001160a */
[----:B------:R-:W-:Y:S02]  /*11e20*/  VIADD R3, R0, UR45 ;  /* 0x0000002d00037c36 */ /* 0x000fe40008000000 */
[----:B------:R-:W-:Y:S02]  /*11e30*/  IMAD.U32 R0, RZ, RZ, UR46 ;  /* 0x0000002eff007e24 */ /* 0x000fe4000f8e00ff */
        /* <DEDUP_REMOVED lines=12> */
.L_x_6332:
[----:B------:R-:W-:-:S13]  /*11f00*/  ISETP.NE.AND P0, PT, R5, 0x1, PT ;  /* 0x000000010500780c */ /* 0x000fda0003f05270 */
[----:B------:R-:W-:-:S05]  /*11f10*/  @P0 IMAD.HI.U32 R6, R9, R6, RZ ;  /* 0x0000000609060227 */ /* 0x000fca00078e00ff */
[----:B------:R-:W-:-:S07]  /*11f20*/  @P0 SHF.R.U32.HI R9, RZ, R7, R6 ;  /* 0x00000007ff090219 */ /* 0x000fce0000011606 */
.L_x_6333:
[----:B------:R-:W-:Y:S05]  /*11f30*/  BSYNC B0 ;  /* 0x0000000000007941 */ /* 0x000fea0003800000 */
.L_x_6331:
[----:B------:R-:W-:-:S05]  /*11f40*/  IMAD R5, R9, R5, R5 ;  /* 0x0000000509057224 */ /* 0x000fca00078e0205 */
[----:B------:R-:W-:-:S07]  /*11f50*/  VIMNMX R4, R4, R5, PT ;  /* 0x0000000504047248 */ /* 0x000fce0003fe0100 */
.L_x_6330:
[----:B------:R-:W-:Y:S01]  /*11f60*/  SHF.R.S32.HI R3, RZ, 0x1f, R4 ;  /* 0x0000001fff037819 */ /* 0x000fe20000011404 */
[----:B------:R-:W-:Y:S03]  /*11f70*/  BSSY B1, `(.L_x_6334) ;  /* 0x0000014000017945 */ /* 0x000fe60003800000 */
[----:B------:R-:W-:-:S04]  /*11f80*/  LEA.HI R3, R3, R4, RZ, 0x6 ;  /* 0x0000000403037211 */ /* 0x000fc800078f30ff */
[----:B------:R-:W-:-:S04]  /*11f90*/  SHF.R.S32.HI R3, RZ, 0x6, R3 ;  /* 0x00000006ff037819 */ /* 0x000fc80000011403 */
[----:B------:R-:W-:-:S04]  /*11fa0*/  VIMNMX R3, R3, UR42, !PT ;  /* 0x0000002a03037c48 */ /* 0x000fc8000ffe0100 */
[----:B------:R-:W-:-:S13]  /*11fb0*/  ISETP.GE.AND P0, PT, R0, R3, PT ;  /* 0x000000030000720c */ /* 0x000fda0003f06270 */
[----:B------:R-:W-:Y:S05]  /*11fc0*/  @!P0 BRA `(.L_x_6335) ;  /* 0x0000000000388947 */ /* 0x000fea0003800000 */
[----:B------:R-:W-:Y:S01]  /*11fd0*/  BSSY B0, `(.L_x_6336) ;  /* 0x000000b000007945 */ /* 0x000fe20003800000 */
.L_x_6337:
[C---:B------:R-:W-:Y:S01]  /*11fe0*/  IADD3 R6, P0, R2.reuse, 0x50, RZ ;  /* 0x0000005002067810 */ /* 0x040fe20007f1e0ff */
[C---:B------:R-:W-:Y:S01]  /*11ff0*/  VIADD R12, R2.reuse, 0x120 ;  /* 0x00000120020c7836 */ /* 0x040fe20000000000 */
[----:B------:R-:W-:Y:S02]  /*12000*/  IADD3 R28, P1, R2, 0xcc, RZ ;  /* 0x000000cc021c7810 */ /* 0x000fe40007f3e0ff */
[----:B------:R-:W-:Y:S01]  /*12010*/  MOV R13, 0x12050 ;  /* 0x00012050000d7802 */ /* 0x000fe20000000f00 */
[--C-:B------:R-:W-:Y:S02]  /*12020*/  IMAD.X R7, RZ, RZ, R18.reuse, P0 ;  /* 0x000000ffff077224 */ /* 0x100fe400000e0612 */
[----:B------:R-:W-:-:S08]  /*12030*/  IMAD.X R29, RZ, RZ, R18, P1 ;  /* 0x000000ffff1d7224 */ /* 0x000fd000008e0612 */
[----:B------:R-:W-:Y:S05]  /*12040*/  CALL.REL.NOINC `($_ZN7cutlass13device_kernelIN5flash11enable_sm90INS1_16FlashAttnFwdSm90INS1_25CollectiveMainloopFwdSm90ILi2EN4cute5tupleIJNS5_1CILi1EEES8_S8_EEENS6_IJNS7_ILi64EEESA_SA_EEELi512ENS_10bfloat16_tEfNS_4arch4Sm90ELb0ELb1ELb0ELb1ELb1ELb0ELb1ELb0ELb0ELb1ELb1ELb0EEENS1_21CollectiveEpilogueFwdINS6_IJSA_NS7_ILi512EEESA_EEES9_SC_SE_Li256ELb1ELb1ELb1ELb0EEENS1_36VarlenDynamicPersistentTileSchedulerILi64ELi64ELi256ELi128ELb1ELb1ELb1ELb1ELb0ELb1EEEEEEEEEvNT_6ParamsE$_ZZN5flash25CollectiveMainloopFwdSm90ILi2EN4cute5tupleIJNS1_1CILi1EEES4_S4_EEENS2_IJNS3_ILi64EEES6_S6_EEELi512EN7cutlass10bfloat16_tEfNS8_4arch4Sm90ELb0ELb1ELb0ELb1ELb1ELb0ELb1ELb0ELb0ELb1ELb1ELb0EE3mmaINS_16FlashAttnFwdSm90ISC_NS_21CollectiveEpilogueFwdINS2_IJS6_NS3_ILi512EEES6_EEES5_S9_SB_Li256ELb1ELb1ELb1ELb0EEENS_36VarlenDynamicPersistentTileSchedulerILi64ELi64ELi256ELi128ELb1ELb1ELb1ELb1ELb0ELb1EEEE13SharedStorageENS1_6TensorINS1_11ArrayEngineIfLm128EEENS1_6LayoutINS2_IJNS2_IJNS3_ILi2EEESR_NS3_ILi32EEEEEES4_S4_EEENS2_IJNS2_IJS4_SR_NS3_ILi4EEEEEENS3_ILi0EEESX_EEEEEEENS_7SoftmaxILi2ELi0EEEEEbRKNSC_6ParamsENS8_13PipelineAsyncILi2EEES17_RNS8_13PipelineStateILj2EEERT0_RT1_iRiRKNS_16SeqlenInfoQKNewKILb1ELb0EEENS2_IJiiiiEEERT_ENKUliT_T0_T1_E_clIZSD_ISM_S10_S12_EbS15_S17_S17_S1A_S1C_S1E_iS1F_S1J_S1K_S1M_EUlRS1N_iE1_NS3_ILb0EEENS3_ILb1EEEEEDaiS1N_S1O_S1P_) ;  /* 0x000001fc00e07944 */ /* 0x000fea0003c00000 */
[C---:B------:R-:W-:Y:S01]  /*12050*/  ISETP.GT.AND P0, PT, R0.reuse, R3, PT ;  /* 0x000000030000720c */ /* 0x040fe20003f04270 */
[----:B------:R-:W-:-:S12]  /*12060*/  VIADD R0, R0, 0xffffffff ;  /* 0xffffffff00007836 */ /* 0x000fd80000000000 */
[----:B------:R-:W-:Y:S05]  /*12070*/  @P0 BRA `(.L_x_6337) ;  /* 0xfffffffc00d80947 */ /* 0x000fea000383ffff */
[----:B------:R-:W-:Y:S05]  /*12080*/  BSYNC B0 ;  /* 0x0000000000007941 */ /* 0x000fea0003800000 */
.L_x_6336:
[----:B------:R-:W2:Y:S02]  /*12090*/  LDL R8, [R1+0x50] ;  /* 0x0000500001087983 */ /* 0x000ea40000100800 */
[----:B--2---:R-:W-:-:S07]  /*120a0*/  IMAD.SHL.U32 R8, R8, 0x40, RZ ;  /* 0x0000004008087824 */ /* 0x004fce00078e00ff */
.L_x_6335:
[----:B------:R-:W-:Y:S05]  /*120b0*/  BSYNC B1 ;  /* 0x0000000000017941 */ /* 0x000fea0003800000 */
.L_x_6334:
        /* <DEDUP_REMOVED lines=26> */
.L_x_6340:
[----:B------:R-:W-:Y:S02]  /*12260*/  ULDC UR4, c[0x0][0xadc] ;  /* 0x0002b70000047ab9 */ /* 0x000fe40000000800 */
[----:B------:R-:W-:-:S05]  /*12270*/  IMAD.U32 R7, RZ, RZ, UR4 ;  /* 0x00000004ff077e24 */ /* 0x000fca000f8e00ff */
[----:B------:R-:W-:-:S13]  /*12280*/  ISETP.NE.AND P0, PT, R7, 0x1, PT ;  /* 0x000000010700780c */ /* 0x000fda0003f05270 */
[----:B------:R-:W0:Y:S02]  /*12290*/  @P0 LDC.64 R4, c[0x0][0xae0] ;  /* 0x0002b800ff040b82 */ /* 0x000e240000000a00 */
[----:B0-----:R-:W-:-:S05]  /*122a0*/  @P0 IMAD.HI.U32 R4, R8, R4, RZ ;  /* 0x0000000408040227 */ /* 0x001fca00078e00ff */
[----:B------:R-:W-:-:S07]  /*122b0*/  @P0 SHF.R.U32.HI R8, RZ, R5, R4 ;  /* 0x00000005ff080219 */ /* 0x000fce0000011604 */
.L_x_6341:
[----:B------:R-:W-:Y:S05]  /*122c0*/  BSYNC B0 ;  /* 0x0000000000007941 */ /* 0x000fea0003800000 */
.L_x_6339:
[----:B------:R-:W-:-:S05]  /*122d0*/  IMAD R8, R8, R7, RZ ;  /* 0x0000000708087224 */ /* 0x000fca00078e02ff */
[----:B------:R-:W-:-:S07]  /*122e0*/  VIMNMX R3, R3, R8, !PT ;  /* 0x0000000803037248 */ /* 0x000fce0007fe0100 */
.L_x_6338:
[----:B------:R-:W-:-:S05]  /*122f0*/  VIADD R3, R3, 0x3f ;  /* 0x0000003f03037836 */ /* 0x000fca0000000000 */
[----:B------:R-:W-:-:S04]  /*12300*/  SHF.R.S32.HI R4, RZ, 0x1f, R3 ;  /* 0x0000001fff047819 */ /* 0x000fc80000011403 */
[----:B------:R-:W-:-:S04]  /*12310*/  LEA.HI R4, R4, R3, RZ, 0x6 ;  /* 0x0000000304047211 */ /* 0x000fc800078f30ff */
[----:B------:R-:W-:-:S04]  /*12320*/  SHF.R.S32.HI R4, RZ, 0x6, R4 ;  /* 0x00000006ff047819 */ /* 0x000fc80000011404 */
[----:B------:R-:W-:-:S04]  /*12330*/  VIMNMX R189, R4, UR42, !PT ;  /* 0x0000002a04bd7c48 */ /* 0x000fc8000ffe0100 */
[----:B------:R-:W-:-:S13]  /*12340*/  ISETP.GE.AND P0, PT, R0, R189, PT ;  /* 0x000000bd0000720c */ /* 0x000fda0003f06270 */
[----:B------:R-:W-:Y:S05]  /*12350*/  @!P0 BRA `(.L_x_6342) ;  /* 0x0000006c003c8947 */ /* 0x000fea0003800000 */
.L_x_6365:
[----:B------:R-:W2:Y:S04]  /*12360*/  LDL R56, [R1+0x1c0] ;  /* 0x0001c00001387983 */ /* 0x000ea80000100800 */
[----:B------:R-:W3:Y:S04]  /*12370*/  LDL R4, [R1+0x1c8] ;  /* 0x0001c80001047983 */ /* 0x000ee80000100800 */
[----:B0-----:R-:W4:Y:S01]  /*12380*/  LDL R3, [R1] ;  /* 0x0000000001037983 */ /* 0x001f220000100800 */
        /* <DEDUP_REMOVED lines=17> */
.L_x_6344:
[----:B------:R-:W-:Y:S05]  /*124a0*/  BSYNC B0 ;  /* 0x0000000000007941 */ /* 0x000fea0003800000 */
.L_x_6343:
[----:B0-----:R-:W2:Y:S02]  /*124b0*/  LDL.64 R4, [R1+0x18] ;  /* 0x0000180001047983 */ /* 0x001ea40000100a00 */
[----:B--2---:R-:W-:Y:S02]  /*124c0*/  MOV R3, R4 ;  /* 0x0000000400037202 */ /* 0x004fe40000000f00 */
[----:B-----5:R-:W-:-:S03]  /*124d0*/  SHF.L.U32 R5, R8, 0x1f, RZ ;  /* 0x0000001f08057819 */ /* 0x020fc600000006ff */
[----:B------:R-:W-:-:S04]  /*124e0*/  IMAD R6, R6, 0x8, R3 ;  /* 0x0000000806067824 */ /* 0x000fc800078e0203 */
[----:B------:R0:W1:Y:S01]  /*124f0*/  SYNCS.PHASECHK.TRANS64.TRYWAIT P0, [R6+URZ], R5 ;  /* 0x00000005060075a7 */ /* 0x000062000800017f */
[----:B------:R0:W5:Y:S01]  /*12500*/  LDL.64 R8, [R1+0x1c0] ;  /* 0x0001c00001087983 */ /* 0x0001620000100a00 */
[----:B------:R-:W-:Y:S04]  /*12510*/  BSSY B0, `(.L_x_6345) ;  /* 0x0000003000007945 */ /* 0x000fe80003800000 */
[----:B------:R-:W-:Y:S05]  /*12520*/  @!P1 BRA `(.L_x_6346) ;  /* 0x0000000000049947 */ /* 0x000fea0003800000 */
[----:B------:R-:W-:Y:S01]  /*12530*/  BPT.TRAP 0x1 ;  /* 0x000000040000795c */ /* 0x000fe20000300000 */
.L_x_6346:
[----:B------:R-:W-:Y:S05]  /*12540*/  BSYNC B0 ;  /* 0x0000000000007941 */ /* 0x000fea0003800000 */
.L_x_6345:
[----:B------:R-:W-:Y:S04]  /*12550*/  BSSY B0, `(.L_x_6347) ;  /* 0x0000006000007945 */ /* 0x000fe80003800000 */
[----:B-1----:R-:W-:Y:S05]  /*12560*/  @P0 BRA `(.L_x_6348) ;  /* 0x0000000000100947 */ /* 0x002fea0003800000 */
[----:B-----5:R-:W-:Y:S01]  /*12570*/  IMAD R8, R8, 0x8, R3 ;  /* 0x0000000808087824 */ /* 0x020fe200078e0203 */
[----:B------:R-:W-:-:S04]  /*12580*/  SHF.L.U32 R9, R9, 0x1f, RZ ;  /* 0x0000001f09097819 */ /* 0x000fc800000006ff */
[----:B------:R-:W1:Y:S02]  /*12590*/  SYNCS.PHASECHK.TRANS64.TRYWAIT P0, [R8+URZ], R9 ;  /* 0x00000009080075a7 */ /* 0x000e64000800017f */
[----:B-1----:R-:W-:Y:S05]  /*125a0*/  @!P0 BRA `(.L_x_6349) ;  /* 0x000001c000008947 */ /* 0x002fea0003800000 */
.L_x_6348:
[----:B------:R-:W-:Y:S05]  /*125b0*/  BSYNC B0 ;  /* 0x0000000000007941 */ /* 0x000fea0003800000 */
.L_x_6347:
[----:B------:R-:W2:Y:S04]  /*125c0*/  LDL R3, [R1+0x1c0] ;  /* 0x0001c00001037983 */ /* 0x000ea80000100800 */
[----:B0-----:R-:W2:Y:S01]  /*125d0*/  LDL.64 R6, [R1+0x80] ;  /* 0x0000800001067983 */ /* 0x001ea20000100a00 */
[----:B------:R-:W-:Y:S05]  /*125e0*/  WARPSYNC.ALL ;  /* 0x0000000000007948 */ /* 0x000fea0003800000 */
[----:B------:R-:W3:Y:S04]  /*125f0*/  LDL.64 R4, [R1+0x78] ;  /* 0x0000780001047983 */ /* 0x000ee80000100a00 */
[----:B-1---5:R-:W4:Y:S04]  /*12600*/  LDL.64 R8, [R1+0x78] ;  /* 0x0000780001087983 */ /* 0x022f280000100a00 */
        /* <DEDUP_REMOVED lines=52> */
.L_x_6351:
[----:B------:R-:W-:Y:S05]  /*12950*/  BSYNC B0 ;  /* 0x0000000000007941 */ /* 0x000fea0003800000 */
.L_x_6350:
        /* <DEDUP_REMOVED lines=8> */
.L_x_6353:
[----:B------:R-:W-:Y:S05]  /*129e0*/  BSYNC B0 ;  /* 0x0000000000007941 */ /* 0x000fea0003800000 */
.L_x_6352:
[----:B------:R-:W-:Y:S04]  /*129f0*/  BSSY B0, `(.L_x_6354) ;  /* 0x0000004000007945 */ /* 0x000fe80003800000 */
[----:B-1----:R-:W-:Y:S05]  /*12a00*/  @P0 BRA `(.L_x_6355) ;  /* 0x0000000000080947 */ /* 0x002fea0003800000 */
[----:B------:R-:W1:Y:S02]  /*12a10*/  SYNCS.PHASECHK.TRANS64.TRYWAIT P0, [R4+URZ], R5 ;  /* 0x00000005040075a7 */ /* 0x000e64000800017f */
[----:B-1----:R-:W-:Y:S05]  /*12a20*/  @!P0 BRA `(.L_x_6356) ;  /* 0x000001b800f48947 */ /* 0x002fea0003800000 */
.L_x_6355:
[----:B------:R-:W-:Y:S05]  /*12a30*/  BSYNC B0 ;  /* 0x0000000000007941 */ /* 0x000fea0003800000 */
.L_x_6354:
        /* <DEDUP_REMOVED lines=9> */
[----:B--2---:R-:W-:Y:S01]  /*12ad0*/  ISETP.NE.U32.AND P0, PT, R12, RZ, PT ;  /* 0x000000ff0c00720c */ /* 0x004fe20003f05070 */
[----:B---3--:R-:W-:Y:S01]  /*12ae0*/  IMAD R4, R13, 0x1000, R4 ;  /* 0x000010000d047824 */ /* 0x008fe200078e0204 */
[----:B------:R-:W-:Y:S01]  /*12af0*/  R2UR UR7, R5 ;  /* 0x00000000050772ca */ /* 0x000fe200000e0000 */
[----:B------:R-:W2:Y:S01]  /*12b00*/  LDL.64 R12, [R1+0x90] ;  /* 0x00009000010c7983 */ /* 0x000ea20000100a00 */
[----:B----4-:R-:W-:-:S09]  /*12b10*/  R2UR UR4, R14 ;  /* 0x000000000e0472ca */ /* 0x010fd200000e0000 */
[----:B------:R-:W-:Y:S01]  /*12b20*/  VOTEU.ANY UP0, P0 ;  /* 0x00000000003f7886 */ /* 0x000fe20000000100 */
[C---:B------:R-:W-:Y:S01]  /*12b30*/  R2UR UR6, R4.reuse ;  /* 0x00000000040672ca */ /* 0x040fe200000e0000 */
[----:B------:R-:W-:Y:S01]  /*12b40*/  VIADD R20, R4, 0x2 ;  /* 0x0000000204147836 */ /* 0x000fe20000000000 */
[----:B------:R-:W-:Y:S01]  /*12b50*/  R2UR UR5, R15 ;  /* 0x000000000f0572ca */ /* 0x000fe200000e0000 */
[----:B------:R-:W-:Y:S01]  /*12b60*/  VIADD R6, R6, 0x2 ;  /* 0x0000000206067836 */ /* 0x000fe20000000000 */
[----:B------:R-:W3:Y:S11]  /*12b70*/  LDL.64 R14, [R1+0x90] ;  /* 0x00009000010e7983 */ /* 0x000ef60000100a00 */
[----:B------:R-:W-:Y:S01]  /*12b80*/  HGMMA.64x64x16.F32.BF16 R24, gdesc[UR4], R24, UP0, gsb0 ;  /* 0x00e00000041879f0 */ /* 0x000fe2000b801818 */
        /* <DEDUP_REMOVED lines=40> */
[----:B---3--:R-:W-:Y:S01]  /*12e10*/  VIADD R14, R14, 0x202 ;  /* 0x000002020e0e7836 */ /* 0x008fe20000000000 */
        /* <DEDUP_REMOVED lines=112> */
[----:B------:R-:W-:Y:S01]  /*13520*/  VIADD R12, R4, 0x606 ;  /* 0x00000606040c7836 */ /* 0x000fe20000000000 */
[----:B------:R-:W4:Y:S01]  /*13530*/  LDL.64 R10, [R1+0x90] ;  /* 0x00009000010a7983 */ /* 0x000f220000100a00 */
[----:B------:R-:W-:Y:S01]  /*13540*/  IMAD.MOV.U32 R13, RZ, RZ, R5 ;  /* 0x000000ffff0d7224 */ /* 0x000fe200078e0005 */
[----:B------:R-:W-:Y:S02]  /*13550*/  R2UR UR4, R14 ;  /* 0x000000000e0472ca */ /* 0x000fe400000e0000 */
[----:B------:R-:W-:-:S02]  /*13560*/  R2UR UR6, R12 ;  /* 0x000000000c0672ca */ /* 0x000fc400000e0000 */
[----:B------:R-:W-:Y:S02]  /*13570*/  R2UR UR7, R13 ;  /* 0x000000000d0772ca */ /* 0x000fe400000e0000 */
[----:B------:R-:W-:Y:S02]  /*13580*/  R2UR UR5, R15 ;  /* 0x000000000f0572ca */ /* 0x000fe400000e0000 */
[----:B0-----:R-:W-:Y:S01]  /*13590*/  SHF.R.U32.HI R57, RZ, 0x7, R57 ;  /* 0x00000007ff397819 */ /* 0x001fe20000011639 */
[----:B------:R-:W-:Y:S02]  /*135a0*/  WARPGROUP.DEPBAR.LE gsb0, 0x0 ;  /* 0x00008000000079c5 */ /* 0x000fe40000010000 */
[----:B------:R-:W-:Y:S01]  /*135b0*/  WARPGROUP.ARRIVE ;  /* 0x00000000000079c5 */ /* 0x000fe20000000000 */
[----:B------:R-:W-:Y:S01]  /*135c0*/  VIADD R58, R4, 0x800 ;  /* 0x00000800043a7836 */ /* 0x000fe20000000000 */
[----:B------:R-:W-:Y:S01]  /*135d0*/  R2UR UR9, R21 ;  /* 0x00000000150972ca */ /* 0x000fe200000e0000 */
[----:B------:R-:W-:Y:S01]  /*135e0*/  IMAD.MOV.U32 R13, RZ, RZ, R5 ;  /* 0x000000ffff0d7224 */ /* 0x000fe200078e0005 */
[----:B------:R-:W4:Y:S04]  /*135f0*/  LDL.64 R14, [R1+0x90] ;  /* 0x00009000010e7983 */ /* 0x000f280000100a00 */
[----:B------:R-:W-:Y:S01]  /*13600*/  HGMMA.64x64x16.F32.BF16 R24, gdesc[UR4], R24, gsb0 ;  /* 0x00e00000041879f0 */ /* 0x000fe20008001818 */
[----:B------:R-:W0:Y:S01]  /*13610*/  SHFL.IDX PT, R12, R57, RZ, 0x1f ;  /* 0x00001fff390c7589 */ /* 0x000e2200000e0000 */
[----:B------:R-:W-:Y:S01]  /*13620*/  R2UR UR11, R13 ;  /* 0x000000000d0b72ca */ /* 0x000fe200000e0000 */
[----:B------:R-:W-:-:S02]  /*13630*/  UMOV UR4, 0x1 ;  /* 0x0000000100047882 */ /* 0x000fc40000000000 */
[----:B------:R-:W-:Y:S01]  /*13640*/  UISETP.NE.U32.AND UP0, UPT, UR4, URZ, UPT ;  /* 0x0000003f0400728c */ /* 0x000fe2000bf05070 */
[----:B0-----:R-:W-:-:S04]  /*13650*/  ISETP.GT.AND P0, PT, R12, 0x7f, PT ;  /* 0x0000007f0c00780c */ /* 0x001fc80003f04270 */
[----:B------:R-:W-:-:S04]  /*13660*/  SEL R57, RZ, 0x2, !P0 ;  /* 0x00000002ff397807 */ /* 0x000fc80004000000 */
[----:B------:R-:W-:Y:S01]  /*13670*/  IADD3 R20, R20, 0x800, R57 ;  /* 0x0000080014147810 */ /* 0x000fe20007ffe039 */
[----:B------:R-:W-:-:S03]  /*13680*/  IMAD.IADD R12, R57, 0x1, R58 ;  /* 0x00000001390c7824 */ /* 0x000fc600078e023a */
[----:B------:R-:W-:Y:S02]  /*13690*/  R2UR UR8, R20 ;  /* 0x00000000140872ca */ /* 0x000fe400000e0000 */
[----:B------:R-:W-:Y:S01]  /*136a0*/  R2UR UR10, R12 ;  /* 0x000000000c0a72ca */ /* 0x000fe200000e0000 */
[----:B------:R-:W-:Y:S01]  /*136b0*/  IMAD.MOV.U32 R61, RZ, RZ, 0x4 ;  /* 0x00000004ff3d7424 */ /* 0x000fe200078e00ff */
[----:B------:R-:W4:Y:S01]  /*136c0*/  LDL.64 R12, [R1+0x90] ;  /* 0x00009000010c7983 */ /* 0x000f220000100a00 */
[----:B------:R-:W-:Y:S02]  /*136d0*/  WARPGROUP.DEPBAR.LE gsb0, 0x0 ;  /* 0x00008000000079c5 */ /* 0x000fe40000010000 */
[----:B------:R-:W-:-:S08]  /*136e0*/  WARPGROUP.ARRIVE ;  /* 0x00000000000079c5 */ /* 0x000fd00000000000 */
        /* <DEDUP_REMOVED lines=16> */
[----:B---3--:R-:W-:-:S02]  /*137f0*/  IADD3 R8, R61, 0x800, R8 ;  /* 0x000008003d087810 */ /* 0x008fc40007ffe008 */
[----:B------:R-:W-:Y:S02]  /*13800*/  R2UR UR7, R21 ;  /* 0x00000000150772ca */ /* 0x000fe400000e0000 */
[----:B------:R-:W-:Y:S02]  /*13810*/  R2UR UR6, R20 ;  /* 0x00000000140672ca */ /* 0x000fe400000e0000 */
[----:B------:R-:W-:Y:S02]  /*13820*/  R2UR UR4, R8 ;  /* 0x00000000080472ca */ /* 0x000fe400000e0000 */
[----:B------:R-:W-:Y:S01]  /*13830*/  R2UR UR5, R9 ;  /* 0x00000000090572ca */ /* 0x000fe200000e0000 */
[----:B------:R-:W-:Y:S01]  /*13840*/  IMAD.MOV.U32 R8, RZ, RZ, 0x28 ;  /* 0x00000028ff087424 */ /* 0x000fe200078e00ff */
[----:B------:R-:W3:Y:S01]  /*13850*/  LDL.64 R20, [R1+0x90] ;  /* 0x0000900001147983 */ /* 0x000ee20000100a00 */
        /* <DEDUP_REMOVED lines=125> */
[----:B------:R-:W-:-:S02]  /*14030*/  R2UR UR7, R11 ;  /* 0x000000000b0772ca */ /* 0x000fc400000e0000 */
[----:B------:R-:W-:Y:S01]  /*14040*/  R2UR UR4, R6 ;  /* 0x00000000060472ca */ /* 0x000fe200000e0000 */
[----:B------:R0:W5:Y:S01]  /*14050*/  LDL R11, [R1+0xc] ;  /* 0x00000c00010b7983 */ /* 0x0001620000100800 */
[----:B------:R-:W-:Y:S02]  /*14060*/  R2UR UR6, R10 ;  /* 0x000000000a0672ca */ /* 0x000fe400000e0000 */
[----:B------:R-:W-:Y:S01]  /*14070*/  R2UR UR5, R7 ;  /* 0x00000000070572ca */ /* 0x000fe200000e0000 */
[----:B------:R0:W5:Y:S01]  /*14080*/  LDL R10, [R1+0x1c0] ;  /* 0x0001c000010a7983 */ /* 0x0001620000100800 */
[----:B------:R-:W-:Y:S02]  /*14090*/  WARPGROUP.DEPBAR.LE gsb0, 0x0 ;  /* 0x00008000000079c5 */ /* 0x000fe40000010000 */
[----:B------:R-:W-:-:S09]  /*140a0*/  WARPGROUP.ARRIVE ;  /* 0x00000000000079c5 */ /* 0x000fd20000000000 */
        /* <DEDUP_REMOVED lines=74> */
.L_x_6358:
[----:B------:R-:W-:Y:S05]  /*14550*/  BSYNC B0 ;  /* 0x0000000000007941 */ /* 0x000fea0003800000 */
.L_x_6357:
[----:B------:R-:W2:Y:S02]  /*14560*/  LDL.64 R4, [R1+0x20] ;  /* 0x0000200001047983 */ /* 0x000ea40000100a00 */
[----:B--2---:R-:W-:-:S05]  /*14570*/  MOV R5, R4 ;  /* 0x0000000400057202 */ /* 0x004fca0000000f00 */
[----:B-----5:R-:W-:-:S05]  /*14580*/  IMAD R10, R10, 0x8, R5 ;  /* 0x000000080a0a7824 */ /* 0x020fca00078e0205 */
[----:B------:R-:W-:-:S04]  /*14590*/  PRMT R10, R11, 0x654, R10 ;  /* 0x000006540b0a7816 */ /* 0x000fc8000000000a */
[----:B------:R0:W-:Y:S01]  /*145a0*/  SYNCS.ARRIVE.TRANS64.RED.A1T0 RZ, [R10+URZ], RZ ;  /* 0x000000ff0aff79a7 */ /* 0x0001e2000810043f */
[----:B------:R-:W2:Y:S04]  /*145b0*/  LDL.64 R8, [R1+0x1e0] ;  /* 0x0001e00001087983 */ /* 0x000ea80000100a00 */
[----:B------:R-:W3:Y:S01]  /*145c0*/  LDL R13, [R1+0x200] ;  /* 0x00020000010d7983 */ /* 0x000ee20000100800 */
[----:B--2---:R-:W-:Y:S02]  /*145d0*/  FMNMX.FTZ R4, R24, R8, !PT ;  /* 0x0000000818047209 */ /* 0x004fe40007810000 */
        /* <DEDUP_REMOVED lines=32> */
[----:B------:R2:W-:Y:S04]  /*147e0*/  STL.64 [R1+0x1e0], R4 ;  /* 0x0001e00401007387 */ /* 0x0005e80000100a00 */
[----:B------:R-:W4:Y:S01]  /*147f0*/  LDL R20, [R1+0x1e4] ;  /* 0x0001e40001147983 */ /* 0x000f220000100800 */
[----:B-1----:R-:W-:-:S03]  /*14800*/  FMNMX.FTZ R3, R4, R3, !PT ;  /* 0x0000000304037209 */ /* 0x002fc60007810000 */
[----:B--2---:R-:W2:Y:S04]  /*14810*/  LDL.64 R4, [R1+0xb8] ;  /* 0x0000b80001047983 */ /* 0x004ea80000100a00 */
[----:B------:R-:W0:Y:S02]  /*14820*/  SHFL.BFLY PT, R6, R3, 0x1, 0x1f ;  /* 0x0c201f0003067f89 */ /* 0x000e2400000e0000 */
[----:B0-----:R-:W-:Y:S02]  /*14830*/  FMNMX.FTZ R10, R3, R6, !PT ;  /* 0x00000006030a7209 */ /* 0x001fe40007810000 */
[----:B------:R-:W2:Y:S04]  /*14840*/  LDL.64 R6, [R1+0x1f0] ;  /* 0x0001f00001067983 */ /* 0x000ea80000100a00 */
[----:B------:R-:W-:Y:S04]  /*14850*/  STL [R1+0x1e0], R10 ;  /* 0x0001e00a01007387 */ /* 0x000fe80000100800 */
[----:B------:R-:W3:Y:S04]  /*14860*/  LDL R15, [R1+0x1e0] ;  /* 0x0001e000010f7983 */ /* 0x000ee80000100800 */
[----:B----4-:R-:W0:Y:S02]  /*14870*/  SHFL.BFLY PT, R11, R20, 0x2, 0x1f ;  /* 0x0c401f00140b7f89 */ /* 0x010e2400000e0000 */
[----:B0-----:R-:W-:-:S05]  /*14880*/  FMNMX.FTZ R11, R11, R20, !PT ;  /* 0x000000140b0b7209 */ /* 0x001fca0007810000 */
[----:B------:R-:W0:Y:S02]  /*14890*/  SHFL.BFLY PT, R12, R11, 0x1, 0x1f ;  /* 0x0c201f000b0c7f89 */ /* 0x000e2400000e0000 */
[----:B0-----:R-:W-:Y:S01]  /*148a0*/  FMNMX.FTZ R12, R11, R12, !PT ;  /* 0x0000000c0b0c7209 */ /* 0x001fe20007810000 */
[----:B---3--:R-:W-:-:S04]  /*148b0*/  FADD.FTZ R8, R8, -R15 ;  /* 0x8000000f08087221 */ /* 0x008fc80000010000 */
[----:B------:R-:W-:Y:S01]  /*148c0*/  FADD.FTZ R14, R9, -R12 ;  /* 0x8000000c090e7221 */ /* 0x000fe20000010000 */
[----:B------:R-:W-:-:S03]  /*148d0*/  FMUL.FTZ R8, R8, R13 ;  /* 0x0000000d08087220 */ /* 0x000fc60000410000 */
[----:B------:R-:W-:Y:S01]  /*148e0*/  FMUL.FTZ R14, R13, R14 ;  /* 0x0000000e0d0e7220 */ /* 0x000fe20000410000 */
[----:B------:R-:W2:Y:S08]  /*148f0*/  MUFU.EX2 R111, R8 ;  /* 0x00000008006f7308 */ /* 0x000eb00000000800 */
[----:B------:R-:W0:Y:S01]  /*14900*/  MUFU.EX2 R112, R14 ;  /* 0x0000000e00707308 */ /* 0x000e220000000800 */
[----:B------:R1:W-:Y:S01]  /*14910*/  STL [R1+0x1e4], R12 ;  /* 0x0001e40c01007387 */ /* 0x0003e20000100800 */
[----:B--2---:R-:W-:Y:S01]  /*14920*/  FMUL.FTZ R6, R111, R6 ;  /* 0x000000066f067220 */ /* 0x004fe20000410000 */
        /* <DEDUP_REMOVED lines=15> */
.L_x_6360:
[----:B------:R-:W-:Y:S05]  /*14a20*/  BSYNC B0 ;  /* 0x0000000000007941 */ /* 0x000fea0003800000 */
.L_x_6359:
        /* <DEDUP_REMOVED lines=9> */
.L_x_6362:
[----:B------:R-:W-:Y:S05]  /*14ac0*/  BSYNC B0 ;  /* 0x0000000000007941 */ /* 0x000fea0003800000 */
.L_x_6361:
        /* <DEDUP_REMOVED lines=30> */
[----:B------:R-:W4:Y:S01]  /*14cb0*/  LDL R144, [R1+0x1c0] ;  /* 0x0001c00001907983 */ /* 0x000f220000100800 */
[----:B--2---:R-:W-:-:S04]  /*14cc0*/  FMUL.FTZ R62, R62, R65 ;  /* 0x000000413e3e7220 */ /* 0x004fc80000410000 */
[-CC-:B------:R-:W-:Y:S01]  /*14cd0*/  FFMA.FTZ R160, R24, R65.reuse, -R62.reuse ;  /* 0x0000004118a07223 */ /* 0x180fe2000001083e */
[-CC-:B------:R-:W-:Y:S02]  /*14ce0*/  FFMA.FTZ R108, R25, R65.reuse, -R62.reuse ;  /* 0x00000041196c7223 */ /* 0x180fe4000001083e */
[----:B------:R-:W2:Y:S01]  /*14cf0*/  LDL.64 R24, [R1+0x238] ;  /* 0x0002380001187983 */ /* 0x000ea20000100a00 */
[-C--:B------:R-:W-:Y:S01]  /*14d00*/  FFMA.FTZ R166, R36, R65.reuse, -R62 ;  /* 0x0000004124a67223 */ /* 0x080fe2000001083e */
[----:B------:R-:W-:-:S04]  /*14d10*/  FMUL.FTZ R36, R63, R65 ;  /* 0x000000413f247220 */ /* 0x000fc80000410000 */
[-CC-:B------:R-:W-:Y:S01]  /*14d20*/  FFMA.FTZ R161, R26, R65.reuse, -R36.reuse ;  /* 0x000000411aa17223 */ /* 0x180fe20000010824 */
[-CC-:B------:R-:W-:Y:S01]  /*14d30*/  FFMA.FTZ R130, R27, R65.reuse, -R36.reuse ;  /* 0x000000411b827223 */ /* 0x180fe20000010824 */
[----:B------:R-:W3:Y:S01]  /*14d40*/  MUFU.EX2 R160, R160 ;  /* 0x000000a000a07308 */ /* 0x000ee20000000800 */
[-C--:B------:R-:W-:Y:S01]  /*14d50*/  FFMA.FTZ R163, R30, R65.reuse, -R36 ;  /* 0x000000411ea37223 */ /* 0x080fe20000010824 */
[-C--:B------:R-:W-:Y:S01]  /*14d60*/  FFMA.FTZ R162, R28, R65.reuse, -R62 ;  /* 0x000000411ca27223 */ /* 0x080fe2000001083e */
[-C--:B------:R-:W-:Y:S01]  /*14d70*/  FFMA.FTZ R131, R31, R65.reuse, -R36 ;  /* 0x000000411f837223 */ /* 0x080fe20000010824 */
[----:B------:R-:W-:-:S04]  /*14d80*/  FFMA.FTZ R109, R29, R65, -R62 ;  /* 0x000000411d6d7223 */ /* 0x000fc8000001083e */
[----:B------:R-:W-:Y:S01]  /*14d90*/  MUFU.EX2 R108, R108 ;  /* 0x0000006c006c7308 */ /* 0x000fe20000000800 */
[-C--:B------:R-:W-:Y:S01]  /*14da0*/  FFMA.FTZ R165, R34, R65.reuse, -R36 ;  /* 0x0000004122a57223 */ /* 0x080fe20000010824 */
[-C--:B------:R-:W-:Y:S01]  /*14db0*/  FFMA.FTZ R164, R32, R65.reuse, -R62 ;  /* 0x0000004120a47223 */ /* 0x080fe2000001083e */
[-C--:B------:R-:W-:Y:S01]  /*14dc0*/  FFMA.FTZ R128, R35, R65.reuse, -R36 ;  /* 0x0000004123807223 */ /* 0x080fe20000010824 */
[-C--:B------:R-:W-:Y:S01]  /*14dd0*/  FFMA.FTZ R110, R33, R65.reuse, -R62 ;  /* 0x00000041216e7223 */ /* 0x080fe2000001083e */
[-CC-:B------:R-:W-:Y:S01]  /*14de0*/  FFMA.FTZ R167, R38, R65.reuse, -R36.reuse ;  /* 0x0000004126a77223 */ /* 0x180fe20000010824 */
[-C--:B------:R-:W-:Y:S01]  /*14df0*/  FFMA.FTZ R129, R39, R65.reuse, -R36 ;  /* 0x0000004127817223 */ /* 0x080fe20000010824 */
[-C--:B------:R-:W-:Y:S01]  /*14e00*/  FFMA.FTZ R124, R37, R65.reuse, -R62 ;  /* 0x00000041257c7223 */ /* 0x080fe2000001083e */
[----:B------:R-:W0:Y:S01]  /*14e10*/  MUFU.EX2 R161, R161 ;  /* 0x000000a100a17308 */ /* 0x000e220000000800 */
[-C--:B------:R-:W-:Y:S01]  /*14e20*/  FFMA.FTZ R173, R42, R65.reuse, -R36 ;  /* 0x000000412aad7223 */ /* 0x080fe20000010824 */
[----:B------:R-:W-:-:S06]  /*14e30*/  FFMA.FTZ R172, R40, R65, -R62 ;  /* 0x0000004128ac7223 */ /* 0x000fcc000001083e */
        /* <DEDUP_REMOVED lines=10> */
[-CC-:B------:R-:W-:Y:S01]  /*14ee0*/  FFMA.FTZ R191, R49, R65.reuse, -R62.reuse ;  /* 0x0000004131bf7223 */ /* 0x180fe2000001083e */
[-C--:B------:R-:W-:Y:S01]  /*14ef0*/  FFMA.FTZ R170, R52, R65.reuse, -R62 ;  /* 0x0000004134aa7223 */ /* 0x080fe2000001083e */
[----:B---3--:R-:W-:Y:S01]  /*14f00*/  FADD.FTZ R3, R160, R8 ;  /* 0x00000008a0037221 */ /* 0x008fe20000010000 */
[-C--:B------:R-:W-:Y:S01]  /*14f10*/  FFMA.FTZ R171, R54, R65.reuse, -R36 ;  /* 0x0000004136ab7223 */ /* 0x080fe20000010824 */
[----:B------:R-:W-:Y:S01]  /*14f20*/  FFMA.FTZ R190, R53, R65, -R62 ;  /* 0x0000004135be7223 */ /* 0x000fe2000001083e */
[C---:B----4-:R-:W-:Y:S01]  /*14f30*/  FMUL.FTZ R105, R111.reuse, R103 ;  /* 0x000000676f697220 */ /* 0x050fe20000410000 */
        /* <DEDUP_REMOVED lines=10> */
[C---:B------:R-:W-:Y:S01]  /*14fe0*/  FMUL.FTZ R59, R111.reuse, R59 ;  /* 0x0000003b6f3b7220 */ /* 0x040fe20000410000 */
[C---:B------:R-:W-:Y:S01]  /*14ff0*/  FMUL.FTZ R58, R111.reuse, R58 ;  /* 0x0000003a6f3a7220 */ /* 0x040fe20000410000 */
[C---:B------:R-:W-:Y:S01]  /*15000*/  FMUL.FTZ R115, R111.reuse, R57 ;  /* 0x000000396f737220 */ /* 0x040fe20000410000 */
[C---:B------:R-:W-:Y:S01]  /*15010*/  FMUL.FTZ R114, R111.reuse, R56 ;  /* 0x000000386f727220 */ /* 0x040fe20000410000 */
[C---:B------:R-:W-:Y:S01]  /*15020*/  FMUL.FTZ R61, R111.reuse, R61 ;  /* 0x0000003d6f3d7220 */ /* 0x040fe20000410000 */
[C---:B------:R-:W-:Y:S01]  /*15030*/  FMUL.FTZ R60, R111.reuse, R60 ;  /* 0x0000003c6f3c7220 */ /* 0x040fe20000410000 */
[----:B------:R-:W0:Y:S01]  /*15040*/  MUFU.EX2 R131, R131 ;  /* 0x0000008300837308 */ /* 0x000e220000000800 */
[C---:B------:R-:W-:Y:S01]  /*15050*/  FMUL.FTZ R15, R111.reuse, R15 ;  /* 0x0000000f6f0f7220 */ /* 0x040fe20000410000 */
[C---:B------:R-:W-:Y:S01]  /*15060*/  FMUL.FTZ R14, R111.reuse, R14 ;  /* 0x0000000e6f0e7220 */ /* 0x040fe20000410000 */
[C---:B------:R-:W-:Y:S01]  /*15070*/  FMUL.FTZ R21, R111.reuse, R21 ;  /* 0x000000156f157220 */ /* 0x040fe20000410000 */
[C---:B------:R-:W-:Y:S01]  /*15080*/  FMUL.FTZ R20, R111.reuse, R20 ;  /* 0x000000146f147220 */ /* 0x040fe20000410000 */
[C---:B------:R-:W-:Y:S01]  /*15090*/  FMUL.FTZ R117, R111.reuse, R13 ;  /* 0x0000000d6f757220 */ /* 0x040fe20000410000 */
[----:B------:R-:W-:Y:S01]  /*150a0*/  FMUL.FTZ R116, R111, R12 ;  /* 0x0000000c6f747220 */ /* 0x000fe20000410000 */
[----:B------:R-:W-:Y:S01]  /*150b0*/  FMUL.FTZ R119, R112, R11 ;  /* 0x0000000b70777220 */ /* 0x000fe20000410000 */
[----:B------:R-:W0:Y:S01]  /*150c0*/  MUFU.EX2 R109, R109 ;  /* 0x0000006d006d7308 */ /* 0x000e220000000800 */
[----:B-1----:R-:W-:Y:S01]  /*150d0*/  FADD.FTZ R28, R130, R9 ;  /* 0x00000009821c7221 */ /* 0x002fe20000010000 */
[----:B------:R-:W-:Y:S01]  /*150e0*/  FADD.FTZ R3, R108, R3 ;  /* 0x000000036c037221 */ /* 0x000fe20000010000 */
[C---:B------:R-:W-:Y:S01]  /*150f0*/  FMUL.FTZ R118, R112.reuse, R10 ;  /* 0x0000000a70767220 */ /* 0x040fe20000410000 */
[C---:B------:R-:W-:Y:S01]  /*15100*/  FMUL.FTZ R7, R112.reuse, R7 ;  /* 0x0000000770077220 */ /* 0x040fe20000410000 */
[----:B------:R-:W-:Y:S01]  /*15110*/  FMUL.FTZ R6, R112, R6 ;  /* 0x0000000670067220 */ /* 0x000fe20000410000 */
[----:B------:R-:W2:Y:S02]  /*15120*/  LDL.64 R26, [R1+0x2b0] ;  /* 0x0002b000011a7983 */ /* 0x000ea40000100a00 */
[----:B------:R-:W1:Y:S02]  /*15130*/  MUFU.EX2 R165, R165 ;  /* 0x000000a500a57308 */ /* 0x000e640000000800 */
[----:B------:R-:W2:Y:S06]  /*15140*/  LDL.64 R30, [R1+0x2d0] ;  /* 0x0002d000011e7983 */ /* 0x000eac0000100a00 */
[----:B------:R-:W1:Y:S01]  /*15150*/  MUFU.EX2 R164, R164 ;  /* 0x000000a400a47308 */ /* 0x000e620000000800 */
[----:B---3--:R-:W-:Y:S01]  /*15160*/  FADD.FTZ R28, R163, R28 ;  /* 0x0000001ca31c7221 */ /* 0x008fe20000010000 */
[----:B----4-:R-:W-:Y:S01]  /*15170*/  FADD.FTZ R8, R162, R3 ;  /* 0x00000003a2087221 */ /* 0x010fe20000010000 */
[----:B------:R-:W3:Y:S05]  /*15180*/  LDL.64 R32, [R1+0x2e0] ;  /* 0x0002e00001207983 */ /* 0x000eea0000100a00 */
[----:B------:R-:W4:Y:S08]  /*15190*/  MUFU.EX2 R128, R128 ;  /* 0x0000008000807308 */ /* 0x000f300000000800 */
[----:B------:R-:W4:Y:S01]  /*151a0*/  MUFU.EX2 R110, R110 ;  /* 0x0000006e006e7308 */ /* 0x000f220000000800 */
[----:B0-----:R-:W-:Y:S01]  /*151b0*/  FADD.FTZ R28, R131, R28 ;  /* 0x0000001c831c7221 */ /* 0x001fe20000010000 */
[----:B------:R-:W-:Y:S01]  /*151c0*/  FADD.FTZ R3, R109, R8 ;  /* 0x000000086d037221 */ /* 0x000fe20000010000 */
[----:B------:R-:W3:Y:S04]  /*151d0*/  LDL.64 R52, [R1+0x390] ;  /* 0x0003900001347983 */ /* 0x000ee80000100a00 */
[----:B------:R-:W3:Y:S01]  /*151e0*/  LDL.64 R38, [R1+0x298] ;  /* 0x0002980001267983 */ /* 0x000ee20000100a00 */
[----:B------:R-:W0:Y:S01]  /*151f0*/  MUFU.EX2 R167, R167 ;  /* 0x000000a700a77308 */ /* 0x000e220000000800 */
[----:B-1----:R-:W-:Y:S01]  /*15200*/  FADD.FTZ R9, R165, R28 ;  /* 0x0000001ca5097221 */ /* 0x002fe20000010000 */
[----:B------:R-:W-:Y:S01]  /*15210*/  FADD.FTZ R3, R164, R3 ;  /* 0x00000003a4037221 */ /* 0x000fe20000010000 */
[----:B------:R-:W3:Y:S05]  /*15220*/  LDL.64 R62, [R1+0x3c0] ;  /* 0x0003c000013e7983 */ /* 0x000eea0000100a00 */
[----:B------:R-:W1:Y:S08]  /*15230*/  MUFU.EX2 R129, R129 ;  /* 0x0000008100817308 */ /* 0x000e700000000800 */
[----:B------:R-:W1:Y:S01]  /*15240*/  MUFU.EX2 R124, R124 ;  /* 0x0000007c007c7308 */ /* 0x000e620000000800 */
[----:B----4-:R-:W-:Y:S01]  /*15250*/  FADD.FTZ R8, R128, R9 ;  /* 0x0000000980087221 */ /* 0x010fe20000010000 */
[----:B------:R-:W-:Y:S01]  /*15260*/  FADD.FTZ R9, R110, R3 ;  /* 0x000000036e097221 */ /* 0x000fe20000010000 */
[----:B------:R-:W4:Y:S04]  /*15270*/  LDL.64 R42, [R1+0x3e0] ;  /* 0x0003e000012a7983 */ /* 0x000f280000100a00 */
[----:B------:R-:W4:Y:S01]  /*15280*/  LDL.64 R40, [R1+0x288] ;  /* 0x0002880001287983 */ /* 0x000f220000100a00 */
[----:B------:R-:W1:Y:S08]  /*15290*/  MUFU.EX2 R173, R173 ;  /* 0x000000ad00ad7308 */ /* 0x000e700000000800 */
[----:B------:R-:W1:Y:S01]  /*152a0*/  MUFU.EX2 R172, R172 ;  /* 0x000000ac00ac7308 */ /* 0x000e620000000800 */
[----:B0-----:R-:W-:Y:S01]  /*152b0*/  FADD.FTZ R8, R167, R8 ;  /* 0x00000008a7087221 */ /* 0x001fe20000010000 */
[----:B------:R-:W-:-:S06]  /*152c0*/  FADD.FTZ R9, R166, R9 ;  /* 0x00000009a6097221 */ /* 0x000fcc0000010000 */
[----:B------:R-:W-:Y:S08]  /*152d0*/  MUFU.EX2 R125, R125 ;  /* 0x0000007d007d7308 */ /* 0x000ff00000000800 */
[----:B------:R-:W0:Y:S01]  /*152e0*/  MUFU.EX2 R127, R127 ;  /* 0x0000007f007f7308 */ /* 0x000e220000000800 */
[----:B-1----:R-:W-:Y:S01]  /*152f0*/  FADD.FTZ R8, R129, R8 ;  /* 0x0000000881087221 */ /* 0x002fe20000010000 */
[----:B------:R-:W-:-:S06]  /*15300*/  FADD.FTZ R9, R124, R9 ;  /* 0x000000097c097221 */ /* 0x000fcc0000010000 */
[----:B------:R-:W-:Y:S01]  /*15310*/  MUFU.EX2 R174, R174 ;  /* 0x000000ae00ae7308 */ /* 0x000fe20000000800 */
[----:B------:R-:W-:-:S07]  /*15320*/  FFMA.FTZ R3, R51, R65, -R36 ;  /* 0x0000004133037223 */ /* 0x000fce0000010824 */
[----:B------:R-:W1:Y:S01]  /*15330*/  MUFU.EX2 R126, R126 ;  /* 0x0000007e007e7308 */ /* 0x000e620000000800 */
[----:B------:R-:W-:Y:S01]  /*15340*/  FADD.FTZ R34, R173, R8 ;  /* 0x00000008ad227221 */ /* 0x000fe20000010000 */
[----:B------:R-:W-:Y:S01]  /*15350*/  FADD.FTZ R8, R172, R9 ;  /* 0x00000009ac087221 */ /* 0x000fe20000010000 */
[----:B------:R-:W4:Y:S04]  /*15360*/  LDL.64 R48, [R1+0x248] ;  /* 0x0002480001307983 */ /* 0x000f280000100a00 */
[----:B------:R-:W4:Y:S01]  /*15370*/  LDL.64 R46, [R1+0x258] ;  /* 0x00025800012e7983 */ /* 0x000f220000100a00 */
[----:B------:R-:W-:Y:S03]  /*15380*/  MUFU.EX2 R113, R113 ;  /* 0x0000007100717308 */ /* 0x000fe60000000800 */
[----:B------:R-:W4:Y:S05]  /*15390*/  LDL.64 R44, [R1+0x268] ;  /* 0x00026800012c7983 */ /* 0x000f2a0000100a00 */
[----:B------:R-:W1:Y:S01]  /*153a0*/  MUFU.EX2 R175, R175 ;  /* 0x000000af00af7308 */ /* 0x000e620000000800 */
[----:B0-----:R-:W-:Y:S01]  /*153b0*/  FADD.FTZ R35, R127, R34 ;  /* 0x000000227f237221 */ /* 0x001fe20000010000 */
[----:B------:R-:W-:-:S06]  /*153c0*/  FADD.FTZ R9, R125, R8 ;  /* 0x000000087d097221 */ /* 0x000fcc0000010000 */
[----:B------:R-:W-:Y:S01]  /*153d0*/  MUFU.EX2 R168, R168 ;  /* 0x000000a800a87308 */ /* 0x000fe20000000800 */
[----:B------:R-:W-:-:S07]  /*153e0*/  FFMA.FTZ R8, R55, R65, -R36 ;  /* 0x0000004137087223 */ /* 0x000fce0000010824 */
[----:B------:R-:W0:Y:S01]  /*153f0*/  MUFU.EX2 R169, R169 ;  /* 0x000000a900a97308 */ /* 0x000e220000000800 */
[----:B-1----:R-:W-:Y:S01]  /*15400*/  FADD.FTZ R36, R126, R35 ;  /* 0x000000237e247221 */ /* 0x002fe20000010000 */
[----:B------:R-:W-:-:S06]  /*15410*/  FADD.FTZ R34, R174, R9 ;  /* 0x00000009ae227221 */ /* 0x000fcc0000010000 */
[----:B------:R-:W1:Y:S08]  /*15420*/  MUFU.EX2 R191, R191 ;  /* 0x000000bf00bf7308 */ /* 0x000e700000000800 */
[----:B------:R-:W-:Y:S08]  /*15430*/  MUFU.EX2 R170, R170 ;  /* 0x000000aa00aa7308 */ /* 0x000ff00000000800 */
[----:B------:R-:W-:Y:S08]  /*15440*/  MUFU.EX2 R171, R171 ;  /* 0x000000ab00ab7308 */ /* 0x000ff00000000800 */
[----:B------:R-:W-:Y:S01]  /*15450*/  MUFU.EX2 R190, R190 ;  /* 0x000000be00be7308 */ /* 0x000fe20000000800 */
[C---:B------:R-:W-:Y:S01]  /*15460*/  FMUL.FTZ R103, R111.reuse, R99 ;  /* 0x000000636f677220 */ /* 0x040fe20000410000 */
[----:B------:R-:W-:Y:S01]  /*15470*/  FMUL.FTZ R102, R111, R98 ;  /* 0x000000626f667220 */ /* 0x000fe20000410000 */
[----:B------:R-:W4:Y:S04]  /*15480*/  LDL.64 R28, [R1+0x2c0] ;  /* 0x0002c000011c7983 */ /* 0x000f280000100a00 */
[----:B------:R-:W4:Y:S01]  /*15490*/  LDL.64 R50, [R1+0x3f0] ;  /* 0x0003f00001327983 */ /* 0x000f220000100a00 */
[----:B------:R-:W1:Y:S01]  /*154a0*/  MUFU.EX2 R3, R3 ;  /* 0x0000000300037308 */ /* 0x000e620000000800 */
[----:B------:R-:W-:Y:S01]  /*154b0*/  FADD.FTZ R36, R175, R36 ;  /* 0x00000024af247221 */ /* 0x000fe20000010000 */
[----:B------:R-:W-:Y:S01]  /*154c0*/  FADD.FTZ R9, R113, R34 ;  /* 0x0000002271097221 */ /* 0x000fe20000010000 */
[----:B------:R-:W4:Y:S04]  /*154d0*/  LDL.64 R64, [R1+0x3b0] ;  /* 0x0003b00001407983 */ /* 0x000f280000100a00 */
[----:B------:R-:W4:Y:S01]  /*154e0*/  LDL.64 R54, [R1+0x3d0] ;  /* 0x0003d00001367983 */ /* 0x000f220000100a00 */
[----:B------:R-:W1:Y:S01]  /*154f0*/  MUFU.EX2 R8, R8 ;  /* 0x0000000800087308 */ /* 0x000e620000000800 */
[----:B0-----:R-:W-:Y:S01]  /*15500*/  FADD.FTZ R36, R169, R36 ;  /* 0x00000024a9247221 */ /* 0x001fe20000010000 */
[----:B------:R-:W-:Y:S01]  /*15510*/  FADD.FTZ R34, R168, R9 ;  /* 0x00000009a8227221 */ /* 0x000fe20000010000 */
[----:B------:R-:W4:Y:S03]  /*15520*/  LDL.64 R90, [R1+0x2b8] ;  /* 0x0002b800015a7983 */ /* 0x000f260000100a00 */
[----:B-1----:R-:W-:Y:S01]  /*15530*/  FADD.FTZ R9, R191, R34 ;  /* 0x00000022bf097221 */ /* 0x002fe20000010000 */
[----:B------:R-:W4:Y:S01]  /*15540*/  LDL.64 R98, [R1+0x2f8] ;  /* 0x0002f80001627983 */ /* 0x000f220000100a00 */
[----:B------:R-:W-:-:S02]  /*15550*/  FADD.FTZ R36, R3, R36 ;  /* 0x0000002403247221 */ /* 0x000fc40000010000 */
[----:B------:R-:W-:Y:S01]  /*15560*/  FADD.FTZ R9, R170, R9 ;  /* 0x00000009aa097221 */ /* 0x000fe20000010000 */
[----:B------:R-:W4:Y:S01]  /*15570*/  LDL.64 R100, [R1+0x308] ;  /* 0x0003080001647983 */ /* 0x000f220000100a00 */
[----:B------:R-:W-:Y:S02]  /*15580*/  FADD.FTZ R35, R171, R36 ;  /* 0x00000024ab237221 */ /* 0x000fe40000010000 */
[----:B------:R-:W-:Y:S01]  /*15590*/  FADD.FTZ R34, R190, R9 ;  /* 0x00000009be227221 */ /* 0x000fe20000010000 */
[----:B------:R-:W4:Y:S01]  /*155a0*/  LDL.64 R36, [R1+0x2a8] ;  /* 0x0002a80001247983 */ /* 0x000f220000100a00 */
[----:B------:R-:W-:-:S03]  /*155b0*/  FADD.FTZ R35, R8, R35 ;  /* 0x0000002308237221 */ /* 0x000fc60000010000 */
[----:B------:R-:W4:Y:S04]  /*155c0*/  LDL.64 R56, [R1+0x348] ;  /* 0x0003480001387983 */ /* 0x000f280000100a00 */
[----:B------:R0:W-:Y:S01]  /*155d0*/  STL.64 [R1+0x1f0], R34 ;  /* 0x0001f02201007387 */ /* 0x0001e20000100a00 */
[----:B------:R-:W-:Y:S06]  /*155e0*/  BAR.SYNC.DEFER_BLOCKING 0xf, 0x100 ;  /* 0x03c4000000007b1d */ /* 0x000fec0000010000 */
[----:B0-----:R-:W4:Y:S04]  /*155f0*/  LDL.64 R34, [R1+0x278] ;  /* 0x0002780001227983 */ /* 0x001f280000100a00 */
[----:B------:R-:W4:Y:S04]  /*15600*/  LDL.64 R12, [R1+0x388] ;  /* 0x00038800010c7983 */ /* 0x000f280000100a00 */
[----:B------:R-:W4:Y:S01]  /*15610*/  LDL.64 R10, [R1+0x3c8] ;  /* 0x0003c800010a7983 */ /* 0x000f220000100a00 */
[C---:B--2---:R-:W-:Y:S01]  /*15620*/  FMUL.FTZ R123, R112.reuse, R25 ;  /* 0x00000019707b7220 */ /* 0x044fe20000410000 */
[----:B------:R-:W-:-:S02]  /*15630*/  FMUL.FTZ R122, R112, R24 ;  /* 0x00000018707a7220 */ /* 0x000fc40000410000 */
[----:B------:R-:W2:Y:S04]  /*15640*/  LDL.64 R24, [R1+0x3d8] ;  /* 0x0003d80001187983 */ /* 0x000ea80000100a00 */
[----:B------:R-:W2:Y:S04]  /*15650*/  LD.E.64 R88, desc[UR36][R4.64+0x8] ;  /* 0x0000082404587980 */ /* 0x000ea8000c101b00 */
[----:B------:R-:W2:Y:S04]  /*15660*/  LD.E.64 R4, desc[UR36][R4.64] ;  /* 0x0000002404047980 */ /* 0x000ea8000c101b00 */
[----:B------:R-:W-:Y:S04]  /*15670*/  STL.64 [R1+0x400], R94 ;  /* 0x0004005e01007387 */ /* 0x000fe80000100a00 */
[----:B------:R0:W-:Y:S04]  /*15680*/  STL.64 [R1+0x408], R92 ;  /* 0x0004085c01007387 */ /* 0x0001e80000100a00 */
[----:B------:R-:W-:Y:S04]  /*15690*/  STL.64 [R1+0x210], R104 ;  /* 0x0002106801007387 */ /* 0x000fe80000100a00 */
[----:B------:R1:W-:Y:S04]  /*156a0*/  STL.64 [R1+0x220], R102 ;  /* 0x0002206601007387 */ /* 0x0003e80000100a00 */
[----:B------:R1:W-:Y:S04]  /*156b0*/  STL.64 [R1+0x230], R106 ;  /* 0x0002306a01007387 */ /* 0x0003e80000100a00 */
[----:B------:R1:W-:Y:S04]  /*156c0*/  STL.64 [R1+0x240], R58 ;  /* 0x0002403a01007387 */ /* 0x0003e80000100a00 */
[----:B------:R-:W-:Y:S04]  /*156d0*/  STL.64 [R1+0x250], R114 ;  /* 0x0002507201007387 */ /* 0x000fe80000100a00 */
[----:B------:R1:W-:Y:S04]  /*156e0*/  STL.64 [R1+0x260], R60 ;  /* 0x0002603c01007387 */ /* 0x0003e80000100a00 */
[----:B------:R1:W-:Y:S04]  /*156f0*/  STL.64 [R1+0x270], R14 ;  /* 0x0002700e01007387 */ /* 0x0003e80000100a00 */
[----:B------:R1:W-:Y:S04]  /*15700*/  STL.64 [R1+0x280], R20 ;  /* 0x0002801401007387 */ /* 0x0003e80000100a00 */
[----:B------:R1:W-:Y:S04]  /*15710*/  STL.64 [R1+0x290], R116 ;  /* 0x0002907401007387 */ /* 0x0003e80000100a00 */
[----:B------:R1:W-:Y:S04]  /*15720*/  STL.64 [R1+0x228], R118 ;  /* 0x0002287601007387 */ /* 0x0003e80000100a00 */
[----:B------:R3:W-:Y:S04]  /*15730*/  STL.64 [R1+0x238], R122 ;  /* 0x0002387a01007387 */ /* 0x0007e80000100a00 */
[----:B0-----:R-:W2:Y:S04]  /*15740*/  LDL.64 R92, [R1+0x2c8] ;  /* 0x0002c800015c7983 */ /* 0x001ea80000100a00 */
[----:B------:R-:W2:Y:S04]  /*15750*/  LDL.64 R94, [R1+0x2d8] ;  /* 0x0002d800015e7983 */ /* 0x000ea80000100a00 */
[----:B-1----:R-:W2:Y:S04]  /*15760*/  LDL.64 R102, [R1+0x318] ;  /* 0x0003180001667983 */ /* 0x002ea80000100a00 */
        /* <DEDUP_REMOVED lines=9> */
[----:B---3--:R-:W3:Y:S04]  /*15800*/  LDL.64 R122, [R1+0x3f8] ;  /* 0x0003f800017a7983 */ /* 0x008ee80000100a00 */
[----:B------:R0:W-:Y:S04]  /*15810*/  STL.64 [R1+0x218], R6 ;  /* 0x0002180601007387 */ /* 0x0001e80000100a00 */
        /* <DEDUP_REMOVED lines=11> */
[----:B------:R-:W3:Y:S01]  /*158d0*/  LDL R143, [R1+0x23c] ;  /* 0x00023c00018f7983 */ /* 0x000ee20000100800 */
        /* <DEDUP_REMOVED lines=48> */
[----:B------:R-:W-:Y:S04]  /*15be0*/  STL.64 [R1+0x2a0], R120 ;  /* 0x0002a07801007387 */ /* 0x000fe80000100a00 */
[----:B------:R-:W-:Y:S04]  /*15bf0*/  STL.64 [R1+0x2b0], R26 ;  /* 0x0002b01a01007387 */ /* 0x000fe80000100a00 */
[----:B------:R-:W-:Y:S04]  /*15c00*/  STL.64 [R1+0x2d0], R30 ;  /* 0x0002d01e01007387 */ /* 0x000fe80000100a00 */
[----:B------:R-:W-:Y:S04]  /*15c10*/  STL.64 [R1+0x2e0], R32 ;  /* 0x0002e02001007387 */ /* 0x000fe80000100a00 */
        /* <DEDUP_REMOVED lines=28> */
[C---:B--2---:R-:W-:Y:S01]  /*15de0*/  FMUL.FTZ R25, R112.reuse, R25 ;  /* 0x0000001970197220 */ /* 0x044fe20000410000 */
[----:B------:R-:W-:Y:S01]  /*15df0*/  FMUL.FTZ R24, R112, R24 ;  /* 0x0000001870187220 */ /* 0x000fe20000410000 */
[----:B------:R-:W-:Y:S01]  /*15e00*/  STL.64 [R1+0x320], R78 ;  /* 0x0003204e01007387 */ /* 0x000fe20000100a00 */
[----:B------:R-:W-:-:S03]  /*15e10*/  MOV R9, R88 ;  /* 0x0000005800097202 */ /* 0x000fc60000000f00 */
        /* <DEDUP_REMOVED lines=39> */
[C---:B---3--:R-:W-:Y:S01]  /*16090*/  FMUL.FTZ R123, R112.reuse, R123 ;  /* 0x0000007b707b7220 */ /* 0x048fe20000410000 */
        /* <DEDUP_REMOVED lines=39> */
[----:B0-----:R-:W4:Y:S04]  /*16310*/  LDL.64 R6, [R1+0x88] ;  /* 0x0000880001067983 */ /* 0x001f280000100a00 */
        /* <DEDUP_REMOVED lines=116> */
[----:B------:R-:W-:Y:S01]  /*16a60*/  IMAD R6, R144, 0x1000, R6 ;  /* 0x0000100090067824 */ /* 0x000fe200078e0206 */
[----:B------:R-:W-:-:S02]  /*16a70*/  F2FP.BF16.F32.PACK_AB R160, R108, R160 ;  /* 0x000000a06ca0723e */ /* 0x000fc400000010ff */
[----:B------:R-:W-:Y:S01]  /*16a80*/  STL [R1+0x240], R10 ;  /* 0x0002400a01007387 */ /* 0x000fe20000100800 */
[----:B------:R-:W-:Y:S02]  /*16a90*/  F2FP.BF16.F32.PACK_AB R161, R130, R161 ;  /* 0x000000a182a1723e */ /* 0x000fe400000010ff */
[----:B------:R-:W-:Y:S01]  /*16aa0*/  F2FP.BF16.F32.PACK_AB R162, R109, R162 ;  /* 0x000000a26da2723e */ /* 0x000fe200000010ff */
[----:B------:R-:W-:Y:S01]  /*16ab0*/  STL [R1+0x244], R11 ;  /* 0x0002440b01007387 */ /* 0x000fe20000100800 */
[----:B------:R-:W-:Y:S02]  /*16ac0*/  F2FP.BF16.F32.PACK_AB R163, R131, R163 ;  /* 0x000000a383a3723e */ /* 0x000fe400000010ff */
[----:B------:R-:W-:Y:S01]  /*16ad0*/  F2FP.BF16.F32.PACK_AB R164, R110, R164 ;  /* 0x000000a46ea4723e */ /* 0x000fe200000010ff */
[----:B------:R-:W-:Y:S01]  /*16ae0*/  STL [R1+0x248], R12 ;  /* 0x0002480c01007387 */ /* 0x000fe20000100800 */
[----:B------:R-:W-:Y:S02]  /*16af0*/  F2FP.BF16.F32.PACK_AB R165, R128, R165 ;  /* 0x000000a580a5723e */ /* 0x000fe400000010ff */
[----:B------:R-:W-:Y:S01]  /*16b00*/  F2FP.BF16.F32.PACK_AB R166, R124, R166 ;  /* 0x000000a67ca6723e */ /* 0x000fe200000010ff */
[----:B------:R-:W-:Y:S01]  /*16b10*/  STL [R1+0x24c], R13 ;  /* 0x00024c0d01007387 */ /* 0x000fe20000100800 */
[----:B------:R-:W-:-:S02]  /*16b20*/  F2FP.BF16.F32.PACK_AB R167, R129, R167 ;  /* 0x000000a781a7723e */ /* 0x000fc400000010ff */
[----:B------:R-:W-:Y:S01]  /*16b30*/  F2FP.BF16.F32.PACK_AB R172, R125, R172 ;  /* 0x000000ac7dac723e */ /* 0x000fe200000010ff */
[----:B------:R-:W-:Y:S01]  /*16b40*/  STL [R1+0x250], R14 ;  /* 0x0002500e01007387 */ /* 0x000fe20000100800 */
[----:B------:R-:W-:Y:S02]  /*16b50*/  F2FP.BF16.F32.PACK_AB R173, R127, R173 ;  /* 0x000000ad7fad723e */ /* 0x000fe400000010ff */
[----:B------:R-:W-:Y:S01]  /*16b60*/  F2FP.BF16.F32.PACK_AB R174, R113, R174 ;  /* 0x000000ae71ae723e */ /* 0x000fe200000010ff */
[----:B------:R-:W-:Y:S01]  /*16b70*/  STL [R1+0x254], R15 ;  /* 0x0002540f01007387 */ /* 0x000fe20000100800 */
[----:B------:R-:W-:-:S03]  /*16b80*/  F2FP.BF16.F32.PACK_AB R175, R175, R126 ;  /* 0x0000007eafaf723e */ /* 0x000fc600000010ff */
[----:B------:R-:W-:Y:S04]  /*16b90*/  STL [R1+0x258], R20 ;  /* 0x0002581401007387 */ /* 0x000fe80000100800 */
[----:B------:R-:W-:Y:S04]  /*16ba0*/  STL [R1+0x25c], R21 ;  /* 0x00025c1501007387 */ /* 0x000fe80000100800 */
[----:B--2---:R-:W-:Y:S04]  /*16bb0*/  STL [R1+0x260], R24 ;  /* 0x0002601801007387 */ /* 0x004fe80000100800 */
[----:B------:R-:W-:Y:S04]  /*16bc0*/  STL [R1+0x264], R25 ;  /* 0x0002641901007387 */ /* 0x000fe80000100800 */
[----:B------:R-:W-:Y:S04]  /*16bd0*/  STL [R1+0x268], R26 ;  /* 0x0002681a01007387 */ /* 0x000fe80000100800 */
[----:B------:R0:W-:Y:S04]  /*16be0*/  STL [R1+0x26c], R27 ;  /* 0x00026c1b01007387 */ /* 0x0001e80000100800 */
[----:B------:R-:W-:Y:S04]  /*16bf0*/  STL [R1+0x270], R28 ;  /* 0x0002701c01007387 */ /* 0x000fe80000100800 */
        /* <DEDUP_REMOVED lines=79> */
[----:B------:R2:W-:Y:S04]  /*170f0*/  STL [R1+0x3b0], R111 ;  /* 0x0003b06f01007387 */ /* 0x0005e80000100800 */
[----:B------:R-:W-:Y:S04]  /*17100*/  STL [R1+0x3b4], R112 ;  /* 0x0003b47001007387 */ /* 0x000fe80000100800 */
[----:B------:R-:W-:Y:S04]  /*17110*/  STL [R1+0x3b8], R114 ;  /* 0x0003b87201007387 */ /* 0x000fe80000100800 */
[----:B------:R2:W-:Y:S04]  /*17120*/  STL [R1+0x3bc], R115 ;  /* 0x0003bc7301007387 */ /* 0x0005e80000100800 */
[----:B------:R-:W-:Y:S04]  /*17130*/  STL [R1+0x3c0], R116 ;  /* 0x0003c07401007387 */ /* 0x000fe80000100800 */
[----:B------:R-:W-:Y:S04]  /*17140*/  STL [R1+0x3c4], R117 ;  /* 0x0003c47501007387 */ /* 0x000fe80000100800 */
[----:B---3--:R-:W-:Y:S04]  /*17150*/  STL [R1+0x3c8], R118 ;  /* 0x0003c87601007387 */ /* 0x008fe80000100800 */
[----:B------:R3:W-:Y:S04]  /*17160*/  STL [R1+0x3cc], R119 ;  /* 0x0003cc7701007387 */ /* 0x0007e80000100800 */
[----:B------:R-:W-:Y:S04]  /*17170*/  STL [R1+0x3d0], R120 ;  /* 0x0003d07801007387 */ /* 0x000fe80000100800 */
[----:B------:R-:W-:Y:S04]  /*17180*/  STL [R1+0x3d4], R121 ;  /* 0x0003d47901007387 */ /* 0x000fe80000100800 */
[----:B----4-:R-:W-:Y:S04]  /*17190*/  STL [R1+0x3d8], R122 ;  /* 0x0003d87a01007387 */ /* 0x010fe80000100800 */
        /* <DEDUP_REMOVED lines=13> */
[----:B0-----:R-:W4:Y:S04]  /*17270*/  LDL.128 R24, [R1+0x210] ;  /* 0x0002100001187983 */ /* 0x001f280000100c00 */
[----:B-1----:R-:W4:Y:S04]  /*17280*/  LDL.128 R28, [R1+0x220] ;  /* 0x00022000011c7983 */ /* 0x002f280000100c00 */
[----:B--2---:R-:W2:Y:S04]  /*17290*/  LDL.128 R32, [R1+0x230] ;  /* 0x0002300001207983 */ /* 0x004ea80000100c00 */
        /* <DEDUP_REMOVED lines=28> */
[----:B------:R-:W2:Y:S01]  /*17460*/  LDL.128 R148, [R1+0x400] ;  /* 0x0004000001947983 */ /* 0x000ea20000100c00 */
[----:B------:R-:W-:Y:S01]  /*17470*/  IMAD R5, R5, 0x2, R9 ;  /* 0x0000000205057824 */ /* 0x000fe200078e0209 */
[----:B------:R-:W-:-:S02]  /*17480*/  R2UR UR6, R6 ;  /* 0x00000000060672ca */ /* 0x000fc400000e0000 */
[----:B------:R0:W-:Y:S01]  /*17490*/  STSM.16.M88.4 [R9], R160 ;  /* 0x000000a009007844 */ /* 0x0001e20000000200 */
[----:B------:R-:W-:Y:S02]  /*174a0*/  R2UR UR7, R7 ;  /* 0x00000000070772ca */ /* 0x000fe400000e0000 */
[----:B------:R-:W-:Y:S02]  /*174b0*/  F2FP.BF16.F32.PACK_AB R168, R191, R168 ;  /* 0x000000a8bfa8723e */ /* 0x000fe400000010ff */
[----:B------:R-:W-:Y:S02]  /*174c0*/  F2FP.BF16.F32.PACK_AB R169, R3, R169 ;  /* 0x000000a903a9723e */ /* 0x000fe400000010ff */
[----:B------:R-:W-:Y:S02]  /*174d0*/  F2FP.BF16.F32.PACK_AB R170, R190, R170 ;  /* 0x000000aabeaa723e */ /* 0x000fe400000010ff */
[----:B------:R-:W-:Y:S01]  /*174e0*/  F2FP.BF16.F32.PACK_AB R171, R8, R171 ;  /* 0x000000ab08ab723e */ /* 0x000fe200000010ff */
[----:B0-----:R-:W-:-:S02]  /*174f0*/  IMAD R9, R4, 0x2, R9 ;  /* 0x0000000204097824 */ /* 0x001fc400078e0209 */
[----:B------:R-:W-:-:S03]  /*17500*/  IMAD R4, R4, 0x2, R5 ;  /* 0x0000000204047824 */ /* 0x000fc600078e0205 */
[----:B------:R-:W-:Y:S04]  /*17510*/  STSM.16.M88.4 [R9], R164 ;  /* 0x000000a409007844 */ /* 0x000fe80000000200 */
[----:B------:R0:W-:Y:S04]  /*17520*/  STSM.16.M88.4 [R5], R172 ;  /* 0x000000ac05007844 */ /* 0x0001e80000000200 */
[----:B------:R1:W-:Y:S01]  /*17530*/  STSM.16.M88.4 [R4], R168 ;  /* 0x000000a804007844 */ /* 0x0003e20000000200 */
[----:B0-----:R-:W-:Y:S02]  /*17540*/  IMAD.MOV.U32 R5, RZ, RZ, R7 ;  /* 0x000000ffff057224 */ /* 0x001fe400078e0007 */
[----:B-1----:R-:W-:Y:S01]  /*17550*/  VIADD R4, R6, 0x80 ;  /* 0x0000008006047836 */ /* 0x002fe20000000000 */
        /* <DEDUP_REMOVED lines=152> */
[----:B-1----:R-:W4:Y:S04]  /*17ee0*/  LDL R76, [R1+0x218] ;  /* 0x00021800014c7983 */ /* 0x002f280000100800 */
[----:B------:R-:W4:Y:S04]  /*17ef0*/  LDL R78, [R1+0x21c] ;  /* 0x00021c00014e7983 */ /* 0x000f280000100800 */
[----:B------:R-:W4:Y:S04]  /*17f00*/  LDL R6, [R1+0x220] ;  /* 0x0002200001067983 */ /* 0x000f280000100800 */
[----:B--2---:R-:W2:Y:S04]  /*17f10*/  LDL R80, [R1+0x224] ;  /* 0x0002240001507983 */ /* 0x004ea80000100800 */
[----:B------:R-:W2:Y:S04]  /*17f20*/  LDL R82, [R1+0x228] ;  /* 0x0002280001527983 */ /* 0x000ea80000100800 */
[----:B---3--:R-:W3:Y:S04]  /*17f30*/  LDL R84, [R1+0x22c] ;  /* 0x00022c0001547983 */ /* 0x008ee80000100800 */
        /* <DEDUP_REMOVED lines=126> */
[----:B------:R1:W-:Y:S04]  /*18720*/  STL [R1+0x210], R4 ;  /* 0x0002100401007387 */ /* 0x0003e80000100800 */
[----:B------:R-:W-:Y:S04]  /*18730*/  STL [R1+0x214], R74 ;  /* 0x0002144a01007387 */ /* 0x000fe80000100800 */
[----:B------:R-:W-:Y:S04]  /*18740*/  STL [R1+0x218], R76 ;  /* 0x0002184c01007387 */ /* 0x000fe80000100800 */
[----:B------:R-:W-:Y:S04]  /*18750*/  STL [R1+0x21c], R78 ;  /* 0x00021c4e01007387 */ /* 0x000fe80000100800 */
[----:B------:R-:W-:Y:S04]  /*18760*/  STL [R1+0x220], R6 ;  /* 0x0002200601007387 */ /* 0x000fe80000100800 */
[----:B--2---:R-:W-:Y:S04]  /*18770*/  STL [R1+0x224], R80 ;  /* 0x0002245001007387 */ /* 0x004fe80000100800 */
[----:B------:R-:W-:Y:S04]  /*18780*/  STL [R1+0x228], R82 ;  /* 0x0002285201007387 */ /* 0x000fe80000100800 */
[----:B---3--:R-:W-:Y:S04]  /*18790*/  STL [R1+0x22c], R84 ;  /* 0x00022c5401007387 */ /* 0x008fe80000100800 */
        /* <DEDUP_REMOVED lines=121> */
[----:B-1----:R-:W4:Y:S04]  /*18f30*/  LDL R4, [R1+0x28] ;  /* 0x0000280001047983 */ /* 0x002f280000100800 */
[----:B--2---:R3:W5:Y:S01]  /*18f40*/  LDL R3, [R1+0x1c0] ;  /* 0x0001c00001037983 */ /* 0x0047620000100800 */
[----:B------:R-:W-:Y:S01]  /*18f50*/  BSSY B0, `(.L_x_6363) ;  /* 0x0000006000007945 */ /* 0x000fe20003800000 */
[----:B------:R-:W-:Y:S06]  /*18f60*/  BAR.ARV 0xe, 0x100 ;  /* 0x0384000000007b1d */ /* 0x000fec0000002000 */
[----:B----4-:R-:W-:-:S04]  /*18f70*/  LOP3.LUT R4, R4, 0x1, RZ, 0xfc, !PT ;  /* 0x0000000104047812 */ /* 0x010fc800078efcff */
[----:B------:R-:W-:-:S13]  /*18f80*/  ISETP.NE.AND P0, PT, R4, 0x3, PT ;  /* 0x000000030400780c */ /* 0x000fda0003f05270 */
[----:B---3--:R-:W-:Y:S05]  /*18f90*/  @!P0 BRA `(.L_x_6364) ;  /* 0x0000000000048947 */ /* 0x008fea0003800000 */
[----:B------:R-:W-:Y:S01]  /*18fa0*/  BPT.TRAP 0x1 ;  /* 0x000000040000795c */ /* 0x000fe20000300000 */
.L_x_6364:
[----:B------:R-:W-:Y:S05]  /*18fb0*/  BSYNC B0 ;  /* 0x0000000000007941 */ /* 0x000fea0003800000 */
.L_x_6363:
        /* <DEDUP_REMOVED lines=9> */
.L_x_6342:
[----:B------:R-:W-:-:S13]  /*19050*/  ISETP.GE.AND P0, PT, R0, UR42, PT ;  /* 0x0000002a00007c0c */ /* 0x000fda000bf06270 */
[----:B------:R-:W-:Y:S05]  /*19060*/  @!P0 BRA `(.L_x_6366) ;  /* 0x0000007800d88947 */ /* 0x000fea0003800000 */
.L_x_6399:
[----:B------:R-:W2:Y:S04]  /*19070*/  LDL R56, [R1+0x1c0] ;  /* 0x0001c00001387983 */ /* 0x000ea80000100800 */
[----:B------:R-:W3:Y:S04]  /*19080*/  LDL R4, [R1+0x1c8] ;  /* 0x0001c80001047983 */ /* 0x000ee80000100800 */
[----:B01----:R-:W4:Y:S01]  /*19090*/  LDL R3, [R1] ;  /* 0x0000000001037983 */ /* 0x003f220000100800 */
        /* <DEDUP_REMOVED lines=17> */
.L_x_6368:
[----:B------:R-:W-:Y:S05]  /*191b0*/  BSYNC B0 ;  /* 0x0000000000007941 */ /* 0x000fea0003800000 */
.L_x_6367:
        /* <DEDUP_REMOVED lines=9> */
.L_x_6370:
[----:B------:R-:W-:Y:S05]  /*19250*/  BSYNC B0 ;  /* 0x0000000000007941 */ /* 0x000fea0003800000 */
.L_x_6369:
[----:B------:R-:W-:Y:S04]  /*19260*/  BSSY B0, `(.L_x_6371) ;  /* 0x0000006000007945 */ /* 0x000fe80003800000 */
[----:B-1----:R-:W-:Y:S05]  /*19270*/  @P0 BRA `(.L_x_6372) ;  /* 0x0000000000100947 */ /* 0x002fea0003800000 */
[----:B-----5:R-:W-:Y:S01]  /*19280*/  IMAD R8, R8, 0x8, R3 ;  /* 0x0000000808087824 */ /* 0x020fe200078e0203 */
[----:B------:R-:W-:-:S04]  /*19290*/  SHF.L.U32 R9, R9, 0x1f, RZ ;  /* 0x0000001f09097819 */ /* 0x000fc800000006ff */
[----:B------:R-:W1:Y:S02]  /*192a0*/  SYNCS.PHASECHK.TRANS64.TRYWAIT P0, [R8+URZ], R9 ;  /* 0x00000009080075a7 */ /* 0x000e64000800017f */
[----:B-1----:R-:W-:Y:S05]  /*192b0*/  @!P0 BRA `(.L_x_6373) ;  /* 0x0000015000e48947 */ /* 0x002fea0003800000 */
.L_x_6372:
[----:B------:R-:W-:Y:S05]  /*192c0*/  BSYNC B0 ;  /* 0x0000000000007941 */ /* 0x000fea0003800000 */
.L_x_6371:
        /* <DEDUP_REMOVED lines=57> */
.L_x_6375:
[----:B------:R-:W-:Y:S05]  /*19660*/  BSYNC B0 ;  /* 0x0000000000007941 */ /* 0x000fea0003800000 */
.L_x_6374:
        /* <DEDUP_REMOVED lines=8> */
.L_x_6377:
[----:B------:R-:W-:Y:S05]  /*196f0*/  BSYNC B0 ;  /* 0x0000000000007941 */ /* 0x000fea0003800000 */
.L_x_6376:
[----:B------:R-:W-:Y:S04]  /*19700*/  BSSY B0, `(.L_x_6378) ;  /* 0x0000004000007945 */ /* 0x000fe80003800000 */
[----:B-1----:R-:W-:Y:S05]  /*19710*/  @P0 BRA `(.L_x_6379) ;  /* 0x0000000000080947 */ /* 0x002fea0003800000 */
[----:B------:R-:W1:Y:S02]  /*19720*/  SYNCS.PHASECHK.TRANS64.TRYWAIT P0, [R4+URZ], R5 ;  /* 0x00000005040075a7 */ /* 0x000e64000800017f */
[----:B-1----:R-:W-:Y:S05]  /*19730*/  @!P0 BRA `(.L_x_6380) ;  /* 0x0000014c00d88947 */ /* 0x002fea0003800000 */
.L_x_6379:
[----:B------:R-:W-:Y:S05]  /*19740*/  BSYNC B0 ;  /* 0x0000000000007941 */ /* 0x000fea0003800000 */
.L_x_6378:
        /* <DEDUP_REMOVED lines=433> */
.L_x_6382:
[----:B------:R-:W-:Y:S05]  /*1b260*/  BSYNC B0 ;  /* 0x0000000000007941 */ /* 0x000fea0003800000 */
.L_x_6381:
        /* <DEDUP_REMOVED lines=8> */
[----:B------:R-:W3:Y:S04]  /*1b2f0*/  LDL R61, [R1+0xf8] ;  /* 0x0000f800013d7983 */ /* 0x000ee80000100800 */
[----:B0-----:R-:W3:Y:S04]  /*1b300*/  LDL.128 R8, [R1+0xe0] ;  /* 0x0000e00001087983 */ /* 0x001ee80000100c00 */
[----:B------:R-:W3:Y:S01]  /*1b310*/  LDL.128 R4, [R1+0xd0] ;  /* 0x0000d00001047983 */ /* 0x000ee20000100c00 */
[----:B------:R-:W-:Y:S01]  /*1b320*/  BSSY B0, `(.L_x_6383) ;  /* 0x000003b000007945 */ /* 0x000fe20003800000 */
[----:B--2---:R-:W-:-:S04]  /*1b330*/  SHF.R.S32.HI R14, RZ, 0x1f, R3 ;  /* 0x0000001fff0e7819 */ /* 0x004fc80000011403 */
[----:B------:R-:W-:-:S04]  /*1b340*/  LEA.HI R15, R14, R3, RZ, 0x7 ;  /* 0x000000030e0f7211 */ /* 0x000fc800078f38ff */
[----:B------:R-:W-:-:S05]  /*1b350*/  LOP3.LUT R20, R15, 0xffffff80, RZ, 0xc0, !PT ;  /* 0xffffff800f147812 */ /* 0x000fca00078ec0ff */
[----:B------:R-:W-:Y:S01]  /*1b360*/  IMAD.IADD R20, R3, 0x1, -R20 ;  /* 0x0000000103147824 */ /* 0x000fe200078e0a14 */
[----:B------:R-:W-:-:S04]  /*1b370*/  LEA.HI R59, R14, R3, RZ, 0x2 ;  /* 0x000000030e3b7211 */ /* 0x000fc800078f10ff */
[----:B------:R-:W-:Y:S02]  /*1b380*/  SHF.R.S32.HI R15, RZ, 0x1f, R20 ;  /* 0x0000001fff0f7819 */ /* 0x000fe40000011414 */
[----:B------:R-:W-:Y:S02]  /*1b390*/  LOP3.LUT R60, R59, 0xfffffffc, RZ, 0xc0, !PT ;  /* 0xfffffffc3b3c7812 */ /* 0x000fe400078ec0ff */
[----:B------:R-:W-:-:S04]  /*1b3a0*/  LEA.HI R21, R15, R20, RZ, 0x2 ;  /* 0x000000140f157211 */ /* 0x000fc800078f10ff */
[--C-:B------:R-:W-:Y:S02]  /*1b3b0*/  SHF.R.S32.HI R14, RZ, 0x2, R21.reuse ;  /* 0x00000002ff0e7819 */ /* 0x100fe40000011415 */
[----:B------:R-:W-:Y:S01]  /*1b3c0*/  SHF.R.S32.HI R57, RZ, 0x1f, R21 ;  /* 0x0000001fff397819 */ /* 0x000fe20000011415 */
[----:B------:R-:W-:Y:S01]  /*1b3d0*/  IMAD.IADD R60, R3, 0x1, -R60 ;  /* 0x00000001033c7824 */ /* 0x000fe200078e0a3c */
[----:B------:R-:W-:Y:S02]  /*1b3e0*/  LEA.HI R15, R15, R20, RZ, 0x5 ;  /* 0x000000140f0f7211 */ /* 0x000fe400078f28ff */
[----:B------:R-:W-:Y:S02]  /*1b3f0*/  LEA.HI R57, R57, R14, RZ, 0x3 ;  /* 0x0000000e39397211 */ /* 0x000fe400078f18ff */
[----:B------:R-:W-:Y:S02]  /*1b400*/  SHF.R.S32.HI R15, RZ, 0x5, R15 ;  /* 0x00000005ff0f7819 */ /* 0x000fe4000001140f */
[----:B------:R-:W-:-:S02]  /*1b410*/  LOP3.LUT R57, R57, 0xfffffff8, RZ, 0xc0, !PT ;  /* 0xfffffff839397812 */ /* 0x000fc400078ec0ff */
[----:B------:R-:W-:Y:S01]  /*1b420*/  LEA.HI R3, R60, R60, RZ, 0x1 ;  /* 0x0000003c3c037211 */ /* 0x000fe200078f08ff */
[----:B----4-:R-:W-:Y:S01]  /*1b430*/  IMAD R58, R58, 0x4, R15 ;  /* 0x000000043a3a7824 */ /* 0x010fe200078e020f */
[----:B---3--:R-:W-:Y:S01]  /*1b440*/  ISETP.NE.AND P0, PT, R12, 0x1, PT ;  /* 0x000000010c00780c */ /* 0x008fe20003f05270 */
[----:B------:R-:W-:Y:S01]  /*1b450*/  IMAD.IADD R57, R14, 0x1, -R57 ;  /* 0x000000010e397824 */ /* 0x000fe200078e0a39 */
[----:B------:R-:W-:-:S03]  /*1b460*/  LOP3.LUT R3, R3, 0x1ffffffe, RZ, 0xc0, !PT ;  /* 0x1ffffffe03037812 */ /* 0x000fc600078ec0ff */
[----:B------:R-:W-:Y:S02]  /*1b470*/  IMAD.U32 R12, R58, 0x10, R57 ;  /* 0x000000103a0c7824 */ /* 0x000fe400078e0039 */
[----:B------:R-:W-:-:S04]  /*1b480*/  IMAD.IADD R3, R60, 0x1, -R3 ;  /* 0x000000013c037824 */ /* 0x000fc800078e0a03 */
        /* <DEDUP_REMOVED lines=9> */
[----:B------:R-:W-:Y:S01]  /*1b520*/  IMAD R14, R21, -0x2, R14 ;  /* 0xfffffffe150e7824 */ /* 0x000fe200078e020e */
[----:B------:R-:W-:-:S04]  /*1b530*/  LOP3.LUT R3, RZ, R6, RZ, 0x33, !PT ;  /* 0x00000006ff037212 */ /* 0x000fc800078e33ff */
[----:B------:R-:W-:-:S05]  /*1b540*/  IADD3 R14, -R4, R14, R5 ;  /* 0x0000000e040e7210 */ /* 0x000fca0007ffe105 */
        /* <DEDUP_REMOVED lines=16> */
.L_x_6386:
[----:B------:R-:W-:-:S13]  /*1b650*/  ISETP.NE.AND P0, PT, R9, 0x1, PT ;  /* 0x000000010900780c */ /* 0x000fda0003f05270 */
[----:B------:R-:W-:-:S05]  /*1b660*/  @P0 IMAD.HI.U32 R8, R7, R10, RZ ;  /* 0x0000000a07080227 */ /* 0x000fca00078e00ff */
[----:B------:R-:W-:-:S07]  /*1b670*/  @P0 SHF.R.U32.HI R7, RZ, R11, R8 ;  /* 0x0000000bff070219 */ /* 0x000fce0000011608 */
.L_x_6387:
[----:B------:R-:W-:Y:S05]  /*1b680*/  BSYNC B1 ;  /* 0x0000000000017941 */ /* 0x000fea0003800000 */
.L_x_6385:
[----:B------:R-:W-:-:S04]  /*1b690*/  IMAD R8, R7, R9, -R60 ;  /* 0x0000000907087224 */ /* 0x000fc800078e0a3c */
[----:B------:R-:W-:-:S05]  /*1b6a0*/  IMAD R8, R21, -0x2, R8 ;  /* 0xfffffffe15087824 */ /* 0x000fca00078e0208 */
[----:B------:R-:W-:Y:S02]  /*1b6b0*/  VIMNMX R3, R3, R8, !PT ;  /* 0x0000000803037248 */ /* 0x000fe40007fe0100 */
[----:B------:R-:W-:-:S07]  /*1b6c0*/  VIADDMNMX R6, R8, R9, R6, PT ;  /* 0x0000000908067246 */ /* 0x000fce0003800106 */
.L_x_6384:
[----:B------:R-:W-:Y:S05]  /*1b6d0*/  BSYNC B0 ;  /* 0x0000000000007941 */ /* 0x000fea0003800000 */
.L_x_6383:
        /* <DEDUP_REMOVED lines=90> */
.L_x_6391:
[----:B------:R-:W-:-:S13]  /*1bc80*/  ISETP.NE.AND P6, PT, R9, 0x1, PT ;  /* 0x000000010900780c */ /* 0x000fda0003fc5270 */
[----:B------:R-:W-:-:S05]  /*1bc90*/  @P6 IMAD.HI.U32 R10, R4, R10, RZ ;  /* 0x0000000a040a6227 */ /* 0x000fca00078e00ff */
[----:B------:R-:W-:-:S07]  /*1bca0*/  @P6 SHF.R.U32.HI R4, RZ, R11, R10 ;  /* 0x0000000bff046219 */ /* 0x000fce000001160a */
.L_x_6392:
[----:B------:R-:W-:Y:S05]  /*1bcb0*/  BSYNC B1 ;  /* 0x0000000000017941 */ /* 0x000fea0003800000 */
.L_x_6390:
[----:B------:R-:W-:-:S04]  /*1bcc0*/  IMAD R4, R4, R9, -R60 ;  /* 0x0000000904047224 */ /* 0x000fc800078e0a3c */
[----:B------:R-:W-:-:S05]  /*1bcd0*/  IMAD R4, R21, -0x2, R4 ;  /* 0xfffffffe15047824 */ /* 0x000fca00078e0204 */
[----:B------:R-:W-:Y:S02]  /*1bce0*/  VIADDMNMX R6, R4, R9, R6, PT ;  /* 0x0000000904067246 */ /* 0x000fe40003800106 */
[----:B------:R-:W-:-:S07]  /*1bcf0*/  VIMNMX R7, R7, R4, !PT ;  /* 0x0000000407077248 */ /* 0x000fce0007fe0100 */
.L_x_6389:
[----:B------:R-:W-:Y:S05]  /*1bd00*/  BSYNC B0 ;  /* 0x0000000000007941 */ /* 0x000fea0003800000 */
.L_x_6388:
[----:B------:R-:W2:Y:S01]  /*1bd10*/  LDL.64 R10, [R1+0x1e0] ;  /* 0x0001e000010a7983 */ /* 0x000ea20000100a00 */
[C---:B------:R-:W-:Y:S02]  /*1bd20*/  ISETP.GT.AND P0, PT, R7.reuse, 0x1, !P0 ;  /* 0x000000010700780c */ /* 0x040fe40004704270 */
[----:B------:R-:W-:Y:S01]  /*1bd30*/  ISETP.GT.AND P1, PT, R7, 0x8, !P1 ;  /* 0x000000080700780c */ /* 0x000fe20004f24270 */
[----:B------:R-:W3:Y:S01]  /*1bd40*/  LDL R14, [R1+0x200] ;  /* 0x00020000010e7983 */ /* 0x000ee20000100800 */
        /* <DEDUP_REMOVED lines=34> */
[----:B------:R-:W-:-:S04]  /*1bf70*/  ISETP.NE.AND P0, PT, R8, RZ, PT ;  /* 0x000000ff0800720c */ /* 0x000fc80003f05270 */
[----:B------:R-:W-:-:S04]  /*1bf80*/  ISETP.GT.AND P0, PT, R7, RZ, !P0 ;  /* 0x000000ff0700720c */ /* 0x000fc80004704270 */
[----:B------:R-:W-:-:S04]  /*1bf90*/  ISETP.LT.OR P0, PT, R6, 0x1, P0 ;  /* 0x000000010600780c */ /* 0x000fc80000701670 */
[----:B------:R-:W-:Y:S02]  /*1bfa0*/  FSEL R36, R26, -INF , !P0 ;  /* 0xff8000001a247808 */ /* 0x000fe40004000000 */
[----:B------:R-:W-:-:S04]  /*1bfb0*/  ISETP.NE.AND P0, PT, R65, RZ, PT ;  /* 0x000000ff4100720c */ /* 0x000fc80003f05270 */
[----:B------:R-:W-:-:S04]  /*1bfc0*/  ISETP.GT.AND P0, PT, R7, 0x21, !P0 ;  /* 0x000000210700780c */ /* 0x000fc80004704270 */
[C---:B------:R-:W-:Y:S02]  /*1bfd0*/  ISETP.LT.OR P0, PT, R6.reuse, 0x22, P0 ;  /* 0x000000220600780c */ /* 0x040fe40000701670 */
[C---:B------:R-:W-:Y:S02]  /*1bfe0*/  ISETP.LT.OR P1, PT, R6.reuse, 0x29, P1 ;  /* 0x000000290600780c */ /* 0x040fe40000f21670 */
[----:B------:R-:W-:Y:S02]  /*1bff0*/  FSEL R43, R43, -INF , !P0 ;  /* 0xff8000002b2b7808 */ /* 0x000fe40004000000 */
[----:B------:R-:W-:Y:S02]  /*1c000*/  ISETP.LT.OR P2, PT, R6, 0x2a, P2 ;  /* 0x0000002a0600780c */ /* 0x000fe40001741670 */
[----:B------:R-:W-:Y:S02]  /*1c010*/  FSEL R46, R46, -INF , !P1 ;  /* 0xff8000002e2e7808 */ /* 0x000fe40004800000 */
[----:B------:R-:W-:-:S02]  /*1c020*/  ISETP.LT.OR P3, PT, R6, 0x31, P3 ;  /* 0x000000310600780c */ /* 0x000fc40001f61670 */
[----:B------:R-:W-:Y:S02]  /*1c030*/  FSEL R47, R47, -INF , !P2 ;  /* 0xff8000002f2f7808 */ /* 0x000fe40005000000 */
[C---:B------:R-:W-:Y:S02]  /*1c040*/  ISETP.GT.AND P5, PT, R7.reuse, 0x38, !P5 ;  /* 0x000000380700780c */ /* 0x040fe40006fa4270 */
[----:B------:R-:W-:Y:S02]  /*1c050*/  ISETP.LT.OR P4, PT, R6, 0x32, P4 ;  /* 0x000000320600780c */ /* 0x000fe40002781670 */
[----:B------:R-:W-:Y:S02]  /*1c060*/  FSEL R50, R50, -INF , !P3 ;  /* 0xff80000032327808 */ /* 0x000fe40005800000 */
[----:B------:R-:W-:Y:S02]  /*1c070*/  ISETP.GT.AND P6, PT, R7, 0x39, !P6 ;  /* 0x000000390700780c */ /* 0x000fe400077c4270 */
[----:B------:R-:W-:-:S02]  /*1c080*/  ISETP.LT.OR P5, PT, R6, 0x39, P5 ;  /* 0x000000390600780c */ /* 0x000fc40002fa1670 */
[----:B------:R-:W-:Y:S02]  /*1c090*/  FSEL R51, R51, -INF , !P4 ;  /* 0xff80000033337808 */ /* 0x000fe40006000000 */
[----:B------:R-:W-:Y:S02]  /*1c0a0*/  ISETP.LT.OR P6, PT, R6, 0x3a, P6 ;  /* 0x0000003a0600780c */ /* 0x000fe400037c1670 */
[----:B------:R-:W-:Y:S01]  /*1c0b0*/  FSEL R54, R54, -INF , !P5 ;  /* 0xff80000036367808 */ /* 0x000fe20006800000 */
[----:B------:R-:W4:Y:S01]  /*1c0c0*/  LDL.64 R6, [R1+0x1f0] ;  /* 0x0001f00001067983 */ /* 0x000f220000100a00 */
[----:B------:R-:W-:Y:S02]  /*1c0d0*/  FSEL R55, R55, -INF , !P6 ;  /* 0xff80000037377808 */ /* 0x000fe40007000000 */
[----:B--2---:R-:W-:-:S04]  /*1c0e0*/  FMNMX.FTZ R3, R63, R10, !PT ;  /* 0x0000000a3f037209 */ /* 0x004fc80007810000 */
        /* <DEDUP_REMOVED lines=33> */
[----:B------:R-:W2:Y:S01]  /*1c300*/  LDL R20, [R1+0x1e4] ;  /* 0x0001e40001147983 */ /* 0x000ea20000100800 */
[----:B0-----:R-:W-:-:S05]  /*1c310*/  FMNMX.FTZ R3, R8, R3, !PT ;  /* 0x0000000308037209 */ /* 0x001fca0007810000 */
[----:B------:R-:W0:Y:S02]  /*1c320*/  SHFL.BFLY PT, R4, R3, 0x1, 0x1f ;  /* 0x0c201f0003047f89 */ /* 0x000e2400000e0000 */
[----:B0-----:R-:W-:Y:S02]  /*1c330*/  FMNMX.FTZ R12, R3, R4, !PT ;  /* 0x00000004030c7209 */ /* 0x001fe40007810000 */
[----:B------:R-:W5:Y:S04]  /*1c340*/  LDL.64 R4, [R1+0xb8] ;  /* 0x0000b80001047983 */ /* 0x000f680000100a00 */
[----:B------:R-:W-:Y:S04]  /*1c350*/  STL [R1+0x1e0], R12 ;  /* 0x0001e00c01007387 */ /* 0x000fe80000100800 */
[----:B------:R-:W3:Y:S04]  /*1c360*/  LDL R15, [R1+0x1e0] ;  /* 0x0001e000010f7983 */ /* 0x000ee80000100800 */
[----:B--2---:R-:W0:Y:S02]  /*1c370*/  SHFL.BFLY PT, R13, R20, 0x2, 0x1f ;  /* 0x0c401f00140d7f89 */ /* 0x004e2400000e0000 */
[----:B0-----:R-:W-:-:S05]  /*1c380*/  FMNMX.FTZ R13, R13, R20, !PT ;  /* 0x000000140d0d7209 */ /* 0x001fca0007810000 */
[----:B------:R-:W0:Y:S01]  /*1c390*/  SHFL.BFLY PT, R8, R13, 0x1, 0x1f ;  /* 0x0c201f000d087f89 */ /* 0x000e2200000e0000 */
[----:B---3--:R-:W-:Y:S02]  /*1c3a0*/  FSETP.NEU.FTZ.AND P0, PT, R15, -INF , PT ;  /* 0xff8000000f00780b */ /* 0x008fe40003f1d000 */
[----:B0-----:R-:W-:Y:S02]  /*1c3b0*/  FMNMX.FTZ R8, R13, R8, !PT ;  /* 0x000000080d087209 */ /* 0x001fe40007810000 */
[----:B------:R-:W-:Y:S02]  /*1c3c0*/  FSEL R3, R15, RZ, P0 ;  /* 0x000000ff0f037208 */ /* 0x000fe40000000000 */
[----:B------:R-:W-:-:S03]  /*1c3d0*/  FSETP.NEU.FTZ.AND P0, PT, R8, -INF , PT ;  /* 0xff8000000800780b */ /* 0x000fc60003f1d000 */
[----:B------:R-:W-:Y:S01]  /*1c3e0*/  FADD.FTZ R3, R10, -R3 ;  /* 0x800000030a037221 */ /* 0x000fe20000010000 */
[----:B------:R-:W-:-:S05]  /*1c3f0*/  FSEL R10, R8, RZ, P0 ;  /* 0x000000ff080a7208 */ /* 0x000fca0000000000 */
        /* <DEDUP_REMOVED lines=9> */
[----:B-----5:R-:W2:Y:S01]  /*1c490*/  LD.E R9, desc[UR36][R4.64+0x4] ;  /* 0x0000042404097980 */ /* 0x020ea2000c101900 */
        /* <DEDUP_REMOVED lines=12> */
.L_x_6394:
[----:B------:R-:W-:Y:S05]  /*1c560*/  BSYNC B0 ;  /* 0x0000000000007941 */ /* 0x000fea0003800000 */
.L_x_6393:
        /* <DEDUP_REMOVED lines=9> */
.L_x_6396:
[----:B------:R-:W-:Y:S05]  /*1c600*/  BSYNC B0 ;  /* 0x0000000000007941 */ /* 0x000fea0003800000 */
.L_x_6395:
[----:B------:R-:W2:Y:S04]  /*1c610*/  LDL R31, [R1+0x200] ;  /* 0x00020000011f7983 */ /* 0x000ea80000100800 */
[----:B------:R-:W2:Y:S04]  /*1c620*/  LDL.64 R10, [R1+0x1e0] ;  /* 0x0001e000010a7983 */ /* 0x000ea80000100a00 */
[----:B------:R-:W3:Y:S04]  /*1c630*/  LDL.64 R8, [R1+0x1f0] ;  /* 0x0001f00001087983 */ /* 0x000ee80000100a00 */
[----:B------:R-:W4:Y:S04]  /*1c640*/  LDL.64 R24, [R1+0x400] ;  /* 0x0004000001187983 */ /* 0x000f280000100a00 */
[----:B------:R-:W3:Y:S04]  /*1c650*/  LDL.64 R26, [R1+0x408] ;  /* 0x00040800011a7983 */ /* 0x000ee80000100a00 */
        /* <DEDUP_REMOVED lines=12> */
[----:B0-----:R-:W3:Y:S04]  /*1c720*/  LDL.64 R6, [R1+0x238] ;  /* 0x0002380001067983 */ /* 0x001ee80000100a00 */
        /* <DEDUP_REMOVED lines=15> */
[----:B------:R-:W3:Y:S01]  /*1c820*/  LDL R144, [R1+0x1c0] ;  /* 0x0001c00001907983 */ /* 0x000ee20000100800 */
[C---:B--2---:R-:W-:Y:S01]  /*1c830*/  FMUL.FTZ R3, R10.reuse, R31 ;  /* 0x0000001f0a037220 */ /* 0x044fe20000410000 */
[----:B------:R-:W-:-:S04]  /*1c840*/  FSETP.NEU.FTZ.AND P0, PT, R10, -INF , PT ;  /* 0xff8000000a00780b */ /* 0x000fc80003f1d000 */
[----:B------:R-:W-:Y:S01]  /*1c850*/  FSEL R10, R3, RZ, P0 ;  /* 0x000000ff030a7208 */ /* 0x000fe20000000000 */
[C---:B------:R-:W-:Y:S01]  /*1c860*/  FMUL.FTZ R3, R11.reuse, R31 ;  /* 0x0000001f0b037220 */ /* 0x040fe20000410000 */
[----:B------:R-:W-:-:S03]  /*1c870*/  FSETP.NEU.FTZ.AND P0, PT, R11, -INF , PT ;  /* 0xff8000000b00780b */ /* 0x000fc60003f1d000 */
[-CC-:B------:R-:W-:Y:S01]  /*1c880*/  FFMA.FTZ R124, R40, R31.reuse, -R10.reuse ;  /* 0x0000001f287c7223 */ /* 0x180fe2000001080a */
[----:B------:R-:W-:Y:S01]  /*1c890*/  FSEL R40, R3, RZ, P0 ;  /* 0x000000ff03287208 */ /* 0x000fe20000000000 */
[-CC-:B------:R-:W-:Y:S01]  /*1c8a0*/  FFMA.FTZ R160, R63, R31.reuse, -R10.reuse ;  /* 0x0000001f3fa07223 */ /* 0x180fe2000001080a */
[-CC-:B------:R-:W-:Y:S01]  /*1c8b0*/  FFMA.FTZ R120, R58, R31.reuse, -R10.reuse ;  /* 0x0000001f3a787223 */ /* 0x180fe2000001080a */
[-CC-:B------:R-:W-:Y:S01]  /*1c8c0*/  FFMA.FTZ R119, R61, R31.reuse, -R10.reuse ;  /* 0x0000001f3d777223 */ /* 0x180fe2000001080a */
[-C--:B------:R-:W-:Y:S01]  /*1c8d0*/  FFMA.FTZ R162, R59, R31.reuse, -R10 ;  /* 0x0000001f3ba27223 */ /* 0x080fe2000001080a */
[-CC-:B------:R-:W-:Y:S01]  /*1c8e0*/  FFMA.FTZ R129, R36, R31.reuse, -R40.reuse ;  /* 0x0000001f24817223 */ /* 0x180fe20000010828 */
[-CC-:B------:R-:W-:Y:S01]  /*1c8f0*/  FFMA.FTZ R161, R32, R31.reuse, -R40.reuse ;  /* 0x0000001f20a17223 */ /* 0x180fe20000010828 */
[----:B------:R-:W-:Y:S01]  /*1c900*/  MUFU.EX2 R160, R160 ;  /* 0x000000a000a07308 */ /* 0x000fe20000000800 */
[-CC-:B------:R-:W-:Y:S01]  /*1c910*/  FFMA.FTZ R163, R30, R31.reuse, -R40.reuse ;  /* 0x0000001f1ea37223 */ /* 0x180fe20000010828 */
[-CC-:B------:R-:W-:Y:S01]  /*1c920*/  FFMA.FTZ R128, R28, R31.reuse, -R40.reuse ;  /* 0x0000001f1c807223 */ /* 0x180fe20000010828 */
[-C--:B------:R-:W-:Y:S01]  /*1c930*/  FFMA.FTZ R165, R34, R31.reuse, -R40 ;  /* 0x0000001f22a57223 */ /* 0x080fe20000010828 */
[-C--:B------:R-:W-:Y:S01]  /*1c940*/  FFMA.FTZ R118, R57, R31.reuse, -R10 ;  /* 0x0000001f39767223 */ /* 0x080fe2000001080a */
[-C--:B------:R-:W-:Y:S01]  /*1c950*/  FFMA.FTZ R127, R35, R31.reuse, -R40 ;  /* 0x0000001f237f7223 */ /* 0x080fe20000010828 */
        /* <DEDUP_REMOVED lines=11> */
[-C--:B------:R-:W-:Y:S01]  /*1ca10*/  FFMA.FTZ R189, R53, R31.reuse, -R10 ;  /* 0x0000001f35bd7223 */ /* 0x080fe2000001080a */
[-CC-:B------:R-:W-:Y:S01]  /*1ca20*/  FFMA.FTZ R167, R38, R31.reuse, -R40.reuse ;  /* 0x0000001f26a77223 */ /* 0x180fe20000010828 */
[-CC-:B------:R-:W-:Y:S01]  /*1ca30*/  FFMA.FTZ R125, R39, R31.reuse, -R40.reuse ;  /* 0x0000001f277d7223 */ /* 0x180fe20000010828 */
[-CC-:B------:R-:W-:Y:S01]  /*1ca40*/  FFMA.FTZ R173, R42, R31.reuse, -R40.reuse ;  /* 0x0000001f2aad7223 */ /* 0x180fe20000010828 */
[-CC-:B------:R-:W-:Y:S01]  /*1ca50*/  FFMA.FTZ R123, R43, R31.reuse, -R40.reuse ;  /* 0x0000001f2b7b7223 */ /* 0x180fe20000010828 */
[----:B------:R-:W-:-:S02]  /*1ca60*/  FFMA.FTZ R121, R46, R31, -R40 ;  /* 0x0000001f2e797223 */ /* 0x000fc40000010828 */
[----:B------:R-:W-:Y:S01]  /*1ca70*/  MUFU.EX2 R124, R124 ;  /* 0x0000007c007c7308 */ /* 0x000fe20000000800 */
[-CC-:B------:R-:W-:Y:S01]  /*1ca80*/  FFMA.FTZ R175, R47, R31.reuse, -R40.reuse ;  /* 0x0000001f2faf7223 */ /* 0x180fe20000010828 */
[-CC-:B------:R-:W-:Y:S01]  /*1ca90*/  FFMA.FTZ R169, R50, R31.reuse, -R40.reuse ;  /* 0x0000001f32a97223 */ /* 0x180fe20000010828 */
[----:B------:R-:W-:Y:S01]  /*1caa0*/  FFMA.FTZ R171, R54, R31, -R40 ;  /* 0x0000001f36ab7223 */ /* 0x000fe20000010828 */
[C---:B----4-:R-:W-:Y:S01]  /*1cab0*/  FMUL.FTZ R25, R131.reuse, R25 ;  /* 0x0000001983197220 */ /* 0x050fe20000410000 */
[C---:B------:R-:W-:Y:S01]  /*1cac0*/  FMUL.FTZ R24, R131.reuse, R24 ;  /* 0x0000001883187220 */ /* 0x040fe20000410000 */
[C---:B---3--:R-:W-:Y:S01]  /*1cad0*/  FMUL.FTZ R27, R130.reuse, R27 ;  /* 0x0000001b821b7220 */ /* 0x048fe20000410000 */
[----:B------:R-:W-:Y:S01]  /*1cae0*/  FMUL.FTZ R26, R130, R26 ;  /* 0x0000001a821a7220 */ /* 0x000fe20000410000 */
[----:B------:R-:W2:Y:S01]  /*1caf0*/  MUFU.EX2 R120, R120 ;  /* 0x0000007800787308 */ /* 0x000ea20000000800 */
[C---:B------:R-:W-:Y:S01]  /*1cb00*/  FMUL.FTZ R21, R131.reuse, R21 ;  /* 0x0000001583157220 */ /* 0x040fe20000410000 */
[C---:B------:R-:W-:Y:S01]  /*1cb10*/  FMUL.FTZ R20, R131.reuse, R20 ;  /* 0x0000001483147220 */ /* 0x040fe20000410000 */
[C---:B------:R-:W-:Y:S01]  /*1cb20*/  FMUL.FTZ R13, R131.reuse, R13 ;  /* 0x0000000d830d7220 */ /* 0x040fe20000410000 */
[C---:B------:R-:W-:Y:S01]  /*1cb30*/  FMUL.FTZ R12, R131.reuse, R12 ;  /* 0x0000000c830c7220 */ /* 0x040fe20000410000 */
        /* <DEDUP_REMOVED lines=15> */
[C---:B------:R-:W-:Y:S01]  /*1cc30*/  FMUL.FTZ R102, R131.reuse, R102 ;  /* 0x0000006683667220 */ /* 0x040fe20000410000 */
[C---:B------:R-:W-:Y:S01]  /*1cc40*/  FMUL.FTZ R109, R131.reuse, R101 ;  /* 0x00000065836d7220 */ /* 0x040fe20000410000 */
[----:B------:R-:W-:Y:S01]  /*1cc50*/  FMUL.FTZ R108, R131, R100 ;  /* 0x00000064836c7220 */ /* 0x000fe20000410000 */
[C---:B------:R-:W-:Y:S01]  /*1cc60*/  FMUL.FTZ R111, R130.reuse, R111 ;  /* 0x0000006f826f7220 */ /* 0x040fe20000410000 */
[----:B------:R-:W0:Y:S01]  /*1cc70*/  MUFU.EX2 R128, R128 ;  /* 0x0000008000807308 */ /* 0x000e220000000800 */
[C---:B------:R-:W-:Y:S01]  /*1cc80*/  FMUL.FTZ R110, R130.reuse, R110 ;  /* 0x0000006e826e7220 */ /* 0x040fe20000410000 */
[C---:B------:R-:W-:Y:S01]  /*1cc90*/  FMUL.FTZ R113, R130.reuse, R105 ;  /* 0x0000006982717220 */ /* 0x040fe20000410000 */
[C---:B------:R-:W-:Y:S01]  /*1cca0*/  FMUL.FTZ R112, R130.reuse, R104 ;  /* 0x0000006882707220 */ /* 0x040fe20000410000 */
[C---:B------:R-:W-:Y:S01]  /*1ccb0*/  FMUL.FTZ R7, R130.reuse, R7 ;  /* 0x0000000782077220 */ /* 0x040fe20000410000 */
[----:B------:R-:W-:Y:S01]  /*1ccc0*/  FMUL.FTZ R6, R130, R6 ;  /* 0x0000000682067220 */ /* 0x000fe20000410000 */
[----:B------:R-:W4:Y:S02]  /*1ccd0*/  LDL.64 R62, [R1+0x3a0] ;  /* 0x0003a000013e7983 */ /* 0x000f240000100a00 */
[----:B------:R-:W0:Y:S01]  /*1cce0*/  MUFU.EX2 R162, R162 ;  /* 0x000000a200a27308 */ /* 0x000e220000000800 */
[----:B-1----:R-:W-:Y:S01]  /*1ccf0*/  FADD.FTZ R10, R161, R10 ;  /* 0x0000000aa10a7221 */ /* 0x002fe20000010000 */
[----:B--2---:R-:W-:Y:S01]  /*1cd00*/  FADD.FTZ R8, R120, R3 ;  /* 0x0000000378087221 */ /* 0x004fe20000010000 */
[----:B------:R-:W2:Y:S04]  /*1cd10*/  LDL.64 R60, [R1+0x3b0] ;  /* 0x0003b000013c7983 */ /* 0x000ea80000100a00 */
[----:B------:R-:W2:Y:S01]  /*1cd20*/  LDL.64 R58, [R1+0x3c0] ;  /* 0x0003c000013a7983 */ /* 0x000ea20000100a00 */
[----:B------:R-:W1:Y:S03]  /*1cd30*/  MUFU.EX2 R165, R165 ;  /* 0x000000a500a57308 */ /* 0x000e660000000800 */
[----:B------:R-:W2:Y:S04]  /*1cd40*/  LDL.64 R56, [R1+0x3d0] ;  /* 0x0003d00001387983 */ /* 0x000ea80000100a00 */
[----:B------:R-:W2:Y:S01]  /*1cd50*/  LDL.64 R34, [R1+0x278] ;  /* 0x0002780001227983 */ /* 0x000ea20000100a00 */
[----:B------:R-:W1:Y:S01]  /*1cd60*/  MUFU.EX2 R118, R118 ;  /* 0x0000007600767308 */ /* 0x000e620000000800 */
[----:B---3--:R-:W-:Y:S01]  /*1cd70*/  FADD.FTZ R9, R163, R10 ;  /* 0x0000000aa3097221 */ /* 0x008fe20000010000 */
[----:B----4-:R-:W-:Y:S01]  /*1cd80*/  FADD.FTZ R3, R119, R8 ;  /* 0x0000000877037221 */ /* 0x010fe20000010000 */
[----:B------:R-:W3:Y:S04]  /*1cd90*/  LDL.64 R44, [R1+0x3e0] ;  /* 0x0003e000012c7983 */ /* 0x000ee80000100a00 */
[----:B------:R-:W4:Y:S01]  /*1cda0*/  LDL.64 R52, [R1+0x3f0] ;  /* 0x0003f00001347983 */ /* 0x000f220000100a00 */
[----:B------:R-:W1:Y:S03]  /*1cdb0*/  MUFU.EX2 R127, R127 ;  /* 0x0000007f007f7308 */ /* 0x000e660000000800 */
[----:B------:R-:W4:Y:S04]  /*1cdc0*/  LDL.64 R32, [R1+0x2d8] ;  /* 0x0002d80001207983 */ /* 0x000f280000100a00 */
[----:B------:R-:W4:Y:S01]  /*1cdd0*/  LDL.64 R48, [R1+0x258] ;  /* 0x0002580001307983 */ /* 0x000f220000100a00 */
[----:B------:R-:W1:Y:S01]  /*1cde0*/  MUFU.EX2 R164, R164 ;  /* 0x000000a400a47308 */ /* 0x000e620000000800 */
[----:B0-----:R-:W-:Y:S01]  /*1cdf0*/  FADD.FTZ R8, R128, R9 ;  /* 0x0000000980087221 */ /* 0x001fe20000010000 */
[----:B------:R-:W-:Y:S01]  /*1ce00*/  FADD.FTZ R3, R162, R3 ;  /* 0x00000003a2037221 */ /* 0x000fe20000010000 */
[----:B------:R-:W4:Y:S04]  /*1ce10*/  LDL.64 R46, [R1+0x268] ;  /* 0x00026800012e7983 */ /* 0x000f280000100a00 */
[----:B------:R-:W4:Y:S01]  /*1ce20*/  LDL.64 R38, [R1+0x2a8] ;  /* 0x0002a80001267983 */ /* 0x000f220000100a00 */
[----:B------:R-:W0:Y:S03]  /*1ce30*/  MUFU.EX2 R167, R167 ;  /* 0x000000a700a77308 */ /* 0x000e260000000800 */
[----:B------:R-:W4:Y:S04]  /*1ce40*/  LDL.64 R28, [R1+0x2f8] ;  /* 0x0002f800011c7983 */ /* 0x000f280000100a00 */
[----:B------:R-:W4:Y:S01]  /*1ce50*/  LDL.64 R36, [R1+0x2b8] ;  /* 0x0002b80001247983 */ /* 0x000f220000100a00 */
[----:B------:R-:W0:Y:S01]  /*1ce60*/  MUFU.EX2 R166, R166 ;  /* 0x000000a600a67308 */ /* 0x000e220000000800 */
[----:B-1----:R-:W-:Y:S01]  /*1ce70*/  FADD.FTZ R8, R165, R8 ;  /* 0x00000008a5087221 */ /* 0x002fe20000010000 */
[----:B------:R-:W-:Y:S01]  /*1ce80*/  FADD.FTZ R3, R118, R3 ;  /* 0x0000000376037221 */ /* 0x000fe20000010000 */
[----:B------:R-:W4:Y:S05]  /*1ce90*/  LDL.64 R42, [R1+0x288] ;  /* 0x00028800012a7983 */ /* 0x000f2a0000100a00 */
[----:B------:R-:W1:Y:S08]  /*1cea0*/  MUFU.EX2 R125, R125 ;  /* 0x0000007d007d7308 */ /* 0x000e700000000800 */
[----:B------:R-:W1:Y:S01]  /*1ceb0*/  MUFU.EX2 R126, R126 ;  /* 0x0000007e007e7308 */ /* 0x000e620000000800 */
[----:B------:R-:W-:Y:S01]  /*1cec0*/  FADD.FTZ R8, R127, R8 ;  /* 0x000000087f087221 */ /* 0x000fe20000010000 */
[----:B------:R-:W-:Y:S01]  /*1ced0*/  FADD.FTZ R3, R164, R3 ;  /* 0x00000003a4037221 */ /* 0x000fe20000010000 */
[----:B------:R-:W4:Y:S05]  /*1cee0*/  LDL.64 R92, [R1+0x348] ;  /* 0x00034800015c7983 */ /* 0x000f2a0000100a00 */
[----:B------:R-:W1:Y:S01]  /*1cef0*/  MUFU.EX2 R173, R173 ;  /* 0x000000ad00ad7308 */ /* 0x000e620000000800 */
[----:B0-----:R-:W-:Y:S01]  /*1cf00*/  FADD.FTZ R8, R167, R8 ;  /* 0x00000008a7087221 */ /* 0x001fe20000010000 */
[----:B------:R-:W-:-:S06]  /*1cf10*/  FADD.FTZ R3, R166, R3 ;  /* 0x00000003a6037221 */ /* 0x000fcc0000010000 */
[----:B------:R-:W0:Y:S08]  /*1cf20*/  MUFU.EX2 R123, R123 ;  /* 0x0000007b007b7308 */ /* 0x000e300000000800 */
[----:B------:R-:W0:Y:S01]  /*1cf30*/  MUFU.EX2 R172, R172 ;  /* 0x000000ac00ac7308 */ /* 0x000e220000000800 */
[----:B-1----:R-:W-:Y:S01]  /*1cf40*/  FADD.FTZ R8, R125, R8 ;  /* 0x000000087d087221 */ /* 0x002fe20000010000 */
[----:B------:R-:W-:-:S06]  /*1cf50*/  FFMA.FTZ R9, R51, R31, -R40 ;  /* 0x0000001f33097223 */ /* 0x000fcc0000010828 */
[----:B------:R-:W1:Y:S01]  /*1cf60*/  MUFU.EX2 R121, R121 ;  /* 0x0000007900797308 */ /* 0x000e620000000800 */
[----:B------:R-:W-:-:S07]  /*1cf70*/  FADD.FTZ R3, R126, R3 ;  /* 0x000000037e037221 */ /* 0x000fce0000010000 */
[----:B------:R-:W1:Y:S01]  /*1cf80*/  MUFU.EX2 R122, R122 ;  /* 0x0000007a007a7308 */ /* 0x000e620000000800 */
[----:B------:R-:W-:Y:S01]  /*1cf90*/  FADD.FTZ R8, R173, R8 ;  /* 0x00000008ad087221 */ /* 0x000fe20000010000 */
[----:B------:R-:W-:Y:S01]  /*1cfa0*/  FADD.FTZ R3, R124, R3 ;  /* 0x000000037c037221 */ /* 0x000fe20000010000 */
[----:B------:R-:W4:Y:S05]  /*1cfb0*/  LDL.64 R50, [R1+0x248] ;  /* 0x0002480001327983 */ /* 0x000f2a0000100a00 */
[----:B------:R-:W1:Y:S08]  /*1cfc0*/  MUFU.EX2 R175, R175 ;  /* 0x000000af00af7308 */ /* 0x000e700000000800 */
[----:B------:R-:W1:Y:S01]  /*1cfd0*/  MUFU.EX2 R174, R174 ;  /* 0x000000ae00ae7308 */ /* 0x000e620000000800 */
[----:B0-----:R-:W-:Y:S01]  /*1cfe0*/  FADD.FTZ R10, R123, R8 ;  /* 0x000000087b0a7221 */ /* 0x001fe20000010000 */
[----:B------:R-:W-:-:S06]  /*1cff0*/  FADD.FTZ R3, R172, R3 ;  /* 0x00000003ac037221 */ /* 0x000fcc0000010000 */
[----:B------:R-:W0:Y:S01]  /*1d000*/  MUFU.EX2 R169, R169 ;  /* 0x000000a900a97308 */ /* 0x000e220000000800 */
[----:B------:R-:W-:-:S07]  /*1d010*/  FFMA.FTZ R8, R55, R31, -R40 ;  /* 0x0000001f37087223 */ /* 0x000fce0000010828 */
[----:B------:R-:W0:Y:S01]  /*1d020*/  MUFU.EX2 R190, R190 ;  /* 0x000000be00be7308 */ /* 0x000e220000000800 */
[----:B-1----:R-:W-:Y:S01]  /*1d030*/  FADD.FTZ R10, R121, R10 ;  /* 0x0000000a790a7221 */ /* 0x002fe20000010000 */
[----:B------:R-:W-:Y:S01]  /*1d040*/  FADD.FTZ R3, R122, R3 ;  /* 0x000000037a037221 */ /* 0x000fe20000010000 */
[----:B------:R-:W4:Y:S04]  /*1d050*/  LDL.64 R54, [R1+0x390] ;  /* 0x0003900001367983 */ /* 0x000f280000100a00 */
[----:B------:R-:W4:Y:S01]  /*1d060*/  LDL.64 R100, [R1+0x388] ;  /* 0x0003880001647983 */ /* 0x000f220000100a00 */
[----:B------:R-:W1:Y:S08]  /*1d070*/  MUFU.EX2 R9, R9 ;  /* 0x0000000900097308 */ /* 0x000e700000000800 */
[----:B------:R-:W1:Y:S01]  /*1d080*/  MUFU.EX2 R168, R168 ;  /* 0x000000a800a87308 */ /* 0x000e620000000800 */
[----:B------:R-:W-:Y:S01]  /*1d090*/  FADD.FTZ R10, R175, R10 ;  /* 0x0000000aaf0a7221 */ /* 0x000fe20000010000 */
[----:B------:R-:W-:Y:S01]  /*1d0a0*/  FADD.FTZ R3, R174, R3 ;  /* 0x00000003ae037221 */ /* 0x000fe20000010000 */
[----:B------:R-:W4:Y:S04]  /*1d0b0*/  LDL.64 R40, [R1+0x298] ;  /* 0x0002980001287983 */ /* 0x000f280000100a00 */
[----:B------:R-:W4:Y:S01]  /*1d0c0*/  LDL.64 R30, [R1+0x2e8] ;  /* 0x0002e800011e7983 */ /* 0x000f220000100a00 */
[----:B------:R-:W1:Y:S08]  /*1d0d0*/  MUFU.EX2 R171, R171 ;  /* 0x000000ab00ab7308 */ /* 0x000e700000000800 */
[----:B------:R-:W1:Y:S01]  /*1d0e0*/  MUFU.EX2 R170, R170 ;  /* 0x000000aa00aa7308 */ /* 0x000e620000000800 */
[----:B0-----:R-:W-:Y:S01]  /*1d0f0*/  FADD.FTZ R10, R169, R10 ;  /* 0x0000000aa90a7221 */ /* 0x001fe20000010000 */
[----:B------:R-:W-:Y:S01]  /*1d100*/  FADD.FTZ R3, R190, R3 ;  /* 0x00000003be037221 */ /* 0x000fe20000010000 */
[----:B------:R-:W4:Y:S05]  /*1d110*/  LDL.64 R104, [R1+0x3c8] ;  /* 0x0003c80001687983 */ /* 0x000f2a0000100a00 */
[----:B------:R-:W0:Y:S08]  /*1d120*/  MUFU.EX2 R189, R189 ;  /* 0x000000bd00bd7308 */ /* 0x000e300000000800 */
[----:B------:R-:W0:Y:S01]  /*1d130*/  MUFU.EX2 R8, R8 ;  /* 0x0000000800087308 */ /* 0x000e220000000800 */
[----:B-1----:R-:W-:Y:S01]  /*1d140*/  FADD.FTZ R10, R9, R10 ;  /* 0x0000000a090a7221 */ /* 0x002fe20000010000 */
[----:B------:R-:W-:-:S03]  /*1d150*/  FADD.FTZ R3, R168, R3 ;  /* 0x00000003a8037221 */ /* 0x000fc60000010000 */
[----:B------:R-:W-:Y:S01]  /*1d160*/  FADD.FTZ R11, R171, R10 ;  /* 0x0000000aab0b7221 */ /* 0x000fe20000010000 */
[----:B------:R-:W-:-:S04]  /*1d170*/  FADD.FTZ R10, R170, R3 ;  /* 0x00000003aa0a7221 */ /* 0x000fc80000010000 */
[----:B0-----:R-:W-:Y:S01]  /*1d180*/  FADD.FTZ R10, R189, R10 ;  /* 0x0000000abd0a7221 */ /* 0x001fe20000010000 */
[----:B------:R-:W-:-:S05]  /*1d190*/  FADD.FTZ R11, R8, R11 ;  /* 0x0000000b080b7221 */ /* 0x000fca0000010000 */
[----:B------:R0:W-:Y:S01]  /*1d1a0*/  STL.64 [R1+0x1f0], R10 ;  /* 0x0001f00a01007387 */ /* 0x0001e20000100a00 */
[----:B------:R-:W-:Y:S06]  /*1d1b0*/  BAR.SYNC.DEFER_BLOCKING 0xf, 0x100 ;  /* 0x03c4000000007b1d */ /* 0x000fec0000010000 */
[----:B0-----:R-:W4:Y:S04]  /*1d1c0*/  LDL.64 R10, [R1+0x350] ;  /* 0x00035000010a7983 */ /* 0x001f280000100a00 */
[----:B------:R-:W4:Y:S04]  /*1d1d0*/  LD.E.64 R88, desc[UR36][R4.64+0x8] ;  /* 0x0000082404587980 */ /* 0x000f28000c101b00 */
[----:B------:R-:W4:Y:S04]  /*1d1e0*/  LD.E.64 R4, desc[UR36][R4.64] ;  /* 0x0000002404047980 */ /* 0x000f28000c101b00 */
[----:B------:R0:W-:Y:S04]  /*1d1f0*/  STL.64 [R1+0x400], R24 ;  /* 0x0004001801007387 */ /* 0x0001e80000100a00 */
[----:B------:R1:W-:Y:S04]  /*1d200*/  STL.64 [R1+0x408], R26 ;  /* 0x0004081a01007387 */ /* 0x0003e80000100a00 */
[----:B------:R-:W-:Y:S04]  /*1d210*/  STL.64 [R1+0x210], R20 ;  /* 0x0002101401007387 */ /* 0x000fe80000100a00 */
        /* <DEDUP_REMOVED lines=8> */
[----:B------:R2:W-:Y:S04]  /*1d2a0*/  STL.64 [R1+0x218], R110 ;  /* 0x0002186e01007387 */ /* 0x0005e80000100a00 */
[----:B------:R2:W-:Y:S04]  /*1d2b0*/  STL.64 [R1+0x228], R112 ;  /* 0x0002287001007387 */ /* 0x0005e80000100a00 */
[----:B0-----:R-:W4:Y:S04]  /*1d2c0*/  LDL.64 R24, [R1+0x2c8] ;  /* 0x0002c80001187983 */ /* 0x001f280000100a00 */
[----:B-1----:R-:W4:Y:S04]  /*1d2d0*/  LDL.64 R26, [R1+0x308] ;  /* 0x00030800011a7983 */ /* 0x002f280000100a00 */
        /* <DEDUP_REMOVED lines=8> */
[----:B--2---:R-:W2:Y:S04]  /*1d360*/  LDL.64 R108, [R1+0x3b8] ;  /* 0x0003b800016c7983 */ /* 0x004ea80000100a00 */
[----:B------:R-:W2:Y:S04]  /*1d370*/  LDL.64 R110, [R1+0x3d8] ;  /* 0x0003d800016e7983 */ /* 0x000ea80000100a00 */
[----:B------:R-:W2:Y:S04]  /*1d380*/  LDL.64 R112, [R1+0x3e8] ;  /* 0x0003e80001707983 */ /* 0x000ea80000100a00 */
[----:B------:R0:W-:Y:S04]  /*1d390*/  STL.64 [R1+0x238], R6 ;  /* 0x0002380601007387 */ /* 0x0001e80000100a00 */
        /* <DEDUP_REMOVED lines=96> */
[----:B------:R-:W-:-:S02]  /*1d9a0*/  FMUL.FTZ R10, R131, R10 ;  /* 0x0000000a830a7220 */ /* 0x000fc40000410000 */
[----:B------:R-:W-:Y:S04]  /*1d9b0*/  STL.64 [R1+0x360], R70 ;  /* 0x0003604601007387 */ /* 0x000fe80000100a00 */
[----:B------:R1:W-:Y:S04]  /*1d9c0*/  STL.64 [R1+0x350], R10 ;  /* 0x0003500a01007387 */ /* 0x0003e80000100a00 */
[----:B------:R-:W-:Y:S04]  /*1d9d0*/  STL.64 [R1+0x370], R68 ;  /* 0x0003704401007387 */ /* 0x000fe80000100a00 */
        /* <DEDUP_REMOVED lines=78> */
[----:B--2---:R-:W2:Y:S04]  /*1dec0*/  LDL R12, [R1+0x248] ;  /* 0x00024800010c7983 */ /* 0x004ea80000100800 */
        /* <DEDUP_REMOVED lines=121> */
[----:B--2---:R-:W-:Y:S01]  /*1e660*/  STL [R1+0x248], R12 ;  /* 0x0002480c01007387 */ /* 0x004fe20000100800 */
[----:B------:R-:W-:Y:S02]  /*1e670*/  F2FP.BF16.F32.PACK_AB R165, R127, R165 ;  /* 0x000000a57fa5723e */ /* 0x000fe400000010ff */
[----:B------:R-:W-:Y:S01]  /*1e680*/  F2FP.BF16.F32.PACK_AB R166, R126, R166 ;  /* 0x000000a67ea6723e */ /* 0x000fe200000010ff */
[----:B------:R-:W-:Y:S01]  /*1e690*/  STL [R1+0x24c], R13 ;  /* 0x00024c0d01007387 */ /* 0x000fe20000100800 */
[----:B------:R-:W-:-:S02]  /*1e6a0*/  F2FP.BF16.F32.PACK_AB R167, R125, R167 ;  /* 0x000000a77da7723e */ /* 0x000fc400000010ff */
[----:B------:R-:W-:Y:S01]  /*1e6b0*/  F2FP.BF16.F32.PACK_AB R172, R172, R124 ;  /* 0x0000007cacac723e */ /* 0x000fe200000010ff */
[----:B---3--:R-:W-:Y:S01]  /*1e6c0*/  STL [R1+0x250], R14 ;  /* 0x0002500e01007387 */ /* 0x008fe20000100800 */
[----:B------:R-:W-:Y:S02]  /*1e6d0*/  F2FP.BF16.F32.PACK_AB R173, R123, R173 ;  /* 0x000000ad7bad723e */ /* 0x000fe400000010ff */
[----:B------:R-:W-:Y:S01]  /*1e6e0*/  F2FP.BF16.F32.PACK_AB R174, R174, R122 ;  /* 0x0000007aaeae723e */ /* 0x000fe200000010ff */
[----:B------:R-:W-:Y:S01]  /*1e6f0*/  STL [R1+0x254], R15 ;  /* 0x0002540f01007387 */ /* 0x000fe20000100800 */
[----:B------:R-:W-:-:S03]  /*1e700*/  F2FP.BF16.F32.PACK_AB R175, R175, R121 ;  /* 0x00000079afaf723e */ /* 0x000fc600000010ff */
        /* <DEDUP_REMOVED lines=70> */
[----:B----4-:R-:W-:Y:S04]  /*1eb70*/  STL [R1+0x370], R92 ;  /* 0x0003705c01007387 */ /* 0x010fe80000100800 */
        /* <DEDUP_REMOVED lines=24> */
[----:B------:R4:W-:Y:S04]  /*1ed00*/  STL [R1+0x3d4], R117 ;  /* 0x0003d47501007387 */ /* 0x0009e80000100800 */
        /* <DEDUP_REMOVED lines=17> */
[----:B---3--:R-:W2:Y:S04]  /*1ee20*/  LDL.128 R36, [R1+0x240] ;  /* 0x0002400001247983 */ /* 0x008ea80000100c00 */
        /* <DEDUP_REMOVED lines=464> */
.L_x_6398:
[----:B------:R-:W-:Y:S05]  /*20b30*/  BSYNC B0 ;  /* 0x0000000000007941 */ /* 0x000fea0003800000 */
.L_x_6397:
[----:B------:R-:W2:Y:S04]  /*20b40*/  LDL.64 R6, [R1+0x48] ;  /* 0x0000480001067983 */ /* 0x000ea80000100a00 */
[----:B------:R-:W3:Y:S01]  /*20b50*/  LDL R4, [R1+0x34] ;  /* 0x0000340001047983 */ /* 0x000ee20000100800 */
[C---:B------:R-:W-:Y:S01]  /*20b60*/  ISETP.GT.AND P0, PT, R0.reuse, UR42, PT ;  /* 0x0000002a00007c0c */ /* 0x040fe2000bf04270 */
[----:B------:R-:W-:Y:S01]  /*20b70*/  VIADD R0, R0, 0xffffffff ;  /* 0xffffffff00007836 */ /* 0x000fe20000000000 */
[----:B--2---:R-:W-:-:S05]  /*20b80*/  MOV R6, R6 ;  /* 0x0000000600067202 */ /* 0x004fca0000000f00 */
[----:B-----5:R-:W-:-:S05]  /*20b90*/  IMAD R3, R3, 0x8, R6 ;  /* 0x0000000803037824 */ /* 0x020fca00078e0206 */
[----:B---3--:R-:W-:-:S04]  /*20ba0*/  PRMT R3, R4, 0x654, R3 ;  /* 0x0000065404037816 */ /* 0x008fc80000000003 */
[----:B------:R1:W-:Y:S01]  /*20bb0*/  SYNCS.ARRIVE.TRANS64.RED.A1T0 RZ, [R3+URZ], RZ ;  /* 0x000000ff03ff79a7 */ /* 0x0003e2000810043f */
[----:B------:R-:W-:Y:S05]  /*20bc0*/  @P0 BRA `(.L_x_6399) ;  /* 0xffffff8400280947 */ /* 0x000fea000383ffff */
.L_x_6366:
[----:B------:R-:W-:Y:S05]  /*20bd0*/  WARPSYNC.ALL ;  /* 0x0000000000007948 */ /* 0x000fea0003800000 */
[----:B------:R-:W2:Y:S04]  /*20be0*/  LDL R5, [R1+0x1f0] ;  /* 0x0001f00001057983 */ /* 0x000ea80000100800 */
[----:B------:R-:W3:Y:S04]  /*20bf0*/  LDL R8, [R1+0x1f4] ;  /* 0x0001f40001087983 */ /* 0x000ee80000100800 */
[----:B------:R-:W4:Y:S01]  /*20c00*/  LDL.64 R10, [R1+0xb8] ;  /* 0x0000b800010a7983 */ /* 0x000f220000100a00 */
[----:B------:R-:W-:Y:S08]  /*20c10*/  BAR.ARV 0x8, 0x100 ;  /* 0x0204000000007b1d */ /* 0x000ff00000002000 */
[----:B------:R-:W-:Y:S06]  /*20c20*/  BAR.SYNC.DEFER_BLOCKING 0xf, 0x100 ;  /* 0x03c4000000007b1d */ /* 0x000fec0000010000 */
[----:B--2---:R-:W2:Y:S02]  /*20c30*/  SHFL.BFLY PT, R0, R5, 0x2, 0x1f ;  /* 0x0c401f0005007f89 */ /* 0x004ea400000e0000 */
[----:B--2---:R-:W-:-:S05]  /*20c40*/  FADD.FTZ R0, R5, R0 ;  /* 0x0000000005007221 */ /* 0x004fca0000010000 */
[----:B01----:R-:W0:Y:S02]  /*20c50*/  SHFL.BFLY PT, R3, R0, 0x1, 0x1f ;  /* 0x0c201f0000037f89 */ /* 0x003e2400000e0000 */
[----:B0-----:R-:W-:-:S05]  /*20c60*/  FADD.FTZ R4, R0, R3 ;  /* 0x0000000300047221 */ /* 0x001fca0000010000 */
        /* <DEDUP_REMOVED lines=15> */
[----:B------:R-:W-:Y:S02]  /*20d60*/  IMAD.MOV.U32 R8, RZ, RZ, -0x800000 ;  /* 0xff800000ff087424 */ /* 0x000fe400078e00ff */
[----:B0-----:R-:W-:Y:S01]  /*20d70*/  @P2 FMUL.FTZ R20, R9, 0.69314718246459960938 ;  /* 0x3f31721809142820 */ /* 0x001fe20000410000 */
[----:B-1----:R-:W-:Y:S01]  /*20d80*/  @P1 FMUL.FTZ R6, R6, 0.69314718246459960938 ;  /* 0x3f31721806061820 */ /* 0x002fe20000410000 */
[----:B------:R-:W-:Y:S01]  /*20d90*/  STL [R1+0x1f4], R12 ;  /* 0x0001f40c01007387 */ /* 0x000fe20000100800 */
[----:B---3--:R-:W-:-:S04]  /*20da0*/  @P2 FMUL.FTZ R7, R7, 0.69314718246459960938 ;  /* 0x3f31721807072820 */ /* 0x008fc80000410000 */
[----:B-----5:R-:W-:-:S05]  /*20db0*/  @P2 FFMA.FTZ R8, R7, R14, R20 ;  /* 0x0000000e07082223 */ /* 0x020fca0000010014 */
[----:B------:R0:W-:Y:S01]  /*20dc0*/  STL [R1+0x1f4], R8 ;  /* 0x0001f40801007387 */ /* 0x0001e20000100800 */
[----:B--2---:R-:W-:-:S04]  /*20dd0*/  @P1 FMUL.FTZ R5, R5, 0.69314718246459960938 ;  /* 0x3f31721805051820 */ /* 0x004fc80000410000 */
[----:B----4-:R-:W-:Y:S02]  /*20de0*/  @P1 FFMA.FTZ R0, R5, R4, R6 ;  /* 0x0000000405001223 */ /* 0x010fe40000010006 */
[----:B------:R-:W2:Y:S04]  /*20df0*/  LDL R4, [R1+0x1c0] ;  /* 0x0001c00001047983 */ /* 0x000ea80000100800 */
[----:B------:R1:W-:Y:S04]  /*20e00*/  STL [R1+0x1f0], R0 ;  /* 0x0001f00001007387 */ /* 0x0003e80000100800 */
[----:B------:R-:W3:Y:S02]  /*20e10*/  LD.E R3, desc[UR36][R10.64+0x4] ;  /* 0x000004240a037980 */ /* 0x000ee4000c101900 */
[----:B---3--:R-:W-:-:S13]  /*20e20*/  ISETP.NE.AND P0, PT, R3, RZ, PT ;  /* 0x000000ff0300720c */ /* 0x008fda0003f05270 */
        /* <DEDUP_REMOVED lines=21> */
[----:B0-----:R-:W3:Y:S04]  /*20f80*/  LDL.64 R8, [R1+0x400] ;  /* 0x0004000001087983 */ /* 0x001ee80000100a00 */
[----:B------:R-:W4:Y:S04]  /*20f90*/  LDL.64 R6, [R1+0x408] ;  /* 0x0004080001067983 */ /* 0x000f280000100a00 */
        /* <DEDUP_REMOVED lines=62> */
[----:B------:R-:W-:Y:S01]  /*21380*/  ISETP.NE.AND P0, PT, R134, 0x2, PT ;  /* 0x000000028600780c */ /* 0x000fe20003f05270 */
[-C--:B---3--:R-:W-:Y:S01]  /*21390*/  FMUL.FTZ R9, R9, R3.reuse ;  /* 0x0000000309097220 */ /* 0x088fe20000410000 */
[-C--:B------:R-:W-:Y:S01]  /*213a0*/  FMUL.FTZ R8, R8, R3.reuse ;  /* 0x0000000308087220 */ /* 0x080fe20000410000 */
[-C--:B----4-:R-:W-:Y:S01]  /*213b0*/  FMUL.FTZ R7, R7, R0.reuse ;  /* 0x0000000007077220 */ /* 0x090fe20000410000 */
[-C--:B------:R-:W-:Y:S01]  /*213c0*/  FMUL.FTZ R6, R6, R0.reuse ;  /* 0x0000000006067220 */ /* 0x080fe20000410000 */
[-C--:B-----5:R-:W-:Y:S01]  /*213d0*/  FMUL.FTZ R5, R5, R3.reuse ;  /* 0x0000000305057220 */ /* 0x0a0fe20000410000 */
[-C--:B------:R-:W-:Y:S01]  /*213e0*/  FMUL.FTZ R4, R4, R3.reuse ;  /* 0x0000000304047220 */ /* 0x080fe20000410000 */
[----:B------:R0:W-:Y:S04]  /*213f0*/  STL.64 [R1+0x400], R8 ;  /* 0x0004000801007387 */ /* 0x0001e80000100a00 */
[----:B------:R1:W-:Y:S04]  /*21400*/  STL.64 [R1+0x408], R6 ;  /* 0x0004080601007387 */ /* 0x0003e80000100a00 */
[----:B------:R2:W-:Y:S04]  /*21410*/  STL.64 [R1+0x210], R4 ;  /* 0x0002100401007387 */ /* 0x0005e80000100a00 */
[----:B0-----:R-:W3:Y:S04]  /*21420*/  LDL.64 R8, [R1+0x3f8] ;  /* 0x0003f80001087983 */ /* 0x001ee80000100a00 */
[----:B-1----:R-:W4:Y:S04]  /*21430*/  LDL.64 R6, [R1+0x3c8] ;  /* 0x0003c80001067983 */ /* 0x002f280000100a00 */
[----:B--2---:R-:W2:Y:S04]  /*21440*/  LDL.64 R4, [R1+0x3e8] ;  /* 0x0003e80001047983 */ /* 0x004ea80000100a00 */
[----:B------:R-:W5:Y:S01]  /*21450*/  @!P0 LDL R133, [R1+0x1c4] ;  /* 0x0001c40001858983 */ /* 0x000f620000100800 */
[-C--:B------:R-:W-:Y:S01]  /*21460*/  FMUL.FTZ R15, R15, R0.reuse ;  /* 0x000000000f0f7220 */ /* 0x080fe20000410000 */
[-C--:B------:R-:W-:Y:S01]  /*21470*/  FMUL.FTZ R14, R14, R0.reuse ;  /* 0x000000000e0e7220 */ /* 0x080fe20000410000 */
[-C--:B------:R-:W-:Y:S01]  /*21480*/  FMUL.FTZ R21, R21, R0.reuse ;  /* 0x0000000015157220 */ /* 0x080fe20000410000 */
[-C--:B------:R-:W-:Y:S01]  /*21490*/  FMUL.FTZ R20, R20, R0.reuse ;  /* 0x0000000014147220 */ /* 0x080fe20000410000 */
[-C--:B------:R-:W-:Y:S01]  /*214a0*/  FMUL.FTZ R131, R131, R3.reuse ;  /* 0x0000000383837220 */ /* 0x080fe20000410000 */
[-C--:B------:R-:W-:Y:S01]  /*214b0*/  FMUL.FTZ R130, R130, R3.reuse ;  /* 0x0000000382827220 */ /* 0x080fe20000410000 */
[----:B------:R0:W-:Y:S01]  /*214c0*/  STL.64 [R1+0x368], R14 ;  /* 0x0003680e01007387 */ /* 0x0001e20000100a00 */
[-C--:B------:R-:W-:Y:S01]  /*214d0*/  FMUL.FTZ R129, R129, R3.reuse ;  /* 0x0000000381817220 */ /* 0x080fe20000410000 */
[-C--:B------:R-:W-:Y:S01]  /*214e0*/  FMUL.FTZ R128, R128, R3.reuse ;  /* 0x0000000380807220 */ /* 0x080fe20000410000 */
[-C--:B------:R-:W-:Y:S01]  /*214f0*/  FMUL.FTZ R127, R127, R3.reuse ;  /* 0x000000037f7f7220 */ /* 0x080fe20000410000 */
[----:B------:R5:W-:Y:S01]  /*21500*/  STL.64 [R1+0x3a8], R20 ;  /* 0x0003a81401007387 */ /* 0x000be20000100a00 */
        /* <DEDUP_REMOVED lines=107> */
[----:B0-----:R-:W-:-:S02]  /*21bc0*/  VIADD R14, R135, 0x1 ;  /* 0x00000001870e7836 */ /* 0x001fc40000000000 */
[----:B------:R-:W-:Y:S01]  /*21bd0*/  VIADD R132, R132, 0x1 ;  /* 0x0000000184847836 */ /* 0x000fe20000000000 */
[----:B------:R1:W-:Y:S04]  /*21be0*/  STL [R1+0x1c0], R134 ;  /* 0x0001c08601007387 */ /* 0x0003e80000100800 */
        /* <DEDUP_REMOVED lines=17> */
[-C--:B---3--:R-:W-:Y:S01]  /*21d00*/  FMUL.FTZ R9, R9, R0.reuse ;  /* 0x0000000009097220 */ /* 0x088fe20000410000 */
[-C--:B------:R-:W-:Y:S01]  /*21d10*/  FMUL.FTZ R8, R8, R0.reuse ;  /* 0x0000000008087220 */ /* 0x080fe20000410000 */
[-C--:B----4-:R-:W-:Y:S01]  /*21d20*/  FMUL.FTZ R7, R7, R0.reuse ;  /* 0x0000000007077220 */ /* 0x090fe20000410000 */
[-C--:B------:R-:W-:Y:S01]  /*21d30*/  FMUL.FTZ R6, R6, R0.reuse ;  /* 0x0000000006067220 */ /* 0x080fe20000410000 */
[-C--:B--2---:R-:W-:Y:S01]  /*21d40*/  FMUL.FTZ R5, R5, R0.reuse ;  /* 0x0000000005057220 */ /* 0x084fe20000410000 */
[----:B------:R-:W-:Y:S01]  /*21d50*/  FMUL.FTZ R4, R4, R0 ;  /* 0x0000000004047220 */ /* 0x000fe20000410000 */
[----:B-----5:R-:W-:Y:S01]  /*21d60*/  @!P0 LOP3.LUT R20, R133, 0x1, RZ, 0x3c, !PT ;  /* 0x0000000185148812 */ /* 0x020fe200078e3cff */
        /* <DEDUP_REMOVED lines=43> */
[----:B------:R1:W-:Y:S04]  /*22020*/  @!P0 STL [R1+0x1c4], R20 ;  /* 0x0001c41401008387 */ /* 0x0003e80000100800 */
[----:B------:R1:W-:Y:S04]  /*22030*/  STL [R1+0x1cc], R132 ;  /* 0x0001cc8401007387 */ /* 0x0003e80000100800 */
[----:B------:R1:W-:Y:S01]  /*22040*/  @!P0 STL [R1+0x1c0], RZ ;  /* 0x0001c0ff01008387 */ /* 0x0003e20000100800 */
[----:B------:R-:W-:Y:S01]  /*22050*/  IMAD.MOV.U32 R0, RZ, RZ, 0x1 ;  /* 0x00000001ff007424 */ /* 0x000fe200078e00ff */
[----:B------:R-:W-:Y:S06]  /*22060*/  BAR.ARV 0xe, 0x100 ;  /* 0x0384000000007b1d */ /* 0x000fec0000002000 */
.L_x_6282:
[----:B------:R-:W2:Y:S08]  /*22070*/  S2UR UR21, SR_CgaCtaId ;  /* 0x00000000001579c3 */ /* 0x000eb00000008800 */
[----:B------:R-:W-:Y:S01]  /*22080*/  BAR.SYNC.DEFER_BLOCKING 0x5, 0x180 ;  /* 0x0146000000007b1d */ /* 0x000fe20000010000 */
[----:B------:R-:W-:Y:S01]  /*22090*/  PRMT R0, R0, 0x9910, RZ ;  /* 0x0000991000007816 */ /* 0x000fe200000000ff */
[----:B------:R-:W-:-:S03]  /*220a0*/  USHF.R.U32.HI UR8, URZ, 0x10, UR61 ;  /* 0x000000103f087899 */ /* 0x000fc6000801163d */
[----:B------:R-:W-:Y:S01]  /*220b0*/  ISETP.NE.AND P0, PT, R0, RZ, PT ;  /* 0x000000ff0000720c */ /* 0x000fe20003f05270 */
[----:B------:R-:W-:Y:S01]  /*220c0*/  UMOV UR44, 0x400 ;  /* 0x00000400002c7882 */ /* 0x000fe20000000000 */
[----:B------:R-:W-:Y:S01]  /*220d0*/  BSSY B0, `(.L_x_6400) ;  /* 0x00004ea000007945 */ /* 0x000fe20003800000 */
[----:B--2---:R-:W-:-:S09]  /*220e0*/  ULEA UR44, UR21, UR44, 0x18 ;  /* 0x0000002c152c7291 */ /* 0x004fd2000f8ec03f */
[----:B01----:R-:W0:Y:S02]  /*220f0*/  LDS.128 R4, [UR44+0x388d0] ;  /* 0x0388d02cff047984 */ /* 0x003e240008000c00 */
[----:B0-----:R-:W-:Y:S02]  /*22100*/  R2UR UR5, R5 ;  /* 0x00000000050572ca */ /* 0x001fe400000e0000 */
[----:B------:R-:W-:Y:S02]  /*22110*/  R2UR UR7, R6 ;  /* 0x00000000060772ca */ /* 0x000fe400000e0000 */
[----:B------:R-:W-:Y:S01]  /*22120*/  R2UR UR6, R7 ;  /* 0x00000000070672ca */ /* 0x000fe200000e0000 */
[----:B------:R-:W-:Y:S06]  /*22130*/  BAR.ARV 0x4, 0x180 ;  /* 0x0106000000007b1d */ /* 0x000fec0000002000 */
[----:B------:R-:W-:Y:S08]  /*22140*/  @!P0 BRA `(.L_x_6401) ;  /* 0x0000003c00948947 */ /* 0x000ff00003800000 */
[----:B------:R-:W2:Y:S04]  /*22150*/  LDL.128 R12, [R1+0x210] ;  /* 0x00021000010c7983 */ /* 0x000ea80000100c00 */
[----:B------:R-:W3:Y:S04]  /*22160*/  LDL.128 R4, [R1+0x230] ;  /* 0x0002300001047983 */ /* 0x000ee80000100c00 */
[----:B------:R-:W4:Y:S04]  /*22170*/  LDL.128 R24, [R1+0x220] ;  /* 0x0002200001187983 */ /* 0x000f280000100c00 */
[----:B------:R-:W4:Y:S01]  /*22180*/  LDL.128 R8, [R1+0x240] ;  /* 0x0002400001087983 */ /* 0x000f220000100c00 */
[C---:B------:R-:W-:Y:S01]  /*22190*/  IADD3 R35, P1, R16.reuse, 0x20, RZ ;  /* 0x0000002010237810 */ /* 0x040fe20007f3e0ff */
[----:B------:R-:W-:Y:S01]  /*221a0*/  ULDC.64 UR10, c[0x0][0xd00] ;  /* 0x00034000000a7ab9 */ /* 0x000fe20000000a00 */
[C---:B------:R-:W-:Y:S01]  /*221b0*/  LOP3.LUT R37, R16.reuse, 0x380, RZ, 0xc0, !PT ;  /* 0x0000038010257812 */ /* 0x040fe200078ec0ff */
[----:B------:R-:W4:Y:S01]  /*221c0*/  LDL.128 R120, [R1+0x250] ;  /* 0x0002500001787983 */ /* 0x000f220000100c00 */
[----:B------:R-:W-:Y:S01]  /*221d0*/  LOP3.LUT R34, R35, 0x380, RZ, 0xc0, !PT ;  /* 0x0000038023227812 */ /* 0x000fe200078ec0ff */
[----:B------:R-:W-:Y:S01]  /*221e0*/  ULDC.64 UR18, c[0x0][0xd00] ;  /* 0x0003400000127ab9 */ /* 0x000fe20000000a00 */
[C---:B------:R-:W-:Y:S01]  /*221f0*/  IADD3 R33, P0, R16.reuse, 0x40, RZ ;  /* 0x0000004010217810 */ /* 0x040fe20007f1e0ff */
[----:B------:R-:W4:Y:S01]  /*22200*/  LDL.128 R112, [R1+0x270] ;  /* 0x0002700001707983 */ /* 0x000f220000100c00 */
[----:B------:R-:W-:-:S02]  /*22210*/  IADD3 R30, P4, R16, 0x60, RZ ;  /* 0x00000060101e7810 */ /* 0x000fc40007f9e0ff */
[----:B------:R-:W-:Y:S01]  /*22220*/  IADD3 R28, P3, R16, 0x2000, RZ ;  /* 0x00002000101c7810 */ /* 0x000fe20007f7e0ff */
[----:B------:R-:W4:Y:S01]  /*22230*/  LDL.128 R116, [R1+0x260] ;  /* 0x0002600001747983 */ /* 0x000f220000100c00 */
[----:B------:R-:W-:-:S03]  /*22240*/  SHF.R.U64 R37, R37, 0x3, RZ ;  /* 0x0000000325257819 */ /* 0x000fc600000012ff */
[----:B------:R-:W4:Y:S01]  /*22250*/  LDL.128 R104, [R1+0x290] ;  /* 0x0002900001687983 */ /* 0x000f220000100c00 */
[----:B------:R-:W-:-:S03]  /*22260*/  SHF.R.U64 R34, R34, 0x3, RZ ;  /* 0x0000000322227819 */ /* 0x000fc600000012ff */
[----:B------:R-:W4:Y:S01]  /*22270*/  LDL.128 R108, [R1+0x280] ;  /* 0x00028000016c7983 */ /* 0x000f220000100c00 */
[----:B------:R-:W-:-:S03]  /*22280*/  LOP3.LUT R32, R33, 0x380, RZ, 0xc0, !PT ;  /* 0x0000038021207812 */ /* 0x000fc600078ec0ff */
[----:B------:R-:W4:Y:S01]  /*22290*/  LDL.128 R96, [R1+0x2b0] ;  /* 0x0002b00001607983 */ /* 0x000f220000100c00 */
[----:B------:R-:W-:-:S03]  /*222a0*/  LOP3.LUT R0, R30, 0x380, RZ, 0xc0, !PT ;  /* 0x000003801e007812 */ /* 0x000fc600078ec0ff */
[----:B------:R-:W4:Y:S01]  /*222b0*/  LDL.128 R100, [R1+0x2a0] ;  /* 0x0002a00001647983 */ /* 0x000f220000100c00 */
[----:B------:R-:W-:Y:S01]  /*222c0*/  LOP3.LUT R36, R37, R16, RZ, 0x3c, !PT ;  /* 0x0000001025247212 */ /* 0x000fe200078e3cff */
[--C-:B------:R-:W-:Y:S01]  /*222d0*/  IMAD.MOV.U32 R37, RZ, RZ, R17.reuse ;  /* 0x000000ffff257224 */ /* 0x100fe200078e0011 */
[----:B------:R-:W-:Y:S01]  /*222e0*/  LOP3.LUT R3, R28, 0x380, RZ, 0xc0, !PT ;  /* 0x000003801c037812 */ /* 0x000fe200078ec0ff */
[----:B------:R-:W4:Y:S01]  /*222f0*/  LDL.128 R88, [R1+0x2d0] ;  /* 0x0002d00001587983 */ /* 0x000f220000100c00 */
[----:B------:R-:W-:Y:S01]  /*22300*/  LOP3.LUT R34, R34, R35, RZ, 0x3c, !PT ;  /* 0x0000002322227212 */ /* 0x000fe200078e3cff */
[----:B------:R-:W-:Y:S01]  /*22310*/  IMAD.X R35, RZ, RZ, R17, P1 ;  /* 0x000000ffff237224 */ /* 0x000fe200008e0611 */
[----:B------:R-:W-:Y:S01]  /*22320*/  SHF.R.U64 R32, R32, 0x3, RZ ;  /* 0x0000000320207819 */ /* 0x000fe200000012ff */
[----:B------:R-:W4:Y:S01]  /*22330*/  LDL.128 R92, [R1+0x2c0] ;  /* 0x0002c000015c7983 */ /* 0x000f220000100c00 */
[----:B------:R-:W-:-:S03]  /*22340*/  SHF.R.U64 R31, R0, 0x3, RZ ;  /* 0x00000003001f7819 */ /* 0x000fc600000012ff */
[----:B------:R-:W4:Y:S01]  /*22350*/  LDL.128 R80, [R1+0x2f0] ;  /* 0x0002f00001507983 */ /* 0x000f220000100c00 */
[----:B------:R-:W-:-:S03]  /*22360*/  SHF.R.U64 R3, R3, 0x3, RZ ;  /* 0x0000000303037819 */ /* 0x000fc600000012ff */
[----:B------:R-:W4:Y:S01]  /*22370*/  LDL.128 R84, [R1+0x2e0] ;  /* 0x0002e00001547983 */ /* 0x000f220000100c00 */
[----:B------:R-:W-:Y:S01]  /*22380*/  LOP3.LUT R32, R32, R33, RZ, 0x3c, !PT ;  /* 0x0000002120207212 */ /* 0x000fe200078e3cff */
[--C-:B------:R-:W-:Y:S01]  /*22390*/  IMAD.X R33, RZ, RZ, R17.reuse, P0 ;  /* 0x000000ffff217224 */ /* 0x100fe200000e0611 */
[----:B------:R-:W-:Y:S01]  /*223a0*/  MOV R36, R36 ;  /* 0x0000002400247202 */ /* 0x000fe20000000f00 */
[----:B------:R-:W4:Y:S01]  /*223b0*/  LDL.128 R72, [R1+0x310] ;  /* 0x0003100001487983 */ /* 0x000f220000100c00 */
[----:B------:R-:W-:Y:S01]  /*223c0*/  MOV R34, R34 ;  /* 0x0000002200227202 */ /* 0x000fe20000000f00 */
[--C-:B------:R-:W-:Y:S01]  /*223d0*/  IMAD.X R29, RZ, RZ, R17.reuse, P3 ;  /* 0x000000ffff1d7224 */ /* 0x100fe200018e0611 */
[----:B------:R-:W-:Y:S01]  /*223e0*/  LOP3.LUT R30, R31, R30, RZ, 0x3c, !PT ;  /* 0x0000001e1f1e7212 */ /* 0x000fe200078e3cff */
[----:B------:R-:W-:Y:S01]  /*223f0*/  IMAD.X R31, RZ, RZ, R17, P4 ;  /* 0x000000ffff1f7224 */ /* 0x000fe200020e0611 */
[----:B------:R-:W-:Y:S01]  /*22400*/  LOP3.LUT R28, R3, R28, RZ, 0x3c, !PT ;  /* 0x0000001c031c7212 */ /* 0x000fe200078e3cff */
[----:B------:R-:W4:Y:S01]  /*22410*/  LDL.128 R76, [R1+0x300] ;  /* 0x00030000014c7983 */ /* 0x000f220000100c00 */
[----:B------:R-:W-:-:S03]  /*22420*/  MOV R0, R32 ;  /* 0x0000002000007202 */ /* 0x000fc60000000f00 */
[----:B------:R-:W4:Y:S04]  /*22430*/  LDL.128 R64, [R1+0x330] ;  /* 0x0003300001407983 */ /* 0x000f280000100c00 */
[----:B------:R-:W4:Y:S04]  /*22440*/  LDL.128 R68, [R1+0x320] ;  /* 0x0003200001447983 */ /* 0x000f280000100c00 */
[----:B------:R-:W4:Y:S01]  /*22450*/  LDL.128 R56, [R1+0x350] ;  /* 0x0003500001387983 */ /* 0x000f220000100c00 */
[----:B------:R-:W-:-:S03]  /*22460*/  MOV R3, R30 ;  /* 0x0000001e00037202 */ /* 0x000fc60000000f00 */
[----:B------:R-:W4:Y:S01]  /*22470*/  LDL.128 R60, [R1+0x340] ;  /* 0x00034000013c7983 */ /* 0x000f220000100c00 */
[----:B------:R-:W-:-:S03]  /*22480*/  MOV R144, R28 ;  /* 0x0000001c00907202 */ /* 0x000fc60000000f00 */
[----:B------:R-:W4:Y:S04]  /*22490*/  LDL.128 R48, [R1+0x370] ;  /* 0x0003700001307983 */ /* 0x000f280000100c00 */
[----:B------:R-:W4:Y:S04]  /*224a0*/  LDL.128 R52, [R1+0x360] ;  /* 0x0003600001347983 */ /* 0x000f280000100c00 */
[----:B------:R-:W4:Y:S04]  /*224b0*/  LDL.128 R40, [R1+0x390] ;  /* 0x0003900001287983 */ /* 0x000f280000100c00 */
[----:B------:R-:W4:Y:S01]  /*224c0*/  LDL.128 R44, [R1+0x380] ;  /* 0x00038000012c7983 */ /* 0x000f220000100c00 */
[----:B------:R-:W-:Y:S01]  /*224d0*/  BAR.SYNC.DEFER_BLOCKING 0x1, 0x100 ;  /* 0x0044000000007b1d */ /* 0x000fe20000010000 */
[----:B------:R-:W-:-:S02]  /*224e0*/  IADD3 R143, P6, R16, 0x2020, RZ ;  /* 0x00002020108f7810 */ /* 0x000fc40007fde0ff */
[C---:B------:R-:W-:Y:S02]  /*224f0*/  IADD3 R139, P5, R16.reuse, 0x2040, RZ ;  /* 0x00002040108b7810 */ /* 0x040fe40007fbe0ff */
[----:B------:R-:W-:Y:S01]  /*22500*/  IADD3 R141, P2, R16, 0x2060, RZ ;  /* 0x00002060108d7810 */ /* 0x000fe20007f5e0ff */
[----:B------:R-:W-:Y:S01]  /*22510*/  ULDC UR4, c[0x0][0xb88] ;  /* 0x0002e20000047ab9 */ /* 0x000fe20000000800 */
[----:B------:R-:W-:Y:S01]  /*22520*/  ULDC UR9, c[0x0][0xbd4] ;  /* 0x0002f50000097ab9 */ /* 0x000fe20000000800 */
[----:B------:R-:W4:Y:S01]  /*22530*/  LDL.128 R28, [R1+0x3c0] ;  /* 0x0003c000011c7983 */ /* 0x000f220000100c00 */
[----:B--2---:R-:W-:Y:S02]  /*22540*/  F2FP.BF16.F32.PACK_AB R12, R13, R12 ;  /* 0x0000000c0d0c723e */ /* 0x004fe400000010ff */
[----:B------:R-:W-:Y:S02]  /*22550*/  F2FP.BF16.F32.PACK_AB R13, R15, R14 ;  /* 0x0000000e0f0d723e */ /* 0x000fe400000010ff */
[----:B---3--:R-:W-:-:S02]  /*22560*/  F2FP.BF16.F32.PACK_AB R4, R5, R4 ;  /* 0x000000040504723e */ /* 0x008fc400000010ff */
[----:B------:R-:W-:Y:S02]  /*22570*/  F2FP.BF16.F32.PACK_AB R5, R7, R6 ;  /* 0x000000060705723e */ /* 0x000fe400000010ff */
[----:B----4-:R-:W-:Y:S02]  /*22580*/  F2FP.BF16.F32.PACK_AB R14, R25, R24 ;  /* 0x00000018190e723e */ /* 0x010fe400000010ff */
[----:B------:R-:W-:Y:S02]  /*22590*/  F2FP.BF16.F32.PACK_AB R15, R27, R26 ;  /* 0x0000001a1b0f723e */ /* 0x000fe400000010ff */
[----:B------:R-:W-:Y:S01]  /*225a0*/  F2FP.BF16.F32.PACK_AB R6, R9, R8 ;  /* 0x000000080906723e */ /* 0x000fe200000010ff */
[----:B------:R-:W2:Y:S01]  /*225b0*/  LDL.128 R24, [R1+0x3d0] ;  /* 0x0003d00001187983 */ /* 0x000ea20000100c00 */
[----:B------:R-:W-:-:S03]  /*225c0*/  F2FP.BF16.F32.PACK_AB R7, R11, R10 ;  /* 0x0000000a0b07723e */ /* 0x000fc600000010ff */
[----:B------:R0:W-:Y:S04]  /*225d0*/  STSM.16.M88.4 [R36], R12 ;  /* 0x0000000c24007844 */ /* 0x0001e80000000200 */
[----:B------:R1:W-:Y:S04]  /*225e0*/  STSM.16.M88.4 [R34], R4 ;  /* 0x0000000422007844 */ /* 0x0003e80000000200 */
[----:B------:R-:W3:Y:S04]  /*225f0*/  LDL.128 R8, [R1+0x3f0] ;  /* 0x0003f00001087983 */ /* 0x000ee80000100c00 */
[----:B0-----:R-:W4:Y:S04]  /*22600*/  LDL.128 R36, [R1+0x3a0] ;  /* 0x0003a00001247983 */ /* 0x001f280000100c00 */
[----:B-1----:R-:W4:Y:S04]  /*22610*/  LDL.128 R32, [R1+0x3b0] ;  /* 0x0003b00001207983 */ /* 0x002f280000100c00 */
[----:B------:R-:W4:Y:S04]  /*22620*/  LDL.128 R4, [R1+0x400] ;  /* 0x0004000001047983 */ /* 0x000f280000100c00 */
[----:B------:R-:W4:Y:S01]  /*22630*/  LDL.128 R12, [R1+0x3e0] ;  /* 0x0003e000010c7983 */ /* 0x000f220000100c00 */
[----:B------:R-:W-:-:S02]  /*22640*/  IADD3 R21, P1, R16, 0x4000, RZ ;  /* 0x0000400010157810 */ /* 0x000fc40007f3e0ff */
        /* <DEDUP_REMOVED lines=8> */
[----:B------:R-:W-:Y:S02]  /*226d0*/  IADD3 R125, P0, R16, 0x4020, RZ ;  /* 0x00004020107d7810 */ /* 0x000fe40007f1e0ff */
[----:B------:R-:W-:Y:S01]  /*226e0*/  LOP3.LUT R142, R142, R143, RZ, 0x3c, !PT ;  /* 0x0000008f8e8e7212 */ /* 0x000fe200078e3cff */
[--C-:B------:R-:W-:Y:S01]  /*226f0*/  IMAD.X R143, RZ, RZ, R17.reuse, P6 ;  /* 0x000000ffff8f7224 */ /* 0x100fe200030e0611 */
[----:B------:R-:W-:Y:S02]  /*22700*/  IADD3 R127, P4, R16, 0x4040, RZ ;  /* 0x00004040107f7810 */ /* 0x000fe40007f9e0ff */
[----:B------:R-:W-:Y:S01]  /*22710*/  LOP3.LUT R138, R138, R139, RZ, 0x3c, !PT ;  /* 0x0000008b8a8a7212 */ /* 0x000fe200078e3cff */
[----:B------:R-:W-:Y:S01]  /*22720*/  IMAD.X R139, RZ, RZ, R17, P5 ;  /* 0x000000ffff8b7224 */ /* 0x000fe200028e0611 */
[----:B------:R-:W-:-:S02]  /*22730*/  IADD3 R129, P3, R16, 0x4060, RZ ;  /* 0x0000406010817810 */ /* 0x000fc40007f7e0ff */
[----:B------:R-:W-:Y:S01]  /*22740*/  LOP3.LUT R140, R140, R141, RZ, 0x3c, !PT ;  /* 0x0000008d8c8c7212 */ /* 0x000fe200078e3cff */
[--C-:B------:R-:W-:Y:S01]  /*22750*/  IMAD.X R141, RZ, RZ, R17.reuse, P2 ;  /* 0x000000ffff8d7224 */ /* 0x100fe200010e0611 */
[----:B------:R-:W-:Y:S02]  /*22760*/  IADD3 R131, P6, R16, 0x6000, RZ ;  /* 0x0000600010837810 */ /* 0x000fe40007fde0ff */
[----:B------:R-:W-:Y:S01]  /*22770*/  LOP3.LUT R20, R20, R21, RZ, 0x3c, !PT ;  /* 0x0000001514147212 */ /* 0x000fe200078e3cff */
[----:B------:R-:W-:Y:S01]  /*22780*/  IMAD.X R21, RZ, RZ, R17, P1 ;  /* 0x000000ffff157224 */ /* 0x000fe200008e0611 */
[----:B------:R-:W-:Y:S02]  /*22790*/  LOP3.LUT R124, R125, 0x380, RZ, 0xc0, !PT ;  /* 0x000003807d7c7812 */ /* 0x000fe400078ec0ff */
[----:B------:R-:W-:Y:S02]  /*227a0*/  IADD3 R133, P5, R16, 0x6020, RZ ;  /* 0x0000602010857810 */ /* 0x000fe40007fbe0ff */
[----:B------:R-:W-:-:S02]  /*227b0*/  LOP3.LUT R126, R127, 0x380, RZ, 0xc0, !PT ;  /* 0x000003807f7e7812 */ /* 0x000fc400078ec0ff */
[C---:B------:R-:W-:Y:S02]  /*227c0*/  IADD3 R135, P2, R16.reuse, 0x6040, RZ ;  /* 0x0000604010877810 */ /* 0x040fe40007f5e0ff */
[----:B------:R-:W-:Y:S02]  /*227d0*/  LOP3.LUT R128, R129, 0x380, RZ, 0xc0, !PT ;  /* 0x0000038081807812 */ /* 0x000fe400078ec0ff */
[----:B------:R-:W-:Y:S02]  /*227e0*/  IADD3 R137, P1, R16, 0x6060, RZ ;  /* 0x0000606010897810 */ /* 0x000fe40007f3e0ff */
[----:B------:R-:W-:Y:S02]  /*227f0*/  LOP3.LUT R130, R131, 0x380, RZ, 0xc0, !PT ;  /* 0x0000038083827812 */ /* 0x000fe400078ec0ff */
[----:B------:R-:W-:Y:S02]  /*22800*/  SHF.R.U64 R124, R124, 0x3, RZ ;  /* 0x000000037c7c7819 */ /* 0x000fe400000012ff */
[----:B------:R-:W-:-:S02]  /*22810*/  LOP3.LUT R132, R133, 0x380, RZ, 0xc0, !PT ;  /* 0x0000038085847812 */ /* 0x000fc400078ec0ff */
[----:B------:R-:W-:Y:S02]  /*22820*/  SHF.R.U64 R126, R126, 0x3, RZ ;  /* 0x000000037e7e7819 */ /* 0x000fe400000012ff */
[----:B------:R-:W-:Y:S02]  /*22830*/  LOP3.LUT R134, R135, 0x380, RZ, 0xc0, !PT ;  /* 0x0000038087867812 */ /* 0x000fe400078ec0ff */
[----:B------:R-:W-:Y:S02]  /*22840*/  F2FP.BF16.F32.PACK_AB R120, R121, R120 ;  /* 0x000000787978723e */ /* 0x000fe400000010ff */
[----:B------:R-:W-:Y:S02]  /*22850*/  SHF.R.U64 R128, R128, 0x3, RZ ;  /* 0x0000000380807819 */ /* 0x000fe400000012ff */
[----:B------:R-:W-:Y:S02]  /*22860*/  LOP3.LUT R136, R137, 0x380, RZ, 0xc0, !PT ;  /* 0x0000038089887812 */ /* 0x000fe400078ec0ff */
[----:B------:R-:W-:-:S02]  /*22870*/  F2FP.BF16.F32.PACK_AB R121, R123, R122 ;  /* 0x0000007a7b79723e */ /* 0x000fc400000010ff */
[----:B------:R-:W-:Y:S02]  /*22880*/  F2FP.BF16.F32.PACK_AB R112, R113, R112 ;  /* 0x000000707170723e */ /* 0x000fe400000010ff */
[----:B------:R-:W-:Y:S02]  /*22890*/  SHF.R.U64 R130, R130, 0x3, RZ ;  /* 0x0000000382827819 */ /* 0x000fe400000012ff */
[----:B------:R-:W-:Y:S02]  /*228a0*/  F2FP.BF16.F32.PACK_AB R122, R117, R116 ;  /* 0x00000074757a723e */ /* 0x000fe400000010ff */
[----:B------:R-:W-:Y:S02]  /*228b0*/  F2FP.BF16.F32.PACK_AB R123, R119, R118 ;  /* 0x00000076777b723e */ /* 0x000fe400000010ff */
[----:B------:R-:W-:Y:S02]  /*228c0*/  F2FP.BF16.F32.PACK_AB R113, R115, R114 ;  /* 0x000000727371723e */ /* 0x000fe400000010ff */
[----:B------:R-:W-:-:S02]  /*228d0*/  F2FP.BF16.F32.PACK_AB R104, R105, R104 ;  /* 0x000000686968723e */ /* 0x000fc400000010ff */
[----:B------:R-:W-:Y:S01]  /*228e0*/  LOP3.LUT R124, R124, R125, RZ, 0x3c, !PT ;  /* 0x0000007d7c7c7212 */ /* 0x000fe200078e3cff */
[----:B------:R-:W-:Y:S01]  /*228f0*/  IMAD.X R125, RZ, RZ, R17, P0 ;  /* 0x000000ffff7d7224 */ /* 0x000fe200000e0611 */
        /* <DEDUP_REMOVED lines=15> */
[----:B------:R-:W-:Y:S02]  /*229f0*/  MOV R142, R142 ;  /* 0x0000008e008e7202 */ /* 0x000fe40000000f00 */
[----:B------:R-:W-:Y:S02]  /*22a00*/  F2FP.BF16.F32.PACK_AB R98, R93, R92 ;  /* 0x0000005c5d62723e */ /* 0x000fe400000010ff */
[----:B------:R-:W-:Y:S02]  /*22a10*/  F2FP.BF16.F32.PACK_AB R99, R95, R94 ;  /* 0x0000005e5f63723e */ /* 0x000fe400000010ff */
[----:B------:R-:W-:-:S02]  /*22a20*/  F2FP.BF16.F32.PACK_AB R89, R91, R90 ;  /* 0x0000005a5b59723e */ /* 0x000fc400000010ff */
[----:B------:R-:W-:Y:S01]  /*22a30*/  F2FP.BF16.F32.PACK_AB R80, R81, R80 ;  /* 0x000000505150723e */ /* 0x000fe200000010ff */
[----:B------:R0:W-:Y:S01]  /*22a40*/  STSM.16.M88.4 [R0], R120 ;  /* 0x0000007800007844 */ /* 0x0001e20000000200 */
[----:B------:R-:W-:Y:S01]  /*22a50*/  LOP3.LUT R130, R130, R131, RZ, 0x3c, !PT ;  /* 0x0000008382827212 */ /* 0x000fe200078e3cff */
[----:B------:R-:W-:Y:S01]  /*22a60*/  IMAD.X R131, RZ, RZ, R17, P6 ;  /* 0x000000ffff837224 */ /* 0x000fe200030e0611 */
        /* <DEDUP_REMOVED lines=8> */
[----:B------:R-:W-:Y:S01]  /*22af0*/  MOV R140, R140 ;  /* 0x0000008c008c7202 */ /* 0x000fe20000000f00 */
[----:B------:R-:W-:Y:S01]  /*22b00*/  UIMAD.WIDE UR10, UR60, 0x4, UR10 ;  /* 0x000000043c0a78a5 */ /* 0x000fe2000f8e020a */
        /* <DEDUP_REMOVED lines=21> */
[----:B------:R-:W-:Y:S02]  /*22c60*/  MOV R126, R126 ;  /* 0x0000007e007e7202 */ /* 0x000fe40000000f00 */
[----:B------:R-:W-:Y:S02]  /*22c70*/  F2FP.BF16.F32.PACK_AB R58, R53, R52 ;  /* 0x00000034353a723e */ /* 0x000fe400000010ff */
[----:B------:R-:W-:Y:S02]  /*22c80*/  F2FP.BF16.F32.PACK_AB R59, R55, R54 ;  /* 0x00000036373b723e */ /* 0x000fe400000010ff */
[----:B------:R-:W-:Y:S02]  /*22c90*/  F2FP.BF16.F32.PACK_AB R49, R51, R50 ;  /* 0x000000323331723e */ /* 0x000fe400000010ff */
[----:B------:R-:W-:Y:S01]  /*22ca0*/  F2FP.BF16.F32.PACK_AB R40, R41, R40 ;  /* 0x000000282928723e */ /* 0x000fe200000010ff */
[----:B------:R1:W-:Y:S01]  /*22cb0*/  STSM.16.M88.4 [R140], R80 ;  /* 0x000000508c007844 */ /* 0x0003e20000000200 */
[----:B------:R-:W-:-:S02]  /*22cc0*/  MOV R128, R128 ;  /* 0x0000008000807202 */ /* 0x000fc40000000f00 */
[----:B------:R-:W-:Y:S02]  /*22cd0*/  F2FP.BF16.F32.PACK_AB R50, R45, R44 ;  /* 0x0000002c2d32723e */ /* 0x000fe400000010ff */
[----:B------:R-:W-:Y:S02]  /*22ce0*/  F2FP.BF16.F32.PACK_AB R51, R47, R46 ;  /* 0x0000002e2f33723e */ /* 0x000fe400000010ff */
[----:B------:R-:W-:Y:S01]  /*22cf0*/  F2FP.BF16.F32.PACK_AB R41, R43, R42 ;  /* 0x0000002a2b29723e */ /* 0x000fe200000010ff */
[----:B------:R1:W-:Y:S01]  /*22d00*/  STSM.16.M88.4 [R20], R72 ;  /* 0x0000004814007844 */ /* 0x0003e20000000200 */
[----:B------:R-:W-:Y:S02]  /*22d10*/  MOV R130, R130 ;  /* 0x0000008200827202 */ /* 0x000fe40000000f00 */
[----:B------:R-:W-:Y:S01]  /*22d20*/  MOV R132, R132 ;  /* 0x0000008400847202 */ /* 0x000fe20000000f00 */
[----:B------:R1:W-:Y:S01]  /*22d30*/  STSM.16.M88.4 [R124], R64 ;  /* 0x000000407c007844 */ /* 0x0003e20000000200 */
[----:B------:R-:W-:-:S02]  /*22d40*/  MOV R134, R134 ;  /* 0x0000008600867202 */ /* 0x000fc40000000f00 */
[----:B------:R-:W-:Y:S01]  /*22d50*/  MOV R136, R136 ;  /* 0x0000008800887202 */ /* 0x000fe20000000f00 */
[----:B------:R1:W-:Y:S04]  /*22d60*/  STSM.16.M88.4 [R126], R56 ;  /* 0x000000387e007844 */ /* 0x0003e80000000200 */
[----:B------:R1:W-:Y:S01]  /*22d70*/  STSM.16.M88.4 [R128], R48 ;  /* 0x0000003080007844 */ /* 0x0003e20000000200 */
[----:B------:R-:W-:-:S04]  /*22d80*/  ISETP.NE.U32.AND P0, PT, RZ, UR18, PT ;  /* 0x00000012ff007c0c */ /* 0x000fc8000bf05070 */
[----:B------:R-:W-:Y:S01]  /*22d90*/  ISETP.NE.AND.EX P0, PT, RZ, UR19, PT, P0 ;  /* 0x00000013ff007c0c */ /* 0x000fe2000bf05300 */
[----:B------:R-:W-:Y:S01]  /*22da0*/  IMAD.U32 R76, RZ, RZ, UR4 ;  /* 0x00000004ff4c7e24 */ /* 0x000fe2000f8e00ff */
[----:B--2---:R-:W-:Y:S02]  /*22db0*/  F2FP.BF16.F32.PACK_AB R24, R25, R24 ;  /* 0x000000181918723e */ /* 0x004fe400000010ff */
[----:B------:R-:W-:Y:S02]  /*22dc0*/  F2FP.BF16.F32.PACK_AB R25, R27, R26 ;  /* 0x0000001a1b19723e */ /* 0x000fe400000010ff */
[----:B---3--:R-:W-:Y:S02]  /*22dd0*/  F2FP.BF16.F32.PACK_AB R8, R9, R8 ;  /* 0x000000080908723e */ /* 0x008fe400000010ff */
[----:B------:R-:W-:Y:S02]  /*22de0*/  F2FP.BF16.F32.PACK_AB R9, R11, R10 ;  /* 0x0000000a0b09723e */ /* 0x000fe400000010ff */
[----:B----4-:R-:W-:-:S02]  /*22df0*/  F2FP.BF16.F32.PACK_AB R42, R37, R36 ;  /* 0x00000024252a723e */ /* 0x010fc400000010ff */
[----:B------:R-:W-:Y:S02]  /*22e00*/  F2FP.BF16.F32.PACK_AB R43, R39, R38 ;  /* 0x00000026272b723e */ /* 0x000fe400000010ff */
[----:B------:R-:W-:Y:S02]  /*22e10*/  F2FP.BF16.F32.PACK_AB R32, R33, R32 ;  /* 0x000000202120723e */ /* 0x000fe400000010ff */
[----:B------:R-:W-:Y:S02]  /*22e20*/  F2FP.BF16.F32.PACK_AB R33, R35, R34 ;  /* 0x000000222321723e */ /* 0x000fe400000010ff */
[----:B------:R-:W-:Y:S02]  /*22e30*/  F2FP.BF16.F32.PACK_AB R34, R29, R28 ;  /* 0x0000001c1d22723e */ /* 0x000fe400000010ff */
[----:B------:R-:W-:Y:S02]  /*22e40*/  F2FP.BF16.F32.PACK_AB R35, R31, R30 ;  /* 0x0000001e1f23723e */ /* 0x000fe400000010ff */
[----:B------:R-:W-:Y:S01]  /*22e50*/  F2FP.BF16.F32.PACK_AB R10, R5, R4 ;  /* 0x00000004050a723e */ /* 0x000fe200000010ff */
[----:B------:R-:W-:Y:S01]  /*22e60*/  IMAD.U32 R4, RZ, RZ, UR10 ;  /* 0x0000000aff047e24 */ /* 0x000fe2000f8e00ff */
[----:B------:R-:W-:Y:S01]  /*22e70*/  F2FP.BF16.F32.PACK_AB R26, R13, R12 ;  /* 0x0000000c0d1a723e */ /* 0x000fe200000010ff */
[----:B------:R-:W-:Y:S01]  /*22e80*/  IMAD.U32 R5, RZ, RZ, UR11 ;  /* 0x0000000bff057e24 */ /* 0x000fe2000f8e00ff */
[----:B------:R-:W-:Y:S01]  /*22e90*/  F2FP.BF16.F32.PACK_AB R27, R15, R14 ;  /* 0x0000000e0f1b723e */ /* 0x000fe200000010ff */
[----:B------:R-:W-:Y:S01]  /*22ea0*/  ULDC.64 UR10, c[0x0][0xd08] ;  /* 0x00034200000a7ab9 */ /* 0x000fe20000000a00 */
[----:B------:R-:W-:Y:S01]  /*22eb0*/  F2FP.BF16.F32.PACK_AB R11, R7, R6 ;  /* 0x00000006070b723e */ /* 0x000fe200000010ff */
[----:B------:R1:W-:Y:S01]  /*22ec0*/  STSM.16.M88.4 [R130], R40 ;  /* 0x0000002882007844 */ /* 0x0003e20000000200 */
[----:B------:R-:W-:-:S03]  /*22ed0*/  UISETP.NE.U32.AND UP0, UPT, UR10, URZ, UPT ;  /* 0x0000003f0a00728c */ /* 0x000fc6000bf05070 */
[----:B------:R1:W-:Y:S01]  /*22ee0*/  STSM.16.M88.4 [R132], R32 ;  /* 0x0000002084007844 */ /* 0x0003e20000000200 */
[----:B------:R-:W-:-:S03]  /*22ef0*/  UISETP.NE.AND.EX UP0, UPT, UR11, URZ, UPT, UP0 ;  /* 0x0000003f0b00728c */ /* 0x000fc6000bf05300 */
[----:B------:R1:W-:Y:S04]  /*22f00*/  STSM.16.M88.4 [R134], R24 ;  /* 0x0000001886007844 */ /* 0x0003e80000000200 */
[----:B------:R1:W-:Y:S01]  /*22f10*/  STSM.16.M88.4 [R136], R8 ;  /* 0x0000000888007844 */ /* 0x0003e20000000200 */
[----:B------:R-:W-:Y:S01]  /*22f20*/  BAR.SYNC.DEFER_BLOCKING 0x1, 0x100 ;  /* 0x0044000000007b1d */ /* 0x000fe20000010000 */
[----:B------:R-:W-:-:S05]  /*22f30*/  PLOP3.LUT P1, PT, PT, PT, UP0, 0x80, 0x0 ;  /* 0x000000000000781c */ /* 0x000fca0003f2f008 */
[----:B------:R-:W-:Y:S02]  /*22f40*/  @UP0 ULDC.64 UR10, c[0x0][0xd08] ;  /* 0x00034200000a0ab9 */ /* 0x000fe40000000a00 */
[----:B------:R-:W-:-:S06]  /*22f50*/  @UP0 UIMAD.WIDE UR10, UR60, 0x4, UR10 ;  /* 0x000000043c0a08a5 */ /* 0x000fcc000f8e020a */
[----:B------:R-:W-:Y:S02]  /*22f60*/  IMAD.U32 R6, RZ, RZ, UR10 ;  /* 0x0000000aff067e24 */ /* 0x000fe4000f8e00ff */
[----:B------:R-:W-:Y:S01]  /*22f70*/  IMAD.U32 R7, RZ, RZ, UR11 ;  /* 0x0000000bff077e24 */ /* 0x000fe2000f8e00ff */
[----:B0-----:R1:W5:Y:S04]  /*22f80*/  @P0 LDG.E R0, desc[UR36][R4.64] ;  /* 0x0000002404000981 */ /* 0x001368000c1e1900 */
[----:B------:R1:W5:Y:S01]  /*22f90*/  @P1 LDG.E R76, desc[UR36][R6.64] ;  /* 0x00000024064c1981 */ /* 0x000362000c1e1900 */
[----:B------:R-:W-:Y:S02]  /*22fa0*/  UISETP.NE.AND UP0, UPT, UR8, URZ, UPT ;  /* 0x0000003f0800728c */ /* 0x000fe4000bf05270 */
[----:B------:R-:W-:Y:S01]  /*22fb0*/  ULOP3.LUT UR61, UR61, 0xff, URZ, 0xc0, !UPT ;  /* 0x000000ff3d3d7892 */ /* 0x000fe2000f8ec03f */
[----:B------:R-:W-:Y:S01]  /*22fc0*/  UMOV UR4, URZ ;  /* 0x0000003f00047c82 */ /* 0x000fe20008000000 */
[----:B------:R-:W-:Y:S01]  /*22fd0*/  USEL UR23, UR8, UR9, UP0 ;  /* 0x0000000908177287 */ /* 0x000fe20008000000 */
[----:B------:R-:W-:Y:S11]  /*22fe0*/  @P1 BRA `(.L_x_6402) ;  /* 0x0000000000101947 */ /* 0x000ff60003800000 */
[----:B------:R-:W-:Y:S05]  /*22ff0*/  @!P0 BRA `(.L_x_6402) ;  /* 0x00000000000c8947 */ /* 0x000fea0003800000 */
[----:B-1----:R-:W2:Y:S04]  /*23000*/  LDG.E R3, desc[UR36][R4.64] ;  /* 0x0000002404037981 */ /* 0x002ea8000c1e1900 */
[----:B-----5:R-:W2:Y:S02]  /*23010*/  LDG.E R76, desc[UR36][R4.64+0x4] ;  /* 0x00000424044c7981 */ /* 0x020ea4000c1e1900 */
[----:B--2---:R-:W-:-:S07]  /*23020*/  IMAD.IADD R76, R76, 0x1, -R3 ;  /* 0x000000014c4c7824 */ /* 0x004fce00078e0a03 */
.L_x_6402:
[----:B-1----:R-:W0:Y:S01]  /*23030*/  SHFL.IDX PT, R3, R209, RZ, 0x1f ;  /* 0x00001fffd1037589 */ /* 0x002e2200000e0000 */
[----:B------:R-:W-:Y:S02]  /*23040*/  R2UR UR8, R212 ;  /* 0x00000000d40872ca */ /* 0x000fe400000e0000 */
[----:B-----5:R-:W-:-:S11]  /*23050*/  @P0 R2UR UR4, R0 ;  /* 0x00000000000402ca */ /* 0x020fd600000e0000 */
[----:B------:R-:W-:Y:S02]  /*23060*/  ULOP3.LUT UR8, UR8, 0xffff, URZ, 0xc0, !UPT ;  /* 0x0000ffff08087892 */ /* 0x000fe4000f8ec03f */
[----:B------:R-:W-:Y:S01]  /*23070*/  USHF.R.S32.HI UR26, URZ, 0x1f, UR4 ;  /* 0x0000001f3f1a7899 */ /* 0x000fe20008011404 */
[----:B0-----:R-:W-:-:S13]  /*23080*/  ISETP.NE.AND P0, PT, R3, RZ, PT ;  /* 0x000000ff0300720c */ /* 0x001fda0003f05270 */
[----:B------:R-:W-:Y:S05]  /*23090*/  @P0 BRA `(.L_x_6403) ;  /* 0x0000000400280947 */ /* 0x000fea0003800000 */
[----:B------:R-:W2:Y:S01]  /*230a0*/  LDL R6, [R1+0x448] ;  /* 0x0004480001067983 */ /* 0x000ea20000100800 */
[----:B------:R-:W0:Y:S03]  /*230b0*/  LDC R11, c[0x0][0xce8] ;  /* 0x00033a00ff0b7b82 */ /* 0x000e260000000800 */
[----:B------:R-:W3:Y:S04]  /*230c0*/  LDL R5, [R1+0x44c] ;  /* 0x00044c0001057983 */ /* 0x000ee80000100800 */
[----:B------:R-:W4:Y:S01]  /*230d0*/  LDL R4, [R1+0x438] ;  /* 0x0004380001047983 */ /* 0x000f220000100800 */
[----:B------:R-:W-:-:S04]  /*230e0*/  IMAD.U32 R3, RZ, RZ, UR59 ;  /* 0x0000003bff037e24 */ /* 0x000fc8000f8e00ff */
[----:B------:R-:W-:Y:S02]  /*230f0*/  IMAD R10, R3, 0x40, R22 ;  /* 0x00000040030a7824 */ /* 0x000fe400078e0216 */
[----:B0-----:R-:W-:Y:S01]  /*23100*/  IMAD R15, R76, R11, RZ ;  /* 0x0000000b4c0f7224 */ /* 0x001fe200078e02ff */
[----:B------:R-:W-:Y:S01]  /*23110*/  ISETP.NE.AND P2, PT, R11, 0x1, PT ;  /* 0x000000010b00780c */ /* 0x000fe20003f45270 */
[----:B------:R-:W-:Y:S01]  /*23120*/  UISETP.GT.AND UP1, UPT, UR23, 0x1, UPT ;  /* 0x000000011700788c */ /* 0x000fe2000bf24270 */
[----:B------:R-:W-:-:S03]  /*23130*/  UMOV UR22, 0xab8 ;  /* 0x00000ab800167882 */ /* 0x000fc60000000000 */
[----:B------:R-:W-:-:S08]  /*23140*/  USEL UR22, UR22, 0xa78, UP1 ;  /* 0x00000a7816167887 */ /* 0x000fd00008800000 */
[----:B------:R-:W0:Y:S01]  /*23150*/  @P2 LDC R3, c[0x0][0xcf0] ;  /* 0x00033c00ff032b82 */ /* 0x000e220000000800 */
[----:B------:R-:W-:Y:S01]  /*23160*/  UISETP.NE.U32.AND UP0, UPT, UR18, URZ, UPT ;  /* 0x0000003f1200728c */ /* 0x000fe2000bf05070 */
[----:B------:R-:W-:-:S03]  /*23170*/  IMAD.U32 R13, RZ, RZ, UR59 ;  /* 0x0000003bff0d7e24 */ /* 0x000fc6000f8e00ff */
[----:B------:R-:W-:Y:S01]  /*23180*/  UISETP.NE.AND.EX UP0, UPT, UR19, URZ, UPT, UP0 ;  /* 0x0000003f1300728c */ /* 0x000fe2000bf05300 */
[----:B--2---:R-:W-:-:S05]  /*23190*/  IMAD.MOV R0, RZ, RZ, -R6 ;  /* 0x000000ffff007224 */ /* 0x004fca00078e0a06 */
[----:B---3--:R-:W-:Y:S02]  /*231a0*/  ISETP.NE.AND P0, PT, R5, R0, PT ;  /* 0x000000000500720c */ /* 0x008fe40003f05270 */
[----:B------:R-:W1:Y:S02]  /*231b0*/  @P2 LDC R0, c[0x0][0xcec] ;  /* 0x00033b00ff002b82 */ /* 0x000e640000000800 */
[----:B------:R-:W-:-:S13]  /*231c0*/  ISETP.GE.OR P1, PT, R10, R15, P0 ;  /* 0x0000000f0a00720c */ /* 0x000fda0000726670 */
[----:B------:R-:W2:Y:S01]  /*231d0*/  @!P1 LDL R9, [R1+0x1f0] ;  /* 0x0001f00001099983 */ /* 0x000ea20000100800 */
[----:B----4-:R-:W-:Y:S01]  /*231e0*/  IMAD R13, R13, 0x40, R4 ;  /* 0x000000400d0d7824 */ /* 0x010fe200078e0204 */
[----:B------:R-:W-:Y:S01]  /*231f0*/  USHF.R.S32.HI UR16, URZ, 0x1f, UR60 ;  /* 0x0000001f3f107899 */ /* 0x000fe2000801143c */
[----:B------:R-:W-:Y:S01]  /*23200*/  BSSY B1, `(.L_x_6403) ;  /* 0x0000033000017945 */ /* 0x000fe20003800000 */
[----:B------:R-:W-:Y:S01]  /*23210*/  USEL UR9, UR61, URZ, UP1 ;  /* 0x0000003f3d097287 */ /* 0x000fe20008800000 */
[----:B------:R-:W-:Y:S01]  /*23220*/  IMAD.MOV.U32 R7, RZ, RZ, R13 ;  /* 0x000000ffff077224 */ /* 0x000fe200078e000d */
[----:B------:R-:W-:Y:S01]  /*23230*/  USEL UR17, UR60, URZ, !UP0 ;  /* 0x0000003f3c117287 */ /* 0x000fe2000c000000 */
[----:B------:R-:W-:Y:S01]  /*23240*/  ULDC.64 UR10, c[0x0][UR22+0x220] ;  /* 0x00008800160a7abb */ /* 0x000fe20008000a00 */
[----:B------:R-:W-:Y:S01]  /*23250*/  ULDC.64 UR14, c[0x0][UR22+0x228] ;  /* 0x00008a00160e7abb */ /* 0x000fe20008000a00 */
[----:B-1----:R-:W-:Y:S01]  /*23260*/  @P2 IMAD.HI.U32 R0, R13, R0, RZ ;  /* 0x000000000d002227 */ /* 0x002fe200078e00ff */
[----:B------:R-:W-:-:S02]  /*23270*/  USEL UR20, UR16, URZ, !UP0 ;  /* 0x0000003f10147287 */ /* 0x000fc4000c000000 */
[----:B------:R-:W-:Y:S02]  /*23280*/  UIMAD.WIDE.U32 UR24, UR14, UR9, URZ ;  /* 0x000000090e1872a5 */ /* 0x000fe4000f8e003f */
[----:B------:R-:W-:Y:S01]  /*23290*/  UIMAD UR11, UR11, UR17, URZ ;  /* 0x000000110b0b72a4 */ /* 0x000fe2000f8e023f */
[----:B0-----:R-:W-:Y:S01]  /*232a0*/  @P2 SHF.R.U32.HI R7, RZ, R3, R0 ;  /* 0x00000003ff072219 */ /* 0x001fe20000011600 */
[----:B------:R-:W-:Y:S01]  /*232b0*/  ULDC.64 UR12, c[0x0][UR22+0x218] ;  /* 0x00008600160c7abb */ /* 0x000fe20008000a00 */
[----:B------:R-:W-:Y:S01]  /*232c0*/  UIMAD UR9, UR15, UR9, URZ ;  /* 0x000000090f0972a4 */ /* 0x000fe2000f8e023f */
[----:B------:R-:W-:Y:S01]  /*232d0*/  IMAD.U32 R4, RZ, RZ, UR24 ;  /* 0x00000018ff047e24 */ /* 0x000fe2000f8e00ff */
[----:B------:R-:W-:Y:S01]  /*232e0*/  UIMAD.WIDE.U32 UR14, UR10, UR17, URZ ;  /* 0x000000110a0e72a5 */ /* 0x000fe2000f8e003f */
[----:B------:R-:W-:Y:S01]  /*232f0*/  IMAD.MOV R0, RZ, RZ, -R7 ;  /* 0x000000ffff007224 */ /* 0x000fe200078e0a07 */
[----:B------:R-:W-:Y:S01]  /*23300*/  UIMAD.WIDE.U32 UR16, UR12, UR8, URZ ;  /* 0x000000080c1072a5 */ /* 0x000fe2000f8e003f */
[----:B------:R-:W-:Y:S01]  /*23310*/  IMAD.U32 R5, RZ, RZ, UR25 ;  /* 0x00000019ff057e24 */ /* 0x000fe2000f8e00ff */
[----:B------:R-:W-:Y:S01]  /*23320*/  UIMAD UR12, UR13, UR8, URZ ;  /* 0x000000080d0c72a4 */ /* 0x000fe2000f8e023f */
[----:B------:R-:W-:Y:S01]  /*23330*/  IMAD R3, R11, R0, R13 ;  /* 0x000000000b037224 */ /* 0x000fe200078e020d */
[----:B------:R-:W-:-:S02]  /*23340*/  UIMAD UR11, UR10, UR20, UR11 ;  /* 0x000000140a0b72a4 */ /* 0x000fc4000f8e020b */
[----:B------:R-:W-:Y:S02]  /*23350*/  UIADD3 UR13, UR25, UR9, URZ ;  /* 0x00000009190d7290 */ /* 0x000fe4000fffe03f */
[----:B------:R-:W-:Y:S01]  /*23360*/  UIADD3 UR16, UP0, UP2, UR14, UR16, UR4 ;  /* 0x000000100e107290 */ /* 0x000fe2000fa1e004 */
[----:B------:R-:W-:Y:S01]  /*23370*/  SHF.R.S32.HI R0, RZ, 0x1f, R3 ;  /* 0x0000001fff007819 */ /* 0x000fe20000011403 */
[----:B------:R-:W-:Y:S02]  /*23380*/  UIADD3 UR12, UR17, UR12, URZ ;  /* 0x0000000c110c7290 */ /* 0x000fe4000fffe03f */
[----:B------:R-:W-:Y:S01]  /*23390*/  UIADD3 UR9, UR15, UR11, URZ ;  /* 0x0000000b0f097290 */ /* 0x000fe2000fffe03f */
[----:B------:R-:W-:Y:S01]  /*233a0*/  IMAD.U32 R6, RZ, RZ, UR13 ;  /* 0x0000000dff067e24 */ /* 0x000fe2000f8e00ff */
[----:B------:R-:W-:Y:S01]  /*233b0*/  IADD3 R4, P2, P3, R7, UR16, R4 ;  /* 0x0000001007047c10 */ /* 0x000fe2000fb5e004 */
[----:B------:R-:W-:Y:S01]  /*233c0*/  ULDC.64 UR10, c[0x0][UR22+0x210] ;  /* 0x00008400160a7abb */ /* 0x000fe20008000a00 */
[----:B------:R-:W-:Y:S01]  /*233d0*/  UIADD3.X UR9, UR9, UR12, UR26, UP0, UP2 ;  /* 0x0000000c09097290 */ /* 0x000fe200087e441a */
[----:B------:R-:W-:Y:S01]  /*233e0*/  SHF.R.S32.HI R7, RZ, 0x1f, R7 ;  /* 0x0000001fff077819 */ /* 0x000fe20000011407 */
[----:B------:R-:W-:Y:S01]  /*233f0*/  IMAD R11, R3, UR11, RZ ;  /* 0x0000000b030b7c24 */ /* 0x000fe2000f8e02ff */
[----:B------:R-:W-:Y:S01]  /*23400*/  ULDC.64 UR12, c[0x0][0xca8] ;  /* 0x00032a00000c7ab9 */ /* 0x000fe20000000a00 */
[----:B------:R-:W-:Y:S01]  /*23410*/  @!UP1 ULDC UR12, c[0x0][0xc50] ;  /* 0x00031400000c9ab9 */ /* 0x000fe20000000800 */
[----:B------:R-:W-:Y:S01]  /*23420*/  @!UP1 ULDC UR13, c[0x0][0xc54] ;  /* 0x00031500000d9ab9 */ /* 0x000fe20000000800 */
[----:B------:R-:W-:Y:S01]  /*23430*/  IADD3.X R5, R7, UR9, R6, P2, P3 ;  /* 0x0000000907057c10 */ /* 0x000fe200097e6406 */
[----:B------:R-:W-:-:S02]  /*23440*/  IMAD R11, R0, UR10, R11 ;  /* 0x0000000a000b7c24 */ /* 0x000fc4000f8e020b */
[----:B------:R-:W-:Y:S02]  /*23450*/  VIADD R0, R10, 0x8 ;  /* 0x000000080a007836 */ /* 0x000fe40000000000 */
[----:B------:R-:W-:-:S03]  /*23460*/  IMAD.WIDE.U32 R4, R3, UR10, R4 ;  /* 0x0000000a03047c25 */ /* 0x000fc6000f8e0004 */
[----:B------:R-:W-:Y:S01]  /*23470*/  ISETP.GE.OR P0, PT, R0, R15, P0 ;  /* 0x0000000f0000720c */ /* 0x000fe20000706670 */
[----:B------:R-:W-:Y:S01]  /*23480*/  IMAD.IADD R3, R5, 0x1, R11 ;  /* 0x0000000105037824 */ /* 0x000fe200078e020b */
[----:B------:R-:W-:-:S04]  /*23490*/  LEA R8, P2, R4, UR12, 0x2 ;  /* 0x0000000c04087c11 */ /* 0x000fc8000f8410ff */
[----:B------:R-:W-:Y:S01]  /*234a0*/  LEA.HI.X R3, R4, UR13, R3, 0x2, P2 ;  /* 0x0000000d04037c11 */ /* 0x000fe200090f1403 */
[----:B------:R-:W-:Y:S04]  /*234b0*/  SHFL.IDX PT, R6, R8, 0x1, 0x1c1f ;  /* 0x003c1f0008067f89 */ /* 0x000fe800000e0000 */
[----:B------:R-:W-:Y:S04]  /*234c0*/  SHFL.IDX PT, R4, R8, RZ, 0x1c1f ;  /* 0x001c1fff08047589 */ /* 0x000fe800000e0000 */
[----:B------:R-:W2:Y:S04]  /*234d0*/  SHFL.IDX PT, R5, R3, RZ, 0x1c1f ;  /* 0x001c1fff03057589 */ /* 0x000ea800000e0000 */
[----:B------:R0:W1:Y:S04]  /*234e0*/  SHFL.IDX PT, R7, R3, 0x1, 0x1c1f ;  /* 0x003c1f0003077f89 */ /* 0x00006800000e0000 */
[----:B--2---:R0:W-:Y:S01]  /*234f0*/  @!P1 ST.E desc[UR36][R4.64], R9 ;  /* 0x0000000904009985 */ /* 0x0041e2000c101924 */
[----:B-1----:R-:W-:Y:S05]  /*23500*/  @P0 BRA `(.L_x_6404) ;  /* 0x0000000000080947 */ /* 0x002fea0003800000 */
[----:B0-----:R-:W2:Y:S04]  /*23510*/  LDL R3, [R1+0x1f4] ;  /* 0x0001f40001037983 */ /* 0x001ea80000100800 */
[----:B--2---:R1:W-:Y:S02]  /*23520*/  ST.E desc[UR36][R6.64], R3 ;  /* 0x0000000306007985 */ /* 0x0043e4000c101924 */
.L_x_6404:
[----:B------:R-:W-:Y:S05]  /*23530*/  BSYNC B1 ;  /* 0x0000000000017941 */ /* 0x000fea0003800000 */
.L_x_6403:
[----:B------:R-:W-:Y:S02]  /*23540*/  UISETP.GT.AND UP1, UPT, UR23, 0x1, UPT ;  /* 0x000000011700788c */ /* 0x000fe4000bf24270 */
[----:B------:R-:W-:-:S04]  /*23550*/  UISETP.NE.U32.AND UP0, UPT, UR18, URZ, UPT ;  /* 0x0000003f1200728c */ /* 0x000fc8000bf05070 */
[----:B------:R-:W-:Y:S01]  /*23560*/  PLOP3.LUT P0, PT, PT, PT, UP1, 0x80, 0x0 ;  /* 0x000000000000781c */ /* 0x000fe20003f0f018 */
[----:B------:R-:W-:-:S04]  /*23570*/  UISETP.NE.AND.EX UP0, UPT, UR19, URZ, UPT, UP0 ;  /* 0x0000003f1300728c */ /* 0x000fc8000bf05300 */
[----:B------:R-:W-:-:S08]  /*23580*/  USEL UR14, UR60, URZ, !UP0 ;  /* 0x0000003f3c0e7287 */ /* 0x000fd0000c000000 */
[----:B------:R-:W-:Y:S05]  /*23590*/  @P0 BRA `(.L_x_6405) ;  /* 0x0000001000240947 */ /* 0x000fea0003800000 */
[----:B-1----:R-:W2:Y:S01]  /*235a0*/  LDL.64 R6, [R1+0x440] ;  /* 0x0004400001067983 */ /* 0x002ea20000100a00 */
[----:B0-----:R-:W-:Y:S01]  /*235b0*/  IMAD R4, R208, 0x40, R19 ;  /* 0x00000040d0047824 */ /* 0x001fe200078e0213 */
[----:B------:R-:W0:Y:S01]  /*235c0*/  LDC R81, c[0x0][0xce8] ;  /* 0x00033a00ff517b82 */ /* 0x000e220000000800 */
[----:B------:R-:W-:Y:S02]  /*235d0*/  ULDC.64 UR12, c[0x0][0xba0] ;  /* 0x0002e800000c7ab9 */ /* 0x000fe40000000a00 */
[----:B------:R-:W-:Y:S02]  /*235e0*/  UIMAD UR9, UR26, UR12, URZ ;  /* 0x0000000c1a0972a4 */ /* 0x000fe4000f8e023f */
[----:B------:R-:W-:Y:S02]  /*235f0*/  UIMAD.WIDE.U32 UR10, UR4, UR12, URZ ;  /* 0x0000000c040a72a5 */ /* 0x000fe4000f8e003f */
[----:B------:R-:W-:-:S03]  /*23600*/  UIMAD UR9, UR4, UR13, UR9 ;  /* 0x0000000d040972a4 */ /* 0x000fc6000f8e0209 */
[----:B------:R-:W-:Y:S01]  /*23610*/  ULDC.64 UR12, c[0x0][0xbe8] ;  /* 0x0002fa00000c7ab9 */ /* 0x000fe20000000a00 */
[----:B------:R-:W-:-:S04]  /*23620*/  UIADD3 UR11, UR11, UR9, URZ ;  /* 0x000000090b0b7290 */ /* 0x000fc8000fffe03f */
[----:B------:R-:W-:-:S04]  /*23630*/  UIMAD.WIDE.U32 UR10, UR8, UR12, UR10 ;  /* 0x0000000c080a72a5 */ /* 0x000fc8000f8e000a */
[----:B------:R-:W-:-:S03]  /*23640*/  UIMAD UR9, UR8, UR13, UR11 ;  /* 0x0000000d080972a4 */ /* 0x000fc6000f8e020b */
[----:B------:R-:W-:Y:S01]  /*23650*/  ULDC UR11, c[0x0][0xbc8] ;  /* 0x0002f200000b7ab9 */ /* 0x000fe20000000800 */
[----:B------:R-:W-:Y:S01]  /*23660*/  IMAD.U32 R21, RZ, RZ, UR59 ;  /* 0x0000003bff157e24 */ /* 0x000fe2000f8e00ff */
[----:B------:R-:W-:Y:S01]  /*23670*/  USHF.R.S32.HI UR4, URZ, 0x1f, UR14 ;  /* 0x0000001f3f047899 */ /* 0x000fe2000801140e */
[----:B------:R-:W-:-:S03]  /*23680*/  ULDC.64 UR12, c[0x0][0xbf0] ;  /* 0x0002fc00000c7ab9 */ /* 0x000fc60000000a00 */
[----:B------:R-:W-:Y:S01]  /*23690*/  UIMAD UR4, UR4, UR12, URZ ;  /* 0x0000000c040472a4 */ /* 0x000fe2000f8e023f */
[----:B------:R-:W-:-:S03]  /*236a0*/  UMOV UR8, UR10 ;  /* 0x0000000a00087c82 */ /* 0x000fc60008000000 */
[----:B------:R-:W-:Y:S02]  /*236b0*/  UIMAD UR4, UR14, UR13, UR4 ;  /* 0x0000000d0e0472a4 */ /* 0x000fe4000f8e0204 */
[----:B------:R-:W-:-:S04]  /*236c0*/  UIMAD.WIDE.U32 UR8, UR14, UR12, UR8 ;  /* 0x0000000c0e0872a5 */ /* 0x000fc8000f8e0008 */
[----:B------:R-:W-:Y:S01]  /*236d0*/  UIADD3 UR4, UR9, UR4, URZ ;  /* 0x0000000409047290 */ /* 0x000fe2000fffe03f */
[----:B------:R-:W-:Y:S01]  /*236e0*/  BSSY B1, `(.L_x_6406) ;  /* 0x00000ce000017945 */ /* 0x000fe20003800000 */
[----:B------:R-:W-:Y:S02]  /*236f0*/  SHF.R.S32.HI R84, RZ, 0x1f, R210 ;  /* 0x0000001fff547819 */ /* 0x000fe400000114d2 */
[----:B------:R-:W-:Y:S02]  /*23700*/  SHF.R.S32.HI R85, RZ, 0x1f, R211 ;  /* 0x0000001fff557819 */ /* 0x000fe400000114d3 */
[----:B------:R-:W-:Y:S02]  /*23710*/  SHF.R.S32.HI R86, RZ, 0x1f, R152 ;  /* 0x0000001fff567819 */ /* 0x000fe40000011498 */
[----:B------:R-:W-:Y:S02]  /*23720*/  SHF.R.S32.HI R87, RZ, 0x1f, R153 ;  /* 0x0000001fff577819 */ /* 0x000fe40000011499 */
[----:B------:R-:W-:-:S02]  /*23730*/  SHF.R.S32.HI R88, RZ, 0x1f, R154 ;  /* 0x0000001fff587819 */ /* 0x000fc4000001149a */
[----:B------:R-:W-:Y:S02]  /*23740*/  SHF.R.S32.HI R89, RZ, 0x1f, R155 ;  /* 0x0000001fff597819 */ /* 0x000fe4000001149b */
[----:B------:R-:W-:Y:S01]  /*23750*/  SHF.R.S32.HI R90, RZ, 0x1f, R156 ;  /* 0x0000001fff5a7819 */ /* 0x000fe2000001149c */
[----:B--2---:R-:W-:-:S03]  /*23760*/  IMAD.WIDE R4, R4, 0x2, R6 ;  /* 0x0000000204047825 */ /* 0x004fc600078e0206 */
[C---:B------:R-:W-:Y:S02]  /*23770*/  IADD3 R41, P2, R4.reuse, 0x7000, RZ ;  /* 0x0000700004297810 */ /* 0x040fe40007f5e0ff */
[----:B------:R-:W-:Y:S02]  /*23780*/  IADD3 R9, P3, R4, 0x1000, RZ ;  /* 0x0000100004097810 */ /* 0x000fe40007f7e0ff */
[----:B------:R-:W-:Y:S02]  /*23790*/  LOP3.LUT R40, R41, 0x380, RZ, 0xc0, !PT ;  /* 0x0000038029287812 */ /* 0x000fe400078ec0ff */
[----:B------:R-:W-:Y:S02]  /*237a0*/  LOP3.LUT R8, R9, 0x380, RZ, 0xc0, !PT ;  /* 0x0000038009087812 */ /* 0x000fe400078ec0ff */
[----:B------:R-:W-:Y:S02]  /*237b0*/  SHF.R.U64 R40, R40, 0x3, RZ ;  /* 0x0000000328287819 */ /* 0x000fe400000012ff */
[----:B------:R-:W-:-:S02]  /*237c0*/  SHF.R.U64 R8, R8, 0x3, RZ ;  /* 0x0000000308087819 */ /* 0x000fc400000012ff */
[----:B------:R-:W-:Y:S01]  /*237d0*/  LOP3.LUT R40, R40, R41, RZ, 0x3c, !PT ;  /* 0x0000002928287212 */ /* 0x000fe200078e3cff */
[----:B------:R-:W-:Y:S01]  /*237e0*/  IMAD.X R41, RZ, RZ, R5, P2 ;  /* 0x000000ffff297224 */ /* 0x000fe200010e0605 */
[C---:B------:R-:W-:Y:S02]  /*237f0*/  IADD3 R69, P2, R4.reuse, 0xe000, RZ ;  /* 0x0000e00004457810 */ /* 0x040fe40007f5e0ff */
[C---:B------:R-:W-:Y:S02]  /*23800*/  IADD3 R37, P1, R4.reuse, 0x6000, RZ ;  /* 0x0000600004257810 */ /* 0x040fe40007f3e0ff */
[----:B------:R-:W-:Y:S01]  /*23810*/  LOP3.LUT R68, R69, 0x380, RZ, 0xc0, !PT ;  /* 0x0000038045447812 */ /* 0x000fe200078ec0ff */
[----:B------:R-:W5:Y:S01]  /*23820*/  LD.E.128 R40, desc[UR36][R40.64] ;  /* 0x0000002428287980 */ /* 0x000f62000c101d00 */
[----:B------:R-:W-:Y:S02]  /*23830*/  IADD3 R33, P0, R4, 0x5000, RZ ;  /* 0x0000500004217810 */ /* 0x000fe40007f1e0ff */
[----:B------:R-:W-:-:S02]  /*23840*/  SHF.R.U64 R68, R68, 0x3, RZ ;  /* 0x0000000344447819 */ /* 0x000fc400000012ff */
[----:B------:R-:W-:Y:S01]  /*23850*/  LOP3.LUT R8, R8, R9, RZ, 0x3c, !PT ;  /* 0x0000000908087212 */ /* 0x000fe200078e3cff */
[--C-:B------:R-:W-:Y:S01]  /*23860*/  IMAD.X R9, RZ, RZ, R5.reuse, P3 ;  /* 0x000000ffff097224 */ /* 0x100fe200018e0605 */
[----:B------:R-:W-:Y:S02]  /*23870*/  LOP3.LUT R36, R37, 0x380, RZ, 0xc0, !PT ;  /* 0x0000038025247812 */ /* 0x000fe400078ec0ff */
[----:B------:R-:W-:Y:S01]  /*23880*/  LOP3.LUT R68, R68, R69, RZ, 0x3c, !PT ;  /* 0x0000004544447212 */ /* 0x000fe200078e3cff */
[----:B------:R-:W-:Y:S01]  /*23890*/  IMAD.X R69, RZ, RZ, R5, P2 ;  /* 0x000000ffff457224 */ /* 0x000fe200010e0605 */
[----:B------:R-:W-:Y:S01]  /*238a0*/  LOP3.LUT R32, R33, 0x380, RZ, 0xc0, !PT ;  /* 0x0000038021207812 */ /* 0x000fe200078ec0ff */
[----:B------:R-:W5:Y:S01]  /*238b0*/  LD.E.128 R8, desc[UR36][R8.64] ;  /* 0x0000002408087980 */ /* 0x000f62000c101d00 */
[----:B------:R-:W-:Y:S02]  /*238c0*/  IADD3 R45, P3, R4, 0x8000, RZ ;  /* 0x00008000042d7810 */ /* 0x000fe40007f7e0ff */
[----:B0-----:R-:W-:Y:S01]  /*238d0*/  ISETP.NE.AND P2, PT, R81, 0x1, PT ;  /* 0x000000015100780c */ /* 0x001fe20003f45270 */
[----:B------:R-:W5:Y:S01]  /*238e0*/  LD.E.128 R68, desc[UR36][R68.64] ;  /* 0x0000002444447980 */ /* 0x000f62000c101d00 */
[----:B------:R-:W-:-:S02]  /*238f0*/  SHF.R.U64 R36, R36, 0x3, RZ ;  /* 0x0000000324247819 */ /* 0x000fc400000012ff */
[----:B------:R-:W-:Y:S02]  /*23900*/  SHF.R.U64 R32, R32, 0x3, RZ ;  /* 0x0000000320207819 */ /* 0x000fe400000012ff */
[----:B------:R-:W-:Y:S02]  /*23910*/  LOP3.LUT R44, R45, 0x380, RZ, 0xc0, !PT ;  /* 0x000003802d2c7812 */ /* 0x000fe400078ec0ff */
[----:B------:R-:W-:Y:S01]  /*23920*/  LOP3.LUT R36, R36, R37, RZ, 0x3c, !PT ;  /* 0x0000002524247212 */ /* 0x000fe200078e3cff */
[--C-:B------:R-:W-:Y:S01]  /*23930*/  IMAD.X R37, RZ, RZ, R5.reuse, P1 ;  /* 0x000000ffff257224 */ /* 0x100fe200008e0605 */
[----:B------:R-:W-:Y:S01]  /*23940*/  LOP3.LUT R32, R32, R33, RZ, 0x3c, !PT ;  /* 0x0000002120207212 */ /* 0x000fe200078e3cff */
[----:B------:R-:W-:Y:S01]  /*23950*/  IMAD.X R33, RZ, RZ, R5, P0 ;  /* 0x000000ffff217224 */ /* 0x000fe200000e0605 */
[----:B------:R-:W-:Y:S01]  /*23960*/  SHF.R.U64 R44, R44, 0x3, RZ ;  /* 0x000000032c2c7819 */ /* 0x000fe200000012ff */
[----:B------:R-:W0:Y:S01]  /*23970*/  @P2 LDC R77, c[0x0][0xcec] ;  /* 0x00033b00ff4d2b82 */ /* 0x000e220000000800 */
[C---:B------:R-:W-:Y:S01]  /*23980*/  IADD3 R65, P1, R4.reuse, 0xd000, RZ ;  /* 0x0000d00004417810 */ /* 0x040fe20007f3e0ff */
[----:B------:R-:W5:Y:S01]  /*23990*/  LD.E.128 R36, desc[UR36][R36.64] ;  /* 0x0000002424247980 */ /* 0x000f62000c101d00 */
[----:B------:R-:W-:-:S02]  /*239a0*/  IADD3 R61, P0, R4, 0xc000, RZ ;  /* 0x0000c000043d7810 */ /* 0x000fc40007f1e0ff */
[----:B------:R-:W-:Y:S01]  /*239b0*/  LOP3.LUT R44, R44, R45, RZ, 0x3c, !PT ;  /* 0x0000002d2c2c7212 */ /* 0x000fe200078e3cff */
[--C-:B------:R-:W-:Y:S01]  /*239c0*/  IMAD.X R45, RZ, RZ, R5.reuse, P3 ;  /* 0x000000ffff2d7224 */ /* 0x100fe200018e0605 */
[----:B------:R-:W-:Y:S01]  /*239d0*/  LOP3.LUT R64, R65, 0x380, RZ, 0xc0, !PT ;  /* 0x0000038041407812 */ /* 0x000fe200078ec0ff */
[----:B------:R-:W1:Y:S01]  /*239e0*/  @P2 LDC R79, c[0x0][0xcf0] ;  /* 0x00033c00ff4f2b82 */ /* 0x000e620000000800 */
[----:B------:R-:W-:Y:S01]  /*239f0*/  LOP3.LUT R60, R61, 0x380, RZ, 0xc0, !PT ;  /* 0x000003803d3c7812 */ /* 0x000fe200078ec0ff */
[----:B------:R-:W5:Y:S01]  /*23a00*/  LD.E.128 R32, desc[UR36][R32.64] ;  /* 0x0000002420207980 */ /* 0x000f62000c101d00 */
[----:B------:R-:W-:Y:S02]  /*23a10*/  IADD3 R3, P3, R4, 0xf000, RZ ;  /* 0x0000f00004037810 */ /* 0x000fe40007f7e0ff */
[----:B------:R-:W-:Y:S01]  /*23a20*/  SHF.R.U64 R64, R64, 0x3, RZ ;  /* 0x0000000340407819 */ /* 0x000fe200000012ff */
[----:B------:R-:W5:Y:S01]  /*23a30*/  LD.E.128 R44, desc[UR36][R44.64] ;  /* 0x000000242c2c7980 */ /* 0x000f62000c101d00 */
[----:B------:R-:W-:Y:S01]  /*23a40*/  SHF.R.U64 R60, R60, 0x3, RZ ;  /* 0x000000033c3c7819 */ /* 0x000fe200000012ff */
[----:B------:R-:W-:Y:S01]  /*23a50*/  IMAD.X R73, RZ, RZ, R5, P3 ;  /* 0x000000ffff497224 */ /* 0x000fe200018e0605 */
[----:B------:R-:W-:-:S02]  /*23a60*/  LOP3.LUT R0, R3, 0x380, RZ, 0xc0, !PT ;  /* 0x0000038003007812 */ /* 0x000fc400078ec0ff */
[----:B------:R-:W-:Y:S01]  /*23a70*/  LOP3.LUT R64, R64, R65, RZ, 0x3c, !PT ;  /* 0x0000004140407212 */ /* 0x000fe200078e3cff */
[--C-:B------:R-:W-:Y:S01]  /*23a80*/  IMAD.X R65, RZ, RZ, R5.reuse, P1 ;  /* 0x000000ffff417224 */ /* 0x100fe200008e0605 */
[----:B------:R-:W-:Y:S01]  /*23a90*/  LOP3.LUT R60, R60, R61, RZ, 0x3c, !PT ;  /* 0x0000003d3c3c7212 */ /* 0x000fe200078e3cff */
[----:B------:R-:W-:Y:S01]  /*23aa0*/  IMAD.X R61, RZ, RZ, R5, P0 ;  /* 0x000000ffff3d7224 */ /* 0x000fe200000e0605 */
[----:B------:R-:W-:Y:S02]  /*23ab0*/  SHF.R.U64 R0, R0, 0x3, RZ ;  /* 0x0000000300007819 */ /* 0x000fe400000012ff */
[----:B------:R-:W-:Y:S01]  /*23ac0*/  ISETP.GE.AND P1, PT, R19, UR11, PT ;  /* 0x0000000b13007c0c */ /* 0x000fe2000bf26270 */
[----:B------:R-:W5:Y:S01]  /*23ad0*/  LD.E.128 R64, desc[UR36][R64.64] ;  /* 0x0000002440407980 */ /* 0x000f62000c101d00 */
[----:B------:R-:W-:Y:S02]  /*23ae0*/  ISETP.GE.AND P0, PT, R156, UR11, PT ;  /* 0x0000000b9c007c0c */ /* 0x000fe4000bf06270 */
[----:B------:R-:W-:Y:S01]  /*23af0*/  LOP3.LUT R72, R0, R3, RZ, 0x3c, !PT ;  /* 0x0000000300487212 */ /* 0x000fe200078e3cff */
[----:B------:R-:W-:Y:S01]  /*23b00*/  IMAD R0, R157, 0x20, R208 ;  /* 0x000000209d007824 */ /* 0x000fe200078e02d0 */
[----:B------:R-:W-:Y:S01]  /*23b10*/  SEL R3, RZ, 0x1, P1 ;  /* 0x00000001ff037807 */ /* 0x000fe20000800000 */
[----:B------:R-:W5:Y:S01]  /*23b20*/  LD.E.128 R60, desc[UR36][R60.64] ;  /* 0x000000243c3c7980 */ /* 0x000f62000c101d00 */
[----:B------:R-:W-:-:S02]  /*23b30*/  SEL R20, RZ, 0xffffffff, P0 ;  /* 0xffffffffff147807 */ /* 0x000fc40000000000 */
[----:B------:R-:W-:Y:S01]  /*23b40*/  ISETP.GE.AND P1, PT, R155, UR11, PT ;  /* 0x0000000b9b007c0c */ /* 0x000fe2000bf26270 */
[----:B------:R-:W-:Y:S01]  /*23b50*/  IMAD R82, R21, 0x40, R0 ;  /* 0x0000004015527824 */ /* 0x000fe200078e0200 */
[C---:B------:R-:W-:Y:S02]  /*23b60*/  IADD3 R13, P4, R4.reuse, 0x2000, RZ ;  /* 0x00002000040d7810 */ /* 0x040fe40007f9e0ff */
[C---:B------:R-:W-:Y:S02]  /*23b70*/  IADD3 R25, P5, R4.reuse, 0x3000, RZ ;  /* 0x0000300004197810 */ /* 0x040fe40007fbe0ff */
[----:B------:R-:W-:Y:S01]  /*23b80*/  IADD3 R29, P6, R4, 0x4000, RZ ;  /* 0x00004000041d7810 */ /* 0x000fe20007fde0ff */
[----:B------:R-:W-:Y:S01]  /*23b90*/  IMAD.SHL.U32 R20, R20, 0x2, RZ ;  /* 0x0000000214147824 */ /* 0x000fe200078e00ff */
[----:B------:R-:W-:Y:S01]  /*23ba0*/  ISETP.GE.AND P0, PT, R154, UR11, PT ;  /* 0x0000000b9a007c0c */ /* 0x000fe2000bf06270 */
[----:B------:R-:W5:Y:S01]  /*23bb0*/  LD.E.128 R72, desc[UR36][R72.64] ;  /* 0x0000002448487980 */ /* 0x000f62000c101d00 */
[----:B------:R-:W-:-:S02]  /*23bc0*/  SEL R0, RZ, 0xffffffff, P1 ;  /* 0xffffffffff007807 */ /* 0x000fc40000800000 */
[----:B------:R-:W-:Y:S02]  /*23bd0*/  LOP3.LUT R12, R13, 0x380, RZ, 0xc0, !PT ;  /* 0x000003800d0c7812 */ /* 0x000fe400078ec0ff */
[----:B------:R-:W-:Y:S02]  /*23be0*/  LOP3.LUT R24, R25, 0x380, RZ, 0xc0, !PT ;  /* 0x0000038019187812 */ /* 0x000fe400078ec0ff */
[----:B------:R-:W-:Y:S01]  /*23bf0*/  LOP3.LUT R28, R29, 0x380, RZ, 0xc0, !PT ;  /* 0x000003801d1c7812 */ /* 0x000fe200078ec0ff */
[----:B------:R-:W-:Y:S01]  /*23c00*/  IMAD.SHL.U32 R83, R0, 0x4, RZ ;  /* 0x0000000400537824 */ /* 0x000fe200078e00ff */
[----:B------:R-:W-:Y:S01]  /*23c10*/  SEL R21, RZ, 0xffffffff, P0 ;  /* 0xffffffffff157807 */ /* 0x000fe20000000000 */
[----:B0-----:R-:W-:Y:S01]  /*23c20*/  @P2 IMAD.HI.U32 R0, R82, R77, RZ ;  /* 0x0000004d52002227 */ /* 0x001fe200078e00ff */
[----:B------:R-:W-:Y:S02]  /*23c30*/  LOP3.LUT R20, R20, 0x2, R3, 0xe2, !PT ;  /* 0x0000000214147812 */ /* 0x000fe400078ee203 */
[----:B------:R-:W-:-:S02]  /*23c40*/  SHF.R.U64 R12, R12, 0x3, RZ ;  /* 0x000000030c0c7819 */ /* 0x000fc400000012ff */
[----:B------:R-:W-:Y:S02]  /*23c50*/  SHF.R.U64 R24, R24, 0x3, RZ ;  /* 0x0000000318187819 */ /* 0x000fe400000012ff */
[----:B------:R-:W-:Y:S01]  /*23c60*/  SHF.R.U64 R28, R28, 0x3, RZ ;  /* 0x000000031c1c7819 */ /* 0x000fe200000012ff */
[----:B------:R-:W-:Y:S01]  /*23c70*/  IMAD.SHL.U32 R78, R21, 0x8, RZ ;  /* 0x00000008154e7824 */ /* 0x000fe200078e00ff */
[----:B------:R-:W-:Y:S01]  /*23c80*/  LOP3.LUT R77, R83, 0x4, R20, 0xe2, !PT ;  /* 0x00000004534d7812 */ /* 0x000fe200078ee214 */
[----:B------:R-:W-:Y:S01]  /*23c90*/  IMAD.MOV.U32 R3, RZ, RZ, R82 ;  /* 0x000000ffff037224 */ /* 0x000fe200078e0052 */
[----:B------:R-:W-:Y:S01]  /*23ca0*/  LOP3.LUT R12, R12, R13, RZ, 0x3c, !PT ;  /* 0x0000000d0c0c7212 */ /* 0x000fe200078e3cff */
[--C-:B------:R-:W-:Y:S01]  /*23cb0*/  IMAD.X R13, RZ, RZ, R5.reuse, P4 ;  /* 0x000000ffff0d7224 */ /* 0x100fe200020e0605 */
[----:B------:R-:W-:Y:S01]  /*23cc0*/  LOP3.LUT R24, R24, R25, RZ, 0x3c, !PT ;  /* 0x0000001918187212 */ /* 0x000fe200078e3cff */
[--C-:B------:R-:W-:Y:S01]  /*23cd0*/  IMAD.X R25, RZ, RZ, R5.reuse, P5 ;  /* 0x000000ffff197224 */ /* 0x100fe200028e0605 */
[----:B------:R-:W-:Y:S01]  /*23ce0*/  LOP3.LUT R28, R28, R29, RZ, 0x3c, !PT ;  /* 0x0000001d1c1c7212 */ /* 0x000fe200078e3cff */
[----:B------:R-:W-:Y:S01]  /*23cf0*/  IMAD.X R29, RZ, RZ, R5, P6 ;  /* 0x000000ffff1d7224 */ /* 0x000fe200030e0605 */
[----:B-1----:R-:W-:Y:S01]  /*23d00*/  @P2 SHF.R.U32.HI R3, RZ, R79, R0 ;  /* 0x0000004fff032219 */ /* 0x002fe20000011600 */
[----:B------:R-:W-:Y:S01]  /*23d10*/  IMAD.U32 R20, RZ, RZ, UR8 ;  /* 0x00000008ff147e24 */ /* 0x000fe2000f8e00ff */
[C---:B------:R-:W-:Y:S01]  /*23d20*/  IADD3 R49, P4, R4.reuse, 0x9000, RZ ;  /* 0x0000900004317810 */ /* 0x040fe20007f9e0ff */
[----:B------:R-:W-:Y:S01]  /*23d30*/  IMAD.U32 R21, RZ, RZ, UR9 ;  /* 0x00000009ff157e24 */ /* 0x000fe2000f8e00ff */
[C---:B------:R-:W-:Y:S01]  /*23d40*/  IADD3 R53, P5, R4.reuse, 0xa000, RZ ;  /* 0x0000a00004357810 */ /* 0x040fe20007fbe0ff */
[----:B------:R-:W-:Y:S01]  /*23d50*/  ULDC.64 UR8, c[0x0][0xbe0] ;  /* 0x0002f80000087ab9 */ /* 0x000fe20000000a00 */
[----:B------:R-:W-:Y:S01]  /*23d60*/  IADD3 R57, P6, R4, 0xb000, RZ ;  /* 0x0000b00004397810 */ /* 0x000fe20007fde0ff */
[----:B------:R-:W5:Y:S01]  /*23d70*/  LD.E.128 R12, desc[UR36][R12.64] ;  /* 0x000000240c0c7980 */ /* 0x000f62000c101d00 */
[----:B------:R-:W-:-:S02]  /*23d80*/  LOP3.LUT R0, R78, 0x8, R77, 0xe2, !PT ;  /* 0x000000084e007812 */ /* 0x000fc400078ee24d */
[--C-:B------:R-:W-:Y:S01]  /*23d90*/  SHF.R.S32.HI R77, RZ, 0x1f, R3.reuse ;  /* 0x0000001fff4d7819 */ /* 0x100fe20000011403 */
[----:B------:R-:W5:Y:S01]  /*23da0*/  LD.E.128 R24, desc[UR36][R24.64] ;  /* 0x0000002418187980 */ /* 0x000f62000c101d00 */
[----:B------:R-:W-:Y:S02]  /*23db0*/  ISETP.GE.AND P0, PT, R153, UR11, PT ;  /* 0x0000000b99007c0c */ /* 0x000fe4000bf06270 */
[----:B------:R-:W-:Y:S01]  /*23dc0*/  LOP3.LUT R48, R49, 0x380, RZ, 0xc0, !PT ;  /* 0x0000038031307812 */ /* 0x000fe200078ec0ff */
[----:B------:R-:W5:Y:S01]  /*23dd0*/  LD.E.128 R28, desc[UR36][R28.64] ;  /* 0x000000241c1c7980 */ /* 0x000f62000c101d00 */
[----:B------:R-:W-:Y:S02]  /*23de0*/  LOP3.LUT R52, R53, 0x380, RZ, 0xc0, !PT ;  /* 0x0000038035347812 */ /* 0x000fe400078ec0ff */
[----:B------:R-:W-:Y:S01]  /*23df0*/  LOP3.LUT R56, R57, 0x380, RZ, 0xc0, !PT ;  /* 0x0000038039387812 */ /* 0x000fe200078ec0ff */
[----:B------:R-:W-:Y:S01]  /*23e00*/  IMAD.MOV R79, RZ, RZ, -R3 ;  /* 0x000000ffff4f7224 */ /* 0x000fe200078e0a03 */
[----:B------:R-:W-:Y:S01]  /*23e10*/  LOP3.LUT R7, R4, 0x380, RZ, 0xc0, !PT ;  /* 0x0000038004077812 */ /* 0x000fe200078ec0ff */
[----:B------:R-:W-:Y:S01]  /*23e20*/  IMAD.U32 R21, RZ, RZ, UR4 ;  /* 0x00000004ff157e24 */ /* 0x000fe2000f8e00ff */
[----:B------:R-:W-:Y:S01]  /*23e30*/  SEL R78, RZ, 0xffffffff, P0 ;  /* 0xffffffffff4e7807 */ /* 0x000fe20000000000 */
[----:B------:R-:W-:Y:S01]  /*23e40*/  IMAD R80, R77, UR8, RZ ;  /* 0x000000084d507c24 */ /* 0x000fe2000f8e02ff */
[----:B------:R-:W-:-:S02]  /*23e50*/  SHF.R.U64 R48, R48, 0x3, RZ ;  /* 0x0000000330307819 */ /* 0x000fc400000012ff */
[----:B------:R-:W-:Y:S02]  /*23e60*/  SHF.R.U64 R52, R52, 0x3, RZ ;  /* 0x0000000334347819 */ /* 0x000fe400000012ff */
[----:B------:R-:W-:Y:S02]  /*23e70*/  SHF.R.U64 R56, R56, 0x3, RZ ;  /* 0x0000000338387819 */ /* 0x000fe400000012ff */
[----:B------:R-:W-:Y:S01]  /*23e80*/  ISETP.GE.AND P0, PT, R152, UR11, PT ;  /* 0x0000000b98007c0c */ /* 0x000fe2000bf06270 */
[----:B------:R-:W-:Y:S01]  /*23e90*/  IMAD R77, R81, R79, R82 ;  /* 0x0000004f514d7224 */ /* 0x000fe200078e0252 */
        /* <DEDUP_REMOVED lines=8> */
[----:B------:R-:W-:Y:S01]  /*23f20*/  SEL R3, RZ, 0xffffffff, P0 ;  /* 0xffffffffff037807 */ /* 0x000fe20000000000 */
[--C-:B------:R-:W-:Y:S01]  /*23f30*/  IMAD.X R53, RZ, RZ, R5.reuse, P5 ;  /* 0x000000ffff357224 */ /* 0x100fe200028e0605 */
[----:B------:R-:W-:Y:S01]  /*23f40*/  LOP3.LUT R4, R7, R4, RZ, 0x3c, !PT ;  /* 0x0000000407047212 */ /* 0x000fe200078e3cff */
[----:B------:R-:W-:-:S02]  /*23f50*/  IMAD.X R57, RZ, RZ, R5, P6 ;  /* 0x000000ffff397224 */ /* 0x000fc400030e0605 */
[----:B------:R-:W-:Y:S01]  /*23f60*/  IMAD.SHL.U32 R83, R78, 0x10, RZ ;  /* 0x000000104e537824 */ /* 0x000fe200078e00ff */
[----:B------:R-:W5:Y:S01]  /*23f70*/  LD.E.128 R48, desc[UR36][R48.64] ;  /* 0x0000002430307980 */ /* 0x000f62000c101d00 */
[----:B------:R-:W-:-:S03]  /*23f80*/  IMAD.SHL.U32 R3, R3, 0x20, RZ ;  /* 0x0000002003037824 */ /* 0x000fc600078e00ff */
[----:B------:R-:W-:Y:S01]  /*23f90*/  LOP3.LUT R0, R83, 0x10, R0, 0xe2, !PT ;  /* 0x0000001053007812 */ /* 0x000fe200078ee200 */
[----:B------:R-:W5:Y:S01]  /*23fa0*/  LD.E.128 R4, desc[UR36][R4.64] ;  /* 0x0000002404047980 */ /* 0x000f62000c101d00 */
[----:B------:R-:W-:-:S03]  /*23fb0*/  SHF.R.S32.HI R78, RZ, 0x1f, R77 ;  /* 0x0000001fff4e7819 */ /* 0x000fc6000001144d */
[----:B------:R-:W5:Y:S01]  /*23fc0*/  LD.E.128 R52, desc[UR36][R52.64] ;  /* 0x0000002434347980 */ /* 0x000f62000c101d00 */
[----:B------:R-:W-:-:S03]  /*23fd0*/  LOP3.LUT R0, R3, 0x20, R0, 0xe2, !PT ;  /* 0x0000002003007812 */ /* 0x000fc600078ee200 */
[----:B------:R-:W5:Y:S01]  /*23fe0*/  LD.E.128 R56, desc[UR36][R56.64] ;  /* 0x0000002438387980 */ /* 0x000f62000c101d00 */
[----:B------:R-:W-:Y:S01]  /*23ff0*/  IMAD.U32 R3, RZ, RZ, UR59 ;  /* 0x0000003bff037e24 */ /* 0x000fe2000f8e00ff */
[----:B------:R-:W-:Y:S01]  /*24000*/  @!PT LDS RZ, [RZ] ;  /* 0x00000000fffff984 */ /* 0x000fe20000000800 */
[----:B------:R-:W-:Y:S01]  /*24010*/  @!PT LDS RZ, [RZ] ;  /* 0x00000000fffff984 */ /* 0x000fe20000000800 */
[----:B------:R-:W-:Y:S01]  /*24020*/  @!PT LDS RZ, [RZ] ;  /* 0x00000000fffff984 */ /* 0x000fe20000000800 */
[----:B------:R-:W-:Y:S01]  /*24030*/  @!PT LDS RZ, [RZ] ;  /* 0x00000000fffff984 */ /* 0x000fe20000000800 */
[----:B------:R0:W-:Y:S06]  /*24040*/  MEMBAR.ALL.CTA ;  /* 0x0000000000007992 */ /* 0x0001ec0000008000 */
[----:B0-----:R-:W0:Y:S01]  /*24050*/  FENCE.VIEW.ASYNC.S ;  /* 0x00000000000073c6 */ /* 0x001e220000000000 */
[----:B------:R-:W-:Y:S01]  /*24060*/  IMAD.IADD R21, R21, 0x1, R79 ;  /* 0x0000000115157824 */ /* 0x000fe200078e024f */
[----:B------:R-:W-:Y:S01]  /*24070*/  ISETP.GE.AND P0, PT, R211, UR11, PT ;  /* 0x0000000bd3007c0c */ /* 0x000fe2000bf06270 */
[----:B------:R-:W-:-:S02]  /*24080*/  IMAD R78, R78, UR8, RZ ;  /* 0x000000084e4e7c24 */ /* 0x000fc4000f8e02ff */
[----:B------:R-:W-:Y:S02]  /*24090*/  IMAD R83, R76, R81, RZ ;  /* 0x000000514c537224 */ /* 0x000fe400078e02ff */
[----:B------:R-:W-:Y:S01]  /*240a0*/  IMAD R82, R3, 0x40, R208 ;  /* 0x0000004003527824 */ /* 0x000fe200078e02d0 */
[----:B------:R-:W-:Y:S01]  /*240b0*/  UIADD3 UR4, UR44, 0x38820, URZ ;  /* 0x000388202c047890 */ /* 0x000fe2000fffe03f */
[C---:B------:R-:W-:Y:S01]  /*240c0*/  IMAD R79, R77.reuse, UR9, R78 ;  /* 0x000000094d4f7c24 */ /* 0x040fe2000f8e024e */
[----:B------:R-:W-:Y:S01]  /*240d0*/  SEL R3, RZ, 0x40, P0 ;  /* 0x00000040ff037807 */ /* 0x000fe20000000000 */
[----:B------:R-:W-:Y:S01]  /*240e0*/  IMAD.WIDE.U32 R20, R77, UR8, R20 ;  /* 0x000000084d147c25 */ /* 0x000fe2000f8e0014 */
[----:B------:R-:W-:Y:S01]  /*240f0*/  ISETP.GE.AND P0, PT, R82, R83, PT ;  /* 0x000000535200720c */ /* 0x000fe20003f06270 */
[----:B------:R-:W-:Y:S01]  /*24100*/  ULDC.64 UR8, c[0x0][0xb80] ;  /* 0x0002e00000087ab9 */ /* 0x000fe20000000a00 */
[----:B------:R-:W-:Y:S01]  /*24110*/  UPRMT UR4, URZ, 0x654, UR4 ;  /* 0x000006543f047896 */ /* 0x000fe20008000004 */
[----:B------:R-:W-:Y:S01]  /*24120*/  IMAD.IADD R21, R21, 0x1, R79 ;  /* 0x0000000115157824 */ /* 0x000fe200078e024f */
[----:B------:R-:W-:-:S02]  /*24130*/  LEA R80, P2, R20, UR8, 0x1 ;  /* 0x0000000814507c11 */ /* 0x000fc4000f8408ff */
[----:B------:R-:W-:Y:S02]  /*24140*/  ISETP.GE.AND P1, PT, R210, UR11, PT ;  /* 0x0000000bd2007c0c */ /* 0x000fe4000bf26270 */
[----:B------:R-:W-:Y:S02]  /*24150*/  LEA.HI.X R81, R20, UR9, R21, 0x1, P2 ;  /* 0x0000000914517c11 */ /* 0x000fe400090f0c15 */
[----:B------:R-:W-:Y:S01]  /*24160*/  LOP3.LUT R0, R0, R3, RZ, 0xfc, !PT ;  /* 0x0000000300007212 */ /* 0x000fe200078efcff */
[----:B0-----:R0:W1:Y:S01]  /*24170*/  SHFL.IDX PT, R20, R80, RZ, 0x181f ;  /* 0x00181fff50147589 */ /* 0x00106200000e0000 */
[----:B------:R-:W-:Y:S01]  /*24180*/  SEL R3, RZ, 0x80, P1 ;  /* 0x00000080ff037807 */ /* 0x000fe20000800000 */
[----:B------:R-:W-:Y:S02]  /*24190*/  SYNCS.ARRIVE.TRANS64.RED.A1T0 RZ, [UR4], RZ ;  /* 0x000000ffffff79a7 */ /* 0x000fe40008100404 */
[----:B------:R0:W2:Y:S01]  /*241a0*/  SHFL.IDX PT, R21, R81, RZ, 0x181f ;  /* 0x00181fff51157589 */ /* 0x0000a200000e0000 */
[----:B------:R-:W-:Y:S01]  /*241b0*/  LOP3.LUT R3, R0, R3, RZ, 0xfc, !PT ;  /* 0x0000000300037212 */ /* 0x000fe200078efcff */
[----:B------:R-:W-:Y:S06]  /*241c0*/  @P0 BRA `(.L_x_6407) ;  /* 0x00000000007c0947 */ /* 0x000fec0003800000 */
[----:B------:R-:W-:Y:S02]  /*241d0*/  ISETP.GE.AND P1, PT, R156, UR11, PT ;  /* 0x0000000b9c007c0c */ /* 0x000fe4000bf26270 */
[----:B------:R-:W-:Y:S02]  /*241e0*/  ISETP.GE.AND P0, PT, R19, UR11, PT ;  /* 0x0000000b13007c0c */ /* 0x000fe4000bf06270 */
[----:B------:R-:W-:Y:S02]  /*241f0*/  ISETP.GE.AND P5, PT, R155, UR11, PT ;  /* 0x0000000b9b007c0c */ /* 0x000fe4000bfa6270 */
[----:B------:R-:W-:-:S07]  /*24200*/  ISETP.GE.AND P3, PT, R154, UR11, PT ;  /* 0x0000000b9a007c0c */ /* 0x000fce000bf66270 */
[C---:B-1----:R-:W-:Y:S02]  /*24210*/  @!P1 LEA R76, P2, R156.reuse, R20, 0x1 ;  /* 0x000000149c4c9211 */ /* 0x042fe400078408ff */
[----:B--2---:R-:W-:Y:S02]  /*24220*/  @!P0 IMAD.WIDE R78, R19, 0x2, R20 ;  /* 0x00000002134e8825 */ /* 0x004fe400078e0214 */
[----:B------:R-:W-:Y:S02]  /*24230*/  @!P1 LEA.HI.X R77, R156, R21, R90, 0x1, P2 ;  /* 0x000000159c4d9211 */ /* 0x000fe400010f0c5a */
[----:B------:R-:W-:Y:S01]  /*24240*/  ISETP.GE.AND P2, PT, R153, UR11, PT ;  /* 0x0000000b99007c0c */ /* 0x000fe2000bf46270 */
[----:B-----5:R1:W-:Y:S01]  /*24250*/  @!P0 ST.E.128 desc[UR36][R78.64], R4 ;  /* 0x000000044e008985 */ /* 0x0203e2000c101d24 */
[----:B------:R-:W-:-:S03]  /*24260*/  LOP3.LUT P0, RZ, R0, 0x40, RZ, 0xc0, !PT ;  /* 0x0000004000ff7812 */ /* 0x000fc6000780c0ff */
[----:B------:R2:W-:Y:S01]  /*24270*/  @!P1 ST.E.128 desc[UR36][R76.64], R12 ;  /* 0x0000000c4c009985 */ /* 0x0005e2000c101d24 */
[----:B------:R-:W-:Y:S02]  /*24280*/  ISETP.GE.AND P1, PT, R152, UR11, PT ;  /* 0x0000000b98007c0c */ /* 0x000fe4000bf26270 */
[CC--:B-1----:R-:W-:Y:S02]  /*24290*/  @!P5 LEA R4, P4, R155.reuse, R20.reuse, 0x1 ;  /* 0x000000149b04d211 */ /* 0x0c2fe400078808ff */
[CC--:B------:R-:W-:Y:S02]  /*242a0*/  @!P3 LEA R6, P6, R154.reuse, R20.reuse, 0x1 ;  /* 0x000000149a06b211 */ /* 0x0c0fe400078c08ff */
[-C--:B------:R-:W-:Y:S02]  /*242b0*/  @!P5 LEA.HI.X R5, R155, R21.reuse, R89, 0x1, P4 ;  /* 0x000000159b05d211 */ /* 0x080fe400020f0c59 */
[----:B------:R-:W-:Y:S02]  /*242c0*/  LOP3.LUT P4, RZ, R3, 0x80, RZ, 0xc0, !PT ;  /* 0x0000008003ff7812 */ /* 0x000fe4000788c0ff */
[----:B------:R-:W-:Y:S01]  /*242d0*/  @!P3 LEA.HI.X R7, R154, R21, R88, 0x1, P6 ;  /* 0x000000159a07b211 */ /* 0x000fe200030f0c58 */
[----:B------:R1:W-:Y:S02]  /*242e0*/  @!P5 ST.E.128 desc[UR36][R4.64], R28 ;  /* 0x0000001c0400d985 */ /* 0x0003e4000c101d24 */
[----:B--2---:R-:W-:-:S02]  /*242f0*/  @!P1 LEA R12, P6, R152, R20, 0x1 ;  /* 0x00000014980c9211 */ /* 0x004fc400078c08ff */
[----:B------:R2:W-:Y:S02]  /*24300*/  @!P3 ST.E.128 desc[UR36][R6.64], R36 ;  /* 0x000000240600b985 */ /* 0x0005e4000c101d24 */
[-C--:B------:R-:W-:Y:S02]  /*24310*/  @!P1 LEA.HI.X R13, R152, R21.reuse, R86, 0x1, P6 ;  /* 0x00000015980d9211 */ /* 0x080fe400030f0c56 */
[-C--:B-1----:R-:W-:Y:S02]  /*24320*/  @!P2 LEA R4, P5, R153, R20.reuse, 0x1 ;  /* 0x000000149904a211 */ /* 0x082fe400078a08ff */
[-C--:B--2---:R-:W-:Y:S02]  /*24330*/  @P0 LEA R6, P3, R211, R20.reuse, 0x1 ;  /* 0x00000014d3060211 */ /* 0x084fe400078608ff */
        /* <DEDUP_REMOVED lines=8> */
.L_x_6407:
[----:B------:R-:W-:Y:S05]  /*243c0*/  BSYNC B1 ;  /* 0x0000000000017941 */ /* 0x000fea0003800000 */
.L_x_6406:
        /* <DEDUP_REMOVED lines=9> */
[----:B------:R-:W-:-:S05]  /*24460*/  ISETP.GE.AND P1, PT, R153, UR11, PT ;  /* 0x0000000b99007c0c */ /* 0x000fca000bf26270 */
[----:B0---4-:R-:W-:Y:S02]  /*24470*/  @!P0 IMAD.WIDE R6, R19, 0x2, R4 ;  /* 0x0000000213068825 */ /* 0x011fe400078e0204 */
[-C--:B------:R-:W-:Y:S02]  /*24480*/  @!P5 LEA R14, P4, R156, R4.reuse, 0x1 ;  /* 0x000000049c0ed211 */ /* 0x080fe400078808ff */
[----:B------:R-:W-:Y:S01]  /*24490*/  @!P3 LEA R12, P6, R155, R4, 0x1 ;  /* 0x000000049b0cb211 */ /* 0x000fe200078c08ff */
[----:B------:R0:W-:Y:S01]  /*244a0*/  @!P0 ST.E.128 desc[UR36][R6.64], R8 ;  /* 0x0000000806008985 */ /* 0x0001e2000c101d24 */
[----:B------:R-:W-:Y:S02]  /*244b0*/  ISETP.GE.AND P0, PT, R152, UR11, PT ;  /* 0x0000000b98007c0c */ /* 0x000fe4000bf06270 */
[----:B------:R-:W-:Y:S02]  /*244c0*/  @!P5 LEA.HI.X R15, R156, R5, R90, 0x1, P4 ;  /* 0x000000059c0fd211 */ /* 0x000fe400020f0c5a */
[----:B------:R-:W-:-:S02]  /*244d0*/  LOP3.LUT P4, RZ, R0, 0x40, RZ, 0xc0, !PT ;  /* 0x0000004000ff7812 */ /* 0x000fc4000788c0ff */
[----:B------:R-:W-:Y:S01]  /*244e0*/  @!P3 LEA.HI.X R13, R155, R5, R89, 0x1, P6 ;  /* 0x000000059b0db211 */ /* 0x000fe200030f0c59 */
[----:B------:R3:W-:Y:S01]  /*244f0*/  @!P5 ST.E.128 desc[UR36][R14.64], R24 ;  /* 0x000000180e00d985 */ /* 0x0007e2000c101d24 */
[----:B-1----:R-:W-:-:S03]  /*24500*/  @!P2 LEA R20, P5, R154, R4, 0x1 ;  /* 0x000000049a14a211 */ /* 0x002fc600078a08ff */
[----:B------:R3:W-:Y:S01]  /*24510*/  @!P3 ST.E.128 desc[UR36][R12.64], R32 ;  /* 0x000000200c00b985 */ /* 0x0007e2000c101d24 */
[----:B--2---:R-:W-:Y:S02]  /*24520*/  @!P2 LEA.HI.X R21, R154, R5, R88, 0x1, P5 ;  /* 0x000000059a15a211 */ /* 0x004fe400028f0c58 */
[----:B0-----:R-:W-:-:S03]  /*24530*/  @!P1 LEA R6, P6, R153, R4, 0x1 ;  /* 0x0000000499069211 */ /* 0x001fc600078c08ff */
[----:B------:R3:W-:Y:S01]  /*24540*/  @!P2 ST.E.128 desc[UR36][R20.64], R40 ;  /* 0x000000281400a985 */ /* 0x0007e2000c101d24 */
[CC--:B------:R-:W-:Y:S02]  /*24550*/  @!P0 LEA R8, P3, R152.reuse, R4.reuse, 0x1 ;  /* 0x0000000498088211 */ /* 0x0c0fe400078608ff */
[----:B------:R-:W-:Y:S02]  /*24560*/  @P4 LEA R10, P5, R211, R4, 0x1 ;  /* 0x00000004d30a4211 */ /* 0x000fe400078a08ff */
[-C--:B------:R-:W-:Y:S02]  /*24570*/  @!P1 LEA.HI.X R7, R153, R5.reuse, R87, 0x1, P6 ;  /* 0x0000000599079211 */ /* 0x080fe400030f0c57 */
[-C--:B------:R-:W-:Y:S02]  /*24580*/  @!P0 LEA.HI.X R9, R152, R5.reuse, R86, 0x1, P3 ;  /* 0x0000000598098211 */ /* 0x080fe400018f0c56 */
[----:B------:R-:W-:Y:S01]  /*24590*/  @P4 LEA.HI.X R11, R211, R5, R85, 0x1, P5 ;  /* 0x00000005d30b4211 */ /* 0x000fe200028f0c55 */
        /* <DEDUP_REMOVED lines=9> */
.L_x_6405:
[----:B------:R-:W2:Y:S01]  /*24630*/  LDL R0, [R1+0x438] ;  /* 0x0004380001007983 */ /* 0x000ea20000100800 */
[----:B------:R-:W3:Y:S01]  /*24640*/  LDC R21, c[0x0][0xce8] ;  /* 0x00033a00ff157b82 */ /* 0x000ee20000000800 */
[----:B------:R-:W-:Y:S01]  /*24650*/  ULDC.64 UR12, c[0x0][0xc08] ;  /* 0x00030200000c7ab9 */ /* 0x000fe20000000a00 */
[----:B0-----:R-:W-:Y:S01]  /*24660*/  IMAD.U32 R4, RZ, RZ, UR59 ;  /* 0x0000003bff047e24 */ /* 0x001fe2000f8e00ff */
[----:B------:R-:W-:Y:S01]  /*24670*/  UIMAD UR9, UR26, UR12, URZ ;  /* 0x0000000c1a0972a4 */ /* 0x000fe2000f8e023f */
[----:B------:R-:W-:Y:S01]  /*24680*/  BSSY B1, `(.L_x_6409) ;  /* 0x00000e6000017945 */ /* 0x000fe20003800000 */
[----:B------:R-:W-:Y:S01]  /*24690*/  UIMAD.WIDE.U32 UR10, UR4, UR12, URZ ;  /* 0x0000000c040a72a5 */ /* 0x000fe2000f8e003f */
[----:B------:R-:W-:Y:S01]  /*246a0*/  SHF.R.S32.HI R26, RZ, 0x1f, R194 ;  /* 0x0000001fff1a7819 */ /* 0x000fe200000114c2 */
[----:B------:R-:W-:Y:S01]  /*246b0*/  UIMAD UR9, UR4, UR13, UR9 ;  /* 0x0000000d040972a4 */ /* 0x000fe2000f8e0209 */
[----:B------:R-:W-:Y:S01]  /*246c0*/  SHF.R.S32.HI R27, RZ, 0x1f, R195 ;  /* 0x0000001fff1b7819 */ /* 0x000fe200000114c3 */
[----:B------:R-:W-:Y:S01]  /*246d0*/  USHF.R.S32.HI UR4, URZ, 0x1f, UR14 ;  /* 0x0000001f3f047899 */ /* 0x000fe2000801140e */
[----:B------:R-:W-:Y:S01]  /*246e0*/  SHF.R.S32.HI R28, RZ, 0x1f, R196 ;  /* 0x0000001fff1c7819 */ /* 0x000fe200000114c4 */
[----:B------:R-:W-:Y:S01]  /*246f0*/  UIADD3 UR11, UR11, UR9, URZ ;  /* 0x000000090b0b7290 */ /* 0x000fe2000fffe03f */
[----:B------:R-:W-:Y:S01]  /*24700*/  SHF.R.S32.HI R29, RZ, 0x1f, R197 ;  /* 0x0000001fff1d7819 */ /* 0x000fe200000114c5 */
[----:B------:R-:W-:Y:S01]  /*24710*/  ULDC.64 UR12, c[0x0][0xc38] ;  /* 0x00030e00000c7ab9 */ /* 0x000fe20000000a00 */
[----:B------:R-:W-:Y:S01]  /*24720*/  SHF.R.S32.HI R30, RZ, 0x1f, R198 ;  /* 0x0000001fff1e7819 */ /* 0x000fe200000114c6 */
[----:B------:R-:W-:Y:S01]  /*24730*/  UIMAD.WIDE.U32 UR10, UR8, UR12, UR10 ;  /* 0x0000000c080a72a5 */ /* 0x000fe2000f8e000a */
[----:B------:R-:W-:-:S02]  /*24740*/  SHF.R.S32.HI R31, RZ, 0x1f, R199 ;  /* 0x0000001fff1f7819 */ /* 0x000fc400000114c7 */
[----:B------:R-:W-:Y:S01]  /*24750*/  SHF.R.S32.HI R32, RZ, 0x1f, R200 ;  /* 0x0000001fff207819 */ /* 0x000fe200000114c8 */
[----:B------:R-:W-:Y:S01]  /*24760*/  UIMAD UR9, UR8, UR13, UR11 ;  /* 0x0000000d080972a4 */ /* 0x000fe2000f8e020b */
[----:B------:R-:W-:Y:S02]  /*24770*/  SHF.R.S32.HI R33, RZ, 0x1f, R201 ;  /* 0x0000001fff217819 */ /* 0x000fe400000114c9 */
[----:B------:R-:W-:Y:S01]  /*24780*/  ULDC.64 UR12, c[0x0][0xc40] ;  /* 0x00031000000c7ab9 */ /* 0x000fe20000000a00 */
[----:B------:R-:W-:Y:S01]  /*24790*/  UMOV UR8, UR10 ;  /* 0x0000000a00087c82 */ /* 0x000fe20008000000 */
[----:B---3--:R-:W-:Y:S01]  /*247a0*/  ISETP.NE.AND P0, PT, R21, 0x1, PT ;  /* 0x000000011500780c */ /* 0x008fe20003f05270 */
[----:B------:R-:W-:Y:S01]  /*247b0*/  UIMAD UR4, UR4, UR12, URZ ;  /* 0x0000000c040472a4 */ /* 0x000fe2000f8e023f */
[----:B------:R-:W-:Y:S01]  /*247c0*/  SHF.R.S32.HI R34, RZ, 0x1f, R202 ;  /* 0x0000001fff227819 */ /* 0x000fe200000114ca */
[----:B------:R-:W-:Y:S01]  /*247d0*/  UIMAD.WIDE.U32 UR8, UR14, UR12, UR8 ;  /* 0x0000000c0e0872a5 */ /* 0x000fe2000f8e0008 */
[----:B------:R-:W-:Y:S01]  /*247e0*/  SHF.R.S32.HI R35, RZ, 0x1f, R203 ;  /* 0x0000001fff237819 */ /* 0x000fe200000114cb */
[----:B------:R-:W-:Y:S01]  /*247f0*/  UIMAD UR4, UR14, UR13, UR4 ;  /* 0x0000000d0e0472a4 */ /* 0x000fe2000f8e0204 */
[----:B------:R-:W-:Y:S01]  /*24800*/  SHF.R.S32.HI R36, RZ, 0x1f, R204 ;  /* 0x0000001fff247819 */ /* 0x000fe200000114cc */
[----:B------:R-:W-:Y:S01]  /*24810*/  ULDC.64 UR10, c[0x0][0xc48] ;  /* 0x00031200000a7ab9 */ /* 0x000fe20000000a00 */
[----:B------:R-:W-:Y:S01]  /*24820*/  SHF.R.S32.HI R37, RZ, 0x1f, R205 ;  /* 0x0000001fff257819 */ /* 0x000fe200000114cd */
[----:B------:R-:W-:Y:S01]  /*24830*/  UIADD3 UR9, UR9, UR4, URZ ;  /* 0x0000000409097290 */ /* 0x000fe2000fffe03f */
[----:B------:R-:W-:Y:S01]  /*24840*/  SHF.R.S32.HI R38, RZ, 0x1f, R206 ;  /* 0x0000001fff267819 */ /* 0x000fe200000114ce */
[----:B------:R-:W-:Y:S01]  /*24850*/  UIADD3 UR4, UR44, 0x38820, URZ ;  /* 0x000388202c047890 */ /* 0x000fe2000fffe03f */
[----:B------:R-:W-:Y:S01]  /*24860*/  SHF.R.S32.HI R39, RZ, 0x1f, R207 ;  /* 0x0000001fff277819 */ /* 0x000fe200000114cf */
[----:B-1----:R-:W0:Y:S01]  /*24870*/  @P0 LDC R3, c[0x0][0xcec] ;  /* 0x00033b00ff030b82 */ /* 0x002e220000000800 */
[----:B------:R-:W-:Y:S01]  /*24880*/  UIMAD.WIDE.U32 UR8, UR61, UR10, UR8 ;  /* 0x0000000a3d0872a5 */ /* 0x000fe2000f8e0008 */
[----:B------:R-:W-:Y:S01]  /*24890*/  SHF.R.S32.HI R40, RZ, 0x1f, R23 ;  /* 0x0000001fff287819 */ /* 0x000fe20000011417 */
[----:B------:R-:W-:-:S02]  /*248a0*/  UPRMT UR4, URZ, 0x654, UR4 ;  /* 0x000006543f047896 */ /* 0x000fc40008000004 */
[----:B------:R-:W-:-:S03]  /*248b0*/  UIMAD UR61, UR61, UR11, UR9 ;  /* 0x0000000b3d3d72a4 */ /* 0x000fc6000f8e0209 */
[----:B------:R-:W1:Y:S01]  /*248c0*/  @P0 LDC R5, c[0x0][0xcf0] ;  /* 0x00033c00ff050b82 */ /* 0x000e620000000800 */
[----:B------:R-:W-:-:S03]  /*248d0*/  ULDC.64 UR10, c[0x0][0xc30] ;  /* 0x00030c00000a7ab9 */ /* 0x000fc60000000a00 */
[----:B------:R-:W-:Y:S01]  /*248e0*/  SYNCS.ARRIVE.TRANS64.RED.A1T0 RZ, [UR4], RZ ;  /* 0x000000ffffff79a7 */ /* 0x000fe20008100404 */
[----:B--2---:R-:W-:-:S04]  /*248f0*/  IMAD R4, R4, 0x40, R0 ;  /* 0x0000004004047824 */ /* 0x004fc800078e0200 */
[----:B0-----:R-:W-:-:S04]  /*24900*/  @P0 IMAD.HI.U32 R0, R4, R3, RZ ;  /* 0x0000000304000227 */ /* 0x001fc800078e00ff */
[----:B------:R-:W-:Y:S01]  /*24910*/  IMAD.MOV.U32 R3, RZ, RZ, R4 ;  /* 0x000000ffff037224 */ /* 0x000fe200078e0004 */
[----:B-1----:R-:W-:Y:S01]  /*24920*/  @P0 SHF.R.U32.HI R3, RZ, R5, R0 ;  /* 0x00000005ff030219 */ /* 0x002fe20000011600 */
[----:B------:R-:W-:Y:S02]  /*24930*/  IMAD.U32 R5, RZ, RZ, UR9 ;  /* 0x00000009ff057e24 */ /* 0x000fe4000f8e00ff */
[----:B------:R-:W-:Y:S01]  /*24940*/  IMAD.U32 R5, RZ, RZ, UR61 ;  /* 0x0000003dff057e24 */ /* 0x000fe2000f8e00ff */
[--C-:B------:R-:W-:Y:S01]  /*24950*/  SHF.R.S32.HI R0, RZ, 0x1f, R3.reuse ;  /* 0x0000001fff007819 */ /* 0x100fe20000011403 */
[----:B------:R-:W-:-:S04]  /*24960*/  IMAD.MOV R7, RZ, RZ, -R3 ;  /* 0x000000ffff077224 */ /* 0x000fc800078e0a03 */
[----:B------:R-:W-:Y:S02]  /*24970*/  IMAD R7, R21, R7, R4 ;  /* 0x0000000715077224 */ /* 0x000fe400078e0204 */
[----:B------:R-:W-:Y:S02]  /*24980*/  IMAD R0, R0, UR10, RZ ;  /* 0x0000000a00007c24 */ /* 0x000fe4000f8e02ff */
[----:B------:R-:W-:Y:S01]  /*24990*/  IMAD.U32 R4, RZ, RZ, UR8 ;  /* 0x00000008ff047e24 */ /* 0x000fe2000f8e00ff */
[----:B------:R-:W-:Y:S01]  /*249a0*/  ULDC.64 UR8, c[0x0][0xc28] ;  /* 0x00030a0000087ab9 */ /* 0x000fe20000000a00 */
[C---:B------:R-:W-:Y:S01]  /*249b0*/  IMAD R9, R3.reuse, UR11, R0 ;  /* 0x0000000b03097c24 */ /* 0x040fe2000f8e0200 */
[----:B------:R-:W-:Y:S01]  /*249c0*/  SHF.R.S32.HI R0, RZ, 0x1f, R7 ;  /* 0x0000001fff007819 */ /* 0x000fe20000011407 */
[----:B------:R-:W-:-:S04]  /*249d0*/  IMAD.WIDE.U32 R4, R3, UR10, R4 ;  /* 0x0000000a03047c25 */ /* 0x000fc8000f8e0004 */
[----:B------:R-:W-:Y:S02]  /*249e0*/  IMAD.IADD R5, R5, 0x1, R9 ;  /* 0x0000000105057824 */ /* 0x000fe400078e0209 */
[----:B------:R-:W-:Y:S02]  /*249f0*/  IMAD.U32 R9, RZ, RZ, UR59 ;  /* 0x0000003bff097e24 */ /* 0x000fe4000f8e00ff */
[----:B------:R-:W-:Y:S02]  /*24a00*/  IMAD R0, R0, UR8, RZ ;  /* 0x0000000800007c24 */ /* 0x000fe4000f8e02ff */
[----:B------:R-:W-:Y:S02]  /*24a10*/  IMAD R21, R76, R21, RZ ;  /* 0x000000154c157224 */ /* 0x000fe400078e02ff */
[----:B------:R-:W-:Y:S02]  /*24a20*/  IMAD R20, R9, 0x40, R22 ;  /* 0x0000004009147824 */ /* 0x000fe400078e0216 */
[----:B------:R-:W-:-:S02]  /*24a30*/  IMAD R3, R7, UR9, R0 ;  /* 0x0000000907037c24 */ /* 0x000fc4000f8e0200 */
[----:B------:R-:W-:Y:S01]  /*24a40*/  IMAD.WIDE.U32 R4, R7, UR8, R4 ;  /* 0x0000000807047c25 */ /* 0x000fe2000f8e0004 */
[----:B------:R-:W-:Y:S01]  /*24a50*/  ISETP.GE.AND P0, PT, R20, R21, PT ;  /* 0x000000151400720c */ /* 0x000fe20003f06270 */
[----:B------:R-:W-:Y:S02]  /*24a60*/  ULDC.64 UR8, c[0x0][0xc00] ;  /* 0x0003000000087ab9 */ /* 0x000fe40000000a00 */
[----:B------:R-:W-:Y:S01]  /*24a70*/  IMAD.IADD R5, R5, 0x1, R3 ;  /* 0x0000000105057824 */ /* 0x000fe200078e0203 */
[----:B------:R-:W-:-:S04]  /*24a80*/  LEA R3, P1, R4, UR8, 0x2 ;  /* 0x0000000804037c11 */ /* 0x000fc8000f8210ff */
[----:B------:R-:W-:Y:S01]  /*24a90*/  LEA.HI.X R0, R4, UR9, R5, 0x2, P1 ;  /* 0x0000000904007c11 */ /* 0x000fe200088f1405 */
[----:B------:R0:W1:Y:S04]  /*24aa0*/  SHFL.IDX PT, R25, R3, RZ, 0x1c1f ;  /* 0x001c1fff03197589 */ /* 0x00006800000e0000 */
[----:B------:R0:W2:Y:S01]  /*24ab0*/  SHFL.IDX PT, R24, R0, RZ, 0x1c1f ;  /* 0x001c1fff00187589 */ /* 0x0000a200000e0000 */
[----:B------:R-:W-:Y:S05]  /*24ac0*/  @P0 BRA `(.L_x_6410) ;  /* 0x0000000800840947 */ /* 0x000fea0003800000 */
[----:B------:R-:W-:Y:S02]  /*24ad0*/  ULDC UR4, c[0x0][0xbc8] ;  /* 0x0002f20000047ab9 */ /* 0x000fe40000000800 */
[----:B------:R-:W-:-:S13]  /*24ae0*/  ISETP.GE.AND P0, PT, R23, UR4, PT ;  /* 0x0000000417007c0c */ /* 0x000fda000bf06270 */
[----:B------:R-:W3:Y:S01]  /*24af0*/  @!P0 LDL.64 R14, [R1+0x210] ;  /* 0x00021000010e8983 */ /* 0x000ee20000100a00 */
[----:B------:R-:W-:Y:S02]  /*24b00*/  ISETP.GE.AND P1, PT, R207, UR4, PT ;  /* 0x00000004cf007c0c */ /* 0x000fe4000bf26270 */
[----:B-1----:R-:W-:-:S04]  /*24b10*/  @!P0 LEA R8, P2, R23, R25, 0x2 ;  /* 0x0000001917088211 */ /* 0x002fc800078410ff */
[----:B--2---:R-:W-:-:S05]  /*24b20*/  @!P0 LEA.HI.X R9, R23, R24, R40, 0x2, P2 ;  /* 0x0000001817098211 */ /* 0x004fca00010f1428 */
[----:B---3--:R1:W-:Y:S04]  /*24b30*/  @!P0 ST.E.64 desc[UR36][R8.64], R14 ;  /* 0x0000000e08008985 */ /* 0x0083e8000c101b24 */
[----:B------:R-:W2:Y:S01]  /*24b40*/  @!P1 LDL.64 R4, [R1+0x220] ;  /* 0x0002200001049983 */ /* 0x000ea20000100a00 */
[----:B------:R-:W-:Y:S02]  /*24b50*/  ISETP.GE.AND P0, PT, R206, UR4, PT ;  /* 0x00000004ce007c0c */ /* 0x000fe4000bf06270 */
[----:B------:R-:W-:-:S04]  /*24b60*/  @!P1 LEA R10, P2, R207, R25, 0x2 ;  /* 0x00000019cf0a9211 */ /* 0x000fc800078410ff */
[----:B------:R-:W-:-:S05]  /*24b70*/  @!P1 LEA.HI.X R11, R207, R24, R39, 0x2, P2 ;  /* 0x00000018cf0b9211 */ /* 0x000fca00010f1427 */
[----:B--2---:R2:W-:Y:S04]  /*24b80*/  @!P1 ST.E.64 desc[UR36][R10.64], R4 ;  /* 0x000000040a009985 */ /* 0x0045e8000c101b24 */
[----:B------:R-:W3:Y:S01]  /*24b90*/  @!P0 LDL.64 R6, [R1+0x230] ;  /* 0x0002300001068983 */ /* 0x000ee20000100a00 */
[----:B------:R-:W-:Y:S02]  /*24ba0*/  ISETP.GE.AND P1, PT, R205, UR4, PT ;  /* 0x00000004cd007c0c */ /* 0x000fe4000bf26270 */
[----:B------:R-:W-:-:S04]  /*24bb0*/  @!P0 LEA R12, P2, R206, R25, 0x2 ;  /* 0x00000019ce0c8211 */ /* 0x000fc800078410ff */
[----:B------:R-:W-:-:S05]  /*24bc0*/  @!P0 LEA.HI.X R13, R206, R24, R38, 0x2, P2 ;  /* 0x00000018ce0d8211 */ /* 0x000fca00010f1426 */
[----:B---3--:R3:W-:Y:S04]  /*24bd0*/  @!P0 ST.E.64 desc[UR36][R12.64], R6 ;  /* 0x000000060c008985 */ /* 0x0087e8000c101b24 */
[----:B-1----:R-:W4:Y:S01]  /*24be0*/  @!P1 LDL.64 R8, [R1+0x240] ;  /* 0x0002400001089983 */ /* 0x002f220000100a00 */
[----:B------:R-:W-:Y:S02]  /*24bf0*/  ISETP.GE.AND P0, PT, R204, UR4, PT ;  /* 0x00000004cc007c0c */ /* 0x000fe4000bf06270 */
[----:B------:R-:W-:-:S04]  /*24c00*/  @!P1 LEA R14, P2, R205, R25, 0x2 ;  /* 0x00000019cd0e9211 */ /* 0x000fc800078410ff */
[----:B------:R-:W-:-:S05]  /*24c10*/  @!P1 LEA.HI.X R15, R205, R24, R37, 0x2, P2 ;  /* 0x00000018cd0f9211 */ /* 0x000fca00010f1425 */
[----:B----4-:R1:W-:Y:S04]  /*24c20*/  @!P1 ST.E.64 desc[UR36][R14.64], R8 ;  /* 0x000000080e009985 */ /* 0x0103e8000c101b24 */
[----:B--2---:R-:W2:Y:S01]  /*24c30*/  @!P0 LDL.64 R4, [R1+0x250] ;  /* 0x0002500001048983 */ /* 0x004ea20000100a00 */
[----:B------:R-:W-:Y:S02]  /*24c40*/  ISETP.GE.AND P1, PT, R203, UR4, PT ;  /* 0x00000004cb007c0c */ /* 0x000fe4000bf26270 */
[----:B------:R-:W-:-:S04]  /*24c50*/  @!P0 LEA R10, P2, R204, R25, 0x2 ;  /* 0x00000019cc0a8211 */ /* 0x000fc800078410ff */
[----:B------:R-:W-:-:S05]  /*24c60*/  @!P0 LEA.HI.X R11, R204, R24, R36, 0x2, P2 ;  /* 0x00000018cc0b8211 */ /* 0x000fca00010f1424 */
[----:B--2---:R2:W-:Y:S04]  /*24c70*/  @!P0 ST.E.64 desc[UR36][R10.64], R4 ;  /* 0x000000040a008985 */ /* 0x0045e8000c101b24 */
[----:B---3--:R-:W3:Y:S01]  /*24c80*/  @!P1 LDL.64 R6, [R1+0x260] ;  /* 0x0002600001069983 */ /* 0x008ee20000100a00 */
        /* <DEDUP_REMOVED lines=130> */
[----:B------:R-:W-:-:S04]  /*254b0*/  @!P1 LEA R10, P0, R158, R25, 0x2 ;  /* 0x000000199e0a9211 */ /* 0x000fc800078010ff */
[----:B------:R-:W-:-:S05]  /*254c0*/  @!P1 LEA.HI.X R11, R158, R24, R213, 0x2, P0 ;  /* 0x000000189e0b9211 */ /* 0x000fca00000f14d5 */
[----:B--2---:R3:W-:Y:S04]  /*254d0*/  @!P1 ST.E.64 desc[UR36][R10.64], R4 ;  /* 0x000000040a009985 */ /* 0x0047e8000c101b24 */
.L_x_6410:
[----:B------:R-:W-:Y:S05]  /*254e0*/  BSYNC B1 ;  /* 0x0000000000017941 */ /* 0x000fea0003800000 */
.L_x_6409:
[----:B------:R-:W-:Y:S01]  /*254f0*/  VIADD R20, R20, 0x8 ;  /* 0x0000000814147836 */ /* 0x000fe20000000000 */
[----:B0-----:R-:W0:Y:S04]  /*25500*/  SHFL.IDX PT, R0, R0, 0x1, 0x1c1f ;  /* 0x003c1f0000007f89 */ /* 0x001e2800000e0000 */
[----:B------:R-:W-:Y:S01]  /*25510*/  ISETP.GE.AND P0, PT, R20, R21, PT ;  /* 0x000000151400720c */ /* 0x000fe20003f06270 */
[----:B------:R-:W4:-:S12]  /*25520*/  SHFL.IDX PT, R3, R3, 0x1, 0x1c1f ;  /* 0x003c1f0003037f89 */ /* 0x000f1800000e0000 */
[----:B------:R-:W-:Y:S05]  /*25530*/  @P0 BRA `(.L_x_6408) ;  /* 0x00000018008c0947 */ /* 0x000fea0003800000 */
[----:B------:R-:W5:Y:S02]  /*25540*/  LDC R20, c[0x0][0xbc8] ;  /* 0x0002f200ff147b82 */ /* 0x000f640000000800 */
[----:B-----5:R-:W-:-:S13]  /*25550*/  ISETP.GE.AND P1, PT, R23, R20, PT ;  /* 0x000000141700720c */ /* 0x020fda0003f26270 */
[----:B---3--:R-:W3:Y:S01]  /*25560*/  @!P1 LDL.64 R14, [R1+0x218] ;  /* 0x00021800010e9983 */ /* 0x008ee20000100a00 */
[----:B------:R-:W-:Y:S02]  /*25570*/  ISETP.GE.AND P2, PT, R207, R20, PT ;  /* 0x00000014cf00720c */ /* 0x000fe40003f46270 */
[----:B----4-:R-:W-:-:S04]  /*25580*/  @!P1 LEA R8, P0, R23, R3, 0x2 ;  /* 0x0000000317089211 */ /* 0x010fc800078010ff */
[----:B0-----:R-:W-:-:S05]  /*25590*/  @!P1 LEA.HI.X R9, R23, R0, R40, 0x2, P0 ;  /* 0x0000000017099211 */ /* 0x001fca00000f1428 */
[----:B---3--:R0:W-:Y:S04]  /*255a0*/  @!P1 ST.E.64 desc[UR36][R8.64], R14 ;  /* 0x0000000e08009985 */ /* 0x0081e8000c101b24 */
[----:B------:R-:W3:Y:S01]  /*255b0*/  @!P2 LDL.64 R4, [R1+0x228] ;  /* 0x000228000104a983 */ /* 0x000ee20000100a00 */
[----:B------:R-:W-:Y:S02]  /*255c0*/  ISETP.GE.AND P1, PT, R206, R20, PT ;  /* 0x00000014ce00720c */ /* 0x000fe40003f26270 */
[----:B------:R-:W-:-:S04]  /*255d0*/  @!P2 LEA R10, P0, R207, R3, 0x2 ;  /* 0x00000003cf0aa211 */ /* 0x000fc800078010ff */
[----:B------:R-:W-:-:S05]  /*255e0*/  @!P2 LEA.HI.X R11, R207, R0, R39, 0x2, P0 ;  /* 0x00000000cf0ba211 */ /* 0x000fca00000f1427 */
[----:B---3--:R3:W-:Y:S04]  /*255f0*/  @!P2 ST.E.64 desc[UR36][R10.64], R4 ;  /* 0x000000040a00a985 */ /* 0x0087e8000c101b24 */
[----:B------:R-:W4:Y:S01]  /*25600*/  @!P1 LDL.64 R6, [R1+0x238] ;  /* 0x0002380001069983 */ /* 0x000f220000100a00 */
[----:B------:R-:W-:Y:S02]  /*25610*/  ISETP.GE.AND P2, PT, R205, R20, PT ;  /* 0x00000014cd00720c */ /* 0x000fe40003f46270 */
[----:B------:R-:W-:-:S04]  /*25620*/  @!P1 LEA R12, P0, R206, R3, 0x2 ;  /* 0x00000003ce0c9211 */ /* 0x000fc800078010ff */
[----:B------:R-:W-:-:S05]  /*25630*/  @!P1 LEA.HI.X R13, R206, R0, R38, 0x2, P0 ;  /* 0x00000000ce0d9211 */ /* 0x000fca00000f1426 */
[----:B----4-:R4:W-:Y:S04]  /*25640*/  @!P1 ST.E.64 desc[UR36][R12.64], R6 ;  /* 0x000000060c009985 */ /* 0x0109e8000c101b24 */
[----:B0-----:R-:W5:Y:S01]  /*25650*/  @!P2 LDL.64 R8, [R1+0x248] ;  /* 0x000248000108a983 */ /* 0x001f620000100a00 */
[----:B------:R-:W-:Y:S02]  /*25660*/  ISETP.GE.AND P1, PT, R204, R20, PT ;  /* 0x00000014cc00720c */ /* 0x000fe40003f26270 */
[----:B------:R-:W-:-:S04]  /*25670*/  @!P2 LEA R14, P0, R205, R3, 0x2 ;  /* 0x00000003cd0ea211 */ /* 0x000fc800078010ff */
[----:B------:R-:W-:-:S05]  /*25680*/  @!P2 LEA.HI.X R15, R205, R0, R37, 0x2, P0 ;  /* 0x00000000cd0fa211 */ /* 0x000fca00000f1425 */
[----:B-----5:R0:W-:Y:S04]  /*25690*/  @!P2 ST.E.64 desc[UR36][R14.64], R8 ;  /* 0x000000080e00a985 */ /* 0x0201e8000c101b24 */
[----:B---3--:R-:W3:Y:S01]  /*256a0*/  @!P1 LDL.64 R4, [R1+0x258] ;  /* 0x0002580001049983 */ /* 0x008ee20000100a00 */
[----:B------:R-:W-:Y:S02]  /*256b0*/  ISETP.GE.AND P2, PT, R203, R20, PT ;  /* 0x00000014cb00720c */ /* 0x000fe40003f46270 */
[----:B------:R-:W-:-:S04]  /*256c0*/  @!P1 LEA R10, P0, R204, R3, 0x2 ;  /* 0x00000003cc0a9211 */ /* 0x000fc800078010ff */
[----:B------:R-:W-:-:S05]  /*256d0*/  @!P1 LEA.HI.X R11, R204, R0, R36, 0x2, P0 ;  /* 0x00000000cc0b9211 */ /* 0x000fca00000f1424 */
[----:B---3--:R3:W-:Y:S04]  /*256e0*/  @!P1 ST.E.64 desc[UR36][R10.64], R4 ;  /* 0x000000040a009985 */ /* 0x0087e8000c101b24 */
[----:B----4-:R-:W4:Y:S01]  /*256f0*/  @!P2 LDL.64 R6, [R1+0x268] ;  /* 0x000268000106a983 */ /* 0x010f220000100a00 */
        /* <DEDUP_REMOVED lines=119> */
[----:B----4-:R-:W3:Y:S01]  /*25e70*/  @!P2 LDL.64 R6, [R1+0x3e8] ;  /* 0x0003e8000106a983 */ /* 0x010ee20000100a00 */
[----:B------:R-:W-:Y:S01]  /*25e80*/  @!P2 LEA R12, P0, R176, R3, 0x2 ;  /* 0x00000003b00ca211 */ /* 0x000fe200078010ff */
[----:B------:R-:W-:Y:S01]  /*25e90*/  BSSY B1, `(.L_x_6411) ;  /* 0x000000a000017945 */ /* 0x000fe20003800000 */
[----:B------:R-:W-:Y:S02]  /*25ea0*/  ISETP.GE.AND P1, PT, R158, R20, PT ;  /* 0x000000149e00720c */ /* 0x000fe40003f26270 */
[----:B------:R-:W-:Y:S02]  /*25eb0*/  @!P2 LEA.HI.X R13, R176, R0, R215, 0x2, P0 ;  /* 0x00000000b00da211 */ /* 0x000fe400000f14d7 */
[----:B------:R-:W-:-:S03]  /*25ec0*/  ISETP.GE.AND P0, PT, R159, R20, PT ;  /* 0x000000149f00720c */ /* 0x000fc60003f06270 */
[----:B---3--:R0:W-:Y:S10]  /*25ed0*/  @!P2 ST.E.64 desc[UR36][R12.64], R6 ;  /* 0x000000060c00a985 */ /* 0x0081f4000c101b24 */
[----:B------:R-:W-:Y:S05]  /*25ee0*/  @P0 BRA `(.L_x_6412) ;  /* 0x0000000000100947 */ /* 0x000fea0003800000 */
[----:B0-----:R-:W3:Y:S01]  /*25ef0*/  LDL.64 R6, [R1+0x3f8] ;  /* 0x0003f80001067983 */ /* 0x001ee20000100a00 */
[----:B------:R-:W-:-:S04]  /*25f00*/  LEA R4, P0, R159, R3, 0x2 ;  /* 0x000000039f047211 */ /* 0x000fc800078010ff */
[----:B------:R-:W-:-:S05]  /*25f10*/  LEA.HI.X R5, R159, R0, R214, 0x2, P0 ;  /* 0x000000009f057211 */ /* 0x000fca00000f14d6 */
[----:B---3--:R3:W-:Y:S04]  /*25f20*/  ST.E.64 desc[UR36][R4.64], R6 ;  /* 0x0000000604007985 */ /* 0x0087e8000c101b24 */
.L_x_6412:
[----:B------:R-:W-:Y:S05]  /*25f30*/  BSYNC B1 ;  /* 0x0000000000017941 */ /* 0x000fea0003800000 */
.L_x_6411:
[----:B------:R-:W-:Y:S05]  /*25f40*/  @P1 BRA `(.L_x_6408) ;  /* 0x0000001000081947 */ /* 0x000fea0003800000 */
[----:B0--3--:R-:W3:Y:S01]  /*25f50*/  LDL.64 R6, [R1+0x408] ;  /* 0x0004080001067983 */ /* 0x009ee20000100a00 */
[----:B------:R-:W-:-:S04]  /*25f60*/  LEA R4, P0, R158, R3, 0x2 ;  /* 0x000000039e047211 */ /* 0x000fc800078010ff */
[----:B------:R-:W-:-:S05]  /*25f70*/  LEA.HI.X R5, R158, R0, R213, 0x2, P0 ;  /* 0x000000009e057211 */ /* 0x000fca00000f14d5 */
[----:B---3--:R0:W-:Y:S01]  /*25f80*/  ST.E.64 desc[UR36][R4.64], R6 ;  /* 0x0000000604007985 */ /* 0x0081e2000c101b24 */
[----:B------:R-:W-:Y:S05]  /*25f90*/  BRA `(.L_x_6408) ;  /* 0x0000000c00f47947 */ /* 0x000fea0003800000 */
.L_x_6401:
[----:B------:R-:W-:Y:S01]  /*25fa0*/  ULDC.64 UR10, c[0x0][0xd00] ;  /* 0x00034000000a7ab9 */ /* 0x000fe20000000a00 */
[----:B------:R-:W-:Y:S01]  /*25fb0*/  R2UR UR9, R212 ;  /* 0x00000000d40972ca */ /* 0x000fe200000e0000 */
        /* <DEDUP_REMOVED lines=12> */
[----:B------:R-:W-:Y:S01]  /*26080*/  IMAD.U32 R0, RZ, RZ, UR4 ;  /* 0x00000004ff007e24 */ /* 0x000fe2000f8e00ff */
[----:B------:R-:W0:Y:S04]  /*26090*/  S2R R10, SR_TID.X ;  /* 0x00000000000a7919 */ /* 0x000e280000002100 */
        /* <DEDUP_REMOVED lines=8> */
[----:B------:R-:W-:Y:S01]  /*26120*/  ULOP3.LUT UR15, UR9, 0xffff, URZ, 0xc0, !UPT ;  /* 0x0000ffff090f7892 */ /* 0x000fe2000f8ec03f */
[----:B0-----:R-:W-:-:S08]  /*26130*/  VIADD R3, R10, 0xffffff80 ;  /* 0xffffff800a037836 */ /* 0x001fd00000000000 */
[----:B------:R-:W-:Y:S01]  /*26140*/  @!UP1 ULDC UR8, c[0x0][0xbd4] ;  /* 0x0002f50000089ab9 */ /* 0x000fe20000000800 */
[----:B------:R-:W-:Y:S02]  /*26150*/  ISETP.GT.AND P0, PT, R3, 0x3f, PT ;  /* 0x0000003f0300780c */ /* 0x000fe40003f04270 */
[----:B--2---:R-:W-:Y:S01]  /*26160*/  @P1 R2UR UR4, R8 ;  /* 0x00000000080412ca */ /* 0x004fe200000e0000 */
[----:B-1----:R-:W-:-:S14]  /*26170*/  @P2 BRA `(.L_x_6413) ;  /* 0x0000000000102947 */ /* 0x002fdc0003800000 */
[----:B------:R-:W-:Y:S05]  /*26180*/  @!P1 BRA `(.L_x_6413) ;  /* 0x00000000000c9947 */ /* 0x000fea0003800000 */
[----:B------:R-:W2:Y:S04]  /*26190*/  LDG.E R3, desc[UR36][R4.64] ;  /* 0x0000002404037981 */ /* 0x000ea8000c1e1900 */
[----:B-----5:R-:W2:Y:S02]  /*261a0*/  LDG.E R0, desc[UR36][R4.64+0x4] ;  /* 0x0000042404007981 */ /* 0x020ea4000c1e1900 */
[----:B--2---:R-:W-:-:S07]  /*261b0*/  IMAD.IADD R0, R0, 0x1, -R3 ;  /* 0x0000000100007824 */ /* 0x004fce00078e0a03 */
.L_x_6413:
[----:B------:R-:W-:Y:S01]  /*261c0*/  USHF.R.S32.HI UR14, URZ, 0x1f, UR60 ;  /* 0x0000001f3f0e7899 */ /* 0x000fe2000801143c */
[----:B------:R-:W-:Y:S01]  /*261d0*/  BSSY B1, `(.L_x_6414) ;  /* 0x000003b000017945 */ /* 0x000fe20003800000 */
[----:B------:R-:W-:Y:S02]  /*261e0*/  USHF.R.S32.HI UR24, URZ, 0x1f, UR4 ;  /* 0x0000001f3f187899 */ /* 0x000fe40008011404 */
[----:B------:R-:W-:Y:S02]  /*261f0*/  USEL UR9, UR60, URZ, !UP0 ;  /* 0x0000003f3c097287 */ /* 0x000fe4000c000000 */
[----:B------:R-:W-:Y:S01]  /*26200*/  USEL UR14, UR14, URZ, !UP0 ;  /* 0x0000003f0e0e7287 */ /* 0x000fe2000c000000 */
[----:B------:R-:W-:Y:S11]  /*26210*/  @P0 BRA `(.L_x_6415) ;  /* 0x0000000000d80947 */ /* 0x000ff60003800000 */
[----:B------:R-:W0:Y:S01]  /*26220*/  LDC R9, c[0x0][0xce8] ;  /* 0x00033a00ff097b82 */ /* 0x000e220000000800 */
[----:B------:R-:W-:-:S04]  /*26230*/  IMAD.U32 R3, RZ, RZ, UR59 ;  /* 0x0000003bff037e24 */ /* 0x000fc8000f8e00ff */
[----:B------:R-:W-:-:S04]  /*26240*/  IMAD R3, R3, 0x40, R10 ;  /* 0x0000004003037824 */ /* 0x000fc800078e020a */
[----:B------:R-:W-:Y:S02]  /*26250*/  VIADD R6, R3, 0xffffff80 ;  /* 0xffffff8003067836 */ /* 0x000fe40000000000 */
        /* <DEDUP_REMOVED lines=50> */
.L_x_6415:
[----:B------:R-:W-:Y:S05]  /*26580*/  BSYNC B1 ;  /* 0x0000000000017941 */ /* 0x000fea0003800000 */
.L_x_6414:
[----:B------:R-:W-:-:S06]  /*26590*/  UISETP.GT.AND UP0, UPT, UR8, 0x1, UPT ;  /* 0x000000010800788c */ /* 0x000fcc000bf04270 */
[----:B------:R-:W-:-:S13]  /*265a0*/  PLOP3.LUT P0, PT, PT, PT, UP0, 0x80, 0x0 ;  /* 0x000000000000781c */ /* 0x000fda0003f0f008 */
[----:B------:R-:W-:Y:S05]  /*265b0*/  @P0 BRA `(.L_x_6408) ;  /* 0x00000008006c0947 */ /* 0x000fea0003800000 */
[----:B------:R-:W1:Y:S01]  /*265c0*/  LDC R11, c[0x0][0xce8] ;  /* 0x00033a00ff0b7b82 */ /* 0x000e620000000800 */
        /* <DEDUP_REMOVED lines=9> */
[----:B------:R-:W-:Y:S01]  /*26660*/  IMAD R3, R157, 0x20, R208 ;  /* 0x000000209d037824 */ /* 0x000fe200078e02d0 */
[----:B------:R-:W-:Y:S01]  /*26670*/  ISETP.GE.AND P2, PT, R155, UR16, PT ;  /* 0x000000109b007c0c */ /* 0x000fe2000bf46270 */
[----:B------:R-:W-:Y:S01]  /*26680*/  IMAD.SHL.U32 R9, R6, 0x2, RZ ;  /* 0x0000000206097824 */ /* 0x000fe200078e00ff */
[----:B------:R-:W-:Y:S01]  /*26690*/  UIADD3 UR11, UR11, UR8, URZ ;  /* 0x000000080b0b7290 */ /* 0x000fe2000fffe03f */
[----:B------:R-:W-:Y:S01]  /*266a0*/  IMAD.U32 R8, RZ, RZ, UR59 ;  /* 0x0000003bff087e24 */ /* 0x000fe2000f8e00ff */
[----:B------:R-:W-:Y:S01]  /*266b0*/  ULDC.64 UR12, c[0x0][0xbe8] ;  /* 0x0002fa00000c7ab9 */ /* 0x000fe20000000a00 */
[----:B------:R-:W-:Y:S01]  /*266c0*/  ISETP.GE.AND P1, PT, R154, UR16, PT ;  /* 0x000000109a007c0c */ /* 0x000fe2000bf26270 */
[----:B------:R-:W-:Y:S01]  /*266d0*/  UIMAD.WIDE.U32 UR10, UR15, UR12, UR10 ;  /* 0x0000000c0f0a72a5 */ /* 0x000fe2000f8e000a */
[----:B------:R-:W-:Y:S01]  /*266e0*/  LOP3.LUT R6, R9, 0x2, R4, 0xe2, !PT ;  /* 0x0000000209067812 */ /* 0x000fe200078ee204 */
[----:B------:R-:W-:Y:S01]  /*266f0*/  IMAD R8, R8, 0x40, R3 ;  /* 0x0000004008087824 */ /* 0x000fe200078e0203 */
[----:B------:R-:W-:Y:S01]  /*26700*/  SEL R4, RZ, 0xffffffff, P2 ;  /* 0xffffffffff047807 */ /* 0x000fe20001000000 */
[----:B------:R-:W-:Y:S01]  /*26710*/  UIMAD UR11, UR15, UR13, UR11 ;  /* 0x0000000d0f0b72a4 */ /* 0x000fe2000f8e020b */
[----:B------:R-:W-:Y:S01]  /*26720*/  SEL R9, RZ, 0xffffffff, P1 ;  /* 0xffffffffff097807 */ /* 0x000fe20000800000 */
[----:B------:R-:W-:Y:S01]  /*26730*/  IMAD.MOV.U32 R3, RZ, RZ, R8 ;  /* 0x000000ffff037224 */ /* 0x000fe200078e0008 */
[----:B-1----:R-:W-:Y:S01]  /*26740*/  ISETP.NE.AND P0, PT, R11, 0x1, PT ;  /* 0x000000010b00780c */ /* 0x002fe20003f05270 */
[----:B------:R-:W-:Y:S01]  /*26750*/  ULDC.64 UR12, c[0x0][0xbf0] ;  /* 0x0002fc00000c7ab9 */ /* 0x000fe20000000a00 */
[----:B------:R-:W-:Y:S01]  /*26760*/  IMAD.SHL.U32 R13, R4, 0x4, RZ ;  /* 0x00000004040d7824 */ /* 0x000fe200078e00ff */
[----:B------:R-:W-:Y:S01]  /*26770*/  UIMAD UR14, UR14, UR12, URZ ;  /* 0x0000000c0e0e72a4 */ /* 0x000fe2000f8e023f */
[----:B------:R-:W-:Y:S01]  /*26780*/  IMAD.SHL.U32 R9, R9, 0x8, RZ ;  /* 0x0000000809097824 */ /* 0x000fe200078e00ff */
[----:B------:R-:W-:Y:S01]  /*26790*/  ISETP.GE.AND P2, PT, R210, UR16, PT ;  /* 0x00000010d2007c0c */ /* 0x000fe2000bf46270 */
[----:B-----5:R-:W-:Y:S01]  /*267a0*/  IMAD R25, R0, R11, RZ ;  /* 0x0000000b00197224 */ /* 0x020fe200078e02ff */
[----:B------:R-:W-:Y:S01]  /*267b0*/  UIMAD UR4, UR9, UR13, UR14 ;  /* 0x0000000d090472a4 */ /* 0x000fe2000f8e020e */
[----:B------:R-:W-:Y:S01]  /*267c0*/  LOP3.LUT R6, R13, 0x4, R6, 0xe2, !PT ;  /* 0x000000040d067812 */ /* 0x000fe200078ee206 */
[----:B------:R-:W-:Y:S01]  /*267d0*/  UIMAD.WIDE.U32 UR8, UR9, UR12, UR10 ;  /* 0x0000000c090872a5 */ /* 0x000fe2000f8e000a */
[----:B------:R-:W-:Y:S01]  /*267e0*/  SEL R0, RZ, 0x80, P2 ;  /* 0x00000080ff007807 */ /* 0x000fe20001000000 */
[----:B------:R-:W-:Y:S01]  /*267f0*/  BSSY B1, `(.L_x_6416) ;  /* 0x0000053000017945 */ /* 0x000fe20003800000 */
[----:B------:R-:W-:Y:S01]  /*26800*/  LOP3.LUT R10, R9, 0x8, R6, 0xe2, !PT ;  /* 0x00000008090a7812 */ /* 0x000fe200078ee206 */
[----:B------:R-:W0:Y:S01]  /*26810*/  @P0 LDC R5, c[0x0][0xcec] ;  /* 0x00033b00ff050b82 */ /* 0x000e220000000800 */
[----:B------:R-:W-:Y:S01]  /*26820*/  UIADD3 UR4, UR9, UR4, URZ ;  /* 0x0000000409047290 */ /* 0x000fe2000fffe03f */
[----:B------:R-:W-:-:S02]  /*26830*/  SHF.R.S32.HI R27, RZ, 0x1f, R210 ;  /* 0x0000001fff1b7819 */ /* 0x000fc400000114d2 */
[----:B------:R-:W-:Y:S02]  /*26840*/  SHF.R.S32.HI R28, RZ, 0x1f, R211 ;  /* 0x0000001fff1c7819 */ /* 0x000fe400000114d3 */
[----:B------:R-:W-:Y:S02]  /*26850*/  SHF.R.S32.HI R29, RZ, 0x1f, R152 ;  /* 0x0000001fff1d7819 */ /* 0x000fe40000011498 */
[----:B------:R-:W1:Y:S01]  /*26860*/  @P0 LDC R7, c[0x0][0xcf0] ;  /* 0x00033c00ff070b82 */ /* 0x000e620000000800 */
[----:B------:R-:W-:Y:S02]  /*26870*/  SHF.R.S32.HI R30, RZ, 0x1f, R153 ;  /* 0x0000001fff1e7819 */ /* 0x000fe40000011499 */
[----:B------:R-:W-:Y:S02]  /*26880*/  SHF.R.S32.HI R31, RZ, 0x1f, R154 ;  /* 0x0000001fff1f7819 */ /* 0x000fe4000001149a */
[----:B------:R-:W-:Y:S02]  /*26890*/  SHF.R.S32.HI R32, RZ, 0x1f, R155 ;  /* 0x0000001fff207819 */ /* 0x000fe4000001149b */
[----:B------:R-:W-:Y:S01]  /*268a0*/  SHF.R.S32.HI R33, RZ, 0x1f, R156 ;  /* 0x0000001fff217819 */ /* 0x000fe2000001149c */
[----:B0-----:R-:W-:-:S04]  /*268b0*/  @P0 IMAD.HI.U32 R4, R8, R5, RZ ;  /* 0x0000000508040227 */ /* 0x001fc800078e00ff */
[----:B------:R-:W-:Y:S02]  /*268c0*/  IMAD.U32 R5, RZ, RZ, UR9 ;  /* 0x00000009ff057e24 */ /* 0x000fe4000f8e00ff */
[----:B------:R-:W-:Y:S01]  /*268d0*/  IMAD.U32 R5, RZ, RZ, UR4 ;  /* 0x00000004ff057e24 */ /* 0x000fe2000f8e00ff */
[----:B-1----:R-:W-:Y:S01]  /*268e0*/  @P0 SHF.R.U32.HI R3, RZ, R7, R4 ;  /* 0x00000007ff030219 */ /* 0x002fe20000011604 */
[----:B------:R-:W-:Y:S01]  /*268f0*/  IMAD.U32 R4, RZ, RZ, UR8 ;  /* 0x00000008ff047e24 */ /* 0x000fe2000f8e00ff */
[----:B------:R-:W-:Y:S01]  /*26900*/  ISETP.GE.AND P0, PT, R153, UR16, PT ;  /* 0x0000001099007c0c */ /* 0x000fe2000bf06270 */
[----:B------:R-:W-:Y:S01]  /*26910*/  ULDC.64 UR8, c[0x0][0xbe0] ;  /* 0x0002f80000087ab9 */ /* 0x000fe20000000a00 */
[--C-:B------:R-:W-:Y:S01]  /*26920*/  SHF.R.S32.HI R6, RZ, 0x1f, R3.reuse ;  /* 0x0000001fff067819 */ /* 0x100fe20000011403 */
[----:B------:R-:W-:Y:S01]  /*26930*/  IMAD.MOV R7, RZ, RZ, -R3 ;  /* 0x000000ffff077224 */ /* 0x000fe200078e0a03 */
[----:B------:R-:W-:Y:S01]  /*26940*/  SEL R9, RZ, 0xffffffff, P0 ;  /* 0xffffffffff097807 */ /* 0x000fe20000000000 */
[----:B------:R-:W-:Y:S01]  /*26950*/  IMAD.WIDE.U32 R4, R3, UR8, R4 ;  /* 0x0000000803047c25 */ /* 0x000fe2000f8e0004 */
[----:B------:R-:W-:-:S03]  /*26960*/  ISETP.GE.AND P0, PT, R152, UR16, PT ;  /* 0x0000001098007c0c */ /* 0x000fc6000bf06270 */
[----:B------:R-:W-:Y:S02]  /*26970*/  IMAD R6, R6, UR8, RZ ;  /* 0x0000000806067c24 */ /* 0x000fe4000f8e02ff */
[----:B------:R-:W-:Y:S02]  /*26980*/  IMAD R7, R11, R7, R8 ;  /* 0x000000070b077224 */ /* 0x000fe400078e0208 */
[----:B------:R-:W-:Y:S02]  /*26990*/  IMAD.SHL.U32 R13, R9, 0x10, RZ ;  /* 0x00000010090d7824 */ /* 0x000fe400078e00ff */
[----:B------:R-:W-:Y:S01]  /*269a0*/  IMAD R9, R3, UR9, R6 ;  /* 0x0000000903097c24 */ /* 0x000fe2000f8e0206 */
[----:B------:R-:W-:Y:S01]  /*269b0*/  SEL R6, RZ, 0xffffffff, P0 ;  /* 0xffffffffff067807 */ /* 0x000fe20000000000 */
[----:B------:R-:W-:Y:S01]  /*269c0*/  ULDC.64 UR8, c[0x0][0xbd8] ;  /* 0x0002f60000087ab9 */ /* 0x000fe20000000a00 */
[----:B------:R-:W-:Y:S01]  /*269d0*/  SHF.R.S32.HI R3, RZ, 0x1f, R7 ;  /* 0x0000001fff037819 */ /* 0x000fe20000011407 */
[----:B------:R-:W-:Y:S01]  /*269e0*/  IMAD.IADD R5, R5, 0x1, R9 ;  /* 0x0000000105057824 */ /* 0x000fe200078e0209 */
[----:B------:R-:W-:Y:S01]  /*269f0*/  LOP3.LUT R10, R13, 0x10, R10, 0xe2, !PT ;  /* 0x000000100d0a7812 */ /* 0x000fe200078ee20a */
[----:B------:R-:W-:Y:S01]  /*26a00*/  IMAD.SHL.U32 R13, R6, 0x20, RZ ;  /* 0x00000020060d7824 */ /* 0x000fe200078e00ff */
[----:B------:R-:W-:Y:S01]  /*26a10*/  ISETP.GE.AND P0, PT, R211, UR16, PT ;  /* 0x00000010d3007c0c */ /* 0x000fe2000bf06270 */
[----:B------:R-:W-:-:S02]  /*26a20*/  IMAD R6, R3, UR8, RZ ;  /* 0x0000000803067c24 */ /* 0x000fc4000f8e02ff */
[----:B------:R-:W-:Y:S01]  /*26a30*/  IMAD.WIDE.U32 R4, R7, UR8, R4 ;  /* 0x0000000807047c25 */ /* 0x000fe2000f8e0004 */
[----:B------:R-:W-:-:S03]  /*26a40*/  LOP3.LUT R10, R13, 0x20, R10, 0xe2, !PT ;  /* 0x000000200d0a7812 */ /* 0x000fc600078ee20a */
[----:B------:R-:W-:Y:S01]  /*26a50*/  IMAD R3, R7, UR9, R6 ;  /* 0x0000000907037c24 */ /* 0x000fe2000f8e0206 */
[----:B------:R-:W-:Y:S01]  /*26a60*/  ULDC.64 UR8, c[0x0][0xb80] ;  /* 0x0002e00000087ab9 */ /* 0x000fe20000000a00 */
[----:B------:R-:W-:Y:S01]  /*26a70*/  IMAD.U32 R7, RZ, RZ, UR59 ;  /* 0x0000003bff077e24 */ /* 0x000fe2000f8e00ff */
[C---:B------:R-:W-:Y:S01]  /*26a80*/  LEA R20, P1, R4.reuse, UR8, 0x1 ;  /* 0x0000000804147c11 */ /* 0x040fe2000f8208ff */
[----:B------:R-:W-:Y:S02]  /*26a90*/  IMAD.IADD R3, R5, 0x1, R3 ;  /* 0x0000000105037824 */ /* 0x000fe400078e0203 */
[----:B------:R-:W-:Y:S01]  /*26aa0*/  IMAD R26, R7, 0x40, R208 ;  /* 0x00000040071a7824 */ /* 0x000fe200078e02d0 */
[----:B------:R-:W-:Y:S01]  /*26ab0*/  SEL R7, RZ, 0x40, P0 ;  /* 0x00000040ff077807 */ /* 0x000fe20000000000 */
[----:B------:R0:W1:Y:S01]  /*26ac0*/  SHFL.IDX PT, R6, R20, RZ, 0x181f ;  /* 0x00181fff14067589 */ /* 0x00006200000e0000 */
[----:B------:R-:W-:Y:S02]  /*26ad0*/  LEA.HI.X R3, R4, UR9, R3, 0x1, P1 ;  /* 0x0000000904037c11 */ /* 0x000fe400088f0c03 */
[----:B------:R-:W-:-:S02]  /*26ae0*/  ISETP.GE.AND P0, PT, R26, R25, PT ;  /* 0x000000191a00720c */ /* 0x000fc40003f06270 */
        /* <DEDUP_REMOVED lines=8> */
[CC--:B-1----:R-:W-:Y:S02]  /*26b70*/  @!P2 LEA R8, P0, R156.reuse, R6.reuse, 0x1 ;  /* 0x000000069c08a211 */ /* 0x0c2fe400078008ff */
        /* <DEDUP_REMOVED lines=26> */
.L_x_6417:
[----:B------:R-:W-:Y:S05]  /*26d20*/  BSYNC B1 ;  /* 0x0000000000017941 */ /* 0x000fea0003800000 */
.L_x_6416:
        /* <DEDUP_REMOVED lines=9> */
[----:B------:R-:W-:-:S05]  /*26dc0*/  LOP3.LUT P1, RZ, R21, 0x40, RZ, 0xc0, !PT ;  /* 0x0000004015ff7812 */ /* 0x000fca000782c0ff */
[CC--:B-1----:R-:W-:Y:S02]  /*26dd0*/  @!P2 LEA R8, P0, R156.reuse, R6.reuse, 0x1 ;  /* 0x000000069c08a211 */ /* 0x0c2fe400078008ff */
[----:B--2---:R-:W-:Y:S02]  /*26de0*/  @!P3 IMAD.WIDE R4, R19, 0x2, R6 ;  /* 0x000000021304b825 */ /* 0x004fe400078e0206 */
[-C--:B------:R-:W-:Y:S02]  /*26df0*/  @!P2 LEA.HI.X R9, R156, R7.reuse, R33, 0x1, P0 ;  /* 0x000000079c09a211 */ /* 0x080fe400000f0c21 */
[----:B------:R-:W-:Y:S01]  /*26e00*/  @!P5 LEA R10, P0, R155, R6, 0x1 ;  /* 0x000000069b0ad211 */ /* 0x000fe200078008ff */
[----:B------:R0:W-:Y:S01]  /*26e10*/  @!P3 ST.E.128 desc[UR36][R4.64], RZ ;  /* 0x000000ff0400b985 */ /* 0x0001e2000c101d24 */
[----:B------:R-:W-:Y:S02]  /*26e20*/  ISETP.GE.AND P3, PT, R153, UR16, PT ;  /* 0x0000001099007c0c */ /* 0x000fe4000bf66270 */
[----:B------:R-:W-:Y:S01]  /*26e30*/  @!P5 LEA.HI.X R11, R155, R7, R32, 0x1, P0 ;  /* 0x000000079b0bd211 */ /* 0x000fe200000f0c20 */
[----:B------:R1:W-:Y:S01]  /*26e40*/  @!P2 ST.E.128 desc[UR36][R8.64], RZ ;  /* 0x000000ff0800a985 */ /* 0x0003e2000c101d24 */
[----:B------:R-:W-:-:S02]  /*26e50*/  ISETP.GE.AND P2, PT, R152, UR16, PT ;  /* 0x0000001098007c0c */ /* 0x000fc4000bf46270 */
[----:B------:R-:W-:Y:S01]  /*26e60*/  LOP3.LUT P0, RZ, R24, 0x80, RZ, 0xc0, !PT ;  /* 0x0000008018ff7812 */ /* 0x000fe2000780c0ff */
[----:B------:R1:W-:Y:S01]  /*26e70*/  @!P5 ST.E.128 desc[UR36][R10.64], RZ ;  /* 0x000000ff0a00d985 */ /* 0x0003e2000c101d24 */
[----:B------:R-:W-:-:S04]  /*26e80*/  @!P4 LEA R12, P6, R154, R6, 0x1 ;  /* 0x000000069a0cc211 */ /* 0x000fc800078c08ff */
[----:B------:R-:W-:Y:S02]  /*26e90*/  @!P4 LEA.HI.X R13, R154, R7, R31, 0x1, P6 ;  /* 0x000000079a0dc211 */ /* 0x000fe400030f0c1f */
[----:B------:R-:W-:-:S03]  /*26ea0*/  @!P3 LEA R14, P5, R153, R6, 0x1 ;  /* 0x00000006990eb211 */ /* 0x000fc600078a08ff */
[----:B------:R1:W-:Y:S01]  /*26eb0*/  @!P4 ST.E.128 desc[UR36][R12.64], RZ ;  /* 0x000000ff0c00c985 */ /* 0x0003e2000c101d24 */
[-C--:B0-----:R-:W-:Y:S02]  /*26ec0*/  @!P2 LEA R4, P6, R152, R6.reuse, 0x1 ;  /* 0x000000069804a211 */ /* 0x081fe400078c08ff */
        /* <DEDUP_REMOVED lines=10> */
.L_x_6408:
[----:B------:R-:W-:Y:S05]  /*26f70*/  BSYNC B0 ;  /* 0x0000000000007941 */ /* 0x000fea0003800000 */
.L_x_6400:
[----:B------:R-:W-:Y:S02]  /*26f80*/  ULDC UR4, c[0x0][0xd3c] ;  /* 0x00034f0000047ab9 */ /* 0x000fe40000000800 */
[----:B------:R-:W-:-:S06]  /*26f90*/  UISETP.GE.AND UP0, UPT, UR6, UR4, UPT ;  /* 0x000000040600728c */ /* 0x000fcc000bf06270 */
[----:B------:R-:W-:-:S13]  /*26fa0*/  PLOP3.LUT P0, PT, PT, PT, UP0, 0x80, 0x0 ;  /* 0x000000000000781c */ /* 0x000fda0003f0f008 */
[----:B------:R-:W-:Y:S05]  /*26fb0*/  @!P0 BRA `(.L_x_6418) ;  /* 0xfffffda000e48947 */ /* 0x000fea000383ffff */
[----:B------:R-:W-:Y:S05]  /*26fc0*/  EXIT ;  /* 0x000000000000794d */ /* 0x000fea0003800000 */
.L_x_6269:
        /* <DEDUP_REMOVED lines=16> */
.L_x_6419:
        /* <DEDUP_REMOVED lines=44> */
.L_x_6423:
        /* <DEDUP_REMOVED lines=35> */
.L_x_6421:
        /* <DEDUP_REMOVED lines=13> */
.L_x_6424:
        /* <DEDUP_REMOVED lines=62> */
.L_x_6425:
        /* <DEDUP_REMOVED lines=61> */
.L_x_6426:
[----:B------:R-:W-:-:S05]  /*27e40*/  LOP3.LUT R25, RZ, R2, RZ, 0x33, !PT ;  /* 0x00000002ff197212 */ /* 0x000fca00078e33ff */
[----:B------:R-:W-:Y:S01]  /*27e50*/  IMAD.IADD R25, R0, 0x1, R25 ;  /* 0x0000000100197824 */ /* 0x000fe200078e0219 */
[----:B------:R-:W-:Y:S06]  /*27e60*/  BRA `(.L_x_6427) ;  /* 0x0000000000147947 */ /* 0x000fec0003800000 */
.L_x_6422:
[----:B------:R-:W-:Y:S01]  /*27e70*/  ULDC UR4, c[0x0][0xd3c] ;  /* 0x00034f0000047ab9 */ /* 0x000fe20000000800 */
[----:B------:R-:W-:Y:S02]  /*27e80*/  IMAD.MOV.U32 R25, RZ, RZ, RZ ;  /* 0x000000ffff197224 */ /* 0x000fe400078e00ff */
[----:B------:R-:W-:Y:S02]  /*27e90*/  IMAD.U32 R24, RZ, RZ, UR6 ;  /* 0x00000006ff187e24 */ /* 0x000fe4000f8e00ff */
[----:B------:R-:W-:Y:S02]  /*27ea0*/  IMAD.MOV.U32 R26, RZ, RZ, RZ ;  /* 0x000000ffff1a7224 */ /* 0x000fe400078e00ff */
[----:B------:R-:W-:-:S07]  /*27eb0*/  IMAD.U32 R27, RZ, RZ, UR4 ;  /* 0x00000004ff1b7e24 */ /* 0x000fce000f8e00ff */
.L_x_6427:
[----:B------:R-:W-:-:S13]  /*27ec0*/  ISETP.NE.AND P0, PT, R7, RZ, PT ;  /* 0x000000ff0700720c */ /* 0x000fda0003f05270 */
[----:B------:R-:W0:Y:S01]  /*27ed0*/  @!P0 S2R R3, SR_CgaCtaId ;  /* 0x0000000000038919 */ /* 0x000e220000008800 */
[----:B------:R-:W-:-:S04]  /*27ee0*/  @!P0 MOV R0, 0x400 ;  /* 0x0000040000008802 */ /* 0x000fc80000000f00 */
[----:B0-----:R-:W-:-:S05]  /*27ef0*/  @!P0 LEA R0, R3, R0, 0x18 ;  /* 0x0000000003008211 */ /* 0x001fca00078ec0ff */
[----:B------:R1:W-:Y:S01]  /*27f00*/  @!P0 STS.128 [R0+0x388d0], R24 ;  /* 0x0388d01800008388 */ /* 0x0003e20000000c00 */
[----:B------:R-:W-:Y:S06]  /*27f10*/  BAR.ARV 0x5, 0x180 ;  /* 0x0146000000007b1d */ /* 0x000fec0000002000 */
.L_x_6420:
        /* <DEDUP_REMOVED lines=22> */
[----:B------:R-:W-:Y:S02]  /*28080*/  LOP3.LUT R4, R0, 0x38, RZ, 0xc0, !PT ;  /* 0x0000003800047812 */ /* 0x000fe400078ec0ff */
[----:B------:R-:W-:Y:S01]  /*28090*/  UMOV UR4, 0x400 ;  /* 0x0000040000047882 */ /* 0x000fe20000000000 */
[----:B------:R-:W-:Y:S01]  /*280a0*/  LOP3.LUT R34, R3, 0x200, R0, 0xf8, !PT ;  /* 0x0000020003227812 */ /* 0x000fe200078ef800 */
[----:B0-----:R-:W-:Y:S01]  /*280b0*/  ULEA UR4, UR5, UR4, 0x18 ;  /* 0x0000000405047291 */ /* 0x001fe2000f8ec03f */
[----:B------:R-:W-:Y:S02]  /*280c0*/  LOP3.LUT R2, R5, 0x70, R2, 0xf8, !PT ;  /* 0x0000007005027812 */ /* 0x000fe400078ef802 */
[----:B------:R-:W-:-:S02]  /*280d0*/  LOP3.LUT R0, R4, 0x40, RZ, 0xfc, !PT ;  /* 0x0000004004007812 */ /* 0x000fc400078efcff */
[C---:B------:R-:W-:Y:S01]  /*280e0*/  LOP3.LUT R3, R4.reuse, 0x80, RZ, 0xfc, !PT ;  /* 0x0000008004037812 */ /* 0x040fe200078efcff */
[----:B------:R-:W-:Y:S01]  /*280f0*/  IMAD.U32 R17, RZ, RZ, UR4 ;  /* 0x00000004ff117e24 */ /* 0x000fe2000f8e00ff */
[C---:B------:R-:W-:Y:S02]  /*28100*/  LOP3.LUT R2, R4.reuse, 0xc0, RZ, 0xfc, !PT ;  /* 0x000000c004027812 */ /* 0x040fe400078efcff */
[----:B------:R-:W-:Y:S01]  /*28110*/  LOP3.LUT R0, R4, 0x100, RZ, 0xfc, !PT ;  /* 0x0000010004007812 */ /* 0x000fe200078efcff */
[----:B------:R-:W-:Y:S01]  /*28120*/  IMAD R19, R34, 0x2, R17 ;  /* 0x0000000222137824 */ /* 0x000fe200078e0211 */
[C---:B------:R-:W-:Y:S02]  /*28130*/  LOP3.LUT R3, R4.reuse, 0x140, RZ, 0xfc, !PT ;  /* 0x0000014004037812 */ /* 0x040fe400078efcff */
[C---:B------:R-:W-:Y:S02]  /*28140*/  LOP3.LUT R2, R4.reuse, 0x180, RZ, 0xfc, !PT ;  /* 0x0000018004027812 */ /* 0x040fe400078efcff */
[----:B---3--:R-:W-:-:S07]  /*28150*/  LOP3.LUT R0, R4, 0x1c0, RZ, 0xfc, !PT ;  /* 0x000001c004007812 */ /* 0x008fce00078efcff */
.L_x_6505:
[----:B------:R-:W-:Y:S05]  /*28160*/  YIELD ;  /* 0x0000000000007946 */ /* 0x000fea0003800000 */
[----:B------:R-:W-:Y:S01]  /*28170*/  ULDC.64 UR4, c[0x0][0xb20] ;  /* 0x0002c80000047ab9 */ /* 0x000fe20000000a00 */
[----:B------:R-:W-:Y:S01]  /*28180*/  IMAD.MOV.U32 R32, RZ, RZ, RZ ;  /* 0x000000ffff207224 */ /* 0x000fe200078e00ff */
[----:B------:R-:W-:-:S04]  /*28190*/  ISETP.NE.U32.AND P0, PT, RZ, UR4, PT ;  /* 0x00000004ff007c0c */ /* 0x000fc8000bf05070 */
[----:B------:R-:W-:Y:S01]  /*281a0*/  ISETP.NE.AND.EX P0, PT, RZ, UR5, PT, P0 ;  /* 0x00000005ff007c0c */ /* 0x000fe2000bf05300 */
[----:B------:R-:W-:-:S12]  /*281b0*/  ULDC.64 UR4, c[0x0][0xb10] ;  /* 0x0002c40000047ab9 */ /* 0x000fd80000000a00 */
[----:B------:R-:W0:Y:S02]  /*281c0*/  @P0 LDC.64 R2, c[0x0][0xb20] ;  /* 0x0002c800ff020b82 */ /* 0x000e240000000a00 */
        /* <DEDUP_REMOVED lines=11> */
[----:B-1----:R-:W1:Y:S07]  /*28280*/  @P1 LDC.64 R4, c[0x0][0xb10] ;  /* 0x0002c400ff041b82 */ /* 0x002e6e0000000a00 */
[----:B------:R-:W-:Y:S01]  /*28290*/  @P2 LOP3.LUT R16, R16, 0x40, RZ, 0xfc, !PT ;  /* 0x0000004010102812 */ /* 0x000fe200078efcff */
[----:B0-----:R-:W-:-:S05]  /*282a0*/  IMAD.WIDE R2, R27, 0x4, R2 ;  /* 0x000000041b027825 */ /* 0x001fca00078e0202 */
[----:B------:R0:W5:Y:S01]  /*282b0*/  @P2 LDG.E R35, desc[UR36][R2.64] ;  /* 0x0000002402232981 */ /* 0x000162000c1e1900 */
[----:B-1----:R-:W-:-:S05]  /*282c0*/  @P1 IMAD.WIDE R4, R27, 0x4, R4 ;  /* 0x000000041b041825 */ /* 0x002fca00078e0204 */
[----:B--2---:R-:W2:Y:S01]  /*282d0*/  @P1 LDG.E R0, desc[UR36][R4.64] ;  /* 0x0000002404001981 */ /* 0x004ea2000c1e1900 */
        /* <DEDUP_REMOVED lines=10> */
[----:B0-----:R-:W-:-:S05]  /*28380*/  IMAD.U32 R0, RZ, RZ, UR4 ;  /* 0x00000004ff007e24 */ /* 0x001fca000f8e00ff */
[----:B------:R1:W-:Y:S01]  /*28390*/  STL [R1+0x410], R0 ;  /* 0x0004100001007387 */ /* 0x0003e20000100800 */
[----:B------:R-:W-:Y:S05]  /*283a0*/  @!P2 BRA `(.L_x_6429) ;  /* 0x000000000010a947 */ /* 0x000fea0003800000 */
[----:B------:R-:W2:Y:S04]  /*283b0*/  LDG.E R5, desc[UR36][R2.64] ;  /* 0x0000002402057981 */ /* 0x000ea8000c1e1900 */
[----:B-1----:R-:W2:Y:S02]  /*283c0*/  LDG.E R0, desc[UR36][R2.64+0x4] ;  /* 0x0000042402007981 */ /* 0x002ea4000c1e1900 */
[----:B--2---:R-:W-:-:S05]  /*283d0*/  IMAD.IADD R0, R0, 0x1, -R5 ;  /* 0x0000000100007824 */ /* 0x004fca00078e0a05 */
[----:B------:R2:W-:Y:S02]  /*283e0*/  STL [R1+0x410], R0 ;  /* 0x0004100001007387 */ /* 0x0005e40000100800 */
.L_x_6429:
[----:B------:R-:W-:Y:S02]  /*283f0*/  ULDC.64 UR4, c[0x0][0xb18] ;  /* 0x0002c60000047ab9 */ /* 0x000fe40000000a00 */
[----:B------:R-:W-:-:S04]  /*28400*/  ISETP.NE.U32.AND P0, PT, RZ, UR4, PT ;  /* 0x00000004ff007c0c */ /* 0x000fc8000bf05070 */
[----:B------:R-:W-:-:S13]  /*28410*/  ISETP.NE.AND.EX P0, PT, RZ, UR5, PT, P0 ;  /* 0x00000005ff007c0c */ /* 0x000fda000bf05300 */
[----:B------:R-:W-:Y:S05]  /*28420*/  @!P0 BRA `(.L_x_6430) ;  /* 0x0000000000108947 */ /* 0x000fea0003800000 */
[----:B0-----:R-:W0:Y:S02]  /*28430*/  LDC.64 R2, c[0x0][0xb18] ;  /* 0x0002c600ff027b82 */ /* 0x001e240000000a00 */
[----:B0-----:R-:W-:-:S05]  /*28440*/  IMAD.WIDE R2, R27, 0x4, R2 ;  /* 0x000000041b027825 */ /* 0x001fca00078e0202 */
[----:B------:R0:W5:Y:S01]  /*28450*/  LDG.E R7, desc[UR36][R2.64] ;  /* 0x0000002402077981 */ /* 0x000162000c1e1900 */
[----:B------:R-:W-:Y:S05]  /*28460*/  BRA `(.L_x_6431) ;  /* 0x0000000000247947 */ /* 0x000fea0003800000 */
.L_x_6430:
[----:B------:R-:W-:Y:S02]  /*28470*/  ULDC.64 UR4, c[0x0][0xb00] ;  /* 0x0002c00000047ab9 */ /* 0x000fe40000000a00 */
[----:B------:R-:W-:-:S04]  /*28480*/  ISETP.NE.U32.AND P0, PT, RZ, UR4, PT ;  /* 0x00000004ff007c0c */ /* 0x000fc8000bf05070 */
[----:B------:R-:W-:-:S13]  /*28490*/  ISETP.NE.AND.EX P0, PT, RZ, UR5, PT, P0 ;  /* 0x00000005ff007c0c */ /* 0x000fda000bf05300 */
[----:B------:R-:W-:Y:S05]  /*284a0*/  @!P0 BRA `(.L_x_6431) ;  /* 0x0000000000148947 */ /* 0x000fea0003800000 */
[----:B0-----:R-:W0:Y:S02]  /*284b0*/  LDC.64 R2, c[0x0][0xb00] ;  /* 0x0002c000ff027b82 */ /* 0x001e240000000a00 */
[----:B0-----:R-:W-:-:S05]  /*284c0*/  IMAD.WIDE R2, R27, 0x4, R2 ;  /* 0x000000041b027825 */ /* 0x001fca00078e0202 */
[----:B------:R-:W3:Y:S04]  /*284d0*/  LDG.E R7, desc[UR36][R2.64] ;  /* 0x0000002402077981 */ /* 0x000ee8000c1e1900 */
[----:B-12---:R-:W3:Y:S02]  /*284e0*/  LDG.E R0, desc[UR36][R2.64+0x4] ;  /* 0x0000042402007981 */ /* 0x006ee4000c1e1900 */
[----:B---3--:R-:W-:-:S07]  /*284f0*/  IMAD.IADD R7, R0, 0x1, -R7 ;  /* 0x0000000100077824 */ /* 0x008fce00078e0a07 */
.L_x_6431:
[----:B------:R-:W3:Y:S01]  /*28500*/  LDL R6, [R1+0x410] ;  /* 0x0004100001067983 */ /* 0x000ee20000100800 */
[----:B012---:R-:W0:Y:S01]  /*28510*/  LDC R0, c[0x0][0x448] ;  /* 0x00011200ff007b82 */ /* 0x007e220000000800 */
[----:B------:R-:W-:Y:S01]  /*28520*/  IMAD.SHL.U32 R37, R25, 0x40, RZ ;  /* 0x0000004019257824 */ /* 0x000fe200078e00ff */
[----:B------:R-:W-:Y:S01]  /*28530*/  LOP3.LUT R16, R16, 0xffffefff, RZ, 0xc0, !PT ;  /* 0xffffefff10107812 */ /* 0x000fe200078ec0ff */
[----:B-----5:R-:W-:Y:S02]  /*28540*/  IMAD.IADD R25, R7, 0x1, -R32 ;  /* 0x0000000107197824 */ /* 0x020fe400078e0a20 */
[----:B------:R-:W-:-:S03]  /*28550*/  VIADD R4, R37, 0x3f ;  /* 0x0000003f25047836 */ /* 0x000fc60000000000 */
[----:B------:R-:W1:Y:S01]  /*28560*/  LDC.64 R2, c[0x0][0xad8] ;  /* 0x0002b600ff027b82 */ /* 0x000e620000000a00 */
[----:B0-----:R-:W-:Y:S02]  /*28570*/  ISETP.NE.AND P2, PT, R0, 0x1, PT ;  /* 0x000000010000780c */ /* 0x001fe40003f45270 */
[----:B-1----:R-:W-:-:S11]  /*28580*/  ISETP.GE.AND P1, PT, R3, 0x1, PT ;  /* 0x000000010300780c */ /* 0x002fd60003f26270 */
[----:B------:R-:W0:Y:S01]  /*28590*/  @P2 LDC R5, c[0x0][0x44c] ;  /* 0x00011300ff052b82 */ /* 0x000e220000000800 */
[----:B------:R-:W-:-:S07]  /*285a0*/  @P2 LOP3.LUT R16, R16, 0x1000, RZ, 0xfc, !PT ;  /* 0x0000100010102812 */ /* 0x000fce00078efcff */
[----:B------:R-:W1:Y:S01]  /*285b0*/  @P2 LDC R0, c[0x0][0x450] ;  /* 0x00011400ff002b82 */ /* 0x000e620000000800 */
[----:B0-----:R-:W-:-:S05]  /*285c0*/  @P2 IMAD.HI.U32 R5, R4, R5, RZ ;  /* 0x0000000504052227 */ /* 0x001fca00078e00ff */
[----:B-1----:R-:W-:Y:S02]  /*285d0*/  @P2 SHF.R.U32.HI R4, RZ, R0, R5 ;  /* 0x00000000ff042219 */ /* 0x002fe40000011605 */
[----:B---3--:R-:W-:-:S05]  /*285e0*/  IADD3 R5, R25, 0x1, -R6 ;  /* 0x0000000119057810 */ /* 0x008fca0007ffe806 */
        /* <DEDUP_REMOVED lines=14> */
.L_x_6434:
[----:B------:R-:W-:-:S13]  /*286d0*/  ISETP.NE.AND P0, PT, R3, 0x1, PT ;  /* 0x000000010300780c */ /* 0x000fda0003f05270 */
[----:B------:R-:W0:Y:S02]  /*286e0*/  @P0 LDC.64 R4, c[0x0][0xae0] ;  /* 0x0002b800ff040b82 */ /* 0x000e240000000a00 */
[----:B0-----:R-:W-:-:S05]  /*286f0*/  @P0 IMAD.HI.U32 R4, R0, R4, RZ ;  /* 0x0000000400040227 */ /* 0x001fca00078e00ff */
[----:B------:R-:W-:-:S07]  /*28700*/  @P0 SHF.R.U32.HI R0, RZ, R5, R4 ;  /* 0x00000005ff000219 */ /* 0x000fce0000011604 */
.L_x_6435:
[----:B------:R-:W-:Y:S05]  /*28710*/  BSYNC B0 ;  /* 0x0000000000007941 */ /* 0x000fea0003800000 */
.L_x_6433:
[----:B------:R-:W-:-:S05]  /*28720*/  IMAD R5, R0, R3, R3 ;  /* 0x0000000300057224 */ /* 0x000fca00078e0203 */
[----:B------:R-:W-:-:S07]  /*28730*/  VIMNMX R2, R2, R5, PT ;  /* 0x0000000502027248 */ /* 0x000fce0003fe0100 */
.L_x_6432:
[----:B------:R-:W0:Y:S01]  /*28740*/  @P2 LDC R0, c[0x0][0x44c] ;  /* 0x00011300ff002b82 */ /* 0x000e220000000800 */
[----:B------:R-:W-:Y:S01]  /*28750*/  VIADD R2, R2, 0x3f ;  /* 0x0000003f02027836 */ /* 0x000fe20000000000 */
[----:B------:R-:W-:Y:S01]  /*28760*/  ULDC UR4, c[0x0][0xad4] ;  /* 0x0002b50000047ab9 */ /* 0x000fe20000000800 */
[----:B------:R-:W-:-:S05]  /*28770*/  IMAD.MOV.U32 R4, RZ, RZ, R37 ;  /* 0x000000ffff047224 */ /* 0x000fca00078e0025 */
[----:B------:R-:W1:Y:S01]  /*28780*/  @P2 LDC R5, c[0x0][0x450] ;  /* 0x00011400ff052b82 */ /* 0x000e620000000800 */
[----:B0-----:R-:W-:-:S05]  /*28790*/  @P2 IMAD.HI.U32 R0, R37, R0, RZ ;  /* 0x0000000025002227 */ /* 0x001fca00078e00ff */
        /* <DEDUP_REMOVED lines=22> */
.L_x_6438:
[----:B------:R-:W-:-:S13]  /*28900*/  ISETP.NE.AND P0, PT, R3, 0x1, PT ;  /* 0x000000010300780c */ /* 0x000fda0003f05270 */
[----:B------:R-:W0:Y:S02]  /*28910*/  @P0 LDC.64 R4, c[0x0][0xae0] ;  /* 0x0002b800ff040b82 */ /* 0x000e240000000a00 */
[----:B0-----:R-:W-:-:S05]  /*28920*/  @P0 IMAD.HI.U32 R4, R6, R4, RZ ;  /* 0x0000000406040227 */ /* 0x001fca00078e00ff */
[----:B------:R-:W-:-:S07]  /*28930*/  @P0 SHF.R.U32.HI R6, RZ, R5, R4 ;  /* 0x00000005ff060219 */ /* 0x000fce0000011604 */
.L_x_6439:
[----:B------:R-:W-:Y:S05]  /*28940*/  BSYNC B0 ;  /* 0x0000000000007941 */ /* 0x000fea0003800000 */
.L_x_6437:
[----:B------:R-:W-:-:S05]  /*28950*/  IMAD R3, R6, R3, RZ ;  /* 0x0000000306037224 */ /* 0x000fca00078e02ff */
[----:B------:R-:W-:-:S07]  /*28960*/  VIMNMX R2, R2, R3, !PT ;  /* 0x0000000302027248 */ /* 0x000fce0007fe0100 */
.L_x_6436:
        /* <DEDUP_REMOVED lines=43> */
.L_x_6441:
[----:B------:R-:W-:Y:S05]  /*28c20*/  BSYNC B0 ;  /* 0x0000000000007941 */ /* 0x000fea0003800000 */
.L_x_6440:
        /* <DEDUP_REMOVED lines=23> */
.L_x_6443:
        /* <DEDUP_REMOVED lines=20> */
.L_x_6446:
[----:B------:R-:W-:Y:S05]  /*28ee0*/  BSYNC B6 ;  /* 0x0000000000067941 */ /* 0x000fea0003800000 */
.L_x_6445:
        /* <DEDUP_REMOVED lines=20> */
.L_x_6449:
        /* <DEDUP_REMOVED lines=15> */
.L_x_6448:
[----:B------:R-:W-:Y:S05]  /*29120*/  BSYNC B6 ;  /* 0x0000000000067941 */ /* 0x000fea0003800000 */
.L_x_6447:
[----:B------:R-:W-:Y:S01]  /*29130*/  ULDC.64 UR4, c[0x0][0xaf0] ;  /* 0x0002bc0000047ab9 */ /* 0x000fe20000000a00 */
[----:B------:R-:W0:Y:S01]  /*29140*/  S2R R21, SR_TID.X ;  /* 0x0000000000157919 */ /* 0x000e220000002100 */
[----:B------:R-:W-:Y:S01]  /*29150*/  ISETP.NE.U32.AND P0, PT, RZ, UR4, PT ;  /* 0x00000004ff007c0c */ /* 0x000fe2000bf05070 */
[----:B------:R-:W-:Y:S01]  /*29160*/  IMAD.MOV.U32 R28, RZ, RZ, R27 ;  /* 0x000000ffff1c7224 */ /* 0x000fe200078e001b */
[----:B------:R-:W-:Y:S01]  /*29170*/  ULDC UR4, c[0x0][0x320] ;  /* 0x0000c80000047ab9 */ /* 0x000fe20000000800 */
[----:B------:R-:W1:Y:S01]  /*29180*/  S2R R22, SR_TID.X ;  /* 0x0000000000167919 */ /* 0x000e620000002100 */
[----:B------:R-:W-:Y:S01]  /*29190*/  ISETP.NE.AND.EX P0, PT, RZ, UR5, PT, P0 ;  /* 0x00000005ff007c0c */ /* 0x000fe2000bf05300 */
[----:B------:R-:W2:-:S12]  /*291a0*/  LDC R20, c[0x0][0x430] ;  /* 0x00010c00ff147b82 */ /* 0x000e980000000800 */
[----:B------:R-:W3:Y:S01]  /*291b0*/  @P0 LDC.64 R2, c[0x0][0xaf0] ;  /* 0x0002bc00ff020b82 */ /* 0x000ee20000000a00 */
[----:B0-----:R-:W-:-:S05]  /*291c0*/  IMAD.SHL.U32 R29, R21, 0x8, RZ ;  /* 0x00000008151d7824 */ /* 0x001fca00078e00ff */
[----:B------:R-:W-:Y:S01]  /*291d0*/  LOP3.LUT R29, R29, 0x38, RZ, 0xc0, !PT ;  /* 0x000000381d1d7812 */ /* 0x000fe200078ec0ff */
[----:B-1----:R-:W-:-:S03]  /*291e0*/  IMAD.SHL.U32 R21, R22, 0x8, RZ ;  /* 0x0000000816157824 */ /* 0x002fc600078e00ff */
[----:B------:R-:W-:Y:S01]  /*291f0*/  LOP3.LUT R33, R29, 0x40, RZ, 0xfc, !PT ;  /* 0x000000401d217812 */ /* 0x000fe200078efcff */
[----:B---3--:R-:W-:Y:S01]  /*29200*/  @P0 IMAD.WIDE R2, R27, 0x4, R2 ;  /* 0x000000041b020825 */ /* 0x008fe200078e0202 */
[C---:B------:R-:W-:Y:S02]  /*29210*/  LOP3.LUT R0, R29.reuse, 0x180, RZ, 0xfc, !PT ;  /* 0x000001801d007812 */ /* 0x040fe400078efcff */
[----:B------:R-:W-:Y:S02]  /*29220*/  LOP3.LUT R29, R29, 0x1c0, RZ, 0xfc, !PT ;  /* 0x000001c01d1d7812 */ /* 0x000fe400078efcff */
[----:B------:R-:W-:Y:S01]  /*29230*/  ISETP.GE.AND P3, PT, R33, UR4, PT ;  /* 0x0000000421007c0c */ /* 0x000fe2000bf66270 */
[----:B------:R0:W5:Y:S01]  /*29240*/  @P0 LDG.E R28, desc[UR36][R2.64] ;  /* 0x00000024021c0981 */ /* 0x000162000c1e1900 */
[----:B------:R-:W-:Y:S01]  /*29250*/  ISETP.GE.AND P0, PT, R29, UR4, PT ;  /* 0x000000041d007c0c */ /* 0x000fe2000bf06270 */
[C---:B------:R-:W-:Y:S01]  /*29260*/  IMAD.SHL.U32 R29, R22.reuse, 0x8, RZ ;  /* 0x00000008161d7824 */ /* 0x040fe200078e00ff */
[----:B------:R-:W-:Y:S01]  /*29270*/  LOP3.LUT R21, R21, 0x38, RZ, 0xc0, !PT ;  /* 0x0000003815157812 */ /* 0x000fe200078ec0ff */
[----:B------:R-:W-:Y:S01]  /*29280*/  IMAD.SHL.U32 R22, R22, 0x8, RZ ;  /* 0x0000000816167824 */ /* 0x000fe200078e00ff */
[----:B------:R-:W-:Y:S01]  /*29290*/  LOP3.LUT R16, R16, 0xfffffdff, RZ, 0xc0, !PT ;  /* 0xfffffdff10107812 */ /* 0x000fe200078ec0ff */
[----:B------:R-:W-:Y:S01]  /*292a0*/  UMOV UR5, 0xffffffff ;  /* 0xffffffff00057882 */ /* 0x000fe20000000000 */
[----:B------:R-:W-:-:S02]  /*292b0*/  LOP3.LUT R29, R29, 0x38, RZ, 0xc0, !PT ;  /* 0x000000381d1d7812 */ /* 0x000fc400078ec0ff */
[----:B------:R-:W-:Y:S02]  /*292c0*/  ISETP.GE.AND P2, PT, R21, UR4, PT ;  /* 0x0000000415007c0c */ /* 0x000fe4000bf46270 */
[----:B------:R-:W-:Y:S02]  /*292d0*/  LOP3.LUT R29, R29, 0x80, RZ, 0xfc, !PT ;  /* 0x000000801d1d7812 */ /* 0x000fe400078efcff */
[----:B------:R-:W-:Y:S02]  /*292e0*/  @P3 LOP3.LUT R16, R16, 0x200, RZ, 0xfc, !PT ;  /* 0x0000020010103812 */ /* 0x000fe400078efcff */
[----:B------:R-:W-:Y:S02]  /*292f0*/  LOP3.LUT R22, R22, 0x38, RZ, 0xc0, !PT ;  /* 0x0000003816167812 */ /* 0x000fe400078ec0ff */
[----:B------:R-:W-:Y:S02]  /*29300*/  ISETP.GE.AND P5, PT, R29, UR4, PT ;  /* 0x000000041d007c0c */ /* 0x000fe4000bfa6270 */
[----:B------:R-:W-:-:S02]  /*29310*/  LOP3.LUT R16, R16, 0xfffffbff, RZ, 0xc0, !PT ;  /* 0xfffffbff10107812 */ /* 0x000fc400078ec0ff */
[----:B------:R-:W-:Y:S02]  /*29320*/  LOP3.LUT R22, R22, 0xc0, RZ, 0xfc, !PT ;  /* 0x000000c016167812 */ /* 0x000fe400078efcff */
[----:B------:R-:W-:Y:S02]  /*29330*/  @P2 LOP3.LUT R16, R16, 0x400, RZ, 0xfc, !PT ;  /* 0x0000040010102812 */ /* 0x000fe400078efcff */
[----:B------:R-:W-:Y:S02]  /*29340*/  ISETP.GE.AND P4, PT, R22, UR4, PT ;  /* 0x0000000416007c0c */ /* 0x000fe4000bf86270 */
[----:B------:R-:W-:Y:S02]  /*29350*/  LOP3.LUT R16, R16, 0xffffffdf, RZ, 0xc0, !PT ;  /* 0xffffffdf10107812 */ /* 0x000fe400078ec0ff */
[C---:B------:R-:W-:Y:S02]  /*29360*/  LOP3.LUT R22, R21.reuse, 0x100, RZ, 0xfc, !PT ;  /* 0x0000010015167812 */ /* 0x040fe400078efcff */
[----:B------:R-:W-:-:S02]  /*29370*/  LOP3.LUT R21, R21, 0x140, RZ, 0xfc, !PT ;  /* 0x0000014015157812 */ /* 0x000fc400078efcff */
[----:B------:R-:W-:Y:S02]  /*29380*/  @P5 LOP3.LUT R16, R16, 0x20, RZ, 0xfc, !PT ;  /* 0x0000002010105812 */ /* 0x000fe400078efcff */
[----:B------:R-:W-:Y:S02]  /*29390*/  ISETP.GE.AND P2, PT, R21, UR4, PT ;  /* 0x0000000415007c0c */ /* 0x000fe4000bf46270 */
[----:B------:R-:W-:Y:S02]  /*293a0*/  LOP3.LUT R16, R16, 0xffffffef, RZ, 0xc0, !PT ;  /* 0xffffffef10107812 */ /* 0x000fe400078ec0ff */
[----:B------:R-:W-:Y:S02]  /*293b0*/  ISETP.GE.AND P3, PT, R22, UR4, PT ;  /* 0x0000000416007c0c */ /* 0x000fe4000bf66270 */
[----:B------:R-:W-:Y:S02]  /*293c0*/  @P4 LOP3.LUT R16, R16, 0x10, RZ, 0xfc, !PT ;  /* 0x0000001010104812 */ /* 0x000fe400078efcff */
[----:B------:R-:W-:-:S02]  /*293d0*/  ISETP.GE.AND P1, PT, R0, UR4, PT ;  /* 0x0000000400007c0c */ /* 0x000fc4000bf26270 */
[----:B------:R-:W-:Y:S02]  /*293e0*/  LOP3.LUT R16, R16, 0xfffffffb, RZ, 0xc0, !PT ;  /* 0xfffffffb10107812 */ /* 0x000fe400078ec0ff */
[----:B------:R-:W-:Y:S02]  /*293f0*/  SEL R6, RZ, 0x40, P1 ;  /* 0x00000040ff067807 */ /* 0x000fe40000800000 */
[----:B------:R-:W-:Y:S02]  /*29400*/  @P2 LOP3.LUT R16, R16, 0x4, RZ, 0xfc, !PT ;  /* 0x0000000410102812 */ /* 0x000fe400078efcff */
[----:B------:R-:W-:Y:S02]  /*29410*/  SEL R29, RZ, 0x80, P0 ;  /* 0x00000080ff1d7807 */ /* 0x000fe40000000000 */
[----:B------:R-:W-:Y:S02]  /*29420*/  LOP3.LUT R16, R16, 0xfffffff7, RZ, 0xc0, !PT ;  /* 0xfffffff710107812 */ /* 0x000fe400078ec0ff */
[----:B------:R-:W-:-:S02]  /*29430*/  LEA R0, R30, 0xffffffc0, 0x6 ;  /* 0xffffffc01e007811 */ /* 0x000fc400078e30ff */
[----:B------:R-:W-:Y:S01]  /*29440*/  @P3 LOP3.LUT R16, R16, 0x8, RZ, 0xfc, !PT ;  /* 0x0000000810103812 */ /* 0x000fe200078efcff */
[----:B0-2---:R-:W-:Y:S06]  /*29450*/  BRA.DIV UR5, `(.L_x_6450) ;  /* 0x0000005205a47947 */ /* 0x005fec000b800000 */
.L_x_6523:
[----:B------:R-:W0:Y:S01]  /*29460*/  S2R R2, SR_TID.X ;  /* 0x0000000000027919 */ /* 0x000e220000002100 */
[----:B------:R-:W-:Y:S01]  /*29470*/  ISETP.NE.AND P1, PT, R20, 0x1, PT ;  /* 0x000000011400780c */ /* 0x000fe20003f25270 */
[----:B------:R-:W-:Y:S01]  /*29480*/  IMAD.MOV.U32 R36, RZ, RZ, RZ ;  /* 0x000000ffff247224 */ /* 0x000fe200078e00ff */
[----:B-----5:R-:W-:Y:S01]  /*29490*/  SHF.R.S32.HI R33, RZ, 0x1f, R28 ;  /* 0x0000001fff217819 */ /* 0x020fe2000001141c */
[----:B------:R-:W1:Y:S01]  /*294a0*/  S2R R3, SR_TID.X ;  /* 0x0000000000037919 */ /* 0x000e620000002100 */
[C---:B------:R-:W-:Y:S02]  /*294b0*/  LOP3.LUT P6, RZ, R16.reuse, 0x400, RZ, 0xc0, !PT ;  /* 0x0000040010ff7812 */ /* 0x040fe400078cc0ff */
[----:B------:R-:W-:-:S07]  /*294c0*/  LOP3.LUT R16, R16, 0xffffdfff, RZ, 0xc0, !PT ;  /* 0xffffdfff10107812 */ /* 0x000fce00078ec0ff */
[----:B------:R-:W-:Y:S02]  /*294d0*/  @P1 LOP3.LUT R16, R16, 0x2000, RZ, 0xfc, !PT ;  /* 0x0000200010101812 */ /* 0x000fe400078efcff */
[----:B0-----:R-:W-:Y:S01]  /*294e0*/  LOP3.LUT R2, R2, 0x7f, RZ, 0xc0, !PT ;  /* 0x0000007f02027812 */ /* 0x001fe200078ec0ff */
[----:B-1----:R-:W-:-:S03]  /*294f0*/  IMAD.SHL.U32 R10, R3, 0x10, RZ ;  /* 0x00000010030a7824 */ /* 0x002fc600078e00ff */
[----:B------:R-:W-:Y:S01]  /*29500*/  SHF.R.U32.HI R2, RZ, 0x3, R2 ;  /* 0x00000003ff027819 */ /* 0x000fe20000011602 */
[----:B------:R-:W0:Y:S03]  /*29510*/  @P1 LDC R3, c[0x0][0x434] ;  /* 0x00010d00ff031b82 */ /* 0x000e260000000800 */
[----:B------:R-:W-:-:S05]  /*29520*/  LOP3.LUT R10, R2, 0x70, R10, 0xf8, !PT ;  /* 0x00000070020a7812 */ /* 0x000fca00078ef80a */
[----:B------:R-:W-:Y:S01]  /*29530*/  IMAD.IADD R7, R10, 0x1, R0 ;  /* 0x000000010a077824 */ /* 0x000fe200078e0200 */
[----:B------:R-:W1:Y:S04]  /*29540*/  @P1 LDC R2, c[0x0][0x438] ;  /* 0x00010e00ff021b82 */ /* 0x000e680000000800 */
[C---:B------:R-:W-:Y:S01]  /*29550*/  ISETP.GE.AND P0, PT, R7.reuse, R25, PT ;  /* 0x000000190700720c */ /* 0x040fe20003f06270 */
[----:B------:R-:W-:-:S03]  /*29560*/  IMAD.IADD R7, R7, 0x1, R32 ;  /* 0x0000000107077824 */ /* 0x000fc600078e0220 */
[----:B------:R-:W-:Y:S01]  /*29570*/  ISETP.GT.U32.OR P0, PT, R10, 0x3f, P0 ;  /* 0x0000003f0a00780c */ /* 0x000fe20000704470 */
[----:B------:R-:W-:Y:S02]  /*29580*/  IMAD.MOV.U32 R8, RZ, RZ, R7 ;  /* 0x000000ffff087224 */ /* 0x000fe400078e0007 */
[----:B0-----:R-:W-:-:S10]  /*29590*/  @P1 IMAD.HI.U32 R3, R7, R3, RZ ;  /* 0x0000000307031227 */ /* 0x001fd400078e00ff */
[----:B------:R-:W0:Y:S01]  /*295a0*/  @!P0 LDC.64 R4, c[0x0][0x428] ;  /* 0x00010a00ff048b82 */ /* 0x000e220000000a00 */
[----:B-1----:R-:W-:-:S04]  /*295b0*/  @P1 SHF.R.U32.HI R8, RZ, R2, R3 ;  /* 0x00000002ff081219 */ /* 0x002fc80000011603 */
        /* <DEDUP_REMOVED lines=23> */
[----:B------:R-:W-:-:S04]  /*29730*/  LOP3.LUT R2, R4, R2, R3, 0xfe, !PT ;  /* 0x0000000204027212 */ /* 0x000fc800078efe03 */
[----:B------:R-:W-:Y:S01]  /*29740*/  LOP3.LUT R6, R2, R6, RZ, 0xfc, !PT ;  /* 0x0000000602067212 */ /* 0x000fe200078efcff */
[----:B------:R-:W-:-:S03]  /*29750*/  IMAD.MOV R2, RZ, RZ, -R8 ;  /* 0x000000ffff027224 */ /* 0x000fc600078e0a08 */
[----:B------:R-:W-:Y:S01]  /*29760*/  LOP3.LUT R29, R6, R29, RZ, 0xfc, !PT ;  /* 0x0000001d061d7212 */ /* 0x000fe200078efcff */
[----:B------:R-:W-:Y:S01]  /*29770*/  IMAD R3, R20, R2, R7 ;  /* 0x0000000214037224 */ /* 0x000fe200078e0207 */
[----:B------:R0:W-:Y:S01]  /*29780*/  STL [R1+0x434], R6 ;  /* 0x0004340601007387 */ /* 0x0001e20000100800 */
[----:B------:R-:W-:-:S03]  /*29790*/  IMAD.U32 R2, RZ, RZ, UR38 ;  /* 0x00000026ff027e24 */ /* 0x000fc6000f8e00ff */
[----:B------:R0:W-:Y:S02]  /*297a0*/  STL [R1+0x414], R3 ;  /* 0x0004140301007387 */ /* 0x0001e40000100800 */
[----:B------:R-:W-:-:S13]  /*297b0*/  ISETP.NE.AND P0, PT, R2, 0x3, PT ;  /* 0x000000030200780c */ /* 0x000fda0003f05270 */
[----:B------:R-:W-:-:S04]  /*297c0*/  @P0 LOP3.LUT R16, R16, 0x800, RZ, 0xfc, !PT ;  /* 0x0000080010100812 */ /* 0x000fc800078efcff */
[----:B------:R-:W-:-:S04]  /*297d0*/  LOP3.LUT R16, R16, 0xfffffffe, RZ, 0xc0, !PT ;  /* 0xfffffffe10107812 */ /* 0x000fc800078ec0ff */
[----:B------:R-:W-:Y:S01]  /*297e0*/  @P1 LOP3.LUT R16, R16, 0x1, RZ, 0xfc, !PT ;  /* 0x0000000110101812 */ /* 0x000fe200078efcff */
[----:B0-----:R-:W-:Y:S06]  /*297f0*/  @!P0 BRA `(.L_x_6451) ;  /* 0x0000000000048947 */ /* 0x001fec0003800000 */
[----:B------:R-:W-:Y:S01]  /*29800*/  BPT.TRAP 0x1 ;  /* 0x000000040000795c */ /* 0x000fe20000300000 */
.L_x_6451:
        /* <DEDUP_REMOVED lines=9> */
.L_x_6524:
[----:B------:R-:W-:Y:S05]  /*298a0*/  BSYNC B0 ;  /* 0x0000000000007941 */ /* 0x000fea0003800000 */
.L_x_6452:
[----:B------:R-:W0:Y:S01]  /*298b0*/  LDL R2, [R1+0x414] ;  /* 0x0004140001027983 */ /* 0x000e220000100800 */
[----:B------:R-:W-:Y:S01]  /*298c0*/  ULDC.64 UR4, c[0x0][0x300] ;  /* 0x0000c00000047ab9 */ /* 0x000fe20000000a00 */
[----:B-----5:R-:W-:Y:S01]  /*298d0*/  SHF.R.S32.HI R4, RZ, 0x1f, R36 ;  /* 0x0000001fff047819 */ /* 0x020fe20000011424 */
[----:B------:R-:W-:Y:S01]  /*298e0*/  ULDC.64 UR6, c[0x0][0x2e8] ;  /* 0x0000ba0000067ab9 */ /* 0x000fe20000000a00 */
[----:B------:R-:W-:-:S03]  /*298f0*/  LOP3.LUT R16, R16, 0xfffffffd, RZ, 0xc0, !PT ;  /* 0xfffffffd10107812 */ /* 0x000fc600078ec0ff */
[----:B------:R-:W-:Y:S01]  /*29900*/  STL [R1+0x42c], R4 ;  /* 0x00042c0401007387 */ /* 0x000fe20000100800 */
[----:B0-----:R-:W-:-:S05]  /*29910*/  SHF.R.S32.HI R0, RZ, 0x1f, R2 ;  /* 0x0000001fff007819 */ /* 0x001fca0000011402 */
[----:B------:R0:W-:Y:S02]  /*29920*/  STL [R1+0x428], R0 ;  /* 0x0004280001007387 */ /* 0x0001e40000100800 */
[----:B0-----:R-:W-:-:S04]  /*29930*/  IMAD R0, R0, UR4, RZ ;  /* 0x0000000400007c24 */ /* 0x001fc8000f8e02ff */
[C---:B------:R-:W-:Y:S02]  /*29940*/  IMAD R0, R2.reuse, UR5, R0 ;  /* 0x0000000502007c24 */ /* 0x040fe4000f8e0200 */
[----:B------:R-:W-:Y:S01]  /*29950*/  IMAD.WIDE.U32 R2, R2, UR4, RZ ;  /* 0x0000000402027c25 */ /* 0x000fe2000f8e00ff */
[----:B------:R-:W-:-:S03]  /*29960*/  ULDC.64 UR4, c[0x0][0x310] ;  /* 0x0000c40000047ab9 */ /* 0x000fc60000000a00 */
[----:B------:R-:W-:Y:S02]  /*29970*/  IMAD.IADD R3, R3, 0x1, R0 ;  /* 0x0000000103037824 */ /* 0x000fe400078e0200 */
[----:B------:R-:W-:Y:S02]  /*29980*/  IMAD R0, R4, UR4, RZ ;  /* 0x0000000404007c24 */ /* 0x000fe4000f8e02ff */
[----:B------:R-:W0:Y:S01]  /*29990*/  S2R R4, SR_TID.X ;  /* 0x0000000000047919 */ /* 0x000e220000002100 */
[----:B------:R-:W-:-:S04]  /*299a0*/  IMAD.WIDE.U32 R2, R36, UR4, R2 ;  /* 0x0000000424027c25 */ /* 0x000fc8000f8e0002 */
[----:B------:R-:W-:Y:S01]  /*299b0*/  IMAD R0, R36, UR5, R0 ;  /* 0x0000000524007c24 */ /* 0x000fe2000f8e0200 */
[----:B------:R-:W-:-:S03]  /*299c0*/  ULDC.64 UR4, c[0x0][0x308] ;  /* 0x0000c20000047ab9 */ /* 0x000fc60000000a00 */
[----:B------:R-:W-:Y:S02]  /*299d0*/  IMAD.IADD R3, R3, 0x1, R0 ;  /* 0x0000000103037824 */ /* 0x000fe400078e0200 */
[----:B------:R-:W-:Y:S01]  /*299e0*/  IMAD.WIDE.U32 R2, R26, UR4, R2 ;  /* 0x000000041a027c25 */ /* 0x000fe2000f8e0002 */
[----:B------:R-:W-:-:S03]  /*299f0*/  ULDC UR4, c[0x0][0x2f4] ;  /* 0x0000bd0000047ab9 */ /* 0x000fc60000000800 */
[----:B------:R-:W-:Y:S01]  /*29a00*/  IMAD R5, R26, UR5, R3 ;  /* 0x000000051a057c24 */ /* 0x000fe2000f8e0203 */
[----:B------:R-:W-:Y:S01]  /*29a10*/  LEA R0, P0, R2, UR6, 0x1 ;  /* 0x0000000602007c11 */ /* 0x000fe2000f8008ff */
[----:B------:R-:W-:-:S03]  /*29a20*/  UMOV UR5, 0xffffffff ;  /* 0xffffffff00057882 */ /* 0x000fc60000000000 */
[----:B------:R-:W-:Y:S02]  /*29a30*/  LEA.HI.X R5, R2, UR7, R5, 0x1, P0 ;  /* 0x0000000702057c11 */ /* 0x000fe400080f0c05 */
[----:B------:R-:W-:Y:S01]  /*29a40*/  ISETP.GE.AND P0, PT, R25, 0x1, PT ;  /* 0x000000011900780c */ /* 0x000fe20003f06270 */
[----:B0-----:R-:W-:Y:S02]  /*29a50*/  IMAD.SHL.U32 R7, R4, 0x8, RZ ;  /* 0x0000000804077824 */ /* 0x001fe400078e00ff */
[----:B------:R-:W-:-:S03]  /*29a60*/  IMAD R4, R18, 0x1000, R34 ;  /* 0x0000100012047824 */ /* 0x000fc600078e0222 */
[----:B------:R-:W-:-:S04]  /*29a70*/  LOP3.LUT R7, R7, 0x38, RZ, 0xc0, !PT ;  /* 0x0000003807077812 */ /* 0x000fc800078ec0ff */
[----:B------:R-:W-:-:S13]  /*29a80*/  ISETP.GE.AND P2, PT, R7, UR4, PT ;  /* 0x0000000407007c0c */ /* 0x000fda000bf46270 */
[----:B------:R-:W-:Y:S01]  /*29a90*/  @P2 LOP3.LUT R16, R16, 0x2, RZ, 0xfc, !PT ;  /* 0x0000000210102812 */ /* 0x000fe200078efcff */
[----:B------:R-:W-:Y:S06]  /*29aa0*/  BRA.DIV UR5, `(.L_x_6454) ;  /* 0x0000004e05587947 */ /* 0x000fec000b800000 */
        /* <DEDUP_REMOVED lines=32> */
.L_x_6534:
        /* <DEDUP_REMOVED lines=10> */
.L_x_6455:
        /* <DEDUP_REMOVED lines=10> */
.L_x_6456:
[----:B------:R-:W-:Y:S01]  /*29df0*/  VIADD R0, R17, 0x20400 ;  /* 0x0002040011007836 */ /* 0x000fe20000000000 */
[----:B------:R-:W-:Y:S01]  /*29e00*/  LOP3.LUT P1, RZ, R16, 0x40, RZ, 0xc0, !PT ;  /* 0x0000004010ff7812 */ /* 0x000fe2000782c0ff */
[----:B------:R1:W-:-:S12]  /*29e10*/  SYNCS.ARRIVE.TRANS64.A1T0 RZ, [R22+URZ+0x38830], RZ ;  /* 0x038830ff16ff79a7 */ /* 0x0003d8000810003f */
[----:B------:R-:W-:Y:S05]  /*29e20*/  WARPSYNC.ALL ;  /* 0x0000000000007948 */ /* 0x000fea0003800000 */
[----:B------:R-:W-:Y:S01]  /*29e30*/  BAR.SYNC.DEFER_BLOCKING 0x8, 0x100 ;  /* 0x0204000000007b1d */ /* 0x000fe20000010000 */
[----:B------:R-:W-:Y:S02]  /*29e40*/  LOP3.LUT P0, RZ, R0, 0x3ff, RZ, 0xc0, !PT ;  /* 0x000003ff00ff7812 */ /* 0x000fe4000780c0ff */
[----:B------:R-:W-:-:S03]  /*29e50*/  SHF.R.S32.HI R0, RZ, 0x1f, R27 ;  /* 0x0000001fff007819 */ /* 0x000fc6000001141b */
[----:B------:R-:W-:Y:S01]  /*29e60*/  BSSY B6, `(.L_x_6457) ;  /* 0x0000018000067945 */ /* 0x000fe20003800000 */
[----:B------:R-:W-:Y:S02]  /*29e70*/  SEL R30, R0, RZ, !P1 ;  /* 0x000000ff001e7207 */ /* 0x000fe40004800000 */
[----:B------:R-:W-:-:S03]  /*29e80*/  SEL R0, R27, RZ, !P1 ;  /* 0x000000ff1b007207 */ /* 0x000fc60004800000 */
[----:B------:R-:W-:Y:S04]  /*29e90*/  STL [R1+0x424], R30 ;  /* 0x0004241e01007387 */ /* 0x000fe80000100800 */
[----:B------:R2:W-:Y:S02]  /*29ea0*/  STL [R1+0x418], R0 ;  /* 0x0004180001007387 */ /* 0x0005e40000100800 */
[----:B--2---:R-:W-:-:S05]  /*29eb0*/  SHF.R.S32.HI R0, RZ, 0x1f, R35 ;  /* 0x0000001fff007819 */ /* 0x004fca0000011423 */
[----:B------:R2:W-:Y:S01]  /*29ec0*/  STL [R1+0x41c], R0 ;  /* 0x00041c0001007387 */ /* 0x0005e20000100800 */
        /* <DEDUP_REMOVED lines=17> */
.L_x_6458:
[----:B------:R-:W-:Y:S05]  /*29fe0*/  BSYNC B6 ;  /* 0x0000000000067941 */ /* 0x000fea0003800000 */
.L_x_6457:
[----:B------:R-:W3:Y:S01]  /*29ff0*/  LDL R20, [R1+0x41c] ;  /* 0x00041c0001147983 */ /* 0x000ee20000100800 */
[----:B------:R-:W-:Y:S01]  /*2a000*/  IMAD.MOV.U32 R21, RZ, RZ, R30 ;  /* 0x000000ffff157224 */ /* 0x000fe200078e001e */
[----:B------:R-:W-:Y:S01]  /*2a010*/  ULDC.64 UR4, c[0x0][0x298] ;  /* 0x0000a60000047ab9 */ /* 0x000fe20000000a00 */
[----:B------:R-:W4:Y:S01]  /*2a020*/  LDC R5, c[0x0][0x448] ;  /* 0x00011200ff057b82 */ /* 0x000f220000000800 */
[----:B------:R1:W5:Y:S01]  /*2a030*/  LDL R9, [R1+0x410] ;  /* 0x0004100001097983 */ /* 0x0003620000100800 */
[----:B0-----:R-:W0:Y:S01]  /*2a040*/  S2R R2, SR_TID.X ;  /* 0x0000000000027919 */ /* 0x001e220000002100 */
[----:B------:R-:W1:Y:S01]  /*2a050*/  S2R R30, SR_TID.X ;  /* 0x00000000001e7919 */ /* 0x000e620000002100 */
[----:B0-----:R-:W-:-:S04]  /*2a060*/  LOP3.LUT R2, R2, 0x7f, RZ, 0xc0, !PT ;  /* 0x0000007f02027812 */ /* 0x001fc800078ec0ff */
[----:B--2---:R-:W-:Y:S02]  /*2a070*/  SHF.R.U32.HI R0, RZ, 0x3, R2 ;  /* 0x00000003ff007819 */ /* 0x004fe40000011602 */
[----:B------:R-:W0:Y:S01]  /*2a080*/  LDC R2, c[0x0][0x448] ;  /* 0x00011200ff027b82 */ /* 0x000e220000000800 */
[----:B---3--:R-:W-:Y:S02]  /*2a090*/  IMAD.MOV.U32 R4, RZ, RZ, R20 ;  /* 0x000000ffff047224 */ /* 0x008fe400078e0014 */
[----:B------:R-:W2:Y:S01]  /*2a0a0*/  LDL R20, [R1+0x418] ;  /* 0x0004180001147983 */ /* 0x000ea20000100800 */
[----:B0-----:R-:W-:Y:S01]  /*2a0b0*/  ISETP.NE.AND P6, PT, R2, 0x1, PT ;  /* 0x000000010200780c */ /* 0x001fe20003fc5270 */
[----:B-1----:R-:W-:Y:S02]  /*2a0c0*/  IMAD.SHL.U32 R30, R30, 0x10, RZ ;  /* 0x000000101e1e7824 */ /* 0x002fe400078e00ff */
[----:B------:R-:W-:-:S03]  /*2a0d0*/  IMAD R4, R4, UR4, RZ ;  /* 0x0000000404047c24 */ /* 0x000fc6000f8e02ff */
[----:B------:R-:W-:Y:S01]  /*2a0e0*/  LOP3.LUT R30, R0, 0x70, R30, 0xf8, !PT ;  /* 0x00000070001e7812 */ /* 0x000fe200078ef81e */
[----:B------:R-:W-:-:S04]  /*2a0f0*/  IMAD R4, R35, UR5, R4 ;  /* 0x0000000523047c24 */ /* 0x000fc8000f8e0204 */
[----:B------:R-:W-:Y:S02]  /*2a100*/  IMAD.IADD R30, R30, 0x1, R37 ;  /* 0x000000011e1e7824 */ /* 0x000fe400078e0225 */
[----:B------:R-:W0:Y:S02]  /*2a110*/  @P6 LDC R3, c[0x0][0x44c] ;  /* 0x00011300ff036b82 */ /* 0x000e240000000800 */
[----:B------:R-:W-:-:S06]  /*2a120*/  IMAD.MOV.U32 R0, RZ, RZ, R30 ;  /* 0x000000ffff007224 */ /* 0x000fcc00078e001e */
[----:B------:R-:W1:Y:S01]  /*2a130*/  @P6 LDC R2, c[0x0][0x450] ;  /* 0x00011400ff026b82 */ /* 0x000e620000000800 */
[----:B0-----:R-:W-:-:S05]  /*2a140*/  @P6 IMAD.HI.U32 R3, R30, R3, RZ ;  /* 0x000000031e036227 */ /* 0x001fca00078e00ff */
[----:B-1----:R-:W-:Y:S01]  /*2a150*/  @P6 SHF.R.U32.HI R0, RZ, R2, R3 ;  /* 0x00000002ff006219 */ /* 0x002fe20000011603 */
        /* <DEDUP_REMOVED lines=14> */
[----:B------:R-:W-:-:S05]  /*2a240*/  SHF.R.S32.HI R4, RZ, 0x1f, R0 ;  /* 0x0000001fff047819 */ /* 0x000fca0000011400 */
[----:B------:R-:W-:Y:S02]  /*2a250*/  IMAD R4, R4, UR4, RZ ;  /* 0x0000000404047c24 */ /* 0x000fe4000f8e02ff */
[----:B------:R-:W-:-:S04]  /*2a260*/  IMAD.WIDE.U32 R2, R0, UR4, R2 ;  /* 0x0000000400027c25 */ /* 0x000fc8000f8e0002 */
[----:B------:R-:W-:Y:S01]  /*2a270*/  IMAD R4, R0, UR5, R4 ;  /* 0x0000000500047c24 */ /* 0x000fe2000f8e0204 */
[----:B------:R-:W-:Y:S01]  /*2a280*/  ULDC.64 UR4, c[0x0][0x2c8] ;  /* 0x0000b20000047ab9 */ /* 0x000fe20000000a00 */
[----:B------:R-:W-:-:S04]  /*2a290*/  IMAD.MOV R0, RZ, RZ, -R0 ;  /* 0x000000ffff007224 */ /* 0x000fc800078e0a00 */
[----:B----4-:R-:W-:Y:S02]  /*2a2a0*/  IMAD R0, R5, R0, R30 ;  /* 0x0000000005007224 */ /* 0x010fe400078e021e */
        /* <DEDUP_REMOVED lines=9> */
[----:B------:R-:W-:-:S03]  /*2a340*/  LOP3.LUT R20, R6, 0x7f, RZ, 0xc0, !PT ;  /* 0x0000007f06147812 */ /* 0x000fc600078ec0ff */
[----:B------:R-:W-:Y:S01]  /*2a350*/  LEA.HI.X R2, R2, UR5, R3, 0x1, P0 ;  /* 0x0000000502027c11 */ /* 0x000fe200080f0c03 */
[----:B------:R-:W-:Y:S01]  /*2a360*/  UMOV UR5, 0xffffffff ;  /* 0xffffffff00057882 */ /* 0x000fe20000000000 */
[----:B------:R-:W-:Y:S02]  /*2a370*/  ISETP.GE.AND P0, PT, R7, UR4, PT ;  /* 0x0000000407007c0c */ /* 0x000fe4000bf06270 */
[----:B------:R-:W-:Y:S01]  /*2a380*/  SHF.R.U32.HI R8, RZ, 0x3, R20 ;  /* 0x00000003ff087819 */ /* 0x000fe20000011614 */
[----:B------:R-:W-:Y:S10]  /*2a390*/  BRA.DIV UR5, `(.L_x_6459) ;  /* 0x0000004a056c7947 */ /* 0x000ff4000b800000 */
[----:B-----5:R-:W-:Y:S01]  /*2a3a0*/  IMAD R3, R9, R5, RZ ;  /* 0x0000000509037224 */ /* 0x020fe200078e02ff */
[----:B------:R-:W-:Y:S01]  /*2a3b0*/  SHFL.IDX PT, R4, R2, RZ, 0x181f ;  /* 0x00181fff02047589 */ /* 0x000fe200000e0000 */
[----:B------:R-:W-:Y:S01]  /*2a3c0*/  IMAD.IADD R37, R8, 0x1, R37 ;  /* 0x0000000108257824 */ /* 0x000fe200078e0225 */
[----:B------:R-:W-:Y:S02]  /*2a3d0*/  LOP3.LUT R16, R16, 0xfffffeff, RZ, 0xc0, !PT ;  /* 0xfffffeff10107812 */ /* 0x000fe400078ec0ff */
[----:B------:R-:W0:Y:S02]  /*2a3e0*/  SHFL.IDX PT, R5, R0, RZ, 0x181f ;  /* 0x00181fff00057589 */ /* 0x000e2400000e0000 */
[----:B------:R-:W-:-:S13]  /*2a3f0*/  ISETP.GE.AND P2, PT, R37, R3, PT ;  /* 0x000000032500720c */ /* 0x000fda0003f46270 */
[----:B------:R-:W-:-:S04]  /*2a400*/  @P2 LOP3.LUT R16, R16, 0x100, RZ, 0xfc, !PT ;  /* 0x0000010010102812 */ /* 0x000fc800078efcff */
[----:B------:R-:W-:Y:S02]  /*2a410*/  LOP3.LUT R16, R16, 0xffffff7f, RZ, 0xc0, !PT ;  /* 0xffffff7f10107812 */ /* 0x000fe400078ec0ff */
[----:B0-----:R-:W-:-:S05]  /*2a420*/  @!P2 LEA R5, P1, R7, R5, 0x1 ;  /* 0x000000050705a211 */ /* 0x001fca00078208ff */
[----:B------:R-:W-:-:S05]  /*2a430*/  @!P2 IMAD.X R4, RZ, RZ, R4, P1 ;  /* 0x000000ffff04a224 */ /* 0x000fca00008e0604 */
        /* <DEDUP_REMOVED lines=30> */
.L_x_6543:
        /* <DEDUP_REMOVED lines=12> */
.L_x_6460:
        /* <DEDUP_REMOVED lines=28> */
.L_x_6462:
[----:B------:R-:W-:Y:S05]  /*2a8a0*/  BSYNC B6 ;  /* 0x0000000000067941 */ /* 0x000fea0003800000 */
.L_x_6461:
        /* <DEDUP_REMOVED lines=8> */
[----:B------:R-:W-:Y:S01]  /*2a930*/  IMAD.MOV.U32 R0, RZ, RZ, R30 ;  /* 0x000000ffff007224 */ /* 0x000fe200078e001e */
[----:B------:R-:W5:Y:S01]  /*2a940*/  S2R R7, SR_TID.X ;  /* 0x0000000000077919 */ /* 0x000f620000002100 */
[----:B0-----:R-:W-:-:S05]  /*2a950*/  @P6 IMAD.HI.U32 R3, R30, R3, RZ ;  /* 0x000000031e036227 */ /* 0x001fca00078e00ff */
[----:B-1----:R-:W-:Y:S01]  /*2a960*/  @P6 SHF.R.U32.HI R0, RZ, R2, R3 ;  /* 0x00000002ff006219 */ /* 0x002fe20000011603 */
[----:B------:R-:W-:Y:S01]  /*2a970*/  IMAD.WIDE.U32 R2, R35, UR4, RZ ;  /* 0x0000000423027c25 */ /* 0x000fe2000f8e00ff */
[----:B------:R-:W0:Y:S02]  /*2a980*/  S2R R10, SR_TID.X ;  /* 0x00000000000a7919 */ /* 0x000e240000002100 */
[----:B------:R-:W-:Y:S01]  /*2a990*/  SHF.R.S32.HI R5, RZ, 0x1f, R0 ;  /* 0x0000001fff057819 */ /* 0x000fe20000011400 */
[----:B------:R-:W1:Y:S01]  /*2a9a0*/  S2R R9, SR_TID.X ;  /* 0x0000000000097919 */ /* 0x000e620000002100 */
[----:B------:R-:W-:Y:S01]  /*2a9b0*/  LOP3.LUT R16, R16, 0xffffefff, RZ, 0xc0, !PT ;  /* 0xffffefff10107812 */ /* 0x000fe200078ec0ff */
[----:B-1----:R-:W-:-:S05]  /*2a9c0*/  IMAD.SHL.U32 R8, R9, 0x8, RZ ;  /* 0x0000000809087824 */ /* 0x002fca00078e00ff */
        /* <DEDUP_REMOVED lines=9> */
[----:B----4-:R-:W-:Y:S01]  /*2aa60*/  IMAD.WIDE.U32 R2, R20, UR4, R2 ;  /* 0x0000000414027c25 */ /* 0x010fe2000f8e0002 */
[----:B------:R-:W-:-:S03]  /*2aa70*/  ULDC UR4, c[0x0][0x448] ;  /* 0x0001120000047ab9 */ /* 0x000fc60000000800 */
[----:B------:R-:W-:-:S04]  /*2aa80*/  IMAD R4, R20, UR5, R4 ;  /* 0x0000000514047c24 */ /* 0x000fc8000f8e0204 */
        /* <DEDUP_REMOVED lines=8> */
[----:B------:R-:W-:Y:S01]  /*2ab10*/  ULDC.64 UR4, c[0x0][0x3c8] ;  /* 0x0000f20000047ab9 */ /* 0x000fe20000000a00 */
[----:B-----5:R-:W-:Y:S02]  /*2ab20*/  IMAD.SHL.U32 R21, R7, 0x8, RZ ;  /* 0x0000000807157824 */ /* 0x020fe400078e00ff */
[----:B------:R-:W-:Y:S02]  /*2ab30*/  IMAD.IADD R3, R3, 0x1, R5 ;  /* 0x0000000103037824 */ /* 0x000fe400078e0205 */
[----:B------:R-:W-:Y:S01]  /*2ab40*/  IMAD R0, R0, UR4, RZ ;  /* 0x0000000400007c24 */ /* 0x000fe2000f8e02ff */
[----:B------:R-:W-:Y:S01]  /*2ab50*/  LOP3.LUT R21, R21, 0x38, RZ, 0xc0, !PT ;  /* 0x0000003815157812 */ /* 0x000fe200078ec0ff */
[----:B------:R-:W-:-:S04]  /*2ab60*/  IMAD.WIDE.U32 R2, R4, UR4, R2 ;  /* 0x0000000404027c25 */ /* 0x000fc8000f8e0002 */
[----:B------:R-:W-:Y:S01]  /*2ab70*/  IMAD R0, R4, UR5, R0 ;  /* 0x0000000504007c24 */ /* 0x000fe2000f8e0200 */
[----:B------:R-:W-:Y:S01]  /*2ab80*/  ULDC.64 UR4, c[0x0][0x390] ;  /* 0x0000e40000047ab9 */ /* 0x000fe20000000a00 */
[----:B------:R-:W-:Y:S01]  /*2ab90*/  IMAD.SHL.U32 R20, R7, 0x8, RZ ;  /* 0x0000000807147824 */ /* 0x000fe200078e00ff */
[----:B------:R-:W-:Y:S01]  /*2aba0*/  LOP3.LUT R7, R21, 0x80, RZ, 0xfc, !PT ;  /* 0x0000008015077812 */ /* 0x000fe200078efcff */
[----:B------:R-:W-:Y:S01]  /*2abb0*/  IMAD.IADD R6, R3, 0x1, R0 ;  /* 0x0000000103067824 */ /* 0x000fe200078e0200 */
[----:B------:R-:W-:Y:S01]  /*2abc0*/  LEA R0, P0, R2, UR4, 0x1 ;  /* 0x0000000402007c11 */ /* 0x000fe2000f8008ff */
[----:B------:R-:W-:Y:S01]  /*2abd0*/  ULDC UR4, c[0x0][0x3b8] ;  /* 0x0000ee0000047ab9 */ /* 0x000fe20000000800 */
[----:B------:R-:W-:Y:S02]  /*2abe0*/  LOP3.LUT R20, R20, 0x38, RZ, 0xc0, !PT ;  /* 0x0000003814147812 */ /* 0x000fe400078ec0ff */
[----:B------:R-:W-:Y:S02]  /*2abf0*/  ISETP.GE.AND P4, PT, R7, UR4, PT ;  /* 0x0000000407007c0c */ /* 0x000fe4000bf86270 */
[----:B------:R-:W-:Y:S01]  /*2ac00*/  LOP3.LUT R7, R20, 0x40, RZ, 0xfc, !PT ;  /* 0x0000004014077812 */ /* 0x000fe200078efcff */
[----:B0-----:R-:W-:-:S05]  /*2ac10*/  IMAD.SHL.U32 R20, R10, 0x8, RZ ;  /* 0x000000080a147824 */ /* 0x001fca00078e00ff */
[----:B------:R-:W-:Y:S02]  /*2ac20*/  LOP3.LUT R20, R20, 0x38, RZ, 0xc0, !PT ;  /* 0x0000003814147812 */ /* 0x000fe400078ec0ff */
[----:B------:R-:W-:Y:S02]  /*2ac30*/  ISETP.GE.AND P5, PT, R7, UR4, PT ;  /* 0x0000000407007c0c */ /* 0x000fe4000bfa6270 */
[----:B------:R-:W-:Y:S01]  /*2ac40*/  LOP3.LUT R7, R20, 0x100, RZ, 0xfc, !PT ;  /* 0x0000010014077812 */ /* 0x000fe200078efcff */
[----:B------:R-:W-:Y:S01]  /*2ac50*/  IMAD.SHL.U32 R20, R10, 0x8, RZ ;  /* 0x000000080a147824 */ /* 0x000fe200078e00ff */
[----:B------:R-:W-:-:S04]  /*2ac60*/  ISETP.GE.AND P1, PT, R8, UR4, PT ;  /* 0x0000000408007c0c */ /* 0x000fc8000bf26270 */
[----:B------:R-:W-:Y:S01]  /*2ac70*/  LOP3.LUT R20, R20, 0x38, RZ, 0xc0, !PT ;  /* 0x0000003814147812 */ /* 0x000fe200078ec0ff */
[----:B------:R-:W-:Y:S01]  /*2ac80*/  IMAD.SHL.U32 R21, R9, 0x8, RZ ;  /* 0x0000000809157824 */ /* 0x000fe200078e00ff */
[----:B------:R-:W-:Y:S02]  /*2ac90*/  ISETP.GE.AND P2, PT, R7, UR4, PT ;  /* 0x0000000407007c0c */ /* 0x000fe4000bf46270 */
[----:B------:R-:W-:Y:S01]  /*2aca0*/  LOP3.LUT R7, R20, 0xc0, RZ, 0xfc, !PT ;  /* 0x000000c014077812 */ /* 0x000fe200078efcff */
[----:B------:R-:W-:Y:S01]  /*2acb0*/  IMAD.SHL.U32 R20, R9, 0x8, RZ ;  /* 0x0000000809147824 */ /* 0x000fe200078e00ff */
[----:B------:R-:W-:Y:S02]  /*2acc0*/  LOP3.LUT R21, R21, 0x38, RZ, 0xc0, !PT ;  /* 0x0000003815157812 */ /* 0x000fe400078ec0ff */
[----:B------:R-:W-:Y:S02]  /*2acd0*/  LEA.HI.X R6, R2, UR5, R6, 0x1, P0 ;  /* 0x0000000502067c11 */ /* 0x000fe400080f0c06 */
[----:B------:R-:W-:-:S02]  /*2ace0*/  LOP3.LUT R20, R20, 0x38, RZ, 0xc0, !PT ;  /* 0x0000003814147812 */ /* 0x000fc400078ec0ff */
[----:B------:R-:W-:Y:S02]  /*2acf0*/  SEL R2, RZ, 0x1, P1 ;  /* 0x00000001ff027807 */ /* 0x000fe40000800000 */
[----:B------:R-:W-:Y:S02]  /*2ad00*/  SEL R3, RZ, 0x4, P4 ;  /* 0x00000004ff037807 */ /* 0x000fe40002000000 */
[----:B------:R-:W-:Y:S02]  /*2ad10*/  SEL R4, RZ, 0x2, P5 ;  /* 0x00000002ff047807 */ /* 0x000fe40002800000 */
[----:B------:R-:W-:Y:S02]  /*2ad20*/  ISETP.GE.AND P3, PT, R7, UR4, PT ;  /* 0x0000000407007c0c */ /* 0x000fe4000bf66270 */
[----:B------:R-:W-:Y:S02]  /*2ad30*/  LOP3.LUT R7, R21, 0x180, RZ, 0xfc, !PT ;  /* 0x0000018015077812 */ /* 0x000fe400078efcff */
[----:B------:R-:W-:-:S02]  /*2ad40*/  LOP3.LUT R9, R20, 0x140, RZ, 0xfc, !PT ;  /* 0x0000014014097812 */ /* 0x000fc400078efcff */
[----:B------:R-:W-:Y:S02]  /*2ad50*/  IADD3 R2, R3, R4, R2 ;  /* 0x0000000403027210 */ /* 0x000fe40007ffe002 */
[----:B------:R-:W-:Y:S02]  /*2ad60*/  SEL R3, RZ, 0x10, P2 ;  /* 0x00000010ff037807 */ /* 0x000fe40001000000 */
[----:B------:R-:W-:Y:S02]  /*2ad70*/  SEL R4, RZ, 0x8, P3 ;  /* 0x00000008ff047807 */ /* 0x000fe40001800000 */
[----:B------:R-:W-:Y:S02]  /*2ad80*/  @P1 LOP3.LUT R16, R16, 0x1000, RZ, 0xfc, !PT ;  /* 0x0000100010101812 */ /* 0x000fe400078efcff */
[----:B------:R-:W-:Y:S02]  /*2ad90*/  ISETP.GE.AND P0, PT, R7, UR4, PT ;  /* 0x0000000407007c0c */ /* 0x000fe4000bf06270 */
[----:B------:R-:W-:-:S02]  /*2ada0*/  LOP3.LUT R7, R20, 0x1c0, RZ, 0xfc, !PT ;  /* 0x000001c014077812 */ /* 0x000fc400078efcff */
[----:B------:R-:W-:Y:S02]  /*2adb0*/  ISETP.GE.AND P1, PT, R9, UR4, PT ;  /* 0x0000000409007c0c */ /* 0x000fe4000bf26270 */
[----:B------:R-:W-:Y:S02]  /*2adc0*/  IADD3 R4, R3, R2, R4 ;  /* 0x0000000203047210 */ /* 0x000fe40007ffe004 */
[----:B------:R-:W-:Y:S02]  /*2add0*/  SEL R2, RZ, 0x40, P0 ;  /* 0x00000040ff027807 */ /* 0x000fe40000000000 */
[----:B------:R-:W-:Y:S02]  /*2ade0*/  SEL R3, RZ, 0x20, P1 ;  /* 0x00000020ff037807 */ /* 0x000fe40000800000 */
[----:B------:R-:W-:Y:S01]  /*2adf0*/  ISETP.GE.AND P0, PT, R7, UR4, PT ;  /* 0x0000000407007c0c */ /* 0x000fe2000bf06270 */
[----:B------:R-:W-:Y:S01]  /*2ae00*/  UMOV UR4, 0xffffffff ;  /* 0xffffffff00047882 */ /* 0x000fe20000000000 */
[----:B------:R-:W-:-:S02]  /*2ae10*/  IADD3 R4, R2, R4, R3 ;  /* 0x0000000402047210 */ /* 0x000fc40007ffe003 */
        /* <DEDUP_REMOVED lines=75> */
.L_x_6553:
        /* <DEDUP_REMOVED lines=23> */
.L_x_6465:
[----:B------:R-:W-:Y:S05]  /*2b440*/  BSYNC B0 ;  /* 0x0000000000007941 */ /* 0x000fea0003800000 */
.L_x_6464:
[----:B------:R-:W-:Y:S01]  /*2b450*/  NOP ;  /* 0x0000000000007918 */ /* 0x000fe20000000000 */
[----:B------:R-:W-:-:S13]  /*2b460*/  PLOP3.LUT P0, PT, PT, PT, PT, 0x80, 0x0 ;  /* 0x000000000000781c */ /* 0x000fda0003f0f070 */
.L_x_6466:
        /* <DEDUP_REMOVED lines=18> */
.L_x_6554:
[----:B------:R-:W-:Y:S05]  /*2b590*/  BSYNC B0 ;  /* 0x0000000000007941 */ /* 0x000fea0003800000 */
.L_x_6467:
[----:B------:R-:W-:-:S13]  /*2b5a0*/  LOP3.LUT P0, RZ, R16, 0x800, RZ, 0xc0, !PT ;  /* 0x0000080010ff7812 */ /* 0x000fda000780c0ff */
[----:B------:R-:W-:Y:S05]  /*2b5b0*/  @!P0 BRA `(.L_x_6469) ;  /* 0x0000000000048947 */ /* 0x000fea0003800000 */
[----:B------:R-:W-:Y:S01]  /*2b5c0*/  BPT.TRAP 0x1 ;  /* 0x000000040000795c */ /* 0x000fe20000300000 */
.L_x_6469:
[----:B0-----:R-:W-:Y:S01]  /*2b5d0*/  SHF.L.U32 R0, R23, 0x1f, RZ ;  /* 0x0000001f17007819 */ /* 0x001fe200000006ff */
[----:B------:R-:W-:Y:S03]  /*2b5e0*/  BSSY B0, `(.L_x_6470) ;  /* 0x0000003000007945 */ /* 0x000fe60003800000 */
[----:B------:R-:W0:Y:S02]  /*2b5f0*/  SYNCS.PHASECHK.TRANS64.TRYWAIT P0, [R22+URZ+0x38860], R0 ;  /* 0x03886000160075a7 */ /* 0x000e24000800017f */
[----:B0-----:R-:W-:Y:S05]  /*2b600*/  @!P0 BRA `(.L_x_6471) ;  /* 0x0000004400fc8947 */ /* 0x001fea0003800000 */
.L_x_6555:
[----:B------:R-:W-:Y:S05]  /*2b610*/  BSYNC B0 ;  /* 0x0000000000007941 */ /* 0x000fea0003800000 */
.L_x_6470:
[----:B------:R-:W0:Y:S01]  /*2b620*/  LDL.LU R3, [R1+0x428] ;  /* 0x0004280001037983 */ /* 0x000e220000300800 */
[----:B------:R-:W-:Y:S01]  /*2b630*/  ULDC.64 UR4, c[0x0][0x328] ;  /* 0x0000ca0000047ab9 */ /* 0x000fe20000000a00 */
[----:B------:R-:W-:Y:S02]  /*2b640*/  ULDC.64 UR6, c[0x0][0x318] ;  /* 0x0000c60000067ab9 */ /* 0x000fe40000000a00 */
[----:B------:R-:W2:Y:S04]  /*2b650*/  LDL.LU R2, [R1+0x414] ;  /* 0x0004140001027983 */ /* 0x000ea80000300800 */
[----:B------:R-:W3:Y:S01]  /*2b660*/  LDL.LU R4, [R1+0x42c] ;  /* 0x00042c0001047983 */ /* 0x000ee20000300800 */
        /* <DEDUP_REMOVED lines=22> */
[C---:B------:R-:W-:Y:S02]  /*2b7d0*/  LOP3.LUT P3, RZ, R29.reuse, 0x8, RZ, 0xc0, !PT ;  /* 0x000000081dff7812 */ /* 0x040fe4000786c0ff */
[----:B------:R-:W-:Y:S02]  /*2b7e0*/  LOP3.LUT P2, RZ, R29, 0x10, RZ, 0xc0, !PT ;  /* 0x000000101dff7812 */ /* 0x000fe4000784c0ff */
[----:B------:R-:W-:Y:S01]  /*2b7f0*/  LOP3.LUT R16, R16, 0xffffffbf, RZ, 0xc0, !PT ;  /* 0xffffffbf10107812 */ /* 0x000fe200078ec0ff */
[----:B0-----:R-:W-:-:S02]  /*2b800*/  IMAD.SHL.U32 R7, R3, 0x8, RZ ;  /* 0x0000000803077824 */ /* 0x001fc400078e00ff */
[----:B------:R-:W0:Y:S03]  /*2b810*/  SHFL.IDX PT, R3, R6, RZ, 0x181f ;  /* 0x00181fff06037589 */ /* 0x000e2600000e0000 */
[----:B------:R-:W-:-:S05]  /*2b820*/  LOP3.LUT R7, R7, 0x38, RZ, 0xc0, !PT ;  /* 0x0000003807077812 */ /* 0x000fca00078ec0ff */
[----:B------:R-:W-:Y:S01]  /*2b830*/  IMAD.SHL.U32 R0, R7, 0x2, RZ ;  /* 0x0000000207007824 */ /* 0x000fe200078e00ff */
[----:B------:R-:W-:-:S04]  /*2b840*/  LOP3.LUT R7, R29, 0x1, RZ, 0xc0, !PT ;  /* 0x000000011d077812 */ /* 0x000fc800078ec0ff */
[----:B-1----:R-:W-:Y:S02]  /*2b850*/  IADD3 R2, P0, R2, R0, RZ ;  /* 0x0000000002027210 */ /* 0x002fe40007f1e0ff */
[----:B------:R-:W-:Y:S02]  /*2b860*/  ISETP.NE.U32.AND P1, PT, R7, 0x1, PT ;  /* 0x000000010700780c */ /* 0x000fe40003f25070 */
[----:B------:R-:W-:Y:S01]  /*2b870*/  PRMT R7, R29, 0x8880, RZ ;  /* 0x000088801d077816 */ /* 0x000fe200000000ff */
[----:B0-----:R-:W-:Y:S01]  /*2b880*/  IMAD.X R3, RZ, RZ, R3, P0 ;  /* 0x000000ffff037224 */ /* 0x001fe200000e0603 */
[----:B------:R-:W-:-:S09]  /*2b890*/  ISETP.LT.OR P0, PT, R25, 0x1, P1 ;  /* 0x000000011900780c */ /* 0x000fd20000f01670 */
[----:B------:R-:W-:Y:S02]  /*2b8a0*/  @P1 LOP3.LUT R16, R16, 0x40, RZ, 0xfc, !PT ;  /* 0x0000004010101812 */ /* 0x000fe400078efcff */
[----:B------:R-:W-:Y:S02]  /*2b8b0*/  LOP3.LUT P1, RZ, R29, 0x20, RZ, 0xc0, !PT ;  /* 0x000000201dff7812 */ /* 0x000fe4000782c0ff */
[----:B------:R-:W-:Y:S01]  /*2b8c0*/  LOP3.LUT R16, R16, 0xffffff7f, RZ, 0xc0, !PT ;  /* 0xffffff7f10107812 */ /* 0x000fe200078ec0ff */
        /* <DEDUP_REMOVED lines=65> */
.L_x_6565:
        /* <DEDUP_REMOVED lines=34> */
.L_x_6473:
        /* <DEDUP_REMOVED lines=10> */
.L_x_6474:
[----:B-1----:R-:W2:Y:S01]  /*2bfa0*/  LDL.LU R2, [R1+0x420] ;  /* 0x0004200001027983 */ /* 0x002ea20000300800 */
        /* <DEDUP_REMOVED lines=10> */
.L_x_6489:
[----:B01----:R-:W1:Y:S01]  /*2c050*/  S2R R2, SR_TID.X ;  /* 0x0000000000027919 */ /* 0x003e620000002100 */
[----:B0-----:R-:W0:Y:S01]  /*2c060*/  LDC R4, c[0x0][0x430] ;  /* 0x00010c00ff047b82 */ /* 0x001e220000000800 */
[----:B---34-:R-:W-:Y:S01]  /*2c070*/  IMAD R6, R7, 0x40, R32 ;  /* 0x0000004007067824 */ /* 0x018fe200078e0220 */
[----:B------:R-:W-:Y:S01]  /*2c080*/  LOP3.LUT P1, RZ, R16, 0x800, RZ, 0xc0, !PT ;  /* 0x0000080010ff7812 */ /* 0x000fe2000782c0ff */
[----:B------:R-:W2:Y:S01]  /*2c090*/  S2R R3, SR_TID.X ;  /* 0x0000000000037919 */ /* 0x000ea20000002100 */
[----:B------:R-:W-:Y:S01]  /*2c0a0*/  VIADD R18, R18, 0x1 ;  /* 0x0000000112127836 */ /* 0x000fe20000000000 */
[----:B------:R-:W-:Y:S05]  /*2c0b0*/  YIELD ;  /* 0x0000000000007946 */ /* 0x000fea0003800000 */
[----:B------:R-:W-:Y:S01]  /*2c0c0*/  ULDC UR4, c[0x0][0x430] ;  /* 0x00010c0000047ab9 */ /* 0x000fe20000000800 */
[----:B0-----:R-:W-:-:S02]  /*2c0d0*/  ISETP.NE.AND P0, PT, R4, 0x1, PT ;  /* 0x000000010400780c */ /* 0x001fc40003f05270 */
[----:B-1----:R-:W-:Y:S01]  /*2c0e0*/  LOP3.LUT R2, R2, 0x7f, RZ, 0xc0, !PT ;  /* 0x0000007f02027812 */ /* 0x002fe200078ec0ff */
[----:B--2---:R-:W-:-:S03]  /*2c0f0*/  IMAD.SHL.U32 R4, R3, 0x10, RZ ;  /* 0x0000001003047824 */ /* 0x004fc600078e00ff */
[----:B------:R-:W-:-:S07]  /*2c100*/  SHF.R.U32.HI R2, RZ, 0x3, R2 ;  /* 0x00000003ff027819 */ /* 0x000fce0000011602 */
[----:B------:R-:W0:Y:S01]  /*2c110*/  @P0 LDC R3, c[0x0][0x434] ;  /* 0x00010d00ff030b82 */ /* 0x000e220000000800 */
[----:B------:R-:W-:-:S04]  /*2c120*/  LOP3.LUT R4, R2, 0x70, R4, 0xf8, !PT ;  /* 0x0000007002047812 */ /* 0x000fc800078ef804 */
[----:B------:R-:W-:-:S03]  /*2c130*/  ISETP.GT.U32.AND P2, PT, R4, 0x3f, PT ;  /* 0x0000003f0400780c */ /* 0x000fc60003f44070 */
[----:B------:R-:W1:Y:S01]  /*2c140*/  @P0 LDC R2, c[0x0][0x438] ;  /* 0x00010e00ff020b82 */ /* 0x000e620000000800 */
[----:B------:R-:W-:-:S04]  /*2c150*/  IMAD.IADD R6, R4, 0x1, R6 ;  /* 0x0000000104067824 */ /* 0x000fc800078e0206 */
[----:B------:R-:W-:-:S05]  /*2c160*/  IMAD.MOV.U32 R10, RZ, RZ, R6 ;  /* 0x000000ffff0a7224 */ /* 0x000fca00078e0006 */
        /* <DEDUP_REMOVED lines=25> */
.L_x_6477:
[----:B------:R-:W-:Y:S01]  /*2c300*/  IMAD R6, R18, 0x8, R17 ;  /* 0x0000000812067824 */ /* 0x000fe200078e0211 */
[----:B------:R-:W-:Y:S01]  /*2c310*/  SHF.L.U32 R20, R23, 0x1f, RZ ;  /* 0x0000001f17147819 */ /* 0x000fe200000006ff */
[----:B------:R-:W-:Y:S01]  /*2c320*/  BSSY B1, `(.L_x_6478) ;  /* 0x0000004000017945 */ /* 0x000fe20003800000 */
[----:B------:R-:W-:Y:S02]  /*2c330*/  SHF.R.S32.HI R9, RZ, 0x1f, R5 ;  /* 0x0000001fff097819 */ /* 0x000fe40000011405 */
[----:B------:R-:W0:Y:S02]  /*2c340*/  SYNCS.PHASECHK.TRANS64.TRYWAIT P0, [R6+URZ+0x38840], R20 ;  /* 0x03884014060075a7 */ /* 0x000e24000800017f */
[----:B0-----:R-:W-:Y:S05]  /*2c350*/  @!P0 BRA `(.L_x_6479) ;  /* 0x0000004000e48947 */ /* 0x001fea0003800000 */
.L_x_6566:
[----:B------:R-:W-:Y:S05]  /*2c360*/  BSYNC B1 ;  /* 0x0000000000017941 */ /* 0x000fea0003800000 */
.L_x_6478:
        /* <DEDUP_REMOVED lines=40> */
.L_x_6576:
        /* <DEDUP_REMOVED lines=8> */
.L_x_6481:
        /* <DEDUP_REMOVED lines=10> */
.L_x_6482:
[----:B------:R3:W-:Y:S01]  /*2c710*/  SYNCS.ARRIVE.TRANS64.A1T0 RZ, [R6+URZ+0x38830], RZ ;  /* 0x038830ff06ff79a7 */ /* 0x0007e2000810003f */
[----:B------:R-:W-:Y:S05]  /*2c720*/  @!P2 BRA `(.L_x_6483) ;  /* 0x000000000004a947 */ /* 0x000fea0003800000 */
[----:B------:R-:W-:Y:S01]  /*2c730*/  BPT.TRAP 0x1 ;  /* 0x000000040000795c */ /* 0x000fe20000300000 */
.L_x_6483:
[----:B------:R-:W4:Y:S01]  /*2c740*/  SYNCS.PHASECHK.TRANS64.TRYWAIT P0, [R6+URZ+0x38860], R20 ;  /* 0x03886014060075a7 */ /* 0x000f22000800017f */
[----:B------:R-:W-:Y:S04]  /*2c750*/  BSSY B1, `(.L_x_6484) ;  /* 0x0000002000017945 */ /* 0x000fe80003800000 */
[----:B----4-:R-:W-:Y:S05]  /*2c760*/  @!P0 BRA `(.L_x_6485) ;  /* 0x0000004400108947 */ /* 0x010fea0003800000 */
.L_x_6577:
[----:B------:R-:W-:Y:S05]  /*2c770*/  BSYNC B1 ;  /* 0x0000000000017941 */ /* 0x000fea0003800000 */
.L_x_6484:
[----:B------:R-:W-:Y:S01]  /*2c780*/  ULDC.64 UR4, c[0x0][0x328] ;  /* 0x0000ca0000047ab9 */ /* 0x000fe20000000a00 */
[----:B------:R-:W-:Y:S01]  /*2c790*/  ULDC.64 UR6, c[0x0][0x318] ;  /* 0x0000c60000067ab9 */ /* 0x000fe20000000a00 */
[----:B------:R-:W-:Y:S01]  /*2c7a0*/  IMAD R9, R9, UR4, RZ ;  /* 0x0000000409097c24 */ /* 0x000fe2000f8e02ff */
[C---:B------:R-:W-:Y:S01]  /*2c7b0*/  LOP3.LUT P5, RZ, R16.reuse, 0x8, RZ, 0xc0, !PT ;  /* 0x0000000810ff7812 */ /* 0x040fe200078ac0ff */
[----:B--2---:R-:W-:Y:S01]  /*2c7c0*/  IMAD.WIDE.U32 R2, R5, UR4, RZ ;  /* 0x0000000405027c25 */ /* 0x004fe2000f8e00ff */
        /* <DEDUP_REMOVED lines=20> */
[----:B------:R-:W2:Y:S01]  /*2c910*/  SHFL.IDX PT, R3, R10, RZ, 0x181f ;  /* 0x00181fff0a037589 */ /* 0x000ea200000e0000 */
        /* <DEDUP_REMOVED lines=11> */
[----:B--2---:R-:W-:Y:S01]  /*2c9d0*/  IMAD.X R3, RZ, RZ, R3, P0 ;  /* 0x000000ffff037224 */ /* 0x004fe200000e0603 */
        /* <DEDUP_REMOVED lines=41> */
.L_x_6587:
        /* <DEDUP_REMOVED lines=25> */
.L_x_6487:
        /* <DEDUP_REMOVED lines=10> */
.L_x_6488:
[----:B------:R1:W-:Y:S01]  /*2cea0*/  SYNCS.ARRIVE.TRANS64.A1T0 RZ, [R6+URZ+0x38850], RZ ;  /* 0x038850ff06ff79a7 */ /* 0x0003e2000810003f */
[----:B------:R-:W-:Y:S05]  /*2ceb0*/  @P3 BRA `(.L_x_6489) ;  /* 0xfffffff000643947 */ /* 0x000fea000383ffff */
.L_x_6476:
[----:B------:R-:W-:Y:S05]  /*2cec0*/  BSYNC B0 ;  /* 0x0000000000007941 */ /* 0x000fea0003800000 */
.L_x_6475:
[----:B0-----:R-:W0:Y:S01]  /*2ced0*/  S2R R2, SR_TID.X ;  /* 0x0000000000027919 */ /* 0x001e220000002100 */
[----:B------:R-:W-:Y:S01]  /*2cee0*/  VIADD R18, R18, 0x1 ;  /* 0x0000000112127836 */ /* 0x000fe20000000000 */
[----:B------:R-:W-:Y:S04]  /*2cef0*/  BSSY B0, `(.L_x_6490) ;  /* 0x0000013000007945 */ /* 0x000fe80003800000 */
[----:B------:R-:W-:-:S04]  /*2cf00*/  ISETP.NE.AND P0, PT, R18, 0x2, PT ;  /* 0x000000021200780c */ /* 0x000fc80003f05270 */
[----:B------:R-:W-:-:S04]  /*2cf10*/  SEL R0, RZ, 0x1, P0 ;  /* 0x00000001ff007807 */ /* 0x000fc80000000000 */
[----:B------:R-:W-:Y:S02]  /*2cf20*/  LOP3.LUT R23, R23, R0, RZ, 0x3c, !PT ;  /* 0x0000000017177212 */ /* 0x000fe400078e3cff */
[----:B0-----:R-:W-:-:S04]  /*2cf30*/  LOP3.LUT R2, R2, 0x7f, RZ, 0xc0, !PT ;  /* 0x0000007f02027812 */ /* 0x001fc800078ec0ff */
[----:B------:R-:W-:-:S13]  /*2cf40*/  ISETP.NE.AND P1, PT, R2, RZ, PT ;  /* 0x000000ff0200720c */ /* 0x000fda0003f25270 */
[----:B------:R-:W-:Y:S05]  /*2cf50*/  @P1 BRA `(.L_x_6491) ;  /* 0x0000000000301947 */ /* 0x000fea0003800000 */
[----:B------:R-:W0:Y:S01]  /*2cf60*/  S2R R5, SR_LANEID ;  /* 0x0000000000057919 */ /* 0x000e220000000000 */
[----:B------:R-:W-:Y:S01]  /*2cf70*/  VOTEU.ANY UR4, UPT, PT ;  /* 0x0000000000047886 */ /* 0x000fe200038e0100 */
[----:B------:R-:W2:Y:S01]  /*2cf80*/  LDC.64 R2, c[0x0][0xd60] ;  /* 0x00035800ff027b82 */ /* 0x000ea20000000a00 */
[----:B------:R-:W0:Y:S02]  /*2cf90*/  FLO.U32 R0, UR4 ;  /* 0x0000000400007d00 */ /* 0x000e2400080e0000 */
[----:B0-----:R-:W-:-:S06]  /*2cfa0*/  ISETP.EQ.U32.AND P1, PT, R0, R5, PT ;  /* 0x000000050000720c */ /* 0x001fcc0003f22070 */
[----:B------:R-:W2:Y:S07]  /*2cfb0*/  POPC R5, UR4 ;  /* 0x0000000400057d09 */ /* 0x000eae0008000000 */
[----:B--2---:R-:W2:Y:S01]  /*2cfc0*/  @P1 ATOMG.E.ADD.STRONG.GPU PT, R3, desc[UR36][R2.64], R5 ;  /* 0x00000005020319a8 */ /* 0x004ea200081ee1e4 */
[----:B------:R-:W0:Y:S02]  /*2cfd0*/  S2R R4, SR_LTMASK ;  /* 0x0000000000047919 */ /* 0x000e240000003900 */
[----:B0-----:R-:W-:-:S04]  /*2cfe0*/  LOP3.LUT R4, R4, UR4, RZ, 0xc0, !PT ;  /* 0x0000000404047c12 */ /* 0x001fc8000f8ec0ff */
[----:B------:R-:W0:Y:S01]  /*2cff0*/  POPC R7, R4 ;  /* 0x0000000400077309 */ /* 0x000e220000000000 */
[----:B--2---:R-:W0:Y:S02]  /*2d000*/  SHFL.IDX PT, R0, R3, R0, 0x1f ;  /* 0x00001f0003007589 */ /* 0x004e2400000e0000 */
[----:B0-----:R-:W-:-:S07]  /*2d010*/  IADD3 R24, R0, UR39, R7 ;  /* 0x0000002700187c10 */ /* 0x001fce000fffe007 */
.L_x_6491:
[----:B------:R-:W-:Y:S05]  /*2d020*/  BSYNC B0 ;  /* 0x0000000000007941 */ /* 0x000fea0003800000 */
.L_x_6490:
[----:B------:R-:W-:-:S07]  /*2d030*/  SEL R18, R18, RZ, P0 ;  /* 0x000000ff12127207 */ /* 0x000fce0000000000 */
.L_x_6444:
[----:B------:R-:W-:Y:S05]  /*2d040*/  BSYNC B7 ;  /* 0x0000000000077941 */ /* 0x000fea0003800000 */
.L_x_6442:
        /* <DEDUP_REMOVED lines=8> */
[----:B------:R2:W0:Y:S01]  /*2d0d0*/  LDS.128 R24, [R17+0x388d0] ;  /* 0x0388d00011187984 */ /* 0x0004220000000c00 */
[----:B------:R-:W-:Y:S06]  /*2d0e0*/  BAR.ARV 0x4, 0x180 ;  /* 0x0106000000007b1d */ /* 0x000fec0000002000 */
[----:B------:R-:W-:Y:S05]  /*2d0f0*/  BRA `(.L_x_6493) ;  /* 0x0000000c00d47947 */ /* 0x000fea0003800000 */
.L_x_6492:
        /* <DEDUP_REMOVED lines=9> */
[----:B------:R-:W2:Y:S01]  /*2d190*/  @!P1 LDC.64 R4, c[0x0][0xd78] ;  /* 0x00035e00ff049b82 */ /* 0x000ea20000000a00 */
[----:B0-----:R-:W-:-:S05]  /*2d1a0*/  @!P1 IMAD.WIDE R2, R9, 0x4, R2 ;  /* 0x0000000409029825 */ /* 0x001fca00078e0202 */
[----:B------:R2:W5:Y:S02]  /*2d1b0*/  @!P1 LDG.E R7, desc[UR36][R2.64] ;  /* 0x0000002402079981 */ /* 0x000564000c1e1900 */
        /* <DEDUP_REMOVED lines=9> */
[----:B-1-34-:R0:W-:Y:S02]  /*2d250*/  SHFL.IDX PT, R6, R24, 0x1, 0x1f ;  /* 0x00201f0018067f89 */ /* 0x01a1e400000e0000 */
[----:B0-----:R-:W-:-:S02]  /*2d260*/  IMAD.MOV.U32 R24, RZ, RZ, RZ ;  /* 0x000000ffff187224 */ /* 0x001fc400078e00ff */
[----:B-----5:R-:W-:Y:S02]  /*2d270*/  @!P1 IMAD.MOV.U32 R25, RZ, RZ, R7 ;  /* 0x000000ffff199224 */ /* 0x020fe400078e0007 */
        /* <DEDUP_REMOVED lines=19> */
.L_x_6597:
[----:B------:R-:W-:Y:S02]  /*2d3b0*/  ULDC UR4, c[0x0][0xd38] ;  /* 0x00034e0000047ab9 */ /* 0x000fe40000000800 */
[----:B------:R-:W-:-:S04]  /*2d3c0*/  IMAD.U32 R4, RZ, RZ, UR4 ;  /* 0x00000004ff047e24 */ /* 0x000fc8000f8e00ff */
[----:B-1----:R-:W-:-:S04]  /*2d3d0*/  IMAD R7, R14, R4, RZ ;  /* 0x000000040e077224 */ /* 0x002fc800078e02ff */
[----:B------:R-:W-:-:S05]  /*2d3e0*/  IMAD.IADD R6, R6, 0x1, R7 ;  /* 0x0000000106067824 */ /* 0x000fca00078e0207 */
[----:B------:R-:W-:-:S13]  /*2d3f0*/  ISETP.GT.AND P6, PT, R6, R0, PT ;  /* 0x000000000600720c */ /* 0x000fda0003fc4270 */
[----:B------:R-:W-:Y:S05]  /*2d400*/  @P6 BRA `(.L_x_6495) ;  /* 0x0000000000a46947 */ /* 0x000fea0003800000 */
.L_x_6498:
        /* <DEDUP_REMOVED lines=35> */
.L_x_6605:
[----:B------:R-:W-:Y:S02]  /*2d640*/  ULDC UR4, c[0x0][0xd38] ;  /* 0x00034e0000047ab9 */ /* 0x000fe40000000800 */
[----:B------:R-:W-:-:S04]  /*2d650*/  IMAD.U32 R4, RZ, RZ, UR4 ;  /* 0x00000004ff047e24 */ /* 0x000fc8000f8e00ff */
[----:B-1----:R-:W-:-:S04]  /*2d660*/  IMAD R7, R14, R4, RZ ;  /* 0x000000040e077224 */ /* 0x002fc800078e02ff */
[----:B------:R-:W-:-:S05]  /*2d670*/  IMAD.IADD R6, R7, 0x1, R6 ;  /* 0x0000000107067824 */ /* 0x000fca00078e0206 */
[----:B------:R-:W-:-:S13]  /*2d680*/  ISETP.GT.AND P6, PT, R6, R0, PT ;  /* 0x000000000600720c */ /* 0x000fda0003fc4270 */
[----:B------:R-:W-:Y:S05]  /*2d690*/  @!P6 BRA `(.L_x_6498) ;  /* 0xfffffffc005ce947 */ /* 0x000fea000383ffff */
.L_x_6495:
        /* <DEDUP_REMOVED lines=10> */
.L_x_6610:
[----:B------:R-:W-:-:S13]  /*2d740*/  ISETP.NE.AND P0, PT, R2, RZ, PT ;  /* 0x000000ff0200720c */ /* 0x000fda0003f05270 */
[----:B------:R-:W-:Y:S05]  /*2d750*/  @!P0 BRA `(.L_x_6500) ;  /* 0x0000000000108947 */ /* 0x000fea0003800000 */
[----:B------:R-:W-:Y:S01]  /*2d760*/  UMOV UR4, 0xffffffff ;  /* 0xffffffff00047882 */ /* 0x000fe20000000000 */
[----:B-1----:R-:W-:Y:S02]  /*2d770*/  VIADD R12, R12, 0xffffffff ;  /* 0xffffffff0c0c7836 */ /* 0x002fe40000000000 */
[----:B------:R-:W-:Y:S05]  /*2d780*/  BRA.DIV UR4, `(.L_x_6501) ;  /* 0x0000004604447947 */ /* 0x000fea000b800000 */
[----:B------:R4:W1:Y:S02]  /*2d790*/  SHFL.IDX PT, R24, R3, R12, 0x1f ;  /* 0x00001f0c03187589 */ /* 0x00086400000e0000 */
.L_x_6500:
        /* <DEDUP_REMOVED lines=10> */
[----:B-1----:R-:W-:Y:S01]  /*2d840*/  VIADD R2, R7, 0xffffffe ;  /* 0x0ffffffe07027836 */ /* 0x002fe20000000000 */
[----:B------:R-:W-:-:S06]  /*2d850*/  IABS R7, R25 ;  /* 0x0000001900077213 */ /* 0x000fcc0000000000 */
[----:B0---4-:R0:W1:Y:S02]  /*2d860*/  F2I.FTZ.U32.TRUNC.NTZ R3, R2 ;  /* 0x0000000200037305 */ /* 0x011064000021f000 */
        /* <DEDUP_REMOVED lines=8> */
[----:B------:R-:W-:Y:S02]  /*2d8f0*/  VIADD R3, R8, 0xffffffe ;  /* 0x0ffffffe08037836 */ /* 0x000fe40000000000 */
[----:B------:R-:W-:Y:S01]  /*2d900*/  IMAD.MOV.U32 R2, RZ, RZ, RZ ;  /* 0x000000ffff027224 */ /* 0x000fe200078e00ff */
[----:B------:R-:W-:-:S03]  /*2d910*/  ISETP.GT.U32.AND P1, PT, R4, R9, PT ;  /* 0x000000090400720c */ /* 0x000fc60003f24070 */
        /* <DEDUP_REMOVED lines=35> */
.L_x_6502:
        /* <DEDUP_REMOVED lines=60> */
.L_x_6503:
[----:B------:R-:W-:-:S05]  /*2df10*/  LOP3.LUT R0, RZ, R3, RZ, 0x33, !PT ;  /* 0x00000003ff007212 */ /* 0x000fca00078e33ff */
[----:B------:R-:W-:Y:S01]  /*2df20*/  IMAD.IADD R25, R25, 0x1, R0 ;  /* 0x0000000119197824 */ /* 0x000fe200078e0200 */
[----:B------:R-:W-:Y:S06]  /*2df30*/  BRA `(.L_x_6504) ;  /* 0x00000000001c7947 */ /* 0x000fec0003800000 */
.L_x_6496:
[----:B------:R-:W-:Y:S01]  /*2df40*/  UMOV UR4, URZ ;  /* 0x0000003f00047c82 */ /* 0x000fe20008000000 */
[----:B------:R-:W-:Y:S01]  /*2df50*/  UMOV UR5, URZ ;  /* 0x0000003f00057c82 */ /* 0x000fe20008000000 */
[----:B------:R-:W-:Y:S01]  /*2df60*/  ULDC UR6, c[0x0][0xd3c] ;  /* 0x00034f0000067ab9 */ /* 0x000fe20000000800 */
[----:B------:R-:W-:Y:S02]  /*2df70*/  IMAD.MOV.U32 R24, RZ, RZ, R0 ;  /* 0x000000ffff187224 */ /* 0x000fe400078e0000 */
[----:B------:R-:W-:Y:S02]  /*2df80*/  IMAD.U32 R25, RZ, RZ, UR4 ;  /* 0x00000004ff197e24 */ /* 0x000fe4000f8e00ff */
[----:B------:R-:W-:Y:S02]  /*2df90*/  IMAD.U32 R26, RZ, RZ, UR5 ;  /* 0x00000005ff1a7e24 */ /* 0x000fe4000f8e00ff */
[----:B------:R-:W-:-:S07]  /*2dfa0*/  IMAD.U32 R27, RZ, RZ, UR6 ;  /* 0x00000006ff1b7e24 */ /* 0x000fce000f8e00ff */
.L_x_6504:
        /* <DEDUP_REMOVED lines=10> */
.L_x_6493:
[----:B------:R-:W-:Y:S02]  /*2e050*/  ULDC UR4, c[0x0][0xd3c] ;  /* 0x00034f0000047ab9 */ /* 0x000fe40000000800 */
[----:B0-----:R-:W-:-:S13]  /*2e060*/  ISETP.GE.AND P0, PT, R27, UR4, PT ;  /* 0x000000041b007c0c */ /* 0x001fda000bf06270 */
[----:B------:R-:W-:Y:S05]  /*2e070*/  @!P0 BRA `(.L_x_6505) ;  /* 0xffffffa000388947 */ /* 0x000fea000383ffff */
[----:B------:R-:W-:Y:S05]  /*2e080*/  BSYNC B8 ;  /* 0x0000000000087941 */ /* 0x000fea0003800000 */
.L_x_6428:
[----:B-1----:R-:W5:Y:S01]  /*2e090*/  LDL.LU R0, [R1+0x430] ;  /* 0x0004300001007983 */ /* 0x002f620000300800 */
[----:B------:R-:W-:Y:S01]  /*2e0a0*/  BSSY B0, `(.L_x_6506) ;  /* 0x000000b000007945 */ /* 0x000fe20003800000 */
[----:B------:R-:W0:Y:S01]  /*2e0b0*/  S2R R5, SR_CgaCtaId ;  /* 0x0000000000057919 */ /* 0x000e220000008800 */
[----:B-----5:R-:W-:-:S05]  /*2e0c0*/  VIADD R0, R0, 0x1 ;  /* 0x0000000100007836 */ /* 0x020fca0000000000 */
[----:B------:R-:W-:-:S04]  /*2e0d0*/  LEA.HI R2, R0, R0, RZ, 0x1 ;  /* 0x0000000000027211 */ /* 0x000fc800078f08ff */
[----:B------:R-:W-:Y:S02]  /*2e0e0*/  LOP3.LUT R3, R2, 0xfffffffe, RZ, 0xc0, !PT ;  /* 0xfffffffe02037812 */ /* 0x000fe400078ec0ff */
[----:B------:R-:W-:-:S03]  /*2e0f0*/  MOV R2, 0x400 ;  /* 0x0000040000027802 */ /* 0x000fc60000000f00 */
[----:B------:R-:W-:Y:S01]  /*2e100*/  IMAD.IADD R0, R0, 0x1, -R3 ;  /* 0x0000000100007824 */ /* 0x000fe200078e0a03 */
[----:B0-----:R-:W-:-:S04]  /*2e110*/  LEA R5, R5, R2, 0x18 ;  /* 0x0000000205057211 */ /* 0x001fc800078ec0ff */
[----:B------:R-:W-:-:S04]  /*2e120*/  SHF.L.U32 R0, R0, 0x1f, RZ ;  /* 0x0000001f00007819 */ /* 0x000fc800000006ff */
[----:B------:R-:W0:Y:S02]  /*2e130*/  SYNCS.PHASECHK.TRANS64.TRYWAIT P0, [R5+URZ+0x38820], R0 ;  /* 0x03882000050075a7 */ /* 0x000e24000800017f */
[----:B0-----:R-:W-:Y:S05]  /*2e140*/  @!P0 BRA `(.L_x_6507) ;  /* 0x0000003800fc8947 */ /* 0x001fea0003800000 */
.L_x_6613:
[----:B------:R-:W-:Y:S05]  /*2e150*/  BSYNC B0 ;  /* 0x0000000000007941 */ /* 0x000fea0003800000 */
.L_x_6506:
[----:B------:R-:W-:-:S03]  /*2e160*/  UMOV UR4, 0xffffffff ;  /* 0xffffffff00047882 */ /* 0x000fc60000000000 */
[----:B------:R-:W-:Y:S05]  /*2e170*/  BRA.DIV UR4, `(.L_x_6508) ;  /* 0x0000003e04047947 */ /* 0x000fea000b800000 */
[----:B0-----:R-:W0:Y:S02]  /*2e180*/  S2R R0, SR_TID.X ;  /* 0x0000000000007919 */ /* 0x001e240000002100 */
[----:B0-----:R-:W-:-:S04]  /*2e190*/  SHF.R.U32.HI R0, RZ, 0x5, R0 ;  /* 0x00000005ff007819 */ /* 0x001fc80000011600 */
[----:B------:R-:W-:-:S05]  /*2e1a0*/  LOP3.LUT R0, R0, 0x3, RZ, 0xc0, !PT ;  /* 0x0000000300007812 */ /* 0x000fca00078ec0ff */
[----:B------:R0:W1:Y:S02]  /*2e1b0*/  SHFL.IDX PT, R14, R0, RZ, 0x1f ;  /* 0x00001fff000e7589 */ /* 0x00006400000e0000 */
.L_x_6616:
[----:B-1----:R-:W-:Y:S01]  /*2e1c0*/  ISETP.NE.AND P0, PT, R14, RZ, PT ;  /* 0x000000ff0e00720c */ /* 0x002fe20003f05270 */
[----:B------:R-:W-:-:S12]  /*2e1d0*/  BSSY B0, `(.L_x_6509) ;  /* 0x0000026000007945 */ /* 0x000fd80003800000 */
[----:B------:R-:W-:Y:S05]  /*2e1e0*/  @P0 BRA `(.L_x_6510) ;  /* 0x0000000000900947 */ /* 0x000fea0003800000 */
[----:B------:R-:W-:-:S03]  /*2e1f0*/  UMOV UR4, 0xffffffff ;  /* 0xffffffff00047882 */ /* 0x000fc60000000000 */
[----:B------:R-:W-:Y:S05]  /*2e200*/  BRA.DIV UR4, `(.L_x_6511) ;  /* 0x0000003e04147947 */ /* 0x000fea000b800000 */
[----:B------:R-:W-:-:S13]  /*2e210*/  ELECT P6, URZ, PT ;  /* 0x00000000003f782f */ /* 0x000fda00038c0000 */
.L_x_6619:
[----:B------:R-:W-:Y:S05]  /*2e220*/  @!P6 BRA `(.L_x_6510) ;  /* 0x000000000080e947 */ /* 0x000fea0003800000 */
[----:B0-----:R-:W5:Y:S02]  /*2e230*/  LDL R0, [R1+0x450] ;  /* 0x0004500001007983 */ /* 0x001f640000100800 */
[----:B-----5:R-:W-:-:S13]  /*2e240*/  R2UR UR4, R0 ;  /* 0x00000000000472ca */ /* 0x020fda00000e0000 */
[----:B------:R-:W-:-:S06]  /*2e250*/  ULOP3.LUT UR4, UR4, 0x2, URZ, 0xfc, !UPT ;  /* 0x0000000204047892 */ /* 0x000fcc000f8efc3f */
[----:B------:R-:W-:-:S05]  /*2e260*/  IMAD.U32 R0, RZ, RZ, UR4 ;  /* 0x00000004ff007e24 */ /* 0x000fca000f8e00ff */
[----:B------:R-:W-:-:S13]  /*2e270*/  ISETP.NE.AND P0, PT, R0, 0x3, PT ;  /* 0x000000030000780c */ /* 0x000fda0003f05270 */
[----:B------:R-:W-:Y:S05]  /*2e280*/  @!P0 BRA `(.L_x_6512) ;  /* 0x0000000000048947 */ /* 0x000fea0003800000 */
[----:B------:R-:W-:Y:S01]  /*2e290*/  BPT.TRAP 0x1 ;  /* 0x000000040000795c */ /* 0x000fe20000300000 */
.L_x_6512:
[C---:B------:R-:W-:Y:S01]  /*2e2a0*/  IMAD R3, R18.reuse, 0x8, R5 ;  /* 0x0000000812037824 */ /* 0x040fe200078e0205 */
[----:B------:R-:W-:Y:S01]  /*2e2b0*/  SHF.L.U32 R2, R23, 0x1f, RZ ;  /* 0x0000001f17027819 */ /* 0x000fe200000006ff */
[----:B------:R-:W-:-:S03]  /*2e2c0*/  VIADD R18, R18, 0x1 ;  /* 0x0000000112127836 */ /* 0x000fc60000000000 */
[----:B------:R-:W0:Y:S02]  /*2e2d0*/  SYNCS.PHASECHK.TRANS64.TRYWAIT P1, [R3+URZ+0x38840], R2 ;  /* 0x03884002030075a7 */ /* 0x000e24000802017f */
[----:B------:R-:W-:-:S04]  /*2e2e0*/  ISETP.NE.AND P2, PT, R18, 0x2, PT ;  /* 0x000000021200780c */ /* 0x000fc80003f45270 */
[----:B------:R-:W-:Y:S01]  /*2e2f0*/  SEL R0, RZ, 0x1, P2 ;  /* 0x00000001ff007807 */ /* 0x000fe20001000000 */
[----:B0-----:R-:W-:Y:S08]  /*2e300*/  @!P1 BRA `(.L_x_6513) ;  /* 0x0000003800f49947 */ /* 0x001ff00003800000 */
.L_x_6620:
[----:B------:R-:W-:Y:S02]  /*2e310*/  SEL R18, R18, RZ, P2 ;  /* 0x000000ff12127207 */ /* 0x000fe40001000000 */
[----:B------:R-:W-:Y:S01]  /*2e320*/  LOP3.LUT R0, R23, R0, RZ, 0x3c, !PT ;  /* 0x0000000017007212 */ /* 0x000fe200078e3cff */
[----:B------:R-:W-:Y:S06]  /*2e330*/  @!P0 BRA `(.L_x_6514) ;  /* 0x0000000000048947 */ /* 0x000fec0003800000 */
[----:B------:R-:W-:Y:S01]  /*2e340*/  BPT.TRAP 0x1 ;  /* 0x000000040000795c */ /* 0x000fe20000300000 */
.L_x_6514:
[----:B------:R-:W-:Y:S01]  /*2e350*/  IMAD R5, R18, 0x8, R5 ;  /* 0x0000000812057824 */ /* 0x000fe200078e0205 */
[----:B------:R-:W-:-:S04]  /*2e360*/  SHF.L.U32 R0, R0, 0x1f, RZ ;  /* 0x0000001f00007819 */ /* 0x000fc800000006ff */
[----:B------:R-:W1:Y:S02]  /*2e370*/  SYNCS.PHASECHK.TRANS64.TRYWAIT P1, [R5+URZ+0x38840], R0 ;  /* 0x03884000050075a7 */ /* 0x000e64000802017f */
[----:B-1----:R-:W-:Y:S05]  /*2e380*/  @!P1 BRA `(.L_x_6515) ;  /* 0x0000003800e89947 */ /* 0x002fea0003800000 */
.L_x_6621:
[----:B------:R-:W-:Y:S05]  /*2e390*/  @!P0 BRA `(.L_x_6516) ;  /* 0x0000000000048947 */ /* 0x000fea0003800000 */
[----:B------:R-:W-:Y:S01]  /*2e3a0*/  BPT.TRAP 0x1 ;  /* 0x000000040000795c */ /* 0x000fe20000300000 */
.L_x_6516:
[----:B------:R-:W5:Y:S02]  /*2e3b0*/  SYNCS.PHASECHK.TRANS64.TRYWAIT P1, [R3+URZ+0x38860], R2 ;  /* 0x03886002030075a7 */ /* 0x000f64000802017f */
[----:B-----5:R-:W-:Y:S05]  /*2e3c0*/  @!P1 BRA `(.L_x_6517) ;  /* 0x0000003800ec9947 */ /* 0x020fea0003800000 */
.L_x_6622:
[----:B------:R-:W-:Y:S05]  /*2e3d0*/  @!P0 BRA `(.L_x_6518) ;  /* 0x0000000000048947 */ /* 0x000fea0003800000 */
[----:B------:R-:W-:Y:S01]  /*2e3e0*/  BPT.TRAP 0x1 ;  /* 0x000000040000795c */ /* 0x000fe20000300000 */
.L_x_6518:
[----:B------:R0:W0:Y:S02]  /*2e3f0*/  SYNCS.PHASECHK.TRANS64.TRYWAIT P0, [R5+URZ+0x38860], R0 ;  /* 0x03886000050075a7 */ /* 0x000024000800017f */
[----:B0-----:R-:W-:Y:S05]  /*2e400*/  @!P0 NANOSLEEP.SYNCS 0x989680 ;  /* 0x009896800000895d */ /* 0x001fea0003900000 */
[----:B------:R-:W0:Y:S02]  /*2e410*/  @!P0 SYNCS.PHASECHK.TRANS64 P0, [R5+URZ+0x38860], R0 ;  /* 0x03886000050085a7 */ /* 0x000e24000800007f */
[----:B0-----:R-:W-:Y:S05]  /*2e420*/  @!P0 BRA `(.L_x_6518) ;  /* 0xfffffffc00f08947 */ /* 0x001fea000383ffff */
.L_x_6510:
[----:B------:R-:W-:Y:S05]  /*2e430*/  BSYNC B0 ;  /* 0x0000000000007941 */ /* 0x000fea0003800000 */
.L_x_6509:
[----:B------:R-:W-:Y:S05]  /*2e440*/  EXIT ;  /* 0x000000000000794d */ /* 0x000fea0003800000 */
.L_x_6299:
[----:B0-----:R-:W-:-:S04]  /*2e450*/  IMAD.U32 R3, RZ, RZ, UR44 ;  /* 0x0000002cff037e24 */ /* 0x001fc8000f8e00ff */
[----:B------:R0:W1:Y:S03]  /*2e460*/  SYNCS.PHASECHK.TRANS64.TRYWAIT P0, [R3+URZ+0x38800], R0 ;  /* 0x03880000030075a7 */ /* 0x000066000800017f */
[----:B-1----:R-:W-:Y:S05]  /*2e470*/  @!P0 NANOSLEEP.SYNCS 0x989680 ;  /* 0x009896800000895d */ /* 0x002fea0003900000 */
[----:B------:R-:W1:Y:S02]  /*2e480*/  @!P0 SYNCS.PHASECHK.TRANS64 P0, [R3+URZ+0x38800], R0 ;  /* 0x03880000030085a7 */ /* 0x000e64000800007f */
[----:B-1----:R-:W-:Y:S05]  /*2e490*/  @!P0 BRA `(.L_x_6299) ;  /* 0xfffffffc00ec8947 */ /* 0x002fea000383ffff */
[----:B------:R-:W-:Y:S05]  /*2e4a0*/  BRA `(.L_x_6519) ;  /* 0xfffffdcc00bc7947 */ /* 0x000fea000383ffff */
.L_x_6306:
[----:B-1----:R1:W2:Y:S02]  /*2e4b0*/  SYNCS.PHASECHK.TRANS64.TRYWAIT P0, [R10+URZ], R11 ;  /* 0x0000000b0a0075a7 */ /* 0x0022a4000800017f */
[----:B--2---:R-:W-:Y:S05]  /*2e4c0*/  @!P0 NANOSLEEP.SYNCS 0x989680 ;  /* 0x009896800000895d */ /* 0x004fea0003900000 */
[----:B------:R-:W2:Y:S02]  /*2e4d0*/  @!P0 SYNCS.PHASECHK.TRANS64 P0, [R10+URZ], R11 ;  /* 0x0000000b0a0085a7 */ /* 0x000ea4000800007f */
[----:B--2---:R-:W-:Y:S05]  /*2e4e0*/  @!P0 BRA `(.L_x_6306) ;  /* 0xfffffffc00f08947 */ /* 0x004fea000383ffff */
[----:B------:R-:W-:Y:S05]  /*2e4f0*/  BRA `(.L_x_6305) ;  /* 0xfffffdd000f07947 */ /* 0x000fea000383ffff */
.L_x_6308:
[----:B0-----:R-:W-:-:S04]  /*2e500*/  IMAD.U32 R8, RZ, RZ, UR44 ;  /* 0x0000002cff087e24 */ /* 0x001fc8000f8e00ff */
[----:B------:R0:W1:Y:S03]  /*2e510*/  SYNCS.PHASECHK.TRANS64.TRYWAIT P0, [R8+URZ+0x38810], R3 ;  /* 0x03881003080075a7 */ /* 0x000066000800017f */
[----:B-1----:R-:W-:Y:S05]  /*2e520*/  @!P0 NANOSLEEP.SYNCS 0x989680 ;  /* 0x009896800000895d */ /* 0x002fea0003900000 */
[----:B------:R-:W1:Y:S02]  /*2e530*/  @!P0 SYNCS.PHASECHK.TRANS64 P0, [R8+URZ+0x38810], R3 ;  /* 0x03881003080085a7 */ /* 0x000e64000800007f */
[----:B-1----:R-:W-:Y:S05]  /*2e540*/  @!P0 BRA `(.L_x_6308) ;  /* 0xfffffffc00ec8947 */ /* 0x002fea000383ffff */
[----:B------:R-:W-:Y:S05]  /*2e550*/  BRA `(.L_x_6520) ;  /* 0xfffffdd400c47947 */ /* 0x000fea000383ffff */
.L_x_6315:
[----:B-1----:R1:W2:Y:S02]  /*2e560*/  SYNCS.PHASECHK.TRANS64.TRYWAIT P0, [R10+URZ], R11 ;  /* 0x0000000b0a0075a7 */ /* 0x0022a4000800017f */
[----:B--2---:R-:W-:Y:S05]  /*2e570*/  @!P0 NANOSLEEP.SYNCS 0x989680 ;  /* 0x009896800000895d */ /* 0x004fea0003900000 */
[----:B------:R-:W2:Y:S02]  /*2e580*/  @!P0 SYNCS.PHASECHK.TRANS64 P0, [R10+URZ], R11 ;  /* 0x0000000b0a0085a7 */ /* 0x000ea4000800007f */
[----:B--2---:R-:W-:Y:S05]  /*2e590*/  @!P0 BRA `(.L_x_6315) ;  /* 0xfffffffc00f08947 */ /* 0x004fea000383ffff */
[----:B------:R-:W-:Y:S05]  /*2e5a0*/  BRA `(.L_x_6314) ;  /* 0xfffffdd800087947 */ /* 0x000fea000383ffff */
.L_x_6349:
[----:B-1----:R1:W2:Y:S02]  /*2e5b0*/  SYNCS.PHASECHK.TRANS64.TRYWAIT P0, [R8+URZ], R9 ;  /* 0x00000009080075a7 */ /* 0x0022a4000800017f */
[----:B--2---:R-:W-:Y:S05]  /*2e5c0*/  @!P0 NANOSLEEP.SYNCS 0x989680 ;  /* 0x009896800000895d */ /* 0x004fea0003900000 */
[----:B------:R-:W2:Y:S02]  /*2e5d0*/  @!P0 SYNCS.PHASECHK.TRANS64 P0, [R8+URZ], R9 ;  /* 0x00000009080085a7 */ /* 0x000ea4000800007f */
[----:B--2---:R-:W-:Y:S05]  /*2e5e0*/  @!P0 BRA `(.L_x_6349) ;  /* 0xfffffffc00f08947 */ /* 0x004fea000383ffff */
[----:B------:R-:W-:Y:S05]  /*2e5f0*/  BRA `(.L_x_6348) ;  /* 0xfffffe3c00ec7947 */ /* 0x000fea000383ffff */
.L_x_6356:
[----:B-1----:R1:W2:Y:S02]  /*2e600*/  SYNCS.PHASECHK.TRANS64.TRYWAIT P0, [R4+URZ], R5 ;  /* 0x00000005040075a7 */ /* 0x0022a4000800017f */
[----:B--2---:R-:W-:Y:S05]  /*2e610*/  @!P0 NANOSLEEP.SYNCS 0x989680 ;  /* 0x009896800000895d */ /* 0x004fea0003900000 */
[----:B------:R-:W2:Y:S02]  /*2e620*/  @!P0 SYNCS.PHASECHK.TRANS64 P0, [R4+URZ], R5 ;  /* 0x00000005040085a7 */ /* 0x000ea4000800007f */
[----:B--2---:R-:W-:Y:S05]  /*2e630*/  @!P0 BRA `(.L_x_6356) ;  /* 0xfffffffc00f08947 */ /* 0x004fea000383ffff */
[----:B------:R-:W-:Y:S05]  /*2e640*/  BRA `(.L_x_6355) ;  /* 0xfffffe4000f87947 */ /* 0x000fea000383ffff */
.L_x_6373:
[----:B-1----:R1:W2:Y:S02]  /*2e650*/  SYNCS.PHASECHK.TRANS64.TRYWAIT P0, [R8+URZ], R9 ;  /* 0x00000009080075a7 */ /* 0x0022a4000800017f */
[----:B--2---:R-:W-:Y:S05]  /*2e660*/  @!P0 NANOSLEEP.SYNCS 0x989680 ;  /* 0x009896800000895d */ /* 0x004fea0003900000 */
[----:B------:R-:W2:Y:S02]  /*2e670*/  @!P0 SYNCS.PHASECHK.TRANS64 P0, [R8+URZ], R9 ;  /* 0x00000009080085a7 */ /* 0x000ea4000800007f */
[----:B--2---:R-:W-:Y:S05]  /*2e680*/  @!P0 BRA `(.L_x_6373) ;  /* 0xfffffffc00f08947 */ /* 0x004fea000383ffff */
[----:B------:R-:W-:Y:S05]  /*2e690*/  BRA `(.L_x_6372) ;  /* 0xfffffeac00087947 */ /* 0x000fea000383ffff */
.L_x_6380:
[----:B-1----:R1:W2:Y:S02]  /*2e6a0*/  SYNCS.PHASECHK.TRANS64.TRYWAIT P0, [R4+URZ], R5 ;  /* 0x00000005040075a7 */ /* 0x0022a4000800017f */
[----:B--2---:R-:W-:Y:S05]  /*2e6b0*/  @!P0 NANOSLEEP.SYNCS 0x989680 ;  /* 0x009896800000895d */ /* 0x004fea0003900000 */
[----:B------:R-:W2:Y:S02]  /*2e6c0*/  @!P0 SYNCS.PHASECHK.TRANS64 P0, [R4+URZ], R5 ;  /* 0x00000005040085a7 */ /* 0x000ea4000800007f */
[----:B--2---:R-:W-:Y:S05]  /*2e6d0*/  @!P0 BRA `(.L_x_6380) ;  /* 0xfffffffc00f08947 */ /* 0x004fea000383ffff */
[----:B------:R-:W-:Y:S05]  /*2e6e0*/  BRA `(.L_x_6379) ;  /* 0xfffffeb000147947 */ /* 0x000fea000383ffff */
.L_x_6450:
        /* <DEDUP_REMOVED lines=11> */
.L_x_6522:
[----:B------:R-:W-:Y:S05]  /*2e7a0*/  BSYNC B0 ;  /* 0x0000000000007941 */ /* 0x000fea0003800000 */
.L_x_6521:
[----:B------:R-:W-:Y:S05]  /*2e7b0*/  BRA `(.L_x_6523) ;  /* 0xffffffac00287947 */ /* 0x000fea000383ffff */
.L_x_6453:
[----:B0-----:R0:W1:Y:S02]  /*2e7c0*/  SYNCS.PHASECHK.TRANS64.TRYWAIT P0, [R22+URZ+0x38840], R0 ;  /* 0x03884000160075a7 */ /* 0x001064000800017f */
[----:B-1----:R-:W-:Y:S05]  /*2e7d0*/  @!P0 NANOSLEEP.SYNCS 0x989680 ;  /* 0x009896800000895d */ /* 0x002fea0003900000 */
[----:B------:R-:W1:Y:S02]  /*2e7e0*/  @!P0 SYNCS.PHASECHK.TRANS64 P0, [R22+URZ+0x38840], R0 ;  /* 0x03884000160085a7 */ /* 0x000e64000800007f */
[----:B-1----:R-:W-:Y:S05]  /*2e7f0*/  @!P0 BRA `(.L_x_6453) ;  /* 0xfffffffc00f08947 */ /* 0x002fea000383ffff */
[----:B------:R-:W-:Y:S05]  /*2e800*/  BRA `(.L_x_6524) ;  /* 0xffffffb000247947 */ /* 0x000fea000383ffff */
.L_x_6454:
        /* <DEDUP_REMOVED lines=8> */
.L_x_6526:
[----:B------:R-:W-:Y:S05]  /*2e890*/  BSYNC B0 ;  /* 0x0000000000007941 */ /* 0x000fea0003800000 */
.L_x_6525:
        /* <DEDUP_REMOVED lines=9> */
.L_x_6527:
[----:B------:R-:W-:Y:S02]  /*2e930*/  IMAD.MOV.U32 R13, RZ, RZ, R5 ;  /* 0x000000ffff0d7224 */ /* 0x000fe400078e0005 */
[----:B------:R-:W-:Y:S02]  /*2e940*/  IMAD.MOV.U32 R12, RZ, RZ, 0x1 ;  /* 0x00000001ff0c7424 */ /* 0x000fe400078e00ff */
[----:B------:R-:W-:-:S07]  /*2e950*/  IMAD.MOV.U32 R3, RZ, RZ, R14 ;  /* 0x000000ffff037224 */ /* 0x000fce00078e000e */
[----:B------:R-:W-:Y:S05]  /*2e960*/  WARPSYNC.COLLECTIVE R15, `(.L_x_6528) ;  /* 0x000000000f087348 */ /* 0x000fea0003c00000 */
[----:B------:R0:W1:Y:S02]  /*2e970*/  SHFL.IDX P6, R14, R13, R12, R11 ;  /* 0x0000000c0d0e7389 */ /* 0x00006400000c000b */
[----:B01----:R-:W-:Y:S01]  /*2e980*/  ENDCOLLECTIVE ;  /* 0x000000000000791b */ /* 0x003fe20003800000 */
.L_x_6528:
        /* <DEDUP_REMOVED lines=15> */
.L_x_6529:
[----:B------:R-:W-:Y:S02]  /*2ea80*/  @P0 IMAD R6, R4, 0x2, R17 ;  /* 0x0000000204060824 */ /* 0x000fe400078e0211 */
[----:B------:R-:W-:Y:S02]  /*2ea90*/  IMAD.MOV.U32 R13, RZ, RZ, R5 ;  /* 0x000000ffff0d7224 */ /* 0x000fe400078e0005 */
[----:B------:R-:W-:Y:S02]  /*2eaa0*/  IMAD.MOV.U32 R12, RZ, RZ, 0x2 ;  /* 0x00000002ff0c7424 */ /* 0x000fe400078e00ff */
[----:B------:R-:W-:-:S07]  /*2eab0*/  IMAD.MOV.U32 R3, RZ, RZ, R14 ;  /* 0x000000ffff037224 */ /* 0x000fce00078e000e */
[----:B------:R-:W-:Y:S05]  /*2eac0*/  WARPSYNC.COLLECTIVE R15, `(.L_x_6530) ;  /* 0x000000000f087348 */ /* 0x000fea0003c00000 */
[----:B------:R0:W1:Y:S02]  /*2ead0*/  SHFL.IDX P6, R14, R13, R12, R11 ;  /* 0x0000000c0d0e7389 */ /* 0x00006400000c000b */
[----:B01----:R-:W-:Y:S01]  /*2eae0*/  ENDCOLLECTIVE ;  /* 0x000000000000791b */ /* 0x003fe20003800000 */
.L_x_6530:
        /* <DEDUP_REMOVED lines=15> */
.L_x_6531:
[----:B------:R-:W-:Y:S02]  /*2ebe0*/  @P0 IMAD R6, R4, 0x2, R17 ;  /* 0x0000000204060824 */ /* 0x000fe400078e0211 */
[----:B------:R-:W-:Y:S02]  /*2ebf0*/  IMAD.MOV.U32 R13, RZ, RZ, R5 ;  /* 0x000000ffff0d7224 */ /* 0x000fe400078e0005 */
[----:B------:R-:W-:Y:S02]  /*2ec00*/  IMAD.MOV.U32 R12, RZ, RZ, 0x3 ;  /* 0x00000003ff0c7424 */ /* 0x000fe400078e00ff */
[----:B------:R-:W-:-:S07]  /*2ec10*/  IMAD.MOV.U32 R3, RZ, RZ, R14 ;  /* 0x000000ffff037224 */ /* 0x000fce00078e000e */
[----:B------:R-:W-:Y:S05]  /*2ec20*/  WARPSYNC.COLLECTIVE R15, `(.L_x_6532) ;  /* 0x000000000f087348 */ /* 0x000fea0003c00000 */
[----:B------:R0:W1:Y:S02]  /*2ec30*/  SHFL.IDX P6, R14, R13, R12, R11 ;  /* 0x0000000c0d0e7389 */ /* 0x00006400000c000b */
[----:B01----:R-:W-:Y:S01]  /*2ec40*/  ENDCOLLECTIVE ;  /* 0x000000000000791b */ /* 0x003fe20003800000 */
.L_x_6532:
        /* <DEDUP_REMOVED lines=10> */
.L_x_6533:
[----:B------:R-:W-:Y:S01]  /*2ecf0*/  @!PT LDS RZ, [RZ] ;  /* 0x00000000fffff984 */ /* 0x000fe20000000800 */
[----:B------:R-:W-:Y:S01]  /*2ed00*/  @!PT LDS RZ, [RZ] ;  /* 0x00000000fffff984 */ /* 0x000fe20000000800 */
[----:B------:R-:W-:Y:S01]  /*2ed10*/  @!PT LDS RZ, [RZ] ;  /* 0x00000000fffff984 */ /* 0x000fe20000000800 */
[----:B------:R0:W-:Y:S01]  /*2ed20*/  @P0 LDGSTS.E.BYPASS.LTC128B.128 [R6+0x23400], desc[UR36][R2.64], !P2 ;  /* 0x2340000002060fae */ /* 0x0001e2000d101d64 */
[----:B------:R-:W-:Y:S01]  /*2ed30*/  IMAD.MOV.U32 R0, RZ, RZ, R14 ;  /* 0x000000ffff007224 */ /* 0x000fe200078e000e */
[----:B------:R-:W-:Y:S06]  /*2ed40*/  BRA `(.L_x_6534) ;  /* 0xffffffac00d87947 */ /* 0x000fec000383ffff */
.L_x_6459:
[----:B------:R-:W-:Y:S01]  /*2ed50*/  IMAD.MOV.U32 R13, RZ, RZ, R2 ;  /* 0x000000ffff0d7224 */ /* 0x000fe200078e0002 */
[----:B------:R-:W-:Y:S01]  /*2ed60*/  LOP3.LUT R16, R16, 0xfffffeff, RZ, 0xc0, !PT ;  /* 0xfffffeff10107812 */ /* 0x000fe200078ec0ff */
        /* <DEDUP_REMOVED lines=8> */
.L_x_6535:
        /* <DEDUP_REMOVED lines=9> */
.L_x_6536:
[----:B------:R-:W-:Y:S02]  /*2ee80*/  IMAD.MOV.U32 R13, RZ, RZ, R2 ;  /* 0x000000ffff0d7224 */ /* 0x000fe400078e0002 */
[----:B------:R-:W-:Y:S02]  /*2ee90*/  IMAD.MOV.U32 R12, RZ, RZ, 0x1 ;  /* 0x00000001ff0c7424 */ /* 0x000fe400078e00ff */
[----:B------:R-:W-:-:S07]  /*2eea0*/  IMAD.MOV.U32 R5, RZ, RZ, R14 ;  /* 0x000000ffff057224 */ /* 0x000fce00078e000e */
[----:B------:R-:W-:Y:S05]  /*2eeb0*/  WARPSYNC.COLLECTIVE R15, `(.L_x_6537) ;  /* 0x000000000f087348 */ /* 0x000fea0003c00000 */
[----:B------:R0:W1:Y:S02]  /*2eec0*/  SHFL.IDX P6, R14, R13, R12, R11 ;  /* 0x0000000c0d0e7389 */ /* 0x00006400000c000b */
[----:B01----:R-:W-:Y:S01]  /*2eed0*/  ENDCOLLECTIVE ;  /* 0x000000000000791b */ /* 0x003fe20003800000 */
.L_x_6537:
        /* <DEDUP_REMOVED lines=15> */
.L_x_6538:
        /* <DEDUP_REMOVED lines=8> */
.L_x_6539:
        /* <DEDUP_REMOVED lines=16> */
.L_x_6540:
[----:B------:R-:W-:Y:S01]  /*2f150*/  @P2 LOP3.LUT R16, R16, 0x40, RZ, 0xfc, !PT ;  /* 0x0000004010102812 */ /* 0x000fe200078efcff */
[----:B------:R-:W-:Y:S02]  /*2f160*/  IMAD.MOV.U32 R13, RZ, RZ, R2 ;  /* 0x000000ffff0d7224 */ /* 0x000fe400078e0002 */
[----:B------:R-:W-:Y:S02]  /*2f170*/  IMAD.MOV.U32 R12, RZ, RZ, 0x3 ;  /* 0x00000003ff0c7424 */ /* 0x000fe400078e00ff */
[----:B------:R-:W-:-:S07]  /*2f180*/  IMAD.MOV.U32 R5, RZ, RZ, R14 ;  /* 0x000000ffff057224 */ /* 0x000fce00078e000e */
[----:B------:R-:W-:Y:S05]  /*2f190*/  WARPSYNC.COLLECTIVE R15, `(.L_x_6541) ;  /* 0x000000000f087348 */ /* 0x000fea0003c00000 */
[----:B------:R0:W1:Y:S02]  /*2f1a0*/  SHFL.IDX P6, R14, R13, R12, R11 ;  /* 0x0000000c0d0e7389 */ /* 0x00006400000c000b */
[----:B01----:R-:W-:Y:S01]  /*2f1b0*/  ENDCOLLECTIVE ;  /* 0x000000000000791b */ /* 0x003fe20003800000 */
.L_x_6541:
        /* <DEDUP_REMOVED lines=14> */
.L_x_6542:
[----:B------:R-:W-:Y:S01]  /*2f2a0*/  IMAD.MOV.U32 R0, RZ, RZ, R14 ;  /* 0x000000ffff007224 */ /* 0x000fe200078e000e */
[----:B------:R-:W-:Y:S06]  /*2f2b0*/  BRA `(.L_x_6543) ;  /* 0xffffffb000d87947 */ /* 0x000fec000383ffff */
.L_x_6463:
        /* <DEDUP_REMOVED lines=47> */
.L_x_6545:
[----:B------:R-:W-:Y:S05]  /*2f5b0*/  BSYNC B0 ;  /* 0x0000000000007941 */ /* 0x000fea0003800000 */
.L_x_6544:
        /* <DEDUP_REMOVED lines=11> */
.L_x_6546:
        /* <DEDUP_REMOVED lines=39> */
.L_x_6547:
[----:B------:R-:W-:Y:S02]  /*2f8e0*/  IMAD.MOV.U32 R13, RZ, RZ, R0 ;  /* 0x000000ffff0d7224 */ /* 0x000fe400078e0000 */
[----:B------:R-:W-:-:S07]  /*2f8f0*/  IMAD.MOV.U32 R7, RZ, RZ, R14 ;  /* 0x000000ffff077224 */ /* 0x000fce00078e000e */
[----:B------:R-:W-:Y:S05]  /*2f900*/  WARPSYNC.COLLECTIVE R15, `(.L_x_6548) ;  /* 0x000000000f087348 */ /* 0x000fea0003c00000 */
[----:B------:R0:W1:Y:S02]  /*2f910*/  SHFL.IDX P6, R14, R13, R12, R11 ;  /* 0x0000000c0d0e7389 */ /* 0x00006400000c000b */
[----:B01----:R-:W-:Y:S01]  /*2f920*/  ENDCOLLECTIVE ;  /* 0x000000000000791b */ /* 0x003fe20003800000 */
.L_x_6548:
        /* <DEDUP_REMOVED lines=33> */
.L_x_6549:
[----:B------:R-:W-:Y:S02]  /*2fb40*/  IMAD.MOV.U32 R13, RZ, RZ, R0 ;  /* 0x000000ffff0d7224 */ /* 0x000fe400078e0000 */
[----:B------:R-:W-:-:S07]  /*2fb50*/  IMAD.MOV.U32 R7, RZ, RZ, R14 ;  /* 0x000000ffff077224 */ /* 0x000fce00078e000e */
[----:B------:R-:W-:Y:S05]  /*2fb60*/  WARPSYNC.COLLECTIVE R15, `(.L_x_6550) ;  /* 0x000000000f087348 */ /* 0x000fea0003c00000 */
[----:B------:R0:W1:Y:S02]  /*2fb70*/  SHFL.IDX P6, R14, R13, R12, R11 ;  /* 0x0000000c0d0e7389 */ /* 0x00006400000c000b */
[----:B01----:R-:W-:Y:S01]  /*2fb80*/  ENDCOLLECTIVE ;  /* 0x000000000000791b */ /* 0x003fe20003800000 */
.L_x_6550:
        /* <DEDUP_REMOVED lines=27> */
.L_x_6551:
[----:B------:R-:W-:Y:S02]  /*2fd40*/  IMAD.MOV.U32 R13, RZ, RZ, R0 ;  /* 0x000000ffff0d7224 */ /* 0x000fe400078e0000 */
[----:B------:R-:W-:-:S07]  /*2fd50*/  IMAD.MOV.U32 R6, RZ, RZ, R14 ;  /* 0x000000ffff067224 */ /* 0x000fce00078e000e */
[----:B------:R-:W-:Y:S05]  /*2fd60*/  WARPSYNC.COLLECTIVE R15, `(.L_x_6552) ;  /* 0x000000000f087348 */ /* 0x000fea0003c00000 */
[----:B------:R0:W1:Y:S02]  /*2fd70*/  SHFL.IDX P6, R14, R13, R12, R11 ;  /* 0x0000000c0d0e7389 */ /* 0x00006400000c000b */
[----:B01----:R-:W-:Y:S01]  /*2fd80*/  ENDCOLLECTIVE ;  /* 0x000000000000791b */ /* 0x003fe20003800000 */
.L_x_6552:
[----:B------:R-:W-:Y:S01]  /*2fd90*/  IMAD.MOV.U32 R0, RZ, RZ, R14 ;  /* 0x000000ffff007224 */ /* 0x000fe200078e000e */
[----:B------:R-:W-:Y:S06]  /*2fda0*/  BRA `(.L_x_6553) ;  /* 0xffffffb400487947 */ /* 0x000fec000383ffff */
.L_x_6468:
[----:B0-----:R0:W1:Y:S02]  /*2fdb0*/  SYNCS.PHASECHK.TRANS64.TRYWAIT P0, [R17+URZ+0x38820], R0 ;  /* 0x03882000110075a7 */ /* 0x001064000800017f */
[----:B-1----:R-:W-:Y:S05]  /*2fdc0*/  @!P0 NANOSLEEP.SYNCS 0x989680 ;  /* 0x009896800000895d */ /* 0x002fea0003900000 */
[----:B------:R-:W1:Y:S02]  /*2fdd0*/  @!P0 SYNCS.PHASECHK.TRANS64 P0, [R17+URZ+0x38820], R0 ;  /* 0x03882000110085a7 */ /* 0x000e64000800007f */
[----:B-1----:R-:W-:Y:S05]  /*2fde0*/  @!P0 BRA `(.L_x_6468) ;  /* 0xfffffffc00f08947 */ /* 0x002fea000383ffff */
[----:B------:R-:W-:Y:S05]  /*2fdf0*/  BRA `(.L_x_6554) ;  /* 0xffffffb400e47947 */ /* 0x000fea000383ffff */
.L_x_6471:
[----:B0-----:R0:W1:Y:S02]  /*2fe00*/  SYNCS.PHASECHK.TRANS64.TRYWAIT P0, [R22+URZ+0x38860], R0 ;  /* 0x03886000160075a7 */ /* 0x001064000800017f */
[----:B-1----:R-:W-:Y:S05]  /*2fe10*/  @!P0 NANOSLEEP.SYNCS 0x989680 ;  /* 0x009896800000895d */ /* 0x002fea0003900000 */
[----:B------:R-:W1:Y:S02]  /*2fe20*/  @!P0 SYNCS.PHASECHK.TRANS64 P0, [R22+URZ+0x38860], R0 ;  /* 0x03886000160085a7 */ /* 0x000e64000800007f */
[----:B-1----:R-:W-:Y:S05]  /*2fe30*/  @!P0 BRA `(.L_x_6471) ;  /* 0xfffffffc00f08947 */ /* 0x002fea000383ffff */
[----:B------:R-:W-:Y:S05]  /*2fe40*/  BRA `(.L_x_6555) ;  /* 0xffffffb400f07947 */ /* 0x000fea000383ffff */
.L_x_6472:
        /* <DEDUP_REMOVED lines=8> */
.L_x_6557:
[----:B------:R-:W-:Y:S05]  /*2fed0*/  BSYNC B0 ;  /* 0x0000000000007941 */ /* 0x000fea0003800000 */
.L_x_6556:
        /* <DEDUP_REMOVED lines=15> */
.L_x_6558:
        /* <DEDUP_REMOVED lines=39> */
.L_x_6559:
[----:B------:R-:W-:Y:S02]  /*30240*/  IMAD.MOV.U32 R13, RZ, RZ, R4 ;  /* 0x000000ffff0d7224 */ /* 0x000fe400078e0004 */
[----:B------:R-:W-:-:S07]  /*30250*/  IMAD.MOV.U32 R3, RZ, RZ, R14 ;  /* 0x000000ffff037224 */ /* 0x000fce00078e000e */
[----:B------:R-:W-:Y:S05]  /*30260*/  WARPSYNC.COLLECTIVE R15, `(.L_x_6560) ;  /* 0x000000000f087348 */ /* 0x000fea0003c00000 */
[----:B------:R0:W1:Y:S02]  /*30270*/  SHFL.IDX P6, R14, R13, R12, R11 ;  /* 0x0000000c0d0e7389 */ /* 0x00006400000c000b */
[----:B01----:R-:W-:Y:S01]  /*30280*/  ENDCOLLECTIVE ;  /* 0x000000000000791b */ /* 0x003fe20003800000 */
.L_x_6560:
        /* <DEDUP_REMOVED lines=29> */
.L_x_6561:
[----:B------:R-:W-:Y:S02]  /*30460*/  IMAD.MOV.U32 R13, RZ, RZ, R4 ;  /* 0x000000ffff0d7224 */ /* 0x000fe400078e0004 */
[----:B------:R-:W-:-:S07]  /*30470*/  IMAD.MOV.U32 R7, RZ, RZ, R14 ;  /* 0x000000ffff077224 */ /* 0x000fce00078e000e */
[----:B------:R-:W-:Y:S05]  /*30480*/  WARPSYNC.COLLECTIVE R15, `(.L_x_6562) ;  /* 0x000000000f087348 */ /* 0x000fea0003c00000 */
[----:B------:R0:W1:Y:S02]  /*30490*/  SHFL.IDX P6, R14, R13, R12, R11 ;  /* 0x0000000c0d0e7389 */ /* 0x00006400000c000b */
[----:B01----:R-:W-:Y:S01]  /*304a0*/  ENDCOLLECTIVE ;  /* 0x000000000000791b */ /* 0x003fe20003800000 */
.L_x_6562:
        /* <DEDUP_REMOVED lines=29> */
.L_x_6563:
[----:B------:R-:W-:Y:S02]  /*30680*/  IMAD.MOV.U32 R13, RZ, RZ, R4 ;  /* 0x000000ffff0d7224 */ /* 0x000fe400078e0004 */
[----:B------:R-:W-:-:S07]  /*30690*/  IMAD.MOV.U32 R6, RZ, RZ, R14 ;  /* 0x000000ffff067224 */ /* 0x000fce00078e000e */
[----:B------:R-:W-:Y:S05]  /*306a0*/  WARPSYNC.COLLECTIVE R15, `(.L_x_6564) ;  /* 0x000000000f087348 */ /* 0x000fea0003c00000 */
[----:B------:R0:W1:Y:S02]  /*306b0*/  SHFL.IDX P6, R14, R13, R12, R11 ;  /* 0x0000000c0d0e7389 */ /* 0x00006400000c000b */
[----:B01----:R-:W-:Y:S01]  /*306c0*/  ENDCOLLECTIVE ;  /* 0x000000000000791b */ /* 0x003fe20003800000 */
.L_x_6564:
[----:B------:R-:W-:Y:S01]  /*306d0*/  IMAD.MOV.U32 R2, RZ, RZ, R14 ;  /* 0x000000ffff027224 */ /* 0x000fe200078e000e */
[----:B------:R-:W-:Y:S06]  /*306e0*/  BRA `(.L_x_6565) ;  /* 0xffffffb4007c7947 */ /* 0x000fec000383ffff */
.L_x_6479:
[----:B0-----:R0:W1:Y:S02]  /*306f0*/  SYNCS.PHASECHK.TRANS64.TRYWAIT P0, [R6+URZ+0x38840], R20 ;  /* 0x03884014060075a7 */ /* 0x001064000800017f */
[----:B-1----:R-:W-:Y:S05]  /*30700*/  @!P0 NANOSLEEP.SYNCS 0x989680 ;  /* 0x009896800000895d */ /* 0x002fea0003900000 */
[----:B------:R-:W1:Y:S02]  /*30710*/  @!P0 SYNCS.PHASECHK.TRANS64 P0, [R6+URZ+0x38840], R20 ;  /* 0x03884014060085a7 */ /* 0x000e64000800007f */
[----:B-1----:R-:W-:Y:S05]  /*30720*/  @!P0 BRA `(.L_x_6479) ;  /* 0xfffffffc00f08947 */ /* 0x002fea000383ffff */
[----:B------:R-:W-:Y:S05]  /*30730*/  BRA `(.L_x_6566) ;  /* 0xffffffbc00087947 */ /* 0x000fea000383ffff */
.L_x_6480:
        /* <DEDUP_REMOVED lines=8> */
.L_x_6568:
[----:B------:R-:W-:Y:S05]  /*307c0*/  BSYNC B1 ;  /* 0x0000000000017941 */ /* 0x000fea0003800000 */
.L_x_6567:
        /* <DEDUP_REMOVED lines=9> */
.L_x_6569:
[----:B------:R-:W-:Y:S02]  /*30860*/  IMAD.MOV.U32 R13, RZ, RZ, R25 ;  /* 0x000000ffff0d7224 */ /* 0x000fe400078e0019 */
[----:B------:R-:W-:Y:S02]  /*30870*/  IMAD.MOV.U32 R12, RZ, RZ, 0x1 ;  /* 0x00000001ff0c7424 */ /* 0x000fe400078e00ff */
[----:B------:R-:W-:-:S07]  /*30880*/  IMAD.MOV.U32 R2, RZ, RZ, R14 ;  /* 0x000000ffff027224 */ /* 0x000fce00078e000e */
[----:B------:R-:W-:Y:S05]  /*30890*/  WARPSYNC.COLLECTIVE R15, `(.L_x_6570) ;  /* 0x000000000f087348 */ /* 0x000fea0003c00000 */
[----:B------:R0:W1:Y:S02]  /*308a0*/  SHFL.IDX P6, R14, R13, R12, R11 ;  /* 0x0000000c0d0e7389 */ /* 0x00006400000c000b */
[----:B01----:R-:W-:Y:S01]  /*308b0*/  ENDCOLLECTIVE ;  /* 0x000000000000791b */ /* 0x003fe20003800000 */
.L_x_6570:
        /* <DEDUP_REMOVED lines=11> */
.L_x_6571:
[----:B------:R-:W-:Y:S02]  /*30970*/  IMAD.MOV.U32 R13, RZ, RZ, R25 ;  /* 0x000000ffff0d7224 */ /* 0x000fe400078e0019 */
[----:B------:R-:W-:Y:S02]  /*30980*/  IMAD.MOV.U32 R12, RZ, RZ, 0x2 ;  /* 0x00000002ff0c7424 */ /* 0x000fe400078e00ff */
[----:B------:R-:W-:-:S07]  /*30990*/  IMAD.MOV.U32 R2, RZ, RZ, R14 ;  /* 0x000000ffff027224 */ /* 0x000fce00078e000e */
[----:B------:R-:W-:Y:S05]  /*309a0*/  WARPSYNC.COLLECTIVE R15, `(.L_x_6572) ;  /* 0x000000000f087348 */ /* 0x000fea0003c00000 */
[----:B------:R0:W1:Y:S02]  /*309b0*/  SHFL.IDX P6, R14, R13, R12, R11 ;  /* 0x0000000c0d0e7389 */ /* 0x00006400000c000b */
[----:B01----:R-:W-:Y:S01]  /*309c0*/  ENDCOLLECTIVE ;  /* 0x000000000000791b */ /* 0x003fe20003800000 */
.L_x_6572:
        /* <DEDUP_REMOVED lines=11> */
.L_x_6573:
[----:B------:R-:W-:Y:S02]  /*30a80*/  IMAD.MOV.U32 R13, RZ, RZ, R25 ;  /* 0x000000ffff0d7224 */ /* 0x000fe400078e0019 */
[----:B------:R-:W-:Y:S02]  /*30a90*/  IMAD.MOV.U32 R12, RZ, RZ, 0x3 ;  /* 0x00000003ff0c7424 */ /* 0x000fe400078e00ff */
[----:B------:R-:W-:-:S07]  /*30aa0*/  IMAD.MOV.U32 R2, RZ, RZ, R14 ;  /* 0x000000ffff027224 */ /* 0x000fce00078e000e */
[----:B------:R-:W-:Y:S05]  /*30ab0*/  WARPSYNC.COLLECTIVE R15, `(.L_x_6574) ;  /* 0x000000000f087348 */ /* 0x000fea0003c00000 */
[----:B------:R0:W1:Y:S02]  /*30ac0*/  SHFL.IDX P6, R14, R13, R12, R11 ;  /* 0x0000000c0d0e7389 */ /* 0x00006400000c000b */
[----:B01----:R-:W-:Y:S01]  /*30ad0*/  ENDCOLLECTIVE ;  /* 0x000000000000791b */ /* 0x003fe20003800000 */
.L_x_6574:
        /* <DEDUP_REMOVED lines=11> */
.L_x_6575:
[----:B------:R-:W-:Y:S01]  /*30b90*/  IMAD.MOV.U32 R2, RZ, RZ, R14 ;  /* 0x000000ffff027224 */ /* 0x000fe200078e000e */
[----:B------:R-:W-:Y:S06]  /*30ba0*/  BRA `(.L_x_6576) ;  /* 0xffffffb800907947 */ /* 0x000fec000383ffff */
.L_x_6485:
[----:B----4-:R4:W0:Y:S02]  /*30bb0*/  SYNCS.PHASECHK.TRANS64.TRYWAIT P0, [R6+URZ+0x38860], R20 ;  /* 0x03886014060075a7 */ /* 0x010824000800017f */
[----:B0-----:R-:W-:Y:S05]  /*30bc0*/  @!P0 NANOSLEEP.SYNCS 0x989680 ;  /* 0x009896800000895d */ /* 0x001fea0003900000 */
[----:B------:R-:W0:Y:S02]  /*30bd0*/  @!P0 SYNCS.PHASECHK.TRANS64 P0, [R6+URZ+0x38860], R20 ;  /* 0x03886014060085a7 */ /* 0x000e24000800007f */
[----:B0-----:R-:W-:Y:S05]  /*30be0*/  @!P0 BRA `(.L_x_6485) ;  /* 0xfffffffc00f08947 */ /* 0x001fea000383ffff */
[----:B------:R-:W-:Y:S05]  /*30bf0*/  BRA `(.L_x_6577) ;  /* 0xffffffb800dc7947 */ /* 0x000fea000383ffff */
.L_x_6486:
[----:B------:R-:W-:Y:S01]  /*30c00*/  BSSY B1, `(.L_x_6578) ;  /* 0x0000008000017945 */ /* 0x000fe20003800000 */
[----:B------:R-:W-:Y:S02]  /*30c10*/  IMAD.MOV.U32 R13, RZ, RZ, R10 ;  /* 0x000000ffff0d7224 */ /* 0x000fe400078e000a */
[----:B------:R-:W-:Y:S02]  /*30c20*/  IMAD.MOV.U32 R12, RZ, RZ, RZ ;  /* 0x000000ffff0c7224 */ /* 0x000fe400078e00ff */
[----:B------:R-:W-:Y:S02]  /*30c30*/  IMAD.MOV.U32 R11, RZ, RZ, 0x181f ;  /* 0x0000181fff0b7424 */ /* 0x000fe400078e00ff */
[----:B------:R-:W-:-:S07]  /*30c40*/  IMAD.MOV.U32 R15, RZ, RZ, -0x1 ;  /* 0xffffffffff0f7424 */ /* 0x000fce00078e00ff */
[----:B0--34-:R-:W-:Y:S05]  /*30c50*/  WARPSYNC.COLLECTIVE R15, `(.L_x_6579) ;  /* 0x000000000f087348 */ /* 0x019fea0003c00000 */
[----:B------:R1:W2:Y:S02]  /*30c60*/  SHFL.IDX P6, R14, R13, R12, R11 ;  /* 0x0000000c0d0e7389 */ /* 0x0002a400000c000b */
[----:B01234-:R-:W-:Y:S01]  /*30c70*/  ENDCOLLECTIVE ;  /* 0x000000000000791b */ /* 0x01ffe20003800000 */
.L_x_6579:
[----:B------:R-:W-:Y:S05]  /*30c80*/  BSYNC B1 ;  /* 0x0000000000017941 */ /* 0x000fea0003800000 */
.L_x_6578:
        /* <DEDUP_REMOVED lines=13> */
.L_x_6580:
        /* <DEDUP_REMOVED lines=17> */
.L_x_6581:
        /* <DEDUP_REMOVED lines=16> */
.L_x_6582:
        /* <DEDUP_REMOVED lines=19> */
.L_x_6583:
        /* <DEDUP_REMOVED lines=14> */
.L_x_6584:
        /* <DEDUP_REMOVED lines=16> */
.L_x_6585:
        /* <DEDUP_REMOVED lines=14> */
.L_x_6586:
[----:B------:R-:W-:Y:S05]  /*31360*/  BRA `(.L_x_6587) ;  /* 0xffffffb800407947 */ /* 0x000fea000383ffff */
.L_x_6494:
[----:B------:R-:W-:Y:S01]  /*31370*/  BSSY B0, `(.L_x_6588) ;  /* 0x0000008000007945 */ /* 0x000fe20003800000 */
[----:B------:R-:W-:Y:S02]  /*31380*/  IMAD.MOV.U32 R13, RZ, RZ, R24 ;  /* 0x000000ffff0d7224 */ /* 0x000fe400078e0018 */
[----:B------:R-:W-:Y:S02]  /*31390*/  IMAD.MOV.U32 R12, RZ, RZ, RZ ;  /* 0x000000ffff0c7224 */ /* 0x000fe400078e00ff */
[----:B------:R-:W-:Y:S02]  /*313a0*/  IMAD.MOV.U32 R11, RZ, RZ, 0x1f ;  /* 0x0000001fff0b7424 */ /* 0x000fe400078e00ff */
[----:B------:R-:W-:-:S07]  /*313b0*/  IMAD.MOV.U32 R15, RZ, RZ, -0x1 ;  /* 0xffffffffff0f7424 */ /* 0x000fce00078e00ff */
[----:B-1-34-:R-:W-:Y:S05]  /*313c0*/  WARPSYNC.COLLECTIVE R15, `(.L_x_6589) ;  /* 0x000000000f087348 */ /* 0x01afea0003c00000 */
[----:B------:R0:W2:Y:S02]  /*313d0*/  SHFL.IDX P6, R14, R13, R12, R11 ;  /* 0x0000000c0d0e7389 */ /* 0x0000a400000c000b */
[----:B01234-:R-:W-:Y:S01]  /*313e0*/  ENDCOLLECTIVE ;  /* 0x000000000000791b */ /* 0x01ffe20003800000 */
.L_x_6589:
[----:B------:R-:W-:Y:S05]  /*313f0*/  BSYNC B0 ;  /* 0x0000000000007941 */ /* 0x000fea0003800000 */
.L_x_6588:
        /* <DEDUP_REMOVED lines=9> */
.L_x_6590:
        /* <DEDUP_REMOVED lines=23> */
.L_x_6591:
[----:B------:R-:W-:Y:S01]  /*31600*/  IMAD.MOV.U32 R12, RZ, RZ, 0x2 ;  /* 0x00000002ff0c7424 */ /* 0x000fe200078e00ff */
[----:B------:R-:W-:-:S05]  /*31610*/  SEL R4, R14, RZ, P1 ;  /* 0x000000ff0e047207 */ /* 0x000fca0000800000 */
[----:B------:R-:W-:-:S04]  /*31620*/  IMAD.IADD R4, R13, 0x1, R4 ;  /* 0x000000010d047824 */ /* 0x000fc800078e0204 */
[----:B------:R-:W-:-:S07]  /*31630*/  IMAD.MOV.U32 R13, RZ, RZ, R4 ;  /* 0x000000ffff0d7224 */ /* 0x000fce00078e0004 */
[----:B------:R-:W-:Y:S05]  /*31640*/  WARPSYNC.COLLECTIVE R15, `(.L_x_6592) ;  /* 0x000000000f087348 */ /* 0x000fea0003c00000 */
[----:B------:R0:W1:Y:S02]  /*31650*/  SHFL.UP P6, R14, R13, R12, R11 ;  /* 0x0400000c0d0e7389 */ /* 0x00006400000c000b */
[----:B01----:R-:W-:Y:S01]  /*31660*/  ENDCOLLECTIVE ;  /* 0x000000000000791b */ /* 0x003fe20003800000 */
.L_x_6592:
[----:B------:R-:W-:Y:S01]  /*31670*/  IMAD.MOV.U32 R12, RZ, RZ, 0x4 ;  /* 0x00000004ff0c7424 */ /* 0x000fe200078e00ff */
[----:B------:R-:W-:-:S05]  /*31680*/  SEL R3, R14, RZ, P2 ;  /* 0x000000ff0e037207 */ /* 0x000fca0001000000 */
[----:B------:R-:W-:-:S04]  /*31690*/  IMAD.IADD R2, R4, 0x1, R3 ;  /* 0x0000000104027824 */ /* 0x000fc800078e0203 */
[----:B------:R-:W-:-:S07]  /*316a0*/  IMAD.MOV.U32 R13, RZ, RZ, R2 ;  /* 0x000000ffff0d7224 */ /* 0x000fce00078e0002 */
[----:B------:R-:W-:Y:S05]  /*316b0*/  WARPSYNC.COLLECTIVE R15, `(.L_x_6593) ;  /* 0x000000000f087348 */ /* 0x000fea0003c00000 */
[----:B------:R0:W1:Y:S02]  /*316c0*/  SHFL.UP P6, R14, R13, R12, R11 ;  /* 0x0400000c0d0e7389 */ /* 0x00006400000c000b */
[----:B01----:R-:W-:Y:S01]  /*316d0*/  ENDCOLLECTIVE ;  /* 0x000000000000791b */ /* 0x003fe20003800000 */
.L_x_6593:
[----:B------:R-:W-:Y:S01]  /*316e0*/  IMAD.MOV.U32 R12, RZ, RZ, 0x8 ;  /* 0x00000008ff0c7424 */ /* 0x000fe200078e00ff */
[----:B------:R-:W-:-:S05]  /*316f0*/  SEL R3, R14, RZ, P3 ;  /* 0x000000ff0e037207 */ /* 0x000fca0001800000 */
[----:B------:R-:W-:-:S04]  /*31700*/  IMAD.IADD R3, R2, 0x1, R3 ;  /* 0x0000000102037824 */ /* 0x000fc800078e0203 */
[----:B------:R-:W-:-:S07]  /*31710*/  IMAD.MOV.U32 R13, RZ, RZ, R3 ;  /* 0x000000ffff0d7224 */ /* 0x000fce00078e0003 */
[----:B------:R-:W-:Y:S05]  /*31720*/  WARPSYNC.COLLECTIVE R15, `(.L_x_6594) ;  /* 0x000000000f087348 */ /* 0x000fea0003c00000 */
[----:B------:R0:W1:Y:S02]  /*31730*/  SHFL.UP P6, R14, R13, R12, R11 ;  /* 0x0400000c0d0e7389 */ /* 0x00006400000c000b */
[----:B01----:R-:W-:Y:S01]  /*31740*/  ENDCOLLECTIVE ;  /* 0x000000000000791b */ /* 0x003fe20003800000 */
.L_x_6594:
[----:B------:R-:W-:Y:S01]  /*31750*/  IMAD.MOV.U32 R12, RZ, RZ, 0x10 ;  /* 0x00000010ff0c7424 */ /* 0x000fe200078e00ff */
[----:B------:R-:W-:-:S05]  /*31760*/  SEL R4, R14, RZ, P4 ;  /* 0x000000ff0e047207 */ /* 0x000fca0002000000 */
[----:B------:R-:W-:-:S04]  /*31770*/  IMAD.IADD R4, R3, 0x1, R4 ;  /* 0x0000000103047824 */ /* 0x000fc800078e0204 */
[----:B------:R-:W-:-:S07]  /*31780*/  IMAD.MOV.U32 R13, RZ, RZ, R4 ;  /* 0x000000ffff0d7224 */ /* 0x000fce00078e0004 */
[----:B------:R-:W-:Y:S05]  /*31790*/  WARPSYNC.COLLECTIVE R15, `(.L_x_6595) ;  /* 0x000000000f087348 */ /* 0x000fea0003c00000 */
[----:B------:R0:W1:Y:S02]  /*317a0*/  SHFL.UP P6, R14, R13, R12, R11 ;  /* 0x0400000c0d0e7389 */ /* 0x00006400000c000b */
[----:B01----:R-:W-:Y:S01]  /*317b0*/  ENDCOLLECTIVE ;  /* 0x000000000000791b */ /* 0x003fe20003800000 */
.L_x_6595:
        /* <DEDUP_REMOVED lines=8> */
.L_x_6596:
[----:B------:R-:W-:Y:S05]  /*31840*/  BRA `(.L_x_6597) ;  /* 0xffffffb800d87947 */ /* 0x000fea000383ffff */
.L_x_6497:
[----:B------:R-:W-:Y:S01]  /*31850*/  BSSY B0, `(.L_x_6598) ;  /* 0x0000007000007945 */ /* 0x000fe20003800000 */
[----:B------:R-:W-:Y:S02]  /*31860*/  IMAD.MOV.U32 R12, RZ, RZ, 0x1 ;  /* 0x00000001ff0c7424 */ /* 0x000fe400078e00ff */
[----:B------:R-:W-:Y:S02]  /*31870*/  IMAD.MOV.U32 R11, RZ, RZ, RZ ;  /* 0x000000ffff0b7224 */ /* 0x000fe400078e00ff */
[----:B------:R-:W-:-:S07]  /*31880*/  IMAD.MOV.U32 R15, RZ, RZ, -0x1 ;  /* 0xffffffffff0f7424 */ /* 0x000fce00078e00ff */
[----:B------:R-:W-:Y:S05]  /*31890*/  WARPSYNC.COLLECTIVE R15, `(.L_x_6599) ;  /* 0x000000000f087348 */ /* 0x000fea0003c00000 */
[----:B------:R0:W1:Y:S02]  /*318a0*/  SHFL.UP P6, R14, R13, R12, R11 ;  /* 0x0400000c0d0e7389 */ /* 0x00006400000c000b */
[----:B01----:R-:W-:Y:S01]  /*318b0*/  ENDCOLLECTIVE ;  /* 0x000000000000791b */ /* 0x003fe20003800000 */
.L_x_6599:
[----:B------:R-:W-:Y:S05]  /*318c0*/  BSYNC B0 ;  /* 0x0000000000007941 */ /* 0x000fea0003800000 */
.L_x_6598:
        /* <DEDUP_REMOVED lines=8> */
.L_x_6600:
[----:B------:R-:W-:Y:S01]  /*31950*/  IMAD.MOV.U32 R12, RZ, RZ, 0x4 ;  /* 0x00000004ff0c7424 */ /* 0x000fe200078e00ff */
[----:B------:R-:W-:-:S05]  /*31960*/  SEL R2, R14, RZ, P2 ;  /* 0x000000ff0e027207 */ /* 0x000fca0001000000 */
[----:B------:R-:W-:-:S04]  /*31970*/  IMAD.IADD R2, R13, 0x1, R2 ;  /* 0x000000010d027824 */ /* 0x000fc800078e0202 */
[----:B------:R-:W-:-:S07]  /*31980*/  IMAD.MOV.U32 R13, RZ, RZ, R2 ;  /* 0x000000ffff0d7224 */ /* 0x000fce00078e0002 */
[----:B------:R-:W-:Y:S05]  /*31990*/  WARPSYNC.COLLECTIVE R15, `(.L_x_6601) ;  /* 0x000000000f087348 */ /* 0x000fea0003c00000 */
[----:B------:R0:W1:Y:S02]  /*319a0*/  SHFL.UP P6, R14, R13, R12, R11 ;  /* 0x0400000c0d0e7389 */ /* 0x00006400000c000b */
[----:B01----:R-:W-:Y:S01]  /*319b0*/  ENDCOLLECTIVE ;  /* 0x000000000000791b */ /* 0x003fe20003800000 */
.L_x_6601:
[----:B------:R-:W-:Y:S01]  /*319c0*/  IMAD.MOV.U32 R12, RZ, RZ, 0x8 ;  /* 0x00000008ff0c7424 */ /* 0x000fe200078e00ff */
[----:B------:R-:W-:-:S05]  /*319d0*/  SEL R3, R14, RZ, P3 ;  /* 0x000000ff0e037207 */ /* 0x000fca0001800000 */
[----:B------:R-:W-:-:S04]  /*319e0*/  IMAD.IADD R3, R2, 0x1, R3 ;  /* 0x0000000102037824 */ /* 0x000fc800078e0203 */
[----:B------:R-:W-:-:S07]  /*319f0*/  IMAD.MOV.U32 R13, RZ, RZ, R3 ;  /* 0x000000ffff0d7224 */ /* 0x000fce00078e0003 */
[----:B------:R-:W-:Y:S05]  /*31a00*/  WARPSYNC.COLLECTIVE R15, `(.L_x_6602) ;  /* 0x000000000f087348 */ /* 0x000fea0003c00000 */
[----:B------:R0:W1:Y:S02]  /*31a10*/  SHFL.UP P6, R14, R13, R12, R11 ;  /* 0x0400000c0d0e7389 */ /* 0x00006400000c000b */
[----:B01----:R-:W-:Y:S01]  /*31a20*/  ENDCOLLECTIVE ;  /* 0x000000000000791b */ /* 0x003fe20003800000 */
.L_x_6602:
[----:B------:R-:W-:Y:S01]  /*31a30*/  IMAD.MOV.U32 R12, RZ, RZ, 0x10 ;  /* 0x00000010ff0c7424 */ /* 0x000fe200078e00ff */
[----:B------:R-:W-:-:S05]  /*31a40*/  SEL R4, R14, RZ, P4 ;  /* 0x000000ff0e047207 */ /* 0x000fca0002000000 */
[----:B------:R-:W-:-:S04]  /*31a50*/  IMAD.IADD R4, R3, 0x1, R4 ;  /* 0x0000000103047824 */ /* 0x000fc800078e0204 */
[----:B------:R-:W-:-:S07]  /*31a60*/  IMAD.MOV.U32 R13, RZ, RZ, R4 ;  /* 0x000000ffff0d7224 */ /* 0x000fce00078e0004 */
[----:B------:R-:W-:Y:S05]  /*31a70*/  WARPSYNC.COLLECTIVE R15, `(.L_x_6603) ;  /* 0x000000000f087348 */ /* 0x000fea0003c00000 */
[----:B------:R0:W1:Y:S02]  /*31a80*/  SHFL.UP P6, R14, R13, R12, R11 ;  /* 0x0400000c0d0e7389 */ /* 0x00006400000c000b */
[----:B01----:R-:W-:Y:S01]  /*31a90*/  ENDCOLLECTIVE ;  /* 0x000000000000791b */ /* 0x003fe20003800000 */
.L_x_6603:
        /* <DEDUP_REMOVED lines=8> */
.L_x_6604:
[----:B------:R-:W-:Y:S05]  /*31b20*/  BRA `(.L_x_6605) ;  /* 0xffffffb800c47947 */ /* 0x000fea000383ffff */
.L_x_6499:
[----:B------:R-:W-:Y:S01]  /*31b30*/  BSSY B0, `(.L_x_6606) ;  /* 0x0000006000007945 */ /* 0x000fe20003800000 */
[----:B------:R-:W-:Y:S01]  /*31b40*/  PLOP3.LUT P6, PT, P6, PT, PT, 0x8, 0x0 ;  /* 0x000000000000781c */ /* 0x000fe200037ce170 */
[----:B------:R-:W-:-:S12]  /*31b50*/  IMAD.MOV.U32 R15, RZ, RZ, -0x1 ;  /* 0xffffffffff0f7424 */ /* 0x000fd800078e00ff */
[----:B0-----:R-:W-:Y:S05]  /*31b60*/  WARPSYNC.COLLECTIVE R15, `(.L_x_6607) ;  /* 0x000000000f087348 */ /* 0x001fea0003c00000 */
[----:B------:R-:W-:Y:S01]  /*31b70*/  VOTE.ANY R14, PT, P6 ;  /* 0x00000000000e7806 */ /* 0x000fe200030e0100 */
[----:B0-----:R-:W-:Y:S06]  /*31b80*/  ENDCOLLECTIVE ;  /* 0x000000000000791b */ /* 0x001fec0003800000 */
.L_x_6607:
[----:B------:R-:W-:Y:S05]  /*31b90*/  BSYNC B0 ;  /* 0x0000000000007941 */ /* 0x000fea0003800000 */
.L_x_6606:
        /* <DEDUP_REMOVED lines=8> */
.L_x_6608:
[----:B------:R-:W-:Y:S02]  /*31c20*/  IMAD.IADD R27, R12, 0x1, R27 ;  /* 0x000000010c1b7824 */ /* 0x000fe400078e021b */
[----:B------:R-:W-:Y:S02]  /*31c30*/  IMAD.MOV.U32 R13, RZ, RZ, R5 ;  /* 0x000000ffff0d7224 */ /* 0x000fe400078e0005 */
[----:B------:R-:W-:-:S07]  /*31c40*/  IMAD.MOV.U32 R25, RZ, RZ, R14 ;  /* 0x000000ffff197224 */ /* 0x000fce00078e000e */
[----:B------:R-:W-:Y:S05]  /*31c50*/  WARPSYNC.COLLECTIVE R15, `(.L_x_6609) ;  /* 0x000000000f087348 */ /* 0x000fea0003c00000 */
[----:B------:R0:W1:Y:S02]  /*31c60*/  SHFL.IDX P6, R14, R13, R12, R11 ;  /* 0x0000000c0d0e7389 */ /* 0x00006400000c000b */
[----:B01----:R-:W-:Y:S01]  /*31c70*/  ENDCOLLECTIVE ;  /* 0x000000000000791b */ /* 0x003fe20003800000 */
.L_x_6609:
[----:B------:R-:W-:Y:S01]  /*31c80*/  IMAD.MOV.U32 R5, RZ, RZ, R14 ;  /* 0x000000ffff057224 */ /* 0x000fe200078e000e */
[----:B------:R-:W-:Y:S06]  /*31c90*/  BRA `(.L_x_6610) ;  /* 0xffffffb800a87947 */ /* 0x000fec000383ffff */
.L_x_6501:
[----:B------:R-:W-:Y:S01]  /*31ca0*/  BSSY B0, `(.L_x_6611) ;  /* 0x0000007000007945 */ /* 0x000fe20003800000 */
[----:B------:R-:W-:Y:S02]  /*31cb0*/  IMAD.MOV.U32 R13, RZ, RZ, R3 ;  /* 0x000000ffff0d7224 */ /* 0x000fe400078e0003 */
[----:B------:R-:W-:Y:S02]  /*31cc0*/  IMAD.MOV.U32 R11, RZ, RZ, 0x1f ;  /* 0x0000001fff0b7424 */ /* 0x000fe400078e00ff */
[----:B------:R-:W-:-:S07]  /*31cd0*/  IMAD.MOV.U32 R15, RZ, RZ, -0x1 ;  /* 0xffffffffff0f7424 */ /* 0x000fce00078e00ff */
[----:B0-23--:R-:W-:Y:S05]  /*31ce0*/  WARPSYNC.COLLECTIVE R15, `(.L_x_6612) ;  /* 0x000000000f087348 */ /* 0x00dfea0003c00000 */
[----:B------:R1:W4:Y:S02]  /*31cf0*/  SHFL.IDX P6, R14, R13, R12, R11 ;  /* 0x0000000c0d0e7389 */ /* 0x00032400000c000b */
[----:B01234-:R-:W-:Y:S01]  /*31d00*/  ENDCOLLECTIVE ;  /* 0x000000000000791b */ /* 0x01ffe20003800000 */
.L_x_6612:
[----:B------:R-:W-:Y:S05]  /*31d10*/  BSYNC B0 ;  /* 0x0000000000007941 */ /* 0x000fea0003800000 */
.L_x_6611:
[----:B------:R-:W-:Y:S01]  /*31d20*/  IMAD.MOV.U32 R24, RZ, RZ, R14 ;  /* 0x000000ffff187224 */ /* 0x000fe200078e000e */
[----:B------:R-:W-:Y:S06]  /*31d30*/  BRA `(.L_x_6500) ;  /* 0xffffffb800987947 */ /* 0x000fec000383ffff */
.L_x_6507:
[----:B0-----:R0:W1:Y:S02]  /*31d40*/  SYNCS.PHASECHK.TRANS64.TRYWAIT P0, [R5+URZ+0x38820], R0 ;  /* 0x03882000050075a7 */ /* 0x001064000800017f */
[----:B-1----:R-:W-:Y:S05]  /*31d50*/  @!P0 NANOSLEEP.SYNCS 0x989680 ;  /* 0x009896800000895d */ /* 0x002fea0003900000 */
[----:B------:R-:W1:Y:S02]  /*31d60*/  @!P0 SYNCS.PHASECHK.TRANS64 P0, [R5+URZ+0x38820], R0 ;  /* 0x03882000050085a7 */ /* 0x000e64000800007f */
[----:B-1----:R-:W-:Y:S05]  /*31d70*/  @!P0 BRA `(.L_x_6507) ;  /* 0xfffffffc00f08947 */ /* 0x002fea000383ffff */
[----:B------:R-:W-:Y:S05]  /*31d80*/  BRA `(.L_x_6613) ;  /* 0xffffffc000f07947 */ /* 0x000fea000383ffff */
.L_x_6508:
        /* <DEDUP_REMOVED lines=11> */
.L_x_6615:
[----:B------:R-:W-:Y:S05]  /*31e40*/  BSYNC B0 ;  /* 0x0000000000007941 */ /* 0x000fea0003800000 */
.L_x_6614:
[----:B------:R-:W-:Y:S05]  /*31e50*/  BRA `(.L_x_6616) ;  /* 0xffffffc000d87947 */ /* 0x000fea000383ffff */
.L_x_6511:
[----:B------:R-:W-:Y:S01]  /*31e60*/  BSSY B1, `(.L_x_6617) ;  /* 0x0000006000017945 */ /* 0x000fe20003800000 */
[----:B------:R-:W-:-:S07]  /*31e70*/  IMAD.MOV.U32 R15, RZ, RZ, -0x1 ;  /* 0xffffffffff0f7424 */ /* 0x000fce00078e00ff */
[----:B0-234-:R-:W-:Y:S05]  /*31e80*/  WARPSYNC.COLLECTIVE R15, `(.L_x_6618) ;  /* 0x000000000f0c7348 */ /* 0x01dfea0003c00000 */
[----:B------:R-:W-:Y:S02]  /*31e90*/  ELECT P6, UR62, PT ;  /* 0x00000000003e782f */ /* 0x000fe400038c0000 */
[----:B------:R-:W-:Y:S01]  /*31ea0*/  MOV R14, UR62 ;  /* 0x0000003e000e7c02 */ /* 0x000fe20008000f00 */
[----:B0-234-:R-:W-:Y:S10]  /*31eb0*/  ENDCOLLECTIVE ;  /* 0x000000000000791b */ /* 0x01dff40003800000 */
.L_x_6618:
[----:B------:R-:W-:Y:S05]  /*31ec0*/  BSYNC B1 ;  /* 0x0000000000017941 */ /* 0x000fea0003800000 */
.L_x_6617:
[----:B------:R-:W-:Y:S05]  /*31ed0*/  BRA `(.L_x_6619) ;  /* 0xffffffc000d07947 */ /* 0x000fea000383ffff */
.L_x_6513:
[----:B0-----:R0:W1:Y:S02]  /*31ee0*/  SYNCS.PHASECHK.TRANS64.TRYWAIT P1, [R3+URZ+0x38840], R2 ;  /* 0x03884002030075a7 */ /* 0x001064000802017f */
[----:B-1----:R-:W-:Y:S05]  /*31ef0*/  @!P1 NANOSLEEP.SYNCS 0x989680 ;  /* 0x009896800000995d */ /* 0x002fea0003900000 */
[----:B------:R-:W1:Y:S02]  /*31f00*/  @!P1 SYNCS.PHASECHK.TRANS64 P1, [R3+URZ+0x38840], R2 ;  /* 0x03884002030095a7 */ /* 0x000e64000802007f */
[----:B-1----:R-:W-:Y:S05]  /*31f10*/  @!P1 BRA `(.L_x_6513) ;  /* 0xfffffffc00f09947 */ /* 0x002fea000383ffff */
[----:B------:R-:W-:Y:S05]  /*31f20*/  BRA `(.L_x_6620) ;  /* 0xffffffc000f87947 */ /* 0x000fea000383ffff */
.L_x_6515:
[----:B-1----:R1:W0:Y:S02]  /*31f30*/  SYNCS.PHASECHK.TRANS64.TRYWAIT P1, [R5+URZ+0x38840], R0 ;  /* 0x03884000050075a7 */ /* 0x002224000802017f */
[----:B0-----:R-:W-:Y:S05]  /*31f40*/  @!P1 NANOSLEEP.SYNCS 0x989680 ;  /* 0x009896800000995d */ /* 0x001fea0003900000 */
[----:B------:R-:W0:Y:S02]  /*31f50*/  @!P1 SYNCS.PHASECHK.TRANS64 P1, [R5+URZ+0x38840], R0 ;  /* 0x03884000050095a7 */ /* 0x000e24000802007f */
[----:B0-----:R-:W-:Y:S05]  /*31f60*/  @!P1 BRA `(.L_x_6515) ;  /* 0xfffffffc00f09947 */ /* 0x001fea000383ffff */
[----:B------:R-:W-:Y:S05]  /*31f70*/  BRA `(.L_x_6621) ;  /* 0xffffffc400047947 */ /* 0x000fea000383ffff */
.L_x_6517:
[----:B------:R0:W0:Y:S02]  /*31f80*/  SYNCS.PHASECHK.TRANS64.TRYWAIT P1, [R3+URZ+0x38860], R2 ;  /* 0x03886002030075a7 */ /* 0x000024000802017f */
[----:B0-----:R-:W-:Y:S05]  /*31f90*/  @!P1 NANOSLEEP.SYNCS 0x989680 ;  /* 0x009896800000995d */ /* 0x001fea0003900000 */
[----:B------:R-:W0:Y:S02]  /*31fa0*/  @!P1 SYNCS.PHASECHK.TRANS64 P1, [R3+URZ+0x38860], R2 ;  /* 0x03886002030095a7 */ /* 0x000e24000802007f */
[----:B0-----:R-:W-:Y:S05]  /*31fb0*/  @!P1 BRA `(.L_x_6517) ;  /* 0xfffffffc00f09947 */ /* 0x001fea000383ffff */
[----:B------:R-:W-:Y:S05]  /*31fc0*/  BRA `(.L_x_6622) ;  /* 0xffffffc400007947 */ /* 0x000fea000383ffff */
        .type           $_ZN7cutlass13device_kernelIN5flash11enable_sm90INS1_16FlashAttnFwdSm90INS1_25CollectiveMainloopFwdSm90ILi2EN4cute5tupleIJNS5_1CILi1EEES8_S8_EEENS6_IJNS7_ILi64EEESA_SA_EEELi512ENS_10bfloat16_tEfNS_4arch4Sm90ELb0ELb1ELb0ELb1ELb1ELb0ELb1ELb0ELb0ELb1ELb1ELb0EEENS1_21CollectiveEpilogueFwdINS6_IJSA_NS7_ILi512EEESA_EEES9_SC_SE_Li256ELb1ELb1ELb1ELb0EEENS1_36VarlenDynamicPersistentTileSchedulerILi64ELi64ELi256ELi128ELb1ELb1ELb1ELb1ELb0ELb1EEEEEEEEEvNT_6ParamsE$_ZZN5flash25CollectiveMainloopFwdSm90ILi2EN4cute5tupleIJNS1_1CILi1EEES4_S4_EEENS2_IJNS3_ILi64EEES6_S6_EEELi512EN7cutlass10bfloat16_tEfNS8_4arch4Sm90ELb0ELb1ELb0ELb1ELb1ELb0ELb1ELb0ELb0ELb1ELb1ELb0EE3mmaINS_16FlashAttnFwdSm90ISC_NS_21CollectiveEpilogueFwdINS2_IJS6_NS3_ILi512EEES6_EEES5_S9_SB_Li256ELb1ELb1ELb1ELb0EEENS_36VarlenDynamicPersistentTileSchedulerILi64ELi64ELi256ELi128ELb1ELb1ELb1ELb1ELb0ELb1EEEE13SharedStorageENS1_6TensorINS1_11ArrayEngineIfLm128EEENS1_6LayoutINS2_IJNS2_IJNS3_ILi2EEESR_NS3_ILi32EEEEEES4_S4_EEENS2_IJNS2_IJS4_SR_NS3_ILi4EEEEEENS3_ILi0EEESX_EEEEEEENS_7SoftmaxILi2ELi0EEEEEbRKNSC_6ParamsENS8_13PipelineAsyncILi2EEES17_RNS8_13PipelineStateILj2EEERT0_RT1_iRiRKNS_16SeqlenInfoQKNewKILb1ELb0EEENS2_IJiiiiEEERT_ENKUliT_T0_T1_E_clIZSD_ISM_S10_S12_EbS15_S17_S17_S1A_S1C_S1E_iS1F_S1J_S1K_S1M_EUlRS1N_iE1_NS3_ILb0EEENS3_ILb1EEEEEDaiS1N_S1O_S1P_,@function
        .size           $_ZN7cutlass13device_kernelIN5flash11enable_sm90INS1_16FlashAttnFwdSm90INS1_25CollectiveMainloopFwdSm90ILi2EN4cute5tupleIJNS5_1CILi1EEES8_S8_EEENS6_IJNS7_ILi64EEESA_SA_EEELi512ENS_10bfloat16_tEfNS_4arch4Sm90ELb0ELb1ELb0ELb1ELb1ELb0ELb1ELb0ELb0ELb1ELb1ELb0EEENS1_21CollectiveEpilogueFwdINS6_IJSA_NS7_ILi512EEESA_EEES9_SC_SE_Li256ELb1ELb1ELb1ELb0EEENS1_36VarlenDynamicPersistentTileSchedulerILi64ELi64ELi256ELi128ELb1ELb1ELb1ELb1ELb0ELb1EEEEEEEEEvNT_6ParamsE$_ZZN5flash25CollectiveMainloopFwdSm90ILi2EN4cute5tupleIJNS1_1CILi1EEES4_S4_EEENS2_IJNS3_ILi64EEES6_S6_EEELi512EN7cutlass10bfloat16_tEfNS8_4arch4Sm90ELb0ELb1ELb0ELb1ELb1ELb0ELb1ELb0ELb0ELb1ELb1ELb0EE3mmaINS_16FlashAttnFwdSm90ISC_NS_21CollectiveEpilogueFwdINS2_IJS6_NS3_ILi512EEES6_EEES5_S9_SB_Li256ELb1ELb1ELb1ELb0EEENS_36VarlenDynamicPersistentTileSchedulerILi64ELi64ELi256ELi128ELb1ELb1ELb1ELb1ELb0ELb1EEEE13SharedStorageENS1_6TensorINS1_11ArrayEngineIfLm128EEENS1_6LayoutINS2_IJNS2_IJNS3_ILi2EEESR_NS3_ILi32EEEEEES4_S4_EEENS2_IJNS2_IJS4_SR_NS3_ILi4EEEEEENS3_ILi0EEESX_EEEEEEENS_7SoftmaxILi2ELi0EEEEEbRKNSC_6ParamsENS8_13PipelineAsyncILi2EEES17_RNS8_13PipelineStateILj2EEERT0_RT1_iRiRKNS_16SeqlenInfoQKNewKILb1ELb0EEENS2_IJiiiiEEERT_ENKUliT_T0_T1_E_clIZSD_ISM_S10_S12_EbS15_S17_S17_S1A_S1C_S1E_iS1F_S1J_S1K_S1M_EUlRS1N_iE1_NS3_ILb0EEENS3_ILb1EEEEEDaiS1N_S1O_S1P_,(.L_x_15651 - $_ZN7cutlass13device_kernelIN5flash11enable_sm90INS1_16FlashAttnFwdSm90INS1_25CollectiveMainloopFwdSm90ILi2EN4cute5tupleIJNS5_1CILi1EEES8_S8_EEENS6_IJNS7_ILi64EEESA_SA_EEELi512ENS_10bfloat16_tEfNS_4arch4Sm90ELb0ELb1ELb0ELb1ELb1ELb0ELb1ELb0ELb0ELb1ELb1ELb0EEENS1_21CollectiveEpilogueFwdINS6_IJSA_NS7_ILi512EEESA_EEES9_SC_SE_Li256ELb1ELb1ELb1ELb0EEENS1_36VarlenDynamicPersistentTileSchedulerILi64ELi64ELi256ELi128ELb1ELb1ELb1ELb1ELb0ELb1EEEEEEEEEvNT_6ParamsE$_ZZN5flash25CollectiveMainloopFwdSm90ILi2EN4cute5tupleIJNS1_1CILi1EEES4_S4_EEENS2_IJNS3_ILi64EEES6_S6_EEELi512EN7cutlass10bfloat16_tEfNS8_4arch4Sm90ELb0ELb1ELb0ELb1ELb1ELb0ELb1ELb0ELb0ELb1ELb1ELb0EE3mmaINS_16FlashAttnFwdSm90ISC_NS_21CollectiveEpilogueFwdINS2_IJS6_NS3_ILi512EEES6_EEES5_S9_SB_Li256ELb1ELb1ELb1ELb0EEENS_36VarlenDynamicPersistentTileSchedulerILi64ELi64ELi256ELi128ELb1ELb1ELb1ELb1ELb0ELb1EEEE13SharedStorageENS1_6TensorINS1_11ArrayEngineIfLm128EEENS1_6LayoutINS2_IJNS2_IJNS3_ILi2EEESR_NS3_ILi32EEEEEES4_S4_EEENS2_IJNS2_IJS4_SR_NS3_ILi4EEEEEENS3_ILi0EEESX_EEEEEEENS_7SoftmaxILi2ELi0EEEEEbRKNSC_6ParamsENS8_13PipelineAsyncILi2EEES17_RNS8_13PipelineStateILj2EEERT0_RT1_iRiRKNS_16SeqlenInfoQKNewKILb1ELb0EEENS2_IJiiiiEEERT_ENKUliT_T0_T1_E_clIZSD_ISM_S10_S12_EbS15_S17_S17_S1A_S1C_S1E_iS1F_S1J_S1K_S1M_EUlRS1N_iE1_NS3_ILb0EEENS3_ILb1EEEEEDaiS1N_S1O_S1P_)
$_ZN7cutlass13device_kernelIN5flash11enable_sm90INS1_16FlashAttnFwdSm90INS1_25CollectiveMainloopFwdSm90ILi2EN4cute5tupleIJNS5_1CILi1EEES8_S8_EEENS6_IJNS7_ILi64EEESA_SA_EEELi512ENS_10bfloat16_tEfNS_4arch4Sm90ELb0ELb1ELb0ELb1ELb1ELb0ELb1ELb0ELb0ELb1ELb1ELb0EEENS1_21CollectiveEpilogueFwdINS6_IJSA_NS7_ILi512EEESA_EEES9_SC_SE_Li256ELb1ELb1ELb1ELb0EEENS1_36VarlenDynamicPersistentTileSchedulerILi64ELi64ELi256ELi128ELb1ELb1ELb1ELb1ELb0ELb1EEEEEEEEEvNT_6ParamsE$_ZZN5flash25CollectiveMainloopFwdSm90ILi2EN4cute5tupleIJNS1_1CILi1EEES4_S4_EEENS2_IJNS3_ILi64EEES6_S6_EEELi512EN7cutlass10bfloat16_tEfNS8_4arch4Sm90ELb0ELb1ELb0ELb1ELb1ELb0ELb1ELb0ELb0ELb1ELb1ELb0EE3mmaINS_16FlashAttnFwdSm90ISC_NS_21CollectiveEpilogueFwdINS2_IJS6_NS3_ILi512EEES6_EEES5_S9_SB_Li256ELb1ELb1ELb1ELb0EEENS_36VarlenDynamicPersistentTileSchedulerILi64ELi64ELi256ELi128ELb1ELb1ELb1ELb1ELb0ELb1EEEE13SharedStorageENS1_6TensorINS1_11ArrayEngineIfLm128EEENS1_6LayoutINS2_IJNS2_IJNS3_ILi2EEESR_NS3_ILi32EEEEEES4_S4_EEENS2_IJNS2_IJS4_SR_NS3_ILi4EEEEEENS3_ILi0EEESX_EEEEEEENS_7SoftmaxILi2ELi0EEEEEbRKNSC_6ParamsENS8_13PipelineAsyncILi2EEES17_RNS8_13PipelineStateILj2EEERT0_RT1_iRiRKNS_16SeqlenInfoQKNewKILb1ELb0EEENS2_IJiiiiEEERT_ENKUliT_T0_T1_E_clIZSD_ISM_S10_S12_EbS15_S17_S17_S1A_S1C_S1E_iS1F_S1J_S1K_S1M_EUlRS1N_iE1_NS3_ILb0EEENS3_ILb1EEEEEDaiS1N_S1O_S1P_:
        /* <DEDUP_REMOVED lines=48> */
.L_x_6624:
[----:B------:R-:W-:Y:S05]  /*322d0*/  BSYNC B2 ;  /* 0x0000000000027941 */ /* 0x000fea0003800000 */
.L_x_6623:
        /* <DEDUP_REMOVED lines=17> */
.L_x_6626:
[----:B------:R-:W-:Y:S05]  /*323f0*/  BSYNC B2 ;  /* 0x0000000000027941 */ /* 0x000fea0003800000 */
.L_x_6625:
        /* <DEDUP_REMOVED lines=10> */
.L_x_6628:
[----:B------:R-:W-:Y:S05]  /*324a0*/  BSYNC B2 ;  /* 0x0000000000027941 */ /* 0x000fea0003800000 */
.L_x_6627:
        /* <DEDUP_REMOVED lines=15> */
[----:B----4-:R-:W-:Y:S04]  /*325a0*/  ST.E desc[UR4][R20.64], RZ ;  /* 0x000000ff14007985 */ /* 0x010fe8000c101904 */
[----:B------:R-:W3:Y:S01]  /*325b0*/  LD.E.64 R24, desc[UR6][R56.64] ;  /* 0x0000000638187980 */ /* 0x000ee2000c101b00 */
[----:B--2---:R-:W-:Y:S01]  /*325c0*/  IMAD R10, R9, 0x200, R10 ;  /* 0x00000200090a7824 */ /* 0x004fe200078e020a */
[----:B------:R-:W-:Y:S01]  /*325d0*/  R2UR UR7, R11 ;  /* 0x000000000b0772ca */ /* 0x000fe200000e0000 */
[----:B------:R-:W-:Y:S01]  /*325e0*/  IMAD.MOV.U32 R9, RZ, RZ, 0x1 ;  /* 0x00000001ff097424 */ /* 0x000fe200078e00ff */
[----:B------:R-:W-:Y:S02]  /*325f0*/  R2UR UR8, R4 ;  /* 0x00000000040872ca */ /* 0x000fe400000e0000 */
[----:B------:R-:W-:-:S02]  /*32600*/  R2UR UR6, R10 ;  /* 0x000000000a0672ca */ /* 0x000fc400000e0000 */
[C---:B------:R-:W-:Y:S02]  /*32610*/  R2UR UR9, R5.reuse ;  /* 0x00000000050972ca */ /* 0x040fe400000e0000 */
[----:B------:R-:W-:Y:S02]  /*32620*/  R2UR UR10, R4 ;  /* 0x00000000040a72ca */ /* 0x000fe400000e0000 */
[----:B------:R-:W-:Y:S02]  /*32630*/  R2UR UR11, R5 ;  /* 0x00000000050b72ca */ /* 0x000fe400000e0000 */
[----:B---3--:R-:W-:Y:S02]  /*32640*/  R2UR UR4, R24 ;  /* 0x00000000180472ca */ /* 0x008fe400000e0000 */
[----:B------:R-:W-:Y:S02]  /*32650*/  R2UR UR5, R25 ;  /* 0x00000000190572ca */ /* 0x000fe400000e0000 */
[----:B------:R-:W-:-:S11]  /*32660*/  WARPGROUP.ARRIVE ;  /* 0x00000000000079c5 */ /* 0x000fd60000000000 */
[----:B------:R-:W-:Y:S03]  /*32670*/  HGMMA.64x64x16.F32.BF16 R24, gdesc[UR4], RZ, !UPT, gsb0 ;  /* 0x00e00000041879f0 */ /* 0x000fe6000c0018ff */
        /* <DEDUP_REMOVED lines=36> */
[----:B------:R-:W-:Y:S01]  /*328c0*/  R2UR UR7, R11 ;  /* 0x000000000b0772ca */ /* 0x000fe200000e0000 */
[----:B------:R-:W-:Y:S01]  /*328d0*/  WARPGROUP.ARRIVE ;  /* 0x00000000000079c5 */ /* 0x000fe20000000000 */
[----:B------:R-:W-:-:S02]  /*328e0*/  R2UR UR8, R4 ;  /* 0x00000000040872ca */ /* 0x000fc400000e0000 */
        /* <DEDUP_REMOVED lines=11> */
[----:B0-----:R-:W3:-:S12]  /*329a0*/  LDL.64 R20, [R12] ;  /* 0x000000000c147983 */ /* 0x001ed80000100a00 */
        /* <DEDUP_REMOVED lines=12> */
.L_x_6631:
[----:B------:R-:W-:Y:S05]  /*32a70*/  BSYNC B2 ;  /* 0x0000000000027941 */ /* 0x000fea0003800000 */
.L_x_6630:
        /* <DEDUP_REMOVED lines=17> */
.L_x_6633:
[----:B------:R-:W-:Y:S05]  /*32b90*/  BSYNC B2 ;  /* 0x0000000000027941 */ /* 0x000fea0003800000 */
.L_x_6632:
        /* <DEDUP_REMOVED lines=10> */
.L_x_6635:
[----:B------:R-:W-:Y:S05]  /*32c40*/  BSYNC B2 ;  /* 0x0000000000027941 */ /* 0x000fea0003800000 */
.L_x_6634:
        /* <DEDUP_REMOVED lines=295> */
[----:B------:R-:W-:Y:S04]  /*33ec0*/  ST.E desc[UR10][R20.64], R9 ;  /* 0x0000000914007985 */ /* 0x000fe8000c10190a */
        /* <DEDUP_REMOVED lines=17> */
[----:B------:R-:W-:Y:S04]  /*33fe0*/  ST.E desc[UR8][R20.64], R9 ;  /* 0x0000000914007985 */ /* 0x000fe8000c101908 */
        /* <DEDUP_REMOVED lines=16> */
[----:B------:R-:W-:Y:S04]  /*340f0*/  ST.E desc[UR8][R20.64], R9 ;  /* 0x0000000914007985 */ /* 0x000fe8000c101908 */
[----:B------:R-:W2:Y:S01]  /*34100*/  LD.E.64 R58, desc[UR10][R56.64] ;  /* 0x0000000a383a7980 */ /* 0x000ea2000c101b00 */
[----:B------:R-:W-:Y:S01]  /*34110*/  IMAD.MOV.U32 R60, RZ, RZ, 0x28 ;  /* 0x00000028ff3c7424 */ /* 0x000fe200078e00ff */
[----:B------:R-:W-:Y:S01]  /*34120*/  WARPGROUP.ARRIVE ;  /* 0x00000000000079c5 */ /* 0x000fe20000000000 */
[----:B------:R-:W-:Y:S01]  /*34130*/  IMAD.MOV.U32 R61, RZ, RZ, 0xa00 ;  /* 0x00000a00ff3d7424 */ /* 0x000fe200078e00ff */
[----:B------:R-:W-:-:S02]  /*34140*/  R2UR UR8, R4 ;  /* 0x00000000040872ca */ /* 0x000fc400000e0000 */
[----:B------:R-:W-:Y:S02]  /*34150*/  SEL R60, R60, 0x26, P0 ;  /* 0x000000263c3c7807 */ /* 0x000fe40000000000 */
[----:B------:R-:W-:Y:S02]  /*34160*/  SEL R61, R61, 0x980, P0 ;  /* 0x000009803d3d7807 */ /* 0x000fe40000000000 */
[C---:B------:R-:W-:Y:S02]  /*34170*/  R2UR UR9, R5.reuse ;  /* 0x00000000050972ca */ /* 0x040fe400000e0000 */
[----:B------:R-:W-:Y:S01]  /*34180*/  R2UR UR10, R4 ;  /* 0x00000000040a72ca */ /* 0x000fe200000e0000 */
[----:B------:R-:W-:Y:S01]  /*34190*/  IMAD.IADD R60, R60, 0x1, R61 ;  /* 0x000000013c3c7824 */ /* 0x000fe200078e023d */
[----:B------:R-:W-:-:S04]  /*341a0*/  R2UR UR11, R5 ;  /* 0x00000000050b72ca */ /* 0x000fc800000e0000 */
[----:B------:R-:W-:-:S05]  /*341b0*/  LOP3.LUT R61, R60, 0xa06, RZ, 0xc0, !PT ;  /* 0x00000a063c3d7812 */ /* 0x000fca00078ec0ff */
[----:B------:R-:W-:-:S05]  /*341c0*/  IMAD.IADD R60, R10, 0x1, R61 ;  /* 0x000000010a3c7824 */ /* 0x000fca00078e023d */
[----:B------:R-:W-:Y:S01]  /*341d0*/  R2UR UR6, R60 ;  /* 0x000000003c0672ca */ /* 0x000fe200000e0000 */
[----:B--2---:R-:W-:Y:S01]  /*341e0*/  IMAD.IADD R58, R61, 0x1, R58 ;  /* 0x000000013d3a7824 */ /* 0x004fe200078e023a */
[----:B------:R-:W-:Y:S01]  /*341f0*/  R2UR UR5, R59 ;  /* 0x000000003b0572ca */ /* 0x000fe200000e0000 */
[----:B------:R-:W-:-:S03]  /*34200*/  IMAD.MOV.U32 R61, RZ, RZ, R11 ;  /* 0x000000ffff3d7224 */ /* 0x000fc600078e000b */
[----:B------:R-:W-:Y:S02]  /*34210*/  R2UR UR4, R58 ;  /* 0x000000003a0472ca */ /* 0x000fe400000e0000 */
        /* <DEDUP_REMOVED lines=20> */
[----:B------:R-:W-:Y:S04]  /*34360*/  ST.E desc[UR8][R20.64], R9 ;  /* 0x0000000914007985 */ /* 0x000fe8000c101908 */
        /* <DEDUP_REMOVED lines=176> */
[----:B------:R-:W-:Y:S01]  /*34e70*/  R2UR UR7, R11 ;  /* 0x000000000b0772ca */ /* 0x000fe200000e0000 */
[----:B------:R-:W-:Y:S01]  /*34e80*/  IMAD.MOV.U32 R59, RZ, RZ, 0x1000 ;  /* 0x00001000ff3b7424 */ /* 0x000fe200078e00ff */
[----:B------:R-:W-:Y:S01]  /*34e90*/  WARPGROUP.ARRIVE ;  /* 0x00000000000079c5 */ /* 0x000fe20000000000 */
        /* <DEDUP_REMOVED lines=8> */
[----:B--2---:R-:W-:Y:S01]  /*34f20*/  IMAD.IADD R56, R59, 0x1, R56 ;  /* 0x000000013b387824 */ /* 0x004fe200078e0238 */
        /* <DEDUP_REMOVED lines=18> */
.L_x_6638:
[----:B------:R-:W-:Y:S05]  /*35050*/  BSYNC B2 ;  /* 0x0000000000027941 */ /* 0x000fea0003800000 */
.L_x_6637:
        /* <DEDUP_REMOVED lines=11> */
[----:B------:R1:W3:Y:S04]  /*35110*/  LD.E R58, desc[UR4][R6.64] ;  /* 0x00000004063a7980 */ /* 0x0002e8000c101900 */
[----:B0-----:R-:W4:Y:S01]  /*35120*/  LD.E R9, desc[UR4][R14.64] ;  /* 0x000000040e097980 */ /* 0x001f22000c101900 */
[----:B------:R-:W-:-:S02]  /*35130*/  R2UR UR14, R4 ;  /* 0x00000000040e72ca */ /* 0x000fc400000e0000 */
[C---:B------:R-:W-:Y:S02]  /*35140*/  R2UR UR15, R5.reuse ;  /* 0x00000000050f72ca */ /* 0x040fe400000e0000 */
[C---:B------:R-:W-:Y:S02]  /*35150*/  R2UR UR10, R4.reuse ;  /* 0x00000000040a72ca */ /* 0x040fe400000e0000 */
[C---:B------:R-:W-:Y:S02]  /*35160*/  R2UR UR11, R5.reuse ;  /* 0x00000000050b72ca */ /* 0x040fe400000e0000 */
[C---:B------:R-:W-:Y:S02]  /*35170*/  R2UR UR8, R4.reuse ;  /* 0x00000000040872ca */ /* 0x040fe400000e0000 */
[----:B------:R-:W-:Y:S02]  /*35180*/  R2UR UR9, R5 ;  /* 0x00000000050972ca */ /* 0x000fe400000e0000 */
[----:B------:R-:W-:-:S03]  /*35190*/  R2UR UR12, R4 ;  /* 0x00000000040c72ca */ /* 0x000fc600000e0000 */
[----:B------:R-:W3:Y:S01]  /*351a0*/  LD.E R6, desc[UR14][R14.64+0x18] ;  /* 0x0000180e0e067980 */ /* 0x000ee2000c101900 */
[----:B------:R-:W-:-:S03]  /*351b0*/  R2UR UR13, R5 ;  /* 0x00000000050d72ca */ /* 0x000fc600000e0000 */
[----:B------:R-:W3:Y:S04]  /*351c0*/  LD.E R61, desc[UR10][R14.64+0xc] ;  /* 0x00000c0a0e3d7980 */ /* 0x000ee8000c101900 */
[----:B------:R-:W3:Y:S06]  /*351d0*/  LD.E R59, desc[UR8][R14.64+0x10] ;  /* 0x000010080e3b7980 */ /* 0x000eec000c101900 */
[----:B------:R-:W3:Y:S01]  /*351e0*/  LD.E R63, desc[UR12][R14.64+0x14] ;  /* 0x0000140c0e3f7980 */ /* 0x000ee2000c101900 */
[----:B--2---:R-:W-:-:S13]  /*351f0*/  ISETP.NE.AND P0, PT, R20, 0x1, PT ;  /* 0x000000011400780c */ /* 0x004fda0003f05270 */
[C---:B------:R-:W-:Y:S02]  /*35200*/  @P0 R2UR UR4, R4.reuse ;  /* 0x00000000040402ca */ /* 0x040fe400000e0000 */
[C---:B------:R-:W-:Y:S02]  /*35210*/  @P0 R2UR UR5, R5.reuse ;  /* 0x00000000050502ca */ /* 0x040fe400000e0000 */
[----:B------:R-:W-:Y:S02]  /*35220*/  @P0 R2UR UR6, R4 ;  /* 0x00000000040602ca */ /* 0x000fe400000e0000 */
        /* <DEDUP_REMOVED lines=9> */
[----:B----4-:R-:W-:-:S04]  /*352c0*/  SHF.R.S32.HI R10, RZ, 0x1f, R9 ;  /* 0x0000001fff0a7819 */ /* 0x010fc80000011409 */
[----:B-1----:R-:W-:-:S04]  /*352d0*/  LEA.HI R7, R10, R9, RZ, 0x7 ;  /* 0x000000090a077211 */ /* 0x002fc800078f38ff */
        /* <DEDUP_REMOVED lines=12> */
[----:B------:R-:W-:-:S02]  /*353a0*/  LEA.HI R9, R60, R60, RZ, 0x1 ;  /* 0x0000003c3c097211 */ /* 0x000fc400078f08ff */
[----:B------:R-:W-:Y:S01]  /*353b0*/  LOP3.LUT R56, R56, 0xfffffff8, RZ, 0xc0, !PT ;  /* 0xfffffff838387812 */ /* 0x000fe200078ec0ff */
[----:B---3--:R-:W-:Y:S01]  /*353c0*/  IMAD R7, R58, 0x4, R7 ;  /* 0x000000043a077824 */ /* 0x008fe200078e0207 */
[----:B------:R-:W-:-:S03]  /*353d0*/  LOP3.LUT R9, R9, 0x1ffffffe, RZ, 0xc0, !PT ;  /* 0x1ffffffe09097812 */ /* 0x000fc600078ec0ff */
[----:B------:R-:W-:Y:S02]  /*353e0*/  IMAD.IADD R56, R11, 0x1, -R56 ;  /* 0x000000010b387824 */ /* 0x000fe400078e0a38 */
[----:B------:R-:W-:Y:S02]  /*353f0*/  IMAD.IADD R9, R60, 0x1, -R9 ;  /* 0x000000013c097824 */ /* 0x000fe400078e0a09 */
[----:B------:R-:W-:-:S04]  /*35400*/  IMAD.U32 R56, R7, 0x10, R56 ;  /* 0x0000001007387824 */ /* 0x000fc800078e0038 */
[----:B------:R-:W-:Y:S01]  /*35410*/  IMAD R56, R9, 0x8, R56 ;  /* 0x0000000809387824 */ /* 0x000fe200078e0238 */
[----:B------:R-:W-:Y:S01]  /*35420*/  LOP3.LUT R7, R10, 0x7ffffffc, RZ, 0xc0, !PT ;  /* 0x7ffffffc0a077812 */ /* 0x000fe200078ec0ff */
[----:B------:R-:W-:Y:S01]  /*35430*/  IMAD.SHL.U32 R60, R0, 0x40, RZ ;  /* 0x00000040003c7824 */ /* 0x000fe200078e00ff */
[----:B------:R-:W-:-:S03]  /*35440*/  ISETP.GE.AND P1, PT, R6, 0x1, PT ;  /* 0x000000010600780c */ /* 0x000fc60003f26270 */
[----:B------:R-:W-:Y:S01]  /*35450*/  IMAD.IADD R7, R20, 0x1, -R7 ;  /* 0x0000000114077824 */ /* 0x000fe200078e0a07 */
[----:B------:R-:W-:-:S05]  /*35460*/  IADD3 R10, -R60, 0x1, RZ ;  /* 0x000000013c0a7810 */ /* 0x000fca0007ffe1ff */
[----:B------:R-:W-:Y:S01]  /*35470*/  IMAD R10, R7, -0x2, R10 ;  /* 0xfffffffe070a7824 */ /* 0x000fe200078e020a */
[----:B------:R-:W-:Y:S01]  /*35480*/  LOP3.LUT R61, RZ, R61, RZ, 0x33, !PT ;  /* 0x0000003dff3d7212 */ /* 0x000fe200078e33ff */
[----:B------:R-:W-:Y:S01]  /*35490*/  BSSY B2, `(.L_x_6639) ;  /* 0x000002d000027945 */ /* 0x000fe20003800000 */
[----:B------:R-:W-:Y:S02]  /*354a0*/  IMAD.IADD R63, R63, 0x1, -R60 ;  /* 0x000000013f3f7824 */ /* 0x000fe400078e0a3c */
[----:B--2---:R-:W-:-:S05]  /*354b0*/  @P0 IMAD.HI.U32 R21, R56, R21, RZ ;  /* 0x0000001538150227 */ /* 0x004fca00078e00ff */
[----:B------:R-:W-:-:S05]  /*354c0*/  @P0 SHF.R.U32.HI R56, RZ, R62, R21 ;  /* 0x0000003eff380219 */ /* 0x000fca0000011615 */
[----:B------:R-:W0:Y:S01]  /*354d0*/  SHFL.IDX PT, R58, R56, RZ, 0x1c1f ;  /* 0x001c1fff383a7589 */ /* 0x000e2200000e0000 */
[----:B------:R-:W-:-:S05]  /*354e0*/  IADD3 R10, -R64, R10, R57 ;  /* 0x0000000a400a7210 */ /* 0x000fca0007ffe139 */
        /* <DEDUP_REMOVED lines=21> */
.L_x_6644:
[----:B------:R-:W-:Y:S05]  /*35640*/  BSYNC B4 ;  /* 0x0000000000047941 */ /* 0x000fea0003800000 */
.L_x_6643:
[----:B------:R-:W-:Y:S01]  /*35650*/  LOP3.LUT R9, RZ, R9, RZ, 0x33, !PT ;  /* 0x00000009ff097212 */ /* 0x000fe200078e33ff */
[----:B------:R-:W-:Y:S06]  /*35660*/  BRA `(.L_x_6645) ;  /* 0x0000000000287947 */ /* 0x000fec0003800000 */
.L_x_6642:
        /* <DEDUP_REMOVED lines=10> */
.L_x_6645:
[----:B------:R-:W-:Y:S05]  /*35710*/  BSYNC B3 ;  /* 0x0000000000037941 */ /* 0x000fea0003800000 */
.L_x_6641:
[----:B------:R-:W-:-:S04]  /*35720*/  IMAD R20, R6, R9, -R60 ;  /* 0x0000000906147224 */ /* 0x000fc800078e0a3c */
[----:B------:R-:W-:-:S05]  /*35730*/  IMAD R9, R7, -0x2, R20 ;  /* 0xfffffffe07097824 */ /* 0x000fca00078e0214 */
[----:B------:R-:W-:Y:S02]  /*35740*/  VIMNMX R10, R10, R9, !PT ;  /* 0x000000090a0a7248 */ /* 0x000fe40007fe0100 */
[----:B------:R-:W-:-:S07]  /*35750*/  VIADDMNMX R11, R9, R6, R11, PT ;  /* 0x00000006090b7246 */ /* 0x000fce000380010b */
.L_x_6640:
[----:B------:R-:W-:Y:S05]  /*35760*/  BSYNC B2 ;  /* 0x0000000000027941 */ /* 0x000fea0003800000 */
.L_x_6639:
        /* <DEDUP_REMOVED lines=96> */
.L_x_6651:
[----:B------:R-:W-:Y:S05]  /*35d70*/  BSYNC B4 ;  /* 0x0000000000047941 */ /* 0x000fea0003800000 */
.L_x_6650:
[----:B------:R-:W-:Y:S01]  /*35d80*/  LOP3.LUT R57, RZ, R57, RZ, 0x33, !PT ;  /* 0x00000039ff397212 */ /* 0x000fe200078e33ff */
[----:B------:R-:W-:Y:S06]  /*35d90*/  BRA `(.L_x_6652) ;  /* 0x0000000000287947 */ /* 0x000fec0003800000 */
.L_x_6649:
        /* <DEDUP_REMOVED lines=10> */
.L_x_6652:
[----:B------:R-:W-:Y:S05]  /*35e40*/  BSYNC B3 ;  /* 0x0000000000037941 */ /* 0x000fea0003800000 */
.L_x_6648:
[----:B------:R-:W-:-:S04]  /*35e50*/  IMAD R10, R6, R57, -R60 ;  /* 0x00000039060a7224 */ /* 0x000fc800078e0a3c */
[----:B------:R-:W-:-:S05]  /*35e60*/  IMAD R7, R7, -0x2, R10 ;  /* 0xfffffffe07077824 */ /* 0x000fca00078e020a */
[----:B------:R-:W-:Y:S02]  /*35e70*/  VIADDMNMX R21, R7, R6, R21, PT ;  /* 0x0000000607157246 */ /* 0x000fe40003800115 */
[----:B------:R-:W-:-:S07]  /*35e80*/  VIMNMX R20, R20, R7, !PT ;  /* 0x0000000714147248 */ /* 0x000fce0007fe0100 */
.L_x_6647:
[----:B------:R-:W-:Y:S05]  /*35e90*/  BSYNC B2 ;  /* 0x0000000000027941 */ /* 0x000fea0003800000 */
.L_x_6646:
        /* <DEDUP_REMOVED lines=36> */
[----:B------:R-:W-:-:S04]  /*360e0*/  ISETP.GT.AND P0, PT, R20, RZ, !P0 ;  /* 0x000000ff1400720c */ /* 0x000fc80004704270 */
[----:B------:R-:W-:-:S04]  /*360f0*/  ISETP.LT.OR P0, PT, R21, 0x1, P0 ;  /* 0x000000011500780c */ /* 0x000fc80000701670 */
[----:B------:R-:W-:Y:S02]  /*36100*/  FSEL R26, R26, -INF , !P0 ;  /* 0xff8000001a1a7808 */ /* 0x000fe40004000000 */
[----:B------:R-:W-:Y:S01]  /*36110*/  ISETP.NE.AND P0, PT, R70, RZ, PT ;  /* 0x000000ff4600720c */ /* 0x000fe20003f05270 */
[----:B--2---:R-:W2:Y:S03]  /*36120*/  LD.E.64 R10, desc[UR4][R6.64] ;  /* 0x00000004060a7980 */ /* 0x004ea6000c101b00 */
[C---:B------:R-:W-:Y:S02]  /*36130*/  ISETP.GT.AND P0, PT, R20.reuse, 0x21, !P0 ;  /* 0x000000211400780c */ /* 0x040fe40004704270 */
[C---:B------:R-:W-:Y:S01]  /*36140*/  ISETP.GT.AND P1, PT, R20.reuse, 0x28, !P1 ;  /* 0x000000281400780c */ /* 0x040fe20004f24270 */
[----:B------:R-:W3:Y:S01]  /*36150*/  LD.E R58, desc[UR4][R6.64+0x10] ;  /* 0x00001004063a7980 */ /* 0x000ee2000c101900 */
[----:B------:R-:W-:-:S02]  /*36160*/  ISETP.GT.AND P2, PT, R20, 0x29, !P2 ;  /* 0x000000291400780c */ /* 0x000fc40005744270 */
[C---:B------:R-:W-:Y:S02]  /*36170*/  ISETP.GT.AND P3, PT, R20.reuse, 0x30, !P3 ;  /* 0x000000301400780c */ /* 0x040fe40005f64270 */
[C---:B------:R-:W-:Y:S02]  /*36180*/  ISETP.GT.AND P4, PT, R20.reuse, 0x31, !P4 ;  /* 0x000000311400780c */ /* 0x040fe40006784270 */
[C---:B------:R-:W-:Y:S02]  /*36190*/  ISETP.GT.AND P5, PT, R20.reuse, 0x38, !P5 ;  /* 0x000000381400780c */ /* 0x040fe40006fa4270 */
[----:B------:R-:W-:Y:S02]  /*361a0*/  ISETP.GT.AND P6, PT, R20, 0x39, !P6 ;  /* 0x000000391400780c */ /* 0x000fe400077c4270 */
[C---:B------:R-:W-:Y:S02]  /*361b0*/  ISETP.LT.OR P0, PT, R21.reuse, 0x22, P0 ;  /* 0x000000221500780c */ /* 0x040fe40000701670 */
[----:B------:R-:W-:-:S02]  /*361c0*/  ISETP.LT.OR P1, PT, R21, 0x29, P1 ;  /* 0x000000291500780c */ /* 0x000fc40000f21670 */
[C---:B------:R-:W-:Y:S02]  /*361d0*/  ISETP.LT.OR P2, PT, R21.reuse, 0x2a, P2 ;  /* 0x0000002a1500780c */ /* 0x040fe40001741670 */
[----:B------:R-:W-:Y:S02]  /*361e0*/  FSEL R46, R46, -INF , !P1 ;  /* 0xff8000002e2e7808 */ /* 0x000fe40004800000 */
[----:B------:R-:W-:Y:S02]  /*361f0*/  ISETP.LT.OR P3, PT, R21, 0x31, P3 ;  /* 0x000000311500780c */ /* 0x000fe40001f61670 */
[----:B------:R-:W-:Y:S02]  /*36200*/  FSEL R56, R47, -INF , !P2 ;  /* 0xff8000002f387808 */ /* 0x000fe40005000000 */
[----:B------:R-:W-:Y:S02]  /*36210*/  ISETP.LT.OR P4, PT, R21, 0x32, P4 ;  /* 0x000000321500780c */ /* 0x000fe40002781670 */
[----:B------:R-:W-:-:S02]  /*36220*/  FSEL R50, R50, -INF , !P3 ;  /* 0xff80000032327808 */ /* 0x000fc40005800000 */
[----:B------:R-:W-:Y:S02]  /*36230*/  ISETP.LT.OR P5, PT, R21, 0x39, P5 ;  /* 0x000000391500780c */ /* 0x000fe40002fa1670 */
[----:B------:R-:W-:Y:S02]  /*36240*/  FSEL R51, R51, -INF , !P4 ;  /* 0xff80000033337808 */ /* 0x000fe40006000000 */
[----:B------:R-:W-:Y:S02]  /*36250*/  ISETP.LT.OR P6, PT, R21, 0x3a, P6 ;  /* 0x0000003a1500780c */ /* 0x000fe400037c1670 */
[----:B------:R-:W-:Y:S02]  /*36260*/  FSEL R54, R54, -INF , !P5 ;  /* 0xff80000036367808 */ /* 0x000fe40006800000 */
[----:B------:R-:W-:Y:S02]  /*36270*/  R2UR UR6, R4 ;  /* 0x00000000040672ca */ /* 0x000fe400000e0000 */
[----:B------:R-:W-:-:S02]  /*36280*/  R2UR UR7, R5 ;  /* 0x00000000050772ca */ /* 0x000fc400000e0000 */
        /* <DEDUP_REMOVED lines=19> */
[----:B------:R-:W-:-:S02]  /*363c0*/  FSEL R24, R43, -INF , !P0 ;  /* 0xff8000002b187808 */ /* 0x000fc40004000000 */
        /* <DEDUP_REMOVED lines=37> */
[----:B------:R-:W-:Y:S02]  /*36620*/  FMUL.FTZ R47, R20, R11 ;  /* 0x0000000b142f7220 */ /* 0x000fe40000410000 */
        /* <DEDUP_REMOVED lines=26> */
.L_x_6654:
[----:B------:R-:W-:Y:S05]  /*367d0*/  BSYNC B2 ;  /* 0x0000000000027941 */ /* 0x000fea0003800000 */
.L_x_6653:
        /* <DEDUP_REMOVED lines=13> */
.L_x_6656:
[----:B------:R-:W-:Y:S05]  /*368b0*/  BSYNC B2 ;  /* 0x0000000000027941 */ /* 0x000fea0003800000 */
.L_x_6655:
        /* <DEDUP_REMOVED lines=12> */
[----:B--2---:R-:W-:Y:S01]  /*36980*/  FSETP.NEU.FTZ.AND P1, PT, R14, -INF , PT ;  /* 0xff8000000e00780b */ /* 0x004fe20003f3d000 */
[----:B---3--:R-:W-:Y:S01]  /*36990*/  FMUL.FTZ R14, R11, R14 ;  /* 0x0000000e0b0e7220 */ /* 0x008fe20000410000 */
[C---:B----4-:R-:W-:Y:S01]  /*369a0*/  FMUL.FTZ R10, R8.reuse, R11 ;  /* 0x0000000b080a7220 */ /* 0x050fe20000410000 */
[----:B------:R-:W-:-:S03]  /*369b0*/  FSETP.NEU.FTZ.AND P0, PT, R8, -INF , PT ;  /* 0xff8000000800780b */ /* 0x000fc60003f1d000 */
[----:B------:R-:W-:Y:S02]  /*369c0*/  FSEL R14, R14, RZ, P1 ;  /* 0x000000ff0e0e7208 */ /* 0x000fe40000800000 */
[----:B------:R-:W-:-:S03]  /*369d0*/  FSEL R10, R10, RZ, P0 ;  /* 0x000000ff0a0a7208 */ /* 0x000fc60000000000 */
[-C--:B------:R-:W-:Y:S02]  /*369e0*/  FFMA.FTZ R26, R26, R11.reuse, -R14 ;  /* 0x0000000b1a1a7223 */ /* 0x080fe4000001080e */
[-CC-:B------:R-:W-:Y:S01]  /*369f0*/  FFMA.FTZ R9, R9, R11.reuse, -R10.reuse ;  /* 0x0000000b09097223 */ /* 0x180fe2000001080a */
[-C--:B------:R-:W-:Y:S01]  /*36a00*/  FFMA.FTZ R25, R25, R11.reuse, -R10 ;  /* 0x0000000b19197223 */ /* 0x080fe2000001080a */
[-C--:B------:R-:W-:Y:S02]  /*36a10*/  FFMA.FTZ R8, R27, R11.reuse, -R14 ;  /* 0x0000000b1b087223 */ /* 0x080fe4000001080e */
[----:B------:R-:W0:Y:S01]  /*36a20*/  MUFU.EX2 R160, R9 ;  /* 0x0000000900a07308 */ /* 0x000e220000000800 */
[-C--:B------:R-:W-:Y:S01]  /*36a30*/  FFMA.FTZ R28, R28, R11.reuse, -R10 ;  /* 0x0000000b1c1c7223 */ /* 0x080fe2000001080a */
[----:B------:R-:W-:-:S06]  /*36a40*/  FFMA.FTZ R30, R30, R11, -R14 ;  /* 0x0000000b1e1e7223 */ /* 0x000fcc000001080e */
[----:B------:R-:W1:Y:S01]  /*36a50*/  MUFU.EX2 R26, R26 ;  /* 0x0000001a001a7308 */ /* 0x000e620000000800 */
[-C--:B------:R-:W-:Y:S01]  /*36a60*/  FFMA.FTZ R29, R29, R11.reuse, -R10 ;  /* 0x0000000b1d1d7223 */ /* 0x080fe2000001080a */
[----:B------:R-:W-:-:S06]  /*36a70*/  FFMA.FTZ R31, R31, R11, -R14 ;  /* 0x0000000b1f1f7223 */ /* 0x000fcc000001080e */
[----:B------:R-:W2:Y:S01]  /*36a80*/  MUFU.EX2 R25, R25 ;  /* 0x0000001900197308 */ /* 0x000ea20000000800 */
[-C--:B------:R-:W-:Y:S01]  /*36a90*/  FFMA.FTZ R32, R32, R11.reuse, -R10 ;  /* 0x0000000b20207223 */ /* 0x080fe2000001080a */
[----:B------:R-:W-:-:S06]  /*36aa0*/  FFMA.FTZ R34, R34, R11, -R14 ;  /* 0x0000000b22227223 */ /* 0x000fcc000001080e */
[----:B------:R-:W3:Y:S01]  /*36ab0*/  MUFU.EX2 R161, R8 ;  /* 0x0000000800a17308 */ /* 0x000ee20000000800 */
[-CC-:B------:R-:W-:Y:S01]  /*36ac0*/  FFMA.FTZ R33, R33, R11.reuse, -R10.reuse ;  /* 0x0000000b21217223 */ /* 0x180fe2000001080a */
[----:B------:R-:W-:-:S06]  /*36ad0*/  FFMA.FTZ R36, R36, R11, -R10 ;  /* 0x0000000b24247223 */ /* 0x000fcc000001080a */
[----:B------:R-:W-:Y:S01]  /*36ae0*/  MUFU.EX2 R28, R28 ;  /* 0x0000001c001c7308 */ /* 0x000fe20000000800 */
[-CC-:B------:R-:W-:Y:S01]  /*36af0*/  FFMA.FTZ R37, R37, R11.reuse, -R10.reuse ;  /* 0x0000000b25257223 */ /* 0x180fe2000001080a */
[----:B------:R-:W-:-:S06]  /*36b00*/  FFMA.FTZ R40, R40, R11, -R10 ;  /* 0x0000000b28287223 */ /* 0x000fcc000001080a */
[----:B------:R-:W4:Y:S01]  /*36b10*/  MUFU.EX2 R30, R30 ;  /* 0x0000001e001e7308 */ /* 0x000f220000000800 */
[-CC-:B------:R-:W-:Y:S01]  /*36b20*/  FFMA.FTZ R41, R41, R11.reuse, -R10.reuse ;  /* 0x0000000b29297223 */ /* 0x180fe2000001080a */
[-CC-:B------:R-:W-:Y:S01]  /*36b30*/  FFMA.FTZ R44, R44, R11.reuse, -R10.reuse ;  /* 0x0000000b2c2c7223 */ /* 0x180fe2000001080a */
[-CC-:B------:R-:W-:Y:S01]  /*36b40*/  FFMA.FTZ R45, R45, R11.reuse, -R10.reuse ;  /* 0x0000000b2d2d7223 */ /* 0x180fe2000001080a */
[-CC-:B------:R-:W-:Y:S01]  /*36b50*/  FFMA.FTZ R48, R48, R11.reuse, -R10.reuse ;  /* 0x0000000b30307223 */ /* 0x180fe2000001080a */
[-CC-:B------:R-:W-:Y:S01]  /*36b60*/  FFMA.FTZ R49, R49, R11.reuse, -R10.reuse ;  /* 0x0000000b31317223 */ /* 0x180fe2000001080a */
[-C--:B------:R-:W-:Y:S02]  /*36b70*/  FFMA.FTZ R52, R52, R11.reuse, -R10 ;  /* 0x0000000b34347223 */ /* 0x080fe4000001080a */
[----:B------:R-:W-:Y:S01]  /*36b80*/  MUFU.EX2 R29, R29 ;  /* 0x0000001d001d7308 */ /* 0x000fe20000000800 */
[-C--:B------:R-:W-:Y:S01]  /*36b90*/  FFMA.FTZ R35, R35, R11.reuse, -R14 ;  /* 0x0000000b23237223 */ /* 0x080fe2000001080e */
[-C--:B------:R-:W-:Y:S01]  /*36ba0*/  FFMA.FTZ R10, R53, R11.reuse, -R10 ;  /* 0x0000000b350a7223 */ /* 0x080fe2000001080a */
[-CC-:B------:R-:W-:Y:S01]  /*36bb0*/  FFMA.FTZ R38, R38, R11.reuse, -R14.reuse ;  /* 0x0000000b26267223 */ /* 0x180fe2000001080e */
[-CC-:B------:R-:W-:Y:S01]  /*36bc0*/  FFMA.FTZ R39, R39, R11.reuse, -R14.reuse ;  /* 0x0000000b27277223 */ /* 0x180fe2000001080e */
[----:B------:R-:W-:-:S03]  /*36bd0*/  FFMA.FTZ R42, R42, R11, -R14 ;  /* 0x0000000b2a2a7223 */ /* 0x000fc6000001080e */
[----:B------:R-:W4:Y:S01]  /*36be0*/  MUFU.EX2 R31, R31 ;  /* 0x0000001f001f7308 */ /* 0x000f220000000800 */
[-CC-:B------:R-:W-:Y:S01]  /*36bf0*/  FFMA.FTZ R24, R24, R11.reuse, -R14.reuse ;  /* 0x0000000b18187223 */ /* 0x180fe2000001080e */
[-CC-:B------:R-:W-:Y:S01]  /*36c00*/  FFMA.FTZ R46, R46, R11.reuse, -R14.reuse ;  /* 0x0000000b2e2e7223 */ /* 0x180fe2000001080e */
[-CC-:B------:R-:W-:Y:S01]  /*36c10*/  FFMA.FTZ R56, R56, R11.reuse, -R14.reuse ;  /* 0x0000000b38387223 */ /* 0x180fe2000001080e */
[-CC-:B------:R-:W-:Y:S01]  /*36c20*/  FFMA.FTZ R50, R50, R11.reuse, -R14.reuse ;  /* 0x0000000b32327223 */ /* 0x180fe2000001080e */
[-CC-:B------:R-:W-:Y:S01]  /*36c30*/  FFMA.FTZ R51, R51, R11.reuse, -R14.reuse ;  /* 0x0000000b33337223 */ /* 0x180fe2000001080e */
[-CC-:B------:R-:W-:Y:S01]  /*36c40*/  FFMA.FTZ R54, R54, R11.reuse, -R14.reuse ;  /* 0x0000000b36367223 */ /* 0x180fe2000001080e */
[----:B------:R-:W-:Y:S01]  /*36c50*/  FFMA.FTZ R11, R55, R11, -R14 ;  /* 0x0000000b370b7223 */ /* 0x000fe2000001080e */
[----:B------:R-:W4:Y:S01]  /*36c60*/  MUFU.EX2 R32, R32 ;  /* 0x0000002000207308 */ /* 0x000f220000000800 */
[----:B0-----:R-:W-:Y:S01]  /*36c70*/  FADD.FTZ R14, R160, R15 ;  /* 0x0000000fa00e7221 */ /* 0x001fe20000010000 */
[----:B-1----:R-:W-:-:S06]  /*36c80*/  FADD.FTZ R20, R26, R21 ;  /* 0x000000151a147221 */ /* 0x002fcc0000010000 */
[----:B------:R-:W0:Y:S01]  /*36c90*/  MUFU.EX2 R34, R34 ;  /* 0x0000002200227308 */ /* 0x000e220000000800 */
[----:B--2---:R-:W-:Y:S01]  /*36ca0*/  FADD.FTZ R9, R25, R14 ;  /* 0x0000000e19097221 */ /* 0x004fe20000010000 */
[----:B---3--:R-:W-:-:S06]  /*36cb0*/  FADD.FTZ R15, R161, R20 ;  /* 0x00000014a10f7221 */ /* 0x008fcc0000010000 */
[----:B------:R-:W1:Y:S01]  /*36cc0*/  MUFU.EX2 R33, R33 ;  /* 0x0000002100217308 */ /* 0x000e620000000800 */
[----:B----4-:R-:W-:-:S07]  /*36cd0*/  FADD.FTZ R14, R30, R15 ;  /* 0x0000000f1e0e7221 */ /* 0x010fce0000010000 */
[----:B------:R-:W2:Y:S01]  /*36ce0*/  MUFU.EX2 R35, R35 ;  /* 0x0000002300237308 */ /* 0x000ea20000000800 */
[----:B------:R-:W-:-:S07]  /*36cf0*/  FADD.FTZ R15, R31, R14 ;  /* 0x0000000e1f0f7221 */ /* 0x000fce0000010000 */
[----:B------:R-:W3:Y:S08]  /*36d00*/  MUFU.EX2 R36, R36 ;  /* 0x0000002400247308 */ /* 0x000ef00000000800 */
[----:B------:R4:W-:Y:S08]  /*36d10*/  MUFU.EX2 R27, R10 ;  /* 0x0000000a001b7308 */ /* 0x0009f00000000800 */
[----:B------:R-:W3:Y:S01]  /*36d20*/  MUFU.EX2 R38, R38 ;  /* 0x0000002600267308 */ /* 0x000ee20000000800 */
[----:B----4-:R-:W-:-:S04]  /*36d30*/  FADD.FTZ R10, R28, R9 ;  /* 0x000000091c0a7221 */ /* 0x010fc80000010000 */
[----:B------:R-:W-:-:S03]  /*36d40*/  FADD.FTZ R9, R29, R10 ;  /* 0x0000000a1d097221 */ /* 0x000fc60000010000 */
[----:B------:R-:W4:Y:S01]  /*36d50*/  MUFU.EX2 R37, R37 ;  /* 0x0000002500257308 */ /* 0x000f220000000800 */
[----:B------:R-:W-:Y:S01]  /*36d60*/  FADD.FTZ R8, R32, R9 ;  /* 0x0000000920087221 */ /* 0x000fe20000010000 */
[----:B0-----:R-:W-:-:S06]  /*36d70*/  FADD.FTZ R10, R34, R15 ;  /* 0x0000000f220a7221 */ /* 0x001fcc0000010000 */
[----:B------:R-:W0:Y:S01]  /*36d80*/  MUFU.EX2 R39, R39 ;  /* 0x0000002700277308 */ /* 0x000e220000000800 */
[----:B-1----:R-:W-:Y:S01]  /*36d90*/  FADD.FTZ R9, R33, R8 ;  /* 0x0000000821097221 */ /* 0x002fe20000010000 */
[----:B--2---:R-:W-:-:S06]  /*36da0*/  FADD.FTZ R15, R35, R10 ;  /* 0x0000000a230f7221 */ /* 0x004fcc0000010000 */
[----:B------:R-:W1:Y:S08]  /*36db0*/  MUFU.EX2 R40, R40 ;  /* 0x0000002800287308 */ /* 0x000e700000000800 */
[----:B------:R-:W2:Y:S01]  /*36dc0*/  MUFU.EX2 R42, R42 ;  /* 0x0000002a002a7308 */ /* 0x000ea20000000800 */
[----:B---3--:R-:W-:Y:S01]  /*36dd0*/  FADD.FTZ R8, R36, R9 ;  /* 0x0000000924087221 */ /* 0x008fe20000010000 */
[----:B------:R-:W-:-:S06]  /*36de0*/  FADD.FTZ R10, R38, R15 ;  /* 0x0000000f260a7221 */ /* 0x000fcc0000010000 */
[----:B------:R-:W3:Y:S08]  /*36df0*/  MUFU.EX2 R41, R41 ;  /* 0x0000002900297308 */ /* 0x000ef00000000800 */
[----:B------:R-:W3:Y:S01]  /*36e00*/  MUFU.EX2 R169, R24 ;  /* 0x0000001800a97308 */ /* 0x000ee20000000800 */
[----:B----4-:R-:W-:Y:S01]  /*36e10*/  FADD.FTZ R9, R37, R8 ;  /* 0x0000000825097221 */ /* 0x010fe20000010000 */
[----:B0-----:R-:W-:-:S06]  /*36e20*/  FADD.FTZ R15, R39, R10 ;  /* 0x0000000a270f7221 */ /* 0x001fcc0000010000 */
[----:B------:R-:W0:Y:S08]  /*36e30*/  MUFU.EX2 R44, R44 ;  /* 0x0000002c002c7308 */ /* 0x000e300000000800 */
[----:B------:R-:W4:Y:S01]  /*36e40*/  MUFU.EX2 R46, R46 ;  /* 0x0000002e002e7308 */ /* 0x000f220000000800 */
        /* <DEDUP_REMOVED lines=8> */
[----:B0-----:R-:W-:Y:S01]  /*36ed0*/  FADD.FTZ R8, R44, R9 ;  /* 0x000000092c087221 */ /* 0x001fe20000010000 */
[----:B----4-:R-:W-:-:S06]  /*36ee0*/  FADD.FTZ R10, R46, R15 ;  /* 0x0000000f2e0a7221 */ /* 0x010fcc0000010000 */
        /* <DEDUP_REMOVED lines=8> */
[----:B------:R-:W3:Y:S01]  /*36f70*/  MUFU.EX2 R175, R11 ;  /* 0x0000000b00af7308 */ /* 0x000ee20000000800 */
[----:B0-----:R-:W-:Y:S01]  /*36f80*/  FADD.FTZ R9, R49, R8 ;  /* 0x0000000831097221 */ /* 0x001fe20000010000 */
[----:B----4-:R-:W-:-:S03]  /*36f90*/  FADD.FTZ R15, R51, R10 ;  /* 0x0000000a330f7221 */ /* 0x010fc60000010000 */
[----:B-1----:R-:W-:Y:S01]  /*36fa0*/  FADD.FTZ R8, R52, R9 ;  /* 0x0000000934087221 */ /* 0x002fe20000010000 */
[----:B--2---:R-:W-:-:S03]  /*36fb0*/  FADD.FTZ R10, R54, R15 ;  /* 0x0000000f360a7221 */ /* 0x004fc60000010000 */
[----:B------:R-:W-:Y:S01]  /*36fc0*/  FADD.FTZ R53, R27, R8 ;  /* 0x000000081b357221 */ /* 0x000fe20000010000 */
[----:B---3--:R-:W-:-:S04]  /*36fd0*/  FADD.FTZ R55, R175, R10 ;  /* 0x0000000aaf377221 */ /* 0x008fc80000010000 */
[----:B------:R-:W-:Y:S04]  /*36fe0*/  ST.E desc[UR4][R6.64+0x10], R53 ;  /* 0x0000103506007985 */ /* 0x000fe8000c101904 */
        /* <DEDUP_REMOVED lines=27> */
[----:B------:R3:W-:Y:S04]  /*371a0*/  STSM.16.M88.4 [R14], R160 ;  /* 0x000000a00e007844 */ /* 0x0007e80000000200 */
        /* <DEDUP_REMOVED lines=195> */
[----:B--2---:R-:W-:Y:S02]  /*37de0*/  FMUL.FTZ R43, R43, R6 ;  /* 0x000000062b2b7220 */ /* 0x004fe40000410000 */
        /* <DEDUP_REMOVED lines=70> */
[----:B------:R2:W-:Y:S04]  /*38250*/  ST.E desc[UR4][R8.64+0xa8], R15 ;  /* 0x0000a80f08007985 */ /* 0x0005e8000c101904 */
[----:B------:R-:W-:Y:S04]  /*38260*/  ST.E desc[UR18][R8.64+0xf4], R31 ;  /* 0x0000f41f08007985 */ /* 0x000fe8000c101912 */
[----:B------:R-:W-:Y:S04]  /*38270*/  ST.E desc[UR10][R8.64+0x114], R21 ;  /* 0x0001141508007985 */ /* 0x000fe8000c10190a */
[----:B------:R-:W-:Y:S04]  /*38280*/  ST.E desc[UR12][R8.64+0x120], R25 ;  /* 0x0001201908007985 */ /* 0x000fe8000c10190c */
[----:B------:R-:W-:Y:S04]  /*38290*/  ST.E desc[UR14][R8.64+0x124], R27 ;  /* 0x0001241b08007985 */ /* 0x000fe8000c10190e */
[----:B------:R-:W-:Y:S04]  /*382a0*/  ST.E desc[UR16][R8.64+0x130], R29 ;  /* 0x0001301d08007985 */ /* 0x000fe8000c101910 */
[----:B------:R-:W-:Y:S04]  /*382b0*/  ST.E desc[UR4][R8.64+0x1f4], R43 ;  /* 0x0001f42b08007985 */ /* 0x000fe8000c101904 */
[----:B------:R0:W-:Y:S04]  /*382c0*/  ST.E desc[UR4][R8.64+0xac], R7 ;  /* 0x0000ac0708007985 */ /* 0x0001e8000c101904 */
[----:B------:R1:W-:Y:S01]  /*382d0*/  ST.E desc[UR4][R8.64+0xb8], R11 ;  /* 0x0000b80b08007985 */ /* 0x0003e2000c101904 */
[----:B--2---:R-:W-:-:S05]  /*382e0*/  FMUL.FTZ R15, R47, R6 ;  /* 0x000000062f0f7220 */ /* 0x004fca0000410000 */
[----:B------:R2:W-:Y:S04]  /*382f0*/  ST.E desc[UR4][R8.64+0xbc], R15 ;  /* 0x0000bc0f08007985 */ /* 0x0005e8000c101904 */
[----:B------:R-:W0:Y:S02]  /*38300*/  LD.E R6, desc[UR6][R8.64+0xc8] ;  /* 0x0000c80608067980 */ /* 0x000e24000c101900 */
[----:B0-----:R-:W-:-:S05]  /*38310*/  FMUL.FTZ R7, R47, R6 ;  /* 0x000000062f077220 */ /* 0x001fca0000410000 */
[----:B------:R0:W-:Y:S04]  /*38320*/  ST.E desc[UR4][R8.64+0xc8], R7 ;  /* 0x0000c80708007985 */ /* 0x0001e8000c101904 */
[----:B------:R-:W1:Y:S02]  /*38330*/  LD.E R6, desc[UR6][R8.64+0xcc] ;  /* 0x0000cc0608067980 */ /* 0x000e64000c101900 */
[----:B-1----:R-:W-:-:S05]  /*38340*/  FMUL.FTZ R11, R47, R6 ;  /* 0x000000062f0b7220 */ /* 0x002fca0000410000 */
[----:B------:R1:W-:Y:S04]  /*38350*/  ST.E desc[UR4][R8.64+0xcc], R11 ;  /* 0x0000cc0b08007985 */ /* 0x0003e8000c101904 */
[----:B------:R-:W2:Y:S02]  /*38360*/  LD.E R6, desc[UR6][R8.64+0xd8] ;  /* 0x0000d80608067980 */ /* 0x000ea4000c101900 */
        /* <DEDUP_REMOVED lines=100> */
[----:B------:R-:W-:Y:S04]  /*389b0*/  ST.E desc[UR4][R8.64+0x1dc], R15 ;  /* 0x0001dc0f08007985 */ /* 0x000fe8000c101904 */
        /* <DEDUP_REMOVED lines=9> */
[----:B------:R-:W2:Y:S02]  /*38a50*/  LD.E R6, desc[UR6][R8.64+0x1fc] ;  /* 0x0001fc0608067980 */ /* 0x000ea4000c101900 */
[----:B--2---:R-:W-:-:S05]  /*38a60*/  FMUL.FTZ R47, R47, R6 ;  /* 0x000000062f2f7220 */ /* 0x004fca0000410000 */
[----:B------:R2:W-:Y:S04]  /*38a70*/  ST.E desc[UR4][R8.64+0x1fc], R47 ;  /* 0x0001fc2f08007985 */ /* 0x0005e8000c101904 */
[----:B0-----:R-:W3:Y:S04]  /*38a80*/  LDL.64 R6, [R12+0x88] ;  /* 0x000088000c067983 */ /* 0x001ee80000100a00 */
[----:B-1----:R-:W4:Y:S04]  /*38a90*/  LDL.64 R10, [R12] ;  /* 0x000000000c0a7983 */ /* 0x002f280000100a00 */
[----:B------:R-:W2:Y:S04]  /*38aa0*/  LDL.64 R14, [R12+0x90] ;  /* 0x000090000c0e7983 */ /* 0x000ea80000100a00 */
[----:B---3--:R-:W3:Y:S04]  /*38ab0*/  LD.E R25, desc[UR4][R6.64] ;  /* 0x0000000406197980 */ /* 0x008ee8000c101900 */
[----:B----4-:R-:W4:Y:S04]  /*38ac0*/  LD.E R11, desc[UR6][R10.64] ;  /* 0x000000060a0b7980 */ /* 0x010f28000c101900 */
[----:B--2---:R-:W4:Y:S04]  /*38ad0*/  LD.E.64 R8, desc[UR4][R14.64] ;  /* 0x000000040e087980 */ /* 0x004f28000c101b00 */
[----:B---3--:R-:W-:Y:S04]  /*38ae0*/  ST.E desc[UR8][R6.64], R25 ;  /* 0x0000001906007985 */ /* 0x008fe8000c101908 */
[----:B------:R-:W2:Y:S04]  /*38af0*/  LD.E R21, desc[UR10][R6.64+0x4] ;  /* 0x0000040a06157980 */ /* 0x000ea8000c101900 */
[----:B--2---:R0:W-:Y:S04]  /*38b00*/  ST.E desc[UR4][R6.64+0x4], R21 ;  /* 0x0000041506007985 */ /* 0x0041e8000c101904 */
[----:B------:R-:W2:Y:S04]  /*38b10*/  LD.E R27, desc[UR6][R6.64+0x8] ;  /* 0x00000806061b7980 */ /* 0x000ea8000c101900 */
[----:B--2---:R1:W-:Y:S04]  /*38b20*/  ST.E desc[UR4][R6.64+0x8], R27 ;  /* 0x0000081b06007985 */ /* 0x0043e8000c101904 */
[----:B------:R-:W2:Y:S04]  /*38b30*/  LD.E R29, desc[UR6][R6.64+0xc] ;  /* 0x00000c06061d7980 */ /* 0x000ea8000c101900 */
[----:B--2---:R-:W-:Y:S04]  /*38b40*/  ST.E desc[UR4][R6.64+0xc], R29 ;  /* 0x00000c1d06007985 */ /* 0x004fe8000c101904 */
[----:B------:R-:W2:Y:S04]  /*38b50*/  LD.E R15, desc[UR6][R6.64+0x10] ;  /* 0x00001006060f7980 */ /* 0x000ea8000c101900 */
[----:B--2---:R2:W-:Y:S04]  /*38b60*/  ST.E desc[UR4][R6.64+0x10], R15 ;  /* 0x0000100f06007985 */ /* 0x0045e8000c101904 */
[----:B0-----:R-:W3:Y:S04]  /*38b70*/  LD.E R21, desc[UR6][R6.64+0x14] ;  /* 0x0000140606157980 */ /* 0x001ee8000c101900 */
[----:B---3--:R0:W-:Y:S04]  /*38b80*/  ST.E desc[UR4][R6.64+0x14], R21 ;  /* 0x0000141506007985 */ /* 0x0081e8000c101904 */
[----:B------:R-:W3:Y:S04]  /*38b90*/  LD.E R25, desc[UR6][R6.64+0x18] ;  /* 0x0000180606197980 */ /* 0x000ee8000c101900 */
[----:B---3--:R3:W-:Y:S04]  /*38ba0*/  ST.E desc[UR4][R6.64+0x18], R25 ;  /* 0x0000181906007985 */ /* 0x0087e8000c101904 */
[----:B-1----:R-:W4:Y:S04]  /*38bb0*/  LD.E R27, desc[UR6][R6.64+0x1c] ;  /* 0x00001c06061b7980 */ /* 0x002f28000c101900 */
[----:B----4-:R1:W-:Y:S04]  /*38bc0*/  ST.E desc[UR4][R6.64+0x1c], R27 ;  /* 0x00001c1b06007985 */ /* 0x0103e8000c101904 */
[----:B--2---:R-:W2:Y:S04]  /*38bd0*/  LD.E R15, desc[UR6][R6.64+0x20] ;  /* 0x00002006060f7980 */ /* 0x004ea8000c101900 */
[----:B--2---:R2:W-:Y:S04]  /*38be0*/  ST.E desc[UR4][R6.64+0x20], R15 ;  /* 0x0000200f06007985 */ /* 0x0045e8000c101904 */
[----:B0-----:R-:W4:Y:S04]  /*38bf0*/  LD.E R21, desc[UR6][R6.64+0x24] ;  /* 0x0000240606157980 */ /* 0x001f28000c101900 */
[----:B----4-:R0:W-:Y:S04]  /*38c00*/  ST.E desc[UR4][R6.64+0x24], R21 ;  /* 0x0000241506007985 */ /* 0x0101e8000c101904 */
[----:B---3--:R-:W3:Y:S04]  /*38c10*/  LD.E R25, desc[UR6][R6.64+0x28] ;  /* 0x0000280606197980 */ /* 0x008ee8000c101900 */
        /* <DEDUP_REMOVED lines=228> */
[----:B--2---:R-:W-:Y:S04]  /*39a60*/  ST.E desc[UR4][R6.64+0x1f0], R15 ;  /* 0x0001f00f06007985 */ /* 0x004fe8000c101904 */
[----:B0-----:R-:W2:Y:S04]  /*39a70*/  LD.E R21, desc[UR6][R6.64+0x1f4] ;  /* 0x0001f40606157980 */ /* 0x001ea8000c101900 */
[----:B--2---:R-:W-:Y:S04]  /*39a80*/  ST.E desc[UR4][R6.64+0x1f4], R21 ;  /* 0x0001f41506007985 */ /* 0x004fe8000c101904 */
[----:B---3--:R-:W2:Y:S01]  /*39a90*/  LD.E R25, desc[UR6][R6.64+0x1f8] ;  /* 0x0001f80606197980 */ /* 0x008ea2000c101900 */
[----:B------:R-:W-:-:S02]  /*39aa0*/  R2UR UR30, R4 ;  /* 0x00000000041e72ca */ /* 0x000fc400000e0000 */
[C---:B------:R-:W-:Y:S02]  /*39ab0*/  R2UR UR31, R5.reuse ;  /* 0x00000000051f72ca */ /* 0x040fe400000e0000 */
[C---:B------:R-:W-:Y:S02]  /*39ac0*/  R2UR UR28, R4.reuse ;  /* 0x00000000041c72ca */ /* 0x040fe400000e0000 */
[C---:B------:R-:W-:Y:S02]  /*39ad0*/  R2UR UR29, R5.reuse ;  /* 0x00000000051d72ca */ /* 0x040fe400000e0000 */
[C---:B------:R-:W-:Y:S02]  /*39ae0*/  R2UR UR26, R4.reuse ;  /* 0x00000000041a72ca */ /* 0x040fe400000e0000 */
[----:B------:R-:W-:Y:S01]  /*39af0*/  R2UR UR27, R5 ;  /* 0x00000000051b72ca */ /* 0x000fe200000e0000 */
[----:B--2---:R0:W-:Y:S04]  /*39b00*/  ST.E desc[UR4][R6.64+0x1f8], R25 ;  /* 0x0001f81906007985 */ /* 0x0041e8000c101904 */
[----:B-1----:R-:W2:Y:S01]  /*39b10*/  LD.E R27, desc[UR6][R6.64+0x1fc] ;  /* 0x0001fc06061b7980 */ /* 0x002ea2000c101900 */
        /* <DEDUP_REMOVED lines=26> */
[----:B0-----:R-:W2:Y:S04]  /*39cc0*/  LD.E R25, desc[UR28][R6.64+0x4] ;  /* 0x0000041c06197980 */ /* 0x001ea8000c101900 */
[----:B------:R-:W2:Y:S04]  /*39cd0*/  LD.E R26, desc[UR26][R6.64+0x8] ;  /* 0x0000081a061a7980 */ /* 0x000ea8000c101900 */
[----:B-1----:R-:W2:Y:S04]  /*39ce0*/  LD.E R27, desc[UR24][R6.64+0xc] ;  /* 0x00000c18061b7980 */ /* 0x002ea8000c101900 */
        /* <DEDUP_REMOVED lines=2475> */
.L_x_6658:
[----:B------:R-:W-:Y:S05]  /*437a0*/  BSYNC B2 ;  /* 0x0000000000027941 */ /* 0x000fea0003800000 */
.L_x_6657:
[C---:B------:R-:W-:Y:S02]  /*437b0*/  R2UR UR6, R4.reuse ;  /* 0x00000000040672ca */ /* 0x040fe400000e0000 */
[C---:B------:R-:W-:Y:S02]  /*437c0*/  R2UR UR7, R5.reuse ;  /* 0x00000000050772ca */ /* 0x040fe400000e0000 */
[----:B------:R-:W-:Y:S02]  /*437d0*/  R2UR UR4, R4 ;  /* 0x00000000040472ca */ /* 0x000fe400000e0000 */
[----:B------:R-:W-:-:S09]  /*437e0*/  R2UR UR5, R5 ;  /* 0x00000000050572ca */ /* 0x000fd200000e0000 */
[----:B------:R-:W2:Y:S04]  /*437f0*/  LD.E.64 R4, desc[UR6][R10.64+0x20] ;  /* 0x000020060a047980 */ /* 0x000ea8000c101b00 */
[----:B------:R-:W3:Y:S01]  /*43800*/  LD.E R6, desc[UR4][R10.64+0xc] ;  /* 0x00000c040a067980 */ /* 0x000ee2000c101900 */
[----:B--2---:R-:W-:Y:S01]  /*43810*/  MOV R5, R4 ;  /* 0x0000000400057202 */ /* 0x004fe20000000f00 */
[----:B------:R-:W-:-:S04]  /*43820*/  IMAD.MOV.U32 R4, RZ, RZ, R13 ;  /* 0x000000ffff047224 */ /* 0x000fc800078e000d */
[----:B-----5:R-:W-:-:S05]  /*43830*/  IMAD R5, R8, 0x8, R5 ;  /* 0x0000000808057824 */ /* 0x020fca00078e0205 */
[----:B---3--:R-:W-:-:S04]  /*43840*/  PRMT R5, R6, 0x654, R5 ;  /* 0x0000065406057816 */ /* 0x008fc80000000005 */
[----:B------:R0:W-:Y:S02]  /*43850*/  SYNCS.ARRIVE.TRANS64.RED.A1T0 RZ, [R5+URZ], RZ ;  /* 0x000000ff05ff79a7 */ /* 0x0001e4000810043f */
[----:B0-----:R-:W-:-:S04]  /*43860*/  IMAD.MOV.U32 R5, RZ, RZ, 0x0 ;  /* 0x00000000ff057424 */ /* 0x001fc800078e00ff */
[----:B------:R-:W-:Y:S05]  /*43870*/  RET.REL.NODEC R4 `(_ZN7cutlass13device_kernelIN5flash11enable_sm90INS1_16FlashAttnFwdSm90INS1_25CollectiveMainloopFwdSm90ILi2EN4cute5tupleIJNS5_1CILi1EEES8_S8_EEENS6_IJNS7_ILi64EEESA_SA_EEELi512ENS_10bfloat16_tEfNS_4arch4Sm90ELb0ELb1ELb0ELb1ELb1ELb0ELb1ELb0ELb0ELb1ELb1ELb0EEENS1_21CollectiveEpilogueFwdINS6_IJSA_NS7_ILi512EEESA_EEES9_SC_SE_Li256ELb1ELb1ELb1ELb0EEENS1_36VarlenDynamicPersistentTileSchedulerILi64ELi64ELi256ELi128ELb1ELb1ELb1ELb1ELb0ELb1EEEEEEEEEvNT_6ParamsE) ;  /* 0xfffffbc404e07950 */ /* 0x000fea0003c3ffff */
.L_x_6629:
[----:B0-----:R0:W1:Y:S02]  /*43880*/  SYNCS.PHASECHK.TRANS64.TRYWAIT P0, [R9+URZ], R24 ;  /* 0x00000018090075a7 */ /* 0x001064000800017f */
[----:B-1----:R-:W-:Y:S05]  /*43890*/  @!P0 NANOSLEEP.SYNCS 0x989680 ;  /* 0x009896800000895d */ /* 0x002fea0003900000 */
[----:B------:R-:W1:Y:S02]  /*438a0*/  @!P0 SYNCS.PHASECHK.TRANS64 P0, [R9+URZ], R24 ;  /* 0x00000018090085a7 */ /* 0x000e64000800007f */
[----:B-1----:R-:W-:Y:S05]  /*438b0*/  @!P0 BRA `(.L_x_6629) ;  /* 0xfffffffc00f08947 */ /* 0x002fea000383ffff */
[----:B------:R-:W-:Y:S05]  /*438c0*/  BRA `(.L_x_6628) ;  /* 0xfffffee800f47947 */ /* 0x000fea000383ffff */
.L_x_6636:
[----:B0-----:R0:W1:Y:S02]  /*438d0*/  SYNCS.PHASECHK.TRANS64.TRYWAIT P0, [R56+URZ], R57 ;  /* 0x00000039380075a7 */ /* 0x001064000800017f */
[----:B-1----:R-:W-:Y:S05]  /*438e0*/  @!P0 NANOSLEEP.SYNCS 0x989680 ;  /* 0x009896800000895d */ /* 0x002fea0003900000 */
[----:B------:R-:W1:Y:S02]  /*438f0*/  @!P0 SYNCS.PHASECHK.TRANS64 P0, [R56+URZ], R57 ;  /* 0x00000039380085a7 */ /* 0x000e64000800007f */
[----:B-1----:R-:W-:Y:S05]  /*43900*/  @!P0 BRA `(.L_x_6636) ;  /* 0xfffffffc00f08947 */ /* 0x002fea000383ffff */
[----:B------:R-:W-:Y:S05]  /*43910*/  BRA `(.L_x_6635) ;  /* 0xfffffef000c87947 */ /* 0x000fea000383ffff */
.L_x_6659:
        /* <DEDUP_REMOVED lines=14> */
.L_x_15651:


//--------------------- .text._ZN7cutlass13device_kernelIN5flash11enable_sm90INS1_16FlashAttnFwdSm90INS1_25CollectiveMainloopFwdSm90ILi2EN4cute5tupleIJNS5_1CILi1EEES8_S8_EEENS6_IJNS7_ILi64EEESA_SA_EEELi512ENS_10bfloat16_tEfNS_4arch4Sm90ELb0ELb1ELb0ELb1ELb1ELb1ELb1ELb0ELb0ELb1ELb1ELb0EEENS1_21CollectiveEpilogueFwdINS6_IJSA_NS7_ILi512EEESA_EEES9_SC_SE_Li256ELb1ELb1ELb1ELb0EEENS1_36VarlenDynamicPersistentTileSchedulerILi64ELi64ELi256ELi128ELb1ELb1ELb1ELb1ELb0ELb1EEEEEEEEEvNT_6ParamsE --------------------------
	.section	.text._ZN7cutlass13device_kernelIN5flash11enable_sm90INS1_16FlashAttnFwdSm90INS1_25CollectiveMainloopFwdSm90ILi2EN4cute5tupleIJNS5_1CILi1EEES8_S8_EEENS6_IJNS7_ILi64EEESA_SA_EEELi512ENS_10bfloat16_tEfNS_4arch4Sm90ELb0ELb1ELb0ELb1ELb1ELb1ELb1ELb0ELb0ELb1ELb1ELb0EEENS1_21CollectiveEpilogueFwdINS6_IJSA_NS7_ILi512EEESA_EEES9_SC_SE_Li256ELb1ELb1ELb1ELb0EEENS1_36VarlenDynamicPersistentTileSchedulerILi64ELi64ELi256ELi128ELb1ELb1ELb1ELb1ELb0ELb1EEEEEEEEEvNT_6ParamsE,"ax",@progbits
	.align	128
.text._ZN7cutlass13device_kernelIN5flash11enable_sm90INS1_16FlashAttnFwdSm90INS1_25CollectiveMainloopFwdSm90ILi2EN4cute5tupleIJNS5_1CILi1EEES8_S8_EEENS6_IJNS7_ILi64EEESA_SA_EEELi512ENS_10bfloat16_tEfNS_4arch4Sm90ELb0ELb1ELb0ELb1ELb1ELb1ELb1ELb0ELb0ELb1ELb1ELb0EEENS1_21CollectiveEpilogueFwdINS6_IJSA_NS7_ILi512EEESA_EEES9_SC_SE_Li256ELb1ELb1ELb1ELb0EEENS1_36VarlenDynamicPersistentTileSchedulerILi64ELi64ELi256ELi128ELb1ELb1ELb1ELb1ELb0ELb1EEEEEEEEEvNT_6ParamsE:
        .type           _ZN7cutlass13device_kernelIN5flash11enable_sm90INS1_16FlashAttnFwdSm90INS1_25CollectiveMainloopFwdSm90ILi2EN4cute5tupleIJNS5_1CILi1EEES8_S8_EEENS6_IJNS7_ILi64EEESA_SA_EEELi512ENS_10bfloat16_tEfNS_4arch4Sm90ELb0ELb1ELb0ELb1ELb1ELb1ELb1ELb0ELb0ELb1ELb1ELb0EEENS1_21CollectiveEpilogueFwdINS6_IJSA_NS7_ILi512EEESA_EEES9_SC_SE_Li256ELb1ELb1ELb1ELb0EEENS1_36VarlenDynamicPersistentTileSchedulerILi64ELi64ELi256ELi128ELb1ELb1ELb1ELb1ELb0ELb1EEEEEEEEEvNT_6ParamsE,@function
        .size           _ZN7cutlass13device_kernelIN5flash11enable_sm90INS1_16FlashAttnFwdSm90INS1_25CollectiveMainloopFwdSm90ILi2EN4cute5tupleIJNS5_1CILi1EEES8_S8_EEENS6_IJNS7_ILi64EEESA_SA_EEELi512ENS_10bfloat16_tEfNS_4arch4Sm90ELb0ELb1ELb0ELb1ELb1ELb1ELb1ELb0ELb0ELb1ELb1ELb0EEENS1_21CollectiveEpilogueFwdINS6_IJSA_NS7_ILi512EEESA_EEES9_SC_SE_Li256ELb1ELb1ELb1ELb0EEENS1_36VarlenDynamicPersistentTileSchedulerILi64ELi64ELi256ELi128ELb1ELb1ELb1ELb1ELb0ELb1EEEEEEEEEvNT_6ParamsE,(.L_x_15653 - _ZN7cutlass13device_kernelIN5flash11enable_sm90INS1_16FlashAttnFwdSm90INS1_25CollectiveMainloopFwdSm90ILi2EN4cute5tupleIJNS5_1CILi1EEES8_S8_EEENS6_IJNS7_ILi64EEESA_SA_EEELi512ENS_10bfloat16_tEfNS_4arch4Sm90ELb0ELb1ELb0ELb1ELb1ELb1ELb1ELb0ELb0ELb1ELb1ELb0EEENS1_21CollectiveEpilogueFwdINS6_IJSA_NS7_ILi512EEESA_EEES9_SC_SE_Li256ELb1ELb1ELb1ELb0EEENS1_36VarlenDynamicPersistentTileSchedulerILi64ELi64ELi256ELi128ELb1ELb1ELb1ELb1ELb0ELb1EEEEEEEEEvNT_6ParamsE)
        .other          _ZN7cutlass13device_kernelIN5flash11enable_sm90INS1_16FlashAttnFwdSm90INS1_25CollectiveMainloopFwdSm90ILi2EN4cute5tupleIJNS5_1CILi1EEES8_S8_EEENS6_IJNS7_ILi64EEESA_SA_EEELi512ENS_10bfloat16_tEfNS_4arch4Sm90ELb0ELb1ELb0ELb1ELb1ELb1ELb1ELb0ELb0ELb1ELb1ELb0EEENS1_21CollectiveEpilogueFwdINS6_IJSA_NS7_ILi512EEESA_EEES9_SC_SE_Li256ELb1ELb1ELb1ELb0EEENS1_36VarlenDynamicPersistentTileSchedulerILi64ELi64ELi256ELi128ELb1ELb1ELb1ELb1ELb0ELb1EEEEEEEEEvNT_6ParamsE,@"STO_CUDA_ENTRY STV_DEFAULT"
_ZN7cutlass13device_kernelIN5flash11enable_sm90INS1_16FlashAttnFwdSm90INS1_25CollectiveMainloopFwdSm90ILi2EN4cute5tupleIJNS5_1CILi1EEES8_S8_EEENS6_IJNS7_ILi64EEESA_SA_EEELi512ENS_10bfloat16_tEfNS_4arch4Sm90ELb0ELb1ELb0ELb1ELb1ELb1ELb1ELb0ELb0ELb1ELb1ELb0EEENS1_21CollectiveEpilogueFwdINS6_IJSA_NS7_ILi512EEESA_EEES9_SC_SE_Li256ELb1ELb1ELb1ELb0EEENS1_36VarlenDynamicPersistentTileSchedulerILi64ELi64ELi256ELi128ELb1ELb1ELb1ELb1ELb0ELb1EEEEEEEEEvNT_6ParamsE:
[----:B------:R-:W0:Y:S02]  /*0000*/  LDC R1, c[0x0][0x28] ;  /* 0x00000a00ff017b82 */ /* 0x000e240000000800 */
[----:B0-----:R-:W-:-:S05]  /*0010*/  VIADD R1, R1, 0xfffffb90 ;  /* 0xfffffb9001017836 */ /* 0x001fca0000000000 */
[----:B------:R-:W-:Y:S01]  /*0020*/  R2UR UR4, R1 ;  /* 0x00000000010472ca */ /* 0x000fe200000e0000 */
[----:B------:R-:W0:Y:S01]  /*0030*/  S2R R3, SR_TID.X ;  /* 0x0000000000037919 */ /* 0x000e220000002100 */
[----:B------:R-:W-:Y:S01]  /*0040*/  ELECT P0, URZ, PT ;  /* 0x00000000003f782f */ /* 0x000fe20003800000 */
[----:B------:R-:W-:Y:S01]  /*0050*/  BSSY B0, `(.L_x_6660) ;  /* 0x0000012000007945 */ /* 0x000fe20003800000 */
[----:B------:R-:W-:Y:S01]  /*0060*/  ULDC UR39, c[0x0][0x20] ;  /* 0x0000080000277ab9 */ /* 0x000fe20000000800 */
[----:B------:R-:W-:-:S08]  /*0070*/  ULDC UR42, c[0x0][0x24] ;  /* 0x00000900002a7ab9 */ /* 0x000fd00000000800 */
[----:B------:R-:W-:-:S04]  /*0080*/  UIADD3 UR39, UP0, UR4, UR39, URZ ;  /* 0x0000002704277290 */ /* 0x000fc8000ff1e03f */
[----:B------:R-:W-:Y:S01]  /*0090*/  UIADD3.X UR42, URZ, UR42, URZ, UP0, !UPT ;  /* 0x0000002a3f2a7290 */ /* 0x000fe200087fe43f */
        /* <DEDUP_REMOVED lines=13> */
.L_x_6661:
[----:B------:R-:W-:Y:S05]  /*0170*/  BSYNC B0 ;  /* 0x0000000000007941 */ /* 0x000fea0003800000 */
.L_x_6660:
        /* <DEDUP_REMOVED lines=17> */
[----:B------:R-:W-:Y:S01]  /*0290*/  @UP0 USHF.L.U32 UR6, UR6, 0x1, URZ ;  /* 0x0000000106060899 */ /* 0x000fe2000800063f */
[----:B------:R-:W-:-:S03]  /*02a0*/  VOTEU.ANY UP0, P0 ;  /* 0x00000000003f7886 */ /* 0x000fc60000000100 */
[----:B------:R-:W-:Y:S01]  /*02b0*/  UISETP.NE.AND UP3, UPT, UR38, URZ, UPT ;  /* 0x0000003f2600728c */ /* 0x000fe2000bf65270 */
[----:B------:R-:W0:Y:S02]  /*02c0*/  FENCE.VIEW.ASYNC.S ;  /* 0x00000000000073c6 */ /* 0x000e240000000000 */
[----:B0-----:R0:W1:Y:S01]  /*02d0*/  @UP0 SYNCS.EXCH.64 URZ, [UR8+0x38800], UR4 ;  /* 0x03880004083f05b2 */ /* 0x0010620008000100 */
[----:B------:R-:W-:Y:S01]  /*02e0*/  UP2UR UR61, UPR, URZ, 0x8 ;  /* 0x000000083f3d7883 */ /* 0x000fe20008000000 */
[----:B------:R0:W2:Y:S03]  /*02f0*/  @UP1 SYNCS.EXCH.64 URZ, [UR8+0x38810], UR4 ;  /* 0x03881004083f15b2 */ /* 0x0000a60008000100 */
[----:B------:R0:W3:Y:S01]  /*0300*/  @UP2 SYNCS.EXCH.64 URZ, [UR8+0x38820], UR6 ;  /* 0x03882006083f25b2 */ /* 0x0000e20008000100 */
[----:B------:R-:W-:Y:S07]  /*0310*/  @P1 BRA `(.L_x_6662) ;  /* 0x0000000000381947 */ /* 0x000fee0003800000 */
        /* <DEDUP_REMOVED lines=14> */
.L_x_6662:
        /* <DEDUP_REMOVED lines=22> */
.L_x_6663:
        /* <DEDUP_REMOVED lines=18> */
.L_x_6664:
        /* <DEDUP_REMOVED lines=22> */
.L_x_6665:
        /* <DEDUP_REMOVED lines=22> */
.L_x_6666:
[----:B------:R-:W-:Y:S01]  /*0940*/  UISETP.NE.AND UP0, UPT, UR38, URZ, UPT ;  /* 0x0000003f2600728c */ /* 0x000fe2000bf05270 */
[----:B------:R-:W-:Y:S01]  /*0950*/  NOP ;  /* 0x0000000000007918 */ /* 0x000fe20000000000 */
[----:B------:R-:W-:Y:S01]  /*0960*/  UMOV UR60, 0x1 ;  /* 0x00000001003c7882 */ /* 0x000fe20000000000 */
[----:B------:R-:W-:Y:S01]  /*0970*/  ULDC.64 UR36, c[0x0][0x208] ;  /* 0x0000820000247ab9 */ /* 0x000fe20000000a00 */
[----:B------:R-:W-:Y:S01]  /*0980*/  USEL UR60, UR60, 0x2, !UP0 ;  /* 0x000000023c3c7887 */ /* 0x000fe2000c000000 */
[----:B------:R-:W-:Y:S01]  /*0990*/  BSSY B9, `(.L_x_6667) ;  /* 0x00037ef000097945 */ /* 0x000fe20003800000 */
[----:B0123--:R-:W-:Y:S01]  /*09a0*/  BAR.SYNC.DEFER_BLOCKING 0x0 ;  /* 0x0000000000007b1d */ /* 0x00ffe20000010000 */
[----:B------:R-:W-:-:S13]  /*09b0*/  PLOP3.LUT P0, PT, PT, PT, UP0, 0x40, 0x0 ;  /* 0x000000000000781c */ /* 0x000fda0003f0e808 */
[----:B------:R-:W-:Y:S05]  /*09c0*/  @P0 BRA `(.L_x_6668) ;  /* 0x000002e400bc0947 */ /* 0x000fea0003800000 */
.L_x_6669:
[----:B------:R-:W-:-:S08]  /*09d0*/  NOP ;  /* 0x0000000000007918 */ /* 0x000fd00000000000 */
[----:B------:R-:W0:Y:S02]  /*09e0*/  USETMAXREG.TRY_ALLOC.CTAPOOL UP0, 0xe8 ;  /* 0x000000e8000079c8 */ /* 0x000e240008000600 */
[----:B0-----:R-:W-:-:S13]  /*09f0*/  PLOP3.LUT P0, PT, PT, PT, UP0, 0x80, 0x0 ;  /* 0x000000000000781c */ /* 0x001fda0003f0f008 */
[----:B------:R-:W-:Y:S05]  /*0a00*/  @!P0 BRA `(.L_x_6669) ;  /* 0xfffffffc00f08947 */ /* 0x000fea000383ffff */
[----:B------:R-:W0:Y:S01]  /*0a10*/  S2R R0, SR_TID.X ;  /* 0x0000000000007919 */ /* 0x000e220000002100 */
[----:B------:R-:W1:Y:S01]  /*0a20*/  S2UR UR4, SR_CgaCtaId ;  /* 0x00000000000479c3 */ /* 0x000e620000008800 */
[----:B------:R-:W-:Y:S04]  /*0a30*/  STL.64 [R1+0x1c0], RZ ;  /* 0x0001c0ff01007387 */ /* 0x000fe80000100a00 */
[----:B------:R-:W-:Y:S04]  /*0a40*/  STL [R1+0x1c8], RZ ;  /* 0x0001c8ff01007387 */ /* 0x000fe80000100800 */
[----:B------:R-:W-:Y:S01]  /*0a50*/  STL [R1+0x1cc], RZ ;  /* 0x0001ccff01007387 */ /* 0x000fe20000100800 */
[----:B-1----:R-:W-:Y:S01]  /*0a60*/  IMAD.U32 R155, RZ, RZ, UR4 ;  /* 0x00000004ff9b7e24 */ /* 0x002fe2000f8e00ff */
[----:B------:R-:W-:Y:S01]  /*0a70*/  ULDC UR4, c[0x0][0xd3c] ;  /* 0x00034f0000047ab9 */ /* 0x000fe20000000800 */
[----:B0-----:R-:W-:-:S04]  /*0a80*/  SHF.R.U32.HI R2, RZ, 0x7, R0 ;  /* 0x00000007ff027819 */ /* 0x001fc80000011600 */
[----:B------:R-:W-:Y:S02]  /*0a90*/  ISETP.NE.AND P0, PT, R2, 0x1, PT ;  /* 0x000000010200780c */ /* 0x000fe40003f05270 */
[----:B------:R-:W-:-:S04]  /*0aa0*/  MOV R2, 0x400 ;  /* 0x0000040000027802 */ /* 0x000fc80000000f00 */
[----:B------:R-:W-:-:S07]  /*0ab0*/  LEA R2, R155, R2, 0x18 ;  /* 0x000000029b027211 */ /* 0x000fce00078ec0ff */
[----:B------:R-:W-:Y:S06]  /*0ac0*/  @!P0 BAR.ARV 0x8, 0x100 ;  /* 0x0204000000008b1d */ /* 0x000fec0000002000 */
[----:B------:R-:W-:-:S13]  /*0ad0*/  ISETP.GE.U32.AND P0, PT, R0, 0x100, PT ;  /* 0x000001000000780c */ /* 0x000fda0003f06070 */
[----:B------:R-:W-:Y:S08]  /*0ae0*/  @P0 BAR.ARV 0xf, 0x100 ;  /* 0x03c4000000000b1d */ /* 0x000ff00000002000 */
[----:B------:R-:W-:Y:S06]  /*0af0*/  BAR.SYNC.DEFER_BLOCKING 0x5, 0x180 ;  /* 0x0146000000007b1d */ /* 0x000fec0000010000 */
[----:B------:R-:W0:Y:S02]  /*0b00*/  LDS.128 R84, [R2+0x388d0] ;  /* 0x0388d00002547984 */ /* 0x000e240000000c00 */
[----:B------:R-:W-:Y:S06]  /*0b10*/  BAR.ARV 0x4, 0x180 ;  /* 0x0106000000007b1d */ /* 0x000fec0000002000 */
[----:B0-----:R-:W-:-:S13]  /*0b20*/  ISETP.GE.AND P0, PT, R87, UR4, PT ;  /* 0x0000000457007c0c */ /* 0x001fda000bf06270 */
[----:B------:R-:W-:Y:S05]  /*0b30*/  @P0 BRA `(.L_x_6670) ;  /* 0x0000037c00500947 */ /* 0x000fea0003800000 */
[----:B------:R-:W-:Y:S01]  /*0b40*/  VIADD R221, R0, 0xffffff80 ;  /* 0xffffff8000dd7836 */ /* 0x000fe20000000000 */
[----:B------:R-:W0:Y:S01]  /*0b50*/  S2UR UR4, SR_SWINHI ;  /* 0x00000000000479c3 */ /* 0x000e220000002f00 */
[----:B------:R-:W-:Y:S01]  /*0b60*/  R2UR UR40, R2 ;  /* 0x00000000022872ca */ /* 0x000fe200000e0000 */
[----:B------:R-:W-:Y:S02]  /*0b70*/  IMAD.MOV.U32 R161, RZ, RZ, 0x2 ;  /* 0x00000002ffa17424 */ /* 0x000fe400078e00ff */
[----:B------:R-:W-:Y:S01]  /*0b80*/  SHF.R.S32.HI R0, RZ, 0x1f, R221 ;  /* 0x0000001fff007819 */ /* 0x000fe200000114dd */
[----:B------:R-:W-:Y:S02]  /*0b90*/  IMAD.MOV.U32 R156, RZ, RZ, RZ ;  /* 0x000000ffff9c7224 */ /* 0x000fe400078e00ff */
[----:B------:R-:W-:Y:S01]  /*0ba0*/  IMAD.MOV.U32 R158, RZ, RZ, RZ ;  /* 0x000000ffff9e7224 */ /* 0x000fe200078e00ff */
[CC--:B------:R-:W-:Y:S02]  /*0bb0*/  LEA.HI R5, R0.reuse, R221.reuse, RZ, 0x7 ;  /* 0x000000dd00057211 */ /* 0x0c0fe400078f38ff */
[----:B------:R-:W-:-:S02]  /*0bc0*/  LEA.HI R3, R0, R221, RZ, 0x4 ;  /* 0x000000dd00037211 */ /* 0x000fc400078f20ff */
[----:B------:R-:W-:Y:S02]  /*0bd0*/  LOP3.LUT R4, R5, 0xffffff80, RZ, 0xc0, !PT ;  /* 0xffffff8005047812 */ /* 0x000fe400078ec0ff */
[CC--:B------:R-:W-:Y:S02]  /*0be0*/  LEA.HI R11, R0.reuse, R221.reuse, RZ, 0x2 ;  /* 0x000000dd000b7211 */ /* 0x0c0fe400078f10ff */
[CC--:B------:R-:W-:Y:S01]  /*0bf0*/  LEA.HI R13, R0.reuse, R221.reuse, RZ, 0x3 ;  /* 0x000000dd000d7211 */ /* 0x0c0fe200078f18ff */
[----:B------:R-:W-:Y:S01]  /*0c00*/  IMAD.IADD R6, R221, 0x1, -R4 ;  /* 0x00000001dd067824 */ /* 0x000fe200078e0a04 */
[----:B------:R-:W-:Y:S02]  /*0c10*/  LEA.HI R4, R0, R221, RZ, 0x5 ;  /* 0x000000dd00047211 */ /* 0x000fe400078f28ff */
[----:B------:R-:W-:Y:S02]  /*0c20*/  LOP3.LUT R0, R3, 0xfffffff0, RZ, 0xc0, !PT ;  /* 0xfffffff003007812 */ /* 0x000fe400078ec0ff */
[----:B------:R-:W-:-:S02]  /*0c30*/  SHF.R.S32.HI R7, RZ, 0x1f, R6 ;  /* 0x0000001fff077819 */ /* 0x000fc40000011406 */
[----:B------:R-:W-:Y:S01]  /*0c40*/  SHF.R.S32.HI R167, RZ, 0x5, R4 ;  /* 0x00000005ffa77819 */ /* 0x000fe20000011404 */
[----:B------:R-:W-:Y:S01]  /*0c50*/  IMAD.IADD R15, R221, 0x1, -R0 ;  /* 0x00000001dd0f7824 */ /* 0x000fe200078e0a00 */
[CC--:B------:R-:W-:Y:S01]  /*0c60*/  LEA.HI R8, R7.reuse, R6.reuse, RZ, 0x2 ;  /* 0x0000000607087211 */ /* 0x0c0fe200078f10ff */
[----:B------:R-:W-:Y:S01]  /*0c70*/  UMOV UR40, UR40 ;  /* 0x0000002800287c82 */ /* 0x000fe20008000000 */
[----:B0-----:R-:W-:Y:S01]  /*0c80*/  UMOV UR41, UR4 ;  /* 0x0000000400297c82 */ /* 0x001fe20008000000 */
[----:B------:R-:W-:Y:S02]  /*0c90*/  SHF.R.S32.HI R0, RZ, 0x4, R3 ;  /* 0x00000004ff007819 */ /* 0x000fe40000011403 */
[--C-:B------:R-:W-:Y:S01]  /*0ca0*/  SHF.R.S32.HI R9, RZ, 0x2, R8.reuse ;  /* 0x00000002ff097819 */ /* 0x100fe20000011408 */
[----:B------:R0:W-:Y:S01]  /*0cb0*/  STL [R1+0x468], R15 ;  /* 0x0004680f01007387 */ /* 0x0001e20000100800 */
[----:B------:R-:W-:Y:S02]  /*0cc0*/  SHF.R.S32.HI R10, RZ, 0x1f, R8 ;  /* 0x0000001fff0a7819 */ /* 0x000fe40000011408 */
[----:B------:R-:W-:-:S02]  /*0cd0*/  LEA.HI R7, R7, R6, RZ, 0x5 ;  /* 0x0000000607077211 */ /* 0x000fc400078f28ff */
[----:B------:R-:W-:Y:S02]  /*0ce0*/  LEA.HI R10, R10, R9, RZ, 0x3 ;  /* 0x000000090a0a7211 */ /* 0x000fe400078f18ff */
[----:B------:R-:W-:Y:S02]  /*0cf0*/  SHF.R.S32.HI R4, RZ, 0x1f, R4 ;  /* 0x0000001fff047819 */ /* 0x000fe40000011404 */
[----:B------:R-:W-:Y:S02]  /*0d00*/  LOP3.LUT R10, R10, 0xfffffff8, RZ, 0xc0, !PT ;  /* 0xfffffff80a0a7812 */ /* 0x000fe400078ec0ff */
[----:B------:R-:W-:Y:S02]  /*0d10*/  LEA.HI R3, R3, R0, RZ, 0x1 ;  /* 0x0000000003037211 */ /* 0x000fe400078f08ff */
[----:B------:R-:W-:Y:S01]  /*0d20*/  LOP3.LUT R12, R11, 0xfffffffc, RZ, 0xc0, !PT ;  /* 0xfffffffc0b0c7812 */ /* 0x000fe200078ec0ff */
[----:B------:R-:W-:Y:S01]  /*0d30*/  IMAD.IADD R10, R9, 0x1, -R10 ;  /* 0x00000001090a7824 */ /* 0x000fe200078e0a0a */
[----:B------:R-:W-:-:S02]  /*0d40*/  SHF.R.S32.HI R7, RZ, 0x5, R7 ;  /* 0x00000005ff077819 */ /* 0x000fc40000011407 */
[----:B------:R-:W-:Y:S01]  /*0d50*/  SHF.R.S32.HI R18, RZ, 0x2, R11 ;  /* 0x00000002ff127819 */ /* 0x000fe2000001140b */
[----:B------:R-:W-:Y:S01]  /*0d60*/  IMAD.IADD R20, R221, 0x1, -R12 ;  /* 0x00000001dd147824 */ /* 0x000fe200078e0a0c */
[----:B------:R-:W-:Y:S01]  /*0d70*/  LEA.HI R4, R4, R167, RZ, 0x2 ;  /* 0x000000a704047211 */ /* 0x000fe200078f10ff */
[----:B------:R-:W-:Y:S01]  /*0d80*/  IMAD R162, R7, 0x10, R10 ;  /* 0x0000001007a27824 */ /* 0x000fe200078e020a */
[----:B------:R-:W-:Y:S01]  /*0d90*/  LOP3.LUT R3, R3, 0x1ffffffe, RZ, 0xc0, !PT ;  /* 0x1ffffffe03037812 */ /* 0x000fe200078ec0ff */
[----:B------:R-:W-:Y:S01]  /*0da0*/  VIADD R7, R18, 0x20 ;  /* 0x0000002012077836 */ /* 0x000fe20000000000 */
[----:B------:R-:W-:Y:S01]  /*0db0*/  LOP3.LUT R9, R8, 0x7ffffffc, RZ, 0xc0, !PT ;  /* 0x7ffffffc08097812 */ /* 0x000fe200078ec0ff */
[----:B------:R-:W-:Y:S01]  /*0dc0*/  IMAD.SHL.U32 R16, R20, 0x8, RZ ;  /* 0x0000000814107824 */ /* 0x000fe200078e00ff */
[----:B------:R-:W-:Y:S01]  /*0dd0*/  SHF.R.S32.HI R19, RZ, 0x7, R5 ;  /* 0x00000007ff137819 */ /* 0x000fe20000011405 */
[----:B------:R-:W-:Y:S01]  /*0de0*/  IMAD.IADD R3, R0, 0x1, -R3 ;  /* 0x0000000100037824 */ /* 0x000fe200078e0a03 */
[----:B------:R-:W-:Y:S01]  /*0df0*/  LOP3.LUT R4, R4, 0x3ffffc, RZ, 0xc0, !PT ;  /* 0x003ffffc04047812 */ /* 0x000fe200078ec0ff */
[----:B------:R-:W-:Y:S01]  /*0e00*/  IMAD.IADD R9, R6, 0x1, -R9 ;  /* 0x0000000106097824 */ /* 0x000fe200078e0a09 */
[----:B------:R-:W-:Y:S01]  /*0e10*/  SHF.R.S32.HI R0, RZ, 0x3, R13 ;  /* 0x00000003ff007819 */ /* 0x000fe2000001140d */
[----:B0-----:R-:W-:Y:S01]  /*0e20*/  IMAD R15, R19, 0x100, R15 ;  /* 0x00000100130f7824 */ /* 0x001fe200078e020f */
[----:B------:R-:W-:Y:S01]  /*0e30*/  LEA.HI R5, R5, R19, RZ, 0x1 ;  /* 0x0000001305057211 */ /* 0x000fe200078f08ff */
[----:B------:R-:W-:Y:S01]  /*0e40*/  IMAD.IADD R4, R167, 0x1, -R4 ;  /* 0x00000001a7047824 */ /* 0x000fe200078e0a04 */
[----:B------:R-:W-:Y:S01]  /*0e50*/  LEA.HI R0, R20, R20, RZ, 0x1 ;  /* 0x0000001414007211 */ /* 0x000fe200078f08ff */
[----:B------:R-:W-:Y:S01]  /*0e60*/  VIADD R192, R16, 0xc0 ;  /* 0x000000c010c07836 */ /* 0x000fe20000000000 */
[----:B------:R-:W-:Y:S01]  /*0e70*/  SHF.R.S32.HI R6, RZ, 0x1f, R7 ;  /* 0x0000001fff067819 */ /* 0x000fe20000011407 */
[----:B------:R-:W-:Y:S01]  /*0e80*/  IMAD R15, R4, 0x10, R15 ;  /* 0x00000010040f7824 */ /* 0x000fe200078e020f */
[----:B------:R-:W-:Y:S01]  /*0e90*/  LOP3.LUT R5, R5, 0xfffffe, RZ, 0xc0, !PT ;  /* 0x00fffffe05057812 */ /* 0x000fe200078ec0ff */
[----:B------:R-:W-:Y:S01]  /*0ea0*/  IMAD.SHL.U32 R4, R7, 0x40, RZ ;  /* 0x0000004007047824 */ /* 0x000fe200078e00ff */
[----:B------:R-:W-:Y:S01]  /*0eb0*/  LOP3.LUT R0, R0, 0x1ffffffe, RZ, 0xc0, !PT ;  /* 0x1ffffffe00007812 */ /* 0x000fe200078ec0ff */
[----:B------:R-:W-:Y:S01]  /*0ec0*/  IMAD.SHL.U32 R22, R20, 0x4, RZ ;  /* 0x0000000414167824 */ /* 0x000fe200078e00ff */
[----:B------:R-:W-:Y:S01]  /*0ed0*/  LEA.HI R6, R6, R7, RZ, 0x3 ;  /* 0x0000000706067211 */ /* 0x000fe200078f18ff */
[----:B------:R-:W-:Y:S01]  /*0ee0*/  IMAD.SHL.U32 R7, R3, 0x8, RZ ;  /* 0x0000000803077824 */ /* 0x000fe200078e00ff */
[----:B------:R-:W-:Y:S01]  /*0ef0*/  LOP3.LUT R14, R13, 0xfffffff8, RZ, 0xc0, !PT ;  /* 0xfffffff80d0e7812 */ /* 0x000fe200078ec0ff */
[----:B------:R-:W-:Y:S01]  /*0f00*/  IMAD.IADD R5, R19, 0x1, -R5 ;  /* 0x0000000113057824 */ /* 0x000fe200078e0a05 */
[----:B------:R-:W-:Y:S01]  /*0f10*/  SHF.R.S32.HI R11, RZ, 0x1f, R11 ;  /* 0x0000001fff0b7819 */ /* 0x000fe2000001140b */
[----:B------:R-:W-:Y:S01]  /*0f20*/  IMAD.IADD R3, R20, 0x1, -R0 ;  /* 0x0000000114037824 */ /* 0x000fe200078e0a00 */
[----:B------:R-:W-:Y:S01]  /*0f30*/  LOP3.LUT R4, R4, 0x1c0, RZ, 0xc0, !PT ;  /* 0x000001c004047812 */ /* 0x000fe200078ec0ff */
[----:B------:R-:W-:Y:S01]  /*0f40*/  IMAD.SHL.U32 R6, R6, 0x40, RZ ;  /* 0x0000004006067824 */ /* 0x000fe200078e00ff */
[----:B------:R-:W-:Y:S01]  /*0f50*/  LEA.HI R11, R11, R18, RZ, 0x3 ;  /* 0x000000120b0b7211 */ /* 0x000fe200078f18ff */
[----:B------:R-:W-:Y:S01]  /*0f60*/  IMAD.IADD R221, R221, 0x1, -R14 ;  /* 0x00000001dddd7824 */ /* 0x000fe200078e0a0e */
[----:B------:R-:W-:Y:S01]  /*0f70*/  LOP3.LUT R0, R4, 0x38, R16, 0xf8, !PT ;  /* 0x0000003804007812 */ /* 0x000fe200078ef810 */
[----:B------:R-:W-:Y:S01]  /*0f80*/  IMAD.SHL.U32 R8, R5, 0x100, RZ ;  /* 0x0000010005087824 */ /* 0x000fe200078e00ff */
[----:B------:R-:W-:Y:S01]  /*0f90*/  SHF.R.S32.HI R5, RZ, 0x1f, R192 ;  /* 0x0000001fff057819 */ /* 0x000fe200000114c0 */
[----:B------:R-:W-:Y:S01]  /*0fa0*/  IMAD R25, R3, 0x8, R162 ;  /* 0x0000000803197824 */ /* 0x000fe200078e02a2 */
[----:B------:R-:W-:Y:S01]  /*0fb0*/  LOP3.LUT R11, R11, 0xfffffff8, RZ, 0xc0, !PT ;  /* 0xfffffff80b0b7812 */ /* 0x000fe200078ec0ff */
[----:B------:R-:W-:Y:S01]  /*0fc0*/  IMAD.SHL.U32 R166, R221, 0x8, RZ ;  /* 0x00000008dda67824 */ /* 0x000fe200078e00ff */
[----:B------:R-:W-:Y:S01]  /*0fd0*/  SHF.R.U32.HI R10, RZ, 0x3, R4 ;  /* 0x00000003ff0a7819 */ /* 0x000fe20000011604 */
[----:B------:R0:W-:Y:S01]  /*0fe0*/  STL [R1+0x464], R7 ;  /* 0x0004640701007387 */ /* 0x0001e20000100800 */
[----:B------:R-:W-:Y:S01]  /*0ff0*/  LOP3.LUT R6, R6, 0xfffffe00, RZ, 0xc0, !PT ;  /* 0xfffffe0006067812 */ /* 0x000fe200078ec0ff */
[----:B------:R-:W-:Y:S01]  /*1000*/  IMAD.U32 R160, R15, 0x40, R7 ;  /* 0x000000400fa07824 */ /* 0x000fe200078e0007 */
[----:B------:R-:W-:Y:S01]  /*1010*/  SHF.L.U64.HI R202, R192, 0x1, R5 ;  /* 0x00000001c0ca7819 */ /* 0x000fe20000010205 */
[----:B------:R-:W-:Y:S01]  /*1020*/  STL [R1+0x454], R25 ;  /* 0x0004541901007387 */ /* 0x000fe20000100800 */
[----:B------:R-:W-:Y:S01]  /*1030*/  VIADD R191, R16, 0xe0 ;  /* 0x000000e010bf7836 */ /* 0x000fe20000000000 */
[----:B------:R-:W-:Y:S01]  /*1040*/  LOP3.LUT R5, R6, R0, R10, 0xf6, !PT ;  /* 0x0000000006057212 */ /* 0x000fe200078ef60a */
[----:B------:R-:W-:Y:S01]  /*1050*/  VIADD R218, R166, 0x80 ;  /* 0x00000080a6da7836 */ /* 0x000fe20000000000 */
[----:B------:R-:W-:Y:S01]  /*1060*/  STL [R1+0x45c], R8 ;  /* 0x00045c0801007387 */ /* 0x000fe20000100800 */
[----:B------:R-:W-:Y:S01]  /*1070*/  IMAD.IADD R159, R18, 0x1, -R11 ;  /* 0x00000001129f7824 */ /* 0x000fe200078e0a0b */
[----:B------:R-:W-:Y:S01]  /*1080*/  SHF.R.S32.HI R4, RZ, 0x1f, R191 ;  /* 0x0000001fff047819 */ /* 0x000fe200000114bf */
[----:B0-----:R-:W-:Y:S01]  /*1090*/  IMAD.SHL.U32 R7, R9, 0x2, RZ ;  /* 0x0000000209077824 */ /* 0x001fe200078e00ff */
[----:B------:R-:W-:Y:S01]  /*10a0*/  SHF.R.S32.HI R14, RZ, 0x1f, R218 ;  /* 0x0000001fff0e7819 */ /* 0x000fe200000114da */
[C---:B------:R-:W-:Y:S01]  /*10b0*/  VIADD R215, R166.reuse, 0x140 ;  /* 0x00000140a6d77836 */ /* 0x040fe20000000000 */
[----:B------:R-:W-:Y:S01]  /*10c0*/  SHF.L.U64.HI R203, R191, 0x1, R4 ;  /* 0x00000001bfcb7819 */ /* 0x000fe20000010204 */
[C---:B------:R-:W-:Y:S01]  /*10d0*/  VIADD R217, R166.reuse, 0xc0 ;  /* 0x000000c0a6d97836 */ /* 0x040fe20000000000 */
[----:B------:R-:W-:Y:S01]  /*10e0*/  STL [R1+0x458], R6 ;  /* 0x0004580601007387 */ /* 0x000fe20000100800 */
[----:B------:R-:W-:Y:S01]  /*10f0*/  VIADD R11, R166, 0x1c0 ;  /* 0x000001c0a60b7836 */ /* 0x000fe20000000000 */
[----:B------:R-:W-:Y:S01]  /*1100*/  SHF.R.S32.HI R14, RZ, 0x1f, R215 ;  /* 0x0000001fff0e7819 */ /* 0x000fe200000114d7 */
[----:B------:R-:W-:Y:S01]  /*1110*/  IMAD.IADD R163, R7, 0x1, R8 ;  /* 0x0000000107a37824 */ /* 0x000fe200078e0208 */
[----:B------:R-:W-:Y:S01]  /*1120*/  SHF.R.S32.HI R13, RZ, 0x1f, R217 ;  /* 0x0000001fff0d7819 */ /* 0x000fe200000114d9 */
[----:B------:R-:W-:Y:S01]  /*1130*/  VIADD R165, R22, 0x10 ;  /* 0x0000001016a57836 */ /* 0x000fe20000000000 */
[----:B------:R-:W-:Y:S01]  /*1140*/  SHF.R.S32.HI R11, RZ, 0x1f, R11 ;  /* 0x0000001fff0b7819 */ /* 0x000fe2000001140b */
[C---:B------:R-:W-:Y:S01]  /*1150*/  VIADD R12, R166.reuse, 0x180 ;  /* 0x00000180a60c7836 */ /* 0x040fe20000000000 */
[----:B------:R0:W-:Y:S01]  /*1160*/  STL [R1+0x448], R20 ;  /* 0x0004481401007387 */ /* 0x0001e20000100800 */
[----:B------:R-:W-:Y:S01]  /*1170*/  IMAD R0, R5, 0x2, R2 ;  /* 0x0000000205007824 */ /* 0x000fe200078e0202 */
        /* <DEDUP_REMOVED lines=8> */
[----:B0-----:R-:W-:Y:S01]  /*1200*/  SHF.R.S32.HI R20, RZ, 0x1f, R219 ;  /* 0x0000001fff147819 */ /* 0x001fe200000114db */
[----:B------:R-:W-:Y:S01]  /*1210*/  VIADD R216, R166, 0x100 ;  /* 0x00000100a6d87836 */ /* 0x000fe20000000000 */
        /* <DEDUP_REMOVED lines=53> */
[C---:B------:R-:W-:Y:S01]  /*1570*/  VIADD R20, R163.reuse, 0x58 ;  /* 0x00000058a3147836 */ /* 0x040fe20000000000 */
[----:B------:R-:W-:Y:S01]  /*1580*/  SHF.R.S32.HI R4, RZ, 0x1f, R227 ;  /* 0x0000001fff047819 */ /* 0x000fe200000114e3 */
[C---:B0-----:R-:W-:Y:S01]  /*1590*/  VIADD R13, R163.reuse, 0x70 ;  /* 0x00000070a30d7836 */ /* 0x041fe20000000000 */
[----:B------:R-:W-:Y:S01]  /*15a0*/  SHF.R.S32.HI R3, RZ, 0x1f, R226 ;  /* 0x0000001fff037819 */ /* 0x000fe200000114e2 */
[C---:B------:R-:W-:Y:S01]  /*15b0*/  VIADD R10, R163.reuse, 0x88 ;  /* 0x00000088a30a7836 */ /* 0x040fe20000000000 */
[----:B------:R-:W-:Y:S01]  /*15c0*/  SHF.R.S32.HI R0, RZ, 0x1f, R225 ;  /* 0x0000001fff007819 */ /* 0x000fe200000114e1 */
[C---:B--2---:R-:W-:Y:S01]  /*15d0*/  VIADD R7, R163.reuse, 0xa0 ;  /* 0x000000a0a3077836 */ /* 0x044fe20000000000 */
[----:B------:R-:W-:Y:S01]  /*15e0*/  SHF.R.S32.HI R17, RZ, 0x1f, R16 ;  /* 0x0000001fff117819 */ /* 0x000fe20000011410 */
[C---:B------:R-:W-:Y:S01]  /*15f0*/  VIADD R224, R163.reuse, 0xe8 ;  /* 0x000000e8a3e07836 */ /* 0x040fe20000000000 */
[----:B------:R-:W-:Y:S01]  /*1600*/  SHF.R.S32.HI R164, RZ, 0x1f, R19 ;  /* 0x0000001fffa47819 */ /* 0x000fe20000011413 */
[----:B------:R-:W-:Y:S01]  /*1610*/  VIADD R223, R163, 0xf0 ;  /* 0x000000f0a3df7836 */ /* 0x000fe20000000000 */
[----:B------:R-:W-:Y:S01]  /*1620*/  SHF.L.U64.HI R198, R197, 0x1, R198 ;  /* 0x00000001c5c67819 */ /* 0x000fe200000102c6 */
[----:B------:R-:W-:Y:S01]  /*1630*/  VIADD R222, R163, 0xf8 ;  /* 0x000000f8a3de7836 */ /* 0x000fe20000000000 */
[----:B------:R-:W-:Y:S01]  /*1640*/  SHF.L.U64.HI R199, R196, 0x1, R199 ;  /* 0x00000001c4c77819 */ /* 0x000fe200000102c7 */
[----:B------:R-:W-:Y:S01]  /*1650*/  IMAD.WIDE R160, R160, R161, UR40 ;  /* 0x00000028a0a07e25 */ /* 0x000fe2000f8e02a1 */
[----:B------:R-:W-:-:S02]  /*1660*/  SHF.L.U64.HI R200, R195, 0x1, R200 ;  /* 0x00000001c3c87819 */ /* 0x000fc400000102c8 */
[----:B------:R-:W-:Y:S02]  /*1670*/  SHF.L.U64.HI R201, R194, 0x1, R201 ;  /* 0x00000001c2c97819 */ /* 0x000fe400000102c9 */
[----:B------:R-:W-:Y:S02]  /*1680*/  SHF.L.U64.HI R204, R189, 0x1, R204 ;  /* 0x00000001bdcc7819 */ /* 0x000fe400000102cc */
[----:B------:R-:W-:Y:S02]  /*1690*/  SHF.L.U64.HI R205, R188, 0x1, R205 ;  /* 0x00000001bccd7819 */ /* 0x000fe400000102cd */
[----:B------:R-:W-:Y:S02]  /*16a0*/  SHF.L.U64.HI R206, R187, 0x1, R206 ;  /* 0x00000001bbce7819 */ /* 0x000fe400000102ce */
[----:B------:R-:W-:Y:S02]  /*16b0*/  SHF.L.U64.HI R207, R186, 0x1, R207 ;  /* 0x00000001bacf7819 */ /* 0x000fe400000102cf */
[----:B------:R-:W-:-:S02]  /*16c0*/  SHF.L.U64.HI R208, R185, 0x1, R208 ;  /* 0x00000001b9d07819 */ /* 0x000fc400000102d0 */
[----:B------:R-:W-:Y:S02]  /*16d0*/  SHF.L.U64.HI R209, R184, 0x1, R209 ;  /* 0x00000001b8d17819 */ /* 0x000fe400000102d1 */
[----:B------:R-:W-:Y:S02]  /*16e0*/  SHF.L.U64.HI R210, R183, 0x1, R210 ;  /* 0x00000001b7d27819 */ /* 0x000fe400000102d2 */
[----:B------:R-:W-:Y:S02]  /*16f0*/  SHF.L.U64.HI R211, R182, 0x1, R211 ;  /* 0x00000001b6d37819 */ /* 0x000fe400000102d3 */
[----:B------:R-:W-:Y:S02]  /*1700*/  SHF.R.S32.HI R20, RZ, 0x1f, R20 ;  /* 0x0000001fff147819 */ /* 0x000fe40000011414 */
[----:B------:R-:W-:Y:S02]  /*1710*/  SHF.R.S32.HI R13, RZ, 0x1f, R13 ;  /* 0x0000001fff0d7819 */ /* 0x000fe4000001140d */
[----:B------:R-:W-:-:S02]  /*1720*/  SHF.R.S32.HI R10, RZ, 0x1f, R10 ;  /* 0x0000001fff0a7819 */ /* 0x000fc4000001140a */
[----:B------:R-:W-:Y:S02]  /*1730*/  SHF.R.S32.HI R7, RZ, 0x1f, R7 ;  /* 0x0000001fff077819 */ /* 0x000fe40000011407 */
[----:B------:R-:W-:Y:S02]  /*1740*/  SHF.R.S32.HI R4, RZ, 0x1f, R224 ;  /* 0x0000001fff047819 */ /* 0x000fe400000114e0 */
[----:B------:R-:W-:Y:S02]  /*1750*/  SHF.R.S32.HI R3, RZ, 0x1f, R223 ;  /* 0x0000001fff037819 */ /* 0x000fe400000114df */
[----:B------:R-:W-:-:S07]  /*1760*/  SHF.R.S32.HI R0, RZ, 0x1f, R222 ;  /* 0x0000001fff007819 */ /* 0x000fce00000114de */
.L_x_6904:
[----:B------:R-:W-:Y:S01]  /*1770*/  ULDC.64 UR4, c[0x0][0xb20] ;  /* 0x0002c80000047ab9 */ /* 0x000fe20000000a00 */
[----:B0-234-:R-:W0:Y:S01]  /*1780*/  LDC.64 R4, c[0x0][0xb00] ;  /* 0x0002c000ff047b82 */ /* 0x01de220000000a00 */
        /* <DEDUP_REMOVED lines=10> */
[----:B------:R-:W1:Y:S01]  /*1830*/  @P0 LDC.64 R8, c[0x0][0xb20] ;  /* 0x0002c800ff080b82 */ /* 0x000e620000000a00 */
        /* <DEDUP_REMOVED lines=36> */
.L_x_6671:
[----:B------:R-:W-:Y:S02]  /*1a80*/  IMAD.U32 R27, RZ, RZ, UR5 ;  /* 0x00000005ff1b7e24 */ /* 0x000fe4000f8e00ff */
[----:B------:R-:W-:Y:S01]  /*1a90*/  IMAD.U32 R29, RZ, RZ, UR4 ;  /* 0x00000004ff1d7e24 */ /* 0x000fe2000f8e00ff */
[----:B------:R-:W-:Y:S06]  /*1aa0*/  @!P2 BRA `(.L_x_6672) ;  /* 0x000000000010a947 */ /* 0x000fec0003800000 */
[----:B------:R-:W0:Y:S02]  /*1ab0*/  LDC.64 R4, c[0x0][0xb18] ;  /* 0x0002c600ff047b82 */ /* 0x000e240000000a00 */
[----:B0-----:R-:W-:-:S05]  /*1ac0*/  IMAD.WIDE R4, R87, 0x4, R4 ;  /* 0x0000000457047825 */ /* 0x001fca00078e0204 */
[----:B------:R0:W5:Y:S01]  /*1ad0*/  LDG.E R29, desc[UR36][R4.64] ;  /* 0x00000024041d7981 */ /* 0x000162000c1e1900 */
[----:B------:R-:W-:Y:S05]  /*1ae0*/  BRA `(.L_x_6673) ;  /* 0x0000000000107947 */ /* 0x000fea0003800000 */
.L_x_6672:
[----:B------:R-:W-:Y:S05]  /*1af0*/  @!P3 BRA `(.L_x_6673) ;  /* 0x00000000000cb947 */ /* 0x000fea0003800000 */
[----:B------:R-:W2:Y:S04]  /*1b00*/  LDG.E R0, desc[UR36][R4.64] ;  /* 0x0000002404007981 */ /* 0x000ea8000c1e1900 */
[----:B------:R-:W2:Y:S02]  /*1b10*/  LDG.E R29, desc[UR36][R4.64+0x4] ;  /* 0x00000424041d7981 */ /* 0x000ea4000c1e1900 */
[----:B--2---:R-:W-:-:S07]  /*1b20*/  IMAD.IADD R29, R29, 0x1, -R0 ;  /* 0x000000011d1d7824 */ /* 0x004fce00078e0a00 */
.L_x_6673:
        /* <DEDUP_REMOVED lines=47> */
.L_x_6676:
[----:B------:R-:W-:-:S13]  /*1e20*/  ISETP.NE.AND P0, PT, R5, 0x1, PT ;  /* 0x000000010500780c */ /* 0x000fda0003f05270 */
[----:B------:R-:W0:Y:S02]  /*1e30*/  @P0 LDC.64 R6, c[0x0][0xae0] ;  /* 0x0002b800ff060b82 */ /* 0x000e240000000a00 */
[----:B0-----:R-:W-:-:S05]  /*1e40*/  @P0 IMAD.HI.U32 R6, R0, R6, RZ ;  /* 0x0000000600060227 */ /* 0x001fca00078e00ff */
[----:B------:R-:W-:-:S07]  /*1e50*/  @P0 SHF.R.U32.HI R0, RZ, R7, R6 ;  /* 0x00000007ff000219 */ /* 0x000fce0000011606 */
.L_x_6677:
[----:B------:R-:W-:Y:S05]  /*1e60*/  BSYNC B0 ;  /* 0x0000000000007941 */ /* 0x000fea0003800000 */
.L_x_6675:
[----:B------:R-:W-:-:S05]  /*1e70*/  IMAD R3, R0, R5, R5 ;  /* 0x0000000500037224 */ /* 0x000fca00078e0205 */
[----:B------:R-:W-:-:S07]  /*1e80*/  VIMNMX R4, R4, R3, PT ;  /* 0x0000000304047248 */ /* 0x000fce0003fe0100 */
.L_x_6674:
        /* <DEDUP_REMOVED lines=25> */
.L_x_6680:
[----:B------:R-:W-:-:S13]  /*2020*/  ISETP.NE.AND P0, PT, R5, 0x1, PT ;  /* 0x000000010500780c */ /* 0x000fda0003f05270 */
[----:B------:R-:W0:Y:S02]  /*2030*/  @P0 LDC.64 R6, c[0x0][0xae0] ;  /* 0x0002b800ff060b82 */ /* 0x000e240000000a00 */
[----:B0-----:R-:W-:-:S05]  /*2040*/  @P0 IMAD.HI.U32 R6, R0, R6, RZ ;  /* 0x0000000600060227 */ /* 0x001fca00078e00ff */
[----:B------:R-:W-:-:S07]  /*2050*/  @P0 SHF.R.U32.HI R0, RZ, R7, R6 ;  /* 0x00000007ff000219 */ /* 0x000fce0000011606 */
.L_x_6681:
[----:B------:R-:W-:Y:S05]  /*2060*/  BSYNC B0 ;  /* 0x0000000000007941 */ /* 0x000fea0003800000 */
.L_x_6679:
[----:B------:R-:W-:-:S05]  /*2070*/  IMAD R0, R0, R5, RZ ;  /* 0x0000000500007224 */ /* 0x000fca00078e02ff */
[----:B------:R-:W-:-:S07]  /*2080*/  VIMNMX R3, R3, R0, !PT ;  /* 0x0000000003037248 */ /* 0x000fce0007fe0100 */
.L_x_6678:
[----:B------:R-:W-:Y:S01]  /*2090*/  SHF.R.S32.HI R0, RZ, 0x1f, R3 ;  /* 0x0000001fff007819 */ /* 0x000fe20000011403 */
[----:B------:R-:W-:Y:S01]  /*20a0*/  BSSY B0, `(.L_x_6682) ;  /* 0x0000028000007945 */ /* 0x000fe20003800000 */
[----:B------:R-:W-:Y:S02]  /*20b0*/  LOP3.LUT R220, R213, 0xff, RZ, 0xc0, !PT ;  /* 0x000000ffd5dc7812 */ /* 0x000fe400078ec0ff */
[----:B------:R-:W-:Y:S01]  /*20c0*/  LEA.HI R0, R0, R3, RZ, 0x6 ;  /* 0x0000000300007211 */ /* 0x000fe200078f30ff */
[----:B------:R-:W-:Y:S01]  /*20d0*/  IMAD.MOV.U32 R3, RZ, RZ, RZ ;  /* 0x000000ffff037224 */ /* 0x000fe200078e00ff */
        /* <DEDUP_REMOVED lines=36> */
.L_x_6683:
[----:B------:R-:W-:Y:S05]  /*2320*/  BSYNC B0 ;  /* 0x0000000000007941 */ /* 0x000fea0003800000 */
.L_x_6682:
[----:B------:R-:W-:-:S05]  /*2330*/  IMAD R0, R220, R3, R9 ;  /* 0x00000003dc007224 */ /* 0x000fca00078e0209 */
        /* <DEDUP_REMOVED lines=35> */
.L_x_6686:
[----:B------:R-:W-:Y:S05]  /*2570*/  BSYNC B6 ;  /* 0x0000000000067941 */ /* 0x000fea0003800000 */
.L_x_6685:
        /* <DEDUP_REMOVED lines=20> */
.L_x_6688:
[----:B------:R-:W-:Y:S05]  /*26c0*/  BSYNC B6 ;  /* 0x0000000000067941 */ /* 0x000fea0003800000 */
.L_x_6687:
[----:B------:R-:W-:Y:S01]  /*26d0*/  ULDC.64 UR4, c[0x0][0xaf0] ;  /* 0x0002bc0000047ab9 */ /* 0x000fe20000000a00 */
[----:B------:R-:W-:Y:S01]  /*26e0*/  IMAD.MOV.U32 R39, RZ, RZ, R87 ;  /* 0x000000ffff277224 */ /* 0x000fe200078e0057 */
[----:B------:R-:W-:Y:S01]  /*26f0*/  ISETP.NE.U32.AND P0, PT, RZ, UR4, PT ;  /* 0x00000004ff007c0c */ /* 0x000fe2000bf05070 */
[----:B------:R-:W2:Y:S01]  /*2700*/  LDL R20, [R1+0x448] ;  /* 0x0004480001147983 */ /* 0x000ea20000100800 */
[----:B------:R-:W0:Y:S02]  /*2710*/  LDC R3, c[0x0][0x3f4] ;  /* 0x0000fd00ff037b82 */ /* 0x000e240000000800 */
[----:B------:R-:W-:-:S13]  /*2720*/  ISETP.NE.AND.EX P0, PT, RZ, UR5, PT, P0 ;  /* 0x00000005ff007c0c */ /* 0x000fda000bf05300 */
[----:B------:R-:W1:Y:S02]  /*2730*/  @P0 LDC.64 R4, c[0x0][0xaf0] ;  /* 0x0002bc00ff040b82 */ /* 0x000e640000000a00 */
[----:B-1----:R-:W-:-:S05]  /*2740*/  @P0 IMAD.WIDE R4, R87, 0x4, R4 ;  /* 0x0000000457040825 */ /* 0x002fca00078e0204 */
[----:B------:R-:W3:Y:S01]  /*2750*/  @P0 LDG.E R39, desc[UR36][R4.64] ;  /* 0x0000002404270981 */ /* 0x000ee2000c1e1900 */
[----:B0-----:R-:W-:Y:S01]  /*2760*/  ISETP.GE.AND P1, PT, R16, R3, PT ;  /* 0x000000031000720c */ /* 0x001fe20003f26270 */
[----:B------:R-:W-:-:S03]  /*2770*/  IMAD.IADD R38, R38, 0x1, R29 ;  /* 0x0000000126267824 */ /* 0x000fc600078e021d */
[----:B------:R-:W-:-:S05]  /*2780*/  SEL R3, R3, RZ, P1 ;  /* 0x000000ff03037207 */ /* 0x000fca0000800000 */
[----:B------:R-:W-:-:S05]  /*2790*/  IMAD.IADD R3, R16, 0x1, R3 ;  /* 0x0000000110037824 */ /* 0x000fca00078e0203 */
[----:B------:R-:W-:-:S04]  /*27a0*/  SHF.R.S32.HI R0, RZ, 0x1f, R3 ;  /* 0x0000001fff007819 */ /* 0x000fc80000011403 */
[----:B------:R-:W-:-:S04]  /*27b0*/  LEA.HI R0, R0, R3, RZ, 0x3 ;  /* 0x0000000300007211 */ /* 0x000fc800078f18ff */
[----:B------:R-:W-:Y:S01]  /*27c0*/  SHF.R.S32.HI R0, RZ, 0x3, R0 ;  /* 0x00000003ff007819 */ /* 0x000fe20000011400 */
[----:B--2---:R-:W-:Y:S01]  /*27d0*/  IMAD R34, R20, 0x40, R18 ;  /* 0x0000004014227824 */ /* 0x004fe200078e0212 */
[----:B---3--:R-:W-:-:S07]  /*27e0*/  SHF.R.S32.HI R3, RZ, 0x1f, R39 ;  /* 0x0000001fff037819 */ /* 0x008fce0000011427 */
.L_x_6721:
        /* <DEDUP_REMOVED lines=21> */
[----:B--2---:R-:W-:Y:S01]  /*2940*/  @!P0 LEA R4, P2, R6, R4, 0x2 ;  /* 0x0000000406048211 */ /* 0x004fe200078410ff */
[----:B------:R-:W-:-:S03]  /*2950*/  IMAD.SHL.U32 R55, R159, 0x40, RZ ;  /* 0x000000409f377824 */ /* 0x000fc600078e00ff */
[----:B------:R-:W-:Y:S02]  /*2960*/  @!P0 LEA.HI.X R5, R6, R5, R7, 0x2, P2 ;  /* 0x0000000506058211 */ /* 0x000fe400010f1407 */
[----:B------:R-:W-:Y:S01]  /*2970*/  LOP3.LUT R55, R55, 0x1c0, RZ, 0xc0, !PT ;  /* 0x000001c037377812 */ /* 0x000fe200078ec0ff */
[----:B------:R-:W-:Y:S02]  /*2980*/  IMAD.SHL.U32 R50, R167, 0x200, RZ ;  /* 0x00000200a7327824 */ /* 0x000fe400078e00ff */
[----:B-----5:R0:W5:Y:S01]  /*2990*/  @!P0 LDG.E R41, desc[UR36][R4.64] ;  /* 0x0000002404298981 */ /* 0x020162000c1e1900 */
[----:B-1----:R-:W-:Y:S01]  /*29a0*/  ISETP.GE.AND P0, PT, R37, 0x1, PT ;  /* 0x000000012500780c */ /* 0x002fe20003f06270 */
[----:B------:R-:W-:Y:S01]  /*29b0*/  IMAD.SHL.U32 R36, R156, 0x1000, RZ ;  /* 0x000010009c247824 */ /* 0x000fe200078e00ff */
[----:B------:R-:W-:Y:S01]  /*29c0*/  LOP3.LUT R42, R55, 0x18, R16, 0xf8, !PT ;  /* 0x00000018372a7812 */ /* 0x000fe200078ef810 */
[----:B------:R-:W-:Y:S01]  /*29d0*/  IMAD.MOV R6, RZ, RZ, -R8 ;  /* 0x000000ffff067224 */ /* 0x000fe200078e0a08 */
[----:B------:R-:W-:Y:S01]  /*29e0*/  SHF.R.U32.HI R53, RZ, 0x3, R55 ;  /* 0x00000003ff357819 */ /* 0x000fe20000011637 */
[----:B------:R-:W-:Y:S05]  /*29f0*/  YIELD ;  /* 0x0000000000007946 */ /* 0x000fea0003800000 */
[----:B------:R-:W-:Y:S01]  /*2a00*/  LOP3.LUT R42, R50, R42, R53, 0xf6, !PT ;  /* 0x0000002a322a7212 */ /* 0x000fe200078ef635 */
[----:B------:R-:W-:Y:S01]  /*2a10*/  BSSY B0, `(.L_x_6689) ;  /* 0x00001e3000007945 */ /* 0x000fe20003800000 */
[----:B------:R-:W-:Y:S01]  /*2a20*/  IMAD R43, R43, R6, R12 ;  /* 0x000000062b2b7224 */ /* 0x000fe200078e020c */
[----:B------:R-:W-:-:S02]  /*2a30*/  ISETP.GT.AND P2, PT, R33, R32, PT ;  /* 0x000000202100720c */ /* 0x000fc40003f44270 */
[----:B0-----:R-:W-:-:S04]  /*2a40*/  IMAD.IADD R5, R42, 0x1, R36 ;  /* 0x000000012a057824 */ /* 0x001fc800078e0224 */
[----:B------:R-:W-:Y:S01]  /*2a50*/  IMAD R48, R5, 0x2, R2 ;  /* 0x0000000205307824 */ /* 0x000fe200078e0202 */
[----:B------:R-:W-:Y:S06]  /*2a60*/  @!P0 BRA `(.L_x_6690) ;  /* 0x0000001800a08947 */ /* 0x000fec0003800000 */
[----:B------:R-:W-:Y:S01]  /*2a70*/  SHF.R.S32.HI R44, RZ, 0x1f, R43 ;  /* 0x0000001fff2c7819 */ /* 0x000fe2000001142b */
[----:B------:R-:W-:Y:S01]  /*2a80*/  ULDC.64 UR4, c[0x0][0x300] ;  /* 0x0000c00000047ab9 */ /* 0x000fe20000000a00 */
[----:B-----5:R-:W-:Y:S01]  /*2a90*/  SHF.R.S32.HI R45, RZ, 0x1f, R41 ;  /* 0x0000001fff2d7819 */ /* 0x020fe20000011429 */
[----:B------:R-:W-:Y:S01]  /*2aa0*/  IMAD.WIDE.U32 R6, R43, UR4, RZ ;  /* 0x000000042b067c25 */ /* 0x000fe2000f8e00ff */
[----:B------:R-:W-:Y:S01]  /*2ab0*/  SHF.R.S32.HI R11, RZ, 0x1f, R33 ;  /* 0x0000001fff0b7819 */ /* 0x000fe20000011421 */
[----:B------:R-:W-:Y:S02]  /*2ac0*/  ULDC.U8 UR6, c[0x0][0x410] ;  /* 0x0001040000067ab9 */ /* 0x000fe40000000000 */
[----:B------:R-:W-:Y:S01]  /*2ad0*/  IMAD R4, R44, UR4, RZ ;  /* 0x000000042c047c24 */ /* 0x000fe2000f8e02ff */
[----:B------:R-:W-:-:S03]  /*2ae0*/  ISETP.NE.AND P0, PT, RZ, UR6, PT ;  /* 0x00000006ff007c0c */ /* 0x000fc6000bf05270 */
[----:B------:R-:W-:Y:S01]  /*2af0*/  IMAD R9, R43, UR5, R4 ;  /* 0x000000052b097c24 */ /* 0x000fe2000f8e0204 */
[----:B------:R-:W-:Y:S01]  /*2b00*/  ULDC.64 UR4, c[0x0][0x310] ;  /* 0x0000c40000047ab9 */ /* 0x000fe20000000a00 */
[----:B------:R-:W0:Y:S01]  /*2b10*/  LDC.64 R4, c[0x0][0x3f8] ;  /* 0x0000fe00ff047b82 */ /* 0x000e220000000a00 */
        /* <DEDUP_REMOVED lines=8> */
[----:B------:R-:W-:Y:S02]  /*2ba0*/  ULDC.64 UR4, c[0x0][0x2e8] ;  /* 0x0000ba0000047ab9 */ /* 0x000fe40000000a00 */
[C---:B------:R-:W-:Y:S01]  /*2bb0*/  LEA R47, P3, R6.reuse, UR4, 0x1 ;  /* 0x00000004062f7c11 */ /* 0x040fe2000f8608ff */
[-C--:B0-----:R-:W-:Y:S02]  /*2bc0*/  IMAD R10, R11, R4.reuse, RZ ;  /* 0x000000040b0a7224 */ /* 0x081fe400078e02ff */
[----:B------:R-:W-:Y:S01]  /*2bd0*/  IMAD.WIDE.U32 R8, R33, R4, RZ ;  /* 0x0000000421087225 */ /* 0x000fe200078e00ff */
[----:B------:R-:W-:-:S03]  /*2be0*/  LEA.HI.X R49, R6, UR5, R49, 0x1, P3 ;  /* 0x0000000506317c11 */ /* 0x000fc600098f0c31 */
[----:B------:R-:W-:Y:S02]  /*2bf0*/  IMAD R7, R33, R5, R10 ;  /* 0x0000000521077224 */ /* 0x000fe400078e020a */
[----:B------:R-:W-:Y:S02]  /*2c00*/  IMAD.SHL.U32 R59, R8, 0x40, RZ ;  /* 0x00000040083b7824 */ /* 0x000fe400078e00ff */
[----:B------:R-:W-:-:S05]  /*2c10*/  IMAD.IADD R7, R9, 0x1, R7 ;  /* 0x0000000109077824 */ /* 0x000fca00078e0207 */
[----:B------:R-:W-:Y:S01]  /*2c20*/  SHF.L.U64.HI R57, R8, 0x6, R7 ;  /* 0x0000000608397819 */ /* 0x000fe20000010207 */
[----:B------:R-:W-:Y:S06]  /*2c30*/  @!P0 BRA `(.L_x_6691) ;  /* 0x0000000c00288947 */ /* 0x000fec0003800000 */
[----:B------:R-:W0:Y:S01]  /*2c40*/  LDC.64 R6, c[0x0][0x408] ;  /* 0x00010200ff067b82 */ /* 0x000e220000000a00 */
[----:B------:R-:W-:Y:S01]  /*2c50*/  IMAD R46, R33, -0x40, R27 ;  /* 0xffffffc0212e7824 */ /* 0x000fe200078e021b */
[----:B------:R-:W-:Y:S01]  /*2c60*/  BSSY B1, `(.L_x_6692) ;  /* 0x0000031000017945 */ /* 0x000fe20003800000 */
[----:B------:R-:W-:Y:S02]  /*2c70*/  CS2R R8, SRZ ;  /* 0x0000000000087805 */ /* 0x000fe4000001ff00 */
[----:B------:R-:W-:Y:S02]  /*2c80*/  CS2R R28, SRZ ;  /* 0x00000000001c7805 */ /* 0x000fe4000001ff00 */
[----:B------:R-:W-:Y:S02]  /*2c90*/  CS2R R20, SRZ ;  /* 0x0000000000147805 */ /* 0x000fe4000001ff00 */
[----:B------:R-:W-:Y:S02]  /*2ca0*/  VIMNMX R46, R46, 0x40, PT ;  /* 0x000000402e2e7848 */ /* 0x000fe40003fe0100 */
[----:B------:R-:W-:-:S02]  /*2cb0*/  CS2R R30, SRZ ;  /* 0x00000000001e7805 */ /* 0x000fc4000001ff00 */
[----:B------:R-:W-:Y:S01]  /*2cc0*/  ISETP.GE.AND P0, PT, R18, R46, PT ;  /* 0x0000002e1200720c */ /* 0x000fe20003f06270 */
[----:B0-----:R-:W-:-:S04]  /*2cd0*/  IMAD R10, R11, R6, RZ ;  /* 0x000000060b0a7224 */ /* 0x001fc800078e02ff */
[----:B------:R-:W-:-:S08]  /*2ce0*/  IMAD R15, R33, R7, R10 ;  /* 0x00000007210f7224 */ /* 0x000fd000078e020a */
[----:B------:R-:W-:Y:S05]  /*2cf0*/  @P0 BRA `(.L_x_6693) ;  /* 0x00000000009c0947 */ /* 0x000fea0003800000 */
[----:B------:R-:W-:Y:S01]  /*2d00*/  SHF.R.S32.HI R9, RZ, 0x1f, R18 ;  /* 0x0000001fff097819 */ /* 0x000fe20000011412 */
[----:B------:R-:W-:Y:S01]  /*2d10*/  ULDC.64 UR4, c[0x0][0x3e8] ;  /* 0x0000fa0000047ab9 */ /* 0x000fe20000000a00 */
[----:B------:R-:W-:Y:S01]  /*2d20*/  SHF.R.S32.HI R23, RZ, 0x1f, R22 ;  /* 0x0000001fff177819 */ /* 0x000fe20000011416 */
[----:B------:R-:W-:Y:S01]  /*2d30*/  ULDC.64 UR6, c[0x0][0x400] ;  /* 0x0001000000067ab9 */ /* 0x000fe20000000a00 */
[----:B------:R-:W-:Y:S01]  /*2d40*/  SHF.R.S32.HI R13, RZ, 0x1f, R35 ;  /* 0x0000001fff0d7819 */ /* 0x000fe20000011423 */
[C---:B------:R-:W-:Y:S01]  /*2d50*/  IMAD R8, R9.reuse, R6, RZ ;  /* 0x0000000609087224 */ /* 0x040fe200078e02ff */
[-C--:B------:R-:W-:Y:S01]  /*2d60*/  ISETP.GE.AND P3, PT, R22, R37.reuse, PT ;  /* 0x000000251600720c */ /* 0x080fe20003f66270 */
[----:B------:R-:W-:Y:S01]  /*2d70*/  IMAD R10, R9, R4, RZ ;  /* 0x00000004090a7224 */ /* 0x000fe200078e02ff */
[----:B------:R-:W-:Y:S01]  /*2d80*/  ISETP.GE.AND P5, PT, R165, R37, PT ;  /* 0x00000025a500720c */ /* 0x000fe20003fa6270 */
[C---:B------:R-:W-:Y:S02]  /*2d90*/  IMAD R51, R18.reuse, R7, R8 ;  /* 0x0000000712337224 */ /* 0x040fe400078e0208 */
[----:B------:R-:W-:-:S04]  /*2da0*/  IMAD.WIDE.U32 R8, R18, R6, R22 ;  /* 0x0000000612087225 */ /* 0x000fc800078e0016 */
[----:B------:R-:W-:Y:S02]  /*2db0*/  IMAD R12, R13, R6, RZ ;  /* 0x000000060d0c7224 */ /* 0x000fe400078e02ff */
[C---:B------:R-:W-:Y:S02]  /*2dc0*/  IMAD R21, R18.reuse, R5, R10 ;  /* 0x0000000512157224 */ /* 0x040fe400078e020a */
[----:B------:R-:W-:Y:S02]  /*2dd0*/  IMAD.IADD R9, R9, 0x1, R51 ;  /* 0x0000000109097824 */ /* 0x000fe400078e0233 */
[----:B------:R-:W-:-:S04]  /*2de0*/  IMAD.WIDE.U32 R10, R18, R4, R22 ;  /* 0x00000004120a7225 */ /* 0x000fc800078e0016 */
[----:B------:R-:W-:Y:S02]  /*2df0*/  IMAD R51, R35, R7, R12 ;  /* 0x0000000723337224 */ /* 0x000fe400078e020c */
[----:B------:R-:W-:Y:S02]  /*2e00*/  IMAD R14, R13, R4, RZ ;  /* 0x000000040d0e7224 */ /* 0x000fe400078e02ff */
[----:B------:R-:W-:-:S04]  /*2e10*/  IMAD.WIDE.U32 R8, R35, R6, R8 ;  /* 0x0000000623087225 */ /* 0x000fc800078e0008 */
[----:B------:R-:W-:-:S04]  /*2e20*/  IMAD.WIDE.U32 R12, R33, R6, RZ ;  /* 0x00000006210c7225 */ /* 0x000fc800078e00ff */
[----:B------:R-:W-:Y:S01]  /*2e30*/  IMAD.IADD R7, R11, 0x1, R21 ;  /* 0x000000010b077824 */ /* 0x000fe200078e0215 */
[----:B------:R-:W-:Y:S01]  /*2e40*/  CS2R R20, SRZ ;  /* 0x0000000000147805 */ /* 0x000fe2000001ff00 */
[----:B------:R-:W-:Y:S01]  /*2e50*/  IMAD.MOV.U32 R6, RZ, RZ, R10 ;  /* 0x000000ffff067224 */ /* 0x000fe200078e000a */
[----:B------:R-:W-:Y:S01]  /*2e60*/  LEA R10, P4, R12, R8, 0x6 ;  /* 0x000000080c0a7211 */ /* 0x000fe200078830ff */
[C---:B------:R-:W-:Y:S02]  /*2e70*/  IMAD R11, R35.reuse, R5, R14 ;  /* 0x00000005230b7224 */ /* 0x040fe400078e020e */
[----:B------:R-:W-:-:S04]  /*2e80*/  IMAD.WIDE.U32 R6, R35, R4, R6 ;  /* 0x0000000423067225 */ /* 0x000fc800078e0006 */
[----:B------:R-:W-:Y:S01]  /*2e90*/  IMAD.IADD R5, R9, 0x1, R51 ;  /* 0x0000000109057824 */ /* 0x000fe200078e0233 */
[----:B------:R-:W-:Y:S01]  /*2ea0*/  IADD3 R8, P6, R59, R6, RZ ;  /* 0x000000063b087210 */ /* 0x000fe20007fde0ff */
[----:B------:R-:W-:-:S03]  /*2eb0*/  IMAD.IADD R13, R13, 0x1, R15 ;  /* 0x000000010d0d7824 */ /* 0x000fc600078e020f */
[----:B------:R-:W-:Y:S02]  /*2ec0*/  IADD3.X R7, R57, R7, R11, P6, !PT ;  /* 0x0000000739077210 */ /* 0x000fe400037fe40b */
[----:B------:R-:W-:Y:S02]  /*2ed0*/  LEA R4, P6, R8, UR4, 0x1 ;  /* 0x0000000408047c11 */ /* 0x000fe4000f8c08ff */
[----:B------:R-:W-:Y:S02]  /*2ee0*/  LEA.HI.X R13, R12, R5, R13, 0x6, P4 ;  /* 0x000000050c0d7211 */ /* 0x000fe400020f340d */
[----:B------:R-:W-:Y:S02]  /*2ef0*/  LEA R6, P4, R10, UR6, 0x1 ;  /* 0x000000060a067c11 */ /* 0x000fe4000f8808ff */
[----:B------:R-:W-:Y:S02]  /*2f00*/  LEA.HI.X R5, R8, UR5, R7, 0x1, P6 ;  /* 0x0000000508057c11 */ /* 0x000fe4000b0f0c07 */
[----:B------:R-:W-:-:S02]  /*2f10*/  CS2R R8, SRZ ;  /* 0x0000000000087805 */ /* 0x000fc4000001ff00 */
[----:B------:R-:W-:Y:S01]  /*2f20*/  LEA.HI.X R7, R10, UR7, R13, 0x1, P4 ;  /* 0x000000070a077c11 */ /* 0x000fe2000a0f0c0d */
[----:B------:R0:W5:Y:S04]  /*2f30*/  @!P3 LDG.E.64 R28, desc[UR36][R4.64] ;  /* 0x00000024041cb981 */ /* 0x000168000c1e1b00 */
[----:B------:R0:W5:Y:S04]  /*2f40*/  @!P5 LDG.E.64 R8, desc[UR36][R4.64+0x20] ;  /* 0x000020240408d981 */ /* 0x000168000c1e1b00 */
[----:B------:R0:W5:Y:S04]  /*2f50*/  @!P3 LDG.E.64 R30, desc[UR36][R6.64] ;  /* 0x00000024061eb981 */ /* 0x000168000c1e1b00 */
[----:B------:R0:W5:Y:S02]  /*2f60*/  @!P5 LDG.E.64 R20, desc[UR36][R6.64+0x20] ;  /* 0x000020240614d981 */ /* 0x000164000c1e1b00 */
.L_x_6693:
[----:B------:R-:W-:Y:S05]  /*2f70*/  BSYNC B1 ;  /* 0x0000000000017941 */ /* 0x000fea0003800000 */
.L_x_6692:
[----:B------:R-:W-:Y:S01]  /*2f80*/  UISETP.NE.AND UP0, UPT, UR38, URZ, UPT ;  /* 0x0000003f2600728c */ /* 0x000fe2000bf05270 */
[----:B0----5:R-:W-:Y:S02]  /*2f90*/  IMAD.MOV.U32 R4, RZ, RZ, R8 ;  /* 0x000000ffff047224 */ /* 0x021fe400078e0008 */
[----:B------:R-:W-:Y:S02]  /*2fa0*/  IMAD.MOV.U32 R5, RZ, RZ, R9 ;  /* 0x000000ffff057224 */ /* 0x000fe400078e0009 */
[----:B------:R-:W-:Y:S01]  /*2fb0*/  IMAD.MOV.U32 R6, RZ, RZ, R28 ;  /* 0x000000ffff067224 */ /* 0x000fe200078e001c */
[----:B------:R-:W-:Y:S01]  /*2fc0*/  PLOP3.LUT P3, PT, PT, PT, UP0, 0x80, 0x0 ;  /* 0x000000000000781c */ /* 0x000fe20003f6f008 */
[----:B------:R-:W-:Y:S01]  /*2fd0*/  IMAD.MOV.U32 R7, RZ, RZ, R31 ;  /* 0x000000ffff077224 */ /* 0x000fe200078e001f */
[----:B------:R-:W-:Y:S01]  /*2fe0*/  PRMT R56, R5, 0x5410, R4 ;  /* 0x0000541005387816 */ /* 0x000fe20000000004 */
[----:B------:R-:W-:Y:S02]  /*2ff0*/  IMAD.MOV.U32 R4, RZ, RZ, R29 ;  /* 0x000000ffff047224 */ /* 0x000fe400078e001d */
[----:B------:R-:W-:Y:S01]  /*3000*/  IMAD.MOV.U32 R5, RZ, RZ, R21 ;  /* 0x000000ffff057224 */ /* 0x000fe200078e0015 */
[----:B------:R-:W-:-:S02]  /*3010*/  PRMT R57, R57, 0x5410, R7 ;  /* 0x0000541039397816 */ /* 0x000fc40000000007 */
[----:B------:R-:W-:Y:S01]  /*3020*/  PRMT R53, R4, 0x5410, R6 ;  /* 0x0000541004357816 */ /* 0x000fe20000000006 */
[----:B------:R-:W-:Y:S01]  /*3030*/  IMAD.MOV.U32 R4, RZ, RZ, R20 ;  /* 0x000000ffff047224 */ /* 0x000fe200078e0014 */
[----:B------:R-:W-:Y:S01]  /*3040*/  PRMT R59, R59, 0x5410, R5 ;  /* 0x000054103b3b7816 */ /* 0x000fe20000000005 */
[----:B------:R-:W-:-:S03]  /*3050*/  IMAD.MOV.U32 R6, RZ, RZ, R30 ;  /* 0x000000ffff067224 */ /* 0x000fc600078e001e */
[----:B------:R-:W-:Y:S02]  /*3060*/  PRMT R58, R58, 0x5410, R4 ;  /* 0x000054103a3a7816 */ /* 0x000fe40000000004 */
[----:B------:R-:W-:Y:S01]  /*3070*/  PRMT R55, R55, 0x5410, R6 ;  /* 0x0000541037377816 */ /* 0x000fe20000000006 */
[----:B------:R-:W-:Y:S06]  /*3080*/  @P3 BRA `(.L_x_6694) ;  /* 0x0000000000043947 */ /* 0x000fec0003800000 */
[----:B------:R-:W-:Y:S01]  /*3090*/  BPT.TRAP 0x1 ;  /* 0x000000040000795c */ /* 0x000fe20000300000 */
.L_x_6694:
[----:B------:R-:W-:Y:S01]  /*30a0*/  IMAD R40, R156, 0x8, R2 ;  /* 0x000000089c287824 */ /* 0x000fe200078e0202 */
[----:B------:R-:W-:Y:S01]  /*30b0*/  SHF.L.U32 R51, R158, 0x1f, RZ ;  /* 0x0000001f9e337819 */ /* 0x000fe200000006ff */
[----:B------:R-:W-:Y:S03]  /*30c0*/  BSSY B1, `(.L_x_6695) ;  /* 0x0000003000017945 */ /* 0x000fe60003800000 */
[----:B------:R-:W0:Y:S02]  /*30d0*/  SYNCS.PHASECHK.TRANS64.TRYWAIT P4, [R40+URZ+0x38890], R51 ;  /* 0x03889033280075a7 */ /* 0x000e24000808017f */
[----:B0-----:R-:W-:Y:S05]  /*30e0*/  @!P4 BRA `(.L_x_6696) ;  /* 0x0000035400ecc947 */ /* 0x001fea0003800000 */
.L_x_7059:
[----:B------:R-:W-:Y:S05]  /*30f0*/  BSYNC B1 ;  /* 0x0000000000017941 */ /* 0x000fea0003800000 */
.L_x_6695:
[----:B------:R-:W-:-:S03]  /*3100*/  UMOV UR4, 0xffffffff ;  /* 0xffffffff00047882 */ /* 0x000fc60000000000 */
[----:B------:R-:W-:Y:S05]  /*3110*/  BRA.DIV UR4, `(.L_x_6697) ;  /* 0x0000035604f47947 */ /* 0x000fea000b800000 */
[----:B------:R-:W1:Y:S04]  /*3120*/  SHFL.IDX PT, R49, R49, RZ, 0x1c1f ;  /* 0x001c1fff31317589 */ /* 0x000e6800000e0000 */
[----:B------:R2:W3:Y:S02]  /*3130*/  SHFL.IDX PT, R14, R47, RZ, 0x1c1f ;  /* 0x001c1fff2f0e7589 */ /* 0x0004e400000e0000 */
.L_x_7063:
[----:B------:R-:W-:Y:S05]  /*3140*/  @P0 BRA `(.L_x_6698) ;  /* 0x0000001400bc0947 */ /* 0x000fea0003800000 */
[----:B------:R-:W4:Y:S01]  /*3150*/  LDC R54, c[0x0][0x2f4] ;  /* 0x0000bd00ff367b82 */ /* 0x000f220000000800 */
[----:B------:R-:W-:Y:S01]  /*3160*/  BSSY B1, `(.L_x_6699) ;  /* 0x0000039000017945 */ /* 0x000fe20003800000 */
[----:B----4-:R-:W-:-:S13]  /*3170*/  ISETP.GE.AND P0, PT, R16, R54, PT ;  /* 0x000000361000720c */ /* 0x010fda0003f06270 */
[----:B------:R-:W-:Y:S05]  /*3180*/  @P0 BRA `(.L_x_6700) ;  /* 0x0000000000d80947 */ /* 0x000fea0003800000 */
[----:B------:R4:W0:Y:S01]  /*3190*/  LDS.128 R4, [R48+0x22400] ;  /* 0x0224000030047984 */ /* 0x0008220000000c00 */
[----:B------:R-:W-:Y:S01]  /*31a0*/  ISETP.GE.AND P4, PT, R22, R37, PT ;  /* 0x000000251600720c */ /* 0x000fe20003f86270 */
[----:B------:R-:W-:Y:S01]  /*31b0*/  BSSY B2, `(.L_x_6701) ;  /* 0x0000032000027945 */ /* 0x000fe20003800000 */
[----:B---3--:R-:W-:-:S04]  /*31c0*/  LEA R10, P0, R16, R14, 0x1 ;  /* 0x0000000e100a7211 */ /* 0x008fc800078008ff */
[----:B-1----:R-:W-:-:S07]  /*31d0*/  LEA.HI.X R11, R16, R49, R17, 0x1, P0 ;  /* 0x00000031100b7211 */ /* 0x002fce00000f0c11 */
[----:B----4-:R-:W-:Y:S05]  /*31e0*/  @P4 BRA `(.L_x_6702) ;  /* 0x0000000000b84947 */ /* 0x010fea0003800000 */
[----:B------:R-:W-:Y:S01]  /*31f0*/  SHF.R.U32.HI R52, RZ, 0x10, R31 ;  /* 0x00000010ff347819 */ /* 0x000fe2000001161f */
[----:B0-----:R-:W-:Y:S01]  /*3200*/  IMAD.U32 R15, R7, 0x10000, RZ ;  /* 0x00010000070f7824 */ /* 0x001fe200078e00ff */
[----:B--2---:R-:W-:Y:S01]  /*3210*/  SHF.R.U32.HI R47, RZ, 0x10, R29 ;  /* 0x00000010ff2f7819 */ /* 0x004fe2000001161d */
[----:B------:R-:W-:Y:S01]  /*3220*/  IMAD.U32 R12, R6, 0x10000, RZ ;  /* 0x00010000060c7824 */ /* 0x000fe200078e00ff */
[----:B------:R-:W-:Y:S02]  /*3230*/  SHF.R.U64 R48, R30, 0x10, R31 ;  /* 0x000000101e307819 */ /* 0x000fe4000000121f */
[----:B------:R-:W-:Y:S02]  /*3240*/  SHF.R.U64 R50, R28, 0x10, R29 ;  /* 0x000000101c327819 */ /* 0x000fe4000000121d */
[----:B------:R-:W-:Y:S02]  /*3250*/  PRMT R52, R57, 0x5432, R52 ;  /* 0x0000543239347816 */ /* 0x000fe40000000034 */
[----:B------:R-:W-:-:S02]  /*3260*/  PRMT R31, R53, 0x5410, R47 ;  /* 0x00005410351f7816 */ /* 0x000fc4000000002f */
[----:B------:R-:W-:Y:S02]  /*3270*/  PRMT R48, R55, 0x5432, R48 ;  /* 0x0000543237307816 */ /* 0x000fe40000000030 */
[----:B------:R-:W-:Y:S01]  /*3280*/  LOP3.LUT R13, R6, 0xffff0000, RZ, 0xc0, !PT ;  /* 0xffff0000060d7812 */ /* 0x000fe200078ec0ff */
[----:B------:R-:W-:Y:S01]  /*3290*/  IMAD.U32 R47, R31, 0x10000, RZ ;  /* 0x000100001f2f7824 */ /* 0x000fe200078e00ff */
[----:B------:R-:W-:Y:S01]  /*32a0*/  LOP3.LUT R28, R7, 0xffff0000, RZ, 0xc0, !PT ;  /* 0xffff0000071c7812 */ /* 0x000fe200078ec0ff */
[----:B------:R-:W-:Y:S01]  /*32b0*/  IMAD.U32 R6, R5, 0x10000, RZ ;  /* 0x0001000005067824 */ /* 0x000fe200078e00ff */
[----:B------:R-:W-:Y:S01]  /*32c0*/  PRMT R29, R53, 0x5432, R50 ;  /* 0x00005432351d7816 */ /* 0x000fe20000000032 */
[----:B------:R-:W-:Y:S01]  /*32d0*/  IMAD.U32 R53, R52, 0x10000, RZ ;  /* 0x0001000034357824 */ /* 0x000fe200078e00ff */
[----:B------:R-:W-:Y:S01]  /*32e0*/  LOP3.LUT R7, R5, 0xffff0000, RZ, 0xc0, !PT ;  /* 0xffff000005077812 */ /* 0x000fe200078ec0ff */
[----:B------:R-:W-:Y:S01]  /*32f0*/  IMAD.U32 R5, R4, 0x10000, RZ ;  /* 0x0001000004057824 */ /* 0x000fe200078e00ff */
[----:B------:R-:W-:Y:S01]  /*3300*/  LOP3.LUT R50, R48, 0xffff0000, RZ, 0xc0, !PT ;  /* 0xffff000030327812 */ /* 0x000fe200078ec0ff */
[----:B------:R-:W-:Y:S01]  /*3310*/  FMUL.FTZ R57, R13, R53 ;  /* 0x000000350d397220 */ /* 0x000fe20000410000 */
[----:B------:R-:W-:Y:S01]  /*3320*/  LOP3.LUT R30, R29, 0xffff0000, RZ, 0xc0, !PT ;  /* 0xffff00001d1e7812 */ /* 0x000fe200078ec0ff */
[-C--:B------:R-:W-:Y:S01]  /*3330*/  FMUL.FTZ R13, R13, R47.reuse ;  /* 0x0000002f0d0d7220 */ /* 0x080fe20000410000 */
[----:B------:R-:W-:Y:S01]  /*3340*/  LOP3.LUT R52, R52, 0xffff0000, RZ, 0xc0, !PT ;  /* 0xffff000034347812 */ /* 0x000fe200078ec0ff */
[----:B------:R-:W-:Y:S01]  /*3350*/  FMUL.FTZ R55, R7, R50 ;  /* 0x0000003207377220 */ /* 0x000fe20000410000 */
[----:B------:R-:W-:Y:S01]  /*3360*/  LOP3.LUT R31, R31, 0xffff0000, RZ, 0xc0, !PT ;  /* 0xffff00001f1f7812 */ /* 0x000fe200078ec0ff */
[----:B------:R-:W-:Y:S01]  /*3370*/  FFMA.FTZ R57, R12, R47, -R57 ;  /* 0x0000002f0c397223 */ /* 0x000fe20000010839 */
[-C--:B------:R-:W-:Y:S01]  /*3380*/  FMUL.FTZ R7, R7, R30.reuse ;  /* 0x0000001e07077220 */ /* 0x080fe20000410000 */
[----:B------:R-:W-:Y:S01]  /*3390*/  LOP3.LUT R4, R4, 0xffff0000, RZ, 0xc0, !PT ;  /* 0xffff000004047812 */ /* 0x000fe200078ec0ff */
[----:B------:R-:W-:Y:S01]  /*33a0*/  FFMA.FTZ R55, R6, R30, -R55 ;  /* 0x0000001e06377223 */ /* 0x000fe20000010837 */
[----:B------:R-:W-:Y:S01]  /*33b0*/  FFMA.FTZ R12, R12, R53, R13 ;  /* 0x000000350c0c7223 */ /* 0x000fe2000001000d */
[----:B------:R-:W-:-:S02]  /*33c0*/  IMAD.U32 R48, R48, 0x10000, RZ ;  /* 0x0001000030307824 */ /* 0x000fc400078e00ff */
[C---:B------:R-:W-:Y:S01]  /*33d0*/  FMUL.FTZ R30, R28.reuse, R52 ;  /* 0x000000341c1e7220 */ /* 0x040fe20000410000 */
[----:B------:R-:W-:Y:S02]  /*33e0*/  IMAD.U32 R29, R29, 0x10000, RZ ;  /* 0x000100001d1d7824 */ /* 0x000fe400078e00ff */
[----:B------:R-:W-:Y:S01]  /*33f0*/  FMUL.FTZ R13, R28, R31 ;  /* 0x0000001f1c0d7220 */ /* 0x000fe20000410000 */
[----:B------:R-:W-:Y:S01]  /*3400*/  FFMA.FTZ R50, R6, R50, R7 ;  /* 0x0000003206327223 */ /* 0x000fe20000010007 */
        /* <DEDUP_REMOVED lines=10> */
[----:B------:R-:W-:Y:S01]  /*34b0*/  F2FP.BF16.F32.PACK_AB R5, R50, R55 ;  /* 0x000000373205723e */ /* 0x000fe200000010ff */
[----:B------:R-:W-:-:S07]  /*34c0*/  IMAD.MOV.U32 R7, RZ, RZ, R13 ;  /* 0x000000ffff077224 */ /* 0x000fce00078e000d */
.L_x_6702:
[----:B------:R-:W-:Y:S05]  /*34d0*/  BSYNC B2 ;  /* 0x0000000000027941 */ /* 0x000fea0003800000 */
.L_x_6701:
[----:B0-----:R4:W-:Y:S02]  /*34e0*/  ST.E.128 desc[UR36][R10.64], R4 ;  /* 0x000000040a007985 */ /* 0x0019e4000c101d24 */
.L_x_6700:
[----:B------:R-:W-:Y:S05]  /*34f0*/  BSYNC B1 ;  /* 0x0000000000017941 */ /* 0x000fea0003800000 */
.L_x_6699:
[----:B------:R-:W-:-:S13]  /*3500*/  ISETP.GE.AND P0, PT, R19, R54, PT ;  /* 0x000000361300720c */ /* 0x000fda0003f06270 */
[----:B------:R-:W-:Y:S05]  /*3510*/  @P0 BRA `(.L_x_6698) ;  /* 0x0000001000c80947 */ /* 0x000fea0003800000 */
[----:B----4-:R-:W-:Y:S01]  /*3520*/  IMAD.MOV.U32 R5, RZ, RZ, 0x20 ;  /* 0x00000020ff057424 */ /* 0x010fe200078e00ff */
[----:B------:R-:W-:Y:S01]  /*3530*/  LOP3.LUT P0, RZ, R159, 0x4, RZ, 0xc0, !PT ;  /* 0x000000049fff7812 */ /* 0x000fe2000780c0ff */
[----:B------:R-:W-:Y:S01]  /*3540*/  BSSY B1, `(.L_x_6703) ;  /* 0x0000037000017945 */ /* 0x000fe20003800000 */
[----:B------:R-:W-:Y:S02]  /*3550*/  ISETP.GE.AND P4, PT, R165, R37, PT ;  /* 0x00000025a500720c */ /* 0x000fe40003f86270 */
[----:B------:R-:W-:Y:S02]  /*3560*/  SEL R5, R5, 0xffffffe0, !P0 ;  /* 0xffffffe005057807 */ /* 0x000fe40004000000 */
[----:B---3--:R-:W-:Y:S02]  /*3570*/  LEA R10, P0, R19, R14, 0x1 ;  /* 0x0000000e130a7211 */ /* 0x008fe400078008ff */
[----:B------:R-:W-:Y:S02]  /*3580*/  IADD3 R5, R5, R42, R36 ;  /* 0x0000002a05057210 */ /* 0x000fe40007ffe024 */
[----:B-1----:R-:W-:-:S03]  /*3590*/  LEA.HI.X R11, R19, R49, R164, 0x1, P0 ;  /* 0x00000031130b7211 */ /* 0x002fc600000f0ca4 */
[----:B------:R-:W-:-:S06]  /*35a0*/  IMAD R4, R5, 0x2, R2 ;  /* 0x0000000205047824 */ /* 0x000fcc00078e0202 */
[----:B------:R-:W1:Y:S01]  /*35b0*/  LDS.128 R4, [R4+0x22400] ;  /* 0x0224000004047984 */ /* 0x000e620000000c00 */
[----:B------:R-:W-:Y:S05]  /*35c0*/  @P4 BRA `(.L_x_6704) ;  /* 0x0000000000b84947 */ /* 0x000fea0003800000 */
[----:B------:R-:W-:Y:S01]  /*35d0*/  SHF.R.U64 R14, R8, 0x10, R9 ;  /* 0x00000010080e7819 */ /* 0x000fe20000001209 */
[----:B-1----:R-:W-:Y:S01]  /*35e0*/  IMAD.U32 R12, R7, 0x10000, RZ ;  /* 0x00010000070c7824 */ /* 0x002fe200078e00ff */
[--C-:B------:R-:W-:Y:S01]  /*35f0*/  SHF.R.U64 R28, R20, 0x10, R21.reuse ;  /* 0x00000010141c7819 */ /* 0x100fe20000001215 */
[----:B------:R-:W-:Y:S01]  /*3600*/  IMAD.U32 R8, R6, 0x10000, RZ ;  /* 0x0001000006087824 */ /* 0x000fe200078e00ff */
        /* <DEDUP_REMOVED lines=12> */
[C---:B------:R-:W-:Y:S01]  /*36d0*/  LOP3.LUT R15, R14.reuse, 0xffff0000, RZ, 0xc0, !PT ;  /* 0xffff00000e0f7812 */ /* 0x040fe200078ec0ff */
[----:B------:R-:W-:Y:S01]  /*36e0*/  IMAD.U32 R14, R14, 0x10000, RZ ;  /* 0x000100000e0e7824 */ /* 0x000fe200078e00ff */
[----:B------:R-:W-:Y:S01]  /*36f0*/  LOP3.LUT R9, R6, 0xffff0000, RZ, 0xc0, !PT ;  /* 0xffff000006097812 */ /* 0x000fe200078ec0ff */
[C---:B------:R-:W-:Y:S01]  /*3700*/  FMUL.FTZ R37, R7.reuse, R29 ;  /* 0x0000001d07257220 */ /* 0x040fe20000410000 */
[----:B------:R-:W-:Y:S01]  /*3710*/  LOP3.LUT R30, R30, 0xffff0000, RZ, 0xc0, !PT ;  /* 0xffff00001e1e7812 */ /* 0x000fe200078ec0ff */
[----:B------:R-:W-:Y:S01]  /*3720*/  FMUL.FTZ R36, R7, R15 ;  /* 0x0000000f07247220 */ /* 0x000fe20000410000 */
[----:B------:R-:W-:Y:S01]  /*3730*/  LOP3.LUT R20, R20, 0xffff0000, RZ, 0xc0, !PT ;  /* 0xffff000014147812 */ /* 0x000fe200078ec0ff */
[C---:B------:R-:W-:Y:S01]  /*3740*/  FMUL.FTZ R7, R9.reuse, R31 ;  /* 0x0000001f09077220 */ /* 0x040fe20000410000 */
[----:B------:R-:W-:Y:S01]  /*3750*/  FMUL.FTZ R9, R9, R21 ;  /* 0x0000001509097220 */ /* 0x000fe20000410000 */
[----:B------:R-:W-:-:S02]  /*3760*/  IMAD.U32 R6, R5, 0x10000, RZ ;  /* 0x0001000005067824 */ /* 0x000fc400078e00ff */
[----:B------:R-:W-:Y:S01]  /*3770*/  FFMA.FTZ R21, R8, R21, -R7 ;  /* 0x0000001508157223 */ /* 0x000fe20000010807 */
[----:B------:R-:W-:Y:S02]  /*3780*/  IMAD.U32 R5, R4, 0x10000, RZ ;  /* 0x0001000004057824 */ /* 0x000fe400078e00ff */
[----:B------:R-:W-:Y:S01]  /*3790*/  FFMA.FTZ R8, R8, R31, R9 ;  /* 0x0000001f08087223 */ /* 0x000fe20000010009 */
[----:B------:R-:W-:Y:S01]  /*37a0*/  LOP3.LUT R4, R4, 0xffff0000, RZ, 0xc0, !PT ;  /* 0xffff000004047812 */ /* 0x000fe200078ec0ff */
[C---:B------:R-:W-:Y:S01]  /*37b0*/  FMUL.FTZ R9, R13.reuse, R30 ;  /* 0x0000001e0d097220 */ /* 0x040fe20000410000 */
[-C--:B------:R-:W-:Y:S01]  /*37c0*/  FMUL.FTZ R13, R13, R20.reuse ;  /* 0x000000140d0d7220 */ /* 0x080fe20000410000 */
[C---:B------:R-:W-:Y:S01]  /*37d0*/  FFMA.FTZ R37, R6.reuse, R15, -R37 ;  /* 0x0000000f06257223 */ /* 0x040fe20000010825 */
[----:B------:R-:W-:Y:S01]  /*37e0*/  FFMA.FTZ R36, R6, R29, R36 ;  /* 0x0000001d06247223 */ /* 0x000fe20000010024 */
[----:B------:R-:W-:Y:S01]  /*37f0*/  FFMA.FTZ R9, R12, R20, -R9 ;  /* 0x000000140c097223 */ /* 0x000fe20000010809 */
[C---:B------:R-:W-:Y:S01]  /*3800*/  FMUL.FTZ R6, R4.reuse, R28 ;  /* 0x0000001c04067220 */ /* 0x040fe20000410000 */
[----:B------:R-:W-:Y:S01]  /*3810*/  FMUL.FTZ R7, R4, R14 ;  /* 0x0000000e04077220 */ /* 0x000fe20000410000 */
[----:B------:R-:W-:Y:S01]  /*3820*/  FFMA.FTZ R12, R12, R30, R13 ;  /* 0x0000001e0c0c7223 */ /* 0x000fe2000001000d */
[----:B------:R-:W-:Y:S01]  /*3830*/  F2FP.BF16.F32.PACK_AB R8, R8, R21 ;  /* 0x000000150808723e */ /* 0x000fe200000010ff */
[C---:B------:R-:W-:Y:S01]  /*3840*/  FFMA.FTZ R6, R5.reuse, R14, -R6 ;  /* 0x0000000e05067223 */ /* 0x040fe20000010806 */
[----:B------:R-:W-:Y:S01]  /*3850*/  FFMA.FTZ R7, R5, R28, R7 ;  /* 0x0000001c05077223 */ /* 0x000fe20000010007 */
[----:B------:R-:W-:-:S02]  /*3860*/  F2FP.BF16.F32.PACK_AB R5, R36, R37 ;  /* 0x000000252405723e */ /* 0x000fc400000010ff */
[----:B------:R-:W-:Y:S02]  /*3870*/  F2FP.BF16.F32.PACK_AB R9, R12, R9 ;  /* 0x000000090c09723e */ /* 0x000fe400000010ff */
[----:B------:R-:W-:Y:S01]  /*3880*/  F2FP.BF16.F32.PACK_AB R4, R7, R6 ;  /* 0x000000060704723e */ /* 0x000fe200000010ff */
[----:B------:R-:W-:Y:S02]  /*3890*/  IMAD.MOV.U32 R6, RZ, RZ, R8 ;  /* 0x000000ffff067224 */ /* 0x000fe400078e0008 */
[----:B------:R-:W-:-:S07]  /*38a0*/  IMAD.MOV.U32 R7, RZ, RZ, R9 ;  /* 0x000000ffff077224 */ /* 0x000fce00078e0009 */
.L_x_6704:
[----:B------:R-:W-:Y:S05]  /*38b0*/  BSYNC B1 ;  /* 0x0000000000017941 */ /* 0x000fea0003800000 */
.L_x_6703:
[----:B-1----:R1:W-:Y:S01]  /*38c0*/  ST.E.128 desc[UR36][R10.64], R4 ;  /* 0x000000040a007985 */ /* 0x0023e2000c101d24 */
[----:B------:R-:W-:Y:S05]  /*38d0*/  BRA `(.L_x_6698) ;  /* 0x0000000c00d87947 */ /* 0x000fea0003800000 */
.L_x_6691:
[----:B------:R-:W-:Y:S01]  /*38e0*/  SHF.R.S32.HI R7, RZ, 0x1f, R18 ;  /* 0x0000001fff077819 */ /* 0x000fe20000011412 */
[CC--:B------:R-:W-:Y:S01]  /*38f0*/  IMAD.WIDE.U32 R8, R18.reuse, R4.reuse, R16 ;  /* 0x0000000412087225 */ /* 0x0c0fe200078e0010 */
[----:B------:R-:W-:Y:S01]  /*3900*/  ULDC.64 UR6, c[0x0][0x408] ;  /* 0x0001020000067ab9 */ /* 0x000fe20000000a00 */
[----:B------:R-:W-:Y:S02]  /*3910*/  ULDC.64 UR4, c[0x0][0x3e8] ;  /* 0x0000fa0000047ab9 */ /* 0x000fe40000000a00 */
[C---:B------:R-:W-:Y:S02]  /*3920*/  IMAD R6, R7.reuse, R4, RZ ;  /* 0x0000000407067224 */ /* 0x040fe400078e02ff */
[----:B------:R-:W-:Y:S02]  /*3930*/  IMAD R15, R7, UR6, RZ ;  /* 0x00000006070f7c24 */ /* 0x000fe4000f8e02ff */
[----:B------:R-:W-:Y:S02]  /*3940*/  IMAD R13, R18, R5, R6 ;  /* 0x00000005120d7224 */ /* 0x000fe400078e0206 */
[----:B------:R-:W-:-:S02]  /*3950*/  IMAD R46, R33, -0x40, R27 ;  /* 0xffffffc0212e7824 */ /* 0x000fc400078e021b */
[----:B------:R-:W-:Y:S01]  /*3960*/  IMAD.IADD R9, R13, 0x1, R9 ;  /* 0x000000010d097824 */ /* 0x000fe200078e0209 */
[----:B------:R-:W-:Y:S01]  /*3970*/  SHF.R.S32.HI R13, RZ, 0x1f, R35 ;  /* 0x0000001fff0d7819 */ /* 0x000fe20000011423 */
[----:B------:R-:W-:Y:S01]  /*3980*/  IMAD.WIDE.U32 R6, R18, UR6, R16 ;  /* 0x0000000612067c25 */ /* 0x000fe2000f8e0010 */
[----:B------:R-:W-:-:S03]  /*3990*/  VIMNMX R46, R46, 0x40, PT ;  /* 0x000000402e2e7848 */ /* 0x000fc60003fe0100 */
[----:B------:R-:W-:-:S04]  /*39a0*/  IMAD.WIDE.U32 R8, R35, R4, R8 ;  /* 0x0000000423087225 */ /* 0x000fc800078e0008 */
[----:B------:R-:W-:Y:S02]  /*39b0*/  IMAD R4, R13, R4, RZ ;  /* 0x000000040d047224 */ /* 0x000fe400078e02ff */
[C---:B------:R-:W-:Y:S02]  /*39c0*/  IMAD R15, R18.reuse, UR7, R15 ;  /* 0x00000007120f7c24 */ /* 0x040fe4000f8e020f */
[----:B------:R-:W-:Y:S01]  /*39d0*/  IMAD R5, R35, R5, R4 ;  /* 0x0000000523057224 */ /* 0x000fe200078e0204 */
[----:B------:R-:W-:Y:S01]  /*39e0*/  IADD3 R4, P0, R59, R8, RZ ;  /* 0x000000083b047210 */ /* 0x000fe20007f1e0ff */
[----:B------:R-:W-:Y:S02]  /*39f0*/  IMAD.IADD R7, R15, 0x1, R7 ;  /* 0x000000010f077824 */ /* 0x000fe400078e0207 */
[----:B------:R-:W-:Y:S01]  /*3a00*/  IMAD R12, R13, UR6, RZ ;  /* 0x000000060d0c7c24 */ /* 0x000fe2000f8e02ff */
[----:B------:R-:W-:Y:S01]  /*3a10*/  IADD3.X R5, R57, R5, R9, P0, !PT ;  /* 0x0000000539057210 */ /* 0x000fe200007fe409 */
[----:B------:R-:W-:Y:S01]  /*3a20*/  IMAD R10, R11, UR6, RZ ;  /* 0x000000060b0a7c24 */ /* 0x000fe2000f8e02ff */
[----:B------:R-:W-:Y:S01]  /*3a30*/  ISETP.GE.AND P0, PT, R18, R46, PT ;  /* 0x0000002e1200720c */ /* 0x000fe20003f06270 */
[----:B------:R-:W-:-:S03]  /*3a40*/  IMAD.WIDE.U32 R8, R33, UR6, RZ ;  /* 0x0000000621087c25 */ /* 0x000fc6000f8e00ff */
[----:B------:R-:W-:Y:S01]  /*3a50*/  ISETP.GE.OR P3, PT, R16, R37, P0 ;  /* 0x000000251000720c */ /* 0x000fe20000766670 */
[C---:B------:R-:W-:Y:S02]  /*3a60*/  IMAD R13, R35.reuse, UR7, R12 ;  /* 0x00000007230d7c24 */ /* 0x040fe4000f8e020c */
[----:B------:R-:W-:-:S04]  /*3a70*/  IMAD.WIDE.U32 R6, R35, UR6, R6 ;  /* 0x0000000623067c25 */ /* 0x000fc8000f8e0006 */
[----:B------:R-:W-:Y:S01]  /*3a80*/  IMAD R15, R33, UR7, R10 ;  /* 0x00000007210f7c24 */ /* 0x000fe2000f8e020a */
[----:B------:R-:W-:Y:S01]  /*3a90*/  LEA R10, P4, R4, UR4, 0x1 ;  /* 0x00000004040a7c11 */ /* 0x000fe2000f8808ff */
[----:B------:R-:W-:Y:S01]  /*3aa0*/  IMAD.IADD R13, R13, 0x1, R7 ;  /* 0x000000010d0d7824 */ /* 0x000fe200078e0207 */
[----:B------:R-:W-:Y:S01]  /*3ab0*/  LEA R12, P5, R8, R6, 0x6 ;  /* 0x00000006080c7211 */ /* 0x000fe200078a30ff */
[----:B------:R-:W-:Y:S01]  /*3ac0*/  IMAD.IADD R9, R15, 0x1, R9 ;  /* 0x000000010f097824 */ /* 0x000fe200078e0209 */
[----:B------:R-:W-:Y:S01]  /*3ad0*/  LEA.HI.X R11, R4, UR5, R5, 0x1, P4 ;  /* 0x00000005040b7c11 */ /* 0x000fe2000a0f0c05 */
[----:B------:R-:W-:Y:S01]  /*3ae0*/  ULDC.64 UR4, c[0x0][0x400] ;  /* 0x0001000000047ab9 */ /* 0x000fe20000000a00 */
[----:B------:R-:W-:Y:S02]  /*3af0*/  CS2R R4, SRZ ;  /* 0x0000000000047805 */ /* 0x000fe4000001ff00 */
[----:B------:R-:W-:Y:S02]  /*3b00*/  CS2R R6, SRZ ;  /* 0x0000000000067805 */ /* 0x000fe4000001ff00 */
[----:B------:R-:W-:-:S02]  /*3b10*/  LEA.HI.X R9, R8, R13, R9, 0x6, P5 ;  /* 0x0000000d08097211 */ /* 0x000fc400028f3409 */
[C---:B------:R-:W-:Y:S02]  /*3b20*/  LEA R8, P4, R12.reuse, UR4, 0x1 ;  /* 0x000000040c087c11 */ /* 0x040fe4000f8808ff */
[----:B------:R-:W-:Y:S02]  /*3b30*/  CS2R R30, SRZ ;  /* 0x00000000001e7805 */ /* 0x000fe4000001ff00 */
[----:B------:R-:W-:Y:S01]  /*3b40*/  CS2R R28, SRZ ;  /* 0x00000000001c7805 */ /* 0x000fe2000001ff00 */
[----:B------:R-:W2:Y:S01]  /*3b50*/  @!P3 LDG.E.128 R4, desc[UR36][R10.64] ;  /* 0x000000240a04b981 */ /* 0x000ea2000c1e1d00 */
[----:B------:R-:W-:-:S05]  /*3b60*/  LEA.HI.X R9, R12, UR5, R9, 0x1, P4 ;  /* 0x000000050c097c11 */ /* 0x000fca000a0f0c09 */
[----:B------:R-:W3:Y:S01]  /*3b70*/  @!P3 LDG.E.128 R28, desc[UR36][R8.64] ;  /* 0x00000024081cb981 */ /* 0x000ee2000c1e1d00 */
[----:B------:R-:W-:Y:S01]  /*3b80*/  UISETP.NE.AND UP0, UPT, UR38, URZ, UPT ;  /* 0x0000003f2600728c */ /* 0x000fe2000bf05270 */
[----:B------:R-:W-:-:S05]  /*3b90*/  ISETP.GE.AND P4, PT, R16, R37, PT ;  /* 0x000000251000720c */ /* 0x000fca0003f86270 */
[----:B------:R-:W-:Y:S01]  /*3ba0*/  PLOP3.LUT P3, PT, PT, PT, UP0, 0x80, 0x0 ;  /* 0x000000000000781c */ /* 0x000fe20003f6f008 */
[----:B--2---:R-:W-:Y:S02]  /*3bb0*/  IMAD.MOV.U32 R13, RZ, RZ, R5 ;  /* 0x000000ffff0d7224 */ /* 0x004fe400078e0005 */
[----:B------:R-:W-:Y:S02]  /*3bc0*/  IMAD.MOV.U32 R12, RZ, RZ, R4 ;  /* 0x000000ffff0c7224 */ /* 0x000fe400078e0004 */
[----:B------:R-:W-:Y:S01]  /*3bd0*/  IMAD.MOV.U32 R14, RZ, RZ, R6 ;  /* 0x000000ffff0e7224 */ /* 0x000fe200078e0006 */
[----:B------:R-:W-:Y:S01]  /*3be0*/  PRMT R60, R60, 0x5410, R13 ;  /* 0x000054103c3c7816 */ /* 0x000fe2000000000d */
[----:B------:R-:W-:Y:S02]  /*3bf0*/  IMAD.MOV.U32 R15, RZ, RZ, R7 ;  /* 0x000000ffff0f7224 */ /* 0x000fe400078e0007 */
[----:B---3--:R-:W-:Y:S01]  /*3c00*/  IMAD.MOV.U32 R8, RZ, RZ, R30 ;  /* 0x000000ffff087224 */ /* 0x008fe200078e001e */
[----:B------:R-:W-:Y:S01]  /*3c10*/  PRMT R57, R14, 0x5410, R12 ;  /* 0x000054100e397816 */ /* 0x000fe2000000000c */
[----:B------:R-:W-:Y:S01]  /*3c20*/  IMAD.MOV.U32 R9, RZ, RZ, R31 ;  /* 0x000000ffff097224 */ /* 0x000fe200078e001f */
[----:B------:R-:W-:Y:S01]  /*3c30*/  PRMT R63, R63, 0x5410, R15 ;  /* 0x000054103f3f7816 */ /* 0x000fe2000000000f */
[----:B------:R-:W-:-:S02]  /*3c40*/  IMAD.MOV.U32 R10, RZ, RZ, R28 ;  /* 0x000000ffff0a7224 */ /* 0x000fc400078e001c */
[----:B------:R-:W-:Y:S01]  /*3c50*/  IMAD.MOV.U32 R11, RZ, RZ, R29 ;  /* 0x000000ffff0b7224 */ /* 0x000fe200078e001d */
[----:B------:R-:W-:Y:S02]  /*3c60*/  PRMT R60, R9, 0x7610, R60 ;  /* 0x00007610093c7816 */ /* 0x000fe4000000003c */
[----:B------:R-:W-:Y:S02]  /*3c70*/  PRMT R61, R10, 0x5410, R8 ;  /* 0x000054100a3d7816 */ /* 0x000fe40000000008 */
[----:B------:R-:W-:Y:S01]  /*3c80*/  PRMT R62, R62, 0x5410, R11 ;  /* 0x000054103e3e7816 */ /* 0x000fe2000000000b */
[----:B------:R-:W-:Y:S06]  /*3c90*/  @P3 BRA `(.L_x_6705) ;  /* 0x0000000000043947 */ /* 0x000fec0003800000 */
[----:B------:R-:W-:Y:S01]  /*3ca0*/  BPT.TRAP 0x1 ;  /* 0x000000040000795c */ /* 0x000fe20000300000 */
.L_x_6705:
[----:B------:R-:W-:Y:S01]  /*3cb0*/  IMAD R40, R156, 0x8, R2 ;  /* 0x000000089c287824 */ /* 0x000fe200078e0202 */
[----:B------:R-:W-:Y:S01]  /*3cc0*/  SHF.L.U32 R51, R158, 0x1f, RZ ;  /* 0x0000001f9e337819 */ /* 0x000fe200000006ff */
[----:B------:R-:W-:Y:S03]  /*3cd0*/  BSSY B1, `(.L_x_6706) ;  /* 0x0000003000017945 */ /* 0x000fe60003800000 */
[----:B------:R-:W0:Y:S02]  /*3ce0*/  SYNCS.PHASECHK.TRANS64.TRYWAIT P5, [R40+URZ+0x38890], R51 ;  /* 0x03889033280075a7 */ /* 0x000e2400080a017f */
[----:B0-----:R-:W-:Y:S05]  /*3cf0*/  @!P5 BRA `(.L_x_6707) ;  /* 0x0000034c0044d947 */ /* 0x001fea0003800000 */
.L_x_7064:
[----:B------:R-:W-:Y:S05]  /*3d00*/  BSYNC B1 ;  /* 0x0000000000017941 */ /* 0x000fea0003800000 */
.L_x_6706:
[----:B------:R-:W-:-:S03]  /*3d10*/  UMOV UR4, 0xffffffff ;  /* 0xffffffff00047882 */ /* 0x000fc60000000000 */
[----:B------:R-:W-:Y:S05]  /*3d20*/  BRA.DIV UR4, `(.L_x_6708) ;  /* 0x0000034e044c7947 */ /* 0x000fea000b800000 */
[----:B------:R1:W2:Y:S04]  /*3d30*/  SHFL.IDX PT, R21, R49, RZ, 0x1c1f ;  /* 0x001c1fff31157589 */ /* 0x0002a800000e0000 */
[----:B------:R1:W3:Y:S02]  /*3d40*/  SHFL.IDX PT, R20, R47, RZ, 0x1c1f ;  /* 0x001c1fff2f147589 */ /* 0x0002e400000e0000 */
.L_x_7068:
[----:B-1----:R-:W1:Y:S02]  /*3d50*/  LDC R47, c[0x0][0x2f4] ;  /* 0x0000bd00ff2f7b82 */ /* 0x002e640000000800 */
[----:B-1----:R-:W-:-:S13]  /*3d60*/  ISETP.GE.OR P0, PT, R16, R47, P0 ;  /* 0x0000002f1000720c */ /* 0x002fda0000706670 */
[----:B------:R-:W-:Y:S05]  /*3d70*/  @P0 BRA `(.L_x_6698) ;  /* 0x0000000800b00947 */ /* 0x000fea0003800000 */
[----:B------:R-:W-:Y:S01]  /*3d80*/  IMAD.SHL.U32 R8, R37, 0x2, RZ ;  /* 0x0000000225087824 */ /* 0x000fe200078e00ff */
[----:B------:R-:W-:Y:S01]  /*3d90*/  BSSY B1, `(.L_x_6709) ;  /* 0x000006f000017945 */ /* 0x000fe20003800000 */
[----:B------:R-:W-:Y:S02]  /*3da0*/  IMAD.SHL.U32 R37, R0, 0x8, RZ ;  /* 0x0000000800257824 */ /* 0x000fe400078e00ff */
[----:B------:R-:W-:-:S05]  /*3db0*/  @P1 IMAD.IADD R8, R47, 0x1, -R8 ;  /* 0x000000012f081824 */ /* 0x000fca00078e0a08 */
[----:B------:R-:W-:-:S04]  /*3dc0*/  SHF.R.S32.HI R9, RZ, 0x1f, R8 ;  /* 0x0000001fff097819 */ /* 0x000fc80000011408 */
[----:B------:R-:W-:Y:S02]  /*3dd0*/  LEA.HI R9, R9, R8, RZ, 0x4 ;  /* 0x0000000809097211 */ /* 0x000fe400078f20ff */
[----:B------:R-:W-:Y:S02]  /*3de0*/  LOP3.LUT R8, R55, 0x38, R37, 0xf8, !PT ;  /* 0x0000003837087812 */ /* 0x000fe400078ef825 */
[----:B------:R-:W-:-:S05]  /*3df0*/  LEA.HI.SX32 R9, R9, R0, 0x1c ;  /* 0x0000000009097211 */ /* 0x000fca00078fe2ff */
[----:B------:R-:W-:Y:S01]  /*3e00*/  IMAD.SHL.U32 R48, R9, 0x8, RZ ;  /* 0x0000000809307824 */ /* 0x000fe200078e00ff */
[----:B------:R-:W-:-:S04]  /*3e10*/  LOP3.LUT R9, R50, R8, R53, 0xf6, !PT ;  /* 0x0000000832097212 */ /* 0x000fc800078ef635 */
[----:B------:R-:W-:Y:S01]  /*3e20*/  LOP3.LUT R55, R55, 0x38, R48, 0xf8, !PT ;  /* 0x0000003837377812 */ /* 0x000fe200078ef830 */
[----:B------:R-:W-:-:S03]  /*3e30*/  IMAD.IADD R9, R36, 0x1, R9 ;  /* 0x0000000124097824 */ /* 0x000fc600078e0209 */
[----:B------:R-:W-:Y:S01]  /*3e40*/  LOP3.LUT R55, R50, R55, R53, 0xf6, !PT ;  /* 0x0000003732377212 */ /* 0x000fe200078ef635 */
[----:B------:R-:W-:-:S04]  /*3e50*/  IMAD R9, R9, 0x2, R2 ;  /* 0x0000000209097824 */ /* 0x000fc800078e0202 */
[----:B------:R-:W-:Y:S02]  /*3e60*/  IMAD.IADD R55, R36, 0x1, R55 ;  /* 0x0000000124377824 */ /* 0x000fe400078e0237 */
[----:B------:R-:W1:Y:S01]  /*3e70*/  LDS.128 R8, [R9+0x22400] ;  /* 0x0224000009087984 */ /* 0x000e620000000c00 */
[----:B--23--:R-:W-:-:S04]  /*3e80*/  IMAD.WIDE R36, R37, 0x2, R20 ;  /* 0x0000000225247825 */ /* 0x00cfc800078e0214 */
[----:B------:R-:W-:-:S05]  /*3e90*/  IMAD R55, R55, 0x2, R2 ;  /* 0x0000000237377824 */ /* 0x000fca00078e0202 */
[----:B------:R2:W3:Y:S01]  /*3ea0*/  LDS.128 R12, [R55+0x22400] ;  /* 0x02240000370c7984 */ /* 0x0004e20000000c00 */
[----:B------:R-:W-:Y:S05]  /*3eb0*/  @P4 BRA `(.L_x_6710) ;  /* 0x0000000400704947 */ /* 0x000fea0003800000 */
[----:B------:R-:W-:Y:S01]  /*3ec0*/  SHF.R.U32.HI R52, RZ, 0x10, R5 ;  /* 0x00000010ff347819 */ /* 0x000fe20000011605 */
[----:B---3--:R-:W-:Y:S01]  /*3ed0*/  IMAD.U32 R49, R15, 0x10000, RZ ;  /* 0x000100000f317824 */ /* 0x008fe200078e00ff */
[----:B------:R-:W-:Y:S02]  /*3ee0*/  SHF.R.U32.HI R56, RZ, 0x10, R29 ;  /* 0x00000010ff387819 */ /* 0x000fe4000001161d */
[----:B------:R-:W-:Y:S01]  /*3ef0*/  SHF.R.U64 R50, R4, 0x10, R5 ;  /* 0x0000001004327819 */ /* 0x000fe20000001205 */
[----:B------:R-:W-:Y:S01]  /*3f00*/  IMAD.U32 R5, R14, 0x10000, RZ ;  /* 0x000100000e057824 */ /* 0x000fe200078e00ff */
[----:B------:R-:W-:Y:S01]  /*3f10*/  SHF.R.U64 R53, R6, 0x10, R7 ;  /* 0x0000001006357819 */ /* 0x000fe20000001207 */
[----:B-1----:R-:W-:Y:S01]  /*3f20*/  IMAD.U32 R6, R8, 0x10000, RZ ;  /* 0x0001000008067824 */ /* 0x002fe200078e00ff */
[----:B------:R-:W-:Y:S01]  /*3f30*/  PRMT R52, R60, 0x5432, R52 ;  /* 0x000054323c347816 */ /* 0x000fe20000000034 */
[----:B------:R-:W-:Y:S01]  /*3f40*/  IMAD.U32 R4, R10, 0x10000, RZ ;  /* 0x000100000a047824 */ /* 0x000fe200078e00ff */
[----:B------:R-:W-:-:S02]  /*3f50*/  PRMT R56, R62, 0x5432, R56 ;  /* 0x000054323e387816 */ /* 0x000fc40000000038 */
[----:B--2---:R-:W-:Y:S01]  /*3f60*/  SHF.R.U64 R55, R28, 0x10, R29 ;  /* 0x000000101c377819 */ /* 0x004fe2000000121d */
[----:B------:R-:W-:Y:S01]  /*3f70*/  IMAD.U32 R28, R9, 0x10000, RZ ;  /* 0x00010000091c7824 */ /* 0x000fe200078e00ff */
[--C-:B------:R-:W-:Y:S01]  /*3f80*/  SHF.R.U64 R58, R30, 0x10, R31.reuse ;  /* 0x000000101e3a7819 */ /* 0x100fe2000000121f */
[----:B------:R-:W-:Y:S01]  /*3f90*/  IMAD.U32 R30, R13, 0x10000, RZ ;  /* 0x000100000d1e7824 */ /* 0x000fe200078e00ff */
[----:B------:R-:W-:Y:S02]  /*3fa0*/  SHF.R.U32.HI R59, RZ, 0x10, R31 ;  /* 0x00000010ff3b7819 */ /* 0x000fe4000001161f */
[----:B------:R-:W-:Y:S02]  /*3fb0*/  LOP3.LUT R29, R9, 0xffff0000, RZ, 0xc0, !PT ;  /* 0xffff0000091d7812 */ /* 0x000fe400078ec0ff */
[----:B------:R-:W-:Y:S01]  /*3fc0*/  LOP3.LUT R31, R13, 0xffff0000, RZ, 0xc0, !PT ;  /* 0xffff00000d1f7812 */ /* 0x000fe200078ec0ff */
[C---:B------:R-:W-:Y:S01]  /*3fd0*/  IMAD.U32 R13, R11.reuse, 0x10000, RZ ;  /* 0x000100000b0d7824 */ /* 0x040fe200078e00ff */
[----:B------:R-:W-:-:S02]  /*3fe0*/  LOP3.LUT R9, R11, 0xffff0000, RZ, 0xc0, !PT ;  /* 0xffff00000b097812 */ /* 0x000fc400078ec0ff */
[----:B------:R-:W-:Y:S01]  /*3ff0*/  SHF.R.U32.HI R54, RZ, 0x10, R7 ;  /* 0x00000010ff367819 */ /* 0x000fe20000011607 */
[----:B------:R-:W-:Y:S01]  /*4000*/  IMAD.U32 R7, R12, 0x10000, RZ ;  /* 0x000100000c077824 */ /* 0x000fe200078e00ff */
[C---:B------:R-:W-:Y:S02]  /*4010*/  PRMT R50, R57.reuse, 0x5432, R50 ;  /* 0x0000543239327816 */ /* 0x040fe40000000032 */
[----:B------:R-:W-:Y:S01]  /*4020*/  PRMT R11, R57, 0x5410, R53 ;  /* 0x00005410390b7816 */ /* 0x000fe20000000035 */
[----:B------:R-:W-:Y:S01]  /*4030*/  IMAD.U32 R57, R56, 0x10000, RZ ;  /* 0x0001000038397824 */ /* 0x000fe200078e00ff */
[----:B------:R-:W-:Y:S01]  /*4040*/  PRMT R54, R63, 0x5432, R54 ;  /* 0x000054323f367816 */ /* 0x000fe20000000036 */
[----:B------:R-:W-:Y:S01]  /*4050*/  IMAD.U32 R53, R52, 0x10000, RZ ;  /* 0x0001000034357824 */ /* 0x000fe200078e00ff */
[C---:B------:R-:W-:Y:S02]  /*4060*/  PRMT R55, R61.reuse, 0x5410, R55 ;  /* 0x000054103d377816 */ /* 0x040fe40000000037 */
[----:B------:R-:W-:Y:S01]  /*4070*/  PRMT R58, R61, 0x5432, R58 ;  /* 0x000054323d3a7816 */ /* 0x000fe2000000003a */
[----:B------:R-:W-:Y:S01]  /*4080*/  FMUL.FTZ R61, R30, R57 ;  /* 0x000000391e3d7220 */ /* 0x000fe20000410000 */
[----:B------:R-:W-:Y:S01]  /*4090*/  PRMT R59, R60, 0x5410, R59 ;  /* 0x000054103c3b7816 */ /* 0x000fe2000000003b */
[-C--:B------:R-:W-:Y:S01]  /*40a0*/  FMUL.FTZ R63, R30, R53.reuse ;  /* 0x000000351e3f7220 */ /* 0x080fe20000410000 */
[----:B------:R-:W-:Y:S01]  /*40b0*/  LOP3.LUT R56, R56, 0xffff0000, RZ, 0xc0, !PT ;  /* 0xffff000038387812 */ /* 0x000fe200078ec0ff */
[----:B------:R-:W-:Y:S01]  /*40c0*/  FFMA.FTZ R61, R28, R53, -R61 ;  /* 0x000000351c3d7223 */ /* 0x000fe2000001083d */
[----:B------:R-:W-:Y:S01]  /*40d0*/  LOP3.LUT R52, R52, 0xffff0000, RZ, 0xc0, !PT ;  /* 0xffff000034347812 */ /* 0x000fe200078ec0ff */
[----:B------:R-:W-:-:S02]  /*40e0*/  IMAD.U32 R30, R59, 0x10000, RZ ;  /* 0x000100003b1e7824 */ /* 0x000fc400078e00ff */
[----:B------:R-:W-:Y:S01]  /*40f0*/  FFMA.FTZ R63, R28, R57, R63 ;  /* 0x000000391c3f7223 */ /* 0x000fe2000001003f */
[C---:B------:R-:W-:Y:S01]  /*4100*/  FMUL.FTZ R60, R31.reuse, R56 ;  /* 0x000000381f3c7220 */ /* 0x040fe20000410000 */
[C---:B------:R-:W-:Y:S02]  /*4110*/  IMAD.U32 R28, R54.reuse, 0x10000, RZ ;  /* 0x00010000361c7824 */ /* 0x040fe400078e00ff */
[----:B------:R-:W-:Y:S01]  /*4120*/  FMUL.FTZ R62, R31, R52 ;  /* 0x000000341f3e7220 */ /* 0x000fe20000410000 */
        /* <DEDUP_REMOVED lines=8> */
[----:B------:R-:W-:Y:S01]  /*41b0*/  FFMA.FTZ R49, R13, R30, R49 ;  /* 0x0000001e0d317223 */ /* 0x000fe20000010031 */
[----:B------:R-:W-:Y:S01]  /*41c0*/  IMAD.U32 R28, R55, 0x10000, RZ ;  /* 0x00010000371c7824 */ /* 0x000fe200078e00ff */
[----:B------:R-:W-:Y:S01]  /*41d0*/  LOP3.LUT R12, R12, 0xffff0000, RZ, 0xc0, !PT ;  /* 0xffff00000c0c7812 */ /* 0x000fe200078ec0ff */
[C---:B------:R-:W-:Y:S01]  /*41e0*/  FMUL.FTZ R30, R15.reuse, R52 ;  /* 0x000000340f1e7220 */ /* 0x040fe20000410000 */
[----:B------:R-:W-:Y:S01]  /*41f0*/  FMUL.FTZ R56, R15, R54 ;  /* 0x000000360f387220 */ /* 0x000fe20000410000 */
[----:B------:R-:W-:Y:S01]  /*4200*/  LOP3.LUT R55, R55, 0xffff0000, RZ, 0xc0, !PT ;  /* 0xffff000037377812 */ /* 0x000fe200078ec0ff */
[C---:B------:R-:W-:Y:S01]  /*4210*/  IMAD.U32 R13, R50.reuse, 0x10000, RZ ;  /* 0x00010000320d7824 */ /* 0x040fe200078e00ff */
[----:B------:R-:W-:Y:S01]  /*4220*/  LOP3.LUT R15, R50, 0xffff0000, RZ, 0xc0, !PT ;  /* 0xffff0000320f7812 */ /* 0x000fe200078ec0ff */
[----:B------:R-:W-:Y:S01]  /*4230*/  FMUL.FTZ R29, R7, R28 ;  /* 0x0000001c071d7220 */ /* 0x000fe20000410000 */
[----:B------:R-:W-:Y:S01]  /*4240*/  LOP3.LUT R8, R8, 0xffff0000, RZ, 0xc0, !PT ;  /* 0xffff000008087812 */ /* 0x000fe200078ec0ff */
[C---:B------:R-:W-:Y:S01]  /*4250*/  FFMA.FTZ R31, R9.reuse, R54, -R30 ;  /* 0x00000036091f7223 */ /* 0x040fe2000001081e */
[----:B------:R-:W-:Y:S01]  /*4260*/  FFMA.FTZ R56, R9, R52, R56 ;  /* 0x0000003409387223 */ /* 0x000fe20000010038 */
[----:B------:R-:W-:Y:S01]  /*4270*/  FMUL.FTZ R7, R7, R13 ;  /* 0x0000000d07077220 */ /* 0x000fe20000410000 */
[----:B------:R-:W-:Y:S01]  /*4280*/  FMUL.FTZ R9, R12, R55 ;  /* 0x000000370c097220 */ /* 0x000fe20000410000 */
[----:B------:R-:W-:Y:S01]  /*4290*/  FFMA.FTZ R29, R6, R13, -R29 ;  /* 0x0000000d061d7223 */ /* 0x000fe2000001081d */
[-C--:B------:R-:W-:Y:S01]  /*42a0*/  FMUL.FTZ R13, R12, R15.reuse ;  /* 0x0000000f0c0d7220 */ /* 0x080fe20000410000 */
[----:B------:R-:W-:Y:S01]  /*42b0*/  FFMA.FTZ R28, R6, R28, R7 ;  /* 0x0000001c061c7223 */ /* 0x000fe20000010007 */
[----:B------:R-:W-:Y:S01]  /*42c0*/  FFMA.FTZ R12, R8, R15, -R9 ;  /* 0x0000000f080c7223 */ /* 0x000fe20000010809 */
        /* <DEDUP_REMOVED lines=8> */
[----:B------:R-:W-:Y:S01]  /*4350*/  LOP3.LUT R10, R10, 0xffff0000, RZ, 0xc0, !PT ;  /* 0xffff00000a0a7812 */ /* 0x000fe200078ec0ff */
        /* <DEDUP_REMOVED lines=18> */
.L_x_6710:
[----:B------:R-:W-:Y:S05]  /*4480*/  BSYNC B1 ;  /* 0x0000000000017941 */ /* 0x000fea0003800000 */
.L_x_6709:
[----:B-1----:R1:W-:Y:S01]  /*4490*/  ST.E.128 desc[UR36][R36.64], R8 ;  /* 0x0000000824007985 */ /* 0x0023e2000c101d24 */
[----:B------:R-:W-:-:S13]  /*44a0*/  ISETP.GE.AND P0, PT, R48, R47, PT ;  /* 0x0000002f3000720c */ /* 0x000fda0003f06270 */
[----:B------:R-:W-:Y:S05]  /*44b0*/  @P0 BRA `(.L_x_6698) ;  /* 0x0000000000e00947 */ /* 0x000fea0003800000 */
[----:B------:R-:W-:-:S05]  /*44c0*/  IMAD.WIDE R20, R48, 0x2, R20 ;  /* 0x0000000230147825 */ /* 0x000fca00078e0214 */
[----:B---3--:R3:W-:Y:S01]  /*44d0*/  ST.E.128 desc[UR36][R20.64], R12 ;  /* 0x0000000c14007985 */ /* 0x0087e2000c101d24 */
[----:B------:R-:W-:Y:S05]  /*44e0*/  BRA `(.L_x_6698) ;  /* 0x0000000000d47947 */ /* 0x000fea0003800000 */
.L_x_6690:
[----:B------:R-:W-:-:S06]  /*44f0*/  UISETP.NE.AND UP0, UPT, UR38, URZ, UPT ;  /* 0x0000003f2600728c */ /* 0x000fcc000bf05270 */
[----:B------:R-:W-:-:S13]  /*4500*/  PLOP3.LUT P3, PT, PT, PT, UP0, 0x80, 0x0 ;  /* 0x000000000000781c */ /* 0x000fda0003f6f008 */
[----:B------:R-:W-:Y:S05]  /*4510*/  @P3 BRA `(.L_x_6711) ;  /* 0x0000000000043947 */ /* 0x000fea0003800000 */
[----:B------:R-:W-:Y:S01]  /*4520*/  BPT.TRAP 0x1 ;  /* 0x000000040000795c */ /* 0x000fe20000300000 */
.L_x_6711:
[----:B------:R-:W-:Y:S01]  /*4530*/  IMAD R40, R156, 0x8, R2 ;  /* 0x000000089c287824 */ /* 0x000fe200078e0202 */
[----:B------:R-:W-:Y:S01]  /*4540*/  SHF.L.U32 R51, R158, 0x1f, RZ ;  /* 0x0000001f9e337819 */ /* 0x000fe200000006ff */
[----:B------:R-:W-:Y:S01]  /*4550*/  BSSY B1, `(.L_x_6712) ;  /* 0x0000004000017945 */ /* 0x000fe20003800000 */
[----:B------:R-:W-:Y:S02]  /*4560*/  SHF.R.S32.HI R44, RZ, 0x1f, R43 ;  /* 0x0000001fff2c7819 */ /* 0x000fe4000001142b */
[----:B------:R-:W0:Y:S02]  /*4570*/  SYNCS.PHASECHK.TRANS64.TRYWAIT P0, [R40+URZ+0x38890], R51 ;  /* 0x03889033280075a7 */ /* 0x000e24000800017f */
[----:B0-----:R-:W-:Y:S05]  /*4580*/  @!P0 BRA `(.L_x_6713) ;  /* 0x0000034400808947 */ /* 0x001fea0003800000 */
.L_x_7069:
[----:B------:R-:W-:Y:S05]  /*4590*/  BSYNC B1 ;  /* 0x0000000000017941 */ /* 0x000fea0003800000 */
.L_x_6712:
        /* <DEDUP_REMOVED lines=24> */
.L_x_7073:
[----:B------:R-:W-:Y:S05]  /*4720*/  @!P0 BRA `(.L_x_6698) ;  /* 0x0000000000448947 */ /* 0x000fea0003800000 */
[----:B------:R-:W-:Y:S02]  /*4730*/  ULDC UR4, c[0x0][0x2f4] ;  /* 0x0000bd0000047ab9 */ /* 0x000fe40000000800 */
[----:B------:R-:W-:-:S13]  /*4740*/  ISETP.GE.AND P4, PT, R16, UR4, PT ;  /* 0x0000000410007c0c */ /* 0x000fda000bf86270 */
[----:B-1----:R-:W1:Y:S01]  /*4750*/  @!P4 LDS.128 R4, [R48+0x22400] ;  /* 0x022400003004c984 */ /* 0x002e620000000c00 */
[----:B---3--:R-:W-:-:S04]  /*4760*/  @!P4 LEA R8, P0, R16, R14, 0x1 ;  /* 0x0000000e1008c211 */ /* 0x008fc800078008ff */
[----:B--2---:R-:W-:Y:S02]  /*4770*/  @!P4 LEA.HI.X R9, R16, R21, R17, 0x1, P0 ;  /* 0x000000151009c211 */ /* 0x004fe400000f0c11 */
[----:B------:R-:W-:-:S03]  /*4780*/  ISETP.GE.AND P0, PT, R19, UR4, PT ;  /* 0x0000000413007c0c */ /* 0x000fc6000bf06270 */
[----:B-1----:R4:W-:Y:S10]  /*4790*/  @!P4 ST.E.128 desc[UR36][R8.64], R4 ;  /* 0x000000040800c985 */ /* 0x0029f4000c101d24 */
        /* <DEDUP_REMOVED lines=8> */
[----:B------:R-:W1:Y:S04]  /*4820*/  LDS.128 R4, [R5+0x22400] ;  /* 0x0224000005047984 */ /* 0x000e680000000c00 */
[----:B-1----:R1:W-:Y:S02]  /*4830*/  ST.E.128 desc[UR36][R8.64], R4 ;  /* 0x0000000408007985 */ /* 0x0023e4000c101d24 */
.L_x_6698:
[----:B------:R-:W-:Y:S05]  /*4840*/  BSYNC B0 ;  /* 0x0000000000007941 */ /* 0x000fea0003800000 */
.L_x_6689:
[----:B-1--4-:R-:W1:Y:S01]  /*4850*/  S2R R4, SR_TID.X ;  /* 0x0000000000047919 */ /* 0x012e620000002100 */
[----:B------:R-:W-:Y:S01]  /*4860*/  @!PT LDS RZ, [RZ] ;  /* 0x00000000fffff984 */ /* 0x000fe20000000800 */
[----:B------:R-:W-:Y:S01]  /*4870*/  @!PT LDS RZ, [RZ] ;  /* 0x00000000fffff984 */ /* 0x000fe20000000800 */
[----:B------:R-:W-:Y:S01]  /*4880*/  @!PT LDS RZ, [RZ] ;  /* 0x00000000fffff984 */ /* 0x000fe20000000800 */
[----:B------:R-:W-:Y:S01]  /*4890*/  @!PT LDS RZ, [RZ] ;  /* 0x00000000fffff984 */ /* 0x000fe20000000800 */
[----:B------:R4:W-:Y:S06]  /*48a0*/  MEMBAR.ALL.CTA ;  /* 0x0000000000007992 */ /* 0x0009ec0000008000 */
[----:B----4-:R-:W4:Y:S01]  /*48b0*/  FENCE.VIEW.ASYNC.S ;  /* 0x00000000000073c6 */ /* 0x010f220000000000 */
[----:B------:R-:W-:Y:S05]  /*48c0*/  WARPSYNC.ALL ;  /* 0x0000000000007948 */ /* 0x000fea0003800000 */
[----:B------:R-:W-:Y:S01]  /*48d0*/  BSSY B0, `(.L_x_6715) ;  /* 0x000000a000007945 */ /* 0x000fe20003800000 */
[----:B-1----:R-:W-:-:S02]  /*48e0*/  SHF.R.U32.HI R5, RZ, 0x7, R4 ;  /* 0x00000007ff057819 */ /* 0x002fc40000011604 */
[----:B------:R-:W-:-:S03]  /*48f0*/  LOP3.LUT P0, RZ, R4, 0x7f, RZ, 0xc0, !PT ;  /* 0x0000007f04ff7812 */ /* 0x000fc6000780c0ff */
[----:B------:R-:W-:-:S10]  /*4900*/  VIADD R10, R5, 0x8 ;  /* 0x00000008050a7836 */ /* 0x000fd40000000000 */
[----:B------:R-:W-:-:S05]  /*4910*/  @!P0 VIADD R4, R40, 0x388a0 ;  /* 0x000388a028048836 */ /* 0x000fca0000000000 */
[----:B------:R-:W-:Y:S01]  /*4920*/  @!P0 PRMT R4, RZ, 0x654, R4 ;  /* 0x00000654ff048816 */ /* 0x000fe20000000004 */
[----:B----4-:R1:W-:Y:S06]  /*4930*/  BAR.SYNC.DEFER_BLOCKING R10, 0x80 ;  /* 0x0002000a0000751d */ /* 0x0103ec0000010000 */
[----:B------:R1:W-:Y:S01]  /*4940*/  @!P0 SYNCS.ARRIVE.TRANS64.RED.A1T0 RZ, [R4+URZ], RZ ;  /* 0x000000ff04ff89a7 */ /* 0x0003e2000810043f */
[----:B------:R-:W-:Y:S05]  /*4950*/  @P3 BRA `(.L_x_6716) ;  /* 0x0000000000043947 */ /* 0x000fea0003800000 */
[----:B------:R-:W-:Y:S01]  /*4960*/  BPT.TRAP 0x1 ;  /* 0x000000040000795c */ /* 0x000fe20000300000 */
.L_x_6716:
[----:B------:R-:W-:Y:S05]  /*4970*/  BSYNC B0 ;  /* 0x0000000000007941 */ /* 0x000fea0003800000 */
.L_x_6715:
[----:B------:R-:W4:Y:S01]  /*4980*/  SYNCS.PHASECHK.TRANS64.TRYWAIT P3, [R40+URZ+0x388b0], R51 ;  /* 0x0388b033280075a7 */ /* 0x000f22000806017f */
[----:B------:R-:W-:Y:S04]  /*4990*/  BSSY B0, `(.L_x_6717) ;  /* 0x0000002000007945 */ /* 0x000fe80003800000 */
[----:B----4-:R-:W-:Y:S05]  /*49a0*/  @!P3 BRA `(.L_x_6718) ;  /* 0x0000034000d0b947 */ /* 0x010fea0003800000 */
.L_x_7074:
[----:B------:R-:W-:Y:S05]  /*49b0*/  BSYNC B0 ;  /* 0x0000000000007941 */ /* 0x000fea0003800000 */
.L_x_6717:
[----:B------:R-:W-:Y:S01]  /*49c0*/  ULDC.64 UR4, c[0x0][0x328] ;  /* 0x0000ca0000047ab9 */ /* 0x000fe20000000a00 */
[----:B------:R-:W-:Y:S01]  /*49d0*/  ULDC.64 UR6, c[0x0][0x318] ;  /* 0x0000c60000067ab9 */ /* 0x000fe20000000a00 */
[----:B------:R-:W-:Y:S01]  /*49e0*/  IMAD R44, R44, UR4, RZ ;  /* 0x000000042c2c7c24 */ /* 0x000fe2000f8e02ff */
[----:B------:R-:W-:Y:S01]  /*49f0*/  BSSY B0, `(.L_x_6719) ;  /* 0x0000077000007945 */ /* 0x000fe20003800000 */
[----:B-1----:R-:W-:-:S04]  /*4a00*/  IMAD.WIDE.U32 R4, R43, UR4, RZ ;  /* 0x000000042b047c25 */ /* 0x002fc8000f8e00ff */
[----:B------:R-:W-:Y:S01]  /*4a10*/  IMAD R43, R43, UR5, R44 ;  /* 0x000000052b2b7c24 */ /* 0x000fe2000f8e022c */
[----:B------:R-:W-:Y:S01]  /*4a20*/  ULDC.64 UR4, c[0x0][0x338] ;  /* 0x0000ce0000047ab9 */ /* 0x000fe20000000a00 */
[----:B------:R-:W-:Y:S02]  /*4a30*/  IMAD R9, R156, 0x8000, R42 ;  /* 0x000080009c097824 */ /* 0x000fe400078e022a */
        /* <DEDUP_REMOVED lines=8> */
[----:B---3--:R-:W-:-:S04]  /*4ac0*/  LEA R12, P3, R4, UR6, 0x1 ;  /* 0x00000006040c7c11 */ /* 0x008fc8000f8608ff */
[----:B------:R-:W-:Y:S02]  /*4ad0*/  LEA.HI.X R11, R4, UR7, R11, 0x1, P3 ;  /* 0x00000007040b7c11 */ /* 0x000fe400098f0c0b */
[----:B------:R-:W-:Y:S01]  /*4ae0*/  ISETP.GT.AND P3, PT, R46, R18, PT ;  /* 0x000000122e00720c */ /* 0x000fe20003f64270 */
[----:B------:R-:W1:Y:S04]  /*4af0*/  SHFL.IDX PT, R12, R12, RZ, 0x1c1f ;  /* 0x001c1fff0c0c7589 */ /* 0x000e6800000e0000 */
[----:B------:R-:W3:Y:S08]  /*4b00*/  SHFL.IDX PT, R11, R11, RZ, 0x1c1f ;  /* 0x001c1fff0b0b7589 */ /* 0x000ef000000e0000 */
[----:B------:R-:W-:Y:S05]  /*4b10*/  @!P3 BRA `(.L_x_6720) ;  /* 0x000000040090b947 */ /* 0x000fea0003800000 */
[----:B------:R-:W-:Y:S01]  /*4b20*/  ULDC UR4, c[0x0][0x320] ;  /* 0x0000c80000047ab9 */ /* 0x000fe20000000800 */
[C---:B------:R-:W-:Y:S01]  /*4b30*/  IMAD R14, R9.reuse, 0x2, R2 ;  /* 0x00000002090e7824 */ /* 0x040fe200078e0202 */
[C---:B------:R-:W-:Y:S01]  /*4b40*/  ISETP.GE.AND P4, PT, R16.reuse, UR4, PT ;  /* 0x0000000410007c0c */ /* 0x040fe2000bf86270 */
[----:B------:R-:W-:Y:S01]  /*4b50*/  VIADD R13, R9, 0x20 ;  /* 0x00000020090d7836 */ /* 0x000fe20000000000 */
[----:B------:R-:W-:Y:S01]  /*4b60*/  LOP3.LUT P6, RZ, R159, 0x4, RZ, 0xc0, !PT ;  /* 0x000000049fff7812 */ /* 0x000fe200078cc0ff */
[----:B------:R-:W-:Y:S01]  /*4b70*/  VIADD R15, R16, 0x40 ;  /* 0x00000040100f7836 */ /* 0x000fe20000000000 */
[----:B------:R-:W-:-:S09]  /*4b80*/  ISETP.GE.AND P3, PT, R19, UR4, PT ;  /* 0x0000000413007c0c */ /* 0x000fd2000bf66270 */
[----:B------:R-:W5:Y:S01]  /*4b90*/  @!P4 LDS.128 R4, [R14+0x400] ;  /* 0x000400000e04c984 */ /* 0x000f620000000c00 */
[----:B-1----:R-:W-:Y:S01]  /*4ba0*/  @!P4 LEA R8, P5, R16, R12, 0x1 ;  /* 0x0000000c1008c211 */ /* 0x002fe200078a08ff */
[----:B------:R-:W-:-:S03]  /*4bb0*/  @P6 VIADD R13, R9, 0xffffffe0 ;  /* 0xffffffe0090d6836 */ /* 0x000fc60000000000 */
[----:B---3--:R-:W-:Y:S01]  /*4bc0*/  @!P4 LEA.HI.X R9, R16, R11, R17, 0x1, P5 ;  /* 0x0000000b1009c211 */ /* 0x008fe200028f0c11 */
[----:B------:R-:W-:-:S04]  /*4bd0*/  IMAD R13, R13, 0x2, R2 ;  /* 0x000000020d0d7824 */ /* 0x000fc800078e0202 */
[----:B-----5:R1:W-:Y:S01]  /*4be0*/  @!P4 ST.E.128 desc[UR36][R8.64], R4 ;  /* 0x000000040800c985 */ /* 0x0203e2000c101d24 */
[----:B------:R-:W-:Y:S01]  /*4bf0*/  ISETP.GE.AND P4, PT, R15, UR4, PT ;  /* 0x000000040f007c0c */ /* 0x000fe2000bf86270 */
[----:B------:R-:W-:Y:S02]  /*4c00*/  VIADD R15, R16, 0x60 ;  /* 0x00000060100f7836 */ /* 0x000fe40000000000 */
[----:B------:R-:W3:Y:S01]  /*4c10*/  @!P3 LDS.128 R4, [R13+0x400] ;  /* 0x000400000d04b984 */ /* 0x000ee20000000c00 */
[----:B-1----:R-:W-:-:S04]  /*4c20*/  @!P3 LEA R8, P5, R19, R12, 0x1 ;  /* 0x0000000c1308b211 */ /* 0x002fc800078a08ff */
[----:B------:R-:W-:-:S05]  /*4c30*/  @!P3 LEA.HI.X R9, R19, R11, R164, 0x1, P5 ;  /* 0x0000000b1309b211 */ /* 0x000fca00028f0ca4 */
[----:B---3--:R1:W-:Y:S01]  /*4c40*/  @!P3 ST.E.128 desc[UR36][R8.64], R4 ;  /* 0x000000040800b985 */ /* 0x0083e2000c101d24 */
[----:B------:R-:W-:Y:S01]  /*4c50*/  ISETP.GE.AND P3, PT, R15, UR4, PT ;  /* 0x000000040f007c0c */ /* 0x000fe2000bf66270 */
[----:B------:R-:W-:Y:S02]  /*4c60*/  VIADD R15, R16, 0x80 ;  /* 0x00000080100f7836 */ /* 0x000fe40000000000 */
[----:B------:R-:W3:Y:S01]  /*4c70*/  @!P4 LDS.128 R4, [R14+0x2400] ;  /* 0x002400000e04c984 */ /* 0x000ee20000000c00 */
[----:B-1----:R-:W-:-:S05]  /*4c80*/  @!P4 LEA R8, P5, R197, R12, 0x1 ;  /* 0x0000000cc508c211 */ /* 0x002fca00078a08ff */
[----:B------:R-:W-:-:S05]  /*4c90*/  @!P4 IMAD.X R9, R11, 0x1, R198, P5 ;  /* 0x000000010b09c824 */ /* 0x000fca00028e06c6 */
        /* <DEDUP_REMOVED lines=67> */
[----:B------:R-:W-:-:S03]  /*50d0*/  ISETP.GE.AND P3, PT, R15, UR4, PT ;  /* 0x000000040f007c0c */ /* 0x000fc6000bf66270 */
[----:B------:R-:W3:Y:S01]  /*50e0*/  @!P4 LDS.128 R4, [R14+0xe400] ;  /* 0x00e400000e04c984 */ /* 0x000ee20000000c00 */
[----:B-1----:R-:W-:-:S05]  /*50f0*/  @!P4 LEA R8, P5, R183, R12, 0x1 ;  /* 0x0000000cb708c211 */ /* 0x002fca00078a08ff */
[----:B------:R-:W-:-:S05]  /*5100*/  @!P4 IMAD.X R9, R11, 0x1, R210, P5 ;  /* 0x000000010b09c824 */ /* 0x000fca00028e06d2 */
[----:B---3--:R1:W-:Y:S04]  /*5110*/  @!P4 ST.E.128 desc[UR36][R8.64], R4 ;  /* 0x000000040800c985 */ /* 0x0083e8000c101d24 */
[----:B------:R-:W3:Y:S01]  /*5120*/  @!P3 LDS.128 R4, [R13+0xe400] ;  /* 0x00e400000d04b984 */ /* 0x000ee20000000c00 */
[----:B-1----:R-:W-:-:S05]  /*5130*/  @!P3 LEA R8, P4, R182, R12, 0x1 ;  /* 0x0000000cb608b211 */ /* 0x002fca00078808ff */
[----:B------:R-:W-:-:S05]  /*5140*/  @!P3 IMAD.X R9, R11, 0x1, R211, P4 ;  /* 0x000000010b09b824 */ /* 0x000fca00020e06d3 */
[----:B---3--:R1:W-:Y:S03]  /*5150*/  @!P3 ST.E.128 desc[UR36][R8.64], R4 ;  /* 0x000000040800b985 */ /* 0x0083e6000c101d24 */
.L_x_6720:
[----:B------:R-:W-:Y:S05]  /*5160*/  BSYNC B0 ;  /* 0x0000000000007941 */ /* 0x000fea0003800000 */
.L_x_6719:
[----:B------:R-:W-:Y:S01]  /*5170*/  @!PT LDS RZ, [RZ] ;  /* 0x00000000fffff984 */ /* 0x000fe20000000800 */
[----:B------:R-:W-:Y:S01]  /*5180*/  @!PT LDS RZ, [RZ] ;  /* 0x00000000fffff984 */ /* 0x000fe20000000800 */
[----:B------:R-:W-:Y:S01]  /*5190*/  @!PT LDS RZ, [RZ] ;  /* 0x00000000fffff984 */ /* 0x000fe20000000800 */
[----:B------:R-:W-:Y:S01]  /*51a0*/  @!PT LDS RZ, [RZ] ;  /* 0x00000000fffff984 */ /* 0x000fe20000000800 */
[----:B------:R5:W-:Y:S06]  /*51b0*/  MEMBAR.ALL.CTA ;  /* 0x0000000000007992 */ /* 0x000bec0000008000 */
[----:B-----5:R-:W5:Y:S01]  /*51c0*/  FENCE.VIEW.ASYNC.S ;  /* 0x00000000000073c6 */ /* 0x020f620000000000 */
[----:B------:R-:W-:Y:S02]  /*51d0*/  VIADD R156, R156, 0x1 ;  /* 0x000000019c9c7836 */ /* 0x000fe40000000000 */
[----:B0---4-:R-:W-:Y:S01]  /*51e0*/  @!P0 VIADD R40, R40, 0x388c0 ;  /* 0x000388c028288836 */ /* 0x011fe20000000000 */
[----:B-----5:R0:W-:Y:S02]  /*51f0*/  BAR.SYNC.DEFER_BLOCKING R10, 0x80 ;  /* 0x0002000a0000751d */ /* 0x0201e40000010000 */
[----:B------:R-:W-:-:S02]  /*5200*/  ISETP.NE.AND P3, PT, R156, 0x2, PT ;  /* 0x000000029c00780c */ /* 0x000fc40003f65270 */
[----:B------:R-:W-:Y:S02]  /*5210*/  @!P0 PRMT R40, RZ, 0x654, R40 ;  /* 0x00000654ff288816 */ /* 0x000fe40000000028 */
[----:B-1----:R-:W-:Y:S02]  /*5220*/  SEL R5, RZ, 0x1, P3 ;  /* 0x00000001ff057807 */ /* 0x002fe40001800000 */
[----:B------:R-:W-:Y:S02]  /*5230*/  SEL R156, R156, RZ, P3 ;  /* 0x000000ff9c9c7207 */ /* 0x000fe40001800000 */
[----:B------:R-:W-:Y:S01]  /*5240*/  LOP3.LUT R158, R158, R5, RZ, 0x3c, !PT ;  /* 0x000000059e9e7212 */ /* 0x000fe200078e3cff */
[----:B------:R0:W-:Y:S01]  /*5250*/  @!P0 SYNCS.ARRIVE.TRANS64.RED.A1T0 RZ, [R40+URZ], RZ ;  /* 0x000000ff28ff89a7 */ /* 0x0001e2000810043f */
[----:B------:R-:W-:Y:S01]  /*5260*/  PLOP3.LUT P0, PT, PT, PT, PT, 0x8, 0x0 ;  /* 0x000000000000781c */ /* 0x000fe20003f0e170 */
[----:B------:R-:W-:-:S12]  /*5270*/  @P2 BRA `(.L_x_6721) ;  /* 0xffffffd4005c2947 */ /* 0x000fd8000383ffff */
.L_x_6684:
[----:B------:R-:W1:Y:S01]  /*5280*/  LDC R0, c[0x0][0xa80] ;  /* 0x0002a000ff007b82 */ /* 0x000e620000000800 */
[----:B------:R4:W-:Y:S01]  /*5290*/  STL.128 [R1+0x1e0], RZ ;  /* 0x0001e0ff01007387 */ /* 0x0009e20000100c00 */
[----:B------:R-:W-:Y:S01]  /*52a0*/  BSSY B0, `(.L_x_6722) ;  /* 0x0000027000007945 */ /* 0x000fe20003800000 */
[----:B------:R-:W-:Y:S02]  /*52b0*/  IMAD.U32 R38, RZ, RZ, UR39 ;  /* 0x00000027ff267e24 */ /* 0x000fe4000f8e00ff */
[----:B------:R4:W-:Y:S04]  /*52c0*/  STL.128 [R1+0x1f0], RZ ;  /* 0x0001f0ff01007387 */ /* 0x0009e80000100c00 */
[----:B------:R4:W-:Y:S04]  /*52d0*/  STL.128 [R1+0x210], RZ ;  /* 0x000210ff01007387 */ /* 0x0009e80000100c00 */
[----:B------:R4:W-:Y:S04]  /*52e0*/  STL.128 [R1+0x220], RZ ;  /* 0x000220ff01007387 */ /* 0x0009e80000100c00 */
[----:B------:R4:W-:Y:S04]  /*52f0*/  STL.128 [R1+0x230], RZ ;  /* 0x000230ff01007387 */ /* 0x0009e80000100c00 */
[----:B------:R4:W-:Y:S04]  /*5300*/  STL.128 [R1+0x240], RZ ;  /* 0x000240ff01007387 */ /* 0x0009e80000100c00 */
[----:B-1----:R4:W-:Y:S04]  /*5310*/  STL [R1+0x200], R0 ;  /* 0x0002000001007387 */ /* 0x0029e80000100800 */
        /* <DEDUP_REMOVED lines=28> */
[----:B------:R-:W-:Y:S05]  /*54e0*/  @P0 BRA `(.L_x_6723) ;  /* 0x0000000000080947 */ /* 0x000fea0003800000 */
[----:B------:R-:W1:Y:S02]  /*54f0*/  FENCE.VIEW.ASYNC.G ;  /* 0x00000000000073c6 */ /* 0x000e640000000100 */
[----:B-1----:R-:W-:Y:S06]  /*5500*/  BAR.ARV 0xc, 0x180 ;  /* 0x0306000000007b1d */ /* 0x002fec0000002000 */
.L_x_6723:
[----:B------:R-:W-:Y:S05]  /*5510*/  BSYNC B0 ;  /* 0x0000000000007941 */ /* 0x000fea0003800000 */
.L_x_6722:
[----:B------:R-:W-:Y:S01]  /*5520*/  UISETP.NE.AND UP0, UPT, UR38, 0x1, UPT ;  /* 0x000000012600788c */ /* 0x000fe2000bf05270 */
[----:B------:R-:W-:Y:S01]  /*5530*/  IMAD.U32 R34, RZ, RZ, UR39 ;  /* 0x00000027ff227e24 */ /* 0x000fe2000f8e00ff */
[----:B------:R-:W-:Y:S01]  /*5540*/  IADD3 R38, P0, R38, 0x1e0, RZ ;  /* 0x000001e026267810 */ /* 0x000fe20007f1e0ff */
[----:B------:R-:W-:Y:S03]  /*5550*/  BSSY B7, `(.L_x_6724) ;  /* 0x00024a3000077945 */ /* 0x000fe60003800000 */
[----:B------:R-:W-:Y:S01]  /*5560*/  PLOP3.LUT P2, PT, PT, PT, UP0, 0x80, 0x0 ;  /* 0x000000000000781c */ /* 0x000fe20003f4f008 */
[----:B------:R-:W-:Y:S01]  /*5570*/  IMAD.X R37, RZ, RZ, UR42, P0 ;  /* 0x0000002aff257e24 */ /* 0x000fe200080e06ff */
[----:B------:R-:W-:-:S05]  /*5580*/  IADD3 R34, P1, R34, 0x210, RZ ;  /* 0x0000021022227810 */ /* 0x000fca0007f3e0ff */
[----:B------:R-:W-:-:S06]  /*5590*/  IMAD.X R33, RZ, RZ, UR42, P1 ;  /* 0x0000002aff217e24 */ /* 0x000fcc00088e06ff */
[----:B------:R-:W-:Y:S05]  /*55a0*/  @!P2 BRA `(.L_x_6725) ;  /* 0x0000008000b8a947 */ /* 0x000fea0003800000 */
[----:B----4-:R-:W1:Y:S01]  /*55b0*/  LDC R0, c[0x0][0x448] ;  /* 0x00011200ff007b82 */ /* 0x010e620000000800 */
[----:B------:R-:W-:-:S07]  /*55c0*/  VIADD R3, R181, 0x3f ;  /* 0x0000003fb5037836 */ /* 0x000fce0000000000 */
[----:B------:R-:W4:Y:S01]  /*55d0*/  LDC.64 R4, c[0x0][0xad8] ;  /* 0x0002b600ff047b82 */ /* 0x000f220000000a00 */
[----:B-1----:R-:W-:Y:S02]  /*55e0*/  ISETP.NE.AND P1, PT, R0, 0x1, PT ;  /* 0x000000010000780c */ /* 0x002fe40003f25270 */
[----:B----4-:R-:W-:-:S11]  /*55f0*/  ISETP.GE.AND P2, PT, R5, 0x1, PT ;  /* 0x000000010500780c */ /* 0x010fd60003f46270 */
[----:B------:R-:W1:Y:S08]  /*5600*/  @P1 LDC R0, c[0x0][0x44c] ;  /* 0x00011300ff001b82 */ /* 0x000e700000000800 */
[----:B------:R-:W4:Y:S01]  /*5610*/  @P1 LDC R7, c[0x0][0x450] ;  /* 0x00011400ff071b82 */ /* 0x000f220000000800 */
[----:B-1----:R-:W-:-:S05]  /*5620*/  @P1 IMAD.HI.U32 R0, R3, R0, RZ ;  /* 0x0000000003001227 */ /* 0x002fca00078e00ff */
[----:B----4-:R-:W-:-:S05]  /*5630*/  @P1 SHF.R.U32.HI R3, RZ, R7, R0 ;  /* 0x00000007ff031219 */ /* 0x010fca0000011600 */
        /* <DEDUP_REMOVED lines=14> */
.L_x_6728:
[----:B------:R-:W-:-:S13]  /*5720*/  ISETP.NE.AND P0, PT, R5, 0x1, PT ;  /* 0x000000010500780c */ /* 0x000fda0003f05270 */
[----:B------:R-:W1:Y:S02]  /*5730*/  @P0 LDC.64 R6, c[0x0][0xae0] ;  /* 0x0002b800ff060b82 */ /* 0x000e640000000a00 */
[----:B-1----:R-:W-:-:S05]  /*5740*/  @P0 IMAD.HI.U32 R6, R0, R6, RZ ;  /* 0x0000000600060227 */ /* 0x002fca00078e00ff */
[----:B------:R-:W-:-:S07]  /*5750*/  @P0 SHF.R.U32.HI R0, RZ, R7, R6 ;  /* 0x00000007ff000219 */ /* 0x000fce0000011606 */
.L_x_6729:
[----:B------:R-:W-:Y:S05]  /*5760*/  BSYNC B0 ;  /* 0x0000000000007941 */ /* 0x000fea0003800000 */
.L_x_6727:
[----:B------:R-:W-:-:S05]  /*5770*/  IMAD R3, R0, R5, R5 ;  /* 0x0000000500037224 */ /* 0x000fca00078e0205 */
[----:B------:R-:W-:-:S07]  /*5780*/  VIMNMX R4, R4, R3, PT ;  /* 0x0000000304047248 */ /* 0x000fce0003fe0100 */
.L_x_6726:
[----:B------:R-:W1:Y:S01]  /*5790*/  @P1 LDC R0, c[0x0][0x44c] ;  /* 0x00011300ff001b82 */ /* 0x000e620000000800 */
[----:B------:R-:W-:Y:S01]  /*57a0*/  VIADD R4, R4, 0x3f ;  /* 0x0000003f04047836 */ /* 0x000fe20000000000 */
[----:B------:R-:W-:Y:S01]  /*57b0*/  ULDC UR4, c[0x0][0xad4] ;  /* 0x0002b50000047ab9 */ /* 0x000fe20000000800 */
[----:B------:R-:W-:-:S03]  /*57c0*/  IMAD.MOV.U32 R7, RZ, RZ, R181 ;  /* 0x000000ffff077224 */ /* 0x000fc600078e00b5 */
[----:B------:R-:W-:Y:S02]  /*57d0*/  SHF.R.S32.HI R3, RZ, 0x1f, R4 ;  /* 0x0000001fff037819 */ /* 0x000fe40000011404 */
[----:B------:R-:W4:Y:S02]  /*57e0*/  @P1 LDC R9, c[0x0][0x450] ;  /* 0x00011400ff091b82 */ /* 0x000f240000000800 */
[----:B------:R-:W-:-:S04]  /*57f0*/  LEA.HI R3, R3, R4, RZ, 0x6 ;  /* 0x0000000403037211 */ /* 0x000fc800078f30ff */
[----:B------:R-:W-:-:S04]  /*5800*/  SHF.R.S32.HI R3, RZ, 0x6, R3 ;  /* 0x00000006ff037819 */ /* 0x000fc80000011403 */
[----:B------:R-:W-:Y:S01]  /*5810*/  VIMNMX R12, R26, R3, PT ;  /* 0x000000031a0c7248 */ /* 0x000fe20003fe0100 */
[----:B-1----:R-:W-:-:S05]  /*5820*/  @P1 IMAD.HI.U32 R0, R181, R0, RZ ;  /* 0x00000000b5001227 */ /* 0x002fca00078e00ff */
[----:B----4-:R-:W-:-:S05]  /*5830*/  @P1 SHF.R.U32.HI R7, RZ, R9, R0 ;  /* 0x00000009ff071219 */ /* 0x010fca0000011600 */
        /* <DEDUP_REMOVED lines=13> */
.L_x_6732:
[----:B------:R-:W-:-:S13]  /*5910*/  ISETP.NE.AND P0, PT, R5, 0x1, PT ;  /* 0x000000010500780c */ /* 0x000fda0003f05270 */
[----:B------:R-:W1:Y:S02]  /*5920*/  @P0 LDC.64 R6, c[0x0][0xae0] ;  /* 0x0002b800ff060b82 */ /* 0x000e640000000a00 */
[----:B-1----:R-:W-:-:S05]  /*5930*/  @P0 IMAD.HI.U32 R6, R190, R6, RZ ;  /* 0x00000006be060227 */ /* 0x002fca00078e00ff */
[----:B------:R-:W-:-:S07]  /*5940*/  @P0 SHF.R.U32.HI R190, RZ, R7, R6 ;  /* 0x00000007ffbe0219 */ /* 0x000fce0000011606 */
.L_x_6733:
[----:B------:R-:W-:Y:S05]  /*5950*/  BSYNC B0 ;  /* 0x0000000000007941 */ /* 0x000fea0003800000 */
.L_x_6731:
[----:B------:R-:W-:-:S05]  /*5960*/  IMAD R5, R190, R5, RZ ;  /* 0x00000005be057224 */ /* 0x000fca00078e02ff */
[----:B------:R-:W-:-:S07]  /*5970*/  VIMNMX R0, R0, R5, !PT ;  /* 0x0000000500007248 */ /* 0x000fce0007fe0100 */
.L_x_6730:
        /* <DEDUP_REMOVED lines=8> */
[----:B------:R-:W-:Y:S01]  /*5a00*/  ISETP.NE.AND P0, PT, R213, RZ, PT ;  /* 0x000000ffd500720c */ /* 0x000fe20003f05270 */
[----:B------:R-:W-:-:S03]  /*5a10*/  ULDC UR4, c[0x0][0xae8] ;  /* 0x0002ba0000047ab9 */ /* 0x000fc60000000800 */
[----:B---3--:R-:W-:-:S04]  /*5a20*/  SEL R11, R213, UR4, P0 ;  /* 0x00000004d50b7c07 */ /* 0x008fc80008000000 */
[-C--:B------:R-:W-:Y:S02]  /*5a30*/  IABS R6, R11.reuse ;  /* 0x0000000b00067213 */ /* 0x080fe40000000000 */
[----:B------:R-:W-:Y:S02]  /*5a40*/  IADD3 R0, R11, -0x1, R12 ;  /* 0xffffffff0b007810 */ /* 0x000fe40007ffe00c */
[----:B------:R-:W1:Y:S01]  /*5a50*/  I2F.RP R3, R6 ;  /* 0x0000000600037306 */ /* 0x000e620000209400 */
[----:B0-----:R-:W-:Y:S02]  /*5a60*/  IABS R10, R11 ;  /* 0x0000000b000a7213 */ /* 0x001fe40000000000 */
[----:B------:R-:W-:-:S05]  /*5a70*/  IMAD.IADD R0, R0, 0x1, -R9 ;  /* 0x0000000100007824 */ /* 0x000fca00078e0a09 */
[----:B------:R-:W-:Y:S02]  /*5a80*/  IABS R8, R0 ;  /* 0x0000000000087213 */ /* 0x000fe40000000000 */
[----:B------:R-:W-:-:S04]  /*5a90*/  LOP3.LUT R0, R0, R11, RZ, 0x3c, !PT ;  /* 0x0000000b00007212 */ /* 0x000fc800078e3cff */
[----:B------:R-:W-:Y:S01]  /*5aa0*/  ISETP.GE.AND P2, PT, R0, RZ, PT ;  /* 0x000000ff0000720c */ /* 0x000fe20003f46270 */
[----:B-1----:R-:W0:Y:S02]  /*5ab0*/  MUFU.RCP R3, R3 ;  /* 0x0000000300037308 */ /* 0x002e240000001000 */
        /* <DEDUP_REMOVED lines=19> */
.L_x_6735:
[----:B------:R-:W-:Y:S05]  /*5bf0*/  BSYNC B0 ;  /* 0x0000000000007941 */ /* 0x000fea0003800000 */
.L_x_6734:
[----:B------:R-:W-:Y:S01]  /*5c00*/  IMAD R0, R220, R3, R9 ;  /* 0x00000003dc007224 */ /* 0x000fe200078e0209 */
[----:B------:R-:W-:-:S04]  /*5c10*/  PRMT R4, RZ, 0x7610, R4 ;  /* 0x00007610ff047816 */ /* 0x000fc80000000004 */
[----:B------:R-:W-:-:S04]  /*5c20*/  VIADDMNMX R12, R0, R3, R12, PT ;  /* 0x00000003000c7246 */ /* 0x000fc8000380010c */
[----:B------:R-:W-:-:S13]  /*5c30*/  ISETP.GT.AND P0, PT, R12, R0, PT ;  /* 0x000000000c00720c */ /* 0x000fda0003f04270 */
[----:B------:R-:W-:Y:S05]  /*5c40*/  @!P0 BRA `(.L_x_6736) ;  /* 0x0000024000cc8947 */ /* 0x000fea0003800000 */
        /* <DEDUP_REMOVED lines=14> */
[----:B-----5:R-:W4:Y:S04]  /*5d30*/  LDL R35, [R1+0x22c] ;  /* 0x00022c0001237983 */ /* 0x020f280000100800 */
        /* <DEDUP_REMOVED lines=103> */
[----:B---3--:R-:W0:Y:S03]  /*63b0*/  S2R R11, SR_TID.X ;  /* 0x00000000000b7919 */ /* 0x008e260000002100 */
[----:B------:R-:W3:Y:S04]  /*63c0*/  LDL R14, [R1+0x3f4] ;  /* 0x0003f400010e7983 */ /* 0x000ee80000100800 */
[----:B------:R-:W3:Y:S04]  /*63d0*/  LDL R15, [R1+0x3f8] ;  /* 0x0003f800010f7983 */ /* 0x000ee80000100800 */
[----:B------:R-:W3:Y:S04]  /*63e0*/  LDL R20, [R1+0x3fc] ;  /* 0x0003fc0001147983 */ /* 0x000ee80000100800 */
[----:B------:R-:W3:Y:S04]  /*63f0*/  LDL R21, [R1+0x400] ;  /* 0x0004000001157983 */ /* 0x000ee80000100800 */
[----:B------:R-:W3:Y:S04]  /*6400*/  LDL R152, [R1+0x404] ;  /* 0x0004040001987983 */ /* 0x000ee80000100800 */
[----:B------:R-:W3:Y:S01]  /*6410*/  LDL R153, [R1+0x408] ;  /* 0x0004080001997983 */ /* 0x000ee20000100800 */
[----:B0-----:R-:W-:-:S02]  /*6420*/  VIADD R13, R11, 0xffffff80 ;  /* 0xffffff800b0d7836 */ /* 0x001fc40000000000 */
[----:B------:R-:W-:-:S05]  /*6430*/  VIADD R11, R11, 0xffffff80 ;  /* 0xffffff800b0b7836 */ /* 0x000fca0000000000 */
[----:B------:R-:W-:-:S04]  /*6440*/  SHF.R.S32.HI R11, RZ, 0x1f, R11 ;  /* 0x0000001fff0b7819 */ /* 0x000fc8000001140b */
[----:B------:R-:W-:Y:S01]  /*6450*/  LEA.HI R11, R11, R13, RZ, 0x7 ;  /* 0x0000000d0b0b7211 */ /* 0x000fe200078f38ff */
[----:B----4-:R0:W-:Y:S03]  /*6460*/  STL [R1+0x214], R10 ;  /* 0x0002140a01007387 */ /* 0x0101e60000100800 */
[----:B------:R-:W-:Y:S01]  /*6470*/  SHF.R.S32.HI R11, RZ, 0x7, R11 ;  /* 0x00000007ff0b7819 */ /* 0x000fe2000001140b */
[----:B------:R1:W-:Y:S04]  /*6480*/  STL [R1+0x210], R9 ;  /* 0x0002100901007387 */ /* 0x0003e80000100800 */
[----:B------:R-:W4:Y:S04]  /*6490*/  SHFL.IDX PT, R132, R11, RZ, 0x1f ;  /* 0x00001fff0b847589 */ /* 0x000f2800000e0000 */
[----:B0-----:R-:W3:Y:S04]  /*64a0*/  LDL R10, [R1+0x3e8] ;  /* 0x0003e800010a7983 */ /* 0x001ee80000100800 */
[----:B------:R0:W-:Y:S04]  /*64b0*/  STL [R1+0x218], R8 ;  /* 0x0002180801007387 */ /* 0x0001e80000100800 */
[----:B-1----:R-:W3:Y:S04]  /*64c0*/  LDL R9, [R1+0x3e4] ;  /* 0x0003e40001097983 */ /* 0x002ee80000100800 */
[----:B------:R-:W3:Y:S04]  /*64d0*/  LDL R13, [R1+0x3f0] ;  /* 0x0003f000010d7983 */ /* 0x000ee80000100800 */
[----:B0-----:R-:W3:Y:S01]  /*64e0*/  LDL R8, [R1+0x40c] ;  /* 0x00040c0001087983 */ /* 0x001ee20000100800 */
[----:B----4-:R-:W-:-:S04]  /*64f0*/  LEA.HI R11, R132, R132, RZ, 0x1 ;  /* 0x00000084840b7211 */ /* 0x010fc800078f08ff */
[----:B------:R-:W-:-:S05]  /*6500*/  LOP3.LUT R11, R11, 0x1fffe, RZ, 0xc0, !PT ;  /* 0x0001fffe0b0b7812 */ /* 0x000fca00078ec0ff */
[----:B------:R-:W-:Y:S02]  /*6510*/  IMAD.IADD R132, R132, 0x1, -R11 ;  /* 0x0000000184847824 */ /* 0x000fe400078e0a0b */
[----:B------:R-:W4:Y:S02]  /*6520*/  LDL R11, [R1+0x3ec] ;  /* 0x0003ec00010b7983 */ /* 0x000f240000100800 */
[----:B------:R-:W-:-:S04]  /*6530*/  IMAD R132, R132, 0x8000, R2 ;  /* 0x0000800084847824 */ /* 0x000fc800078e0202 */
[----:B------:R-:W-:Y:S01]  /*6540*/  VIADD R132, R132, 0x400 ;  /* 0x0000040084847836 */ /* 0x000fe20000000000 */
[----:B------:R0:W-:Y:S04]  /*6550*/  STL [R1+0x228], R34 ;  /* 0x0002282201007387 */ /* 0x0001e80000100800 */
[----:B------:R-:W-:Y:S01]  /*6560*/  SHF.R.U32.HI R132, RZ, 0x4, R132 ;  /* 0x00000004ff847819 */ /* 0x000fe20000011684 */
[----:B------:R1:W-:Y:S01]  /*6570*/  STL [R1+0x224], R3 ;  /* 0x0002240301007387 */ /* 0x0003e20000100800 */
[----:B0-----:R-:W-:Y:S02]  /*6580*/  VIADD R34, R2, 0x36400 ;  /* 0x0003640002227836 */ /* 0x001fe40000000000 */
[----:B-1----:R-:W-:-:S03]  /*6590*/  LOP3.LUT R3, R132, 0x3fff, RZ, 0xc0, !PT ;  /* 0x00003fff84037812 */ /* 0x002fc600078ec0ff */
[----:B------:R-:W-:Y:S02]  /*65a0*/  SHF.R.U32.HI R34, RZ, 0x4, R34 ;  /* 0x00000004ff227819 */ /* 0x000fe40000011622 */
[----:B------:R-:W-:Y:S02]  /*65b0*/  LOP3.LUT R3, R3, 0x2000000, RZ, 0xfc, !PT ;  /* 0x0200000003037812 */ /* 0x000fe400078efcff */
[----:B------:R-:W-:Y:S01]  /*65c0*/  LOP3.LUT R34, R34, 0x3fff, RZ, 0xc0, !PT ;  /* 0x00003fff22227812 */ /* 0x000fe200078ec0ff */
[----:B------:R0:W-:Y:S04]  /*65d0*/  STL [R1+0x3b0], R6 ;  /* 0x0003b00601007387 */ /* 0x0001e80000100800 */
[----:B------:R1:W-:Y:S04]  /*65e0*/  STL [R1+0x3bc], R5 ;  /* 0x0003bc0501007387 */ /* 0x0003e80000100800 */
[----:B------:R1:W-:Y:S01]  /*65f0*/  STL [R1+0x3c0], R7 ;  /* 0x0003c00701007387 */ /* 0x0003e20000100800 */
[----:B0-----:R-:W-:-:S03]  /*6600*/  IMAD R6, R33, 0x1000, R3 ;  /* 0x0000100021067824 */ /* 0x001fc600078e0203 */
[----:B------:R0:W-:Y:S01]  /*6610*/  STL [R1+0x3b8], R4 ;  /* 0x0003b80401007387 */ /* 0x0001e20000100800 */
[----:B-1----:R-:W-:Y:S02]  /*6620*/  IMAD.MOV.U32 R5, RZ, RZ, 0x40000040 ;  /* 0x40000040ff057424 */ /* 0x002fe400078e00ff */
[----:B------:R-:W-:Y:S01]  /*6630*/  IMAD.MOV.U32 R7, RZ, RZ, 0x40000040 ;  /* 0x40000040ff077424 */ /* 0x000fe200078e00ff */
[----:B0-----:R-:W-:Y:S01]  /*6640*/  LOP3.LUT R4, R34, 0x10000, RZ, 0xfc, !PT ;  /* 0x0001000022047812 */ /* 0x001fe200078efcff */
[----:B------:R0:W-:Y:S01]  /*6650*/  STL [R1+0x3c4], R24 ;  /* 0x0003c41801007387 */ /* 0x0001e20000100800 */
[----:B------:R-:W-:Y:S02]  /*6660*/  R2UR UR6, R6 ;  /* 0x00000000060672ca */ /* 0x000fe400000e0000 */
[----:B------:R-:W-:Y:S01]  /*6670*/  R2UR UR7, R7 ;  /* 0x00000000070772ca */ /* 0x000fe200000e0000 */
[----:B------:R1:W-:Y:S01]  /*6680*/  STL [R1+0x3d4], R25 ;  /* 0x0003d41901007387 */ /* 0x0003e20000100800 */
[----:B------:R-:W-:-:S02]  /*6690*/  R2UR UR4, R4 ;  /* 0x00000000040472ca */ /* 0x000fc400000e0000 */
[----:B------:R-:W-:Y:S01]  /*66a0*/  R2UR UR5, R5 ;  /* 0x00000000050572ca */ /* 0x000fe200000e0000 */
[----:B0-----:R-:W-:Y:S02]  /*66b0*/  VIADD R24, R6, 0x80 ;  /* 0x0000008006187836 */ /* 0x001fe40000000000 */
        /* <DEDUP_REMOVED lines=110> */
[----:B0-----:R-:W-:-:S06]  /*6da0*/  WARPGROUP.ARRIVE ;  /* 0x00000000000079c5 */ /* 0x001fcc0000000000 */
[----:B------:R-:W-:Y:S01]  /*6db0*/  HGMMA.64x256x16.F32.BF16 R24, gdesc[UR4].tnspB, RZ, !UPT, gsb0 ;  /* 0x43e00000041879f0 */ /* 0x000fe2000c0018ff */
[----:B---3--:R0:W-:Y:S04]  /*6dc0*/  STL [R1+0x3e8], R10 ;  /* 0x0003e80a01007387 */ /* 0x0081e80000100800 */
[----:B----4-:R1:W-:Y:S01]  /*6dd0*/  STL [R1+0x3ec], R11 ;  /* 0x0003ec0b01007387 */ /* 0x0103e20000100800 */
[----:B0-----:R-:W-:Y:S02]  /*6de0*/  VIADD R10, R4, 0x2 ;  /* 0x00000002040a7836 */ /* 0x001fe40000000000 */
[----:B-1----:R-:W-:-:S03]  /*6df0*/  IMAD.MOV.U32 R11, RZ, RZ, 0x40000040 ;  /* 0x40000040ff0b7424 */ /* 0x002fc600078e00ff */
[----:B------:R-:W-:Y:S02]  /*6e00*/  R2UR UR8, R10 ;  /* 0x000000000a0872ca */ /* 0x000fe400000e0000 */
[----:B------:R-:W-:Y:S01]  /*6e10*/  R2UR UR9, R11 ;  /* 0x000000000b0972ca */ /* 0x000fe200000e0000 */
[----:B------:R0:W-:Y:S04]  /*6e20*/  STL [R1+0x3e4], R9 ;  /* 0x0003e40901007387 */ /* 0x0001e80000100800 */
[----:B------:R1:W-:Y:S04]  /*6e30*/  STL [R1+0x3f0], R13 ;  /* 0x0003f00d01007387 */ /* 0x0003e80000100800 */
[----:B------:R-:W-:Y:S04]  /*6e40*/  STL [R1+0x3f4], R14 ;  /* 0x0003f40e01007387 */ /* 0x000fe80000100800 */
[----:B------:R-:W-:Y:S04]  /*6e50*/  STL [R1+0x3f8], R15 ;  /* 0x0003f80f01007387 */ /* 0x000fe80000100800 */
[----:B------:R-:W-:Y:S04]  /*6e60*/  STL [R1+0x3fc], R20 ;  /* 0x0003fc1401007387 */ /* 0x000fe80000100800 */
[----:B------:R-:W-:Y:S04]  /*6e70*/  STL [R1+0x400], R21 ;  /* 0x0004001501007387 */ /* 0x000fe80000100800 */
[----:B------:R-:W-:Y:S04]  /*6e80*/  STL [R1+0x404], R152 ;  /* 0x0004049801007387 */ /* 0x000fe80000100800 */
[----:B------:R-:W-:Y:S04]  /*6e90*/  STL [R1+0x408], R153 ;  /* 0x0004089901007387 */ /* 0x000fe80000100800 */
[----:B------:R2:W-:Y:S01]  /*6ea0*/  STL [R1+0x40c], R8 ;  /* 0x00040c0801007387 */ /* 0x0005e20000100800 */
[----:B0-----:R-:W-:-:S02]  /*6eb0*/  IMAD.MOV.U32 R9, RZ, RZ, 0x40000040 ;  /* 0x40000040ff097424 */ /* 0x001fc400078e00ff */
[----:B------:R-:W-:Y:S01]  /*6ec0*/  IMAD.MOV.U32 R7, RZ, RZ, 0x40000040 ;  /* 0x40000040ff077424 */ /* 0x000fe200078e00ff */
[----:B-1----:R0:W5:Y:S01]  /*6ed0*/  LDL R13, [R1+0x1c0] ;  /* 0x0001c000010d7983 */ /* 0x0021620000100800 */
[----:B--2---:R-:W-:Y:S01]  /*6ee0*/  VIADD R8, R6, 0x100 ;  /* 0x0000010006087836 */ /* 0x004fe20000000000 */
[----:B------:R-:W-:Y:S01]  /*6ef0*/  R2UR UR7, R9 ;  /* 0x00000000090772ca */ /* 0x000fe200000e0000 */
[----:B------:R-:W-:-:S03]  /*6f00*/  IMAD.MOV.U32 R9, RZ, RZ, 0x40000040 ;  /* 0x40000040ff097424 */ /* 0x000fc600078e00ff */
        /* <DEDUP_REMOVED lines=38> */
[----:B------:R-:W-:Y:S01]  /*7170*/  HGMMA.64x256x16.F32.BF16 R24, gdesc[UR8].tnspB, R24, gsb0 ;  /* 0x43e00000081879f0 */ /* 0x000fe20008001818 */
        /* <DEDUP_REMOVED lines=36> */
[----:B------:R-:W-:Y:S01]  /*73c0*/  R2UR UR6, R6 ;  /* 0x00000000060672ca */ /* 0x000fe200000e0000 */
[----:B------:R-:W-:Y:S01]  /*73d0*/  VIADD R6, R4, 0x6 ;  /* 0x0000000604067836 */ /* 0x000fe20000000000 */
[----:B------:R-:W-:Y:S01]  /*73e0*/  R2UR UR7, R7 ;  /* 0x00000000070772ca */ /* 0x000fe200000e0000 */
[----:B------:R-:W-:-:S03]  /*73f0*/  IMAD.MOV.U32 R7, RZ, RZ, 0x40000040 ;  /* 0x40000040ff077424 */ /* 0x000fc600078e00ff */
        /* <DEDUP_REMOVED lines=330> */
.L_x_6737:
[----:B------:R-:W-:Y:S01]  /*88a0*/  VIADD R20, R12, 0xfffffffe ;  /* 0xfffffffe0c147836 */ /* 0x000fe20000000000 */
[----:B------:R-:W-:Y:S01]  /*88b0*/  BSSY B0, `(.L_x_6738) ;  /* 0x00003e8000007945 */ /* 0x000fe20003800000 */
[----:B-----5:R-:W-:-:S03]  /*88c0*/  IMAD R13, R13, 0x8, R2 ;  /* 0x000000080d0d7824 */ /* 0x020fc600078e0202 */
[----:B------:R-:W-:Y:S01]  /*88d0*/  ISETP.GE.AND P0, PT, R20, R0, PT ;  /* 0x000000001400720c */ /* 0x000fe20003f06270 */
[----:B------:R-:W-:-:S05]  /*88e0*/  VIADD R14, R13, 0x38860 ;  /* 0x000388600d0e7836 */ /* 0x000fca0000000000 */
[----:B------:R-:W-:-:S04]  /*88f0*/  PRMT R14, R155, 0x654, R14 ;  /* 0x000006549b0e7816 */ /* 0x000fc8000000000e */
[----:B------:R0:W-:Y:S03]  /*8900*/  SYNCS.ARRIVE.TRANS64.RED.A1T0 RZ, [R14+URZ], RZ ;  /* 0x000000ff0eff79a7 */ /* 0x0001e6000810043f */
[----:B------:R-:W-:Y:S05]  /*8910*/  @!P0 BRA `(.L_x_6739) ;  /* 0x0000003c00848947 */ /* 0x000fea0003800000 */
.L_x_6741:
[----:B0-----:R-:W2:Y:S04]  /*8920*/  LDL R21, [R1+0x1c0] ;  /* 0x0001c00001157983 */ /* 0x001ea80000100800 */
        /* <DEDUP_REMOVED lines=63> */
[----:B01----:R-:W4:Y:S01]  /*8d20*/  LDL.64 R14, [R1+0x408] ;  /* 0x00040800010e7983 */ /* 0x003f220000100a00 */
[----:B--2---:R-:W-:-:S04]  /*8d30*/  IMAD R148, R21, 0x40, R162 ;  /* 0x0000004015947824 */ /* 0x004fc800078e02a2 */
[----:B------:R-:W-:Y:S01]  /*8d40*/  IMAD R148, R148, 0x4, R2 ;  /* 0x0000000494947824 */ /* 0x000fe200078e0202 */
[----:B------:R-:W-:Y:S06]  /*8d50*/  BAR.SYNC.DEFER_BLOCKING 0xe, 0x100 ;  /* 0x0384000000007b1d */ /* 0x000fec0000010000 */
[----:B------:R-:W3:Y:S04]  /*8d60*/  LDS R149, [R148+0x38400] ;  /* 0x0384000094957984 */ /* 0x000ee80000000800 */
        /* <DEDUP_REMOVED lines=193> */
[----:B0-----:R-:W2:Y:S04]  /*9980*/  LDL R12, [R1+0x214] ;  /* 0x00021400010c7983 */ /* 0x001ea80000100800 */
[----:B------:R-:W3:Y:S04]  /*9990*/  LDL R13, [R1+0x218] ;  /* 0x00021800010d7983 */ /* 0x000ee80000100800 */
        /* <DEDUP_REMOVED lines=126> */
[----:B--2---:R-:W-:Y:S04]  /*a180*/  STL [R1+0x214], R12 ;  /* 0x0002140c01007387 */ /* 0x004fe80000100800 */
[----:B---3--:R-:W-:Y:S04]  /*a190*/  STL [R1+0x218], R13 ;  /* 0x0002180d01007387 */ /* 0x008fe80000100800 */
[----:B----4-:R-:W-:Y:S04]  /*a1a0*/  STL [R1+0x21c], R14 ;  /* 0x00021c0e01007387 */ /* 0x010fe80000100800 */
        /* <DEDUP_REMOVED lines=156> */
[----:B------:R-:W-:Y:S01]  /*ab70*/  VIADD R12, R21, 0x1 ;  /* 0x00000001150c7836 */ /* 0x000fe20000000000 */
[----:B------:R-:W-:Y:S01]  /*ab80*/  R2UR UR4, R4 ;  /* 0x00000000040472ca */ /* 0x000fe200000e0000 */
[----:B------:R-:W-:Y:S01]  /*ab90*/  IMAD.MOV.U32 R13, RZ, RZ, 0x40000040 ;  /* 0x40000040ff0d7424 */ /* 0x000fe200078e00ff */
[----:B------:R-:W-:Y:S01]  /*aba0*/  R2UR UR5, R5 ;  /* 0x00000000050572ca */ /* 0x000fe200000e0000 */
[----:B------:R-:W-:Y:S01]  /*abb0*/  IMAD.MOV.U32 R15, RZ, RZ, 0x40000040 ;  /* 0x40000040ff0f7424 */ /* 0x000fe200078e00ff */
[----:B------:R-:W-:Y:S01]  /*abc0*/  ISETP.NE.AND P0, PT, R12, 0x2, PT ;  /* 0x000000020c00780c */ /* 0x000fe20003f05270 */
[----:B------:R0:W-:Y:S01]  /*abd0*/  STL [R1+0x1c0], R12 ;  /* 0x0001c00c01007387 */ /* 0x0001e20000100800 */
[----:B------:R-:W-:Y:S01]  /*abe0*/  R2UR UR7, R13 ;  /* 0x000000000d0772ca */ /* 0x000fe200000e0000 */
[----:B------:R-:W-:-:S10]  /*abf0*/  IMAD.MOV.U32 R13, RZ, RZ, 0x40000040 ;  /* 0x40000040ff0d7424 */ /* 0x000fd400078e00ff */
[----:B0-----:R-:W-:-:S04]  /*ac00*/  @!P0 IMAD.MOV.U32 R12, RZ, RZ, RZ ;  /* 0x000000ffff0c8224 */ /* 0x001fc800078e00ff */
[----:B------:R-:W-:-:S04]  /*ac10*/  IMAD R12, R12, 0x1000, R3 ;  /* 0x000010000c0c7824 */ /* 0x000fc800078e0203 */
[C---:B------:R-:W-:Y:S01]  /*ac20*/  VIADD R14, R12.reuse, 0x80 ;  /* 0x000000800c0e7836 */ /* 0x040fe20000000000 */
[----:B------:R-:W-:Y:S01]  /*ac30*/  R2UR UR6, R12 ;  /* 0x000000000c0672ca */ /* 0x000fe200000e0000 */
[----:B--2---:R-:W-:-:S12]  /*ac40*/  WARPGROUP.ARRIVE ;  /* 0x00000000000079c5 */ /* 0x004fd80000000000 */
        /* <DEDUP_REMOVED lines=43> */
[----:B------:R-:W-:Y:S02]  /*af00*/  R2UR UR6, R14 ;  /* 0x000000000e0672ca */ /* 0x000fe400000e0000 */
[----:B------:R-:W-:Y:S02]  /*af10*/  R2UR UR7, R15 ;  /* 0x000000000f0772ca */ /* 0x000fe400000e0000 */
        /* <DEDUP_REMOVED lines=38> */
[----:B------:R-:W-:Y:S01]  /*b180*/  R2UR UR7, R13 ;  /* 0x000000000d0772ca */ /* 0x000fe200000e0000 */
[----:B------:R-:W2:Y:S01]  /*b190*/  @!P0 LDL R12, [R1+0x1c4] ;  /* 0x0001c400010c8983 */ /* 0x000ea20000100800 */
[----:B------:R-:W-:Y:S02]  /*b1a0*/  R2UR UR4, R6 ;  /* 0x00000000060472ca */ /* 0x000fe400000e0000 */
[----:B------:R-:W-:Y:S01]  /*b1b0*/  R2UR UR5, R7 ;  /* 0x00000000070572ca */ /* 0x000fe200000e0000 */
[----:B------:R-:W3:Y:S04]  /*b1c0*/  LDL R13, [R1+0x1c8] ;  /* 0x0001c800010d7983 */ /* 0x000ee80000100800 */
        /* <DEDUP_REMOVED lines=70> */
[----:B-1----:R-:W3:Y:S04]  /*b630*/  LDL R139, [R1+0x238] ;  /* 0x00023800018b7983 */ /* 0x002ee80000100800 */
[----:B----4-:R-:W4:Y:S04]  /*b640*/  LDL R143, [R1+0x228] ;  /* 0x00022800018f7983 */ /* 0x010f280000100800 */
[----:B0-----:R-:W4:Y:S04]  /*b650*/  LDL R147, [R1+0x218] ;  /* 0x0002180001937983 */ /* 0x001f280000100800 */
[----:B--2---:R-:W2:Y:S04]  /*b660*/  LDL R149, [R1+0x210] ;  /* 0x0002100001957983 */ /* 0x004ea80000100800 */
        /* <DEDUP_REMOVED lines=126> */
[----:B--2---:R0:W-:Y:S04]  /*be50*/  STL [R1+0x210], R149 ;  /* 0x0002109501007387 */ /* 0x0041e80000100800 */
        /* <DEDUP_REMOVED lines=129> */
[----:B------:R-:W-:-:S02]  /*c670*/  PLOP3.LUT P1, PT, PT, PT, UP0, 0x80, 0x0 ;  /* 0x000000000000781c */ /* 0x000fc40003f2f008 */
[----:B------:R-:W-:-:S05]  /*c680*/  @!P0 LOP3.LUT R12, R12, 0x1, RZ, 0x3c, !PT ;  /* 0x000000010c0c8812 */ /* 0x000fca00078e3cff */
[----:B------:R0:W-:Y:S01]  /*c690*/  @!P0 STL [R1+0x1c4], R12 ;  /* 0x0001c40c01008387 */ /* 0x0001e20000100800 */
[C---:B------:R-:W-:Y:S01]  /*c6a0*/  ISETP.GT.AND P0, PT, R20.reuse, R0, PT ;  /* 0x000000001400720c */ /* 0x040fe20003f04270 */
[----:B------:R-:W-:-:S04]  /*c6b0*/  VIADD R20, R20, 0xffffffff ;  /* 0xffffffff14147836 */ /* 0x000fc80000000000 */
[----:B------:R-:W-:Y:S08]  /*c6c0*/  @P1 BRA `(.L_x_6740) ;  /* 0x0000000000041947 */ /* 0x000ff00003800000 */
[----:B------:R-:W-:Y:S01]  /*c6d0*/  BPT.TRAP 0x1 ;  /* 0x000000040000795c */ /* 0x000fe20000300000 */
.L_x_6740:
[----:B-----5:R-:W-:-:S04]  /*c6e0*/  IMAD R14, R14, 0x8, R2 ;  /* 0x000000080e0e7824 */ /* 0x020fc800078e0202 */
[----:B------:R-:W-:-:S05]  /*c6f0*/  VIADD R14, R14, 0x38860 ;  /* 0x000388600e0e7836 */ /* 0x000fca0000000000 */
[----:B------:R-:W-:-:S04]  /*c700*/  PRMT R14, R155, 0x654, R14 ;  /* 0x000006549b0e7816 */ /* 0x000fc8000000000e */
[----:B------:R1:W-:Y:S01]  /*c710*/  SYNCS.ARRIVE.TRANS64.RED.A1T0 RZ, [R14+URZ], RZ ;  /* 0x000000ff0eff79a7 */ /* 0x0003e2000810043f */
[----:B------:R-:W-:Y:S05]  /*c720*/  @P0 BRA `(.L_x_6741) ;  /* 0xffffffc0007c0947 */ /* 0x000fea000383ffff */
.L_x_6739:
[----:B------:R-:W-:Y:S05]  /*c730*/  BSYNC B0 ;  /* 0x0000000000007941 */ /* 0x000fea0003800000 */
.L_x_6738:
[----:B------:R-:W2:Y:S04]  /*c740*/  LDL R3, [R1+0x1c0] ;  /* 0x0001c00001037983 */ /* 0x000ea80000100800 */
[----:B0-----:R-:W3:Y:S04]  /*c750*/  LDL.64 R52, [R1+0x220] ;  /* 0x0002200001347983 */ /* 0x001ee80000100a00 */
[----:B------:R-:W4:Y:S04]  /*c760*/  LDL.64 R48, [R1+0x240] ;  /* 0x0002400001307983 */ /* 0x000f280000100a00 */
[----:B------:R-:W5:Y:S04]  /*c770*/  LDL.64 R50, [R1+0x210] ;  /* 0x0002100001327983 */ /* 0x000f680000100a00 */
        /* <DEDUP_REMOVED lines=44> */
[----:B------:R-:W4:Y:S04]  /*ca40*/  LDL R106, [R1+0x1c8] ;  /* 0x0001c800016a7983 */ /* 0x000f280000100800 */
[----:B------:R-:W4:Y:S01]  /*ca50*/  LDL R105, [R1+0x1c0] ;  /* 0x0001c00001697983 */ /* 0x000f220000100800 */
[----:B--2---:R-:W-:-:S04]  /*ca60*/  IMAD R3, R3, 0x40, R162 ;  /* 0x0000004003037824 */ /* 0x004fc800078e02a2 */
[----:B------:R-:W-:Y:S01]  /*ca70*/  IMAD R104, R3, 0x4, R2 ;  /* 0x0000000403687824 */ /* 0x000fe200078e0202 */
[----:B------:R-:W-:Y:S06]  /*ca80*/  BAR.SYNC.DEFER_BLOCKING 0xe, 0x100 ;  /* 0x0384000000007b1d */ /* 0x000fec0000010000 */
[----:B------:R-:W3:Y:S04]  /*ca90*/  LDS R0, [R104+0x38400] ;  /* 0x0384000068007984 */ /* 0x000ee80000000800 */
[----:B------:R-:W0:Y:S01]  /*caa0*/  LDS R104, [R104+0x38420] ;  /* 0x0384200068687984 */ /* 0x000e220000000800 */
[C---:B---3--:R-:W-:Y:S01]  /*cab0*/  FMUL.FTZ R3, R0.reuse, R53 ;  /* 0x0000003500037220 */ /* 0x048fe20000410000 */
[C---:B------:R-:W-:Y:S01]  /*cac0*/  FMUL.FTZ R2, R0.reuse, R52 ;  /* 0x0000003400027220 */ /* 0x040fe20000410000 */
[C---:B-----5:R-:W-:Y:S01]  /*cad0*/  FMUL.FTZ R51, R0.reuse, R51 ;  /* 0x0000003300337220 */ /* 0x060fe20000410000 */
[C---:B------:R-:W-:Y:S01]  /*cae0*/  FMUL.FTZ R50, R0.reuse, R50 ;  /* 0x0000003200327220 */ /* 0x040fe20000410000 */
[C---:B----4-:R-:W-:Y:S01]  /*caf0*/  FMUL.FTZ R47, R0.reuse, R47 ;  /* 0x0000002f002f7220 */ /* 0x050fe20000410000 */
        /* <DEDUP_REMOVED lines=13> */
[C---:B-1----:R-:W-:Y:S01]  /*cbd0*/  FMUL.FTZ R3, R0.reuse, R49 ;  /* 0x0000003100037220 */ /* 0x042fe20000410000 */
        /* <DEDUP_REMOVED lines=13> */
[----:B------:R-:W-:Y:S01]  /*ccb0*/  STL.64 [R1+0x210], R50 ;  /* 0x0002103201007387 */ /* 0x000fe20000100a00 */
[C---:B-1----:R-:W-:Y:S01]  /*ccc0*/  FMUL.FTZ R3, R0.reuse, R43 ;  /* 0x0000002b00037220 */ /* 0x042fe20000410000 */
[----:B------:R-:W-:-:S02]  /*ccd0*/  FMUL.FTZ R2, R0, R42 ;  /* 0x0000002a00027220 */ /* 0x000fc40000410000 */
[----:B------:R1:W-:Y:S04]  /*cce0*/  STL.64 [R1+0x230], R46 ;  /* 0x0002302e01007387 */ /* 0x0003e80000100a00 */
[----:B------:R-:W-:Y:S04]  /*ccf0*/  STL.64 [R1+0x250], R44 ;  /* 0x0002502c01007387 */ /* 0x000fe80000100a00 */
[----:B------:R-:W-:Y:S04]  /*cd00*/  STL.64 [R1+0x260], R2 ;  /* 0x0002600201007387 */ /* 0x000fe80000100a00 */
[----:B------:R-:W-:Y:S04]  /*cd10*/  STL.64 [R1+0x270], R40 ;  /* 0x0002702801007387 */ /* 0x000fe80000100a00 */
[----:B------:R-:W-:Y:S04]  /*cd20*/  STL.64 [R1+0x280], R34 ;  /* 0x0002802201007387 */ /* 0x000fe80000100a00 */
        /* <DEDUP_REMOVED lines=8> */
[----:B-1----:R-:W5:Y:S04]  /*cdb0*/  LDL.64 R46, [R1+0x2f8] ;  /* 0x0002f800012e7983 */ /* 0x002f680000100a00 */
[----:B------:R-:W5:Y:S04]  /*cdc0*/  LDL.64 R52, [R1+0x318] ;  /* 0x0003180001347983 */ /* 0x000f680000100a00 */
[----:B------:R-:W5:Y:S04]  /*cdd0*/  LDL.64 R50, [R1+0x328] ;  /* 0x0003280001327983 */ /* 0x000f680000100a00 */
[----:B------:R-:W5:Y:S04]  /*cde0*/  LDL.64 R48, [R1+0x338] ;  /* 0x0003380001307983 */ /* 0x000f680000100a00 */
[----:B--2---:R-:W2:Y:S04]  /*cdf0*/  LDL.64 R36, [R1+0x348] ;  /* 0x0003480001247983 */ /* 0x004ea80000100a00 */
[----:B------:R-:W2:Y:S04]  /*ce00*/  LDL.64 R44, [R1+0x358] ;  /* 0x00035800012c7983 */ /* 0x000ea80000100a00 */
[----:B------:R-:W2:Y:S04]  /*ce10*/  LDL.64 R42, [R1+0x368] ;  /* 0x00036800012a7983 */ /* 0x000ea80000100a00 */
[----:B------:R-:W2:Y:S04]  /*ce20*/  LDL.64 R40, [R1+0x378] ;  /* 0x0003780001287983 */ /* 0x000ea80000100a00 */
[----:B---3--:R-:W3:Y:S04]  /*ce30*/  LDL.64 R38, [R1+0x388] ;  /* 0x0003880001267983 */ /* 0x008ee80000100a00 */
[----:B----4-:R-:W4:Y:S04]  /*ce40*/  LDL.64 R26, [R1+0x398] ;  /* 0x00039800011a7983 */ /* 0x010f280000100a00 */
[----:B------:R-:W4:Y:S04]  /*ce50*/  LDL.64 R34, [R1+0x3a8] ;  /* 0x0003a80001227983 */ /* 0x000f280000100a00 */
[----:B-----5:R-:W5:Y:S04]  /*ce60*/  LDL.64 R32, [R1+0x3b8] ;  /* 0x0003b80001207983 */ /* 0x020f680000100a00 */
[----:B------:R-:W5:Y:S04]  /*ce70*/  LDL.64 R30, [R1+0x3c8] ;  /* 0x0003c800011e7983 */ /* 0x000f680000100a00 */
[----:B------:R-:W5:Y:S04]  /*ce80*/  LDL.64 R28, [R1+0x3d8] ;  /* 0x0003d800011c7983 */ /* 0x000f680000100a00 */
[----:B------:R-:W5:Y:S04]  /*ce90*/  LDL.64 R2, [R1+0x3e8] ;  /* 0x0003e80001027983 */ /* 0x000f680000100a00 */
[----:B0-----:R-:W5:Y:S04]  /*cea0*/  LDL.64 R24, [R1+0x3f8] ;  /* 0x0003f80001187983 */ /* 0x001f680000100a00 */
[----:B------:R-:W5:Y:S01]  /*ceb0*/  LDL.64 R20, [R1+0x408] ;  /* 0x0004080001147983 */ /* 0x000f620000100a00 */
        /* <DEDUP_REMOVED lines=63> */
[----:B------:R-:W-:Y:S01]  /*d2b0*/  VIADD R0, R105, 0x1 ;  /* 0x0000000169007836 */ /* 0x000fe20000000000 */
        /* <DEDUP_REMOVED lines=31> */
[----:B------:R-:W-:Y:S01]  /*d4b0*/  STL [R1+0x1c0], R0 ;  /* 0x0001c00001007387 */ /* 0x000fe20000100800 */
[----:B------:R-:W-:-:S03]  /*d4c0*/  ISETP.NE.AND P0, PT, R0, 0x2, PT ;  /* 0x000000020000780c */ /* 0x000fc60003f05270 */
[----:B------:R0:W-:Y:S02]  /*d4d0*/  STL.64 [R1+0x310], R4 ;  /* 0x0003100401007387 */ /* 0x0001e40000100a00 */
[----:B0-----:R-:W-:Y:S02]  /*d4e0*/  IMAD.MOV.U32 R4, RZ, RZ, 0x1 ;  /* 0x00000001ff047424 */ /* 0x001fe400078e00ff */
        /* <DEDUP_REMOVED lines=22> */
[C---:B-----5:R-:W-:Y:S01]  /*d650*/  FMUL.FTZ R33, R104.reuse, R33 ;  /* 0x0000002168217220 */ /* 0x060fe20000410000 */
        /* <DEDUP_REMOVED lines=28> */
[----:B------:R-:W-:Y:S06]  /*d820*/  BAR.ARV 0xf, 0x100 ;  /* 0x03c4000000007b1d */ /* 0x000fec0000002000 */
[----:B------:R-:W-:Y:S05]  /*d830*/  @P0 BRA `(.L_x_6736) ;  /* 0x000001c400d00947 */ /* 0x000fea0003800000 */
[----:B------:R-:W2:Y:S04]  /*d840*/  LDL R0, [R1+0x1c4] ;  /* 0x0001c40001007983 */ /* 0x000ea80000100800 */
[----:B------:R4:W-:Y:S01]  /*d850*/  STL [R1+0x1c0], RZ ;  /* 0x0001c0ff01007387 */ /* 0x0009e20000100800 */
[----:B--2---:R-:W-:-:S05]  /*d860*/  LOP3.LUT R0, R0, 0x1, RZ, 0x3c, !PT ;  /* 0x0000000100007812 */ /* 0x004fca00078e3cff */
[----:B------:R4:W-:Y:S01]  /*d870*/  STL [R1+0x1c4], R0 ;  /* 0x0001c40001007387 */ /* 0x0009e20000100800 */
[----:B------:R-:W-:Y:S05]  /*d880*/  BRA `(.L_x_6736) ;  /* 0x000001c400bc7947 */ /* 0x000fea0003800000 */
.L_x_6725:
[----:B----4-:R-:W1:Y:S01]  /*d890*/  LDC R0, c[0x0][0x448] ;  /* 0x00011200ff007b82 */ /* 0x010e620000000800 */
[----:B------:R-:W-:Y:S01]  /*d8a0*/  UIADD3 UR10, UP0, UR40, 0x38830, URZ ;  /* 0x00038830280a7890 */ /* 0x000fe2000ff1e03f */
[----:B------:R-:W-:Y:S01]  /*d8b0*/  IMAD.U32 R4, RZ, RZ, UR60 ;  /* 0x0000003cff047e24 */ /* 0x000fe2000f8e00ff */
[----:B------:R-:W-:Y:S01]  /*d8c0*/  UIADD3 UR8, UP1, UR40, 0x38840, URZ ;  /* 0x0003884028087890 */ /* 0x000fe2000ff3e03f */
[----:B------:R-:W-:Y:S01]  /*d8d0*/  IMAD.MOV.U32 R5, RZ, RZ, 0x80 ;  /* 0x00000080ff057424 */ /* 0x000fe200078e00ff */
[----:B------:R-:W-:Y:S01]  /*d8e0*/  UIADD3 UR6, UP2, UR40, 0x38850, URZ ;  /* 0x0003885028067890 */ /* 0x000fe2000ff5e03f */
[----:B------:R-:W-:Y:S01]  /*d8f0*/  IMAD.MOV.U32 R7, RZ, RZ, R155 ;  /* 0x000000ffff077224 */ /* 0x000fe200078e009b */
[----:B------:R-:W-:Y:S01]  /*d900*/  UIADD3 UR4, UP3, UR40, 0x38860, URZ ;  /* 0x0003886028047890 */ /* 0x000fe2000ff7e03f */
[----:B------:R-:W4:Y:S01]  /*d910*/  LDC.64 R8, c[0x0][0xad8] ;  /* 0x0002b600ff087b82 */ /* 0x000f220000000a00 */
[----:B------:R-:W-:Y:S01]  /*d920*/  IMAD.MOV.U32 R6, RZ, RZ, 0x100 ;  /* 0x00000100ff067424 */ /* 0x000fe200078e00ff */
[----:B------:R-:W-:Y:S01]  /*d930*/  UIADD3.X UR11, URZ, UR41, URZ, UP0, !UPT ;  /* 0x000000293f0b7290 */ /* 0x000fe200087fe43f */
[----:B------:R-:W-:Y:S01]  /*d940*/  IMAD.U32 R3, RZ, RZ, UR6 ;  /* 0x00000006ff037e24 */ /* 0x000fe2000f8e00ff */
[----:B------:R-:W-:Y:S01]  /*d950*/  UIADD3.X UR9, URZ, UR41, URZ, UP1, !UPT ;  /* 0x000000293f097290 */ /* 0x000fe20008ffe43f */
[----:B------:R-:W-:Y:S01]  /*d960*/  IMAD.U32 R14, RZ, RZ, UR4 ;  /* 0x00000004ff0e7e24 */ /* 0x000fe2000f8e00ff */
[----:B------:R-:W-:Y:S01]  /*d970*/  UIADD3.X UR7, URZ, UR41, URZ, UP2, !UPT ;  /* 0x000000293f077290 */ /* 0x000fe200097fe43f */
[----:B------:R2:W-:Y:S01]  /*d980*/  STL.64 [R1+0x28], R4 ;  /* 0x0000280401007387 */ /* 0x0005e20000100a00 */
[----:B------:R-:W-:Y:S01]  /*d990*/  UIADD3.X UR5, URZ, UR41, URZ, UP3, !UPT ;  /* 0x000000293f057290 */ /* 0x000fe20009ffe43f */
[----:B------:R-:W-:-:S02]  /*d9a0*/  IMAD.U32 R152, RZ, RZ, UR60 ;  /* 0x0000003cff987e24 */ /* 0x000fc4000f8e00ff */
[----:B------:R3:W-:Y:S01]  /*d9b0*/  STL.64 [R1+0x30], R6 ;  /* 0x0000300601007387 */ /* 0x0007e20000100a00 */
[----:B------:R-:W-:Y:S02]  /*d9c0*/  IMAD.MOV.U32 R153, RZ, RZ, 0x80 ;  /* 0x00000080ff997424 */ /* 0x000fe400078e00ff */
[----:B------:R-:W-:Y:S01]  /*d9d0*/  IMAD.MOV.U32 R154, RZ, RZ, 0x80 ;  /* 0x00000080ff9a7424 */ /* 0x000fe200078e00ff */
[----:B------:R0:W-:Y:S01]  /*d9e0*/  STL [R1+0x50], R85 ;  /* 0x0000505501007387 */ /* 0x0001e20000100800 */
[----:B-1----:R-:W-:Y:S01]  /*d9f0*/  ISETP.NE.AND P2, PT, R0, 0x1, PT ;  /* 0x000000010000780c */ /* 0x002fe20003f45270 */
[----:B0-----:R-:W-:Y:S02]  /*da00*/  IMAD.U32 R10, RZ, RZ, UR10 ;  /* 0x0000000aff0a7e24 */ /* 0x001fe4000f8e00ff */
[----:B--2---:R-:W-:Y:S01]  /*da10*/  IMAD.U32 R5, RZ, RZ, UR7 ;  /* 0x00000007ff057e24 */ /* 0x004fe2000f8e00ff */
[----:B------:R0:W-:Y:S01]  /*da20*/  STL.128 [R1], R152 ;  /* 0x0000009801007387 */ /* 0x0001e20000100c00 */
[----:B------:R-:W-:-:S02]  /*da30*/  IMAD.U32 R12, RZ, RZ, UR8 ;  /* 0x00000008ff0c7e24 */ /* 0x000fc4000f8e00ff */
[----:B---3--:R-:W-:Y:S01]  /*da40*/  IMAD.U32 R7, RZ, RZ, UR5 ;  /* 0x00000005ff077e24 */ /* 0x008fe2000f8e00ff */
[----:B------:R0:W-:Y:S01]  /*da50*/  STL [R1+0x10], RZ ;  /* 0x000010ff01007387 */ /* 0x0001e20000100800 */
[----:B------:R-:W-:Y:S01]  /*da60*/  IMAD.U32 R11, RZ, RZ, UR11 ;  /* 0x0000000bff0b7e24 */ /* 0x000fe2000f8e00ff */
[----:B----4-:R-:W-:Y:S01]  /*da70*/  ISETP.GE.AND P3, PT, R9, 0x1, PT ;  /* 0x000000010900780c */ /* 0x010fe20003f66270 */
[----:B------:R-:W-:Y:S01]  /*da80*/  IMAD.U32 R13, RZ, RZ, UR9 ;  /* 0x00000009ff0d7e24 */ /* 0x000fe2000f8e00ff */
[----:B------:R0:W-:Y:S01]  /*da90*/  STL [R1+0x38], RZ ;  /* 0x000038ff01007387 */ /* 0x0001e20000100800 */
[----:B------:R-:W1:Y:S01]  /*daa0*/  @P2 LDC R0, c[0x0][0x44c] ;  /* 0x00011300ff002b82 */ /* 0x000e620000000800 */
[----:B------:R-:W-:Y:S02]  /*dab0*/  IMAD.MOV.U32 R4, RZ, RZ, R3 ;  /* 0x000000ffff047224 */ /* 0x000fe400078e0003 */
[----:B------:R-:W-:Y:S01]  /*dac0*/  IMAD.MOV.U32 R6, RZ, RZ, R14 ;  /* 0x000000ffff067224 */ /* 0x000fe200078e000e */
[----:B------:R0:W-:Y:S01]  /*dad0*/  STL.64 [R1+0x18], R10 ;  /* 0x0000180a01007387 */ /* 0x0001e20000100a00 */
[----:B------:R-:W-:-:S02]  /*dae0*/  VIADD R3, R181, 0x3f ;  /* 0x0000003fb5037836 */ /* 0x000fc40000000000 */
[----:B------:R-:W-:Y:S01]  /*daf0*/  IMAD.U32 R32, RZ, RZ, UR39 ;  /* 0x00000027ff207e24 */ /* 0x000fe2000f8e00ff */
[----:B------:R-:W2:Y:S01]  /*db00*/  @P2 LDC R15, c[0x0][0x450] ;  /* 0x00011400ff0f2b82 */ /* 0x000ea20000000800 */
[----:B------:R0:W-:Y:S01]  /*db10*/  STL.128 [R1+0x40], R4 ;  /* 0x0000400401007387 */ /* 0x0001e20000100c00 */
[----:B------:R-:W-:Y:S02]  /*db20*/  IMAD.U32 R56, RZ, RZ, UR39 ;  /* 0x00000027ff387e24 */ /* 0x000fe4000f8e00ff */
[----:B------:R-:W-:Y:S01]  /*db30*/  IADD3 R32, P0, R32, 0x28, RZ ;  /* 0x0000002820207810 */ /* 0x000fe20007f1e0ff */
[----:B------:R0:W-:Y:S02]  /*db40*/  STL.64 [R1+0x20], R12 ;  /* 0x0000200c01007387 */ /* 0x0001e40000100a00 */
[----:B------:R-:W-:Y:S02]  /*db50*/  IADD3 R56, P1, R56, 0x50, RZ ;  /* 0x0000005038387810 */ /* 0x000fe40007f3e0ff */
[----:B------:R-:W-:-:S03]  /*db60*/  IMAD.X R31, RZ, RZ, UR42, P0 ;  /* 0x0000002aff1f7e24 */ /* 0x000fc600080e06ff */
[----:B------:R-:W-:Y:S02]  /*db70*/  IMAD.X R57, RZ, RZ, UR42, P1 ;  /* 0x0000002aff397e24 */ /* 0x000fe400088e06ff */
[----:B-1----:R-:W-:-:S05]  /*db80*/  @P2 IMAD.HI.U32 R0, R3, R0, RZ ;  /* 0x0000000003002227 */ /* 0x002fca00078e00ff */
[----:B--2---:R-:W-:-:S05]  /*db90*/  @P2 SHF.R.U32.HI R3, RZ, R15, R0 ;  /* 0x0000000fff032219 */ /* 0x004fca0000011600 */
[----:B------:R-:W-:-:S04]  /*dba0*/  IMAD.IADD R3, R212, 0x1, R3 ;  /* 0x00000001d4037824 */ /* 0x000fc800078e0203 */
[----:B------:R-:W-:Y:S01]  /*dbb0*/  IMAD.IADD R8, R3, 0x1, R8 ;  /* 0x0000000103087824 */ /* 0x000fe200078e0208 */
[----:B0-----:R-:W-:Y:S06]  /*dbc0*/  @!P3 BRA `(.L_x_6742) ;  /* 0x000000000048b947 */ /* 0x001fec0003800000 */
        /* <DEDUP_REMOVED lines=11> */
.L_x_6744:
[----:B------:R-:W-:-:S13]  /*dc80*/  ISETP.NE.AND P0, PT, R9, 0x1, PT ;  /* 0x000000010900780c */ /* 0x000fda0003f05270 */
[----:B------:R-:W0:Y:S02]  /*dc90*/  @P0 LDC.64 R4, c[0x0][0xae0] ;  /* 0x0002b800ff040b82 */ /* 0x000e240000000a00 */
[----:B0-----:R-:W-:-:S05]  /*dca0*/  @P0 IMAD.HI.U32 R4, R0, R4, RZ ;  /* 0x0000000400040227 */ /* 0x001fca00078e00ff */
[----:B------:R-:W-:-:S07]  /*dcb0*/  @P0 SHF.R.U32.HI R0, RZ, R5, R4 ;  /* 0x00000005ff000219 */ /* 0x000fce0000011604 */
.L_x_6745:
[----:B------:R-:W-:Y:S05]  /*dcc0*/  BSYNC B0 ;  /* 0x0000000000007941 */ /* 0x000fea0003800000 */
.L_x_6743:
[----:B------:R-:W-:-:S05]  /*dcd0*/  IMAD R3, R0, R9, R9 ;  /* 0x0000000900037224 */ /* 0x000fca00078e0209 */
[----:B------:R-:W-:-:S07]  /*dce0*/  VIMNMX R8, R8, R3, PT ;  /* 0x0000000308087248 */ /* 0x000fce0003fe0100 */
.L_x_6742:
[----:B------:R-:W0:Y:S01]  /*dcf0*/  @P2 LDC R0, c[0x0][0x44c] ;  /* 0x00011300ff002b82 */ /* 0x000e220000000800 */
[----:B------:R-:W-:Y:S01]  /*dd00*/  VIADD R8, R8, 0x3f ;  /* 0x0000003f08087836 */ /* 0x000fe20000000000 */
[----:B------:R-:W-:Y:S01]  /*dd10*/  ULDC UR4, c[0x0][0xad4] ;  /* 0x0002b50000047ab9 */ /* 0x000fe20000000800 */
[----:B------:R-:W-:-:S03]  /*dd20*/  IMAD.MOV.U32 R5, RZ, RZ, R181 ;  /* 0x000000ffff057224 */ /* 0x000fc600078e00b5 */
        /* <DEDUP_REMOVED lines=20> */
.L_x_6748:
[----:B------:R-:W-:-:S13]  /*de70*/  ISETP.NE.AND P0, PT, R9, 0x1, PT ;  /* 0x000000010900780c */ /* 0x000fda0003f05270 */
[----:B------:R-:W0:Y:S02]  /*de80*/  @P0 LDC.64 R4, c[0x0][0xae0] ;  /* 0x0002b800ff040b82 */ /* 0x000e240000000a00 */
[----:B0-----:R-:W-:-:S05]  /*de90*/  @P0 IMAD.HI.U32 R4, R0, R4, RZ ;  /* 0x0000000400040227 */ /* 0x001fca00078e00ff */
[----:B------:R-:W-:-:S07]  /*dea0*/  @P0 SHF.R.U32.HI R0, RZ, R5, R4 ;  /* 0x00000005ff000219 */ /* 0x000fce0000011604 */
.L_x_6749:
[----:B------:R-:W-:Y:S05]  /*deb0*/  BSYNC B0 ;  /* 0x0000000000007941 */ /* 0x000fea0003800000 */
.L_x_6747:
[----:B------:R-:W-:-:S05]  /*dec0*/  IMAD R0, R0, R9, RZ ;  /* 0x0000000900007224 */ /* 0x000fca00078e02ff */
[----:B------:R-:W-:-:S07]  /*ded0*/  VIMNMX R3, R3, R0, !PT ;  /* 0x0000000003037248 */ /* 0x000fce0007fe0100 */
.L_x_6746:
        /* <DEDUP_REMOVED lines=39> */
.L_x_6751:
[----:B------:R-:W-:Y:S05]  /*e150*/  BSYNC B0 ;  /* 0x0000000000007941 */ /* 0x000fea0003800000 */
.L_x_6750:
[----:B------:R-:W-:Y:S01]  /*e160*/  IMAD R180, R220, R193, R9 ;  /* 0x000000c1dcb47224 */ /* 0x000fe200078e0209 */
[----:B------:R-:W-:-:S04]  /*e170*/  PRMT R4, RZ, 0x7610, R4 ;  /* 0x00007610ff047816 */ /* 0x000fc80000000004 */
[----:B------:R-:W-:-:S04]  /*e180*/  VIADDMNMX R193, R180, R193, R26, PT ;  /* 0x000000c1b4c17246 */ /* 0x000fc8000380011a */
[----:B------:R-:W-:-:S13]  /*e190*/  ISETP.GT.AND P0, PT, R193, R180, PT ;  /* 0x000000b4c100720c */ /* 0x000fda0003f04270 */
[----:B------:R-:W-:Y:S05]  /*e1a0*/  @!P0 BRA `(.L_x_6736) ;  /* 0x000001bc00748947 */ /* 0x000fea0003800000 */
[----:B------:R-:W0:Y:S01]  /*e1b0*/  S2R R0, SR_TID.X ;  /* 0x0000000000007919 */ /* 0x000e220000002100 */
[----:B------:R-:W-:Y:S01]  /*e1c0*/  VIADD R10, R2, 0x36400 ;  /* 0x00036400020a7836 */ /* 0x000fe20000000000 */
[----:B------:R-:W-:Y:S01]  /*e1d0*/  UIADD3 UR4, UP0, UR40, 0x38400, URZ ;  /* 0x0003840028047890 */ /* 0x000fe2000ff1e03f */
[----:B------:R-:W-:Y:S01]  /*e1e0*/  IMAD.MOV.U32 R4, RZ, RZ, 0x1 ;  /* 0x00000001ff047424 */ /* 0x000fe200078e00ff */
[----:B------:R-:W1:Y:S01]  /*e1f0*/  S2R R30, SR_TID.X ;  /* 0x00000000001e7919 */ /* 0x000e620000002100 */
[----:B------:R-:W-:Y:S01]  /*e200*/  IMAD.MOV.U32 R5, RZ, RZ, RZ ;  /* 0x000000ffff057224 */ /* 0x000fe200078e00ff */
[----:B------:R-:W-:Y:S01]  /*e210*/  LOP3.LUT P0, RZ, R10, 0x3ff, RZ, 0xc0, !PT ;  /* 0x000003ff0aff7812 */ /* 0x000fe2000780c0ff */
[----:B------:R-:W-:Y:S01]  /*e220*/  IMAD.MOV.U32 R6, RZ, RZ, 0x1 ;  /* 0x00000001ff067424 */ /* 0x000fe200078e00ff */
[----:B------:R-:W-:Y:S01]  /*e230*/  UIADD3.X UR5, URZ, UR41, URZ, UP0, !UPT ;  /* 0x000000293f057290 */ /* 0x000fe200087fe43f */
[----:B------:R-:W-:Y:S02]  /*e240*/  IMAD.MOV.U32 R7, RZ, RZ, RZ ;  /* 0x000000ffff077224 */ /* 0x000fe400078e00ff */
[----:B------:R-:W-:-:S02]  /*e250*/  VIADD R10, R2, 0x26400 ;  /* 0x00026400020a7836 */ /* 0x000fc40000000000 */
[C---:B------:R-:W-:Y:S01]  /*e260*/  VIADD R11, R2.reuse, 0x400 ;  /* 0x00000400020b7836 */ /* 0x040fe20000000000 */
[----:B------:R2:W-:Y:S01]  /*e270*/  STL.128 [R1+0x60], R4 ;  /* 0x0000600401007387 */ /* 0x0005e20000100c00 */
[----:B------:R-:W-:Y:S01]  /*e280*/  VIADD R58, R2, 0x20400 ;  /* 0x00020400023a7836 */ /* 0x000fe20000000000 */
[----:B------:R-:W-:Y:S01]  /*e290*/  SHF.R.U32.HI R10, RZ, 0x4, R10 ;  /* 0x00000004ff0a7819 */ /* 0x000fe2000001160a */
[----:B------:R-:W-:Y:S02]  /*e2a0*/  IMAD.U32 R8, RZ, RZ, UR4 ;  /* 0x00000004ff087e24 */ /* 0x000fe4000f8e00ff */
[----:B------:R-:W-:Y:S01]  /*e2b0*/  IMAD.U32 R9, RZ, RZ, UR5 ;  /* 0x00000005ff097e24 */ /* 0x000fe2000f8e00ff */
[----:B------:R-:W-:Y:S01]  /*e2c0*/  LOP3.LUT R10, R10, 0x3fff, RZ, 0xc0, !PT ;  /* 0x00003fff0a0a7812 */ /* 0x000fe200078ec0ff */
[----:B------:R-:W-:Y:S02]  /*e2d0*/  IMAD.U32 R26, RZ, RZ, UR39 ;  /* 0x00000027ff1a7e24 */ /* 0x000fe4000f8e00ff */
[----:B------:R-:W-:Y:S01]  /*e2e0*/  IMAD.U32 R40, RZ, RZ, UR39 ;  /* 0x00000027ff287e24 */ /* 0x000fe2000f8e00ff */
[----:B------:R-:W-:Y:S01]  /*e2f0*/  LOP3.LUT R10, R10, 0x10000, RZ, 0xfc, !PT ;  /* 0x000100000a0a7812 */ /* 0x000fe200078efcff */
[----:B------:R3:W-:Y:S01]  /*e300*/  STL.64 [R1+0x58], R8 ;  /* 0x0000580801007387 */ /* 0x0007e20000100a00 */
[----:B------:R-:W-:-:S02]  /*e310*/  IMAD.U32 R54, RZ, RZ, UR39 ;  /* 0x00000027ff367e24 */ /* 0x000fc4000f8e00ff */
[----:B------:R-:W-:Y:S01]  /*e320*/  IMAD.U32 R68, RZ, RZ, UR39 ;  /* 0x00000027ff447e24 */ /* 0x000fe2000f8e00ff */
[----:B--2---:R-:W-:Y:S01]  /*e330*/  SHF.R.U32.HI R5, RZ, 0x4, R11 ;  /* 0x00000004ff057819 */ /* 0x004fe2000001160b */
[----:B------:R-:W-:Y:S02]  /*e340*/  IMAD.MOV.U32 R7, RZ, RZ, 0x40000040 ;  /* 0x40000040ff077424 */ /* 0x000fe400078e00ff */
[C---:B0-----:R-:W-:Y:S01]  /*e350*/  VIADD R3, R0.reuse, 0xffffff80 ;  /* 0xffffff8000037836 */ /* 0x041fe20000000000 */
[----:B------:R-:W-:Y:S01]  /*e360*/  LOP3.LUT R5, R5, 0x3fff, RZ, 0xc0, !PT ;  /* 0x00003fff05057812 */ /* 0x000fe200078ec0ff */
[----:B------:R-:W-:Y:S02]  /*e370*/  VIADD R0, R0, 0xffffff80 ;  /* 0xffffff8000007836 */ /* 0x000fe40000000000 */
[----:B-1----:R-:W-:Y:S01]  /*e380*/  VIADD R12, R30, 0xffffff80 ;  /* 0xffffff801e0c7836 */ /* 0x002fe20000000000 */
[----:B------:R-:W-:Y:S01]  /*e390*/  LOP3.LUT R6, R5, 0x10000, RZ, 0xfc, !PT ;  /* 0x0001000005067812 */ /* 0x000fe200078efcff */
[----:B------:R-:W-:Y:S01]  /*e3a0*/  IMAD.MOV.U32 R5, RZ, RZ, 0x40000040 ;  /* 0x40000040ff057424 */ /* 0x000fe200078e00ff */
[----:B------:R-:W-:Y:S01]  /*e3b0*/  SHF.R.S32.HI R0, RZ, 0x1f, R0 ;  /* 0x0000001fff007819 */ /* 0x000fe20000011400 */
[----:B---3--:R-:W-:Y:S01]  /*e3c0*/  IMAD.MOV.U32 R9, RZ, RZ, 0x40000040 ;  /* 0x40000040ff097424 */ /* 0x008fe200078e00ff */
[----:B------:R0:W-:Y:S01]  /*e3d0*/  STL [R1+0x74], R12 ;  /* 0x0000740c01007387 */ /* 0x0001e20000100800 */
[----:B------:R-:W-:Y:S01]  /*e3e0*/  IMAD.U32 R61, RZ, RZ, UR39 ;  /* 0x00000027ff3d7e24 */ /* 0x000fe2000f8e00ff */
[----:B------:R-:W-:Y:S01]  /*e3f0*/  LEA.HI R0, R0, R3, RZ, 0x7 ;  /* 0x0000000300007211 */ /* 0x000fe200078f38ff */
[----:B------:R-:W-:-:S02]  /*e400*/  IMAD.U32 R43, RZ, RZ, UR39 ;  /* 0x00000027ff2b7e24 */ /* 0x000fc4000f8e00ff */
[----:B------:R-:W-:Y:S01]  /*e410*/  IMAD.U32 R50, RZ, RZ, UR39 ;  /* 0x00000027ff327e24 */ /* 0x000fe2000f8e00ff */
[----:B------:R-:W-:Y:S01]  /*e420*/  SHF.R.S32.HI R0, RZ, 0x7, R0 ;  /* 0x00000007ff007819 */ /* 0x000fe20000011400 */
[----:B------:R-:W-:Y:S01]  /*e430*/  IMAD.U32 R48, RZ, RZ, UR39 ;  /* 0x00000027ff307e24 */ /* 0x000fe2000f8e00ff */
[----:B0-----:R0:W5:Y:S04]  /*e440*/  LDL R12, [R1+0x464] ;  /* 0x00046400010c7983 */ /* 0x0011680000100800 */
[----:B------:R-:W1:Y:S02]  /*e450*/  SHFL.IDX PT, R0, R0, RZ, 0x1f ;  /* 0x00001fff00007589 */ /* 0x000e6400000e0000 */
[----:B-1----:R-:W-:-:S04]  /*e460*/  LEA.HI R3, R0, R0, RZ, 0x1 ;  /* 0x0000000000037211 */ /* 0x002fc800078f08ff */
[----:B------:R-:W-:-:S05]  /*e470*/  LOP3.LUT R3, R3, 0x6, RZ, 0xc0, !PT ;  /* 0x0000000603037812 */ /* 0x000fca00078ec0ff */
[----:B------:R-:W-:Y:S02]  /*e480*/  IMAD.IADD R0, R0, 0x1, -R3 ;  /* 0x0000000100007824 */ /* 0x000fe400078e0a03 */
[----:B------:R-:W-:Y:S02]  /*e490*/  VIADD R3, R2, 0x22400 ;  /* 0x0002240002037836 */ /* 0x000fe40000000000 */
[----:B------:R-:W-:Y:S01]  /*e4a0*/  IMAD R4, R0, 0x8000, R11 ;  /* 0x0000800000047824 */ /* 0x000fe200078e020b */
[----:B------:R-:W-:Y:S02]  /*e4b0*/  SHF.R.U32.HI R0, RZ, 0x4, R58 ;  /* 0x00000004ff007819 */ /* 0x000fe4000001163a */
[----:B------:R-:W-:Y:S02]  /*e4c0*/  SHF.R.U32.HI R3, RZ, 0x4, R3 ;  /* 0x00000004ff037819 */ /* 0x000fe40000011603 */
[----:B------:R-:W-:Y:S02]  /*e4d0*/  SHF.R.U32.HI R4, RZ, 0x4, R4 ;  /* 0x00000004ff047819 */ /* 0x000fe40000011604 */
[----:B------:R-:W-:-:S02]  /*e4e0*/  LOP3.LUT R3, R3, 0x3fff, RZ, 0xc0, !PT ;  /* 0x00003fff03037812 */ /* 0x000fc400078ec0ff */
[----:B------:R-:W-:Y:S02]  /*e4f0*/  LOP3.LUT R0, R0, 0x3fff, RZ, 0xc0, !PT ;  /* 0x00003fff00007812 */ /* 0x000fe400078ec0ff */
[----:B------:R-:W-:Y:S02]  /*e500*/  LOP3.LUT R11, R3, 0x10000, RZ, 0xfc, !PT ;  /* 0x00010000030b7812 */ /* 0x000fe400078efcff */
[----:B------:R-:W-:Y:S01]  /*e510*/  LOP3.LUT R3, R4, 0x3fff, RZ, 0xc0, !PT ;  /* 0x00003fff04037812 */ /* 0x000fe200078ec0ff */
[----:B------:R-:W-:Y:S01]  /*e520*/  IMAD.MOV.U32 R4, RZ, RZ, R10 ;  /* 0x000000ffff047224 */ /* 0x000fe200078e000a */
[----:B------:R-:W-:Y:S01]  /*e530*/  LOP3.LUT R8, R0, 0x10000, RZ, 0xfc, !PT ;  /* 0x0001000000087812 */ /* 0x000fe200078efcff */
[----:B------:R-:W-:Y:S01]  /*e540*/  IMAD.U32 R10, RZ, RZ, UR39 ;  /* 0x00000027ff0a7e24 */ /* 0x000fe2000f8e00ff */
[----:B------:R-:W-:Y:S01]  /*e550*/  LOP3.LUT R3, R3, 0x2000000, RZ, 0xfc, !PT ;  /* 0x0200000003037812 */ /* 0x000fe200078efcff */
[----:B------:R-:W-:Y:S01]  /*e560*/  BSSY B6, `(.L_x_6752) ;  /* 0x0000037000067945 */ /* 0x000fe20003800000 */
[----:B------:R1:W-:Y:S01]  /*e570*/  STL.128 [R1+0x90], R4 ;  /* 0x0000900401007387 */ /* 0x0003e20000100c00 */
[----:B------:R-:W-:Y:S01]  /*e580*/  IADD3 R26, P6, R26, 0x58, RZ ;  /* 0x000000581a1a7810 */ /* 0x000fe20007fde0ff */
[----:B------:R-:W-:-:S02]  /*e590*/  IMAD.MOV.U32 R0, RZ, RZ, R167 ;  /* 0x000000ffff007224 */ /* 0x000fc400078e00a7 */
[----:B------:R0:W-:Y:S01]  /*e5a0*/  STL.64 [R1+0x78], R8 ;  /* 0x0000780801007387 */ /* 0x0001e20000100a00 */
[----:B-1----:R-:W-:-:S03]  /*e5b0*/  IMAD.MOV.U32 R6, RZ, RZ, R3 ;  /* 0x000000ffff067224 */ /* 0x002fc600078e0003 */
[----:B------:R0:W5:Y:S01]  /*e5c0*/  LDL R3, [R1+0x468] ;  /* 0x0004680001037983 */ /* 0x0001620000100800 */
[----:B------:R-:W-:-:S05]  /*e5d0*/  IMAD.MOV.U32 R4, RZ, RZ, R11 ;  /* 0x000000ffff047224 */ /* 0x000fca00078e000b */
[----:B------:R0:W-:Y:S01]  /*e5e0*/  STL.128 [R1+0x80], R4 ;  /* 0x0000800401007387 */ /* 0x0001e20000100c00 */
[----:B------:R-:W-:Y:S02]  /*e5f0*/  IADD3 R28, P2, R10, 0x74, RZ ;  /* 0x000000740a1c7810 */ /* 0x000fe40007f5e0ff */
[----:B------:R-:W-:Y:S01]  /*e600*/  IADD3 R40, P5, R40, 0x60, RZ ;  /* 0x0000006028287810 */ /* 0x000fe20007fbe0ff */
[----:B------:R-:W-:Y:S01]  /*e610*/  IMAD.X R27, RZ, RZ, UR42, P6 ;  /* 0x0000002aff1b7e24 */ /* 0x000fe2000b0e06ff */
[----:B------:R-:W-:Y:S01]  /*e620*/  IADD3 R54, P1, R54, 0x68, RZ ;  /* 0x0000006836367810 */ /* 0x000fe20007f3e0ff */
[----:B------:R-:W-:Y:S01]  /*e630*/  IMAD.X R29, RZ, RZ, UR42, P2 ;  /* 0x0000002aff1d7e24 */ /* 0x000fe200090e06ff */
[----:B------:R-:W-:Y:S01]  /*e640*/  IADD3 R68, P4, R68, 0x78, RZ ;  /* 0x0000007844447810 */ /* 0x000fe20007f9e0ff */
[----:B------:R-:W-:Y:S01]  /*e650*/  IMAD.X R39, RZ, RZ, UR42, P5 ;  /* 0x0000002aff277e24 */ /* 0x000fe2000a8e06ff */
[----:B------:R-:W-:Y:S02]  /*e660*/  IADD3 R61, P3, R61, 0x80, RZ ;  /* 0x000000803d3d7810 */ /* 0x000fe40007f7e0ff */
[----:B------:R-:W-:-:S02]  /*e670*/  IADD3 R43, P2, R43, 0x88, RZ ;  /* 0x000000882b2b7810 */ /* 0x000fc40007f5e0ff */
[----:B------:R-:W-:Y:S02]  /*e680*/  IADD3 R50, P6, R50, 0x90, RZ ;  /* 0x0000009032327810 */ /* 0x000fe40007fde0ff */
[----:B------:R-:W-:Y:S01]  /*e690*/  IADD3 R48, P5, R48, 0x98, RZ ;  /* 0x0000009830307810 */ /* 0x000fe20007fbe0ff */
[----:B------:R-:W-:Y:S02]  /*e6a0*/  IMAD.X R53, RZ, RZ, UR42, P1 ;  /* 0x0000002aff357e24 */ /* 0x000fe400088e06ff */
[----:B------:R-:W-:Y:S02]  /*e6b0*/  IMAD.X R67, RZ, RZ, UR42, P4 ;  /* 0x0000002aff437e24 */ /* 0x000fe4000a0e06ff */
[----:B------:R-:W-:Y:S02]  /*e6c0*/  IMAD.X R66, RZ, RZ, UR42, P3 ;  /* 0x0000002aff427e24 */ /* 0x000fe400098e06ff */
[----:B------:R-:W-:Y:S02]  /*e6d0*/  IMAD.X R42, RZ, RZ, UR42, P2 ;  /* 0x0000002aff2a7e24 */ /* 0x000fe400090e06ff */
[----:B------:R-:W-:-:S02]  /*e6e0*/  IMAD.X R49, RZ, RZ, UR42, P6 ;  /* 0x0000002aff317e24 */ /* 0x000fc4000b0e06ff */
[----:B------:R-:W-:Y:S01]  /*e6f0*/  IMAD.X R47, RZ, RZ, UR42, P5 ;  /* 0x0000002aff2f7e24 */ /* 0x000fe2000a8e06ff */
[----:B0-----:R-:W-:Y:S06]  /*e700*/  @!P0 BRA `(.L_x_6753) ;  /* 0x0000000000708947 */ /* 0x001fec0003800000 */
        /* <DEDUP_REMOVED lines=12> */
[----:B-----5:R-:W-:Y:S02]  /*e7d0*/  IMAD.MOV.U32 R12, RZ, RZ, 0x1 ;  /* 0x00000001ff0c7424 */ /* 0x020fe400078e00ff */
[----:B------:R-:W-:-:S07]  /*e7e0*/  IMAD.MOV.U32 R13, RZ, RZ, RZ ;  /* 0x000000ffff0d7224 */ /* 0x000fce00078e00ff */
[----:B------:R-:W-:-:S07]  /*e7f0*/  LEPC R20, `(.L_x_6754) ;  /* 0x000000001014794e */ /* 0x000fce0000000000 */
[----:B0-----:R-:W-:Y:S05]  /*e800*/  CALL.ABS.NOINC R14 ;  /* 0x000000000e007343 */ /* 0x001fea0003c00000 */
.L_x_6754:
        /* <DEDUP_REMOVED lines=12> */
.L_x_6753:
[----:B------:R-:W-:Y:S05]  /*e8d0*/  BSYNC B6 ;  /* 0x0000000000067941 */ /* 0x000fea0003800000 */
.L_x_6752:
[----:B-----5:R-:W-:Y:S01]  /*e8e0*/  SHF.R.S32.HI R4, RZ, 0x1f, R3 ;  /* 0x0000001fff047819 */ /* 0x020fe20000011403 */
[----:B------:R-:W-:Y:S01]  /*e8f0*/  UIADD3 UR4, UP0, UR39, 0x70, URZ ;  /* 0x0000007027047890 */ /* 0x000fe2000ff1e03f */
[----:B------:R-:W-:Y:S01]  /*e900*/  IMAD.MOV.U32 R7, RZ, RZ, R29 ;  /* 0x000000ffff077224 */ /* 0x000fe200078e001d */
[----:B------:R-:W0:Y:S01]  /*e910*/  LDC.64 R14, c[0x0][0xad8] ;  /* 0x0002b600ff0e7b82 */ /* 0x000e220000000a00 */
[----:B------:R-:W-:Y:S01]  /*e920*/  LEA.HI R4, R4, R3, RZ, 0x3 ;  /* 0x0000000304047211 */ /* 0x000fe200078f18ff */
[----:B------:R-:W-:Y:S01]  /*e930*/  UIADD3.X UR5, URZ, UR42, URZ, UP0, !UPT ;  /* 0x0000002a3f057290 */ /* 0x000fe200087fe43f */
[----:B------:R1:W-:Y:S01]  /*e940*/  STL.64 [R1+0xc0], R26 ;  /* 0x0000c01a01007387 */ /* 0x0003e20000100a00 */
[----:B------:R-:W-:Y:S01]  /*e950*/  IMAD.U32 R8, RZ, RZ, UR4 ;  /* 0x00000004ff087e24 */ /* 0x000fe2000f8e00ff */
[C---:B------:R-:W-:Y:S01]  /*e960*/  LOP3.LUT R6, R4.reuse, 0xfffffff8, RZ, 0xc0, !PT ;  /* 0xfffffff804067812 */ /* 0x040fe200078ec0ff */
[----:B------:R-:W-:Y:S01]  /*e970*/  IMAD.SHL.U32 R4, R4, 0x40, RZ ;  /* 0x0000004004047824 */ /* 0x000fe200078e00ff */
[----:B------:R-:W-:Y:S01]  /*e980*/  UIADD3 UR4, UP1, UR39, 0xa0, URZ ;  /* 0x000000a027047890 */ /* 0x000fe2000ff3e03f */
[----:B------:R-:W-:Y:S01]  /*e990*/  IMAD.U32 R9, RZ, RZ, UR5 ;  /* 0x00000005ff097e24 */ /* 0x000fe2000f8e00ff */
[----:B------:R-:W2:Y:S01]  /*e9a0*/  LDC R20, c[0x0][0x450] ;  /* 0x00011400ff147b82 */ /* 0x000ea20000000800 */
[----:B------:R-:W-:Y:S01]  /*e9b0*/  IMAD.IADD R21, R3, 0x1, -R6 ;  /* 0x0000000103157824 */ /* 0x000fe200078e0a06 */
[----:B------:R-:W-:Y:S01]  /*e9c0*/  LOP3.LUT R5, R4, 0xfffffe00, RZ, 0xc0, !PT ;  /* 0xfffffe0004057812 */ /* 0x000fe200078ec0ff */
[----:B------:R-:W-:Y:S01]  /*e9d0*/  VIADD R6, R30, 0xffffff80 ;  /* 0xffffff801e067836 */ /* 0x000fe20000000000 */
[----:B------:R-:W-:Y:S01]  /*e9e0*/  UIADD3.X UR5, URZ, UR42, URZ, UP1, !UPT ;  /* 0x0000002a3f057290 */ /* 0x000fe20008ffe43f */
[----:B------:R-:W-:Y:S01]  /*e9f0*/  IMAD.SHL.U32 R3, R21, 0x40, RZ ;  /* 0x0000004015037824 */ /* 0x000fe200078e00ff */
[----:B------:R-:W-:Y:S01]  /*ea00*/  UIADD3 UR6, UP0, UR39, 0xb0, URZ ;  /* 0x000000b027067890 */ /* 0x000fe2000ff1e03f */
[----:B------:R-:W-:Y:S01]  /*ea10*/  IMAD R0, R0, 0x400, R5 ;  /* 0x0000040000007824 */ /* 0x000fe200078e0205 */
[----:B------:R3:W-:Y:S01]  /*ea20*/  STL [R1+0xcc], R6 ;  /* 0x0000cc0601007387 */ /* 0x0007e20000100800 */
[----:B------:R-:W-:Y:S01]  /*ea30*/  IMAD.MOV.U32 R5, RZ, RZ, R9 ;  /* 0x000000ffff057224 */ /* 0x000fe200078e0009 */
[----:B------:R-:W-:Y:S01]  /*ea40*/  LOP3.LUT R3, R3, 0x1c0, RZ, 0xc0, !PT ;  /* 0x000001c003037812 */ /* 0x000fe200078ec0ff */
[----:B-1----:R-:W1:Y:S01]  /*ea50*/  LDC R26, c[0x0][0xad4] ;  /* 0x0002b500ff1a7b82 */ /* 0x002e620000000800 */
[----:B------:R-:W-:Y:S01]  /*ea60*/  IMAD.MOV.U32 R13, RZ, RZ, 0x2 ;  /* 0x00000002ff0d7424 */ /* 0x000fe200078e00ff */
[----:B------:R-:W-:Y:S01]  /*ea70*/  UIADD3.X UR7, URZ, UR42, URZ, UP0, !UPT ;  /* 0x0000002a3f077290 */ /* 0x000fe200087fe43f */
[----:B------:R-:W-:Y:S01]  /*ea80*/  LOP3.LUT R4, R3, 0x8, R12, 0xf8, !PT ;  /* 0x0000000803047812 */ /* 0x000fe200078ef80c */
[----:B------:R-:W-:Y:S01]  /*ea90*/  IMAD.U32 R10, RZ, RZ, UR4 ;  /* 0x00000004ff0a7e24 */ /* 0x000fe2000f8e00ff */
[----:B------:R-:W-:Y:S01]  /*eaa0*/  SHF.R.U32.HI R3, RZ, 0x3, R3 ;  /* 0x00000003ff037819 */ /* 0x000fe20000011603 */
[----:B------:R-:W-:Y:S01]  /*eab0*/  IMAD.U32 R11, RZ, RZ, UR5 ;  /* 0x00000005ff0b7e24 */ /* 0x000fe2000f8e00ff */
[C---:B------:R-:W-:Y:S01]  /*eac0*/  LOP3.LUT P0, RZ, R21.reuse, 0x2, RZ, 0xc0, !PT ;  /* 0x0000000215ff7812 */ /* 0x040fe2000780c0ff */
[----:B---3--:R-:W-:Y:S01]  /*ead0*/  IMAD.MOV.U32 R6, RZ, RZ, R28 ;  /* 0x000000ffff067224 */ /* 0x008fe200078e001c */
[----:B------:R-:W-:Y:S01]  /*eae0*/  LOP3.LUT R3, R4, R3, RZ, 0x3c, !PT ;  /* 0x0000000304037212 */ /* 0x000fe200078e3cff */
[----:B------:R-:W-:Y:S01]  /*eaf0*/  IMAD.MOV.U32 R4, RZ, RZ, R8 ;  /* 0x000000ffff047224 */ /* 0x000fe200078e0008 */
[----:B------:R3:W-:Y:S01]  /*eb00*/  STL.64 [R1+0x110], R10 ;  /* 0x0001100a01007387 */ /* 0x0007e20000100a00 */
[----:B------:R-:W4:Y:S01]  /*eb10*/  LDC.64 R8, c[0x0][0x448] ;  /* 0x00011200ff087b82 */ /* 0x000f220000000a00 */
[----:B------:R-:W-:Y:S01]  /*eb20*/  LOP3.LUT P1, RZ, R21, 0x4, RZ, 0xc0, !PT ;  /* 0x0000000415ff7812 */ /* 0x000fe2000782c0ff */
[----:B------:R-:W-:Y:S01]  /*eb30*/  IMAD.IADD R0, R0, 0x1, R3 ;  /* 0x0000000100007824 */ /* 0x000fe200078e0203 */
[----:B------:R1:W-:Y:S01]  /*eb40*/  STL.128 [R1+0x100], R4 ;  /* 0x0001000401007387 */ /* 0x0003e20000100c00 */
[----:B0-----:R-:W-:Y:S01]  /*eb50*/  IMAD.MOV.U32 R27, RZ, RZ, R14 ;  /* 0x000000ffff1b7224 */ /* 0x001fe200078e000e */
[----:B------:R-:W-:Y:S01]  /*eb60*/  ULDC UR4, c[0x0][0x3f4] ;  /* 0x0000fd0000047ab9 */ /* 0x000fe20000000800 */
[----:B------:R-:W-:Y:S01]  /*eb70*/  IMAD.WIDE.U32 R12, R0, R13, UR40 ;  /* 0x00000028000c7e25 */ /* 0x000fe2000f8e000d */
[----:B--2---:R-:W-:Y:S03]  /*eb80*/  STL [R1+0xf8], R20 ;  /* 0x0000f81401007387 */ /* 0x004fe60000100800 */
[----:B------:R-:W-:Y:S01]  /*eb90*/  IMAD.MOV.U32 R0, RZ, RZ, 0x20 ;  /* 0x00000020ff007424 */ /* 0x000fe200078e00ff */
[----:B---3--:R-:W-:Y:S01]  /*eba0*/  IADD3 R10, P2, R12, 0x36400, RZ ;  /* 0x000364000c0a7810 */ /* 0x008fe20007f5e0ff */
[----:B------:R-:W-:Y:S01]  /*ebb0*/  IMAD.MOV.U32 R12, RZ, RZ, 0x10 ;  /* 0x00000010ff0c7424 */ /* 0x000fe200078e00ff */
[----:B-1----:R-:W-:Y:S01]  /*ebc0*/  STL.128 [R1+0xd0], R24 ;  /* 0x0000d01801007387 */ /* 0x002fe20000100c00 */
[----:B------:R-:W-:-:S02]  /*ebd0*/  IMAD.U32 R30, RZ, RZ, UR39 ;  /* 0x00000027ff1e7e24 */ /* 0x000fc4000f8e00ff */
[----:B------:R-:W-:Y:S01]  /*ebe0*/  IMAD.X R11, RZ, RZ, R13, P2 ;  /* 0x000000ffff0b7224 */ /* 0x000fe200010e060d */
[----:B------:R-:W-:Y:S01]  /*ebf0*/  SEL R13, R0, 0xffffffe0, !P1 ;  /* 0xffffffe0000d7807 */ /* 0x000fe20004800000 */
[----:B------:R-:W-:Y:S01]  /*ec00*/  STL.64 [R1+0xb0], R162 ;  /* 0x0000b0a201007387 */ /* 0x000fe20000100a00 */
[----:B------:R-:W0:Y:S01]  /*ec10*/  LDC.64 R6, c[0x0][0xae0] ;  /* 0x0002b800ff067b82 */ /* 0x000e220000000a00 */
[----:B------:R-:W-:Y:S01]  /*ec20*/  IMAD.U32 R4, RZ, RZ, UR6 ;  /* 0x00000006ff047e24 */ /* 0x000fe2000f8e00ff */
[----:B------:R-:W-:Y:S01]  /*ec30*/  SEL R12, R12, 0xfffffff0, !P0 ;  /* 0xfffffff00c0c7807 */ /* 0x000fe20004000000 */
[----:B------:R-:W-:Y:S01]  /*ec40*/  IMAD.U32 R5, RZ, RZ, UR7 ;  /* 0x00000007ff057e24 */ /* 0x000fe2000f8e00ff */
[----:B------:R-:W-:Y:S01]  /*ec50*/  STL.64 [R1+0xa8], R10 ;  /* 0x0000a80a01007387 */ /* 0x000fe20000100a00 */
[----:B------:R-:W-:Y:S01]  /*ec60*/  ISETP.LT.AND P0, PT, RZ, UR4, PT ;  /* 0x00000004ff007c0c */ /* 0x000fe2000bf01270 */
[----:B------:R-:W-:Y:S01]  /*ec70*/  IMAD.U32 R29, RZ, RZ, UR39 ;  /* 0x00000027ff1d7e24 */ /* 0x000fe2000f8e00ff */
[----:B------:R-:W-:Y:S01]  /*ec80*/  IADD3 R30, P1, R30, 0x118, RZ ;  /* 0x000001181e1e7810 */ /* 0x000fe20007f3e0ff */
[----:B------:R1:W-:Y:S01]  /*ec90*/  STL.64 [R1+0xb8], R4 ;  /* 0x0000b80401007387 */ /* 0x0003e20000100a00 */
[----:B------:R-:W-:-:S02]  /*eca0*/  IMAD.U32 R28, RZ, RZ, UR39 ;  /* 0x00000027ff1c7e24 */ /* 0x000fc4000f8e00ff */
[----:B------:R-:W-:Y:S01]  /*ecb0*/  IMAD.U32 R45, RZ, RZ, UR39 ;  /* 0x00000027ff2d7e24 */ /* 0x000fe2000f8e00ff */
[----:B------:R2:W-:Y:S01]  /*ecc0*/  STL.64 [R1+0xa0], R12 ;  /* 0x0000a00c01007387 */ /* 0x0005e20000100a00 */
[----:B------:R-:W-:Y:S01]  /*ecd0*/  IMAD.U32 R55, RZ, RZ, UR39 ;  /* 0x00000027ff377e24 */ /* 0x000fe2000f8e00ff */
[----:B------:R-:W-:Y:S01]  /*ece0*/  IADD3 R29, P2, R29, 0xfc, RZ ;  /* 0x000000fc1d1d7810 */ /* 0x000fe20007f5e0ff */
[----:B------:R-:W-:Y:S01]  /*ecf0*/  IMAD.U32 R52, RZ, RZ, UR39 ;  /* 0x00000027ff347e24 */ /* 0x000fe2000f8e00ff */
[----:B----4-:R2:W-:Y:S01]  /*ed00*/  STL.64 [R1+0xf0], R8 ;  /* 0x0000f00801007387 */ /* 0x0105e20000100a00 */
[----:B------:R-:W-:Y:S01]  /*ed10*/  IADD3 R28, P3, R28, 0xcc, RZ ;  /* 0x000000cc1c1c7810 */ /* 0x000fe20007f7e0ff */
[----:B------:R-:W-:Y:S01]  /*ed20*/  IMAD.X R46, RZ, RZ, UR42, P1 ;  /* 0x0000002aff2e7e24 */ /* 0x000fe200088e06ff */
[----:B------:R-:W-:Y:S01]  /*ed30*/  IADD3 R45, P4, R45, 0xc8, RZ ;  /* 0x000000c82d2d7810 */ /* 0x000fe20007f9e0ff */
[----:B-1----:R-:W-:Y:S01]  /*ed40*/  IMAD.MOV.U32 R4, RZ, RZ, RZ ;  /* 0x000000ffff047224 */ /* 0x002fe200078e00ff */
[----:B------:R2:W-:Y:S01]  /*ed50*/  STL.U8 [R1+0xc8], RZ ;  /* 0x0000c8ff01007387 */ /* 0x0005e20000100000 */
[----:B------:R-:W-:Y:S01]  /*ed60*/  IMAD.MOV.U32 R5, RZ, RZ, R15 ;  /* 0x000000ffff057224 */ /* 0x000fe200078e000f */
[----:B------:R-:W-:Y:S01]  /*ed70*/  IADD3 R55, P5, R55, 0xb8, RZ ;  /* 0x000000b837377810 */ /* 0x000fe20007fbe0ff */
[----:B------:R-:W-:Y:S01]  /*ed80*/  IMAD.X R41, RZ, RZ, UR42, P2 ;  /* 0x0000002aff297e24 */ /* 0x000fe200090e06ff */
[----:B------:R2:W-:Y:S01]  /*ed90*/  STL.U8 [R1+0xfc], RZ ;  /* 0x0000fcff01007387 */ /* 0x0005e20000100000 */
[----:B------:R-:W-:Y:S01]  /*eda0*/  IADD3 R52, P6, R52, 0x100, RZ ;  /* 0x0000010034347810 */ /* 0x000fe20007fde0ff */
[----:B------:R-:W-:-:S02]  /*edb0*/  IMAD.X R36, RZ, RZ, UR42, P3 ;  /* 0x0000002aff247e24 */ /* 0x000fc400098e06ff */
[----:B0-----:R2:W-:Y:S01]  /*edc0*/  STL.128 [R1+0xe0], R4 ;  /* 0x0000e00401007387 */ /* 0x0015e20000100c00 */
[----:B------:R-:W-:Y:S02]  /*edd0*/  IMAD.X R44, RZ, RZ, UR42, P4 ;  /* 0x0000002aff2c7e24 */ /* 0x000fe4000a0e06ff */
[----:B------:R-:W-:Y:S01]  /*ede0*/  IMAD.X R60, RZ, RZ, UR42, P5 ;  /* 0x0000002aff3c7e24 */ /* 0x000fe2000a8e06ff */
[----:B------:R2:W-:Y:S01]  /*edf0*/  STL.U8 [R1+0x118], RZ ;  /* 0x000118ff01007387 */ /* 0x0005e20000100000 */
[----:B------:R-:W-:Y:S01]  /*ee00*/  IMAD.X R51, RZ, RZ, UR42, P6 ;  /* 0x0000002aff337e24 */ /* 0x000fe2000b0e06ff */
[----:B------:R-:W-:Y:S06]  /*ee10*/  @P0 BRA `(.L_x_6755) ;  /* 0x0000000000400947 */ /* 0x000fec0003800000 */
[----:B------:R-:W3:Y:S02]  /*ee20*/  LDL R3, [R1+0x1cc] ;  /* 0x0001cc0001037983 */ /* 0x000ee40000100800 */
[----:B---3--:R-:W-:-:S04]  /*ee30*/  LEA.HI R0, R3, R3, RZ, 0x1 ;  /* 0x0000000303007211 */ /* 0x008fc800078f08ff */
        /* <DEDUP_REMOVED lines=8> */
.L_x_6758:
[----:B-1----:R1:W3:Y:S02]  /*eec0*/  SYNCS.PHASECHK.TRANS64.TRYWAIT P0, [R2+URZ+0x38800], R3 ;  /* 0x03880003020075a7 */ /* 0x0022e4000800017f */
[----:B---3--:R-:W-:Y:S05]  /*eed0*/  @!P0 NANOSLEEP.SYNCS 0x989680 ;  /* 0x009896800000895d */ /* 0x008fea0003900000 */
[----:B------:R-:W3:Y:S02]  /*eee0*/  @!P0 SYNCS.PHASECHK.TRANS64 P0, [R2+URZ+0x38800], R3 ;  /* 0x03880003020085a7 */ /* 0x000ee4000800007f */
[----:B---3--:R-:W-:Y:S05]  /*eef0*/  @!P0 BRA `(.L_x_6758) ;  /* 0xfffffffc00f08947 */ /* 0x008fea000383ffff */
.L_x_6757:
[----:B------:R-:W-:Y:S05]  /*ef00*/  BSYNC B0 ;  /* 0x0000000000007941 */ /* 0x000fea0003800000 */
.L_x_6756:
[----:B------:R-:W-:Y:S05]  /*ef10*/  BRA `(.L_x_6759) ;  /* 0x0000002c00b87947 */ /* 0x000fea0003800000 */
.L_x_6755:
[----:B------:R-:W-:Y:S01]  /*ef20*/  LOP3.LUT P0, RZ, R58, 0x3ff, RZ, 0xc0, !PT ;  /* 0x000003ff3aff7812 */ /* 0x000fe2000780c0ff */
[----:B------:R-:W-:Y:S01]  /*ef30*/  ULDC.64 UR4, c[0x0][0x3f8] ;  /* 0x0000fe0000047ab9 */ /* 0x000fe20000000a00 */
[----:B------:R-:W-:Y:S01]  /*ef40*/  SHF.R.S32.HI R0, RZ, 0x1f, R35 ;  /* 0x0000001fff007819 */ /* 0x000fe20000011423 */
[----:B------:R-:W-:Y:S01]  /*ef50*/  ULDC.64 UR6, c[0x0][0x408] ;  /* 0x0001020000067ab9 */ /* 0x000fe20000000a00 */
[----:B------:R-:W-:Y:S01]  /*ef60*/  IMAD.WIDE.U32 R26, R35, UR4, RZ ;  /* 0x00000004231a7c25 */ /* 0x000fe2000f8e00ff */
[----:B------:R-:W-:Y:S03]  /*ef70*/  BSSY B6, `(.L_x_6760) ;  /* 0x0000019000067945 */ /* 0x000fe60003800000 */
[C---:B--2---:R-:W-:Y:S02]  /*ef80*/  IMAD R4, R0.reuse, UR4, RZ ;  /* 0x0000000400047c24 */ /* 0x044fe4000f8e02ff */
        /* <DEDUP_REMOVED lines=23> */
.L_x_6761:
[----:B------:R-:W-:Y:S05]  /*f100*/  BSYNC B6 ;  /* 0x0000000000067941 */ /* 0x000fea0003800000 */
.L_x_6760:
[----:B------:R-:W2:Y:S01]  /*f110*/  LDL R3, [R1+0x50] ;  /* 0x0000500001037983 */ /* 0x000ea20000100800 */
[----:B------:R-:W-:Y:S01]  /*f120*/  ULDC.U8 UR4, c[0x0][0x410] ;  /* 0x0001040000047ab9 */ /* 0x000fe20000000000 */
[----:B------:R-:W-:Y:S01]  /*f130*/  BSSY B0, `(.L_x_6762) ;  /* 0x00002c4000007945 */ /* 0x000fe20003800000 */
[----:B------:R-:W-:Y:S01]  /*f140*/  ISETP.NE.AND P0, PT, RZ, UR4, PT ;  /* 0x00000004ff007c0c */ /* 0x000fe2000bf05270 */
[----:B--2---:R-:W-:-:S12]  /*f150*/  IMAD R0, R3, 0x40, R18 ;  /* 0x0000004003007824 */ /* 0x004fd800078e0212 */
[----:B------:R-:W-:Y:S05]  /*f160*/  @!P0 BRA `(.L_x_6763) ;  /* 0x0000001400ac8947 */ /* 0x000fea0003800000 */
[----:B------:R-:W2:Y:S01]  /*f170*/  LDL R20, [R1+0x448] ;  /* 0x0004480001147983 */ /* 0x000ea20000100800 */
[----:B------:R-:W0:Y:S01]  /*f180*/  LDC R65, c[0x0][0x448] ;  /* 0x00011200ff417b82 */ /* 0x000e220000000800 */
[----:B------:R-:W-:Y:S01]  /*f190*/  ULDC.64 UR4, c[0x0][0x3f8] ;  /* 0x0000fe0000047ab9 */ /* 0x000fe20000000a00 */
[----:B------:R-:W-:Y:S01]  /*f1a0*/  ULDC.64 UR6, c[0x0][0x408] ;  /* 0x0001020000067ab9 */ /* 0x000fe20000000a00 */
[----:B------:R-:W-:Y:S02]  /*f1b0*/  IMAD.MOV.U32 R27, RZ, RZ, R25 ;  /* 0x000000ffff1b7224 */ /* 0x000fe400078e0019 */
[----:B------:R-:W-:Y:S01]  /*f1c0*/  IMAD.MOV.U32 R59, RZ, RZ, R35 ;  /* 0x000000ffff3b7224 */ /* 0x000fe200078e0023 */
[----:B0-----:R-:W-:-:S13]  /*f1d0*/  ISETP.NE.AND P0, PT, R65, 0x1, PT ;  /* 0x000000014100780c */ /* 0x001fda0003f05270 */
[----:B------:R-:W0:Y:S08]  /*f1e0*/  @P0 LDC R4, c[0x0][0x44c] ;  /* 0x00011300ff040b82 */ /* 0x000e300000000800 */
[----:B------:R-:W1:Y:S01]  /*f1f0*/  @P0 LDC R5, c[0x0][0x450] ;  /* 0x00011400ff050b82 */ /* 0x000e620000000800 */
[----:B--2---:R-:W-:-:S04]  /*f200*/  IMAD R3, R20, 0x20, R0 ;  /* 0x0000002014037824 */ /* 0x004fc800078e0200 */
[----:B0-----:R-:W-:-:S05]  /*f210*/  @P0 IMAD.HI.U32 R4, R3, R4, RZ ;  /* 0x0000000403040227 */ /* 0x001fca00078e00ff */
[----:B-1----:R-:W-:-:S04]  /*f220*/  @P0 SHF.R.U32.HI R3, RZ, R5, R4 ;  /* 0x00000005ff030219 */ /* 0x002fc80000011604 */
        /* <DEDUP_REMOVED lines=17> */
[----:B------:R0:W1:Y:S04]  /*f340*/  SHFL.IDX PT, R7, R64, RZ, 0x1c1f ;  /* 0x001c1fff40077589 */ /* 0x00006800000e0000 */
[----:B------:R0:W2:Y:S04]  /*f350*/  SHFL.IDX PT, R6, R10, RZ, 0x1c1f ;  /* 0x001c1fff0a067589 */ /* 0x0000a800000e0000 */
[----:B------:R0:W3:Y:S04]  /*f360*/  SHFL.IDX PT, R20, R35, RZ, 0x1c1f ;  /* 0x001c1fff23147589 */ /* 0x0000e800000e0000 */
[----:B------:R0:W4:Y:S02]  /*f370*/  SHFL.IDX PT, R8, R3, RZ, 0x1c1f ;  /* 0x001c1fff03087589 */ /* 0x00012400000e0000 */
.L_x_7080:
        /* <DEDUP_REMOVED lines=8> */
[----:B------:R-:W3:Y:S01]  /*f400*/  LDL R11, [R1+0x44c] ;  /* 0x00044c00010b7983 */ /* 0x000ee20000100800 */
[----:B------:R-:W-:Y:S01]  /*f410*/  ULDC UR4, c[0x0][0x3f4] ;  /* 0x0000fd0000047ab9 */ /* 0x000fe20000000800 */
[----:B--2---:R-:W-:Y:S01]  /*f420*/  IMAD.MOV.U32 R4, RZ, RZ, R6 ;  /* 0x000000ffff047224 */ /* 0x004fe200078e0006 */
[----:B------:R-:W-:Y:S01]  /*f430*/  ISETP.GE.AND P2, PT, R22, UR4, PT ;  /* 0x0000000416007c0c */ /* 0x000fe2000bf46270 */
[----:B-1----:R-:W-:Y:S01]  /*f440*/  IMAD.MOV.U32 R5, RZ, RZ, R7 ;  /* 0x000000ffff057224 */ /* 0x002fe200078e0007 */
[----:B------:R-:W-:Y:S02]  /*f450*/  ISETP.GE.AND P3, PT, R165, UR4, PT ;  /* 0x00000004a5007c0c */ /* 0x000fe4000bf66270 */
[----:B------:R-:W-:-:S09]  /*f460*/  CS2R R58, SRZ ;  /* 0x00000000003a7805 */ /* 0x000fd2000001ff00 */
[----:B------:R-:W-:-:S04]  /*f470*/  @!P2 IMAD.WIDE R4, R22, 0x2, R4 ;  /* 0x000000021604a825 */ /* 0x000fc800078e0204 */
[----:B------:R-:W-:Y:S01]  /*f480*/  @!P3 IMAD.SHL.U32 R9, R165, 0x2, RZ ;  /* 0x00000002a509b824 */ /* 0x000fe200078e00ff */
[----:B------:R1:W5:Y:S01]  /*f490*/  @!P2 LD.E.64 R58, desc[UR36][R4.64] ;  /* 0x00000024043aa980 */ /* 0x000362000c101b00 */
[----:B------:R-:W-:Y:S02]  /*f4a0*/  CS2R R62, SRZ ;  /* 0x00000000003e7805 */ /* 0x000fe4000001ff00 */
[----:B------:R-:W-:Y:S02]  /*f4b0*/  CS2R R26, SRZ ;  /* 0x00000000001a7805 */ /* 0x000fe4000001ff00 */
[----:B------:R-:W-:Y:S02]  /*f4c0*/  CS2R R24, SRZ ;  /* 0x0000000000187805 */ /* 0x000fe4000001ff00 */
[-C--:B-1----:R-:W-:Y:S02]  /*f4d0*/  @!P3 IADD3 R4, P0, R6, R9.reuse, RZ ;  /* 0x000000090604b210 */ /* 0x082fe40007f1e0ff */
[----:B----4-:R-:W-:Y:S01]  /*f4e0*/  @!P3 IADD3 R6, P1, R8, R9, RZ ;  /* 0x000000090806b210 */ /* 0x010fe20007f3e0ff */
[----:B---3--:R-:W-:-:S02]  /*f4f0*/  IMAD.MOV.U32 R9, RZ, RZ, R20 ;  /* 0x000000ffff097224 */ /* 0x008fc400078e0014 */
[----:B------:R-:W-:-:S05]  /*f500*/  @!P2 IMAD.WIDE R8, R22, 0x2, R8 ;  /* 0x000000021608a825 */ /* 0x000fca00078e0208 */
[----:B------:R1:W5:Y:S01]  /*f510*/  @!P2 LD.E.64 R62, desc[UR36][R8.64] ;  /* 0x00000024083ea980 */ /* 0x000362000c101b00 */
[----:B------:R-:W-:-:S05]  /*f520*/  @!P3 SHF.L.U64.HI R11, R165, 0x1, R11 ;  /* 0x00000001a50bb819 */ /* 0x000fca000001020b */
[--C-:B------:R-:W-:Y:S02]  /*f530*/  @!P3 IMAD.X R5, R7, 0x1, R11.reuse, P0 ;  /* 0x000000010705b824 */ /* 0x100fe400000e060b */
[----:B------:R-:W-:-:S03]  /*f540*/  @!P3 IMAD.X R7, R20, 0x1, R11, P1 ;  /* 0x000000011407b824 */ /* 0x000fc600008e060b */
[----:B------:R1:W5:Y:S04]  /*f550*/  @!P3 LD.E.64 R26, desc[UR36][R4.64] ;  /* 0x00000024041ab980 */ /* 0x000368000c101b00 */
[----:B------:R1:W5:Y:S02]  /*f560*/  @!P3 LD.E.64 R24, desc[UR36][R6.64] ;  /* 0x000000240618b980 */ /* 0x000364000c101b00 */
.L_x_6766:
[----:B------:R-:W-:Y:S05]  /*f570*/  BSYNC B1 ;  /* 0x0000000000017941 */ /* 0x000fea0003800000 */
.L_x_6765:
[----:B-1---5:R-:W-:Y:S01]  /*f580*/  IMAD.MOV.U32 R4, RZ, RZ, R26 ;  /* 0x000000ffff047224 */ /* 0x022fe200078e001a */
[----:B------:R-:W-:Y:S01]  /*f590*/  UMOV UR4, 0xffffffff ;  /* 0xffffffff00047882 */ /* 0x000fe20000000000 */
[----:B------:R-:W-:Y:S01]  /*f5a0*/  IMAD.MOV.U32 R5, RZ, RZ, R27 ;  /* 0x000000ffff057224 */ /* 0x000fe200078e001b */
[----:B---3--:R-:W-:Y:S01]  /*f5b0*/  CS2R R20, SRZ ;  /* 0x0000000000147805 */ /* 0x008fe2000001ff00 */
[----:B--2---:R-:W-:Y:S02]  /*f5c0*/  IMAD.MOV.U32 R6, RZ, RZ, R58 ;  /* 0x000000ffff067224 */ /* 0x004fe400078e003a */
        /* <DEDUP_REMOVED lines=13> */
[----:B------:R1:W2:Y:S04]  /*f6a0*/  SHFL.IDX PT, R7, R64, 0x1, 0x1c1f ;  /* 0x003c1f0040077f89 */ /* 0x0002a800000e0000 */
[----:B------:R1:W3:Y:S04]  /*f6b0*/  SHFL.IDX PT, R6, R10, 0x1, 0x1c1f ;  /* 0x003c1f000a067f89 */ /* 0x0002e800000e0000 */
[----:B0-----:R-:W0:Y:S04]  /*f6c0*/  SHFL.IDX PT, R35, R35, 0x1, 0x1c1f ;  /* 0x003c1f0023237f89 */ /* 0x001e2800000e0000 */
[----:B------:R1:W0:Y:S02]  /*f6d0*/  SHFL.IDX PT, R14, R3, 0x1, 0x1c1f ;  /* 0x003c1f00030e7f89 */ /* 0x00022400000e0000 */
.L_x_7086:
[----:B------:R-:W5:Y:S01]  /*f6e0*/  LDL R4, [R1+0x1cc] ;  /* 0x0001cc0001047983 */ /* 0x000f620000100800 */
[----:B------:R-:W-:Y:S01]  /*f6f0*/  VIADD R0, R0, 0x20 ;  /* 0x0000002000007836 */ /* 0x000fe20000000000 */
[----:B------:R-:W-:Y:S01]  /*f700*/  BSSY B1, `(.L_x_6768) ;  /* 0x0000022000017945 */ /* 0x000fe20003800000 */
[----:B-1----:R-:W-:Y:S02]  /*f710*/  CS2R R10, SRZ ;  /* 0x00000000000a7805 */ /* 0x002fe4000001ff00 */
[----:B----4-:R-:W-:Y:S02]  /*f720*/  CS2R R8, SRZ ;  /* 0x0000000000087805 */ /* 0x010fe4000001ff00 */
[----:B------:R-:W-:Y:S02]  /*f730*/  CS2R R12, SRZ ;  /* 0x00000000000c7805 */ /* 0x000fe4000001ff00 */
[----:B------:R-:W-:Y:S02]  /*f740*/  ISETP.GE.AND P0, PT, R0, R65, PT ;  /* 0x000000410000720c */ /* 0x000fe40003f06270 */
[----:B-----5:R-:W-:-:S04]  /*f750*/  LEA.HI R3, R4, R4, RZ, 0x1 ;  /* 0x0000000404037211 */ /* 0x020fc800078f08ff */
[----:B------:R-:W-:-:S05]  /*f760*/  LOP3.LUT R3, R3, 0xfffffffe, RZ, 0xc0, !PT ;  /* 0xfffffffe03037812 */ /* 0x000fca00078ec0ff */
[----:B------:R-:W-:-:S05]  /*f770*/  IMAD.IADD R3, R4, 0x1, -R3 ;  /* 0x0000000104037824 */ /* 0x000fca00078e0a03 */
[----:B------:R-:W-:Y:S01]  /*f780*/  SHF.L.U32 R3, R3, 0x1f, RZ ;  /* 0x0000001f03037819 */ /* 0x000fe200000006ff */
[----:B------:R-:W-:Y:S06]  /*f790*/  @P0 BRA `(.L_x_6769) ;  /* 0x0000000000600947 */ /* 0x000fec0003800000 */
[----:B------:R-:W4:Y:S01]  /*f7a0*/  LDL R15, [R1+0x44c] ;  /* 0x00044c00010f7983 */ /* 0x000f220000100800 */
[----:B------:R-:W-:Y:S01]  /*f7b0*/  ULDC UR4, c[0x0][0x3f4] ;  /* 0x0000fd0000047ab9 */ /* 0x000fe20000000800 */
[----:B---3--:R-:W-:Y:S01]  /*f7c0*/  IMAD.MOV.U32 R4, RZ, RZ, R6 ;  /* 0x000000ffff047224 */ /* 0x008fe200078e0006 */
[----:B------:R-:W-:Y:S01]  /*f7d0*/  ISETP.GE.AND P2, PT, R22, UR4, PT ;  /* 0x0000000416007c0c */ /* 0x000fe2000bf46270 */
[----:B--2---:R-:W-:Y:S01]  /*f7e0*/  IMAD.MOV.U32 R5, RZ, RZ, R7 ;  /* 0x000000ffff057224 */ /* 0x004fe200078e0007 */
[----:B------:R-:W-:Y:S02]  /*f7f0*/  ISETP.GE.AND P3, PT, R165, UR4, PT ;  /* 0x00000004a5007c0c */ /* 0x000fe4000bf66270 */
[----:B------:R-:W-:Y:S01]  /*f800*/  CS2R R10, SRZ ;  /* 0x00000000000a7805 */ /* 0x000fe2000001ff00 */
[----:B0-----:R-:W-:-:S08]  /*f810*/  IMAD.MOV.U32 R8, RZ, RZ, R14 ;  /* 0x000000ffff087224 */ /* 0x001fd000078e000e */
[----:B------:R-:W-:-:S04]  /*f820*/  @!P2 IMAD.WIDE R4, R22, 0x2, R4 ;  /* 0x000000021604a825 */ /* 0x000fc800078e0204 */
[C---:B------:R-:W-:Y:S01]  /*f830*/  @!P3 IMAD.SHL.U32 R9, R165.reuse, 0x2, RZ ;  /* 0x00000002a509b824 */ /* 0x040fe200078e00ff */
[----:B------:R0:W5:Y:S01]  /*f840*/  @!P2 LD.E.64 R10, desc[UR36][R4.64] ;  /* 0x00000024040aa980 */ /* 0x000162000c101b00 */
[----:B------:R-:W-:Y:S02]  /*f850*/  CS2R R12, SRZ ;  /* 0x00000000000c7805 */ /* 0x000fe4000001ff00 */
[----:B------:R-:W-:Y:S02]  /*f860*/  CS2R R20, SRZ ;  /* 0x0000000000147805 */ /* 0x000fe4000001ff00 */
[-C--:B0-----:R-:W-:Y:S02]  /*f870*/  @!P3 IADD3 R4, P0, R6, R9.reuse, RZ ;  /* 0x000000090604b210 */ /* 0x081fe40007f1e0ff */
[----:B------:R-:W-:Y:S01]  /*f880*/  @!P3 IADD3 R6, P1, R14, R9, RZ ;  /* 0x000000090e06b210 */ /* 0x000fe20007f3e0ff */
[----:B------:R-:W-:Y:S01]  /*f890*/  IMAD.MOV.U32 R9, RZ, RZ, R35 ;  /* 0x000000ffff097224 */ /* 0x000fe200078e0023 */
[----:B----4-:R-:W-:Y:S01]  /*f8a0*/  @!P3 SHF.L.U64.HI R0, R165, 0x1, R15 ;  /* 0x00000001a500b819 */ /* 0x010fe2000001020f */
[----:B------:R-:W-:Y:S01]  /*f8b0*/  @!P2 IMAD.WIDE R14, R22, 0x2, R8 ;  /* 0x00000002160ea825 */ /* 0x000fe200078e0208 */
[----:B------:R-:W-:-:S03]  /*f8c0*/  CS2R R8, SRZ ;  /* 0x0000000000087805 */ /* 0x000fc6000001ff00 */
[--C-:B------:R-:W-:Y:S01]  /*f8d0*/  @!P3 IMAD.X R5, R7, 0x1, R0.reuse, P0 ;  /* 0x000000010705b824 */ /* 0x100fe200000e0600 */
[----:B------:R1:W5:Y:S01]  /*f8e0*/  @!P2 LD.E.64 R12, desc[UR36][R14.64] ;  /* 0x000000240e0ca980 */ /* 0x000362000c101b00 */
[----:B------:R-:W-:-:S03]  /*f8f0*/  @!P3 IMAD.X R7, R35, 0x1, R0, P1 ;  /* 0x000000012307b824 */ /* 0x000fc600008e0600 */
[----:B------:R1:W5:Y:S04]  /*f900*/  @!P3 LD.E.64 R20, desc[UR36][R4.64] ;  /* 0x000000240414b980 */ /* 0x000368000c101b00 */
[----:B------:R1:W5:Y:S02]  /*f910*/  @!P3 LD.E.64 R8, desc[UR36][R6.64] ;  /* 0x000000240608b980 */ /* 0x000364000c101b00 */
.L_x_6769:
[----:B------:R-:W-:Y:S05]  /*f920*/  BSYNC B1 ;  /* 0x0000000000017941 */ /* 0x000fea0003800000 */
.L_x_6768:
[----:B------:R-:W4:Y:S01]  /*f930*/  SYNCS.PHASECHK.TRANS64.TRYWAIT P0, [R2+URZ+0x38800], R3 ;  /* 0x03880003020075a7 */ /* 0x000f22000800017f */
[----:B------:R-:W-:Y:S04]  /*f940*/  BSSY B1, `(.L_x_6770) ;  /* 0x0000002000017945 */ /* 0x000fe80003800000 */
[----:B----4-:R-:W-:Y:S05]  /*f950*/  @!P0 BRA `(.L_x_6771) ;  /* 0x0000029400dc8947 */ /* 0x010fea0003800000 */
.L_x_7087:
[----:B------:R-:W-:Y:S05]  /*f960*/  BSYNC B1 ;  /* 0x0000000000017941 */ /* 0x000fea0003800000 */
.L_x_6770:
[----:B-1-3--:R-:W3:Y:S01]  /*f970*/  LDL R6, [R1+0x50] ;  /* 0x0000500001067983 */ /* 0x00aee20000100800 */
[C---:B------:R-:W-:Y:S01]  /*f980*/  IMAD.SHL.U32 R0, R159.reuse, 0x40, RZ ;  /* 0x000000409f007824 */ /* 0x040fe200078e00ff */
[----:B------:R-:W-:Y:S01]  /*f990*/  LOP3.LUT P1, RZ, R159, 0x4, RZ, 0xc0, !PT ;  /* 0x000000049fff7812 */ /* 0x000fe2000782c0ff */
[----:B-----5:R-:W-:Y:S01]  /*f9a0*/  IMAD.MOV.U32 R4, RZ, RZ, R21 ;  /* 0x000000ffff047224 */ /* 0x020fe200078e0015 */
[----:B------:R-:W-:Y:S01]  /*f9b0*/  BSSY B1, `(.L_x_6772) ;  /* 0x000007f000017945 */ /* 0x000fe20003800000 */
[----:B------:R-:W-:Y:S01]  /*f9c0*/  IMAD.MOV.U32 R5, RZ, RZ, R8 ;  /* 0x000000ffff057224 */ /* 0x000fe200078e0008 */
[----:B----4-:R-:W-:Y:S02]  /*f9d0*/  LOP3.LUT R3, R0, 0x1c0, RZ, 0xc0, !PT ;  /* 0x000001c000037812 */ /* 0x010fe400078ec0ff */
[----:B0-----:R-:W-:Y:S01]  /*f9e0*/  PRMT R14, R4, 0x7610, R14 ;  /* 0x00007610040e7816 */ /* 0x001fe2000000000e */
[----:B------:R-:W-:Y:S01]  /*f9f0*/  IMAD.MOV.U32 R4, RZ, RZ, R11 ;  /* 0x000000ffff047224 */ /* 0x000fe200078e000b */
[----:B------:R-:W-:-:S02]  /*fa00*/  LOP3.LUT R0, R3, 0x18, R16, 0xf8, !PT ;  /* 0x0000001803007812 */ /* 0x000fc400078ef810 */
[----:B------:R-:W-:Y:S02]  /*fa10*/  SHF.R.U32.HI R3, RZ, 0x3, R3 ;  /* 0x00000003ff037819 */ /* 0x000fe40000011603 */
[----:B------:R-:W-:Y:S01]  /*fa20*/  PRMT R73, R4, 0x7610, R73 ;  /* 0x0000761004497816 */ /* 0x000fe20000000049 */
[----:B------:R-:W-:Y:S01]  /*fa30*/  IMAD.MOV.U32 R4, RZ, RZ, R9 ;  /* 0x000000ffff047224 */ /* 0x000fe200078e0009 */
[----:B------:R-:W-:Y:S02]  /*fa40*/  LOP3.LUT R0, R0, R3, RZ, 0x3c, !PT ;  /* 0x0000000300007212 */ /* 0x000fe400078e3cff */
[----:B------:R-:W-:Y:S01]  /*fa50*/  PRMT R35, R5, 0x7610, R35 ;  /* 0x0000761005237816 */ /* 0x000fe20000000023 */
[----:B------:R-:W-:Y:S01]  /*fa60*/  IMAD.MOV.U32 R5, RZ, RZ, R12 ;  /* 0x000000ffff057224 */ /* 0x000fe200078e000c */
[----:B------:R-:W-:Y:S01]  /*fa70*/  PRMT R64, R4, 0x7610, R64 ;  /* 0x0000761004407816 */ /* 0x000fe20000000040 */
[----:B------:R-:W-:Y:S02]  /*fa80*/  IMAD R3, R167, 0x200, R0 ;  /* 0x00000200a7037824 */ /* 0x000fe400078e0200 */
[----:B------:R-:W-:Y:S01]  /*fa90*/  IMAD.MOV.U32 R0, RZ, RZ, R20 ;  /* 0x000000ffff007224 */ /* 0x000fe200078e0014 */
[----:B------:R-:W-:Y:S01]  /*faa0*/  PRMT R74, R5, 0x7610, R74 ;  /* 0x00007610054a7816 */ /* 0x000fe2000000004a */
[----:B------:R-:W-:-:S02]  /*fab0*/  IMAD R2, R3, 0x2, R2 ;  /* 0x0000000203027824 */ /* 0x000fc400078e0202 */
[----:B------:R-:W-:Y:S02]  /*fac0*/  IMAD.MOV.U32 R3, RZ, RZ, R10 ;  /* 0x000000ffff037224 */ /* 0x000fe400078e000a */
[----:B--2---:R-:W-:Y:S02]  /*fad0*/  VIADD R7, R2, 0x20400 ;  /* 0x0002040002077836 */ /* 0x004fe40000000000 */
[--C-:B---3--:R-:W-:Y:S01]  /*fae0*/  IMAD R6, R6, -0x40, R65.reuse ;  /* 0xffffffc006067824 */ /* 0x108fe200078e0241 */
[----:B------:R-:W-:Y:S01]  /*faf0*/  PRMT R65, R3, 0x7610, R65 ;  /* 0x0000761003417816 */ /* 0x000fe20000000041 */
[----:B------:R-:W-:Y:S02]  /*fb00*/  VIADD R3, R2, 0x20440 ;  /* 0x0002044002037836 */ /* 0x000fe40000000000 */
[----:B------:R-:W-:Y:S01]  /*fb10*/  @P1 VIADD R3, R7, 0xffffffc0 ;  /* 0xffffffc007031836 */ /* 0x000fe20000000000 */
[----:B------:R-:W-:Y:S01]  /*fb20*/  VIMNMX R15, R6, 0x40, PT ;  /* 0x00000040060f7848 */ /* 0x000fe20003fe0100 */
[----:B------:R-:W-:-:S03]  /*fb30*/  IMAD.MOV.U32 R6, RZ, RZ, R13 ;  /* 0x000000ffff067224 */ /* 0x000fc600078e000d */
[----:B------:R-:W-:Y:S02]  /*fb40*/  ISETP.GE.AND P0, PT, R18, R15, PT ;  /* 0x0000000f1200720c */ /* 0x000fe40003f06270 */
[----:B------:R-:W-:-:S11]  /*fb50*/  PRMT R75, R6, 0x7610, R75 ;  /* 0x00007610064b7816 */ /* 0x000fd6000000004b */
[----:B------:R-:W-:Y:S05]  /*fb60*/  @P0 BRA `(.L_x_6773) ;  /* 0x00000004008c0947 */ /* 0x000fea0003800000 */
[----:B------:R-:W0:Y:S01]  /*fb70*/  LDC R4, c[0x0][0x3f4] ;  /* 0x0000fd00ff047b82 */ /* 0x000e220000000800 */
[----:B------:R-:W-:Y:S01]  /*fb80*/  BSSY B2, `(.L_x_6774) ;  /* 0x0000032000027945 */ /* 0x000fe20003800000 */
[-C--:B0-----:R-:W-:Y:S02]  /*fb90*/  ISETP.GE.AND P0, PT, R22, R4.reuse, PT ;  /* 0x000000041600720c */ /* 0x081fe40003f06270 */
[----:B------:R-:W-:-:S11]  /*fba0*/  ISETP.GE.AND P1, PT, R165, R4, PT ;  /* 0x00000004a500720c */ /* 0x000fd60003f26270 */
[----:B------:R-:W-:Y:S05]  /*fbb0*/  @P0 BRA `(.L_x_6775) ;  /* 0x0000000000b80947 */ /* 0x000fea0003800000 */
[----:B------:R-:W0:Y:S01]  /*fbc0*/  LDS.128 R4, [R2+0x20400] ;  /* 0x0204000002047984 */ /* 0x000e220000000c00 */
[----:B------:R-:W-:Y:S02]  /*fbd0*/  SHF.R.U32.HI R80, RZ, 0x10, R63 ;  /* 0x00000010ff507819 */ /* 0x000fe4000001163f */
[----:B------:R-:W-:Y:S02]  /*fbe0*/  SHF.R.U32.HI R77, RZ, 0x10, R59 ;  /* 0x00000010ff4d7819 */ /* 0x000fe4000001163b */
[----:B------:R-:W-:Y:S02]  /*fbf0*/  SHF.R.U64 R79, R62, 0x10, R63 ;  /* 0x000000103e4f7819 */ /* 0x000fe4000000123f */
[----:B------:R-:W-:Y:S02]  /*fc00*/  PRMT R80, R70, 0x5432, R80 ;  /* 0x0000543246507816 */ /* 0x000fe40000000050 */
[----:B------:R-:W-:Y:S02]  /*fc10*/  PRMT R77, R78, 0x5410, R77 ;  /* 0x000054104e4d7816 */ /* 0x000fe4000000004d */
[----:B------:R-:W-:-:S02]  /*fc20*/  SHF.R.U64 R76, R58, 0x10, R59 ;  /* 0x000000103a4c7819 */ /* 0x000fc4000000123b */
        /* <DEDUP_REMOVED lines=14> */
[C---:B------:R-:W-:Y:S01]  /*fd10*/  FFMA.FTZ R83, R58.reuse, R78, -R83 ;  /* 0x0000004e3a537223 */ /* 0x040fe20000010853 */
[----:B------:R-:W-:Y:S01]  /*fd20*/  FFMA.FTZ R82, R58, R81, R82 ;  /* 0x000000513a527223 */ /* 0x000fe20000010052 */
[-C--:B------:R-:W-:Y:S01]  /*fd30*/  FFMA.FTZ R81, R62, R77.reuse, -R59 ;  /* 0x0000004d3e517223 */ /* 0x080fe2000001083b */
[C---:B------:R-:W-:Y:S01]  /*fd40*/  IMAD.U32 R7, R5.reuse, 0x10000, RZ ;  /* 0x0001000005077824 */ /* 0x040fe200078e00ff */
[----:B------:R-:W-:Y:S01]  /*fd50*/  LOP3.LUT R4, R4, 0xffff0000, RZ, 0xc0, !PT ;  /* 0xffff000004047812 */ /* 0x000fe200078ec0ff */
[C---:B------:R-:W-:Y:S01]  /*fd60*/  IMAD.U32 R59, R76.reuse, 0x10000, RZ ;  /* 0x000100004c3b7824 */ /* 0x040fe200078e00ff */
[----:B------:R-:W-:Y:S01]  /*fd70*/  LOP3.LUT R5, R5, 0xffff0000, RZ, 0xc0, !PT ;  /* 0xffff000005057812 */ /* 0x000fe200078ec0ff */
[----:B------:R-:W-:Y:S01]  /*fd80*/  FMUL.FTZ R85, R63, R77 ;  /* 0x0000004d3f557220 */ /* 0x000fe20000410000 */
        /* <DEDUP_REMOVED lines=17> */
.L_x_6775:
[----:B------:R-:W-:Y:S05]  /*fea0*/  BSYNC B2 ;  /* 0x0000000000027941 */ /* 0x000fea0003800000 */
.L_x_6774:
[----:B------:R-:W-:Y:S05]  /*feb0*/  @P1 BRA `(.L_x_6773) ;  /* 0x0000000000b81947 */ /* 0x000fea0003800000 */
[----:B0-----:R-:W0:Y:S01]  /*fec0*/  LDS.128 R4, [R3] ;  /* 0x0000000003047984 */ /* 0x001e220000000c00 */
        /* <DEDUP_REMOVED lines=45> */
.L_x_6773:
[----:B------:R-:W-:Y:S05]  /*101a0*/  BSYNC B1 ;  /* 0x0000000000017941 */ /* 0x000fea0003800000 */
.L_x_6772:
[----:B01----:R-:W-:-:S05]  /*101b0*/  VIADD R4, R18, 0x20 ;  /* 0x0000002012047836 */ /* 0x003fca0000000000 */
[----:B------:R-:W-:-:S13]  /*101c0*/  ISETP.GE.AND P0, PT, R4, R15, PT ;  /* 0x0000000f0400720c */ /* 0x000fda0003f06270 */
[----:B------:R-:W-:Y:S05]  /*101d0*/  @P0 BRA `(.L_x_6776) ;  /* 0x0000001800e40947 */ /* 0x000fea0003800000 */
[----:B------:R-:W0:Y:S01]  /*101e0*/  LDC R4, c[0x0][0x3f4] ;  /* 0x0000fd00ff047b82 */ /* 0x000e220000000800 */
[----:B------:R-:W-:Y:S01]  /*101f0*/  BSSY B1, `(.L_x_6777) ;  /* 0x0000032000017945 */ /* 0x000fe20003800000 */
[-C--:B0-----:R-:W-:Y:S02]  /*10200*/  ISETP.GE.AND P0, PT, R22, R4.reuse, PT ;  /* 0x000000041600720c */ /* 0x081fe40003f06270 */
[----:B------:R-:W-:-:S11]  /*10210*/  ISETP.GE.AND P1, PT, R165, R4, PT ;  /* 0x00000004a500720c */ /* 0x000fd60003f26270 */
[----:B------:R-:W-:Y:S05]  /*10220*/  @P0 BRA `(.L_x_6778) ;  /* 0x0000000000b80947 */ /* 0x000fea0003800000 */
[----:B------:R-:W0:Y:S01]  /*10230*/  LDS.128 R4, [R2+0x21400] ;  /* 0x0214000002047984 */ /* 0x000e220000000c00 */
        /* <DEDUP_REMOVED lines=20> */
[C---:B------:R-:W-:Y:S01]  /*10380*/  FFMA.FTZ R26, R10.reuse, R15, -R25 ;  /* 0x0000000f0a1a7223 */ /* 0x040fe20000010819 */
[-C--:B------:R-:W-:Y:S01]  /*10390*/  FMUL.FTZ R15, R13, R73.reuse ;  /* 0x000000490d0f7220 */ /* 0x080fe20000410000 */
        /* <DEDUP_REMOVED lines=23> */
.L_x_6778:
[----:B------:R-:W-:Y:S05]  /*10510*/  BSYNC B1 ;  /* 0x0000000000017941 */ /* 0x000fea0003800000 */
.L_x_6777:
        /* <DEDUP_REMOVED lines=13> */
[----:B------:R-:W-:Y:S01]  /*105f0*/  PRMT R35, R35, 0x5410, R2 ;  /* 0x0000541023237816 */ /* 0x000fe20000000002 */
        /* <DEDUP_REMOVED lines=8> */
[----:B------:R-:W-:Y:S01]  /*10680*/  FMUL.FTZ R12, R7, R64 ;  /* 0x00000040070c7220 */ /* 0x000fe20000410000 */
[----:B------:R-:W-:-:S02]  /*10690*/  IMAD.U32 R4, R5, 0x10000, RZ ;  /* 0x0001000005047824 */ /* 0x000fc400078e00ff */
[C---:B------:R-:W-:Y:S01]  /*106a0*/  FFMA.FTZ R15, R8.reuse, R11, -R15 ;  /* 0x0000000b080f7223 */ /* 0x040fe2000001080f */
[----:B------:R-:W-:Y:S01]  /*106b0*/  FFMA.FTZ R8, R8, R13, R6 ;  /* 0x0000000d08087223 */ /* 0x000fe20000010006 */
[-C--:B------:R-:W-:Y:S01]  /*106c0*/  FMUL.FTZ R6, R7, R14.reuse ;  /* 0x0000000e07067220 */ /* 0x080fe20000410000 */
[----:B------:R-:W-:Y:S01]  /*106d0*/  IMAD.U32 R11, R35, 0x10000, RZ ;  /* 0x00010000230b7824 */ /* 0x000fe200078e00ff */
[----:B------:R-:W-:Y:S01]  /*106e0*/  LOP3.LUT R5, R5, 0xffff0000, RZ, 0xc0, !PT ;  /* 0xffff000005057812 */ /* 0x000fe200078ec0ff */
[C---:B------:R-:W-:Y:S01]  /*106f0*/  IMAD.U32 R7, R10.reuse, 0x10000, RZ ;  /* 0x000100000a077824 */ /* 0x040fe200078e00ff */
[----:B------:R-:W-:Y:S01]  /*10700*/  LOP3.LUT R35, R35, 0xffff0000, RZ, 0xc0, !PT ;  /* 0xffff000023237812 */ /* 0x000fe200078ec0ff */
[C---:B------:R-:W-:Y:S01]  /*10710*/  FFMA.FTZ R12, R9.reuse, R14, -R12 ;  /* 0x0000000e090c7223 */ /* 0x040fe2000001080c */
[----:B------:R-:W-:Y:S01]  /*10720*/  LOP3.LUT R10, R10, 0xffff0000, RZ, 0xc0, !PT ;  /* 0xffff00000a0a7812 */ /* 0x000fe200078ec0ff */
        /* <DEDUP_REMOVED lines=15> */
.L_x_6763:
        /* <DEDUP_REMOVED lines=29> */
[----:B------:R-:W0:Y:S01]  /*109f0*/  LDC R35, c[0x0][0x3f4] ;  /* 0x0000fd00ff237b82 */ /* 0x000e220000000800 */
[----:B------:R-:W1:Y:S01]  /*10a00*/  SHFL.IDX PT, R5, R69, RZ, 0x1c1f ;  /* 0x001c1fff45057589 */ /* 0x000e6200000e0000 */
[----:B------:R-:W-:-:S03]  /*10a10*/  IMAD R3, R24, R7, RZ ;  /* 0x0000000718037224 */ /* 0x000fc600078e02ff */
[----:B------:R-:W2:Y:S04]  /*10a20*/  SHFL.IDX PT, R4, R27, RZ, 0x1c1f ;  /* 0x001c1fff1b047589 */ /* 0x000ea800000e0000 */
[----:B------:R-:W3:Y:S04]  /*10a30*/  SHFL.IDX PT, R14, R70, RZ, 0x1c1f ;  /* 0x001c1fff460e7589 */ /* 0x000ee800000e0000 */
[----:B------:R-:W4:Y:S01]  /*10a40*/  SHFL.IDX PT, R8, R25, RZ, 0x1c1f ;  /* 0x001c1fff19087589 */ /* 0x000f2200000e0000 */
[----:B0-----:R-:W-:-:S04]  /*10a50*/  ISETP.GE.AND P0, PT, R16, R35, PT ;  /* 0x000000231000720c */ /* 0x001fc80003f06270 */
[----:B------:R-:W-:-:S13]  /*10a60*/  ISETP.GE.OR P1, PT, R0, R3, P0 ;  /* 0x000000030000720c */ /* 0x000fda0000726670 */
[C---:B------:R-:W-:Y:S01]  /*10a70*/  @!P1 IMAD.SHL.U32 R9, R16.reuse, 0x2, RZ ;  /* 0x0000000210099824 */ /* 0x040fe200078e00ff */
[----:B------:R-:W-:-:S04]  /*10a80*/  @!P1 SHF.L.U64.HI R21, R16, 0x1, R17 ;  /* 0x0000000110159819 */ /* 0x000fc80000010211 */
[----:B-1----:R-:W-:-:S05]  /*10a90*/  @!P1 IADD3 R6, P2, R5, R9, RZ ;  /* 0x0000000905069210 */ /* 0x002fca0007f5e0ff */
[----:B--2---:R-:W-:Y:S02]  /*10aa0*/  @!P1 IMAD.X R5, R4, 0x1, R21, P2 ;  /* 0x0000000104059824 */ /* 0x004fe400010e0615 */
[----:B------:R-:W-:Y:S01]  /*10ab0*/  @!P1 IMAD.MOV.U32 R4, RZ, RZ, R6 ;  /* 0x000000ffff049224 */ /* 0x000fe200078e0006 */
[----:B---3--:R-:W-:-:S05]  /*10ac0*/  @!P1 IADD3 R14, P2, R14, R9, RZ ;  /* 0x000000090e0e9210 */ /* 0x008fca0007f5e0ff */
[----:B------:R-:W2:Y:S01]  /*10ad0*/  @!P1 LD.E.128 R4, desc[UR36][R4.64] ;  /* 0x0000002404049980 */ /* 0x000ea2000c101d00 */
[----:B----4-:R-:W-:Y:S02]  /*10ae0*/  @!P1 IMAD.X R9, R8, 0x1, R21, P2 ;  /* 0x0000000108099824 */ /* 0x010fe400010e0615 */
[----:B------:R-:W-:-:S06]  /*10af0*/  @!P1 IMAD.MOV.U32 R8, RZ, RZ, R14 ;  /* 0x000000ffff089224 */ /* 0x000fcc00078e000e */
[----:B------:R-:W3:Y:S01]  /*10b00*/  @!P1 LD.E.128 R8, desc[UR36][R8.64] ;  /* 0x0000002408089980 */ /* 0x000ee2000c101d00 */
[----:B------:R-:W-:Y:S02]  /*10b10*/  CS2R R20, SRZ ;  /* 0x0000000000147805 */ /* 0x000fe4000001ff00 */
[----:B------:R-:W-:Y:S02]  /*10b20*/  CS2R R58, SRZ ;  /* 0x00000000003a7805 */ /* 0x000fe4000001ff00 */
[----:B------:R-:W-:Y:S01]  /*10b30*/  CS2R R64, SRZ ;  /* 0x0000000000407805 */ /* 0x000fe2000001ff00 */
[----:B------:R-:W0:Y:S01]  /*10b40*/  SHFL.IDX PT, R24, R27, 0x1, 0x1c1f ;  /* 0x003c1f001b187f89 */ /* 0x000e2200000e0000 */
[----:B------:R-:W-:-:S03]  /*10b50*/  CS2R R62, SRZ ;  /* 0x00000000003e7805 */ /* 0x000fc6000001ff00 */
[----:B------:R-:W1:Y:S04]  /*10b60*/  SHFL.IDX PT, R25, R25, 0x1, 0x1c1f ;  /* 0x003c1f0019197f89 */ /* 0x000e6800000e0000 */
[----:B------:R4:W0:Y:S04]  /*10b70*/  SHFL.IDX PT, R26, R69, 0x1, 0x1c1f ;  /* 0x003c1f00451a7f89 */ /* 0x00082800000e0000 */
[----:B------:R5:W0:Y:S01]  /*10b80*/  SHFL.IDX PT, R14, R70, 0x1, 0x1c1f ;  /* 0x003c1f00460e7f89 */ /* 0x000a2200000e0000 */
[----:B--2---:R-:W-:Y:S02]  /*10b90*/  @!P1 IMAD.MOV.U32 R20, RZ, RZ, R6 ;  /* 0x000000ffff149224 */ /* 0x004fe400078e0006 */
[----:B------:R-:W-:-:S02]  /*10ba0*/  @!P1 IMAD.MOV.U32 R21, RZ, RZ, R7 ;  /* 0x000000ffff159224 */ /* 0x000fc400078e0007 */
[----:B------:R-:W-:Y:S02]  /*10bb0*/  IMAD.MOV.U32 R6, RZ, RZ, R20 ;  /* 0x000000ffff067224 */ /* 0x000fe400078e0014 */
[----:B------:R-:W-:Y:S02]  /*10bc0*/  @!P1 IMAD.MOV.U32 R58, RZ, RZ, R4 ;  /* 0x000000ffff3a9224 */ /* 0x000fe400078e0004 */
[----:B------:R-:W-:Y:S01]  /*10bd0*/  @!P1 IMAD.MOV.U32 R59, RZ, RZ, R5 ;  /* 0x000000ffff3b9224 */ /* 0x000fe200078e0005 */
[----:B------:R-:W-:Y:S01]  /*10be0*/  PRMT R71, R71, 0x5410, R6 ;  /* 0x0000541047477816 */ /* 0x000fe20000000006 */
[----:B------:R-:W-:Y:S02]  /*10bf0*/  IMAD.MOV.U32 R7, RZ, RZ, R21 ;  /* 0x000000ffff077224 */ /* 0x000fe400078e0015 */
[----:B------:R-:W-:Y:S02]  /*10c00*/  IMAD.MOV.U32 R4, RZ, RZ, R58 ;  /* 0x000000ffff047224 */ /* 0x000fe400078e003a */
[----:B------:R-:W-:Y:S01]  /*10c10*/  IMAD.MOV.U32 R5, RZ, RZ, R59 ;  /* 0x000000ffff057224 */ /* 0x000fe200078e003b */
[----:B------:R-:W-:Y:S01]  /*10c20*/  PRMT R82, R7, 0x7610, R82 ;  /* 0x0000761007527816 */ /* 0x000fe20000000052 */
[----:B---3--:R-:W-:Y:S01]  /*10c30*/  @!P1 IMAD.MOV.U32 R64, RZ, RZ, R10 ;  /* 0x000000ffff409224 */ /* 0x008fe200078e000a */
[----:B------:R-:W-:Y:S01]  /*10c40*/  PRMT R71, R4, 0x7610, R71 ;  /* 0x0000761004477816 */ /* 0x000fe20000000047 */
[----:B------:R-:W-:Y:S01]  /*10c50*/  @!P1 IMAD.MOV.U32 R65, RZ, RZ, R11 ;  /* 0x000000ffff419224 */ /* 0x000fe200078e000b */
[----:B----4-:R-:W-:Y:S01]  /*10c60*/  PRMT R69, R5, 0x7610, R69 ;  /* 0x0000761005457816 */ /* 0x010fe20000000045 */
[----:B------:R-:W-:-:S02]  /*10c70*/  @!P1 IMAD.MOV.U32 R62, RZ, RZ, R8 ;  /* 0x000000ffff3e9224 */ /* 0x000fc400078e0008 */
[----:B------:R-:W-:Y:S02]  /*10c80*/  @!P1 IMAD.MOV.U32 R63, RZ, RZ, R9 ;  /* 0x000000ffff3f9224 */ /* 0x000fe400078e0009 */
[----:B------:R-:W-:Y:S02]  /*10c90*/  IMAD.MOV.U32 R4, RZ, RZ, R64 ;  /* 0x000000ffff047224 */ /* 0x000fe400078e0040 */
[----:B------:R-:W-:Y:S02]  /*10ca0*/  IMAD.MOV.U32 R5, RZ, RZ, R65 ;  /* 0x000000ffff057224 */ /* 0x000fe400078e0041 */
[----:B------:R-:W-:Y:S02]  /*10cb0*/  IMAD.MOV.U32 R6, RZ, RZ, R62 ;  /* 0x000000ffff067224 */ /* 0x000fe400078e003e */
[----:B------:R-:W-:-:S03]  /*10cc0*/  IMAD.MOV.U32 R7, RZ, RZ, R63 ;  /* 0x000000ffff077224 */ /* 0x000fc600078e003f */
[----:B-----5:R-:W-:Y:S02]  /*10cd0*/  PRMT R70, R4, 0x5410, R6 ;  /* 0x0000541004467816 */ /* 0x020fe40000000006 */
[----:B------:R-:W-:Y:S02]  /*10ce0*/  PRMT R72, R5, 0x5410, R7 ;  /* 0x0000541005487816 */ /* 0x000fe40000000007 */
[----:B01----:R-:W-:-:S07]  /*10cf0*/  CS2R R6, SRZ ;  /* 0x0000000000067805 */ /* 0x003fce000001ff00 */
.L_x_7097:
        /* <DEDUP_REMOVED lines=24> */
.L_x_6781:
[----:B------:R-:W-:Y:S05]  /*10e80*/  BSYNC B1 ;  /* 0x0000000000017941 */ /* 0x000fea0003800000 */
.L_x_6780:
[----:B------:R-:W0:Y:S01]  /*10e90*/  SYNCS.PHASECHK.TRANS64.TRYWAIT P1, [R2+URZ+0x38800], R13 ;  /* 0x0388000d020075a7 */ /* 0x000e22000802017f */
[----:B------:R-:W-:Y:S04]  /*10ea0*/  BSSY B1, `(.L_x_6782) ;  /* 0x0000002000017945 */ /* 0x000fe80003800000 */
[----:B0-----:R-:W-:Y:S05]  /*10eb0*/  @!P1 BRA `(.L_x_6783) ;  /* 0x0000028800089947 */ /* 0x001fea0003800000 */
.L_x_7098:
[----:B------:R-:W-:Y:S05]  /*10ec0*/  BSYNC B1 ;  /* 0x0000000000017941 */ /* 0x000fea0003800000 */
.L_x_6782:
[----:B------:R-:W2:Y:S01]  /*10ed0*/  LDL R0, [R1+0x50] ;  /* 0x0000500001007983 */ /* 0x000ea20000100800 */
[----:B------:R-:W-:Y:S01]  /*10ee0*/  VIADD R14, R18, 0x20 ;  /* 0x00000020120e7836 */ /* 0x000fe20000000000 */
[----:B------:R-:W-:Y:S01]  /*10ef0*/  BSSY B1, `(.L_x_6784) ;  /* 0x000007a000017945 */ /* 0x000fe20003800000 */
[----:B-----5:R-:W-:Y:S02]  /*10f00*/  IMAD.MOV.U32 R12, RZ, RZ, R7 ;  /* 0x000000ffff0c7224 */ /* 0x020fe400078e0007 */
[----:B0-----:R-:W-:Y:S02]  /*10f10*/  IMAD.MOV.U32 R13, RZ, RZ, R10 ;  /* 0x000000ffff0d7224 */ /* 0x001fe400078e000a */
[----:B------:R-:W-:Y:S01]  /*10f20*/  IMAD.MOV.U32 R74, RZ, RZ, R9 ;  /* 0x000000ffff4a7224 */ /* 0x000fe200078e0009 */
[----:B------:R-:W-:Y:S01]  /*10f30*/  PRMT R73, R12, 0x7610, R73 ;  /* 0x000076100c497816 */ /* 0x000fe20000000049 */
[----:B------:R-:W-:Y:S01]  /*10f40*/  IMAD.MOV.U32 R12, RZ, RZ, R5 ;  /* 0x000000ffff0c7224 */ /* 0x000fe200078e0005 */
[----:B------:R-:W-:-:S04]  /*10f50*/  PRMT R78, R13, 0x7610, R78 ;  /* 0x000076100d4e7816 */ /* 0x000fc8000000004e */
[----:B------:R-:W-:Y:S01]  /*10f60*/  PRMT R81, R12, 0x7610, R81 ;  /* 0x000076100c517816 */ /* 0x000fe20000000051 */
[----:B--2---:R-:W-:Y:S02]  /*10f70*/  IMAD R3, R0, -0x40, R3 ;  /* 0xffffffc000037824 */ /* 0x004fe400078e0203 */
[----:B------:R-:W-:-:S03]  /*10f80*/  IMAD.MOV.U32 R0, RZ, RZ, R6 ;  /* 0x000000ffff007224 */ /* 0x000fc600078e0006 */
[----:B------:R-:W-:-:S04]  /*10f90*/  VIMNMX R3, R3, 0x40, PT ;  /* 0x0000004003037848 */ /* 0x000fc80003fe0100 */
[-C--:B------:R-:W-:Y:S02]  /*10fa0*/  ISETP.GE.OR P1, PT, R18, R3.reuse, P0 ;  /* 0x000000031200720c */ /* 0x080fe40000726670 */
[----:B------:R-:W-:Y:S01]  /*10fb0*/  ISETP.GE.OR P0, PT, R14, R3, P0 ;  /* 0x000000030e00720c */ /* 0x000fe20000706670 */
[----:B------:R-:W-:Y:S02]  /*10fc0*/  IMAD.MOV.U32 R3, RZ, RZ, R4 ;  /* 0x000000ffff037224 */ /* 0x000fe400078e0004 */
[----:B------:R-:W-:-:S03]  /*10fd0*/  IMAD.MOV.U32 R14, RZ, RZ, R11 ;  /* 0x000000ffff0e7224 */ /* 0x000fc600078e000b */
[----:B------:R-:W-:Y:S01]  /*10fe0*/  PRMT R79, R3, 0x7610, R79 ;  /* 0x00007610034f7816 */ /* 0x000fe2000000004f */
[----:B------:R-:W-:Y:S01]  /*10ff0*/  IMAD.MOV.U32 R3, RZ, RZ, R8 ;  /* 0x000000ffff037224 */ /* 0x000fe200078e0008 */
[----:B------:R-:W-:-:S03]  /*11000*/  PRMT R77, R14, 0x7610, R77 ;  /* 0x000076100e4d7816 */ /* 0x000fc6000000004d */
[----:B------:R-:W-:Y:S05]  /*11010*/  @P1 BRA `(.L_x_6785) ;  /* 0x00000004009c1947 */ /* 0x000fea0003800000 */
[----:B------:R-:W-:Y:S01]  /*11020*/  IMAD.SHL.U32 R12, R159, 0x40, RZ ;  /* 0x000000409f0c7824 */ /* 0x000fe200078e00ff */
[----:B------:R-:W-:Y:S01]  /*11030*/  SHF.R.U64 R80, R58, 0x10, R59 ;  /* 0x000000103a507819 */ /* 0x000fe2000000123b */
[----:B------:R-:W-:Y:S01]  /*11040*/  IMAD.IADD R13, R16, 0x1, R35 ;  /* 0x00000001100d7824 */ /* 0x000fe200078e0223 */
[----:B------:R-:W-:Y:S01]  /*11050*/  SHF.R.U64 R86, R62, 0x10, R63 ;  /* 0x000000103e567819 */ /* 0x000fe2000000123f */
[----:B------:R-:W-:Y:S01]  /*11060*/  IMAD.SHL.U32 R24, R167, 0x200, RZ ;  /* 0x00000200a7187824 */ /* 0x000fe200078e00ff */
[----:B------:R-:W-:Y:S02]  /*11070*/  LOP3.LUT R14, R12, 0x1c0, RZ, 0xc0, !PT ;  /* 0x000001c00c0e7812 */ /* 0x000fe400078ec0ff */
[----:B------:R-:W-:Y:S02]  /*11080*/  SHF.R.U32.HI R58, RZ, 0x10, R59 ;  /* 0x00000010ff3a7819 */ /* 0x000fe4000001163b */
[----:B------:R-:W-:Y:S02]  /*11090*/  LOP3.LUT R12, R14, 0x38, R16, 0xf8, !PT ;  /* 0x000000380e0c7812 */ /* 0x000fe400078ef810 */
[----:B------:R-:W-:-:S02]  /*110a0*/  SHF.R.U32.HI R25, RZ, 0x3, R14 ;  /* 0x00000003ff197819 */ /* 0x000fc4000001160e */
[----:B------:R-:W-:Y:S02]  /*110b0*/  LOP3.LUT R13, R14, 0x38, R13, 0xf8, !PT ;  /* 0x000000380e0d7812 */ /* 0x000fe400078ef80d */
[C-C-:B------:R-:W-:Y:S02]  /*110c0*/  LOP3.LUT R75, R24.reuse, R12, R25.reuse, 0xf6, !PT ;  /* 0x0000000c184b7212 */ /* 0x140fe400078ef619 */
[----:B------:R-:W-:Y:S02]  /*110d0*/  LOP3.LUT R25, R24, R13, R25, 0xf6, !PT ;  /* 0x0000000d18197212 */ /* 0x000fe400078ef619 */
[----:B------:R-:W-:Y:S01]  /*110e0*/  SHF.R.U64 R20, R20, 0x10, R21 ;  /* 0x0000001014147819 */ /* 0x000fe20000001215 */
[--C-:B------:R-:W-:Y:S01]  /*110f0*/  IMAD R75, R75, 0x2, R2.reuse ;  /* 0x000000024b4b7824 */ /* 0x100fe200078e0202 */
[----:B------:R-:W-:Y:S01]  /*11100*/  SHF.R.U32.HI R62, RZ, 0x10, R63 ;  /* 0x00000010ff3e7819 */ /* 0x000fe2000001163f */
[----:B------:R-:W-:Y:S01]  /*11110*/  IMAD R76, R25, 0x2, R2 ;  /* 0x00000002194c7824 */ /* 0x000fe200078e0202 */
[----:B------:R-:W-:-:S02]  /*11120*/  SHF.R.U64 R59, R64, 0x10, R65 ;  /* 0x00000010403b7819 */ /* 0x000fc40000001241 */
[----:B------:R-:W0:Y:S01]  /*11130*/  LDS.128 R12, [R75+0x20400] ;  /* 0x020400004b0c7984 */ /* 0x000e220000000c00 */
[----:B------:R-:W-:Y:S02]  /*11140*/  SHF.R.U32.HI R21, RZ, 0x10, R21 ;  /* 0x00000010ff157819 */ /* 0x000fe40000011615 */
[----:B------:R-:W-:Y:S01]  /*11150*/  SHF.R.U32.HI R65, RZ, 0x10, R65 ;  /* 0x00000010ff417819 */ /* 0x000fe20000011641 */
[----:B------:R-:W1:Y:S01]  /*11160*/  LDS.128 R24, [R76+0x20400] ;  /* 0x020400004c187984 */ /* 0x000e620000000c00 */
[C---:B------:R-:W-:Y:S02]  /*11170*/  PRMT R80, R71.reuse, 0x5410, R80 ;  /* 0x0000541047507816 */ /* 0x040fe40000000050 */
[----:B------:R-:W-:Y:S02]  /*11180*/  PRMT R86, R70, 0x5432, R86 ;  /* 0x0000543246567816 */ /* 0x000fe40000000056 */
[----:B------:R-:W-:Y:S02]  /*11190*/  PRMT R64, R72, 0x5432, R62 ;  /* 0x0000543248407816 */ /* 0x000fe4000000003e */
[----:B------:R-:W-:Y:S01]  /*111a0*/  PRMT R20, R71, 0x5432, R20 ;  /* 0x0000543247147816 */ /* 0x000fe20000000014 */
[----:B------:R-:W-:Y:S01]  /*111b0*/  IMAD.U32 R87, R86, 0x10000, RZ ;  /* 0x0001000056577824 */ /* 0x000fe200078e00ff */
[----:B------:R-:W-:-:S02]  /*111c0*/  PRMT R21, R82, 0x5410, R21 ;  /* 0x0000541052157816 */ /* 0x000fc40000000015 */
[----:B------:R-:W-:Y:S02]  /*111d0*/  PRMT R72, R72, 0x5410, R65 ;  /* 0x0000541048487816 */ /* 0x000fe40000000041 */
[----:B------:R-:W-:Y:S02]  /*111e0*/  PRMT R69, R69, 0x5410, R58 ;  /* 0x0000541045457816 */ /* 0x000fe4000000003a */
[----:B------:R-:W-:Y:S02]  /*111f0*/  PRMT R70, R70, 0x5410, R59 ;  /* 0x0000541046467816 */ /* 0x000fe4000000003b */
[----:B------:R-:W-:Y:S01]  /*11200*/  LOP3.LUT R86, R86, 0xffff0000, RZ, 0xc0, !PT ;  /* 0xffff000056567812 */ /* 0x000fe200078ec0ff */
[C---:B0-----:R-:W-:Y:S01]  /*11210*/  IMAD.U32 R82, R12.reuse, 0x10000, RZ ;  /* 0x000100000c527824 */ /* 0x041fe200078e00ff */
[----:B------:R-:W-:Y:S01]  /*11220*/  LOP3.LUT R71, R12, 0xffff0000, RZ, 0xc0, !PT ;  /* 0xffff00000c477812 */ /* 0x000fe200078ec0ff */
[C---:B------:R-:W-:Y:S01]  /*11230*/  IMAD.U32 R62, R13.reuse, 0x10000, RZ ;  /* 0x000100000d3e7824 */ /* 0x040fe200078e00ff */
[----:B------:R-:W-:Y:S01]  /*11240*/  LOP3.LUT R59, R13, 0xffff0000, RZ, 0xc0, !PT ;  /* 0xffff00000d3b7812 */ /* 0x000fe200078ec0ff */
[C---:B-1----:R-:W-:Y:S01]  /*11250*/  IMAD.U32 R85, R25.reuse, 0x10000, RZ ;  /* 0x0001000019557824 */ /* 0x042fe200078e00ff */
[----:B------:R-:W-:Y:S01]  /*11260*/  LOP3.LUT R65, R25, 0xffff0000, RZ, 0xc0, !PT ;  /* 0xffff000019417812 */ /* 0x000fe200078ec0ff */
[C---:B------:R-:W-:Y:S01]  /*11270*/  IMAD.U32 R58, R14.reuse, 0x10000, RZ ;  /* 0x000100000e3a7824 */ /* 0x040fe200078e00ff */
[----:B------:R-:W-:Y:S01]  /*11280*/  LOP3.LUT R12, R14, 0xffff0000, RZ, 0xc0, !PT ;  /* 0xffff00000e0c7812 */ /* 0x000fe200078ec0ff */
[----:B------:R-:W-:Y:S01]  /*11290*/  IMAD.U32 R83, R24, 0x10000, RZ ;  /* 0x0001000018537824 */ /* 0x000fe200078e00ff */
[C---:B------:R-:W-:Y:S01]  /*112a0*/  LOP3.LUT R14, R15.reuse, 0xffff0000, RZ, 0xc0, !PT ;  /* 0xffff00000f0e7812 */ /* 0x040fe200078ec0ff */
        /* <DEDUP_REMOVED lines=9> */
[----:B------:R-:W-:Y:S01]  /*11340*/  FMUL.FTZ R27, R83, R25 ;  /* 0x00000019531b7220 */ /* 0x000fe20000410000 */
[----:B------:R-:W-:-:S02]  /*11350*/  IMAD.U32 R83, R64, 0x10000, RZ ;  /* 0x0001000040537824 */ /* 0x000fc400078e00ff */
[----:B------:R-:W-:Y:S01]  /*11360*/  FMUL.FTZ R88, R84, R86 ;  /* 0x0000005654587220 */ /* 0x000fe20000410000 */
[C---:B------:R-:W-:Y:S01]  /*11370*/  FFMA.FTZ R25, R82.reuse, R25, -R89 ;  /* 0x0000001952197223 */ /* 0x040fe20000010859 */
[----:B------:R-:W-:Y:S01]  /*11380*/  FFMA.FTZ R27, R82, R87, R27 ;  /* 0x00000057521b7223 */ /* 0x000fe2000001001b */
[-C--:B------:R-:W-:Y:S01]  /*11390*/  FMUL.FTZ R90, R84, R80.reuse ;  /* 0x00000050545a7220 */ /* 0x080fe20000410000 */
[----:B------:R-:W-:Y:S02]  /*113a0*/  IMAD.U32 R82, R69, 0x10000, RZ ;  /* 0x0001000045527824 */ /* 0x000fe400078e00ff */
[-C--:B------:R-:W-:Y:S01]  /*113b0*/  FMUL.FTZ R87, R85, R83.reuse ;  /* 0x0000005355577220 */ /* 0x080fe20000410000 */
[----:B------:R-:W-:Y:S01]  /*113c0*/  LOP3.LUT R84, R64, 0xffff0000, RZ, 0xc0, !PT ;  /* 0xffff000040547812 */ /* 0x000fe200078ec0ff */
[C---:B------:R-:W-:Y:S01]  /*113d0*/  FFMA.FTZ R80, R71.reuse, R80, -R88 ;  /* 0x0000005047507223 */ /* 0x040fe20000010858 */
[----:B------:R-:W-:Y:S01]  /*113e0*/  FFMA.FTZ R64, R71, R86, R90 ;  /* 0x0000005647407223 */ /* 0x000fe2000001005a */
[-C--:B------:R-:W-:Y:S01]  /*113f0*/  FMUL.FTZ R88, R85, R82.reuse ;  /* 0x0000005255587220 */ /* 0x080fe20000410000 */
[C---:B------:R-:W-:Y:S01]  /*11400*/  FFMA.FTZ R71, R62.reuse, R82, -R87 ;  /* 0x000000523e477223 */ /* 0x040fe20000010857 */
[----:B------:R-:W-:Y:S01]  /*11410*/  LOP3.LUT R82, R69, 0xffff0000, RZ, 0xc0, !PT ;  /* 0xffff000045527812 */ /* 0x000fe200078ec0ff */
[----:B------:R-:W-:Y:S01]  /*11420*/  FMUL.FTZ R86, R65, R84 ;  /* 0x0000005441567220 */ /* 0x000fe20000410000 */
[----:B------:R-:W-:Y:S01]  /*11430*/  FFMA.FTZ R62, R62, R83, R88 ;  /* 0x000000533e3e7223 */ /* 0x000fe20000010058 */
[----:B------:R-:W-:-:S02]  /*11440*/  IMAD.U32 R85, R72, 0x10000, RZ ;  /* 0x0001000048557824 */ /* 0x000fc400078e00ff */
[-C--:B------:R-:W-:Y:S01]  /*11450*/  FMUL.FTZ R88, R65, R82.reuse ;  /* 0x0000005241587220 */ /* 0x080fe20000410000 */
[----:B------:R-:W-:Y:S01]  /*11460*/  FFMA.FTZ R82, R59, R82, -R86 ;  /* 0x000000523b527223 */ /* 0x000fe20000010856 */
[C---:B------:R-:W-:Y:S01]  /*11470*/  IMAD.U32 R65, R21.reuse, 0x10000, RZ ;  /* 0x0001000015417824 */ /* 0x040fe200078e00ff */
[----:B------:R-:W-:Y:S01]  /*11480*/  LOP3.LUT R21, R21, 0xffff0000, RZ, 0xc0, !PT ;  /* 0xffff000015157812 */ /* 0x000fe200078ec0ff */
[----:B------:R-:W-:Y:S01]  /*11490*/  FFMA.FTZ R59, R59, R84, R88 ;  /* 0x000000543b3b7223 */ /* 0x000fe20000010058 */
[----:B------:R-:W-:Y:S01]  /*114a0*/  FMUL.FTZ R84, R24, R85 ;  /* 0x0000005518547220 */ /* 0x000fe20000410000 */
[----:B------:R-:W-:Y:S02]  /*114b0*/  IMAD.U32 R83, R70, 0x10000, RZ ;  /* 0x0001000046537824 */ /* 0x000fe400078e00ff */
[-C--:B------:R-:W-:Y:S01]  /*114c0*/  FMUL.FTZ R24, R24, R65.reuse ;  /* 0x0000004118187220 */ /* 0x080fe20000410000 */
[----:B------:R-:W-:Y:S01]  /*114d0*/  IMAD.U32 R69, R20, 0x10000, RZ ;  /* 0x0001000014457824 */ /* 0x000fe200078e00ff */
[----:B------:R-:W-:Y:S01]  /*114e0*/  LOP3.LUT R70, R70, 0xffff0000, RZ, 0xc0, !PT ;  /* 0xffff000046467812 */ /* 0x000fe200078ec0ff */
[----:B------:R-:W-:Y:S01]  /*114f0*/  FFMA.FTZ R84, R13, R65, -R84 ;  /* 0x000000410d547223 */ /* 0x000fe20000010854 */
[----:B------:R-:W-:Y:S01]  /*11500*/  LOP3.LUT R20, R20, 0xffff0000, RZ, 0xc0, !PT ;  /* 0xffff000014147812 */ /* 0x000fe200078ec0ff */
[----:B------:R-:W-:Y:S01]  /*11510*/  FMUL.FTZ R87, R63, R83 ;  /* 0x000000533f577220 */ /* 0x000fe20000410000 */
[----:B------:R-:W-:Y:S01]  /*11520*/  LOP3.LUT R65, R72, 0xffff0000, RZ, 0xc0, !PT ;  /* 0xffff000048417812 */ /* 0x000fe200078ec0ff */
[----:B------:R-:W-:Y:S01]  /*11530*/  FFMA.FTZ R85, R13, R85, R24 ;  /* 0x000000550d557223 */ /* 0x000fe20000010018 */
[-C--:B------:R-:W-:Y:S01]  /*11540*/  FMUL.FTZ R86, R63, R69.reuse ;  /* 0x000000453f567220 */ /* 0x080fe20000410000 */
[C---:B------:R-:W-:Y:S01]  /*11550*/  FMUL.FTZ R13, R15.reuse, R70 ;  /* 0x000000460f0d7220 */ /* 0x040fe20000410000 */
[----:B------:R-:W-:Y:S01]  /*11560*/  FFMA.FTZ R63, R58, R69, -R87 ;  /* 0x000000453a3f7223 */ /* 0x000fe20000010857 */
[----:B------:R-:W-:Y:S01]  /*11570*/  FMUL.FTZ R15, R15, R20 ;  /* 0x000000140f0f7220 */ /* 0x000fe20000410000 */
[C---:B------:R-:W-:Y:S01]  /*11580*/  FMUL.FTZ R69, R26.reuse, R65 ;  /* 0x000000411a457220 */ /* 0x040fe20000410000 */
[----:B------:R-:W-:Y:S01]  /*11590*/  FMUL.FTZ R26, R26, R21 ;  /* 0x000000151a1a7220 */ /* 0x000fe20000410000 */
[----:B------:R-:W-:Y:S01]  /*115a0*/  FFMA.FTZ R86, R58, R83, R86 ;  /* 0x000000533a567223 */ /* 0x000fe20000010056 */
        /* <DEDUP_REMOVED lines=14> */
.L_x_6785:
[----:B------:R-:W-:Y:S05]  /*11690*/  BSYNC B1 ;  /* 0x0000000000017941 */ /* 0x000fea0003800000 */
.L_x_6784:
[----:B------:R-:W-:Y:S02]  /*116a0*/  PRMT R21, R3, 0x7610, R21 ;  /* 0x0000761003157816 */ /* 0x000fe40000000015 */
[----:B------:R-:W-:Y:S01]  /*116b0*/  PRMT R58, R74, 0x7610, R58 ;  /* 0x000076104a3a7816 */ /* 0x000fe2000000003a */
[----:B------:R-:W-:Y:S06]  /*116c0*/  @P0 BRA `(.L_x_6776) ;  /* 0x0000000400a80947 */ /* 0x000fec0003800000 */
[----:B0-----:R-:W2:Y:S01]  /*116d0*/  LDL R12, [R1+0x458] ;  /* 0x00045800010c7983 */ /* 0x001ea20000100800 */
[C---:B------:R-:W-:Y:S02]  /*116e0*/  VIADD R13, R18.reuse, 0x20 ;  /* 0x00000020120d7836 */ /* 0x040fe40000000000 */
[----:B------:R-:W-:Y:S01]  /*116f0*/  VIADD R14, R18, 0x20 ;  /* 0x00000020120e7836 */ /* 0x000fe20000000000 */
[----:B------:R-:W3:Y:S01]  /*11700*/  LDL R69, [R1+0x450] ;  /* 0x0004500001457983 */ /* 0x000ee20000100800 */
[----:B------:R-:W-:Y:S02]  /*11710*/  IMAD.SHL.U32 R13, R13, 0x40, RZ ;  /* 0x000000400d0d7824 */ /* 0x000fe400078e00ff */
[----:B------:R-:W-:Y:S02]  /*11720*/  IMAD.SHL.U32 R14, R14, 0x40, RZ ;  /* 0x000000400e0e7824 */ /* 0x000fe400078e00ff */
[----:B------:R-:W-:Y:S01]  /*11730*/  IMAD.IADD R3, R16, 0x1, R35 ;  /* 0x0000000110037824 */ /* 0x000fe200078e0223 */
[----:B------:R-:W-:-:S02]  /*11740*/  LOP3.LUT R13, R13, 0x1c0, RZ, 0xc0, !PT ;  /* 0x000001c00d0d7812 */ /* 0x000fc400078ec0ff */
[----:B------:R-:W-:Y:S02]  /*11750*/  LOP3.LUT R14, R14, 0x1c0, RZ, 0xc0, !PT ;  /* 0x000001c00e0e7812 */ /* 0x000fe400078ec0ff */
[----:B------:R-:W-:Y:S02]  /*11760*/  SHF.R.U32.HI R13, RZ, 0x3, R13 ;  /* 0x00000003ff0d7819 */ /* 0x000fe4000001160d */
[----:B------:R-:W-:-:S04]  /*11770*/  LOP3.LUT R3, R14, 0x38, R3, 0xf8, !PT ;  /* 0x000000380e037812 */ /* 0x000fc800078ef803 */
[----:B------:R-:W-:Y:S02]  /*11780*/  LOP3.LUT R3, R3, R13, RZ, 0x3c, !PT ;  /* 0x0000000d03037212 */ /* 0x000fe400078e3cff */
[--C-:B------:R-:W-:Y:S02]  /*11790*/  SHF.R.U64 R20, R4, 0x10, R5.reuse ;  /* 0x0000001004147819 */ /* 0x100fe40000001205 */
[----:B------:R-:W-:Y:S02]  /*117a0*/  SHF.R.U32.HI R4, RZ, 0x10, R5 ;  /* 0x00000010ff047819 */ /* 0x000fe40000011605 */
[----:B------:R-:W-:Y:S02]  /*117b0*/  SHF.R.U64 R35, R8, 0x10, R9 ;  /* 0x0000001008237819 */ /* 0x000fe40000001209 */
[--C-:B------:R-:W-:Y:S02]  /*117c0*/  SHF.R.U64 R5, R6, 0x10, R7.reuse ;  /* 0x0000001006057819 */ /* 0x100fe40000001207 */
[----:B------:R-:W-:-:S02]  /*117d0*/  SHF.R.U32.HI R6, RZ, 0x10, R7 ;  /* 0x00000010ff067819 */ /* 0x000fc40000011607 */
[----:B------:R-:W-:Y:S02]  /*117e0*/  SHF.R.U32.HI R59, RZ, 0x10, R9 ;  /* 0x00000010ff3b7819 */ /* 0x000fe40000011609 */
[----:B------:R-:W-:Y:S02]  /*117f0*/  PRMT R35, R21, 0x5410, R35 ;  /* 0x0000541015237816 */ /* 0x000fe40000000023 */
[----:B------:R-:W-:Y:S02]  /*11800*/  PRMT R73, R73, 0x5410, R6 ;  /* 0x0000541049497816 */ /* 0x000fe40000000006 */
[----:B------:R-:W-:Y:S02]  /*11810*/  PRMT R79, R79, 0x5410, R20 ;  /* 0x000054104f4f7816 */ /* 0x000fe40000000014 */
[----:B------:R-:W-:Y:S02]  /*11820*/  PRMT R81, R81, 0x5410, R4 ;  /* 0x0000541051517816 */ /* 0x000fe40000000004 */
[----:B------:R-:W-:Y:S01]  /*11830*/  PRMT R59, R58, 0x5410, R59 ;  /* 0x000054103a3b7816 */ /* 0x000fe2000000003b */
[----:B------:R-:W-:Y:S01]  /*11840*/  IMAD.U32 R21, R79, 0x10000, RZ ;  /* 0x000100004f157824 */ /* 0x000fe200078e00ff */
[----:B------:R-:W-:-:S02]  /*11850*/  PRMT R0, R0, 0x5410, R5 ;  /* 0x0000541000007816 */ /* 0x000fc40000000005 */
[----:B------:R-:W-:Y:S01]  /*11860*/  LOP3.LUT R58, R35, 0xffff0000, RZ, 0xc0, !PT ;  /* 0xffff0000233a7812 */ /* 0x000fe200078ec0ff */
[----:B--2---:R-:W-:-:S04]  /*11870*/  IMAD.IADD R3, R12, 0x1, R3 ;  /* 0x000000010c037824 */ /* 0x004fc800078e0203 */
[----:B------:R-:W-:Y:S01]  /*11880*/  IMAD R2, R3, 0x2, R2 ;  /* 0x0000000203027824 */ /* 0x000fe200078e0202 */
[----:B---3--:R-:W0:Y:S04]  /*11890*/  LDS.128 R12, [R69+0x20400] ;  /* 0x02040000450c7984 */ /* 0x008e280000000c00 */
[----:B------:R-:W1:Y:S01]  /*118a0*/  LDS.128 R24, [R2+0x20400] ;  /* 0x0204000002187984 */ /* 0x000e620000000c00 */
[--C-:B------:R-:W-:Y:S02]  /*118b0*/  SHF.R.U64 R3, R10, 0x10, R11.reuse ;  /* 0x000000100a037819 */ /* 0x100fe4000000120b */
[----:B------:R-:W-:-:S04]  /*118c0*/  SHF.R.U32.HI R10, RZ, 0x10, R11 ;  /* 0x00000010ff0a7819 */ /* 0x000fc8000001160b */
[----:B------:R-:W-:Y:S02]  /*118d0*/  PRMT R77, R77, 0x5410, R10 ;  /* 0x000054104d4d7816 */ /* 0x000fe4000000000a */
[----:B------:R-:W-:-:S03]  /*118e0*/  PRMT R78, R78, 0x5410, R3 ;  /* 0x000054104e4e7816 */ /* 0x000fc60000000003 */
[----:B------:R-:W-:Y:S02]  /*118f0*/  IMAD.U32 R62, R77, 0x10000, RZ ;  /* 0x000100004d3e7824 */ /* 0x000fe400078e00ff */
        /* <DEDUP_REMOVED lines=10> */
[----:B------:R-:W-:-:S02]  /*119a0*/  IMAD.U32 R4, R14, 0x10000, RZ ;  /* 0x000100000e047824 */ /* 0x000fc400078e00ff */
[----:B------:R-:W-:Y:S01]  /*119b0*/  FMUL.FTZ R63, R6, R25 ;  /* 0x00000019063f7220 */ /* 0x000fe20000410000 */
[C---:B------:R-:W-:Y:S01]  /*119c0*/  IMAD.U32 R11, R15.reuse, 0x10000, RZ ;  /* 0x000100000f0b7824 */ /* 0x040fe200078e00ff */
[----:B------:R-:W-:Y:S01]  /*119d0*/  LOP3.LUT R14, R15, 0xffff0000, RZ, 0xc0, !PT ;  /* 0xffff00000f0e7812 */ /* 0x000fe200078ec0ff */
[C---:B------:R-:W-:Y:S01]  /*119e0*/  IMAD.U32 R15, R26.reuse, 0x10000, RZ ;  /* 0x000100001a0f7824 */ /* 0x040fe200078e00ff */
[----:B------:R-:W-:Y:S01]  /*119f0*/  LOP3.LUT R5, R26, 0xffff0000, RZ, 0xc0, !PT ;  /* 0xffff00001a057812 */ /* 0x000fe200078ec0ff */
[-C--:B------:R-:W-:Y:S01]  /*11a00*/  FMUL.FTZ R65, R6, R21.reuse ;  /* 0x0000001506417220 */ /* 0x080fe20000410000 */
[C---:B------:R-:W-:Y:S01]  /*11a10*/  IMAD.U32 R20, R27.reuse, 0x10000, RZ ;  /* 0x000100001b147824 */ /* 0x040fe200078e00ff */
[----:B------:R-:W-:Y:S01]  /*11a20*/  LOP3.LUT R26, R27, 0xffff0000, RZ, 0xc0, !PT ;  /* 0xffff00001b1a7812 */ /* 0x000fe200078ec0ff */
[----:B------:R-:W-:Y:S01]  /*11a30*/  FFMA.FTZ R6, R8, R21, -R63 ;  /* 0x0000001508067223 */ /* 0x000fe2000001083f */
[----:B------:R-:W-:Y:S02]  /*11a40*/  IMAD.U32 R27, R59, 0x10000, RZ ;  /* 0x000100003b1b7824 */ /* 0x000fe400078e00ff */
[----:B------:R-:W-:-:S02]  /*11a50*/  IMAD.U32 R21, R81, 0x10000, RZ ;  /* 0x0001000051157824 */ /* 0x000fc400078e00ff */
[----:B------:R-:W-:Y:S01]  /*11a60*/  FFMA.FTZ R8, R8, R25, R65 ;  /* 0x0000001908087223 */ /* 0x000fe20000010041 */
[----:B------:R-:W-:Y:S01]  /*11a70*/  FMUL.FTZ R63, R7, R27 ;  /* 0x0000001b073f7220 */ /* 0x000fe20000410000 */
[----:B------:R-:W-:Y:S02]  /*11a80*/  IMAD.U32 R25, R73, 0x10000, RZ ;  /* 0x0001000049197824 */ /* 0x000fe400078e00ff */
[-C--:B------:R-:W-:Y:S01]  /*11a90*/  FMUL.FTZ R65, R7, R21.reuse ;  /* 0x0000001507417220 */ /* 0x080fe20000410000 */
[----:B------:R-:W-:Y:S01]  /*11aa0*/  FFMA.FTZ R7, R10, R21, -R63 ;  /* 0x000000150a077223 */ /* 0x000fe2000001083f */
[----:B------:R-:W-:Y:S02]  /*11ab0*/  FMUL.FTZ R21, R20, R25 ;  /* 0x0000001914157220 */ /* 0x000fe40000410000 */
[----:B------:R-:W-:Y:S01]  /*11ac0*/  FFMA.FTZ R65, R10, R27, R65 ;  /* 0x0000001b0a417223 */ /* 0x000fe20000010041 */
[----:B------:R-:W-:Y:S01]  /*11ad0*/  LOP3.LUT R10, R79, 0xffff0000, RZ, 0xc0, !PT ;  /* 0xffff00004f0a7812 */ /* 0x000fe200078ec0ff */
[----:B------:R-:W-:Y:S01]  /*11ae0*/  FMUL.FTZ R64, R20, R62 ;  /* 0x0000003e14407220 */ /* 0x000fe20000410000 */
[----:B------:R-:W-:Y:S01]  /*11af0*/  FMUL.FTZ R20, R13, R58 ;  /* 0x0000003a0d147220 */ /* 0x000fe20000410000 */
[----:B------:R-:W-:-:S02]  /*11b00*/  FFMA.FTZ R27, R11, R62, R21 ;  /* 0x0000003e0b1b7223 */ /* 0x000fc40000010015 */
[----:B------:R-:W-:Y:S01]  /*11b10*/  FFMA.FTZ R64, R11, R25, -R64 ;  /* 0x000000190b407223 */ /* 0x000fe20000010840 */
[-C--:B------:R-:W-:Y:S01]  /*11b20*/  FMUL.FTZ R62, R13, R10.reuse ;  /* 0x0000000a0d3e7220 */ /* 0x080fe20000410000 */
[----:B------:R-:W-:Y:S01]  /*11b30*/  FFMA.FTZ R13, R9, R10, -R20 ;  /* 0x0000000a090d7223 */ /* 0x000fe20000010814 */
[----:B------:R-:W-:Y:S02]  /*11b40*/  IMAD.U32 R11, R78, 0x10000, RZ ;  /* 0x000100004e0b7824 */ /* 0x000fe400078e00ff */
[----:B------:R-:W-:Y:S01]  /*11b50*/  IMAD.U32 R10, R0, 0x10000, RZ ;  /* 0x00010000000a7824 */ /* 0x000fe200078e00ff */
[----:B------:R-:W-:Y:S01]  /*11b60*/  LOP3.LUT R59, R59, 0xffff0000, RZ, 0xc0, !PT ;  /* 0xffff00003b3b7812 */ /* 0x000fe200078ec0ff */
[C---:B------:R-:W-:Y:S01]  /*11b70*/  FMUL.FTZ R25, R15.reuse, R11 ;  /* 0x0000000b0f197220 */ /* 0x040fe20000410000 */
[----:B------:R-:W-:Y:S01]  /*11b80*/  LOP3.LUT R78, R78, 0xffff0000, RZ, 0xc0, !PT ;  /* 0xffff00004e4e7812 */ /* 0x000fe200078ec0ff */
[----:B------:R-:W-:Y:S01]  /*11b90*/  FMUL.FTZ R15, R15, R10 ;  /* 0x0000000a0f0f7220 */ /* 0x000fe20000410000 */
[----:B------:R-:W-:-:S02]  /*11ba0*/  LOP3.LUT R77, R77, 0xffff0000, RZ, 0xc0, !PT ;  /* 0xffff00004d4d7812 */ /* 0x000fc400078ec0ff */
[----:B------:R-:W-:Y:S02]  /*11bb0*/  LOP3.LUT R81, R81, 0xffff0000, RZ, 0xc0, !PT ;  /* 0xffff000051517812 */ /* 0x000fe400078ec0ff */
[----:B------:R-:W-:Y:S02]  /*11bc0*/  LOP3.LUT R0, R0, 0xffff0000, RZ, 0xc0, !PT ;  /* 0xffff000000007812 */ /* 0x000fe400078ec0ff */
[----:B------:R-:W-:Y:S01]  /*11bd0*/  LOP3.LUT R73, R73, 0xffff0000, RZ, 0xc0, !PT ;  /* 0xffff000049497812 */ /* 0x000fe200078ec0ff */
[----:B------:R-:W-:Y:S01]  /*11be0*/  FFMA.FTZ R25, R4, R10, -R25 ;  /* 0x0000000a04197223 */ /* 0x000fe20000010819 */
[----:B------:R-:W-:Y:S01]  /*11bf0*/  FMUL.FTZ R21, R24, R59 ;  /* 0x0000003b18157220 */ /* 0x000fe20000410000 */
[----:B------:R-:W-:Y:S01]  /*11c00*/  FFMA.FTZ R10, R4, R11, R15 ;  /* 0x0000000b040a7223 */ /* 0x000fe2000001000f */
[C---:B------:R-:W-:Y:S01]  /*11c10*/  FMUL.FTZ R4, R5.reuse, R78 ;  /* 0x0000004e05047220 */ /* 0x040fe20000410000 */
[----:B------:R-:W-:Y:S01]  /*11c20*/  FMUL.FTZ R11, R26, R77 ;  /* 0x0000004d1a0b7220 */ /* 0x000fe20000410000 */
[----:B------:R-:W-:Y:S01]  /*11c30*/  FMUL.FTZ R24, R24, R81 ;  /* 0x0000005118187220 */ /* 0x000fe20000410000 */
[----:B------:R-:W-:Y:S01]  /*11c40*/  FMUL.FTZ R5, R5, R0 ;  /* 0x0000000005057220 */ /* 0x000fe20000410000 */
[----:B------:R-:W-:Y:S01]  /*11c50*/  FMUL.FTZ R26, R26, R73 ;  /* 0x000000491a1a7220 */ /* 0x000fe20000410000 */
[----:B------:R-:W-:Y:S01]  /*11c60*/  FFMA.FTZ R20, R12, R81, -R21 ;  /* 0x000000510c147223 */ /* 0x000fe20000010815 */
[----:B------:R-:W-:Y:S01]  /*11c70*/  FFMA.FTZ R9, R9, R58, R62 ;  /* 0x0000003a09097223 */ /* 0x000fe2000001003e */
        /* <DEDUP_REMOVED lines=15> */
.L_x_6776:
[----:B------:R-:W-:Y:S05]  /*11d70*/  BSYNC B0 ;  /* 0x0000000000007941 */ /* 0x000fea0003800000 */
.L_x_6762:
[----:B------:R-:W-:Y:S01]  /*11d80*/  @!PT LDS RZ, [RZ] ;  /* 0x00000000fffff984 */ /* 0x000fe20000000800 */
[----:B------:R-:W-:Y:S01]  /*11d90*/  @!PT LDS RZ, [RZ] ;  /* 0x00000000fffff984 */ /* 0x000fe20000000800 */
[----:B------:R-:W-:Y:S01]  /*11da0*/  @!PT LDS RZ, [RZ] ;  /* 0x00000000fffff984 */ /* 0x000fe20000000800 */
[----:B------:R-:W-:Y:S01]  /*11db0*/  @!PT LDS RZ, [RZ] ;  /* 0x00000000fffff984 */ /* 0x000fe20000000800 */
[----:B------:R3:W-:Y:S06]  /*11dc0*/  MEMBAR.ALL.CTA ;  /* 0x0000000000007992 */ /* 0x0007ec0000008000 */
[----:B---3--:R-:W3:Y:S01]  /*11dd0*/  FENCE.VIEW.ASYNC.S ;  /* 0x00000000000073c6 */ /* 0x008ee20000000000 */
[----:B------:R-:W-:Y:S05]  /*11de0*/  WARPSYNC.ALL ;  /* 0x0000000000007948 */ /* 0x000fea0003800000 */
[----:B---3--:R-:W-:Y:S06]  /*11df0*/  BAR.SYNC.DEFER_BLOCKING 0xd, 0x80 ;  /* 0x0342000000007b1d */ /* 0x008fec0000010000 */
.L_x_6759:
[----:B012---:R-:W-:Y:S01]  /*11e00*/  IMAD.MOV.U32 R4, RZ, RZ, R32 ;  /* 0x000000ffff047224 */ /* 0x007fe200078e0020 */
[----:B------:R-:W-:Y:S01]  /*11e10*/  UIADD3 UR8, UP0, UR39, 0x1cc, URZ ;  /* 0x000001cc27087890 */ /* 0x000fe2000ff1e03f */
[----:B------:R-:W-:Y:S01]  /*11e20*/  IMAD.MOV.U32 R5, RZ, RZ, R31 ;  /* 0x000000ffff057224 */ /* 0x000fe200078e001f */
[----:B------:R-:W-:Y:S01]  /*11e30*/  UIADD3 UR6, UP1, UR39, 0x1c0, URZ ;  /* 0x000001c027067890 */ /* 0x000fe2000ff3e03f */
[----:B------:R-:W-:Y:S01]  /*11e40*/  IMAD.MOV.U32 R6, RZ, RZ, R54 ;  /* 0x000000ffff067224 */ /* 0x000fe200078e0036 */
[----:B------:R-:W-:Y:S01]  /*11e50*/  UIADD3.X UR9, URZ, UR42, URZ, UP0, !UPT ;  /* 0x0000002a3f097290 */ /* 0x000fe200087fe43f */
[----:B------:R-:W-:Y:S01]  /*11e60*/  IMAD.MOV.U32 R7, RZ, RZ, R53 ;  /* 0x000000ffff077224 */ /* 0x000fe200078e0035 */
[----:B------:R-:W-:Y:S01]  /*11e70*/  UIADD3.X UR7, URZ, UR42, URZ, UP1, !UPT ;  /* 0x0000002a3f077290 */ /* 0x000fe20008ffe43f */
[----:B------:R-:W-:Y:S01]  /*11e80*/  IMAD.MOV.U32 R8, RZ, RZ, R68 ;  /* 0x000000ffff087224 */ /* 0x000fe200078e0044 */
[----:B------:R-:W-:Y:S01]  /*11e90*/  UIADD3 UR4, UP2, UR39, 0x1d0, URZ ;  /* 0x000001d027047890 */ /* 0x000fe2000ff5e03f */
[----:B------:R-:W-:Y:S01]  /*11ea0*/  IMAD.MOV.U32 R9, RZ, RZ, R67 ;  /* 0x000000ffff097224 */ /* 0x000fe200078e0043 */
[----:B------:R0:W-:Y:S01]  /*11eb0*/  STL.128 [R1+0x160], R4 ;  /* 0x0001600401007387 */ /* 0x0001e20000100c00 */
[----:B------:R-:W-:Y:S01]  /*11ec0*/  IMAD.MOV.U32 R10, RZ, RZ, R61 ;  /* 0x000000ffff0a7224 */ /* 0x000fe200078e003d */
[----:B------:R-:W-:Y:S01]  /*11ed0*/  UIADD3.X UR5, URZ, UR42, URZ, UP2, !UPT ;  /* 0x0000002a3f057290 */ /* 0x000fe200097fe43f */
[----:B------:R-:W-:-:S02]  /*11ee0*/  IMAD.MOV.U32 R11, RZ, RZ, R66 ;  /* 0x000000ffff0b7224 */ /* 0x000fc400078e0042 */
[----:B------:R-:W-:Y:S02]  /*11ef0*/  IMAD.U32 R0, RZ, RZ, UR39 ;  /* 0x00000027ff007e24 */ /* 0x000fe4000f8e00ff */
[----:B------:R-:W-:Y:S01]  /*11f00*/  IMAD.U32 R3, RZ, RZ, UR42 ;  /* 0x0000002aff037e24 */ /* 0x000fe2000f8e00ff */
[----:B------:R1:W-:Y:S01]  /*11f10*/  STL.128 [R1+0x140], R8 ;  /* 0x0001400801007387 */ /* 0x0003e20000100c00 */
[----:B------:R-:W-:Y:S02]  /*11f20*/  IMAD.U32 R2, RZ, RZ, UR4 ;  /* 0x00000004ff027e24 */ /* 0x000fe4000f8e00ff */
[----:B------:R-:W-:Y:S02]  /*11f30*/  IMAD.U32 R13, RZ, RZ, UR5 ;  /* 0x00000005ff0d7e24 */ /* 0x000fe4000f8e00ff */
[----:B0-----:R-:W-:Y:S02]  /*11f40*/  IMAD.MOV.U32 R4, RZ, RZ, R38 ;  /* 0x000000ffff047224 */ /* 0x001fe400078e0026 */
[----:B------:R-:W-:-:S02]  /*11f50*/  IMAD.MOV.U32 R5, RZ, RZ, R37 ;  /* 0x000000ffff057224 */ /* 0x000fc400078e0025 */
[----:B------:R-:W-:Y:S02]  /*11f60*/  IMAD.MOV.U32 R6, RZ, RZ, R55 ;  /* 0x000000ffff067224 */ /* 0x000fe400078e0037 */
[----:B------:R-:W-:Y:S02]  /*11f70*/  IMAD.MOV.U32 R7, RZ, RZ, R60 ;  /* 0x000000ffff077224 */ /* 0x000fe400078e003c */
[----:B-1----:R-:W-:Y:S02]  /*11f80*/  IMAD.MOV.U32 R8, RZ, RZ, R50 ;  /* 0x000000ffff087224 */ /* 0x002fe400078e0032 */
[----:B------:R-:W-:Y:S01]  /*11f90*/  IMAD.MOV.U32 R9, RZ, RZ, R49 ;  /* 0x000000ffff097224 */ /* 0x000fe200078e0031 */
[----:B------:R0:W-:Y:S01]  /*11fa0*/  STL.128 [R1+0x190], R4 ;  /* 0x0001900401007387 */ /* 0x0001e20000100c00 */
[----:B------:R-:W-:Y:S02]  /*11fb0*/  IMAD.MOV.U32 R10, RZ, RZ, R48 ;  /* 0x000000ffff0a7224 */ /* 0x000fe400078e0030 */
[----:B------:R-:W-:-:S05]  /*11fc0*/  IMAD.MOV.U32 R11, RZ, RZ, R47 ;  /* 0x000000ffff0b7224 */ /* 0x000fca00078e002f */
[----:B------:R1:W-:Y:S01]  /*11fd0*/  STL.128 [R1+0x170], R8 ;  /* 0x0001700801007387 */ /* 0x0003e20000100c00 */
[----:B0-----:R-:W-:Y:S02]  /*11fe0*/  IMAD.MOV.U32 R4, RZ, RZ, R52 ;  /* 0x000000ffff047224 */ /* 0x001fe400078e0034 */
[----:B------:R-:W-:Y:S02]  /*11ff0*/  IMAD.MOV.U32 R5, RZ, RZ, R51 ;  /* 0x000000ffff057224 */ /* 0x000fe400078e0033 */
[----:B------:R-:W-:Y:S02]  /*12000*/  IMAD.MOV.U32 R6, RZ, RZ, R34 ;  /* 0x000000ffff067224 */ /* 0x000fe400078e0022 */
[----:B------:R-:W-:Y:S02]  /*12010*/  IMAD.MOV.U32 R7, RZ, RZ, R33 ;  /* 0x000000ffff077224 */ /* 0x000fe400078e0021 */
[----:B-1----:R-:W-:Y:S02]  /*12020*/  IMAD.U32 R8, RZ, RZ, UR40 ;  /* 0x00000028ff087e24 */ /* 0x002fe4000f8e00ff */
[----:B------:R-:W-:Y:S01]  /*12030*/  IMAD.U32 R9, RZ, RZ, UR41 ;  /* 0x00000029ff097e24 */ /* 0x000fe2000f8e00ff */
[----:B------:R0:W-:Y:S01]  /*12040*/  STL.128 [R1+0x1a0], R4 ;  /* 0x0001a00401007387 */ /* 0x0001e20000100c00 */
[----:B------:R-:W-:-:S02]  /*12050*/  IMAD.U32 R10, RZ, RZ, UR8 ;  /* 0x00000008ff0a7e24 */ /* 0x000fc4000f8e00ff */
[----:B------:R-:W-:-:S05]  /*12060*/  IMAD.U32 R11, RZ, RZ, UR9 ;  /* 0x00000009ff0b7e24 */ /* 0x000fca000f8e00ff */
        /* <DEDUP_REMOVED lines=9> */
[----:B------:R-:W-:Y:S02]  /*12100*/  IMAD.MOV.U32 R7, RZ, RZ, R3 ;  /* 0x000000ffff077224 */ /* 0x000fe400078e0003 */
[----:B------:R-:W-:-:S02]  /*12110*/  IMAD.U32 R0, RZ, RZ, UR6 ;  /* 0x00000006ff007e24 */ /* 0x000fc4000f8e00ff */
[----:B------:R-:W-:Y:S01]  /*12120*/  IMAD.U32 R3, RZ, RZ, UR7 ;  /* 0x00000007ff037e24 */ /* 0x000fe2000f8e00ff */
[----:B------:R0:W-:Y:S02]  /*12130*/  STL.128 [R1+0x130], R4 ;  /* 0x0001300401007387 */ /* 0x0001e40000100c00 */
[----:B0-----:R-:W-:Y:S02]  /*12140*/  IMAD.MOV.U32 R6, RZ, RZ, R40 ;  /* 0x000000ffff067224 */ /* 0x001fe400078e0028 */
[----:B------:R-:W-:Y:S02]  /*12150*/  IMAD.MOV.U32 R7, RZ, RZ, R39 ;  /* 0x000000ffff077224 */ /* 0x000fe400078e0027 */
[----:B------:R-:W-:Y:S02]  /*12160*/  IMAD.MOV.U32 R4, RZ, RZ, R0 ;  /* 0x000000ffff047224 */ /* 0x000fe400078e0000 */
[----:B------:R-:W-:Y:S02]  /*12170*/  IMAD.MOV.U32 R5, RZ, RZ, R3 ;  /* 0x000000ffff057224 */ /* 0x000fe400078e0003 */
[----:B------:R-:W-:-:S03]  /*12180*/  IMAD.U32 R0, RZ, RZ, UR39 ;  /* 0x00000027ff007e24 */ /* 0x000fc6000f8e00ff */
[----:B------:R0:W-:Y:S01]  /*12190*/  STL.128 [R1+0x120], R4 ;  /* 0x0001200401007387 */ /* 0x0001e20000100c00 */
[----:B------:R-:W-:Y:S02]  /*121a0*/  VIADD R0, R0, 0x120 ;  /* 0x0000012000007836 */ /* 0x000fe40000000000 */
[----:B0-----:R-:W-:Y:S02]  /*121b0*/  IMAD.MOV.U32 R6, RZ, RZ, R29 ;  /* 0x000000ffff067224 */ /* 0x001fe400078e001d */
[----:B------:R-:W-:Y:S02]  /*121c0*/  IMAD.MOV.U32 R7, RZ, RZ, R41 ;  /* 0x000000ffff077224 */ /* 0x000fe400078e0029 */
[----:B------:R-:W-:Y:S02]  /*121d0*/  IMAD.MOV.U32 R4, RZ, RZ, R2 ;  /* 0x000000ffff047224 */ /* 0x000fe400078e0002 */
[----:B------:R-:W-:-:S05]  /*121e0*/  IMAD.MOV.U32 R5, RZ, RZ, R13 ;  /* 0x000000ffff057224 */ /* 0x000fca00078e000d */
[----:B------:R0:W-:Y:S02]  /*121f0*/  STL.128 [R1+0x180], R4 ;  /* 0x0001800401007387 */ /* 0x0001e40000100c00 */
[----:B0-----:R-:W-:-:S07]  /*12200*/  VIADD R4, R193, 0xffffffff ;  /* 0xffffffffc1047836 */ /* 0x001fce0000000000 */
[----:B------:R-:W-:Y:S05]  /*12210*/  CALL.REL.NOINC `($_ZN7cutlass13device_kernelIN5flash11enable_sm90INS1_16FlashAttnFwdSm90INS1_25CollectiveMainloopFwdSm90ILi2EN4cute5tupleIJNS5_1CILi1EEES8_S8_EEENS6_IJNS7_ILi64EEESA_SA_EEELi512ENS_10bfloat16_tEfNS_4arch4Sm90ELb0ELb1ELb0ELb1ELb1ELb1ELb1ELb0ELb0ELb1ELb1ELb0EEENS1_21CollectiveEpilogueFwdINS6_IJSA_NS7_ILi512EEESA_EEES9_SC_SE_Li256ELb1ELb1ELb1ELb0EEENS1_36VarlenDynamicPersistentTileSchedulerILi64ELi64ELi256ELi128ELb1ELb1ELb1ELb1ELb0ELb1EEEEEEEEEvNT_6ParamsE$_ZZN5flash25CollectiveMainloopFwdSm90ILi2EN4cute5tupleIJNS1_1CILi1EEES4_S4_EEENS2_IJNS3_ILi64EEES6_S6_EEELi512EN7cutlass10bfloat16_tEfNS8_4arch4Sm90ELb0ELb1ELb0ELb1ELb1ELb1ELb1ELb0ELb0ELb1ELb1ELb0EE3mmaINS_16FlashAttnFwdSm90ISC_NS_21CollectiveEpilogueFwdINS2_IJS6_NS3_ILi512EEES6_EEES5_S9_SB_Li256ELb1ELb1ELb1ELb0EEENS_36VarlenDynamicPersistentTileSchedulerILi64ELi64ELi256ELi128ELb1ELb1ELb1ELb1ELb0ELb1EEEE13SharedStorageENS1_6TensorINS1_11ArrayEngineIfLm128EEENS1_6LayoutINS2_IJNS2_IJNS3_ILi2EEESR_NS3_ILi32EEEEEES4_S4_EEENS2_IJNS2_IJS4_SR_NS3_ILi4EEEEEENS3_ILi0EEESX_EEEEEEENS_7SoftmaxILi2ELi0EEEEEbRKNSC_6ParamsENS8_13PipelineAsyncILi2EEES17_RNS8_13PipelineStateILj2EEERT0_RT1_iRiRKNS_16SeqlenInfoQKNewKILb1ELb1EEENS2_IJiiiiEEERT_ENKUliT_T0_T1_E_clIZSD_ISM_S10_S12_EbS15_S17_S17_S1A_S1C_S1E_iS1F_S1J_S1K_S1M_EUlRS1N_iE0_NS3_ILb1EEES1U_EEDaiS1N_S1O_S1P_) ;  /* 0x000002b000947944 */ /* 0x000fea0003c00000 */
[----:B------:R-:W2:Y:S01]  /*12220*/  LDL R6, [R1+0x50] ;  /* 0x0000500001067983 */ /* 0x000ea20000100800 */
[----:B------:R-:W0:Y:S08]  /*12230*/  LDC R0, c[0x0][0x448] ;  /* 0x00011200ff007b82 */ /* 0x000e300000000800 */
[----:B------:R-:W1:Y:S01]  /*12240*/  LDC.64 R2, c[0x0][0xad8] ;  /* 0x0002b600ff027b82 */ /* 0x000e620000000a00 */
[----:B0-----:R-:W-:-:S13]  /*12250*/  ISETP.NE.AND P0, PT, R0, 0x1, PT ;  /* 0x000000010000780c */ /* 0x001fda0003f05270 */
[----:B------:R-:W0:Y:S08]  /*12260*/  @P0 LDC R5, c[0x0][0x44c] ;  /* 0x00011300ff050b82 */ /* 0x000e300000000800 */
[----:B------:R-:W3:Y:S01]  /*12270*/  @P0 LDC R7, c[0x0][0x450] ;  /* 0x00011400ff070b82 */ /* 0x000ee20000000800 */
[----:B--2---:R-:W-:-:S04]  /*12280*/  IMAD.SHL.U32 R6, R6, 0x40, RZ ;  /* 0x0000004006067824 */ /* 0x004fc800078e00ff */
[----:B0-----:R-:W-:-:S04]  /*12290*/  @P0 IMAD.HI.U32 R0, R6, R5, RZ ;  /* 0x0000000506000227 */ /* 0x001fc800078e00ff */
[----:B------:R-:W-:Y:S01]  /*122a0*/  IMAD.MOV.U32 R5, RZ, RZ, R6 ;  /* 0x000000ffff057224 */ /* 0x000fe200078e0006 */
[----:B---3--:R-:W-:Y:S01]  /*122b0*/  @P0 SHF.R.U32.HI R5, RZ, R7, R0 ;  /* 0x00000007ff050219 */ /* 0x008fe20000011600 */
[----:B------:R-:W-:Y:S01]  /*122c0*/  VIADD R0, R193, 0xfffffffe ;  /* 0xfffffffec1007836 */ /* 0x000fe20000000000 */
[----:B-1----:R-:W-:-:S03]  /*122d0*/  ISETP.GE.AND P0, PT, R3, 0x1, PT ;  /* 0x000000010300780c */ /* 0x002fc60003f06270 */
[----:B------:R-:W-:-:S04]  /*122e0*/  IMAD.IADD R9, R190, 0x1, R5 ;  /* 0x00000001be097824 */ /* 0x000fc800078e0205 */
[----:B------:R-:W-:-:S06]  /*122f0*/  IMAD.IADD R2, R9, 0x1, R2 ;  /* 0x0000000109027824 */ /* 0x000fcc00078e0202 */
        /* <DEDUP_REMOVED lines=12> */
.L_x_6788:
[----:B------:R-:W-:-:S13]  /*123c0*/  ISETP.NE.AND P0, PT, R3, 0x1, PT ;  /* 0x000000010300780c */ /* 0x000fda0003f05270 */
[----:B------:R-:W0:Y:S02]  /*123d0*/  @P0 LDC.64 R4, c[0x0][0xae0] ;  /* 0x0002b800ff040b82 */ /* 0x000e240000000a00 */
[----:B0-----:R-:W-:-:S05]  /*123e0*/  @P0 IMAD.HI.U32 R4, R7, R4, RZ ;  /* 0x0000000407040227 */ /* 0x001fca00078e00ff */
[----:B------:R-:W-:-:S07]  /*123f0*/  @P0 SHF.R.U32.HI R7, RZ, R5, R4 ;  /* 0x00000005ff070219 */ /* 0x000fce0000011604 */
.L_x_6789:
[----:B------:R-:W-:Y:S05]  /*12400*/  BSYNC B0 ;  /* 0x0000000000007941 */ /* 0x000fea0003800000 */
.L_x_6787:
[----:B------:R-:W-:-:S05]  /*12410*/  IMAD R3, R7, R3, R3 ;  /* 0x0000000307037224 */ /* 0x000fca00078e0203 */
[----:B------:R-:W-:-:S07]  /*12420*/  VIMNMX R2, R2, R3, PT ;  /* 0x0000000302027248 */ /* 0x000fce0003fe0100 */
.L_x_6786:
[----:B------:R-:W-:-:S04]  /*12430*/  SHF.R.S32.HI R3, RZ, 0x1f, R2 ;  /* 0x0000001fff037819 */ /* 0x000fc80000011402 */
[----:B------:R-:W-:-:S04]  /*12440*/  LEA.HI R3, R3, R2, RZ, 0x6 ;  /* 0x0000000203037211 */ /* 0x000fc800078f30ff */
[----:B------:R-:W-:-:S04]  /*12450*/  SHF.R.S32.HI R3, RZ, 0x6, R3 ;  /* 0x00000006ff037819 */ /* 0x000fc80000011403 */
[----:B------:R-:W-:-:S04]  /*12460*/  VIMNMX R9, R180, R3, !PT ;  /* 0x00000003b4097248 */ /* 0x000fc80007fe0100 */
[----:B------:R-:W-:-:S13]  /*12470*/  ISETP.GE.AND P0, PT, R0, R9, PT ;  /* 0x000000090000720c */ /* 0x000fda0003f06270 */
[----:B------:R-:W-:Y:S05]  /*12480*/  @!P0 BRA `(.L_x_6790) ;  /* 0x0000007800e08947 */ /* 0x000fea0003800000 */
.L_x_6823:
[----:B------:R-:W2:Y:S04]  /*12490*/  LDL R56, [R1+0x1c0] ;  /* 0x0001c00001387983 */ /* 0x000ea80000100800 */
[----:B------:R-:W3:Y:S04]  /*124a0*/  LDL R2, [R1+0x1c8] ;  /* 0x0001c80001027983 */ /* 0x000ee80000100800 */
[----:B------:R-:W4:Y:S01]  /*124b0*/  LDL R3, [R1] ;  /* 0x0000000001037983 */ /* 0x000f220000100800 */
[----:B0-2---:R-:W-:-:S05]  /*124c0*/  VIADD R4, R56, 0x1 ;  /* 0x0000000138047836 */ /* 0x005fca0000000000 */
        /* <DEDUP_REMOVED lines=16> */
.L_x_6792:
[----:B------:R-:W-:Y:S05]  /*125d0*/  BSYNC B0 ;  /* 0x0000000000007941 */ /* 0x000fea0003800000 */
.L_x_6791:
        /* <DEDUP_REMOVED lines=9> */
.L_x_6794:
[----:B------:R-:W-:Y:S05]  /*12670*/  BSYNC B0 ;  /* 0x0000000000007941 */ /* 0x000fea0003800000 */
.L_x_6793:
[----:B------:R-:W-:Y:S04]  /*12680*/  BSSY B0, `(.L_x_6795) ;  /* 0x0000006000007945 */ /* 0x000fe80003800000 */
[----:B-1----:R-:W-:Y:S05]  /*12690*/  @P0 BRA `(.L_x_6796) ;  /* 0x0000000000100947 */ /* 0x002fea0003800000 */
[----:B-----5:R-:W-:Y:S01]  /*126a0*/  IMAD R2, R2, 0x8, R5 ;  /* 0x0000000802027824 */ /* 0x020fe200078e0205 */
[----:B------:R-:W-:-:S04]  /*126b0*/  SHF.L.U32 R3, R3, 0x1f, RZ ;  /* 0x0000001f03037819 */ /* 0x000fc800000006ff */
[----:B------:R-:W1:Y:S02]  /*126c0*/  SYNCS.PHASECHK.TRANS64.TRYWAIT P0, [R2+URZ], R3 ;  /* 0x00000003020075a7 */ /* 0x000e64000800017f */
[----:B-1----:R-:W-:Y:S05]  /*126d0*/  @!P0 BRA `(.L_x_6797) ;  /* 0x0000027000148947 */ /* 0x002fea0003800000 */
.L_x_6796:
[----:B------:R-:W-:Y:S05]  /*126e0*/  BSYNC B0 ;  /* 0x0000000000007941 */ /* 0x000fea0003800000 */
.L_x_6795:
[----:B------:R-:W2:Y:S04]  /*126f0*/  LDL R15, [R1+0x1c0] ;  /* 0x0001c000010f7983 */ /* 0x000ea80000100800 */
[----:B0-----:R-:W2:Y:S01]  /*12700*/  LDL.64 R4, [R1+0x80] ;  /* 0x0000800001047983 */ /* 0x001ea20000100a00 */
[----:B------:R-:W-:Y:S05]  /*12710*/  WARPSYNC.ALL ;  /* 0x0000000000007948 */ /* 0x000fea0003800000 */
[----:B-1---5:R-:W3:Y:S04]  /*12720*/  LDL.64 R2, [R1+0x78] ;  /* 0x0000780001027983 */ /* 0x022ee80000100a00 */
[----:B------:R-:W4:Y:S04]  /*12730*/  LDL.64 R6, [R1+0x78] ;  /* 0x0000780001067983 */ /* 0x000f280000100a00 */
        /* <DEDUP_REMOVED lines=52> */
.L_x_6799:
[----:B------:R-:W-:Y:S05]  /*12a80*/  BSYNC B0 ;  /* 0x0000000000007941 */ /* 0x000fea0003800000 */
.L_x_6798:
        /* <DEDUP_REMOVED lines=8> */
.L_x_6801:
[----:B------:R-:W-:Y:S05]  /*12b10*/  BSYNC B0 ;  /* 0x0000000000007941 */ /* 0x000fea0003800000 */
.L_x_6800:
[----:B------:R-:W-:Y:S04]  /*12b20*/  BSSY B0, `(.L_x_6802) ;  /* 0x0000004000007945 */ /* 0x000fe80003800000 */
[----:B-1----:R-:W-:Y:S05]  /*12b30*/  @P0 BRA `(.L_x_6803) ;  /* 0x0000000000080947 */ /* 0x002fea0003800000 */
[----:B------:R-:W1:Y:S02]  /*12b40*/  SYNCS.PHASECHK.TRANS64.TRYWAIT P0, [R2+URZ], R3 ;  /* 0x00000003020075a7 */ /* 0x000e64000800017f */
[----:B-1----:R-:W-:Y:S05]  /*12b50*/  @!P0 BRA `(.L_x_6804) ;  /* 0x0000026c00088947 */ /* 0x002fea0003800000 */
.L_x_6803:
[----:B------:R-:W-:Y:S05]  /*12b60*/  BSYNC B0 ;  /* 0x0000000000007941 */ /* 0x000fea0003800000 */
.L_x_6802:
        /* <DEDUP_REMOVED lines=433> */
.L_x_6806:
[----:B------:R-:W-:Y:S05]  /*14680*/  BSYNC B0 ;  /* 0x0000000000007941 */ /* 0x000fea0003800000 */
.L_x_6805:
        /* <DEDUP_REMOVED lines=10> */
[----:B------:R-:W4:Y:S01]  /*14730*/  LDL.128 R4, [R1+0xd0] ;  /* 0x0000d00001047983 */ /* 0x000f220000100c00 */
[----:B------:R-:W-:Y:S01]  /*14740*/  IMAD.SHL.U32 R64, R0, 0x40, RZ ;  /* 0x0000004000407824 */ /* 0x000fe200078e00ff */
[----:B------:R-:W-:Y:S01]  /*14750*/  BSSY B0, `(.L_x_6807) ;  /* 0x000003a000007945 */ /* 0x000fe20003800000 */
[----:B--2---:R-:W-:-:S04]  /*14760*/  SHF.R.S32.HI R11, RZ, 0x1f, R8 ;  /* 0x0000001fff0b7819 */ /* 0x004fc80000011408 */
[----:B0-----:R-:W-:-:S04]  /*14770*/  LEA.HI R10, R11, R8, RZ, 0x7 ;  /* 0x000000080b0a7211 */ /* 0x001fc800078f38ff */
        /* <DEDUP_REMOVED lines=22> */
[----:B------:R-:W-:Y:S02]  /*148e0*/  @P0 SHF.R.U32.HI R2, RZ, R60, R3 ;  /* 0x0000003cff020219 */ /* 0x000fe40000011603 */
        /* <DEDUP_REMOVED lines=24> */
.L_x_6810:
[----:B------:R-:W-:-:S13]  /*14a70*/  ISETP.NE.AND P0, PT, R13, 0x1, PT ;  /* 0x000000010d00780c */ /* 0x000fda0003f05270 */
[----:B------:R-:W-:-:S05]  /*14a80*/  @P0 IMAD.HI.U32 R8, R7, R14, RZ ;  /* 0x0000000e07080227 */ /* 0x000fca00078e00ff */
[----:B------:R-:W-:-:S07]  /*14a90*/  @P0 SHF.R.U32.HI R7, RZ, R15, R8 ;  /* 0x0000000fff070219 */ /* 0x000fce0000011608 */
.L_x_6811:
[----:B------:R-:W-:Y:S05]  /*14aa0*/  BSYNC B1 ;  /* 0x0000000000017941 */ /* 0x000fea0003800000 */
.L_x_6809:
[----:B------:R-:W-:-:S04]  /*14ab0*/  IMAD R7, R7, R13, -R64 ;  /* 0x0000000d07077224 */ /* 0x000fc800078e0a40 */
[----:B------:R-:W-:-:S05]  /*14ac0*/  IMAD R8, R20, -0x2, R7 ;  /* 0xfffffffe14087824 */ /* 0x000fca00078e0207 */
[----:B------:R-:W-:Y:S02]  /*14ad0*/  VIMNMX R3, R3, R8, !PT ;  /* 0x0000000803037248 */ /* 0x000fe40007fe0100 */
[----:B------:R-:W-:-:S07]  /*14ae0*/  VIADDMNMX R6, R8, R13, R6, PT ;  /* 0x0000000d08067246 */ /* 0x000fce0003800106 */
.L_x_6808:
[----:B------:R-:W-:Y:S05]  /*14af0*/  BSYNC B0 ;  /* 0x0000000000007941 */ /* 0x000fea0003800000 */
.L_x_6807:
        /* <DEDUP_REMOVED lines=90> */
.L_x_6815:
[----:B------:R-:W-:-:S13]  /*150a0*/  ISETP.NE.AND P6, PT, R13, 0x1, PT ;  /* 0x000000010d00780c */ /* 0x000fda0003fc5270 */
[----:B------:R-:W-:-:S05]  /*150b0*/  @P6 IMAD.HI.U32 R14, R4, R14, RZ ;  /* 0x0000000e040e6227 */ /* 0x000fca00078e00ff */
[----:B------:R-:W-:-:S07]  /*150c0*/  @P6 SHF.R.U32.HI R4, RZ, R15, R14 ;  /* 0x0000000fff046219 */ /* 0x000fce000001160e */
.L_x_6816:
[----:B------:R-:W-:Y:S05]  /*150d0*/  BSYNC B1 ;  /* 0x0000000000017941 */ /* 0x000fea0003800000 */
.L_x_6814:
[----:B------:R-:W-:-:S04]  /*150e0*/  IMAD R3, R4, R13, -R64 ;  /* 0x0000000d04037224 */ /* 0x000fc800078e0a40 */
[----:B------:R-:W-:-:S05]  /*150f0*/  IMAD R20, R20, -0x2, R3 ;  /* 0xfffffffe14147824 */ /* 0x000fca00078e0203 */
[----:B------:R-:W-:Y:S02]  /*15100*/  VIADDMNMX R10, R20, R13, R10, PT ;  /* 0x0000000d140a7246 */ /* 0x000fe4000380010a */
[----:B------:R-:W-:-:S07]  /*15110*/  VIMNMX R11, R11, R20, !PT ;  /* 0x000000140b0b7248 */ /* 0x000fce0007fe0100 */
.L_x_6813:
[----:B------:R-:W-:Y:S05]  /*15120*/  BSYNC B0 ;  /* 0x0000000000007941 */ /* 0x000fea0003800000 */
.L_x_6812:
[C---:B------:R-:W-:Y:S01]  /*15130*/  ISETP.GT.AND P0, PT, R11.reuse, 0x1, !P0 ;  /* 0x000000010b00780c */ /* 0x040fe20004704270 */
[----:B------:R-:W2:Y:S01]  /*15140*/  LDL R20, [R1+0x200] ;  /* 0x0002000001147983 */ /* 0x000ea20000100800 */
        /* <DEDUP_REMOVED lines=36> */
[----:B------:R-:W3:Y:S02]  /*15390*/  LDL.64 R6, [R1+0x1e0] ;  /* 0x0001e00001067983 */ /* 0x000ee40000100a00 */
        /* <DEDUP_REMOVED lines=19> */
[----:B------:R-:W-:Y:S02]  /*154d0*/  FSEL R54, R54, -INF , !P5 ;  /* 0xff80000036367808 */ /* 0x000fe40006800000 */
[----:B------:R-:W-:Y:S02]  /*154e0*/  FSEL R55, R55, -INF , !P6 ;  /* 0xff80000037377808 */ /* 0x000fe40007000000 */
[----:B---3--:R-:W-:-:S04]  /*154f0*/  FMNMX.FTZ R3, R71, R6, !PT ;  /* 0x0000000647037209 */ /* 0x008fc80007810000 */
        /* <DEDUP_REMOVED lines=32> */
[----:B------:R1:W-:Y:S04]  /*15700*/  STL.64 [R1+0x1e0], R2 ;  /* 0x0001e00201007387 */ /* 0x0003e80000100a00 */
[----:B------:R-:W3:Y:S01]  /*15710*/  LDL R24, [R1+0x1e4] ;  /* 0x0001e40001187983 */ /* 0x000ee20000100800 */
[----:B0-----:R-:W-:-:S03]  /*15720*/  FMNMX.FTZ R10, R2, R5, !PT ;  /* 0x00000005020a7209 */ /* 0x001fc60007810000 */
[----:B-1----:R-:W4:Y:S04]  /*15730*/  LDL.64 R2, [R1+0xb8] ;  /* 0x0000b80001027983 */ /* 0x002f280000100a00 */
[----:B------:R-:W0:Y:S02]  /*15740*/  SHFL.BFLY PT, R5, R10, 0x1, 0x1f ;  /* 0x0c201f000a057f89 */ /* 0x000e2400000e0000 */
[----:B0-----:R-:W-:Y:S02]  /*15750*/  FMNMX.FTZ R12, R10, R5, !PT ;  /* 0x000000050a0c7209 */ /* 0x001fe40007810000 */
[----:B------:R-:W5:Y:S04]  /*15760*/  LDL.64 R4, [R1+0x1f0] ;  /* 0x0001f00001047983 */ /* 0x000f680000100a00 */
[----:B------:R-:W-:Y:S04]  /*15770*/  STL [R1+0x1e0], R12 ;  /* 0x0001e00c01007387 */ /* 0x000fe80000100800 */
[----:B------:R-:W2:Y:S04]  /*15780*/  LDL R13, [R1+0x1e0] ;  /* 0x0001e000010d7983 */ /* 0x000ea80000100800 */
[----:B---3--:R-:W0:Y:S02]  /*15790*/  SHFL.BFLY PT, R11, R24, 0x2, 0x1f ;  /* 0x0c401f00180b7f89 */ /* 0x008e2400000e0000 */
[----:B0-----:R-:W-:-:S05]  /*157a0*/  FMNMX.FTZ R11, R11, R24, !PT ;  /* 0x000000180b0b7209 */ /* 0x001fca0007810000 */
[----:B------:R-:W0:Y:S01]  /*157b0*/  SHFL.BFLY PT, R14, R11, 0x1, 0x1f ;  /* 0x0c201f000b0e7f89 */ /* 0x000e2200000e0000 */
[----:B--2---:R-:W-:Y:S02]  /*157c0*/  FSETP.NEU.FTZ.AND P0, PT, R13, -INF , PT ;  /* 0xff8000000d00780b */ /* 0x004fe40003f1d000 */
        /* <DEDUP_REMOVED lines=8> */
[----:B------:R-:W5:Y:S08]  /*15850*/  MUFU.EX2 R135, R13 ;  /* 0x0000000d00877308 */ /* 0x000f700000000800 */
[----:B------:R-:W0:Y:S01]  /*15860*/  MUFU.EX2 R134, R7 ;  /* 0x0000000700867308 */ /* 0x000e220000000800 */
[----:B------:R1:W-:Y:S01]  /*15870*/  STL [R1+0x1e4], R14 ;  /* 0x0001e40e01007387 */ /* 0x0003e20000100800 */
[----:B-----5:R-:W-:Y:S01]  /*15880*/  FMUL.FTZ R4, R135, R4 ;  /* 0x0000000487047220 */ /* 0x020fe20000410000 */
[----:B0-----:R-:W-:-:S05]  /*15890*/  FMUL.FTZ R5, R5, R134 ;  /* 0x0000008605057220 */ /* 0x001fca0000410000 */
[----:B------:R1:W-:Y:S04]  /*158a0*/  STL.64 [R1+0x1f0], R4 ;  /* 0x0001f00401007387 */ /* 0x0003e80000100a00 */
[----:B----4-:R-:W2:Y:S01]  /*158b0*/  LD.E R6, desc[UR36][R2.64+0x4] ;  /* 0x0000042402067980 */ /* 0x010ea2000c101900 */
        /* <DEDUP_REMOVED lines=9> */
[----:B0-----:R-:W2:Y:S04]  /*15950*/  LDL.64 R2, [R1+0xb8] ;  /* 0x0000b80001027983 */ /* 0x001ea80000100a00 */
[----:B--2---:R-:W2:Y:S02]  /*15960*/  LD.E R6, desc[UR36][R2.64+0x4] ;  /* 0x0000042402067980 */ /* 0x004ea4000c101900 */
[----:B--2---:R-:W-:-:S13]  /*15970*/  ISETP.NE.AND P0, PT, R6, RZ, PT ;  /* 0x000000ff0600720c */ /* 0x004fda0003f05270 */
.L_x_6818:
[----:B------:R-:W-:Y:S05]  /*15980*/  BSYNC B0 ;  /* 0x0000000000007941 */ /* 0x000fea0003800000 */
.L_x_6817:
        /* <DEDUP_REMOVED lines=9> */
.L_x_6820:
[----:B------:R-:W-:Y:S05]  /*15a20*/  BSYNC B0 ;  /* 0x0000000000007941 */ /* 0x000fea0003800000 */
.L_x_6819:
        /* <DEDUP_REMOVED lines=40> */
[----:B------:R-:W-:Y:S02]  /*15cb0*/  FSEL R73, R73, RZ, P0 ;  /* 0x000000ff49497208 */ /* 0x000fe40000000000 */
[----:B------:R-:W-:-:S03]  /*15cc0*/  FSETP.NEU.FTZ.AND P0, PT, R39, -INF , PT ;  /* 0xff8000002700780b */ /* 0x000fc60003f1d000 */
[-C--:B------:R-:W-:Y:S01]  /*15cd0*/  FFMA.FTZ R170, R8, R56.reuse, -R73 ;  /* 0x0000003808aa7223 */ /* 0x080fe20000010849 */
[----:B------:R-:W-:-:S05]  /*15ce0*/  FMUL.FTZ R8, R39, R56 ;  /* 0x0000003827087220 */ /* 0x000fca0000410000 */
[----:B------:R-:W-:Y:S01]  /*15cf0*/  FSEL R39, R8, RZ, P0 ;  /* 0x000000ff08277208 */ /* 0x000fe20000000000 */
[----:B------:R-:W-:-:S04]  /*15d00*/  FFMA.FTZ R152, R71, R56, -R73 ;  /* 0x0000003847987223 */ /* 0x000fc80000010849 */
[-CC-:B------:R-:W-:Y:S01]  /*15d10*/  FFMA.FTZ R132, R70, R56.reuse, -R39.reuse ;  /* 0x0000003846847223 */ /* 0x180fe20000010827 */
[-C--:B------:R-:W-:Y:S01]  /*15d20*/  FFMA.FTZ R153, R69, R56.reuse, -R39 ;  /* 0x0000003845997223 */ /* 0x080fe20000010827 */
[-C--:B------:R-:W-:Y:S01]  /*15d30*/  FFMA.FTZ R121, R62, R56.reuse, -R73 ;  /* 0x000000383e797223 */ /* 0x080fe20000010849 */
[----:B------:R-:W3:Y:S01]  /*15d40*/  MUFU.EX2 R152, R152 ;  /* 0x0000009800987308 */ /* 0x000ee20000000800 */
        /* <DEDUP_REMOVED lines=13> */
[----:B------:R-:W-:-:S02]  /*15e20*/  FFMA.FTZ R176, R40, R56, -R73 ;  /* 0x0000003828b07223 */ /* 0x000fc40000010849 */
        /* <DEDUP_REMOVED lines=12> */
[-C--:B------:R-:W-:Y:S01]  /*15ef0*/  FFMA.FTZ R175, R54, R56.reuse, -R39 ;  /* 0x0000003836af7223 */ /* 0x080fe20000010827 */
[----:B------:R-:W-:Y:S01]  /*15f00*/  FFMA.FTZ R190, R53, R56, -R73 ;  /* 0x0000003835be7223 */ /* 0x000fe20000010849 */
[C---:B----4-:R-:W-:Y:S01]  /*15f10*/  FMUL.FTZ R35, R135.reuse, R35 ;  /* 0x0000002387237220 */ /* 0x050fe20000410000 */
[C---:B------:R-:W-:Y:S01]  /*15f20*/  FMUL.FTZ R34, R135.reuse, R34 ;  /* 0x0000002287227220 */ /* 0x040fe20000410000 */
[----:B------:R-:W2:Y:S01]  /*15f30*/  MUFU.EX2 R121, R121 ;  /* 0x0000007900797308 */ /* 0x000ea20000000800 */
[----:B---3--:R-:W-:Y:S01]  /*15f40*/  FADD.FTZ R6, R152, R6 ;  /* 0x0000000698067221 */ /* 0x008fe20000010000 */
[C---:B------:R-:W-:Y:S01]  /*15f50*/  FMUL.FTZ R37, R134.reuse, R37 ;  /* 0x0000002586257220 */ /* 0x040fe20000410000 */
[----:B------:R-:W-:Y:S01]  /*15f60*/  FMUL.FTZ R36, R134, R36 ;  /* 0x0000002486247220 */ /* 0x000fe20000410000 */
        /* <DEDUP_REMOVED lines=11> */
[C---:B------:R-:W-:Y:S01]  /*16020*/  FMUL.FTZ R11, R135.reuse, R11 ;  /* 0x0000000b870b7220 */ /* 0x040fe20000410000 */
        /* <DEDUP_REMOVED lines=9> */
[----:B------:R-:W-:Y:S01]  /*160c0*/  FMUL.FTZ R12, R135, R12 ;  /* 0x0000000c870c7220 */ /* 0x000fe20000410000 */
[C---:B------:R-:W-:Y:S01]  /*160d0*/  FMUL.FTZ R85, R134.reuse, R85 ;  /* 0x0000005586557220 */ /* 0x040fe20000410000 */
[C---:B------:R-:W-:Y:S01]  /*160e0*/  FMUL.FTZ R84, R134.reuse, R84 ;  /* 0x0000005486547220 */ /* 0x040fe20000410000 */
[C---:B------:R-:W-:Y:S01]  /*160f0*/  FMUL.FTZ R87, R134.reuse, R87 ;  /* 0x0000005786577220 */ /* 0x040fe20000410000 */
[C---:B------:R-:W-:Y:S01]  /*16100*/  FMUL.FTZ R86, R134.reuse, R86 ;  /* 0x0000005686567220 */ /* 0x040fe20000410000 */
[C---:B------:R-:W-:Y:S01]  /*16110*/  FMUL.FTZ R5, R134.reuse, R5 ;  /* 0x0000000586057220 */ /* 0x040fe20000410000 */
[----:B------:R-:W-:Y:S01]  /*16120*/  FMUL.FTZ R4, R134, R4 ;  /* 0x0000000486047220 */ /* 0x000fe20000410000 */
        /* <DEDUP_REMOVED lines=14> */
[----:B------:R-:W4:Y:S05]  /*16210*/  LDL.64 R58, [R1+0x268] ;  /* 0x00026800013a7983 */ /* 0x000f2a0000100a00 */
[----:B------:R-:W1:Y:S01]  /*16220*/  MUFU.EX2 R168, R168 ;  /* 0x000000a800a87308 */ /* 0x000e620000000800 */
[----:B0-----:R-:W-:Y:S01]  /*16230*/  FADD.FTZ R8, R131, R8 ;  /* 0x0000000883087221 */ /* 0x001fe20000010000 */
[----:B------:R-:W-:Y:S01]  /*16240*/  FADD.FTZ R6, R154, R7 ;  /* 0x000000079a067221 */ /* 0x000fe20000010000 */
[----:B------:R-:W4:Y:S05]  /*16250*/  LDL.64 R62, [R1+0x248] ;  /* 0x00024800013e7983 */ /* 0x000f2a0000100a00 */
[----:B------:R-:W0:Y:S08]  /*16260*/  MUFU.EX2 R171, R171 ;  /* 0x000000ab00ab7308 */ /* 0x000e300000000800 */
[----:B------:R-:W0:Y:S01]  /*16270*/  MUFU.EX2 R129, R129 ;  /* 0x0000008100817308 */ /* 0x000e220000000800 */
[----:B-1----:R-:W-:Y:S01]  /*16280*/  FADD.FTZ R41, R169, R8 ;  /* 0x00000008a9297221 */ /* 0x002fe20000010000 */
[----:B------:R-:W-:Y:S01]  /*16290*/  FADD.FTZ R7, R117, R6 ;  /* 0x0000000675077221 */ /* 0x000fe20000010000 */
[----:B------:R-:W4:Y:S05]  /*162a0*/  LDL.64 R46, [R1+0x278] ;  /* 0x00027800012e7983 */ /* 0x000f2a0000100a00 */
        /* <DEDUP_REMOVED lines=18> */
[----:B------:R-:W4:Y:S05]  /*163d0*/  LDL.64 R44, [R1+0x2d8] ;  /* 0x0002d800012c7983 */ /* 0x000f2a0000100a00 */
[----:B------:R-:W-:Y:S08]  /*163e0*/  MUFU.EX2 R178, R178 ;  /* 0x000000b200b27308 */ /* 0x000ff00000000800 */
[----:B------:R-:W1:Y:S01]  /*163f0*/  MUFU.EX2 R116, R116 ;  /* 0x0000007400747308 */ /* 0x000e620000000800 */
[----:B0-----:R-:W-:Y:S01]  /*16400*/  FADD.FTZ R38, R126, R41 ;  /* 0x000000297e267221 */ /* 0x001fe20000010000 */
[----:B------:R-:W-:-:S06]  /*16410*/  FADD.FTZ R6, R127, R6 ;  /* 0x000000067f067221 */ /* 0x000fcc0000010000 */
[----:B------:R-:W-:Y:S01]  /*16420*/  MUFU.EX2 R193, R193 ;  /* 0x000000c100c17308 */ /* 0x000fe20000000800 */
[----:B------:R-:W-:-:S07]  /*16430*/  FFMA.FTZ R7, R55, R56, -R39 ;  /* 0x0000003837077223 */ /* 0x000fce0000010827 */
[----:B------:R-:W0:Y:S01]  /*16440*/  MUFU.EX2 R173, R173 ;  /* 0x000000ad00ad7308 */ /* 0x000e220000000800 */
[----:B-1----:R-:W-:Y:S01]  /*16450*/  FADD.FTZ R41, R179, R38 ;  /* 0x00000026b3297221 */ /* 0x002fe20000010000 */
[----:B------:R-:W-:Y:S01]  /*16460*/  FADD.FTZ R39, R125, R6 ;  /* 0x000000067d277221 */ /* 0x000fe20000010000 */
[----:B------:R-:W4:Y:S04]  /*16470*/  LDL.64 R56, [R1+0x3e0] ;  /* 0x0003e00001387983 */ /* 0x000f280000100a00 */
[----:B------:R-:W4:Y:S01]  /*16480*/  LDL.64 R50, [R1+0x2a8] ;  /* 0x0002a80001327983 */ /* 0x000f220000100a00 */
[----:B------:R-:W-:Y:S03]  /*16490*/  MUFU.EX2 R172, R172 ;  /* 0x000000ac00ac7308 */ /* 0x000fe60000000800 */
[----:B------:R-:W4:Y:S05]  /*164a0*/  LDL.64 R48, [R1+0x2b8] ;  /* 0x0002b80001307983 */ /* 0x000f2a0000100a00 */
        /* <DEDUP_REMOVED lines=8> */
[----:B------:R-:W0:Y:S08]  /*16530*/  MUFU.EX2 R190, R190 ;  /* 0x000000be00be7308 */ /* 0x000e300000000800 */
[----:B------:R-:W0:Y:S01]  /*16540*/  MUFU.EX2 R7, R7 ;  /* 0x0000000700077308 */ /* 0x000e220000000800 */
[----:B-1----:R-:W-:Y:S01]  /*16550*/  FADD.FTZ R6, R8, R41 ;  /* 0x0000002908067221 */ /* 0x002fe20000010000 */
[----:B------:R-:W-:-:S03]  /*16560*/  FADD.FTZ R39, R172, R39 ;  /* 0x00000027ac277221 */ /* 0x000fc60000010000 */
[----:B------:R-:W-:Y:S01]  /*16570*/  FADD.FTZ R6, R175, R6 ;  /* 0x00000006af067221 */ /* 0x000fe20000010000 */
[----:B------:R-:W-:-:S04]  /*16580*/  FADD.FTZ R41, R174, R39 ;  /* 0x00000027ae297221 */ /* 0x000fc80000010000 */
[----:B0-----:R-:W-:Y:S02]  /*16590*/  FADD.FTZ R38, R190, R41 ;  /* 0x00000029be267221 */ /* 0x001fe40000010000 */
[----:B------:R-:W4:Y:S01]  /*165a0*/  LDL.64 R40, [R1+0x2f8] ;  /* 0x0002f80001287983 */ /* 0x000f220000100a00 */
[----:B------:R-:W-:-:S05]  /*165b0*/  FADD.FTZ R39, R7, R6 ;  /* 0x0000000607277221 */ /* 0x000fca0000010000 */
[----:B------:R0:W-:Y:S01]  /*165c0*/  STL.64 [R1+0x1f0], R38 ;  /* 0x0001f02601007387 */ /* 0x0001e20000100a00 */
[----:B------:R-:W-:Y:S06]  /*165d0*/  BAR.SYNC.DEFER_BLOCKING 0xf, 0x100 ;  /* 0x03c4000000007b1d */ /* 0x000fec0000010000 */
[----:B0-----:R-:W4:Y:S04]  /*165e0*/  LDL.64 R38, [R1+0x308] ;  /* 0x0003080001267983 */ /* 0x001f280000100a00 */
[----:B------:R-:W4:Y:S04]  /*165f0*/  LD.E.64 R96, desc[UR36][R2.64+0x8] ;  /* 0x0000082402607980 */ /* 0x000f28000c101b00 */
[----:B------:R-:W4:Y:S04]  /*16600*/  LD.E.64 R2, desc[UR36][R2.64] ;  /* 0x0000002402027980 */ /* 0x000f28000c101b00 */
[----:B------:R-:W-:Y:S04]  /*16610*/  STL.64 [R1+0x400], R34 ;  /* 0x0004002201007387 */ /* 0x000fe80000100a00 */
[----:B------:R0:W-:Y:S04]  /*16620*/  STL.64 [R1+0x408], R36 ;  /* 0x0004082401007387 */ /* 0x0001e80000100a00 */
[----:B------:R-:W-:Y:S04]  /*16630*/  STL.64 [R1+0x210], R32 ;  /* 0x0002102001007387 */ /* 0x000fe80000100a00 */
        /* <DEDUP_REMOVED lines=397> */
[----:B---3--:R-:W-:Y:S04]  /*17f10*/  STL [R1+0x350], R84 ;  /* 0x0003505401007387 */ /* 0x008fe80000100800 */
        /* <DEDUP_REMOVED lines=515> */
.L_x_6822:
[----:B------:R-:W-:Y:S05]  /*19f50*/  BSYNC B0 ;  /* 0x0000000000007941 */ /* 0x000fea0003800000 */
.L_x_6821:
        /* <DEDUP_REMOVED lines=9> */
[----:B------:R-:W2:Y:S02]  /*19ff0*/  LDL R6, [R1+0x50] ;  /* 0x0000500001067983 */ /* 0x000ea40000100800 */
[----:B--2---:R-:W-:-:S07]  /*1a000*/  IMAD.SHL.U32 R6, R6, 0x40, RZ ;  /* 0x0000004006067824 */ /* 0x004fce00078e00ff */
.L_x_6790:
[----:B------:R-:W1:Y:S01]  /*1a010*/  LDC R2, c[0x0][0x448] ;  /* 0x00011200ff027b82 */ /* 0x000e620000000800 */
[----:B------:R-:W-:Y:S01]  /*1a020*/  VIADD R3, R6, 0x3f ;  /* 0x0000003f06037836 */ /* 0x000fe20000000000 */
[----:B------:R-:W-:-:S06]  /*1a030*/  ULDC UR4, c[0x0][0xad4] ;  /* 0x0002b50000047ab9 */ /* 0x000fcc0000000800 */
[----:B------:R-:W2:Y:S01]  /*1a040*/  LDC R8, c[0x0][0xadc] ;  /* 0x0002b700ff087b82 */ /* 0x000ea20000000800 */
[----:B-1----:R-:W-:-:S13]  /*1a050*/  ISETP.NE.AND P0, PT, R2, 0x1, PT ;  /* 0x000000010200780c */ /* 0x002fda0003f05270 */
[----:B------:R-:W1:Y:S08]  /*1a060*/  @P0 LDC R2, c[0x0][0x44c] ;  /* 0x00011300ff020b82 */ /* 0x000e700000000800 */
[----:B------:R-:W3:Y:S01]  /*1a070*/  @P0 LDC R5, c[0x0][0x450] ;  /* 0x00011400ff050b82 */ /* 0x000ee20000000800 */
[----:B-1----:R-:W-:-:S05]  /*1a080*/  @P0 IMAD.HI.U32 R2, R3, R2, RZ ;  /* 0x0000000203020227 */ /* 0x002fca00078e00ff */
[----:B---3--:R-:W-:Y:S02]  /*1a090*/  @P0 SHF.R.U32.HI R3, RZ, R5, R2 ;  /* 0x00000005ff030219 */ /* 0x008fe40000011602 */
[----:B--2---:R-:W-:-:S03]  /*1a0a0*/  ISETP.GE.AND P0, PT, R8, 0x1, PT ;  /* 0x000000010800780c */ /* 0x004fc60003f06270 */
[----:B------:R-:W-:-:S04]  /*1a0b0*/  IMAD.IADD R3, R212, 0x1, R3 ;  /* 0x00000001d4037824 */ /* 0x000fc800078e0203 */
[----:B0-----:R-:W-:-:S06]  /*1a0c0*/  VIADD R4, R3, -UR4 ;  /* 0x8000000403047c36 */ /* 0x001fcc0008000000 */
[----:B------:R-:W-:Y:S05]  /*1a0d0*/  @!P0 BRA `(.L_x_6824) ;  /* 0x0000000000488947 */ /* 0x000fea0003800000 */
        /* <DEDUP_REMOVED lines=11> */
.L_x_6826:
[----:B------:R-:W-:-:S13]  /*1a190*/  ISETP.NE.AND P0, PT, R8, 0x1, PT ;  /* 0x000000010800780c */ /* 0x000fda0003f05270 */
[----:B------:R-:W0:Y:S02]  /*1a1a0*/  @P0 LDC.64 R2, c[0x0][0xae0] ;  /* 0x0002b800ff020b82 */ /* 0x000e240000000a00 */
[----:B0-----:R-:W-:-:S05]  /*1a1b0*/  @P0 IMAD.HI.U32 R2, R5, R2, RZ ;  /* 0x0000000205020227 */ /* 0x001fca00078e00ff */
[----:B------:R-:W-:-:S07]  /*1a1c0*/  @P0 SHF.R.U32.HI R5, RZ, R3, R2 ;  /* 0x00000003ff050219 */ /* 0x000fce0000011602 */
.L_x_6827:
[----:B------:R-:W-:Y:S05]  /*1a1d0*/  BSYNC B0 ;  /* 0x0000000000007941 */ /* 0x000fea0003800000 */
.L_x_6825:
[----:B------:R-:W-:-:S05]  /*1a1e0*/  IMAD R5, R5, R8, RZ ;  /* 0x0000000805057224 */ /* 0x000fca00078e02ff */
[----:B------:R-:W-:-:S07]  /*1a1f0*/  VIMNMX R4, R4, R5, !PT ;  /* 0x0000000504047248 */ /* 0x000fce0007fe0100 */
.L_x_6824:
[----:B------:R-:W-:-:S05]  /*1a200*/  VIADD R4, R4, 0x3f ;  /* 0x0000003f04047836 */ /* 0x000fca0000000000 */
[----:B------:R-:W-:-:S04]  /*1a210*/  SHF.R.S32.HI R3, RZ, 0x1f, R4 ;  /* 0x0000001fff037819 */ /* 0x000fc80000011404 */
[----:B------:R-:W-:-:S04]  /*1a220*/  LEA.HI R3, R3, R4, RZ, 0x6 ;  /* 0x0000000403037211 */ /* 0x000fc800078f30ff */
[----:B------:R-:W-:-:S04]  /*1a230*/  SHF.R.S32.HI R3, RZ, 0x6, R3 ;  /* 0x00000006ff037819 */ /* 0x000fc80000011403 */
[----:B------:R-:W-:-:S04]  /*1a240*/  VIMNMX R14, R180, R3, !PT ;  /* 0x00000003b40e7248 */ /* 0x000fc80007fe0100 */
[----:B------:R-:W-:-:S13]  /*1a250*/  ISETP.GE.AND P0, PT, R0, R14, PT ;  /* 0x0000000e0000720c */ /* 0x000fda0003f06270 */
[----:B------:R-:W-:Y:S05]  /*1a260*/  @!P0 BRA `(.L_x_6828) ;  /* 0x0000006c003c8947 */ /* 0x000fea0003800000 */
.L_x_6851:
        /* <DEDUP_REMOVED lines=20> */
.L_x_6830:
[----:B------:R-:W-:Y:S05]  /*1a3b0*/  BSYNC B0 ;  /* 0x0000000000007941 */ /* 0x000fea0003800000 */
.L_x_6829:
        /* <DEDUP_REMOVED lines=9> */
.L_x_6832:
[----:B------:R-:W-:Y:S05]  /*1a450*/  BSYNC B0 ;  /* 0x0000000000007941 */ /* 0x000fea0003800000 */
.L_x_6831:
[----:B------:R-:W-:Y:S04]  /*1a460*/  BSSY B0, `(.L_x_6833) ;  /* 0x0000006000007945 */ /* 0x000fe80003800000 */
[----:B-1----:R-:W-:Y:S05]  /*1a470*/  @P0 BRA `(.L_x_6834) ;  /* 0x0000000000100947 */ /* 0x002fea0003800000 */
[----:B-----5:R-:W-:Y:S01]  /*1a480*/  IMAD R2, R2, 0x8, R5 ;  /* 0x0000000802027824 */ /* 0x020fe200078e0205 */
[----:B------:R-:W-:-:S04]  /*1a490*/  SHF.L.U32 R3, R3, 0x1f, RZ ;  /* 0x0000001f03037819 */ /* 0x000fc800000006ff */
[----:B------:R-:W1:Y:S02]  /*1a4a0*/  SYNCS.PHASECHK.TRANS64.TRYWAIT P0, [R2+URZ], R3 ;  /* 0x00000003020075a7 */ /* 0x000e64000800017f */
[----:B-1----:R-:W-:Y:S05]  /*1a4b0*/  @!P0 BRA `(.L_x_6835) ;  /* 0x000001f000c48947 */ /* 0x002fea0003800000 */
.L_x_6834:
[----:B------:R-:W-:Y:S05]  /*1a4c0*/  BSYNC B0 ;  /* 0x0000000000007941 */ /* 0x000fea0003800000 */
.L_x_6833:
        /* <DEDUP_REMOVED lines=57> */
.L_x_6837:
[----:B------:R-:W-:Y:S05]  /*1a860*/  BSYNC B0 ;  /* 0x0000000000007941 */ /* 0x000fea0003800000 */
.L_x_6836:
        /* <DEDUP_REMOVED lines=8> */
.L_x_6839:
[----:B------:R-:W-:Y:S05]  /*1a8f0*/  BSYNC B0 ;  /* 0x0000000000007941 */ /* 0x000fea0003800000 */
.L_x_6838:
[----:B------:R-:W-:Y:S04]  /*1a900*/  BSSY B0, `(.L_x_6840) ;  /* 0x0000004000007945 */ /* 0x000fe80003800000 */
[----:B-1----:R-:W-:Y:S05]  /*1a910*/  @P0 BRA `(.L_x_6841) ;  /* 0x0000000000080947 */ /* 0x002fea0003800000 */
[----:B------:R-:W1:Y:S02]  /*1a920*/  SYNCS.PHASECHK.TRANS64.TRYWAIT P0, [R2+URZ], R3 ;  /* 0x00000003020075a7 */ /* 0x000e64000800017f */
[----:B-1----:R-:W-:Y:S05]  /*1a930*/  @!P0 BRA `(.L_x_6842) ;  /* 0x000001ec00b88947 */ /* 0x002fea0003800000 */
.L_x_6841:
[----:B------:R-:W-:Y:S05]  /*1a940*/  BSYNC B0 ;  /* 0x0000000000007941 */ /* 0x000fea0003800000 */
.L_x_6840:
        /* <DEDUP_REMOVED lines=433> */
.L_x_6844:
[----:B------:R-:W-:Y:S05]  /*1c460*/  BSYNC B0 ;  /* 0x0000000000007941 */ /* 0x000fea0003800000 */
.L_x_6843:
        /* <DEDUP_REMOVED lines=39> */
[----:B------:R-:W0:Y:S04]  /*1c6e0*/  SHFL.BFLY PT, R5, R2, 0x2, 0x1f ;  /* 0x0c401f0002057f89 */ /* 0x000e2800000e0000 */
[----:B------:R1:W-:Y:S04]  /*1c6f0*/  STL.64 [R1+0x1e0], R2 ;  /* 0x0001e00201007387 */ /* 0x0003e80000100a00 */
[----:B------:R-:W2:Y:S01]  /*1c700*/  LDL R20, [R1+0x1e4] ;  /* 0x0001e40001147983 */ /* 0x000ea20000100800 */
[----:B0-----:R-:W-:-:S03]  /*1c710*/  FMNMX.FTZ R8, R2, R5, !PT ;  /* 0x0000000502087209 */ /* 0x001fc60007810000 */
[----:B-1----:R-:W4:Y:S04]  /*1c720*/  LDL.64 R2, [R1+0xb8] ;  /* 0x0000b80001027983 */ /* 0x002f280000100a00 */
[----:B------:R-:W0:Y:S02]  /*1c730*/  SHFL.BFLY PT, R5, R8, 0x1, 0x1f ;  /* 0x0c201f0008057f89 */ /* 0x000e2400000e0000 */
[----:B0-----:R-:W-:Y:S02]  /*1c740*/  FMNMX.FTZ R10, R8, R5, !PT ;  /* 0x00000005080a7209 */ /* 0x001fe40007810000 */
[----:B------:R-:W4:Y:S04]  /*1c750*/  LDL.64 R4, [R1+0x1f0] ;  /* 0x0001f00001047983 */ /* 0x000f280000100a00 */
        /* <DEDUP_REMOVED lines=29> */
.L_x_6846:
[----:B------:R-:W-:Y:S05]  /*1c930*/  BSYNC B0 ;  /* 0x0000000000007941 */ /* 0x000fea0003800000 */
.L_x_6845:
        /* <DEDUP_REMOVED lines=9> */
.L_x_6848:
[----:B------:R-:W-:Y:S05]  /*1c9d0*/  BSYNC B0 ;  /* 0x0000000000007941 */ /* 0x000fea0003800000 */
.L_x_6847:
        /* <DEDUP_REMOVED lines=35> */
[-C--:B--2---:R-:W-:Y:S01]  /*1cc10*/  FMUL.FTZ R65, R65, R66.reuse ;  /* 0x0000004241417220 */ /* 0x084fe20000410000 */
[----:B------:R-:W-:-:S03]  /*1cc20*/  FMUL.FTZ R15, R64, R66 ;  /* 0x00000042400f7220 */ /* 0x000fc60000410000 */
[-C--:B------:R-:W-:Y:S01]  /*1cc30*/  FFMA.FTZ R153, R26, R66.reuse, -R65 ;  /* 0x000000421a997223 */ /* 0x080fe20000010841 */
[-C--:B------:R-:W-:Y:S01]  /*1cc40*/  FFMA.FTZ R152, R24, R66.reuse, -R15 ;  /* 0x0000004218987223 */ /* 0x080fe2000001080f */
[-C--:B------:R-:W-:Y:S01]  /*1cc50*/  FFMA.FTZ R132, R27, R66.reuse, -R65 ;  /* 0x000000421b847223 */ /* 0x080fe20000010841 */
[-C--:B------:R-:W-:Y:S01]  /*1cc60*/  FFMA.FTZ R106, R25, R66.reuse, -R15 ;  /* 0x00000042196a7223 */ /* 0x080fe2000001080f */
[-C--:B------:R-:W-:Y:S02]  /*1cc70*/  FFMA.FTZ R155, R30, R66.reuse, -R65 ;  /* 0x000000421e9b7223 */ /* 0x080fe40000010841 */
[----:B------:R-:W3:Y:S01]  /*1cc80*/  MUFU.EX2 R153, R153 ;  /* 0x0000009900997308 */ /* 0x000ee20000000800 */
[-C--:B------:R-:W-:Y:S01]  /*1cc90*/  FFMA.FTZ R154, R28, R66.reuse, -R15 ;  /* 0x000000421c9a7223 */ /* 0x080fe2000001080f */
[----:B------:R-:W-:-:S06]  /*1cca0*/  FFMA.FTZ R133, R31, R66, -R65 ;  /* 0x000000421f857223 */ /* 0x000fcc0000010841 */
        /* <DEDUP_REMOVED lines=8> */
[----:B------:R-:W1:Y:S08]  /*1cd30*/  MUFU.EX2 R132, R132 ;  /* 0x0000008400847308 */ /* 0x000e700000000800 */
[----:B------:R-:W2:Y:S08]  /*1cd40*/  MUFU.EX2 R106, R106 ;  /* 0x0000006a006a7308 */ /* 0x000eb00000000800 */
[----:B------:R-:W4:Y:S01]  /*1cd50*/  MUFU.EX2 R155, R155 ;  /* 0x0000009b009b7308 */ /* 0x000f220000000800 */
[----:B---3--:R-:W-:-:S07]  /*1cd60*/  FADD.FTZ R25, R153, R7 ;  /* 0x0000000799197221 */ /* 0x008fce0000010000 */
[----:B------:R-:W3:Y:S01]  /*1cd70*/  MUFU.EX2 R154, R154 ;  /* 0x0000009a009a7308 */ /* 0x000ee20000000800 */
[----:B0-----:R-:W-:Y:S01]  /*1cd80*/  FADD.FTZ R7, R152, R6 ;  /* 0x0000000698077221 */ /* 0x001fe20000010000 */
        /* <DEDUP_REMOVED lines=12> */
[-CC-:B------:R-:W-:Y:S01]  /*1ce50*/  FFMA.FTZ R172, R48, R66.reuse, -R15.reuse ;  /* 0x0000004230ac7223 */ /* 0x180fe2000001080f */
[-C--:B------:R-:W-:Y:S01]  /*1ce60*/  FFMA.FTZ R190, R49, R66.reuse, -R15 ;  /* 0x0000004231be7223 */ /* 0x080fe2000001080f */
[----:B------:R-:W0:Y:S01]  /*1ce70*/  MUFU.EX2 R107, R107 ;  /* 0x0000006b006b7308 */ /* 0x000e220000000800 */
[----:B-1----:R-:W-:Y:S01]  /*1ce80*/  FADD.FTZ R6, R132, R25 ;  /* 0x0000001984067221 */ /* 0x002fe20000010000 */
[----:B--2---:R-:W-:Y:S01]  /*1ce90*/  FADD.FTZ R7, R106, R7 ;  /* 0x000000076a077221 */ /* 0x004fe20000010000 */
[-C--:B------:R-:W-:Y:S01]  /*1cea0*/  FFMA.FTZ R175, R54, R66.reuse, -R65 ;  /* 0x0000004236af7223 */ /* 0x080fe20000010841 */
[----:B------:R-:W-:Y:S01]  /*1ceb0*/  FFMA.FTZ R174, R52, R66, -R15 ;  /* 0x0000004234ae7223 */ /* 0x000fe2000001080f */
[C---:B----4-:R-:W-:Y:S01]  /*1cec0*/  FMUL.FTZ R93, R110.reuse, R89 ;  /* 0x000000596e5d7220 */ /* 0x050fe20000410000 */
[C---:B------:R-:W-:Y:S01]  /*1ced0*/  FMUL.FTZ R92, R110.reuse, R88 ;  /* 0x000000586e5c7220 */ /* 0x040fe20000410000 */
[C---:B------:R-:W-:Y:S01]  /*1cee0*/  FMUL.FTZ R95, R109.reuse, R91 ;  /* 0x0000005b6d5f7220 */ /* 0x040fe20000410000 */
[----:B------:R-:W1:Y:S01]  /*1cef0*/  MUFU.EX2 R169, R169 ;  /* 0x000000a900a97308 */ /* 0x000e620000000800 */
[----:B------:R-:W-:Y:S01]  /*1cf00*/  FMUL.FTZ R94, R109, R90 ;  /* 0x0000005a6d5e7220 */ /* 0x000fe20000410000 */
[C---:B------:R-:W-:Y:S01]  /*1cf10*/  FMUL.FTZ R101, R110.reuse, R101 ;  /* 0x000000656e657220 */ /* 0x040fe20000410000 */
[C---:B------:R-:W-:Y:S01]  /*1cf20*/  FMUL.FTZ R100, R110.reuse, R100 ;  /* 0x000000646e647220 */ /* 0x040fe20000410000 */
[C---:B------:R-:W-:Y:S01]  /*1cf30*/  FMUL.FTZ R103, R110.reuse, R103 ;  /* 0x000000676e677220 */ /* 0x040fe20000410000 */
[C---:B------:R-:W-:Y:S01]  /*1cf40*/  FMUL.FTZ R102, R110.reuse, R102 ;  /* 0x000000666e667220 */ /* 0x040fe20000410000 */
[C---:B------:R-:W-:Y:S01]  /*1cf50*/  FMUL.FTZ R105, R110.reuse, R99 ;  /* 0x000000636e697220 */ /* 0x040fe20000410000 */
[----:B------:R-:W-:Y:S01]  /*1cf60*/  FMUL.FTZ R104, R110, R98 ;  /* 0x000000626e687220 */ /* 0x000fe20000410000 */
[----:B------:R-:W2:Y:S01]  /*1cf70*/  MUFU.EX2 R168, R168 ;  /* 0x000000a800a87308 */ /* 0x000ea20000000800 */
[----:B------:R-:W-:Y:S01]  /*1cf80*/  FADD.FTZ R26, R155, R6 ;  /* 0x000000069b1a7221 */ /* 0x000fe20000010000 */
[----:B---3--:R-:W-:Y:S01]  /*1cf90*/  FADD.FTZ R6, R154, R7 ;  /* 0x000000079a067221 */ /* 0x008fe20000010000 */
        /* <DEDUP_REMOVED lines=18> */
[C---:B------:R-:W-:Y:S01]  /*1d0c0*/  FMUL.FTZ R9, R110.reuse, R9 ;  /* 0x000000096e097220 */ /* 0x040fe20000410000 */
[----:B------:R-:W-:Y:S01]  /*1d0d0*/  FMUL.FTZ R8, R110, R8 ;  /* 0x000000086e087220 */ /* 0x000fe20000410000 */
[----:B------:R-:W4:Y:S01]  /*1d0e0*/  LDL.64 R28, [R1+0x2c0] ;  /* 0x0002c000011c7983 */ /* 0x000f220000100a00 */
[----:B------:R-:W0:Y:S08]  /*1d0f0*/  MUFU.EX2 R171, R171 ;  /* 0x000000ab00ab7308 */ /* 0x000e300000000800 */
[----:B------:R-:W0:Y:S01]  /*1d100*/  MUFU.EX2 R170, R170 ;  /* 0x000000aa00aa7308 */ /* 0x000e220000000800 */
[----:B-1----:R-:W-:Y:S01]  /*1d110*/  FADD.FTZ R31, R169, R26 ;  /* 0x0000001aa91f7221 */ /* 0x002fe20000010000 */
[----:B--2---:R-:W-:Y:S01]  /*1d120*/  FADD.FTZ R7, R168, R7 ;  /* 0x00000007a8077221 */ /* 0x004fe20000010000 */
[----:B------:R-:W2:Y:S05]  /*1d130*/  LDL.64 R38, [R1+0x360] ;  /* 0x0003600001267983 */ /* 0x000eaa0000100a00 */
[----:B------:R-:W1:Y:S08]  /*1d140*/  MUFU.EX2 R131, R131 ;  /* 0x0000008300837308 */ /* 0x000e700000000800 */
[----:B------:R-:W1:Y:S01]  /*1d150*/  MUFU.EX2 R127, R127 ;  /* 0x0000007f007f7308 */ /* 0x000e620000000800 */
[----:B---3--:R-:W-:Y:S01]  /*1d160*/  FADD.FTZ R30, R130, R31 ;  /* 0x0000001f821e7221 */ /* 0x008fe20000010000 */
[----:B----4-:R-:W-:Y:S01]  /*1d170*/  FADD.FTZ R7, R108, R7 ;  /* 0x000000076c077221 */ /* 0x010fe20000010000 */
[----:B------:R-:W3:Y:S04]  /*1d180*/  LDL.64 R40, [R1+0x370] ;  /* 0x0003700001287983 */ /* 0x000ee80000100a00 */
[----:B------:R-:W4:Y:S01]  /*1d190*/  LDL.64 R42, [R1+0x380] ;  /* 0x00038000012a7983 */ /* 0x000f220000100a00 */
[----:B------:R-:W1:Y:S08]  /*1d1a0*/  MUFU.EX2 R177, R177 ;  /* 0x000000b100b17308 */ /* 0x000e700000000800 */
        /* <DEDUP_REMOVED lines=18> */
[----:B------:R-:W0:Y:S01]  /*1d2d0*/  MUFU.EX2 R173, R173 ;  /* 0x000000ad00ad7308 */ /* 0x000e220000000800 */
[-C--:B------:R-:W-:Y:S01]  /*1d2e0*/  FFMA.FTZ R15, R53, R66.reuse, -R15 ;  /* 0x00000042350f7223 */ /* 0x080fe2000001080f */
[----:B------:R-:W-:-:S06]  /*1d2f0*/  FFMA.FTZ R7, R55, R66, -R65 ;  /* 0x0000004237077223 */ /* 0x000fcc0000010841 */
[----:B------:R-:W0:Y:S01]  /*1d300*/  MUFU.EX2 R172, R172 ;  /* 0x000000ac00ac7308 */ /* 0x000e220000000800 */
[----:B-1----:R-:W-:Y:S01]  /*1d310*/  FADD.FTZ R34, R179, R34 ;  /* 0x00000022b3227221 */ /* 0x002fe20000010000 */
[----:B------:R-:W-:Y:S01]  /*1d320*/  FADD.FTZ R35, R178, R35 ;  /* 0x00000023b2237221 */ /* 0x000fe20000010000 */
[----:B------:R-:W4:Y:S04]  /*1d330*/  LDL.64 R24, [R1+0x2b0] ;  /* 0x0002b00001187983 */ /* 0x000f280000100a00 */
[----:B------:R-:W4:Y:S01]  /*1d340*/  LDL.64 R26, [R1+0x2d0] ;  /* 0x0002d000011a7983 */ /* 0x000f220000100a00 */
[----:B------:R-:W1:Y:S03]  /*1d350*/  MUFU.EX2 R6, R6 ;  /* 0x0000000600067308 */ /* 0x000e660000000800 */
        /* <DEDUP_REMOVED lines=18> */
[----:B------:R-:W4:Y:S02]  /*1d480*/  LDL.64 R66, [R1+0x248] ;  /* 0x0002480001427983 */ /* 0x000f240000100a00 */
[----:B------:R-:W-:Y:S01]  /*1d490*/  FADD.FTZ R36, R175, R34 ;  /* 0x00000022af247221 */ /* 0x000fe20000010000 */
[----:B------:R-:W-:Y:S01]  /*1d4a0*/  FADD.FTZ R34, R174, R35 ;  /* 0x00000023ae227221 */ /* 0x000fe20000010000 */
[----:B------:R-:W4:Y:S03]  /*1d4b0*/  LDL.64 R90, [R1+0x2a8] ;  /* 0x0002a800015a7983 */ /* 0x000f260000100a00 */
[----:B0-----:R-:W-:Y:S01]  /*1d4c0*/  FADD.FTZ R34, R15, R34 ;  /* 0x000000220f227221 */ /* 0x001fe20000010000 */
[----:B------:R-:W4:Y:S04]  /*1d4d0*/  LDL.64 R88, [R1+0x2b8] ;  /* 0x0002b80001587983 */ /* 0x000f280000100a00 */
[----:B------:R-:W4:Y:S01]  /*1d4e0*/  LDL.64 R98, [R1+0x2f8] ;  /* 0x0002f80001627983 */ /* 0x000f220000100a00 */
[----:B------:R-:W-:-:S03]  /*1d4f0*/  FADD.FTZ R35, R7, R36 ;  /* 0x0000002407237221 */ /* 0x000fc60000010000 */
[----:B------:R-:W4:Y:S04]  /*1d500*/  LDL.64 R36, [R1+0x350] ;  /* 0x0003500001247983 */ /* 0x000f280000100a00 */
[----:B------:R0:W-:Y:S01]  /*1d510*/  STL.64 [R1+0x1f0], R34 ;  /* 0x0001f02201007387 */ /* 0x0001e20000100a00 */
[----:B------:R-:W-:Y:S06]  /*1d520*/  BAR.SYNC.DEFER_BLOCKING 0xf, 0x100 ;  /* 0x03c4000000007b1d */ /* 0x000fec0000010000 */
[----:B0-----:R-:W4:Y:S04]  /*1d530*/  LDL.64 R34, [R1+0x340] ;  /* 0x0003400001227983 */ /* 0x001f280000100a00 */
[----:B------:R-:W4:Y:S04]  /*1d540*/  LDL.64 R10, [R1+0x378] ;  /* 0x00037800010a7983 */ /* 0x000f280000100a00 */
[----:B------:R-:W4:Y:S04]  /*1d550*/  LD.E.64 R86, desc[UR36][R2.64+0x8] ;  /* 0x0000082402567980 */ /* 0x000f28000c101b00 */
[----:B------:R-:W4:Y:S04]  /*1d560*/  LD.E.64 R2, desc[UR36][R2.64] ;  /* 0x0000002402027980 */ /* 0x000f28000c101b00 */
        /* <DEDUP_REMOVED lines=24> */
[----:B------:R0:W-:Y:S04]  /*1d6f0*/  STL.64 [R1+0x280], R8 ;  /* 0x0002800801007387 */ /* 0x0001e80000100a00 */
        /* <DEDUP_REMOVED lines=93> */
[----:B------:R-:W-:Y:S01]  /*1dcd0*/  FMUL.FTZ R34, R110, R34 ;  /* 0x000000226e227220 */ /* 0x000fe20000410000 */
[C---:B------:R-:W-:Y:S01]  /*1dce0*/  FMUL.FTZ R11, R109.reuse, R11 ;  /* 0x0000000b6d0b7220 */ /* 0x040fe20000410000 */
[----:B------:R-:W-:Y:S01]  /*1dcf0*/  FMUL.FTZ R10, R109, R10 ;  /* 0x0000000a6d0a7220 */ /* 0x000fe20000410000 */
        /* <DEDUP_REMOVED lines=189> */
[----:B---3--:R-:W3:Y:S04]  /*1e8d0*/  LDL R135, [R1+0x3e8] ;  /* 0x0003e80001877983 */ /* 0x008ee80000100800 */
        /* <DEDUP_REMOVED lines=127> */
[----:B--2---:R-:W-:Y:S04]  /*1f0d0*/  STL [R1+0x3e4], R134 ;  /* 0x0003e48601007387 */ /* 0x004fe80000100800 */
[----:B---3--:R2:W-:Y:S04]  /*1f0e0*/  STL [R1+0x3e8], R135 ;  /* 0x0003e88701007387 */ /* 0x0085e80000100800 */
        /* <DEDUP_REMOVED lines=9> */
[----:B0-----:R-:W4:Y:S04]  /*1f180*/  LDL.128 R24, [R1+0x210] ;  /* 0x0002100001187983 */ /* 0x001f280000100c00 */
[----:B-1----:R-:W4:Y:S04]  /*1f190*/  LDL.128 R28, [R1+0x220] ;  /* 0x00022000011c7983 */ /* 0x002f280000100c00 */
[----:B------:R-:W4:Y:S04]  /*1f1a0*/  LDL.128 R32, [R1+0x230] ;  /* 0x0002300001207983 */ /* 0x000f280000100c00 */
        /* <DEDUP_REMOVED lines=24> */
[----:B--2---:R-:W2:Y:S04]  /*1f330*/  LDL.128 R132, [R1+0x3c0] ;  /* 0x0003c00001847983 */ /* 0x004ea80000100c00 */
[----:B---3--:R-:W2:Y:S04]  /*1f340*/  LDL.128 R136, [R1+0x3d0] ;  /* 0x0003d00001887983 */ /* 0x008ea80000100c00 */
[----:B----4-:R-:W2:Y:S04]  /*1f350*/  LDL.128 R140, [R1+0x3e0] ;  /* 0x0003e000018c7983 */ /* 0x010ea80000100c00 */
        /* <DEDUP_REMOVED lines=438> */
.L_x_6850:
[----:B------:R-:W-:Y:S05]  /*20ec0*/  BSYNC B0 ;  /* 0x0000000000007941 */ /* 0x000fea0003800000 */
.L_x_6849:
        /* <DEDUP_REMOVED lines=9> */
.L_x_6828:
[----:B------:R-:W-:-:S13]  /*20f60*/  ISETP.GE.AND P0, PT, R0, R180, PT ;  /* 0x000000b40000720c */ /* 0x000fda0003f06270 */
[----:B------:R-:W-:Y:S05]  /*20f70*/  @!P0 BRA `(.L_x_6852) ;  /* 0x0000007800d88947 */ /* 0x000fea0003800000 */
.L_x_6885:
[----:B------:R-:W0:Y:S04]  /*20f80*/  LDL R21, [R1+0x1c0] ;  /* 0x0001c00001157983 */ /* 0x000e280000100800 */
[----:B------:R-:W2:Y:S04]  /*20f90*/  LDL R2, [R1+0x1c8] ;  /* 0x0001c80001027983 */ /* 0x000ea80000100800 */
[----:B------:R-:W3:Y:S01]  /*20fa0*/  LDL R3, [R1] ;  /* 0x0000000001037983 */ /* 0x000ee20000100800 */
[----:B01----:R-:W-:-:S05]  /*20fb0*/  VIADD R4, R21, 0x1 ;  /* 0x0000000115047836 */ /* 0x003fca0000000000 */
[----:B------:R-:W-:-:S13]  /*20fc0*/  ISETP.NE.AND P0, PT, R4, 0x2, PT ;  /* 0x000000020400780c */ /* 0x000fda0003f05270 */
[----:B------:R0:W5:Y:S04]  /*20fd0*/  @P0 LDL R6, [R1+0x1c4] ;  /* 0x0001c40001060983 */ /* 0x0001680000100800 */
[----:B------:R-:W4:Y:S01]  /*20fe0*/  @!P0 LDL R5, [R1+0x1c4] ;  /* 0x0001c40001058983 */ /* 0x000f220000100800 */
[----:B--2---:R-:W-:Y:S01]  /*20ff0*/  VIADD R2, R2, 0x1 ;  /* 0x0000000102027836 */ /* 0x004fe20000000000 */
[----:B---3--:R-:W-:Y:S02]  /*21000*/  LOP3.LUT R3, R3, 0x1, RZ, 0xfc, !PT ;  /* 0x0000000103037812 */ /* 0x008fe400078efcff */
[----:B------:R1:W-:Y:S04]  /*21010*/  STL [R1+0x1c0], R4 ;  /* 0x0001c00401007387 */ /* 0x0003e80000100800 */
[----:B------:R0:W-:Y:S04]  /*21020*/  STL [R1+0x1c8], R2 ;  /* 0x0001c80201007387 */ /* 0x0001e80000100800 */
[----:B------:R0:W-:Y:S01]  /*21030*/  @!P0 STL [R1+0x1c0], RZ ;  /* 0x0001c0ff01008387 */ /* 0x0001e20000100800 */
[----:B------:R-:W-:Y:S01]  /*21040*/  ISETP.NE.AND P1, PT, R3, 0x3, PT ;  /* 0x000000030300780c */ /* 0x000fe20003f25270 */
[----:B------:R-:W-:Y:S05]  /*21050*/  YIELD ;  /* 0x0000000000007946 */ /* 0x000fea0003800000 */
[----:B------:R-:W-:Y:S01]  /*21060*/  BSSY B0, `(.L_x_6853) ;  /* 0x0000006000007945 */ /* 0x000fe20003800000 */
[----:B-1----:R-:W-:Y:S01]  /*21070*/  @!P0 IMAD.MOV.U32 R4, RZ, RZ, RZ ;  /* 0x000000ffff048224 */ /* 0x002fe200078e00ff */
[----:B----4-:R-:W-:-:S05]  /*21080*/  @!P0 LOP3.LUT R6, R5, 0x1, RZ, 0x3c, !PT ;  /* 0x0000000105068812 */ /* 0x010fca00078e3cff */
[----:B------:R0:W-:Y:S01]  /*21090*/  @!P0 STL [R1+0x1c4], R6 ;  /* 0x0001c40601008387 */ /* 0x0001e20000100800 */
[----:B------:R-:W-:Y:S05]  /*210a0*/  @!P1 BRA `(.L_x_6854) ;  /* 0x0000000000049947 */ /* 0x000fea0003800000 */
[----:B------:R-:W-:Y:S01]  /*210b0*/  BPT.TRAP 0x1 ;  /* 0x000000040000795c */ /* 0x000fe20000300000 */
.L_x_6854:
[----:B------:R-:W-:Y:S05]  /*210c0*/  BSYNC B0 ;  /* 0x0000000000007941 */ /* 0x000fea0003800000 */
.L_x_6853:
        /* <DEDUP_REMOVED lines=9> */
.L_x_6856:
[----:B------:R-:W-:Y:S05]  /*21160*/  BSYNC B0 ;  /* 0x0000000000007941 */ /* 0x000fea0003800000 */
.L_x_6855:
[----:B------:R-:W-:Y:S04]  /*21170*/  BSSY B0, `(.L_x_6857) ;  /* 0x0000006000007945 */ /* 0x000fe80003800000 */
[----:B-1----:R-:W-:Y:S05]  /*21180*/  @P0 BRA `(.L_x_6858) ;  /* 0x0000000000100947 */ /* 0x002fea0003800000 */
[----:B-----5:R-:W-:Y:S01]  /*21190*/  IMAD R2, R2, 0x8, R5 ;  /* 0x0000000802027824 */ /* 0x020fe200078e0205 */
[----:B------:R-:W-:-:S04]  /*211a0*/  SHF.L.U32 R3, R3, 0x1f, RZ ;  /* 0x0000001f03037819 */ /* 0x000fc800000006ff */
[----:B------:R-:W1:Y:S02]  /*211b0*/  SYNCS.PHASECHK.TRANS64.TRYWAIT P0, [R2+URZ], R3 ;  /* 0x00000003020075a7 */ /* 0x000e64000800017f */
[----:B-1----:R-:W-:Y:S05]  /*211c0*/  @!P0 BRA `(.L_x_6859) ;  /* 0x0000018400a88947 */ /* 0x002fea0003800000 */
.L_x_6858:
[----:B------:R-:W-:Y:S05]  /*211d0*/  BSYNC B0 ;  /* 0x0000000000007941 */ /* 0x000fea0003800000 */
.L_x_6857:
        /* <DEDUP_REMOVED lines=57> */
.L_x_6861:
[----:B------:R-:W-:Y:S05]  /*21570*/  BSYNC B0 ;  /* 0x0000000000007941 */ /* 0x000fea0003800000 */
.L_x_6860:
        /* <DEDUP_REMOVED lines=8> */
.L_x_6863:
[----:B------:R-:W-:Y:S05]  /*21600*/  BSYNC B0 ;  /* 0x0000000000007941 */ /* 0x000fea0003800000 */
.L_x_6862:
[----:B------:R-:W-:Y:S04]  /*21610*/  BSSY B0, `(.L_x_6864) ;  /* 0x0000004000007945 */ /* 0x000fe80003800000 */
[----:B-1----:R-:W-:Y:S05]  /*21620*/  @P0 BRA `(.L_x_6865) ;  /* 0x0000000000080947 */ /* 0x002fea0003800000 */
[----:B------:R-:W1:Y:S02]  /*21630*/  SYNCS.PHASECHK.TRANS64.TRYWAIT P0, [R2+URZ], R3 ;  /* 0x00000003020075a7 */ /* 0x000e64000800017f */
[----:B-1----:R-:W-:Y:S05]  /*21640*/  @!P0 BRA `(.L_x_6866) ;  /* 0x00000180009c8947 */ /* 0x002fea0003800000 */
.L_x_6865:
[----:B------:R-:W-:Y:S05]  /*21650*/  BSYNC B0 ;  /* 0x0000000000007941 */ /* 0x000fea0003800000 */
.L_x_6864:
        /* <DEDUP_REMOVED lines=248> */
[----:B------:R-:W-:Y:S01]  /*225e0*/  IMAD.MOV.U32 R9, RZ, RZ, R3 ;  /* 0x000000ffff097224 */ /* 0x000fe200078e0003 */
        /* <DEDUP_REMOVED lines=91> */
[----:B------:R-:W-:Y:S01]  /*22ba0*/  R2UR UR6, R8 ;  /* 0x00000000080672ca */ /* 0x000fe200000e0000 */
[----:B------:R-:W2:Y:S01]  /*22bb0*/  LDL R12, [R1] ;  /* 0x00000000010c7983 */ /* 0x000ea20000100800 */
        /* <DEDUP_REMOVED lines=9> */
[----:B------:R-:W-:Y:S02]  /*22c50*/  R2UR UR4, R4 ;  /* 0x00000000040472ca */ /* 0x000fe400000e0000 */
[----:B------:R-:W-:Y:S02]  /*22c60*/  R2UR UR7, R9 ;  /* 0x00000000090772ca */ /* 0x000fe400000e0000 */
[----:B------:R-:W-:Y:S01]  /*22c70*/  R2UR UR6, R8 ;  /* 0x00000000080672ca */ /* 0x000fe200000e0000 */
[----:B------:R0:W5:Y:S01]  /*22c80*/  LDL R9, [R1+0xc] ;  /* 0x00000c0001097983 */ /* 0x0001620000100800 */
        /* <DEDUP_REMOVED lines=69> */
[----:B------:R-:W-:-:S03]  /*230e0*/  LOP3.LUT R2, R12, 0x1, RZ, 0xfc, !PT ;  /* 0x000000010c027812 */ /* 0x000fc600078efcff */
        /* <DEDUP_REMOVED lines=8> */
.L_x_6868:
[----:B------:R-:W-:Y:S05]  /*23170*/  BSYNC B0 ;  /* 0x0000000000007941 */ /* 0x000fea0003800000 */
.L_x_6867:
        /* <DEDUP_REMOVED lines=9> */
[----:B0-----:R-:W4:Y:S04]  /*23210*/  LDL.128 R8, [R1+0xe0] ;  /* 0x0000e00001087983 */ /* 0x001f280000100c00 */
[----:B------:R-:W4:Y:S01]  /*23220*/  LDL.128 R4, [R1+0xd0] ;  /* 0x0000d00001047983 */ /* 0x000f220000100c00 */
[----:B------:R-:W-:Y:S01]  /*23230*/  IMAD.SHL.U32 R63, R0, 0x40, RZ ;  /* 0x00000040003f7824 */ /* 0x000fe200078e00ff */
        /* <DEDUP_REMOVED lines=50> */
.L_x_6872:
[----:B------:R-:W-:-:S13]  /*23560*/  ISETP.NE.AND P0, PT, R9, 0x1, PT ;  /* 0x000000010900780c */ /* 0x000fda0003f05270 */
[----:B------:R-:W-:-:S05]  /*23570*/  @P0 IMAD.HI.U32 R8, R6, R10, RZ ;  /* 0x0000000a06080227 */ /* 0x000fca00078e00ff */
[----:B------:R-:W-:-:S07]  /*23580*/  @P0 SHF.R.U32.HI R6, RZ, R11, R8 ;  /* 0x0000000bff060219 */ /* 0x000fce0000011608 */
.L_x_6873:
[----:B------:R-:W-:Y:S05]  /*23590*/  BSYNC B1 ;  /* 0x0000000000017941 */ /* 0x000fea0003800000 */
.L_x_6871:
[----:B------:R-:W-:-:S04]  /*235a0*/  IMAD R7, R6, R9, -R63 ;  /* 0x0000000906077224 */ /* 0x000fc800078e0a3f */
[----:B------:R-:W-:-:S05]  /*235b0*/  IMAD R6, R20, -0x2, R7 ;  /* 0xfffffffe14067824 */ /* 0x000fca00078e0207 */
[----:B------:R-:W-:Y:S02]  /*235c0*/  VIMNMX R3, R3, R6, !PT ;  /* 0x0000000603037248 */ /* 0x000fe40007fe0100 */
[----:B------:R-:W-:-:S07]  /*235d0*/  VIADDMNMX R2, R6, R9, R2, PT ;  /* 0x0000000906027246 */ /* 0x000fce0003800102 */
.L_x_6870:
[----:B------:R-:W-:Y:S05]  /*235e0*/  BSYNC B0 ;  /* 0x0000000000007941 */ /* 0x000fea0003800000 */
.L_x_6869:
        /* <DEDUP_REMOVED lines=90> */
.L_x_6877:
[----:B------:R-:W-:-:S13]  /*23b90*/  ISETP.NE.AND P6, PT, R9, 0x1, PT ;  /* 0x000000010900780c */ /* 0x000fda0003fc5270 */
[----:B------:R-:W-:-:S05]  /*23ba0*/  @P6 IMAD.HI.U32 R10, R4, R10, RZ ;  /* 0x0000000a040a6227 */ /* 0x000fca00078e00ff */
[----:B------:R-:W-:-:S07]  /*23bb0*/  @P6 SHF.R.U32.HI R4, RZ, R11, R10 ;  /* 0x0000000bff046219 */ /* 0x000fce000001160a */
.L_x_6878:
[----:B------:R-:W-:Y:S05]  /*23bc0*/  BSYNC B1 ;  /* 0x0000000000017941 */ /* 0x000fea0003800000 */
.L_x_6876:
[----:B------:R-:W-:-:S04]  /*23bd0*/  IMAD R3, R4, R9, -R63 ;  /* 0x0000000904037224 */ /* 0x000fc800078e0a3f */
[----:B------:R-:W-:-:S05]  /*23be0*/  IMAD R20, R20, -0x2, R3 ;  /* 0xfffffffe14147824 */ /* 0x000fca00078e0203 */
[----:B------:R-:W-:Y:S02]  /*23bf0*/  VIADDMNMX R8, R20, R9, R8, PT ;  /* 0x0000000914087246 */ /* 0x000fe40003800108 */
[----:B------:R-:W-:-:S07]  /*23c00*/  VIMNMX R13, R13, R20, !PT ;  /* 0x000000140d0d7248 */ /* 0x000fce0007fe0100 */
.L_x_6875:
[----:B------:R-:W-:Y:S05]  /*23c10*/  BSYNC B0 ;  /* 0x0000000000007941 */ /* 0x000fea0003800000 */
.L_x_6874:
        /* <DEDUP_REMOVED lines=133> */
.L_x_6880:
[----:B------:R-:W-:Y:S05]  /*24470*/  BSYNC B0 ;  /* 0x0000000000007941 */ /* 0x000fea0003800000 */
.L_x_6879:
        /* <DEDUP_REMOVED lines=9> */
.L_x_6882:
[----:B------:R-:W-:Y:S05]  /*24510*/  BSYNC B0 ;  /* 0x0000000000007941 */ /* 0x000fea0003800000 */
.L_x_6881:
        /* <DEDUP_REMOVED lines=41> */
[----:B------:R-:W2:Y:S01]  /*247b0*/  LDL.64 R4, [R1+0x238] ;  /* 0x0002380001047983 */ /* 0x000ea20000100a00 */
[C---:B------:R-:W-:Y:S02]  /*247c0*/  FSETP.NEU.FTZ.AND P0, PT, R9.reuse, -INF , PT ;  /* 0xff8000000900780b */ /* 0x040fe40003f1d000 */
[-C--:B------:R-:W-:Y:S01]  /*247d0*/  FFMA.FTZ R176, R40, R69.reuse, -R8 ;  /* 0x0000004528b07223 */ /* 0x080fe20000010808 */
[----:B------:R-:W-:-:S05]  /*247e0*/  FMUL.FTZ R40, R9, R69 ;  /* 0x0000004509287220 */ /* 0x000fca0000410000 */
        /* <DEDUP_REMOVED lines=65> */
[----:B------:R-:W-:Y:S01]  /*24c00*/  FMUL.FTZ R86, R134, R86 ;  /* 0x0000005686567220 */ /* 0x000fe20000410000 */
[----:B------:R-:W2:Y:S04]  /*24c10*/  LDL.64 R66, [R1+0x390] ;  /* 0x0003900001427983 */ /* 0x000ea80000100a00 */
[----:B------:R-:W0:Y:S01]  /*24c20*/  MUFU.EX2 R154, R154 ;  /* 0x0000009a009a7308 */ /* 0x000e220000000800 */
[----:B-1----:R-:W-:Y:S01]  /*24c30*/  FADD.FTZ R8, R153, R8 ;  /* 0x0000000899087221 */ /* 0x002fe20000010000 */
[----:B---3--:R-:W-:Y:S01]  /*24c40*/  FADD.FTZ R7, R121, R6 ;  /* 0x0000000679077221 */ /* 0x008fe20000010000 */
[----:B------:R-:W3:Y:S04]  /*24c50*/  LDL.64 R70, [R1+0x3c0] ;  /* 0x0003c00001467983 */ /* 0x000ee80000100a00 */
[----:B------:R-:W3:Y:S01]  /*24c60*/  LDL.64 R64, [R1+0x3f0] ;  /* 0x0003f00001407983 */ /* 0x000ee20000100a00 */
[----:B------:R-:W1:Y:S03]  /*24c70*/  MUFU.EX2 R169, R169 ;  /* 0x000000a900a97308 */ /* 0x000e660000000800 */
[----:B------:R-:W3:Y:S04]  /*24c80*/  LDL.64 R60, [R1+0x258] ;  /* 0x00025800013c7983 */ /* 0x000ee80000100a00 */
[----:B------:R-:W3:Y:S01]  /*24c90*/  LDL.64 R62, [R1+0x248] ;  /* 0x00024800013e7983 */ /* 0x000ee20000100a00 */
        /* <DEDUP_REMOVED lines=11> */
[----:B------:R-:W0:Y:S08]  /*24d50*/  MUFU.EX2 R171, R171 ;  /* 0x000000ab00ab7308 */ /* 0x000e300000000800 */
        /* <DEDUP_REMOVED lines=21> */
[----:B------:R-:W-:-:S06]  /*24eb0*/  FADD.FTZ R6, R176, R7 ;  /* 0x00000007b0067221 */ /* 0x000fcc0000010000 */
        /* <DEDUP_REMOVED lines=11> */
[----:B------:R-:W-:Y:S08]  /*24f70*/  MUFU.EX2 R172, R172 ;  /* 0x000000ac00ac7308 */ /* 0x000ff00000000800 */
        /* <DEDUP_REMOVED lines=11> */
[----:B------:R-:W-:Y:S01]  /*25030*/  FADD.FTZ R39, R172, R39 ;  /* 0x00000027ac277221 */ /* 0x000fe20000010000 */
[----:B------:R-:W4:Y:S02]  /*25040*/  LDL.64 R40, [R1+0x2f8] ;  /* 0x0002f80001287983 */ /* 0x000f240000100a00 */
[----:B------:R-:W-:Y:S01]  /*25050*/  FADD.FTZ R6, R175, R6 ;  /* 0x00000006af067221 */ /* 0x000fe20000010000 */
[----:B------:R-:W-:-:S04]  /*25060*/  FADD.FTZ R38, R174, R39 ;  /* 0x00000027ae267221 */ /* 0x000fc80000010000 */
[----:B0-----:R-:W-:Y:S01]  /*25070*/  FADD.FTZ R38, R9, R38 ;  /* 0x0000002609267221 */ /* 0x001fe20000010000 */
[----:B------:R-:W-:-:S05]  /*25080*/  FADD.FTZ R39, R7, R6 ;  /* 0x0000000607277221 */ /* 0x000fca0000010000 */
[----:B------:R0:W-:Y:S01]  /*25090*/  STL.64 [R1+0x1f0], R38 ;  /* 0x0001f02601007387 */ /* 0x0001e20000100a00 */
[----:B------:R-:W-:Y:S06]  /*250a0*/  BAR.SYNC.DEFER_BLOCKING 0xf, 0x100 ;  /* 0x03c4000000007b1d */ /* 0x000fec0000010000 */
[----:B0-----:R-:W4:Y:S01]  /*250b0*/  LDL.64 R38, [R1+0x308] ;  /* 0x0003080001267983 */ /* 0x001f220000100a00 */
[C---:B--2---:R-:W-:Y:S01]  /*250c0*/  FMUL.FTZ R5, R134.reuse, R5 ;  /* 0x0000000586057220 */ /* 0x044fe20000410000 */
[C---:B------:R-:W-:Y:S02]  /*250d0*/  FMUL.FTZ R4, R134.reuse, R4 ;  /* 0x0000000486047220 */ /* 0x040fe40000410000 */
[----:B------:R-:W2:Y:S04]  /*250e0*/  LD.E.64 R96, desc[UR36][R2.64+0x8] ;  /* 0x0000082402607980 */ /* 0x000ea8000c101b00 */
[----:B------:R-:W2:Y:S04]  /*250f0*/  LD.E.64 R2, desc[UR36][R2.64] ;  /* 0x0000002402027980 */ /* 0x000ea8000c101b00 */
        /* <DEDUP_REMOVED lines=23> */
[----:B------:R-:W3:Y:S04]  /*25270*/  LDL.64 R12, [R1+0x3a8] ;  /* 0x0003a800010c7983 */ /* 0x000ee80000100a00 */
[----:B------:R-:W3:Y:S04]  /*25280*/  LDL.64 R84, [R1+0x3b8] ;  /* 0x0003b80001547983 */ /* 0x000ee80000100a00 */
[----:B------:R-:W3:Y:S04]  /*25290*/  LDL.64 R86, [R1+0x3c8] ;  /* 0x0003c80001567983 */ /* 0x000ee80000100a00 */
        /* <DEDUP_REMOVED lines=101> */
[----:B--2---:R-:W-:-:S03]  /*258f0*/  MOV R6, R96 ;  /* 0x0000006000067202 */ /* 0x004fc60000000f00 */
        /* <DEDUP_REMOVED lines=788> */
.L_x_6884:
[----:B------:R-:W-:Y:S05]  /*28a40*/  BSYNC B0 ;  /* 0x0000000000007941 */ /* 0x000fea0003800000 */
.L_x_6883:
        /* <DEDUP_REMOVED lines=9> */
.L_x_6852:
[----:B------:R-:W2:Y:S01]  /*28ae0*/  LDL R5, [R1+0x1f0] ;  /* 0x0001f00001057983 */ /* 0x000ea20000100800 */
[----:B------:R-:W-:Y:S05]  /*28af0*/  WARPSYNC.ALL ;  /* 0x0000000000007948 */ /* 0x000fea0003800000 */
[----:B------:R-:W3:Y:S01]  /*28b00*/  LDL R10, [R1+0x1f4] ;  /* 0x0001f400010a7983 */ /* 0x000ee20000100800 */
[----:B------:R-:W-:Y:S08]  /*28b10*/  BAR.ARV 0x8, 0x100 ;  /* 0x0204000000007b1d */ /* 0x000ff00000002000 */
[----:B------:R-:W-:Y:S06]  /*28b20*/  BAR.SYNC.DEFER_BLOCKING 0xf, 0x100 ;  /* 0x03c4000000007b1d */ /* 0x000fec0000010000 */
[----:B--2---:R-:W2:Y:S02]  /*28b30*/  SHFL.BFLY PT, R0, R5, 0x2, 0x1f ;  /* 0x0c401f0005007f89 */ /* 0x004ea400000e0000 */
[----:B--2---:R-:W-:-:S05]  /*28b40*/  FADD.FTZ R0, R5, R0 ;  /* 0x0000000005007221 */ /* 0x004fca0000010000 */
[----:B------:R-:W2:Y:S02]  /*28b50*/  SHFL.BFLY PT, R3, R0, 0x1, 0x1f ;  /* 0x0c201f0000037f89 */ /* 0x000ea400000e0000 */
[----:B--2---:R-:W-:-:S05]  /*28b60*/  FADD.FTZ R2, R0, R3 ;  /* 0x0000000300027221 */ /* 0x004fca0000010000 */
[----:B------:R-:W-:Y:S04]  /*28b70*/  STL [R1+0x1f0], R2 ;  /* 0x0001f00201007387 */ /* 0x000fe80000100800 */
[----:B------:R-:W2:Y:S04]  /*28b80*/  LDL R13, [R1+0x1f0] ;  /* 0x0001f000010d7983 */ /* 0x000ea80000100800 */
[----:B---3--:R-:W0:Y:S02]  /*28b90*/  SHFL.BFLY PT, R3, R10, 0x2, 0x1f ;  /* 0x0c401f000a037f89 */ /* 0x008e2400000e0000 */
[----:B01----:R-:W-:-:S05]  /*28ba0*/  FADD.FTZ R4, R3, R10 ;  /* 0x0000000a03047221 */ /* 0x003fca0000010000 */
[----:B------:R-:W0:Y:S02]  /*28bb0*/  SHFL.BFLY PT, R3, R4, 0x1, 0x1f ;  /* 0x0c201f0004037f89 */ /* 0x000e2400000e0000 */
[----:B0-----:R-:W-:Y:S02]  /*28bc0*/  FADD.FTZ R6, R4, R3 ;  /* 0x0000000304067221 */ /* 0x001fe40000010000 */
[----:B------:R-:W3:Y:S03]  /*28bd0*/  LDL.64 R2, [R1+0xb8] ;  /* 0x0000b80001027983 */ /* 0x000ee60000100a00 */
[----:B------:R-:W-:-:S13]  /*28be0*/  FSETP.NE.FTZ.AND P2, PT, R6, RZ, PT ;  /* 0x000000ff0600720b */ /* 0x000fda0003f55000 */
[----:B------:R-:W4:Y:S04]  /*28bf0*/  @P2 LDL R9, [R1+0x200] ;  /* 0x0002000001092983 */ /* 0x000f280000100800 */
[----:B------:R-:W5:Y:S01]  /*28c00*/  @P2 LDL R12, [R1+0x1e4] ;  /* 0x0001e400010c2983 */ /* 0x000f620000100800 */
[----:B--2---:R-:W-:-:S13]  /*28c10*/  FSETP.NE.FTZ.AND P1, PT, R13, RZ, PT ;  /* 0x000000ff0d00720b */ /* 0x004fda0003f35000 */
[----:B------:R-:W2:Y:S04]  /*28c20*/  @P1 LDL R5, [R1+0x200] ;  /* 0x0002000001051983 */ /* 0x000ea80000100800 */
[----:B------:R-:W3:Y:S01]  /*28c30*/  @P1 LDL R8, [R1+0x1e0] ;  /* 0x0001e00001081983 */ /* 0x000ee20000100800 */
[----:B------:R-:W0:Y:S08]  /*28c40*/  @P2 MUFU.LG2 R11, R6 ;  /* 0x00000006000b2308 */ /* 0x000e300000000c00 */
[----:B------:R-:W1:Y:S01]  /*28c50*/  @P1 MUFU.LG2 R7, R13 ;  /* 0x0000000d00071308 */ /* 0x000e620000000c00 */
[----:B------:R-:W-:-:S02]  /*28c60*/  IMAD.MOV.U32 R0, RZ, RZ, -0x800000 ;  /* 0xff800000ff007424 */ /* 0x000fc400078e00ff */
[----:B------:R-:W-:Y:S02]  /*28c70*/  IMAD.MOV.U32 R10, RZ, RZ, -0x800000 ;  /* 0xff800000ff0a7424 */ /* 0x000fe400078e00ff */
[----:B0-----:R-:W-:Y:S01]  /*28c80*/  @P2 FMUL.FTZ R14, R11, 0.69314718246459960938 ;  /* 0x3f3172180b0e2820 */ /* 0x001fe20000410000 */
[----:B-1----:R-:W-:Y:S01]  /*28c90*/  @P1 FMUL.FTZ R4, R7, 0.69314718246459960938 ;  /* 0x3f31721807041820 */ /* 0x002fe20000410000 */
[----:B------:R-:W-:Y:S04]  /*28ca0*/  STL [R1+0x1f4], R6 ;  /* 0x0001f40601007387 */ /* 0x000fe80000100800 */
[----:B------:R-:W3:Y:S01]  /*28cb0*/  LDL R7, [R1+0x1c0] ;  /* 0x0001c00001077983 */ /* 0x000ee20000100800 */
[----:B----4-:R-:W-:-:S04]  /*28cc0*/  @P2 FMUL.FTZ R9, R9, 0.69314718246459960938 ;  /* 0x3f31721809092820 */ /* 0x010fc80000410000 */
[----:B-----5:R-:W-:-:S05]  /*28cd0*/  @P2 FFMA.FTZ R10, R9, R12, R14 ;  /* 0x0000000c090a2223 */ /* 0x020fca000001000e */
[----:B------:R-:W-:Y:S01]  /*28ce0*/  STL [R1+0x1f4], R10 ;  /* 0x0001f40a01007387 */ /* 0x000fe20000100800 */
[----:B--2---:R-:W-:-:S04]  /*28cf0*/  @P1 FMUL.FTZ R5, R5, 0.69314718246459960938 ;  /* 0x3f31721805051820 */ /* 0x004fc80000410000 */
[----:B---3--:R-:W-:-:S05]  /*28d00*/  @P1 FFMA.FTZ R0, R5, R8, R4 ;  /* 0x0000000805001223 */ /* 0x008fca0000010004 */
[----:B------:R0:W-:Y:S04]  /*28d10*/  STL [R1+0x1f0], R0 ;  /* 0x0001f00001007387 */ /* 0x0001e80000100800 */
[----:B------:R-:W2:Y:S02]  /*28d20*/  LD.E R4, desc[UR36][R2.64+0x4] ;  /* 0x0000042402047980 */ /* 0x000ea4000c101900 */
[----:B--2---:R-:W-:-:S13]  /*28d30*/  ISETP.NE.AND P0, PT, R4, RZ, PT ;  /* 0x000000ff0400720c */ /* 0x004fda0003f05270 */
[----:B------:R-:W2:Y:S04]  /*28d40*/  @!P0 LDL.64 R4, [R1+0xc0] ;  /* 0x0000c00001048983 */ /* 0x000ea80000100a00 */
[----:B------:R-:W3:Y:S01]  /*28d50*/  @!P0 LD.E R8, desc[UR36][R2.64] ;  /* 0x0000002402088980 */ /* 0x000ee2000c101900 */
[----:B------:R-:W-:-:S06]  /*28d60*/  IMAD.MOV.U32 R102, RZ, RZ, RZ ;  /* 0x000000ffff667224 */ /* 0x000fcc00078e00ff */
[----:B------:R-:W1:Y:S01]  /*28d70*/  @P1 MUFU.RCP R102, R13 ;  /* 0x0000000d00661308 */ /* 0x000e620000001000 */
[----:B--2---:R-:W2:Y:S01]  /*28d80*/  @!P0 LD.E.64 R4, desc[UR36][R4.64] ;  /* 0x0000002404048980 */ /* 0x004ea2000c101b00 */
[----:B---3--:R-:W-:-:S04]  /*28d90*/  @!P0 IMAD R9, R7, 0x40, R8 ;  /* 0x0000004007098824 */ /* 0x008fc800078e0208 */
[----:B--2---:R-:W-:-:S05]  /*28da0*/  @!P0 IMAD.WIDE R4, R9, 0x4, R4 ;  /* 0x0000000409048825 */ /* 0x004fca00078e0204 */
[----:B-1----:R1:W-:Y:S04]  /*28db0*/  @!P0 ST.E desc[UR36][R4.64], R102 ;  /* 0x0000006604008985 */ /* 0x0023e8000c101924 */
[----:B------:R-:W0:Y:S04]  /*28dc0*/  @!P0 LDL.64 R2, [R1+0xb8] ;  /* 0x0000b80001028983 */ /* 0x000e280000100a00 */
[----:B0-----:R-:W2:Y:S02]  /*28dd0*/  @!P0 LD.E R0, desc[UR36][R2.64+0x4] ;  /* 0x0000042402008980 */ /* 0x001ea4000c101900 */
[----:B--2---:R-:W-:-:S13]  /*28de0*/  @!P0 ISETP.NE.AND P0, PT, R0, RZ, PT ;  /* 0x000000ff0000820c */ /* 0x004fda0003f05270 */
[----:B-1----:R-:W2:Y:S04]  /*28df0*/  @!P0 LDL.64 R4, [R1+0xc0] ;  /* 0x0000c00001048983 */ /* 0x002ea80000100a00 */
[----:B------:R-:W3:Y:S01]  /*28e00*/  @!P0 LD.E R8, desc[UR36][R2.64] ;  /* 0x0000002402088980 */ /* 0x000ee2000c101900 */
[----:B------:R-:W-:-:S06]  /*28e10*/  IMAD.MOV.U32 R0, RZ, RZ, RZ ;  /* 0x000000ffff007224 */ /* 0x000fcc00078e00ff */
[----:B------:R-:W0:Y:S01]  /*28e20*/  @P2 MUFU.RCP R0, R6 ;  /* 0x0000000600002308 */ /* 0x000e220000001000 */
[----:B--2---:R-:W2:Y:S01]  /*28e30*/  @!P0 LD.E.64 R4, desc[UR36][R4.64] ;  /* 0x0000002404048980 */ /* 0x004ea2000c101b00 */
[----:B---3--:R-:W-:-:S04]  /*28e40*/  @!P0 IMAD R8, R7, 0x40, R8 ;  /* 0x0000004007088824 */ /* 0x008fc800078e0208 */
[----:B------:R-:W-:-:S04]  /*28e50*/  @!P0 VIADD R7, R8, 0x8 ;  /* 0x0000000808078836 */ /* 0x000fc80000000000 */
[----:B--2---:R-:W-:-:S05]  /*28e60*/  @!P0 IMAD.WIDE R4, R7, 0x4, R4 ;  /* 0x0000000407048825 */ /* 0x004fca00078e0204 */
[----:B0-----:R0:W-:Y:S04]  /*28e70*/  @!P0 ST.E desc[UR36][R4.64], R0 ;  /* 0x0000000004008985 */ /* 0x0011e8000c101924 */
        /* <DEDUP_REMOVED lines=53> */
[----:B------:R-:W-:Y:S01]  /*291d0*/  FMUL.FTZ R40, R40, R102 ;  /* 0x0000006628287220 */ /* 0x000fe20000410000 */
[-C--:B----4-:R-:W-:Y:S01]  /*291e0*/  FMUL.FTZ R39, R39, R0.reuse ;  /* 0x0000000027277220 */ /* 0x090fe20000410000 */
[----:B------:R-:W-:Y:S01]  /*291f0*/  FMUL.FTZ R38, R38, R0 ;  /* 0x0000000026267220 */ /* 0x000fe20000410000 */
        /* <DEDUP_REMOVED lines=30> */
[----:B------:R-:W-:Y:S04]  /*293e0*/  STL.64 [R1+0x400], R40 ;  /* 0x0004002801007387 */ /* 0x000fe80000100a00 */
[----:B------:R0:W-:Y:S04]  /*293f0*/  STL.64 [R1+0x408], R38 ;  /* 0x0004082601007387 */ /* 0x0001e80000100a00 */
        /* <DEDUP_REMOVED lines=10> */
[----:B------:R-:W-:Y:S04]  /*294a0*/  STL.64 [R1+0x2b0], R10 ;  /* 0x0002b00a01007387 */ /* 0x000fe80000100a00 */
[----:B------:R3:W-:Y:S04]  /*294b0*/  STL.64 [R1+0x2c0], R8 ;  /* 0x0002c00801007387 */ /* 0x0007e80000100a00 */
[----:B------:R-:W-:Y:S04]  /*294c0*/  STL.64 [R1+0x2d0], R6 ;  /* 0x0002d00601007387 */ /* 0x000fe80000100a00 */
[----:B------:R4:W-:Y:S04]  /*294d0*/  STL.64 [R1+0x2e0], R4 ;  /* 0x0002e00401007387 */ /* 0x0009e80000100a00 */
[----:B------:R5:W-:Y:S04]  /*294e0*/  STL.64 [R1+0x2f0], R2 ;  /* 0x0002f00201007387 */ /* 0x000be80000100a00 */
[----:B0-----:R-:W5:Y:S04]  /*294f0*/  LDL.64 R38, [R1+0x2c8] ;  /* 0x0002c80001267983 */ /* 0x001f680000100a00 */
[----:B------:R-:W5:Y:S04]  /*29500*/  LDL.64 R40, [R1+0x308] ;  /* 0x0003080001287983 */ /* 0x000f680000100a00 */
[----:B-1----:R-:W5:Y:S04]  /*29510*/  LDL.64 R28, [R1+0x318] ;  /* 0x00031800011c7983 */ /* 0x002f680000100a00 */
[----:B------:R-:W5:Y:S04]  /*29520*/  LDL.64 R36, [R1+0x328] ;  /* 0x0003280001247983 */ /* 0x000f680000100a00 */
[----:B------:R-:W5:Y:S04]  /*29530*/  LDL.64 R34, [R1+0x338] ;  /* 0x0003380001227983 */ /* 0x000f680000100a00 */
[----:B------:R-:W5:Y:S04]  /*29540*/  LDL.64 R32, [R1+0x348] ;  /* 0x0003480001207983 */ /* 0x000f680000100a00 */
[----:B------:R-:W5:Y:S04]  /*29550*/  LDL.64 R30, [R1+0x358] ;  /* 0x00035800011e7983 */ /* 0x000f680000100a00 */
[----:B--2---:R-:W2:Y:S04]  /*29560*/  LDL.64 R12, [R1+0x368] ;  /* 0x00036800010c7983 */ /* 0x004ea80000100a00 */
[----:B------:R-:W2:Y:S04]  /*29570*/  LDL.64 R26, [R1+0x378] ;  /* 0x00037800011a7983 */ /* 0x000ea80000100a00 */
        /* <DEDUP_REMOVED lines=8> */
[----:B------:R-:W5:Y:S01]  /*29600*/  @!P0 LDL R105, [R1+0x1c4] ;  /* 0x0001c40001698983 */ /* 0x000f620000100800 */
        /* <DEDUP_REMOVED lines=94> */
[----:B------:R-:W-:Y:S04]  /*29bf0*/  STL [R1+0x1cc], R106 ;  /* 0x0001cc6a01007387 */ /* 0x000fe80000100800 */
[----:B------:R-:W-:Y:S01]  /*29c00*/  @!P0 STL [R1+0x1c0], RZ ;  /* 0x0001c0ff01008387 */ /* 0x000fe20000100800 */
        /* <DEDUP_REMOVED lines=24> */
[-C--:B---3--:R-:W-:Y:S01]  /*29d90*/  FMUL.FTZ R9, R9, R0.reuse ;  /* 0x0000000009097220 */ /* 0x088fe20000410000 */
[-C--:B------:R-:W-:Y:S01]  /*29da0*/  FMUL.FTZ R8, R8, R0.reuse ;  /* 0x0000000008087220 */ /* 0x080fe20000410000 */
[-C--:B----4-:R-:W-:Y:S01]  /*29db0*/  FMUL.FTZ R5, R5, R0.reuse ;  /* 0x0000000005057220 */ /* 0x090fe20000410000 */
[-C--:B------:R-:W-:Y:S01]  /*29dc0*/  FMUL.FTZ R4, R4, R0.reuse ;  /* 0x0000000004047220 */ /* 0x080fe20000410000 */
[-C--:B------:R-:W-:Y:S01]  /*29dd0*/  FMUL.FTZ R11, R11, R0.reuse ;  /* 0x000000000b0b7220 */ /* 0x080fe20000410000 */
[-C--:B------:R-:W-:Y:S01]  /*29de0*/  FMUL.FTZ R10, R10, R0.reuse ;  /* 0x000000000a0a7220 */ /* 0x080fe20000410000 */
[-C--:B-----5:R-:W-:Y:S01]  /*29df0*/  FMUL.FTZ R3, R3, R0.reuse ;  /* 0x0000000003037220 */ /* 0x0a0fe20000410000 */
[-C--:B------:R-:W-:Y:S01]  /*29e00*/  FMUL.FTZ R2, R2, R0.reuse ;  /* 0x0000000002027220 */ /* 0x080fe20000410000 */
[-C--:B------:R-:W-:Y:S01]  /*29e10*/  FMUL.FTZ R7, R7, R0.reuse ;  /* 0x0000000007077220 */ /* 0x080fe20000410000 */
[----:B------:R-:W-:Y:S01]  /*29e20*/  FMUL.FTZ R6, R6, R0 ;  /* 0x0000000006067220 */ /* 0x000fe20000410000 */
[----:B------:R-:W-:Y:S01]  /*29e30*/  @!P0 LOP3.LUT R0, R105, 0x1, RZ, 0x3c, !PT ;  /* 0x0000000169008812 */ /* 0x000fe200078e3cff */
        /* <DEDUP_REMOVED lines=16> */
[----:B------:R-:W-:Y:S04]  /*29f40*/  @!P0 STL [R1+0x1c4], R0 ;  /* 0x0001c40001008387 */ /* 0x000fe80000100800 */
[----:B------:R0:W-:Y:S02]  /*29f50*/  STL.64 [R1+0x3c8], R4 ;  /* 0x0003c80401007387 */ /* 0x0001e40000100a00 */
[----:B0-----:R-:W-:Y:S01]  /*29f60*/  IMAD.MOV.U32 R4, RZ, RZ, 0x1 ;  /* 0x00000001ff047424 */ /* 0x001fe200078e00ff */
[----:B------:R-:W-:Y:S06]  /*29f70*/  BAR.ARV 0xe, 0x100 ;  /* 0x0384000000007b1d */ /* 0x000fec0000002000 */
.L_x_6736:
[----:B------:R-:W-:Y:S05]  /*29f80*/  BSYNC B7 ;  /* 0x0000000000077941 */ /* 0x000fea0003800000 */
.L_x_6724:
[----:B------:R-:W0:Y:S08]  /*29f90*/  S2UR UR4, SR_CgaCtaId ;  /* 0x00000000000479c3 */ /* 0x000e300000008800 */
[----:B------:R-:W-:Y:S01]  /*29fa0*/  BAR.SYNC.DEFER_BLOCKING 0x5, 0x180 ;  /* 0x0146000000007b1d */ /* 0x000fe20000010000 */
[----:B----4-:R-:W-:Y:S02]  /*29fb0*/  PRMT R0, R4, 0x9910, RZ ;  /* 0x0000991004007816 */ /* 0x010fe400000000ff */
[----:B-1----:R-:W-:-:S02]  /*29fc0*/  MOV R2, 0x400 ;  /* 0x0000040000027802 */ /* 0x002fc40000000f00 */
[----:B------:R-:W-:Y:S01]  /*29fd0*/  ISETP.NE.AND P0, PT, R0, RZ, PT ;  /* 0x000000ff0000720c */ /* 0x000fe20003f05270 */
[----:B------:R-:W-:Y:S01]  /*29fe0*/  BSSY B0, `(.L_x_6886) ;  /* 0x0000509000007945 */ /* 0x000fe20003800000 */
[----:B0-----:R-:W-:-:S05]  /*29ff0*/  IMAD.U32 R155, RZ, RZ, UR4 ;  /* 0x00000004ff9b7e24 */ /* 0x001fca000f8e00ff */
[----:B------:R-:W-:-:S05]  /*2a000*/  LEA R2, R155, R2, 0x18 ;  /* 0x000000029b027211 */ /* 0x000fca00078ec0ff */
[----:B------:R0:W1:Y:S01]  /*2a010*/  LDS.128 R84, [R2+0x388d0] ;  /* 0x0388d00002547984 */ /* 0x0000620000000c00 */
[----:B------:R-:W-:Y:S06]  /*2a020*/  BAR.ARV 0x4, 0x180 ;  /* 0x0106000000007b1d */ /* 0x000fec0000002000 */
[----:B------:R-:W-:Y:S05]  /*2a030*/  @!P0 BRA `(.L_x_6887) ;  /* 0x0000004000488947 */ /* 0x000fea0003800000 */
[----:B--2---:R-:W2:Y:S04]  /*2a040*/  LDL.128 R44, [R1+0x210] ;  /* 0x00021000012c7983 */ /* 0x004ea80000100c00 */
[----:B------:R-:W4:Y:S04]  /*2a050*/  LDL.128 R48, [R1+0x230] ;  /* 0x0002300001307983 */ /* 0x000f280000100c00 */
[----:B-----5:R-:W4:Y:S04]  /*2a060*/  LDL.128 R32, [R1+0x220] ;  /* 0x0002200001207983 */ /* 0x020f280000100c00 */
[----:B------:R-:W4:Y:S04]  /*2a070*/  LDL.128 R52, [R1+0x250] ;  /* 0x0002500001347983 */ /* 0x000f280000100c00 */
[----:B------:R-:W4:Y:S04]  /*2a080*/  LDL.128 R40, [R1+0x240] ;  /* 0x0002400001287983 */ /* 0x000f280000100c00 */
[----:B------:R-:W4:Y:S04]  /*2a090*/  LDL.128 R36, [R1+0x260] ;  /* 0x0002600001247983 */ /* 0x000f280000100c00 */
[----:B------:R-:W4:Y:S04]  /*2a0a0*/  LDL.128 R76, [R1+0x270] ;  /* 0x00027000014c7983 */ /* 0x000f280000100c00 */
[----:B------:R-:W4:Y:S04]  /*2a0b0*/  LDL.128 R72, [R1+0x280] ;  /* 0x0002800001487983 */ /* 0x000f280000100c00 */
[----:B------:R-:W4:Y:S04]  /*2a0c0*/  LDL.128 R104, [R1+0x290] ;  /* 0x0002900001687983 */ /* 0x000f280000100c00 */
[----:B------:R-:W4:Y:S04]  /*2a0d0*/  LDL.128 R4, [R1+0x2a0] ;  /* 0x0002a00001047983 */ /* 0x000f280000100c00 */
[----:B---3--:R-:W3:Y:S04]  /*2a0e0*/  LDL.128 R8, [R1+0x2b0] ;  /* 0x0002b00001087983 */ /* 0x008ee80000100c00 */
[----:B------:R-:W3:Y:S01]  /*2a0f0*/  LDL.128 R12, [R1+0x2c0] ;  /* 0x0002c000010c7983 */ /* 0x000ee20000100c00 */
[----:B------:R-:W-:Y:S01]  /*2a100*/  IADD3 R21, P2, R160, 0x20, RZ ;  /* 0x00000020a0157810 */ /* 0x000fe20007f5e0ff */
[----:B------:R-:W-:-:S02]  /*2a110*/  ULDC.64 UR4, c[0x0][0xd08] ;  /* 0x0003420000047ab9 */ /* 0x000fc40000000a00 */
[----:B------:R-:W3:Y:S01]  /*2a120*/  LDL.128 R24, [R1+0x2d0] ;  /* 0x0002d00001187983 */ /* 0x000ee20000100c00 */
[----:B------:R-:W-:-:S03]  /*2a130*/  IADD3 R59, P1, R160, 0x40, RZ ;  /* 0x00000040a03b7810 */ /* 0x000fc60007f3e0ff */
[----:B------:R-:W3:Y:S01]  /*2a140*/  LDL.128 R28, [R1+0x2e0] ;  /* 0x0002e000011c7983 */ /* 0x000ee20000100c00 */
[C---:B------:R-:W-:Y:S02]  /*2a150*/  LOP3.LUT R57, R160.reuse, 0x380, RZ, 0xc0, !PT ;  /* 0x00000380a0397812 */ /* 0x040fe400078ec0ff */
[----:B------:R-:W-:Y:S01]  /*2a160*/  IADD3 R60, P0, R160, 0x60, RZ ;  /* 0x00000060a03c7810 */ /* 0x000fe20007f1e0ff */
[----:B------:R-:W3:Y:S01]  /*2a170*/  LDL.128 R108, [R1+0x2f0] ;  /* 0x0002f000016c7983 */ /* 0x000ee20000100c00 */
[----:B------:R-:W-:Y:S02]  /*2a180*/  LOP3.LUT R20, R21, 0x380, RZ, 0xc0, !PT ;  /* 0x0000038015147812 */ /* 0x000fe400078ec0ff */
[----:B------:R-:W-:Y:S01]  /*2a190*/  LOP3.LUT R58, R59, 0x380, RZ, 0xc0, !PT ;  /* 0x000003803b3a7812 */ /* 0x000fe200078ec0ff */
[----:B------:R-:W3:Y:S01]  /*2a1a0*/  LDL.128 R88, [R1+0x3d0] ;  /* 0x0003d00001587983 */ /* 0x000ee20000100c00 */
[----:B------:R-:W-:Y:S02]  /*2a1b0*/  SHF.R.U64 R57, R57, 0x3, RZ ;  /* 0x0000000339397819 */ /* 0x000fe400000012ff */
[----:B------:R-:W-:Y:S01]  /*2a1c0*/  LOP3.LUT R0, R60, 0x380, RZ, 0xc0, !PT ;  /* 0x000003803c007812 */ /* 0x000fe200078ec0ff */
[----:B------:R-:W3:Y:S01]  /*2a1d0*/  LDL.128 R80, [R1+0x3c0] ;  /* 0x0003c00001507983 */ /* 0x000ee20000100c00 */
[----:B------:R-:W-:-:S02]  /*2a1e0*/  SHF.R.U64 R20, R20, 0x3, RZ ;  /* 0x0000000314147819 */ /* 0x000fc400000012ff */
[----:B------:R-:W-:Y:S01]  /*2a1f0*/  SHF.R.U64 R58, R58, 0x3, RZ ;  /* 0x000000033a3a7819 */ /* 0x000fe200000012ff */
[----:B------:R-:W3:Y:S01]  /*2a200*/  LDL.128 R96, [R1+0x3f0] ;  /* 0x0003f00001607983 */ /* 0x000ee20000100c00 */
[----:B------:R-:W-:Y:S01]  /*2a210*/  LOP3.LUT R56, R57, R160, RZ, 0x3c, !PT ;  /* 0x000000a039387212 */ /* 0x000fe200078e3cff */
[--C-:B------:R-:W-:Y:S01]  /*2a220*/  IMAD.MOV.U32 R57, RZ, RZ, R161.reuse ;  /* 0x000000ffff397224 */ /* 0x100fe200078e00a1 */
[----:B------:R-:W-:Y:S01]  /*2a230*/  SHF.R.U64 R61, R0, 0x3, RZ ;  /* 0x00000003003d7819 */ /* 0x000fe200000012ff */
[----:B------:R-:W3:Y:S01]  /*2a240*/  LDL.128 R92, [R1+0x3e0] ;  /* 0x0003e000015c7983 */ /* 0x000ee20000100c00 */
[----:B------:R-:W-:Y:S01]  /*2a250*/  LOP3.LUT R20, R20, R21, RZ, 0x3c, !PT ;  /* 0x0000001514147212 */ /* 0x000fe200078e3cff */
[--C-:B------:R-:W-:Y:S01]  /*2a260*/  IMAD.X R21, RZ, RZ, R161.reuse, P2 ;  /* 0x000000ffff157224 */ /* 0x100fe200010e06a1 */
[----:B------:R-:W-:Y:S01]  /*2a270*/  LOP3.LUT R58, R58, R59, RZ, 0x3c, !PT ;  /* 0x0000003b3a3a7212 */ /* 0x000fe200078e3cff */
[--C-:B------:R-:W-:Y:S01]  /*2a280*/  IMAD.X R59, RZ, RZ, R161.reuse, P1 ;  /* 0x000000ffff3b7224 */ /* 0x100fe200008e06a1 */
[----:B------:R-:W-:Y:S01]  /*2a290*/  LOP3.LUT R60, R61, R60, RZ, 0x3c, !PT ;  /* 0x0000003c3d3c7212 */ /* 0x000fe200078e3cff */
[----:B------:R-:W-:Y:S01]  /*2a2a0*/  IMAD.X R61, RZ, RZ, R161, P0 ;  /* 0x000000ffff3d7224 */ /* 0x000fe200000e06a1 */
[----:B------:R-:W-:Y:S01]  /*2a2b0*/  MOV R64, R56 ;  /* 0x0000003800407202 */ /* 0x000fe20000000f00 */
[----:B------:R-:W3:Y:S01]  /*2a2c0*/  LDL.128 R100, [R1+0x400] ;  /* 0x0004000001647983 */ /* 0x000ee20000100c00 */
[----:B------:R-:W-:-:S02]  /*2a2d0*/  MOV R68, R20 ;  /* 0x0000001400447202 */ /* 0x000fc40000000f00 */
[----:B------:R-:W-:Y:S02]  /*2a2e0*/  MOV R3, R58 ;  /* 0x0000003a00037202 */ /* 0x000fe40000000f00 */
[----:B------:R-:W-:Y:S01]  /*2a2f0*/  MOV R0, R60 ;  /* 0x0000003c00007202 */ /* 0x000fe20000000f00 */
[----:B------:R-:W3:Y:S04]  /*2a300*/  LDL.128 R56, [R1+0x360] ;  /* 0x0003600001387983 */ /* 0x000ee80000100c00 */
[----:B------:R-:W3:Y:S01]  /*2a310*/  LDL.128 R60, [R1+0x370] ;  /* 0x00037000013c7983 */ /* 0x000ee20000100c00 */
[----:B------:R-:W-:Y:S01]  /*2a320*/  BAR.SYNC.DEFER_BLOCKING 0x1, 0x100 ;  /* 0x0044000000007b1d */ /* 0x000fe20000010000 */
[----:B--2---:R-:W-:Y:S02]  /*2a330*/  F2FP.BF16.F32.PACK_AB R44, R45, R44 ;  /* 0x0000002c2d2c723e */ /* 0x004fe400000010ff */
[----:B------:R-:W-:-:S02]  /*2a340*/  F2FP.BF16.F32.PACK_AB R45, R47, R46 ;  /* 0x0000002e2f2d723e */ /* 0x000fc400000010ff */
[----:B----4-:R-:W-:Y:S02]  /*2a350*/  F2FP.BF16.F32.PACK_AB R48, R49, R48 ;  /* 0x000000303130723e */ /* 0x010fe400000010ff */
[----:B------:R-:W-:Y:S02]  /*2a360*/  F2FP.BF16.F32.PACK_AB R49, R51, R50 ;  /* 0x000000323331723e */ /* 0x000fe400000010ff */
[----:B------:R-:W-:Y:S02]  /*2a370*/  F2FP.BF16.F32.PACK_AB R46, R33, R32 ;  /* 0x00000020212e723e */ /* 0x000fe400000010ff */
[----:B------:R-:W-:Y:S02]  /*2a380*/  F2FP.BF16.F32.PACK_AB R47, R35, R34 ;  /* 0x00000022232f723e */ /* 0x000fe400000010ff */
[----:B------:R-:W-:Y:S01]  /*2a390*/  F2FP.BF16.F32.PACK_AB R52, R53, R52 ;  /* 0x000000343534723e */ /* 0x000fe200000010ff */
[----:B------:R-:W2:Y:S01]  /*2a3a0*/  LDL.128 R32, [R1+0x300] ;  /* 0x0003000001207983 */ /* 0x000ea20000100c00 */
[----:B------:R-:W-:-:S02]  /*2a3b0*/  F2FP.BF16.F32.PACK_AB R53, R55, R54 ;  /* 0x000000363735723e */ /* 0x000fc400000010ff */
[----:B------:R-:W-:Y:S02]  /*2a3c0*/  F2FP.BF16.F32.PACK_AB R50, R41, R40 ;  /* 0x000000282932723e */ /* 0x000fe400000010ff */
[----:B------:R-:W-:Y:S02]  /*2a3d0*/  F2FP.BF16.F32.PACK_AB R51, R43, R42 ;  /* 0x0000002a2b33723e */ /* 0x000fe400000010ff */
[----:B------:R-:W-:Y:S01]  /*2a3e0*/  F2FP.BF16.F32.PACK_AB R54, R37, R36 ;  /* 0x000000242536723e */ /* 0x000fe200000010ff */
[----:B------:R4:W-:Y:S01]  /*2a3f0*/  STSM.16.M88.4 [R64], R44 ;  /* 0x0000002c40007844 */ /* 0x0009e20000000200 */
[----:B------:R-:W-:Y:S02]  /*2a400*/  F2FP.BF16.F32.PACK_AB R55, R39, R38 ;  /* 0x000000262737723e */ /* 0x000fe400000010ff */
[----:B------:R-:W-:Y:S01]  /*2a410*/  F2FP.BF16.F32.PACK_AB R76, R77, R76 ;  /* 0x0000004c4d4c723e */ /* 0x000fe200000010ff */
[----:B------:R-:W2:Y:S01]  /*2a420*/  LDL.128 R36, [R1+0x310] ;  /* 0x0003100001247983 */ /* 0x000ea20000100c00 */
[----:B------:R-:W-:-:S02]  /*2a430*/  F2FP.BF16.F32.PACK_AB R77, R79, R78 ;  /* 0x0000004e4f4d723e */ /* 0x000fc400000010ff */
[----:B------:R-:W-:Y:S01]  /*2a440*/  F2FP.BF16.F32.PACK_AB R78, R73, R72 ;  /* 0x00000048494e723e */ /* 0x000fe200000010ff */
[----:B------:R0:W-:Y:S01]  /*2a450*/  STSM.16.M88.4 [R68], R48 ;  /* 0x0000003044007844 */ /* 0x0001e20000000200 */
[----:B------:R-:W-:-:S03]  /*2a460*/  F2FP.BF16.F32.PACK_AB R79, R75, R74 ;  /* 0x0000004a4b4f723e */ /* 0x000fc600000010ff */
[----:B------:R1:W-:Y:S04]  /*2a470*/  STSM.16.M88.4 [R3], R52 ;  /* 0x0000003403007844 */ /* 0x0003e80000000200 */
[----:B----4-:R-:W4:Y:S04]  /*2a480*/  LDL.128 R44, [R1+0x330] ;  /* 0x00033000012c7983 */ /* 0x010f280000100c00 */
[----:B------:R-:W4:Y:S04]  /*2a490*/  LDL.128 R40, [R1+0x320] ;  /* 0x0003200001287983 */ /* 0x000f280000100c00 */
[----:B0-----:R-:W4:Y:S04]  /*2a4a0*/  LDL.128 R48, [R1+0x340] ;  /* 0x0003400001307983 */ /* 0x001f280000100c00 */
[----:B-1----:R-:W4:Y:S04]  /*2a4b0*/  LDL.128 R52, [R1+0x350] ;  /* 0x0003500001347983 */ /* 0x002f280000100c00 */
[----:B------:R-:W4:Y:S04]  /*2a4c0*/  LDL.128 R68, [R1+0x390] ;  /* 0x0003900001447983 */ /* 0x000f280000100c00 */
[----:B------:R0:W-:Y:S04]  /*2a4d0*/  STSM.16.M88.4 [R0], R76 ;  /* 0x0000004c00007844 */ /* 0x0001e80000000200 */
[----:B------:R-:W4:Y:S04]  /*2a4e0*/  LDL.128 R64, [R1+0x380] ;  /* 0x0003800001407983 */ /* 0x000f280000100c00 */
[----:B------:R-:W4:Y:S04]  /*2a4f0*/  LDL.128 R72, [R1+0x3a0] ;  /* 0x0003a00001487983 */ /* 0x000f280000100c00 */
[----:B0-----:R-:W4:Y:S01]  /*2a500*/  LDL.128 R76, [R1+0x3b0] ;  /* 0x0003b000014c7983 */ /* 0x001f220000100c00 */
[----:B------:R-:W-:-:S04]  /*2a510*/  IADD3 R21, P0, R160, 0x2000, RZ ;  /* 0x00002000a0157810 */ /* 0x000fc80007f1e0ff */
[----:B------:R-:W-:-:S04]  /*2a520*/  LOP3.LUT R20, R21, 0x380, RZ, 0xc0, !PT ;  /* 0x0000038015147812 */ /* 0x000fc800078ec0ff */
[----:B------:R-:W-:Y:S02]  /*2a530*/  SHF.R.U64 R20, R20, 0x3, RZ ;  /* 0x0000000314147819 */ /* 0x000fe400000012ff */
[----:B------:R-:W-:Y:S02]  /*2a540*/  F2FP.BF16.F32.PACK_AB R104, R105, R104 ;  /* 0x000000686968723e */ /* 0x000fe400000010ff */
[----:B------:R-:W-:Y:S01]  /*2a550*/  LOP3.LUT R20, R20, R21, RZ, 0x3c, !PT ;  /* 0x0000001514147212 */ /* 0x000fe200078e3cff */
[----:B------:R-:W-:Y:S01]  /*2a560*/  IMAD.X R21, RZ, RZ, R161, P0 ;  /* 0x000000ffff157224 */ /* 0x000fe200000e06a1 */
[----:B------:R-:W-:Y:S02]  /*2a570*/  F2FP.BF16.F32.PACK_AB R105, R107, R106 ;  /* 0x0000006a6b69723e */ /* 0x000fe400000010ff */
[----:B------:R-:W-:Y:S02]  /*2a580*/  F2FP.BF16.F32.PACK_AB R106, R5, R4 ;  /* 0x00000004056a723e */ /* 0x000fe400000010ff */
[----:B------:R-:W-:-:S04]  /*2a590*/  IADD3 R5, P0, R160, 0x2020, RZ ;  /* 0x00002020a0057810 */ /* 0x000fc80007f1e0ff */
[----:B------:R-:W-:-:S04]  /*2a5a0*/  LOP3.LUT R4, R5, 0x380, RZ, 0xc0, !PT ;  /* 0x0000038005047812 */ /* 0x000fc800078ec0ff */
[----:B------:R-:W-:-:S04]  /*2a5b0*/  SHF.R.U64 R4, R4, 0x3, RZ ;  /* 0x0000000304047819 */ /* 0x000fc800000012ff */
[----:B------:R-:W-:Y:S01]  /*2a5c0*/  LOP3.LUT R4, R4, R5, RZ, 0x3c, !PT ;  /* 0x0000000504047212 */ /* 0x000fe200078e3cff */
[----:B------:R-:W-:-:S05]  /*2a5d0*/  IMAD.X R5, RZ, RZ, R161, P0 ;  /* 0x000000ffff057224 */ /* 0x000fca00000e06a1 */
[----:B------:R-:W-:Y:S02]  /*2a5e0*/  MOV R0, R4 ;  /* 0x0000000400007202 */ /* 0x000fe40000000f00 */
[----:B------:R-:W-:-:S04]  /*2a5f0*/  IADD3 R5, P0, R160, 0x2040, RZ ;  /* 0x00002040a0057810 */ /* 0x000fc80007f1e0ff */
[----:B------:R-:W-:Y:S02]  /*2a600*/  LOP3.LUT R4, R5, 0x380, RZ, 0xc0, !PT ;  /* 0x0000038005047812 */ /* 0x000fe400078ec0ff */
[----:B---3--:R-:W-:Y:S02]  /*2a610*/  F2FP.BF16.F32.PACK_AB R8, R9, R8 ;  /* 0x000000080908723e */ /* 0x008fe400000010ff */
[----:B------:R-:W-:Y:S02]  /*2a620*/  SHF.R.U64 R4, R4, 0x3, RZ ;  /* 0x0000000304047819 */ /* 0x000fe400000012ff */
[----:B------:R-:W-:Y:S02]  /*2a630*/  MOV R20, R20 ;  /* 0x0000001400147202 */ /* 0x000fe40000000f00 */
[----:B------:R-:W-:Y:S02]  /*2a640*/  F2FP.BF16.F32.PACK_AB R107, R7, R6 ;  /* 0x00000006076b723e */ /* 0x000fe400000010ff */
[----:B------:R-:W-:-:S02]  /*2a650*/  F2FP.BF16.F32.PACK_AB R9, R11, R10 ;  /* 0x0000000a0b09723e */ /* 0x000fc400000010ff */
[----:B------:R-:W-:Y:S02]  /*2a660*/  F2FP.BF16.F32.PACK_AB R10, R13, R12 ;  /* 0x0000000c0d0a723e */ /* 0x000fe400000010ff */
[----:B------:R-:W-:Y:S02]  /*2a670*/  F2FP.BF16.F32.PACK_AB R11, R15, R14 ;  /* 0x0000000e0f0b723e */ /* 0x000fe400000010ff */
[----:B------:R-:W-:Y:S01]  /*2a680*/  LOP3.LUT R4, R4, R5, RZ, 0x3c, !PT ;  /* 0x0000000504047212 */ /* 0x000fe200078e3cff */
[----:B------:R-:W-:Y:S01]  /*2a690*/  IMAD.X R5, RZ, RZ, R161, P0 ;  /* 0x000000ffff057224 */ /* 0x000fe200000e06a1 */
[----:B------:R-:W-:Y:S01]  /*2a6a0*/  IADD3 R3, P0, R160, 0x2060, RZ ;  /* 0x00002060a0037810 */ /* 0x000fe20007f1e0ff */
[----:B------:R-:W-:Y:S01]  /*2a6b0*/  STSM.16.M88.4 [R20], R104 ;  /* 0x0000006814007844 */ /* 0x000fe20000000200 */
[----:B------:R-:W-:Y:S02]  /*2a6c0*/  F2FP.BF16.F32.PACK_AB R24, R25, R24 ;  /* 0x000000181918723e */ /* 0x000fe400000010ff */
[----:B------:R-:W-:Y:S01]  /*2a6d0*/  F2FP.BF16.F32.PACK_AB R25, R27, R26 ;  /* 0x0000001a1b19723e */ /* 0x000fe200000010ff */
[----:B------:R0:W-:Y:S01]  /*2a6e0*/  STSM.16.M88.4 [R0], R8 ;  /* 0x0000000800007844 */ /* 0x0001e20000000200 */
[----:B------:R-:W-:-:S02]  /*2a6f0*/  MOV R4, R4 ;  /* 0x0000000400047202 */ /* 0x000fc40000000f00 */
[----:B------:R-:W-:Y:S02]  /*2a700*/  F2FP.BF16.F32.PACK_AB R26, R29, R28 ;  /* 0x0000001c1d1a723e */ /* 0x000fe400000010ff */
[----:B------:R-:W-:Y:S02]  /*2a710*/  F2FP.BF16.F32.PACK_AB R27, R31, R30 ;  /* 0x0000001e1f1b723e */ /* 0x000fe400000010ff */
[----:B------:R-:W-:-:S03]  /*2a720*/  IADD3 R13, P5, R160, 0x4020, RZ ;  /* 0x00004020a00d7810 */ /* 0x000fc60007fbe0ff */
[----:B------:R1:W-:Y:S01]  /*2a730*/  STSM.16.M88.4 [R4], R24 ;  /* 0x0000001804007844 */ /* 0x0003e20000000200 */
[C---:B0-----:R-:W-:Y:S01]  /*2a740*/  IADD3 R11, P6, R160.reuse, 0x4000, RZ ;  /* 0x00004000a00b7810 */ /* 0x041fe20007fde0ff */
[----:B------:R-:W-:Y:S01]  /*2a750*/  IMAD.X R9, RZ, RZ, R161, P0 ;  /* 0x000000ffff097224 */ /* 0x000fe200000e06a1 */
[C---:B------:R-:W-:Y:S02]  /*2a760*/  IADD3 R5, P0, R160.reuse, 0x6040, RZ ;  /* 0x00006040a0057810 */ /* 0x040fe40007f1e0ff */
[----:B------:R-:W-:Y:S02]  /*2a770*/  LOP3.LUT R10, R11, 0x380, RZ, 0xc0, !PT ;  /* 0x000003800b0a7812 */ /* 0x000fe400078ec0ff */
[----:B------:R-:W-:Y:S02]  /*2a780*/  IADD3 R15, P4, R160, 0x4040, RZ ;  /* 0x00004040a00f7810 */ /* 0x000fe40007f9e0ff */
[----:B------:R-:W-:Y:S02]  /*2a790*/  SHF.R.U64 R10, R10, 0x3, RZ ;  /* 0x000000030a0a7819 */ /* 0x000fe400000012ff */
[----:B-1----:R-:W-:-:S02]  /*2a7a0*/  LOP3.LUT R4, R5, 0x380, RZ, 0xc0, !PT ;  /* 0x0000038005047812 */ /* 0x002fc400078ec0ff */
[----:B------:R-:W-:Y:S02]  /*2a7b0*/  IADD3 R21, P3, R160, 0x4060, RZ ;  /* 0x00004060a0157810 */ /* 0x000fe40007f7e0ff */
[----:B------:R-:W-:Y:S02]  /*2a7c0*/  SHF.R.U64 R4, R4, 0x3, RZ ;  /* 0x0000000304047819 */ /* 0x000fe400000012ff */
[----:B------:R-:W-:Y:S02]  /*2a7d0*/  IADD3 R25, P2, R160, 0x6000, RZ ;  /* 0x00006000a0197810 */ /* 0x000fe40007f5e0ff */
[----:B------:R-:W-:Y:S02]  /*2a7e0*/  LOP3.LUT R8, R3, 0x380, RZ, 0xc0, !PT ;  /* 0x0000038003087812 */ /* 0x000fe400078ec0ff */
[----:B------:R-:W-:Y:S02]  /*2a7f0*/  LOP3.LUT R12, R13, 0x380, RZ, 0xc0, !PT ;  /* 0x000003800d0c7812 */ /* 0x000fe400078ec0ff */
[----:B------:R-:W-:Y:S01]  /*2a800*/  LOP3.LUT R10, R10, R11, RZ, 0x3c, !PT ;  /* 0x0000000b0a0a7212 */ /* 0x000fe200078e3cff */
[----:B------:R-:W-:Y:S01]  /*2a810*/  IMAD.X R11, RZ, RZ, R161, P6 ;  /* 0x000000ffff0b7224 */ /* 0x000fe200030e06a1 */
[----:B------:R-:W-:-:S02]  /*2a820*/  IADD3 R27, P1, R160, 0x6020, RZ ;  /* 0x00006020a01b7810 */ /* 0x000fc40007f3e0ff */
[----:B------:R-:W-:Y:S02]  /*2a830*/  LOP3.LUT R14, R15, 0x380, RZ, 0xc0, !PT ;  /* 0x000003800f0e7812 */ /* 0x000fe400078ec0ff */
[----:B------:R-:W-:Y:S02]  /*2a840*/  LOP3.LUT R20, R21, 0x380, RZ, 0xc0, !PT ;  /* 0x0000038015147812 */ /* 0x000fe400078ec0ff */
[----:B------:R-:W-:Y:S02]  /*2a850*/  IADD3 R7, P6, R160, 0x6060, RZ ;  /* 0x00006060a0077810 */ /* 0x000fe40007fde0ff */
[----:B------:R-:W-:Y:S01]  /*2a860*/  LOP3.LUT R4, R4, R5, RZ, 0x3c, !PT ;  /* 0x0000000504047212 */ /* 0x000fe200078e3cff */
[----:B------:R-:W-:Y:S01]  /*2a870*/  IMAD.X R5, RZ, RZ, R161, P0 ;  /* 0x000000ffff057224 */ /* 0x000fe200000e06a1 */
[----:B------:R-:W-:Y:S02]  /*2a880*/  LOP3.LUT R24, R25, 0x380, RZ, 0xc0, !PT ;  /* 0x0000038019187812 */ /* 0x000fe400078ec0ff */
[----:B------:R-:W-:-:S02]  /*2a890*/  SHF.R.U64 R8, R8, 0x3, RZ ;  /* 0x0000000308087819 */ /* 0x000fc400000012ff */
[----:B------:R-:W-:Y:S02]  /*2a8a0*/  SHF.R.U64 R12, R12, 0x3, RZ ;  /* 0x000000030c0c7819 */ /* 0x000fe400000012ff */
[----:B------:R-:W-:Y:S02]  /*2a8b0*/  LOP3.LUT R26, R27, 0x380, RZ, 0xc0, !PT ;  /* 0x000003801b1a7812 */ /* 0x000fe400078ec0ff */
[----:B------:R-:W-:Y:S02]  /*2a8c0*/  ISETP.NE.U32.AND P0, PT, RZ, UR4, PT ;  /* 0x00000004ff007c0c */ /* 0x000fe4000bf05070 */
[----:B------:R-:W-:Y:S02]  /*2a8d0*/  SHF.R.U64 R14, R14, 0x3, RZ ;  /* 0x000000030e0e7819 */ /* 0x000fe400000012ff */
[----:B------:R-:W-:Y:S02]  /*2a8e0*/  SHF.R.U64 R20, R20, 0x3, RZ ;  /* 0x0000000314147819 */ /* 0x000fe400000012ff */
[----:B------:R-:W-:-:S02]  /*2a8f0*/  LOP3.LUT R6, R7, 0x380, RZ, 0xc0, !PT ;  /* 0x0000038007067812 */ /* 0x000fc400078ec0ff */
[----:B------:R-:W-:Y:S02]  /*2a900*/  SHF.R.U64 R24, R24, 0x3, RZ ;  /* 0x0000000318187819 */ /* 0x000fe400000012ff */
[----:B------:R-:W-:Y:S02]  /*2a910*/  LOP3.LUT R8, R8, R3, RZ, 0x3c, !PT ;  /* 0x0000000308087212 */ /* 0x000fe400078e3cff */
[----:B------:R-:W-:Y:S01]  /*2a920*/  LOP3.LUT R12, R12, R13, RZ, 0x3c, !PT ;  /* 0x0000000d0c0c7212 */ /* 0x000fe200078e3cff */
[--C-:B------:R-:W-:Y:S01]  /*2a930*/  IMAD.X R13, RZ, RZ, R161.reuse, P5 ;  /* 0x000000ffff0d7224 */ /* 0x100fe200028e06a1 */
[----:B------:R-:W-:Y:S02]  /*2a940*/  SHF.R.U64 R26, R26, 0x3, RZ ;  /* 0x000000031a1a7819 */ /* 0x000fe400000012ff */
[----:B------:R-:W-:Y:S02]  /*2a950*/  MOV R0, R4 ;  /* 0x0000000400007202 */ /* 0x000fe40000000f00 */
[----:B------:R-:W-:Y:S01]  /*2a960*/  ISETP.NE.AND.EX P0, PT, RZ, UR5, PT, P0 ;  /* 0x00000005ff007c0c */ /* 0x000fe2000bf05300 */
[----:B------:R-:W0:Y:S01]  /*2a970*/  LDC.64 R4, c[0x0][0xd00] ;  /* 0x00034000ff047b82 */ /* 0x000e220000000a00 */
[----:B------:R-:W-:Y:S01]  /*2a980*/  LOP3.LUT R14, R14, R15, RZ, 0x3c, !PT ;  /* 0x0000000f0e0e7212 */ /* 0x000fe200078e3cff */
[--C-:B------:R-:W-:Y:S01]  /*2a990*/  IMAD.X R15, RZ, RZ, R161.reuse, P4 ;  /* 0x000000ffff0f7224 */ /* 0x100fe200020e06a1 */
[----:B------:R-:W-:Y:S01]  /*2a9a0*/  LOP3.LUT R20, R20, R21, RZ, 0x3c, !PT ;  /* 0x0000001514147212 */ /* 0x000fe200078e3cff */
[----:B------:R-:W-:Y:S01]  /*2a9b0*/  IMAD.X R21, RZ, RZ, R161, P3 ;  /* 0x000000ffff157224 */ /* 0x000fe200018e06a1 */
[----:B------:R-:W-:-:S02]  /*2a9c0*/  SHF.R.U64 R6, R6, 0x3, RZ ;  /* 0x0000000306067819 */ /* 0x000fc400000012ff */
[----:B------:R-:W-:Y:S02]  /*2a9d0*/  F2FP.BF16.F32.PACK_AB R108, R109, R108 ;  /* 0x0000006c6d6c723e */ /* 0x000fe400000010ff */
[----:B------:R-:W-:Y:S01]  /*2a9e0*/  LOP3.LUT R24, R24, R25, RZ, 0x3c, !PT ;  /* 0x0000001918187212 */ /* 0x000fe200078e3cff */
[--C-:B------:R-:W-:Y:S01]  /*2a9f0*/  IMAD.X R25, RZ, RZ, R161.reuse, P2 ;  /* 0x000000ffff197224 */ /* 0x100fe200010e06a1 */
[----:B------:R-:W-:Y:S02]  /*2aa00*/  F2FP.BF16.F32.PACK_AB R109, R111, R110 ;  /* 0x0000006e6f6d723e */ /* 0x000fe400000010ff */
[----:B------:R-:W-:Y:S01]  /*2aa10*/  LOP3.LUT R26, R26, R27, RZ, 0x3c, !PT ;  /* 0x0000001b1a1a7212 */ /* 0x000fe200078e3cff */
[----:B------:R-:W-:Y:S01]  /*2aa20*/  IMAD.X R27, RZ, RZ, R161, P1 ;  /* 0x000000ffff1b7224 */ /* 0x000fe200008e06a1 */
[----:B------:R-:W-:Y:S02]  /*2aa30*/  MOV R8, R8 ;  /* 0x0000000800087202 */ /* 0x000fe40000000f00 */
[----:B------:R-:W-:-:S02]  /*2aa40*/  MOV R10, R10 ;  /* 0x0000000a000a7202 */ /* 0x000fc40000000f00 */
[----:B------:R-:W-:Y:S01]  /*2aa50*/  LOP3.LUT R6, R6, R7, RZ, 0x3c, !PT ;  /* 0x0000000706067212 */ /* 0x000fe200078e3cff */
[----:B------:R-:W-:Y:S01]  /*2aa60*/  IMAD.X R7, RZ, RZ, R161, P6 ;  /* 0x000000ffff077224 */ /* 0x000fe200030e06a1 */
[----:B------:R-:W-:Y:S02]  /*2aa70*/  MOV R12, R12 ;  /* 0x0000000c000c7202 */ /* 0x000fe40000000f00 */
[----:B------:R-:W-:Y:S02]  /*2aa80*/  F2FP.BF16.F32.PACK_AB R60, R61, R60 ;  /* 0x0000003c3d3c723e */ /* 0x000fe400000010ff */
[----:B------:R-:W-:Y:S02]  /*2aa90*/  MOV R14, R14 ;  /* 0x0000000e000e7202 */ /* 0x000fe40000000f00 */
[----:B------:R-:W-:Y:S02]  /*2aaa0*/  F2FP.BF16.F32.PACK_AB R61, R63, R62 ;  /* 0x0000003e3f3d723e */ /* 0x000fe400000010ff */
[----:B------:R-:W-:-:S02]  /*2aab0*/  MOV R20, R20 ;  /* 0x0000001400147202 */ /* 0x000fc40000000f00 */
[----:B------:R-:W-:Y:S02]  /*2aac0*/  MOV R24, R24 ;  /* 0x0000001800187202 */ /* 0x000fe40000000f00 */
[----:B------:R-:W-:Y:S02]  /*2aad0*/  F2FP.BF16.F32.PACK_AB R88, R89, R88 ;  /* 0x000000585958723e */ /* 0x000fe400000010ff */
[----:B------:R-:W-:Y:S02]  /*2aae0*/  MOV R26, R26 ;  /* 0x0000001a001a7202 */ /* 0x000fe40000000f00 */
[----:B------:R-:W-:Y:S02]  /*2aaf0*/  F2FP.BF16.F32.PACK_AB R89, R91, R90 ;  /* 0x0000005a5b59723e */ /* 0x000fe400000010ff */
[----:B------:R-:W-:Y:S02]  /*2ab00*/  F2FP.BF16.F32.PACK_AB R96, R97, R96 ;  /* 0x000000606160723e */ /* 0x000fe400000010ff */
[----:B------:R-:W-:-:S02]  /*2ab10*/  F2FP.BF16.F32.PACK_AB R90, R93, R92 ;  /* 0x0000005c5d5a723e */ /* 0x000fc400000010ff */
[----:B------:R-:W-:Y:S02]  /*2ab20*/  F2FP.BF16.F32.PACK_AB R91, R95, R94 ;  /* 0x0000005e5f5b723e */ /* 0x000fe400000010ff */
[----:B------:R-:W-:Y:S02]  /*2ab30*/  F2FP.BF16.F32.PACK_AB R97, R99, R98 ;  /* 0x000000626361723e */ /* 0x000fe400000010ff */
[----:B------:R-:W-:Y:S02]  /*2ab40*/  MOV R3, R6 ;  /* 0x0000000600037202 */ /* 0x000fe40000000f00 */
[----:B------:R-:W-:Y:S01]  /*2ab50*/  F2FP.BF16.F32.PACK_AB R98, R101, R100 ;  /* 0x000000646562723e */ /* 0x000fe200000010ff */
[----:B------:R-:W1:Y:S01]  /*2ab60*/  LDC.64 R6, c[0x0][0xd00] ;  /* 0x00034000ff067b82 */ /* 0x000e620000000a00 */
[----:B------:R-:W-:Y:S02]  /*2ab70*/  F2FP.BF16.F32.PACK_AB R99, R103, R102 ;  /* 0x000000666763723e */ /* 0x000fe400000010ff */
[----:B0-----:R-:W-:-:S04]  /*2ab80*/  ISETP.NE.U32.AND P1, PT, R4, RZ, PT ;  /* 0x000000ff0400720c */ /* 0x001fc80003f25070 */
[----:B------:R-:W-:Y:S01]  /*2ab90*/  ISETP.NE.AND.EX P1, PT, R5, RZ, PT, P1 ;  /* 0x000000ff0500720c */ /* 0x000fe20003f25310 */
[----:B------:R-:W-:Y:S01]  /*2aba0*/  ULDC UR4, c[0x0][0xb88] ;  /* 0x0002e20000047ab9 */ /* 0x000fe20000000800 */
[----:B--2---:R-:W-:Y:S02]  /*2abb0*/  F2FP.BF16.F32.PACK_AB R110, R33, R32 ;  /* 0x00000020216e723e */ /* 0x004fe400000010ff */
[----:B------:R-:W-:Y:S02]  /*2abc0*/  F2FP.BF16.F32.PACK_AB R111, R35, R34 ;  /* 0x00000022236f723e */ /* 0x000fe400000010ff */
[----:B------:R-:W-:Y:S02]  /*2abd0*/  F2FP.BF16.F32.PACK_AB R36, R37, R36 ;  /* 0x000000242524723e */ /* 0x000fe400000010ff */
[----:B------:R-:W-:Y:S01]  /*2abe0*/  F2FP.BF16.F32.PACK_AB R37, R39, R38 ;  /* 0x000000262725723e */ /* 0x000fe200000010ff */
[----:B------:R0:W-:Y:S01]  /*2abf0*/  STSM.16.M88.4 [R8], R108 ;  /* 0x0000006c08007844 */ /* 0x0001e20000000200 */
[----:B----4-:R-:W-:-:S02]  /*2ac00*/  F2FP.BF16.F32.PACK_AB R44, R45, R44 ;  /* 0x0000002c2d2c723e */ /* 0x010fc400000010ff */
[----:B------:R-:W-:Y:S02]  /*2ac10*/  F2FP.BF16.F32.PACK_AB R45, R47, R46 ;  /* 0x0000002e2f2d723e */ /* 0x000fe400000010ff */
[----:B------:R-:W-:Y:S02]  /*2ac20*/  F2FP.BF16.F32.PACK_AB R38, R41, R40 ;  /* 0x000000282926723e */ /* 0x000fe400000010ff */
[----:B------:R-:W-:Y:S01]  /*2ac30*/  F2FP.BF16.F32.PACK_AB R39, R43, R42 ;  /* 0x0000002a2b27723e */ /* 0x000fe200000010ff */
[----:B0-----:R-:W0:Y:S01]  /*2ac40*/  @P0 LDC.64 R8, c[0x0][0xd08] ;  /* 0x00034200ff080b82 */ /* 0x001e220000000a00 */
        /* <DEDUP_REMOVED lines=10> */
[----:B------:R-:W-:Y:S01]  /*2acf0*/  STSM.16.M88.4 [R10], R36 ;  /* 0x000000240a007844 */ /* 0x000fe20000000200 */
[----:B------:R-:W-:Y:S02]  /*2ad00*/  F2FP.BF16.F32.PACK_AB R70, R73, R72 ;  /* 0x000000484946723e */ /* 0x000fe400000010ff */
[----:B------:R-:W-:Y:S01]  /*2ad10*/  F2FP.BF16.F32.PACK_AB R71, R75, R74 ;  /* 0x0000004a4b47723e */ /* 0x000fe200000010ff */
[----:B------:R-:W-:Y:S01]  /*2ad20*/  STSM.16.M88.4 [R12], R44 ;  /* 0x0000002c0c007844 */ /* 0x000fe20000000200 */
[----:B------:R-:W-:Y:S02]  /*2ad30*/  F2FP.BF16.F32.PACK_AB R76, R77, R76 ;  /* 0x0000004c4d4c723e */ /* 0x000fe400000010ff */
[----:B------:R-:W-:Y:S02]  /*2ad40*/  F2FP.BF16.F32.PACK_AB R77, R79, R78 ;  /* 0x0000004e4f4d723e */ /* 0x000fe400000010ff */
[----:B------:R-:W-:-:S02]  /*2ad50*/  F2FP.BF16.F32.PACK_AB R78, R81, R80 ;  /* 0x00000050514e723e */ /* 0x000fc400000010ff */
[----:B------:R-:W-:Y:S01]  /*2ad60*/  F2FP.BF16.F32.PACK_AB R79, R83, R82 ;  /* 0x00000052534f723e */ /* 0x000fe200000010ff */
[----:B------:R-:W-:Y:S04]  /*2ad70*/  STSM.16.M88.4 [R14], R52 ;  /* 0x000000340e007844 */ /* 0x000fe80000000200 */
[----:B------:R2:W-:Y:S04]  /*2ad80*/  STSM.16.M88.4 [R20], R60 ;  /* 0x0000003c14007844 */ /* 0x0005e80000000200 */
[----:B------:R-:W-:Y:S04]  /*2ad90*/  STSM.16.M88.4 [R24], R68 ;  /* 0x0000004418007844 */ /* 0x000fe80000000200 */
[----:B------:R-:W-:Y:S04]  /*2ada0*/  STSM.16.M88.4 [R26], R76 ;  /* 0x0000004c1a007844 */ /* 0x000fe80000000200 */
[----:B------:R-:W-:Y:S04]  /*2adb0*/  STSM.16.M88.4 [R0], R88 ;  /* 0x0000005800007844 */ /* 0x000fe80000000200 */
[----:B------:R3:W-:Y:S01]  /*2adc0*/  STSM.16.M88.4 [R3], R96 ;  /* 0x0000006003007844 */ /* 0x0007e20000000200 */
[----:B--2---:R-:W-:-:S02]  /*2add0*/  IMAD.MOV.U32 R20, RZ, RZ, RZ ;  /* 0x000000ffff147224 */ /* 0x004fc400078e00ff */
[C---:B-1----:R-:W-:Y:S01]  /*2ade0*/  IMAD.WIDE R6, R214.reuse, 0x4, R6 ;  /* 0x00000004d6067825 */ /* 0x042fe200078e0206 */
[----:B------:R-:W-:Y:S03]  /*2adf0*/  BAR.SYNC.DEFER_BLOCKING 0x1, 0x100 ;  /* 0x0044000000007b1d */ /* 0x000fe60000010000 */
[----:B0-----:R-:W-:-:S04]  /*2ae00*/  @P0 IMAD.WIDE R8, R214, 0x4, R8 ;  /* 0x00000004d6080825 */ /* 0x001fc800078e0208 */
[----:B---3--:R-:W-:Y:S01]  /*2ae10*/  IMAD.U32 R3, RZ, RZ, UR4 ;  /* 0x00000004ff037e24 */ /* 0x008fe2000f8e00ff */
[C---:B------:R-:W-:Y:S01]  /*2ae20*/  ISETP.NE.AND P2, PT, R213.reuse, RZ, PT ;  /* 0x000000ffd500720c */ /* 0x040fe20003f45270 */
[----:B------:R-:W-:Y:S01]  /*2ae30*/  ULDC UR4, c[0x0][0xbd4] ;  /* 0x0002f50000047ab9 */ /* 0x000fe20000000800 */
[----:B------:R0:W5:Y:S04]  /*2ae40*/  @P1 LDG.E R20, desc[UR36][R6.64] ;  /* 0x0000002406141981 */ /* 0x000168000c1e1900 */
[----:B------:R0:W5:Y:S01]  /*2ae50*/  @P0 LDG.E R3, desc[UR36][R8.64] ;  /* 0x0000002408030981 */ /* 0x000162000c1e1900 */
[----:B------:R-:W-:Y:S01]  /*2ae60*/  SEL R213, R213, UR4, P2 ;  /* 0x00000004d5d57c07 */ /* 0x000fe20009000000 */
[----:B------:R-:W-:Y:S06]  /*2ae70*/  @P0 BRA `(.L_x_6888) ;  /* 0x0000000000100947 */ /* 0x000fec0003800000 */
[----:B------:R-:W-:Y:S05]  /*2ae80*/  @!P1 BRA `(.L_x_6888) ;  /* 0x00000000000c9947 */ /* 0x000fea0003800000 */
[----:B------:R-:W2:Y:S04]  /*2ae90*/  LDG.E R0, desc[UR36][R6.64] ;  /* 0x0000002406007981 */ /* 0x000ea8000c1e1900 */
[----:B-----5:R-:W2:Y:S02]  /*2aea0*/  LDG.E R3, desc[UR36][R6.64+0x4] ;  /* 0x0000042406037981 */ /* 0x020ea4000c1e1900 */
[----:B--2---:R-:W-:-:S07]  /*2aeb0*/  IMAD.IADD R3, R3, 0x1, -R0 ;  /* 0x0000000103037824 */ /* 0x004fce00078e0a00 */
.L_x_6888:
[----:B------:R-:W0:Y:S01]  /*2aec0*/  S2R R0, SR_TID.X ;  /* 0x0000000000007919 */ /* 0x000e220000002100 */
[----:B------:R-:W-:Y:S02]  /*2aed0*/  ISETP.NE.U32.AND P0, PT, R4, RZ, PT ;  /* 0x000000ff0400720c */ /* 0x000fe40003f05070 */
[----:B------:R-:W-:Y:S02]  /*2aee0*/  ISETP.GT.AND P3, PT, R213, 0x1, PT ;  /* 0x00000001d500780c */ /* 0x000fe40003f64270 */
[----:B------:R-:W-:Y:S01]  /*2aef0*/  ISETP.NE.AND.EX P0, PT, R5, RZ, PT, P0 ;  /* 0x000000ff0500720c */ /* 0x000fe20003f05300 */
[C---:B0-----:R-:W-:Y:S02]  /*2af00*/  VIADD R6, R0.reuse, 0xffffff80 ;  /* 0xffffff8000067836 */ /* 0x041fe40000000000 */
[----:B------:R-:W-:-:S05]  /*2af10*/  VIADD R0, R0, 0xffffff80 ;  /* 0xffffff8000007836 */ /* 0x000fca0000000000 */
[----:B------:R-:W-:-:S04]  /*2af20*/  SHF.R.S32.HI R0, RZ, 0x1f, R0 ;  /* 0x0000001fff007819 */ /* 0x000fc80000011400 */
[----:B------:R-:W-:-:S04]  /*2af30*/  LEA.HI R0, R0, R6, RZ, 0x7 ;  /* 0x0000000600007211 */ /* 0x000fc800078f38ff */
[----:B------:R-:W-:-:S06]  /*2af40*/  SHF.R.S32.HI R0, RZ, 0x7, R0 ;  /* 0x00000007ff007819 */ /* 0x000fcc0000011400 */
[----:B------:R-:W0:Y:S02]  /*2af50*/  SHFL.IDX PT, R0, R0, RZ, 0x1f ;  /* 0x00001fff00007589 */ /* 0x000e2400000e0000 */
[----:B0-----:R-:W-:Y:S02]  /*2af60*/  ISETP.NE.AND P1, PT, R0, RZ, PT ;  /* 0x000000ff0000720c */ /* 0x001fe40003f25270 */
[----:B-----5:R-:W-:-:S11]  /*2af70*/  SHF.R.S32.HI R0, RZ, 0x1f, R20 ;  /* 0x0000001fff007819 */ /* 0x020fd60000011414 */
[----:B------:R-:W-:Y:S05]  /*2af80*/  @P1 BRA `(.L_x_6889) ;  /* 0x0000000400141947 */ /* 0x000fea0003800000 */
[----:B------:R-:W2:Y:S01]  /*2af90*/  LDL R6, [R1+0x45c] ;  /* 0x00045c0001067983 */ /* 0x000ea20000100800 */
[----:B------:R-:W0:Y:S03]  /*2afa0*/  LDC R26, c[0x0][0xce8] ;  /* 0x00033a00ff1a7b82 */ /* 0x000e260000000800 */
[----:B------:R-:W3:Y:S04]  /*2afb0*/  LDL R7, [R1+0x460] ;  /* 0x0004600001077983 */ /* 0x000ee80000100800 */
[----:B------:R-:W4:Y:S01]  /*2afc0*/  LDL R25, [R1+0x454] ;  /* 0x0004540001197983 */ /* 0x000f220000100800 */
[----:B------:R-:W-:Y:S02]  /*2afd0*/  IMAD.IADD R28, R162, 0x1, R181 ;  /* 0x00000001a21c7824 */ /* 0x000fe400078e02b5 */
[----:B0-----:R-:W-:Y:S01]  /*2afe0*/  IMAD R37, R3, R26, RZ ;  /* 0x0000001a03257224 */ /* 0x001fe200078e02ff */
[----:B------:R-:W-:Y:S01]  /*2aff0*/  ISETP.GT.AND P5, PT, R213, 0x1, PT ;  /* 0x00000001d500780c */ /* 0x000fe20003fa4270 */
[----:B------:R-:W-:-:S05]  /*2b000*/  IMAD.MOV.U32 R21, RZ, RZ, 0xab8 ;  /* 0x00000ab8ff157424 */ /* 0x000fca00078e00ff */
[----:B------:R-:W-:-:S04]  /*2b010*/  SEL R21, R21, 0xa78, P5 ;  /* 0x00000a7815157807 */ /* 0x000fc80002800000 */
[----:B------:R-:W0:Y:S08]  /*2b020*/  LDC.64 R12, c[0x0][R21+0x220] ;  /* 0x00008800150c7b82 */ /* 0x000e300000000a00 */
[----:B------:R-:W1:Y:S01]  /*2b030*/  LDC.64 R10, c[0x0][R21+0x218] ;  /* 0x00008600150a7b82 */ /* 0x000e620000000a00 */
[----:B------:R-:W-:-:S07]  /*2b040*/  ISETP.NE.AND P6, PT, R26, 0x1, PT ;  /* 0x000000011a00780c */ /* 0x000fce0003fc5270 */
[----:B------:R-:W5:Y:S01]  /*2b050*/  LDC.64 R8, c[0x0][R21+0x228] ;  /* 0x00008a0015087b82 */ /* 0x000f620000000a00 */
[----:B------:R-:W-:-:S07]  /*2b060*/  ISETP.NE.U32.AND P2, PT, R4, RZ, PT ;  /* 0x000000ff0400720c */ /* 0x000fce0003f45070 */
[----:B------:R-:W0:Y:S01]  /*2b070*/  @P6 LDC R14, c[0x0][0xcec] ;  /* 0x00033b00ff0e6b82 */ /* 0x000e220000000800 */
[----:B--2---:R-:W-:-:S07]  /*2b080*/  IMAD.MOV R6, RZ, RZ, -R6 ;  /* 0x000000ffff067224 */ /* 0x004fce00078e0a06 */
[----:B------:R-:W2:Y:S01]  /*2b090*/  @P6 LDC R24, c[0x0][0xcf0] ;  /* 0x00033c00ff186b82 */ /* 0x000ea20000000800 */
[----:B---3--:R-:W-:-:S04]  /*2b0a0*/  ISETP.NE.AND P1, PT, R7, R6, PT ;  /* 0x000000060700720c */ /* 0x008fc80003f25270 */
[----:B------:R-:W-:-:S13]  /*2b0b0*/  ISETP.GE.OR P4, PT, R28, R37, P1 ;  /* 0x000000251c00720c */ /* 0x000fda0000f86670 */
[----:B------:R-:W3:Y:S01]  /*2b0c0*/  @!P4 LDL R29, [R1+0x1f0] ;  /* 0x0001f000011dc983 */ /* 0x000ee20000100800 */
[----:B------:R-:W5:Y:S01]  /*2b0d0*/  LDC.64 R6, c[0x0][R21+0x210] ;  /* 0x0000840015067b82 */ /* 0x000f620000000a00 */
[----:B------:R-:W-:Y:S01]  /*2b0e0*/  ISETP.NE.AND.EX P2, PT, R5, RZ, PT, P2 ;  /* 0x000000ff0500720c */ /* 0x000fe20003f45320 */
[----:B----4-:R-:W-:Y:S01]  /*2b0f0*/  IMAD.IADD R35, R25, 0x1, R181 ;  /* 0x0000000119237824 */ /* 0x010fe200078e02b5 */
[----:B------:R-:W-:Y:S01]  /*2b100*/  SHF.R.S32.HI R15, RZ, 0x1f, R214 ;  /* 0x0000001fff0f7819 */ /* 0x000fe200000114d6 */
[----:B------:R-:W-:Y:S01]  /*2b110*/  BSSY B1, `(.L_x_6889) ;  /* 0x000002c000017945 */ /* 0x000fe20003800000 */
[----:B------:R-:W-:Y:S01]  /*2b120*/  SEL R31, R214, RZ, !P2 ;  /* 0x000000ffd61f7207 */ /* 0x000fe20005000000 */
[----:B0-----:R-:W-:Y:S01]  /*2b130*/  @P6 IMAD.HI.U32 R27, R35, R14, RZ ;  /* 0x0000000e231b6227 */ /* 0x001fe200078e00ff */
[----:B------:R-:W-:Y:S01]  /*2b140*/  SEL R33, R15, RZ, !P2 ;  /* 0x000000ff0f217207 */ /* 0x000fe20005000000 */
[----:B------:R-:W0:Y:S02]  /*2b150*/  LDC.64 R4, c[0x0][0xca8] ;  /* 0x00032a00ff047b82 */ /* 0x000e240000000a00 */
[----:B------:R-:W-:-:S02]  /*2b160*/  IMAD R13, R13, R31, RZ ;  /* 0x0000001f0d0d7224 */ /* 0x000fc400078e02ff */
[----:B------:R-:W-:-:S04]  /*2b170*/  IMAD.WIDE.U32 R14, R12, R31, RZ ;  /* 0x0000001f0c0e7225 */ /* 0x000fc800078e00ff */
[----:B------:R-:W-:Y:S02]  /*2b180*/  IMAD R33, R12, R33, R13 ;  /* 0x000000210c217224 */ /* 0x000fe400078e020d */
[-C--:B-1----:R-:W-:Y:S01]  /*2b190*/  IMAD R31, R11, R157.reuse, RZ ;  /* 0x0000009d0b1f7224 */ /* 0x082fe200078e02ff */
[----:B------:R-:W-:Y:S01]  /*2b1a0*/  SEL R11, R220, RZ, P5 ;  /* 0x000000ffdc0b7207 */ /* 0x000fe20002800000 */
[----:B------:R-:W-:-:S04]  /*2b1b0*/  IMAD.WIDE.U32 R12, R10, R157, RZ ;  /* 0x0000009d0a0c7225 */ /* 0x000fc800078e00ff */
[----:B------:R-:W-:Y:S01]  /*2b1c0*/  IMAD.MOV.U32 R25, RZ, RZ, R35 ;  /* 0x000000ffff197224 */ /* 0x000fe200078e0023 */
[----:B--2---:R-:W-:Y:S01]  /*2b1d0*/  @P6 SHF.R.U32.HI R25, RZ, R24, R27 ;  /* 0x00000018ff196219 */ /* 0x004fe2000001161b */
[----:B------:R-:W-:Y:S01]  /*2b1e0*/  IMAD.IADD R10, R13, 0x1, R31 ;  /* 0x000000010d0a7824 */ /* 0x000fe200078e021f */
[----:B------:R-:W-:Y:S01]  /*2b1f0*/  IADD3 R14, P2, P6, R14, R12, R20 ;  /* 0x0000000c0e0e7210 */ /* 0x000fe20007e5e014 */
[----:B------:R-:W-:Y:S02]  /*2b200*/  IMAD.IADD R33, R15, 0x1, R33 ;  /* 0x000000010f217824 */ /* 0x000fe400078e0221 */
[-C--:B-----5:R-:W-:Y:S01]  /*2b210*/  IMAD R13, R9, R11.reuse, RZ ;  /* 0x0000000b090d7224 */ /* 0x0a0fe200078e02ff */
[----:B0-----:R-:W0:Y:S01]  /*2b220*/  @!P5 LDC R4, c[0x0][0xc50] ;  /* 0x00031400ff04db82 */ /* 0x001e220000000800 */
[----:B------:R-:W-:Y:S01]  /*2b230*/  IMAD.WIDE.U32 R8, R8, R11, RZ ;  /* 0x0000000b08087225 */ /* 0x000fe200078e00ff */
[----:B------:R-:W-:-:S03]  /*2b240*/  IADD3.X R10, R33, R10, R0, P2, P6 ;  /* 0x0000000a210a7210 */ /* 0x000fc600017ec400 */
[----:B------:R-:W-:Y:S02]  /*2b250*/  IMAD.MOV R15, RZ, RZ, -R25 ;  /* 0x000000ffff0f7224 */ /* 0x000fe400078e0a19 */
[----:B------:R-:W-:Y:S01]  /*2b260*/  IMAD.IADD R13, R9, 0x1, R13 ;  /* 0x00000001090d7824 */ /* 0x000fe200078e020d */
[----:B------:R-:W1:Y:S01]  /*2b270*/  @!P5 LDC R5, c[0x0][0xc54] ;  /* 0x00031500ff05db82 */ /* 0x000e620000000800 */
[----:B------:R-:W-:Y:S01]  /*2b280*/  IADD3 R8, P2, P5, R25, R14, R8 ;  /* 0x0000000e19087210 */ /* 0x000fe20007d5e008 */
[----:B------:R-:W-:Y:S01]  /*2b290*/  IMAD R11, R26, R15, R35 ;  /* 0x0000000f1a0b7224 */ /* 0x000fe200078e0223 */
[----:B------:R-:W-:-:S04]  /*2b2a0*/  SHF.R.S32.HI R25, RZ, 0x1f, R25 ;  /* 0x0000001fff197819 */ /* 0x000fc80000011419 */
[----:B------:R-:W-:Y:S01]  /*2b2b0*/  IADD3.X R9, R25, R10, R13, P2, P5 ;  /* 0x0000000a19097210 */ /* 0x000fe200017ea40d */
[-C--:B------:R-:W-:Y:S01]  /*2b2c0*/  IMAD R7, R7, R11.reuse, RZ ;  /* 0x0000000b07077224 */ /* 0x080fe200078e02ff */
[----:B------:R-:W-:Y:S01]  /*2b2d0*/  SHF.R.S32.HI R13, RZ, 0x1f, R11 ;  /* 0x0000001fff0d7819 */ /* 0x000fe2000001140b */
[----:B------:R-:W-:-:S04]  /*2b2e0*/  IMAD.WIDE.U32 R8, R6, R11, R8 ;  /* 0x0000000b06087225 */ /* 0x000fc800078e0008 */
[----:B------:R-:W-:-:S04]  /*2b2f0*/  IMAD R7, R6, R13, R7 ;  /* 0x0000000d06077224 */ /* 0x000fc800078e0207 */
[----:B------:R-:W-:Y:S01]  /*2b300*/  IMAD.IADD R6, R9, 0x1, R7 ;  /* 0x0000000109067824 */ /* 0x000fe200078e0207 */
[----:B0-----:R-:W-:-:S04]  /*2b310*/  LEA R9, P2, R8, R4, 0x2 ;  /* 0x0000000408097211 */ /* 0x001fc800078410ff */
[----:B-1----:R-:W-:Y:S01]  /*2b320*/  LEA.HI.X R10, R8, R5, R6, 0x2, P2 ;  /* 0x00000005080a7211 */ /* 0x002fe200010f1406 */
[----:B------:R-:W-:Y:S01]  /*2b330*/  VIADD R8, R28, 0x8 ;  /* 0x000000081c087836 */ /* 0x000fe20000000000 */
[----:B------:R-:W-:Y:S04]  /*2b340*/  SHFL.IDX PT, R6, R9, RZ, 0x1c1f ;  /* 0x001c1fff09067589 */ /* 0x000fe800000e0000 */
[----:B------:R-:W3:Y:S01]  /*2b350*/  SHFL.IDX PT, R7, R10, RZ, 0x1c1f ;  /* 0x001c1fff0a077589 */ /* 0x000ee200000e0000 */
[----:B------:R-:W-:-:S03]  /*2b360*/  ISETP.GE.OR P1, PT, R8, R37, P1 ;  /* 0x000000250800720c */ /* 0x000fc60000f26670 */
[----:B------:R0:W1:Y:S04]  /*2b370*/  SHFL.IDX PT, R4, R9, 0x1, 0x1c1f ;  /* 0x003c1f0009047f89 */ /* 0x00006800000e0000 */
[----:B------:R0:W2:Y:S04]  /*2b380*/  SHFL.IDX PT, R5, R10, 0x1, 0x1c1f ;  /* 0x003c1f000a057f89 */ /* 0x0000a800000e0000 */
[----:B---3--:R0:W-:Y:S02]  /*2b390*/  @!P4 ST.E desc[UR36][R6.64], R29 ;  /* 0x0000001d0600c985 */ /* 0x0081e4000c101924 */
[----:B-12---:R-:W-:Y:S05]  /*2b3a0*/  @P1 BRA `(.L_x_6890) ;  /* 0x0000000000081947 */ /* 0x006fea0003800000 */
[----:B0-----:R-:W2:Y:S04]  /*2b3b0*/  LDL R7, [R1+0x1f4] ;  /* 0x0001f40001077983 */ /* 0x001ea80000100800 */
[----:B--2---:R1:W-:Y:S02]  /*2b3c0*/  ST.E desc[UR36][R4.64], R7 ;  /* 0x0000000704007985 */ /* 0x0043e4000c101924 */
.L_x_6890:
[----:B------:R-:W-:Y:S05]  /*2b3d0*/  BSYNC B1 ;  /* 0x0000000000017941 */ /* 0x000fea0003800000 */
.L_x_6889:
[----:B------:R-:W-:Y:S01]  /*2b3e0*/  SEL R76, R214, RZ, !P0 ;  /* 0x000000ffd64c7207 */ /* 0x000fe20004000000 */
[----:B------:R-:W-:Y:S06]  /*2b3f0*/  @P3 BRA `(.L_x_6891) ;  /* 0x0000001000343947 */ /* 0x000fec0003800000 */
[----:B-1----:R-:W1:Y:S01]  /*2b400*/  S2R R4, SR_TID.X ;  /* 0x0000000000047919 */ /* 0x002e620000002100 */
[----:B------:R-:W-:Y:S01]  /*2b410*/  IMAD.MOV.U32 R5, RZ, RZ, 0x2 ;  /* 0x00000002ff057424 */ /* 0x000fe200078e00ff */
[----:B------:R-:W2:Y:S01]  /*2b420*/  LDC R80, c[0x0][0xce8] ;  /* 0x00033a00ff507b82 */ /* 0x000ea20000000800 */
[----:B------:R-:W-:Y:S01]  /*2b430*/  ULDC.64 UR4, c[0x0][0xba0] ;  /* 0x0002e80000047ab9 */ /* 0x000fe20000000a00 */
[C---:B-1----:R-:W-:Y:S02]  /*2b440*/  VIADD R88, R4.reuse, 0xffffff80 ;  /* 0xffffff8004587836 */ /* 0x042fe40000000000 */
[----:B------:R-:W-:-:S03]  /*2b450*/  VIADD R91, R4, 0xffffff80 ;  /* 0xffffff80045b7836 */ /* 0x000fc60000000000 */
[----:B------:R-:W-:-:S04]  /*2b460*/  SHF.R.S32.HI R88, RZ, 0x1f, R88 ;  /* 0x0000001fff587819 */ /* 0x000fc80000011458 */
[----:B------:R-:W-:-:S04]  /*2b470*/  LEA.HI R88, R88, R91, RZ, 0x3 ;  /* 0x0000005b58587211 */ /* 0x000fc800078f18ff */
[----:B------:R-:W-:-:S05]  /*2b480*/  SHF.R.S32.HI R88, RZ, 0x3, R88 ;  /* 0x00000003ff587819 */ /* 0x000fca0000011458 */
[----:B------:R-:W-:-:S04]  /*2b490*/  IMAD R4, R88, 0x40, R166 ;  /* 0x0000004058047824 */ /* 0x000fc800078e02a6 */
[----:B------:R-:W-:-:S03]  /*2b4a0*/  IMAD.WIDE R4, R4, R5, UR40 ;  /* 0x0000002804047e25 */ /* 0x000fc6000f8e0205 */
[C---:B------:R-:W-:Y:S02]  /*2b4b0*/  IADD3 R41, P2, R4.reuse, 0x7000, RZ ;  /* 0x0000700004297810 */ /* 0x040fe40007f5e0ff */
[----:B------:R-:W-:Y:S02]  /*2b4c0*/  IADD3 R33, P0, R4, 0x5000, RZ ;  /* 0x0000500004217810 */ /* 0x000fe40007f1e0ff */
[----:B------:R-:W-:Y:S01]  /*2b4d0*/  LOP3.LUT R40, R41, 0x380, RZ, 0xc0, !PT ;  /* 0x0000038029287812 */ /* 0x000fe200078ec0ff */
[----:B------:R-:W-:Y:S01]  /*2b4e0*/  IMAD R21, R0, UR4, RZ ;  /* 0x0000000400157c24 */ /* 0x000fe2000f8e02ff */
[----:B------:R-:W-:Y:S01]  /*2b4f0*/  LOP3.LUT R32, R33, 0x380, RZ, 0xc0, !PT ;  /* 0x0000038021207812 */ /* 0x000fe200078ec0ff */
[----:B------:R-:W1:Y:S01]  /*2b500*/  LDC R0, c[0x0][0xbc8] ;  /* 0x0002f200ff007b82 */ /* 0x000e620000000800 */
[----:B------:R-:W-:Y:S02]  /*2b510*/  SHF.R.U64 R40, R40, 0x3, RZ ;  /* 0x0000000328287819 */ /* 0x000fe400000012ff */
[----:B------:R-:W-:-:S02]  /*2b520*/  IADD3 R37, P1, R4, 0x6000, RZ ;  /* 0x0000600004257810 */ /* 0x000fc40007f3e0ff */
[----:B------:R-:W-:Y:S01]  /*2b530*/  LOP3.LUT R40, R40, R41, RZ, 0x3c, !PT ;  /* 0x0000002928287212 */ /* 0x000fe200078e3cff */
[----:B------:R-:W-:Y:S01]  /*2b540*/  IMAD.X R41, RZ, RZ, R5, P2 ;  /* 0x000000ffff297224 */ /* 0x000fe200010e0605 */
[----:B------:R-:W-:Y:S02]  /*2b550*/  IADD3 R69, P2, R4, 0xe000, RZ ;  /* 0x0000e00004457810 */ /* 0x000fe40007f5e0ff */
[----:B------:R-:W-:Y:S02]  /*2b560*/  SHF.R.U64 R32, R32, 0x3, RZ ;  /* 0x0000000320207819 */ /* 0x000fe400000012ff */
[----:B------:R-:W-:Y:S01]  /*2b570*/  LOP3.LUT R68, R69, 0x380, RZ, 0xc0, !PT ;  /* 0x0000038045447812 */ /* 0x000fe200078ec0ff */
[----:B------:R-:W-:Y:S01]  /*2b580*/  IMAD R77, R20, UR5, R21 ;  /* 0x00000005144d7c24 */ /* 0x000fe2000f8e0215 */
[----:B------:R-:W-:Y:S01]  /*2b590*/  LOP3.LUT R36, R37, 0x380, RZ, 0xc0, !PT ;  /* 0x0000038025247812 */ /* 0x000fe200078ec0ff */
[----:B------:R-:W-:Y:S01]  /*2b5a0*/  IMAD R78, R221, 0x20, R88 ;  /* 0x00000020dd4e7824 */ /* 0x000fe200078e0258 */
[----:B------:R-:W-:Y:S01]  /*2b5b0*/  SHF.R.U64 R68, R68, 0x3, RZ ;  /* 0x0000000344447819 */ /* 0x000fe200000012ff */
[----:B------:R-:W-:Y:S01]  /*2b5c0*/  IMAD.WIDE.U32 R20, R20, UR4, RZ ;  /* 0x0000000414147c25 */ /* 0x000fe2000f8e00ff */
[----:B------:R-:W-:Y:S01]  /*2b5d0*/  LOP3.LUT R32, R32, R33, RZ, 0x3c, !PT ;  /* 0x0000002120207212 */ /* 0x000fe200078e3cff */
[----:B------:R-:W-:Y:S01]  /*2b5e0*/  ULDC.64 UR4, c[0x0][0xbe8] ;  /* 0x0002fa0000047ab9 */ /* 0x000fe20000000a00 */
[----:B------:R-:W-:Y:S01]  /*2b5f0*/  LOP3.LUT R68, R68, R69, RZ, 0x3c, !PT ;  /* 0x0000004544447212 */ /* 0x000fe200078e3cff */
[--C-:B------:R-:W-:Y:S01]  /*2b600*/  IMAD.X R69, RZ, RZ, R5.reuse, P2 ;  /* 0x000000ffff457224 */ /* 0x100fe200010e0605 */
[----:B--2---:R-:W-:Y:S01]  /*2b610*/  ISETP.NE.AND P2, PT, R80, 0x1, PT ;  /* 0x000000015000780c */ /* 0x004fe20003f45270 */
[----:B------:R-:W-:Y:S01]  /*2b620*/  IMAD.X R33, RZ, RZ, R5, P0 ;  /* 0x000000ffff217224 */ /* 0x000fe200000e0605 */
[----:B------:R-:W-:Y:S01]  /*2b630*/  SHF.R.U64 R36, R36, 0x3, RZ ;  /* 0x0000000324247819 */ /* 0x000fe200000012ff */
[----:B------:R-:W5:Y:S01]  /*2b640*/  LD.E.128 R40, desc[UR36][R40.64] ;  /* 0x0000002428287980 */ /* 0x000f62000c101d00 */
[C---:B------:R-:W-:Y:S01]  /*2b650*/  IADD3 R61, P0, R4.reuse, 0xc000, RZ ;  /* 0x0000c000043d7810 */ /* 0x040fe20007f1e0ff */
[----:B------:R-:W-:Y:S01]  /*2b660*/  IMAD.IADD R21, R21, 0x1, R77 ;  /* 0x0000000115157824 */ /* 0x000fe200078e024d */
[----:B0-----:R-:W-:-:S02]  /*2b670*/  IADD3 R9, P3, R4, 0x1000, RZ ;  /* 0x0000100004097810 */ /* 0x001fc40007f7e0ff */
[C---:B------:R-:W-:Y:S02]  /*2b680*/  IADD3 R13, P4, R4.reuse, 0x2000, RZ ;  /* 0x00002000040d7810 */ /* 0x040fe40007f9e0ff */
[C---:B------:R-:W-:Y:S02]  /*2b690*/  IADD3 R25, P5, R4.reuse, 0x3000, RZ ;  /* 0x0000300004197810 */ /* 0x040fe40007fbe0ff */
[----:B------:R-:W-:Y:S01]  /*2b6a0*/  IADD3 R29, P6, R4, 0x4000, RZ ;  /* 0x00004000041d7810 */ /* 0x000fe20007fde0ff */
[----:B------:R-:W0:Y:S01]  /*2b6b0*/  @P2 LDC R83, c[0x0][0xcec] ;  /* 0x00033b00ff532b82 */ /* 0x000e220000000800 */
[----:B------:R-:W-:Y:S01]  /*2b6c0*/  LOP3.LUT R36, R36, R37, RZ, 0x3c, !PT ;  /* 0x0000002524247212 */ /* 0x000fe200078e3cff */
[----:B------:R-:W-:Y:S01]  /*2b6d0*/  IMAD.X R37, RZ, RZ, R5, P1 ;  /* 0x000000ffff257224 */ /* 0x000fe200008e0605 */
[----:B------:R-:W-:Y:S01]  /*2b6e0*/  LOP3.LUT R60, R61, 0x380, RZ, 0xc0, !PT ;  /* 0x000003803d3c7812 */ /* 0x000fe200078ec0ff */
[----:B------:R-:W-:Y:S01]  /*2b6f0*/  IMAD.WIDE.U32 R20, R157, UR4, R20 ;  /* 0x000000049d147c25 */ /* 0x000fe2000f8e0014 */
[----:B------:R-:W-:Y:S01]  /*2b700*/  LOP3.LUT R8, R9, 0x380, RZ, 0xc0, !PT ;  /* 0x0000038009087812 */ /* 0x000fe200078ec0ff */
[----:B------:R-:W5:Y:S01]  /*2b710*/  LD.E.128 R32, desc[UR36][R32.64] ;  /* 0x0000002420207980 */ /* 0x000f62000c101d00 */
[----:B------:R-:W-:Y:S01]  /*2b720*/  IADD3 R65, P1, R4, 0xd000, RZ ;  /* 0x0000d00004417810 */ /* 0x000fe20007f3e0ff */
[----:B------:R-:W2:Y:S01]  /*2b730*/  @P2 LDC R89, c[0x0][0xcf0] ;  /* 0x00033c00ff592b82 */ /* 0x000ea20000000800 */
[----:B------:R-:W-:Y:S01]  /*2b740*/  SHF.R.U64 R60, R60, 0x3, RZ ;  /* 0x000000033c3c7819 */ /* 0x000fe200000012ff */
[----:B------:R-:W-:Y:S01]  /*2b750*/  IMAD.IADD R82, R181, 0x1, R78 ;  /* 0x00000001b5527824 */ /* 0x000fe200078e024e */
[----:B------:R-:W-:Y:S01]  /*2b760*/  SHF.R.S32.HI R77, RZ, 0x1f, R76 ;  /* 0x0000001fff4d7819 */ /* 0x000fe2000001144c */
[----:B------:R-:W-:Y:S01]  /*2b770*/  IMAD R21, R157, UR5, R21 ;  /* 0x000000059d157c24 */ /* 0x000fe2000f8e0215 */
[----:B------:R-:W-:Y:S01]  /*2b780*/  SHF.R.U64 R8, R8, 0x3, RZ ;  /* 0x0000000308087819 */ /* 0x000fe200000012ff */
[----:B------:R-:W-:Y:S01]  /*2b790*/  ULDC.64 UR4, c[0x0][0xbf0] ;  /* 0x0002fc0000047ab9 */ /* 0x000fe20000000a00 */
[----:B------:R-:W-:Y:S01]  /*2b7a0*/  LOP3.LUT R64, R65, 0x380, RZ, 0xc0, !PT ;  /* 0x0000038041407812 */ /* 0x000fe200078ec0ff */
[----:B------:R-:W-:Y:S01]  /*2b7b0*/  IMAD R77, R77, UR4, RZ ;  /* 0x000000044d4d7c24 */ /* 0x000fe2000f8e02ff */
[----:B------:R-:W-:Y:S01]  /*2b7c0*/  LOP3.LUT R60, R60, R61, RZ, 0x3c, !PT ;  /* 0x0000003d3c3c7212 */ /* 0x000fe200078e3cff */
[--C-:B------:R-:W-:Y:S01]  /*2b7d0*/  IMAD.X R61, RZ, RZ, R5.reuse, P0 ;  /* 0x000000ffff3d7224 */ /* 0x100fe200000e0605 */
[----:B------:R-:W-:Y:S01]  /*2b7e0*/  LOP3.LUT R8, R8, R9, RZ, 0x3c, !PT ;  /* 0x0000000908087212 */ /* 0x000fe200078e3cff */
[----:B------:R-:W-:Y:S01]  /*2b7f0*/  IMAD.X R9, RZ, RZ, R5, P3 ;  /* 0x000000ffff097224 */ /* 0x000fe200018e0605 */
[----:B------:R-:W-:Y:S01]  /*2b800*/  SHF.R.U64 R64, R64, 0x3, RZ ;  /* 0x0000000340407819 */ /* 0x000fe200000012ff */
[----:B------:R-:W5:Y:S01]  /*2b810*/  LD.E.128 R36, desc[UR36][R36.64] ;  /* 0x0000002424247980 */ /* 0x000f62000c101d00 */
[----:B-1----:R-:W-:-:S02]  /*2b820*/  ISETP.GE.AND P0, PT, R219, R0, PT ;  /* 0x00000000db00720c */ /* 0x002fc40003f06270 */
[----:B------:R-:W-:Y:S01]  /*2b830*/  IADD3 R45, P3, R4, 0x8000, RZ ;  /* 0x00008000042d7810 */ /* 0x000fe20007f7e0ff */
[C---:B------:R-:W-:Y:S01]  /*2b840*/  IMAD R81, R76.reuse, UR5, R77 ;  /* 0x000000054c517c24 */ /* 0x040fe2000f8e024d */
[----:B------:R-:W-:Y:S01]  /*2b850*/  LOP3.LUT R12, R13, 0x380, RZ, 0xc0, !PT ;  /* 0x000003800d0c7812 */ /* 0x000fe200078ec0ff */
[----:B------:R-:W5:Y:S01]  /*2b860*/  LD.E.128 R68, desc[UR36][R68.64] ;  /* 0x0000002444447980 */ /* 0x000f62000c101d00 */
[----:B------:R-:W-:Y:S02]  /*2b870*/  LOP3.LUT R24, R25, 0x380, RZ, 0xc0, !PT ;  /* 0x0000038019187812 */ /* 0x000fe400078ec0ff */
[----:B------:R-:W-:Y:S01]  /*2b880*/  LOP3.LUT R28, R29, 0x380, RZ, 0xc0, !PT ;  /* 0x000003801d1c7812 */ /* 0x000fe200078ec0ff */
[----:B------:R-:W-:Y:S01]  /*2b890*/  IMAD.WIDE.U32 R20, R76, UR4, R20 ;  /* 0x000000044c147c25 */ /* 0x000fe2000f8e0014 */
[----:B------:R-:W-:Y:S01]  /*2b8a0*/  LOP3.LUT R64, R64, R65, RZ, 0x3c, !PT ;  /* 0x0000004140407212 */ /* 0x000fe200078e3cff */
[----:B------:R-:W-:Y:S01]  /*2b8b0*/  ULDC.64 UR4, c[0x0][0xbe0] ;  /* 0x0002f80000047ab9 */ /* 0x000fe20000000a00 */
[----:B------:R-:W-:Y:S01]  /*2b8c0*/  SEL R77, RZ, 0xffffffff, P0 ;  /* 0xffffffffff4d7807 */ /* 0x000fe20000000000 */
[----:B------:R-:W-:Y:S01]  /*2b8d0*/  IMAD.X R65, RZ, RZ, R5, P1 ;  /* 0x000000ffff417224 */ /* 0x000fe200008e0605 */
[----:B------:R-:W-:Y:S01]  /*2b8e0*/  LOP3.LUT R44, R45, 0x380, RZ, 0xc0, !PT ;  /* 0x000003802d2c7812 */ /* 0x000fe200078ec0ff */
[----:B------:R-:W5:Y:S01]  /*2b8f0*/  LD.E.128 R60, desc[UR36][R60.64] ;  /* 0x000000243c3c7980 */ /* 0x000f62000c101d00 */
[----:B------:R-:W-:Y:S01]  /*2b900*/  ISETP.GE.AND P1, PT, R166, R0, PT ;  /* 0x00000000a600720c */ /* 0x000fe20003f26270 */
[----:B------:R-:W-:Y:S01]  /*2b910*/  IMAD.SHL.U32 R77, R77, 0x2, RZ ;  /* 0x000000024d4d7824 */ /* 0x000fe200078e00ff */
[----:B------:R-:W-:-:S02]  /*2b920*/  SHF.R.U64 R12, R12, 0x3, RZ ;  /* 0x000000030c0c7819 */ /* 0x000fc400000012ff */
[----:B------:R-:W-:Y:S02]  /*2b930*/  SHF.R.U64 R24, R24, 0x3, RZ ;  /* 0x0000000318187819 */ /* 0x000fe400000012ff */
[----:B------:R-:W-:Y:S02]  /*2b940*/  SHF.R.U64 R28, R28, 0x3, RZ ;  /* 0x000000031c1c7819 */ /* 0x000fe400000012ff */
[----:B------:R-:W-:Y:S01]  /*2b950*/  LOP3.LUT R11, R4, 0x380, RZ, 0xc0, !PT ;  /* 0x00000380040b7812 */ /* 0x000fe200078ec0ff */
[----:B------:R-:W-:Y:S01]  /*2b960*/  IMAD.IADD R21, R21, 0x1, R81 ;  /* 0x0000000115157824 */ /* 0x000fe200078e0251 */
[----:B------:R-:W-:Y:S01]  /*2b970*/  SHF.R.U64 R44, R44, 0x3, RZ ;  /* 0x000000032c2c7819 */ /* 0x000fe200000012ff */
[----:B------:R-:W5:Y:S01]  /*2b980*/  LD.E.128 R64, desc[UR36][R64.64] ;  /* 0x0000002440407980 */ /* 0x000f62000c101d00 */
[----:B------:R-:W-:Y:S02]  /*2b990*/  ISETP.GE.AND P0, PT, R218, R0, PT ;  /* 0x00000000da00720c */ /* 0x000fe40003f06270 */
[----:B------:R-:W-:-:S02]  /*2b9a0*/  SEL R76, RZ, 0x1, P1 ;  /* 0x00000001ff4c7807 */ /* 0x000fc40000800000 */
        /* <DEDUP_REMOVED lines=11> */
[----:B------:R-:W-:Y:S01]  /*2ba60*/  IADD3 R57, P6, R4, 0xb000, RZ ;  /* 0x0000b00004397810 */ /* 0x000fe20007fde0ff */
[----:B------:R-:W5:Y:S01]  /*2ba70*/  LD.E.128 R24, desc[UR36][R24.64] ;  /* 0x0000002418187980 */ /* 0x000f62000c101d00 */
[----:B------:R-:W-:Y:S02]  /*2ba80*/  SEL R79, RZ, 0xffffffff, P0 ;  /* 0xffffffffff4f7807 */ /* 0x000fe40000000000 */
[----:B------:R-:W-:Y:S01]  /*2ba90*/  LOP3.LUT R78, R77, 0x2, R76, 0xe2, !PT ;  /* 0x000000024d4e7812 */ /* 0x000fe200078ee24c */
[----:B0-----:R-:W-:Y:S01]  /*2baa0*/  @P2 IMAD.HI.U32 R76, R82, R83, RZ ;  /* 0x00000053524c2227 */ /* 0x001fe200078e00ff */
[----:B------:R-:W-:Y:S01]  /*2bab0*/  IADD3 R7, P3, R4, 0xf000, RZ ;  /* 0x0000f00004077810 */ /* 0x000fe20007f7e0ff */
[----:B------:R-:W5:Y:S01]  /*2bac0*/  LD.E.128 R28, desc[UR36][R28.64] ;  /* 0x000000241c1c7980 */ /* 0x000f62000c101d00 */
[----:B------:R-:W-:Y:S01]  /*2bad0*/  LOP3.LUT R48, R49, 0x380, RZ, 0xc0, !PT ;  /* 0x0000038031307812 */ /* 0x000fe200078ec0ff */
[----:B------:R-:W-:Y:S01]  /*2bae0*/  IMAD.MOV.U32 R77, RZ, RZ, R82 ;  /* 0x000000ffff4d7224 */ /* 0x000fe200078e0052 */
[----:B------:R-:W-:Y:S01]  /*2baf0*/  LOP3.LUT R52, R53, 0x380, RZ, 0xc0, !PT ;  /* 0x0000038035347812 */ /* 0x000fe200078ec0ff */
[----:B------:R-:W-:Y:S01]  /*2bb00*/  IMAD.SHL.U32 R79, R79, 0x4, RZ ;  /* 0x000000044f4f7824 */ /* 0x000fe200078e00ff */
[----:B------:R-:W-:Y:S01]  /*2bb10*/  LOP3.LUT R56, R57, 0x380, RZ, 0xc0, !PT ;  /* 0x0000038039387812 */ /* 0x000fe200078ec0ff */
[----:B------:R-:W-:Y:S01]  /*2bb20*/  IMAD.X R73, RZ, RZ, R5, P3 ;  /* 0x000000ffff497224 */ /* 0x000fe200018e0605 */
[----:B------:R-:W-:Y:S01]  /*2bb30*/  ISETP.GE.AND P1, PT, R217, R0, PT ;  /* 0x00000000d900720c */ /* 0x000fe20003f26270 */
[----:B------:R-:W5:Y:S01]  /*2bb40*/  LD.E.128 R44, desc[UR36][R44.64] ;  /* 0x000000242c2c7980 */ /* 0x000f62000c101d00 */
[----:B------:R-:W-:-:S02]  /*2bb50*/  LOP3.LUT R6, R7, 0x380, RZ, 0xc0, !PT ;  /* 0x0000038007067812 */ /* 0x000fc400078ec0ff */
[----:B--2---:R-:W-:Y:S02]  /*2bb60*/  @P2 SHF.R.U32.HI R77, RZ, R89, R76 ;  /* 0x00000059ff4d2219 */ /* 0x004fe4000001164c */
[----:B------:R-:W-:Y:S02]  /*2bb70*/  SHF.R.U64 R48, R48, 0x3, RZ ;  /* 0x0000000330307819 */ /* 0x000fe400000012ff */
[----:B------:R-:W-:Y:S02]  /*2bb80*/  SHF.R.U64 R52, R52, 0x3, RZ ;  /* 0x0000000334347819 */ /* 0x000fe400000012ff */
[----:B------:R-:W-:Y:S02]  /*2bb90*/  SHF.R.U64 R56, R56, 0x3, RZ ;  /* 0x0000000338387819 */ /* 0x000fe400000012ff */
[----:B------:R-:W-:Y:S02]  /*2bba0*/  SEL R76, RZ, 0xffffffff, P1 ;  /* 0xffffffffff4c7807 */ /* 0x000fe40000800000 */
[----:B------:R-:W-:-:S02]  /*2bbb0*/  SHF.R.U64 R11, R11, 0x3, RZ ;  /* 0x000000030b0b7819 */ /* 0x000fc400000012ff */
[----:B------:R-:W-:Y:S02]  /*2bbc0*/  SHF.R.U64 R6, R6, 0x3, RZ ;  /* 0x0000000306067819 */ /* 0x000fe400000012ff */
[----:B------:R-:W-:Y:S01]  /*2bbd0*/  LOP3.LUT R78, R79, 0x4, R78, 0xe2, !PT ;  /* 0x000000044f4e7812 */ /* 0x000fe200078ee24e */
[--C-:B------:R-:W-:Y:S01]  /*2bbe0*/  IMAD.MOV R79, RZ, RZ, -R77.reuse ;  /* 0x000000ffff4f7224 */ /* 0x100fe200078e0a4d */
[----:B------:R-:W-:Y:S02]  /*2bbf0*/  ISETP.GE.AND P0, PT, R216, R0, PT ;  /* 0x00000000d800720c */ /* 0x000fe40003f06270 */
[----:B------:R-:W-:Y:S01]  /*2bc00*/  SHF.R.S32.HI R81, RZ, 0x1f, R77 ;  /* 0x0000001fff517819 */ /* 0x000fe2000001144d */
[----:B------:R-:W-:Y:S01]  /*2bc10*/  IMAD.SHL.U32 R83, R76, 0x8, RZ ;  /* 0x000000084c537824 */ /* 0x000fe200078e00ff */
[----:B------:R-:W-:Y:S01]  /*2bc20*/  LOP3.LUT R48, R48, R49, RZ, 0x3c, !PT ;  /* 0x0000003130307212 */ /* 0x000fe200078e3cff */
[--C-:B------:R-:W-:Y:S01]  /*2bc30*/  IMAD.X R49, RZ, RZ, R5.reuse, P4 ;  /* 0x000000ffff317224 */ /* 0x100fe200020e0605 */
[----:B------:R-:W-:Y:S01]  /*2bc40*/  LOP3.LUT R52, R52, R53, RZ, 0x3c, !PT ;  /* 0x0000003534347212 */ /* 0x000fe200078e3cff */
[--C-:B------:R-:W-:Y:S01]  /*2bc50*/  IMAD.X R53, RZ, RZ, R5.reuse, P5 ;  /* 0x000000ffff357224 */ /* 0x100fe200028e0605 */
[----:B------:R-:W-:Y:S01]  /*2bc60*/  LOP3.LUT R56, R56, R57, RZ, 0x3c, !PT ;  /* 0x0000003938387212 */ /* 0x000fe200078e3cff */
[----:B------:R-:W-:Y:S01]  /*2bc70*/  IMAD.X R57, RZ, RZ, R5, P6 ;  /* 0x000000ffff397224 */ /* 0x000fe200030e0605 */
[----:B------:R-:W-:-:S02]  /*2bc80*/  LOP3.LUT R4, R11, R4, RZ, 0x3c, !PT ;  /* 0x000000040b047212 */ /* 0x000fc400078e3cff */
[----:B------:R-:W-:Y:S01]  /*2bc90*/  LOP3.LUT R72, R6, R7, RZ, 0x3c, !PT ;  /* 0x0000000706487212 */ /* 0x000fe200078e3cff */
[----:B------:R-:W-:Y:S01]  /*2bca0*/  IMAD R79, R80, R79, R82 ;  /* 0x0000004f504f7224 */ /* 0x000fe200078e0252 */
[----:B------:R-:W-:Y:S01]  /*2bcb0*/  SEL R76, RZ, 0xffffffff, P0 ;  /* 0xffffffffff4c7807 */ /* 0x000fe20000000000 */
[----:B------:R-:W-:Y:S01]  /*2bcc0*/  IMAD R82, R81, UR4, RZ ;  /* 0x0000000451527c24 */ /* 0x000fe2000f8e02ff */
[----:B------:R-:W-:Y:S01]  /*2bcd0*/  ISETP.GE.AND P0, PT, R215, R0, PT ;  /* 0x00000000d700720c */ /* 0x000fe20003f06270 */
[----:B------:R-:W5:Y:S01]  /*2bce0*/  LD.E.128 R4, desc[UR36][R4.64] ;  /* 0x0000002404047980 */ /* 0x000f62000c101d00 */
[----:B------:R-:W-:Y:S01]  /*2bcf0*/  LOP3.LUT R78, R83, 0x8, R78, 0xe2, !PT ;  /* 0x00000008534e7812 */ /* 0x000fe200078ee24e */
[----:B------:R-:W-:Y:S01]  /*2bd00*/  IMAD.SHL.U32 R83, R76, 0x10, RZ ;  /* 0x000000104c537824 */ /* 0x000fe200078e00ff */
[----:B------:R-:W-:Y:S01]  /*2bd10*/  SEL R76, RZ, 0xffffffff, P0 ;  /* 0xffffffffff4c7807 */ /* 0x000fe20000000000 */
[----:B------:R-:W5:Y:S01]  /*2bd20*/  LD.E.128 R8, desc[UR36][R8.64] ;  /* 0x0000002408087980 */ /* 0x000f62000c101d00 */
[----:B------:R-:W-:-:S02]  /*2bd30*/  IMAD R81, R77, UR5, R82 ;  /* 0x000000054d517c24 */ /* 0x000fc4000f8e0252 */
[----:B------:R-:W-:Y:S01]  /*2bd40*/  IMAD.WIDE.U32 R20, R77, UR4, R20 ;  /* 0x000000044d147c25 */ /* 0x000fe2000f8e0014 */
[----:B------:R-:W5:Y:S01]  /*2bd50*/  LD.E.128 R48, desc[UR36][R48.64] ;  /* 0x0000002430307980 */ /* 0x000f62000c101d00 */
[----:B------:R-:W-:Y:S01]  /*2bd60*/  SHF.R.S32.HI R77, RZ, 0x1f, R79 ;  /* 0x0000001fff4d7819 */ /* 0x000fe2000001144f */
[----:B------:R-:W-:Y:S02]  /*2bd70*/  ULDC.64 UR4, c[0x0][0xbd8] ;  /* 0x0002f60000047ab9 */ /* 0x000fe40000000a00 */
[----:B------:R-:W5:Y:S04]  /*2bd80*/  LD.E.128 R52, desc[UR36][R52.64] ;  /* 0x0000002434347980 */ /* 0x000f68000c101d00 */
        /* <DEDUP_REMOVED lines=9> */
[----:B------:R-:W-:-:S02]  /*2be20*/  IMAD.SHL.U32 R83, R76, 0x20, RZ ;  /* 0x000000204c537824 */ /* 0x000fc400078e00ff */
[----:B------:R-:W-:Y:S02]  /*2be30*/  IMAD.IADD R21, R21, 0x1, R81 ;  /* 0x0000000115157824 */ /* 0x000fe400078e0251 */
[----:B------:R-:W-:Y:S02]  /*2be40*/  IMAD R76, R77, UR4, RZ ;  /* 0x000000044d4c7c24 */ /* 0x000fe4000f8e02ff */
[----:B------:R-:W-:Y:S02]  /*2be50*/  IMAD R80, R3, R80, RZ ;  /* 0x0000005003507224 */ /* 0x000fe400078e02ff */
[----:B------:R-:W-:Y:S02]  /*2be60*/  IMAD.IADD R181, R88, 0x1, R181 ;  /* 0x0000000158b57824 */ /* 0x000fe400078e02b5 */
[----:B------:R-:W-:Y:S02]  /*2be70*/  VIADD R90, R166, 0x180 ;  /* 0x00000180a65a7836 */ /* 0x000fe40000000000 */
[----:B------:R-:W-:-:S02]  /*2be80*/  IMAD R77, R79, UR5, R76 ;  /* 0x000000054f4d7c24 */ /* 0x000fc4000f8e024c */
[----:B------:R-:W-:Y:S01]  /*2be90*/  IMAD.WIDE.U32 R20, R79, UR4, R20 ;  /* 0x000000044f147c25 */ /* 0x000fe2000f8e0014 */
[----:B------:R-:W-:Y:S01]  /*2bea0*/  ISETP.GE.AND P1, PT, R181, R80, PT ;  /* 0x00000050b500720c */ /* 0x000fe20003f26270 */
[----:B------:R-:W-:Y:S01]  /*2beb0*/  ULDC.64 UR4, c[0x0][0xb80] ;  /* 0x0002e00000047ab9 */ /* 0x000fe20000000a00 */
[----:B------:R-:W-:Y:S01]  /*2bec0*/  ISETP.GE.AND P0, PT, R90, R0, PT ;  /* 0x000000005a00720c */ /* 0x000fe20003f06270 */
[----:B------:R-:W-:Y:S01]  /*2bed0*/  VIADD R84, R166, 0x1c0 ;  /* 0x000001c0a6547836 */ /* 0x000fe20000000000 */
[----:B------:R-:W-:Y:S01]  /*2bee0*/  LEA R82, P2, R20, UR4, 0x1 ;  /* 0x0000000414527c11 */ /* 0x000fe2000f8408ff */
[----:B------:R-:W-:Y:S02]  /*2bef0*/  IMAD.IADD R21, R21, 0x1, R77 ;  /* 0x0000000115157824 */ /* 0x000fe400078e024d */
[----:B------:R-:W-:Y:S01]  /*2bf00*/  VIADD R3, R2, 0x38820 ;  /* 0x0003882002037836 */ /* 0x000fe20000000000 */
[----:B------:R-:W-:Y:S02]  /*2bf10*/  LOP3.LUT R78, R83, 0x20, R78, 0xe2, !PT ;  /* 0x00000020534e7812 */ /* 0x000fe400078ee24e */
[----:B------:R-:W-:-:S02]  /*2bf20*/  SEL R81, RZ, 0x40, P0 ;  /* 0x00000040ff517807 */ /* 0x000fc40000000000 */
[----:B------:R-:W-:Y:S02]  /*2bf30*/  ISETP.GE.AND P0, PT, R84, R0, PT ;  /* 0x000000005400720c */ /* 0x000fe40003f06270 */
[----:B------:R-:W-:Y:S02]  /*2bf40*/  LEA.HI.X R83, R20, UR5, R21, 0x1, P2 ;  /* 0x0000000514537c11 */ /* 0x000fe400090f0c15 */
[----:B------:R-:W-:Y:S01]  /*2bf50*/  PRMT R3, RZ, 0x654, R3 ;  /* 0x00000654ff037816 */ /* 0x000fe20000000003 */
[----:B------:R-:W-:Y:S01]  /*2bf60*/  VIADD R88, R166, 0x1c0 ;  /* 0x000001c0a6587836 */ /* 0x000fe20000000000 */
[----:B------:R-:W-:Y:S01]  /*2bf70*/  LOP3.LUT R81, R78, R81, RZ, 0xfc, !PT ;  /* 0x000000514e517212 */ /* 0x000fe200078efcff */
[----:B------:R-:W-:Y:S01]  /*2bf80*/  VIADD R89, R166, 0x180 ;  /* 0x00000180a6597836 */ /* 0x000fe20000000000 */
[----:B------:R-:W-:Y:S01]  /*2bf90*/  SEL R76, RZ, 0x80, P0 ;  /* 0x00000080ff4c7807 */ /* 0x000fe20000000000 */
[----:B0-----:R0:W-:Y:S01]  /*2bfa0*/  SYNCS.ARRIVE.TRANS64.RED.A1T0 RZ, [R3+URZ], RZ ;  /* 0x000000ff03ff79a7 */ /* 0x0011e2000810043f */
[----:B------:R1:W2:Y:S01]  /*2bfb0*/  SHFL.IDX PT, R20, R82, RZ, 0x181f ;  /* 0x00181fff52147589 */ /* 0x0002a200000e0000 */
[----:B------:R-:W-:Y:S03]  /*2bfc0*/  BSSY B1, `(.L_x_6892) ;  /* 0x000002a000017945 */ /* 0x000fe60003800000 */
[----:B------:R1:W3:Y:S01]  /*2bfd0*/  SHFL.IDX PT, R21, R83, RZ, 0x181f ;  /* 0x00181fff53157589 */ /* 0x0002e200000e0000 */
[----:B------:R-:W-:-:S02]  /*2bfe0*/  SHF.R.S32.HI R88, RZ, 0x1f, R88 ;  /* 0x0000001fff587819 */ /* 0x000fc40000011458 */
[----:B0-----:R-:W-:Y:S02]  /*2bff0*/  LOP3.LUT R3, R81, R76, RZ, 0xfc, !PT ;  /* 0x0000004c51037212 */ /* 0x001fe400078efcff */
[----:B------:R-:W-:Y:S02]  /*2c000*/  SHF.R.S32.HI R89, RZ, 0x1f, R89 ;  /* 0x0000001fff597819 */ /* 0x000fe40000011459 */
[----:B------:R-:W-:Y:S02]  /*2c010*/  SHF.R.S32.HI R91, RZ, 0x1f, R215 ;  /* 0x0000001fff5b7819 */ /* 0x000fe400000114d7 */
[----:B------:R-:W-:Y:S02]  /*2c020*/  SHF.R.S32.HI R92, RZ, 0x1f, R216 ;  /* 0x0000001fff5c7819 */ /* 0x000fe400000114d8 */
[----:B------:R-:W-:Y:S02]  /*2c030*/  SHF.R.S32.HI R93, RZ, 0x1f, R217 ;  /* 0x0000001fff5d7819 */ /* 0x000fe400000114d9 */
[----:B------:R-:W-:-:S02]  /*2c040*/  SHF.R.S32.HI R94, RZ, 0x1f, R218 ;  /* 0x0000001fff5e7819 */ /* 0x000fc400000114da */
[----:B------:R-:W-:Y:S01]  /*2c050*/  SHF.R.S32.HI R95, RZ, 0x1f, R219 ;  /* 0x0000001fff5f7819 */ /* 0x000fe200000114db */
[----:B-1----:R-:W-:Y:S06]  /*2c060*/  @P1 BRA `(.L_x_6893) ;  /* 0x00000000007c1947 */ /* 0x002fec0003800000 */
[-C--:B------:R-:W-:Y:S02]  /*2c070*/  ISETP.GE.AND P1, PT, R219, R0.reuse, PT ;  /* 0x00000000db00720c */ /* 0x080fe40003f26270 */
[-C--:B------:R-:W-:Y:S02]  /*2c080*/  ISETP.GE.AND P0, PT, R166, R0.reuse, PT ;  /* 0x00000000a600720c */ /* 0x080fe40003f06270 */
[-C--:B------:R-:W-:Y:S02]  /*2c090*/  ISETP.GE.AND P5, PT, R218, R0.reuse, PT ;  /* 0x00000000da00720c */ /* 0x080fe40003fa6270 */
[----:B------:R-:W-:-:S07]  /*2c0a0*/  ISETP.GE.AND P3, PT, R217, R0, PT ;  /* 0x00000000d900720c */ /* 0x000fce0003f66270 */
[C---:B--2---:R-:W-:Y:S02]  /*2c0b0*/  @!P1 LEA R76, P2, R219.reuse, R20, 0x1 ;  /* 0x00000014db4c9211 */ /* 0x044fe400078408ff */
[----:B---3--:R-:W-:Y:S02]  /*2c0c0*/  @!P0 IMAD.WIDE R78, R166, 0x2, R20 ;  /* 0x00000002a64e8825 */ /* 0x008fe400078e0214 */
[----:B------:R-:W-:Y:S02]  /*2c0d0*/  @!P1 LEA.HI.X R77, R219, R21, R95, 0x1, P2 ;  /* 0x00000015db4d9211 */ /* 0x000fe400010f0c5f */
[----:B------:R-:W-:Y:S01]  /*2c0e0*/  ISETP.GE.AND P2, PT, R216, R0, PT ;  /* 0x00000000d800720c */ /* 0x000fe20003f46270 */
[----:B-----5:R0:W-:Y:S01]  /*2c0f0*/  @!P0 ST.E.128 desc[UR36][R78.64], R4 ;  /* 0x000000044e008985 */ /* 0x0201e2000c101d24 */
[----:B------:R-:W-:-:S03]  /*2c100*/  LOP3.LUT P0, RZ, R81, 0x40, RZ, 0xc0, !PT ;  /* 0x0000004051ff7812 */ /* 0x000fc6000780c0ff */
[----:B------:R1:W-:Y:S01]  /*2c110*/  @!P1 ST.E.128 desc[UR36][R76.64], R12 ;  /* 0x0000000c4c009985 */ /* 0x0003e2000c101d24 */
[----:B------:R-:W-:Y:S02]  /*2c120*/  ISETP.GE.AND P1, PT, R215, R0, PT ;  /* 0x00000000d700720c */ /* 0x000fe40003f26270 */
[CC--:B0-----:R-:W-:Y:S02]  /*2c130*/  @!P5 LEA R4, P4, R218.reuse, R20.reuse, 0x1 ;  /* 0x00000014da04d211 */ /* 0x0c1fe400078808ff */
[-C--:B------:R-:W-:Y:S02]  /*2c140*/  @!P3 LEA R6, P6, R217, R20.reuse, 0x1 ;  /* 0x00000014d906b211 */ /* 0x080fe400078c08ff */
[-C--:B------:R-:W-:Y:S02]  /*2c150*/  @!P5 LEA.HI.X R5, R218, R21.reuse, R94, 0x1, P4 ;  /* 0x00000015da05d211 */ /* 0x080fe400020f0c5e */
[----:B------:R-:W-:Y:S02]  /*2c160*/  LOP3.LUT P4, RZ, R3, 0x80, RZ, 0xc0, !PT ;  /* 0x0000008003ff7812 */ /* 0x000fe4000788c0ff */
[----:B------:R-:W-:Y:S01]  /*2c170*/  @!P3 LEA.HI.X R7, R217, R21, R93, 0x1, P6 ;  /* 0x00000015d907b211 */ /* 0x000fe200030f0c5d */
[----:B------:R0:W-:Y:S02]  /*2c180*/  @!P5 ST.E.128 desc[UR36][R4.64], R28 ;  /* 0x0000001c0400d985 */ /* 0x0001e4000c101d24 */
[----:B-1----:R-:W-:-:S02]  /*2c190*/  @!P1 LEA R12, P6, R215, R20, 0x1 ;  /* 0x00000014d70c9211 */ /* 0x002fc400078c08ff */
[----:B------:R1:W-:Y:S02]  /*2c1a0*/  @!P3 ST.E.128 desc[UR36][R6.64], R36 ;  /* 0x000000240600b985 */ /* 0x0003e4000c101d24 */
[-C--:B------:R-:W-:Y:S02]  /*2c1b0*/  @!P1 LEA.HI.X R13, R215, R21.reuse, R91, 0x1, P6 ;  /* 0x00000015d70d9211 */ /* 0x080fe400030f0c5b */
        /* <DEDUP_REMOVED lines=10> */
.L_x_6893:
[----:B------:R-:W-:Y:S05]  /*2c260*/  BSYNC B1 ;  /* 0x0000000000017941 */ /* 0x000fea0003800000 */
.L_x_6892:
[----:B0----5:R-:W-:Y:S01]  /*2c270*/  VIADD R7, R181, 0x20 ;  /* 0x00000020b5077836 */ /* 0x021fe20000000000 */
[----:B------:R0:W1:Y:S04]  /*2c280*/  SHFL.IDX PT, R5, R83, 0x1, 0x181f ;  /* 0x00381f0053057f89 */ /* 0x00006800000e0000 */
        /* <DEDUP_REMOVED lines=9> */
[----:B-1--4-:R-:W-:Y:S02]  /*2c320*/  @!P6 IMAD.WIDE R6, R166, 0x2, R4 ;  /* 0x00000002a606e825 */ /* 0x012fe400078e0204 */
[----:B------:R-:W-:-:S03]  /*2c330*/  @!P5 LEA R12, P4, R219, R4, 0x1 ;  /* 0x00000004db0cd211 */ /* 0x000fc600078808ff */
[----:B------:R0:W-:Y:S01]  /*2c340*/  @!P6 ST.E.128 desc[UR36][R6.64], R8 ;  /* 0x000000080600e985 */ /* 0x0001e2000c101d24 */
[----:B------:R-:W-:Y:S02]  /*2c350*/  @!P5 LEA.HI.X R13, R219, R5, R95, 0x1, P4 ;  /* 0x00000005db0dd211 */ /* 0x000fe400020f0c5f */
[----:B------:R-:W-:-:S03]  /*2c360*/  LOP3.LUT P4, RZ, R81, 0x40, RZ, 0xc0, !PT ;  /* 0x0000004051ff7812 */ /* 0x000fc6000788c0ff */
[----:B------:R1:W-:Y:S01]  /*2c370*/  @!P5 ST.E.128 desc[UR36][R12.64], R24 ;  /* 0x000000180c00d985 */ /* 0x0003e2000c101d24 */
[CC--:B0-----:R-:W-:Y:S02]  /*2c380*/  @!P3 LEA R6, P6, R218.reuse, R4.reuse, 0x1 ;  /* 0x00000004da06b211 */ /* 0x0c1fe400078c08ff */
[C---:B------:R-:W-:Y:S02]  /*2c390*/  @!P2 LEA R8, P5, R217.reuse, R4, 0x1 ;  /* 0x00000004d908a211 */ /* 0x040fe400078a08ff */
[-C--:B------:R-:W-:Y:S02]  /*2c3a0*/  @!P3 LEA.HI.X R7, R218, R5.reuse, R94, 0x1, P6 ;  /* 0x00000005da07b211 */ /* 0x080fe400030f0c5e */
[----:B------:R-:W-:-:S03]  /*2c3b0*/  @!P2 LEA.HI.X R9, R217, R5, R93, 0x1, P5 ;  /* 0x00000005d909a211 */ /* 0x000fc600028f0c5d */
[CC--:B-1----:R-:W-:Y:S01]  /*2c3c0*/  @P4 LEA R12, P5, R90.reuse, R4.reuse, 0x1 ;  /* 0x000000045a0c4211 */ /* 0x0c2fe200078a08ff */
[----:B------:R0:W-:Y:S01]  /*2c3d0*/  @!P3 ST.E.128 desc[UR36][R6.64], R32 ;  /* 0x000000200600b985 */ /* 0x0001e2000c101d24 */
[CC--:B------:R-:W-:Y:S02]  /*2c3e0*/  @!P0 LEA R10, P3, R215.reuse, R4.reuse, 0x1 ;  /* 0x00000004d70a8211 */ /* 0x0c0fe400078608ff */
[-C--:B------:R-:W-:Y:S01]  /*2c3f0*/  @P4 LEA.HI.X R13, R90, R5.reuse, R89, 0x1, P5 ;  /* 0x000000055a0d4211 */ /* 0x080fe200028f0c59 */
[----:B------:R1:W-:Y:S01]  /*2c400*/  @!P2 ST.E.128 desc[UR36][R8.64], R40 ;  /* 0x000000280800a985 */ /* 0x0003e2000c101d24 */
[----:B------:R-:W-:Y:S02]  /*2c410*/  @!P0 LEA.HI.X R11, R215, R5, R91, 0x1, P3 ;  /* 0x00000005d70b8211 */ /* 0x000fe400018f0c5b */
        /* <DEDUP_REMOVED lines=11> */
.L_x_6891:
[----:B0-----:R-:W2:Y:S01]  /*2c4d0*/  LDL R6, [R1+0x454] ;  /* 0x0004540001067983 */ /* 0x001ea20000100800 */
[----:B------:R-:W0:Y:S01]  /*2c4e0*/  LDC R10, c[0x0][0xce8] ;  /* 0x00033a00ff0a7b82 */ /* 0x000e220000000800 */
[----:B------:R-:W-:Y:S01]  /*2c4f0*/  ULDC.64 UR4, c[0x0][0xc08] ;  /* 0x0003020000047ab9 */ /* 0x000fe20000000a00 */
[----:B------:R-:W-:Y:S01]  /*2c500*/  ULDC.64 UR6, c[0x0][0xc30] ;  /* 0x00030c0000067ab9 */ /* 0x000fe20000000a00 */
[----:B-1----:R-:W-:Y:S01]  /*2c510*/  IMAD R7, R0, UR4, RZ ;  /* 0x0000000400077c24 */ /* 0x002fe2000f8e02ff */
[----:B------:R-:W-:Y:S01]  /*2c520*/  BSSY B1, `(.L_x_6895) ;  /* 0x0000117000017945 */ /* 0x000fe20003800000 */
[C---:B------:R-:W-:Y:S01]  /*2c530*/  IMAD.WIDE.U32 R4, R20.reuse, UR4, RZ ;  /* 0x0000000414047c25 */ /* 0x040fe2000f8e00ff */
[----:B------:R-:W-:Y:S02]  /*2c540*/  SHF.R.S32.HI R34, RZ, 0x1f, R223 ;  /* 0x0000001fff227819 */ /* 0x000fe400000114df */
[----:B------:R-:W-:Y:S01]  /*2c550*/  SHF.R.S32.HI R35, RZ, 0x1f, R224 ;  /* 0x0000001fff237819 */ /* 0x000fe200000114e0 */
        /* <DEDUP_REMOVED lines=13> */
[----:B------:R-:W-:Y:S01]  /*2c630*/  VIADD R15, R163, 0x30 ;  /* 0x00000030a30f7836 */ /* 0x000fe20000000000 */
[----:B0-----:R-:W-:Y:S01]  /*2c640*/  ISETP.NE.AND P0, PT, R10, 0x1, PT ;  /* 0x000000010a00780c */ /* 0x001fe20003f05270 */
[----:B------:R-:W-:Y:S01]  /*2c650*/  IMAD R7, R7, UR4, RZ ;  /* 0x0000000407077c24 */ /* 0x000fe2000f8e02ff */
[----:B------:R-:W-:Y:S01]  /*2c660*/  SHF.R.S32.HI R38, RZ, 0x1f, R227 ;  /* 0x0000001fff267819 */ /* 0x000fe200000114e3 */
[C---:B------:R-:W-:Y:S01]  /*2c670*/  IMAD.WIDE.U32 R4, R76.reuse, UR4, R4 ;  /* 0x000000044c047c25 */ /* 0x040fe2000f8e0004 */
[----:B------:R-:W-:Y:S02]  /*2c680*/  SHF.R.S32.HI R29, RZ, 0x1f, R15 ;  /* 0x0000001fff1d7819 */ /* 0x000fe4000001140f */
[----:B------:R-:W-:Y:S01]  /*2c690*/  SHF.R.S32.HI R39, RZ, 0x1f, R228 ;  /* 0x0000001fff277819 */ /* 0x000fe200000114e4 */
[----:B------:R-:W-:Y:S01]  /*2c6a0*/  IMAD R9, R76, UR5, R7 ;  /* 0x000000054c097c24 */ /* 0x000fe2000f8e0207 */
[----:B------:R-:W-:Y:S01]  /*2c6b0*/  ULDC.64 UR4, c[0x0][0xc48] ;  /* 0x0003120000047ab9 */ /* 0x000fe20000000a00 */
[----:B------:R-:W-:Y:S01]  /*2c6c0*/  IMAD R3, R3, R10, RZ ;  /* 0x0000000a03037224 */ /* 0x000fe200078e02ff */
[----:B------:R-:W-:Y:S01]  /*2c6d0*/  SHF.R.S32.HI R40, RZ, 0x1f, R229 ;  /* 0x0000001fff287819 */ /* 0x000fe200000114e5 */
[----:B------:R-:W-:-:S02]  /*2c6e0*/  IMAD.IADD R5, R5, 0x1, R9 ;  /* 0x0000000105057824 */ /* 0x000fc400078e0209 */
[----:B------:R-:W0:Y:S01]  /*2c6f0*/  @P0 LDC R11, c[0x0][0xcec] ;  /* 0x00033b00ff0b0b82 */ /* 0x000e220000000800 */
[----:B------:R-:W-:Y:S02]  /*2c700*/  VIADD R20, R163, 0x38 ;  /* 0x00000038a3147836 */ /* 0x000fe40000000000 */
[----:B------:R-:W-:-:S03]  /*2c710*/  IMAD.WIDE.U32 R4, R220, UR4, R4 ;  /* 0x00000004dc047c25 */ /* 0x000fc6000f8e0004 */
[----:B------:R-:W-:Y:S01]  /*2c720*/  SHF.R.S32.HI R30, RZ, 0x1f, R20 ;  /* 0x0000001fff1e7819 */ /* 0x000fe20000011414 */
[----:B------:R-:W-:Y:S01]  /*2c730*/  IMAD R5, R220, UR5, R5 ;  /* 0x00000005dc057c24 */ /* 0x000fe2000f8e0205 */
[----:B------:R-:W1:Y:S01]  /*2c740*/  @P0 LDC R13, c[0x0][0xcf0] ;  /* 0x00033c00ff0d0b82 */ /* 0x000e620000000800 */
[----:B------:R-:W-:Y:S01]  /*2c750*/  ULDC.64 UR4, c[0x0][0xc28] ;  /* 0x00030a0000047ab9 */ /* 0x000fe20000000a00 */
        /* <DEDUP_REMOVED lines=47> */
[--C-:B--2---:R-:W-:Y:S02]  /*2ca50*/  IMAD.IADD R6, R6, 0x1, R181.reuse ;  /* 0x0000000106067824 */ /* 0x104fe400078e02b5 */
[----:B------:R-:W-:Y:S02]  /*2ca60*/  IMAD.IADD R181, R162, 0x1, R181 ;  /* 0x00000001a2b57824 */ /* 0x000fe400078e02b5 */
[----:B0-----:R-:W-:-:S04]  /*2ca70*/  @P0 IMAD.HI.U32 R0, R6, R11, RZ ;  /* 0x0000000b06000227 */ /* 0x001fc800078e00ff */
[----:B------:R-:W-:Y:S01]  /*2ca80*/  IMAD.MOV.U32 R7, RZ, RZ, R6 ;  /* 0x000000ffff077224 */ /* 0x000fe200078e0006 */
[----:B-1----:R-:W-:Y:S01]  /*2ca90*/  @P0 SHF.R.U32.HI R7, RZ, R13, R0 ;  /* 0x0000000dff070219 */ /* 0x002fe20000011600 */
[----:B------:R-:W-:-:S03]  /*2caa0*/  VIADD R13, R163, 0x20 ;  /* 0x00000020a30d7836 */ /* 0x000fc60000000000 */
[--C-:B------:R-:W-:Y:S01]  /*2cab0*/  SHF.R.S32.HI R0, RZ, 0x1f, R7.reuse ;  /* 0x0000001fff007819 */ /* 0x100fe20000011407 */
[----:B------:R-:W-:Y:S01]  /*2cac0*/  IMAD.MOV R9, RZ, RZ, -R7 ;  /* 0x000000ffff097224 */ /* 0x000fe200078e0a07 */
[----:B------:R-:W-:Y:S01]  /*2cad0*/  SHF.R.S32.HI R27, RZ, 0x1f, R13 ;  /* 0x0000001fff1b7819 */ /* 0x000fe2000001140d */
[----:B------:R-:W-:-:S04]  /*2cae0*/  IMAD.WIDE.U32 R4, R7, UR6, R4 ;  /* 0x0000000607047c25 */ /* 0x000fc8000f8e0004 */
[----:B------:R-:W-:Y:S02]  /*2caf0*/  IMAD R9, R10, R9, R6 ;  /* 0x000000090a097224 */ /* 0x000fe400078e0206 */
[----:B------:R-:W-:Y:S02]  /*2cb00*/  IMAD R0, R0, UR6, RZ ;  /* 0x0000000600007c24 */ /* 0x000fe4000f8e02ff */
[----:B------:R-:W-:Y:S02]  /*2cb10*/  VIADD R6, R2, 0x38820 ;  /* 0x0003882002067836 */ /* 0x000fe40000000000 */
[----:B------:R-:W-:Y:S01]  /*2cb20*/  IMAD R11, R7, UR7, R0 ;  /* 0x00000007070b7c24 */ /* 0x000fe2000f8e0200 */
[----:B------:R-:W-:Y:S01]  /*2cb30*/  SHF.R.S32.HI R0, RZ, 0x1f, R9 ;  /* 0x0000001fff007819 */ /* 0x000fe20000011409 */
[----:B------:R-:W-:Y:S01]  /*2cb40*/  VIADD R10, R163, 0x8 ;  /* 0x00000008a30a7836 */ /* 0x000fe20000000000 */
[----:B------:R-:W-:Y:S01]  /*2cb50*/  PRMT R6, RZ, 0x654, R6 ;  /* 0x00000654ff067816 */ /* 0x000fe20000000006 */
[----:B------:R-:W-:-:S02]  /*2cb60*/  IMAD.IADD R5, R5, 0x1, R11 ;  /* 0x0000000105057824 */ /* 0x000fc400078e020b */
[----:B------:R-:W-:Y:S01]  /*2cb70*/  IMAD R0, R0, UR4, RZ ;  /* 0x0000000400007c24 */ /* 0x000fe2000f8e02ff */
[----:B------:R0:W-:Y:S01]  /*2cb80*/  SYNCS.ARRIVE.TRANS64.RED.A1T0 RZ, [R6+URZ], RZ ;  /* 0x000000ff06ff79a7 */ /* 0x0001e2000810043f */
[----:B------:R-:W-:Y:S01]  /*2cb90*/  IMAD.WIDE.U32 R4, R9, UR4, R4 ;  /* 0x0000000409047c25 */ /* 0x000fe2000f8e0004 */
[----:B------:R-:W-:-:S03]  /*2cba0*/  SHF.R.S32.HI R24, RZ, 0x1f, R10 ;  /* 0x0000001fff187819 */ /* 0x000fc6000001140a */
[----:B------:R-:W-:Y:S01]  /*2cbb0*/  IMAD R7, R9, UR5, R0 ;  /* 0x0000000509077c24 */ /* 0x000fe2000f8e0200 */
[----:B------:R-:W-:Y:S01]  /*2cbc0*/  ULDC.64 UR4, c[0x0][0xc00] ;  /* 0x0003000000047ab9 */ /* 0x000fe20000000a00 */
[----:B------:R-:W-:Y:S01]  /*2cbd0*/  VIADD R11, R163, 0x10 ;  /* 0x00000010a30b7836 */ /* 0x000fe20000000000 */
[C---:B------:R-:W-:Y:S01]  /*2cbe0*/  LEA R8, P0, R4.reuse, UR4, 0x2 ;  /* 0x0000000404087c11 */ /* 0x040fe2000f8010ff */
[----:B------:R-:W-:Y:S01]  /*2cbf0*/  IMAD.IADD R5, R5, 0x1, R7 ;  /* 0x0000000105057824 */ /* 0x000fe200078e0207 */
[----:B------:R-:W-:Y:S02]  /*2cc00*/  SHF.R.S32.HI R9, RZ, 0x1f, R163 ;  /* 0x0000001fff097819 */ /* 0x000fe400000114a3 */
[----:B------:R-:W-:Y:S01]  /*2cc10*/  SHF.R.S32.HI R25, RZ, 0x1f, R11 ;  /* 0x0000001fff197819 */ /* 0x000fe2000001140b */
[----:B------:R0:W1:Y:S01]  /*2cc20*/  SHFL.IDX PT, R32, R8, RZ, 0x1c1f ;  /* 0x001c1fff08207589 */ /* 0x00006200000e0000 */
[----:B------:R-:W-:Y:S02]  /*2cc30*/  LEA.HI.X R0, R4, UR5, R5, 0x2, P0 ;  /* 0x0000000504007c11 */ /* 0x000fe400080f1405 */
[----:B------:R-:W-:-:S03]  /*2cc40*/  ISETP.GE.AND P0, PT, R181, R3, PT ;  /* 0x00000003b500720c */ /* 0x000fc60003f06270 */
[----:B------:R0:W2:Y:S10]  /*2cc50*/  SHFL.IDX PT, R33, R0, RZ, 0x1c1f ;  /* 0x001c1fff00217589 */ /* 0x0000b400000e0000 */
[----:B0-----:R-:W-:Y:S05]  /*2cc60*/  @P0 BRA `(.L_x_6896) ;  /* 0x0000000800880947 */ /* 0x001fea0003800000 */
[----:B------:R-:W-:Y:S02]  /*2cc70*/  ULDC UR4, c[0x0][0xbc8] ;  /* 0x0002f20000047ab9 */ /* 0x000fe40000000800 */
[----:B------:R-:W-:-:S13]  /*2cc80*/  ISETP.GE.AND P0, PT, R163, UR4, PT ;  /* 0x00000004a3007c0c */ /* 0x000fda000bf06270 */
[----:B------:R-:W3:Y:S01]  /*2cc90*/  @!P0 LDL.64 R6, [R1+0x210] ;  /* 0x0002100001068983 */ /* 0x000ee20000100a00 */
[----:B------:R-:W-:Y:S02]  /*2cca0*/  ISETP.GE.AND P1, PT, R10, UR4, PT ;  /* 0x000000040a007c0c */ /* 0x000fe4000bf26270 */
[----:B-1----:R-:W-:-:S04]  /*2ccb0*/  @!P0 LEA R4, P2, R163, R32, 0x2 ;  /* 0x00000020a3048211 */ /* 0x002fc800078410ff */
[----:B--2---:R-:W-:-:S05]  /*2ccc0*/  @!P0 LEA.HI.X R5, R163, R33, R9, 0x2, P2 ;  /* 0x00000021a3058211 */ /* 0x004fca00010f1409 */
[----:B---3--:R0:W-:Y:S04]  /*2ccd0*/  @!P0 ST.E.64 desc[UR36][R4.64], R6 ;  /* 0x0000000604008985 */ /* 0x0081e8000c101b24 */
[----:B0-----:R-:W2:Y:S01]  /*2cce0*/  @!P1 LDL.64 R4, [R1+0x220] ;  /* 0x0002200001049983 */ /* 0x001ea20000100a00 */
[----:B------:R-:W-:Y:S02]  /*2ccf0*/  ISETP.GE.AND P0, PT, R11, UR4, PT ;  /* 0x000000040b007c0c */ /* 0x000fe4000bf06270 */
[----:B------:R-:W-:-:S04]  /*2cd00*/  @!P1 LEA R6, P2, R10, R32, 0x2 ;  /* 0x000000200a069211 */ /* 0x000fc800078410ff */
[----:B------:R-:W-:-:S05]  /*2cd10*/  @!P1 LEA.HI.X R7, R10, R33, R24, 0x2, P2 ;  /* 0x000000210a079211 */ /* 0x000fca00010f1418 */
[----:B--2---:R0:W-:Y:S04]  /*2cd20*/  @!P1 ST.E.64 desc[UR36][R6.64], R4 ;  /* 0x0000000406009985 */ /* 0x0041e8000c101b24 */
        /* <DEDUP_REMOVED lines=142> */
[C---:B------:R-:W-:Y:S02]  /*2d610*/  @!P0 LEA R6, P2, R223.reuse, R32, 0x2 ;  /* 0x00000020df068211 */ /* 0x040fe400078410ff */
[----:B------:R-:W-:Y:S02]  /*2d620*/  SHF.R.S32.HI R71, RZ, 0x1f, R222 ;  /* 0x0000001fff477819 */ /* 0x000fe400000114de */
[----:B------:R-:W-:-:S05]  /*2d630*/  @!P0 LEA.HI.X R7, R223, R33, R34, 0x2, P2 ;  /* 0x00000021df078211 */ /* 0x000fca00010f1422 */
[----:B--2---:R0:W-:Y:S04]  /*2d640*/  @!P0 ST.E.64 desc[UR36][R6.64], R4 ;  /* 0x0000000406008985 */ /* 0x0041e8000c101b24 */
[----:B0-----:R-:W2:Y:S01]  /*2d650*/  @!P1 LDL.64 R4, [R1+0x400] ;  /* 0x0004000001049983 */ /* 0x001ea20000100a00 */
[----:B------:R-:W-:-:S04]  /*2d660*/  @!P1 LEA R32, P0, R222, R32, 0x2 ;  /* 0x00000020de209211 */ /* 0x000fc800078010ff */
[----:B------:R-:W-:-:S05]  /*2d670*/  @!P1 LEA.HI.X R33, R222, R33, R71, 0x2, P0 ;  /* 0x00000021de219211 */ /* 0x000fca00000f1447 */
[----:B--2---:R0:W-:Y:S04]  /*2d680*/  @!P1 ST.E.64 desc[UR36][R32.64], R4 ;  /* 0x0000000420009985 */ /* 0x0041e8000c101b24 */
.L_x_6896:
[----:B------:R-:W-:Y:S05]  /*2d690*/  BSYNC B1 ;  /* 0x0000000000017941 */ /* 0x000fea0003800000 */
.L_x_6895:
[----:B0-----:R-:W-:Y:S01]  /*2d6a0*/  VIADD R4, R181, 0x8 ;  /* 0x00000008b5047836 */ /* 0x001fe20000000000 */
[----:B------:R-:W0:Y:S04]  /*2d6b0*/  SHFL.IDX PT, R0, R0, 0x1, 0x1c1f ;  /* 0x003c1f0000007f89 */ /* 0x000e2800000e0000 */
[----:B------:R-:W-:Y:S01]  /*2d6c0*/  ISETP.GE.AND P0, PT, R4, R3, PT ;  /* 0x000000030400720c */ /* 0x000fe20003f06270 */
[----:B------:R-:W3:-:S12]  /*2d6d0*/  SHFL.IDX PT, R8, R8, 0x1, 0x1c1f ;  /* 0x003c1f0008087f89 */ /* 0x000ed800000e0000 */
[----:B------:R-:W-:Y:S05]  /*2d6e0*/  @P0 BRA `(.L_x_6894) ;  /* 0x0000001800600947 */ /* 0x000fea0003800000 */
[----:B------:R-:W4:Y:S02]  /*2d6f0*/  LDC R3, c[0x0][0xbc8] ;  /* 0x0002f200ff037b82 */ /* 0x000f240000000800 */
[----:B----4-:R-:W-:-:S13]  /*2d700*/  ISETP.GE.AND P1, PT, R163, R3, PT ;  /* 0x00000003a300720c */ /* 0x010fda0003f26270 */
[----:B------:R-:W4:Y:S01]  /*2d710*/  @!P1 LDL.64 R6, [R1+0x218] ;  /* 0x0002180001069983 */ /* 0x000f220000100a00 */
[----:B------:R-:W-:Y:S02]  /*2d720*/  ISETP.GE.AND P2, PT, R10, R3, PT ;  /* 0x000000030a00720c */ /* 0x000fe40003f46270 */
[----:B---3--:R-:W-:-:S04]  /*2d730*/  @!P1 LEA R4, P0, R163, R8, 0x2 ;  /* 0x00000008a3049211 */ /* 0x008fc800078010ff */
[----:B0-----:R-:W-:-:S05]  /*2d740*/  @!P1 LEA.HI.X R5, R163, R0, R9, 0x2, P0 ;  /* 0x00000000a3059211 */ /* 0x001fca00000f1409 */
[----:B----4-:R0:W-:Y:S04]  /*2d750*/  @!P1 ST.E.64 desc[UR36][R4.64], R6 ;  /* 0x0000000604009985 */ /* 0x0101e8000c101b24 */
[----:B0-----:R-:W3:Y:S01]  /*2d760*/  @!P2 LDL.64 R4, [R1+0x228] ;  /* 0x000228000104a983 */ /* 0x001ee20000100a00 */
[----:B------:R-:W-:Y:S02]  /*2d770*/  ISETP.GE.AND P1, PT, R11, R3, PT ;  /* 0x000000030b00720c */ /* 0x000fe40003f26270 */
[----:B------:R-:W-:-:S04]  /*2d780*/  @!P2 LEA R6, P0, R10, R8, 0x2 ;  /* 0x000000080a06a211 */ /* 0x000fc800078010ff */
[----:B------:R-:W-:-:S05]  /*2d790*/  @!P2 LEA.HI.X R7, R10, R0, R24, 0x2, P0 ;  /* 0x000000000a07a211 */ /* 0x000fca00000f1418 */
[----:B---3--:R0:W-:Y:S04]  /*2d7a0*/  @!P2 ST.E.64 desc[UR36][R6.64], R4 ;  /* 0x000000040600a985 */ /* 0x0081e8000c101b24 */
        /* <DEDUP_REMOVED lines=136> */
[----:B------:R-:W-:Y:S01]  /*2e030*/  @!P2 LEA R6, P0, R224, R8, 0x2 ;  /* 0x00000008e006a211 */ /* 0x000fe200078010ff */
[----:B------:R-:W-:Y:S01]  /*2e040*/  BSSY B1, `(.L_x_6897) ;  /* 0x000000a000017945 */ /* 0x000fe20003800000 */
[-C--:B------:R-:W-:Y:S02]  /*2e050*/  ISETP.GE.AND P1, PT, R222, R3.reuse, PT ;  /* 0x00000003de00720c */ /* 0x080fe40003f26270 */
        /* <DEDUP_REMOVED lines=8> */
.L_x_6898:
[----:B------:R-:W-:Y:S05]  /*2e0e0*/  BSYNC B1 ;  /* 0x0000000000017941 */ /* 0x000fea0003800000 */
.L_x_6897:
[----:B------:R-:W-:Y:S05]  /*2e0f0*/  @P1 BRA `(.L_x_6894) ;  /* 0x0000000c00dc1947 */ /* 0x000fea0003800000 */
[----:B0--3--:R-:W3:Y:S01]  /*2e100*/  LDL.64 R4, [R1+0x408] ;  /* 0x0004080001047983 */ /* 0x009ee20000100a00 */
[----:B------:R-:W-:Y:S02]  /*2e110*/  SHF.R.S32.HI R3, RZ, 0x1f, R222 ;  /* 0x0000001fff037819 */ /* 0x000fe400000114de */
[----:B------:R-:W-:-:S04]  /*2e120*/  LEA R8, P0, R222, R8, 0x2 ;  /* 0x00000008de087211 */ /* 0x000fc800078010ff */
[----:B------:R-:W-:-:S05]  /*2e130*/  LEA.HI.X R9, R222, R0, R3, 0x2, P0 ;  /* 0x00000000de097211 */ /* 0x000fca00000f1403 */
[----:B---3--:R0:W-:Y:S01]  /*2e140*/  ST.E.64 desc[UR36][R8.64], R4 ;  /* 0x0000000408007985 */ /* 0x0081e2000c101b24 */
[----:B------:R-:W-:Y:S05]  /*2e150*/  BRA `(.L_x_6894) ;  /* 0x0000000c00c47947 */ /* 0x000fea0003800000 */
.L_x_6887:
[----:B------:R-:W-:Y:S01]  /*2e160*/  ULDC.64 UR4, c[0x0][0xd08] ;  /* 0x0003420000047ab9 */ /* 0x000fe20000000a00 */
[----:B------:R-:W4:Y:S01]  /*2e170*/  LDC.64 R6, c[0x0][0xd00] ;  /* 0x00034000ff067b82 */ /* 0x000f220000000a00 */
[----:B------:R-:W-:Y:S01]  /*2e180*/  ISETP.NE.U32.AND P0, PT, RZ, UR4, PT ;  /* 0x00000004ff007c0c */ /* 0x000fe2000bf05070 */
[----:B------:R-:W-:-:S03]  /*2e190*/  IMAD.MOV.U32 R3, RZ, RZ, RZ ;  /* 0x000000ffff037224 */ /* 0x000fc600078e00ff */
[----:B------:R-:W-:Y:S01]  /*2e1a0*/  ISETP.NE.AND.EX P1, PT, RZ, UR5, PT, P0 ;  /* 0x00000005ff007c0c */ /* 0x000fe2000bf25300 */
[----:B------:R-:W-:Y:S02]  /*2e1b0*/  ULDC.64 UR4, c[0x0][0xd00] ;  /* 0x0003400000047ab9 */ /* 0x000fe40000000a00 */
[----:B------:R-:W-:-:S04]  /*2e1c0*/  ISETP.NE.U32.AND P0, PT, RZ, UR4, PT ;  /* 0x00000004ff007c0c */ /* 0x000fc8000bf05070 */
[----:B------:R-:W-:-:S06]  /*2e1d0*/  ISETP.NE.AND.EX P0, PT, RZ, UR5, PT, P0 ;  /* 0x00000005ff007c0c */ /* 0x000fcc000bf05300 */
[----:B------:R-:W2:Y:S01]  /*2e1e0*/  @P1 LDC.64 R4, c[0x0][0xd08] ;  /* 0x00034200ff041b82 */ /* 0x000ea20000000a00 */
[----:B------:R-:W-:Y:S02]  /*2e1f0*/  ULDC UR4, c[0x0][0xb88] ;  /* 0x0002e20000047ab9 */ /* 0x000fe40000000800 */
[----:B------:R-:W-:Y:S02]  /*2e200*/  IMAD.U32 R0, RZ, RZ, UR4 ;  /* 0x00000004ff007e24 */ /* 0x000fe4000f8e00ff */
[----:B----4-:R-:W-:-:S05]  /*2e210*/  IMAD.WIDE R6, R214, 0x4, R6 ;  /* 0x00000004d6067825 */ /* 0x010fca00078e0206 */
[----:B------:R4:W5:Y:S01]  /*2e220*/  @P0 LDG.E R3, desc[UR36][R6.64] ;  /* 0x0000002406030981 */ /* 0x000962000c1e1900 */
[----:B------:R-:W3:Y:S01]  /*2e230*/  S2R R30, SR_TID.X ;  /* 0x00000000001e7919 */ /* 0x000ee20000002100 */
[----:B--2---:R-:W-:-:S05]  /*2e240*/  @P1 IMAD.WIDE R4, R214, 0x4, R4 ;  /* 0x00000004d6041825 */ /* 0x004fca00078e0204 */
[----:B------:R4:W5:Y:S01]  /*2e250*/  @P1 LDG.E R0, desc[UR36][R4.64] ;  /* 0x0000002404001981 */ /* 0x000962000c1e1900 */
[----:B------:R-:W-:Y:S02]  /*2e260*/  ISETP.NE.AND P2, PT, R213, RZ, PT ;  /* 0x000000ffd500720c */ /* 0x000fe40003f45270 */
[----:B------:R-:W-:-:S11]  /*2e270*/  SHF.R.S32.HI R28, RZ, 0x1f, R214 ;  /* 0x0000001fff1c7819 */ /* 0x000fd600000114d6 */
[----:B------:R-:W2:Y:S01]  /*2e280*/  @!P2 LDC R213, c[0x0][0xbd4] ;  /* 0x0002f500ffd5ab82 */ /* 0x000ea20000000800 */
[----:B---3--:R-:W-:-:S05]  /*2e290*/  VIADD R8, R30, 0xffffff80 ;  /* 0xffffff801e087836 */ /* 0x008fca0000000000 */
[----:B------:R-:W-:Y:S02]  /*2e2a0*/  ISETP.GT.AND P3, PT, R8, 0x3f, PT ;  /* 0x0000003f0800780c */ /* 0x000fe40003f64270 */
[----:B--2---:R-:W-:Y:S01]  /*2e2b0*/  ISETP.GT.AND P2, PT, R213, 0x1, PT ;  /* 0x00000001d500780c */ /* 0x004fe20003f44270 */
[----:B----4-:R-:W-:-:S12]  /*2e2c0*/  @P1 BRA `(.L_x_6899) ;  /* 0x0000000000101947 */ /* 0x010fd80003800000 */
[----:B------:R-:W-:Y:S05]  /*2e2d0*/  @!P0 BRA `(.L_x_6899) ;  /* 0x00000000000c8947 */ /* 0x000fea0003800000 */
[----:B------:R-:W2:Y:S04]  /*2e2e0*/  LDG.E R5, desc[UR36][R6.64] ;  /* 0x0000002406057981 */ /* 0x000ea8000c1e1900 */
[----:B-----5:R-:W2:Y:S02]  /*2e2f0*/  LDG.E R0, desc[UR36][R6.64+0x4] ;  /* 0x0000042406007981 */ /* 0x020ea4000c1e1900 */
[----:B--2---:R-:W-:-:S07]  /*2e300*/  IMAD.IADD R0, R0, 0x1, -R5 ;  /* 0x0000000100007824 */ /* 0x004fce00078e0a05 */
.L_x_6899:
[----:B------:R-:W-:Y:S01]  /*2e310*/  BSSY B1, `(.L_x_6900) ;  /* 0x0000035000017945 */ /* 0x000fe20003800000 */
[----:B------:R-:W-:Y:S02]  /*2e320*/  SEL R29, R214, RZ, !P0 ;  /* 0x000000ffd61d7207 */ /* 0x000fe40004000000 */
[----:B------:R-:W-:Y:S02]  /*2e330*/  SEL R28, R28, RZ, !P0 ;  /* 0x000000ff1c1c7207 */ /* 0x000fe40004000000 */
[----:B-----5:R-:W-:Y:S01]  /*2e340*/  SHF.R.S32.HI R26, RZ, 0x1f, R3 ;  /* 0x0000001fff1a7819 */ /* 0x020fe20000011403 */
[----:B------:R-:W-:Y:S06]  /*2e350*/  @P3 BRA `(.L_x_6901) ;  /* 0x0000000000c03947 */ /* 0x000fec0003800000 */
[----:B------:R-:W2:Y:S01]  /*2e360*/  LDC R33, c[0x0][0xce8] ;  /* 0x00033a00ff217b82 */ /* 0x000ea20000000800 */
[----:B------:R-:W-:Y:S01]  /*2e370*/  IADD3 R31, R181, -0x80, R30 ;  /* 0xffffff80b51f7810 */ /* 0x000fe20007ffe01e */
[----:B--2---:R-:W-:-:S05]  /*2e380*/  IMAD R4, R0, R33, RZ ;  /* 0x0000002100047224 */ /* 0x004fca00078e02ff */
[----:B------:R-:W-:-:S13]  /*2e390*/  ISETP.GE.AND P0, PT, R31, R4, PT ;  /* 0x000000041f00720c */ /* 0x000fda0003f06270 */
[----:B------:R-:W-:Y:S05]  /*2e3a0*/  @P0 BRA `(.L_x_6901) ;  /* 0x0000000000ac0947 */ /* 0x000fea0003800000 */
[----:B------:R-:W-:Y:S01]  /*2e3b0*/  IMAD.MOV.U32 R24, RZ, RZ, 0xab8 ;  /* 0x00000ab8ff187424 */ /* 0x000fe200078e00ff */
[----:B------:R-:W-:Y:S01]  /*2e3c0*/  ISETP.GT.AND P0, PT, R213, 0x1, PT ;  /* 0x00000001d500780c */ /* 0x000fe20003f04270 */
[----:B------:R-:W2:Y:S01]  /*2e3d0*/  LDC.64 R10, c[0x0][0xca8] ;  /* 0x00032a00ff0a7b82 */ /* 0x000ea20000000a00 */
[----:B------:R-:W-:Y:S01]  /*2e3e0*/  ISETP.NE.AND P1, PT, R33, 0x1, PT ;  /* 0x000000012100780c */ /* 0x000fe20003f25270 */
[----:B------:R-:W-:Y:S01]  /*2e3f0*/  IMAD.MOV.U32 R21, RZ, RZ, R31 ;  /* 0x000000ffff157224 */ /* 0x000fe200078e001f */
[----:B------:R-:W-:-:S05]  /*2e400*/  SEL R24, R24, 0xa78, P0 ;  /* 0x00000a7818187807 */ /* 0x000fca0000000000 */
[----:B------:R-:W3:Y:S08]  /*2e410*/  LDC.64 R4, c[0x0][R24+0x220] ;  /* 0x0000880018047b82 */ /* 0x000ef00000000a00 */
[----:B------:R-:W4:Y:S08]  /*2e420*/  LDC.64 R12, c[0x0][R24+0x218] ;  /* 0x00008600180c7b82 */ /* 0x000f300000000a00 */
[----:B------:R-:W5:Y:S08]  /*2e430*/  LDC.64 R6, c[0x0][R24+0x228] ;  /* 0x00008a0018067b82 */ /* 0x000f700000000a00 */
[----:B------:R-:W0:Y:S08]  /*2e440*/  @P1 LDC R20, c[0x0][0xcec] ;  /* 0x00033b00ff141b82 */ /* 0x000e300000000800 */
[----:B------:R-:W1:Y:S08]  /*2e450*/  LDC.64 R8, c[0x0][R24+0x210] ;  /* 0x0000840018087b82 */ /* 0x000e700000000a00 */
[----:B------:R-:W5:Y:S01]  /*2e460*/  @P1 LDC R27, c[0x0][0xcf0] ;  /* 0x00033c00ff1b1b82 */ /* 0x000f620000000800 */
[----:B0-----:R-:W-:-:S07]  /*2e470*/  @P1 IMAD.HI.U32 R20, R31, R20, RZ ;  /* 0x000000141f141227 */ /* 0x001fce00078e00ff */
[----:B--2---:R-:W0:Y:S01]  /*2e480*/  @!P0 LDC R10, c[0x0][0xc50] ;  /* 0x00031400ff0a8b82 */ /* 0x004e220000000800 */
[-C--:B---3--:R-:W-:Y:S02]  /*2e490*/  IMAD R5, R5, R29.reuse, RZ ;  /* 0x0000001d05057224 */ /* 0x088fe400078e02ff */
[----:B------:R-:W-:-:S05]  /*2e4a0*/  IMAD.WIDE.U32 R14, R4, R29, RZ ;  /* 0x0000001d040e7225 */ /* 0x000fca00078e00ff */
[----:B------:R-:W2:Y:S01]  /*2e4b0*/  @!P0 LDC R11, c[0x0][0xc54] ;  /* 0x00031500ff0b8b82 */ /* 0x000ea20000000800 */
[-C--:B----4-:R-:W-:Y:S02]  /*2e4c0*/  IMAD R25, R13, R157.reuse, RZ ;  /* 0x0000009d0d197224 */ /* 0x090fe400078e02ff */
[----:B------:R-:W-:Y:S01]  /*2e4d0*/  IMAD.WIDE.U32 R12, R12, R157, RZ ;  /* 0x0000009d0c0c7225 */ /* 0x000fe200078e00ff */
[----:B-----5:R-:W-:-:S03]  /*2e4e0*/  @P1 SHF.R.U32.HI R21, RZ, R27, R20 ;  /* 0x0000001bff151219 */ /* 0x020fc60000011614 */
        /* <DEDUP_REMOVED lines=14> */
[-C--:B-1----:R-:W-:Y:S01]  /*2e5d0*/  IMAD R4, R9, R5.reuse, RZ ;  /* 0x0000000509047224 */ /* 0x082fe200078e02ff */
[----:B------:R-:W-:Y:S01]  /*2e5e0*/  SHF.R.S32.HI R13, RZ, 0x1f, R5 ;  /* 0x0000001fff0d7819 */ /* 0x000fe20000011405 */
[----:B------:R-:W-:-:S04]  /*2e5f0*/  IMAD.WIDE.U32 R6, R8, R5, R6 ;  /* 0x0000000508067225 */ /* 0x000fc800078e0006 */
[----:B------:R-:W-:Y:S01]  /*2e600*/  IMAD R13, R8, R13, R4 ;  /* 0x0000000d080d7224 */ /* 0x000fe200078e0204 */
[----:B0-----:R-:W-:Y:S01]  /*2e610*/  LEA R10, P0, R6, R10, 0x2 ;  /* 0x0000000a060a7211 */ /* 0x001fe200078010ff */
[----:B------:R-:W-:Y:S02]  /*2e620*/  IMAD.MOV.U32 R5, RZ, RZ, -0x800000 ;  /* 0xff800000ff057424 */ /* 0x000fe400078e00ff */
[----:B------:R-:W-:-:S05]  /*2e630*/  IMAD.IADD R4, R7, 0x1, R13 ;  /* 0x0000000107047824 */ /* 0x000fca00078e020d */
[----:B--2---:R-:W-:-:S05]  /*2e640*/  LEA.HI.X R11, R6, R11, R4, 0x2, P0 ;  /* 0x0000000b060b7211 */ /* 0x004fca00000f1404 */
[----:B------:R2:W-:Y:S02]  /*2e650*/  STG.E desc[UR36][R10.64], R5 ;  /* 0x000000050a007986 */ /* 0x0005e4000c101924 */
.L_x_6901:
[----:B------:R-:W-:Y:S05]  /*2e660*/  BSYNC B1 ;  /* 0x0000000000017941 */ /* 0x000fea0003800000 */
.L_x_6900:
[----:B------:R-:W-:Y:S05]  /*2e670*/  @P2 BRA `(.L_x_6894) ;  /* 0x00000008007c2947 */ /* 0x000fea0003800000 */
[----:B--2---:R-:W2:Y:S01]  /*2e680*/  LDC R11, c[0x0][0xce8] ;  /* 0x00033a00ff0b7b82 */ /* 0x004ea20000000800 */
[----:B------:R-:W-:Y:S01]  /*2e690*/  ULDC.64 UR4, c[0x0][0xba0] ;  /* 0x0002e80000047ab9 */ /* 0x000fe20000000a00 */
[----:B------:R-:W-:Y:S01]  /*2e6a0*/  VIADD R14, R30, 0xffffff80 ;  /* 0xffffff801e0e7836 */ /* 0x000fe20000000000 */
[----:B------:R-:W-:Y:S01]  /*2e6b0*/  BSSY B1, `(.L_x_6902) ;  /* 0x0000077000017945 */ /* 0x000fe20003800000 */
[----:B------:R-:W-:Y:S01]  /*2e6c0*/  IMAD R6, R26, UR4, RZ ;  /* 0x000000041a067c24 */ /* 0x000fe2000f8e02ff */
[----:B------:R-:W-:Y:S01]  /*2e6d0*/  SHF.R.S32.HI R31, RZ, 0x1f, R216 ;  /* 0x0000001fff1f7819 */ /* 0x000fe200000114d8 */
[----:B------:R-:W-:Y:S01]  /*2e6e0*/  VIADD R24, R30, 0xffffff80 ;  /* 0xffffff801e187836 */ /* 0x000fe20000000000 */
[----:B------:R-:W-:Y:S01]  /*2e6f0*/  SHF.R.S32.HI R14, RZ, 0x1f, R14 ;  /* 0x0000001fff0e7819 */ /* 0x000fe2000001140e */
[----:B------:R-:W3:Y:S01]  /*2e700*/  LDC R13, c[0x0][0xbc8] ;  /* 0x0002f200ff0d7b82 */ /* 0x000ee20000000800 */
[----:B------:R-:W-:Y:S01]  /*2e710*/  IMAD.WIDE.U32 R4, R3, UR4, RZ ;  /* 0x0000000403047c25 */ /* 0x000fe2000f8e00ff */
[----:B------:R-:W-:-:S02]  /*2e720*/  SHF.R.S32.HI R30, RZ, 0x1f, R215 ;  /* 0x0000001fff1e7819 */ /* 0x000fc400000114d7 */
[----:B------:R-:W-:Y:S01]  /*2e730*/  LEA.HI R14, R14, R24, RZ, 0x3 ;  /* 0x000000180e0e7211 */ /* 0x000fe200078f18ff */
[----:B------:R-:W-:Y:S01]  /*2e740*/  IMAD R3, R3, UR5, R6 ;  /* 0x0000000503037c24 */ /* 0x000fe2000f8e0206 */
[----:B------:R-:W-:Y:S01]  /*2e750*/  ULDC.64 UR4, c[0x0][0xbe8] ;  /* 0x0002fa0000047ab9 */ /* 0x000fe20000000a00 */
        /* <DEDUP_REMOVED lines=8> */
[----:B--2---:R-:W-:Y:S01]  /*2e7e0*/  ISETP.NE.AND P0, PT, R11, 0x1, PT ;  /* 0x000000010b00780c */ /* 0x004fe20003f05270 */
[----:B------:R-:W-:Y:S01]  /*2e7f0*/  IMAD R5, R157, UR5, R5 ;  /* 0x000000059d057c24 */ /* 0x000fe2000f8e0205 */
[----:B------:R-:W-:Y:S01]  /*2e800*/  ULDC.64 UR4, c[0x0][0xbf0] ;  /* 0x0002fc0000047ab9 */ /* 0x000fe20000000a00 */
[----:B------:R-:W-:Y:S02]  /*2e810*/  IMAD R6, R221, 0x20, R14 ;  /* 0x00000020dd067824 */ /* 0x000fe400078e020e */
[----:B------:R-:W-:Y:S02]  /*2e820*/  IMAD R3, R28, UR4, RZ ;  /* 0x000000041c037c24 */ /* 0x000fe4000f8e02ff */
[----:B------:R-:W-:Y:S01]  /*2e830*/  IMAD.IADD R8, R181, 0x1, R6 ;  /* 0x00000001b5087824 */ /* 0x000fe200078e0206 */
[-C--:B---3--:R-:W-:Y:S01]  /*2e840*/  ISETP.GE.AND P1, PT, R219, R13.reuse, PT ;  /* 0x0000000ddb00720c */ /* 0x088fe20003f26270 */
[C---:B------:R-:W-:Y:S01]  /*2e850*/  IMAD R3, R29.reuse, UR5, R3 ;  /* 0x000000051d037c24 */ /* 0x040fe2000f8e0203 */
[-C--:B------:R-:W-:Y:S01]  /*2e860*/  ISETP.GE.AND P2, PT, R166, R13.reuse, PT ;  /* 0x0000000da600720c */ /* 0x080fe20003f46270 */
[----:B------:R-:W-:Y:S01]  /*2e870*/  IMAD.WIDE.U32 R4, R29, UR4, R4 ;  /* 0x000000041d047c25 */ /* 0x000fe2000f8e0004 */
[----:B------:R-:W-:Y:S01]  /*2e880*/  SEL R10, RZ, 0xffffffff, P1 ;  /* 0xffffffffff0a7807 */ /* 0x000fe20000800000 */
[----:B------:R-:W2:Y:S01]  /*2e890*/  @P0 LDC R7, c[0x0][0xcec] ;  /* 0x00033b00ff070b82 */ /* 0x000ea20000000800 */
[----:B------:R-:W-:Y:S01]  /*2e8a0*/  ISETP.GE.AND P1, PT, R218, R13, PT ;  /* 0x0000000dda00720c */ /* 0x000fe20003f26270 */
[----:B------:R-:W-:Y:S01]  /*2e8b0*/  IMAD.IADD R5, R5, 0x1, R3 ;  /* 0x0000000105057824 */ /* 0x000fe200078e0203 */
[----:B------:R-:W-:Y:S01]  /*2e8c0*/  ULDC.64 UR4, c[0x0][0xbe0] ;  /* 0x0002f80000047ab9 */ /* 0x000fe20000000a00 */
[----:B------:R-:W-:-:S02]  /*2e8d0*/  IMAD.SHL.U32 R10, R10, 0x2, RZ ;  /* 0x000000020a0a7824 */ /* 0x000fc400078e00ff */
[----:B------:R-:W-:Y:S02]  /*2e8e0*/  IMAD.MOV.U32 R3, RZ, RZ, R8 ;  /* 0x000000ffff037224 */ /* 0x000fe400078e0008 */
[----:B------:R-:W3:Y:S01]  /*2e8f0*/  @P0 LDC R9, c[0x0][0xcf0] ;  /* 0x00033c00ff090b82 */ /* 0x000ee20000000800 */
[----:B------:R-:W-:Y:S02]  /*2e900*/  IMAD R21, R0, R11, RZ ;  /* 0x0000000b00157224 */ /* 0x000fe400078e02ff */
[C---:B------:R-:W-:Y:S02]  /*2e910*/  VIADD R24, R166.reuse, 0x1c0 ;  /* 0x000001c0a6187836 */ /* 0x040fe40000000000 */
[----:B------:R-:W-:-:S03]  /*2e920*/  VIADD R27, R166, 0x180 ;  /* 0x00000180a61b7836 */ /* 0x000fc60000000000 */
[----:B------:R-:W-:Y:S02]  /*2e930*/  SHF.R.S32.HI R24, RZ, 0x1f, R24 ;  /* 0x0000001fff187819 */ /* 0x000fe40000011418 */
[----:B------:R-:W-:Y:S01]  /*2e940*/  SHF.R.S32.HI R27, RZ, 0x1f, R27 ;  /* 0x0000001fff1b7819 */ /* 0x000fe2000001141b */
[----:B--2---:R-:W-:Y:S01]  /*2e950*/  @P0 IMAD.HI.U32 R6, R8, R7, RZ ;  /* 0x0000000708060227 */ /* 0x004fe200078e00ff */
[----:B------:R-:W-:Y:S02]  /*2e960*/  SEL R7, RZ, 0x1, P2 ;  /* 0x00000001ff077807 */ /* 0x000fe40001000000 */
[----:B------:R-:W-:Y:S02]  /*2e970*/  ISETP.GE.AND P2, PT, R20, R13, PT ;  /* 0x0000000d1400720c */ /* 0x000fe40003f46270 */
[----:B---3--:R-:W-:Y:S02]  /*2e980*/  @P0 SHF.R.U32.HI R3, RZ, R9, R6 ;  /* 0x00000009ff030219 */ /* 0x008fe40000011606 */
[----:B------:R-:W-:-:S02]  /*2e990*/  LOP3.LUT R9, R10, 0x2, R7, 0xe2, !PT ;  /* 0x000000020a097812 */ /* 0x000fc400078ee207 */
[----:B------:R-:W-:Y:S01]  /*2e9a0*/  SEL R10, RZ, 0xffffffff, P1 ;  /* 0xffffffffff0a7807 */ /* 0x000fe20000800000 */
[--C-:B------:R-:W-:Y:S01]  /*2e9b0*/  IMAD.MOV R7, RZ, RZ, -R3.reuse ;  /* 0x000000ffff077224 */ /* 0x100fe200078e0a03 */
[----:B------:R-:W-:Y:S01]  /*2e9c0*/  SHF.R.S32.HI R6, RZ, 0x1f, R3 ;  /* 0x0000001fff067819 */ /* 0x000fe20000011403 */
[----:B------:R-:W-:Y:S01]  /*2e9d0*/  IMAD.WIDE.U32 R4, R3, UR4, R4 ;  /* 0x0000000403047c25 */ /* 0x000fe2000f8e0004 */
[-C--:B------:R-:W-:Y:S02]  /*2e9e0*/  ISETP.GE.AND P0, PT, R217, R13.reuse, PT ;  /* 0x0000000dd900720c */ /* 0x080fe40003f06270 */
[----:B------:R-:W-:Y:S01]  /*2e9f0*/  ISETP.GE.AND P1, PT, R216, R13, PT ;  /* 0x0000000dd800720c */ /* 0x000fe20003f26270 */
[----:B------:R-:W-:Y:S01]  /*2ea00*/  IMAD.SHL.U32 R12, R10, 0x4, RZ ;  /* 0x000000040a0c7824 */ /* 0x000fe200078e00ff */
[----:B------:R-:W-:Y:S01]  /*2ea10*/  SEL R10, RZ, 0xffffffff, P0 ;  /* 0xffffffffff0a7807 */ /* 0x000fe20000000000 */
[----:B------:R-:W-:Y:S01]  /*2ea20*/  IMAD R7, R11, R7, R8 ;  /* 0x000000070b077224 */ /* 0x000fe200078e0208 */
[-C--:B------:R-:W-:Y:S01]  /*2ea30*/  ISETP.GE.AND P0, PT, R215, R13.reuse, PT ;  /* 0x0000000dd700720c */ /* 0x080fe20003f06270 */
[----:B------:R-:W-:Y:S01]  /*2ea40*/  IMAD R6, R6, UR4, RZ ;  /* 0x0000000406067c24 */ /* 0x000fe2000f8e02ff */
[----:B------:R-:W-:Y:S01]  /*2ea50*/  LOP3.LUT R8, R12, 0x4, R9, 0xe2, !PT ;  /* 0x000000040c087812 */ /* 0x000fe200078ee209 */
[----:B------:R-:W-:Y:S01]  /*2ea60*/  IMAD.SHL.U32 R15, R10, 0x8, RZ ;  /* 0x000000080a0f7824 */ /* 0x000fe200078e00ff */
[----:B------:R-:W-:Y:S01]  /*2ea70*/  SEL R10, RZ, 0xffffffff, P0 ;  /* 0xffffffffff0a7807 */ /* 0x000fe20000000000 */
[----:B------:R-:W-:Y:S01]  /*2ea80*/  IMAD R9, R3, UR5, R6 ;  /* 0x0000000503097c24 */ /* 0x000fe2000f8e0206 */
[----:B------:R-:W-:Y:S01]  /*2ea90*/  SHF.R.S32.HI R3, RZ, 0x1f, R7 ;  /* 0x0000001fff037819 */ /* 0x000fe20000011407 */
[----:B------:R-:W-:Y:S01]  /*2eaa0*/  ULDC.64 UR4, c[0x0][0xbd8] ;  /* 0x0002f60000047ab9 */ /* 0x000fe20000000a00 */
[----:B------:R-:W-:Y:S01]  /*2eab0*/  SEL R6, RZ, 0xffffffff, P1 ;  /* 0xffffffffff067807 */ /* 0x000fe20000800000 */
[----:B------:R-:W-:Y:S01]  /*2eac0*/  IMAD.IADD R5, R5, 0x1, R9 ;  /* 0x0000000105057824 */ /* 0x000fe200078e0209 */
[----:B------:R-:W-:Y:S01]  /*2ead0*/  ISETP.GE.AND P0, PT, R25, R13, PT ;  /* 0x0000000d1900720c */ /* 0x000fe20003f06270 */
[----:B------:R-:W-:Y:S01]  /*2eae0*/  IMAD R0, R3, UR4, RZ ;  /* 0x0000000403007c24 */ /* 0x000fe2000f8e02ff */
[----:B------:R-:W-:Y:S01]  /*2eaf0*/  LOP3.LUT R8, R15, 0x8, R8, 0xe2, !PT ;  /* 0x000000080f087812 */ /* 0x000fe200078ee208 */
[----:B------:R-:W-:-:S02]  /*2eb00*/  IMAD.SHL.U32 R15, R6, 0x10, RZ ;  /* 0x00000010060f7824 */ /* 0x000fc400078e00ff */
[----:B------:R-:W-:Y:S02]  /*2eb10*/  IMAD R3, R7, UR5, R0 ;  /* 0x0000000507037c24 */ /* 0x000fe4000f8e0200 */
[----:B------:R-:W-:Y:S01]  /*2eb20*/  IMAD.IADD R0, R14, 0x1, R181 ;  /* 0x000000010e007824 */ /* 0x000fe200078e02b5 */
[----:B------:R-:W-:Y:S01]  /*2eb30*/  LOP3.LUT R8, R15, 0x10, R8, 0xe2, !PT ;  /* 0x000000100f087812 */ /* 0x000fe200078ee208 */
[----:B------:R-:W-:Y:S01]  /*2eb40*/  IMAD.WIDE.U32 R4, R7, UR4, R4 ;  /* 0x0000000407047c25 */ /* 0x000fe2000f8e0004 */
[----:B------:R-:W-:Y:S01]  /*2eb50*/  SEL R7, RZ, 0x40, P0 ;  /* 0x00000040ff077807 */ /* 0x000fe20000000000 */
[----:B------:R-:W-:Y:S01]  /*2eb60*/  ULDC.64 UR4, c[0x0][0xb80] ;  /* 0x0002e00000047ab9 */ /* 0x000fe20000000a00 */
[----:B------:R-:W-:Y:S01]  /*2eb70*/  ISETP.GE.AND P0, PT, R0, R21, PT ;  /* 0x000000150000720c */ /* 0x000fe20003f06270 */
[----:B------:R-:W-:Y:S01]  /*2eb80*/  IMAD.SHL.U32 R9, R10, 0x20, RZ ;  /* 0x000000200a097824 */ /* 0x000fe200078e00ff */
[----:B------:R-:W-:Y:S01]  /*2eb90*/  LEA R12, P1, R4, UR4, 0x1 ;  /* 0x00000004040c7c11 */ /* 0x000fe2000f8208ff */
[----:B------:R-:W-:Y:S01]  /*2eba0*/  IMAD.IADD R3, R5, 0x1, R3 ;  /* 0x0000000105037824 */ /* 0x000fe200078e0203 */
[----:B------:R-:W-:-:S02]  /*2ebb0*/  SEL R5, RZ, 0x80, P2 ;  /* 0x00000080ff057807 */ /* 0x000fc40001000000 */
[----:B------:R-:W-:Y:S01]  /*2ebc0*/  LOP3.LUT R8, R9, 0x20, R8, 0xe2, !PT ;  /* 0x0000002009087812 */ /* 0x000fe200078ee208 */
[----:B------:R2:W3:Y:S01]  /*2ebd0*/  SHFL.IDX PT, R10, R12, RZ, 0x181f ;  /* 0x00181fff0c0a7589 */ /* 0x0004e200000e0000 */
[----:B------:R-:W-:Y:S02]  /*2ebe0*/  LEA.HI.X R3, R4, UR5, R3, 0x1, P1 ;  /* 0x0000000504037c11 */ /* 0x000fe400088f0c03 */
[----:B------:R-:W-:-:S03]  /*2ebf0*/  LOP3.LUT R14, R8, R7, RZ, 0xfc, !PT ;  /* 0x00000007080e7212 */ /* 0x000fc600078efcff */
[----:B------:R2:W4:Y:S01]  /*2ec00*/  SHFL.IDX PT, R11, R3, RZ, 0x181f ;  /* 0x00181fff030b7589 */ /* 0x00052200000e0000 */
[----:B------:R-:W-:Y:S01]  /*2ec10*/  LOP3.LUT R15, R14, R5, RZ, 0xfc, !PT ;  /* 0x000000050e0f7212 */ /* 0x000fe200078efcff */
[----:B------:R-:W-:Y:S06]  /*2ec20*/  @P0 BRA `(.L_x_6903) ;  /* 0x00000000007c0947 */ /* 0x000fec0003800000 */
[-C--:B------:R-:W-:Y:S02]  /*2ec30*/  ISETP.GE.AND P2, PT, R219, R13.reuse, PT ;  /* 0x0000000ddb00720c */ /* 0x080fe40003f46270 */
[-C--:B------:R-:W-:Y:S02]  /*2ec40*/  ISETP.GE.AND P1, PT, R166, R13.reuse, PT ;  /* 0x0000000da600720c */ /* 0x080fe40003f26270 */
[-C--:B------:R-:W-:Y:S02]  /*2ec50*/  ISETP.GE.AND P5, PT, R218, R13.reuse, PT ;  /* 0x0000000dda00720c */ /* 0x080fe40003fa6270 */
[----:B------:R-:W-:-:S07]  /*2ec60*/  ISETP.GE.AND P3, PT, R217, R13, PT ;  /* 0x0000000dd900720c */ /* 0x000fce0003f66270 */
[C---:B---3--:R-:W-:Y:S02]  /*2ec70*/  @!P2 LEA R4, P0, R219.reuse, R10, 0x1 ;  /* 0x0000000adb04a211 */ /* 0x048fe400078008ff */
[----:B----4-:R-:W-:Y:S02]  /*2ec80*/  @!P1 IMAD.WIDE R6, R166, 0x2, R10 ;  /* 0x00000002a6069825 */ /* 0x010fe400078e020a */
[----:B------:R-:W-:Y:S02]  /*2ec90*/  @!P2 LEA.HI.X R5, R219, R11, R34, 0x1, P0 ;  /* 0x0000000bdb05a211 */ /* 0x000fe400000f0c22 */
[----:B------:R-:W-:Y:S01]  /*2eca0*/  LOP3.LUT P0, RZ, R14, 0x40, RZ, 0xc0, !PT ;  /* 0x000000400eff7812 */ /* 0x000fe2000780c0ff */
[----:B------:R3:W-:Y:S01]  /*2ecb0*/  @!P1 ST.E.128 desc[UR36][R6.64], RZ ;  /* 0x000000ff06009985 */ /* 0x0007e2000c101d24 */
[----:B------:R-:W-:-:S03]  /*2ecc0*/  ISETP.GE.AND P1, PT, R215, R13, PT ;  /* 0x0000000dd700720c */ /* 0x000fc60003f26270 */
[----:B------:R4:W-:Y:S01]  /*2ecd0*/  @!P2 ST.E.128 desc[UR36][R4.64], RZ ;  /* 0x000000ff0400a985 */ /* 0x0009e2000c101d24 */
[----:B------:R-:W-:Y:S02]  /*2ece0*/  ISETP.GE.AND P2, PT, R216, R13, PT ;  /* 0x0000000dd800720c */ /* 0x000fe40003f46270 */
[----:B---3--:R-:W-:-:S04]  /*2ecf0*/  @!P5 LEA R6, P4, R218, R10, 0x1 ;  /* 0x0000000ada06d211 */ /* 0x008fc800078808ff */
[-C--:B------:R-:W-:Y:S02]  /*2ed00*/  @!P5 LEA.HI.X R7, R218, R11.reuse, R33, 0x1, P4 ;  /* 0x0000000bda07d211 */ /* 0x080fe400020f0c21 */
[----:B------:R-:W-:Y:S02]  /*2ed10*/  LOP3.LUT P4, RZ, R15, 0x80, RZ, 0xc0, !PT ;  /* 0x000000800fff7812 */ /* 0x000fe4000788c0ff */
[CC--:B----4-:R-:W-:Y:S01]  /*2ed20*/  @!P3 LEA R4, P6, R217.reuse, R10.reuse, 0x1 ;  /* 0x0000000ad904b211 */ /* 0x0d0fe200078c08ff */
[----:B------:R3:W-:Y:S02]  /*2ed30*/  @!P5 ST.E.128 desc[UR36][R6.64], RZ ;  /* 0x000000ff0600d985 */ /* 0x0007e4000c101d24 */
[C---:B------:R-:W-:Y:S02]  /*2ed40*/  @!P2 LEA R8, P5, R216.reuse, R10, 0x1 ;  /* 0x0000000ad808a211 */ /* 0x040fe400078a08ff */
[-C--:B------:R-:W-:Y:S02]  /*2ed50*/  @!P3 LEA.HI.X R5, R217, R11.reuse, R32, 0x1, P6 ;  /* 0x0000000bd905b211 */ /* 0x080fe400030f0c20 */
[----:B------:R-:W-:-:S03]  /*2ed60*/  @!P2 LEA.HI.X R9, R216, R11, R31, 0x1, P5 ;  /* 0x0000000bd809a211 */ /* 0x000fc600028f0c1f */
[----:B------:R4:W-:Y:S01]  /*2ed70*/  @!P3 ST.E.128 desc[UR36][R4.64], RZ ;  /* 0x000000ff0400b985 */ /* 0x0009e2000c101d24 */
[----:B---3--:R-:W-:-:S03]  /*2ed80*/  @!P1 LEA R6, P6, R215, R10, 0x1 ;  /* 0x0000000ad7069211 */ /* 0x008fc600078c08ff */
[----:B------:R3:W-:Y:S01]  /*2ed90*/  @!P2 ST.E.128 desc[UR36][R8.64], RZ ;  /* 0x000000ff0800a985 */ /* 0x0007e2000c101d24 */
[----:B------:R-:W-:Y:S02]  /*2eda0*/  @!P1 LEA.HI.X R7, R215, R11, R30, 0x1, P6 ;  /* 0x0000000bd7079211 */ /* 0x000fe400030f0c1e */
[----:B----4-:R-:W-:-:S03]  /*2edb0*/  @P0 LEA R4, P3, R25, R10, 0x1 ;  /* 0x0000000a19040211 */ /* 0x010fc600078608ff */
[----:B------:R3:W-:Y:S01]  /*2edc0*/  @!P1 ST.E.128 desc[UR36][R6.64], RZ ;  /* 0x000000ff06009985 */ /* 0x0007e2000c101d24 */
[C---:B------:R-:W-:Y:S02]  /*2edd0*/  @P4 LEA R10, P5, R20.reuse, R10, 0x1 ;  /* 0x0000000a140a4211 */ /* 0x040fe400078a08ff */
[-C--:B------:R-:W-:Y:S02]  /*2ede0*/  @P0 LEA.HI.X R5, R25, R11.reuse, R27, 0x1, P3 ;  /* 0x0000000b19050211 */ /* 0x080fe400018f0c1b */
[----:B------:R-:W-:-:S03]  /*2edf0*/  @P4 LEA.HI.X R11, R20, R11, R24, 0x1, P5 ;  /* 0x0000000b140b4211 */ /* 0x000fc600028f0c18 */
[----:B------:R3:W-:Y:S04]  /*2ee00*/  @P0 ST.E.128 desc[UR36][R4.64], RZ ;  /* 0x000000ff04000985 */ /* 0x0007e8000c101d24 */
[----:B------:R3:W-:Y:S02]  /*2ee10*/  @P4 ST.E.128 desc[UR36][R10.64], RZ ;  /* 0x000000ff0a004985 */ /* 0x0007e4000c101d24 */
.L_x_6903:
[----:B------:R-:W-:Y:S05]  /*2ee20*/  BSYNC B1 ;  /* 0x0000000000017941 */ /* 0x000fea0003800000 */
.L_x_6902:
[----:B------:R-:W-:Y:S01]  /*2ee30*/  VIADD R0, R0, 0x20 ;  /* 0x0000002000007836 */ /* 0x000fe20000000000 */
[----:B---34-:R3:W4:Y:S04]  /*2ee40*/  SHFL.IDX PT, R11, R3, 0x1, 0x181f ;  /* 0x00381f00030b7f89 */ /* 0x01872800000e0000 */
[----:B------:R-:W-:Y:S01]  /*2ee50*/  ISETP.GE.AND P0, PT, R0, R21, PT ;  /* 0x000000150000720c */ /* 0x000fe20003f06270 */
[----:B------:R3:W0:-:S12]  /*2ee60*/  SHFL.IDX PT, R10, R12, 0x1, 0x181f ;  /* 0x00381f000c0a7f89 */ /* 0x00061800000e0000 */
[----:B---3--:R-:W-:Y:S05]  /*2ee70*/  @P0 BRA `(.L_x_6894) ;  /* 0x00000000007c0947 */ /* 0x008fea0003800000 */
[-C--:B------:R-:W-:Y:S02]  /*2ee80*/  ISETP.GE.AND P6, PT, R166, R13.reuse, PT ;  /* 0x0000000da600720c */ /* 0x080fe40003fc6270 */
[-C--:B------:R-:W-:Y:S02]  /*2ee90*/  ISETP.GE.AND P5, PT, R219, R13.reuse, PT ;  /* 0x0000000ddb00720c */ /* 0x080fe40003fa6270 */
[-C--:B------:R-:W-:Y:S02]  /*2eea0*/  ISETP.GE.AND P4, PT, R218, R13.reuse, PT ;  /* 0x0000000dda00720c */ /* 0x080fe40003f86270 */
[-C--:B------:R-:W-:Y:S02]  /*2eeb0*/  ISETP.GE.AND P3, PT, R217, R13.reuse, PT ;  /* 0x0000000dd900720c */ /* 0x080fe40003f66270 */
[-C--:B------:R-:W-:Y:S02]  /*2eec0*/  ISETP.GE.AND P2, PT, R216, R13.reuse, PT ;  /* 0x0000000dd800720c */ /* 0x080fe40003f46270 */
[----:B------:R-:W-:-:S03]  /*2eed0*/  ISETP.GE.AND P1, PT, R215, R13, PT ;  /* 0x0000000dd700720c */ /* 0x000fc60003f26270 */
[----:B0---4-:R-:W-:Y:S02]  /*2eee0*/  @!P6 IMAD.WIDE R6, R166, 0x2, R10 ;  /* 0x00000002a606e825 */ /* 0x011fe400078e020a */
[----:B------:R-:W-:-:S03]  /*2eef0*/  @!P5 LEA R4, P0, R219, R10, 0x1 ;  /* 0x0000000adb04d211 */ /* 0x000fc600078008ff */
[----:B------:R0:W-:Y:S01]  /*2ef00*/  @!P6 ST.E.128 desc[UR36][R6.64], RZ ;  /* 0x000000ff0600e985 */ /* 0x0001e2000c101d24 */
[----:B------:R-:W-:Y:S02]  /*2ef10*/  @!P5 LEA.HI.X R5, R219, R11, R34, 0x1, P0 ;  /* 0x0000000bdb05d211 */ /* 0x000fe400000f0c22 */
[----:B------:R-:W-:-:S03]  /*2ef20*/  LOP3.LUT P0, RZ, R14, 0x40, RZ, 0xc0, !PT ;  /* 0x000000400eff7812 */ /* 0x000fc6000780c0ff */
[----:B------:R3:W-:Y:S01]  /*2ef30*/  @!P5 ST.E.128 desc[UR36][R4.64], RZ ;  /* 0x000000ff0400d985 */ /* 0x0007e2000c101d24 */
[----:B0-----:R-:W-:-:S04]  /*2ef40*/  @!P4 LEA R6, P6, R218, R10, 0x1 ;  /* 0x0000000ada06c211 */ /* 0x001fc800078c08ff */
[-C--:B------:R-:W-:Y:S02]  /*2ef50*/  @!P4 LEA.HI.X R7, R218, R11.reuse, R33, 0x1, P6 ;  /* 0x0000000bda07c211 */ /* 0x080fe400030f0c21 */
[----:B------:R-:W-:Y:S02]  /*2ef60*/  LOP3.LUT P6, RZ, R15, 0x80, RZ, 0xc0, !PT ;  /* 0x000000800fff7812 */ /* 0x000fe400078cc0ff */
[CC--:B---3--:R-:W-:Y:S01]  /*2ef70*/  @!P3 LEA R4, P5, R217.reuse, R10.reuse, 0x1 ;  /* 0x0000000ad904b211 */ /* 0x0c8fe200078a08ff */
[----:B------:R0:W-:Y:S01]  /*2ef80*/  @!P4 ST.E.128 desc[UR36][R6.64], RZ ;  /* 0x000000ff0600c985 */ /* 0x0001e2000c101d24 */
[C---:B------:R-:W-:Y:S02]  /*2ef90*/  @!P2 LEA R8, P4, R216.reuse, R10, 0x1 ;  /* 0x0000000ad808a211 */ /* 0x040fe400078808ff */
[-C--:B------:R-:W-:Y:S02]  /*2efa0*/  @!P3 LEA.HI.X R5, R217, R11.reuse, R32, 0x1, P5 ;  /* 0x0000000bd905b211 */ /* 0x080fe400028f0c20 */
[----:B------:R-:W-:-:S03]  /*2efb0*/  @!P2 LEA.HI.X R9, R216, R11, R31, 0x1, P4 ;  /* 0x0000000bd809a211 */ /* 0x000fc600020f0c1f */
[----:B------:R3:W-:Y:S01]  /*2efc0*/  @!P3 ST.E.128 desc[UR36][R4.64], RZ ;  /* 0x000000ff0400b985 */ /* 0x0007e2000c101d24 */
[----:B0-----:R-:W-:-:S03]  /*2efd0*/  @!P1 LEA R6, P5, R215, R10, 0x1 ;  /* 0x0000000ad7069211 */ /* 0x001fc600078a08ff */
[----:B------:R0:W-:Y:S01]  /*2efe0*/  @!P2 ST.E.128 desc[UR36][R8.64], RZ ;  /* 0x000000ff0800a985 */ /* 0x0001e2000c101d24 */
[----:B------:R-:W-:Y:S02]  /*2eff0*/  @!P1 LEA.HI.X R7, R215, R11, R30, 0x1, P5 ;  /* 0x0000000bd7079211 */ /* 0x000fe400028f0c1e */
[----:B---3--:R-:W-:-:S03]  /*2f000*/  @P0 LEA R4, P3, R25, R10, 0x1 ;  /* 0x0000000a19040211 */ /* 0x008fc600078608ff */
[----:B------:R0:W-:Y:S01]  /*2f010*/  @!P1 ST.E.128 desc[UR36][R6.64], RZ ;  /* 0x000000ff06009985 */ /* 0x0001e2000c101d24 */
[C---:B------:R-:W-:Y:S02]  /*2f020*/  @P6 LEA R10, P4, R20.reuse, R10, 0x1 ;  /* 0x0000000a140a6211 */ /* 0x040fe400078808ff */
[-C--:B------:R-:W-:Y:S02]  /*2f030*/  @P0 LEA.HI.X R5, R25, R11.reuse, R27, 0x1, P3 ;  /* 0x0000000b19050211 */ /* 0x080fe400018f0c1b */
[----:B------:R-:W-:-:S03]  /*2f040*/  @P6 LEA.HI.X R11, R20, R11, R24, 0x1, P4 ;  /* 0x0000000b140b6211 */ /* 0x000fc600020f0c18 */
[----:B------:R0:W-:Y:S04]  /*2f050*/  @P0 ST.E.128 desc[UR36][R4.64], RZ ;  /* 0x000000ff04000985 */ /* 0x0001e8000c101d24 */
[----:B------:R0:W-:Y:S02]  /*2f060*/  @P6 ST.E.128 desc[UR36][R10.64], RZ ;  /* 0x000000ff0a006985 */ /* 0x0001e4000c101d24 */
.L_x_6894:
[----:B------:R-:W-:Y:S05]  /*2f070*/  BSYNC B0 ;  /* 0x0000000000007941 */ /* 0x000fea0003800000 */
.L_x_6886:
[----:B------:R-:W-:Y:S02]  /*2f080*/  ULDC UR4, c[0x0][0xd3c] ;  /* 0x00034f0000047ab9 */ /* 0x000fe40000000800 */
[----:B-1----:R-:W-:-:S13]  /*2f090*/  ISETP.GE.AND P0, PT, R87, UR4, PT ;  /* 0x0000000457007c0c */ /* 0x002fda000bf06270 */
[----:B------:R-:W-:Y:S05]  /*2f0a0*/  @!P0 BRA `(.L_x_6904) ;  /* 0xfffffd2400b08947 */ /* 0x000fea000383ffff */
[----:B------:R-:W-:Y:S05]  /*2f0b0*/  BRA `(.L_x_6670) ;  /* 0x0000009400f07947 */ /* 0x000fea0003800000 */
.L_x_6668:
[----:B------:R-:W-:-:S08]  /*2f0c0*/  NOP ;  /* 0x0000000000007918 */ /* 0x000fd00000000000 */
[----:B------:R-:W0:-:S00]  /*2f0d0*/  USETMAXREG.DEALLOC.CTAPOOL 0x28 ;  /* 0x00000028000079c8 */ /* 0x000e0000080e0500 */
        /* <DEDUP_REMOVED lines=14> */
.L_x_6905:
        /* <DEDUP_REMOVED lines=44> */
.L_x_6909:
[----:B------:R-:W0:Y:S01]  /*2f480*/  LDC R0, c[0x0][0xd3c] ;  /* 0x00034f00ff007b82 */ /* 0x000e220000000800 */
[----:B------:R-:W-:Y:S01]  /*2f490*/  UIADD3 UR4, UR4, 0x1f, URZ ;  /* 0x0000001f04047890 */ /* 0x000fe2000fffe03f */
[----:B------:R-:W-:Y:S02]  /*2f4a0*/  ULDC UR7, c[0x0][0xd3c] ;  /* 0x00034f0000077ab9 */ /* 0x000fe40000000800 */
[----:B------:R-:W-:-:S03]  /*2f4b0*/  IMAD.U32 R27, RZ, RZ, UR7 ;  /* 0x00000007ff1b7e24 */ /* 0x000fc6000f8e00ff */
        /* <DEDUP_REMOVED lines=33> */
.L_x_6907:
        /* <DEDUP_REMOVED lines=13> */
.L_x_6910:
        /* <DEDUP_REMOVED lines=62> */
.L_x_6911:
        /* <DEDUP_REMOVED lines=61> */
.L_x_6912:
[----:B------:R-:W-:-:S05]  /*2ff50*/  LOP3.LUT R25, RZ, R2, RZ, 0x33, !PT ;  /* 0x00000002ff197212 */ /* 0x000fca00078e33ff */
[----:B------:R-:W-:Y:S01]  /*2ff60*/  IMAD.IADD R25, R0, 0x1, R25 ;  /* 0x0000000100197824 */ /* 0x000fe200078e0219 */
[----:B------:R-:W-:Y:S06]  /*2ff70*/  BRA `(.L_x_6913) ;  /* 0x00000000000c7947 */ /* 0x000fec0003800000 */
.L_x_6908:
[----:B------:R-:W-:Y:S02]  /*2ff80*/  IMAD.MOV.U32 R25, RZ, RZ, RZ ;  /* 0x000000ffff197224 */ /* 0x000fe400078e00ff */
[----:B------:R-:W-:Y:S02]  /*2ff90*/  IMAD.U32 R24, RZ, RZ, UR6 ;  /* 0x00000006ff187e24 */ /* 0x000fe4000f8e00ff */
[----:B------:R-:W-:-:S07]  /*2ffa0*/  IMAD.MOV.U32 R26, RZ, RZ, RZ ;  /* 0x000000ffff1a7224 */ /* 0x000fce00078e00ff */
.L_x_6913:
[----:B------:R-:W-:-:S13]  /*2ffb0*/  ISETP.NE.AND P0, PT, R7, RZ, PT ;  /* 0x000000ff0700720c */ /* 0x000fda0003f05270 */
[----:B------:R-:W0:Y:S01]  /*2ffc0*/  @!P0 S2R R3, SR_CgaCtaId ;  /* 0x0000000000038919 */ /* 0x000e220000008800 */
[----:B------:R-:W-:-:S04]  /*2ffd0*/  @!P0 MOV R0, 0x400 ;  /* 0x0000040000008802 */ /* 0x000fc80000000f00 */
[----:B0-----:R-:W-:-:S05]  /*2ffe0*/  @!P0 LEA R0, R3, R0, 0x18 ;  /* 0x0000000003008211 */ /* 0x001fca00078ec0ff */
[----:B------:R1:W-:Y:S01]  /*2fff0*/  @!P0 STS.128 [R0+0x388d0], R24 ;  /* 0x0388d01800008388 */ /* 0x0003e20000000c00 */
[----:B------:R-:W-:Y:S06]  /*30000*/  BAR.ARV 0x5, 0x180 ;  /* 0x0146000000007b1d */ /* 0x000fec0000002000 */
.L_x_6906:
[----:B------:R2:W-:Y:S01]  /*30010*/  STL [R1+0x43c], RZ ;  /* 0x00043cff01007387 */ /* 0x0005e20000100800 */
[----:B------:R-:W-:Y:S01]  /*30020*/  ULDC UR4, c[0x0][0xd3c] ;  /* 0x00034f0000047ab9 */ /* 0x000fe20000000800 */
[----:B------:R-:W-:Y:S01]  /*30030*/  IMAD.MOV.U32 R28, RZ, RZ, 0x1 ;  /* 0x00000001ff1c7424 */ /* 0x000fe200078e00ff */
[----:B0-----:R-:W-:Y:S01]  /*30040*/  ISETP.GE.AND P0, PT, R27, UR4, PT ;  /* 0x000000041b007c0c */ /* 0x001fe2000bf06270 */
[----:B------:R-:W-:-:S12]  /*30050*/  IMAD.MOV.U32 R22, RZ, RZ, RZ ;  /* 0x000000ffff167224 */ /* 0x000fd800078e00ff */
[----:B--2---:R-:W-:Y:S05]  /*30060*/  @P0 BRA `(.L_x_6914) ;  /* 0x0000008400280947 */ /* 0x004fea0003800000 */
[----:B------:R-:W0:Y:S01]  /*30070*/  S2R R5, SR_TID.X ;  /* 0x0000000000057919 */ /* 0x000e220000002100 */
[----:B------:R-:W2:Y:S01]  /*30080*/  S2UR UR5, SR_CgaCtaId ;  /* 0x00000000000579c3 */ /* 0x000ea20000008800 */
[----:B------:R-:W-:Y:S01]  /*30090*/  UMOV UR4, 0x400 ;  /* 0x0000040000047882 */ /* 0x000fe20000000000 */
[----:B------:R-:W-:Y:S01]  /*300a0*/  BSSY B8, `(.L_x_6914) ;  /* 0x0000846000087945 */ /* 0x000fe20003800000 */
[----:B------:R3:W-:Y:S01]  /*300b0*/  STL [R1+0x43c], RZ ;  /* 0x00043cff01007387 */ /* 0x0007e20000100800 */
[----:B------:R-:W-:Y:S01]  /*300c0*/  IMAD.MOV.U32 R29, RZ, RZ, 0x1 ;  /* 0x00000001ff1d7424 */ /* 0x000fe200078e00ff */
[----:B------:R-:W-:Y:S01]  /*300d0*/  ULDC.64 UR40, c[0x0][0x198] ;  /* 0x0000660000287ab9 */ /* 0x000fe20000000a00 */
[----:B------:R-:W-:Y:S01]  /*300e0*/  IMAD.MOV.U32 R19, RZ, RZ, RZ ;  /* 0x000000ffff137224 */ /* 0x000fe200078e00ff */
[----:B------:R-:W-:Y:S01]  /*300f0*/  ULOP3.LUT UR44, UR60, 0x2, URZ, 0xfc, !UPT ;  /* 0x000000023c2c7892 */ /* 0x000fe2000f8efc3f */
[----:B------:R-:W-:Y:S01]  /*30100*/  IMAD.MOV.U32 R22, RZ, RZ, RZ ;  /* 0x000000ffff167224 */ /* 0x000fe200078e00ff */
[----:B------:R-:W-:Y:S01]  /*30110*/  ULDC UR43, c[0x0][0xc] ;  /* 0x00000300002b7ab9 */ /* 0x000fe20000000800 */
[----:B------:R-:W-:Y:S01]  /*30120*/  IMAD.MOV.U32 R28, RZ, RZ, 0x1 ;  /* 0x00000001ff1c7424 */ /* 0x000fe200078e00ff */
[----:B--2---:R-:W-:-:S06]  /*30130*/  ULEA UR4, UR5, UR4, 0x18 ;  /* 0x0000000405047291 */ /* 0x004fcc000f8ec03f */
[----:B------:R-:W-:Y:S01]  /*30140*/  IMAD.U32 R18, RZ, RZ, UR4 ;  /* 0x00000004ff127e24 */ /* 0x000fe2000f8e00ff */
[C---:B0-----:R-:W-:Y:S01]  /*30150*/  LOP3.LUT R4, R5.reuse, 0x7f, RZ, 0xc0, !PT ;  /* 0x0000007f05047812 */ /* 0x041fe200078ec0ff */
[----:B-1----:R-:W-:-:S04]  /*30160*/  IMAD.SHL.U32 R0, R5, 0x8, RZ ;  /* 0x0000000805007824 */ /* 0x002fc800078e00ff */
[----:B------:R-:W-:Y:S01]  /*30170*/  IMAD.SHL.U32 R36, R4, 0x8, RZ ;  /* 0x0000000804247824 */ /* 0x000fe200078e00ff */
[C---:B------:R-:W-:Y:S02]  /*30180*/  LOP3.LUT R2, R0.reuse, 0x1f8, RZ, 0xc0, !PT ;  /* 0x000001f800027812 */ /* 0x040fe400078ec0ff */
[----:B------:R-:W-:Y:S02]  /*30190*/  LOP3.LUT R0, R0, 0x38, RZ, 0xc0, !PT ;  /* 0x0000003800007812 */ /* 0x000fe400078ec0ff */
[----:B------:R-:W-:Y:S01]  /*301a0*/  LOP3.LUT R3, R2, 0x38, R5, 0x78, !PT ;  /* 0x0000003802037812 */ /* 0x000fe200078e7805 */
[----:B------:R-:W-:-:S03]  /*301b0*/  IMAD.SHL.U32 R2, R5, 0x10, RZ ;  /* 0x0000001005027824 */ /* 0x000fc600078e00ff */
[----:B------:R-:W-:Y:S02]  /*301c0*/  LOP3.LUT R36, R3, 0x200, R36, 0xf8, !PT ;  /* 0x0000020003247812 */ /* 0x000fe400078ef824 */
[----:B------:R-:W-:Y:S02]  /*301d0*/  SHF.R.U32.HI R3, RZ, 0x3, R4 ;  /* 0x00000003ff037819 */ /* 0x000fe40000011604 */
[----:B------:R-:W-:Y:S01]  /*301e0*/  LOP3.LUT R4, R0, 0x80, RZ, 0xfc, !PT ;  /* 0x0000008000047812 */ /* 0x000fe200078efcff */
[----:B------:R-:W-:Y:S01]  /*301f0*/  IMAD R23, R36, 0x2, R18 ;  /* 0x0000000224177824 */ /* 0x000fe200078e0212 */
[----:B------:R-:W-:Y:S02]  /*30200*/  LOP3.LUT R3, R3, 0x70, R2, 0xf8, !PT ;  /* 0x0000007003037812 */ /* 0x000fe400078ef802 */
[C---:B------:R-:W-:Y:S02]  /*30210*/  LOP3.LUT R2, R0.reuse, 0x40, RZ, 0xfc, !PT ;  /* 0x0000004000027812 */ /* 0x040fe400078efcff */
[----:B------:R-:W-:-:S02]  /*30220*/  LOP3.LUT R3, R0, 0xc0, RZ, 0xfc, !PT ;  /* 0x000000c000037812 */ /* 0x000fc400078efcff */
[C---:B------:R-:W-:Y:S02]  /*30230*/  LOP3.LUT R2, R0.reuse, 0x100, RZ, 0xfc, !PT ;  /* 0x0000010000027812 */ /* 0x040fe400078efcff */
[C---:B------:R-:W-:Y:S02]  /*30240*/  LOP3.LUT R3, R0.reuse, 0x140, RZ, 0xfc, !PT ;  /* 0x0000014000037812 */ /* 0x040fe400078efcff */
[C---:B------:R-:W-:Y:S02]  /*30250*/  LOP3.LUT R2, R0.reuse, 0x180, RZ, 0xfc, !PT ;  /* 0x0000018000027812 */ /* 0x040fe400078efcff */
[----:B---3--:R-:W-:-:S07]  /*30260*/  LOP3.LUT R0, R0, 0x1c0, RZ, 0xfc, !PT ;  /* 0x000001c000007812 */ /* 0x008fce00078efcff */
.L_x_7047:
[----:B------:R-:W-:Y:S05]  /*30270*/  YIELD ;  /* 0x0000000000007946 */ /* 0x000fea0003800000 */
[----:B------:R-:W-:Y:S01]  /*30280*/  ULDC.64 UR4, c[0x0][0xb20] ;  /* 0x0002c80000047ab9 */ /* 0x000fe20000000a00 */
[----:B------:R-:W-:Y:S01]  /*30290*/  IMAD.MOV.U32 R34, RZ, RZ, RZ ;  /* 0x000000ffff227224 */ /* 0x000fe200078e00ff */
[----:B------:R-:W-:Y:S01]  /*302a0*/  ISETP.NE.U32.AND P0, PT, RZ, UR4, PT ;  /* 0x00000004ff007c0c */ /* 0x000fe2000bf05070 */
[----:B0-----:R-:W0:Y:S01]  /*302b0*/  LDC.64 R4, c[0x0][0xaf8] ;  /* 0x0002be00ff047b82 */ /* 0x001e220000000a00 */
[----:B------:R-:W-:Y:S01]  /*302c0*/  IMAD.MOV.U32 R0, RZ, RZ, RZ ;  /* 0x000000ffff007224 */ /* 0x000fe200078e00ff */
[----:B------:R-:W-:Y:S01]  /*302d0*/  ULDC.64 UR6, c[0x0][0xb08] ;  /* 0x0002c20000067ab9 */ /* 0x000fe20000000a00 */
[----:B------:R-:W-:Y:S01]  /*302e0*/  ISETP.NE.AND.EX P0, PT, RZ, UR5, PT, P0 ;  /* 0x00000005ff007c0c */ /* 0x000fe2000bf05300 */
[----:B------:R-:W-:-:S12]  /*302f0*/  ULDC.64 UR4, c[0x0][0xb10] ;  /* 0x0002c40000047ab9 */ /* 0x000fd80000000a00 */
[----:B-1----:R-:W1:Y:S02]  /*30300*/  @P0 LDC.64 R2, c[0x0][0xb20] ;  /* 0x0002c800ff020b82 */ /* 0x002e640000000a00 */
[----:B-1----:R-:W-:-:S05]  /*30310*/  @P0 IMAD.WIDE R2, R27, 0x4, R2 ;  /* 0x000000041b020825 */ /* 0x002fca00078e0202 */
[----:B------:R1:W5:Y:S01]  /*30320*/  @P0 LDG.E R34, desc[UR36][R2.64] ;  /* 0x0000002402220981 */ /* 0x000362000c1e1900 */
[----:B------:R-:W-:Y:S01]  /*30330*/  ISETP.NE.U32.AND P0, PT, RZ, UR4, PT ;  /* 0x00000004ff007c0c */ /* 0x000fe2000bf05070 */
[----:B0-----:R-:W-:Y:S01]  /*30340*/  IMAD.WIDE R4, R27, 0x4, R4 ;  /* 0x000000041b047825 */ /* 0x001fe200078e0204 */
[----:B------:R-:W-:Y:S02]  /*30350*/  ISETP.NE.U32.AND P1, PT, RZ, UR6, PT ;  /* 0x00000006ff007c0c */ /* 0x000fe4000bf25070 */
[----:B------:R-:W-:Y:S01]  /*30360*/  ISETP.NE.AND.EX P2, PT, RZ, UR5, PT, P0 ;  /* 0x00000005ff007c0c */ /* 0x000fe2000bf45300 */
[----:B------:R-:W-:Y:S01]  /*30370*/  ULDC.64 UR4, c[0x0][0xaf8] ;  /* 0x0002be0000047ab9 */ /* 0x000fe20000000a00 */
[----:B------:R-:W-:Y:S01]  /*30380*/  ISETP.NE.AND.EX P1, PT, RZ, UR7, PT, P1 ;  /* 0x00000007ff007c0c */ /* 0x000fe2000bf25310 */
[----:B---3--:R-:W-:Y:S01]  /*30390*/  IMAD.MOV.U32 R6, RZ, RZ, RZ ;  /* 0x000000ffff067224 */ /* 0x008fe200078e00ff */
[----:B------:R-:W-:Y:S01]  /*303a0*/  ISETP.NE.U32.AND P0, PT, RZ, UR4, PT ;  /* 0x00000004ff007c0c */ /* 0x000fe2000bf05070 */
[----:B-1----:R-:W0:Y:S03]  /*303b0*/  LDC.64 R2, c[0x0][0xb08] ;  /* 0x0002c200ff027b82 */ /* 0x002e260000000a00 */
[----:B------:R-:W-:-:S05]  /*303c0*/  ISETP.NE.AND.EX P0, PT, RZ, UR5, PT, P0 ;  /* 0x00000005ff007c0c */ /* 0x000fca000bf05300 */
[----:B------:R-:W1:Y:S08]  /*303d0*/  @P2 LDC.64 R8, c[0x0][0xb10] ;  /* 0x0002c400ff082b82 */ /* 0x000e700000000a00 */
[----:B--2---:R-:W2:Y:S01]  /*303e0*/  @P0 LDG.E R0, desc[UR36][R4.64] ;  /* 0x0000002404000981 */ /* 0x004ea2000c1e1900 */
[----:B------:R-:W-:Y:S01]  /*303f0*/  ULDC UR4, c[0x0][0x288] ;  /* 0x0000a20000047ab9 */ /* 0x000fe20000000800 */
[----:B0-----:R-:W-:-:S05]  /*30400*/  IMAD.WIDE R2, R27, 0x4, R2 ;  /* 0x000000041b027825 */ /* 0x001fca00078e0202 */
[----:B------:R0:W5:Y:S01]  /*30410*/  @P1 LDG.E R6, desc[UR36][R2.64] ;  /* 0x0000002402061981 */ /* 0x000162000c1e1900 */
[----:B-1----:R-:W-:-:S03]  /*30420*/  @P2 IMAD.WIDE R8, R27, 0x4, R8 ;  /* 0x000000041b082825 */ /* 0x002fc600078e0208 */
[----:B--2---:R1:W-:Y:S02]  /*30430*/  STL [R1+0x418], R0 ;  /* 0x0004180001007387 */ /* 0x0043e40000100800 */
[----:B-1----:R-:W-:Y:S01]  /*30440*/  IMAD.U32 R0, RZ, RZ, UR4 ;  /* 0x00000004ff007e24 */ /* 0x002fe2000f8e00ff */
[----:B------:R-:W-:-:S05]  /*30450*/  ULDC.64 UR4, c[0x0][0x418] ;  /* 0x0001060000047ab9 */ /* 0x000fca0000000a00 */
[----:B------:R-:W2:Y:S01]  /*30460*/  @P2 LDG.E R0, desc[UR36][R8.64] ;  /* 0x0000002408002981 */ /* 0x000ea2000c1e1900 */
[----:B------:R-:W-:-:S03]  /*30470*/  UISETP.NE.U32.AND UP0, UPT, UR4, URZ, UPT ;  /* 0x0000003f0400728c */ /* 0x000fc6000bf05070 */
[----:B------:R-:W-:Y:S01]  /*30480*/  ULDC UR4, c[0x0][0x424] ;  /* 0x0001090000047ab9 */ /* 0x000fe20000000800 */
[----:B------:R-:W-:-:S03]  /*30490*/  UISETP.NE.AND.EX UP0, UPT, UR5, URZ, UPT, UP0 ;  /* 0x0000003f0500728c */ /* 0x000fc6000bf05300 */
[----:B------:R-:W-:Y:S01]  /*304a0*/  ULDC UR5, c[0x0][0x2f0] ;  /* 0x0000bc0000057ab9 */ /* 0x000fe20000000800 */
[----:B------:R-:W-:-:S04]  /*304b0*/  USEL UR4, UR4, 0x1, UP0 ;  /* 0x0000000104047887 */ /* 0x000fc80008000000 */
[----:B------:R-:W-:-:S03]  /*304c0*/  UIMAD UR4, UR4, UR5, URZ ;  /* 0x00000005040472a4 */ /* 0x000fc6000f8e023f */
[----:B------:R-:W-:Y:S02]  /*304d0*/  ULDC UR5, c[0x0][0x348] ;  /* 0x0000d20000057ab9 */ /* 0x000fe40000000800 */
[----:B------:R-:W-:Y:S02]  /*304e0*/  IMAD.U32 R7, RZ, RZ, UR5 ;  /* 0x00000005ff077e24 */ /* 0x000fe4000f8e00ff */
[----:B------:R-:W-:Y:S01]  /*304f0*/  IMAD.U32 R10, RZ, RZ, UR4 ;  /* 0x00000004ff0a7e24 */ /* 0x000fe2000f8e00ff */
[----:B--2---:R0:W-:Y:S01]  /*30500*/  STL [R1+0x410], R0 ;  /* 0x0004100001007387 */ /* 0x0041e20000100800 */
[----:B------:R-:W-:Y:S01]  /*30510*/  IMAD.MOV.U32 R12, RZ, RZ, R0 ;  /* 0x000000ffff0c7224 */ /* 0x000fe200078e0000 */
[----:B------:R-:W-:Y:S06]  /*30520*/  @P2 BRA `(.L_x_6915) ;  /* 0x0000000000142947 */ /* 0x000fec0003800000 */
[----:B------:R-:W-:Y:S05]  /*30530*/  @!P0 BRA `(.L_x_6915) ;  /* 0x0000000000108947 */ /* 0x000fea0003800000 */
[----:B------:R-:W2:Y:S04]  /*30540*/  LDG.E R9, desc[UR36][R4.64] ;  /* 0x0000002404097981 */ /* 0x000ea8000c1e1900 */
[----:B0-----:R-:W2:Y:S02]  /*30550*/  LDG.E R0, desc[UR36][R4.64+0x4] ;  /* 0x0000042404007981 */ /* 0x001ea4000c1e1900 */
[----:B--2---:R-:W-:-:S05]  /*30560*/  IMAD.IADD R12, R0, 0x1, -R9 ;  /* 0x00000001000c7824 */ /* 0x004fca00078e0a09 */
[----:B------:R1:W-:Y:S02]  /*30570*/  STL [R1+0x410], R12 ;  /* 0x0004100c01007387 */ /* 0x0003e40000100800 */
.L_x_6915:
[----:B------:R-:W-:Y:S01]  /*30580*/  ULDC.64 UR4, c[0x0][0xb18] ;  /* 0x0002c60000047ab9 */ /* 0x000fe20000000a00 */
[C---:B0-----:R-:W-:Y:S02]  /*30590*/  LOP3.LUT R0, R26.reuse, 0xff000000, RZ, 0xc0, !PT ;  /* 0xff0000001a007812 */ /* 0x041fe400078ec0ff */
[----:B------:R-:W-:Y:S02]  /*305a0*/  ISETP.NE.U32.AND P0, PT, RZ, UR4, PT ;  /* 0x00000004ff007c0c */ /* 0x000fe4000bf05070 */
[----:B------:R-:W-:Y:S02]  /*305b0*/  SHF.R.U32.HI R5, RZ, 0x8, R0 ;  /* 0x00000008ff057819 */ /* 0x000fe40000011600 */
[----:B------:R-:W-:Y:S02]  /*305c0*/  ISETP.NE.AND.EX P0, PT, RZ, UR5, PT, P0 ;  /* 0x00000005ff007c0c */ /* 0x000fe4000bf05300 */
[C---:B------:R-:W-:Y:S02]  /*305d0*/  LOP3.LUT R0, R26.reuse, 0xff0000, RZ, 0xc0, !PT ;  /* 0x00ff00001a007812 */ /* 0x040fe400078ec0ff */
[----:B------:R-:W-:-:S02]  /*305e0*/  LOP3.LUT R16, R26, 0xffff, RZ, 0xc0, !PT ;  /* 0x0000ffff1a107812 */ /* 0x000fc400078ec0ff */
[----:B------:R-:W-:-:S07]  /*305f0*/  LEA.HI R0, R0, R5, RZ, 0x10 ;  /* 0x0000000500007211 */ /* 0x000fce00078f80ff */
[----:B------:R-:W-:Y:S05]  /*30600*/  @!P0 BRA `(.L_x_6916) ;  /* 0x0000000000108947 */ /* 0x000fea0003800000 */
[----:B------:R-:W0:Y:S02]  /*30610*/  LDC.64 R4, c[0x0][0xb18] ;  /* 0x0002c600ff047b82 */ /* 0x000e240000000a00 */
[----:B0-----:R-:W-:-:S05]  /*30620*/  IMAD.WIDE R4, R27, 0x4, R4 ;  /* 0x000000041b047825 */ /* 0x001fca00078e0204 */
[----:B------:R0:W5:Y:S01]  /*30630*/  LDG.E R10, desc[UR36][R4.64] ;  /* 0x00000024040a7981 */ /* 0x000162000c1e1900 */
[----:B------:R-:W-:Y:S05]  /*30640*/  BRA `(.L_x_6917) ;  /* 0x0000000000247947 */ /* 0x000fea0003800000 */
.L_x_6916:
        /* <DEDUP_REMOVED lines=9> */
.L_x_6917:
[----:B0-----:R-:W2:Y:S01]  /*306e0*/  @P1 LDG.E R4, desc[UR36][R2.64] ;  /* 0x0000002402041981 */ /* 0x001ea2000c1e1900 */
[----:B------:R-:W0:Y:S03]  /*306f0*/  LDC R5, c[0x0][0x448] ;  /* 0x00011200ff057b82 */ /* 0x000e260000000800 */
[----:B------:R-:W2:Y:S01]  /*30700*/  @P1 LDG.E R9, desc[UR36][R2.64+0x4] ;  /* 0x0000042402091981 */ /* 0x000ea2000c1e1900 */
[----:B-----5:R-:W-:Y:S02]  /*30710*/  IMAD.IADD R10, R10, 0x1, -R34 ;  /* 0x000000010a0a7824 */ /* 0x020fe400078e0a22 */
[----:B------:R-:W-:Y:S01]  /*30720*/  IMAD.SHL.U32 R32, R25, 0x40, RZ ;  /* 0x0000004019207824 */ /* 0x000fe200078e00ff */
[----:B0-----:R-:W-:-:S13]  /*30730*/  ISETP.NE.AND P2, PT, R5, 0x1, PT ;  /* 0x000000010500780c */ /* 0x001fda0003f45270 */
[----:B------:R-:W0:Y:S08]  /*30740*/  @P2 LDC R8, c[0x0][0x44c] ;  /* 0x00011300ff082b82 */ /* 0x000e300000000800 */
[----:B------:R-:W3:Y:S01]  /*30750*/  @P2 LDC R5, c[0x0][0x450] ;  /* 0x00011400ff052b82 */ /* 0x000ee20000000800 */
[----:B--2---:R-:W-:Y:S02]  /*30760*/  @P1 IMAD.IADD R7, R9, 0x1, -R4 ;  /* 0x0000000109071824 */ /* 0x004fe400078e0a04 */
[----:B------:R-:W-:-:S02]  /*30770*/  VIADD R9, R32, 0x3f ;  /* 0x0000003f20097836 */ /* 0x000fc40000000000 */
[----:B------:R-:W-:Y:S02]  /*30780*/  IMAD.IADD R26, R10, 0x1, R7 ;  /* 0x000000010a1a7824 */ /* 0x000fe400078e0207 */
[----:B0-----:R-:W-:-:S04]  /*30790*/  @P2 IMAD.HI.U32 R8, R9, R8, RZ ;  /* 0x0000000809082227 */ /* 0x001fc800078e00ff */
[C---:B------:R-:W-:Y:S01]  /*307a0*/  VIADD R20, R26.reuse, 0x3f ;  /* 0x0000003f1a147836 */ /* 0x040fe20000000000 */
[----:B---3--:R-:W-:Y:S02]  /*307b0*/  @P2 SHF.R.U32.HI R9, RZ, R5, R8 ;  /* 0x00000005ff092219 */ /* 0x008fe40000011608 */
[----:B------:R-:W-:Y:S02]  /*307c0*/  IADD3 R8, R26, 0x1, -R12 ;  /* 0x000000011a087810 */ /* 0x000fe40007ffe80c */
[----:B------:R-:W-:-:S03]  /*307d0*/  SHF.R.S32.HI R3, RZ, 0x1f, R20 ;  /* 0x0000001fff037819 */ /* 0x000fc60000011414 */
[----:B------:R-:W-:Y:S01]  /*307e0*/  IMAD.IADD R9, R8, 0x1, R9 ;  /* 0x0000000108097824 */ /* 0x000fe200078e0209 */
        /* <DEDUP_REMOVED lines=17> */
.L_x_6920:
[----:B------:R-:W-:-:S13]  /*30900*/  ISETP.NE.AND P0, PT, R3, 0x1, PT ;  /* 0x000000010300780c */ /* 0x000fda0003f05270 */
[----:B------:R-:W0:Y:S02]  /*30910*/  @P0 LDC.64 R4, c[0x0][0xae0] ;  /* 0x0002b800ff040b82 */ /* 0x000e240000000a00 */
[----:B0-----:R-:W-:-:S05]  /*30920*/  @P0 IMAD.HI.U32 R4, R11, R4, RZ ;  /* 0x000000040b040227 */ /* 0x001fca00078e00ff */
[----:B------:R-:W-:-:S07]  /*30930*/  @P0 SHF.R.U32.HI R11, RZ, R5, R4 ;  /* 0x00000005ff0b0219 */ /* 0x000fce0000011604 */
.L_x_6921:
[----:B------:R-:W-:Y:S05]  /*30940*/  BSYNC B0 ;  /* 0x0000000000007941 */ /* 0x000fea0003800000 */
.L_x_6919:
[----:B------:R-:W-:-:S05]  /*30950*/  IMAD R11, R11, R3, R3 ;  /* 0x000000030b0b7224 */ /* 0x000fca00078e0203 */
[----:B------:R-:W-:-:S07]  /*30960*/  VIMNMX R2, R2, R11, PT ;  /* 0x0000000b02027248 */ /* 0x000fce0003fe0100 */
.L_x_6918:
        /* <DEDUP_REMOVED lines=9> */
[----:B-1----:R-:W-:Y:S01]  /*30a00*/  IMAD.IADD R12, R9, 0x1, R4 ;  /* 0x00000001090c7824 */ /* 0x002fe200078e0204 */
        /* <DEDUP_REMOVED lines=15> */
.L_x_6924:
[----:B------:R-:W-:-:S13]  /*30b00*/  ISETP.NE.AND P0, PT, R3, 0x1, PT ;  /* 0x000000010300780c */ /* 0x000fda0003f05270 */
[----:B------:R-:W0:Y:S02]  /*30b10*/  @P0 LDC.64 R4, c[0x0][0xae0] ;  /* 0x0002b800ff040b82 */ /* 0x000e240000000a00 */
[----:B0-----:R-:W-:-:S05]  /*30b20*/  @P0 IMAD.HI.U32 R4, R12, R4, RZ ;  /* 0x000000040c040227 */ /* 0x001fca00078e00ff */
[----:B------:R-:W-:-:S07]  /*30b30*/  @P0 SHF.R.U32.HI R12, RZ, R5, R4 ;  /* 0x00000005ff0c0219 */ /* 0x000fce0000011604 */
.L_x_6925:
[----:B------:R-:W-:Y:S05]  /*30b40*/  BSYNC B0 ;  /* 0x0000000000007941 */ /* 0x000fea0003800000 */
.L_x_6923:
[----:B------:R-:W-:-:S05]  /*30b50*/  IMAD R3, R12, R3, RZ ;  /* 0x000000030c037224 */ /* 0x000fca00078e02ff */
[----:B------:R-:W-:-:S07]  /*30b60*/  VIMNMX R2, R2, R3, !PT ;  /* 0x0000000302027248 */ /* 0x000fce0007fe0100 */
.L_x_6922:
        /* <DEDUP_REMOVED lines=39> */
.L_x_6927:
[----:B------:R-:W-:Y:S05]  /*30de0*/  BSYNC B0 ;  /* 0x0000000000007941 */ /* 0x000fea0003800000 */
.L_x_6926:
        /* <DEDUP_REMOVED lines=8> */
[----:B------:R-:W-:-:S13]  /*30e70*/  ISETP.GT.AND P0, PT, R11, R4, PT ;  /* 0x000000040b00720c */ /* 0x000fda0003f04270 */
        /* <DEDUP_REMOVED lines=15> */
.L_x_7101:
[----:B-1----:R-:W-:Y:S02]  /*30f70*/  ISETP.NE.AND P0, PT, R14, RZ, PT ;  /* 0x000000ff0e00720c */ /* 0x002fe40003f05270 */
[----:B------:R-:W-:-:S11]  /*30f80*/  PLOP3.LUT P6, PT, PT, PT, PT, 0x8, 0x0 ;  /* 0x000000000000781c */ /* 0x000fd60003fce170 */
[----:B------:R-:W-:Y:S05]  /*30f90*/  @P0 BRA `(.L_x_6931) ;  /* 0x00000000000c0947 */ /* 0x000fea0003800000 */
[----:B------:R-:W-:-:S03]  /*30fa0*/  UMOV UR4, 0xffffffff ;  /* 0xffffffff00047882 */ /* 0x000fc60000000000 */
[----:B------:R-:W-:Y:S05]  /*30fb0*/  BRA.DIV UR4, `(.L_x_6932) ;  /* 0x0000008a04887947 */ /* 0x000fea000b800000 */
[----:B------:R-:W-:-:S13]  /*30fc0*/  ELECT P6, URZ, PT ;  /* 0x00000000003f782f */ /* 0x000fda00038c0000 */
.L_x_6931:
        /* <DEDUP_REMOVED lines=9> */
.L_x_7104:
[----:B------:R-:W-:Y:S05]  /*31060*/  BSYNC B1 ;  /* 0x0000000000017941 */ /* 0x000fea0003800000 */
.L_x_6933:
[----:B------:R-:W-:Y:S04]  /*31070*/  BSSY B1, `(.L_x_6935) ;  /* 0x00000b7000017945 */ /* 0x000fe80003800000 */
[----:B------:R-:W-:Y:S05]  /*31080*/  @!P6 BRA `(.L_x_6936) ;  /* 0x0000000800d4e947 */ /* 0x000fea0003800000 */
[----:B------:R-:W1:Y:S01]  /*31090*/  S2R R7, SR_TID.X ;  /* 0x0000000000077919 */ /* 0x000e620000002100 */
[----:B0-----:R-:W-:Y:S01]  /*310a0*/  IMAD R3, R19, 0x8, R18 ;  /* 0x0000000813037824 */ /* 0x001fe200078e0212 */
[----:B------:R-:W-:Y:S01]  /*310b0*/  BSSY B2, `(.L_x_6937) ;  /* 0x0000006000027945 */ /* 0x000fe20003800000 */
[----:B-1----:R-:W-:Y:S02]  /*310c0*/  LOP3.LUT R10, R7, 0x7f, RZ, 0xc0, !PT ;  /* 0x0000007f070a7812 */ /* 0x002fe400078ec0ff */
[----:B------:R-:W-:Y:S02]  /*310d0*/  SHF.L.U32 R7, R29, 0x1f, RZ ;  /* 0x0000001f1d077819 */ /* 0x000fe400000006ff */
[----:B------:R-:W-:Y:S02]  /*310e0*/  ISETP.NE.AND P1, PT, R10, RZ, PT ;  /* 0x000000ff0a00720c */ /* 0x000fe40003f25270 */
[----:B------:R-:W0:Y:S02]  /*310f0*/  SYNCS.PHASECHK.TRANS64.TRYWAIT P0, [R3+URZ+0x388a0], R7 ;  /* 0x0388a007030075a7 */ /* 0x000e24000800017f */
[----:B0-----:R-:W-:Y:S09]  /*31100*/  @!P0 BRA `(.L_x_6938) ;  /* 0x0000008800688947 */ /* 0x001ff20003800000 */
.L_x_7105:
[----:B------:R-:W-:Y:S05]  /*31110*/  BSYNC B2 ;  /* 0x0000000000027941 */ /* 0x000fea0003800000 */
.L_x_6937:
[----:B------:R-:W-:Y:S04]  /*31120*/  BSSY B2, `(.L_x_6939) ;  /* 0x0000009000027945 */ /* 0x000fe80003800000 */
[----:B------:R-:W-:Y:S05]  /*31130*/  @P1 BRA `(.L_x_6940) ;  /* 0x00000000001c1947 */ /* 0x000fea0003800000 */
[----:B------:R-:W1:Y:S02]  /*31140*/  S2R R10, SR_TID.X ;  /* 0x00000000000a7919 */ /* 0x000e640000002100 */
[----:B-1----:R-:W-:Y:S01]  /*31150*/  LOP3.LUT R11, R10, 0x1f, RZ, 0xc0, !PT ;  /* 0x0000001f0a0b7812 */ /* 0x002fe200078ec0ff */
[----:B------:R-:W-:-:S03]  /*31160*/  IMAD.MOV.U32 R10, RZ, RZ, 0x2000 ;  /* 0x00002000ff0a7424 */ /* 0x000fc600078e00ff */
[----:B------:R-:W-:Y:S01]  /*31170*/  ISETP.NE.AND P0, PT, R11, RZ, PT ;  /* 0x000000ff0b00720c */ /* 0x000fe20003f05270 */
[----:B------:R1:W-:-:S12]  /*31180*/  SYNCS.ARRIVE.TRANS64 RZ, [R3+URZ+0x38890], R10 ;  /* 0x0388900a03ff79a7 */ /* 0x0003d8000800003f */
[----:B-1----:R-:W-:Y:S05]  /*31190*/  @!P0 BRA `(.L_x_6940) ;  /* 0x0000000000048947 */ /* 0x002fea0003800000 */
[----:B------:R-:W-:Y:S01]  /*311a0*/  BPT.TRAP 0x1 ;  /* 0x000000040000795c */ /* 0x000fe20000300000 */
.L_x_6940:
[----:B------:R-:W-:Y:S05]  /*311b0*/  BSYNC B2 ;  /* 0x0000000000027941 */ /* 0x000fea0003800000 */
.L_x_6939:
        /* <DEDUP_REMOVED lines=12> */
.L_x_6941:
        /* <DEDUP_REMOVED lines=13> */
.L_x_7106:
[----:B------:R-:W-:Y:S05]  /*31350*/  BSYNC B2 ;  /* 0x0000000000027941 */ /* 0x000fea0003800000 */
.L_x_6942:
        /* <DEDUP_REMOVED lines=11> */
.L_x_6945:
[----:B------:R-:W-:Y:S05]  /*31410*/  BSYNC B2 ;  /* 0x0000000000027941 */ /* 0x000fea0003800000 */
.L_x_6944:
        /* <DEDUP_REMOVED lines=9> */
.L_x_6946:
        /* <DEDUP_REMOVED lines=15> */
.L_x_6947:
        /* <DEDUP_REMOVED lines=15> */
.L_x_6948:
        /* <DEDUP_REMOVED lines=15> */
.L_x_6949:
        /* <DEDUP_REMOVED lines=15> */
.L_x_6950:
        /* <DEDUP_REMOVED lines=15> */
.L_x_6951:
        /* <DEDUP_REMOVED lines=15> */
.L_x_6952:
        /* <DEDUP_REMOVED lines=15> */
.L_x_6953:
        /* <DEDUP_REMOVED lines=10> */
.L_x_6936:
[----:B------:R-:W-:Y:S05]  /*31be0*/  BSYNC B1 ;  /* 0x0000000000017941 */ /* 0x000fea0003800000 */
.L_x_6935:
        /* <DEDUP_REMOVED lines=9> */
.L_x_6973:
[----:B------:R-:W-:Y:S05]  /*31c80*/  YIELD ;  /* 0x0000000000007946 */ /* 0x000fea0003800000 */
[----:B------:R-:W-:Y:S04]  /*31c90*/  BSSY B1, `(.L_x_6954) ;  /* 0x00000b6000017945 */ /* 0x000fe80003800000 */
[----:B------:R-:W-:Y:S05]  /*31ca0*/  @!P6 BRA `(.L_x_6955) ;  /* 0x0000000800d0e947 */ /* 0x000fea0003800000 */
[----:B------:R-:W0:Y:S01]  /*31cb0*/  S2R R2, SR_TID.X ;  /* 0x0000000000027919 */ /* 0x000e220000002100 */
[----:B------:R-:W-:Y:S01]  /*31cc0*/  IMAD R10, R19, 0x8, R18 ;  /* 0x00000008130a7824 */ /* 0x000fe200078e0212 */
[----:B------:R-:W-:Y:S01]  /*31cd0*/  BSSY B2, `(.L_x_6956) ;  /* 0x0000006000027945 */ /* 0x000fe20003800000 */
[----:B0-----:R-:W-:Y:S02]  /*31ce0*/  LOP3.LUT R3, R2, 0x7f, RZ, 0xc0, !PT ;  /* 0x0000007f02037812 */ /* 0x001fe400078ec0ff */
[----:B------:R-:W-:Y:S02]  /*31cf0*/  SHF.L.U32 R2, R29, 0x1f, RZ ;  /* 0x0000001f1d027819 */ /* 0x000fe400000006ff */
[----:B------:R-:W-:Y:S02]  /*31d00*/  ISETP.NE.AND P2, PT, R3, RZ, PT ;  /* 0x000000ff0300720c */ /* 0x000fe40003f45270 */
[----:B------:R-:W0:Y:S02]  /*31d10*/  SYNCS.PHASECHK.TRANS64.TRYWAIT P1, [R10+URZ+0x388a0], R2 ;  /* 0x0388a0020a0075a7 */ /* 0x000e24000802017f */
[----:B0-----:R-:W-:Y:S09]  /*31d20*/  @!P1 BRA `(.L_x_6957) ;  /* 0x0000007c00889947 */ /* 0x001ff20003800000 */
.L_x_7107:
[----:B------:R-:W-:Y:S05]  /*31d30*/  BSYNC B2 ;  /* 0x0000000000027941 */ /* 0x000fea0003800000 */
.L_x_6956:
        /* <DEDUP_REMOVED lines=9> */
.L_x_6959:
[----:B------:R-:W-:Y:S05]  /*31dd0*/  BSYNC B2 ;  /* 0x0000000000027941 */ /* 0x000fea0003800000 */
.L_x_6958:
        /* <DEDUP_REMOVED lines=11> */
.L_x_6960:
        /* <DEDUP_REMOVED lines=13> */
.L_x_7108:
[----:B------:R-:W-:Y:S05]  /*31f60*/  BSYNC B2 ;  /* 0x0000000000027941 */ /* 0x000fea0003800000 */
.L_x_6961:
[----:B------:R-:W-:Y:S01]  /*31f70*/  BSSY B2, `(.L_x_6963) ;  /* 0x000000b000027945 */ /* 0x000fe20003800000 */
[----:B01----:R-:W-:Y:S02]  /*31f80*/  IMAD.MOV.U32 R2, RZ, RZ, 0x0 ;  /* 0x00000000ff027424 */ /* 0x003fe400078e00ff */
[----:B------:R-:W-:Y:S01]  /*31f90*/  IMAD.MOV.U32 R3, RZ, RZ, 0x12f00000 ;  /* 0x12f00000ff037424 */ /* 0x000fe200078e00ff */
[----:B------:R-:W-:Y:S06]  /*31fa0*/  @P2 BRA `(.L_x_6964) ;  /* 0x00000000001c2947 */ /* 0x000fec0003800000 */
[----:B------:R-:W0:Y:S02]  /*31fb0*/  S2R R13, SR_TID.X ;  /* 0x00000000000d7919 */ /* 0x000e240000002100 */
[----:B0-----:R-:W-:Y:S01]  /*31fc0*/  LOP3.LUT R14, R13, 0x1f, RZ, 0xc0, !PT ;  /* 0x0000001f0d0e7812 */ /* 0x001fe200078ec0ff */
[----:B------:R-:W-:-:S03]  /*31fd0*/  IMAD.MOV.U32 R13, RZ, RZ, 0x10000 ;  /* 0x00010000ff0d7424 */ /* 0x000fc600078e00ff */
[----:B------:R-:W-:Y:S01]  /*31fe0*/  ISETP.NE.AND P1, PT, R14, RZ, PT ;  /* 0x000000ff0e00720c */ /* 0x000fe20003f25270 */
[----:B------:R0:W-:-:S12]  /*31ff0*/  SYNCS.ARRIVE.TRANS64 RZ, [R10+URZ+0x388b0], R13 ;  /* 0x0388b00d0aff79a7 */ /* 0x0001d8000800003f */
[----:B0-----:R-:W-:Y:S05]  /*32000*/  @!P1 BRA `(.L_x_6964) ;  /* 0x0000000000049947 */ /* 0x001fea0003800000 */
[----:B------:R-:W-:Y:S01]  /*32010*/  BPT.TRAP 0x1 ;  /* 0x000000040000795c */ /* 0x000fe20000300000 */
.L_x_6964:
[----:B------:R-:W-:Y:S05]  /*32020*/  BSYNC B2 ;  /* 0x0000000000027941 */ /* 0x000fea0003800000 */
.L_x_6963:
        /* <DEDUP_REMOVED lines=9> */
.L_x_6965:
        /* <DEDUP_REMOVED lines=15> */
.L_x_6966:
        /* <DEDUP_REMOVED lines=15> */
.L_x_6967:
        /* <DEDUP_REMOVED lines=15> */
.L_x_6968:
        /* <DEDUP_REMOVED lines=15> */
.L_x_6969:
        /* <DEDUP_REMOVED lines=15> */
.L_x_6970:
        /* <DEDUP_REMOVED lines=15> */
.L_x_6971:
        /* <DEDUP_REMOVED lines=15> */
.L_x_6972:
        /* <DEDUP_REMOVED lines=10> */
.L_x_6955:
[----:B------:R-:W-:Y:S05]  /*327f0*/  BSYNC B1 ;  /* 0x0000000000017941 */ /* 0x000fea0003800000 */
.L_x_6954:
        /* <DEDUP_REMOVED lines=8> */
.L_x_6929:
[----:B------:R-:W-:Y:S05]  /*32880*/  BSYNC B0 ;  /* 0x0000000000007941 */ /* 0x000fea0003800000 */
.L_x_6928:
[----:B------:R-:W1:Y:S01]  /*32890*/  LDC R2, c[0x0][0x448] ;  /* 0x00011200ff027b82 */ /* 0x000e620000000800 */
[----:B0-----:R-:W-:Y:S01]  /*328a0*/  VIADD R3, R32, 0x3f ;  /* 0x0000003f20037836 */ /* 0x001fe20000000000 */
[----:B------:R-:W-:Y:S06]  /*328b0*/  @!P0 WARPSYNC.ALL ;  /* 0x0000000000008948 */ /* 0x000fec0003800000 */
[----:B------:R-:W-:Y:S01]  /*328c0*/  @!P0 BAR.SYNC.DEFER_BLOCKING 0xc, 0x180 ;  /* 0x0306000000008b1d */ /* 0x000fe20000010000 */
[----:B-1----:R-:W-:-:S13]  /*328d0*/  ISETP.NE.AND P1, PT, R2, 0x1, PT ;  /* 0x000000010200780c */ /* 0x002fda0003f25270 */
[----:B------:R-:W0:Y:S08]  /*328e0*/  @P1 LDC R4, c[0x0][0x44c] ;  /* 0x00011300ff041b82 */ /* 0x000e300000000800 */
[----:B------:R-:W1:Y:S01]  /*328f0*/  @P1 LDC R2, c[0x0][0x450] ;  /* 0x00011400ff021b82 */ /* 0x000e620000000800 */
[----:B0-----:R-:W-:-:S05]  /*32900*/  @P1 IMAD.HI.U32 R4, R3, R4, RZ ;  /* 0x0000000403041227 */ /* 0x001fca00078e00ff */
[----:B-1----:R-:W-:-:S05]  /*32910*/  @P1 SHF.R.U32.HI R3, RZ, R2, R4 ;  /* 0x00000002ff031219 */ /* 0x002fca0000011604 */
        /* <DEDUP_REMOVED lines=16> */
.L_x_6976:
[----:B------:R-:W-:-:S13]  /*32a20*/  ISETP.NE.AND P0, PT, R3, 0x1, PT ;  /* 0x000000010300780c */ /* 0x000fda0003f05270 */
[----:B------:R-:W0:Y:S02]  /*32a30*/  @P0 LDC.64 R4, c[0x0][0xae0] ;  /* 0x0002b800ff040b82 */ /* 0x000e240000000a00 */
[----:B0-----:R-:W-:-:S05]  /*32a40*/  @P0 IMAD.HI.U32 R4, R6, R4, RZ ;  /* 0x0000000406040227 */ /* 0x001fca00078e00ff */
[----:B------:R-:W-:-:S07]  /*32a50*/  @P0 SHF.R.U32.HI R6, RZ, R5, R4 ;  /* 0x00000005ff060219 */ /* 0x000fce0000011604 */
.L_x_6977:
[----:B------:R-:W-:Y:S05]  /*32a60*/  BSYNC B0 ;  /* 0x0000000000007941 */ /* 0x000fea0003800000 */
.L_x_6975:
[----:B------:R-:W-:-:S05]  /*32a70*/  IMAD R5, R6, R3, R3 ;  /* 0x0000000306057224 */ /* 0x000fca00078e0203 */
[----:B------:R-:W-:-:S07]  /*32a80*/  VIMNMX R2, R2, R5, PT ;  /* 0x0000000502027248 */ /* 0x000fce0003fe0100 */
.L_x_6974:
[----:B------:R-:W-:Y:S01]  /*32a90*/  VIADD R2, R2, 0x3f ;  /* 0x0000003f02027836 */ /* 0x000fe20000000000 */
[----:B------:R-:W-:-:S04]  /*32aa0*/  ULDC UR4, c[0x0][0xad4] ;  /* 0x0002b50000047ab9 */ /* 0x000fc80000000800 */
[----:B------:R-:W-:-:S04]  /*32ab0*/  SHF.R.S32.HI R5, RZ, 0x1f, R2 ;  /* 0x0000001fff057819 */ /* 0x000fc80000011402 */
[----:B------:R-:W-:Y:S02]  /*32ac0*/  LEA.HI R5, R5, R2, RZ, 0x6 ;  /* 0x0000000205057211 */ /* 0x000fe400078f30ff */
[----:B------:R-:W0:Y:S02]  /*32ad0*/  @P1 LDC R2, c[0x0][0x450] ;  /* 0x00011400ff021b82 */ /* 0x000e240000000800 */
[----:B------:R-:W-:-:S04]  /*32ae0*/  SHF.R.S32.HI R5, RZ, 0x6, R5 ;  /* 0x00000006ff057819 */ /* 0x000fc80000011405 */
[----:B------:R-:W-:Y:S02]  /*32af0*/  VIMNMX R20, R20, R5, PT ;  /* 0x0000000514147248 */ /* 0x000fe40003fe0100 */
[----:B------:R-:W1:Y:S02]  /*32b00*/  @P1 LDC R5, c[0x0][0x44c] ;  /* 0x00011300ff051b82 */ /* 0x000e640000000800 */
[----:B-1----:R-:W-:-:S04]  /*32b10*/  @P1 IMAD.HI.U32 R4, R32, R5, RZ ;  /* 0x0000000520041227 */ /* 0x002fc800078e00ff */
[----:B------:R-:W-:Y:S01]  /*32b20*/  IMAD.MOV.U32 R5, RZ, RZ, R32 ;  /* 0x000000ffff057224 */ /* 0x000fe200078e0020 */
        /* <DEDUP_REMOVED lines=14> */
.L_x_6980:
[----:B------:R-:W-:-:S13]  /*32c10*/  ISETP.NE.AND P0, PT, R3, 0x1, PT ;  /* 0x000000010300780c */ /* 0x000fda0003f05270 */
[----:B------:R-:W0:Y:S02]  /*32c20*/  @P0 LDC.64 R4, c[0x0][0xae0] ;  /* 0x0002b800ff040b82 */ /* 0x000e240000000a00 */
[----:B0-----:R-:W-:-:S05]  /*32c30*/  @P0 IMAD.HI.U32 R4, R6, R4, RZ ;  /* 0x0000000406040227 */ /* 0x001fca00078e00ff */
[----:B------:R-:W-:-:S07]  /*32c40*/  @P0 SHF.R.U32.HI R6, RZ, R5, R4 ;  /* 0x00000005ff060219 */ /* 0x000fce0000011604 */
.L_x_6981:
[----:B------:R-:W-:Y:S05]  /*32c50*/  BSYNC B0 ;  /* 0x0000000000007941 */ /* 0x000fea0003800000 */
.L_x_6979:
[----:B------:R-:W-:-:S05]  /*32c60*/  IMAD R3, R6, R3, RZ ;  /* 0x0000000306037224 */ /* 0x000fca00078e02ff */
[----:B------:R-:W-:-:S07]  /*32c70*/  VIMNMX R2, R2, R3, !PT ;  /* 0x0000000302027248 */ /* 0x000fce0007fe0100 */
.L_x_6978:
[----:B------:R-:W-:Y:S01]  /*32c80*/  ISETP.NE.AND P1, PT, R0, RZ, PT ;  /* 0x000000ff0000720c */ /* 0x000fe20003f25270 */
[----:B------:R-:W-:Y:S01]  /*32c90*/  BSSY B0, `(.L_x_6982) ;  /* 0x0000024000007945 */ /* 0x000fe20003800000 */
[----:B------:R-:W-:-:S04]  /*32ca0*/  SHF.R.S32.HI R3, RZ, 0x1f, R2 ;  /* 0x0000001fff037819 */ /* 0x000fc80000011402 */
[----:B------:R-:W-:Y:S01]  /*32cb0*/  LEA.HI R3, R3, R2, RZ, 0x6 ;  /* 0x0000000203037211 */ /* 0x000fe200078f30ff */
[----:B------:R-:W-:-:S03]  /*32cc0*/  IMAD.MOV.U32 R2, RZ, RZ, RZ ;  /* 0x000000ffff027224 */ /* 0x000fc600078e00ff */
[----:B------:R-:W-:-:S03]  /*32cd0*/  SHF.R.S32.HI R3, RZ, 0x6, R3 ;  /* 0x00000006ff037819 */ /* 0x000fc60000011403 */
        /* <DEDUP_REMOVED lines=31> */
.L_x_6983:
[----:B------:R-:W-:Y:S05]  /*32ed0*/  BSYNC B0 ;  /* 0x0000000000007941 */ /* 0x000fea0003800000 */
.L_x_6982:
[-C--:B------:R-:W-:Y:S01]  /*32ee0*/  IMAD R33, R33, R2.reuse, R4 ;  /* 0x0000000221217224 */ /* 0x080fe200078e0204 */
[----:B------:R-:W-:Y:S04]  /*32ef0*/  BSSY B7, `(.L_x_6984) ;  /* 0x000045d000077945 */ /* 0x000fe80003800000 */
[----:B------:R-:W-:-:S04]  /*32f00*/  VIADDMNMX R31, R33, R2, R20, PT ;  /* 0x00000002211f7246 */ /* 0x000fc80003800114 */
[----:B------:R-:W-:Y:S01]  /*32f10*/  ISETP.GT.AND P0, PT, R31, R33, PT ;  /* 0x000000211f00720c */ /* 0x000fe20003f04270 */
[----:B------:R1:W-:-:S12]  /*32f20*/  STL [R1+0x430], R31 ;  /* 0x0004301f01007387 */ /* 0x0003d80000100800 */
[----:B-1----:R-:W-:Y:S05]  /*32f30*/  @P0 BRA `(.L_x_6985) ;  /* 0x0000000000440947 */ /* 0x002fea0003800000 */
[----:B0-----:R-:W0:Y:S02]  /*32f40*/  S2R R0, SR_TID.X ;  /* 0x0000000000007919 */ /* 0x001e240000002100 */
        /* <DEDUP_REMOVED lines=16> */
.L_x_6985:
[----:B0-----:R-:W-:Y:S01]  /*33050*/  VIADD R0, R18, 0x22400 ;  /* 0x0002240012007836 */ /* 0x001fe20000000000 */
        /* <DEDUP_REMOVED lines=19> */
.L_x_6988:
[----:B------:R-:W-:Y:S05]  /*33190*/  BSYNC B6 ;  /* 0x0000000000067941 */ /* 0x000fea0003800000 */
.L_x_6987:
        /* <DEDUP_REMOVED lines=20> */
.L_x_6991:
        /* <DEDUP_REMOVED lines=15> */
.L_x_6990:
[----:B------:R-:W-:Y:S05]  /*333d0*/  BSYNC B6 ;  /* 0x0000000000067941 */ /* 0x000fea0003800000 */
.L_x_6989:
[----:B------:R-:W-:Y:S01]  /*333e0*/  ULDC.64 UR4, c[0x0][0xaf0] ;  /* 0x0002bc0000047ab9 */ /* 0x000fe20000000a00 */
[----:B------:R-:W-:Y:S01]  /*333f0*/  IMAD.MOV.U32 R30, RZ, RZ, R27 ;  /* 0x000000ffff1e7224 */ /* 0x000fe200078e001b */
[----:B------:R-:W-:Y:S01]  /*33400*/  ISETP.NE.U32.AND P0, PT, RZ, UR4, PT ;  /* 0x00000004ff007c0c */ /* 0x000fe2000bf05070 */
[----:B------:R-:W0:Y:S01]  /*33410*/  S2R R20, SR_TID.X ;  /* 0x0000000000147919 */ /* 0x000e220000002100 */
[----:B------:R-:W1:Y:S01]  /*33420*/  LDC R10, c[0x0][0x430] ;  /* 0x00010c00ff0a7b82 */ /* 0x000e620000000800 */
[----:B------:R-:W2:Y:S01]  /*33430*/  S2R R21, SR_TID.X ;  /* 0x0000000000157919 */ /* 0x000ea20000002100 */
[----:B------:R-:W-:Y:S01]  /*33440*/  ISETP.NE.AND.EX P0, PT, RZ, UR5, PT, P0 ;  /* 0x00000005ff007c0c */ /* 0x000fe2000bf05300 */
[----:B------:R-:W-:-:S12]  /*33450*/  ULDC UR4, c[0x0][0x320] ;  /* 0x0000c80000047ab9 */ /* 0x000fd80000000800 */
[----:B------:R-:W3:Y:S01]  /*33460*/  @P0 LDC.64 R2, c[0x0][0xaf0] ;  /* 0x0002bc00ff020b82 */ /* 0x000ee20000000a00 */
[----:B0-----:R-:W-:Y:S01]  /*33470*/  LOP3.LUT R20, R20, 0x7f, RZ, 0xc0, !PT ;  /* 0x0000007f14147812 */ /* 0x001fe200078ec0ff */
[----:B---3--:R-:W-:-:S05]  /*33480*/  @P0 IMAD.WIDE R2, R27, 0x4, R2 ;  /* 0x000000041b020825 */ /* 0x008fca00078e0202 */
[----:B------:R0:W3:Y:S01]  /*33490*/  @P0 LDG.E R30, desc[UR36][R2.64] ;  /* 0x00000024021e0981 */ /* 0x0000e2000c1e1900 */
[----:B------:R-:W-:Y:S01]  /*334a0*/  SHF.R.U32.HI R25, RZ, 0x3, R20 ;  /* 0x00000003ff197819 */ /* 0x000fe20000011614 */
[----:B--2---:R-:W-:Y:S01]  /*334b0*/  IMAD.SHL.U32 R20, R21, 0x10, RZ ;  /* 0x0000001015147824 */ /* 0x004fe200078e00ff */
[----:B-1----:R-:W-:Y:S02]  /*334c0*/  ISETP.NE.AND P1, PT, R10, 0x1, PT ;  /* 0x000000010a00780c */ /* 0x002fe40003f25270 */
[----:B------:R-:W-:Y:S02]  /*334d0*/  LEA R0, R31, 0xffffffc0, 0x6 ;  /* 0xffffffc01f007811 */ /* 0x000fe400078e30ff */
[----:B------:R-:W-:Y:S01]  /*334e0*/  LOP3.LUT R20, R25, 0x70, R20, 0xf8, !PT ;  /* 0x0000007019147812 */ /* 0x000fe200078ef814 */
[----:B------:R-:W1:Y:S01]  /*334f0*/  S2R R31, SR_TID.X ;  /* 0x00000000001f7919 */ /* 0x000e620000002100 */
[----:B------:R-:W-:Y:S01]  /*33500*/  LOP3.LUT R17, R17, 0xffffffbf, RZ, 0xc0, !PT ;  /* 0xffffffbf11117812 */ /* 0x000fe200078ec0ff */
[----:B------:R-:W2:Y:S02]  /*33510*/  S2R R25, SR_TID.X ;  /* 0x0000000000197919 */ /* 0x000ea40000002100 */
[----:B------:R-:W-:-:S04]  /*33520*/  IMAD.IADD R7, R20, 0x1, R0 ;  /* 0x0000000114077824 */ /* 0x000fc800078e0200 */
[----:B0-----:R-:W0:Y:S01]  /*33530*/  @P1 LDC R3, c[0x0][0x434] ;  /* 0x00010d00ff031b82 */ /* 0x001e220000000800 */
[C---:B------:R-:W-:Y:S01]  /*33540*/  ISETP.GE.AND P0, PT, R7.reuse, R26, PT ;  /* 0x0000001a0700720c */ /* 0x040fe20003f06270 */
[----:B------:R-:W-:-:S03]  /*33550*/  IMAD.IADD R7, R7, 0x1, R34 ;  /* 0x0000000107077824 */ /* 0x000fc600078e0222 */
[----:B------:R-:W-:Y:S01]  /*33560*/  ISETP.GT.U32.OR P0, PT, R20, 0x3f, P0 ;  /* 0x0000003f1400780c */ /* 0x000fe20000704470 */
[----:B------:R-:W-:Y:S02]  /*33570*/  IMAD.MOV.U32 R6, RZ, RZ, R7 ;  /* 0x000000ffff067224 */ /* 0x000fe400078e0007 */
[----:B------:R-:W4:Y:S01]  /*33580*/  @P1 LDC R2, c[0x0][0x438] ;  /* 0x00010e00ff021b82 */ /* 0x000f220000000800 */
[----:B0-----:R-:W-:-:S04]  /*33590*/  @P1 IMAD.HI.U32 R3, R7, R3, RZ ;  /* 0x0000000307031227 */ /* 0x001fc800078e00ff */
[----:B--2---:R-:W-:Y:S02]  /*335a0*/  IMAD.SHL.U32 R35, R25, 0x8, RZ ;  /* 0x0000000819237824 */ /* 0x004fe400078e00ff */
[C---:B-1----:R-:W-:Y:S01]  /*335b0*/  IMAD.SHL.U32 R25, R31.reuse, 0x8, RZ ;  /* 0x000000081f197824 */ /* 0x042fe200078e00ff */
[----:B----4-:R-:W-:Y:S01]  /*335c0*/  @P1 SHF.R.U32.HI R6, RZ, R2, R3 ;  /* 0x00000002ff061219 */ /* 0x010fe20000011603 */
[----:B------:R-:W-:Y:S01]  /*335d0*/  IMAD.SHL.U32 R11, R31, 0x8, RZ ;  /* 0x000000081f0b7824 */ /* 0x000fe200078e00ff */
[----:B------:R-:W-:Y:S01]  /*335e0*/  LOP3.LUT R35, R35, 0x38, RZ, 0xc0, !PT ;  /* 0x0000003823237812 */ /* 0x000fe200078ec0ff */
[----:B------:R-:W0:Y:S01]  /*335f0*/  @!P0 LDC.64 R2, c[0x0][0x428] ;  /* 0x00010a00ff028b82 */ /* 0x000e220000000a00 */
[----:B------:R-:W-:Y:S01]  /*33600*/  LOP3.LUT R25, R25, 0x38, RZ, 0xc0, !PT ;  /* 0x0000003819197812 */ /* 0x000fe200078ec0ff */
[----:B------:R-:W-:Y:S01]  /*33610*/  IMAD.SHL.U32 R31, R31, 0x8, RZ ;  /* 0x000000081f1f7824 */ /* 0x000fe200078e00ff */
[----:B------:R-:W-:Y:S02]  /*33620*/  LOP3.LUT R4, R35, 0x40, RZ, 0xfc, !PT ;  /* 0x0000004023047812 */ /* 0x000fe400078efcff */
[----:B------:R-:W1:Y:S01]  /*33630*/  S2R R35, SR_TID.X ;  /* 0x0000000000237919 */ /* 0x000e620000002100 */
[----:B------:R-:W-:-:S02]  /*33640*/  ISETP.GE.AND P3, PT, R25, UR4, PT ;  /* 0x0000000419007c0c */ /* 0x000fc4000bf66270 */
[----:B------:R-:W-:Y:S02]  /*33650*/  ISETP.GE.AND P2, PT, R4, UR4, PT ;  /* 0x0000000404007c0c */ /* 0x000fe4000bf46270 */
[----:B------:R-:W-:Y:S02]  /*33660*/  LOP3.LUT R11, R11, 0x38, RZ, 0xc0, !PT ;  /* 0x000000380b0b7812 */ /* 0x000fe400078ec0ff */
[----:B------:R-:W-:Y:S02]  /*33670*/  SEL R8, RZ, 0xffffffff, P2 ;  /* 0xffffffffff087807 */ /* 0x000fe40001000000 */
[----:B------:R-:W-:Y:S02]  /*33680*/  LOP3.LUT R11, R11, 0x180, RZ, 0xfc, !PT ;  /* 0x000001800b0b7812 */ /* 0x000fe400078efcff */
[----:B------:R-:W-:Y:S01]  /*33690*/  LOP3.LUT R31, R31, 0x38, RZ, 0xc0, !PT ;  /* 0x000000381f1f7812 */ /* 0x000fe200078ec0ff */
[----:B------:R-:W-:-:S04]  /*336a0*/  IMAD.SHL.U32 R8, R8, 0x2, RZ ;  /* 0x0000000208087824 */ /* 0x000fc800078e00ff */
[----:B------:R-:W-:-:S04]  /*336b0*/  @P2 LOP3.LUT R17, R17, 0x40, RZ, 0xfc, !PT ;  /* 0x0000004011112812 */ /* 0x000fc800078efcff */
[----:B------:R-:W-:-:S04]  /*336c0*/  LOP3.LUT R17, R17, 0xffffff7f, RZ, 0xc0, !PT ;  /* 0xffffff7f11117812 */ /* 0x000fc800078ec0ff */
[----:B------:R-:W-:-:S04]  /*336d0*/  @P3 LOP3.LUT R17, R17, 0x80, RZ, 0xfc, !PT ;  /* 0x0000008011113812 */ /* 0x000fc800078efcff */
[----:B------:R-:W-:Y:S01]  /*336e0*/  LOP3.LUT R17, R17, 0xffffffdf, RZ, 0xc0, !PT ;  /* 0xffffffdf11117812 */ /* 0x000fe200078ec0ff */
[C---:B-1----:R-:W-:Y:S02]  /*336f0*/  IMAD.SHL.U32 R4, R35.reuse, 0x8, RZ ;  /* 0x0000000823047824 */ /* 0x042fe400078e00ff */
[----:B------:R-:W-:-:S03]  /*33700*/  IMAD.SHL.U32 R35, R35, 0x8, RZ ;  /* 0x0000000823237824 */ /* 0x000fc600078e00ff */
[----:B------:R-:W-:Y:S02]  /*33710*/  LOP3.LUT R4, R4, 0x38, RZ, 0xc0, !PT ;  /* 0x0000003804047812 */ /* 0x000fe400078ec0ff */
[----:B------:R-:W-:Y:S02]  /*33720*/  LOP3.LUT R35, R35, 0x38, RZ, 0xc0, !PT ;  /* 0x0000003823237812 */ /* 0x000fe400078ec0ff */
[----:B------:R-:W-:Y:S02]  /*33730*/  LOP3.LUT R4, R4, 0x80, RZ, 0xfc, !PT ;  /* 0x0000008004047812 */ /* 0x000fe400078efcff */
[----:B------:R-:W-:Y:S02]  /*33740*/  LOP3.LUT R35, R35, 0xc0, RZ, 0xfc, !PT ;  /* 0x000000c023237812 */ /* 0x000fe400078efcff */
[----:B------:R-:W-:Y:S02]  /*33750*/  ISETP.GE.AND P2, PT, R4, UR4, PT ;  /* 0x0000000404007c0c */ /* 0x000fe4000bf46270 */
[----:B------:R-:W-:-:S02]  /*33760*/  SEL R4, RZ, 0x1, P3 ;  /* 0x00000001ff047807 */ /* 0x000fc40001800000 */
[----:B------:R-:W-:Y:S02]  /*33770*/  ISETP.GE.AND P1, PT, R35, UR4, PT ;  /* 0x0000000423007c0c */ /* 0x000fe4000bf26270 */
[----:B------:R-:W-:Y:S02]  /*33780*/  LOP3.LUT R8, R8, 0x2, R4, 0xe2, !PT ;  /* 0x0000000208087812 */ /* 0x000fe400078ee204 */
[----:B------:R-:W-:Y:S02]  /*33790*/  SEL R4, RZ, 0x4, P2 ;  /* 0x00000004ff047807 */ /* 0x000fe40001000000 */
[----:B------:R-:W-:-:S03]  /*337a0*/  SEL R5, RZ, 0x8, P1 ;  /* 0x00000008ff057807 */ /* 0x000fc60000800000 */
[----:B------:R-:W-:Y:S02]  /*337b0*/  @P2 LOP3.LUT R17, R17, 0x20, RZ, 0xfc, !PT ;  /* 0x0000002011112812 */ /* 0x000fe400078efcff */
[----:B------:R-:W-:Y:S01]  /*337c0*/  LOP3.LUT R8, R5, R8, R4, 0xfe, !PT ;  /* 0x0000000805087212 */ /* 0x000fe200078efe04 */
[--C-:B------:R-:W-:Y:S01]  /*337d0*/  @!P0 IMAD.MOV.U32 R4, RZ, RZ, R6.reuse ;  /* 0x000000ffff048224 */ /* 0x100fe200078e0006 */
[----:B------:R-:W-:Y:S02]  /*337e0*/  @!P0 SHF.R.S32.HI R5, RZ, 0x1f, R6 ;  /* 0x0000001fff058819 */ /* 0x000fe40000011406 */
[----:B------:R-:W-:-:S04]  /*337f0*/  LOP3.LUT R17, R17, 0xffffffef, RZ, 0xc0, !PT ;  /* 0xffffffef11117812 */ /* 0x000fc800078ec0ff */
[----:B------:R-:W-:Y:S02]  /*33800*/  @P1 LOP3.LUT R17, R17, 0x10, RZ, 0xfc, !PT ;  /* 0x0000001011111812 */ /* 0x000fe400078efcff */
[----:B---3--:R-:W-:Y:S01]  /*33810*/  SHF.R.S32.HI R35, RZ, 0x1f, R30 ;  /* 0x0000001fff237819 */ /* 0x008fe2000001141e */
[----:B0-----:R-:W-:-:S04]  /*33820*/  @!P0 IMAD.WIDE.U32 R4, R30, R2, R4 ;  /* 0x000000021e048225 */ /* 0x001fc800078e0004 */
[----:B------:R-:W-:-:S04]  /*33830*/  @!P0 IMAD R9, R35, R2, RZ ;  /* 0x0000000223098224 */ /* 0x000fc800078e02ff */
[----:B------:R-:W-:Y:S02]  /*33840*/  @!P0 IMAD R9, R30, R3, R9 ;  /* 0x000000031e098224 */ /* 0x000fe400078e0209 */
[----:B------:R-:W0:Y:S02]  /*33850*/  @!P0 LDC.64 R2, c[0x0][0x418] ;  /* 0x00010600ff028b82 */ /* 0x000e240000000a00 */
[----:B------:R-:W-:Y:S01]  /*33860*/  @!P0 IMAD.IADD R9, R5, 0x1, R9 ;  /* 0x0000000105098824 */ /* 0x000fe200078e0209 */
[----:B0-----:R-:W-:-:S04]  /*33870*/  @!P0 LEA R2, P1, R4, R2, 0x2 ;  /* 0x0000000204028211 */ /* 0x001fc800078210ff */
[----:B------:R-:W-:Y:S01]  /*33880*/  @!P0 LEA.HI.X R3, R4, R3, R9, 0x2, P1 ;  /* 0x0000000304038211 */ /* 0x000fe200008f1409 */
[----:B------:R-:W-:-:S06]  /*33890*/  IMAD.MOV.U32 R4, RZ, RZ, RZ ;  /* 0x000000ffff047224 */ /* 0x000fcc00078e00ff */
[----:B------:R0:W2:Y:S01]  /*338a0*/  @!P0 LDG.E R4, desc[UR36][R2.64] ;  /* 0x0000002402048981 */ /* 0x0000a2000c1e1900 */
[----:B------:R-:W-:Y:S01]  /*338b0*/  ISETP.GE.AND P0, PT, R11, UR4, PT ;  /* 0x000000040b007c0c */ /* 0x000fe2000bf06270 */
[----:B------:R-:W-:Y:S01]  /*338c0*/  UMOV UR5, 0xffffffff ;  /* 0xffffffff00057882 */ /* 0x000fe20000000000 */
[C---:B------:R-:W-:Y:S02]  /*338d0*/  LOP3.LUT R12, R31.reuse, 0x100, RZ, 0xfc, !PT ;  /* 0x000001001f0c7812 */ /* 0x040fe400078efcff */
[----:B------:R-:W-:Y:S02]  /*338e0*/  LOP3.LUT R11, R31, 0x140, RZ, 0xfc, !PT ;  /* 0x000001401f0b7812 */ /* 0x000fe400078efcff */
[----:B------:R-:W-:Y:S02]  /*338f0*/  ISETP.GE.AND P3, PT, R12, UR4, PT ;  /* 0x000000040c007c0c */ /* 0x000fe4000bf66270 */
[----:B------:R-:W-:Y:S02]  /*33900*/  ISETP.GE.AND P2, PT, R11, UR4, PT ;  /* 0x000000040b007c0c */ /* 0x000fe4000bf46270 */
[----:B0-----:R-:W-:-:S02]  /*33910*/  SEL R3, RZ, 0x10, P3 ;  /* 0x00000010ff037807 */ /* 0x001fc40001800000 */
[----:B------:R-:W-:Y:S02]  /*33920*/  SEL R2, RZ, 0x40, P0 ;  /* 0x00000040ff027807 */ /* 0x000fe40000000000 */
[----:B------:R-:W-:Y:S02]  /*33930*/  LOP3.LUT R13, R31, 0x1c0, RZ, 0xfc, !PT ;  /* 0x000001c01f0d7812 */ /* 0x000fe400078efcff */
[----:B------:R-:W-:Y:S02]  /*33940*/  LOP3.LUT R17, R17, 0xfffffff7, RZ, 0xc0, !PT ;  /* 0xfffffff711117812 */ /* 0x000fe400078ec0ff */
[----:B------:R-:W-:Y:S01]  /*33950*/  ISETP.GE.AND P0, PT, R13, UR4, PT ;  /* 0x000000040d007c0c */ /* 0x000fe2000bf06270 */
[----:B------:R-:W-:Y:S01]  /*33960*/  ULDC UR4, c[0x0][0x2f4] ;  /* 0x0000bd0000047ab9 */ /* 0x000fe20000000800 */
[----:B------:R-:W-:Y:S02]  /*33970*/  @P3 LOP3.LUT R17, R17, 0x8, RZ, 0xfc, !PT ;  /* 0x0000000811113812 */ /* 0x000fe400078efcff */
[----:B------:R-:W-:-:S02]  /*33980*/  SEL R31, RZ, 0x80, P0 ;  /* 0x00000080ff1f7807 */ /* 0x000fc40000000000 */
[----:B------:R-:W-:Y:S02]  /*33990*/  ISETP.GE.AND P0, PT, R25, UR4, PT ;  /* 0x0000000419007c0c */ /* 0x000fe4000bf06270 */
[----:B------:R-:W-:-:S04]  /*339a0*/  LOP3.LUT R17, R17, 0xfffffffb, RZ, 0xc0, !PT ;  /* 0xfffffffb11117812 */ /* 0x000fc800078ec0ff */
        /* <DEDUP_REMOVED lines=8> */
[----:B------:R-:W-:Y:S01]  /*33a30*/  STL [R1+0x448], R5 ;  /* 0x0004480501007387 */ /* 0x000fe20000100800 */
[----:B------:R-:W-:-:S05]  /*33a40*/  IMAD R2, R10, R2, R7 ;  /* 0x000000020a027224 */ /* 0x000fca00078e0207 */
[----:B------:R0:W-:Y:S02]  /*33a50*/  STL [R1+0x41c], R2 ;  /* 0x00041c0201007387 */ /* 0x0001e40000100800 */
[----:B0-----:R-:W-:Y:S01]  /*33a60*/  IMAD.U32 R2, RZ, RZ, UR44 ;  /* 0x0000002cff027e24 */ /* 0x001fe2000f8e00ff */
[----:B------:R-:W-:Y:S06]  /*33a70*/  BRA.DIV UR5, `(.L_x_6992) ;  /* 0x00000062055c7947 */ /* 0x000fec000b800000 */
.L_x_7111:
        /* <DEDUP_REMOVED lines=9> */
.L_x_6993:
        /* <DEDUP_REMOVED lines=9> */
.L_x_7112:
[----:B------:R-:W-:Y:S05]  /*33ba0*/  BSYNC B0 ;  /* 0x0000000000007941 */ /* 0x000fea0003800000 */
.L_x_6994:
        /* <DEDUP_REMOVED lines=62> */
.L_x_7122:
        /* <DEDUP_REMOVED lines=10> */
.L_x_6997:
        /* <DEDUP_REMOVED lines=10> */
.L_x_6998:
[----:B0-----:R0:W5:Y:S01]  /*340d0*/  LDL R2, [R1+0x418] ;  /* 0x0004180001027983 */ /* 0x0011620000100800 */
[----:B------:R0:W-:Y:S02]  /*340e0*/  SYNCS.ARRIVE.TRANS64.A1T0 RZ, [R25+URZ+0x38830], RZ ;  /* 0x038830ff19ff79a7 */ /* 0x0001e4000810003f */
[----:B------:R-:W-:Y:S05]  /*340f0*/  WARPSYNC.ALL ;  /* 0x0000000000007948 */ /* 0x000fea0003800000 */
[----:B------:R-:W-:Y:S01]  /*34100*/  ULDC.64 UR4, c[0x0][0xaf8] ;  /* 0x0002be0000047ab9 */ /* 0x000fe20000000a00 */
[----:B------:R-:W-:Y:S01]  /*34110*/  VIADD R0, R18, 0x20400 ;  /* 0x0002040012007836 */ /* 0x000fe20000000000 */
[----:B------:R-:W-:Y:S01]  /*34120*/  BAR.SYNC.DEFER_BLOCKING 0x8, 0x100 ;  /* 0x0204000000007b1d */ /* 0x000fe20000010000 */
[----:B------:R-:W-:-:S03]  /*34130*/  ISETP.NE.U32.AND P0, PT, RZ, UR4, PT ;  /* 0x00000004ff007c0c */ /* 0x000fc6000bf05070 */
[----:B------:R-:W-:Y:S02]  /*34140*/  LOP3.LUT P1, RZ, R0, 0x3ff, RZ, 0xc0, !PT ;  /* 0x000003ff00ff7812 */ /* 0x000fe4000782c0ff */
[----:B------:R-:W-:Y:S01]  /*34150*/  ISETP.NE.AND.EX P0, PT, RZ, UR5, PT, P0 ;  /* 0x00000005ff007c0c */ /* 0x000fe2000bf05300 */
[----:B------:R-:W-:Y:S01]  /*34160*/  BSSY B6, `(.L_x_6999) ;  /* 0x0000019000067945 */ /* 0x000fe20003800000 */
[----:B------:R-:W-:Y:S02]  /*34170*/  SHF.R.S32.HI R0, RZ, 0x1f, R27 ;  /* 0x0000001fff007819 */ /* 0x000fe4000001141b */
[----:B------:R-:W-:Y:S02]  /*34180*/  SEL R3, R27, RZ, !P0 ;  /* 0x000000ff1b037207 */ /* 0x000fe40004000000 */
[----:B------:R-:W-:-:S03]  /*34190*/  SEL R0, R0, RZ, !P0 ;  /* 0x000000ff00007207 */ /* 0x000fc60004000000 */
[----:B------:R-:W-:Y:S04]  /*341a0*/  STL [R1+0x420], R3 ;  /* 0x0004200301007387 */ /* 0x000fe80000100800 */
[----:B------:R1:W-:Y:S02]  /*341b0*/  STL [R1+0x434], R0 ;  /* 0x0004340001007387 */ /* 0x0003e40000100800 */
[----:B-1---5:R-:W-:-:S05]  /*341c0*/  SHF.R.S32.HI R0, RZ, 0x1f, R2 ;  /* 0x0000001fff007819 */ /* 0x022fca0000011402 */
[----:B------:R1:W-:Y:S01]  /*341d0*/  STL [R1+0x42c], R0 ;  /* 0x00042c0001007387 */ /* 0x0003e20000100800 */
        /* <DEDUP_REMOVED lines=17> */
.L_x_7000:
[----:B------:R-:W-:Y:S05]  /*342f0*/  BSYNC B6 ;  /* 0x0000000000067941 */ /* 0x000fea0003800000 */
.L_x_6999:
[----:B------:R-:W2:Y:S01]  /*34300*/  LDL R21, [R1+0x418] ;  /* 0x0004180001157983 */ /* 0x000ea20000100800 */
[----:B------:R-:W3:Y:S01]  /*34310*/  LDC R6, c[0x0][0x448] ;  /* 0x00011200ff067b82 */ /* 0x000ee20000000800 */
[----:B------:R-:W-:Y:S02]  /*34320*/  ULDC.64 UR4, c[0x0][0x298] ;  /* 0x0000a60000047ab9 */ /* 0x000fe40000000a00 */
[----:B------:R-:W4:Y:S04]  /*34330*/  LDL R20, [R1+0x434] ;  /* 0x0004340001147983 */ /* 0x000f280000100800 */
[----:B-1----:R-:W4:Y:S04]  /*34340*/  LDL R0, [R1+0x42c] ;  /* 0x00042c0001007983 */ /* 0x002f280000100800 */
[----:B------:R1:W5:Y:S01]  /*34350*/  LDL R9, [R1+0x410] ;  /* 0x0004100001097983 */ /* 0x0003620000100800 */
[----:B------:R-:W0:Y:S01]  /*34360*/  S2R R2, SR_TID.X ;  /* 0x0000000000027919 */ /* 0x000e220000002100 */
[----:B---3--:R-:W-:-:S13]  /*34370*/  ISETP.NE.AND P0, PT, R6, 0x1, PT ;  /* 0x000000010600780c */ /* 0x008fda0003f05270 */
[----:B------:R-:W3:Y:S01]  /*34380*/  @P0 LDC R3, c[0x0][0x450] ;  /* 0x00011400ff030b82 */ /* 0x000ee20000000800 */
[----:B0-----:R-:W-:-:S04]  /*34390*/  LOP3.LUT R2, R2, 0x7f, RZ, 0xc0, !PT ;  /* 0x0000007f02027812 */ /* 0x001fc800078ec0ff */
[----:B------:R-:W-:Y:S01]  /*343a0*/  SHF.R.U32.HI R2, RZ, 0x3, R2 ;  /* 0x00000003ff027819 */ /* 0x000fe20000011602 */
[----:B--2---:R-:W-:Y:S02]  /*343b0*/  IMAD.MOV.U32 R5, RZ, RZ, R21 ;  /* 0x000000ffff057224 */ /* 0x004fe400078e0015 */
[----:B----4-:R-:W-:Y:S02]  /*343c0*/  IMAD.MOV.U32 R21, RZ, RZ, R20 ;  /* 0x000000ffff157224 */ /* 0x010fe400078e0014 */
[----:B------:R-:W2:Y:S01]  /*343d0*/  LDL R20, [R1+0x420] ;  /* 0x0004200001147983 */ /* 0x000ea20000100800 */
[----:B------:R-:W-:Y:S02]  /*343e0*/  IMAD.MOV.U32 R4, RZ, RZ, R0 ;  /* 0x000000ffff047224 */ /* 0x000fe400078e0000 */
[----:B------:R-:W0:Y:S02]  /*343f0*/  S2R R0, SR_TID.X ;  /* 0x0000000000007919 */ /* 0x000e240000002100 */
[----:B0-----:R-:W-:-:S05]  /*34400*/  IMAD.SHL.U32 R0, R0, 0x10, RZ ;  /* 0x0000001000007824 */ /* 0x001fca00078e00ff */
[----:B------:R-:W-:Y:S02]  /*34410*/  LOP3.LUT R0, R2, 0x70, R0, 0xf8, !PT ;  /* 0x0000007002007812 */ /* 0x000fe400078ef800 */
[----:B------:R-:W0:Y:S03]  /*34420*/  @P0 LDC R2, c[0x0][0x44c] ;  /* 0x00011300ff020b82 */ /* 0x000e260000000800 */
[----:B------:R-:W-:Y:S02]  /*34430*/  IMAD.IADD R37, R0, 0x1, R32 ;  /* 0x0000000100257824 */ /* 0x000fe400078e0220 */
[----:B------:R-:W-:Y:S02]  /*34440*/  IMAD R4, R4, UR4, RZ ;  /* 0x0000000404047c24 */ /* 0x000fe4000f8e02ff */
[----:B------:R-:W-:Y:S02]  /*34450*/  IMAD.MOV.U32 R0, RZ, RZ, R37 ;  /* 0x000000ffff007224 */ /* 0x000fe400078e0025 */
[----:B------:R-:W-:-:S02]  /*34460*/  IMAD R4, R5, UR5, R4 ;  /* 0x0000000505047c24 */ /* 0x000fc4000f8e0204 */
        /* <DEDUP_REMOVED lines=71> */
.L_x_7131:
        /* <DEDUP_REMOVED lines=11> */
.L_x_7002:
        /* <DEDUP_REMOVED lines=28> */
.L_x_7004:
[----:B------:R-:W-:Y:S05]  /*34b50*/  BSYNC B6 ;  /* 0x0000000000067941 */ /* 0x000fea0003800000 */
.L_x_7003:
[----:B------:R-:W2:Y:S01]  /*34b60*/  LDL.LU R0, [R1+0x42c] ;  /* 0x00042c0001007983 */ /* 0x000ea20000300800 */
[----:B------:R-:W1:Y:S01]  /*34b70*/  LDC R7, c[0x0][0x448] ;  /* 0x00011200ff077b82 */ /* 0x000e620000000800 */
[----:B------:R-:W-:Y:S02]  /*34b80*/  ULDC.64 UR4, c[0x0][0x398] ;  /* 0x0000e60000047ab9 */ /* 0x000fe40000000a00 */
[----:B0-----:R-:W3:Y:S04]  /*34b90*/  LDL.LU R2, [R1+0x418] ;  /* 0x0004180001027983 */ /* 0x001ee80000300800 */
[----:B------:R-:W4:Y:S04]  /*34ba0*/  LDL.LU R21, [R1+0x434] ;  /* 0x0004340001157983 */ /* 0x000f280000300800 */
[----:B------:R-:W5:Y:S01]  /*34bb0*/  LDL.LU R20, [R1+0x420] ;  /* 0x0004200001147983 */ /* 0x000f620000300800 */
[----:B------:R-:W-:Y:S01]  /*34bc0*/  IMAD.MOV.U32 R4, RZ, RZ, R37 ;  /* 0x000000ffff047224 */ /* 0x000fe200078e0025 */
[----:B------:R-:W-:Y:S01]  /*34bd0*/  LOP3.LUT R17, R17, 0xfffff7ff, RZ, 0xc0, !PT ;  /* 0xfffff7ff11117812 */ /* 0x000fe200078ec0ff */
[----:B------:R-:W0:Y:S01]  /*34be0*/  S2R R10, SR_TID.X ;  /* 0x00000000000a7919 */ /* 0x000e220000002100 */
[----:B------:R-:W0:Y:S01]  /*34bf0*/  S2R R8, SR_TID.X ;  /* 0x0000000000087919 */ /* 0x000e220000002100 */
[----:B------:R-:W0:Y:S01]  /*34c00*/  S2R R9, SR_TID.X ;  /* 0x0000000000097919 */ /* 0x000e220000002100 */
[----:B-1----:R-:W-:-:S13]  /*34c10*/  ISETP.NE.AND P0, PT, R7, 0x1, PT ;  /* 0x000000010700780c */ /* 0x002fda0003f05270 */
[----:B------:R-:W1:Y:S01]  /*34c20*/  @P0 LDC R5, c[0x0][0x450] ;  /* 0x00011400ff050b82 */ /* 0x000e620000000800 */
        /* <DEDUP_REMOVED lines=9> */
[----:B-----5:R-:W-:-:S04]  /*34cc0*/  IMAD.WIDE.U32 R2, R20, UR4, R2 ;  /* 0x0000000414027c25 */ /* 0x020fc8000f8e0002 */
[----:B------:R-:W-:Y:S01]  /*34cd0*/  IMAD R0, R20, UR5, R0 ;  /* 0x0000000514007c24 */ /* 0x000fe2000f8e0200 */
[----:B------:R-:W-:Y:S01]  /*34ce0*/  ULDC.64 UR4, c[0x0][0x3d0] ;  /* 0x0000f40000047ab9 */ /* 0x000fe20000000a00 */
[----:B0-----:R-:W-:Y:S02]  /*34cf0*/  IMAD.SHL.U32 R20, R10, 0x8, RZ ;  /* 0x000000080a147824 */ /* 0x001fe400078e00ff */
[----:B------:R-:W-:Y:S02]  /*34d00*/  IMAD.IADD R3, R3, 0x1, R0 ;  /* 0x0000000103037824 */ /* 0x000fe400078e0200 */
[----:B------:R-:W0:Y:S01]  /*34d10*/  @P0 LDC R0, c[0x0][0x44c] ;  /* 0x00011300ff000b82 */ /* 0x000e220000000800 */
[----:B------:R-:W-:Y:S01]  /*34d20*/  IMAD.SHL.U32 R21, R8, 0x8, RZ ;  /* 0x0000000808157824 */ /* 0x000fe200078e00ff */
[----:B------:R-:W-:-:S04]  /*34d30*/  LOP3.LUT R20, R20, 0x38, RZ, 0xc0, !PT ;  /* 0x0000003814147812 */ /* 0x000fc800078ec0ff */
[----:B------:R-:W-:-:S04]  /*34d40*/  LOP3.LUT R21, R21, 0x38, RZ, 0xc0, !PT ;  /* 0x0000003815157812 */ /* 0x000fc800078ec0ff */
[----:B------:R-:W-:Y:S01]  /*34d50*/  LOP3.LUT R8, R21, 0x80, RZ, 0xfc, !PT ;  /* 0x0000008015087812 */ /* 0x000fe200078efcff */
[----:B------:R-:W-:-:S05]  /*34d60*/  IMAD.SHL.U32 R21, R9, 0x8, RZ ;  /* 0x0000000809157824 */ /* 0x000fca00078e00ff */
[----:B------:R-:W-:-:S04]  /*34d70*/  LOP3.LUT R21, R21, 0x38, RZ, 0xc0, !PT ;  /* 0x0000003815157812 */ /* 0x000fc800078ec0ff */
[----:B------:R-:W-:Y:S01]  /*34d80*/  LOP3.LUT R9, R21, 0x40, RZ, 0xfc, !PT ;  /* 0x0000004015097812 */ /* 0x000fe200078efcff */
[----:B0-----:R-:W-:-:S05]  /*34d90*/  @P0 IMAD.HI.U32 R0, R37, R0, RZ ;  /* 0x0000000025000227 */ /* 0x001fca00078e00ff */
[----:B-1----:R-:W-:-:S04]  /*34da0*/  @P0 SHF.R.U32.HI R4, RZ, R5, R0 ;  /* 0x00000005ff040219 */ /* 0x002fc80000011600 */
[--C-:B------:R-:W-:Y:S01]  /*34db0*/  SHF.R.S32.HI R5, RZ, 0x1f, R4.reuse ;  /* 0x0000001fff057819 */ /* 0x100fe20000011404 */
[----:B------:R-:W-:Y:S02]  /*34dc0*/  IMAD.MOV R0, RZ, RZ, -R4 ;  /* 0x000000ffff007224 */ /* 0x000fe400078e0a04 */
[----:B------:R-:W-:-:S04]  /*34dd0*/  IMAD.WIDE.U32 R2, R4, UR4, R2 ;  /* 0x0000000404027c25 */ /* 0x000fc8000f8e0002 */
        /* <DEDUP_REMOVED lines=13> */
[----:B------:R-:W-:-:S04]  /*34eb0*/  ISETP.GE.AND P1, PT, R20, UR4, PT ;  /* 0x0000000414007c0c */ /* 0x000fc8000bf26270 */
[----:B------:R-:W-:Y:S02]  /*34ec0*/  LEA.HI.X R6, R2, UR5, R6, 0x1, P0 ;  /* 0x0000000502067c11 */ /* 0x000fe400080f0c06 */
[----:B------:R-:W-:Y:S02]  /*34ed0*/  ISETP.GE.AND P0, PT, R8, UR4, PT ;  /* 0x0000000408007c0c */ /* 0x000fe4000bf06270 */
[----:B------:R-:W0:Y:S01]  /*34ee0*/  S2R R8, SR_TID.X ;  /* 0x0000000000087919 */ /* 0x000e220000002100 */
[----:B------:R-:W-:Y:S02]  /*34ef0*/  SEL R0, RZ, 0x1, P1 ;  /* 0x00000001ff007807 */ /* 0x000fe40000800000 */
[----:B------:R-:W-:Y:S02]  /*34f00*/  SEL R2, RZ, 0x4, P0 ;  /* 0x00000004ff027807 */ /* 0x000fe40000000000 */
[----:B------:R-:W-:-:S04]  /*34f10*/  @P1 LOP3.LUT R17, R17, 0x800, RZ, 0xfc, !PT ;  /* 0x0000080011111812 */ /* 0x000fc800078efcff */
[----:B------:R-:W-:-:S04]  /*34f20*/  LOP3.LUT R17, R17, 0xfffffdff, RZ, 0xc0, !PT ;  /* 0xfffffdff11117812 */ /* 0x000fc800078ec0ff */
[----:B------:R-:W-:Y:S02]  /*34f30*/  @P0 LOP3.LUT R17, R17, 0x200, RZ, 0xfc, !PT ;  /* 0x0000020011110812 */ /* 0x000fe400078efcff */
[----:B------:R-:W-:Y:S02]  /*34f40*/  ISETP.GE.AND P0, PT, R9, UR4, PT ;  /* 0x0000000409007c0c */ /* 0x000fe4000bf06270 */
[----:B------:R-:W1:Y:S01]  /*34f50*/  S2R R9, SR_TID.X ;  /* 0x0000000000097919 */ /* 0x000e620000002100 */
[----:B------:R-:W-:Y:S02]  /*34f60*/  LOP3.LUT R17, R17, 0xfffffbff, RZ, 0xc0, !PT ;  /* 0xfffffbff11117812 */ /* 0x000fe400078ec0ff */
[----:B------:R-:W-:-:S04]  /*34f70*/  SEL R3, RZ, 0x2, P0 ;  /* 0x00000002ff037807 */ /* 0x000fc80000000000 */
[----:B------:R-:W-:-:S04]  /*34f80*/  IADD3 R0, R2, R3, R0 ;  /* 0x0000000302007210 */ /* 0x000fc80007ffe000 */
[----:B------:R-:W-:Y:S01]  /*34f90*/  @P0 LOP3.LUT R17, R17, 0x400, RZ, 0xfc, !PT ;  /* 0x0000040011110812 */ /* 0x000fe200078efcff */
[----:B0-----:R-:W-:-:S05]  /*34fa0*/  IMAD.SHL.U32 R21, R8, 0x8, RZ ;  /* 0x0000000808157824 */ /* 0x001fca00078e00ff */
[----:B------:R-:W-:-:S04]  /*34fb0*/  LOP3.LUT R21, R21, 0x38, RZ, 0xc0, !PT ;  /* 0x0000003815157812 */ /* 0x000fc800078ec0ff */
[----:B------:R-:W-:-:S04]  /*34fc0*/  LOP3.LUT R8, R21, 0x100, RZ, 0xfc, !PT ;  /* 0x0000010015087812 */ /* 0x000fc800078efcff */
[----:B------:R-:W-:Y:S01]  /*34fd0*/  ISETP.GE.AND P4, PT, R8, UR4, PT ;  /* 0x0000000408007c0c */ /* 0x000fe2000bf86270 */
[----:B------:R-:W-:Y:S02]  /*34fe0*/  IMAD.SHL.U32 R8, R10, 0x8, RZ ;  /* 0x000000080a087824 */ /* 0x000fe400078e00ff */
[----:B-1----:R-:W-:Y:S01]  /*34ff0*/  IMAD.SHL.U32 R21, R9, 0x8, RZ ;  /* 0x0000000809157824 */ /* 0x002fe200078e00ff */
[----:B------:R-:W-:Y:S02]  /*35000*/  SEL R2, RZ, 0x10, P4 ;  /* 0x00000010ff027807 */ /* 0x000fe40002000000 */
[----:B------:R-:W-:Y:S02]  /*35010*/  LOP3.LUT R8, R8, 0x38, RZ, 0xc0, !PT ;  /* 0x0000003808087812 */ /* 0x000fe400078ec0ff */
[----:B------:R-:W-:Y:S02]  /*35020*/  LOP3.LUT R21, R21, 0x38, RZ, 0xc0, !PT ;  /* 0x0000003815157812 */ /* 0x000fe400078ec0ff */
[----:B------:R-:W-:-:S02]  /*35030*/  LOP3.LUT R8, R8, 0x180, RZ, 0xfc, !PT ;  /* 0x0000018008087812 */ /* 0x000fc400078efcff */
[----:B------:R-:W-:Y:S01]  /*35040*/  LOP3.LUT R9, R21, 0xc0, RZ, 0xfc, !PT ;  /* 0x000000c015097812 */ /* 0x000fe200078efcff */
[----:B------:R-:W-:Y:S01]  /*35050*/  IMAD.SHL.U32 R21, R10, 0x8, RZ ;  /* 0x000000080a157824 */ /* 0x000fe200078e00ff */
[----:B------:R-:W-:Y:S02]  /*35060*/  ISETP.GE.AND P0, PT, R8, UR4, PT ;  /* 0x0000000408007c0c */ /* 0x000fe4000bf06270 */
[----:B------:R-:W-:Y:S02]  /*35070*/  ISETP.GE.AND P5, PT, R9, UR4, PT ;  /* 0x0000000409007c0c */ /* 0x000fe4000bfa6270 */
[----:B------:R-:W-:Y:S02]  /*35080*/  LOP3.LUT R21, R21, 0x38, RZ, 0xc0, !PT ;  /* 0x0000003815157812 */ /* 0x000fe400078ec0ff */
[----:B------:R-:W-:Y:S02]  /*35090*/  SEL R3, RZ, 0x8, P5 ;  /* 0x00000008ff037807 */ /* 0x000fe40002800000 */
[----:B------:R-:W-:-:S02]  /*350a0*/  LOP3.LUT R9, R21, 0x140, RZ, 0xfc, !PT ;  /* 0x0000014015097812 */ /* 0x000fc400078efcff */
[----:B------:R-:W-:Y:S02]  /*350b0*/  LOP3.LUT R8, R21, 0x1c0, RZ, 0xfc, !PT ;  /* 0x000001c015087812 */ /* 0x000fe400078efcff */
        /* <DEDUP_REMOVED lines=21> */
[----:B---3--:R-:W-:-:S03]  /*35210*/  IMAD.MOV.U32 R9, RZ, RZ, R3 ;  /* 0x000000ffff097224 */ /* 0x008fc600078e0003 */
[----:B------:R-:W-:Y:S01]  /*35220*/  ISETP.GE.AND P0, PT, R32, R7, PT ;  /* 0x000000072000720c */ /* 0x000fe20003f06270 */
[----:B------:R-:W0:-:S12]  /*35230*/  SHFL.IDX PT, R3, R5, RZ, 0x181f ;  /* 0x00181fff05037589 */ /* 0x000e1800000e0000 */
        /* <DEDUP_REMOVED lines=38> */
[----:B------:R-:W-:-:S04]  /*354a0*/  @P2 LOP3.LUT R17, R17, 0x8000, RZ, 0xfc, !PT ;  /* 0x0000800011112812 */ /* 0x000fc800078efcff */
        /* <DEDUP_REMOVED lines=37> */
[----:B------:R-:W-:-:S13]  /*35700*/  @!P0 ISETP.NE.U32.AND P1, PT, R8, RZ, PT ;  /* 0x000000ff0800820c */ /* 0x000fda0003f25070 */
[----:B------:R0:W-:Y:S04]  /*35710*/  @!P0 LDGSTS.E.BYPASS.LTC128B.128 [R23+0x35400], desc[UR36][R2.64+0x380], P1 ;  /* 0x3540038002178fae */ /* 0x0001e80008901d64 */
[----:B0-2---:R0:W1:Y:S02]  /*35720*/  SHFL.IDX PT, R2, R5, 0x3, 0x181f ;  /* 0x00781f0005027f89 */ /* 0x00506400000e0000 */
.L_x_7141:
[----:B------:R-:W2:Y:S01]  /*35730*/  LDL.LU R3, [R1+0x438] ;  /* 0x0004380001037983 */ /* 0x000ea20000300800 */
[----:B------:R-:W-:Y:S01]  /*35740*/  BSSY B0, `(.L_x_7006) ;  /* 0x0000019000007945 */ /* 0x000fe20003800000 */
[----:B--2---:R-:W-:-:S13]  /*35750*/  ISETP.GE.AND P0, PT, R3, R7, PT ;  /* 0x000000070300720c */ /* 0x004fda0003f06270 */
[----:B------:R-:W-:Y:S05]  /*35760*/  @P0 BRA `(.L_x_7007) ;  /* 0x0000000000580947 */ /* 0x000fea0003800000 */
[----:B------:R-:W-:Y:S02]  /*35770*/  LOP3.LUT R0, R0, 0x40, RZ, 0xc0, !PT ;  /* 0x0000004000007812 */ /* 0x000fe400078ec0ff */
[C---:B------:R-:W-:Y:S02]  /*35780*/  LOP3.LUT P6, RZ, R17.reuse, 0x800, RZ, 0xc0, !PT ;  /* 0x0000080011ff7812 */ /* 0x040fe400078cc0ff */
[----:B-1----:R-:W-:Y:S02]  /*35790*/  LEA R2, P0, R20, R2, 0x1 ;  /* 0x0000000214027211 */ /* 0x002fe400078008ff */
        /* <DEDUP_REMOVED lines=19> */
.L_x_7007:
[----:B------:R-:W-:Y:S05]  /*358d0*/  BSYNC B0 ;  /* 0x0000000000007941 */ /* 0x000fea0003800000 */
.L_x_7006:
[----:B------:R-:W-:Y:S01]  /*358e0*/  NOP ;  /* 0x0000000000007918 */ /* 0x000fe20000000000 */
[----:B------:R-:W-:-:S13]  /*358f0*/  PLOP3.LUT P0, PT, PT, PT, PT, 0x80, 0x0 ;  /* 0x000000000000781c */ /* 0x000fda0003f0f070 */
.L_x_7008:
[----:B------:R-:W-:Y:S02]  /*35900*/  PLOP3.LUT P1, PT, P1, P0, PT, 0xa2, 0x0 ;  /* 0x000000000000781c */ /* 0x000fe40000f21472 */
[----:B------:R-:W-:-:S08]  /*35910*/  @P0 R2UR P1, UR4, R18 ;  /* 0x00000000120402ca */ /* 0x000fd00000020000 */
[----:B------:R-:W-:-:S05]  /*35920*/  @P0 PLOP3.LUT P0, PT, P1, PT, PT, 0x80, 0x0 ;  /* 0x000000000000081c */ /* 0x000fca0000f0f070 */
[----:B------:R-:W-:Y:S01]  /*35930*/  @!P1 SYNCS.ARRIVE.TRANS64.RED.A0T1 RZ, [UR4+0x38810], RZ ;  /* 0x038810ffffff99a7 */ /* 0x000fe20008200404 */
[----:B------:R-:W-:Y:S07]  /*35940*/  @!P1 ARRIVES.LDGSTSBAR.64.TRANSCNT [UR4+0x38810] ;  /* 0x03881000ff0099b0 */ /* 0x000fee0008000a84 */
[----:B------:R-:W-:Y:S05]  /*35950*/  @P0 BRA.U.ANY `(.L_x_7008) ;  /* 0xfffffffd00e80947 */ /* 0x000fea000393ffff */
[----:B-12---:R-:W2:Y:S02]  /*35960*/  LDL.LU R2, [R1+0x43c] ;  /* 0x00043c0001027983 */ /* 0x006ea40000300800 */
        /* <DEDUP_REMOVED lines=10> */
[----:B-12---:R-:W-:Y:S05]  /*35a10*/  @!P0 BRA `(.L_x_7010) ;  /* 0x0000005800088947 */ /* 0x006fea0003800000 */
.L_x_7142:
[----:B------:R-:W-:Y:S05]  /*35a20*/  BSYNC B0 ;  /* 0x0000000000007941 */ /* 0x000fea0003800000 */
.L_x_7009:
[----:B------:R-:W-:-:S13]  /*35a30*/  LOP3.LUT P0, RZ, R17, 0x100, RZ, 0xc0, !PT ;  /* 0x0000010011ff7812 */ /* 0x000fda000780c0ff */
[----:B------:R-:W-:Y:S05]  /*35a40*/  @!P0 BRA `(.L_x_7011) ;  /* 0x0000000000048947 */ /* 0x000fea0003800000 */
[----:B------:R-:W-:Y:S01]  /*35a50*/  BPT.TRAP 0x1 ;  /* 0x000000040000795c */ /* 0x000fe20000300000 */
.L_x_7011:
[----:B-1----:R-:W-:Y:S01]  /*35a60*/  SHF.L.U32 R0, R28, 0x1f, RZ ;  /* 0x0000001f1c007819 */ /* 0x002fe200000006ff */
[----:B------:R-:W-:Y:S03]  /*35a70*/  BSSY B0, `(.L_x_7012) ;  /* 0x0000003000007945 */ /* 0x000fe60003800000 */
[----:B------:R-:W1:Y:S02]  /*35a80*/  SYNCS.PHASECHK.TRANS64.TRYWAIT P0, [R25+URZ+0x38860], R0 ;  /* 0x03886000190075a7 */ /* 0x000e64000800017f */
[----:B-1----:R-:W-:Y:S05]  /*35a90*/  @!P0 BRA `(.L_x_7013) ;  /* 0x0000005400fc8947 */ /* 0x002fea0003800000 */
.L_x_7143:
[----:B------:R-:W-:Y:S05]  /*35aa0*/  BSYNC B0 ;  /* 0x0000000000007941 */ /* 0x000fea0003800000 */
.L_x_7012:
[----:B------:R-:W1:Y:S01]  /*35ab0*/  LDL.LU R3, [R1+0x440] ;  /* 0x0004400001037983 */ /* 0x000e620000300800 */
[----:B------:R-:W-:Y:S01]  /*35ac0*/  ULDC.64 UR4, c[0x0][0x328] ;  /* 0x0000ca0000047ab9 */ /* 0x000fe20000000a00 */
[----:B------:R-:W-:Y:S02]  /*35ad0*/  ULDC.64 UR6, c[0x0][0x318] ;  /* 0x0000c60000067ab9 */ /* 0x000fe40000000a00 */
[----:B------:R-:W2:Y:S04]  /*35ae0*/  LDL.LU R2, [R1+0x41c] ;  /* 0x00041c0001027983 */ /* 0x000ea80000300800 */
[----:B0-----:R-:W3:Y:S04]  /*35af0*/  LDL.LU R5, [R1+0x444] ;  /* 0x0004440001057983 */ /* 0x001ee80000300800 */
[----:B------:R-:W4:Y:S01]  /*35b00*/  LDL.LU R4, [R1+0x414] ;  /* 0x0004140001047983 */ /* 0x000f220000300800 */
[----:B-1----:R-:W-:-:S04]  /*35b10*/  IMAD R0, R3, UR4, RZ ;  /* 0x0000000403007c24 */ /* 0x002fc8000f8e02ff */
        /* <DEDUP_REMOVED lines=102> */
.L_x_7153:
        /* <DEDUP_REMOVED lines=34> */
.L_x_7015:
        /* <DEDUP_REMOVED lines=10> */
.L_x_7016:
        /* <DEDUP_REMOVED lines=11> */
.L_x_7031:
[----:B0-----:R-:W0:Y:S01]  /*364f0*/  LDC R5, c[0x0][0x430] ;  /* 0x00010c00ff057b82 */ /* 0x001e220000000800 */
[----:B-1----:R-:W1:Y:S01]  /*36500*/  S2R R2, SR_TID.X ;  /* 0x0000000000027919 */ /* 0x002e620000002100 */
[----:B------:R-:W-:Y:S01]  /*36510*/  IMAD R4, R7, 0x40, R34 ;  /* 0x0000004007047824 */ /* 0x000fe200078e0222 */
[----:B------:R-:W-:Y:S01]  /*36520*/  LOP3.LUT P1, RZ, R17, 0x100, RZ, 0xc0, !PT ;  /* 0x0000010011ff7812 */ /* 0x000fe2000782c0ff */
[----:B------:R-:W-:Y:S01]  /*36530*/  VIADD R22, R22, 0x1 ;  /* 0x0000000116167836 */ /* 0x000fe20000000000 */
[----:B------:R-:W2:Y:S01]  /*36540*/  S2R R3, SR_TID.X ;  /* 0x0000000000037919 */ /* 0x000ea20000002100 */
[----:B0-----:R-:W-:Y:S02]  /*36550*/  ISETP.NE.AND P0, PT, R5, 0x1, PT ;  /* 0x000000010500780c */ /* 0x001fe40003f05270 */
[----:B-1----:R-:W-:-:S11]  /*36560*/  LOP3.LUT R2, R2, 0x7f, RZ, 0xc0, !PT ;  /* 0x0000007f02027812 */ /* 0x002fd600078ec0ff */
[----:B------:R-:W0:Y:S01]  /*36570*/  @P0 LDC R9, c[0x0][0x434] ;  /* 0x00010d00ff090b82 */ /* 0x000e220000000800 */
[----:B--2---:R-:W-:Y:S01]  /*36580*/  IMAD.SHL.U32 R8, R3, 0x10, RZ ;  /* 0x0000001003087824 */ /* 0x004fe200078e00ff */
[----:B------:R-:W-:-:S04]  /*36590*/  SHF.R.U32.HI R2, RZ, 0x3, R2 ;  /* 0x00000003ff027819 */ /* 0x000fc80000011602 */
[----:B------:R-:W-:Y:S02]  /*365a0*/  LOP3.LUT R8, R2, 0x70, R8, 0xf8, !PT ;  /* 0x0000007002087812 */ /* 0x000fe400078ef808 */
[----:B------:R-:W1:Y:S02]  /*365b0*/  @P0 LDC R3, c[0x0][0x438] ;  /* 0x00010e00ff030b82 */ /* 0x000e640000000800 */
[C---:B------:R-:W-:Y:S01]  /*365c0*/  ISETP.GT.U32.AND P2, PT, R8.reuse, 0x3f, PT ;  /* 0x0000003f0800780c */ /* 0x040fe20003f44070 */
[----:B------:R-:W-:-:S04]  /*365d0*/  IMAD.IADD R4, R8, 0x1, R4 ;  /* 0x0000000108047824 */ /* 0x000fc800078e0204 */
[----:B------:R-:W-:Y:S02]  /*365e0*/  IMAD.MOV.U32 R2, RZ, RZ, R4 ;  /* 0x000000ffff027224 */ /* 0x000fe400078e0004 */
[----:B0--34-:R-:W-:-:S06]  /*365f0*/  @P0 IMAD.HI.U32 R6, R4, R9, RZ ;  /* 0x0000000904060227 */ /* 0x019fcc00078e00ff */
[----:B------:R-:W0:Y:S01]  /*36600*/  @!P2 LDC.64 R8, c[0x0][0x428] ;  /* 0x00010a00ff08ab82 */ /* 0x000e220000000a00 */
[----:B-1----:R-:W-:-:S05]  /*36610*/  @P0 SHF.R.U32.HI R2, RZ, R3, R6 ;  /* 0x00000003ff020219 */ /* 0x002fca0000011606 */
[----:B------:R-:W-:-:S04]  /*36620*/  IMAD.MOV R3, RZ, RZ, -R2 ;  /* 0x000000ffff037224 */ /* 0x000fc800078e0a02 */
[----:B------:R-:W-:Y:S01]  /*36630*/  IMAD R5, R5, R3, R4 ;  /* 0x0000000305057224 */ /* 0x000fe200078e0204 */
[--C-:B------:R-:W-:Y:S01]  /*36640*/  @!P2 SHF.R.S32.HI R3, RZ, 0x1f, R2.reuse ;  /* 0x0000001fff03a819 */ /* 0x100fe20000011402 */
[-C--:B0-----:R-:W-:Y:S02]  /*36650*/  @!P2 IMAD R4, R35, R8.reuse, RZ ;  /* 0x000000082304a224 */ /* 0x081fe400078e02ff */
        /* <DEDUP_REMOVED lines=18> */
.L_x_7019:
[----:B------:R-:W-:Y:S01]  /*36780*/  IMAD R6, R22, 0x8, R18 ;  /* 0x0000000816067824 */ /* 0x000fe200078e0212 */
[----:B------:R-:W-:Y:S01]  /*36790*/  SHF.L.U32 R25, R28, 0x1f, RZ ;  /* 0x0000001f1c197819 */ /* 0x000fe200000006ff */
[----:B------:R-:W-:Y:S01]  /*367a0*/  BSSY B1, `(.L_x_7020) ;  /* 0x0000004000017945 */ /* 0x000fe20003800000 */
[----:B------:R-:W-:Y:S02]  /*367b0*/  SHF.R.S32.HI R9, RZ, 0x1f, R5 ;  /* 0x0000001fff097819 */ /* 0x000fe40000011405 */
[----:B------:R-:W0:Y:S02]  /*367c0*/  SYNCS.PHASECHK.TRANS64.TRYWAIT P0, [R6+URZ+0x38840], R25 ;  /* 0x03884019060075a7 */ /* 0x000e24000800017f */
[----:B0-----:R-:W-:Y:S05]  /*367d0*/  @!P0 BRA `(.L_x_7021) ;  /* 0x0000005000e88947 */ /* 0x001fea0003800000 */
.L_x_7154:
[----:B------:R-:W-:Y:S05]  /*367e0*/  BSYNC B1 ;  /* 0x0000000000017941 */ /* 0x000fea0003800000 */
.L_x_7020:
        /* <DEDUP_REMOVED lines=40> */
.L_x_7164:
        /* <DEDUP_REMOVED lines=8> */
.L_x_7023:
        /* <DEDUP_REMOVED lines=10> */
.L_x_7024:
[----:B------:R3:W-:Y:S01]  /*36b90*/  SYNCS.ARRIVE.TRANS64.A1T0 RZ, [R6+URZ+0x38830], RZ ;  /* 0x038830ff06ff79a7 */ /* 0x0007e2000810003f */
[----:B------:R-:W-:Y:S05]  /*36ba0*/  @!P2 BRA `(.L_x_7025) ;  /* 0x000000000004a947 */ /* 0x000fea0003800000 */
[----:B------:R-:W-:Y:S01]  /*36bb0*/  BPT.TRAP 0x1 ;  /* 0x000000040000795c */ /* 0x000fe20000300000 */
.L_x_7025:
[----:B------:R-:W4:Y:S01]  /*36bc0*/  SYNCS.PHASECHK.TRANS64.TRYWAIT P0, [R6+URZ+0x38860], R25 ;  /* 0x03886019060075a7 */ /* 0x000f22000800017f */
[----:B------:R-:W-:Y:S04]  /*36bd0*/  BSSY B1, `(.L_x_7026) ;  /* 0x0000002000017945 */ /* 0x000fe80003800000 */
[----:B----4-:R-:W-:Y:S05]  /*36be0*/  @!P0 BRA `(.L_x_7027) ;  /* 0x0000005400148947 */ /* 0x010fea0003800000 */
.L_x_7165:
[----:B------:R-:W-:Y:S05]  /*36bf0*/  BSYNC B1 ;  /* 0x0000000000017941 */ /* 0x000fea0003800000 */
.L_x_7026:
[----:B------:R-:W-:Y:S01]  /*36c00*/  ULDC.64 UR4, c[0x0][0x328] ;  /* 0x0000ca0000047ab9 */ /* 0x000fe20000000a00 */
[----:B------:R-:W-:Y:S01]  /*36c10*/  ULDC.64 UR6, c[0x0][0x318] ;  /* 0x0000c60000067ab9 */ /* 0x000fe20000000a00 */
[----:B------:R-:W-:Y:S01]  /*36c20*/  IMAD R9, R9, UR4, RZ ;  /* 0x0000000409097c24 */ /* 0x000fe2000f8e02ff */
[----:B------:R-:W-:Y:S01]  /*36c30*/  LOP3.LUT P5, RZ, R17, 0x8, RZ, 0xc0, !PT ;  /* 0x0000000811ff7812 */ /* 0x000fe200078ac0ff */
[----:B--2---:R-:W-:Y:S01]  /*36c40*/  IMAD.WIDE.U32 R2, R5, UR4, RZ ;  /* 0x0000000405027c25 */ /* 0x004fe2000f8e00ff */
        /* <DEDUP_REMOVED lines=16> */
[----:B------:R-:W2:Y:S01]  /*36d50*/  SHFL.IDX PT, R2, R9, RZ, 0x181f ;  /* 0x00181fff09027589 */ /* 0x000ea200000e0000 */
[----:B------:R-:W-:Y:S01]  /*36d60*/  LOP3.LUT P1, RZ, R17, 0x80, RZ, 0xc0, !PT ;  /* 0x0000008011ff7812 */ /* 0x000fe2000782c0ff */
        /* <DEDUP_REMOVED lines=12> */
[----:B--2---:R-:W-:-:S05]  /*36e30*/  IADD3 R2, P0, R2, R0, RZ ;  /* 0x0000000002027210 */ /* 0x004fca0007f1e0ff */
        /* <DEDUP_REMOVED lines=43> */
.L_x_7175:
        /* <DEDUP_REMOVED lines=25> */
.L_x_7029:
        /* <DEDUP_REMOVED lines=10> */
.L_x_7030:
[----:B------:R1:W-:Y:S01]  /*37320*/  SYNCS.ARRIVE.TRANS64.A1T0 RZ, [R6+URZ+0x38850], RZ ;  /* 0x038850ff06ff79a7 */ /* 0x0003e2000810003f */
[----:B------:R-:W-:Y:S05]  /*37330*/  @P3 BRA `(.L_x_7031) ;  /* 0xfffffff0006c3947 */ /* 0x000fea000383ffff */
.L_x_7018:
[----:B------:R-:W-:Y:S05]  /*37340*/  BSYNC B0 ;  /* 0x0000000000007941 */ /* 0x000fea0003800000 */
.L_x_7017:
        /* <DEDUP_REMOVED lines=21> */
.L_x_7033:
[----:B------:R-:W-:Y:S05]  /*374a0*/  BSYNC B0 ;  /* 0x0000000000007941 */ /* 0x000fea0003800000 */
.L_x_7032:
[----:B------:R-:W-:-:S07]  /*374b0*/  SEL R22, R22, RZ, P0 ;  /* 0x000000ff16167207 */ /* 0x000fce0000000000 */
.L_x_6986:
[----:B------:R-:W-:Y:S05]  /*374c0*/  BSYNC B7 ;  /* 0x0000000000077941 */ /* 0x000fea0003800000 */
.L_x_6984:
        /* <DEDUP_REMOVED lines=8> */
[----:B----4-:R2:W4:Y:S01]  /*37550*/  LDS.128 R24, [R18+0x388d0] ;  /* 0x0388d00012187984 */ /* 0x0105220000000c00 */
[----:B------:R-:W-:Y:S06]  /*37560*/  BAR.ARV 0x4, 0x180 ;  /* 0x0106000000007b1d */ /* 0x000fec0000002000 */
[----:B------:R-:W-:Y:S05]  /*37570*/  BRA `(.L_x_7035) ;  /* 0x0000000c00d47947 */ /* 0x000fea0003800000 */
.L_x_7034:
        /* <DEDUP_REMOVED lines=14> */
[----:B----4-:R-:W-:Y:S01]  /*37660*/  IMAD.MOV.U32 R25, RZ, RZ, RZ ;  /* 0x000000ffff197224 */ /* 0x010fe200078e00ff */
[C---:B------:R-:W-:Y:S01]  /*37670*/  ISETP.GE.U32.AND P2, PT, R8.reuse, 0x2, PT ;  /* 0x000000020800780c */ /* 0x040fe20003f46070 */
[----:B------:R-:W-:Y:S01]  /*37680*/  IMAD.MOV.U32 R5, RZ, RZ, RZ ;  /* 0x000000ffff057224 */ /* 0x000fe200078e00ff */
[C---:B------:R-:W-:Y:S01]  /*37690*/  ISETP.GE.U32.AND P3, PT, R8.reuse, 0x4, PT ;  /* 0x000000040800780c */ /* 0x040fe20003f66070 */
[----:B------:R-:W-:Y:S01]  /*376a0*/  SHFL.IDX PT, R0, R24, RZ, 0x1f ;  /* 0x00001fff18007589 */ /* 0x000fe200000e0000 */
[C---:B------:R-:W-:Y:S02]  /*376b0*/  ISETP.GE.U32.AND P4, PT, R8.reuse, 0x8, PT ;  /* 0x000000080800780c */ /* 0x040fe40003f86070 */
[----:B------:R-:W-:Y:S01]  /*376c0*/  ISETP.GE.U32.AND P5, PT, R8, 0x10, PT ;  /* 0x000000100800780c */ /* 0x000fe20003fa6070 */
[----:B-1-3--:R0:W-:Y:S02]  /*376d0*/  SHFL.IDX PT, R6, R24, 0x1, 0x1f ;  /* 0x00201f0018067f89 */ /* 0x00a1e400000e0000 */
        /* <DEDUP_REMOVED lines=21> */
.L_x_7185:
[----:B------:R-:W-:Y:S02]  /*37830*/  ULDC UR4, c[0x0][0xd38] ;  /* 0x00034e0000047ab9 */ /* 0x000fe40000000800 */
[----:B------:R-:W-:-:S04]  /*37840*/  IMAD.U32 R4, RZ, RZ, UR4 ;  /* 0x00000004ff047e24 */ /* 0x000fc8000f8e00ff */
[----:B-1----:R-:W-:-:S04]  /*37850*/  IMAD R3, R14, R4, RZ ;  /* 0x000000040e037224 */ /* 0x002fc800078e02ff */
[----:B------:R-:W-:-:S05]  /*37860*/  IMAD.IADD R6, R6, 0x1, R3 ;  /* 0x0000000106067824 */ /* 0x000fca00078e0203 */
[----:B------:R-:W-:-:S13]  /*37870*/  ISETP.GT.AND P6, PT, R6, R0, PT ;  /* 0x000000000600720c */ /* 0x000fda0003fc4270 */
[----:B------:R-:W-:Y:S05]  /*37880*/  @P6 BRA `(.L_x_7037) ;  /* 0x0000000000a46947 */ /* 0x000fea0003800000 */
.L_x_7040:
        /* <DEDUP_REMOVED lines=35> */
.L_x_7193:
[----:B------:R-:W-:Y:S02]  /*37ac0*/  ULDC UR4, c[0x0][0xd38] ;  /* 0x00034e0000047ab9 */ /* 0x000fe40000000800 */
[----:B------:R-:W-:-:S04]  /*37ad0*/  IMAD.U32 R4, RZ, RZ, UR4 ;  /* 0x00000004ff047e24 */ /* 0x000fc8000f8e00ff */
[----:B-1----:R-:W-:-:S04]  /*37ae0*/  IMAD R3, R14, R4, RZ ;  /* 0x000000040e037224 */ /* 0x002fc800078e02ff */
[----:B------:R-:W-:-:S05]  /*37af0*/  IMAD.IADD R6, R3, 0x1, R6 ;  /* 0x0000000103067824 */ /* 0x000fca00078e0206 */
[----:B------:R-:W-:-:S13]  /*37b00*/  ISETP.GT.AND P6, PT, R6, R0, PT ;  /* 0x000000000600720c */ /* 0x000fda0003fc4270 */
[----:B------:R-:W-:Y:S05]  /*37b10*/  @!P6 BRA `(.L_x_7040) ;  /* 0xfffffffc005ce947 */ /* 0x000fea000383ffff */
.L_x_7037:
        /* <DEDUP_REMOVED lines=10> */
.L_x_7198:
[----:B------:R-:W-:-:S13]  /*37bc0*/  ISETP.NE.AND P0, PT, R3, RZ, PT ;  /* 0x000000ff0300720c */ /* 0x000fda0003f05270 */
[----:B------:R-:W-:Y:S05]  /*37bd0*/  @!P0 BRA `(.L_x_7042) ;  /* 0x0000000000108947 */ /* 0x000fea0003800000 */
[----:B------:R-:W-:Y:S01]  /*37be0*/  UMOV UR4, 0xffffffff ;  /* 0xffffffff00047882 */ /* 0x000fe20000000000 */
[----:B------:R-:W-:Y:S02]  /*37bf0*/  VIADD R12, R7, 0xffffffff ;  /* 0xffffffff070c7836 */ /* 0x000fe40000000000 */
[----:B------:R-:W-:Y:S05]  /*37c00*/  BRA.DIV UR4, `(.L_x_7043) ;  /* 0x00000056044c7947 */ /* 0x000fea000b800000 */
[----:B------:R4:W0:Y:S02]  /*37c10*/  SHFL.IDX PT, R24, R2, R12, 0x1f ;  /* 0x00001f0c02187589 */ /* 0x00082400000e0000 */
.L_x_7042:
        /* <DEDUP_REMOVED lines=59> */
.L_x_7044:
        /* <DEDUP_REMOVED lines=60> */
.L_x_7045:
[----:B------:R-:W-:-:S05]  /*38390*/  LOP3.LUT R0, RZ, R3, RZ, 0x33, !PT ;  /* 0x00000003ff007212 */ /* 0x000fca00078e33ff */
[----:B------:R-:W-:Y:S01]  /*383a0*/  IMAD.IADD R25, R25, 0x1, R0 ;  /* 0x0000000119197824 */ /* 0x000fe200078e0200 */
[----:B------:R-:W-:Y:S06]  /*383b0*/  BRA `(.L_x_7046) ;  /* 0x00000000001c7947 */ /* 0x000fec0003800000 */
.L_x_7038:
[----:B------:R-:W-:Y:S01]  /*383c0*/  UMOV UR4, URZ ;  /* 0x0000003f00047c82 */ /* 0x000fe20008000000 */
[----:B------:R-:W-:Y:S01]  /*383d0*/  UMOV UR5, URZ ;  /* 0x0000003f00057c82 */ /* 0x000fe20008000000 */
[----:B------:R-:W-:Y:S01]  /*383e0*/  ULDC UR6, c[0x0][0xd3c] ;  /* 0x00034f0000067ab9 */ /* 0x000fe20000000800 */
[----:B------:R-:W-:Y:S02]  /*383f0*/  IMAD.MOV.U32 R24, RZ, RZ, R0 ;  /* 0x000000ffff187224 */ /* 0x000fe400078e0000 */
[----:B------:R-:W-:Y:S02]  /*38400*/  IMAD.U32 R25, RZ, RZ, UR4 ;  /* 0x00000004ff197e24 */ /* 0x000fe4000f8e00ff */
[----:B------:R-:W-:Y:S02]  /*38410*/  IMAD.U32 R26, RZ, RZ, UR5 ;  /* 0x00000005ff1a7e24 */ /* 0x000fe4000f8e00ff */
[----:B------:R-:W-:-:S07]  /*38420*/  IMAD.U32 R27, RZ, RZ, UR6 ;  /* 0x00000006ff1b7e24 */ /* 0x000fce000f8e00ff */
.L_x_7046:
        /* <DEDUP_REMOVED lines=10> */
.L_x_7035:
[----:B------:R-:W-:Y:S02]  /*384d0*/  ULDC UR4, c[0x0][0xd3c] ;  /* 0x00034f0000047ab9 */ /* 0x000fe40000000800 */
[----:B----4-:R-:W-:-:S13]  /*384e0*/  ISETP.GE.AND P0, PT, R27, UR4, PT ;  /* 0x000000041b007c0c */ /* 0x010fda000bf06270 */
[----:B------:R-:W-:Y:S05]  /*384f0*/  @!P0 BRA `(.L_x_7047) ;  /* 0xffffff7c005c8947 */ /* 0x000fea000383ffff */
[----:B------:R-:W-:Y:S05]  /*38500*/  BSYNC B8 ;  /* 0x0000000000087941 */ /* 0x000fea0003800000 */
.L_x_6914:
[----:B-1----:R-:W4:Y:S01]  /*38510*/  LDL.LU R0, [R1+0x43c] ;  /* 0x00043c0001007983 */ /* 0x002f220000300800 */
[----:B------:R-:W-:Y:S01]  /*38520*/  BSSY B0, `(.L_x_7048) ;  /* 0x000000b000007945 */ /* 0x000fe20003800000 */
[----:B------:R-:W1:Y:S01]  /*38530*/  S2R R5, SR_CgaCtaId ;  /* 0x0000000000057919 */ /* 0x000e620000008800 */
        /* <DEDUP_REMOVED lines=9> */
.L_x_7201:
[----:B------:R-:W-:Y:S05]  /*385d0*/  BSYNC B0 ;  /* 0x0000000000007941 */ /* 0x000fea0003800000 */
.L_x_7048:
[----:B------:R-:W-:-:S03]  /*385e0*/  UMOV UR4, 0xffffffff ;  /* 0xffffffff00047882 */ /* 0x000fc60000000000 */
[----:B------:R-:W-:Y:S05]  /*385f0*/  BRA.DIV UR4, `(.L_x_7050) ;  /* 0x0000004e040c7947 */ /* 0x000fea000b800000 */
[----:B-1----:R-:W1:Y:S02]  /*38600*/  S2R R0, SR_TID.X ;  /* 0x0000000000007919 */ /* 0x002e640000002100 */
[----:B-1----:R-:W-:-:S04]  /*38610*/  SHF.R.U32.HI R0, RZ, 0x5, R0 ;  /* 0x00000005ff007819 */ /* 0x002fc80000011600 */
[----:B------:R-:W-:-:S05]  /*38620*/  LOP3.LUT R0, R0, 0x3, RZ, 0xc0, !PT ;  /* 0x0000000300007812 */ /* 0x000fca00078ec0ff */
[----:B------:R1:W4:Y:S02]  /*38630*/  SHFL.IDX PT, R14, R0, RZ, 0x1f ;  /* 0x00001fff000e7589 */ /* 0x00032400000e0000 */
.L_x_7204:
[----:B----4-:R-:W-:-:S13]  /*38640*/  ISETP.NE.AND P0, PT, R14, RZ, PT ;  /* 0x000000ff0e00720c */ /* 0x010fda0003f05270 */
[----:B------:R-:W-:Y:S05]  /*38650*/  @P0 BRA `(.L_x_6670) ;  /* 0x0000000000880947 */ /* 0x000fea0003800000 */
[----:B------:R-:W-:-:S03]  /*38660*/  UMOV UR4, 0xffffffff ;  /* 0xffffffff00047882 */ /* 0x000fc60000000000 */
[----:B------:R-:W-:Y:S05]  /*38670*/  BRA.DIV UR4, `(.L_x_7051) ;  /* 0x0000004e04207947 */ /* 0x000fea000b800000 */
[----:B------:R-:W-:-:S13]  /*38680*/  ELECT P6, URZ, PT ;  /* 0x00000000003f782f */ /* 0x000fda00038c0000 */
.L_x_7207:
[----:B------:R-:W-:Y:S05]  /*38690*/  @!P6 BRA `(.L_x_6670) ;  /* 0x000000000078e947 */ /* 0x000fea0003800000 */
[----:B------:R-:W-:-:S06]  /*386a0*/  ULOP3.LUT UR4, UR60, 0x2, URZ, 0xfc, !UPT ;  /* 0x000000023c047892 */ /* 0x000fcc000f8efc3f */
[----:B-1----:R-:W-:-:S05]  /*386b0*/  IMAD.U32 R0, RZ, RZ, UR4 ;  /* 0x00000004ff007e24 */ /* 0x002fca000f8e00ff */
[----:B------:R-:W-:-:S13]  /*386c0*/  ISETP.NE.AND P0, PT, R0, 0x3, PT ;  /* 0x000000030000780c */ /* 0x000fda0003f05270 */
[----:B------:R-:W-:Y:S05]  /*386d0*/  @!P0 BRA `(.L_x_7052) ;  /* 0x0000000000048947 */ /* 0x000fea0003800000 */
[----:B------:R-:W-:Y:S01]  /*386e0*/  BPT.TRAP 0x1 ;  /* 0x000000040000795c */ /* 0x000fe20000300000 */
.L_x_7052:
[----:B------:R-:W-:Y:S01]  /*386f0*/  IMAD R5, R22, 0x8, R7 ;  /* 0x0000000816057824 */ /* 0x000fe200078e0207 */
[----:B------:R-:W-:Y:S01]  /*38700*/  SHF.L.U32 R0, R28, 0x1f, RZ ;  /* 0x0000001f1c007819 */ /* 0x000fe200000006ff */
[----:B------:R-:W-:-:S03]  /*38710*/  VIADD R22, R22, 0x1 ;  /* 0x0000000116167836 */ /* 0x000fc60000000000 */
[----:B------:R-:W1:Y:S02]  /*38720*/  SYNCS.PHASECHK.TRANS64.TRYWAIT P1, [R5+URZ+0x38840], R0 ;  /* 0x03884000050075a7 */ /* 0x000e64000802017f */
[----:B------:R-:W-:-:S04]  /*38730*/  ISETP.NE.AND P2, PT, R22, 0x2, PT ;  /* 0x000000021600780c */ /* 0x000fc80003f45270 */
[----:B------:R-:W-:Y:S01]  /*38740*/  SEL R3, RZ, 0x1, P2 ;  /* 0x00000001ff037807 */ /* 0x000fe20001000000 */
[----:B-1----:R-:W-:Y:S08]  /*38750*/  @!P1 BRA `(.L_x_7053) ;  /* 0x0000004c00089947 */ /* 0x002ff00003800000 */
.L_x_7208:
[----:B------:R-:W-:Y:S02]  /*38760*/  SEL R22, R22, RZ, P2 ;  /* 0x000000ff16167207 */ /* 0x000fe40001000000 */
[----:B------:R-:W-:Y:S01]  /*38770*/  LOP3.LUT R2, R28, R3, RZ, 0x3c, !PT ;  /* 0x000000031c027212 */ /* 0x000fe200078e3cff */
[----:B------:R-:W-:Y:S06]  /*38780*/  @!P0 BRA `(.L_x_7054) ;  /* 0x0000000000048947 */ /* 0x000fec0003800000 */
[----:B------:R-:W-:Y:S01]  /*38790*/  BPT.TRAP 0x1 ;  /* 0x000000040000795c */ /* 0x000fe20000300000 */
.L_x_7054:
[----:B------:R-:W-:Y:S01]  /*387a0*/  IMAD R3, R22, 0x8, R7 ;  /* 0x0000000816037824 */ /* 0x000fe200078e0207 */
[----:B------:R-:W-:-:S04]  /*387b0*/  SHF.L.U32 R2, R2, 0x1f, RZ ;  /* 0x0000001f02027819 */ /* 0x000fc800000006ff */
[----:B------:R-:W4:Y:S02]  /*387c0*/  SYNCS.PHASECHK.TRANS64.TRYWAIT P1, [R3+URZ+0x38840], R2 ;  /* 0x03884002030075a7 */ /* 0x000f24000802017f */
[----:B----4-:R-:W-:Y:S05]  /*387d0*/  @!P1 BRA `(.L_x_7055) ;  /* 0x0000004800fc9947 */ /* 0x010fea0003800000 */
.L_x_7209:
[----:B------:R-:W-:Y:S05]  /*387e0*/  @!P0 BRA `(.L_x_7056) ;  /* 0x0000000000048947 */ /* 0x000fea0003800000 */
[----:B------:R-:W-:Y:S01]  /*387f0*/  BPT.TRAP 0x1 ;  /* 0x000000040000795c */ /* 0x000fe20000300000 */
.L_x_7056:
[----:B------:R-:W5:Y:S02]  /*38800*/  SYNCS.PHASECHK.TRANS64.TRYWAIT P1, [R5+URZ+0x38860], R0 ;  /* 0x03886000050075a7 */ /* 0x000f64000802017f */
[----:B-----5:R-:W-:Y:S05]  /*38810*/  @!P1 BRA `(.L_x_7057) ;  /* 0x0000004c00009947 */ /* 0x020fea0003800000 */
.L_x_7210:
[----:B------:R-:W-:Y:S05]  /*38820*/  @!P0 BRA `(.L_x_7058) ;  /* 0x0000000000048947 */ /* 0x000fea0003800000 */
[----:B------:R-:W-:Y:S01]  /*38830*/  BPT.TRAP 0x1 ;  /* 0x000000040000795c */ /* 0x000fe20000300000 */
.L_x_7058:
[----:B------:R0:W0:Y:S02]  /*38840*/  SYNCS.PHASECHK.TRANS64.TRYWAIT P0, [R3+URZ+0x38860], R2 ;  /* 0x03886002030075a7 */ /* 0x000024000800017f */
[----:B0-----:R-:W-:Y:S05]  /*38850*/  @!P0 NANOSLEEP.SYNCS 0x989680 ;  /* 0x009896800000895d */ /* 0x001fea0003900000 */
[----:B------:R-:W0:Y:S02]  /*38860*/  @!P0 SYNCS.PHASECHK.TRANS64 P0, [R3+URZ+0x38860], R2 ;  /* 0x03886002030085a7 */ /* 0x000e24000800007f */
[----:B0-----:R-:W-:Y:S05]  /*38870*/  @!P0 BRA `(.L_x_7058) ;  /* 0xfffffffc00f08947 */ /* 0x001fea000383ffff */
.L_x_6670:
[----:B------:R-:W-:Y:S05]  /*38880*/  BSYNC B9 ;  /* 0x0000000000097941 */ /* 0x000fea0003800000 */
.L_x_6667:
[----:B------:R-:W-:Y:S05]  /*38890*/  EXIT ;  /* 0x000000000000794d */ /* 0x000fea0003800000 */
.L_x_6696:
[----:B0-----:R0:W1:Y:S02]  /*388a0*/  SYNCS.PHASECHK.TRANS64.TRYWAIT P4, [R40+URZ+0x38890], R51 ;  /* 0x03889033280075a7 */ /* 0x001064000808017f */
[----:B-1----:R-:W-:Y:S05]  /*388b0*/  @!P4 NANOSLEEP.SYNCS 0x989680 ;  /* 0x009896800000c95d */ /* 0x002fea0003900000 */
[----:B------:R-:W1:Y:S02]  /*388c0*/  @!P4 SYNCS.PHASECHK.TRANS64 P4, [R40+URZ+0x38890], R51 ;  /* 0x038890332800c5a7 */ /* 0x000e64000808007f */
[----:B-1----:R-:W-:Y:S05]  /*388d0*/  @!P4 BRA `(.L_x_6696) ;  /* 0xfffffffc00f0c947 */ /* 0x002fea000383ffff */
[----:B------:R-:W-:Y:S05]  /*388e0*/  BRA `(.L_x_7059) ;  /* 0xfffffca800007947 */ /* 0x000fea000383ffff */
.L_x_6697:
        /* <DEDUP_REMOVED lines=8> */
.L_x_7061:
[----:B------:R-:W-:Y:S05]  /*38970*/  BSYNC B1 ;  /* 0x0000000000017941 */ /* 0x000fea0003800000 */
.L_x_7060:
        /* <DEDUP_REMOVED lines=8> */
.L_x_7062:
[----:B------:R-:W-:Y:S05]  /*38a00*/  BRA `(.L_x_7063) ;  /* 0xfffffca400cc7947 */ /* 0x000fea000383ffff */
.L_x_6707:
[----:B0-----:R0:W1:Y:S02]  /*38a10*/  SYNCS.PHASECHK.TRANS64.TRYWAIT P5, [R40+URZ+0x38890], R51 ;  /* 0x03889033280075a7 */ /* 0x00106400080a017f */
[----:B-1----:R-:W-:Y:S05]  /*38a20*/  @!P5 NANOSLEEP.SYNCS 0x989680 ;  /* 0x009896800000d95d */ /* 0x002fea0003900000 */
[----:B------:R-:W1:Y:S02]  /*38a30*/  @!P5 SYNCS.PHASECHK.TRANS64 P5, [R40+URZ+0x38890], R51 ;  /* 0x038890332800d5a7 */ /* 0x000e6400080a007f */
[----:B-1----:R-:W-:Y:S05]  /*38a40*/  @!P5 BRA `(.L_x_6707) ;  /* 0xfffffffc00f0d947 */ /* 0x002fea000383ffff */
[----:B------:R-:W-:Y:S05]  /*38a50*/  BRA `(.L_x_7064) ;  /* 0xfffffcb000a87947 */ /* 0x000fea000383ffff */
.L_x_6708:
        /* <DEDUP_REMOVED lines=8> */
.L_x_7066:
[----:B------:R-:W-:Y:S05]  /*38ae0*/  BSYNC B1 ;  /* 0x0000000000017941 */ /* 0x000fea0003800000 */
.L_x_7065:
        /* <DEDUP_REMOVED lines=8> */
.L_x_7067:
[----:B------:R-:W-:Y:S01]  /*38b70*/  IMAD.MOV.U32 R20, RZ, RZ, R14 ;  /* 0x000000ffff147224 */ /* 0x000fe200078e000e */
[----:B------:R-:W-:Y:S06]  /*38b80*/  BRA `(.L_x_7068) ;  /* 0xfffffcb000707947 */ /* 0x000fec000383ffff */
.L_x_6713:
[----:B0-----:R0:W1:Y:S02]  /*38b90*/  SYNCS.PHASECHK.TRANS64.TRYWAIT P0, [R40+URZ+0x38890], R51 ;  /* 0x03889033280075a7 */ /* 0x001064000800017f */
[----:B-1----:R-:W-:Y:S05]  /*38ba0*/  @!P0 NANOSLEEP.SYNCS 0x989680 ;  /* 0x009896800000895d */ /* 0x002fea0003900000 */
[----:B------:R-:W1:Y:S02]  /*38bb0*/  @!P0 SYNCS.PHASECHK.TRANS64 P0, [R40+URZ+0x38890], R51 ;  /* 0x03889033280085a7 */ /* 0x000e64000800007f */
[----:B-1----:R-:W-:Y:S05]  /*38bc0*/  @!P0 BRA `(.L_x_6713) ;  /* 0xfffffffc00f08947 */ /* 0x002fea000383ffff */
[----:B------:R-:W-:Y:S05]  /*38bd0*/  BRA `(.L_x_7069) ;  /* 0xfffffcb8006c7947 */ /* 0x000fea000383ffff */
.L_x_6714:
[----:B------:R-:W-:Y:S01]  /*38be0*/  BSSY B1, `(.L_x_7070) ;  /* 0x0000007000017945 */ /* 0x000fe20003800000 */
[----:B------:R-:W-:Y:S02]  /*38bf0*/  IMAD.MOV.U32 R12, RZ, RZ, RZ ;  /* 0x000000ffff0c7224 */ /* 0x000fe400078e00ff */
[----:B------:R-:W-:Y:S02]  /*38c00*/  IMAD.MOV.U32 R11, RZ, RZ, 0x1c1f ;  /* 0x00001c1fff0b7424 */ /* 0x000fe400078e00ff */
[----:B------:R-:W-:-:S07]  /*38c10*/  IMAD.MOV.U32 R15, RZ, RZ, -0x1 ;  /* 0xffffffffff0f7424 */ /* 0x000fce00078e00ff */
[----:B0-----:R-:W-:Y:S05]  /*38c20*/  WARPSYNC.COLLECTIVE R15, `(.L_x_7071) ;  /* 0x000000000f087348 */ /* 0x001fea0003c00000 */
[----:B------:R1:W2:Y:S02]  /*38c30*/  SHFL.IDX P6, R14, R13, R12, R11 ;  /* 0x0000000c0d0e7389 */ /* 0x0002a400000c000b */
[----:B012---:R-:W-:Y:S01]  /*38c40*/  ENDCOLLECTIVE ;  /* 0x000000000000791b */ /* 0x007fe20003800000 */
.L_x_7071:
[----:B------:R-:W-:Y:S05]  /*38c50*/  BSYNC B1 ;  /* 0x0000000000017941 */ /* 0x000fea0003800000 */
.L_x_7070:
        /* <DEDUP_REMOVED lines=8> */
.L_x_7072:
[----:B------:R-:W-:Y:S05]  /*38ce0*/  BRA `(.L_x_7073) ;  /* 0xfffffcb8008c7947 */ /* 0x000fea000383ffff */
.L_x_6718:
[----:B----4-:R4:W0:Y:S02]  /*38cf0*/  SYNCS.PHASECHK.TRANS64.TRYWAIT P3, [R40+URZ+0x388b0], R51 ;  /* 0x0388b033280075a7 */ /* 0x010824000806017f */
[----:B0-----:R-:W-:Y:S05]  /*38d00*/  @!P3 NANOSLEEP.SYNCS 0x989680 ;  /* 0x009896800000b95d */ /* 0x001fea0003900000 */
[----:B------:R-:W0:Y:S02]  /*38d10*/  @!P3 SYNCS.PHASECHK.TRANS64 P3, [R40+URZ+0x388b0], R51 ;  /* 0x0388b0332800b5a7 */ /* 0x000e24000806007f */
[----:B0-----:R-:W-:Y:S05]  /*38d20*/  @!P3 BRA `(.L_x_6718) ;  /* 0xfffffffc00f0b947 */ /* 0x001fea000383ffff */
[----:B------:R-:W-:Y:S05]  /*38d30*/  BRA `(.L_x_7074) ;  /* 0xfffffcbc001c7947 */ /* 0x000fea000383ffff */
.L_x_6764:
        /* <DEDUP_REMOVED lines=8> */
.L_x_7076:
[----:B------:R-:W-:Y:S05]  /*38dc0*/  BSYNC B1 ;  /* 0x0000000000017941 */ /* 0x000fea0003800000 */
.L_x_7075:
        /* <DEDUP_REMOVED lines=8> */
.L_x_7077:
[----:B------:R-:W-:Y:S02]  /*38e50*/  IMAD.MOV.U32 R13, RZ, RZ, R35 ;  /* 0x000000ffff0d7224 */ /* 0x000fe400078e0023 */
[----:B------:R-:W-:-:S07]  /*38e60*/  IMAD.MOV.U32 R6, RZ, RZ, R14 ;  /* 0x000000ffff067224 */ /* 0x000fce00078e000e */
[----:B------:R-:W-:Y:S05]  /*38e70*/  WARPSYNC.COLLECTIVE R15, `(.L_x_7078) ;  /* 0x000000000f087348 */ /* 0x000fea0003c00000 */
[----:B------:R0:W1:Y:S02]  /*38e80*/  SHFL.IDX P6, R14, R13, R12, R11 ;  /* 0x0000000c0d0e7389 */ /* 0x00006400000c000b */
[----:B01----:R-:W-:Y:S01]  /*38e90*/  ENDCOLLECTIVE ;  /* 0x000000000000791b */ /* 0x003fe20003800000 */
.L_x_7078:
[----:B------:R-:W-:Y:S02]  /*38ea0*/  IMAD.MOV.U32 R13, RZ, RZ, R3 ;  /* 0x000000ffff0d7224 */ /* 0x000fe400078e0003 */
[----:B------:R-:W-:-:S07]  /*38eb0*/  IMAD.MOV.U32 R20, RZ, RZ, R14 ;  /* 0x000000ffff147224 */ /* 0x000fce00078e000e */
[----:B------:R-:W-:Y:S05]  /*38ec0*/  WARPSYNC.COLLECTIVE R15, `(.L_x_7079) ;  /* 0x000000000f087348 */ /* 0x000fea0003c00000 */
[----:B------:R0:W1:Y:S02]  /*38ed0*/  SHFL.IDX P6, R14, R13, R12, R11 ;  /* 0x0000000c0d0e7389 */ /* 0x00006400000c000b */
[----:B01----:R-:W-:Y:S01]  /*38ee0*/  ENDCOLLECTIVE ;  /* 0x000000000000791b */ /* 0x003fe20003800000 */
.L_x_7079:
[----:B------:R-:W-:Y:S01]  /*38ef0*/  IMAD.MOV.U32 R8, RZ, RZ, R14 ;  /* 0x000000ffff087224 */ /* 0x000fe200078e000e */
[----:B------:R-:W-:Y:S06]  /*38f00*/  BRA `(.L_x_7080) ;  /* 0xfffffd64001c7947 */ /* 0x000fec000383ffff */
.L_x_6767:
[----:B------:R-:W-:Y:S01]  /*38f10*/  BSSY B1, `(.L_x_7081) ;  /* 0x0000008000017945 */ /* 0x000fe20003800000 */
[----:B------:R-:W-:Y:S02]  /*38f20*/  IMAD.MOV.U32 R13, RZ, RZ, R64 ;  /* 0x000000ffff0d7224 */ /* 0x000fe400078e0040 */
[----:B------:R-:W-:Y:S02]  /*38f30*/  IMAD.MOV.U32 R12, RZ, RZ, 0x1 ;  /* 0x00000001ff0c7424 */ /* 0x000fe400078e00ff */
[----:B------:R-:W-:Y:S02]  /*38f40*/  IMAD.MOV.U32 R11, RZ, RZ, 0x1c1f ;  /* 0x00001c1fff0b7424 */ /* 0x000fe400078e00ff */
[----:B------:R-:W-:-:S07]  /*38f50*/  IMAD.MOV.U32 R15, RZ, RZ, -0x1 ;  /* 0xffffffffff0f7424 */ /* 0x000fce00078e00ff */
[----:B0---4-:R-:W-:Y:S05]  /*38f60*/  WARPSYNC.COLLECTIVE R15, `(.L_x_7082) ;  /* 0x000000000f087348 */ /* 0x011fea0003c00000 */
[----:B------:R1:W2:Y:S02]  /*38f70*/  SHFL.IDX P6, R14, R13, R12, R11 ;  /* 0x0000000c0d0e7389 */ /* 0x0002a400000c000b */
[----:B012-4-:R-:W-:Y:S01]  /*38f80*/  ENDCOLLECTIVE ;  /* 0x000000000000791b */ /* 0x017fe20003800000 */
.L_x_7082:
[----:B------:R-:W-:Y:S05]  /*38f90*/  BSYNC B1 ;  /* 0x0000000000017941 */ /* 0x000fea0003800000 */
.L_x_7081:
        /* <DEDUP_REMOVED lines=8> */
.L_x_7083:
[----:B------:R-:W-:Y:S02]  /*39020*/  IMAD.MOV.U32 R13, RZ, RZ, R35 ;  /* 0x000000ffff0d7224 */ /* 0x000fe400078e0023 */
[----:B------:R-:W-:-:S07]  /*39030*/  IMAD.MOV.U32 R6, RZ, RZ, R14 ;  /* 0x000000ffff067224 */ /* 0x000fce00078e000e */
[----:B------:R-:W-:Y:S05]  /*39040*/  WARPSYNC.COLLECTIVE R15, `(.L_x_7084) ;  /* 0x000000000f087348 */ /* 0x000fea0003c00000 */
[----:B------:R0:W1:Y:S02]  /*39050*/  SHFL.IDX P6, R14, R13, R12, R11 ;  /* 0x0000000c0d0e7389 */ /* 0x00006400000c000b */
[----:B01----:R-:W-:Y:S01]  /*39060*/  ENDCOLLECTIVE ;  /* 0x000000000000791b */ /* 0x003fe20003800000 */
.L_x_7084:
[----:B------:R-:W-:Y:S02]  /*39070*/  IMAD.MOV.U32 R13, RZ, RZ, R3 ;  /* 0x000000ffff0d7224 */ /* 0x000fe400078e0003 */
[----:B------:R-:W-:-:S07]  /*39080*/  IMAD.MOV.U32 R35, RZ, RZ, R14 ;  /* 0x000000ffff237224 */ /* 0x000fce00078e000e */
[----:B------:R-:W-:Y:S05]  /*39090*/  WARPSYNC.COLLECTIVE R15, `(.L_x_7085) ;  /* 0x000000000f087348 */ /* 0x000fea0003c00000 */
[----:B------:R0:W1:Y:S02]  /*390a0*/  SHFL.IDX P6, R14, R13, R12, R11 ;  /* 0x0000000c0d0e7389 */ /* 0x00006400000c000b */
[----:B01----:R-:W-:Y:S01]  /*390b0*/  ENDCOLLECTIVE ;  /* 0x000000000000791b */ /* 0x003fe20003800000 */
.L_x_7085:
[----:B------:R-:W-:Y:S05]  /*390c0*/  BRA `(.L_x_7086) ;  /* 0xfffffd6400847947 */ /* 0x000fea000383ffff */
.L_x_6771:
[----:B----4-:R4:W0:Y:S02]  /*390d0*/  SYNCS.PHASECHK.TRANS64.TRYWAIT P0, [R2+URZ+0x38800], R3 ;  /* 0x03880003020075a7 */ /* 0x010824000800017f */
[----:B0-----:R-:W-:Y:S05]  /*390e0*/  @!P0 NANOSLEEP.SYNCS 0x989680 ;  /* 0x009896800000895d */ /* 0x001fea0003900000 */
[----:B------:R-:W0:Y:S02]  /*390f0*/  @!P0 SYNCS.PHASECHK.TRANS64 P0, [R2+URZ+0x38800], R3 ;  /* 0x03880003020085a7 */ /* 0x000e24000800007f */
[----:B0-----:R-:W-:Y:S05]  /*39100*/  @!P0 BRA `(.L_x_6771) ;  /* 0xfffffffc00f08947 */ /* 0x001fea000383ffff */
[----:B------:R-:W-:Y:S05]  /*39110*/  BRA `(.L_x_7087) ;  /* 0xfffffd6800107947 */ /* 0x000fea000383ffff */
.L_x_6779:
[----:B------:R-:W0:Y:S01]  /*39120*/  LDC R35, c[0x0][0x3f4] ;  /* 0x0000fd00ff237b82 */ /* 0x000e220000000800 */
        /* <DEDUP_REMOVED lines=8> */
.L_x_7089:
[----:B------:R-:W-:Y:S05]  /*391b0*/  BSYNC B1 ;  /* 0x0000000000017941 */ /* 0x000fea0003800000 */
.L_x_7088:
        /* <DEDUP_REMOVED lines=10> */
.L_x_7090:
        /* <DEDUP_REMOVED lines=8> */
.L_x_7091:
[----:B------:R-:W-:-:S05]  /*392e0*/  @!P1 IADD3 R6, P2, R5, R9, RZ ;  /* 0x0000000905069210 */ /* 0x000fca0007f5e0ff */
[----:B------:R-:W-:Y:S02]  /*392f0*/  @!P1 IMAD.X R5, R4, 0x1, R21, P2 ;  /* 0x0000000104059824 */ /* 0x000fe400010e0615 */
[----:B------:R-:W-:Y:S02]  /*39300*/  @!P1 IMAD.MOV.U32 R4, RZ, RZ, R6 ;  /* 0x000000ffff049224 */ /* 0x000fe400078e0006 */
[----:B------:R-:W-:-:S04]  /*39310*/  IMAD.MOV.U32 R13, RZ, RZ, R70 ;  /* 0x000000ffff0d7224 */ /* 0x000fc800078e0046 */
[----:B------:R-:W5:Y:S01]  /*39320*/  @!P1 LD.E.128 R4, desc[UR36][R4.64] ;  /* 0x0000002404049980 */ /* 0x000f62000c101d00 */
[----:B------:R-:W-:-:S07]  /*39330*/  IMAD.MOV.U32 R8, RZ, RZ, R14 ;  /* 0x000000ffff087224 */ /* 0x000fce00078e000e */
[----:B-----5:R-:W-:Y:S05]  /*39340*/  WARPSYNC.COLLECTIVE R15, `(.L_x_7092) ;  /* 0x000000000f087348 */ /* 0x020fea0003c00000 */
[----:B------:R0:W1:Y:S02]  /*39350*/  SHFL.IDX P6, R14, R13, R12, R11 ;  /* 0x0000000c0d0e7389 */ /* 0x00006400000c000b */
[----:B01---5:R-:W-:Y:S01]  /*39360*/  ENDCOLLECTIVE ;  /* 0x000000000000791b */ /* 0x023fe20003800000 */
.L_x_7092:
[----:B------:R-:W-:-:S05]  /*39370*/  @!P1 IADD3 R14, P2, R14, R9, RZ ;  /* 0x000000090e0e9210 */ /* 0x000fca0007f5e0ff */
[----:B------:R-:W-:Y:S02]  /*39380*/  @!P1 IMAD.X R9, R8, 0x1, R21, P2 ;  /* 0x0000000108099824 */ /* 0x000fe400010e0615 */
[----:B------:R-:W-:-:S06]  /*39390*/  @!P1 IMAD.MOV.U32 R8, RZ, RZ, R14 ;  /* 0x000000ffff089224 */ /* 0x000fcc00078e000e */
[----:B------:R-:W2:Y:S01]  /*393a0*/  @!P1 LD.E.128 R8, desc[UR36][R8.64] ;  /* 0x0000002408089980 */ /* 0x000ea2000c101d00 */
[----:B------:R-:W-:Y:S01]  /*393b0*/  CS2R R64, SRZ ;  /* 0x0000000000407805 */ /* 0x000fe2000001ff00 */
[----:B------:R-:W-:Y:S02]  /*393c0*/  IMAD.MOV.U32 R13, RZ, RZ, R27 ;  /* 0x000000ffff0d7224 */ /* 0x000fe400078e001b */
[----:B------:R-:W-:Y:S01]  /*393d0*/  IMAD.MOV.U32 R12, RZ, RZ, 0x1 ;  /* 0x00000001ff0c7424 */ /* 0x000fe200078e00ff */
[----:B------:R-:W-:Y:S02]  /*393e0*/  CS2R R20, SRZ ;  /* 0x0000000000147805 */ /* 0x000fe4000001ff00 */
[----:B------:R-:W-:Y:S02]  /*393f0*/  CS2R R58, SRZ ;  /* 0x00000000003a7805 */ /* 0x000fe4000001ff00 */
[----:B------:R-:W-:Y:S01]  /*39400*/  CS2R R62, SRZ ;  /* 0x00000000003e7805 */ /* 0x000fe2000001ff00 */
[----:B--2---:R-:W-:-:S02]  /*39410*/  @!P1 IMAD.MOV.U32 R65, RZ, RZ, R11 ;  /* 0x000000ffff419224 */ /* 0x004fc400078e000b */
[----:B------:R-:W-:-:S07]  /*39420*/  IMAD.MOV.U32 R11, RZ, RZ, 0x1c1f ;  /* 0x00001c1fff0b7424 */ /* 0x000fce00078e00ff */
[----:B------:R-:W-:Y:S05]  /*39430*/  WARPSYNC.COLLECTIVE R15, `(.L_x_7093) ;  /* 0x000000000f087348 */ /* 0x000fea0003c00000 */
[----:B------:R0:W1:Y:S02]  /*39440*/  SHFL.IDX P6, R14, R13, R12, R11 ;  /* 0x0000000c0d0e7389 */ /* 0x00006400000c000b */
[----:B01----:R-:W-:Y:S01]  /*39450*/  ENDCOLLECTIVE ;  /* 0x000000000000791b */ /* 0x003fe20003800000 */
.L_x_7093:
[----:B------:R-:W-:Y:S02]  /*39460*/  IMAD.MOV.U32 R13, RZ, RZ, R69 ;  /* 0x000000ffff0d7224 */ /* 0x000fe400078e0045 */
[----:B------:R-:W-:-:S07]  /*39470*/  IMAD.MOV.U32 R24, RZ, RZ, R14 ;  /* 0x000000ffff187224 */ /* 0x000fce00078e000e */
[----:B------:R-:W-:Y:S05]  /*39480*/  WARPSYNC.COLLECTIVE R15, `(.L_x_7094) ;  /* 0x000000000f087348 */ /* 0x000fea0003c00000 */
[----:B------:R0:W1:Y:S02]  /*39490*/  SHFL.IDX P6, R14, R13, R12, R11 ;  /* 0x0000000c0d0e7389 */ /* 0x00006400000c000b */
[----:B01----:R-:W-:Y:S01]  /*394a0*/  ENDCOLLECTIVE ;  /* 0x000000000000791b */ /* 0x003fe20003800000 */
.L_x_7094:
[----:B------:R-:W-:Y:S02]  /*394b0*/  IMAD.MOV.U32 R13, RZ, RZ, R25 ;  /* 0x000000ffff0d7224 */ /* 0x000fe400078e0019 */
[----:B------:R-:W-:-:S07]  /*394c0*/  IMAD.MOV.U32 R26, RZ, RZ, R14 ;  /* 0x000000ffff1a7224 */ /* 0x000fce00078e000e */
[----:B------:R-:W-:Y:S05]  /*394d0*/  WARPSYNC.COLLECTIVE R15, `(.L_x_7095) ;  /* 0x000000000f087348 */ /* 0x000fea0003c00000 */
[----:B------:R0:W1:Y:S02]  /*394e0*/  SHFL.IDX P6, R14, R13, R12, R11 ;  /* 0x0000000c0d0e7389 */ /* 0x00006400000c000b */
[----:B01----:R-:W-:Y:S01]  /*394f0*/  ENDCOLLECTIVE ;  /* 0x000000000000791b */ /* 0x003fe20003800000 */
.L_x_7095:
[----:B------:R-:W-:Y:S02]  /*39500*/  @!P1 IMAD.MOV.U32 R20, RZ, RZ, R6 ;  /* 0x000000ffff149224 */ /* 0x000fe400078e0006 */
[----:B------:R-:W-:Y:S02]  /*39510*/  @!P1 IMAD.MOV.U32 R21, RZ, RZ, R7 ;  /* 0x000000ffff159224 */ /* 0x000fe400078e0007 */
[----:B------:R-:W-:Y:S02]  /*39520*/  @!P1 IMAD.MOV.U32 R58, RZ, RZ, R4 ;  /* 0x000000ffff3a9224 */ /* 0x000fe400078e0004 */
[----:B------:R-:W-:Y:S02]  /*39530*/  @!P1 IMAD.MOV.U32 R59, RZ, RZ, R5 ;  /* 0x000000ffff3b9224 */ /* 0x000fe400078e0005 */
[----:B------:R-:W-:Y:S02]  /*39540*/  IMAD.MOV.U32 R4, RZ, RZ, R20 ;  /* 0x000000ffff047224 */ /* 0x000fe400078e0014 */
[----:B------:R-:W-:-:S02]  /*39550*/  IMAD.MOV.U32 R5, RZ, RZ, R21 ;  /* 0x000000ffff057224 */ /* 0x000fc400078e0015 */
[----:B------:R-:W-:Y:S01]  /*39560*/  IMAD.MOV.U32 R13, RZ, RZ, R70 ;  /* 0x000000ffff0d7224 */ /* 0x000fe200078e0046 */
[----:B------:R-:W-:Y:S01]  /*39570*/  PRMT R71, R71, 0x5410, R4 ;  /* 0x0000541047477816 */ /* 0x000fe20000000004 */
[----:B------:R-:W-:Y:S01]  /*39580*/  IMAD.MOV.U32 R4, RZ, RZ, R58 ;  /* 0x000000ffff047224 */ /* 0x000fe200078e003a */
[----:B------:R-:W-:Y:S01]  /*39590*/  PRMT R82, R5, 0x7610, R82 ;  /* 0x0000761005527816 */ /* 0x000fe20000000052 */
[----:B------:R-:W-:Y:S02]  /*395a0*/  IMAD.MOV.U32 R5, RZ, RZ, R59 ;  /* 0x000000ffff057224 */ /* 0x000fe400078e003b */
[----:B------:R-:W-:-:S07]  /*395b0*/  IMAD.MOV.U32 R25, RZ, RZ, R14 ;  /* 0x000000ffff197224 */ /* 0x000fce00078e000e */
[----:B------:R-:W-:Y:S05]  /*395c0*/  WARPSYNC.COLLECTIVE R15, `(.L_x_7096) ;  /* 0x000000000f087348 */ /* 0x000fea0003c00000 */
[----:B------:R0:W1:Y:S02]  /*395d0*/  SHFL.IDX P6, R14, R13, R12, R11 ;  /* 0x0000000c0d0e7389 */ /* 0x00006400000c000b */
[----:B01----:R-:W-:Y:S01]  /*395e0*/  ENDCOLLECTIVE ;  /* 0x000000000000791b */ /* 0x003fe20003800000 */
.L_x_7096:
[----:B------:R-:W-:Y:S01]  /*395f0*/  @!P1 IMAD.MOV.U32 R64, RZ, RZ, R10 ;  /* 0x000000ffff409224 */ /* 0x000fe200078e000a */
[----:B------:R-:W-:Y:S02]  /*39600*/  PRMT R71, R4, 0x7610, R71 ;  /* 0x0000761004477816 */ /* 0x000fe40000000047 */
[----:B------:R-:W-:Y:S01]  /*39610*/  PRMT R69, R5, 0x7610, R69 ;  /* 0x0000761005457816 */ /* 0x000fe20000000045 */
[----:B------:R-:W-:Y:S02]  /*39620*/  IMAD.MOV.U32 R4, RZ, RZ, R64 ;  /* 0x000000ffff047224 */ /* 0x000fe400078e0040 */
[----:B------:R-:W-:Y:S02]  /*39630*/  IMAD.MOV.U32 R5, RZ, RZ, R65 ;  /* 0x000000ffff057224 */ /* 0x000fe400078e0041 */
[----:B------:R-:W-:Y:S02]  /*39640*/  @!P1 IMAD.MOV.U32 R62, RZ, RZ, R8 ;  /* 0x000000ffff3e9224 */ /* 0x000fe400078e0008 */
[----:B------:R-:W-:Y:S01]  /*39650*/  @!P1 IMAD.MOV.U32 R63, RZ, RZ, R9 ;  /* 0x000000ffff3f9224 */ /* 0x000fe200078e0009 */
[----:B------:R-:W-:Y:S01]  /*39660*/  PRMT R70, R4, 0x7610, R70 ;  /* 0x0000761004467816 */ /* 0x000fe20000000046 */
[----:B------:R-:W-:Y:S01]  /*39670*/  IMAD.MOV.U32 R4, RZ, RZ, R62 ;  /* 0x000000ffff047224 */ /* 0x000fe200078e003e */
[----:B------:R-:W-:Y:S01]  /*39680*/  PRMT R72, R5, 0x7610, R72 ;  /* 0x0000761005487816 */ /* 0x000fe20000000048 */
[----:B------:R-:W-:Y:S01]  /*39690*/  IMAD.MOV.U32 R5, RZ, RZ, R63 ;  /* 0x000000ffff057224 */ /* 0x000fe200078e003f */
[----:B------:R-:W-:-:S02]  /*396a0*/  CS2R R6, SRZ ;  /* 0x0000000000067805 */ /* 0x000fc4000001ff00 */
[----:B------:R-:W-:Y:S02]  /*396b0*/  PRMT R70, R70, 0x5410, R4 ;  /* 0x0000541046467816 */ /* 0x000fe40000000004 */
[----:B------:R-:W-:Y:S01]  /*396c0*/  PRMT R72, R72, 0x5410, R5 ;  /* 0x0000541048487816 */ /* 0x000fe20000000005 */
[----:B------:R-:W-:Y:S06]  /*396d0*/  BRA `(.L_x_7097) ;  /* 0xfffffd7400887947 */ /* 0x000fec000383ffff */
.L_x_6783:
[----:B0-----:R0:W1:Y:S02]  /*396e0*/  SYNCS.PHASECHK.TRANS64.TRYWAIT P1, [R2+URZ+0x38800], R13 ;  /* 0x0388000d020075a7 */ /* 0x001064000802017f */
[----:B-1----:R-:W-:Y:S05]  /*396f0*/  @!P1 NANOSLEEP.SYNCS 0x989680 ;  /* 0x009896800000995d */ /* 0x002fea0003900000 */
[----:B------:R-:W1:Y:S02]  /*39700*/  @!P1 SYNCS.PHASECHK.TRANS64 P1, [R2+URZ+0x38800], R13 ;  /* 0x0388000d020095a7 */ /* 0x000e64000802007f */
[----:B-1----:R-:W-:Y:S05]  /*39710*/  @!P1 BRA `(.L_x_6783) ;  /* 0xfffffffc00f09947 */ /* 0x002fea000383ffff */
[----:B------:R-:W-:Y:S05]  /*39720*/  BRA `(.L_x_7098) ;  /* 0xfffffd7400e47947 */ /* 0x000fea000383ffff */
.L_x_6797:
[----:B-1----:R1:W2:Y:S02]  /*39730*/  SYNCS.PHASECHK.TRANS64.TRYWAIT P0, [R2+URZ], R3 ;  /* 0x00000003020075a7 */ /* 0x0022a4000800017f */
[----:B--2---:R-:W-:Y:S05]  /*39740*/  @!P0 NANOSLEEP.SYNCS 0x989680 ;  /* 0x009896800000895d */ /* 0x004fea0003900000 */
[----:B------:R-:W2:Y:S02]  /*39750*/  @!P0 SYNCS.PHASECHK.TRANS64 P0, [R2+URZ], R3 ;  /* 0x00000003020085a7 */ /* 0x000ea4000800007f */
[----:B--2---:R-:W-:Y:S05]  /*39760*/  @!P0 BRA `(.L_x_6797) ;  /* 0xfffffffc00f08947 */ /* 0x004fea000383ffff */
[----:B------:R-:W-:Y:S05]  /*39770*/  BRA `(.L_x_6796) ;  /* 0xfffffd8c00d87947 */ /* 0x000fea000383ffff */
.L_x_6804:
[----:B-1----:R1:W2:Y:S02]  /*39780*/  SYNCS.PHASECHK.TRANS64.TRYWAIT P0, [R2+URZ], R3 ;  /* 0x00000003020075a7 */ /* 0x0022a4000800017f */
[----:B--2---:R-:W-:Y:S05]  /*39790*/  @!P0 NANOSLEEP.SYNCS 0x989680 ;  /* 0x009896800000895d */ /* 0x004fea0003900000 */
[----:B------:R-:W2:Y:S02]  /*397a0*/  @!P0 SYNCS.PHASECHK.TRANS64 P0, [R2+URZ], R3 ;  /* 0x00000003020085a7 */ /* 0x000ea4000800007f */
[----:B--2---:R-:W-:Y:S05]  /*397b0*/  @!P0 BRA `(.L_x_6804) ;  /* 0xfffffffc00f08947 */ /* 0x004fea000383ffff */
[----:B------:R-:W-:Y:S05]  /*397c0*/  BRA `(.L_x_6803) ;  /* 0xfffffd9000e47947 */ /* 0x000fea000383ffff */
.L_x_6835:
[----:B-1----:R1:W2:Y:S02]  /*397d0*/  SYNCS.PHASECHK.TRANS64.TRYWAIT P0, [R2+URZ], R3 ;  /* 0x00000003020075a7 */ /* 0x0022a4000800017f */
[----:B--2---:R-:W-:Y:S05]  /*397e0*/  @!P0 NANOSLEEP.SYNCS 0x989680 ;  /* 0x009896800000895d */ /* 0x004fea0003900000 */
[----:B------:R-:W2:Y:S02]  /*397f0*/  @!P0 SYNCS.PHASECHK.TRANS64 P0, [R2+URZ], R3 ;  /* 0x00000003020085a7 */ /* 0x000ea4000800007f */
[----:B--2---:R-:W-:Y:S05]  /*39800*/  @!P0 BRA `(.L_x_6835) ;  /* 0xfffffffc00f08947 */ /* 0x004fea000383ffff */
[----:B------:R-:W-:Y:S05]  /*39810*/  BRA `(.L_x_6834) ;  /* 0xfffffe0c00287947 */ /* 0x000fea000383ffff */
.L_x_6842:
[----:B-1----:R1:W2:Y:S02]  /*39820*/  SYNCS.PHASECHK.TRANS64.TRYWAIT P0, [R2+URZ], R3 ;  /* 0x00000003020075a7 */ /* 0x0022a4000800017f */
[----:B--2---:R-:W-:Y:S05]  /*39830*/  @!P0 NANOSLEEP.SYNCS 0x989680 ;  /* 0x009896800000895d */ /* 0x004fea0003900000 */
[----:B------:R-:W2:Y:S02]  /*39840*/  @!P0 SYNCS.PHASECHK.TRANS64 P0, [R2+URZ], R3 ;  /* 0x00000003020085a7 */ /* 0x000ea4000800007f */
[----:B--2---:R-:W-:Y:S05]  /*39850*/  @!P0 BRA `(.L_x_6842) ;  /* 0xfffffffc00f08947 */ /* 0x004fea000383ffff */
[----:B------:R-:W-:Y:S05]  /*39860*/  BRA `(.L_x_6841) ;  /* 0xfffffe1000347947 */ /* 0x000fea000383ffff */
.L_x_6859:
[----:B-1----:R1:W2:Y:S02]  /*39870*/  SYNCS.PHASECHK.TRANS64.TRYWAIT P0, [R2+URZ], R3 ;  /* 0x00000003020075a7 */ /* 0x0022a4000800017f */
[----:B--2---:R-:W-:Y:S05]  /*39880*/  @!P0 NANOSLEEP.SYNCS 0x989680 ;  /* 0x009896800000895d */ /* 0x004fea0003900000 */
[----:B------:R-:W2:Y:S02]  /*39890*/  @!P0 SYNCS.PHASECHK.TRANS64 P0, [R2+URZ], R3 ;  /* 0x00000003020085a7 */ /* 0x000ea4000800007f */
[----:B--2---:R-:W-:Y:S05]  /*398a0*/  @!P0 BRA `(.L_x_6859) ;  /* 0xfffffffc00f08947 */ /* 0x004fea000383ffff */
[----:B------:R-:W-:Y:S05]  /*398b0*/  BRA `(.L_x_6858) ;  /* 0xfffffe7800447947 */ /* 0x000fea000383ffff */
.L_x_6866:
[----:B-1----:R1:W2:Y:S02]  /*398c0*/  SYNCS.PHASECHK.TRANS64.TRYWAIT P0, [R2+URZ], R3 ;  /* 0x00000003020075a7 */ /* 0x0022a4000800017f */
[----:B--2---:R-:W-:Y:S05]  /*398d0*/  @!P0 NANOSLEEP.SYNCS 0x989680 ;  /* 0x009896800000895d */ /* 0x004fea0003900000 */
[----:B------:R-:W2:Y:S02]  /*398e0*/  @!P0 SYNCS.PHASECHK.TRANS64 P0, [R2+URZ], R3 ;  /* 0x00000003020085a7 */ /* 0x000ea4000800007f */
[----:B--2---:R-:W-:Y:S05]  /*398f0*/  @!P0 BRA `(.L_x_6866) ;  /* 0xfffffffc00f08947 */ /* 0x004fea000383ffff */
[----:B------:R-:W-:Y:S05]  /*39900*/  BRA `(.L_x_6865) ;  /* 0xfffffe7c00507947 */ /* 0x000fea000383ffff */
.L_x_6930:
        /* <DEDUP_REMOVED lines=11> */
.L_x_7100:
[----:B------:R-:W-:Y:S05]  /*399c0*/  BSYNC B1 ;  /* 0x0000000000017941 */ /* 0x000fea0003800000 */
.L_x_7099:
[----:B------:R-:W-:Y:S05]  /*399d0*/  BRA `(.L_x_7101) ;  /* 0xffffff7400647947 */ /* 0x000fea000383ffff */
.L_x_6932:
[----:B------:R-:W-:Y:S01]  /*399e0*/  BSSY B1, `(.L_x_7102) ;  /* 0x0000006000017945 */ /* 0x000fe20003800000 */
[----:B------:R-:W-:-:S07]  /*399f0*/  IMAD.MOV.U32 R15, RZ, RZ, -0x1 ;  /* 0xffffffffff0f7424 */ /* 0x000fce00078e00ff */
[----:B0-----:R-:W-:Y:S05]  /*39a00*/  WARPSYNC.COLLECTIVE R15, `(.L_x_7103) ;  /* 0x000000000f0c7348 */ /* 0x001fea0003c00000 */
[----:B------:R-:W-:Y:S02]  /*39a10*/  ELECT P6, UR62, PT ;  /* 0x00000000003e782f */ /* 0x000fe400038c0000 */
[----:B------:R-:W-:Y:S01]  /*39a20*/  MOV R14, UR62 ;  /* 0x0000003e000e7c02 */ /* 0x000fe20008000f00 */
[----:B0-----:R-:W-:Y:S10]  /*39a30*/  ENDCOLLECTIVE ;  /* 0x000000000000791b */ /* 0x001ff40003800000 */
.L_x_7103:
[----:B------:R-:W-:Y:S05]  /*39a40*/  BSYNC B1 ;  /* 0x0000000000017941 */ /* 0x000fea0003800000 */
.L_x_7102:
[----:B------:R-:W-:Y:S05]  /*39a50*/  BRA `(.L_x_6931) ;  /* 0xffffff74005c7947 */ /* 0x000fea000383ffff */
.L_x_6934:
[----:B0-----:R0:W1:Y:S02]  /*39a60*/  SYNCS.PHASECHK.TRANS64.TRYWAIT P0, [R18+URZ+0x38820], R3 ;  /* 0x03882003120075a7 */ /* 0x001064000800017f */
[----:B-1----:R-:W-:Y:S05]  /*39a70*/  @!P0 NANOSLEEP.SYNCS 0x989680 ;  /* 0x009896800000895d */ /* 0x002fea0003900000 */
[----:B------:R-:W1:Y:S02]  /*39a80*/  @!P0 SYNCS.PHASECHK.TRANS64 P0, [R18+URZ+0x38820], R3 ;  /* 0x03882003120085a7 */ /* 0x000e64000800007f */
[----:B-1----:R-:W-:Y:S05]  /*39a90*/  @!P0 BRA `(.L_x_6934) ;  /* 0xfffffffc00f08947 */ /* 0x002fea000383ffff */
[----:B------:R-:W-:Y:S05]  /*39aa0*/  BRA `(.L_x_7104) ;  /* 0xffffff74006c7947 */ /* 0x000fea000383ffff */
.L_x_6938:
[----:B0-----:R0:W1:Y:S02]  /*39ab0*/  SYNCS.PHASECHK.TRANS64.TRYWAIT P0, [R3+URZ+0x388a0], R7 ;  /* 0x0388a007030075a7 */ /* 0x001064000800017f */
[----:B-1----:R-:W-:Y:S05]  /*39ac0*/  @!P0 NANOSLEEP.SYNCS 0x989680 ;  /* 0x009896800000895d */ /* 0x002fea0003900000 */
[----:B------:R-:W1:Y:S02]  /*39ad0*/  @!P0 SYNCS.PHASECHK.TRANS64 P0, [R3+URZ+0x388a0], R7 ;  /* 0x0388a007030085a7 */ /* 0x000e64000800007f */
[----:B-1----:R-:W-:Y:S05]  /*39ae0*/  @!P0 BRA `(.L_x_6938) ;  /* 0xfffffffc00f08947 */ /* 0x002fea000383ffff */
[----:B------:R-:W-:Y:S05]  /*39af0*/  BRA `(.L_x_7105) ;  /* 0xffffff7400847947 */ /* 0x000fea000383ffff */
.L_x_6943:
[----:B-1----:R1:W2:Y:S02]  /*39b00*/  SYNCS.PHASECHK.TRANS64.TRYWAIT P0, [R3+URZ+0x388c0], R7 ;  /* 0x0388c007030075a7 */ /* 0x0022a4000800017f */
[----:B--2---:R-:W-:Y:S05]  /*39b10*/  @!P0 NANOSLEEP.SYNCS 0x989680 ;  /* 0x009896800000895d */ /* 0x004fea0003900000 */
[----:B------:R-:W2:Y:S02]  /*39b20*/  @!P0 SYNCS.PHASECHK.TRANS64 P0, [R3+URZ+0x388c0], R7 ;  /* 0x0388c007030085a7 */ /* 0x000ea4000800007f */
[----:B--2---:R-:W-:Y:S05]  /*39b30*/  @!P0 BRA `(.L_x_6943) ;  /* 0xfffffffc00f08947 */ /* 0x004fea000383ffff */
[----:B------:R-:W-:Y:S05]  /*39b40*/  BRA `(.L_x_7106) ;  /* 0xffffff7800007947 */ /* 0x000fea000383ffff */
.L_x_6957:
[----:B0-----:R0:W1:Y:S02]  /*39b50*/  SYNCS.PHASECHK.TRANS64.TRYWAIT P1, [R10+URZ+0x388a0], R2 ;  /* 0x0388a0020a0075a7 */ /* 0x001064000802017f */
[----:B-1----:R-:W-:Y:S05]  /*39b60*/  @!P1 NANOSLEEP.SYNCS 0x989680 ;  /* 0x009896800000995d */ /* 0x002fea0003900000 */
[----:B------:R-:W1:Y:S02]  /*39b70*/  @!P1 SYNCS.PHASECHK.TRANS64 P1, [R10+URZ+0x388a0], R2 ;  /* 0x0388a0020a0095a7 */ /* 0x000e64000802007f */
[----:B-1----:R-:W-:Y:S05]  /*39b80*/  @!P1 BRA `(.L_x_6957) ;  /* 0xfffffffc00f09947 */ /* 0x002fea000383ffff */
[----:B------:R-:W-:Y:S05]  /*39b90*/  BRA `(.L_x_7107) ;  /* 0xffffff8000647947 */ /* 0x000fea000383ffff */
.L_x_6962:
[----:B-1----:R1:W2:Y:S02]  /*39ba0*/  SYNCS.PHASECHK.TRANS64.TRYWAIT P1, [R10+URZ+0x388c0], R2 ;  /* 0x0388c0020a0075a7 */ /* 0x0022a4000802017f */
[----:B--2---:R-:W-:Y:S05]  /*39bb0*/  @!P1 NANOSLEEP.SYNCS 0x989680 ;  /* 0x009896800000995d */ /* 0x004fea0003900000 */
[----:B------:R-:W2:Y:S02]  /*39bc0*/  @!P1 SYNCS.PHASECHK.TRANS64 P1, [R10+URZ+0x388c0], R2 ;  /* 0x0388c0020a0095a7 */ /* 0x000ea4000802007f */
[----:B--2---:R-:W-:Y:S05]  /*39bd0*/  @!P1 BRA `(.L_x_6962) ;  /* 0xfffffffc00f09947 */ /* 0x004fea000383ffff */
[----:B------:R-:W-:Y:S05]  /*39be0*/  BRA `(.L_x_7108) ;  /* 0xffffff8000dc7947 */ /* 0x000fea000383ffff */
.L_x_6992:
[----:B------:R-:W-:Y:S01]  /*39bf0*/  SHF.R.U32.HI R11, RZ, 0x5, R21 ;  /* 0x00000005ff0b7819 */ /* 0x000fe20000011615 */
[----:B------:R-:W-:Y:S01]  /*39c00*/  BSSY B0, `(.L_x_7109) ;  /* 0x0000009000007945 */ /* 0x000fe20003800000 */
[----:B------:R-:W-:Y:S02]  /*39c10*/  IMAD.MOV.U32 R12, RZ, RZ, RZ ;  /* 0x000000ffff0c7224 */ /* 0x000fe400078e00ff */
[----:B------:R-:W-:Y:S01]  /*39c20*/  LOP3.LUT R11, R11, 0x3, RZ, 0xc0, !PT ;  /* 0x000000030b0b7812 */ /* 0x000fe200078ec0ff */
[----:B------:R-:W-:-:S04]  /*39c30*/  IMAD.MOV.U32 R15, RZ, RZ, -0x1 ;  /* 0xffffffffff0f7424 */ /* 0x000fc800078e00ff */
[----:B------:R-:W-:Y:S02]  /*39c40*/  IMAD.MOV.U32 R13, RZ, RZ, R11 ;  /* 0x000000ffff0d7224 */ /* 0x000fe400078e000b */
[----:B------:R-:W-:-:S07]  /*39c50*/  IMAD.MOV.U32 R11, RZ, RZ, 0x1f ;  /* 0x0000001fff0b7424 */ /* 0x000fce00078e00ff */
[----:B------:R-:W-:Y:S05]  /*39c60*/  WARPSYNC.COLLECTIVE R15, `(.L_x_7110) ;  /* 0x000000000f087348 */ /* 0x000fea0003c00000 */
[----:B------:R0:W1:Y:S02]  /*39c70*/  SHFL.IDX P6, R14, R13, R12, R11 ;  /* 0x0000000c0d0e7389 */ /* 0x00006400000c000b */
[----:B01----:R-:W-:Y:S01]  /*39c80*/  ENDCOLLECTIVE ;  /* 0x000000000000791b */ /* 0x003fe20003800000 */
.L_x_7110:
[----:B------:R-:W-:Y:S05]  /*39c90*/  BSYNC B0 ;  /* 0x0000000000007941 */ /* 0x000fea0003800000 */
.L_x_7109:
[----:B------:R-:W-:Y:S05]  /*39ca0*/  BRA `(.L_x_7111) ;  /* 0xffffff9c00747947 */ /* 0x000fea000383ffff */
.L_x_6995:
[----:B0-----:R0:W1:Y:S02]  /*39cb0*/  SYNCS.PHASECHK.TRANS64.TRYWAIT P0, [R25+URZ+0x38840], R0 ;  /* 0x03884000190075a7 */ /* 0x001064000800017f */
[----:B-1----:R-:W-:Y:S05]  /*39cc0*/  @!P0 NANOSLEEP.SYNCS 0x989680 ;  /* 0x009896800000895d */ /* 0x002fea0003900000 */
[----:B------:R-:W1:Y:S02]  /*39cd0*/  @!P0 SYNCS.PHASECHK.TRANS64 P0, [R25+URZ+0x38840], R0 ;  /* 0x03884000190085a7 */ /* 0x000e64000800007f */
[----:B-1----:R-:W-:Y:S05]  /*39ce0*/  @!P0 BRA `(.L_x_6995) ;  /* 0xfffffffc00f08947 */ /* 0x002fea000383ffff */
[----:B------:R-:W-:Y:S05]  /*39cf0*/  BRA `(.L_x_7112) ;  /* 0xffffff9c00a87947 */ /* 0x000fea000383ffff */
.L_x_6996:
        /* <DEDUP_REMOVED lines=8> */
.L_x_7114:
[----:B------:R-:W-:Y:S05]  /*39d80*/  BSYNC B0 ;  /* 0x0000000000007941 */ /* 0x000fea0003800000 */
.L_x_7113:
        /* <DEDUP_REMOVED lines=9> */
.L_x_7115:
[----:B------:R-:W-:Y:S02]  /*39e20*/  IMAD.MOV.U32 R13, RZ, RZ, R4 ;  /* 0x000000ffff0d7224 */ /* 0x000fe400078e0004 */
[----:B------:R-:W-:Y:S02]  /*39e30*/  IMAD.MOV.U32 R12, RZ, RZ, 0x1 ;  /* 0x00000001ff0c7424 */ /* 0x000fe400078e00ff */
[----:B------:R-:W-:-:S07]  /*39e40*/  IMAD.MOV.U32 R3, RZ, RZ, R14 ;  /* 0x000000ffff037224 */ /* 0x000fce00078e000e */
[----:B------:R-:W-:Y:S05]  /*39e50*/  WARPSYNC.COLLECTIVE R15, `(.L_x_7116) ;  /* 0x000000000f087348 */ /* 0x000fea0003c00000 */
[----:B------:R0:W1:Y:S02]  /*39e60*/  SHFL.IDX P6, R14, R13, R12, R11 ;  /* 0x0000000c0d0e7389 */ /* 0x00006400000c000b */
[----:B01----:R-:W-:Y:S01]  /*39e70*/  ENDCOLLECTIVE ;  /* 0x000000000000791b */ /* 0x003fe20003800000 */
.L_x_7116:
        /* <DEDUP_REMOVED lines=15> */
.L_x_7117:
[----:B------:R-:W-:Y:S02]  /*39f70*/  @P0 IMAD R6, R5, 0x2, R18 ;  /* 0x0000000205060824 */ /* 0x000fe400078e0212 */
[----:B------:R-:W-:Y:S02]  /*39f80*/  IMAD.MOV.U32 R13, RZ, RZ, R4 ;  /* 0x000000ffff0d7224 */ /* 0x000fe400078e0004 */
[----:B------:R-:W-:Y:S02]  /*39f90*/  IMAD.MOV.U32 R12, RZ, RZ, 0x2 ;  /* 0x00000002ff0c7424 */ /* 0x000fe400078e00ff */
[----:B------:R-:W-:-:S07]  /*39fa0*/  IMAD.MOV.U32 R3, RZ, RZ, R14 ;  /* 0x000000ffff037224 */ /* 0x000fce00078e000e */
[----:B------:R-:W-:Y:S05]  /*39fb0*/  WARPSYNC.COLLECTIVE R15, `(.L_x_7118) ;  /* 0x000000000f087348 */ /* 0x000fea0003c00000 */
[----:B------:R0:W1:Y:S02]  /*39fc0*/  SHFL.IDX P6, R14, R13, R12, R11 ;  /* 0x0000000c0d0e7389 */ /* 0x00006400000c000b */
[----:B01----:R-:W-:Y:S01]  /*39fd0*/  ENDCOLLECTIVE ;  /* 0x000000000000791b */ /* 0x003fe20003800000 */
.L_x_7118:
        /* <DEDUP_REMOVED lines=15> */
.L_x_7119:
[----:B------:R-:W-:Y:S02]  /*3a0d0*/  @P0 IMAD R6, R5, 0x2, R18 ;  /* 0x0000000205060824 */ /* 0x000fe400078e0212 */
[----:B------:R-:W-:Y:S02]  /*3a0e0*/  IMAD.MOV.U32 R13, RZ, RZ, R4 ;  /* 0x000000ffff0d7224 */ /* 0x000fe400078e0004 */
[----:B------:R-:W-:Y:S02]  /*3a0f0*/  IMAD.MOV.U32 R12, RZ, RZ, 0x3 ;  /* 0x00000003ff0c7424 */ /* 0x000fe400078e00ff */
[----:B------:R-:W-:-:S07]  /*3a100*/  IMAD.MOV.U32 R3, RZ, RZ, R14 ;  /* 0x000000ffff037224 */ /* 0x000fce00078e000e */
[----:B------:R-:W-:Y:S05]  /*3a110*/  WARPSYNC.COLLECTIVE R15, `(.L_x_7120) ;  /* 0x000000000f087348 */ /* 0x000fea0003c00000 */
[----:B------:R0:W1:Y:S02]  /*3a120*/  SHFL.IDX P6, R14, R13, R12, R11 ;  /* 0x0000000c0d0e7389 */ /* 0x00006400000c000b */
[----:B01----:R-:W-:Y:S01]  /*3a130*/  ENDCOLLECTIVE ;  /* 0x000000000000791b */ /* 0x003fe20003800000 */
.L_x_7120:
        /* <DEDUP_REMOVED lines=10> */
.L_x_7121:
[----:B------:R-:W-:Y:S01]  /*3a1e0*/  @!PT LDS RZ, [RZ] ;  /* 0x00000000fffff984 */ /* 0x000fe20000000800 */
[----:B------:R-:W-:Y:S01]  /*3a1f0*/  @!PT LDS RZ, [RZ] ;  /* 0x00000000fffff984 */ /* 0x000fe20000000800 */
[----:B------:R-:W-:Y:S01]  /*3a200*/  @!PT LDS RZ, [RZ] ;  /* 0x00000000fffff984 */ /* 0x000fe20000000800 */
[----:B------:R0:W-:Y:S01]  /*3a210*/  @P0 LDGSTS.E.BYPASS.LTC128B.128 [R6+0x23400], desc[UR36][R2.64], !P2 ;  /* 0x2340000002060fae */ /* 0x0001e2000d101d64 */
[----:B------:R-:W-:Y:S01]  /*3a220*/  IMAD.MOV.U32 R0, RZ, RZ, R14 ;  /* 0x000000ffff007224 */ /* 0x000fe200078e000e */
[----:B------:R-:W-:Y:S06]  /*3a230*/  BRA `(.L_x_7122) ;  /* 0xffffff9c00547947 */ /* 0x000fec000383ffff */
.L_x_7001:
        /* <DEDUP_REMOVED lines=9> */
.L_x_7123:
        /* <DEDUP_REMOVED lines=10> */
.L_x_7124:
[----:B------:R-:W-:Y:S02]  /*3a370*/  IMAD.MOV.U32 R13, RZ, RZ, R2 ;  /* 0x000000ffff0d7224 */ /* 0x000fe400078e0002 */
[----:B------:R-:W-:Y:S02]  /*3a380*/  IMAD.MOV.U32 R12, RZ, RZ, 0x1 ;  /* 0x00000001ff0c7424 */ /* 0x000fe400078e00ff */
[----:B------:R-:W-:-:S07]  /*3a390*/  IMAD.MOV.U32 R4, RZ, RZ, R14 ;  /* 0x000000ffff047224 */ /* 0x000fce00078e000e */
[----:B------:R-:W-:Y:S05]  /*3a3a0*/  WARPSYNC.COLLECTIVE R15, `(.L_x_7125) ;  /* 0x000000000f087348 */ /* 0x000fea0003c00000 */
[----:B------:R0:W1:Y:S02]  /*3a3b0*/  SHFL.IDX P6, R14, R13, R12, R11 ;  /* 0x0000000c0d0e7389 */ /* 0x00006400000c000b */
[----:B01----:R-:W-:Y:S01]  /*3a3c0*/  ENDCOLLECTIVE ;  /* 0x000000000000791b */ /* 0x003fe20003800000 */
.L_x_7125:
        /* <DEDUP_REMOVED lines=12> */
.L_x_7126:
[----:B------:R-:W-:Y:S02]  /*3a490*/  IMAD.MOV.U32 R13, RZ, RZ, R2 ;  /* 0x000000ffff0d7224 */ /* 0x000fe400078e0002 */
[----:B------:R-:W-:Y:S02]  /*3a4a0*/  IMAD.MOV.U32 R12, RZ, RZ, 0x2 ;  /* 0x00000002ff0c7424 */ /* 0x000fe400078e00ff */
[----:B------:R-:W-:-:S07]  /*3a4b0*/  IMAD.MOV.U32 R5, RZ, RZ, R14 ;  /* 0x000000ffff057224 */ /* 0x000fce00078e000e */
[----:B------:R-:W-:Y:S05]  /*3a4c0*/  WARPSYNC.COLLECTIVE R15, `(.L_x_7127) ;  /* 0x000000000f087348 */ /* 0x000fea0003c00000 */
[----:B------:R0:W1:Y:S02]  /*3a4d0*/  SHFL.IDX P6, R14, R13, R12, R11 ;  /* 0x0000000c0d0e7389 */ /* 0x00006400000c000b */
[----:B01----:R-:W-:Y:S01]  /*3a4e0*/  ENDCOLLECTIVE ;  /* 0x000000000000791b */ /* 0x003fe20003800000 */
.L_x_7127:
        /* <DEDUP_REMOVED lines=10> */
.L_x_7128:
        /* <DEDUP_REMOVED lines=11> */
.L_x_7129:
        /* <DEDUP_REMOVED lines=14> */
.L_x_7130:
[----:B------:R-:W-:Y:S01]  /*3a720*/  IMAD.MOV.U32 R0, RZ, RZ, R14 ;  /* 0x000000ffff007224 */ /* 0x000fe200078e000e */
[----:B------:R-:W-:Y:S06]  /*3a730*/  BRA `(.L_x_7131) ;  /* 0xffffffa000687947 */ /* 0x000fec000383ffff */
.L_x_7005:
        /* <DEDUP_REMOVED lines=45> */
.L_x_7133:
[----:B------:R-:W-:Y:S05]  /*3aa10*/  BSYNC B0 ;  /* 0x0000000000007941 */ /* 0x000fea0003800000 */
.L_x_7132:
        /* <DEDUP_REMOVED lines=11> */
.L_x_7134:
        /* <DEDUP_REMOVED lines=39> */
.L_x_7135:
        /* <DEDUP_REMOVED lines=8> */
.L_x_7136:
        /* <DEDUP_REMOVED lines=33> */
.L_x_7137:
[----:B------:R-:W-:Y:S02]  /*3afd0*/  IMAD.MOV.U32 R13, RZ, RZ, R5 ;  /* 0x000000ffff0d7224 */ /* 0x000fe400078e0005 */
[----:B------:R-:W-:-:S07]  /*3afe0*/  IMAD.MOV.U32 R8, RZ, RZ, R14 ;  /* 0x000000ffff087224 */ /* 0x000fce00078e000e */
[----:B------:R-:W-:Y:S05]  /*3aff0*/  WARPSYNC.COLLECTIVE R15, `(.L_x_7138) ;  /* 0x000000000f087348 */ /* 0x000fea0003c00000 */
[----:B------:R0:W1:Y:S02]  /*3b000*/  SHFL.IDX P6, R14, R13, R12, R11 ;  /* 0x0000000c0d0e7389 */ /* 0x00006400000c000b */
[----:B01----:R-:W-:Y:S01]  /*3b010*/  ENDCOLLECTIVE ;  /* 0x000000000000791b */ /* 0x003fe20003800000 */
.L_x_7138:
        /* <DEDUP_REMOVED lines=23> */
.L_x_7139:
        /* <DEDUP_REMOVED lines=9> */
.L_x_7140:
[----:B------:R-:W-:Y:S01]  /*3b220*/  IMAD.MOV.U32 R2, RZ, RZ, R14 ;  /* 0x000000ffff027224 */ /* 0x000fe200078e000e */
[----:B------:R-:W-:Y:S06]  /*3b230*/  BRA `(.L_x_7141) ;  /* 0xffffffa4003c7947 */ /* 0x000fec000383ffff */
.L_x_7010:
[----:B-1----:R1:W2:Y:S02]  /*3b240*/  SYNCS.PHASECHK.TRANS64.TRYWAIT P0, [R18+URZ+0x38820], R0 ;  /* 0x03882000120075a7 */ /* 0x0022a4000800017f */
[----:B--2---:R-:W-:Y:S05]  /*3b250*/  @!P0 NANOSLEEP.SYNCS 0x989680 ;  /* 0x009896800000895d */ /* 0x004fea0003900000 */
[----:B------:R-:W2:Y:S02]  /*3b260*/  @!P0 SYNCS.PHASECHK.TRANS64 P0, [R18+URZ+0x38820], R0 ;  /* 0x03882000120085a7 */ /* 0x000ea4000800007f */
[----:B--2---:R-:W-:Y:S05]  /*3b270*/  @!P0 BRA `(.L_x_7010) ;  /* 0xfffffffc00f08947 */ /* 0x004fea000383ffff */
[----:B------:R-:W-:Y:S05]  /*3b280*/  BRA `(.L_x_7142) ;  /* 0xffffffa400e47947 */ /* 0x000fea000383ffff */
.L_x_7013:
[----:B-1----:R1:W2:Y:S02]  /*3b290*/  SYNCS.PHASECHK.TRANS64.TRYWAIT P0, [R25+URZ+0x38860], R0 ;  /* 0x03886000190075a7 */ /* 0x0022a4000800017f */
[----:B--2---:R-:W-:Y:S05]  /*3b2a0*/  @!P0 NANOSLEEP.SYNCS 0x989680 ;  /* 0x009896800000895d */ /* 0x004fea0003900000 */
[----:B------:R-:W2:Y:S02]  /*3b2b0*/  @!P0 SYNCS.PHASECHK.TRANS64 P0, [R25+URZ+0x38860], R0 ;  /* 0x03886000190085a7 */ /* 0x000ea4000800007f */
[----:B--2---:R-:W-:Y:S05]  /*3b2c0*/  @!P0 BRA `(.L_x_7013) ;  /* 0xfffffffc00f08947 */ /* 0x004fea000383ffff */
[----:B------:R-:W-:Y:S05]  /*3b2d0*/  BRA `(.L_x_7143) ;  /* 0xffffffa400f07947 */ /* 0x000fea000383ffff */
.L_x_7014:
        /* <DEDUP_REMOVED lines=8> */
.L_x_7145:
[----:B------:R-:W-:Y:S05]  /*3b360*/  BSYNC B0 ;  /* 0x0000000000007941 */ /* 0x000fea0003800000 */
.L_x_7144:
        /* <DEDUP_REMOVED lines=15> */
.L_x_7146:
        /* <DEDUP_REMOVED lines=39> */
.L_x_7147:
[----:B------:R-:W-:Y:S02]  /*3b6d0*/  IMAD.MOV.U32 R13, RZ, RZ, R5 ;  /* 0x000000ffff0d7224 */ /* 0x000fe400078e0005 */
[----:B------:R-:W-:-:S07]  /*3b6e0*/  IMAD.MOV.U32 R3, RZ, RZ, R14 ;  /* 0x000000ffff037224 */ /* 0x000fce00078e000e */
[----:B------:R-:W-:Y:S05]  /*3b6f0*/  WARPSYNC.COLLECTIVE R15, `(.L_x_7148) ;  /* 0x000000000f087348 */ /* 0x000fea0003c00000 */
[----:B------:R0:W1:Y:S02]  /*3b700*/  SHFL.IDX P6, R14, R13, R12, R11 ;  /* 0x0000000c0d0e7389 */ /* 0x00006400000c000b */
[----:B01----:R-:W-:Y:S01]  /*3b710*/  ENDCOLLECTIVE ;  /* 0x000000000000791b */ /* 0x003fe20003800000 */
.L_x_7148:
        /* <DEDUP_REMOVED lines=29> */
.L_x_7149:
[----:B------:R-:W-:Y:S02]  /*3b8f0*/  IMAD.MOV.U32 R13, RZ, RZ, R5 ;  /* 0x000000ffff0d7224 */ /* 0x000fe400078e0005 */
[----:B------:R-:W-:-:S07]  /*3b900*/  IMAD.MOV.U32 R7, RZ, RZ, R14 ;  /* 0x000000ffff077224 */ /* 0x000fce00078e000e */
[----:B------:R-:W-:Y:S05]  /*3b910*/  WARPSYNC.COLLECTIVE R15, `(.L_x_7150) ;  /* 0x000000000f087348 */ /* 0x000fea0003c00000 */
[----:B------:R0:W1:Y:S02]  /*3b920*/  SHFL.IDX P6, R14, R13, R12, R11 ;  /* 0x0000000c0d0e7389 */ /* 0x00006400000c000b */
[----:B01----:R-:W-:Y:S01]  /*3b930*/  ENDCOLLECTIVE ;  /* 0x000000000000791b */ /* 0x003fe20003800000 */
.L_x_7150:
        /* <DEDUP_REMOVED lines=29> */
.L_x_7151:
[----:B------:R-:W-:Y:S02]  /*3bb10*/  IMAD.MOV.U32 R13, RZ, RZ, R5 ;  /* 0x000000ffff0d7224 */ /* 0x000fe400078e0005 */
[----:B------:R-:W-:-:S07]  /*3bb20*/  IMAD.MOV.U32 R6, RZ, RZ, R14 ;  /* 0x000000ffff067224 */ /* 0x000fce00078e000e */
[----:B------:R-:W-:Y:S05]  /*3bb30*/  WARPSYNC.COLLECTIVE R15, `(.L_x_7152) ;  /* 0x000000000f087348 */ /* 0x000fea0003c00000 */
[----:B------:R0:W1:Y:S02]  /*3bb40*/  SHFL.IDX P6, R14, R13, R12, R11 ;  /* 0x0000000c0d0e7389 */ /* 0x00006400000c000b */
[----:B01----:R-:W-:Y:S01]  /*3bb50*/  ENDCOLLECTIVE ;  /* 0x000000000000791b */ /* 0x003fe20003800000 */
.L_x_7152:
[----:B------:R-:W-:Y:S01]  /*3bb60*/  IMAD.MOV.U32 R2, RZ, RZ, R14 ;  /* 0x000000ffff027224 */ /* 0x000fe200078e000e */
[----:B------:R-:W-:Y:S06]  /*3bb70*/  BRA `(.L_x_7153) ;  /* 0xffffffa400807947 */ /* 0x000fec000383ffff */
.L_x_7021:
[----:B0-----:R0:W1:Y:S02]  /*3bb80*/  SYNCS.PHASECHK.TRANS64.TRYWAIT P0, [R6+URZ+0x38840], R25 ;  /* 0x03884019060075a7 */ /* 0x001064000800017f */
[----:B-1----:R-:W-:Y:S05]  /*3bb90*/  @!P0 NANOSLEEP.SYNCS 0x989680 ;  /* 0x009896800000895d */ /* 0x002fea0003900000 */
[----:B------:R-:W1:Y:S02]  /*3bba0*/  @!P0 SYNCS.PHASECHK.TRANS64 P0, [R6+URZ+0x38840], R25 ;  /* 0x03884019060085a7 */ /* 0x000e64000800007f */
[----:B-1----:R-:W-:Y:S05]  /*3bbb0*/  @!P0 BRA `(.L_x_7021) ;  /* 0xfffffffc00f08947 */ /* 0x002fea000383ffff */
[----:B------:R-:W-:Y:S05]  /*3bbc0*/  BRA `(.L_x_7154) ;  /* 0xffffffac00047947 */ /* 0x000fea000383ffff */
.L_x_7022:
        /* <DEDUP_REMOVED lines=8> */
.L_x_7156:
[----:B------:R-:W-:Y:S05]  /*3bc50*/  BSYNC B1 ;  /* 0x0000000000017941 */ /* 0x000fea0003800000 */
.L_x_7155:
        /* <DEDUP_REMOVED lines=9> */
.L_x_7157:
[----:B------:R-:W-:Y:S02]  /*3bcf0*/  IMAD.MOV.U32 R13, RZ, RZ, R26 ;  /* 0x000000ffff0d7224 */ /* 0x000fe400078e001a */
[----:B------:R-:W-:Y:S02]  /*3bd00*/  IMAD.MOV.U32 R12, RZ, RZ, 0x1 ;  /* 0x00000001ff0c7424 */ /* 0x000fe400078e00ff */
[----:B------:R-:W-:-:S07]  /*3bd10*/  IMAD.MOV.U32 R2, RZ, RZ, R14 ;  /* 0x000000ffff027224 */ /* 0x000fce00078e000e */
[----:B------:R-:W-:Y:S05]  /*3bd20*/  WARPSYNC.COLLECTIVE R15, `(.L_x_7158) ;  /* 0x000000000f087348 */ /* 0x000fea0003c00000 */
[----:B------:R0:W1:Y:S02]  /*3bd30*/  SHFL.IDX P6, R14, R13, R12, R11 ;  /* 0x0000000c0d0e7389 */ /* 0x00006400000c000b */
[----:B01----:R-:W-:Y:S01]  /*3bd40*/  ENDCOLLECTIVE ;  /* 0x000000000000791b */ /* 0x003fe20003800000 */
.L_x_7158:
        /* <DEDUP_REMOVED lines=11> */
.L_x_7159:
[----:B------:R-:W-:Y:S02]  /*3be00*/  IMAD.MOV.U32 R13, RZ, RZ, R26 ;  /* 0x000000ffff0d7224 */ /* 0x000fe400078e001a */
[----:B------:R-:W-:Y:S02]  /*3be10*/  IMAD.MOV.U32 R12, RZ, RZ, 0x2 ;  /* 0x00000002ff0c7424 */ /* 0x000fe400078e00ff */
[----:B------:R-:W-:-:S07]  /*3be20*/  IMAD.MOV.U32 R2, RZ, RZ, R14 ;  /* 0x000000ffff027224 */ /* 0x000fce00078e000e */
[----:B------:R-:W-:Y:S05]  /*3be30*/  WARPSYNC.COLLECTIVE R15, `(.L_x_7160) ;  /* 0x000000000f087348 */ /* 0x000fea0003c00000 */
[----:B------:R0:W1:Y:S02]  /*3be40*/  SHFL.IDX P6, R14, R13, R12, R11 ;  /* 0x0000000c0d0e7389 */ /* 0x00006400000c000b */
[----:B01----:R-:W-:Y:S01]  /*3be50*/  ENDCOLLECTIVE ;  /* 0x000000000000791b */ /* 0x003fe20003800000 */
.L_x_7160:
        /* <DEDUP_REMOVED lines=11> */
.L_x_7161:
[----:B------:R-:W-:Y:S02]  /*3bf10*/  IMAD.MOV.U32 R13, RZ, RZ, R26 ;  /* 0x000000ffff0d7224 */ /* 0x000fe400078e001a */
[----:B------:R-:W-:Y:S02]  /*3bf20*/  IMAD.MOV.U32 R12, RZ, RZ, 0x3 ;  /* 0x00000003ff0c7424 */ /* 0x000fe400078e00ff */
[----:B------:R-:W-:-:S07]  /*3bf30*/  IMAD.MOV.U32 R2, RZ, RZ, R14 ;  /* 0x000000ffff027224 */ /* 0x000fce00078e000e */
[----:B------:R-:W-:Y:S05]  /*3bf40*/  WARPSYNC.COLLECTIVE R15, `(.L_x_7162) ;  /* 0x000000000f087348 */ /* 0x000fea0003c00000 */
[----:B------:R0:W1:Y:S02]  /*3bf50*/  SHFL.IDX P6, R14, R13, R12, R11 ;  /* 0x0000000c0d0e7389 */ /* 0x00006400000c000b */
[----:B01----:R-:W-:Y:S01]  /*3bf60*/  ENDCOLLECTIVE ;  /* 0x000000000000791b */ /* 0x003fe20003800000 */
.L_x_7162:
        /* <DEDUP_REMOVED lines=11> */
.L_x_7163:
[----:B------:R-:W-:Y:S01]  /*3c020*/  IMAD.MOV.U32 R2, RZ, RZ, R14 ;  /* 0x000000ffff027224 */ /* 0x000fe200078e000e */
[----:B------:R-:W-:Y:S06]  /*3c030*/  BRA `(.L_x_7164) ;  /* 0xffffffa8008c7947 */ /* 0x000fec000383ffff */
.L_x_7027:
[----:B----4-:R4:W0:Y:S02]  /*3c040*/  SYNCS.PHASECHK.TRANS64.TRYWAIT P0, [R6+URZ+0x38860], R25 ;  /* 0x03886019060075a7 */ /* 0x010824000800017f */
[----:B0-----:R-:W-:Y:S05]  /*3c050*/  @!P0 NANOSLEEP.SYNCS 0x989680 ;  /* 0x009896800000895d */ /* 0x001fea0003900000 */
[----:B------:R-:W0:Y:S02]  /*3c060*/  @!P0 SYNCS.PHASECHK.TRANS64 P0, [R6+URZ+0x38860], R25 ;  /* 0x03886019060085a7 */ /* 0x000e24000800007f */
[----:B0-----:R-:W-:Y:S05]  /*3c070*/  @!P0 BRA `(.L_x_7027) ;  /* 0xfffffffc00f08947 */ /* 0x001fea000383ffff */
[----:B------:R-:W-:Y:S05]  /*3c080*/  BRA `(.L_x_7165) ;  /* 0xffffffa800d87947 */ /* 0x000fea000383ffff */
.L_x_7028:
[----:B------:R-:W-:Y:S01]  /*3c090*/  BSSY B1, `(.L_x_7166) ;  /* 0x0000008000017945 */ /* 0x000fe20003800000 */
[----:B------:R-:W-:Y:S02]  /*3c0a0*/  IMAD.MOV.U32 R13, RZ, RZ, R10 ;  /* 0x000000ffff0d7224 */ /* 0x000fe400078e000a */
[----:B------:R-:W-:Y:S02]  /*3c0b0*/  IMAD.MOV.U32 R12, RZ, RZ, RZ ;  /* 0x000000ffff0c7224 */ /* 0x000fe400078e00ff */
[----:B------:R-:W-:Y:S02]  /*3c0c0*/  IMAD.MOV.U32 R11, RZ, RZ, 0x181f ;  /* 0x0000181fff0b7424 */ /* 0x000fe400078e00ff */
[----:B------:R-:W-:-:S07]  /*3c0d0*/  IMAD.MOV.U32 R15, RZ, RZ, -0x1 ;  /* 0xffffffffff0f7424 */ /* 0x000fce00078e00ff */
[----:B01-34-:R-:W-:Y:S05]  /*3c0e0*/  WARPSYNC.COLLECTIVE R15, `(.L_x_7167) ;  /* 0x000000000f087348 */ /* 0x01bfea0003c00000 */
[----:B------:R2:W0:Y:S02]  /*3c0f0*/  SHFL.IDX P6, R14, R13, R12, R11 ;  /* 0x0000000c0d0e7389 */ /* 0x00042400000c000b */
[----:B01234-:R-:W-:Y:S01]  /*3c100*/  ENDCOLLECTIVE ;  /* 0x000000000000791b */ /* 0x01ffe20003800000 */
.L_x_7167:
[----:B------:R-:W-:Y:S05]  /*3c110*/  BSYNC B1 ;  /* 0x0000000000017941 */ /* 0x000fea0003800000 */
.L_x_7166:
        /* <DEDUP_REMOVED lines=13> */
.L_x_7168:
        /* <DEDUP_REMOVED lines=17> */
.L_x_7169:
        /* <DEDUP_REMOVED lines=16> */
.L_x_7170:
        /* <DEDUP_REMOVED lines=19> */
.L_x_7171:
        /* <DEDUP_REMOVED lines=14> */
.L_x_7172:
        /* <DEDUP_REMOVED lines=16> */
.L_x_7173:
        /* <DEDUP_REMOVED lines=14> */
.L_x_7174:
[----:B------:R-:W-:Y:S05]  /*3c7f0*/  BRA `(.L_x_7175) ;  /* 0xffffffa8003c7947 */ /* 0x000fea000383ffff */
.L_x_7036:
        /* <DEDUP_REMOVED lines=8> */
.L_x_7177:
[----:B------:R-:W-:Y:S05]  /*3c880*/  BSYNC B0 ;  /* 0x0000000000007941 */ /* 0x000fea0003800000 */
.L_x_7176:
        /* <DEDUP_REMOVED lines=9> */
.L_x_7178:
        /* <DEDUP_REMOVED lines=23> */
.L_x_7179:
[----:B------:R-:W-:Y:S01]  /*3ca90*/  IMAD.MOV.U32 R12, RZ, RZ, 0x2 ;  /* 0x00000002ff0c7424 */ /* 0x000fe200078e00ff */
[----:B------:R-:W-:-:S05]  /*3caa0*/  SEL R4, R14, RZ, P1 ;  /* 0x000000ff0e047207 */ /* 0x000fca0000800000 */
[----:B------:R-:W-:-:S04]  /*3cab0*/  IMAD.IADD R4, R13, 0x1, R4 ;  /* 0x000000010d047824 */ /* 0x000fc800078e0204 */
[----:B------:R-:W-:-:S07]  /*3cac0*/  IMAD.MOV.U32 R13, RZ, RZ, R4 ;  /* 0x000000ffff0d7224 */ /* 0x000fce00078e0004 */
[----:B------:R-:W-:Y:S05]  /*3cad0*/  WARPSYNC.COLLECTIVE R15, `(.L_x_7180) ;  /* 0x000000000f087348 */ /* 0x000fea0003c00000 */
[----:B------:R0:W1:Y:S02]  /*3cae0*/  SHFL.UP P6, R14, R13, R12, R11 ;  /* 0x0400000c0d0e7389 */ /* 0x00006400000c000b */
[----:B01----:R-:W-:Y:S01]  /*3caf0*/  ENDCOLLECTIVE ;  /* 0x000000000000791b */ /* 0x003fe20003800000 */
.L_x_7180:
[----:B------:R-:W-:Y:S01]  /*3cb00*/  IMAD.MOV.U32 R12, RZ, RZ, 0x4 ;  /* 0x00000004ff0c7424 */ /* 0x000fe200078e00ff */
[----:B------:R-:W-:-:S05]  /*3cb10*/  SEL R3, R14, RZ, P2 ;  /* 0x000000ff0e037207 */ /* 0x000fca0001000000 */
[----:B------:R-:W-:-:S04]  /*3cb20*/  IMAD.IADD R2, R4, 0x1, R3 ;  /* 0x0000000104027824 */ /* 0x000fc800078e0203 */
[----:B------:R-:W-:-:S07]  /*3cb30*/  IMAD.MOV.U32 R13, RZ, RZ, R2 ;  /* 0x000000ffff0d7224 */ /* 0x000fce00078e0002 */
[----:B------:R-:W-:Y:S05]  /*3cb40*/  WARPSYNC.COLLECTIVE R15, `(.L_x_7181) ;  /* 0x000000000f087348 */ /* 0x000fea0003c00000 */
[----:B------:R0:W1:Y:S02]  /*3cb50*/  SHFL.UP P6, R14, R13, R12, R11 ;  /* 0x0400000c0d0e7389 */ /* 0x00006400000c000b */
[----:B01----:R-:W-:Y:S01]  /*3cb60*/  ENDCOLLECTIVE ;  /* 0x000000000000791b */ /* 0x003fe20003800000 */
.L_x_7181:
[----:B------:R-:W-:Y:S01]  /*3cb70*/  IMAD.MOV.U32 R12, RZ, RZ, 0x8 ;  /* 0x00000008ff0c7424 */ /* 0x000fe200078e00ff */
[----:B------:R-:W-:-:S05]  /*3cb80*/  SEL R3, R14, RZ, P3 ;  /* 0x000000ff0e037207 */ /* 0x000fca0001800000 */
[----:B------:R-:W-:-:S04]  /*3cb90*/  IMAD.IADD R3, R2, 0x1, R3 ;  /* 0x0000000102037824 */ /* 0x000fc800078e0203 */
[----:B------:R-:W-:-:S07]  /*3cba0*/  IMAD.MOV.U32 R13, RZ, RZ, R3 ;  /* 0x000000ffff0d7224 */ /* 0x000fce00078e0003 */
[----:B------:R-:W-:Y:S05]  /*3cbb0*/  WARPSYNC.COLLECTIVE R15, `(.L_x_7182) ;  /* 0x000000000f087348 */ /* 0x000fea0003c00000 */
[----:B------:R0:W1:Y:S02]  /*3cbc0*/  SHFL.UP P6, R14, R13, R12, R11 ;  /* 0x0400000c0d0e7389 */ /* 0x00006400000c000b */
[----:B01----:R-:W-:Y:S01]  /*3cbd0*/  ENDCOLLECTIVE ;  /* 0x000000000000791b */ /* 0x003fe20003800000 */
.L_x_7182:
[----:B------:R-:W-:Y:S01]  /*3cbe0*/  IMAD.MOV.U32 R12, RZ, RZ, 0x10 ;  /* 0x00000010ff0c7424 */ /* 0x000fe200078e00ff */
[----:B------:R-:W-:-:S05]  /*3cbf0*/  SEL R4, R14, RZ, P4 ;  /* 0x000000ff0e047207 */ /* 0x000fca0002000000 */
[----:B------:R-:W-:-:S04]  /*3cc00*/  IMAD.IADD R4, R3, 0x1, R4 ;  /* 0x0000000103047824 */ /* 0x000fc800078e0204 */
[----:B------:R-:W-:-:S07]  /*3cc10*/  IMAD.MOV.U32 R13, RZ, RZ, R4 ;  /* 0x000000ffff0d7224 */ /* 0x000fce00078e0004 */
[----:B------:R-:W-:Y:S05]  /*3cc20*/  WARPSYNC.COLLECTIVE R15, `(.L_x_7183) ;  /* 0x000000000f087348 */ /* 0x000fea0003c00000 */
[----:B------:R0:W1:Y:S02]  /*3cc30*/  SHFL.UP P6, R14, R13, R12, R11 ;  /* 0x0400000c0d0e7389 */ /* 0x00006400000c000b */
[----:B01----:R-:W-:Y:S01]  /*3cc40*/  ENDCOLLECTIVE ;  /* 0x000000000000791b */ /* 0x003fe20003800000 */
.L_x_7183:
        /* <DEDUP_REMOVED lines=8> */
.L_x_7184:
[----:B------:R-:W-:Y:S05]  /*3ccd0*/  BRA `(.L_x_7185) ;  /* 0xffffffa800d47947 */ /* 0x000fea000383ffff */
.L_x_7039:
[----:B------:R-:W-:Y:S01]  /*3cce0*/  BSSY B0, `(.L_x_7186) ;  /* 0x0000007000007945 */ /* 0x000fe20003800000 */
[----:B------:R-:W-:Y:S02]  /*3ccf0*/  IMAD.MOV.U32 R12, RZ, RZ, 0x1 ;  /* 0x00000001ff0c7424 */ /* 0x000fe400078e00ff */
[----:B------:R-:W-:Y:S02]  /*3cd00*/  IMAD.MOV.U32 R11, RZ, RZ, RZ ;  /* 0x000000ffff0b7224 */ /* 0x000fe400078e00ff */
[----:B------:R-:W-:-:S07]  /*3cd10*/  IMAD.MOV.U32 R15, RZ, RZ, -0x1 ;  /* 0xffffffffff0f7424 */ /* 0x000fce00078e00ff */
[----:B------:R-:W-:Y:S05]  /*3cd20*/  WARPSYNC.COLLECTIVE R15, `(.L_x_7187) ;  /* 0x000000000f087348 */ /* 0x000fea0003c00000 */
[----:B------:R0:W1:Y:S02]  /*3cd30*/  SHFL.UP P6, R14, R13, R12, R11 ;  /* 0x0400000c0d0e7389 */ /* 0x00006400000c000b */
[----:B01----:R-:W-:Y:S01]  /*3cd40*/  ENDCOLLECTIVE ;  /* 0x000000000000791b */ /* 0x003fe20003800000 */
.L_x_7187:
[----:B------:R-:W-:Y:S05]  /*3cd50*/  BSYNC B0 ;  /* 0x0000000000007941 */ /* 0x000fea0003800000 */
.L_x_7186:
        /* <DEDUP_REMOVED lines=8> */
.L_x_7188:
[----:B------:R-:W-:Y:S01]  /*3cde0*/  IMAD.MOV.U32 R12, RZ, RZ, 0x4 ;  /* 0x00000004ff0c7424 */ /* 0x000fe200078e00ff */
[----:B------:R-:W-:-:S05]  /*3cdf0*/  SEL R2, R14, RZ, P2 ;  /* 0x000000ff0e027207 */ /* 0x000fca0001000000 */
[----:B------:R-:W-:-:S04]  /*3ce00*/  IMAD.IADD R2, R13, 0x1, R2 ;  /* 0x000000010d027824 */ /* 0x000fc800078e0202 */
[----:B------:R-:W-:-:S07]  /*3ce10*/  IMAD.MOV.U32 R13, RZ, RZ, R2 ;  /* 0x000000ffff0d7224 */ /* 0x000fce00078e0002 */
[----:B------:R-:W-:Y:S05]  /*3ce20*/  WARPSYNC.COLLECTIVE R15, `(.L_x_7189) ;  /* 0x000000000f087348 */ /* 0x000fea0003c00000 */
[----:B------:R0:W1:Y:S02]  /*3ce30*/  SHFL.UP P6, R14, R13, R12, R11 ;  /* 0x0400000c0d0e7389 */ /* 0x00006400000c000b */
[----:B01----:R-:W-:Y:S01]  /*3ce40*/  ENDCOLLECTIVE ;  /* 0x000000000000791b */ /* 0x003fe20003800000 */
.L_x_7189:
[----:B------:R-:W-:Y:S01]  /*3ce50*/  IMAD.MOV.U32 R12, RZ, RZ, 0x8 ;  /* 0x00000008ff0c7424 */ /* 0x000fe200078e00ff */
[----:B------:R-:W-:-:S05]  /*3ce60*/  SEL R3, R14, RZ, P3 ;  /* 0x000000ff0e037207 */ /* 0x000fca0001800000 */
[----:B------:R-:W-:-:S04]  /*3ce70*/  IMAD.IADD R3, R2, 0x1, R3 ;  /* 0x0000000102037824 */ /* 0x000fc800078e0203 */
[----:B------:R-:W-:-:S07]  /*3ce80*/  IMAD.MOV.U32 R13, RZ, RZ, R3 ;  /* 0x000000ffff0d7224 */ /* 0x000fce00078e0003 */
[----:B------:R-:W-:Y:S05]  /*3ce90*/  WARPSYNC.COLLECTIVE R15, `(.L_x_7190) ;  /* 0x000000000f087348 */ /* 0x000fea0003c00000 */
[----:B------:R0:W1:Y:S02]  /*3cea0*/  SHFL.UP P6, R14, R13, R12, R11 ;  /* 0x0400000c0d0e7389 */ /* 0x00006400000c000b */
[----:B01----:R-:W-:Y:S01]  /*3ceb0*/  ENDCOLLECTIVE ;  /* 0x000000000000791b */ /* 0x003fe20003800000 */
.L_x_7190:
[----:B------:R-:W-:Y:S01]  /*3cec0*/  IMAD.MOV.U32 R12, RZ, RZ, 0x10 ;  /* 0x00000010ff0c7424 */ /* 0x000fe200078e00ff */
[----:B------:R-:W-:-:S05]  /*3ced0*/  SEL R4, R14, RZ, P4 ;  /* 0x000000ff0e047207 */ /* 0x000fca0002000000 */
[----:B------:R-:W-:-:S04]  /*3cee0*/  IMAD.IADD R4, R3, 0x1, R4 ;  /* 0x0000000103047824 */ /* 0x000fc800078e0204 */
[----:B------:R-:W-:-:S07]  /*3cef0*/  IMAD.MOV.U32 R13, RZ, RZ, R4 ;  /* 0x000000ffff0d7224 */ /* 0x000fce00078e0004 */
[----:B------:R-:W-:Y:S05]  /*3cf00*/  WARPSYNC.COLLECTIVE R15, `(.L_x_7191) ;  /* 0x000000000f087348 */ /* 0x000fea0003c00000 */
[----:B------:R0:W1:Y:S02]  /*3cf10*/  SHFL.UP P6, R14, R13, R12, R11 ;  /* 0x0400000c0d0e7389 */ /* 0x00006400000c000b */
[----:B01----:R-:W-:Y:S01]  /*3cf20*/  ENDCOLLECTIVE ;  /* 0x000000000000791b */ /* 0x003fe20003800000 */
.L_x_7191:
        /* <DEDUP_REMOVED lines=8> */
.L_x_7192:
[----:B------:R-:W-:Y:S05]  /*3cfb0*/  BRA `(.L_x_7193) ;  /* 0xffffffa800c07947 */ /* 0x000fea000383ffff */
.L_x_7041:
[----:B------:R-:W-:Y:S01]  /*3cfc0*/  BSSY B0, `(.L_x_7194) ;  /* 0x0000006000007945 */ /* 0x000fe20003800000 */
[----:B------:R-:W-:Y:S01]  /*3cfd0*/  PLOP3.LUT P6, PT, P6, PT, PT, 0x8, 0x0 ;  /* 0x000000000000781c */ /* 0x000fe200037ce170 */
[----:B------:R-:W-:-:S12]  /*3cfe0*/  IMAD.MOV.U32 R15, RZ, RZ, -0x1 ;  /* 0xffffffffff0f7424 */ /* 0x000fd800078e00ff */
[----:B0-----:R-:W-:Y:S05]  /*3cff0*/  WARPSYNC.COLLECTIVE R15, `(.L_x_7195) ;  /* 0x000000000f087348 */ /* 0x001fea0003c00000 */
[----:B------:R-:W-:Y:S01]  /*3d000*/  VOTE.ANY R14, PT, P6 ;  /* 0x00000000000e7806 */ /* 0x000fe200030e0100 */
[----:B0-----:R-:W-:Y:S06]  /*3d010*/  ENDCOLLECTIVE ;  /* 0x000000000000791b */ /* 0x001fec0003800000 */
.L_x_7195:
[----:B------:R-:W-:Y:S05]  /*3d020*/  BSYNC B0 ;  /* 0x0000000000007941 */ /* 0x000fea0003800000 */
.L_x_7194:
        /* <DEDUP_REMOVED lines=10> */
.L_x_7196:
[----:B------:R-:W-:Y:S02]  /*3d0d0*/  IMAD.MOV.U32 R13, RZ, RZ, R5 ;  /* 0x000000ffff0d7224 */ /* 0x000fe400078e0005 */
[----:B------:R-:W-:-:S07]  /*3d0e0*/  IMAD.MOV.U32 R25, RZ, RZ, R14 ;  /* 0x000000ffff197224 */ /* 0x000fce00078e000e */
[----:B------:R-:W-:Y:S05]  /*3d0f0*/  WARPSYNC.COLLECTIVE R15, `(.L_x_7197) ;  /* 0x000000000f087348 */ /* 0x000fea0003c00000 */
[----:B------:R0:W1:Y:S02]  /*3d100*/  SHFL.IDX P6, R14, R13, R12, R11 ;  /* 0x0000000c0d0e7389 */ /* 0x00006400000c000b */
[----:B01----:R-:W-:Y:S01]  /*3d110*/  ENDCOLLECTIVE ;  /* 0x000000000000791b */ /* 0x003fe20003800000 */
.L_x_7197:
[----:B------:R-:W-:Y:S01]  /*3d120*/  IMAD.MOV.U32 R5, RZ, RZ, R14 ;  /* 0x000000ffff057224 */ /* 0x000fe200078e000e */
[----:B------:R-:W-:Y:S06]  /*3d130*/  BRA `(.L_x_7198) ;  /* 0xffffffa800a07947 */ /* 0x000fec000383ffff */
.L_x_7043:
[----:B------:R-:W-:Y:S01]  /*3d140*/  BSSY B0, `(.L_x_7199) ;  /* 0x0000007000007945 */ /* 0x000fe20003800000 */
[----:B------:R-:W-:Y:S02]  /*3d150*/  IMAD.MOV.U32 R13, RZ, RZ, R2 ;  /* 0x000000ffff0d7224 */ /* 0x000fe400078e0002 */
[----:B------:R-:W-:Y:S02]  /*3d160*/  IMAD.MOV.U32 R11, RZ, RZ, 0x1f ;  /* 0x0000001fff0b7424 */ /* 0x000fe400078e00ff */
[----:B------:R-:W-:-:S07]  /*3d170*/  IMAD.MOV.U32 R15, RZ, RZ, -0x1 ;  /* 0xffffffffff0f7424 */ /* 0x000fce00078e00ff */
[----:B0123--:R-:W-:Y:S05]  /*3d180*/  WARPSYNC.COLLECTIVE R15, `(.L_x_7200) ;  /* 0x000000000f087348 */ /* 0x00ffea0003c00000 */
[----:B------:R4:W0:Y:S02]  /*3d190*/  SHFL.IDX P6, R14, R13, R12, R11 ;  /* 0x0000000c0d0e7389 */ /* 0x00082400000c000b */
[----:B01234-:R-:W-:Y:S01]  /*3d1a0*/  ENDCOLLECTIVE ;  /* 0x000000000000791b */ /* 0x01ffe20003800000 */
.L_x_7200:
[----:B------:R-:W-:Y:S05]  /*3d1b0*/  BSYNC B0 ;  /* 0x0000000000007941 */ /* 0x000fea0003800000 */
.L_x_7199:
[----:B------:R-:W-:Y:S01]  /*3d1c0*/  IMAD.MOV.U32 R24, RZ, RZ, R14 ;  /* 0x000000ffff187224 */ /* 0x000fe200078e000e */
[----:B------:R-:W-:Y:S06]  /*3d1d0*/  BRA `(.L_x_7042) ;  /* 0xffffffa800907947 */ /* 0x000fec000383ffff */
.L_x_7049:
[----:B-1----:R1:W4:Y:S02]  /*3d1e0*/  SYNCS.PHASECHK.TRANS64.TRYWAIT P0, [R7+URZ+0x38820], R0 ;  /* 0x03882000070075a7 */ /* 0x002324000800017f */
[----:B----4-:R-:W-:Y:S05]  /*3d1f0*/  @!P0 NANOSLEEP.SYNCS 0x989680 ;  /* 0x009896800000895d */ /* 0x010fea0003900000 */
[----:B------:R-:W4:Y:S02]  /*3d200*/  @!P0 SYNCS.PHASECHK.TRANS64 P0, [R7+URZ+0x38820], R0 ;  /* 0x03882000070085a7 */ /* 0x000f24000800007f */
[----:B----4-:R-:W-:Y:S05]  /*3d210*/  @!P0 BRA `(.L_x_7049) ;  /* 0xfffffffc00f08947 */ /* 0x010fea000383ffff */
[----:B------:R-:W-:Y:S05]  /*3d220*/  BRA `(.L_x_7201) ;  /* 0xffffffb000e87947 */ /* 0x000fea000383ffff */
.L_x_7050:
        /* <DEDUP_REMOVED lines=11> */
.L_x_7203:
[----:B------:R-:W-:Y:S05]  /*3d2e0*/  BSYNC B0 ;  /* 0x0000000000007941 */ /* 0x000fea0003800000 */
.L_x_7202:
[----:B------:R-:W-:Y:S05]  /*3d2f0*/  BRA `(.L_x_7204) ;  /* 0xffffffb000d07947 */ /* 0x000fea000383ffff */
.L_x_7051:
[----:B------:R-:W-:Y:S01]  /*3d300*/  BSSY B0, `(.L_x_7205) ;  /* 0x0000006000007945 */ /* 0x000fe20003800000 */
[----:B------:R-:W-:-:S07]  /*3d310*/  IMAD.MOV.U32 R15, RZ, RZ, -0x1 ;  /* 0xffffffffff0f7424 */ /* 0x000fce00078e00ff */
[----:B0123--:R-:W-:Y:S05]  /*3d320*/  WARPSYNC.COLLECTIVE R15, `(.L_x_7206) ;  /* 0x000000000f0c7348 */ /* 0x00ffea0003c00000 */
[----:B------:R-:W-:Y:S02]  /*3d330*/  ELECT P6, UR62, PT ;  /* 0x00000000003e782f */ /* 0x000fe400038c0000 */
[----:B------:R-:W-:Y:S01]  /*3d340*/  MOV R14, UR62 ;  /* 0x0000003e000e7c02 */ /* 0x000fe20008000f00 */
[----:B0123--:R-:W-:Y:S10]  /*3d350*/  ENDCOLLECTIVE ;  /* 0x000000000000791b */ /* 0x00fff40003800000 */
.L_x_7206:
[----:B------:R-:W-:Y:S05]  /*3d360*/  BSYNC B0 ;  /* 0x0000000000007941 */ /* 0x000fea0003800000 */
.L_x_7205:
[----:B------:R-:W-:Y:S05]  /*3d370*/  BRA `(.L_x_7207) ;  /* 0xffffffb000c47947 */ /* 0x000fea000383ffff */
.L_x_7053:
[----:B-1----:R1:W4:Y:S02]  /*3d380*/  SYNCS.PHASECHK.TRANS64.TRYWAIT P1, [R5+URZ+0x38840], R0 ;  /* 0x03884000050075a7 */ /* 0x002324000802017f */
[----:B----4-:R-:W-:Y:S05]  /*3d390*/  @!P1 NANOSLEEP.SYNCS 0x989680 ;  /* 0x009896800000995d */ /* 0x010fea0003900000 */
[----:B------:R-:W4:Y:S02]  /*3d3a0*/  @!P1 SYNCS.PHASECHK.TRANS64 P1, [R5+URZ+0x38840], R0 ;  /* 0x03884000050095a7 */ /* 0x000f24000802007f */
[----:B----4-:R-:W-:Y:S05]  /*3d3b0*/  @!P1 BRA `(.L_x_7053) ;  /* 0xfffffffc00f09947 */ /* 0x010fea000383ffff */
[----:B------:R-:W-:Y:S05]  /*3d3c0*/  BRA `(.L_x_7208) ;  /* 0xffffffb000e47947 */ /* 0x000fea000383ffff */
.L_x_7055:
[----:B----4-:R4:W0:Y:S02]  /*3d3d0*/  SYNCS.PHASECHK.TRANS64.TRYWAIT P1, [R3+URZ+0x38840], R2 ;  /* 0x03884002030075a7 */ /* 0x010824000802017f */
[----:B0-----:R-:W-:Y:S05]  /*3d3e0*/  @!P1 NANOSLEEP.SYNCS 0x989680 ;  /* 0x009896800000995d */ /* 0x001fea0003900000 */
[----:B------:R-:W0:Y:S02]  /*3d3f0*/  @!P1 SYNCS.PHASECHK.TRANS64 P1, [R3+URZ+0x38840], R2 ;  /* 0x03884002030095a7 */ /* 0x000e24000802007f */
[----:B0-----:R-:W-:Y:S05]  /*3d400*/  @!P1 BRA `(.L_x_7055) ;  /* 0xfffffffc00f09947 */ /* 0x001fea000383ffff */
[----:B------:R-:W-:Y:S05]  /*3d410*/  BRA `(.L_x_7209) ;  /* 0xffffffb000f07947 */ /* 0x000fea000383ffff */
.L_x_7057:
[----:B------:R0:W0:Y:S02]  /*3d420*/  SYNCS.PHASECHK.TRANS64.TRYWAIT P1, [R5+URZ+0x38860], R0 ;  /* 0x03886000050075a7 */ /* 0x000024000802017f */
[----:B0-----:R-:W-:Y:S05]  /*3d430*/  @!P1 NANOSLEEP.SYNCS 0x989680 ;  /* 0x009896800000995d */ /* 0x001fea0003900000 */
[----:B------:R-:W0:Y:S02]  /*3d440*/  @!P1 SYNCS.PHASECHK.TRANS64 P1, [R5+URZ+0x38860], R0 ;  /* 0x03886000050095a7 */ /* 0x000e24000802007f */
[----:B0-----:R-:W-:Y:S05]  /*3d450*/  @!P1 BRA `(.L_x_7057) ;  /* 0xfffffffc00f09947 */ /* 0x001fea000383ffff */
[----:B------:R-:W-:Y:S05]  /*3d460*/  BRA `(.L_x_7210) ;  /* 0xffffffb000ec7947 */ /* 0x000fea000383ffff */
        .type           $_ZN7cutlass13device_kernelIN5flash11enable_sm90INS1_16FlashAttnFwdSm90INS1_25CollectiveMainloopFwdSm90ILi2EN4cute5tupleIJNS5_1CILi1EEES8_S8_EEENS6_IJNS7_ILi64EEESA_SA_EEELi512ENS_10bfloat16_tEfNS_4arch4Sm90ELb0ELb1ELb0ELb1ELb1ELb1ELb1ELb0ELb0ELb1ELb1ELb0EEENS1_21CollectiveEpilogueFwdINS6_IJSA_NS7_ILi512EEESA_EEES9_SC_SE_Li256ELb1ELb1ELb1ELb0EEENS1_36VarlenDynamicPersistentTileSchedulerILi64ELi64ELi256ELi128ELb1ELb1ELb1ELb1ELb0ELb1EEEEEEEEEvNT_6ParamsE$_ZZN5flash25CollectiveMainloopFwdSm90ILi2EN4cute5tupleIJNS1_1CILi1EEES4_S4_EEENS2_IJNS3_ILi64EEES6_S6_EEELi512EN7cutlass10bfloat16_tEfNS8_4arch4Sm90ELb0ELb1ELb0ELb1ELb1ELb1ELb1ELb0ELb0ELb1ELb1ELb0EE3mmaINS_16FlashAttnFwdSm90ISC_NS_21CollectiveEpilogueFwdINS2_IJS6_NS3_ILi512EEES6_EEES5_S9_SB_Li256ELb1ELb1ELb1ELb0EEENS_36VarlenDynamicPersistentTileSchedulerILi64ELi64ELi256ELi128ELb1ELb1ELb1ELb1ELb0ELb1EEEE13SharedStorageENS1_6TensorINS1_11ArrayEngineIfLm128EEENS1_6LayoutINS2_IJNS2_IJNS3_ILi2EEESR_NS3_ILi32EEEEEES4_S4_EEENS2_IJNS2_IJS4_SR_NS3_ILi4EEEEEENS3_ILi0EEESX_EEEEEEENS_7SoftmaxILi2ELi0EEEEEbRKNSC_6ParamsENS8_13PipelineAsyncILi2EEES17_RNS8_13PipelineStateILj2EEERT0_RT1_iRiRKNS_16SeqlenInfoQKNewKILb1ELb1EEENS2_IJiiiiEEERT_ENKUliT_T0_T1_E_clIZSD_ISM_S10_S12_EbS15_S17_S17_S1A_S1C_S1E_iS1F_S1J_S1K_S1M_EUlRS1N_iE0_NS3_ILb1EEES1U_EEDaiS1N_S1O_S1P_,@function
        .size           $_ZN7cutlass13device_kernelIN5flash11enable_sm90INS1_16FlashAttnFwdSm90INS1_25CollectiveMainloopFwdSm90ILi2EN4cute5tupleIJNS5_1CILi1EEES8_S8_EEENS6_IJNS7_ILi64EEESA_SA_EEELi512ENS_10bfloat16_tEfNS_4arch4Sm90ELb0ELb1ELb0ELb1ELb1ELb1ELb1ELb0ELb0ELb1ELb1ELb0EEENS1_21CollectiveEpilogueFwdINS6_IJSA_NS7_ILi512EEESA_EEES9_SC_SE_Li256ELb1ELb1ELb1ELb0EEENS1_36VarlenDynamicPersistentTileSchedulerILi64ELi64ELi256ELi128ELb1ELb1ELb1ELb1ELb0ELb1EEEEEEEEEvNT_6ParamsE$_ZZN5flash25CollectiveMainloopFwdSm90ILi2EN4cute5tupleIJNS1_1CILi1EEES4_S4_EEENS2_IJNS3_ILi64EEES6_S6_EEELi512EN7cutlass10bfloat16_tEfNS8_4arch4Sm90ELb0ELb1ELb0ELb1ELb1ELb1ELb1ELb0ELb0ELb1ELb1ELb0EE3mmaINS_16FlashAttnFwdSm90ISC_NS_21CollectiveEpilogueFwdINS2_IJS6_NS3_ILi512EEES6_EEES5_S9_SB_Li256ELb1ELb1ELb1ELb0EEENS_36VarlenDynamicPersistentTileSchedulerILi64ELi64ELi256ELi128ELb1ELb1ELb1ELb1ELb0ELb1EEEE13SharedStorageENS1_6TensorINS1_11ArrayEngineIfLm128EEENS1_6LayoutINS2_IJNS2_IJNS3_ILi2EEESR_NS3_ILi32EEEEEES4_S4_EEENS2_IJNS2_IJS4_SR_NS3_ILi4EEEEEENS3_ILi0EEESX_EEEEEEENS_7SoftmaxILi2ELi0EEEEEbRKNSC_6ParamsENS8_13PipelineAsyncILi2EEES17_RNS8_13PipelineStateILj2EEERT0_RT1_iRiRKNS_16SeqlenInfoQKNewKILb1ELb1EEENS2_IJiiiiEEERT_ENKUliT_T0_T1_E_clIZSD_ISM_S10_S12_EbS15_S17_S17_S1A_S1C_S1E_iS1F_S1J_S1K_S1M_EUlRS1N_iE0_NS3_ILb1EEES1U_EEDaiS1N_S1O_S1P_,(.L_x_15653 - $_ZN7cutlass13device_kernelIN5flash11enable_sm90INS1_16FlashAttnFwdSm90INS1_25CollectiveMainloopFwdSm90ILi2EN4cute5tupleIJNS5_1CILi1EEES8_S8_EEENS6_IJNS7_ILi64EEESA_SA_EEELi512ENS_10bfloat16_tEfNS_4arch4Sm90ELb0ELb1ELb0ELb1ELb1ELb1ELb1ELb0ELb0ELb1ELb1ELb0EEENS1_21CollectiveEpilogueFwdINS6_IJSA_NS7_ILi512EEESA_EEES9_SC_SE_Li256ELb1ELb1ELb1ELb0EEENS1_36VarlenDynamicPersistentTileSchedulerILi64ELi64ELi256ELi128ELb1ELb1ELb1ELb1ELb0ELb1EEEEEEEEEvNT_6ParamsE$_ZZN5flash25CollectiveMainloopFwdSm90ILi2EN4cute5tupleIJNS1_1CILi1EEES4_S4_EEENS2_IJNS3_ILi64EEES6_S6_EEELi512EN7cutlass10bfloat16_tEfNS8_4arch4Sm90ELb0ELb1ELb0ELb1ELb1ELb1ELb1ELb0ELb0ELb1ELb1ELb0EE3mmaINS_16FlashAttnFwdSm90ISC_NS_21CollectiveEpilogueFwdINS2_IJS6_NS3_ILi512EEES6_EEES5_S9_SB_Li256ELb1ELb1ELb1ELb0EEENS_36VarlenDynamicPersistentTileSchedulerILi64ELi64ELi256ELi128ELb1ELb1ELb1ELb1ELb0ELb1EEEE13SharedStorageENS1_6TensorINS1_11ArrayEngineIfLm128EEENS1_6LayoutINS2_IJNS2_IJNS3_ILi2EEESR_NS3_ILi32EEEEEES4_S4_EEENS2_IJNS2_IJS4_SR_NS3_ILi4EEEEEENS3_ILi0EEESX_EEEEEEENS_7SoftmaxILi2ELi0EEEEEbRKNSC_6ParamsENS8_13PipelineAsyncILi2EEES17_RNS8_13PipelineStateILj2EEERT0_RT1_iRiRKNS_16SeqlenInfoQKNewKILb1ELb1EEENS2_IJiiiiEEERT_ENKUliT_T0_T1_E_clIZSD_ISM_S10_S12_EbS15_S17_S17_S1A_S1C_S1E_iS1F_S1J_S1K_S1M_EUlRS1N_iE0_NS3_ILb1EEES1U_EEDaiS1N_S1O_S1P_)
$_ZN7cutlass13device_kernelIN5flash11enable_sm90INS1_16FlashAttnFwdSm90INS1_25CollectiveMainloopFwdSm90ILi2EN4cute5tupleIJNS5_1CILi1EEES8_S8_EEENS6_IJNS7_ILi64EEESA_SA_EEELi512ENS_10bfloat16_tEfNS_4arch4Sm90ELb0ELb1ELb0ELb1ELb1ELb1ELb1ELb0ELb0ELb1ELb1ELb0EEENS1_21CollectiveEpilogueFwdINS6_IJSA_NS7_ILi512EEESA_EEES9_SC_SE_Li256ELb1ELb1ELb1ELb0EEENS1_36VarlenDynamicPersistentTileSchedulerILi64ELi64ELi256ELi128ELb1ELb1ELb1ELb1ELb0ELb1EEEEEEEEEvNT_6ParamsE$_ZZN5flash25CollectiveMainloopFwdSm90ILi2EN4cute5tupleIJNS1_1CILi1EEES4_S4_EEENS2_IJNS3_ILi64EEES6_S6_EEELi512EN7cutlass10bfloat16_tEfNS8_4arch4Sm90ELb0ELb1ELb0ELb1ELb1ELb1ELb1ELb0ELb0ELb1ELb1ELb0EE3mmaINS_16FlashAttnFwdSm90ISC_NS_21CollectiveEpilogueFwdINS2_IJS6_NS3_ILi512EEES6_EEES5_S9_SB_Li256ELb1ELb1ELb1ELb0EEENS_36VarlenDynamicPersistentTileSchedulerILi64ELi64ELi256ELi128ELb1ELb1ELb1ELb1ELb0ELb1EEEE13SharedStorageENS1_6TensorINS1_11ArrayEngineIfLm128EEENS1_6LayoutINS2_IJNS2_IJNS3_ILi2EEESR_NS3_ILi32EEEEEES4_S4_EEENS2_IJNS2_IJS4_SR_NS3_ILi4EEEEEENS3_ILi0EEESX_EEEEEEENS_7SoftmaxILi2ELi0EEEEEbRKNSC_6ParamsENS8_13PipelineAsyncILi2EEES17_RNS8_13PipelineStateILj2EEERT0_RT1_iRiRKNS_16SeqlenInfoQKNewKILb1ELb1EEENS2_IJiiiiEEERT_ENKUliT_T0_T1_E_clIZSD_ISM_S10_S12_EbS15_S17_S17_S1A_S1C_S1E_iS1F_S1J_S1K_S1M_EUlRS1N_iE0_NS3_ILb1EEES1U_EEDaiS1N_S1O_S1P_:
[----:B------:R-:W-:Y:S05]  /*3d470*/  YIELD ;  /* 0x0000000000007946 */ /* 0x000fea0003800000 */
[----:B------:R-:W-:Y:S02]  /*3d480*/  ULDC UR4, c[0x0][0x20] ;  /* 0x0000080000047ab9 */ /* 0x000fe40000000800 */
[----:B------:R-:W-:-:S05]  /*3d490*/  VIADD R0, R0, -UR4 ;  /* 0x8000000400007c36 */ /* 0x000fca0008000000 */
[----:B------:R-:W2:Y:S01]  /*3d4a0*/  LDL.64 R6, [R0+0x18] ;  /* 0x0000180000067983 */ /* 0x000ea20000100a00 */
[----:B------:R-:W0:Y:S03]  /*3d4b0*/  LDC.64 R2, c[0x0][0x208] ;  /* 0x00008200ff027b82 */ /* 0x000e260000000a00 */
[----:B------:R-:W3:Y:S01]  /*3d4c0*/  LDL.64 R10, [R0] ;  /* 0x00000000000a7983 */ /* 0x000ee20000100a00 */
[----:B0-----:R-:W-:Y:S02]  /*3d4d0*/  R2UR UR4, R2 ;  /* 0x00000000020472ca */ /* 0x001fe400000e0000 */
[----:B------:R-:W-:-:S13]  /*3d4e0*/  R2UR UR5, R3 ;  /* 0x00000000030572ca */ /* 0x000fda00000e0000 */
[----:B--2---:R-:W2:Y:S01]  /*3d4f0*/  LD.E R8, desc[UR4][R6.64] ;  /* 0x0000000406087980 */ /* 0x004ea2000c101900 */
[C---:B------:R-:W-:Y:S02]  /*3d500*/  R2UR UR4, R2.reuse ;  /* 0x00000000020472ca */ /* 0x040fe400000e0000 */
[C---:B------:R-:W-:Y:S02]  /*3d510*/  R2UR UR5, R3.reuse ;  /* 0x00000000030572ca */ /* 0x040fe400000e0000 */
[----:B------:R-:W-:Y:S02]  /*3d520*/  R2UR UR6, R2 ;  /* 0x00000000020672ca */ /* 0x000fe400000e0000 */
[----:B------:R-:W-:Y:S01]  /*3d530*/  R2UR UR7, R3 ;  /* 0x00000000030772ca */ /* 0x000fe200000e0000 */
[----:B------:R-:W-:Y:S01]  /*3d540*/  BSSY B0, `(.L_x_7211) ;  /* 0x0000009000007945 */ /* 0x000fe20003800000 */
[----:B------:R-:W-:-:S07]  /*3d550*/  IMAD.MOV.U32 R9, RZ, RZ, R36 ;  /* 0x000000ffff097224 */ /* 0x000fce00078e0024 */
[----:B---3--:R0:W5:Y:S04]  /*3d560*/  LD.E R5, desc[UR4][R10.64] ;  /* 0x000000040a057980 */ /* 0x008168000c101900 */
[----:B------:R0:W5:Y:S01]  /*3d570*/  LD.E R14, desc[UR6][R10.64+0x4] ;  /* 0x000004060a0e7980 */ /* 0x000162000c101900 */
[----:B--2---:R-:W-:-:S04]  /*3d580*/  LOP3.LUT R8, R8, 0x1, RZ, 0xfc, !PT ;  /* 0x0000000108087812 */ /* 0x004fc800078efcff */
[----:B------:R-:W-:Y:S01]  /*3d590*/  ISETP.NE.AND P0, PT, R8, 0x3, PT ;  /* 0x000000030800780c */ /* 0x000fe20003f05270 */
[----:B------:R-:W-:-:S12]  /*3d5a0*/  IMAD.MOV.U32 R8, RZ, RZ, R28 ;  /* 0x000000ffff087224 */ /* 0x000fd800078e001c */
[----:B0-----:R-:W-:Y:S05]  /*3d5b0*/  @!P0 BRA `(.L_x_7212) ;  /* 0x0000000000048947 */ /* 0x001fea0003800000 */
[----:B------:R-:W-:Y:S01]  /*3d5c0*/  BPT.TRAP 0x1 ;  /* 0x000000040000795c */ /* 0x000fe20000300000 */
.L_x_7212:
[----:B------:R-:W-:Y:S05]  /*3d5d0*/  BSYNC B0 ;  /* 0x0000000000007941 */ /* 0x000fea0003800000 */
.L_x_7211:
        /* <DEDUP_REMOVED lines=17> */
.L_x_7214:
[----:B------:R-:W-:Y:S05]  /*3d6f0*/  BSYNC B0 ;  /* 0x0000000000007941 */ /* 0x000fea0003800000 */
.L_x_7213:
        /* <DEDUP_REMOVED lines=10> */
.L_x_7216:
[----:B------:R-:W-:Y:S05]  /*3d7a0*/  BSYNC B0 ;  /* 0x0000000000007941 */ /* 0x000fea0003800000 */
.L_x_7215:
[----:B------:R-:W2:Y:S01]  /*3d7b0*/  LDL.64 R10, [R0] ;  /* 0x00000000000a7983 */ /* 0x000ea20000100a00 */
[C---:B------:R-:W-:Y:S02]  /*3d7c0*/  R2UR UR6, R2.reuse ;  /* 0x00000000020672ca */ /* 0x040fe400000e0000 */
[C---:B------:R-:W-:Y:S01]  /*3d7d0*/  R2UR UR7, R3.reuse ;  /* 0x00000000030772ca */ /* 0x040fe200000e0000 */
[----:B------:R-:W3:Y:S01]  /*3d7e0*/  LDL.64 R6, [R0+0x28] ;  /* 0x0000280000067983 */ /* 0x000ee20000100a00 */
[C---:B------:R-:W-:Y:S02]  /*3d7f0*/  R2UR UR4, R2.reuse ;  /* 0x00000000020472ca */ /* 0x040fe400000e0000 */
[----:B------:R-:W-:Y:S01]  /*3d800*/  R2UR UR5, R3 ;  /* 0x00000000030572ca */ /* 0x000fe200000e0000 */
[----:B0----5:R-:W4:Y:S08]  /*3d810*/  LDL.64 R12, [R0+0x20] ;  /* 0x00002000000c7983 */ /* 0x021f300000100a00 */
[----:B--2---:R-:W2:Y:S04]  /*3d820*/  LD.E R5, desc[UR6][R10.64] ;  /* 0x000000060a057980 */ /* 0x004ea8000c101900 */
[----:B---3--:R-:W2:Y:S04]  /*3d830*/  LD.E.64 R6, desc[UR4][R6.64] ;  /* 0x0000000406067980 */ /* 0x008ea8000c101b00 */
[----:B------:R-:W3:Y:S01]  /*3d840*/  LDL.64 R10, [R0+0x8] ;  /* 0x00000800000a7983 */ /* 0x000ee20000100a00 */
[----:B------:R-:W-:Y:S05]  /*3d850*/  WARPSYNC.ALL ;  /* 0x0000000000007948 */ /* 0x000fea0003800000 */
[----:B------:R-:W-:-:S02]  /*3d860*/  R2UR UR4, R2 ;  /* 0x00000000020472ca */ /* 0x000fc400000e0000 */
[C---:B------:R-:W-:Y:S02]  /*3d870*/  R2UR UR5, R3.reuse ;  /* 0x00000000030572ca */ /* 0x040fe400000e0000 */
[----:B------:R-:W-:Y:S02]  /*3d880*/  R2UR UR6, R2 ;  /* 0x00000000020672ca */ /* 0x000fe400000e0000 */
[----:B------:R-:W-:-:S09]  /*3d890*/  R2UR UR7, R3 ;  /* 0x00000000030772ca */ /* 0x000fd200000e0000 */
[----:B---3--:R0:W-:Y:S04]  /*3d8a0*/  ST.E desc[UR4][R10.64], RZ ;  /* 0x000000ff0a007985 */ /* 0x0081e8000c101904 */
[----:B----4-:R-:W3:Y:S01]  /*3d8b0*/  LD.E.64 R14, desc[UR6][R12.64] ;  /* 0x000000060c0e7980 */ /* 0x010ee2000c101b00 */
[----:B--2---:R-:W-:Y:S01]  /*3d8c0*/  IMAD R6, R5, 0x200, R6 ;  /* 0x0000020005067824 */ /* 0x004fe200078e0206 */
[----:B------:R-:W-:Y:S01]  /*3d8d0*/  R2UR UR7, R7 ;  /* 0x00000000070772ca */ /* 0x000fe200000e0000 */
[----:B------:R-:W-:Y:S01]  /*3d8e0*/  WARPGROUP.ARRIVE ;  /* 0x00000000000079c5 */ /* 0x000fe20000000000 */
[----:B------:R-:W-:Y:S01]  /*3d8f0*/  R2UR UR8, R2 ;  /* 0x00000000020872ca */ /* 0x000fe200000e0000 */
[----:B------:R-:W-:Y:S01]  /*3d900*/  IMAD.MOV.U32 R5, RZ, RZ, 0x1 ;  /* 0x00000001ff057424 */ /* 0x000fe200078e00ff */
[----:B------:R-:W-:-:S02]  /*3d910*/  R2UR UR6, R6 ;  /* 0x00000000060672ca */ /* 0x000fc400000e0000 */
        /* <DEDUP_REMOVED lines=55> */
[----:B------:R-:W-:-:S13]  /*3dc90*/  R2UR UR5, R3 ;  /* 0x00000000030572ca */ /* 0x000fda00000e0000 */
[----:B--2---:R-:W2:Y:S04]  /*3dca0*/  LD.E R12, desc[UR4][R6.64] ;  /* 0x00000004060c7980 */ /* 0x004ea8000c101900 */
[----:B------:R-:W3:Y:S01]  /*3dcb0*/  LDL.64 R6, [R0+0x30] ;  /* 0x0000300000067983 */ /* 0x000ee20000100a00 */
[----:B------:R-:W-:Y:S01]  /*3dcc0*/  BSSY B0, `(.L_x_7218) ;  /* 0x0000008000007945 */ /* 0x000fe20003800000 */
[----:B--2---:R-:W-:-:S04]  /*3dcd0*/  LEA.HI R13, R12, R12, RZ, 0x1 ;  /* 0x0000000c0c0d7211 */ /* 0x004fc800078f08ff */
[----:B------:R-:W-:-:S05]  /*3dce0*/  LOP3.LUT R13, R13, 0xfffffffe, RZ, 0xc0, !PT ;  /* 0xfffffffe0d0d7812 */ /* 0x000fca00078ec0ff */
[----:B------:R-:W-:Y:S01]  /*3dcf0*/  IMAD.IADD R13, R12, 0x1, -R13 ;  /* 0x000000010c0d7824 */ /* 0x000fe200078e0a0d */
[----:B---3--:R-:W-:-:S04]  /*3dd00*/  MOV R12, R6 ;  /* 0x00000006000c7202 */ /* 0x008fc80000000f00 */
[----:B------:R-:W-:-:S04]  /*3dd10*/  SHF.L.U32 R13, R13, 0x1f, RZ ;  /* 0x0000001f0d0d7819 */ /* 0x000fc800000006ff */
[----:B------:R-:W1:Y:S02]  /*3dd20*/  SYNCS.PHASECHK.TRANS64.TRYWAIT P0, [R12+URZ+0x38810], R13 ;  /* 0x0388100d0c0075a7 */ /* 0x000e64000800017f */
[----:B01----:R-:W-:Y:S05]  /*3dd30*/  @!P0 BRA `(.L_x_7219) ;  /* 0x000000e800ac8947 */ /* 0x003fea0003800000 */
.L_x_7245:
[----:B------:R-:W-:Y:S05]  /*3dd40*/  BSYNC B0 ;  /* 0x0000000000007941 */ /* 0x000fea0003800000 */
.L_x_7218:
[----:B------:R-:W0:Y:S01]  /*3dd50*/  LDL.64 R6, [R0+0x40] ;  /* 0x0000400000067983 */ /* 0x000e220000100a00 */
[----:B------:R-:W-:Y:S02]  /*3dd60*/  R2UR UR4, R2 ;  /* 0x00000000020472ca */ /* 0x000fe400000e0000 */
[----:B------:R-:W-:Y:S01]  /*3dd70*/  R2UR UR5, R3 ;  /* 0x00000000030572ca */ /* 0x000fe200000e0000 */
[----:B------:R-:W2:-:S12]  /*3dd80*/  LDL.64 R10, [R0] ;  /* 0x00000000000a7983 */ /* 0x000e980000100a00 */
[----:B0-----:R-:W3:Y:S01]  /*3dd90*/  LD.E R12, desc[UR4][R6.64] ;  /* 0x00000004060c7980 */ /* 0x001ee2000c101900 */
[----:B------:R-:W-:Y:S02]  /*3dda0*/  R2UR UR6, R2 ;  /* 0x00000000020672ca */ /* 0x000fe400000e0000 */
[----:B------:R-:W-:Y:S01]  /*3ddb0*/  R2UR UR7, R3 ;  /* 0x00000000030772ca */ /* 0x000fe200000e0000 */
[----:B--2---:R0:W5:Y:S01]  /*3ddc0*/  LD.E R14, desc[UR4][R10.64] ;  /* 0x000000040a0e7980 */ /* 0x004162000c101900 */
[----:B------:R-:W-:Y:S11]  /*3ddd0*/  BSSY B0, `(.L_x_7220) ;  /* 0x0000006000007945 */ /* 0x000ff60003800000 */
[----:B------:R0:W5:Y:S01]  /*3dde0*/  LD.E R15, desc[UR6][R10.64+0x4] ;  /* 0x000004060a0f7980 */ /* 0x000162000c101900 */
[----:B---3--:R-:W-:-:S04]  /*3ddf0*/  LOP3.LUT R12, R12, 0x1, RZ, 0xfc, !PT ;  /* 0x000000010c0c7812 */ /* 0x008fc800078efcff */
[----:B------:R-:W-:-:S13]  /*3de00*/  ISETP.NE.AND P0, PT, R12, 0x3, PT ;  /* 0x000000030c00780c */ /* 0x000fda0003f05270 */
[----:B0-----:R-:W-:Y:S05]  /*3de10*/  @!P0 BRA `(.L_x_7221) ;  /* 0x0000000000048947 */ /* 0x001fea0003800000 */
[----:B------:R-:W-:Y:S01]  /*3de20*/  BPT.TRAP 0x1 ;  /* 0x000000040000795c */ /* 0x000fe20000300000 */
.L_x_7221:
[----:B------:R-:W-:Y:S05]  /*3de30*/  BSYNC B0 ;  /* 0x0000000000007941 */ /* 0x000fea0003800000 */
.L_x_7220:
        /* <DEDUP_REMOVED lines=17> */
.L_x_7223:
[----:B------:R-:W-:Y:S05]  /*3df50*/  BSYNC B0 ;  /* 0x0000000000007941 */ /* 0x000fea0003800000 */
.L_x_7222:
        /* <DEDUP_REMOVED lines=10> */
.L_x_7225:
[----:B------:R-:W-:Y:S05]  /*3e000*/  BSYNC B0 ;  /* 0x0000000000007941 */ /* 0x000fea0003800000 */
.L_x_7224:
        /* <DEDUP_REMOVED lines=303> */
[----:B------:R-:W-:Y:S01]  /*3f300*/  R2UR UR9, R3 ;  /* 0x00000000030972ca */ /* 0x000fe200000e0000 */
        /* <DEDUP_REMOVED lines=272> */
.L_x_7228:
[----:B------:R-:W-:Y:S05]  /*40410*/  BSYNC B0 ;  /* 0x0000000000007941 */ /* 0x000fea0003800000 */
.L_x_7227:
        /* <DEDUP_REMOVED lines=11> */
[----:B------:R-:W3:Y:S04]  /*404d0*/  LD.E R57, desc[UR4][R56.64] ;  /* 0x0000000438397980 */ /* 0x000ee8000c101900 */
[----:B0-----:R-:W4:Y:S01]  /*404e0*/  LD.E R5, desc[UR4][R8.64+0x24] ;  /* 0x0000240408057980 */ /* 0x001f22000c101900 */
[----:B------:R-:W-:-:S02]  /*404f0*/  R2UR UR12, R2 ;  /* 0x00000000020c72ca */ /* 0x000fc400000e0000 */
[C---:B------:R-:W-:Y:S02]  /*40500*/  R2UR UR13, R3.reuse ;  /* 0x00000000030d72ca */ /* 0x040fe400000e0000 */
[C---:B------:R-:W-:Y:S02]  /*40510*/  R2UR UR8, R2.reuse ;  /* 0x00000000020872ca */ /* 0x040fe400000e0000 */
[C---:B------:R-:W-:Y:S02]  /*40520*/  R2UR UR9, R3.reuse ;  /* 0x00000000030972ca */ /* 0x040fe400000e0000 */
[----:B------:R-:W-:Y:S02]  /*40530*/  R2UR UR10, R2 ;  /* 0x00000000020a72ca */ /* 0x000fe400000e0000 */
[----:B------:R-:W-:-:S05]  /*40540*/  R2UR UR11, R3 ;  /* 0x00000000030b72ca */ /* 0x000fca00000e0000 */
[----:B------:R-:W3:Y:S04]  /*40550*/  LD.E R7, desc[UR12][R8.64+0x18] ;  /* 0x0000180c08077980 */ /* 0x000ee8000c101900 */
[----:B------:R-:W3:Y:S04]  /*40560*/  LD.E R59, desc[UR8][R8.64+0xc] ;  /* 0x00000c08083b7980 */ /* 0x000ee8000c101900 */
[----:B------:R-:W3:Y:S01]  /*40570*/  LD.E R61, desc[UR10][R8.64+0x14] ;  /* 0x0000140a083d7980 */ /* 0x000ee2000c101900 */
[----:B----4-:R-:W-:-:S13]  /*40580*/  ISETP.NE.AND P0, PT, R5, 0x1, PT ;  /* 0x000000010500780c */ /* 0x010fda0003f05270 */
[C---:B------:R-:W-:Y:S02]  /*40590*/  @P0 R2UR UR4, R2.reuse ;  /* 0x00000000020402ca */ /* 0x040fe400000e0000 */
[C---:B------:R-:W-:Y:S02]  /*405a0*/  @P0 R2UR UR5, R3.reuse ;  /* 0x00000000030502ca */ /* 0x040fe400000e0000 */
[----:B------:R-:W-:Y:S02]  /*405b0*/  @P0 R2UR UR6, R2 ;  /* 0x00000000020602ca */ /* 0x000fe400000e0000 */
[----:B------:R-:W-:-:S09]  /*405c0*/  @P0 R2UR UR7, R3 ;  /* 0x00000000030702ca */ /* 0x000fd200000e0000 */
[----:B------:R-:W4:Y:S01]  /*405d0*/  @P0 LD.E R58, desc[UR4][R8.64+0x28] ;  /* 0x00002804083a0980 */ /* 0x000f22000c101900 */
[C---:B------:R-:W-:Y:S02]  /*405e0*/  R2UR UR4, R2.reuse ;  /* 0x00000000020472ca */ /* 0x040fe400000e0000 */
[C---:B------:R-:W-:Y:S01]  /*405f0*/  R2UR UR5, R3.reuse ;  /* 0x00000000030572ca */ /* 0x040fe200000e0000 */
[----:B------:R-:W4:Y:S01]  /*40600*/  @P0 LD.E R21, desc[UR6][R8.64+0x2c] ;  /* 0x00002c0608150980 */ /* 0x000f22000c101900 */
[----:B------:R-:W-:Y:S02]  /*40610*/  R2UR UR6, R2 ;  /* 0x00000000020672ca */ /* 0x000fe400000e0000 */
[----:B------:R-:W-:-:S09]  /*40620*/  R2UR UR7, R3 ;  /* 0x00000000030772ca */ /* 0x000fd200000e0000 */
[----:B------:R-:W4:Y:S04]  /*40630*/  LD.E R5, desc[UR4][R8.64+0x8] ;  /* 0x0000080408057980 */ /* 0x000f28000c101900 */
[----:B------:R-:W4:Y:S04]  /*40640*/  LD.E R6, desc[UR6][R8.64+0x4] ;  /* 0x0000040608067980 */ /* 0x000f28000c101900 */
[----:B------:R-:W4:Y:S01]  /*40650*/  LD.E R56, desc[UR4][R8.64+0x10] ;  /* 0x0000100408387980 */ /* 0x000f22000c101900 */
        /* <DEDUP_REMOVED lines=23> */
[----:B------:R-:W-:-:S04]  /*407d0*/  IMAD.SHL.U32 R4, R4, 0x40, RZ ;  /* 0x0000004004047824 */ /* 0x000fc800078e00ff */
[----:B------:R-:W-:Y:S01]  /*407e0*/  IMAD.IADD R10, R13, 0x1, -R10 ;  /* 0x000000010d0a7824 */ /* 0x000fe200078e0a0a */
[----:B------:R-:W-:Y:S02]  /*407f0*/  ISETP.GE.AND P1, PT, R7, 0x1, PT ;  /* 0x000000010700780c */ /* 0x000fe40003f26270 */
[----:B------:R-:W-:Y:S01]  /*40800*/  LOP3.LUT R12, RZ, R59, RZ, 0x33, !PT ;  /* 0x0000003bff0c7212 */ /* 0x000fe200078e33ff */
[----:B------:R-:W-:Y:S01]  /*40810*/  BSSY B0, `(.L_x_7229) ;  /* 0x0000031000007945 */ /* 0x000fe20003800000 */
[----:B------:R-:W-:Y:S02]  /*40820*/  IMAD.IADD R61, R61, 0x1, -R4 ;  /* 0x000000013d3d7824 */ /* 0x000fe400078e0a04 */
[----:B----4-:R-:W-:-:S05]  /*40830*/  @P0 IMAD.HI.U32 R58, R11, R58, RZ ;  /* 0x0000003a0b3a0227 */ /* 0x010fca00078e00ff */
[----:B------:R-:W-:-:S05]  /*40840*/  @P0 SHF.R.U32.HI R11, RZ, R21, R58 ;  /* 0x00000015ff0b0219 */ /* 0x000fca000001163a */
[----:B------:R-:W0:Y:S01]  /*40850*/  SHFL.IDX PT, R21, R11, RZ, 0x1c1f ;  /* 0x001c1fff0b157589 */ /* 0x000e2200000e0000 */
[----:B------:R-:W-:-:S05]  /*40860*/  IADD3 R13, R5, 0x1, -R4 ;  /* 0x00000001050d7810 */ /* 0x000fca0007ffe804 */
[C---:B------:R-:W-:Y:S02]  /*40870*/  IMAD R15, R10.reuse, -0x2, R13 ;  /* 0xfffffffe0a0f7824 */ /* 0x040fe400078e020d */
[----:B------:R-:W-:Y:S02]  /*40880*/  IMAD.IADD R13, R5, 0x1, -R4 ;  /* 0x00000001050d7824 */ /* 0x000fe400078e0a04 */
[----:B------:R-:W-:Y:S02]  /*40890*/  IMAD.IADD R15, R15, 0x1, -R6 ;  /* 0x000000010f0f7824 */ /* 0x000fe400078e0a06 */
[----:B------:R-:W-:Y:S02]  /*408a0*/  IMAD R20, R10, -0x2, R13 ;  /* 0xfffffffe0a147824 */ /* 0x000fe400078e020d */
[C---:B------:R-:W-:Y:S02]  /*408b0*/  IMAD.IADD R57, R15.reuse, 0x1, R56 ;  /* 0x000000010f397824 */ /* 0x040fe400078e0238 */
[----:B------:R-:W-:-:S03]  /*408c0*/  IMAD.IADD R56, R15, 0x1, R12 ;  /* 0x000000010f387824 */ /* 0x000fc600078e020c */
[----:B0-----:R-:W-:Y:S01]  /*408d0*/  VIADDMNMX R12, R21, R57, R20, PT ;  /* 0x00000039150c7246 */ /* 0x001fe20003800114 */
        /* <DEDUP_REMOVED lines=18> */
.L_x_7234:
[----:B------:R-:W-:Y:S05]  /*40a00*/  BSYNC B2 ;  /* 0x0000000000027941 */ /* 0x000fea0003800000 */
.L_x_7233:
[----:B------:R-:W-:Y:S01]  /*40a10*/  LOP3.LUT R14, RZ, R14, RZ, 0x33, !PT ;  /* 0x0000000eff0e7212 */ /* 0x000fe200078e33ff */
[----:B------:R-:W-:Y:S06]  /*40a20*/  BRA `(.L_x_7235) ;  /* 0x0000000000287947 */ /* 0x000fec0003800000 */
.L_x_7232:
        /* <DEDUP_REMOVED lines=10> */
.L_x_7235:
[----:B------:R-:W-:Y:S05]  /*40ad0*/  BSYNC B1 ;  /* 0x0000000000017941 */ /* 0x000fea0003800000 */
.L_x_7231:
[----:B------:R-:W-:-:S04]  /*40ae0*/  IMAD R15, R7, R14, -R4 ;  /* 0x0000000e070f7224 */ /* 0x000fc800078e0a04 */
[----:B------:R-:W-:-:S05]  /*40af0*/  IMAD R14, R10, -0x2, R15 ;  /* 0xfffffffe0a0e7824 */ /* 0x000fca00078e020f */
[----:B------:R-:W-:Y:S02]  /*40b00*/  VIMNMX R13, R13, R14, !PT ;  /* 0x0000000e0d0d7248 */ /* 0x000fe40007fe0100 */
[----:B------:R-:W-:-:S07]  /*40b10*/  VIADDMNMX R12, R14, R7, R12, PT ;  /* 0x000000070e0c7246 */ /* 0x000fce000380010c */
.L_x_7230:
[----:B------:R-:W-:Y:S05]  /*40b20*/  BSYNC B0 ;  /* 0x0000000000007941 */ /* 0x000fea0003800000 */
.L_x_7229:
        /* <DEDUP_REMOVED lines=96> */
.L_x_7241:
[----:B------:R-:W-:Y:S05]  /*41130*/  BSYNC B2 ;  /* 0x0000000000027941 */ /* 0x000fea0003800000 */
.L_x_7240:
[----:B------:R-:W-:Y:S01]  /*41140*/  LOP3.LUT R5, RZ, R5, RZ, 0x33, !PT ;  /* 0x00000005ff057212 */ /* 0x000fe200078e33ff */
[----:B------:R-:W-:Y:S06]  /*41150*/  BRA `(.L_x_7242) ;  /* 0x0000000000287947 */ /* 0x000fec0003800000 */
.L_x_7239:
        /* <DEDUP_REMOVED lines=10> */
.L_x_7242:
[----:B------:R-:W-:Y:S05]  /*41200*/  BSYNC B1 ;  /* 0x0000000000017941 */ /* 0x000fea0003800000 */
.L_x_7238:
[----:B------:R-:W-:-:S04]  /*41210*/  IMAD R5, R7, R5, -R4 ;  /* 0x0000000507057224 */ /* 0x000fc800078e0a04 */
[----:B------:R-:W-:-:S05]  /*41220*/  IMAD R10, R10, -0x2, R5 ;  /* 0xfffffffe0a0a7824 */ /* 0x000fca00078e0205 */
[----:B------:R-:W-:Y:S02]  /*41230*/  VIADDMNMX R12, R10, R7, R12, PT ;  /* 0x000000070a0c7246 */ /* 0x000fe4000380010c */
[----:B------:R-:W-:-:S07]  /*41240*/  VIMNMX R13, R13, R10, !PT ;  /* 0x0000000a0d0d7248 */ /* 0x000fce0007fe0100 */
.L_x_7237:
[----:B------:R-:W-:Y:S05]  /*41250*/  BSYNC B0 ;  /* 0x0000000000007941 */ /* 0x000fea0003800000 */
.L_x_7236:
[----:B------:R-:W2:Y:S01]  /*41260*/  LDL.64 R4, [R0+0x70] ;  /* 0x0000700000047983 */ /* 0x000ea20000100a00 */
[----:B------:R-:W-:Y:S02]  /*41270*/  ISETP.GT.AND P0, PT, R13, 0x1, !P0 ;  /* 0x000000010d00780c */ /* 0x000fe40004704270 */
[----:B------:R-:W-:Y:S02]  /*41280*/  ISETP.NE.AND P6, PT, R63, RZ, PT ;  /* 0x000000ff3f00720c */ /* 0x000fe40003fc5270 */
[----:B------:R-:W-:Y:S02]  /*41290*/  ISETP.LT.OR P0, PT, R12, 0x2, P0 ;  /* 0x000000020c00780c */ /* 0x000fe40000701670 */
[----:B------:R-:W-:Y:S02]  /*412a0*/  ISETP.GT.AND P1, PT, R13, 0x8, !P1 ;  /* 0x000000080d00780c */ /* 0x000fe40004f24270 */
[----:B------:R-:W-:Y:S02]  /*412b0*/  FSEL R27, R27, -INF , !P0 ;  /* 0xff8000001b1b7808 */ /* 0x000fe40004000000 */
[----:B------:R-:W-:-:S02]  /*412c0*/  ISETP.NE.AND P0, PT, R21, RZ, PT ;  /* 0x000000ff1500720c */ /* 0x000fc40003f05270 */
[----:B------:R-:W-:Y:S02]  /*412d0*/  ISETP.LT.OR P1, PT, R12, 0x9, P1 ;  /* 0x000000090c00780c */ /* 0x000fe40000f21670 */
[----:B------:R-:W-:Y:S02]  /*412e0*/  ISETP.GT.AND P0, PT, R13, 0x9, !P0 ;  /* 0x000000090d00780c */ /* 0x000fe40004704270 */
[----:B------:R-:W-:Y:S02]  /*412f0*/  FSEL R30, R30, -INF , !P1 ;  /* 0xff8000001e1e7808 */ /* 0x000fe40004800000 */
[----:B------:R-:W-:Y:S02]  /*41300*/  ISETP.LT.OR P0, PT, R12, 0xa, P0 ;  /* 0x0000000a0c00780c */ /* 0x000fe40000701670 */
[----:B------:R-:W-:Y:S02]  /*41310*/  ISETP.NE.AND P1, PT, R65, RZ, PT ;  /* 0x000000ff4100720c */ /* 0x000fe40003f25270 */
[----:B------:R-:W-:-:S02]  /*41320*/  FSEL R31, R31, -INF , !P0 ;  /* 0xff8000001f1f7808 */ /* 0x000fc40004000000 */
[----:B------:R-:W-:Y:S02]  /*41330*/  ISETP.NE.AND P0, PT, R58, RZ, PT ;  /* 0x000000ff3a00720c */ /* 0x000fe40003f05270 */
[----:B------:R-:W-:Y:S02]  /*41340*/  MOV R10, UR37 ;  /* 0x00000025000a7c02 */ /* 0x000fe40008000f00 */
[----:B------:R-:W-:Y:S02]  /*41350*/  ISETP.GT.AND P0, PT, R13, 0x10, !P0 ;  /* 0x000000100d00780c */ /* 0x000fe40004704270 */
[----:B------:R-:W-:Y:S02]  /*41360*/  MOV R11, UR36 ;  /* 0x00000024000b7c02 */ /* 0x000fe40008000f00 */
        /* <DEDUP_REMOVED lines=21> */
[C---:B------:R-:W-:Y:S02]  /*414c0*/  ISETP.GT.AND P0, PT, R13.reuse, RZ, !P0 ;  /* 0x000000ff0d00720c */ /* 0x040fe40004704270 */
[----:B------:R-:W-:Y:S02]  /*414d0*/  ISETP.GT.AND P4, PT, R13, 0x31, !P4 ;  /* 0x000000310d00780c */ /* 0x000fe40006784270 */
[----:B------:R-:W-:Y:S02]  /*414e0*/  ISETP.LT.OR P0, PT, R12, 0x1, P0 ;  /* 0x000000010c00780c */ /* 0x000fe40000701670 */
[----:B------:R-:W-:-:S02]  /*414f0*/  ISETP.NE.AND P6, PT, R61, RZ, PT ;  /* 0x000000ff3d00720c */ /* 0x000fc40003fc5270 */
[----:B------:R-:W-:Y:S02]  /*41500*/  FSEL R26, R26, -INF , !P0 ;  /* 0xff8000001a1a7808 */ /* 0x000fe40004000000 */
[----:B------:R-:W-:Y:S02]  /*41510*/  ISETP.NE.AND P0, PT, R64, RZ, PT ;  /* 0x000000ff4000720c */ /* 0x000fe40003f05270 */
[----:B------:R-:W-:-:S04]  /*41520*/  FMNMX.FTZ R7, R26, R27, !PT ;  /* 0x0000001b1a077209 */ /* 0x000fc80007810000 */
[----:B------:R-:W-:-:S04]  /*41530*/  FMNMX.FTZ R6, R30, R7, !PT ;  /* 0x000000071e067209 */ /* 0x000fc80007810000 */
[----:B------:R-:W-:-:S04]  /*41540*/  FMNMX.FTZ R7, R31, R6, !PT ;  /* 0x000000061f077209 */ /* 0x000fc80007810000 */
[----:B------:R-:W-:-:S04]  /*41550*/  FMNMX.FTZ R6, R34, R7, !PT ;  /* 0x0000000722067209 */ /* 0x000fc80007810000 */
[----:B------:R-:W-:Y:S02]  /*41560*/  FMNMX.FTZ R7, R35, R6, !PT ;  /* 0x0000000623077209 */ /* 0x000fe40007810000 */
[----:B------:R-:W-:Y:S02]  /*41570*/  ISETP.GT.AND P0, PT, R13, 0x21, !P0 ;  /* 0x000000210d00780c */ /* 0x000fe40004704270 */
[----:B------:R-:W-:Y:S02]  /*41580*/  FMNMX.FTZ R6, R38, R7, !PT ;  /* 0x0000000726067209 */ /* 0x000fe40007810000 */
[C---:B------:R-:W-:Y:S02]  /*41590*/  ISETP.LT.OR P0, PT, R12.reuse, 0x22, P0 ;  /* 0x000000220c00780c */ /* 0x040fe40000701670 */
[----:B------:R-:W-:Y:S02]  /*415a0*/  FMNMX.FTZ R7, R39, R6, !PT ;  /* 0x0000000627077209 */ /* 0x000fe40007810000 */
[----:B------:R-:W-:-:S02]  /*415b0*/  ISETP.LT.OR P1, PT, R12, 0x29, P1 ;  /* 0x000000290c00780c */ /* 0x000fc40000f21670 */
[----:B------:R-:W-:Y:S02]  /*415c0*/  FSEL R43, R43, -INF , !P0 ;  /* 0xff8000002b2b7808 */ /* 0x000fe40004000000 */
[----:B------:R-:W-:Y:S02]  /*415d0*/  FMNMX.FTZ R6, R42, R7, !PT ;  /* 0x000000072a067209 */ /* 0x000fe40007810000 */
[----:B------:R-:W-:Y:S02]  /*415e0*/  ISETP.LT.OR P2, PT, R12, 0x2a, P2 ;  /* 0x0000002a0c00780c */ /* 0x000fe40001741670 */
[----:B------:R-:W-:Y:S02]  /*415f0*/  FSEL R46, R46, -INF , !P1 ;  /* 0xff8000002e2e7808 */ /* 0x000fe40004800000 */
[----:B------:R-:W-:Y:S02]  /*41600*/  FMNMX.FTZ R7, R43, R6, !PT ;  /* 0x000000062b077209 */ /* 0x000fe40007810000 */
[----:B------:R-:W-:-:S02]  /*41610*/  ISETP.LT.OR P3, PT, R12, 0x31, P3 ;  /* 0x000000310c00780c */ /* 0x000fc40001f61670 */
[----:B------:R-:W-:Y:S02]  /*41620*/  FSEL R47, R47, -INF , !P2 ;  /* 0xff8000002f2f7808 */ /* 0x000fe40005000000 */
[----:B------:R-:W-:Y:S02]  /*41630*/  FMNMX.FTZ R6, R46, R7, !PT ;  /* 0x000000072e067209 */ /* 0x000fe40007810000 */
[----:B------:R-:W-:Y:S02]  /*41640*/  ISETP.GT.AND P5, PT, R13, 0x38, !P5 ;  /* 0x000000380d00780c */ /* 0x000fe40006fa4270 */
[----:B------:R-:W-:Y:S02]  /*41650*/  ISETP.LT.OR P4, PT, R12, 0x32, P4 ;  /* 0x000000320c00780c */ /* 0x000fe40002781670 */
[----:B------:R-:W-:Y:S02]  /*41660*/  FSEL R50, R50, -INF , !P3 ;  /* 0xff80000032327808 */ /* 0x000fe40005800000 */
[----:B------:R-:W-:-:S02]  /*41670*/  FMNMX.FTZ R7, R47, R6, !PT ;  /* 0x000000062f077209 */ /* 0x000fc40007810000 */
[----:B------:R-:W-:Y:S02]  /*41680*/  ISETP.GT.AND P0, PT, R13, 0x39, !P6 ;  /* 0x000000390d00780c */ /* 0x000fe40007704270 */
[----:B------:R-:W-:Y:S02]  /*41690*/  ISETP.LT.OR P5, PT, R12, 0x39, P5 ;  /* 0x000000390c00780c */ /* 0x000fe40002fa1670 */
[----:B------:R-:W-:Y:S02]  /*416a0*/  FSEL R51, R51, -INF , !P4 ;  /* 0xff80000033337808 */ /* 0x000fe40006000000 */
[----:B------:R-:W-:Y:S02]  /*416b0*/  FMNMX.FTZ R6, R50, R7, !PT ;  /* 0x0000000732067209 */ /* 0x000fe40007810000 */
[----:B------:R-:W-:Y:S02]  /*416c0*/  ISETP.LT.OR P0, PT, R12, 0x3a, P0 ;  /* 0x0000003a0c00780c */ /* 0x000fe40000701670 */
[----:B------:R-:W-:-:S02]  /*416d0*/  R2UR UR4, R2 ;  /* 0x00000000020472ca */ /* 0x000fc400000e0000 */
[----:B------:R-:W-:Y:S02]  /*416e0*/  R2UR UR5, R3 ;  /* 0x00000000030572ca */ /* 0x000fe400000e0000 */
[----:B------:R-:W-:Y:S02]  /*416f0*/  FSEL R54, R54, -INF , !P5 ;  /* 0xff80000036367808 */ /* 0x000fe40006800000 */
[----:B------:R-:W-:Y:S02]  /*41700*/  FMNMX.FTZ R7, R51, R6, !PT ;  /* 0x0000000633077209 */ /* 0x000fe40007810000 */
[----:B------:R-:W-:Y:S02]  /*41710*/  R2UR UR6, R2 ;  /* 0x00000000020672ca */ /* 0x000fe400000e0000 */
[----:B------:R-:W-:Y:S02]  /*41720*/  R2UR UR7, R3 ;  /* 0x00000000030772ca */ /* 0x000fe400000e0000 */
[----:B------:R-:W-:-:S02]  /*41730*/  FSEL R55, R55, -INF , !P0 ;  /* 0xff80000037377808 */ /* 0x000fc40004000000 */
[----:B------:R-:W-:-:S04]  /*41740*/  FMNMX.FTZ R6, R54, R7, !PT ;  /* 0x0000000736067209 */ /* 0x000fc80007810000 */
[----:B------:R-:W-:-:S05]  /*41750*/  FMNMX.FTZ R9, R55, R6, !PT ;  /* 0x0000000637097209 */ /* 0x000fca0007810000 */
[----:B--2---:R-:W-:Y:S04]  /*41760*/  ST.E desc[UR4][R4.64+0x4], R9 ;  /* 0x0000040904007985 */ /* 0x004fe8000c101904 */
[----:B------:R-:W2:Y:S01]  /*41770*/  LD.E R8, desc[UR6][R4.64+0x4] ;  /* 0x0000040604087980 */ /* 0x000ea2000c101900 */
        /* <DEDUP_REMOVED lines=15> */
[----:B------:R-:W0:Y:S01]  /*41870*/  SHFL.BFLY PT, R6, R7, 0x2, 0x1f ;  /* 0x0c401f0007067f89 */ /* 0x000e2200000e0000 */
[----:B------:R-:W-:Y:S02]  /*41880*/  R2UR UR8, R2 ;  /* 0x00000000020872ca */ /* 0x000fe400000e0000 */
[----:B------:R-:W-:Y:S02]  /*41890*/  R2UR UR9, R3 ;  /* 0x00000000030972ca */ /* 0x000fe400000e0000 */
[----:B0-----:R-:W-:Y:S01]  /*418a0*/  FMNMX.FTZ R6, R7, R6, !PT ;  /* 0x0000000607067209 */ /* 0x001fe20007810000 */
[----:B------:R-:W-:Y:S04]  /*418b0*/  ST.E desc[UR4][R4.64], R7 ;  /* 0x0000000704007985 */ /* 0x000fe8000c101904 */
[----:B--2---:R-:W0:Y:S02]  /*418c0*/  SHFL.BFLY PT, R9, R8, 0x2, 0x1f ;  /* 0x0c401f0008097f89 */ /* 0x004e2400000e0000 */
[----:B0-----:R-:W-:-:S02]  /*418d0*/  FMNMX.FTZ R12, R8, R9, !PT ;  /* 0x00000009080c7209 */ /* 0x001fc40007810000 */
[----:B------:R-:W0:Y:S04]  /*418e0*/  SHFL.BFLY PT, R9, R6, 0x1, 0x1f ;  /* 0x0c201f0006097f89 */ /* 0x000e2800000e0000 */
[----:B------:R-:W1:Y:S01]  /*418f0*/  SHFL.BFLY PT, R13, R12, 0x1, 0x1f ;  /* 0x0c201f000c0d7f89 */ /* 0x000e6200000e0000 */
[----:B0-----:R-:W-:Y:S02]  /*41900*/  FMNMX.FTZ R9, R6, R9, !PT ;  /* 0x0000000906097209 */ /* 0x001fe40007810000 */
[----:B-1----:R-:W-:-:S03]  /*41910*/  FMNMX.FTZ R13, R12, R13, !PT ;  /* 0x0000000d0c0d7209 */ /* 0x002fc60007810000 */
[----:B------:R-:W-:Y:S04]  /*41920*/  ST.E desc[UR6][R4.64], R9 ;  /* 0x0000000904007985 */ /* 0x000fe8000c101906 */
[----:B------:R0:W-:Y:S04]  /*41930*/  ST.E desc[UR8][R4.64+0x4], R13 ;  /* 0x0000040d04007985 */ /* 0x0001e8000c101908 */
[----:B0-----:R-:W2:Y:S04]  /*41940*/  LDL.64 R4, [R0+0x70] ;  /* 0x0000700000047983 */ /* 0x001ea80000100a00 */
[----:B--2---:R-:W2:Y:S04]  /*41950*/  LD.E R6, desc[UR6][R4.64+0x20] ;  /* 0x0000200604067980 */ /* 0x004ea8000c101900 */
[----:B------:R-:W2:Y:S04]  /*41960*/  LD.E R15, desc[UR4][R4.64] ;  /* 0x00000004040f7980 */ /* 0x000ea8000c101900 */
[----:B------:R-:W3:Y:S01]  /*41970*/  LD.E R57, desc[UR4][R4.64+0x4] ;  /* 0x0000040404397980 */ /* 0x000ee2000c101900 */
[C---:B--2---:R-:W-:Y:S01]  /*41980*/  FMUL.FTZ R8, R15.reuse, R6 ;  /* 0x000000060f087220 */ /* 0x044fe20000410000 */
[----:B------:R-:W-:-:S04]  /*41990*/  FSETP.NEU.FTZ.AND P0, PT, R15, -INF , PT ;  /* 0xff8000000f00780b */ /* 0x000fc80003f1d000 */
[----:B------:R-:W-:Y:S01]  /*419a0*/  FSEL R7, R8, RZ, P0 ;  /* 0x000000ff08077208 */ /* 0x000fe20000000000 */
[----:B---3--:R-:W-:Y:S01]  /*419b0*/  FMUL.FTZ R8, R6, R57 ;  /* 0x0000003906087220 */ /* 0x008fe20000410000 */
[----:B------:R-:W-:-:S03]  /*419c0*/  FSETP.NEU.FTZ.AND P0, PT, R57, -INF , PT ;  /* 0xff8000003900780b */ /* 0x000fc60003f1d000 */
        /* <DEDUP_REMOVED lines=16> */
[----:B------:R-:W-:-:S05]  /*41ad0*/  FSEL R7, R8, RZ, P0 ;  /* 0x000000ff08077208 */ /* 0x000fca0000000000 */
[-CC-:B------:R-:W-:Y:S01]  /*41ae0*/  FFMA.FTZ R153, R26, R6.reuse, -R7.reuse ;  /* 0x000000061a997223 */ /* 0x180fe20000010807 */
[-CC-:B------:R-:W-:Y:S01]  /*41af0*/  FFMA.FTZ R12, R27, R6.reuse, -R7.reuse ;  /* 0x000000061b0c7223 */ /* 0x180fe20000010807 */
[-CC-:B------:R-:W-:Y:S01]  /*41b00*/  FFMA.FTZ R155, R30, R6.reuse, -R7.reuse ;  /* 0x000000061e9b7223 */ /* 0x180fe20000010807 */
[----:B------:R-:W-:Y:S01]  /*41b10*/  MUFU.EX2 R152, R152 ;  /* 0x0000009800987308 */ /* 0x000fe20000000800 */
[----:B------:R-:W-:-:S07]  /*41b20*/  FFMA.FTZ R14, R31, R6, -R7 ;  /* 0x000000061f0e7223 */ /* 0x000fce0000010807 */
[----:B------:R-:W0:Y:S01]  /*41b30*/  MUFU.EX2 R13, R13 ;  /* 0x0000000d000d7308 */ /* 0x000e220000000800 */
[----:B------:R-:W-:-:S07]  /*41b40*/  FFMA.FTZ R169, R34, R6, -R7 ;  /* 0x0000000622a97223 */ /* 0x000fce0000010807 */
[----:B------:R-:W-:Y:S08]  /*41b50*/  MUFU.EX2 R153, R153 ;  /* 0x0000009900997308 */ /* 0x000ff00000000800 */
[----:B------:R-:W1:Y:S01]  /*41b60*/  MUFU.EX2 R12, R12 ;  /* 0x0000000c000c7308 */ /* 0x000e620000000800 */
[----:B------:R-:W-:-:S07]  /*41b70*/  FFMA.FTZ R20, R35, R6, -R7 ;  /* 0x0000000623147223 */ /* 0x000fce0000010807 */
[----:B------:R-:W2:Y:S08]  /*41b80*/  MUFU.EX2 R154, R154 ;  /* 0x0000009a009a7308 */ /* 0x000eb00000000800 */
[----:B------:R-:W3:Y:S01]  /*41b90*/  MUFU.EX2 R155, R155 ;  /* 0x0000009b009b7308 */ /* 0x000ee20000000800 */
[----:B------:R-:W-:-:S07]  /*41ba0*/  FFMA.FTZ R171, R38, R6, -R7 ;  /* 0x0000000626ab7223 */ /* 0x000fce0000010807 */
[----:B------:R-:W4:Y:S08]  /*41bb0*/  MUFU.EX2 R15, R15 ;  /* 0x0000000f000f7308 */ /* 0x000f300000000800 */
[----:B------:R-:W4:Y:S01]  /*41bc0*/  MUFU.EX2 R14, R14 ;  /* 0x0000000e000e7308 */ /* 0x000f220000000800 */
[----:B0-----:R-:W-:Y:S01]  /*41bd0*/  FADD.FTZ R9, R152, R13 ;  /* 0x0000000d98097221 */ /* 0x001fe20000010000 */
[----:B-1----:R-:W-:-:S06]  /*41be0*/  FADD.FTZ R8, R153, R12 ;  /* 0x0000000c99087221 */ /* 0x002fcc0000010000 */
[----:B------:R-:W0:Y:S01]  /*41bf0*/  MUFU.EX2 R168, R168 ;  /* 0x000000a800a87308 */ /* 0x000e220000000800 */
[----:B------:R-:W-:-:S07]  /*41c00*/  FFMA.FTZ R24, R39, R6, -R7 ;  /* 0x0000000627187223 */ /* 0x000fce0000010807 */
[----:B------:R-:W1:Y:S01]  /*41c10*/  MUFU.EX2 R169, R169 ;  /* 0x000000a900a97308 */ /* 0x000e620000000800 */
[----:B--2---:R-:W-:Y:S01]  /*41c20*/  FADD.FTZ R30, R154, R9 ;  /* 0x000000099a1e7221 */ /* 0x004fe20000010000 */
[----:B---3--:R-:W-:-:S06]  /*41c30*/  FADD.FTZ R9, R155, R8 ;  /* 0x000000089b097221 */ /* 0x008fcc0000010000 */
[----:B------:R-:W2:Y:S01]  /*41c40*/  MUFU.EX2 R21, R21 ;  /* 0x0000001500157308 */ /* 0x000ea20000000800 */
[----:B------:R-:W-:-:S07]  /*41c50*/  FFMA.FTZ R173, R42, R6, -R7 ;  /* 0x000000062aad7223 */ /* 0x000fce0000010807 */
[----:B------:R-:W3:Y:S01]  /*41c60*/  MUFU.EX2 R20, R20 ;  /* 0x0000001400147308 */ /* 0x000ee20000000800 */
[----:B----4-:R-:W-:Y:S01]  /*41c70*/  FADD.FTZ R27, R15, R30 ;  /* 0x0000001e0f1b7221 */ /* 0x010fe20000010000 */
[----:B------:R-:W-:-:S06]  /*41c80*/  FADD.FTZ R8, R14, R9 ;  /* 0x000000090e087221 */ /* 0x000fcc0000010000 */
[----:B------:R-:W4:Y:S01]  /*41c90*/  MUFU.EX2 R170, R170 ;  /* 0x000000aa00aa7308 */ /* 0x000f220000000800 */
[----:B------:R-:W-:-:S07]  /*41ca0*/  FFMA.FTZ R26, R43, R6, -R7 ;  /* 0x000000062b1a7223 */ /* 0x000fce0000010807 */
        /* <DEDUP_REMOVED lines=18> */
[----:B------:R-:W0:Y:S08]  /*41dd0*/  MUFU.EX2 R174, R174 ;  /* 0x000000ae00ae7308 */ /* 0x000e300000000800 */
[----:B------:R-:W1:Y:S01]  /*41de0*/  MUFU.EX2 R175, R175 ;  /* 0x000000af00af7308 */ /* 0x000e620000000800 */
[----:B------:R-:W-:Y:S01]  /*41df0*/  FFMA.FTZ R51, R51, R6, -R7 ;  /* 0x0000000633337223 */ /* 0x000fe20000010807 */
[----:B--2---:R-:W-:Y:S01]  /*41e00*/  FADD.FTZ R32, R172, R27 ;  /* 0x0000001bac207221 */ /* 0x004fe20000010000 */
[----:B---3--:R-:W-:-:S05]  /*41e10*/  FADD.FTZ R9, R173, R8 ;  /* 0x00000008ad097221 */ /* 0x008fca0000010000 */
[----:B------:R-:W2:Y:S01]  /*41e20*/  MUFU.EX2 R33, R33 ;  /* 0x0000002100217308 */ /* 0x000ea20000000800 */
[----:B------:R-:W-:-:S07]  /*41e30*/  FFMA.FTZ R54, R54, R6, -R7 ;  /* 0x0000000636367223 */ /* 0x000fce0000010807 */
[----:B------:R-:W3:Y:S01]  /*41e40*/  MUFU.EX2 R28, R28 ;  /* 0x0000001c001c7308 */ /* 0x000ee20000000800 */
[----:B----4-:R-:W-:Y:S01]  /*41e50*/  FADD.FTZ R27, R29, R32 ;  /* 0x000000201d1b7221 */ /* 0x010fe20000010000 */
[----:B------:R-:W-:-:S06]  /*41e60*/  FADD.FTZ R8, R26, R9 ;  /* 0x000000091a087221 */ /* 0x000fcc0000010000 */
[----:B------:R-:W4:Y:S08]  /*41e70*/  MUFU.EX2 R176, R176 ;  /* 0x000000b000b07308 */ /* 0x000f300000000800 */
[----:B------:R-:W4:Y:S01]  /*41e80*/  MUFU.EX2 R177, R177 ;  /* 0x000000b100b17308 */ /* 0x000f220000000800 */
[----:B------:R-:W-:Y:S01]  /*41e90*/  FFMA.FTZ R6, R55, R6, -R7 ;  /* 0x0000000637067223 */ /* 0x000fe20000010807 */
[----:B0-----:R-:W-:Y:S01]  /*41ea0*/  FADD.FTZ R32, R174, R27 ;  /* 0x0000001bae207221 */ /* 0x001fe20000010000 */
[----:B-1----:R-:W-:-:S05]  /*41eb0*/  FADD.FTZ R7, R175, R8 ;  /* 0x00000008af077221 */ /* 0x002fca0000010000 */
[----:B------:R-:W0:Y:S08]  /*41ec0*/  MUFU.EX2 R37, R37 ;  /* 0x0000002500257308 */ /* 0x000e300000000800 */
[----:B------:R-:W1:Y:S01]  /*41ed0*/  MUFU.EX2 R30, R51 ;  /* 0x00000033001e7308 */ /* 0x000e620000000800 */
[----:B--2---:R-:W-:Y:S01]  /*41ee0*/  FADD.FTZ R9, R33, R32 ;  /* 0x0000002021097221 */ /* 0x004fe20000010000 */
[----:B---3--:R-:W-:-:S06]  /*41ef0*/  FADD.FTZ R8, R28, R7 ;  /* 0x000000071c087221 */ /* 0x008fcc0000010000 */
[----:B------:R-:W2:Y:S08]  /*41f00*/  MUFU.EX2 R178, R178 ;  /* 0x000000b200b27308 */ /* 0x000eb00000000800 */
[----:B------:R-:W3:Y:S01]  /*41f10*/  MUFU.EX2 R54, R54 ;  /* 0x0000003600367308 */ /* 0x000ee20000000800 */
[----:B----4-:R-:W-:Y:S01]  /*41f20*/  FADD.FTZ R32, R176, R9 ;  /* 0x00000009b0207221 */ /* 0x010fe20000010000 */
[----:B------:R-:W-:-:S06]  /*41f30*/  FADD.FTZ R7, R177, R8 ;  /* 0x00000008b1077221 */ /* 0x000fcc0000010000 */
[----:B------:R-:W4:Y:S08]  /*41f40*/  MUFU.EX2 R41, R41 ;  /* 0x0000002900297308 */ /* 0x000f300000000800 */
[----:B------:R-:W4:Y:S01]  /*41f50*/  MUFU.EX2 R179, R6 ;  /* 0x0000000600b37308 */ /* 0x000f220000000800 */
[----:B0-----:R-:W-:Y:S01]  /*41f60*/  FADD.FTZ R9, R37, R32 ;  /* 0x0000002025097221 */ /* 0x001fe20000010000 */
[----:B-1----:R-:W-:-:S03]  /*41f70*/  FADD.FTZ R7, R30, R7 ;  /* 0x000000071e077221 */ /* 0x002fc60000010000 */
[----:B--2---:R-:W-:Y:S01]  /*41f80*/  FADD.FTZ R8, R178, R9 ;  /* 0x00000009b2087221 */ /* 0x004fe20000010000 */
[----:B---3--:R-:W-:-:S03]  /*41f90*/  FADD.FTZ R32, R54, R7 ;  /* 0x0000000736207221 */ /* 0x008fc60000010000 */
[----:B----4-:R-:W-:Y:S01]  /*41fa0*/  FADD.FTZ R27, R41, R8 ;  /* 0x00000008291b7221 */ /* 0x010fe20000010000 */
[----:B------:R-:W-:-:S04]  /*41fb0*/  FADD.FTZ R31, R179, R32 ;  /* 0x00000020b31f7221 */ /* 0x000fc80000010000 */
[----:B------:R-:W-:Y:S04]  /*41fc0*/  ST.E desc[UR4][R4.64+0x10], R27 ;  /* 0x0000101b04007985 */ /* 0x000fe8000c101904 */
[----:B------:R0:W-:Y:S04]  /*41fd0*/  ST.E desc[UR6][R4.64+0x14], R31 ;  /* 0x0000141f04007985 */ /* 0x0001e8000c101906 */
[----:B------:R-:W2:Y:S01]  /*41fe0*/  LDL.64 R8, [R0+0x80] ;  /* 0x0000800000087983 */ /* 0x000ea20000100a00 */
[----:B------:R-:W-:Y:S06]  /*41ff0*/  BAR.SYNC.DEFER_BLOCKING 0xf, 0x100 ;  /* 0x03c4000000007b1d */ /* 0x000fec0000010000 */
[----:B0-----:R-:W3:Y:S01]  /*42000*/  LDL.64 R4, [R0+0x88] ;  /* 0x0000880000047983 */ /* 0x001ee20000100a00 */
[----:B------:R-:W-:-:S02]  /*42010*/  R2UR UR10, R2 ;  /* 0x00000000020a72ca */ /* 0x000fc400000e0000 */
[----:B------:R-:W-:Y:S01]  /*42020*/  R2UR UR11, R3 ;  /* 0x00000000030b72ca */ /* 0x000fe200000e0000 */
[----:B------:R-:W4:Y:S04]  /*42030*/  LDL.64 R138, [R0] ;  /* 0x00000000008a7983 */ /* 0x000f280000100a00 */
[----:B--2---:R-:W2:Y:S04]  /*42040*/  LD.E.64 R8, desc[UR4][R8.64+0x10] ;  /* 0x0000100408087980 */ /* 0x004ea8000c101b00 */
[----:B--2---:R-:W2:Y:S04]  /*42050*/  LD.E.64 R6, desc[UR6][R8.64+0x8] ;  /* 0x0000080608067980 */ /* 0x004ea8000c101b00 */
[----:B------:R-:W3:Y:S01]  /*42060*/  LD.E.64 R8, desc[UR4][R8.64] ;  /* 0x0000000408087980 */ /* 0x000ee2000c101b00 */
[----:B------:R-:W-:-:S02]  /*42070*/  R2UR UR12, R2 ;  /* 0x00000000020c72ca */ /* 0x000fc400000e0000 */
[----:B------:R-:W-:Y:S02]  /*42080*/  R2UR UR13, R3 ;  /* 0x00000000030d72ca */ /* 0x000fe400000e0000 */
        /* <DEDUP_REMOVED lines=16> */
[----:B--2---:R-:W-:-:S02]  /*42190*/  MOV R34, R6 ;  /* 0x0000000600227202 */ /* 0x004fc40000000f00 */
[----:B------:R-:W2:Y:S03]  /*421a0*/  LDL.64 R6, [R0+0x90] ;  /* 0x0000900000067983 */ /* 0x000ea60000100a00 */
[--C-:B---3--:R-:W-:Y:S02]  /*421b0*/  IMAD R31, R9, 0x2, R34.reuse ;  /* 0x00000002091f7824 */ /* 0x108fe400078e0222 */
[C---:B------:R-:W-:Y:S02]  /*421c0*/  IMAD R27, R8.reuse, 0x2, R34 ;  /* 0x00000002081b7824 */ /* 0x040fe400078e0222 */
[----:B------:R-:W-:Y:S01]  /*421d0*/  IMAD R32, R8, 0x2, R31 ;  /* 0x0000000208207824 */ /* 0x000fe200078e021f */
[----:B------:R-:W-:Y:S04]  /*421e0*/  STSM.16.M88.4 [R34], R152 ;  /* 0x0000009822007844 */ /* 0x000fe80000000200 */
[----:B------:R0:W-:Y:S04]  /*421f0*/  STSM.16.M88.4 [R27], R168 ;  /* 0x000000a81b007844 */ /* 0x0001e80000000200 */
[----:B------:R1:W-:Y:S04]  /*42200*/  STSM.16.M88.4 [R31], R172 ;  /* 0x000000ac1f007844 */ /* 0x0003e80000000200 */
[----:B------:R3:W-:Y:S04]  /*42210*/  STSM.16.M88.4 [R32], R176 ;  /* 0x000000b020007844 */ /* 0x0007e80000000200 */
[----:B------:R-:W2:Y:S04]  /*42220*/  LD.E R15, desc[UR4][R4.64] ;  /* 0x00000004040f7980 */ /* 0x000ea8000c101900 */
[----:B------:R-:W2:Y:S04]  /*42230*/  LD.E R21, desc[UR6][R4.64+0x4] ;  /* 0x0000040604157980 */ /* 0x000ea8000c101900 */
[----:B------:R-:W2:Y:S04]  /*42240*/  LD.E R25, desc[UR8][R4.64+0x8] ;  /* 0x0000080804197980 */ /* 0x000ea8000c101900 */
[----:B------:R-:W2:Y:S04]  /*42250*/  LD.E R29, desc[UR10][R4.64+0xc] ;  /* 0x00000c0a041d7980 */ /* 0x000ea8000c101900 */
[----:B------:R-:W2:Y:S04]  /*42260*/  LD.E R33, desc[UR12][R4.64+0x10] ;  /* 0x0000100c04217980 */ /* 0x000ea8000c101900 */
[----:B------:R-:W2:Y:S01]  /*42270*/  LD.E R35, desc[UR4][R4.64+0x14] ;  /* 0x0000140404237980 */ /* 0x000ea2000c101900 */
[----:B------:R-:W-:-:S02]  /*42280*/  R2UR UR14, R2 ;  /* 0x00000000020e72ca */ /* 0x000fc400000e0000 */
[C---:B------:R-:W-:Y:S01]  /*42290*/  R2UR UR15, R3.reuse ;  /* 0x00000000030f72ca */ /* 0x040fe200000e0000 */
[----:B----4-:R-:W4:Y:S01]  /*422a0*/  LD.E R138, desc[UR4][R138.64] ;  /* 0x000000048a8a7980 */ /* 0x010f22000c101900 */
[C---:B------:R-:W-:Y:S02]  /*422b0*/  R2UR UR16, R2.reuse ;  /* 0x00000000021072ca */ /* 0x040fe400000e0000 */
[C---:B------:R-:W-:Y:S01]  /*422c0*/  R2UR UR17, R3.reuse ;  /* 0x00000000031172ca */ /* 0x040fe200000e0000 */
[----:B------:R-:W4:Y:S01]  /*422d0*/  LD.E R24, desc[UR8][R4.64+0x38] ;  /* 0x0000380804187980 */ /* 0x000f22000c101900 */
[C---:B------:R-:W-:Y:S02]  /*422e0*/  R2UR UR18, R2.reuse ;  /* 0x00000000021272ca */ /* 0x040fe400000e0000 */
[----:B------:R-:W-:Y:S01]  /*422f0*/  R2UR UR19, R3 ;  /* 0x00000000031372ca */ /* 0x000fe200000e0000 */
[----:B------:R-:W4:Y:S01]  /*42300*/  LD.E R26, desc[UR12][R4.64+0x40] ;  /* 0x0000400c041a7980 */ /* 0x000f22000c101900 */
[----:B------:R-:W-:-:S02]  /*42310*/  R2UR UR20, R2 ;  /* 0x00000000021472ca */ /* 0x000fc400000e0000 */
[C---:B------:R-:W-:Y:S01]  /*42320*/  R2UR UR21, R3.reuse ;  /* 0x00000000031572ca */ /* 0x040fe200000e0000 */
[----:B0-----:R-:W4:Y:S01]  /*42330*/  LD.E R27, desc[UR14][R4.64+0x44] ;  /* 0x0000440e041b7980 */ /* 0x001f22000c101900 */
        /* <DEDUP_REMOVED lines=8> */
[----:B------:R-:W4:Y:S01]  /*423c0*/  LD.E R12, desc[UR20][R4.64+0x20] ;  /* 0x00002014040c7980 */ /* 0x000f22000c101900 */
[----:B------:R-:W-:Y:S02]  /*423d0*/  R2UR UR28, R2 ;  /* 0x00000000021c72ca */ /* 0x000fe400000e0000 */
[----:B------:R-:W-:Y:S01]  /*423e0*/  R2UR UR29, R3 ;  /* 0x00000000031d72ca */ /* 0x000fe200000e0000 */
[----:B------:R-:W4:Y:S04]  /*423f0*/  LD.E R13, desc[UR22][R4.64+0x24] ;  /* 0x00002416040d7980 */ /* 0x000f28000c101900 */
[----:B------:R-:W4:Y:S04]  /*42400*/  LD.E R14, desc[UR24][R4.64+0x28] ;  /* 0x00002818040e7980 */ /* 0x000f28000c101900 */
[----:B------:R-:W4:Y:S04]  /*42410*/  LD.E R28, desc[UR16][R4.64+0x48] ;  /* 0x00004810041c7980 */ /* 0x000f28000c101900 */
[----:B------:R-:W4:Y:S04]  /*42420*/  LD.E R20, desc[UR28][R4.64+0x30] ;  /* 0x0000301c04147980 */ /* 0x000f28000c101900 */
[----:B------:R-:W4:Y:S04]  /*42430*/  LD.E R30, desc[UR20][R4.64+0x50] ;  /* 0x00005014041e7980 */ /* 0x000f28000c101900 */
[----:B-1----:R-:W4:Y:S04]  /*42440*/  LD.E R31, desc[UR22][R4.64+0x54] ;  /* 0x00005416041f7980 */ /* 0x002f28000c101900 */
[----:B---3--:R-:W3:Y:S04]  /*42450*/  LD.E R32, desc[UR24][R4.64+0x58] ;  /* 0x0000581804207980 */ /* 0x008ee8000c101900 */
[----:B------:R-:W3:Y:S04]  /*42460*/  LD.E R34, desc[UR28][R4.64+0x60] ;  /* 0x0000601c04227980 */ /* 0x000ee8000c101900 */
        /* <DEDUP_REMOVED lines=47> */
[----:B--2---:R-:W2:Y:S04]  /*42760*/  LD.E.64 R6, desc[UR4][R6.64] ;  /* 0x0000000406067980 */ /* 0x004ea8000c101b00 */
[----:B------:R-:W2:Y:S04]  /*42770*/  LD.E R83, desc[UR22][R4.64+0x124] ;  /* 0x0001241604537980 */ /* 0x000ea8000c101900 */
[----:B------:R-:W2:Y:S04]  /*42780*/  LD.E R84, desc[UR24][R4.64+0x128] ;  /* 0x0001281804547980 */ /* 0x000ea8000c101900 */
[----:B------:R-:W2:Y:S04]  /*42790*/  LD.E R85, desc[UR26][R4.64+0x12c] ;  /* 0x00012c1a04557980 */ /* 0x000ea8000c101900 */
[----:B------:R-:W2:Y:S04]  /*427a0*/  LD.E R86, desc[UR28][R4.64+0x130] ;  /* 0x0001301c04567980 */ /* 0x000ea8000c101900 */
[----:B------:R-:W2:Y:S04]  /*427b0*/  LD.E R87, desc[UR4][R4.64+0x134] ;  /* 0x0001340404577980 */ /* 0x000ea8000c101900 */
[----:B------:R-:W2:Y:S04]  /*427c0*/  LD.E R88, desc[UR6][R4.64+0x138] ;  /* 0x0001380604587980 */ /* 0x000ea8000c101900 */
[----:B------:R0:W-:Y:S04]  /*427d0*/  ST.E desc[UR6][R4.64], R15 ;  /* 0x0000000f04007985 */ /* 0x0001e8000c101906 */
[----:B------:R1:W-:Y:S04]  /*427e0*/  ST.E desc[UR8][R4.64+0x4], R21 ;  /* 0x0000041504007985 */ /* 0x0003e8000c101908 */
[----:B------:R1:W-:Y:S04]  /*427f0*/  ST.E desc[UR10][R4.64+0x8], R25 ;  /* 0x0000081904007985 */ /* 0x0003e8000c10190a */
[----:B------:R1:W-:Y:S04]  /*42800*/  ST.E desc[UR12][R4.64+0xc], R29 ;  /* 0x00000c1d04007985 */ /* 0x0003e8000c10190c */
[----:B------:R1:W-:Y:S04]  /*42810*/  ST.E desc[UR14][R4.64+0x10], R33 ;  /* 0x0000102104007985 */ /* 0x0003e8000c10190e */
[----:B------:R1:W-:Y:S04]  /*42820*/  ST.E desc[UR4][R4.64+0x14], R35 ;  /* 0x0000142304007985 */ /* 0x0003e8000c101904 */
[----:B0-----:R-:W2:Y:S04]  /*42830*/  LD.E R15, desc[UR26][R4.64+0x2c] ;  /* 0x00002c1a040f7980 */ /* 0x001ea8000c101900 */
        /* <DEDUP_REMOVED lines=54> */
[----:B----4-:R-:W-:Y:S04]  /*42ba0*/  ST.E desc[UR4][R4.64+0x18], R8 ;  /* 0x0000180804007985 */ /* 0x010fe8000c101904 */
        /* <DEDUP_REMOVED lines=11> */
[----:B---3--:R-:W-:Y:S04]  /*42c60*/  ST.E desc[UR22][R4.64+0x58], R32 ;  /* 0x0000582004007985 */ /* 0x008fe8000c101916 */
[----:B------:R-:W-:Y:S04]  /*42c70*/  ST.E desc[UR26][R4.64+0x60], R34 ;  /* 0x0000602204007985 */ /* 0x000fe8000c10191a */
[----:B------:R-:W-:Y:S04]  /*42c80*/  ST.E desc[UR6][R4.64+0x68], R36 ;  /* 0x0000682404007985 */ /* 0x000fe8000c101906 */
[----:B------:R-:W-:Y:S04]  /*42c90*/  ST.E desc[UR8][R4.64+0x6c], R37 ;  /* 0x00006c2504007985 */ /* 0x000fe8000c101908 */
[----:B------:R-:W-:Y:S04]  /*42ca0*/  ST.E desc[UR10][R4.64+0x70], R38 ;  /* 0x0000702604007985 */ /* 0x000fe8000c10190a */
[----:B--2---:R-:W-:Y:S04]  /*42cb0*/  ST.E desc[UR14][R4.64+0x2c], R15 ;  /* 0x00002c0f04007985 */ /* 0x004fe8000c10190e */
        /* <DEDUP_REMOVED lines=89> */
[----:B------:R-:W-:-:S03]  /*43250*/  IMAD R6, R138, 0x1000, R6 ;  /* 0x000010008a067824 */ /* 0x000fc600078e0206 */
        /* <DEDUP_REMOVED lines=18> */
[----:B------:R-:W-:Y:S01]  /*43380*/  HGMMA.64x256x16.F32.BF16 R24, R152, gdesc[UR4].tnspB, RZ, !UPT, gsb0 ;  /* 0x43e0000498187df0 */ /* 0x000fe2000c0018ff */
        /* <DEDUP_REMOVED lines=47> */
[----:B------:R-:W-:Y:S01]  /*43680*/  R2UR UR51, R3 ;  /* 0x00000000033372ca */ /* 0x000fe200000e0000 */
[----:B------:R-:W-:-:S02]  /*43690*/  VIADD R8, R6, 0x80 ;  /* 0x0000008006087836 */ /* 0x000fc40000000000 */
        /* <DEDUP_REMOVED lines=339> */
[----:B------:R0:W-:Y:S01]  /*44bd0*/  ST.E desc[UR10][R4.64+0x1fc], R151 ;  /* 0x0001fc9704007985 */ /* 0x0001e2000c10190a */
[----:B------:R-:W-:Y:S01]  /*44be0*/  UMOV UR14, UR36 ;  /* 0x00000024000e7c82 */ /* 0x000fe20008000000 */
[----:B------:R-:W-:Y:S01]  /*44bf0*/  UMOV UR15, UR37 ;  /* 0x00000025000f7c82 */ /* 0x000fe20008000000 */
        /* <DEDUP_REMOVED lines=812> */
[----:B------:R-:W-:Y:S02]  /*47ec0*/  R2UR UR29, R3 ;  /* 0x00000000031d72ca */ /* 0x000fe400000e0000 */
[----:B------:R-:W-:Y:S02]  /*47ed0*/  R2UR UR37, R10 ;  /* 0x000000000a2572ca */ /* 0x000fe400000e0000 */
[----:B------:R-:W-:Y:S01]  /*47ee0*/  R2UR UR36, R11 ;  /* 0x000000000b2472ca */ /* 0x000fe200000e0000 */
[----:B------:R-:W-:Y:S02]  /*47ef0*/  WARPGROUP.DEPBAR.LE gsb0, 0x0 ;  /* 0x00008000000079c5 */ /* 0x000fe40000010000 */
[----:B------:R0:W-:Y:S01]  /*47f00*/  ST.E desc[UR4][R4.64], R24 ;  /* 0x0000001804007985 */ /* 0x0001e2000c101904 */
[----:B------:R-:W-:-:S02]  /*47f10*/  R2UR UR4, R2 ;  /* 0x00000000020472ca */ /* 0x000fc400000e0000 */
[C---:B------:R-:W-:Y:S01]  /*47f20*/  R2UR UR5, R3.reuse ;  /* 0x00000000030572ca */ /* 0x040fe200000e0000 */
[----:B------:R1:W-:Y:S01]  /*47f30*/  ST.E desc[UR6][R4.64+0x4], R25 ;  /* 0x0000041904007985 */ /* 0x0003e2000c101906 */
[C---:B------:R-:W-:Y:S02]  /*47f40*/  R2UR UR6, R2.reuse ;  /* 0x00000000020672ca */ /* 0x040fe400000e0000 */
[C---:B------:R-:W-:Y:S01]  /*47f50*/  R2UR UR7, R3.reuse ;  /* 0x00000000030772ca */ /* 0x040fe200000e0000 */
[----:B------:R2:W-:Y:S01]  /*47f60*/  ST.E desc[UR8][R4.64+0x8], R26 ;  /* 0x0000081a04007985 */ /* 0x0005e2000c101908 */
[C---:B------:R-:W-:Y:S02]  /*47f70*/  R2UR UR8, R2.reuse ;  /* 0x00000000020872ca */ /* 0x040fe400000e0000 */
[----:B------:R-:W-:Y:S01]  /*47f80*/  R2UR UR9, R3 ;  /* 0x00000000030972ca */ /* 0x000fe200000e0000 */
        /* <DEDUP_REMOVED lines=370> */
[----:B------:R-:W-:-:S03]  /*496b0*/  R2UR UR4, R2 ;  /* 0x00000000020472ca */ /* 0x000fc600000e0000 */
[----:B------:R-:W-:Y:S01]  /*496c0*/  ST.E desc[UR6][R4.64+0x1fc], R151 ;  /* 0x0001fc9704007985 */ /* 0x000fe2000c101906 */
[----:B------:R-:W-:-:S03]  /*496d0*/  R2UR UR5, R3 ;  /* 0x00000000030572ca */ /* 0x000fc600000e0000 */
[----:B------:R-:W4:Y:S01]  /*496e0*/  LD.E R6, desc[UR8][R4.64] ;  /* 0x0000000804067980 */ /* 0x000f22000c101900 */
[C---:B------:R-:W-:Y:S02]  /*496f0*/  R2UR UR6, R2.reuse ;  /* 0x00000000020672ca */ /* 0x040fe400000e0000 */
[C---:B------:R-:W-:Y:S01]  /*49700*/  R2UR UR7, R3.reuse ;  /* 0x00000000030772ca */ /* 0x040fe200000e0000 */
[----:B------:R-:W4:Y:S01]  /*49710*/  LD.E R7, desc[UR10][R4.64+0x4] ;  /* 0x0000040a04077980 */ /* 0x000f22000c101900 */
        /* <DEDUP_REMOVED lines=32> */
[----:B0-----:R-:W4:Y:S01]  /*49920*/  LD.E R24, desc[UR6][R4.64+0x30] ;  /* 0x0000300604187980 */ /* 0x001f22000c101900 */
[----:B------:R-:W-:-:S02]  /*49930*/  R2UR UR4, R2 ;  /* 0x00000000020472ca */ /* 0x000fc400000e0000 */
[C---:B------:R-:W-:Y:S01]  /*49940*/  R2UR UR5, R3.reuse ;  /* 0x00000000030572ca */ /* 0x040fe200000e0000 */
[----:B-1----:R-:W4:Y:S01]  /*49950*/  LD.E R25, desc[UR8][R4.64+0x34] ;  /* 0x0000340804197980 */ /* 0x002f22000c101900 */
[C---:B------:R-:W-:Y:S02]  /*49960*/  R2UR UR6, R2.reuse ;  /* 0x00000000020672ca */ /* 0x040fe400000e0000 */
[C---:B------:R-:W-:Y:S01]  /*49970*/  R2UR UR7, R3.reuse ;  /* 0x00000000030772ca */ /* 0x040fe200000e0000 */
[----:B--2---:R-:W2:Y:S01]  /*49980*/  LD.E R26, desc[UR10][R4.64+0x38] ;  /* 0x0000380a041a7980 */ /* 0x004ea2000c101900 */
[C---:B------:R-:W-:Y:S02]  /*49990*/  R2UR UR8, R2.reuse ;  /* 0x00000000020872ca */ /* 0x040fe400000e0000 */
[----:B------:R-:W-:Y:S01]  /*499a0*/  R2UR UR9, R3 ;  /* 0x00000000030972ca */ /* 0x000fe200000e0000 */
[----:B---3--:R-:W3:Y:S01]  /*499b0*/  LD.E R27, desc[UR12][R4.64+0x3c] ;  /* 0x00003c0c041b7980 */ /* 0x008ee2000c101900 */
        /* <DEDUP_REMOVED lines=380> */
[----:B--2---:R-:W-:Y:S01]  /*4b180*/  ST.E desc[UR10][R4.64+0x38], R26 ;  /* 0x0000381a04007985 */ /* 0x004fe2000c10190a */
[C---:B------:R-:W-:Y:S02]  /*4b190*/  R2UR UR8, R2.reuse ;  /* 0x00000000020872ca */ /* 0x040fe400000e0000 */
[----:B------:R-:W-:Y:S01]  /*4b1a0*/  R2UR UR9, R3 ;  /* 0x00000000030972ca */ /* 0x000fe200000e0000 */
[----:B---3--:R-:W-:Y:S01]  /*4b1b0*/  ST.E desc[UR12][R4.64+0x3c], R27 ;  /* 0x00003c1b04007985 */ /* 0x008fe2000c10190c */
[----:B------:R-:W-:-:S02]  /*4b1c0*/  R2UR UR10, R2 ;  /* 0x00000000020a72ca */ /* 0x000fc400000e0000 */
[C---:B------:R-:W-:Y:S01]  /*4b1d0*/  R2UR UR11, R3.reuse ;  /* 0x00000000030b72ca */ /* 0x040fe200000e0000 */
[----:B----4-:R-:W-:Y:S01]  /*4b1e0*/  ST.E desc[UR14][R4.64+0x40], R28 ;  /* 0x0000401c04007985 */ /* 0x010fe2000c10190e */
        /* <DEDUP_REMOVED lines=311> */
[----:B------:R-:W-:Y:S01]  /*4c560*/  @!PT LDS RZ, [RZ] ;  /* 0x00000000fffff984 */ /* 0x000fe20000000800 */
[----:B------:R-:W-:Y:S01]  /*4c570*/  @!PT LDS RZ, [RZ] ;  /* 0x00000000fffff984 */ /* 0x000fe20000000800 */
[----:B------:R-:W-:Y:S01]  /*4c580*/  @!PT LDS RZ, [RZ] ;  /* 0x00000000fffff984 */ /* 0x000fe20000000800 */
[----:B------:R-:W-:Y:S01]  /*4c590*/  @!PT LDS RZ, [RZ] ;  /* 0x00000000fffff984 */ /* 0x000fe20000000800 */
[----:B------:R1:W-:Y:S06]  /*4c5a0*/  MEMBAR.ALL.CTA ;  /* 0x0000000000007992 */ /* 0x0003ec0000008000 */
[----:B-1----:R-:W1:Y:S02]  /*4c5b0*/  FENCE.VIEW.ASYNC.S ;  /* 0x00000000000073c6 */ /* 0x002e640000000000 */
[----:B-1----:R-:W-:-:S02]  /*4c5c0*/  NOP ;  /* 0x0000000000007918 */ /* 0x002fc40000000000 */
[----:B0-----:R-:W2:Y:S01]  /*4c5d0*/  LDL.64 R4, [R0+0x40] ;  /* 0x0000400000047983 */ /* 0x001ea20000100a00 */
[C---:B------:R-:W-:Y:S02]  /*4c5e0*/  R2UR UR4, R2.reuse ;  /* 0x00000000020472ca */ /* 0x040fe400000e0000 */
[----:B------:R-:W-:Y:S01]  /*4c5f0*/  R2UR UR5, R3 ;  /* 0x00000000030572ca */ /* 0x000fe200000e0000 */
[----:B------:R-:W3:Y:S01]  /*4c600*/  LDL.64 R6, [R0] ;  /* 0x0000000000067983 */ /* 0x000ee20000100a00 */
[----:B------:R-:W-:Y:S11]  /*4c610*/  BAR.ARV 0xe, 0x100 ;  /* 0x0384000000007b1d */ /* 0x000ff60000002000 */
[----:B--2---:R-:W2:Y:S01]  /*4c620*/  LD.E R8, desc[UR4][R4.64] ;  /* 0x0000000404087980 */ /* 0x004ea2000c101900 */
[----:B------:R-:W-:-:S02]  /*4c630*/  R2UR UR4, R2 ;  /* 0x00000000020472ca */ /* 0x000fc400000e0000 */
[----:B------:R-:W-:Y:S01]  /*4c640*/  R2UR UR5, R3 ;  /* 0x00000000030572ca */ /* 0x000fe200000e0000 */
[----:B------:R-:W-:-:S12]  /*4c650*/  BSSY B0, `(.L_x_7243) ;  /* 0x0000006000007945 */ /* 0x000fd80003800000 */
[----:B---3--:R0:W5:Y:S01]  /*4c660*/  LD.E R6, desc[UR4][R6.64] ;  /* 0x0000000406067980 */ /* 0x008162000c101900 */
[----:B--2---:R-:W-:-:S04]  /*4c670*/  LOP3.LUT R8, R8, 0x1, RZ, 0xfc, !PT ;  /* 0x0000000108087812 */ /* 0x004fc800078efcff */
[----:B------:R-:W-:-:S13]  /*4c680*/  ISETP.NE.AND P0, PT, R8, 0x3, PT ;  /* 0x000000030800780c */ /* 0x000fda0003f05270 */
[----:B0-----:R-:W-:Y:S05]  /*4c690*/  @!P0 BRA `(.L_x_7244) ;  /* 0x0000000000048947 */ /* 0x001fea0003800000 */
[----:B------:R-:W-:Y:S01]  /*4c6a0*/  BPT.TRAP 0x1 ;  /* 0x000000040000795c */ /* 0x000fe20000300000 */
.L_x_7244:
[----:B------:R-:W-:Y:S05]  /*4c6b0*/  BSYNC B0 ;  /* 0x0000000000007941 */ /* 0x000fea0003800000 */
.L_x_7243:
[C---:B------:R-:W-:Y:S02]  /*4c6c0*/  R2UR UR6, R2.reuse ;  /* 0x00000000020672ca */ /* 0x040fe400000e0000 */
[C---:B------:R-:W-:Y:S02]  /*4c6d0*/  R2UR UR7, R3.reuse ;  /* 0x00000000030772ca */ /* 0x040fe400000e0000 */
[----:B------:R-:W-:Y:S02]  /*4c6e0*/  R2UR UR4, R2 ;  /* 0x00000000020472ca */ /* 0x000fe400000e0000 */
[----:B------:R-:W-:-:S09]  /*4c6f0*/  R2UR UR5, R3 ;  /* 0x00000000030572ca */ /* 0x000fd200000e0000 */
[----:B------:R-:W2:Y:S04]  /*4c700*/  LD.E.64 R2, desc[UR6][R4.64+0x20] ;  /* 0x0000200604027980 */ /* 0x000ea8000c101b00 */
[----:B------:R-:W3:Y:S01]  /*4c710*/  LD.E R0, desc[UR4][R4.64+0xc] ;  /* 0x00000c0404007980 */ /* 0x000ee2000c101900 */
[----:B------:R-:W-:Y:S02]  /*4c720*/  MOV R7, 0x12220 ;  /* 0x0001222000077802 */ /* 0x000fe40000000f00 */
[----:B--2---:R-:W-:-:S03]  /*4c730*/  MOV R3, R2 ;  /* 0x0000000200037202 */ /* 0x004fc60000000f00 */
[----:B------:R-:W-:Y:S02]  /*4c740*/  IMAD.MOV.U32 R2, RZ, RZ, R7 ;  /* 0x000000ffff027224 */ /* 0x000fe400078e0007 */
[----:B-----5:R-:W-:-:S05]  /*4c750*/  IMAD R3, R6, 0x8, R3 ;  /* 0x0000000806037824 */ /* 0x020fca00078e0203 */
[----:B---3--:R-:W-:Y:S01]  /*4c760*/  PRMT R0, R0, 0x654, R3 ;  /* 0x0000065400007816 */ /* 0x008fe20000000003 */
[----:B------:R-:W-:-:S03]  /*4c770*/  IMAD.MOV.U32 R3, RZ, RZ, 0x0 ;  /* 0x00000000ff037424 */ /* 0x000fc600078e00ff */
[----:B------:R0:W-:Y:S02]  /*4c780*/  SYNCS.ARRIVE.TRANS64.RED.A1T0 RZ, [R0+URZ], RZ ;  /* 0x000000ff00ff79a7 */ /* 0x0001e4000810043f */
[----:B0-----:R-:W-:Y:S05]  /*4c790*/  RET.REL.NODEC R2 `(_ZN7cutlass13device_kernelIN5flash11enable_sm90INS1_16FlashAttnFwdSm90INS1_25CollectiveMainloopFwdSm90ILi2EN4cute5tupleIJNS5_1CILi1EEES8_S8_EEENS6_IJNS7_ILi64EEESA_SA_EEELi512ENS_10bfloat16_tEfNS_4arch4Sm90ELb0ELb1ELb0ELb1ELb1ELb1ELb1ELb0ELb0ELb1ELb1ELb0EEENS1_21CollectiveEpilogueFwdINS6_IJSA_NS7_ILi512EEESA_EEES9_SC_SE_Li256ELb1ELb1ELb1ELb0EEENS1_36VarlenDynamicPersistentTileSchedulerILi64ELi64ELi256ELi128ELb1ELb1ELb1ELb1ELb0ELb1EEEEEEEEEvNT_6ParamsE) ;  /* 0xfffffb3802187950 */ /* 0x001fea0003c3ffff */
.L_x_7217:
[----:B0-----:R0:W1:Y:S02]  /*4c7a0*/  SYNCS.PHASECHK.TRANS64.TRYWAIT P0, [R12+URZ], R13 ;  /* 0x0000000d0c0075a7 */ /* 0x001064000800017f */
[----:B-1----:R-:W-:Y:S05]  /*4c7b0*/  @!P0 NANOSLEEP.SYNCS 0x989680 ;  /* 0x009896800000895d */ /* 0x002fea0003900000 */
[----:B------:R-:W1:Y:S02]  /*4c7c0*/  @!P0 SYNCS.PHASECHK.TRANS64 P0, [R12+URZ], R13 ;  /* 0x0000000d0c0085a7 */ /* 0x000e64000800007f */
[----:B-1----:R-:W-:Y:S05]  /*4c7d0*/  @!P0 BRA `(.L_x_7217) ;  /* 0xfffffffc00f08947 */ /* 0x002fea000383ffff */
[----:B------:R-:W-:Y:S05]  /*4c7e0*/  BRA `(.L_x_7216) ;  /* 0xffffff0c00ec7947 */ /* 0x000fea000383ffff */
.L_x_7219:
[----:B0-----:R0:W1:Y:S02]  /*4c7f0*/  SYNCS.PHASECHK.TRANS64.TRYWAIT P0, [R12+URZ+0x38810], R13 ;  /* 0x0388100d0c0075a7 */ /* 0x001064000800017f */
[----:B-1----:R-:W-:Y:S05]  /*4c800*/  @!P0 NANOSLEEP.SYNCS 0x989680 ;  /* 0x009896800000895d */ /* 0x002fea0003900000 */
[----:B------:R-:W1:Y:S02]  /*4c810*/  @!P0 SYNCS.PHASECHK.TRANS64 P0, [R12+URZ+0x38810], R13 ;  /* 0x0388100d0c0085a7 */ /* 0x000e64000800007f */
[----:B-1----:R-:W-:Y:S05]  /*4c820*/  @!P0 BRA `(.L_x_7219) ;  /* 0xfffffffc00f08947 */ /* 0x002fea000383ffff */
[----:B------:R-:W-:Y:S05]  /*4c830*/  BRA `(.L_x_7245) ;  /* 0xffffff1400407947 */ /* 0x000fea000383ffff */
.L_x_7226:
[----:B0-----:R0:W1:Y:S02]  /*4c840*/  SYNCS.PHASECHK.TRANS64.TRYWAIT P0, [R12+URZ], R13 ;  /* 0x0000000d0c0075a7 */ /* 0x001064000800017f */
[----:B-1----:R-:W-:Y:S05]  /*4c850*/  @!P0 NANOSLEEP.SYNCS 0x989680 ;  /* 0x009896800000895d */ /* 0x002fea0003900000 */
[----:B------:R-:W1:Y:S02]  /*4c860*/  @!P0 SYNCS.PHASECHK.TRANS64 P0, [R12+URZ], R13 ;  /* 0x0000000d0c0085a7 */ /* 0x000e64000800007f */
[----:B-1----:R-:W-:Y:S05]  /*4c870*/  @!P0 BRA `(.L_x_7226) ;  /* 0xfffffffc00f08947 */ /* 0x002fea000383ffff */
[----:B------:R-:W-:Y:S05]  /*4c880*/  BRA `(.L_x_7225) ;  /* 0xffffff1400dc7947 */ /* 0x000fea000383ffff */
.L_x_7246:
        /* <DEDUP_REMOVED lines=15> */
.L_x_15653:


//--------------------- .text._ZN7cutlass13device_kernelIN5flash11enable_sm90INS1_16FlashAttnFwdSm90INS1_25CollectiveMainloopFwdSm90ILi2EN4cute5tupleIJNS5_1CILi1EEES8_S8_EEENS6_IJNS7_ILi64EEESA_SA_EEELi512ENS_10bfloat16_tEfNS_4arch4Sm90ELb1ELb0ELb0ELb0ELb1ELb0ELb0ELb0ELb0ELb1ELb1ELb0EEENS1_21CollectiveEpilogueFwdINS6_IJSA_NS7_ILi512EEESA_EEES9_SC_SE_Li256ELb0ELb1ELb1ELb0EEENS1_19SingleTileSchedulerILb0ELb1ELb1ELi64EEEEEEEEEvNT_6ParamsE --------------------------
	.section	.text._ZN7cutlass13device_kernelIN5flash11enable_sm90INS1_16FlashAttnFwdSm90INS1_25CollectiveMainloopFwdSm90ILi2EN4cute5tupleIJNS5_1CILi1EEES8_S8_EEENS6_IJNS7_ILi64EEESA_SA_EEELi512ENS_10bfloat16_tEfNS_4arch4Sm90ELb1ELb0ELb0ELb0ELb1ELb0ELb0ELb0ELb0ELb1ELb1ELb0EEENS1_21CollectiveEpilogueFwdINS6_IJSA_NS7_ILi512EEESA_EEES9_SC_SE_Li256ELb0ELb1ELb1ELb0EEENS1_19SingleTileSchedulerILb0ELb1ELb1ELi64EEEEEEEEEvNT_6ParamsE,"ax",@progbits
	.align	128
.text._ZN7cutlass13device_kernelIN5flash11enable_sm90INS1_16FlashAttnFwdSm90INS1_25CollectiveMainloopFwdSm90ILi2EN4cute5tupleIJNS5_1CILi1EEES8_S8_EEENS6_IJNS7_ILi64EEESA_SA_EEELi512ENS_10bfloat16_tEfNS_4arch4Sm90ELb1ELb0ELb0ELb0ELb1ELb0ELb0ELb0ELb0ELb1ELb1ELb0EEENS1_21CollectiveEpilogueFwdINS6_IJSA_NS7_ILi512EEESA_EEES9_SC_SE_Li256ELb0ELb1ELb1ELb0EEENS1_19SingleTileSchedulerILb0ELb1ELb1ELi64EEEEEEEEEvNT_6ParamsE:
        .type           _ZN7cutlass13device_kernelIN5flash11enable_sm90INS1_16FlashAttnFwdSm90INS1_25CollectiveMainloopFwdSm90ILi2EN4cute5tupleIJNS5_1CILi1EEES8_S8_EEENS6_IJNS7_ILi64EEESA_SA_EEELi512ENS_10bfloat16_tEfNS_4arch4Sm90ELb1ELb0ELb0ELb0ELb1ELb0ELb0ELb0ELb0ELb1ELb1ELb0EEENS1_21CollectiveEpilogueFwdINS6_IJSA_NS7_ILi512EEESA_EEES9_SC_SE_Li256ELb0ELb1ELb1ELb0EEENS1_19SingleTileSchedulerILb0ELb1ELb1ELi64EEEEEEEEEvNT_6ParamsE,@function
        .size           _ZN7cutlass13device_kernelIN5flash11enable_sm90INS1_16FlashAttnFwdSm90INS1_25CollectiveMainloopFwdSm90ILi2EN4cute5tupleIJNS5_1CILi1EEES8_S8_EEENS6_IJNS7_ILi64EEESA_SA_EEELi512ENS_10bfloat16_tEfNS_4arch4Sm90ELb1ELb0ELb0ELb0ELb1ELb0ELb0ELb0ELb0ELb1ELb1ELb0EEENS1_21CollectiveEpilogueFwdINS6_IJSA_NS7_ILi512EEESA_EEES9_SC_SE_Li256ELb0ELb1ELb1ELb0EEENS1_19SingleTileSchedulerILb0ELb1ELb1ELi64EEEEEEEEEvNT_6ParamsE,(.L_x_15655 - _ZN7cutlass13device_kernelIN5flash11enable_sm90INS1_16FlashAttnFwdSm90INS1_25CollectiveMainloopFwdSm90ILi2EN4cute5tupleIJNS5_1CILi1EEES8_S8_EEENS6_IJNS7_ILi64EEESA_SA_EEELi512ENS_10bfloat16_tEfNS_4arch4Sm90ELb1ELb0ELb0ELb0ELb1ELb0ELb0ELb0ELb0ELb1ELb1ELb0EEENS1_21CollectiveEpilogueFwdINS6_IJSA_NS7_ILi512EEESA_EEES9_SC_SE_Li256ELb0ELb1ELb1ELb0EEENS1_19SingleTileSchedulerILb0ELb1ELb1ELi64EEEEEEEEEvNT_6ParamsE)
        .other          _ZN7cutlass13device_kernelIN5flash11enable_sm90INS1_16FlashAttnFwdSm90INS1_25CollectiveMainloopFwdSm90ILi2EN4cute5tupleIJNS5_1CILi1EEES8_S8_EEENS6_IJNS7_ILi64EEESA_SA_EEELi512ENS_10bfloat16_tEfNS_4arch4Sm90ELb1ELb0ELb0ELb0ELb1ELb0ELb0ELb0ELb0ELb1ELb1ELb0EEENS1_21CollectiveEpilogueFwdINS6_IJSA_NS7_ILi512EEESA_EEES9_SC_SE_Li256ELb0ELb1ELb1ELb0EEENS1_19SingleTileSchedulerILb0ELb1ELb1ELi64EEEEEEEEEvNT_6ParamsE,@"STO_CUDA_ENTRY STV_DEFAULT"
_ZN7cutlass13device_kernelIN5flash11enable_sm90INS1_16FlashAttnFwdSm90INS1_25CollectiveMainloopFwdSm90ILi2EN4cute5tupleIJNS5_1CILi1EEES8_S8_EEENS6_IJNS7_ILi64EEESA_SA_EEELi512ENS_10bfloat16_tEfNS_4arch4Sm90ELb1ELb0ELb0ELb0ELb1ELb0ELb0ELb0ELb0ELb1ELb1ELb0EEENS1_21CollectiveEpilogueFwdINS6_IJSA_NS7_ILi512EEESA_EEES9_SC_SE_Li256ELb0ELb1ELb1ELb0EEENS1_19SingleTileSchedulerILb0ELb1ELb1ELi64EEEEEEEEEvNT_6ParamsE:
        /* <DEDUP_REMOVED lines=40> */
.L_x_7247:
        /* <DEDUP_REMOVED lines=22> */
.L_x_7248:
        /* <DEDUP_REMOVED lines=18> */
.L_x_7249:
        /* <DEDUP_REMOVED lines=22> */
.L_x_7250:
        /* <DEDUP_REMOVED lines=23> */
.L_x_7251:
        /* <DEDUP_REMOVED lines=9> */
.L_x_7254:
        /* <DEDUP_REMOVED lines=25> */
[----:B------:R-:W0:Y:S01]  /*09f0*/  S2UR UR7, SR_CTAID.X ;  /* 0x00000000000779c3 */ /* 0x000e220000002500 */
[----:B------:R-:W-:Y:S01]  /*0a00*/  ULDC UR10, c[0x0][0x2f0] ;  /* 0x0000bc00000a7ab9 */ /* 0x000fe20000000800 */
[----:B------:R-:W-:Y:S01]  /*0a10*/  VIADD R16, R30, 0xffffff80 ;  /* 0xffffff801e107836 */ /* 0x000fe20000000000 */
[----:B------:R-:W-:-:S04]  /*0a20*/  UISETP.NE.AND.EX UP0, UPT, UR5, URZ, UPT, UP0 ;  /* 0x0000003f0500728c */ /* 0x000fc8000bf05300 */
[----:B------:R-:W-:Y:S01]  /*0a30*/  USEL UR41, UR41, 0x1, UP0 ;  /* 0x0000000129297887 */ /* 0x000fe20008000000 */
[----:B------:R-:W1:Y:S01]  /*0a40*/  S2UR UR44, SR_CgaCtaId ;  /* 0x00000000002c79c3 */ /* 0x000e620000008800 */
[----:B------:R-:W-:Y:S02]  /*0a50*/  UISETP.NE.AND UP0, UPT, UR11, 0x1, UPT ;  /* 0x000000010b00788c */ /* 0x000fe4000bf05270 */
[----:B------:R-:W-:-:S04]  /*0a60*/  UIMAD UR4, UR41, UR10, 0x3f ;  /* 0x0000003f290474a4 */ /* 0x000fc8000f8e020a */
[----:B------:R-:W-:Y:S01]  /*0a70*/  PLOP3.LUT P0, PT, PT, PT, UP0, 0x80, 0x0 ;  /* 0x000000000000781c */ /* 0x000fe20003f0f008 */
[----:B------:R-:W-:-:S04]  /*0a80*/  USHF.R.S32.HI UR5, URZ, 0x1f, UR4 ;  /* 0x0000001f3f057899 */ /* 0x000fc80008011404 */
[----:B------:R-:W-:-:S04]  /*0a90*/  ULEA.HI UR5, UR5, UR4, URZ, 0x6 ;  /* 0x0000000405057291 */ /* 0x000fc8000f8f303f */
[----:B------:R-:W-:-:S04]  /*0aa0*/  USHF.R.S32.HI UR6, URZ, 0x6, UR5 ;  /* 0x000000063f067899 */ /* 0x000fc80008011405 */
[----:B0-----:R-:W-:Y:S08]  /*0ab0*/  @!P0 BRA `(.L_x_7256) ;  /* 0x00000020003c8947 */ /* 0x001ff00003800000 */
[----:B------:R-:W-:Y:S01]  /*0ac0*/  ULDC UR4, c[0x0][0x448] ;  /* 0x0001120000047ab9 */ /* 0x000fe20000000800 */
[----:B------:R-:W-:Y:S01]  /*0ad0*/  ULEA UR7, UR7, 0x3f, 0x6 ;  /* 0x0000003f07077891 */ /* 0x000fe2000f8e303f */
[----:B------:R-:W-:Y:S01]  /*0ae0*/  PLOP3.LUT P0, PT, PT, PT, PT, 0x80, 0x0 ;  /* 0x000000000000781c */ /* 0x000fe20003f0f070 */
[----:B------:R-:W-:Y:S01]  /*0af0*/  UISETP.NE.AND UP0, UPT, UR4, 0x1, UPT ;  /* 0x000000010400788c */ /* 0x000fe2000bf05270 */
[----:B------:R-:W-:Y:S01]  /*0b00*/  IMAD.MOV.U32 R3, RZ, RZ, RZ ;  /* 0x000000ffff037224 */ /* 0x000fe200078e00ff */
[----:B------:R-:W-:Y:S01]  /*0b10*/  ULDC UR8, c[0x0][0x288] ;  /* 0x0000a20000087ab9 */ /* 0x000fe20000000800 */
[----:B------:R-:W-:Y:S01]  /*0b20*/  USHF.R.U32.HI UR11, URZ, 0x10, UR9 ;  /* 0x000000103f0b7899 */ /* 0x000fe20008011609 */
[----:B------:R-:W-:Y:S01]  /*0b30*/  IMAD.MOV.U32 R5, RZ, RZ, RZ ;  /* 0x000000ffff057224 */ /* 0x000fe200078e00ff */
[----:B------:R-:W-:Y:S01]  /*0b40*/  UIADD3 UR8, -UR8, 0x40, URZ ;  /* 0x0000004008087890 */ /* 0x000fe2000fffe13f */
[----:B------:R-:W-:Y:S01]  /*0b50*/  MOV R6, RZ ;  /* 0x000000ff00067202 */ /* 0x000fe20000000f00 */
[----:B------:R-:W-:Y:S01]  /*0b60*/  ULOP3.LUT UR9, UR9, 0xffff, URZ, 0xc0, !UPT ;  /* 0x0000ffff09097892 */ /* 0x000fe2000f8ec03f */
[----:B------:R-:W-:Y:S01]  /*0b70*/  CS2R R150, SRZ ;  /* 0x0000000000967805 */ /* 0x000fe2000001ff00 */
[----:B------:R-:W-:Y:S01]  /*0b80*/  UIMAD UR8, UR41, UR10, UR8 ;  /* 0x0000000a290872a4 */ /* 0x000fe2000f8e0208 */
[----:B------:R-:W-:Y:S01]  /*0b90*/  CS2R R148, SRZ ;  /* 0x0000000000947805 */ /* 0x000fe2000001ff00 */
[----:B------:R-:W-:Y:S01]  /*0ba0*/  @UP0 ULDC UR4, c[0x0][0x44c] ;  /* 0x0001130000040ab9 */ /* 0x000fe20000000800 */
[----:B------:R-:W-:Y:S01]  /*0bb0*/  @UP0 ULDC UR12, c[0x0][0x450] ;  /* 0x00011400000c0ab9 */ /* 0x000fe20000000800 */
[----:B------:R-:W-:Y:S01]  /*0bc0*/  UIMAD.WIDE.U32 UR4, UR7, UR4, URZ ;  /* 0x00000004070472a5 */ /* 0x000fe2000f8e003f */
[----:B------:R-:W-:-:S02]  /*0bd0*/  CS2R R146, SRZ ;  /* 0x0000000000927805 */ /* 0x000fc4000001ff00 */
[----:B------:R-:W-:Y:S02]  /*0be0*/  CS2R R144, SRZ ;  /* 0x0000000000907805 */ /* 0x000fe4000001ff00 */
[----:B------:R-:W-:Y:S01]  /*0bf0*/  CS2R R142, SRZ ;  /* 0x00000000008e7805 */ /* 0x000fe2000001ff00 */
[----:B------:R-:W-:Y:S01]  /*0c00*/  @UP0 USHF.R.U32.HI UR7, URZ, UR12, UR5 ;  /* 0x0000000c3f070299 */ /* 0x000fe20008011605 */
[----:B------:R-:W-:Y:S02]  /*0c10*/  CS2R R140, SRZ ;  /* 0x00000000008c7805 */ /* 0x000fe4000001ff00 */
[----:B------:R-:W-:Y:S02]  /*0c20*/  CS2R R138, SRZ ;  /* 0x00000000008a7805 */ /* 0x000fe4000001ff00 */
[----:B------:R-:W-:Y:S01]  /*0c30*/  CS2R R136, SRZ ;  /* 0x0000000000887805 */ /* 0x000fe2000001ff00 */
[----:B------:R-:W-:Y:S01]  /*0c40*/  UIADD3 UR7, UR8, UR7, URZ ;  /* 0x0000000708077290 */ /* 0x000fe2000fffe03f */
[----:B------:R-:W-:-:S02]  /*0c50*/  CS2R R134, SRZ ;  /* 0x0000000000867805 */ /* 0x000fc4000001ff00 */
[----:B------:R-:W-:Y:S02]  /*0c60*/  CS2R R132, SRZ ;  /* 0x0000000000847805 */ /* 0x000fe4000001ff00 */
[----:B------:R-:W-:Y:S01]  /*0c70*/  CS2R R130, SRZ ;  /* 0x0000000000827805 */ /* 0x000fe2000001ff00 */
[----:B------:R-:W-:Y:S01]  /*0c80*/  USHF.R.S32.HI UR4, URZ, 0x1f, UR7 ;  /* 0x0000001f3f047899 */ /* 0x000fe20008011407 */
[----:B------:R-:W-:Y:S02]  /*0c90*/  CS2R R128, SRZ ;  /* 0x0000000000807805 */ /* 0x000fe4000001ff00 */
[----:B------:R-:W-:Y:S02]  /*0ca0*/  CS2R R126, SRZ ;  /* 0x00000000007e7805 */ /* 0x000fe4000001ff00 */
[----:B------:R-:W-:Y:S01]  /*0cb0*/  CS2R R124, SRZ ;  /* 0x00000000007c7805 */ /* 0x000fe2000001ff00 */
[----:B------:R-:W-:Y:S01]  /*0cc0*/  ULEA.HI UR4, UR4, UR7, URZ, 0x6 ;  /* 0x0000000704047291 */ /* 0x000fe2000f8f303f */
[----:B------:R-:W-:-:S02]  /*0cd0*/  CS2R R122, SRZ ;  /* 0x00000000007a7805 */ /* 0x000fc4000001ff00 */
[----:B------:R-:W-:Y:S02]  /*0ce0*/  CS2R R120, SRZ ;  /* 0x0000000000787805 */ /* 0x000fe4000001ff00 */
[----:B------:R-:W-:Y:S01]  /*0cf0*/  CS2R R118, SRZ ;  /* 0x0000000000767805 */ /* 0x000fe2000001ff00 */
[----:B------:R-:W-:Y:S01]  /*0d00*/  USHF.R.S32.HI UR4, URZ, 0x6, UR4 ;  /* 0x000000063f047899 */ /* 0x000fe20008011404 */
[----:B------:R-:W-:Y:S02]  /*0d10*/  CS2R R116, SRZ ;  /* 0x0000000000747805 */ /* 0x000fe4000001ff00 */
[----:B------:R-:W-:Y:S02]  /*0d20*/  CS2R R114, SRZ ;  /* 0x0000000000727805 */ /* 0x000fe4000001ff00 */
[----:B------:R-:W-:Y:S01]  /*0d30*/  CS2R R112, SRZ ;  /* 0x0000000000707805 */ /* 0x000fe2000001ff00 */
[----:B------:R-:W-:Y:S01]  /*0d40*/  UISETP.LT.AND UP0, UPT, UR6, UR4, UPT ;  /* 0x000000040600728c */ /* 0x000fe2000bf01270 */
[----:B------:R-:W-:-:S02]  /*0d50*/  CS2R R110, SRZ ;  /* 0x00000000006e7805 */ /* 0x000fc4000001ff00 */
[----:B------:R-:W-:Y:S02]  /*0d60*/  CS2R R108, SRZ ;  /* 0x00000000006c7805 */ /* 0x000fe4000001ff00 */
[----:B------:R-:W-:Y:S01]  /*0d70*/  CS2R R106, SRZ ;  /* 0x00000000006a7805 */ /* 0x000fe2000001ff00 */
[----:B------:R-:W-:Y:S01]  /*0d80*/  USEL UR6, UR6, UR4, UP0 ;  /* 0x0000000406067287 */ /* 0x000fe20008000000 */
[----:B------:R-:W-:Y:S01]  /*0d90*/  CS2R R104, SRZ ;  /* 0x0000000000687805 */ /* 0x000fe2000001ff00 */
[----:B------:R-:W-:Y:S01]  /*0da0*/  UISETP.NE.AND UP0, UPT, UR11, URZ, UPT ;  /* 0x0000003f0b00728c */ /* 0x000fe2000bf05270 */
[----:B------:R-:W-:Y:S01]  /*0db0*/  CS2R R102, SRZ ;  /* 0x0000000000667805 */ /* 0x000fe2000001ff00 */
[----:B------:R-:W-:Y:S01]  /*0dc0*/  UISETP.GE.AND UP1, UPT, UR6, 0x1, UPT ;  /* 0x000000010600788c */ /* 0x000fe2000bf26270 */
[----:B------:R-:W-:Y:S02]  /*0dd0*/  CS2R R100, SRZ ;  /* 0x0000000000647805 */ /* 0x000fe4000001ff00 */
[----:B------:R-:W-:-:S02]  /*0de0*/  CS2R R98, SRZ ;  /* 0x0000000000627805 */ /* 0x000fc4000001ff00 */
[----:B------:R-:W-:Y:S02]  /*0df0*/  CS2R R96, SRZ ;  /* 0x0000000000607805 */ /* 0x000fe4000001ff00 */
[----:B------:R-:W-:Y:S02]  /*0e00*/  CS2R R94, SRZ ;  /* 0x00000000005e7805 */ /* 0x000fe4000001ff00 */
[----:B------:R-:W-:Y:S02]  /*0e10*/  CS2R R92, SRZ ;  /* 0x00000000005c7805 */ /* 0x000fe4000001ff00 */
[----:B------:R-:W-:Y:S02]  /*0e20*/  PLOP3.LUT P1, PT, PT, PT, UP1, 0x80, 0x0 ;  /* 0x000000000000781c */ /* 0x000fe40003f2f018 */
[----:B------:R-:W-:Y:S02]  /*0e30*/  CS2R R90, SRZ ;  /* 0x00000000005a7805 */ /* 0x000fe4000001ff00 */
[----:B------:R-:W-:Y:S01]  /*0e40*/  CS2R R88, SRZ ;  /* 0x0000000000587805 */ /* 0x000fe2000001ff00 */
[----:B------:R-:W-:Y:S01]  /*0e50*/  @!UP0 ULDC UR11, c[0x0][0x9f0] ;  /* 0x00027c00000b8ab9 */ /* 0x000fe20000000800 */
        /* <DEDUP_REMOVED lines=39> */
[----:B------:R0:W2:Y:S02]  /*10d0*/  F2I.FTZ.U32.TRUNC.NTZ R3, R2 ;  /* 0x0000000200037305 */ /* 0x0000a4000021f000 */
[----:B0-----:R-:W-:Y:S01]  /*10e0*/  IMAD.MOV.U32 R2, RZ, RZ, RZ ;  /* 0x000000ffff027224 */ /* 0x001fe200078e00ff */
[----:B--2---:R-:W-:-:S05]  /*10f0*/  IADD3 R10, RZ, -R3, RZ ;  /* 0x80000003ff0a7210 */ /* 0x004fca0007ffe0ff */
        /* <DEDUP_REMOVED lines=8> */
[----:B------:R-:W-:Y:S02]  /*1180*/  ISETP.NE.AND P2, PT, RZ, UR11, PT ;  /* 0x0000000bff007c0c */ /* 0x000fe4000bf45270 */
[----:B------:R-:W-:-:S13]  /*1190*/  ISETP.GE.U32.AND P1, PT, R0, R7, PT ;  /* 0x000000070000720c */ /* 0x000fda0003f26070 */
[----:B------:R-:W-:-:S05]  /*11a0*/  @P1 IADD3 R3, R3, 0x1, RZ ;  /* 0x0000000103031810 */ /* 0x000fca0007ffe0ff */
[----:B------:R-:W-:Y:S01]  /*11b0*/  @!P3 IMAD.MOV R3, RZ, RZ, -R3 ;  /* 0x000000ffff03b224 */ /* 0x000fe200078e0a03 */
[----:B------:R-:W-:-:S07]  /*11c0*/  @!P2 LOP3.LUT R3, RZ, UR11, RZ, 0x33, !PT ;  /* 0x0000000bff03ac12 */ /* 0x000fce000f8e33ff */
.L_x_7257:
[----:B------:R-:W-:Y:S01]  /*11d0*/  IMAD R0, R3, UR9, RZ ;  /* 0x0000000903007c24 */ /* 0x000fe2000f8e02ff */
[----:B------:R-:W-:Y:S01]  /*11e0*/  CS2R R34, SRZ ;  /* 0x0000000000227805 */ /* 0x000fe2000001ff00 */
[----:B------:R-:W-:Y:S01]  /*11f0*/  IMAD.MOV.U32 R36, RZ, RZ, RZ ;  /* 0x000000ffff247224 */ /* 0x000fe200078e00ff */
[----:B------:R-:W-:Y:S02]  /*1200*/  CS2R R32, SRZ ;  /* 0x0000000000207805 */ /* 0x000fe4000001ff00 */
[----:B------:R-:W-:Y:S02]  /*1210*/  CS2R R30, SRZ ;  /* 0x00000000001e7805 */ /* 0x000fe4000001ff00 */
[----:B------:R-:W-:Y:S02]  /*1220*/  VIADDMNMX R3, R0, R3, UR6, PT ;  /* 0x0000000600037e46 */ /* 0x000fe4000b800103 */
[----:B------:R-:W-:Y:S02]  /*1230*/  CS2R R28, SRZ ;  /* 0x00000000001c7805 */ /* 0x000fe4000001ff00 */
[----:B------:R-:W-:-:S02]  /*1240*/  CS2R R26, SRZ ;  /* 0x00000000001a7805 */ /* 0x000fc4000001ff00 */
        /* <DEDUP_REMOVED lines=9> */
[----:B------:R-:W-:-:S04]  /*12e0*/  IADD3 R5, R16, -R5, RZ ;  /* 0x8000000510057210 */ /* 0x000fc80007ffe0ff */
        /* <DEDUP_REMOVED lines=12> */
[----:B-1----:R-:W-:Y:S01]  /*13b0*/  ULEA UR5, UR44, UR7, 0x18 ;  /* 0x000000072c057291 */ /* 0x002fe2000f8ec03f */
        /* <DEDUP_REMOVED lines=12> */
.L_x_7259:
[----:B------:R-:W-:-:S04]  /*1480*/  SHF.L.U32 R2, RZ, 0x1f, RZ ;  /* 0x0000001fff027819 */ /* 0x000fc800000006ff */
[----:B------:R-:W0:Y:S02]  /*1490*/  SYNCS.PHASECHK.TRANS64.TRYWAIT P1, [UR5+0x28c50], R2 ;  /* 0x028c5002ff0075a7 */ /* 0x000e240008020145 */
[----:B0-----:R-:W-:Y:S05]  /*14a0*/  @!P1 BRA `(.L_x_7260) ;  /* 0x000000dc00889947 */ /* 0x001fea0003800000 */
.L_x_7356:
        /* <DEDUP_REMOVED lines=39> */
.L_x_7261:
        /* <DEDUP_REMOVED lines=9> */
.L_x_7268:
[----:B------:R-:W-:Y:S01]  /*17b0*/  BAR.SYNC.DEFER_BLOCKING 0xe, 0x100 ;  /* 0x0384000000007b1d */ /* 0x000fe20000010000 */
[----:B01----:R-:W-:Y:S01]  /*17c0*/  IMAD.U32 R5, RZ, RZ, UR4 ;  /* 0x00000004ff057e24 */ /* 0x003fe2000f8e00ff */
[----:B------:R-:W-:Y:S01]  /*17d0*/  UIADD3 UR4, UR4, 0x1, URZ ;  /* 0x0000000104047890 */ /* 0x000fe2000fffe03f */
[C---:B------:R-:W-:Y:S01]  /*17e0*/  ISETP.GT.AND P2, PT, R3.reuse, R0, PT ;  /* 0x000000000300720c */ /* 0x040fe20003f44270 */
[----:B------:R-:W-:Y:S02]  /*17f0*/  VIADD R3, R3, 0xffffffff ;  /* 0xffffffff03037836 */ /* 0x000fe40000000000 */
[----:B------:R-:W-:Y:S01]  /*1800*/  LEA R2, R5, R4, 0x6 ;  /* 0x0000000405027211 */ /* 0x000fe200078e30ff */
[----:B------:R-:W-:-:S03]  /*1810*/  UISETP.NE.AND UP0, UPT, UR4, 0x2, UPT ;  /* 0x000000020400788c */ /* 0x000fc6000bf05270 */
        /* <DEDUP_REMOVED lines=136> */
.L_x_7263:
[----:B------:R-:W-:Y:S01]  /*20a0*/  ULEA UR7, UR4, UR5, 0x3 ;  /* 0x0000000504077291 */ /* 0x000fe2000f8e183f */
[----:B------:R-:W-:-:S08]  /*20b0*/  SHF.L.U32 R2, R7, 0x1f, RZ ;  /* 0x0000001f07027819 */ /* 0x000fd000000006ff */
[----:B------:R0:W1:Y:S01]  /*20c0*/  SYNCS.PHASECHK.TRANS64.TRYWAIT P1, [UR7+0x28c50], R2 ;  /* 0x028c5002ff0075a7 */ /* 0x0000620008020147 */
[----:B------:R-:W-:Y:S05]  /*20d0*/  @!P0 BRA `(.L_x_7264) ;  /* 0x0000000000048947 */ /* 0x000fea0003800000 */
[----:B------:R-:W-:Y:S01]  /*20e0*/  BPT.TRAP 0x1 ;  /* 0x000000040000795c */ /* 0x000fe20000300000 */
.L_x_7264:
[----:B-1----:R-:W-:Y:S05]  /*20f0*/  @P1 BRA `(.L_x_7265) ;  /* 0x0000000000081947 */ /* 0x002fea0003800000 */
[----:B------:R-:W1:Y:S02]  /*2100*/  SYNCS.PHASECHK.TRANS64.TRYWAIT P1, [UR7+0x28c50], R2 ;  /* 0x028c5002ff0075a7 */ /* 0x000e640008020147 */
[----:B-1----:R-:W-:Y:S05]  /*2110*/  @!P1 BRA `(.L_x_7266) ;  /* 0x000000d000849947 */ /* 0x002fea0003800000 */
.L_x_7265:
        /* <DEDUP_REMOVED lines=26> */
.L_x_7267:
[----:B------:R-:W-:-:S04]  /*22c0*/  UIADD3 UR7, UR7, 0x28c60, URZ ;  /* 0x00028c6007077890 */ /* 0x000fc8000fffe03f */
[----:B------:R-:W-:-:S09]  /*22d0*/  UPRMT UR7, UR44, 0x654, UR7 ;  /* 0x000006542c077896 */ /* 0x000fd20008000007 */
[----:B------:R-:W-:Y:S01]  /*22e0*/  SYNCS.ARRIVE.TRANS64.RED.A1T0 RZ, [UR7], RZ ;  /* 0x000000ffffff79a7 */ /* 0x000fe20008100407 */
[----:B------:R-:W-:Y:S05]  /*22f0*/  @P2 BRA `(.L_x_7268) ;  /* 0xfffffff4002c2947 */ /* 0x000fea000383ffff */
[----:B------:R-:W-:-:S12]  /*2300*/  USHF.L.U32 UR4, UR4, 0x6, URZ ;  /* 0x0000000604047899 */ /* 0x000fd8000800063f */
.L_x_7262:
[----:B------:R-:W-:Y:S01]  /*2310*/  BAR.SYNC.DEFER_BLOCKING 0xe, 0x100 ;  /* 0x0384000000007b1d */ /* 0x000fe20000010000 */
[----:B------:R-:W-:Y:S01]  /*2320*/  VIADD R4, R4, UR4 ;  /* 0x0000000404047c36 */ /* 0x000fe20008000000 */
[----:B------:R-:W-:Y:S01]  /*2330*/  PLOP3.LUT P0, PT, PT, PT, PT, 0x8, 0x0 ;  /* 0x000000000000781c */ /* 0x000fe20003f0e170 */
[----:B------:R-:W-:Y:S01]  /*2340*/  IMAD.MOV.U32 R6, RZ, RZ, RZ ;  /* 0x000000ffff067224 */ /* 0x000fe200078e00ff */
[----:B01----:R-:W-:Y:S02]  /*2350*/  MOV R5, RZ ;  /* 0x000000ff00057202 */ /* 0x003fe40000000f00 */
[----:B------:R-:W-:-:S05]  /*2360*/  LEA R4, R4, UR5, 0x2 ;  /* 0x0000000504047c11 */ /* 0x000fca000f8e10ff */
        /* <DEDUP_REMOVED lines=132> */
.L_x_7256:
[----:B------:R-:W-:Y:S01]  /*2bb0*/  ULDC UR4, c[0x0][0x448] ;  /* 0x0001120000047ab9 */ /* 0x000fe20000000800 */
[----:B------:R-:W-:Y:S02]  /*2bc0*/  ULEA UR7, UR7, 0x3f, 0x6 ;  /* 0x0000003f07077891 */ /* 0x000fe4000f8e303f */
[----:B------:R-:W-:Y:S01]  /*2bd0*/  UISETP.NE.AND UP0, UPT, UR4, 0x1, UPT ;  /* 0x000000010400788c */ /* 0x000fe2000bf05270 */
[----:B------:R-:W-:Y:S01]  /*2be0*/  ULDC UR8, c[0x0][0x288] ;  /* 0x0000a20000087ab9 */ /* 0x000fe20000000800 */
[----:B------:R-:W-:Y:S02]  /*2bf0*/  ULOP3.LUT UR40, UR9, 0xffff, URZ, 0xc0, !UPT ;  /* 0x0000ffff09287892 */ /* 0x000fe4000f8ec03f */
[----:B------:R-:W-:Y:S02]  /*2c00*/  UIADD3 UR8, -UR8, 0x40, URZ ;  /* 0x0000004008087890 */ /* 0x000fe4000fffe13f */
[----:B------:R-:W-:Y:S02]  /*2c10*/  UP2UR UR45, UPR, URZ, 0x1 ;  /* 0x000000013f2d7883 */ /* 0x000fe40008000000 */
[----:B------:R-:W-:-:S03]  /*2c20*/  UIMAD UR8, UR41, UR10, UR8 ;  /* 0x0000000a290872a4 */ /* 0x000fc6000f8e0208 */
[----:B------:R-:W-:Y:S01]  /*2c30*/  @UP0 ULDC UR4, c[0x0][0x44c] ;  /* 0x0001130000040ab9 */ /* 0x000fe20000000800 */
[----:B------:R-:W-:Y:S01]  /*2c40*/  @UP0 ULDC UR11, c[0x0][0x450] ;  /* 0x00011400000b0ab9 */ /* 0x000fe20000000800 */
[----:B------:R-:W-:-:S04]  /*2c50*/  UIMAD.WIDE.U32 UR4, UR7, UR4, URZ ;  /* 0x00000004070472a5 */ /* 0x000fc8000f8e003f */
[----:B------:R-:W-:Y:S02]  /*2c60*/  @UP0 USHF.R.U32.HI UR7, URZ, UR11, UR5 ;  /* 0x0000000b3f070299 */ /* 0x000fe40008011605 */
[----:B------:R-:W-:Y:S02]  /*2c70*/  USHF.R.U32.HI UR11, URZ, 0x10, UR9 ;  /* 0x000000103f0b7899 */ /* 0x000fe40008011609 */
[----:B------:R-:W-:Y:S02]  /*2c80*/  UIADD3 UR7, UR8, UR7, URZ ;  /* 0x0000000708077290 */ /* 0x000fe4000fffe03f */
[----:B------:R-:W-:Y:S02]  /*2c90*/  UISETP.NE.AND UP1, UPT, UR11, URZ, UPT ;  /* 0x0000003f0b00728c */ /* 0x000fe4000bf25270 */
[----:B------:R-:W-:-:S04]  /*2ca0*/  USHF.R.S32.HI UR4, URZ, 0x1f, UR7 ;  /* 0x0000001f3f047899 */ /* 0x000fc80008011407 */
[----:B------:R-:W-:-:S04]  /*2cb0*/  ULEA.HI UR4, UR4, UR7, URZ, 0x6 ;  /* 0x0000000704047291 */ /* 0x000fc8000f8f303f */
[----:B------:R-:W-:Y:S01]  /*2cc0*/  USHF.R.S32.HI UR4, URZ, 0x6, UR4 ;  /* 0x000000063f047899 */ /* 0x000fe20008011404 */
[----:B------:R-:W-:-:S03]  /*2cd0*/  @!UP1 ULDC UR11, c[0x0][0x9f0] ;  /* 0x00027c00000b9ab9 */ /* 0x000fc60000000800 */
[----:B------:R-:W-:-:S04]  /*2ce0*/  UISETP.LT.AND UP0, UPT, UR6, UR4, UPT ;  /* 0x000000040600728c */ /* 0x000fc8000bf01270 */
[----:B------:R-:W-:-:S03]  /*2cf0*/  USEL UR10, UR6, UR4, UP0 ;  /* 0x00000004060a7287 */ /* 0x000fc60008000000 */
[----:B------:R-:W-:Y:S01]  /*2d00*/  UMOV UR4, URZ ;  /* 0x0000003f00047c82 */ /* 0x000fe20008000000 */
[----:B------:R-:W-:-:S06]  /*2d10*/  UISETP.GE.AND UP0, UPT, UR10, 0x1, UPT ;  /* 0x000000010a00788c */ /* 0x000fcc000bf06270 */
        /* <DEDUP_REMOVED lines=15> */
[----:B0-----:R-:W-:-:S02]  /*2e10*/  IADD3 R2, R0, 0xffffffe, RZ ;  /* 0x0ffffffe00027810 */ /* 0x001fc40007ffe0ff */
[----:B------:R-:W-:-:S04]  /*2e20*/  IADD3 R0, RZ, -R5, RZ ;  /* 0x80000005ff007210 */ /* 0x000fc80007ffe0ff */
        /* <DEDUP_REMOVED lines=18> */
.L_x_7269:
        /* <DEDUP_REMOVED lines=77> */
[----:B-1----:R-:W-:Y:S01]  /*3420*/  ULEA UR39, UR44, UR39, 0x18 ;  /* 0x000000272c277291 */ /* 0x002fe2000f8ec03f */
        /* <DEDUP_REMOVED lines=21> */
[----:B------:R-:W-:Y:S01]  /*3580*/  MOV R5, UR5 ;  /* 0x0000000500057c02 */ /* 0x000fe20008000f00 */
[----:B------:R-:W-:Y:S01]  /*3590*/  ULDC.64 UR4, c[0x4][0xf8] ;  /* 0x01003e0000047ab9 */ /* 0x000fe20000000a00 */
[----:B------:R-:W-:Y:S01]  /*35a0*/  MOV R10, UR6 ;  /* 0x00000006000a7c02 */ /* 0x000fe20008000f00 */
[----:B------:R-:W-:Y:S01]  /*35b0*/  IMAD.U32 R6, RZ, RZ, UR4 ;  /* 0x00000004ff067e24 */ /* 0x000fe2000f8e00ff */
[----:B------:R-:W-:Y:S01]  /*35c0*/  MOV R12, 0x1 ;  /* 0x00000001000c7802 */ /* 0x000fe20000000f00 */
[----:B------:R-:W-:-:S02]  /*35d0*/  IMAD.U32 R7, RZ, RZ, UR5 ;  /* 0x00000005ff077e24 */ /* 0x000fc4000f8e00ff */
[----:B------:R-:W-:Y:S02]  /*35e0*/  IMAD.U32 R11, RZ, RZ, UR7 ;  /* 0x00000007ff0b7e24 */ /* 0x000fe4000f8e00ff */
[----:B------:R-:W-:Y:S02]  /*35f0*/  IMAD.MOV.U32 R8, RZ, RZ, 0x70 ;  /* 0x00000070ff087424 */ /* 0x000fe400078e00ff */
[----:B0-----:R-:W-:-:S07]  /*3600*/  IMAD.MOV.U32 R13, RZ, RZ, RZ ;  /* 0x000000ffff0d7224 */ /* 0x001fce00078e00ff */
[----:B------:R-:W-:-:S07]  /*3610*/  LEPC R20, `(.L_x_7270) ;  /* 0x000000001014794e */ /* 0x000fce0000000000 */
[----:B-1----:R-:W-:Y:S05]  /*3620*/  CALL.ABS.NOINC R2 ;  /* 0x0000000002007343 */ /* 0x002fea0003c00000 */
.L_x_7270:
        /* <DEDUP_REMOVED lines=11> */
.L_x_7357:
[----:B------:R-:W-:Y:S01]  /*36e0*/  ULOP3.LUT UR4, UR43, 0x1, URZ, 0xfc, !UPT ;  /* 0x000000012b047892 */ /* 0x000fe2000f8efc3f */
[----:B0-----:R-:W-:Y:S02]  /*36f0*/  LOP3.LUT R0, R3, 0x7ffffffc, RZ, 0xc0, !PT ;  /* 0x7ffffffc03007812 */ /* 0x001fe400078ec0ff */
[----:B------:R-:W-:Y:S02]  /*3700*/  IADD3 R3, -R2, R19, RZ ;  /* 0x0000001302037210 */ /* 0x000fe40007ffe1ff */
[----:B------:R-:W-:Y:S01]  /*3710*/  LEA.HI R7, R7, R6, RZ, 0x3 ;  /* 0x0000000607077211 */ /* 0x000fe200078f18ff */
[----:B------:R-:W-:Y:S01]  /*3720*/  IMAD.U32 R2, RZ, RZ, UR4 ;  /* 0x00000004ff027e24 */ /* 0x000fe2000f8e00ff */
[----:B------:R-:W-:Y:S01]  /*3730*/  LEA.HI R4, R4, R5, RZ, 0x5 ;  /* 0x0000000504047211 */ /* 0x000fe200078f28ff */
[----:B------:R-:W-:Y:S01]  /*3740*/  IMAD.IADD R0, R5, 0x1, -R0 ;  /* 0x0000000105007824 */ /* 0x000fe200078e0a00 */
[----:B------:R-:W-:Y:S02]  /*3750*/  LOP3.LUT R7, R7, 0xfffffff8, RZ, 0xc0, !PT ;  /* 0xfffffff807077812 */ /* 0x000fe400078ec0ff */
[----:B------:R-:W-:Y:S01]  /*3760*/  ISETP.NE.AND P0, PT, R2, 0x3, PT ;  /* 0x000000030200780c */ /* 0x000fe20003f05270 */
[----:B------:R-:W-:Y:S01]  /*3770*/  IMAD.SHL.U32 R12, R0, 0x2, RZ ;  /* 0x00000002000c7824 */ /* 0x000fe200078e00ff */
[----:B------:R-:W-:-:S02]  /*3780*/  IADD3 R7, R6, -R7, RZ ;  /* 0x8000000706077210 */ /* 0x000fc40007ffe0ff */
[----:B------:R-:W-:Y:S01]  /*3790*/  SHF.R.S32.HI R0, RZ, 0x5, R4 ;  /* 0x00000005ff007819 */ /* 0x000fe20000011404 */
[----:B------:R-:W-:-:S03]  /*37a0*/  IMAD R2, R3, 0x100, R12 ;  /* 0x0000010003027824 */ /* 0x000fc600078e020c */
[----:B------:R-:W-:-:S05]  /*37b0*/  LEA R0, R0, R7, 0x4 ;  /* 0x0000000700007211 */ /* 0x000fca00078e20ff */
[----:B------:R-:W-:Y:S05]  /*37c0*/  @!P0 BRA `(.L_x_7272) ;  /* 0x0000000000048947 */ /* 0x000fea0003800000 */
[----:B------:R-:W-:Y:S01]  /*37d0*/  BPT.TRAP 0x1 ;  /* 0x000000040000795c */ /* 0x000fe20000300000 */
.L_x_7272:
[----:B------:R0:W1:Y:S01]  /*37e0*/  SYNCS.PHASECHK.TRANS64.TRYWAIT P1, [UR39+0x28c30], R13 ;  /* 0x028c300dff0075a7 */ /* 0x0000620008020167 */
[----:B------:R-:W-:Y:S05]  /*37f0*/  @!P0 BRA `(.L_x_7273) ;  /* 0x0000000000048947 */ /* 0x000fea0003800000 */
[----:B------:R-:W-:Y:S01]  /*3800*/  BPT.TRAP 0x1 ;  /* 0x000000040000795c */ /* 0x000fe20000300000 */
.L_x_7273:
[----:B-1----:R-:W-:Y:S05]  /*3810*/  @P1 BRA `(.L_x_7274) ;  /* 0x0000000000081947 */ /* 0x002fea0003800000 */
[----:B------:R-:W1:Y:S02]  /*3820*/  SYNCS.PHASECHK.TRANS64.TRYWAIT P1, [UR39+0x28c30], R13 ;  /* 0x028c300dff0075a7 */ /* 0x000e640008020167 */
[----:B-1----:R-:W-:Y:S05]  /*3830*/  @!P1 BRA `(.L_x_7275) ;  /* 0x000000b800ec9947 */ /* 0x002fea0003800000 */
.L_x_7274:
        /* <DEDUP_REMOVED lines=39> */
.L_x_7276:
[----:B------:R-:W2:Y:S01]  /*3ab0*/  S2R R11, SR_CTAID.X ;  /* 0x00000000000b7919 */ /* 0x000ea20000002500 */
[----:B------:R-:W-:Y:S01]  /*3ac0*/  LEA.HI R3, R17, R16, RZ, 0x2 ;  /* 0x0000001011037211 */ /* 0x000fe200078f10ff */
[----:B------:R-:W-:Y:S01]  /*3ad0*/  UISETP.NE.AND UP0, UPT, UR45, URZ, UPT ;  /* 0x0000003f2d00728c */ /* 0x000fe2000bf05270 */
[----:B------:R-:W-:Y:S02]  /*3ae0*/  ULDC UR7, c[0x0][0x2f0] ;  /* 0x0000bc0000077ab9 */ /* 0x000fe40000000800 */
[----:B------:R-:W-:Y:S01]  /*3af0*/  LOP3.LUT R3, R3, 0xfffffffc, RZ, 0xc0, !PT ;  /* 0xfffffffc03037812 */ /* 0x000fe200078ec0ff */
[----:B------:R-:W-:Y:S01]  /*3b00*/  ULDC UR6, c[0x0][0x288] ;  /* 0x0000a20000067ab9 */ /* 0x000fe20000000800 */
[----:B------:R-:W-:Y:S01]  /*3b10*/  ULDC UR14, c[0x0][0x988] ;  /* 0x00026200000e7ab9 */ /* 0x000fe20000000800 */
[----:B------:R-:W-:Y:S02]  /*3b20*/  PLOP3.LUT P1, PT, PT, PT, UP0, 0x80, 0x0 ;  /* 0x000000000000781c */ /* 0x000fe40003f2f008 */
[----:B------:R-:W-:Y:S01]  /*3b30*/  IMAD.IADD R3, R16, 0x1, -R3 ;  /* 0x0000000110037824 */ /* 0x000fe200078e0a03 */
[----:B------:R-:W-:-:S02]  /*3b40*/  PLOP3.LUT P2, PT, PT, PT, UP0, 0x80, 0x0 ;  /* 0x000000000000781c */ /* 0x000fc40003f4f008 */
[----:B------:R-:W-:Y:S01]  /*3b50*/  @UP0 ULDC UR4, c[0x0][0x44c] ;  /* 0x0001130000040ab9 */ /* 0x000fe20000000800 */
[----:B------:R-:W-:Y:S02]  /*3b60*/  MOV R5, UR6 ;  /* 0x0000000600057c02 */ /* 0x000fe40008000f00 */
[----:B-1----:R-:W-:-:S04]  /*3b70*/  LEA.HI R4, R3, R3, RZ, 0x1 ;  /* 0x0000000303047211 */ /* 0x002fc800078f08ff */
[----:B------:R-:W-:-:S04]  /*3b80*/  LOP3.LUT R4, R4, 0x1ffffffe, RZ, 0xc0, !PT ;  /* 0x1ffffffe04047812 */ /* 0x000fc800078ec0ff */
[----:B------:R-:W-:Y:S01]  /*3b90*/  IADD3 R4, R3, -R4, RZ ;  /* 0x8000000403047210 */ /* 0x000fe20007ffe0ff */
[----:B--2---:R-:W-:-:S04]  /*3ba0*/  IMAD R11, R11, 0x40, R0 ;  /* 0x000000400b0b7824 */ /* 0x004fc800078e0200 */
[----:B------:R-:W-:-:S04]  /*3bb0*/  IMAD R11, R4, 0x8, R11 ;  /* 0x00000008040b7824 */ /* 0x000fc800078e020b */
[----:B------:R-:W-:Y:S01]  /*3bc0*/  @P1 IMAD.HI.U32 R4, R11, UR4, RZ ;  /* 0x000000040b041c27 */ /* 0x000fe2000f8e00ff */
[----:B------:R-:W-:-:S03]  /*3bd0*/  @UP0 ULDC UR4, c[0x0][0x450] ;  /* 0x0001140000040ab9 */ /* 0x000fc60000000800 */
[----:B------:R-:W-:Y:S01]  /*3be0*/  IMAD.MOV.U32 R3, RZ, RZ, R11 ;  /* 0x000000ffff037224 */ /* 0x000fe200078e000b */
[----:B------:R-:W-:Y:S01]  /*3bf0*/  @P2 SHF.R.U32.HI R3, RZ, UR4, R4 ;  /* 0x00000004ff032c19 */ /* 0x000fe20008011604 */
[----:B------:R-:W-:Y:S02]  /*3c00*/  UMOV UR4, 0xffffffc0 ;  /* 0xffffffc000047882 */ /* 0x000fe40000000000 */
[----:B------:R-:W-:Y:S02]  /*3c10*/  UIMAD UR4, UR46, UR4, 0x40 ;  /* 0x000000402e0474a4 */ /* 0x000fe4000f8e0204 */
[----:B------:R-:W1:Y:S02]  /*3c20*/  SHFL.IDX PT, R6, R3, 0x1, 0x1c1f ;  /* 0x003c1f0003067f89 */ /* 0x000e6400000e0000 */
[----:B------:R-:W-:Y:S02]  /*3c30*/  UIADD3 UR5, UR4, 0x1, URZ ;  /* 0x0000000104057890 */ /* 0x000fe4000fffe03f */
[----:B------:R-:W-:Y:S01]  /*3c40*/  UIMAD UR4, UR41, UR7, UR4 ;  /* 0x00000007290472a4 */ /* 0x000fe2000f8e0204 */
[----:B------:R-:W2:Y:S01]  /*3c50*/  SHFL.IDX PT, R3, R3, RZ, 0x1c1f ;  /* 0x001c1fff03037589 */ /* 0x000ea200000e0000 */
[----:B------:R-:W-:-:S04]  /*3c60*/  UIMAD UR5, UR41, UR7, UR5 ;  /* 0x00000007290572a4 */ /* 0x000fc8000f8e0205 */
[----:B------:R-:W-:Y:S01]  /*3c70*/  IADD3 R4, -R12, UR4, RZ ;  /* 0x000000040c047c10 */ /* 0x000fe2000fffe1ff */
[----:B------:R-:W-:Y:S01]  /*3c80*/  UIADD3 UR4, UR39, 0x28c40, URZ ;  /* 0x00028c4027047890 */ /* 0x000fe2000fffe03f */
[----:B------:R-:W-:-:S03]  /*3c90*/  IADD3 R5, -R5, UR5, -R12 ;  /* 0x0000000505057c10 */ /* 0x000fc6000fffe90c */
[----:B------:R-:W-:Y:S01]  /*3ca0*/  UPRMT UR4, UR44, 0x654, UR4 ;  /* 0x000006542c047896 */ /* 0x000fe20008000004 */
[----:B-1----:R-:W-:-:S08]  /*3cb0*/  VIADDMNMX R6, R6, R5, R4, PT ;  /* 0x0000000506067246 */ /* 0x002fd00003800104 */
[----:B------:R-:W-:Y:S01]  /*3cc0*/  SYNCS.ARRIVE.TRANS64.RED.A1T0 RZ, [UR4], RZ ;  /* 0x000000ffffff79a7 */ /* 0x000fe20008100404 */
[----:B------:R-:W-:Y:S01]  /*3cd0*/  BAR.SYNC.DEFER_BLOCKING 0xf, 0x100 ;  /* 0x03c4000000007b1d */ /* 0x000fe20000010000 */
[C---:B------:R-:W-:Y:S02]  /*3ce0*/  ISETP.GT.AND P1, PT, R6.reuse, RZ, PT ;  /* 0x000000ff0600720c */ /* 0x040fe40003f24270 */
[C---:B------:R-:W-:Y:S02]  /*3cf0*/  ISETP.GT.AND P2, PT, R6.reuse, 0x1, PT ;  /* 0x000000010600780c */ /* 0x040fe40003f44270 */
[----:B------:R-:W-:Y:S02]  /*3d00*/  ISETP.GT.AND P3, PT, R6, 0x8, PT ;  /* 0x000000080600780c */ /* 0x000fe40003f64270 */
        /* <DEDUP_REMOVED lines=39> */
[----:B--2---:R-:W-:Y:S02]  /*3f80*/  VIADDMNMX R5, R3, R5, R4, PT ;  /* 0x0000000503057246 */ /* 0x004fe40003800104 */
[----:B------:R-:W-:Y:S02]  /*3f90*/  FSEL R54, R54, -INF , P2 ;  /* 0xff80000036367808 */ /* 0x000fe40001000000 */
[----:B------:R-:W-:Y:S02]  /*3fa0*/  FMNMX.FTZ R7, R51, R8, !PT ;  /* 0x0000000833077209 */ /* 0x000fe40007810000 */
[----:B------:R-:W-:Y:S02]  /*3fb0*/  FSEL R55, R55, -INF , P1 ;  /* 0xff80000037377808 */ /* 0x000fe40000800000 */
[----:B------:R-:W-:-:S02]  /*3fc0*/  ISETP.GT.AND P1, PT, R5, RZ, PT ;  /* 0x000000ff0500720c */ /* 0x000fc40003f24270 */
[C---:B------:R-:W-:Y:S02]  /*3fd0*/  ISETP.GT.AND P2, PT, R5.reuse, 0x1, PT ;  /* 0x000000010500780c */ /* 0x040fe40003f44270 */
[----:B------:R-:W-:Y:S02]  /*3fe0*/  FMNMX.FTZ R6, R54, R7, !PT ;  /* 0x0000000736067209 */ /* 0x000fe40007810000 */
[----:B------:R-:W-:Y:S02]  /*3ff0*/  ISETP.GT.AND P3, PT, R5, 0x8, PT ;  /* 0x000000080500780c */ /* 0x000fe40003f64270 */
[----:B------:R-:W-:Y:S02]  /*4000*/  FSEL R24, R24, -INF , P1 ;  /* 0xff80000018187808 */ /* 0x000fe40000800000 */
[----:B------:R-:W-:Y:S02]  /*4010*/  FSEL R25, R25, -INF , P2 ;  /* 0xff80000019197808 */ /* 0x000fe40001000000 */
[----:B------:R-:W-:-:S02]  /*4020*/  FMNMX.FTZ R6, R55, R6, !PT ;  /* 0x0000000637067209 */ /* 0x000fc40007810000 */
[C---:B------:R-:W-:Y:S02]  /*4030*/  ISETP.GT.AND P1, PT, R5.reuse, 0x9, PT ;  /* 0x000000090500780c */ /* 0x040fe40003f24270 */
[----:B------:R-:W-:Y:S01]  /*4040*/  FSEL R28, R28, -INF , P3 ;  /* 0xff8000001c1c7808 */ /* 0x000fe20001800000 */
[----:B------:R-:W1:Y:S01]  /*4050*/  SHFL.BFLY PT, R7, R6, 0x2, 0x1f ;  /* 0x0c401f0006077f89 */ /* 0x000e6200000e0000 */
        /* <DEDUP_REMOVED lines=19> */
[----:B-1----:R-:W-:Y:S02]  /*4190*/  FMNMX.FTZ R7, R6, R7, !PT ;  /* 0x0000000706077209 */ /* 0x002fe40007810000 */
[----:B------:R-:W-:Y:S02]  /*41a0*/  ISETP.GT.AND P2, PT, R5, 0x28, PT ;  /* 0x000000280500780c */ /* 0x000fe40003f44270 */
[----:B------:R-:W-:Y:S01]  /*41b0*/  FSEL R41, R41, -INF , P1 ;  /* 0xff80000029297808 */ /* 0x000fe20000800000 */
[----:B------:R-:W1:Y:S01]  /*41c0*/  SHFL.BFLY PT, R8, R7, 0x1, 0x1f ;  /* 0x0c201f0007087f89 */ /* 0x000e6200000e0000 */
        /* <DEDUP_REMOVED lines=18> */
[----:B-1----:R-:W-:-:S02]  /*42f0*/  FMNMX.FTZ R4, R7, R8, !PT ;  /* 0x0000000807047209 */ /* 0x002fc40007810000 */
[----:B------:R-:W-:Y:S02]  /*4300*/  FMNMX.FTZ R6, R53, R6, !PT ;  /* 0x0000000635067209 */ /* 0x000fe40007810000 */
[C---:B------:R-:W-:Y:S01]  /*4310*/  FSETP.NEU.FTZ.AND P2, PT, R4.reuse, -INF , PT ;  /* 0xff8000000400780b */ /* 0x040fe20003f5d000 */
[----:B------:R-:W-:Y:S02]  /*4320*/  FMUL.FTZ R7, R4, UR14 ;  /* 0x0000000e04077c20 */ /* 0x000fe40008410000 */
[----:B------:R-:W1:Y:S03]  /*4330*/  SHFL.BFLY PT, R3, R6, 0x2, 0x1f ;  /* 0x0c401f0006037f89 */ /* 0x000e6600000e0000 */
        /* <DEDUP_REMOVED lines=15> */
[----:B------:R-:W2:Y:S01]  /*4430*/  MUFU.EX2 R27, R27 ;  /* 0x0000001b001b7308 */ /* 0x000ea20000000800 */
[--C-:B------:R-:W-:Y:S01]  /*4440*/  FFMA.FTZ R51, R51, UR14, -R10.reuse ;  /* 0x0000000e33337c23 */ /* 0x100fe2000801080a */
[----:B-1----:R-:W-:Y:S01]  /*4450*/  FMNMX.FTZ R5, R6, R3, !PT ;  /* 0x0000000306057209 */ /* 0x002fe20007810000 */
[--C-:B------:R-:W-:Y:S01]  /*4460*/  FFMA.FTZ R54, R54, UR14, -R10.reuse ;  /* 0x0000000e36367c23 */ /* 0x100fe2000801080a */
[----:B------:R-:W-:-:S03]  /*4470*/  FFMA.FTZ R55, R55, UR14, -R10 ;  /* 0x0000000e37377c23 */ /* 0x000fc6000801080a */
[----:B------:R-:W1:Y:S01]  /*4480*/  SHFL.BFLY PT, R6, R5, 0x1, 0x1f ;  /* 0x0c201f0005067f89 */ /* 0x000e6200000e0000 */
[----:B------:R-:W-:Y:S08]  /*4490*/  MUFU.EX2 R30, R30 ;  /* 0x0000001e001e7308 */ /* 0x000ff00000000800 */
[----:B------:R-:W3:Y:S01]  /*44a0*/  MUFU.EX2 R31, R31 ;  /* 0x0000001f001f7308 */ /* 0x000ee20000000800 */
[----:B--2---:R-:W-:-:S07]  /*44b0*/  F2FP.BF16.F32.PACK_AB R161, R27, R26 ;  /* 0x0000001a1ba1723e */ /* 0x004fce00000010ff */
[----:B------:R-:W-:Y:S01]  /*44c0*/  MUFU.EX2 R34, R34 ;  /* 0x0000002200227308 */ /* 0x000fe20000000800 */
[----:B-1----:R-:W-:-:S07]  /*44d0*/  FMNMX.FTZ R3, R5, R6, !PT ;  /* 0x0000000605037209 */ /* 0x002fce0007810000 */
[----:B------:R-:W-:Y:S01]  /*44e0*/  MUFU.EX2 R35, R35 ;  /* 0x0000002300237308 */ /* 0x000fe20000000800 */
[----:B---3--:R-:W-:Y:S02]  /*44f0*/  F2FP.BF16.F32.PACK_AB R163, R31, R30 ;  /* 0x0000001e1fa3723e */ /* 0x008fe400000010ff */
[C---:B------:R-:W-:Y:S01]  /*4500*/  FSETP.NEU.FTZ.AND P1, PT, R3.reuse, -INF , PT ;  /* 0xff8000000300780b */ /* 0x040fe20003f3d000 */
[----:B------:R-:W-:-:S04]  /*4510*/  FMUL.FTZ R5, R3, UR14 ;  /* 0x0000000e03057c20 */ /* 0x000fc80008410000 */
[----:B------:R-:W-:Y:S01]  /*4520*/  MUFU.EX2 R38, R38 ;  /* 0x0000002600267308 */ /* 0x000fe20000000800 */
[----:B------:R-:W-:Y:S02]  /*4530*/  FSEL R9, R5, RZ, P1 ;  /* 0x000000ff05097208 */ /* 0x000fe40000800000 */
[----:B------:R-:W-:-:S03]  /*4540*/  LEA.HI R5, R17, R16, RZ, 0x4 ;  /* 0x0000001011057211 */ /* 0x000fc600078f20ff */
        /* <DEDUP_REMOVED lines=20> */
[--C-:B------:R-:W-:Y:S01]  /*4690*/  FFMA.FTZ R45, R45, UR14, -R9.reuse ;  /* 0x0000000e2d2d7c23 */ /* 0x100fe20008010809 */
[----:B------:R-:W-:Y:S01]  /*46a0*/  SHF.L.U32 R15, R6, 0x6, RZ ;  /* 0x00000006060f7819 */ /* 0x000fe200000006ff */
        /* <DEDUP_REMOVED lines=13> */
[----:B------:R-:W-:-:S02]  /*4780*/  LOP3.LUT P1, RZ, R8, 0x2, RZ, 0xc0, !PT ;  /* 0x0000000208ff7812 */ /* 0x000fc4000782c0ff */
[----:B------:R-:W-:Y:S02]  /*4790*/  LOP3.LUT R14, R5, 0x8, R14, 0xf8, !PT ;  /* 0x00000008050e7812 */ /* 0x000fe400078ef80e */
[----:B------:R-:W-:Y:S02]  /*47a0*/  SHF.R.U32.HI R5, RZ, 0x3, R5 ;  /* 0x00000003ff057819 */ /* 0x000fe40000011605 */
[----:B------:R-:W-:Y:S01]  /*47b0*/  LOP3.LUT P2, RZ, R8, 0x4, RZ, 0xc0, !PT ;  /* 0x0000000408ff7812 */ /* 0x000fe2000784c0ff */
[----:B------:R-:W-:Y:S01]  /*47c0*/  MUFU.EX2 R32, R32 ;  /* 0x0000002000207308 */ /* 0x000fe20000000800 */
[----:B------:R-:W-:Y:S01]  /*47d0*/  LOP3.LUT R14, R14, R5, RZ, 0x3c, !PT ;  /* 0x000000050e0e7212 */ /* 0x000fe200078e3cff */
[----:B------:R-:W-:Y:S01]  /*47e0*/  FADD.FTZ R5, R26, R27 ;  /* 0x0000001b1a057221 */ /* 0x000fe20000010000 */
[----:B-1----:R-:W-:Y:S02]  /*47f0*/  F2FP.BF16.F32.PACK_AB R160, R25, R24 ;  /* 0x0000001819a0723e */ /* 0x002fe400000010ff */
[----:B------:R-:W-:Y:S01]  /*4800*/  IADD3 R14, R14, R15, R7 ;  /* 0x0000000f0e0e7210 */ /* 0x000fe20007ffe007 */
[----:B------:R-:W-:Y:S01]  /*4810*/  FADD.FTZ R6, R30, R5 ;  /* 0x000000051e067221 */ /* 0x000fe20000010000 */
[----:B------:R-:W-:Y:S01]  /*4820*/  F2FP.BF16.F32.PACK_AB R157, R35, R34 ;  /* 0x00000022239d723e */ /* 0x000fe200000010ff */
[----:B------:R-:W1:Y:S01]  /*4830*/  MUFU.EX2 R33, R33 ;  /* 0x0000002100217308 */ /* 0x000e620000000800 */
[----:B------:R-:W-:Y:S01]  /*4840*/  LEA R10, R14, UR39, 0x1 ;  /* 0x000000270e0a7c11 */ /* 0x000fe2000f8e08ff */
[----:B------:R-:W-:Y:S01]  /*4850*/  FADD.FTZ R5, R31, R6 ;  /* 0x000000061f057221 */ /* 0x000fe20000010000 */
[----:B--2---:R-:W-:-:S02]  /*4860*/  F2FP.BF16.F32.PACK_AB R162, R29, R28 ;  /* 0x0000001c1da2723e */ /* 0x004fc400000010ff */
[----:B------:R-:W-:Y:S01]  /*4870*/  IADD3 R9, R10, 0x26840, RZ ;  /* 0x000268400a097810 */ /* 0x000fe20007ffe0ff */
        /* <DEDUP_REMOVED lines=9> */
[----:B-1----:R-:W-:Y:S02]  /*4910*/  F2FP.BF16.F32.PACK_AB R156, R33, R32 ;  /* 0x00000020219c723e */ /* 0x002fe400000010ff */
[----:B------:R-:W-:-:S04]  /*4920*/  FADD.FTZ R6, R32, R5 ;  /* 0x0000000520067221 */ /* 0x000fc80000010000 */
[----:B------:R-:W-:Y:S01]  /*4930*/  FADD.FTZ R5, R33, R6 ;  /* 0x0000000621057221 */ /* 0x000fe20000010000 */
[----:B------:R-:W1:Y:S03]  /*4940*/  MUFU.EX2 R37, R37 ;  /* 0x0000002500257308 */ /* 0x000e660000000800 */
[----:B--2---:R-:W-:-:S05]  /*4950*/  FADD.FTZ R6, R36, R5 ;  /* 0x0000000524067221 */ /* 0x004fca0000010000 */
[----:B------:R-:W2:Y:S01]  /*4960*/  MUFU.EX2 R42, R42 ;  /* 0x0000002a002a7308 */ /* 0x000ea20000000800 */
[C---:B----4-:R-:W-:Y:S01]  /*4970*/  FADD.FTZ R7, R39.reuse, R8 ;  /* 0x0000000827077221 */ /* 0x050fe20000010000 */
[----:B------:R-:W-:-:S06]  /*4980*/  F2FP.BF16.F32.PACK_AB R159, R39, R38 ;  /* 0x00000026279f723e */ /* 0x000fcc00000010ff */
[----:B------:R-:W4:Y:S01]  /*4990*/  MUFU.EX2 R40, R40 ;  /* 0x0000002800287308 */ /* 0x000f220000000800 */
[C---:B-1----:R-:W-:Y:S01]  /*49a0*/  FADD.FTZ R5, R37.reuse, R6 ;  /* 0x0000000625057221 */ /* 0x042fe20000010000 */
[----:B------:R-:W-:-:S06]  /*49b0*/  F2FP.BF16.F32.PACK_AB R158, R37, R36 ;  /* 0x00000024259e723e */ /* 0x000fcc00000010ff */
[----:B------:R-:W1:Y:S01]  /*49c0*/  MUFU.EX2 R43, R43 ;  /* 0x0000002b002b7308 */ /* 0x000e620000000800 */
[----:B--2---:R-:W-:Y:S01]  /*49d0*/  FADD.FTZ R8, R42, R7 ;  /* 0x000000072a087221 */ /* 0x004fe20000010000 */
[----:B------:R-:W-:-:S05]  /*49e0*/  IMAD.MOV.U32 R7, RZ, RZ, 0x20 ;  /* 0x00000020ff077424 */ /* 0x000fca00078e00ff */
[----:B------:R-:W-:Y:S01]  /*49f0*/  SEL R7, R7, 0xffffffe0, !P1 ;  /* 0xffffffe007077807 */ /* 0x000fe20004800000 */
[----:B------:R-:W2:Y:S01]  /*4a00*/  MUFU.EX2 R41, R41 ;  /* 0x0000002900297308 */ /* 0x000ea20000000800 */
[----:B----4-:R-:W-:-:S07]  /*4a10*/  FADD.FTZ R6, R40, R5 ;  /* 0x0000000528067221 */ /* 0x010fce0000010000 */
[----:B------:R-:W4:Y:S01]  /*4a20*/  MUFU.EX2 R46, R46 ;  /* 0x0000002e002e7308 */ /* 0x000f220000000800 */
[C---:B-1----:R-:W-:Y:S01]  /*4a30*/  FADD.FTZ R15, R43.reuse, R8 ;  /* 0x000000082b0f7221 */ /* 0x042fe20000010000 */
[----:B------:R-:W-:Y:S01]  /*4a40*/  VIADD R8, R10, 0x26800 ;  /* 0x000268000a087836 */ /* 0x000fe20000000000 */
[----:B------:R-:W-:-:S03]  /*4a50*/  F2FP.BF16.F32.PACK_AB R153, R43, R42 ;  /* 0x0000002a2b99723e */ /* 0x000fc600000010ff */
[C---:B------:R-:W-:Y:S02]  /*4a60*/  @P2 VIADD R9, R8.reuse, 0xffffffc0 ;  /* 0xffffffc008092836 */ /* 0x040fe40000000000 */
[----:B------:R-:W1:Y:S01]  /*4a70*/  MUFU.EX2 R44, R44 ;  /* 0x0000002c002c7308 */ /* 0x000e620000000800 */
[C---:B--2---:R-:W-:Y:S01]  /*4a80*/  FADD.FTZ R5, R41.reuse, R6 ;  /* 0x0000000629057221 */ /* 0x044fe20000010000 */
[----:B------:R-:W-:Y:S01]  /*4a90*/  IMAD.IADD R8, R8, 0x1, R7 ;  /* 0x0000000108087824 */ /* 0x000fe200078e0207 */
[----:B------:R-:W-:Y:S02]  /*4aa0*/  F2FP.BF16.F32.PACK_AB R152, R41, R40 ;  /* 0x000000282998723e */ /* 0x000fe400000010ff */
[----:B------:R-:W-:Y:S02]  /*4ab0*/  IADD3 R7, R7, R9, RZ ;  /* 0x0000000907077210 */ /* 0x000fe40007ffe0ff */
[----:B------:R3:W-:Y:S01]  /*4ac0*/  STSM.16.M88.4 [R8], R156 ;  /* 0x0000009c08007844 */ /* 0x0007e20000000200 */
[----:B------:R-:W2:Y:S01]  /*4ad0*/  MUFU.EX2 R47, R47 ;  /* 0x0000002f002f7308 */ /* 0x000ea20000000800 */
[----:B----4-:R-:W-:-:S07]  /*4ae0*/  FADD.FTZ R14, R46, R15 ;  /* 0x0000000f2e0e7221 */ /* 0x010fce0000010000 */
[----:B------:R-:W4:Y:S01]  /*4af0*/  MUFU.EX2 R45, R45 ;  /* 0x0000002d002d7308 */ /* 0x000f220000000800 */
[----:B-1----:R-:W-:-:S07]  /*4b00*/  FADD.FTZ R6, R44, R5 ;  /* 0x000000052c067221 */ /* 0x002fce0000010000 */
[----:B------:R-:W-:Y:S01]  /*4b10*/  MUFU.EX2 R50, R50 ;  /* 0x0000003200327308 */ /* 0x000fe20000000800 */
[C---:B--2---:R-:W-:Y:S01]  /*4b20*/  F2FP.BF16.F32.PACK_AB R155, R47.reuse, R46 ;  /* 0x0000002e2f9b723e */ /* 0x044fe200000010ff */
[----:B------:R-:W-:-:S06]  /*4b30*/  FADD.FTZ R47, R47, R14 ;  /* 0x0000000e2f2f7221 */ /* 0x000fcc0000010000 */
[----:B------:R-:W1:Y:S01]  /*4b40*/  MUFU.EX2 R51, R51 ;  /* 0x0000003300337308 */ /* 0x000e620000000800 */
[C---:B----4-:R-:W-:Y:S01]  /*4b50*/  F2FP.BF16.F32.PACK_AB R154, R45.reuse, R44 ;  /* 0x0000002c2d9a723e */ /* 0x050fe200000010ff */
        /* <DEDUP_REMOVED lines=9> */
[----:B--2---:R-:W-:Y:S01]  /*4bf0*/  F2FP.BF16.F32.PACK_AB R164, R49, R48 ;  /* 0x0000003031a4723e */ /* 0x004fe200000010ff */
[----:B------:R-:W-:-:S04]  /*4c00*/  FADD.FTZ R48, R48, R45 ;  /* 0x0000002d30307221 */ /* 0x000fc80000010000 */
[----:B------:R-:W-:Y:S02]  /*4c10*/  FADD.FTZ R49, R49, R48 ;  /* 0x0000003031317221 */ /* 0x000fe40000010000 */
[----:B------:R-:W2:Y:S01]  /*4c20*/  MUFU.EX2 R53, R53 ;  /* 0x0000003500357308 */ /* 0x000ea20000000800 */
[----:B-1----:R-:W-:-:S07]  /*4c30*/  FADD.FTZ R6, R54, R51 ;  /* 0x0000003336067221 */ /* 0x002fce0000010000 */
[----:B------:R-:W1:Y:S01]  /*4c40*/  MUFU.EX2 R55, R55 ;  /* 0x0000003700377308 */ /* 0x000e620000000800 */
[----:B--2---:R-:W-:Y:S01]  /*4c50*/  F2FP.BF16.F32.PACK_AB R166, R53, R52 ;  /* 0x0000003435a6723e */ /* 0x004fe200000010ff */
[----:B------:R-:W-:-:S04]  /*4c60*/  FADD.FTZ R52, R52, R49 ;  /* 0x0000003134347221 */ /* 0x000fc80000010000 */
[----:B------:R-:W-:Y:S01]  /*4c70*/  FADD.FTZ R5, R53, R52 ;  /* 0x0000003435057221 */ /* 0x000fe20000010000 */
[C---:B-1----:R-:W-:Y:S01]  /*4c80*/  F2FP.BF16.F32.PACK_AB R167, R55.reuse, R54 ;  /* 0x0000003637a7723e */ /* 0x042fe200000010ff */
[----:B------:R-:W-:-:S04]  /*4c90*/  FADD.FTZ R6, R55, R6 ;  /* 0x0000000637067221 */ /* 0x000fc80000010000 */
[----:B------:R3:W-:Y:S01]  /*4ca0*/  STSM.16.M88.4 [R7], R164 ;  /* 0x000000a407007844 */ /* 0x0007e20000000200 */
[----:B------:R-:W-:Y:S05]  /*4cb0*/  @!P0 BRA `(.L_x_7277) ;  /* 0x0000000000048947 */ /* 0x000fea0003800000 */
[----:B------:R-:W-:Y:S01]  /*4cc0*/  BPT.TRAP 0x1 ;  /* 0x000000040000795c */ /* 0x000fe20000300000 */
.L_x_7277:
[----:B------:R1:W2:Y:S01]  /*4cd0*/  SYNCS.PHASECHK.TRANS64.TRYWAIT P1, [UR39+0x28c50], R13 ;  /* 0x028c500dff0075a7 */ /* 0x0002a20008020167 */
[----:B------:R-:W-:Y:S05]  /*4ce0*/  @!P0 BRA `(.L_x_7278) ;  /* 0x0000000000048947 */ /* 0x000fea0003800000 */
[----:B------:R-:W-:Y:S01]  /*4cf0*/  BPT.TRAP 0x1 ;  /* 0x000000040000795c */ /* 0x000fe20000300000 */
.L_x_7278:
[----:B--2---:R-:W-:Y:S05]  /*4d00*/  @P1 BRA `(.L_x_7279) ;  /* 0x0000000000081947 */ /* 0x004fea0003800000 */
[----:B------:R-:W2:Y:S02]  /*4d10*/  SYNCS.PHASECHK.TRANS64.TRYWAIT P1, [UR39+0x28c50], R13 ;  /* 0x028c500dff0075a7 */ /* 0x000ea40008020167 */
[----:B--2---:R-:W-:Y:S05]  /*4d20*/  @!P1 BRA `(.L_x_7280) ;  /* 0x000000a400c89947 */ /* 0x004fea0003800000 */
.L_x_7279:
        /* <DEDUP_REMOVED lines=36> */
.L_x_7281:
[----:B------:R-:W4:Y:S01]  /*4f70*/  S2UR UR4, SR_CTAID.X ;  /* 0x00000000000479c3 */ /* 0x000f220000002500 */
[----:B------:R-:W-:Y:S02]  /*4f80*/  UISETP.NE.AND UP0, UPT, UR45, URZ, UPT ;  /* 0x0000003f2d00728c */ /* 0x000fe4000bf05270 */
[----:B------:R-:W-:Y:S02]  /*4f90*/  UIMAD UR7, UR41, UR7, -UR6 ;  /* 0x00000007290772a4 */ /* 0x000fe4000f8e0a06 */
[----:B------:R-:W-:-:S07]  /*4fa0*/  UIADD3 UR25, UR46, -0x2, URZ ;  /* 0xfffffffe2e197890 */ /* 0x000fce000fffe03f */
[----:B------:R-:W-:Y:S01]  /*4fb0*/  @UP0 ULDC UR11, c[0x0][0x450] ;  /* 0x00011400000b0ab9 */ /* 0x000fe20000000800 */
[----:B----4-:R-:W-:-:S03]  /*4fc0*/  USHF.L.U32 UR10, UR4, 0x6, URZ ;  /* 0x00000006040a7899 */ /* 0x010fc6000800063f */
[----:B------:R-:W-:Y:S02]  /*4fd0*/  @UP0 ULDC UR4, c[0x0][0x44c] ;  /* 0x0001130000040ab9 */ /* 0x000fe40000000800 */
[----:B------:R-:W-:Y:S02]  /*4fe0*/  UIMAD.WIDE.U32 UR4, UR10, UR4, URZ ;  /* 0x000000040a0472a5 */ /* 0x000fe4000f8e003f */
[----:B------:R-:W-:Y:S02]  /*4ff0*/  UMOV UR6, UR10 ;  /* 0x0000000a00067c82 */ /* 0x000fe40008000000 */
[----:B------:R-:W-:Y:S02]  /*5000*/  @UP0 USHF.R.U32.HI UR6, URZ, UR11, UR5 ;  /* 0x0000000b3f060299 */ /* 0x000fe40008011605 */
[----:B------:R-:W-:Y:S02]  /*5010*/  UIADD3 UR5, UR39, 0x28c60, URZ ;  /* 0x00028c6027057890 */ /* 0x000fe4000fffe03f */
[----:B------:R-:W-:-:S02]  /*5020*/  UIADD3 UR6, UR7, UR6, URZ ;  /* 0x0000000607067290 */ /* 0x000fc4000fffe03f */
[----:B------:R-:W-:Y:S02]  /*5030*/  UPRMT UR5, UR44, 0x654, UR5 ;  /* 0x000006542c057896 */ /* 0x000fe40008000005 */
[----:B------:R-:W-:-:S04]  /*5040*/  USHF.R.S32.HI UR4, URZ, 0x1f, UR6 ;  /* 0x0000001f3f047899 */ /* 0x000fc80008011406 */
[----:B------:R-:W-:-:S03]  /*5050*/  ULEA.HI UR4, UR4, UR6, URZ, 0x6 ;  /* 0x0000000604047291 */ /* 0x000fc6000f8f303f */
[----:B------:R-:W-:Y:S01]  /*5060*/  SYNCS.ARRIVE.TRANS64.RED.A1T0 RZ, [UR5], RZ ;  /* 0x000000ffffff79a7 */ /* 0x000fe20008100405 */
[----:B------:R-:W-:Y:S01]  /*5070*/  USHF.R.S32.HI UR4, URZ, 0x6, UR4 ;  /* 0x000000063f047899 */ /* 0x000fe20008011404 */
[----:B------:R-:W-:-:S03]  /*5080*/  UMOV UR5, URZ ;  /* 0x0000003f00057c82 */ /* 0x000fc60008000000 */
[----:B------:R-:W-:-:S04]  /*5090*/  UISETP.LT.AND UP0, UPT, UR40, UR4, UPT ;  /* 0x000000042800728c */ /* 0x000fc8000bf01270 */
[----:B------:R-:W-:-:S03]  /*50a0*/  USEL UR7, UR40, UR4, !UP0 ;  /* 0x0000000428077287 */ /* 0x000fc6000c000000 */
[----:B------:R-:W-:Y:S01]  /*50b0*/  UMOV UR4, URZ ;  /* 0x0000003f00047c82 */ /* 0x000fe20008000000 */
[----:B------:R-:W-:-:S06]  /*50c0*/  UISETP.GE.AND UP0, UPT, UR25, UR7, UPT ;  /* 0x000000071900728c */ /* 0x000fcc000bf06270 */
[----:B------:R-:W-:-:S13]  /*50d0*/  PLOP3.LUT P1, PT, PT, PT, UP0, 0x80, 0x0 ;  /* 0x000000000000781c */ /* 0x000fda0003f2f008 */
[----:B------:R-:W-:Y:S05]  /*50e0*/  @!P1 BRA `(.L_x_7282) ;  /* 0x0000001c009c9947 */ /* 0x000fea0003800000 */
[----:B------:R-:W-:Y:S01]  /*50f0*/  IMAD.MOV.U32 R15, RZ, RZ, R4 ;  /* 0x000000ffff0f7224 */ /* 0x000fe200078e0004 */
[----:B------:R-:W-:Y:S01]  /*5100*/  UMOV UR5, URZ ;  /* 0x0000003f00057c82 */ /* 0x000fe20008000000 */
[----:B--2---:R-:W-:Y:S01]  /*5110*/  IMAD.MOV.U32 R14, RZ, RZ, R3 ;  /* 0x000000ffff0e7224 */ /* 0x004fe200078e0003 */
[----:B------:R-:W-:Y:S01]  /*5120*/  UMOV UR6, URZ ;  /* 0x0000003f00067c82 */ /* 0x000fe20008000000 */
[----:B------:R-:W-:Y:S01]  /*5130*/  ULDC UR29, c[0x0][0x288] ;  /* 0x0000a200001d7ab9 */ /* 0x000fe20000000800 */
[----:B------:R-:W-:Y:S01]  /*5140*/  ULDC UR28, c[0x0][0x2f0] ;  /* 0x0000bc00001c7ab9 */ /* 0x000fe20000000800 */
[----:B------:R-:W-:-:S05]  /*5150*/  ULDC UR26, c[0x0][0x988] ;  /* 0x00026200001a7ab9 */ /* 0x000fca0000000800 */
.L_x_7293:
[----:B------:R-:W-:-:S04]  /*5160*/  UIADD3 UR4, UR6, 0x1, URZ ;  /* 0x0000000106047890 */ /* 0x000fc8000fffe03f */
[----:B------:R-:W-:-:S04]  /*5170*/  UISETP.NE.AND UP0, UPT, UR4, 0x2, UPT ;  /* 0x000000020400788c */ /* 0x000fc8000bf05270 */
[----:B------:R-:W-:Y:S02]  /*5180*/  USEL UR10, URZ, 0x1, UP0 ;  /* 0x000000013f0a7887 */ /* 0x000fe40008000000 */
[----:B------:R-:W-:Y:S02]  /*5190*/  USEL UR4, UR4, URZ, UP0 ;  /* 0x0000003f04047287 */ /* 0x000fe40008000000 */
[----:B------:R-:W-:Y:S01]  /*51a0*/  ULOP3.LUT UR5, UR5, UR10, URZ, 0x3c, !UPT ;  /* 0x0000000a05057292 */ /* 0x000fe2000f8e3c3f */
[----:B------:R-:W-:Y:S11]  /*51b0*/  @!P0 BRA `(.L_x_7283) ;  /* 0x0000000000048947 */ /* 0x000ff60003800000 */
[----:B------:R-:W-:Y:S01]  /*51c0*/  BPT.TRAP 0x1 ;  /* 0x000000040000795c */ /* 0x000fe20000300000 */
.L_x_7283:
[----:B------:R-:W-:Y:S01]  /*51d0*/  ULEA UR27, UR4, UR39, 0x3 ;  /* 0x00000027041b7291 */ /* 0x000fe2000f8e183f */
[----:B01----:R-:W-:-:S04]  /*51e0*/  MOV R13, UR5 ;  /* 0x00000005000d7c02 */ /* 0x003fc80008000f00 */
[----:B------:R-:W-:-:S04]  /*51f0*/  SHF.L.U32 R13, R13, 0x1f, RZ ;  /* 0x0000001f0d0d7819 */ /* 0x000fc800000006ff */
[----:B------:R0:W1:Y:S01]  /*5200*/  SYNCS.PHASECHK.TRANS64.TRYWAIT P1, [UR27+0x28c30], R13 ;  /* 0x028c300dff0075a7 */ /* 0x000062000802015b */
[----:B------:R-:W-:Y:S05]  /*5210*/  @!P0 BRA `(.L_x_7284) ;  /* 0x0000000000048947 */ /* 0x000fea0003800000 */
[----:B------:R-:W-:Y:S01]  /*5220*/  BPT.TRAP 0x1 ;  /* 0x000000040000795c */ /* 0x000fe20000300000 */
.L_x_7284:
[----:B-1----:R-:W-:Y:S05]  /*5230*/  @P1 BRA `(.L_x_7285) ;  /* 0x0000000000081947 */ /* 0x002fea0003800000 */
[----:B------:R-:W1:Y:S02]  /*5240*/  SYNCS.PHASECHK.TRANS64.TRYWAIT P1, [UR27+0x28c30], R13 ;  /* 0x028c300dff0075a7 */ /* 0x000e64000802015b */
[----:B-1----:R-:W-:Y:S05]  /*5250*/  @!P1 BRA `(.L_x_7286) ;  /* 0x000000a000949947 */ /* 0x002fea0003800000 */
.L_x_7285:
        /* <DEDUP_REMOVED lines=22> */
.L_x_7287:
[----:B------:R-:W-:Y:S01]  /*53c0*/  UISETP.NE.AND UP0, UPT, UR45, URZ, UPT ;  /* 0x0000003f2d00728c */ /* 0x000fe2000bf05270 */
[----:B------:R-:W-:Y:S01]  /*53d0*/  IMAD.MOV.U32 R3, RZ, RZ, R11 ;  /* 0x000000ffff037224 */ /* 0x000fe200078e000b */
[----:B------:R-:W-:Y:S01]  /*53e0*/  UMOV UR14, UR26 ;  /* 0x0000001a000e7c82 */ /* 0x000fe20008000000 */
[----:B------:R-:W-:-:S03]  /*53f0*/  IMAD.U32 R19, RZ, RZ, UR28 ;  /* 0x0000001cff137e24 */ /* 0x000fc6000f8e00ff */
[----:B------:R-:W-:Y:S02]  /*5400*/  PLOP3.LUT P1, PT, PT, PT, UP0, 0x80, 0x0 ;  /* 0x000000000000781c */ /* 0x000fe40003f2f008 */
[----:B------:R-:W-:-:S03]  /*5410*/  PLOP3.LUT P2, PT, PT, PT, UP0, 0x80, 0x0 ;  /* 0x000000000000781c */ /* 0x000fc60003f4f008 */
[----:B------:R-:W-:-:S08]  /*5420*/  @UP0 ULDC UR10, c[0x0][0x44c] ;  /* 0x00011300000a0ab9 */ /* 0x000fd00000000800 */
[----:B-1----:R-:W-:Y:S01]  /*5430*/  @P1 IMAD.HI.U32 R4, R11, UR10, RZ ;  /* 0x0000000a0b041c27 */ /* 0x002fe2000f8e00ff */
[----:B------:R-:W-:-:S04]  /*5440*/  @UP0 ULDC UR10, c[0x0][0x450] ;  /* 0x00011400000a0ab9 */ /* 0x000fc80000000800 */
[----:B------:R-:W-:Y:S01]  /*5450*/  @P2 SHF.R.U32.HI R3, RZ, UR10, R4 ;  /* 0x0000000aff032c19 */ /* 0x000fe20008011604 */
[----:B------:R-:W-:Y:S02]  /*5460*/  UMOV UR10, 0xffffffc0 ;  /* 0xffffffc0000a7882 */ /* 0x000fe40000000000 */
[----:B------:R-:W-:Y:S02]  /*5470*/  UIMAD UR10, UR25, UR10, 0x1 ;  /* 0x00000001190a74a4 */ /* 0x000fe4000f8e020a */
[----:B------:R-:W1:Y:S04]  /*5480*/  SHFL.IDX PT, R17, R3, 0x1, 0x1c1f ;  /* 0x003c1f0003117f89 */ /* 0x000e6800000e0000 */
[----:B------:R-:W-:Y:S01]  /*5490*/  IADD3 R4, -R12, UR10, RZ ;  /* 0x0000000a0c047c10 */ /* 0x000fe2000fffe1ff */
[----:B------:R-:W2:Y:S01]  /*54a0*/  SHFL.IDX PT, R3, R3, RZ, 0x1c1f ;  /* 0x001c1fff03037589 */ /* 0x000ea200000e0000 */
[----:B------:R-:W-:-:S03]  /*54b0*/  UIADD3 UR10, UR27, 0x28c40, URZ ;  /* 0x00028c401b0a7890 */ /* 0x000fc6000fffe03f */
[----:B------:R-:W-:Y:S01]  /*54c0*/  IMAD R4, R19, UR41, R4 ;  /* 0x0000002913047c24 */ /* 0x000fe2000f8e0204 */
[----:B------:R-:W-:-:S09]  /*54d0*/  UPRMT UR10, UR44, 0x654, UR10 ;  /* 0x000006542c0a7896 */ /* 0x000fd2000800000a */
[----:B------:R-:W-:Y:S01]  /*54e0*/  SYNCS.ARRIVE.TRANS64.RED.A1T0 RZ, [UR10], RZ ;  /* 0x000000ffffff79a7 */ /* 0x000fe2000810040a */
[----:B-1----:R-:W-:-:S04]  /*54f0*/  IADD3 R17, R17, -UR29, R4 ;  /* 0x8000001d11117c10 */ /* 0x002fc8000fffe004 */
[C---:B------:R-:W-:Y:S02]  /*5500*/  ISETP.GT.AND P1, PT, R17.reuse, RZ, PT ;  /* 0x000000ff1100720c */ /* 0x040fe40003f24270 */
[C---:B------:R-:W-:Y:S02]  /*5510*/  ISETP.GT.AND P2, PT, R17.reuse, 0x1, PT ;  /* 0x000000011100780c */ /* 0x040fe40003f44270 */
        /* <DEDUP_REMOVED lines=44> */
[----:B------:R-:W-:-:S04]  /*57e0*/  FMNMX.FTZ R16, R182, R17, !PT ;  /* 0x00000011b6107209 */ /* 0x000fc80007810000 */
[----:B------:R-:W-:Y:S02]  /*57f0*/  FMNMX.FTZ R18, R183, R16, !PT ;  /* 0x00000010b7127209 */ /* 0x000fe40007810000 */
[----:B--2---:R-:W-:-:S03]  /*5800*/  IADD3 R16, R3, -UR29, R4 ;  /* 0x8000001d03107c10 */ /* 0x004fc6000fffe004 */
[----:B------:R-:W1:Y:S01]  /*5810*/  SHFL.BFLY PT, R19, R18, 0x2, 0x1f ;  /* 0x0c401f0012137f89 */ /* 0x000e6200000e0000 */
        /* <DEDUP_REMOVED lines=71> */
[----:B-1----:R-:W-:Y:S01]  /*5c90*/  FMNMX.FTZ R152, R3, R152, !PT ;  /* 0x0000009803987209 */ /* 0x002fe20007810000 */
[----:B------:R-:W-:Y:S01]  /*5ca0*/  MUFU.EX2 R22, R22 ;  /* 0x0000001600167308 */ /* 0x000fe20000000800 */
[----:B------:R-:W-:-:S03]  /*5cb0*/  FFMA.FTZ R16, R183, UR14, -R16 ;  /* 0x0000000eb7107c23 */ /* 0x000fc60008010810 */
[----:B------:R-:W1:Y:S04]  /*5cc0*/  SHFL.BFLY PT, R3, R152, 0x1, 0x1f ;  /* 0x0c201f0098037f89 */ /* 0x000e6800000e0000 */
[----:B------:R-:W-:Y:S08]  /*5cd0*/  MUFU.EX2 R155, R155 ;  /* 0x0000009b009b7308 */ /* 0x000ff00000000800 */
[----:B------:R-:W-:Y:S08]  /*5ce0*/  MUFU.EX2 R20, R20 ;  /* 0x0000001400147308 */ /* 0x000ff00000000800 */
[----:B------:R-:W-:Y:S01]  /*5cf0*/  MUFU.EX2 R18, R18 ;  /* 0x0000001200127308 */ /* 0x000fe20000000800 */
[----:B-1----:R-:W-:-:S04]  /*5d00*/  FMNMX.FTZ R3, R152, R3, !PT ;  /* 0x0000000398037209 */ /* 0x002fc80007810000 */
[C---:B------:R-:W-:Y:S01]  /*5d10*/  FSETP.NEU.FTZ.AND P1, PT, R3.reuse, -INF , PT ;  /* 0xff8000000300780b */ /* 0x040fe20003f3d000 */
[----:B------:R-:W-:Y:S02]  /*5d20*/  FMUL.FTZ R152, R3, UR14 ;  /* 0x0000000e03987c20 */ /* 0x000fe40008410000 */
[----:B------:R-:W-:Y:S03]  /*5d30*/  MUFU.EX2 R21, R21 ;  /* 0x0000001500157308 */ /* 0x000fe60000000800 */
[----:B------:R-:W-:-:S05]  /*5d40*/  FSEL R178, R152, RZ, P1 ;  /* 0x000000ff98b27208 */ /* 0x000fca0000800000 */
[----:B------:R-:W-:Y:S01]  /*5d50*/  MUFU.EX2 R159, R159 ;  /* 0x0000009f009f7308 */ /* 0x000fe20000000800 */
[--C-:B------:R-:W-:Y:S01]  /*5d60*/  FFMA.FTZ R154, R156, UR14, -R178.reuse ;  /* 0x0000000e9c9a7c23 */ /* 0x100fe200080108b2 */
[--C-:B------:R-:W-:Y:S01]  /*5d70*/  FFMA.FTZ R156, R160, UR14, -R178.reuse ;  /* 0x0000000ea09c7c23 */ /* 0x100fe200080108b2 */
[--C-:B------:R-:W-:Y:S01]  /*5d80*/  FFMA.FTZ R153, R153, UR14, -R178.reuse ;  /* 0x0000000e99997c23 */ /* 0x100fe200080108b2 */
[----:B------:R-:W-:Y:S01]  /*5d90*/  FSEL R160, R4, RZ, P4 ;  /* 0x000000ff04a07208 */ /* 0x000fe20002000000 */
[--C-:B------:R-:W-:Y:S01]  /*5da0*/  FFMA.FTZ R152, R17, UR14, -R178.reuse ;  /* 0x0000000e11987c23 */ /* 0x100fe200080108b2 */
[--C-:B------:R-:W-:Y:S01]  /*5db0*/  FFMA.FTZ R17, R157, UR14, -R178.reuse ;  /* 0x0000000e9d117c23 */ /* 0x100fe200080108b2 */
[--C-:B------:R-:W-:Y:S01]  /*5dc0*/  FFMA.FTZ R157, R161, UR14, -R178.reuse ;  /* 0x0000000ea19d7c23 */ /* 0x100fe200080108b2 */
[----:B------:R1:W-:Y:S01]  /*5dd0*/  MUFU.EX2 R175, R153 ;  /* 0x0000009900af7308 */ /* 0x0003e20000000800 */
[--C-:B------:R-:W-:Y:S01]  /*5de0*/  FFMA.FTZ R161, R165, UR14, -R178.reuse ;  /* 0x0000000ea5a17c23 */ /* 0x100fe200080108b2 */
[----:B------:R-:W-:Y:S01]  /*5df0*/  MOV R165, UR6 ;  /* 0x0000000600a57c02 */ /* 0x000fe20008000f00 */
[--C-:B------:R-:W-:Y:S01]  /*5e00*/  FFMA.FTZ R158, R164, UR14, -R178.reuse ;  /* 0x0000000ea49e7c23 */ /* 0x100fe200080108b2 */
[--C-:B------:R-:W-:Y:S01]  /*5e10*/  FFMA.FTZ R169, R169, UR14, -R178.reuse ;  /* 0x0000000ea9a97c23 */ /* 0x100fe200080108b2 */
[--C-:B------:R-:W-:Y:S01]  /*5e20*/  FFMA.FTZ R172, R172, UR14, -R178.reuse ;  /* 0x0000000eacac7c23 */ /* 0x100fe200080108b2 */
[--C-:B------:R-:W-:Y:S01]  /*5e30*/  FFMA.FTZ R173, R173, UR14, -R178.reuse ;  /* 0x0000000eadad7c23 */ /* 0x100fe200080108b2 */
[--C-:B------:R-:W-:Y:S01]  /*5e40*/  FFMA.FTZ R176, R176, UR14, -R178.reuse ;  /* 0x0000000eb0b07c23 */ /* 0x100fe200080108b2 */
[----:B------:R-:W-:Y:S01]  /*5e50*/  MUFU.EX2 R152, R152 ;  /* 0x0000009800987308 */ /* 0x000fe20000000800 */
[----:B-1----:R-:W-:Y:S01]  /*5e60*/  FADD.FTZ R153, -R160, R15 ;  /* 0x0000000fa0997221 */ /* 0x002fe20000010100 */
[----:B------:R-:W-:Y:S01]  /*5e70*/  FSEL R15, R3, RZ, P1 ;  /* 0x000000ff030f7208 */ /* 0x000fe20000800000 */
[--C-:B------:R-:W-:Y:S01]  /*5e80*/  FFMA.FTZ R160, R168, UR14, -R178.reuse ;  /* 0x0000000ea8a07c23 */ /* 0x100fe200080108b2 */
[----:B------:R-:W-:Y:S01]  /*5e90*/  ISETP.NE.AND P1, PT, R2, RZ, PT ;  /* 0x000000ff0200720c */ /* 0x000fe20003f25270 */
[----:B------:R-:W-:Y:S01]  /*5ea0*/  FMUL.FTZ R153, R153, UR14 ;  /* 0x0000000e99997c20 */ /* 0x000fe20008410000 */
[----:B------:R-:W-:Y:S01]  /*5eb0*/  FFMA.FTZ R177, R177, UR14, -R178 ;  /* 0x0000000eb1b17c23 */ /* 0x000fe200080108b2 */
[----:B------:R-:W-:Y:S01]  /*5ec0*/  FADD.FTZ R15, -R15, R14 ;  /* 0x0000000e0f0f7221 */ /* 0x000fe20000010100 */
[----:B------:R-:W-:Y:S01]  /*5ed0*/  MUFU.EX2 R154, R154 ;  /* 0x0000009a009a7308 */ /* 0x000fe20000000800 */
[--C-:B------:R-:W-:Y:S01]  /*5ee0*/  FFMA.FTZ R180, R180, UR14, -R178.reuse ;  /* 0x0000000eb4b47c23 */ /* 0x100fe200080108b2 */
[----:B------:R-:W-:Y:S01]  /*5ef0*/  FFMA.FTZ R178, R181, UR14, -R178 ;  /* 0x0000000eb5b27c23 */ /* 0x000fe200080108b2 */
[----:B------:R-:W-:-:S05]  /*5f00*/  FMUL.FTZ R15, R15, UR14 ;  /* 0x0000000e0f0f7c20 */ /* 0x000fca0008410000 */
[----:B------:R-:W1:Y:S08]  /*5f10*/  MUFU.EX2 R14, R153 ;  /* 0x00000099000e7308 */ /* 0x000e700000000800 */
[----:B------:R-:W2:Y:S08]  /*5f20*/  MUFU.EX2 R15, R15 ;  /* 0x0000000f000f7308 */ /* 0x000eb00000000800 */
[----:B------:R-:W3:Y:S01]  /*5f30*/  MUFU.EX2 R17, R17 ;  /* 0x0000001100117308 */ /* 0x000ee20000000800 */
[----:B-1----:R-:W-:Y:S01]  /*5f40*/  FFMA.FTZ R153, R14, R6, R19 ;  /* 0x000000060e997223 */ /* 0x002fe20000010013 */
[-C--:B------:R-:W-:Y:S01]  /*5f50*/  FMUL.FTZ R26, R26, R14.reuse ;  /* 0x0000000e1a1a7220 */ /* 0x080fe20000410000 */
[-C--:B------:R-:W-:Y:S01]  /*5f60*/  FMUL.FTZ R27, R27, R14.reuse ;  /* 0x0000000e1b1b7220 */ /* 0x080fe20000410000 */
[-C--:B------:R-:W-:Y:S01]  /*5f70*/  FMUL.FTZ R30, R30, R14.reuse ;  /* 0x0000000e1e1e7220 */ /* 0x080fe20000410000 */
[----:B------:R-:W-:Y:S01]  /*5f80*/  FADD.FTZ R6, R22, R153 ;  /* 0x0000009916067221 */ /* 0x000fe20000010000 */
[-C--:B------:R-:W-:Y:S01]  /*5f90*/  FMUL.FTZ R31, R31, R14.reuse ;  /* 0x0000000e1f1f7220 */ /* 0x080fe20000410000 */
[----:B------:R-:W-:Y:S01]  /*5fa0*/  FMUL.FTZ R34, R34, R14 ;  /* 0x0000000e22227220 */ /* 0x000fe20000410000 */
[----:B------:R-:W1:Y:S01]  /*5fb0*/  MUFU.EX2 R156, R156 ;  /* 0x0000009c009c7308 */ /* 0x000e620000000800 */
[----:B--2---:R-:W-:Y:S01]  /*5fc0*/  FFMA.FTZ R164, R15, R5, R152 ;  /* 0x000000050fa47223 */ /* 0x004fe20000010098 */
[----:B------:R-:W-:-:S02]  /*5fd0*/  @!P1 IMAD R5, R165, 0x40, R0 ;  /* 0x00000040a5059824 */ /* 0x000fc400078e0200 */
[----:B------:R-:W-:Y:S01]  /*5fe0*/  FADD.FTZ R153, R155, R6 ;  /* 0x000000069b997221 */ /* 0x000fe20000010000 */
[C---:B------:R-:W-:Y:S01]  /*5ff0*/  F2FP.BF16.F32.PACK_AB R155, R20.reuse, R155 ;  /* 0x0000009b149b723e */ /* 0x040fe200000010ff */
[C---:B------:R-:W-:Y:S01]  /*6000*/  FADD.FTZ R165, R175.reuse, R164 ;  /* 0x000000a4afa57221 */ /* 0x040fe20000010000 */
[----:B------:R-:W-:Y:S01]  /*6010*/  F2FP.BF16.F32.PACK_AB R152, R175, R152 ;  /* 0x00000098af98723e */ /* 0x000fe200000010ff */
[----:B------:R-:W-:Y:S01]  /*6020*/  FADD.FTZ R153, R20, R153 ;  /* 0x0000009914997221 */ /* 0x000fe20000010000 */
[----:B------:R-:W2:Y:S01]  /*6030*/  MUFU.EX2 R157, R157 ;  /* 0x0000009d009d7308 */ /* 0x000ea20000000800 */
[----:B------:R-:W-:Y:S01]  /*6040*/  FADD.FTZ R164, R154, R165 ;  /* 0x000000a59aa47221 */ /* 0x000fe20000010000 */
[----:B------:R-:W-:Y:S01]  /*6050*/  @!P1 LEA R5, R5, UR39, 0x2 ;  /* 0x0000002705059c11 */ /* 0x000fe2000f8e10ff */
[----:B------:R-:W-:Y:S01]  /*6060*/  FADD.FTZ R168, R18, R153 ;  /* 0x0000009912a87221 */ /* 0x000fe20000010000 */
[C---:B---3--:R-:W-:Y:S01]  /*6070*/  F2FP.BF16.F32.PACK_AB R154, R17.reuse, R154 ;  /* 0x0000009a119a723e */ /* 0x048fe200000010ff */
[----:B------:R-:W-:Y:S01]  /*6080*/  FADD.FTZ R165, R17, R164 ;  /* 0x000000a411a57221 */ /* 0x000fe20000010000 */
[-C--:B------:R-:W-:Y:S01]  /*6090*/  FMUL.FTZ R24, R24, R15.reuse ;  /* 0x0000000f18187220 */ /* 0x080fe20000410000 */
[----:B------:R-:W-:Y:S01]  /*60a0*/  FADD.FTZ R168, R21, R168 ;  /* 0x000000a815a87221 */ /* 0x000fe20000010000 */
[----:B------:R-:W3:Y:S01]  /*60b0*/  MUFU.EX2 R158, R158 ;  /* 0x0000009e009e7308 */ /* 0x000ee20000000800 */
[----:B-1----:R-:W-:Y:S01]  /*60c0*/  FADD.FTZ R6, R156, R165 ;  /* 0x000000a59c067221 */ /* 0x002fe20000010000 */
[----:B------:R-:W-:Y:S01]  /*60d0*/  @!P1 STS [R5+0x28800], R15 ;  /* 0x0288000f05009388 */ /* 0x000fe20000000800 */
[-C--:B------:R-:W-:Y:S01]  /*60e0*/  FMUL.FTZ R25, R25, R15.reuse ;  /* 0x0000000f19197220 */ /* 0x080fe20000410000 */
[-C--:B------:R-:W-:Y:S01]  /*60f0*/  FMUL.FTZ R28, R28, R15.reuse ;  /* 0x0000000f1c1c7220 */ /* 0x080fe20000410000 */
[-C--:B------:R-:W-:Y:S01]  /*6100*/  FMUL.FTZ R29, R29, R15.reuse ;  /* 0x0000000f1d1d7220 */ /* 0x080fe20000410000 */
[----:B------:R1:W-:Y:S01]  /*6110*/  @!P1 STS [R5+0x28820], R14 ;  /* 0x0288200e05009388 */ /* 0x0003e20000000800 */
        /* <DEDUP_REMOVED lines=11> */
[----:B------:R-:W-:Y:S01]  /*61d0*/  FADD.FTZ R153, R159, R168 ;  /* 0x000000a89f997221 */ /* 0x000fe20000010000 */
[-C--:B------:R-:W-:Y:S01]  /*61e0*/  FMUL.FTZ R41, R41, R15.reuse ;  /* 0x0000000f29297220 */ /* 0x080fe20000410000 */
[-C--:B------:R-:W-:Y:S01]  /*61f0*/  FMUL.FTZ R44, R44, R15.reuse ;  /* 0x0000000f2c2c7220 */ /* 0x080fe20000410000 */
[-C--:B------:R-:W-:Y:S01]  /*6200*/  FMUL.FTZ R45, R45, R15.reuse ;  /* 0x0000000f2d2d7220 */ /* 0x080fe20000410000 */
[-C--:B------:R-:W-:Y:S01]  /*6210*/  FMUL.FTZ R48, R48, R15.reuse ;  /* 0x0000000f30307220 */ /* 0x080fe20000410000 */
[-C--:B------:R-:W-:Y:S01]  /*6220*/  FMUL.FTZ R49, R49, R15.reuse ;  /* 0x0000000f31317220 */ /* 0x080fe20000410000 */
[----:B------:R-:W3:Y:S01]  /*6230*/  MUFU.EX2 R160, R160 ;  /* 0x000000a000a07308 */ /* 0x000ee20000000800 */
        /* <DEDUP_REMOVED lines=8> */
[----:B--2---:R-:W-:Y:S01]  /*62c0*/  FADD.FTZ R6, R162, R153 ;  /* 0x00000099a2067221 */ /* 0x004fe20000010000 */
[----:B------:R-:W-:Y:S01]  /*62d0*/  F2FP.BF16.F32.PACK_AB R153, R22, R19 ;  /* 0x000000131699723e */ /* 0x000fe200000010ff */
[----:B------:R-:W-:Y:S01]  /*62e0*/  BAR.SYNC.DEFER_BLOCKING 0xf, 0x100 ;  /* 0x03c4000000007b1d */ /* 0x000fe20000010000 */
[----:B------:R-:W-:Y:S01]  /*62f0*/  F2FP.BF16.F32.PACK_AB R159, R162, R159 ;  /* 0x0000009fa29f723e */ /* 0x000fe200000010ff */
        /* <DEDUP_REMOVED lines=19> */
[-C--:B------:R-:W-:Y:S01]  /*6430*/  FMUL.FTZ R92, R92, R15.reuse ;  /* 0x0000000f5c5c7220 */ /* 0x080fe20000410000 */
[----:B------:R-:W3:Y:S01]  /*6440*/  MUFU.EX2 R172, R172 ;  /* 0x000000ac00ac7308 */ /* 0x000ee20000000800 */
[C---:B-1----:R-:W-:Y:S01]  /*6450*/  FADD.FTZ R5, R169.reuse, R22 ;  /* 0x00000016a9057221 */ /* 0x042fe20000010000 */
[----:B------:R-:W-:Y:S01]  /*6460*/  F2FP.BF16.F32.PACK_AB R160, R169, R160 ;  /* 0x000000a0a9a0723e */ /* 0x000fe200000010ff */
[----:B------:R1:W-:Y:S01]  /*6470*/  STSM.16.M88.4 [R10+0x26800], R152 ;  /* 0x026800980a007844 */ /* 0x0003e20000000200 */
[-C--:B------:R-:W-:Y:S01]  /*6480*/  FMUL.FTZ R93, R93, R15.reuse ;  /* 0x0000000f5d5d7220 */ /* 0x080fe20000410000 */
[-C--:B------:R-:W-:Y:S01]  /*6490*/  FMUL.FTZ R96, R96, R15.reuse ;  /* 0x0000000f60607220 */ /* 0x080fe20000410000 */
[----:B------:R-:W-:Y:S01]  /*64a0*/  FMUL.FTZ R97, R97, R15 ;  /* 0x0000000f61617220 */ /* 0x000fe20000410000 */
[----:B------:R1:W-:Y:S01]  /*64b0*/  STSM.16.M88.4 [R8], R156 ;  /* 0x0000009c08007844 */ /* 0x0003e20000000200 */
        /* <DEDUP_REMOVED lines=38> */
[----:B------:R-:W-:Y:S01]  /*6720*/  FMUL.FTZ R149, R149, R15 ;  /* 0x0000000f95957220 */ /* 0x000fe20000410000 */
[----:B------:R1:W-:Y:S01]  /*6730*/  STSM.16.M88.4 [R9], R160 ;  /* 0x000000a009007844 */ /* 0x0003e20000000200 */
        /* <DEDUP_REMOVED lines=16> */
[----:B------:R-:W-:Y:S01]  /*6840*/  MUFU.EX2 R171, R171 ;  /* 0x000000ab00ab7308 */ /* 0x000fe20000000800 */
[C---:B---3--:R-:W-:Y:S01]  /*6850*/  F2FP.BF16.F32.PACK_AB R165, R174.reuse, R167 ;  /* 0x000000a7aea5723e */ /* 0x048fe200000010ff */
[----:B------:R-:W-:Y:S01]  /*6860*/  FADD.FTZ R6, R174, R5 ;  /* 0x00000005ae067221 */ /* 0x000fe20000010000 */
        /* <DEDUP_REMOVED lines=23> */
[----:B------:R-:W-:Y:S01]  /*69e0*/  FADD.FTZ R19, R171, R6 ;  /* 0x00000006ab137221 */ /* 0x000fe20000010000 */
        /* <DEDUP_REMOVED lines=11> */
[-C--:B------:R-:W-:Y:S01]  /*6aa0*/  FMUL.FTZ R111, R111, R14.reuse ;  /* 0x0000000e6f6f7220 */ /* 0x080fe20000410000 */
[-C--:B------:R-:W-:Y:S01]  /*6ab0*/  FMUL.FTZ R114, R114, R14.reuse ;  /* 0x0000000e72727220 */ /* 0x080fe20000410000 */
[-C--:B------:R-:W-:Y:S01]  /*6ac0*/  FMUL.FTZ R115, R115, R14.reuse ;  /* 0x0000000e73737220 */ /* 0x080fe20000410000 */
        /* <DEDUP_REMOVED lines=23> */
.L_x_7288:
[----:B------:R1:W2:Y:S01]  /*6c40*/  SYNCS.PHASECHK.TRANS64.TRYWAIT P1, [UR27+0x28c50], R13 ;  /* 0x028c500dff0075a7 */ /* 0x0002a2000802015b */
[----:B------:R-:W-:Y:S05]  /*6c50*/  @!P0 BRA `(.L_x_7289) ;  /* 0x0000000000048947 */ /* 0x000fea0003800000 */
[----:B------:R-:W-:Y:S01]  /*6c60*/  BPT.TRAP 0x1 ;  /* 0x000000040000795c */ /* 0x000fe20000300000 */
.L_x_7289:
[----:B--2---:R-:W-:Y:S05]  /*6c70*/  @P1 BRA `(.L_x_7290) ;  /* 0x0000000000081947 */ /* 0x004fea0003800000 */
[----:B------:R-:W2:Y:S02]  /*6c80*/  SYNCS.PHASECHK.TRANS64.TRYWAIT P1, [UR27+0x28c50], R13 ;  /* 0x028c500dff0075a7 */ /* 0x000ea4000802015b */
[----:B--2---:R-:W-:Y:S05]  /*6c90*/  @!P1 BRA `(.L_x_7291) ;  /* 0x00000088001c9947 */ /* 0x004fea0003800000 */
.L_x_7290:
        /* <DEDUP_REMOVED lines=34> */
.L_x_7292:
[----:B------:R-:W-:Y:S01]  /*6ec0*/  UISETP.GT.AND UP0, UPT, UR25, UR7, UPT ;  /* 0x000000071900728c */ /* 0x000fe2000bf04270 */
[----:B------:R-:W-:Y:S01]  /*6ed0*/  IMAD.MOV.U32 R15, RZ, RZ, R4 ;  /* 0x000000ffff0f7224 */ /* 0x000fe200078e0004 */
[----:B------:R-:W-:Y:S01]  /*6ee0*/  UIADD3 UR27, UR27, 0x28c60, URZ ;  /* 0x00028c601b1b7890 */ /* 0x000fe2000fffe03f */
[----:B--2---:R-:W-:Y:S01]  /*6ef0*/  MOV R14, R3 ;  /* 0x00000003000e7202 */ /* 0x004fe20000000f00 */
[----:B------:R-:W-:Y:S02]  /*6f00*/  UIADD3 UR25, UR25, -0x1, URZ ;  /* 0xffffffff19197890 */ /* 0x000fe4000fffe03f */
[----:B------:R-:W-:Y:S01]  /*6f10*/  PLOP3.LUT P1, PT, PT, PT, UP0, 0x80, 0x0 ;  /* 0x000000000000781c */ /* 0x000fe20003f2f008 */
[----:B------:R-:W-:Y:S01]  /*6f20*/  UPRMT UR27, UR44, 0x654, UR27 ;  /* 0x000006542c1b7896 */ /* 0x000fe2000800001b */
[----:B------:R-:W-:-:S08]  /*6f30*/  UMOV UR6, UR4 ;  /* 0x0000000400067c82 */ /* 0x000fd00008000000 */
[----:B------:R-:W-:Y:S03]  /*6f40*/  SYNCS.ARRIVE.TRANS64.RED.A1T0 RZ, [UR27], RZ ;  /* 0x000000ffffff79a7 */ /* 0x000fe6000810041b */
[----:B------:R-:W-:Y:S05]  /*6f50*/  @P1 BRA `(.L_x_7293) ;  /* 0xffffffe000801947 */ /* 0x000fea000383ffff */
.L_x_7282:
[----:B------:R-:W-:-:S06]  /*6f60*/  UISETP.GE.AND UP0, UPT, UR25, UR40, UPT ;  /* 0x000000281900728c */ /* 0x000fcc000bf06270 */
[----:B------:R-:W-:-:S13]  /*6f70*/  PLOP3.LUT P1, PT, PT, PT, UP0, 0x80, 0x0 ;  /* 0x000000000000781c */ /* 0x000fda0003f2f008 */
[----:B------:R-:W-:Y:S05]  /*6f80*/  @!P1 BRA `(.L_x_7294) ;  /* 0x0000001800349947 */ /* 0x000fea0003800000 */
[----:B012---:R-:W-:Y:S01]  /*6f90*/  IMAD.MOV.U32 R13, RZ, RZ, R4 ;  /* 0x000000ffff0d7224 */ /* 0x007fe200078e0004 */
[----:B------:R-:W-:Y:S01]  /*6fa0*/  UMOV UR7, UR4 ;  /* 0x0000000400077c82 */ /* 0x000fe20008000000 */
[----:B------:R-:W-:Y:S01]  /*6fb0*/  IMAD.MOV.U32 R12, RZ, RZ, R3 ;  /* 0x000000ffff0c7224 */ /* 0x000fe200078e0003 */
[----:B------:R-:W-:-:S06]  /*6fc0*/  ULDC UR6, c[0x0][0x988] ;  /* 0x0002620000067ab9 */ /* 0x000fcc0000000800 */
.L_x_7305:
[----:B------:R-:W-:-:S04]  /*6fd0*/  UIADD3 UR4, UR7, 0x1, URZ ;  /* 0x0000000107047890 */ /* 0x000fc8000fffe03f */
[----:B------:R-:W-:-:S04]  /*6fe0*/  UISETP.NE.AND UP0, UPT, UR4, 0x2, UPT ;  /* 0x000000020400788c */ /* 0x000fc8000bf05270 */
[----:B------:R-:W-:Y:S02]  /*6ff0*/  USEL UR10, URZ, 0x1, UP0 ;  /* 0x000000013f0a7887 */ /* 0x000fe40008000000 */
[----:B------:R-:W-:Y:S02]  /*7000*/  USEL UR4, UR4, URZ, UP0 ;  /* 0x0000003f04047287 */ /* 0x000fe40008000000 */
[----:B------:R-:W-:Y:S01]  /*7010*/  ULOP3.LUT UR5, UR5, UR10, URZ, 0x3c, !UPT ;  /* 0x0000000a05057292 */ /* 0x000fe2000f8e3c3f */
[----:B0-2---:R-:W-:Y:S11]  /*7020*/  @!P0 BRA `(.L_x_7295) ;  /* 0x0000000000048947 */ /* 0x005ff60003800000 */
[----:B------:R-:W-:Y:S01]  /*7030*/  BPT.TRAP 0x1 ;  /* 0x000000040000795c */ /* 0x000fe20000300000 */
.L_x_7295:
[----:B------:R-:W-:Y:S01]  /*7040*/  ULEA UR26, UR4, UR39, 0x3 ;  /* 0x00000027041a7291 */ /* 0x000fe2000f8e183f */
[----:B------:R-:W-:-:S04]  /*7050*/  MOV R11, UR5 ;  /* 0x00000005000b7c02 */ /* 0x000fc80008000f00 */
[----:B------:R-:W-:-:S04]  /*7060*/  SHF.L.U32 R11, R11, 0x1f, RZ ;  /* 0x0000001f0b0b7819 */ /* 0x000fc800000006ff */
[----:B------:R0:W1:Y:S01]  /*7070*/  SYNCS.PHASECHK.TRANS64.TRYWAIT P1, [UR26+0x28c30], R11 ;  /* 0x028c300bff0075a7 */ /* 0x000062000802015a */
[----:B------:R-:W-:Y:S05]  /*7080*/  @!P0 BRA `(.L_x_7296) ;  /* 0x0000000000048947 */ /* 0x000fea0003800000 */
[----:B------:R-:W-:Y:S01]  /*7090*/  BPT.TRAP 0x1 ;  /* 0x000000040000795c */ /* 0x000fe20000300000 */
.L_x_7296:
[----:B-1----:R-:W-:Y:S05]  /*70a0*/  @P1 BRA `(.L_x_7297) ;  /* 0x0000000000081947 */ /* 0x002fea0003800000 */
[----:B------:R-:W1:Y:S02]  /*70b0*/  SYNCS.PHASECHK.TRANS64.TRYWAIT P1, [UR26+0x28c30], R11 ;  /* 0x028c300bff0075a7 */ /* 0x000e64000802015a */
[----:B-1----:R-:W-:Y:S05]  /*70c0*/  @!P1 BRA `(.L_x_7298) ;  /* 0x0000008400289947 */ /* 0x002fea0003800000 */
.L_x_7297:
        /* <DEDUP_REMOVED lines=22> */
.L_x_7299:
        /* <DEDUP_REMOVED lines=28> */
[----:B------:R-:W-:Y:S02]  /*73f0*/  FMNMX.FTZ R4, R162, R3, !PT ;  /* 0x00000003a2047209 */ /* 0x000fe40007810000 */
[----:B-1----:R-:W-:Y:S02]  /*7400*/  FMNMX.FTZ R3, R16, R15, !PT ;  /* 0x0000000f10037209 */ /* 0x002fe40007810000 */
[----:B------:R-:W-:-:S03]  /*7410*/  FMNMX.FTZ R15, R163, R4, !PT ;  /* 0x00000004a30f7209 */ /* 0x000fc60007810000 */
[C---:B------:R-:W-:Y:S01]  /*7420*/  FMUL.FTZ R22, R3.reuse, UR14 ;  /* 0x0000000e03167c20 */ /* 0x040fe20008410000 */
        /* <DEDUP_REMOVED lines=25> */
[----:B------:R-:W-:Y:S01]  /*75c0*/  FMNMX.FTZ R4, R182, R17, !PT ;  /* 0x00000011b6047209 */ /* 0x000fe20007810000 */
[----:B------:R-:W-:-:S03]  /*75d0*/  FFMA.FTZ R17, R157, UR14, -R22 ;  /* 0x0000000e9d117c23 */ /* 0x000fc60008010816 */
[----:B------:R-:W-:Y:S02]  /*75e0*/  FMNMX.FTZ R4, R183, R4, !PT ;  /* 0x00000004b7047209 */ /* 0x000fe40007810000 */
[----:B------:R-:W2:Y:S03]  /*75f0*/  MUFU.EX2 R152, R152 ;  /* 0x0000009800987308 */ /* 0x000ea60000000800 */
[----:B------:R-:W3:Y:S05]  /*7600*/  SHFL.BFLY PT, R23, R4, 0x2, 0x1f ;  /* 0x0c401f0004177f89 */ /* 0x000eea00000e0000 */
[----:B------:R-:W-:Y:S01]  /*7610*/  MUFU.EX2 R14, R14 ;  /* 0x0000000e000e7308 */ /* 0x000fe20000000800 */
        /* <DEDUP_REMOVED lines=8> */
[C---:B--2---:R-:W-:Y:S01]  /*76a0*/  FADD.FTZ R5, R152.reuse, R5 ;  /* 0x0000000598057221 */ /* 0x044fe20000010000 */
        /* <DEDUP_REMOVED lines=9> */
[----:B---3--:R-:W-:Y:S01]  /*7740*/  FMNMX.FTZ R20, R4, R23, !PT ;  /* 0x0000001704147209 */ /* 0x008fe20007810000 */
[--C-:B------:R-:W-:Y:S01]  /*7750*/  FFMA.FTZ R23, R169, UR14, -R22.reuse ;  /* 0x0000000ea9177c23 */ /* 0x100fe20008010816 */
[----:B------:R-:W-:Y:S01]  /*7760*/  FFMA.FTZ R169, R177, UR14, -R22 ;  /* 0x0000000eb1a97c23 */ /* 0x000fe20008010816 */
[-C--:B------:R-:W-:Y:S01]  /*7770*/  FMUL.FTZ R49, R49, R12.reuse ;  /* 0x0000000c31317220 */ /* 0x080fe20000410000 */
[-C--:B------:R-:W-:Y:S01]  /*7780*/  FMUL.FTZ R52, R52, R12.reuse ;  /* 0x0000000c34347220 */ /* 0x080fe20000410000 */
[----:B------:R-:W1:Y:S01]  /*7790*/  SHFL.BFLY PT, R153, R20, 0x1, 0x1f ;  /* 0x0c201f0014997f89 */ /* 0x000e6200000e0000 */
        /* <DEDUP_REMOVED lines=23> */
[----:B-1----:R-:W-:Y:S01]  /*7910*/  FMNMX.FTZ R4, R20, R153, !PT ;  /* 0x0000009914047209 */ /* 0x002fe20007810000 */
[----:B------:R-:W-:Y:S01]  /*7920*/  MUFU.EX2 R160, R160 ;  /* 0x000000a000a07308 */ /* 0x000fe20000000800 */
[-C--:B------:R-:W-:Y:S01]  /*7930*/  FMUL.FTZ R93, R93, R12.reuse ;  /* 0x0000000c5d5d7220 */ /* 0x080fe20000410000 */
[-C--:B------:R-:W-:Y:S01]  /*7940*/  FMUL.FTZ R96, R96, R12.reuse ;  /* 0x0000000c60607220 */ /* 0x080fe20000410000 */
[-C--:B------:R-:W-:Y:S01]  /*7950*/  FMUL.FTZ R97, R97, R12.reuse ;  /* 0x0000000c61617220 */ /* 0x080fe20000410000 */
        /* <DEDUP_REMOVED lines=21> */
[--C-:B------:R-:W-:Y:S01]  /*7ab0*/  FFMA.FTZ R182, R182, UR14, -R176.reuse ;  /* 0x0000000eb6b67c23 */ /* 0x100fe200080108b0 */
        /* <DEDUP_REMOVED lines=11> */
[----:B--2---:R-:W-:-:S02]  /*7b70*/  IMAD.U32 R155, RZ, RZ, UR7 ;  /* 0x00000007ff9b7e24 */ /* 0x004fc4000f8e00ff */
[----:B-1----:R-:W-:Y:S01]  /*7b80*/  FFMA.FTZ R6, R173, R6, R168 ;  /* 0x00000006ad067223 */ /* 0x002fe200000100a8 */
[-C--:B------:R-:W-:Y:S01]  /*7b90*/  FMUL.FTZ R120, R120, R12.reuse ;  /* 0x0000000c78787220 */ /* 0x080fe20000410000 */
[-C--:B------:R-:W-:Y:S01]  /*7ba0*/  FMUL.FTZ R121, R121, R12.reuse ;  /* 0x0000000c79797220 */ /* 0x080fe20000410000 */
[----:B------:R-:W-:Y:S02]  /*7bb0*/  @!P1 IMAD R22, R155, 0x40, R0 ;  /* 0x000000409b169824 */ /* 0x000fe400078e0200 */
[-C--:B------:R-:W-:Y:S01]  /*7bc0*/  FMUL.FTZ R124, R124, R12.reuse ;  /* 0x0000000c7c7c7220 */ /* 0x080fe20000410000 */
[-C--:B------:R-:W-:Y:S01]  /*7bd0*/  FMUL.FTZ R125, R125, R12.reuse ;  /* 0x0000000c7d7d7220 */ /* 0x080fe20000410000 */
[----:B------:R-:W1:Y:S01]  /*7be0*/  MUFU.EX2 R159, R159 ;  /* 0x0000009f009f7308 */ /* 0x000e620000000800 */
[C---:B---3--:R-:W-:Y:S01]  /*7bf0*/  FADD.FTZ R155, R153.reuse, R6 ;  /* 0x00000006999b7221 */ /* 0x048fe20000010000 */
[----:B------:R-:W-:Y:S01]  /*7c00*/  FADD.FTZ R6, R14, R5 ;  /* 0x000000050e067221 */ /* 0x000fe20000010000 */
[----:B------:R-:W-:Y:S01]  /*7c10*/  @!P1 LEA R22, R22, UR39, 0x2 ;  /* 0x0000002716169c11 */ /* 0x000fe2000f8e10ff */
[----:B------:R-:W-:Y:S01]  /*7c20*/  FMUL.FTZ R128, R128, R12 ;  /* 0x0000000c80807220 */ /* 0x000fe20000410000 */
[----:B------:R-:W-:Y:S01]  /*7c30*/  F2FP.BF16.F32.PACK_AB R153, R153, R168 ;  /* 0x000000a89999723e */ /* 0x000fe200000010ff */
[----:B------:R-:W-:Y:S01]  /*7c40*/  FADD.FTZ R5, R17, R6 ;  /* 0x0000000611057221 */ /* 0x000fe20000010000 */
[-C--:B------:R-:W-:Y:S01]  /*7c50*/  FMUL.FTZ R129, R129, R12.reuse ;  /* 0x0000000c81817220 */ /* 0x080fe20000410000 */
[----:B------:R-:W2:Y:S01]  /*7c60*/  MUFU.EX2 R157, R162 ;  /* 0x000000a2009d7308 */ /* 0x000ea20000000800 */
[----:B----4-:R-:W-:Y:S01]  /*7c70*/  FADD.FTZ R154, R158, R155 ;  /* 0x0000009b9e9a7221 */ /* 0x010fe20000010000 */
[----:B------:R-:W-:Y:S01]  /*7c80*/  @!P1 STS [R22+0x28800], R12 ;  /* 0x0288000c16009388 */ /* 0x000fe20000000800 */
[-C--:B------:R-:W-:Y:S01]  /*7c90*/  FMUL.FTZ R132, R132, R12.reuse ;  /* 0x0000000c84847220 */ /* 0x080fe20000410000 */
[-C--:B------:R-:W-:Y:S01]  /*7ca0*/  FMUL.FTZ R133, R133, R12.reuse ;  /* 0x0000000c85857220 */ /* 0x080fe20000410000 */
[-C--:B------:R-:W-:Y:S01]  /*7cb0*/  FMUL.FTZ R136, R136, R12.reuse ;  /* 0x0000000c88887220 */ /* 0x080fe20000410000 */
[----:B------:R3:W-:Y:S01]  /*7cc0*/  @!P1 STS [R22+0x28820], R173 ;  /* 0x028820ad16009388 */ /* 0x0007e20000000800 */
[-C--:B------:R-:W-:Y:S01]  /*7cd0*/  FMUL.FTZ R137, R137, R12.reuse ;  /* 0x0000000c89897220 */ /* 0x080fe20000410000 */
[----:B------:R-:W4:Y:S01]  /*7ce0*/  MUFU.EX2 R172, R163 ;  /* 0x000000a300ac7308 */ /* 0x000f220000000800 */
[----:B-1----:R-:W-:Y:S01]  /*7cf0*/  FADD.FTZ R154, R159, R154 ;  /* 0x0000009a9f9a7221 */ /* 0x002fe20000010000 */
[-C--:B------:R-:W-:Y:S01]  /*7d00*/  FMUL.FTZ R140, R140, R12.reuse ;  /* 0x0000000c8c8c7220 */ /* 0x080fe20000410000 */
[-C--:B------:R-:W-:Y:S01]  /*7d10*/  FMUL.FTZ R141, R141, R12.reuse ;  /* 0x0000000c8d8d7220 */ /* 0x080fe20000410000 */
[-C--:B------:R-:W-:Y:S01]  /*7d20*/  FMUL.FTZ R144, R144, R12.reuse ;  /* 0x0000000c90907220 */ /* 0x080fe20000410000 */
[-C--:B------:R-:W-:Y:S01]  /*7d30*/  FMUL.FTZ R145, R145, R12.reuse ;  /* 0x0000000c91917220 */ /* 0x080fe20000410000 */
[-C--:B------:R-:W-:Y:S01]  /*7d40*/  FMUL.FTZ R148, R148, R12.reuse ;  /* 0x0000000c94947220 */ /* 0x080fe20000410000 */
[----:B------:R-:W-:Y:S01]  /*7d50*/  FMUL.FTZ R149, R149, R12 ;  /* 0x0000000c95957220 */ /* 0x000fe20000410000 */
        /* <DEDUP_REMOVED lines=8> */
[----:B------:R-:W5:Y:S01]  /*7de0*/  MUFU.EX2 R167, R167 ;  /* 0x000000a700a77308 */ /* 0x000f620000000800 */
[-C--:B------:R-:W-:Y:S01]  /*7df0*/  FMUL.FTZ R39, R39, R173.reuse ;  /* 0x000000ad27277220 */ /* 0x080fe20000410000 */
[-C--:B------:R-:W-:Y:S01]  /*7e00*/  FMUL.FTZ R42, R42, R173.reuse ;  /* 0x000000ad2a2a7220 */ /* 0x080fe20000410000 */
[-C--:B------:R-:W-:Y:S01]  /*7e10*/  FMUL.FTZ R43, R43, R173.reuse ;  /* 0x000000ad2b2b7220 */ /* 0x080fe20000410000 */
[-C--:B------:R-:W-:Y:S01]  /*7e20*/  FMUL.FTZ R46, R46, R173.reuse ;  /* 0x000000ad2e2e7220 */ /* 0x080fe20000410000 */
[-C--:B------:R-:W-:Y:S01]  /*7e30*/  FMUL.FTZ R47, R47, R173.reuse ;  /* 0x000000ad2f2f7220 */ /* 0x080fe20000410000 */
[-C--:B------:R-:W-:Y:S01]  /*7e40*/  FMUL.FTZ R50, R50, R173.reuse ;  /* 0x000000ad32327220 */ /* 0x080fe20000410000 */
        /* <DEDUP_REMOVED lines=11> */
[----:B--2---:R-:W-:Y:S01]  /*7f00*/  FADD.FTZ R5, R157, R154 ;  /* 0x0000009a9d057221 */ /* 0x004fe20000010000 */
[----:B------:R-:W-:Y:S01]  /*7f10*/  F2FP.BF16.F32.PACK_AB R156, R19, R156 ;  /* 0x0000009c139c723e */ /* 0x000fe200000010ff */
[----:B------:R-:W-:Y:S01]  /*7f20*/  FMUL.FTZ R67, R67, R173 ;  /* 0x000000ad43437220 */ /* 0x000fe20000410000 */
[----:B------:R-:W-:Y:S01]  /*7f30*/  FADD.FTZ R155, R19, R170 ;  /* 0x000000aa139b7221 */ /* 0x000fe20000010000 */
[C---:B----4-:R-:W-:Y:S01]  /*7f40*/  FADD.FTZ R5, R172.reuse, R5 ;  /* 0x00000005ac057221 */ /* 0x050fe20000010000 */
[----:B------:R-:W-:Y:S01]  /*7f50*/  F2FP.BF16.F32.PACK_AB R157, R172, R157 ;  /* 0x0000009dac9d723e */ /* 0x000fe200000010ff */
[----:B------:R-:W0:Y:S01]  /*7f60*/  MUFU.EX2 R162, R171 ;  /* 0x000000ab00a27308 */ /* 0x000e220000000800 */
[----:B------:R-:W-:Y:S01]  /*7f70*/  FADD.FTZ R154, R16, R155 ;  /* 0x0000009b109a7221 */ /* 0x000fe20000010000 */
[----:B-1----:R-:W-:Y:S01]  /*7f80*/  FADD.FTZ R170, R166, R5 ;  /* 0x00000005a6aa7221 */ /* 0x002fe20000010000 */
[----:B------:R-:W-:Y:S01]  /*7f90*/  F2FP.BF16.F32.PACK_AB R155, R159, R158 ;  /* 0x0000009e9f9b723e */ /* 0x000fe200000010ff */
[-C--:B------:R-:W-:Y:S01]  /*7fa0*/  FMUL.FTZ R70, R70, R173.reuse ;  /* 0x000000ad46467220 */ /* 0x080fe20000410000 */
[----:B------:R-:W-:Y:S01]  /*7fb0*/  FADD.FTZ R5, R21, R154 ;  /* 0x0000009a15057221 */ /* 0x000fe20000010000 */
[----:B-----5:R-:W-:Y:S01]  /*7fc0*/  FADD.FTZ R170, R167, R170 ;  /* 0x000000aaa7aa7221 */ /* 0x020fe20000010000 */
[----:B------:R-:W-:Y:S01]  /*7fd0*/  F2FP.BF16.F32.PACK_AB R154, R17, R14 ;  /* 0x0000000e119a723e */ /* 0x000fe200000010ff */
[----:B------:R-:W1:Y:S01]  /*7fe0*/  MUFU.EX2 R18, R18 ;  /* 0x0000001200127308 */ /* 0x000e620000000800 */
[----:B------:R-:W-:Y:S01]  /*7ff0*/  BAR.SYNC.DEFER_BLOCKING 0xf, 0x100 ;  /* 0x03c4000000007b1d */ /* 0x000fe20000010000 */
[----:B------:R-:W-:Y:S01]  /*8000*/  FADD.FTZ R14, R160, R5 ;  /* 0x00000005a00e7221 */ /* 0x000fe20000010000 */
[----:B---3--:R-:W-:Y:S01]  /*8010*/  FADD.FTZ R5, R161, R170 ;  /* 0x000000aaa1057221 */ /* 0x008fe20000010000 */
[----:B------:R-:W-:Y:S01]  /*8020*/  F2FP.BF16.F32.PACK_AB R158, R21, R16 ;  /* 0x00000010159e723e */ /* 0x000fe200000010ff */
[----:B------:R-:W-:Y:S01]  /*8030*/  FMUL.FTZ R71, R71, R173 ;  /* 0x000000ad47477220 */ /* 0x000fe20000410000 */
[----:B------:R-:W-:Y:S01]  /*8040*/  FADD.FTZ R15, R23, R14 ;  /* 0x0000000e170f7221 */ /* 0x000fe20000010000 */
[----:B------:R-:W-:Y:S01]  /*8050*/  F2FP.BF16.F32.PACK_AB R159, R167, R166 ;  /* 0x000000a6a79f723e */ /* 0x000fe200000010ff */
[----:B------:R-:W2:Y:S01]  /*8060*/  MUFU.EX2 R163, R174 ;  /* 0x000000ae00a37308 */ /* 0x000ea20000000800 */
[C---:B0-----:R-:W-:Y:S01]  /*8070*/  FADD.FTZ R14, R162.reuse, R5 ;  /* 0x00000005a20e7221 */ /* 0x041fe20000010000 */
[----:B------:R-:W-:Y:S01]  /*8080*/  F2FP.BF16.F32.PACK_AB R161, R162, R161 ;  /* 0x000000a1a2a1723e */ /* 0x000fe200000010ff */
[-C--:B------:R-:W-:Y:S01]  /*8090*/  FMUL.FTZ R74, R74, R173.reuse ;  /* 0x000000ad4a4a7220 */ /* 0x080fe20000410000 */
[----:B------:R-:W-:Y:S01]  /*80a0*/  F2FP.BF16.F32.PACK_AB R160, R23, R160 ;  /* 0x000000a017a0723e */ /* 0x000fe200000010ff */
[-C--:B------:R-:W-:Y:S01]  /*80b0*/  FMUL.FTZ R75, R75, R173.reuse ;  /* 0x000000ad4b4b7220 */ /* 0x080fe20000410000 */
[-C--:B------:R-:W-:Y:S01]  /*80c0*/  FMUL.FTZ R78, R78, R173.reuse ;  /* 0x000000ad4e4e7220 */ /* 0x080fe20000410000 */
[-C--:B------:R-:W-:Y:S01]  /*80d0*/  FMUL.FTZ R79, R79, R173.reuse ;  /* 0x000000ad4f4f7220 */ /* 0x080fe20000410000 */
[----:B------:R-:W0:Y:S01]  /*80e0*/  MUFU.EX2 R165, R165 ;  /* 0x000000a500a57308 */ /* 0x000e220000000800 */
        /* <DEDUP_REMOVED lines=9> */
[----:B------:R2:W-:Y:S01]  /*8180*/  STSM.16.M88.4 [R10+0x26800], R152 ;  /* 0x026800980a007844 */ /* 0x0005e20000000200 */
[-C--:B------:R-:W-:Y:S01]  /*8190*/  FMUL.FTZ R94, R94, R173.reuse ;  /* 0x000000ad5e5e7220 */ /* 0x080fe20000410000 */
[-C--:B------:R-:W-:Y:S01]  /*81a0*/  FMUL.FTZ R95, R95, R173.reuse ;  /* 0x000000ad5f5f7220 */ /* 0x080fe20000410000 */
[-C--:B------:R-:W-:Y:S01]  /*81b0*/  FMUL.FTZ R98, R98, R173.reuse ;  /* 0x000000ad62627220 */ /* 0x080fe20000410000 */
[----:B------:R2:W-:Y:S01]  /*81c0*/  STSM.16.M88.4 [R8], R156 ;  /* 0x0000009c08007844 */ /* 0x0005e20000000200 */
[-C--:B------:R-:W-:Y:S01]  /*81d0*/  FMUL.FTZ R99, R99, R173.reuse ;  /* 0x000000ad63637220 */ /* 0x080fe20000410000 */
[----:B------:R-:W3:Y:S01]  /*81e0*/  MUFU.EX2 R164, R164 ;  /* 0x000000a400a47308 */ /* 0x000ee20000000800 */
[C---:B0-----:R-:W-:Y:S01]  /*81f0*/  FADD.FTZ R15, R165.reuse, R22 ;  /* 0x00000016a50f7221 */ /* 0x041fe20000010000 */
[----:B------:R-:W-:Y:S01]  /*8200*/  F2FP.BF16.F32.PACK_AB R162, R165, R18 ;  /* 0x00000012a5a2723e */ /* 0x000fe200000010ff */
[-C--:B------:R-:W-:Y:S01]  /*8210*/  FMUL.FTZ R102, R102, R173.reuse ;  /* 0x000000ad66667220 */ /* 0x080fe20000410000 */
[-C--:B------:R-:W-:Y:S01]  /*8220*/  FMUL.FTZ R103, R103, R173.reuse ;  /* 0x000000ad67677220 */ /* 0x080fe20000410000 */
[-C--:B------:R-:W-:Y:S01]  /*8230*/  FMUL.FTZ R106, R106, R173.reuse ;  /* 0x000000ad6a6a7220 */ /* 0x080fe20000410000 */
[-C--:B------:R-:W-:Y:S01]  /*8240*/  FMUL.FTZ R107, R107, R173.reuse ;  /* 0x000000ad6b6b7220 */ /* 0x080fe20000410000 */
[----:B------:R-:W-:Y:S01]  /*8250*/  FMUL.FTZ R110, R110, R173 ;  /* 0x000000ad6e6e7220 */ /* 0x000fe20000410000 */
[----:B------:R-:W0:Y:S01]  /*8260*/  MUFU.EX2 R178, R178 ;  /* 0x000000b200b27308 */ /* 0x000e220000000800 */
        /* <DEDUP_REMOVED lines=30> */
[----:B------:R-:W-:Y:S01]  /*8450*/  FMUL.FTZ R151, R151, R173 ;  /* 0x000000ad97977220 */ /* 0x000fe20000410000 */
[----:B------:R-:W1:Y:S01]  /*8460*/  MUFU.EX2 R179, R179 ;  /* 0x000000b300b37308 */ /* 0x000e620000000800 */
[----:B---3--:R-:W-:-:S07]  /*8470*/  FADD.FTZ R6, R20, R5 ;  /* 0x0000000514067221 */ /* 0x008fce0000010000 */
[----:B------:R-:W3:Y:S01]  /*8480*/  MUFU.EX2 R182, R182 ;  /* 0x000000b600b67308 */ /* 0x000ee20000000800 */
[C---:B0-----:R-:W-:Y:S01]  /*8490*/  F2FP.BF16.F32.PACK_AB R166, R13.reuse, R20 ;  /* 0x000000140da6723e */ /* 0x041fe200000010ff */
[----:B------:R-:W-:-:S06]  /*84a0*/  FADD.FTZ R5, R13, R6 ;  /* 0x000000060d057221 */ /* 0x000fcc0000010000 */
[----:B------:R-:W0:Y:S01]  /*84b0*/  MUFU.EX2 R183, R183 ;  /* 0x000000b700b77308 */ /* 0x000e220000000800 */
[C---:B-1----:R-:W-:Y:S01]  /*84c0*/  FADD.FTZ R15, R179.reuse, R16 ;  /* 0x00000010b30f7221 */ /* 0x042fe20000010000 */
[----:B------:R-:W-:-:S03]  /*84d0*/  F2FP.BF16.F32.PACK_AB R165, R179, R178 ;  /* 0x000000b2b3a5723e */ /* 0x000fc600000010ff */
[----:B---3--:R-:W-:Y:S01]  /*84e0*/  FADD.FTZ R14, R182, R15 ;  /* 0x0000000fb60e7221 */ /* 0x008fe20000010000 */
[----:B0-----:R-:W-:-:S03]  /*84f0*/  F2FP.BF16.F32.PACK_AB R167, R183, R182 ;  /* 0x000000b6b7a7723e */ /* 0x001fc600000010ff */
[----:B------:R-:W-:Y:S02]  /*8500*/  FADD.FTZ R6, R183, R14 ;  /* 0x0000000eb7067221 */ /* 0x000fe40000010000 */
[----:B------:R2:W-:Y:S01]  /*8510*/  STSM.16.M88.4 [R7], R164 ;  /* 0x000000a407007844 */ /* 0x0005e20000000200 */
[----:B------:R-:W-:Y:S05]  /*8520*/  @!P0 BRA `(.L_x_7300) ;  /* 0x0000000000048947 */ /* 0x000fea0003800000 */
[----:B------:R-:W-:Y:S01]  /*8530*/  BPT.TRAP 0x1 ;  /* 0x000000040000795c */ /* 0x000fe20000300000 */
.L_x_7300:
[----:B------:R0:W1:Y:S01]  /*8540*/  SYNCS.PHASECHK.TRANS64.TRYWAIT P1, [UR26+0x28c50], R11 ;  /* 0x028c500bff0075a7 */ /* 0x000062000802015a */
[----:B------:R-:W-:Y:S05]  /*8550*/  @!P0 BRA `(.L_x_7301) ;  /* 0x0000000000048947 */ /* 0x000fea0003800000 */
[----:B------:R-:W-:Y:S01]  /*8560*/  BPT.TRAP 0x1 ;  /* 0x000000040000795c */ /* 0x000fe20000300000 */
.L_x_7301:
[----:B-1----:R-:W-:Y:S05]  /*8570*/  @P1 BRA `(.L_x_7302) ;  /* 0x0000000000081947 */ /* 0x002fea0003800000 */
[----:B------:R-:W1:Y:S02]  /*8580*/  SYNCS.PHASECHK.TRANS64.TRYWAIT P1, [UR26+0x28c50], R11 ;  /* 0x028c500bff0075a7 */ /* 0x000e64000802015a */
[----:B-1----:R-:W-:Y:S05]  /*8590*/  @!P1 BRA `(.L_x_7303) ;  /* 0x00000070000c9947 */ /* 0x002fea0003800000 */
.L_x_7302:
        /* <DEDUP_REMOVED lines=34> */
.L_x_7304:
[----:B------:R-:W-:Y:S01]  /*87c0*/  UISETP.GT.AND UP0, UPT, UR25, UR40, UPT ;  /* 0x000000281900728c */ /* 0x000fe2000bf04270 */
[----:B------:R-:W-:Y:S01]  /*87d0*/  MOV R13, R4 ;  /* 0x00000004000d7202 */ /* 0x000fe20000000f00 */
[----:B------:R-:W-:Y:S01]  /*87e0*/  UIADD3 UR7, UR26, 0x28c60, URZ ;  /* 0x00028c601a077890 */ /* 0x000fe2000fffe03f */
[----:B-1----:R-:W-:Y:S01]  /*87f0*/  IMAD.MOV.U32 R12, RZ, RZ, R3 ;  /* 0x000000ffff0c7224 */ /* 0x002fe200078e0003 */
[----:B------:R-:W-:Y:S02]  /*8800*/  UIADD3 UR25, UR25, -0x1, URZ ;  /* 0xffffffff19197890 */ /* 0x000fe4000fffe03f */
[----:B------:R-:W-:Y:S01]  /*8810*/  PLOP3.LUT P1, PT, PT, PT, UP0, 0x80, 0x0 ;  /* 0x000000000000781c */ /* 0x000fe20003f2f008 */
[----:B------:R-:W-:-:S09]  /*8820*/  UPRMT UR7, UR44, 0x654, UR7 ;  /* 0x000006542c077896 */ /* 0x000fd20008000007 */
[----:B------:R-:W-:Y:S01]  /*8830*/  SYNCS.ARRIVE.TRANS64.RED.A1T0 RZ, [UR7], RZ ;  /* 0x000000ffffff79a7 */ /* 0x000fe20008100407 */
[----:B------:R-:W-:Y:S02]  /*8840*/  UMOV UR7, UR4 ;  /* 0x0000000400077c82 */ /* 0x000fe40008000000 */
[----:B------:R-:W-:Y:S05]  /*8850*/  @P1 BRA `(.L_x_7305) ;  /* 0xffffffe400dc1947 */ /* 0x000fea000383ffff */
.L_x_7294:
[----:B--23--:R-:W2:Y:S01]  /*8860*/  SHFL.BFLY PT, R8, R5, 0x2, 0x1f ;  /* 0x0c401f0005087f89 */ /* 0x00cea200000e0000 */
[----:B------:R-:W-:Y:S08]  /*8870*/  BAR.ARV 0x8, 0x100 ;  /* 0x0204000000007b1d */ /* 0x000ff00000002000 */
[----:B------:R-:W-:Y:S01]  /*8880*/  BAR.SYNC.DEFER_BLOCKING 0xf, 0x100 ;  /* 0x03c4000000007b1d */ /* 0x000fe20000010000 */
[----:B------:R-:W-:-:S02]  /*8890*/  ISETP.NE.AND P0, PT, R2, RZ, PT ;  /* 0x000000ff0200720c */ /* 0x000fc40003f05270 */
[----:B------:R-:W-:-:S03]  /*88a0*/  MOV R2, RZ ;  /* 0x000000ff00027202 */ /* 0x000fc60000000f00 */
[----:B------:R-:W3:Y:S01]  /*88b0*/  SHFL.BFLY PT, R9, R6, 0x2, 0x1f ;  /* 0x0c401f0006097f89 */ /* 0x000ee200000e0000 */
[----:B--2---:R-:W-:Y:S01]  /*88c0*/  FADD.FTZ R8, R8, R5 ;  /* 0x0000000508087221 */ /* 0x004fe20000010000 */
[----:B------:R-:W-:-:S04]  /*88d0*/  IMAD.U32 R5, RZ, RZ, UR4 ;  /* 0x00000004ff057e24 */ /* 0x000fc8000f8e00ff */
[----:B------:R-:W0:Y:S01]  /*88e0*/  SHFL.BFLY PT, R7, R8, 0x1, 0x1f ;  /* 0x0c201f0008077f89 */ /* 0x000e2200000e0000 */
[----:B------:R-:W-:Y:S01]  /*88f0*/  IMAD R0, R5, 0x40, R0 ;  /* 0x0000004005007824 */ /* 0x000fe200078e0200 */
[----:B------:R-:W-:-:S04]  /*8900*/  MOV R5, 0xff800000 ;  /* 0xff80000000057802 */ /* 0x000fc80000000f00 */
[----:B------:R-:W-:Y:S01]  /*8910*/  @!P0 LEA R0, R0, UR39, 0x2 ;  /* 0x0000002700008c11 */ /* 0x000fe2000f8e10ff */
[----:B---3--:R-:W-:Y:S01]  /*8920*/  FADD.FTZ R9, R9, R6 ;  /* 0x0000000609097221 */ /* 0x008fe20000010000 */
[----:B------:R-:W-:-:S04]  /*8930*/  IMAD.MOV.U32 R6, RZ, RZ, -0x800000 ;  /* 0xff800000ff067424 */ /* 0x000fc800078e00ff */
[----:B------:R-:W2:Y:S01]  /*8940*/  SHFL.BFLY PT, R10, R9, 0x1, 0x1f ;  /* 0x0c201f00090a7f89 */ /* 0x000ea200000e0000 */
[----:B0-----:R-:W-:Y:S01]  /*8950*/  FADD.FTZ R11, R8, R7 ;  /* 0x00000007080b7221 */ /* 0x001fe20000010000 */
[----:B------:R-:W-:-:S04]  /*8960*/  IMAD.MOV.U32 R7, RZ, RZ, RZ ;  /* 0x000000ffff077224 */ /* 0x000fc800078e00ff */
[----:B------:R-:W-:-:S13]  /*8970*/  FSETP.NE.FTZ.AND P1, PT, R11, RZ, PT ;  /* 0x000000ff0b00720b */ /* 0x000fda0003f35000 */
[----:B------:R-:W0:Y:S01]  /*8980*/  @P1 MUFU.RCP R7, R11 ;  /* 0x0000000b00071308 */ /* 0x000e220000001000 */
[----:B--2---:R-:W-:-:S05]  /*8990*/  FADD.FTZ R10, R9, R10 ;  /* 0x0000000a090a7221 */ /* 0x004fca0000010000 */
[----:B------:R-:W-:Y:S02]  /*89a0*/  FSETP.NE.FTZ.AND P2, PT, R10, RZ, PT ;  /* 0x000000ff0a00720b */ /* 0x000fe40003f55000 */
[----:B------:R-:W-:Y:S01]  /*89b0*/  @P1 MUFU.LG2 R8, R11 ;  /* 0x0000000b00081308 */ /* 0x000fe20000000c00 */
[----:B0-----:R-:W-:Y:S01]  /*89c0*/  @!P0 STS [R0+0x28800], R7 ;  /* 0x0288000700008388 */ /* 0x001fe20000000800 */
[-C--:B------:R-:W-:Y:S01]  /*89d0*/  FMUL.FTZ R24, R24, R7.reuse ;  /* 0x0000000718187220 */ /* 0x080fe20000410000 */
[----:B------:R-:W-:-:S08]  /*89e0*/  FMUL.FTZ R25, R25, R7 ;  /* 0x0000000719197220 */ /* 0x000fd00000410000 */
[----:B------:R-:W0:Y:S01]  /*89f0*/  @P2 MUFU.RCP R2, R10 ;  /* 0x0000000a00022308 */ /* 0x000e220000001000 */
[-C--:B------:R-:W-:Y:S01]  /*8a00*/  FMUL.FTZ R28, R28, R7.reuse ;  /* 0x000000071c1c7220 */ /* 0x080fe20000410000 */
[-C--:B------:R-:W-:Y:S01]  /*8a10*/  FMUL.FTZ R29, R29, R7.reuse ;  /* 0x000000071d1d7220 */ /* 0x080fe20000410000 */
[-C--:B------:R-:W-:Y:S01]  /*8a20*/  FMUL.FTZ R32, R32, R7.reuse ;  /* 0x0000000720207220 */ /* 0x080fe20000410000 */
[-C--:B------:R-:W-:Y:S01]  /*8a30*/  FMUL.FTZ R33, R33, R7.reuse ;  /* 0x0000000721217220 */ /* 0x080fe20000410000 */
[-C--:B------:R-:W-:Y:S01]  /*8a40*/  FMUL.FTZ R36, R36, R7.reuse ;  /* 0x0000000724247220 */ /* 0x080fe20000410000 */
[-C--:B------:R-:W-:Y:S01]  /*8a50*/  FMUL.FTZ R37, R37, R7.reuse ;  /* 0x0000000725257220 */ /* 0x080fe20000410000 */
[-C--:B------:R-:W-:Y:S01]  /*8a60*/  FMUL.FTZ R40, R40, R7.reuse ;  /* 0x0000000728287220 */ /* 0x080fe20000410000 */
[----:B------:R2:W3:Y:S01]  /*8a70*/  @P2 MUFU.LG2 R9, R10 ;  /* 0x0000000a00092308 */ /* 0x0004e20000000c00 */
        /* <DEDUP_REMOVED lines=8> */
[----:B0-----:R0:W-:Y:S01]  /*8b00*/  @!P0 STS [R0+0x28820], R2 ;  /* 0x0288200200008388 */ /* 0x0011e20000000800 */
[----:B--2---:R-:W-:-:S02]  /*8b10*/  IMAD.U32 R10, RZ, RZ, UR14 ;  /* 0x0000000eff0a7e24 */ /* 0x004fc4000f8e00ff */
        /* <DEDUP_REMOVED lines=8> */
[----:B0-----:R-:W-:Y:S01]  /*8ba0*/  MOV R0, UR14 ;  /* 0x0000000e00007c02 */ /* 0x001fe20008000f00 */
        /* <DEDUP_REMOVED lines=41> */
[----:B------:R-:W-:Y:S01]  /*8e40*/  @P1 FMUL.FTZ R7, R8, 0.69314718246459960938 ;  /* 0x3f31721808071820 */ /* 0x000fe20000410000 */
[----:B---3--:R-:W-:Y:S01]  /*8e50*/  @P2 FMUL.FTZ R9, R9, 0.69314718246459960938 ;  /* 0x3f31721809092820 */ /* 0x008fe20000410000 */
        /* <DEDUP_REMOVED lines=68> */
.L_x_7258:
[----:B------:R-:W-:Y:S05]  /*92a0*/  @P0 BRA `(.L_x_7306) ;  /* 0x0000002000f80947 */ /* 0x000fea0003800000 */
[----:B------:R-:W0:Y:S01]  /*92b0*/  S2R R0, SR_TID.X ;  /* 0x0000000000007919 */ /* 0x000e220000002100 */
[----:B------:R-:W2:Y:S01]  /*92c0*/  S2UR UR5, SR_CgaCtaId ;  /* 0x00000000000579c3 */ /* 0x000ea20000008800 */
[----:B------:R-:W-:Y:S01]  /*92d0*/  UMOV UR4, 0x400 ;  /* 0x0000040000047882 */ /* 0x000fe20000000000 */
[----:B------:R-:W-:-:S06]  /*92e0*/  IMAD R2, RZ, RZ, -UR42 ;  /* 0x8000002aff027e24 */ /* 0x000fcc000f8e02ff */
[----:B------:R-:W-:Y:S08]  /*92f0*/  BAR.SYNC.DEFER_BLOCKING 0x1, 0x100 ;  /* 0x0044000000007b1d */ /* 0x000ff00000010000 */
[----:B------:R-:W3:Y:S08]  /*9300*/  S2UR UR6, SR_CTAID.Y ;  /* 0x00000000000679c3 */ /* 0x000ef00000002600 */
[----:B------:R-:W3:Y:S01]  /*9310*/  LDC R3, c[0x0][0xc50] ;  /* 0x00031400ff037b82 */ /* 0x000ee20000000800 */
[----:B--2---:R-:W-:-:S07]  /*9320*/  ULEA UR4, UR5, UR4, 0x18 ;  /* 0x0000000405047291 */ /* 0x004fce000f8ec03f */
[----:B------:R-:W2:Y:S01]  /*9330*/  LDC R7, c[0x0][0xbe8] ;  /* 0x0002fa00ff077b82 */ /* 0x000ea20000000800 */
[----:B------:R-:W-:Y:S01]  /*9340*/  UIADD3 UR4, UR4, 0x28c20, URZ ;  /* 0x00028c2004047890 */ /* 0x000fe2000fffe03f */
[----:B0-----:R-:W-:-:S03]  /*9350*/  VIADD R18, R0, 0xffffff80 ;  /* 0xffffff8000127836 */ /* 0x001fc60000000000 */
[----:B------:R-:W-:Y:S02]  /*9360*/  UPRMT UR4, URZ, 0x654, UR4 ;  /* 0x000006543f047896 */ /* 0x000fe40008000004 */
[----:B------:R-:W-:-:S04]  /*9370*/  SHF.R.S32.HI R21, RZ, 0x1f, R18 ;  /* 0x0000001fff157819 */ /* 0x000fc80000011412 */
[----:B------:R-:W-:Y:S01]  /*9380*/  LEA.HI R4, R21, R18, RZ, 0x7 ;  /* 0x0000001215047211 */ /* 0x000fe200078f38ff */
[----:B---3--:R-:W-:Y:S01]  /*9390*/  IMAD R2, R3, R2, UR6 ;  /* 0x0000000603027e24 */ /* 0x008fe2000f8e0202 */
[----:B------:R-:W-:Y:S01]  /*93a0*/  USHF.R.S32.HI UR6, URZ, 0x1f, UR42 ;  /* 0x0000001f3f067899 */ /* 0x000fe2000801142a */
[----:B------:R-:W-:Y:S01]  /*93b0*/  SYNCS.ARRIVE.TRANS64.RED.A1T0 RZ, [UR4], RZ ;  /* 0x000000ffffff79a7 */ /* 0x000fe20008100404 */
[----:B------:R-:W-:Y:S02]  /*93c0*/  SHF.R.S32.HI R0, RZ, 0x7, R4 ;  /* 0x00000007ff007819 */ /* 0x000fe40000011404 */
[----:B------:R-:W-:Y:S02]  /*93d0*/  LOP3.LUT R9, R4, 0xffffff80, RZ, 0xc0, !PT ;  /* 0xffffff8004097812 */ /* 0x000fe400078ec0ff */
[----:B------:R-:W-:Y:S01]  /*93e0*/  SHF.R.S32.HI R3, RZ, 0x1f, R2 ;  /* 0x0000001fff037819 */ /* 0x000fe20000011402 */
[----:B------:R-:W0:Y:S01]  /*93f0*/  SHFL.IDX PT, R10, R0, RZ, 0x1f ;  /* 0x00001fff000a7589 */ /* 0x000e2200000e0000 */
[----:B------:R-:W-:-:S02]  /*9400*/  IADD3 R8, R18, -R9, RZ ;  /* 0x8000000912087210 */ /* 0x000fc40007ffe0ff */
[----:B--2---:R-:W-:Y:S02]  /*9410*/  ISETP.NE.AND P1, PT, R7, 0x1, PT ;  /* 0x000000010700780c */ /* 0x004fe40003f25270 */
[----:B------:R-:W-:-:S04]  /*9420*/  SHF.R.S32.HI R155, RZ, 0x1f, R8 ;  /* 0x0000001fff9b7819 */ /* 0x000fc80000011408 */
[----:B------:R-:W-:-:S04]  /*9430*/  LEA.HI R9, R155, R8, RZ, 0x2 ;  /* 0x000000089b097211 */ /* 0x000fc800078f10ff */
[----:B------:R-:W-:Y:S02]  /*9440*/  SHF.R.S32.HI R154, RZ, 0x2, R9 ;  /* 0x00000002ff9a7819 */ /* 0x000fe40000011409 */
[----:B0-----:R-:W-:-:S13]  /*9450*/  ISETP.NE.AND P0, PT, R10, RZ, PT ;  /* 0x000000ff0a00720c */ /* 0x001fda0003f05270 */
[----:B------:R-:W-:Y:S05]  /*9460*/  @P0 BRA `(.L_x_7307) ;  /* 0x0000000400440947 */ /* 0x000fea0003800000 */
[----:B------:R-:W0:Y:S01]  /*9470*/  LDC R19, c[0x0][0xbe8] ;  /* 0x0002fa00ff137b82 */ /* 0x000e220000000800 */
[----:B------:R-:W-:Y:S01]  /*9480*/  LOP3.LUT R11, R4, 0xffffff80, RZ, 0xc0, !PT ;  /* 0xffffff80040b7812 */ /* 0x000fe200078ec0ff */
[----:B------:R-:W2:Y:S01]  /*9490*/  S2R R23, SR_CTAID.X ;  /* 0x0000000000177919 */ /* 0x000ea20000002500 */
[----:B------:R-:W-:Y:S01]  /*94a0*/  LEA.HI R10, R21, R18, RZ, 0x2 ;  /* 0x00000012150a7211 */ /* 0x000fe200078f10ff */
[----:B------:R-:W-:Y:S02]  /*94b0*/  ULDC.64 UR4, c[0x0][0xbd0] ;  /* 0x0002f40000047ab9 */ /* 0x000fe40000000a00 */
[----:B------:R-:W-:Y:S01]  /*94c0*/  IMAD.IADD R20, R18, 0x1, -R11 ;  /* 0x0000000112147824 */ /* 0x000fe200078e0a0b */
[----:B------:R-:W-:Y:S01]  /*94d0*/  LOP3.LUT R17, R10, 0xfffffffc, RZ, 0xc0, !PT ;  /* 0xfffffffc0a117812 */ /* 0x000fe200078ec0ff */
[----:B------:R-:W3:Y:S01]  /*94e0*/  S2UR UR7, SR_CTAID.Z ;  /* 0x00000000000779c3 */ /* 0x000ee20000002700 */
[----:B------:R-:W-:Y:S02]  /*94f0*/  UIMAD.WIDE.U32 UR8, UR42, UR4, URZ ;  /* 0x000000042a0872a5 */ /* 0x000fe4000f8e003f */
[----:B------:R-:W-:Y:S01]  /*9500*/  SHF.R.S32.HI R11, RZ, 0x1f, R20 ;  /* 0x0000001fff0b7819 */ /* 0x000fe20000011414 */
[----:B------:R-:W-:Y:S01]  /*9510*/  IMAD.IADD R10, R18, 0x1, -R17 ;  /* 0x00000001120a7824 */ /* 0x000fe200078e0a11 */
[----:B------:R-:W-:-:S02]  /*9520*/  UIMAD UR4, UR6, UR4, URZ ;  /* 0x00000004060472a4 */ /* 0x000fc4000f8e023f */
[C---:B------:R-:W-:Y:S01]  /*9530*/  LEA.HI R22, R11.reuse, R20, RZ, 0x2 ;  /* 0x000000140b167211 */ /* 0x040fe200078f10ff */
[----:B------:R-:W4:Y:S01]  /*9540*/  LDC.64 R14, c[0x0][0xbd8] ;  /* 0x0002f600ff0e7b82 */ /* 0x000f220000000a00 */
[----:B------:R-:W-:Y:S01]  /*9550*/  LEA.HI R12, R10, R10, RZ, 0x1 ;  /* 0x0000000a0a0c7211 */ /* 0x000fe200078f08ff */
[----:B------:R-:W-:Y:S01]  /*9560*/  UIMAD UR4, UR42, UR5, UR4 ;  /* 0x000000052a0472a4 */ /* 0x000fe2000f8e0204 */
[--C-:B------:R-:W-:Y:S02]  /*9570*/  SHF.R.S32.HI R4, RZ, 0x2, R22.reuse ;  /* 0x00000002ff047819 */ /* 0x100fe40000011416 */
[----:B-1----:R-:W-:Y:S01]  /*9580*/  SHF.R.S32.HI R13, RZ, 0x1f, R22 ;  /* 0x0000001fff0d7819 */ /* 0x002fe20000011416 */
[----:B------:R-:W-:Y:S01]  /*9590*/  UIADD3 UR4, UR9, UR4, URZ ;  /* 0x0000000409047290 */ /* 0x000fe2000fffe03f */
[----:B------:R-:W-:Y:S02]  /*95a0*/  LEA.HI R11, R11, R20, RZ, 0x5 ;  /* 0x000000140b0b7211 */ /* 0x000fe400078f28ff */
[----:B0-----:R-:W-:-:S02]  /*95b0*/  ISETP.NE.AND P0, PT, R19, 0x1, PT ;  /* 0x000000011300780c */ /* 0x001fc40003f05270 */
[----:B------:R-:W-:Y:S02]  /*95c0*/  LEA.HI R13, R13, R4, RZ, 0x3 ;  /* 0x000000040d0d7211 */ /* 0x000fe400078f18ff */
[----:B------:R-:W-:Y:S02]  /*95d0*/  LOP3.LUT R153, R12, 0x1ffffffe, RZ, 0xc0, !PT ;  /* 0x1ffffffe0c997812 */ /* 0x000fe400078ec0ff */
[----:B------:R-:W-:Y:S01]  /*95e0*/  LOP3.LUT R13, R13, 0xfffffff8, RZ, 0xc0, !PT ;  /* 0xfffffff80d0d7812 */ /* 0x000fe200078ec0ff */
[----:B---3--:R-:W-:Y:S01]  /*95f0*/  USHF.R.S32.HI UR5, URZ, 0x1f, UR7 ;  /* 0x0000001f3f057899 */ /* 0x008fe20008011407 */
[----:B------:R-:W-:Y:S01]  /*9600*/  SHF.R.S32.HI R11, RZ, 0x5, R11 ;  /* 0x00000005ff0b7819 */ /* 0x000fe2000001140b */
[----:B------:R-:W-:Y:S01]  /*9610*/  IMAD.IADD R153, R10, 0x1, -R153 ;  /* 0x000000010a997824 */ /* 0x000fe200078e0a99 */
[----:B------:R-:W-:Y:S02]  /*9620*/  IADD3 R4, R4, -R13, RZ ;  /* 0x8000000d04047210 */ /* 0x000fe40007ffe0ff */
[----:B------:R-:W-:Y:S01]  /*9630*/  MOV R10, UR8 ;  /* 0x00000008000a7c02 */ /* 0x000fe20008000f00 */
[----:B------:R-:W0:Y:S02]  /*9640*/  @P0 LDC R13, c[0x0][0xbec] ;  /* 0x0002fb00ff0d0b82 */ /* 0x000e240000000800 */
[----:B------:R-:W-:-:S02]  /*9650*/  IMAD R152, R11, 0x10, R4 ;  /* 0x000000100b987824 */ /* 0x000fc400078e0204 */
[C---:B----4-:R-:W-:Y:S02]  /*9660*/  IMAD R12, R14.reuse, UR5, RZ ;  /* 0x000000050e0c7c24 */ /* 0x050fe4000f8e02ff */
[----:B------:R-:W-:Y:S02]  /*9670*/  IMAD R4, R153, 0x8, R152 ;  /* 0x0000000899047824 */ /* 0x000fe400078e0298 */
[----:B------:R-:W1:Y:S01]  /*9680*/  @P0 LDC R17, c[0x0][0xbf0] ;  /* 0x0002fc00ff110b82 */ /* 0x000e620000000800 */
[----:B------:R-:W-:Y:S01]  /*9690*/  IMAD.U32 R11, RZ, RZ, UR9 ;  /* 0x00000009ff0b7e24 */ /* 0x000fe2000f8e00ff */
[----:B------:R-:W-:Y:S01]  /*96a0*/  MOV R11, UR4 ;  /* 0x00000004000b7c02 */ /* 0x000fe20008000f00 */
[----:B--2---:R-:W-:Y:S01]  /*96b0*/  IMAD R4, R23, 0x40, R4 ;  /* 0x0000004017047824 */ /* 0x004fe200078e0204 */
[----:B------:R-:W-:Y:S01]  /*96c0*/  ULDC.64 UR4, c[0x0][0xbe0] ;  /* 0x0002f80000047ab9 */ /* 0x000fe20000000a00 */
[----:B------:R-:W-:Y:S02]  /*96d0*/  IMAD R15, R15, UR7, R12 ;  /* 0x000000070f0f7c24 */ /* 0x000fe4000f8e020c */
[----:B------:R-:W-:-:S04]  /*96e0*/  IMAD.WIDE.U32 R10, R14, UR7, R10 ;  /* 0x000000070e0a7c25 */ /* 0x000fc8000f8e000a */
[----:B------:R-:W-:Y:S01]  /*96f0*/  IMAD R23, R23, 0x40, R152 ;  /* 0x0000004017177824 */ /* 0x000fe200078e0298 */
[----:B------:R-:W-:Y:S01]  /*9700*/  IADD3 R11, R11, R15, RZ ;  /* 0x0000000f0b0b7210 */ /* 0x000fe20007ffe0ff */
[----:B0-----:R-:W-:-:S04]  /*9710*/  @P0 IMAD.HI.U32 R12, R4, R13, RZ ;  /* 0x0000000d040c0227 */ /* 0x001fc800078e00ff */
[----:B------:R-:W-:Y:S02]  /*9720*/  IMAD.MOV.U32 R13, RZ, RZ, R4 ;  /* 0x000000ffff0d7224 */ /* 0x000fe400078e0004 */
[----:B------:R-:W-:Y:S01]  /*9730*/  IMAD.WIDE.U32 R10, R2, UR4, R10 ;  /* 0x00000004020a7c25 */ /* 0x000fe2000f8e000a */
[----:B-1----:R-:W-:-:S03]  /*9740*/  @P0 SHF.R.U32.HI R13, RZ, R17, R12 ;  /* 0x00000011ff0d0219 */ /* 0x002fc6000001160c */
[----:B------:R-:W-:Y:S01]  /*9750*/  IMAD R17, R3, UR4, RZ ;  /* 0x0000000403117c24 */ /* 0x000fe2000f8e02ff */
[----:B------:R-:W-:Y:S01]  /*9760*/  IADD3 R10, P0, R13, R10, RZ ;  /* 0x0000000a0d0a7210 */ /* 0x000fe20007f1e0ff */
[----:B------:R-:W-:Y:S02]  /*9770*/  IMAD.MOV R15, RZ, RZ, -R13 ;  /* 0x000000ffff0f7224 */ /* 0x000fe400078e0a0d */
[----:B------:R-:W-:Y:S01]  /*9780*/  IMAD R12, R2, UR5, R17 ;  /* 0x00000005020c7c24 */ /* 0x000fe2000f8e0211 */
[----:B------:R-:W-:Y:S01]  /*9790*/  SHF.R.S32.HI R17, RZ, 0x1f, R13 ;  /* 0x0000001fff117819 */ /* 0x000fe2000001140d */
[----:B------:R-:W-:Y:S01]  /*97a0*/  IMAD R15, R19, R15, R4 ;  /* 0x0000000f130f7224 */ /* 0x000fe200078e0204 */
[----:B------:R-:W-:Y:S01]  /*97b0*/  ULDC.64 UR4, c[0x0][0xbc8] ;  /* 0x0002f20000047ab9 */ /* 0x000fe20000000a00 */
[----:B------:R-:W-:Y:S02]  /*97c0*/  LOP3.LUT R13, R22, 0x7ffffffc, RZ, 0xc0, !PT ;  /* 0x7ffffffc160d7812 */ /* 0x000fe400078ec0ff */
[----:B------:R-:W-:-:S02]  /*97d0*/  IADD3.X R11, R17, R11, R12, P0, !PT ;  /* 0x0000000b110b7210 */ /* 0x000fc400007fe40c */
[----:B------:R-:W-:Y:S01]  /*97e0*/  SHF.R.S32.HI R4, RZ, 0x1f, R15 ;  /* 0x0000001fff047819 */ /* 0x000fe2000001140f */
[----:B------:R-:W-:Y:S02]  /*97f0*/  IMAD.IADD R20, R20, 0x1, -R13 ;  /* 0x0000000114147824 */ /* 0x000fe400078e0a0d */
[----:B------:R-:W-:-:S04]  /*9800*/  IMAD.WIDE.U32 R10, R15, UR4, R10 ;  /* 0x000000040f0a7c25 */ /* 0x000fc8000f8e000a */
[----:B------:R-:W-:-:S04]  /*9810*/  IMAD R4, R4, UR4, RZ ;  /* 0x0000000404047c24 */ /* 0x000fc8000f8e02ff */
[----:B------:R-:W-:Y:S01]  /*9820*/  IMAD R15, R15, UR5, R4 ;  /* 0x000000050f0f7c24 */ /* 0x000fe2000f8e0204 */
[----:B------:R-:W-:Y:S01]  /*9830*/  ULDC.64 UR4, c[0x0][0xba8] ;  /* 0x0002ea0000047ab9 */ /* 0x000fe20000000a00 */
[-C--:B------:R-:W-:Y:S02]  /*9840*/  LEA.HI R4, R0, R0.reuse, RZ, 0x1 ;  /* 0x0000000000047211 */ /* 0x080fe400078f08ff */
[----:B------:R-:W-:Y:S01]  /*9850*/  IMAD.IADD R11, R11, 0x1, R15 ;  /* 0x000000010b0b7824 */ /* 0x000fe200078e020f */
[----:B------:R-:W-:Y:S01]  /*9860*/  LEA R16, P0, R10, UR4, 0x2 ;  /* 0x000000040a107c11 */ /* 0x000fe2000f8010ff */
[----:B------:R-:W-:Y:S01]  /*9870*/  ULDC UR4, c[0x0][0xa88] ;  /* 0x0002a20000047ab9 */ /* 0x000fe20000000800 */
[----:B------:R-:W-:Y:S01]  /*9880*/  LOP3.LUT R15, R4, 0xfffffe, RZ, 0xc0, !PT ;  /* 0x00fffffe040f7812 */ /* 0x000fe200078ec0ff */
[----:B------:R-:W-:Y:S01]  /*9890*/  IMAD R4, R19, UR4, RZ ;  /* 0x0000000413047c24 */ /* 0x000fe2000f8e02ff */
[----:B------:R-:W-:Y:S01]  /*98a0*/  LEA.HI.X R17, R10, UR5, R11, 0x2, P0 ;  /* 0x000000050a117c11 */ /* 0x000fe200080f140b */
[----:B------:R-:W-:Y:S01]  /*98b0*/  SHFL.IDX PT, R12, R16, 0x1, 0x1c1f ;  /* 0x003c1f00100c7f89 */ /* 0x000fe200000e0000 */
[----:B------:R-:W-:Y:S01]  /*98c0*/  IADD3 R14, -R15, R0, RZ ;  /* 0x000000000f0e7210 */ /* 0x000fe20007ffe1ff */
[----:B------:R-:W-:-:S02]  /*98d0*/  IMAD.SHL.U32 R15, R20, 0x2, RZ ;  /* 0x00000002140f7824 */ /* 0x000fc400078e00ff */
[----:B------:R-:W-:Y:S01]  /*98e0*/  SHFL.IDX PT, R10, R16, RZ, 0x1c1f ;  /* 0x001c1fff100a7589 */ /* 0x000fe200000e0000 */
[----:B------:R-:W-:-:S03]  /*98f0*/  LEA R14, -R14, RZ, 0x8 ;  /* 0x000000ff0e0e7211 */ /* 0x000fc600078e41ff */
[----:B------:R-:W0:Y:S01]  /*9900*/  SHFL.IDX PT, R11, R17, RZ, 0x1c1f ;  /* 0x001c1fff110b7589 */ /* 0x000e2200000e0000 */
[----:B------:R-:W-:Y:S01]  /*9910*/  ISETP.NE.AND P0, PT, R15, R14, PT ;  /* 0x0000000e0f00720c */ /* 0x000fe20003f05270 */
[C---:B------:R-:W-:Y:S02]  /*9920*/  VIADD R15, R23.reuse, 0x8 ;  /* 0x00000008170f7836 */ /* 0x040fe40000000000 */
[----:B------:R-:W1:Y:S01]  /*9930*/  SHFL.IDX PT, R13, R17, 0x1, 0x1c1f ;  /* 0x003c1f00110d7f89 */ /* 0x000e6200000e0000 */
[-C--:B------:R-:W-:Y:S02]  /*9940*/  ISETP.GE.OR P2, PT, R23, R4.reuse, P0 ;  /* 0x000000041700720c */ /* 0x080fe40000746670 */
[----:B------:R-:W-:-:S11]  /*9950*/  ISETP.GE.OR P0, PT, R15, R4, P0 ;  /* 0x000000040f00720c */ /* 0x000fd60000706670 */
[----:B0-----:R0:W-:Y:S04]  /*9960*/  @!P2 ST.E desc[UR36][R10.64], R6 ;  /* 0x000000060a00a985 */ /* 0x0011e8000c101924 */
[----:B-1----:R0:W-:Y:S02]  /*9970*/  @!P0 ST.E desc[UR36][R12.64], R5 ;  /* 0x000000050c008985 */ /* 0x0021e4000c101924 */
.L_x_7307:
[----:B------:R-:W2:Y:S01]  /*9980*/  S2R R14, SR_CTAID.X ;  /* 0x00000000000e7919 */ /* 0x000ea20000002500 */
[----:B------:R-:W3:Y:S01]  /*9990*/  S2UR UR7, SR_CTAID.Z ;  /* 0x00000000000779c3 */ /* 0x000ee20000002700 */
[----:B------:R-:W-:Y:S01]  /*99a0*/  LEA.HI R21, R21, R18, RZ, 0x2 ;  /* 0x0000001215157211 */ /* 0x000fe200078f10ff */
[----:B------:R-:W-:Y:S01]  /*99b0*/  ULDC.64 UR8, c[0x0][0xb38] ;  /* 0x0002ce0000087ab9 */ /* 0x000fe20000000a00 */
[----:B0-----:R-:W-:Y:S01]  /*99c0*/  SHF.R.S32.HI R5, RZ, 0x1f, R9 ;  /* 0x0000001fff057819 */ /* 0x001fe20000011409 */
[----:B------:R-:W-:Y:S01]  /*99d0*/  UIMAD UR6, UR6, UR8, URZ ;  /* 0x00000008060672a4 */ /* 0x000fe2000f8e023f */
[----:B------:R-:W-:Y:S01]  /*99e0*/  LOP3.LUT R21, R21, 0xfffffffc, RZ, 0xc0, !PT ;  /* 0xfffffffc15157812 */ /* 0x000fe200078ec0ff */
[----:B------:R-:W-:Y:S01]  /*99f0*/  UIMAD.WIDE.U32 UR4, UR42, UR8, URZ ;  /* 0x000000082a0472a5 */ /* 0x000fe2000f8e003f */
[----:B------:R-:W-:Y:S01]  /*9a00*/  LEA.HI R5, R5, R154, RZ, 0x3 ;  /* 0x0000009a05057211 */ /* 0x000fe200078f18ff */
[----:B-1----:R-:W0:Y:S01]  /*9a10*/  LDC.64 R12, c[0x0][0xb40] ;  /* 0x0002d000ff0c7b82 */ /* 0x002e220000000a00 */
[----:B------:R-:W-:Y:S01]  /*9a20*/  IADD3 R21, R18, -R21, RZ ;  /* 0x8000001512157210 */ /* 0x000fe20007ffe0ff */
[----:B------:R-:W-:Y:S01]  /*9a30*/  UIMAD UR6, UR42, UR9, UR6 ;  /* 0x000000092a0672a4 */ /* 0x000fe2000f8e0206 */
[----:B------:R-:W-:Y:S01]  /*9a40*/  LOP3.LUT R5, R5, 0xfffffff8, RZ, 0xc0, !PT ;  /* 0xfffffff805057812 */ /* 0x000fe200078ec0ff */
[----:B------:R-:W-:Y:S01]  /*9a50*/  BSSY B0, `(.L_x_7308) ;  /* 0x00000fc000007945 */ /* 0x000fe20003800000 */
[----:B------:R-:W-:Y:S01]  /*9a60*/  LEA.HI R4, R21, R21, RZ, 0x1 ;  /* 0x0000001515047211 */ /* 0x000fe200078f08ff */
[----:B------:R-:W-:Y:S01]  /*9a70*/  UIADD3 UR6, UR5, UR6, URZ ;  /* 0x0000000605067290 */ /* 0x000fe2000fffe03f */
[----:B------:R-:W-:Y:S01]  /*9a80*/  LEA.HI R155, R155, R8, RZ, 0x5 ;  /* 0x000000089b9b7211 */ /* 0x000fe200078f28ff */
[----:B------:R-:W1:Y:S01]  /*9a90*/  @P1 LDC R10, c[0x0][0xbec] ;  /* 0x0002fb00ff0a1b82 */ /* 0x000e620000000800 */
[----:B------:R-:W-:Y:S01]  /*9aa0*/  IMAD.IADD R154, R154, 0x1, -R5 ;  /* 0x000000019a9a7824 */ /* 0x000fe200078e0a05 */
[----:B------:R-:W-:-:S02]  /*9ab0*/  LOP3.LUT R4, R4, 0x1ffffffe, RZ, 0xc0, !PT ;  /* 0x1ffffffe04047812 */ /* 0x000fc400078ec0ff */
[----:B------:R-:W-:Y:S02]  /*9ac0*/  SHF.R.S32.HI R155, RZ, 0x5, R155 ;  /* 0x00000005ff9b7819 */ /* 0x000fe4000001149b */
[----:B------:R-:W-:Y:S01]  /*9ad0*/  MOV R5, UR5 ;  /* 0x0000000500057c02 */ /* 0x000fe20008000f00 */
[----:B------:R-:W-:Y:S01]  /*9ae0*/  IMAD.IADD R4, R21, 0x1, -R4 ;  /* 0x0000000115047824 */ /* 0x000fe200078e0a04 */
[----:B------:R-:W4:Y:S01]  /*9af0*/  @P1 LDC R17, c[0x0][0xbf0] ;  /* 0x0002fc00ff111b82 */ /* 0x000f220000000800 */
[----:B------:R-:W-:Y:S01]  /*9b00*/  LEA R155, R155, R154, 0x4 ;  /* 0x0000009a9b9b7211 */ /* 0x000fe200078e20ff */
[----:B---3--:R-:W-:Y:S01]  /*9b10*/  USHF.R.S32.HI UR8, URZ, 0x1f, UR7 ;  /* 0x0000001f3f087899 */ /* 0x008fe20008011407 */
[----:B------:R-:W-:Y:S01]  /*9b20*/  IMAD.U32 R5, RZ, RZ, UR6 ;  /* 0x00000006ff057e24 */ /* 0x000fe2000f8e00ff */
[----:B------:R-:W-:Y:S02]  /*9b30*/  LOP3.LUT R9, R9, 0x7ffffffc, RZ, 0xc0, !PT ;  /* 0x7ffffffc09097812 */ /* 0x000fe400078ec0ff */
[----:B------:R-:W-:-:S02]  /*9b40*/  IMAD R11, R4, 0x8, R155 ;  /* 0x00000008040b7824 */ /* 0x000fc400078e029b */
[----:B------:R-:W-:Y:S01]  /*9b50*/  IMAD.U32 R4, RZ, RZ, UR4 ;  /* 0x00000004ff047e24 */ /* 0x000fe2000f8e00ff */
[----:B------:R-:W-:Y:S01]  /*9b60*/  ULDC.64 UR4, c[0x0][0xb48] ;  /* 0x0002d20000047ab9 */ /* 0x000fe20000000a00 */
[----:B0-----:R-:W-:Y:S02]  /*9b70*/  IMAD R6, R12, UR8, RZ ;  /* 0x000000080c067c24 */ /* 0x001fe4000f8e02ff */
[----:B--2---:R-:W-:Y:S02]  /*9b80*/  IMAD R15, R14, 0x40, R11 ;  /* 0x000000400e0f7824 */ /* 0x004fe400078e020b */
[----:B------:R-:W-:Y:S02]  /*9b90*/  IMAD R13, R13, UR7, R6 ;  /* 0x000000070d0d7c24 */ /* 0x000fe4000f8e0206 */
[----:B-1----:R-:W-:Y:S01]  /*9ba0*/  @P1 IMAD.HI.U32 R10, R15, R10, RZ ;  /* 0x0000000a0f0a1227 */ /* 0x002fe200078e00ff */
[----:B------:R-:W-:-:S03]  /*9bb0*/  MOV R11, R15 ;  /* 0x0000000f000b7202 */ /* 0x000fc60000000f00 */
[----:B------:R-:W-:-:S04]  /*9bc0*/  IMAD.WIDE.U32 R4, R12, UR7, R4 ;  /* 0x000000070c047c25 */ /* 0x000fc8000f8e0004 */
[----:B------:R-:W-:Y:S01]  /*9bd0*/  IMAD R3, R3, UR4, RZ ;  /* 0x0000000403037c24 */ /* 0x000fe2000f8e02ff */
[----:B----4-:R-:W-:Y:S01]  /*9be0*/  @P1 SHF.R.U32.HI R11, RZ, R17, R10 ;  /* 0x00000011ff0b1219 */ /* 0x010fe2000001160a */
[----:B------:R-:W-:Y:S02]  /*9bf0*/  IMAD.IADD R5, R5, 0x1, R13 ;  /* 0x0000000105057824 */ /* 0x000fe400078e020d */
[C---:B------:R-:W-:Y:S01]  /*9c00*/  IMAD R13, R2.reuse, UR5, R3 ;  /* 0x00000005020d7c24 */ /* 0x040fe2000f8e0203 */
[----:B------:R-:W-:Y:S01]  /*9c10*/  SHF.R.S32.HI R6, RZ, 0x1f, R11 ;  /* 0x0000001fff067819 */ /* 0x000fe2000001140b */
[----:B------:R-:W-:Y:S01]  /*9c20*/  IMAD.WIDE.U32 R2, R2, UR4, R4 ;  /* 0x0000000402027c25 */ /* 0x000fe2000f8e0004 */
[----:B------:R-:W-:-:S03]  /*9c30*/  ULDC.64 UR4, c[0x0][0xb30] ;  /* 0x0002cc0000047ab9 */ /* 0x000fc60000000a00 */
[----:B------:R-:W-:Y:S01]  /*9c40*/  IMAD.MOV R10, RZ, RZ, -R11 ;  /* 0x000000ffff0a7224 */ /* 0x000fe200078e0a0b */
[----:B------:R-:W-:Y:S01]  /*9c50*/  IADD3 R3, R3, R13, RZ ;  /* 0x0000000d03037210 */ /* 0x000fe20007ffe0ff */
[----:B------:R-:W-:Y:S02]  /*9c60*/  IMAD R6, R6, UR4, RZ ;  /* 0x0000000406067c24 */ /* 0x000fe4000f8e02ff */
[----:B------:R-:W-:Y:S02]  /*9c70*/  IMAD R5, R7, R10, R15 ;  /* 0x0000000a07057224 */ /* 0x000fe400078e020f */
[C---:B------:R-:W-:Y:S01]  /*9c80*/  IMAD R13, R11.reuse, UR5, R6 ;  /* 0x000000050b0d7c24 */ /* 0x040fe2000f8e0206 */
[----:B------:R-:W-:Y:S01]  /*9c90*/  LEA.HI R6, R0, R0, RZ, 0x1 ;  /* 0x0000000000067211 */ /* 0x000fe200078f08ff */
        /* <DEDUP_REMOVED lines=9> */
[----:B------:R-:W-:Y:S01]  /*9d30*/  IMAD.IADD R5, R3, 0x1, R11 ;  /* 0x0000000103057824 */ /* 0x000fe200078e020b */
[----:B------:R-:W-:Y:S01]  /*9d40*/  ULDC UR4, c[0x0][0xa88] ;  /* 0x0002a20000047ab9 */ /* 0x000fe20000000800 */
[----:B------:R-:W-:Y:S01]  /*9d50*/  LOP3.LUT R11, R6, 0xfffffe, RZ, 0xc0, !PT ;  /* 0x00fffffe060b7812 */ /* 0x000fe200078ec0ff */
[----:B------:R-:W-:Y:S01]  /*9d60*/  IMAD R6, R7, UR4, RZ ;  /* 0x0000000407067c24 */ /* 0x000fe2000f8e02ff */
[----:B------:R-:W-:Y:S02]  /*9d70*/  LEA R7, R14, R155, 0x6 ;  /* 0x0000009b0e077211 */ /* 0x000fe400078e30ff */
[----:B------:R-:W-:Y:S01]  /*9d80*/  LEA.HI.X R5, R2, UR5, R5, 0x2, P0 ;  /* 0x0000000502057c11 */ /* 0x000fe200080f1405 */
[----:B------:R-:W-:Y:S01]  /*9d90*/  IMAD.IADD R11, R0, 0x1, -R11 ;  /* 0x00000001000b7824 */ /* 0x000fe200078e0a0b */
[----:B------:R-:W-:Y:S01]  /*9da0*/  ISETP.GE.AND P0, PT, R7, R6, PT ;  /* 0x000000060700720c */ /* 0x000fe20003f06270 */
[----:B------:R-:W-:Y:S01]  /*9db0*/  IMAD.IADD R0, R8, 0x1, -R9 ;  /* 0x0000000108007824 */ /* 0x000fe200078e0a09 */
[----:B------:R0:W1:Y:S04]  /*9dc0*/  SHFL.IDX PT, R2, R4, RZ, 0x1c1f ;  /* 0x001c1fff04027589 */ /* 0x00006800000e0000 */
[----:B------:R-:W-:Y:S01]  /*9dd0*/  LEA R0, R11, R0, 0x7 ;  /* 0x000000000b007211 */ /* 0x000fe200078e38ff */
[----:B------:R0:W2:Y:S04]  /*9de0*/  SHFL.IDX PT, R3, R5, RZ, 0x1c1f ;  /* 0x001c1fff05037589 */ /* 0x0000a800000e0000 */
[----:B------:R-:W-:-:S02]  /*9df0*/  IMAD.SHL.U32 R0, R0, 0x2, RZ ;  /* 0x0000000200007824 */ /* 0x000fc400078e00ff */
[----:B------:R-:W-:Y:S05]  /*9e00*/  @P0 BRA `(.L_x_7309) ;  /* 0x0000000c00000947 */ /* 0x000fea0003800000 */
        /* <DEDUP_REMOVED lines=13> */
[----:B------:R-:W-:Y:S01]  /*9ee0*/  VIADD R22, R0, 0x50 ;  /* 0x0000005000167836 */ /* 0x000fe20000000000 */
[----:B------:R-:W-:-:S02]  /*9ef0*/  ISETP.GE.AND P0, PT, R16, UR4, PT ;  /* 0x0000000410007c0c */ /* 0x000fc4000bf06270 */
[----:B------:R-:W-:Y:S02]  /*9f00*/  ISETP.GE.AND P1, PT, R17, UR4, PT ;  /* 0x0000000411007c0c */ /* 0x000fe4000bf26270 */
[----:B------:R-:W-:Y:S02]  /*9f10*/  @!P2 LEA.HI R8, R0, R0, RZ, 0x1 ;  /* 0x000000000008a211 */ /* 0x000fe400078f08ff */
[----:B------:R-:W-:Y:S02]  /*9f20*/  @!P3 LEA.HI R10, R9, R9, RZ, 0x1 ;  /* 0x00000009090ab211 */ /* 0x000fe400078f08ff */
[----:B------:R-:W-:Y:S02]  /*9f30*/  @!P4 LEA.HI R12, R11, R11, RZ, 0x1 ;  /* 0x0000000b0b0cc211 */ /* 0x000fe400078f08ff */
[----:B------:R-:W-:Y:S02]  /*9f40*/  @!P5 LEA.HI R14, R13, R13, RZ, 0x1 ;  /* 0x0000000d0d0ed211 */ /* 0x000fe400078f08ff */
[----:B------:R-:W-:-:S02]  /*9f50*/  @!P2 LOP3.LUT R9, R8, 0xfffffffe, RZ, 0xc0, !PT ;  /* 0xfffffffe0809a812 */ /* 0x000fc400078ec0ff */
[----:B------:R-:W-:Y:S02]  /*9f60*/  @!P3 LOP3.LUT R11, R10, 0xfffffffe, RZ, 0xc0, !PT ;  /* 0xfffffffe0a0bb812 */ /* 0x000fe400078ec0ff */
[----:B------:R-:W-:Y:S01]  /*9f70*/  @!P4 LOP3.LUT R13, R12, 0xfffffffe, RZ, 0xc0, !PT ;  /* 0xfffffffe0c0dc812 */ /* 0x000fe200078ec0ff */
[--C-:B-12---:R-:W-:Y:S01]  /*9f80*/  @!P2 IMAD.WIDE R8, R9, 0x4, R2.reuse ;  /* 0x000000040908a825 */ /* 0x106fe200078e0202 */
[----:B------:R-:W-:Y:S02]  /*9f90*/  @!P5 LOP3.LUT R15, R14, 0xfffffffe, RZ, 0xc0, !PT ;  /* 0xfffffffe0e0fd812 */ /* 0x000fe400078ec0ff */
[----:B------:R-:W-:Y:S01]  /*9fa0*/  IADD3 R20, R0, 0x40, RZ ;  /* 0x0000004000147810 */ /* 0x000fe20007ffe0ff */
        /* <DEDUP_REMOVED lines=9> */
[----:B------:R-:W-:Y:S01]  /*a040*/  ISETP.GE.AND P6, PT, R22, UR4, PT ;  /* 0x0000000416007c0c */ /* 0x000fe2000bfc6270 */
[----:B------:R4:W-:Y:S01]  /*a050*/  @!P5 ST.E.64 desc[UR36][R14.64], R36 ;  /* 0x000000240e00d985 */ /* 0x0009e2000c101b24 */
[----:B------:R-:W-:Y:S01]  /*a060*/  ISETP.GE.AND P5, PT, R21, UR4, PT ;  /* 0x0000000415007c0c */ /* 0x000fe2000bfa6270 */
[----:B-1----:R-:W-:Y:S01]  /*a070*/  VIADD R24, R0, 0x60 ;  /* 0x0000006000187836 */ /* 0x002fe20000000000 */
[----:B------:R-:W-:Y:S02]  /*a080*/  @!P0 LEA.HI R16, R16, R16, RZ, 0x1 ;  /* 0x0000001010108211 */ /* 0x000fe400078f08ff */
[----:B------:R-:W-:-:S02]  /*a090*/  @!P1 LEA.HI R17, R17, R17, RZ, 0x1 ;  /* 0x0000001111119211 */ /* 0x000fc400078f08ff */
[----:B------:R-:W-:Y:S02]  /*a0a0*/  @!P0 LOP3.LUT R9, R16, 0xfffffffe, RZ, 0xc0, !PT ;  /* 0xfffffffe10098812 */ /* 0x000fe400078ec0ff */
[----:B--2---:R-:W-:Y:S02]  /*a0b0*/  @!P1 LOP3.LUT R11, R17, 0xfffffffe, RZ, 0xc0, !PT ;  /* 0xfffffffe110b9812 */ /* 0x004fe400078ec0ff */
        /* <DEDUP_REMOVED lines=8> */
[----:B---3--:R-:W-:Y:S01]  /*a140*/  @!P2 LOP3.LUT R13, R18, 0xfffffffe, RZ, 0xc0, !PT ;  /* 0xfffffffe120da812 */ /* 0x008fe200078ec0ff */
[----:B------:R2:W-:Y:S01]  /*a150*/  @!P1 ST.E.64 desc[UR36][R10.64], R44 ;  /* 0x0000002c0a009985 */ /* 0x0005e2000c101b24 */
[----:B------:R-:W-:Y:S01]  /*a160*/  @!P3 LOP3.LUT R19, R19, 0xfffffffe, RZ, 0xc0, !PT ;  /* 0xfffffffe1313b812 */ /* 0x000fe200078ec0ff */
[----:B------:R-:W-:Y:S01]  /*a170*/  VIADD R18, R0, 0x68 ;  /* 0x0000006800127836 */ /* 0x000fe20000000000 */
[----:B----4-:R-:W-:Y:S01]  /*a180*/  @!P4 LOP3.LUT R15, R20, 0xfffffffe, RZ, 0xc0, !PT ;  /* 0xfffffffe140fc812 */ /* 0x010fe200078ec0ff */
[C---:B------:R-:W-:Y:S01]  /*a190*/  VIADD R20, R0.reuse, 0x78 ;  /* 0x0000007800147836 */ /* 0x040fe20000000000 */
[----:B------:R-:W-:Y:S02]  /*a1a0*/  @!P5 LOP3.LUT R21, R21, 0xfffffffe, RZ, 0xc0, !PT ;  /* 0xfffffffe1515d812 */ /* 0x000fe400078ec0ff */
[----:B------:R-:W-:Y:S02]  /*a1b0*/  IADD3 R23, R0, 0x58, RZ ;  /* 0x0000005800177810 */ /* 0x000fe40007ffe0ff */
[----:B------:R-:W-:Y:S01]  /*a1c0*/  @!P6 LOP3.LUT R17, R22, 0xfffffffe, RZ, 0xc0, !PT ;  /* 0xfffffffe1611e812 */ /* 0x000fe200078ec0ff */
[----:B-1----:R-:W-:Y:S01]  /*a1d0*/  @!P2 IMAD.WIDE R8, R13, 0x4, R2 ;  /* 0x000000040d08a825 */ /* 0x002fe200078e0202 */
[----:B------:R-:W-:-:S02]  /*a1e0*/  ISETP.GE.AND P1, PT, R23, UR4, PT ;  /* 0x0000000417007c0c */ /* 0x000fc4000bf26270 */
[----:B------:R-:W-:Y:S01]  /*a1f0*/  ISETP.GE.AND P0, PT, R24, UR4, PT ;  /* 0x0000000418007c0c */ /* 0x000fe2000bf06270 */
[--C-:B--2---:R-:W-:Y:S01]  /*a200*/  @!P3 IMAD.WIDE R10, R19, 0x4, R2.reuse ;  /* 0x00000004130ab825 */ /* 0x104fe200078e0202 */
[----:B------:R1:W-:Y:S01]  /*a210*/  @!P2 ST.E.64 desc[UR36][R8.64], R48 ;  /* 0x000000300800a985 */ /* 0x0003e2000c101b24 */
[C---:B------:R-:W-:Y:S02]  /*a220*/  IADD3 R19, R0.reuse, 0x70, RZ ;  /* 0x0000007000137810 */ /* 0x040fe40007ffe0ff */
[--C-:B------:R-:W-:Y:S01]  /*a230*/  @!P4 IMAD.WIDE R12, R15, 0x4, R2.reuse ;  /* 0x000000040f0cc825 */ /* 0x100fe200078e0202 */
[----:B------:R2:W-:Y:S01]  /*a240*/  @!P3 ST.E.64 desc[UR36][R10.64], R52 ;  /* 0x000000340a00b985 */ /* 0x0005e2000c101b24 */
[----:B------:R-:W-:Y:S02]  /*a250*/  IADD3 R22, R0, 0x88, RZ ;  /* 0x0000008800167810 */ /* 0x000fe40007ffe0ff */
        /* <DEDUP_REMOVED lines=9> */
[----:B------:R-:W-:Y:S02]  /*a2f0*/  ISETP.GE.AND P3, PT, R22, UR4, PT ;  /* 0x0000000416007c0c */ /* 0x000fe4000bf66270 */
[----:B------:R-:W-:-:S02]  /*a300*/  ISETP.GE.AND P4, PT, R21, UR4, PT ;  /* 0x0000000415007c0c */ /* 0x000fc4000bf86270 */
[----:B------:R-:W-:Y:S02]  /*a310*/  @!P1 LEA.HI R23, R23, R23, RZ, 0x1 ;  /* 0x0000001717179211 */ /* 0x000fe400078f08ff */
[----:B------:R-:W-:Y:S02]  /*a320*/  @!P0 LEA.HI R24, R24, R24, RZ, 0x1 ;  /* 0x0000001818188211 */ /* 0x000fe400078f08ff */
[----:B-1----:R-:W-:Y:S01]  /*a330*/  @!P1 LOP3.LUT R9, R23, 0xfffffffe, RZ, 0xc0, !PT ;  /* 0xfffffffe17099812 */ /* 0x002fe200078ec0ff */
[----:B------:R-:W-:Y:S01]  /*a340*/  VIADD R23, R0, 0x90 ;  /* 0x0000009000177836 */ /* 0x000fe20000000000 */
[----:B--2---:R-:W-:Y:S01]  /*a350*/  @!P0 LOP3.LUT R11, R24, 0xfffffffe, RZ, 0xc0, !PT ;  /* 0xfffffffe180b8812 */ /* 0x004fe200078ec0ff */
        /* <DEDUP_REMOVED lines=9> */
[----:B---3--:R-:W-:Y:S01]  /*a3f0*/  @!P2 LOP3.LUT R13, R18, 0xfffffffe, RZ, 0xc0, !PT ;  /* 0xfffffffe120da812 */ /* 0x008fe200078ec0ff */
[----:B------:R2:W-:Y:S01]  /*a400*/  @!P0 ST.E.64 desc[UR36][R10.64], R72 ;  /* 0x000000480a008985 */ /* 0x0005e2000c101b24 */
[----:B------:R-:W-:Y:S02]  /*a410*/  @!P6 LOP3.LUT R19, R19, 0xfffffffe, RZ, 0xc0, !PT ;  /* 0xfffffffe1313e812 */ /* 0x000fe400078ec0ff */
[----:B----4-:R-:W-:Y:S01]  /*a420*/  @!P5 LOP3.LUT R15, R20, 0xfffffffe, RZ, 0xc0, !PT ;  /* 0xfffffffe140fd812 */ /* 0x010fe200078ec0ff */
[----:B------:R-:W-:Y:S01]  /*a430*/  VIADD R20, R0, 0xb0 ;  /* 0x000000b000147836 */ /* 0x000fe20000000000 */
[----:B------:R-:W-:-:S02]  /*a440*/  @!P4 LOP3.LUT R21, R21, 0xfffffffe, RZ, 0xc0, !PT ;  /* 0xfffffffe1515c812 */ /* 0x000fc400078ec0ff */
[----:B-----5:R-:W-:Y:S01]  /*a450*/  @!P3 LOP3.LUT R17, R22, 0xfffffffe, RZ, 0xc0, !PT ;  /* 0xfffffffe1611b812 */ /* 0x020fe200078ec0ff */
[C---:B------:R-:W-:Y:S01]  /*a460*/  VIADD R22, R0.reuse, 0xc0 ;  /* 0x000000c000167836 */ /* 0x040fe20000000000 */
[----:B------:R-:W-:Y:S01]  /*a470*/  ISETP.GE.AND P0, PT, R23, UR4, PT ;  /* 0x0000000417007c0c */ /* 0x000fe2000bf06270 */
[--C-:B-1----:R-:W-:Y:S01]  /*a480*/  @!P2 IMAD.WIDE R8, R13, 0x4, R2.reuse ;  /* 0x000000040d08a825 */ /* 0x102fe200078e0202 */
[----:B------:R-:W-:Y:S02]  /*a490*/  IADD3 R18, R0, 0xa0, RZ ;  /* 0x000000a000127810 */ /* 0x000fe40007ffe0ff */
[----:B------:R-:W-:Y:S01]  /*a4a0*/  ISETP.GE.AND P1, PT, R24, UR4, PT ;  /* 0x0000000418007c0c */ /* 0x000fe2000bf26270 */
[--C-:B--2---:R-:W-:Y:S01]  /*a4b0*/  @!P6 IMAD.WIDE R10, R19, 0x4, R2.reuse ;  /* 0x00000004130ae825 */ /* 0x104fe200078e0202 */
        /* <DEDUP_REMOVED lines=17> */
[----:B-1----:R-:W-:Y:S02]  /*a5d0*/  @!P0 LOP3.LUT R9, R23, 0xfffffffe, RZ, 0xc0, !PT ;  /* 0xfffffffe17098812 */ /* 0x002fe400078ec0ff */
[----:B------:R-:W-:Y:S02]  /*a5e0*/  @!P2 LEA.HI R18, R18, R18, RZ, 0x1 ;  /* 0x000000121212a211 */ /* 0x000fe400078f08ff */
[----:B--2---:R-:W-:Y:S01]  /*a5f0*/  @!P1 LOP3.LUT R11, R24, 0xfffffffe, RZ, 0xc0, !PT ;  /* 0xfffffffe180b9812 */ /* 0x004fe200078ec0ff */
[----:B------:R-:W-:Y:S01]  /*a600*/  @!P0 IMAD.WIDE R8, R9, 0x4, R2 ;  /* 0x0000000409088825 */ /* 0x000fe200078e0202 */
[----:B------:R-:W-:-:S02]  /*a610*/  @!P4 LEA.HI R20, R20, R20, RZ, 0x1 ;  /* 0x000000141414c211 */ /* 0x000fc400078f08ff */
[----:B---3--:R-:W-:Y:S01]  /*a620*/  @!P2 LOP3.LUT R13, R18, 0xfffffffe, RZ, 0xc0, !PT ;  /* 0xfffffffe120da812 */ /* 0x008fe200078ec0ff */
        /* <DEDUP_REMOVED lines=9> */
[----:B----4-:R-:W-:Y:S01]  /*a6c0*/  @!P4 LOP3.LUT R15, R20, 0xfffffffe, RZ, 0xc0, !PT ;  /* 0xfffffffe140fc812 */ /* 0x010fe200078ec0ff */
[----:B------:R3:W-:Y:S01]  /*a6d0*/  @!P2 ST.E.64 desc[UR36][R12.64], R104 ;  /* 0x000000680c00a985 */ /* 0x0007e2000c101b24 */
[----:B------:R-:W-:Y:S01]  /*a6e0*/  @!P5 LOP3.LUT R21, R21, 0xfffffffe, RZ, 0xc0, !PT ;  /* 0xfffffffe1515d812 */ /* 0x000fe200078ec0ff */
[----:B------:R-:W-:Y:S01]  /*a6f0*/  VIADD R20, R0, 0xd8 ;  /* 0x000000d800147836 */ /* 0x000fe20000000000 */
[----:B-----5:R-:W-:-:S02]  /*a700*/  @!P6 LOP3.LUT R17, R22, 0xfffffffe, RZ, 0xc0, !PT ;  /* 0xfffffffe1611e812 */ /* 0x020fc400078ec0ff */
        /* <DEDUP_REMOVED lines=9> */
[----:B---3--:R-:W-:-:S02]  /*a7a0*/  IADD3 R12, R0, 0xe8, RZ ;  /* 0x000000e8000c7810 */ /* 0x008fc40007ffe0ff */
[----:B------:R-:W-:Y:S01]  /*a7b0*/  @!P6 IMAD.WIDE R16, R17, 0x4, R2 ;  /* 0x000000041110e825 */ /* 0x000fe200078e0202 */
[----:B------:R3:W-:Y:S01]  /*a7c0*/  @!P5 ST.E.64 desc[UR36][R14.64], R116 ;  /* 0x000000740e00d985 */ /* 0x0007e2000c101b24 */
[----:B------:R-:W-:Y:S02]  /*a7d0*/  ISETP.GE.AND P4, PT, R12, UR4, PT ;  /* 0x000000040c007c0c */ /* 0x000fe4000bf86270 */
[C---:B------:R-:W-:Y:S01]  /*a7e0*/  VIADD R21, R0.reuse, 0xe0 ;  /* 0x000000e000157836 */ /* 0x040fe20000000000 */
[----:B------:R4:W-:Y:S01]  /*a7f0*/  @!P6 ST.E.64 desc[UR36][R16.64], R120 ;  /* 0x000000781000e985 */ /* 0x0009e2000c101b24 */
[----:B------:R-:W-:Y:S01]  /*a800*/  VIADD R13, R0, 0xf0 ;  /* 0x000000f0000d7836 */ /* 0x000fe20000000000 */
[----:B------:R-:W-:Y:S01]  /*a810*/  @!P0 LEA.HI R18, R18, R18, RZ, 0x1 ;  /* 0x0000001212128211 */ /* 0x000fe200078f08ff */
[----:B-1----:R-:W-:Y:S01]  /*a820*/  VIADD R9, R0, 0xf8 ;  /* 0x000000f800097836 */ /* 0x002fe20000000000 */
[----:B------:R-:W-:Y:S02]  /*a830*/  ISETP.GE.AND P3, PT, R21, UR4, PT ;  /* 0x0000000415007c0c */ /* 0x000fe4000bf66270 */
[----:B------:R-:W-:-:S02]  /*a840*/  ISETP.GE.AND P5, PT, R13, UR4, PT ;  /* 0x000000040d007c0c */ /* 0x000fc4000bfa6270 */
[----:B------:R-:W-:Y:S02]  /*a850*/  ISETP.GE.AND P6, PT, R9, UR4, PT ;  /* 0x0000000409007c0c */ /* 0x000fe4000bfc6270 */
[----:B------:R-:W-:Y:S02]  /*a860*/  @!P1 LEA.HI R19, R19, R19, RZ, 0x1 ;  /* 0x0000001313139211 */ /* 0x000fe400078f08ff */
[----:B------:R-:W-:Y:S02]  /*a870*/  @!P2 LEA.HI R20, R20, R20, RZ, 0x1 ;  /* 0x000000141414a211 */ /* 0x000fe400078f08ff */
[----:B------:R-:W-:Y:S02]  /*a880*/  @!P4 LEA.HI R12, R12, R12, RZ, 0x1 ;  /* 0x0000000c0c0cc211 */ /* 0x000fe400078f08ff */
[----:B--2---:R-:W-:Y:S02]  /*a890*/  @!P1 LOP3.LUT R11, R19, 0xfffffffe, RZ, 0xc0, !PT ;  /* 0xfffffffe130b9812 */ /* 0x004fe400078ec0ff */
[----:B------:R-:W-:-:S02]  /*a8a0*/  @!P3 LEA.HI R21, R21, R21, RZ, 0x1 ;  /* 0x000000151515b211 */ /* 0x000fc400078f08ff */
[----:B------:R-:W-:Y:S02]  /*a8b0*/  @!P5 LEA.HI R8, R13, R13, RZ, 0x1 ;  /* 0x0000000d0d08d211 */ /* 0x000fe400078f08ff */
[----:B------:R-:W-:Y:S02]  /*a8c0*/  @!P6 LEA.HI R10, R9, R9, RZ, 0x1 ;  /* 0x00000009090ae211 */ /* 0x000fe400078f08ff */
[----:B------:R-:W-:Y:S02]  /*a8d0*/  @!P0 LOP3.LUT R9, R18, 0xfffffffe, RZ, 0xc0, !PT ;  /* 0xfffffffe12098812 */ /* 0x000fe400078ec0ff */
[----:B------:R-:W-:Y:S02]  /*a8e0*/  @!P2 LOP3.LUT R13, R20, 0xfffffffe, RZ, 0xc0, !PT ;  /* 0xfffffffe140da812 */ /* 0x000fe400078ec0ff */
[----:B---3--:R-:W-:Y:S02]  /*a8f0*/  @!P3 LOP3.LUT R15, R21, 0xfffffffe, RZ, 0xc0, !PT ;  /* 0xfffffffe150fb812 */ /* 0x008fe400078ec0ff */
[----:B----4-:R-:W-:Y:S01]  /*a900*/  @!P4 LOP3.LUT R17, R12, 0xfffffffe, RZ, 0xc0, !PT ;  /* 0xfffffffe0c11c812 */ /* 0x010fe200078ec0ff */
[----:B------:R-:W-:Y:S01]  /*a910*/  @!P2 IMAD.WIDE R12, R13, 0x4, R2 ;  /* 0x000000040d0ca825 */ /* 0x000fe200078e0202 */
[----:B------:R-:W-:-:S02]  /*a920*/  @!P5 LOP3.LUT R19, R8, 0xfffffffe, RZ, 0xc0, !PT ;  /* 0xfffffffe0813d812 */ /* 0x000fc400078ec0ff */
        /* <DEDUP_REMOVED lines=14> */
.L_x_7309:
[----:B------:R-:W-:Y:S05]  /*aa10*/  BSYNC B0 ;  /* 0x0000000000007941 */ /* 0x000fea0003800000 */
.L_x_7308:
[----:B------:R-:W-:Y:S01]  /*aa20*/  IADD3 R7, R7, 0x8, RZ ;  /* 0x0000000807077810 */ /* 0x000fe20007ffe0ff */
[----:B--23--:R2:W3:Y:S03]  /*aa30*/  SHFL.IDX PT, R3, R5, 0x1, 0x1c1f ;  /* 0x003c1f0005037f89 */ /* 0x00c4e600000e0000 */
[----:B------:R-:W-:Y:S01]  /*aa40*/  ISETP.GE.AND P0, PT, R7, R6, PT ;  /* 0x000000060700720c */ /* 0x000fe20003f06270 */
[----:B-1----:R2:W4:-:S12]  /*aa50*/  SHFL.IDX PT, R2, R4, 0x1, 0x1c1f ;  /* 0x003c1f0004027f89 */ /* 0x00251800000e0000 */
[----:B--2---:R-:W-:Y:S05]  /*aa60*/  @P0 BRA `(.L_x_7255) ;  /* 0x0000004800100947 */ /* 0x004fea0003800000 */
[C---:B0-----:R-:W-:Y:S01]  /*aa70*/  VIADD R5, R0.reuse, 0x8 ;  /* 0x0000000800057836 */ /* 0x041fe20000000000 */
        /* <DEDUP_REMOVED lines=22> */
[----:B---34-:R-:W-:Y:S01]  /*abe0*/  @!P0 IMAD.WIDE R4, R5, 0x4, R2 ;  /* 0x0000000405048825 */ /* 0x018fe200078e0202 */
[----:B------:R-:W-:-:S02]  /*abf0*/  IADD3 R16, R0, 0x48, RZ ;  /* 0x0000004800107810 */ /* 0x000fc40007ffe0ff */
[----:B------:R-:W-:Y:S01]  /*ac00*/  ISETP.GE.AND P3, PT, R15, UR4, PT ;  /* 0x000000040f007c0c */ /* 0x000fe2000bf66270 */
[--C-:B------:R-:W-:Y:S01]  /*ac10*/  @!P1 IMAD.WIDE R6, R7, 0x4, R2.reuse ;  /* 0x0000000407069825 */ /* 0x100fe200078e0202 */
[----:B------:R0:W-:Y:S01]  /*ac20*/  @!P0 ST.E.64 desc[UR36][R4.64], R26 ;  /* 0x0000001a04008985 */ /* 0x0001e2000c101b24 */
[----:B------:R-:W-:Y:S02]  /*ac30*/  ISETP.GE.AND P0, PT, R12, UR4, PT ;  /* 0x000000040c007c0c */ /* 0x000fe4000bf06270 */
[----:B------:R-:W-:Y:S01]  /*ac40*/  @!P2 IMAD.WIDE R8, R9, 0x4, R2 ;  /* 0x000000040908a825 */ /* 0x000fe200078e0202 */
[----:B------:R1:W-:Y:S01]  /*ac50*/  @!P1 ST.E.64 desc[UR36][R6.64], R30 ;  /* 0x0000001e06009985 */ /* 0x0003e2000c101b24 */
[----:B------:R-:W-:Y:S02]  /*ac60*/  ISETP.GE.AND P1, PT, R13, UR4, PT ;  /* 0x000000040d007c0c */ /* 0x000fe4000bf26270 */
[----:B------:R-:W-:Y:S01]  /*ac70*/  ISETP.GE.AND P4, PT, R16, UR4, PT ;  /* 0x0000000410007c0c */ /* 0x000fe2000bf86270 */
        /* <DEDUP_REMOVED lines=17> */
[----:B------:R-:W-:-:S02]  /*ad90*/  @!P2 LOP3.LUT R11, R14, 0xfffffffe, RZ, 0xc0, !PT ;  /* 0xfffffffe0e0ba812 */ /* 0x000fc400078ec0ff */
[----:B------:R-:W-:Y:S02]  /*ada0*/  @!P3 LOP3.LUT R15, R15, 0xfffffffe, RZ, 0xc0, !PT ;  /* 0xfffffffe0f0fb812 */ /* 0x000fe400078ec0ff */
[----:B------:R-:W-:Y:S01]  /*adb0*/  @!P4 LOP3.LUT R17, R16, 0xfffffffe, RZ, 0xc0, !PT ;  /* 0xfffffffe1011c812 */ /* 0x000fe200078ec0ff */
        /* <DEDUP_REMOVED lines=9> */
[----:B------:R1:W-:Y:S03]  /*ae50*/  @!P1 ST.E.64 desc[UR36][R6.64], R50 ;  /* 0x0000003206009985 */ /* 0x0003e6000c101b24 */
[--C-:B------:R-:W-:Y:S01]  /*ae60*/  @!P3 IMAD.WIDE R10, R15, 0x4, R2.reuse ;  /* 0x000000040f0ab825 */ /* 0x100fe200078e0202 */
[----:B------:R2:W-:Y:S01]  /*ae70*/  @!P2 ST.E.64 desc[UR36][R8.64], R54 ;  /* 0x000000360800a985 */ /* 0x0005e2000c101b24 */
[----:B------:R-:W-:Y:S02]  /*ae80*/  ISETP.GE.AND P2, PT, R16, UR4, PT ;  /* 0x0000000410007c0c */ /* 0x000fe4000bf46270 */
[----:B------:R-:W-:Y:S01]  /*ae90*/  @!P4 IMAD.WIDE R12, R17, 0x4, R2 ;  /* 0x00000004110cc825 */ /* 0x000fe200078e0202 */
[----:B------:R3:W-:Y:S01]  /*aea0*/  @!P3 ST.E.64 desc[UR36][R10.64], R58 ;  /* 0x0000003a0a00b985 */ /* 0x0007e2000c101b24 */
[----:B------:R-:W-:-:S02]  /*aeb0*/  IADD3 R17, R0, 0x78, RZ ;  /* 0x0000007800117810 */ /* 0x000fc40007ffe0ff */
[----:B------:R-:W-:Y:S01]  /*aec0*/  VIADD R15, R0, 0x68 ;  /* 0x00000068000f7836 */ /* 0x000fe20000000000 */
[----:B------:R4:W-:Y:S01]  /*aed0*/  @!P4 ST.E.64 desc[UR36][R12.64], R62 ;  /* 0x0000003e0c00c985 */ /* 0x0009e2000c101b24 */
[----:B------:R-:W-:Y:S02]  /*aee0*/  ISETP.GE.AND P4, PT, R14, UR4, PT ;  /* 0x000000040e007c0c */ /* 0x000fe4000bf86270 */
[----:B------:R-:W-:Y:S02]  /*aef0*/  ISETP.GE.AND P1, PT, R17, UR4, PT ;  /* 0x0000000411007c0c */ /* 0x000fe4000bf26270 */
[----:B------:R-:W-:Y:S02]  /*af00*/  ISETP.GE.AND P3, PT, R15, UR4, PT ;  /* 0x000000040f007c0c */ /* 0x000fe4000bf66270 */
[----:B------:R-:W-:Y:S02]  /*af10*/  @!P5 LEA.HI R18, R18, R18, RZ, 0x1 ;  /* 0x000000121212d211 */ /* 0x000fe400078f08ff */
[----:B------:R-:W-:-:S02]  /*af20*/  @!P6 LEA.HI R19, R19, R19, RZ, 0x1 ;  /* 0x000000131313e211 */ /* 0x000fc400078f08ff */
        /* <DEDUP_REMOVED lines=18> */
[C---:B------:R-:W-:Y:S01]  /*b050*/  VIADD R20, R0.reuse, 0xb8 ;  /* 0x000000b800147836 */ /* 0x040fe20000000000 */
        /* <DEDUP_REMOVED lines=39> */
[C---:B------:R-:W-:Y:S01]  /*b2d0*/  VIADD R16, R0.reuse, 0xe0 ;  /* 0x000000e000107836 */ /* 0x040fe20000000000 */
        /* <DEDUP_REMOVED lines=20> */
[----:B------:R-:W-:Y:S01]  /*b420*/  ISETP.GE.AND P1, PT, R15, UR4, PT ;  /* 0x000000040f007c0c */ /* 0x000fe2000bf26270 */
[----:B------:R-:W-:Y:S01]  /*b430*/  VIADD R0, R0, 0xf8 ;  /* 0x000000f800007836 */ /* 0x000fe20000000000 */
[----:B------:R-:W-:Y:S02]  /*b440*/  ISETP.GE.AND P4, PT, R20, UR4, PT ;  /* 0x0000000414007c0c */ /* 0x000fe4000bf86270 */
[----:B------:R-:W-:-:S02]  /*b450*/  ISETP.GE.AND P3, PT, R17, UR4, PT ;  /* 0x0000000411007c0c */ /* 0x000fc4000bf66270 */
[----:B------:R-:W-:Y:S02]  /*b460*/  @!P5 LEA.HI R18, R18, R18, RZ, 0x1 ;  /* 0x000000121212d211 */ /* 0x000fe400078f08ff */
        /* <DEDUP_REMOVED lines=14> */
[----:B---3--:R-:W-:-:S02]  /*b550*/  @!P2 LOP3.LUT R11, R16, 0xfffffffe, RZ, 0xc0, !PT ;  /* 0xfffffffe100ba812 */ /* 0x008fc400078ec0ff */
        /* <DEDUP_REMOVED lines=19> */
.L_x_7306:
[----:B------:R-:W0:Y:S02]  /*b690*/  S2R R0, SR_TID.X ;  /* 0x0000000000007919 */ /* 0x000e240000002100 */
[----:B0-----:R-:W-:-:S05]  /*b6a0*/  VIADD R2, R0, 0xffffff80 ;  /* 0xffffff8000027836 */ /* 0x001fca0000000000 */
[----:B------:R-:W-:-:S13]  /*b6b0*/  ISETP.GT.AND P0, PT, R2, 0x3f, PT ;  /* 0x0000003f0200780c */ /* 0x000fda0003f04270 */
[----:B------:R-:W-:Y:S05]  /*b6c0*/  @P0 BRA `(.L_x_7255) ;  /* 0x0000003800f80947 */ /* 0x000fea0003800000 */
[----:B------:R-:W0:Y:S01]  /*b6d0*/  S2R R3, SR_CTAID.X ;  /* 0x0000000000037919 */ /* 0x000e220000002500 */
[----:B------:R-:W2:Y:S01]  /*b6e0*/  LDC R6, c[0x0][0xbe8] ;  /* 0x0002fa00ff067b82 */ /* 0x000ea20000000800 */
[----:B------:R-:W-:Y:S01]  /*b6f0*/  ULDC UR4, c[0x0][0xa88] ;  /* 0x0002a20000047ab9 */ /* 0x000fe20000000800 */
[----:B0-----:R-:W-:Y:S01]  /*b700*/  LEA R0, R3, R0, 0x6 ;  /* 0x0000000003007211 */ /* 0x001fe200078e30ff */
[----:B--2---:R-:W-:-:S04]  /*b710*/  IMAD R3, R6, UR4, RZ ;  /* 0x0000000406037c24 */ /* 0x004fc8000f8e02ff */
        /* <DEDUP_REMOVED lines=10> */
[----:B------:R-:W2:Y:S01]  /*b7c0*/  LDC.64 R10, c[0x0][0xbd8] ;  /* 0x0002f600ff0a7b82 */ /* 0x000ea20000000a00 */
[----:B------:R-:W-:-:S04]  /*b7d0*/  UIMAD UR6, UR42, UR9, UR6 ;  /* 0x000000092a0672a4 */ /* 0x000fc8000f8e0206 */
[----:B------:R-:W-:Y:S01]  /*b7e0*/  UIADD3 UR6, UR5, UR6, URZ ;  /* 0x0000000605067290 */ /* 0x000fe2000fffe03f */
[----:B------:R-:W-:Y:S01]  /*b7f0*/  MOV R2, UR4 ;  /* 0x0000000400027c02 */ /* 0x000fe20008000f00 */
[----:B------:R-:W-:Y:S01]  /*b800*/  IMAD.U32 R3, RZ, RZ, UR5 ;  /* 0x00000005ff037e24 */ /* 0x000fe2000f8e00ff */
[----:B------:R-:W3:Y:S01]  /*b810*/  @P0 LDC R7, c[0x0][0xbec] ;  /* 0x0002fb00ff070b82 */ /* 0x000ee20000000800 */
[----:B------:R-:W-:Y:S02]  /*b820*/  ULDC.64 UR4, c[0x0][0xbe0] ;  /* 0x0002f80000047ab9 */ /* 0x000fe40000000a00 */
[----:B------:R-:W-:-:S05]  /*b830*/  IMAD.U32 R3, RZ, RZ, UR6 ;  /* 0x00000006ff037e24 */ /* 0x000fca000f8e00ff */
[----:B------:R-:W4:Y:S01]  /*b840*/  @P0 LDC R9, c[0x0][0xbf0] ;  /* 0x0002fc00ff090b82 */ /* 0x000f220000000800 */
[----:B0-----:R-:W-:-:S07]  /*b850*/  USHF.R.S32.HI UR8, URZ, 0x1f, UR7 ;  /* 0x0000001f3f087899 */ /* 0x001fce0008011407 */
[----:B------:R-:W0:Y:S01]  /*b860*/  S2UR UR10, SR_CTAID.Y ;  /* 0x00000000000a79c3 */ /* 0x000e220000002600 */
[C---:B--2---:R-:W-:Y:S02]  /*b870*/  IMAD R12, R10.reuse, UR8, RZ ;  /* 0x000000080a0c7c24 */ /* 0x044fe4000f8e02ff */
[----:B------:R-:W-:-:S04]  /*b880*/  IMAD.WIDE.U32 R2, R10, UR7, R2 ;  /* 0x000000070a027c25 */ /* 0x000fc8000f8e0002 */
[----:B------:R-:W-:Y:S01]  /*b890*/  IMAD R11, R11, UR7, R12 ;  /* 0x000000070b0b7c24 */ /* 0x000fe2000f8e020c */
[----:B------:R-:W0:Y:S01]  /*b8a0*/  LDC R8, c[0x0][0xc50] ;  /* 0x00031400ff087b82 */ /* 0x000e220000000800 */
[----:B---3--:R-:W-:Y:S01]  /*b8b0*/  @P0 IMAD.HI.U32 R4, R0, R7, RZ ;  /* 0x0000000700040227 */ /* 0x008fe200078e00ff */
[----:B------:R-:W-:-:S03]  /*b8c0*/  IADD3 R7, RZ, -UR42, RZ ;  /* 0x8000002aff077c10 */ /* 0x000fc6000fffe0ff */
[----:B------:R-:W-:Y:S01]  /*b8d0*/  IMAD.IADD R3, R11, 0x1, R3 ;  /* 0x000000010b037824 */ /* 0x000fe200078e0203 */
[----:B----4-:R-:W-:Y:S01]  /*b8e0*/  @P0 SHF.R.U32.HI R5, RZ, R9, R4 ;  /* 0x00000009ff050219 */ /* 0x010fe20000011604 */
        /* <DEDUP_REMOVED lines=15> */
[----:B------:R-:W-:-:S04]  /*b9e0*/  ULDC.64 UR4, c[0x0][0xba8] ;  /* 0x0002ea0000047ab9 */ /* 0x000fc80000000a00 */
[----:B------:R-:W-:Y:S02]  /*b9f0*/  IADD3 R3, R3, R5, RZ ;  /* 0x0000000503037210 */ /* 0x000fe40007ffe0ff */
[----:B------:R-:W-:-:S04]  /*ba00*/  LEA R4, P0, R2, UR4, 0x2 ;  /* 0x0000000402047c11 */ /* 0x000fc8000f8010ff */
[----:B------:R-:W-:Y:S01]  /*ba10*/  LEA.HI.X R5, R2, UR5, R3, 0x2, P0 ;  /* 0x0000000502057c11 */ /* 0x000fe200080f1403 */
[----:B------:R-:W-:-:S05]  /*ba20*/  IMAD.MOV.U32 R3, RZ, RZ, -0x800000 ;  /* 0xff800000ff037424 */ /* 0x000fca00078e00ff */
[----:B------:R0:W-:Y:S01]  /*ba30*/  STG.E desc[UR36][R4.64], R3 ;  /* 0x0000000304007986 */ /* 0x0001e2000c101924 */
[----:B------:R-:W-:Y:S05]  /*ba40*/  BRA `(.L_x_7255) ;  /* 0x0000003800187947 */ /* 0x000fea0003800000 */
.L_x_7253:
        /* <DEDUP_REMOVED lines=18> */
.L_x_7310:
[----:B------:R-:W-:Y:S01]  /*bb70*/  ULDC UR44, c[0x0][0xc50] ;  /* 0x00031400002c7ab9 */ /* 0x000fe20000000800 */
[----:B------:R-:W-:Y:S01]  /*bb80*/  UMOV UR39, UR6 ;  /* 0x0000000600277c82 */ /* 0x000fe20008000000 */
[----:B------:R-:W-:-:S11]  /*bb90*/  UISETP.NE.AND UP0, UPT, UR44, 0x1, UPT ;  /* 0x000000012c00788c */ /* 0x000fd6000bf05270 */
[----:B------:R-:W-:Y:S01]  /*bba0*/  @UP0 ULDC UR4, c[0x0][0xc54] ;  /* 0x0003150000040ab9 */ /* 0x000fe20000000800 */
[----:B------:R-:W-:Y:S01]  /*bbb0*/  @UP0 ULDC UR7, c[0x0][0xc58] ;  /* 0x0003160000070ab9 */ /* 0x000fe20000000800 */
[----:B------:R-:W-:-:S04]  /*bbc0*/  UIMAD.WIDE.U32 UR4, UR6, UR4, URZ ;  /* 0x00000004060472a5 */ /* 0x000fc8000f8e003f */
[----:B------:R-:W-:-:S12]  /*bbd0*/  @UP0 USHF.R.U32.HI UR39, URZ, UR7, UR5 ;  /* 0x000000073f270299 */ /* 0x000fd80008011605 */
.L_x_7311:
[----:B------:R-:W-:Y:S01]  /*bbe0*/  ISETP.GE.AND P0, PT, R17, RZ, PT ;  /* 0x000000ff1100720c */ /* 0x000fe20003f06270 */
[----:B------:R-:W-:Y:S01]  /*bbf0*/  UIADD3 UR4, -UR39, URZ, URZ ;  /* 0x0000003f27047290 */ /* 0x000fe2000fffe13f */
[----:B------:R-:W-:Y:S01]  /*bc00*/  IMAD.MOV.U32 R21, RZ, RZ, 0x1 ;  /* 0x00000001ff157424 */ /* 0x000fe200078e00ff */
[----:B------:R-:W-:Y:S01]  /*bc10*/  MOV R0, RZ ;  /* 0x000000ff00007202 */ /* 0x000fe20000000f00 */
[----:B------:R-:W-:Y:S01]  /*bc20*/  IMAD.MOV.U32 R4, RZ, RZ, 0x1 ;  /* 0x00000001ff047424 */ /* 0x000fe200078e00ff */
[----:B------:R-:W-:-:S08]  /*bc30*/  UIMAD UR44, UR44, UR4, UR6 ;  /* 0x000000042c2c72a4 */ /* 0x000fd0000f8e0206 */
[----:B------:R-:W-:Y:S05]  /*bc40*/  @!P0 BRA `(.L_x_7312) ;  /* 0x0000003000d08947 */ /* 0x000fea0003800000 */
[----:B------:R-:W0:Y:S01]  /*bc50*/  LDC.64 R2, c[0x0][0xa28] ;  /* 0x00028a00ff027b82 */ /* 0x000e220000000a00 */
[----:B------:R-:W-:Y:S01]  /*bc60*/  ULDC UR4, c[0x0][0x448] ;  /* 0x0001120000047ab9 */ /* 0x000fe20000000800 */
[----:B------:R-:W-:Y:S01]  /*bc70*/  ULDC UR7, c[0x0][0x2f0] ;  /* 0x0000bc0000077ab9 */ /* 0x000fe20000000800 */
[----:B------:R-:W-:-:S05]  /*bc80*/  IMAD.MOV.U32 R28, RZ, RZ, RZ ;  /* 0x000000ffff1c7224 */ /* 0x000fca00078e00ff */
        /* <DEDUP_REMOVED lines=20> */
[----:B------:R-:W-:Y:S02]  /*bdd0*/  USHF.R.S32.HI UR5, URZ, 0x1f, UR4 ;  /* 0x0000001f3f057899 */ /* 0x000fe40008011404 */
[----:B------:R-:W-:Y:S02]  /*bde0*/  USHF.R.S32.HI UR7, URZ, 0x1f, UR6 ;  /* 0x0000001f3f077899 */ /* 0x000fe40008011406 */
[----:B------:R-:W-:-:S02]  /*bdf0*/  ULEA.HI UR5, UR5, UR4, URZ, 0x6 ;  /* 0x0000000405057291 */ /* 0x000fc4000f8f303f */
[----:B------:R-:W-:Y:S02]  /*be00*/  ULEA.HI UR7, UR7, UR6, URZ, 0x6 ;  /* 0x0000000607077291 */ /* 0x000fe4000f8f303f */
[----:B------:R-:W-:Y:S02]  /*be10*/  USHF.R.S32.HI UR41, URZ, 0x6, UR5 ;  /* 0x000000063f297899 */ /* 0x000fe40008011405 */
[----:B------:R-:W-:-:S04]  /*be20*/  USHF.R.S32.HI UR42, URZ, 0x6, UR7 ;  /* 0x000000063f2a7899 */ /* 0x000fc80008011407 */
        /* <DEDUP_REMOVED lines=43> */
.L_x_7313:
[----:B------:R-:W-:Y:S02]  /*c0e0*/  UIMAD UR48, UR44, UR38, URZ ;  /* 0x000000262c3072a4 */ /* 0x000fe4000f8e023f */
[----:B------:R-:W-:Y:S02]  /*c0f0*/  IMAD.U32 R0, RZ, RZ, UR38 ;  /* 0x00000026ff007e24 */ /* 0x000fe4000f8e00ff */
[----:B------:R-:W-:Y:S02]  /*c100*/  IMAD.MOV.U32 R4, RZ, RZ, 0x1 ;  /* 0x00000001ff047424 */ /* 0x000fe400078e00ff */
[----:B------:R-:W-:-:S04]  /*c110*/  MOV R25, UR48 ;  /* 0x0000003000197c02 */ /* 0x000fc80008000f00 */
        /* <DEDUP_REMOVED lines=15> */
[----:B------:R-:W-:Y:S01]  /*c210*/  IMAD.U32 R5, RZ, RZ, UR5 ;  /* 0x00000005ff057e24 */ /* 0x000fe2000f8e00ff */
[----:B------:R-:W-:Y:S01]  /*c220*/  ULDC.64 UR4, c[0x4][0x40] ;  /* 0x0100100000047ab9 */ /* 0x000fe20000000a00 */
        /* <DEDUP_REMOVED lines=9> */
[----:B0----5:R-:W-:Y:S05]  /*c2c0*/  CALL.ABS.NOINC R2 ;  /* 0x0000000002007343 */ /* 0x021fea0003c00000 */
.L_x_7314:
        /* <DEDUP_REMOVED lines=19> */
[----:B-1---5:R-:W-:Y:S05]  /*c400*/  CALL.ABS.NOINC R2 ;  /* 0x0000000002007343 */ /* 0x022fea0003c00000 */
.L_x_7316:
        /* <DEDUP_REMOVED lines=15> */
.L_x_7315:
        /* <DEDUP_REMOVED lines=35> */
[----:B------:R-:W-:-:S05]  /*c730*/  @!P0 IMAD R9, R24, R9, R0 ;  /* 0x0000000918098224 */ /* 0x000fca00078e0200 */
[----:B------:R-:W-:-:S04]  /*c740*/  @!P0 IADD3 R0, R3, R9, RZ ;  /* 0x0000000903008210 */ /* 0x000fc80007ffe0ff */
[----:B------:R-:W-:-:S06]  /*c750*/  @!P0 LEA.HI.X R5, R2, R5, R0, 0x2, P1 ;  /* 0x0000000502058211 */ /* 0x000fcc00008f1400 */
[----:B------:R0:W2:Y:S01]  /*c760*/  @!P0 LDG.E R5, desc[UR36][R4.64] ;  /* 0x0000002404058981 */ /* 0x0000a2000c1e1900 */
[----:B------:R-:W-:Y:S01]  /*c770*/  IMAD.MOV R0, RZ, RZ, -R7 ;  /* 0x000000ffff007224 */ /* 0x000fe200078e0a07 */
[----:B------:R-:W-:Y:S02]  /*c780*/  LOP3.LUT R16, R16, 0xffffffdf, RZ, 0xc0, !PT ;  /* 0xffffffdf10107812 */ /* 0x000fe400078ec0ff */
[----:B------:R-:W-:Y:S01]  /*c790*/  CS2R R26, SRZ ;  /* 0x00000000001a7805 */ /* 0x000fe2000001ff00 */
        /* <DEDUP_REMOVED lines=25> */
[----:B--2---:R-:W-:Y:S02]  /*c930*/  @!P0 SHF.R.S32.HI R27, RZ, 0x1f, R5 ;  /* 0x0000001fff1b8819 */ /* 0x004fe40000011405 */
[----:B------:R-:W-:Y:S02]  /*c940*/  @!P0 MOV R26, R5 ;  /* 0x00000005001a8202 */ /* 0x000fe40000000f00 */
[----:B------:R-:W-:Y:S01]  /*c950*/  ISETP.GE.AND P0, PT, R3, UR4, PT ;  /* 0x0000000403007c0c */ /* 0x000fe2000bf06270 */
[----:B------:R-:W-:Y:S01]  /*c960*/  IMAD.SHL.U32 R3, R0, 0x2, RZ ;  /* 0x0000000200037824 */ /* 0x000fe200078e00ff */
[----:B------:R-:W-:Y:S02]  /*c970*/  SEL R0, RZ, 0x1, P5 ;  /* 0x00000001ff007807 */ /* 0x000fe40002800000 */
[----:B------:R-:W-:-:S02]  /*c980*/  SEL R34, RZ, 0x40, P0 ;  /* 0x00000040ff227807 */ /* 0x000fc40000000000 */
[----:B------:R-:W-:Y:S02]  /*c990*/  ISETP.GE.AND P0, PT, R2, UR4, PT ;  /* 0x0000000402007c0c */ /* 0x000fe4000bf06270 */
        /* <DEDUP_REMOVED lines=13> */
.L_x_7359:
        /* <DEDUP_REMOVED lines=14> */
.L_x_7318:
[----:B------:R-:W-:-:S05]  /*cb50*/  IMAD.MOV.U32 R0, RZ, RZ, 0x1 ;  /* 0x00000001ff007424 */ /* 0x000fca00078e00ff */
[----:B------:R-:W-:-:S04]  /*cb60*/  SHF.L.U32 R0, R0, 0x1f, RZ ;  /* 0x0000001f00007819 */ /* 0x000fc800000006ff */
[----:B------:R-:W0:Y:S02]  /*cb70*/  SYNCS.PHASECHK.TRANS64.TRYWAIT P0, [UR45+0x28c40], R0 ;  /* 0x028c4000ff0075a7 */ /* 0x000e24000800016d */
[----:B0-----:R-:W-:Y:S05]  /*cb80*/  @!P0 BRA `(.L_x_7319) ;  /* 0x0000002800c88947 */ /* 0x001fea0003800000 */
.L_x_7360:
        /* <DEDUP_REMOVED lines=28> */
[----:B------:R-:W-:Y:S02]  /*cd50*/  LOP3.LUT R3, R3, 0x38, R30, 0x78, !PT ;  /* 0x0000003803037812 */ /* 0x000fe400078e781e */
[----:B------:R-:W-:Y:S02]  /*cd60*/  SHF.L.U32 R30, R6, 0x3, RZ ;  /* 0x00000003061e7819 */ /* 0x000fe400000006ff */
[----:B------:R-:W-:Y:S02]  /*cd70*/  ISETP.GE.AND P0, PT, R18, 0x1, PT ;  /* 0x000000011200780c */ /* 0x000fe40003f06270 */
[----:B------:R-:W-:-:S02]  /*cd80*/  LOP3.LUT R30, R3, 0x200, R30, 0xf8, !PT ;  /* 0x00000200031e7812 */ /* 0x000fc400078ef81e */
[----:B------:R-:W-:Y:S01]  /*cd90*/  @P2 LOP3.LUT R16, R16, 0x1, RZ, 0xfc, !PT ;  /* 0x0000000110102812 */ /* 0x000fe200078efcff */
[----:B------:R-:W-:Y:S08]  /*cda0*/  BRA.DIV UR5, `(.L_x_7320) ;  /* 0x0000002a05587947 */ /* 0x000ff0000b800000 */
        /* <DEDUP_REMOVED lines=12> */
[----:B------:R-:W0:Y:S02]  /*ce70*/  SHFL.IDX PT, R14, R0, 0x2, 0x181f ;  /* 0x00581f00000e7f89 */ /* 0x000e2400000e0000 */
[----:B------:R-:W-:Y:S02]  /*ce80*/  @P0 IADD3.X R3, RZ, R4, RZ, P1, !PT ;  /* 0x00000004ff030210 */ /* 0x000fe40000ffe4ff */
        /* <DEDUP_REMOVED lines=9> */
.L_x_7370:
        /* <DEDUP_REMOVED lines=15> */
.L_x_7321:
        /* <DEDUP_REMOVED lines=23> */
.L_x_7322:
[----:B------:R-:W-:Y:S01]  /*d180*/  UISETP.NE.AND UP0, UPT, UR47, URZ, UPT ;  /* 0x0000003f2f00728c */ /* 0x000fe2000bf05270 */
[----:B------:R-:W0:Y:S01]  /*d190*/  S2R R20, SR_CTAID.Z ;  /* 0x0000000000147919 */ /* 0x000e220000002700 */
[----:B------:R-:W-:Y:S01]  /*d1a0*/  MOV R0, UR46 ;  /* 0x0000002e00007c02 */ /* 0x000fe20008000f00 */
[----:B------:R-:W-:Y:S01]  /*d1b0*/  ULDC.64 UR8, c[0x0][0x2d8] ;  /* 0x0000b60000087ab9 */ /* 0x000fe20000000a00 */
[----:B------:R-:W-:Y:S02]  /*d1c0*/  R2UR UR6, R23 ;  /* 0x00000000170672ca */ /* 0x000fe400000e0000 */
[----:B------:R-:W-:Y:S01]  /*d1d0*/  PLOP3.LUT P0, PT, PT, PT, UP0, 0x80, 0x0 ;  /* 0x000000000000781c */ /* 0x000fe20003f0f008 */
[----:B------:R-:W-:-:S04]  /*d1e0*/  IMAD R9, R0, 0x40, R31 ;  /* 0x0000004000097824 */ /* 0x000fc800078e021f */
[----:B------:R-:W-:Y:S01]  /*d1f0*/  @UP0 ULDC UR4, c[0x0][0x44c] ;  /* 0x0001130000040ab9 */ /* 0x000fe20000000800 */
[----:B------:R-:W-:-:S05]  /*d200*/  IMAD.MOV.U32 R7, RZ, RZ, R9 ;  /* 0x000000ffff077224 */ /* 0x000fca00078e0009 */
[----:B------:R-:W-:Y:S02]  /*d210*/  UIMAD UR6, UR6, UR8, URZ ;  /* 0x00000008060672a4 */ /* 0x000fe4000f8e023f */
        /* <DEDUP_REMOVED lines=10> */
[----:B------:R-:W-:Y:S02]  /*d2c0*/  IMAD.U32 R4, RZ, RZ, UR4 ;  /* 0x00000004ff047e24 */ /* 0x000fe4000f8e00ff */
[----:B------:R-:W-:Y:S02]  /*d2d0*/  IMAD R6, R6, UR8, RZ ;  /* 0x0000000806067c24 */ /* 0x000fe4000f8e02ff */
[----:B------:R-:W-:Y:S01]  /*d2e0*/  MOV R3, UR6 ;  /* 0x0000000600037c02 */ /* 0x000fe20008000f00 */
[----:B------:R-:W-:Y:S01]  /*d2f0*/  IMAD.U32 R5, RZ, RZ, UR5 ;  /* 0x00000005ff057e24 */ /* 0x000fe2000f8e00ff */
[----:B------:R-:W-:Y:S01]  /*d300*/  MOV R2, R4 ;  /* 0x0000000400027202 */ /* 0x000fe20000000f00 */
[----:B------:R-:W-:Y:S01]  /*d310*/  IMAD R5, R20, UR9, R6 ;  /* 0x0000000914057c24 */ /* 0x000fe2000f8e0206 */
[----:B------:R-:W-:Y:S01]  /*d320*/  SHF.R.S32.HI R4, RZ, 0x1f, R7 ;  /* 0x0000001fff047819 */ /* 0x000fe20000011407 */
[----:B------:R-:W-:-:S02]  /*d330*/  ULDC.64 UR4, c[0x0][0x2d0] ;  /* 0x0000b40000047ab9 */ /* 0x000fc40000000a00 */
[----:B------:R-:W-:-:S04]  /*d340*/  IMAD.WIDE.U32 R2, R20, UR8, R2 ;  /* 0x0000000814027c25 */ /* 0x000fc8000f8e0002 */
[----:B------:R-:W-:Y:S02]  /*d350*/  IMAD.IADD R3, R3, 0x1, R5 ;  /* 0x0000000103037824 */ /* 0x000fe400078e0205 */
[----:B------:R-:W-:Y:S02]  /*d360*/  IMAD.MOV R5, RZ, RZ, -R7 ;  /* 0x000000ffff057224 */ /* 0x000fe400078e0a07 */
[----:B------:R-:W-:Y:S02]  /*d370*/  IMAD R4, R4, UR4, RZ ;  /* 0x0000000404047c24 */ /* 0x000fe4000f8e02ff */
[----:B-1----:R-:W-:Y:S02]  /*d380*/  IMAD R5, R0, R5, R9 ;  /* 0x0000000500057224 */ /* 0x002fe400078e0209 */
[C---:B------:R-:W-:Y:S02]  /*d390*/  IMAD R9, R7.reuse, UR5, R4 ;  /* 0x0000000507097c24 */ /* 0x040fe4000f8e0204 */
[----:B------:R-:W-:Y:S01]  /*d3a0*/  IMAD.WIDE.U32 R2, R7, UR4, R2 ;  /* 0x0000000407027c25 */ /* 0x000fe2000f8e0002 */
[----:B------:R-:W-:Y:S01]  /*d3b0*/  SHF.R.S32.HI R4, RZ, 0x1f, R5 ;  /* 0x0000001fff047819 */ /* 0x000fe20000011405 */
[----:B------:R-:W-:-:S03]  /*d3c0*/  ULDC.64 UR4, c[0x0][0x2c8] ;  /* 0x0000b20000047ab9 */ /* 0x000fc60000000a00 */
[----:B------:R-:W-:Y:S01]  /*d3d0*/  IADD3 R3, R3, R9, RZ ;  /* 0x0000000903037210 */ /* 0x000fe20007ffe0ff */
[----:B------:R-:W-:-:S04]  /*d3e0*/  IMAD R4, R4, UR4, RZ ;  /* 0x0000000404047c24 */ /* 0x000fc8000f8e02ff */
[C---:B------:R-:W-:Y:S02]  /*d3f0*/  IMAD R7, R5.reuse, UR5, R4 ;  /* 0x0000000505077c24 */ /* 0x040fe4000f8e0204 */
[----:B------:R-:W-:Y:S01]  /*d400*/  IMAD.WIDE.U32 R2, R5, UR4, R2 ;  /* 0x0000000405027c25 */ /* 0x000fe2000f8e0002 */
[----:B------:R-:W-:-:S03]  /*d410*/  ULDC.64 UR4, c[0x0][0x280] ;  /* 0x0000a00000047ab9 */ /* 0x000fc60000000a00 */
[----:B------:R-:W-:Y:S01]  /*d420*/  IMAD.IADD R5, R3, 0x1, R7 ;  /* 0x0000000103057824 */ /* 0x000fe200078e0207 */
[----:B------:R-:W-:Y:S01]  /*d430*/  LEA R4, P0, R2, UR4, 0x1 ;  /* 0x0000000402047c11 */ /* 0x000fe2000f8008ff */
[----:B------:R-:W-:Y:S02]  /*d440*/  ULDC UR4, c[0x0][0x2b8] ;  /* 0x0000ae0000047ab9 */ /* 0x000fe40000000800 */
[----:B------:R-:W-:Y:S02]  /*d450*/  ISETP.GE.AND P1, PT, R22, UR4, PT ;  /* 0x0000000416007c0c */ /* 0x000fe4000bf26270 */
[----:B------:R-:W-:Y:S01]  /*d460*/  LEA.HI.X R5, R2, UR5, R5, 0x1, P0 ;  /* 0x0000000502057c11 */ /* 0x000fe200080f0c05 */
[----:B------:R-:W-:-:S03]  /*d470*/  UMOV UR5, 0xffffffff ;  /* 0xffffffff00057882 */ /* 0x000fc60000000000 */
[----:B------:R-:W-:Y:S07]  /*d480*/  BRA.DIV UR5, `(.L_x_7323) ;  /* 0x0000002605c07947 */ /* 0x000fee000b800000 */
[----:B------:R-:W0:Y:S01]  /*d490*/  SHFL.IDX PT, R14, R4, RZ, 0x181f ;  /* 0x00181fff040e7589 */ /* 0x000e2200000e0000 */
[----:B------:R-:W-:Y:S01]  /*d4a0*/  IMAD.U32 R6, RZ, RZ, UR46 ;  /* 0x0000002eff067e24 */ /* 0x000fe2000f8e00ff */
[----:B------:R-:W-:Y:S02]  /*d4b0*/  ULDC UR4, c[0x0][0x288] ;  /* 0x0000a20000047ab9 */ /* 0x000fe40000000800 */
[----:B------:R-:W1:Y:S01]  /*d4c0*/  SHFL.IDX PT, R2, R5, RZ, 0x181f ;  /* 0x00181fff05027589 */ /* 0x000e6200000e0000 */
[----:B------:R-:W-:Y:S01]  /*d4d0*/  IMAD R0, R0, UR4, RZ ;  /* 0x0000000400007c24 */ /* 0x000fe2000f8e02ff */
[----:B------:R-:W-:Y:S02]  /*d4e0*/  LEA R7, R6, R35, 0x6 ;  /* 0x0000002306077211 */ /* 0x000fe400078e30ff */
[----:B------:R-:W-:Y:S02]  /*d4f0*/  SHFL.IDX PT, R6, R5, 0x1, 0x181f ;  /* 0x00381f0005067f89 */ /* 0x000fe400000e0000 */
[----:B------:R-:W-:-:S02]  /*d500*/  ISETP.GE.AND P0, PT, R7, R0, PT ;  /* 0x000000000700720c */ /* 0x000fc40003f06270 */
[----:B------:R-:W-:-:S11]  /*d510*/  IADD3 R11, R7, 0x10, RZ ;  /* 0x00000010070b7810 */ /* 0x000fd60007ffe0ff */
        /* <DEDUP_REMOVED lines=17> */
[----:B------:R0:W2:Y:S02]  /*d630*/  SHFL.IDX PT, R14, R4, 0x3, 0x181f ;  /* 0x00781f00040e7f89 */ /* 0x0000a400000e0000 */
[----:B-1----:R-:W-:Y:S02]  /*d640*/  @!P0 IADD3.X R3, RZ, R6, RZ, P2, !PT ;  /* 0x00000006ff038210 */ /* 0x002fe400017fe4ff */
[----:B------:R0:W1:Y:S04]  /*d650*/  SHFL.IDX PT, R6, R5, 0x3, 0x181f ;  /* 0x00781f0005067f89 */ /* 0x00006800000e0000 */
[----:B------:R0:W-:Y:S03]  /*d660*/  @!P0 LDGSTS.E.BYPASS.LTC128B.128 [R9+0x21400], desc[UR36][R2.64], !P1 ;  /* 0x2140000002098fae */ /* 0x0001e6000c901d64 */
.L_x_7379:
        /* <DEDUP_REMOVED lines=18> */
.L_x_7380:
[----:B------:R-:W-:-:S13]  /*d790*/  ISETP.NE.AND P0, PT, R33, 0x3, PT ;  /* 0x000000032100780c */ /* 0x000fda0003f05270 */
[----:B------:R-:W-:Y:S05]  /*d7a0*/  @!P0 BRA `(.L_x_7325) ;  /* 0x0000000000048947 */ /* 0x000fea0003800000 */
[----:B------:R-:W-:Y:S01]  /*d7b0*/  BPT.TRAP 0x1 ;  /* 0x000000040000795c */ /* 0x000fe20000300000 */
.L_x_7325:
[----:B------:R-:W1:Y:S02]  /*d7c0*/  SYNCS.PHASECHK.TRANS64.TRYWAIT P0, [UR45+0x28c60], R0 ;  /* 0x028c6000ff0075a7 */ /* 0x000e64000800016d */
[----:B-1----:R-:W-:Y:S05]  /*d7d0*/  @!P0 BRA `(.L_x_7326) ;  /* 0x0000002800308947 */ /* 0x002fea0003800000 */
.L_x_7381:
        /* <DEDUP_REMOVED lines=41> */
[----:B-1----:R-:W-:Y:S02]  /*da70*/  IADD3.X R3, RZ, R3, RZ, P0, !PT ;  /* 0x00000003ff037210 */ /* 0x002fe400007fe4ff */
        /* <DEDUP_REMOVED lines=45> */
[----:B------:R-:W-:Y:S02]  /*dd50*/  ISETP.LT.OR P6, PT, R18, 0x21, P6 ;  /* 0x000000211200780c */ /* 0x000fe400037c1670 */
[----:B--2---:R-:W-:-:S11]  /*dd60*/  MOV R4, RZ ;  /* 0x000000ff00047202 */ /* 0x004fd60000000f00 */
        /* <DEDUP_REMOVED lines=16> */
.L_x_7391:
        /* <DEDUP_REMOVED lines=30> */
.L_x_7328:
        /* <DEDUP_REMOVED lines=9> */
[----:B------:R-:W-:Y:S01]  /*e0e0*/  ULOP3.LUT UR5, URZ, UR42, URZ, 0x33, !UPT ;  /* 0x0000002a3f057292 */ /* 0x000fe2000f8e333f */
        /* <DEDUP_REMOVED lines=8> */
[----:B------:R-:W-:Y:S01]  /*e170*/  VIMNMX3 R3, R0, UR5, R3, !PT ;  /* 0x0000000500037c0f */ /* 0x000fe2000f800103 */
[----:B------:R-:W-:Y:S01]  /*e180*/  IMAD.MOV.U32 R0, RZ, RZ, 0x1 ;  /* 0x00000001ff007424 */ /* 0x000fe200078e00ff */
[----:B------:R-:W-:Y:S02]  /*e190*/  SHF.R.U32.HI R25, RZ, 0x3, R25 ;  /* 0x00000003ff197819 */ /* 0x000fe40000011619 */
[C---:B------:R-:W-:Y:S01]  /*e1a0*/  IADD3 R22, -R3.reuse, -0x2, RZ ;  /* 0xfffffffe03167810 */ /* 0x040fe20007ffe1ff */
[----:B------:R-:W-:-:S07]  /*e1b0*/  IMAD R9, R3, -0x40, R2 ;  /* 0xffffffc003097824 */ /* 0x000fce00078e0202 */
.L_x_7344:
[----:B------:R-:W-:Y:S01]  /*e1c0*/  ISETP.NE.AND P1, PT, R37, 0x1, PT ;  /* 0x000000012500780c */ /* 0x000fe20003f25270 */
[----:B------:R-:W-:Y:S01]  /*e1d0*/  BSSY B1, `(.L_x_7330) ;  /* 0x0000014000017945 */ /* 0x000fe20003800000 */
[----:B------:R-:W-:Y:S01]  /*e1e0*/  ISETP.GT.U32.AND P0, PT, R31, 0x3f, PT ;  /* 0x0000003f1f00780c */ /* 0x000fe20003f04070 */
[----:B------:R-:W-:Y:S01]  /*e1f0*/  IMAD.MOV.U32 R7, RZ, RZ, R9 ;  /* 0x000000ffff077224 */ /* 0x000fe200078e0009 */
[----:B------:R-:W-:-:S09]  /*e200*/  MOV R6, RZ ;  /* 0x000000ff00067202 */ /* 0x000fd20000000f00 */
        /* <DEDUP_REMOVED lines=16> */
.L_x_7331:
[----:B------:R-:W-:Y:S05]  /*e310*/  BSYNC B1 ;  /* 0x0000000000017941 */ /* 0x000fea0003800000 */
.L_x_7330:
[----:B------:R-:W-:-:S13]  /*e320*/  ISETP.NE.AND P0, PT, R33, 0x3, PT ;  /* 0x000000032100780c */ /* 0x000fda0003f05270 */
[----:B------:R-:W-:Y:S05]  /*e330*/  @!P0 BRA `(.L_x_7332) ;  /* 0x0000000000048947 */ /* 0x000fea0003800000 */
[----:B------:R-:W-:Y:S01]  /*e340*/  BPT.TRAP 0x1 ;  /* 0x000000040000795c */ /* 0x000fe20000300000 */
.L_x_7332:
[----:B------:R-:W-:Y:S01]  /*e350*/  LEA R10, R0, UR45, 0x3 ;  /* 0x0000002d000a7c11 */ /* 0x000fe2000f8e18ff */
[----:B------:R-:W-:Y:S01]  /*e360*/  BSSY B1, `(.L_x_7333) ;  /* 0x0000004000017945 */ /* 0x000fe20003800000 */
[----:B------:R-:W-:-:S04]  /*e370*/  SHF.L.U32 R20, R21, 0x1f, RZ ;  /* 0x0000001f15147819 */ /* 0x000fc800000006ff */
[----:B------:R-:W1:Y:S02]  /*e380*/  SYNCS.PHASECHK.TRANS64.TRYWAIT P0, [R10+URZ+0x28c40], R20 ;  /* 0x028c40140a0075a7 */ /* 0x000e64000800017f */
[----:B-1----:R-:W-:Y:S05]  /*e390*/  @!P0 BRA `(.L_x_7334) ;  /* 0x0000002400688947 */ /* 0x002fea0003800000 */
.L_x_7392:
[----:B------:R-:W-:Y:S05]  /*e3a0*/  BSYNC B1 ;  /* 0x0000000000017941 */ /* 0x000fea0003800000 */
.L_x_7333:
        /* <DEDUP_REMOVED lines=39> */
[----:B------:R-:W0:Y:S01]  /*e620*/  SHFL.IDX PT, R14, R26, 0x2, 0x181f ;  /* 0x00581f001a0e7f89 */ /* 0x000e2200000e0000 */
[----:B--2---:R-:W-:-:S03]  /*e630*/  IADD3.X R5, RZ, R3, RZ, P0, !PT ;  /* 0x00000003ff057210 */ /* 0x004fc600007fe4ff */
[----:B------:R-:W2:Y:S04]  /*e640*/  SHFL.IDX PT, R3, R29, 0x2, 0x181f ;  /* 0x00581f001d037f89 */ /* 0x000ea800000e0000 */
[----:B------:R3:W-:Y:S01]  /*e650*/  LDGSTS.E.BYPASS.LTC128B.128 [R27+0x22c00], desc[UR36][R4.64], !P1 ;  /* 0x22c00000041b7fae */ /* 0x0007e2000c901d64 */
[----:B0-----:R-:W-:-:S03]  /*e660*/  IADD3 R2, P0, R14, R8, RZ ;  /* 0x000000080e027210 */ /* 0x001fc60007f1e0ff */
[----:B------:R3:W0:Y:S02]  /*e670*/  SHFL.IDX PT, R14, R26, 0x3, 0x181f ;  /* 0x00781f001a0e7f89 */ /* 0x00062400000e0000 */
[----:B--2---:R-:W-:-:S05]  /*e680*/  IMAD.X R3, RZ, RZ, R3, P0 ;  /* 0x000000ffff037224 */ /* 0x004fca00000e0603 */
[----:B------:R3:W-:Y:S03]  /*e690*/  LDGSTS.E.BYPASS.LTC128B.128 [R27+0x23400], desc[UR36][R2.64], !P1 ;  /* 0x23400000021b7fae */ /* 0x0007e6000c901d64 */
.L_x_7402:
        /* <DEDUP_REMOVED lines=8> */
.L_x_7336:
        /* <DEDUP_REMOVED lines=10> */
.L_x_7337:
[----:B------:R2:W-:Y:S01]  /*e7c0*/  SYNCS.ARRIVE.TRANS64.A1T0 RZ, [R10+URZ+0x28c30], RZ ;  /* 0x028c30ff0aff79a7 */ /* 0x0005e2000810003f */
[----:B------:R-:W-:Y:S05]  /*e7d0*/  @!P2 BRA `(.L_x_7338) ;  /* 0x000000000004a947 */ /* 0x000fea0003800000 */
[----:B------:R-:W-:Y:S01]  /*e7e0*/  BPT.TRAP 0x1 ;  /* 0x000000040000795c */ /* 0x000fe20000300000 */
.L_x_7338:
[----:B------:R-:W3:Y:S01]  /*e7f0*/  SYNCS.PHASECHK.TRANS64.TRYWAIT P0, [R10+URZ+0x28c60], R20 ;  /* 0x028c60140a0075a7 */ /* 0x000ee2000800017f */
[----:B------:R-:W-:Y:S04]  /*e800*/  BSSY B1, `(.L_x_7339) ;  /* 0x0000002000017945 */ /* 0x000fe80003800000 */
[----:B---3--:R-:W-:Y:S05]  /*e810*/  @!P0 BRA `(.L_x_7340) ;  /* 0x0000002400688947 */ /* 0x008fea0003800000 */
.L_x_7403:
[----:B------:R-:W-:Y:S05]  /*e820*/  BSYNC B1 ;  /* 0x0000000000017941 */ /* 0x000fea0003800000 */
.L_x_7339:
        /* <DEDUP_REMOVED lines=10> */
[----:B------:R-:W-:Y:S01]  /*e8d0*/  IMAD R7, R18, UR6, RZ ;  /* 0x0000000612077c24 */ /* 0x000fe2000f8e02ff */
[----:B------:R-:W-:-:S03]  /*e8e0*/  IADD3 R3, R3, R5, RZ ;  /* 0x0000000503037210 */ /* 0x000fc60007ffe0ff */
        /* <DEDUP_REMOVED lines=65> */
.L_x_7413:
        /* <DEDUP_REMOVED lines=20> */
.L_x_7342:
        /* <DEDUP_REMOVED lines=10> */
.L_x_7343:
[----:B------:R-:W-:Y:S01]  /*eee0*/  IADD3 R0, R0, 0x1, RZ ;  /* 0x0000000100007810 */ /* 0x000fe20007ffe0ff */
[----:B------:R-:W-:Y:S01]  /*eef0*/  VIADD R22, R22, 0xffffffff ;  /* 0xffffffff16167836 */ /* 0x000fe20000000000 */
[----:B------:R1:W-:Y:S01]  /*ef00*/  SYNCS.ARRIVE.TRANS64.A1T0 RZ, [R10+URZ+0x28c50], RZ ;  /* 0x028c50ff0aff79a7 */ /* 0x0003e2000810003f */
[----:B------:R-:W-:Y:S01]  /*ef10*/  VIADD R9, R9, 0xffffffc0 ;  /* 0xffffffc009097836 */ /* 0x000fe20000000000 */
[----:B------:R-:W-:-:S04]  /*ef20*/  ISETP.NE.AND P0, PT, R0, 0x2, PT ;  /* 0x000000020000780c */ /* 0x000fc80003f05270 */
[----:B------:R-:W-:Y:S02]  /*ef30*/  SEL R0, R0, RZ, P0 ;  /* 0x000000ff00007207 */ /* 0x000fe40000000000 */
[----:B0-----:R-:W-:Y:S02]  /*ef40*/  SEL R2, RZ, 0x1, P0 ;  /* 0x00000001ff027807 */ /* 0x001fe40000000000 */
[----:B------:R-:W-:Y:S02]  /*ef50*/  ISETP.GT.AND P0, PT, R22, UR48, PT ;  /* 0x0000003016007c0c */ /* 0x000fe4000bf04270 */
[----:B------:R-:W-:-:S11]  /*ef60*/  LOP3.LUT R21, R21, R2, RZ, 0x3c, !PT ;  /* 0x0000000215157212 */ /* 0x000fd600078e3cff */
[----:B-1----:R-:W-:Y:S05]  /*ef70*/  @P0 BRA `(.L_x_7344) ;  /* 0xfffffff000900947 */ /* 0x002fea000383ffff */
.L_x_7329:
[----:B------:R-:W-:Y:S05]  /*ef80*/  BSYNC B0 ;  /* 0x0000000000007941 */ /* 0x000fea0003800000 */
.L_x_7312:
[----:B------:R-:W0:Y:S01]  /*ef90*/  S2R R3, SR_CgaCtaId ;  /* 0x0000000000037919 */ /* 0x000e220000008800 */
[----:B------:R-:W-:Y:S01]  /*efa0*/  MOV R2, 0x400 ;  /* 0x0000040000027802 */ /* 0x000fe20000000f00 */
[----:B------:R-:W-:Y:S01]  /*efb0*/  BSSY B0, `(.L_x_7345) ;  /* 0x0000005000007945 */ /* 0x000fe20003800000 */
[----:B------:R-:W-:Y:S02]  /*efc0*/  SHF.L.U32 R4, R4, 0x1f, RZ ;  /* 0x0000001f04047819 */ /* 0x000fe400000006ff */
[----:B0-----:R-:W-:-:S04]  /*efd0*/  LEA R5, R3, R2, 0x18 ;  /* 0x0000000203057211 */ /* 0x001fc800078ec0ff */
[----:B------:R-:W0:Y:S02]  /*efe0*/  SYNCS.PHASECHK.TRANS64.TRYWAIT P0, [R5+URZ+0x28c20], R4 ;  /* 0x028c2004050075a7 */ /* 0x000e24000800017f */
[----:B0-----:R-:W-:Y:S05]  /*eff0*/  @!P0 BRA `(.L_x_7346) ;  /* 0x0000002400488947 */ /* 0x001fea0003800000 */
.L_x_7414:
[----:B------:R-:W-:Y:S05]  /*f000*/  BSYNC B0 ;  /* 0x0000000000007941 */ /* 0x000fea0003800000 */
.L_x_7345:
[----:B------:R-:W-:-:S03]  /*f010*/  UMOV UR4, 0xffffffff ;  /* 0xffffffff00047882 */ /* 0x000fc60000000000 */
[----:B------:R-:W-:Y:S05]  /*f020*/  BRA.DIV UR4, `(.L_x_7347) ;  /* 0x0000002604507947 */ /* 0x000fea000b800000 */
[----:B------:R-:W1:Y:S02]  /*f030*/  S2R R2, SR_TID.X ;  /* 0x0000000000027919 */ /* 0x000e640000002100 */
[----:B-1----:R-:W-:-:S04]  /*f040*/  SHF.R.U32.HI R2, RZ, 0x5, R2 ;  /* 0x00000005ff027819 */ /* 0x002fc80000011602 */
[----:B------:R-:W-:-:S05]  /*f050*/  LOP3.LUT R2, R2, 0x3, RZ, 0xc0, !PT ;  /* 0x0000000302027812 */ /* 0x000fca00078ec0ff */
[----:B------:R1:W3:Y:S02]  /*f060*/  SHFL.IDX PT, R14, R2, RZ, 0x1f ;  /* 0x00001fff020e7589 */ /* 0x0002e400000e0000 */
.L_x_7417:
[----:B---3--:R-:W-:-:S13]  /*f070*/  ISETP.NE.AND P0, PT, R14, RZ, PT ;  /* 0x000000ff0e00720c */ /* 0x008fda0003f05270 */
[----:B------:R-:W-:Y:S05]  /*f080*/  @P0 BRA `(.L_x_7255) ;  /* 0x0000000000880947 */ /* 0x000fea0003800000 */
[----:B------:R-:W-:-:S03]  /*f090*/  UMOV UR4, 0xffffffff ;  /* 0xffffffff00047882 */ /* 0x000fc60000000000 */
[----:B------:R-:W-:Y:S05]  /*f0a0*/  BRA.DIV UR4, `(.L_x_7348) ;  /* 0x0000002604647947 */ /* 0x000fea000b800000 */
[----:B------:R-:W-:-:S13]  /*f0b0*/  ELECT P6, URZ, PT ;  /* 0x00000000003f782f */ /* 0x000fda00038c0000 */
.L_x_7420:
[----:B------:R-:W-:Y:S05]  /*f0c0*/  @!P6 BRA `(.L_x_7255) ;  /* 0x000000000078e947 */ /* 0x000fea0003800000 */
[----:B------:R-:W-:-:S06]  /*f0d0*/  ULOP3.LUT UR4, UR43, 0x2, URZ, 0xfc, !UPT ;  /* 0x000000022b047892 */ /* 0x000fcc000f8efc3f */
[----:B-1----:R-:W-:-:S04]  /*f0e0*/  MOV R2, UR4 ;  /* 0x0000000400027c02 */ /* 0x002fc80008000f00 */
[----:B------:R-:W-:-:S13]  /*f0f0*/  ISETP.NE.AND P0, PT, R2, 0x3, PT ;  /* 0x000000030200780c */ /* 0x000fda0003f05270 */
[----:B------:R-:W-:Y:S05]  /*f100*/  @!P0 BRA `(.L_x_7349) ;  /* 0x0000000000048947 */ /* 0x000fea0003800000 */
[----:B------:R-:W-:Y:S01]  /*f110*/  BPT.TRAP 0x1 ;  /* 0x000000040000795c */ /* 0x000fe20000300000 */
.L_x_7349:
[C---:B0-----:R-:W-:Y:S01]  /*f120*/  IMAD R4, R0.reuse, 0x8, R5 ;  /* 0x0000000800047824 */ /* 0x041fe200078e0205 */
[----:B------:R-:W-:Y:S01]  /*f130*/  SHF.L.U32 R3, R21, 0x1f, RZ ;  /* 0x0000001f15037819 */ /* 0x000fe200000006ff */
[----:B------:R-:W-:-:S03]  /*f140*/  VIADD R0, R0, 0x1 ;  /* 0x0000000100007836 */ /* 0x000fc60000000000 */
[----:B------:R-:W0:Y:S02]  /*f150*/  SYNCS.PHASECHK.TRANS64.TRYWAIT P1, [R4+URZ+0x28c40], R3 ;  /* 0x028c4003040075a7 */ /* 0x000e24000802017f */
[----:B------:R-:W-:-:S04]  /*f160*/  ISETP.NE.AND P2, PT, R0, 0x2, PT ;  /* 0x000000020000780c */ /* 0x000fc80003f45270 */
[----:B------:R-:W-:Y:S01]  /*f170*/  SEL R2, RZ, 0x1, P2 ;  /* 0x00000001ff027807 */ /* 0x000fe20001000000 */
[----:B0-----:R-:W-:Y:S08]  /*f180*/  @!P1 BRA `(.L_x_7350) ;  /* 0x00000024004c9947 */ /* 0x001ff00003800000 */
.L_x_7421:
[----:B------:R-:W-:Y:S02]  /*f190*/  SEL R0, R0, RZ, P2 ;  /* 0x000000ff00007207 */ /* 0x000fe40001000000 */
[----:B------:R-:W-:Y:S01]  /*f1a0*/  LOP3.LUT R2, R21, R2, RZ, 0x3c, !PT ;  /* 0x0000000215027212 */ /* 0x000fe200078e3cff */
[----:B------:R-:W-:Y:S06]  /*f1b0*/  @!P0 BRA `(.L_x_7351) ;  /* 0x0000000000048947 */ /* 0x000fec0003800000 */
[----:B------:R-:W-:Y:S01]  /*f1c0*/  BPT.TRAP 0x1 ;  /* 0x000000040000795c */ /* 0x000fe20000300000 */
.L_x_7351:
[----:B------:R-:W-:Y:S02]  /*f1d0*/  LEA R5, R0, R5, 0x3 ;  /* 0x0000000500057211 */ /* 0x000fe400078e18ff */
[----:B------:R-:W-:-:S04]  /*f1e0*/  SHF.L.U32 R0, R2, 0x1f, RZ ;  /* 0x0000001f02007819 */ /* 0x000fc800000006ff */
[----:B------:R-:W1:Y:S02]  /*f1f0*/  SYNCS.PHASECHK.TRANS64.TRYWAIT P1, [R5+URZ+0x28c40], R0 ;  /* 0x028c4000050075a7 */ /* 0x000e64000802017f */
[----:B-1----:R-:W-:Y:S05]  /*f200*/  @!P1 BRA `(.L_x_7352) ;  /* 0x0000002400409947 */ /* 0x002fea0003800000 */
.L_x_7422:
[----:B------:R-:W-:Y:S05]  /*f210*/  @!P0 BRA `(.L_x_7353) ;  /* 0x0000000000048947 */ /* 0x000fea0003800000 */
[----:B------:R-:W-:Y:S01]  /*f220*/  BPT.TRAP 0x1 ;  /* 0x000000040000795c */ /* 0x000fe20000300000 */
.L_x_7353:
[----:B------:R-:W3:Y:S02]  /*f230*/  SYNCS.PHASECHK.TRANS64.TRYWAIT P1, [R4+URZ+0x28c60], R3 ;  /* 0x028c6003040075a7 */ /* 0x000ee4000802017f */
[----:B---3--:R-:W-:Y:S05]  /*f240*/  @!P1 BRA `(.L_x_7354) ;  /* 0x0000002400449947 */ /* 0x008fea0003800000 */
.L_x_7423:
[----:B------:R-:W-:Y:S05]  /*f250*/  @!P0 BRA `(.L_x_7355) ;  /* 0x0000000000048947 */ /* 0x000fea0003800000 */
[----:B------:R-:W-:Y:S01]  /*f260*/  BPT.TRAP 0x1 ;  /* 0x000000040000795c */ /* 0x000fe20000300000 */
.L_x_7355:
[----:B----4-:R4:W0:Y:S02]  /*f270*/  SYNCS.PHASECHK.TRANS64.TRYWAIT P0, [R5+URZ+0x28c60], R0 ;  /* 0x028c6000050075a7 */ /* 0x010824000800017f */
[----:B0-----:R-:W-:Y:S05]  /*f280*/  @!P0 NANOSLEEP.SYNCS 0x989680 ;  /* 0x009896800000895d */ /* 0x001fea0003900000 */
[----:B------:R-:W0:Y:S02]  /*f290*/  @!P0 SYNCS.PHASECHK.TRANS64 P0, [R5+URZ+0x28c60], R0 ;  /* 0x028c6000050085a7 */ /* 0x000e24000800007f */
[----:B0-----:R-:W-:Y:S05]  /*f2a0*/  @!P0 BRA `(.L_x_7355) ;  /* 0xfffffffc00f08947 */ /* 0x001fea000383ffff */
.L_x_7255:
[----:B-1----:R-:W-:Y:S05]  /*f2b0*/  BSYNC B6 ;  /* 0x0000000000067941 */ /* 0x002fea0003800000 */
.L_x_7252:
[----:B------:R-:W-:Y:S05]  /*f2c0*/  EXIT ;  /* 0x000000000000794d */ /* 0x000fea0003800000 */
.L_x_7260:
[----:B0-----:R-:W-:-:S04]  /*f2d0*/  IMAD.U32 R5, RZ, RZ, UR5 ;  /* 0x00000005ff057e24 */ /* 0x001fc8000f8e00ff */
[----:B------:R0:W1:Y:S03]  /*f2e0*/  SYNCS.PHASECHK.TRANS64.TRYWAIT P1, [R5+URZ+0x28c50], R2 ;  /* 0x028c5002050075a7 */ /* 0x000066000802017f */
[----:B-1----:R-:W-:Y:S05]  /*f2f0*/  @!P1 NANOSLEEP.SYNCS 0x989680 ;  /* 0x009896800000995d */ /* 0x002fea0003900000 */
[----:B------:R-:W1:Y:S02]  /*f300*/  @!P1 SYNCS.PHASECHK.TRANS64 P1, [R5+URZ+0x28c50], R2 ;  /* 0x028c5002050095a7 */ /* 0x000e64000802007f */
[----:B-1----:R-:W-:Y:S05]  /*f310*/  @!P1 BRA `(.L_x_7260) ;  /* 0xfffffffc00ec9947 */ /* 0x002fea000383ffff */
[----:B------:R-:W-:Y:S05]  /*f320*/  BRA `(.L_x_7356) ;  /* 0xffffff2000607947 */ /* 0x000fea000383ffff */
.L_x_7266:
[----:B-1----:R-:W-:-:S04]  /*f330*/  IMAD.U32 R5, RZ, RZ, UR7 ;  /* 0x00000007ff057e24 */ /* 0x002fc8000f8e00ff */
[----:B------:R1:W2:Y:S03]  /*f340*/  SYNCS.PHASECHK.TRANS64.TRYWAIT P1, [R5+URZ+0x28c50], R2 ;  /* 0x028c5002050075a7 */ /* 0x0002a6000802017f */
[----:B--2---:R-:W-:Y:S05]  /*f350*/  @!P1 NANOSLEEP.SYNCS 0x989680 ;  /* 0x009896800000995d */ /* 0x004fea0003900000 */
[----:B------:R-:W2:Y:S02]  /*f360*/  @!P1 SYNCS.PHASECHK.TRANS64 P1, [R5+URZ+0x28c50], R2 ;  /* 0x028c5002050095a7 */ /* 0x000ea4000802007f */
[----:B--2---:R-:W-:Y:S05]  /*f370*/  @!P1 BRA `(.L_x_7266) ;  /* 0xfffffffc00ec9947 */ /* 0x004fea000383ffff */
[----:B------:R-:W-:Y:S05]  /*f380*/  BRA `(.L_x_7265) ;  /* 0xffffff2c00647947 */ /* 0x000fea000383ffff */
.L_x_7271:
[----:B0-----:R-:W-:-:S04]  /*f390*/  MOV R0, UR39 ;  /* 0x0000002700007c02 */ /* 0x001fc80008000f00 */
[----:B------:R0:W1:Y:S03]  /*f3a0*/  SYNCS.PHASECHK.TRANS64.TRYWAIT P0, [R0+URZ+0x28c00], R13 ;  /* 0x028c000d000075a7 */ /* 0x000066000800017f */
[----:B-1----:R-:W-:Y:S05]  /*f3b0*/  @!P0 NANOSLEEP.SYNCS 0x989680 ;  /* 0x009896800000895d */ /* 0x002fea0003900000 */
[----:B------:R-:W1:Y:S02]  /*f3c0*/  @!P0 SYNCS.PHASECHK.TRANS64 P0, [R0+URZ+0x28c00], R13 ;  /* 0x028c000d000085a7 */ /* 0x000e64000800007f */
[----:B-1----:R-:W-:Y:S05]  /*f3d0*/  @!P0 BRA `(.L_x_7271) ;  /* 0xfffffffc00ec8947 */ /* 0x002fea000383ffff */
[----:B------:R-:W-:Y:S05]  /*f3e0*/  BRA `(.L_x_7357) ;  /* 0xffffff4000bc7947 */ /* 0x000fea000383ffff */
.L_x_7275:
[----:B-1----:R-:W-:-:S04]  /*f3f0*/  IMAD.U32 R4, RZ, RZ, UR39 ;  /* 0x00000027ff047e24 */ /* 0x002fc8000f8e00ff */
[----:B------:R1:W2:Y:S03]  /*f400*/  SYNCS.PHASECHK.TRANS64.TRYWAIT P1, [R4+URZ+0x28c30], R13 ;  /* 0x028c300d040075a7 */ /* 0x0002a6000802017f */
[----:B--2---:R-:W-:Y:S05]  /*f410*/  @!P1 NANOSLEEP.SYNCS 0x989680 ;  /* 0x009896800000995d */ /* 0x004fea0003900000 */
[----:B------:R-:W2:Y:S02]  /*f420*/  @!P1 SYNCS.PHASECHK.TRANS64 P1, [R4+URZ+0x28c30], R13 ;  /* 0x028c300d040095a7 */ /* 0x000ea4000802007f */
[----:B--2---:R-:W-:Y:S05]  /*f430*/  @!P1 BRA `(.L_x_7275) ;  /* 0xfffffffc00ec9947 */ /* 0x004fea000383ffff */
[----:B------:R-:W-:Y:S05]  /*f440*/  BRA `(.L_x_7274) ;  /* 0xffffff4000fc7947 */ /* 0x000fea000383ffff */
.L_x_7280:
[----:B--2---:R-:W-:-:S04]  /*f450*/  IMAD.U32 R14, RZ, RZ, UR39 ;  /* 0x00000027ff0e7e24 */ /* 0x004fc8000f8e00ff */
[----:B------:R2:W4:Y:S03]  /*f460*/  SYNCS.PHASECHK.TRANS64.TRYWAIT P1, [R14+URZ+0x28c50], R13 ;  /* 0x028c500d0e0075a7 */ /* 0x000526000802017f */
[----:B----4-:R-:W-:Y:S05]  /*f470*/  @!P1 NANOSLEEP.SYNCS 0x989680 ;  /* 0x009896800000995d */ /* 0x010fea0003900000 */
[----:B------:R-:W4:Y:S02]  /*f480*/  @!P1 SYNCS.PHASECHK.TRANS64 P1, [R14+URZ+0x28c50], R13 ;  /* 0x028c500d0e0095a7 */ /* 0x000f24000802007f */
[----:B----4-:R-:W-:Y:S05]  /*f490*/  @!P1 BRA `(.L_x_7280) ;  /* 0xfffffffc00ec9947 */ /* 0x010fea000383ffff */
[----:B------:R-:W-:Y:S05]  /*f4a0*/  BRA `(.L_x_7279) ;  /* 0xffffff5800207947 */ /* 0x000fea000383ffff */
.L_x_7286:
[----:B-1----:R-:W-:-:S04]  /*f4b0*/  MOV R4, UR27 ;  /* 0x0000001b00047c02 */ /* 0x002fc80008000f00 */
[----:B------:R1:W2:Y:S03]  /*f4c0*/  SYNCS.PHASECHK.TRANS64.TRYWAIT P1, [R4+URZ+0x28c30], R13 ;  /* 0x028c300d040075a7 */ /* 0x0002a6000802017f */
[----:B--2---:R-:W-:Y:S05]  /*f4d0*/  @!P1 NANOSLEEP.SYNCS 0x989680 ;  /* 0x009896800000995d */ /* 0x004fea0003900000 */
[----:B------:R-:W2:Y:S02]  /*f4e0*/  @!P1 SYNCS.PHASECHK.TRANS64 P1, [R4+URZ+0x28c30], R13 ;  /* 0x028c300d040095a7 */ /* 0x000ea4000802007f */
[----:B--2---:R-:W-:Y:S05]  /*f4f0*/  @!P1 BRA `(.L_x_7286) ;  /* 0xfffffffc00ec9947 */ /* 0x004fea000383ffff */
[----:B------:R-:W-:Y:S05]  /*f500*/  BRA `(.L_x_7285) ;  /* 0xffffff5c00547947 */ /* 0x000fea000383ffff */
.L_x_7291:
[----:B--2---:R-:W-:-:S04]  /*f510*/  IMAD.U32 R14, RZ, RZ, UR27 ;  /* 0x0000001bff0e7e24 */ /* 0x004fc8000f8e00ff */
[----:B------:R2:W3:Y:S03]  /*f520*/  SYNCS.PHASECHK.TRANS64.TRYWAIT P1, [R14+URZ+0x28c50], R13 ;  /* 0x028c500d0e0075a7 */ /* 0x0004e6000802017f */
[----:B---3--:R-:W-:Y:S05]  /*f530*/  @!P1 NANOSLEEP.SYNCS 0x989680 ;  /* 0x009896800000995d */ /* 0x008fea0003900000 */
[----:B------:R-:W3:Y:S02]  /*f540*/  @!P1 SYNCS.PHASECHK.TRANS64 P1, [R14+URZ+0x28c50], R13 ;  /* 0x028c500d0e0095a7 */ /* 0x000ee4000802007f */
[----:B---3--:R-:W-:Y:S05]  /*f550*/  @!P1 BRA `(.L_x_7291) ;  /* 0xfffffffc00ec9947 */ /* 0x008fea000383ffff */
[----:B------:R-:W-:Y:S05]  /*f560*/  BRA `(.L_x_7290) ;  /* 0xffffff7400cc7947 */ /* 0x000fea000383ffff */
.L_x_7298:
[----:B-1----:R-:W-:-:S04]  /*f570*/  IMAD.U32 R4, RZ, RZ, UR26 ;  /* 0x0000001aff047e24 */ /* 0x002fc8000f8e00ff */
[----:B------:R1:W2:Y:S03]  /*f580*/  SYNCS.PHASECHK.TRANS64.TRYWAIT P1, [R4+URZ+0x28c30], R11 ;  /* 0x028c300b040075a7 */ /* 0x0002a6000802017f */
[----:B--2---:R-:W-:Y:S05]  /*f590*/  @!P1 NANOSLEEP.SYNCS 0x989680 ;  /* 0x009896800000995d */ /* 0x004fea0003900000 */
[----:B------:R-:W2:Y:S02]  /*f5a0*/  @!P1 SYNCS.PHASECHK.TRANS64 P1, [R4+URZ+0x28c30], R11 ;  /* 0x028c300b040095a7 */ /* 0x000ea4000802007f */
[----:B--2---:R-:W-:Y:S05]  /*f5b0*/  @!P1 BRA `(.L_x_7298) ;  /* 0xfffffffc00ec9947 */ /* 0x004fea000383ffff */
[----:B------:R-:W-:Y:S05]  /*f5c0*/  BRA `(.L_x_7297) ;  /* 0xffffff7800c07947 */ /* 0x000fea000383ffff */
.L_x_7303:
[----:B-1----:R-:W-:-:S04]  /*f5d0*/  MOV R12, UR26 ;  /* 0x0000001a000c7c02 */ /* 0x002fc80008000f00 */
[----:B------:R1:W3:Y:S03]  /*f5e0*/  SYNCS.PHASECHK.TRANS64.TRYWAIT P1, [R12+URZ+0x28c50], R11 ;  /* 0x028c500b0c0075a7 */ /* 0x0002e6000802017f */
[----:B---3--:R-:W-:Y:S05]  /*f5f0*/  @!P1 NANOSLEEP.SYNCS 0x989680 ;  /* 0x009896800000995d */ /* 0x008fea0003900000 */
[----:B------:R-:W3:Y:S02]  /*f600*/  @!P1 SYNCS.PHASECHK.TRANS64 P1, [R12+URZ+0x28c50], R11 ;  /* 0x028c500b0c0095a7 */ /* 0x000ee4000802007f */
[----:B---3--:R-:W-:Y:S05]  /*f610*/  @!P1 BRA `(.L_x_7303) ;  /* 0xfffffffc00ec9947 */ /* 0x008fea000383ffff */
[----:B------:R-:W-:Y:S05]  /*f620*/  BRA `(.L_x_7302) ;  /* 0xffffff8c00dc7947 */ /* 0x000fea000383ffff */
.L_x_7317:
[----:B------:R-:W-:Y:S01]  /*f630*/  IMAD.MOV.U32 R13, RZ, RZ, R23 ;  /* 0x000000ffff0d7224 */ /* 0x000fe200078e0017 */
[----:B------:R-:W-:Y:S01]  /*f640*/  MOV R11, 0x1f ;  /* 0x0000001f000b7802 */ /* 0x000fe20000000f00 */
[----:B------:R-:W-:Y:S02]  /*f650*/  IMAD.MOV.U32 R12, RZ, RZ, RZ ;  /* 0x000000ffff0c7224 */ /* 0x000fe400078e00ff */
[----:B------:R-:W-:-:S07]  /*f660*/  IMAD.MOV.U32 R15, RZ, RZ, -0x1 ;  /* 0xffffffffff0f7424 */ /* 0x000fce00078e00ff */
[----:B------:R-:W-:Y:S05]  /*f670*/  WARPSYNC.COLLECTIVE R15, `(.L_x_7358) ;  /* 0x000000000f087348 */ /* 0x000fea0003c00000 */
[----:B------:R0:W1:Y:S02]  /*f680*/  SHFL.IDX P6, R14, R13, R12, R11 ;  /* 0x0000000c0d0e7389 */ /* 0x00006400000c000b */
[----:B01----:R-:W-:Y:S01]  /*f690*/  ENDCOLLECTIVE ;  /* 0x000000000000791b */ /* 0x003fe20003800000 */
.L_x_7358:
[----:B------:R-:W-:Y:S05]  /*f6a0*/  BRA `(.L_x_7359) ;  /* 0xffffffd000f07947 */ /* 0x000fea000383ffff */
.L_x_7319:
[----:B0-----:R-:W-:-:S04]  /*f6b0*/  IMAD.U32 R3, RZ, RZ, UR45 ;  /* 0x0000002dff037e24 */ /* 0x001fc8000f8e00ff */
[----:B------:R0:W1:Y:S03]  /*f6c0*/  SYNCS.PHASECHK.TRANS64.TRYWAIT P0, [R3+URZ+0x28c40], R0 ;  /* 0x028c4000030075a7 */ /* 0x000066000800017f */
[----:B-1----:R-:W-:Y:S05]  /*f6d0*/  @!P0 NANOSLEEP.SYNCS 0x989680 ;  /* 0x009896800000895d */ /* 0x002fea0003900000 */
[----:B------:R-:W1:Y:S02]  /*f6e0*/  @!P0 SYNCS.PHASECHK.TRANS64 P0, [R3+URZ+0x28c40], R0 ;  /* 0x028c4000030085a7 */ /* 0x000e64000800007f */
[----:B-1----:R-:W-:Y:S05]  /*f6f0*/  @!P0 BRA `(.L_x_7319) ;  /* 0xfffffffc00ec8947 */ /* 0x002fea000383ffff */
[----:B------:R-:W-:Y:S05]  /*f700*/  BRA `(.L_x_7360) ;  /* 0xffffffd400207947 */ /* 0x000fea000383ffff */
.L_x_7320:
        /* <DEDUP_REMOVED lines=8> */
.L_x_7362:
[----:B------:R-:W-:Y:S05]  /*f790*/  BSYNC B0 ;  /* 0x0000000000007941 */ /* 0x000fea0003800000 */
.L_x_7361:
        /* <DEDUP_REMOVED lines=9> */
.L_x_7363:
[----:B------:R-:W-:Y:S01]  /*f830*/  IMAD.MOV.U32 R13, RZ, RZ, R5 ;  /* 0x000000ffff0d7224 */ /* 0x000fe200078e0005 */
[----:B------:R-:W-:Y:S02]  /*f840*/  MOV R12, 0x1 ;  /* 0x00000001000c7802 */ /* 0x000fe40000000f00 */
[----:B------:R-:W-:-:S04]  /*f850*/  @P0 LEA R14, P1, R22, R14, 0x1 ;  /* 0x0000000e160e0211 */ /* 0x000fc800078208ff */
[----:B------:R-:W-:Y:S01]  /*f860*/  @P0 IADD3.X R3, RZ, R2, RZ, P1, !PT ;  /* 0x00000002ff030210 */ /* 0x000fe20000ffe4ff */
[----:B------:R-:W-:-:S08]  /*f870*/  @P0 IMAD.MOV.U32 R2, RZ, RZ, R14 ;  /* 0x000000ffff020224 */ /* 0x000fd000078e000e */
[----:B------:R-:W-:Y:S05]  /*f880*/  WARPSYNC.COLLECTIVE R15, `(.L_x_7364) ;  /* 0x000000000f087348 */ /* 0x000fea0003c00000 */
[----:B------:R0:W1:Y:S02]  /*f890*/  SHFL.IDX P6, R14, R13, R12, R11 ;  /* 0x0000000c0d0e7389 */ /* 0x00006400000c000b */
[----:B01----:R-:W-:Y:S01]  /*f8a0*/  ENDCOLLECTIVE ;  /* 0x000000000000791b */ /* 0x003fe20003800000 */
.L_x_7364:
        /* <DEDUP_REMOVED lines=11> */
.L_x_7365:
[----:B------:R-:W-:Y:S02]  /*f960*/  IMAD.MOV.U32 R13, RZ, RZ, R5 ;  /* 0x000000ffff0d7224 */ /* 0x000fe400078e0005 */
[----:B------:R-:W-:Y:S01]  /*f970*/  IMAD.MOV.U32 R12, RZ, RZ, 0x2 ;  /* 0x00000002ff0c7424 */ /* 0x000fe200078e00ff */
[----:B------:R-:W-:-:S13]  /*f980*/  @P0 LEA R2, P1, R22, R14, 0x1 ;  /* 0x0000000e16020211 */ /* 0x000fda00078208ff */
[----:B------:R-:W-:Y:S05]  /*f990*/  WARPSYNC.COLLECTIVE R15, `(.L_x_7366) ;  /* 0x000000000f087348 */ /* 0x000fea0003c00000 */
[----:B------:R0:W1:Y:S02]  /*f9a0*/  SHFL.IDX P6, R14, R13, R12, R11 ;  /* 0x0000000c0d0e7389 */ /* 0x00006400000c000b */
[----:B01----:R-:W-:Y:S01]  /*f9b0*/  ENDCOLLECTIVE ;  /* 0x000000000000791b */ /* 0x003fe20003800000 */
.L_x_7366:
[----:B------:R-:W-:-:S05]  /*f9c0*/  @P0 IADD3.X R3, RZ, R4, RZ, P1, !PT ;  /* 0x00000004ff030210 */ /* 0x000fca0000ffe4ff */
        /* <DEDUP_REMOVED lines=11> */
.L_x_7367:
[----:B------:R-:W-:Y:S01]  /*fa80*/  MOV R13, R5 ;  /* 0x00000005000d7202 */ /* 0x000fe20000000f00 */
[----:B------:R-:W-:Y:S01]  /*fa90*/  IMAD.MOV.U32 R12, RZ, RZ, 0x3 ;  /* 0x00000003ff0c7424 */ /* 0x000fe200078e00ff */
[----:B------:R-:W-:-:S13]  /*faa0*/  @P0 LEA R2, P1, R22, R14, 0x1 ;  /* 0x0000000e16020211 */ /* 0x000fda00078208ff */
[----:B------:R-:W-:Y:S05]  /*fab0*/  WARPSYNC.COLLECTIVE R15, `(.L_x_7368) ;  /* 0x000000000f087348 */ /* 0x000fea0003c00000 */
[----:B------:R0:W1:Y:S02]  /*fac0*/  SHFL.IDX P6, R14, R13, R12, R11 ;  /* 0x0000000c0d0e7389 */ /* 0x00006400000c000b */
[----:B01----:R-:W-:Y:S01]  /*fad0*/  ENDCOLLECTIVE ;  /* 0x000000000000791b */ /* 0x003fe20003800000 */
.L_x_7368:
[----:B------:R-:W-:-:S05]  /*fae0*/  @P0 IMAD.X R3, RZ, RZ, R4, P1 ;  /* 0x000000ffff030224 */ /* 0x000fca00008e0604 */
[----:B------:R-:W-:Y:S01]  /*faf0*/  @!PT LDS RZ, [RZ] ;  /* 0x00000000fffff984 */ /* 0x000fe20000000800 */
[----:B------:R-:W-:Y:S01]  /*fb00*/  @!PT LDS RZ, [RZ] ;  /* 0x00000000fffff984 */ /* 0x000fe20000000800 */
[----:B------:R-:W-:Y:S01]  /*fb10*/  @!PT LDS RZ, [RZ] ;  /* 0x00000000fffff984 */ /* 0x000fe20000000800 */
[----:B------:R0:W-:Y:S01]  /*fb20*/  @P0 LDGSTS.E.BYPASS.LTC128B.128 [R7+0x23400], desc[UR36][R2.64], !P2 ;  /* 0x2340000002070fae */ /* 0x0001e2000d101d64 */
[----:B------:R-:W-:Y:S01]  /*fb30*/  MOV R13, R0 ;  /* 0x00000000000d7202 */ /* 0x000fe20000000f00 */
[----:B------:R-:W-:-:S07]  /*fb40*/  IMAD.MOV.U32 R4, RZ, RZ, R14 ;  /* 0x000000ffff047224 */ /* 0x000fce00078e000e */
[----:B0-----:R-:W-:Y:S05]  /*fb50*/  WARPSYNC.COLLECTIVE R15, `(.L_x_7369) ;  /* 0x000000000f087348 */ /* 0x001fea0003c00000 */
[----:B------:R1:W2:Y:S02]  /*fb60*/  SHFL.IDX P6, R14, R13, R12, R11 ;  /* 0x0000000c0d0e7389 */ /* 0x0002a400000c000b */
[----:B012---:R-:W-:Y:S01]  /*fb70*/  ENDCOLLECTIVE ;  /* 0x000000000000791b */ /* 0x007fe20003800000 */
.L_x_7369:
[----:B------:R-:W-:Y:S05]  /*fb80*/  BRA `(.L_x_7370) ;  /* 0xffffffd000e47947 */ /* 0x000fea000383ffff */
.L_x_7323:
[----:B------:R-:W-:Y:S01]  /*fb90*/  IMAD.MOV.U32 R13, RZ, RZ, R5 ;  /* 0x000000ffff0d7224 */ /* 0x000fe200078e0005 */
[----:B------:R-:W-:Y:S01]  /*fba0*/  MOV R11, 0x181f ;  /* 0x0000181f000b7802 */ /* 0x000fe20000000f00 */
[----:B------:R-:W-:Y:S02]  /*fbb0*/  IMAD.MOV.U32 R12, RZ, RZ, RZ ;  /* 0x000000ffff0c7224 */ /* 0x000fe400078e00ff */
[----:B------:R-:W-:Y:S02]  /*fbc0*/  IMAD.MOV.U32 R15, RZ, RZ, -0x1 ;  /* 0xffffffffff0f7424 */ /* 0x000fe400078e00ff */
[----:B------:R-:W-:-:S07]  /*fbd0*/  IMAD.U32 R6, RZ, RZ, UR46 ;  /* 0x0000002eff067e24 */ /* 0x000fce000f8e00ff */
[----:B------:R-:W-:Y:S05]  /*fbe0*/  WARPSYNC.COLLECTIVE R15, `(.L_x_7371) ;  /* 0x000000000f087348 */ /* 0x000fea0003c00000 */
[----:B------:R0:W1:Y:S02]  /*fbf0*/  SHFL.IDX P6, R14, R13, R12, R11 ;  /* 0x0000000c0d0e7389 */ /* 0x00006400000c000b */
[----:B01----:R-:W-:Y:S01]  /*fc00*/  ENDCOLLECTIVE ;  /* 0x000000000000791b */ /* 0x003fe20003800000 */
.L_x_7371:
[----:B------:R-:W-:Y:S01]  /*fc10*/  IMAD R7, R6, 0x40, R35 ;  /* 0x0000004006077824 */ /* 0x000fe200078e0223 */
[----:B------:R-:W-:Y:S01]  /*fc20*/  MOV R13, R4 ;  /* 0x00000004000d7202 */ /* 0x000fe20000000f00 */
[----:B------:R-:W-:-:S07]  /*fc30*/  IMAD.MOV.U32 R2, RZ, RZ, R14 ;  /* 0x000000ffff027224 */ /* 0x000fce00078e000e */
[----:B------:R-:W-:Y:S05]  /*fc40*/  WARPSYNC.COLLECTIVE R15, `(.L_x_7372) ;  /* 0x000000000f087348 */ /* 0x000fea0003c00000 */
[----:B------:R0:W1:Y:S02]  /*fc50*/  SHFL.IDX P6, R14, R13, R12, R11 ;  /* 0x0000000c0d0e7389 */ /* 0x00006400000c000b */
[----:B01----:R-:W-:Y:S01]  /*fc60*/  ENDCOLLECTIVE ;  /* 0x000000000000791b */ /* 0x003fe20003800000 */
.L_x_7372:
[----:B------:R-:W-:Y:S02]  /*fc70*/  ULDC UR4, c[0x0][0x288] ;  /* 0x0000a20000047ab9 */ /* 0x000fe40000000800 */
[----:B------:R-:W-:-:S05]  /*fc80*/  IMAD R0, R0, UR4, RZ ;  /* 0x0000000400007c24 */ /* 0x000fca000f8e02ff */
[C---:B------:R-:W-:Y:S01]  /*fc90*/  ISETP.GE.AND P0, PT, R7.reuse, R0, PT ;  /* 0x000000000700720c */ /* 0x040fe20003f06270 */
[----:B------:R-:W-:Y:S01]  /*fca0*/  VIADD R11, R7, 0x10 ;  /* 0x00000010070b7836 */ /* 0x000fe20000000000 */
[----:B------:R-:W-:Y:S01]  /*fcb0*/  MOV R13, R5 ;  /* 0x00000005000d7202 */ /* 0x000fe20000000f00 */
[----:B------:R-:W-:-:S10]  /*fcc0*/  IMAD.MOV.U32 R12, RZ, RZ, 0x1 ;  /* 0x00000001ff0c7424 */ /* 0x000fd400078e00ff */
[----:B------:R-:W-:Y:S02]  /*fcd0*/  @!P0 LEA R9, R30, UR45, 0x1 ;  /* 0x0000002d1e098c11 */ /* 0x000fe4000f8e08ff */
[----:B------:R-:W-:-:S04]  /*fce0*/  @!P0 LEA R14, P2, R22, R14, 0x1 ;  /* 0x0000000e160e8211 */ /* 0x000fc800078408ff */
[----:B------:R-:W-:Y:S01]  /*fcf0*/  @!P0 IADD3.X R3, RZ, R2, RZ, P2, !PT ;  /* 0x00000002ff038210 */ /* 0x000fe200017fe4ff */
        /* <DEDUP_REMOVED lines=10> */
.L_x_7373:
[----:B------:R-:W-:Y:S02]  /*fda0*/  IADD3 R9, R7, 0x20, RZ ;  /* 0x0000002007097810 */ /* 0x000fe40007ffe0ff */
[----:B------:R-:W-:Y:S01]  /*fdb0*/  @!P0 LEA R21, R30, UR45, 0x1 ;  /* 0x0000002d1e158c11 */ /* 0x000fe2000f8e08ff */
[----:B------:R-:W-:Y:S01]  /*fdc0*/  IMAD.MOV.U32 R13, RZ, RZ, R4 ;  /* 0x000000ffff0d7224 */ /* 0x000fe200078e0004 */
[----:B------:R-:W-:-:S07]  /*fdd0*/  MOV R6, R14 ;  /* 0x0000000e00067202 */ /* 0x000fce0000000f00 */
[----:B------:R-:W-:Y:S05]  /*fde0*/  WARPSYNC.COLLECTIVE R15, `(.L_x_7374) ;  /* 0x000000000f087348 */ /* 0x000fea0003c00000 */
[----:B------:R0:W1:Y:S02]  /*fdf0*/  SHFL.IDX P6, R14, R13, R12, R11 ;  /* 0x0000000c0d0e7389 */ /* 0x00006400000c000b */
[----:B01----:R-:W-:Y:S01]  /*fe00*/  ENDCOLLECTIVE ;  /* 0x000000000000791b */ /* 0x003fe20003800000 */
.L_x_7374:
[----:B------:R-:W-:Y:S02]  /*fe10*/  IMAD.MOV.U32 R13, RZ, RZ, R5 ;  /* 0x000000ffff0d7224 */ /* 0x000fe400078e0005 */
[----:B------:R-:W-:Y:S01]  /*fe20*/  IMAD.MOV.U32 R12, RZ, RZ, 0x2 ;  /* 0x00000002ff0c7424 */ /* 0x000fe200078e00ff */
[----:B------:R-:W-:-:S13]  /*fe30*/  @!P0 LEA R2, P2, R22, R14, 0x1 ;  /* 0x0000000e16028211 */ /* 0x000fda00078408ff */
[----:B------:R-:W-:Y:S05]  /*fe40*/  WARPSYNC.COLLECTIVE R15, `(.L_x_7375) ;  /* 0x000000000f087348 */ /* 0x000fea0003c00000 */
[----:B------:R0:W1:Y:S02]  /*fe50*/  SHFL.IDX P6, R14, R13, R12, R11 ;  /* 0x0000000c0d0e7389 */ /* 0x00006400000c000b */
[----:B01----:R-:W-:Y:S01]  /*fe60*/  ENDCOLLECTIVE ;  /* 0x000000000000791b */ /* 0x003fe20003800000 */
.L_x_7375:
        /* <DEDUP_REMOVED lines=12> */
.L_x_7376:
[----:B------:R-:W-:Y:S01]  /*ff30*/  MOV R13, R5 ;  /* 0x00000005000d7202 */ /* 0x000fe20000000f00 */
[----:B------:R-:W-:Y:S01]  /*ff40*/  IMAD.MOV.U32 R12, RZ, RZ, 0x3 ;  /* 0x00000003ff0c7424 */ /* 0x000fe200078e00ff */
[----:B------:R-:W-:-:S13]  /*ff50*/  @!P0 LEA R2, P2, R22, R14, 0x1 ;  /* 0x0000000e16028211 */ /* 0x000fda00078408ff */
[----:B------:R-:W-:Y:S05]  /*ff60*/  WARPSYNC.COLLECTIVE R15, `(.L_x_7377) ;  /* 0x000000000f087348 */ /* 0x000fea0003c00000 */
[----:B------:R0:W1:Y:S02]  /*ff70*/  SHFL.IDX P6, R14, R13, R12, R11 ;  /* 0x0000000c0d0e7389 */ /* 0x00006400000c000b */
[----:B01----:R-:W-:Y:S01]  /*ff80*/  ENDCOLLECTIVE ;  /* 0x000000000000791b */ /* 0x003fe20003800000 */
.L_x_7377:
        /* <DEDUP_REMOVED lines=10> */
.L_x_7378:
[----:B------:R-:W-:Y:S05]  /*10030*/  BRA `(.L_x_7379) ;  /* 0xffffffd4008c7947 */ /* 0x000fea000383ffff */
.L_x_7324:
[----:B0-----:R-:W-:-:S04]  /*10040*/  IMAD.U32 R3, RZ, RZ, UR45 ;  /* 0x0000002dff037e24 */ /* 0x001fc8000f8e00ff */
[----:B------:R0:W1:Y:S03]  /*10050*/  SYNCS.PHASECHK.TRANS64.TRYWAIT P0, [R3+URZ+0x28c20], R0 ;  /* 0x028c2000030075a7 */ /* 0x000066000800017f */
[----:B-1----:R-:W-:Y:S05]  /*10060*/  @!P0 NANOSLEEP.SYNCS 0x989680 ;  /* 0x009896800000895d */ /* 0x002fea0003900000 */
[----:B------:R-:W1:Y:S02]  /*10070*/  @!P0 SYNCS.PHASECHK.TRANS64 P0, [R3+URZ+0x28c20], R0 ;  /* 0x028c2000030085a7 */ /* 0x000e64000800007f */
[----:B-1----:R-:W-:Y:S05]  /*10080*/  @!P0 BRA `(.L_x_7324) ;  /* 0xfffffffc00ec8947 */ /* 0x002fea000383ffff */
[----:B------:R-:W-:Y:S05]  /*10090*/  BRA `(.L_x_7380) ;  /* 0xffffffd400bc7947 */ /* 0x000fea000383ffff */
.L_x_7326:
[----:B0-----:R-:W-:-:S04]  /*100a0*/  IMAD.U32 R3, RZ, RZ, UR45 ;  /* 0x0000002dff037e24 */ /* 0x001fc8000f8e00ff */
[----:B------:R0:W1:Y:S03]  /*100b0*/  SYNCS.PHASECHK.TRANS64.TRYWAIT P0, [R3+URZ+0x28c60], R0 ;  /* 0x028c6000030075a7 */ /* 0x000066000800017f */
[----:B-1----:R-:W-:Y:S05]  /*100c0*/  @!P0 NANOSLEEP.SYNCS 0x989680 ;  /* 0x009896800000895d */ /* 0x002fea0003900000 */
[----:B------:R-:W1:Y:S02]  /*100d0*/  @!P0 SYNCS.PHASECHK.TRANS64 P0, [R3+URZ+0x28c60], R0 ;  /* 0x028c6000030085a7 */ /* 0x000e64000800007f */
[----:B-1----:R-:W-:Y:S05]  /*100e0*/  @!P0 BRA `(.L_x_7326) ;  /* 0xfffffffc00ec8947 */ /* 0x002fea000383ffff */
[----:B------:R-:W-:Y:S05]  /*100f0*/  BRA `(.L_x_7381) ;  /* 0xffffffd400b87947 */ /* 0x000fea000383ffff */
.L_x_7327:
        /* <DEDUP_REMOVED lines=8> */
.L_x_7383:
[----:B------:R-:W-:Y:S05]  /*10180*/  BSYNC B0 ;  /* 0x0000000000007941 */ /* 0x000fea0003800000 */
.L_x_7382:
        /* <DEDUP_REMOVED lines=11> */
.L_x_7384:
        /* <DEDUP_REMOVED lines=40> */
.L_x_7385:
[----:B------:R-:W-:Y:S02]  /*104c0*/  IMAD.MOV.U32 R13, RZ, RZ, R0 ;  /* 0x000000ffff0d7224 */ /* 0x000fe400078e0000 */
[----:B------:R-:W-:-:S07]  /*104d0*/  IMAD.MOV.U32 R5, RZ, RZ, R14 ;  /* 0x000000ffff057224 */ /* 0x000fce00078e000e */
[----:B------:R-:W-:Y:S05]  /*104e0*/  WARPSYNC.COLLECTIVE R15, `(.L_x_7386) ;  /* 0x000000000f087348 */ /* 0x000fea0003c00000 */
[----:B------:R0:W1:Y:S02]  /*104f0*/  SHFL.IDX P6, R14, R13, R12, R11 ;  /* 0x0000000c0d0e7389 */ /* 0x00006400000c000b */
[----:B01----:R-:W-:Y:S01]  /*10500*/  ENDCOLLECTIVE ;  /* 0x000000000000791b */ /* 0x003fe20003800000 */
.L_x_7386:
        /* <DEDUP_REMOVED lines=28> */
.L_x_7387:
[----:B------:R-:W-:Y:S01]  /*106d0*/  IMAD.MOV.U32 R13, RZ, RZ, R0 ;  /* 0x000000ffff0d7224 */ /* 0x000fe200078e0000 */
[----:B------:R-:W-:-:S07]  /*106e0*/  MOV R9, R14 ;  /* 0x0000000e00097202 */ /* 0x000fce0000000f00 */
[----:B------:R-:W-:Y:S05]  /*106f0*/  WARPSYNC.COLLECTIVE R15, `(.L_x_7388) ;  /* 0x000000000f087348 */ /* 0x000fea0003c00000 */
[----:B------:R0:W1:Y:S02]  /*10700*/  SHFL.IDX P6, R14, R13, R12, R11 ;  /* 0x0000000c0d0e7389 */ /* 0x00006400000c000b */
[----:B01----:R-:W-:Y:S01]  /*10710*/  ENDCOLLECTIVE ;  /* 0x000000000000791b */ /* 0x003fe20003800000 */
.L_x_7388:
        /* <DEDUP_REMOVED lines=28> */
.L_x_7389:
[----:B------:R-:W-:Y:S01]  /*108e0*/  MOV R13, R0 ;  /* 0x00000000000d7202 */ /* 0x000fe20000000f00 */
[----:B------:R-:W-:-:S07]  /*108f0*/  IMAD.MOV.U32 R6, RZ, RZ, R14 ;  /* 0x000000ffff067224 */ /* 0x000fce00078e000e */
[----:B------:R-:W-:Y:S05]  /*10900*/  WARPSYNC.COLLECTIVE R15, `(.L_x_7390) ;  /* 0x000000000f087348 */ /* 0x000fea0003c00000 */
[----:B------:R0:W1:Y:S02]  /*10910*/  SHFL.IDX P6, R14, R13, R12, R11 ;  /* 0x0000000c0d0e7389 */ /* 0x00006400000c000b */
[----:B01----:R-:W-:Y:S01]  /*10920*/  ENDCOLLECTIVE ;  /* 0x000000000000791b */ /* 0x003fe20003800000 */
.L_x_7390:
[----:B------:R-:W-:Y:S05]  /*10930*/  BRA `(.L_x_7391) ;  /* 0xffffffd4004c7947 */ /* 0x000fea000383ffff */
.L_x_7334:
[----:B-1----:R1:W2:Y:S02]  /*10940*/  SYNCS.PHASECHK.TRANS64.TRYWAIT P0, [R10+URZ+0x28c40], R20 ;  /* 0x028c40140a0075a7 */ /* 0x0022a4000800017f */
[----:B--2---:R-:W-:Y:S05]  /*10950*/  @!P0 NANOSLEEP.SYNCS 0x989680 ;  /* 0x009896800000895d */ /* 0x004fea0003900000 */
[----:B------:R-:W2:Y:S02]  /*10960*/  @!P0 SYNCS.PHASECHK.TRANS64 P0, [R10+URZ+0x28c40], R20 ;  /* 0x028c40140a0085a7 */ /* 0x000ea4000800007f */
[----:B--2---:R-:W-:Y:S05]  /*10970*/  @!P0 BRA `(.L_x_7334) ;  /* 0xfffffffc00f08947 */ /* 0x004fea000383ffff */
[----:B------:R-:W-:Y:S05]  /*10980*/  BRA `(.L_x_7392) ;  /* 0xffffffd800847947 */ /* 0x000fea000383ffff */
.L_x_7335:
        /* <DEDUP_REMOVED lines=8> */
.L_x_7394:
[----:B------:R-:W-:Y:S05]  /*10a10*/  BSYNC B1 ;  /* 0x0000000000017941 */ /* 0x000fea0003800000 */
.L_x_7393:
        /* <DEDUP_REMOVED lines=9> */
.L_x_7395:
[----:B------:R-:W-:Y:S01]  /*10ab0*/  MOV R13, R29 ;  /* 0x0000001d000d7202 */ /* 0x000fe20000000f00 */
[----:B------:R-:W-:Y:S01]  /*10ac0*/  IMAD.MOV.U32 R12, RZ, RZ, 0x1 ;  /* 0x00000001ff0c7424 */ /* 0x000fe200078e00ff */
[----:B------:R-:W-:-:S13]  /*10ad0*/  IADD3 R2, P0, R14, R8, RZ ;  /* 0x000000080e027210 */ /* 0x000fda0007f1e0ff */
[----:B------:R-:W-:Y:S05]  /*10ae0*/  WARPSYNC.COLLECTIVE R15, `(.L_x_7396) ;  /* 0x000000000f087348 */ /* 0x000fea0003c00000 */
[----:B------:R0:W1:Y:S02]  /*10af0*/  SHFL.IDX P6, R14, R13, R12, R11 ;  /* 0x0000000c0d0e7389 */ /* 0x00006400000c000b */
[----:B01----:R-:W-:Y:S01]  /*10b00*/  ENDCOLLECTIVE ;  /* 0x000000000000791b */ /* 0x003fe20003800000 */
.L_x_7396:
        /* <DEDUP_REMOVED lines=10> */
.L_x_7397:
[----:B------:R-:W-:Y:S01]  /*10bb0*/  IMAD.MOV.U32 R13, RZ, RZ, R29 ;  /* 0x000000ffff0d7224 */ /* 0x000fe200078e001d */
[----:B------:R-:W-:Y:S02]  /*10bc0*/  MOV R12, 0x2 ;  /* 0x00000002000c7802 */ /* 0x000fe40000000f00 */
[----:B------:R-:W-:-:S13]  /*10bd0*/  IADD3 R2, P0, R14, R8, RZ ;  /* 0x000000080e027210 */ /* 0x000fda0007f1e0ff */
[----:B------:R-:W-:Y:S05]  /*10be0*/  WARPSYNC.COLLECTIVE R15, `(.L_x_7398) ;  /* 0x000000000f087348 */ /* 0x000fea0003c00000 */
[----:B------:R0:W1:Y:S02]  /*10bf0*/  SHFL.IDX P6, R14, R13, R12, R11 ;  /* 0x0000000c0d0e7389 */ /* 0x00006400000c000b */
[----:B01----:R-:W-:Y:S01]  /*10c00*/  ENDCOLLECTIVE ;  /* 0x000000000000791b */ /* 0x003fe20003800000 */
.L_x_7398:
        /* <DEDUP_REMOVED lines=10> */
.L_x_7399:
[----:B------:R-:W-:Y:S02]  /*10cb0*/  IMAD.MOV.U32 R13, RZ, RZ, R29 ;  /* 0x000000ffff0d7224 */ /* 0x000fe400078e001d */
[----:B------:R-:W-:Y:S01]  /*10cc0*/  IMAD.MOV.U32 R12, RZ, RZ, 0x3 ;  /* 0x00000003ff0c7424 */ /* 0x000fe200078e00ff */
[----:B------:R-:W-:-:S13]  /*10cd0*/  IADD3 R2, P0, R14, R8, RZ ;  /* 0x000000080e027210 */ /* 0x000fda0007f1e0ff */
[----:B------:R-:W-:Y:S05]  /*10ce0*/  WARPSYNC.COLLECTIVE R15, `(.L_x_7400) ;  /* 0x000000000f087348 */ /* 0x000fea0003c00000 */
[----:B------:R0:W1:Y:S02]  /*10cf0*/  SHFL.IDX P6, R14, R13, R12, R11 ;  /* 0x0000000c0d0e7389 */ /* 0x00006400000c000b */
[----:B01----:R-:W-:Y:S01]  /*10d00*/  ENDCOLLECTIVE ;  /* 0x000000000000791b */ /* 0x003fe20003800000 */
.L_x_7400:
        /* <DEDUP_REMOVED lines=10> */
.L_x_7401:
[----:B------:R-:W-:Y:S05]  /*10db0*/  BRA `(.L_x_7402) ;  /* 0xffffffd800387947 */ /* 0x000fea000383ffff */
.L_x_7340:
[----:B---3--:R3:W4:Y:S02]  /*10dc0*/  SYNCS.PHASECHK.TRANS64.TRYWAIT P0, [R10+URZ+0x28c60], R20 ;  /* 0x028c60140a0075a7 */ /* 0x008724000800017f */
[----:B----4-:R-:W-:Y:S05]  /*10dd0*/  @!P0 NANOSLEEP.SYNCS 0x989680 ;  /* 0x009896800000895d */ /* 0x010fea0003900000 */
[----:B------:R-:W4:Y:S02]  /*10de0*/  @!P0 SYNCS.PHASECHK.TRANS64 P0, [R10+URZ+0x28c60], R20 ;  /* 0x028c60140a0085a7 */ /* 0x000f24000800007f */
[----:B----4-:R-:W-:Y:S05]  /*10df0*/  @!P0 BRA `(.L_x_7340) ;  /* 0xfffffffc00f08947 */ /* 0x010fea000383ffff */
[----:B------:R-:W-:Y:S05]  /*10e00*/  BRA `(.L_x_7403) ;  /* 0xffffffd800847947 */ /* 0x000fea000383ffff */
.L_x_7341:
        /* <DEDUP_REMOVED lines=8> */
.L_x_7405:
[----:B------:R-:W-:Y:S05]  /*10e90*/  BSYNC B1 ;  /* 0x0000000000017941 */ /* 0x000fea0003800000 */
.L_x_7404:
        /* <DEDUP_REMOVED lines=10> */
.L_x_7406:
        /* <DEDUP_REMOVED lines=15> */
.L_x_7407:
        /* <DEDUP_REMOVED lines=16> */
.L_x_7408:
        /* <DEDUP_REMOVED lines=18> */
.L_x_7409:
        /* <DEDUP_REMOVED lines=14> */
.L_x_7410:
        /* <DEDUP_REMOVED lines=17> */
.L_x_7411:
        /* <DEDUP_REMOVED lines=13> */
.L_x_7412:
[----:B------:R-:W-:Y:S05]  /*11510*/  BRA `(.L_x_7413) ;  /* 0xffffffd400f87947 */ /* 0x000fea000383ffff */
.L_x_7346:
[----:B0-----:R0:W1:Y:S02]  /*11520*/  SYNCS.PHASECHK.TRANS64.TRYWAIT P0, [R5+URZ+0x28c20], R4 ;  /* 0x028c2004050075a7 */ /* 0x001064000800017f */
[----:B-1----:R-:W-:Y:S05]  /*11530*/  @!P0 NANOSLEEP.SYNCS 0x989680 ;  /* 0x009896800000895d */ /* 0x002fea0003900000 */
[----:B------:R-:W1:Y:S02]  /*11540*/  @!P0 SYNCS.PHASECHK.TRANS64 P0, [R5+URZ+0x28c20], R4 ;  /* 0x028c2004050085a7 */ /* 0x000e64000800007f */
[----:B-1----:R-:W-:Y:S05]  /*11550*/  @!P0 BRA `(.L_x_7346) ;  /* 0xfffffffc00f08947 */ /* 0x002fea000383ffff */
[----:B------:R-:W-:Y:S05]  /*11560*/  BRA `(.L_x_7414) ;  /* 0xffffffd800a47947 */ /* 0x000fea000383ffff */
.L_x_7347:
        /* <DEDUP_REMOVED lines=11> */
.L_x_7416:
[----:B------:R-:W-:Y:S05]  /*11620*/  BSYNC B0 ;  /* 0x0000000000007941 */ /* 0x000fea0003800000 */
.L_x_7415:
[----:B------:R-:W-:Y:S05]  /*11630*/  BRA `(.L_x_7417) ;  /* 0xffffffd8008c7947 */ /* 0x000fea000383ffff */
.L_x_7348:
[----:B------:R-:W-:Y:S01]  /*11640*/  BSSY B0, `(.L_x_7418) ;  /* 0x0000006000007945 */ /* 0x000fe20003800000 */
[----:B------:R-:W-:-:S07]  /*11650*/  IMAD.MOV.U32 R15, RZ, RZ, -0x1 ;  /* 0xffffffffff0f7424 */ /* 0x000fce00078e00ff */
[----:B012--5:R-:W-:Y:S05]  /*11660*/  WARPSYNC.COLLECTIVE R15, `(.L_x_7419) ;  /* 0x000000000f0c7348 */ /* 0x027fea0003c00000 */
[----:B------:R-:W-:Y:S02]  /*11670*/  ELECT P6, UR62, PT ;  /* 0x00000000003e782f */ /* 0x000fe400038c0000 */
[----:B------:R-:W-:Y:S01]  /*11680*/  MOV R14, UR62 ;  /* 0x0000003e000e7c02 */ /* 0x000fe20008000f00 */
[----:B012--5:R-:W-:Y:S10]  /*11690*/  ENDCOLLECTIVE ;  /* 0x000000000000791b */ /* 0x027ff40003800000 */
.L_x_7419:
[----:B------:R-:W-:Y:S05]  /*116a0*/  BSYNC B0 ;  /* 0x0000000000007941 */ /* 0x000fea0003800000 */
.L_x_7418:
[----:B------:R-:W-:Y:S05]  /*116b0*/  BRA `(.L_x_7420) ;  /* 0xffffffd800807947 */ /* 0x000fea000383ffff */
.L_x_7350:
[----:B0-----:R0:W1:Y:S02]  /*116c0*/  SYNCS.PHASECHK.TRANS64.TRYWAIT P1, [R4+URZ+0x28c40], R3 ;  /* 0x028c4003040075a7 */ /* 0x001064000802017f */
[----:B-1----:R-:W-:Y:S05]  /*116d0*/  @!P1 NANOSLEEP.SYNCS 0x989680 ;  /* 0x009896800000995d */ /* 0x002fea0003900000 */
[----:B------:R-:W1:Y:S02]  /*116e0*/  @!P1 SYNCS.PHASECHK.TRANS64 P1, [R4+URZ+0x28c40], R3 ;  /* 0x028c4003040095a7 */ /* 0x000e64000802007f */
[----:B-1----:R-:W-:Y:S05]  /*116f0*/  @!P1 BRA `(.L_x_7350) ;  /* 0xfffffffc00f09947 */ /* 0x002fea000383ffff */
[----:B------:R-:W-:Y:S05]  /*11700*/  BRA `(.L_x_7421) ;  /* 0xffffffd800a07947 */ /* 0x000fea000383ffff */
.L_x_7352:
[----:B-1----:R1:W3:Y:S02]  /*11710*/  SYNCS.PHASECHK.TRANS64.TRYWAIT P1, [R5+URZ+0x28c40], R0 ;  /* 0x028c4000050075a7 */ /* 0x0022e4000802017f */
[----:B---3--:R-:W-:Y:S05]  /*11720*/  @!P1 NANOSLEEP.SYNCS 0x989680 ;  /* 0x009896800000995d */ /* 0x008fea0003900000 */
[----:B------:R-:W3:Y:S02]  /*11730*/  @!P1 SYNCS.PHASECHK.TRANS64 P1, [R5+URZ+0x28c40], R0 ;  /* 0x028c4000050095a7 */ /* 0x000ee4000802007f */
[----:B---3--:R-:W-:Y:S05]  /*11740*/  @!P1 BRA `(.L_x_7352) ;  /* 0xfffffffc00f09947 */ /* 0x008fea000383ffff */
[----:B------:R-:W-:Y:S05]  /*11750*/  BRA `(.L_x_7422) ;  /* 0xffffffd800ac7947 */ /* 0x000fea000383ffff */
.L_x_7354:
[----:B---3--:R3:W4:Y:S02]  /*11760*/  SYNCS.PHASECHK.TRANS64.TRYWAIT P1, [R4+URZ+0x28c60], R3 ;  /* 0x028c6003040075a7 */ /* 0x008724000802017f */
[----:B----4-:R-:W-:Y:S05]  /*11770*/  @!P1 NANOSLEEP.SYNCS 0x989680 ;  /* 0x009896800000995d */ /* 0x010fea0003900000 */
[----:B------:R-:W4:Y:S02]  /*11780*/  @!P1 SYNCS.PHASECHK.TRANS64 P1, [R4+URZ+0x28c60], R3 ;  /* 0x028c6003040095a7 */ /* 0x000f24000802007f */
[----:B----4-:R-:W-:Y:S05]  /*11790*/  @!P1 BRA `(.L_x_7354) ;  /* 0xfffffffc00f09947 */ /* 0x010fea000383ffff */
[----:B------:R-:W-:Y:S05]  /*117a0*/  BRA `(.L_x_7423) ;  /* 0xffffffd800a87947 */ /* 0x000fea000383ffff */
.L_x_7424:
        /* <DEDUP_REMOVED lines=13> */
.L_x_15655:


//--------------------- .text._ZN7cutlass13device_kernelIN5flash11enable_sm90INS1_16FlashAttnFwdSm90INS1_25CollectiveMainloopFwdSm90ILi2EN4cute5tupleIJNS5_1CILi1EEES8_S8_EEENS6_IJNS7_ILi64EEESA_SA_EEELi512ENS_10bfloat16_tEfNS_4arch4Sm90ELb1ELb0ELb0ELb0ELb1ELb0ELb1ELb0ELb0ELb1ELb1ELb0EEENS1_21CollectiveEpilogueFwdINS6_IJSA_NS7_ILi512EEESA_EEES9_SC_SE_Li256ELb0ELb1ELb1ELb0EEENS1_19SingleTileSchedulerILb0ELb1ELb1ELi64EEEEEEEEEvNT_6ParamsE --------------------------
	.section	.text._ZN7cutlass13device_kernelIN5flash11enable_sm90INS1_16FlashAttnFwdSm90INS1_25CollectiveMainloopFwdSm90ILi2EN4cute5tupleIJNS5_1CILi1EEES8_S8_EEENS6_IJNS7_ILi64EEESA_SA_EEELi512ENS_10bfloat16_tEfNS_4arch4Sm90ELb1ELb0ELb0ELb0ELb1ELb0ELb1ELb0ELb0ELb1ELb1ELb0EEENS1_21CollectiveEpilogueFwdINS6_IJSA_NS7_ILi512EEESA_EEES9_SC_SE_Li256ELb0ELb1ELb1ELb0EEENS1_19SingleTileSchedulerILb0ELb1ELb1ELi64EEEEEEEEEvNT_6ParamsE,"ax",@progbits
	.align	128
.text._ZN7cutlass13device_kernelIN5flash11enable_sm90INS1_16FlashAttnFwdSm90INS1_25CollectiveMainloopFwdSm90ILi2EN4cute5tupleIJNS5_1CILi1EEES8_S8_EEENS6_IJNS7_ILi64EEESA_SA_EEELi512ENS_10bfloat16_tEfNS_4arch4Sm90ELb1ELb0ELb0ELb0ELb1ELb0ELb1ELb0ELb0ELb1ELb1ELb0EEENS1_21CollectiveEpilogueFwdINS6_IJSA_NS7_ILi512EEESA_EEES9_SC_SE_Li256ELb0ELb1ELb1ELb0EEENS1_19SingleTileSchedulerILb0ELb1ELb1ELi64EEEEEEEEEvNT_6ParamsE:
        .type           _ZN7cutlass13device_kernelIN5flash11enable_sm90INS1_16FlashAttnFwdSm90INS1_25CollectiveMainloopFwdSm90ILi2EN4cute5tupleIJNS5_1CILi1EEES8_S8_EEENS6_IJNS7_ILi64EEESA_SA_EEELi512ENS_10bfloat16_tEfNS_4arch4Sm90ELb1ELb0ELb0ELb0ELb1ELb0ELb1ELb0ELb0ELb1ELb1ELb0EEENS1_21CollectiveEpilogueFwdINS6_IJSA_NS7_ILi512EEESA_EEES9_SC_SE_Li256ELb0ELb1ELb1ELb0EEENS1_19SingleTileSchedulerILb0ELb1ELb1ELi64EEEEEEEEEvNT_6ParamsE,@function
        .size           _ZN7cutlass13device_kernelIN5flash11enable_sm90INS1_16FlashAttnFwdSm90INS1_25CollectiveMainloopFwdSm90ILi2EN4cute5tupleIJNS5_1CILi1EEES8_S8_EEENS6_IJNS7_ILi64EEESA_SA_EEELi512ENS_10bfloat16_tEfNS_4arch4Sm90ELb1ELb0ELb0ELb0ELb1ELb0ELb1ELb0ELb0ELb1ELb1ELb0EEENS1_21CollectiveEpilogueFwdINS6_IJSA_NS7_ILi512EEESA_EEES9_SC_SE_Li256ELb0ELb1ELb1ELb0EEENS1_19SingleTileSchedulerILb0ELb1ELb1ELi64EEEEEEEEEvNT_6ParamsE,(.L_x_15656 - _ZN7cutlass13device_kernelIN5flash11enable_sm90INS1_16FlashAttnFwdSm90INS1_25CollectiveMainloopFwdSm90ILi2EN4cute5tupleIJNS5_1CILi1EEES8_S8_EEENS6_IJNS7_ILi64EEESA_SA_EEELi512ENS_10bfloat16_tEfNS_4arch4Sm90ELb1ELb0ELb0ELb0ELb1ELb0ELb1ELb0ELb0ELb1ELb1ELb0EEENS1_21CollectiveEpilogueFwdINS6_IJSA_NS7_ILi512EEESA_EEES9_SC_SE_Li256ELb0ELb1ELb1ELb0EEENS1_19SingleTileSchedulerILb0ELb1ELb1ELi64EEEEEEEEEvNT_6ParamsE)
        .other          _ZN7cutlass13device_kernelIN5flash11enable_sm90INS1_16FlashAttnFwdSm90INS1_25CollectiveMainloopFwdSm90ILi2EN4cute5tupleIJNS5_1CILi1EEES8_S8_EEENS6_IJNS7_ILi64EEESA_SA_EEELi512ENS_10bfloat16_tEfNS_4arch4Sm90ELb1ELb0ELb0ELb0ELb1ELb0ELb1ELb0ELb0ELb1ELb1ELb0EEENS1_21CollectiveEpilogueFwdINS6_IJSA_NS7_ILi512EEESA_EEES9_SC_SE_Li256ELb0ELb1ELb1ELb0EEENS1_19SingleTileSchedulerILb0ELb1ELb1ELi64EEEEEEEEEvNT_6ParamsE,@"STO_CUDA_ENTRY STV_DEFAULT"
_ZN7cutlass13device_kernelIN5flash11enable_sm90INS1_16FlashAttnFwdSm90INS1_25CollectiveMainloopFwdSm90ILi2EN4cute5tupleIJNS5_1CILi1EEES8_S8_EEENS6_IJNS7_ILi64EEESA_SA_EEELi512ENS_10bfloat16_tEfNS_4arch4Sm90ELb1ELb0ELb0ELb0ELb1ELb0ELb1ELb0ELb0ELb1ELb1ELb0EEENS1_21CollectiveEpilogueFwdINS6_IJSA_NS7_ILi512EEESA_EEES9_SC_SE_Li256ELb0ELb1ELb1ELb0EEENS1_19SingleTileSchedulerILb0ELb1ELb1ELi64EEEEEEEEEvNT_6ParamsE:
        /* <DEDUP_REMOVED lines=43> */
.L_x_7425:
        /* <DEDUP_REMOVED lines=22> */
.L_x_7426:
        /* <DEDUP_REMOVED lines=18> */
.L_x_7427:
        /* <DEDUP_REMOVED lines=22> */
.L_x_7428:
        /* <DEDUP_REMOVED lines=23> */
.L_x_7429:
        /* <DEDUP_REMOVED lines=9> */
[----:B------:R0:W-:Y:S05]  /*0890*/  STL [R1+0x4], R2 ;  /* 0x0000040201007387 */ /* 0x0001ea0000100800 */
[----:B------:R-:W-:Y:S05]  /*08a0*/  @!P0 BRA `(.L_x_7431) ;  /* 0x000000f000188947 */ /* 0x000fea0003800000 */
.L_x_7432:
[----:B------:R-:W-:-:S08]  /*08b0*/  NOP ;  /* 0x0000000000007918 */ /* 0x000fd00000000000 */
[----:B------:R-:W1:Y:S02]  /*08c0*/  USETMAXREG.TRY_ALLOC.CTAPOOL UP0, 0xe8 ;  /* 0x000000e8000079c8 */ /* 0x000e640008000600 */
[----:B-1----:R-:W-:-:S13]  /*08d0*/  PLOP3.LUT P0, PT, PT, PT, UP0, 0x80, 0x0 ;  /* 0x000000000000781c */ /* 0x002fda0003f0f008 */
[----:B------:R-:W-:Y:S05]  /*08e0*/  @!P0 BRA `(.L_x_7432) ;  /* 0xfffffffc00f08947 */ /* 0x000fea000383ffff */
[----:B------:R-:W1:Y:S01]  /*08f0*/  S2UR UR6, SR_CTAID.Y ;  /* 0x00000000000679c3 */ /* 0x000e620000002600 */
[----:B------:R-:W-:Y:S01]  /*0900*/  ULDC UR7, c[0x0][0xd50] ;  /* 0x0003540000077ab9 */ /* 0x000fe20000000800 */
[----:B------:R-:W-:Y:S01]  /*0910*/  LOP3.LUT R0, R24, 0xffffff80, RZ, 0xc0, !PT ;  /* 0xffffff8018007812 */ /* 0x000fe200078ec0ff */
[----:B------:R-:W-:-:S03]  /*0920*/  UISETP.NE.AND UP0, UPT, UR7, 0x1, UPT ;  /* 0x000000010700788c */ /* 0x000fc6000bf05270 */
[----:B------:R-:W-:Y:S02]  /*0930*/  ISETP.NE.AND P0, PT, R0, 0x80, PT ;  /* 0x000000800000780c */ /* 0x000fe40003f05270 */
[----:B------:R-:W2:Y:S06]  /*0940*/  S2UR UR8, SR_CTAID.Z ;  /* 0x00000000000879c3 */ /* 0x000eac0000002700 */
[----:B------:R-:W-:Y:S01]  /*0950*/  @UP0 ULDC UR4, c[0x0][0xd54] ;  /* 0x0003550000040ab9 */ /* 0x000fe20000000800 */
[----:B------:R-:W-:-:S04]  /*0960*/  @UP0 ULDC UR10, c[0x0][0xd58] ;  /* 0x00035600000a0ab9 */ /* 0x000fc80000000800 */
[----:B------:R-:W-:Y:S06]  /*0970*/  @!P0 BAR.ARV 0x8, 0x100 ;  /* 0x0204000000008b1d */ /* 0x000fec0000002000 */
[----:B-1----:R-:W-:Y:S01]  /*0980*/  UIMAD.WIDE.U32 UR4, UR6, UR4, URZ ;  /* 0x00000004060472a5 */ /* 0x002fe2000f8e003f */
[----:B------:R-:W-:Y:S01]  /*0990*/  ISETP.GE.U32.AND P0, PT, R24, 0x100, PT ;  /* 0x000001001800780c */ /* 0x000fe20003f06070 */
[----:B------:R-:W-:Y:S02]  /*09a0*/  UMOV UR11, UR6 ;  /* 0x00000006000b7c82 */ /* 0x000fe40008000000 */
[----:B------:R-:W-:-:S04]  /*09b0*/  @UP0 USHF.R.U32.HI UR11, URZ, UR10, UR5 ;  /* 0x0000000a3f0b0299 */ /* 0x000fc80008011605 */
[----:B------:R-:W-:Y:S02]  /*09c0*/  UIADD3 UR4, -UR11, URZ, URZ ;  /* 0x0000003f0b047290 */ /* 0x000fe4000fffe13f */
[----:B------:R-:W-:Y:S02]  /*09d0*/  IMAD.U32 R0, RZ, RZ, UR11 ;  /* 0x0000000bff007e24 */ /* 0x000fe4000f8e00ff */
[----:B------:R-:W-:Y:S02]  /*09e0*/  UIMAD UR7, UR7, UR4, UR6 ;  /* 0x00000004070772a4 */ /* 0x000fe4000f8e0206 */
[----:B------:R-:W-:Y:S06]  /*09f0*/  @P0 BAR.ARV 0xf, 0x100 ;  /* 0x03c4000000000b1d */ /* 0x000fec0000002000 */
[----:B--2---:R-:W-:Y:S01]  /*0a00*/  ISETP.LE.AND P0, PT, RZ, UR8, PT ;  /* 0x00000008ff007c0c */ /* 0x004fe2000bf03270 */
[----:B------:R1:W-:-:S12]  /*0a10*/  STL [R1], R0 ;  /* 0x0000000001007387 */ /* 0x0003d80000100800 */
[----:B-1----:R-:W-:Y:S05]  /*0a20*/  @!P0 BRA `(.L_x_7433) ;  /* 0x0000013400708947 */ /* 0x002fea0003800000 */
[----:B------:R-:W1:Y:S01]  /*0a30*/  LDC.64 R4, c[0x0][0x418] ;  /* 0x00010600ff047b82 */ /* 0x000e620000000a00 */
[----:B------:R-:W-:Y:S01]  /*0a40*/  UISETP.NE.AND UP0, UPT, UR9, 0x1, UPT ;  /* 0x000000010900788c */ /* 0x000fe2000bf05270 */
[----:B------:R-:W2:Y:S01]  /*0a50*/  S2R R197, SR_CgaCtaId ;  /* 0x0000000000c57919 */ /* 0x000ea20000008800 */
[----:B------:R-:W-:-:S05]  /*0a60*/  VIADD R152, R24, 0xffffff80 ;  /* 0xffffff8018987836 */ /* 0x000fca0000000000 */
[----:B------:R-:W3:Y:S08]  /*0a70*/  LDC R195, c[0x0][0x424] ;  /* 0x00010900ffc37b82 */ /* 0x000ef00000000800 */
[----:B0-----:R-:W0:Y:S08]  /*0a80*/  LDC R2, c[0x0][0x2f0] ;  /* 0x0000bc00ff027b82 */ /* 0x001e300000000800 */
[----:B------:R-:W4:Y:S01]  /*0a90*/  S2UR UR38, SR_CTAID.X ;  /* 0x00000000002679c3 */ /* 0x000f220000002500 */
[----:B-1----:R-:W-:-:S04]  /*0aa0*/  ISETP.NE.U32.AND P0, PT, R4, RZ, PT ;  /* 0x000000ff0400720c */ /* 0x002fc80003f05070 */
[----:B------:R-:W-:-:S04]  /*0ab0*/  ISETP.NE.AND.EX P0, PT, R5, RZ, PT, P0 ;  /* 0x000000ff0500720c */ /* 0x000fc80003f05300 */
[----:B---3--:R-:W-:Y:S02]  /*0ac0*/  SEL R195, R195, 0x1, P0 ;  /* 0x00000001c3c37807 */ /* 0x008fe40000000000 */
[----:B------:R-:W-:-:S03]  /*0ad0*/  PLOP3.LUT P0, PT, PT, PT, UP0, 0x80, 0x0 ;  /* 0x000000000000781c */ /* 0x000fc60003f0f008 */
[----:B0-----:R-:W-:-:S05]  /*0ae0*/  IMAD R0, R195, R2, 0x3f ;  /* 0x0000003fc3007424 */ /* 0x001fca00078e0202 */
[----:B------:R-:W-:Y:S01]  /*0af0*/  SHF.R.S32.HI R3, RZ, 0x1f, R0 ;  /* 0x0000001fff037819 */ /* 0x000fe20000011400 */
[----:B----4-:R-:W-:-:S03]  /*0b00*/  USHF.L.U32 UR38, UR38, 0x6, URZ ;  /* 0x0000000626267899 */ /* 0x010fc6000800063f */
[----:B------:R-:W-:-:S04]  /*0b10*/  LEA.HI R3, R3, R0, RZ, 0x6 ;  /* 0x0000000003037211 */ /* 0x000fc800078f30ff */
[----:B------:R-:W-:Y:S01]  /*0b20*/  SHF.R.S32.HI R3, RZ, 0x6, R3 ;  /* 0x00000006ff037819 */ /* 0x000fe20000011403 */
[----:B--2---:R-:W-:Y:S06]  /*0b30*/  @!P0 BRA `(.L_x_7434) ;  /* 0x0000002000248947 */ /* 0x004fec0003800000 */
[----:B------:R-:W0:Y:S01]  /*0b40*/  LDC R0, c[0x0][0x288] ;  /* 0x0000a200ff007b82 */ /* 0x000e220000000800 */
[----:B------:R-:W-:Y:S01]  /*0b50*/  ULDC UR4, c[0x0][0x448] ;  /* 0x0001120000047ab9 */ /* 0x000fe20000000800 */
[----:B------:R-:W-:Y:S01]  /*0b60*/  UIADD3 UR38, UR38, 0x3f, URZ ;  /* 0x0000003f26267890 */ /* 0x000fe2000fffe03f */
[----:B------:R-:W-:Y:S01]  /*0b70*/  R2UR UR9, R3 ;  /* 0x00000000030972ca */ /* 0x000fe200000e0000 */
[----:B------:R-:W-:Y:S01]  /*0b80*/  UISETP.NE.AND UP0, UPT, UR4, 0x1, UPT ;  /* 0x000000010400788c */ /* 0x000fe2000bf05270 */
[----:B------:R-:W-:Y:S01]  /*0b90*/  PLOP3.LUT P0, PT, PT, PT, PT, 0x80, 0x0 ;  /* 0x000000000000781c */ /* 0x000fe20003f0f070 */
[----:B------:R-:W-:Y:S01]  /*0ba0*/  USHF.R.U32.HI UR10, URZ, 0x10, UR7 ;  /* 0x000000103f0a7899 */ /* 0x000fe20008011607 */
[----:B------:R-:W-:Y:S01]  /*0bb0*/  IMAD.MOV.U32 R4, RZ, RZ, RZ ;  /* 0x000000ffff047224 */ /* 0x000fe200078e00ff */
[----:B------:R-:W-:Y:S01]  /*0bc0*/  ULOP3.LUT UR6, UR7, 0xffff, URZ, 0xc0, !UPT ;  /* 0x0000ffff07067892 */ /* 0x000fe2000f8ec03f */
[----:B------:R-:W-:Y:S02]  /*0bd0*/  CS2R R150, SRZ ;  /* 0x0000000000967805 */ /* 0x000fe4000001ff00 */
[----:B------:R-:W-:-:S02]  /*0be0*/  CS2R R148, SRZ ;  /* 0x0000000000947805 */ /* 0x000fc4000001ff00 */
[----:B------:R-:W-:Y:S02]  /*0bf0*/  CS2R R146, SRZ ;  /* 0x0000000000927805 */ /* 0x000fe4000001ff00 */
[----:B------:R-:W-:Y:S02]  /*0c00*/  CS2R R144, SRZ ;  /* 0x0000000000907805 */ /* 0x000fe4000001ff00 */
[----:B------:R-:W-:Y:S02]  /*0c10*/  CS2R R142, SRZ ;  /* 0x00000000008e7805 */ /* 0x000fe4000001ff00 */
        /* <DEDUP_REMOVED lines=10> */
[----:B0-----:R-:W-:Y:S02]  /*0cc0*/  IADD3 R0, -R0, 0x40, RZ ;  /* 0x0000004000007810 */ /* 0x001fe40007ffe1ff */
[----:B------:R-:W-:-:S02]  /*0cd0*/  CS2R R128, SRZ ;  /* 0x0000000000807805 */ /* 0x000fc4000001ff00 */
[----:B------:R-:W-:Y:S02]  /*0ce0*/  CS2R R126, SRZ ;  /* 0x00000000007e7805 */ /* 0x000fe4000001ff00 */
[----:B------:R-:W-:Y:S02]  /*0cf0*/  CS2R R124, SRZ ;  /* 0x00000000007c7805 */ /* 0x000fe4000001ff00 */
[----:B------:R-:W-:Y:S01]  /*0d00*/  CS2R R122, SRZ ;  /* 0x00000000007a7805 */ /* 0x000fe2000001ff00 */
[----:B------:R-:W-:Y:S01]  /*0d10*/  IMAD R0, R195, R2, R0 ;  /* 0x00000002c3007224 */ /* 0x000fe200078e0200 */
[----:B------:R-:W-:Y:S02]  /*0d20*/  CS2R R2, SRZ ;  /* 0x0000000000027805 */ /* 0x000fe4000001ff00 */
        /* <DEDUP_REMOVED lines=16> */
[----:B------:R-:W-:Y:S01]  /*0e30*/  UIADD3 UR38, UR8, UR38, URZ ;  /* 0x0000002608267290 */ /* 0x000fe2000fffe03f */
[----:B------:R-:W-:Y:S02]  /*0e40*/  CS2R R90, SRZ ;  /* 0x00000000005a7805 */ /* 0x000fe4000001ff00 */
[----:B------:R-:W-:Y:S02]  /*0e50*/  CS2R R88, SRZ ;  /* 0x0000000000587805 */ /* 0x000fe4000001ff00 */
[----:B------:R-:W-:Y:S01]  /*0e60*/  CS2R R86, SRZ ;  /* 0x0000000000567805 */ /* 0x000fe2000001ff00 */
[----:B------:R-:W-:Y:S01]  /*0e70*/  USHF.R.S32.HI UR4, URZ, 0x1f, UR38 ;  /* 0x0000001f3f047899 */ /* 0x000fe20008011426 */
[----:B------:R-:W-:-:S02]  /*0e80*/  CS2R R84, SRZ ;  /* 0x0000000000547805 */ /* 0x000fc4000001ff00 */
[----:B------:R-:W-:Y:S02]  /*0e90*/  CS2R R82, SRZ ;  /* 0x0000000000527805 */ /* 0x000fe4000001ff00 */
[----:B------:R-:W-:Y:S01]  /*0ea0*/  CS2R R80, SRZ ;  /* 0x0000000000507805 */ /* 0x000fe2000001ff00 */
[----:B------:R-:W-:Y:S01]  /*0eb0*/  ULEA.HI UR4, UR4, UR38, URZ, 0x6 ;  /* 0x0000002604047291 */ /* 0x000fe2000f8f303f */
[----:B------:R-:W-:Y:S02]  /*0ec0*/  CS2R R78, SRZ ;  /* 0x00000000004e7805 */ /* 0x000fe4000001ff00 */
[----:B------:R-:W-:Y:S02]  /*0ed0*/  CS2R R76, SRZ ;  /* 0x00000000004c7805 */ /* 0x000fe4000001ff00 */
[----:B------:R-:W-:Y:S01]  /*0ee0*/  CS2R R74, SRZ ;  /* 0x00000000004a7805 */ /* 0x000fe2000001ff00 */
[----:B------:R-:W-:Y:S01]  /*0ef0*/  USHF.R.S32.HI UR4, URZ, 0x6, UR4 ;  /* 0x000000063f047899 */ /* 0x000fe20008011404 */
[----:B------:R-:W-:-:S02]  /*0f00*/  CS2R R72, SRZ ;  /* 0x0000000000487805 */ /* 0x000fc4000001ff00 */
[----:B------:R-:W-:Y:S02]  /*0f10*/  CS2R R70, SRZ ;  /* 0x0000000000467805 */ /* 0x000fe4000001ff00 */
[----:B------:R-:W-:Y:S01]  /*0f20*/  CS2R R68, SRZ ;  /* 0x0000000000447805 */ /* 0x000fe2000001ff00 */
[----:B------:R-:W-:Y:S01]  /*0f30*/  UISETP.LT.AND UP0, UPT, UR9, UR4, UPT ;  /* 0x000000040900728c */ /* 0x000fe2000bf01270 */
[----:B------:R-:W-:Y:S02]  /*0f40*/  CS2R R66, SRZ ;  /* 0x0000000000427805 */ /* 0x000fe4000001ff00 */
[----:B------:R-:W-:Y:S02]  /*0f50*/  CS2R R64, SRZ ;  /* 0x0000000000407805 */ /* 0x000fe4000001ff00 */
[----:B------:R-:W-:Y:S01]  /*0f60*/  CS2R R62, SRZ ;  /* 0x00000000003e7805 */ /* 0x000fe2000001ff00 */
[----:B------:R-:W-:Y:S01]  /*0f70*/  USEL UR5, UR9, UR4, UP0 ;  /* 0x0000000409057287 */ /* 0x000fe20008000000 */
[----:B------:R-:W-:Y:S01]  /*0f80*/  CS2R R60, SRZ ;  /* 0x00000000003c7805 */ /* 0x000fe2000001ff00 */
[----:B------:R-:W-:Y:S01]  /*0f90*/  UISETP.NE.AND UP0, UPT, UR10, URZ, UPT ;  /* 0x0000003f0a00728c */ /* 0x000fe2000bf05270 */
[----:B------:R-:W-:Y:S01]  /*0fa0*/  CS2R R58, SRZ ;  /* 0x00000000003a7805 */ /* 0x000fe2000001ff00 */
[----:B------:R-:W-:Y:S01]  /*0fb0*/  UISETP.GE.AND UP1, UPT, UR5, 0x1, UPT ;  /* 0x000000010500788c */ /* 0x000fe2000bf26270 */
[----:B------:R-:W-:-:S02]  /*0fc0*/  CS2R R56, SRZ ;  /* 0x0000000000387805 */ /* 0x000fc4000001ff00 */
[----:B------:R-:W-:Y:S02]  /*0fd0*/  CS2R R54, SRZ ;  /* 0x0000000000367805 */ /* 0x000fe4000001ff00 */
[----:B------:R-:W-:Y:S02]  /*0fe0*/  CS2R R52, SRZ ;  /* 0x0000000000347805 */ /* 0x000fe4000001ff00 */
[----:B------:R-:W-:Y:S02]  /*0ff0*/  CS2R R50, SRZ ;  /* 0x0000000000327805 */ /* 0x000fe4000001ff00 */
[----:B------:R-:W-:Y:S02]  /*1000*/  CS2R R48, SRZ ;  /* 0x0000000000307805 */ /* 0x000fe4000001ff00 */
[----:B------:R-:W-:Y:S02]  /*1010*/  PLOP3.LUT P1, PT, PT, PT, UP1, 0x80, 0x0 ;  /* 0x000000000000781c */ /* 0x000fe40003f2f018 */
[----:B------:R-:W-:-:S02]  /*1020*/  CS2R R46, SRZ ;  /* 0x00000000002e7805 */ /* 0x000fc4000001ff00 */
[----:B------:R-:W-:Y:S01]  /*1030*/  CS2R R44, SRZ ;  /* 0x00000000002c7805 */ /* 0x000fe2000001ff00 */
[----:B------:R-:W-:Y:S01]  /*1040*/  @!UP0 ULDC UR10, c[0x0][0xae8] ;  /* 0x0002ba00000a8ab9 */ /* 0x000fe20000000800 */
[----:B------:R-:W-:Y:S02]  /*1050*/  CS2R R42, SRZ ;  /* 0x00000000002a7805 */ /* 0x000fe4000001ff00 */
[----:B------:R-:W-:Y:S02]  /*1060*/  CS2R R40, SRZ ;  /* 0x0000000000287805 */ /* 0x000fe4000001ff00 */
[----:B------:R-:W-:Y:S01]  /*1070*/  CS2R R38, SRZ ;  /* 0x0000000000267805 */ /* 0x000fe2000001ff00 */
[----:B------:R-:W-:Y:S02]  /*1080*/  IMAD.MOV.U32 R37, RZ, RZ, RZ ;  /* 0x000000ffff257224 */ /* 0x000fe400078e00ff */
[----:B------:R-:W-:Y:S05]  /*1090*/  @!P1 BRA `(.L_x_7435) ;  /* 0x0000000000749947 */ /* 0x000fea0003800000 */
        /* <DEDUP_REMOVED lines=26> */
[----:B------:R-:W-:-:S05]  /*1240*/  IMAD.MOV.U32 R3, RZ, RZ, R7 ;  /* 0x000000ffff037224 */ /* 0x000fca00078e0007 */
[----:B------:R-:W-:Y:S02]  /*1250*/  @!P3 IADD3 R3, -R3, RZ, RZ ;  /* 0x000000ff0303b210 */ /* 0x000fe40007ffe1ff */
[----:B------:R-:W-:-:S07]  /*1260*/  @!P2 LOP3.LUT R3, RZ, UR10, RZ, 0x33, !PT ;  /* 0x0000000aff03ac12 */ /* 0x000fce000f8e33ff */
.L_x_7435:
        /* <DEDUP_REMOVED lines=11> */
[----:B------:R-:W2:Y:S01]  /*1320*/  LDL R5, [R1+0x4] ;  /* 0x0000040001057983 */ /* 0x000ea20000100800 */
[----:B------:R-:W-:Y:S01]  /*1330*/  MOV R6, 0x400 ;  /* 0x0000040000067802 */ /* 0x000fe20000000f00 */
[----:B------:R-:W-:Y:S01]  /*1340*/  UMOV UR5, 0x40000040 ;  /* 0x4000004000057882 */ /* 0x000fe20000000000 */
[----:B------:R-:W-:Y:S01]  /*1350*/  UMOV UR7, 0x40000040 ;  /* 0x4000004000077882 */ /* 0x000fe20000000000 */
[----:B------:R-:W-:Y:S01]  /*1360*/  BAR.SYNC.DEFER_BLOCKING 0xe, 0x100 ;  /* 0x0384000000007b1d */ /* 0x000fe20000010000 */
[----:B------:R-:W-:-:S05]  /*1370*/  LEA R11, R197, R6, 0x18 ;  /* 0x00000006c50b7211 */ /* 0x000fca00078ec0ff */
[----:B------:R-:W-:Y:S01]  /*1380*/  UMOV UR9, 0x40000040 ;  /* 0x4000004000097882 */ /* 0x000fe20000000000 */
[----:B------:R-:W-:Y:S01]  /*1390*/  UMOV UR11, 0x40000040 ;  /* 0x40000040000b7882 */ /* 0x000fe20000000000 */
[----:B------:R-:W-:Y:S01]  /*13a0*/  UMOV UR13, 0x40000040 ;  /* 0x40000040000d7882 */ /* 0x000fe20000000000 */
[----:B------:R-:W-:Y:S01]  /*13b0*/  UMOV UR15, 0x40000040 ;  /* 0x40000040000f7882 */ /* 0x000fe20000000000 */
[----:B------:R-:W-:Y:S01]  /*13c0*/  UMOV UR17, 0x40000040 ;  /* 0x4000004000117882 */ /* 0x000fe20000000000 */
[----:B------:R-:W-:Y:S01]  /*13d0*/  UMOV UR19, 0x40000040 ;  /* 0x4000004000137882 */ /* 0x000fe20000000000 */
[----:B------:R-:W-:Y:S01]  /*13e0*/  WARPGROUP.ARRIVE ;  /* 0x00000000000079c5 */ /* 0x000fe20000000000 */
[----:B--2---:R-:W-:Y:S02]  /*13f0*/  R2UR UR20, R5 ;  /* 0x00000000051472ca */ /* 0x004fe400000e0000 */
[----:B------:R-:W-:-:S04]  /*1400*/  SHF.R.S32.HI R5, RZ, 0x1f, R152 ;  /* 0x0000001fff057819 */ /* 0x000fc80000011498 */
[----:B------:R-:W-:-:S04]  /*1410*/  LEA.HI R5, R5, R152, RZ, 0x7 ;  /* 0x0000009805057211 */ /* 0x000fc800078f38ff */
[----:B------:R-:W-:Y:S02]  /*1420*/  SHF.R.S32.HI R2, RZ, 0x7, R5 ;  /* 0x00000007ff027819 */ /* 0x000fe40000011405 */
[----:B------:R-:W-:-:S04]  /*1430*/  LOP3.LUT R5, R5, 0xffffff80, RZ, 0xc0, !PT ;  /* 0xffffff8005057812 */ /* 0x000fc800078ec0ff */
[----:B------:R-:W0:Y:S01]  /*1440*/  SHFL.IDX PT, R2, R2, RZ, 0x1f ;  /* 0x00001fff02027589 */ /* 0x000e2200000e0000 */
[----:B------:R-:W-:Y:S01]  /*1450*/  IMAD.IADD R5, R152, 0x1, -R5 ;  /* 0x0000000198057824 */ /* 0x000fe200078e0a05 */
[----:B0-----:R-:W-:-:S04]  /*1460*/  LEA.HI R4, R2, R2, RZ, 0x1 ;  /* 0x0000000202047211 */ /* 0x001fc800078f08ff */
[----:B------:R-:W-:Y:S01]  /*1470*/  LOP3.LUT R7, R4, 0x1fffe, RZ, 0xc0, !PT ;  /* 0x0001fffe04077812 */ /* 0x000fe200078ec0ff */
[----:B------:R-:W-:-:S04]  /*1480*/  VIADD R4, R11, 0x36400 ;  /* 0x000364000b047836 */ /* 0x000fc80000000000 */
[----:B------:R-:W-:Y:S01]  /*1490*/  IMAD.IADD R7, R2, 0x1, -R7 ;  /* 0x0000000102077824 */ /* 0x000fe200078e0a07 */
[----:B------:R-:W-:-:S03]  /*14a0*/  SHF.R.U32.HI R4, RZ, 0x4, R4 ;  /* 0x00000004ff047819 */ /* 0x000fc60000011604 */
[----:B------:R-:W-:Y:S01]  /*14b0*/  IMAD R7, R7, 0x8000, R11 ;  /* 0x0000800007077824 */ /* 0x000fe200078e020b */
[----:B------:R-:W-:-:S03]  /*14c0*/  LOP3.LUT R4, R4, 0x3fff, RZ, 0xc0, !PT ;  /* 0x00003fff04047812 */ /* 0x000fc600078ec0ff */
[----:B------:R-:W-:Y:S01]  /*14d0*/  VIADD R7, R7, 0x400 ;  /* 0x0000040007077836 */ /* 0x000fe20000000000 */
[----:B------:R-:W-:-:S04]  /*14e0*/  LOP3.LUT R4, R4, 0x10000, RZ, 0xfc, !PT ;  /* 0x0001000004047812 */ /* 0x000fc800078efcff */
[----:B------:R-:W-:Y:S01]  /*14f0*/  SHF.R.U32.HI R7, RZ, 0x4, R7 ;  /* 0x00000004ff077819 */ /* 0x000fe20000011607 */
[C---:B------:R-:W-:Y:S01]  /*1500*/  VIADD R6, R4.reuse, 0x2 ;  /* 0x0000000204067836 */ /* 0x040fe20000000000 */
[----:B------:R-:W-:Y:S02]  /*1510*/  R2UR UR4, R4 ;  /* 0x00000000040472ca */ /* 0x000fe400000e0000 */
[----:B------:R-:W-:Y:S02]  /*1520*/  LOP3.LUT R7, R7, 0x3fff, RZ, 0xc0, !PT ;  /* 0x00003fff07077812 */ /* 0x000fe400078ec0ff */
[----:B------:R-:W-:Y:S01]  /*1530*/  R2UR UR8, R6 ;  /* 0x00000000060872ca */ /* 0x000fe200000e0000 */
[----:B------:R-:W-:Y:S01]  /*1540*/  VIADD R6, R4, 0x4 ;  /* 0x0000000404067836 */ /* 0x000fe20000000000 */
[----:B------:R-:W-:-:S04]  /*1550*/  LOP3.LUT R9, R7, 0x2000000, RZ, 0xfc, !PT ;  /* 0x0200000007097812 */ /* 0x000fc800078efcff */
[C---:B------:R-:W-:Y:S01]  /*1560*/  R2UR UR6, R9.reuse ;  /* 0x00000000090672ca */ /* 0x040fe200000e0000 */
[----:B------:R-:W-:Y:S01]  /*1570*/  VIADD R2, R9, 0x80 ;  /* 0x0000008009027836 */ /* 0x000fe20000000000 */
[----:B------:R-:W-:-:S04]  /*1580*/  R2UR UR12, R6 ;  /* 0x00000000060c72ca */ /* 0x000fc800000e0000 */
[----:B------:R-:W-:Y:S01]  /*1590*/  R2UR UR10, R2 ;  /* 0x00000000020a72ca */ /* 0x000fe200000e0000 */
[----:B------:R-:W-:-:S05]  /*15a0*/  VIADD R2, R9, 0x100 ;  /* 0x0000010009027836 */ /* 0x000fca0000000000 */
[----:B------:R-:W-:Y:S01]  /*15b0*/  R2UR UR14, R2 ;  /* 0x00000000020e72ca */ /* 0x000fe200000e0000 */
[----:B------:R-:W-:Y:S01]  /*15c0*/  HGMMA.64x256x16.F32.BF16 R24, gdesc[UR4].tnspB, RZ, !UPT, gsb0 ;  /* 0x43e00000041879f0 */ /* 0x000fe2000c0018ff */
[----:B------:R-:W-:Y:S01]  /*15d0*/  VIADD R2, R4, 0x6 ;  /* 0x0000000604027836 */ /* 0x000fe20000000000 */
[----:B------:R-:W-:Y:S01]  /*15e0*/  ULOP3.LUT UR6, UR20, 0x1, URZ, 0xfc, !UPT ;  /* 0x0000000114067892 */ /* 0x000fe2000f8efc3f */
[----:B------:R-:W-:-:S03]  /*15f0*/  VIADD R4, R9, 0x180 ;  /* 0x0000018009047836 */ /* 0x000fc60000000000 */
[----:B------:R-:W-:Y:S01]  /*1600*/  R2UR UR16, R2 ;  /* 0x00000000021072ca */ /* 0x000fe200000e0000 */
[----:B------:R-:W-:Y:S01]  /*1610*/  UISETP.NE.AND UP0, UPT, UR6, 0x3, UPT ;  /* 0x000000030600788c */ /* 0x000fe2000bf05270 */
[----:B------:R-:W-:Y:S02]  /*1620*/  R2UR UR18, R4 ;  /* 0x00000000041272ca */ /* 0x000fe400000e0000 */
[----:B------:R-:W-:-:S03]  /*1630*/  SHF.R.S32.HI R2, RZ, 0x1f, R5 ;  /* 0x0000001fff027819 */ /* 0x000fc60000011405 */
[----:B------:R-:W-:Y:S02]  /*1640*/  PLOP3.LUT P1, PT, PT, PT, UP0, 0x80, 0x0 ;  /* 0x000000000000781c */ /* 0x000fe40003f2f008 */
[CC--:B------:R-:W-:Y:S02]  /*1650*/  LEA.HI R4, R2.reuse, R5.reuse, RZ, 0x2 ;  /* 0x0000000502047211 */ /* 0x0c0fe400078f10ff */
[----:B------:R-:W-:Y:S02]  /*1660*/  LEA.HI R2, R2, R5, RZ, 0x5 ;  /* 0x0000000502027211 */ /* 0x000fe400078f28ff */
[--C-:B------:R-:W-:Y:S02]  /*1670*/  SHF.R.S32.HI R6, RZ, 0x2, R4.reuse ;  /* 0x00000002ff067819 */ /* 0x100fe40000011404 */
[----:B------:R-:W-:Y:S02]  /*1680*/  SHF.R.S32.HI R7, RZ, 0x1f, R4 ;  /* 0x0000001fff077819 */ /* 0x000fe40000011404 */
[----:B------:R-:W-:-:S02]  /*1690*/  SHF.R.S32.HI R2, RZ, 0x5, R2 ;  /* 0x00000005ff027819 */ /* 0x000fc40000011402 */
[----:B------:R-:W-:-:S04]  /*16a0*/  LEA.HI R7, R7, R6, RZ, 0x3 ;  /* 0x0000000607077211 */ /* 0x000fc800078f18ff */
[----:B------:R-:W-:-:S05]  /*16b0*/  LOP3.LUT R7, R7, 0xfffffff8, RZ, 0xc0, !PT ;  /* 0xfffffff807077812 */ /* 0x000fca00078ec0ff */
[----:B------:R-:W-:-:S04]  /*16c0*/  IMAD.IADD R7, R6, 0x1, -R7 ;  /* 0x0000000106077824 */ /* 0x000fc800078e0a07 */
[----:B------:R-:W-:Y:S02]  /*16d0*/  IMAD R7, R2, 0x10, R7 ;  /* 0x0000001002077824 */ /* 0x000fe400078e0207 */
[----:B------:R-:W-:Y:S01]  /*16e0*/  IMAD.MOV.U32 R2, RZ, RZ, RZ ;  /* 0x000000ffff027224 */ /* 0x000fe200078e00ff */
[----:B------:R-:W-:Y:S02]  /*16f0*/  WARPGROUP.DEPBAR.LE gsb0, 0x0 ;  /* 0x00008000000079c5 */ /* 0x000fe40000010000 */
        /* <DEDUP_REMOVED lines=14> */
.L_x_7437:
[----:B------:R-:W-:Y:S01]  /*17e0*/  IADD3 R3, R3, -0x2, RZ ;  /* 0xfffffffe03037810 */ /* 0x000fe20007ffe0ff */
[----:B------:R-:W-:-:S03]  /*17f0*/  VIADD R4, R11, 0x38860 ;  /* 0x000388600b047836 */ /* 0x000fc60000000000 */
[----:B------:R-:W-:Y:S02]  /*1800*/  ISETP.GE.AND P0, PT, R3, R0, PT ;  /* 0x000000000300720c */ /* 0x000fe40003f06270 */
[----:B------:R-:W-:-:S04]  /*1810*/  PRMT R4, R197, 0x654, R4 ;  /* 0x00000654c5047816 */ /* 0x000fc80000000004 */
[----:B------:R0:W-:Y:S07]  /*1820*/  SYNCS.ARRIVE.TRANS64.RED.A1T0 RZ, [R4+URZ], RZ ;  /* 0x000000ff04ff79a7 */ /* 0x0001ee000810043f */
[----:B------:R-:W-:Y:S05]  /*1830*/  @!P0 BRA `(.L_x_7438) ;  /* 0x0000000800bc8947 */ /* 0x000fea0003800000 */
[----:B------:R-:W-:-:S07]  /*1840*/  IMAD.MOV.U32 R2, RZ, RZ, RZ ;  /* 0x000000ffff027224 */ /* 0x000fce00078e00ff */
.L_x_7440:
[----:B------:R-:W-:Y:S01]  /*1850*/  BAR.SYNC.DEFER_BLOCKING 0xe, 0x100 ;  /* 0x0384000000007b1d */ /* 0x000fe20000010000 */
[C---:B01----:R-:W-:Y:S02]  /*1860*/  IMAD R4, R2.reuse, 0x40, R7 ;  /* 0x0000004002047824 */ /* 0x043fe400078e0207 */
[----:B------:R-:W-:Y:S02]  /*1870*/  VIADD R2, R2, 0x1 ;  /* 0x0000000102027836 */ /* 0x000fe40000000000 */
[----:B------:R-:W-:Y:S01]  /*1880*/  IMAD R4, R4, 0x4, R11 ;  /* 0x0000000404047824 */ /* 0x000fe200078e020b */
[----:B------:R-:W-:Y:S01]  /*1890*/  UMOV UR7, 0x40000040 ;  /* 0x4000004000077882 */ /* 0x000fe20000000000 */
[----:B------:R-:W-:Y:S01]  /*18a0*/  UMOV UR11, 0x40000040 ;  /* 0x40000040000b7882 */ /* 0x000fe20000000000 */
[----:B------:R-:W-:Y:S01]  /*18b0*/  ISETP.NE.AND P0, PT, R2, 0x2, PT ;  /* 0x000000020200780c */ /* 0x000fe20003f05270 */
[----:B------:R-:W-:Y:S01]  /*18c0*/  UMOV UR15, 0x40000040 ;  /* 0x40000040000f7882 */ /* 0x000fe20000000000 */
[----:B------:R-:W-:-:S02]  /*18d0*/  UMOV UR19, 0x40000040 ;  /* 0x4000004000137882 */ /* 0x000fc40000000000 */
[----:B------:R-:W-:Y:S02]  /*18e0*/  SEL R2, R2, RZ, P0 ;  /* 0x000000ff02027207 */ /* 0x000fe40000000000 */
[C---:B------:R-:W-:Y:S01]  /*18f0*/  ISETP.GT.AND P0, PT, R3.reuse, R0, PT ;  /* 0x000000000300720c */ /* 0x040fe20003f04270 */
[----:B------:R-:W-:Y:S01]  /*1900*/  VIADD R3, R3, 0xffffffff ;  /* 0xffffffff03037836 */ /* 0x000fe20000000000 */
[----:B------:R-:W0:Y:S04]  /*1910*/  LDS R5, [R4+0x38400] ;  /* 0x0384000004057984 */ /* 0x000e280000000800 */
[----:B------:R1:W2:Y:S02]  /*1920*/  LDS R6, [R4+0x38420] ;  /* 0x0384200004067984 */ /* 0x0002a40000000800 */
[----:B-1----:R-:W-:-:S05]  /*1930*/  IMAD R4, R2, 0x1000, R9 ;  /* 0x0000100002047824 */ /* 0x002fca00078e0209 */
[----:B------:R-:W-:Y:S01]  /*1940*/  R2UR UR6, R4 ;  /* 0x00000000040672ca */ /* 0x000fe200000e0000 */
        /* <DEDUP_REMOVED lines=128> */
[----:B------:R-:W-:-:S05]  /*2150*/  VIADD R5, R4, 0x80 ;  /* 0x0000008004057836 */ /* 0x000fca0000000000 */
[----:B------:R-:W-:Y:S01]  /*2160*/  WARPGROUP.ARRIVE ;  /* 0x00000000000079c5 */ /* 0x000fe20000000000 */
[----:B------:R-:W-:Y:S01]  /*2170*/  R2UR UR10, R5 ;  /* 0x00000000050a72ca */ /* 0x000fe200000e0000 */
[C---:B------:R-:W-:Y:S02]  /*2180*/  VIADD R5, R4.reuse, 0x100 ;  /* 0x0000010004057836 */ /* 0x040fe40000000000 */
[----:B------:R-:W-:Y:S02]  /*2190*/  VIADD R4, R4, 0x180 ;  /* 0x0000018004047836 */ /* 0x000fe40000000000 */
[----:B------:R-:W-:Y:S01]  /*21a0*/  HGMMA.64x256x16.F32.BF16 R24, gdesc[UR4].tnspB, R24, gsb0 ;  /* 0x43e00000041879f0 */ /* 0x000fe20008001818 */
[----:B------:R-:W-:Y:S02]  /*21b0*/  R2UR UR14, R5 ;  /* 0x00000000050e72ca */ /* 0x000fe400000e0000 */
[----:B------:R-:W-:Y:S01]  /*21c0*/  R2UR UR18, R4 ;  /* 0x00000000041272ca */ /* 0x000fe200000e0000 */
[----:B------:R-:W-:-:S02]  /*21d0*/  WARPGROUP.DEPBAR.LE gsb0, 0x0 ;  /* 0x00008000000079c5 */ /* 0x000fc40000010000 */
[----:B------:R-:W-:-:S15]  /*21e0*/  WARPGROUP.ARRIVE ;  /* 0x00000000000079c5 */ /* 0x000fde0000000000 */
[----:B------:R-:W-:-:S07]  /*21f0*/  NOP ;  /* 0x0000000000007918 */ /* 0x000fce0000000000 */
        /* <DEDUP_REMOVED lines=13> */
.L_x_7439:
[----:B------:R-:W-:-:S04]  /*22d0*/  IMAD R4, R2, 0x8, R11 ;  /* 0x0000000802047824 */ /* 0x000fc800078e020b */
[----:B------:R-:W-:-:S05]  /*22e0*/  VIADD R4, R4, 0x38860 ;  /* 0x0003886004047836 */ /* 0x000fca0000000000 */
[----:B------:R-:W-:-:S04]  /*22f0*/  PRMT R4, R197, 0x654, R4 ;  /* 0x00000654c5047816 */ /* 0x000fc80000000004 */
[----:B------:R1:W-:Y:S01]  /*2300*/  SYNCS.ARRIVE.TRANS64.RED.A1T0 RZ, [R4+URZ], RZ ;  /* 0x000000ff04ff79a7 */ /* 0x0003e2000810043f */
[----:B------:R-:W-:Y:S05]  /*2310*/  @P0 BRA `(.L_x_7440) ;  /* 0xfffffff4004c0947 */ /* 0x000fea000383ffff */
[----:B------:R-:W-:-:S07]  /*2320*/  IMAD.SHL.U32 R2, R2, 0x40, RZ ;  /* 0x0000004002027824 */ /* 0x000fce00078e00ff */
.L_x_7438:
[----:B------:R-:W-:Y:S01]  /*2330*/  BAR.SYNC.DEFER_BLOCKING 0xe, 0x100 ;  /* 0x0384000000007b1d */ /* 0x000fe20000010000 */
[----:B------:R-:W-:Y:S01]  /*2340*/  IMAD.IADD R2, R7, 0x1, R2 ;  /* 0x0000000107027824 */ /* 0x000fe200078e0202 */
[----:B------:R-:W-:Y:S01]  /*2350*/  PLOP3.LUT P0, PT, PT, PT, PT, 0x8, 0x0 ;  /* 0x000000000000781c */ /* 0x000fe20003f0e170 */
[----:B01----:R-:W-:Y:S02]  /*2360*/  IMAD.MOV.U32 R4, RZ, RZ, RZ ;  /* 0x000000ffff047224 */ /* 0x003fe400078e00ff */
[----:B------:R-:W-:-:S05]  /*2370*/  IMAD R2, R2, 0x4, R11 ;  /* 0x0000000402027824 */ /* 0x000fca00078e020b */
        /* <DEDUP_REMOVED lines=133> */
.L_x_7434:
[----:B------:R-:W0:Y:S01]  /*2bd0*/  LDC R0, c[0x0][0x288] ;  /* 0x0000a200ff007b82 */ /* 0x000e220000000800 */
[----:B------:R-:W-:Y:S01]  /*2be0*/  ULDC UR4, c[0x0][0x448] ;  /* 0x0001120000047ab9 */ /* 0x000fe20000000800 */
[----:B------:R-:W-:Y:S02]  /*2bf0*/  UIADD3 UR6, UR38, 0x3f, URZ ;  /* 0x0000003f26067890 */ /* 0x000fe4000fffe03f */
[----:B------:R-:W-:Y:S02]  /*2c00*/  UISETP.NE.AND UP0, UPT, UR4, 0x1, UPT ;  /* 0x000000010400788c */ /* 0x000fe4000bf05270 */
[----:B------:R-:W-:Y:S02]  /*2c10*/  USHF.R.U32.HI UR9, URZ, 0x10, UR7 ;  /* 0x000000103f097899 */ /* 0x000fe40008011607 */
[----:B------:R-:W-:Y:S02]  /*2c20*/  UP2UR UR60, UPR, URZ, 0x1 ;  /* 0x000000013f3c7883 */ /* 0x000fe40008000000 */
[----:B------:R-:W-:-:S05]  /*2c30*/  ULOP3.LUT UR61, UR7, 0xffff, URZ, 0xc0, !UPT ;  /* 0x0000ffff073d7892 */ /* 0x000fca000f8ec03f */
[----:B------:R-:W-:Y:S01]  /*2c40*/  @UP0 ULDC UR4, c[0x0][0x44c] ;  /* 0x0001130000040ab9 */ /* 0x000fe20000000800 */
[----:B------:R-:W-:Y:S01]  /*2c50*/  @UP0 ULDC UR8, c[0x0][0x450] ;  /* 0x0001140000080ab9 */ /* 0x000fe20000000800 */
[----:B------:R-:W-:-:S04]  /*2c60*/  UIMAD.WIDE.U32 UR4, UR6, UR4, URZ ;  /* 0x00000004060472a5 */ /* 0x000fc8000f8e003f */
[----:B------:R-:W-:Y:S02]  /*2c70*/  @UP0 USHF.R.U32.HI UR6, URZ, UR8, UR5 ;  /* 0x000000083f060299 */ /* 0x000fe40008011605 */
[----:B------:R-:W-:Y:S01]  /*2c80*/  UISETP.NE.AND UP0, UPT, UR9, URZ, UPT ;  /* 0x0000003f0900728c */ /* 0x000fe2000bf05270 */
[----:B0-----:R-:W-:Y:S01]  /*2c90*/  IADD3 R0, -R0, 0x40, RZ ;  /* 0x0000004000007810 */ /* 0x001fe20007ffe1ff */
[----:B------:R-:W-:-:S04]  /*2ca0*/  UMOV UR4, URZ ;  /* 0x0000003f00047c82 */ /* 0x000fc80008000000 */
[----:B------:R-:W-:-:S05]  /*2cb0*/  IMAD R0, R195, R2, R0 ;  /* 0x00000002c3007224 */ /* 0x000fca00078e0200 */
[----:B------:R-:W-:Y:S01]  /*2cc0*/  IADD3 R0, R0, UR6, RZ ;  /* 0x0000000600007c10 */ /* 0x000fe2000fffe0ff */
[----:B------:R-:W-:-:S03]  /*2cd0*/  @!UP0 ULDC UR9, c[0x0][0xae8] ;  /* 0x0002ba0000098ab9 */ /* 0x000fc60000000800 */
[----:B------:R-:W-:-:S04]  /*2ce0*/  SHF.R.S32.HI R5, RZ, 0x1f, R0 ;  /* 0x0000001fff057819 */ /* 0x000fc80000011400 */
[----:B------:R-:W-:-:S04]  /*2cf0*/  LEA.HI R5, R5, R0, RZ, 0x6 ;  /* 0x0000000005057211 */ /* 0x000fc800078f30ff */
[----:B------:R-:W-:-:S04]  /*2d00*/  SHF.R.S32.HI R0, RZ, 0x6, R5 ;  /* 0x00000006ff007819 */ /* 0x000fc80000011405 */
[----:B------:R-:W-:-:S04]  /*2d10*/  VIMNMX R22, R3, R0, PT ;  /* 0x0000000003167248 */ /* 0x000fc80003fe0100 */
[----:B------:R-:W-:-:S13]  /*2d20*/  ISETP.GE.AND P0, PT, R22, 0x1, PT ;  /* 0x000000011600780c */ /* 0x000fda0003f06270 */
[----:B------:R-:W-:Y:S05]  /*2d30*/  @!P0 BRA `(.L_x_7441) ;  /* 0x0000000000808947 */ /* 0x000fea0003800000 */
[----:B------:R-:W-:Y:S01]  /*2d40*/  IMAD.U32 R5, RZ, RZ, UR9 ;  /* 0x00000009ff057e24 */ /* 0x000fe2000f8e00ff */
[----:B------:R-:W-:-:S04]  /*2d50*/  UMOV UR4, URZ ;  /* 0x0000003f00047c82 */ /* 0x000fc80008000000 */
[----:B------:R-:W-:-:S04]  /*2d60*/  IABS R0, R5 ;  /* 0x0000000500007213 */ /* 0x000fc80000000000 */
[----:B------:R-:W-:Y:S02]  /*2d70*/  R2UR UR8, R0 ;  /* 0x00000000000872ca */ /* 0x000fe400000e0000 */
[----:B------:R-:W-:Y:S02]  /*2d80*/  IADD3 R0, R5, -0x1, R22 ;  /* 0xffffffff05007810 */ /* 0x000fe40007ffe016 */
[----:B------:R-:W-:Y:S02]  /*2d90*/  IABS R5, R5 ;  /* 0x0000000500057213 */ /* 0x000fe40000000000 */
[----:B------:R-:W-:-:S04]  /*2da0*/  IABS R4, R0 ;  /* 0x0000000000047213 */ /* 0x000fc80000000000 */
[----:B------:R-:W-:-:S03]  /*2db0*/  R2UR UR7, R4 ;  /* 0x00000000040772ca */ /* 0x000fc600000e0000 */
        /* <DEDUP_REMOVED lines=11> */
[----:B------:R-:W-:Y:S01]  /*2e70*/  UIMAD UR4, UR5, UR6, UR7 ;  /* 0x00000006050472a4 */ /* 0x000fe2000f8e0207 */
[----:B------:R-:W-:-:S03]  /*2e80*/  R2UR UR6, R0 ;  /* 0x00000000000672ca */ /* 0x000fc600000e0000 */
[----:B------:R-:W-:-:S11]  /*2e90*/  UISETP.GT.U32.AND UP0, UPT, UR8, UR4, UPT ;  /* 0x000000040800728c */ /* 0x000fd6000bf04070 */
[----:B------:R-:W-:Y:S02]  /*2ea0*/  @!UP0 UIADD3 UR4, UR4, -UR8, URZ ;  /* 0x8000000804048290 */ /* 0x000fe4000fffe03f */
[----:B------:R-:W-:Y:S02]  /*2eb0*/  @!UP0 UIADD3 UR5, UR5, 0x1, URZ ;  /* 0x0000000105058890 */ /* 0x000fe4000fffe03f */
[----:B------:R-:W-:Y:S02]  /*2ec0*/  UISETP.GE.U32.AND UP1, UPT, UR4, UR8, UPT ;  /* 0x000000080400728c */ /* 0x000fe4000bf26070 */
[----:B------:R-:W-:-:S04]  /*2ed0*/  ULOP3.LUT UR4, UR6, UR9, URZ, 0x3c, !UPT ;  /* 0x0000000906047292 */ /* 0x000fc8000f8e3c3f */
[----:B------:R-:W-:-:S05]  /*2ee0*/  UISETP.GE.AND UP0, UPT, UR4, URZ, UPT ;  /* 0x0000003f0400728c */ /* 0x000fca000bf06270 */
[----:B------:R-:W-:Y:S02]  /*2ef0*/  @UP1 UIADD3 UR5, UR5, 0x1, URZ ;  /* 0x0000000105051890 */ /* 0x000fe4000fffe03f */
[----:B------:R-:W-:-:S05]  /*2f00*/  UISETP.NE.AND UP1, UPT, UR9, URZ, UPT ;  /* 0x0000003f0900728c */ /* 0x000fca000bf25270 */
[----:B------:R-:W-:Y:S02]  /*2f10*/  UMOV UR4, UR5 ;  /* 0x0000000500047c82 */ /* 0x000fe40008000000 */
[----:B------:R-:W-:-:S04]  /*2f20*/  @!UP0 UIADD3 UR4, -UR4, URZ, URZ ;  /* 0x0000003f04048290 */ /* 0x000fc8000fffe13f */
[----:B------:R-:W-:-:S12]  /*2f30*/  @!UP1 ULOP3.LUT UR4, URZ, UR9, URZ, 0x33, !UPT ;  /* 0x000000093f049292 */ /* 0x000fd8000f8e333f */
.L_x_7441:
[----:B------:R-:W-:Y:S02]  /*2f40*/  UIMAD UR61, UR61, UR4, URZ ;  /* 0x000000043d3d72a4 */ /* 0x000fe4000f8e023f */
[----:B------:R-:W-:Y:S01]  /*2f50*/  IMAD.U32 R3, RZ, RZ, UR4 ;  /* 0x00000004ff037e24 */ /* 0x000fe2000f8e00ff */
[----:B------:R-:W-:Y:S01]  /*2f60*/  PLOP3.LUT P0, PT, PT, PT, PT, 0x80, 0x0 ;  /* 0x000000000000781c */ /* 0x000fe20003f0f070 */
[----:B------:R-:W-:Y:S01]  /*2f70*/  IMAD.MOV.U32 R2, RZ, RZ, RZ ;  /* 0x000000ffff027224 */ /* 0x000fe200078e00ff */
[----:B------:R-:W-:Y:S01]  /*2f80*/  CS2R R150, SRZ ;  /* 0x0000000000967805 */ /* 0x000fe2000001ff00 */
[----:B------:R-:W-:Y:S01]  /*2f90*/  IMAD.MOV.U32 R4, RZ, RZ, RZ ;  /* 0x000000ffff047224 */ /* 0x000fe200078e00ff */
[----:B------:R-:W-:Y:S02]  /*2fa0*/  VIADDMNMX R22, R3, UR61, R22, PT ;  /* 0x0000003d03167c46 */ /* 0x000fe4000b800116 */
[----:B------:R-:W-:Y:S02]  /*2fb0*/  CS2R R148, SRZ ;  /* 0x0000000000947805 */ /* 0x000fe4000001ff00 */
[----:B------:R-:W-:-:S02]  /*2fc0*/  CS2R R146, SRZ ;  /* 0x0000000000927805 */ /* 0x000fc4000001ff00 */
[----:B------:R-:W-:Y:S02]  /*2fd0*/  CS2R R144, SRZ ;  /* 0x0000000000907805 */ /* 0x000fe4000001ff00 */
[----:B------:R-:W-:Y:S02]  /*2fe0*/  ISETP.GT.AND P1, PT, R22, UR61, PT ;  /* 0x0000003d16007c0c */ /* 0x000fe4000bf24270 */
        /* <DEDUP_REMOVED lines=61> */
[----:B------:R-:W-:Y:S02]  /*33c0*/  SHF.R.S32.HI R57, RZ, 0x1f, R152 ;  /* 0x0000001fff397819 */ /* 0x000fe40000011498 */
[----:B------:R-:W-:Y:S02]  /*33d0*/  MOV R198, 0x400 ;  /* 0x0000040000c67802 */ /* 0x000fe40000000f00 */
[----:B------:R-:W-:Y:S02]  /*33e0*/  LEA.HI R16, R57, R152, RZ, 0x7 ;  /* 0x0000009839107211 */ /* 0x000fe400078f38ff */
[----:B------:R-:W-:Y:S02]  /*33f0*/  LEA R198, R197, R198, 0x18 ;  /* 0x000000c6c5c67211 */ /* 0x000fe400078ec0ff */
[----:B------:R-:W-:-:S05]  /*3400*/  SHF.R.S32.HI R17, RZ, 0x7, R16 ;  /* 0x00000007ff117819 */ /* 0x000fca0000011410 */
[----:B------:R-:W0:Y:S02]  /*3410*/  SHFL.IDX PT, R0, R17, RZ, 0x1f ;  /* 0x00001fff11007589 */ /* 0x000e2400000e0000 */
        /* <DEDUP_REMOVED lines=19> */
[----:B------:R-:W-:Y:S01]  /*3550*/  MOV R8, 0x70 ;  /* 0x0000007000087802 */ /* 0x000fe20000000f00 */
[----:B------:R-:W-:Y:S02]  /*3560*/  IMAD.U32 R6, RZ, RZ, UR4 ;  /* 0x00000004ff067e24 */ /* 0x000fe4000f8e00ff */
[----:B------:R-:W-:-:S02]  /*3570*/  IMAD.U32 R7, RZ, RZ, UR5 ;  /* 0x00000005ff077e24 */ /* 0x000fc4000f8e00ff */
[----:B------:R-:W-:Y:S02]  /*3580*/  IMAD.U32 R11, RZ, RZ, UR7 ;  /* 0x00000007ff0b7e24 */ /* 0x000fe4000f8e00ff */
[----:B------:R-:W-:Y:S02]  /*3590*/  IMAD.MOV.U32 R12, RZ, RZ, 0x1 ;  /* 0x00000001ff0c7424 */ /* 0x000fe400078e00ff */
[----:B0-----:R-:W-:-:S07]  /*35a0*/  IMAD.MOV.U32 R13, RZ, RZ, RZ ;  /* 0x000000ffff0d7224 */ /* 0x001fce00078e00ff */
[----:B------:R-:W-:-:S07]  /*35b0*/  LEPC R20, `(.L_x_7442) ;  /* 0x000000001014794e */ /* 0x000fce0000000000 */
[----:B-1----:R-:W-:Y:S05]  /*35c0*/  CALL.ABS.NOINC R2 ;  /* 0x0000000002007343 */ /* 0x002fea0003c00000 */
.L_x_7442:
[----:B------:R-:W-:Y:S02]  /*35d0*/  SHF.L.U32 R5, RZ, 0x1f, RZ ;  /* 0x0000001fff057819 */ /* 0x000fe400000006ff */
[----:B------:R-:W-:Y:S02]  /*35e0*/  LOP3.LUT R3, R16, 0xffffff80, RZ, 0xc0, !PT ;  /* 0xffffff8010037812 */ /* 0x000fe400078ec0ff */
[----:B------:R-:W0:Y:S01]  /*35f0*/  SYNCS.PHASECHK.TRANS64.TRYWAIT P0, [R198+URZ+0x38800], R5 ;  /* 0x03880005c60075a7 */ /* 0x000e22000800017f */
        /* <DEDUP_REMOVED lines=8> */
.L_x_7533:
[----:B------:R-:W2:Y:S01]  /*3680*/  LDL R0, [R1+0x4] ;  /* 0x0000040001007983 */ /* 0x000ea20000100800 */
[----:B------:R-:W-:Y:S02]  /*3690*/  LEA.HI R9, R9, R6, RZ, 0x3 ;  /* 0x0000000609097211 */ /* 0x000fe400078f18ff */
[----:B------:R-:W-:Y:S02]  /*36a0*/  LEA.HI R4, R4, R7, RZ, 0x5 ;  /* 0x0000000704047211 */ /* 0x000fe400078f28ff */
[----:B------:R-:W-:Y:S02]  /*36b0*/  LOP3.LUT R9, R9, 0xfffffff8, RZ, 0xc0, !PT ;  /* 0xfffffff809097812 */ /* 0x000fe400078ec0ff */
[----:B------:R-:W-:-:S03]  /*36c0*/  SHF.R.S32.HI R4, RZ, 0x5, R4 ;  /* 0x00000005ff047819 */ /* 0x000fc60000011404 */
[----:B------:R-:W-:-:S04]  /*36d0*/  IMAD.IADD R9, R6, 0x1, -R9 ;  /* 0x0000000106097824 */ /* 0x000fc800078e0a09 */
[----:B------:R-:W-:Y:S01]  /*36e0*/  IMAD R192, R4, 0x10, R9 ;  /* 0x0000001004c07824 */ /* 0x000fe200078e0209 */
[----:B--2---:R-:W-:Y:S02]  /*36f0*/  R2UR UR4, R0 ;  /* 0x00000000000472ca */ /* 0x004fe400000e0000 */
[----:B------:R-:W-:Y:S01]  /*3700*/  LOP3.LUT R0, R3, 0x7ffffffc, RZ, 0xc0, !PT ;  /* 0x7ffffffc03007812 */ /* 0x000fe200078ec0ff */
[----:B------:R-:W-:-:S04]  /*3710*/  IMAD.IADD R3, R17, 0x1, -R2 ;  /* 0x0000000111037824 */ /* 0x000fc800078e0a02 */
        /* <DEDUP_REMOVED lines=8> */
.L_x_7444:
[----:B------:R1:W2:Y:S01]  /*37a0*/  SYNCS.PHASECHK.TRANS64.TRYWAIT P1, [R198+URZ+0x38830], R5 ;  /* 0x03883005c60075a7 */ /* 0x0002a2000802017f */
[----:B------:R-:W-:Y:S05]  /*37b0*/  @!P0 BRA `(.L_x_7445) ;  /* 0x0000000000048947 */ /* 0x000fea0003800000 */
[----:B------:R-:W-:Y:S01]  /*37c0*/  BPT.TRAP 0x1 ;  /* 0x000000040000795c */ /* 0x000fe20000300000 */
.L_x_7445:
[----:B--2---:R-:W-:Y:S05]  /*37d0*/  @P1 BRA `(.L_x_7446) ;  /* 0x0000000000081947 */ /* 0x004fea0003800000 */
[----:B------:R-:W2:Y:S02]  /*37e0*/  SYNCS.PHASECHK.TRANS64.TRYWAIT P1, [R198+URZ+0x38830], R5 ;  /* 0x03883005c60075a7 */ /* 0x000ea4000802017f */
[----:B--2---:R-:W-:Y:S05]  /*37f0*/  @!P1 BRA `(.L_x_7447) ;  /* 0x0000010800189947 */ /* 0x004fea0003800000 */
.L_x_7446:
        /* <DEDUP_REMOVED lines=28> */
[----:B------:R-:W-:Y:S01]  /*39c0*/  VIADD R2, R0, 0x4 ;  /* 0x0000000400027836 */ /* 0x000fe20000000000 */
[----:B------:R-:W-:Y:S01]  /*39d0*/  UMOV UR9, 0x40000040 ;  /* 0x4000004000097882 */ /* 0x000fe20000000000 */
[----:B------:R-:W-:-:S02]  /*39e0*/  VIADD R3, R191, 0x4 ;  /* 0x00000004bf037836 */ /* 0x000fc40000000000 */
[----:B------:R-:W-:Y:S02]  /*39f0*/  VIADD R0, R0, 0x6 ;  /* 0x0000000600007836 */ /* 0x000fe40000000000 */
[----:B------:R-:W-:-:S03]  /*3a00*/  IMAD.U32 R17, RZ, RZ, UR9 ;  /* 0x00000009ff117e24 */ /* 0x000fc6000f8e00ff */
        /* <DEDUP_REMOVED lines=32> */
.L_x_7534:
[----:B------:R-:W-:Y:S05]  /*3c10*/  @!P0 BRA `(.L_x_7449) ;  /* 0x0000000000048947 */ /* 0x000fea0003800000 */
[----:B------:R-:W-:Y:S01]  /*3c20*/  BPT.TRAP 0x1 ;  /* 0x000000040000795c */ /* 0x000fe20000300000 */
.L_x_7449:
[----:B------:R4:W0:Y:S01]  /*3c30*/  SYNCS.PHASECHK.TRANS64.TRYWAIT P1, [R198+URZ+0x38850], R5 ;  /* 0x03885005c60075a7 */ /* 0x000822000802017f */
[----:B------:R-:W-:Y:S05]  /*3c40*/  @!P0 BRA `(.L_x_7450) ;  /* 0x0000000000048947 */ /* 0x000fea0003800000 */
[----:B------:R-:W-:Y:S01]  /*3c50*/  BPT.TRAP 0x1 ;  /* 0x000000040000795c */ /* 0x000fe20000300000 */
.L_x_7450:
        /* <DEDUP_REMOVED lines=11> */
.L_x_7451:
[----:B------:R-:W-:Y:S01]  /*3d10*/  R2UR UR4, R0 ;  /* 0x00000000000472ca */ /* 0x000fe200000e0000 */
[----:B------:R-:W-:Y:S01]  /*3d20*/  WARPGROUP.ARRIVE ;  /* 0x00000000000079c5 */ /* 0x000fe20000000000 */
[----:B------:R-:W-:Y:S01]  /*3d30*/  R2UR UR6, R18 ;  /* 0x00000000120672ca */ /* 0x000fe200000e0000 */
[----:B------:R-:W-:Y:S01]  /*3d40*/  UMOV UR9, 0x40000040 ;  /* 0x4000004000097882 */ /* 0x000fe20000000000 */
[----:B------:R-:W-:Y:S01]  /*3d50*/  UMOV UR7, 0x40000040 ;  /* 0x4000004000077882 */ /* 0x000fe20000000000 */
[----:B------:R-:W-:Y:S01]  /*3d60*/  UMOV UR5, UR9 ;  /* 0x0000000900057c82 */ /* 0x000fe20008000000 */
[----:B------:R-:W-:Y:S01]  /*3d70*/  VIADD R2, R0, 0x2 ;  /* 0x0000000200027836 */ /* 0x000fe20000000000 */
[----:B------:R-:W-:Y:S01]  /*3d80*/  UMOV UR11, 0x40000040 ;  /* 0x40000040000b7882 */ /* 0x000fe20000000000 */
[----:B------:R-:W-:Y:S01]  /*3d90*/  VIADD R3, R18, 0x2 ;  /* 0x0000000212037836 */ /* 0x000fe20000000000 */
[----:B------:R-:W-:Y:S01]  /*3da0*/  UMOV UR13, 0x40000040 ;  /* 0x40000040000d7882 */ /* 0x000fe20000000000 */
[----:B------:R-:W-:Y:S01]  /*3db0*/  IMAD.U32 R7, RZ, RZ, UR9 ;  /* 0x00000009ff077e24 */ /* 0x000fe2000f8e00ff */
[----:B------:R-:W-:Y:S01]  /*3dc0*/  UMOV UR9, 0x40000040 ;  /* 0x4000004000097882 */ /* 0x000fe20000000000 */
[----:B------:R-:W-:Y:S01]  /*3dd0*/  VIADD R4, R0, 0x4 ;  /* 0x0000000400047836 */ /* 0x000fe20000000000 */
[----:B------:R-:W-:Y:S01]  /*3de0*/  UMOV UR8, UR4 ;  /* 0x0000000400087c82 */ /* 0x000fe20008000000 */
[----:B-1234-:R-:W-:Y:S01]  /*3df0*/  VIADD R5, R18, 0x4 ;  /* 0x0000000412057836 */ /* 0x01efe20000000000 */
[----:B------:R-:W-:Y:S01]  /*3e00*/  UMOV UR4, UR8 ;  /* 0x0000000800047c82 */ /* 0x000fe20008000000 */
[----:B------:R-:W-:Y:S01]  /*3e10*/  IMAD.U32 R6, RZ, RZ, UR8 ;  /* 0x00000008ff067e24 */ /* 0x000fe2000f8e00ff */
[----:B------:R-:W-:Y:S01]  /*3e20*/  HGMMA.64x64x16.F32.BF16 R24, gdesc[UR4], R24, gsb0 ;  /* 0x00e00000041879f0 */ /* 0x000fe20008001818 */
[----:B------:R-:W-:Y:S01]  /*3e30*/  R2UR UR4, R2 ;  /* 0x00000000020472ca */ /* 0x000fe200000e0000 */
[----:B------:R-:W-:Y:S01]  /*3e40*/  UMOV UR5, UR9 ;  /* 0x0000000900057c82 */ /* 0x000fe20008000000 */
[----:B------:R-:W-:Y:S01]  /*3e50*/  R2UR UR6, R3 ;  /* 0x00000000030672ca */ /* 0x000fe200000e0000 */
[----:B------:R-:W-:Y:S01]  /*3e60*/  UMOV UR7, 0x40000040 ;  /* 0x4000004000077882 */ /* 0x000fe20000000000 */
[----:B------:R-:W-:Y:S01]  /*3e70*/  MOV R3, UR9 ;  /* 0x0000000900037c02 */ /* 0x000fe20008000f00 */
[----:B------:R-:W-:Y:S01]  /*3e80*/  UMOV UR9, 0x40000040 ;  /* 0x4000004000097882 */ /* 0x000fe20000000000 */
[----:B------:R-:W-:Y:S01]  /*3e90*/  VIADD R12, R0, 0x6 ;  /* 0x00000006000c7836 */ /* 0x000fe20000000000 */
[----:B------:R-:W-:Y:S01]  /*3ea0*/  UMOV UR15, 0x40000040 ;  /* 0x40000040000f7882 */ /* 0x000fe20000000000 */
[----:B------:R-:W-:Y:S01]  /*3eb0*/  VIADD R13, R18, 0x6 ;  /* 0x00000006120d7836 */ /* 0x000fe20000000000 */
[----:B------:R-:W-:Y:S01]  /*3ec0*/  UMOV UR17, 0x40000040 ;  /* 0x4000004000117882 */ /* 0x000fe20000000000 */
[----:B------:R-:W-:Y:S01]  /*3ed0*/  VIADD R19, R0, 0x200 ;  /* 0x0000020000137836 */ /* 0x000fe20000000000 */
[----:B------:R-:W-:Y:S01]  /*3ee0*/  UMOV UR19, 0x40000040 ;  /* 0x4000004000137882 */ /* 0x000fe20000000000 */
[----:B------:R-:W-:Y:S01]  /*3ef0*/  VIADD R20, R18, 0x200 ;  /* 0x0000020012147836 */ /* 0x000fe20000000000 */
        /* <DEDUP_REMOVED lines=20> */
[----:B------:R-:W-:Y:S01]  /*4040*/  VIADD R184, R0, 0x800 ;  /* 0x0000080000b87836 */ /* 0x000fe20000000000 */
[----:B------:R-:W-:Y:S01]  /*4050*/  UMOV UR57, 0x40000040 ;  /* 0x4000004000397882 */ /* 0x000fe20000000000 */
[----:B------:R-:W-:Y:S01]  /*4060*/  UMOV UR59, 0x40000040 ;  /* 0x40000040003b7882 */ /* 0x000fe20000000000 */
[----:B------:R-:W-:-:S02]  /*4070*/  IMAD.MOV.U32 R58, RZ, RZ, 0x4 ;  /* 0x00000004ff3a7424 */ /* 0x000fc400078e00ff */
[----:B------:R-:W-:Y:S02]  /*4080*/  VIADD R199, R0, 0xe00 ;  /* 0x00000e0000c77836 */ /* 0x000fe40000000000 */
[----:B------:R-:W-:Y:S01]  /*4090*/  IMAD.MOV.U32 R61, RZ, RZ, 0x40 ;  /* 0x00000040ff3d7424 */ /* 0x000fe200078e00ff */
[----:B0-----:R-:W-:Y:S01]  /*40a0*/  SHF.R.U32.HI R21, RZ, 0x7, R21 ;  /* 0x00000007ff157819 */ /* 0x001fe20000011615 */
[----:B------:R-:W-:Y:S02]  /*40b0*/  WARPGROUP.DEPBAR.LE gsb0, 0x0 ;  /* 0x00008000000079c5 */ /* 0x000fe40000010000 */
[----:B------:R-:W-:-:S06]  /*40c0*/  WARPGROUP.ARRIVE ;  /* 0x00000000000079c5 */ /* 0x000fcc0000000000 */
[----:B------:R-:W-:Y:S01]  /*40d0*/  HGMMA.64x64x16.F32.BF16 R24, gdesc[UR4], R24, gsb0 ;  /* 0x00e00000041879f0 */ /* 0x000fe20008001818 */
[----:B------:R-:W-:Y:S01]  /*40e0*/  R2UR UR4, R4 ;  /* 0x00000000040472ca */ /* 0x000fe200000e0000 */
[----:B------:R-:W-:Y:S01]  /*40f0*/  UMOV UR5, UR9 ;  /* 0x0000000900057c82 */ /* 0x000fe20008000000 */
[----:B------:R-:W-:Y:S01]  /*4100*/  R2UR UR6, R5 ;  /* 0x00000000050672ca */ /* 0x000fe200000e0000 */
[----:B------:R-:W-:Y:S01]  /*4110*/  UMOV UR7, 0x40000040 ;  /* 0x4000004000077882 */ /* 0x000fe20000000000 */
[----:B------:R-:W-:Y:S01]  /*4120*/  IMAD.U32 R5, RZ, RZ, UR9 ;  /* 0x00000009ff057e24 */ /* 0x000fe2000f8e00ff */
[----:B------:R-:W-:-:S08]  /*4130*/  UMOV UR9, 0x40000040 ;  /* 0x4000004000097882 */ /* 0x000fd00000000000 */
        /* <DEDUP_REMOVED lines=34> */
[----:B------:R-:W-:Y:S01]  /*4360*/  VIADD R20, R18, 0x400 ;  /* 0x0000040012147836 */ /* 0x000fe20000000000 */
[----:B------:R-:W-:-:S04]  /*4370*/  IADD3 R19, R0, 0x400, RZ ;  /* 0x0000040000137810 */ /* 0x000fc80007ffe0ff */
        /* <DEDUP_REMOVED lines=30> */
[----:B------:R-:W0:Y:S01]  /*4560*/  SHFL.IDX PT, R19, R21, RZ, 0x1f ;  /* 0x00001fff15137589 */ /* 0x000e2200000e0000 */
[----:B------:R-:W-:Y:S02]  /*4570*/  WARPGROUP.DEPBAR.LE gsb0, 0x0 ;  /* 0x00008000000079c5 */ /* 0x000fe40000010000 */
[----:B------:R-:W-:-:S06]  /*4580*/  WARPGROUP.ARRIVE ;  /* 0x00000000000079c5 */ /* 0x000fcc0000000000 */
[----:B------:R-:W-:Y:S01]  /*4590*/  HGMMA.64x64x16.F32.BF16 R24, gdesc[UR4], R24, gsb0 ;  /* 0x00e00000041879f0 */ /* 0x000fe20008001818 */
[----:B0-----:R-:W-:Y:S02]  /*45a0*/  ISETP.GT.AND P1, PT, R19, 0x7f, PT ;  /* 0x0000007f1300780c */ /* 0x001fe40003f24270 */
[----:B------:R-:W-:Y:S02]  /*45b0*/  IADD3 R19, R18, 0x800, RZ ;  /* 0x0000080012137810 */ /* 0x000fe40007ffe0ff */
[----:B------:R-:W-:Y:S02]  /*45c0*/  SEL R20, RZ, 0x2, !P1 ;  /* 0x00000002ff147807 */ /* 0x000fe40004800000 */
[C---:B------:R-:W-:Y:S02]  /*45d0*/  SEL R56, R58.reuse, 0x2, P1 ;  /* 0x000000023a387807 */ /* 0x040fe40000800000 */
[----:B------:R-:W-:Y:S01]  /*45e0*/  SEL R58, R58, 0x6, !P1 ;  /* 0x000000063a3a7807 */ /* 0x000fe20004800000 */
[----:B------:R-:W-:-:S02]  /*45f0*/  IMAD.IADD R21, R20, 0x1, R184 ;  /* 0x0000000114157824 */ /* 0x000fc400078e02b8 */
        /* <DEDUP_REMOVED lines=90> */
[----:B------:R-:W-:Y:S01]  /*4ba0*/  IADD3 R21, R58, R23, RZ ;  /* 0x000000173a157210 */ /* 0x000fe20007ffe0ff */
        /* <DEDUP_REMOVED lines=76> */
[C---:B------:R-:W-:Y:S01]  /*5070*/  IADD3 R20, R56.reuse, R199, RZ ;  /* 0x000000c738147210 */ /* 0x040fe20007ffe0ff */
[--C-:B------:R-:W-:Y:S02]  /*5080*/  IMAD.IADD R56, R56, 0x1, R21.reuse ;  /* 0x0000000138387824 */ /* 0x100fe400078e0215 */
        /* <DEDUP_REMOVED lines=16> */
[----:B------:R-:W-:Y:S01]  /*5190*/  IMAD.MOV.U32 R21, RZ, RZ, 0x1000 ;  /* 0x00001000ff157424 */ /* 0x000fe200078e00ff */
[----:B------:R-:W-:-:S04]  /*51a0*/  SEL R20, R61, 0x3e, P1 ;  /* 0x0000003e3d147807 */ /* 0x000fc80000800000 */
[----:B------:R-:W-:-:S04]  /*51b0*/  SEL R21, R21, 0xf80, P1 ;  /* 0x00000f8015157807 */ /* 0x000fc80000800000 */
        /* <DEDUP_REMOVED lines=17> */
.L_x_7453:
[----:B------:R-:W-:Y:S01]  /*52d0*/  LEA.HI R20, R57, R152, RZ, 0x2 ;  /* 0x0000009839147211 */ /* 0x000fe200078f10ff */
[----:B------:R-:W-:Y:S01]  /*52e0*/  UISETP.NE.AND UP0, UPT, UR60, URZ, UPT ;  /* 0x0000003f3c00728c */ /* 0x000fe2000bf05270 */
[----:B------:R-:W-:Y:S01]  /*52f0*/  VIADD R59, R192, UR38 ;  /* 0x00000026c03b7c36 */ /* 0x000fe20008000000 */
[----:B------:R-:W0:Y:S01]  /*5300*/  LDC R169, c[0x0][0x288] ;  /* 0x0000a200ffa97b82 */ /* 0x000e220000000800 */
[----:B------:R-:W-:Y:S01]  /*5310*/  LOP3.LUT R21, R20, 0xfffffffc, RZ, 0xc0, !PT ;  /* 0xfffffffc14157812 */ /* 0x000fe200078ec0ff */
[----:B------:R-:W-:Y:S01]  /*5320*/  IMAD R56, R22, -0x40, R61 ;  /* 0xffffffc016387824 */ /* 0x000fe200078e023d */
[----:B------:R-:W-:Y:S01]  /*5330*/  ULDC UR7, c[0x0][0x2f0] ;  /* 0x0000bc0000077ab9 */ /* 0x000fe20000000800 */
[----:B------:R-:W-:Y:S01]  /*5340*/  PLOP3.LUT P1, PT, PT, PT, UP0, 0x80, 0x0 ;  /* 0x000000000000781c */ /* 0x000fe20003f2f008 */
[----:B------:R-:W-:Y:S01]  /*5350*/  IMAD.MOV.U32 R189, RZ, RZ, 0x20 ;  /* 0x00000020ffbd7424 */ /* 0x000fe200078e00ff */
[----:B------:R-:W-:Y:S01]  /*5360*/  PLOP3.LUT P2, PT, PT, PT, UP0, 0x80, 0x0 ;  /* 0x000000000000781c */ /* 0x000fe20003f4f008 */
[----:B------:R-:W-:Y:S01]  /*5370*/  IMAD.IADD R21, R152, 0x1, -R21 ;  /* 0x0000000198157824 */ /* 0x000fe200078e0a15 */
[----:B------:R-:W-:Y:S01]  /*5380*/  R2UR UR10, R193 ;  /* 0x00000000c10a72ca */ /* 0x000fe200000e0000 */
[----:B------:R-:W-:Y:S01]  /*5390*/  @UP0 ULDC UR6, c[0x0][0x44c] ;  /* 0x0001130000060ab9 */ /* 0x000fe20000000800 */
[----:B------:R-:W-:Y:S01]  /*53a0*/  VIADD R58, R56, 0x1 ;  /* 0x00000001383a7836 */ /* 0x000fe20000000000 */
[----:B------:R-:W-:Y:S01]  /*53b0*/  UMOV UR11, 0x40000040 ;  /* 0x40000040000b7882 */ /* 0x000fe20000000000 */
[----:B------:R-:W-:Y:S01]  /*53c0*/  LEA.HI R20, R21, R21, RZ, 0x1 ;  /* 0x0000001515147211 */ /* 0x000fe200078f08ff */
[----:B------:R-:W-:-:S02]  /*53d0*/  VIADD R216, R193, 0x80 ;  /* 0x00000080c1d87836 */ /* 0x000fc40000000000 */
[----:B------:R-:W-:Y:S01]  /*53e0*/  IMAD R58, R195, UR7, R58 ;  /* 0x00000007c33a7c24 */ /* 0x000fe2000f8e023a */
[----:B------:R-:W-:-:S05]  /*53f0*/  LOP3.LUT R20, R20, 0x1ffffffe, RZ, 0xc0, !PT ;  /* 0x1ffffffe14147812 */ /* 0x000fca00078ec0ff */
[----:B------:R-:W-:Y:S01]  /*5400*/  IMAD.IADD R20, R21, 0x1, -R20 ;  /* 0x0000000115147824 */ /* 0x000fe200078e0a14 */
[----:B0-----:R-:W-:-:S03]  /*5410*/  IADD3 R58, R58, -R169, -R196 ;  /* 0x800000a93a3a7210 */ /* 0x001fc60007ffe8c4 */
[----:B------:R-:W-:-:S04]  /*5420*/  IMAD R186, R20, 0x8, R59 ;  /* 0x0000000814ba7824 */ /* 0x000fc800078e023b */
[----:B------:R-:W-:Y:S01]  /*5430*/  @P1 IMAD.HI.U32 R21, R186, UR6, RZ ;  /* 0x00000006ba151c27 */ /* 0x000fe2000f8e00ff */
[----:B------:R-:W-:-:S03]  /*5440*/  @UP0 ULDC UR6, c[0x0][0x450] ;  /* 0x0001140000060ab9 */ /* 0x000fc60000000800 */
[----:B------:R-:W-:Y:S01]  /*5450*/  IMAD.MOV.U32 R20, RZ, RZ, R186 ;  /* 0x000000ffff147224 */ /* 0x000fe200078e00ba */
[----:B------:R-:W-:Y:S01]  /*5460*/  @P2 SHF.R.U32.HI R20, RZ, UR6, R21 ;  /* 0x00000006ff142c19 */ /* 0x000fe20008011615 */
[----:B------:R-:W-:Y:S01]  /*5470*/  IMAD R21, R195, UR7, R56 ;  /* 0x00000007c3157c24 */ /* 0x000fe2000f8e0238 */
[----:B------:R-:W-:-:S03]  /*5480*/  ULDC UR6, c[0x0][0xa80] ;  /* 0x0002a00000067ab9 */ /* 0x000fc60000000800 */
[----:B------:R-:W0:Y:S01]  /*5490*/  SHFL.IDX PT, R59, R20, RZ, 0x1c1f ;  /* 0x001c1fff143b7589 */ /* 0x000e2200000e0000 */
[----:B------:R-:W-:-:S03]  /*54a0*/  IMAD.IADD R21, R21, 0x1, -R196 ;  /* 0x0000000115157824 */ /* 0x000fc600078e0ac4 */
[----:B------:R-:W1:Y:S02]  /*54b0*/  SHFL.IDX PT, R20, R20, 0x1, 0x1c1f ;  /* 0x003c1f0014147f89 */ /* 0x000e6400000e0000 */
        /* <DEDUP_REMOVED lines=47> */
[----:B-1----:R-:W-:Y:S02]  /*57b0*/  VIADDMNMX R21, R20, R58, R21, PT ;  /* 0x0000003a14157246 */ /* 0x002fe40003800115 */
        /* <DEDUP_REMOVED lines=9> */
[----:B------:R-:W-:Y:S02]  /*5850*/  ISETP.GT.AND P2, PT, R21, 0x10, PT ;  /* 0x000000101500780c */ /* 0x000fe40003f44270 */
[----:B------:R-:W-:Y:S02]  /*5860*/  FSEL R31, R31, -INF , P1 ;  /* 0xff8000001f1f7808 */ /* 0x000fe40000800000 */
[C---:B------:R-:W-:Y:S02]  /*5870*/  ISETP.GT.AND P1, PT, R21.reuse, 0x11, PT ;  /* 0x000000111500780c */ /* 0x040fe40003f24270 */
[----:B------:R-:W-:Y:S02]  /*5880*/  FSEL R34, R34, -INF , P2 ;  /* 0xff80000022227808 */ /* 0x000fe40001000000 */
[----:B------:R-:W-:-:S02]  /*5890*/  ISETP.GT.AND P2, PT, R21, 0x18, PT ;  /* 0x000000181500780c */ /* 0x000fc40003f44270 */
[----:B------:R-:W-:Y:S02]  /*58a0*/  FSEL R35, R35, -INF , P1 ;  /* 0xff80000023237808 */ /* 0x000fe40000800000 */
[----:B------:R-:W-:Y:S02]  /*58b0*/  ISETP.GT.AND P1, PT, R21, 0x19, PT ;  /* 0x000000191500780c */ /* 0x000fe40003f24270 */
[----:B0-----:R-:W-:Y:S02]  /*58c0*/  FMNMX.FTZ R185, R56, R59, !PT ;  /* 0x0000003b38b97209 */ /* 0x001fe40007810000 */
[----:B------:R-:W-:Y:S02]  /*58d0*/  FMNMX.FTZ R59, R26, R27, !PT ;  /* 0x0000001b1a3b7209 */ /* 0x000fe40007810000 */
[----:B------:R-:W-:Y:S01]  /*58e0*/  FSEL R38, R38, -INF , P2 ;  /* 0xff80000026267808 */ /* 0x000fe20001000000 */
[----:B------:R-:W0:Y:S01]  /*58f0*/  SHFL.BFLY PT, R58, R185, 0x1, 0x1f ;  /* 0x0c201f00b93a7f89 */ /* 0x000e2200000e0000 */
[----:B------:R-:W-:-:S02]  /*5900*/  FMNMX.FTZ R20, R30, R59, !PT ;  /* 0x0000003b1e147209 */ /* 0x000fc40007810000 */
[----:B------:R-:W-:Y:S02]  /*5910*/  ISETP.GT.AND P2, PT, R21, 0x20, PT ;  /* 0x000000201500780c */ /* 0x000fe40003f44270 */
[----:B------:R-:W-:Y:S02]  /*5920*/  FMNMX.FTZ R59, R31, R20, !PT ;  /* 0x000000141f3b7209 */ /* 0x000fe40007810000 */
[----:B------:R-:W-:Y:S02]  /*5930*/  FSEL R39, R39, -INF , P1 ;  /* 0xff80000027277808 */ /* 0x000fe40000800000 */
[----:B------:R-:W-:Y:S02]  /*5940*/  FMNMX.FTZ R20, R34, R59, !PT ;  /* 0x0000003b22147209 */ /* 0x000fe40007810000 */
[----:B------:R-:W-:Y:S02]  /*5950*/  ISETP.GT.AND P1, PT, R21, 0x21, PT ;  /* 0x000000211500780c */ /* 0x000fe40003f24270 */
[----:B------:R-:W-:-:S02]  /*5960*/  FMNMX.FTZ R59, R35, R20, !PT ;  /* 0x00000014233b7209 */ /* 0x000fc40007810000 */
[----:B------:R-:W-:Y:S02]  /*5970*/  FSEL R42, R42, -INF , P2 ;  /* 0xff8000002a2a7808 */ /* 0x000fe40001000000 */
[----:B------:R-:W-:Y:S02]  /*5980*/  FMNMX.FTZ R20, R38, R59, !PT ;  /* 0x0000003b26147209 */ /* 0x000fe40007810000 */
[----:B------:R-:W-:Y:S02]  /*5990*/  ISETP.GT.AND P2, PT, R21, 0x28, PT ;  /* 0x000000281500780c */ /* 0x000fe40003f44270 */
[----:B------:R-:W-:Y:S02]  /*59a0*/  FMNMX.FTZ R59, R39, R20, !PT ;  /* 0x00000014273b7209 */ /* 0x000fe40007810000 */
[----:B------:R-:W-:Y:S02]  /*59b0*/  FSEL R43, R43, -INF , P1 ;  /* 0xff8000002b2b7808 */ /* 0x000fe40000800000 */
[----:B0-----:R-:W-:-:S02]  /*59c0*/  FMNMX.FTZ R185, R185, R58, !PT ;  /* 0x0000003ab9b97209 */ /* 0x001fc40007810000 */
[----:B------:R-:W-:Y:S02]  /*59d0*/  FMNMX.FTZ R20, R42, R59, !PT ;  /* 0x0000003b2a147209 */ /* 0x000fe40007810000 */
[----:B------:R-:W-:Y:S01]  /*59e0*/  ISETP.GT.AND P3, PT, R21, 0x29, PT ;  /* 0x000000291500780c */ /* 0x000fe20003f64270 */
[----:B------:R-:W-:Y:S01]  /*59f0*/  FMUL.FTZ R56, R185, UR6 ;  /* 0x00000006b9387c20 */ /* 0x000fe20008410000 */
[----:B------:R-:W-:Y:S02]  /*5a00*/  FSEL R46, R46, -INF , P2 ;  /* 0xff8000002e2e7808 */ /* 0x000fe40001000000 */
[----:B------:R-:W-:Y:S02]  /*5a10*/  FMNMX.FTZ R59, R43, R20, !PT ;  /* 0x000000142b3b7209 */ /* 0x000fe40007810000 */
[----:B------:R-:W-:Y:S02]  /*5a20*/  FSETP.NEU.FTZ.AND P4, PT, R185, -INF , PT ;  /* 0xff800000b900780b */ /* 0x000fe40003f9d000 */
[----:B------:R-:W-:-:S02]  /*5a30*/  ISETP.GT.AND P1, PT, R21, 0x30, PT ;  /* 0x000000301500780c */ /* 0x000fc40003f24270 */
[----:B------:R-:W-:Y:S02]  /*5a40*/  FSEL R47, R47, -INF , P3 ;  /* 0xff8000002f2f7808 */ /* 0x000fe40001800000 */
[----:B------:R-:W-:Y:S02]  /*5a50*/  FMNMX.FTZ R20, R46, R59, !PT ;  /* 0x0000003b2e147209 */ /* 0x000fe40007810000 */
[----:B------:R-:W-:Y:S02]  /*5a60*/  FSEL R56, R56, RZ, P4 ;  /* 0x000000ff38387208 */ /* 0x000fe40002000000 */
[----:B------:R-:W-:Y:S02]  /*5a70*/  ISETP.GT.AND P2, PT, R21, 0x31, PT ;  /* 0x000000311500780c */ /* 0x000fe40003f44270 */
        /* <DEDUP_REMOVED lines=16> */
[----:B------:R-:W-:Y:S01]  /*5b80*/  FSEL R55, R55, -INF , P2 ;  /* 0xff80000037377808 */ /* 0x000fe20001000000 */
        /* <DEDUP_REMOVED lines=9> */
[----:B------:R-:W-:Y:S01]  /*5c20*/  FFMA.FTZ R206, R53, UR6, -R56 ;  /* 0x0000000635ce7c23 */ /* 0x000fe20008010838 */
[----:B------:R-:W0:Y:S01]  /*5c30*/  SHFL.BFLY PT, R21, R24, 0x2, 0x1f ;  /* 0x0c401f0018157f89 */ /* 0x000e2200000e0000 */
[----:B------:R-:W-:Y:S08]  /*5c40*/  MUFU.EX2 R20, R58 ;  /* 0x0000003a00147308 */ /* 0x000ff00000000800 */
[----:B------:R-:W1:Y:S08]  /*5c50*/  MUFU.EX2 R171, R171 ;  /* 0x000000ab00ab7308 */ /* 0x000e700000000800 */
[----:B------:R-:W-:Y:S01]  /*5c60*/  MUFU.EX2 R172, R172 ;  /* 0x000000ac00ac7308 */ /* 0x000fe20000000800 */
[----:B0-----:R-:W-:-:S07]  /*5c70*/  FMNMX.FTZ R21, R24, R21, !PT ;  /* 0x0000001518157209 */ /* 0x001fce0007810000 */
[----:B------:R-:W0:Y:S01]  /*5c80*/  MUFU.EX2 R175, R175 ;  /* 0x000000af00af7308 */ /* 0x000e220000000800 */
[CC--:B------:R-:W-:Y:S02]  /*5c90*/  LEA.HI R24, R57.reuse, R152.reuse, RZ, 0x4 ;  /* 0x0000009839187211 */ /* 0x0c0fe400078f20ff */
[----:B------:R-:W-:Y:S01]  /*5ca0*/  LEA.HI R57, R57, R152, RZ, 0x5 ;  /* 0x0000009839397211 */ /* 0x000fe200078f28ff */
[----:B------:R-:W2:Y:S01]  /*5cb0*/  SHFL.BFLY PT, R168, R21, 0x1, 0x1f ;  /* 0x0c201f0015a87f89 */ /* 0x000ea200000e0000 */
[----:B------:R-:W-:Y:S02]  /*5cc0*/  LOP3.LUT R25, R24, 0xfffffff0, RZ, 0xc0, !PT ;  /* 0xfffffff018197812 */ /* 0x000fe400078ec0ff */
[----:B------:R-:W-:Y:S01]  /*5cd0*/  SHF.R.U32.HI R24, RZ, 0x1, R24 ;  /* 0x00000001ff187819 */ /* 0x000fe20000011618 */
[----:B------:R-:W-:Y:S01]  /*5ce0*/  IMAD.SHL.U32 R57, R57, 0x20, RZ ;  /* 0x0000002039397824 */ /* 0x000fe200078e00ff */
[----:B------:R-:W-:Y:S01]  /*5cf0*/  MUFU.EX2 R176, R176 ;  /* 0x000000b000b07308 */ /* 0x000fe20000000800 */
[----:B------:R-:W-:Y:S01]  /*5d00*/  IMAD.IADD R25, R152, 0x1, -R25 ;  /* 0x0000000198197824 */ /* 0x000fe200078e0a19 */
[----:B-1----:R-:W-:Y:S01]  /*5d10*/  F2FP.BF16.F32.PACK_AB R152, R171, R20 ;  /* 0x00000014ab98723e */ /* 0x002fe200000010ff */
[----:B------:R-:W-:Y:S01]  /*5d20*/  FADD.FTZ R171, R20, R171 ;  /* 0x000000ab14ab7221 */ /* 0x000fe20000010000 */
[----:B------:R-:W-:-:S04]  /*5d30*/  LOP3.LUT R57, R57, 0x7ffffc00, RZ, 0xc0, !PT ;  /* 0x7ffffc0039397812 */ /* 0x000fc800078ec0ff */
[----:B------:R-:W1:Y:S01]  /*5d40*/  MUFU.EX2 R179, R179 ;  /* 0x000000b300b37308 */ /* 0x000e620000000800 */
[----:B0-----:R-:W-:Y:S01]  /*5d50*/  F2FP.BF16.F32.PACK_AB R154, R175, R172 ;  /* 0x000000acaf9a723e */ /* 0x001fe200000010ff */
[----:B------:R-:W-:-:S04]  /*5d60*/  FADD.FTZ R172, R172, R171 ;  /* 0x000000abacac7221 */ /* 0x000fc80000010000 */
[----:B------:R-:W-:Y:S02]  /*5d70*/  FADD.FTZ R175, R175, R172 ;  /* 0x000000acafaf7221 */ /* 0x000fe40000010000 */
[----:B------:R-:W-:Y:S01]  /*5d80*/  MUFU.EX2 R180, R180 ;  /* 0x000000b400b47308 */ /* 0x000fe20000000800 */
[----:B--2---:R-:W-:-:S04]  /*5d90*/  FMNMX.FTZ R168, R21, R168, !PT ;  /* 0x000000a815a87209 */ /* 0x004fc80007810000 */
[C---:B------:R-:W-:Y:S01]  /*5da0*/  FSETP.NEU.FTZ.AND P1, PT, R168.reuse, -INF , PT ;  /* 0xff800000a800780b */ /* 0x040fe20003f3d000 */
[----:B------:R-:W-:Y:S02]  /*5db0*/  FMUL.FTZ R21, R168, UR6 ;  /* 0x00000006a8157c20 */ /* 0x000fe40008410000 */
[----:B------:R-:W0:Y:S01]  /*5dc0*/  MUFU.EX2 R183, R183 ;  /* 0x000000b700b77308 */ /* 0x000e220000000800 */
[----:B-1----:R-:W-:Y:S01]  /*5dd0*/  F2FP.BF16.F32.PACK_AB R156, R179, R176 ;  /* 0x000000b0b39c723e */ /* 0x002fe200000010ff */
[----:B------:R-:W-:Y:S01]  /*5de0*/  FADD.FTZ R176, R176, R175 ;  /* 0x000000afb0b07221 */ /* 0x000fe20000010000 */
[----:B------:R-:W-:-:S03]  /*5df0*/  FSEL R29, R21, RZ, P1 ;  /* 0x000000ff151d7208 */ /* 0x000fc60000800000 */
[----:B------:R-:W-:Y:S02]  /*5e00*/  FADD.FTZ R179, R179, R176 ;  /* 0x000000b0b3b37221 */ /* 0x000fe40000010000 */
[----:B------:R-:W-:Y:S01]  /*5e10*/  MUFU.EX2 R200, R200 ;  /* 0x000000c800c87308 */ /* 0x000fe20000000800 */
        /* <DEDUP_REMOVED lines=8> */
[--C-:B------:R-:W-:Y:S01]  /*5ea0*/  FFMA.FTZ R181, R38, UR6, -R29.reuse ;  /* 0x0000000626b57c23 */ /* 0x100fe2000801081d */
[C---:B------:R-:W-:Y:S01]  /*5eb0*/  LOP3.LUT R28, R26.reuse, 0xfffffff8, RZ, 0xc0, !PT ;  /* 0xfffffff81a1c7812 */ /* 0x040fe200078ec0ff */
[--C-:B------:R-:W-:Y:S01]  /*5ec0*/  FFMA.FTZ R182, R39, UR6, -R29.reuse ;  /* 0x0000000627b67c23 */ /* 0x100fe2000801081d */
[----:B------:R-:W-:Y:S01]  /*5ed0*/  SHF.L.U32 R26, R26, 0x6, RZ ;  /* 0x000000061a1a7819 */ /* 0x000fe200000006ff */
[--C-:B------:R-:W-:Y:S01]  /*5ee0*/  FFMA.FTZ R208, R42, UR6, -R29.reuse ;  /* 0x000000062ad07c23 */ /* 0x100fe2000801081d */
[--C-:B------:R-:W-:Y:S01]  /*5ef0*/  FFMA.FTZ R209, R43, UR6, -R29.reuse ;  /* 0x000000062bd17c23 */ /* 0x100fe2000801081d */
[----:B------:R-:W-:Y:S01]  /*5f00*/  IMAD.IADD R28, R25, 0x1, -R28 ;  /* 0x00000001191c7824 */ /* 0x000fe200078e0a1c */
[----:B------:R-:W-:Y:S01]  /*5f10*/  LOP3.LUT R26, R26, 0x7ffffe00, RZ, 0xc0, !PT ;  /* 0x7ffffe001a1a7812 */ /* 0x000fe200078ec0ff */
[--C-:B------:R-:W-:Y:S01]  /*5f20*/  FFMA.FTZ R210, R46, UR6, -R29.reuse ;  /* 0x000000062ed27c23 */ /* 0x100fe2000801081d */
[----:B------:R-:W-:Y:S01]  /*5f30*/  FFMA.FTZ R211, R47, UR6, -R29 ;  /* 0x000000062fd37c23 */ /* 0x000fe2000801081d */
[----:B------:R-:W-:-:S02]  /*5f40*/  IMAD.SHL.U32 R25, R28, 0x40, RZ ;  /* 0x000000401c197824 */ /* 0x000fc400078e00ff */
[--C-:B------:R-:W-:Y:S01]  /*5f50*/  FFMA.FTZ R212, R50, UR6, -R29.reuse ;  /* 0x0000000632d47c23 */ /* 0x100fe2000801081d */
[--C-:B------:R-:W-:Y:S01]  /*5f60*/  FFMA.FTZ R213, R51, UR6, -R29.reuse ;  /* 0x0000000633d57c23 */ /* 0x100fe2000801081d */
[--C-:B------:R-:W-:Y:S01]  /*5f70*/  FFMA.FTZ R214, R54, UR6, -R29.reuse ;  /* 0x0000000636d67c23 */ /* 0x100fe2000801081d */
[----:B------:R-:W-:Y:S01]  /*5f80*/  FFMA.FTZ R215, R55, UR6, -R29 ;  /* 0x0000000637d77c23 */ /* 0x000fe2000801081d */
[----:B------:R-:W-:Y:S01]  /*5f90*/  LOP3.LUT R25, R25, 0x1c0, RZ, 0xc0, !PT ;  /* 0x000001c019197812 */ /* 0x000fe200078ec0ff */
[----:B------:R-:W-:Y:S01]  /*5fa0*/  MUFU.EX2 R170, R170 ;  /* 0x000000aa00aa7308 */ /* 0x000fe20000000800 */
[----:B------:R-:W-:Y:S02]  /*5fb0*/  LOP3.LUT P2, RZ, R28, 0x4, RZ, 0xc0, !PT ;  /* 0x000000041cff7812 */ /* 0x000fe4000784c0ff */
[----:B------:R-:W-:Y:S02]  /*5fc0*/  LOP3.LUT R24, R25, 0x8, R24, 0xf8, !PT ;  /* 0x0000000819187812 */ /* 0x000fe400078ef818 */
[----:B------:R-:W-:-:S02]  /*5fd0*/  SHF.R.U32.HI R25, RZ, 0x3, R25 ;  /* 0x00000003ff197819 */ /* 0x000fc40000011619 */
[----:B------:R-:W-:Y:S01]  /*5fe0*/  LOP3.LUT P1, RZ, R28, 0x2, RZ, 0xc0, !PT ;  /* 0x000000021cff7812 */ /* 0x000fe2000782c0ff */
[----:B------:R-:W1:Y:S01]  /*5ff0*/  MUFU.EX2 R21, R21 ;  /* 0x0000001500157308 */ /* 0x000e620000000800 */
[----:B------:R-:W-:Y:S02]  /*6000*/  LOP3.LUT R24, R24, R25, RZ, 0x3c, !PT ;  /* 0x0000001918187212 */ /* 0x000fe400078e3cff */
[----:B------:R-:W-:Y:S02]  /*6010*/  SEL R189, R189, 0xffffffe0, !P1 ;  /* 0xffffffe0bdbd7807 */ /* 0x000fe40004800000 */
[----:B------:R-:W-:Y:S01]  /*6020*/  IADD3 R57, R24, R26, R57 ;  /* 0x0000001a18397210 */ /* 0x000fe20007ffe039 */
[----:B------:R-:W-:Y:S01]  /*6030*/  VIADD R24, R198, 0x38840 ;  /* 0x00038840c6187836 */ /* 0x000fe20000000000 */
[----:B0-----:R-:W-:Y:S01]  /*6040*/  F2FP.BF16.F32.PACK_AB R158, R183, R180 ;  /* 0x000000b4b79e723e */ /* 0x001fe200000010ff */
[----:B------:R-:W-:Y:S01]  /*6050*/  MUFU.EX2 R173, R173 ;  /* 0x000000ad00ad7308 */ /* 0x000fe20000000800 */
[----:B------:R-:W-:Y:S01]  /*6060*/  FADD.FTZ R180, R180, R179 ;  /* 0x000000b3b4b47221 */ /* 0x000fe20000010000 */
[----:B------:R-:W-:Y:S01]  /*6070*/  IMAD R188, R57, 0x2, R198 ;  /* 0x0000000239bc7824 */ /* 0x000fe200078e02c6 */
[----:B------:R-:W-:-:S02]  /*6080*/  PRMT R24, R197, 0x654, R24 ;  /* 0x00000654c5187816 */ /* 0x000fc40000000018 */
[----:B------:R-:W-:Y:S01]  /*6090*/  FADD.FTZ R183, R183, R180 ;  /* 0x000000b4b7b77221 */ /* 0x000fe20000010000 */
[C---:B------:R-:W-:Y:S01]  /*60a0*/  VIADD R190, R188.reuse, 0x36400 ;  /* 0x00036400bcbe7836 */ /* 0x040fe20000000000 */
[----:B------:R0:W-:Y:S01]  /*60b0*/  SYNCS.ARRIVE.TRANS64.RED.A1T0 RZ, [R24+URZ], RZ ;  /* 0x000000ff18ff79a7 */ /* 0x0001e2000810043f */
[----:B------:R-:W2:Y:S01]  /*60c0*/  MUFU.EX2 R174, R174 ;  /* 0x000000ae00ae7308 */ /* 0x000ea20000000800 */
[----:B------:R-:W-:Y:S01]  /*60d0*/  VIADD R187, R188, 0x36440 ;  /* 0x00036440bcbb7836 */ /* 0x000fe20000000000 */
[----:B-1----:R-:W-:Y:S01]  /*60e0*/  F2FP.BF16.F32.PACK_AB R153, R21, R170 ;  /* 0x000000aa1599723e */ /* 0x002fe200000010ff */
[----:B------:R-:W-:Y:S02]  /*60f0*/  @P2 VIADD R187, R190, 0xffffffc0 ;  /* 0xffffffc0bebb2836 */ /* 0x000fe40000000000 */
[----:B------:R-:W-:Y:S01]  /*6100*/  FADD.FTZ R170, R170, R21 ;  /* 0x00000015aaaa7221 */ /* 0x000fe20000010000 */
[----:B------:R-:W-:Y:S02]  /*6110*/  IMAD.IADD R190, R190, 0x1, R189 ;  /* 0x00000001bebe7824 */ /* 0x000fe400078e02bd */
[----:B------:R-:W-:Y:S01]  /*6120*/  IMAD.IADD R189, R189, 0x1, R187 ;  /* 0x00000001bdbd7824 */ /* 0x000fe200078e02bb */
[----:B------:R-:W-:Y:S08]  /*6130*/  MUFU.EX2 R177, R177 ;  /* 0x000000b100b17308 */ /* 0x000ff00000000800 */
[----:B------:R-:W1:Y:S01]  /*6140*/  MUFU.EX2 R178, R178 ;  /* 0x000000b200b27308 */ /* 0x000e620000000800 */
[----:B--2---:R-:W-:Y:S01]  /*6150*/  F2FP.BF16.F32.PACK_AB R155, R174, R173 ;  /* 0x000000adae9b723e */ /* 0x004fe200000010ff */
[----:B------:R-:W-:Y:S01]  /*6160*/  BAR.SYNC.DEFER_BLOCKING 0xf, 0x100 ;  /* 0x03c4000000007b1d */ /* 0x000fe20000010000 */
[----:B------:R-:W-:-:S04]  /*6170*/  FADD.FTZ R173, R173, R170 ;  /* 0x000000aaadad7221 */ /* 0x000fc80000010000 */
[----:B------:R-:W-:Y:S01]  /*6180*/  FADD.FTZ R174, R174, R173 ;  /* 0x000000adaeae7221 */ /* 0x000fe20000010000 */
[----:B------:R-:W-:Y:S08]  /*6190*/  MUFU.EX2 R181, R181 ;  /* 0x000000b500b57308 */ /* 0x000ff00000000800 */
[----:B------:R-:W2:Y:S01]  /*61a0*/  MUFU.EX2 R182, R182 ;  /* 0x000000b600b67308 */ /* 0x000ea20000000800 */
[----:B-1----:R-:W-:Y:S01]  /*61b0*/  F2FP.BF16.F32.PACK_AB R157, R178, R177 ;  /* 0x000000b1b29d723e */ /* 0x002fe200000010ff */
[----:B------:R-:W-:-:S04]  /*61c0*/  FADD.FTZ R177, R177, R174 ;  /* 0x000000aeb1b17221 */ /* 0x000fc80000010000 */
[----:B------:R-:W-:Y:S02]  /*61d0*/  FADD.FTZ R178, R178, R177 ;  /* 0x000000b1b2b27221 */ /* 0x000fe40000010000 */
[----:B------:R-:W1:Y:S01]  /*61e0*/  MUFU.EX2 R201, R201 ;  /* 0x000000c900c97308 */ /* 0x000e620000000800 */
[----:B------:R3:W-:Y:S07]  /*61f0*/  STSM.16.M88.4 [R188+0x36400], R152 ;  /* 0x03640098bc007844 */ /* 0x0007ee0000000200 */
[----:B------:R-:W-:Y:S01]  /*6200*/  MUFU.EX2 R202, R202 ;  /* 0x000000ca00ca7308 */ /* 0x000fe20000000800 */
[----:B--2---:R-:W-:Y:S01]  /*6210*/  F2FP.BF16.F32.PACK_AB R159, R182, R181 ;  /* 0x000000b5b69f723e */ /* 0x004fe200000010ff */
[----:B------:R-:W-:-:S04]  /*6220*/  FADD.FTZ R181, R181, R178 ;  /* 0x000000b2b5b57221 */ /* 0x000fc80000010000 */
[----:B------:R2:W-:Y:S01]  /*6230*/  STSM.16.M88.4 [R190], R156 ;  /* 0x0000009cbe007844 */ /* 0x0005e20000000200 */
[----:B------:R-:W-:Y:S01]  /*6240*/  FADD.FTZ R181, R182, R181 ;  /* 0x000000b5b6b57221 */ /* 0x000fe20000010000 */
[----:B------:R-:W4:Y:S01]  /*6250*/  MUFU.EX2 R203, R203 ;  /* 0x000000cb00cb7308 */ /* 0x000f220000000800 */
[----:B-1----:R-:W-:Y:S01]  /*6260*/  F2FP.BF16.F32.PACK_AB R160, R201, R200 ;  /* 0x000000c8c9a0723e */ /* 0x002fe200000010ff */
[----:B------:R-:W-:-:S04]  /*6270*/  FADD.FTZ R200, R200, R183 ;  /* 0x000000b7c8c87221 */ /* 0x000fc80000010000 */
[----:B------:R-:W-:Y:S02]  /*6280*/  FADD.FTZ R201, R201, R200 ;  /* 0x000000c8c9c97221 */ /* 0x000fe40000010000 */
[----:B------:R-:W-:Y:S08]  /*6290*/  MUFU.EX2 R208, R208 ;  /* 0x000000d000d07308 */ /* 0x000ff00000000800 */
[----:B------:R-:W1:Y:S01]  /*62a0*/  MUFU.EX2 R209, R209 ;  /* 0x000000d100d17308 */ /* 0x000e620000000800 */
[----:B----4-:R-:W-:Y:S01]  /*62b0*/  F2FP.BF16.F32.PACK_AB R162, R203, R202 ;  /* 0x000000cacba2723e */ /* 0x010fe200000010ff */
[----:B------:R-:W-:-:S04]  /*62c0*/  FADD.FTZ R202, R202, R201 ;  /* 0x000000c9caca7221 */ /* 0x000fc80000010000 */
[----:B------:R-:W-:Y:S02]  /*62d0*/  FADD.FTZ R203, R203, R202 ;  /* 0x000000cacbcb7221 */ /* 0x000fe40000010000 */
[----:B------:R-:W-:Y:S08]  /*62e0*/  MUFU.EX2 R210, R210 ;  /* 0x000000d200d27308 */ /* 0x000ff00000000800 */
        /* <DEDUP_REMOVED lines=8> */
[----:B------:R2:W-:Y:S01]  /*6370*/  STSM.16.M88.4 [R187], R160 ;  /* 0x000000a0bb007844 */ /* 0x0005e20000000200 */
[----:B------:R-:W-:Y:S01]  /*6380*/  FADD.FTZ R211, R211, R210 ;  /* 0x000000d2d3d37221 */ /* 0x000fe20000010000 */
[----:B------:R-:W4:Y:S08]  /*6390*/  MUFU.EX2 R207, R207 ;  /* 0x000000cf00cf7308 */ /* 0x000f300000000800 */
[----:B------:R-:W5:Y:S01]  /*63a0*/  MUFU.EX2 R206, R206 ;  /* 0x000000ce00ce7308 */ /* 0x000f620000000800 */
[----:B-1----:R-:W-:Y:S01]  /*63b0*/  F2FP.BF16.F32.PACK_AB R164, R205, R204 ;  /* 0x000000cccda4723e */ /* 0x002fe200000010ff */
[----:B------:R-:W-:-:S04]  /*63c0*/  FADD.FTZ R204, R204, R203 ;  /* 0x000000cbcccc7221 */ /* 0x000fc80000010000 */
[----:B------:R-:W-:Y:S02]  /*63d0*/  FADD.FTZ R204, R205, R204 ;  /* 0x000000cccdcc7221 */ /* 0x000fe40000010000 */
[----:B------:R-:W-:Y:S02]  /*63e0*/  MUFU.EX2 R212, R212 ;  /* 0x000000d400d47308 */ /* 0x000fe40000000800 */
[----:B----4-:R-:W-:-:S06]  /*63f0*/  FADD.FTZ R21, R207, R204 ;  /* 0x000000cccf157221 */ /* 0x010fcc0000010000 */
[----:B------:R-:W1:Y:S01]  /*6400*/  MUFU.EX2 R213, R213 ;  /* 0x000000d500d57308 */ /* 0x000e620000000800 */
[C---:B-----5:R-:W-:Y:S01]  /*6410*/  F2FP.BF16.F32.PACK_AB R166, R206.reuse, R207 ;  /* 0x000000cfcea6723e */ /* 0x060fe200000010ff */
[----:B------:R-:W-:-:S06]  /*6420*/  FADD.FTZ R21, R206, R21 ;  /* 0x00000015ce157221 */ /* 0x000fcc0000010000 */
[----:B------:R-:W4:Y:S08]  /*6430*/  MUFU.EX2 R214, R214 ;  /* 0x000000d600d67308 */ /* 0x000f300000000800 */
[----:B------:R-:W5:Y:S01]  /*6440*/  MUFU.EX2 R215, R215 ;  /* 0x000000d700d77308 */ /* 0x000f620000000800 */
[----:B-1----:R-:W-:Y:S01]  /*6450*/  F2FP.BF16.F32.PACK_AB R165, R213, R212 ;  /* 0x000000d4d5a5723e */ /* 0x002fe200000010ff */
[----:B------:R-:W-:-:S04]  /*6460*/  FADD.FTZ R212, R212, R211 ;  /* 0x000000d3d4d47221 */ /* 0x000fc80000010000 */
[----:B------:R-:W-:-:S04]  /*6470*/  FADD.FTZ R213, R213, R212 ;  /* 0x000000d4d5d57221 */ /* 0x000fc80000010000 */
[----:B----4-:R-:W-:Y:S01]  /*6480*/  FADD.FTZ R20, R214, R213 ;  /* 0x000000d5d6147221 */ /* 0x010fe20000010000 */
[----:B-----5:R-:W-:-:S03]  /*6490*/  F2FP.BF16.F32.PACK_AB R167, R215, R214 ;  /* 0x000000d6d7a7723e */ /* 0x020fc600000010ff */
[----:B------:R-:W-:Y:S02]  /*64a0*/  FADD.FTZ R20, R215, R20 ;  /* 0x00000014d7147221 */ /* 0x000fe40000010000 */
[----:B------:R2:W-:Y:S01]  /*64b0*/  STSM.16.M88.4 [R189], R164 ;  /* 0x000000a4bd007844 */ /* 0x0005e20000000200 */
[----:B0-----:R-:W-:-:S06]  /*64c0*/  WARPGROUP.ARRIVE ;  /* 0x00000000000079c5 */ /* 0x001fcc0000000000 */
[----:B------:R-:W-:Y:S01]  /*64d0*/  HGMMA.64x256x16.F32.BF16 R24, R152, gdesc[UR8].tnspB, RZ, !UPT, gsb0 ;  /* 0x43e0000898187df0 */ /* 0x000fe2000c0018ff */
[----:B------:R-:W-:Y:S01]  /*64e0*/  R2UR UR10, R216 ;  /* 0x00000000d80a72ca */ /* 0x000fe200000e0000 */
[----:B------:R-:W-:Y:S01]  /*64f0*/  UMOV UR11, 0x40000040 ;  /* 0x40000040000b7882 */ /* 0x000fe20000000000 */
[C---:B------:R-:W-:Y:S01]  /*6500*/  VIADD R216, R193.reuse, 0x100 ;  /* 0x00000100c1d87836 */ /* 0x040fe20000000000 */
[----:B------:R-:W-:Y:S02]  /*6510*/  WARPGROUP.DEPBAR.LE gsb0, 0x0 ;  /* 0x00008000000079c5 */ /* 0x000fe40000010000 */
[----:B------:R-:W-:Y:S01]  /*6520*/  WARPGROUP.ARRIVE ;  /* 0x00000000000079c5 */ /* 0x000fe20000000000 */
[----:B---3--:R-:W-:-:S15]  /*6530*/  VIADD R152, R193, 0x180 ;  /* 0x00000180c1987836 */ /* 0x008fde0000000000 */
        /* <DEDUP_REMOVED lines=25> */
.L_x_7454:
[----:B------:R-:W-:Y:S01]  /*66d0*/  UISETP.NE.AND UP0, UPT, UR60, URZ, UPT ;  /* 0x0000003f3c00728c */ /* 0x000fe2000bf05270 */
[----:B------:R-:W-:Y:S02]  /*66e0*/  IMAD R169, R195, UR7, -R169 ;  /* 0x00000007c3a97c24 */ /* 0x000fe4000f8e0aa9 */
[----:B------:R-:W-:Y:S02]  /*66f0*/  VIADD R200, R22, 0xfffffffe ;  /* 0xfffffffe16c87836 */ /* 0x000fe40000000000 */
[----:B------:R-:W-:Y:S01]  /*6700*/  VIADD R152, R198, 0x38860 ;  /* 0x00038860c6987836 */ /* 0x000fe20000000000 */
[----:B------:R-:W-:Y:S01]  /*6710*/  R2UR UR7, R169 ;  /* 0x00000000a90772ca */ /* 0x000fe200000e0000 */
[----:B------:R-:W-:-:S03]  /*6720*/  IMAD.MOV.U32 R22, RZ, RZ, RZ ;  /* 0x000000ffff167224 */ /* 0x000fc600078e00ff */
[----:B------:R-:W-:Y:S01]  /*6730*/  PRMT R152, R197, 0x654, R152 ;  /* 0x00000654c5987816 */ /* 0x000fe20000000098 */
[----:B------:R-:W-:Y:S01]  /*6740*/  @UP0 ULDC UR10, c[0x0][0x44c] ;  /* 0x00011300000a0ab9 */ /* 0x000fe20000000800 */
[----:B------:R-:W-:Y:S01]  /*6750*/  @UP0 ULDC UR14, c[0x0][0x450] ;  /* 0x00011400000e0ab9 */ /* 0x000fe20000000800 */
[----:B------:R-:W-:Y:S01]  /*6760*/  UIMAD.WIDE.U32 UR10, UR38, UR10, URZ ;  /* 0x0000000a260a72a5 */ /* 0x000fe2000f8e003f */
[----:B------:R0:W-:Y:S03]  /*6770*/  SYNCS.ARRIVE.TRANS64.RED.A1T0 RZ, [R152+URZ], RZ ;  /* 0x000000ff98ff79a7 */ /* 0x0001e6000810043f */
[----:B------:R-:W-:-:S04]  /*6780*/  @UP0 USHF.R.U32.HI UR38, URZ, UR14, UR11 ;  /* 0x0000000e3f260299 */ /* 0x000fc8000801160b */
[----:B------:R-:W-:-:S04]  /*6790*/  UIADD3 UR38, UR7, UR38, URZ ;  /* 0x0000002607267290 */ /* 0x000fc8000fffe03f */
[----:B------:R-:W-:-:S04]  /*67a0*/  USHF.R.S32.HI UR7, URZ, 0x1f, UR38 ;  /* 0x0000001f3f077899 */ /* 0x000fc80008011426 */
[----:B------:R-:W-:-:S03]  /*67b0*/  ULEA.HI UR7, UR7, UR38, URZ, 0x6 ;  /* 0x0000002607077291 */ /* 0x000fc6000f8f303f */
[----:B------:R-:W-:Y:S01]  /*67c0*/  UMOV UR38, URZ ;  /* 0x0000003f00267c82 */ /* 0x000fe20008000000 */
[----:B------:R-:W-:-:S04]  /*67d0*/  USHF.R.S32.HI UR7, URZ, 0x6, UR7 ;  /* 0x000000063f077899 */ /* 0x000fc80008011407 */
[----:B------:R-:W-:-:S04]  /*67e0*/  UISETP.LT.AND UP0, UPT, UR61, UR7, UPT ;  /* 0x000000073d00728c */ /* 0x000fc8000bf01270 */
[----:B------:R-:W-:-:S06]  /*67f0*/  USEL UR39, UR61, UR7, !UP0 ;  /* 0x000000073d277287 */ /* 0x000fcc000c000000 */
[----:B------:R-:W-:-:S13]  /*6800*/  ISETP.GE.AND P1, PT, R200, UR39, PT ;  /* 0x00000027c8007c0c */ /* 0x000fda000bf26270 */
[----:B0-----:R-:W-:Y:S05]  /*6810*/  @!P1 BRA `(.L_x_7455) ;  /* 0x0000003000c89947 */ /* 0x001fea0003800000 */
[----:B------:R-:W-:Y:S01]  /*6820*/  IMAD.MOV.U32 R203, RZ, RZ, R168 ;  /* 0x000000ffffcb7224 */ /* 0x000fe200078e00a8 */
[----:B------:R-:W-:Y:S01]  /*6830*/  MOV R205, RZ ;  /* 0x000000ff00cd7202 */ /* 0x000fe20000000f00 */
[----:B------:R-:W-:Y:S01]  /*6840*/  IMAD.MOV.U32 R202, RZ, RZ, R185 ;  /* 0x000000ffffca7224 */ /* 0x000fe200078e00b9 */
[----:B------:R-:W-:-:S06]  /*6850*/  UMOV UR38, URZ ;  /* 0x0000003f00267c82 */ /* 0x000fcc0008000000 */
.L_x_7466:
[----:B------:R-:W-:-:S05]  /*6860*/  VIADD R22, R205, 0x1 ;  /* 0x00000001cd167836 */ /* 0x000fca0000000000 */
[----:B------:R-:W-:-:S04]  /*6870*/  ISETP.NE.AND P1, PT, R22, 0x2, PT ;  /* 0x000000021600780c */ /* 0x000fc80003f25270 */
[----:B0-----:R-:W-:Y:S02]  /*6880*/  SEL R152, RZ, 0x1, P1 ;  /* 0x00000001ff987807 */ /* 0x001fe40000800000 */
[----:B------:R-:W-:Y:S02]  /*6890*/  SEL R22, R22, RZ, P1 ;  /* 0x000000ff16167207 */ /* 0x000fe40000800000 */
[----:B------:R-:W-:-:S13]  /*68a0*/  R2UR UR6, R152 ;  /* 0x00000000980672ca */ /* 0x000fda00000e0000 */
[----:B------:R-:W-:Y:S01]  /*68b0*/  ULOP3.LUT UR38, UR38, UR6, URZ, 0x3c, !UPT ;  /* 0x0000000626267292 */ /* 0x000fe2000f8e3c3f */
[----:B------:R-:W-:Y:S11]  /*68c0*/  @!P0 BRA `(.L_x_7456) ;  /* 0x0000000000048947 */ /* 0x000ff60003800000 */
[----:B------:R-:W-:Y:S01]  /*68d0*/  BPT.TRAP 0x1 ;  /* 0x000000040000795c */ /* 0x000fe20000300000 */
.L_x_7456:
[----:B------:R-:W-:Y:S02]  /*68e0*/  IMAD.U32 R204, RZ, RZ, UR38 ;  /* 0x00000026ffcc7e24 */ /* 0x000fe4000f8e00ff */
[----:B------:R-:W-:-:S03]  /*68f0*/  IMAD R201, R22, 0x8, R198 ;  /* 0x0000000816c97824 */ /* 0x000fc600078e02c6 */
[----:B------:R-:W-:-:S04]  /*6900*/  SHF.L.U32 R204, R204, 0x1f, RZ ;  /* 0x0000001fcccc7819 */ /* 0x000fc800000006ff */
[----:B------:R0:W1:Y:S01]  /*6910*/  SYNCS.PHASECHK.TRANS64.TRYWAIT P1, [R201+URZ+0x38830], R204 ;  /* 0x038830ccc90075a7 */ /* 0x000062000802017f */
[----:B------:R-:W-:Y:S05]  /*6920*/  @!P0 BRA `(.L_x_7457) ;  /* 0x0000000000048947 */ /* 0x000fea0003800000 */
[----:B------:R-:W-:Y:S01]  /*6930*/  BPT.TRAP 0x1 ;  /* 0x000000040000795c */ /* 0x000fe20000300000 */
.L_x_7457:
[----:B------:R-:W-:Y:S01]  /*6940*/  IMAD R185, R22, 0x200, R191 ;  /* 0x0000020016b97824 */ /* 0x000fe200078e02bf */
[----:B-1----:R-:W-:Y:S06]  /*6950*/  @P1 BRA `(.L_x_7458) ;  /* 0x0000000000081947 */ /* 0x002fec0003800000 */
[----:B------:R-:W1:Y:S02]  /*6960*/  SYNCS.PHASECHK.TRANS64.TRYWAIT P1, [R201+URZ+0x38830], R204 ;  /* 0x038830ccc90075a7 */ /* 0x000e64000802017f */
[----:B-1----:R-:W-:Y:S05]  /*6970*/  @!P1 BRA `(.L_x_7459) ;  /* 0x000000d400f49947 */ /* 0x002fea0003800000 */
.L_x_7458:
        /* <DEDUP_REMOVED lines=49> */
.L_x_7460:
[----:B------:R2:W3:Y:S01]  /*6c90*/  SYNCS.PHASECHK.TRANS64.TRYWAIT P1, [R201+URZ+0x38850], R204 ;  /* 0x038850ccc90075a7 */ /* 0x0004e2000802017f */
[----:B------:R-:W-:Y:S05]  /*6ca0*/  @!P0 BRA `(.L_x_7461) ;  /* 0x0000000000048947 */ /* 0x000fea0003800000 */
[----:B------:R-:W-:Y:S01]  /*6cb0*/  BPT.TRAP 0x1 ;  /* 0x000000040000795c */ /* 0x000fe20000300000 */
.L_x_7461:
[----:B------:R-:W-:Y:S01]  /*6cc0*/  IMAD R185, R22, 0x1000, R18 ;  /* 0x0000100016b97824 */ /* 0x000fe200078e0212 */
[----:B---3--:R-:W-:Y:S06]  /*6cd0*/  @P1 BRA `(.L_x_7462) ;  /* 0x0000000000081947 */ /* 0x008fec0003800000 */
[----:B------:R-:W3:Y:S02]  /*6ce0*/  SYNCS.PHASECHK.TRANS64.TRYWAIT P1, [R201+URZ+0x38850], R204 ;  /* 0x038850ccc90075a7 */ /* 0x000ee4000802017f */
[----:B---3--:R-:W-:Y:S05]  /*6cf0*/  @!P1 BRA `(.L_x_7463) ;  /* 0x000000d400289947 */ /* 0x008fea0003800000 */
.L_x_7462:
[----:B------:R-:W-:Y:S01]  /*6d00*/  R2UR UR6, R185 ;  /* 0x00000000b90672ca */ /* 0x000fe200000e0000 */
[----:B------:R-:W-:Y:S01]  /*6d10*/  WARPGROUP.ARRIVE ;  /* 0x00000000000079c5 */ /* 0x000fe20000000000 */
[----:B0123--:R-:W-:Y:S01]  /*6d20*/  MOV R204, UR49 ;  /* 0x0000003100cc7c02 */ /* 0x00ffe20008000f00 */
[----:B------:R-:W-:Y:S01]  /*6d30*/  UMOV UR51, 0x40000040 ;  /* 0x4000004000337882 */ /* 0x000fe20000000000 */
[----:B------:R-:W-:Y:S01]  /*6d40*/  MOV R206, UR48 ;  /* 0x0000003000ce7c02 */ /* 0x000fe20008000f00 */
        /* <DEDUP_REMOVED lines=43> */
[----:B------:R-:W-:Y:S01]  /*7000*/  R2UR UR6, R204 ;  /* 0x00000000cc0672ca */ /* 0x000fe200000e0000 */
[----:B------:R-:W-:Y:S01]  /*7010*/  VIADD R204, R185, 0x202 ;  /* 0x00000202b9cc7836 */ /* 0x000fe20000000000 */
[----:B0-----:R-:W-:-:S04]  /*7020*/  SHF.R.U32.HI R213, RZ, 0x7, R213 ;  /* 0x00000007ffd57819 */ /* 0x001fc800000116d5 */
[----:B------:R-:W-:Y:S01]  /*7030*/  R2UR UR10, R204 ;  /* 0x00000000cc0a72ca */ /* 0x000fe200000e0000 */
[----:B------:R-:W-:-:S05]  /*7040*/  VIADD R204, R185, 0x204 ;  /* 0x00000204b9cc7836 */ /* 0x000fca0000000000 */
[----:B------:R-:W-:Y:S01]  /*7050*/  R2UR UR14, R204 ;  /* 0x00000000cc0e72ca */ /* 0x000fe200000e0000 */
[----:B------:R-:W-:-:S05]  /*7060*/  VIADD R204, R185, 0x206 ;  /* 0x00000206b9cc7836 */ /* 0x000fca0000000000 */
[----:B------:R-:W-:Y:S01]  /*7070*/  R2UR UR18, R204 ;  /* 0x00000000cc1272ca */ /* 0x000fe200000e0000 */
[----:B------:R-:W-:-:S05]  /*7080*/  VIADD R204, R185, 0x400 ;  /* 0x00000400b9cc7836 */ /* 0x000fca0000000000 */
[----:B------:R-:W-:Y:S02]  /*7090*/  R2UR UR22, R204 ;  /* 0x00000000cc1672ca */ /* 0x000fe400000e0000 */
[C---:B------:R-:W-:Y:S01]  /*70a0*/  IADD3 R204, R185.reuse, 0x402, RZ ;  /* 0x00000402b9cc7810 */ /* 0x040fe20007ffe0ff */
[----:B------:R-:W-:Y:S02]  /*70b0*/  WARPGROUP.DEPBAR.LE gsb0, 0x0 ;  /* 0x00008000000079c5 */ /* 0x000fe40000010000 */
[----:B------:R-:W-:Y:S01]  /*70c0*/  WARPGROUP.ARRIVE ;  /* 0x00000000000079c5 */ /* 0x000fe20000000000 */
[----:B------:R-:W-:Y:S01]  /*70d0*/  R2UR UR26, R204 ;  /* 0x00000000cc1a72ca */ /* 0x000fe200000e0000 */
[----:B------:R-:W-:-:S04]  /*70e0*/  VIADD R204, R185, 0x404 ;  /* 0x00000404b9cc7836 */ /* 0x000fc80000000000 */
[----:B------:R-:W-:Y:S01]  /*70f0*/  HGMMA.64x64x16.F32.BF16 R152, gdesc[UR52], R152, gsb0 ;  /* 0x00e00000349879f0 */ /* 0x000fe20008001898 */
[----:B------:R-:W-:Y:S01]  /*7100*/  R2UR UR30, R204 ;  /* 0x00000000cc1e72ca */ /* 0x000fe200000e0000 */
[----:B------:R-:W-:Y:S01]  /*7110*/  VIADD R204, R185, 0x406 ;  /* 0x00000406b9cc7836 */ /* 0x000fe20000000000 */
[----:B------:R-:W-:Y:S01]  /*7120*/  R2UR UR53, R207 ;  /* 0x00000000cf3572ca */ /* 0x000fe200000e0000 */
[----:B------:R-:W-:Y:S01]  /*7130*/  UMOV UR55, 0x40000040 ;  /* 0x4000004000377882 */ /* 0x000fe20000000000 */
[----:B------:R-:W-:Y:S01]  /*7140*/  R2UR UR52, R208 ;  /* 0x00000000d03472ca */ /* 0x000fe200000e0000 */
[C---:B------:R-:W-:Y:S01]  /*7150*/  VIADD R207, R185.reuse, 0x800 ;  /* 0x00000800b9cf7836 */ /* 0x040fe20000000000 */
        /* <DEDUP_REMOVED lines=10> */
[----:B0-----:R-:W-:-:S04]  /*7200*/  ISETP.GT.AND P1, PT, R204, 0x7f, PT ;  /* 0x0000007fcc00780c */ /* 0x001fc80003f24270 */
        /* <DEDUP_REMOVED lines=90> */
[----:B------:R-:W-:-:S04]  /*77b0*/  IMAD.IADD R209, R23, 0x1, R204 ;  /* 0x0000000117d17824 */ /* 0x000fc800078e02cc */
        /* <DEDUP_REMOVED lines=70> */
[----:B------:R-:W-:-:S04]  /*7c20*/  MOV R209, 0xe00 ;  /* 0x00000e0000d17802 */ /* 0x000fc80000000f00 */
        /* <DEDUP_REMOVED lines=62> */
.L_x_7464:
[----:B------:R-:W-:Y:S01]  /*8010*/  UISETP.NE.AND UP0, UPT, UR60, URZ, UPT ;  /* 0x0000003f3c00728c */ /* 0x000fe2000bf05270 */
[----:B------:R-:W-:Y:S01]  /*8020*/  IMAD.MOV.U32 R204, RZ, RZ, R186 ;  /* 0x000000ffffcc7224 */ /* 0x000fe200078e00ba */
[----:B------:R-:W-:Y:S01]  /*8030*/  ULDC UR10, c[0x0][0x2f0] ;  /* 0x0000bc00000a7ab9 */ /* 0x000fe20000000800 */
[----:B------:R-:W-:Y:S01]  /*8040*/  ULDC UR7, c[0x0][0x288] ;  /* 0x0000a20000077ab9 */ /* 0x000fe20000000800 */
[----:B------:R-:W-:Y:S02]  /*8050*/  UMOV UR11, 0x40000040 ;  /* 0x40000040000b7882 */ /* 0x000fe40000000000 */
[----:B------:R-:W-:Y:S02]  /*8060*/  PLOP3.LUT P1, PT, PT, PT, UP0, 0x80, 0x0 ;  /* 0x000000000000781c */ /* 0x000fe40003f2f008 */
[----:B------:R-:W-:-:S03]  /*8070*/  PLOP3.LUT P2, PT, PT, PT, UP0, 0x80, 0x0 ;  /* 0x000000000000781c */ /* 0x000fc60003f4f008 */
[----:B------:R-:W-:-:S08]  /*8080*/  @UP0 ULDC UR6, c[0x0][0x44c] ;  /* 0x0001130000060ab9 */ /* 0x000fd00000000800 */
[----:B------:R-:W-:Y:S01]  /*8090*/  @P1 IMAD.HI.U32 R185, R186, UR6, RZ ;  /* 0x00000006bab91c27 */ /* 0x000fe2000f8e00ff */
[----:B------:R-:W-:-:S04]  /*80a0*/  @UP0 ULDC UR6, c[0x0][0x450] ;  /* 0x0001140000060ab9 */ /* 0x000fc80000000800 */
[----:B------:R-:W-:Y:S01]  /*80b0*/  @P2 SHF.R.U32.HI R204, RZ, UR6, R185 ;  /* 0x00000006ffcc2c19 */ /* 0x000fe200080116b9 */
[----:B------:R-:W-:Y:S01]  /*80c0*/  IMAD.MOV.U32 R185, RZ, RZ, -0x40 ;  /* 0xffffffc0ffb97424 */ /* 0x000fe200078e00ff */
[----:B------:R-:W-:-:S03]  /*80d0*/  ULDC UR6, c[0x0][0xa80] ;  /* 0x0002a00000067ab9 */ /* 0x000fc60000000800 */
[----:B------:R-:W0:Y:S01]  /*80e0*/  SHFL.IDX PT, R208, R204, 0x1, 0x1c1f ;  /* 0x003c1f00ccd07f89 */ /* 0x000e2200000e0000 */
[----:B------:R-:W-:-:S03]  /*80f0*/  IMAD R185, R200, R185, 0x1 ;  /* 0x00000001c8b97424 */ /* 0x000fc600078e02b9 */
[----:B------:R-:W1:Y:S01]  /*8100*/  SHFL.IDX PT, R204, R204, RZ, 0x1c1f ;  /* 0x001c1fffcccc7589 */ /* 0x000e6200000e0000 */
[----:B------:R-:W-:-:S04]  /*8110*/  IMAD.IADD R206, R185, 0x1, -R196 ;  /* 0x00000001b9ce7824 */ /* 0x000fc800078e0ac4 */
[----:B------:R-:W-:-:S05]  /*8120*/  IMAD R185, R195, UR10, R206 ;  /* 0x0000000ac3b97c24 */ /* 0x000fca000f8e02ce */
[----:B0-----:R-:W-:-:S04]  /*8130*/  IADD3 R206, R208, -UR7, R185 ;  /* 0x80000007d0ce7c10 */ /* 0x001fc8000fffe0b9 */
        /* <DEDUP_REMOVED lines=49> */
[C---:B------:R-:W-:Y:S02]  /*8450*/  ISETP.GT.AND P1, PT, R185.reuse, RZ, PT ;  /* 0x000000ffb900720c */ /* 0x040fe40003f24270 */
[C---:B------:R-:W-:Y:S01]  /*8460*/  ISETP.GT.AND P2, PT, R185.reuse, 0x1, PT ;  /* 0x00000001b900780c */ /* 0x040fe20003f44270 */
[----:B------:R-:W0:Y:S01]  /*8470*/  SHFL.BFLY PT, R209, R206, 0x2, 0x1f ;  /* 0x0c401f00ced17f89 */ /* 0x000e2200000e0000 */
[----:B------:R-:W-:Y:S02]  /*8480*/  FSEL R207, R152, -INF , P1 ;  /* 0xff80000098cf7808 */ /* 0x000fe40000800000 */
[----:B------:R-:W-:Y:S02]  /*8490*/  ISETP.GT.AND P1, PT, R185, 0x8, PT ;  /* 0x00000008b900780c */ /* 0x000fe40003f24270 */
[----:B------:R-:W-:-:S02]  /*84a0*/  FSEL R153, R153, -INF , P2 ;  /* 0xff80000099997808 */ /* 0x000fc40001000000 */
[----:B------:R-:W-:Y:S02]  /*84b0*/  FMNMX.FTZ R152, R207, R202, !PT ;  /* 0x000000cacf987209 */ /* 0x000fe40007810000 */
[C---:B------:R-:W-:Y:S02]  /*84c0*/  ISETP.GT.AND P2, PT, R185.reuse, 0x9, PT ;  /* 0x00000009b900780c */ /* 0x040fe40003f44270 */
[----:B------:R-:W-:Y:S02]  /*84d0*/  FSEL R156, R156, -INF , P1 ;  /* 0xff8000009c9c7808 */ /* 0x000fe40000800000 */
[----:B------:R-:W-:Y:S02]  /*84e0*/  ISETP.GT.AND P1, PT, R185, 0x10, PT ;  /* 0x00000010b900780c */ /* 0x000fe40003f24270 */
[----:B------:R-:W-:Y:S02]  /*84f0*/  FSEL R157, R157, -INF , P2 ;  /* 0xff8000009d9d7808 */ /* 0x000fe40001000000 */
[----:B------:R-:W-:-:S02]  /*8500*/  ISETP.GT.AND P2, PT, R185, 0x11, PT ;  /* 0x00000011b900780c */ /* 0x000fc40003f44270 */
[----:B------:R-:W-:Y:S02]  /*8510*/  FSEL R160, R160, -INF , P1 ;  /* 0xff800000a0a07808 */ /* 0x000fe40000800000 */
[----:B------:R-:W-:Y:S02]  /*8520*/  ISETP.GT.AND P1, PT, R185, 0x18, PT ;  /* 0x00000018b900780c */ /* 0x000fe40003f24270 */
[----:B------:R-:W-:Y:S02]  /*8530*/  FSEL R161, R161, -INF , P2 ;  /* 0xff800000a1a17808 */ /* 0x000fe40001000000 */
[----:B0-----:R-:W-:Y:S02]  /*8540*/  FMNMX.FTZ R208, R206, R209, !PT ;  /* 0x000000d1ced07209 */ /* 0x001fe40007810000 */
[----:B------:R-:W-:Y:S02]  /*8550*/  FMNMX.FTZ R209, R153, R152, !PT ;  /* 0x0000009899d17209 */ /* 0x000fe40007810000 */
[----:B------:R-:W-:Y:S01]  /*8560*/  ISETP.GT.AND P2, PT, R185, 0x19, PT ;  /* 0x00000019b900780c */ /* 0x000fe20003f44270 */
[----:B------:R-:W0:Y:S01]  /*8570*/  SHFL.BFLY PT, R211, R208, 0x1, 0x1f ;  /* 0x0c201f00d0d37f89 */ /* 0x000e2200000e0000 */
[----:B------:R-:W-:-:S02]  /*8580*/  FMNMX.FTZ R152, R156, R209, !PT ;  /* 0x000000d19c987209 */ /* 0x000fc40007810000 */
[----:B------:R-:W-:Y:S02]  /*8590*/  FSEL R164, R164, -INF , P1 ;  /* 0xff800000a4a47808 */ /* 0x000fe40000800000 */
[----:B------:R-:W-:Y:S02]  /*85a0*/  FMNMX.FTZ R209, R157, R152, !PT ;  /* 0x000000989dd17209 */ /* 0x000fe40007810000 */
[----:B------:R-:W-:Y:S02]  /*85b0*/  ISETP.GT.AND P1, PT, R185, 0x20, PT ;  /* 0x00000020b900780c */ /* 0x000fe40003f24270 */
[----:B------:R-:W-:Y:S02]  /*85c0*/  FMNMX.FTZ R152, R160, R209, !PT ;  /* 0x000000d1a0987209 */ /* 0x000fe40007810000 */
[----:B------:R-:W-:Y:S02]  /*85d0*/  FSEL R165, R165, -INF , P2 ;  /* 0xff800000a5a57808 */ /* 0x000fe40001000000 */
[----:B------:R-:W-:-:S02]  /*85e0*/  FMNMX.FTZ R209, R161, R152, !PT ;  /* 0x00000098a1d17209 */ /* 0x000fc40007810000 */
[----:B------:R-:W-:Y:S02]  /*85f0*/  ISETP.GT.AND P2, PT, R185, 0x21, PT ;  /* 0x00000021b900780c */ /* 0x000fe40003f44270 */
[----:B------:R-:W-:Y:S02]  /*8600*/  FMNMX.FTZ R204, R164, R209, !PT ;  /* 0x000000d1a4cc7209 */ /* 0x000fe40007810000 */
[----:B------:R-:W-:Y:S02]  /*8610*/  FSEL R152, R168, -INF , P1 ;  /* 0xff800000a8987808 */ /* 0x000fe40000800000 */
[----:B------:R-:W-:Y:S02]  /*8620*/  FMNMX.FTZ R209, R165, R204, !PT ;  /* 0x000000cca5d17209 */ /* 0x000fe40007810000 */
[----:B------:R-:W-:Y:S02]  /*8630*/  ISETP.GT.AND P1, PT, R185, 0x28, PT ;  /* 0x00000028b900780c */ /* 0x000fe40003f24270 */
[----:B------:R-:W-:-:S02]  /*8640*/  FSEL R206, R169, -INF , P2 ;  /* 0xff800000a9ce7808 */ /* 0x000fc40001000000 */
[----:B------:R-:W-:Y:S02]  /*8650*/  FMNMX.FTZ R209, R152, R209, !PT ;  /* 0x000000d198d17209 */ /* 0x000fe40007810000 */
[----:B0-----:R-:W-:Y:S02]  /*8660*/  FMNMX.FTZ R168, R208, R211, !PT ;  /* 0x000000d3d0a87209 */ /* 0x001fe40007810000 */
[C---:B------:R-:W-:Y:S02]  /*8670*/  ISETP.GT.AND P2, PT, R185.reuse, 0x29, PT ;  /* 0x00000029b900780c */ /* 0x040fe40003f44270 */
[----:B------:R-:W-:Y:S01]  /*8680*/  FSEL R208, R172, -INF , P1 ;  /* 0xff800000acd07808 */ /* 0x000fe20000800000 */
[----:B------:R-:W-:Y:S01]  /*8690*/  FMUL.FTZ R212, R168, UR6 ;  /* 0x00000006a8d47c20 */ /* 0x000fe20008410000 */
        /* <DEDUP_REMOVED lines=10> */
[----:B------:R-:W-:Y:S02]  /*8740*/  FSETP.NEU.FTZ.AND P4, PT, R168, -INF , PT ;  /* 0xff800000a800780b */ /* 0x000fe40003f9d000 */
[----:B------:R-:W-:Y:S02]  /*8750*/  ISETP.GT.AND P1, PT, R185, 0x39, PT ;  /* 0x00000039b900780c */ /* 0x000fe40003f24270 */
[----:B------:R-:W-:Y:S02]  /*8760*/  FSEL R213, R180, -INF , P3 ;  /* 0xff800000b4d57808 */ /* 0x000fe40001800000 */
[----:B------:R-:W-:-:S02]  /*8770*/  FMNMX.FTZ R172, R211, R172, !PT ;  /* 0x000000acd3ac7209 */ /* 0x000fc40007810000 */
[----:B------:R-:W-:Y:S02]  /*8780*/  FSEL R212, R212, RZ, P4 ;  /* 0x000000ffd4d47208 */ /* 0x000fe40002000000 */
[----:B------:R-:W-:Y:S02]  /*8790*/  FSEL R215, R181, -INF , P1 ;  /* 0xff800000b5d77808 */ /* 0x000fe40000800000 */
        /* <DEDUP_REMOVED lines=19> */
[----:B------:R-:W-:Y:S08]  /*88d0*/  MUFU.EX2 R169, R169 ;  /* 0x000000a900a97308 */ /* 0x000ff00000000800 */
[----:B------:R-:W-:Y:S01]  /*88e0*/  MUFU.EX2 R172, R172 ;  /* 0x000000ac00ac7308 */ /* 0x000fe20000000800 */
[----:B0-----:R-:W-:-:S07]  /*88f0*/  FMNMX.FTZ R155, R154, R155, !PT ;  /* 0x0000009b9a9b7209 */ /* 0x001fce0007810000 */
[----:B------:R-:W-:Y:S01]  /*8900*/  MUFU.EX2 R173, R173 ;  /* 0x000000ad00ad7308 */ /* 0x000fe20000000800 */
[----:B------:R-:W0:Y:S07]  /*8910*/  SHFL.BFLY PT, R154, R155, 0x1, 0x1f ;  /* 0x0c201f009b9a7f89 */ /* 0x000e2e00000e0000 */
[----:B------:R-:W1:Y:S08]  /*8920*/  MUFU.EX2 R176, R176 ;  /* 0x000000b000b07308 */ /* 0x000e700000000800 */
[----:B------:R-:W-:Y:S08]  /*8930*/  MUFU.EX2 R177, R177 ;  /* 0x000000b100b17308 */ /* 0x000ff00000000800 */
[----:B------:R-:W-:Y:S01]  /*8940*/  MUFU.EX2 R180, R180 ;  /* 0x000000b400b47308 */ /* 0x000fe20000000800 */
[----:B0-----:R-:W-:-:S04]  /*8950*/  FMNMX.FTZ R185, R155, R154, !PT ;  /* 0x0000009a9bb97209 */ /* 0x001fc80007810000 */
        /* <DEDUP_REMOVED lines=10> */
[----:B------:R-:W-:Y:S01]  /*8a00*/  FSEL R153, R185, RZ, P1 ;  /* 0x000000ffb9997208 */ /* 0x000fe20000800000 */
[--C-:B------:R-:W-:Y:S01]  /*8a10*/  FFMA.FTZ R156, R211, UR6, -R154.reuse ;  /* 0x00000006d39c7c23 */ /* 0x100fe2000801089a */
[----:B------:R-:W-:Y:S01]  /*8a20*/  ISETP.NE.AND P1, PT, R194, RZ, PT ;  /* 0x000000ffc200720c */ /* 0x000fe20003f25270 */
[----:B------:R-:W-:Y:S01]  /*8a30*/  FADD.FTZ R152, -R152, R203 ;  /* 0x000000cb98987221 */ /* 0x000fe20000010100 */
[----:B------:R-:W-:Y:S01]  /*8a40*/  FFMA.FTZ R217, R157, UR6, -R154 ;  /* 0x000000069dd97c23 */ /* 0x000fe2000801089a */
[----:B------:R-:W-:Y:S01]  /*8a50*/  FADD.FTZ R153, -R153, R202 ;  /* 0x000000ca99997221 */ /* 0x000fe20000010100 */
[----:B------:R-:W-:Y:S01]  /*8a60*/  FFMA.FTZ R218, R160, UR6, -R154 ;  /* 0x00000006a0da7c23 */ /* 0x000fe2000801089a */
[----:B------:R-:W-:Y:S01]  /*8a70*/  FMUL.FTZ R155, R152, UR6 ;  /* 0x00000006989b7c20 */ /* 0x000fe20008410000 */
[----:B------:R-:W-:-:S02]  /*8a80*/  VIADD R152, R201, 0x38840 ;  /* 0x00038840c9987836 */ /* 0x000fc40000000000 */
[----:B------:R-:W-:Y:S01]  /*8a90*/  FMUL.FTZ R153, R153, UR6 ;  /* 0x0000000699997c20 */ /* 0x000fe20008410000 */
[--C-:B------:R-:W-:Y:S01]  /*8aa0*/  FFMA.FTZ R223, R206, UR6, -R154.reuse ;  /* 0x00000006cedf7c23 */ /* 0x100fe2000801089a */
[----:B------:R1:W0:Y:S01]  /*8ab0*/  MUFU.EX2 R202, R155 ;  /* 0x0000009b00ca7308 */ /* 0x0002220000000800 */
[----:B------:R-:W-:Y:S01]  /*8ac0*/  FFMA.FTZ R219, R161, UR6, -R154 ;  /* 0x00000006a1db7c23 */ /* 0x000fe2000801089a */
[----:B------:R-:W-:Y:S01]  /*8ad0*/  PRMT R152, R197, 0x654, R152 ;  /* 0x00000654c5987816 */ /* 0x000fe20000000098 */
[----:B------:R-:W-:Y:S01]  /*8ae0*/  FFMA.FTZ R220, R164, UR6, -R154 ;  /* 0x00000006a4dc7c23 */ /* 0x000fe2000801089a */
[----:B------:R-:W-:Y:S02]  /*8af0*/  @!P1 IMAD R157, R205, 0x40, R192 ;  /* 0x00000040cd9d9824 */ /* 0x000fe400078e02c0 */
[--C-:B------:R-:W-:Y:S01]  /*8b00*/  FFMA.FTZ R221, R165, UR6, -R154.reuse ;  /* 0x00000006a5dd7c23 */ /* 0x100fe2000801089a */
[--C-:B------:R-:W-:Y:S01]  /*8b10*/  FFMA.FTZ R206, R208, UR6, -R154.reuse ;  /* 0x00000006d0ce7c23 */ /* 0x100fe2000801089a */
[----:B------:R-:W-:Y:S01]  /*8b20*/  FFMA.FTZ R209, R209, UR6, -R154 ;  /* 0x00000006d1d17c23 */ /* 0x000fe2000801089a */
[----:B------:R2:W3:Y:S01]  /*8b30*/  MUFU.EX2 R211, R153 ;  /* 0x0000009900d37308 */ /* 0x0004e20000000800 */
[----:B------:R-:W-:-:S02]  /*8b40*/  @!P1 IMAD R160, R157, 0x4, R198 ;  /* 0x000000049da09824 */ /* 0x000fc400078e02c6 */
[--C-:B------:R-:W-:Y:S01]  /*8b50*/  FFMA.FTZ R208, R210, UR6, -R154.reuse ;  /* 0x00000006d2d07c23 */ /* 0x100fe2000801089a */
[----:B------:R4:W-:Y:S01]  /*8b60*/  SYNCS.ARRIVE.TRANS64.RED.A1T0 RZ, [R152+URZ], RZ ;  /* 0x000000ff98ff79a7 */ /* 0x0009e2000810043f */
[--C-:B------:R-:W-:Y:S01]  /*8b70*/  FFMA.FTZ R210, R213, UR6, -R154.reuse ;  /* 0x00000006d5d27c23 */ /* 0x100fe2000801089a */
[----:B------:R-:W-:Y:S01]  /*8b80*/  FFMA.FTZ R215, R215, UR6, -R154 ;  /* 0x00000006d7d77c23 */ /* 0x000fe2000801089a */
[----:B------:R-:W-:Y:S01]  /*8b90*/  IMAD R213, R22, 0x1000, R193 ;  /* 0x0000100016d57824 */ /* 0x000fe200078e02c1 */
[----:B-1----:R-:W-:Y:S01]  /*8ba0*/  F2FP.BF16.F32.PACK_AB R155, R176, R173 ;  /* 0x000000adb09b723e */ /* 0x002fe200000010ff */
[----:B------:R-:W-:Y:S01]  /*8bb0*/  MUFU.EX2 R214, R214 ;  /* 0x000000d600d67308 */ /* 0x000fe20000000800 */
[----:B0-----:R-:W-:Y:S01]  /*8bc0*/  @!P1 STS [R160+0x38420], R202 ;  /* 0x038420caa0009388 */ /* 0x001fe20000000800 */
[----:B--2---:R-:W-:Y:S01]  /*8bd0*/  F2FP.BF16.F32.PACK_AB R153, R172, R169 ;  /* 0x000000a9ac99723e */ /* 0x004fe200000010ff */
[-C--:B------:R-:W-:Y:S01]  /*8be0*/  FMUL.FTZ R26, R26, R202.reuse ;  /* 0x000000ca1a1a7220 */ /* 0x080fe20000410000 */
[----:B------:R-:W-:Y:S01]  /*8bf0*/  F2FP.BF16.F32.PACK_AB R157, R180, R177 ;  /* 0x000000b1b49d723e */ /* 0x000fe200000010ff */
[-C--:B------:R-:W-:Y:S01]  /*8c00*/  FMUL.FTZ R27, R27, R202.reuse ;  /* 0x000000ca1b1b7220 */ /* 0x080fe20000410000 */
[----:B------:R-:W-:Y:S01]  /*8c10*/  F2FP.BF16.F32.PACK_AB R159, R204, R181 ;  /* 0x000000b5cc9f723e */ /* 0x000fe200000010ff */
[-C--:B------:R-:W-:Y:S01]  /*8c20*/  FMUL.FTZ R30, R30, R202.reuse ;  /* 0x000000ca1e1e7220 */ /* 0x080fe20000410000 */
[----:B------:R-:W4:Y:S01]  /*8c30*/  MUFU.EX2 R207, R207 ;  /* 0x000000cf00cf7308 */ /* 0x000f220000000800 */
[----:B---3--:R0:W-:Y:S01]  /*8c40*/  @!P1 STS [R160+0x38400], R211 ;  /* 0x038400d3a0009388 */ /* 0x0081e20000000800 */
[----:B------:R-:W-:Y:S01]  /*8c50*/  R2UR UR10, R213 ;  /* 0x00000000d50a72ca */ /* 0x000fe200000e0000 */
        /* <DEDUP_REMOVED lines=14> */
[----:B----4-:R-:W-:Y:S01]  /*8d40*/  F2FP.BF16.F32.PACK_AB R152, R207, R214 ;  /* 0x000000d6cf98723e */ /* 0x010fe200000010ff */
        /* <DEDUP_REMOVED lines=46> */
[----:B------:R-:W2:Y:S01]  /*9030*/  MUFU.EX2 R171, R171 ;  /* 0x000000ab00ab7308 */ /* 0x000ea20000000800 */
        /* <DEDUP_REMOVED lines=87> */
[----:B------:R0:W1:Y:S01]  /*95b0*/  MUFU.EX2 R203, R156 ;  /* 0x0000009c00cb7308 */ /* 0x0000620000000800 */
[----:B------:R-:W-:Y:S01]  /*95c0*/  FMUL.FTZ R149, R149, R211 ;  /* 0x000000d395957220 */ /* 0x000fe20000410000 */
[-C--:B------:R-:W-:Y:S01]  /*95d0*/  FMUL.FTZ R150, R150, R202.reuse ;  /* 0x000000ca96967220 */ /* 0x080fe20000410000 */
[----:B------:R-:W-:Y:S01]  /*95e0*/  FMUL.FTZ R151, R151, R202 ;  /* 0x000000ca97977220 */ /* 0x000fe20000410000 */
[----:B------:R2:W-:Y:S01]  /*95f0*/  STSM.16.M88.4 [R188+0x36400], R152 ;  /* 0x03640098bc007844 */ /* 0x0005e20000000200 */
[----:B------:R-:W-:Y:S01]  /*9600*/  IADD3 R212, R213, 0x80, RZ ;  /* 0x00000080d5d47810 */ /* 0x000fe20007ffe0ff */
[----:B------:R-:W-:Y:S01]  /*9610*/  FFMA.FTZ R169, R202, R20, R169 ;  /* 0x00000014caa97223 */ /* 0x000fe200000100a9 */
[----:B------:R-:W-:Y:S01]  /*9620*/  FFMA.FTZ R214, R211, R21, R214 ;  /* 0x00000015d3d67223 */ /* 0x000fe200000100d6 */
[----:B------:R-:W-:Y:S01]  /*9630*/  MUFU.EX2 R210, R210 ;  /* 0x000000d200d27308 */ /* 0x000fe20000000800 */
[----:B0-----:R-:W-:Y:S01]  /*9640*/  F2FP.BF16.F32.PACK_AB R156, R219, R218 ;  /* 0x000000dadb9c723e */ /* 0x001fe200000010ff */
[----:B------:R-:W-:Y:S01]  /*9650*/  FADD.FTZ R172, R172, R169 ;  /* 0x000000a9acac7221 */ /* 0x000fe20000010000 */
[----:B------:R-:W-:-:S03]  /*9660*/  FADD.FTZ R207, R207, R214 ;  /* 0x000000d6cfcf7221 */ /* 0x000fc60000010000 */
[----:B------:R2:W-:Y:S01]  /*9670*/  STSM.16.M88.4 [R190], R156 ;  /* 0x0000009cbe007844 */ /* 0x0005e20000000200 */
[----:B------:R-:W-:Y:S01]  /*9680*/  FADD.FTZ R173, R173, R172 ;  /* 0x000000acadad7221 */ /* 0x000fe20000010000 */
[----:B------:R-:W0:Y:S01]  /*9690*/  MUFU.EX2 R205, R215 ;  /* 0x000000d700cd7308 */ /* 0x000e220000000800 */
[----:B-1----:R-:W-:Y:S01]  /*96a0*/  F2FP.BF16.F32.PACK_AB R164, R203, R208 ;  /* 0x000000d0cba4723e */ /* 0x002fe200000010ff */
[----:B------:R2:W-:Y:S01]  /*96b0*/  STSM.16.M88.4 [R187], R160 ;  /* 0x000000a0bb007844 */ /* 0x0005e20000000200 */
[----:B------:R-:W-:Y:S01]  /*96c0*/  FADD.FTZ R216, R216, R207 ;  /* 0x000000cfd8d87221 */ /* 0x000fe20000010000 */
[----:B------:R-:W-:-:S03]  /*96d0*/  FADD.FTZ R176, R176, R173 ;  /* 0x000000adb0b07221 */ /* 0x000fc60000010000 */
[----:B------:R-:W-:Y:S01]  /*96e0*/  FADD.FTZ R217, R217, R216 ;  /* 0x000000d8d9d97221 */ /* 0x000fe20000010000 */
[----:B------:R-:W1:Y:S01]  /*96f0*/  MUFU.EX2 R183, R183 ;  /* 0x000000b700b77308 */ /* 0x000e620000000800 */
[----:B------:R-:W-:Y:S02]  /*9700*/  FADD.FTZ R177, R177, R176 ;  /* 0x000000b0b1b17221 */ /* 0x000fe40000010000 */
[----:B------:R-:W-:Y:S02]  /*9710*/  FADD.FTZ R218, R218, R217 ;  /* 0x000000d9dada7221 */ /* 0x000fe40000010000 */
[----:B------:R-:W-:Y:S02]  /*9720*/  FADD.FTZ R180, R180, R177 ;  /* 0x000000b1b4b47221 */ /* 0x000fe40000010000 */
[----:B------:R-:W-:Y:S01]  /*9730*/  FADD.FTZ R219, R219, R218 ;  /* 0x000000dadbdb7221 */ /* 0x000fe20000010000 */
[----:B0-----:R-:W-:Y:S01]  /*9740*/  F2FP.BF16.F32.PACK_AB R166, R205, R210 ;  /* 0x000000d2cda6723e */ /* 0x001fe200000010ff */
[----:B------:R-:W-:-:S02]  /*9750*/  FADD.FTZ R181, R181, R180 ;  /* 0x000000b4b5b57221 */ /* 0x000fc40000010000 */
[----:B------:R-:W-:Y:S02]  /*9760*/  FADD.FTZ R220, R220, R219 ;  /* 0x000000dbdcdc7221 */ /* 0x000fe40000010000 */
[----:B------:R-:W-:Y:S02]  /*9770*/  FADD.FTZ R181, R204, R181 ;  /* 0x000000b5ccb57221 */ /* 0x000fe40000010000 */
[----:B------:R-:W-:Y:S01]  /*9780*/  FADD.FTZ R221, R221, R220 ;  /* 0x000000dcdddd7221 */ /* 0x000fe20000010000 */
[----:B-1----:R-:W-:Y:S01]  /*9790*/  F2FP.BF16.F32.PACK_AB R167, R183, R182 ;  /* 0x000000b6b7a7723e */ /* 0x002fe200000010ff */
[----:B------:R-:W-:Y:S02]  /*97a0*/  FADD.FTZ R170, R170, R181 ;  /* 0x000000b5aaaa7221 */ /* 0x000fe40000010000 */
[----:B------:R-:W-:Y:S02]  /*97b0*/  FADD.FTZ R222, R222, R221 ;  /* 0x000000dddede7221 */ /* 0x000fe40000010000 */
[----:B------:R2:W-:Y:S01]  /*97c0*/  STSM.16.M88.4 [R189], R164 ;  /* 0x000000a4bd007844 */ /* 0x0005e20000000200 */
[----:B------:R-:W-:Y:S01]  /*97d0*/  WARPGROUP.ARRIVE ;  /* 0x00000000000079c5 */ /* 0x000fe20000000000 */
[----:B------:R-:W-:Y:S01]  /*97e0*/  FADD.FTZ R171, R171, R170 ;  /* 0x000000aaabab7221 */ /* 0x000fe20000010000 */
[----:B------:R-:W-:-:S03]  /*97f0*/  FADD.FTZ R223, R223, R222 ;  /* 0x000000dedfdf7221 */ /* 0x000fc60000010000 */
[----:B------:R-:W-:Y:S01]  /*9800*/  FADD.FTZ R174, R174, R171 ;  /* 0x000000abaeae7221 */ /* 0x000fe20000010000 */
[----:B------:R-:W-:Y:S01]  /*9810*/  HGMMA.64x256x16.F32.BF16 R24, R152, gdesc[UR8].tnspB, R24, gsb0 ;  /* 0x43e0000898187df0 */ /* 0x000fe20008001818 */
[----:B------:R-:W-:Y:S01]  /*9820*/  R2UR UR10, R212 ;  /* 0x00000000d40a72ca */ /* 0x000fe200000e0000 */
[----:B------:R-:W-:Y:S01]  /*9830*/  UMOV UR11, 0x40000040 ;  /* 0x40000040000b7882 */ /* 0x000fe20000000000 */
[C---:B------:R-:W-:Y:S02]  /*9840*/  VIADD R212, R213.reuse, 0x100 ;  /* 0x00000100d5d47836 */ /* 0x040fe40000000000 */
[----:B------:R-:W-:Y:S01]  /*9850*/  FADD.FTZ R206, R206, R223 ;  /* 0x000000dfcece7221 */ /* 0x000fe20000010000 */
[----:B------:R-:W-:Y:S02]  /*9860*/  VIADD R213, R213, 0x180 ;  /* 0x00000180d5d57836 */ /* 0x000fe40000000000 */
[----:B------:R-:W-:Y:S01]  /*9870*/  FADD.FTZ R175, R175, R174 ;  /* 0x000000aeafaf7221 */ /* 0x000fe20000010000 */
[----:B------:R-:W-:-:S03]  /*9880*/  FADD.FTZ R209, R209, R206 ;  /* 0x000000ced1d17221 */ /* 0x000fc60000010000 */
[----:B------:R-:W-:Y:S01]  /*9890*/  FADD.FTZ R178, R178, R175 ;  /* 0x000000afb2b27221 */ /* 0x000fe20000010000 */
[----:B------:R-:W-:-:S03]  /*98a0*/  FADD.FTZ R208, R208, R209 ;  /* 0x000000d1d0d07221 */ /* 0x000fc60000010000 */
[----:B------:R-:W-:Y:S01]  /*98b0*/  FADD.FTZ R179, R179, R178 ;  /* 0x000000b2b3b37221 */ /* 0x000fe20000010000 */
[----:B------:R-:W-:-:S03]  /*98c0*/  FADD.FTZ R203, R203, R208 ;  /* 0x000000d0cbcb7221 */ /* 0x000fc60000010000 */
[----:B------:R-:W-:Y:S01]  /*98d0*/  FADD.FTZ R20, R182, R179 ;  /* 0x000000b3b6147221 */ /* 0x000fe20000010000 */
[----:B------:R-:W-:-:S03]  /*98e0*/  FADD.FTZ R210, R210, R203 ;  /* 0x000000cbd2d27221 */ /* 0x000fc60000010000 */
[----:B------:R-:W-:Y:S01]  /*98f0*/  FADD.FTZ R20, R183, R20 ;  /* 0x00000014b7147221 */ /* 0x000fe20000010000 */
[----:B------:R-:W-:Y:S01]  /*9900*/  FADD.FTZ R21, R205, R210 ;  /* 0x000000d2cd157221 */ /* 0x000fe20000010000 */
[----:B------:R-:W-:Y:S02]  /*9910*/  WARPGROUP.DEPBAR.LE gsb0, 0x0 ;  /* 0x00008000000079c5 */ /* 0x000fe40000010000 */
[----:B------:R-:W-:-:S06]  /*9920*/  WARPGROUP.ARRIVE ;  /* 0x00000000000079c5 */ /* 0x000fcc0000000000 */
        /* <DEDUP_REMOVED lines=24> */
.L_x_7465:
[C---:B------:R-:W-:Y:S01]  /*9ab0*/  ISETP.GT.AND P1, PT, R200.reuse, UR39, PT ;  /* 0x00000027c8007c0c */ /* 0x040fe2000bf24270 */
[----:B------:R-:W-:Y:S02]  /*9ac0*/  VIADD R152, R201, 0x38860 ;  /* 0x00038860c9987836 */ /* 0x000fe40000000000 */
[----:B------:R-:W-:Y:S02]  /*9ad0*/  VIADD R200, R200, 0xffffffff ;  /* 0xffffffffc8c87836 */ /* 0x000fe40000000000 */
[----:B------:R-:W-:Y:S01]  /*9ae0*/  IMAD.MOV.U32 R203, RZ, RZ, R168 ;  /* 0x000000ffffcb7224 */ /* 0x000fe200078e00a8 */
[----:B------:R-:W-:Y:S01]  /*9af0*/  PRMT R152, R197, 0x654, R152 ;  /* 0x00000654c5987816 */ /* 0x000fe20000000098 */
[----:B------:R-:W-:Y:S02]  /*9b00*/  IMAD.MOV.U32 R202, RZ, RZ, R185 ;  /* 0x000000ffffca7224 */ /* 0x000fe400078e00b9 */
[----:B------:R-:W-:Y:S01]  /*9b10*/  IMAD.MOV.U32 R205, RZ, RZ, R22 ;  /* 0x000000ffffcd7224 */ /* 0x000fe200078e0016 */
[----:B------:R0:W-:Y:S03]  /*9b20*/  SYNCS.ARRIVE.TRANS64.RED.A1T0 RZ, [R152+URZ], RZ ;  /* 0x000000ff98ff79a7 */ /* 0x0001e6000810043f */
[----:B------:R-:W-:Y:S05]  /*9b30*/  @P1 BRA `(.L_x_7466) ;  /* 0xffffffcc00481947 */ /* 0x000fea000383ffff */
.L_x_7455:
[----:B------:R-:W-:-:S13]  /*9b40*/  ISETP.GE.AND P1, PT, R200, UR61, PT ;  /* 0x0000003dc8007c0c */ /* 0x000fda000bf26270 */
[----:B------:R-:W-:Y:S05]  /*9b50*/  @!P1 BRA `(.L_x_7467) ;  /* 0x0000002800dc9947 */ /* 0x000fea0003800000 */
[----:B------:R-:W-:Y:S01]  /*9b60*/  IMAD.MOV.U32 R209, RZ, RZ, R168 ;  /* 0x000000ffffd17224 */ /* 0x000fe200078e00a8 */
[----:B------:R-:W-:Y:S01]  /*9b70*/  ULDC UR39, c[0x0][0xa80] ;  /* 0x0002a00000277ab9 */ /* 0x000fe20000000800 */
[----:B------:R-:W-:Y:S02]  /*9b80*/  IMAD.MOV.U32 R186, RZ, RZ, R185 ;  /* 0x000000ffffba7224 */ /* 0x000fe400078e00b9 */
[----:B------:R-:W-:-:S07]  /*9b90*/  IMAD.MOV.U32 R211, RZ, RZ, R22 ;  /* 0x000000ffffd37224 */ /* 0x000fce00078e0016 */
.L_x_7478:
[----:B------:R-:W-:-:S05]  /*9ba0*/  VIADD R22, R211, 0x1 ;  /* 0x00000001d3167836 */ /* 0x000fca0000000000 */
[----:B------:R-:W-:-:S04]  /*9bb0*/  ISETP.NE.AND P1, PT, R22, 0x2, PT ;  /* 0x000000021600780c */ /* 0x000fc80003f25270 */
[----:B01----:R-:W-:Y:S02]  /*9bc0*/  SEL R152, RZ, 0x1, P1 ;  /* 0x00000001ff987807 */ /* 0x003fe40000800000 */
[----:B------:R-:W-:Y:S02]  /*9bd0*/  SEL R22, R22, RZ, P1 ;  /* 0x000000ff16167207 */ /* 0x000fe40000800000 */
[----:B------:R-:W-:-:S13]  /*9be0*/  R2UR UR6, R152 ;  /* 0x00000000980672ca */ /* 0x000fda00000e0000 */
[----:B------:R-:W-:Y:S01]  /*9bf0*/  ULOP3.LUT UR38, UR38, UR6, URZ, 0x3c, !UPT ;  /* 0x0000000626267292 */ /* 0x000fe2000f8e3c3f */
[----:B------:R-:W-:Y:S11]  /*9c00*/  @!P0 BRA `(.L_x_7468) ;  /* 0x0000000000048947 */ /* 0x000ff60003800000 */
[----:B------:R-:W-:Y:S01]  /*9c10*/  BPT.TRAP 0x1 ;  /* 0x000000040000795c */ /* 0x000fe20000300000 */
.L_x_7468:
[----:B------:R-:W-:Y:S02]  /*9c20*/  IMAD.U32 R196, RZ, RZ, UR38 ;  /* 0x00000026ffc47e24 */ /* 0x000fe4000f8e00ff */
[----:B------:R-:W-:-:S03]  /*9c30*/  IMAD R195, R22, 0x8, R198 ;  /* 0x0000000816c37824 */ /* 0x000fc600078e02c6 */
[----:B------:R-:W-:-:S04]  /*9c40*/  SHF.L.U32 R196, R196, 0x1f, RZ ;  /* 0x0000001fc4c47819 */ /* 0x000fc800000006ff */
[----:B------:R0:W1:Y:S01]  /*9c50*/  SYNCS.PHASECHK.TRANS64.TRYWAIT P1, [R195+URZ+0x38830], R196 ;  /* 0x038830c4c30075a7 */ /* 0x000062000802017f */
[----:B------:R-:W-:Y:S05]  /*9c60*/  @!P0 BRA `(.L_x_7469) ;  /* 0x0000000000048947 */ /* 0x000fea0003800000 */
[----:B------:R-:W-:Y:S01]  /*9c70*/  BPT.TRAP 0x1 ;  /* 0x000000040000795c */ /* 0x000fe20000300000 */
.L_x_7469:
[----:B------:R-:W-:Y:S01]  /*9c80*/  IMAD R185, R22, 0x200, R191 ;  /* 0x0000020016b97824 */ /* 0x000fe200078e02bf */
[----:B-1----:R-:W-:Y:S06]  /*9c90*/  @P1 BRA `(.L_x_7470) ;  /* 0x0000000000081947 */ /* 0x002fec0003800000 */
[----:B------:R-:W1:Y:S02]  /*9ca0*/  SYNCS.PHASECHK.TRANS64.TRYWAIT P1, [R195+URZ+0x38830], R196 ;  /* 0x038830c4c30075a7 */ /* 0x000e64000802017f */
[----:B-1----:R-:W-:Y:S05]  /*9cb0*/  @!P1 BRA `(.L_x_7471) ;  /* 0x000000a4004c9947 */ /* 0x002fea0003800000 */
.L_x_7470:
[----:B------:R-:W-:Y:S01]  /*9cc0*/  R2UR UR58, R185 ;  /* 0x00000000b93a72ca */ /* 0x000fe200000e0000 */
[----:B------:R-:W-:Y:S01]  /*9cd0*/  WARPGROUP.ARRIVE ;  /* 0x00000000000079c5 */ /* 0x000fe20000000000 */
[----:B------:R-:W-:Y:S01]  /*9ce0*/  R2UR UR56, R10 ;  /* 0x000000000a3872ca */ /* 0x000fe200000e0000 */
[----:B------:R-:W-:Y:S01]  /*9cf0*/  UMOV UR59, 0x40000040 ;  /* 0x40000040003b7882 */ /* 0x000fe20000000000 */
[----:B------:R-:W-:Y:S01]  /*9d00*/  R2UR UR57, R11 ;  /* 0x000000000b3972ca */ /* 0x000fe200000e0000 */
[----:B------:R-:W-:-:S12]  /*9d10*/  VIADD R201, R185, 0x2 ;  /* 0x00000002b9c97836 */ /* 0x000fd80000000000 */
[----:B------:R-:W-:Y:S01]  /*9d20*/  HGMMA.64x64x16.F32.BF16 R152, gdesc[UR56], RZ, !UPT, gsb0 ;  /* 0x00e00000389879f0 */ /* 0x000fe2000c0018ff */
[----:B------:R-:W-:Y:S01]  /*9d30*/  R2UR UR58, R201 ;  /* 0x00000000c93a72ca */ /* 0x000fe200000e0000 */
[----:B------:R-:W-:Y:S01]  /*9d40*/  UMOV UR59, 0x40000040 ;  /* 0x40000040003b7882 */ /* 0x000fe20000000000 */
[----:B------:R-:W-:Y:S01]  /*9d50*/  R2UR UR56, R8 ;  /* 0x00000000083872ca */ /* 0x000fe200000e0000 */
[----:B------:R-:W-:Y:S01]  /*9d60*/  VIADD R201, R185, 0x4 ;  /* 0x00000004b9c97836 */ /* 0x000fe20000000000 */
[----:B------:R-:W-:Y:S02]  /*9d70*/  R2UR UR57, R9 ;  /* 0x00000000093972ca */ /* 0x000fe400000e0000 */
[----:B------:R-:W-:Y:S01]  /*9d80*/  IADD3 R185, R185, 0x6, RZ ;  /* 0x00000006b9b97810 */ /* 0x000fe20007ffe0ff */
[----:B------:R-:W-:Y:S02]  /*9d90*/  WARPGROUP.DEPBAR.LE gsb0, 0x0 ;  /* 0x00008000000079c5 */ /* 0x000fe40000010000 */
[----:B------:R-:W-:-:S08]  /*9da0*/  WARPGROUP.ARRIVE ;  /* 0x00000000000079c5 */ /* 0x000fd00000000000 */
[----:B------:R-:W-:Y:S01]  /*9db0*/  HGMMA.64x64x16.F32.BF16 R152, gdesc[UR56], R152, gsb0 ;  /* 0x00e00000389879f0 */ /* 0x000fe20008001898 */
[----:B------:R-:W-:Y:S01]  /*9dc0*/  R2UR UR58, R201 ;  /* 0x00000000c93a72ca */ /* 0x000fe200000e0000 */
[----:B------:R-:W-:Y:S01]  /*9dd0*/  UMOV UR59, 0x40000040 ;  /* 0x40000040003b7882 */ /* 0x000fe20000000000 */
[----:B------:R-:W-:Y:S02]  /*9de0*/  R2UR UR56, R16 ;  /* 0x00000000103872ca */ /* 0x000fe400000e0000 */
[----:B------:R-:W-:Y:S01]  /*9df0*/  R2UR UR57, R17 ;  /* 0x00000000113972ca */ /* 0x000fe200000e0000 */
[----:B------:R-:W-:Y:S02]  /*9e00*/  WARPGROUP.DEPBAR.LE gsb0, 0x0 ;  /* 0x00008000000079c5 */ /* 0x000fe40000010000 */
[----:B------:R-:W-:-:S10]  /*9e10*/  WARPGROUP.ARRIVE ;  /* 0x00000000000079c5 */ /* 0x000fd40000000000 */
[----:B------:R-:W-:Y:S01]  /*9e20*/  HGMMA.64x64x16.F32.BF16 R152, gdesc[UR56], R152, gsb0 ;  /* 0x00e00000389879f0 */ /* 0x000fe20008001898 */
[----:B------:R-:W-:Y:S01]  /*9e30*/  R2UR UR58, R185 ;  /* 0x00000000b93a72ca */ /* 0x000fe200000e0000 */
[----:B------:R-:W-:Y:S01]  /*9e40*/  UMOV UR59, 0x40000040 ;  /* 0x40000040003b7882 */ /* 0x000fe20000000000 */
        /* <DEDUP_REMOVED lines=8> */
.L_x_7472:
[----:B------:R2:W3:Y:S01]  /*9ed0*/  SYNCS.PHASECHK.TRANS64.TRYWAIT P1, [R195+URZ+0x38850], R196 ;  /* 0x038850c4c30075a7 */ /* 0x0004e2000802017f */
[----:B------:R-:W-:Y:S05]  /*9ee0*/  @!P0 BRA `(.L_x_7473) ;  /* 0x0000000000048947 */ /* 0x000fea0003800000 */
[----:B------:R-:W-:Y:S01]  /*9ef0*/  BPT.TRAP 0x1 ;  /* 0x000000040000795c */ /* 0x000fe20000300000 */
.L_x_7473:
[----:B------:R-:W-:Y:S01]  /*9f00*/  IMAD R185, R22, 0x1000, R18 ;  /* 0x0000100016b97824 */ /* 0x000fe200078e0212 */
[----:B---3--:R-:W-:Y:S06]  /*9f10*/  @P1 BRA `(.L_x_7474) ;  /* 0x0000000000081947 */ /* 0x008fec0003800000 */
[----:B------:R-:W3:Y:S02]  /*9f20*/  SYNCS.PHASECHK.TRANS64.TRYWAIT P1, [R195+URZ+0x38850], R196 ;  /* 0x038850c4c30075a7 */ /* 0x000ee4000802017f */
[----:B---3--:R-:W-:Y:S05]  /*9f30*/  @!P1 BRA `(.L_x_7475) ;  /* 0x000000a000c09947 */ /* 0x008fea0003800000 */
.L_x_7474:
[----:B------:R-:W-:Y:S01]  /*9f40*/  R2UR UR58, R185 ;  /* 0x00000000b93a72ca */ /* 0x000fe200000e0000 */
[----:B------:R-:W-:Y:S01]  /*9f50*/  WARPGROUP.ARRIVE ;  /* 0x00000000000079c5 */ /* 0x000fe20000000000 */
[----:B------:R-:W-:Y:S01]  /*9f60*/  R2UR UR56, R6 ;  /* 0x00000000063872ca */ /* 0x000fe200000e0000 */
[----:B------:R-:W-:Y:S01]  /*9f70*/  UMOV UR59, 0x40000040 ;  /* 0x40000040003b7882 */ /* 0x000fe20000000000 */
[----:B------:R-:W-:Y:S01]  /*9f80*/  R2UR UR57, R7 ;  /* 0x00000000073972ca */ /* 0x000fe200000e0000 */
[C---:B0123--:R-:W-:Y:S01]  /*9f90*/  VIADD R196, R185.reuse, 0x2 ;  /* 0x00000002b9c47836 */ /* 0x04ffe20000000000 */
        /* <DEDUP_REMOVED lines=11> */
[----:B------:R-:W-:Y:S01]  /*a050*/  HGMMA.64x64x16.F32.BF16 R152, gdesc[UR56], R152, gsb0 ;  /* 0x00e00000389879f0 */ /* 0x000fe20008001898 */
[----:B------:R-:W-:Y:S01]  /*a060*/  R2UR UR58, R196 ;  /* 0x00000000c43a72ca */ /* 0x000fe200000e0000 */
[----:B------:R-:W-:Y:S01]  /*a070*/  UMOV UR59, 0x40000040 ;  /* 0x40000040003b7882 */ /* 0x000fe20000000000 */
[----:B------:R-:W-:Y:S01]  /*a080*/  R2UR UR56, R2 ;  /* 0x00000000023872ca */ /* 0x000fe200000e0000 */
[----:B------:R-:W-:Y:S01]  /*a090*/  VIADD R196, R185, 0x4 ;  /* 0x00000004b9c47836 */ /* 0x000fe20000000000 */
[----:B------:R-:W-:Y:S01]  /*a0a0*/  R2UR UR57, R3 ;  /* 0x00000000033972ca */ /* 0x000fe200000e0000 */
[----:B------:R-:W0:Y:S01]  /*a0b0*/  S2R R201, SR_TID.X ;  /* 0x0000000000c97919 */ /* 0x000e220000002100 */
[----:B------:R-:W-:Y:S01]  /*a0c0*/  UMOV UR55, 0x40000040 ;  /* 0x4000004000377882 */ /* 0x000fe20000000000 */
[----:B0-----:R-:W-:Y:S01]  /*a0d0*/  SHF.R.U32.HI R201, RZ, 0x7, R201 ;  /* 0x00000007ffc97819 */ /* 0x001fe200000116c9 */
[----:B------:R-:W-:-:S02]  /*a0e0*/  WARPGROUP.DEPBAR.LE gsb0, 0x0 ;  /* 0x00008000000079c5 */ /* 0x000fc40000010000 */
[----:B------:R-:W-:-:S07]  /*a0f0*/  WARPGROUP.ARRIVE ;  /* 0x00000000000079c5 */ /* 0x000fce0000000000 */
[----:B------:R-:W-:Y:S01]  /*a100*/  HGMMA.64x64x16.F32.BF16 R152, gdesc[UR56], R152, gsb0 ;  /* 0x00e00000389879f0 */ /* 0x000fe20008001898 */
[----:B------:R-:W-:Y:S01]  /*a110*/  R2UR UR58, R196 ;  /* 0x00000000c43a72ca */ /* 0x000fe200000e0000 */
[----:B------:R-:W-:Y:S01]  /*a120*/  UMOV UR59, 0x40000040 ;  /* 0x40000040003b7882 */ /* 0x000fe20000000000 */
[----:B------:R-:W-:Y:S01]  /*a130*/  R2UR UR56, R4 ;  /* 0x00000000043872ca */ /* 0x000fe200000e0000 */
[----:B------:R-:W-:Y:S01]  /*a140*/  VIADD R196, R185, 0x6 ;  /* 0x00000006b9c47836 */ /* 0x000fe20000000000 */
[----:B------:R-:W-:Y:S01]  /*a150*/  R2UR UR57, R5 ;  /* 0x00000000053972ca */ /* 0x000fe200000e0000 */
[----:B------:R-:W-:Y:S02]  /*a160*/  WARPGROUP.DEPBAR.LE gsb0, 0x0 ;  /* 0x00008000000079c5 */ /* 0x000fe40000010000 */
[----:B------:R-:W-:-:S10]  /*a170*/  WARPGROUP.ARRIVE ;  /* 0x00000000000079c5 */ /* 0x000fd40000000000 */
[----:B------:R-:W-:Y:S01]  /*a180*/  HGMMA.64x64x16.F32.BF16 R152, gdesc[UR56], R152, gsb0 ;  /* 0x00e00000389879f0 */ /* 0x000fe20008001898 */
[----:B------:R-:W-:Y:S01]  /*a190*/  R2UR UR58, R196 ;  /* 0x00000000c43a72ca */ /* 0x000fe200000e0000 */
[----:B------:R-:W-:Y:S01]  /*a1a0*/  UMOV UR59, 0x40000040 ;  /* 0x40000040003b7882 */ /* 0x000fe20000000000 */
[----:B------:R-:W-:Y:S01]  /*a1b0*/  R2UR UR56, R12 ;  /* 0x000000000c3872ca */ /* 0x000fe200000e0000 */
[----:B------:R-:W-:Y:S01]  /*a1c0*/  VIADD R196, R185, 0x200 ;  /* 0x00000200b9c47836 */ /* 0x000fe20000000000 */
[----:B------:R-:W-:-:S04]  /*a1d0*/  R2UR UR57, R13 ;  /* 0x000000000d3972ca */ /* 0x000fc800000e0000 */
        /* <DEDUP_REMOVED lines=23> */
[----:B------:R-:W-:Y:S02]  /*a350*/  WARPGROUP.DEPBAR.LE gsb0, 0x0 ;  /* 0x00008000000079c5 */ /* 0x000fe40000010000 */
[----:B------:R-:W-:Y:S01]  /*a360*/  WARPGROUP.ARRIVE ;  /* 0x00000000000079c5 */ /* 0x000fe20000000000 */
[----:B------:R0:W1:Y:S05]  /*a370*/  SHFL.IDX PT, R196, R201, RZ, 0x1f ;  /* 0x00001fffc9c47589 */ /* 0x00006a00000e0000 */
[----:B------:R-:W-:Y:S01]  /*a380*/  HGMMA.64x64x16.F32.BF16 R152, gdesc[UR56], R152, gsb0 ;  /* 0x00e00000389879f0 */ /* 0x000fe20008001898 */
[----:B------:R-:W-:Y:S01]  /*a390*/  UMOV UR57, 0x40000040 ;  /* 0x4000004000397882 */ /* 0x000fe20000000000 */
[----:B------:R-:W-:Y:S01]  /*a3a0*/  UMOV UR59, 0x40000040 ;  /* 0x40000040003b7882 */ /* 0x000fe20000000000 */
[----:B0-----:R-:W-:-:S02]  /*a3b0*/  IADD3 R201, R185, 0x800, RZ ;  /* 0x00000800b9c97810 */ /* 0x001fc40007ffe0ff */
[----:B-1----:R-:W-:-:S04]  /*a3c0*/  ISETP.GT.AND P1, PT, R196, 0x7f, PT ;  /* 0x0000007fc400780c */ /* 0x002fc80003f24270 */
[----:B------:R-:W-:-:S05]  /*a3d0*/  SEL R196, RZ, 0x2, !P1 ;  /* 0x00000002ffc47807 */ /* 0x000fca0004800000 */
[----:B------:R-:W-:Y:S02]  /*a3e0*/  IMAD.IADD R202, R184, 0x1, R196 ;  /* 0x00000001b8ca7824 */ /* 0x000fe400078e02c4 */
[----:B------:R-:W-:-:S03]  /*a3f0*/  IMAD.IADD R203, R196, 0x1, R201 ;  /* 0x00000001c4cb7824 */ /* 0x000fc600078e02c9 */
[----:B------:R-:W-:Y:S01]  /*a400*/  R2UR UR56, R202 ;  /* 0x00000000ca3872ca */ /* 0x000fe200000e0000 */
[----:B------:R-:W-:Y:S01]  /*a410*/  IMAD.MOV.U32 R202, RZ, RZ, 0x4 ;  /* 0x00000004ffca7424 */ /* 0x000fe200078e00ff */
[----:B------:R-:W-:-:S04]  /*a420*/  R2UR UR58, R203 ;  /* 0x00000000cb3a72ca */ /* 0x000fc800000e0000 */
        /* <DEDUP_REMOVED lines=206> */
.L_x_7476:
[----:B------:R-:W-:Y:S01]  /*b110*/  FMNMX.FTZ R196, R152, R186, !PT ;  /* 0x000000ba98c47209 */ /* 0x000fe20007810000 */
[----:B------:R-:W-:Y:S01]  /*b120*/  UMOV UR6, UR39 ;  /* 0x0000002700067c82 */ /* 0x000fe20008000000 */
[----:B------:R-:W-:Y:S01]  /*b130*/  ISETP.NE.AND P1, PT, R194, RZ, PT ;  /* 0x000000ffc200720c */ /* 0x000fe20003f25270 */
[----:B------:R-:W-:Y:S01]  /*b140*/  IMAD R218, R22, 0x1000, R193 ;  /* 0x0000100016da7824 */ /* 0x000fe200078e02c1 */
[----:B------:R-:W-:Y:S01]  /*b150*/  FMNMX.FTZ R185, R153, R196, !PT ;  /* 0x000000c499b97209 */ /* 0x000fe20007810000 */
[----:B------:R-:W-:-:S03]  /*b160*/  UMOV UR11, 0x40000040 ;  /* 0x40000040000b7882 */ /* 0x000fc60000000000 */
[----:B------:R-:W-:Y:S02]  /*b170*/  FMNMX.FTZ R196, R156, R185, !PT ;  /* 0x000000b99cc47209 */ /* 0x000fe40007810000 */
[----:B------:R-:W-:Y:S02]  /*b180*/  R2UR UR10, R218 ;  /* 0x00000000da0a72ca */ /* 0x000fe400000e0000 */
        /* <DEDUP_REMOVED lines=30> */
[----:B------:R-:W0:Y:S01]  /*b370*/  MUFU.EX2 R186, R202 ;  /* 0x000000ca00ba7308 */ /* 0x000e220000000800 */
        /* <DEDUP_REMOVED lines=18> */
[----:B------:R-:W-:Y:S01]  /*b4a0*/  MUFU.EX2 R201, R201 ;  /* 0x000000c900c97308 */ /* 0x000fe20000000800 */
[----:B0-----:R-:W-:Y:S01]  /*b4b0*/  FMUL.FTZ R24, R24, R186 ;  /* 0x000000ba18187220 */ /* 0x001fe20000410000 */
[----:B------:R-:W-:Y:S01]  /*b4c0*/  FMNMX.FTZ R153, R179, R152, !PT ;  /* 0x00000098b3997209 */ /* 0x000fe20007810000 */
[-C--:B------:R-:W-:Y:S01]  /*b4d0*/  FMUL.FTZ R25, R25, R186.reuse ;  /* 0x000000ba19197220 */ /* 0x080fe20000410000 */
[-C--:B------:R-:W-:Y:S01]  /*b4e0*/  FMUL.FTZ R28, R28, R186.reuse ;  /* 0x000000ba1c1c7220 */ /* 0x080fe20000410000 */
[-C--:B------:R-:W-:Y:S01]  /*b4f0*/  FMUL.FTZ R29, R29, R186.reuse ;  /* 0x000000ba1d1d7220 */ /* 0x080fe20000410000 */
[----:B------:R-:W-:Y:S01]  /*b500*/  FMNMX.FTZ R152, R182, R153, !PT ;  /* 0x00000099b6987209 */ /* 0x000fe20007810000 */
[-C--:B------:R-:W-:Y:S01]  /*b510*/  FMUL.FTZ R32, R32, R186.reuse ;  /* 0x000000ba20207220 */ /* 0x080fe20000410000 */
[----:B------:R-:W-:Y:S01]  /*b520*/  MUFU.EX2 R196, R196 ;  /* 0x000000c400c47308 */ /* 0x000fe20000000800 */
[----:B------:R-:W-:Y:S01]  /*b530*/  FMUL.FTZ R33, R33, R186 ;  /* 0x000000ba21217220 */ /* 0x000fe20000410000 */
[----:B------:R-:W-:Y:S01]  /*b540*/  FMNMX.FTZ R152, R183, R152, !PT ;  /* 0x00000098b7987209 */ /* 0x000fe20007810000 */
[-C--:B------:R-:W-:Y:S01]  /*b550*/  FMUL.FTZ R36, R36, R186.reuse ;  /* 0x000000ba24247220 */ /* 0x080fe20000410000 */
[-C--:B------:R-:W-:Y:S01]  /*b560*/  FMUL.FTZ R37, R37, R186.reuse ;  /* 0x000000ba25257220 */ /* 0x080fe20000410000 */
[-C--:B------:R-:W-:Y:S01]  /*b570*/  FMUL.FTZ R40, R40, R186.reuse ;  /* 0x000000ba28287220 */ /* 0x080fe20000410000 */
[-C--:B------:R-:W-:Y:S01]  /*b580*/  FMUL.FTZ R41, R41, R186.reuse ;  /* 0x000000ba29297220 */ /* 0x080fe20000410000 */
[----:B------:R-:W0:Y:S01]  /*b590*/  SHFL.BFLY PT, R153, R152, 0x2, 0x1f ;  /* 0x0c401f0098997f89 */ /* 0x000e2200000e0000 */
        /* <DEDUP_REMOVED lines=23> */
[----:B0-----:R-:W-:Y:S01]  /*b710*/  FMNMX.FTZ R153, R152, R153, !PT ;  /* 0x0000009998997209 */ /* 0x001fe20007810000 */
[----:B------:R-:W0:Y:S01]  /*b720*/  MUFU.EX2 R205, R205 ;  /* 0x000000cd00cd7308 */ /* 0x000e220000000800 */
[-C--:B------:R-:W-:Y:S01]  /*b730*/  FMUL.FTZ R84, R84, R186.reuse ;  /* 0x000000ba54547220 */ /* 0x080fe20000410000 */
[-C--:B------:R-:W-:Y:S01]  /*b740*/  FMUL.FTZ R85, R85, R186.reuse ;  /* 0x000000ba55557220 */ /* 0x080fe20000410000 */
[-C--:B------:R-:W-:Y:S01]  /*b750*/  FMUL.FTZ R88, R88, R186.reuse ;  /* 0x000000ba58587220 */ /* 0x080fe20000410000 */
[----:B------:R-:W1:Y:S01]  /*b760*/  SHFL.BFLY PT, R168, R153, 0x1, 0x1f ;  /* 0x0c201f0099a87f89 */ /* 0x000e6200000e0000 */
        /* <DEDUP_REMOVED lines=23> */
[----:B-1----:R-:W-:Y:S01]  /*b8e0*/  FMNMX.FTZ R168, R153, R168, !PT ;  /* 0x000000a899a87209 */ /* 0x002fe20007810000 */
[----:B------:R-:W-:Y:S01]  /*b8f0*/  FFMA.FTZ R153, R181, UR6, -R210 ;  /* 0x00000006b5997c23 */ /* 0x000fe200080108d2 */
[-C--:B------:R-:W-:Y:S01]  /*b900*/  FMUL.FTZ R128, R128, R186.reuse ;  /* 0x000000ba80807220 */ /* 0x080fe20000410000 */
[-C--:B------:R-:W-:Y:S01]  /*b910*/  FMUL.FTZ R129, R129, R186.reuse ;  /* 0x000000ba81817220 */ /* 0x080fe20000410000 */
[----:B------:R-:W-:Y:S01]  /*b920*/  MUFU.EX2 R169, R169 ;  /* 0x000000a900a97308 */ /* 0x000fe20000000800 */
[----:B------:R-:W-:Y:S01]  /*b930*/  FADD.FTZ R152, -R168, R209 ;  /* 0x000000d1a8987221 */ /* 0x000fe20000010100 */
[-C--:B------:R-:W-:Y:S01]  /*b940*/  FMUL.FTZ R132, R132, R186.reuse ;  /* 0x000000ba84847220 */ /* 0x080fe20000410000 */
[-C--:B------:R-:W-:Y:S01]  /*b950*/  FMUL.FTZ R133, R133, R186.reuse ;  /* 0x000000ba85857220 */ /* 0x080fe20000410000 */
[-C--:B------:R-:W-:Y:S01]  /*b960*/  FMUL.FTZ R136, R136, R186.reuse ;  /* 0x000000ba88887220 */ /* 0x080fe20000410000 */
[----:B------:R-:W-:Y:S01]  /*b970*/  FMUL.FTZ R181, R152, UR6 ;  /* 0x0000000698b57c20 */ /* 0x000fe20008410000 */
[----:B------:R-:W-:Y:S01]  /*b980*/  FMUL.FTZ R152, R168, UR6 ;  /* 0x00000006a8987c20 */ /* 0x000fe20008410000 */
[-C--:B------:R-:W-:Y:S01]  /*b990*/  FMUL.FTZ R137, R137, R186.reuse ;  /* 0x000000ba89897220 */ /* 0x080fe20000410000 */
[----:B------:R0:W-:Y:S01]  /*b9a0*/  MUFU.EX2 R209, R153 ;  /* 0x0000009900d17308 */ /* 0x0001e20000000800 */
[----:B------:R-:W-:Y:S01]  /*b9b0*/  FMUL.FTZ R140, R140, R186 ;  /* 0x000000ba8c8c7220 */ /* 0x000fe20000410000 */
[----:B------:R-:W-:Y:S01]  /*b9c0*/  FFMA.FTZ R210, R154, UR6, -R152 ;  /* 0x000000069ad27c23 */ /* 0x000fe20008010898 */
[----:B------:R-:W-:-:S02]  /*b9d0*/  VIADD R154, R195, 0x38840 ;  /* 0x00038840c39a7836 */ /* 0x000fc40000000000 */
[--C-:B------:R-:W-:Y:S01]  /*b9e0*/  FFMA.FTZ R213, R155, UR6, -R152.reuse ;  /* 0x000000069bd57c23 */ /* 0x100fe20008010898 */
[--C-:B------:R-:W-:Y:S01]  /*b9f0*/  FFMA.FTZ R212, R158, UR6, -R152.reuse ;  /* 0x000000069ed47c23 */ /* 0x100fe20008010898 */
[--C-:B------:R-:W-:Y:S01]  /*ba00*/  FFMA.FTZ R215, R159, UR6, -R152.reuse ;  /* 0x000000069fd77c23 */ /* 0x100fe20008010898 */
[----:B------:R-:W-:Y:S01]  /*ba10*/  FFMA.FTZ R214, R162, UR6, -R152 ;  /* 0x00000006a2d67c23 */ /* 0x000fe20008010898 */
[----:B------:R-:W1:Y:S01]  /*ba20*/  MUFU.EX2 R181, R181 ;  /* 0x000000b500b57308 */ /* 0x000e620000000800 */
[----:B0-----:R-:W-:Y:S01]  /*ba30*/  @!P1 IMAD R153, R211, 0x40, R192 ;  /* 0x00000040d3999824 */ /* 0x001fe200078e02c0 */
[----:B------:R-:W-:Y:S01]  /*ba40*/  PRMT R154, R197, 0x654, R154 ;  /* 0x00000654c59a7816 */ /* 0x000fe2000000009a */
[--C-:B------:R-:W-:Y:S01]  /*ba50*/  FFMA.FTZ R217, R163, UR6, -R152.reuse ;  /* 0x00000006a3d97c23 */ /* 0x100fe20008010898 */
[----:B------:R-:W-:Y:S01]  /*ba60*/  FFMA.FTZ R216, R166, UR6, -R152 ;  /* 0x00000006a6d87c23 */ /* 0x000fe20008010898 */
[----:B------:R-:W-:Y:S02]  /*ba70*/  @!P1 IMAD R153, R153, 0x4, R198 ;  /* 0x0000000499999824 */ /* 0x000fe400078e02c6 */
[--C-:B------:R-:W-:Y:S01]  /*ba80*/  FFMA.FTZ R219, R167, UR6, -R152.reuse ;  /* 0x00000006a7db7c23 */ /* 0x100fe20008010898 */
[--C-:B------:R-:W-:Y:S01]  /*ba90*/  FFMA.FTZ R170, R170, UR6, -R152.reuse ;  /* 0x00000006aaaa7c23 */ /* 0x100fe20008010898 */
[--C-:B------:R-:W-:Y:S01]  /*baa0*/  FFMA.FTZ R171, R171, UR6, -R152.reuse ;  /* 0x00000006abab7c23 */ /* 0x100fe20008010898 */
[--C-:B------:R-:W-:Y:S01]  /*bab0*/  FFMA.FTZ R174, R174, UR6, -R152.reuse ;  /* 0x00000006aeae7c23 */ /* 0x100fe20008010898 */
[--C-:B------:R-:W-:Y:S01]  /*bac0*/  FFMA.FTZ R175, R175, UR6, -R152.reuse ;  /* 0x00000006afaf7c23 */ /* 0x100fe20008010898 */
[----:B------:R0:W-:Y:S01]  /*bad0*/  SYNCS.ARRIVE.TRANS64.RED.A1T0 RZ, [R154+URZ], RZ ;  /* 0x000000ff9aff79a7 */ /* 0x0001e2000810043f */
[--C-:B------:R-:W-:Y:S01]  /*bae0*/  FFMA.FTZ R178, R178, UR6, -R152.reuse ;  /* 0x00000006b2b27c23 */ /* 0x100fe20008010898 */
[--C-:B------:R-:W-:Y:S01]  /*baf0*/  FFMA.FTZ R179, R179, UR6, -R152.reuse ;  /* 0x00000006b3b37c23 */ /* 0x100fe20008010898 */
[--C-:B------:R-:W-:Y:S01]  /*bb00*/  FFMA.FTZ R182, R182, UR6, -R152.reuse ;  /* 0x00000006b6b67c23 */ /* 0x100fe20008010898 */
[----:B------:R-:W-:Y:S01]  /*bb10*/  FFMA.FTZ R183, R183, UR6, -R152 ;  /* 0x00000006b7b77c23 */ /* 0x000fe20008010898 */
[----:B------:R-:W-:Y:S01]  /*bb20*/  @!P1 STS [R153+0x38400], R186 ;  /* 0x038400ba99009388 */ /* 0x000fe20000000800 */
[----:B------:R-:W-:Y:S01]  /*bb30*/  MUFU.EX2 R210, R210 ;  /* 0x000000d200d27308 */ /* 0x000fe20000000800 */
[----:B------:R-:W-:Y:S01]  /*bb40*/  F2FP.BF16.F32.PACK_AB R152, R196, R201 ;  /* 0x000000c9c498723e */ /* 0x000fe200000010ff */
[-C--:B-1----:R-:W-:Y:S01]  /*bb50*/  FMUL.FTZ R26, R26, R181.reuse ;  /* 0x000000b51a1a7220 */ /* 0x082fe20000410000 */
[----:B------:R1:W-:Y:S01]  /*bb60*/  @!P1 STS [R153+0x38420], R181 ;  /* 0x038420b599009388 */ /* 0x0003e20000000800 */
[----:B0-----:R-:W-:Y:S01]  /*bb70*/  F2FP.BF16.F32.PACK_AB R154, R203, R202 ;  /* 0x000000cacb9a723e */ /* 0x001fe200000010ff */
[-C--:B------:R-:W-:Y:S01]  /*bb80*/  FMUL.FTZ R27, R27, R181.reuse ;  /* 0x000000b51b1b7220 */ /* 0x080fe20000410000 */
[----:B------:R-:W-:Y:S01]  /*bb90*/  F2FP.BF16.F32.PACK_AB R158, R207, R206 ;  /* 0x000000cecf9e723e */ /* 0x000fe200000010ff */
[-C--:B------:R-:W-:Y:S01]  /*bba0*/  FMUL.FTZ R30, R30, R181.reuse ;  /* 0x000000b51e1e7220 */ /* 0x080fe20000410000 */
[----:B------:R-:W1:Y:S01]  /*bbb0*/  MUFU.EX2 R213, R213 ;  /* 0x000000d500d57308 */ /* 0x000e620000000800 */
        /* <DEDUP_REMOVED lines=82> */
[----:B------:R-:W-:Y:S01]  /*c0e0*/  FMUL.FTZ R151, R151, R181 ;  /* 0x000000b597977220 */ /* 0x000fe20000410000 */
[----:B------:R1:W-:Y:S01]  /*c0f0*/  STSM.16.M88.4 [R188+0x36400], R152 ;  /* 0x03640098bc007844 */ /* 0x0003e20000000200 */
[----:B------:R-:W-:-:S02]  /*c100*/  VIADD R211, R218, 0x80 ;  /* 0x00000080dad37836 */ /* 0x000fc40000000000 */
[----:B------:R-:W-:Y:S01]  /*c110*/  FFMA.FTZ R21, R186, R21, R201 ;  /* 0x00000015ba157223 */ /* 0x000fe200000100c9 */
[----:B------:R-:W-:Y:S01]  /*c120*/  FFMA.FTZ R20, R181, R20, R210 ;  /* 0x00000014b5147223 */ /* 0x000fe200000100d2 */
[----:B------:R-:W-:Y:S01]  /*c130*/  MUFU.EX2 R174, R174 ;  /* 0x000000ae00ae7308 */ /* 0x000fe20000000800 */
[----:B------:R1:W-:Y:S01]  /*c140*/  STSM.16.M88.4 [R190], R156 ;  /* 0x0000009cbe007844 */ /* 0x0003e20000000200 */
        /* <DEDUP_REMOVED lines=15> */
[----:B------:R-:W0:Y:S01]  /*c240*/  MUFU.EX2 R177, R177 ;  /* 0x000000b100b17308 */ /* 0x000e220000000800 */
[----:B--2---:R-:W-:Y:S01]  /*c250*/  F2FP.BF16.F32.PACK_AB R163, R175, R174 ;  /* 0x000000aeafa3723e */ /* 0x004fe200000010ff */
[----:B------:R-:W-:Y:S01]  /*c260*/  FADD.FTZ R207, R207, R206 ;  /* 0x000000cecfcf7221 */ /* 0x000fe20000010000 */
[----:B------:R-:W-:-:S03]  /*c270*/  FADD.FTZ R219, R219, R216 ;  /* 0x000000d8dbdb7221 */ /* 0x000fc60000010000 */
[----:B------:R1:W-:Y:S01]  /*c280*/  STSM.16.M88.4 [R187], R160 ;  /* 0x000000a0bb007844 */ /* 0x0003e20000000200 */
[----:B------:R-:W-:Y:S01]  /*c290*/  FADD.FTZ R208, R208, R207 ;  /* 0x000000cfd0d07221 */ /* 0x000fe20000010000 */
[----:B------:R-:W2:Y:S01]  /*c2a0*/  MUFU.EX2 R180, R180 ;  /* 0x000000b400b47308 */ /* 0x000ea20000000800 */
[----:B------:R-:W-:Y:S02]  /*c2b0*/  FADD.FTZ R170, R170, R219 ;  /* 0x000000dbaaaa7221 */ /* 0x000fe40000010000 */
[----:B------:R-:W-:Y:S02]  /*c2c0*/  FADD.FTZ R169, R169, R208 ;  /* 0x000000d0a9a97221 */ /* 0x000fe40000010000 */
[----:B------:R-:W-:Y:S02]  /*c2d0*/  FADD.FTZ R171, R171, R170 ;  /* 0x000000aaabab7221 */ /* 0x000fe40000010000 */
[----:B------:R-:W-:Y:S01]  /*c2e0*/  FADD.FTZ R172, R172, R169 ;  /* 0x000000a9acac7221 */ /* 0x000fe20000010000 */
[----:B------:R-:W-:Y:S01]  /*c2f0*/  MUFU.EX2 R178, R178 ;  /* 0x000000b200b27308 */ /* 0x000fe20000000800 */
[----:B0-----:R-:W-:Y:S01]  /*c300*/  F2FP.BF16.F32.PACK_AB R164, R177, R176 ;  /* 0x000000b0b1a4723e */ /* 0x001fe200000010ff */
[----:B------:R-:W-:Y:S01]  /*c310*/  FADD.FTZ R174, R174, R171 ;  /* 0x000000abaeae7221 */ /* 0x000fe20000010000 */
[----:B------:R-:W-:-:S03]  /*c320*/  FADD.FTZ R173, R173, R172 ;  /* 0x000000acadad7221 */ /* 0x000fc60000010000 */
[----:B------:R-:W-:Y:S01]  /*c330*/  FADD.FTZ R175, R175, R174 ;  /* 0x000000aeafaf7221 */ /* 0x000fe20000010000 */
[----:B------:R-:W-:Y:S01]  /*c340*/  FADD.FTZ R176, R176, R173 ;  /* 0x000000adb0b07221 */ /* 0x000fe20000010000 */
[----:B------:R-:W0:Y:S01]  /*c350*/  MUFU.EX2 R179, R179 ;  /* 0x000000b300b37308 */ /* 0x000e220000000800 */
[----:B--2---:R-:W-:Y:S02]  /*c360*/  F2FP.BF16.F32.PACK_AB R166, R209, R180 ;  /* 0x000000b4d1a6723e */ /* 0x004fe400000010ff */
[----:B------:R-:W-:-:S04]  /*c370*/  FADD.FTZ R177, R177, R176 ;  /* 0x000000b0b1b17221 */ /* 0x000fc80000010000 */
[----:B------:R-:W-:Y:S01]  /*c380*/  FADD.FTZ R180, R180, R177 ;  /* 0x000000b1b4b47221 */ /* 0x000fe20000010000 */
[----:B------:R-:W2:Y:S03]  /*c390*/  MUFU.EX2 R182, R182 ;  /* 0x000000b600b67308 */ /* 0x000ea60000000800 */
[----:B------:R-:W-:-:S05]  /*c3a0*/  FADD.FTZ R21, R209, R180 ;  /* 0x000000b4d1157221 */ /* 0x000fca0000010000 */
[----:B------:R-:W3:Y:S01]  /*c3b0*/  MUFU.EX2 R183, R183 ;  /* 0x000000b700b77308 */ /* 0x000ee20000000800 */
[----:B0-----:R-:W-:Y:S01]  /*c3c0*/  F2FP.BF16.F32.PACK_AB R165, R179, R178 ;  /* 0x000000b2b3a5723e */ /* 0x001fe200000010ff */
[----:B------:R-:W-:-:S04]  /*c3d0*/  FADD.FTZ R178, R178, R175 ;  /* 0x000000afb2b27221 */ /* 0x000fc80000010000 */
[----:B------:R-:W-:-:S04]  /*c3e0*/  FADD.FTZ R179, R179, R178 ;  /* 0x000000b2b3b37221 */ /* 0x000fc80000010000 */
[----:B--2---:R-:W-:Y:S01]  /*c3f0*/  FADD.FTZ R20, R182, R179 ;  /* 0x000000b3b6147221 */ /* 0x004fe20000010000 */
[----:B---3--:R-:W-:-:S03]  /*c400*/  F2FP.BF16.F32.PACK_AB R167, R183, R182 ;  /* 0x000000b6b7a7723e */ /* 0x008fc600000010ff */
[----:B------:R-:W-:Y:S02]  /*c410*/  FADD.FTZ R20, R183, R20 ;  /* 0x00000014b7147221 */ /* 0x000fe40000010000 */
[----:B------:R1:W-:Y:S01]  /*c420*/  STSM.16.M88.4 [R189], R164 ;  /* 0x000000a4bd007844 */ /* 0x0003e20000000200 */
[----:B------:R-:W-:-:S06]  /*c430*/  WARPGROUP.ARRIVE ;  /* 0x00000000000079c5 */ /* 0x000fcc0000000000 */
        /* <DEDUP_REMOVED lines=32> */
.L_x_7477:
        /* <DEDUP_REMOVED lines=9> */
.L_x_7467:
[----:B------:R-:W2:Y:S01]  /*c6d0*/  SHFL.BFLY PT, R0, R21, 0x2, 0x1f ;  /* 0x0c401f0015007f89 */ /* 0x000ea200000e0000 */
[----:B------:R-:W-:Y:S08]  /*c6e0*/  BAR.ARV 0x8, 0x100 ;  /* 0x0204000000007b1d */ /* 0x000ff00000002000 */
[----:B------:R-:W-:Y:S01]  /*c6f0*/  BAR.SYNC.DEFER_BLOCKING 0xf, 0x100 ;  /* 0x03c4000000007b1d */ /* 0x000fe20000010000 */
[----:B------:R-:W-:Y:S01]  /*c700*/  ISETP.NE.AND P0, PT, R194, RZ, PT ;  /* 0x000000ffc200720c */ /* 0x000fe20003f05270 */
[----:B------:R-:W-:Y:S01]  /*c710*/  IMAD.U32 R8, RZ, RZ, UR6 ;  /* 0x00000006ff087e24 */ /* 0x000fe2000f8e00ff */
[----:B------:R-:W-:-:S03]  /*c720*/  LEA R7, R22, R192, 0x6 ;  /* 0x000000c016077211 */ /* 0x000fc600078e30ff */
[----:B------:R-:W3:Y:S01]  /*c730*/  SHFL.BFLY PT, R5, R20, 0x2, 0x1f ;  /* 0x0c401f0014057f89 */ /* 0x000ee200000e0000 */
[----:B--2---:R-:W-:-:S07]  /*c740*/  FADD.FTZ R2, R0, R21 ;  /* 0x0000001500027221 */ /* 0x004fce0000010000 */
[----:B------:R-:W-:Y:S01]  /*c750*/  @!P0 IMAD R198, R7, 0x4, R198 ;  /* 0x0000000407c68824 */ /* 0x000fe200078e02c6 */
[----:B------:R-:W2:Y:S01]  /*c760*/  SHFL.BFLY PT, R3, R2, 0x1, 0x1f ;  /* 0x0c201f0002037f89 */ /* 0x000ea200000e0000 */
[----:B---3--:R-:W-:-:S05]  /*c770*/  FADD.FTZ R5, R5, R20 ;  /* 0x0000001405057221 */ /* 0x008fca0000010000 */
[----:B------:R-:W3:Y:S01]  /*c780*/  SHFL.BFLY PT, R0, R5, 0x1, 0x1f ;  /* 0x0c201f0005007f89 */ /* 0x000ee200000e0000 */
[----:B--2---:R-:W-:Y:S01]  /*c790*/  FADD.FTZ R4, R2, R3 ;  /* 0x0000000302047221 */ /* 0x004fe20000010000 */
[----:B------:R-:W-:Y:S02]  /*c7a0*/  IMAD.MOV.U32 R3, RZ, RZ, RZ ;  /* 0x000000ffff037224 */ /* 0x000fe400078e00ff */
[----:B------:R-:W-:Y:S02]  /*c7b0*/  IMAD.MOV.U32 R2, RZ, RZ, -0x800000 ;  /* 0xff800000ff027424 */ /* 0x000fe400078e00ff */
[----:B------:R-:W-:-:S13]  /*c7c0*/  FSETP.NE.FTZ.AND P1, PT, R4, RZ, PT ;  /* 0x000000ff0400720b */ /* 0x000fda0003f35000 */
[----:B------:R-:W2:Y:S01]  /*c7d0*/  @P1 MUFU.RCP R3, R4 ;  /* 0x0000000400031308 */ /* 0x000ea20000001000 */
[----:B---3--:R-:W-:Y:S01]  /*c7e0*/  FADD.FTZ R6, R5, R0 ;  /* 0x0000000005067221 */ /* 0x008fe20000010000 */
[----:B------:R-:W-:-:S04]  /*c7f0*/  IMAD.MOV.U32 R0, RZ, RZ, RZ ;  /* 0x000000ffff007224 */ /* 0x000fc800078e00ff */
[----:B------:R-:W-:Y:S02]  /*c800*/  FSETP.NE.FTZ.AND P2, PT, R6, RZ, PT ;  /* 0x000000ff0600720b */ /* 0x000fe40003f55000 */
[----:B------:R3:W4:Y:S01]  /*c810*/  @P1 MUFU.LG2 R5, R4 ;  /* 0x0000000400051308 */ /* 0x0007220000000c00 */
[----:B--2---:R2:W-:Y:S01]  /*c820*/  @!P0 STS [R198+0x38400], R3 ;  /* 0x03840003c6008388 */ /* 0x0045e20000000800 */
[----:B---3--:R-:W-:Y:S02]  /*c830*/  IMAD.MOV.U32 R4, RZ, RZ, -0x800000 ;  /* 0xff800000ff047424 */ /* 0x008fe400078e00ff */
[----:B------:R-:W-:-:S07]  /*c840*/  FMUL.FTZ R24, R24, R3 ;  /* 0x0000000318187220 */ /* 0x000fce0000410000 */
[----:B------:R-:W3:Y:S01]  /*c850*/  @P2 MUFU.RCP R0, R6 ;  /* 0x0000000600002308 */ /* 0x000ee20000001000 */
[----:B------:R-:W-:Y:S01]  /*c860*/  @P2 FMUL.FTZ R8, R8, 0.69314718246459960938 ;  /* 0x3f31721808082820 */ /* 0x000fe20000410000 */
[-C--:B------:R-:W-:Y:S01]  /*c870*/  FMUL.FTZ R25, R25, R3.reuse ;  /* 0x0000000319197220 */ /* 0x080fe20000410000 */
[-C--:B------:R-:W-:Y:S01]  /*c880*/  FMUL.FTZ R28, R28, R3.reuse ;  /* 0x000000031c1c7220 */ /* 0x080fe20000410000 */
[-C--:B------:R-:W-:Y:S01]  /*c890*/  FMUL.FTZ R29, R29, R3.reuse ;  /* 0x000000031d1d7220 */ /* 0x080fe20000410000 */
[----:B----4-:R-:W-:Y:S01]  /*c8a0*/  @P1 FMUL.FTZ R5, R5, 0.69314718246459960938 ;  /* 0x3f31721805051820 */ /* 0x010fe20000410000 */
[-C--:B------:R-:W-:Y:S01]  /*c8b0*/  FMUL.FTZ R32, R32, R3.reuse ;  /* 0x0000000320207220 */ /* 0x080fe20000410000 */
[-C--:B------:R-:W-:Y:S01]  /*c8c0*/  FMUL.FTZ R33, R33, R3.reuse ;  /* 0x0000000321217220 */ /* 0x080fe20000410000 */
[----:B------:R4:W5:Y:S01]  /*c8d0*/  @P2 MUFU.LG2 R7, R6 ;  /* 0x0000000600072308 */ /* 0x0009620000000c00 */
        /* <DEDUP_REMOVED lines=8> */
[----:B---3--:R2:W-:Y:S01]  /*c960*/  @!P0 STS [R198+0x38420], R0 ;  /* 0x03842000c6008388 */ /* 0x0085e20000000800 */
[----:B----4-:R-:W-:-:S02]  /*c970*/  IMAD.U32 R6, RZ, RZ, UR6 ;  /* 0x00000006ff067e24 */ /* 0x010fc4000f8e00ff */
[-C--:B------:R-:W-:Y:S01]  /*c980*/  FMUL.FTZ R52, R52, R3.reuse ;  /* 0x0000000334347220 */ /* 0x080fe20000410000 */
[-C--:B------:R-:W-:Y:S01]  /*c990*/  FMUL.FTZ R53, R53, R3.reuse ;  /* 0x0000000335357220 */ /* 0x080fe20000410000 */
[-C--:B------:R-:W-:Y:S01]  /*c9a0*/  FMUL.FTZ R56, R56, R3.reuse ;  /* 0x0000000338387220 */ /* 0x080fe20000410000 */
[----:B------:R-:W-:Y:S01]  /*c9b0*/  @P1 FMUL.FTZ R6, R6, 0.69314718246459960938 ;  /* 0x3f31721806061820 */ /* 0x000fe20000410000 */
[-C--:B------:R-:W-:Y:S01]  /*c9c0*/  FMUL.FTZ R57, R57, R3.reuse ;  /* 0x0000000339397220 */ /* 0x080fe20000410000 */
[-C--:B------:R-:W-:Y:S01]  /*c9d0*/  FMUL.FTZ R60, R60, R3.reuse ;  /* 0x000000033c3c7220 */ /* 0x080fe20000410000 */
[----:B-----5:R-:W-:Y:S01]  /*c9e0*/  @P2 FMUL.FTZ R7, R7, 0.69314718246459960938 ;  /* 0x3f31721807072820 */ /* 0x020fe20000410000 */
        /* <DEDUP_REMOVED lines=112> */
[----:B--2---:R-:W-:Y:S06]  /*d0f0*/  BAR.ARV 0xe, 0x100 ;  /* 0x0384000000007b1d */ /* 0x004fec0000002000 */
.L_x_7436:
[----:B------:R-:W-:Y:S05]  /*d100*/  @P0 BRA `(.L_x_7479) ;  /* 0x0000002400080947 */ /* 0x000fea0003800000 */
[----:B------:R-:W2:Y:S01]  /*d110*/  LDL R156, [R1] ;  /* 0x00000000019c7983 */ /* 0x000ea20000100800 */
[----:B------:R-:W3:Y:S01]  /*d120*/  S2UR UR5, SR_CgaCtaId ;  /* 0x00000000000579c3 */ /* 0x000ee20000008800 */
[----:B------:R-:W-:Y:S01]  /*d130*/  UMOV UR4, 0x400 ;  /* 0x0000040000047882 */ /* 0x000fe20000000000 */
[----:B------:R-:W4:Y:S06]  /*d140*/  S2R R0, SR_TID.X ;  /* 0x0000000000007919 */ /* 0x000f2c0000002100 */
[----:B------:R-:W5:Y:S08]  /*d150*/  S2UR UR6, SR_CTAID.Y ;  /* 0x00000000000679c3 */ /* 0x000f700000002600 */
[----:B------:R-:W5:Y:S08]  /*d160*/  LDC R10, c[0x0][0xd50] ;  /* 0x00035400ff0a7b82 */ /* 0x000f700000000800 */
[----:B------:R-:W0:Y:S01]  /*d170*/  LDC R6, c[0x0][0xce8] ;  /* 0x00033a00ff067b82 */ /* 0x000e220000000800 */
[----:B---3--:R-:W-:-:S04]  /*d180*/  ULEA UR4, UR5, UR4, 0x18 ;  /* 0x0000000405047291 */ /* 0x008fc8000f8ec03f */
[----:B------:R-:W-:-:S04]  /*d190*/  UIADD3 UR4, UR4, 0x38820, URZ ;  /* 0x0003882004047890 */ /* 0x000fc8000fffe03f */
[----:B------:R-:W-:Y:S01]  /*d1a0*/  UPRMT UR4, URZ, 0x654, UR4 ;  /* 0x000006543f047896 */ /* 0x000fe20008000004 */
[----:B------:R-:W-:Y:S01]  /*d1b0*/  BAR.SYNC.DEFER_BLOCKING 0x1, 0x100 ;  /* 0x0044000000007b1d */ /* 0x000fe20000010000 */
[----:B----4-:R-:W-:-:S05]  /*d1c0*/  VIADD R20, R0, 0xffffff80 ;  /* 0xffffff8000147836 */ /* 0x010fca0000000000 */
[----:B------:R-:W-:-:S04]  /*d1d0*/  SHF.R.S32.HI R21, RZ, 0x1f, R20 ;  /* 0x0000001fff157819 */ /* 0x000fc80000011414 */
[----:B------:R-:W-:-:S04]  /*d1e0*/  LEA.HI R9, R21, R20, RZ, 0x7 ;  /* 0x0000001415097211 */ /* 0x000fc800078f38ff */
[----:B------:R-:W-:Y:S02]  /*d1f0*/  SHF.R.S32.HI R0, RZ, 0x7, R9 ;  /* 0x00000007ff007819 */ /* 0x000fe40000011409 */
[----:B------:R-:W-:Y:S02]  /*d200*/  LOP3.LUT R5, R9, 0xffffff80, RZ, 0xc0, !PT ;  /* 0xffffff8009057812 */ /* 0x000fe400078ec0ff */
[----:B0-----:R-:W-:Y:S01]  /*d210*/  ISETP.NE.AND P1, PT, R6, 0x1, PT ;  /* 0x000000010600780c */ /* 0x001fe20003f25270 */
[----:B------:R-:W0:Y:S02]  /*d220*/  SHFL.IDX PT, R7, R0, RZ, 0x1f ;  /* 0x00001fff00077589 */ /* 0x000e2400000e0000 */
[----:B------:R-:W-:Y:S01]  /*d230*/  IMAD.IADD R8, R20, 0x1, -R5 ;  /* 0x0000000114087824 */ /* 0x000fe200078e0a05 */
[----:B------:R-:W-:Y:S04]  /*d240*/  SYNCS.ARRIVE.TRANS64.RED.A1T0 RZ, [UR4], RZ ;  /* 0x000000ffffff79a7 */ /* 0x000fe80008100404 */
[----:B------:R-:W-:-:S02]  /*d250*/  SHF.R.S32.HI R155, RZ, 0x1f, R8 ;  /* 0x0000001fff9b7819 */ /* 0x000fc40000011408 */
[----:B0-----:R-:W-:Y:S02]  /*d260*/  ISETP.NE.AND P0, PT, R7, RZ, PT ;  /* 0x000000ff0700720c */ /* 0x001fe40003f05270 */
[----:B------:R-:W-:-:S04]  /*d270*/  LEA.HI R7, R155, R8, RZ, 0x2 ;  /* 0x000000089b077211 */ /* 0x000fc800078f10ff */
[----:B------:R-:W-:Y:S02]  /*d280*/  SHF.R.S32.HI R154, RZ, 0x2, R7 ;  /* 0x00000002ff9a7819 */ /* 0x000fe40000011407 */
[----:B--2---:R-:W-:-:S13]  /*d290*/  R2UR UR7, R156 ;  /* 0x000000009c0772ca */ /* 0x004fda00000e0000 */
[----:B------:R-:W-:-:S04]  /*d2a0*/  IMAD R3, RZ, RZ, -UR7 ;  /* 0x80000007ff037e24 */ /* 0x000fc8000f8e02ff */
[----:B-----5:R-:W-:Y:S01]  /*d2b0*/  IMAD R3, R10, R3, UR6 ;  /* 0x000000060a037e24 */ /* 0x020fe2000f8e0203 */
[----:B------:R-:W-:-:S04]  /*d2c0*/  USHF.R.S32.HI UR6, URZ, 0x1f, UR7 ;  /* 0x0000001f3f067899 */ /* 0x000fc80008011407 */
[----:B------:R-:W-:Y:S01]  /*d2d0*/  SHF.R.S32.HI R5, RZ, 0x1f, R3 ;  /* 0x0000001fff057819 */ /* 0x000fe20000011403 */
[----:B------:R-:W-:Y:S07]  /*d2e0*/  @P0 BRA `(.L_x_7480) ;  /* 0x0000000400480947 */ /* 0x000fee0003800000 */
[----:B------:R-:W0:Y:S01]  /*d2f0*/  LDC R16, c[0x0][0xce8] ;  /* 0x00033a00ff107b82 */ /* 0x000e220000000800 */
[----:B------:R-:W-:Y:S01]  /*d300*/  LOP3.LUT R9, R9, 0xffffff80, RZ, 0xc0, !PT ;  /* 0xffffff8009097812 */ /* 0x000fe200078ec0ff */
[----:B------:R-:W2:Y:S01]  /*d310*/  S2R R22, SR_CTAID.X ;  /* 0x0000000000167919 */ /* 0x000ea20000002500 */
[----:B------:R-:W-:Y:S01]  /*d320*/  LEA.HI R11, R21, R20, RZ, 0x2 ;  /* 0x00000014150b7211 */ /* 0x000fe200078f10ff */
[----:B------:R-:W-:Y:S01]  /*d330*/  ULDC.64 UR4, c[0x0][0xcd0] ;  /* 0x0003340000047ab9 */ /* 0x000fe20000000a00 */
[----:B------:R-:W-:Y:S01]  /*d340*/  R2UR UR10, R156 ;  /* 0x000000009c0a72ca */ /* 0x000fe200000e0000 */
[C---:B------:R-:W-:Y:S01]  /*d350*/  IMAD.IADD R23, R20.reuse, 0x1, -R9 ;  /* 0x0000000114177824 */ /* 0x040fe200078e0a09 */
[----:B------:R-:W-:Y:S01]  /*d360*/  LOP3.LUT R11, R11, 0xfffffffc, RZ, 0xc0, !PT ;  /* 0xfffffffc0b0b7812 */ /* 0x000fe200078ec0ff */
[----:B------:R-:W3:Y:S03]  /*d370*/  S2UR UR7, SR_CTAID.Z ;  /* 0x00000000000779c3 */ /* 0x000ee60000002700 */
[----:B------:R-:W-:Y:S01]  /*d380*/  SHF.R.S32.HI R10, RZ, 0x1f, R23 ;  /* 0x0000001fff0a7819 */ /* 0x000fe20000011417 */
[----:B------:R-:W-:-:S03]  /*d390*/  IMAD.IADD R11, R20, 0x1, -R11 ;  /* 0x00000001140b7824 */ /* 0x000fc600078e0a0b */
[CC--:B-1----:R-:W-:Y:S01]  /*d3a0*/  LEA.HI R152, R10.reuse, R23.reuse, RZ, 0x2 ;  /* 0x000000170a987211 */ /* 0x0c2fe200078f10ff */
[----:B------:R-:W1:Y:S01]  /*d3b0*/  LDC.64 R18, c[0x0][0xcd8] ;  /* 0x00033600ff127b82 */ /* 0x000e620000000a00 */
[----:B------:R-:W-:Y:S01]  /*d3c0*/  LEA.HI R10, R10, R23, RZ, 0x5 ;  /* 0x000000170a0a7211 */ /* 0x000fe200078f28ff */
[----:B------:R-:W-:Y:S01]  /*d3d0*/  UIMAD.WIDE.U32 UR8, UR10, UR4, URZ ;  /* 0x000000040a0872a5 */ /* 0x000fe2000f8e003f */
[--C-:B------:R-:W-:Y:S01]  /*d3e0*/  SHF.R.S32.HI R9, RZ, 0x2, R152.reuse ;  /* 0x00000002ff097819 */ /* 0x100fe20000011498 */
[----:B------:R-:W-:Y:S01]  /*d3f0*/  UIMAD UR4, UR6, UR4, URZ ;  /* 0x00000004060472a4 */ /* 0x000fe2000f8e023f */
[----:B------:R-:W-:Y:S02]  /*d400*/  SHF.R.S32.HI R12, RZ, 0x1f, R152 ;  /* 0x0000001fff0c7819 */ /* 0x000fe40000011498 */
[----:B------:R-:W-:Y:S01]  /*d410*/  SHF.R.S32.HI R10, RZ, 0x5, R10 ;  /* 0x00000005ff0a7819 */ /* 0x000fe2000001140a */
[----:B------:R-:W-:Y:S01]  /*d420*/  UIMAD UR4, UR10, UR5, UR4 ;  /* 0x000000050a0472a4 */ /* 0x000fe2000f8e0204 */
[----:B0-----:R-:W-:-:S02]  /*d430*/  ISETP.NE.AND P0, PT, R16, 0x1, PT ;  /* 0x000000011000780c */ /* 0x001fc40003f05270 */
[----:B------:R-:W-:Y:S01]  /*d440*/  LEA.HI R12, R12, R9, RZ, 0x3 ;  /* 0x000000090c0c7211 */ /* 0x000fe200078f18ff */
[----:B------:R-:W-:Y:S01]  /*d450*/  UIADD3 UR4, UR9, UR4, URZ ;  /* 0x0000000409047290 */ /* 0x000fe2000fffe03f */
[----:B------:R-:W-:Y:S02]  /*d460*/  LOP3.LUT R152, R152, 0x7ffffffc, RZ, 0xc0, !PT ;  /* 0x7ffffffc98987812 */ /* 0x000fe400078ec0ff */
[----:B------:R-:W-:Y:S01]  /*d470*/  LOP3.LUT R12, R12, 0xfffffff8, RZ, 0xc0, !PT ;  /* 0xfffffff80c0c7812 */ /* 0x000fe200078ec0ff */
[----:B---3--:R-:W-:Y:S02]  /*d480*/  USHF.R.S32.HI UR5, URZ, 0x1f, UR7 ;  /* 0x0000001f3f057899 */ /* 0x008fe40008011407 */
[----:B------:R-:W-:Y:S02]  /*d490*/  IMAD.IADD R152, R23, 0x1, -R152 ;  /* 0x0000000117987824 */ /* 0x000fe400078e0a98 */
[----:B------:R-:W-:Y:S01]  /*d4a0*/  IMAD.IADD R9, R9, 0x1, -R12 ;  /* 0x0000000109097824 */ /* 0x000fe200078e0a0c */
[----:B------:R-:W-:Y:S01]  /*d4b0*/  LEA.HI R12, R11, R11, RZ, 0x1 ;  /* 0x0000000b0b0c7211 */ /* 0x000fe200078f08ff */
[----:B------:R-:W0:Y:S01]  /*d4c0*/  @P0 LDC R14, c[0x0][0xcec] ;  /* 0x00033b00ff0e0b82 */ /* 0x000e220000000800 */
[----:B------:R-:W-:-:S02]  /*d4d0*/  IMAD.SHL.U32 R152, R152, 0x2, RZ ;  /* 0x0000000298987824 */ /* 0x000fc400078e00ff */
[----:B------:R-:W-:Y:S01]  /*d4e0*/  LOP3.LUT R12, R12, 0x1ffffffe, RZ, 0xc0, !PT ;  /* 0x1ffffffe0c0c7812 */ /* 0x000fe200078ec0ff */
[----:B------:R-:W-:Y:S02]  /*d4f0*/  IMAD R153, R10, 0x10, R9 ;  /* 0x000000100a997824 */ /* 0x000fe400078e0209 */
[----:B------:R-:W-:Y:S02]  /*d500*/  IMAD.U32 R10, RZ, RZ, UR8 ;  /* 0x00000008ff0a7e24 */ /* 0x000fe4000f8e00ff */
[----:B------:R-:W3:Y:S01]  /*d510*/  @P0 LDC R17, c[0x0][0xcf0] ;  /* 0x00033c00ff110b82 */ /* 0x000ee20000000800 */
[----:B------:R-:W-:Y:S02]  /*d520*/  IMAD.IADD R12, R11, 0x1, -R12 ;  /* 0x000000010b0c7824 */ /* 0x000fe400078e0a0c */
[----:B------:R-:W-:Y:S01]  /*d530*/  IMAD.U32 R11, RZ, RZ, UR9 ;  /* 0x00000009ff0b7e24 */ /* 0x000fe2000f8e00ff */
[----:B------:R-:W-:Y:S01]  /*d540*/  MOV R11, UR4 ;  /* 0x00000004000b7c02 */ /* 0x000fe20008000f00 */
[----:B------:R-:W-:-:S02]  /*d550*/  IMAD R9, R12, 0x8, R153 ;  /* 0x000000080c097824 */ /* 0x000fc400078e0299 */
[----:B-1----:R-:W-:Y:S01]  /*d560*/  IMAD R12, R18, UR5, RZ ;  /* 0x00000005120c7c24 */ /* 0x002fe2000f8e02ff */
[----:B------:R-:W-:Y:S01]  /*d570*/  ULDC.64 UR4, c[0x0][0xce0] ;  /* 0x0003380000047ab9 */ /* 0x000fe20000000a00 */
[----:B--2---:R-:W-:Y:S02]  /*d580*/  IMAD R9, R22, 0x40, R9 ;  /* 0x0000004016097824 */ /* 0x004fe400078e0209 */
[----:B------:R-:W-:Y:S02]  /*d590*/  IMAD R15, R19, UR7, R12 ;  /* 0x00000007130f7c24 */ /* 0x000fe4000f8e020c */
[----:B------:R-:W-:Y:S02]  /*d5a0*/  IMAD.MOV.U32 R13, RZ, RZ, R9 ;  /* 0x000000ffff0d7224 */ /* 0x000fe400078e0009 */
        /* <DEDUP_REMOVED lines=8> */
[----:B------:R-:W-:-:S03]  /*d630*/  IADD3 R10, P0, R13, R10, RZ ;  /* 0x0000000a0d0a7210 */ /* 0x000fc60007f1e0ff */
[----:B------:R-:W-:Y:S02]  /*d640*/  IMAD R9, R16, R14, R9 ;  /* 0x0000000e10097224 */ /* 0x000fe400078e0209 */
[----:B------:R-:W-:Y:S01]  /*d650*/  IMAD R14, R3, UR5, R12 ;  /* 0x00000005030e7c24 */ /* 0x000fe2000f8e020c */
[----:B------:R-:W-:Y:S02]  /*d660*/  ULDC.64 UR4, c[0x0][0xcc8] ;  /* 0x0003320000047ab9 */ /* 0x000fe40000000a00 */
        /* <DEDUP_REMOVED lines=10> */
[----:B------:R-:W-:Y:S01]  /*d710*/  LOP3.LUT R11, R12, 0xfffffe, RZ, 0xc0, !PT ;  /* 0x00fffffe0c0b7812 */ /* 0x000fe200078ec0ff */
[----:B------:R-:W-:Y:S01]  /*d720*/  IMAD R14, R16, UR4, RZ ;  /* 0x00000004100e7c24 */ /* 0x000fe2000f8e02ff */
[----:B------:R-:W-:Y:S01]  /*d730*/  LEA.HI.X R18, R10, UR5, R9, 0x2, P0 ;  /* 0x000000050a127c11 */ /* 0x000fe200080f1409 */
[----:B------:R-:W-:Y:S01]  /*d740*/  SHFL.IDX PT, R12, R17, 0x1, 0x1c1f ;  /* 0x003c1f00110c7f89 */ /* 0x000fe200000e0000 */
[----:B------:R-:W-:-:S02]  /*d750*/  IMAD R9, R22, 0x40, R153 ;  /* 0x0000004016097824 */ /* 0x000fc400078e0299 */
[----:B------:R-:W-:Y:S01]  /*d760*/  IMAD.IADD R15, R0, 0x1, -R11 ;  /* 0x00000001000f7824 */ /* 0x000fe200078e0a0b */
[----:B------:R-:W-:Y:S03]  /*d770*/  SHFL.IDX PT, R10, R17, RZ, 0x1c1f ;  /* 0x001c1fff110a7589 */ /* 0x000fe600000e0000 */
        /* <DEDUP_REMOVED lines=9> */
.L_x_7480:
[----:B------:R-:W2:Y:S01]  /*d810*/  S2R R14, SR_CTAID.X ;  /* 0x00000000000e7919 */ /* 0x000ea20000002500 */
[----:B------:R-:W-:Y:S01]  /*d820*/  LEA.HI R21, R21, R20, RZ, 0x2 ;  /* 0x0000001415157211 */ /* 0x000fe200078f10ff */
[----:B------:R-:W3:Y:S01]  /*d830*/  S2UR UR7, SR_CTAID.Z ;  /* 0x00000000000779c3 */ /* 0x000ee20000002700 */
[----:B------:R-:W-:Y:S01]  /*d840*/  SHF.R.S32.HI R9, RZ, 0x1f, R7 ;  /* 0x0000001fff097819 */ /* 0x000fe20000011407 */
[----:B------:R-:W-:Y:S01]  /*d850*/  ULDC.64 UR8, c[0x0][0xc38] ;  /* 0x00030e0000087ab9 */ /* 0x000fe20000000a00 */
[----:B------:R-:W-:Y:S01]  /*d860*/  LOP3.LUT R21, R21, 0xfffffffc, RZ, 0xc0, !PT ;  /* 0xfffffffc15157812 */ /* 0x000fe200078ec0ff */
[----:B------:R-:W-:Y:S01]  /*d870*/  UIMAD UR6, UR6, UR8, URZ ;  /* 0x00000008060672a4 */ /* 0x000fe2000f8e023f */
[----:B------:R-:W-:Y:S01]  /*d880*/  LEA.HI R9, R9, R154, RZ, 0x3 ;  /* 0x0000009a09097211 */ /* 0x000fe200078f18ff */
[----:B------:R-:W-:Y:S01]  /*d890*/  BSSY B0, `(.L_x_7481) ;  /* 0x0000102000007945 */ /* 0x000fe20003800000 */
[----:B------:R-:W-:Y:S01]  /*d8a0*/  R2UR UR10, R156 ;  /* 0x000000009c0a72ca */ /* 0x000fe200000e0000 */
[----:B------:R-:W-:Y:S01]  /*d8b0*/  IMAD.IADD R21, R20, 0x1, -R21 ;  /* 0x0000000114157824 */ /* 0x000fe200078e0a15 */
[----:B0-----:R-:W0:Y:S01]  /*d8c0*/  LDC.64 R12, c[0x0][0xc40] ;  /* 0x00031000ff0c7b82 */ /* 0x001e220000000a00 */
[----:B------:R-:W-:-:S02]  /*d8d0*/  LOP3.LUT R9, R9, 0xfffffff8, RZ, 0xc0, !PT ;  /* 0xfffffff809097812 */ /* 0x000fc400078ec0ff */
[----:B------:R-:W-:Y:S02]  /*d8e0*/  LEA.HI R155, R155, R8, RZ, 0x5 ;  /* 0x000000089b9b7211 */ /* 0x000fe400078f28ff */
[----:B------:R-:W-:Y:S01]  /*d8f0*/  LEA.HI R2, R21, R21, RZ, 0x1 ;  /* 0x0000001515027211 */ /* 0x000fe200078f08ff */
[----:B------:R-:W-:Y:S01]  /*d900*/  IMAD.IADD R154, R154, 0x1, -R9 ;  /* 0x000000019a9a7824 */ /* 0x000fe200078e0a09 */
[----:B------:R-:W-:Y:S01]  /*d910*/  SHF.R.S32.HI R155, RZ, 0x5, R155 ;  /* 0x00000005ff9b7819 */ /* 0x000fe2000001149b */
[----:B------:R-:W4:Y:S01]  /*d920*/  @P1 LDC R4, c[0x0][0xcec] ;  /* 0x00033b00ff041b82 */ /* 0x000f220000000800 */
[----:B------:R-:W-:Y:S02]  /*d930*/  LOP3.LUT R2, R2, 0x1ffffffe, RZ, 0xc0, !PT ;  /* 0x1ffffffe02027812 */ /* 0x000fe400078ec0ff */
[----:B------:R-:W-:Y:S01]  /*d940*/  UIMAD.WIDE.U32 UR4, UR10, UR8, URZ ;  /* 0x000000080a0472a5 */ /* 0x000fe2000f8e003f */
[----:B------:R-:W-:Y:S01]  /*d950*/  IMAD R155, R155, 0x10, R154 ;  /* 0x000000109b9b7824 */ /* 0x000fe200078e029a */
[----:B------:R-:W-:Y:S01]  /*d960*/  UIMAD UR6, UR10, UR9, UR6 ;  /* 0x000000090a0672a4 */ /* 0x000fe2000f8e0206 */
[----:B------:R-:W-:Y:S01]  /*d970*/  IMAD.IADD R2, R21, 0x1, -R2 ;  /* 0x0000000115027824 */ /* 0x000fe200078e0a02 */
[----:B---3--:R-:W-:Y:S01]  /*d980*/  USHF.R.S32.HI UR8, URZ, 0x1f, UR7 ;  /* 0x0000001f3f087899 */ /* 0x008fe20008011407 */
[----:B------:R-:W3:Y:S01]  /*d990*/  @P1 LDC R17, c[0x0][0xcf0] ;  /* 0x00033c00ff111b82 */ /* 0x000ee20000000800 */
[----:B------:R-:W-:Y:S01]  /*d9a0*/  UIADD3 UR6, UR5, UR6, URZ ;  /* 0x0000000605067290 */ /* 0x000fe2000fffe03f */
[----:B------:R-:W-:Y:S01]  /*d9b0*/  IMAD R9, R2, 0x8, R155 ;  /* 0x0000000802097824 */ /* 0x000fe200078e029b */
[----:B------:R-:W-:Y:S01]  /*d9c0*/  MOV R10, UR4 ;  /* 0x00000004000a7c02 */ /* 0x000fe20008000f00 */
[----:B------:R-:W-:Y:S01]  /*d9d0*/  IMAD.U32 R11, RZ, RZ, UR5 ;  /* 0x00000005ff0b7e24 */ /* 0x000fe2000f8e00ff */
[----:B------:R-:W-:Y:S01]  /*d9e0*/  ULDC.64 UR4, c[0x0][0xc48] ;  /* 0x0003120000047ab9 */ /* 0x000fe20000000a00 */
[----:B--2---:R-:W-:-:S02]  /*d9f0*/  IMAD R15, R14, 0x40, R9 ;  /* 0x000000400e0f7824 */ /* 0x004fc400078e0209 */
[----:B------:R-:W-:Y:S02]  /*da00*/  IMAD.U32 R11, RZ, RZ, UR6 ;  /* 0x00000006ff0b7e24 */ /* 0x000fe4000f8e00ff */
[C---:B0-----:R-:W-:Y:S02]  /*da10*/  IMAD R2, R12.reuse, UR8, RZ ;  /* 0x000000080c027c24 */ /* 0x041fe4000f8e02ff */
[----:B------:R-:W-:-:S04]  /*da20*/  IMAD.WIDE.U32 R10, R12, UR7, R10 ;  /* 0x000000070c0a7c25 */ /* 0x000fc8000f8e000a */
[----:B----4-:R-:W-:-:S04]  /*da30*/  @P1 IMAD.HI.U32 R4, R15, R4, RZ ;  /* 0x000000040f041227 */ /* 0x010fc800078e00ff */
[----:B------:R-:W-:Y:S02]  /*da40*/  IMAD R13, R13, UR7, R2 ;  /* 0x000000070d0d7c24 */ /* 0x000fe4000f8e0202 */
[----:B------:R-:W-:Y:S01]  /*da50*/  IMAD.MOV.U32 R9, RZ, RZ, R15 ;  /* 0x000000ffff097224 */ /* 0x000fe200078e000f */
[----:B---3--:R-:W-:Y:S01]  /*da60*/  @P1 SHF.R.U32.HI R9, RZ, R17, R4 ;  /* 0x00000011ff091219 */ /* 0x008fe20000011604 */
[----:B------:R-:W-:Y:S02]  /*da70*/  IMAD R2, R5, UR4, RZ ;  /* 0x0000000405027c24 */ /* 0x000fe4000f8e02ff */
[----:B------:R-:W-:Y:S01]  /*da80*/  IMAD.IADD R11, R11, 0x1, R13 ;  /* 0x000000010b0b7824 */ /* 0x000fe200078e020d */
[--C-:B------:R-:W-:Y:S01]  /*da90*/  SHF.R.S32.HI R4, RZ, 0x1f, R9.reuse ;  /* 0x0000001fff047819 */ /* 0x100fe20000011409 */
[----:B------:R-:W-:Y:S02]  /*daa0*/  IMAD R13, R3, UR5, R2 ;  /* 0x00000005030d7c24 */ /* 0x000fe4000f8e0202 */
[----:B------:R-:W-:-:S02]  /*dab0*/  IMAD.MOV R5, RZ, RZ, -R9 ;  /* 0x000000ffff057224 */ /* 0x000fc400078e0a09 */
        /* <DEDUP_REMOVED lines=24> */
[----:B------:R0:W2:Y:S01]  /*dc40*/  SHFL.IDX PT, R2, R4, RZ, 0x1c1f ;  /* 0x001c1fff04027589 */ /* 0x0000a200000e0000 */
[----:B------:R-:W-:Y:S01]  /*dc50*/  IMAD.IADD R0, R8, 0x1, -R9 ;  /* 0x0000000108007824 */ /* 0x000fe200078e0a09 */
[----:B------:R-:W-:-:S02]  /*dc60*/  ISETP.GE.AND P0, PT, R7, R6, PT ;  /* 0x000000060700720c */ /* 0x000fc40003f06270 */
[----:B------:R0:W3:Y:S01]  /*dc70*/  SHFL.IDX PT, R3, R5, RZ, 0x1c1f ;  /* 0x001c1fff05037589 */ /* 0x0000e200000e0000 */
[----:B------:R-:W-:-:S04]  /*dc80*/  IMAD R0, R11, 0x80, R0 ;  /* 0x000000800b007824 */ /* 0x000fc800078e0200 */
[----:B------:R-:W-:-:S06]  /*dc90*/  IMAD.SHL.U32 R0, R0, 0x2, RZ ;  /* 0x0000000200007824 */ /* 0x000fcc00078e00ff */
[----:B0-----:R-:W-:Y:S05]  /*dca0*/  @P0 BRA `(.L_x_7482) ;  /* 0x0000000c00000947 */ /* 0x001fea0003800000 */
[C---:B------:R-:W-:Y:S01]  /*dcb0*/  VIADD R9, R0.reuse, 0x8 ;  /* 0x0000000800097836 */ /* 0x040fe20000000000 */
[----:B------:R-:W-:Y:S01]  /*dcc0*/  ULDC UR4, c[0x0][0xbc8] ;  /* 0x0002f20000047ab9 */ /* 0x000fe20000000800 */
[C---:B------:R-:W-:Y:S01]  /*dcd0*/  VIADD R11, R0.reuse, 0x10 ;  /* 0x00000010000b7836 */ /* 0x040fe20000000000 */
        /* <DEDUP_REMOVED lines=13> */
[----:B------:R-:W-:-:S02]  /*ddb0*/  VIADD R22, R0, 0x50 ;  /* 0x0000005000167836 */ /* 0x000fc40000000000 */
[C---:B------:R-:W-:Y:S01]  /*ddc0*/  @!P2 LEA.HI R8, R0.reuse, R0, RZ, 0x1 ;  /* 0x000000000008a211 */ /* 0x040fe200078f08ff */
[----:B------:R-:W-:Y:S01]  /*ddd0*/  VIADD R23, R0, 0x58 ;  /* 0x0000005800177836 */ /* 0x000fe20000000000 */
[----:B------:R-:W-:Y:S02]  /*dde0*/  @!P3 LEA.HI R10, R9, R9, RZ, 0x1 ;  /* 0x00000009090ab211 */ /* 0x000fe400078f08ff */
[----:B------:R-:W-:Y:S02]  /*ddf0*/  @!P4 LEA.HI R12, R11, R11, RZ, 0x1 ;  /* 0x0000000b0b0cc211 */ /* 0x000fe400078f08ff */
[----:B------:R-:W-:Y:S02]  /*de00*/  @!P5 LEA.HI R14, R13, R13, RZ, 0x1 ;  /* 0x0000000d0d0ed211 */ /* 0x000fe400078f08ff */
[----:B------:R-:W-:Y:S02]  /*de10*/  @!P2 LOP3.LUT R9, R8, 0xfffffffe, RZ, 0xc0, !PT ;  /* 0xfffffffe0809a812 */ /* 0x000fe400078ec0ff */
[----:B------:R-:W-:-:S02]  /*de20*/  @!P3 LOP3.LUT R11, R10, 0xfffffffe, RZ, 0xc0, !PT ;  /* 0xfffffffe0a0bb812 */ /* 0x000fc400078ec0ff */
[----:B------:R-:W-:Y:S01]  /*de30*/  @!P4 LOP3.LUT R13, R12, 0xfffffffe, RZ, 0xc0, !PT ;  /* 0xfffffffe0c0dc812 */ /* 0x000fe200078ec0ff */
[--C-:B--23--:R-:W-:Y:S01]  /*de40*/  @!P2 IMAD.WIDE R8, R9, 0x4, R2.reuse ;  /* 0x000000040908a825 */ /* 0x10cfe200078e0202 */
[----:B------:R-:W-:Y:S02]  /*de50*/  @!P5 LOP3.LUT R15, R14, 0xfffffffe, RZ, 0xc0, !PT ;  /* 0xfffffffe0e0fd812 */ /* 0x000fe400078ec0ff */
[----:B------:R-:W-:Y:S01]  /*de60*/  ISETP.GE.AND P6, PT, R22, UR4, PT ;  /* 0x0000000416007c0c */ /* 0x000fe2000bfc6270 */
        /* <DEDUP_REMOVED lines=11> */
[----:B------:R-:W-:Y:S01]  /*df20*/  ISETP.GE.AND P5, PT, R21, UR4, PT ;  /* 0x0000000415007c0c */ /* 0x000fe2000bfa6270 */
[----:B0-----:R-:W-:Y:S01]  /*df30*/  VIADD R24, R0, 0x60 ;  /* 0x0000006000187836 */ /* 0x001fe20000000000 */
[----:B------:R-:W-:Y:S02]  /*df40*/  @!P1 LEA.HI R17, R17, R17, RZ, 0x1 ;  /* 0x0000001111119211 */ /* 0x000fe400078f08ff */
[----:B------:R-:W-:-:S02]  /*df50*/  @!P0 LOP3.LUT R9, R16, 0xfffffffe, RZ, 0xc0, !PT ;  /* 0xfffffffe10098812 */ /* 0x000fc400078ec0ff */
        /* <DEDUP_REMOVED lines=14> */
[----:B------:R-:W-:Y:S01]  /*e040*/  VIADD R20, R0, 0x78 ;  /* 0x0000007800147836 */ /* 0x000fe20000000000 */
[----:B------:R-:W-:Y:S02]  /*e050*/  @!P5 LOP3.LUT R21, R21, 0xfffffffe, RZ, 0xc0, !PT ;  /* 0xfffffffe1515d812 */ /* 0x000fe400078ec0ff */
[----:B------:R-:W-:Y:S01]  /*e060*/  @!P6 LOP3.LUT R17, R22, 0xfffffffe, RZ, 0xc0, !PT ;  /* 0xfffffffe1611e812 */ /* 0x000fe200078ec0ff */
[----:B------:R-:W-:Y:S01]  /*e070*/  VIADD R22, R0, 0x88 ;  /* 0x0000008800167836 */ /* 0x000fe20000000000 */
[----:B------:R-:W-:Y:S01]  /*e080*/  ISETP.GE.AND P1, PT, R23, UR4, PT ;  /* 0x0000000417007c0c */ /* 0x000fe2000bf26270 */
[----:B0-----:R-:W-:Y:S01]  /*e090*/  @!P2 IMAD.WIDE R8, R13, 0x4, R2 ;  /* 0x000000040d08a825 */ /* 0x001fe200078e0202 */
[----:B------:R-:W-:-:S03]  /*e0a0*/  ISETP.GE.AND P0, PT, R24, UR4, PT ;  /* 0x0000000418007c0c */ /* 0x000fc6000bf06270 */
        /* <DEDUP_REMOVED lines=20> */
[----:B--2---:R-:W-:Y:S01]  /*e1f0*/  @!P0 LOP3.LUT R11, R24, 0xfffffffe, RZ, 0xc0, !PT ;  /* 0xfffffffe180b8812 */ /* 0x004fe200078ec0ff */
        /* <DEDUP_REMOVED lines=11> */
[----:B------:R-:W-:Y:S02]  /*e2b0*/  @!P6 LOP3.LUT R19, R19, 0xfffffffe, RZ, 0xc0, !PT ;  /* 0xfffffffe1313e812 */ /* 0x000fe400078ec0ff */
[----:B----4-:R-:W-:Y:S01]  /*e2c0*/  @!P5 LOP3.LUT R15, R20, 0xfffffffe, RZ, 0xc0, !PT ;  /* 0xfffffffe140fd812 */ /* 0x010fe200078ec0ff */
[----:B------:R-:W-:Y:S01]  /*e2d0*/  VIADD R20, R0, 0xb0 ;  /* 0x000000b000147836 */ /* 0x000fe20000000000 */
[----:B------:R-:W-:Y:S02]  /*e2e0*/  @!P4 LOP3.LUT R21, R21, 0xfffffffe, RZ, 0xc0, !PT ;  /* 0xfffffffe1515c812 */ /* 0x000fe400078ec0ff */
[----:B-----5:R-:W-:Y:S01]  /*e2f0*/  @!P3 LOP3.LUT R17, R22, 0xfffffffe, RZ, 0xc0, !PT ;  /* 0xfffffffe1611b812 */ /* 0x020fe200078ec0ff */
[C---:B------:R-:W-:Y:S01]  /*e300*/  VIADD R22, R0.reuse, 0xc0 ;  /* 0x000000c000167836 */ /* 0x040fe20000000000 */
[----:B------:R-:W-:Y:S01]  /*e310*/  ISETP.GE.AND P0, PT, R23, UR4, PT ;  /* 0x0000000417007c0c */ /* 0x000fe2000bf06270 */
[----:B0-----:R-:W-:Y:S01]  /*e320*/  @!P2 IMAD.WIDE R8, R13, 0x4, R2 ;  /* 0x000000040d08a825 */ /* 0x001fe200078e0202 */
[----:B------:R-:W-:-:S02]  /*e330*/  IADD3 R18, R0, 0xa0, RZ ;  /* 0x000000a000127810 */ /* 0x000fc40007ffe0ff */
[----:B------:R-:W-:Y:S01]  /*e340*/  ISETP.GE.AND P1, PT, R24, UR4, PT ;  /* 0x0000000418007c0c */ /* 0x000fe2000bf26270 */
        /* <DEDUP_REMOVED lines=20> */
[----:B--2---:R-:W-:Y:S01]  /*e490*/  @!P1 LOP3.LUT R11, R24, 0xfffffffe, RZ, 0xc0, !PT ;  /* 0xfffffffe180b9812 */ /* 0x004fe200078ec0ff */
[--C-:B------:R-:W-:Y:S01]  /*e4a0*/  @!P0 IMAD.WIDE R8, R9, 0x4, R2.reuse ;  /* 0x0000000409088825 */ /* 0x100fe200078e0202 */
[----:B------:R-:W-:Y:S02]  /*e4b0*/  @!P4 LEA.HI R20, R20, R20, RZ, 0x1 ;  /* 0x000000141414c211 */ /* 0x000fe400078f08ff */
        /* <DEDUP_REMOVED lines=11> */
[----:B------:R-:W-:Y:S01]  /*e570*/  @!P2 ST.E.64 desc[UR36][R12.64], R104 ;  /* 0x000000680c00a985 */ /* 0x000fe2000c101b24 */
[----:B------:R-:W-:Y:S01]  /*e580*/  @!P5 LOP3.LUT R21, R21, 0xfffffffe, RZ, 0xc0, !PT ;  /* 0xfffffffe1515d812 */ /* 0x000fe200078ec0ff */
[----:B------:R-:W-:Y:S01]  /*e590*/  VIADD R20, R0, 0xd8 ;  /* 0x000000d800147836 */ /* 0x000fe20000000000 */
[----:B-----5:R-:W-:-:S02]  /*e5a0*/  @!P6 LOP3.LUT R17, R22, 0xfffffffe, RZ, 0xc0, !PT ;  /* 0xfffffffe1611e812 */ /* 0x020fc400078ec0ff */
[----:B------:R-:W-:Y:S01]  /*e5b0*/  ISETP.GE.AND P0, PT, R18, UR4, PT ;  /* 0x0000000412007c0c */ /* 0x000fe2000bf06270 */
[----:B0-----:R-:W-:Y:S01]  /*e5c0*/  @!P3 IMAD.WIDE R8, R19, 0x4, R2 ;  /* 0x000000041308b825 */ /* 0x001fe200078e0202 */
[----:B------:R-:W-:-:S03]  /*e5d0*/  ISETP.GE.AND P2, PT, R20, UR4, PT ;  /* 0x0000000414007c0c */ /* 0x000fc6000bf46270 */
[--C-:B--2---:R-:W-:Y:S01]  /*e5e0*/  @!P4 IMAD.WIDE R10, R15, 0x4, R2.reuse ;  /* 0x000000040f0ac825 */ /* 0x104fe200078e0202 */
        /* <DEDUP_REMOVED lines=19> */
[----:B--2---:R-:W-:Y:S02]  /*e720*/  @!P1 LOP3.LUT R11, R19, 0xfffffffe, RZ, 0xc0, !PT ;  /* 0xfffffffe130b9812 */ /* 0x004fe400078ec0ff */
[----:B------:R-:W-:Y:S02]  /*e730*/  @!P3 LEA.HI R21, R21, R21, RZ, 0x1 ;  /* 0x000000151515b211 */ /* 0x000fe400078f08ff */
[----:B------:R-:W-:Y:S02]  /*e740*/  @!P6 LEA.HI R10, R9, R9, RZ, 0x1 ;  /* 0x00000009090ae211 */ /* 0x000fe400078f08ff */
[----:B------:R-:W-:Y:S02]  /*e750*/  @!P4 LEA.HI R12, R12, R12, RZ, 0x1 ;  /* 0x0000000c0c0cc211 */ /* 0x000fe400078f08ff */
[----:B------:R-:W-:Y:S02]  /*e760*/  @!P5 LEA.HI R8, R13, R13, RZ, 0x1 ;  /* 0x0000000d0d08d211 */ /* 0x000fe400078f08ff */
[----:B------:R-:W-:-:S02]  /*e770*/  @!P0 LOP3.LUT R9, R18, 0xfffffffe, RZ, 0xc0, !PT ;  /* 0xfffffffe12098812 */ /* 0x000fc400078ec0ff */
[----:B------:R-:W-:Y:S02]  /*e780*/  @!P2 LOP3.LUT R13, R20, 0xfffffffe, RZ, 0xc0, !PT ;  /* 0xfffffffe140da812 */ /* 0x000fe400078ec0ff */
        /* <DEDUP_REMOVED lines=18> */
.L_x_7482:
[----:B------:R-:W-:Y:S05]  /*e8b0*/  BSYNC B0 ;  /* 0x0000000000007941 */ /* 0x000fea0003800000 */
.L_x_7481:
[----:B------:R-:W-:Y:S01]  /*e8c0*/  VIADD R7, R7, 0x8 ;  /* 0x0000000807077836 */ /* 0x000fe20000000000 */
[----:B0--3--:R3:W4:Y:S04]  /*e8d0*/  SHFL.IDX PT, R3, R5, 0x1, 0x1c1f ;  /* 0x003c1f0005037f89 */ /* 0x00972800000e0000 */
[----:B------:R-:W-:Y:S01]  /*e8e0*/  ISETP.GE.AND P0, PT, R7, R6, PT ;  /* 0x000000060700720c */ /* 0x000fe20003f06270 */
[----:B--2---:R3:W0:-:S12]  /*e8f0*/  SHFL.IDX PT, R2, R4, 0x1, 0x1c1f ;  /* 0x003c1f0004027f89 */ /* 0x00461800000e0000 */
        /* <DEDUP_REMOVED lines=25> */
[----:B0---4-:R-:W-:Y:S01]  /*ea90*/  @!P0 IMAD.WIDE R4, R5, 0x4, R2 ;  /* 0x0000000405048825 */ /* 0x011fe200078e0202 */
        /* <DEDUP_REMOVED lines=15> */
[----:B--2---:R-:W-:Y:S01]  /*eb90*/  @!P6 LOP3.LUT R7, R11, 0xfffffffe, RZ, 0xc0, !PT ;  /* 0xfffffffe0b07e812 */ /* 0x004fe200078ec0ff */
[----:B------:R-:W-:Y:S01]  /*eba0*/  @!P5 IMAD.WIDE R4, R5, 0x4, R2 ;  /* 0x000000040504d825 */ /* 0x000fe200078e0202 */
[----:B------:R-:W-:-:S02]  /*ebb0*/  @!P1 LEA.HI R13, R13, R13, RZ, 0x1 ;  /* 0x0000000d0d0d9211 */ /* 0x000fc400078f08ff */
[----:B------:R-:W-:Y:S01]  /*ebc0*/  @!P2 LEA.HI R14, R14, R14, RZ, 0x1 ;  /* 0x0000000e0e0ea211 */ /* 0x000fe200078f08ff */
[----:B------:R-:W-:Y:S01]  /*ebd0*/  @!P6 IMAD.WIDE R6, R7, 0x4, R2 ;  /* 0x000000040706e825 */ /* 0x000fe200078e0202 */
[----:B------:R-:W-:Y:S01]  /*ebe0*/  @!P4 LEA.HI R16, R16, R16, RZ, 0x1 ;  /* 0x000000101010c211 */ /* 0x000fe200078f08ff */
[----:B------:R0:W-:Y:S01]  /*ebf0*/  @!P5 ST.E.64 desc[UR36][R4.64], R38 ;  /* 0x000000260400d985 */ /* 0x0001e2000c101b24 */
[----:B---3--:R-:W-:Y:S02]  /*ec00*/  @!P0 LOP3.LUT R9, R12, 0xfffffffe, RZ, 0xc0, !PT ;  /* 0xfffffffe0c098812 */ /* 0x008fe400078ec0ff */
        /* <DEDUP_REMOVED lines=47> */
[----:B-----5:R-:W-:Y:S01]  /*ef00*/  @!P0 LOP3.LUT R13, R20, 0xfffffffe, RZ, 0xc0, !PT ;  /* 0xfffffffe140d8812 */ /* 0x020fe200078ec0ff */
[----:B------:R-:W-:Y:S01]  /*ef10*/  VIADD R20, R0, 0xb8 ;  /* 0x000000b800147836 */ /* 0x000fe20000000000 */
[----:B------:R-:W-:Y:S01]  /*ef20*/  ISETP.GE.AND P6, PT, R18, UR4, PT ;  /* 0x0000000412007c0c */ /* 0x000fe2000bfc6270 */
[----:B0-----:R-:W-:Y:S01]  /*ef30*/  @!P4 IMAD.WIDE R4, R9, 0x4, R2 ;  /* 0x000000040904c825 */ /* 0x001fe200078e0202 */
[----:B------:R-:W-:-:S03]  /*ef40*/  ISETP.GE.AND P5, PT, R19, UR4, PT ;  /* 0x0000000413007c0c */ /* 0x000fc6000bfa6270 */
[--C-:B--2---:R-:W-:Y:S01]  /*ef50*/  @!P3 IMAD.WIDE R6, R15, 0x4, R2.reuse ;  /* 0x000000040f06b825 */ /* 0x104fe200078e0202 */
[----:B------:R0:W-:Y:S03]  /*ef60*/  @!P4 ST.E.64 desc[UR36][R4.64], R74 ;  /* 0x0000004a0400c985 */ /* 0x0001e6000c101b24 */
        /* <DEDUP_REMOVED lines=16> */
[----:B0-----:R-:W-:Y:S01]  /*f070*/  @!P6 LOP3.LUT R5, R18, 0xfffffffe, RZ, 0xc0, !PT ;  /* 0xfffffffe1205e812 */ /* 0x001fe200078ec0ff */
[C---:B------:R-:W-:Y:S01]  /*f080*/  VIADD R18, R0.reuse, 0xc0 ;  /* 0x000000c000127836 */ /* 0x040fe20000000000 */
        /* <DEDUP_REMOVED lines=12> */
[----:B------:R-:W-:Y:S01]  /*f150*/  @!P4 LOP3.LUT R15, R15, 0xfffffffe, RZ, 0xc0, !PT ;  /* 0xfffffffe0f0fc812 */ /* 0x000fe200078ec0ff */
[----:B------:R-:W-:Y:S01]  /*f160*/  VIADD R14, R0, 0xd0 ;  /* 0x000000d0000e7836 */ /* 0x000fe20000000000 */
[----:B----4-:R-:W-:Y:S01]  /*f170*/  @!P3 LOP3.LUT R11, R16, 0xfffffffe, RZ, 0xc0, !PT ;  /* 0xfffffffe100bb812 */ /* 0x010fe200078ec0ff */
[----:B------:R-:W-:Y:S01]  /*f180*/  VIADD R16, R0, 0xe0 ;  /* 0x000000e000107836 */ /* 0x000fe20000000000 */
[----:B------:R-:W-:-:S02]  /*f190*/  @!P2 LOP3.LUT R17, R17, 0xfffffffe, RZ, 0xc0, !PT ;  /* 0xfffffffe1111a812 */ /* 0x000fc400078ec0ff */
[----:B-----5:R-:W-:Y:S01]  /*f1a0*/  @!P1 LOP3.LUT R13, R20, 0xfffffffe, RZ, 0xc0, !PT ;  /* 0xfffffffe140d9812 */ /* 0x020fe200078ec0ff */
        /* <DEDUP_REMOVED lines=36> */
[----:B----4-:R-:W-:Y:S02]  /*f3f0*/  @!P2 LOP3.LUT R11, R16, 0xfffffffe, RZ, 0xc0, !PT ;  /* 0xfffffffe100ba812 */ /* 0x010fe400078ec0ff */
[----:B------:R-:W-:Y:S02]  /*f400*/  @!P3 LOP3.LUT R17, R17, 0xfffffffe, RZ, 0xc0, !PT ;  /* 0xfffffffe1111b812 */ /* 0x000fe400078ec0ff */
[----:B-----5:R-:W-:Y:S01]  /*f410*/  @!P4 LOP3.LUT R13, R20, 0xfffffffe, RZ, 0xc0, !PT ;  /* 0xfffffffe140dc812 */ /* 0x020fe200078ec0ff */
[----:B0-----:R-:W-:-:S04]  /*f420*/  @!P0 IMAD.WIDE R4, R9, 0x4, R2 ;  /* 0x0000000409048825 */ /* 0x001fc800078e0202 */
[--C-:B--2---:R-:W-:Y:S01]  /*f430*/  @!P1 IMAD.WIDE R6, R15, 0x4, R2.reuse ;  /* 0x000000040f069825 */ /* 0x104fe200078e0202 */
        /* <DEDUP_REMOVED lines=15> */
.L_x_7479:
[----:B------:R-:W2:Y:S02]  /*f530*/  S2R R0, SR_TID.X ;  /* 0x0000000000007919 */ /* 0x000ea40000002100 */
[----:B--2---:R-:W-:-:S05]  /*f540*/  VIADD R2, R0, 0xffffff80 ;  /* 0xffffff8000027836 */ /* 0x004fca0000000000 */
[----:B------:R-:W-:-:S13]  /*f550*/  ISETP.GT.AND P0, PT, R2, 0x3f, PT ;  /* 0x0000003f0200780c */ /* 0x000fda0003f04270 */
[----:B------:R-:W-:Y:S05]  /*f560*/  @P0 BRA `(.L_x_7433) ;  /* 0x0000004800a00947 */ /* 0x000fea0003800000 */
[----:B------:R-:W2:Y:S01]  /*f570*/  S2R R3, SR_CTAID.X ;  /* 0x0000000000037919 */ /* 0x000ea20000002500 */
[----:B------:R-:W3:Y:S01]  /*f580*/  LDC R6, c[0x0][0xce8] ;  /* 0x00033a00ff067b82 */ /* 0x000ee20000000800 */
[----:B------:R-:W-:Y:S01]  /*f590*/  ULDC UR4, c[0x0][0xb88] ;  /* 0x0002e20000047ab9 */ /* 0x000fe20000000800 */
[----:B--2---:R-:W-:Y:S02]  /*f5a0*/  IMAD R0, R3, 0x40, R0 ;  /* 0x0000004003007824 */ /* 0x004fe400078e0200 */
[----:B---3--:R-:W-:Y:S02]  /*f5b0*/  IMAD R3, R6, UR4, RZ ;  /* 0x0000000406037c24 */ /* 0x008fe4000f8e02ff */
[----:B------:R-:W-:-:S05]  /*f5c0*/  VIADD R0, R0, 0xffffff80 ;  /* 0xffffff8000007836 */ /* 0x000fca0000000000 */
[----:B------:R-:W-:-:S13]  /*f5d0*/  ISETP.GE.AND P0, PT, R0, R3, PT ;  /* 0x000000030000720c */ /* 0x000fda0003f06270 */
[----:B------:R-:W-:Y:S05]  /*f5e0*/  @P0 BRA `(.L_x_7433) ;  /* 0x0000004800800947 */ /* 0x000fea0003800000 */
[----:B------:R-:W2:Y:S01]  /*f5f0*/  LDL R4, [R1] ;  /* 0x0000000001047983 */ /* 0x000ea20000100800 */
[----:B------:R-:W-:Y:S01]  /*f600*/  ISETP.NE.AND P0, PT, R6, 0x1, PT ;  /* 0x000000010600780c */ /* 0x000fe20003f05270 */
[----:B------:R-:W3:Y:S01]  /*f610*/  S2UR UR7, SR_CTAID.Z ;  /* 0x00000000000779c3 */ /* 0x000ee20000002700 */
[----:B------:R-:W-:Y:S01]  /*f620*/  ULDC.64 UR8, c[0x0][0xcd0] ;  /* 0x0003340000087ab9 */ /* 0x000fe20000000a00 */
[----:B------:R-:W-:-:S06]  /*f630*/  IMAD.MOV.U32 R5, RZ, RZ, R0 ;  /* 0x000000ffff057224 */ /* 0x000fcc00078e0000 */
[----:B------:R-:W4:Y:S08]  /*f640*/  LDC.64 R10, c[0x0][0xcd8] ;  /* 0x00033600ff0a7b82 */ /* 0x000f300000000a00 */
[----:B------:R-:W5:Y:S08]  /*f650*/  @P0 LDC R7, c[0x0][0xcec] ;  /* 0x00033b00ff070b82 */ /* 0x000f700000000800 */
[----:B------:R-:W0:Y:S08]  /*f660*/  @P0 LDC R9, c[0x0][0xcf0] ;  /* 0x00033c00ff090b82 */ /* 0x000e300000000800 */
[----:B------:R-:W1:Y:S08]  /*f670*/  S2UR UR10, SR_CTAID.Y ;  /* 0x00000000000a79c3 */ /* 0x000e700000002600 */
[----:B------:R-:W1:Y:S01]  /*f680*/  LDC R8, c[0x0][0xd50] ;  /* 0x00035400ff087b82 */ /* 0x000e620000000800 */
[----:B--2---:R-:W-:Y:S01]  /*f690*/  R2UR UR11, R4 ;  /* 0x00000000040b72ca */ /* 0x004fe200000e0000 */
[----:B-----5:R-:W-:-:S05]  /*f6a0*/  @P0 IMAD.HI.U32 R4, R0, R7, RZ ;  /* 0x0000000700040227 */ /* 0x020fca00078e00ff */
[----:B0-----:R-:W-:-:S07]  /*f6b0*/  @P0 SHF.R.U32.HI R5, RZ, R9, R4 ;  /* 0x00000009ff050219 */ /* 0x001fce0000011604 */
[----:B------:R-:W-:Y:S02]  /*f6c0*/  USHF.R.S32.HI UR6, URZ, 0x1f, UR11 ;  /* 0x0000001f3f067899 */ /* 0x000fe4000801140b */
[----:B------:R-:W-:Y:S01]  /*f6d0*/  IADD3 R7, RZ, -UR11, RZ ;  /* 0x8000000bff077c10 */ /* 0x000fe2000fffe0ff */
[----:B------:R-:W-:Y:S02]  /*f6e0*/  UIMAD.WIDE.U32 UR4, UR11, UR8, URZ ;  /* 0x000000080b0472a5 */ /* 0x000fe4000f8e003f */
[----:B------:R-:W-:Y:S02]  /*f6f0*/  UIMAD UR6, UR6, UR8, URZ ;  /* 0x00000008060672a4 */ /* 0x000fe4000f8e023f */
[----:B---3--:R-:W-:Y:S01]  /*f700*/  USHF.R.S32.HI UR8, URZ, 0x1f, UR7 ;  /* 0x0000001f3f087899 */ /* 0x008fe20008011407 */
[----:B-1----:R-:W-:Y:S01]  /*f710*/  IMAD R9, R8, R7, UR10 ;  /* 0x0000000a08097e24 */ /* 0x002fe2000f8e0207 */
[----:B------:R-:W-:Y:S01]  /*f720*/  UIMAD UR6, UR11, UR9, UR6 ;  /* 0x000000090b0672a4 */ /* 0x000fe2000f8e0206 */
[----:B------:R-:W-:-:S02]  /*f730*/  IMAD.U32 R3, RZ, RZ, UR5 ;  /* 0x00000005ff037e24 */ /* 0x000fc4000f8e00ff */
[----:B------:R-:W-:Y:S01]  /*f740*/  IMAD.U32 R2, RZ, RZ, UR4 ;  /* 0x00000004ff027e24 */ /* 0x000fe2000f8e00ff */
[----:B------:R-:W-:Y:S01]  /*f750*/  UIADD3 UR6, UR5, UR6, URZ ;  /* 0x0000000605067290 */ /* 0x000fe2000fffe03f */
[----:B----4-:R-:W-:Y:S01]  /*f760*/  IMAD R12, R10, UR8, RZ ;  /* 0x000000080a0c7c24 */ /* 0x010fe2000f8e02ff */
[----:B------:R-:W-:Y:S01]  /*f770*/  SHF.R.S32.HI R4, RZ, 0x1f, R9 ;  /* 0x0000001fff047819 */ /* 0x000fe20000011409 */
[----:B------:R-:W-:Y:S01]  /*f780*/  IMAD.MOV R7, RZ, RZ, -R5 ;  /* 0x000000ffff077224 */ /* 0x000fe200078e0a05 */
[----:B------:R-:W-:Y:S01]  /*f790*/  ULDC.64 UR4, c[0x0][0xce0] ;  /* 0x0003380000047ab9 */ /* 0x000fe20000000a00 */
[----:B------:R-:W-:Y:S02]  /*f7a0*/  IMAD R11, R11, UR7, R12 ;  /* 0x000000070b0b7c24 */ /* 0x000fe4000f8e020c */
[----:B------:R-:W-:Y:S02]  /*f7b0*/  IMAD.U32 R3, RZ, RZ, UR6 ;  /* 0x00000006ff037e24 */ /* 0x000fe4000f8e00ff */
[----:B------:R-:W-:-:S02]  /*f7c0*/  IMAD R4, R4, UR4, RZ ;  /* 0x0000000404047c24 */ /* 0x000fc4000f8e02ff */
[----:B------:R-:W-:-:S04]  /*f7d0*/  IMAD.WIDE.U32 R2, R10, UR7, R2 ;  /* 0x000000070a027c25 */ /* 0x000fc8000f8e0002 */
[----:B------:R-:W-:Y:S02]  /*f7e0*/  IMAD.IADD R3, R11, 0x1, R3 ;  /* 0x000000010b037824 */ /* 0x000fe400078e0203 */
[----:B------:R-:W-:Y:S02]  /*f7f0*/  IMAD R7, R6, R7, R0 ;  /* 0x0000000706077224 */ /* 0x000fe400078e0200 */
[----:B------:R-:W-:-:S03]  /*f800*/  IMAD.WIDE.U32 R2, R9, UR4, R2 ;  /* 0x0000000409027c25 */ /* 0x000fc6000f8e0002 */
[----:B------:R-:W-:Y:S01]  /*f810*/  SHF.R.S32.HI R0, RZ, 0x1f, R7 ;  /* 0x0000001fff007819 */ /* 0x000fe20000011407 */
[----:B------:R-:W-:Y:S01]  /*f820*/  IMAD R4, R9, UR5, R4 ;  /* 0x0000000509047c24 */ /* 0x000fe2000f8e0204 */
[----:B------:R-:W-:Y:S01]  /*f830*/  SHF.R.S32.HI R9, RZ, 0x1f, R5 ;  /* 0x0000001fff097819 */ /* 0x000fe20000011405 */
[----:B------:R-:W-:Y:S01]  /*f840*/  ULDC.64 UR4, c[0x0][0xcc8] ;  /* 0x0003320000047ab9 */ /* 0x000fe20000000a00 */
[----:B------:R-:W-:Y:S01]  /*f850*/  IADD3 R2, P0, R5, R2, RZ ;  /* 0x0000000205027210 */ /* 0x000fe20007f1e0ff */
[----:B------:R-:W-:-:S03]  /*f860*/  IMAD R0, R0, UR4, RZ ;  /* 0x0000000400007c24 */ /* 0x000fc6000f8e02ff */
[----:B------:R-:W-:Y:S01]  /*f870*/  IADD3.X R3, R9, R3, R4, P0, !PT ;  /* 0x0000000309037210 */ /* 0x000fe200007fe404 */
        /* <DEDUP_REMOVED lines=9> */
.L_x_7431:
        /* <DEDUP_REMOVED lines=18> */
.L_x_7483:
[----:B------:R-:W-:Y:S01]  /*fa30*/  ULDC UR43, c[0x0][0xd50] ;  /* 0x00035400002b7ab9 */ /* 0x000fe20000000800 */
[----:B------:R-:W-:Y:S01]  /*fa40*/  UMOV UR39, UR6 ;  /* 0x0000000600277c82 */ /* 0x000fe20008000000 */
[----:B------:R-:W-:-:S11]  /*fa50*/  UISETP.NE.AND UP0, UPT, UR43, 0x1, UPT ;  /* 0x000000012b00788c */ /* 0x000fd6000bf05270 */
[----:B------:R-:W-:Y:S01]  /*fa60*/  @UP0 ULDC UR4, c[0x0][0xd54] ;  /* 0x0003550000040ab9 */ /* 0x000fe20000000800 */
[----:B------:R-:W-:Y:S01]  /*fa70*/  @UP0 ULDC UR7, c[0x0][0xd58] ;  /* 0x0003560000070ab9 */ /* 0x000fe20000000800 */
[----:B------:R-:W-:-:S04]  /*fa80*/  UIMAD.WIDE.U32 UR4, UR6, UR4, URZ ;  /* 0x00000004060472a5 */ /* 0x000fc8000f8e003f */
[----:B------:R-:W-:-:S12]  /*fa90*/  @UP0 USHF.R.U32.HI UR39, URZ, UR7, UR5 ;  /* 0x000000073f270299 */ /* 0x000fd80008011605 */
.L_x_7484:
[----:B------:R-:W-:Y:S01]  /*faa0*/  ISETP.LE.AND P0, PT, RZ, UR45, PT ;  /* 0x0000002dff007c0c */ /* 0x000fe2000bf03270 */
[----:B------:R-:W-:Y:S01]  /*fab0*/  UIADD3 UR4, -UR39, URZ, URZ ;  /* 0x0000003f27047290 */ /* 0x000fe2000fffe13f */
[----:B------:R-:W-:Y:S02]  /*fac0*/  IMAD.MOV.U32 R21, RZ, RZ, 0x1 ;  /* 0x00000001ff157424 */ /* 0x000fe400078e00ff */
[----:B------:R-:W-:Y:S01]  /*fad0*/  IMAD.MOV.U32 R8, RZ, RZ, RZ ;  /* 0x000000ffff087224 */ /* 0x000fe200078e00ff */
[----:B------:R-:W-:Y:S01]  /*fae0*/  UIMAD UR43, UR43, UR4, UR6 ;  /* 0x000000042b2b72a4 */ /* 0x000fe2000f8e0206 */
[----:B------:R-:W-:-:S07]  /*faf0*/  IMAD.MOV.U32 R4, RZ, RZ, 0x1 ;  /* 0x00000001ff047424 */ /* 0x000fce00078e00ff */
[----:B------:R-:W-:Y:S05]  /*fb00*/  @!P0 BRA `(.L_x_7485) ;  /* 0x0000004000688947 */ /* 0x000fea0003800000 */
[----:B------:R-:W-:Y:S01]  /*fb10*/  ULDC.64 UR4, c[0x0][0xb20] ;  /* 0x0002c80000047ab9 */ /* 0x000fe20000000a00 */
[----:B------:R-:W0:Y:S01]  /*fb20*/  S2UR UR46, SR_CTAID.X ;  /* 0x00000000002e79c3 */ /* 0x000e220000002500 */
[----:B------:R-:W-:Y:S01]  /*fb30*/  UISETP.NE.U32.AND UP0, UPT, UR4, URZ, UPT ;  /* 0x0000003f0400728c */ /* 0x000fe2000bf05070 */
[----:B------:R-:W-:Y:S01]  /*fb40*/  IMAD.MOV.U32 R30, RZ, RZ, RZ ;  /* 0x000000ffff1e7224 */ /* 0x000fe200078e00ff */
[----:B------:R-:W-:Y:S01]  /*fb50*/  ULDC UR6, c[0x0][0x448] ;  /* 0x0001120000067ab9 */ /* 0x000fe20000000800 */
[----:B------:R-:W-:Y:S01]  /*fb60*/  ULDC UR7, c[0x0][0x2f0] ;  /* 0x0000bc0000077ab9 */ /* 0x000fe20000000800 */
[----:B------:R-:W-:Y:S02]  /*fb70*/  UISETP.NE.AND.EX UP0, UPT, UR5, URZ, UPT, UP0 ;  /* 0x0000003f0500728c */ /* 0x000fe4000bf05300 */
[----:B------:R-:W-:-:S04]  /*fb80*/  UISETP.NE.AND UP1, UPT, UR6, 0x1, UPT ;  /* 0x000000010600788c */ /* 0x000fc8000bf25270 */
[----:B------:R-:W-:-:S05]  /*fb90*/  PLOP3.LUT P0, PT, PT, PT, UP0, 0x80, 0x0 ;  /* 0x000000000000781c */ /* 0x000fca0003f0f008 */
[----:B------:R-:W-:Y:S02]  /*fba0*/  @UP0 ULDC.64 UR4, c[0x0][0xb20] ;  /* 0x0002c80000040ab9 */ /* 0x000fe40000000a00 */
[----:B------:R-:W-:Y:S01]  /*fbb0*/  @UP0 UIMAD.WIDE UR4, UR45, 0x4, UR4 ;  /* 0x000000042d0408a5 */ /* 0x000fe2000f8e0204 */
[----:B------:R-:W-:-:S05]  /*fbc0*/  @UP1 ULDC UR8, c[0x0][0x450] ;  /* 0x0001140000081ab9 */ /* 0x000fca0000000800 */
[----:B------:R-:W-:Y:S02]  /*fbd0*/  IMAD.U32 R2, RZ, RZ, UR4 ;  /* 0x00000004ff027e24 */ /* 0x000fe4000f8e00ff */
[----:B------:R-:W-:Y:S01]  /*fbe0*/  IMAD.U32 R3, RZ, RZ, UR5 ;  /* 0x00000005ff037e24 */ /* 0x000fe2000f8e00ff */
[----:B------:R-:W-:Y:S02]  /*fbf0*/  ULDC.64 UR4, c[0x0][0x418] ;  /* 0x0001060000047ab9 */ /* 0x000fe40000000a00 */
[----:B------:R-:W-:Y:S02]  /*fc00*/  UISETP.NE.U32.AND UP0, UPT, UR4, URZ, UPT ;  /* 0x0000003f0400728c */ /* 0x000fe4000bf05070 */
[----:B0-----:R-:W-:Y:S01]  /*fc10*/  ULEA UR6, UR46, 0x3f, 0x6 ;  /* 0x0000003f2e067891 */ /* 0x001fe2000f8e303f */
[----:B------:R0:W5:Y:S01]  /*fc20*/  @P0 LDG.E R30, desc[UR36][R2.64] ;  /* 0x00000024021e0981 */ /* 0x000162000c1e1900 */
[----:B------:R-:W-:Y:S01]  /*fc30*/  UISETP.NE.AND.EX UP0, UPT, UR5, URZ, UPT, UP0 ;  /* 0x0000003f0500728c */ /* 0x000fe2000bf05300 */
[----:B------:R-:W-:Y:S01]  /*fc40*/  ULDC UR4, c[0x0][0x424] ;  /* 0x0001090000047ab9 */ /* 0x000fe20000000800 */
[----:B------:R-:W-:-:S02]  /*fc50*/  UP2UR UR47, UPR, URZ, 0x2 ;  /* 0x000000023f2f7883 */ /* 0x000fc40008000000 */
[----:B------:R-:W-:Y:S02]  /*fc60*/  USEL UR40, UR4, 0x1, UP0 ;  /* 0x0000000104287887 */ /* 0x000fe40008000000 */
[----:B------:R-:W-:Y:S01]  /*fc70*/  USHF.R.U32.HI UR9, URZ, 0x10, UR43 ;  /* 0x000000103f097899 */ /* 0x000fe2000801162b */
[----:B------:R-:W-:Y:S01]  /*fc80*/  @UP1 ULDC UR4, c[0x0][0x44c] ;  /* 0x0001130000041ab9 */ /* 0x000fe20000000800 */
[----:B------:R-:W-:Y:S02]  /*fc90*/  UIMAD UR40, UR40, UR7, URZ ;  /* 0x00000007282872a4 */ /* 0x000fe4000f8e023f */
[----:B------:R-:W-:Y:S01]  /*fca0*/  UIMAD.WIDE.U32 UR4, UR6, UR4, URZ ;  /* 0x00000004060472a5 */ /* 0x000fe2000f8e003f */
[----:B------:R-:W-:Y:S01]  /*fcb0*/  ULDC UR7, c[0x0][0x288] ;  /* 0x0000a20000077ab9 */ /* 0x000fe20000000800 */
[----:B------:R-:W-:Y:S02]  /*fcc0*/  UIADD3 UR4, UR40, 0x3f, URZ ;  /* 0x0000003f28047890 */ /* 0x000fe4000fffe03f */
[----:B------:R-:W-:-:S02]  /*fcd0*/  UIADD3 UR7, UR40, 0x40, -UR7 ;  /* 0x0000004028077890 */ /* 0x000fc4000fffe807 */
[----:B------:R-:W-:Y:S02]  /*fce0*/  @UP1 USHF.R.U32.HI UR6, URZ, UR8, UR5 ;  /* 0x000000083f061299 */ /* 0x000fe40008011605 */
[----:B------:R-:W-:Y:S02]  /*fcf0*/  USHF.R.S32.HI UR5, URZ, 0x1f, UR4 ;  /* 0x0000001f3f057899 */ /* 0x000fe40008011404 */
[----:B------:R-:W-:Y:S02]  /*fd00*/  UIADD3 UR7, UR7, UR6, URZ ;  /* 0x0000000607077290 */ /* 0x000fe4000fffe03f */
[----:B------:R-:W-:Y:S02]  /*fd10*/  ULEA.HI UR5, UR5, UR4, URZ, 0x6 ;  /* 0x0000000405057291 */ /* 0x000fe4000f8f303f */
[----:B------:R-:W-:Y:S02]  /*fd20*/  USHF.R.S32.HI UR6, URZ, 0x1f, UR7 ;  /* 0x0000001f3f067899 */ /* 0x000fe40008011407 */
[----:B------:R-:W-:-:S02]  /*fd30*/  USHF.R.S32.HI UR41, URZ, 0x6, UR5 ;  /* 0x000000063f297899 */ /* 0x000fc40008011405 */
[----:B------:R-:W-:Y:S02]  /*fd40*/  ULEA.HI UR6, UR6, UR7, URZ, 0x6 ;  /* 0x0000000706067291 */ /* 0x000fe4000f8f303f */
[----:B------:R-:W-:Y:S02]  /*fd50*/  ULOP3.LUT UR43, UR43, 0xffff, URZ, 0xc0, !UPT ;  /* 0x0000ffff2b2b7892 */ /* 0x000fe4000f8ec03f */
[----:B------:R-:W-:Y:S01]  /*fd60*/  USHF.R.S32.HI UR42, URZ, 0x6, UR6 ;  /* 0x000000063f2a7899 */ /* 0x000fe20008011406 */
[----:B------:R-:W-:-:S03]  /*fd70*/  UMOV UR38, URZ ;  /* 0x0000003f00267c82 */ /* 0x000fc60008000000 */
[----:B------:R-:W-:-:S04]  /*fd80*/  UISETP.LT.AND UP0, UPT, UR41, UR42, UPT ;  /* 0x0000002a2900728c */ /* 0x000fc8000bf01270 */
[----:B------:R-:W-:Y:S02]  /*fd90*/  USEL UR11, UR41, UR42, UP0 ;  /* 0x0000002a290b7287 */ /* 0x000fe40008000000 */
[----:B------:R-:W-:Y:S02]  /*fda0*/  UISETP.NE.AND UP0, UPT, UR9, URZ, UPT ;  /* 0x0000003f0900728c */ /* 0x000fe4000bf05270 */
[----:B------:R-:W-:-:S06]  /*fdb0*/  UISETP.GE.AND UP1, UPT, UR11, 0x1, UPT ;  /* 0x000000010b00788c */ /* 0x000fcc000bf26270 */
[----:B------:R-:W-:-:S03]  /*fdc0*/  PLOP3.LUT P0, PT, PT, PT, UP1, 0x80, 0x0 ;  /* 0x000000000000781c */ /* 0x000fc60003f0f018 */
[----:B------:R-:W-:-:S10]  /*fdd0*/  @!UP0 ULDC UR9, c[0x0][0xae8] ;  /* 0x0002ba0000098ab9 */ /* 0x000fd40000000800 */
        /* <DEDUP_REMOVED lines=31> */
.L_x_7486:
        /* <DEDUP_REMOVED lines=30> */
[----:B0----5:R-:W-:Y:S05]  /*101b0*/  CALL.ABS.NOINC R2 ;  /* 0x0000000002007343 */ /* 0x021fea0003c00000 */
.L_x_7487:
        /* <DEDUP_REMOVED lines=12> */
[----:B------:R-:W-:Y:S01]  /*10280*/  MOV R13, RZ ;  /* 0x000000ff000d7202 */ /* 0x000fe20000000f00 */
[----:B------:R-:W-:Y:S02]  /*10290*/  IMAD.U32 R7, RZ, RZ, UR7 ;  /* 0x00000007ff077e24 */ /* 0x000fe4000f8e00ff */
[----:B------:R-:W-:-:S02]  /*102a0*/  IMAD.U32 R10, RZ, RZ, UR4 ;  /* 0x00000004ff0a7e24 */ /* 0x000fc4000f8e00ff */
[----:B------:R-:W-:Y:S02]  /*102b0*/  IMAD.U32 R11, RZ, RZ, UR5 ;  /* 0x00000005ff0b7e24 */ /* 0x000fe4000f8e00ff */
[----:B------:R-:W-:Y:S02]  /*102c0*/  IMAD.MOV.U32 R8, RZ, RZ, 0x70 ;  /* 0x00000070ff087424 */ /* 0x000fe400078e00ff */
[----:B0-----:R-:W-:-:S07]  /*102d0*/  IMAD.MOV.U32 R12, RZ, RZ, 0x1 ;  /* 0x00000001ff0c7424 */ /* 0x001fce00078e00ff */
[----:B------:R-:W-:-:S07]  /*102e0*/  LEPC R20, `(.L_x_7489) ;  /* 0x000000001014794e */ /* 0x000fce0000000000 */
[----:B-1---5:R-:W-:Y:S05]  /*102f0*/  CALL.ABS.NOINC R2 ;  /* 0x0000000002007343 */ /* 0x022fea0003c00000 */
.L_x_7489:
        /* <DEDUP_REMOVED lines=15> */
.L_x_7488:
        /* <DEDUP_REMOVED lines=32> */
[----:B------:R-:W-:Y:S02]  /*105f0*/  @!P0 SHF.R.S32.HI R3, RZ, 0x1f, R7 ;  /* 0x0000001fff038819 */ /* 0x000fe40000011407 */
[----:B------:R-:W-:Y:S02]  /*10600*/  @!P0 MOV R2, R7 ;  /* 0x0000000700028202 */ /* 0x000fe40000000f00 */
        /* <DEDUP_REMOVED lines=56> */
.L_x_7536:
[----:B------:R-:W2:Y:S01]  /*10990*/  LDL R0, [R1+0x4] ;  /* 0x0000040001007983 */ /* 0x000ea20000100800 */
[----:B------:R-:W-:Y:S01]  /*109a0*/  ISETP.GT.U32.AND P1, PT, R31, 0x3f, PT ;  /* 0x0000003f1f00780c */ /* 0x000fe20003f24070 */
[----:B------:R-:W-:Y:S01]  /*109b0*/  IMAD.U32 R23, RZ, RZ, UR39 ;  /* 0x00000027ff177e24 */ /* 0x000fe2000f8e00ff */
[----:B------:R-:W-:Y:S02]  /*109c0*/  LOP3.LUT R16, R16, 0xfffffbff, RZ, 0xc0, !PT ;  /* 0xfffffbff10107812 */ /* 0x000fe400078ec0ff */
[----:B------:R-:W-:Y:S02]  /*109d0*/  LOP3.LUT R34, R3, R34, RZ, 0xfc, !PT ;  /* 0x0000002203227212 */ /* 0x000fe400078efcff */
[----:B------:R-:W-:Y:S02]  /*109e0*/  SHF.R.S32.HI R23, RZ, 0x1f, R23 ;  /* 0x0000001fff177819 */ /* 0x000fe40000011417 */
[----:B------:R-:W-:Y:S02]  /*109f0*/  LOP3.LUT R17, R34, R17, RZ, 0xfc, !PT ;  /* 0x0000001122117212 */ /* 0x000fe400078efcff */
        /* <DEDUP_REMOVED lines=9> */
.L_x_7491:
[----:B------:R-:W-:-:S05]  /*10a90*/  IMAD.MOV.U32 R0, RZ, RZ, 0x1 ;  /* 0x00000001ff007424 */ /* 0x000fca00078e00ff */
[----:B------:R-:W-:-:S04]  /*10aa0*/  SHF.L.U32 R0, R0, 0x1f, RZ ;  /* 0x0000001f00007819 */ /* 0x000fc800000006ff */
[----:B------:R-:W0:Y:S02]  /*10ab0*/  SYNCS.PHASECHK.TRANS64.TRYWAIT P0, [UR44+0x38840], R0 ;  /* 0x03884000ff0075a7 */ /* 0x000e24000800016c */
[----:B0-----:R-:W-:Y:S05]  /*10ac0*/  @!P0 BRA `(.L_x_7492) ;  /* 0x0000003800108947 */ /* 0x001fea0003800000 */
.L_x_7537:
        /* <DEDUP_REMOVED lines=54> */
[----:B------:R0:W2:Y:S02]  /*10e30*/  SHFL.IDX PT, R14, R0, 0x3, 0x181f ;  /* 0x00781f00000e7f89 */ /* 0x0000a400000e0000 */
[----:B-1----:R-:W-:Y:S02]  /*10e40*/  @P0 IADD3.X R3, RZ, R5, RZ, P1, !PT ;  /* 0x00000005ff030210 */ /* 0x002fe40000ffe4ff */
[----:B------:R0:W1:Y:S04]  /*10e50*/  SHFL.IDX PT, R5, R4, 0x3, 0x181f ;  /* 0x00781f0004057f89 */ /* 0x00006800000e0000 */
[----:B------:R0:W-:Y:S03]  /*10e60*/  @P0 LDGSTS.E.BYPASS.LTC128B.128 [R7+0x23400], desc[UR36][R2.64], !P2 ;  /* 0x2340000002070fae */ /* 0x0001e6000d101d64 */
.L_x_7547:
[----:B------:R-:W-:-:S13]  /*10e70*/  ISETP.GE.AND P0, PT, R18, 0x31, PT ;  /* 0x000000311200780c */ /* 0x000fda0003f06270 */
[----:B0-2---:R-:W-:-:S05]  /*10e80*/  @P0 LEA R2, P1, R22, R14, 0x1 ;  /* 0x0000000e16020211 */ /* 0x005fca00078208ff */
[----:B-1----:R-:W-:Y:S01]  /*10e90*/  @P0 IMAD.X R3, RZ, RZ, R5, P1 ;  /* 0x000000ffff030224 */ /* 0x002fe200008e0605 */
[----:B------:R-:W-:-:S05]  /*10ea0*/  @P0 LEA R5, R24, UR44, 0x1 ;  /* 0x0000002c18050c11 */ /* 0x000fca000f8e08ff */
        /* <DEDUP_REMOVED lines=11> */
.L_x_7494:
        /* <DEDUP_REMOVED lines=24> */
.L_x_7495:
[----:B------:R-:W-:Y:S01]  /*110e0*/  UISETP.NE.AND UP0, UPT, UR47, URZ, UPT ;  /* 0x0000003f2f00728c */ /* 0x000fe2000bf05270 */
[----:B------:R-:W-:Y:S01]  /*110f0*/  IMAD.U32 R28, RZ, RZ, UR46 ;  /* 0x0000002eff1c7e24 */ /* 0x000fe2000f8e00ff */
[----:B------:R-:W-:Y:S01]  /*11100*/  R2UR UR6, R23 ;  /* 0x00000000170672ca */ /* 0x000fe200000e0000 */
[----:B------:R-:W-:Y:S01]  /*11110*/  ULDC.64 UR8, c[0x0][0x2d8] ;  /* 0x0000b60000087ab9 */ /* 0x000fe20000000a00 */
[----:B------:R-:W0:Y:S01]  /*11120*/  LDC R7, c[0x0][0x448] ;  /* 0x00011200ff077b82 */ /* 0x000e220000000800 */
[----:B------:R-:W-:Y:S01]  /*11130*/  IMAD R28, R28, 0x40, R31 ;  /* 0x000000401c1c7824 */ /* 0x000fe200078e021f */
[----:B------:R-:W-:Y:S01]  /*11140*/  PLOP3.LUT P0, PT, PT, PT, UP0, 0x80, 0x0 ;  /* 0x000000000000781c */ /* 0x000fe20003f0f008 */
[----:B------:R-:W1:Y:S02]  /*11150*/  S2R R20, SR_TID.X ;  /* 0x0000000000147919 */ /* 0x000e640000002100 */
[----:B------:R-:W-:Y:S02]  /*11160*/  IMAD.MOV.U32 R11, RZ, RZ, R28 ;  /* 0x000000ffff0b7224 */ /* 0x000fe400078e001c */
[----:B------:R-:W-:-:S04]  /*11170*/  @UP0 ULDC UR4, c[0x0][0x44c] ;  /* 0x0001130000040ab9 */ /* 0x000fc80000000800 */
[----:B------:R-:W-:-:S04]  /*11180*/  UIMAD UR6, UR6, UR8, URZ ;  /* 0x00000008060672a4 */ /* 0x000fc8000f8e023f */
[----:B------:R-:W-:Y:S01]  /*11190*/  @P0 IMAD.HI.U32 R0, R28, UR4, RZ ;  /* 0x000000041c000c27 */ /* 0x000fe2000f8e00ff */
[----:B------:R-:W-:Y:S01]  /*111a0*/  PLOP3.LUT P0, PT, PT, PT, UP0, 0x80, 0x0 ;  /* 0x000000000000781c */ /* 0x000fe20003f0f008 */
[----:B------:R-:W-:Y:S01]  /*111b0*/  @UP0 ULDC UR4, c[0x0][0x450] ;  /* 0x0001140000040ab9 */ /* 0x000fe20000000800 */
[----:B------:R-:W-:-:S11]  /*111c0*/  UIMAD UR6, UR39, UR9, UR6 ;  /* 0x00000009270672a4 */ /* 0x000fd6000f8e0206 */
[----:B------:R-:W-:Y:S01]  /*111d0*/  @P0 SHF.R.U32.HI R11, RZ, UR4, R0 ;  /* 0x00000004ff0b0c19 */ /* 0x000fe20008011600 */
[----:B------:R-:W-:-:S03]  /*111e0*/  UIMAD.WIDE.U32 UR4, UR39, UR8, URZ ;  /* 0x00000008270472a5 */ /* 0x000fc6000f8e003f */
[----:B------:R-:W-:Y:S01]  /*111f0*/  ULDC.64 UR8, c[0x0][0x2e0] ;  /* 0x0000b80000087ab9 */ /* 0x000fe20000000a00 */
[----:B------:R-:W-:Y:S01]  /*11200*/  UIADD3 UR5, UR5, UR6, URZ ;  /* 0x0000000605057290 */ /* 0x000fe2000fffe03f */
[----:B------:R-:W-:Y:S01]  /*11210*/  SHF.R.S32.HI R0, RZ, 0x1f, R11 ;  /* 0x0000001fff007819 */ /* 0x000fe2000001140b */
[----:B------:R-:W-:Y:S01]  /*11220*/  UIMAD UR6, UR49, UR8, URZ ;  /* 0x00000008310672a4 */ /* 0x000fe2000f8e023f */
[----:B-1----:R-:W-:Y:S01]  /*11230*/  LOP3.LUT R20, R20, 0x7f, RZ, 0xc0, !PT ;  /* 0x0000007f14147812 */ /* 0x002fe200078ec0ff */
[----:B------:R-:W-:Y:S02]  /*11240*/  UIMAD.WIDE.U32 UR4, UR45, UR8, UR4 ;  /* 0x000000082d0472a5 */ /* 0x000fe4000f8e0004 */
[----:B------:R-:W-:Y:S01]  /*11250*/  UIMAD UR6, UR45, UR9, UR6 ;  /* 0x000000092d0672a4 */ /* 0x000fe2000f8e0206 */
[----:B------:R-:W-:-:S03]  /*11260*/  SHF.R.U32.HI R20, RZ, 0x3, R20 ;  /* 0x00000003ff147819 */ /* 0x000fc60000011614 */
[----:B------:R-:W-:Y:S01]  /*11270*/  IMAD.U32 R5, RZ, RZ, UR5 ;  /* 0x00000005ff057e24 */ /* 0x000fe2000f8e00ff */
[----:B------:R-:W-:Y:S01]  /*11280*/  UIADD3 UR6, UR5, UR6, URZ ;  /* 0x0000000605067290 */ /* 0x000fe2000fffe03f */
[----:B------:R-:W-:Y:S02]  /*11290*/  IMAD.U32 R4, RZ, RZ, UR4 ;  /* 0x00000004ff047e24 */ /* 0x000fe4000f8e00ff */
[----:B------:R-:W-:Y:S01]  /*112a0*/  IMAD.MOV R5, RZ, RZ, -R11 ;  /* 0x000000ffff057224 */ /* 0x000fe200078e0a0b */
[----:B------:R-:W-:Y:S02]  /*112b0*/  ULDC.64 UR4, c[0x0][0x2d0] ;  /* 0x0000b40000047ab9 */ /* 0x000fe40000000a00 */
[----:B------:R-:W-:Y:S01]  /*112c0*/  IMAD R0, R0, UR4, RZ ;  /* 0x0000000400007c24 */ /* 0x000fe2000f8e02ff */
[----:B------:R-:W-:Y:S01]  /*112d0*/  MOV R2, R4 ;  /* 0x0000000400027202 */ /* 0x000fe20000000f00 */
[----:B0-----:R-:W-:Y:S02]  /*112e0*/  IMAD R5, R7, R5, R28 ;  /* 0x0000000507057224 */ /* 0x001fe400078e021c */
[----:B------:R-:W-:-:S02]  /*112f0*/  IMAD.U32 R3, RZ, RZ, UR6 ;  /* 0x00000006ff037e24 */ /* 0x000fc4000f8e00ff */
[C---:B------:R-:W-:Y:S01]  /*11300*/  IMAD R9, R11.reuse, UR5, R0 ;  /* 0x000000050b097c24 */ /* 0x040fe2000f8e0200 */
[----:B------:R-:W-:Y:S01]  /*11310*/  SHF.R.S32.HI R0, RZ, 0x1f, R5 ;  /* 0x0000001fff007819 */ /* 0x000fe20000011405 */
[----:B------:R-:W-:Y:S01]  /*11320*/  IMAD.WIDE.U32 R2, R11, UR4, R2 ;  /* 0x000000040b027c25 */ /* 0x000fe2000f8e0002 */
[----:B------:R-:W-:-:S03]  /*11330*/  ULDC.64 UR4, c[0x0][0x2c8] ;  /* 0x0000b20000047ab9 */ /* 0x000fc60000000a00 */
        /* <DEDUP_REMOVED lines=13> */
[----:B------:R-:W-:Y:S01]  /*11410*/  IMAD.U32 R6, RZ, RZ, UR46 ;  /* 0x0000002eff067e24 */ /* 0x000fe2000f8e00ff */
[----:B------:R-:W-:Y:S01]  /*11420*/  ULDC UR4, c[0x0][0x288] ;  /* 0x0000a20000047ab9 */ /* 0x000fe20000000800 */
[----:B------:R-:W-:Y:S01]  /*11430*/  LOP3.LUT R16, R16, 0xfffffeff, RZ, 0xc0, !PT ;  /* 0xfffffeff10107812 */ /* 0x000fe200078ec0ff */
[----:B------:R-:W1:Y:S01]  /*11440*/  SHFL.IDX PT, R2, R4, RZ, 0x181f ;  /* 0x00181fff04027589 */ /* 0x000e6200000e0000 */
[----:B------:R-:W-:Y:S02]  /*11450*/  IMAD R5, R7, UR4, RZ ;  /* 0x0000000407057c24 */ /* 0x000fe4000f8e02ff */
[----:B------:R-:W-:Y:S01]  /*11460*/  IMAD R6, R6, 0x40, R20 ;  /* 0x0000004006067824 */ /* 0x000fe200078e0214 */
[----:B------:R-:W2:Y:S03]  /*11470*/  SHFL.IDX PT, R7, R0, 0x1, 0x181f ;  /* 0x00381f0000077f89 */ /* 0x000ea600000e0000 */
[C---:B------:R-:W-:Y:S01]  /*11480*/  VIADD R8, R6.reuse, 0x10 ;  /* 0x0000001006087836 */ /* 0x040fe20000000000 */
[-C--:B------:R-:W-:Y:S01]  /*11490*/  ISETP.GE.AND P2, PT, R6, R5.reuse, PT ;  /* 0x000000050600720c */ /* 0x080fe20003f46270 */
[----:B------:R-:W3:Y:S03]  /*114a0*/  SHFL.IDX PT, R9, R4, 0x1, 0x181f ;  /* 0x00381f0004097f89 */ /* 0x000ee600000e0000 */
[----:B------:R-:W-:-:S09]  /*114b0*/  ISETP.GE.AND P3, PT, R8, R5, PT ;  /* 0x000000050800720c */ /* 0x000fd20003f66270 */
[----:B0-----:R-:W-:Y:S02]  /*114c0*/  @!P2 LEA R3, P1, R22, R14, 0x1 ;  /* 0x0000000e1603a211 */ /* 0x001fe400078208ff */
[----:B------:R-:W-:Y:S01]  /*114d0*/  @!P2 LEA R8, R24, UR44, 0x1 ;  /* 0x0000002c1808ac11 */ /* 0x000fe2000f8e08ff */
[----:B------:R-:W-:Y:S01]  /*114e0*/  SHFL.IDX PT, R14, R0, 0x3, 0x181f ;  /* 0x00781f00000e7f89 */ /* 0x000fe200000e0000 */
[----:B------:R-:W-:Y:S01]  /*114f0*/  @P2 LOP3.LUT R16, R16, 0x100, RZ, 0xfc, !PT ;  /* 0x0000010010102812 */ /* 0x000fe200078efcff */
[----:B-1----:R-:W-:Y:S01]  /*11500*/  @!P2 IMAD.X R2, RZ, RZ, R2, P1 ;  /* 0x000000ffff02a224 */ /* 0x002fe200008e0602 */
[----:B------:R-:W-:Y:S02]  /*11510*/  @!P3 LEA R10, R24, UR44, 0x1 ;  /* 0x0000002c180abc11 */ /* 0x000fe4000f8e08ff */
[----:B--2---:R-:W-:Y:S02]  /*11520*/  @!P3 LEA R7, P1, R22, R7, 0x1 ;  /* 0x000000071607b211 */ /* 0x004fe400078208ff */
[----:B------:R-:W-:-:S02]  /*11530*/  @!P2 LOP3.LUT R3, R3, R2, RZ, 0x3c, !PT ;  /* 0x000000020303a212 */ /* 0x000fc400078e3cff */
[----:B------:R-:W-:Y:S01]  /*11540*/  LOP3.LUT R16, R16, 0xffffff7f, RZ, 0xc0, !PT ;  /* 0xffffff7f10107812 */ /* 0x000fe200078ec0ff */
[----:B---3--:R-:W-:Y:S01]  /*11550*/  @!P3 IMAD.X R9, RZ, RZ, R9, P1 ;  /* 0x000000ffff09b224 */ /* 0x008fe200008e0609 */
[C---:B------:R-:W-:Y:S02]  /*11560*/  @!P2 LOP3.LUT R2, R3.reuse, R2, RZ, 0x3c, !PT ;  /* 0x000000020302a212 */ /* 0x040fe400078e3cff */
[----:B------:R-:W-:Y:S02]  /*11570*/  @P3 LOP3.LUT R16, R16, 0x80, RZ, 0xfc, !PT ;  /* 0x0000008010103812 */ /* 0x000fe400078efcff */
[----:B------:R-:W-:Y:S02]  /*11580*/  @!P2 LOP3.LUT R3, R3, R2, RZ, 0x3c, !PT ;  /* 0x000000020303a212 */ /* 0x000fe400078e3cff */
[----:B------:R-:W-:-:S03]  /*11590*/  LOP3.LUT R16, R16, 0xffffffbf, RZ, 0xc0, !PT ;  /* 0xffffffbf10107812 */ /* 0x000fc600078ec0ff */
[----:B------:R0:W-:Y:S04]  /*115a0*/  @!P2 LDGSTS.E.BYPASS.LTC128B.128 [R8+0x20400], desc[UR36][R2.64], !P0 ;  /* 0x204000000208afae */ /* 0x0001e8000c101d64 */
        /* <DEDUP_REMOVED lines=15> */
.L_x_7556:
        /* <DEDUP_REMOVED lines=24> */
[----:B------:R-:W-:Y:S01]  /*11820*/  MOV R4, UR6 ;  /* 0x0000000600047c02 */ /* 0x000fe20008000f00 */
[----:B------:R-:W-:Y:S01]  /*11830*/  IMAD.U32 R5, RZ, RZ, UR7 ;  /* 0x00000007ff057e24 */ /* 0x000fe2000f8e00ff */
        /* <DEDUP_REMOVED lines=10> */
.L_x_7497:
[----:B------:R-:W-:Y:S01]  /*118e0*/  UISETP.NE.AND UP0, UPT, UR47, URZ, UPT ;  /* 0x0000003f2f00728c */ /* 0x000fe2000bf05270 */
[----:B------:R-:W-:Y:S01]  /*118f0*/  R2UR UR6, R23 ;  /* 0x00000000170672ca */ /* 0x000fe200000e0000 */
[----:B------:R-:W-:Y:S01]  /*11900*/  ULDC.64 UR8, c[0x0][0x3d8] ;  /* 0x0000f60000087ab9 */ /* 0x000fe20000000a00 */
[----:B------:R-:W-:Y:S01]  /*11910*/  IMAD.MOV.U32 R2, RZ, RZ, R28 ;  /* 0x000000ffff027224 */ /* 0x000fe200078e001c */
[----:B------:R-:W-:Y:S01]  /*11920*/  ULDC UR7, c[0x0][0x448] ;  /* 0x0001120000077ab9 */ /* 0x000fe20000000800 */
[C---:B------:R-:W-:Y:S02]  /*11930*/  LOP3.LUT R20, R22.reuse, 0x180, RZ, 0xfc, !PT ;  /* 0x0000018016147812 */ /* 0x040fe400078efcff */
[----:B------:R-:W-:Y:S02]  /*11940*/  PLOP3.LUT P0, PT, PT, PT, UP0, 0x80, 0x0 ;  /* 0x000000000000781c */ /* 0x000fe40003f0f008 */
[----:B------:R-:W-:Y:S02]  /*11950*/  LOP3.LUT R21, R22, 0x80, RZ, 0xfc, !PT ;  /* 0x0000008016157812 */ /* 0x000fe400078efcff */
[----:B------:R-:W-:Y:S01]  /*11960*/  @UP0 ULDC UR4, c[0x0][0x44c] ;  /* 0x0001130000040ab9 */ /* 0x000fe20000000800 */
[----:B------:R-:W-:-:S02]  /*11970*/  LOP3.LUT R16, R16, 0xfffff7ff, RZ, 0xc0, !PT ;  /* 0xfffff7ff10107812 */ /* 0x000fc400078ec0ff */
[----:B------:R-:W-:-:S04]  /*11980*/  UIMAD UR6, UR6, UR8, URZ ;  /* 0x00000008060672a4 */ /* 0x000fc8000f8e023f */
[----:B------:R-:W-:Y:S02]  /*11990*/  UIMAD UR6, UR39, UR9, UR6 ;  /* 0x00000009270672a4 */ /* 0x000fe4000f8e0206 */
[----:B------:R-:W-:Y:S01]  /*119a0*/  @P0 IMAD.HI.U32 R0, R28, UR4, RZ ;  /* 0x000000041c000c27 */ /* 0x000fe2000f8e00ff */
[----:B------:R-:W-:Y:S01]  /*119b0*/  PLOP3.LUT P0, PT, PT, PT, UP0, 0x80, 0x0 ;  /* 0x000000000000781c */ /* 0x000fe20003f0f008 */
[----:B------:R-:W-:-:S12]  /*119c0*/  @UP0 ULDC UR4, c[0x0][0x450] ;  /* 0x0001140000040ab9 */ /* 0x000fd80000000800 */
[----:B------:R-:W-:Y:S01]  /*119d0*/  @P0 SHF.R.U32.HI R2, RZ, UR4, R0 ;  /* 0x00000004ff020c19 */ /* 0x000fe20008011600 */
[----:B------:R-:W-:-:S03]  /*119e0*/  UIMAD.WIDE.U32 UR4, UR39, UR8, URZ ;  /* 0x00000008270472a5 */ /* 0x000fc6000f8e003f */
[----:B------:R-:W-:Y:S01]  /*119f0*/  ULDC.64 UR8, c[0x0][0x3e0] ;  /* 0x0000f80000087ab9 */ /* 0x000fe20000000a00 */
[----:B------:R-:W-:Y:S01]  /*11a00*/  UIADD3 UR5, UR5, UR6, URZ ;  /* 0x0000000605057290 */ /* 0x000fe2000fffe03f */
[--C-:B------:R-:W-:Y:S01]  /*11a10*/  IMAD.MOV R5, RZ, RZ, -R2.reuse ;  /* 0x000000ffff057224 */ /* 0x100fe200078e0a02 */
[----:B------:R-:W-:Y:S01]  /*11a20*/  UIMAD UR6, UR49, UR8, URZ ;  /* 0x00000008310672a4 */ /* 0x000fe2000f8e023f */
[----:B------:R-:W-:Y:S01]  /*11a30*/  SHF.R.S32.HI R0, RZ, 0x1f, R2 ;  /* 0x0000001fff007819 */ /* 0x000fe20000011402 */
[----:B------:R-:W-:Y:S01]  /*11a40*/  UIMAD.WIDE.U32 UR4, UR45, UR8, UR4 ;  /* 0x000000082d0472a5 */ /* 0x000fe2000f8e0004 */
[----:B------:R-:W-:Y:S01]  /*11a50*/  IMAD R5, R5, UR7, R28 ;  /* 0x0000000705057c24 */ /* 0x000fe2000f8e021c */
[----:B------:R-:W-:-:S03]  /*11a60*/  UIMAD UR6, UR45, UR9, UR6 ;  /* 0x000000092d0672a4 */ /* 0x000fc6000f8e0206 */
[----:B------:R-:W-:Y:S01]  /*11a70*/  ULDC.64 UR8, c[0x0][0x3d0] ;  /* 0x0000f40000087ab9 */ /* 0x000fe20000000a00 */
[----:B------:R-:W-:Y:S01]  /*11a80*/  UIADD3 UR5, UR5, UR6, URZ ;  /* 0x0000000605057290 */ /* 0x000fe2000fffe03f */
[----:B------:R-:W-:Y:S01]  /*11a90*/  IMAD R3, R0, UR8, RZ ;  /* 0x0000000800037c24 */ /* 0x000fe2000f8e02ff */
[----:B------:R-:W-:Y:S01]  /*11aa0*/  SHF.R.S32.HI R0, RZ, 0x1f, R5 ;  /* 0x0000001fff007819 */ /* 0x000fe20000011405 */
[----:B------:R-:W-:Y:S02]  /*11ab0*/  IMAD.U32 R9, RZ, RZ, UR8 ;  /* 0x00000008ff097e24 */ /* 0x000fe4000f8e00ff */
[C---:B------:R-:W-:Y:S02]  /*11ac0*/  IMAD R7, R2.reuse, UR9, R3 ;  /* 0x0000000902077c24 */ /* 0x040fe4000f8e0203 */
[----:B------:R-:W-:Y:S01]  /*11ad0*/  IMAD.WIDE.U32 R2, R2, R9, UR4 ;  /* 0x0000000402027e25 */ /* 0x000fe2000f8e0009 */
        /* <DEDUP_REMOVED lines=10> */
[----:B------:R-:W-:Y:S02]  /*11b80*/  LEA.HI.X R4, R2, UR5, R3, 0x1, P0 ;  /* 0x0000000502047c11 */ /* 0x000fe400080f0c03 */
[----:B------:R-:W-:-:S02]  /*11b90*/  ISETP.GE.AND P0, PT, R20, UR4, PT ;  /* 0x0000000414007c0c */ /* 0x000fc4000bf06270 */
[----:B------:R-:W-:Y:S02]  /*11ba0*/  LOP3.LUT R20, R22, 0x40, RZ, 0xfc, !PT ;  /* 0x0000004016147812 */ /* 0x000fe400078efcff */
[----:B------:R-:W-:Y:S02]  /*11bb0*/  ISETP.GE.AND P4, PT, R21, UR4, PT ;  /* 0x0000000415007c0c */ /* 0x000fe4000bf86270 */
[----:B------:R-:W-:Y:S02]  /*11bc0*/  ISETP.GE.AND P5, PT, R20, UR4, PT ;  /* 0x0000000414007c0c */ /* 0x000fe4000bfa6270 */
[----:B------:R-:W-:Y:S02]  /*11bd0*/  LOP3.LUT R20, R22, 0xc0, RZ, 0xfc, !PT ;  /* 0x000000c016147812 */ /* 0x000fe400078efcff */
[----:B------:R-:W-:Y:S02]  /*11be0*/  SEL R2, RZ, 0x1, P1 ;  /* 0x00000001ff027807 */ /* 0x000fe40000800000 */
[----:B------:R-:W-:-:S02]  /*11bf0*/  SEL R3, RZ, 0x4, P4 ;  /* 0x00000004ff037807 */ /* 0x000fc40002000000 */
[----:B------:R-:W-:Y:S02]  /*11c00*/  SEL R7, RZ, 0x2, P5 ;  /* 0x00000002ff077807 */ /* 0x000fe40002800000 */
[----:B------:R-:W-:Y:S02]  /*11c10*/  ISETP.GE.AND P2, PT, R36, UR4, PT ;  /* 0x0000000424007c0c */ /* 0x000fe4000bf46270 */
[----:B------:R-:W-:Y:S02]  /*11c20*/  ISETP.GE.AND P3, PT, R20, UR4, PT ;  /* 0x0000000414007c0c */ /* 0x000fe4000bf66270 */
[----:B------:R-:W-:Y:S02]  /*11c30*/  IADD3 R7, R3, R7, R2 ;  /* 0x0000000703077210 */ /* 0x000fe40007ffe002 */
[----:B------:R-:W-:Y:S02]  /*11c40*/  @P1 LOP3.LUT R16, R16, 0x800, RZ, 0xfc, !PT ;  /* 0x0000080010101812 */ /* 0x000fe400078efcff */
[----:B------:R-:W-:-:S02]  /*11c50*/  SEL R2, RZ, 0x10, P2 ;  /* 0x00000010ff027807 */ /* 0x000fc40001000000 */
[----:B------:R-:W-:Y:S02]  /*11c60*/  SEL R3, RZ, 0x8, P3 ;  /* 0x00000008ff037807 */ /* 0x000fe40001800000 */
[----:B------:R-:W-:Y:S02]  /*11c70*/  ISETP.GE.AND P1, PT, R35, UR4, PT ;  /* 0x0000000423007c0c */ /* 0x000fe4000bf26270 */
[----:B------:R-:W-:Y:S02]  /*11c80*/  SEL R5, RZ, 0x40, P0 ;  /* 0x00000040ff057807 */ /* 0x000fe40000000000 */
[----:B------:R-:W-:Y:S02]  /*11c90*/  IADD3 R3, R2, R7, R3 ;  /* 0x0000000702037210 */ /* 0x000fe40007ffe003 */
[----:B------:R-:W-:Y:S01]  /*11ca0*/  ISETP.GE.AND P0, PT, R37, UR4, PT ;  /* 0x0000000425007c0c */ /* 0x000fe2000bf06270 */
[----:B------:R-:W-:Y:S01]  /*11cb0*/  UMOV UR4, 0xffffffff ;  /* 0xffffffff00047882 */ /* 0x000fe20000000000 */
[----:B------:R-:W-:-:S02]  /*11cc0*/  SEL R2, RZ, 0x20, P1 ;  /* 0x00000020ff027807 */ /* 0x000fc40000800000 */
[----:B------:R-:W-:Y:S02]  /*11cd0*/  SEL R6, RZ, 0x80, P0 ;  /* 0x00000080ff067807 */ /* 0x000fe40000000000 */
        /* <DEDUP_REMOVED lines=10> */
[C---:B------:R-:W-:Y:S02]  /*11d80*/  LOP3.LUT P0, RZ, R16.reuse, 0x800, RZ, 0xc0, !PT ;  /* 0x0000080010ff7812 */ /* 0x040fe4000780c0ff */
[----:B------:R-:W-:Y:S02]  /*11d90*/  @!P6 LOP3.LUT R2, R5, 0x40, RZ, 0xc0, !PT ;  /* 0x000000400502e812 */ /* 0x000fe400078ec0ff */
[----:B------:R-:W-:Y:S02]  /*11da0*/  @!P6 MOV R3, R21 ;  /* 0x000000150003e202 */ /* 0x000fe40000000f00 */
        /* <DEDUP_REMOVED lines=71> */
.L_x_7566:
        /* <DEDUP_REMOVED lines=24> */
.L_x_7500:
[----:B------:R-:W-:Y:S05]  /*123a0*/  BSYNC B0 ;  /* 0x0000000000007941 */ /* 0x000fea0003800000 */
.L_x_7499:
        /* <DEDUP_REMOVED lines=9> */
.L_x_7567:
[----:B------:R-:W-:-:S13]  /*12440*/  LOP3.LUT P0, RZ, R16, 0x400, RZ, 0xc0, !PT ;  /* 0x0000040010ff7812 */ /* 0x000fda000780c0ff */
[----:B------:R-:W-:Y:S05]  /*12450*/  @!P0 BRA `(.L_x_7502) ;  /* 0x0000000000048947 */ /* 0x000fea0003800000 */
[----:B------:R-:W-:Y:S01]  /*12460*/  BPT.TRAP 0x1 ;  /* 0x000000040000795c */ /* 0x000fe20000300000 */
.L_x_7502:
[----:B------:R-:W2:Y:S02]  /*12470*/  SYNCS.PHASECHK.TRANS64.TRYWAIT P0, [UR44+0x38860], R0 ;  /* 0x03886000ff0075a7 */ /* 0x000ea4000800016c */
[----:B--2---:R-:W-:Y:S05]  /*12480*/  @!P0 BRA `(.L_x_7503) ;  /* 0x0000003000948947 */ /* 0x004fea0003800000 */
.L_x_7568:
[----:B------:R-:W-:Y:S01]  /*12490*/  ULDC.64 UR4, c[0x0][0x328] ;  /* 0x0000ca0000047ab9 */ /* 0x000fe20000000a00 */
[----:B------:R-:W-:Y:S01]  /*124a0*/  ULDC.64 UR6, c[0x0][0x338] ;  /* 0x0000ce0000067ab9 */ /* 0x000fe20000000a00 */
[----:B0-----:R-:W-:Y:S02]  /*124b0*/  IMAD R0, R33, UR4, RZ ;  /* 0x0000000421007c24 */ /* 0x001fe4000f8e02ff */
[----:B-1----:R-:W-:Y:S01]  /*124c0*/  IMAD.WIDE.U32 R2, R19, UR4, RZ ;  /* 0x0000000413027c25 */ /* 0x002fe2000f8e00ff */
        /* <DEDUP_REMOVED lines=101> */
.L_x_7578:
        /* <DEDUP_REMOVED lines=30> */
.L_x_7505:
        /* <DEDUP_REMOVED lines=10> */
[----:B------:R-:W-:Y:S01]  /*12da0*/  ULOP3.LUT UR5, URZ, UR42, URZ, 0x33, !UPT ;  /* 0x0000002a3f057292 */ /* 0x000fe2000f8e333f */
[----:B------:R-:W1:Y:S01]  /*12db0*/  S2R R6, SR_TID.X ;  /* 0x0000000000067919 */ /* 0x000e620000002100 */
[----:B------:R-:W-:Y:S01]  /*12dc0*/  UIMAD UR4, UR4, UR38, URZ ;  /* 0x00000026040472a4 */ /* 0x000fe2000f8e023f */
[----:B------:R-:W-:Y:S01]  /*12dd0*/  LOP3.LUT R28, R17, 0x80, RZ, 0xc0, !PT ;  /* 0x00000080111c7812 */ /* 0x000fe200078ec0ff */
[----:B------:R-:W-:Y:S02]  /*12de0*/  IMAD.MOV.U32 R21, RZ, RZ, 0x1 ;  /* 0x00000001ff157424 */ /* 0x000fe400078e00ff */
[----:B------:R-:W-:Y:S01]  /*12df0*/  IMAD.MOV.U32 R8, RZ, RZ, 0x1 ;  /* 0x00000001ff087424 */ /* 0x000fe200078e00ff */
[----:B------:R-:W-:-:S02]  /*12e00*/  SHF.R.U32.HI R28, RZ, 0x3, R28 ;  /* 0x00000003ff1c7819 */ /* 0x000fc4000001161c */
[----:B------:R-:W-:-:S04]  /*12e10*/  LOP3.LUT R3, RZ, UR4, RZ, 0x33, !PT ;  /* 0x00000004ff037c12 */ /* 0x000fc8000f8e33ff */
[----:B------:R-:W-:-:S04]  /*12e20*/  VIMNMX3 R2, R2, UR5, R3, !PT ;  /* 0x0000000502027c0f */ /* 0x000fc8000f800103 */
[----:B------:R-:W-:Y:S01]  /*12e30*/  IADD3 R22, -R2, -0x2, RZ ;  /* 0xfffffffe02167810 */ /* 0x000fe20007ffe1ff */
[----:B0-----:R-:W-:Y:S01]  /*12e40*/  IMAD.SHL.U32 R5, R5, 0x10, RZ ;  /* 0x0000001005057824 */ /* 0x001fe200078e00ff */
[----:B-1----:R-:W-:-:S04]  /*12e50*/  LOP3.LUT R6, R6, 0x7f, RZ, 0xc0, !PT ;  /* 0x0000007f06067812 */ /* 0x002fc800078ec0ff */
[----:B------:R-:W-:Y:S02]  /*12e60*/  LOP3.LUT R5, R5, 0x70, RZ, 0xc0, !PT ;  /* 0x0000007005057812 */ /* 0x000fe400078ec0ff */
[----:B------:R-:W-:-:S04]  /*12e70*/  SHF.R.U32.HI R6, RZ, 0x3, R6 ;  /* 0x00000003ff067819 */ /* 0x000fc80000011606 */
[----:B------:R-:W-:Y:S02]  /*12e80*/  IADD3 R4, R5, R30, R6 ;  /* 0x0000001e05047210 */ /* 0x000fe40007ffe006 */
[----:B------:R-:W-:-:S03]  /*12e90*/  LOP3.LUT R30, R34, 0x40, RZ, 0xc0, !PT ;  /* 0x00000040221e7812 */ /* 0x000fc600078ec0ff */
[----:B------:R-:W-:Y:S01]  /*12ea0*/  VIADD R9, R4, 0xffffff40 ;  /* 0xffffff4004097836 */ /* 0x000fe20000000000 */
[----:B------:R-:W-:-:S03]  /*12eb0*/  SHF.R.U32.HI R30, RZ, 0x2, R30 ;  /* 0x00000002ff1e7819 */ /* 0x000fc6000001161e */
[----:B------:R-:W-:-:S07]  /*12ec0*/  IMAD R9, R2, -0x40, R9 ;  /* 0xffffffc002097824 */ /* 0x000fce00078e0209 */
.L_x_7521:
        /* <DEDUP_REMOVED lines=22> */
.L_x_7508:
[----:B------:R-:W-:Y:S05]  /*13030*/  BSYNC B1 ;  /* 0x0000000000017941 */ /* 0x000fea0003800000 */
.L_x_7507:
[----:B------:R-:W-:-:S13]  /*13040*/  LOP3.LUT P0, RZ, R16, 0x400, RZ, 0xc0, !PT ;  /* 0x0000040010ff7812 */ /* 0x000fda000780c0ff */
[----:B------:R-:W-:Y:S05]  /*13050*/  @!P0 BRA `(.L_x_7509) ;  /* 0x0000000000048947 */ /* 0x000fea0003800000 */
[----:B------:R-:W-:Y:S01]  /*13060*/  BPT.TRAP 0x1 ;  /* 0x000000040000795c */ /* 0x000fe20000300000 */
.L_x_7509:
[----:B------:R-:W-:Y:S01]  /*13070*/  LEA R10, R8, UR44, 0x3 ;  /* 0x0000002c080a7c11 */ /* 0x000fe2000f8e18ff */
[----:B------:R-:W-:Y:S01]  /*13080*/  BSSY B1, `(.L_x_7510) ;  /* 0x0000004000017945 */ /* 0x000fe20003800000 */
[----:B------:R-:W-:-:S04]  /*13090*/  SHF.L.U32 R20, R21, 0x1f, RZ ;  /* 0x0000001f15147819 */ /* 0x000fc800000006ff */
[----:B------:R-:W1:Y:S02]  /*130a0*/  SYNCS.PHASECHK.TRANS64.TRYWAIT P0, [R10+URZ+0x38840], R20 ;  /* 0x038840140a0075a7 */ /* 0x000e64000800017f */
[----:B-1----:R-:W-:Y:S05]  /*130b0*/  @!P0 BRA `(.L_x_7511) ;  /* 0x0000002c00b08947 */ /* 0x002fea0003800000 */
.L_x_7579:
[----:B------:R-:W-:Y:S05]  /*130c0*/  BSYNC B1 ;  /* 0x0000000000017941 */ /* 0x000fea0003800000 */
.L_x_7510:
[----:B------:R-:W-:Y:S01]  /*130d0*/  ULDC UR4, c[0x0][0x430] ;  /* 0x00010c0000047ab9 */ /* 0x000fe20000000800 */
[----:B-----5:R-:W-:Y:S01]  /*130e0*/  SHF.R.S32.HI R18, RZ, 0x1f, R6 ;  /* 0x0000001fff127819 */ /* 0x020fe20000011406 */
[----:B------:R-:W-:Y:S01]  /*130f0*/  UIADD3 UR4, -UR4, URZ, URZ ;  /* 0x0000003f04047290 */ /* 0x000fe2000fffe13f */
[----:B------:R-:W-:Y:S02]  /*13100*/  R2UR UR6, R23 ;  /* 0x00000000170672ca */ /* 0x000fe400000e0000 */
[----:B------:R-:W-:Y:S02]  /*13110*/  LOP3.LUT P1, RZ, R16, 0x1, RZ, 0xc0, !PT ;  /* 0x0000000110ff7812 */ /* 0x000fe4000782c0ff */
[----:B------:R-:W-:Y:S01]  /*13120*/  LEA R17, R8, R24, 0xc ;  /* 0x0000001808117211 */ /* 0x000fe200078e60ff */
        /* <DEDUP_REMOVED lines=41> */
.L_x_7589:
        /* <DEDUP_REMOVED lines=8> */
.L_x_7513:
        /* <DEDUP_REMOVED lines=10> */
.L_x_7514:
[----:B------:R2:W-:Y:S01]  /*134e0*/  SYNCS.ARRIVE.TRANS64.A1T0 RZ, [R10+URZ+0x38830], RZ ;  /* 0x038830ff0aff79a7 */ /* 0x0005e2000810003f */
[----:B------:R-:W-:Y:S05]  /*134f0*/  @!P2 BRA `(.L_x_7515) ;  /* 0x000000000004a947 */ /* 0x000fea0003800000 */
[----:B------:R-:W-:Y:S01]  /*13500*/  BPT.TRAP 0x1 ;  /* 0x000000040000795c */ /* 0x000fe20000300000 */
.L_x_7515:
[----:B------:R-:W3:Y:S01]  /*13510*/  SYNCS.PHASECHK.TRANS64.TRYWAIT P0, [R10+URZ+0x38860], R20 ;  /* 0x038860140a0075a7 */ /* 0x000ee2000800017f */
[----:B------:R-:W-:Y:S04]  /*13520*/  BSSY B1, `(.L_x_7516) ;  /* 0x0000002000017945 */ /* 0x000fe80003800000 */
[----:B---3--:R-:W-:Y:S05]  /*13530*/  @!P0 BRA `(.L_x_7517) ;  /* 0x0000002c00b08947 */ /* 0x008fea0003800000 */
.L_x_7590:
[----:B------:R-:W-:Y:S05]  /*13540*/  BSYNC B1 ;  /* 0x0000000000017941 */ /* 0x000fea0003800000 */
.L_x_7516:
        /* <DEDUP_REMOVED lines=77> */
.L_x_7600:
        /* <DEDUP_REMOVED lines=20> */
.L_x_7519:
        /* <DEDUP_REMOVED lines=10> */
.L_x_7520:
        /* <DEDUP_REMOVED lines=10> */
.L_x_7506:
[----:B------:R-:W-:Y:S05]  /*13ca0*/  BSYNC B0 ;  /* 0x0000000000007941 */ /* 0x000fea0003800000 */
.L_x_7485:
[----:B------:R-:W0:Y:S01]  /*13cb0*/  S2R R3, SR_CgaCtaId ;  /* 0x0000000000037919 */ /* 0x000e220000008800 */
[----:B------:R-:W-:Y:S01]  /*13cc0*/  MOV R0, 0x400 ;  /* 0x0000040000007802 */ /* 0x000fe20000000f00 */
[----:B------:R-:W-:Y:S01]  /*13cd0*/  BSSY B0, `(.L_x_7522) ;  /* 0x0000005000007945 */ /* 0x000fe20003800000 */
[----:B------:R-:W-:Y:S02]  /*13ce0*/  SHF.L.U32 R4, R4, 0x1f, RZ ;  /* 0x0000001f04047819 */ /* 0x000fe400000006ff */
[----:B0-----:R-:W-:-:S04]  /*13cf0*/  LEA R5, R3, R0, 0x18 ;  /* 0x0000000003057211 */ /* 0x001fc800078ec0ff */
[----:B------:R-:W0:Y:S02]  /*13d00*/  SYNCS.PHASECHK.TRANS64.TRYWAIT P0, [R5+URZ+0x38820], R4 ;  /* 0x03882004050075a7 */ /* 0x000e24000800017f */
[----:B0-----:R-:W-:Y:S05]  /*13d10*/  @!P0 BRA `(.L_x_7523) ;  /* 0x0000002c00908947 */ /* 0x001fea0003800000 */
.L_x_7601:
[----:B------:R-:W-:Y:S05]  /*13d20*/  BSYNC B0 ;  /* 0x0000000000007941 */ /* 0x000fea0003800000 */
.L_x_7522:
[----:B------:R-:W-:-:S03]  /*13d30*/  UMOV UR4, 0xffffffff ;  /* 0xffffffff00047882 */ /* 0x000fc60000000000 */
[----:B------:R-:W-:Y:S05]  /*13d40*/  BRA.DIV UR4, `(.L_x_7524) ;  /* 0x0000002e04987947 */ /* 0x000fea000b800000 */
[----:B------:R-:W1:Y:S02]  /*13d50*/  S2R R0, SR_TID.X ;  /* 0x0000000000007919 */ /* 0x000e640000002100 */
[----:B-1----:R-:W-:-:S04]  /*13d60*/  SHF.R.U32.HI R0, RZ, 0x5, R0 ;  /* 0x00000005ff007819 */ /* 0x002fc80000011600 */
[----:B------:R-:W-:-:S05]  /*13d70*/  LOP3.LUT R0, R0, 0x3, RZ, 0xc0, !PT ;  /* 0x0000000300007812 */ /* 0x000fca00078ec0ff */
[----:B------:R1:W3:Y:S02]  /*13d80*/  SHFL.IDX PT, R14, R0, RZ, 0x1f ;  /* 0x00001fff000e7589 */ /* 0x0002e400000e0000 */
.L_x_7604:
[----:B---3--:R-:W-:-:S13]  /*13d90*/  ISETP.NE.AND P0, PT, R14, RZ, PT ;  /* 0x000000ff0e00720c */ /* 0x008fda0003f05270 */
[----:B------:R-:W-:Y:S05]  /*13da0*/  @P0 BRA `(.L_x_7433) ;  /* 0x0000000000900947 */ /* 0x000fea0003800000 */
[----:B------:R-:W-:-:S03]  /*13db0*/  UMOV UR4, 0xffffffff ;  /* 0xffffffff00047882 */ /* 0x000fc60000000000 */
[----:B------:R-:W-:Y:S05]  /*13dc0*/  BRA.DIV UR4, `(.L_x_7525) ;  /* 0x0000002e04ac7947 */ /* 0x000fea000b800000 */
[----:B------:R-:W-:-:S13]  /*13dd0*/  ELECT P6, URZ, PT ;  /* 0x00000000003f782f */ /* 0x000fda00038c0000 */
.L_x_7607:
[----:B------:R-:W-:Y:S05]  /*13de0*/  @!P6 BRA `(.L_x_7433) ;  /* 0x000000000080e947 */ /* 0x000fea0003800000 */
[----:B-1----:R-:W3:Y:S02]  /*13df0*/  LDL R0, [R1+0x4] ;  /* 0x0000040001007983 */ /* 0x002ee40000100800 */
[----:B---3--:R-:W-:-:S13]  /*13e00*/  R2UR UR4, R0 ;  /* 0x00000000000472ca */ /* 0x008fda00000e0000 */
[----:B------:R-:W-:-:S06]  /*13e10*/  ULOP3.LUT UR4, UR4, 0x2, URZ, 0xfc, !UPT ;  /* 0x0000000204047892 */ /* 0x000fcc000f8efc3f */
[----:B------:R-:W-:-:S04]  /*13e20*/  MOV R0, UR4 ;  /* 0x0000000400007c02 */ /* 0x000fc80008000f00 */
[----:B------:R-:W-:-:S13]  /*13e30*/  ISETP.NE.AND P0, PT, R0, 0x3, PT ;  /* 0x000000030000780c */ /* 0x000fda0003f05270 */
[----:B------:R-:W-:Y:S05]  /*13e40*/  @!P0 BRA `(.L_x_7526) ;  /* 0x0000000000048947 */ /* 0x000fea0003800000 */
[----:B------:R-:W-:Y:S01]  /*13e50*/  BPT.TRAP 0x1 ;  /* 0x000000040000795c */ /* 0x000fe20000300000 */
.L_x_7526:
[C---:B------:R-:W-:Y:S01]  /*13e60*/  IMAD R3, R8.reuse, 0x8, R5 ;  /* 0x0000000808037824 */ /* 0x040fe200078e0205 */
[----:B------:R-:W-:Y:S01]  /*13e70*/  SHF.L.U32 R2, R21, 0x1f, RZ ;  /* 0x0000001f15027819 */ /* 0x000fe200000006ff */
[----:B------:R-:W-:-:S03]  /*13e80*/  VIADD R8, R8, 0x1 ;  /* 0x0000000108087836 */ /* 0x000fc60000000000 */
[----:B------:R-:W1:Y:S02]  /*13e90*/  SYNCS.PHASECHK.TRANS64.TRYWAIT P1, [R3+URZ+0x38840], R2 ;  /* 0x03884002030075a7 */ /* 0x000e64000802017f */
[----:B------:R-:W-:-:S04]  /*13ea0*/  ISETP.NE.AND P2, PT, R8, 0x2, PT ;  /* 0x000000020800780c */ /* 0x000fc80003f45270 */
[----:B------:R-:W-:Y:S01]  /*13eb0*/  SEL R0, RZ, 0x1, P2 ;  /* 0x00000001ff007807 */ /* 0x000fe20001000000 */
[----:B-1----:R-:W-:Y:S08]  /*13ec0*/  @!P1 BRA `(.L_x_7527) ;  /* 0x0000002c008c9947 */ /* 0x002ff00003800000 */
.L_x_7608:
[----:B------:R-:W-:Y:S02]  /*13ed0*/  SEL R8, R8, RZ, P2 ;  /* 0x000000ff08087207 */ /* 0x000fe40001000000 */
[----:B------:R-:W-:Y:S01]  /*13ee0*/  LOP3.LUT R0, R21, R0, RZ, 0x3c, !PT ;  /* 0x0000000015007212 */ /* 0x000fe200078e3cff */
[----:B------:R-:W-:Y:S06]  /*13ef0*/  @!P0 BRA `(.L_x_7528) ;  /* 0x0000000000048947 */ /* 0x000fec0003800000 */
[----:B------:R-:W-:Y:S01]  /*13f00*/  BPT.TRAP 0x1 ;  /* 0x000000040000795c */ /* 0x000fe20000300000 */
.L_x_7528:
[----:B0-----:R-:W-:Y:S01]  /*13f10*/  IMAD R5, R8, 0x8, R5 ;  /* 0x0000000808057824 */ /* 0x001fe200078e0205 */
[----:B------:R-:W-:-:S04]  /*13f20*/  SHF.L.U32 R0, R0, 0x1f, RZ ;  /* 0x0000001f00007819 */ /* 0x000fc800000006ff */
[----:B------:R-:W0:Y:S02]  /*13f30*/  SYNCS.PHASECHK.TRANS64.TRYWAIT P1, [R5+URZ+0x38840], R0 ;  /* 0x03884000050075a7 */ /* 0x000e24000802017f */
[----:B0-----:R-:W-:Y:S05]  /*13f40*/  @!P1 BRA `(.L_x_7529) ;  /* 0x0000002c00809947 */ /* 0x001fea0003800000 */
.L_x_7609:
[----:B------:R-:W-:Y:S05]  /*13f50*/  @!P0 BRA `(.L_x_7530) ;  /* 0x0000000000048947 */ /* 0x000fea0003800000 */
[----:B------:R-:W-:Y:S01]  /*13f60*/  BPT.TRAP 0x1 ;  /* 0x000000040000795c */ /* 0x000fe20000300000 */
.L_x_7530:
[----:B------:R-:W3:Y:S02]  /*13f70*/  SYNCS.PHASECHK.TRANS64.TRYWAIT P1, [R3+URZ+0x38860], R2 ;  /* 0x03886002030075a7 */ /* 0x000ee4000802017f */
[----:B---3--:R-:W-:Y:S05]  /*13f80*/  @!P1 BRA `(.L_x_7531) ;  /* 0x0000002c00849947 */ /* 0x008fea0003800000 */
.L_x_7610:
[----:B------:R-:W-:Y:S05]  /*13f90*/  @!P0 BRA `(.L_x_7532) ;  /* 0x0000000000048947 */ /* 0x000fea0003800000 */
[----:B------:R-:W-:Y:S01]  /*13fa0*/  BPT.TRAP 0x1 ;  /* 0x000000040000795c */ /* 0x000fe20000300000 */
.L_x_7532:
[----:B----4-:R4:W0:Y:S02]  /*13fb0*/  SYNCS.PHASECHK.TRANS64.TRYWAIT P0, [R5+URZ+0x38860], R0 ;  /* 0x03886000050075a7 */ /* 0x010824000800017f */
[----:B0-----:R-:W-:Y:S05]  /*13fc0*/  @!P0 NANOSLEEP.SYNCS 0x989680 ;  /* 0x009896800000895d */ /* 0x001fea0003900000 */
[----:B------:R-:W0:Y:S02]  /*13fd0*/  @!P0 SYNCS.PHASECHK.TRANS64 P0, [R5+URZ+0x38860], R0 ;  /* 0x03886000050085a7 */ /* 0x000e24000800007f */
[----:B0-----:R-:W-:Y:S05]  /*13fe0*/  @!P0 BRA `(.L_x_7532) ;  /* 0xfffffffc00f08947 */ /* 0x001fea000383ffff */
.L_x_7433:
[----:B------:R-:W-:Y:S05]  /*13ff0*/  BSYNC B6 ;  /* 0x0000000000067941 */ /* 0x000fea0003800000 */
.L_x_7430:
[----:B------:R-:W-:Y:S05]  /*14000*/  EXIT ;  /* 0x000000000000794d */ /* 0x000fea0003800000 */
.L_x_7443:
[----:B0-----:R0:W1:Y:S02]  /*14010*/  SYNCS.PHASECHK.TRANS64.TRYWAIT P0, [R198+URZ+0x38800], R5 ;  /* 0x03880005c60075a7 */ /* 0x001064000800017f */
[----:B-1----:R-:W-:Y:S05]  /*14020*/  @!P0 NANOSLEEP.SYNCS 0x989680 ;  /* 0x009896800000895d */ /* 0x002fea0003900000 */
[----:B------:R-:W1:Y:S02]  /*14030*/  @!P0 SYNCS.PHASECHK.TRANS64 P0, [R198+URZ+0x38800], R5 ;  /* 0x03880005c60085a7 */ /* 0x000e64000800007f */
[----:B-1----:R-:W-:Y:S05]  /*14040*/  @!P0 BRA `(.L_x_7443) ;  /* 0xfffffffc00f08947 */ /* 0x002fea000383ffff */
[----:B------:R-:W-:Y:S05]  /*14050*/  BRA `(.L_x_7533) ;  /* 0xfffffef400887947 */ /* 0x000fea000383ffff */
.L_x_7447:
[----:B--2---:R2:W3:Y:S02]  /*14060*/  SYNCS.PHASECHK.TRANS64.TRYWAIT P1, [R198+URZ+0x38830], R5 ;  /* 0x03883005c60075a7 */ /* 0x0044e4000802017f */
[----:B---3--:R-:W-:Y:S05]  /*14070*/  @!P1 NANOSLEEP.SYNCS 0x989680 ;  /* 0x009896800000995d */ /* 0x008fea0003900000 */
[----:B------:R-:W3:Y:S02]  /*14080*/  @!P1 SYNCS.PHASECHK.TRANS64 P1, [R198+URZ+0x38830], R5 ;  /* 0x03883005c60095a7 */ /* 0x000ee4000802007f */
[----:B---3--:R-:W-:Y:S05]  /*14090*/  @!P1 BRA `(.L_x_7447) ;  /* 0xfffffffc00f09947 */ /* 0x008fea000383ffff */
[----:B------:R-:W-:Y:S05]  /*140a0*/  BRA `(.L_x_7446) ;  /* 0xfffffef400d47947 */ /* 0x000fea000383ffff */
.L_x_7448:
[----:B---3--:R3:W4:Y:S02]  /*140b0*/  SYNCS.PHASECHK.TRANS64.TRYWAIT P1, [R198+URZ+0x38810], R5 ;  /* 0x03881005c60075a7 */ /* 0x008724000802017f */
[----:B----4-:R-:W-:Y:S05]  /*140c0*/  @!P1 NANOSLEEP.SYNCS 0x989680 ;  /* 0x009896800000995d */ /* 0x010fea0003900000 */
[----:B------:R-:W4:Y:S02]  /*140d0*/  @!P1 SYNCS.PHASECHK.TRANS64 P1, [R198+URZ+0x38810], R5 ;  /* 0x03881005c60095a7 */ /* 0x000f24000802007f */
[----:B----4-:R-:W-:Y:S05]  /*140e0*/  @!P1 BRA `(.L_x_7448) ;  /* 0xfffffffc00f09947 */ /* 0x010fea000383ffff */
[----:B------:R-:W-:Y:S05]  /*140f0*/  BRA `(.L_x_7534) ;  /* 0xfffffef800c47947 */ /* 0x000fea000383ffff */
.L_x_7452:
[----:B------:R0:W0:Y:S02]  /*14100*/  SYNCS.PHASECHK.TRANS64.TRYWAIT P1, [R198+URZ+0x38850], R5 ;  /* 0x03885005c60075a7 */ /* 0x000024000802017f */
[----:B0-----:R-:W-:Y:S05]  /*14110*/  @!P1 NANOSLEEP.SYNCS 0x989680 ;  /* 0x009896800000995d */ /* 0x001fea0003900000 */
[----:B------:R-:W0:Y:S02]  /*14120*/  @!P1 SYNCS.PHASECHK.TRANS64 P1, [R198+URZ+0x38850], R5 ;  /* 0x03885005c60095a7 */ /* 0x000e24000802007f */
[----:B0-----:R-:W-:Y:S05]  /*14130*/  @!P1 BRA `(.L_x_7452) ;  /* 0xfffffffc00f09947 */ /* 0x001fea000383ffff */
[----:B------:R-:W-:Y:S05]  /*14140*/  BRA `(.L_x_7451) ;  /* 0xfffffef800f07947 */ /* 0x000fea000383ffff */
.L_x_7459:
[----:B-1----:R1:W2:Y:S02]  /*14150*/  SYNCS.PHASECHK.TRANS64.TRYWAIT P1, [R201+URZ+0x38830], R204 ;  /* 0x038830ccc90075a7 */ /* 0x0022a4000802017f */
[----:B--2---:R-:W-:Y:S05]  /*14160*/  @!P1 NANOSLEEP.SYNCS 0x989680 ;  /* 0x009896800000995d */ /* 0x004fea0003900000 */
[----:B------:R-:W2:Y:S02]  /*14170*/  @!P1 SYNCS.PHASECHK.TRANS64 P1, [R201+URZ+0x38830], R204 ;  /* 0x038830ccc90095a7 */ /* 0x000ea4000802007f */
[----:B--2---:R-:W-:Y:S05]  /*14180*/  @!P1 BRA `(.L_x_7459) ;  /* 0xfffffffc00f09947 */ /* 0x004fea000383ffff */
[----:B------:R-:W-:Y:S05]  /*14190*/  BRA `(.L_x_7458) ;  /* 0xffffff2400f87947 */ /* 0x000fea000383ffff */
.L_x_7463:
[----:B---3--:R3:W4:Y:S02]  /*141a0*/  SYNCS.PHASECHK.TRANS64.TRYWAIT P1, [R201+URZ+0x38850], R204 ;  /* 0x038850ccc90075a7 */ /* 0x008724000802017f */
[----:B----4-:R-:W-:Y:S05]  /*141b0*/  @!P1 NANOSLEEP.SYNCS 0x989680 ;  /* 0x009896800000995d */ /* 0x010fea0003900000 */
[----:B------:R-:W4:Y:S02]  /*141c0*/  @!P1 SYNCS.PHASECHK.TRANS64 P1, [R201+URZ+0x38850], R204 ;  /* 0x038850ccc90095a7 */ /* 0x000f24000802007f */
[----:B----4-:R-:W-:Y:S05]  /*141d0*/  @!P1 BRA `(.L_x_7463) ;  /* 0xfffffffc00f09947 */ /* 0x010fea000383ffff */
[----:B------:R-:W-:Y:S05]  /*141e0*/  BRA `(.L_x_7462) ;  /* 0xffffff2800c47947 */ /* 0x000fea000383ffff */
.L_x_7471:
[----:B-1----:R1:W2:Y:S02]  /*141f0*/  SYNCS.PHASECHK.TRANS64.TRYWAIT P1, [R195+URZ+0x38830], R196 ;  /* 0x038830c4c30075a7 */ /* 0x0022a4000802017f */
[----:B--2---:R-:W-:Y:S05]  /*14200*/  @!P1 NANOSLEEP.SYNCS 0x989680 ;  /* 0x009896800000995d */ /* 0x004fea0003900000 */
[----:B------:R-:W2:Y:S02]  /*14210*/  @!P1 SYNCS.PHASECHK.TRANS64 P1, [R195+URZ+0x38830], R196 ;  /* 0x038830c4c30095a7 */ /* 0x000ea4000802007f */
[----:B--2---:R-:W-:Y:S05]  /*14220*/  @!P1 BRA `(.L_x_7471) ;  /* 0xfffffffc00f09947 */ /* 0x004fea000383ffff */
[----:B------:R-:W-:Y:S05]  /*14230*/  BRA `(.L_x_7470) ;  /* 0xffffff5800a07947 */ /* 0x000fea000383ffff */
.L_x_7475:
[----:B---3--:R3:W4:Y:S02]  /*14240*/  SYNCS.PHASECHK.TRANS64.TRYWAIT P1, [R195+URZ+0x38850], R196 ;  /* 0x038850c4c30075a7 */ /* 0x008724000802017f */
[----:B----4-:R-:W-:Y:S05]  /*14250*/  @!P1 NANOSLEEP.SYNCS 0x989680 ;  /* 0x009896800000995d */ /* 0x010fea0003900000 */
[----:B------:R-:W4:Y:S02]  /*14260*/  @!P1 SYNCS.PHASECHK.TRANS64 P1, [R195+URZ+0x38850], R196 ;  /* 0x038850c4c30095a7 */ /* 0x000f24000802007f */
[----:B----4-:R-:W-:Y:S05]  /*14270*/  @!P1 BRA `(.L_x_7475) ;  /* 0xfffffffc00f09947 */ /* 0x010fea000383ffff */
[----:B------:R-:W-:Y:S05]  /*14280*/  BRA `(.L_x_7474) ;  /* 0xffffff5c002c7947 */ /* 0x000fea000383ffff */
.L_x_7490:
[----:B------:R-:W-:Y:S02]  /*14290*/  IMAD.MOV.U32 R13, RZ, RZ, R23 ;  /* 0x000000ffff0d7224 */ /* 0x000fe400078e0017 */
[----:B------:R-:W-:Y:S02]  /*142a0*/  IMAD.MOV.U32 R12, RZ, RZ, RZ ;  /* 0x000000ffff0c7224 */ /* 0x000fe400078e00ff */
[----:B------:R-:W-:Y:S02]  /*142b0*/  IMAD.MOV.U32 R11, RZ, RZ, 0x1f ;  /* 0x0000001fff0b7424 */ /* 0x000fe400078e00ff */
[----:B------:R-:W-:-:S07]  /*142c0*/  IMAD.MOV.U32 R15, RZ, RZ, -0x1 ;  /* 0xffffffffff0f7424 */ /* 0x000fce00078e00ff */
[----:B------:R-:W-:Y:S05]  /*142d0*/  WARPSYNC.COLLECTIVE R15, `(.L_x_7535) ;  /* 0x000000000f087348 */ /* 0x000fea0003c00000 */
[----:B------:R0:W1:Y:S02]  /*142e0*/  SHFL.IDX P6, R14, R13, R12, R11 ;  /* 0x0000000c0d0e7389 */ /* 0x00006400000c000b */
[----:B01----:R-:W-:Y:S01]  /*142f0*/  ENDCOLLECTIVE ;  /* 0x000000000000791b */ /* 0x003fe20003800000 */
.L_x_7535:
[----:B------:R-:W-:Y:S05]  /*14300*/  BRA `(.L_x_7536) ;  /* 0xffffffc400a07947 */ /* 0x000fea000383ffff */
.L_x_7492:
[----:B0-----:R-:W-:-:S04]  /*14310*/  IMAD.U32 R3, RZ, RZ, UR44 ;  /* 0x0000002cff037e24 */ /* 0x001fc8000f8e00ff */
[----:B------:R0:W1:Y:S03]  /*14320*/  SYNCS.PHASECHK.TRANS64.TRYWAIT P0, [R3+URZ+0x38840], R0 ;  /* 0x03884000030075a7 */ /* 0x000066000800017f */
[----:B-1----:R-:W-:Y:S05]  /*14330*/  @!P0 NANOSLEEP.SYNCS 0x989680 ;  /* 0x009896800000895d */ /* 0x002fea0003900000 */
[----:B------:R-:W1:Y:S02]  /*14340*/  @!P0 SYNCS.PHASECHK.TRANS64 P0, [R3+URZ+0x38840], R0 ;  /* 0x03884000030085a7 */ /* 0x000e64000800007f */
[----:B-1----:R-:W-:Y:S05]  /*14350*/  @!P0 BRA `(.L_x_7492) ;  /* 0xfffffffc00ec8947 */ /* 0x002fea000383ffff */
[----:B------:R-:W-:Y:S05]  /*14360*/  BRA `(.L_x_7537) ;  /* 0xffffffc400d87947 */ /* 0x000fea000383ffff */
.L_x_7493:
        /* <DEDUP_REMOVED lines=8> */
.L_x_7539:
[----:B------:R-:W-:Y:S05]  /*143f0*/  BSYNC B0 ;  /* 0x0000000000007941 */ /* 0x000fea0003800000 */
.L_x_7538:
[----:B------:R-:W-:Y:S01]  /*14400*/  IMAD.MOV.U32 R13, RZ, RZ, R0 ;  /* 0x000000ffff0d7224 */ /* 0x000fe200078e0000 */
[----:B------:R-:W-:Y:S01]  /*14410*/  MOV R15, 0xffffffff ;  /* 0xffffffff000f7802 */ /* 0x000fe20000000f00 */
[----:B------:R-:W-:Y:S01]  /*14420*/  IMAD.MOV.U32 R12, RZ, RZ, RZ ;  /* 0x000000ffff0c7224 */ /* 0x000fe200078e00ff */
[----:B------:R-:W-:Y:S01]  /*14430*/  @P0 LEA R7, R24, UR44, 0x1 ;  /* 0x0000002c18070c11 */ /* 0x000fe2000f8e08ff */
[----:B------:R-:W-:Y:S02]  /*14440*/  IMAD.MOV.U32 R11, RZ, RZ, 0x181f ;  /* 0x0000181fff0b7424 */ /* 0x000fe400078e00ff */
[----:B------:R-:W-:-:S07]  /*14450*/  IMAD.MOV.U32 R2, RZ, RZ, R14 ;  /* 0x000000ffff027224 */ /* 0x000fce00078e000e */
[----:B------:R-:W-:Y:S05]  /*14460*/  WARPSYNC.COLLECTIVE R15, `(.L_x_7540) ;  /* 0x000000000f087348 */ /* 0x000fea0003c00000 */
[----:B------:R0:W1:Y:S02]  /*14470*/  SHFL.IDX P6, R14, R13, R12, R11 ;  /* 0x0000000c0d0e7389 */ /* 0x00006400000c000b */
[----:B01----:R-:W-:Y:S01]  /*14480*/  ENDCOLLECTIVE ;  /* 0x000000000000791b */ /* 0x003fe20003800000 */
.L_x_7540:
        /* <DEDUP_REMOVED lines=8> */
.L_x_7541:
        /* <DEDUP_REMOVED lines=11> */
.L_x_7542:
[----:B------:R-:W-:Y:S02]  /*145c0*/  IMAD.MOV.U32 R13, RZ, RZ, R4 ;  /* 0x000000ffff0d7224 */ /* 0x000fe400078e0004 */
[----:B------:R-:W-:Y:S01]  /*145d0*/  IMAD.MOV.U32 R12, RZ, RZ, 0x2 ;  /* 0x00000002ff0c7424 */ /* 0x000fe200078e00ff */
[----:B------:R-:W-:-:S13]  /*145e0*/  @P0 LEA R2, P1, R22, R14, 0x1 ;  /* 0x0000000e16020211 */ /* 0x000fda00078208ff */
[----:B------:R-:W-:Y:S05]  /*145f0*/  WARPSYNC.COLLECTIVE R15, `(.L_x_7543) ;  /* 0x000000000f087348 */ /* 0x000fea0003c00000 */
[----:B------:R0:W1:Y:S02]  /*14600*/  SHFL.IDX P6, R14, R13, R12, R11 ;  /* 0x0000000c0d0e7389 */ /* 0x00006400000c000b */
[----:B01----:R-:W-:Y:S01]  /*14610*/  ENDCOLLECTIVE ;  /* 0x000000000000791b */ /* 0x003fe20003800000 */
.L_x_7543:
[----:B------:R-:W-:-:S05]  /*14620*/  @P0 IMAD.X R3, RZ, RZ, R5, P1 ;  /* 0x000000ffff030224 */ /* 0x000fca00008e0605 */
        /* <DEDUP_REMOVED lines=11> */
.L_x_7544:
[----:B------:R-:W-:Y:S02]  /*146e0*/  IMAD.MOV.U32 R13, RZ, RZ, R4 ;  /* 0x000000ffff0d7224 */ /* 0x000fe400078e0004 */
[----:B------:R-:W-:Y:S01]  /*146f0*/  IMAD.MOV.U32 R12, RZ, RZ, 0x3 ;  /* 0x00000003ff0c7424 */ /* 0x000fe200078e00ff */
[----:B------:R-:W-:-:S13]  /*14700*/  @P0 LEA R2, P1, R22, R14, 0x1 ;  /* 0x0000000e16020211 */ /* 0x000fda00078208ff */
[----:B------:R-:W-:Y:S05]  /*14710*/  WARPSYNC.COLLECTIVE R15, `(.L_x_7545) ;  /* 0x000000000f087348 */ /* 0x000fea0003c00000 */
[----:B------:R0:W1:Y:S02]  /*14720*/  SHFL.IDX P6, R14, R13, R12, R11 ;  /* 0x0000000c0d0e7389 */ /* 0x00006400000c000b */
[----:B01----:R-:W-:Y:S01]  /*14730*/  ENDCOLLECTIVE ;  /* 0x000000000000791b */ /* 0x003fe20003800000 */
.L_x_7545:
        /* <DEDUP_REMOVED lines=10> */
.L_x_7546:
[----:B------:R-:W-:Y:S05]  /*147e0*/  BRA `(.L_x_7547) ;  /* 0xffffffc400a07947 */ /* 0x000fea000383ffff */
.L_x_7496:
[----:B------:R-:W-:Y:S01]  /*147f0*/  MOV R13, R4 ;  /* 0x00000004000d7202 */ /* 0x000fe20000000f00 */
[----:B------:R-:W-:Y:S01]  /*14800*/  IMAD.MOV.U32 R12, RZ, RZ, RZ ;  /* 0x000000ffff0c7224 */ /* 0x000fe200078e00ff */
[----:B------:R-:W-:Y:S01]  /*14810*/  LOP3.LUT R16, R16, 0xfffffeff, RZ, 0xc0, !PT ;  /* 0xfffffeff10107812 */ /* 0x000fe200078ec0ff */
[----:B------:R-:W-:Y:S02]  /*14820*/  IMAD.MOV.U32 R11, RZ, RZ, 0x181f ;  /* 0x0000181fff0b7424 */ /* 0x000fe400078e00ff */
[----:B------:R-:W-:Y:S02]  /*14830*/  IMAD.MOV.U32 R15, RZ, RZ, -0x1 ;  /* 0xffffffffff0f7424 */ /* 0x000fe400078e00ff */
[----:B------:R-:W-:-:S07]  /*14840*/  IMAD.U32 R6, RZ, RZ, UR46 ;  /* 0x0000002eff067e24 */ /* 0x000fce000f8e00ff */
[----:B------:R-:W-:Y:S05]  /*14850*/  WARPSYNC.COLLECTIVE R15, `(.L_x_7548) ;  /* 0x000000000f087348 */ /* 0x000fea0003c00000 */
[----:B------:R0:W1:Y:S02]  /*14860*/  SHFL.IDX P6, R14, R13, R12, R11 ;  /* 0x0000000c0d0e7389 */ /* 0x00006400000c000b */
[----:B01----:R-:W-:Y:S01]  /*14870*/  ENDCOLLECTIVE ;  /* 0x000000000000791b */ /* 0x003fe20003800000 */
.L_x_7548:
[----:B------:R-:W-:-:S04]  /*14880*/  IMAD R6, R6, 0x40, R20 ;  /* 0x0000004006067824 */ /* 0x000fc800078e0214 */
[----:B------:R-:W-:Y:S02]  /*14890*/  VIADD R10, R6, 0x10 ;  /* 0x00000010060a7836 */ /* 0x000fe40000000000 */
[----:B------:R-:W-:Y:S02]  /*148a0*/  IMAD.MOV.U32 R13, RZ, RZ, R0 ;  /* 0x000000ffff0d7224 */ /* 0x000fe400078e0000 */
[----:B------:R-:W-:-:S07]  /*148b0*/  IMAD.MOV.U32 R2, RZ, RZ, R14 ;  /* 0x000000ffff027224 */ /* 0x000fce00078e000e */
[----:B------:R-:W-:Y:S05]  /*148c0*/  WARPSYNC.COLLECTIVE R15, `(.L_x_7549) ;  /* 0x000000000f087348 */ /* 0x000fea0003c00000 */
[----:B------:R0:W1:Y:S02]  /*148d0*/  SHFL.IDX P6, R14, R13, R12, R11 ;  /* 0x0000000c0d0e7389 */ /* 0x00006400000c000b */
[----:B01----:R-:W-:Y:S01]  /*148e0*/  ENDCOLLECTIVE ;  /* 0x000000000000791b */ /* 0x003fe20003800000 */
.L_x_7549:
        /* <DEDUP_REMOVED lines=11> */
.L_x_7550:
        /* <DEDUP_REMOVED lines=15> */
.L_x_7551:
        /* <DEDUP_REMOVED lines=10> */
.L_x_7552:
[----:B------:R-:W-:-:S05]  /*14b30*/  @!P2 LEA R7, P1, R22, R7, 0x1 ;  /* 0x000000071607a211 */ /* 0x000fca00078208ff */
[----:B------:R-:W-:Y:S02]  /*14b40*/  @!P2 IMAD.X R9, RZ, RZ, R9, P1 ;  /* 0x000000ffff09a224 */ /* 0x000fe400008e0609 */
[----:B------:R-:W-:-:S03]  /*14b50*/  @!P2 IMAD.MOV.U32 R2, RZ, RZ, R7 ;  /* 0x000000ffff02a224 */ /* 0x000fc600078e0007 */
[----:B------:R-:W-:Y:S01]  /*14b60*/  @!P2 MOV R3, R9 ;  /* 0x000000090003a202 */ /* 0x000fe20000000f00 */
[----:B------:R-:W-:-:S04]  /*14b70*/  IMAD.MOV.U32 R13, RZ, RZ, R0 ;  /* 0x000000ffff0d7224 */ /* 0x000fc800078e0000 */
        /* <DEDUP_REMOVED lines=9> */
.L_x_7553:
[----:B------:R-:W-:Y:S02]  /*14c10*/  @!P2 LEA R7, R24, UR44, 0x1 ;  /* 0x0000002c1807ac11 */ /* 0x000fe4000f8e08ff */
[----:B------:R-:W-:Y:S01]  /*14c20*/  @P2 LOP3.LUT R16, R16, 0x40, RZ, 0xfc, !PT ;  /* 0x0000004010102812 */ /* 0x000fe200078efcff */
[----:B------:R-:W-:Y:S02]  /*14c30*/  IMAD.MOV.U32 R13, RZ, RZ, R4 ;  /* 0x000000ffff0d7224 */ /* 0x000fe400078e0004 */
[----:B------:R-:W-:Y:S02]  /*14c40*/  IMAD.MOV.U32 R12, RZ, RZ, 0x3 ;  /* 0x00000003ff0c7424 */ /* 0x000fe400078e00ff */
[----:B------:R-:W-:-:S05]  /*14c50*/  IMAD.MOV.U32 R8, RZ, RZ, R14 ;  /* 0x000000ffff087224 */ /* 0x000fca00078e000e */
[----:B------:R-:W-:-:S05]  /*14c60*/  @!P2 LEA R8, P1, R22, R8, 0x1 ;  /* 0x000000081608a211 */ /* 0x000fca00078208ff */
[----:B------:R-:W-:Y:S02]  /*14c70*/  @!P2 IMAD.X R11, RZ, RZ, R2, P1 ;  /* 0x000000ffff0ba224 */ /* 0x000fe400008e0602 */
[----:B------:R-:W-:Y:S02]  /*14c80*/  @!P2 IMAD.MOV.U32 R2, RZ, RZ, R8 ;  /* 0x000000ffff02a224 */ /* 0x000fe400078e0008 */
[----:B------:R-:W-:Y:S02]  /*14c90*/  @!P2 IMAD.MOV.U32 R3, RZ, RZ, R11 ;  /* 0x000000ffff03a224 */ /* 0x000fe400078e000b */
[----:B------:R-:W-:-:S03]  /*14ca0*/  IMAD.MOV.U32 R11, RZ, RZ, 0x181f ;  /* 0x0000181fff0b7424 */ /* 0x000fc600078e00ff */
[----:B------:R-:W-:Y:S01]  /*14cb0*/  @!PT LDS RZ, [RZ] ;  /* 0x00000000fffff984 */ /* 0x000fe20000000800 */
[----:B------:R-:W-:Y:S01]  /*14cc0*/  @!PT LDS RZ, [RZ] ;  /* 0x00000000fffff984 */ /* 0x000fe20000000800 */
[----:B------:R-:W-:Y:S01]  /*14cd0*/  @!PT LDS RZ, [RZ] ;  /* 0x00000000fffff984 */ /* 0x000fe20000000800 */
[----:B------:R0:W-:Y:S04]  /*14ce0*/  @!P2 LDGSTS.E.BYPASS.LTC128B.128 [R7+0x21400], desc[UR36][R2.64], !P0 ;  /* 0x214000000207afae */ /* 0x0001e8000c101d64 */
[----:B0-----:R-:W-:Y:S05]  /*14cf0*/  WARPSYNC.COLLECTIVE R15, `(.L_x_7554) ;  /* 0x000000000f087348 */ /* 0x001fea0003c00000 */
[----:B------:R1:W2:Y:S02]  /*14d00*/  SHFL.IDX P6, R14, R13, R12, R11 ;  /* 0x0000000c0d0e7389 */ /* 0x0002a400000c000b */
[----:B012---:R-:W-:Y:S01]  /*14d10*/  ENDCOLLECTIVE ;  /* 0x000000000000791b */ /* 0x007fe20003800000 */
.L_x_7554:
[----:B------:R-:W-:Y:S02]  /*14d20*/  IMAD.MOV.U32 R13, RZ, RZ, R0 ;  /* 0x000000ffff0d7224 */ /* 0x000fe400078e0000 */
[----:B------:R-:W-:-:S07]  /*14d30*/  IMAD.MOV.U32 R4, RZ, RZ, R14 ;  /* 0x000000ffff047224 */ /* 0x000fce00078e000e */
[----:B------:R-:W-:Y:S05]  /*14d40*/  WARPSYNC.COLLECTIVE R15, `(.L_x_7555) ;  /* 0x000000000f087348 */ /* 0x000fea0003c00000 */
[----:B------:R0:W1:Y:S02]  /*14d50*/  SHFL.IDX P6, R14, R13, R12, R11 ;  /* 0x0000000c0d0e7389 */ /* 0x00006400000c000b */
[----:B01----:R-:W-:Y:S01]  /*14d60*/  ENDCOLLECTIVE ;  /* 0x000000000000791b */ /* 0x003fe20003800000 */
.L_x_7555:
[----:B------:R-:W-:Y:S05]  /*14d70*/  BRA `(.L_x_7556) ;  /* 0xffffffc800487947 */ /* 0x000fea000383ffff */
.L_x_7498:
        /* <DEDUP_REMOVED lines=8> */
.L_x_7558:
[----:B------:R-:W-:Y:S05]  /*14e00*/  BSYNC B0 ;  /* 0x0000000000007941 */ /* 0x000fea0003800000 */
.L_x_7557:
        /* <DEDUP_REMOVED lines=13> */
.L_x_7559:
        /* <DEDUP_REMOVED lines=38> */
.L_x_7560:
[----:B------:R-:W-:-:S04]  /*15140*/  @!P3 LOP3.LUT R7, R6, 0x80, RZ, 0xc0, !PT ;  /* 0x000000800607b812 */ /* 0x000fc800078ec0ff */
[----:B------:R-:W-:Y:S01]  /*15150*/  @!P3 SHF.R.U32.HI R7, RZ, 0x3, R7 ;  /* 0x00000003ff07b819 */ /* 0x000fe20000011607 */
[----:B------:R-:W-:Y:S02]  /*15160*/  IMAD.MOV.U32 R13, RZ, RZ, R0 ;  /* 0x000000ffff0d7224 */ /* 0x000fe400078e0000 */
[----:B------:R-:W-:-:S07]  /*15170*/  IMAD.MOV.U32 R9, RZ, RZ, R14 ;  /* 0x000000ffff097224 */ /* 0x000fce00078e000e */
[----:B------:R-:W-:Y:S05]  /*15180*/  WARPSYNC.COLLECTIVE R15, `(.L_x_7561) ;  /* 0x000000000f087348 */ /* 0x000fea0003c00000 */
[----:B------:R0:W1:Y:S02]  /*15190*/  SHFL.IDX P6, R14, R13, R12, R11 ;  /* 0x0000000c0d0e7389 */ /* 0x00006400000c000b */
[----:B01----:R-:W-:Y:S01]  /*151a0*/  ENDCOLLECTIVE ;  /* 0x000000000000791b */ /* 0x003fe20003800000 */
.L_x_7561:
        /* <DEDUP_REMOVED lines=11> */
[----:B------:R-:W-:Y:S01]  /*15260*/  @!P0 IMAD.MOV.U32 R3, RZ, RZ, R21 ;  /* 0x000000ffff038224 */ /* 0x000fe200078e0015 */
[----:B------:R-:W-:-:S05]  /*15270*/  @!P0 MOV R2, R14 ;  /* 0x0000000e00028202 */ /* 0x000fca0000000f00 */
        /* <DEDUP_REMOVED lines=22> */
.L_x_7562:
[----:B------:R-:W-:-:S04]  /*153e0*/  @!P1 LOP3.LUT R9, R6, 0x80, RZ, 0xc0, !PT ;  /* 0x0000008006099812 */ /* 0x000fc800078ec0ff */
[----:B------:R-:W-:Y:S01]  /*153f0*/  @!P1 SHF.R.U32.HI R9, RZ, 0x3, R9 ;  /* 0x00000003ff099819 */ /* 0x000fe20000011609 */
[----:B------:R-:W-:Y:S02]  /*15400*/  IMAD.MOV.U32 R13, RZ, RZ, R0 ;  /* 0x000000ffff0d7224 */ /* 0x000fe400078e0000 */
[----:B------:R-:W-:-:S07]  /*15410*/  IMAD.MOV.U32 R7, RZ, RZ, R14 ;  /* 0x000000ffff077224 */ /* 0x000fce00078e000e */
[----:B------:R-:W-:Y:S05]  /*15420*/  WARPSYNC.COLLECTIVE R15, `(.L_x_7563) ;  /* 0x000000000f087348 */ /* 0x000fea0003c00000 */
[----:B------:R0:W1:Y:S02]  /*15430*/  SHFL.IDX P6, R14, R13, R12, R11 ;  /* 0x0000000c0d0e7389 */ /* 0x00006400000c000b */
[----:B01----:R-:W-:Y:S01]  /*15440*/  ENDCOLLECTIVE ;  /* 0x000000000000791b */ /* 0x003fe20003800000 */
.L_x_7563:
        /* <DEDUP_REMOVED lines=29> */
.L_x_7564:
[----:B------:R-:W-:Y:S02]  /*15620*/  IMAD.MOV.U32 R13, RZ, RZ, R0 ;  /* 0x000000ffff0d7224 */ /* 0x000fe400078e0000 */
[----:B------:R-:W-:-:S07]  /*15630*/  IMAD.MOV.U32 R4, RZ, RZ, R14 ;  /* 0x000000ffff047224 */ /* 0x000fce00078e000e */
[----:B------:R-:W-:Y:S05]  /*15640*/  WARPSYNC.COLLECTIVE R15, `(.L_x_7565) ;  /* 0x000000000f087348 */ /* 0x000fea0003c00000 */
[----:B------:R0:W1:Y:S02]  /*15650*/  SHFL.IDX P6, R14, R13, R12, R11 ;  /* 0x0000000c0d0e7389 */ /* 0x00006400000c000b */
[----:B01----:R-:W-:Y:S01]  /*15660*/  ENDCOLLECTIVE ;  /* 0x000000000000791b */ /* 0x003fe20003800000 */
.L_x_7565:
[----:B------:R-:W-:Y:S05]  /*15670*/  BRA `(.L_x_7566) ;  /* 0xffffffc800e87947 */ /* 0x000fea000383ffff */
.L_x_7501:
[----:B01----:R-:W-:-:S04]  /*15680*/  IMAD.U32 R3, RZ, RZ, UR44 ;  /* 0x0000002cff037e24 */ /* 0x003fc8000f8e00ff */
[----:B------:R0:W1:Y:S03]  /*15690*/  SYNCS.PHASECHK.TRANS64.TRYWAIT P0, [R3+URZ+0x38820], R0 ;  /* 0x03882000030075a7 */ /* 0x000066000800017f */
[----:B-1----:R-:W-:Y:S05]  /*156a0*/  @!P0 NANOSLEEP.SYNCS 0x989680 ;  /* 0x009896800000895d */ /* 0x002fea0003900000 */
[----:B------:R-:W1:Y:S02]  /*156b0*/  @!P0 SYNCS.PHASECHK.TRANS64 P0, [R3+URZ+0x38820], R0 ;  /* 0x03882000030085a7 */ /* 0x000e64000800007f */
[----:B-1----:R-:W-:Y:S05]  /*156c0*/  @!P0 BRA `(.L_x_7501) ;  /* 0xfffffffc00ec8947 */ /* 0x002fea000383ffff */
[----:B------:R-:W-:Y:S05]  /*156d0*/  BRA `(.L_x_7567) ;  /* 0xffffffcc00587947 */ /* 0x000fea000383ffff */
.L_x_7503:
[----:B01----:R-:W-:-:S04]  /*156e0*/  IMAD.U32 R3, RZ, RZ, UR44 ;  /* 0x0000002cff037e24 */ /* 0x003fc8000f8e00ff */
[----:B------:R0:W1:Y:S03]  /*156f0*/  SYNCS.PHASECHK.TRANS64.TRYWAIT P0, [R3+URZ+0x38860], R0 ;  /* 0x03886000030075a7 */ /* 0x000066000800017f */
[----:B-1----:R-:W-:Y:S05]  /*15700*/  @!P0 NANOSLEEP.SYNCS 0x989680 ;  /* 0x009896800000895d */ /* 0x002fea0003900000 */
[----:B------:R-:W1:Y:S02]  /*15710*/  @!P0 SYNCS.PHASECHK.TRANS64 P0, [R3+URZ+0x38860], R0 ;  /* 0x03886000030085a7 */ /* 0x000e64000800007f */
[----:B-1----:R-:W-:Y:S05]  /*15720*/  @!P0 BRA `(.L_x_7503) ;  /* 0xfffffffc00ec8947 */ /* 0x002fea000383ffff */
[----:B------:R-:W-:Y:S05]  /*15730*/  BRA `(.L_x_7568) ;  /* 0xffffffcc00547947 */ /* 0x000fea000383ffff */
.L_x_7504:
        /* <DEDUP_REMOVED lines=8> */
.L_x_7570:
[----:B------:R-:W-:Y:S05]  /*157c0*/  BSYNC B0 ;  /* 0x0000000000007941 */ /* 0x000fea0003800000 */
.L_x_7569:
        /* <DEDUP_REMOVED lines=14> */
.L_x_7571:
        /* <DEDUP_REMOVED lines=37> */
.L_x_7572:
[----:B------:R-:W-:Y:S02]  /*15b00*/  IMAD.MOV.U32 R13, RZ, RZ, R6 ;  /* 0x000000ffff0d7224 */ /* 0x000fe400078e0006 */
[----:B------:R-:W-:-:S07]  /*15b10*/  IMAD.MOV.U32 R5, RZ, RZ, R14 ;  /* 0x000000ffff057224 */ /* 0x000fce00078e000e */
[----:B------:R-:W-:Y:S05]  /*15b20*/  WARPSYNC.COLLECTIVE R15, `(.L_x_7573) ;  /* 0x000000000f087348 */ /* 0x000fea0003c00000 */
[----:B------:R0:W1:Y:S02]  /*15b30*/  SHFL.IDX P6, R14, R13, R12, R11 ;  /* 0x0000000c0d0e7389 */ /* 0x00006400000c000b */
[----:B01----:R-:W-:Y:S01]  /*15b40*/  ENDCOLLECTIVE ;  /* 0x000000000000791b */ /* 0x003fe20003800000 */
.L_x_7573:
        /* <DEDUP_REMOVED lines=28> */
.L_x_7574:
[----:B------:R-:W-:Y:S02]  /*15d10*/  IMAD.MOV.U32 R13, RZ, RZ, R6 ;  /* 0x000000ffff0d7224 */ /* 0x000fe400078e0006 */
[----:B------:R-:W-:-:S07]  /*15d20*/  IMAD.MOV.U32 R9, RZ, RZ, R14 ;  /* 0x000000ffff097224 */ /* 0x000fce00078e000e */
[----:B------:R-:W-:Y:S05]  /*15d30*/  WARPSYNC.COLLECTIVE R15, `(.L_x_7575) ;  /* 0x000000000f087348 */ /* 0x000fea0003c00000 */
[----:B------:R0:W1:Y:S02]  /*15d40*/  SHFL.IDX P6, R14, R13, R12, R11 ;  /* 0x0000000c0d0e7389 */ /* 0x00006400000c000b */
[----:B01----:R-:W-:Y:S01]  /*15d50*/  ENDCOLLECTIVE ;  /* 0x000000000000791b */ /* 0x003fe20003800000 */
.L_x_7575:
        /* <DEDUP_REMOVED lines=28> */
.L_x_7576:
[----:B------:R-:W-:Y:S02]  /*15f20*/  IMAD.MOV.U32 R13, RZ, RZ, R6 ;  /* 0x000000ffff0d7224 */ /* 0x000fe400078e0006 */
[----:B------:R-:W-:-:S07]  /*15f30*/  IMAD.MOV.U32 R8, RZ, RZ, R14 ;  /* 0x000000ffff087224 */ /* 0x000fce00078e000e */
[----:B------:R-:W-:Y:S05]  /*15f40*/  WARPSYNC.COLLECTIVE R15, `(.L_x_7577) ;  /* 0x000000000f087348 */ /* 0x000fea0003c00000 */
[----:B------:R0:W1:Y:S02]  /*15f50*/  SHFL.IDX P6, R14, R13, R12, R11 ;  /* 0x0000000c0d0e7389 */ /* 0x00006400000c000b */
[----:B01----:R-:W-:Y:S01]  /*15f60*/  ENDCOLLECTIVE ;  /* 0x000000000000791b */ /* 0x003fe20003800000 */
.L_x_7577:
[----:B------:R-:W-:Y:S05]  /*15f70*/  BRA `(.L_x_7578) ;  /* 0xffffffc800e87947 */ /* 0x000fea000383ffff */
.L_x_7511:
[----:B-1----:R1:W2:Y:S02]  /*15f80*/  SYNCS.PHASECHK.TRANS64.TRYWAIT P0, [R10+URZ+0x38840], R20 ;  /* 0x038840140a0075a7 */ /* 0x0022a4000800017f */
[----:B--2---:R-:W-:Y:S05]  /*15f90*/  @!P0 NANOSLEEP.SYNCS 0x989680 ;  /* 0x009896800000895d */ /* 0x004fea0003900000 */
[----:B------:R-:W2:Y:S02]  /*15fa0*/  @!P0 SYNCS.PHASECHK.TRANS64 P0, [R10+URZ+0x38840], R20 ;  /* 0x038840140a0085a7 */ /* 0x000ea4000800007f */
[----:B--2---:R-:W-:Y:S05]  /*15fb0*/  @!P0 BRA `(.L_x_7511) ;  /* 0xfffffffc00f08947 */ /* 0x004fea000383ffff */
[----:B------:R-:W-:Y:S05]  /*15fc0*/  BRA `(.L_x_7579) ;  /* 0xffffffd0003c7947 */ /* 0x000fea000383ffff */
.L_x_7512:
        /* <DEDUP_REMOVED lines=8> */
.L_x_7581:
[----:B------:R-:W-:Y:S05]  /*16050*/  BSYNC B1 ;  /* 0x0000000000017941 */ /* 0x000fea0003800000 */
.L_x_7580:
        /* <DEDUP_REMOVED lines=9> */
.L_x_7582:
[----:B------:R-:W-:Y:S02]  /*160f0*/  IMAD.MOV.U32 R13, RZ, RZ, R29 ;  /* 0x000000ffff0d7224 */ /* 0x000fe400078e001d */
[----:B------:R-:W-:Y:S01]  /*16100*/  IMAD.MOV.U32 R12, RZ, RZ, 0x1 ;  /* 0x00000001ff0c7424 */ /* 0x000fe200078e00ff */
[----:B------:R-:W-:-:S13]  /*16110*/  IADD3 R2, P0, R14, R0, RZ ;  /* 0x000000000e027210 */ /* 0x000fda0007f1e0ff */
[----:B------:R-:W-:Y:S05]  /*16120*/  WARPSYNC.COLLECTIVE R15, `(.L_x_7583) ;  /* 0x000000000f087348 */ /* 0x000fea0003c00000 */
[----:B------:R0:W1:Y:S02]  /*16130*/  SHFL.IDX P6, R14, R13, R12, R11 ;  /* 0x0000000c0d0e7389 */ /* 0x00006400000c000b */
[----:B01----:R-:W-:Y:S01]  /*16140*/  ENDCOLLECTIVE ;  /* 0x000000000000791b */ /* 0x003fe20003800000 */
.L_x_7583:
        /* <DEDUP_REMOVED lines=10> */
.L_x_7584:
[----:B------:R-:W-:Y:S02]  /*161f0*/  IMAD.MOV.U32 R13, RZ, RZ, R29 ;  /* 0x000000ffff0d7224 */ /* 0x000fe400078e001d */
[----:B------:R-:W-:Y:S01]  /*16200*/  IMAD.MOV.U32 R12, RZ, RZ, 0x2 ;  /* 0x00000002ff0c7424 */ /* 0x000fe200078e00ff */
[----:B------:R-:W-:-:S13]  /*16210*/  IADD3 R2, P0, R14, R0, RZ ;  /* 0x000000000e027210 */ /* 0x000fda0007f1e0ff */
[----:B------:R-:W-:Y:S05]  /*16220*/  WARPSYNC.COLLECTIVE R15, `(.L_x_7585) ;  /* 0x000000000f087348 */ /* 0x000fea0003c00000 */
[----:B------:R0:W1:Y:S02]  /*16230*/  SHFL.IDX P6, R14, R13, R12, R11 ;  /* 0x0000000c0d0e7389 */ /* 0x00006400000c000b */
[----:B01----:R-:W-:Y:S01]  /*16240*/  ENDCOLLECTIVE ;  /* 0x000000000000791b */ /* 0x003fe20003800000 */
.L_x_7585:
        /* <DEDUP_REMOVED lines=10> */
.L_x_7586:
[----:B------:R-:W-:Y:S02]  /*162f0*/  IMAD.MOV.U32 R13, RZ, RZ, R29 ;  /* 0x000000ffff0d7224 */ /* 0x000fe400078e001d */
[----:B------:R-:W-:Y:S01]  /*16300*/  IMAD.MOV.U32 R12, RZ, RZ, 0x3 ;  /* 0x00000003ff0c7424 */ /* 0x000fe200078e00ff */
[----:B------:R-:W-:-:S13]  /*16310*/  IADD3 R2, P0, R14, R0, RZ ;  /* 0x000000000e027210 */ /* 0x000fda0007f1e0ff */
[----:B------:R-:W-:Y:S05]  /*16320*/  WARPSYNC.COLLECTIVE R15, `(.L_x_7587) ;  /* 0x000000000f087348 */ /* 0x000fea0003c00000 */
[----:B------:R0:W1:Y:S02]  /*16330*/  SHFL.IDX P6, R14, R13, R12, R11 ;  /* 0x0000000c0d0e7389 */ /* 0x00006400000c000b */
[----:B01----:R-:W-:Y:S01]  /*16340*/  ENDCOLLECTIVE ;  /* 0x000000000000791b */ /* 0x003fe20003800000 */
.L_x_7587:
[----:B------:R-:W-:-:S05]  /*16350*/  IMAD.X R3, RZ, RZ, R3, P0 ;  /* 0x000000ffff037224 */ /* 0x000fca00000e0603 */
        /* <DEDUP_REMOVED lines=9> */
.L_x_7588:
[----:B------:R-:W-:Y:S05]  /*163f0*/  BRA `(.L_x_7589) ;  /* 0xffffffcc00f07947 */ /* 0x000fea000383ffff */
.L_x_7517:
[----:B---3--:R3:W4:Y:S02]  /*16400*/  SYNCS.PHASECHK.TRANS64.TRYWAIT P0, [R10+URZ+0x38860], R20 ;  /* 0x038860140a0075a7 */ /* 0x008724000800017f */
[----:B----4-:R-:W-:Y:S05]  /*16410*/  @!P0 NANOSLEEP.SYNCS 0x989680 ;  /* 0x009896800000895d */ /* 0x010fea0003900000 */
[----:B------:R-:W4:Y:S02]  /*16420*/  @!P0 SYNCS.PHASECHK.TRANS64 P0, [R10+URZ+0x38860], R20 ;  /* 0x038860140a0085a7 */ /* 0x000f24000800007f */
[----:B----4-:R-:W-:Y:S05]  /*16430*/  @!P0 BRA `(.L_x_7517) ;  /* 0xfffffffc00f08947 */ /* 0x010fea000383ffff */
[----:B------:R-:W-:Y:S05]  /*16440*/  BRA `(.L_x_7590) ;  /* 0xffffffd0003c7947 */ /* 0x000fea000383ffff */
.L_x_7518:
        /* <DEDUP_REMOVED lines=8> */
.L_x_7592:
[----:B------:R-:W-:Y:S05]  /*164d0*/  BSYNC B1 ;  /* 0x0000000000017941 */ /* 0x000fea0003800000 */
.L_x_7591:
        /* <DEDUP_REMOVED lines=12> */
.L_x_7593:
        /* <DEDUP_REMOVED lines=13> */
.L_x_7594:
        /* <DEDUP_REMOVED lines=16> */
.L_x_7595:
        /* <DEDUP_REMOVED lines=18> */
.L_x_7596:
        /* <DEDUP_REMOVED lines=14> */
.L_x_7597:
        /* <DEDUP_REMOVED lines=17> */
.L_x_7598:
        /* <DEDUP_REMOVED lines=13> */
.L_x_7599:
[----:B------:R-:W-:Y:S05]  /*16b50*/  BRA `(.L_x_7600) ;  /* 0xffffffcc00b07947 */ /* 0x000fea000383ffff */
.L_x_7523:
[----:B0-----:R0:W1:Y:S02]  /*16b60*/  SYNCS.PHASECHK.TRANS64.TRYWAIT P0, [R5+URZ+0x38820], R4 ;  /* 0x03882004050075a7 */ /* 0x001064000800017f */
[----:B-1----:R-:W-:Y:S05]  /*16b70*/  @!P0 NANOSLEEP.SYNCS 0x989680 ;  /* 0x009896800000895d */ /* 0x002fea0003900000 */
[----:B------:R-:W1:Y:S02]  /*16b80*/  @!P0 SYNCS.PHASECHK.TRANS64 P0, [R5+URZ+0x38820], R4 ;  /* 0x03882004050085a7 */ /* 0x000e64000800007f */
[----:B-1----:R-:W-:Y:S05]  /*16b90*/  @!P0 BRA `(.L_x_7523) ;  /* 0xfffffffc00f08947 */ /* 0x002fea000383ffff */
[----:B------:R-:W-:Y:S05]  /*16ba0*/  BRA `(.L_x_7601) ;  /* 0xffffffd0005c7947 */ /* 0x000fea000383ffff */
.L_x_7524:
        /* <DEDUP_REMOVED lines=11> */
.L_x_7603:
[----:B------:R-:W-:Y:S05]  /*16c60*/  BSYNC B0 ;  /* 0x0000000000007941 */ /* 0x000fea0003800000 */
.L_x_7602:
[----:B------:R-:W-:Y:S05]  /*16c70*/  BRA `(.L_x_7604) ;  /* 0xffffffd000447947 */ /* 0x000fea000383ffff */
.L_x_7525:
[----:B------:R-:W-:Y:S01]  /*16c80*/  BSSY B0, `(.L_x_7605) ;  /* 0x0000006000007945 */ /* 0x000fe20003800000 */
[----:B------:R-:W-:-:S07]  /*16c90*/  IMAD.MOV.U32 R15, RZ, RZ, -0x1 ;  /* 0xffffffffff0f7424 */ /* 0x000fce00078e00ff */
[----:B012--5:R-:W-:Y:S05]  /*16ca0*/  WARPSYNC.COLLECTIVE R15, `(.L_x_7606) ;  /* 0x000000000f0c7348 */ /* 0x027fea0003c00000 */
[----:B------:R-:W-:Y:S02]  /*16cb0*/  ELECT P6, UR62, PT ;  /* 0x00000000003e782f */ /* 0x000fe400038c0000 */
[----:B------:R-:W-:Y:S01]  /*16cc0*/  MOV R14, UR62 ;  /* 0x0000003e000e7c02 */ /* 0x000fe20008000f00 */
[----:B012--5:R-:W-:Y:S10]  /*16cd0*/  ENDCOLLECTIVE ;  /* 0x000000000000791b */ /* 0x027ff40003800000 */
.L_x_7606:
[----:B------:R-:W-:Y:S05]  /*16ce0*/  BSYNC B0 ;  /* 0x0000000000007941 */ /* 0x000fea0003800000 */
.L_x_7605:
[----:B------:R-:W-:Y:S05]  /*16cf0*/  BRA `(.L_x_7607) ;  /* 0xffffffd000387947 */ /* 0x000fea000383ffff */
.L_x_7527:
[----:B-1----:R1:W3:Y:S02]  /*16d00*/  SYNCS.PHASECHK.TRANS64.TRYWAIT P1, [R3+URZ+0x38840], R2 ;  /* 0x03884002030075a7 */ /* 0x0022e4000802017f */
[----:B---3--:R-:W-:Y:S05]  /*16d10*/  @!P1 NANOSLEEP.SYNCS 0x989680 ;  /* 0x009896800000995d */ /* 0x008fea0003900000 */
[----:B------:R-:W3:Y:S02]  /*16d20*/  @!P1 SYNCS.PHASECHK.TRANS64 P1, [R3+URZ+0x38840], R2 ;  /* 0x03884002030095a7 */ /* 0x000ee4000802007f */
[----:B---3--:R-:W-:Y:S05]  /*16d30*/  @!P1 BRA `(.L_x_7527) ;  /* 0xfffffffc00f09947 */ /* 0x008fea000383ffff */
[----:B------:R-:W-:Y:S05]  /*16d40*/  BRA `(.L_x_7608) ;  /* 0xffffffd000607947 */ /* 0x000fea000383ffff */
.L_x_7529:
[----:B0-----:R0:W3:Y:S02]  /*16d50*/  SYNCS.PHASECHK.TRANS64.TRYWAIT P1, [R5+URZ+0x38840], R0 ;  /* 0x03884000050075a7 */ /* 0x0010e4000802017f */
[----:B---3--:R-:W-:Y:S05]  /*16d60*/  @!P1 NANOSLEEP.SYNCS 0x989680 ;  /* 0x009896800000995d */ /* 0x008fea0003900000 */
[----:B------:R-:W3:Y:S02]  /*16d70*/  @!P1 SYNCS.PHASECHK.TRANS64 P1, [R5+URZ+0x38840], R0 ;  /* 0x03884000050095a7 */ /* 0x000ee4000802007f */
[----:B---3--:R-:W-:Y:S05]  /*16d80*/  @!P1 BRA `(.L_x_7529) ;  /* 0xfffffffc00f09947 */ /* 0x008fea000383ffff */
[----:B------:R-:W-:Y:S05]  /*16d90*/  BRA `(.L_x_7609) ;  /* 0xffffffd0006c7947 */ /* 0x000fea000383ffff */
.L_x_7531:
[----:B---3--:R3:W4:Y:S02]  /*16da0*/  SYNCS.PHASECHK.TRANS64.TRYWAIT P1, [R3+URZ+0x38860], R2 ;  /* 0x03886002030075a7 */ /* 0x008724000802017f */
[----:B----4-:R-:W-:Y:S05]  /*16db0*/  @!P1 NANOSLEEP.SYNCS 0x989680 ;  /* 0x009896800000995d */ /* 0x010fea0003900000 */
[----:B------:R-:W4:Y:S02]  /*16dc0*/  @!P1 SYNCS.PHASECHK.TRANS64 P1, [R3+URZ+0x38860], R2 ;  /* 0x03886002030095a7 */ /* 0x000f24000802007f */
[----:B----4-:R-:W-:Y:S05]  /*16dd0*/  @!P1 BRA `(.L_x_7531) ;  /* 0xfffffffc00f09947 */ /* 0x010fea000383ffff */
[----:B------:R-:W-:Y:S05]  /*16de0*/  BRA `(.L_x_7610) ;  /* 0xffffffd000687947 */ /* 0x000fea000383ffff */
.L_x_7611:
        /* <DEDUP_REMOVED lines=9> */
.L_x_15656:


//--------------------- .text._ZN7cutlass13device_kernelIN5flash11enable_sm90INS1_16FlashAttnFwdSm90INS1_25CollectiveMainloopFwdSm90ILi2EN4cute5tupleIJNS5_1CILi1EEES8_S8_EEENS6_IJNS7_ILi64EEESA_SA_EEELi512ENS_10bfloat16_tEfNS_4arch4Sm90ELb1ELb0ELb0ELb1ELb1ELb0ELb0ELb0ELb0ELb1ELb1ELb0EEENS1_21CollectiveEpilogueFwdINS6_IJSA_NS7_ILi512EEESA_EEES9_SC_SE_Li256ELb1ELb1ELb1ELb0EEENS1_36VarlenDynamicPersistentTileSchedulerILi64ELi64ELi256ELi128ELb1ELb1ELb1ELb1ELb1ELb1EEEEEEEEEvNT_6ParamsE --------------------------
	.section	.text._ZN7cutlass13device_kernelIN5flash11enable_sm90INS1_16FlashAttnFwdSm90INS1_25CollectiveMainloopFwdSm90ILi2EN4cute5tupleIJNS5_1CILi1EEES8_S8_EEENS6_IJNS7_ILi64EEESA_SA_EEELi512ENS_10bfloat16_tEfNS_4arch4Sm90ELb1ELb0ELb0ELb1ELb1ELb0ELb0ELb0ELb0ELb1ELb1ELb0EEENS1_21CollectiveEpilogueFwdINS6_IJSA_NS7_ILi512EEESA_EEES9_SC_SE_Li256ELb1ELb1ELb1ELb0EEENS1_36VarlenDynamicPersistentTileSchedulerILi64ELi64ELi256ELi128ELb1ELb1ELb1ELb1ELb1ELb1EEEEEEEEEvNT_6ParamsE,"ax",@progbits
	.align	128
.text._ZN7cutlass13device_kernelIN5flash11enable_sm90INS1_16FlashAttnFwdSm90INS1_25CollectiveMainloopFwdSm90ILi2EN4cute5tupleIJNS5_1CILi1EEES8_S8_EEENS6_IJNS7_ILi64EEESA_SA_EEELi512ENS_10bfloat16_tEfNS_4arch4Sm90ELb1ELb0ELb0ELb1ELb1ELb0ELb0ELb0ELb0ELb1ELb1ELb0EEENS1_21CollectiveEpilogueFwdINS6_IJSA_NS7_ILi512EEESA_EEES9_SC_SE_Li256ELb1ELb1ELb1ELb0EEENS1_36VarlenDynamicPersistentTileSchedulerILi64ELi64ELi256ELi128ELb1ELb1ELb1ELb1ELb1ELb1EEEEEEEEEvNT_6ParamsE:
        .type           _ZN7cutlass13device_kernelIN5flash11enable_sm90INS1_16FlashAttnFwdSm90INS1_25CollectiveMainloopFwdSm90ILi2EN4cute5tupleIJNS5_1CILi1EEES8_S8_EEENS6_IJNS7_ILi64EEESA_SA_EEELi512ENS_10bfloat16_tEfNS_4arch4Sm90ELb1ELb0ELb0ELb1ELb1ELb0ELb0ELb0ELb0ELb1ELb1ELb0EEENS1_21CollectiveEpilogueFwdINS6_IJSA_NS7_ILi512EEESA_EEES9_SC_SE_Li256ELb1ELb1ELb1ELb0EEENS1_36VarlenDynamicPersistentTileSchedulerILi64ELi64ELi256ELi128ELb1ELb1ELb1ELb1ELb1ELb1EEEEEEEEEvNT_6ParamsE,@function
        .size           _ZN7cutlass13device_kernelIN5flash11enable_sm90INS1_16FlashAttnFwdSm90INS1_25CollectiveMainloopFwdSm90ILi2EN4cute5tupleIJNS5_1CILi1EEES8_S8_EEENS6_IJNS7_ILi64EEESA_SA_EEELi512ENS_10bfloat16_tEfNS_4arch4Sm90ELb1ELb0ELb0ELb1ELb1ELb0ELb0ELb0ELb0ELb1ELb1ELb0EEENS1_21CollectiveEpilogueFwdINS6_IJSA_NS7_ILi512EEESA_EEES9_SC_SE_Li256ELb1ELb1ELb1ELb0EEENS1_36VarlenDynamicPersistentTileSchedulerILi64ELi64ELi256ELi128ELb1ELb1ELb1ELb1ELb1ELb1EEEEEEEEEvNT_6ParamsE,(.L_x_15657 - _ZN7cutlass13device_kernelIN5flash11enable_sm90INS1_16FlashAttnFwdSm90INS1_25CollectiveMainloopFwdSm90ILi2EN4cute5tupleIJNS5_1CILi1EEES8_S8_EEENS6_IJNS7_ILi64EEESA_SA_EEELi512ENS_10bfloat16_tEfNS_4arch4Sm90ELb1ELb0ELb0ELb1ELb1ELb0ELb0ELb0ELb0ELb1ELb1ELb0EEENS1_21CollectiveEpilogueFwdINS6_IJSA_NS7_ILi512EEESA_EEES9_SC_SE_Li256ELb1ELb1ELb1ELb0EEENS1_36VarlenDynamicPersistentTileSchedulerILi64ELi64ELi256ELi128ELb1ELb1ELb1ELb1ELb1ELb1EEEEEEEEEvNT_6ParamsE)
        .other          _ZN7cutlass13device_kernelIN5flash11enable_sm90INS1_16FlashAttnFwdSm90INS1_25CollectiveMainloopFwdSm90ILi2EN4cute5tupleIJNS5_1CILi1EEES8_S8_EEENS6_IJNS7_ILi64EEESA_SA_EEELi512ENS_10bfloat16_tEfNS_4arch4Sm90ELb1ELb0ELb0ELb1ELb1ELb0ELb0ELb0ELb0ELb1ELb1ELb0EEENS1_21CollectiveEpilogueFwdINS6_IJSA_NS7_ILi512EEESA_EEES9_SC_SE_Li256ELb1ELb1ELb1ELb0EEENS1_36VarlenDynamicPersistentTileSchedulerILi64ELi64ELi256ELi128ELb1ELb1ELb1ELb1ELb1ELb1EEEEEEEEEvNT_6ParamsE,@"STO_CUDA_ENTRY STV_DEFAULT"
_ZN7cutlass13device_kernelIN5flash11enable_sm90INS1_16FlashAttnFwdSm90INS1_25CollectiveMainloopFwdSm90ILi2EN4cute5tupleIJNS5_1CILi1EEES8_S8_EEENS6_IJNS7_ILi64EEESA_SA_EEELi512ENS_10bfloat16_tEfNS_4arch4Sm90ELb1ELb0ELb0ELb1ELb1ELb0ELb0ELb0ELb0ELb1ELb1ELb0EEENS1_21CollectiveEpilogueFwdINS6_IJSA_NS7_ILi512EEESA_EEES9_SC_SE_Li256ELb1ELb1ELb1ELb0EEENS1_36VarlenDynamicPersistentTileSchedulerILi64ELi64ELi256ELi128ELb1ELb1ELb1ELb1ELb1ELb1EEEEEEEEEvNT_6ParamsE:
        /* <DEDUP_REMOVED lines=41> */
.L_x_7612:
        /* <DEDUP_REMOVED lines=22> */
.L_x_7613:
        /* <DEDUP_REMOVED lines=18> */
.L_x_7614:
        /* <DEDUP_REMOVED lines=22> */
.L_x_7615:
        /* <DEDUP_REMOVED lines=23> */
.L_x_7616:
        /* <DEDUP_REMOVED lines=8> */
.L_x_7618:
        /* <DEDUP_REMOVED lines=35> */
[----:B------:R-:W-:Y:S01]  /*0a90*/  LOP3.LUT R13, R8, 0xfffffff8, RZ, 0xc0, !PT ;  /* 0xfffffff8080d7812 */ /* 0x000fe200078ec0ff */
[C---:B------:R-:W-:Y:S01]  /*0aa0*/  IMAD.IADD R3, R0.reuse, 0x1, -R3 ;  /* 0x0000000100037824 */ /* 0x040fe200078e0a03 */
[----:B------:R-:W-:Y:S01]  /*0ab0*/  LOP3.LUT R11, R5, 0xffffff80, RZ, 0xc0, !PT ;  /* 0xffffff80050b7812 */ /* 0x000fe200078ec0ff */
[----:B------:R-:W-:Y:S01]  /*0ac0*/  IMAD.IADD R15, R0, 0x1, -R15 ;  /* 0x00000001000f7824 */ /* 0x000fe200078e0a0f */
[----:B------:R-:W-:Y:S01]  /*0ad0*/  LEA.HI R2, R2, R7, RZ, 0x1 ;  /* 0x0000000702027211 */ /* 0x000fe200078f08ff */
[C---:B------:R-:W-:Y:S01]  /*0ae0*/  IMAD.IADD R13, R0.reuse, 0x1, -R13 ;  /* 0x00000001000d7824 */ /* 0x040fe200078e0a0d */
[--C-:B------:R-:W-:Y:S01]  /*0af0*/  SHF.R.S32.HI R6, RZ, 0x5, R4.reuse ;  /* 0x00000005ff067819 */ /* 0x100fe20000011404 */
[----:B------:R-:W-:Y:S01]  /*0b00*/  IMAD.IADD R11, R0, 0x1, -R11 ;  /* 0x00000001000b7824 */ /* 0x000fe200078e0a0b */
[----:B------:R-:W-:Y:S02]  /*0b10*/  SHF.R.S32.HI R9, RZ, 0x1f, R4 ;  /* 0x0000001fff097819 */ /* 0x000fe40000011404 */
[----:B------:R-:W-:-:S02]  /*0b20*/  LOP3.LUT R2, R2, 0x1ffffffe, RZ, 0xc0, !PT ;  /* 0x1ffffffe02027812 */ /* 0x000fc400078ec0ff */
[----:B------:R-:W-:Y:S02]  /*0b30*/  SHF.R.S32.HI R0, RZ, 0x1f, R3 ;  /* 0x0000001fff007819 */ /* 0x000fe40000011403 */
[----:B------:R-:W-:Y:S01]  /*0b40*/  LEA.HI R9, R9, R6, RZ, 0x2 ;  /* 0x0000000609097211 */ /* 0x000fe200078f10ff */
[----:B------:R-:W-:Y:S01]  /*0b50*/  IMAD.IADD R2, R7, 0x1, -R2 ;  /* 0x0000000107027824 */ /* 0x000fe200078e0a02 */
[----:B------:R-:W-:Y:S02]  /*0b60*/  LEA.HI R4, R15, R15, RZ, 0x1 ;  /* 0x0000000f0f047211 */ /* 0x000fe400078f08ff */
[----:B------:R-:W-:Y:S01]  /*0b70*/  LEA.HI R7, R0, R3, RZ, 0x3 ;  /* 0x0000000300077211 */ /* 0x000fe200078f18ff */
[----:B------:R-:W-:Y:S01]  /*0b80*/  IMAD.SHL.U32 R2, R2, 0x8, RZ ;  /* 0x0000000802027824 */ /* 0x000fe200078e00ff */
[----:B------:R-:W-:Y:S02]  /*0b90*/  SHF.R.S32.HI R224, RZ, 0x7, R5 ;  /* 0x00000007ffe07819 */ /* 0x000fe40000011405 */
[----:B------:R-:W-:-:S02]  /*0ba0*/  LOP3.LUT R9, R9, 0x3ffffc, RZ, 0xc0, !PT ;  /* 0x003ffffc09097812 */ /* 0x000fc400078ec0ff */
[----:B------:R-:W-:Y:S01]  /*0bb0*/  LOP3.LUT R4, R4, 0x1ffffffe, RZ, 0xc0, !PT ;  /* 0x1ffffffe04047812 */ /* 0x000fe200078ec0ff */
[----:B------:R-:W-:Y:S01]  /*0bc0*/  IMAD R10, R224, 0x100, R3 ;  /* 0x00000100e00a7824 */ /* 0x000fe200078e0203 */
[----:B------:R-:W-:Y:S01]  /*0bd0*/  SHF.R.S32.HI R0, RZ, 0x1f, R11 ;  /* 0x0000001fff007819 */ /* 0x000fe2000001140b */
[----:B------:R-:W-:Y:S01]  /*0be0*/  IMAD.IADD R9, R6, 0x1, -R9 ;  /* 0x0000000106097824 */ /* 0x000fe200078e0a09 */
[C---:B------:R-:W-:Y:S01]  /*0bf0*/  LOP3.LUT R8, R7.reuse, 0xfffffff8, RZ, 0xc0, !PT ;  /* 0xfffffff807087812 */ /* 0x040fe200078ec0ff */
[----:B------:R-:W-:Y:S01]  /*0c00*/  IMAD.SHL.U32 R7, R7, 0x40, RZ ;  /* 0x0000004007077824 */ /* 0x000fe200078e00ff */
[----:B------:R-:W-:Y:S01]  /*0c10*/  LEA.HI R5, R5, R224, RZ, 0x1 ;  /* 0x000000e005057211 */ /* 0x000fe200078f08ff */
[----:B------:R-:W-:Y:S01]  /*0c20*/  IMAD.IADD R186, R15, 0x1, -R4 ;  /* 0x000000010fba7824 */ /* 0x000fe200078e0a04 */
[CC--:B------:R-:W-:Y:S01]  /*0c30*/  LEA.HI R4, R0.reuse, R11.reuse, RZ, 0x2 ;  /* 0x0000000b00047211 */ /* 0x0c0fe200078f10ff */
[----:B------:R-:W-:Y:S01]  /*0c40*/  IMAD.IADD R8, R3, 0x1, -R8 ;  /* 0x0000000103087824 */ /* 0x000fe200078e0a08 */
[----:B------:R-:W-:Y:S01]  /*0c50*/  LEA.HI R3, R0, R11, RZ, 0x5 ;  /* 0x0000000b00037211 */ /* 0x000fe200078f28ff */
[----:B------:R-:W-:Y:S01]  /*0c60*/  IMAD R17, R9, 0x10, R10 ;  /* 0x0000001009117824 */ /* 0x000fe200078e020a */
[----:B------:R-:W-:-:S02]  /*0c70*/  LOP3.LUT R9, R7, 0x7ffffe00, RZ, 0xc0, !PT ;  /* 0x7ffffe0007097812 */ /* 0x000fc400078ec0ff */
[----:B------:R-:W-:Y:S02]  /*0c80*/  LOP3.LUT R10, R4, 0x7ffffffc, RZ, 0xc0, !PT ;  /* 0x7ffffffc040a7812 */ /* 0x000fe400078ec0ff */
[--C-:B------:R-:W-:Y:S01]  /*0c90*/  SHF.R.S32.HI R0, RZ, 0x2, R4.reuse ;  /* 0x00000002ff007819 */ /* 0x100fe20000011404 */
[----:B------:R-:W-:Y:S01]  /*0ca0*/  IMAD R6, R6, 0x400, R9 ;  /* 0x0000040006067824 */ /* 0x000fe200078e0209 */
[----:B------:R-:W-:Y:S01]  /*0cb0*/  SHF.R.S32.HI R7, RZ, 0x1f, R4 ;  /* 0x0000001fff077819 */ /* 0x000fe20000011404 */
[----:B------:R-:W-:Y:S01]  /*0cc0*/  IMAD.SHL.U32 R4, R8, 0x40, RZ ;  /* 0x0000004008047824 */ /* 0x000fe200078e00ff */
[----:B------:R-:W-:Y:S01]  /*0cd0*/  LOP3.LUT R5, R5, 0xfffffe, RZ, 0xc0, !PT ;  /* 0x00fffffe05057812 */ /* 0x000fe200078ec0ff */
[----:B------:R-:W-:Y:S01]  /*0ce0*/  IMAD.IADD R10, R11, 0x1, -R10 ;  /* 0x000000010b0a7824 */ /* 0x000fe200078e0a0a */
[----:B------:R-:W-:Y:S02]  /*0cf0*/  LEA.HI R7, R7, R0, RZ, 0x3 ;  /* 0x0000000007077211 */ /* 0x000fe400078f18ff */
[----:B------:R-:W-:Y:S01]  /*0d00*/  LOP3.LUT R9, R4, 0x1c0, RZ, 0xc0, !PT ;  /* 0x000001c004097812 */ /* 0x000fe200078ec0ff */
[--C-:B------:R-:W-:Y:S01]  /*0d10*/  IMAD.U32 R4, R17, 0x40, R2.reuse ;  /* 0x0000004011047824 */ /* 0x100fe200078e0002 */
[----:B------:R-:W-:Y:S01]  /*0d20*/  LOP3.LUT R7, R7, 0xfffffff8, RZ, 0xc0, !PT ;  /* 0xfffffff807077812 */ /* 0x000fe200078ec0ff */
[----:B------:R-:W-:Y:S01]  /*0d30*/  IMAD.IADD R5, R224, 0x1, -R5 ;  /* 0x00000001e0057824 */ /* 0x000fe200078e0a05 */
[----:B------:R-:W-:Y:S01]  /*0d40*/  LOP3.LUT R2, R9, 0x8, R2, 0xf8, !PT ;  /* 0x0000000809027812 */ /* 0x000fe200078ef802 */
[----:B------:R-:W-:Y:S01]  /*0d50*/  IMAD.SHL.U32 R185, R10, 0x2, RZ ;  /* 0x000000020ab97824 */ /* 0x000fe200078e00ff */
[----:B------:R-:W-:Y:S01]  /*0d60*/  SHF.R.U32.HI R9, RZ, 0x3, R9 ;  /* 0x00000003ff097819 */ /* 0x000fe20000011609 */
[----:B------:R0:W-:Y:S01]  /*0d70*/  STL [R1+0x34], R4 ;  /* 0x0000340401007387 */ /* 0x0001e20000100800 */
[----:B------:R-:W-:Y:S01]  /*0d80*/  R2P PR, R8, 0x6 ;  /* 0x0000000608007804 */ /* 0x000fe20000000000 */
[----:B------:R-:W-:Y:S01]  /*0d90*/  IMAD.IADD R0, R0, 0x1, -R7 ;  /* 0x0000000100007824 */ /* 0x000fe200078e0a07 */
[----:B------:R-:W-:Y:S01]  /*0da0*/  LOP3.LUT R9, R2, R9, RZ, 0x3c, !PT ;  /* 0x0000000902097212 */ /* 0x000fe200078e3cff */
[----:B------:R-:W-:Y:S01]  /*0db0*/  IMAD.SHL.U32 R2, R13, 0x8, RZ ;  /* 0x000000080d027824 */ /* 0x000fe200078e00ff */
[----:B------:R-:W-:-:S02]  /*0dc0*/  SHF.R.S32.HI R3, RZ, 0x5, R3 ;  /* 0x00000005ff037819 */ /* 0x000fc40000011403 */
[----:B------:R-:W-:Y:S01]  /*0dd0*/  SEL R23, R23, 0xffffffe0, !P1 ;  /* 0xffffffe017177807 */ /* 0x000fe20004800000 */
[----:B------:R-:W-:Y:S02]  /*0de0*/  IMAD.IADD R6, R6, 0x1, R9 ;  /* 0x0000000106067824 */ /* 0x000fe400078e0209 */
[----:B0-----:R-:W-:Y:S02]  /*0df0*/  IMAD.SHL.U32 R4, R5, 0x100, RZ ;  /* 0x0000010005047824 */ /* 0x001fe400078e00ff */
[----:B------:R-:W-:Y:S01]  /*0e00*/  VIADD R192, R2, 0x40 ;  /* 0x0000004002c07836 */ /* 0x000fe20000000000 */
[----:B------:R-:W-:Y:S01]  /*0e10*/  LEA R19, R6, UR40, 0x1 ;  /* 0x0000002806137c11 */ /* 0x000fe2000f8e08ff */
[----:B------:R-:W-:Y:S01]  /*0e20*/  IMAD.IADD R18, R185, 0x1, R4 ;  /* 0x00000001b9127824 */ /* 0x000fe200078e0204 */
[----:B------:R0:W-:Y:S01]  /*0e30*/  STL [R1+0x30], R4 ;  /* 0x0000300401007387 */ /* 0x0001e20000100800 */
[----:B------:R-:W-:Y:S01]  /*0e40*/  IMAD R17, R3, 0x10, R0 ;  /* 0x0000001003117824 */ /* 0x000fe200078e0200 */
[----:B------:R-:W-:Y:S01]  /*0e50*/  SHF.R.S32.HI R3, RZ, 0x1f, R192 ;  /* 0x0000001fff037819 */ /* 0x000fe200000114c0 */
[C---:B------:R-:W-:Y:S01]  /*0e60*/  VIADD R223, R18.reuse, 0x8 ;  /* 0x0000000812df7836 */ /* 0x040fe20000000000 */
[----:B------:R-:W-:Y:S01]  /*0e70*/  SHF.R.S32.HI R0, RZ, 0x1f, R18 ;  /* 0x0000001fff007819 */ /* 0x000fe20000011412 */
[----:B------:R-:W-:-:S02]  /*0e80*/  VIADD R222, R18, 0x10 ;  /* 0x0000001012de7836 */ /* 0x000fc40000000000 */
        /* <DEDUP_REMOVED lines=64> */
[----:B------:R-:W-:Y:S02]  /*1290*/  VIADD R187, R2, 0x80 ;  /* 0x0000008002bb7836 */ /* 0x000fe40000000000 */
[----:B------:R-:W-:Y:S02]  /*12a0*/  IMAD R186, R186, 0x8, R17 ;  /* 0x00000008baba7824 */ /* 0x000fe400078e0211 */
[----:B------:R-:W-:-:S07]  /*12b0*/  IMAD.IADD R23, R23, 0x1, R22 ;  /* 0x0000000117177824 */ /* 0x000fce00078e0216 */
.L_x_7687:
[----:B------:R-:W-:Y:S01]  /*12c0*/  ULDC.64 UR8, c[0x0][0xc88] ;  /* 0x0003220000087ab9 */ /* 0x000fe20000000a00 */
[----:B------:R-:W-:Y:S01]  /*12d0*/  ULDC.64 UR10, c[0x0][0xa18] ;  /* 0x00028600000a7ab9 */ /* 0x000fe20000000a00 */
[----:B------:R-:W-:Y:S02]  /*12e0*/  UIMAD.WIDE UR8, UR7, 0x4, UR8 ;  /* 0x00000004070878a5 */ /* 0x000fe4000f8e0208 */
[----:B------:R-:W-:Y:S02]  /*12f0*/  UISETP.NE.U32.AND UP1, UPT, UR10, URZ, UPT ;  /* 0x0000003f0a00728c */ /* 0x000fe4000bf25070 */
[----:B------:R-:W-:Y:S02]  /*1300*/  ULOP3.LUT UR4, UR6, 0xff000000, URZ, 0xc0, !UPT ;  /* 0xff00000006047892 */ /* 0x000fe4000f8ec03f */
[----:B012---:R-:W-:Y:S01]  /*1310*/  IMAD.U32 R4, RZ, RZ, UR8 ;  /* 0x00000008ff047e24 */ /* 0x007fe2000f8e00ff */
[----:B------:R-:W-:Y:S01]  /*1320*/  ULDC UR7, c[0x0][0x424] ;  /* 0x0001090000077ab9 */ /* 0x000fe20000000800 */
[----:B----4-:R-:W-:Y:S01]  /*1330*/  IMAD.U32 R5, RZ, RZ, UR9 ;  /* 0x00000009ff057e24 */ /* 0x010fe2000f8e00ff */
[----:B------:R-:W-:-:S04]  /*1340*/  ULDC.64 UR8, c[0x0][0xa28] ;  /* 0x00028a0000087ab9 */ /* 0x000fc80000000a00 */
[----:B------:R-:W2:Y:S01]  /*1350*/  LDG.E R4, desc[UR50][R4.64] ;  /* 0x0000003204047981 */ /* 0x000ea2000c1e1900 */
        /* <DEDUP_REMOVED lines=14> */
[----:B---3--:R-:W-:-:S03]  /*1440*/  IMAD.U32 R6, RZ, RZ, UR10 ;  /* 0x0000000aff067e24 */ /* 0x008fc6000f8e00ff */
[----:B------:R-:W-:Y:S01]  /*1450*/  IMAD.U32 R7, RZ, RZ, UR11 ;  /* 0x0000000bff077e24 */ /* 0x000fe2000f8e00ff */
[----:B------:R-:W2:Y:S01]  /*1460*/  @P0 LDG.E R4, desc[UR50][R4.64] ;  /* 0x0000003204040981 */ /* 0x000ea2000c1e1900 */
[----:B------:R-:W-:Y:S02]  /*1470*/  UISETP.NE.U32.AND UP0, UPT, UR8, URZ, UPT ;  /* 0x0000003f0800728c */ /* 0x000fe4000bf05070 */
[----:B------:R-:W-:Y:S01]  /*1480*/  ULOP3.LUT UR43, UR6, 0xff0000, URZ, 0xc0, !UPT ;  /* 0x00ff0000062b7892 */ /* 0x000fe2000f8ec03f */
[----:B------:R-:W3:Y:S01]  /*1490*/  @P2 LDG.E R6, desc[UR50][R6.64] ;  /* 0x0000003206062981 */ /* 0x000ee2000c1e1900 */
[----:B------:R-:W-:Y:S02]  /*14a0*/  UISETP.NE.AND.EX UP0, UPT, UR9, URZ, UPT, UP0 ;  /* 0x0000003f0900728c */ /* 0x000fe4000bf05300 */
[----:B------:R-:W-:Y:S01]  /*14b0*/  USHF.R.U32.HI UR4, URZ, 0x8, UR4 ;  /* 0x000000083f047899 */ /* 0x000fe20008011604 */
[----:B------:R-:W-:Y:S01]  /*14c0*/  ULDC.64 UR8, c[0x0][0xa20] ;  /* 0x0002880000087ab9 */ /* 0x000fe20000000a00 */
[----:B------:R-:W-:Y:S01]  /*14d0*/  USEL UR7, UR7, 0x1, UP0 ;  /* 0x0000000107077887 */ /* 0x000fe20008000000 */
[----:B------:R-:W-:Y:S01]  /*14e0*/  ISETP.NE.U32.AND P1, PT, RZ, UR8, PT ;  /* 0x00000008ff007c0c */ /* 0x000fe2000bf25070 */
[----:B------:R-:W-:Y:S01]  /*14f0*/  ULDC UR10, c[0x0][0x2f0] ;  /* 0x0000bc00000a7ab9 */ /* 0x000fe20000000800 */
[----:B------:R-:W-:Y:S01]  /*1500*/  UMOV UR52, URZ ;  /* 0x0000003f00347c82 */ /* 0x000fe20008000000 */
[----:B------:R-:W-:Y:S01]  /*1510*/  ULEA.HI UR43, UR43, UR4, URZ, 0x10 ;  /* 0x000000042b2b7291 */ /* 0x000fe2000f8f803f */
[----:B------:R-:W-:Y:S01]  /*1520*/  ISETP.NE.AND.EX P1, PT, RZ, UR9, PT, P1 ;  /* 0x00000009ff007c0c */ /* 0x000fe2000bf25310 */
[----:B------:R-:W-:-:S02]  /*1530*/  UIMAD UR4, UR7, UR10, URZ ;  /* 0x0000000a070472a4 */ /* 0x000fc4000f8e023f */
        /* <DEDUP_REMOVED lines=18> */
.L_x_7619:
[----:B------:R-:W-:Y:S05]  /*1660*/  @!P1 BRA `(.L_x_7620) ;  /* 0x00000000001c9947 */ /* 0x000fea0003800000 */
[----:B------:R-:W-:-:S04]  /*1670*/  ULEA UR8, UP0, UR41, UR8, 0x2 ;  /* 0x0000000829087291 */ /* 0x000fc8000f80103f */
[----:B------:R-:W-:Y:S02]  /*1680*/  ULEA.HI.X UR9, UR41, UR9, UR42, 0x2, UP0 ;  /* 0x0000000929097291 */ /* 0x000fe400080f142a */
[----:B------:R-:W-:-:S04]  /*1690*/  IMAD.U32 R4, RZ, RZ, UR8 ;  /* 0x00000008ff047e24 */ /* 0x000fc8000f8e00ff */
[----:B------:R-:W-:-:S05]  /*16a0*/  IMAD.U32 R5, RZ, RZ, UR9 ;  /* 0x00000009ff057e24 */ /* 0x000fca000f8e00ff */
[----:B------:R-:W2:Y:S02]  /*16b0*/  LDG.E R4, desc[UR50][R4.64] ;  /* 0x0000003204047981 */ /* 0x000ea4000c1e1900 */
[----:B--2---:R-:W-:Y:S01]  /*16c0*/  R2UR UR4, R4 ;  /* 0x00000000040472ca */ /* 0x004fe200000e0000 */
[----:B------:R-:W-:-:S14]  /*16d0*/  BRA `(.L_x_7621) ;  /* 0x0000000000347947 */ /* 0x000fdc0003800000 */
.L_x_7620:
        /* <DEDUP_REMOVED lines=13> */
.L_x_7621:
[----:B------:R-:W-:Y:S02]  /*17b0*/  UISETP.NE.AND UP0, UPT, UR47, 0x1, UPT ;  /* 0x000000012f00788c */ /* 0x000fe4000bf05270 */
[----:B------:R-:W-:Y:S02]  /*17c0*/  UIADD3 UR52, -UR52, UR4, URZ ;  /* 0x0000000434347290 */ /* 0x000fe4000fffe13f */
        /* <DEDUP_REMOVED lines=10> */
[----:B------:R-:W-:Y:S02]  /*1870*/  UIADD3 UR52, UR52, 0x40, -UR53 ;  /* 0x0000004034347890 */ /* 0x000fe4000fffe835 */
[----:B------:R-:W-:-:S07]  /*1880*/  ULOP3.LUT UR20, UR43, 0xff, URZ, 0xc0, !UPT ;  /* 0x000000ff2b147892 */ /* 0x000fce000f8ec03f */
[----:B------:R-:W-:Y:S01]  /*1890*/  @UP0 ULDC UR4, c[0x0][0x44c] ;  /* 0x0001130000040ab9 */ /* 0x000fe20000000800 */
[----:B------:R-:W-:Y:S01]  /*18a0*/  @UP0 ULDC UR8, c[0x0][0x450] ;  /* 0x0001140000080ab9 */ /* 0x000fe20000000800 */
[----:B------:R-:W-:-:S04]  /*18b0*/  UIMAD.WIDE.U32 UR4, UR6, UR4, URZ ;  /* 0x00000004060472a5 */ /* 0x000fc8000f8e003f */
[----:B------:R-:W-:-:S04]  /*18c0*/  @UP0 USHF.R.U32.HI UR6, URZ, UR8, UR5 ;  /* 0x000000083f060299 */ /* 0x000fc80008011605 */
[----:B------:R-:W-:-:S04]  /*18d0*/  UIADD3 UR6, UR52, UR6, URZ ;  /* 0x0000000634067290 */ /* 0x000fc8000fffe03f */
[----:B------:R-:W-:-:S04]  /*18e0*/  USHF.R.S32.HI UR4, URZ, 0x1f, UR6 ;  /* 0x0000001f3f047899 */ /* 0x000fc80008011406 */
[----:B------:R-:W-:-:S04]  /*18f0*/  ULEA.HI UR4, UR4, UR6, URZ, 0x6 ;  /* 0x0000000604047291 */ /* 0x000fc8000f8f303f */
[----:B------:R-:W-:-:S04]  /*1900*/  USHF.R.S32.HI UR4, URZ, 0x6, UR4 ;  /* 0x000000063f047899 */ /* 0x000fc80008011404 */
[----:B------:R-:W-:-:S04]  /*1910*/  UISETP.LT.AND UP0, UPT, UR7, UR4, UPT ;  /* 0x000000040700728c */ /* 0x000fc8000bf01270 */
[----:B------:R-:W-:-:S03]  /*1920*/  USEL UR9, UR7, UR4, UP0 ;  /* 0x0000000407097287 */ /* 0x000fc60008000000 */
[----:B------:R-:W-:Y:S01]  /*1930*/  UMOV UR4, URZ ;  /* 0x0000003f00047c82 */ /* 0x000fe20008000000 */
[----:B------:R-:W-:-:S06]  /*1940*/  UISETP.GE.AND UP0, UPT, UR9, 0x1, UPT ;  /* 0x000000010900788c */ /* 0x000fcc000bf06270 */
[----:B------:R-:W-:-:S13]  /*1950*/  PLOP3.LUT P0, PT, PT, PT, UP0, 0x80, 0x0 ;  /* 0x000000000000781c */ /* 0x000fda0003f0f008 */
[----:B------:R-:W-:Y:S05]  /*1960*/  @!P0 BRA `(.L_x_7623) ;  /* 0x0000000000908947 */ /* 0x000fea0003800000 */
[----:B------:R-:W-:Y:S01]  /*1970*/  USHF.R.U32.HI UR10, URZ, 0x10, UR43 ;  /* 0x000000103f0a7899 */ /* 0x000fe2000801162b */
[----:B------:R-:W-:-:S03]  /*1980*/  UMOV UR4, URZ ;  /* 0x0000003f00047c82 */ /* 0x000fc60008000000 */
[----:B------:R-:W-:-:S11]  /*1990*/  UISETP.NE.AND UP0, UPT, UR10, URZ, UPT ;  /* 0x0000003f0a00728c */ /* 0x000fd6000bf05270 */
[----:B------:R-:W-:Y:S02]  /*19a0*/  @!UP0 ULDC UR10, c[0x0][0x9f0] ;  /* 0x00027c00000a8ab9 */ /* 0x000fe40000000800 */
[----:B------:R-:W-:Y:S01]  /*19b0*/  IMAD.U32 R4, RZ, RZ, UR10 ;  /* 0x0000000aff047e24 */ /* 0x000fe2000f8e00ff */
[----:B------:R-:W-:-:S04]  /*19c0*/  UIADD3 UR6, UR10, -0x1, UR9 ;  /* 0xffffffff0a067890 */ /* 0x000fc8000fffe009 */
        /* <DEDUP_REMOVED lines=30> */
.L_x_7623:
        /* <DEDUP_REMOVED lines=91> */
.L_x_7625:
[----:B------:R-:W-:Y:S01]  /*2160*/  ULEA UR23, UR37, UR40, 0x3 ;  /* 0x0000002825177291 */ /* 0x000fe2000f8e183f */
[----:B------:R-:W-:-:S05]  /*2170*/  IMAD.U32 R0, RZ, RZ, UR36 ;  /* 0x00000024ff007e24 */ /* 0x000fca000f8e00ff */
[----:B------:R-:W-:-:S04]  /*2180*/  SHF.L.U32 R0, R0, 0x1f, RZ ;  /* 0x0000001f00007819 */ /* 0x000fc800000006ff */
[----:B------:R-:W0:Y:S02]  /*2190*/  SYNCS.PHASECHK.TRANS64.TRYWAIT P1, [UR23+0x28c50], R0 ;  /* 0x028c5000ff0075a7 */ /* 0x000e240008020157 */
[----:B0-----:R-:W-:Y:S05]  /*21a0*/  @!P1 BRA `(.L_x_7626) ;  /* 0x0000012800449947 */ /* 0x001fea0003800000 */
.L_x_7774:
        /* <DEDUP_REMOVED lines=38> */
.L_x_7627:
        /* <DEDUP_REMOVED lines=8> */
.L_x_7634:
        /* <DEDUP_REMOVED lines=144> */
.L_x_7629:
[----:B------:R-:W-:Y:S01]  /*2d90*/  ULEA UR23, UR37, UR40, 0x3 ;  /* 0x0000002825177291 */ /* 0x000fe2000f8e183f */
[----:B------:R-:W-:-:S05]  /*2da0*/  IMAD.U32 R0, RZ, RZ, UR36 ;  /* 0x00000024ff007e24 */ /* 0x000fca000f8e00ff */
[----:B------:R-:W-:-:S04]  /*2db0*/  SHF.L.U32 R0, R0, 0x1f, RZ ;  /* 0x0000001f00007819 */ /* 0x000fc800000006ff */
[----:B------:R0:W1:Y:S01]  /*2dc0*/  SYNCS.PHASECHK.TRANS64.TRYWAIT P1, [UR23+0x28c50], R0 ;  /* 0x028c5000ff0075a7 */ /* 0x0000620008020157 */
[----:B------:R-:W-:Y:S05]  /*2dd0*/  @!P0 BRA `(.L_x_7630) ;  /* 0x0000000000048947 */ /* 0x000fea0003800000 */
[----:B------:R-:W-:Y:S01]  /*2de0*/  BPT.TRAP 0x1 ;  /* 0x000000040000795c */ /* 0x000fe20000300000 */
.L_x_7630:
[----:B-1----:R-:W-:Y:S05]  /*2df0*/  @P1 BRA `(.L_x_7631) ;  /* 0x0000000000081947 */ /* 0x002fea0003800000 */
[----:B------:R-:W1:Y:S02]  /*2e00*/  SYNCS.PHASECHK.TRANS64.TRYWAIT P1, [UR23+0x28c50], R0 ;  /* 0x028c5000ff0075a7 */ /* 0x000e640008020157 */
[----:B-1----:R-:W-:Y:S05]  /*2e10*/  @!P1 BRA `(.L_x_7632) ;  /* 0x0000011c00409947 */ /* 0x002fea0003800000 */
.L_x_7631:
        /* <DEDUP_REMOVED lines=26> */
.L_x_7633:
[----:B------:R-:W-:Y:S01]  /*2fc0*/  UIADD3 UR6, UR23, 0x28c60, URZ ;  /* 0x00028c6017067890 */ /* 0x000fe2000fffe03f */
[----:B------:R-:W-:-:S03]  /*2fd0*/  PLOP3.LUT P1, PT, PT, PT, UP1, 0x80, 0x0 ;  /* 0x000000000000781c */ /* 0x000fc60003f2f018 */
[----:B------:R-:W-:-:S09]  /*2fe0*/  UPRMT UR6, UR39, 0x654, UR6 ;  /* 0x0000065427067896 */ /* 0x000fd20008000006 */
[----:B------:R-:W-:Y:S01]  /*2ff0*/  SYNCS.ARRIVE.TRANS64.RED.A1T0 RZ, [UR6], RZ ;  /* 0x000000ffffff79a7 */ /* 0x000fe20008100406 */
[----:B------:R-:W-:Y:S05]  /*3000*/  @P1 BRA `(.L_x_7634) ;  /* 0xfffffff400201947 */ /* 0x000fea000383ffff */
.L_x_7628:
        /* <DEDUP_REMOVED lines=143> */
.L_x_7622:
[----:B------:R-:W-:Y:S01]  /*3900*/  ULDC UR4, c[0x0][0x448] ;  /* 0x0001120000047ab9 */ /* 0x000fe20000000800 */
[----:B------:R-:W-:Y:S02]  /*3910*/  UIADD3 UR6, UR45, 0x3f, URZ ;  /* 0x0000003f2d067890 */ /* 0x000fe4000fffe03f */
[----:B------:R-:W-:Y:S02]  /*3920*/  UISETP.NE.AND UP0, UPT, UR4, 0x1, UPT ;  /* 0x000000010400788c */ /* 0x000fe4000bf05270 */
[----:B------:R-:W-:Y:S02]  /*3930*/  UIADD3 UR8, UR52, 0x40, -UR53 ;  /* 0x0000004034087890 */ /* 0x000fe4000fffe835 */
[----:B------:R-:W-:Y:S02]  /*3940*/  UP2UR UR54, UPR, URZ, 0x1 ;  /* 0x000000013f367883 */ /* 0x000fe40008000000 */
[----:B------:R-:W-:-:S05]  /*3950*/  ULOP3.LUT UR48, UR43, 0xff, URZ, 0xc0, !UPT ;  /* 0x000000ff2b307892 */ /* 0x000fca000f8ec03f */
        /* <DEDUP_REMOVED lines=50> */
.L_x_7635:
        /* <DEDUP_REMOVED lines=104> */
.L_x_7636:
        /* <DEDUP_REMOVED lines=12> */
.L_x_7775:
[----:B------:R-:W-:Y:S05]  /*43c0*/  @!P0 BRA `(.L_x_7638) ;  /* 0x0000000000048947 */ /* 0x000fea0003800000 */
[----:B------:R-:W-:Y:S01]  /*43d0*/  BPT.TRAP 0x1 ;  /* 0x000000040000795c */ /* 0x000fe20000300000 */
.L_x_7638:
[----:B------:R-:W-:Y:S02]  /*43e0*/  IMAD.U32 R7, RZ, RZ, UR37 ;  /* 0x00000025ff077e24 */ /* 0x000fe4000f8e00ff */
[----:B------:R-:W-:-:S03]  /*43f0*/  IMAD.U32 R8, RZ, RZ, UR36 ;  /* 0x00000024ff087e24 */ /* 0x000fc6000f8e00ff */
[----:B------:R-:W-:Y:S02]  /*4400*/  LEA R7, R7, UR40, 0x3 ;  /* 0x0000002807077c11 */ /* 0x000fe4000f8e18ff */
[----:B------:R-:W-:-:S04]  /*4410*/  SHF.L.U32 R8, R8, 0x1f, RZ ;  /* 0x0000001f08087819 */ /* 0x000fc800000006ff */
[----:B------:R1:W2:Y:S01]  /*4420*/  SYNCS.PHASECHK.TRANS64.TRYWAIT P1, [R7+URZ+0x28c30], R8 ;  /* 0x028c3008070075a7 */ /* 0x0002a2000802017f */
[----:B------:R-:W-:Y:S05]  /*4430*/  @!P0 BRA `(.L_x_7639) ;  /* 0x0000000000048947 */ /* 0x000fea0003800000 */
[----:B------:R-:W-:Y:S01]  /*4440*/  BPT.TRAP 0x1 ;  /* 0x000000040000795c */ /* 0x000fe20000300000 */
.L_x_7639:
[----:B--2---:R-:W-:Y:S05]  /*4450*/  @P1 BRA `(.L_x_7640) ;  /* 0x0000000000081947 */ /* 0x004fea0003800000 */
[----:B------:R-:W2:Y:S02]  /*4460*/  SYNCS.PHASECHK.TRANS64.TRYWAIT P1, [R7+URZ+0x28c30], R8 ;  /* 0x028c3008070075a7 */ /* 0x000ea4000802017f */
[----:B--2---:R-:W-:Y:S05]  /*4470*/  @!P1 BRA `(.L_x_7641) ;  /* 0x0000010400d89947 */ /* 0x004fea0003800000 */
.L_x_7640:
        /* <DEDUP_REMOVED lines=40> */
.L_x_7642:
[----:B------:R-:W-:Y:S01]  /*4700*/  UISETP.NE.AND UP0, UPT, UR54, URZ, UPT ;  /* 0x0000003f3600728c */ /* 0x000fe2000bf05270 */
[----:B------:R-:W-:Y:S01]  /*4710*/  VIADD R3, R186, UR45 ;  /* 0x0000002dba037c36 */ /* 0x000fe20008000000 */
[----:B------:R-:W-:-:S04]  /*4720*/  ULDC UR10, c[0x0][0x988] ;  /* 0x00026200000a7ab9 */ /* 0x000fc80000000800 */
[----:B------:R-:W-:Y:S02]  /*4730*/  PLOP3.LUT P1, PT, PT, PT, UP0, 0x80, 0x0 ;  /* 0x000000000000781c */ /* 0x000fe40003f2f008 */
[----:B------:R-:W-:-:S03]  /*4740*/  PLOP3.LUT P2, PT, PT, PT, UP0, 0x80, 0x0 ;  /* 0x000000000000781c */ /* 0x000fc60003f4f008 */
[----:B------:R-:W-:-:S08]  /*4750*/  @UP0 ULDC UR6, c[0x0][0x44c] ;  /* 0x0001130000060ab9 */ /* 0x000fd00000000800 */
[----:B------:R-:W-:Y:S01]  /*4760*/  @P1 IMAD.HI.U32 R4, R3, UR6, RZ ;  /* 0x0000000603041c27 */ /* 0x000fe2000f8e00ff */
[----:B------:R-:W-:-:S04]  /*4770*/  @UP0 ULDC UR6, c[0x0][0x450] ;  /* 0x0001140000060ab9 */ /* 0x000fc80000000800 */
[----:B------:R-:W-:Y:S01]  /*4780*/  @P2 SHF.R.U32.HI R3, RZ, UR6, R4 ;  /* 0x00000006ff032c19 */ /* 0x000fe20008011604 */
[----:B------:R-:W-:Y:S02]  /*4790*/  UMOV UR6, 0xffffffc0 ;  /* 0xffffffc000067882 */ /* 0x000fe40000000000 */
[----:B------:R-:W-:Y:S02]  /*47a0*/  UIMAD UR6, UR55, UR6, 0x40 ;  /* 0x00000040370674a4 */ /* 0x000fe4000f8e0206 */
[----:B------:R-:W0:Y:S02]  /*47b0*/  SHFL.IDX PT, R6, R3, 0x1, 0x1c1f ;  /* 0x003c1f0003067f89 */ /* 0x000e2400000e0000 */
[----:B------:R-:W-:Y:S02]  /*47c0*/  UIADD3 UR7, UR52, 0x1, UR6 ;  /* 0x0000000134077890 */ /* 0x000fe4000fffe006 */
[----:B------:R-:W-:Y:S01]  /*47d0*/  IMAD.U32 R4, RZ, RZ, UR6 ;  /* 0x00000006ff047e24 */ /* 0x000fe2000f8e00ff */
[----:B------:R-:W3:Y:S01]  /*47e0*/  SHFL.IDX PT, R3, R3, RZ, 0x1c1f ;  /* 0x001c1fff03037589 */ /* 0x000ee200000e0000 */
[----:B------:R-:W-:-:S02]  /*47f0*/  R2UR UR6, R7 ;  /* 0x00000000070672ca */ /* 0x000fc400000e0000 */
[----:B------:R-:W-:Y:S01]  /*4800*/  IMAD.U32 R10, RZ, RZ, UR7 ;  /* 0x00000007ff0a7e24 */ /* 0x000fe2000f8e00ff */
[----:B------:R-:W-:-:S04]  /*4810*/  IADD3 R4, -R185, UR52, R4 ;  /* 0x00000034b9047c10 */ /* 0x000fc8000fffe104 */
[----:B------:R-:W-:-:S06]  /*4820*/  IADD3 R5, R10, -UR53, -R185 ;  /* 0x800000350a057c10 */ /* 0x000fcc000fffe8b9 */
[----:B------:R-:W-:-:S04]  /*4830*/  UIADD3 UR6, UR6, 0x28c40, URZ ;  /* 0x00028c4006067890 */ /* 0x000fc8000fffe03f */
[----:B------:R-:W-:Y:S01]  /*4840*/  UPRMT UR6, UR39, 0x654, UR6 ;  /* 0x0000065427067896 */ /* 0x000fe20008000006 */
[----:B0-----:R-:W-:-:S04]  /*4850*/  VIADDMNMX R6, R6, R5, R4, PT ;  /* 0x0000000506067246 */ /* 0x001fc80003800104 */
[C---:B------:R-:W-:Y:S02]  /*4860*/  ISETP.GT.AND P1, PT, R6.reuse, RZ, PT ;  /* 0x000000ff0600720c */ /* 0x040fe40003f24270 */
[C---:B------:R-:W-:Y:S02]  /*4870*/  ISETP.GT.AND P2, PT, R6.reuse, 0x1, PT ;  /* 0x000000010600780c */ /* 0x040fe40003f44270 */
[----:B------:R-:W-:Y:S01]  /*4880*/  ISETP.GT.AND P3, PT, R6, 0x8, PT ;  /* 0x000000080600780c */ /* 0x000fe20003f64270 */
[----:B------:R-:W-:Y:S01]  /*4890*/  SYNCS.ARRIVE.TRANS64.RED.A1T0 RZ, [UR6], RZ ;  /* 0x000000ffffff79a7 */ /* 0x000fe20008100406 */
[----:B------:R-:W-:Y:S02]  /*48a0*/  FSEL R26, R26, -INF , P1 ;  /* 0xff8000001a1a7808 */ /* 0x000fe40000800000 */
[----:B------:R-:W-:Y:S01]  /*48b0*/  FSEL R27, R27, -INF , P2 ;  /* 0xff8000001b1b7808 */ /* 0x000fe20001000000 */
[----:B------:R-:W-:Y:S01]  /*48c0*/  BAR.SYNC.DEFER_BLOCKING 0xf, 0x100 ;  /* 0x03c4000000007b1d */ /* 0x000fe20000010000 */
        /* <DEDUP_REMOVED lines=41> */
[----:B---3--:R-:W-:Y:S02]  /*4b60*/  VIADDMNMX R4, R3, R5, R4, PT ;  /* 0x0000000503047246 */ /* 0x008fe40003800104 */
        /* <DEDUP_REMOVED lines=12> */
[----:B------:R-:W-:Y:S02]  /*4c30*/  ISETP.GT.AND P1, PT, R4, 0x11, PT ;  /* 0x000000110400780c */ /* 0x000fe40003f24270 */
[----:B------:R-:W-:-:S02]  /*4c40*/  FSEL R32, R32, -INF , P2 ;  /* 0xff80000020207808 */ /* 0x000fc40001000000 */
        /* <DEDUP_REMOVED lines=36> */
[----:B0-----:R-:W-:-:S02]  /*4e90*/  FMNMX.FTZ R3, R9, R10, !PT ;  /* 0x0000000a09037209 */ /* 0x001fc40007810000 */
[----:B------:R-:W-:Y:S02]  /*4ea0*/  FMNMX.FTZ R4, R53, R4, !PT ;  /* 0x0000000435047209 */ /* 0x000fe40007810000 */
[C---:B------:R-:W-:Y:S01]  /*4eb0*/  FSETP.NEU.FTZ.AND P4, PT, R3.reuse, -INF , PT ;  /* 0xff8000000300780b */ /* 0x040fe20003f9d000 */
[----:B------:R-:W-:Y:S02]  /*4ec0*/  FMUL.FTZ R9, R3, UR10 ;  /* 0x0000000a03097c20 */ /* 0x000fe40008410000 */
[----:B------:R-:W0:Y:S03]  /*4ed0*/  SHFL.BFLY PT, R5, R4, 0x2, 0x1f ;  /* 0x0c401f0004057f89 */ /* 0x000e2600000e0000 */
        /* <DEDUP_REMOVED lines=17> */
[----:B0-----:R-:W-:Y:S01]  /*4ff0*/  FMNMX.FTZ R5, R4, R5, !PT ;  /* 0x0000000504057209 */ /* 0x001fe20007810000 */
[--C-:B------:R-:W-:Y:S01]  /*5000*/  FFMA.FTZ R54, R54, UR10, -R9.reuse ;  /* 0x0000000a36367c23 */ /* 0x100fe20008010809 */
[----:B------:R-:W-:-:S03]  /*5010*/  FFMA.FTZ R9, R55, UR10, -R9 ;  /* 0x0000000a37097c23 */ /* 0x000fc60008010809 */
[----:B------:R-:W0:Y:S01]  /*5020*/  SHFL.BFLY PT, R6, R5, 0x1, 0x1f ;  /* 0x0c201f0005067f89 */ /* 0x000e2200000e0000 */
[----:B------:R-:W-:Y:S08]  /*5030*/  MUFU.EX2 R30, R30 ;  /* 0x0000001e001e7308 */ /* 0x000ff00000000800 */
[----:B------:R-:W4:Y:S01]  /*5040*/  MUFU.EX2 R31, R31 ;  /* 0x0000001f001f7308 */ /* 0x000f220000000800 */
[----:B---3--:R-:W-:-:S07]  /*5050*/  F2FP.BF16.F32.PACK_AB R153, R27, R26 ;  /* 0x0000001a1b99723e */ /* 0x008fce00000010ff */
[----:B------:R-:W3:Y:S01]  /*5060*/  MUFU.EX2 R34, R34 ;  /* 0x0000002200227308 */ /* 0x000ee20000000800 */
[----:B0-----:R-:W-:-:S07]  /*5070*/  FMNMX.FTZ R6, R5, R6, !PT ;  /* 0x0000000605067209 */ /* 0x001fce0007810000 */
[----:B------:R-:W0:Y:S01]  /*5080*/  MUFU.EX2 R35, R35 ;  /* 0x0000002300237308 */ /* 0x000e220000000800 */
[----:B------:R-:W-:Y:S01]  /*5090*/  FADD.FTZ R5, R26, R27 ;  /* 0x0000001b1a057221 */ /* 0x000fe20000010000 */
[----:B----4-:R-:W-:Y:S01]  /*50a0*/  F2FP.BF16.F32.PACK_AB R155, R31, R30 ;  /* 0x0000001e1f9b723e */ /* 0x010fe200000010ff */
[C---:B------:R-:W-:Y:S01]  /*50b0*/  FMUL.FTZ R4, R6.reuse, UR10 ;  /* 0x0000000a06047c20 */ /* 0x040fe20008410000 */
[----:B------:R-:W-:Y:S01]  /*50c0*/  FSETP.NEU.FTZ.AND P1, PT, R6, -INF , PT ;  /* 0xff8000000600780b */ /* 0x000fe20003f3d000 */
[----:B------:R-:W-:-:S03]  /*50d0*/  FADD.FTZ R10, R30, R5 ;  /* 0x000000051e0a7221 */ /* 0x000fc60000010000 */
[----:B------:R-:W4:Y:S01]  /*50e0*/  MUFU.EX2 R38, R38 ;  /* 0x0000002600267308 */ /* 0x000f220000000800 */
[----:B------:R-:W-:Y:S01]  /*50f0*/  FSEL R4, R4, RZ, P1 ;  /* 0x000000ff04047208 */ /* 0x000fe20000800000 */
[----:B------:R-:W-:-:S04]  /*5100*/  FADD.FTZ R11, R31, R10 ;  /* 0x0000000a1f0b7221 */ /* 0x000fc80000010000 */
        /* <DEDUP_REMOVED lines=10> */
[----:B---3--:R-:W-:Y:S01]  /*51b0*/  FADD.FTZ R12, R34, R11 ;  /* 0x0000000b220c7221 */ /* 0x008fe20000010000 */
[--C-:B------:R-:W-:Y:S01]  /*51c0*/  FFMA.FTZ R41, R41, UR10, -R4.reuse ;  /* 0x0000000a29297c23 */ /* 0x100fe20008010804 */
[--C-:B------:R-:W-:Y:S01]  /*51d0*/  FFMA.FTZ R44, R44, UR10, -R4.reuse ;  /* 0x0000000a2c2c7c23 */ /* 0x100fe20008010804 */
[----:B------:R-:W-:Y:S01]  /*51e0*/  FFMA.FTZ R45, R45, UR10, -R4 ;  /* 0x0000000a2d2d7c23 */ /* 0x000fe20008010804 */
[----:B------:R-:W3:Y:S01]  /*51f0*/  MUFU.EX2 R25, R25 ;  /* 0x0000001900197308 */ /* 0x000ee20000000800 */
[----:B0-----:R-:W-:Y:S01]  /*5200*/  FADD.FTZ R11, R35, R12 ;  /* 0x0000000c230b7221 */ /* 0x001fe20000010000 */
[--C-:B------:R-:W-:Y:S01]  /*5210*/  FFMA.FTZ R48, R48, UR10, -R4.reuse ;  /* 0x0000000a30307c23 */ /* 0x100fe20008010804 */
[--C-:B------:R-:W-:Y:S01]  /*5220*/  FFMA.FTZ R49, R49, UR10, -R4.reuse ;  /* 0x0000000a31317c23 */ /* 0x100fe20008010804 */
[--C-:B------:R-:W-:Y:S01]  /*5230*/  FFMA.FTZ R52, R52, UR10, -R4.reuse ;  /* 0x0000000a34347c23 */ /* 0x100fe20008010804 */
[----:B----4-:R-:W-:Y:S01]  /*5240*/  FADD.FTZ R12, R38, R11 ;  /* 0x0000000b260c7221 */ /* 0x010fe20000010000 */
[----:B------:R-:W-:Y:S01]  /*5250*/  FFMA.FTZ R4, R53, UR10, -R4 ;  /* 0x0000000a35047c23 */ /* 0x000fe20008010804 */
[----:B------:R-:W-:Y:S01]  /*5260*/  F2FP.BF16.F32.PACK_AB R157, R35, R34 ;  /* 0x00000022239d723e */ /* 0x000fe200000010ff */
[----:B------:R-:W0:Y:S08]  /*5270*/  MUFU.EX2 R28, R28 ;  /* 0x0000001c001c7308 */ /* 0x000e300000000800 */
[----:B------:R-:W4:Y:S01]  /*5280*/  MUFU.EX2 R29, R29 ;  /* 0x0000001d001d7308 */ /* 0x000f220000000800 */
[----:B---3--:R-:W-:Y:S01]  /*5290*/  FADD.FTZ R5, R24, R25 ;  /* 0x0000001918057221 */ /* 0x008fe20000010000 */
[----:B------:R-:W-:-:S06]  /*52a0*/  F2FP.BF16.F32.PACK_AB R152, R25, R24 ;  /* 0x000000181998723e */ /* 0x000fcc00000010ff */
[----:B------:R-:W3:Y:S01]  /*52b0*/  MUFU.EX2 R32, R32 ;  /* 0x0000002000207308 */ /* 0x000ee20000000800 */
[----:B0-----:R-:W-:-:S07]  /*52c0*/  FADD.FTZ R10, R28, R5 ;  /* 0x000000051c0a7221 */ /* 0x001fce0000010000 */
[----:B------:R-:W0:Y:S01]  /*52d0*/  MUFU.EX2 R33, R33 ;  /* 0x0000002100217308 */ /* 0x000e220000000800 */
[C---:B----4-:R-:W-:Y:S01]  /*52e0*/  FADD.FTZ R5, R29.reuse, R10 ;  /* 0x0000000a1d057221 */ /* 0x050fe20000010000 */
[----:B------:R-:W-:-:S05]  /*52f0*/  F2FP.BF16.F32.PACK_AB R154, R29, R28 ;  /* 0x0000001c1d9a723e */ /* 0x000fca00000010ff */
[----:B------:R4:W-:Y:S01]  /*5300*/  STSM.16.M88.4 [R19+0x26800], R152 ;  /* 0x0268009813007844 */ /* 0x0009e20000000200 */
[----:B------:R-:W5:Y:S01]  /*5310*/  MUFU.EX2 R39, R39 ;  /* 0x0000002700277308 */ /* 0x000f620000000800 */
[----:B---3--:R-:W-:-:S07]  /*5320*/  FADD.FTZ R10, R32, R5 ;  /* 0x00000005200a7221 */ /* 0x008fce0000010000 */
[----:B------:R-:W3:Y:S01]  /*5330*/  MUFU.EX2 R36, R36 ;  /* 0x0000002400247308 */ /* 0x000ee20000000800 */
[C---:B0-----:R-:W-:Y:S01]  /*5340*/  FADD.FTZ R5, R33.reuse, R10 ;  /* 0x0000000a21057221 */ /* 0x041fe20000010000 */
[----:B------:R-:W-:-:S06]  /*5350*/  F2FP.BF16.F32.PACK_AB R156, R33, R32 ;  /* 0x00000020219c723e */ /* 0x000fcc00000010ff */
[----:B------:R-:W0:Y:S01]  /*5360*/  MUFU.EX2 R42, R42 ;  /* 0x0000002a002a7308 */ /* 0x000e220000000800 */
[C---:B-----5:R-:W-:Y:S01]  /*5370*/  FADD.FTZ R11, R39.reuse, R12 ;  /* 0x0000000c270b7221 */ /* 0x060fe20000010000 */
[----:B------:R-:W-:-:S06]  /*5380*/  F2FP.BF16.F32.PACK_AB R159, R39, R38 ;  /* 0x00000026279f723e */ /* 0x000fcc00000010ff */
[----:B------:R-:W5:Y:S01]  /*5390*/  MUFU.EX2 R37, R37 ;  /* 0x0000002500257308 */ /* 0x000f620000000800 */
[----:B---3--:R-:W-:-:S07]  /*53a0*/  FADD.FTZ R10, R36, R5 ;  /* 0x00000005240a7221 */ /* 0x008fce0000010000 */
[----:B------:R-:W3:Y:S01]  /*53b0*/  MUFU.EX2 R40, R40 ;  /* 0x0000002800287308 */ /* 0x000ee20000000800 */
[----:B0-----:R-:W-:-:S07]  /*53c0*/  FADD.FTZ R12, R42, R11 ;  /* 0x0000000b2a0c7221 */ /* 0x001fce0000010000 */
[----:B------:R-:W0:Y:S01]  /*53d0*/  MUFU.EX2 R43, R43 ;  /* 0x0000002b002b7308 */ /* 0x000e220000000800 */
[C---:B-----5:R-:W-:Y:S01]  /*53e0*/  FADD.FTZ R11, R37.reuse, R10 ;  /* 0x0000000a250b7221 */ /* 0x060fe20000010000 */
[----:B------:R-:W-:-:S05]  /*53f0*/  F2FP.BF16.F32.PACK_AB R158, R37, R36 ;  /* 0x00000024259e723e */ /* 0x000fca00000010ff */
[----:B------:R4:W-:Y:S01]  /*5400*/  STSM.16.M88.4 [R184], R156 ;  /* 0x0000009cb8007844 */ /* 0x0009e20000000200 */
[----:B------:R-:W5:Y:S01]  /*5410*/  MUFU.EX2 R41, R41 ;  /* 0x0000002900297308 */ /* 0x000f620000000800 */
[----:B---3--:R-:W-:-:S07]  /*5420*/  FADD.FTZ R10, R40, R11 ;  /* 0x0000000b280a7221 */ /* 0x008fce0000010000 */
[----:B------:R-:W3:Y:S01]  /*5430*/  MUFU.EX2 R46, R46 ;  /* 0x0000002e002e7308 */ /* 0x000ee20000000800 */
[C---:B0-----:R-:W-:Y:S01]  /*5440*/  FADD.FTZ R13, R43.reuse, R12 ;  /* 0x0000000c2b0d7221 */ /* 0x041fe20000010000 */
[----:B------:R-:W-:-:S06]  /*5450*/  F2FP.BF16.F32.PACK_AB R161, R43, R42 ;  /* 0x0000002a2ba1723e */ /* 0x000fcc00000010ff */
[----:B------:R-:W-:Y:S01]  /*5460*/  MUFU.EX2 R44, R44 ;  /* 0x0000002c002c7308 */ /* 0x000fe20000000800 */
[C---:B-----5:R-:W-:Y:S01]  /*5470*/  FADD.FTZ R11, R41.reuse, R10 ;  /* 0x0000000a290b7221 */ /* 0x060fe20000010000 */
[----:B------:R-:W-:-:S06]  /*5480*/  F2FP.BF16.F32.PACK_AB R160, R41, R40 ;  /* 0x0000002829a0723e */ /* 0x000fcc00000010ff */
[----:B------:R-:W0:Y:S01]  /*5490*/  MUFU.EX2 R47, R47 ;  /* 0x0000002f002f7308 */ /* 0x000e220000000800 */
[----:B---3--:R-:W-:-:S07]  /*54a0*/  FADD.FTZ R10, R46, R13 ;  /* 0x0000000d2e0a7221 */ /* 0x008fce0000010000 */
[----:B------:R-:W3:Y:S08]  /*54b0*/  MUFU.EX2 R45, R45 ;  /* 0x0000002d002d7308 */ /* 0x000ef00000000800 */
[----:B------:R-:W-:Y:S01]  /*54c0*/  MUFU.EX2 R50, R50 ;  /* 0x0000003200327308 */ /* 0x000fe20000000800 */
[C---:B0-----:R-:W-:Y:S01]  /*54d0*/  F2FP.BF16.F32.PACK_AB R163, R47.reuse, R46 ;  /* 0x0000002e2fa3723e */ /* 0x041fe200000010ff */
[----:B------:R-:W-:-:S06]  /*54e0*/  FADD.FTZ R47, R47, R10 ;  /* 0x0000000a2f2f7221 */ /* 0x000fcc0000010000 */
[----:B------:R-:W0:Y:S01]  /*54f0*/  MUFU.EX2 R51, R51 ;  /* 0x0000003300337308 */ /* 0x000e220000000800 */
[----:B---3--:R-:W-:-:S05]  /*5500*/  F2FP.BF16.F32.PACK_AB R162, R45, R44 ;  /* 0x0000002c2da2723e */ /* 0x008fca00000010ff */
[----:B------:R4:W-:Y:S02]  /*5510*/  STSM.16.M88.4 [R22], R160 ;  /* 0x000000a016007844 */ /* 0x0009e40000000200 */
[----:B------:R-:W-:Y:S08]  /*5520*/  MUFU.EX2 R48, R48 ;  /* 0x0000003000307308 */ /* 0x000ff00000000800 */
[----:B------:R-:W3:Y:S01]  /*5530*/  MUFU.EX2 R49, R49 ;  /* 0x0000003100317308 */ /* 0x000ee20000000800 */
[----:B0-----:R-:W-:Y:S01]  /*5540*/  F2FP.BF16.F32.PACK_AB R165, R51, R50 ;  /* 0x0000003233a5723e */ /* 0x001fe200000010ff */
[----:B------:R-:W-:-:S04]  /*5550*/  FADD.FTZ R50, R50, R47 ;  /* 0x0000002f32327221 */ /* 0x000fc80000010000 */
[----:B------:R-:W-:Y:S02]  /*5560*/  FADD.FTZ R51, R51, R50 ;  /* 0x0000003233337221 */ /* 0x000fe40000010000 */
[----:B------:R-:W-:Y:S08]  /*5570*/  MUFU.EX2 R54, R54 ;  /* 0x0000003600367308 */ /* 0x000ff00000000800 */
[----:B------:R-:W0:Y:S01]  /*5580*/  MUFU.EX2 R9, R9 ;  /* 0x0000000900097308 */ /* 0x000e220000000800 */
[----:B---3--:R-:W-:-:S07]  /*5590*/  F2FP.BF16.F32.PACK_AB R164, R49, R48 ;  /* 0x0000003031a4723e */ /* 0x008fce00000010ff */
[----:B------:R-:W-:Y:S08]  /*55a0*/  MUFU.EX2 R52, R52 ;  /* 0x0000003400347308 */ /* 0x000ff00000000800 */
[----:B------:R3:W5:Y:S01]  /*55b0*/  MUFU.EX2 R5, R4 ;  /* 0x0000000400057308 */ /* 0x0007620000000800 */
[----:B0-----:R-:W-:Y:S01]  /*55c0*/  F2FP.BF16.F32.PACK_AB R167, R9, R54 ;  /* 0x0000003609a7723e */ /* 0x001fe200000010ff */
[----:B---3--:R-:W-:-:S04]  /*55d0*/  FADD.FTZ R4, R44, R11 ;  /* 0x0000000b2c047221 */ /* 0x008fc80000010000 */
[----:B------:R-:W-:Y:S01]  /*55e0*/  FADD.FTZ R45, R45, R4 ;  /* 0x000000042d2d7221 */ /* 0x000fe20000010000 */
[----:B------:R-:W-:-:S03]  /*55f0*/  FADD.FTZ R4, R54, R51 ;  /* 0x0000003336047221 */ /* 0x000fc60000010000 */
[----:B------:R-:W-:Y:S01]  /*5600*/  FADD.FTZ R48, R48, R45 ;  /* 0x0000002d30307221 */ /* 0x000fe20000010000 */
[----:B-----5:R-:W-:Y:S01]  /*5610*/  F2FP.BF16.F32.PACK_AB R166, R5, R52 ;  /* 0x0000003405a6723e */ /* 0x020fe200000010ff */
[----:B------:R-:W-:Y:S02]  /*5620*/  FADD.FTZ R4, R9, R4 ;  /* 0x0000000409047221 */ /* 0x000fe40000010000 */
[----:B------:R-:W-:Y:S02]  /*5630*/  FADD.FTZ R49, R49, R48 ;  /* 0x0000003031317221 */ /* 0x000fe40000010000 */
[----:B------:R4:W-:Y:S02]  /*5640*/  STSM.16.M88.4 [R23], R164 ;  /* 0x000000a417007844 */ /* 0x0009e40000000200 */
[----:B------:R-:W-:-:S04]  /*5650*/  FADD.FTZ R52, R52, R49 ;  /* 0x0000003134347221 */ /* 0x000fc80000010000 */
[----:B------:R-:W-:Y:S01]  /*5660*/  FADD.FTZ R5, R5, R52 ;  /* 0x0000003405057221 */ /* 0x000fe20000010000 */
[----:B------:R-:W-:Y:S06]  /*5670*/  @!P0 BRA `(.L_x_7643) ;  /* 0x0000000000048947 */ /* 0x000fec0003800000 */
[----:B------:R-:W-:Y:S01]  /*5680*/  BPT.TRAP 0x1 ;  /* 0x000000040000795c */ /* 0x000fe20000300000 */
.L_x_7643:
[----:B------:R0:W3:Y:S01]  /*5690*/  SYNCS.PHASECHK.TRANS64.TRYWAIT P1, [R7+URZ+0x28c50], R8 ;  /* 0x028c5008070075a7 */ /* 0x0000e2000802017f */
[----:B------:R-:W-:Y:S05]  /*56a0*/  @!P0 BRA `(.L_x_7644) ;  /* 0x0000000000048947 */ /* 0x000fea0003800000 */
[----:B------:R-:W-:Y:S01]  /*56b0*/  BPT.TRAP 0x1 ;  /* 0x000000040000795c */ /* 0x000fe20000300000 */
.L_x_7644:
[----:B---3--:R-:W-:Y:S05]  /*56c0*/  @P1 BRA `(.L_x_7645) ;  /* 0x0000000000081947 */ /* 0x008fea0003800000 */
[----:B------:R-:W3:Y:S02]  /*56d0*/  SYNCS.PHASECHK.TRANS64.TRYWAIT P1, [R7+URZ+0x28c50], R8 ;  /* 0x028c5008070075a7 */ /* 0x000ee4000802017f */
[----:B---3--:R-:W-:Y:S05]  /*56e0*/  @!P1 BRA `(.L_x_7646) ;  /* 0x000000f400509947 */ /* 0x008fea0003800000 */
.L_x_7645:
        /* <DEDUP_REMOVED lines=34> */
.L_x_7647:
[----:B------:R-:W-:Y:S01]  /*5910*/  UISETP.NE.AND UP0, UPT, UR54, URZ, UPT ;  /* 0x0000003f3600728c */ /* 0x000fe2000bf05270 */
[----:B------:R-:W-:Y:S01]  /*5920*/  R2UR UR14, R7 ;  /* 0x00000000070e72ca */ /* 0x000fe200000e0000 */
[----:B------:R-:W-:Y:S01]  /*5930*/  UMOV UR11, UR45 ;  /* 0x0000002d000b7c82 */ /* 0x000fe20008000000 */
[----:B------:R-:W-:-:S08]  /*5940*/  UIADD3 UR21, UR55, -0x2, URZ ;  /* 0xfffffffe37157890 */ /* 0x000fd0000fffe03f */
[----:B------:R-:W-:Y:S01]  /*5950*/  @UP0 ULDC UR6, c[0x0][0x44c] ;  /* 0x0001130000060ab9 */ /* 0x000fe20000000800 */
[----:B------:R-:W-:Y:S01]  /*5960*/  @UP0 ULDC UR15, c[0x0][0x450] ;  /* 0x00011400000f0ab9 */ /* 0x000fe20000000800 */
[----:B------:R-:W-:Y:S02]  /*5970*/  UIMAD.WIDE.U32 UR6, UR45, UR6, URZ ;  /* 0x000000062d0672a5 */ /* 0x000fe4000f8e003f */
[----:B------:R-:W-:Y:S02]  /*5980*/  UIADD3 UR6, UR14, 0x28c60, URZ ;  /* 0x00028c600e067890 */ /* 0x000fe4000fffe03f */
[----:B------:R-:W-:Y:S02]  /*5990*/  @UP0 USHF.R.U32.HI UR11, URZ, UR15, UR7 ;  /* 0x0000000f3f0b0299 */ /* 0x000fe40008011607 */
[----:B------:R-:W-:Y:S02]  /*59a0*/  UPRMT UR6, UR39, 0x654, UR6 ;  /* 0x0000065427067896 */ /* 0x000fe40008000006 */
[----:B------:R-:W-:-:S04]  /*59b0*/  UIADD3 UR7, UR11, UR52, -UR53 ;  /* 0x000000340b077290 */ /* 0x000fc8000fffe835 */
[----:B------:R-:W-:-:S03]  /*59c0*/  USHF.R.S32.HI UR11, URZ, 0x1f, UR7 ;  /* 0x0000001f3f0b7899 */ /* 0x000fc60008011407 */
[----:B------:R-:W-:Y:S01]  /*59d0*/  SYNCS.ARRIVE.TRANS64.RED.A1T0 RZ, [UR6], RZ ;  /* 0x000000ffffff79a7 */ /* 0x000fe20008100406 */
        /* <DEDUP_REMOVED lines=9> */
[----:B0123--:R-:W-:Y:S01]  /*5a70*/  IMAD.MOV.U32 R8, RZ, RZ, R6 ;  /* 0x000000ffff087224 */ /* 0x00ffe200078e0006 */
[----:B------:R-:W-:-:S06]  /*5a80*/  ULDC UR22, c[0x0][0x988] ;  /* 0x0002620000167ab9 */ /* 0x000fcc0000000800 */
.L_x_7659:
[----:B------:R-:W-:-:S04]  /*5a90*/  UIADD3 UR37, UR24, 0x1, URZ ;  /* 0x0000000118257890 */ /* 0x000fc8000fffe03f */
[----:B------:R-:W-:-:S04]  /*5aa0*/  UISETP.NE.AND UP0, UPT, UR37, 0x2, UPT ;  /* 0x000000022500788c */ /* 0x000fc8000bf05270 */
[----:B------:R-:W-:Y:S02]  /*5ab0*/  USEL UR6, URZ, 0x1, UP0 ;  /* 0x000000013f067887 */ /* 0x000fe40008000000 */
[----:B------:R-:W-:Y:S02]  /*5ac0*/  USEL UR37, UR37, URZ, UP0 ;  /* 0x0000003f25257287 */ /* 0x000fe40008000000 */
[----:B------:R-:W-:Y:S01]  /*5ad0*/  ULOP3.LUT UR36, UR36, UR6, URZ, 0x3c, !UPT ;  /* 0x0000000624247292 */ /* 0x000fe2000f8e3c3f */
[----:B012---:R-:W-:Y:S11]  /*5ae0*/  @!P0 BRA `(.L_x_7649) ;  /* 0x0000000000048947 */ /* 0x007ff60003800000 */
[----:B------:R-:W-:Y:S01]  /*5af0*/  BPT.TRAP 0x1 ;  /* 0x000000040000795c */ /* 0x000fe20000300000 */
.L_x_7649:
[----:B------:R-:W-:Y:S01]  /*5b00*/  ULEA UR23, UR37, UR40, 0x3 ;  /* 0x0000002825177291 */ /* 0x000fe2000f8e183f */
[----:B------:R-:W-:-:S05]  /*5b10*/  IMAD.U32 R7, RZ, RZ, UR36 ;  /* 0x00000024ff077e24 */ /* 0x000fca000f8e00ff */
[----:B------:R-:W-:-:S04]  /*5b20*/  SHF.L.U32 R7, R7, 0x1f, RZ ;  /* 0x0000001f07077819 */ /* 0x000fc800000006ff */
[----:B------:R0:W1:Y:S01]  /*5b30*/  SYNCS.PHASECHK.TRANS64.TRYWAIT P1, [UR23+0x28c30], R7 ;  /* 0x028c3007ff0075a7 */ /* 0x0000620008020157 */
[----:B------:R-:W-:Y:S05]  /*5b40*/  @!P0 BRA `(.L_x_7650) ;  /* 0x0000000000048947 */ /* 0x000fea0003800000 */
[----:B------:R-:W-:Y:S01]  /*5b50*/  BPT.TRAP 0x1 ;  /* 0x000000040000795c */ /* 0x000fe20000300000 */
.L_x_7650:
[----:B-1----:R-:W-:Y:S05]  /*5b60*/  @P1 BRA `(.L_x_7651) ;  /* 0x0000000000081947 */ /* 0x002fea0003800000 */
[----:B------:R-:W1:Y:S02]  /*5b70*/  SYNCS.PHASECHK.TRANS64.TRYWAIT P1, [UR23+0x28c30], R7 ;  /* 0x028c3007ff0075a7 */ /* 0x000e640008020157 */
[----:B-1----:R-:W-:Y:S05]  /*5b80*/  @!P1 BRA `(.L_x_7652) ;  /* 0x000000f0003c9947 */ /* 0x002fea0003800000 */
.L_x_7651:
[----:B------:R-:W-:Y:S01]  /*5b90*/  R2UR UR18, R0 ;  /* 0x00000000001272ca */ /* 0x000fe200000e0000 */
[----:B----4-:R-:W-:Y:S01]  /*5ba0*/  WARPGROUP.ARRIVE ;  /* 0x00000000000079c5 */ /* 0x010fe20000000000 */
        /* <DEDUP_REMOVED lines=21> */
.L_x_7653:
[----:B------:R-:W-:Y:S01]  /*5d00*/  UISETP.NE.AND UP0, UPT, UR54, URZ, UPT ;  /* 0x0000003f3600728c */ /* 0x000fe2000bf05270 */
[----:B------:R-:W-:Y:S01]  /*5d10*/  VIADD R11, R186, UR45 ;  /* 0x0000002dba0b7c36 */ /* 0x000fe20008000000 */
[----:B------:R-:W-:Y:S01]  /*5d20*/  UMOV UR10, UR22 ;  /* 0x00000016000a7c82 */ /* 0x000fe20008000000 */
[----:B------:R-:W-:-:S03]  /*5d30*/  LOP3.LUT R16, R16, 0xffffbfff, RZ, 0xc0, !PT ;  /* 0xffffbfff10107812 */ /* 0x000fc600078ec0ff */
[----:B------:R-:W-:Y:S02]  /*5d40*/  PLOP3.LUT P1, PT, PT, PT, UP0, 0x80, 0x0 ;  /* 0x000000000000781c */ /* 0x000fe40003f2f008 */
[----:B------:R-:W-:Y:S02]  /*5d50*/  PLOP3.LUT P2, PT, PT, PT, UP0, 0x80, 0x0 ;  /* 0x000000000000781c */ /* 0x000fe40003f4f008 */
[----:B------:R-:W-:Y:S01]  /*5d60*/  @P0 LOP3.LUT R16, R16, 0x4000, RZ, 0xfc, !PT ;  /* 0x0000400010100812 */ /* 0x000fe200078efcff */
[----:B------:R-:W-:-:S03]  /*5d70*/  @UP0 ULDC UR6, c[0x0][0x44c] ;  /* 0x0001130000060ab9 */ /* 0x000fc60000000800 */
[----:B------:R-:W-:-:S05]  /*5d80*/  LOP3.LUT R16, R16, 0xffff7fff, RZ, 0xc0, !PT ;  /* 0xffff7fff10107812 */ /* 0x000fca00078ec0ff */
[----:B------:R-:W-:Y:S01]  /*5d90*/  @P1 IMAD.HI.U32 R3, R11, UR6, RZ ;  /* 0x000000060b031c27 */ /* 0x000fe2000f8e00ff */
[----:B------:R-:W-:-:S04]  /*5da0*/  @UP0 ULDC UR6, c[0x0][0x450] ;  /* 0x0001140000060ab9 */ /* 0x000fc80000000800 */
[----:B------:R-:W-:Y:S01]  /*5db0*/  @P2 SHF.R.U32.HI R11, RZ, UR6, R3 ;  /* 0x00000006ff0b2c19 */ /* 0x000fe20008011603 */
[----:B------:R-:W-:Y:S01]  /*5dc0*/  UMOV UR6, 0xffffffc0 ;  /* 0xffffffc000067882 */ /* 0x000fe20000000000 */
[----:B------:R-:W-:Y:S01]  /*5dd0*/  IMAD.U32 R3, RZ, RZ, UR52 ;  /* 0x00000034ff037e24 */ /* 0x000fe2000f8e00ff */
[----:B------:R-:W-:Y:S02]  /*5de0*/  UIMAD UR6, UR21, UR6, 0x1 ;  /* 0x00000001150674a4 */ /* 0x000fe4000f8e0206 */
[----:B-1----:R-:W1:Y:S04]  /*5df0*/  SHFL.IDX PT, R6, R11, RZ, 0x1c1f ;  /* 0x001c1fff0b067589 */ /* 0x002e6800000e0000 */
[----:B------:R-:W2:Y:S01]  /*5e00*/  SHFL.IDX PT, R11, R11, 0x1, 0x1c1f ;  /* 0x003c1f000b0b7f89 */ /* 0x000ea200000e0000 */
[----:B------:R-:W-:Y:S01]  /*5e10*/  IADD3 R3, R3, UR6, -R185 ;  /* 0x0000000603037c10 */ /* 0x000fe2000fffe8b9 */
[----:B------:R-:W-:-:S04]  /*5e20*/  UIADD3 UR6, UR23, 0x28c40, URZ ;  /* 0x00028c4017067890 */ /* 0x000fc8000fffe03f */
[----:B------:R-:W-:Y:S01]  /*5e30*/  VIADD R3, R3, -UR53 ;  /* 0x8000003503037c36 */ /* 0x000fe20008000000 */
[----:B------:R-:W-:-:S09]  /*5e40*/  UPRMT UR6, UR39, 0x654, UR6 ;  /* 0x0000065427067896 */ /* 0x000fd20008000006 */
[----:B------:R-:W-:Y:S01]  /*5e50*/  SYNCS.ARRIVE.TRANS64.RED.A1T0 RZ, [UR6], RZ ;  /* 0x000000ffffff79a7 */ /* 0x000fe20008100406 */
[C---:B-1----:R-:W-:Y:S02]  /*5e60*/  IMAD.IADD R6, R3.reuse, 0x1, R6 ;  /* 0x0000000103067824 */ /* 0x042fe400078e0206 */
[----:B--2---:R-:W-:-:S03]  /*5e70*/  IMAD.IADD R3, R3, 0x1, R11 ;  /* 0x0000000103037824 */ /* 0x004fc600078e020b */
[C---:B------:R-:W-:Y:S02]  /*5e80*/  ISETP.GT.AND P6, PT, R6.reuse, RZ, PT ;  /* 0x000000ff0600720c */ /* 0x040fe40003fc4270 */
[----:B------:R-:W-:Y:S02]  /*5e90*/  ISETP.GT.AND P0, PT, R6, 0x20, PT ;  /* 0x000000200600780c */ /* 0x000fe40003f04270 */
[----:B------:R-:W-:Y:S02]  /*5ea0*/  FSEL R152, R152, -INF , P6 ;  /* 0xff80000098987808 */ /* 0x000fe40003000000 */
[----:B------:R-:W-:Y:S02]  /*5eb0*/  ISETP.GT.AND P6, PT, R3, RZ, PT ;  /* 0x000000ff0300720c */ /* 0x000fe40003fc4270 */
[----:B------:R-:W-:Y:S02]  /*5ec0*/  ISETP.GT.AND P5, PT, R6, 0x1, PT ;  /* 0x000000010600780c */ /* 0x000fe40003fa4270 */
[----:B------:R-:W-:-:S02]  /*5ed0*/  FSEL R154, R154, -INF , P6 ;  /* 0xff8000009a9a7808 */ /* 0x000fc40003000000 */
[----:B------:R-:W-:Y:S02]  /*5ee0*/  ISETP.GT.AND P6, PT, R3, 0x1, PT ;  /* 0x000000010300780c */ /* 0x000fe40003fc4270 */
[----:B------:R-:W-:Y:S02]  /*5ef0*/  ISETP.GT.AND P4, PT, R6, 0x8, PT ;  /* 0x000000080600780c */ /* 0x000fe40003f84270 */
[----:B------:R-:W-:Y:S02]  /*5f00*/  FSEL R155, R155, -INF , P6 ;  /* 0xff8000009b9b7808 */ /* 0x000fe40003000000 */
[----:B------:R-:W-:Y:S02]  /*5f10*/  ISETP.GT.AND P6, PT, R3, 0x8, PT ;  /* 0x000000080300780c */ /* 0x000fe40003fc4270 */
[----:B------:R-:W-:Y:S02]  /*5f20*/  FSEL R10, R153, -INF , P5 ;  /* 0xff800000990a7808 */ /* 0x000fe40002800000 */
[----:B------:R-:W-:-:S02]  /*5f30*/  FSEL R158, R158, -INF , P6 ;  /* 0xff8000009e9e7808 */ /* 0x000fc40003000000 */
[----:B------:R-:W-:Y:S02]  /*5f40*/  ISETP.GT.AND P6, PT, R3, 0x9, PT ;  /* 0x000000090300780c */ /* 0x000fe40003fc4270 */
[C---:B------:R-:W-:Y:S02]  /*5f50*/  ISETP.GT.AND P5, PT, R6.reuse, 0x29, PT ;  /* 0x000000290600780c */ /* 0x040fe40003fa4270 */
[----:B------:R-:W-:Y:S02]  /*5f60*/  FSEL R159, R159, -INF , P6 ;  /* 0xff8000009f9f7808 */ /* 0x000fe40003000000 */
[----:B------:R-:W-:Y:S02]  /*5f70*/  ISETP.GT.AND P6, PT, R3, 0x10, PT ;  /* 0x000000100300780c */ /* 0x000fe40003fc4270 */
[----:B------:R-:W-:Y:S02]  /*5f80*/  ISETP.GT.AND P3, PT, R6, 0x9, PT ;  /* 0x000000090600780c */ /* 0x000fe40003f64270 */
[----:B------:R-:W-:-:S02]  /*5f90*/  FSEL R162, R162, -INF , P6 ;  /* 0xff800000a2a27808 */ /* 0x000fc40003000000 */
[----:B------:R-:W-:Y:S02]  /*5fa0*/  ISETP.GT.AND P6, PT, R3, 0x11, PT ;  /* 0x000000110300780c */ /* 0x000fe40003fc4270 */
[----:B------:R-:W-:Y:S02]  /*5fb0*/  FSEL R156, R156, -INF , P4 ;  /* 0xff8000009c9c7808 */ /* 0x000fe40002000000 */
[----:B------:R-:W-:Y:S02]  /*5fc0*/  FSEL R163, R163, -INF , P6 ;  /* 0xff800000a3a37808 */ /* 0x000fe40003000000 */
[----:B------:R-:W-:Y:S02]  /*5fd0*/  ISETP.GT.AND P6, PT, R3, 0x18, PT ;  /* 0x000000180300780c */ /* 0x000fe40003fc4270 */
[----:B------:R-:W-:Y:S02]  /*5fe0*/  @P0 LOP3.LUT R16, R16, 0x8000, RZ, 0xfc, !PT ;  /* 0x0000800010100812 */ /* 0x000fe400078efcff */
        /* <DEDUP_REMOVED lines=8> */
[----:B------:R-:W-:Y:S02]  /*6070*/  LOP3.LUT R16, R16, 0xfffeffff, RZ, 0xc0, !PT ;  /* 0xfffeffff10107812 */ /* 0x000fe400078ec0ff */
        /* <DEDUP_REMOVED lines=11> */
[----:B------:R-:W-:Y:S02]  /*6130*/  FSEL R161, R161, -INF , P1 ;  /* 0xff800000a1a17808 */ /* 0x000fe40000800000 */
[----:B------:R-:W-:Y:S02]  /*6140*/  FSEL R179, R179, -INF , P6 ;  /* 0xff800000b3b37808 */ /* 0x000fe40003000000 */
[----:B------:R-:W-:Y:S02]  /*6150*/  ISETP.GT.AND P6, PT, R3, 0x38, PT ;  /* 0x000000380300780c */ /* 0x000fe40003fc4270 */
[----:B------:R-:W-:Y:S02]  /*6160*/  ISETP.GT.AND P5, PT, R6, 0x18, PT ;  /* 0x000000180600780c */ /* 0x000fe40003fa4270 */
[----:B------:R-:W-:-:S02]  /*6170*/  FSEL R182, R182, -INF , P6 ;  /* 0xff800000b6b67808 */ /* 0x000fc40003000000 */
        /* <DEDUP_REMOVED lines=8> */
[----:B------:R-:W-:Y:S02]  /*6200*/  FSEL R165, R165, -INF , P0 ;  /* 0xff800000a5a57808 */ /* 0x000fe40000000000 */
[----:B------:R-:W-:Y:S02]  /*6210*/  FMNMX.FTZ R3, R162, R3, !PT ;  /* 0x00000003a2037209 */ /* 0x000fe40007810000 */
[----:B------:R-:W-:Y:S02]  /*6220*/  LOP3.LUT P0, RZ, R16, 0x8000, RZ, 0xc0, !PT ;  /* 0x0000800010ff7812 */ /* 0x000fe4000780c0ff */
[----:B------:R-:W-:-:S02]  /*6230*/  FMNMX.FTZ R3, R163, R3, !PT ;  /* 0x00000003a3037209 */ /* 0x000fc40007810000 */
[----:B------:R-:W-:Y:S02]  /*6240*/  ISETP.GT.AND P4, PT, R6, 0x30, PT ;  /* 0x000000300600780c */ /* 0x000fe40003f84270 */
[----:B------:R-:W-:Y:S02]  /*6250*/  FMNMX.FTZ R3, R166, R3, !PT ;  /* 0x00000003a6037209 */ /* 0x000fe40007810000 */
[C---:B------:R-:W-:Y:S02]  /*6260*/  ISETP.GT.AND P3, PT, R6.reuse, 0x31, PT ;  /* 0x000000310600780c */ /* 0x040fe40003f64270 */
[----:B------:R-:W-:Y:S02]  /*6270*/  FMNMX.FTZ R3, R167, R3, !PT ;  /* 0x00000003a7037209 */ /* 0x000fe40007810000 */
[----:B------:R-:W-:Y:S02]  /*6280*/  ISETP.GT.AND P2, PT, R6, 0x38, PT ;  /* 0x000000380600780c */ /* 0x000fe40003f44270 */
[----:B------:R-:W-:-:S02]  /*6290*/  FMNMX.FTZ R3, R170, R3, !PT ;  /* 0x00000003aa037209 */ /* 0x000fc40007810000 */
[----:B------:R-:W-:Y:S02]  /*62a0*/  ISETP.GT.AND P1, PT, R6, 0x39, PT ;  /* 0x000000390600780c */ /* 0x000fe40003f24270 */
[----:B------:R-:W-:Y:S02]  /*62b0*/  FMNMX.FTZ R3, R171, R3, !PT ;  /* 0x00000003ab037209 */ /* 0x000fe40007810000 */
[----:B------:R-:W-:Y:S02]  /*62c0*/  FSEL R168, R168, -INF , P0 ;  /* 0xff800000a8a87808 */ /* 0x000fe40000000000 */
[----:B------:R-:W-:Y:S02]  /*62d0*/  FMNMX.FTZ R3, R174, R3, !PT ;  /* 0x00000003ae037209 */ /* 0x000fe40007810000 */
[----:B------:R-:W-:Y:S02]  /*62e0*/  LOP3.LUT P5, RZ, R16, 0x10000, RZ, 0xc0, !PT ;  /* 0x0001000010ff7812 */ /* 0x000fe400078ac0ff */
[----:B------:R-:W-:-:S02]  /*62f0*/  FMNMX.FTZ R3, R175, R3, !PT ;  /* 0x00000003af037209 */ /* 0x000fc40007810000 */
[----:B------:R-:W-:Y:S02]  /*6300*/  FSEL R173, R173, -INF , P5 ;  /* 0xff800000adad7808 */ /* 0x000fe40002800000 */
[----:B------:R-:W-:Y:S02]  /*6310*/  FMNMX.FTZ R3, R178, R3, !PT ;  /* 0x00000003b2037209 */ /* 0x000fe40007810000 */
[----:B------:R-:W-:Y:S02]  /*6320*/  FSEL R176, R176, -INF , P4 ;  /* 0xff800000b0b07808 */ /* 0x000fe40002000000 */
[----:B------:R-:W-:Y:S02]  /*6330*/  FMNMX.FTZ R3, R179, R3, !PT ;  /* 0x00000003b3037209 */ /* 0x000fe40007810000 */
[----:B------:R-:W-:Y:S02]  /*6340*/  FSEL R177, R177, -INF , P3 ;  /* 0xff800000b1b17808 */ /* 0x000fe40001800000 */
[----:B------:R-:W-:-:S02]  /*6350*/  FMNMX.FTZ R3, R182, R3, !PT ;  /* 0x00000003b6037209 */ /* 0x000fc40007810000 */
[----:B------:R-:W-:Y:S02]  /*6360*/  FSEL R180, R180, -INF , P2 ;  /* 0xff800000b4b47808 */ /* 0x000fe40001000000 */
[----:B------:R-:W-:Y:S02]  /*6370*/  FMNMX.FTZ R3, R183, R3, !PT ;  /* 0x00000003b7037209 */ /* 0x000fe40007810000 */
[----:B------:R-:W-:Y:S02]  /*6380*/  FSEL R181, R181, -INF , P1 ;  /* 0xff800000b5b57808 */ /* 0x000fe40000800000 */
[----:B------:R-:W-:Y:S01]  /*6390*/  ISETP.NE.AND P1, PT, R18, RZ, PT ;  /* 0x000000ff1200720c */ /* 0x000fe20003f25270 */
[----:B------:R-:W1:Y:S01]  /*63a0*/  SHFL.BFLY PT, R11, R3, 0x2, 0x1f ;  /* 0x0c401f00030b7f89 */ /* 0x000e6200000e0000 */
[----:B------:R-:W-:Y:S02]  /*63b0*/  LOP3.LUT P0, RZ, R16, 0x4000, RZ, 0xc0, !PT ;  /* 0x0000400010ff7812 */ /* 0x000fe4000780c0ff */
[----:B-1----:R-:W-:-:S05]  /*63c0*/  FMNMX.FTZ R3, R3, R11, !PT ;  /* 0x0000000b03037209 */ /* 0x002fca0007810000 */
[----:B------:R-:W1:Y:S02]  /*63d0*/  SHFL.BFLY PT, R11, R3, 0x1, 0x1f ;  /* 0x0c201f00030b7f89 */ /* 0x000e6400000e0000 */
[----:B-1----:R-:W-:-:S04]  /*63e0*/  FMNMX.FTZ R3, R3, R11, !PT ;  /* 0x0000000b03037209 */ /* 0x002fc80007810000 */
[----:B------:R-:W-:-:S04]  /*63f0*/  FSETP.NEU.FTZ.AND P6, PT, R3, -INF , PT ;  /* 0xff8000000300780b */ /* 0x000fc80003fdd000 */
[----:B------:R-:W-:-:S05]  /*6400*/  FSEL R11, R3, RZ, P6 ;  /* 0x000000ff030b7208 */ /* 0x000fca0003000000 */
[----:B------:R-:W-:Y:S01]  /*6410*/  FADD.FTZ R11, -R11, R9 ;  /* 0x000000090b0b7221 */ /* 0x000fe20000010100 */
[----:B------:R-:W-:-:S05]  /*6420*/  FMUL.FTZ R9, R3, UR10 ;  /* 0x0000000a03097c20 */ /* 0x000fca0008410000 */
[----:B------:R-:W-:Y:S02]  /*6430*/  FSEL R9, R9, RZ, P6 ;  /* 0x000000ff09097208 */ /* 0x000fe40003000000 */
[----:B------:R-:W-:-:S03]  /*6440*/  ISETP.GT.AND P6, PT, R6, 0x21, PT ;  /* 0x000000210600780c */ /* 0x000fc60003fc4270 */
        /* <DEDUP_REMOVED lines=17> */
[----:B------:R-:W-:Y:S01]  /*6560*/  FMNMX.FTZ R11, R152, R8, !PT ;  /* 0x00000008980b7209 */ /* 0x000fe20007810000 */
[----:B------:R-:W-:Y:S01]  /*6570*/  MUFU.EX2 R153, R154 ;  /* 0x0000009a00997308 */ /* 0x000fe20000000800 */
[----:B------:R-:W-:-:S02]  /*6580*/  FSEL R169, R169, -INF , P6 ;  /* 0xff800000a9a97808 */ /* 0x000fc40003000000 */
[----:B------:R-:W-:Y:S02]  /*6590*/  FMNMX.FTZ R11, R10, R11, !PT ;  /* 0x0000000b0a0b7209 */ /* 0x000fe40007810000 */
[----:B------:R-:W-:Y:S02]  /*65a0*/  ISETP.GT.AND P6, PT, R6, 0x28, PT ;  /* 0x000000280600780c */ /* 0x000fe40003fc4270 */
[----:B------:R-:W-:Y:S01]  /*65b0*/  FMNMX.FTZ R11, R156, R11, !PT ;  /* 0x0000000b9c0b7209 */ /* 0x000fe20007810000 */
[----:B------:R-:W1:Y:S01]  /*65c0*/  MUFU.EX2 R9, R9 ;  /* 0x0000000900097308 */ /* 0x000e620000000800 */
[----:B------:R-:W-:Y:S02]  /*65d0*/  FSEL R172, R172, -INF , P6 ;  /* 0xff800000acac7808 */ /* 0x000fe40003000000 */
[----:B------:R-:W-:-:S04]  /*65e0*/  FMNMX.FTZ R11, R157, R11, !PT ;  /* 0x0000000b9d0b7209 */ /* 0x000fc80007810000 */
[----:B------:R-:W-:Y:S01]  /*65f0*/  FMNMX.FTZ R11, R160, R11, !PT ;  /* 0x0000000ba00b7209 */ /* 0x000fe20007810000 */
[----:B------:R-:W2:Y:S03]  /*6600*/  MUFU.EX2 R155, R155 ;  /* 0x0000009b009b7308 */ /* 0x000ea60000000800 */
[----:B------:R-:W-:-:S04]  /*6610*/  FMNMX.FTZ R11, R161, R11, !PT ;  /* 0x0000000ba10b7209 */ /* 0x000fc80007810000 */
[----:B------:R-:W-:Y:S01]  /*6620*/  FMNMX.FTZ R11, R164, R11, !PT ;  /* 0x0000000ba40b7209 */ /* 0x000fe20007810000 */
[----:B------:R-:W-:Y:S01]  /*6630*/  MUFU.EX2 R159, R159 ;  /* 0x0000009f009f7308 */ /* 0x000fe20000000800 */
[----:B-1----:R-:W-:Y:S01]  /*6640*/  FFMA.FTZ R4, R9, R4, R153 ;  /* 0x0000000409047223 */ /* 0x002fe20000010099 */
[----:B------:R-:W-:Y:S01]  /*6650*/  FMUL.FTZ R26, R26, R9 ;  /* 0x000000091a1a7220 */ /* 0x000fe20000410000 */
[----:B------:R-:W-:Y:S01]  /*6660*/  FMNMX.FTZ R6, R165, R11, !PT ;  /* 0x0000000ba5067209 */ /* 0x000fe20007810000 */
[-C--:B------:R-:W-:Y:S01]  /*6670*/  FMUL.FTZ R27, R27, R9.reuse ;  /* 0x000000091b1b7220 */ /* 0x080fe20000410000 */
[-C--:B------:R-:W-:Y:S01]  /*6680*/  FMUL.FTZ R30, R30, R9.reuse ;  /* 0x000000091e1e7220 */ /* 0x080fe20000410000 */
[----:B------:R-:W-:Y:S01]  /*6690*/  FMUL.FTZ R31, R31, R9 ;  /* 0x000000091f1f7220 */ /* 0x000fe20000410000 */
[----:B------:R-:W-:Y:S01]  /*66a0*/  FMNMX.FTZ R6, R168, R6, !PT ;  /* 0x00000006a8067209 */ /* 0x000fe20007810000 */
[----:B------:R-:W-:Y:S01]  /*66b0*/  MUFU.EX2 R162, R162 ;  /* 0x000000a200a27308 */ /* 0x000fe20000000800 */
[C---:B--2---:R-:W-:Y:S01]  /*66c0*/  FADD.FTZ R4, R155.reuse, R4 ;  /* 0x000000049b047221 */ /* 0x044fe20000010000 */
[----:B------:R-:W-:Y:S01]  /*66d0*/  F2FP.BF16.F32.PACK_AB R153, R155, R153 ;  /* 0x000000999b99723e */ /* 0x000fe200000010ff */
[-C--:B------:R-:W-:Y:S01]  /*66e0*/  FMUL.FTZ R34, R34, R9.reuse ;  /* 0x0000000922227220 */ /* 0x080fe20000410000 */
[----:B------:R-:W-:Y:S01]  /*66f0*/  FMNMX.FTZ R6, R169, R6, !PT ;  /* 0x00000006a9067209 */ /* 0x000fe20007810000 */
[-C--:B------:R-:W-:Y:S01]  /*6700*/  FMUL.FTZ R35, R35, R9.reuse ;  /* 0x0000000923237220 */ /* 0x080fe20000410000 */
[-C--:B------:R-:W-:Y:S01]  /*6710*/  FMUL.FTZ R38, R38, R9.reuse ;  /* 0x0000000926267220 */ /* 0x080fe20000410000 */
[-C--:B------:R-:W-:Y:S01]  /*6720*/  FMUL.FTZ R39, R39, R9.reuse ;  /* 0x0000000927277220 */ /* 0x080fe20000410000 */
[----:B------:R-:W-:Y:S01]  /*6730*/  FMNMX.FTZ R6, R172, R6, !PT ;  /* 0x00000006ac067209 */ /* 0x000fe20007810000 */
[----:B------:R-:W-:Y:S01]  /*6740*/  MUFU.EX2 R155, R158 ;  /* 0x0000009e009b7308 */ /* 0x000fe20000000800 */
[-C--:B------:R-:W-:Y:S01]  /*6750*/  FMUL.FTZ R42, R42, R9.reuse ;  /* 0x000000092a2a7220 */ /* 0x080fe20000410000 */
        /* <DEDUP_REMOVED lines=46> */
[----:B-1----:R-:W-:Y:S01]  /*6a40*/  FMNMX.FTZ R6, R6, R11, !PT ;  /* 0x0000000b06067209 */ /* 0x002fe20007810000 */
[----:B------:R-:W-:Y:S01]  /*6a50*/  MUFU.EX2 R175, R175 ;  /* 0x000000af00af7308 */ /* 0x000fe20000000800 */
        /* <DEDUP_REMOVED lines=24> */
[----:B-1----:R-:W-:-:S04]  /*6be0*/  FMNMX.FTZ R6, R6, R11, !PT ;  /* 0x0000000b06067209 */ /* 0x002fc80007810000 */
[----:B------:R-:W-:-:S04]  /*6bf0*/  FSETP.NEU.FTZ.AND P2, PT, R6, -INF , PT ;  /* 0xff8000000600780b */ /* 0x000fc80003f5d000 */
[----:B------:R-:W-:-:S05]  /*6c00*/  FSEL R11, R6, RZ, P2 ;  /* 0x000000ff060b7208 */ /* 0x000fca0001000000 */
[----:B------:R-:W-:-:S04]  /*6c10*/  FADD.FTZ R11, -R11, R8 ;  /* 0x000000080b0b7221 */ /* 0x000fc80000010100 */
[----:B------:R-:W-:Y:S01]  /*6c20*/  FMUL.FTZ R8, R11, UR10 ;  /* 0x0000000a0b087c20 */ /* 0x000fe20008410000 */
[----:B------:R-:W-:-:S04]  /*6c30*/  IMAD.U32 R11, RZ, RZ, UR24 ;  /* 0x00000018ff0b7e24 */ /* 0x000fc8000f8e00ff */
[----:B------:R-:W-:Y:S01]  /*6c40*/  @!P1 IMAD R11, R11, 0x40, R17 ;  /* 0x000000400b0b9824 */ /* 0x000fe200078e0211 */
[----:B------:R-:W1:Y:S04]  /*6c50*/  MUFU.EX2 R8, R8 ;  /* 0x0000000800087308 */ /* 0x000e680000000800 */
[----:B------:R-:W-:-:S05]  /*6c60*/  @!P1 LEA R11, R11, UR40, 0x2 ;  /* 0x000000280b0b9c11 */ /* 0x000fca000f8e10ff */
[----:B------:R-:W-:Y:S04]  /*6c70*/  @!P1 STS [R11+0x28820], R9 ;  /* 0x028820090b009388 */ /* 0x000fe80000000800 */
        /* <DEDUP_REMOVED lines=10> */
[----:B-1----:R-:W-:Y:S01]  /*6d20*/  FMUL.FTZ R11, R6, UR10 ;  /* 0x0000000a060b7c20 */ /* 0x002fe20008410000 */
[-C--:B------:R-:W-:Y:S01]  /*6d30*/  FMUL.FTZ R41, R41, R8.reuse ;  /* 0x0000000829297220 */ /* 0x080fe20000410000 */
[-C--:B------:R-:W-:Y:S01]  /*6d40*/  FMUL.FTZ R44, R44, R8.reuse ;  /* 0x000000082c2c7220 */ /* 0x080fe20000410000 */
[-C--:B------:R-:W-:Y:S01]  /*6d50*/  FMUL.FTZ R45, R45, R8.reuse ;  /* 0x000000082d2d7220 */ /* 0x080fe20000410000 */
[-C--:B------:R-:W-:Y:S01]  /*6d60*/  FMUL.FTZ R48, R48, R8.reuse ;  /* 0x0000000830307220 */ /* 0x080fe20000410000 */
[----:B------:R-:W-:Y:S01]  /*6d70*/  FSEL R11, R11, RZ, P2 ;  /* 0x000000ff0b0b7208 */ /* 0x000fe20001000000 */
[-C--:B------:R-:W-:Y:S01]  /*6d80*/  FMUL.FTZ R49, R49, R8.reuse ;  /* 0x0000000831317220 */ /* 0x080fe20000410000 */
[-C--:B------:R-:W-:Y:S01]  /*6d90*/  FMUL.FTZ R52, R52, R8.reuse ;  /* 0x0000000834347220 */ /* 0x080fe20000410000 */
[-C--:B------:R-:W-:Y:S01]  /*6da0*/  FMUL.FTZ R53, R53, R8.reuse ;  /* 0x0000000835357220 */ /* 0x080fe20000410000 */
[-C--:B------:R-:W-:Y:S01]  /*6db0*/  FMUL.FTZ R56, R56, R8.reuse ;  /* 0x0000000838387220 */ /* 0x080fe20000410000 */
        /* <DEDUP_REMOVED lines=16> */
[--C-:B------:R-:W-:Y:S01]  /*6ec0*/  FFMA.FTZ R180, R180, UR10, -R11.reuse ;  /* 0x0000000ab4b47c23 */ /* 0x100fe2000801080b */
[----:B------:R-:W-:Y:S01]  /*6ed0*/  FFMA.FTZ R11, R181, UR10, -R11 ;  /* 0x0000000ab50b7c23 */ /* 0x000fe2000801080b */
[-C--:B------:R-:W-:Y:S01]  /*6ee0*/  FMUL.FTZ R57, R57, R8.reuse ;  /* 0x0000000839397220 */ /* 0x080fe20000410000 */
[-C--:B------:R-:W-:Y:S01]  /*6ef0*/  FMUL.FTZ R60, R60, R8.reuse ;  /* 0x000000083c3c7220 */ /* 0x080fe20000410000 */
[-C--:B------:R-:W-:Y:S01]  /*6f00*/  FMUL.FTZ R61, R61, R8.reuse ;  /* 0x000000083d3d7220 */ /* 0x080fe20000410000 */
[-C--:B------:R-:W-:Y:S01]  /*6f10*/  FMUL.FTZ R64, R64, R8.reuse ;  /* 0x0000000840407220 */ /* 0x080fe20000410000 */
[----:B------:R-:W3:Y:S01]  /*6f20*/  MUFU.EX2 R154, R156 ;  /* 0x0000009c009a7308 */ /* 0x000ee20000000800 */
        /* <DEDUP_REMOVED lines=17> */
[----:B------:R-:W-:Y:S01]  /*7040*/  FADD.FTZ R5, R155, R4 ;  /* 0x000000049b057221 */ /* 0x000fe20000010000 */
[----:B------:R-:W-:Y:S01]  /*7050*/  F2FP.BF16.F32.PACK_AB R155, R159, R155 ;  /* 0x0000009b9f9b723e */ /* 0x000fe200000010ff */
[-C--:B------:R-:W-:Y:S01]  /*7060*/  FMUL.FTZ R88, R88, R8.reuse ;  /* 0x0000000858587220 */ /* 0x080fe20000410000 */
[----:B------:R-:W-:Y:S01]  /*7070*/  FMUL.FTZ R89, R89, R8 ;  /* 0x0000000859597220 */ /* 0x000fe20000410000 */
[----:B------:R-:W-:Y:S01]  /*7080*/  FADD.FTZ R5, R159, R5 ;  /* 0x000000059f057221 */ /* 0x000fe20000010000 */
[----:B------:R-:W-:Y:S01]  /*7090*/  F2FP.BF16.F32.PACK_AB R159, R167, R166 ;  /* 0x000000a6a79f723e */ /* 0x000fe200000010ff */
[----:B------:R-:W3:Y:S01]  /*70a0*/  MUFU.EX2 R12, R12 ;  /* 0x0000000c000c7308 */ /* 0x000ee20000000800 */
[C---:B-1----:R-:W-:Y:S01]  /*70b0*/  FADD.FTZ R4, R157.reuse, R10 ;  /* 0x0000000a9d047221 */ /* 0x042fe20000010000 */
[----:B------:R-:W-:Y:S01]  /*70c0*/  FADD.FTZ R5, R162, R5 ;  /* 0x00000005a2057221 */ /* 0x000fe20000010000 */
[----:B------:R-:W-:Y:S01]  /*70d0*/  F2FP.BF16.F32.PACK_AB R154, R157, R154 ;  /* 0x0000009a9d9a723e */ /* 0x000fe200000010ff */
[----:B------:R-:W-:Y:S01]  /*70e0*/  BAR.SYNC.DEFER_BLOCKING 0xf, 0x100 ;  /* 0x03c4000000007b1d */ /* 0x000fe20000010000 */
[C---:B------:R-:W-:Y:S01]  /*70f0*/  F2FP.BF16.F32.PACK_AB R157, R163.reuse, R162 ;  /* 0x000000a2a39d723e */ /* 0x040fe200000010ff */
[----:B------:R-:W-:Y:S01]  /*7100*/  FADD.FTZ R5, R163, R5 ;  /* 0x00000005a3057221 */ /* 0x000fe20000010000 */
[----:B------:R-:W-:Y:S01]  /*7110*/  F2FP.BF16.F32.PACK_AB R163, R175, R174 ;  /* 0x000000aeafa3723e */ /* 0x000fe200000010ff */
[-C--:B------:R-:W-:Y:S01]  /*7120*/  FMUL.FTZ R92, R92, R8.reuse ;  /* 0x000000085c5c7220 */ /* 0x080fe20000410000 */
[----:B--2---:R-:W-:Y:S01]  /*7130*/  FADD.FTZ R4, R156, R4 ;  /* 0x000000049c047221 */ /* 0x004fe20000010000 */
[----:B------:R-:W1:Y:S01]  /*7140*/  MUFU.EX2 R158, R164 ;  /* 0x000000a4009e7308 */ /* 0x000e620000000800 */
[----:B------:R-:W-:Y:S01]  /*7150*/  FADD.FTZ R5, R166, R5 ;  /* 0x00000005a6057221 */ /* 0x000fe20000010000 */
[-C--:B------:R-:W-:Y:S01]  /*7160*/  FMUL.FTZ R93, R93, R8.reuse ;  /* 0x000000085d5d7220 */ /* 0x080fe20000410000 */
[-C--:B------:R-:W-:Y:S01]  /*7170*/  FMUL.FTZ R96, R96, R8.reuse ;  /* 0x0000000860607220 */ /* 0x080fe20000410000 */
[-C--:B------:R-:W-:Y:S01]  /*7180*/  FMUL.FTZ R97, R97, R8.reuse ;  /* 0x0000000861617220 */ /* 0x080fe20000410000 */
[----:B------:R-:W-:Y:S01]  /*7190*/  FADD.FTZ R5, R167, R5 ;  /* 0x00000005a7057221 */ /* 0x000fe20000010000 */
[----:B------:R-:W-:Y:S01]  /*71a0*/  FMUL.FTZ R100, R100, R8 ;  /* 0x0000000864647220 */ /* 0x000fe20000410000 */
[----:B---3--:R-:W-:Y:S01]  /*71b0*/  FADD.FTZ R4, R12, R4 ;  /* 0x000000040c047221 */ /* 0x008fe20000010000 */
[----:B------:R-:W2:Y:S01]  /*71c0*/  MUFU.EX2 R165, R165 ;  /* 0x000000a500a57308 */ /* 0x000ea20000000800 */
[----:B------:R-:W-:Y:S01]  /*71d0*/  FADD.FTZ R5, R170, R5 ;  /* 0x00000005aa057221 */ /* 0x000fe20000010000 */
        /* <DEDUP_REMOVED lines=17> */
[----:B------:R-:W-:Y:S01]  /*72f0*/  FMUL.FTZ R121, R121, R8 ;  /* 0x0000000879797220 */ /* 0x000fe20000410000 */
[----:B------:R-:W-:Y:S01]  /*7300*/  F2FP.BF16.F32.PACK_AB R165, R179, R178 ;  /* 0x000000b2b3a5723e */ /* 0x000fe200000010ff */
        /* <DEDUP_REMOVED lines=22> */
[----:B------:R-:W-:-:S02]  /*7470*/  FMUL.FTZ R149, R149, R8 ;  /* 0x0000000895957220 */ /* 0x000fc40000410000 */
[----:B------:R-:W-:-:S03]  /*7480*/  FADD.FTZ R5, R174, R5 ;  /* 0x00000005ae057221 */ /* 0x000fc60000010000 */
[----:B------:R-:W2:Y:S01]  /*7490*/  MUFU.EX2 R164, R176 ;  /* 0x000000b000a47308 */ /* 0x000ea20000000800 */
[----:B---3--:R-:W-:Y:S01]  /*74a0*/  FADD.FTZ R4, R172, R4 ;  /* 0x00000004ac047221 */ /* 0x008fe20000010000 */
[----:B------:R-:W-:-:S04]  /*74b0*/  FADD.FTZ R5, R175, R5 ;  /* 0x00000005af057221 */ /* 0x000fc80000010000 */
[----:B------:R-:W-:Y:S02]  /*74c0*/  FADD.FTZ R5, R178, R5 ;  /* 0x00000005b2057221 */ /* 0x000fe40000010000 */
[----:B------:R-:W3:Y:S01]  /*74d0*/  MUFU.EX2 R177, R177 ;  /* 0x000000b100b17308 */ /* 0x000ee20000000800 */
[----:B----4-:R-:W-:Y:S01]  /*74e0*/  FADD.FTZ R4, R173, R4 ;  /* 0x00000004ad047221 */ /* 0x010fe20000010000 */
[----:B------:R-:W-:Y:S01]  /*74f0*/  FADD.FTZ R5, R179, R5 ;  /* 0x00000005b3057221 */ /* 0x000fe20000010000 */
[----:B------:R-:W-:-:S05]  /*7500*/  F2FP.BF16.F32.PACK_AB R162, R173, R172 ;  /* 0x000000acada2723e */ /* 0x000fca00000010ff */
[----:B------:R-:W4:Y:S01]  /*7510*/  MUFU.EX2 R166, R180 ;  /* 0x000000b400a67308 */ /* 0x000f220000000800 */
[----:B--2---:R-:W-:Y:S01]  /*7520*/  FADD.FTZ R4, R164, R4 ;  /* 0x00000004a4047221 */ /* 0x004fe20000010000 */
[----:B------:R1:W-:Y:S06]  /*7530*/  STSM.16.M88.4 [R22], R160 ;  /* 0x000000a016007844 */ /* 0x0003ec0000000200 */
[----:B------:R-:W2:Y:S01]  /*7540*/  MUFU.EX2 R167, R183 ;  /* 0x000000b700a77308 */ /* 0x000ea20000000800 */
[C---:B---3--:R-:W-:Y:S01]  /*7550*/  FADD.FTZ R4, R177.reuse, R4 ;  /* 0x00000004b1047221 */ /* 0x048fe20000010000 */
[----:B------:R-:W-:-:S06]  /*7560*/  F2FP.BF16.F32.PACK_AB R164, R177, R164 ;  /* 0x000000a4b1a4723e */ /* 0x000fcc00000010ff */
[----:B------:R-:W3:Y:S01]  /*7570*/  MUFU.EX2 R11, R11 ;  /* 0x0000000b000b7308 */ /* 0x000ee20000000800 */
[----:B----4-:R-:W-:Y:S01]  /*7580*/  FADD.FTZ R10, R166, R4 ;  /* 0x00000004a60a7221 */ /* 0x010fe20000010000 */
[----:B------:R-:W-:-:S04]  /*7590*/  FADD.FTZ R4, R182, R5 ;  /* 0x00000005b6047221 */ /* 0x000fc80000010000 */
[C---:B--2---:R-:W-:Y:S01]  /*75a0*/  FADD.FTZ R4, R167.reuse, R4 ;  /* 0x00000004a7047221 */ /* 0x044fe20000010000 */
[----:B------:R-:W-:Y:S02]  /*75b0*/  F2FP.BF16.F32.PACK_AB R167, R167, R182 ;  /* 0x000000b6a7a7723e */ /* 0x000fe400000010ff */
[C---:B---3--:R-:W-:Y:S01]  /*75c0*/  F2FP.BF16.F32.PACK_AB R166, R11.reuse, R166 ;  /* 0x000000a60ba6723e */ /* 0x048fe200000010ff */
[----:B------:R-:W-:-:S04]  /*75d0*/  FADD.FTZ R5, R11, R10 ;  /* 0x0000000a0b057221 */ /* 0x000fc80000010000 */
[----:B------:R1:W-:Y:S01]  /*75e0*/  STSM.16.M88.4 [R23], R164 ;  /* 0x000000a417007844 */ /* 0x0003e20000000200 */
[----:B------:R-:W-:Y:S05]  /*75f0*/  @!P0 BRA `(.L_x_7654) ;  /* 0x0000000000048947 */ /* 0x000fea0003800000 */
[----:B------:R-:W-:Y:S01]  /*7600*/  BPT.TRAP 0x1 ;  /* 0x000000040000795c */ /* 0x000fe20000300000 */
.L_x_7654:
[----:B------:R2:W3:Y:S01]  /*7610*/  SYNCS.PHASECHK.TRANS64.TRYWAIT P1, [UR23+0x28c50], R7 ;  /* 0x028c5007ff0075a7 */ /* 0x0004e20008020157 */
[----:B------:R-:W-:Y:S05]  /*7620*/  @!P0 BRA `(.L_x_7655) ;  /* 0x0000000000048947 */ /* 0x000fea0003800000 */
[----:B------:R-:W-:Y:S01]  /*7630*/  BPT.TRAP 0x1 ;  /* 0x000000040000795c */ /* 0x000fe20000300000 */
.L_x_7655:
[----:B---3--:R-:W-:Y:S05]  /*7640*/  @P1 BRA `(.L_x_7656) ;  /* 0x0000000000081947 */ /* 0x008fea0003800000 */
[----:B------:R-:W3:Y:S02]  /*7650*/  SYNCS.PHASECHK.TRANS64.TRYWAIT P1, [UR23+0x28c50], R7 ;  /* 0x028c5007ff0075a7 */ /* 0x000ee40008020157 */
[----:B---3--:R-:W-:Y:S05]  /*7660*/  @!P1 BRA `(.L_x_7657) ;  /* 0x000000d4009c9947 */ /* 0x008fea0003800000 */
.L_x_7656:
        /* <DEDUP_REMOVED lines=34> */
.L_x_7658:
[----:B------:R-:W-:Y:S01]  /*7890*/  UISETP.GT.AND UP0, UPT, UR21, UR20, UPT ;  /* 0x000000141500728c */ /* 0x000fe2000bf04270 */
[----:B------:R-:W-:Y:S01]  /*78a0*/  IMAD.MOV.U32 R9, RZ, RZ, R3 ;  /* 0x000000ffff097224 */ /* 0x000fe200078e0003 */
[----:B------:R-:W-:Y:S01]  /*78b0*/  UIADD3 UR23, UR23, 0x28c60, URZ ;  /* 0x00028c6017177890 */ /* 0x000fe2000fffe03f */
[----:B---3--:R-:W-:Y:S01]  /*78c0*/  IMAD.MOV.U32 R8, RZ, RZ, R6 ;  /* 0x000000ffff087224 */ /* 0x008fe200078e0006 */
[----:B------:R-:W-:Y:S02]  /*78d0*/  UIADD3 UR21, UR21, -0x1, URZ ;  /* 0xffffffff15157890 */ /* 0x000fe4000fffe03f */
[----:B------:R-:W-:Y:S01]  /*78e0*/  PLOP3.LUT P1, PT, PT, PT, UP0, 0x80, 0x0 ;  /* 0x000000000000781c */ /* 0x000fe20003f2f008 */
[----:B------:R-:W-:Y:S01]  /*78f0*/  UPRMT UR23, UR39, 0x654, UR23 ;  /* 0x0000065427177896 */ /* 0x000fe20008000017 */
[----:B------:R-:W-:-:S08]  /*7900*/  UMOV UR24, UR37 ;  /* 0x0000002500187c82 */ /* 0x000fd00008000000 */
[----:B------:R-:W-:Y:S03]  /*7910*/  SYNCS.ARRIVE.TRANS64.RED.A1T0 RZ, [UR23], RZ ;  /* 0x000000ffffff79a7 */ /* 0x000fe60008100417 */
[----:B------:R-:W-:Y:S05]  /*7920*/  @P1 BRA `(.L_x_7659) ;  /* 0xffffffe000581947 */ /* 0x000fea000383ffff */
.L_x_7648:
[----:B------:R-:W-:-:S06]  /*7930*/  UISETP.GE.AND UP0, UPT, UR21, UR48, UPT ;  /* 0x000000301500728c */ /* 0x000fcc000bf06270 */
[----:B------:R-:W-:-:S13]  /*7940*/  PLOP3.LUT P1, PT, PT, PT, UP0, 0x80, 0x0 ;  /* 0x000000000000781c */ /* 0x000fda0003f2f008 */
[----:B------:R-:W-:Y:S05]  /*7950*/  @!P1 BRA `(.L_x_7660) ;  /* 0x0000001800389947 */ /* 0x000fea0003800000 */
[----:B------:R-:W-:Y:S01]  /*7960*/  IMAD.MOV.U32 R9, RZ, RZ, R3 ;  /* 0x000000ffff097224 */ /* 0x000fe200078e0003 */
[----:B------:R-:W-:Y:S01]  /*7970*/  UMOV UR23, UR37 ;  /* 0x0000002500177c82 */ /* 0x000fe20008000000 */
[----:B0123--:R-:W-:Y:S01]  /*7980*/  IMAD.MOV.U32 R8, RZ, RZ, R6 ;  /* 0x000000ffff087224 */ /* 0x00ffe200078e0006 */
[----:B------:R-:W-:-:S06]  /*7990*/  ULDC UR20, c[0x0][0x988] ;  /* 0x0002620000147ab9 */ /* 0x000fcc0000000800 */
.L_x_7671:
[----:B------:R-:W-:-:S04]  /*79a0*/  UIADD3 UR37, UR23, 0x1, URZ ;  /* 0x0000000117257890 */ /* 0x000fc8000fffe03f */
[----:B------:R-:W-:-:S04]  /*79b0*/  UISETP.NE.AND UP0, UPT, UR37, 0x2, UPT ;  /* 0x000000022500788c */ /* 0x000fc8000bf05270 */
[----:B------:R-:W-:Y:S02]  /*79c0*/  USEL UR6, URZ, 0x1, UP0 ;  /* 0x000000013f067887 */ /* 0x000fe40008000000 */
[----:B------:R-:W-:Y:S02]  /*79d0*/  USEL UR37, UR37, URZ, UP0 ;  /* 0x0000003f25257287 */ /* 0x000fe40008000000 */
[----:B------:R-:W-:Y:S01]  /*79e0*/  ULOP3.LUT UR36, UR36, UR6, URZ, 0x3c, !UPT ;  /* 0x0000000624247292 */ /* 0x000fe2000f8e3c3f */
[----:B0-2---:R-:W-:Y:S11]  /*79f0*/  @!P0 BRA `(.L_x_7661) ;  /* 0x0000000000048947 */ /* 0x005ff60003800000 */
[----:B------:R-:W-:Y:S01]  /*7a00*/  BPT.TRAP 0x1 ;  /* 0x000000040000795c */ /* 0x000fe20000300000 */
.L_x_7661:
[----:B------:R-:W-:Y:S01]  /*7a10*/  ULEA UR22, UR37, UR40, 0x3 ;  /* 0x0000002825167291 */ /* 0x000fe2000f8e183f */
[----:B------:R-:W-:-:S05]  /*7a20*/  IMAD.U32 R7, RZ, RZ, UR36 ;  /* 0x00000024ff077e24 */ /* 0x000fca000f8e00ff */
[----:B------:R-:W-:-:S04]  /*7a30*/  SHF.L.U32 R7, R7, 0x1f, RZ ;  /* 0x0000001f07077819 */ /* 0x000fc800000006ff */
[----:B------:R0:W1:Y:S01]  /*7a40*/  SYNCS.PHASECHK.TRANS64.TRYWAIT P1, [UR22+0x28c30], R7 ;  /* 0x028c3007ff0075a7 */ /* 0x0000620008020156 */
[----:B------:R-:W-:Y:S05]  /*7a50*/  @!P0 BRA `(.L_x_7662) ;  /* 0x0000000000048947 */ /* 0x000fea0003800000 */
[----:B------:R-:W-:Y:S01]  /*7a60*/  BPT.TRAP 0x1 ;  /* 0x000000040000795c */ /* 0x000fe20000300000 */
.L_x_7662:
[----:B-1----:R-:W-:Y:S05]  /*7a70*/  @P1 BRA `(.L_x_7663) ;  /* 0x0000000000081947 */ /* 0x002fea0003800000 */
[----:B------:R-:W1:Y:S02]  /*7a80*/  SYNCS.PHASECHK.TRANS64.TRYWAIT P1, [UR22+0x28c30], R7 ;  /* 0x028c3007ff0075a7 */ /* 0x000e640008020156 */
[----:B-1----:R-:W-:Y:S05]  /*7a90*/  @!P1 BRA `(.L_x_7664) ;  /* 0x000000d000a89947 */ /* 0x002fea0003800000 */
.L_x_7663:
        /* <DEDUP_REMOVED lines=23> */
.L_x_7665:
        /* <DEDUP_REMOVED lines=49> */
[----:B------:R-:W2:Y:S08]  /*7f20*/  MUFU.EX2 R153, R153 ;  /* 0x0000009900997308 */ /* 0x000eb00000000800 */
[----:B------:R-:W3:Y:S01]  /*7f30*/  MUFU.EX2 R156, R156 ;  /* 0x0000009c009c7308 */ /* 0x000ee20000000800 */
[----:B-1----:R-:W-:Y:S01]  /*7f40*/  FFMA.FTZ R3, R8, R5, R152 ;  /* 0x0000000508037223 */ /* 0x002fe20000010098 */
[----:B------:R-:W-:Y:S01]  /*7f50*/  @!P1 STS [R12+0x28800], R8 ;  /* 0x028800080c009388 */ /* 0x000fe20000000800 */
        /* <DEDUP_REMOVED lines=14> */
[----:B---3--:R-:W-:Y:S01]  /*8040*/  FADD.FTZ R3, R156, R3 ;  /* 0x000000039c037221 */ /* 0x008fe20000010000 */
[-C--:B------:R-:W-:Y:S01]  /*8050*/  FMUL.FTZ R44, R44, R8.reuse ;  /* 0x000000082c2c7220 */ /* 0x080fe20000410000 */
[-C--:B------:R-:W-:Y:S01]  /*8060*/  FMUL.FTZ R45, R45, R8.reuse ;  /* 0x000000082d2d7220 */ /* 0x080fe20000410000 */
[-C--:B------:R-:W-:Y:S01]  /*8070*/  FMUL.FTZ R48, R48, R8.reuse ;  /* 0x0000000830307220 */ /* 0x080fe20000410000 */
[-C--:B------:R-:W-:Y:S01]  /*8080*/  FMUL.FTZ R49, R49, R8.reuse ;  /* 0x0000000831317220 */ /* 0x080fe20000410000 */
[-C--:B------:R-:W-:Y:S01]  /*8090*/  FMUL.FTZ R52, R52, R8.reuse ;  /* 0x0000000834347220 */ /* 0x080fe20000410000 */
[-C--:B------:R-:W-:Y:S01]  /*80a0*/  FMUL.FTZ R53, R53, R8.reuse ;  /* 0x0000000835357220 */ /* 0x080fe20000410000 */
[----:B------:R-:W-:Y:S01]  /*80b0*/  MUFU.EX2 R161, R161 ;  /* 0x000000a100a17308 */ /* 0x000fe20000000800 */
[C---:B-1----:R-:W-:Y:S01]  /*80c0*/  FADD.FTZ R5, R157.reuse, R3 ;  /* 0x000000039d057221 */ /* 0x042fe20000010000 */
[----:B------:R-:W-:Y:S01]  /*80d0*/  FMNMX.FTZ R3, R154, R9, !PT ;  /* 0x000000099a037209 */ /* 0x000fe20007810000 */
[----:B------:R-:W-:Y:S01]  /*80e0*/  FMUL.FTZ R56, R56, R8 ;  /* 0x0000000838387220 */ /* 0x000fe20000410000 */
[----:B------:R-:W-:Y:S01]  /*80f0*/  F2FP.BF16.F32.PACK_AB R190, R157, R156 ;  /* 0x0000009c9dbe723e */ /* 0x000fe200000010ff */
[-C--:B------:R-:W-:Y:S01]  /*8100*/  FMUL.FTZ R57, R57, R8.reuse ;  /* 0x0000000839397220 */ /* 0x080fe20000410000 */
[----:B------:R-:W-:Y:S01]  /*8110*/  FMNMX.FTZ R3, R155, R3, !PT ;  /* 0x000000039b037209 */ /* 0x000fe20007810000 */
[-C--:B------:R-:W-:Y:S01]  /*8120*/  FMUL.FTZ R60, R60, R8.reuse ;  /* 0x000000083c3c7220 */ /* 0x080fe20000410000 */
[----:B------:R-:W-:Y:S01]  /*8130*/  MUFU.EX2 R164, R164 ;  /* 0x000000a400a47308 */ /* 0x000fe20000000800 */
[-C--:B------:R-:W-:Y:S01]  /*8140*/  FMUL.FTZ R61, R61, R8.reuse ;  /* 0x000000083d3d7220 */ /* 0x080fe20000410000 */
[----:B------:R-:W-:Y:S01]  /*8150*/  FMNMX.FTZ R3, R158, R3, !PT ;  /* 0x000000039e037209 */ /* 0x000fe20007810000 */
[-C--:B------:R-:W-:Y:S01]  /*8160*/  FMUL.FTZ R64, R64, R8.reuse ;  /* 0x0000000840407220 */ /* 0x080fe20000410000 */
[-C--:B------:R-:W-:Y:S01]  /*8170*/  FMUL.FTZ R65, R65, R8.reuse ;  /* 0x0000000841417220 */ /* 0x080fe20000410000 */
        /* <DEDUP_REMOVED lines=116> */
[----:B------:R-:W-:Y:S01]  /*88c0*/  FADD.FTZ R11, R152, R5 ;  /* 0x00000005980b7221 */ /* 0x000fe20000010000 */
[----:B------:R-:W-:Y:S01]  /*88d0*/  F2FP.BF16.F32.PACK_AB R152, R161, R152 ;  /* 0x00000098a198723e */ /* 0x000fe200000010ff */
[----:B------:R-:W-:Y:S01]  /*88e0*/  BAR.SYNC.DEFER_BLOCKING 0xf, 0x100 ;  /* 0x03c4000000007b1d */ /* 0x000fe20000010000 */
[----:B--2---:R-:W-:Y:S01]  /*88f0*/  F2FP.BF16.F32.PACK_AB R162, R181, R180 ;  /* 0x000000b4b5a2723e */ /* 0x004fe200000010ff */
[-C--:B------:R-:W-:Y:S01]  /*8900*/  FMUL.FTZ R55, R55, R9.reuse ;  /* 0x0000000937377220 */ /* 0x080fe20000410000 */
[-C--:B------:R-:W-:Y:S01]  /*8910*/  FMUL.FTZ R58, R58, R9.reuse ;  /* 0x000000093a3a7220 */ /* 0x080fe20000410000 */
[----:B-----5:R-:W-:Y:S01]  /*8920*/  FADD.FTZ R5, R153, R4 ;  /* 0x0000000499057221 */ /* 0x020fe20000010000 */
[----:B------:R-:W-:Y:S01]  /*8930*/  FADD.FTZ R4, R161, R11 ;  /* 0x0000000ba1047221 */ /* 0x000fe20000010000 */
[----:B------:R-:W2:Y:S01]  /*8940*/  MUFU.EX2 R155, R166 ;  /* 0x000000a6009b7308 */ /* 0x000ea20000000800 */
[-C--:B------:R-:W-:Y:S01]  /*8950*/  FMUL.FTZ R59, R59, R9.reuse ;  /* 0x000000093b3b7220 */ /* 0x080fe20000410000 */
[-C--:B------:R-:W-:Y:S01]  /*8960*/  FMUL.FTZ R62, R62, R9.reuse ;  /* 0x000000093e3e7220 */ /* 0x080fe20000410000 */
[----:B------:R-:W-:Y:S01]  /*8970*/  FADD.FTZ R4, R164, R4 ;  /* 0x00000004a4047221 */ /* 0x000fe20000010000 */
[-C--:B------:R-:W-:Y:S01]  /*8980*/  FMUL.FTZ R63, R63, R9.reuse ;  /* 0x000000093f3f7220 */ /* 0x080fe20000410000 */
[----:B------:R-:W-:Y:S01]  /*8990*/  FMUL.FTZ R66, R66, R9 ;  /* 0x0000000942427220 */ /* 0x000fe20000410000 */
[----:B---3--:R-:W-:Y:S01]  /*89a0*/  FADD.FTZ R5, R163, R5 ;  /* 0x00000005a3057221 */ /* 0x008fe20000010000 */
[----:B------:R-:W-:Y:S01]  /*89b0*/  FADD.FTZ R4, R165, R4 ;  /* 0x00000004a5047221 */ /* 0x000fe20000010000 */
[----:B------:R-:W3:Y:S01]  /*89c0*/  MUFU.EX2 R167, R167 ;  /* 0x000000a700a77308 */ /* 0x000ee20000000800 */
[----:B------:R-:W-:Y:S01]  /*89d0*/  F2FP.BF16.F32.PACK_AB R153, R163, R153 ;  /* 0x00000099a399723e */ /* 0x000fe200000010ff */
[-C--:B------:R-:W-:Y:S01]  /*89e0*/  FMUL.FTZ R67, R67, R9.reuse ;  /* 0x0000000943437220 */ /* 0x080fe20000410000 */
[----:B------:R-:W-:Y:S01]  /*89f0*/  FADD.FTZ R4, R156, R4 ;  /* 0x000000049c047221 */ /* 0x000fe20000010000 */
[----:B------:R-:W-:Y:S01]  /*8a00*/  F2FP.BF16.F32.PACK_AB R156, R169, R156 ;  /* 0x0000009ca99c723e */ /* 0x000fe200000010ff */
[-C--:B------:R-:W-:Y:S01]  /*8a10*/  FMUL.FTZ R70, R70, R9.reuse ;  /* 0x0000000946467220 */ /* 0x080fe20000410000 */
[-C--:B------:R-:W-:Y:S01]  /*8a20*/  FMUL.FTZ R71, R71, R9.reuse ;  /* 0x0000000947477220 */ /* 0x080fe20000410000 */
[----:B------:R-:W-:Y:S01]  /*8a30*/  FADD.FTZ R4, R169, R4 ;  /* 0x00000004a9047221 */ /* 0x000fe20000010000 */
[----:B------:R-:W4:Y:S01]  /*8a40*/  MUFU.EX2 R157, R170 ;  /* 0x000000aa009d7308 */ /* 0x000f220000000800 */
        /* <DEDUP_REMOVED lines=42> */
[----:B------:R-:W-:Y:S01]  /*8cf0*/  F2FP.BF16.F32.PACK_AB R160, R177, R160 ;  /* 0x000000a0b1a0723e */ /* 0x000fe200000010ff */
[-C--:B------:R-:W-:Y:S01]  /*8d00*/  FMUL.FTZ R122, R122, R9.reuse ;  /* 0x000000097a7a7220 */ /* 0x080fe20000410000 */
[-C--:B------:R-:W-:Y:S01]  /*8d10*/  FMUL.FTZ R123, R123, R9.reuse ;  /* 0x000000097b7b7220 */ /* 0x080fe20000410000 */
[----:B------:R-:W-:Y:S01]  /*8d20*/  FADD.FTZ R4, R177, R4 ;  /* 0x00000004b1047221 */ /* 0x000fe20000010000 */
[----:B------:R-:W-:Y:S01]  /*8d30*/  FMUL.FTZ R126, R126, R9 ;  /* 0x000000097e7e7220 */ /* 0x000fe20000410000 */
[----:B------:R-:W4:Y:S01]  /*8d40*/  MUFU.EX2 R179, R179 ;  /* 0x000000b300b37308 */ /* 0x000f220000000800 */
[C---:B--2---:R-:W-:Y:S01]  /*8d50*/  FADD.FTZ R5, R175.reuse, R5 ;  /* 0x00000005af057221 */ /* 0x044fe20000010000 */
[----:B------:R-:W-:Y:S01]  /*8d60*/  FADD.FTZ R11, R180, R4 ;  /* 0x00000004b40b7221 */ /* 0x000fe20000010000 */
[----:B------:R-:W-:Y:S01]  /*8d70*/  F2FP.BF16.F32.PACK_AB R159, R175, R159 ;  /* 0x0000009faf9f723e */ /* 0x000fe200000010ff */
[-C--:B------:R-:W-:Y:S01]  /*8d80*/  FMUL.FTZ R127, R127, R9.reuse ;  /* 0x000000097f7f7220 */ /* 0x080fe20000410000 */
[-C--:B------:R-:W-:Y:S01]  /*8d90*/  FMUL.FTZ R130, R130, R9.reuse ;  /* 0x0000000982827220 */ /* 0x080fe20000410000 */
[-C--:B------:R-:W-:Y:S01]  /*8da0*/  FMUL.FTZ R131, R131, R9.reuse ;  /* 0x0000000983837220 */ /* 0x080fe20000410000 */
[-C--:B------:R-:W-:Y:S01]  /*8db0*/  FMUL.FTZ R134, R134, R9.reuse ;  /* 0x0000000986867220 */ /* 0x080fe20000410000 */
[----:B------:R-:W2:Y:S01]  /*8dc0*/  MUFU.EX2 R163, R182 ;  /* 0x000000b600a37308 */ /* 0x000ea20000000800 */
[----:B---3--:R-:W-:Y:S01]  /*8dd0*/  FADD.FTZ R5, R161, R5 ;  /* 0x00000005a1057221 */ /* 0x008fe20000010000 */
[----:B------:R1:W-:Y:S01]  /*8de0*/  STSM.16.M88.4 [R22], R156 ;  /* 0x0000009c16007844 */ /* 0x0003e20000000200 */
        /* <DEDUP_REMOVED lines=11> */
[----:B------:R-:W-:Y:S01]  /*8ea0*/  FMUL.FTZ R151, R151, R9 ;  /* 0x0000000997977220 */ /* 0x000fe20000410000 */
[----:B--2---:R-:W-:Y:S01]  /*8eb0*/  FADD.FTZ R4, R163, R5 ;  /* 0x00000005a3047221 */ /* 0x004fe20000010000 */
[----:B------:R-:W-:Y:S01]  /*8ec0*/  FADD.FTZ R5, R181, R11 ;  /* 0x0000000bb5057221 */ /* 0x000fe20000010000 */
[----:B---3--:R-:W-:-:S02]  /*8ed0*/  F2FP.BF16.F32.PACK_AB R163, R10, R163 ;  /* 0x000000a30aa3723e */ /* 0x008fc400000010ff */
[----:B------:R-:W-:-:S03]  /*8ee0*/  FADD.FTZ R4, R10, R4 ;  /* 0x000000040a047221 */ /* 0x000fc60000010000 */
[----:B------:R1:W-:Y:S01]  /*8ef0*/  STSM.16.M88.4 [R23], R160 ;  /* 0x000000a017007844 */ /* 0x0003e20000000200 */
[----:B------:R-:W-:Y:S05]  /*8f00*/  @!P0 BRA `(.L_x_7666) ;  /* 0x0000000000048947 */ /* 0x000fea0003800000 */
[----:B------:R-:W-:Y:S01]  /*8f10*/  BPT.TRAP 0x1 ;  /* 0x000000040000795c */ /* 0x000fe20000300000 */
.L_x_7666:
[----:B------:R2:W3:Y:S01]  /*8f20*/  SYNCS.PHASECHK.TRANS64.TRYWAIT P1, [UR22+0x28c50], R7 ;  /* 0x028c5007ff0075a7 */ /* 0x0004e20008020156 */
[----:B------:R-:W-:Y:S05]  /*8f30*/  @!P0 BRA `(.L_x_7667) ;  /* 0x0000000000048947 */ /* 0x000fea0003800000 */
[----:B------:R-:W-:Y:S01]  /*8f40*/  BPT.TRAP 0x1 ;  /* 0x000000040000795c */ /* 0x000fe20000300000 */
.L_x_7667:
[----:B---3--:R-:W-:Y:S05]  /*8f50*/  @P1 BRA `(.L_x_7668) ;  /* 0x0000000000081947 */ /* 0x008fea0003800000 */
[----:B------:R-:W3:Y:S02]  /*8f60*/  SYNCS.PHASECHK.TRANS64.TRYWAIT P1, [UR22+0x28c50], R7 ;  /* 0x028c5007ff0075a7 */ /* 0x000ee40008020156 */
[----:B---3--:R-:W-:Y:S05]  /*8f70*/  @!P1 BRA `(.L_x_7669) ;  /* 0x000000bc00889947 */ /* 0x008fea0003800000 */
.L_x_7668:
        /* <DEDUP_REMOVED lines=34> */
.L_x_7670:
[----:B------:R-:W-:Y:S01]  /*91a0*/  UISETP.GT.AND UP0, UPT, UR21, UR48, UPT ;  /* 0x000000301500728c */ /* 0x000fe2000bf04270 */
[----:B-1----:R-:W-:Y:S01]  /*91b0*/  IMAD.MOV.U32 R9, RZ, RZ, R3 ;  /* 0x000000ffff097224 */ /* 0x002fe200078e0003 */
        /* <DEDUP_REMOVED lines=8> */
.L_x_7660:
[----:B------:R-:W5:Y:S01]  /*9240*/  SHFL.BFLY PT, R0, R5, 0x2, 0x1f ;  /* 0x0c401f0005007f89 */ /* 0x000f6200000e0000 */
[----:B------:R-:W-:Y:S01]  /*9250*/  IMAD.U32 R12, RZ, RZ, UR10 ;  /* 0x0000000aff0c7e24 */ /* 0x000fe2000f8e00ff */
[----:B------:R-:W-:Y:S08]  /*9260*/  BAR.ARV 0x8, 0x100 ;  /* 0x0204000000007b1d */ /* 0x000ff00000002000 */
[----:B------:R-:W-:Y:S01]  /*9270*/  BAR.SYNC.DEFER_BLOCKING 0xf, 0x100 ;  /* 0x03c4000000007b1d */ /* 0x000fe20000010000 */
[----:B------:R-:W-:Y:S01]  /*9280*/  ISETP.NE.AND P2, PT, R18, RZ, PT ;  /* 0x000000ff1200720c */ /* 0x000fe20003f45270 */
[----:B------:R-:W-:Y:S01]  /*9290*/  IMAD.MOV.U32 R13, RZ, RZ, -0x800000 ;  /* 0xff800000ff0d7424 */ /* 0x000fe200078e00ff */
[----:B------:R-:W-:-:S03]  /*92a0*/  UIADD3 UR46, UR46, 0x1, URZ ;  /* 0x000000012e2e7890 */ /* 0x000fc6000fffe03f */
[----:B------:R-:W4:Y:S01]  /*92b0*/  SHFL.BFLY PT, R9, R4, 0x2, 0x1f ;  /* 0x0c401f0004097f89 */ /* 0x000f2200000e0000 */
[----:B-----5:R-:W-:-:S05]  /*92c0*/  FADD.FTZ R0, R0, R5 ;  /* 0x0000000500007221 */ /* 0x020fca0000010000 */
[----:B0123--:R-:W0:Y:S01]  /*92d0*/  SHFL.BFLY PT, R7, R0, 0x1, 0x1f ;  /* 0x0c201f0000077f89 */ /* 0x00fe2200000e0000 */
[----:B----4-:R-:W-:Y:S01]  /*92e0*/  FADD.FTZ R9, R9, R4 ;  /* 0x0000000409097221 */ /* 0x010fe20000010000 */
[----:B------:R-:W-:-:S04]  /*92f0*/  IMAD.MOV.U32 R4, RZ, RZ, RZ ;  /* 0x000000ffff047224 */ /* 0x000fc800078e00ff */
[----:B------:R-:W1:Y:S01]  /*9300*/  SHFL.BFLY PT, R8, R9, 0x1, 0x1f ;  /* 0x0c201f0009087f89 */ /* 0x000e6200000e0000 */
[----:B0-----:R-:W-:Y:S01]  /*9310*/  FADD.FTZ R10, R0, R7 ;  /* 0x00000007000a7221 */ /* 0x001fe20000010000 */
[----:B------:R-:W-:-:S04]  /*9320*/  IMAD.MOV.U32 R0, RZ, RZ, RZ ;  /* 0x000000ffff007224 */ /* 0x000fc800078e00ff */
[----:B------:R-:W-:-:S13]  /*9330*/  FSETP.NE.FTZ.AND P0, PT, R10, RZ, PT ;  /* 0x000000ff0a00720b */ /* 0x000fda0003f15000 */
[----:B------:R-:W0:Y:S01]  /*9340*/  @P0 MUFU.LG2 R7, R10 ;  /* 0x0000000a00070308 */ /* 0x000e220000000c00 */
[----:B------:R-:W-:Y:S01]  /*9350*/  @P0 FMUL.FTZ R5, R12, 0.69314718246459960938 ;  /* 0x3f3172180c050820 */ /* 0x000fe20000410000 */
[----:B-1----:R-:W-:Y:S01]  /*9360*/  FADD.FTZ R11, R9, R8 ;  /* 0x00000008090b7221 */ /* 0x002fe20000010000 */
[----:B------:R-:W-:-:S04]  /*9370*/  IMAD.MOV.U32 R12, RZ, RZ, -0x800000 ;  /* 0xff800000ff0c7424 */ /* 0x000fc800078e00ff */
[----:B------:R-:W-:Y:S01]  /*9380*/  FSETP.NE.FTZ.AND P1, PT, R11, RZ, PT ;  /* 0x000000ff0b00720b */ /* 0x000fe20003f35000 */
[----:B------:R-:W1:Y:S01]  /*9390*/  @P0 MUFU.RCP R4, R10 ;  /* 0x0000000a00040308 */ /* 0x000e620000001000 */
[----:B0-----:R-:W-:-:S11]  /*93a0*/  @P0 FMUL.FTZ R8, R7, 0.69314718246459960938 ;  /* 0x3f31721807080820 */ /* 0x001fd60000410000 */
[----:B------:R-:W0:Y:S01]  /*93b0*/  @P1 MUFU.RCP R0, R11 ;  /* 0x0000000b00001308 */ /* 0x000e220000001000 */
[----:B------:R-:W-:Y:S01]  /*93c0*/  @P0 FFMA.FTZ R12, R5, R6, R8 ;  /* 0x00000006050c0223 */ /* 0x000fe20000010008 */
[----:B------:R-:W-:Y:S01]  /*93d0*/  IMAD.U32 R6, RZ, RZ, UR37 ;  /* 0x00000025ff067e24 */ /* 0x000fe2000f8e00ff */
[----:B------:R-:W-:Y:S01]  /*93e0*/  UIADD3 UR37, UR37, 0x1, URZ ;  /* 0x0000000125257890 */ /* 0x000fe2000fffe03f */
[----:B------:R-:W-:Y:S01]  /*93f0*/  PLOP3.LUT P0, PT, PT, PT, PT, 0x8, 0x0 ;  /* 0x000000000000781c */ /* 0x000fe20003f0e170 */
[-C--:B-1----:R-:W-:Y:S01]  /*9400*/  FMUL.FTZ R24, R24, R4.reuse ;  /* 0x0000000418187220 */ /* 0x082fe20000410000 */
[----:B------:R-:W-:Y:S01]  /*9410*/  @!P2 IMAD R5, R6, 0x40, R17 ;  /* 0x000000400605a824 */ /* 0x000fe200078e0211 */
[----:B------:R-:W-:Y:S01]  /*9420*/  UISETP.NE.AND UP0, UPT, UR37, 0x2, UPT ;  /* 0x000000022500788c */ /* 0x000fe2000bf05270 */
[----:B------:R-:W-:Y:S02]  /*9430*/  IMAD.U32 R6, RZ, RZ, UR10 ;  /* 0x0000000aff067e24 */ /* 0x000fe4000f8e00ff */
[-C--:B------:R-:W-:Y:S01]  /*9440*/  FMUL.FTZ R25, R25, R4.reuse ;  /* 0x0000000419197220 */ /* 0x080fe20000410000 */
[-C--:B------:R-:W-:Y:S01]  /*9450*/  FMUL.FTZ R28, R28, R4.reuse ;  /* 0x000000041c1c7220 */ /* 0x080fe20000410000 */
[----:B------:R-:W-:Y:S01]  /*9460*/  @!P2 LEA R7, R5, UR40, 0x2 ;  /* 0x000000280507ac11 */ /* 0x000fe2000f8e10ff */
[-C--:B------:R-:W-:Y:S01]  /*9470*/  FMUL.FTZ R29, R29, R4.reuse ;  /* 0x000000041d1d7220 */ /* 0x080fe20000410000 */
[----:B------:R-:W1:Y:S01]  /*9480*/  @P1 MUFU.LG2 R5, R11 ;  /* 0x0000000b00051308 */ /* 0x000e620000000c00 */
[-C--:B------:R-:W-:Y:S01]  /*9490*/  FMUL.FTZ R32, R32, R4.reuse ;  /* 0x0000000420207220 */ /* 0x080fe20000410000 */
[-C--:B------:R-:W-:Y:S01]  /*94a0*/  FMUL.FTZ R33, R33, R4.reuse ;  /* 0x0000000421217220 */ /* 0x080fe20000410000 */
[----:B------:R1:W-:Y:S01]  /*94b0*/  @!P2 STS [R7+0x28800], R4 ;  /* 0x028800040700a388 */ /* 0x0003e20000000800 */
        /* <DEDUP_REMOVED lines=60> */
[----:B-1----:R-:W-:Y:S01]  /*9880*/  @P1 FMUL.FTZ R4, R5, 0.69314718246459960938 ;  /* 0x3f31721805041820 */ /* 0x002fe20000410000 */
        /* <DEDUP_REMOVED lines=66> */
[----:B------:R-:W-:-:S02]  /*9cb0*/  USEL UR37, UR37, URZ, UP0 ;  /* 0x0000003f25257287 */ /* 0x000fc40008000000 */
[----:B------:R-:W-:Y:S01]  /*9cc0*/  ULOP3.LUT UR36, UR36, UR4, URZ, 0x3c, !UPT ;  /* 0x0000000424247292 */ /* 0x000fe2000f8e3c3f */
[----:B0-----:R-:W-:Y:S11]  /*9cd0*/  BAR.ARV 0xe, 0x100 ;  /* 0x0384000000007b1d */ /* 0x001ff60000002000 */
.L_x_7624:
        /* <DEDUP_REMOVED lines=16> */
[----:B------:R-:W-:Y:S02]  /*9de0*/  F2FP.BF16.F32.PACK_AB R7, R31, R30 ;  /* 0x0000001e1f07723e */ /* 0x000fe400000010ff */
[----:B------:R-:W-:Y:S02]  /*9df0*/  F2FP.BF16.F32.PACK_AB R9, R35, R34 ;  /* 0x000000222309723e */ /* 0x000fe400000010ff */
[----:B------:R-:W-:Y:S02]  /*9e00*/  F2FP.BF16.F32.PACK_AB R10, R37, R36 ;  /* 0x00000024250a723e */ /* 0x000fe400000010ff */
        /* <DEDUP_REMOVED lines=11> */
[----:B------:R-:W-:-:S04]  /*9ec0*/  @UP0 ULEA UR10, UP1, UR41, UR10, 0x2 ;  /* 0x0000000a290a0291 */ /* 0x000fc8000f82103f */
[----:B------:R-:W-:Y:S01]  /*9ed0*/  @UP0 ULEA.HI.X UR11, UR41, UR11, UR42, 0x2, UP1 ;  /* 0x0000000b290b0291 */ /* 0x000fe200088f142a */
        /* <DEDUP_REMOVED lines=25> */
[----:B0-----:R-:W-:Y:S02]  /*a070*/  IADD3 R8, P0, R20, 0x60, RZ ;  /* 0x0000006014087810 */ /* 0x001fe40007f1e0ff */
        /* <DEDUP_REMOVED lines=8> */
[----:B0-----:R-:W-:Y:S01]  /*a100*/  IMAD.X R5, RZ, RZ, R21, P0 ;  /* 0x000000ffff057224 */ /* 0x001fe200000e0615 */
        /* <DEDUP_REMOVED lines=124> */
[----:B------:R-:W-:Y:S01]  /*a8d0*/  LOP3.LUT R3, R8, 0x380, RZ, 0xc0, !PT ;  /* 0x0000038008037812 */ /* 0x000fe200078ec0ff */
[----:B------:R-:W-:Y:S01]  /*a8e0*/  IMAD.X R21, RZ, RZ, R21, P0 ;  /* 0x000000ffff157224 */ /* 0x000fe200000e0615 */
[----:B------:R-:W-:Y:S02]  /*a8f0*/  F2FP.BF16.F32.PACK_AB R5, R139, R138 ;  /* 0x0000008a8b05723e */ /* 0x000fe400000010ff */
[----:B------:R-:W-:-:S02]  /*a900*/  SHF.R.U64 R3, R3, 0x3, RZ ;  /* 0x0000000303037819 */ /* 0x000fc400000012ff */
[----:B------:R-:W-:Y:S01]  /*a910*/  ISETP.NE.U32.AND P0, PT, RZ, UR12, PT ;  /* 0x0000000cff007c0c */ /* 0x000fe2000bf05070 */
[----:B------:R0:W-:Y:S01]  /*a920*/  STSM.16.M88.4 [R0], R4 ;  /* 0x0000000400007844 */ /* 0x0001e20000000200 */
[----:B------:R-:W-:Y:S02]  /*a930*/  LOP3.LUT R20, R3, R8, RZ, 0x3c, !PT ;  /* 0x0000000803147212 */ /* 0x000fe400078e3cff */
[----:B------:R-:W-:Y:S02]  /*a940*/  ISETP.NE.AND.EX P0, PT, RZ, UR13, PT, P0 ;  /* 0x0000000dff007c0c */ /* 0x000fe4000bf05300 */
[----:B------:R-:W-:Y:S02]  /*a950*/  MOV R20, R20 ;  /* 0x0000001400147202 */ /* 0x000fe40000000f00 */
[----:B0-----:R-:W-:Y:S02]  /*a960*/  F2FP.BF16.F32.PACK_AB R4, R145, R144 ;  /* 0x000000909104723e */ /* 0x001fe400000010ff */
[----:B------:R-:W-:-:S02]  /*a970*/  F2FP.BF16.F32.PACK_AB R5, R147, R146 ;  /* 0x000000929305723e */ /* 0x000fc400000010ff */
[----:B------:R-:W-:Y:S02]  /*a980*/  F2FP.BF16.F32.PACK_AB R6, R149, R148 ;  /* 0x000000949506723e */ /* 0x000fe400000010ff */
[----:B------:R-:W-:-:S05]  /*a990*/  F2FP.BF16.F32.PACK_AB R7, R151, R150 ;  /* 0x000000969707723e */ /* 0x000fca00000010ff */
[----:B------:R0:W-:Y:S02]  /*a9a0*/  STSM.16.M88.4 [R20], R4 ;  /* 0x0000000414007844 */ /* 0x0001e40000000200 */
[----:B0-----:R-:W-:Y:S02]  /*a9b0*/  IMAD.U32 R4, RZ, RZ, UR10 ;  /* 0x0000000aff047e24 */ /* 0x001fe4000f8e00ff */
[----:B------:R-:W-:Y:S01]  /*a9c0*/  IMAD.U32 R5, RZ, RZ, UR11 ;  /* 0x0000000bff057e24 */ /* 0x000fe2000f8e00ff */
[----:B------:R-:W-:Y:S06]  /*a9d0*/  BAR.SYNC.DEFER_BLOCKING 0x1, 0x100 ;  /* 0x0044000000007b1d */ /* 0x000fec0000010000 */
[----:B------:R-:W-:-:S02]  /*a9e0*/  ULDC.64 UR10, c[0x0][0xc00] ;  /* 0x00030000000a7ab9 */ /* 0x000fc40000000a00 */
[----:B------:R-:W-:Y:S01]  /*a9f0*/  UIMAD.WIDE UR10, UR41, 0x4, UR10 ;  /* 0x00000004290a78a5 */ /* 0x000fe2000f8e020a */
[----:B------:R0:W2:Y:S05]  /*aa00*/  @P1 LDG.E R3, desc[UR50][R4.64] ;  /* 0x0000003204031981 */ /* 0x0000aa000c1e1900 */
[----:B0-----:R-:W-:Y:S02]  /*aa10*/  IMAD.U32 R4, RZ, RZ, UR10 ;  /* 0x0000000aff047e24 */ /* 0x001fe4000f8e00ff */
        /* <DEDUP_REMOVED lines=16> */
.L_x_7674:
        /* <DEDUP_REMOVED lines=22> */
[----:B------:R-:W-:-:S04]  /*ac80*/  USEL UR42, UR42, URZ, !UP0 ;  /* 0x0000003f2a2a7287 */ /* 0x000fc8000c000000 */
[----:B------:R-:W-:Y:S01]  /*ac90*/  ULDC.64 UR14, c[0x0][UR19+0x228] ;  /* 0x00008a00130e7abb */ /* 0x000fe20008000a00 */
[----:B------:R-:W-:Y:S01]  /*aca0*/  ULDC.64 UR12, c[0x0][UR19+0x220] ;  /* 0x00008800130c7abb */ /* 0x000fe20008000a00 */
[----:B------:R-:W-:Y:S02]  /*acb0*/  UIMAD.WIDE.U32 UR20, UR14, UR16, URZ ;  /* 0x000000100e1472a5 */ /* 0x000fe4000f8e003f */
[----:B------:R-:W-:Y:S01]  /*acc0*/  UIMAD UR22, UR15, UR16, URZ ;  /* 0x000000100f1672a4 */ /* 0x000fe2000f8e023f */
[----:B0-----:R-:W-:Y:S01]  /*acd0*/  ISETP.NE.AND P0, PT, R0, 0x1, PT ;  /* 0x000000010000780c */ /* 0x001fe20003f05270 */
[----:B------:R-:W-:Y:S01]  /*ace0*/  UIMAD.WIDE.U32 UR14, UR12, UR41, URZ ;  /* 0x000000290c0e72a5 */ /* 0x000fe2000f8e003f */
[----:B------:R-:W-:Y:S01]  /*acf0*/  ULDC.64 UR10, c[0x0][UR19+0x218] ;  /* 0x00008600130a7abb */ /* 0x000fe20008000a00 */
[----:B------:R-:W-:Y:S02]  /*ad00*/  UIMAD UR41, UR13, UR41, URZ ;  /* 0x000000290d2972a4 */ /* 0x000fe4000f8e023f */
[----:B------:R-:W-:-:S02]  /*ad10*/  UIMAD.WIDE.U32 UR16, UR10, UR44, URZ ;  /* 0x0000002c0a1072a5 */ /* 0x000fc4000f8e003f */
[----:B------:R-:W-:Y:S02]  /*ad20*/  UIMAD UR10, UR11, UR44, URZ ;  /* 0x0000002c0b0a72a4 */ /* 0x000fe4000f8e023f */
[----:B------:R-:W-:Y:S02]  /*ad30*/  UIMAD UR41, UR12, UR42, UR41 ;  /* 0x0000002a0c2972a4 */ /* 0x000fe4000f8e0229 */
[----:B------:R-:W-:Y:S02]  /*ad40*/  UIADD3 UR22, UR21, UR22, URZ ;  /* 0x0000001615167290 */ /* 0x000fe4000fffe03f */
[----:B------:R-:W0:Y:S01]  /*ad50*/  @P0 LDC R4, c[0x0][0xbec] ;  /* 0x0002fb00ff040b82 */ /* 0x000e220000000800 */
[----:B------:R-:W-:Y:S02]  /*ad60*/  UIADD3 UR11, UR17, UR10, URZ ;  /* 0x0000000a110b7290 */ /* 0x000fe4000fffe03f */
[----:B------:R-:W-:Y:S02]  /*ad70*/  UIADD3 UR16, UP0, UP2, UR14, UR16, UR4 ;  /* 0x000000100e107290 */ /* 0x000fe4000fa1e004 */
[----:B------:R-:W-:Y:S01]  /*ad80*/  UIADD3 UR10, UR15, UR41, URZ ;  /* 0x000000290f0a7290 */ /* 0x000fe2000fffe03f */
[----:B------:R-:W-:-:S02]  /*ad90*/  IMAD.U32 R6, RZ, RZ, UR22 ;  /* 0x00000016ff067e24 */ /* 0x000fc4000f8e00ff */
[----:B------:R-:W1:Y:S01]  /*ada0*/  @P0 LDC R5, c[0x0][0xbf0] ;  /* 0x0002fc00ff050b82 */ /* 0x000e620000000800 */
[----:B------:R-:W-:Y:S01]  /*adb0*/  UIADD3.X UR10, UR10, UR11, UR18, UP0, UP2 ;  /* 0x0000000b0a0a7290 */ /* 0x000fe200087e4412 */
[----:B0-----:R-:W-:-:S05]  /*adc0*/  @P0 IMAD.HI.U32 R4, R9, R4, RZ ;  /* 0x0000000409040227 */ /* 0x001fca00078e00ff */
[----:B-1----:R-:W-:Y:S01]  /*add0*/  @P0 SHF.R.U32.HI R3, RZ, R5, R4 ;  /* 0x00000005ff030219 */ /* 0x002fe20000011604 */
[----:B------:R-:W-:-:S04]  /*ade0*/  IMAD.U32 R4, RZ, RZ, UR20 ;  /* 0x00000014ff047e24 */ /* 0x000fc8000f8e00ff */
[--C-:B------:R-:W-:Y:S01]  /*adf0*/  IMAD.MOV R7, RZ, RZ, -R3.reuse ;  /* 0x000000ffff077224 */ /* 0x100fe200078e0a03 */
[----:B------:R-:W-:Y:S02]  /*ae00*/  IADD3 R4, P0, P2, R3, UR16, R4 ;  /* 0x0000001003047c10 */ /* 0x000fe4000fa1e004 */
[----:B------:R-:W-:Y:S01]  /*ae10*/  SHF.R.S32.HI R3, RZ, 0x1f, R3 ;  /* 0x0000001fff037819 */ /* 0x000fe20000011403 */
[C---:B------:R-:W-:Y:S02]  /*ae20*/  IMAD R7, R0.reuse, R7, R9 ;  /* 0x0000000700077224 */ /* 0x040fe400078e0209 */
[----:B------:R-:W-:Y:S01]  /*ae30*/  IMAD R9, R0, UR8, RZ ;  /* 0x0000000800097c24 */ /* 0x000fe2000f8e02ff */
        /* <DEDUP_REMOVED lines=10> */
[----:B------:R-:W-:Y:S01]  /*aee0*/  LEA R8, P0, R4, UR10, 0x2 ;  /* 0x0000000a04087c11 */ /* 0x000fe2000f8010ff */
[----:B------:R-:W-:-:S03]  /*aef0*/  VIADD R0, R17, UR45 ;  /* 0x0000002d11007c36 */ /* 0x000fc60008000000 */
        /* <DEDUP_REMOVED lines=12> */
.L_x_7675:
[----:B------:R-:W-:Y:S05]  /*afc0*/  @P1 BRA `(.L_x_7676) ;  /* 0x0000001000601947 */ /* 0x000fea0003800000 */
[----:B------:R-:W1:Y:S01]  /*afd0*/  S2R R0, SR_TID.X ;  /* 0x0000000000007919 */ /* 0x000e620000002100 */
[----:B------:R-:W2:Y:S01]  /*afe0*/  LDC R82, c[0x0][0xbe8] ;  /* 0x0002fa00ff527b82 */ /* 0x000ea20000000800 */
[----:B------:R-:W-:Y:S01]  /*aff0*/  ULDC UR14, c[0x0][0xac8] ;  /* 0x0002b200000e7ab9 */ /* 0x000fe20000000800 */
[----:B------:R-:W-:Y:S01]  /*b000*/  ULDC.64 UR12, c[0x0][0xaa0] ;  /* 0x0002a800000c7ab9 */ /* 0x000fe20000000a00 */
[----:B-1----:R-:W-:-:S05]  /*b010*/  VIADD R0, R0, 0xffffff80 ;  /* 0xffffff8000007836 */ /* 0x002fca0000000000 */
[----:B------:R-:W-:-:S04]  /*b020*/  SHF.R.S32.HI R3, RZ, 0x1f, R0 ;  /* 0x0000001fff037819 */ /* 0x000fc80000011400 */
[----:B------:R-:W-:-:S04]  /*b030*/  LEA.HI R20, R3, R0, RZ, 0x3 ;  /* 0x0000000003147211 */ /* 0x000fc800078f18ff */
[----:B------:R-:W-:-:S05]  /*b040*/  SHF.R.S32.HI R3, RZ, 0x3, R20 ;  /* 0x00000003ff037819 */ /* 0x000fca0000011414 */
[----:B0-----:R-:W-:-:S04]  /*b050*/  IMAD R5, R3, 0x40, R2 ;  /* 0x0000004003057824 */ /* 0x001fc800078e0202 */
[----:B------:R-:W-:-:S03]  /*b060*/  IMAD.WIDE R14, R5, 0x2, R14 ;  /* 0x00000002050e7825 */ /* 0x000fc600078e020e */
[C---:B------:R-:W-:Y:S02]  /*b070*/  IADD3 R41, P2, R14.reuse, 0x7000, RZ ;  /* 0x000070000e297810 */ /* 0x040fe40007f5e0ff */
[C---:B------:R-:W-:Y:S02]  /*b080*/  IADD3 R33, P0, R14.reuse, 0x5000, RZ ;  /* 0x000050000e217810 */ /* 0x040fe40007f1e0ff */
[----:B------:R-:W-:Y:S02]  /*b090*/  LOP3.LUT R40, R41, 0x380, RZ, 0xc0, !PT ;  /* 0x0000038029287812 */ /* 0x000fe400078ec0ff */
[----:B------:R-:W-:Y:S02]  /*b0a0*/  LOP3.LUT R32, R33, 0x380, RZ, 0xc0, !PT ;  /* 0x0000038021207812 */ /* 0x000fe400078ec0ff */
[----:B------:R-:W-:Y:S02]  /*b0b0*/  IADD3 R37, P1, R14, 0x6000, RZ ;  /* 0x000060000e257810 */ /* 0x000fe40007f3e0ff */
[----:B------:R-:W-:-:S02]  /*b0c0*/  SHF.R.U64 R40, R40, 0x3, RZ ;  /* 0x0000000328287819 */ /* 0x000fc400000012ff */
[----:B------:R-:W-:Y:S02]  /*b0d0*/  SHF.R.U64 R32, R32, 0x3, RZ ;  /* 0x0000000320207819 */ /* 0x000fe400000012ff */
[----:B------:R-:W-:Y:S02]  /*b0e0*/  LOP3.LUT R36, R37, 0x380, RZ, 0xc0, !PT ;  /* 0x0000038025247812 */ /* 0x000fe400078ec0ff */
[----:B------:R-:W-:Y:S01]  /*b0f0*/  LOP3.LUT R40, R40, R41, RZ, 0x3c, !PT ;  /* 0x0000002928287212 */ /* 0x000fe200078e3cff */
[--C-:B------:R-:W-:Y:S01]  /*b100*/  IMAD.X R41, RZ, RZ, R15.reuse, P2 ;  /* 0x000000ffff297224 */ /* 0x100fe200010e060f */
[----:B------:R-:W-:Y:S01]  /*b110*/  LOP3.LUT R32, R32, R33, RZ, 0x3c, !PT ;  /* 0x0000002120207212 */ /* 0x000fe200078e3cff */
[--C-:B------:R-:W-:Y:S01]  /*b120*/  IMAD.X R33, RZ, RZ, R15.reuse, P0 ;  /* 0x000000ffff217224 */ /* 0x100fe200000e060f */
[----:B------:R-:W-:Y:S02]  /*b130*/  IADD3 R69, P2, R14, 0xe000, RZ ;  /* 0x0000e0000e457810 */ /* 0x000fe40007f5e0ff */
[----:B------:R-:W-:Y:S01]  /*b140*/  SHF.R.U64 R36, R36, 0x3, RZ ;  /* 0x0000000324247819 */ /* 0x000fe200000012ff */
[----:B------:R-:W-:Y:S01]  /*b150*/  UIMAD UR18, UR18, UR12, URZ ;  /* 0x0000000c121272a4 */ /* 0x000fe2000f8e023f */
[----:B------:R-:W-:Y:S01]  /*b160*/  IADD3 R61, P0, R14, 0xc000, RZ ;  /* 0x0000c0000e3d7810 */ /* 0x000fe20007f1e0ff */
[----:B------:R-:W-:Y:S01]  /*b170*/  UIMAD.WIDE.U32 UR10, UR4, UR12, URZ ;  /* 0x0000000c040a72a5 */ /* 0x000fe2000f8e003f */
[----:B------:R-:W-:Y:S01]  /*b180*/  LOP3.LUT R68, R69, 0x380, RZ, 0xc0, !PT ;  /* 0x0000038045447812 */ /* 0x000fe200078ec0ff */
[----:B------:R-:W-:Y:S01]  /*b190*/  VIADD R89, R2, 0xc0 ;  /* 0x000000c002597836 */ /* 0x000fe20000000000 */
[----:B------:R-:W-:Y:S01]  /*b1a0*/  LOP3.LUT R36, R36, R37, RZ, 0x3c, !PT ;  /* 0x0000002524247212 */ /* 0x000fe200078e3cff */
[----:B------:R-:W-:Y:S01]  /*b1b0*/  IMAD.X R37, RZ, RZ, R15, P1 ;  /* 0x000000ffff257224 */ /* 0x000fe200008e060f */
[----:B------:R-:W-:Y:S01]  /*b1c0*/  LOP3.LUT R60, R61, 0x380, RZ, 0xc0, !PT ;  /* 0x000003803d3c7812 */ /* 0x000fe200078ec0ff */
[----:B------:R-:W-:Y:S01]  /*b1d0*/  VIADD R87, R2, 0x100 ;  /* 0x0000010002577836 */ /* 0x000fe20000000000 */
[----:B------:R-:W-:Y:S01]  /*b1e0*/  IADD3 R65, P1, R14, 0xd000, RZ ;  /* 0x0000d0000e417810 */ /* 0x000fe20007f3e0ff */
[----:B------:R-:W-:Y:S01]  /*b1f0*/  VIADD R91, R2, 0x140 ;  /* 0x00000140025b7836 */ /* 0x000fe20000000000 */
[----:B------:R-:W-:-:S02]  /*b200*/  SHF.R.U64 R68, R68, 0x3, RZ ;  /* 0x0000000344447819 */ /* 0x000fc400000012ff */
[----:B------:R-:W-:Y:S02]  /*b210*/  IADD3 R9, P3, R14, 0x1000, RZ ;  /* 0x000010000e097810 */ /* 0x000fe40007f7e0ff */
[----:B------:R-:W-:Y:S02]  /*b220*/  LOP3.LUT R77, R20, 0xfffffff8, RZ, 0xc0, !PT ;  /* 0xfffffff8144d7812 */ /* 0x000fe400078ec0ff */
[C---:B------:R-:W-:Y:S02]  /*b230*/  IADD3 R13, P4, R14.reuse, 0x2000, RZ ;  /* 0x000020000e0d7810 */ /* 0x040fe40007f9e0ff */
[C---:B------:R-:W-:Y:S02]  /*b240*/  IADD3 R25, P5, R14.reuse, 0x3000, RZ ;  /* 0x000030000e197810 */ /* 0x040fe40007fbe0ff */
[----:B------:R-:W-:Y:S01]  /*b250*/  IADD3 R29, P6, R14, 0x4000, RZ ;  /* 0x000040000e1d7810 */ /* 0x000fe20007fde0ff */
[----:B------:R-:W-:Y:S01]  /*b260*/  UIMAD UR18, UR4, UR13, UR18 ;  /* 0x0000000d041272a4 */ /* 0x000fe2000f8e0212 */
[----:B------:R-:W-:Y:S01]  /*b270*/  SHF.R.U64 R60, R60, 0x3, RZ ;  /* 0x000000033c3c7819 */ /* 0x000fe200000012ff */
[----:B------:R-:W-:Y:S01]  /*b280*/  VIADD R97, R2, 0x180 ;  /* 0x0000018002617836 */ /* 0x000fe20000000000 */
[----:B------:R-:W-:Y:S01]  /*b290*/  LOP3.LUT R64, R65, 0x380, RZ, 0xc0, !PT ;  /* 0x0000038041407812 */ /* 0x000fe200078ec0ff */
[----:B------:R-:W-:Y:S01]  /*b2a0*/  ULDC.64 UR12, c[0x0][0xae8] ;  /* 0x0002ba00000c7ab9 */ /* 0x000fe20000000a00 */
[----:B------:R-:W-:Y:S01]  /*b2b0*/  LOP3.LUT R68, R68, R69, RZ, 0x3c, !PT ;  /* 0x0000004544447212 */ /* 0x000fe200078e3cff */
[--C-:B------:R-:W-:Y:S01]  /*b2c0*/  IMAD.X R69, RZ, RZ, R15.reuse, P2 ;  /* 0x000000ffff457224 */ /* 0x100fe200010e060f */
[----:B------:R-:W-:Y:S01]  /*b2d0*/  LOP3.LUT R60, R60, R61, RZ, 0x3c, !PT ;  /* 0x0000003d3c3c7212 */ /* 0x000fe200078e3cff */
[----:B------:R-:W-:Y:S01]  /*b2e0*/  IMAD.X R61, RZ, RZ, R15, P0 ;  /* 0x000000ffff3d7224 */ /* 0x000fe200000e060f */
[----:B--2---:R-:W-:Y:S01]  /*b2f0*/  ISETP.NE.AND P2, PT, R82, 0x1, PT ;  /* 0x000000015200780c */ /* 0x004fe20003f45270 */
[----:B------:R-:W5:Y:S01]  /*b300*/  LD.E.128 R32, desc[UR50][R32.64] ;  /* 0x0000003220207980 */ /* 0x000f62000c101d00 */
[----:B------:R-:W-:-:S02]  /*b310*/  SHF.R.U64 R64, R64, 0x3, RZ ;  /* 0x0000000340407819 */ /* 0x000fc400000012ff */
[----:B------:R-:W-:Y:S01]  /*b320*/  ISETP.GE.AND P0, PT, R192, UR14, PT ;  /* 0x0000000ec0007c0c */ /* 0x000fe2000bf06270 */
[----:B------:R-:W5:Y:S01]  /*b330*/  LD.E.128 R36, desc[UR50][R36.64] ;  /* 0x0000003224247980 */ /* 0x000f62000c101d00 */
[----:B------:R-:W-:Y:S01]  /*b340*/  LOP3.LUT R64, R64, R65, RZ, 0x3c, !PT ;  /* 0x0000004140407212 */ /* 0x000fe200078e3cff */
[----:B------:R-:W-:Y:S01]  /*b350*/  IMAD.X R65, RZ, RZ, R15, P1 ;  /* 0x000000ffff417224 */ /* 0x000fe200008e060f */
[----:B------:R-:W-:Y:S01]  /*b360*/  SEL R76, RZ, 0xffffffff, P0 ;  /* 0xffffffffff4c7807 */ /* 0x000fe20000000000 */
[----:B------:R-:W5:Y:S01]  /*b370*/  LD.E.128 R40, desc[UR50][R40.64] ;  /* 0x0000003228287980 */ /* 0x000f62000c101d00 */
[----:B------:R-:W-:Y:S02]  /*b380*/  ISETP.GE.AND P1, PT, R2, UR14, PT ;  /* 0x0000000e02007c0c */ /* 0x000fe4000bf26270 */
[----:B------:R-:W-:Y:S01]  /*b390*/  LOP3.LUT R8, R9, 0x380, RZ, 0xc0, !PT ;  /* 0x0000038009087812 */ /* 0x000fe200078ec0ff */
[----:B------:R-:W-:Y:S01]  /*b3a0*/  IMAD.SHL.U32 R76, R76, 0x2, RZ ;  /* 0x000000024c4c7824 */ /* 0x000fe200078e00ff */
[----:B------:R-:W-:Y:S01]  /*b3b0*/  SEL R21, RZ, 0x1, P1 ;  /* 0x00000001ff157807 */ /* 0x000fe20000800000 */
[----:B------:R-:W0:Y:S01]  /*b3c0*/  @P2 LDC R79, c[0x0][0xbec] ;  /* 0x0002fb00ff4f2b82 */ /* 0x000e220000000800 */
[----:B------:R-:W-:-:S02]  /*b3d0*/  ISETP.GE.AND P0, PT, R187, UR14, PT ;  /* 0x0000000ebb007c0c */ /* 0x000fc4000bf06270 */
[----:B------:R-:W-:Y:S02]  /*b3e0*/  LOP3.LUT R12, R13, 0x380, RZ, 0xc0, !PT ;  /* 0x000003800d0c7812 */ /* 0x000fe400078ec0ff */
[----:B------:R-:W-:Y:S02]  /*b3f0*/  LOP3.LUT R24, R25, 0x380, RZ, 0xc0, !PT ;  /* 0x0000038019187812 */ /* 0x000fe400078ec0ff */
[----:B------:R-:W-:Y:S01]  /*b400*/  LOP3.LUT R28, R29, 0x380, RZ, 0xc0, !PT ;  /* 0x000003801d1c7812 */ /* 0x000fe200078ec0ff */
[----:B------:R-:W1:Y:S01]  /*b410*/  @P2 LDC R81, c[0x0][0xbf0] ;  /* 0x0002fc00ff512b82 */ /* 0x000e620000000800 */
[----:B------:R-:W-:Y:S01]  /*b420*/  SHF.R.U64 R8, R8, 0x3, RZ ;  /* 0x0000000308087819 */ /* 0x000fe200000012ff */
[----:B------:R-:W-:Y:S01]  /*b430*/  UIADD3 UR11, UR11, UR18, URZ ;  /* 0x000000120b0b7290 */ /* 0x000fe2000fffe03f */
[----:B------:R-:W-:Y:S01]  /*b440*/  LOP3.LUT R21, R76, 0x2, R21, 0xe2, !PT ;  /* 0x000000024c157812 */ /* 0x000fe200078ee215 */
[----:B------:R-:W-:Y:S01]  /*b450*/  IMAD.IADD R76, R0, 0x1, -R77 ;  /* 0x00000001004c7824 */ /* 0x000fe200078e0a4d */
[----:B------:R-:W-:Y:S01]  /*b460*/  SEL R0, RZ, 0xffffffff, P0 ;  /* 0xffffffffff007807 */ /* 0x000fe20000000000 */
[----:B------:R-:W-:Y:S01]  /*b470*/  USHF.R.S32.HI UR4, URZ, 0x1f, UR9 ;  /* 0x0000001f3f047899 */ /* 0x000fe20008011409 */
[----:B------:R-:W-:Y:S01]  /*b480*/  LOP3.LUT R8, R8, R9, RZ, 0x3c, !PT ;  /* 0x0000000908087212 */ /* 0x000fe200078e3cff */
[----:B------:R-:W-:Y:S01]  /*b490*/  IMAD.X R9, RZ, RZ, R15, P3 ;  /* 0x000000ffff097224 */ /* 0x000fe200018e060f */
[----:B------:R-:W-:Y:S01]  /*b4a0*/  IADD3 R45, P3, R14, 0x8000, RZ ;  /* 0x000080000e2d7810 */ /* 0x000fe20007f7e0ff */
[----:B------:R-:W-:Y:S01]  /*b4b0*/  IMAD.SHL.U32 R0, R0, 0x4, RZ ;  /* 0x0000000400007824 */ /* 0x000fe200078e00ff */
[----:B------:R-:W-:Y:S01]  /*b4c0*/  SHF.R.U64 R12, R12, 0x3, RZ ;  /* 0x000000030c0c7819 */ /* 0x000fe200000012ff */
[----:B------:R-:W5:Y:S01]  /*b4d0*/  LD.E.128 R60, desc[UR50][R60.64] ;  /* 0x000000323c3c7980 */ /* 0x000f62000c101d00 */
[----:B------:R-:W-:-:S02]  /*b4e0*/  LOP3.LUT R44, R45, 0x380, RZ, 0xc0, !PT ;  /* 0x000003802d2c7812 */ /* 0x000fc400078ec0ff */
[----:B------:R-:W-:Y:S01]  /*b4f0*/  LOP3.LUT R21, R0, 0x4, R21, 0xe2, !PT ;  /* 0x0000000400157812 */ /* 0x000fe200078ee215 */
[----:B------:R-:W-:Y:S01]  /*b500*/  IMAD R0, R76, 0x20, R3 ;  /* 0x000000204c007824 */ /* 0x000fe200078e0203 */
[----:B------:R-:W-:Y:S01]  /*b510*/  SHF.R.U64 R24, R24, 0x3, RZ ;  /* 0x0000000318187819 */ /* 0x000fe200000012ff */
[----:B------:R-:W5:Y:S01]  /*b520*/  LD.E.128 R64, desc[UR50][R64.64] ;  /* 0x0000003240407980 */ /* 0x000f62000c101d00 */
[----:B------:R-:W-:Y:S02]  /*b530*/  SHF.R.U64 R28, R28, 0x3, RZ ;  /* 0x000000031c1c7819 */ /* 0x000fe400000012ff */
[----:B------:R-:W-:Y:S01]  /*b540*/  SHF.R.U64 R44, R44, 0x3, RZ ;  /* 0x000000032c2c7819 */ /* 0x000fe200000012ff */
[----:B------:R-:W-:Y:S01]  /*b550*/  UIMAD.WIDE.U32 UR10, UR44, UR12, UR10 ;  /* 0x0000000c2c0a72a5 */ /* 0x000fe2000f8e000a */
[----:B------:R-:W-:Y:S01]  /*b560*/  ISETP.GE.AND P1, PT, R89, UR14, PT ;  /* 0x0000000e59007c0c */ /* 0x000fe2000bf26270 */
[----:B------:R-:W-:Y:S01]  /*b570*/  VIADD R80, R0, UR45 ;  /* 0x0000002d00507c36 */ /* 0x000fe20008000000 */
        /* <DEDUP_REMOVED lines=9> */
[----:B------:R-:W-:Y:S01]  /*b610*/  UIMAD UR11, UR44, UR13, UR11 ;  /* 0x0000000d2c0b72a4 */ /* 0x000fe2000f8e020b */
[----:B------:R-:W-:Y:S01]  /*b620*/  IADD3 R53, P5, R14, 0xa000, RZ ;  /* 0x0000a0000e357810 */ /* 0x000fe20007fbe0ff */
[----:B0-----:R-:W-:Y:S01]  /*b630*/  @P2 IMAD.HI.U32 R0, R80, R79, RZ ;  /* 0x0000004f50002227 */ /* 0x001fe200078e00ff */
[C---:B------:R-:W-:Y:S01]  /*b640*/  IADD3 R57, P6, R14.reuse, 0xb000, RZ ;  /* 0x0000b0000e397810 */ /* 0x040fe20007fde0ff */
[----:B------:R-:W-:Y:S01]  /*b650*/  ULDC.64 UR12, c[0x0][0xaf0] ;  /* 0x0002bc00000c7ab9 */ /* 0x000fe20000000a00 */
[----:B------:R-:W-:Y:S01]  /*b660*/  IADD3 R7, P3, R14, 0xf000, RZ ;  /* 0x0000f0000e077810 */ /* 0x000fe20007f7e0ff */
[----:B------:R-:W5:Y:S01]  /*b670*/  LD.E.128 R8, desc[UR50][R8.64] ;  /* 0x0000003208087980 */ /* 0x000f62000c101d00 */
[----:B------:R-:W-:Y:S01]  /*b680*/  SEL R20, RZ, 0xffffffff, P1 ;  /* 0xffffffffff147807 */ /* 0x000fe20000800000 */
[----:B------:R-:W-:Y:S01]  /*b690*/  UIMAD UR4, UR4, UR12, URZ ;  /* 0x0000000c040472a4 */ /* 0x000fe2000f8e023f */
[----:B------:R-:W-:-:S02]  /*b6a0*/  ISETP.GE.AND P0, PT, R87, UR14, PT ;  /* 0x0000000e57007c0c */ /* 0x000fc4000bf06270 */
[----:B------:R-:W-:Y:S01]  /*b6b0*/  LOP3.LUT R5, R14, 0x380, RZ, 0xc0, !PT ;  /* 0x000003800e057812 */ /* 0x000fe200078ec0ff */
[----:B------:R-:W-:Y:S01]  /*b6c0*/  IMAD.MOV.U32 R77, RZ, RZ, R80 ;  /* 0x000000ffff4d7224 */ /* 0x000fe200078e0050 */
[----:B------:R-:W-:Y:S01]  /*b6d0*/  LOP3.LUT R48, R49, 0x380, RZ, 0xc0, !PT ;  /* 0x0000038031307812 */ /* 0x000fe200078ec0ff */
[----:B------:R-:W5:Y:S01]  /*b6e0*/  LD.E.128 R24, desc[UR50][R24.64] ;  /* 0x0000003218187980 */ /* 0x000f62000c101d00 */
[----:B------:R-:W-:Y:S02]  /*b6f0*/  LOP3.LUT R52, R53, 0x380, RZ, 0xc0, !PT ;  /* 0x0000038035347812 */ /* 0x000fe400078ec0ff */
[----:B------:R-:W-:Y:S01]  /*b700*/  LOP3.LUT R56, R57, 0x380, RZ, 0xc0, !PT ;  /* 0x0000038039387812 */ /* 0x000fe200078ec0ff */
[----:B------:R-:W-:Y:S01]  /*b710*/  IMAD.SHL.U32 R76, R20, 0x8, RZ ;  /* 0x00000008144c7824 */ /* 0x000fe200078e00ff */
[----:B------:R-:W-:Y:S01]  /*b720*/  LOP3.LUT R6, R7, 0x380, RZ, 0xc0, !PT ;  /* 0x0000038007067812 */ /* 0x000fe200078ec0ff */
[----:B------:R-:W-:Y:S01]  /*b730*/  UIMAD.WIDE.U32 UR10, UR9, UR12, UR10 ;  /* 0x0000000c090a72a5 */ /* 0x000fe2000f8e000a */
[----:B------:R-:W-:Y:S01]  /*b740*/  SEL R20, RZ, 0xffffffff, P0 ;  /* 0xffffffffff147807 */ /* 0x000fe20000000000 */
[----:B------:R-:W-:Y:S01]  /*b750*/  UIMAD UR4, UR9, UR13, UR4 ;  /* 0x0000000d090472a4 */ /* 0x000fe2000f8e0204 */
[----:B-1----:R-:W-:Y:S01]  /*b760*/  @P2 SHF.R.U32.HI R77, RZ, R81, R0 ;  /* 0x00000051ff4d2219 */ /* 0x002fe20000011600 */
[----:B------:R-:W-:Y:S01]  /*b770*/  IMAD.X R73, RZ, RZ, R15, P3 ;  /* 0x000000ffff497224 */ /* 0x000fe200018e060f */
[----:B------:R-:W-:Y:S01]  /*b780*/  SHF.R.U64 R48, R48, 0x3, RZ ;  /* 0x0000000330307819 */ /* 0x000fe200000012ff */
        /* <DEDUP_REMOVED lines=8> */
[----:B------:R-:W-:Y:S01]  /*b810*/  IMAD.SHL.U32 R83, R20, 0x10, RZ ;  /* 0x0000001014537824 */ /* 0x000fe200078e00ff */
[--C-:B------:R-:W-:Y:S01]  /*b820*/  SHF.R.S32.HI R78, RZ, 0x1f, R77.reuse ;  /* 0x0000001fff4e7819 */ /* 0x100fe2000001144d */
[----:B------:R-:W-:Y:S01]  /*b830*/  IMAD.MOV R79, RZ, RZ, -R77 ;  /* 0x000000ffff4f7224 */ /* 0x000fe200078e0a4d */
        /* <DEDUP_REMOVED lines=10> */
[----:B------:R-:W-:Y:S01]  /*b8e0*/  LOP3.LUT R72, R6, R7, RZ, 0x3c, !PT ;  /* 0x0000000706487212 */ /* 0x000fe200078e3cff */
[----:B------:R-:W-:Y:S01]  /*b8f0*/  IMAD.U32 R21, RZ, RZ, UR11 ;  /* 0x0000000bff157e24 */ /* 0x000fe2000f8e00ff */
[----:B------:R-:W-:Y:S01]  /*b900*/  ULDC.64 UR10, c[0x0][0xae0] ;  /* 0x0002b800000a7ab9 */ /* 0x000fe20000000a00 */
[----:B------:R-:W-:Y:S01]  /*b910*/  SEL R0, RZ, 0xffffffff, P0 ;  /* 0xffffffffff007807 */ /* 0x000fe20000000000 */
[----:B------:R-:W-:Y:S01]  /*b920*/  IMAD R79, R82, R79, R80 ;  /* 0x0000004f524f7224 */ /* 0x000fe200078e0250 */
[----:B------:R-:W5:Y:S01]  /*b930*/  LD.E.128 R4, desc[UR50][R4.64] ;  /* 0x0000003204047980 */ /* 0x000f62000c101d00 */
[----:B------:R-:W-:Y:S01]  /*b940*/  IMAD R78, R78, UR10, RZ ;  /* 0x0000000a4e4e7c24 */ /* 0x000fe2000f8e02ff */
[----:B------:R-:W-:Y:S01]  /*b950*/  LOP3.LUT R76, R83, 0x10, R76, 0xe2, !PT ;  /* 0x00000010534c7812 */ /* 0x000fe200078ee24c */
[----:B------:R-:W-:Y:S01]  /*b960*/  IMAD.U32 R21, RZ, RZ, UR4 ;  /* 0x00000004ff157e24 */ /* 0x000fe2000f8e00ff */
[----:B------:R-:W5:Y:S01]  /*b970*/  LD.E.128 R12, desc[UR50][R12.64] ;  /* 0x000000320c0c7980 */ /* 0x000f62000c101d00 */
[----:B------:R-:W-:Y:S01]  /*b980*/  IMAD.SHL.U32 R83, R0, 0x20, RZ ;  /* 0x0000002000537824 */ /* 0x000fe200078e00ff */
[----:B------:R-:W-:Y:S01]  /*b990*/  ISETP.GE.AND P0, PT, R97, UR14, PT ;  /* 0x0000000e61007c0c */ /* 0x000fe2000bf06270 */
[----:B------:R-:W-:Y:S01]  /*b9a0*/  IMAD R81, R77, UR11, R78 ;  /* 0x0000000b4d517c24 */ /* 0x000fe2000f8e024e */
[----:B------:R-:W5:Y:S01]  /*b9b0*/  LD.E.128 R48, desc[UR50][R48.64] ;  /* 0x0000003230307980 */ /* 0x000f62000c101d00 */
[----:B------:R-:W-:-:S03]  /*b9c0*/  SHF.R.S32.HI R78, RZ, 0x1f, R79 ;  /* 0x0000001fff4e7819 */ /* 0x000fc6000001144f */
[----:B------:R-:W5:Y:S01]  /*b9d0*/  LD.E.128 R52, desc[UR50][R52.64] ;  /* 0x0000003234347980 */ /* 0x000f62000c101d00 */
[----:B------:R-:W-:Y:S01]  /*b9e0*/  IMAD.WIDE.U32 R20, R77, UR10, R20 ;  /* 0x0000000a4d147c25 */ /* 0x000fe2000f8e0014 */
[----:B------:R-:W-:Y:S02]  /*b9f0*/  ULDC.64 UR10, c[0x0][0xad8] ;  /* 0x0002b600000a7ab9 */ /* 0x000fe40000000a00 */
        /* <DEDUP_REMOVED lines=11> */
[----:B------:R-:W-:Y:S01]  /*bab0*/  IMAD.IADD R21, R21, 0x1, R81 ;  /* 0x0000000115157824 */ /* 0x000fe200078e0251 */
[----:B------:R-:W-:Y:S01]  /*bac0*/  SEL R77, RZ, 0x40, P0 ;  /* 0x00000040ff4d7807 */ /* 0x000fe20000000000 */
[----:B------:R-:W-:Y:S01]  /*bad0*/  IMAD R78, R78, UR10, RZ ;  /* 0x0000000a4e4e7c24 */ /* 0x000fe2000f8e02ff */
[----:B------:R-:W-:Y:S01]  /*bae0*/  ISETP.GE.AND P0, PT, R95, UR14, PT ;  /* 0x0000000e5f007c0c */ /* 0x000fe2000bf06270 */
[----:B------:R-:W-:-:S02]  /*baf0*/  IMAD R93, R82, UR8, RZ ;  /* 0x00000008525d7c24 */ /* 0x000fc4000f8e02ff */
[----:B------:R-:W-:Y:S01]  /*bb00*/  VIADD R90, R3, UR45 ;  /* 0x0000002d035a7c36 */ /* 0x000fe20008000000 */
        /* <DEDUP_REMOVED lines=12> */
[----:B0-----:R0:W1:Y:S02]  /*bbd0*/  SHFL.IDX PT, R20, R86, RZ, 0x181f ;  /* 0x00181fff56147589 */ /* 0x00106400000e0000 */
[----:B------:R-:W-:Y:S02]  /*bbe0*/  SYNCS.ARRIVE.TRANS64.RED.A1T0 RZ, [UR4], RZ ;  /* 0x000000ffffff79a7 */ /* 0x000fe40008100404 */
        /* <DEDUP_REMOVED lines=11> */
[-C--:B-1----:R-:W-:Y:S01]  /*bca0*/  @!P1 LEA R76, P2, R192, R20.reuse, 0x1 ;  /* 0x00000014c04c9211 */ /* 0x082fe200078408ff */
[----:B--2---:R-:W-:Y:S02]  /*bcb0*/  @!P0 IMAD.WIDE R78, R2, 0x2, R20 ;  /* 0x00000002024e8825 */ /* 0x004fe400078e0214 */
[----:B------:R-:W-:Y:S02]  /*bcc0*/  @!P4 LEA R80, P5, R187, R20, 0x1 ;  /* 0x00000014bb50c211 */ /* 0x000fe400078a08ff */
[----:B------:R-:W-:Y:S01]  /*bcd0*/  @!P1 LEA.HI.X R77, R192, R21, R152, 0x1, P2 ;  /* 0x00000015c04d9211 */ /* 0x000fe200010f0c98 */
[----:B-----5:R1:W-:Y:S01]  /*bce0*/  @!P0 ST.E.128 desc[UR50][R78.64], R4 ;  /* 0x000000044e008985 */ /* 0x0203e2000c101d32 */
[----:B------:R-:W-:Y:S02]  /*bcf0*/  ISETP.GE.AND P2, PT, R87, UR14, PT ;  /* 0x0000000e57007c0c */ /* 0x000fe4000bf46270 */
[----:B------:R-:W-:Y:S01]  /*bd00*/  LOP3.LUT P0, RZ, R0, 0x40, RZ, 0xc0, !PT ;  /* 0x0000004000ff7812 */ /* 0x000fe2000780c0ff */
[----:B------:R2:W-:Y:S01]  /*bd10*/  @!P1 ST.E.128 desc[UR50][R76.64], R12 ;  /* 0x0000000c4c009985 */ /* 0x0005e2000c101d32 */
[----:B------:R-:W-:-:S02]  /*bd20*/  ISETP.GE.AND P1, PT, R91, UR14, PT ;  /* 0x0000000e5b007c0c */ /* 0x000fc4000bf26270 */
[-C--:B------:R-:W-:Y:S02]  /*bd30*/  @!P3 LEA R82, P6, R89, R20.reuse, 0x1 ;  /* 0x000000145952b211 */ /* 0x080fe400078c08ff */
[-C--:B------:R-:W-:Y:S02]  /*bd40*/  @!P4 LEA.HI.X R81, R187, R21.reuse, R81, 0x1, P5 ;  /* 0x00000015bb51c211 */ /* 0x080fe400028f0c51 */
[-C--:B------:R-:W-:Y:S02]  /*bd50*/  @!P3 LEA.HI.X R83, R89, R21.reuse, R83, 0x1, P6 ;  /* 0x000000155953b211 */ /* 0x080fe400030f0c53 */
[----:B------:R-:W-:Y:S01]  /*bd60*/  LOP3.LUT P6, RZ, R3, 0x80, RZ, 0xc0, !PT ;  /* 0x0000008003ff7812 */ /* 0x000fe200078cc0ff */
[----:B------:R3:W-:Y:S01]  /*bd70*/  @!P4 ST.E.128 desc[UR50][R80.64], R28 ;  /* 0x0000001c5000c985 */ /* 0x0007e2000c101d32 */
[C---:B------:R-:W-:Y:S02]  /*bd80*/  @!P2 LEA R84, P5, R87.reuse, R20, 0x1 ;  /* 0x000000145754a211 */ /* 0x040fe400078a08ff */
[----:B-1----:R-:W-:Y:S01]  /*bd90*/  SHF.R.S32.HI R5, RZ, 0x1f, R91 ;  /* 0x0000001fff057819 */ /* 0x002fe2000001145b */
        /* <DEDUP_REMOVED lines=14> */
.L_x_7678:
[----:B------:R-:W-:Y:S05]  /*be80*/  BSYNC B1 ;  /* 0x0000000000017941 */ /* 0x000fea0003800000 */
.L_x_7677:
        /* <DEDUP_REMOVED lines=9> */
[----:B------:R-:W-:Y:S02]  /*bf20*/  ISETP.GE.AND P1, PT, R87, UR14, PT ;  /* 0x0000000e57007c0c */ /* 0x000fe4000bf26270 */
[----:B------:R-:W-:-:S02]  /*bf30*/  SHF.R.S32.HI R15, RZ, 0x1f, R187 ;  /* 0x0000001fff0f7819 */ /* 0x000fc400000114bb */
[----:B--2---:R-:W-:Y:S01]  /*bf40*/  SHF.R.S32.HI R21, RZ, 0x1f, R89 ;  /* 0x0000001fff157819 */ /* 0x004fe20000011459 */
[----:B0---4-:R-:W-:Y:S02]  /*bf50*/  @!P0 IMAD.WIDE R6, R2, 0x2, R4 ;  /* 0x0000000202068825 */ /* 0x011fe400078e0204 */
[CC--:B------:R-:W-:Y:S02]  /*bf60*/  @!P4 LEA R12, P5, R192.reuse, R4.reuse, 0x1 ;  /* 0x00000004c00cc211 */ /* 0x0c0fe400078a08ff */
[-C--:B------:R-:W-:Y:S01]  /*bf70*/  @!P3 LEA R14, P6, R187, R4.reuse, 0x1 ;  /* 0x00000004bb0eb211 */ /* 0x080fe200078c08ff */
[----:B------:R0:W-:Y:S01]  /*bf80*/  @!P0 ST.E.128 desc[UR50][R6.64], R8 ;  /* 0x0000000806008985 */ /* 0x0001e2000c101d32 */
[----:B------:R-:W-:Y:S02]  /*bf90*/  ISETP.GE.AND P0, PT, R91, UR14, PT ;  /* 0x0000000e5b007c0c */ /* 0x000fe4000bf06270 */
[----:B------:R-:W-:Y:S02]  /*bfa0*/  @!P4 LEA.HI.X R13, R192, R5, R152, 0x1, P5 ;  /* 0x00000005c00dc211 */ /* 0x000fe400028f0c98 */
[----:B-1----:R-:W-:-:S02]  /*bfb0*/  @!P2 LEA R20, P5, R89, R4, 0x1 ;  /* 0x000000045914a211 */ /* 0x002fc400078a08ff */
        /* <DEDUP_REMOVED lines=25> */
.L_x_7676:
        /* <DEDUP_REMOVED lines=44> */
[----:B------:R-:W-:Y:S01]  /*c410*/  UIADD3 UR4, UR40, 0x28c20, URZ ;  /* 0x00028c2028047890 */ /* 0x000fe2000fffe03f */
[----:B------:R-:W-:Y:S01]  /*c420*/  IMAD R7, R7, UR14, R4 ;  /* 0x0000000e07077c24 */ /* 0x000fe2000f8e0204 */
[----:B------:R-:W-:Y:S01]  /*c430*/  SHF.R.S32.HI R162, RZ, 0x1f, R209 ;  /* 0x0000001fffa27819 */ /* 0x000fe200000114d1 */
[----:B------:R-:W-:Y:S01]  /*c440*/  IMAD R0, R0, UR12, RZ ;  /* 0x0000000c00007c24 */ /* 0x000fe2000f8e02ff */
[----:B------:R-:W-:Y:S01]  /*c450*/  UPRMT UR4, URZ, 0x654, UR4 ;  /* 0x000006543f047896 */ /* 0x000fe20008000004 */
[----:B------:R-:W-:Y:S01]  /*c460*/  IMAD.U32 R4, RZ, RZ, UR10 ;  /* 0x0000000aff047e24 */ /* 0x000fe2000f8e00ff */
[----:B------:R-:W-:Y:S01]  /*c470*/  ULDC.64 UR10, c[0x0][0xb28] ;  /* 0x0002ca00000a7ab9 */ /* 0x000fe20000000a00 */
[C---:B------:R-:W-:Y:S01]  /*c480*/  IMAD R9, R3.reuse, UR13, R0 ;  /* 0x0000000d03097c24 */ /* 0x040fe2000f8e0200 */
[----:B------:R-:W-:Y:S01]  /*c490*/  SHF.R.S32.HI R0, RZ, 0x1f, R7 ;  /* 0x0000001fff007819 */ /* 0x000fe20000011407 */
[----:B------:R-:W-:Y:S01]  /*c4a0*/  IMAD.WIDE.U32 R4, R3, UR12, R4 ;  /* 0x0000000c03047c25 */ /* 0x000fe2000f8e0004 */
[----:B------:R-:W-:-:S02]  /*c4b0*/  SHF.R.S32.HI R163, RZ, 0x1f, R210 ;  /* 0x0000001fffa37819 */ /* 0x000fc400000114d2 */
        /* <DEDUP_REMOVED lines=39> */
[----:B0-----:R-:W-:-:S04]  /*c730*/  @!P1 LEA R4, P2, R223, R12, 0x2 ;  /* 0x0000000cdf049211 */ /* 0x001fc800078410ff */
[----:B------:R-:W-:Y:S02]  /*c740*/  @!P1 LEA.HI.X R5, R223, R11, R174, 0x2, P2 ;  /* 0x0000000bdf059211 */ /* 0x000fe400010f14ae */
[----:B------:R-:W-:-:S03]  /*c750*/  ISETP.GE.AND P2, PT, R217, UR4, PT ;  /* 0x00000004d9007c0c */ /* 0x000fc6000bf46270 */
[----:B------:R0:W-:Y:S01]  /*c760*/  @!P1 ST.E.64 desc[UR50][R4.64], R28 ;  /* 0x0000001c04009985 */ /* 0x0001e2000c101b32 */
[----:B------:R-:W-:-:S03]  /*c770*/  ISETP.GE.AND P1, PT, R218, UR4, PT ;  /* 0x00000004da007c0c */ /* 0x000fc6000bf26270 */
[----:B------:R1:W-:Y:S01]  /*c780*/  @!P0 ST.E.64 desc[UR50][R6.64], R32 ;  /* 0x0000002006008985 */ /* 0x0003e2000c101b32 */
[----:B------:R-:W-:Y:S02]  /*c790*/  ISETP.GE.AND P0, PT, R219, UR4, PT ;  /* 0x00000004db007c0c */ /* 0x000fe4000bf06270 */
[CC--:B0-----:R-:W-:Y:S02]  /*c7a0*/  @!P3 LEA R4, P5, R221.reuse, R12.reuse, 0x2 ;  /* 0x0000000cdd04b211 */ /* 0x0c1fe400078a10ff */
[CC--:B-1----:R-:W-:Y:S02]  /*c7b0*/  @!P4 LEA R6, P6, R220.reuse, R12.reuse, 0x2 ;  /* 0x0000000cdc06c211 */ /* 0x0c2fe400078c10ff */
[-C--:B------:R-:W-:Y:S02]  /*c7c0*/  @!P3 LEA.HI.X R5, R221, R11.reuse, R14, 0x2, P5 ;  /* 0x0000000bdd05b211 */ /* 0x080fe400028f140e */
[----:B------:R-:W-:Y:S02]  /*c7d0*/  @!P4 LEA.HI.X R7, R220, R11, R173, 0x2, P6 ;  /* 0x0000000bdc07c211 */ /* 0x000fe400030f14ad */
[----:B------:R-:W-:Y:S01]  /*c7e0*/  @!P2 LEA R8, P6, R217, R12, 0x2 ;  /* 0x0000000cd908a211 */ /* 0x000fe200078c10ff */
[----:B------:R0:W-:Y:S01]  /*c7f0*/  @!P3 ST.E.64 desc[UR50][R4.64], R36 ;  /* 0x000000240400b985 */ /* 0x0001e2000c101b32 */
[----:B------:R-:W-:-:S02]  /*c800*/  ISETP.GE.AND P3, PT, R216, UR4, PT ;  /* 0x00000004d8007c0c */ /* 0x000fc4000bf66270 */
[-C--:B------:R-:W-:Y:S01]  /*c810*/  @!P2 LEA.HI.X R9, R217, R11.reuse, R170, 0x2, P6 ;  /* 0x0000000bd909a211 */ /* 0x080fe200030f14aa */
[----:B------:R1:W-:Y:S01]  /*c820*/  @!P4 ST.E.64 desc[UR50][R6.64], R40 ;  /* 0x000000280600c985 */ /* 0x0003e2000c101b32 */
[CC--:B0-----:R-:W-:Y:S02]  /*c830*/  @!P0 LEA R4, P4, R219.reuse, R12.reuse, 0x2 ;  /* 0x0000000cdb048211 */ /* 0x0c1fe400078810ff */
[C---:B-1----:R-:W-:Y:S02]  /*c840*/  @!P1 LEA R6, P5, R218.reuse, R12, 0x2 ;  /* 0x0000000cda069211 */ /* 0x042fe400078a10ff */
        /* <DEDUP_REMOVED lines=9> */
[CC--:B0-----:R-:W-:Y:S02]  /*c8e0*/  @!P3 LEA R4, P6, R216.reuse, R12.reuse, 0x2 ;  /* 0x0000000cd804b211 */ /* 0x0c1fe400078c10ff */
[CC--:B-1----:R-:W-:Y:S02]  /*c8f0*/  @!P4 LEA R6, P2, R215.reuse, R12.reuse, 0x2 ;  /* 0x0000000cd706c211 */ /* 0x0c2fe400078410ff */
[-C--:B------:R-:W-:Y:S02]  /*c900*/  @!P3 LEA.HI.X R5, R216, R11.reuse, R169, 0x2, P6 ;  /* 0x0000000bd805b211 */ /* 0x080fe400030f14a9 */
[----:B--2---:R-:W-:Y:S02]  /*c910*/  @!P5 LEA R8, P6, R214, R12, 0x2 ;  /* 0x0000000cd608d211 */ /* 0x004fe400078c10ff */
        /* <DEDUP_REMOVED lines=87> */
.L_x_7681:
[----:B------:R-:W-:Y:S05]  /*ce90*/  BSYNC B1 ;  /* 0x0000000000017941 */ /* 0x000fea0003800000 */
.L_x_7680:
        /* <DEDUP_REMOVED lines=10> */
[CC--:B0-----:R-:W-:Y:S02]  /*cf40*/  @!P4 LEA R10, P3, R18.reuse, R3.reuse, 0x2 ;  /* 0x00000003120ac211 */ /* 0x0c1fe400078610ff */
[-C--:B------:R-:W-:Y:S02]  /*cf50*/  @!P2 LEA R4, P6, R223, R3.reuse, 0x2 ;  /* 0x00000003df04a211 */ /* 0x080fe400078c10ff */
[----:B--2-4-:R-:W-:Y:S02]  /*cf60*/  @!P4 LEA.HI.X R11, R18, R20, R175, 0x2, P3 ;  /* 0x00000014120bc211 */ /* 0x014fe400018f14af */
        /* <DEDUP_REMOVED lines=9> */
[----:B------:R-:W-:Y:S01]  /*d000*/  @!P0 LEA.HI.X R9, R221, R20, R14, 0x2, P6 ;  /* 0x00000014dd098211 */ /* 0x000fe200030f140e */
        /* <DEDUP_REMOVED lines=14> */
[-C--:B--2---:R-:W-:Y:S02]  /*d0f0*/  @!P0 LEA R4, P6, R217, R3.reuse, 0x2 ;  /* 0x00000003d9048211 */ /* 0x084fe400078c10ff */
[----:B------:R-:W-:Y:S01]  /*d100*/  ISETP.GE.AND P4, PT, R213, UR4, PT ;  /* 0x00000004d5007c0c */ /* 0x000fe2000bf86270 */
[----:B------:R2:W-:Y:S01]  /*d110*/  @!P5 ST.E.64 desc[UR50][R14.64], R50 ;  /* 0x000000320e00d985 */ /* 0x0005e2000c101b32 */
[----:B---3--:R-:W-:-:S02]  /*d120*/  @!P1 LEA R6, P5, R216, R3, 0x2 ;  /* 0x00000003d8069211 */ /* 0x008fc400078a10ff */
        /* <DEDUP_REMOVED lines=10> */
[CC--:B----4-:R-:W-:Y:S02]  /*d1d0*/  @!P4 LEA R12, P2, R213.reuse, R3.reuse, 0x2 ;  /* 0x00000003d50cc211 */ /* 0x0d0fe400078410ff */
[----:B------:R-:W-:Y:S02]  /*d1e0*/  ISETP.GE.AND P1, PT, R210, UR4, PT ;  /* 0x00000004d2007c0c */ /* 0x000fe4000bf26270 */
[-C--:B------:R-:W-:Y:S02]  /*d1f0*/  @!P3 LEA.HI.X R11, R214, R20.reuse, R167, 0x2, P6 ;  /* 0x00000014d60bb211 */ /* 0x080fe400030f14a7 */
[----:B------:R-:W-:Y:S02]  /*d200*/  @!P4 LEA.HI.X R13, R213, R20, R166, 0x2, P2 ;  /* 0x00000014d50dc211 */ /* 0x000fe400010f14a6 */
[----:B------:R-:W-:Y:S01]  /*d210*/  ISETP.GE.AND P2, PT, R209, UR4, PT ;  /* 0x00000004d1007c0c */ /* 0x000fe2000bf46270 */
[----:B------:R-:W-:Y:S01]  /*d220*/  @!P3 ST.E.64 desc[UR50][R10.64], R66 ;  /* 0x000000420a00b985 */ /* 0x000fe2000c101b32 */
[----:B--2---:R-:W-:-:S03]  /*d230*/  @!P5 LEA R14, P6, R212, R3, 0x2 ;  /* 0x00000003d40ed211 */ /* 0x004fc600078c10ff */
[----:B------:R2:W-:Y:S01]  /*d240*/  @!P4 ST.E.64 desc[UR50][R12.64], R70 ;  /* 0x000000460c00c985 */ /* 0x0005e2000c101b32 */
[-C--:B------:R-:W-:Y:S02]  /*d250*/  @!P5 LEA.HI.X R15, R212, R20.reuse, R165, 0x2, P6 ;  /* 0x00000014d40fd211 */ /* 0x080fe400030f14a5 */
[CC--:B0-----:R-:W-:Y:S02]  /*d260*/  @!P0 LEA R4, P4, R211.reuse, R3.reuse, 0x2 ;  /* 0x00000003d3048211 */ /* 0x0c1fe400078810ff */
[-C--:B---3--:R-:W-:Y:S01]  /*d270*/  @!P1 LEA R6, P3, R210, R3.reuse, 0x2 ;  /* 0x00000003d2069211 */ /* 0x088fe200078610ff */
        /* <DEDUP_REMOVED lines=23> */
[-C--:B---3--:R-:W-:Y:S02]  /*d3f0*/  @!P2 LEA R4, P6, R205, R3.reuse, 0x2 ;  /* 0x00000003cd04a211 */ /* 0x088fe400078c10ff */
[----:B------:R-:W-:Y:S01]  /*d400*/  ISETP.GE.AND P4, PT, R201, UR4, PT ;  /* 0x00000004c9007c0c */ /* 0x000fe2000bf86270 */
[----:B------:R3:W-:Y:S01]  /*d410*/  @!P3 ST.E.64 desc[UR50][R14.64], R98 ;  /* 0x000000620e00b985 */ /* 0x0007e2000c101b32 */
[-C--:B-1----:R-:W-:Y:S02]  /*d420*/  @!P1 LEA R6, P3, R204, R3.reuse, 0x2 ;  /* 0x00000003cc069211 */ /* 0x082fe400078610ff */
[----:B------:R-:W-:Y:S02]  /*d430*/  @!P2 LEA.HI.X R5, R205, R20, R158, 0x2, P6 ;  /* 0x00000014cd05a211 */ /* 0x000fe400030f149e */
[----:B--2---:R-:W-:-:S02]  /*d440*/  @!P0 LEA R8, P6, R203, R3, 0x2 ;  /* 0x00000003cb088211 */ /* 0x004fc400078c10ff */
[-C--:B------:R-:W-:Y:S01]  /*d450*/  @!P1 LEA.HI.X R7, R204, R20.reuse, R157, 0x2, P3 ;  /* 0x00000014cc079211 */ /* 0x080fe200018f149d */
[----:B------:R1:W-:Y:S01]  /*d460*/  @!P2 ST.E.64 desc[UR50][R4.64], R102 ;  /* 0x000000660400a985 */ /* 0x0003e2000c101b32 */
[----:B------:R-:W-:Y:S02]  /*d470*/  ISETP.GE.AND P3, PT, R200, UR4, PT ;  /* 0x00000004c8007c0c */ /* 0x000fe4000bf66270 */
[----:B------:R-:W-:Y:S01]  /*d480*/  @!P0 LEA.HI.X R9, R203, R20, R156, 0x2, P6 ;  /* 0x00000014cb098211 */ /* 0x000fe200030f149c */
[----:B------:R2:W-:Y:S01]  /*d490*/  @!P1 ST.E.64 desc[UR50][R6.64], R106 ;  /* 0x0000006a06009985 */ /* 0x0005e2000c101b32 */
[-C--:B0-----:R-:W-:Y:S02]  /*d4a0*/  @!P5 LEA R10, P1, R202, R3.reuse, 0x2 ;  /* 0x00000003ca0ad211 */ /* 0x081fe400078210ff */
[----:B----4-:R-:W-:Y:S01]  /*d4b0*/  @!P4 LEA R12, P2, R201, R3, 0x2 ;  /* 0x00000003c90cc211 */ /* 0x010fe200078410ff */
[----:B------:R0:W-:Y:S01]  /*d4c0*/  @!P0 ST.E.64 desc[UR50][R8.64], R110 ;  /* 0x0000006e08008985 */ /* 0x0001e2000c101b32 */
[----:B------:R-:W-:-:S02]  /*d4d0*/  ISETP.GE.AND P0, PT, R199, UR4, PT ;  /* 0x00000004c7007c0c */ /* 0x000fc4000bf06270 */
[-C--:B------:R-:W-:Y:S02]  /*d4e0*/  @!P5 LEA.HI.X R11, R202, R20.reuse, R155, 0x2, P1 ;  /* 0x00000014ca0bd211 */ /* 0x080fe400008f149b */
        /* <DEDUP_REMOVED lines=13> */
[-C--:B--2---:R-:W-:Y:S01]  /*d5c0*/  @!P1 LEA R6, P6, R198, R3.reuse, 0x2 ;  /* 0x00000003c6069211 */ /* 0x084fe200078c10ff */
[----:B------:R2:W-:Y:S02]  /*d5d0*/  @!P0 ST.E.64 desc[UR50][R4.64], R126 ;  /* 0x0000007e04008985 */ /* 0x0005e4000c101b32 */
[----:B0-----:R-:W-:-:S02]  /*d5e0*/  @!P4 LEA R8, P0, R197, R3, 0x2 ;  /* 0x00000003c508c211 */ /* 0x001fc400078010ff */
[-C--:B------:R-:W-:Y:S02]  /*d5f0*/  @!P1 LEA.HI.X R7, R198, R20.reuse, R21, 0x2, P6 ;  /* 0x00000014c6079211 */ /* 0x080fe400030f1415 */
[-C--:B---3--:R-:W-:Y:S02]  /*d600*/  @!P3 LEA R10, P6, R196, R3.reuse, 0x2 ;  /* 0x00000003c40ab211 */ /* 0x088fe400078c10ff */
[-C--:B------:R-:W-:Y:S01]  /*d610*/  @!P4 LEA.HI.X R9, R197, R20.reuse, R229, 0x2, P0 ;  /* 0x00000014c509c211 */ /* 0x080fe200000f14e5 */
[----:B------:R2:W-:Y:S01]  /*d620*/  @!P1 ST.E.64 desc[UR50][R6.64], R130 ;  /* 0x0000008206009985 */ /* 0x0005e2000c101b32 */
[-C--:B----4-:R-:W-:Y:S02]  /*d630*/  @!P2 LEA R12, P1, R195, R3.reuse, 0x2 ;  /* 0x00000003c30ca211 */ /* 0x090fe400078210ff */
        /* <DEDUP_REMOVED lines=14> */
.L_x_7673:
        /* <DEDUP_REMOVED lines=22> */
[----:B------:R-:W1:Y:S10]  /*d880*/  S2R R3, SR_TID.X ;  /* 0x0000000000037919 */ /* 0x000e740000002100 */
[----:B------:R-:W-:Y:S01]  /*d890*/  @!UP1 ULDC UR9, c[0x0][0xad4] ;  /* 0x0002b50000099ab9 */ /* 0x000fe20000000800 */
[----:B--2---:R-:W-:Y:S01]  /*d8a0*/  @P1 R2UR UR4, R8 ;  /* 0x00000000080412ca */ /* 0x004fe200000e0000 */
[----:B-1----:R-:W-:-:S05]  /*d8b0*/  VIADD R8, R3, 0xffffff80 ;  /* 0xffffff8003087836 */ /* 0x002fca0000000000 */
[----:B------:R-:W-:-:S07]  /*d8c0*/  ISETP.GT.AND P0, PT, R8, 0x3f, PT ;  /* 0x0000003f0800780c */ /* 0x000fce0003f04270 */
[----:B------:R-:W-:Y:S01]  /*d8d0*/  USHF.R.S32.HI UR22, URZ, 0x1f, UR4 ;  /* 0x0000001f3f167899 */ /* 0x000fe20008011404 */
[----:B0-----:R-:W-:Y:S11]  /*d8e0*/  @P2 BRA `(.L_x_7682) ;  /* 0x0000000000102947 */ /* 0x001ff60003800000 */
[----:B------:R-:W-:Y:S05]  /*d8f0*/  @!P1 BRA `(.L_x_7682) ;  /* 0x00000000000c9947 */ /* 0x000fea0003800000 */
[----:B------:R-:W2:Y:S04]  /*d900*/  LDG.E R3, desc[UR50][R4.64] ;  /* 0x0000003204037981 */ /* 0x000ea8000c1e1900 */
[----:B-----5:R-:W2:Y:S02]  /*d910*/  LDG.E R0, desc[UR50][R4.64+0x4] ;  /* 0x0000043204007981 */ /* 0x020ea4000c1e1900 */
[----:B--2---:R-:W-:-:S07]  /*d920*/  IMAD.IADD R0, R0, 0x1, -R3 ;  /* 0x0000000100007824 */ /* 0x004fce00078e0a03 */
.L_x_7682:
[----:B------:R-:W-:Y:S01]  /*d930*/  USEL UR41, UR41, URZ, !UP0 ;  /* 0x0000003f29297287 */ /* 0x000fe2000c000000 */
[----:B------:R-:W-:Y:S01]  /*d940*/  BSSY B1, `(.L_x_7683) ;  /* 0x0000039000017945 */ /* 0x000fe20003800000 */
[----:B------:R-:W-:-:S03]  /*d950*/  USEL UR42, UR42, URZ, !UP0 ;  /* 0x0000003f2a2a7287 */ /* 0x000fc6000c000000 */
[----:B------:R-:W-:Y:S09]  /*d960*/  @P0 BRA `(.L_x_7684) ;  /* 0x0000000000d80947 */ /* 0x000ff20003800000 */
        /* <DEDUP_REMOVED lines=18> */
[----:B------:R-:W-:Y:S02]  /*da90*/  UIMAD UR15, UR15, UR41, URZ ;  /* 0x000000290f0f72a4 */ /* 0x000fe4000f8e023f */
[----:B------:R-:W-:-:S02]  /*daa0*/  UIMAD.WIDE.U32 UR12, UR10, UR44, URZ ;  /* 0x0000002c0a0c72a5 */ /* 0x000fc4000f8e003f */
        /* <DEDUP_REMOVED lines=14> */
[----:B------:R-:W-:Y:S01]  /*db90*/  UIADD3.X UR8, UR8, UR19, UR22, UP1, UP2 ;  /* 0x0000001308087290 */ /* 0x000fe20008fe4416 */
[----:B------:R-:W-:Y:S01]  /*dba0*/  IMAD.U32 R5, RZ, RZ, UR21 ;  /* 0x00000015ff057e24 */ /* 0x000fe2000f8e00ff */
[--C-:B------:R-:W-:Y:S01]  /*dbb0*/  SHF.R.S32.HI R5, RZ, 0x1f, R3.reuse ;  /* 0x0000001fff057819 */ /* 0x100fe20000011403 */
[----:B------:R-:W-:Y:S01]  /*dbc0*/  IMAD.MOV R7, RZ, RZ, -R3 ;  /* 0x000000ffff077224 */ /* 0x000fe200078e0a03 */
[----:B------:R-:W-:Y:S01]  /*dbd0*/  IADD3 R4, P0, P1, R3, UR12, R4 ;  /* 0x0000000c03047c10 */ /* 0x000fe2000f91e004 */
[----:B------:R-:W-:Y:S01]  /*dbe0*/  ULDC.64 UR10, c[0x0][UR18+0x210] ;  /* 0x00008400120a7abb */ /* 0x000fe20008000a00 */
[----:B------:R-:W-:Y:S01]  /*dbf0*/  ULDC.64 UR12, c[0x0][0xba8] ;  /* 0x0002ea00000c7ab9 */ /* 0x000fe20000000a00 */
[----:B------:R-:W-:Y:S01]  /*dc00*/  IMAD R7, R9, R7, R6 ;  /* 0x0000000709077224 */ /* 0x000fe200078e0206 */
[----:B------:R-:W-:Y:S01]  /*dc10*/  IADD3.X R5, R5, UR8, R10, P0, P1 ;  /* 0x0000000805057c10 */ /* 0x000fe200087e240a */
[----:B------:R-:W-:Y:S01]  /*dc20*/  @!UP0 ULDC UR12, c[0x0][0xb50] ;  /* 0x0002d400000c8ab9 */ /* 0x000fe20000000800 */
[----:B------:R-:W-:Y:S01]  /*dc30*/  @!UP0 ULDC UR13, c[0x0][0xb54] ;  /* 0x0002d500000d8ab9 */ /* 0x000fe20000000800 */
[C---:B------:R-:W-:Y:S01]  /*dc40*/  IMAD R6, R7.reuse, UR11, RZ ;  /* 0x0000000b07067c24 */ /* 0x040fe2000f8e02ff */
[----:B------:R-:W-:Y:S01]  /*dc50*/  SHF.R.S32.HI R3, RZ, 0x1f, R7 ;  /* 0x0000001fff037819 */ /* 0x000fe20000011407 */
[----:B------:R-:W-:-:S04]  /*dc60*/  IMAD.WIDE.U32 R4, R7, UR10, R4 ;  /* 0x0000000a07047c25 */ /* 0x000fc8000f8e0004 */
[----:B------:R-:W-:Y:S01]  /*dc70*/  IMAD R3, R3, UR10, R6 ;  /* 0x0000000a03037c24 */ /* 0x000fe2000f8e0206 */
[----:B------:R-:W-:-:S03]  /*dc80*/  LEA R6, P0, R4, UR12, 0x2 ;  /* 0x0000000c04067c11 */ /* 0x000fc6000f8010ff */
[----:B------:R-:W-:-:S05]  /*dc90*/  IMAD.IADD R3, R5, 0x1, R3 ;  /* 0x0000000105037824 */ /* 0x000fca00078e0203 */
[----:B------:R-:W-:Y:S01]  /*dca0*/  LEA.HI.X R7, R4, UR13, R3, 0x2, P0 ;  /* 0x0000000d04077c11 */ /* 0x000fe200080f1403 */
[----:B------:R-:W-:-:S05]  /*dcb0*/  IMAD.MOV.U32 R3, RZ, RZ, -0x800000 ;  /* 0xff800000ff037424 */ /* 0x000fca00078e00ff */
[----:B------:R0:W-:Y:S02]  /*dcc0*/  STG.E desc[UR50][R6.64], R3 ;  /* 0x0000000306007986 */ /* 0x0001e4000c101932 */
.L_x_7684:
[----:B------:R-:W-:Y:S05]  /*dcd0*/  BSYNC B1 ;  /* 0x0000000000017941 */ /* 0x000fea0003800000 */
.L_x_7683:
[----:B------:R-:W-:-:S06]  /*dce0*/  UISETP.GT.AND UP0, UPT, UR9, 0x1, UPT ;  /* 0x000000010900788c */ /* 0x000fcc000bf04270 */
[----:B------:R-:W-:-:S13]  /*dcf0*/  PLOP3.LUT P0, PT, PT, PT, UP0, 0x80, 0x0 ;  /* 0x000000000000781c */ /* 0x000fda0003f0f008 */
[----:B------:R-:W-:Y:S05]  /*dd00*/  @P0 BRA `(.L_x_7679) ;  /* 0x00000008008c0947 */ /* 0x000fea0003800000 */
[----:B------:R-:W1:Y:S01]  /*dd10*/  LDC R11, c[0x0][0xbe8] ;  /* 0x0002fa00ff0b7b82 */ /* 0x000e620000000800 */
[----:B0-----:R-:W-:Y:S01]  /*dd20*/  SHF.R.S32.HI R3, RZ, 0x1f, R8 ;  /* 0x0000001fff037819 */ /* 0x001fe20000011408 */
[----:B------:R-:W-:Y:S01]  /*dd30*/  ULDC UR14, c[0x0][0xac8] ;  /* 0x0002b200000e7ab9 */ /* 0x000fe20000000800 */
[----:B------:R-:W-:Y:S01]  /*dd40*/  ULDC.64 UR12, c[0x0][0xaa0] ;  /* 0x0002a800000c7ab9 */ /* 0x000fe20000000a00 */
[----:B------:R-:W-:Y:S01]  /*dd50*/  ISETP.GE.AND P1, PT, R192, UR14, PT ;  /* 0x0000000ec0007c0c */ /* 0x000fe2000bf26270 */
[----:B------:R-:W-:Y:S01]  /*dd60*/  UIMAD UR10, UR22, UR12, URZ ;  /* 0x0000000c160a72a4 */ /* 0x000fe2000f8e023f */
[----:B------:R-:W-:Y:S01]  /*dd70*/  LEA.HI R6, R3, R8, RZ, 0x3 ;  /* 0x0000000803067211 */ /* 0x000fe200078f18ff */
[----:B------:R-:W-:Y:S01]  /*dd80*/  UIMAD.WIDE.U32 UR8, UR4, UR12, URZ ;  /* 0x0000000c040872a5 */ /* 0x000fe2000f8e003f */
[----:B------:R-:W-:Y:S01]  /*dd90*/  SEL R4, RZ, 0xffffffff, P1 ;  /* 0xffffffffff047807 */ /* 0x000fe20000800000 */
[----:B------:R-:W-:Y:S01]  /*dda0*/  UIMAD UR10, UR4, UR13, UR10 ;  /* 0x0000000d040a72a4 */ /* 0x000fe2000f8e020a */
[----:B------:R-:W-:Y:S01]  /*ddb0*/  LOP3.LUT R3, R6, 0xfffffff8, RZ, 0xc0, !PT ;  /* 0xfffffff806037812 */ /* 0x000fe200078ec0ff */
[C---:B------:R-:W-:Y:S01]  /*ddc0*/  VIADD R29, R2.reuse, 0xc0 ;  /* 0x000000c0021d7836 */ /* 0x040fe20000000000 */
[----:B------:R-:W-:Y:S01]  /*ddd0*/  ISETP.GE.AND P2, PT, R2, UR14, PT ;  /* 0x0000000e02007c0c */ /* 0x000fe2000bf46270 */
[----:B------:R-:W-:Y:S01]  /*dde0*/  IMAD.SHL.U32 R4, R4, 0x2, RZ ;  /* 0x0000000204047824 */ /* 0x000fe200078e00ff */
[----:B------:R-:W-:Y:S01]  /*ddf0*/  SHF.R.S32.HI R13, RZ, 0x3, R6 ;  /* 0x00000003ff0d7819 */ /* 0x000fe20000011406 */
[----:B------:R-:W-:Y:S01]  /*de00*/  IMAD.IADD R8, R8, 0x1, -R3 ;  /* 0x0000000108087824 */ /* 0x000fe200078e0a03 */
[----:B------:R-:W-:Y:S01]  /*de10*/  SEL R3, RZ, 0x1, P2 ;  /* 0x00000001ff037807 */ /* 0x000fe20001000000 */
[----:B------:R-:W-:Y:S01]  /*de20*/  UIADD3 UR9, UR9, UR10, URZ ;  /* 0x0000000a09097290 */ /* 0x000fe2000fffe03f */
[----:B------:R-:W-:Y:S01]  /*de30*/  ISETP.GE.AND P1, PT, R187, UR14, PT ;  /* 0x0000000ebb007c0c */ /* 0x000fe2000bf26270 */
[----:B------:R-:W-:Y:S01]  /*de40*/  ULDC.64 UR12, c[0x0][0xae8] ;  /* 0x0002ba00000c7ab9 */ /* 0x000fe20000000a00 */
[----:B------:R-:W-:Y:S01]  /*de50*/  LOP3.LUT R6, R4, 0x2, R3, 0xe2, !PT ;  /* 0x0000000204067812 */ /* 0x000fe200078ee203 */
[----:B------:R-:W-:Y:S01]  /*de60*/  IMAD R3, R8, 0x20, R13 ;  /* 0x0000002008037824 */ /* 0x000fe200078e020d */
[----:B------:R-:W-:Y:S01]  /*de70*/  SEL R4, RZ, 0xffffffff, P1 ;  /* 0xffffffffff047807 */ /* 0x000fe20000800000 */
[----:B------:R-:W-:Y:S01]  /*de80*/  UIMAD.WIDE.U32 UR8, UR44, UR12, UR8 ;  /* 0x0000000c2c0872a5 */ /* 0x000fe2000f8e0008 */
[----:B-1----:R-:W-:Y:S01]  /*de90*/  ISETP.NE.AND P0, PT, R11, 0x1, PT ;  /* 0x000000010b00780c */ /* 0x002fe20003f05270 */
[----:B------:R-:W-:Y:S01]  /*dea0*/  VIADD R8, R3, UR45 ;  /* 0x0000002d03087c36 */ /* 0x000fe20008000000 */
[----:B------:R-:W-:Y:S01]  /*deb0*/  ISETP.GE.AND P1, PT, R29, UR14, PT ;  /* 0x0000000e1d007c0c */ /* 0x000fe2000bf26270 */
[----:B------:R-:W-:Y:S01]  /*dec0*/  IMAD.SHL.U32 R9, R4, 0x4, RZ ;  /* 0x0000000404097824 */ /* 0x000fe200078e00ff */
[----:B------:R-:W-:Y:S01]  /*ded0*/  ULDC.64 UR10, c[0x0][0xaf0] ;  /* 0x0002bc00000a7ab9 */ /* 0x000fe20000000a00 */
[----:B------:R-:W-:Y:S01]  /*dee0*/  UIMAD UR9, UR44, UR13, UR9 ;  /* 0x0000000d2c0972a4 */ /* 0x000fe2000f8e0209 */
[----:B------:R-:W-:Y:S01]  /*def0*/  IMAD.MOV.U32 R3, RZ, RZ, R8 ;  /* 0x000000ffff037224 */ /* 0x000fe200078e0008 */
[----:B------:R-:W-:Y:S01]  /*df00*/  UIMAD UR42, UR42, UR10, URZ ;  /* 0x0000000a2a2a72a4 */ /* 0x000fe2000f8e023f */
[C---:B------:R-:W-:Y:S01]  /*df10*/  VIADD R33, R2.reuse, 0x100 ;  /* 0x0000010002217836 */ /* 0x040fe20000000000 */
[----:B------:R-:W-:Y:S01]  /*df20*/  UIMAD.WIDE.U32 UR8, UR41, UR10, UR8 ;  /* 0x0000000a290872a5 */ /* 0x000fe2000f8e0008 */
[----:B------:R-:W-:Y:S01]  /*df30*/  LOP3.LUT R6, R9, 0x4, R6, 0xe2, !PT ;  /* 0x0000000409067812 */ /* 0x000fe200078ee206 */
[----:B------:R-:W-:Y:S01]  /*df40*/  UIMAD UR4, UR41, UR11, UR42 ;  /* 0x0000000b290472a4 */ /* 0x000fe2000f8e022a */
[C---:B------:R-:W-:Y:S01]  /*df50*/  VIADD R35, R2.reuse, 0x140 ;  /* 0x0000014002237836 */ /* 0x040fe20000000000 */
[----:B------:R-:W0:Y:S01]  /*df60*/  @P0 LDC R5, c[0x0][0xbec] ;  /* 0x0002fb00ff050b82 */ /* 0x000e220000000800 */
[----:B------:R-:W-:Y:S01]  /*df70*/  VIADD R27, R2, 0x180 ;  /* 0x00000180021b7836 */ /* 0x000fe20000000000 */
[----:B------:R-:W-:Y:S01]  /*df80*/  UIADD3 UR4, UR9, UR4, URZ ;  /* 0x0000000409047290 */ /* 0x000fe2000fffe03f */
[----:B-----5:R-:W-:Y:S01]  /*df90*/  IMAD R25, R0, R11, RZ ;  /* 0x0000000b00197224 */ /* 0x020fe200078e02ff */
[----:B------:R-:W-:Y:S01]  /*dfa0*/  BSSY B1, `(.L_x_7685) ;  /* 0x0000055000017945 */ /* 0x000fe20003800000 */
[----:B------:R-:W-:Y:S01]  /*dfb0*/  VIADD R26, R13, UR45 ;  /* 0x0000002d0d1a7c36 */ /* 0x000fe20008000000 */
[----:B------:R-:W-:Y:S01]  /*dfc0*/  SHF.R.S32.HI R30, RZ, 0x1f, R187 ;  /* 0x0000001fff1e7819 */ /* 0x000fe200000114bb */
[----:B------:R-:W-:Y:S01]  /*dfd0*/  VIADD R31, R2, 0x1c0 ;  /* 0x000001c0021f7836 */ /* 0x000fe20000000000 */
[----:B------:R-:W1:Y:S01]  /*dfe0*/  @P0 LDC R7, c[0x0][0xbf0] ;  /* 0x0002fc00ff070b82 */ /* 0x000e620000000800 */
[----:B------:R-:W-:-:S02]  /*dff0*/  SHF.R.S32.HI R28, RZ, 0x1f, R27 ;  /* 0x0000001fff1c7819 */ /* 0x000fc4000001141b */
[----:B------:R-:W-:Y:S02]  /*e000*/  SHF.R.S32.HI R32, RZ, 0x1f, R29 ;  /* 0x0000001fff207819 */ /* 0x000fe4000001141d */
[----:B------:R-:W-:Y:S02]  /*e010*/  SHF.R.S32.HI R34, RZ, 0x1f, R31 ;  /* 0x0000001fff227819 */ /* 0x000fe4000001141f */
[----:B------:R-:W-:Y:S02]  /*e020*/  SHF.R.S32.HI R36, RZ, 0x1f, R35 ;  /* 0x0000001fff247819 */ /* 0x000fe40000011423 */
[----:B------:R-:W-:Y:S02]  /*e030*/  SHF.R.S32.HI R37, RZ, 0x1f, R33 ;  /* 0x0000001fff257819 */ /* 0x000fe40000011421 */
[----:B------:R-:W-:Y:S01]  /*e040*/  SHF.R.S32.HI R38, RZ, 0x1f, R192 ;  /* 0x0000001fff267819 */ /* 0x000fe200000114c0 */
[----:B0-----:R-:W-:Y:S01]  /*e050*/  @P0 IMAD.HI.U32 R4, R8, R5, RZ ;  /* 0x0000000508040227 */ /* 0x001fe200078e00ff */
[----:B------:R-:W-:-:S02]  /*e060*/  SEL R5, RZ, 0xffffffff, P1 ;  /* 0xffffffffff057807 */ /* 0x000fc40000800000 */
        /* <DEDUP_REMOVED lines=72> */
.L_x_7686:
[----:B------:R-:W-:Y:S05]  /*e4f0*/  BSYNC B1 ;  /* 0x0000000000017941 */ /* 0x000fea0003800000 */
.L_x_7685:
        /* <DEDUP_REMOVED lines=36> */
.L_x_7679:
[----:B------:R-:W-:Y:S05]  /*e740*/  BSYNC B0 ;  /* 0x0000000000007941 */ /* 0x000fea0003800000 */
.L_x_7672:
[----:B------:R-:W-:Y:S02]  /*e750*/  ULDC UR4, c[0x0][0xc3c] ;  /* 0x00030f0000047ab9 */ /* 0x000fe40000000800 */
[----:B------:R-:W-:-:S06]  /*e760*/  UISETP.GE.AND UP0, UPT, UR7, UR4, UPT ;  /* 0x000000040700728c */ /* 0x000fcc000bf06270 */
[----:B------:R-:W-:-:S13]  /*e770*/  PLOP3.LUT P0, PT, PT, PT, UP0, 0x80, 0x0 ;  /* 0x000000000000781c */ /* 0x000fda0003f0f008 */
[----:B------:R-:W-:Y:S05]  /*e780*/  @!P0 BRA `(.L_x_7687) ;  /* 0xffffff2800cc8947 */ /* 0x000fea000383ffff */
[----:B------:R-:W-:Y:S05]  /*e790*/  EXIT ;  /* 0x000000000000794d */ /* 0x000fea0003800000 */
.L_x_7617:
        /* <DEDUP_REMOVED lines=16> */
.L_x_7688:
        /* <DEDUP_REMOVED lines=43> */
.L_x_7692:
        /* <DEDUP_REMOVED lines=35> */
.L_x_7690:
        /* <DEDUP_REMOVED lines=13> */
.L_x_7693:
        /* <DEDUP_REMOVED lines=62> */
.L_x_7694:
        /* <DEDUP_REMOVED lines=61> */
.L_x_7695:
[----:B------:R-:W-:-:S05]  /*f600*/  LOP3.LUT R25, RZ, R2, RZ, 0x33, !PT ;  /* 0x00000002ff197212 */ /* 0x000fca00078e33ff */
[----:B------:R-:W-:Y:S01]  /*f610*/  IMAD.IADD R25, R6, 0x1, R25 ;  /* 0x0000000106197824 */ /* 0x000fe200078e0219 */
[----:B------:R-:W-:Y:S06]  /*f620*/  BRA `(.L_x_7696) ;  /* 0x0000000000147947 */ /* 0x000fec0003800000 */
.L_x_7691:
[----:B------:R-:W-:Y:S01]  /*f630*/  ULDC UR4, c[0x0][0xc3c] ;  /* 0x00030f0000047ab9 */ /* 0x000fe20000000800 */
[----:B------:R-:W-:Y:S02]  /*f640*/  IMAD.MOV.U32 R25, RZ, RZ, RZ ;  /* 0x000000ffff197224 */ /* 0x000fe400078e00ff */
[----:B------:R-:W-:Y:S02]  /*f650*/  IMAD.U32 R24, RZ, RZ, UR6 ;  /* 0x00000006ff187e24 */ /* 0x000fe4000f8e00ff */
[----:B------:R-:W-:Y:S02]  /*f660*/  IMAD.MOV.U32 R26, RZ, RZ, RZ ;  /* 0x000000ffff1a7224 */ /* 0x000fe400078e00ff */
[----:B------:R-:W-:-:S07]  /*f670*/  IMAD.U32 R27, RZ, RZ, UR4 ;  /* 0x00000004ff1b7e24 */ /* 0x000fce000f8e00ff */
.L_x_7696:
[----:B------:R-:W-:-:S13]  /*f680*/  ISETP.NE.AND P0, PT, R7, RZ, PT ;  /* 0x000000ff0700720c */ /* 0x000fda0003f05270 */
[----:B------:R-:W0:Y:S01]  /*f690*/  @!P0 S2R R3, SR_CgaCtaId ;  /* 0x0000000000038919 */ /* 0x000e220000008800 */
[----:B------:R-:W-:-:S04]  /*f6a0*/  @!P0 MOV R2, 0x400 ;  /* 0x0000040000028802 */ /* 0x000fc80000000f00 */
[----:B0-----:R-:W-:-:S05]  /*f6b0*/  @!P0 LEA R2, R3, R2, 0x18 ;  /* 0x0000000203028211 */ /* 0x001fca00078ec0ff */
[----:B------:R0:W-:Y:S01]  /*f6c0*/  @!P0 STS.128 [R2+0x28cd0], R24 ;  /* 0x028cd01802008388 */ /* 0x0001e20000000c00 */
[----:B------:R-:W-:Y:S06]  /*f6d0*/  BAR.ARV 0x5, 0x180 ;  /* 0x0146000000007b1d */ /* 0x000fec0000002000 */
.L_x_7689:
[----:B------:R2:W-:Y:S01]  /*f6e0*/  STL [R1+0x20], RZ ;  /* 0x000020ff01007387 */ /* 0x0005e20000100800 */
[----:B------:R-:W-:Y:S01]  /*f6f0*/  ULDC UR4, c[0x0][0xc3c] ;  /* 0x00030f0000047ab9 */ /* 0x000fe20000000800 */
[----:B------:R-:W-:Y:S01]  /*f700*/  IMAD.MOV.U32 R22, RZ, RZ, 0x1 ;  /* 0x00000001ff167424 */ /* 0x000fe200078e00ff */
[----:B-1----:R-:W-:Y:S01]  /*f710*/  ISETP.GE.AND P0, PT, R27, UR4, PT ;  /* 0x000000041b007c0c */ /* 0x002fe2000bf06270 */
[----:B------:R-:W-:-:S12]  /*f720*/  IMAD.MOV.U32 R18, RZ, RZ, RZ ;  /* 0x000000ffff127224 */ /* 0x000fd800078e00ff */
[----:B--2---:R-:W-:Y:S05]  /*f730*/  @P0 BRA `(.L_x_7697) ;  /* 0x0000004c00f80947 */ /* 0x004fea0003800000 */
[----:B------:R-:W1:Y:S01]  /*f740*/  S2UR UR5, SR_CgaCtaId ;  /* 0x00000000000579c3 */ /* 0x000e620000008800 */
[C---:B0-----:R-:W-:Y:S01]  /*f750*/  IMAD.SHL.U32 R2, R0.reuse, 0x8, RZ ;  /* 0x0000000800027824 */ /* 0x041fe200078e00ff */
        /* <DEDUP_REMOVED lines=18> */
[----:B-1----:R-:W-:Y:S01]  /*f880*/  ULEA UR4, UR5, UR4, 0x18 ;  /* 0x0000000405047291 */ /* 0x002fe2000f8ec03f */
[C---:B------:R-:W-:Y:S02]  /*f890*/  LOP3.LUT R2, R0.reuse, 0x100, RZ, 0xfc, !PT ;  /* 0x0000010000027812 */ /* 0x040fe400078efcff */
[C---:B------:R-:W-:Y:S02]  /*f8a0*/  LOP3.LUT R4, R0.reuse, 0x140, RZ, 0xfc, !PT ;  /* 0x0000014000047812 */ /* 0x040fe400078efcff */
[C---:B------:R-:W-:Y:S01]  /*f8b0*/  LOP3.LUT R3, R0.reuse, 0x180, RZ, 0xfc, !PT ;  /* 0x0000018000037812 */ /* 0x040fe200078efcff */
[----:B------:R-:W-:Y:S01]  /*f8c0*/  IMAD.U32 R17, RZ, RZ, UR4 ;  /* 0x00000004ff117e24 */ /* 0x000fe2000f8e00ff */
[----:B------:R-:W-:-:S03]  /*f8d0*/  LOP3.LUT R2, R0, 0x1c0, RZ, 0xfc, !PT ;  /* 0x000001c000027812 */ /* 0x000fc600078efcff */
[----:B------:R-:W-:-:S05]  /*f8e0*/  IMAD R0, R33, 0x2, R17 ;  /* 0x0000000221007824 */ /* 0x000fca00078e0211 */
[----:B------:R0:W-:Y:S02]  /*f8f0*/  STL [R1+0x28], R0 ;  /* 0x0000280001007387 */ /* 0x0001e40000100800 */
.L_x_7760:
[----:B-1----:R-:W1:Y:S02]  /*f900*/  LDC.64 R2, c[0x0][0xc88] ;  /* 0x00032200ff027b82 */ /* 0x002e640000000a00 */
[----:B-1----:R-:W-:-:S05]  /*f910*/  IMAD.WIDE R2, R27, 0x4, R2 ;  /* 0x000000041b027825 */ /* 0x002fca00078e0202 */
[----:B------:R-:W0:Y:S01]  /*f920*/  LDG.E R29, desc[UR50][R2.64] ;  /* 0x00000032021d7981 */ /* 0x000e22000c1e1900 */
[----:B------:R-:W-:Y:S05]  /*f930*/  YIELD ;  /* 0x0000000000007946 */ /* 0x000fea0003800000 */
[----:B------:R-:W-:Y:S01]  /*f940*/  ULDC.64 UR4, c[0x0][0xa28] ;  /* 0x00028a0000047ab9 */ /* 0x000fe20000000a00 */
[----:B------:R-:W-:Y:S01]  /*f950*/  IMAD.MOV.U32 R31, RZ, RZ, RZ ;  /* 0x000000ffff1f7224 */ /* 0x000fe200078e00ff */
[----:B------:R-:W-:Y:S01]  /*f960*/  ISETP.NE.U32.AND P0, PT, RZ, UR4, PT ;  /* 0x00000004ff007c0c */ /* 0x000fe2000bf05070 */
[----:B------:R-:W-:-:S03]  /*f970*/  ULDC.64 UR6, c[0x0][0xa18] ;  /* 0x0002860000067ab9 */ /* 0x000fc60000000a00 */
[----:B------:R-:W-:Y:S01]  /*f980*/  ISETP.NE.AND.EX P0, PT, RZ, UR5, PT, P0 ;  /* 0x00000005ff007c0c */ /* 0x000fe2000bf05300 */
[----:B------:R-:W-:Y:S01]  /*f990*/  IMAD.MOV.U32 R37, RZ, RZ, RZ ;  /* 0x000000ffff257224 */ /* 0x000fe200078e00ff */
[----:B0-----:R-:W-:-:S11]  /*f9a0*/  SHF.R.S32.HI R0, RZ, 0x1f, R29 ;  /* 0x0000001fff007819 */ /* 0x001fd6000001141d */
        /* <DEDUP_REMOVED lines=37> */
.L_x_7698:
        /* <DEDUP_REMOVED lines=9> */
.L_x_7699:
        /* <DEDUP_REMOVED lines=9> */
.L_x_7700:
[----:B------:R-:W3:Y:S01]  /*fd20*/  LDL R4, [R1+0x4] ;  /* 0x0000040001047983 */ /* 0x000ee20000100800 */
[----:B012---:R-:W0:Y:S01]  /*fd30*/  LDC R0, c[0x0][0x448] ;  /* 0x00011200ff007b82 */ /* 0x007e220000000800 */
[----:B-----5:R-:W-:Y:S01]  /*fd40*/  IMAD.IADD R28, R28, 0x1, -R31 ;  /* 0x000000011c1c7824 */ /* 0x020fe200078e0a1f */
[----:B------:R-:W-:Y:S01]  /*fd50*/  LOP3.LUT R16, R16, 0xfffffdff, RZ, 0xc0, !PT ;  /* 0xfffffdff10107812 */ /* 0x000fe200078ec0ff */
[----:B------:R-:W-:Y:S01]  /*fd60*/  BSSY B0, `(.L_x_7701) ;  /* 0x0000037000007945 */ /* 0x000fe20003800000 */
[----:B0-----:R-:W-:Y:S01]  /*fd70*/  ISETP.NE.AND P0, PT, R0, 0x1, PT ;  /* 0x000000010000780c */ /* 0x001fe20003f05270 */
[----:B------:R-:W-:-:S04]  /*fd80*/  IMAD.SHL.U32 R0, R25, 0x40, RZ ;  /* 0x0000004019007824 */ /* 0x000fc800078e00ff */
[----:B------:R-:W-:-:S08]  /*fd90*/  VIADD R0, R0, 0x3f ;  /* 0x0000003f00007836 */ /* 0x000fd00000000000 */
[----:B------:R-:W0:Y:S01]  /*fda0*/  @P0 LDC R3, c[0x0][0x44c] ;  /* 0x00011300ff030b82 */ /* 0x000e220000000800 */
[----:B------:R-:W-:-:S07]  /*fdb0*/  @P0 LOP3.LUT R16, R16, 0x200, RZ, 0xfc, !PT ;  /* 0x0000020010100812 */ /* 0x000fce00078efcff */
[----:B------:R-:W1:Y:S01]  /*fdc0*/  @P0 LDC R2, c[0x0][0x450] ;  /* 0x00011400ff020b82 */ /* 0x000e620000000800 */
[----:B0-----:R-:W-:-:S05]  /*fdd0*/  @P0 IMAD.HI.U32 R3, R0, R3, RZ ;  /* 0x0000000300030227 */ /* 0x001fca00078e00ff */
[----:B-1----:R-:W-:Y:S01]  /*fde0*/  @P0 SHF.R.U32.HI R0, RZ, R2, R3 ;  /* 0x00000002ff000219 */ /* 0x002fe20000011603 */
[C---:B------:R-:W-:Y:S01]  /*fdf0*/  VIADD R2, R28.reuse, 0x3f ;  /* 0x0000003f1c027836 */ /* 0x040fe20000000000 */
[----:B---3--:R-:W-:-:S05]  /*fe00*/  IADD3 R3, R28, 0x40, -R4 ;  /* 0x000000401c037810 */ /* 0x008fca0007ffe804 */
[----:B------:R-:W-:-:S05]  /*fe10*/  IMAD.IADD R0, R3, 0x1, R0 ;  /* 0x0000000103007824 */ /* 0x000fca00078e0200 */
[----:B------:R-:W-:-:S04]  /*fe20*/  SHF.R.S32.HI R3, RZ, 0x1f, R0 ;  /* 0x0000001fff037819 */ /* 0x000fc80000011400 */
[----:B------:R-:W-:Y:S02]  /*fe30*/  LEA.HI R0, R3, R0, RZ, 0x6 ;  /* 0x0000000003007211 */ /* 0x000fe400078f30ff */
[----:B------:R-:W-:Y:S02]  /*fe40*/  SHF.R.S32.HI R3, RZ, 0x1f, R2 ;  /* 0x0000001fff037819 */ /* 0x000fe40000011402 */
[----:B------:R-:W-:Y:S02]  /*fe50*/  SHF.R.S32.HI R0, RZ, 0x6, R0 ;  /* 0x00000006ff007819 */ /* 0x000fe40000011400 */
[----:B------:R-:W-:Y:S02]  /*fe60*/  LEA.HI R3, R3, R2, RZ, 0x6 ;  /* 0x0000000203037211 */ /* 0x000fe400078f30ff */
[----:B------:R-:W-:Y:S02]  /*fe70*/  LOP3.LUT R2, R26, 0xff000000, RZ, 0xc0, !PT ;  /* 0xff0000001a027812 */ /* 0x000fe400078ec0ff */
[----:B------:R-:W-:-:S02]  /*fe80*/  SHF.R.S32.HI R3, RZ, 0x6, R3 ;  /* 0x00000006ff037819 */ /* 0x000fc40000011403 */
[----:B------:R-:W-:Y:S02]  /*fe90*/  SHF.R.U32.HI R2, RZ, 0x8, R2 ;  /* 0x00000008ff027819 */ /* 0x000fe40000011602 */
[----:B------:R-:W-:Y:S02]  /*fea0*/  VIMNMX R0, R3, R0, PT ;  /* 0x0000000003007248 */ /* 0x000fe40003fe0100 */
[----:B------:R-:W-:Y:S02]  /*feb0*/  LOP3.LUT R3, R26, 0xff0000, RZ, 0xc0, !PT ;  /* 0x00ff00001a037812 */ /* 0x000fe400078ec0ff */
[----:B------:R-:W-:Y:S02]  /*fec0*/  ISETP.GE.AND P0, PT, R0, 0x1, PT ;  /* 0x000000010000780c */ /* 0x000fe40003f06270 */
[----:B------:R-:W-:Y:S01]  /*fed0*/  LEA.HI R4, R3, R2, RZ, 0x10 ;  /* 0x0000000203047211 */ /* 0x000fe200078f80ff */
[----:B------:R-:W-:-:S10]  /*fee0*/  IMAD.MOV.U32 R2, RZ, RZ, RZ ;  /* 0x000000ffff027224 */ /* 0x000fd400078e00ff */
[----:B------:R-:W-:Y:S05]  /*fef0*/  @!P0 BRA `(.L_x_7702) ;  /* 0x0000000000748947 */ /* 0x000fea0003800000 */
        /* <DEDUP_REMOVED lines=29> */
.L_x_7702:
[----:B------:R-:W-:Y:S05]  /*100d0*/  BSYNC B0 ;  /* 0x0000000000007941 */ /* 0x000fea0003800000 */
.L_x_7701:
        /* <DEDUP_REMOVED lines=24> */
.L_x_7704:
        /* <DEDUP_REMOVED lines=20> */
.L_x_7707:
[----:B------:R-:W-:Y:S05]  /*103a0*/  BSYNC B6 ;  /* 0x0000000000067941 */ /* 0x000fea0003800000 */
.L_x_7706:
        /* <DEDUP_REMOVED lines=20> */
.L_x_7710:
        /* <DEDUP_REMOVED lines=15> */
.L_x_7709:
[----:B------:R-:W-:Y:S05]  /*105e0*/  BSYNC B6 ;  /* 0x0000000000067941 */ /* 0x000fea0003800000 */
.L_x_7708:
[----:B------:R-:W0:Y:S01]  /*105f0*/  S2R R34, SR_TID.X ;  /* 0x0000000000227919 */ /* 0x000e220000002100 */
[----:B------:R-:W-:Y:S01]  /*10600*/  ULDC.64 UR4, c[0x0][0x9f8] ;  /* 0x00027e0000047ab9 */ /* 0x000fe20000000a00 */
[----:B------:R-:W1:Y:S01]  /*10610*/  LDC R20, c[0x0][0x430] ;  /* 0x00010c00ff147b82 */ /* 0x000e620000000800 */
[----:B------:R-:W-:-:S04]  /*10620*/  ISETP.NE.U32.AND P0, PT, RZ, UR4, PT ;  /* 0x00000004ff007c0c */ /* 0x000fc8000bf05070 */
[----:B------:R-:W-:Y:S01]  /*10630*/  ISETP.NE.AND.EX P0, PT, RZ, UR5, PT, P0 ;  /* 0x00000005ff007c0c */ /* 0x000fe2000bf05300 */
[----:B------:R-:W2:-:S12]  /*10640*/  S2R R21, SR_TID.X ;  /* 0x0000000000157919 */ /* 0x000e980000002100 */
[----:B------:R-:W-:Y:S01]  /*10650*/  @P0 IADD3 R2, P1, R19, UR4, RZ ;  /* 0x0000000413020c10 */ /* 0x000fe2000ff3e0ff */
[----:B------:R-:W-:-:S03]  /*10660*/  ULDC UR4, c[0x0][0x320] ;  /* 0x0000c80000047ab9 */ /* 0x000fc60000000800 */
[----:B------:R-:W-:-:S05]  /*10670*/  @P0 IADD3.X R3, R32, UR5, RZ, P1, !PT ;  /* 0x0000000520030c10 */ /* 0x000fca0008ffe4ff */
[----:B------:R3:W5:Y:S01]  /*10680*/  @P0 LDG.E R23, desc[UR50][R2.64] ;  /* 0x0000003202170981 */ /* 0x000762000c1e1900 */
[----:B------:R-:W-:Y:S01]  /*10690*/  LOP3.LUT R16, R16, 0xffffffbf, RZ, 0xc0, !PT ;  /* 0xffffffbf10107812 */ /* 0x000fe200078ec0ff */
[----:B------:R-:W-:Y:S01]  /*106a0*/  UMOV UR5, 0xffffffff ;  /* 0xffffffff00057882 */ /* 0x000fe20000000000 */
[----:B0-----:R-:W-:-:S05]  /*106b0*/  IMAD.SHL.U32 R34, R34, 0x8, RZ ;  /* 0x0000000822227824 */ /* 0x001fca00078e00ff */
[----:B------:R-:W-:Y:S01]  /*106c0*/  LOP3.LUT R34, R34, 0x38, RZ, 0xc0, !PT ;  /* 0x0000003822227812 */ /* 0x000fe200078ec0ff */
[----:B--2---:R-:W-:-:S03]  /*106d0*/  IMAD.SHL.U32 R21, R21, 0x8, RZ ;  /* 0x0000000815157824 */ /* 0x004fc600078e00ff */
[C---:B------:R-:W-:Y:S02]  /*106e0*/  LOP3.LUT R0, R34.reuse, 0x40, RZ, 0xfc, !PT ;  /* 0x0000004022007812 */ /* 0x040fe400078efcff */
[----:B------:R-:W-:Y:S02]  /*106f0*/  LOP3.LUT R4, R34, 0x180, RZ, 0xfc, !PT ;  /* 0x0000018022047812 */ /* 0x000fe400078efcff */
[----:B------:R-:W-:Y:S02]  /*10700*/  ISETP.GE.AND P3, PT, R0, UR4, PT ;  /* 0x0000000400007c0c */ /* 0x000fe4000bf66270 */
[----:B------:R-:W0:Y:S01]  /*10710*/  S2R R0, SR_TID.X ;  /* 0x0000000000007919 */ /* 0x000e220000002100 */
[----:B------:R-:W-:Y:S02]  /*10720*/  LOP3.LUT R34, R34, 0x1c0, RZ, 0xfc, !PT ;  /* 0x000001c022227812 */ /* 0x000fe400078efcff */
[----:B------:R-:W-:Y:S02]  /*10730*/  LOP3.LUT R21, R21, 0x38, RZ, 0xc0, !PT ;  /* 0x0000003815157812 */ /* 0x000fe400078ec0ff */
[----:B------:R-:W-:-:S02]  /*10740*/  ISETP.GE.AND P0, PT, R34, UR4, PT ;  /* 0x0000000422007c0c */ /* 0x000fc4000bf06270 */
[----:B------:R-:W2:Y:S01]  /*10750*/  S2R R34, SR_TID.X ;  /* 0x0000000000227919 */ /* 0x000ea20000002100 */
[----:B------:R-:W-:Y:S02]  /*10760*/  ISETP.GE.AND P2, PT, R21, UR4, PT ;  /* 0x0000000415007c0c */ /* 0x000fe4000bf46270 */
[----:B------:R-:W-:Y:S02]  /*10770*/  ISETP.GE.AND P1, PT, R4, UR4, PT ;  /* 0x0000000404007c0c */ /* 0x000fe4000bf26270 */
[----:B------:R-:W-:Y:S02]  /*10780*/  @P3 LOP3.LUT R16, R16, 0x40, RZ, 0xfc, !PT ;  /* 0x0000004010103812 */ /* 0x000fe400078efcff */
[----:B------:R-:W-:Y:S02]  /*10790*/  SEL R7, RZ, 0x40, P1 ;  /* 0x00000040ff077807 */ /* 0x000fe40000800000 */
[----:B------:R-:W-:Y:S02]  /*107a0*/  LOP3.LUT R16, R16, 0xffffff7f, RZ, 0xc0, !PT ;  /* 0xffffff7f10107812 */ /* 0x000fe400078ec0ff */
[----:B------:R-:W-:-:S03]  /*107b0*/  SEL R8, RZ, 0x80, P0 ;  /* 0x00000080ff087807 */ /* 0x000fc60000000000 */
[----:B------:R-:W-:-:S04]  /*107c0*/  @P2 LOP3.LUT R16, R16, 0x80, RZ, 0xfc, !PT ;  /* 0x0000008010102812 */ /* 0x000fc800078efcff */
[----:B------:R-:W-:Y:S01]  /*107d0*/  LOP3.LUT R16, R16, 0xffffffdf, RZ, 0xc0, !PT ;  /* 0xffffffdf10107812 */ /* 0x000fe200078ec0ff */
[----:B0-----:R-:W-:-:S05]  /*107e0*/  IMAD.SHL.U32 R0, R0, 0x8, RZ ;  /* 0x0000000800007824 */ /* 0x001fca00078e00ff */
[----:B------:R-:W-:Y:S01]  /*107f0*/  LOP3.LUT R0, R0, 0x38, RZ, 0xc0, !PT ;  /* 0x0000003800007812 */ /* 0x000fe200078ec0ff */
[----:B--2---:R-:W-:-:S03]  /*10800*/  IMAD.SHL.U32 R34, R34, 0x8, RZ ;  /* 0x0000000822227824 */ /* 0x004fc600078e00ff */
[----:B------:R-:W-:Y:S02]  /*10810*/  LOP3.LUT R0, R0, 0x80, RZ, 0xfc, !PT ;  /* 0x0000008000007812 */ /* 0x000fe400078efcff */
[----:B------:R-:W-:Y:S02]  /*10820*/  LOP3.LUT R34, R34, 0x38, RZ, 0xc0, !PT ;  /* 0x0000003822227812 */ /* 0x000fe400078ec0ff */
[----:B------:R-:W-:Y:S02]  /*10830*/  ISETP.GE.AND P5, PT, R0, UR4, PT ;  /* 0x0000000400007c0c */ /* 0x000fe4000bfa6270 */
[----:B------:R-:W-:Y:S02]  /*10840*/  LOP3.LUT R34, R34, 0xc0, RZ, 0xfc, !PT ;  /* 0x000000c022227812 */ /* 0x000fe400078efcff */
[----:B------:R-:W-:Y:S02]  /*10850*/  LEA R0, R35, 0xffffffc0, 0x6 ;  /* 0xffffffc023007811 */ /* 0x000fe400078e30ff */
        /* <DEDUP_REMOVED lines=12> */
[----:B-1-3--:R-:W-:Y:S06]  /*10920*/  BRA.DIV UR5, `(.L_x_7711) ;  /* 0x0000004605347947 */ /* 0x00afec000b800000 */
.L_x_7778:
        /* <DEDUP_REMOVED lines=56> */
.L_x_7712:
[----:B------:R-:W-:Y:S01]  /*10cb0*/  IADD3 R28, -R36, R28, -R0 ;  /* 0x0000001c241c7210 */ /* 0x000fe20007ffe900 */
[----:B------:R-:W-:Y:S01]  /*10cc0*/  IMAD R19, R18, 0x8, R17 ;  /* 0x0000000812137824 */ /* 0x000fe200078e0211 */
[----:B------:R-:W-:Y:S01]  /*10cd0*/  SHF.L.U32 R0, R22, 0x1f, RZ ;  /* 0x0000001f16007819 */ /* 0x000fe200000006ff */
[----:B------:R-:W-:Y:S03]  /*10ce0*/  BSSY B0, `(.L_x_7713) ;  /* 0x0000003000007945 */ /* 0x000fe60003800000 */
[----:B------:R-:W0:Y:S02]  /*10cf0*/  SYNCS.PHASECHK.TRANS64.TRYWAIT P0, [R19+URZ+0x28c40], R0 ;  /* 0x028c4000130075a7 */ /* 0x000e24000800017f */
[----:B0-----:R-:W-:Y:S05]  /*10d00*/  @!P0 BRA `(.L_x_7714) ;  /* 0x0000004000708947 */ /* 0x001fea0003800000 */
.L_x_7779:
[----:B------:R-:W-:Y:S05]  /*10d10*/  BSYNC B0 ;  /* 0x0000000000007941 */ /* 0x000fea0003800000 */
.L_x_7713:
        /* <DEDUP_REMOVED lines=63> */
.L_x_7789:
        /* <DEDUP_REMOVED lines=10> */
.L_x_7716:
        /* <DEDUP_REMOVED lines=11> */
.L_x_7717:
        /* <DEDUP_REMOVED lines=39> */
.L_x_7719:
[----:B------:R-:W-:Y:S05]  /*114d0*/  BSYNC B6 ;  /* 0x0000000000067941 */ /* 0x000fea0003800000 */
.L_x_7718:
        /* <DEDUP_REMOVED lines=28> */
[----:B--2---:R-:W-:Y:S02]  /*116a0*/  @P6 SHF.R.U32.HI R4, RZ, R0, R6 ;  /* 0x00000000ff046219 */ /* 0x004fe40000011606 */
        /* <DEDUP_REMOVED lines=55> */
.L_x_7798:
        /* <DEDUP_REMOVED lines=10> */
.L_x_7721:
        /* <DEDUP_REMOVED lines=18> */
.L_x_7799:
[----:B------:R-:W-:Y:S05]  /*11be0*/  BSYNC B0 ;  /* 0x0000000000007941 */ /* 0x000fea0003800000 */
.L_x_7722:
[----:B------:R-:W-:-:S05]  /*11bf0*/  IMAD.U32 R2, RZ, RZ, UR36 ;  /* 0x00000024ff027e24 */ /* 0x000fca000f8e00ff */
[----:B------:R-:W-:-:S13]  /*11c00*/  ISETP.NE.AND P0, PT, R2, 0x3, PT ;  /* 0x000000030200780c */ /* 0x000fda0003f05270 */
[----:B------:R-:W-:Y:S05]  /*11c10*/  @!P0 BRA `(.L_x_7724) ;  /* 0x0000000000048947 */ /* 0x000fea0003800000 */
[----:B------:R-:W-:Y:S01]  /*11c20*/  BPT.TRAP 0x1 ;  /* 0x000000040000795c */ /* 0x000fe20000300000 */
.L_x_7724:
[----:B0-----:R-:W-:Y:S01]  /*11c30*/  SHF.L.U32 R0, R22, 0x1f, RZ ;  /* 0x0000001f16007819 */ /* 0x001fe200000006ff */
[----:B------:R-:W-:Y:S03]  /*11c40*/  BSSY B0, `(.L_x_7725) ;  /* 0x0000003000007945 */ /* 0x000fe60003800000 */
[----:B------:R-:W0:Y:S02]  /*11c50*/  SYNCS.PHASECHK.TRANS64.TRYWAIT P0, [R19+URZ+0x28c60], R0 ;  /* 0x028c6000130075a7 */ /* 0x000e24000800017f */
[----:B0-----:R-:W-:Y:S05]  /*11c60*/  @!P0 BRA `(.L_x_7726) ;  /* 0x0000003c00548947 */ /* 0x001fea0003800000 */
.L_x_7800:
[----:B------:R-:W-:Y:S05]  /*11c70*/  BSYNC B0 ;  /* 0x0000000000007941 */ /* 0x000fea0003800000 */
.L_x_7725:
        /* <DEDUP_REMOVED lines=109> */
.L_x_7810:
        /* <DEDUP_REMOVED lines=34> */
.L_x_7728:
        /* <DEDUP_REMOVED lines=11> */
.L_x_7729:
        /* <DEDUP_REMOVED lines=12> */
.L_x_7744:
        /* <DEDUP_REMOVED lines=41> */
.L_x_7732:
[----:B------:R-:W-:Y:S01]  /*12970*/  IMAD R6, R18, 0x8, R17 ;  /* 0x0000000812067824 */ /* 0x000fe200078e0211 */
[----:B------:R-:W-:Y:S01]  /*12980*/  SHF.L.U32 R19, R22, 0x1f, RZ ;  /* 0x0000001f16137819 */ /* 0x000fe200000006ff */
[----:B------:R-:W-:Y:S01]  /*12990*/  BSSY B1, `(.L_x_7733) ;  /* 0x0000004000017945 */ /* 0x000fe20003800000 */
[----:B------:R-:W-:Y:S02]  /*129a0*/  SHF.R.S32.HI R9, RZ, 0x1f, R5 ;  /* 0x0000001fff097819 */ /* 0x000fe40000011405 */
[----:B------:R-:W0:Y:S02]  /*129b0*/  SYNCS.PHASECHK.TRANS64.TRYWAIT P0, [R6+URZ+0x28c40], R19 ;  /* 0x028c4013060075a7 */ /* 0x000e24000800017f */
[----:B0-----:R-:W-:Y:S05]  /*129c0*/  @!P0 BRA `(.L_x_7734) ;  /* 0x00000038003c8947 */ /* 0x001fea0003800000 */
.L_x_7811:
[----:B------:R-:W-:Y:S05]  /*129d0*/  BSYNC B1 ;  /* 0x0000000000017941 */ /* 0x000fea0003800000 */
.L_x_7733:
        /* <DEDUP_REMOVED lines=40> */
.L_x_7821:
        /* <DEDUP_REMOVED lines=8> */
.L_x_7736:
        /* <DEDUP_REMOVED lines=11> */
.L_x_7737:
[----:B------:R2:W-:Y:S01]  /*12d90*/  SYNCS.ARRIVE.TRANS64.A1T0 RZ, [R6+URZ+0x28c30], RZ ;  /* 0x028c30ff06ff79a7 */ /* 0x0005e2000810003f */
[----:B------:R-:W-:Y:S05]  /*12da0*/  @!P2 BRA `(.L_x_7738) ;  /* 0x000000000004a947 */ /* 0x000fea0003800000 */
[----:B------:R-:W-:Y:S01]  /*12db0*/  BPT.TRAP 0x1 ;  /* 0x000000040000795c */ /* 0x000fe20000300000 */
.L_x_7738:
[----:B------:R-:W3:Y:S01]  /*12dc0*/  SYNCS.PHASECHK.TRANS64.TRYWAIT P0, [R6+URZ+0x28c60], R19 ;  /* 0x028c6013060075a7 */ /* 0x000ee2000800017f */
[----:B------:R-:W-:Y:S04]  /*12dd0*/  BSSY B1, `(.L_x_7739) ;  /* 0x0000002000017945 */ /* 0x000fe80003800000 */
[----:B---3--:R-:W-:Y:S05]  /*12de0*/  @!P0 BRA `(.L_x_7740) ;  /* 0x0000003800648947 */ /* 0x008fea0003800000 */
.L_x_7822:
[----:B------:R-:W-:Y:S05]  /*12df0*/  BSYNC B1 ;  /* 0x0000000000017941 */ /* 0x000fea0003800000 */
.L_x_7739:
        /* <DEDUP_REMOVED lines=79> */
.L_x_7832:
        /* <DEDUP_REMOVED lines=25> */
.L_x_7742:
        /* <DEDUP_REMOVED lines=11> */
.L_x_7743:
[----:B------:R3:W-:Y:S01]  /*13530*/  SYNCS.ARRIVE.TRANS64.A1T0 RZ, [R6+URZ+0x28c50], RZ ;  /* 0x028c50ff06ff79a7 */ /* 0x0007e2000810003f */
[----:B------:R-:W-:Y:S05]  /*13540*/  @P3 BRA `(.L_x_7744) ;  /* 0xfffffff000643947 */ /* 0x000fea000383ffff */
.L_x_7731:
[----:B------:R-:W-:Y:S05]  /*13550*/  BSYNC B0 ;  /* 0x0000000000007941 */ /* 0x000fea0003800000 */
.L_x_7730:
        /* <DEDUP_REMOVED lines=21> */
.L_x_7746:
[----:B------:R-:W-:Y:S05]  /*136b0*/  BSYNC B0 ;  /* 0x0000000000007941 */ /* 0x000fea0003800000 */
.L_x_7745:
[----:B------:R-:W-:-:S07]  /*136c0*/  SEL R18, R18, RZ, P0 ;  /* 0x000000ff12127207 */ /* 0x000fce0000000000 */
.L_x_7705:
[----:B------:R-:W-:Y:S05]  /*136d0*/  BSYNC B7 ;  /* 0x0000000000077941 */ /* 0x000fea0003800000 */
.L_x_7703:
        /* <DEDUP_REMOVED lines=11> */
.L_x_7747:
        /* <DEDUP_REMOVED lines=43> */
.L_x_7842:
[----:B------:R-:W-:Y:S02]  /*13a40*/  ULDC UR4, c[0x0][0xc38] ;  /* 0x00030e0000047ab9 */ /* 0x000fe40000000800 */
[----:B------:R-:W-:-:S04]  /*13a50*/  IMAD.U32 R4, RZ, RZ, UR4 ;  /* 0x00000004ff047e24 */ /* 0x000fc8000f8e00ff */
[----:B--2---:R-:W-:-:S04]  /*13a60*/  IMAD R5, R14, R4, RZ ;  /* 0x000000040e057224 */ /* 0x004fc800078e02ff */
[----:B------:R-:W-:-:S05]  /*13a70*/  IMAD.IADD R6, R6, 0x1, R5 ;  /* 0x0000000106067824 */ /* 0x000fca00078e0205 */
[----:B------:R-:W-:-:S13]  /*13a80*/  ISETP.GT.AND P6, PT, R6, R0, PT ;  /* 0x000000000600720c */ /* 0x000fda0003fc4270 */
[----:B------:R-:W-:Y:S05]  /*13a90*/  @P6 BRA `(.L_x_7750) ;  /* 0x0000000000a46947 */ /* 0x000fea0003800000 */
.L_x_7753:
        /* <DEDUP_REMOVED lines=11> */
[----:B------:R-:W-:Y:S02]  /*13b50*/  IMAD.MOV.U32 R8, RZ, RZ, RZ ;  /* 0x000000ffff087224 */ /* 0x000fe400078e00ff */
[----:B0-----:R-:W-:-:S05]  /*13b60*/  @!P6 IMAD.WIDE R2, R7, 0x4, R2 ;  /* 0x000000040702e825 */ /* 0x001fca00078e0202 */
[----:B------:R2:W3:Y:S02]  /*13b70*/  @!P6 LDG.E R25, desc[UR50][R2.64] ;  /* 0x000000320219e981 */ /* 0x0004e4000c1e1900 */
[----:B--2---:R-:W-:-:S05]  /*13b80*/  @!P6 IMAD.WIDE R2, R7, 0x4, R4 ;  /* 0x000000040702e825 */ /* 0x004fca00078e0204 */
        /* <DEDUP_REMOVED lines=20> */
.L_x_7850:
[----:B------:R-:W-:Y:S02]  /*13cd0*/  ULDC UR4, c[0x0][0xc38] ;  /* 0x00030e0000047ab9 */ /* 0x000fe40000000800 */
[----:B------:R-:W-:-:S04]  /*13ce0*/  IMAD.U32 R4, RZ, RZ, UR4 ;  /* 0x00000004ff047e24 */ /* 0x000fc8000f8e00ff */
[----:B--2---:R-:W-:-:S04]  /*13cf0*/  IMAD R5, R14, R4, RZ ;  /* 0x000000040e057224 */ /* 0x004fc800078e02ff */
[----:B------:R-:W-:-:S05]  /*13d00*/  IMAD.IADD R6, R5, 0x1, R6 ;  /* 0x0000000105067824 */ /* 0x000fca00078e0206 */
[----:B------:R-:W-:-:S13]  /*13d10*/  ISETP.GT.AND P6, PT, R6, R0, PT ;  /* 0x000000000600720c */ /* 0x000fda0003fc4270 */
[----:B------:R-:W-:Y:S05]  /*13d20*/  @!P6 BRA `(.L_x_7753) ;  /* 0xfffffffc005ce947 */ /* 0x000fea000383ffff */
.L_x_7750:
        /* <DEDUP_REMOVED lines=10> */
.L_x_7855:
[----:B------:R-:W-:-:S13]  /*13dd0*/  ISETP.NE.AND P0, PT, R2, RZ, PT ;  /* 0x000000ff0200720c */ /* 0x000fda0003f05270 */
[----:B------:R-:W-:Y:S05]  /*13de0*/  @!P0 BRA `(.L_x_7755) ;  /* 0x0000000000108947 */ /* 0x000fea0003800000 */
[----:B------:R-:W-:Y:S01]  /*13df0*/  UMOV UR4, 0xffffffff ;  /* 0xffffffff00047882 */ /* 0x000fe20000000000 */
[----:B--2---:R-:W-:Y:S02]  /*13e00*/  VIADD R12, R12, 0xffffffff ;  /* 0xffffffff0c0c7836 */ /* 0x004fe40000000000 */
[----:B------:R-:W-:Y:S05]  /*13e10*/  BRA.DIV UR4, `(.L_x_7756) ;  /* 0x0000003a04947947 */ /* 0x000fea000b800000 */
[----:B------:R2:W0:Y:S02]  /*13e20*/  SHFL.IDX PT, R24, R3, R12, 0x1f ;  /* 0x00001f0c03187589 */ /* 0x00042400000e0000 */
.L_x_7755:
[----:B----4-:R-:W-:Y:S01]  /*13e30*/  ISETP.NE.AND P0, PT, R8, 0x1, PT ;  /* 0x000000010800780c */ /* 0x010fe20003f05270 */
[----:B0-----:R-:W-:-:S04]  /*13e40*/  IMAD R24, R24, R4, R5 ;  /* 0x0000000418187224 */ /* 0x001fc800078e0205 */
[----:B------:R-:W-:-:S08]  /*13e50*/  IMAD.IADD R0, R0, 0x1, -R24 ;  /* 0x0000000100007824 */ /* 0x000fd000078e0a18 */
[----:B------:R-:W-:Y:S05]  /*13e60*/  @!P0 BRA `(.L_x_7757) ;  /* 0x0000000000dc8947 */ /* 0x000fea0003800000 */
[----:B---3--:R-:W-:Y:S02]  /*13e70*/  IABS R4, R25 ;  /* 0x0000001900047213 */ /* 0x008fe40000000000 */
[----:B------:R-:W-:Y:S02]  /*13e80*/  IABS R5, R8 ;  /* 0x0000000800057213 */ /* 0x000fe40000000000 */
[----:B------:R-:W0:Y:S08]  /*13e90*/  I2F.RP R6, R4 ;  /* 0x0000000400067306 */ /* 0x000e300000209400 */
[----:B------:R-:W3:Y:S08]  /*13ea0*/  I2F.RP R9, R5 ;  /* 0x0000000500097306 */ /* 0x000ef00000209400 */
[----:B0-----:R-:W0:Y:S08]  /*13eb0*/  MUFU.RCP R6, R6 ;  /* 0x0000000600067308 */ /* 0x001e300000001000 */
[----:B---3--:R-:W-:Y:S01]  /*13ec0*/  MUFU.RCP R9, R9 ;  /* 0x0000000900097308 */ /* 0x008fe20000001000 */
[----:B0-----:R-:W-:-:S07]  /*13ed0*/  VIADD R2, R6, 0xffffffe ;  /* 0x0ffffffe06027836 */ /* 0x001fce0000000000 */
[----:B--2---:R0:W2:Y:S02]  /*13ee0*/  F2I.FTZ.U32.TRUNC.NTZ R3, R2 ;  /* 0x0000000200037305 */ /* 0x0040a4000021f000 */
[----:B0-----:R-:W-:Y:S02]  /*13ef0*/  IMAD.MOV.U32 R2, RZ, RZ, RZ ;  /* 0x000000ffff027224 */ /* 0x001fe400078e00ff */
[----:B--2---:R-:W-:-:S04]  /*13f00*/  IMAD.MOV R7, RZ, RZ, -R3 ;  /* 0x000000ffff077224 */ /* 0x004fc800078e0a03 */
        /* <DEDUP_REMOVED lines=45> */
.L_x_7757:
[----:B--2---:R-:W0:Y:S02]  /*141e0*/  LDC.64 R2, c[0x0][0xc90] ;  /* 0x00032400ff027b82 */ /* 0x004e240000000a00 */
        /* <DEDUP_REMOVED lines=37> */
[----:B------:R0:W2:Y:S02]  /*14440*/  F2I.FTZ.U32.TRUNC.NTZ R3, R2 ;  /* 0x0000000200037305 */ /* 0x0000a4000021f000 */
[----:B0-----:R-:W-:Y:S02]  /*14450*/  IMAD.MOV.U32 R2, RZ, RZ, RZ ;  /* 0x000000ffff027224 */ /* 0x001fe400078e00ff */
[----:B--2---:R-:W-:-:S04]  /*14460*/  IMAD.MOV R5, RZ, RZ, -R3 ;  /* 0x000000ffff057224 */ /* 0x004fc800078e0a03 */
        /* <DEDUP_REMOVED lines=19> */
.L_x_7758:
[----:B------:R-:W-:-:S05]  /*145a0*/  LOP3.LUT R0, RZ, R3, RZ, 0x33, !PT ;  /* 0x00000003ff007212 */ /* 0x000fca00078e33ff */
[----:B------:R-:W-:Y:S01]  /*145b0*/  IMAD.IADD R25, R25, 0x1, R0 ;  /* 0x0000000119197824 */ /* 0x000fe200078e0200 */
[----:B------:R-:W-:Y:S06]  /*145c0*/  BRA `(.L_x_7759) ;  /* 0x00000000001c7947 */ /* 0x000fec0003800000 */
.L_x_7751:
[----:B------:R-:W-:Y:S01]  /*145d0*/  UMOV UR4, URZ ;  /* 0x0000003f00047c82 */ /* 0x000fe20008000000 */
[----:B------:R-:W-:Y:S01]  /*145e0*/  UMOV UR5, URZ ;  /* 0x0000003f00057c82 */ /* 0x000fe20008000000 */
[----:B------:R-:W-:Y:S01]  /*145f0*/  ULDC UR6, c[0x0][0xc3c] ;  /* 0x00030f0000067ab9 */ /* 0x000fe20000000800 */
[----:B------:R-:W-:Y:S02]  /*14600*/  IMAD.MOV.U32 R24, RZ, RZ, R0 ;  /* 0x000000ffff187224 */ /* 0x000fe400078e0000 */
[----:B------:R-:W-:Y:S02]  /*14610*/  IMAD.U32 R25, RZ, RZ, UR4 ;  /* 0x00000004ff197e24 */ /* 0x000fe4000f8e00ff */
[----:B------:R-:W-:Y:S02]  /*14620*/  IMAD.U32 R26, RZ, RZ, UR5 ;  /* 0x00000005ff1a7e24 */ /* 0x000fe4000f8e00ff */
[----:B------:R-:W-:-:S07]  /*14630*/  IMAD.U32 R27, RZ, RZ, UR6 ;  /* 0x00000006ff1b7e24 */ /* 0x000fce000f8e00ff */
.L_x_7759:
        /* <DEDUP_REMOVED lines=10> */
.L_x_7748:
[----:B------:R-:W-:Y:S02]  /*146e0*/  ULDC UR4, c[0x0][0xc3c] ;  /* 0x00030f0000047ab9 */ /* 0x000fe40000000800 */
[----:B0-----:R-:W-:-:S13]  /*146f0*/  ISETP.GE.AND P0, PT, R27, UR4, PT ;  /* 0x000000041b007c0c */ /* 0x001fda000bf06270 */
[----:B------:R-:W-:Y:S05]  /*14700*/  @!P0 BRA `(.L_x_7760) ;  /* 0xffffffb0007c8947 */ /* 0x000fea000383ffff */
[----:B------:R-:W-:Y:S05]  /*14710*/  BSYNC B8 ;  /* 0x0000000000087941 */ /* 0x000fea0003800000 */
.L_x_7697:
[----:B------:R-:W5:Y:S01]  /*14720*/  LDL.LU R0, [R1+0x20] ;  /* 0x0000200001007983 */ /* 0x000f620000300800 */
[----:B------:R-:W-:Y:S01]  /*14730*/  BSSY B0, `(.L_x_7761) ;  /* 0x000000b000007945 */ /* 0x000fe20003800000 */
[----:B------:R-:W1:Y:S01]  /*14740*/  S2R R5, SR_CgaCtaId ;  /* 0x0000000000057919 */ /* 0x000e620000008800 */
[----:B-----5:R-:W-:-:S05]  /*14750*/  VIADD R0, R0, 0x1 ;  /* 0x0000000100007836 */ /* 0x020fca0000000000 */
        /* <DEDUP_REMOVED lines=8> */
.L_x_7858:
[----:B------:R-:W-:Y:S05]  /*147e0*/  BSYNC B0 ;  /* 0x0000000000007941 */ /* 0x000fea0003800000 */
.L_x_7761:
[----:B------:R-:W-:-:S03]  /*147f0*/  UMOV UR4, 0xffffffff ;  /* 0xffffffff00047882 */ /* 0x000fc60000000000 */
[----:B------:R-:W-:Y:S05]  /*14800*/  BRA.DIV UR4, `(.L_x_7763) ;  /* 0x0000003204547947 */ /* 0x000fea000b800000 */
[----:B0-----:R-:W0:Y:S02]  /*14810*/  S2R R0, SR_TID.X ;  /* 0x0000000000007919 */ /* 0x001e240000002100 */
[----:B0-----:R-:W-:-:S04]  /*14820*/  SHF.R.U32.HI R0, RZ, 0x5, R0 ;  /* 0x00000005ff007819 */ /* 0x001fc80000011600 */
[----:B------:R-:W-:-:S05]  /*14830*/  LOP3.LUT R0, R0, 0x3, RZ, 0xc0, !PT ;  /* 0x0000000300007812 */ /* 0x000fca00078ec0ff */
[----:B------:R0:W1:Y:S02]  /*14840*/  SHFL.IDX PT, R14, R0, RZ, 0x1f ;  /* 0x00001fff000e7589 */ /* 0x00006400000e0000 */
.L_x_7861:
[----:B-1----:R-:W-:Y:S01]  /*14850*/  ISETP.NE.AND P0, PT, R14, RZ, PT ;  /* 0x000000ff0e00720c */ /* 0x002fe20003f05270 */
[----:B------:R-:W-:-:S12]  /*14860*/  BSSY B0, `(.L_x_7764) ;  /* 0x0000024000007945 */ /* 0x000fd80003800000 */
[----:B------:R-:W-:Y:S05]  /*14870*/  @P0 BRA `(.L_x_7765) ;  /* 0x0000000000880947 */ /* 0x000fea0003800000 */
[----:B------:R-:W-:-:S03]  /*14880*/  UMOV UR4, 0xffffffff ;  /* 0xffffffff00047882 */ /* 0x000fc60000000000 */
[----:B------:R-:W-:Y:S05]  /*14890*/  BRA.DIV UR4, `(.L_x_7766) ;  /* 0x0000003204647947 */ /* 0x000fea000b800000 */
[----:B------:R-:W-:-:S13]  /*148a0*/  ELECT P6, URZ, PT ;  /* 0x00000000003f782f */ /* 0x000fda00038c0000 */
.L_x_7864:
[----:B------:R-:W-:Y:S05]  /*148b0*/  @!P6 BRA `(.L_x_7765) ;  /* 0x000000000078e947 */ /* 0x000fea0003800000 */
[----:B------:R-:W-:-:S06]  /*148c0*/  ULOP3.LUT UR4, UR38, 0x2, URZ, 0xfc, !UPT ;  /* 0x0000000226047892 */ /* 0x000fcc000f8efc3f */
[----:B0-----:R-:W-:-:S05]  /*148d0*/  IMAD.U32 R0, RZ, RZ, UR4 ;  /* 0x00000004ff007e24 */ /* 0x001fca000f8e00ff */
[----:B------:R-:W-:-:S13]  /*148e0*/  ISETP.NE.AND P0, PT, R0, 0x3, PT ;  /* 0x000000030000780c */ /* 0x000fda0003f05270 */
[----:B------:R-:W-:Y:S05]  /*148f0*/  @!P0 BRA `(.L_x_7767) ;  /* 0x0000000000048947 */ /* 0x000fea0003800000 */
[----:B------:R-:W-:Y:S01]  /*14900*/  BPT.TRAP 0x1 ;  /* 0x000000040000795c */ /* 0x000fe20000300000 */
.L_x_7767:
[----:B------:R-:W-:Y:S01]  /*14910*/  IMAD R5, R18, 0x8, R7 ;  /* 0x0000000812057824 */ /* 0x000fe200078e0207 */
[----:B------:R-:W-:Y:S01]  /*14920*/  SHF.L.U32 R0, R22, 0x1f, RZ ;  /* 0x0000001f16007819 */ /* 0x000fe200000006ff */
[----:B------:R-:W-:-:S03]  /*14930*/  VIADD R18, R18, 0x1 ;  /* 0x0000000112127836 */ /* 0x000fc60000000000 */
[----:B------:R-:W0:Y:S02]  /*14940*/  SYNCS.PHASECHK.TRANS64.TRYWAIT P1, [R5+URZ+0x28c40], R0 ;  /* 0x028c4000050075a7 */ /* 0x000e24000802017f */
[----:B------:R-:W-:-:S04]  /*14950*/  ISETP.NE.AND P2, PT, R18, 0x2, PT ;  /* 0x000000021200780c */ /* 0x000fc80003f45270 */
[----:B------:R-:W-:Y:S01]  /*14960*/  SEL R3, RZ, 0x1, P2 ;  /* 0x00000001ff037807 */ /* 0x000fe20001000000 */
[----:B0-----:R-:W-:Y:S08]  /*14970*/  @!P1 BRA `(.L_x_7768) ;  /* 0x00000030004c9947 */ /* 0x001ff00003800000 */
.L_x_7865:
[----:B------:R-:W-:Y:S02]  /*14980*/  SEL R18, R18, RZ, P2 ;  /* 0x000000ff12127207 */ /* 0x000fe40001000000 */
[----:B------:R-:W-:Y:S01]  /*14990*/  LOP3.LUT R2, R22, R3, RZ, 0x3c, !PT ;  /* 0x0000000316027212 */ /* 0x000fe200078e3cff */
[----:B------:R-:W-:Y:S06]  /*149a0*/  @!P0 BRA `(.L_x_7769) ;  /* 0x0000000000048947 */ /* 0x000fec0003800000 */
[----:B------:R-:W-:Y:S01]  /*149b0*/  BPT.TRAP 0x1 ;  /* 0x000000040000795c */ /* 0x000fe20000300000 */
.L_x_7769:
[----:B------:R-:W-:Y:S01]  /*149c0*/  IMAD R3, R18, 0x8, R7 ;  /* 0x0000000812037824 */ /* 0x000fe200078e0207 */
[----:B------:R-:W-:-:S04]  /*149d0*/  SHF.L.U32 R2, R2, 0x1f, RZ ;  /* 0x0000001f02027819 */ /* 0x000fc800000006ff */
[----:B------:R-:W1:Y:S02]  /*149e0*/  SYNCS.PHASECHK.TRANS64.TRYWAIT P1, [R3+URZ+0x28c40], R2 ;  /* 0x028c4002030075a7 */ /* 0x000e64000802017f */
[----:B-1----:R-:W-:Y:S05]  /*149f0*/  @!P1 BRA `(.L_x_7770) ;  /* 0x0000003000409947 */ /* 0x002fea0003800000 */
.L_x_7866:
[----:B------:R-:W-:Y:S05]  /*14a00*/  @!P0 BRA `(.L_x_7771) ;  /* 0x0000000000048947 */ /* 0x000fea0003800000 */
[----:B------:R-:W-:Y:S01]  /*14a10*/  BPT.TRAP 0x1 ;  /* 0x000000040000795c */ /* 0x000fe20000300000 */
.L_x_7771:
[----:B------:R-:W5:Y:S02]  /*14a20*/  SYNCS.PHASECHK.TRANS64.TRYWAIT P1, [R5+URZ+0x28c60], R0 ;  /* 0x028c6000050075a7 */ /* 0x000f64000802017f */
[----:B-----5:R-:W-:Y:S05]  /*14a30*/  @!P1 BRA `(.L_x_7772) ;  /* 0x0000003000449947 */ /* 0x020fea0003800000 */
.L_x_7867:
[----:B------:R-:W-:Y:S05]  /*14a40*/  @!P0 BRA `(.L_x_7773) ;  /* 0x0000000000048947 */ /* 0x000fea0003800000 */
[----:B------:R-:W-:Y:S01]  /*14a50*/  BPT.TRAP 0x1 ;  /* 0x000000040000795c */ /* 0x000fe20000300000 */
.L_x_7773:
[----:B------:R0:W0:Y:S02]  /*14a60*/  SYNCS.PHASECHK.TRANS64.TRYWAIT P0, [R3+URZ+0x28c60], R2 ;  /* 0x028c6002030075a7 */ /* 0x000024000800017f */
[----:B0-----:R-:W-:Y:S05]  /*14a70*/  @!P0 NANOSLEEP.SYNCS 0x989680 ;  /* 0x009896800000895d */ /* 0x001fea0003900000 */
[----:B------:R-:W0:Y:S02]  /*14a80*/  @!P0 SYNCS.PHASECHK.TRANS64 P0, [R3+URZ+0x28c60], R2 ;  /* 0x028c6002030085a7 */ /* 0x000e24000800007f */
[----:B0-----:R-:W-:Y:S05]  /*14a90*/  @!P0 BRA `(.L_x_7773) ;  /* 0xfffffffc00f08947 */ /* 0x001fea000383ffff */
.L_x_7765:
[----:B------:R-:W-:Y:S05]  /*14aa0*/  BSYNC B0 ;  /* 0x0000000000007941 */ /* 0x000fea0003800000 */
.L_x_7764:
[----:B------:R-:W-:Y:S05]  /*14ab0*/  EXIT ;  /* 0x000000000000794d */ /* 0x000fea0003800000 */
.L_x_7626:
[----:B0-----:R-:W-:-:S04]  /*14ac0*/  IMAD.U32 R3, RZ, RZ, UR23 ;  /* 0x00000017ff037e24 */ /* 0x001fc8000f8e00ff */
[----:B------:R0:W1:Y:S03]  /*14ad0*/  SYNCS.PHASECHK.TRANS64.TRYWAIT P1, [R3+URZ+0x28c50], R0 ;  /* 0x028c5000030075a7 */ /* 0x000066000802017f */
[----:B-1----:R-:W-:Y:S05]  /*14ae0*/  @!P1 NANOSLEEP.SYNCS 0x989680 ;  /* 0x009896800000995d */ /* 0x002fea0003900000 */
[----:B------:R-:W1:Y:S02]  /*14af0*/  @!P1 SYNCS.PHASECHK.TRANS64 P1, [R3+URZ+0x28c50], R0 ;  /* 0x028c5000030095a7 */ /* 0x000e64000802007f */
[----:B-1----:R-:W-:Y:S05]  /*14b00*/  @!P1 BRA `(.L_x_7626) ;  /* 0xfffffffc00ec9947 */ /* 0x002fea000383ffff */
[----:B------:R-:W-:Y:S05]  /*14b10*/  BRA `(.L_x_7774) ;  /* 0xfffffed400a47947 */ /* 0x000fea000383ffff */
.L_x_7632:
[----:B-1----:R-:W-:-:S04]  /*14b20*/  IMAD.U32 R3, RZ, RZ, UR23 ;  /* 0x00000017ff037e24 */ /* 0x002fc8000f8e00ff */
[----:B------:R1:W2:Y:S03]  /*14b30*/  SYNCS.PHASECHK.TRANS64.TRYWAIT P1, [R3+URZ+0x28c50], R0 ;  /* 0x028c5000030075a7 */ /* 0x0002a6000802017f */
[----:B--2---:R-:W-:Y:S05]  /*14b40*/  @!P1 NANOSLEEP.SYNCS 0x989680 ;  /* 0x009896800000995d */ /* 0x004fea0003900000 */
[----:B------:R-:W2:Y:S02]  /*14b50*/  @!P1 SYNCS.PHASECHK.TRANS64 P1, [R3+URZ+0x28c50], R0 ;  /* 0x028c5000030095a7 */ /* 0x000ea4000802007f */
[----:B--2---:R-:W-:Y:S05]  /*14b60*/  @!P1 BRA `(.L_x_7632) ;  /* 0xfffffffc00ec9947 */ /* 0x004fea000383ffff */
[----:B------:R-:W-:Y:S05]  /*14b70*/  BRA `(.L_x_7631) ;  /* 0xfffffee000a87947 */ /* 0x000fea000383ffff */
.L_x_7637:
[----:B0-----:R-:W-:-:S04]  /*14b80*/  IMAD.U32 R3, RZ, RZ, UR40 ;  /* 0x00000028ff037e24 */ /* 0x001fc8000f8e00ff */
[----:B------:R0:W1:Y:S03]  /*14b90*/  SYNCS.PHASECHK.TRANS64.TRYWAIT P1, [R3+URZ+0x28c00], R0 ;  /* 0x028c0000030075a7 */ /* 0x000066000802017f */
[----:B-1----:R-:W-:Y:S05]  /*14ba0*/  @!P1 NANOSLEEP.SYNCS 0x989680 ;  /* 0x009896800000995d */ /* 0x002fea0003900000 */
[----:B------:R-:W1:Y:S02]  /*14bb0*/  @!P1 SYNCS.PHASECHK.TRANS64 P1, [R3+URZ+0x28c00], R0 ;  /* 0x028c0000030095a7 */ /* 0x000e64000802007f */
[----:B-1----:R-:W-:Y:S05]  /*14bc0*/  @!P1 BRA `(.L_x_7637) ;  /* 0xfffffffc00ec9947 */ /* 0x002fea000383ffff */
[----:B------:R-:W-:Y:S05]  /*14bd0*/  BRA `(.L_x_7775) ;  /* 0xfffffef400f87947 */ /* 0x000fea000383ffff */
.L_x_7641:
[----:B--2---:R2:W3:Y:S02]  /*14be0*/  SYNCS.PHASECHK.TRANS64.TRYWAIT P1, [R7+URZ+0x28c30], R8 ;  /* 0x028c3008070075a7 */ /* 0x0044e4000802017f */
[----:B---3--:R-:W-:Y:S05]  /*14bf0*/  @!P1 NANOSLEEP.SYNCS 0x989680 ;  /* 0x009896800000995d */ /* 0x008fea0003900000 */
[----:B------:R-:W3:Y:S02]  /*14c00*/  @!P1 SYNCS.PHASECHK.TRANS64 P1, [R7+URZ+0x28c30], R8 ;  /* 0x028c3008070095a7 */ /* 0x000ee4000802007f */
[----:B---3--:R-:W-:Y:S05]  /*14c10*/  @!P1 BRA `(.L_x_7641) ;  /* 0xfffffffc00f09947 */ /* 0x008fea000383ffff */
[----:B------:R-:W-:Y:S05]  /*14c20*/  BRA `(.L_x_7640) ;  /* 0xfffffef800147947 */ /* 0x000fea000383ffff */
.L_x_7646:
[----:B---3--:R3:W0:Y:S02]  /*14c30*/  SYNCS.PHASECHK.TRANS64.TRYWAIT P1, [R7+URZ+0x28c50], R8 ;  /* 0x028c5008070075a7 */ /* 0x008624000802017f */
[----:B0-----:R-:W-:Y:S05]  /*14c40*/  @!P1 NANOSLEEP.SYNCS 0x989680 ;  /* 0x009896800000995d */ /* 0x001fea0003900000 */
[----:B------:R-:W0:Y:S02]  /*14c50*/  @!P1 SYNCS.PHASECHK.TRANS64 P1, [R7+URZ+0x28c50], R8 ;  /* 0x028c5008070095a7 */ /* 0x000e24000802007f */
[----:B0-----:R-:W-:Y:S05]  /*14c60*/  @!P1 BRA `(.L_x_7646) ;  /* 0xfffffffc00f09947 */ /* 0x001fea000383ffff */
[----:B------:R-:W-:Y:S05]  /*14c70*/  BRA `(.L_x_7645) ;  /* 0xffffff08009c7947 */ /* 0x000fea000383ffff */
.L_x_7652:
[----:B-1----:R-:W-:-:S04]  /*14c80*/  IMAD.U32 R6, RZ, RZ, UR23 ;  /* 0x00000017ff067e24 */ /* 0x002fc8000f8e00ff */
[----:B------:R1:W2:Y:S03]  /*14c90*/  SYNCS.PHASECHK.TRANS64.TRYWAIT P1, [R6+URZ+0x28c30], R7 ;  /* 0x028c3007060075a7 */ /* 0x0002a6000802017f */
[----:B--2---:R-:W-:Y:S05]  /*14ca0*/  @!P1 NANOSLEEP.SYNCS 0x989680 ;  /* 0x009896800000995d */ /* 0x004fea0003900000 */
[----:B------:R-:W2:Y:S02]  /*14cb0*/  @!P1 SYNCS.PHASECHK.TRANS64 P1, [R6+URZ+0x28c30], R7 ;  /* 0x028c3007060095a7 */ /* 0x000ea4000802007f */
[----:B--2---:R-:W-:Y:S05]  /*14cc0*/  @!P1 BRA `(.L_x_7652) ;  /* 0xfffffffc00ec9947 */ /* 0x004fea000383ffff */
[----:B------:R-:W-:Y:S05]  /*14cd0*/  BRA `(.L_x_7651) ;  /* 0xffffff0c00ac7947 */ /* 0x000fea000383ffff */
.L_x_7657:
[----:B---3--:R-:W-:-:S04]  /*14ce0*/  IMAD.U32 R8, RZ, RZ, UR23 ;  /* 0x00000017ff087e24 */ /* 0x008fc8000f8e00ff */
[----:B------:R3:W4:Y:S03]  /*14cf0*/  SYNCS.PHASECHK.TRANS64.TRYWAIT P1, [R8+URZ+0x28c50], R7 ;  /* 0x028c5007080075a7 */ /* 0x000726000802017f */
[----:B----4-:R-:W-:Y:S05]  /*14d00*/  @!P1 NANOSLEEP.SYNCS 0x989680 ;  /* 0x009896800000995d */ /* 0x010fea0003900000 */
[----:B------:R-:W4:Y:S02]  /*14d10*/  @!P1 SYNCS.PHASECHK.TRANS64 P1, [R8+URZ+0x28c50], R7 ;  /* 0x028c5007080095a7 */ /* 0x000f24000802007f */
[----:B----4-:R-:W-:Y:S05]  /*14d20*/  @!P1 BRA `(.L_x_7657) ;  /* 0xfffffffc00ec9947 */ /* 0x010fea000383ffff */
[----:B------:R-:W-:Y:S05]  /*14d30*/  BRA `(.L_x_7656) ;  /* 0xffffff28004c7947 */ /* 0x000fea000383ffff */
.L_x_7664:
[----:B-1----:R-:W-:-:S04]  /*14d40*/  IMAD.U32 R6, RZ, RZ, UR22 ;  /* 0x00000016ff067e24 */ /* 0x002fc8000f8e00ff */
[----:B------:R1:W2:Y:S03]  /*14d50*/  SYNCS.PHASECHK.TRANS64.TRYWAIT P1, [R6+URZ+0x28c30], R7 ;  /* 0x028c3007060075a7 */ /* 0x0002a6000802017f */
[----:B--2---:R-:W-:Y:S05]  /*14d60*/  @!P1 NANOSLEEP.SYNCS 0x989680 ;  /* 0x009896800000995d */ /* 0x004fea0003900000 */
[----:B------:R-:W2:Y:S02]  /*14d70*/  @!P1 SYNCS.PHASECHK.TRANS64 P1, [R6+URZ+0x28c30], R7 ;  /* 0x028c3007060095a7 */ /* 0x000ea4000802007f */
[----:B--2---:R-:W-:Y:S05]  /*14d80*/  @!P1 BRA `(.L_x_7664) ;  /* 0xfffffffc00ec9947 */ /* 0x004fea000383ffff */
[----:B------:R-:W-:Y:S05]  /*14d90*/  BRA `(.L_x_7663) ;  /* 0xffffff2c00407947 */ /* 0x000fea000383ffff */
.L_x_7669:
[----:B---3--:R-:W-:-:S04]  /*14da0*/  IMAD.U32 R8, RZ, RZ, UR22 ;  /* 0x00000016ff087e24 */ /* 0x008fc8000f8e00ff */
[----:B------:R3:W4:Y:S03]  /*14db0*/  SYNCS.PHASECHK.TRANS64.TRYWAIT P1, [R8+URZ+0x28c50], R7 ;  /* 0x028c5007080075a7 */ /* 0x000726000802017f */
[----:B----4-:R-:W-:Y:S05]  /*14dc0*/  @!P1 NANOSLEEP.SYNCS 0x989680 ;  /* 0x009896800000995d */ /* 0x010fea0003900000 */
[----:B------:R-:W4:Y:S02]  /*14dd0*/  @!P1 SYNCS.PHASECHK.TRANS64 P1, [R8+URZ+0x28c50], R7 ;  /* 0x028c5007080095a7 */ /* 0x000f24000802007f */
[----:B----4-:R-:W-:Y:S05]  /*14de0*/  @!P1 BRA `(.L_x_7669) ;  /* 0xfffffffc00ec9947 */ /* 0x010fea000383ffff */
[----:B------:R-:W-:Y:S05]  /*14df0*/  BRA `(.L_x_7668) ;  /* 0xffffff4000607947 */ /* 0x000fea000383ffff */
.L_x_7711:
        /* <DEDUP_REMOVED lines=11> */
.L_x_7777:
[----:B------:R-:W-:Y:S05]  /*14eb0*/  BSYNC B0 ;  /* 0x0000000000007941 */ /* 0x000fea0003800000 */
.L_x_7776:
[----:B------:R-:W-:Y:S05]  /*14ec0*/  BRA `(.L_x_7778) ;  /* 0xffffffb800987947 */ /* 0x000fea000383ffff */
.L_x_7714:
[----:B0-----:R0:W1:Y:S02]  /*14ed0*/  SYNCS.PHASECHK.TRANS64.TRYWAIT P0, [R19+URZ+0x28c40], R0 ;  /* 0x028c4000130075a7 */ /* 0x001064000800017f */
[----:B-1----:R-:W-:Y:S05]  /*14ee0*/  @!P0 NANOSLEEP.SYNCS 0x989680 ;  /* 0x009896800000895d */ /* 0x002fea0003900000 */
[----:B------:R-:W1:Y:S02]  /*14ef0*/  @!P0 SYNCS.PHASECHK.TRANS64 P0, [R19+URZ+0x28c40], R0 ;  /* 0x028c4000130085a7 */ /* 0x000e64000800007f */
[----:B-1----:R-:W-:Y:S05]  /*14f00*/  @!P0 BRA `(.L_x_7714) ;  /* 0xfffffffc00f08947 */ /* 0x002fea000383ffff */
[----:B------:R-:W-:Y:S05]  /*14f10*/  BRA `(.L_x_7779) ;  /* 0xffffffbc007c7947 */ /* 0x000fea000383ffff */
.L_x_7715:
        /* <DEDUP_REMOVED lines=8> */
.L_x_7781:
[----:B------:R-:W-:Y:S05]  /*14fa0*/  BSYNC B0 ;  /* 0x0000000000007941 */ /* 0x000fea0003800000 */
.L_x_7780:
        /* <DEDUP_REMOVED lines=9> */
.L_x_7782:
[----:B------:R-:W-:Y:S02]  /*15040*/  IMAD.MOV.U32 R13, RZ, RZ, R5 ;  /* 0x000000ffff0d7224 */ /* 0x000fe400078e0005 */
[----:B------:R-:W-:Y:S02]  /*15050*/  IMAD.MOV.U32 R12, RZ, RZ, 0x1 ;  /* 0x00000001ff0c7424 */ /* 0x000fe400078e00ff */
[----:B------:R-:W-:-:S07]  /*15060*/  IMAD.MOV.U32 R3, RZ, RZ, R14 ;  /* 0x000000ffff037224 */ /* 0x000fce00078e000e */
[----:B------:R-:W-:Y:S05]  /*15070*/  WARPSYNC.COLLECTIVE R15, `(.L_x_7783) ;  /* 0x000000000f087348 */ /* 0x000fea0003c00000 */
[----:B------:R0:W1:Y:S02]  /*15080*/  SHFL.IDX P6, R14, R13, R12, R11 ;  /* 0x0000000c0d0e7389 */ /* 0x00006400000c000b */
[----:B01----:R-:W-:Y:S01]  /*15090*/  ENDCOLLECTIVE ;  /* 0x000000000000791b */ /* 0x003fe20003800000 */
.L_x_7783:
        /* <DEDUP_REMOVED lines=15> */
.L_x_7784:
[----:B------:R-:W-:Y:S02]  /*15190*/  @P0 IMAD R6, R4, 0x2, R17 ;  /* 0x0000000204060824 */ /* 0x000fe400078e0211 */
[----:B------:R-:W-:Y:S02]  /*151a0*/  IMAD.MOV.U32 R13, RZ, RZ, R5 ;  /* 0x000000ffff0d7224 */ /* 0x000fe400078e0005 */
[----:B------:R-:W-:Y:S02]  /*151b0*/  IMAD.MOV.U32 R12, RZ, RZ, 0x2 ;  /* 0x00000002ff0c7424 */ /* 0x000fe400078e00ff */
[----:B------:R-:W-:-:S07]  /*151c0*/  IMAD.MOV.U32 R3, RZ, RZ, R14 ;  /* 0x000000ffff037224 */ /* 0x000fce00078e000e */
[----:B------:R-:W-:Y:S05]  /*151d0*/  WARPSYNC.COLLECTIVE R15, `(.L_x_7785) ;  /* 0x000000000f087348 */ /* 0x000fea0003c00000 */
[----:B------:R0:W1:Y:S02]  /*151e0*/  SHFL.IDX P6, R14, R13, R12, R11 ;  /* 0x0000000c0d0e7389 */ /* 0x00006400000c000b */
[----:B01----:R-:W-:Y:S01]  /*151f0*/  ENDCOLLECTIVE ;  /* 0x000000000000791b */ /* 0x003fe20003800000 */
.L_x_7785:
        /* <DEDUP_REMOVED lines=15> */
.L_x_7786:
[----:B------:R-:W-:Y:S02]  /*152f0*/  @P0 IMAD R6, R4, 0x2, R17 ;  /* 0x0000000204060824 */ /* 0x000fe400078e0211 */
[----:B------:R-:W-:Y:S02]  /*15300*/  IMAD.MOV.U32 R13, RZ, RZ, R5 ;  /* 0x000000ffff0d7224 */ /* 0x000fe400078e0005 */
[----:B------:R-:W-:Y:S02]  /*15310*/  IMAD.MOV.U32 R12, RZ, RZ, 0x3 ;  /* 0x00000003ff0c7424 */ /* 0x000fe400078e00ff */
[----:B------:R-:W-:-:S07]  /*15320*/  IMAD.MOV.U32 R3, RZ, RZ, R14 ;  /* 0x000000ffff037224 */ /* 0x000fce00078e000e */
[----:B------:R-:W-:Y:S05]  /*15330*/  WARPSYNC.COLLECTIVE R15, `(.L_x_7787) ;  /* 0x000000000f087348 */ /* 0x000fea0003c00000 */
[----:B------:R0:W1:Y:S02]  /*15340*/  SHFL.IDX P6, R14, R13, R12, R11 ;  /* 0x0000000c0d0e7389 */ /* 0x00006400000c000b */
[----:B01----:R-:W-:Y:S01]  /*15350*/  ENDCOLLECTIVE ;  /* 0x000000000000791b */ /* 0x003fe20003800000 */
.L_x_7787:
        /* <DEDUP_REMOVED lines=10> */
.L_x_7788:
[----:B------:R-:W-:Y:S01]  /*15400*/  @!PT LDS RZ, [RZ] ;  /* 0x00000000fffff984 */ /* 0x000fe20000000800 */
[----:B------:R-:W-:Y:S01]  /*15410*/  @!PT LDS RZ, [RZ] ;  /* 0x00000000fffff984 */ /* 0x000fe20000000800 */
[----:B------:R-:W-:Y:S01]  /*15420*/  @!PT LDS RZ, [RZ] ;  /* 0x00000000fffff984 */ /* 0x000fe20000000800 */
[----:B------:R0:W-:Y:S01]  /*15430*/  @P0 LDGSTS.E.BYPASS.LTC128B.128 [R6+0x23400], desc[UR50][R2.64], !P2 ;  /* 0x2340000002060fae */ /* 0x0001e2000d101d72 */
[----:B------:R-:W-:Y:S01]  /*15440*/  IMAD.MOV.U32 R0, RZ, RZ, R14 ;  /* 0x000000ffff007224 */ /* 0x000fe200078e000e */
[----:B------:R-:W-:Y:S06]  /*15450*/  BRA `(.L_x_7789) ;  /* 0xffffffbc002c7947 */ /* 0x000fec000383ffff */
.L_x_7720:
        /* <DEDUP_REMOVED lines=9> */
.L_x_7790:
[C---:B------:R-:W-:Y:S01]  /*154f0*/  VIADD R6, R25.reuse, 0x10 ;  /* 0x0000001019067836 */ /* 0x040fe20000000000 */
[----:B------:R-:W-:Y:S01]  /*15500*/  ISETP.GE.AND P0, PT, R25, R5, PT ;  /* 0x000000051900720c */ /* 0x000fe20003f06270 */
[----:B------:R-:W-:Y:S02]  /*15510*/  IMAD.MOV.U32 R13, RZ, RZ, R0 ;  /* 0x000000ffff0d7224 */ /* 0x000fe400078e0000 */
[----:B------:R-:W-:-:S10]  /*15520*/  IMAD.MOV.U32 R2, RZ, RZ, R14 ;  /* 0x000000ffff027224 */ /* 0x000fd400078e000e */
[----:B------:R-:W-:Y:S05]  /*15530*/  WARPSYNC.COLLECTIVE R15, `(.L_x_7791) ;  /* 0x000000000f087348 */ /* 0x000fea0003c00000 */
[----:B------:R0:W1:Y:S02]  /*15540*/  SHFL.IDX P6, R14, R13, R12, R11 ;  /* 0x0000000c0d0e7389 */ /* 0x00006400000c000b */
[----:B01----:R-:W-:Y:S01]  /*15550*/  ENDCOLLECTIVE ;  /* 0x000000000000791b */ /* 0x003fe20003800000 */
.L_x_7791:
[----:B------:R-:W-:Y:S02]  /*15560*/  IMAD.MOV.U32 R13, RZ, RZ, R4 ;  /* 0x000000ffff0d7224 */ /* 0x000fe400078e0004 */
[----:B------:R-:W-:Y:S02]  /*15570*/  IMAD.MOV.U32 R12, RZ, RZ, 0x1 ;  /* 0x00000001ff0c7424 */ /* 0x000fe400078e00ff */
[----:B------:R-:W-:-:S07]  /*15580*/  IMAD.MOV.U32 R3, RZ, RZ, R14 ;  /* 0x000000ffff037224 */ /* 0x000fce00078e000e */
[----:B------:R-:W-:Y:S05]  /*15590*/  WARPSYNC.COLLECTIVE R15, `(.L_x_7792) ;  /* 0x000000000f087348 */ /* 0x000fea0003c00000 */
[----:B------:R0:W1:Y:S02]  /*155a0*/  SHFL.IDX P6, R14, R13, R12, R11 ;  /* 0x0000000c0d0e7389 */ /* 0x00006400000c000b */
[----:B01----:R-:W-:Y:S01]  /*155b0*/  ENDCOLLECTIVE ;  /* 0x000000000000791b */ /* 0x003fe20003800000 */
.L_x_7792:
        /* <DEDUP_REMOVED lines=15> */
.L_x_7793:
[----:B------:R-:W-:Y:S02]  /*156b0*/  IMAD.MOV.U32 R13, RZ, RZ, R4 ;  /* 0x000000ffff0d7224 */ /* 0x000fe400078e0004 */
[----:B------:R-:W-:Y:S02]  /*156c0*/  IMAD.MOV.U32 R12, RZ, RZ, 0x2 ;  /* 0x00000002ff0c7424 */ /* 0x000fe400078e00ff */
[----:B------:R-:W-:-:S07]  /*156d0*/  IMAD.MOV.U32 R3, RZ, RZ, R14 ;  /* 0x000000ffff037224 */ /* 0x000fce00078e000e */
[----:B------:R-:W-:Y:S05]  /*156e0*/  WARPSYNC.COLLECTIVE R15, `(.L_x_7794) ;  /* 0x000000000f087348 */ /* 0x000fea0003c00000 */
[----:B------:R0:W1:Y:S02]  /*156f0*/  SHFL.IDX P6, R14, R13, R12, R11 ;  /* 0x0000000c0d0e7389 */ /* 0x00006400000c000b */
[----:B01----:R-:W-:Y:S01]  /*15700*/  ENDCOLLECTIVE ;  /* 0x000000000000791b */ /* 0x003fe20003800000 */
.L_x_7794:
        /* <DEDUP_REMOVED lines=16> */
.L_x_7795:
[----:B------:R-:W-:Y:S02]  /*15810*/  IMAD.MOV.U32 R13, RZ, RZ, R4 ;  /* 0x000000ffff0d7224 */ /* 0x000fe400078e0004 */
[----:B------:R-:W-:Y:S02]  /*15820*/  IMAD.MOV.U32 R12, RZ, RZ, 0x3 ;  /* 0x00000003ff0c7424 */ /* 0x000fe400078e00ff */
[----:B------:R-:W-:-:S07]  /*15830*/  IMAD.MOV.U32 R3, RZ, RZ, R14 ;  /* 0x000000ffff037224 */ /* 0x000fce00078e000e */
[----:B------:R-:W-:Y:S05]  /*15840*/  WARPSYNC.COLLECTIVE R15, `(.L_x_7796) ;  /* 0x000000000f087348 */ /* 0x000fea0003c00000 */
[----:B------:R0:W1:Y:S02]  /*15850*/  SHFL.IDX P6, R14, R13, R12, R11 ;  /* 0x0000000c0d0e7389 */ /* 0x00006400000c000b */
[----:B01----:R-:W-:Y:S01]  /*15860*/  ENDCOLLECTIVE ;  /* 0x000000000000791b */ /* 0x003fe20003800000 */
.L_x_7796:
        /* <DEDUP_REMOVED lines=10> */
.L_x_7797:
[----:B------:R-:W-:Y:S01]  /*15910*/  @!PT LDS RZ, [RZ] ;  /* 0x00000000fffff984 */ /* 0x000fe20000000800 */
[----:B------:R-:W-:Y:S01]  /*15920*/  @!PT LDS RZ, [RZ] ;  /* 0x00000000fffff984 */ /* 0x000fe20000000800 */
[----:B------:R-:W-:Y:S01]  /*15930*/  @!PT LDS RZ, [RZ] ;  /* 0x00000000fffff984 */ /* 0x000fe20000000800 */
[----:B------:R1:W-:Y:S01]  /*15940*/  @!P0 LDGSTS.E.BYPASS.LTC128B.128 [R7+0x21400], desc[UR50][R2.64], !P1 ;  /* 0x2140000002078fae */ /* 0x0003e2000c901d72 */
[----:B------:R-:W-:Y:S01]  /*15950*/  IMAD.MOV.U32 R0, RZ, RZ, R14 ;  /* 0x000000ffff007224 */ /* 0x000fe200078e000e */
[----:B------:R-:W-:Y:S06]  /*15960*/  BRA `(.L_x_7798) ;  /* 0xffffffc0002c7947 */ /* 0x000fec000383ffff */
.L_x_7723:
[----:B0-----:R0:W1:Y:S02]  /*15970*/  SYNCS.PHASECHK.TRANS64.TRYWAIT P0, [R17+URZ+0x28c20], R0 ;  /* 0x028c2000110075a7 */ /* 0x001064000800017f */
[----:B-1----:R-:W-:Y:S05]  /*15980*/  @!P0 NANOSLEEP.SYNCS 0x989680 ;  /* 0x009896800000895d */ /* 0x002fea0003900000 */
[----:B------:R-:W1:Y:S02]  /*15990*/  @!P0 SYNCS.PHASECHK.TRANS64 P0, [R17+URZ+0x28c20], R0 ;  /* 0x028c2000110085a7 */ /* 0x000e64000800007f */
[----:B-1----:R-:W-:Y:S05]  /*159a0*/  @!P0 BRA `(.L_x_7723) ;  /* 0xfffffffc00f08947 */ /* 0x002fea000383ffff */
[----:B------:R-:W-:Y:S05]  /*159b0*/  BRA `(.L_x_7799) ;  /* 0xffffffc000887947 */ /* 0x000fea000383ffff */
.L_x_7726:
[----:B0-----:R0:W1:Y:S02]  /*159c0*/  SYNCS.PHASECHK.TRANS64.TRYWAIT P0, [R19+URZ+0x28c60], R0 ;  /* 0x028c6000130075a7 */ /* 0x001064000800017f */
[----:B-1----:R-:W-:Y:S05]  /*159d0*/  @!P0 NANOSLEEP.SYNCS 0x989680 ;  /* 0x009896800000895d */ /* 0x002fea0003900000 */
[----:B------:R-:W1:Y:S02]  /*159e0*/  @!P0 SYNCS.PHASECHK.TRANS64 P0, [R19+URZ+0x28c60], R0 ;  /* 0x028c6000130085a7 */ /* 0x000e64000800007f */
[----:B-1----:R-:W-:Y:S05]  /*159f0*/  @!P0 BRA `(.L_x_7726) ;  /* 0xfffffffc00f08947 */ /* 0x002fea000383ffff */
[----:B------:R-:W-:Y:S05]  /*15a00*/  BRA `(.L_x_7800) ;  /* 0xffffffc000987947 */ /* 0x000fea000383ffff */
.L_x_7727:
        /* <DEDUP_REMOVED lines=8> */
.L_x_7802:
[----:B------:R-:W-:Y:S05]  /*15a90*/  BSYNC B0 ;  /* 0x0000000000007941 */ /* 0x000fea0003800000 */
.L_x_7801:
        /* <DEDUP_REMOVED lines=15> */
.L_x_7803:
        /* <DEDUP_REMOVED lines=40> */
.L_x_7804:
[----:B------:R-:W-:Y:S02]  /*15e10*/  IMAD.MOV.U32 R13, RZ, RZ, R4 ;  /* 0x000000ffff0d7224 */ /* 0x000fe400078e0004 */
[----:B------:R-:W-:-:S07]  /*15e20*/  IMAD.MOV.U32 R3, RZ, RZ, R14 ;  /* 0x000000ffff037224 */ /* 0x000fce00078e000e */
[----:B------:R-:W-:Y:S05]  /*15e30*/  WARPSYNC.COLLECTIVE R15, `(.L_x_7805) ;  /* 0x000000000f087348 */ /* 0x000fea0003c00000 */
[----:B------:R0:W1:Y:S02]  /*15e40*/  SHFL.IDX P6, R14, R13, R12, R11 ;  /* 0x0000000c0d0e7389 */ /* 0x00006400000c000b */
[----:B01----:R-:W-:Y:S01]  /*15e50*/  ENDCOLLECTIVE ;  /* 0x000000000000791b */ /* 0x003fe20003800000 */
.L_x_7805:
        /* <DEDUP_REMOVED lines=29> */
.L_x_7806:
[----:B------:R-:W-:Y:S02]  /*16030*/  IMAD.MOV.U32 R13, RZ, RZ, R4 ;  /* 0x000000ffff0d7224 */ /* 0x000fe400078e0004 */
[----:B------:R-:W-:-:S07]  /*16040*/  IMAD.MOV.U32 R7, RZ, RZ, R14 ;  /* 0x000000ffff077224 */ /* 0x000fce00078e000e */
[----:B------:R-:W-:Y:S05]  /*16050*/  WARPSYNC.COLLECTIVE R15, `(.L_x_7807) ;  /* 0x000000000f087348 */ /* 0x000fea0003c00000 */
[----:B------:R0:W1:Y:S02]  /*16060*/  SHFL.IDX P6, R14, R13, R12, R11 ;  /* 0x0000000c0d0e7389 */ /* 0x00006400000c000b */
[----:B01----:R-:W-:Y:S01]  /*16070*/  ENDCOLLECTIVE ;  /* 0x000000000000791b */ /* 0x003fe20003800000 */
.L_x_7807:
        /* <DEDUP_REMOVED lines=29> */
.L_x_7808:
[----:B------:R-:W-:Y:S02]  /*16250*/  IMAD.MOV.U32 R13, RZ, RZ, R4 ;  /* 0x000000ffff0d7224 */ /* 0x000fe400078e0004 */
[----:B------:R-:W-:-:S07]  /*16260*/  IMAD.MOV.U32 R6, RZ, RZ, R14 ;  /* 0x000000ffff067224 */ /* 0x000fce00078e000e */
[----:B------:R-:W-:Y:S05]  /*16270*/  WARPSYNC.COLLECTIVE R15, `(.L_x_7809) ;  /* 0x000000000f087348 */ /* 0x000fea0003c00000 */
[----:B------:R0:W1:Y:S02]  /*16280*/  SHFL.IDX P6, R14, R13, R12, R11 ;  /* 0x0000000c0d0e7389 */ /* 0x00006400000c000b */
[----:B01----:R-:W-:Y:S01]  /*16290*/  ENDCOLLECTIVE ;  /* 0x000000000000791b */ /* 0x003fe20003800000 */
.L_x_7809:
[----:B------:R-:W-:Y:S01]  /*162a0*/  IMAD.MOV.U32 R2, RZ, RZ, R14 ;  /* 0x000000ffff027224 */ /* 0x000fe200078e000e */
[----:B------:R-:W-:Y:S06]  /*162b0*/  BRA `(.L_x_7810) ;  /* 0xffffffc000247947 */ /* 0x000fec000383ffff */
.L_x_7734:
[----:B0-----:R0:W1:Y:S02]  /*162c0*/  SYNCS.PHASECHK.TRANS64.TRYWAIT P0, [R6+URZ+0x28c40], R19 ;  /* 0x028c4013060075a7 */ /* 0x001064000800017f */
[----:B-1----:R-:W-:Y:S05]  /*162d0*/  @!P0 NANOSLEEP.SYNCS 0x989680 ;  /* 0x009896800000895d */ /* 0x002fea0003900000 */
[----:B------:R-:W1:Y:S02]  /*162e0*/  @!P0 SYNCS.PHASECHK.TRANS64 P0, [R6+URZ+0x28c40], R19 ;  /* 0x028c4013060085a7 */ /* 0x000e64000800007f */
[----:B-1----:R-:W-:Y:S05]  /*162f0*/  @!P0 BRA `(.L_x_7734) ;  /* 0xfffffffc00f08947 */ /* 0x002fea000383ffff */
[----:B------:R-:W-:Y:S05]  /*16300*/  BRA `(.L_x_7811) ;  /* 0xffffffc400b07947 */ /* 0x000fea000383ffff */
.L_x_7735:
        /* <DEDUP_REMOVED lines=8> */
.L_x_7813:
[----:B------:R-:W-:Y:S05]  /*16390*/  BSYNC B1 ;  /* 0x0000000000017941 */ /* 0x000fea0003800000 */
.L_x_7812:
        /* <DEDUP_REMOVED lines=9> */
.L_x_7814:
[----:B------:R-:W-:Y:S02]  /*16430*/  IMAD.MOV.U32 R13, RZ, RZ, R25 ;  /* 0x000000ffff0d7224 */ /* 0x000fe400078e0019 */
[----:B------:R-:W-:Y:S02]  /*16440*/  IMAD.MOV.U32 R12, RZ, RZ, 0x1 ;  /* 0x00000001ff0c7424 */ /* 0x000fe400078e00ff */
[----:B------:R-:W-:-:S07]  /*16450*/  IMAD.MOV.U32 R2, RZ, RZ, R14 ;  /* 0x000000ffff027224 */ /* 0x000fce00078e000e */
[----:B------:R-:W-:Y:S05]  /*16460*/  WARPSYNC.COLLECTIVE R15, `(.L_x_7815) ;  /* 0x000000000f087348 */ /* 0x000fea0003c00000 */
[----:B------:R0:W1:Y:S02]  /*16470*/  SHFL.IDX P6, R14, R13, R12, R11 ;  /* 0x0000000c0d0e7389 */ /* 0x00006400000c000b */
[----:B01----:R-:W-:Y:S01]  /*16480*/  ENDCOLLECTIVE ;  /* 0x000000000000791b */ /* 0x003fe20003800000 */
.L_x_7815:
        /* <DEDUP_REMOVED lines=11> */
.L_x_7816:
[----:B------:R-:W-:Y:S02]  /*16540*/  IMAD.MOV.U32 R13, RZ, RZ, R25 ;  /* 0x000000ffff0d7224 */ /* 0x000fe400078e0019 */
[----:B------:R-:W-:Y:S02]  /*16550*/  IMAD.MOV.U32 R12, RZ, RZ, 0x2 ;  /* 0x00000002ff0c7424 */ /* 0x000fe400078e00ff */
[----:B------:R-:W-:-:S07]  /*16560*/  IMAD.MOV.U32 R2, RZ, RZ, R14 ;  /* 0x000000ffff027224 */ /* 0x000fce00078e000e */
[----:B------:R-:W-:Y:S05]  /*16570*/  WARPSYNC.COLLECTIVE R15, `(.L_x_7817) ;  /* 0x000000000f087348 */ /* 0x000fea0003c00000 */
[----:B------:R0:W1:Y:S02]  /*16580*/  SHFL.IDX P6, R14, R13, R12, R11 ;  /* 0x0000000c0d0e7389 */ /* 0x00006400000c000b */
[----:B01----:R-:W-:Y:S01]  /*16590*/  ENDCOLLECTIVE ;  /* 0x000000000000791b */ /* 0x003fe20003800000 */
.L_x_7817:
        /* <DEDUP_REMOVED lines=11> */
.L_x_7818:
[----:B------:R-:W-:Y:S02]  /*16650*/  IMAD.MOV.U32 R13, RZ, RZ, R25 ;  /* 0x000000ffff0d7224 */ /* 0x000fe400078e0019 */
[----:B------:R-:W-:Y:S02]  /*16660*/  IMAD.MOV.U32 R12, RZ, RZ, 0x3 ;  /* 0x00000003ff0c7424 */ /* 0x000fe400078e00ff */
[----:B------:R-:W-:-:S07]  /*16670*/  IMAD.MOV.U32 R2, RZ, RZ, R14 ;  /* 0x000000ffff027224 */ /* 0x000fce00078e000e */
[----:B------:R-:W-:Y:S05]  /*16680*/  WARPSYNC.COLLECTIVE R15, `(.L_x_7819) ;  /* 0x000000000f087348 */ /* 0x000fea0003c00000 */
[----:B------:R0:W1:Y:S02]  /*16690*/  SHFL.IDX P6, R14, R13, R12, R11 ;  /* 0x0000000c0d0e7389 */ /* 0x00006400000c000b */
[----:B01----:R-:W-:Y:S01]  /*166a0*/  ENDCOLLECTIVE ;  /* 0x000000000000791b */ /* 0x003fe20003800000 */
.L_x_7819:
        /* <DEDUP_REMOVED lines=11> */
.L_x_7820:
[----:B------:R-:W-:Y:S01]  /*16760*/  IMAD.MOV.U32 R2, RZ, RZ, R14 ;  /* 0x000000ffff027224 */ /* 0x000fe200078e000e */
[----:B------:R-:W-:Y:S06]  /*16770*/  BRA `(.L_x_7821) ;  /* 0xffffffc400387947 */ /* 0x000fec000383ffff */
.L_x_7740:
[----:B---3--:R3:W4:Y:S02]  /*16780*/  SYNCS.PHASECHK.TRANS64.TRYWAIT P0, [R6+URZ+0x28c60], R19 ;  /* 0x028c6013060075a7 */ /* 0x008724000800017f */
[----:B----4-:R-:W-:Y:S05]  /*16790*/  @!P0 NANOSLEEP.SYNCS 0x989680 ;  /* 0x009896800000895d */ /* 0x010fea0003900000 */
[----:B------:R-:W4:Y:S02]  /*167a0*/  @!P0 SYNCS.PHASECHK.TRANS64 P0, [R6+URZ+0x28c60], R19 ;  /* 0x028c6013060085a7 */ /* 0x000f24000800007f */
[----:B----4-:R-:W-:Y:S05]  /*167b0*/  @!P0 BRA `(.L_x_7740) ;  /* 0xfffffffc00f08947 */ /* 0x010fea000383ffff */
[----:B------:R-:W-:Y:S05]  /*167c0*/  BRA `(.L_x_7822) ;  /* 0xffffffc400887947 */ /* 0x000fea000383ffff */
.L_x_7741:
        /* <DEDUP_REMOVED lines=8> */
.L_x_7824:
[----:B------:R-:W-:Y:S05]  /*16850*/  BSYNC B1 ;  /* 0x0000000000017941 */ /* 0x000fea0003800000 */
.L_x_7823:
        /* <DEDUP_REMOVED lines=13> */
.L_x_7825:
        /* <DEDUP_REMOVED lines=17> */
.L_x_7826:
        /* <DEDUP_REMOVED lines=16> */
.L_x_7827:
        /* <DEDUP_REMOVED lines=19> */
.L_x_7828:
        /* <DEDUP_REMOVED lines=14> */
.L_x_7829:
        /* <DEDUP_REMOVED lines=16> */
.L_x_7830:
        /* <DEDUP_REMOVED lines=14> */
.L_x_7831:
[----:B------:R-:W-:Y:S05]  /*16f30*/  BRA `(.L_x_7832) ;  /* 0xffffffc000ec7947 */ /* 0x000fea000383ffff */
.L_x_7749:
        /* <DEDUP_REMOVED lines=8> */
.L_x_7834:
[----:B------:R-:W-:Y:S05]  /*16fc0*/  BSYNC B0 ;  /* 0x0000000000007941 */ /* 0x000fea0003800000 */
.L_x_7833:
        /* <DEDUP_REMOVED lines=9> */
.L_x_7835:
        /* <DEDUP_REMOVED lines=23> */
.L_x_7836:
[----:B------:R-:W-:Y:S01]  /*171d0*/  IMAD.MOV.U32 R12, RZ, RZ, 0x2 ;  /* 0x00000002ff0c7424 */ /* 0x000fe200078e00ff */
[----:B------:R-:W-:-:S05]  /*171e0*/  SEL R4, R14, RZ, P1 ;  /* 0x000000ff0e047207 */ /* 0x000fca0000800000 */
[----:B------:R-:W-:-:S04]  /*171f0*/  IMAD.IADD R4, R13, 0x1, R4 ;  /* 0x000000010d047824 */ /* 0x000fc800078e0204 */
[----:B------:R-:W-:-:S07]  /*17200*/  IMAD.MOV.U32 R13, RZ, RZ, R4 ;  /* 0x000000ffff0d7224 */ /* 0x000fce00078e0004 */
[----:B------:R-:W-:Y:S05]  /*17210*/  WARPSYNC.COLLECTIVE R15, `(.L_x_7837) ;  /* 0x000000000f087348 */ /* 0x000fea0003c00000 */
[----:B------:R0:W1:Y:S02]  /*17220*/  SHFL.UP P6, R14, R13, R12, R11 ;  /* 0x0400000c0d0e7389 */ /* 0x00006400000c000b */
[----:B01----:R-:W-:Y:S01]  /*17230*/  ENDCOLLECTIVE ;  /* 0x000000000000791b */ /* 0x003fe20003800000 */
.L_x_7837:
[----:B------:R-:W-:Y:S01]  /*17240*/  IMAD.MOV.U32 R12, RZ, RZ, 0x4 ;  /* 0x00000004ff0c7424 */ /* 0x000fe200078e00ff */
[----:B------:R-:W-:-:S05]  /*17250*/  SEL R3, R14, RZ, P2 ;  /* 0x000000ff0e037207 */ /* 0x000fca0001000000 */
[----:B------:R-:W-:-:S04]  /*17260*/  IMAD.IADD R2, R4, 0x1, R3 ;  /* 0x0000000104027824 */ /* 0x000fc800078e0203 */
[----:B------:R-:W-:-:S07]  /*17270*/  IMAD.MOV.U32 R13, RZ, RZ, R2 ;  /* 0x000000ffff0d7224 */ /* 0x000fce00078e0002 */
[----:B------:R-:W-:Y:S05]  /*17280*/  WARPSYNC.COLLECTIVE R15, `(.L_x_7838) ;  /* 0x000000000f087348 */ /* 0x000fea0003c00000 */
[----:B------:R0:W1:Y:S02]  /*17290*/  SHFL.UP P6, R14, R13, R12, R11 ;  /* 0x0400000c0d0e7389 */ /* 0x00006400000c000b */
[----:B01----:R-:W-:Y:S01]  /*172a0*/  ENDCOLLECTIVE ;  /* 0x000000000000791b */ /* 0x003fe20003800000 */
.L_x_7838:
[----:B------:R-:W-:Y:S01]  /*172b0*/  IMAD.MOV.U32 R12, RZ, RZ, 0x8 ;  /* 0x00000008ff0c7424 */ /* 0x000fe200078e00ff */
[----:B------:R-:W-:-:S05]  /*172c0*/  SEL R3, R14, RZ, P3 ;  /* 0x000000ff0e037207 */ /* 0x000fca0001800000 */
[----:B------:R-:W-:-:S04]  /*172d0*/  IMAD.IADD R3, R2, 0x1, R3 ;  /* 0x0000000102037824 */ /* 0x000fc800078e0203 */
[----:B------:R-:W-:-:S07]  /*172e0*/  IMAD.MOV.U32 R13, RZ, RZ, R3 ;  /* 0x000000ffff0d7224 */ /* 0x000fce00078e0003 */
[----:B------:R-:W-:Y:S05]  /*172f0*/  WARPSYNC.COLLECTIVE R15, `(.L_x_7839) ;  /* 0x000000000f087348 */ /* 0x000fea0003c00000 */
[----:B------:R0:W1:Y:S02]  /*17300*/  SHFL.UP P6, R14, R13, R12, R11 ;  /* 0x0400000c0d0e7389 */ /* 0x00006400000c000b */
[----:B01----:R-:W-:Y:S01]  /*17310*/  ENDCOLLECTIVE ;  /* 0x000000000000791b */ /* 0x003fe20003800000 */
.L_x_7839:
[----:B------:R-:W-:Y:S01]  /*17320*/  IMAD.MOV.U32 R12, RZ, RZ, 0x10 ;  /* 0x00000010ff0c7424 */ /* 0x000fe200078e00ff */
[----:B------:R-:W-:-:S05]  /*17330*/  SEL R4, R14, RZ, P4 ;  /* 0x000000ff0e047207 */ /* 0x000fca0002000000 */
[----:B------:R-:W-:-:S04]  /*17340*/  IMAD.IADD R4, R3, 0x1, R4 ;  /* 0x0000000103047824 */ /* 0x000fc800078e0204 */
[----:B------:R-:W-:-:S07]  /*17350*/  IMAD.MOV.U32 R13, RZ, RZ, R4 ;  /* 0x000000ffff0d7224 */ /* 0x000fce00078e0004 */
[----:B------:R-:W-:Y:S05]  /*17360*/  WARPSYNC.COLLECTIVE R15, `(.L_x_7840) ;  /* 0x000000000f087348 */ /* 0x000fea0003c00000 */
[----:B------:R0:W1:Y:S02]  /*17370*/  SHFL.UP P6, R14, R13, R12, R11 ;  /* 0x0400000c0d0e7389 */ /* 0x00006400000c000b */
[----:B01----:R-:W-:Y:S01]  /*17380*/  ENDCOLLECTIVE ;  /* 0x000000000000791b */ /* 0x003fe20003800000 */
.L_x_7840:
        /* <DEDUP_REMOVED lines=8> */
.L_x_7841:
[----:B------:R-:W-:Y:S05]  /*17410*/  BRA `(.L_x_7842) ;  /* 0xffffffc400887947 */ /* 0x000fea000383ffff */
.L_x_7752:
[----:B------:R-:W-:Y:S01]  /*17420*/  BSSY B0, `(.L_x_7843) ;  /* 0x0000007000007945 */ /* 0x000fe20003800000 */
[----:B------:R-:W-:Y:S02]  /*17430*/  IMAD.MOV.U32 R12, RZ, RZ, 0x1 ;  /* 0x00000001ff0c7424 */ /* 0x000fe400078e00ff */
[----:B------:R-:W-:Y:S02]  /*17440*/  IMAD.MOV.U32 R11, RZ, RZ, RZ ;  /* 0x000000ffff0b7224 */ /* 0x000fe400078e00ff */
[----:B------:R-:W-:-:S07]  /*17450*/  IMAD.MOV.U32 R15, RZ, RZ, -0x1 ;  /* 0xffffffffff0f7424 */ /* 0x000fce00078e00ff */
[----:B-1----:R-:W-:Y:S05]  /*17460*/  WARPSYNC.COLLECTIVE R15, `(.L_x_7844) ;  /* 0x000000000f087348 */ /* 0x002fea0003c00000 */
[----:B------:R0:W2:Y:S02]  /*17470*/  SHFL.UP P6, R14, R13, R12, R11 ;  /* 0x0400000c0d0e7389 */ /* 0x0000a400000c000b */
[----:B012---:R-:W-:Y:S01]  /*17480*/  ENDCOLLECTIVE ;  /* 0x000000000000791b */ /* 0x007fe20003800000 */
.L_x_7844:
[----:B------:R-:W-:Y:S05]  /*17490*/  BSYNC B0 ;  /* 0x0000000000007941 */ /* 0x000fea0003800000 */
.L_x_7843:
        /* <DEDUP_REMOVED lines=8> */
.L_x_7845:
[----:B------:R-:W-:Y:S01]  /*17520*/  IMAD.MOV.U32 R12, RZ, RZ, 0x4 ;  /* 0x00000004ff0c7424 */ /* 0x000fe200078e00ff */
[----:B------:R-:W-:-:S05]  /*17530*/  SEL R2, R14, RZ, P2 ;  /* 0x000000ff0e027207 */ /* 0x000fca0001000000 */
[----:B------:R-:W-:-:S04]  /*17540*/  IMAD.IADD R2, R13, 0x1, R2 ;  /* 0x000000010d027824 */ /* 0x000fc800078e0202 */
[----:B------:R-:W-:-:S07]  /*17550*/  IMAD.MOV.U32 R13, RZ, RZ, R2 ;  /* 0x000000ffff0d7224 */ /* 0x000fce00078e0002 */
[----:B------:R-:W-:Y:S05]  /*17560*/  WARPSYNC.COLLECTIVE R15, `(.L_x_7846) ;  /* 0x000000000f087348 */ /* 0x000fea0003c00000 */
[----:B------:R0:W1:Y:S02]  /*17570*/  SHFL.UP P6, R14, R13, R12, R11 ;  /* 0x0400000c0d0e7389 */ /* 0x00006400000c000b */
[----:B01----:R-:W-:Y:S01]  /*17580*/  ENDCOLLECTIVE ;  /* 0x000000000000791b */ /* 0x003fe20003800000 */
.L_x_7846:
[----:B------:R-:W-:Y:S01]  /*17590*/  IMAD.MOV.U32 R12, RZ, RZ, 0x8 ;  /* 0x00000008ff0c7424 */ /* 0x000fe200078e00ff */
[----:B------:R-:W-:-:S05]  /*175a0*/  SEL R3, R14, RZ, P3 ;  /* 0x000000ff0e037207 */ /* 0x000fca0001800000 */
[----:B------:R-:W-:-:S04]  /*175b0*/  IMAD.IADD R3, R2, 0x1, R3 ;  /* 0x0000000102037824 */ /* 0x000fc800078e0203 */
[----:B------:R-:W-:-:S07]  /*175c0*/  IMAD.MOV.U32 R13, RZ, RZ, R3 ;  /* 0x000000ffff0d7224 */ /* 0x000fce00078e0003 */
[----:B------:R-:W-:Y:S05]  /*175d0*/  WARPSYNC.COLLECTIVE R15, `(.L_x_7847) ;  /* 0x000000000f087348 */ /* 0x000fea0003c00000 */
[----:B------:R0:W1:Y:S02]  /*175e0*/  SHFL.UP P6, R14, R13, R12, R11 ;  /* 0x0400000c0d0e7389 */ /* 0x00006400000c000b */
[----:B01----:R-:W-:Y:S01]  /*175f0*/  ENDCOLLECTIVE ;  /* 0x000000000000791b */ /* 0x003fe20003800000 */
.L_x_7847:
[----:B------:R-:W-:Y:S01]  /*17600*/  IMAD.MOV.U32 R12, RZ, RZ, 0x10 ;  /* 0x00000010ff0c7424 */ /* 0x000fe200078e00ff */
[----:B------:R-:W-:-:S05]  /*17610*/  SEL R4, R14, RZ, P4 ;  /* 0x000000ff0e047207 */ /* 0x000fca0002000000 */
[----:B------:R-:W-:-:S04]  /*17620*/  IMAD.IADD R4, R3, 0x1, R4 ;  /* 0x0000000103047824 */ /* 0x000fc800078e0204 */
[----:B------:R-:W-:-:S07]  /*17630*/  IMAD.MOV.U32 R13, RZ, RZ, R4 ;  /* 0x000000ffff0d7224 */ /* 0x000fce00078e0004 */
[----:B------:R-:W-:Y:S05]  /*17640*/  WARPSYNC.COLLECTIVE R15, `(.L_x_7848) ;  /* 0x000000000f087348 */ /* 0x000fea0003c00000 */
[----:B------:R0:W1:Y:S02]  /*17650*/  SHFL.UP P6, R14, R13, R12, R11 ;  /* 0x0400000c0d0e7389 */ /* 0x00006400000c000b */
[----:B01----:R-:W-:Y:S01]  /*17660*/  ENDCOLLECTIVE ;  /* 0x000000000000791b */ /* 0x003fe20003800000 */
.L_x_7848:
        /* <DEDUP_REMOVED lines=8> */
.L_x_7849:
[----:B------:R-:W-:Y:S05]  /*176f0*/  BRA `(.L_x_7850) ;  /* 0xffffffc400747947 */ /* 0x000fea000383ffff */
.L_x_7754:
[----:B------:R-:W-:Y:S01]  /*17700*/  BSSY B0, `(.L_x_7851) ;  /* 0x0000006000007945 */ /* 0x000fe20003800000 */
[----:B------:R-:W-:Y:S01]  /*17710*/  PLOP3.LUT P6, PT, P6, PT, PT, 0x8, 0x0 ;  /* 0x000000000000781c */ /* 0x000fe200037ce170 */
[----:B------:R-:W-:-:S12]  /*17720*/  IMAD.MOV.U32 R15, RZ, RZ, -0x1 ;  /* 0xffffffffff0f7424 */ /* 0x000fd800078e00ff */
[----:B01----:R-:W-:Y:S05]  /*17730*/  WARPSYNC.COLLECTIVE R15, `(.L_x_7852) ;  /* 0x000000000f087348 */ /* 0x003fea0003c00000 */
[----:B------:R-:W-:Y:S01]  /*17740*/  VOTE.ANY R14, PT, P6 ;  /* 0x00000000000e7806 */ /* 0x000fe200030e0100 */
[----:B01----:R-:W-:Y:S06]  /*17750*/  ENDCOLLECTIVE ;  /* 0x000000000000791b */ /* 0x003fec0003800000 */
.L_x_7852:
[----:B------:R-:W-:Y:S05]  /*17760*/  BSYNC B0 ;  /* 0x0000000000007941 */ /* 0x000fea0003800000 */
.L_x_7851:
        /* <DEDUP_REMOVED lines=8> */
.L_x_7853:
[----:B------:R-:W-:Y:S02]  /*177f0*/  IMAD.IADD R27, R12, 0x1, R27 ;  /* 0x000000010c1b7824 */ /* 0x000fe400078e021b */
[----:B------:R-:W-:Y:S02]  /*17800*/  IMAD.MOV.U32 R13, RZ, RZ, R8 ;  /* 0x000000ffff0d7224 */ /* 0x000fe400078e0008 */
[----:B------:R-:W-:-:S07]  /*17810*/  IMAD.MOV.U32 R25, RZ, RZ, R14 ;  /* 0x000000ffff197224 */ /* 0x000fce00078e000e */
[----:B------:R-:W-:Y:S05]  /*17820*/  WARPSYNC.COLLECTIVE R15, `(.L_x_7854) ;  /* 0x000000000f087348 */ /* 0x000fea0003c00000 */
[----:B------:R0:W1:Y:S02]  /*17830*/  SHFL.IDX P6, R14, R13, R12, R11 ;  /* 0x0000000c0d0e7389 */ /* 0x00006400000c000b */
[----:B01----:R-:W-:Y:S01]  /*17840*/  ENDCOLLECTIVE ;  /* 0x000000000000791b */ /* 0x003fe20003800000 */
.L_x_7854:
[----:B------:R-:W-:Y:S01]  /*17850*/  IMAD.MOV.U32 R8, RZ, RZ, R14 ;  /* 0x000000ffff087224 */ /* 0x000fe200078e000e */
[----:B------:R-:W-:Y:S06]  /*17860*/  BRA `(.L_x_7855) ;  /* 0xffffffc400587947 */ /* 0x000fec000383ffff */
.L_x_7756:
[----:B------:R-:W-:Y:S01]  /*17870*/  BSSY B0, `(.L_x_7856) ;  /* 0x0000007000007945 */ /* 0x000fe20003800000 */
[----:B------:R-:W-:Y:S02]  /*17880*/  IMAD.MOV.U32 R13, RZ, RZ, R3 ;  /* 0x000000ffff0d7224 */ /* 0x000fe400078e0003 */
[----:B------:R-:W-:Y:S02]  /*17890*/  IMAD.MOV.U32 R11, RZ, RZ, 0x1f ;  /* 0x0000001fff0b7424 */ /* 0x000fe400078e00ff */
[----:B------:R-:W-:-:S07]  /*178a0*/  IMAD.MOV.U32 R15, RZ, RZ, -0x1 ;  /* 0xffffffffff0f7424 */ /* 0x000fce00078e00ff */
[----:B01-34-:R-:W-:Y:S05]  /*178b0*/  WARPSYNC.COLLECTIVE R15, `(.L_x_7857) ;  /* 0x000000000f087348 */ /* 0x01bfea0003c00000 */
[----:B------:R2:W0:Y:S02]  /*178c0*/  SHFL.IDX P6, R14, R13, R12, R11 ;  /* 0x0000000c0d0e7389 */ /* 0x00042400000c000b */
[----:B01234-:R-:W-:Y:S01]  /*178d0*/  ENDCOLLECTIVE ;  /* 0x000000000000791b */ /* 0x01ffe20003800000 */
.L_x_7857:
[----:B------:R-:W-:Y:S05]  /*178e0*/  BSYNC B0 ;  /* 0x0000000000007941 */ /* 0x000fea0003800000 */
.L_x_7856:
[----:B------:R-:W-:Y:S01]  /*178f0*/  IMAD.MOV.U32 R24, RZ, RZ, R14 ;  /* 0x000000ffff187224 */ /* 0x000fe200078e000e */
[----:B------:R-:W-:Y:S06]  /*17900*/  BRA `(.L_x_7755) ;  /* 0xffffffc400487947 */ /* 0x000fec000383ffff */
.L_x_7762:
[----:B0-----:R0:W1:Y:S02]  /*17910*/  SYNCS.PHASECHK.TRANS64.TRYWAIT P0, [R7+URZ+0x28c20], R0 ;  /* 0x028c2000070075a7 */ /* 0x001064000800017f */
[----:B-1----:R-:W-:Y:S05]  /*17920*/  @!P0 NANOSLEEP.SYNCS 0x989680 ;  /* 0x009896800000895d */ /* 0x002fea0003900000 */
[----:B------:R-:W1:Y:S02]  /*17930*/  @!P0 SYNCS.PHASECHK.TRANS64 P0, [R7+URZ+0x28c20], R0 ;  /* 0x028c2000070085a7 */ /* 0x000e64000800007f */
[----:B-1----:R-:W-:Y:S05]  /*17940*/  @!P0 BRA `(.L_x_7762) ;  /* 0xfffffffc00f08947 */ /* 0x002fea000383ffff */
[----:B------:R-:W-:Y:S05]  /*17950*/  BRA `(.L_x_7858) ;  /* 0xffffffcc00a07947 */ /* 0x000fea000383ffff */
.L_x_7763:
        /* <DEDUP_REMOVED lines=11> */
.L_x_7860:
[----:B------:R-:W-:Y:S05]  /*17a10*/  BSYNC B0 ;  /* 0x0000000000007941 */ /* 0x000fea0003800000 */
.L_x_7859:
[----:B------:R-:W-:Y:S05]  /*17a20*/  BRA `(.L_x_7861) ;  /* 0xffffffcc00887947 */ /* 0x000fea000383ffff */
.L_x_7766:
[----:B------:R-:W-:Y:S01]  /*17a30*/  BSSY B1, `(.L_x_7862) ;  /* 0x0000006000017945 */ /* 0x000fe20003800000 */
[----:B------:R-:W-:-:S07]  /*17a40*/  IMAD.MOV.U32 R15, RZ, RZ, -0x1 ;  /* 0xffffffffff0f7424 */ /* 0x000fce00078e00ff */
[----:B0-234-:R-:W-:Y:S05]  /*17a50*/  WARPSYNC.COLLECTIVE R15, `(.L_x_7863) ;  /* 0x000000000f0c7348 */ /* 0x01dfea0003c00000 */
[----:B------:R-:W-:Y:S02]  /*17a60*/  ELECT P6, UR62, PT ;  /* 0x00000000003e782f */ /* 0x000fe400038c0000 */
[----:B------:R-:W-:Y:S01]  /*17a70*/  MOV R14, UR62 ;  /* 0x0000003e000e7c02 */ /* 0x000fe20008000f00 */
[----:B0-234-:R-:W-:Y:S10]  /*17a80*/  ENDCOLLECTIVE ;  /* 0x000000000000791b */ /* 0x01dff40003800000 */
.L_x_7863:
[----:B------:R-:W-:Y:S05]  /*17a90*/  BSYNC B1 ;  /* 0x0000000000017941 */ /* 0x000fea0003800000 */
.L_x_7862:
[----:B------:R-:W-:Y:S05]  /*17aa0*/  BRA `(.L_x_7864) ;  /* 0xffffffcc00807947 */ /* 0x000fea000383ffff */
.L_x_7768:
[----:B0-----:R0:W1:Y:S02]  /*17ab0*/  SYNCS.PHASECHK.TRANS64.TRYWAIT P1, [R5+URZ+0x28c40], R0 ;  /* 0x028c4000050075a7 */ /* 0x001064000802017f */
[----:B-1----:R-:W-:Y:S05]  /*17ac0*/  @!P1 NANOSLEEP.SYNCS 0x989680 ;  /* 0x009896800000995d */ /* 0x002fea0003900000 */
[----:B------:R-:W1:Y:S02]  /*17ad0*/  @!P1 SYNCS.PHASECHK.TRANS64 P1, [R5+URZ+0x28c40], R0 ;  /* 0x028c4000050095a7 */ /* 0x000e64000802007f */
[----:B-1----:R-:W-:Y:S05]  /*17ae0*/  @!P1 BRA `(.L_x_7768) ;  /* 0xfffffffc00f09947 */ /* 0x002fea000383ffff */
[----:B------:R-:W-:Y:S05]  /*17af0*/  BRA `(.L_x_7865) ;  /* 0xffffffcc00a07947 */ /* 0x000fea000383ffff */
.L_x_7770:
[----:B-1----:R1:W0:Y:S02]  /*17b00*/  SYNCS.PHASECHK.TRANS64.TRYWAIT P1, [R3+URZ+0x28c40], R2 ;  /* 0x028c4002030075a7 */ /* 0x002224000802017f */
[----:B0-----:R-:W-:Y:S05]  /*17b10*/  @!P1 NANOSLEEP.SYNCS 0x989680 ;  /* 0x009896800000995d */ /* 0x001fea0003900000 */
[----:B------:R-:W0:Y:S02]  /*17b20*/  @!P1 SYNCS.PHASECHK.TRANS64 P1, [R3+URZ+0x28c40], R2 ;  /* 0x028c4002030095a7 */ /* 0x000e24000802007f */
[----:B0-----:R-:W-:Y:S05]  /*17b30*/  @!P1 BRA `(.L_x_7770) ;  /* 0xfffffffc00f09947 */ /* 0x001fea000383ffff */
[----:B------:R-:W-:Y:S05]  /*17b40*/  BRA `(.L_x_7866) ;  /* 0xffffffcc00ac7947 */ /* 0x000fea000383ffff */
.L_x_7772:
[----:B------:R0:W0:Y:S02]  /*17b50*/  SYNCS.PHASECHK.TRANS64.TRYWAIT P1, [R5+URZ+0x28c60], R0 ;  /* 0x028c6000050075a7 */ /* 0x000024000802017f */
[----:B0-----:R-:W-:Y:S05]  /*17b60*/  @!P1 NANOSLEEP.SYNCS 0x989680 ;  /* 0x009896800000995d */ /* 0x001fea0003900000 */
[----:B------:R-:W0:Y:S02]  /*17b70*/  @!P1 SYNCS.PHASECHK.TRANS64 P1, [R5+URZ+0x28c60], R0 ;  /* 0x028c6000050095a7 */ /* 0x000e24000802007f */
[----:B0-----:R-:W-:Y:S05]  /*17b80*/  @!P1 BRA `(.L_x_7772) ;  /* 0xfffffffc00f09947 */ /* 0x001fea000383ffff */
[----:B------:R-:W-:Y:S05]  /*17b90*/  BRA `(.L_x_7867) ;  /* 0xffffffcc00a87947 */ /* 0x000fea000383ffff */
.L_x_7868:
        /* <DEDUP_REMOVED lines=14> */
.L_x_15657:


//--------------------- .text._ZN7cutlass13device_kernelIN5flash11enable_sm90INS1_16FlashAttnFwdSm90INS1_25CollectiveMainloopFwdSm90ILi2EN4cute5tupleIJNS5_1CILi1EEES8_S8_EEENS6_IJNS7_ILi64EEESA_SA_EEELi512ENS_10bfloat16_tEfNS_4arch4Sm90ELb1ELb0ELb0ELb1ELb1ELb1ELb0ELb0ELb0ELb1ELb1ELb0EEENS1_21CollectiveEpilogueFwdINS6_IJSA_NS7_ILi512EEESA_EEES9_SC_SE_Li256ELb1ELb1ELb1ELb0EEENS1_36VarlenDynamicPersistentTileSchedulerILi64ELi64ELi256ELi128ELb1ELb1ELb1ELb1ELb1ELb1EEEEEEEEEvNT_6ParamsE --------------------------
	.section	.text._ZN7cutlass13device_kernelIN5flash11enable_sm90INS1_16FlashAttnFwdSm90INS1_25CollectiveMainloopFwdSm90ILi2EN4cute5tupleIJNS5_1CILi1EEES8_S8_EEENS6_IJNS7_ILi64EEESA_SA_EEELi512ENS_10bfloat16_tEfNS_4arch4Sm90ELb1ELb0ELb0ELb1ELb1ELb1ELb0ELb0ELb0ELb1ELb1ELb0EEENS1_21CollectiveEpilogueFwdINS6_IJSA_NS7_ILi512EEESA_EEES9_SC_SE_Li256ELb1ELb1ELb1ELb0EEENS1_36VarlenDynamicPersistentTileSchedulerILi64ELi64ELi256ELi128ELb1ELb1ELb1ELb1ELb1ELb1EEEEEEEEEvNT_6ParamsE,"ax",@progbits
	.align	128
.text._ZN7cutlass13device_kernelIN5flash11enable_sm90INS1_16FlashAttnFwdSm90INS1_25CollectiveMainloopFwdSm90ILi2EN4cute5tupleIJNS5_1CILi1EEES8_S8_EEENS6_IJNS7_ILi64EEESA_SA_EEELi512ENS_10bfloat16_tEfNS_4arch4Sm90ELb1ELb0ELb0ELb1ELb1ELb1ELb0ELb0ELb0ELb1ELb1ELb0EEENS1_21CollectiveEpilogueFwdINS6_IJSA_NS7_ILi512EEESA_EEES9_SC_SE_Li256ELb1ELb1ELb1ELb0EEENS1_36VarlenDynamicPersistentTileSchedulerILi64ELi64ELi256ELi128ELb1ELb1ELb1ELb1ELb1ELb1EEEEEEEEEvNT_6ParamsE:
        .type           _ZN7cutlass13device_kernelIN5flash11enable_sm90INS1_16FlashAttnFwdSm90INS1_25CollectiveMainloopFwdSm90ILi2EN4cute5tupleIJNS5_1CILi1EEES8_S8_EEENS6_IJNS7_ILi64EEESA_SA_EEELi512ENS_10bfloat16_tEfNS_4arch4Sm90ELb1ELb0ELb0ELb1ELb1ELb1ELb0ELb0ELb0ELb1ELb1ELb0EEENS1_21CollectiveEpilogueFwdINS6_IJSA_NS7_ILi512EEESA_EEES9_SC_SE_Li256ELb1ELb1ELb1ELb0EEENS1_36VarlenDynamicPersistentTileSchedulerILi64ELi64ELi256ELi128ELb1ELb1ELb1ELb1ELb1ELb1EEEEEEEEEvNT_6ParamsE,@function
        .size           _ZN7cutlass13device_kernelIN5flash11enable_sm90INS1_16FlashAttnFwdSm90INS1_25CollectiveMainloopFwdSm90ILi2EN4cute5tupleIJNS5_1CILi1EEES8_S8_EEENS6_IJNS7_ILi64EEESA_SA_EEELi512ENS_10bfloat16_tEfNS_4arch4Sm90ELb1ELb0ELb0ELb1ELb1ELb1ELb0ELb0ELb0ELb1ELb1ELb0EEENS1_21CollectiveEpilogueFwdINS6_IJSA_NS7_ILi512EEESA_EEES9_SC_SE_Li256ELb1ELb1ELb1ELb0EEENS1_36VarlenDynamicPersistentTileSchedulerILi64ELi64ELi256ELi128ELb1ELb1ELb1ELb1ELb1ELb1EEEEEEEEEvNT_6ParamsE,(.L_x_15658 - _ZN7cutlass13device_kernelIN5flash11enable_sm90INS1_16FlashAttnFwdSm90INS1_25CollectiveMainloopFwdSm90ILi2EN4cute5tupleIJNS5_1CILi1EEES8_S8_EEENS6_IJNS7_ILi64EEESA_SA_EEELi512ENS_10bfloat16_tEfNS_4arch4Sm90ELb1ELb0ELb0ELb1ELb1ELb1ELb0ELb0ELb0ELb1ELb1ELb0EEENS1_21CollectiveEpilogueFwdINS6_IJSA_NS7_ILi512EEESA_EEES9_SC_SE_Li256ELb1ELb1ELb1ELb0EEENS1_36VarlenDynamicPersistentTileSchedulerILi64ELi64ELi256ELi128ELb1ELb1ELb1ELb1ELb1ELb1EEEEEEEEEvNT_6ParamsE)
        .other          _ZN7cutlass13device_kernelIN5flash11enable_sm90INS1_16FlashAttnFwdSm90INS1_25CollectiveMainloopFwdSm90ILi2EN4cute5tupleIJNS5_1CILi1EEES8_S8_EEENS6_IJNS7_ILi64EEESA_SA_EEELi512ENS_10bfloat16_tEfNS_4arch4Sm90ELb1ELb0ELb0ELb1ELb1ELb1ELb0ELb0ELb0ELb1ELb1ELb0EEENS1_21CollectiveEpilogueFwdINS6_IJSA_NS7_ILi512EEESA_EEES9_SC_SE_Li256ELb1ELb1ELb1ELb0EEENS1_36VarlenDynamicPersistentTileSchedulerILi64ELi64ELi256ELi128ELb1ELb1ELb1ELb1ELb1ELb1EEEEEEEEEvNT_6ParamsE,@"STO_CUDA_ENTRY STV_DEFAULT"
_ZN7cutlass13device_kernelIN5flash11enable_sm90INS1_16FlashAttnFwdSm90INS1_25CollectiveMainloopFwdSm90ILi2EN4cute5tupleIJNS5_1CILi1EEES8_S8_EEENS6_IJNS7_ILi64EEESA_SA_EEELi512ENS_10bfloat16_tEfNS_4arch4Sm90ELb1ELb0ELb0ELb1ELb1ELb1ELb0ELb0ELb0ELb1ELb1ELb0EEENS1_21CollectiveEpilogueFwdINS6_IJSA_NS7_ILi512EEESA_EEES9_SC_SE_Li256ELb1ELb1ELb1ELb0EEENS1_36VarlenDynamicPersistentTileSchedulerILi64ELi64ELi256ELi128ELb1ELb1ELb1ELb1ELb1ELb1EEEEEEEEEvNT_6ParamsE:
        /* <DEDUP_REMOVED lines=18> */
.L_x_7870:
[----:B------:R-:W-:Y:S05]  /*0120*/  BSYNC B0 ;  /* 0x0000000000007941 */ /* 0x000fea0003800000 */
.L_x_7869:
        /* <DEDUP_REMOVED lines=37> */
.L_x_7871:
        /* <DEDUP_REMOVED lines=22> */
.L_x_7872:
        /* <DEDUP_REMOVED lines=18> */
.L_x_7873:
        /* <DEDUP_REMOVED lines=22> */
.L_x_7874:
        /* <DEDUP_REMOVED lines=22> */
.L_x_7875:
        /* <DEDUP_REMOVED lines=8> */
.L_x_7878:
        /* <DEDUP_REMOVED lines=30> */
[----:B------:R-:W-:Y:S02]  /*0b20*/  LOP3.LUT R9, R4, 0xffffff80, RZ, 0xc0, !PT ;  /* 0xffffff8004097812 */ /* 0x000fe400078ec0ff */
[----:B------:R-:W-:Y:S02]  /*0b30*/  LOP3.LUT R15, R3, 0xfffffff8, RZ, 0xc0, !PT ;  /* 0xfffffff8030f7812 */ /* 0x000fe400078ec0ff */
[----:B------:R-:W-:Y:S01]  /*0b40*/  LOP3.LUT R3, R5, 0xfffffff0, RZ, 0xc0, !PT ;  /* 0xfffffff005037812 */ /* 0x000fe200078ec0ff */
[C---:B------:R-:W-:Y:S01]  /*0b50*/  IMAD.IADD R9, R0.reuse, 0x1, -R9 ;  /* 0x0000000100097824 */ /* 0x040fe200078e0a09 */
[----:B------:R-:W-:Y:S01]  /*0b60*/  SHF.R.S32.HI R8, RZ, 0x4, R5 ;  /* 0x00000004ff087819 */ /* 0x000fe20000011405 */
[C---:B------:R-:W-:Y:S01]  /*0b70*/  IMAD.IADD R15, R0.reuse, 0x1, -R15 ;  /* 0x00000001000f7824 */ /* 0x040fe200078e0a0f */
[----:B------:R-:W-:Y:S01]  /*0b80*/  LOP3.LUT R11, R13, 0xfffffffc, RZ, 0xc0, !PT ;  /* 0xfffffffc0d0b7812 */ /* 0x000fe200078ec0ff */
[C---:B------:R-:W-:Y:S01]  /*0b90*/  IMAD.IADD R3, R0.reuse, 0x1, -R3 ;  /* 0x0000000100037824 */ /* 0x040fe200078e0a03 */
[--C-:B------:R-:W-:Y:S01]  /*0ba0*/  SHF.R.S32.HI R206, RZ, 0x5, R6.reuse ;  /* 0x00000005ffce7819 */ /* 0x100fe20000011406 */
[----:B------:R-:W-:Y:S01]  /*0bb0*/  IMAD.SHL.U32 R193, R15, 0x8, RZ ;  /* 0x000000080fc17824 */ /* 0x000fe200078e00ff */
[----:B------:R-:W-:Y:S01]  /*0bc0*/  SHF.R.S32.HI R7, RZ, 0x1f, R6 ;  /* 0x0000001fff077819 */ /* 0x000fe20000011406 */
[----:B------:R-:W-:Y:S01]  /*0bd0*/  IMAD.IADD R186, R0, 0x1, -R11 ;  /* 0x0000000100ba7824 */ /* 0x000fe200078e0a0b */
[----:B------:R-:W-:Y:S01]  /*0be0*/  LEA.HI R5, R5, R8, RZ, 0x1 ;  /* 0x0000000805057211 */ /* 0x000fe200078f08ff */
[C---:B------:R-:W-:Y:S01]  /*0bf0*/  VIADD R33, R193.reuse, 0x40 ;  /* 0x00000040c1217836 */ /* 0x040fe20000000000 */
[----:B------:R-:W-:Y:S01]  /*0c00*/  SHF.R.S32.HI R6, RZ, 0x1f, R3 ;  /* 0x0000001fff067819 */ /* 0x000fe20000011403 */
[----:B------:R-:W-:Y:S01]  /*0c10*/  IMAD.SHL.U32 R18, R186, 0x8, RZ ;  /* 0x00000008ba127824 */ /* 0x000fe200078e00ff */
[----:B------:R-:W-:Y:S01]  /*0c20*/  SHF.R.S32.HI R0, RZ, 0x1f, R9 ;  /* 0x0000001fff007819 */ /* 0x000fe20000011409 */
[----:B------:R-:W-:Y:S01]  /*0c30*/  VIADD R32, R193, 0x80 ;  /* 0x00000080c1207836 */ /* 0x000fe20000000000 */
[----:B------:R-:W-:Y:S01]  /*0c40*/  LOP3.LUT R5, R5, 0x1ffffffe, RZ, 0xc0, !PT ;  /* 0x1ffffffe05057812 */ /* 0x000fe200078ec0ff */
[C---:B------:R-:W-:Y:S01]  /*0c50*/  VIADD R229, R18.reuse, 0x40 ;  /* 0x0000004012e57836 */ /* 0x040fe20000000000 */
[----:B------:R-:W-:Y:S01]  /*0c60*/  LEA.HI R7, R7, R206, RZ, 0x2 ;  /* 0x000000ce07077211 */ /* 0x000fe200078f10ff */
[----:B------:R-:W-:Y:S01]  /*0c70*/  VIADD R228, R18, 0x60 ;  /* 0x0000006012e47836 */ /* 0x000fe20000000000 */
[----:B------:R-:W-:Y:S01]  /*0c80*/  LEA.HI R10, R6, R3, RZ, 0x3 ;  /* 0x00000003060a7211 */ /* 0x000fe200078f18ff */
[----:B------:R-:W-:Y:S01]  /*0c90*/  IMAD.IADD R5, R8, 0x1, -R5 ;  /* 0x0000000108057824 */ /* 0x000fe200078e0a05 */
[-C--:B------:R-:W-:Y:S01]  /*0ca0*/  LEA.HI R6, R0, R9.reuse, RZ, 0x2 ;  /* 0x0000000900067211 */ /* 0x080fe200078f10ff */
[C---:B------:R-:W-:Y:S01]  /*0cb0*/  VIADD R227, R18.reuse, 0x80 ;  /* 0x0000008012e37836 */ /* 0x040fe20000000000 */
[----:B------:R-:W-:Y:S01]  /*0cc0*/  SHF.R.S32.HI R20, RZ, 0x7, R4 ;  /* 0x00000007ff147819 */ /* 0x000fe20000011404 */
[----:B------:R-:W-:Y:S01]  /*0cd0*/  IMAD.SHL.U32 R5, R5, 0x8, RZ ;  /* 0x0000000805057824 */ /* 0x000fe200078e00ff */
[----:B------:R-:W-:Y:S01]  /*0ce0*/  LOP3.LUT R7, R7, 0x3ffffc, RZ, 0xc0, !PT ;  /* 0x003ffffc07077812 */ /* 0x000fe200078ec0ff */
[----:B------:R-:W-:Y:S01]  /*0cf0*/  VIADD R226, R18, 0xa0 ;  /* 0x000000a012e27836 */ /* 0x000fe20000000000 */
[--C-:B------:R-:W-:Y:S01]  /*0d00*/  SHF.R.S32.HI R8, RZ, 0x2, R6.reuse ;  /* 0x00000002ff087819 */ /* 0x100fe20000011406 */
[----:B------:R-:W-:Y:S01]  /*0d10*/  IMAD R14, R20, 0x100, R3 ;  /* 0x00000100140e7824 */ /* 0x000fe200078e0203 */
[----:B------:R-:W-:Y:S01]  /*0d20*/  SHF.R.S32.HI R11, RZ, 0x1f, R6 ;  /* 0x0000001fff0b7819 */ /* 0x000fe20000011406 */
[----:B------:R-:W-:Y:S01]  /*0d30*/  IMAD.IADD R7, R206, 0x1, -R7 ;  /* 0x00000001ce077824 */ /* 0x000fe200078e0a07 */
[----:B------:R-:W-:Y:S01]  /*0d40*/  SHF.R.S32.HI R190, RZ, 0x2, R13 ;  /* 0x00000002ffbe7819 */ /* 0x000fe2000001140d */
[----:B------:R0:W-:Y:S01]  /*0d50*/  STL [R1+0x54], R20 ;  /* 0x0000541401007387 */ /* 0x0001e20000100800 */
[----:B------:R-:W-:Y:S01]  /*0d60*/  LEA.HI R11, R11, R8, RZ, 0x3 ;  /* 0x000000080b0b7211 */ /* 0x000fe200078f18ff */
[----:B------:R-:W-:Y:S01]  /*0d70*/  IMAD R16, R7, 0x10, R14 ;  /* 0x0000001007107824 */ /* 0x000fe200078e020e */
[----:B------:R-:W-:Y:S01]  /*0d80*/  LEA.HI R0, R0, R9, RZ, 0x5 ;  /* 0x0000000900007211 */ /* 0x000fe200078f28ff */
[----:B------:R-:W-:Y:S01]  /*0d90*/  VIADD R7, R190, 0x20 ;  /* 0x00000020be077836 */ /* 0x000fe20000000000 */
[----:B------:R-:W-:Y:S01]  /*0da0*/  LOP3.LUT R11, R11, 0xfffffff8, RZ, 0xc0, !PT ;  /* 0xfffffff80b0b7812 */ /* 0x000fe200078ec0ff */
[----:B------:R-:W-:Y:S01]  /*0db0*/  VIADD R225, R18, 0xc0 ;  /* 0x000000c012e17836 */ /* 0x000fe20000000000 */
[C---:B------:R-:W-:Y:S01]  /*0dc0*/  LOP3.LUT R12, R10.reuse, 0xfffffff8, RZ, 0xc0, !PT ;  /* 0xfffffff80a0c7812 */ /* 0x040fe200078ec0ff */
[----:B------:R-:W-:Y:S01]  /*0dd0*/  IMAD.SHL.U32 R10, R10, 0x40, RZ ;  /* 0x000000400a0a7824 */ /* 0x000fe200078e00ff */
[----:B------:R-:W-:Y:S01]  /*0de0*/  SHF.R.S32.HI R0, RZ, 0x5, R0 ;  /* 0x00000005ff007819 */ /* 0x000fe20000011400 */
[----:B------:R-:W-:Y:S01]  /*0df0*/  IMAD.IADD R11, R8, 0x1, -R11 ;  /* 0x00000001080b7824 */ /* 0x000fe200078e0a0b */
[----:B------:R-:W-:Y:S01]  /*0e00*/  SHF.R.S32.HI R14, RZ, 0x1f, R7 ;  /* 0x0000001fff0e7819 */ /* 0x000fe20000011407 */
[----:B------:R-:W-:Y:S01]  /*0e10*/  IMAD.IADD R12, R3, 0x1, -R12 ;  /* 0x00000001030c7824 */ /* 0x000fe200078e0a0c */
[----:B------:R-:W-:Y:S01]  /*0e20*/  LEA.HI R4, R4, R20, RZ, 0x1 ;  /* 0x0000001404047211 */ /* 0x000fe200078f08ff */
[----:B------:R-:W-:Y:S01]  /*0e30*/  IMAD R191, R0, 0x10, R11 ;  /* 0x0000001000bf7824 */ /* 0x000fe200078e020b */
[----:B------:R-:W-:Y:S01]  /*0e40*/  LOP3.LUT R6, R6, 0x7ffffffc, RZ, 0xc0, !PT ;  /* 0x7ffffffc06067812 */ /* 0x000fe200078ec0ff */
[----:B------:R-:W-:Y:S01]  /*0e50*/  IMAD.SHL.U32 R3, R12, 0x40, RZ ;  /* 0x000000400c037824 */ /* 0x000fe200078e00ff */
[----:B------:R-:W-:Y:S01]  /*0e60*/  LEA.HI R14, R14, R7, RZ, 0x3 ;  /* 0x000000070e0e7211 */ /* 0x000fe200078f18ff */
[----:B------:R-:W-:Y:S01]  /*0e70*/  IMAD.SHL.U32 R7, R7, 0x40, RZ ;  /* 0x0000004007077824 */ /* 0x000fe200078e00ff */
[----:B------:R-:W-:Y:S01]  /*0e80*/  LEA.HI R0, R186, R186, RZ, 0x1 ;  /* 0x000000baba007211 */ /* 0x000fe200078f08ff */
[----:B------:R-:W-:Y:S01]  /*0e90*/  IMAD.IADD R207, R9, 0x1, -R6 ;  /* 0x0000000109cf7824 */ /* 0x000fe200078e0a06 */
[----:B------:R-:W-:Y:S01]  /*0ea0*/  LOP3.LUT R4, R4, 0xfffffe, RZ, 0xc0, !PT ;  /* 0x00fffffe04047812 */ /* 0x000fe200078ec0ff */
[----:B------:R-:W-:Y:S01]  /*0eb0*/  IMAD.SHL.U32 R14, R14, 0x40, RZ ;  /* 0x000000400e0e7824 */ /* 0x000fe200078e00ff */
[----:B------:R-:W-:Y:S01]  /*0ec0*/  SHF.R.S32.HI R13, RZ, 0x1f, R13 ;  /* 0x0000001fff0d7819 */ /* 0x000fe2000001140d */
[----:B------:R-:W-:Y:S01]  /*0ed0*/  VIADD R224, R18, 0xe0 ;  /* 0x000000e012e07836 */ /* 0x000fe20000000000 */
[----:B------:R-:W-:Y:S01]  /*0ee0*/  LOP3.LUT R9, R0, 0x1ffffffe, RZ, 0xc0, !PT ;  /* 0x1ffffffe00097812 */ /* 0x000fe200078ec0ff */
[----:B------:R-:W-:Y:S01]  /*0ef0*/  IMAD.IADD R4, R20, 0x1, -R4 ;  /* 0x0000000114047824 */ /* 0x000fe200078e0a04 */
[----:B------:R-:W-:Y:S01]  /*0f00*/  LOP3.LUT R7, R7, 0x1c0, RZ, 0xc0, !PT ;  /* 0x000001c007077812 */ /* 0x000fe200078ec0ff */
[----:B------:R-:W-:Y:S01]  /*0f10*/  VIADD R221, R18, 0x100 ;  /* 0x0000010012dd7836 */ /* 0x000fe20000000000 */
[----:B------:R-:W-:Y:S01]  /*0f20*/  LOP3.LUT R6, R3, 0x1c0, RZ, 0xc0, !PT ;  /* 0x000001c003067812 */ /* 0x000fe200078ec0ff */
[----:B------:R-:W-:Y:S01]  /*0f30*/  IMAD.U32 R3, R16, 0x40, R5 ;  /* 0x0000004010037824 */ /* 0x000fe200078e0005 */
[----:B------:R-:W-:Y:S01]  /*0f40*/  SHF.R.S32.HI R0, RZ, 0x1f, R229 ;  /* 0x0000001fff007819 */ /* 0x000fe200000114e5 */
[----:B------:R-:W-:Y:S01]  /*0f50*/  IMAD.IADD R208, R186, 0x1, -R9 ;  /* 0x00000001bad07824 */ /* 0x000fe200078e0a09 */
[----:B------:R-:W-:Y:S01]  /*0f60*/  LEA.HI R13, R13, R190, RZ, 0x3 ;  /* 0x000000be0d0d7211 */ /* 0x000fe200078f18ff */
[----:B0-----:R-:W-:Y:S01]  /*0f70*/  IMAD.SHL.U32 R20, R4, 0x100, RZ ;  /* 0x0000010004147824 */ /* 0x001fe200078e00ff */
[----:B------:R-:W-:Y:S01]  /*0f80*/  SHF.R.U32.HI R8, RZ, 0x3, R7 ;  /* 0x00000003ff087819 */ /* 0x000fe20000011607 */
[----:B------:R-:W-:Y:S01]  /*0f90*/  STL [R1+0x60], R3 ;  /* 0x0000600301007387 */ /* 0x000fe20000100800 */
[----:B------:R-:W-:Y:S01]  /*0fa0*/  SHF.R.S32.HI R9, RZ, 0x1f, R228 ;  /* 0x0000001fff097819 */ /* 0x000fe200000114e4 */
[C---:B------:R-:W-:Y:S01]  /*0fb0*/  VIADD R217, R18.reuse, 0x120 ;  /* 0x0000012012d97836 */ /* 0x040fe20000000000 */
[----:B------:R-:W-:Y:S01]  /*0fc0*/  SHF.L.U64.HI R0, R229, 0x1, R0 ;  /* 0x00000001e5007819 */ /* 0x000fe20000010200 */
[----:B------:R-:W-:Y:S01]  /*0fd0*/  STL [R1+0x4c], RZ ;  /* 0x00004cff01007387 */ /* 0x000fe20000100800 */
[----:B------:R-:W-:Y:S01]  /*0fe0*/  LOP3.LUT R7, R7, 0x38, R18, 0xf8, !PT ;  /* 0x0000003807077812 */ /* 0x000fe200078ef812 */
[----:B------:R-:W-:Y:S01]  /*0ff0*/  VIADD R216, R18, 0x140 ;  /* 0x0000014012d87836 */ /* 0x000fe20000000000 */
[----:B------:R-:W-:Y:S01]  /*1000*/  LOP3.LUT R14, R14, 0xfffffe00, RZ, 0xc0, !PT ;  /* 0xfffffe000e0e7812 */ /* 0x000fe200078ec0ff */
[----:B------:R-:W-:Y:S01]  /*1010*/  STL [R1+0x5c], R20 ;  /* 0x00005c1401007387 */ /* 0x000fe20000100800 */
[----:B------:R-:W-:Y:S01]  /*1020*/  LOP3.LUT R13, R13, 0xfffffff8, RZ, 0xc0, !PT ;  /* 0xfffffff80d0d7812 */ /* 0x000fe200078ec0ff */
[----:B------:R-:W-:Y:S01]  /*1030*/  VIADD R215, R18, 0x160 ;  /* 0x0000016012d77836 */ /* 0x000fe20000000000 */
[----:B------:R-:W-:Y:S01]  /*1040*/  SHF.R.S32.HI R4, RZ, 0x1f, R227 ;  /* 0x0000001fff047819 */ /* 0x000fe200000114e3 */
[----:B------:R0:W-:Y:S01]  /*1050*/  STL [R1], R0 ;  /* 0x0000000001007387 */ /* 0x0001e20000100800 */
[----:B------:R-:W-:Y:S01]  /*1060*/  SHF.R.S32.HI R11, RZ, 0x1f, R226 ;  /* 0x0000001fff0b7819 */ /* 0x000fe200000114e2 */
[----:B------:R-:W-:Y:S01]  /*1070*/  IMAD.IADD R192, R190, 0x1, -R13 ;  /* 0x00000001bec07824 */ /* 0x000fe200078e0a0d */
[----:B------:R-:W-:Y:S01]  /*1080*/  SHF.L.U64.HI R9, R228, 0x1, R9 ;  /* 0x00000001e4097819 */ /* 0x000fe20000010209 */
[----:B------:R-:W-:Y:S01]  /*1090*/  VIADD R214, R18, 0x180 ;  /* 0x0000018012d67836 */ /* 0x000fe20000000000 */
[----:B------:R-:W-:Y:S01]  /*10a0*/  LOP3.LUT R25, R14, R7, R8, 0xf6, !PT ;  /* 0x000000070e197212 */ /* 0x000fe200078ef608 */
[C---:B------:R-:W-:Y:S01]  /*10b0*/  VIADD R212, R18.reuse, 0x1a0 ;  /* 0x000001a012d47836 */ /* 0x040fe20000000000 */
[----:B------:R-:W-:Y:S01]  /*10c0*/  SHF.L.U64.HI R4, R227, 0x1, R4 ;  /* 0x00000001e3047819 */ /* 0x000fe20000010204 */
[----:B------:R-:W-:Y:S01]  /*10d0*/  STL [R1+0x4], R9 ;  /* 0x0000040901007387 */ /* 0x000fe20000100800 */
[----:B------:R-:W-:Y:S01]  /*10e0*/  SHF.R.S32.HI R8, RZ, 0x1f, R225 ;  /* 0x0000001fff087819 */ /* 0x000fe200000114e1 */
[----:B------:R-:W-:Y:S01]  /*10f0*/  VIADD R211, R18, 0x1c0 ;  /* 0x000001c012d37836 */ /* 0x000fe20000000000 */
[----:B0-----:R-:W-:Y:S01]  /*1100*/  SHF.L.U64.HI R0, R226, 0x1, R11 ;  /* 0x00000001e2007819 */ /* 0x001fe2000001020b */
[----:B------:R0:W-:Y:S01]  /*1110*/  STL [R1+0x8], R4 ;  /* 0x0000080401007387 */ /* 0x0001e20000100800 */
[----:B------:R-:W-:Y:S01]  /*1120*/  LOP3.LUT R3, R10, 0x7ffffe00, RZ, 0xc0, !PT ;  /* 0x7ffffe000a037812 */ /* 0x000fe200078ec0ff */
[----:B------:R-:W-:Y:S01]  /*1130*/  VIADD R210, R18, 0x1e0 ;  /* 0x000001e012d27836 */ /* 0x000fe20000000000 */
[----:B------:R-:W-:Y:S01]  /*1140*/  SHF.R.S32.HI R13, RZ, 0x1f, R224 ;  /* 0x0000001fff0d7819 */ /* 0x000fe200000114e0 */
[----:B------:R1:W-:Y:S01]  /*1150*/  STL [R1+0xc], R0 ;  /* 0x00000c0001007387 */ /* 0x0003e20000100800 */
[----:B------:R-:W-:Y:S01]  /*1160*/  SHF.R.S32.HI R10, RZ, 0x1f, R221 ;  /* 0x0000001fff0a7819 */ /* 0x000fe200000114dd */
[----:B------:R-:W-:Y:S01]  /*1170*/  IMAD R3, R206, 0x400, R3 ;  /* 0x00000400ce037824 */ /* 0x000fe200078e0203 */
[----:B------:R-:W-:Y:S01]  /*1180*/  SHF.L.U64.HI R8, R225, 0x1, R8 ;  /* 0x00000001e1087819 */ /* 0x000fe20000010208 */
[----:B------:R-:W-:Y:S01]  /*1190*/  IMAD.SHL.U32 R207, R207, 0x2, RZ ;  /* 0x00000002cfcf7824 */ /* 0x000fe200078e00ff */
[----:B------:R-:W-:Y:S01]  /*11a0*/  R2P PR, R12, 0x6 ;  /* 0x000000060c007804 */ /* 0x000fe20000000000 */
[C---:B------:R-:W-:Y:S01]  /*11b0*/  VIADD R31, R193.reuse, 0xc0 ;  /* 0x000000c0c11f7836 */ /* 0x040fe20000000000 */
[----:B0-----:R-:W-:Y:S01]  /*11c0*/  SHF.L.U64.HI R4, R224, 0x1, R13 ;  /* 0x00000001e0047819 */ /* 0x001fe2000001020d */
[----:B------:R0:W-:Y:S01]  /*11d0*/  STL [R1+0x10], R8 ;  /* 0x0000100801007387 */ /* 0x0001e20000100800 */
[----:B------:R-:W-:Y:S01]  /*11e0*/  LOP3.LUT R5, R6, 0x8, R5, 0xf8, !PT ;  /* 0x0000000806057812 */ /* 0x000fe200078ef805 */
[----:B------:R-:W-:Y:S01]  /*11f0*/  VIADD R30, R193, 0x100 ;  /* 0x00000100c11e7836 */ /* 0x000fe20000000000 */
[----:B------:R-:W-:Y:S01]  /*1200*/  SHF.R.S32.HI R12, RZ, 0x1f, R217 ;  /* 0x0000001fff0c7819 */ /* 0x000fe200000114d9 */
[----:B------:R2:W-:Y:S01]  /*1210*/  STL [R1+0x14], R4 ;  /* 0x0000140401007387 */ /* 0x0005e20000100800 */
[----:B-1----:R-:W-:Y:S01]  /*1220*/  SHF.L.U64.HI R0, R221, 0x1, R10 ;  /* 0x00000001dd007819 */ /* 0x002fe2000001020a */
[C---:B------:R-:W-:Y:S01]  /*1230*/  VIADD R28, R193.reuse, 0x140 ;  /* 0x00000140c11c7836 */ /* 0x040fe20000000000 */
[----:B------:R-:W-:Y:S01]  /*1240*/  SHF.R.U32.HI R6, RZ, 0x3, R6 ;  /* 0x00000003ff067819 */ /* 0x000fe20000011606 */
[C---:B------:R-:W-:Y:S01]  /*1250*/  VIADD R26, R193.reuse, 0x180 ;  /* 0x00000180c11a7836 */ /* 0x040fe20000000000 */
[----:B------:R-:W-:Y:S01]  /*1260*/  SHF.R.S32.HI R15, RZ, 0x1f, R216 ;  /* 0x0000001fff0f7819 */ /* 0x000fe200000114d8 */
[----:B------:R1:W-:Y:S01]  /*1270*/  STL [R1+0x18], R0 ;  /* 0x0000180001007387 */ /* 0x0003e20000100800 */
[----:B------:R-:W-:Y:S01]  /*1280*/  SHF.R.S32.HI R14, RZ, 0x1f, R215 ;  /* 0x0000001fff0e7819 */ /* 0x000fe200000114d7 */
[----:B------:R-:W-:Y:S01]  /*1290*/  VIADD R24, R193, 0x1c0 ;  /* 0x000001c0c1187836 */ /* 0x000fe20000000000 */
[----:B0-----:R-:W-:Y:S01]  /*12a0*/  SHF.L.U64.HI R8, R217, 0x1, R12 ;  /* 0x00000001d9087819 */ /* 0x001fe2000001020c */
[----:B------:R-:W-:Y:S01]  /*12b0*/  IMAD.IADD R197, R207, 0x1, R20 ;  /* 0x00000001cfc57824 */ /* 0x000fe200078e0214 */
[----:B------:R-:W-:Y:S01]  /*12c0*/  LOP3.LUT R6, R5, R6, RZ, 0x3c, !PT ;  /* 0x0000000605067212 */ /* 0x000fe200078e3cff */
[----:B------:R-:W-:Y:S01]  /*12d0*/  IMAD.MOV.U32 R5, RZ, RZ, R21 ;  /* 0x000000ffff057224 */ /* 0x000fe200078e0015 */
[----:B--2---:R-:W-:Y:S01]  /*12e0*/  SHF.L.U64.HI R4, R216, 0x1, R15 ;  /* 0x00000001d8047819 */ /* 0x004fe2000001020f */
[----:B------:R0:W-:Y:S01]  /*12f0*/  STL [R1+0x1c], R8 ;  /* 0x00001c0801007387 */ /* 0x0001e20000100800 */
[----:B------:R-:W-:Y:S01]  /*1300*/  SHF.R.S32.HI R21, RZ, 0x1f, R214 ;  /* 0x0000001fff157819 */ /* 0x000fe200000114d6 */
[----:B------:R-:W-:Y:S01]  /*1310*/  IMAD.IADD R3, R3, 0x1, R6 ;  /* 0x0000000103037824 */ /* 0x000fe200078e0206 */
[----:B-1----:R-:W-:Y:S01]  /*1320*/  SHF.L.U64.HI R0, R215, 0x1, R14 ;  /* 0x00000001d7007819 */ /* 0x002fe2000001020e */
[----:B------:R1:W-:Y:S01]  /*1330*/  STL [R1+0x20], R4 ;  /* 0x0000200401007387 */ /* 0x0003e20000100800 */
[----:B------:R-:W-:Y:S01]  /*1340*/  SHF.R.S32.HI R27, RZ, 0x1f, R212 ;  /* 0x0000001fff1b7819 */ /* 0x000fe200000114d4 */
[----:B------:R-:W-:Y:S01]  /*1350*/  IMAD R201, R3, 0x2, R2 ;  /* 0x0000000203c97824 */ /* 0x000fe200078e0202 */
[----:B------:R-:W-:Y:S01]  /*1360*/  SHF.R.S32.HI R16, RZ, 0x1f, R211 ;  /* 0x0000001fff107819 */ /* 0x000fe200000114d3 */
[----:B------:R2:W-:Y:S01]  /*1370*/  STL [R1+0x24], R0 ;  /* 0x0000240001007387 */ /* 0x0005e20000100800 */
[----:B------:R-:W-:Y:S01]  /*1380*/  SHF.R.S32.HI R29, RZ, 0x1f, R210 ;  /* 0x0000001fff1d7819 */ /* 0x000fe200000114d2 */
[----:B------:R-:W-:Y:S01]  /*1390*/  VIADD R204, R201, 0x26800 ;  /* 0x00026800c9cc7836 */ /* 0x000fe20000000000 */
[----:B0-----:R-:W-:Y:S01]  /*13a0*/  SHF.L.U64.HI R8, R214, 0x1, R21 ;  /* 0x00000001d6087819 */ /* 0x001fe20000010215 */
[----:B------:R-:W-:Y:S01]  /*13b0*/  VIADD R11, R197, 0xd0 ;  /* 0x000000d0c50b7836 */ /* 0x000fe20000000000 */
[----:B------:R-:W-:Y:S01]  /*13c0*/  SHF.R.S32.HI R33, RZ, 0x1f, R33 ;  /* 0x0000001fff217819 */ /* 0x000fe20000011421 */
[----:B------:R-:W-:Y:S01]  /*13d0*/  IMAD.MOV.U32 R7, RZ, RZ, R23 ;  /* 0x000000ffff077224 */ /* 0x000fe200078e0017 */
[----:B-1----:R-:W-:Y:S01]  /*13e0*/  SHF.L.U64.HI R4, R211, 0x1, R16 ;  /* 0x00000001d3047819 */ /* 0x002fe20000010210 */
[----:B------:R-:W-:Y:S01]  /*13f0*/  STL [R1+0x28], R8 ;  /* 0x0000280801007387 */ /* 0x000fe20000100800 */
[----:B------:R-:W-:Y:S01]  /*1400*/  SHF.R.S32.HI R32, RZ, 0x1f, R32 ;  /* 0x0000001fff207819 */ /* 0x000fe20000011420 */
[C---:B------:R-:W-:Y:S01]  /*1410*/  VIADD R9, R197.reuse, 0xe0 ;  /* 0x000000e0c5097836 */ /* 0x040fe20000000000 */
[----:B--2---:R-:W-:Y:S01]  /*1420*/  SHF.L.U64.HI R0, R212, 0x1, R27 ;  /* 0x00000001d4007819 */ /* 0x004fe2000001021b */
[----:B------:R-:W-:Y:S01]  /*1430*/  VIADD R23, R18, 0x20 ;  /* 0x0000002012177836 */ /* 0x000fe20000000000 */
[----:B------:R-:W-:Y:S01]  /*1440*/  SHF.R.S32.HI R31, RZ, 0x1f, R31 ;  /* 0x0000001fff1f7819 */ /* 0x000fe2000001141f */
[C---:B------:R-:W-:Y:S01]  /*1450*/  VIADD R41, R197.reuse, 0x8 ;  /* 0x00000008c5297836 */ /* 0x040fe20000000000 */
[----:B------:R-:W-:Y:S01]  /*1460*/  SHF.R.S32.HI R30, RZ, 0x1f, R30 ;  /* 0x0000001fff1e7819 */ /* 0x000fe2000001141e */
[----:B------:R0:W-:Y:S01]  /*1470*/  STL [R1+0x2c], R0 ;  /* 0x00002c0001007387 */ /* 0x0001e20000100800 */
[----:B------:R-:W-:Y:S01]  /*1480*/  SHF.R.S32.HI R28, RZ, 0x1f, R28 ;  /* 0x0000001fff1c7819 */ /* 0x000fe2000001141c */
[C---:B------:R-:W-:Y:S01]  /*1490*/  VIADD R40, R197.reuse, 0x10 ;  /* 0x00000010c5287836 */ /* 0x040fe20000000000 */
[----:B------:R-:W-:Y:S01]  /*14a0*/  SHF.R.S32.HI R26, RZ, 0x1f, R26 ;  /* 0x0000001fff1a7819 */ /* 0x000fe2000001141a */
[----:B------:R1:W-:Y:S01]  /*14b0*/  STL [R1+0x30], R4 ;  /* 0x0000300401007387 */ /* 0x0003e20000100800 */
[----:B------:R-:W-:Y:S01]  /*14c0*/  SHF.R.S32.HI R24, RZ, 0x1f, R24 ;  /* 0x0000001fff187819 */ /* 0x000fe20000011418 */
[----:B------:R-:W-:Y:S01]  /*14d0*/  VIADD R39, R197, 0x18 ;  /* 0x00000018c5277836 */ /* 0x000fe20000000000 */
[----:B------:R-:W-:Y:S01]  /*14e0*/  SEL R203, R203, 0xffffffe0, !P1 ;  /* 0xffffffe0cbcb7807 */ /* 0x000fe20004800000 */
[C---:B------:R-:W-:Y:S01]  /*14f0*/  VIADD R38, R197.reuse, 0x20 ;  /* 0x00000020c5267836 */ /* 0x040fe20000000000 */
[----:B------:R-:W-:Y:S01]  /*1500*/  SHF.R.S32.HI R3, RZ, 0x1f, R11 ;  /* 0x0000001fff037819 */ /* 0x000fe2000001140b */
[C---:B------:R-:W-:Y:S01]  /*1510*/  VIADD R37, R197.reuse, 0x28 ;  /* 0x00000028c5257836 */ /* 0x040fe20000000000 */
[----:B0-----:R-:W-:Y:S01]  /*1520*/  SHF.L.U64.HI R0, R210, 0x1, R29 ;  /* 0x00000001d2007819 */ /* 0x001fe2000001021d */
[----:B------:R-:W-:Y:S01]  /*1530*/  VIADD R36, R197, 0x30 ;  /* 0x00000030c5247836 */ /* 0x000fe20000000000 */
[----:B------:R-:W-:Y:S01]  /*1540*/  SHF.R.S32.HI R3, RZ, 0x1f, R9 ;  /* 0x0000001fff037819 */ /* 0x000fe20000011409 */
[----:B-1----:R-:W-:Y:S01]  /*1550*/  IMAD R4, R25, 0x2, R2 ;  /* 0x0000000219047824 */ /* 0x002fe200078e0202 */
[----:B------:R-:W-:Y:S01]  /*1560*/  SHF.R.S32.HI R19, RZ, 0x1f, R18 ;  /* 0x0000001fff137819 */ /* 0x000fe20000011412 */
        /* <DEDUP_REMOVED lines=53> */
[----:B------:R-:W-:Y:S01]  /*18c0*/  IMAD.MOV.U32 R6, RZ, RZ, R22 ;  /* 0x000000ffff067224 */ /* 0x000fe200078e0016 */
[----:B------:R-:W-:Y:S01]  /*18d0*/  SHF.R.S32.HI R13, RZ, 0x1f, R13 ;  /* 0x0000001fff0d7819 */ /* 0x000fe2000001140d */
[----:B------:R-:W-:Y:S01]  /*18e0*/  IMAD.IADD R204, R204, 0x1, R203 ;  /* 0x00000001cccc7824 */ /* 0x000fe200078e02cb */
[----:B------:R-:W-:Y:S01]  /*18f0*/  SHF.R.S32.HI R12, RZ, 0x1f, R12 ;  /* 0x0000001fff0c7819 */ /* 0x000fe2000001140c */
[----:B------:R-:W-:Y:S01]  /*1900*/  IMAD.MOV.U32 R22, RZ, RZ, RZ ;  /* 0x000000ffff167224 */ /* 0x000fe200078e00ff */
[----:B------:R-:W-:Y:S01]  /*1910*/  SHF.R.S32.HI R10, RZ, 0x1f, R10 ;  /* 0x0000001fff0a7819 */ /* 0x000fe2000001140a */
[----:B------:R-:W-:Y:S01]  /*1920*/  VIADD R196, R186, 0x10 ;  /* 0x00000010bac47836 */ /* 0x000fe20000000000 */
[----:B------:R-:W-:Y:S01]  /*1930*/  SHF.R.S32.HI R8, RZ, 0x1f, R8 ;  /* 0x0000001fff087819 */ /* 0x000fe20000011408 */
[----:B------:R-:W-:Y:S01]  /*1940*/  IMAD R208, R208, 0x8, R191 ;  /* 0x00000008d0d07824 */ /* 0x000fe200078e02bf */
[----:B------:R-:W-:Y:S01]  /*1950*/  SHF.R.S32.HI R3, RZ, 0x1f, R4 ;  /* 0x0000001fff037819 */ /* 0x000fe20000011404 */
[----:B------:R-:W-:Y:S01]  /*1960*/  IMAD.IADD R203, R203, 0x1, R202 ;  /* 0x00000001cbcb7824 */ /* 0x000fe200078e02ca */
[----:B------:R-:W-:-:S07]  /*1970*/  SHF.R.S32.HI R0, RZ, 0x1f, R0 ;  /* 0x0000001fff007819 */ /* 0x000fce0000011400 */
.L_x_8035:
[----:B0--34-:R-:W0:Y:S01]  /*1980*/  LDC.64 R8, c[0x0][0xc88] ;  /* 0x00032200ff087b82 */ /* 0x019e220000000a00 */
        /* <DEDUP_REMOVED lines=12> */
[----:B------:R-:W-:Y:S01]  /*1a50*/  ISETP.NE.AND.EX P1, PT, RZ, UR9, PT, P1 ;  /* 0x00000009ff007c0c */ /* 0x000fe2000bf25310 */
[C---:B--2---:R-:W-:Y:S01]  /*1a60*/  IMAD.SHL.U32 R28, R26.reuse, 0x4, RZ ;  /* 0x000000041a1c7824 */ /* 0x044fe200078e00ff */
[----:B------:R-:W-:Y:S01]  /*1a70*/  SHF.R.S32.HI R0, RZ, 0x1f, R26 ;  /* 0x0000001fff007819 */ /* 0x000fe2000001141a */
[----:B------:R-:W-:Y:S04]  /*1a80*/  STL [R1+0x3c], R26 ;  /* 0x00003c1a01007387 */ /* 0x000fe80000100800 */
[C---:B-1----:R-:W-:Y:S02]  /*1a90*/  @P2 LEA R10, P3, R26.reuse, UR4, 0x2 ;  /* 0x000000041a0a2c11 */ /* 0x042fe4000f8610ff */
[--C-:B------:R-:W-:Y:S01]  /*1aa0*/  SHF.L.U64.HI R27, R26, 0x2, R0.reuse ;  /* 0x000000021a1b7819 */ /* 0x100fe20000010200 */
[----:B------:R0:W-:Y:S01]  /*1ab0*/  STL [R1+0x50], R0 ;  /* 0x0000500001007387 */ /* 0x0001e20000100800 */
[----:B------:R-:W-:Y:S01]  /*1ac0*/  IADD3 R8, P4, R28, UR6, RZ ;  /* 0x000000061c087c10 */ /* 0x000fe2000ff9e0ff */
[----:B------:R-:W-:Y:S01]  /*1ad0*/  ULDC UR4, c[0x0][0x288] ;  /* 0x0000a20000047ab9 */ /* 0x000fe20000000800 */
[----:B------:R-:W-:Y:S01]  /*1ae0*/  @P2 LEA.HI.X R11, R26, UR5, R0, 0x2, P3 ;  /* 0x000000051a0b2c11 */ /* 0x000fe200098f1400 */
[----:B------:R1:W-:Y:S01]  /*1af0*/  STL [R1+0x40], R28 ;  /* 0x0000401c01007387 */ /* 0x0003e20000100800 */
[----:B------:R-:W-:Y:S01]  /*1b00*/  IADD3.X R9, R27, UR7, RZ, P4, !PT ;  /* 0x000000071b097c10 */ /* 0x000fe2000a7fe4ff */
[----:B------:R-:W-:Y:S01]  /*1b10*/  IMAD.U32 R198, RZ, RZ, UR4 ;  /* 0x00000004ffc67e24 */ /* 0x000fe2000f8e00ff */
[----:B------:R-:W-:Y:S01]  /*1b20*/  ULDC.64 UR4, c[0x0][0x418] ;  /* 0x0001060000047ab9 */ /* 0x000fe20000000a00 */
[----:B------:R1:W-:Y:S04]  /*1b30*/  STL [R1+0x44], R27 ;  /* 0x0000441b01007387 */ /* 0x0003e80000100800 */
[----:B------:R-:W5:Y:S01]  /*1b40*/  @P0 LDG.E R24, desc[UR42][R8.64] ;  /* 0x0000002a08180981 */ /* 0x000f62000c1e1900 */
[----:B------:R-:W-:-:S03]  /*1b50*/  UISETP.NE.U32.AND UP0, UPT, UR4, URZ, UPT ;  /* 0x0000003f0400728c */ /* 0x000fc6000bf05070 */
[----:B------:R2:W5:Y:S01]  /*1b60*/  @P2 LDG.E R4, desc[UR42][R10.64] ;  /* 0x0000002a0a042981 */ /* 0x000562000c1e1900 */
[----:B------:R-:W-:Y:S01]  /*1b70*/  UISETP.NE.AND.EX UP0, UPT, UR5, URZ, UPT, UP0 ;  /* 0x0000003f0500728c */ /* 0x000fe2000bf05300 */
[----:B------:R-:W-:Y:S01]  /*1b80*/  ULDC UR4, c[0x0][0x424] ;  /* 0x0001090000047ab9 */ /* 0x000fe20000000800 */
[----:B------:R-:W-:Y:S02]  /*1b90*/  LOP3.LUT R3, R6, 0xff000000, RZ, 0xc0, !PT ;  /* 0xff00000006037812 */ /* 0x000fe400078ec0ff */
[----:B--2---:R-:W-:Y:S01]  /*1ba0*/  @P1 IADD3 R10, P2, R28, UR8, RZ ;  /* 0x000000081c0a1c10 */ /* 0x004fe2000ff5e0ff */
[----:B------:R-:W-:Y:S01]  /*1bb0*/  USEL UR4, UR4, 0x1, UP0 ;  /* 0x0000000104047887 */ /* 0x000fe20008000000 */
[----:B------:R-:W-:Y:S02]  /*1bc0*/  ULDC UR5, c[0x0][0x2f0] ;  /* 0x0000bc0000057ab9 */ /* 0x000fe40000000800 */
[----:B------:R-:W-:Y:S01]  /*1bd0*/  @P1 IADD3.X R11, R27, UR9, RZ, P2, !PT ;  /* 0x000000091b0b1c10 */ /* 0x000fe200097fe4ff */
[----:B------:R-:W-:-:S02]  /*1be0*/  ULDC.64 UR8, c[0x0][0xa20] ;  /* 0x0002880000087ab9 */ /* 0x000fc40000000a00 */
[----:B------:R-:W-:Y:S01]  /*1bf0*/  ISETP.NE.U32.AND P2, PT, RZ, UR8, PT ;  /* 0x00000008ff007c0c */ /* 0x000fe2000bf45070 */
[----:B------:R-:W-:Y:S01]  /*1c00*/  UIMAD UR4, UR4, UR5, URZ ;  /* 0x00000005040472a4 */ /* 0x000fe2000f8e023f */
[C---:B0-----:R-:W-:Y:S01]  /*1c10*/  LOP3.LUT R0, R6.reuse, 0xff0000, RZ, 0xc0, !PT ;  /* 0x00ff000006007812 */ /* 0x041fe200078ec0ff */
[----:B------:R0:W5:Y:S01]  /*1c20*/  @P1 LDG.E R198, desc[UR42][R10.64] ;  /* 0x0000002a0ac61981 */ /* 0x000162000c1e1900 */
[----:B------:R-:W-:Y:S01]  /*1c30*/  SHF.R.U32.HI R3, RZ, 0x8, R3 ;  /* 0x00000008ff037819 */ /* 0x000fe20000011603 */
[----:B------:R-:W-:Y:S01]  /*1c40*/  ULDC UR5, c[0x0][0x348] ;  /* 0x0000d20000057ab9 */ /* 0x000fe20000000800 */
[----:B------:R-:W-:Y:S02]  /*1c50*/  ISETP.NE.AND.EX P2, PT, RZ, UR9, PT, P2 ;  /* 0x00000009ff007c0c */ /* 0x000fe4000bf45320 */
[----:B------:R-:W-:Y:S02]  /*1c60*/  LOP3.LUT R185, R6, 0xffff, RZ, 0xc0, !PT ;  /* 0x0000ffff06b97812 */ /* 0x000fe400078ec0ff */
[----:B0-----:R-:W-:Y:S01]  /*1c70*/  LEA.HI R10, R0, R3, RZ, 0x10 ;  /* 0x00000003000a7211 */ /* 0x001fe200078f80ff */
[----:B-1----:R-:W-:Y:S08]  /*1c80*/  @P1 BRA `(.L_x_7880) ;  /* 0x0000000000241947 */ /* 0x002ff00003800000 */
        /* <DEDUP_REMOVED lines=9> */
.L_x_7880:
[----:B------:R-:W-:Y:S02]  /*1d20*/  IMAD.U32 R34, RZ, RZ, UR5 ;  /* 0x00000005ff227e24 */ /* 0x000fe4000f8e00ff */
[----:B------:R-:W-:Y:S01]  /*1d30*/  IMAD.U32 R25, RZ, RZ, UR4 ;  /* 0x00000004ff197e24 */ /* 0x000fe2000f8e00ff */
[----:B------:R-:W-:Y:S06]  /*1d40*/  @!P2 BRA `(.L_x_7881) ;  /* 0x000000000010a947 */ /* 0x000fec0003800000 */
[----:B------:R-:W-:-:S04]  /*1d50*/  IADD3 R6, P0, R28, UR8, RZ ;  /* 0x000000081c067c10 */ /* 0x000fc8000ff1e0ff */
[----:B------:R-:W-:-:S05]  /*1d60*/  IADD3.X R7, R27, UR9, RZ, P0, !PT ;  /* 0x000000091b077c10 */ /* 0x000fca00087fe4ff */
[----:B------:R0:W5:Y:S01]  /*1d70*/  LDG.E R25, desc[UR42][R6.64] ;  /* 0x0000002a06197981 */ /* 0x000162000c1e1900 */
[----:B------:R-:W-:Y:S05]  /*1d80*/  BRA `(.L_x_7882) ;  /* 0x0000000000107947 */ /* 0x000fea0003800000 */
.L_x_7881:
[----:B------:R-:W-:Y:S05]  /*1d90*/  @!P0 BRA `(.L_x_7882) ;  /* 0x00000000000c8947 */ /* 0x000fea0003800000 */
[----:B------:R-:W2:Y:S04]  /*1da0*/  LDG.E R0, desc[UR42][R8.64] ;  /* 0x0000002a08007981 */ /* 0x000ea8000c1e1900 */
[----:B------:R-:W2:Y:S02]  /*1db0*/  LDG.E R25, desc[UR42][R8.64+0x4] ;  /* 0x0000042a08197981 */ /* 0x000ea4000c1e1900 */
[----:B--2---:R-:W-:-:S07]  /*1dc0*/  IMAD.IADD R25, R25, 0x1, -R0 ;  /* 0x0000000119197824 */ /* 0x004fce00078e0a00 */
.L_x_7882:
[----:B------:R-:W-:Y:S01]  /*1dd0*/  ULDC.64 UR4, c[0x0][0xa10] ;  /* 0x0002840000047ab9 */ /* 0x000fe20000000a00 */
[----:B------:R-:W1:Y:S01]  /*1de0*/  LDC R8, c[0x0][0x448] ;  /* 0x00011200ff087b82 */ /* 0x000e620000000800 */
[----:B------:R-:W-:-:S04]  /*1df0*/  ISETP.NE.U32.AND P0, PT, RZ, UR4, PT ;  /* 0x00000004ff007c0c */ /* 0x000fc8000bf05070 */
[----:B------:R-:W-:Y:S01]  /*1e00*/  ISETP.NE.AND.EX P0, PT, RZ, UR5, PT, P0 ;  /* 0x00000005ff007c0c */ /* 0x000fe2000bf05300 */
[----:B------:R-:W-:-:S12]  /*1e10*/  ULDC.64 UR4, c[0x0][0xa30] ;  /* 0x00028c0000047ab9 */ /* 0x000fd80000000a00 */
[----:B0-----:R-:W0:Y:S02]  /*1e20*/  @P0 LDC.64 R6, c[0x0][0xa10] ;  /* 0x00028400ff060b82 */ /* 0x001e240000000a00 */
[----:B0-----:R-:W-:-:S05]  /*1e30*/  @P0 IMAD.WIDE R6, R26, 0x4, R6 ;  /* 0x000000041a060825 */ /* 0x001fca00078e0206 */
[----:B------:R-:W2:Y:S04]  /*1e40*/  @P0 LDG.E R0, desc[UR42][R6.64] ;  /* 0x0000002a06000981 */ /* 0x000ea8000c1e1900 */
[----:B------:R0:W2:Y:S01]  /*1e50*/  @P0 LDG.E R3, desc[UR42][R6.64+0x4] ;  /* 0x0000042a06030981 */ /* 0x0000a2000c1e1900 */
[----:B------:R-:W-:Y:S01]  /*1e60*/  ISETP.NE.U32.AND P1, PT, RZ, UR4, PT ;  /* 0x00000004ff007c0c */ /* 0x000fe2000bf25070 */
[----:B-----5:R-:W-:-:S03]  /*1e70*/  IMAD.MOV.U32 R152, RZ, RZ, R25 ;  /* 0x000000ffff987224 */ /* 0x020fc600078e0019 */
[----:B------:R-:W-:-:S13]  /*1e80*/  ISETP.NE.AND.EX P1, PT, RZ, UR5, PT, P1 ;  /* 0x00000005ff007c0c */ /* 0x000fda000bf25310 */
[----:B0-----:R-:W-:-:S04]  /*1e90*/  @P1 IADD3 R6, P2, R28, UR4, RZ ;  /* 0x000000041c061c10 */ /* 0x001fc8000ff5e0ff */
[----:B------:R-:W-:-:S05]  /*1ea0*/  @P1 IADD3.X R7, R27, UR5, RZ, P2, !PT ;  /* 0x000000051b071c10 */ /* 0x000fca00097fe4ff */
[----:B------:R0:W5:Y:S01]  /*1eb0*/  @P1 LDG.E R152, desc[UR42][R6.64] ;  /* 0x0000002a06981981 */ /* 0x000162000c1e1900 */
[----:B-1----:R-:W-:Y:S01]  /*1ec0*/  ISETP.NE.AND P1, PT, R8, 0x1, PT ;  /* 0x000000010800780c */ /* 0x002fe20003f25270 */
[----:B------:R-:W-:Y:S01]  /*1ed0*/  IMAD.SHL.U32 R199, R5, 0x40, RZ ;  /* 0x0000004005c77824 */ /* 0x000fe200078e00ff */
[----:B------:R-:W-:Y:S01]  /*1ee0*/  LOP3.LUT R13, R10, 0xff, RZ, 0xc0, !PT ;  /* 0x000000ff0a0d7812 */ /* 0x000fe200078ec0ff */
[----:B------:R-:W-:Y:S01]  /*1ef0*/  IMAD.IADD R11, R25, 0x1, -R4 ;  /* 0x00000001190b7824 */ /* 0x000fe200078e0a04 */
[----:B------:R-:W-:Y:S01]  /*1f00*/  SHF.R.U32.HI R12, RZ, 0x10, R10 ;  /* 0x00000010ff0c7819 */ /* 0x000fe2000001160a */
[----:B------:R-:W-:Y:S01]  /*1f10*/  VIADD R5, R199, 0x3f ;  /* 0x0000003fc7057836 */ /* 0x000fe20000000000 */
[----:B------:R-:W-:Y:S01]  /*1f20*/  BSSY B0, `(.L_x_7883) ;  /* 0x0000033000007945 */ /* 0x000fe20003800000 */
[----:B------:R0:W-:Y:S04]  /*1f30*/  STL [R1+0x48], R13 ;  /* 0x0000480d01007387 */ /* 0x0001e80000100800 */
[----:B------:R0:W-:Y:S02]  /*1f40*/  STL [R1+0x38], R12 ;  /* 0x0000380c01007387 */ /* 0x0001e40000100800 */
[----:B------:R-:W1:Y:S08]  /*1f50*/  @P1 LDC R8, c[0x0][0x44c] ;  /* 0x00011300ff081b82 */ /* 0x000e700000000800 */
[----:B------:R-:W3:Y:S01]  /*1f60*/  @P1 LDC R9, c[0x0][0x450] ;  /* 0x00011400ff091b82 */ /* 0x000ee20000000800 */
[----:B--2---:R-:W-:-:S02]  /*1f70*/  @P0 IMAD.IADD R34, R3, 0x1, -R0 ;  /* 0x0000000103220824 */ /* 0x004fc400078e0a00 */
[----:B-1----:R-:W-:-:S04]  /*1f80*/  @P1 IMAD.HI.U32 R0, R5, R8, RZ ;  /* 0x0000000805001227 */ /* 0x002fc800078e00ff */
[----:B------:R-:W-:Y:S01]  /*1f90*/  IMAD.IADD R200, R11, 0x1, R34 ;  /* 0x000000010bc87824 */ /* 0x000fe200078e0222 */
[----:B---3--:R-:W-:-:S03]  /*1fa0*/  @P1 SHF.R.U32.HI R5, RZ, R9, R0 ;  /* 0x00000009ff051219 */ /* 0x008fc60000011600 */
[C---:B------:R-:W-:Y:S01]  /*1fb0*/  VIADD R0, R200.reuse, 0x3f ;  /* 0x0000003fc8007836 */ /* 0x040fe20000000000 */
[----:B------:R-:W-:-:S04]  /*1fc0*/  IADD3 R38, R200, 0x40, -R198 ;  /* 0x00000040c8267810 */ /* 0x000fc80007ffe8c6 */
[----:B------:R-:W-:Y:S01]  /*1fd0*/  SHF.R.S32.HI R3, RZ, 0x1f, R0 ;  /* 0x0000001fff037819 */ /* 0x000fe20000011400 */
[----:B------:R-:W-:-:S03]  /*1fe0*/  IMAD.IADD R5, R38, 0x1, R5 ;  /* 0x0000000126057824 */ /* 0x000fc600078e0205 */
[----:B------:R-:W-:Y:S01]  /*1ff0*/  LEA.HI R3, R3, R0, RZ, 0x6 ;  /* 0x0000000003037211 */ /* 0x000fe200078f30ff */
[----:B------:R-:W-:Y:S01]  /*2000*/  IMAD.MOV.U32 R0, RZ, RZ, RZ ;  /* 0x000000ffff007224 */ /* 0x000fe200078e00ff */
[----:B------:R-:W-:Y:S02]  /*2010*/  SHF.R.S32.HI R4, RZ, 0x1f, R5 ;  /* 0x0000001fff047819 */ /* 0x000fe40000011405 */
[----:B------:R-:W-:Y:S02]  /*2020*/  SHF.R.S32.HI R37, RZ, 0x6, R3 ;  /* 0x00000006ff257819 */ /* 0x000fe40000011403 */
[----:B------:R-:W-:-:S04]  /*2030*/  LEA.HI R4, R4, R5, RZ, 0x6 ;  /* 0x0000000504047211 */ /* 0x000fc800078f30ff */
[----:B------:R-:W-:-:S04]  /*2040*/  SHF.R.S32.HI R4, RZ, 0x6, R4 ;  /* 0x00000006ff047819 */ /* 0x000fc80000011404 */
[----:B------:R-:W-:-:S04]  /*2050*/  VIMNMX R9, R37, R4, PT ;  /* 0x0000000425097248 */ /* 0x000fc80003fe0100 */
[----:B------:R-:W-:-:S13]  /*2060*/  ISETP.GE.AND P0, PT, R9, 0x1, PT ;  /* 0x000000010900780c */ /* 0x000fda0003f06270 */
        /* <DEDUP_REMOVED lines=30> */
.L_x_7884:
[----:B------:R-:W-:Y:S05]  /*2250*/  BSYNC B0 ;  /* 0x0000000000007941 */ /* 0x000fea0003800000 */
.L_x_7883:
        /* <DEDUP_REMOVED lines=36> */
.L_x_7887:
[----:B------:R-:W-:Y:S05]  /*24a0*/  BSYNC B6 ;  /* 0x0000000000067941 */ /* 0x000fea0003800000 */
.L_x_7886:
        /* <DEDUP_REMOVED lines=20> */
.L_x_7889:
[----:B------:R-:W-:Y:S05]  /*25f0*/  BSYNC B6 ;  /* 0x0000000000067941 */ /* 0x000fea0003800000 */
.L_x_7888:
        /* <DEDUP_REMOVED lines=15> */
[-C--:B-1----:R-:W-:Y:S01]  /*26f0*/  IMAD.WIDE.U32 R20, R190, R6.reuse, R186 ;  /* 0x00000006be147225 */ /* 0x082fe200078e00ba */
[----:B------:R-:W-:Y:S02]  /*2700*/  LOP3.LUT R42, R42, 0x1c0, RZ, 0xc0, !PT ;  /* 0x000001c02a2a7812 */ /* 0x000fe400078ec0ff */
[C---:B------:R-:W-:Y:S01]  /*2710*/  ISETP.GE.AND P2, PT, R18.reuse, UR4, PT ;  /* 0x0000000412007c0c */ /* 0x040fe2000bf46270 */
[----:B0-----:R-:W-:Y:S01]  /*2720*/  VIADD R8, R3, 0xffffff80 ;  /* 0xffffff8003087836 */ /* 0x001fe20000000000 */
[----:B--2---:R-:W-:Y:S01]  /*2730*/  ISETP.GE.AND P0, PT, R18, R47, PT ;  /* 0x0000002f1200720c */ /* 0x004fe20003f06270 */
[-C--:B------:R-:W-:Y:S01]  /*2740*/  IMAD R3, R9, R6.reuse, RZ ;  /* 0x0000000609037224 */ /* 0x080fe200078e02ff */
[----:B------:R-:W-:Y:S01]  /*2750*/  SHF.R.U32.HI R44, RZ, 0x3, R42 ;  /* 0x00000003ff2c7819 */ /* 0x000fe2000001162a */
[----:B------:R-:W-:Y:S01]  /*2760*/  IMAD.WIDE.U32 R28, R190, R6, R18 ;  /* 0x00000006be1c7225 */ /* 0x000fe200078e0012 */
[----:B----4-:R-:W0:Y:S01]  /*2770*/  LDC.64 R4, c[0x0][0x408] ;  /* 0x00010200ff047b82 */ /* 0x010e220000000a00 */
[----:B------:R-:W-:-:S02]  /*2780*/  SHF.R.S32.HI R13, RZ, 0x1f, R8 ;  /* 0x0000001fff0d7819 */ /* 0x000fc40000011408 */
[----:B------:R-:W-:Y:S01]  /*2790*/  IMAD R11, R190, R7, R3 ;  /* 0x00000007be0b7224 */ /* 0x000fe200078e0203 */
[----:B------:R-:W-:Y:S01]  /*27a0*/  SHF.L.U64.HI R40, R6, 0x6, R7 ;  /* 0x0000000606287819 */ /* 0x000fe20000010207 */
[----:B------:R-:W-:Y:S01]  /*27b0*/  IMAD.IADD R3, R24, 0x1, R25 ;  /* 0x0000000118037824 */ /* 0x000fe200078e0219 */
[----:B------:R-:W-:Y:S01]  /*27c0*/  LEA.HI R13, R13, R8, RZ, 0x2 ;  /* 0x000000080d0d7211 */ /* 0x000fe200078f10ff */
[----:B------:R-:W-:Y:S01]  /*27d0*/  IMAD.IADD R21, R21, 0x1, R11 ;  /* 0x0000000115157824 */ /* 0x000fe200078e020b */
[----:B------:R-:W-:Y:S01]  /*27e0*/  ISETP.GE.AND P1, PT, R23, UR4, PT ;  /* 0x0000000417007c0c */ /* 0x000fe2000bf26270 */
[----:B------:R-:W-:Y:S01]  /*27f0*/  IMAD.IADD R29, R11, 0x1, R29 ;  /* 0x000000010b1d7824 */ /* 0x000fe200078e021d */
[----:B------:R-:W-:Y:S01]  /*2800*/  LOP3.LUT R13, R13, 0xfffffffc, RZ, 0xc0, !PT ;  /* 0xfffffffc0d0d7812 */ /* 0x000fe200078ec0ff */
[-C--:B-----5:R-:W-:Y:S01]  /*2810*/  IMAD.WIDE.U32 R20, R152, R6.reuse, R20 ;  /* 0x0000000698147225 */ /* 0x0a0fe200078e0014 */
[----:B------:R-:W-:Y:S02]  /*2820*/  SHF.R.S32.HI R11, RZ, 0x1f, R152 ;  /* 0x0000001fff0b7819 */ /* 0x000fe40000011498 */
[----:B------:R-:W-:Y:S01]  /*2830*/  P2R R60, PR, RZ, 0x4 ;  /* 0x00000004ff3c7803 */ /* 0x000fe20000000000 */
[----:B------:R-:W-:Y:S01]  /*2840*/  IMAD.IADD R49, R8, 0x1, -R13 ;  /* 0x0000000108317824 */ /* 0x000fe200078e0a0d */
[----:B---3--:R-:W-:Y:S01]  /*2850*/  LEA.HI R46, R46, 0x8, RZ, 0x19 ;  /* 0x000000082e2e7811 */ /* 0x008fe200078fc8ff */
[----:B------:R-:W-:-:S02]  /*2860*/  IMAD R10, R11, R6, RZ ;  /* 0x000000060b0a7224 */ /* 0x000fc400078e02ff */
[----:B------:R-:W-:-:S04]  /*2870*/  IMAD.WIDE.U32 R28, R152, R6, R28 ;  /* 0x00000006981c7225 */ /* 0x000fc800078e001c */
[----:B------:R-:W-:Y:S01]  /*2880*/  IMAD R51, R152, R7, R10 ;  /* 0x0000000798337224 */ /* 0x000fe200078e020a */
[----:B0-----:R-:W-:Y:S01]  /*2890*/  SHF.L.U64.HI R43, R4, 0x6, R5 ;  /* 0x00000006042b7819 */ /* 0x001fe20000010205 */
[-C--:B------:R-:W-:Y:S02]  /*28a0*/  IMAD R9, R9, R4.reuse, RZ ;  /* 0x0000000409097224 */ /* 0x080fe400078e02ff */
[-C--:B------:R-:W-:Y:S02]  /*28b0*/  IMAD R11, R11, R4.reuse, RZ ;  /* 0x000000040b0b7224 */ /* 0x080fe400078e02ff */
[-C--:B------:R-:W-:Y:S01]  /*28c0*/  IMAD R13, R190, R5.reuse, R9 ;  /* 0x00000005be0d7224 */ /* 0x080fe200078e0209 */
[----:B------:R-:W-:Y:S01]  /*28d0*/  SEL R9, R47, RZ, P0 ;  /* 0x000000ff2f097207 */ /* 0x000fe20000000000 */
[----:B------:R-:W-:Y:S01]  /*28e0*/  IMAD R11, R152, R5, R11 ;  /* 0x00000005980b7224 */ /* 0x000fe200078e020b */
[----:B------:R-:W-:Y:S01]  /*28f0*/  LOP3.LUT R5, R42, 0x18, R18, 0xf8, !PT ;  /* 0x000000182a057812 */ /* 0x000fe200078ef812 */
[----:B------:R-:W-:-:S03]  /*2900*/  IMAD.WIDE.U32 R30, R190, R4, R186 ;  /* 0x00000004be1e7225 */ /* 0x000fc600078e00ba */
[----:B------:R-:W-:Y:S01]  /*2910*/  LOP3.LUT R5, R5, R44, RZ, 0x3c, !PT ;  /* 0x0000002c05057212 */ /* 0x000fe200078e3cff */
[----:B------:R-:W-:Y:S02]  /*2920*/  IMAD.IADD R9, R18, 0x1, R9 ;  /* 0x0000000112097824 */ /* 0x000fe400078e0209 */
[----:B------:R-:W-:-:S03]  /*2930*/  IMAD.WIDE.U32 R32, R190, R4, R18 ;  /* 0x00000004be207225 */ /* 0x000fc600078e0012 */
[----:B------:R-:W-:Y:S01]  /*2940*/  SHF.R.S32.HI R8, RZ, 0x1f, R9 ;  /* 0x0000001fff087819 */ /* 0x000fe20000011409 */
[----:B------:R-:W-:Y:S02]  /*2950*/  IMAD R48, R206, 0x200, R5 ;  /* 0x00000200ce307824 */ /* 0x000fe400078e0205 */
[----:B------:R-:W-:Y:S01]  /*2960*/  IMAD.IADD R31, R31, 0x1, R13 ;  /* 0x000000011f1f7824 */ /* 0x000fe200078e020d */
[----:B------:R-:W-:Y:S01]  /*2970*/  LEA.HI R39, R8, R9, RZ, 0x3 ;  /* 0x0000000908277211 */ /* 0x000fe200078f18ff */
[----:B------:R-:W-:Y:S02]  /*2980*/  IMAD.IADD R33, R13, 0x1, R33 ;  /* 0x000000010d217824 */ /* 0x000fe400078e0221 */
[-C--:B------:R-:W-:Y:S01]  /*2990*/  IMAD.WIDE.U32 R30, R152, R4.reuse, R30 ;  /* 0x00000004981e7225 */ /* 0x080fe200078e001e */
[----:B------:R-:W-:Y:S02]  /*29a0*/  LOP3.LUT R5, R42, 0x38, R39, 0xf8, !PT ;  /* 0x000000382a057812 */ /* 0x000fe400078ef827 */
[----:B------:R-:W-:Y:S01]  /*29b0*/  LOP3.LUT R53, R39, 0xfffffff8, RZ, 0xc0, !PT ;  /* 0xfffffff827357812 */ /* 0x000fe200078ec0ff */
[----:B------:R-:W-:Y:S01]  /*29c0*/  IMAD.WIDE.U32 R32, R152, R4, R32 ;  /* 0x0000000498207225 */ /* 0x000fe200078e0020 */
[----:B------:R-:W-:-:S02]  /*29d0*/  LOP3.LUT R5, R5, R44, RZ, 0x3c, !PT ;  /* 0x0000002c05057212 */ /* 0x000fc400078e3cff */
[----:B------:R-:W-:Y:S01]  /*29e0*/  SHF.R.S32.HI R58, RZ, 0x1f, R53 ;  /* 0x0000001fff3a7819 */ /* 0x000fe20000011435 */
        /* <DEDUP_REMOVED lines=10> */
.L_x_7922:
        /* <DEDUP_REMOVED lines=91> */
.L_x_7894:
[----:B------:R-:W-:Y:S05]  /*3040*/  BSYNC B1 ;  /* 0x0000000000017941 */ /* 0x000fea0003800000 */
.L_x_7893:
        /* <DEDUP_REMOVED lines=12> */
[----:B------:R-:W-:Y:S01]  /*3110*/  IMAD.MOV.U32 R4, RZ, RZ, R24 ;  /* 0x000000ffff047224 */ /* 0x000fe200078e0018 */
[----:B------:R-:W-:Y:S02]  /*3120*/  PRMT R77, R77, 0x5410, R5 ;  /* 0x000054104d4d7816 */ /* 0x000fe40000000005 */
[----:B------:R-:W-:Y:S02]  /*3130*/  PRMT R72, R6, 0x7610, R72 ;  /* 0x0000761006487816 */ /* 0x000fe40000000048 */
[----:B------:R-:W-:Y:S02]  /*3140*/  PRMT R76, R76, 0x5410, R4 ;  /* 0x000054104c4c7816 */ /* 0x000fe40000000004 */
[----:B------:R-:W-:Y:S01]  /*3150*/  PRMT R75, R7, 0x7610, R75 ;  /* 0x00007610074b7816 */ /* 0x000fe2000000004b */
[----:B------:R-:W-:Y:S06]  /*3160*/  @!P3 BRA `(.L_x_7895) ;  /* 0x000000000004b947 */ /* 0x000fec0003800000 */
[----:B------:R-:W-:Y:S01]  /*3170*/  BPT.TRAP 0x1 ;  /* 0x000000040000795c */ /* 0x000fe20000300000 */
.L_x_7895:
[----:B------:R-:W-:Y:S01]  /*3180*/  IMAD R61, R184, 0x8, R2 ;  /* 0x00000008b83d7824 */ /* 0x000fe200078e0202 */
[----:B------:R-:W-:Y:S01]  /*3190*/  SHF.L.U32 R68, R189, 0x1f, RZ ;  /* 0x0000001fbd447819 */ /* 0x000fe200000006ff */
[----:B------:R-:W-:Y:S03]  /*31a0*/  BSSY B1, `(.L_x_7896) ;  /* 0x0000003000017945 */ /* 0x000fe60003800000 */
[----:B------:R-:W0:Y:S02]  /*31b0*/  SYNCS.PHASECHK.TRANS64.TRYWAIT P5, [R61+URZ+0x28c90], R68 ;  /* 0x028c90443d0075a7 */ /* 0x000e2400080a017f */
[----:B0-----:R-:W-:Y:S05]  /*31c0*/  @!P5 BRA `(.L_x_7897) ;  /* 0x000001ac004cd947 */ /* 0x001fea0003800000 */
.L_x_8168:
[----:B------:R-:W-:Y:S05]  /*31d0*/  BSYNC B1 ;  /* 0x0000000000017941 */ /* 0x000fea0003800000 */
.L_x_7896:
[----:B------:R-:W-:-:S03]  /*31e0*/  UMOV UR4, 0xffffffff ;  /* 0xffffffff00047882 */ /* 0x000fc60000000000 */
[----:B------:R-:W-:Y:S05]  /*31f0*/  BRA.DIV UR4, `(.L_x_7898) ;  /* 0x000001ae04547947 */ /* 0x000fea000b800000 */
[----:B------:R1:W2:Y:S04]  /*3200*/  SHFL.IDX PT, R73, R14, RZ, 0x1c1f ;  /* 0x001c1fff0e497589 */ /* 0x0002a800000e0000 */
[----:B------:R-:W3:Y:S02]  /*3210*/  SHFL.IDX PT, R70, R70, RZ, 0x1c1f ;  /* 0x001c1fff46467589 */ /* 0x000ee400000e0000 */
.L_x_8172:
        /* <DEDUP_REMOVED lines=11> */
[----:B01----:R-:W-:Y:S01]  /*32d0*/  IMAD.U32 R14, R5, 0x10000, RZ ;  /* 0x00010000050e7824 */ /* 0x003fe200078e00ff */
[----:B------:R-:W-:Y:S02]  /*32e0*/  SHF.R.U64 R12, R26, 0x10, R27 ;  /* 0x000000101a0c7819 */ /* 0x000fe4000000121b */
[C---:B------:R-:W-:Y:S02]  /*32f0*/  PRMT R13, R72.reuse, 0x5410, R13 ;  /* 0x00005410480d7816 */ /* 0x040fe4000000000d */
[----:B------:R-:W-:Y:S02]  /*3300*/  SHF.R.U32.HI R26, RZ, 0x10, R27 ;  /* 0x00000010ff1a7819 */ /* 0x000fe4000001161b */
[----:B------:R-:W-:Y:S02]  /*3310*/  SHF.R.U32.HI R27, RZ, 0x10, R55 ;  /* 0x00000010ff1b7819 */ /* 0x000fe40000011637 */
[----:B------:R-:W-:-:S02]  /*3320*/  PRMT R12, R72, 0x5432, R12 ;  /* 0x00005432480c7816 */ /* 0x000fc4000000000c */
[----:B------:R-:W-:Y:S02]  /*3330*/  LOP3.LUT R15, R5, 0xffff0000, RZ, 0xc0, !PT ;  /* 0xffff0000050f7812 */ /* 0x000fe400078ec0ff */
[C---:B------:R-:W-:Y:S01]  /*3340*/  LOP3.LUT R55, R13.reuse, 0xffff0000, RZ, 0xc0, !PT ;  /* 0xffff00000d377812 */ /* 0x040fe200078ec0ff */
[----:B------:R-:W-:Y:S01]  /*3350*/  IMAD.U32 R13, R13, 0x10000, RZ ;  /* 0x000100000d0d7824 */ /* 0x000fe200078e00ff */
[C---:B------:R-:W-:Y:S01]  /*3360*/  LOP3.LUT R54, R12.reuse, 0xffff0000, RZ, 0xc0, !PT ;  /* 0xffff00000c367812 */ /* 0x040fe200078ec0ff */
[----:B------:R-:W-:Y:S01]  /*3370*/  IMAD.U32 R12, R12, 0x10000, RZ ;  /* 0x000100000c0c7824 */ /* 0x000fe200078e00ff */
[----:B------:R-:W-:Y:S01]  /*3380*/  PRMT R27, R75, 0x5410, R27 ;  /* 0x000054104b1b7816 */ /* 0x000fe2000000001b */
[----:B------:R-:W-:Y:S01]  /*3390*/  FMUL.FTZ R5, R15, R55 ;  /* 0x000000370f057220 */ /* 0x000fe20000410000 */
[----:B------:R-:W-:Y:S01]  /*33a0*/  PRMT R26, R75, 0x5432, R26 ;  /* 0x000054324b1a7816 */ /* 0x000fe2000000001a */
[----:B------:R-:W-:Y:S01]  /*33b0*/  FMUL.FTZ R72, R15, R54 ;  /* 0x000000360f487220 */ /* 0x000fe20000410000 */
[----:B------:R-:W-:-:S02]  /*33c0*/  IMAD.U32 R15, R6, 0x10000, RZ ;  /* 0x00010000060f7824 */ /* 0x000fc400078e00ff */
[----:B------:R-:W-:Y:S01]  /*33d0*/  FFMA.FTZ R5, R14, R54, -R5 ;  /* 0x000000360e057223 */ /* 0x000fe20000010805 */
[----:B------:R-:W-:Y:S01]  /*33e0*/  LOP3.LUT R54, R6, 0xffff0000, RZ, 0xc0, !PT ;  /* 0xffff000006367812 */ /* 0x000fe200078ec0ff */
[C---:B------:R-:W-:Y:S02]  /*33f0*/  IMAD.U32 R71, R27.reuse, 0x10000, RZ ;  /* 0x000100001b477824 */ /* 0x040fe400078e00ff */
[----:B------:R-:W-:Y:S01]  /*3400*/  FFMA.FTZ R14, R14, R55, R72 ;  /* 0x000000370e0e7223 */ /* 0x000fe20000010048 */
[----:B------:R-:W-:Y:S01]  /*3410*/  IMAD.U32 R55, R26, 0x10000, RZ ;  /* 0x000100001a377824 */ /* 0x000fe200078e00ff */
[----:B------:R-:W-:Y:S01]  /*3420*/  LOP3.LUT R27, R27, 0xffff0000, RZ, 0xc0, !PT ;  /* 0xffff00001b1b7812 */ /* 0x000fe200078ec0ff */
[----:B------:R-:W-:Y:S01]  /*3430*/  FMUL.FTZ R6, R54, R71 ;  /* 0x0000004736067220 */ /* 0x000fe20000410000 */
[----:B------:R-:W-:Y:S01]  /*3440*/  LOP3.LUT R26, R26, 0xffff0000, RZ, 0xc0, !PT ;  /* 0xffff00001a1a7812 */ /* 0x000fe200078ec0ff */
[----:B------:R-:W-:Y:S01]  /*3450*/  FMUL.FTZ R54, R54, R55 ;  /* 0x0000003736367220 */ /* 0x000fe20000410000 */
[----:B------:R-:W-:Y:S01]  /*3460*/  F2FP.BF16.F32.PACK_AB R5, R14, R5 ;  /* 0x000000050e05723e */ /* 0x000fe200000010ff */
[----:B------:R-:W-:Y:S01]  /*3470*/  FFMA.FTZ R6, R15, R55, -R6 ;  /* 0x000000370f067223 */ /* 0x000fe20000010806 */
[----:B------:R-:W-:Y:S01]  /*3480*/  LOP3.LUT R55, R7, 0xffff0000, RZ, 0xc0, !PT ;  /* 0xffff000007377812 */ /* 0x000fe200078ec0ff */
[----:B------:R-:W-:Y:S01]  /*3490*/  FFMA.FTZ R15, R15, R71, R54 ;  /* 0x000000470f0f7223 */ /* 0x000fe20000010036 */
[----:B------:R-:W-:-:S02]  /*34a0*/  IMAD.U32 R54, R7, 0x10000, RZ ;  /* 0x0001000007367824 */ /* 0x000fc400078e00ff */
[C---:B------:R-:W-:Y:S01]  /*34b0*/  IMAD.U32 R7, R4.reuse, 0x10000, RZ ;  /* 0x0001000004077824 */ /* 0x040fe200078e00ff */
[----:B------:R-:W-:Y:S01]  /*34c0*/  LOP3.LUT R4, R4, 0xffff0000, RZ, 0xc0, !PT ;  /* 0xffff000004047812 */ /* 0x000fe200078ec0ff */
[C---:B------:R-:W-:Y:S01]  /*34d0*/  FMUL.FTZ R71, R55.reuse, R27 ;  /* 0x0000001b37477220 */ /* 0x040fe20000410000 */
[----:B------:R-:W-:Y:S01]  /*34e0*/  FMUL.FTZ R72, R55, R26 ;  /* 0x0000001a37487220 */ /* 0x000fe20000410000 */
[----:B------:R-:W-:Y:S02]  /*34f0*/  F2FP.BF16.F32.PACK_AB R6, R15, R6 ;  /* 0x000000060f06723e */ /* 0x000fe400000010ff */
[----:B------:R-:W-:Y:S01]  /*3500*/  FFMA.FTZ R71, R54, R26, -R71 ;  /* 0x0000001a36477223 */ /* 0x000fe20000010847 */
[C---:B------:R-:W-:Y:S01]  /*3510*/  FMUL.FTZ R26, R4.reuse, R13 ;  /* 0x0000000d041a7220 */ /* 0x040fe20000410000 */
[-C--:B------:R-:W-:Y:S01]  /*3520*/  FMUL.FTZ R4, R4, R12.reuse ;  /* 0x0000000c04047220 */ /* 0x080fe20000410000 */
[----:B------:R-:W-:Y:S02]  /*3530*/  FFMA.FTZ R72, R54, R27, R72 ;  /* 0x0000001b36487223 */ /* 0x000fe40000010048 */
[C---:B------:R-:W-:Y:S01]  /*3540*/  FFMA.FTZ R26, R7.reuse, R12, -R26 ;  /* 0x0000000c071a7223 */ /* 0x040fe2000001081a */
[----:B------:R-:W-:-:S02]  /*3550*/  FFMA.FTZ R7, R7, R13, R4 ;  /* 0x0000000d07077223 */ /* 0x000fc40000010004 */
[----:B------:R-:W-:-:S03]  /*3560*/  F2FP.BF16.F32.PACK_AB R71, R72, R71 ;  /* 0x000000474847723e */ /* 0x000fc600000010ff */
[----:B------:R-:W-:Y:S02]  /*3570*/  F2FP.BF16.F32.PACK_AB R4, R7, R26 ;  /* 0x0000001a0704723e */ /* 0x000fe400000010ff */
[----:B------:R-:W-:-:S07]  /*3580*/  IMAD.MOV.U32 R7, RZ, RZ, R71 ;  /* 0x000000ffff077224 */ /* 0x000fce00078e0047 */
.L_x_7903:
[----:B------:R-:W-:Y:S05]  /*3590*/  BSYNC B2 ;  /* 0x0000000000027941 */ /* 0x000fea0003800000 */
.L_x_7902:
[----:B0-----:R4:W-:Y:S02]  /*35a0*/  ST.E.128 desc[UR42][R10.64], R4 ;  /* 0x000000040a007985 */ /* 0x0019e4000c101d2a */
.L_x_7901:
[----:B------:R-:W-:Y:S05]  /*35b0*/  BSYNC B1 ;  /* 0x0000000000017941 */ /* 0x000fea0003800000 */
.L_x_7900:
        /* <DEDUP_REMOVED lines=12> */
[----:B------:R-:W-:Y:S02]  /*3680*/  SHF.R.U64 R12, R24, 0x10, R25 ;  /* 0x00000010180c7819 */ /* 0x000fe40000001219 */
[----:B-1----:R-:W-:Y:S02]  /*3690*/  SHF.R.U64 R14, R8, 0x10, R9 ;  /* 0x00000010080e7819 */ /* 0x002fe40000001209 */
        /* <DEDUP_REMOVED lines=13> */
[----:B------:R-:W-:Y:S01]  /*3770*/  LOP3.LUT R13, R6, 0xffff0000, RZ, 0xc0, !PT ;  /* 0xffff0000060d7812 */ /* 0x000fe200078ec0ff */
        /* <DEDUP_REMOVED lines=29> */
.L_x_7905:
[----:B------:R-:W-:Y:S05]  /*3950*/  BSYNC B1 ;  /* 0x0000000000017941 */ /* 0x000fea0003800000 */
.L_x_7904:
[----:B--2---:R2:W-:Y:S01]  /*3960*/  ST.E.128 desc[UR42][R10.64], R4 ;  /* 0x000000040a007985 */ /* 0x0045e2000c101d2a */
[----:B------:R-:W-:Y:S05]  /*3970*/  BRA `(.L_x_7899) ;  /* 0x0000000c00a47947 */ /* 0x000fea0003800000 */
.L_x_7892:
        /* <DEDUP_REMOVED lines=45> */
.L_x_7906:
[----:B------:R-:W-:Y:S01]  /*3c50*/  IMAD R61, R184, 0x8, R2 ;  /* 0x00000008b83d7824 */ /* 0x000fe200078e0202 */
[----:B------:R-:W-:Y:S01]  /*3c60*/  SHF.L.U32 R68, R189, 0x1f, RZ ;  /* 0x0000001fbd447819 */ /* 0x000fe200000006ff */
[----:B------:R-:W-:Y:S03]  /*3c70*/  BSSY B1, `(.L_x_7907) ;  /* 0x0000003000017945 */ /* 0x000fe60003800000 */
[----:B------:R-:W0:Y:S02]  /*3c80*/  SYNCS.PHASECHK.TRANS64.TRYWAIT P6, [R61+URZ+0x28c90], R68 ;  /* 0x028c90443d0075a7 */ /* 0x000e2400080c017f */
[----:B0-----:R-:W-:Y:S05]  /*3c90*/  @!P6 BRA `(.L_x_7908) ;  /* 0x000001a000f8e947 */ /* 0x001fea0003800000 */
.L_x_8173:
[----:B------:R-:W-:Y:S05]  /*3ca0*/  BSYNC B1 ;  /* 0x0000000000017941 */ /* 0x000fea0003800000 */
.L_x_7907:
[----:B------:R-:W-:-:S03]  /*3cb0*/  UMOV UR4, 0xffffffff ;  /* 0xffffffff00047882 */ /* 0x000fc60000000000 */
[----:B------:R-:W-:Y:S05]  /*3cc0*/  BRA.DIV UR4, `(.L_x_7909) ;  /* 0x000001a604007947 */ /* 0x000fea000b800000 */
[----:B------:R1:W2:Y:S04]  /*3cd0*/  SHFL.IDX PT, R69, R14, RZ, 0x1c1f ;  /* 0x001c1fff0e457589 */ /* 0x0002a800000e0000 */
[----:B------:R-:W3:Y:S02]  /*3ce0*/  SHFL.IDX PT, R70, R70, RZ, 0x1c1f ;  /* 0x001c1fff46467589 */ /* 0x000ee400000e0000 */
.L_x_8177:
        /* <DEDUP_REMOVED lines=23> */
[----:B------:R-:W-:Y:S02]  /*3e60*/  SHF.R.U32.HI R75, RZ, 0x10, R25 ;  /* 0x00000010ff4b7819 */ /* 0x000fe40000011619 */
[----:B-1----:R-:W-:Y:S02]  /*3e70*/  SHF.R.U32.HI R67, RZ, 0x10, R5 ;  /* 0x00000010ff437819 */ /* 0x002fe40000011605 */
[----:B------:R-:W-:Y:S01]  /*3e80*/  PRMT R75, R74, 0x5410, R75 ;  /* 0x000054104a4b7816 */ /* 0x000fe2000000004b */
[----:B--2---:R-:W-:Y:S01]  /*3e90*/  IMAD.U32 R74, R9, 0x10000, RZ ;  /* 0x00010000094a7824 */ /* 0x004fe200078e00ff */
[----:B------:R-:W-:Y:S01]  /*3ea0*/  PRMT R67, R73, 0x5410, R67 ;  /* 0x0000541049437816 */ /* 0x000fe20000000043 */
[----:B---3--:R-:W-:Y:S01]  /*3eb0*/  IMAD.U32 R73, R13, 0x10000, RZ ;  /* 0x000100000d497824 */ /* 0x008fe200078e00ff */
[C---:B------:R-:W-:Y:S01]  /*3ec0*/  LOP3.LUT R80, R75.reuse, 0xffff0000, RZ, 0xc0, !PT ;  /* 0xffff00004b507812 */ /* 0x040fe200078ec0ff */
[----:B------:R-:W-:Y:S01]  /*3ed0*/  IMAD.U32 R77, R75, 0x10000, RZ ;  /* 0x000100004b4d7824 */ /* 0x000fe200078e00ff */
[----:B------:R-:W-:Y:S01]  /*3ee0*/  LOP3.LUT R13, R13, 0xffff0000, RZ, 0xc0, !PT ;  /* 0xffff00000d0d7812 */ /* 0x000fe200078ec0ff */
[----:B------:R-:W-:Y:S01]  /*3ef0*/  IMAD.U32 R76, R67, 0x10000, RZ ;  /* 0x00010000434c7824 */ /* 0x000fe200078e00ff */
[----:B------:R-:W-:Y:S01]  /*3f00*/  LOP3.LUT R9, R9, 0xffff0000, RZ, 0xc0, !PT ;  /* 0xffff000009097812 */ /* 0x000fe200078ec0ff */
[CC--:B------:R-:W-:Y:S01]  /*3f10*/  FMUL.FTZ R79, R73.reuse, R77.reuse ;  /* 0x0000004d494f7220 */ /* 0x0c0fe20000410000 */
[----:B------:R-:W-:Y:S01]  /*3f20*/  SHF.R.U32.HI R75, RZ, 0x10, R7 ;  /* 0x00000010ff4b7819 */ /* 0x000fe20000011607 */
[----:B------:R-:W-:Y:S01]  /*3f30*/  FMUL.FTZ R78, R73, R76 ;  /* 0x0000004c494e7220 */ /* 0x000fe20000410000 */
[----:B------:R-:W-:Y:S01]  /*3f40*/  FMUL.FTZ R82, R13, R80 ;  /* 0x000000500d527220 */ /* 0x000fe20000410000 */
[----:B------:R-:W-:Y:S01]  /*3f50*/  FFMA.FTZ R76, R74, R76, -R79 ;  /* 0x0000004c4a4c7223 */ /* 0x000fe2000001084f */
[----:B------:R-:W-:Y:S01]  /*3f60*/  PRMT R75, R86, 0x5410, R75 ;  /* 0x00005410564b7816 */ /* 0x000fe2000000004b */
[----:B------:R-:W-:Y:S01]  /*3f70*/  FFMA.FTZ R74, R74, R77, R78 ;  /* 0x0000004d4a4a7223 */ /* 0x000fe2000001004e */
[----:B------:R-:W-:Y:S01]  /*3f80*/  LOP3.LUT R78, R67, 0xffff0000, RZ, 0xc0, !PT ;  /* 0xffff0000434e7812 */ /* 0x000fe200078ec0ff */
[----:B------:R-:W-:Y:S01]  /*3f90*/  IMAD.U32 R73, R15, 0x10000, RZ ;  /* 0x000100000f497824 */ /* 0x000fe200078e00ff */
[----:B------:R-:W-:-:S02]  /*3fa0*/  SHF.R.U32.HI R77, RZ, 0x10, R27 ;  /* 0x00000010ff4d7819 */ /* 0x000fc4000001161b */
[----:B------:R-:W-:Y:S01]  /*3fb0*/  SHF.R.U64 R25, R24, 0x10, R25 ;  /* 0x0000001018197819 */ /* 0x000fe20000001219 */
[-C--:B------:R-:W-:Y:S01]  /*3fc0*/  FMUL.FTZ R67, R13, R78.reuse ;  /* 0x0000004e0d437220 */ /* 0x080fe20000410000 */
[----:B------:R-:W-:Y:S01]  /*3fd0*/  PRMT R77, R83, 0x5410, R77 ;  /* 0x00005410534d7816 */ /* 0x000fe2000000004d */
[----:B------:R-:W-:Y:S01]  /*3fe0*/  FFMA.FTZ R13, R9, R78, -R82 ;  /* 0x0000004e090d7223 */ /* 0x000fe20000010852 */
[----:B------:R-:W-:Y:S02]  /*3ff0*/  IMAD.U32 R78, R75, 0x10000, RZ ;  /* 0x000100004b4e7824 */ /* 0x000fe400078e00ff */
[----:B------:R-:W-:Y:S01]  /*4000*/  FFMA.FTZ R9, R9, R80, R67 ;  /* 0x0000005009097223 */ /* 0x000fe20000010043 */
[----:B------:R-:W-:Y:S01]  /*4010*/  IMAD.U32 R67, R11, 0x10000, RZ ;  /* 0x000100000b437824 */ /* 0x000fe200078e00ff */
[----:B------:R-:W-:Y:S01]  /*4020*/  LOP3.LUT R24, R75, 0xffff0000, RZ, 0xc0, !PT ;  /* 0xffff00004b187812 */ /* 0x000fe200078ec0ff */
[C---:B------:R-:W-:Y:S01]  /*4030*/  IMAD.U32 R80, R77.reuse, 0x10000, RZ ;  /* 0x000100004d507824 */ /* 0x040fe200078e00ff */
[----:B------:R-:W-:Y:S01]  /*4040*/  LOP3.LUT R77, R77, 0xffff0000, RZ, 0xc0, !PT ;  /* 0xffff00004d4d7812 */ /* 0x000fe200078ec0ff */
[----:B------:R-:W-:Y:S01]  /*4050*/  FMUL.FTZ R79, R73, R78 ;  /* 0x0000004e494f7220 */ /* 0x000fe20000410000 */
[----:B------:R-:W-:Y:S01]  /*4060*/  LOP3.LUT R15, R15, 0xffff0000, RZ, 0xc0, !PT ;  /* 0xffff00000f0f7812 */ /* 0x000fe200078ec0ff */
[----:B------:R-:W-:Y:S01]  /*4070*/  FMUL.FTZ R82, R73, R80 ;  /* 0x0000005049527220 */ /* 0x000fe20000410000 */
[----:B------:R-:W-:-:S02]  /*4080*/  SHF.R.U64 R5, R4, 0x10, R5 ;  /* 0x0000001004057819 */ /* 0x000fc40000001205 */
[----:B------:R-:W-:Y:S01]  /*4090*/  PRMT R25, R84, 0x5410, R25 ;  /* 0x0000541054197816 */ /* 0x000fe20000000019 */
[----:B------:R-:W-:Y:S01]  /*40a0*/  FFMA.FTZ R73, R67, R78, -R82 ;  /* 0x0000004e43497223 */ /* 0x000fe20000010852 */
[----:B------:R-:W-:Y:S01]  /*40b0*/  LOP3.LUT R4, R11, 0xffff0000, RZ, 0xc0, !PT ;  /* 0xffff00000b047812 */ /* 0x000fe200078ec0ff */
[CC--:B------:R-:W-:Y:S01]  /*40c0*/  FMUL.FTZ R11, R15.reuse, R77.reuse ;  /* 0x0000004d0f0b7220 */ /* 0x0c0fe20000410000 */
[----:B------:R-:W-:Y:S01]  /*40d0*/  FMUL.FTZ R78, R15, R24 ;  /* 0x000000180f4e7220 */ /* 0x000fe20000410000 */
[----:B------:R-:W-:Y:S01]  /*40e0*/  FFMA.FTZ R67, R67, R80, R79 ;  /* 0x0000005043437223 */ /* 0x000fe2000001004f */
[----:B------:R-:W-:Y:S01]  /*40f0*/  PRMT R15, R81, 0x5410, R5 ;  /* 0x00005410510f7816 */ /* 0x000fe20000000005 */
[C---:B------:R-:W-:Y:S01]  /*4100*/  IMAD.U32 R5, R12.reuse, 0x10000, RZ ;  /* 0x000100000c057824 */ /* 0x040fe200078e00ff */
[----:B------:R-:W-:Y:S01]  /*4110*/  LOP3.LUT R12, R12, 0xffff0000, RZ, 0xc0, !PT ;  /* 0xffff00000c0c7812 */ /* 0x000fe200078ec0ff */
[C---:B------:R-:W-:Y:S01]  /*4120*/  IMAD.U32 R80, R25.reuse, 0x10000, RZ ;  /* 0x0001000019507824 */ /* 0x040fe200078e00ff */
[----:B------:R-:W-:Y:S01]  /*4130*/  LOP3.LUT R25, R25, 0xffff0000, RZ, 0xc0, !PT ;  /* 0xffff000019197812 */ /* 0x000fe200078ec0ff */
[C---:B------:R-:W-:Y:S01]  /*4140*/  FFMA.FTZ R24, R4.reuse, R24, -R11 ;  /* 0x0000001804187223 */ /* 0x040fe2000001080b */
[----:B------:R-:W-:Y:S01]  /*4150*/  FFMA.FTZ R4, R4, R77, R78 ;  /* 0x0000004d04047223 */ /* 0x000fe2000001004e */
[C---:B------:R-:W-:Y:S01]  /*4160*/  IMAD.U32 R78, R15.reuse, 0x10000, RZ ;  /* 0x000100000f4e7824 */ /* 0x040fe200078e00ff */
[----:B------:R-:W-:Y:S01]  /*4170*/  SHF.R.U64 R26, R26, 0x10, R27 ;  /* 0x000000101a1a7819 */ /* 0x000fe2000000121b */
[----:B------:R-:W-:Y:S01]  /*4180*/  IMAD.U32 R11, R8, 0x10000, RZ ;  /* 0x00010000080b7824 */ /* 0x000fe200078e00ff */
[----:B------:R-:W-:Y:S01]  /*4190*/  LOP3.LUT R15, R15, 0xffff0000, RZ, 0xc0, !PT ;  /* 0xffff00000f0f7812 */ /* 0x000fe200078ec0ff */
[----:B------:R-:W-:Y:S01]  /*41a0*/  FMUL.FTZ R27, R12, R25 ;  /* 0x000000190c1b7220 */ /* 0x000fe20000410000 */
[----:B------:R-:W-:Y:S01]  /*41b0*/  LOP3.LUT R8, R8, 0xffff0000, RZ, 0xc0, !PT ;  /* 0xffff000008087812 */ /* 0x000fe200078ec0ff */
[----:B------:R-:W-:Y:S01]  /*41c0*/  FMUL.FTZ R82, R5, R80 ;  /* 0x0000005005527220 */ /* 0x000fe20000410000 */
[----:B------:R-:W-:Y:S01]  /*41d0*/  SHF.R.U64 R7, R6, 0x10, R7 ;  /* 0x0000001006077819 */ /* 0x000fe20000001207 */
[-C--:B------:R-:W-:Y:S01]  /*41e0*/  FMUL.FTZ R12, R12, R15.reuse ;  /* 0x0000000f0c0c7220 */ /* 0x080fe20000410000 */
[----:B------:R-:W-:Y:S01]  /*41f0*/  PRMT R26, R81, 0x5432, R26 ;  /* 0x00005432511a7816 */ /* 0x000fe2000000001a */
[----:B------:R-:W-:Y:S01]  /*4200*/  FFMA.FTZ R6, R8, R15, -R27 ;  /* 0x0000000f08067223 */ /* 0x000fe2000001081b */
[----:B------:R-:W-:Y:S01]  /*4210*/  PRMT R15, R85, 0x5410, R7 ;  /* 0x00005410550f7816 */ /* 0x000fe20000000007 */
[----:B------:R-:W-:Y:S01]  /*4220*/  FMUL.FTZ R75, R5, R78 ;  /* 0x0000004e054b7220 */ /* 0x000fe20000410000 */
[----:B------:R-:W-:-:S02]  /*4230*/  IMAD.U32 R7, R14, 0x10000, RZ ;  /* 0x000100000e077824 */ /* 0x000fc400078e00ff */
[C---:B------:R-:W-:Y:S01]  /*4240*/  FFMA.FTZ R5, R11.reuse, R78, -R82 ;  /* 0x0000004e0b057223 */ /* 0x040fe20000010852 */
[----:B------:R-:W-:Y:S02]  /*4250*/  IMAD.U32 R27, R26, 0x10000, RZ ;  /* 0x000100001a1b7824 */ /* 0x000fe400078e00ff */
[----:B------:R-:W-:Y:S01]  /*4260*/  FFMA.FTZ R8, R8, R25, R12 ;  /* 0x0000001908087223 */ /* 0x000fe2000001000c */
[----:B------:R-:W-:Y:S01]  /*4270*/  FFMA.FTZ R11, R11, R80, R75 ;  /* 0x000000500b0b7223 */ /* 0x000fe2000001004b */
[----:B------:R-:W-:Y:S02]  /*4280*/  IMAD.U32 R25, R15, 0x10000, RZ ;  /* 0x000100000f197824 */ /* 0x000fe400078e00ff */
[C---:B------:R-:W-:Y:S01]  /*4290*/  FMUL.FTZ R75, R7.reuse, R27 ;  /* 0x0000001b074b7220 */ /* 0x040fe20000410000 */
[----:B------:R-:W-:Y:S01]  /*42a0*/  IMAD.U32 R12, R10, 0x10000, RZ ;  /* 0x000100000a0c7824 */ /* 0x000fe200078e00ff */
[----:B------:R-:W-:Y:S01]  /*42b0*/  LOP3.LUT R14, R14, 0xffff0000, RZ, 0xc0, !PT ;  /* 0xffff00000e0e7812 */ /* 0x000fe200078ec0ff */
[-C--:B------:R-:W-:Y:S01]  /*42c0*/  FMUL.FTZ R78, R7, R25.reuse ;  /* 0x00000019074e7220 */ /* 0x080fe20000410000 */
[----:B------:R-:W-:Y:S01]  /*42d0*/  LOP3.LUT R15, R15, 0xffff0000, RZ, 0xc0, !PT ;  /* 0xffff00000f0f7812 */ /* 0x000fe200078ec0ff */
[----:B------:R-:W-:Y:S01]  /*42e0*/  FFMA.FTZ R7, R12, R25, -R75 ;  /* 0x000000190c077223 */ /* 0x000fe2000001084b */
[----:B------:R-:W-:Y:S01]  /*42f0*/  LOP3.LUT R25, R26, 0xffff0000, RZ, 0xc0, !PT ;  /* 0xffff00001a197812 */ /* 0x000fe200078ec0ff */
[----:B------:R-:W-:Y:S01]  /*4300*/  FFMA.FTZ R12, R12, R27, R78 ;  /* 0x0000001b0c0c7223 */ /* 0x000fe2000001004e */
[----:B------:R-:W-:Y:S01]  /*4310*/  LOP3.LUT R10, R10, 0xffff0000, RZ, 0xc0, !PT ;  /* 0xffff00000a0a7812 */ /* 0x000fe200078ec0ff */
[C---:B------:R-:W-:Y:S01]  /*4320*/  FMUL.FTZ R26, R14.reuse, R15 ;  /* 0x0000000f0e1a7220 */ /* 0x040fe20000410000 */
[----:B------:R-:W-:Y:S01]  /*4330*/  F2FP.BF16.F32.PACK_AB R13, R13, R76 ;  /* 0x0000004c0d0d723e */ /* 0x000fe200000010ff */
[----:B------:R-:W-:Y:S01]  /*4340*/  FMUL.FTZ R27, R14, R25 ;  /* 0x000000190e1b7220 */ /* 0x000fe20000410000 */
[----:B------:R-:W-:Y:S01]  /*4350*/  F2FP.BF16.F32.PACK_AB R11, R8, R11 ;  /* 0x0000000b080b723e */ /* 0x000fe200000010ff */
[----:B------:R-:W-:Y:S01]  /*4360*/  FFMA.FTZ R25, R10, R25, R26 ;  /* 0x000000190a197223 */ /* 0x000fe2000001001a */
[----:B------:R-:W-:Y:S01]  /*4370*/  F2FP.BF16.F32.PACK_AB R24, R24, R73 ;  /* 0x000000491818723e */ /* 0x000fe200000010ff */
[----:B------:R-:W-:Y:S01]  /*4380*/  FFMA.FTZ R14, R10, R15, -R27 ;  /* 0x0000000f0a0e7223 */ /* 0x000fe2000001081b */
[----:B------:R-:W-:Y:S01]  /*4390*/  F2FP.BF16.F32.PACK_AB R74, R9, R74 ;  /* 0x0000004a094a723e */ /* 0x000fe200000010ff */
[----:B------:R-:W-:Y:S01]  /*43a0*/  IMAD.MOV.U32 R9, RZ, RZ, R13 ;  /* 0x000000ffff097224 */ /* 0x000fe200078e000d */
[----:B------:R-:W-:-:S02]  /*43b0*/  F2FP.BF16.F32.PACK_AB R6, R6, R5 ;  /* 0x000000050606723e */ /* 0x000fc400000010ff */
[----:B------:R-:W-:Y:S01]  /*43c0*/  F2FP.BF16.F32.PACK_AB R10, R14, R7 ;  /* 0x000000070e0a723e */ /* 0x000fe200000010ff */
[----:B------:R-:W-:Y:S01]  /*43d0*/  IMAD.MOV.U32 R13, RZ, RZ, R74 ;  /* 0x000000ffff0d7224 */ /* 0x000fe200078e004a */
[----:B------:R-:W-:Y:S01]  /*43e0*/  F2FP.BF16.F32.PACK_AB R14, R25, R12 ;  /* 0x0000000c190e723e */ /* 0x000fe200000010ff */
[----:B------:R-:W-:Y:S01]  /*43f0*/  IMAD.MOV.U32 R12, RZ, RZ, R11 ;  /* 0x000000ffff0c7224 */ /* 0x000fe200078e000b */
[----:B------:R-:W-:Y:S01]  /*4400*/  F2FP.BF16.F32.PACK_AB R15, R4, R67 ;  /* 0x00000043040f723e */ /* 0x000fe200000010ff */
[----:B------:R-:W-:Y:S02]  /*4410*/  IMAD.MOV.U32 R8, RZ, RZ, R6 ;  /* 0x000000ffff087224 */ /* 0x000fe400078e0006 */
[----:B------:R-:W-:-:S07]  /*4420*/  IMAD.MOV.U32 R11, RZ, RZ, R24 ;  /* 0x000000ffff0b7224 */ /* 0x000fce00078e0018 */
.L_x_7911:
[----:B------:R-:W-:Y:S05]  /*4430*/  BSYNC B1 ;  /* 0x0000000000017941 */ /* 0x000fea0003800000 */
.L_x_7910:
        /* <DEDUP_REMOVED lines=8> */
.L_x_7891:
[----:B------:R-:W-:-:S06]  /*44c0*/  UISETP.NE.AND UP0, UPT, UR37, 0x3, UPT ;  /* 0x000000032500788c */ /* 0x000fcc000bf05270 */
[----:B------:R-:W-:-:S13]  /*44d0*/  PLOP3.LUT P3, PT, PT, PT, UP0, 0x80, 0x0 ;  /* 0x000000000000781c */ /* 0x000fda0003f6f008 */
[----:B------:R-:W-:Y:S05]  /*44e0*/  @!P3 BRA `(.L_x_7912) ;  /* 0x000000000004b947 */ /* 0x000fea0003800000 */
[----:B------:R-:W-:Y:S01]  /*44f0*/  BPT.TRAP 0x1 ;  /* 0x000000040000795c */ /* 0x000fe20000300000 */
.L_x_7912:
[----:B------:R-:W-:Y:S01]  /*4500*/  IMAD R61, R184, 0x8, R2 ;  /* 0x00000008b83d7824 */ /* 0x000fe200078e0202 */
[----:B------:R-:W-:Y:S01]  /*4510*/  SHF.L.U32 R68, R189, 0x1f, RZ ;  /* 0x0000001fbd447819 */ /* 0x000fe200000006ff */
[----:B------:R-:W-:Y:S01]  /*4520*/  BSSY B1, `(.L_x_7913) ;  /* 0x0000004000017945 */ /* 0x000fe20003800000 */
[----:B------:R-:W-:Y:S02]  /*4530*/  SHF.R.S32.HI R65, RZ, 0x1f, R63 ;  /* 0x0000001fff417819 */ /* 0x000fe4000001143f */
[----:B------:R-:W1:Y:S02]  /*4540*/  SYNCS.PHASECHK.TRANS64.TRYWAIT P4, [R61+URZ+0x28c90], R68 ;  /* 0x028c90443d0075a7 */ /* 0x000e64000808017f */
[----:B-1----:R-:W-:Y:S05]  /*4550*/  @!P4 BRA `(.L_x_7914) ;  /* 0x0000019c0028c947 */ /* 0x002fea0003800000 */
.L_x_8178:
[----:B------:R-:W-:Y:S05]  /*4560*/  BSYNC B1 ;  /* 0x0000000000017941 */ /* 0x000fea0003800000 */
.L_x_7913:
        /* <DEDUP_REMOVED lines=24> */
.L_x_8182:
        /* <DEDUP_REMOVED lines=18> */
.L_x_7899:
[----:B------:R-:W-:Y:S05]  /*4810*/  BSYNC B0 ;  /* 0x0000000000007941 */ /* 0x000fea0003800000 */
.L_x_7890:
        /* <DEDUP_REMOVED lines=17> */
.L_x_7917:
[----:B------:R-:W-:Y:S05]  /*4930*/  BSYNC B0 ;  /* 0x0000000000007941 */ /* 0x000fea0003800000 */
.L_x_7916:
[----:B------:R-:W2:Y:S01]  /*4940*/  SYNCS.PHASECHK.TRANS64.TRYWAIT P3, [R61+URZ+0x28cb0], R68 ;  /* 0x028cb0443d0075a7 */ /* 0x000ea2000806017f */
[----:B------:R-:W-:Y:S04]  /*4950*/  BSSY B0, `(.L_x_7918) ;  /* 0x0000002000007945 */ /* 0x000fe80003800000 */
[----:B--2---:R-:W-:Y:S05]  /*4960*/  @!P3 BRA `(.L_x_7919) ;  /* 0x00000198007cb947 */ /* 0x004fea0003800000 */
.L_x_8183:
[----:B------:R-:W-:Y:S05]  /*4970*/  BSYNC B0 ;  /* 0x0000000000007941 */ /* 0x000fea0003800000 */
.L_x_7918:
        /* <DEDUP_REMOVED lines=21> */
[----:B------:R-:W4:Y:S01]  /*4ad0*/  LDL R25, [R1] ;  /* 0x0000000001197983 */ /* 0x000f220000100800 */
[----:B------:R-:W-:-:S03]  /*4ae0*/  ULDC UR4, c[0x0][0x320] ;  /* 0x0000c80000047ab9 */ /* 0x000fc60000000800 */
[----:B------:R-:W5:Y:S04]  /*4af0*/  LDL R24, [R1+0x4] ;  /* 0x0000040001187983 */ /* 0x000f680000100800 */
[----:B------:R-:W2:Y:S01]  /*4b00*/  LDL R54, [R1+0x8] ;  /* 0x0000080001367983 */ /* 0x000ea20000100800 */
[----:B------:R-:W-:Y:S01]  /*4b10*/  ISETP.GE.AND P5, PT, R18, UR4, PT ;  /* 0x0000000412007c0c */ /* 0x000fe2000bfa6270 */
[----:B------:R-:W-:Y:S02]  /*4b20*/  IMAD R9, R184, 0x8000, R48 ;  /* 0x00008000b8097824 */ /* 0x000fe400078e0230 */
[----:B------:R-:W2:Y:S02]  /*4b30*/  LDL R27, [R1+0xc] ;  /* 0x00000c00011b7983 */ /* 0x000ea40000100800 */
[----:B------:R-:W-:-:S02]  /*4b40*/  IMAD R13, R9, 0x2, R2 ;  /* 0x00000002090d7824 */ /* 0x000fc400078e0202 */
[----:B------:R-:W2:Y:S01]  /*4b50*/  LDL R26, [R1+0x10] ;  /* 0x00001000011a7983 */ /* 0x000ea20000100800 */
[----:B------:R-:W-:Y:S01]  /*4b60*/  LOP3.LUT P3, RZ, R192, 0x4, RZ, 0xc0, !PT ;  /* 0x00000004c0ff7812 */ /* 0x000fe2000786c0ff */
[C---:B------:R-:W-:Y:S02]  /*4b70*/  VIADD R15, R9.reuse, 0x20 ;  /* 0x00000020090f7836 */ /* 0x040fe40000000000 */
[C---:B-1----:R-:W-:Y:S02]  /*4b80*/  VIADD R14, R18.reuse, 0x40 ;  /* 0x00000040120e7836 */ /* 0x042fe40000000000 */
[----:B------:R-:W1:Y:S08]  /*4b90*/  @!P5 LDS.128 R4, [R13+0x400] ;  /* 0x000400000d04d984 */ /* 0x000e700000000c00 */
        /* <DEDUP_REMOVED lines=10> */
[----:B------:R-:W-:Y:S01]  /*4c40*/  ISETP.GE.AND P5, PT, R14, UR4, PT ;  /* 0x000000040e007c0c */ /* 0x000fe2000bfa6270 */
[----:B------:R-:W-:Y:S02]  /*4c50*/  VIADD R14, R18, 0x60 ;  /* 0x00000060120e7836 */ /* 0x000fe40000000000 */
[----:B-1----:R0:W-:Y:S10]  /*4c60*/  @!P3 ST.E.128 desc[UR42][R8.64], R4 ;  /* 0x000000040800b985 */ /* 0x0021f4000c101d2a */
[----:B------:R-:W1:Y:S01]  /*4c70*/  @!P5 LDS.128 R4, [R13+0x2400] ;  /* 0x002400000d04d984 */ /* 0x000e620000000c00 */
[----:B0-----:R-:W-:-:S05]  /*4c80*/  @!P5 LEA R8, P3, R229, R11, 0x1 ;  /* 0x0000000be508d211 */ /* 0x001fca00078608ff */
[----:B----4-:R-:W-:Y:S02]  /*4c90*/  @!P5 IMAD.X R9, R10, 0x1, R25, P3 ;  /* 0x000000010a09d824 */ /* 0x010fe400018e0619 */
[----:B------:R-:W4:Y:S01]  /*4ca0*/  LDL R25, [R1+0x14] ;  /* 0x0000140001197983 */ /* 0x000f220000100800 */
[----:B------:R-:W-:Y:S01]  /*4cb0*/  ISETP.GE.AND P3, PT, R14, UR4, PT ;  /* 0x000000040e007c0c */ /* 0x000fe2000bf66270 */
[----:B------:R-:W-:Y:S02]  /*4cc0*/  VIADD R14, R18, 0x80 ;  /* 0x00000080120e7836 */ /* 0x000fe40000000000 */
[----:B-1----:R0:W-:Y:S10]  /*4cd0*/  @!P5 ST.E.128 desc[UR42][R8.64], R4 ;  /* 0x000000040800d985 */ /* 0x0021f4000c101d2a */
[----:B------:R-:W1:Y:S01]  /*4ce0*/  @!P3 LDS.128 R4, [R12+0x2400] ;  /* 0x002400000c04b984 */ /* 0x000e620000000c00 */
[----:B0-----:R-:W-:-:S05]  /*4cf0*/  @!P3 LEA R8, P5, R228, R11, 0x1 ;  /* 0x0000000be408b211 */ /* 0x001fca00078a08ff */
[----:B-----5:R-:W-:Y:S02]  /*4d00*/  @!P3 IMAD.X R9, R10, 0x1, R24, P5 ;  /* 0x000000010a09b824 */ /* 0x020fe400028e0618 */
[----:B------:R-:W5:Y:S01]  /*4d10*/  LDL R24, [R1+0x18] ;  /* 0x0000180001187983 */ /* 0x000f620000100800 */
[----:B------:R-:W-:Y:S01]  /*4d20*/  ISETP.GE.AND P5, PT, R14, UR4, PT ;  /* 0x000000040e007c0c */ /* 0x000fe2000bfa6270 */
[----:B------:R-:W-:Y:S02]  /*4d30*/  VIADD R14, R18, 0xa0 ;  /* 0x000000a0120e7836 */ /* 0x000fe40000000000 */
[----:B-1----:R0:W-:Y:S10]  /*4d40*/  @!P3 ST.E.128 desc[UR42][R8.64], R4 ;  /* 0x000000040800b985 */ /* 0x0021f4000c101d2a */
[----:B------:R-:W1:Y:S01]  /*4d50*/  @!P5 LDS.128 R4, [R13+0x4400] ;  /* 0x004400000d04d984 */ /* 0x000e620000000c00 */
[----:B0-----:R-:W-:-:S05]  /*4d60*/  @!P5 LEA R8, P3, R227, R11, 0x1 ;  /* 0x0000000be308d211 */ /* 0x001fca00078608ff */
[----:B--2---:R-:W-:Y:S02]  /*4d70*/  @!P5 IMAD.X R9, R10, 0x1, R54, P3 ;  /* 0x000000010a09d824 */ /* 0x004fe400018e0636 */
[----:B------:R-:W2:Y:S01]  /*4d80*/  LDL R54, [R1+0x20] ;  /* 0x0000200001367983 */ /* 0x000ea20000100800 */
[----:B------:R-:W-:-:S03]  /*4d90*/  ISETP.GE.AND P3, PT, R14, UR4, PT ;  /* 0x000000040e007c0c */ /* 0x000fc6000bf66270 */
[----:B-1----:R0:W-:Y:S10]  /*4da0*/  @!P5 ST.E.128 desc[UR42][R8.64], R4 ;  /* 0x000000040800d985 */ /* 0x0021f4000c101d2a */
[----:B------:R-:W1:Y:S01]  /*4db0*/  @!P3 LDS.128 R4, [R12+0x4400] ;  /* 0x004400000c04b984 */ /* 0x000e620000000c00 */
[----:B0-----:R-:W-:-:S05]  /*4dc0*/  @!P3 LEA R8, P5, R226, R11, 0x1 ;  /* 0x0000000be208b211 */ /* 0x001fca00078a08ff */
[----:B------:R-:W-:Y:S02]  /*4dd0*/  @!P3 IMAD.X R9, R10, 0x1, R27, P5 ;  /* 0x000000010a09b824 */ /* 0x000fe400028e061b */
[----:B------:R-:W2:Y:S01]  /*4de0*/  LDL R27, [R1+0x24] ;  /* 0x00002400011b7983 */ /* 0x000ea20000100800 */
[----:B------:R-:W-:-:S05]  /*4df0*/  VIADD R14, R18, 0xc0 ;  /* 0x000000c0120e7836 */ /* 0x000fca0000000000 */
[----:B------:R-:W-:Y:S01]  /*4e00*/  ISETP.GE.AND P5, PT, R14, UR4, PT ;  /* 0x000000040e007c0c */ /* 0x000fe2000bfa6270 */
[----:B-1----:R0:W-:-:S12]  /*4e10*/  @!P3 ST.E.128 desc[UR42][R8.64], R4 ;  /* 0x000000040800b985 */ /* 0x0021d8000c101d2a */
        /* <DEDUP_REMOVED lines=8> */
[----:B0-----:R-:W-:Y:S01]  /*4ea0*/  @!P3 LEA R8, P5, R224, R11, 0x1 ;  /* 0x0000000be008b211 */ /* 0x001fe200078a08ff */
[----:B------:R-:W-:-:S04]  /*4eb0*/  VIADD R14, R18, 0x100 ;  /* 0x00000100120e7836 */ /* 0x000fc80000000000 */
[----:B----4-:R-:W-:Y:S02]  /*4ec0*/  @!P3 IMAD.X R9, R10, 0x1, R25, P5 ;  /* 0x000000010a09b824 */ /* 0x010fe400028e0619 */
[----:B------:R-:W4:Y:S01]  /*4ed0*/  LDL R25, [R1+0x2c] ;  /* 0x00002c0001197983 */ /* 0x000f220000100800 */
[----:B------:R-:W-:-:S03]  /*4ee0*/  ISETP.GE.AND P5, PT, R14, UR4, PT ;  /* 0x000000040e007c0c */ /* 0x000fc6000bfa6270 */
[----:B-1----:R0:W-:Y:S10]  /*4ef0*/  @!P3 ST.E.128 desc[UR42][R8.64], R4 ;  /* 0x000000040800b985 */ /* 0x0021f4000c101d2a */
[----:B------:R-:W1:Y:S01]  /*4f00*/  @!P5 LDS.128 R4, [R13+0x8400] ;  /* 0x008400000d04d984 */ /* 0x000e620000000c00 */
[----:B0-----:R-:W-:-:S05]  /*4f10*/  @!P5 LEA R8, P3, R221, R11, 0x1 ;  /* 0x0000000bdd08d211 */ /* 0x001fca00078608ff */
[----:B-----5:R-:W-:Y:S02]  /*4f20*/  @!P5 IMAD.X R9, R10, 0x1, R24, P3 ;  /* 0x000000010a09d824 */ /* 0x020fe400018e0618 */
[----:B------:R-:W5:Y:S01]  /*4f30*/  LDL R24, [R1+0x30] ;  /* 0x0000300001187983 */ /* 0x000f620000100800 */
        /* <DEDUP_REMOVED lines=13> */
[----:B--2---:R-:W-:Y:S01]  /*5010*/  @!P5 IMAD.X R9, R10, 0x1, R54, P3 ;  /* 0x000000010a09d824 */ /* 0x004fe200018e0636 */
        /* <DEDUP_REMOVED lines=24> */
[----:B------:R-:W-:-:S04]  /*51a0*/  ISETP.GE.AND P3, PT, R14, UR4, PT ;  /* 0x000000040e007c0c */ /* 0x000fc8000bf66270 */
[----:B-1----:R0:W-:Y:S09]  /*51b0*/  @!P5 ST.E.128 desc[UR42][R8.64], R4 ;  /* 0x000000040800d985 */ /* 0x0021f2000c101d2a */
[----:B------:R-:W1:Y:S01]  /*51c0*/  @!P3 LDS.128 R4, [R12+0xe400] ;  /* 0x00e400000c04b984 */ /* 0x000e620000000c00 */
[----:B0-----:R-:W-:-:S05]  /*51d0*/  @!P3 LEA R8, P5, R210, R11, 0x1 ;  /* 0x0000000bd208b211 */ /* 0x001fca00078a08ff */
[----:B---3--:R-:W-:-:S05]  /*51e0*/  @!P3 IMAD.X R9, R10, 0x1, R15, P5 ;  /* 0x000000010a09b824 */ /* 0x008fca00028e060f */
[----:B-1----:R4:W-:Y:S03]  /*51f0*/  @!P3 ST.E.128 desc[UR42][R8.64], R4 ;  /* 0x000000040800b985 */ /* 0x0029e6000c101d2a */
.L_x_7921:
[----:B------:R-:W-:Y:S05]  /*5200*/  BSYNC B0 ;  /* 0x0000000000007941 */ /* 0x000fea0003800000 */
.L_x_7920:
        /* <DEDUP_REMOVED lines=17> */
.L_x_7885:
[----:B------:R-:W-:Y:S04]  /*5320*/  BSSY B0, `(.L_x_7923) ;  /* 0x0000004000007945 */ /* 0x000fe80003800000 */
[----:B------:R-:W-:Y:S05]  /*5330*/  @P3 BRA `(.L_x_7924) ;  /* 0x0000000000083947 */ /* 0x000fea0003800000 */
[----:B------:R-:W1:Y:S02]  /*5340*/  FENCE.VIEW.ASYNC.G ;  /* 0x00000000000073c6 */ /* 0x000e640000000100 */
[----:B-1----:R-:W-:Y:S06]  /*5350*/  BAR.ARV 0xc, 0x180 ;  /* 0x0306000000007b1d */ /* 0x002fec0000002000 */
.L_x_7924:
[----:B------:R-:W-:Y:S05]  /*5360*/  BSYNC B0 ;  /* 0x0000000000007941 */ /* 0x000fea0003800000 */
.L_x_7923:
[----:B------:R-:W-:Y:S01]  /*5370*/  UISETP.NE.AND UP0, UPT, UR39, 0x1, UPT ;  /* 0x000000012700788c */ /* 0x000fe2000bf05270 */
[----:B------:R-:W-:Y:S05]  /*5380*/  BSSY B7, `(.L_x_7925) ;  /* 0x0000b8d000077945 */ /* 0x000fea0003800000 */
[----:B------:R-:W-:-:S13]  /*5390*/  PLOP3.LUT P0, PT, PT, PT, UP0, 0x80, 0x0 ;  /* 0x000000000000781c */ /* 0x000fda0003f0f008 */
[----:B------:R-:W-:Y:S05]  /*53a0*/  @!P0 BRA `(.L_x_7926) ;  /* 0x0000002000708947 */ /* 0x000fea0003800000 */
[----:B------:R-:W1:Y:S01]  /*53b0*/  LDC R0, c[0x0][0x448] ;  /* 0x00011200ff007b82 */ /* 0x000e620000000800 */
[----:B------:R-:W-:Y:S01]  /*53c0*/  VIADD R3, R199, 0x3f ;  /* 0x0000003fc7037836 */ /* 0x000fe20000000000 */
[----:B------:R-:W-:Y:S01]  /*53d0*/  BSSY B0, `(.L_x_7927) ;  /* 0x000002c000007945 */ /* 0x000fe20003800000 */
[----:B-1----:R-:W-:-:S13]  /*53e0*/  ISETP.NE.AND P0, PT, R0, 0x1, PT ;  /* 0x000000010000780c */ /* 0x002fda0003f05270 */
[----:B------:R-:W1:Y:S08]  /*53f0*/  @P0 LDC R0, c[0x0][0x44c] ;  /* 0x00011300ff000b82 */ /* 0x000e700000000800 */
[----:B------:R-:W2:Y:S01]  /*5400*/  @P0 LDC R5, c[0x0][0x450] ;  /* 0x00011400ff050b82 */ /* 0x000ea20000000800 */
[----:B-1----:R-:W-:-:S05]  /*5410*/  @P0 IMAD.HI.U32 R0, R3, R0, RZ ;  /* 0x0000000003000227 */ /* 0x002fca00078e00ff */
[----:B--2---:R-:W-:-:S05]  /*5420*/  @P0 SHF.R.U32.HI R3, RZ, R5, R0 ;  /* 0x00000005ff030219 */ /* 0x004fca0000011600 */
[----:B------:R-:W-:-:S05]  /*5430*/  IMAD.IADD R3, R38, 0x1, R3 ;  /* 0x0000000126037824 */ /* 0x000fca00078e0203 */
[----:B------:R-:W-:-:S04]  /*5440*/  SHF.R.S32.HI R0, RZ, 0x1f, R3 ;  /* 0x0000001fff007819 */ /* 0x000fc80000011403 */
[----:B------:R-:W-:Y:S01]  /*5450*/  LEA.HI R0, R0, R3, RZ, 0x6 ;  /* 0x0000000300007211 */ /* 0x000fe200078f30ff */
[----:B------:R-:W-:-:S03]  /*5460*/  IMAD.MOV.U32 R3, RZ, RZ, RZ ;  /* 0x000000ffff037224 */ /* 0x000fc600078e00ff */
[----:B------:R-:W-:-:S04]  /*5470*/  SHF.R.S32.HI R0, RZ, 0x6, R0 ;  /* 0x00000006ff007819 */ /* 0x000fc80000011400 */
[----:B------:R-:W-:-:S04]  /*5480*/  VIMNMX R37, R37, R0, PT ;  /* 0x0000000025257248 */ /* 0x000fc80003fe0100 */
[----:B------:R-:W-:-:S13]  /*5490*/  ISETP.GE.AND P0, PT, R37, 0x1, PT ;  /* 0x000000012500780c */ /* 0x000fda0003f06270 */
        /* <DEDUP_REMOVED lines=8> */
[-C--:B---3--:R-:W-:Y:S02]  /*5520*/  IABS R10, R9.reuse ;  /* 0x00000009000a7213 */ /* 0x088fe40000000000 */
        /* <DEDUP_REMOVED lines=22> */
.L_x_7928:
[----:B------:R-:W-:Y:S05]  /*5690*/  BSYNC B0 ;  /* 0x0000000000007941 */ /* 0x000fea0003800000 */
.L_x_7927:
        /* <DEDUP_REMOVED lines=66> */
[----:B--2---:R-:W-:-:S05]  /*5ac0*/  IMAD R0, R0, R3, RZ ;  /* 0x0000000300007224 */ /* 0x004fca00078e02ff */
        /* <DEDUP_REMOVED lines=18> */
.L_x_7930:
        /* <DEDUP_REMOVED lines=11> */
.L_x_8184:
[----:B------:R-:W-:Y:S05]  /*5ca0*/  BSYNC B0 ;  /* 0x0000000000007941 */ /* 0x000fea0003800000 */
.L_x_7931:
        /* <DEDUP_REMOVED lines=48> */
.L_x_7933:
[----:B------:R-:W-:Y:S01]  /*5fb0*/  VIADD R3, R3, 0xfffffffe ;  /* 0xfffffffe03037836 */ /* 0x000fe20000000000 */
[----:B------:R-:W-:Y:S01]  /*5fc0*/  BSSY B0, `(.L_x_7934) ;  /* 0x00000cc000007945 */ /* 0x000fe20003800000 */
[----:B------:R-:W-:-:S03]  /*5fd0*/  VIADD R12, R12, 0x28c60 ;  /* 0x00028c600c0c7836 */ /* 0x000fc60000000000 */
[----:B------:R-:W-:Y:S02]  /*5fe0*/  ISETP.GE.AND P1, PT, R3, R0, PT ;  /* 0x000000000300720c */ /* 0x000fe40003f26270 */
[----:B------:R-:W-:-:S04]  /*5ff0*/  PRMT R12, R188, 0x654, R12 ;  /* 0x00000654bc0c7816 */ /* 0x000fc8000000000c */
[----:B------:R0:W-:Y:S07]  /*6000*/  SYNCS.ARRIVE.TRANS64.RED.A1T0 RZ, [R12+URZ], RZ ;  /* 0x000000ff0cff79a7 */ /* 0x0001ee000810043f */
[----:B------:R-:W-:Y:S05]  /*6010*/  @!P1 BRA `(.L_x_7935) ;  /* 0x0000000c00189947 */ /* 0x000fea0003800000 */
.L_x_7942:
        /* <DEDUP_REMOVED lines=142> */
.L_x_7936:
[----:B------:R-:W-:Y:S01]  /*6900*/  IMAD R21, R17, 0x8, R2 ;  /* 0x0000000811157824 */ /* 0x000fe200078e0202 */
[----:B------:R-:W-:-:S04]  /*6910*/  SHF.L.U32 R12, R22, 0x1f, RZ ;  /* 0x0000001f160c7819 */ /* 0x000fc800000006ff */
[----:B------:R0:W1:Y:S01]  /*6920*/  SYNCS.PHASECHK.TRANS64.TRYWAIT P1, [R21+URZ+0x28c50], R12 ;  /* 0x028c500c150075a7 */ /* 0x000062000802017f */
[----:B------:R-:W-:Y:S05]  /*6930*/  @!P0 BRA `(.L_x_7937) ;  /* 0x0000000000048947 */ /* 0x000fea0003800000 */
[----:B------:R-:W-:Y:S01]  /*6940*/  BPT.TRAP 0x1 ;  /* 0x000000040000795c */ /* 0x000fe20000300000 */
.L_x_7937:
[----:B------:R-:W-:Y:S04]  /*6950*/  BSSY B1, `(.L_x_7938) ;  /* 0x0000004000017945 */ /* 0x000fe80003800000 */
[----:B-1----:R-:W-:Y:S05]  /*6960*/  @P1 BRA `(.L_x_7939) ;  /* 0x0000000000081947 */ /* 0x002fea0003800000 */
[----:B------:R-:W1:Y:S02]  /*6970*/  SYNCS.PHASECHK.TRANS64.TRYWAIT P1, [R21+URZ+0x28c50], R12 ;  /* 0x028c500c150075a7 */ /* 0x000e64000802017f */
[----:B-1----:R-:W-:Y:S05]  /*6980*/  @!P1 BRA `(.L_x_7940) ;  /* 0x00000178009c9947 */ /* 0x002fea0003800000 */
.L_x_7939:
[----:B------:R-:W-:Y:S05]  /*6990*/  BSYNC B1 ;  /* 0x0000000000017941 */ /* 0x000fea0003800000 */
.L_x_7938:
        /* <DEDUP_REMOVED lines=42> */
.L_x_7941:
[----:B------:R-:W-:-:S05]  /*6c40*/  VIADD R21, R21, 0x28c60 ;  /* 0x00028c6015157836 */ /* 0x000fca0000000000 */
[----:B------:R-:W-:-:S04]  /*6c50*/  PRMT R21, R188, 0x654, R21 ;  /* 0x00000654bc157816 */ /* 0x000fc80000000015 */
[----:B------:R1:W-:Y:S01]  /*6c60*/  SYNCS.ARRIVE.TRANS64.RED.A1T0 RZ, [R21+URZ], RZ ;  /* 0x000000ff15ff79a7 */ /* 0x0003e2000810043f */
[----:B------:R-:W-:Y:S05]  /*6c70*/  @P2 BRA `(.L_x_7942) ;  /* 0xfffffff000e82947 */ /* 0x000fea000383ffff */
.L_x_7935:
[----:B------:R-:W-:Y:S05]  /*6c80*/  BSYNC B0 ;  /* 0x0000000000007941 */ /* 0x000fea0003800000 */
.L_x_7934:
        /* <DEDUP_REMOVED lines=142> */
.L_x_7926:
        /* <DEDUP_REMOVED lines=10> */
[----:B------:R-:W-:-:S04]  /*7610*/  LEA.HI R0, R0, R3, RZ, 0x6 ;  /* 0x0000000300007211 */ /* 0x000fc800078f30ff */
[----:B------:R-:W-:-:S04]  /*7620*/  SHF.R.S32.HI R0, RZ, 0x6, R0 ;  /* 0x00000006ff007819 */ /* 0x000fc80000011400 */
[----:B------:R-:W-:Y:S01]  /*7630*/  VIMNMX R37, R37, R0, PT ;  /* 0x0000000025257248 */ /* 0x000fe20003fe0100 */
[----:B------:R-:W-:-:S03]  /*7640*/  IMAD.MOV.U32 R0, RZ, RZ, RZ ;  /* 0x000000ffff007224 */ /* 0x000fc600078e00ff */
        /* <DEDUP_REMOVED lines=32> */
.L_x_7944:
[----:B------:R-:W-:Y:S05]  /*7850*/  BSYNC B0 ;  /* 0x0000000000007941 */ /* 0x000fea0003800000 */
.L_x_7943:
        /* <DEDUP_REMOVED lines=101> */
.L_x_7946:
[----:B------:R-:W-:Y:S05]  /*7eb0*/  BSYNC B6 ;  /* 0x0000000000067941 */ /* 0x000fea0003800000 */
.L_x_7945:
        /* <DEDUP_REMOVED lines=13> */
.L_x_7950:
[----:B--2---:R2:W4:Y:S02]  /*7f90*/  SYNCS.PHASECHK.TRANS64.TRYWAIT P0, [R2+URZ+0x28c00], R3 ;  /* 0x028c0003020075a7 */ /* 0x004524000800017f */
[----:B----4-:R-:W-:Y:S05]  /*7fa0*/  @!P0 NANOSLEEP.SYNCS 0x989680 ;  /* 0x009896800000895d */ /* 0x010fea0003900000 */
[----:B------:R-:W4:Y:S02]  /*7fb0*/  @!P0 SYNCS.PHASECHK.TRANS64 P0, [R2+URZ+0x28c00], R3 ;  /* 0x028c0003020085a7 */ /* 0x000f24000800007f */
[----:B----4-:R-:W-:Y:S05]  /*7fc0*/  @!P0 BRA `(.L_x_7950) ;  /* 0xfffffffc00f08947 */ /* 0x010fea000383ffff */
.L_x_7949:
[----:B------:R-:W-:Y:S05]  /*7fd0*/  BSYNC B0 ;  /* 0x0000000000007941 */ /* 0x000fea0003800000 */
.L_x_7948:
[----:B------:R-:W-:Y:S05]  /*7fe0*/  BRA `(.L_x_7951) ;  /* 0x0000002c00c07947 */ /* 0x000fea0003800000 */
.L_x_7947:
        /* <DEDUP_REMOVED lines=31> */
.L_x_7953:
[----:B------:R-:W-:Y:S05]  /*81e0*/  BSYNC B6 ;  /* 0x0000000000067941 */ /* 0x000fea0003800000 */
.L_x_7952:
        /* <DEDUP_REMOVED lines=43> */
.L_x_8190:
        /* <DEDUP_REMOVED lines=14> */
[----:B0-----:R-:W-:Y:S01]  /*8580*/  SHF.R.S32.HI R11, RZ, 0x1f, R196 ;  /* 0x0000001fff0b7819 */ /* 0x001fe200000114c4 */
[----:B----4-:R-:W-:-:S06]  /*8590*/  IMAD.MOV.U32 R9, RZ, RZ, R7 ;  /* 0x000000ffff097224 */ /* 0x010fcc00078e0007 */
[----:B------:R-:W-:Y:S02]  /*85a0*/  @!P2 IMAD.WIDE R4, R186, 0x2, R4 ;  /* 0x00000002ba04a825 */ /* 0x000fe400078e0204 */
[C---:B------:R-:W-:Y:S02]  /*85b0*/  @!P3 SHF.L.U64.HI R11, R196.reuse, 0x1, R11 ;  /* 0x00000001c40bb819 */ /* 0x040fe4000001020b */
        /* <DEDUP_REMOVED lines=13> */
.L_x_7958:
[----:B------:R-:W-:Y:S05]  /*8690*/  BSYNC B1 ;  /* 0x0000000000017941 */ /* 0x000fea0003800000 */
.L_x_7957:
[----:B--2--5:R-:W-:Y:S01]  /*86a0*/  IMAD.MOV.U32 R0, RZ, RZ, R24 ;  /* 0x000000ffff007224 */ /* 0x024fe200078e0018 */
[----:B------:R-:W-:Y:S01]  /*86b0*/  UMOV UR4, 0xffffffff ;  /* 0xffffffff00047882 */ /* 0x000fe20000000000 */
[----:B---3--:R-:W-:Y:S01]  /*86c0*/  IMAD.MOV.U32 R3, RZ, RZ, R25 ;  /* 0x000000ffff037224 */ /* 0x008fe200078e0019 */
[----:B0-----:R-:W-:Y:S01]  /*86d0*/  CS2R R8, SRZ ;  /* 0x0000000000087805 */ /* 0x001fe2000001ff00 */
[----:B------:R-:W-:Y:S01]  /*86e0*/  IMAD.MOV.U32 R4, RZ, RZ, R26 ;  /* 0x000000ffff047224 */ /* 0x000fe200078e001a */
[----:B------:R-:W-:Y:S01]  /*86f0*/  PRMT R33, R33, 0x5410, R0 ;  /* 0x0000541021217816 */ /* 0x000fe20000000000 */
        /* <DEDUP_REMOVED lines=15> */
.L_x_8196:
        /* <DEDUP_REMOVED lines=37> */
.L_x_7961:
[----:B------:R-:W-:Y:S05]  /*8a40*/  BSYNC B1 ;  /* 0x0000000000017941 */ /* 0x000fea0003800000 */
.L_x_7960:
[----:B------:R-:W4:Y:S01]  /*8a50*/  SYNCS.PHASECHK.TRANS64.TRYWAIT P0, [R2+URZ+0x28c00], R35 ;  /* 0x028c0023020075a7 */ /* 0x000f22000800017f */
[----:B---3--:R-:W-:Y:S01]  /*8a60*/  LOP3.LUT R3, R32, 0x1c0, RZ, 0xc0, !PT ;  /* 0x000001c020037812 */ /* 0x008fe200078ec0ff */
[----:B0----5:R-:W-:Y:S01]  /*8a70*/  IMAD.MOV.U32 R4, RZ, RZ, R8 ;  /* 0x000000ffff047224 */ /* 0x021fe200078e0008 */
[----:B------:R-:W-:Y:S01]  /*8a80*/  VIADDMNMX R31, R34, -R199, 0x40, PT ;  /* 0x00000040221f7446 */ /* 0x000fe200038009c7 */
        /* <DEDUP_REMOVED lines=11> */
[----:B-1----:R-:W-:Y:S01]  /*8b40*/  PRMT R30, R6, 0x5410, R4 ;  /* 0x00005410061e7816 */ /* 0x002fe20000000004 */
        /* <DEDUP_REMOVED lines=12> */
.L_x_8197:
[----:B------:R-:W-:Y:S05]  /*8c10*/  BSYNC B1 ;  /* 0x0000000000017941 */ /* 0x000fea0003800000 */
.L_x_7962:
        /* <DEDUP_REMOVED lines=55> */
.L_x_7967:
[----:B------:R-:W-:Y:S05]  /*8f90*/  BSYNC B2 ;  /* 0x0000000000027941 */ /* 0x000fea0003800000 */
.L_x_7966:
        /* <DEDUP_REMOVED lines=47> */
.L_x_7965:
[----:B------:R-:W-:Y:S05]  /*9290*/  BSYNC B1 ;  /* 0x0000000000017941 */ /* 0x000fea0003800000 */
.L_x_7964:
        /* <DEDUP_REMOVED lines=54> */
.L_x_7970:
[----:B------:R-:W-:Y:S05]  /*9600*/  BSYNC B1 ;  /* 0x0000000000017941 */ /* 0x000fea0003800000 */
.L_x_7969:
[----:B------:R-:W-:Y:S05]  /*9610*/  @P1 BRA `(.L_x_7968) ;  /* 0x0000001800101947 */ /* 0x000fea0003800000 */
[----:B-1----:R-:W1:Y:S01]  /*9620*/  LDS.128 R4, [R0+0x1000] ;  /* 0x0010000000047984 */ /* 0x002e620000000c00 */
        /* <DEDUP_REMOVED lines=16> */
[C---:B------:R-:W-:Y:S01]  /*9730*/  FMUL.FTZ R13, R9.reuse, R12 ;  /* 0x0000000c090d7220 */ /* 0x040fe20000410000 */
[-C--:B------:R-:W-:Y:S01]  /*9740*/  FMUL.FTZ R9, R9, R11.reuse ;  /* 0x0000000b09097220 */ /* 0x080fe20000410000 */
[C---:B------:R-:W-:Y:S01]  /*9750*/  FMUL.FTZ R21, R7.reuse, R34 ;  /* 0x0000002207157220 */ /* 0x040fe20000410000 */
[----:B------:R-:W-:Y:S02]  /*9760*/  IMAD.U32 R3, R4, 0x10000, RZ ;  /* 0x0001000004037824 */ /* 0x000fe400078e00ff */
[C---:B------:R-:W-:Y:S01]  /*9770*/  FFMA.FTZ R14, R8.reuse, R11, -R13 ;  /* 0x0000000b080e7223 */ /* 0x040fe2000001080d */
[----:B------:R-:W-:Y:S01]  /*9780*/  FFMA.FTZ R15, R8, R12, R9 ;  /* 0x0000000c080f7223 */ /* 0x000fe20000010009 */
[-C--:B------:R-:W-:Y:S01]  /*9790*/  FMUL.FTZ R9, R7, R32.reuse ;  /* 0x0000002007097220 */ /* 0x080fe20000410000 */
[C---:B------:R-:W-:Y:S01]  /*97a0*/  IMAD.U32 R6, R5.reuse, 0x10000, RZ ;  /* 0x0001000005067824 */ /* 0x040fe200078e00ff */
[----:B------:R-:W-:Y:S01]  /*97b0*/  LOP3.LUT R4, R4, 0xffff0000, RZ, 0xc0, !PT ;  /* 0xffff000004047812 */ /* 0x000fe200078ec0ff */
[C---:B------:R-:W-:Y:S01]  /*97c0*/  IMAD.U32 R8, R30.reuse, 0x10000, RZ ;  /* 0x000100001e087824 */ /* 0x040fe200078e00ff */
        /* <DEDUP_REMOVED lines=20> */
.L_x_7955:
        /* <DEDUP_REMOVED lines=80> */
[----:B012-4-:R-:W-:-:S07]  /*9e10*/  PRMT R44, R6, 0x5410, R7 ;  /* 0x00005410062c7816 */ /* 0x017fce0000000007 */
.L_x_8207:
        /* <DEDUP_REMOVED lines=24> */
.L_x_7973:
[----:B------:R-:W-:Y:S05]  /*9fa0*/  BSYNC B1 ;  /* 0x0000000000017941 */ /* 0x000fea0003800000 */
.L_x_7972:
        /* <DEDUP_REMOVED lines=20> */
.L_x_8208:
[----:B------:R-:W-:Y:S05]  /*a0f0*/  BSYNC B1 ;  /* 0x0000000000017941 */ /* 0x000fea0003800000 */
.L_x_7974:
[----:B------:R-:W-:Y:S04]  /*a100*/  BSSY B1, `(.L_x_7976) ;  /* 0x000006a000017945 */ /* 0x000fe80003800000 */
[----:B------:R-:W-:Y:S05]  /*a110*/  @P2 BRA `(.L_x_7977) ;  /* 0x0000000400a02947 */ /* 0x000fea0003800000 */
[----:B------:R-:W-:Y:S01]  /*a120*/  IMAD.SHL.U32 R12, R192, 0x40, RZ ;  /* 0x00000040c00c7824 */ /* 0x000fe200078e00ff */
[----:B------:R-:W-:Y:S01]  /*a130*/  SHF.R.U64 R47, R30, 0x10, R31 ;  /* 0x000000101e2f7819 */ /* 0x000fe2000000121f */
[----:B------:R-:W-:Y:S01]  /*a140*/  IMAD.IADD R14, R18, 0x1, R39 ;  /* 0x00000001120e7824 */ /* 0x000fe200078e0227 */
[--C-:B------:R-:W-:Y:S02]  /*a150*/  SHF.R.U64 R46, R20, 0x10, R21.reuse ;  /* 0x00000010142e7819 */ /* 0x100fe40000001215 */
[----:B------:R-:W-:Y:S02]  /*a160*/  LOP3.LUT R15, R12, 0x1c0, RZ, 0xc0, !PT ;  /* 0x000001c00c0f7812 */ /* 0x000fe400078ec0ff */
[----:B------:R-:W-:Y:S02]  /*a170*/  SHF.R.U32.HI R42, RZ, 0x10, R21 ;  /* 0x00000010ff2a7819 */ /* 0x000fe40000011615 */
[----:B------:R-:W-:Y:S02]  /*a180*/  SHF.R.U32.HI R25, RZ, 0x3, R15 ;  /* 0x00000003ff197819 */ /* 0x000fe4000001160f */
[----:B------:R-:W-:-:S02]  /*a190*/  LOP3.LUT R14, R15, 0x38, R14, 0xf8, !PT ;  /* 0x000000380f0e7812 */ /* 0x000fc400078ef80e */
[----:B------:R-:W-:Y:S02]  /*a1a0*/  LOP3.LUT R12, R15, 0x38, R18, 0xf8, !PT ;  /* 0x000000380f0c7812 */ /* 0x000fe400078ef812 */
[-C--:B------:R-:W-:Y:S02]  /*a1b0*/  LOP3.LUT R15, R14, R25.reuse, RZ, 0x3c, !PT ;  /* 0x000000190e0f7212 */ /* 0x080fe400078e3cff */
[----:B0-----:R-:W-:Y:S02]  /*a1c0*/  LOP3.LUT R13, R12, R25, RZ, 0x3c, !PT ;  /* 0x000000190c0d7212 */ /* 0x001fe400078e3cff */
[----:B------:R-:W-:Y:S01]  /*a1d0*/  SHF.R.U32.HI R40, RZ, 0x10, R29 ;  /* 0x00000010ff287819 */ /* 0x000fe2000001161d */
[C---:B------:R-:W-:Y:S01]  /*a1e0*/  IMAD R25, R206.reuse, 0x200, R15 ;  /* 0x00000200ce197824 */ /* 0x040fe200078e020f */
[----:B------:R-:W-:Y:S01]  /*a1f0*/  PRMT R47, R43, 0x5410, R47 ;  /* 0x000054102b2f7816 */ /* 0x000fe2000000002f */
[----:B------:R-:W-:Y:S01]  /*a200*/  IMAD R13, R206, 0x200, R13 ;  /* 0x00000200ce0d7824 */ /* 0x000fe200078e020d */
[----:B------:R-:W-:Y:S01]  /*a210*/  SHF.R.U64 R41, R28, 0x10, R29 ;  /* 0x000000101c297819 */ /* 0x000fe2000000121d */
[--C-:B------:R-:W-:Y:S01]  /*a220*/  IMAD R38, R25, 0x2, R2.reuse ;  /* 0x0000000219267824 */ /* 0x100fe200078e0202 */
[----:B------:R-:W-:Y:S01]  /*a230*/  SHF.R.U32.HI R50, RZ, 0x10, R31 ;  /* 0x00000010ff327819 */ /* 0x000fe2000001161f */
[----:B------:R-:W-:Y:S01]  /*a240*/  IMAD R35, R13, 0x2, R2 ;  /* 0x000000020d237824 */ /* 0x000fe200078e0202 */
[----:B------:R-:W-:Y:S01]  /*a250*/  PRMT R46, R36, 0x5432, R46 ;  /* 0x00005432242e7816 */ /* 0x000fe2000000002e */
[----:B------:R-:W-:Y:S01]  /*a260*/  IMAD.U32 R49, R47, 0x10000, RZ ;  /* 0x000100002f317824 */ /* 0x000fe200078e00ff */
[----:B------:R-:W0:Y:S01]  /*a270*/  LDS.128 R24, [R38+0x20400] ;  /* 0x0204000026187984 */ /* 0x000e220000000c00 */
[----:B------:R-:W-:-:S02]  /*a280*/  PRMT R28, R37, 0x5432, R42 ;  /* 0x00005432251c7816 */ /* 0x000fc4000000002a */
[----:B------:R-:W-:Y:S01]  /*a290*/  PRMT R37, R37, 0x5410, R40 ;  /* 0x0000541025257816 */ /* 0x000fe20000000028 */
[----:B------:R-:W1:Y:S01]  /*a2a0*/  LDS.128 R12, [R35+0x20400] ;  /* 0x02040000230c7984 */ /* 0x000e620000000c00 */
[--C-:B------:R-:W-:Y:S02]  /*a2b0*/  SHF.R.U64 R21, R32, 0x10, R33.reuse ;  /* 0x0000001020157819 */ /* 0x100fe40000001221 */
[----:B------:R-:W-:Y:S02]  /*a2c0*/  SHF.R.U32.HI R20, RZ, 0x10, R33 ;  /* 0x00000010ff147819 */ /* 0x000fe40000011621 */
[----:B------:R-:W-:Y:S02]  /*a2d0*/  PRMT R50, R43, 0x5432, R50 ;  /* 0x000054322b327816 */ /* 0x000fe40000000032 */
[C---:B------:R-:W-:Y:S02]  /*a2e0*/  PRMT R21, R44.reuse, 0x5410, R21 ;  /* 0x000054102c157816 */ /* 0x040fe40000000015 */
[----:B------:R-:W-:-:S02]  /*a2f0*/  PRMT R20, R44, 0x5432, R20 ;  /* 0x000054322c147816 */ /* 0x000fc40000000014 */
[----:B------:R-:W-:Y:S02]  /*a300*/  PRMT R36, R36, 0x5410, R41 ;  /* 0x0000541024247816 */ /* 0x000fe40000000029 */
[----:B------:R-:W-:Y:S01]  /*a310*/  LOP3.LUT R48, R47, 0xffff0000, RZ, 0xc0, !PT ;  /* 0xffff00002f307812 */ /* 0x000fe200078ec0ff */
[C---:B------:R-:W-:Y:S01]  /*a320*/  IMAD.U32 R47, R28.reuse, 0x10000, RZ ;  /* 0x000100001c2f7824 */ /* 0x040fe200078e00ff */
[----:B------:R-:W-:Y:S01]  /*a330*/  LOP3.LUT R28, R28, 0xffff0000, RZ, 0xc0, !PT ;  /* 0xffff00001c1c7812 */ /* 0x000fe200078ec0ff */
[C---:B0-----:R-:W-:Y:S01]  /*a340*/  IMAD.U32 R40, R24.reuse, 0x10000, RZ ;  /* 0x0001000018287824 */ /* 0x041fe200078e00ff */
[C---:B------:R-:W-:Y:S01]  /*a350*/  LOP3.LUT R43, R25.reuse, 0xffff0000, RZ, 0xc0, !PT ;  /* 0xffff0000192b7812 */ /* 0x040fe200078ec0ff */
[----:B------:R-:W-:Y:S01]  /*a360*/  IMAD.U32 R42, R25, 0x10000, RZ ;  /* 0x00010000192a7824 */ /* 0x000fe200078e00ff */
[----:B------:R-:W-:Y:S01]  /*a370*/  LOP3.LUT R41, R24, 0xffff0000, RZ, 0xc0, !PT ;  /* 0xffff000018297812 */ /* 0x000fe200078ec0ff */
[C---:B-1----:R-:W-:Y:S01]  /*a380*/  IMAD.U32 R30, R12.reuse, 0x10000, RZ ;  /* 0x000100000c1e7824 */ /* 0x042fe200078e00ff */
[----:B------:R-:W-:Y:S01]  /*a390*/  LOP3.LUT R31, R12, 0xffff0000, RZ, 0xc0, !PT ;  /* 0xffff00000c1f7812 */ /* 0x000fe200078ec0ff */
[C---:B------:R-:W-:Y:S01]  /*a3a0*/  IMAD.U32 R32, R13.reuse, 0x10000, RZ ;  /* 0x000100000d207824 */ /* 0x040fe200078e00ff */
        /* <DEDUP_REMOVED lines=12> */
[----:B------:R-:W-:Y:S01]  /*a470*/  LOP3.LUT R46, R46, 0xffff0000, RZ, 0xc0, !PT ;  /* 0xffff00002e2e7812 */ /* 0x000fe200078ec0ff */
[----:B------:R-:W-:Y:S01]  /*a480*/  FFMA.FTZ R24, R30, R25, -R51 ;  /* 0x000000191e187223 */ /* 0x000fe20000010833 */
[----:B------:R-:W-:Y:S02]  /*a490*/  IMAD.U32 R51, R50, 0x10000, RZ ;  /* 0x0001000032337824 */ /* 0x000fe400078e00ff */
[----:B------:R-:W-:Y:S01]  /*a4a0*/  FFMA.FTZ R25, R30, R49, R27 ;  /* 0x000000311e197223 */ /* 0x000fe2000001001b */
[C---:B------:R-:W-:Y:S01]  /*a4b0*/  FMUL.FTZ R40, R41.reuse, R48 ;  /* 0x0000003029287220 */ /* 0x040fe20000410000 */
[-C--:B------:R-:W-:Y:S01]  /*a4c0*/  FMUL.FTZ R30, R41, R46.reuse ;  /* 0x0000002e291e7220 */ /* 0x080fe20000410000 */
[----:B------:R-:W-:Y:S01]  /*a4d0*/  FMUL.FTZ R41, R42, R51 ;  /* 0x000000332a297220 */ /* 0x000fe20000410000 */
[----:B------:R-:W-:Y:S01]  /*a4e0*/  LOP3.LUT R50, R50, 0xffff0000, RZ, 0xc0, !PT ;  /* 0xffff000032327812 */ /* 0x000fe200078ec0ff */
[-C--:B------:R-:W-:Y:S01]  /*a4f0*/  FMUL.FTZ R42, R42, R47.reuse ;  /* 0x0000002f2a2a7220 */ /* 0x080fe20000410000 */
[C---:B------:R-:W-:Y:S01]  /*a500*/  FFMA.FTZ R27, R31.reuse, R46, -R40 ;  /* 0x0000002e1f1b7223 */ /* 0x040fe20000010828 */
[----:B------:R-:W-:Y:S01]  /*a510*/  FFMA.FTZ R48, R31, R48, R30 ;  /* 0x000000301f307223 */ /* 0x000fe2000001001e */
[C---:B------:R-:W-:Y:S01]  /*a520*/  FFMA.FTZ R41, R32.reuse, R47, -R41 ;  /* 0x0000002f20297223 */ /* 0x040fe20000010829 */
[----:B------:R-:W-:Y:S01]  /*a530*/  FFMA.FTZ R42, R32, R51, R42 ;  /* 0x00000033202a7223 */ /* 0x000fe2000001002a */
[----:B------:R-:W-:Y:S01]  /*a540*/  FMUL.FTZ R32, R43, R50 ;  /* 0x000000322b207220 */ /* 0x000fe20000410000 */
[----:B------:R-:W-:-:S02]  /*a550*/  IMAD.U32 R31, R21, 0x10000, RZ ;  /* 0x00010000151f7824 */ /* 0x000fc400078e00ff */
[-C--:B------:R-:W-:Y:S01]  /*a560*/  FMUL.FTZ R46, R43, R28.reuse ;  /* 0x0000001c2b2e7220 */ /* 0x080fe20000410000 */
[----:B------:R-:W-:Y:S02]  /*a570*/  IMAD.U32 R30, R36, 0x10000, RZ ;  /* 0x00010000241e7824 */ /* 0x000fe400078e00ff */
[----:B------:R-:W-:Y:S01]  /*a580*/  FFMA.FTZ R40, R33, R28, -R32 ;  /* 0x0000001c21287223 */ /* 0x000fe20000010820 */
[-C--:B------:R-:W-:Y:S01]  /*a590*/  FMUL.FTZ R52, R44, R31.reuse ;  /* 0x0000001f2c347220 */ /* 0x080fe20000410000 */
[----:B------:R-:W-:Y:S02]  /*a5a0*/  IMAD.U32 R32, R20, 0x10000, RZ ;  /* 0x0001000014207824 */ /* 0x000fe400078e00ff */
[----:B------:R-:W-:Y:S01]  /*a5b0*/  FMUL.FTZ R44, R44, R30 ;  /* 0x0000001e2c2c7220 */ /* 0x000fe20000410000 */
[----:B------:R-:W-:Y:S02]  /*a5c0*/  IMAD.U32 R28, R37, 0x10000, RZ ;  /* 0x00010000251c7824 */ /* 0x000fe400078e00ff */
[----:B------:R-:W-:Y:S01]  /*a5d0*/  FFMA.FTZ R33, R33, R50, R46 ;  /* 0x0000003221217223 */ /* 0x000fe2000001002e */
[----:B------:R-:W-:Y:S01]  /*a5e0*/  FFMA.FTZ R52, R29, R30, -R52 ;  /* 0x0000001e1d347223 */ /* 0x000fe20000010834 */
[----:B------:R-:W-:Y:S01]  /*a5f0*/  FMUL.FTZ R46, R45, R32 ;  /* 0x000000202d2e7220 */ /* 0x000fe20000410000 */
[----:B------:R-:W-:Y:S01]  /*a600*/  FFMA.FTZ R44, R29, R31, R44 ;  /* 0x0000001f1d2c7223 */ /* 0x000fe2000001002c */
[-C--:B------:R-:W-:Y:S01]  /*a610*/  FMUL.FTZ R30, R45, R28.reuse ;  /* 0x0000001c2d1e7220 */ /* 0x080fe20000410000 */
[----:B------:R-:W-:Y:S01]  /*a620*/  LOP3.LUT R21, R21, 0xffff0000, RZ, 0xc0, !PT ;  /* 0xffff000015157812 */ /* 0x000fe200078ec0ff */
[C---:B------:R-:W-:Y:S01]  /*a630*/  FFMA.FTZ R46, R13.reuse, R28, -R46 ;  /* 0x0000001c0d2e7223 */ /* 0x040fe2000001082e */
        /* <DEDUP_REMOVED lines=22> */
.L_x_7977:
[----:B------:R-:W-:Y:S05]  /*a7a0*/  BSYNC B1 ;  /* 0x0000000000017941 */ /* 0x000fea0003800000 */
.L_x_7976:
[----:B------:R-:W-:Y:S01]  /*a7b0*/  PRMT R20, R34, 0x5410, R3 ;  /* 0x0000541022147816 */ /* 0x000fe20000000003 */
[----:B------:R-:W-:Y:S06]  /*a7c0*/  @P0 BRA `(.L_x_7968) ;  /* 0x0000000400a40947 */ /* 0x000fec0003800000 */
[----:B------:R-:W2:Y:S01]  /*a7d0*/  LDL R41, [R1+0x58] ;  /* 0x0000580001297983 */ /* 0x000ea20000100800 */
[----:B------:R-:W-:Y:S01]  /*a7e0*/  IMAD.SHL.U32 R3, R0, 0x40, RZ ;  /* 0x0000004000037824 */ /* 0x000fe200078e00ff */
[----:B01----:R-:W-:Y:S01]  /*a7f0*/  SHF.R.S32.HI R13, RZ, 0x1f, R0 ;  /* 0x0000001fff0d7819 */ /* 0x003fe20000011400 */
[----:B------:R-:W-:Y:S01]  /*a800*/  IMAD.IADD R39, R18, 0x1, R39 ;  /* 0x0000000112277824 */ /* 0x000fe200078e0227 */
[----:B------:R-:W-:Y:S02]  /*a810*/  SHF.R.U64 R32, R4, 0x10, R5 ;  /* 0x0000001004207819 */ /* 0x000fe40000001205 */
[----:B------:R-:W-:Y:S02]  /*a820*/  LEA.HI R13, R13, R0, RZ, 0x3 ;  /* 0x000000000d0d7211 */ /* 0x000fe400078f18ff */
[----:B------:R-:W-:Y:S02]  /*a830*/  LOP3.LUT R12, R3, 0x1c0, RZ, 0xc0, !PT ;  /* 0x000001c0030c7812 */ /* 0x000fe400078ec0ff */
[----:B------:R-:W-:Y:S01]  /*a840*/  SHF.R.U64 R21, R8, 0x10, R9 ;  /* 0x0000001008157819 */ /* 0x000fe20000001209 */
[----:B------:R-:W-:Y:S01]  /*a850*/  IMAD.SHL.U32 R13, R13, 0x40, RZ ;  /* 0x000000400d0d7824 */ /* 0x000fe200078e00ff */
[----:B------:R-:W-:-:S02]  /*a860*/  LOP3.LUT R0, R12, 0x38, R39, 0xf8, !PT ;  /* 0x000000380c007812 */ /* 0x000fc400078ef827 */
[----:B------:R-:W-:Y:S02]  /*a870*/  SHF.R.U32.HI R3, RZ, 0x3, R12 ;  /* 0x00000003ff037819 */ /* 0x000fe4000001160c */
[----:B------:R-:W-:Y:S02]  /*a880*/  PRMT R32, R53, 0x5432, R32 ;  /* 0x0000543235207816 */ /* 0x000fe40000000020 */
[----:B------:R-:W-:Y:S02]  /*a890*/  LOP3.LUT R0, R0, R3, RZ, 0x3c, !PT ;  /* 0x0000000300007212 */ /* 0x000fe400078e3cff */
[----:B------:R-:W-:Y:S01]  /*a8a0*/  LOP3.LUT R3, R13, 0xfffffe00, RZ, 0xc0, !PT ;  /* 0xfffffe000d037812 */ /* 0x000fe200078ec0ff */
[----:B------:R-:W-:Y:S01]  /*a8b0*/  IMAD.U32 R34, R32, 0x10000, RZ ;  /* 0x0001000020227824 */ /* 0x000fe200078e00ff */
[----:B------:R-:W-:Y:S02]  /*a8c0*/  SHF.R.U32.HI R29, RZ, 0x10, R9 ;  /* 0x00000010ff1d7819 */ /* 0x000fe40000011609 */
[----:B------:R-:W-:Y:S01]  /*a8d0*/  SHF.R.U32.HI R33, RZ, 0x10, R5 ;  /* 0x00000010ff217819 */ /* 0x000fe20000011605 */
[----:B------:R-:W-:Y:S01]  /*a8e0*/  IMAD.IADD R3, R3, 0x1, R0 ;  /* 0x0000000103037824 */ /* 0x000fe200078e0200 */
[----:B------:R-:W-:-:S02]  /*a8f0*/  PRMT R21, R56, 0x5410, R21 ;  /* 0x0000541038157816 */ /* 0x000fc40000000015 */
[----:B------:R-:W-:Y:S01]  /*a900*/  SHF.R.U32.HI R37, RZ, 0x10, R7 ;  /* 0x00000010ff257819 */ /* 0x000fe20000011607 */
[----:B------:R-:W-:Y:S01]  /*a910*/  IMAD R0, R3, 0x2, R2 ;  /* 0x0000000203007824 */ /* 0x000fe200078e0202 */
[----:B------:R-:W-:Y:S01]  /*a920*/  PRMT R33, R53, 0x5410, R33 ;  /* 0x0000541035217816 */ /* 0x000fe20000000021 */
[----:B------:R-:W-:Y:S01]  /*a930*/  IMAD.U32 R28, R21, 0x10000, RZ ;  /* 0x00010000151c7824 */ /* 0x000fe200078e00ff */
[----:B------:R-:W-:Y:S02]  /*a940*/  SHF.R.U32.HI R31, RZ, 0x10, R11 ;  /* 0x00000010ff1f7819 */ /* 0x000fe4000001160b */
[----:B------:R-:W0:Y:S01]  /*a950*/  LDS.128 R24, [R0+0x20400] ;  /* 0x0204000000187984 */ /* 0x000e220000000c00 */
[----:B------:R-:W-:Y:S01]  /*a960*/  PRMT R29, R57, 0x5410, R29 ;  /* 0x00005410391d7816 */ /* 0x000fe2000000001d */
[----:B------:R-:W-:Y:S01]  /*a970*/  IMAD.U32 R36, R33, 0x10000, RZ ;  /* 0x0001000021247824 */ /* 0x000fe200078e00ff */
[----:B------:R-:W-:Y:S02]  /*a980*/  SHF.R.U64 R30, R10, 0x10, R11 ;  /* 0x000000100a1e7819 */ /* 0x000fe4000000120b */
[----:B------:R-:W-:-:S02]  /*a990*/  PRMT R37, R55, 0x5410, R37 ;  /* 0x0000541037257816 */ /* 0x000fc40000000025 */
[C---:B------:R-:W-:Y:S02]  /*a9a0*/  PRMT R31, R20.reuse, 0x5410, R31 ;  /* 0x00005410141f7816 */ /* 0x040fe4000000001f */
        /* <DEDUP_REMOVED lines=75> */
.L_x_7968:
[----:B------:R-:W-:Y:S05]  /*ae60*/  BSYNC B0 ;  /* 0x0000000000007941 */ /* 0x000fea0003800000 */
.L_x_7954:
        /* <DEDUP_REMOVED lines=8> */
.L_x_7951:
[----:B--23--:R-:W-:-:S05]  /*aef0*/  IMAD.U32 R0, RZ, RZ, UR37 ;  /* 0x00000025ff007e24 */ /* 0x00cfca000f8e00ff */
[----:B------:R-:W-:-:S13]  /*af00*/  ISETP.NE.AND P0, PT, R0, 0x3, PT ;  /* 0x000000030000780c */ /* 0x000fda0003f05270 */
[----:B------:R-:W-:Y:S05]  /*af10*/  @!P0 BRA `(.L_x_7978) ;  /* 0x0000000000048947 */ /* 0x000fea0003800000 */
[----:B------:R-:W-:Y:S01]  /*af20*/  BPT.TRAP 0x1 ;  /* 0x000000040000795c */ /* 0x000fe20000300000 */
.L_x_7978:
[----:B------:R-:W-:Y:S01]  /*af30*/  IMAD R20, R17, 0x8, R2 ;  /* 0x0000000811147824 */ /* 0x000fe200078e0202 */
[----:B------:R-:W-:-:S04]  /*af40*/  SHF.L.U32 R21, R22, 0x1f, RZ ;  /* 0x0000001f16157819 */ /* 0x000fc800000006ff */
[----:B------:R2:W3:Y:S01]  /*af50*/  SYNCS.PHASECHK.TRANS64.TRYWAIT P1, [R20+URZ+0x28c30], R21 ;  /* 0x028c3015140075a7 */ /* 0x0004e2000802017f */
[----:B------:R-:W-:Y:S05]  /*af60*/  @!P0 BRA `(.L_x_7979) ;  /* 0x0000000000048947 */ /* 0x000fea0003800000 */
[----:B------:R-:W-:Y:S01]  /*af70*/  BPT.TRAP 0x1 ;  /* 0x000000040000795c */ /* 0x000fe20000300000 */
.L_x_7979:
[C---:B------:R-:W-:Y:S02]  /*af80*/  VIADD R0, R2.reuse, 0x22400 ;  /* 0x0002240002007836 */ /* 0x040fe40000000000 */
[----:B-1----:R-:W-:-:S03]  /*af90*/  VIADD R3, R2, 0x20400 ;  /* 0x0002040002037836 */ /* 0x002fc60000000000 */
[----:B------:R-:W-:Y:S02]  /*afa0*/  SHF.R.U32.HI R0, RZ, 0x4, R0 ;  /* 0x00000004ff007819 */ /* 0x000fe40000011600 */
[----:B------:R-:W-:Y:S02]  /*afb0*/  SHF.R.U32.HI R3, RZ, 0x4, R3 ;  /* 0x00000004ff037819 */ /* 0x000fe40000011603 */
[----:B------:R-:W-:Y:S02]  /*afc0*/  LOP3.LUT R0, R0, 0x3fff, RZ, 0xc0, !PT ;  /* 0x00003fff00007812 */ /* 0x000fe400078ec0ff */
[----:B------:R-:W-:Y:S02]  /*afd0*/  LOP3.LUT R3, R3, 0x3fff, RZ, 0xc0, !PT ;  /* 0x00003fff03037812 */ /* 0x000fe400078ec0ff */
[----:B------:R-:W-:Y:S01]  /*afe0*/  LOP3.LUT R15, R0, 0x10000, RZ, 0xfc, !PT ;  /* 0x00010000000f7812 */ /* 0x000fe200078efcff */
[----:B---3--:R-:W-:Y:S06]  /*aff0*/  @P1 BRA `(.L_x_7980) ;  /* 0x0000000000081947 */ /* 0x008fec0003800000 */
[----:B------:R-:W1:Y:S02]  /*b000*/  SYNCS.PHASECHK.TRANS64.TRYWAIT P1, [R20+URZ+0x28c30], R21 ;  /* 0x028c3015140075a7 */ /* 0x000e64000802017f */
[----:B-1----:R-:W-:Y:S05]  /*b010*/  @!P1 BRA `(.L_x_7981) ;  /* 0x0000013c007c9947 */ /* 0x002fea0003800000 */
.L_x_7980:
        /* <DEDUP_REMOVED lines=47> */
.L_x_7982:
[----:B------:R-:W0:Y:S01]  /*b310*/  LDC R0, c[0x0][0x448] ;  /* 0x00011200ff007b82 */ /* 0x000e220000000800 */
[----:B------:R-:W-:Y:S01]  /*b320*/  IMAD.IADD R12, R208, 0x1, R199 ;  /* 0x00000001d00c7824 */ /* 0x000fe200078e02c7 */
[----:B------:R-:W-:Y:S01]  /*b330*/  LOP3.LUT R16, R16, 0xffffffef, RZ, 0xc0, !PT ;  /* 0xffffffef10107812 */ /* 0x000fe200078ec0ff */
[----:B------:R-:W-:Y:S01]  /*b340*/  ULDC UR4, c[0x0][0x988] ;  /* 0x0002620000047ab9 */ /* 0x000fe20000000800 */
[----:B0-----:R-:W-:-:S13]  /*b350*/  ISETP.NE.AND P1, PT, R0, 0x1, PT ;  /* 0x000000010000780c */ /* 0x001fda0003f25270 */
[----:B------:R-:W0:Y:S01]  /*b360*/  @P1 LDC R3, c[0x0][0x44c] ;  /* 0x00011300ff031b82 */ /* 0x000e220000000800 */
[----:B------:R-:W-:-:S07]  /*b370*/  @P1 LOP3.LUT R16, R16, 0x10, RZ, 0xfc, !PT ;  /* 0x0000001010101812 */ /* 0x000fce00078efcff */
[----:B------:R-:W3:Y:S01]  /*b380*/  @P1 LDC R13, c[0x0][0x450] ;  /* 0x00011400ff0d1b82 */ /* 0x000ee20000000800 */
[----:B0-----:R-:W-:-:S05]  /*b390*/  @P1 IMAD.HI.U32 R0, R12, R3, RZ ;  /* 0x000000030c001227 */ /* 0x001fca00078e00ff */
[----:B---3--:R-:W-:Y:S01]  /*b3a0*/  @P1 SHF.R.U32.HI R12, RZ, R13, R0 ;  /* 0x0000000dff0c1219 */ /* 0x008fe20000011600 */
[----:B------:R-:W-:-:S04]  /*b3b0*/  IMAD.MOV.U32 R0, RZ, RZ, -0x40 ;  /* 0xffffffc0ff007424 */ /* 0x000fc800078e00ff */
[----:B------:R-:W0:Y:S01]  /*b3c0*/  SHFL.IDX PT, R14, R12, 0x1, 0x1c1f ;  /* 0x003c1f000c0e7f89 */ /* 0x000e2200000e0000 */
[----:B------:R-:W-:-:S03]  /*b3d0*/  IMAD R3, R209, R0, 0x40 ;  /* 0x00000040d1037424 */ /* 0x000fc600078e0200 */
[----:B------:R-:W3:Y:S02]  /*b3e0*/  SHFL.IDX PT, R12, R12, RZ, 0x1c1f ;  /* 0x001c1fff0c0c7589 */ /* 0x000ee400000e0000 */
[----:B------:R-:W-:Y:S02]  /*b3f0*/  IADD3 R13, R200, 0x1, R3 ;  /* 0x00000001c80d7810 */ /* 0x000fe40007ffe003 */
[----:B------:R-:W-:Y:S02]  /*b400*/  IADD3 R0, -R207, R3, R200 ;  /* 0x00000003cf007210 */ /* 0x000fe40007ffe1c8 */
[----:B------:R-:W-:-:S04]  /*b410*/  IADD3 R13, -R198, R13, -R207 ;  /* 0x0000000dc60d7210 */ /* 0x000fc80007ffe9cf */
[----:B0-----:R-:W-:-:S04]  /*b420*/  VIADDMNMX R14, R14, R13, R0, PT ;  /* 0x0000000d0e0e7246 */ /* 0x001fc80003800100 */
[C---:B------:R-:W-:Y:S02]  /*b430*/  ISETP.GT.AND P1, PT, R14.reuse, RZ, PT ;  /* 0x000000ff0e00720c */ /* 0x040fe40003f24270 */
[C---:B------:R-:W-:Y:S02]  /*b440*/  ISETP.GT.AND P2, PT, R14.reuse, 0x1, PT ;  /* 0x000000010e00780c */ /* 0x040fe40003f44270 */
[----:B------:R-:W-:Y:S02]  /*b450*/  ISETP.GT.AND P3, PT, R14, 0x8, PT ;  /* 0x000000080e00780c */ /* 0x000fe40003f64270 */
[----:B------:R-:W-:Y:S02]  /*b460*/  FSEL R26, R26, -INF , P1 ;  /* 0xff8000001a1a7808 */ /* 0x000fe40000800000 */
[----:B------:R-:W-:Y:S02]  /*b470*/  FSEL R61, R27, -INF , P2 ;  /* 0xff8000001b3d7808 */ /* 0x000fe40001000000 */
[----:B------:R-:W-:-:S02]  /*b480*/  FSEL R3, R30, -INF , P3 ;  /* 0xff8000001e037808 */ /* 0x000fc40001800000 */
[----:B------:R-:W-:Y:S02]  /*b490*/  ISETP.GT.AND P1, PT, R14, 0x9, PT ;  /* 0x000000090e00780c */ /* 0x000fe40003f24270 */
[----:B------:R-:W-:Y:S02]  /*b4a0*/  FMNMX.FTZ R30, R26, R61, !PT ;  /* 0x0000003d1a1e7209 */ /* 0x000fe40007810000 */
[C---:B------:R-:W-:Y:S02]  /*b4b0*/  ISETP.GT.AND P2, PT, R14.reuse, 0x10, PT ;  /* 0x000000100e00780c */ /* 0x040fe40003f44270 */
[----:B------:R-:W-:Y:S02]  /*b4c0*/  FSEL R31, R31, -INF , P1 ;  /* 0xff8000001f1f7808 */ /* 0x000fe40000800000 */
[----:B------:R-:W-:Y:S02]  /*b4d0*/  FMNMX.FTZ R30, R3, R30, !PT ;  /* 0x0000001e031e7209 */ /* 0x000fe40007810000 */
[----:B------:R-:W-:-:S02]  /*b4e0*/  ISETP.GT.AND P1, PT, R14, 0x11, PT ;  /* 0x000000110e00780c */ /* 0x000fc40003f24270 */
[----:B------:R-:W-:Y:S02]  /*b4f0*/  FSEL R27, R34, -INF , P2 ;  /* 0xff800000221b7808 */ /* 0x000fe40001000000 */
        /* <DEDUP_REMOVED lines=42> */
[----:B------:R-:W-:-:S04]  /*b7a0*/  ISETP.GT.AND P3, PT, R14, 0x29, PT ;  /* 0x000000290e00780c */ /* 0x000fc80003f64270 */
[----:B------:R-:W-:Y:S02]  /*b7b0*/  FSEL R79, R45, -INF , P3 ;  /* 0xff8000002d4f7808 */ /* 0x000fe40001800000 */
[----:B0-----:R-:W-:Y:S02]  /*b7c0*/  FMNMX.FTZ R34, R30, R69, !PT ;  /* 0x000000451e227209 */ /* 0x001fe40007810000 */
[----:B------:R-:W-:Y:S02]  /*b7d0*/  FSEL R69, R24, -INF , P1 ;  /* 0xff80000018457808 */ /* 0x000fe40000800000 */
[----:B------:R-:W-:Y:S01]  /*b7e0*/  ISETP.GT.AND P1, PT, R14, 0x9, PT ;  /* 0x000000090e00780c */ /* 0x000fe20003f24270 */
[----:B------:R-:W0:Y:S01]  /*b7f0*/  SHFL.BFLY PT, R13, R34, 0x1, 0x1f ;  /* 0x0c201f00220d7f89 */ /* 0x000e2200000e0000 */
[----:B------:R-:W-:Y:S02]  /*b800*/  FMNMX.FTZ R12, R69, R0, !PT ;  /* 0x00000000450c7209 */ /* 0x000fe40007810000 */
[----:B------:R-:W-:-:S02]  /*b810*/  FSEL R71, R29, -INF , P1 ;  /* 0xff8000001d477808 */ /* 0x000fc40000800000 */
[----:B------:R-:W-:Y:S02]  /*b820*/  FMNMX.FTZ R12, R25, R12, !PT ;  /* 0x0000000c190c7209 */ /* 0x000fe40007810000 */
[----:B------:R-:W-:Y:S02]  /*b830*/  ISETP.GT.AND P1, PT, R14, 0x11, PT ;  /* 0x000000110e00780c */ /* 0x000fe40003f24270 */
[----:B------:R-:W-:Y:S02]  /*b840*/  FSEL R29, R32, -INF , P2 ;  /* 0xff800000201d7808 */ /* 0x000fe40001000000 */
[----:B------:R-:W-:Y:S02]  /*b850*/  FMNMX.FTZ R12, R71, R12, !PT ;  /* 0x0000000c470c7209 */ /* 0x000fe40007810000 */
        /* <DEDUP_REMOVED lines=8> */
[----:B------:R-:W-:Y:S01]  /*b8e0*/  FMNMX.FTZ R24, R73, R12, !PT ;  /* 0x0000000c49187209 */ /* 0x000fe20007810000 */
[----:B------:R-:W-:Y:S01]  /*b8f0*/  IMAD.U32 R12, RZ, RZ, UR4 ;  /* 0x00000004ff0c7e24 */ /* 0x000fe2000f8e00ff */
[----:B------:R-:W-:Y:S02]  /*b900*/  ISETP.GT.AND P1, PT, R14, 0x21, PT ;  /* 0x000000210e00780c */ /* 0x000fe40003f24270 */
[----:B------:R-:W-:Y:S02]  /*b910*/  FSEL R75, R40, -INF , P2 ;  /* 0xff800000284b7808 */ /* 0x000fe40001000000 */
[----:B------:R-:W-:Y:S02]  /*b920*/  FMNMX.FTZ R24, R37, R24, !PT ;  /* 0x0000001825187209 */ /* 0x000fe40007810000 */
[----:B------:R-:W-:Y:S02]  /*b930*/  ISETP.GT.AND P2, PT, R14, 0x28, PT ;  /* 0x000000280e00780c */ /* 0x000fe40003f44270 */
[----:B------:R-:W-:-:S02]  /*b940*/  FSEL R41, R41, -INF , P1 ;  /* 0xff80000029297808 */ /* 0x000fc40000800000 */
[----:B------:R-:W-:Y:S02]  /*b950*/  FMNMX.FTZ R24, R75, R24, !PT ;  /* 0x000000184b187209 */ /* 0x000fe40007810000 */
[----:B------:R-:W-:Y:S02]  /*b960*/  FSEL R77, R44, -INF , P2 ;  /* 0xff8000002c4d7808 */ /* 0x000fe40001000000 */
[----:B------:R-:W-:Y:S02]  /*b970*/  FMNMX.FTZ R24, R41, R24, !PT ;  /* 0x0000001829187209 */ /* 0x000fe40007810000 */
[C---:B------:R-:W-:Y:S02]  /*b980*/  ISETP.GT.AND P1, PT, R14.reuse, 0x30, PT ;  /* 0x000000300e00780c */ /* 0x040fe40003f24270 */
[----:B------:R-:W-:Y:S02]  /*b990*/  FMNMX.FTZ R24, R77, R24, !PT ;  /* 0x000000184d187209 */ /* 0x000fe40007810000 */
[----:B------:R-:W-:-:S02]  /*b9a0*/  ISETP.GT.AND P2, PT, R14, 0x31, PT ;  /* 0x000000310e00780c */ /* 0x000fc40003f44270 */
[----:B------:R-:W-:Y:S02]  /*b9b0*/  FSEL R45, R48, -INF , P1 ;  /* 0xff800000302d7808 */ /* 0x000fe40000800000 */
[----:B------:R-:W-:Y:S02]  /*b9c0*/  FMNMX.FTZ R24, R79, R24, !PT ;  /* 0x000000184f187209 */ /* 0x000fe40007810000 */
[----:B------:R-:W-:Y:S02]  /*b9d0*/  ISETP.GT.AND P1, PT, R14, 0x38, PT ;  /* 0x000000380e00780c */ /* 0x000fe40003f24270 */
[----:B------:R-:W-:Y:S02]  /*b9e0*/  FSEL R49, R49, -INF , P2 ;  /* 0xff80000031317808 */ /* 0x000fe40001000000 */
[----:B------:R-:W-:Y:S02]  /*b9f0*/  FMNMX.FTZ R24, R45, R24, !PT ;  /* 0x000000182d187209 */ /* 0x000fe40007810000 */
[----:B0-----:R-:W-:-:S02]  /*ba00*/  FMNMX.FTZ R13, R34, R13, !PT ;  /* 0x0000000d220d7209 */ /* 0x001fc40007810000 */
[----:B------:R-:W-:Y:S02]  /*ba10*/  ISETP.GT.AND P2, PT, R14, 0x39, PT ;  /* 0x000000390e00780c */ /* 0x000fe40003f44270 */
[----:B------:R-:W-:Y:S01]  /*ba20*/  FSEL R81, R52, -INF , P1 ;  /* 0xff80000034517808 */ /* 0x000fe20000800000 */
[----:B------:R-:W-:Y:S01]  /*ba30*/  FMUL.FTZ R38, R13, R12 ;  /* 0x0000000c0d267220 */ /* 0x000fe20000410000 */
[----:B------:R-:W-:Y:S02]  /*ba40*/  FMNMX.FTZ R24, R49, R24, !PT ;  /* 0x0000001831187209 */ /* 0x000fe40007810000 */
[----:B------:R-:W-:Y:S02]  /*ba50*/  FSETP.NEU.FTZ.AND P4, PT, R13, -INF , PT ;  /* 0xff8000000d00780b */ /* 0x000fe40003f9d000 */
[----:B------:R-:W-:Y:S02]  /*ba60*/  FSEL R53, R53, -INF , P2 ;  /* 0xff80000035357808 */ /* 0x000fe40001000000 */
[----:B------:R-:W-:-:S02]  /*ba70*/  FMNMX.FTZ R24, R81, R24, !PT ;  /* 0x0000001851187209 */ /* 0x000fc40007810000 */
[----:B------:R-:W-:Y:S02]  /*ba80*/  FSEL R38, R38, RZ, P4 ;  /* 0x000000ff26267208 */ /* 0x000fe40002000000 */
[----:B------:R-:W-:-:S03]  /*ba90*/  FMNMX.FTZ R24, R53, R24, !PT ;  /* 0x0000001835187209 */ /* 0x000fc60007810000 */
[-CC-:B------:R-:W-:Y:S01]  /*baa0*/  FFMA.FTZ R167, R3, R12.reuse, -R38.reuse ;  /* 0x0000000c03a77223 */ /* 0x180fe20000010826 */
[-CC-:B------:R-:W-:Y:S01]  /*bab0*/  FFMA.FTZ R165, R26, R12.reuse, -R38.reuse ;  /* 0x0000000c1aa57223 */ /* 0x180fe20000010826 */
[----:B------:R-:W0:Y:S01]  /*bac0*/  SHFL.BFLY PT, R3, R24, 0x2, 0x1f ;  /* 0x0c401f0018037f89 */ /* 0x000e2200000e0000 */
        /* <DEDUP_REMOVED lines=12> */
[----:B------:R-:W-:-:S05]  /*bb90*/  VIADD R43, R20, 0x28c40 ;  /* 0x00028c40142b7836 */ /* 0x000fca0000000000 */
[----:B------:R-:W-:Y:S02]  /*bba0*/  PRMT R43, R188, 0x654, R43 ;  /* 0x00000654bc2b7816 */ /* 0x000fe4000000002b */
[----:B------:R-:W3:Y:S02]  /*bbb0*/  MUFU.EX2 R30, R30 ;  /* 0x0000001e001e7308 */ /* 0x000ee40000000800 */
[----:B------:R4:W-:Y:S01]  /*bbc0*/  SYNCS.ARRIVE.TRANS64.RED.A1T0 RZ, [R43+URZ], RZ ;  /* 0x000000ff2bff79a7 */ /* 0x0009e2000810043f */
[----:B0-----:R-:W-:Y:S01]  /*bbd0*/  FMNMX.FTZ R26, R24, R3, !PT ;  /* 0x00000003181a7209 */ /* 0x001fe20007810000 */
[-CC-:B------:R-:W-:Y:S01]  /*bbe0*/  FFMA.FTZ R3, R67, R12.reuse, -R38.reuse ;  /* 0x0000000c43037223 */ /* 0x180fe20000010826 */
[----:B------:R-:W-:-:S03]  /*bbf0*/  FFMA.FTZ R24, R65, R12, -R38 ;  /* 0x0000000c41187223 */ /* 0x000fc60000010826 */
[----:B------:R-:W0:Y:S01]  /*bc00*/  MUFU.EX2 R167, R167 ;  /* 0x000000a700a77308 */ /* 0x000e220000000800 */
[----:B------:R-:W1:Y:S07]  /*bc10*/  SHFL.BFLY PT, R27, R26, 0x1, 0x1f ;  /* 0x0c201f001a1b7f89 */ /* 0x000e6e00000e0000 */
[----:B------:R-:W2:Y:S01]  /*bc20*/  MUFU.EX2 R32, R32 ;  /* 0x0000002000207308 */ /* 0x000ea20000000800 */
[----:B---3--:R-:W-:Y:S01]  /*bc30*/  FADD.FTZ R42, R165, R30 ;  /* 0x0000001ea52a7221 */ /* 0x008fe20000010000 */
[----:B------:R-:W-:-:S06]  /*bc40*/  F2FP.BF16.F32.PACK_AB R165, R30, R165 ;  /* 0x000000a51ea5723e */ /* 0x000fcc00000010ff */
[----:B------:R-:W-:Y:S08]  /*bc50*/  MUFU.EX2 R161, R161 ;  /* 0x000000a100a17308 */ /* 0x000ff00000000800 */
[----:B------:R-:W-:Y:S01]  /*bc60*/  MUFU.EX2 R34, R34 ;  /* 0x0000002200227308 */ /* 0x000fe20000000800 */
[----:B-1----:R-:W-:Y:S01]  /*bc70*/  FMNMX.FTZ R14, R26, R27, !PT ;  /* 0x0000001b1a0e7209 */ /* 0x002fe20007810000 */
[----:B------:R-:W-:Y:S01]  /*bc80*/  FFMA.FTZ R26, R47, R12, -R38 ;  /* 0x0000000c2f1a7223 */ /* 0x000fe20000010826 */
[----:B0-----:R-:W-:Y:S01]  /*bc90*/  FADD.FTZ R47, R167, R42 ;  /* 0x0000002aa72f7221 */ /* 0x001fe20000010000 */
[----:B--2---:R-:W-:-:S02]  /*bca0*/  F2FP.BF16.F32.PACK_AB R167, R32, R167 ;  /* 0x000000a720a7723e */ /* 0x004fc400000010ff */
[C---:B------:R-:W-:Y:S01]  /*bcb0*/  FMUL.FTZ R31, R14.reuse, R12 ;  /* 0x0000000c0e1f7220 */ /* 0x040fe20000410000 */
[----:B------:R-:W-:Y:S01]  /*bcc0*/  FSETP.NEU.FTZ.AND P1, PT, R14, -INF , PT ;  /* 0xff8000000e00780b */ /* 0x000fe20003f3d000 */
[----:B------:R-:W-:Y:S01]  /*bcd0*/  MUFU.EX2 R163, R163 ;  /* 0x000000a300a37308 */ /* 0x000fe20000000800 */
[----:B------:R-:W-:Y:S02]  /*bce0*/  FADD.FTZ R46, R32, R47 ;  /* 0x0000002f202e7221 */ /* 0x000fe40000010000 */
        /* <DEDUP_REMOVED lines=20> */
[----:B------:R-:W4:Y:S01]  /*be30*/  MUFU.EX2 R25, R25 ;  /* 0x0000001900197308 */ /* 0x000f220000000800 */
[----:B0-----:R-:W-:Y:S01]  /*be40*/  FADD.FTZ R45, R164, R35 ;  /* 0x00000023a42d7221 */ /* 0x001fe20000010000 */
[----:B------:R-:W-:-:S06]  /*be50*/  F2FP.BF16.F32.PACK_AB R164, R35, R164 ;  /* 0x000000a423a4723e */ /* 0x000fcc00000010ff */
[----:B------:R-:W0:Y:S01]  /*be60*/  MUFU.EX2 R160, R160 ;  /* 0x000000a000a07308 */ /* 0x000e220000000800 */
[----:B-1----:R-:W-:Y:S01]  /*be70*/  FADD.FTZ R44, R166, R45 ;  /* 0x0000002da62c7221 */ /* 0x002fe20000010000 */
[----:B------:R-:W-:Y:S01]  /*be80*/  FADD.FTZ R45, R161, R46 ;  /* 0x0000002ea12d7221 */ /* 0x000fe20000010000 */
[----:B------:R-:W-:-:S03]  /*be90*/  F2FP.BF16.F32.PACK_AB R161, R34, R161 ;  /* 0x000000a122a1723e */ /* 0x000fc600000010ff */
[----:B------:R-:W-:Y:S02]  /*bea0*/  FADD.FTZ R46, R34, R45 ;  /* 0x0000002d222e7221 */ /* 0x000fe40000010000 */
[----:B------:R-:W1:Y:S01]  /*beb0*/  MUFU.EX2 R29, R29 ;  /* 0x0000001d001d7308 */ /* 0x000e620000000800 */
[----:B----4-:R-:W-:Y:S01]  /*bec0*/  FADD.FTZ R43, R25, R44 ;  /* 0x0000002c192b7221 */ /* 0x010fe20000010000 */
[----:B------:R-:W-:Y:S01]  /*bed0*/  FADD.FTZ R45, R163, R46 ;  /* 0x0000002ea32d7221 */ /* 0x000fe20000010000 */
[----:B------:R-:W-:Y:S01]  /*bee0*/  F2FP.BF16.F32.PACK_AB R166, R25, R166 ;  /* 0x000000a619a6723e */ /* 0x000fe200000010ff */
[----:B------:R-:W-:Y:S01]  /*bef0*/  BAR.SYNC.DEFER_BLOCKING 0xf, 0x100 ;  /* 0x03c4000000007b1d */ /* 0x000fe20000010000 */
[----:B0-----:R-:W-:-:S05]  /*bf00*/  FADD.FTZ R44, R160, R43 ;  /* 0x0000002ba02c7221 */ /* 0x001fca0000010000 */
[----:B------:R-:W0:Y:S01]  /*bf10*/  MUFU.EX2 R162, R162 ;  /* 0x000000a200a27308 */ /* 0x000e220000000800 */
[----:B-1----:R-:W-:-:S07]  /*bf20*/  FADD.FTZ R43, R29, R44 ;  /* 0x0000002c1d2b7221 */ /* 0x002fce0000010000 */
[----:B------:R-:W1:Y:S01]  /*bf30*/  MUFU.EX2 R36, R36 ;  /* 0x0000002400247308 */ /* 0x000e620000000800 */
[----:B------:R-:W-:-:S07]  /*bf40*/  F2FP.BF16.F32.PACK_AB R160, R29, R160 ;  /* 0x000000a01da0723e */ /* 0x000fce00000010ff */
[----:B------:R-:W2:Y:S01]  /*bf50*/  MUFU.EX2 R33, R33 ;  /* 0x0000002100217308 */ /* 0x000ea20000000800 */
[----:B0-----:R-:W-:Y:S01]  /*bf60*/  FADD.FTZ R32, R162, R43 ;  /* 0x0000002ba2207221 */ /* 0x001fe20000010000 */
[----:B------:R0:W-:Y:S06]  /*bf70*/  STSM.16.M88.4 [R201+0x26800], R164 ;  /* 0x026800a4c9007844 */ /* 0x0001ec0000000200 */
[----:B------:R-:W3:Y:S01]  /*bf80*/  MUFU.EX2 R157, R157 ;  /* 0x0000009d009d7308 */ /* 0x000ee20000000800 */
[C---:B-1----:R-:W-:Y:S01]  /*bf90*/  FADD.FTZ R44, R36.reuse, R45 ;  /* 0x0000002d242c7221 */ /* 0x042fe20000010000 */
[----:B------:R-:W-:-:S06]  /*bfa0*/  F2FP.BF16.F32.PACK_AB R163, R36, R163 ;  /* 0x000000a324a3723e */ /* 0x000fcc00000010ff */
[----:B------:R-:W1:Y:S01]  /*bfb0*/  MUFU.EX2 R156, R156 ;  /* 0x0000009c009c7308 */ /* 0x000e620000000800 */
[C---:B--2---:R-:W-:Y:S01]  /*bfc0*/  FADD.FTZ R45, R33.reuse, R32 ;  /* 0x00000020212d7221 */ /* 0x044fe20000010000 */
[----:B------:R-:W-:-:S05]  /*bfd0*/  F2FP.BF16.F32.PACK_AB R162, R33, R162 ;  /* 0x000000a221a2723e */ /* 0x000fca00000010ff */
[----:B------:R0:W-:Y:S01]  /*bfe0*/  STSM.16.M88.4 [R204], R160 ;  /* 0x000000a0cc007844 */ /* 0x0001e20000000200 */
[----:B------:R-:W2:Y:S01]  /*bff0*/  MUFU.EX2 R40, R40 ;  /* 0x0000002800287308 */ /* 0x000ea20000000800 */
[----:B---3--:R-:W-:-:S07]  /*c000*/  FADD.FTZ R47, R157, R44 ;  /* 0x0000002c9d2f7221 */ /* 0x008fce0000010000 */
[----:B------:R-:W3:Y:S01]  /*c010*/  MUFU.EX2 R37, R37 ;  /* 0x0000002500257308 */ /* 0x000ee20000000800 */
[----:B-1----:R-:W-:-:S07]  /*c020*/  FADD.FTZ R32, R156, R45 ;  /* 0x0000002d9c207221 */ /* 0x002fce0000010000 */
[----:B------:R-:W1:Y:S01]  /*c030*/  MUFU.EX2 R28, R28 ;  /* 0x0000001c001c7308 */ /* 0x000e620000000800 */
[C---:B--2---:R-:W-:Y:S01]  /*c040*/  FADD.FTZ R47, R40.reuse, R47 ;  /* 0x0000002f282f7221 */ /* 0x044fe20000010000 */
[----:B------:R-:W-:-:S06]  /*c050*/  F2FP.BF16.F32.PACK_AB R157, R40, R157 ;  /* 0x0000009d289d723e */ /* 0x000fcc00000010ff */
[----:B------:R-:W2:Y:S01]  /*c060*/  MUFU.EX2 R41, R41 ;  /* 0x0000002900297308 */ /* 0x000ea20000000800 */
[C---:B---3--:R-:W-:Y:S01]  /*c070*/  FADD.FTZ R32, R37.reuse, R32 ;  /* 0x0000002025207221 */ /* 0x048fe20000010000 */
[----:B------:R-:W-:-:S06]  /*c080*/  F2FP.BF16.F32.PACK_AB R156, R37, R156 ;  /* 0x0000009c259c723e */ /* 0x000fcc00000010ff */
[----:B------:R-:W3:Y:S01]  /*c090*/  MUFU.EX2 R3, R3 ;  /* 0x0000000300037308 */ /* 0x000ee20000000800 */
[----:B-1----:R-:W-:-:S07]  /*c0a0*/  FADD.FTZ R34, R28, R47 ;  /* 0x0000002f1c227221 */ /* 0x002fce0000010000 */
[----:B------:R-:W1:Y:S01]  /*c0b0*/  MUFU.EX2 R0, R0 ;  /* 0x0000000000007308 */ /* 0x000e620000000800 */
[----:B--2---:R-:W-:-:S07]  /*c0c0*/  FADD.FTZ R25, R41, R32 ;  /* 0x0000002029197221 */ /* 0x004fce0000010000 */
[----:B------:R-:W-:Y:S01]  /*c0d0*/  MUFU.EX2 R24, R24 ;  /* 0x0000001800187308 */ /* 0x000fe20000000800 */
[C---:B---3--:R-:W-:Y:S01]  /*c0e0*/  F2FP.BF16.F32.PACK_AB R159, R3.reuse, R28 ;  /* 0x0000001c039f723e */ /* 0x048fe200000010ff */
[----:B------:R-:W-:-:S06]  /*c0f0*/  FADD.FTZ R3, R3, R34 ;  /* 0x0000002203037221 */ /* 0x000fcc0000010000 */
[----:B------:R-:W2:Y:S01]  /*c100*/  MUFU.EX2 R27, R51 ;  /* 0x00000033001b7308 */ /* 0x000ea20000000800 */
[C---:B-1----:R-:W-:Y:S01]  /*c110*/  F2FP.BF16.F32.PACK_AB R158, R0.reuse, R41 ;  /* 0x00000029009e723e */ /* 0x042fe200000010ff */
[----:B------:R-:W-:-:S04]  /*c120*/  FADD.FTZ R0, R0, R25 ;  /* 0x0000001900007221 */ /* 0x000fc80000010000 */
[----:B------:R0:W-:Y:S02]  /*c130*/  STSM.16.M88.4 [R202], R156 ;  /* 0x0000009cca007844 */ /* 0x0001e40000000200 */
[----:B------:R-:W-:Y:S08]  /*c140*/  MUFU.EX2 R39, R39 ;  /* 0x0000002700277308 */ /* 0x000ff00000000800 */
[----:B------:R-:W1:Y:S01]  /*c150*/  MUFU.EX2 R42, R42 ;  /* 0x0000002a002a7308 */ /* 0x000e620000000800 */
[----:B--2---:R-:W-:Y:S01]  /*c160*/  F2FP.BF16.F32.PACK_AB R153, R27, R24 ;  /* 0x000000181b99723e */ /* 0x004fe200000010ff */
[----:B------:R-:W-:-:S04]  /*c170*/  FADD.FTZ R24, R24, R3 ;  /* 0x0000000318187221 */ /* 0x000fc80000010000 */
[----:B------:R-:W-:Y:S02]  /*c180*/  FADD.FTZ R27, R27, R24 ;  /* 0x000000181b1b7221 */ /* 0x000fe40000010000 */
[----:B------:R-:W-:Y:S08]  /*c190*/  MUFU.EX2 R26, R26 ;  /* 0x0000001a001a7308 */ /* 0x000ff00000000800 */
[----:B------:R-:W2:Y:S01]  /*c1a0*/  MUFU.EX2 R31, R55 ;  /* 0x00000037001f7308 */ /* 0x000ea20000000800 */
[----:B-1---5:R-:W-:Y:S01]  /*c1b0*/  F2FP.BF16.F32.PACK_AB R152, R42, R39 ;  /* 0x000000272a98723e */ /* 0x022fe200000010ff */
[----:B------:R-:W-:-:S04]  /*c1c0*/  FADD.FTZ R39, R39, R0 ;  /* 0x0000000027277221 */ /* 0x000fc80000010000 */
[----:B------:R-:W-:Y:S02]  /*c1d0*/  FADD.FTZ R39, R42, R39 ;  /* 0x000000272a277221 */ /* 0x000fe40000010000 */
[----:B------:R-:W1:Y:S08]  /*c1e0*/  MUFU.EX2 R30, R81 ;  /* 0x00000051001e7308 */ /* 0x000e700000000800 */
[----:B------:R-:W3:Y:S01]  /*c1f0*/  MUFU.EX2 R43, R38 ;  /* 0x00000026002b7308 */ /* 0x000ee20000000800 */
[----:B--2---:R-:W-:Y:S01]  /*c200*/  F2FP.BF16.F32.PACK_AB R155, R31, R26 ;  /* 0x0000001a1f9b723e */ /* 0x004fe200000010ff */
[----:B------:R-:W-:-:S04]  /*c210*/  FADD.FTZ R26, R26, R27 ;  /* 0x0000001b1a1a7221 */ /* 0x000fc80000010000 */
[----:B------:R-:W-:Y:S01]  /*c220*/  FADD.FTZ R3, R31, R26 ;  /* 0x0000001a1f037221 */ /* 0x000fe20000010000 */
[----:B-1----:R-:W-:Y:S01]  /*c230*/  FADD.FTZ R0, R30, R39 ;  /* 0x000000271e007221 */ /* 0x002fe20000010000 */
[----:B---3--:R-:W-:-:S03]  /*c240*/  F2FP.BF16.F32.PACK_AB R154, R43, R30 ;  /* 0x0000001e2b9a723e */ /* 0x008fc600000010ff */
[----:B------:R-:W-:Y:S02]  /*c250*/  FADD.FTZ R0, R43, R0 ;  /* 0x000000002b007221 */ /* 0x000fe40000010000 */
[----:B------:R0:W-:Y:S01]  /*c260*/  STSM.16.M88.4 [R203], R152 ;  /* 0x00000098cb007844 */ /* 0x0001e20000000200 */
[----:B------:R-:W-:Y:S05]  /*c270*/  @!P0 BRA `(.L_x_7983) ;  /* 0x0000000000048947 */ /* 0x000fea0003800000 */
[----:B------:R-:W-:Y:S01]  /*c280*/  BPT.TRAP 0x1 ;  /* 0x000000040000795c */ /* 0x000fe20000300000 */
.L_x_7983:
[----:B------:R1:W2:Y:S01]  /*c290*/  SYNCS.PHASECHK.TRANS64.TRYWAIT P1, [R20+URZ+0x28c50], R21 ;  /* 0x028c5015140075a7 */ /* 0x0002a2000802017f */
[----:B------:R-:W-:Y:S05]  /*c2a0*/  @!P0 BRA `(.L_x_7984) ;  /* 0x0000000000048947 */ /* 0x000fea0003800000 */
[----:B------:R-:W-:Y:S01]  /*c2b0*/  BPT.TRAP 0x1 ;  /* 0x000000040000795c */ /* 0x000fe20000300000 */
.L_x_7984:
        /* <DEDUP_REMOVED lines=8> */
.L_x_7986:
[----:B------:R-:W-:Y:S05]  /*c340*/  BSYNC B0 ;  /* 0x0000000000007941 */ /* 0x000fea0003800000 */
.L_x_7985:
        /* <DEDUP_REMOVED lines=39> */
.L_x_7988:
[----:B-12---:R-:W1:Y:S01]  /*c5c0*/  LDC R21, c[0x0][0x448] ;  /* 0x00011200ff157b82 */ /* 0x006e620000000800 */
[----:B------:R-:W-:Y:S01]  /*c5d0*/  VIADD R20, R20, 0x28c60 ;  /* 0x00028c6014147836 */ /* 0x000fe20000000000 */
[----:B------:R-:W-:Y:S01]  /*c5e0*/  BSSY B1, `(.L_x_7989) ;  /* 0x0000216000017945 */ /* 0x000fe20003800000 */
[----:B0-----:R-:W-:Y:S02]  /*c5f0*/  IMAD.MOV.U32 R152, RZ, RZ, R199 ;  /* 0x000000ffff987224 */ /* 0x001fe400078e00c7 */
[----:B------:R-:W-:Y:S01]  /*c600*/  VIADD R209, R209, 0xfffffffe ;  /* 0xfffffffed1d17836 */ /* 0x000fe20000000000 */
[----:B------:R-:W-:-:S04]  /*c610*/  PRMT R20, R188, 0x654, R20 ;  /* 0x00000654bc147816 */ /* 0x000fc80000000014 */
[----:B------:R0:W-:Y:S01]  /*c620*/  SYNCS.ARRIVE.TRANS64.RED.A1T0 RZ, [R20+URZ], RZ ;  /* 0x000000ff14ff79a7 */ /* 0x0001e2000810043f */
[----:B-1----:R-:W-:-:S13]  /*c630*/  ISETP.NE.AND P1, PT, R21, 0x1, PT ;  /* 0x000000011500780c */ /* 0x002fda0003f25270 */
[----:B------:R-:W1:Y:S08]  /*c640*/  @P1 LDC R21, c[0x0][0x44c] ;  /* 0x00011300ff151b82 */ /* 0x000e700000000800 */
[----:B0-----:R-:W0:Y:S01]  /*c650*/  @P1 LDC R20, c[0x0][0x450] ;  /* 0x00011400ff141b82 */ /* 0x001e220000000800 */
[----:B-1----:R-:W-:-:S05]  /*c660*/  @P1 IMAD.HI.U32 R21, R199, R21, RZ ;  /* 0x00000015c7151227 */ /* 0x002fca00078e00ff */
[----:B0-----:R-:W-:-:S04]  /*c670*/  @P1 SHF.R.U32.HI R152, RZ, R20, R21 ;  /* 0x00000014ff981219 */ /* 0x001fc80000011615 */
[----:B------:R-:W-:-:S04]  /*c680*/  IADD3 R20, R152, R200, -R198 ;  /* 0x000000c898147210 */ /* 0x000fc80007ffe8c6 */
        /* <DEDUP_REMOVED lines=11> */
.L_x_8004:
[----:B------:R-:W-:-:S05]  /*c740*/  VIADD R17, R220, 0x1 ;  /* 0x00000001dc117836 */ /* 0x000fca0000000000 */
[----:B------:R-:W-:-:S04]  /*c750*/  ISETP.NE.AND P1, PT, R17, 0x2, PT ;  /* 0x000000021100780c */ /* 0x000fc80003f25270 */
[----:B------:R-:W-:Y:S02]  /*c760*/  SEL R12, RZ, 0x1, P1 ;  /* 0x00000001ff0c7807 */ /* 0x000fe40000800000 */
[----:B------:R-:W-:Y:S02]  /*c770*/  SEL R17, R17, RZ, P1 ;  /* 0x000000ff11117207 */ /* 0x000fe40000800000 */
[----:B------:R-:W-:Y:S01]  /*c780*/  LOP3.LUT R22, R22, R12, RZ, 0x3c, !PT ;  /* 0x0000000c16167212 */ /* 0x000fe200078e3cff */
[----:B0-----:R-:W-:Y:S06]  /*c790*/  @!P0 BRA `(.L_x_7992) ;  /* 0x0000000000048947 */ /* 0x001fec0003800000 */
[----:B------:R-:W-:Y:S01]  /*c7a0*/  BPT.TRAP 0x1 ;  /* 0x000000040000795c */ /* 0x000fe20000300000 */
.L_x_7992:
[----:B------:R-:W-:Y:S01]  /*c7b0*/  IMAD R209, R17, 0x8, R2 ;  /* 0x0000000811d17824 */ /* 0x000fe200078e0202 */
[----:B------:R-:W-:-:S04]  /*c7c0*/  SHF.L.U32 R213, R22, 0x1f, RZ ;  /* 0x0000001f16d57819 */ /* 0x000fc800000006ff */
[----:B------:R0:W1:Y:S01]  /*c7d0*/  SYNCS.PHASECHK.TRANS64.TRYWAIT P1, [R209+URZ+0x28c30], R213 ;  /* 0x028c30d5d10075a7 */ /* 0x000062000802017f */
[----:B------:R-:W-:Y:S05]  /*c7e0*/  @!P0 BRA `(.L_x_7993) ;  /* 0x0000000000048947 */ /* 0x000fea0003800000 */
[----:B------:R-:W-:Y:S01]  /*c7f0*/  BPT.TRAP 0x1 ;  /* 0x000000040000795c */ /* 0x000fe20000300000 */
.L_x_7993:
[----:B------:R-:W-:Y:S01]  /*c800*/  BSSY B2, `(.L_x_7994) ;  /* 0x0000006000027945 */ /* 0x000fe20003800000 */
[----:B------:R-:W-:Y:S02]  /*c810*/  IMAD R154, R17, 0x200, R15 ;  /* 0x00000200119a7824 */ /* 0x000fe400078e020f */
[----:B------:R-:W-:Y:S01]  /*c820*/  IMAD.MOV.U32 R155, RZ, RZ, 0x40000040 ;  /* 0x40000040ff9b7424 */ /* 0x000fe200078e00ff */
[----:B-1----:R-:W-:Y:S06]  /*c830*/  @P1 BRA `(.L_x_7995) ;  /* 0x0000000000081947 */ /* 0x002fec0003800000 */
[----:B------:R-:W1:Y:S02]  /*c840*/  SYNCS.PHASECHK.TRANS64.TRYWAIT P1, [R209+URZ+0x28c30], R213 ;  /* 0x028c30d5d10075a7 */ /* 0x000e64000802017f */
[----:B-1----:R-:W-:Y:S05]  /*c850*/  @!P1 BRA `(.L_x_7996) ;  /* 0x0000012400949947 */ /* 0x002fea0003800000 */
.L_x_7995:
[----:B------:R-:W-:Y:S05]  /*c860*/  BSYNC B2 ;  /* 0x0000000000027941 */ /* 0x000fea0003800000 */
.L_x_7994:
        /* <DEDUP_REMOVED lines=36> */
.L_x_7997:
[----:B------:R-:W2:Y:S01]  /*cab0*/  LDC R12, c[0x0][0x448] ;  /* 0x00011200ff0c7b82 */ /* 0x000ea20000000800 */
[----:B------:R-:W-:-:S04]  /*cac0*/  LOP3.LUT R16, R16, 0xffffdfff, RZ, 0xc0, !PT ;  /* 0xffffdfff10107812 */ /* 0x000fc800078ec0ff */
[----:B------:R-:W-:-:S04]  /*cad0*/  @P0 LOP3.LUT R16, R16, 0x2000, RZ, 0xfc, !PT ;  /* 0x0000200010100812 */ /* 0x000fc800078efcff */
[----:B------:R-:W-:Y:S02]  /*cae0*/  LOP3.LUT R16, R16, 0xffffbfff, RZ, 0xc0, !PT ;  /* 0xffffbfff10107812 */ /* 0x000fe400078ec0ff */
[----:B--2---:R-:W-:Y:S01]  /*caf0*/  ISETP.NE.AND P1, PT, R12, 0x1, PT ;  /* 0x000000010c00780c */ /* 0x004fe20003f25270 */
[----:B------:R-:W-:-:S12]  /*cb00*/  IMAD.IADD R12, R208, 0x1, R199 ;  /* 0x00000001d00c7824 */ /* 0x000fd800078e02c7 */
[----:B------:R-:W2:Y:S08]  /*cb10*/  @P1 LDC R14, c[0x0][0x44c] ;  /* 0x00011300ff0e1b82 */ /* 0x000eb00000000800 */
[----:B------:R-:W3:Y:S01]  /*cb20*/  @P1 LDC R13, c[0x0][0x450] ;  /* 0x00011400ff0d1b82 */ /* 0x000ee20000000800 */
[----:B--2---:R-:W-:-:S05]  /*cb30*/  @P1 IMAD.HI.U32 R14, R12, R14, RZ ;  /* 0x0000000e0c0e1227 */ /* 0x004fca00078e00ff */
[----:B---3--:R-:W-:Y:S01]  /*cb40*/  @P1 SHF.R.U32.HI R12, RZ, R13, R14 ;  /* 0x0000000dff0c1219 */ /* 0x008fe2000001160e */
[----:B------:R-:W-:-:S04]  /*cb50*/  IMAD.MOV.U32 R13, RZ, RZ, -0x40 ;  /* 0xffffffc0ff0d7424 */ /* 0x000fc800078e00ff */
[----:B------:R-:W2:Y:S01]  /*cb60*/  SHFL.IDX PT, R14, R12, RZ, 0x1c1f ;  /* 0x001c1fff0c0e7589 */ /* 0x000ea200000e0000 */
[----:B------:R-:W-:-:S03]  /*cb70*/  IMAD R13, R21, R13, 0x1 ;  /* 0x00000001150d7424 */ /* 0x000fc600078e020d */
[----:B------:R-:W3:Y:S02]  /*cb80*/  SHFL.IDX PT, R12, R12, 0x1, 0x1c1f ;  /* 0x003c1f000c0c7f89 */ /* 0x000ee400000e0000 */
[----:B------:R-:W-:-:S05]  /*cb90*/  IADD3 R13, R200, R13, -R207 ;  /* 0x0000000dc80d7210 */ /* 0x000fca0007ffe8cf */
[----:B------:R-:W-:-:S04]  /*cba0*/  IMAD.IADD R13, R13, 0x1, -R198 ;  /* 0x000000010d0d7824 */ /* 0x000fc800078e0ac6 */
[C---:B--2---:R-:W-:Y:S02]  /*cbb0*/  IMAD.IADD R14, R13.reuse, 0x1, R14 ;  /* 0x000000010d0e7824 */ /* 0x044fe400078e020e */
[----:B---3--:R-:W-:-:S03]  /*cbc0*/  IMAD.IADD R12, R13, 0x1, R12 ;  /* 0x000000010d0c7824 */ /* 0x008fc600078e020c */
[C---:B------:R-:W-:Y:S02]  /*cbd0*/  ISETP.GT.AND P3, PT, R14.reuse, RZ, PT ;  /* 0x000000ff0e00720c */ /* 0x040fe40003f64270 */
[C---:B------:R-:W-:Y:S02]  /*cbe0*/  ISETP.GT.AND P2, PT, R14.reuse, 0x1, PT ;  /* 0x000000010e00780c */ /* 0x040fe40003f44270 */
[----:B------:R-:W-:Y:S02]  /*cbf0*/  ISETP.GT.AND P1, PT, R14, 0x8, PT ;  /* 0x000000080e00780c */ /* 0x000fe40003f24270 */
[----:B------:R-:W-:Y:S02]  /*cc00*/  FSEL R152, R152, -INF , P3 ;  /* 0xff80000098987808 */ /* 0x000fe40001800000 */
[----:B------:R-:W-:Y:S02]  /*cc10*/  FSEL R222, R153, -INF , P2 ;  /* 0xff80000099de7808 */ /* 0x000fe40001000000 */
[----:B------:R-:W-:-:S02]  /*cc20*/  FSEL R156, R156, -INF , P1 ;  /* 0xff8000009c9c7808 */ /* 0x000fc40000800000 */
[C---:B------:R-:W-:Y:S02]  /*cc30*/  ISETP.GT.AND P5, PT, R14.reuse, 0x9, PT ;  /* 0x000000090e00780c */ /* 0x040fe40003fa4270 */
[C---:B------:R-:W-:Y:S02]  /*cc40*/  ISETP.GT.AND P4, PT, R14.reuse, 0x10, PT ;  /* 0x000000100e00780c */ /* 0x040fe40003f84270 */
[C---:B------:R-:W-:Y:S02]  /*cc50*/  ISETP.GT.AND P3, PT, R14.reuse, 0x11, PT ;  /* 0x000000110e00780c */ /* 0x040fe40003f64270 */
[----:B------:R-:W-:Y:S02]  /*cc60*/  ISETP.GT.AND P2, PT, R14, 0x18, PT ;  /* 0x000000180e00780c */ /* 0x000fe40003f44270 */
[----:B------:R-:W-:Y:S02]  /*cc70*/  ISETP.GT.AND P1, PT, R12, RZ, PT ;  /* 0x000000ff0c00720c */ /* 0x000fe40003f24270 */
[----:B------:R-:W-:-:S02]  /*cc80*/  FSEL R157, R157, -INF , P5 ;  /* 0xff8000009d9d7808 */ /* 0x000fc40002800000 */
[----:B------:R-:W-:Y:S02]  /*cc90*/  FSEL R160, R160, -INF , P4 ;  /* 0xff800000a0a07808 */ /* 0x000fe40002000000 */
[----:B------:R-:W-:Y:S02]  /*cca0*/  FSEL R161, R161, -INF , P3 ;  /* 0xff800000a1a17808 */ /* 0x000fe40001800000 */
[----:B------:R-:W-:Y:S02]  /*ccb0*/  FSEL R164, R164, -INF , P2 ;  /* 0xff800000a4a47808 */ /* 0x000fe40001000000 */
[----:B------:R-:W-:Y:S02]  /*ccc0*/  FSEL R154, R154, -INF , P1 ;  /* 0xff8000009a9a7808 */ /* 0x000fe40000800000 */
[C---:B------:R-:W-:Y:S02]  /*ccd0*/  ISETP.GT.AND P5, PT, R12.reuse, 0x1, PT ;  /* 0x000000010c00780c */ /* 0x040fe40003fa4270 */
[----:B------:R-:W-:-:S02]  /*cce0*/  ISETP.GT.AND P4, PT, R12, 0x8, PT ;  /* 0x000000080c00780c */ /* 0x000fc40003f84270 */
        /* <DEDUP_REMOVED lines=33> */
[----:B------:R-:W-:Y:S02]  /*cf00*/  FMNMX.FTZ R12, R163, R12, !PT ;  /* 0x0000000ca30c7209 */ /* 0x000fe40007810000 */
[----:B------:R-:W-:Y:S02]  /*cf10*/  ISETP.GT.AND P0, PT, R14, 0x21, PT ;  /* 0x000000210e00780c */ /* 0x000fe40003f04270 */
[----:B------:R-:W-:-:S02]  /*cf20*/  FMNMX.FTZ R12, R166, R12, !PT ;  /* 0x0000000ca60c7209 */ /* 0x000fc40007810000 */
[C---:B------:R-:W-:Y:S02]  /*cf30*/  ISETP.GT.AND P1, PT, R14.reuse, 0x29, PT ;  /* 0x000000290e00780c */ /* 0x040fe40003f24270 */
[----:B------:R-:W-:Y:S02]  /*cf40*/  FMNMX.FTZ R12, R167, R12, !PT ;  /* 0x0000000ca70c7209 */ /* 0x000fe40007810000 */
[----:B------:R-:W-:Y:S02]  /*cf50*/  ISETP.GT.AND P2, PT, R14, 0x30, PT ;  /* 0x000000300e00780c */ /* 0x000fe40003f44270 */
[----:B------:R-:W-:Y:S02]  /*cf60*/  FMNMX.FTZ R12, R170, R12, !PT ;  /* 0x0000000caa0c7209 */ /* 0x000fe40007810000 */
[----:B------:R-:W-:Y:S02]  /*cf70*/  ISETP.GT.AND P3, PT, R14, 0x31, PT ;  /* 0x000000310e00780c */ /* 0x000fe40003f64270 */
[----:B------:R-:W-:-:S02]  /*cf80*/  FMNMX.FTZ R12, R171, R12, !PT ;  /* 0x0000000cab0c7209 */ /* 0x000fc40007810000 */
[----:B------:R-:W-:Y:S02]  /*cf90*/  @P0 LOP3.LUT R16, R16, 0x4000, RZ, 0xfc, !PT ;  /* 0x0000400010100812 */ /* 0x000fe400078efcff */
[----:B------:R-:W-:Y:S02]  /*cfa0*/  FMNMX.FTZ R12, R174, R12, !PT ;  /* 0x0000000cae0c7209 */ /* 0x000fe40007810000 */
[----:B------:R-:W-:Y:S02]  /*cfb0*/  LOP3.LUT R16, R16, 0xffff7fff, RZ, 0xc0, !PT ;  /* 0xffff7fff10107812 */ /* 0x000fe400078ec0ff */
[----:B------:R-:W-:Y:S02]  /*cfc0*/  FMNMX.FTZ R12, R175, R12, !PT ;  /* 0x0000000caf0c7209 */ /* 0x000fe40007810000 */
[----:B------:R-:W-:Y:S02]  /*cfd0*/  @P1 LOP3.LUT R16, R16, 0x8000, RZ, 0xfc, !PT ;  /* 0x0000800010101812 */ /* 0x000fe400078efcff */
[----:B------:R-:W-:-:S02]  /*cfe0*/  FMNMX.FTZ R12, R178, R12, !PT ;  /* 0x0000000cb20c7209 */ /* 0x000fc40007810000 */
[C---:B------:R-:W-:Y:S02]  /*cff0*/  ISETP.GT.AND P4, PT, R14.reuse, 0x38, PT ;  /* 0x000000380e00780c */ /* 0x040fe40003f84270 */
[----:B------:R-:W-:Y:S02]  /*d000*/  FMNMX.FTZ R12, R179, R12, !PT ;  /* 0x0000000cb30c7209 */ /* 0x000fe40007810000 */
[----:B------:R-:W-:Y:S02]  /*d010*/  ISETP.GT.AND P5, PT, R14, 0x39, PT ;  /* 0x000000390e00780c */ /* 0x000fe40003fa4270 */
[----:B------:R-:W-:Y:S02]  /*d020*/  FMNMX.FTZ R12, R182, R12, !PT ;  /* 0x0000000cb60c7209 */ /* 0x000fe40007810000 */
[----:B------:R-:W-:Y:S02]  /*d030*/  ISETP.GT.AND P1, PT, R14, 0x19, PT ;  /* 0x000000190e00780c */ /* 0x000fe40003f24270 */
[----:B------:R-:W-:-:S02]  /*d040*/  FMNMX.FTZ R12, R183, R12, !PT ;  /* 0x0000000cb70c7209 */ /* 0x000fc40007810000 */
[----:B------:R-:W-:Y:S02]  /*d050*/  ISETP.GT.AND P0, PT, R14, 0x20, PT ;  /* 0x000000200e00780c */ /* 0x000fe40003f04270 */
[----:B------:R-:W-:Y:S01]  /*d060*/  FSEL R165, R165, -INF , P1 ;  /* 0xff800000a5a57808 */ /* 0x000fe20000800000 */
[----:B------:R-:W2:Y:S01]  /*d070*/  SHFL.BFLY PT, R13, R12, 0x2, 0x1f ;  /* 0x0c401f000c0d7f89 */ /* 0x000ea200000e0000 */
[----:B------:R-:W-:Y:S02]  /*d080*/  FSEL R168, R168, -INF , P0 ;  /* 0xff800000a8a87808 */ /* 0x000fe40000000000 */
[C---:B------:R-:W-:Y:S02]  /*d090*/  LOP3.LUT P0, RZ, R16.reuse, 0x4000, RZ, 0xc0, !PT ;  /* 0x0000400010ff7812 */ /* 0x040fe4000780c0ff */
[----:B------:R-:W-:Y:S02]  /*d0a0*/  LOP3.LUT P1, RZ, R16, 0x8000, RZ, 0xc0, !PT ;  /* 0x0000800010ff7812 */ /* 0x000fe4000782c0ff */
[----:B------:R-:W-:-:S02]  /*d0b0*/  FSEL R169, R169, -INF , P0 ;  /* 0xff800000a9a97808 */ /* 0x000fc40000000000 */
[----:B------:R-:W-:Y:S02]  /*d0c0*/  FSEL R176, R176, -INF , P2 ;  /* 0xff800000b0b07808 */ /* 0x000fe40001000000 */
[----:B------:R-:W-:Y:S02]  /*d0d0*/  FSEL R177, R177, -INF , P3 ;  /* 0xff800000b1b17808 */ /* 0x000fe40001800000 */
[----:B------:R-:W-:Y:S02]  /*d0e0*/  FSEL R180, R180, -INF , P4 ;  /* 0xff800000b4b47808 */ /* 0x000fe40002000000 */
[----:B------:R-:W-:Y:S02]  /*d0f0*/  FSEL R181, R181, -INF , P5 ;  /* 0xff800000b5b57808 */ /* 0x000fe40002800000 */
[----:B------:R-:W-:Y:S02]  /*d100*/  LOP3.LUT P0, RZ, R16, 0x2000, RZ, 0xc0, !PT ;  /* 0x0000200010ff7812 */ /* 0x000fe4000780c0ff */
[----:B--2---:R-:W-:-:S05]  /*d110*/  FMNMX.FTZ R13, R12, R13, !PT ;  /* 0x0000000d0c0d7209 */ /* 0x004fca0007810000 */
[----:B------:R-:W2:Y:S02]  /*d120*/  SHFL.BFLY PT, R12, R13, 0x1, 0x1f ;  /* 0x0c201f000d0c7f89 */ /* 0x000ea400000e0000 */
[----:B--2---:R-:W-:-:S04]  /*d130*/  FMNMX.FTZ R13, R13, R12, !PT ;  /* 0x0000000c0d0d7209 */ /* 0x004fc80007810000 */
[----:B------:R-:W-:-:S04]  /*d140*/  FSETP.NEU.FTZ.AND P6, PT, R13, -INF , PT ;  /* 0xff8000000d00780b */ /* 0x000fc80003fdd000 */
[----:B------:R-:W-:-:S05]  /*d150*/  FSEL R12, R13, RZ, P6 ;  /* 0x000000ff0d0c7208 */ /* 0x000fca0003000000 */
[----:B------:R-:W-:Y:S01]  /*d160*/  FADD.FTZ R219, -R12, R219 ;  /* 0x000000db0cdb7221 */ /* 0x000fe20000010100 */
[----:B------:R-:W-:-:S04]  /*d170*/  IMAD.U32 R12, RZ, RZ, UR40 ;  /* 0x00000028ff0c7e24 */ /* 0x000fc8000f8e00ff */
[----:B------:R-:W-:-:S05]  /*d180*/  FMUL.FTZ R153, R13, R12 ;  /* 0x0000000c0d997220 */ /* 0x000fca0000410000 */
[----:B------:R-:W-:Y:S02]  /*d190*/  FSEL R153, R153, RZ, P6 ;  /* 0x000000ff99997208 */ /* 0x000fe40003000000 */
[----:B------:R-:W-:Y:S01]  /*d1a0*/  ISETP.GT.AND P6, PT, R14, 0x28, PT ;  /* 0x000000280e00780c */ /* 0x000fe20003fc4270 */
[----:B------:R-:W-:Y:S02]  /*d1b0*/  VIADD R14, R209, 0x28c40 ;  /* 0x00028c40d10e7836 */ /* 0x000fe40000000000 */
[-CC-:B------:R-:W-:Y:S01]  /*d1c0*/  FFMA.FTZ R154, R154, R12.reuse, -R153.reuse ;  /* 0x0000000c9a9a7223 */ /* 0x180fe20000010899 */
[----:B------:R-:W-:Y:S01]  /*d1d0*/  FSEL R172, R172, -INF , P6 ;  /* 0xff800000acac7808 */ /* 0x000fe20003000000 */
[-CC-:B------:R-:W-:Y:S01]  /*d1e0*/  FFMA.FTZ R223, R170, R12.reuse, -R153.reuse ;  /* 0x0000000caadf7223 */ /* 0x180fe20000010899 */
[----:B------:R-:W-:Y:S01]  /*d1f0*/  PRMT R14, R188, 0x654, R14 ;  /* 0x00000654bc0e7816 */ /* 0x000fe2000000000e */
[-C--:B------:R-:W-:Y:S01]  /*d200*/  FMUL.FTZ R170, R219, R12.reuse ;  /* 0x0000000cdbaa7220 */ /* 0x080fe20000410000 */
[-CC-:B------:R-:W-:Y:S01]  /*d210*/  FFMA.FTZ R155, R155, R12.reuse, -R153.reuse ;  /* 0x0000000c9b9b7223 */ /* 0x180fe20000010899 */
[-CC-:B------:R-:W-:Y:S01]  /*d220*/  FFMA.FTZ R158, R158, R12.reuse, -R153.reuse ;  /* 0x0000000c9e9e7223 */ /* 0x180fe20000010899 */
[----:B------:R2:W-:Y:S01]  /*d230*/  SYNCS.ARRIVE.TRANS64.RED.A1T0 RZ, [R14+URZ], RZ ;  /* 0x000000ff0eff79a7 */ /* 0x0005e2000810043f */
[-CC-:B------:R-:W-:Y:S01]  /*d240*/  FFMA.FTZ R159, R159, R12.reuse, -R153.reuse ;  /* 0x0000000c9f9f7223 */ /* 0x180fe20000010899 */
[-CC-:B------:R-:W-:Y:S01]  /*d250*/  FFMA.FTZ R162, R162, R12.reuse, -R153.reuse ;  /* 0x0000000ca2a27223 */ /* 0x180fe20000010899 */
[-CC-:B------:R-:W-:Y:S01]  /*d260*/  FFMA.FTZ R163, R163, R12.reuse, -R153.reuse ;  /* 0x0000000ca3a37223 */ /* 0x180fe20000010899 */
[-CC-:B------:R-:W-:Y:S01]  /*d270*/  FFMA.FTZ R166, R166, R12.reuse, -R153.reuse ;  /* 0x0000000ca6a67223 */ /* 0x180fe20000010899 */
[-CC-:B------:R-:W-:Y:S01]  /*d280*/  FFMA.FTZ R167, R167, R12.reuse, -R153.reuse ;  /* 0x0000000ca7a77223 */ /* 0x180fe20000010899 */
[-CC-:B------:R-:W-:Y:S01]  /*d290*/  FFMA.FTZ R171, R171, R12.reuse, -R153.reuse ;  /* 0x0000000cabab7223 */ /* 0x180fe20000010899 */
[--C-:B------:R-:W-:Y:S01]  /*d2a0*/  FFMA.FTZ R174, R174, R12, -R153.reuse ;  /* 0x0000000caeae7223 */ /* 0x100fe20000010899 */
[----:B--2---:R-:W-:Y:S01]  /*d2b0*/  FMNMX.FTZ R14, R152, R218, !PT ;  /* 0x000000da980e7209 */ /* 0x004fe20007810000 */
[-CC-:B------:R-:W-:Y:S01]  /*d2c0*/  FFMA.FTZ R175, R175, R12.reuse, -R153.reuse ;  /* 0x0000000cafaf7223 */ /* 0x180fe20000010899 */
[-CC-:B------:R-:W-:Y:S01]  /*d2d0*/  FFMA.FTZ R178, R178, R12.reuse, -R153.reuse ;  /* 0x0000000cb2b27223 */ /* 0x180fe20000010899 */
[--C-:B------:R-:W-:Y:S01]  /*d2e0*/  FFMA.FTZ R179, R179, R12, -R153.reuse ;  /* 0x0000000cb3b37223 */ /* 0x100fe20000010899 */
[----:B------:R-:W-:Y:S01]  /*d2f0*/  FMNMX.FTZ R14, R222, R14, !PT ;  /* 0x0000000ede0e7209 */ /* 0x000fe20007810000 */
[-CC-:B------:R-:W-:Y:S01]  /*d300*/  FFMA.FTZ R182, R182, R12.reuse, -R153.reuse ;  /* 0x0000000cb6b67223 */ /* 0x180fe20000010899 */
[----:B------:R-:W-:Y:S01]  /*d310*/  FFMA.FTZ R183, R183, R12, -R153 ;  /* 0x0000000cb7b77223 */ /* 0x000fe20000010899 */
[----:B------:R-:W2:Y:S01]  /*d320*/  MUFU.EX2 R170, R170 ;  /* 0x000000aa00aa7308 */ /* 0x000ea20000000800 */
[----:B------:R-:W-:-:S04]  /*d330*/  FMNMX.FTZ R14, R156, R14, !PT ;  /* 0x0000000e9c0e7209 */ /* 0x000fc80007810000 */
[----:B------:R-:W-:-:S03]  /*d340*/  FMNMX.FTZ R14, R157, R14, !PT ;  /* 0x0000000e9d0e7209 */ /* 0x000fc60007810000 */
[----:B------:R3:W4:Y:S01]  /*d350*/  MUFU.EX2 R153, R154 ;  /* 0x0000009a00997308 */ /* 0x0007220000000800 */
[----:B------:R-:W-:-:S04]  /*d360*/  FMNMX.FTZ R14, R160, R14, !PT ;  /* 0x0000000ea00e7209 */ /* 0x000fc80007810000 */
[----:B------:R-:W-:-:S03]  /*d370*/  FMNMX.FTZ R14, R161, R14, !PT ;  /* 0x0000000ea10e7209 */ /* 0x000fc60007810000 */
[----:B------:R-:W5:Y:S01]  /*d380*/  MUFU.EX2 R155, R155 ;  /* 0x0000009b009b7308 */ /* 0x000f620000000800 */
[----:B------:R-:W-:Y:S01]  /*d390*/  FMNMX.FTZ R14, R164, R14, !PT ;  /* 0x0000000ea40e7209 */ /* 0x000fe20007810000 */
[-C--:B--2---:R-:W-:Y:S01]  /*d3a0*/  FMUL.FTZ R26, R26, R170.reuse ;  /* 0x000000aa1a1a7220 */ /* 0x084fe20000410000 */
[----:B---3--:R-:W-:Y:S01]  /*d3b0*/  FSEL R154, R173, -INF , P1 ;  /* 0xff800000ad9a7808 */ /* 0x008fe20000800000 */
[----:B------:R-:W-:Y:S01]  /*d3c0*/  FMUL.FTZ R27, R27, R170 ;  /* 0x000000aa1b1b7220 */ /* 0x000fe20000410000 */
[----:B------:R-:W-:Y:S01]  /*d3d0*/  FMNMX.FTZ R14, R165, R14, !PT ;  /* 0x0000000ea50e7209 */ /* 0x000fe20007810000 */
[----:B------:R-:W-:Y:S01]  /*d3e0*/  FMUL.FTZ R30, R30, R170 ;  /* 0x000000aa1e1e7220 */ /* 0x000fe20000410000 */
[----:B------:R-:W-:Y:S01]  /*d3f0*/  ISETP.NE.AND P1, PT, R197, RZ, PT ;  /* 0x000000ffc500720c */ /* 0x000fe20003f25270 */
[----:B------:R-:W-:Y:S01]  /*d400*/  MUFU.EX2 R159, R159 ;  /* 0x0000009f009f7308 */ /* 0x000fe20000000800 */
[----:B------:R-:W-:Y:S01]  /*d410*/  FMNMX.FTZ R14, R168, R14, !PT ;  /* 0x0000000ea80e7209 */ /* 0x000fe20007810000 */
[----:B----4-:R-:W-:Y:S01]  /*d420*/  FFMA.FTZ R3, R170, R3, R153 ;  /* 0x00000003aa037223 */ /* 0x010fe20000010099 */
[-C--:B------:R-:W-:Y:S01]  /*d430*/  FMUL.FTZ R31, R31, R170.reuse ;  /* 0x000000aa1f1f7220 */ /* 0x080fe20000410000 */
[----:B------:R-:W-:Y:S01]  /*d440*/  FMUL.FTZ R34, R34, R170 ;  /* 0x000000aa22227220 */ /* 0x000fe20000410000 */
[----:B------:R-:W-:Y:S01]  /*d450*/  FMNMX.FTZ R14, R169, R14, !PT ;  /* 0x0000000ea90e7209 */ /* 0x000fe20007810000 */
[-C--:B------:R-:W-:Y:S01]  /*d460*/  FMUL.FTZ R35, R35, R170.reuse ;  /* 0x000000aa23237220 */ /* 0x080fe20000410000 */
[----:B------:R-:W-:Y:S01]  /*d470*/  FMUL.FTZ R38, R38, R170 ;  /* 0x000000aa26267220 */ /* 0x000fe20000410000 */
[----:B------:R-:W-:Y:S01]  /*d480*/  MUFU.EX2 R162, R162 ;  /* 0x000000a200a27308 */ /* 0x000fe20000000800 */
[----:B------:R-:W-:Y:S01]  /*d490*/  FMNMX.FTZ R14, R172, R14, !PT ;  /* 0x0000000eac0e7209 */ /* 0x000fe20007810000 */
[C---:B-----5:R-:W-:Y:S01]  /*d4a0*/  FADD.FTZ R3, R155.reuse, R3 ;  /* 0x000000039b037221 */ /* 0x060fe20000010000 */
[----:B------:R-:W-:Y:S01]  /*d4b0*/  F2FP.BF16.F32.PACK_AB R153, R155, R153 ;  /* 0x000000999b99723e */ /* 0x000fe200000010ff */
[----:B------:R-:W-:Y:S01]  /*d4c0*/  FMUL.FTZ R39, R39, R170 ;  /* 0x000000aa27277220 */ /* 0x000fe20000410000 */
[----:B------:R-:W-:Y:S01]  /*d4d0*/  FMNMX.FTZ R14, R154, R14, !PT ;  /* 0x0000000e9a0e7209 */ /* 0x000fe20007810000 */
[-C--:B------:R-:W-:Y:S01]  /*d4e0*/  FMUL.FTZ R42, R42, R170.reuse ;  /* 0x000000aa2a2a7220 */ /* 0x080fe20000410000 */
[----:B------:R-:W-:Y:S01]  /*d4f0*/  FMUL.FTZ R43, R43, R170 ;  /* 0x000000aa2b2b7220 */ /* 0x000fe20000410000 */
[----:B------:R-:W-:Y:S01]  /*d500*/  MUFU.EX2 R166, R166 ;  /* 0x000000a600a67308 */ /* 0x000fe20000000800 */
[----:B------:R-:W-:Y:S01]  /*d510*/  FMNMX.FTZ R14, R176, R14, !PT ;  /* 0x0000000eb00e7209 */ /* 0x000fe20007810000 */
[-C--:B------:R-:W-:Y:S01]  /*d520*/  FMUL.FTZ R46, R46, R170.reuse ;  /* 0x000000aa2e2e7220 */ /* 0x080fe20000410000 */
[-C--:B------:R-:W-:Y:S01]  /*d530*/  FMUL.FTZ R47, R47, R170.reuse ;  /* 0x000000aa2f2f7220 */ /* 0x080fe20000410000 */
        /* <DEDUP_REMOVED lines=11> */
[-C--:B------:R-:W-:Y:S01]  /*d5f0*/  FMUL.FTZ R63, R63, R170.reuse ;  /* 0x000000aa3f3f7220 */ /* 0x080fe20000410000 */
[----:B------:R-:W-:Y:S01]  /*d600*/  MUFU.EX2 R223, R223 ;  /* 0x000000df00df7308 */ /* 0x000fe20000000800 */
[-C--:B------:R-:W-:Y:S01]  /*d610*/  FMUL.FTZ R66, R66, R170.reuse ;  /* 0x000000aa42427220 */ /* 0x080fe20000410000 */
[----:B------:R-:W2:Y:S01]  /*d620*/  SHFL.BFLY PT, R155, R14, 0x2, 0x1f ;  /* 0x0c401f000e9b7f89 */ /* 0x000ea200000e0000 */
        /* <DEDUP_REMOVED lines=23> */
[----:B--2---:R-:W-:Y:S01]  /*d7a0*/  FMNMX.FTZ R14, R14, R155, !PT ;  /* 0x0000009b0e0e7209 */ /* 0x004fe20007810000 */
[-C--:B------:R-:W-:Y:S01]  /*d7b0*/  FMUL.FTZ R107, R107, R170.reuse ;  /* 0x000000aa6b6b7220 */ /* 0x080fe20000410000 */
[-C--:B------:R-:W-:Y:S01]  /*d7c0*/  FMUL.FTZ R110, R110, R170.reuse ;  /* 0x000000aa6e6e7220 */ /* 0x080fe20000410000 */
[-C--:B------:R-:W-:Y:S01]  /*d7d0*/  FMUL.FTZ R111, R111, R170.reuse ;  /* 0x000000aa6f6f7220 */ /* 0x080fe20000410000 */
[-C--:B------:R-:W-:Y:S01]  /*d7e0*/  FMUL.FTZ R114, R114, R170.reuse ;  /* 0x000000aa72727220 */ /* 0x080fe20000410000 */
[----:B------:R-:W2:Y:S01]  /*d7f0*/  SHFL.BFLY PT, R173, R14, 0x1, 0x1f ;  /* 0x0c201f000ead7f89 */ /* 0x000ea200000e0000 */
        /* <DEDUP_REMOVED lines=17> */
[----:B---3--:R-:W-:Y:S01]  /*d910*/  FADD.FTZ R3, R155, R3 ;  /* 0x000000039b037221 */ /* 0x008fe20000010000 */
[----:B------:R-:W-:Y:S01]  /*d920*/  F2FP.BF16.F32.PACK_AB R155, R159, R155 ;  /* 0x0000009b9f9b723e */ /* 0x000fe200000010ff */
[-C--:B------:R-:W-:Y:S01]  /*d930*/  FMUL.FTZ R143, R143, R170.reuse ;  /* 0x000000aa8f8f7220 */ /* 0x080fe20000410000 */
[----:B------:R-:W-:Y:S01]  /*d940*/  FMUL.FTZ R146, R146, R170 ;  /* 0x000000aa92927220 */ /* 0x000fe20000410000 */
[----:B------:R-:W-:Y:S01]  /*d950*/  FADD.FTZ R3, R159, R3 ;  /* 0x000000039f037221 */ /* 0x000fe20000010000 */
[----:B------:R-:W-:Y:S01]  /*d960*/  F2FP.BF16.F32.PACK_AB R159, R167, R166 ;  /* 0x000000a6a79f723e */ /* 0x000fe200000010ff */
[-C--:B------:R-:W-:Y:S01]  /*d970*/  FMUL.FTZ R147, R147, R170.reuse ;  /* 0x000000aa93937220 */ /* 0x080fe20000410000 */
[----:B--2---:R-:W-:Y:S01]  /*d980*/  FMNMX.FTZ R14, R14, R173, !PT ;  /* 0x000000ad0e0e7209 */ /* 0x004fe20007810000 */
[----:B------:R-:W-:Y:S01]  /*d990*/  FADD.FTZ R3, R162, R3 ;  /* 0x00000003a2037221 */ /* 0x000fe20000010000 */
[----:B------:R-:W-:Y:S01]  /*d9a0*/  MUFU.EX2 R182, R182 ;  /* 0x000000b600b67308 */ /* 0x000fe20000000800 */
[----:B------:R-:W-:Y:S01]  /*d9b0*/  FMUL.FTZ R150, R150, R170 ;  /* 0x000000aa96967220 */ /* 0x000fe20000410000 */
[C---:B------:R-:W-:Y:S01]  /*d9c0*/  FSETP.NEU.FTZ.AND P2, PT, R14.reuse, -INF , PT ;  /* 0xff8000000e00780b */ /* 0x040fe20003f5d000 */
[----:B------:R-:W-:Y:S01]  /*d9d0*/  FMUL.FTZ R219, R14, R12 ;  /* 0x0000000c0edb7220 */ /* 0x000fe20000410000 */
[----:B----4-:R-:W-:Y:S01]  /*d9e0*/  FADD.FTZ R3, R158, R3 ;  /* 0x000000039e037221 */ /* 0x010fe20000010000 */
[----:B------:R-:W-:Y:S01]  /*d9f0*/  FMUL.FTZ R151, R151, R170 ;  /* 0x000000aa97977220 */ /* 0x000fe20000410000 */
[----:B------:R-:W-:-:S02]  /*da00*/  FSEL R163, R14, RZ, P2 ;  /* 0x000000ff0ea37208 */ /* 0x000fc40001000000 */
[----:B------:R-:W-:Y:S01]  /*da10*/  FSEL R219, R219, RZ, P2 ;  /* 0x000000ffdbdb7208 */ /* 0x000fe20001000000 */
[----:B------:R-:W-:Y:S02]  /*da20*/  FADD.FTZ R3, R166, R3 ;  /* 0x00000003a6037221 */ /* 0x000fe40000010000 */
[----:B------:R-:W-:Y:S01]  /*da30*/  FADD.FTZ R163, -R163, R218 ;  /* 0x000000daa3a37221 */ /* 0x000fe20000010100 */
[----:B------:R-:W-:Y:S02]  /*da40*/  @!P1 IMAD R218, R220, 0x40, R191 ;  /* 0x00000040dcda9824 */ /* 0x000fe400078e02bf */
[-CC-:B------:R-:W-:Y:S01]  /*da50*/  FFMA.FTZ R152, R152, R12.reuse, -R219.reuse ;  /* 0x0000000c98987223 */ /* 0x180fe200000108db */
[-CC-:B------:R-:W-:Y:S01]  /*da60*/  FFMA.FTZ R222, R222, R12.reuse, -R219.reuse ;  /* 0x0000000cdede7223 */ /* 0x180fe200000108db */
[-C--:B------:R-:W-:Y:S01]  /*da70*/  FMUL.FTZ R163, R163, R12.reuse ;  /* 0x0000000ca3a37220 */ /* 0x080fe20000410000 */
        /* <DEDUP_REMOVED lines=11> */
[----:B------:R-:W3:Y:S01]  /*db30*/  MUFU.EX2 R152, R152 ;  /* 0x0000009800987308 */ /* 0x000ee20000000800 */
[----:B------:R-:W-:Y:S01]  /*db40*/  FFMA.FTZ R176, R176, R12, -R219 ;  /* 0x0000000cb0b07223 */ /* 0x000fe200000108db */
[----:B------:R-:W-:-:S02]  /*db50*/  @!P1 IMAD R218, R218, 0x4, R2 ;  /* 0x00000004dada9824 */ /* 0x000fc400078e0202 */
[-CC-:B------:R-:W-:Y:S01]  /*db60*/  FFMA.FTZ R177, R177, R12.reuse, -R219.reuse ;  /* 0x0000000cb1b17223 */ /* 0x180fe200000108db */
[-CC-:B------:R-:W-:Y:S01]  /*db70*/  FFMA.FTZ R181, R181, R12.reuse, -R219.reuse ;  /* 0x0000000cb5b57223 */ /* 0x180fe200000108db */
[----:B------:R-:W-:Y:S01]  /*db80*/  FFMA.FTZ R180, R180, R12, -R219 ;  /* 0x0000000cb4b47223 */ /* 0x000fe200000108db */
[----:B------:R4:W-:Y:S01]  /*db90*/  @!P1 STS [R218+0x28820], R170 ;  /* 0x028820aada009388 */ /* 0x0009e20000000800 */
[----:B------:R-:W5:Y:S01]  /*dba0*/  MUFU.EX2 R222, R222 ;  /* 0x000000de00de7308 */ /* 0x000f620000000800 */
[-C--:B--2---:R-:W-:Y:S01]  /*dbb0*/  FMUL.FTZ R24, R24, R173.reuse ;  /* 0x000000ad18187220 */ /* 0x084fe20000410000 */
[-C--:B------:R-:W-:Y:S01]  /*dbc0*/  FMUL.FTZ R25, R25, R173.reuse ;  /* 0x000000ad19197220 */ /* 0x080fe20000410000 */
[----:B------:R4:W-:Y:S01]  /*dbd0*/  @!P1 STS [R218+0x28800], R173 ;  /* 0x028800adda009388 */ /* 0x0009e20000000800 */
        /* <DEDUP_REMOVED lines=20> */
[----:B------:R0:W1:Y:S01]  /*dd20*/  MUFU.EX2 R174, R157 ;  /* 0x0000009d00ae7308 */ /* 0x0000620000000800 */
        /* <DEDUP_REMOVED lines=8> */
[----:B0-----:R-:W-:Y:S01]  /*ddb0*/  F2FP.BF16.F32.PACK_AB R157, R158, R162 ;  /* 0x000000a29e9d723e */ /* 0x001fe200000010ff */
[----:B---3--:R-:W-:Y:S01]  /*ddc0*/  FFMA.FTZ R158, R173, R0, R152 ;  /* 0x00000000ad9e7223 */ /* 0x008fe20000010098 */
[----:B------:R-:W-:Y:S01]  /*ddd0*/  FADD.FTZ R0, R167, R3 ;  /* 0x00000003a7007221 */ /* 0x000fe20000010000 */
[C---:B-----5:R-:W-:Y:S01]  /*dde0*/  F2FP.BF16.F32.PACK_AB R152, R222.reuse, R152 ;  /* 0x00000098de98723e */ /* 0x060fe200000010ff */
[-C--:B------:R-:W-:Y:S01]  /*ddf0*/  FMUL.FTZ R77, R77, R173.reuse ;  /* 0x000000ad4d4d7220 */ /* 0x080fe20000410000 */
[----:B------:R-:W-:Y:S01]  /*de00*/  FADD.FTZ R158, R222, R158 ;  /* 0x0000009ede9e7221 */ /* 0x000fe20000010000 */
[-C--:B------:R-:W-:Y:S01]  /*de10*/  FMUL.FTZ R80, R80, R173.reuse ;  /* 0x000000ad50507220 */ /* 0x080fe20000410000 */
[----:B------:R-:W0:Y:S01]  /*de20*/  MUFU.EX2 R161, R161 ;  /* 0x000000a100a17308 */ /* 0x000e220000000800 */
[-C--:B------:R-:W-:Y:S01]  /*de30*/  FMUL.FTZ R81, R81, R173.reuse ;  /* 0x000000ad51517220 */ /* 0x080fe20000410000 */
[----:B--2---:R-:W-:Y:S01]  /*de40*/  FADD.FTZ R158, R156, R158 ;  /* 0x0000009e9c9e7221 */ /* 0x004fe20000010000 */
[-C--:B------:R-:W-:Y:S01]  /*de50*/  FMUL.FTZ R84, R84, R173.reuse ;  /* 0x000000ad54547220 */ /* 0x080fe20000410000 */
[-C--:B------:R-:W-:Y:S01]  /*de60*/  FMUL.FTZ R85, R85, R173.reuse ;  /* 0x000000ad55557220 */ /* 0x080fe20000410000 */
[-C--:B------:R-:W-:Y:S01]  /*de70*/  FMUL.FTZ R88, R88, R173.reuse ;  /* 0x000000ad58587220 */ /* 0x080fe20000410000 */
[----:B-1----:R-:W-:Y:S01]  /*de80*/  FADD.FTZ R158, R174, R158 ;  /* 0x0000009eae9e7221 */ /* 0x002fe20000010000 */
[-C--:B------:R-:W-:Y:S01]  /*de90*/  FMUL.FTZ R89, R89, R173.reuse ;  /* 0x000000ad59597220 */ /* 0x080fe20000410000 */
[----:B------:R-:W1:Y:S01]  /*dea0*/  MUFU.EX2 R164, R164 ;  /* 0x000000a400a47308 */ /* 0x000e620000000800 */
[-C--:B------:R-:W-:Y:S01]  /*deb0*/  FMUL.FTZ R92, R92, R173.reuse ;  /* 0x000000ad5c5c7220 */ /* 0x080fe20000410000 */
[----:B----4-:R-:W-:Y:S01]  /*dec0*/  FADD.FTZ R158, R160, R158 ;  /* 0x0000009ea09e7221 */ /* 0x010fe20000010000 */
        /* <DEDUP_REMOVED lines=34> */
[----:B------:R-:W-:-:S03]  /*e0f0*/  FMUL.FTZ R149, R149, R173 ;  /* 0x000000ad95957220 */ /* 0x000fc60000410000 */
[----:B------:R4:W5:Y:S08]  /*e100*/  MUFU.EX2 R3, R154 ;  /* 0x0000009a00037308 */ /* 0x0009700000000800 */
[----:B------:R-:W5:Y:S01]  /*e110*/  MUFU.EX2 R176, R176 ;  /* 0x000000b000b07308 */ /* 0x000f620000000800 */
[----:B----4-:R-:W-:Y:S01]  /*e120*/  F2FP.BF16.F32.PACK_AB R154, R174, R156 ;  /* 0x0000009cae9a723e */ /* 0x010fe200000010ff */
[----:B------:R-:W-:Y:S01]  /*e130*/  BAR.SYNC.DEFER_BLOCKING 0xf, 0x100 ;  /* 0x03c4000000007b1d */ /* 0x000fe20000010000 */
[----:B------:R-:W-:Y:S01]  /*e140*/  F2FP.BF16.F32.PACK_AB R156, R161, R160 ;  /* 0x000000a0a19c723e */ /* 0x000fe200000010ff */
[----:B--2---:R-:W-:Y:S01]  /*e150*/  FADD.FTZ R160, R165, R158 ;  /* 0x0000009ea5a07221 */ /* 0x004fe20000010000 */
[----:B------:R-:W-:Y:S01]  /*e160*/  FADD.FTZ R161, R223, R0 ;  /* 0x00000000dfa17221 */ /* 0x000fe20000010000 */
[----:B------:R-:W-:-:S02]  /*e170*/  F2FP.BF16.F32.PACK_AB R158, R165, R164 ;  /* 0x000000a4a59e723e */ /* 0x000fc400000010ff */
[----:B0-----:R-:W-:Y:S01]  /*e180*/  FADD.FTZ R160, R168, R160 ;  /* 0x000000a0a8a07221 */ /* 0x001fe20000010000 */
[C---:B------:R-:W-:Y:S01]  /*e190*/  FADD.FTZ R164, R171.reuse, R161 ;  /* 0x000000a1aba47221 */ /* 0x040fe20000010000 */
[----:B------:R-:W0:Y:S01]  /*e1a0*/  MUFU.EX2 R177, R177 ;  /* 0x000000b100b17308 */ /* 0x000e220000000800 */
[----:B------:R-:W-:Y:S01]  /*e1b0*/  F2FP.BF16.F32.PACK_AB R161, R171, R223 ;  /* 0x000000dfaba1723e */ /* 0x000fe200000010ff */
[----:B-1----:R-:W-:Y:S01]  /*e1c0*/  FADD.FTZ R0, R169, R160 ;  /* 0x000000a0a9007221 */ /* 0x002fe20000010000 */
[----:B------:R-:W-:Y:S01]  /*e1d0*/  FADD.FTZ R164, R163, R164 ;  /* 0x000000a4a3a47221 */ /* 0x000fe20000010000 */
[----:B------:R-:W-:Y:S02]  /*e1e0*/  F2FP.BF16.F32.PACK_AB R160, R169, R168 ;  /* 0x000000a8a9a0723e */ /* 0x000fe400000010ff */
[----:B---3--:R-:W-:Y:S01]  /*e1f0*/  FADD.FTZ R0, R162, R0 ;  /* 0x00000000a2007221 */ /* 0x008fe20000010000 */
[----:B------:R-:W-:Y:S01]  /*e200*/  FADD.FTZ R164, R175, R164 ;  /* 0x000000a4afa47221 */ /* 0x000fe20000010000 */
[----:B------:R-:W1:Y:S01]  /*e210*/  MUFU.EX2 R166, R180 ;  /* 0x000000b400a67308 */ /* 0x000e620000000800 */
[C---:B-----5:R-:W-:Y:S01]  /*e220*/  F2FP.BF16.F32.PACK_AB R162, R3.reuse, R162 ;  /* 0x000000a203a2723e */ /* 0x060fe200000010ff */
[----:B------:R-:W-:Y:S01]  /*e230*/  FADD.FTZ R0, R3, R0 ;  /* 0x0000000003007221 */ /* 0x000fe20000010000 */
[----:B------:R-:W-:Y:S01]  /*e240*/  FADD.FTZ R3, R178, R164 ;  /* 0x000000a4b2037221 */ /* 0x000fe20000010000 */
[----:B------:R-:W-:-:S02]  /*e250*/  F2FP.BF16.F32.PACK_AB R163, R175, R163 ;  /* 0x000000a3afa3723e */ /* 0x000fc400000010ff */
[----:B------:R-:W-:Y:S01]  /*e260*/  FADD.FTZ R0, R176, R0 ;  /* 0x00000000b0007221 */ /* 0x000fe20000010000 */
[----:B------:R-:W-:Y:S01]  /*e270*/  FADD.FTZ R3, R179, R3 ;  /* 0x00000003b3037221 */ /* 0x000fe20000010000 */
[----:B------:R-:W2:Y:S01]  /*e280*/  MUFU.EX2 R167, R183 ;  /* 0x000000b700a77308 */ /* 0x000ea20000000800 */
[C---:B0-----:R-:W-:Y:S01]  /*e290*/  F2FP.BF16.F32.PACK_AB R164, R177.reuse, R176 ;  /* 0x000000b0b1a4723e */ /* 0x041fe200000010ff */
[----:B------:R-:W-:Y:S01]  /*e2a0*/  FADD.FTZ R0, R177, R0 ;  /* 0x00000000b1007221 */ /* 0x000fe20000010000 */
[----:B------:R-:W-:Y:S01]  /*e2b0*/  FADD.FTZ R3, R182, R3 ;  /* 0x00000003b6037221 */ /* 0x000fe20000010000 */
[----:B------:R-:W-:Y:S01]  /*e2c0*/  F2FP.BF16.F32.PACK_AB R165, R179, R178 ;  /* 0x000000b2b3a5723e */ /* 0x000fe200000010ff */
[----:B------:R0:W-:Y:S03]  /*e2d0*/  STSM.16.M88.4 [R201+0x26800], R152 ;  /* 0x02680098c9007844 */ /* 0x0001e60000000200 */
[----:B------:R-:W3:Y:S01]  /*e2e0*/  MUFU.EX2 R181, R181 ;  /* 0x000000b500b57308 */ /* 0x000ee20000000800 */
[----:B-1----:R-:W-:Y:S01]  /*e2f0*/  FADD.FTZ R0, R166, R0 ;  /* 0x00000000a6007221 */ /* 0x002fe20000010000 */
[----:B------:R0:W-:Y:S04]  /*e300*/  STSM.16.M88.4 [R204], R156 ;  /* 0x0000009ccc007844 */ /* 0x0001e80000000200 */
[----:B------:R0:W-:Y:S01]  /*e310*/  STSM.16.M88.4 [R202], R160 ;  /* 0x000000a0ca007844 */ /* 0x0001e20000000200 */
[C---:B--2---:R-:W-:Y:S01]  /*e320*/  FADD.FTZ R3, R167.reuse, R3 ;  /* 0x00000003a7037221 */ /* 0x044fe20000010000 */
[----:B------:R-:W-:-:S02]  /*e330*/  F2FP.BF16.F32.PACK_AB R167, R167, R182 ;  /* 0x000000b6a7a7723e */ /* 0x000fc400000010ff */
[C---:B---3--:R-:W-:Y:S01]  /*e340*/  F2FP.BF16.F32.PACK_AB R166, R181.reuse, R166 ;  /* 0x000000a6b5a6723e */ /* 0x048fe200000010ff */
[----:B------:R-:W-:-:S04]  /*e350*/  FADD.FTZ R0, R181, R0 ;  /* 0x00000000b5007221 */ /* 0x000fc80000010000 */
[----:B------:R0:W-:Y:S01]  /*e360*/  STSM.16.M88.4 [R203], R164 ;  /* 0x000000a4cb007844 */ /* 0x0001e20000000200 */
[----:B------:R-:W-:Y:S05]  /*e370*/  @!P0 BRA `(.L_x_7998) ;  /* 0x0000000000048947 */ /* 0x000fea0003800000 */
[----:B------:R-:W-:Y:S01]  /*e380*/  BPT.TRAP 0x1 ;  /* 0x000000040000795c */ /* 0x000fe20000300000 */
.L_x_7998:
[----:B------:R1:W2:Y:S01]  /*e390*/  SYNCS.PHASECHK.TRANS64.TRYWAIT P1, [R209+URZ+0x28c50], R213 ;  /* 0x028c50d5d10075a7 */ /* 0x0002a2000802017f */
[----:B------:R-:W-:Y:S05]  /*e3a0*/  @!P0 BRA `(.L_x_7999) ;  /* 0x0000000000048947 */ /* 0x000fea0003800000 */
[----:B------:R-:W-:Y:S01]  /*e3b0*/  BPT.TRAP 0x1 ;  /* 0x000000040000795c */ /* 0x000fe20000300000 */
.L_x_7999:
[----:B------:R-:W-:Y:S04]  /*e3c0*/  BSSY B2, `(.L_x_8000) ;  /* 0x0000004000027945 */ /* 0x000fe80003800000 */
[----:B--2---:R-:W-:Y:S05]  /*e3d0*/  @P1 BRA `(.L_x_8001) ;  /* 0x0000000000081947 */ /* 0x004fea0003800000 */
[----:B------:R-:W2:Y:S02]  /*e3e0*/  SYNCS.PHASECHK.TRANS64.TRYWAIT P1, [R209+URZ+0x28c50], R213 ;  /* 0x028c50d5d10075a7 */ /* 0x000ea4000802017f */
[----:B--2---:R-:W-:Y:S05]  /*e3f0*/  @!P1 BRA `(.L_x_8002) ;  /* 0x0000010800c09947 */ /* 0x004fea0003800000 */
.L_x_8001:
[----:B------:R-:W-:Y:S05]  /*e400*/  BSYNC B2 ;  /* 0x0000000000027941 */ /* 0x000fea0003800000 */
.L_x_8000:
        /* <DEDUP_REMOVED lines=40> */
.L_x_8003:
[----:B------:R-:W-:Y:S01]  /*e690*/  ISETP.GT.AND P1, PT, R21, R20, PT ;  /* 0x000000141500720c */ /* 0x000fe20003f24270 */
[----:B-12---:R-:W-:Y:S02]  /*e6a0*/  VIADD R209, R209, 0x28c60 ;  /* 0x00028c60d1d17836 */ /* 0x006fe40000000000 */
        /* <DEDUP_REMOVED lines=8> */
.L_x_7991:
[----:B0-----:R-:W-:-:S07]  /*e730*/  IMAD.MOV.U32 R209, RZ, RZ, R21 ;  /* 0x000000ffffd17224 */ /* 0x001fce00078e0015 */
.L_x_7990:
[----:B------:R-:W-:Y:S05]  /*e740*/  BSYNC B1 ;  /* 0x0000000000017941 */ /* 0x000fea0003800000 */
.L_x_7989:
[----:B------:R-:W-:Y:S01]  /*e750*/  ISETP.GE.AND P1, PT, R209, R205, PT ;  /* 0x000000cdd100720c */ /* 0x000fe20003f26270 */
[----:B------:R-:W-:-:S12]  /*e760*/  BSSY B0, `(.L_x_8005) ;  /* 0x00001a5000007945 */ /* 0x000fd80003800000 */
[----:B------:R-:W-:Y:S05]  /*e770*/  @!P1 BRA `(.L_x_8006) ;  /* 0x00000018008c9947 */ /* 0x000fea0003800000 */
[----:B------:R-:W-:Y:S02]  /*e780*/  IMAD.MOV.U32 R21, RZ, RZ, R13 ;  /* 0x000000ffff157224 */ /* 0x000fe400078e000d */
[----:B------:R-:W-:Y:S02]  /*e790*/  IMAD.MOV.U32 R213, RZ, RZ, R14 ;  /* 0x000000ffffd57224 */ /* 0x000fe400078e000e */
[----:B------:R-:W-:-:S07]  /*e7a0*/  IMAD.MOV.U32 R200, RZ, RZ, R17 ;  /* 0x000000ffffc87224 */ /* 0x000fce00078e0011 */
.L_x_8019:
[----:B------:R-:W-:-:S05]  /*e7b0*/  VIADD R17, R200, 0x1 ;  /* 0x00000001c8117836 */ /* 0x000fca0000000000 */
[----:B------:R-:W-:-:S04]  /*e7c0*/  ISETP.NE.AND P1, PT, R17, 0x2, PT ;  /* 0x000000021100780c */ /* 0x000fc80003f25270 */
[----:B------:R-:W-:Y:S02]  /*e7d0*/  SEL R12, RZ, 0x1, P1 ;  /* 0x00000001ff0c7807 */ /* 0x000fe40000800000 */
[----:B------:R-:W-:Y:S02]  /*e7e0*/  SEL R17, R17, RZ, P1 ;  /* 0x000000ff11117207 */ /* 0x000fe40000800000 */
[----:B------:R-:W-:Y:S01]  /*e7f0*/  LOP3.LUT R22, R22, R12, RZ, 0x3c, !PT ;  /* 0x0000000c16167212 */ /* 0x000fe200078e3cff */
[----:B0-----:R-:W-:Y:S06]  /*e800*/  @!P0 BRA `(.L_x_8007) ;  /* 0x0000000000048947 */ /* 0x001fec0003800000 */
[----:B------:R-:W-:Y:S01]  /*e810*/  BPT.TRAP 0x1 ;  /* 0x000000040000795c */ /* 0x000fe20000300000 */
.L_x_8007:
[----:B------:R-:W-:Y:S01]  /*e820*/  IMAD R198, R17, 0x8, R2 ;  /* 0x0000000811c67824 */ /* 0x000fe200078e0202 */
[----:B------:R-:W-:-:S04]  /*e830*/  SHF.L.U32 R20, R22, 0x1f, RZ ;  /* 0x0000001f16147819 */ /* 0x000fc800000006ff */
[----:B------:R0:W1:Y:S01]  /*e840*/  SYNCS.PHASECHK.TRANS64.TRYWAIT P1, [R198+URZ+0x28c30], R20 ;  /* 0x028c3014c60075a7 */ /* 0x000062000802017f */
[----:B------:R-:W-:Y:S05]  /*e850*/  @!P0 BRA `(.L_x_8008) ;  /* 0x0000000000048947 */ /* 0x000fea0003800000 */
[----:B------:R-:W-:Y:S01]  /*e860*/  BPT.TRAP 0x1 ;  /* 0x000000040000795c */ /* 0x000fe20000300000 */
.L_x_8008:
[----:B------:R-:W-:Y:S01]  /*e870*/  BSSY B1, `(.L_x_8009) ;  /* 0x0000006000017945 */ /* 0x000fe20003800000 */
[----:B------:R-:W-:Y:S02]  /*e880*/  IMAD R154, R17, 0x200, R15 ;  /* 0x00000200119a7824 */ /* 0x000fe400078e020f */
[----:B------:R-:W-:Y:S01]  /*e890*/  IMAD.MOV.U32 R155, RZ, RZ, 0x40000040 ;  /* 0x40000040ff9b7424 */ /* 0x000fe200078e00ff */
[----:B-1----:R-:W-:Y:S06]  /*e8a0*/  @P1 BRA `(.L_x_8010) ;  /* 0x0000000000081947 */ /* 0x002fec0003800000 */
[----:B------:R-:W1:Y:S02]  /*e8b0*/  SYNCS.PHASECHK.TRANS64.TRYWAIT P1, [R198+URZ+0x28c30], R20 ;  /* 0x028c3014c60075a7 */ /* 0x000e64000802017f */
[----:B-1----:R-:W-:Y:S05]  /*e8c0*/  @!P1 BRA `(.L_x_8011) ;  /* 0x0000010400a09947 */ /* 0x002fea0003800000 */
.L_x_8010:
[----:B------:R-:W-:Y:S05]  /*e8d0*/  BSYNC B1 ;  /* 0x0000000000017941 */ /* 0x000fea0003800000 */
.L_x_8009:
        /* <DEDUP_REMOVED lines=36> */
.L_x_8012:
        /* <DEDUP_REMOVED lines=20> */
[----:B--2---:R-:W-:Y:S01]  /*ec60*/  FMNMX.FTZ R13, R12, R13, !PT ;  /* 0x0000000d0c0d7209 */ /* 0x004fe20007810000 */
[----:B------:R-:W-:-:S04]  /*ec70*/  IMAD.U32 R12, RZ, RZ, UR38 ;  /* 0x00000026ff0c7e24 */ /* 0x000fc8000f8e00ff */
[----:B------:R-:W2:Y:S02]  /*ec80*/  SHFL.BFLY PT, R14, R13, 0x1, 0x1f ;  /* 0x0c201f000d0e7f89 */ /* 0x000ea400000e0000 */
[----:B--2---:R-:W-:-:S05]  /*ec90*/  FMNMX.FTZ R14, R13, R14, !PT ;  /* 0x0000000e0d0e7209 */ /* 0x004fca0007810000 */
        /* <DEDUP_REMOVED lines=27> */
[-C--:B------:R-:W-:Y:S01]  /*ee50*/  FMUL.FTZ R24, R24, R168.reuse ;  /* 0x000000a818187220 */ /* 0x080fe20000410000 */
[----:B------:R-:W-:Y:S01]  /*ee60*/  FMNMX.FTZ R13, R155, R13, !PT ;  /* 0x0000000d9b0d7209 */ /* 0x000fe20007810000 */
[-C--:B------:R-:W-:Y:S01]  /*ee70*/  FMUL.FTZ R25, R25, R168.reuse ;  /* 0x000000a819197220 */ /* 0x080fe20000410000 */
[-C--:B------:R-:W-:Y:S01]  /*ee80*/  FMUL.FTZ R28, R28, R168.reuse ;  /* 0x000000a81c1c7220 */ /* 0x080fe20000410000 */
[----:B------:R-:W-:Y:S01]  /*ee90*/  FMUL.FTZ R29, R29, R168 ;  /* 0x000000a81d1d7220 */ /* 0x000fe20000410000 */
[----:B------:R-:W-:Y:S01]  /*eea0*/  FMNMX.FTZ R13, R158, R13, !PT ;  /* 0x0000000d9e0d7209 */ /* 0x000fe20007810000 */
[----:B------:R-:W2:Y:S01]  /*eeb0*/  MUFU.EX2 R156, R156 ;  /* 0x0000009c009c7308 */ /* 0x000ea20000000800 */
[----:B----4-:R-:W-:Y:S01]  /*eec0*/  FFMA.FTZ R0, R168, R0, R152 ;  /* 0x00000000a8007223 */ /* 0x010fe20000010098 */
[-C--:B------:R-:W-:Y:S01]  /*eed0*/  FMUL.FTZ R32, R32, R168.reuse ;  /* 0x000000a820207220 */ /* 0x080fe20000410000 */
        /* <DEDUP_REMOVED lines=15> */
[----:B--2---:R-:W-:Y:S01]  /*efd0*/  FADD.FTZ R0, R156, R0 ;  /* 0x000000009c007221 */ /* 0x004fe20000010000 */
[-C--:B------:R-:W-:Y:S01]  /*efe0*/  FMUL.FTZ R48, R48, R168.reuse ;  /* 0x000000a830307220 */ /* 0x080fe20000410000 */
[----:B------:R-:W-:Y:S01]  /*eff0*/  FMNMX.FTZ R13, R167, R13, !PT ;  /* 0x0000000da70d7209 */ /* 0x000fe20007810000 */
[-C--:B------:R-:W-:Y:S01]  /*f000*/  FMUL.FTZ R49, R49, R168.reuse ;  /* 0x000000a831317220 */ /* 0x080fe20000410000 */
[-C--:B------:R-:W-:Y:S01]  /*f010*/  FMUL.FTZ R52, R52, R168.reuse ;  /* 0x000000a834347220 */ /* 0x080fe20000410000 */
[-C--:B------:R-:W-:Y:S01]  /*f020*/  FMUL.FTZ R53, R53, R168.reuse ;  /* 0x000000a835357220 */ /* 0x080fe20000410000 */
[----:B------:R-:W-:Y:S01]  /*f030*/  FMNMX.FTZ R13, R170, R13, !PT ;  /* 0x0000000daa0d7209 */ /* 0x000fe20007810000 */
[----:B------:R-:W-:Y:S01]  /*f040*/  MUFU.EX2 R164, R164 ;  /* 0x000000a400a47308 */ /* 0x000fe20000000800 */
[----:B----4-:R-:W-:Y:S01]  /*f050*/  FADD.FTZ R0, R157, R0 ;  /* 0x000000009d007221 */ /* 0x010fe20000010000 */
        /* <DEDUP_REMOVED lines=90> */
[-C--:B------:R-:W-:Y:S01]  /*f600*/  FMUL.FTZ R38, R38, R21.reuse ;  /* 0x0000001526267220 */ /* 0x080fe20000410000 */
[-C--:B--2---:R-:W-:Y:S01]  /*f610*/  FMUL.FTZ R200, R13, R12.reuse ;  /* 0x0000000c0dc87220 */ /* 0x084fe20000410000 */
[-C--:B------:R-:W-:Y:S01]  /*f620*/  FMUL.FTZ R39, R39, R21.reuse ;  /* 0x0000001527277220 */ /* 0x080fe20000410000 */
[-C--:B------:R-:W-:Y:S01]  /*f630*/  FMUL.FTZ R42, R42, R21.reuse ;  /* 0x000000152a2a7220 */ /* 0x080fe20000410000 */
[-C--:B------:R-:W-:Y:S01]  /*f640*/  FMUL.FTZ R43, R43, R21.reuse ;  /* 0x000000152b2b7220 */ /* 0x080fe20000410000 */
        /* <DEDUP_REMOVED lines=27> */
[----:B------:R-:W-:Y:S01]  /*f800*/  FMUL.FTZ R54, R54, R21 ;  /* 0x0000001536367220 */ /* 0x000fe20000410000 */
        /* <DEDUP_REMOVED lines=97> */
.L_x_8013:
[----:B------:R2:W4:Y:S01]  /*fe20*/  SYNCS.PHASECHK.TRANS64.TRYWAIT P1, [R198+URZ+0x28c50], R20 ;  /* 0x028c5014c60075a7 */ /* 0x000522000802017f */
[----:B------:R-:W-:Y:S05]  /*fe30*/  @!P0 BRA `(.L_x_8014) ;  /* 0x0000000000048947 */ /* 0x000fea0003800000 */
[----:B------:R-:W-:Y:S01]  /*fe40*/  BPT.TRAP 0x1 ;  /* 0x000000040000795c */ /* 0x000fe20000300000 */
.L_x_8014:
[----:B------:R-:W-:Y:S04]  /*fe50*/  BSSY B1, `(.L_x_8015) ;  /* 0x0000004000017945 */ /* 0x000fe80003800000 */
[----:B----4-:R-:W-:Y:S05]  /*fe60*/  @P1 BRA `(.L_x_8016) ;  /* 0x0000000000081947 */ /* 0x010fea0003800000 */
[----:B------:R-:W4:Y:S02]  /*fe70*/  SYNCS.PHASECHK.TRANS64.TRYWAIT P1, [R198+URZ+0x28c50], R20 ;  /* 0x028c5014c60075a7 */ /* 0x000f24000802017f */
[----:B----4-:R-:W-:Y:S05]  /*fe80*/  @!P1 BRA `(.L_x_8017) ;  /* 0x000000f000449947 */ /* 0x010fea0003800000 */
.L_x_8016:
[----:B------:R-:W-:Y:S05]  /*fe90*/  BSYNC B1 ;  /* 0x0000000000017941 */ /* 0x000fea0003800000 */
.L_x_8015:
        /* <DEDUP_REMOVED lines=40> */
.L_x_8018:
[C---:B------:R-:W-:Y:S01]  /*10120*/  ISETP.GT.AND P1, PT, R209.reuse, R205, PT ;  /* 0x000000cdd100720c */ /* 0x040fe20003f24270 */
        /* <DEDUP_REMOVED lines=8> */
.L_x_8006:
[----:B------:R-:W-:Y:S05]  /*101b0*/  BSYNC B0 ;  /* 0x0000000000007941 */ /* 0x000fea0003800000 */
.L_x_8005:
[----:B------:R-:W2:Y:S01]  /*101c0*/  LDL.LU R20, [R1+0x4c] ;  /* 0x00004c0001147983 */ /* 0x000ea20000300800 */
        /* <DEDUP_REMOVED lines=168> */
.L_x_7929:
[----:B------:R-:W-:Y:S05]  /*10c50*/  BSYNC B7 ;  /* 0x0000000000077941 */ /* 0x000fea0003800000 */
.L_x_7925:
[----:B------:R-:W2:Y:S08]  /*10c60*/  S2UR UR4, SR_CgaCtaId ;  /* 0x00000000000479c3 */ /* 0x000eb00000008800 */
[----:B------:R-:W-:Y:S01]  /*10c70*/  BAR.SYNC.DEFER_BLOCKING 0x5, 0x180 ;  /* 0x0146000000007b1d */ /* 0x000fe20000010000 */
[----:B------:R-:W-:-:S05]  /*10c80*/  MOV R2, 0x400 ;  /* 0x0000040000027802 */ /* 0x000fca0000000f00 */
[----:B------:R-:W-:Y:S01]  /*10c90*/  BSSY B0, `(.L_x_8020) ;  /* 0x00004f4000007945 */ /* 0x000fe20003800000 */
[----:B--2---:R-:W-:-:S05]  /*10ca0*/  IMAD.U32 R188, RZ, RZ, UR4 ;  /* 0x00000004ffbc7e24 */ /* 0x004fca000f8e00ff */
[----:B------:R-:W-:-:S05]  /*10cb0*/  LEA R2, R188, R2, 0x18 ;  /* 0x00000002bc027211 */ /* 0x000fca00078ec0ff */
[----:B------:R2:W4:Y:S01]  /*10cc0*/  LDS.128 R4, [R2+0x28cd0] ;  /* 0x028cd00002047984 */ /* 0x0005220000000c00 */
[----:B------:R-:W-:Y:S06]  /*10cd0*/  BAR.ARV 0x4, 0x180 ;  /* 0x0106000000007b1d */ /* 0x000fec0000002000 */
[----:B------:R-:W-:Y:S05]  /*10ce0*/  @P0 BRA `(.L_x_8021) ;  /* 0x0000003c00ac0947 */ /* 0x000fea0003800000 */
[----:B------:R-:W1:Y:S01]  /*10cf0*/  LDL R3, [R1+0x60] ;  /* 0x0000600001037983 */ /* 0x000e620000100800 */
[----:B------:R-:W2:Y:S01]  /*10d00*/  S2R R0, SR_SWINHI ;  /* 0x0000000000007919 */ /* 0x000ea20000002f00 */
[----:B---3--:R-:W-:Y:S01]  /*10d10*/  F2FP.BF16.F32.PACK_AB R10, R29, R28 ;  /* 0x0000001c1d0a723e */ /* 0x008fe200000010ff */
[----:B------:R-:W-:Y:S01]  /*10d20*/  ULDC.64 UR6, c[0x0][0xc00] ;  /* 0x0003000000067ab9 */ /* 0x000fe20000000a00 */
[----:B0-----:R-:W-:Y:S01]  /*10d30*/  F2FP.BF16.F32.PACK_AB R11, R31, R30 ;  /* 0x0000001e1f0b723e */ /* 0x001fe200000010ff */
[----:B------:R-:W3:Y:S01]  /*10d40*/  LDL.LU R157, [R1+0x40] ;  /* 0x00004000019d7983 */ /* 0x000ee20000300800 */
[----:B------:R-:W-:Y:S01]  /*10d50*/  F2FP.BF16.F32.PACK_AB R12, R33, R32 ;  /* 0x00000020210c723e */ /* 0x000fe200000010ff */
[----:B------:R-:W-:Y:S01]  /*10d60*/  ULDC.64 UR4, c[0x0][0xc08] ;  /* 0x0003020000047ab9 */ /* 0x000fe20000000a00 */
[----:B------:R-:W-:Y:S01]  /*10d70*/  F2FP.BF16.F32.PACK_AB R13, R35, R34 ;  /* 0x00000022230d723e */ /* 0x000fe200000010ff */
[----:B------:R-:W4:Y:S01]  /*10d80*/  LDL.LU R156, [R1+0x44] ;  /* 0x00004400019c7983 */ /* 0x000f220000300800 */
[----:B-----5:R-:W-:-:S02]  /*10d90*/  MOV R152, R2 ;  /* 0x0000000200987202 */ /* 0x020fc40000000f00 */
[----:B--2---:R-:W-:Y:S02]  /*10da0*/  MOV R153, R0 ;  /* 0x0000000000997202 */ /* 0x004fe40000000f00 */
        /* <DEDUP_REMOVED lines=181> */
[----:B------:R-:W-:Y:S01]  /*11900*/  @P0 IADD3 R10, P2, R157, UR4, RZ ;  /* 0x000000049d0a0c10 */ /* 0x000fe2000ff5e0ff */
        /* <DEDUP_REMOVED lines=10> */
.L_x_8022:
[----:B------:R-:W2:Y:S01]  /*119b0*/  LDL R0, [R1+0x54] ;  /* 0x0000540001007983 */ /* 0x000ea20000100800 */
[----:B------:R-:W-:-:S03]  /*119c0*/  ULDC UR4, c[0x0][0xad4] ;  /* 0x0002b50000047ab9 */ /* 0x000fc60000000800 */
[----:B0-----:R-:W3:Y:S04]  /*119d0*/  LDL.LU R8, [R1+0x38] ;  /* 0x0000380001087983 */ /* 0x001ee80000300800 */
[----:B------:R0:W5:Y:S02]  /*119e0*/  LDL R158, [R1+0x3c] ;  /* 0x00003c00019e7983 */ /* 0x0001640000100800 */
[----:B-----5:R-:W-:Y:S02]  /*119f0*/  SHF.R.S32.HI R20, RZ, 0x1f, R4 ;  /* 0x0000001fff147819 */ /* 0x020fe40000011404 */
[----:B--2---:R-:W1:Y:S01]  /*11a00*/  SHFL.IDX PT, R0, R0, RZ, 0x1f ;  /* 0x00001fff00007589 */ /* 0x004e6200000e0000 */
[----:B---3--:R-:W-:Y:S02]  /*11a10*/  ISETP.NE.AND P1, PT, R8, RZ, PT ;  /* 0x000000ff0800720c */ /* 0x008fe40003f25270 */
[----:B-1----:R-:W-:-:S02]  /*11a20*/  ISETP.NE.AND P0, PT, R0, RZ, PT ;  /* 0x000000ff0000720c */ /* 0x002fc40003f05270 */
[----:B------:R-:W-:-:S11]  /*11a30*/  SEL R0, R8, UR4, P1 ;  /* 0x0000000408007c07 */ /* 0x000fd60008800000 */
[----:B0-----:R-:W-:Y:S05]  /*11a40*/  @P0 BRA `(.L_x_8023) ;  /* 0x0000000000fc0947 */ /* 0x001fea0003800000 */
[----:B------:R-:W2:Y:S01]  /*11a50*/  LDL.LU R13, [R1+0x50] ;  /* 0x00005000010d7983 */ /* 0x000ea20000300800 */
[----:B------:R-:W-:Y:S01]  /*11a60*/  IMAD.MOV.U32 R12, RZ, RZ, 0x9b8 ;  /* 0x000009b8ff0c7424 */ /* 0x000fe200078e00ff */
[----:B------:R-:W-:Y:S01]  /*11a70*/  ISETP.GT.AND P1, PT, R0, 0x1, PT ;  /* 0x000000010000780c */ /* 0x000fe20003f24270 */
[----:B------:R-:W0:Y:S01]  /*11a80*/  LDC R157, c[0x0][0xbe8] ;  /* 0x0002fa00ff9d7b82 */ /* 0x000e220000000800 */
[----:B------:R-:W3:Y:S01]  /*11a90*/  LDL R156, [R1+0x48] ;  /* 0x00004800019c7983 */ /* 0x000ee20000100800 */
[----:B------:R-:W-:Y:S02]  /*11aa0*/  ISETP.NE.U32.AND P0, PT, RZ, UR6, PT ;  /* 0x00000006ff007c0c */ /* 0x000fe4000bf05070 */
[----:B------:R-:W-:Y:S01]  /*11ab0*/  SEL R12, R12, 0x978, P1 ;  /* 0x000009780c0c7807 */ /* 0x000fe20000800000 */
[----:B------:R-:W4:Y:S01]  /*11ac0*/  LDL R159, [R1+0x5c] ;  /* 0x00005c00019f7983 */ /* 0x000f220000100800 */
[----:B------:R-:W-:Y:S02]  /*11ad0*/  ISETP.NE.AND.EX P0, PT, RZ, UR7, PT, P0 ;  /* 0x00000007ff007c0c */ /* 0x000fe4000bf05300 */
[----:B------:R-:W1:Y:S02]  /*11ae0*/  LDC.64 R10, c[0x0][R12+0x220] ;  /* 0x000088000c0a7b82 */ /* 0x000e640000000a00 */
[----:B------:R-:W-:-:S06]  /*11af0*/  SEL R14, R158, RZ, !P0 ;  /* 0x000000ff9e0e7207 */ /* 0x000fcc0004000000 */
[----:B------:R-:W5:Y:S01]  /*11b00*/  LDC.64 R8, c[0x0][R12+0x218] ;  /* 0x000086000c087b82 */ /* 0x000f620000000a00 */
[----:B------:R-:W-:Y:S02]  /*11b10*/  IMAD.IADD R21, R208, 0x1, R199 ;  /* 0x00000001d0157824 */ /* 0x000fe400078e02c7 */
[----:B-1----:R-:W-:Y:S01]  /*11b20*/  IMAD R11, R11, R14, RZ ;  /* 0x0000000e0b0b7224 */ /* 0x002fe200078e02ff */
[----:B--2---:R-:W-:Y:S02]  /*11b30*/  SEL R13, R13, RZ, !P0 ;  /* 0x000000ff0d0d7207 */ /* 0x004fe40004000000 */
[----:B0-----:R-:W-:-:S03]  /*11b40*/  ISETP.NE.AND P0, PT, R157, 0x1, PT ;  /* 0x000000019d00780c */ /* 0x001fc60003f05270 */
[C---:B------:R-:W-:Y:S02]  /*11b50*/  IMAD R13, R10.reuse, R13, R11 ;  /* 0x0000000d0a0d7224 */ /* 0x040fe400078e020b */
[----:B------:R-:W-:-:S04]  /*11b60*/  IMAD.WIDE.U32 R10, R10, R14, RZ ;  /* 0x0000000e0a0a7225 */ /* 0x000fc800078e00ff */
[-C--:B-----5:R-:W-:Y:S02]  /*11b70*/  IMAD R14, R9, R185.reuse, RZ ;  /* 0x000000b9090e7224 */ /* 0x0a0fe400078e02ff */
[----:B------:R-:W-:-:S04]  /*11b80*/  IMAD.WIDE.U32 R8, R8, R185, RZ ;  /* 0x000000b908087225 */ /* 0x000fc800078e00ff */
[----:B------:R-:W-:Y:S02]  /*11b90*/  IMAD.IADD R14, R9, 0x1, R14 ;  /* 0x00000001090e7824 */ /* 0x000fe400078e020e */
[----:B------:R-:W0:Y:S01]  /*11ba0*/  @P0 LDC R9, c[0x0][0xbec] ;  /* 0x0002fb00ff090b82 */ /* 0x000e220000000800 */
[----:B------:R-:W-:-:S07]  /*11bb0*/  IADD3 R15, P2, P3, R10, R8, R4 ;  /* 0x000000080a0f7210 */ /* 0x000fce0007b5e004 */
[----:B------:R-:W1:Y:S01]  /*11bc0*/  @P0 LDC R8, c[0x0][0xbf0] ;  /* 0x0002fc00ff080b82 */ /* 0x000e620000000800 */
[----:B------:R-:W-:-:S05]  /*11bd0*/  IMAD.IADD R13, R11, 0x1, R13 ;  /* 0x000000010b0d7824 */ /* 0x000fca00078e020d */
[----:B------:R-:W-:Y:S01]  /*11be0*/  IADD3.X R13, R13, R14, R20, P2, P3 ;  /* 0x0000000e0d0d7210 */ /* 0x000fe200017e6414 */
[----:B------:R-:W-:Y:S02]  /*11bf0*/  IMAD.MOV.U32 R14, RZ, RZ, R21 ;  /* 0x000000ffff0e7224 */ /* 0x000fe400078e0015 */
[----:B0-----:R-:W-:-:S05]  /*11c00*/  @P0 IMAD.HI.U32 R9, R21, R9, RZ ;  /* 0x0000000915090227 */ /* 0x001fca00078e00ff */
[----:B-1----:R-:W-:Y:S02]  /*11c10*/  @P0 SHF.R.U32.HI R14, RZ, R8, R9 ;  /* 0x00000008ff0e0219 */ /* 0x002fe40000011609 */
[----:B------:R-:W0:Y:S01]  /*11c20*/  LDC.64 R8, c[0x0][R12+0x228] ;  /* 0x00008a000c087b82 */ /* 0x000e220000000a00 */
[----:B---3--:R-:W-:-:S05]  /*11c30*/  SEL R156, R156, RZ, P1 ;  /* 0x000000ff9c9c7207 */ /* 0x008fca0000800000 */
        /* <DEDUP_REMOVED lines=17> */
[----:B------:R-:W-:Y:S01]  /*11d50*/  IMAD.IADD R13, R191, 0x1, R199 ;  /* 0x00000001bf0d7824 */ /* 0x000fe200078e02c7 */
[----:B0-----:R-:W-:Y:S01]  /*11d60*/  LEA R11, P0, R10, R8, 0x2 ;  /* 0x000000080a0b7211 */ /* 0x001fe200078010ff */
[----:B----4-:R-:W-:-:S03]  /*11d70*/  IMAD.MOV R8, RZ, RZ, -R159 ;  /* 0x000000ffff087224 */ /* 0x010fc600078e0a9f */
        /* <DEDUP_REMOVED lines=12> */
.L_x_8023:
[----:B------:R-:W-:Y:S02]  /*11e40*/  ISETP.GT.AND P1, PT, R0, 0x1, PT ;  /* 0x000000010000780c */ /* 0x000fe40003f24270 */
[----:B------:R-:W-:-:S04]  /*11e50*/  ISETP.NE.U32.AND P0, PT, RZ, UR6, PT ;  /* 0x00000006ff007c0c */ /* 0x000fc8000bf05070 */
[----:B------:R-:W-:-:S04]  /*11e60*/  ISETP.NE.AND.EX P0, PT, RZ, UR7, PT, P0 ;  /* 0x00000007ff007c0c */ /* 0x000fc8000bf05300 */
[----:B------:R-:W-:-:S03]  /*11e70*/  SEL R0, R158, RZ, !P0 ;  /* 0x000000ff9e007207 */ /* 0x000fc60004000000 */
[----:B------:R-:W-:Y:S06]  /*11e80*/  @P1 BRA `(.L_x_8024) ;  /* 0x0000001000601947 */ /* 0x000fec0003800000 */
[----:B------:R-:W1:Y:S01]  /*11e90*/  S2R R82, SR_TID.X ;  /* 0x0000000000527919 */ /* 0x000e620000002100 */
[----:B------:R-:W2:Y:S01]  /*11ea0*/  LDC R84, c[0x0][0xbe8] ;  /* 0x0002fa00ff547b82 */ /* 0x000ea20000000800 */
[----:B------:R-:W-:Y:S01]  /*11eb0*/  ULDC.64 UR4, c[0x0][0xaa0] ;  /* 0x0002a80000047ab9 */ /* 0x000fe20000000a00 */
[----:B-1----:R-:W-:-:S05]  /*11ec0*/  VIADD R82, R82, 0xffffff80 ;  /* 0xffffff8052527836 */ /* 0x002fca0000000000 */
[----:B------:R-:W-:-:S04]  /*11ed0*/  SHF.R.S32.HI R81, RZ, 0x1f, R82 ;  /* 0x0000001fff517819 */ /* 0x000fc80000011452 */
[----:B------:R-:W-:-:S04]  /*11ee0*/  LEA.HI R81, R81, R82, RZ, 0x3 ;  /* 0x0000005251517211 */ /* 0x000fc800078f18ff */
[----:B------:R-:W-:-:S05]  /*11ef0*/  SHF.R.S32.HI R80, RZ, 0x3, R81 ;  /* 0x00000003ff507819 */ /* 0x000fca0000011451 */
[----:B0-----:R-:W-:-:S04]  /*11f00*/  IMAD R9, R80, 0x40, R193 ;  /* 0x0000004050097824 */ /* 0x001fc800078e02c1 */
[----:B------:R-:W-:-:S03]  /*11f10*/  IMAD.WIDE R152, R9, 0x2, R152 ;  /* 0x0000000209987825 */ /* 0x000fc600078e0298 */
[----:B------:R-:W-:Y:S01]  /*11f20*/  IADD3 R37, P0, R152, 0x5000, RZ ;  /* 0x0000500098257810 */ /* 0x000fe20007f1e0ff */
        /* <DEDUP_REMOVED lines=11> */
[----:B------:R-:W-:Y:S01]  /*11fe0*/  IADD3 R13, P3, R152, 0x1000, RZ ;  /* 0x00001000980d7810 */ /* 0x000fe20007f7e0ff */
[----:B------:R-:W-:Y:S01]  /*11ff0*/  ULDC.64 UR4, c[0x0][0xae8] ;  /* 0x0002ba0000047ab9 */ /* 0x000fe20000000a00 */
[----:B------:R-:W-:Y:S01]  /*12000*/  LOP3.LUT R64, R65, 0x380, RZ, 0xc0, !PT ;  /* 0x0000038041407812 */ /* 0x000fe200078ec0ff */
[----:B------:R-:W-:Y:S01]  /*12010*/  IMAD.IADD R87, R82, 0x1, -R81 ;  /* 0x0000000152577824 */ /* 0x000fe200078e0a51 */
[----:B------:R-:W-:Y:S01]  /*12020*/  SHF.R.U64 R40, R40, 0x3, RZ ;  /* 0x0000000328287819 */ /* 0x000fe200000012ff */
[----:B------:R-:W-:Y:S01]  /*12030*/  VIADD R166, R193, 0x40 ;  /* 0x00000040c1a67836 */ /* 0x000fe20000000000 */
[----:B------:R-:W-:Y:S01]  /*12040*/  SHF.R.U64 R64, R64, 0x3, RZ ;  /* 0x0000000340407819 */ /* 0x000fe200000012ff */
[----:B------:R-:W-:Y:S01]  /*12050*/  IMAD.IADD R21, R21, 0x1, R83 ;  /* 0x0000000115157824 */ /* 0x000fe200078e0253 */
[----:B------:R-:W-:Y:S01]  /*12060*/  IADD3 R45, P2, R152, 0x7000, RZ ;  /* 0x00007000982d7810 */ /* 0x000fe20007f5e0ff */
[----:B------:R-:W-:Y:S01]  /*12070*/  VIADD R164, R193, 0x80 ;  /* 0x00000080c1a47836 */ /* 0x000fe20000000000 */
[----:B------:R-:W-:Y:S01]  /*12080*/  LOP3.LUT R64, R64, R65, RZ, 0x3c, !PT ;  /* 0x0000004140407212 */ /* 0x000fe200078e3cff */
[----:B------:R-:W-:Y:S01]  /*12090*/  IMAD.X R65, RZ, RZ, R153, P0 ;  /* 0x000000ffff417224 */ /* 0x000fe200000e0699 */
[----:B--2---:R-:W-:Y:S01]  /*120a0*/  ISETP.NE.AND P0, PT, R84, 0x1, PT ;  /* 0x000000015400780c */ /* 0x004fe20003f05270 */
[----:B------:R-:W-:Y:S01]  /*120b0*/  IMAD R4, R87, 0x20, R80 ;  /* 0x0000002057047824 */ /* 0x000fe200078e0250 */
[----:B------:R-:W-:Y:S01]  /*120c0*/  LOP3.LUT R12, R13, 0x380, RZ, 0xc0, !PT ;  /* 0x000003800d0c7812 */ /* 0x000fe200078ec0ff */
[----:B------:R-:W-:Y:S01]  /*120d0*/  IMAD.WIDE.U32 R20, R185, UR4, R20 ;  /* 0x00000004b9147c25 */ /* 0x000fe2000f8e0014 */
[----:B------:R-:W-:Y:S01]  /*120e0*/  SHF.R.S32.HI R81, RZ, 0x1f, R0 ;  /* 0x0000001fff517819 */ /* 0x000fe20000011400 */
[----:B------:R-:W5:Y:S01]  /*120f0*/  LD.E.128 R36, desc[UR42][R36.64] ;  /* 0x0000002a24247980 */ /* 0x000f62000c101d00 */
[----:B------:R-:W-:-:S02]  /*12100*/  LOP3.LUT R40, R40, R41, RZ, 0x3c, !PT ;  /* 0x0000002928287212 */ /* 0x000fc400078e3cff */
[----:B------:R-:W-:Y:S01]  /*12110*/  LOP3.LUT R44, R45, 0x380, RZ, 0xc0, !PT ;  /* 0x000003802d2c7812 */ /* 0x000fe200078ec0ff */
[C---:B------:R-:W-:Y:S01]  /*12120*/  VIADD R162, R193.reuse, 0xc0 ;  /* 0x000000c0c1a27836 */ /* 0x040fe20000000000 */
[----:B------:R-:W-:Y:S01]  /*12130*/  SHF.R.U64 R12, R12, 0x3, RZ ;  /* 0x000000030c0c7819 */ /* 0x000fe200000012ff */
[----:B------:R-:W-:Y:S01]  /*12140*/  VIADD R160, R193, 0x100 ;  /* 0x00000100c1a07836 */ /* 0x000fe20000000000 */
[----:B------:R-:W-:Y:S01]  /*12150*/  SHF.R.U64 R44, R44, 0x3, RZ ;  /* 0x000000032c2c7819 */ /* 0x000fe200000012ff */
[----:B------:R-:W0:Y:S01]  /*12160*/  @P0 LDC R83, c[0x0][0xbec] ;  /* 0x0002fb00ff530b82 */ /* 0x000e220000000800 */
[----:B------:R-:W-:Y:S01]  /*12170*/  IMAD.IADD R82, R199, 0x1, R4 ;  /* 0x00000001c7527824 */ /* 0x000fe200078e0204 */
[----:B------:R-:W-:Y:S01]  /*12180*/  LOP3.LUT R12, R12, R13, RZ, 0x3c, !PT ;  /* 0x0000000d0c0c7212 */ /* 0x000fe200078e3cff */
[----:B------:R-:W-:Y:S01]  /*12190*/  VIADD R158, R193, 0x140 ;  /* 0x00000140c19e7836 */ /* 0x000fe20000000000 */
[C---:B------:R-:W-:Y:S01]  /*121a0*/  IADD3 R25, P4, R152.reuse, 0x2000, RZ ;  /* 0x0000200098197810 */ /* 0x040fe20007f9e0ff */
[----:B------:R-:W5:Y:S01]  /*121b0*/  LD.E.128 R64, desc[UR42][R64.64] ;  /* 0x0000002a40407980 */ /* 0x000f62000c101d00 */
[----:B------:R-:W-:-:S02]  /*121c0*/  IADD3 R29, P5, R152, 0x3000, RZ ;  /* 0x00003000981d7810 */ /* 0x000fc40007fbe0ff */
[----:B------:R-:W1:Y:S01]  /*121d0*/  @P0 LDC R85, c[0x0][0xbf0] ;  /* 0x0002fc00ff550b82 */ /* 0x000e620000000800 */
[----:B------:R-:W-:Y:S01]  /*121e0*/  IMAD R21, R185, UR5, R21 ;  /* 0x00000005b9157c24 */ /* 0x000fe2000f8e0215 */
[----:B------:R-:W-:Y:S01]  /*121f0*/  ULDC.64 UR4, c[0x0][0xaf0] ;  /* 0x0002bc0000047ab9 */ /* 0x000fe20000000a00 */
[--C-:B------:R-:W-:Y:S01]  /*12200*/  IMAD.X R41, RZ, RZ, R153.reuse, P1 ;  /* 0x000000ffff297224 */ /* 0x100fe200008e0699 */
[C---:B------:R-:W-:Y:S02]  /*12210*/  IADD3 R69, P1, R152.reuse, 0xd000, RZ ;  /* 0x0000d00098457810 */ /* 0x040fe40007f3e0ff */
[C---:B------:R-:W-:Y:S02]  /*12220*/  IADD3 R33, P6, R152.reuse, 0x4000, RZ ;  /* 0x0000400098217810 */ /* 0x040fe40007fde0ff */
[----:B------:R-:W2:Y:S01]  /*12230*/  LDC R4, c[0x0][0xac8] ;  /* 0x0002b200ff047b82 */ /* 0x000ea20000000800 */
[----:B------:R-:W-:Y:S01]  /*12240*/  IMAD R81, R81, UR4, RZ ;  /* 0x0000000451517c24 */ /* 0x000fe2000f8e02ff */
[----:B------:R-:W-:Y:S01]  /*12250*/  LOP3.LUT R68, R69, 0x380, RZ, 0xc0, !PT ;  /* 0x0000038045447812 */ /* 0x000fe200078ec0ff */
[----:B------:R-:W-:Y:S01]  /*12260*/  IMAD.X R13, RZ, RZ, R153, P3 ;  /* 0x000000ffff0d7224 */ /* 0x000fe200018e0699 */
[----:B------:R-:W-:Y:S01]  /*12270*/  IADD3 R49, P3, R152, 0x8000, RZ ;  /* 0x0000800098317810 */ /* 0x000fe20007f7e0ff */
[----:B------:R-:W-:Y:S01]  /*12280*/  IMAD R81, R0, UR5, R81 ;  /* 0x0000000500517c24 */ /* 0x000fe2000f8e0251 */
[----:B------:R-:W-:Y:S01]  /*12290*/  LOP3.LUT R44, R44, R45, RZ, 0x3c, !PT ;  /* 0x0000002d2c2c7212 */ /* 0x000fe200078e3cff */
[----:B------:R-:W-:Y:S01]  /*122a0*/  IMAD.WIDE.U32 R20, R0, UR4, R20 ;  /* 0x0000000400147c25 */ /* 0x000fe2000f8e0014 */
[----:B------:R-:W-:Y:S01]  /*122b0*/  LOP3.LUT R24, R25, 0x380, RZ, 0xc0, !PT ;  /* 0x0000038019187812 */ /* 0x000fe200078ec0ff */
[----:B------:R-:W-:Y:S01]  /*122c0*/  ULDC.64 UR4, c[0x0][0xae0] ;  /* 0x0002b80000047ab9 */ /* 0x000fe20000000a00 */
[----:B------:R-:W-:Y:S01]  /*122d0*/  LOP3.LUT R28, R29, 0x380, RZ, 0xc0, !PT ;  /* 0x000003801d1c7812 */ /* 0x000fe200078ec0ff */
[----:B0-----:R-:W-:Y:S01]  /*122e0*/  @P0 IMAD.HI.U32 R0, R82, R83, RZ ;  /* 0x0000005352000227 */ /* 0x001fe200078e00ff */
[----:B------:R-:W-:Y:S01]  /*122f0*/  LOP3.LUT R32, R33, 0x380, RZ, 0xc0, !PT ;  /* 0x0000038021207812 */ /* 0x000fe200078ec0ff */
[----:B------:R-:W5:Y:S01]  /*12300*/  LD.E.128 R12, desc[UR42][R12.64] ;  /* 0x0000002a0c0c7980 */ /* 0x000f62000c101d00 */
[----:B------:R-:W-:Y:S01]  /*12310*/  SHF.R.U64 R68, R68, 0x3, RZ ;  /* 0x0000000344447819 */ /* 0x000fe200000012ff */
[----:B------:R-:W-:Y:S01]  /*12320*/  IMAD.X R45, RZ, RZ, R153, P2 ;  /* 0x000000ffff2d7224 */ /* 0x000fe200010e0699 */
[----:B------:R-:W-:Y:S01]  /*12330*/  IADD3 R73, P2, R152, 0xe000, RZ ;  /* 0x0000e00098497810 */ /* 0x000fe20007f5e0ff */
[----:B------:R-:W-:Y:S01]  /*12340*/  IMAD.MOV.U32 R83, RZ, RZ, R82 ;  /* 0x000000ffff537224 */ /* 0x000fe200078e0052 */
[----:B------:R-:W-:Y:S01]  /*12350*/  LOP3.LUT R48, R49, 0x380, RZ, 0xc0, !PT ;  /* 0x0000038031307812 */ /* 0x000fe200078ec0ff */
[----:B------:R-:W-:Y:S01]  /*12360*/  IMAD.IADD R199, R80, 0x1, R199 ;  /* 0x0000000150c77824 */ /* 0x000fe200078e02c7 */
[----:B-1----:R-:W-:Y:S01]  /*12370*/  @P0 SHF.R.U32.HI R83, RZ, R85, R0 ;  /* 0x00000055ff530219 */ /* 0x002fe20000011600 */
[----:B------:R-:W-:Y:S01]  /*12380*/  IMAD.IADD R21, R21, 0x1, R81 ;  /* 0x0000000115157824 */ /* 0x000fe200078e0251 */
[----:B------:R-:W-:Y:S01]  /*12390*/  SHF.R.U64 R24, R24, 0x3, RZ ;  /* 0x0000000318187819 */ /* 0x000fe200000012ff */
[----:B------:R-:W5:Y:S01]  /*123a0*/  LD.E.128 R40, desc[UR42][R40.64] ;  /* 0x0000002a28287980 */ /* 0x000f62000c101d00 */
[----:B------:R-:W-:-:S02]  /*123b0*/  SHF.R.U64 R28, R28, 0x3, RZ ;  /* 0x000000031c1c7819 */ /* 0x000fc400000012ff */
[----:B------:R-:W-:Y:S01]  /*123c0*/  SHF.R.U64 R32, R32, 0x3, RZ ;  /* 0x0000000320207819 */ /* 0x000fe200000012ff */
[----:B------:R-:W5:Y:S01]  /*123d0*/  LD.E.128 R44, desc[UR42][R44.64] ;  /* 0x0000002a2c2c7980 */ /* 0x000f62000c101d00 */
        /* <DEDUP_REMOVED lines=92> */
[----:B------:R-:W-:Y:S02]  /*129a0*/  IMAD R3, R3, R84, RZ ;  /* 0x0000005403037224 */ /* 0x000fe400078e02ff */
        /* <DEDUP_REMOVED lines=17> */
[C---:B------:R-:W-:Y:S01]  /*12ac0*/  VIADD R163, R193.reuse, 0xc0 ;  /* 0x000000c0c1a37836 */ /* 0x040fe20000000000 */
        /* <DEDUP_REMOVED lines=27> */
[----:B------:R-:W-:-:S02]  /*12c80*/  ISETP.GE.AND P1, PT, R158, R4, PT ;  /* 0x000000049e00720c */ /* 0x000fc40003f26270 */
[----:B0-----:R-:W-:-:S11]  /*12c90*/  @!P5 LEA R8, P4, R164, R20, 0x1 ;  /* 0x00000014a408d211 */ /* 0x001fd600078808ff */
[-C--:B------:R-:W-:Y:S02]  /*12ca0*/  @!P1 LEA R24, P6, R158, R20.reuse, 0x1 ;  /* 0x000000149e189211 */ /* 0x080fe400078c08ff */
[-C--:B------:R-:W-:Y:S02]  /*12cb0*/  @!P5 LEA.HI.X R9, R164, R21.reuse, R165, 0x1, P4 ;  /* 0x00000015a409d211 */ /* 0x080fe400020f0ca5 */
[----:B------:R-:W-:Y:S02]  /*12cc0*/  LOP3.LUT P4, RZ, R0, 0x80, RZ, 0xc0, !PT ;  /* 0x0000008000ff7812 */ /* 0x000fe4000788c0ff */
[----:B------:R-:W-:Y:S01]  /*12cd0*/  @!P1 LEA.HI.X R25, R158, R21, R159, 0x1, P6 ;  /* 0x000000159e199211 */ /* 0x000fe200030f0c9f */
[----:B------:R0:W-:Y:S04]  /*12ce0*/  @!P5 ST.E.128 desc[UR42][R8.64], R32 ;  /* 0x000000200800d985 */ /* 0x0001e8000c101d2a */
[----:B------:R1:W-:Y:S01]  /*12cf0*/  @!P3 ST.E.128 desc[UR42][R10.64], R40 ;  /* 0x000000280a00b985 */ /* 0x0003e2000c101d2a */
[----:B0-----:R-:W-:-:S02]  /*12d00*/  @!P2 LEA R8, P5, R160, R20, 0x1 ;  /* 0x00000014a008a211 */ /* 0x001fc400078a08ff */
[-C--:B-1----:R-:W-:Y:S02]  /*12d10*/  @P0 LEA R10, P3, R156, R20.reuse, 0x1 ;  /* 0x000000149c0a0211 */ /* 0x082fe400078608ff */
[-C--:B------:R-:W-:Y:S02]  /*12d20*/  @!P2 LEA.HI.X R9, R160, R21.reuse, R161, 0x1, P5 ;  /* 0x00000015a009a211 */ /* 0x080fe400028f0ca1 */
[----:B------:R-:W-:Y:S02]  /*12d30*/  @P4 LEA R20, P5, R154, R20, 0x1 ;  /* 0x000000149a144211 */ /* 0x000fe400078a08ff */
[-C--:B------:R-:W-:Y:S01]  /*12d40*/  @P0 LEA.HI.X R11, R156, R21.reuse, R157, 0x1, P3 ;  /* 0x000000159c0b0211 */ /* 0x080fe200018f0c9d */
[----:B------:R0:W-:Y:S01]  /*12d50*/  @!P2 ST.E.128 desc[UR42][R8.64], R48 ;  /* 0x000000300800a985 */ /* 0x0001e2000c101d2a */
[----:B------:R-:W-:-:S03]  /*12d60*/  @P4 LEA.HI.X R21, R154, R21, R155, 0x1, P5 ;  /* 0x000000159a154211 */ /* 0x000fc600028f0c9b */
[----:B------:R0:W-:Y:S04]  /*12d70*/  @!P1 ST.E.128 desc[UR42][R24.64], R56 ;  /* 0x0000003818009985 */ /* 0x0001e8000c101d2a */
[----:B------:R0:W-:Y:S04]  /*12d80*/  @P0 ST.E.128 desc[UR42][R10.64], R64 ;  /* 0x000000400a000985 */ /* 0x0001e8000c101d2a */
[----:B------:R0:W-:Y:S02]  /*12d90*/  @P4 ST.E.128 desc[UR42][R20.64], R72 ;  /* 0x0000004814004985 */ /* 0x0001e4000c101d2a */
.L_x_8026:
[----:B------:R-:W-:Y:S05]  /*12da0*/  BSYNC B1 ;  /* 0x0000000000017941 */ /* 0x000fea0003800000 */
.L_x_8025:
        /* <DEDUP_REMOVED lines=17> */
[-C--:B0-----:R-:W-:Y:S02]  /*12ec0*/  @!P3 LEA R10, P6, R164, R8.reuse, 0x1 ;  /* 0x00000008a40ab211 */ /* 0x081fe400078c08ff */
[----:B------:R-:W-:Y:S02]  /*12ed0*/  @!P2 LEA R12, P5, R162, R8, 0x1 ;  /* 0x00000008a20ca211 */ /* 0x000fe400078a08ff */
[-C--:B------:R-:W-:Y:S02]  /*12ee0*/  @!P3 LEA.HI.X R11, R164, R9.reuse, R165, 0x1, P6 ;  /* 0x00000009a40bb211 */ /* 0x080fe400030f0ca5 */
[----:B------:R-:W-:-:S03]  /*12ef0*/  @!P2 LEA.HI.X R13, R162, R9, R163, 0x1, P5 ;  /* 0x00000009a20da211 */ /* 0x000fc600028f0ca3 */
[-C--:B-1----:R-:W-:Y:S01]  /*12f00*/  @P4 LEA R20, P5, R156, R8.reuse, 0x1 ;  /* 0x000000089c144211 */ /* 0x082fe200078a08ff */
[----:B------:R0:W-:Y:S01]  /*12f10*/  @!P3 ST.E.128 desc[UR42][R10.64], R36 ;  /* 0x000000240a00b985 */ /* 0x0001e2000c101d2a */
[-C--:B------:R-:W-:Y:S02]  /*12f20*/  @!P0 LEA R14, P3, R158, R8.reuse, 0x1 ;  /* 0x000000089e0e8211 */ /* 0x080fe400078608ff */
        /* <DEDUP_REMOVED lines=14> */
.L_x_8024:
[----:B0-----:R-:W2:Y:S01]  /*13010*/  LDL.LU R11, [R1+0x48] ;  /* 0x00004800010b7983 */ /* 0x001ea20000300800 */
[----:B------:R-:W-:Y:S01]  /*13020*/  ULDC.64 UR4, c[0x0][0xb08] ;  /* 0x0002c20000047ab9 */ /* 0x000fe20000000a00 */
[----:B------:R-:W0:Y:S01]  /*13030*/  LDC R12, c[0x0][0xbe8] ;  /* 0x0002fa00ff0c7b82 */ /* 0x000e220000000800 */
[----:B------:R-:W-:Y:S01]  /*13040*/  IMAD R10, R20, UR4, RZ ;  /* 0x00000004140a7c24 */ /* 0x000fe2000f8e02ff */
[----:B------:R-:W-:Y:S01]  /*13050*/  BSSY B1, `(.L_x_8028) ;  /* 0x0000110000017945 */ /* 0x000fe20003800000 */
[----:B------:R-:W-:-:S04]  /*13060*/  IMAD.WIDE.U32 R8, R4, UR4, RZ ;  /* 0x0000000404087c25 */ /* 0x000fc8000f8e00ff */
[----:B------:R-:W-:Y:S01]  /*13070*/  IMAD R10, R4, UR5, R10 ;  /* 0x00000005040a7c24 */ /* 0x000fe2000f8e020a */
[----:B------:R-:W-:Y:S01]  /*13080*/  ULDC.64 UR4, c[0x0][0xb38] ;  /* 0x0002ce0000047ab9 */ /* 0x000fe20000000a00 */
[----:B------:R-:W-:Y:S01]  /*13090*/  SHF.R.S32.HI R4, RZ, 0x1f, R0 ;  /* 0x0000001fff047819 */ /* 0x000fe20000011400 */
[----:B------:R-:W-:Y:S02]  /*130a0*/  VIADD R153, R197, 0xf8 ;  /* 0x000000f8c5997836 */ /* 0x000fe40000000000 */
[----:B------:R-:W-:Y:S02]  /*130b0*/  IMAD.IADD R9, R9, 0x1, R10 ;  /* 0x0000000109097824 */ /* 0x000fe400078e020a */
[----:B------:R-:W-:Y:S01]  /*130c0*/  IMAD.IADD R10, R208, 0x1, R199 ;  /* 0x00000001d00a7824 */ /* 0x000fe200078e02c7 */
[----:B------:R-:W-:Y:S01]  /*130d0*/  SHF.R.S32.HI R153, RZ, 0x1f, R153 ;  /* 0x0000001fff997819 */ /* 0x000fe20000011499 */
[----:B------:R-:W-:-:S04]  /*130e0*/  IMAD.WIDE.U32 R8, R185, UR4, R8 ;  /* 0x00000004b9087c25 */ /* 0x000fc8000f8e0008 */
[----:B------:R-:W-:Y:S01]  /*130f0*/  IMAD R9, R185, UR5, R9 ;  /* 0x00000005b9097c24 */ /* 0x000fe2000f8e0209 */
[----:B------:R-:W-:Y:S01]  /*13100*/  ULDC.64 UR4, c[0x0][0xb40] ;  /* 0x0002d00000047ab9 */ /* 0x000fe20000000a00 */
[----:B------:R-:W-:Y:S02]  /*13110*/  IMAD.IADD R199, R191, 0x1, R199 ;  /* 0x00000001bfc77824 */ /* 0x000fe400078e02c7 */
[----:B------:R-:W-:Y:S01]  /*13120*/  IMAD R4, R4, UR4, RZ ;  /* 0x0000000404047c24 */ /* 0x000fe2000f8e02ff */
[----:B0-----:R-:W-:Y:S01]  /*13130*/  ISETP.NE.AND P0, PT, R12, 0x1, PT ;  /* 0x000000010c00780c */ /* 0x001fe20003f05270 */
[----:B------:R-:W-:-:S04]  /*13140*/  IMAD.WIDE.U32 R8, R0, UR4, R8 ;  /* 0x0000000400087c25 */ /* 0x000fc8000f8e0008 */
[----:B------:R-:W-:Y:S01]  /*13150*/  IMAD R4, R0, UR5, R4 ;  /* 0x0000000500047c24 */ /* 0x000fe2000f8e0204 */
[----:B------:R-:W-:Y:S01]  /*13160*/  ULDC.64 UR4, c[0x0][0xb48] ;  /* 0x0002d20000047ab9 */ /* 0x000fe20000000a00 */
[----:B------:R-:W-:Y:S02]  /*13170*/  IMAD R3, R3, R12, RZ ;  /* 0x0000000c03037224 */ /* 0x000fe400078e02ff */
[----:B------:R-:W-:Y:S02]  /*13180*/  IMAD.IADD R9, R9, 0x1, R4 ;  /* 0x0000000109097824 */ /* 0x000fe400078e0204 */
[----:B------:R-:W-:Y:S02]  /*13190*/  IMAD.MOV.U32 R4, RZ, RZ, R10 ;  /* 0x000000ffff047224 */ /* 0x000fe400078e000a */
[----:B------:R-:W0:Y:S01]  /*131a0*/  @P0 LDC R0, c[0x0][0xbf0] ;  /* 0x0002fc00ff000b82 */ /* 0x000e220000000800 */
[C---:B------:R-:W-:Y:S02]  /*131b0*/  VIADD R155, R197.reuse, 0xf0 ;  /* 0x000000f0c59b7836 */ /* 0x040fe40000000000 */
        /* <DEDUP_REMOVED lines=100> */
[C---:B------:R-:W-:Y:S01]  /*13800*/  VIADD R10, R197.reuse, 0x30 ;  /* 0x00000030c50a7836 */ /* 0x040fe20000000000 */
[----:B------:R-:W-:Y:S01]  /*13810*/  SHF.R.S32.HI R11, RZ, 0x1f, R11 ;  /* 0x0000001fff0b7819 */ /* 0x000fe2000001140b */
[----:B------:R-:W-:-:S06]  /*13820*/  VIADD R12, R197, 0x38 ;  /* 0x00000038c50c7836 */ /* 0x000fcc0000000000 */
        /* <DEDUP_REMOVED lines=59> */
[----:B------:R-:W-:Y:S02]  /*13be0*/  @!P1 LEA.HI.X R9, R10, R14, R11, 0x2, P2 ;  /* 0x0000000e0a099211 */ /* 0x000fe400010f140b */
[----:B------:R-:W-:-:S03]  /*13bf0*/  @!P4 LEA R10, P6, R205, R15, 0x2 ;  /* 0x0000000fcd0ac211 */ /* 0x000fc600078c10ff */
[----:B------:R0:W-:Y:S01]  /*13c00*/  @!P1 ST.E.64 desc[UR42][R8.64], R60 ;  /* 0x0000003c08009985 */ /* 0x0001e2000c101b2a */
[----:B------:R-:W-:Y:S02]  /*13c10*/  ISETP.GE.AND P1, PT, R219, UR4, PT ;  /* 0x00000004db007c0c */ /* 0x000fe4000bf26270 */
[----:B------:R-:W-:Y:S02]  /*13c20*/  @!P4 LEA.HI.X R11, R205, R14, R209, 0x2, P6 ;  /* 0x0000000ecd0bc211 */ /* 0x000fe400030f14d1 */
        /* <DEDUP_REMOVED lines=82> */
.L_x_8029:
[----:B------:R-:W-:Y:S05]  /*14150*/  BSYNC B1 ;  /* 0x0000000000017941 */ /* 0x000fea0003800000 */
.L_x_8028:
[----:B0--3--:R-:W-:Y:S01]  /*14160*/  VIADD R8, R199, 0x8 ;  /* 0x00000008c7087836 */ /* 0x009fe20000000000 */
[----:B------:R-:W0:Y:S04]  /*14170*/  SHFL.IDX PT, R4, R4, 0x1, 0x1c1f ;  /* 0x003c1f0004047f89 */ /* 0x000e2800000e0000 */
        /* <DEDUP_REMOVED lines=8> */
[C---:B--2---:R-:W-:Y:S01]  /*14200*/  VIADD R14, R197.reuse, 0x18 ;  /* 0x00000018c50e7836 */ /* 0x044fe20000000000 */
[----:B------:R-:W-:Y:S01]  /*14210*/  ISETP.GE.AND P2, PT, R12, UR4, PT ;  /* 0x000000040c007c0c */ /* 0x000fe2000bf46270 */
[C---:B------:R-:W-:Y:S01]  /*14220*/  VIADD R24, R197.reuse, 0x20 ;  /* 0x00000020c5187836 */ /* 0x040fe20000000000 */
[----:B------:R-:W-:Y:S01]  /*14230*/  ISETP.GE.AND P1, PT, R20, UR4, PT ;  /* 0x0000000414007c0c */ /* 0x000fe2000bf26270 */
[C---:B------:R-:W-:Y:S01]  /*14240*/  VIADD R13, R197.reuse, 0x8 ;  /* 0x00000008c50d7836 */ /* 0x040fe20000000000 */
[----:B------:R-:W-:Y:S01]  /*14250*/  ISETP.GE.AND P0, PT, R14, UR4, PT ;  /* 0x000000040e007c0c */ /* 0x000fe2000bf06270 */
[----:B------:R-:W-:-:S02]  /*14260*/  VIADD R28, R197, 0x10 ;  /* 0x00000010c51c7836 */ /* 0x000fc40000000000 */
[C---:B------:R-:W-:Y:S01]  /*14270*/  VIADD R21, R197.reuse, 0x30 ;  /* 0x00000030c5157836 */ /* 0x040fe20000000000 */
[----:B------:R-:W-:Y:S01]  /*14280*/  SHF.R.S32.HI R13, RZ, 0x1f, R13 ;  /* 0x0000001fff0d7819 */ /* 0x000fe2000001140d */
[C---:B-1----:R-:W-:Y:S01]  /*14290*/  VIADD R15, R197.reuse, 0x18 ;  /* 0x00000018c50f7836 */ /* 0x042fe20000000000 */
[C---:B---3--:R-:W-:Y:S01]  /*142a0*/  @!P4 LEA R8, P3, R197.reuse, R0, 0x2 ;  /* 0x00000000c508c211 */ /* 0x048fe200078610ff */
[C---:B------:R-:W-:Y:S01]  /*142b0*/  VIADD R25, R197.reuse, 0x28 ;  /* 0x00000028c5197836 */ /* 0x040fe20000000000 */
[----:B------:R-:W-:Y:S02]  /*142c0*/  SHF.R.S32.HI R28, RZ, 0x1f, R28 ;  /* 0x0000001fff1c7819 */ /* 0x000fe4000001141c */
[----:B0-----:R-:W-:Y:S02]  /*142d0*/  @!P4 LEA.HI.X R9, R197, R4, R10, 0x2, P3 ;  /* 0x00000004c509c211 */ /* 0x001fe400018f140a */
[----:B------:R-:W-:Y:S02]  /*142e0*/  ISETP.GE.AND P3, PT, R24, UR4, PT ;  /* 0x0000000418007c0c */ /* 0x000fe4000bf66270 */
[----:B------:R-:W-:Y:S01]  /*142f0*/  @!P1 LEA R10, P5, R20, R0, 0x2 ;  /* 0x00000000140a9211 */ /* 0x000fe200078a10ff */
[----:B------:R0:W-:Y:S01]  /*14300*/  @!P4 ST.E.64 desc[UR42][R8.64], R26 ;  /* 0x0000001a0800c985 */ /* 0x0001e2000c101b2a */
[----:B------:R-:W-:-:S02]  /*14310*/  SHF.R.S32.HI R15, RZ, 0x1f, R15 ;  /* 0x0000001fff0f7819 */ /* 0x000fc4000001140f */
[----:B------:R-:W-:Y:S01]  /*14320*/  @!P1 LEA.HI.X R11, R20, R4, R28, 0x2, P5 ;  /* 0x00000004140b9211 */ /* 0x000fe200028f141c */
[----:B------:R-:W-:Y:S01]  /*14330*/  VIADD R28, R197, 0x20 ;  /* 0x00000020c51c7836 */ /* 0x000fe20000000000 */
[----:B------:R-:W-:Y:S01]  /*14340*/  ISETP.GE.AND P5, PT, R21, UR4, PT ;  /* 0x0000000415007c0c */ /* 0x000fe2000bfa6270 */
[----:B------:R-:W-:Y:S01]  /*14350*/  VIADD R20, R197, 0x40 ;  /* 0x00000040c5147836 */ /* 0x000fe20000000000 */
        /* <DEDUP_REMOVED lines=17> */
[C---:B--2---:R-:W-:Y:S01]  /*14470*/  @!P5 LEA R12, P6, R21.reuse, R0, 0x2 ;  /* 0x00000000150cd211 */ /* 0x044fe200078c10ff */
[----:B------:R0:W-:Y:S01]  /*14480*/  @!P3 ST.E.64 desc[UR42][R8.64], R42 ;  /* 0x0000002a0800b985 */ /* 0x0001e2000c101b2a */
[----:B------:R-:W-:Y:S02]  /*14490*/  SHF.R.S32.HI R24, RZ, 0x1f, R24 ;  /* 0x0000001fff187819 */ /* 0x000fe40000011418 */
[----:B------:R-:W-:Y:S02]  /*144a0*/  SHF.R.S32.HI R28, RZ, 0x1f, R28 ;  /* 0x0000001fff1c7819 */ /* 0x000fe4000001141c */
[----:B------:R-:W-:Y:S01]  /*144b0*/  @!P5 LEA.HI.X R13, R21, R4, R24, 0x2, P6 ;  /* 0x00000004150dd211 */ /* 0x000fe200030f1418 */
[----:B------:R-:W-:Y:S01]  /*144c0*/  VIADD R21, R197, 0x38 ;  /* 0x00000038c5157836 */ /* 0x000fe20000000000 */
[----:B------:R-:W-:-:S02]  /*144d0*/  ISETP.GE.AND P1, PT, R20, UR4, PT ;  /* 0x0000000414007c0c */ /* 0x000fc4000bf26270 */
[----:B------:R-:W-:Y:S02]  /*144e0*/  @!P4 LEA.HI.X R11, R25, R4, R28, 0x2, P2 ;  /* 0x00000004190bc211 */ /* 0x000fe400010f141c */
[----:B------:R-:W-:Y:S02]  /*144f0*/  ISETP.GE.AND P2, PT, R14, UR4, PT ;  /* 0x000000040e007c0c */ /* 0x000fe4000bf46270 */
[----:B------:R-:W-:Y:S01]  /*14500*/  SHF.R.S32.HI R21, RZ, 0x1f, R21 ;  /* 0x0000001fff157819 */ /* 0x000fe20000011415 */
[----:B------:R1:W-:Y:S01]  /*14510*/  @!P4 ST.E.64 desc[UR42][R10.64], R46 ;  /* 0x0000002e0a00c985 */ /* 0x0003e2000c101b2a */
[C---:B0-----:R-:W-:Y:S02]  /*14520*/  @!P0 LEA R8, P6, R15.reuse, R0, 0x2 ;  /* 0x000000000f088211 */ /* 0x041fe400078c10ff */
[----:B------:R-:W-:Y:S01]  /*14530*/  ISETP.GE.AND P3, PT, R222, UR4, PT ;  /* 0x00000004de007c0c */ /* 0x000fe2000bf66270 */
[----:B------:R0:W-:Y:S01]  /*14540*/  @!P5 ST.E.64 desc[UR42][R12.64], R50 ;  /* 0x000000320c00d985 */ /* 0x0001e2000c101b2a */
[----:B------:R-:W-:Y:S01]  /*14550*/  @!P0 LEA.HI.X R9, R15, R4, R21, 0x2, P6 ;  /* 0x000000040f098211 */ /* 0x000fe200030f1415 */
[----:B------:R-:W-:Y:S01]  /*14560*/  VIADD R21, R197, 0x40 ;  /* 0x00000040c5157836 */ /* 0x000fe20000000000 */
[----:B------:R-:W-:Y:S01]  /*14570*/  ISETP.GE.AND P4, PT, R219, UR4, PT ;  /* 0x00000004db007c0c */ /* 0x000fe2000bf86270 */
[----:B------:R-:W-:-:S02]  /*14580*/  VIADD R15, R197, 0x48 ;  /* 0x00000048c50f7836 */ /* 0x000fc40000000000 */
[----:B------:R2:W-:Y:S01]  /*14590*/  @!P0 ST.E.64 desc[UR42][R8.64], R54 ;  /* 0x0000003608008985 */ /* 0x0005e2000c101b2a */
[----:B------:R-:W-:Y:S02]  /*145a0*/  SHF.R.S32.HI R21, RZ, 0x1f, R21 ;  /* 0x0000001fff157819 */ /* 0x000fe40000011415 */
[----:B------:R-:W-:Y:S02]  /*145b0*/  SHF.R.S32.HI R15, RZ, 0x1f, R15 ;  /* 0x0000001fff0f7819 */ /* 0x000fe4000001140f */
[-C--:B-1----:R-:W-:Y:S02]  /*145c0*/  @!P1 LEA R10, P5, R20, R0.reuse, 0x2 ;  /* 0x00000000140a9211 */ /* 0x082fe400078a10ff */
[----:B------:R-:W-:Y:S02]  /*145d0*/  ISETP.GE.AND P0, PT, R205, UR4, PT ;  /* 0x00000004cd007c0c */ /* 0x000fe4000bf06270 */
[----:B0-----:R-:W-:Y:S02]  /*145e0*/  @!P2 LEA R12, P6, R14, R0, 0x2 ;  /* 0x000000000e0ca211 */ /* 0x001fe400078c10ff */
[----:B------:R-:W-:-:S02]  /*145f0*/  @!P1 LEA.HI.X R11, R20, R4, R21, 0x2, P5 ;  /* 0x00000004140b9211 */ /* 0x000fc400028f1415 */
[----:B------:R-:W-:Y:S02]  /*14600*/  ISETP.GE.AND P5, PT, R213, UR4, PT ;  /* 0x00000004d5007c0c */ /* 0x000fe4000bfa6270 */
[----:B------:R-:W-:Y:S01]  /*14610*/  @!P2 LEA.HI.X R13, R14, R4, R15, 0x2, P6 ;  /* 0x000000040e0da211 */ /* 0x000fe200030f140f */
[----:B------:R0:W-:Y:S01]  /*14620*/  @!P1 ST.E.64 desc[UR42][R10.64], R58 ;  /* 0x0000003a0a009985 */ /* 0x0001e2000c101b2a */
[----:B--2---:R-:W-:Y:S02]  /*14630*/  @!P3 LEA R8, P6, R222, R0, 0x2 ;  /* 0x00000000de08b211 */ /* 0x004fe400078c10ff */
[----:B------:R-:W-:Y:S01]  /*14640*/  ISETP.GE.AND P1, PT, R198, UR4, PT ;  /* 0x00000004c6007c0c */ /* 0x000fe2000bf26270 */
[----:B------:R1:W-:Y:S01]  /*14650*/  @!P2 ST.E.64 desc[UR42][R12.64], R62 ;  /* 0x0000003e0c00a985 */ /* 0x0003e2000c101b2a */
[----:B------:R-:W-:-:S05]  /*14660*/  @!P3 LEA.HI.X R9, R222, R4, R223, 0x2, P6 ;  /* 0x00000004de09b211 */ /* 0x000fca00030f14df */
[----:B------:R2:W-:Y:S01]  /*14670*/  @!P3 ST.E.64 desc[UR42][R8.64], R66 ;  /* 0x000000420800b985 */ /* 0x0005e2000c101b2a */
[----:B0-----:R-:W-:-:S04]  /*14680*/  @!P4 LEA R10, P2, R219, R0, 0x2 ;  /* 0x00000000db0ac211 */ /* 0x001fc800078410ff */
[----:B------:R-:W-:Y:S02]  /*14690*/  @!P4 LEA.HI.X R11, R219, R4, R220, 0x2, P2 ;  /* 0x00000004db0bc211 */ /* 0x000fe400010f14dc */
[----:B------:R-:W-:Y:S02]  /*146a0*/  ISETP.GE.AND P2, PT, R185, UR4, PT ;  /* 0x00000004b9007c0c */ /* 0x000fe4000bf46270 */
[-C--:B-1----:R-:W-:Y:S01]  /*146b0*/  @!P5 LEA R12, P6, R213, R0.reuse, 0x2 ;  /* 0x00000000d50cd211 */ /* 0x082fe200078c10ff */
[----:B------:R0:W-:Y:S01]  /*146c0*/  @!P4 ST.E.64 desc[UR42][R10.64], R70 ;  /* 0x000000460a00c985 */ /* 0x0001e2000c101b2a */
[----:B--2---:R-:W-:Y:S02]  /*146d0*/  @!P0 LEA R8, P4, R205, R0, 0x2 ;  /* 0x00000000cd088211 */ /* 0x004fe400078810ff */
[-C--:B------:R-:W-:Y:S02]  /*146e0*/  @!P5 LEA.HI.X R13, R213, R4.reuse, R218, 0x2, P6 ;  /* 0x00000004d50dd211 */ /* 0x080fe400030f14da */
[----:B------:R-:W-:-:S02]  /*146f0*/  @!P0 LEA.HI.X R9, R205, R4, R209, 0x2, P4 ;  /* 0x00000004cd098211 */ /* 0x000fc400020f14d1 */
[----:B------:R-:W-:Y:S01]  /*14700*/  ISETP.GE.AND P4, PT, R180, UR4, PT ;  /* 0x00000004b4007c0c */ /* 0x000fe2000bf86270 */
[----:B------:R1:W-:Y:S01]  /*14710*/  @!P5 ST.E.64 desc[UR42][R12.64], R74 ;  /* 0x0000004a0c00d985 */ /* 0x0003e2000c101b2a */
[----:B------:R-:W-:-:S03]  /*14720*/  ISETP.GE.AND P5, PT, R182, UR4, PT ;  /* 0x00000004b6007c0c */ /* 0x000fc6000bfa6270 */
[----:B------:R2:W-:Y:S01]  /*14730*/  @!P0 ST.E.64 desc[UR42][R8.64], R78 ;  /* 0x0000004e08008985 */ /* 0x0005e2000c101b2a */
[----:B0-----:R-:W-:-:S04]  /*14740*/  @!P1 LEA R10, P3, R198, R0, 0x2 ;  /* 0x00000000c60a9211 */ /* 0x001fc800078610ff */
[----:B------:R-:W-:Y:S02]  /*14750*/  @!P1 LEA.HI.X R11, R198, R4, R200, 0x2, P3 ;  /* 0x00000004c60b9211 */ /* 0x000fe400018f14c8 */
[----:B------:R-:W-:Y:S02]  /*14760*/  ISETP.GE.AND P3, PT, R178, UR4, PT ;  /* 0x00000004b2007c0c */ /* 0x000fe4000bf66270 */
[C---:B-1----:R-:W-:Y:S01]  /*14770*/  @!P2 LEA R12, P6, R185.reuse, R0, 0x2 ;  /* 0x00000000b90ca211 */ /* 0x042fe200078c10ff */
[----:B------:R0:W-:Y:S01]  /*14780*/  @!P1 ST.E.64 desc[UR42][R10.64], R82 ;  /* 0x000000520a009985 */ /* 0x0001e2000c101b2a */
[----:B------:R-:W-:Y:S02]  /*14790*/  ISETP.GE.AND P1, PT, R174, UR4, PT ;  /* 0x00000004ae007c0c */ /* 0x000fe4000bf26270 */
[----:B------:R-:W-:Y:S02]  /*147a0*/  @!P2 LEA.HI.X R13, R185, R4, R195, 0x2, P6 ;  /* 0x00000004b90da211 */ /* 0x000fe400030f14c3 */
[----:B--2---:R-:W-:-:S03]  /*147b0*/  @!P5 LEA R8, P6, R182, R0, 0x2 ;  /* 0x00000000b608d211 */ /* 0x004fc600078c10ff */
[----:B------:R1:W-:Y:S01]  /*147c0*/  @!P2 ST.E.64 desc[UR42][R12.64], R86 ;  /* 0x000000560c00a985 */ /* 0x0003e2000c101b2a */
[----:B------:R-:W-:Y:S02]  /*147d0*/  ISETP.GE.AND P2, PT, R176, UR4, PT ;  /* 0x00000004b0007c0c */ /* 0x000fe4000bf46270 */
        /* <DEDUP_REMOVED lines=60> */
.L_x_8021:
[----:B----4-:R-:W4:Y:S01]  /*14ba0*/  LDL.LU R4, [R1+0x40] ;  /* 0x0000400001047983 */ /* 0x010f220000300800 */
[----:B------:R-:W-:Y:S01]  /*14bb0*/  ULDC.64 UR6, c[0x0][0xc08] ;  /* 0x0003020000067ab9 */ /* 0x000fe20000000a00 */
[----:B------:R-:W-:Y:S02]  /*14bc0*/  ULDC.64 UR4, c[0x0][0xc00] ;  /* 0x0003000000047ab9 */ /* 0x000fe40000000a00 */
[----:B------:R-:W3:Y:S04]  /*14bd0*/  LDL.LU R0, [R1+0x44] ;  /* 0x0000440001007983 */ /* 0x000ee80000300800 */
[----:B------:R-:W2:Y:S01]  /*14be0*/  LDL R13, [R1+0x38] ;  /* 0x00003800010d7983 */ /* 0x000ea20000100800 */
[----:B------:R-:W-:Y:S01]  /*14bf0*/  ISETP.NE.U32.AND P1, PT, RZ, UR6, PT ;  /* 0x00000006ff007c0c */ /* 0x000fe2000bf25070 */
[----:B------:R-:W-:Y:S01]  /*14c00*/  IMAD.MOV.U32 R3, RZ, RZ, RZ ;  /* 0x000000ffff037224 */ /* 0x000fe200078e00ff */
[----:B------:R-:W-:-:S02]  /*14c10*/  ISETP.NE.U32.AND P0, PT, RZ, UR4, PT ;  /* 0x00000004ff007c0c */ /* 0x000fc4000bf05070 */
[----:B------:R-:W-:Y:S02]  /*14c20*/  ISETP.NE.AND.EX P1, PT, RZ, UR7, PT, P1 ;  /* 0x00000007ff007c0c */ /* 0x000fe4000bf25310 */
[----:B------:R-:W-:Y:S01]  /*14c30*/  ISETP.NE.AND.EX P0, PT, RZ, UR5, PT, P0 ;  /* 0x00000005ff007c0c */ /* 0x000fe2000bf05300 */
[----:B0-----:R-:W0:Y:S01]  /*14c40*/  S2R R12, SR_TID.X ;  /* 0x00000000000c7919 */ /* 0x001e220000002100 */
[----:B----4-:R-:W-:-:S04]  /*14c50*/  IADD3 R8, P2, R4, UR4, RZ ;  /* 0x0000000404087c10 */ /* 0x010fc8000ff5e0ff */
[----:B---3--:R-:W-:-:S05]  /*14c60*/  IADD3.X R9, R0, UR5, RZ, P2, !PT ;  /* 0x0000000500097c10 */ /* 0x008fca00097fe4ff */
[----:B------:R-:W-:Y:S01]  /*14c70*/  @P1 IADD3 R10, P2, R4, UR6, RZ ;  /* 0x00000006040a1c10 */ /* 0x000fe2000ff5e0ff */
[----:B------:R-:W-:Y:S01]  /*14c80*/  ULDC UR4, c[0x0][0xa88] ;  /* 0x0002a20000047ab9 */ /* 0x000fe20000000800 */
[----:B------:R3:W5:Y:S02]  /*14c90*/  @P0 LDG.E R3, desc[UR42][R8.64] ;  /* 0x0000002a08030981 */ /* 0x000764000c1e1900 */
[----:B------:R-:W-:Y:S01]  /*14ca0*/  @P1 IADD3.X R11, R0, UR7, RZ, P2, !PT ;  /* 0x00000007000b1c10 */ /* 0x000fe200097fe4ff */
[----:B------:R-:W-:-:S06]  /*14cb0*/  IMAD.U32 R0, RZ, RZ, UR4 ;  /* 0x00000004ff007e24 */ /* 0x000fcc000f8e00ff */
[----:B------:R3:W5:Y:S01]  /*14cc0*/  @P1 LDG.E R0, desc[UR42][R10.64] ;  /* 0x0000002a0a001981 */ /* 0x000762000c1e1900 */
[----:B--2---:R-:W-:Y:S01]  /*14cd0*/  ISETP.NE.AND P2, PT, R13, RZ, PT ;  /* 0x000000ff0d00720c */ /* 0x004fe20003f45270 */
[----:B0-----:R-:W-:-:S05]  /*14ce0*/  VIADD R4, R12, 0xffffff80 ;  /* 0xffffff800c047836 */ /* 0x001fca0000000000 */
[----:B------:R-:W-:-:S07]  /*14cf0*/  ISETP.GT.AND P3, PT, R4, 0x3f, PT ;  /* 0x0000003f0400780c */ /* 0x000fce0003f64270 */
[----:B------:R-:W0:Y:S02]  /*14d00*/  @!P2 LDC R13, c[0x0][0xad4] ;  /* 0x0002b500ff0dab82 */ /* 0x000e240000000800 */
[----:B0-----:R3:W-:Y:S01]  /*14d10*/  @!P2 STL [R1+0x38], R13 ;  /* 0x0000380d0100a387 */ /* 0x0017e20000100800 */
[----:B------:R-:W-:Y:S01]  /*14d20*/  ISETP.GT.AND P2, PT, R13, 0x1, PT ;  /* 0x000000010d00780c */ /* 0x000fe20003f44270 */
[----:B------:R-:W-:-:S12]  /*14d30*/  @P1 BRA `(.L_x_8030) ;  /* 0x0000000000101947 */ /* 0x000fd80003800000 */
[----:B------:R-:W-:Y:S05]  /*14d40*/  @!P0 BRA `(.L_x_8030) ;  /* 0x00000000000c8947 */ /* 0x000fea0003800000 */
[----:B---3--:R-:W2:Y:S04]  /*14d50*/  LDG.E R11, desc[UR42][R8.64] ;  /* 0x0000002a080b7981 */ /* 0x008ea8000c1e1900 */
[----:B-----5:R-:W2:Y:S02]  /*14d60*/  LDG.E R0, desc[UR42][R8.64+0x4] ;  /* 0x0000042a08007981 */ /* 0x020ea4000c1e1900 */
[----:B--2---:R-:W-:-:S07]  /*14d70*/  IMAD.IADD R0, R0, 0x1, -R11 ;  /* 0x0000000100007824 */ /* 0x004fce00078e0a0b */
.L_x_8030:
[----:B---3--:R-:W2:Y:S04]  /*14d80*/  LDL.LU R8, [R1+0x3c] ;  /* 0x00003c0001087983 */ /* 0x008ea80000300800 */
[----:B------:R-:W3:Y:S01]  /*14d90*/  LDL.LU R4, [R1+0x50] ;  /* 0x0000500001047983 */ /* 0x000ee20000300800 */
[----:B------:R-:W-:Y:S01]  /*14da0*/  BSSY B1, `(.L_x_8031) ;  /* 0x0000036000017945 */ /* 0x000fe20003800000 */
[----:B-----5:R-:W-:Y:S02]  /*14db0*/  SHF.R.S32.HI R28, RZ, 0x1f, R3 ;  /* 0x0000001fff1c7819 */ /* 0x020fe40000011403 */
[----:B--2---:R-:W-:Y:S02]  /*14dc0*/  SEL R33, R8, RZ, !P0 ;  /* 0x000000ff08217207 */ /* 0x004fe40004000000 */
[----:B---3--:R-:W-:Y:S01]  /*14dd0*/  SEL R30, R4, RZ, !P0 ;  /* 0x000000ff041e7207 */ /* 0x008fe20004000000 */
        /* <DEDUP_REMOVED lines=50> */
.L_x_8032:
[----:B------:R-:W-:Y:S05]  /*15100*/  BSYNC B1 ;  /* 0x0000000000017941 */ /* 0x000fea0003800000 */
.L_x_8031:
[----:B------:R-:W-:Y:S05]  /*15110*/  @P2 BRA `(.L_x_8027) ;  /* 0x0000000800ac2947 */ /* 0x000fea0003800000 */
[----:B------:R-:W2:Y:S01]  /*15120*/  S2R R10, SR_TID.X ;  /* 0x00000000000a7919 */ /* 0x000ea20000002100 */
[----:B------:R-:W3:Y:S01]  /*15130*/  LDC R13, c[0x0][0xbe8] ;  /* 0x0002fa00ff0d7b82 */ /* 0x000ee20000000800 */
[----:B------:R-:W-:Y:S01]  /*15140*/  ULDC.64 UR4, c[0x0][0xaa0] ;  /* 0x0002a80000047ab9 */ /* 0x000fe20000000a00 */
[----:B------:R-:W-:Y:S01]  /*15150*/  VIADD R42, R193, 0x40 ;  /* 0x00000040c12a7836 */ /* 0x000fe20000000000 */
[----:B------:R-:W-:Y:S01]  /*15160*/  BSSY B1, `(.L_x_8033) ;  /* 0x0000082000017945 */ /* 0x000fe20003800000 */
[----:B------:R-:W-:Y:S02]  /*15170*/  IMAD R4, R28, UR4, RZ ;  /* 0x000000041c047c24 */ /* 0x000fe4000f8e02ff */
[----:B0-----:R-:W-:-:S04]  /*15180*/  IMAD.WIDE.U32 R8, R3, UR4, RZ ;  /* 0x0000000403087c25 */ /* 0x001fc8000f8e00ff */
[----:B------:R-:W-:Y:S01]  /*15190*/  IMAD R11, R3, UR5, R4 ;  /* 0x00000005030b7c24 */ /* 0x000fe2000f8e0204 */
[----:B------:R-:W-:Y:S01]  /*151a0*/  ULDC.64 UR4, c[0x0][0xae8] ;  /* 0x0002ba0000047ab9 */ /* 0x000fe20000000a00 */
[----:B------:R-:W0:Y:S01]  /*151b0*/  LDC R4, c[0x0][0xac8] ;  /* 0x0002b200ff047b82 */ /* 0x000e220000000800 */
[----:B------:R-:W-:Y:S02]  /*151c0*/  VIADD R40, R193, 0x80 ;  /* 0x00000080c1287836 */ /* 0x000fe40000000000 */
[----:B------:R-:W-:Y:S02]  /*151d0*/  IMAD.IADD R9, R9, 0x1, R11 ;  /* 0x0000000109097824 */ /* 0x000fe400078e020b */
[----:B------:R-:W-:Y:S02]  /*151e0*/  VIADD R38, R193, 0xc0 ;  /* 0x000000c0c1267836 */ /* 0x000fe40000000000 */
[----:B------:R-:W-:-:S04]  /*151f0*/  IMAD.WIDE.U32 R8, R185, UR4, R8 ;  /* 0x00000004b9087c25 */ /* 0x000fc8000f8e0008 */
[----:B------:R-:W-:Y:S01]  /*15200*/  IMAD R9, R185, UR5, R9 ;  /* 0x00000005b9097c24 */ /* 0x000fe2000f8e0209 */
[----:B---3--:R-:W-:Y:S01]  /*15210*/  ISETP.NE.AND P0, PT, R13, 0x1, PT ;  /* 0x000000010d00780c */ /* 0x008fe20003f05270 */
[----:B------:R-:W-:Y:S01]  /*15220*/  ULDC.64 UR4, c[0x0][0xaf0] ;  /* 0x0002bc0000047ab9 */ /* 0x000fe20000000a00 */
[----:B------:R-:W-:Y:S02]  /*15230*/  IMAD R25, R0, R13, RZ ;  /* 0x0000000d00197224 */ /* 0x000fe400078e02ff */
[----:B------:R-:W-:-:S04]  /*15240*/  IMAD.WIDE.U32 R8, R33, UR4, R8 ;  /* 0x0000000421087c25 */ /* 0x000fc8000f8e0008 */
[----:B--2---:R-:W-:Y:S02]  /*15250*/  VIADD R10, R10, 0xffffff80 ;  /* 0xffffff800a0a7836 */ /* 0x004fe40000000000 */
[C---:B------:R-:W-:Y:S01]  /*15260*/  VIADD R36, R193.reuse, 0x100 ;  /* 0x00000100c1247836 */ /* 0x040fe20000000000 */
[----:B0-----:R-:W-:Y:S02]  /*15270*/  ISETP.GE.AND P1, PT, R42, R4, PT ;  /* 0x000000042a00720c */ /* 0x001fe40003f26270 */
[----:B------:R-:W0:Y:S01]  /*15280*/  @P0 LDC R15, c[0x0][0xbec] ;  /* 0x0002fb00ff0f0b82 */ /* 0x000e220000000800 */
[----:B------:R-:W-:Y:S01]  /*15290*/  SHF.R.S32.HI R3, RZ, 0x1f, R10 ;  /* 0x0000001fff037819 */ /* 0x000fe2000001140a */
[C---:B------:R-:W-:Y:S01]  /*152a0*/  VIADD R34, R193.reuse, 0x140 ;  /* 0x00000140c1227836 */ /* 0x040fe20000000000 */
[----:B------:R-:W-:Y:S01]  /*152b0*/  SEL R14, RZ, 0xffffffff, P1 ;  /* 0xffffffffff0e7807 */ /* 0x000fe20000800000 */
[----:B------:R-:W-:Y:S01]  /*152c0*/  VIADD R31, R193, 0x180 ;  /* 0x00000180c11f7836 */ /* 0x000fe20000000000 */
[----:B------:R-:W-:Y:S01]  /*152d0*/  LEA.HI R3, R3, R10, RZ, 0x3 ;  /* 0x0000000a03037211 */ /* 0x000fe200078f18ff */
[C---:B------:R-:W-:Y:S01]  /*152e0*/  VIADD R27, R193.reuse, 0x1c0 ;  /* 0x000001c0c11b7836 */ /* 0x040fe20000000000 */
[-C--:B------:R-:W-:Y:S01]  /*152f0*/  ISETP.GE.AND P2, PT, R193, R4.reuse, PT ;  /* 0x00000004c100720c */ /* 0x080fe20003f46270 */
[----:B-1----:R-:W1:Y:S01]  /*15300*/  @P0 LDC R21, c[0x0][0xbf0] ;  /* 0x0002fc00ff150b82 */ /* 0x002e620000000800 */
[----:B------:R-:W-:Y:S01]  /*15310*/  LOP3.LUT R11, R3, 0xfffffff8, RZ, 0xc0, !PT ;  /* 0xfffffff8030b7812 */ /* 0x000fe200078ec0ff */
[----:B------:R-:W-:Y:S01]  /*15320*/  IMAD.SHL.U32 R14, R14, 0x2, RZ ;  /* 0x000000020e0e7824 */ /* 0x000fe200078e00ff */
[----:B------:R-:W-:Y:S01]  /*15330*/  SHF.R.S32.HI R26, RZ, 0x3, R3 ;  /* 0x00000003ff1a7819 */ /* 0x000fe20000011403 */
[----:B------:R-:W-:Y:S01]  /*15340*/  IMAD R3, R30, UR4, RZ ;  /* 0x000000041e037c24 */ /* 0x000fe2000f8e02ff */
[----:B------:R-:W-:Y:S01]  /*15350*/  ISETP.GE.AND P1, PT, R40, R4, PT ;  /* 0x000000042800720c */ /* 0x000fe20003f26270 */
[----:B------:R-:W-:-:S02]  /*15360*/  IMAD.IADD R11, R10, 0x1, -R11 ;  /* 0x000000010a0b7824 */ /* 0x000fc400078e0a0b */
[----:B------:R-:W-:Y:S02]  /*15370*/  VIADD R29, R193, 0x1c0 ;  /* 0x000001c0c11d7836 */ /* 0x000fe40000000000 */
[----:B------:R-:W-:Y:S02]  /*15380*/  IMAD R10, R11, 0x20, R26 ;  /* 0x000000200b0a7824 */ /* 0x000fe400078e021a */
[----:B------:R-:W-:Y:S01]  /*15390*/  IMAD R11, R33, UR5, R3 ;  /* 0x00000005210b7c24 */ /* 0x000fe2000f8e0203 */
[----:B------:R-:W-:Y:S01]  /*153a0*/  ULDC.64 UR4, c[0x0][0xae0] ;  /* 0x0002b80000047ab9 */ /* 0x000fe20000000a00 */
[----:B------:R-:W-:Y:S01]  /*153b0*/  IMAD.IADD R12, R199, 0x1, R10 ;  /* 0x00000001c70c7824 */ /* 0x000fe200078e020a */
[----:B------:R-:W-:Y:S01]  /*153c0*/  SHF.R.S32.HI R29, RZ, 0x1f, R29 ;  /* 0x0000001fff1d7819 */ /* 0x000fe2000001141d */
[----:B------:R-:W-:Y:S01]  /*153d0*/  IMAD.IADD R9, R9, 0x1, R11 ;  /* 0x0000000109097824 */ /* 0x000fe200078e020b */
[----:B------:R-:W-:Y:S01]  /*153e0*/  SEL R11, RZ, 0x1, P2 ;  /* 0x00000001ff0b7807 */ /* 0x000fe20001000000 */
[----:B0-----:R-:W-:Y:S01]  /*153f0*/  @P0 IMAD.HI.U32 R10, R12, R15, RZ ;  /* 0x0000000f0c0a0227 */ /* 0x001fe200078e00ff */
[----:B------:R-:W-:-:S03]  /*15400*/  ISETP.GE.AND P2, PT, R27, R4, PT ;  /* 0x000000041b00720c */ /* 0x000fc60003f46270 */
[----:B------:R-:W-:Y:S01]  /*15410*/  IMAD.MOV.U32 R3, RZ, RZ, R12 ;  /* 0x000000ffff037224 */ /* 0x000fe200078e000c */
[----:B-1----:R-:W-:Y:S01]  /*15420*/  @P0 SHF.R.U32.HI R3, RZ, R21, R10 ;  /* 0x00000015ff030219 */ /* 0x002fe2000001160a */
[----:B------:R-:W-:Y:S01]  /*15430*/  IMAD.IADD R26, R26, 0x1, R199 ;  /* 0x000000011a1a7824 */ /* 0x000fe200078e02c7 */
[----:B------:R-:W-:Y:S01]  /*15440*/  LOP3.LUT R10, R14, 0x2, R11, 0xe2, !PT ;  /* 0x000000020e0a7812 */ /* 0x000fe200078ee20b */
[----:B------:R-:W-:Y:S01]  /*15450*/  VIADD R32, R193, 0x180 ;  /* 0x00000180c1207836 */ /* 0x000fe20000000000 */
[----:B------:R-:W-:Y:S01]  /*15460*/  SEL R14, RZ, 0xffffffff, P1 ;  /* 0xffffffffff0e7807 */ /* 0x000fe20000800000 */
[----:B------:R-:W-:Y:S01]  /*15470*/  IMAD.MOV R11, RZ, RZ, -R3 ;  /* 0x000000ffff0b7224 */ /* 0x000fe200078e0a03 */
[-C--:B------:R-:W-:Y:S01]  /*15480*/  ISETP.GE.AND P0, PT, R38, R4.reuse, PT ;  /* 0x000000042600720c */ /* 0x080fe20003f06270 */
[----:B------:R-:W-:Y:S01]  /*15490*/  IMAD.WIDE.U32 R8, R3, UR4, R8 ;  /* 0x0000000403087c25 */ /* 0x000fe2000f8e0008 */
[----:B------:R-:W-:Y:S02]  /*154a0*/  SHF.R.S32.HI R0, RZ, 0x1f, R3 ;  /* 0x0000001fff007819 */ /* 0x000fe40000011403 */
[-C--:B------:R-:W-:Y:S01]  /*154b0*/  ISETP.GE.AND P1, PT, R36, R4.reuse, PT ;  /* 0x000000042400720c */ /* 0x080fe20003f26270 */
[----:B------:R-:W-:Y:S01]  /*154c0*/  IMAD R11, R13, R11, R12 ;  /* 0x0000000b0d0b7224 */ /* 0x000fe200078e020c */
[----:B------:R-:W-:Y:S01]  /*154d0*/  SEL R12, RZ, 0xffffffff, P0 ;  /* 0xffffffffff0c7807 */ /* 0x000fe20000000000 */
[----:B------:R-:W-:Y:S01]  /*154e0*/  IMAD.SHL.U32 R15, R14, 0x4, RZ ;  /* 0x000000040e0f7824 */ /* 0x000fe200078e00ff */
[-C--:B------:R-:W-:Y:S01]  /*154f0*/  ISETP.GE.AND P0, PT, R34, R4.reuse, PT ;  /* 0x000000042200720c */ /* 0x080fe20003f06270 */
[----:B------:R-:W-:Y:S01]  /*15500*/  IMAD R0, R0, UR4, RZ ;  /* 0x0000000400007c24 */ /* 0x000fe2000f8e02ff */
[----:B------:R-:W-:Y:S01]  /*15510*/  SHF.R.S32.HI R32, RZ, 0x1f, R32 ;  /* 0x0000001fff207819 */ /* 0x000fe20000011420 */
        /* <DEDUP_REMOVED lines=25> */
[C---:B------:R-:W-:Y:S01]  /*156b0*/  VIADD R39, R193.reuse, 0xc0 ;  /* 0x000000c0c1277836 */ /* 0x040fe20000000000 */
[----:B------:R-:W-:Y:S01]  /*156c0*/  LOP3.LUT R21, R10, R11, RZ, 0xfc, !PT ;  /* 0x0000000b0a157212 */ /* 0x000fe200078efcff */
[C---:B------:R-:W-:Y:S01]  /*156d0*/  VIADD R41, R193.reuse, 0x80 ;  /* 0x00000080c1297836 */ /* 0x040fe20000000000 */
[----:B------:R-:W-:Y:S01]  /*156e0*/  SEL R0, RZ, 0x80, P2 ;  /* 0x00000080ff007807 */ /* 0x000fe20001000000 */
[----:B------:R-:W-:Y:S01]  /*156f0*/  VIADD R43, R193, 0x40 ;  /* 0x00000040c12b7836 */ /* 0x000fe20000000000 */
[----:B------:R0:W1:Y:S01]  /*15700*/  SHFL.IDX PT, R14, R20, RZ, 0x181f ;  /* 0x00181fff140e7589 */ /* 0x00006200000e0000 */
[----:B------:R-:W-:-:S02]  /*15710*/  SHF.R.S32.HI R35, RZ, 0x1f, R35 ;  /* 0x0000001fff237819 */ /* 0x000fc40000011423 */
[----:B------:R-:W-:Y:S01]  /*15720*/  LOP3.LUT R24, R21, R0, RZ, 0xfc, !PT ;  /* 0x0000000015187212 */ /* 0x000fe200078efcff */
[----:B------:R0:W2:Y:S01]  /*15730*/  SHFL.IDX PT, R15, R3, RZ, 0x181f ;  /* 0x00181fff030f7589 */ /* 0x0000a200000e0000 */
        /* <DEDUP_REMOVED lines=17> */
[----:B0-----:R-:W-:-:S04]  /*15850*/  @!P5 LEA R10, P4, R40, R14, 0x1 ;  /* 0x0000000e280ad211 */ /* 0x001fc800078808ff */
[-C--:B------:R-:W-:Y:S02]  /*15860*/  @!P5 LEA.HI.X R11, R40, R15.reuse, R41, 0x1, P4 ;  /* 0x0000000f280bd211 */ /* 0x080fe400020f0c29 */
[----:B------:R-:W-:Y:S02]  /*15870*/  LOP3.LUT P4, RZ, R24, 0x80, RZ, 0xc0, !PT ;  /* 0x0000008018ff7812 */ /* 0x000fe4000788c0ff */
[-C--:B-1----:R-:W-:Y:S01]  /*15880*/  @!P3 LEA R8, P6, R38, R14.reuse, 0x1 ;  /* 0x0000000e2608b211 */ /* 0x082fe200078c08ff */
[----:B------:R0:W-:Y:S02]  /*15890*/  @!P5 ST.E.128 desc[UR42][R10.64], RZ ;  /* 0x000000ff0a00d985 */ /* 0x0001e4000c101d2a */
[----:B------:R-:W-:Y:S02]  /*158a0*/  @!P2 LEA R12, P5, R36, R14, 0x1 ;  /* 0x0000000e240ca211 */ /* 0x000fe400078a08ff */
[-C--:B------:R-:W-:Y:S02]  /*158b0*/  @!P3 LEA.HI.X R9, R38, R15.reuse, R39, 0x1, P6 ;  /* 0x0000000f2609b211 */ /* 0x080fe400030f0c27 */
[----:B------:R-:W-:-:S03]  /*158c0*/  @!P2 LEA.HI.X R13, R36, R15, R37, 0x1, P5 ;  /* 0x0000000f240da211 */ /* 0x000fc600028f0c25 */
[----:B------:R1:W-:Y:S01]  /*158d0*/  @!P3 ST.E.128 desc[UR42][R8.64], RZ ;  /* 0x000000ff0800b985 */ /* 0x0003e2000c101d2a */
[----:B0-----:R-:W-:-:S03]  /*158e0*/  @!P1 LEA R10, P6, R34, R14, 0x1 ;  /* 0x0000000e220a9211 */ /* 0x001fc600078c08ff */
[----:B------:R0:W-:Y:S01]  /*158f0*/  @!P2 ST.E.128 desc[UR42][R12.64], RZ ;  /* 0x000000ff0c00a985 */ /* 0x0001e2000c101d2a */
[----:B------:R-:W-:Y:S02]  /*15900*/  @!P1 LEA.HI.X R11, R34, R15, R35, 0x1, P6 ;  /* 0x0000000f220b9211 */ /* 0x000fe400030f0c23 */
[----:B-1----:R-:W-:-:S03]  /*15910*/  @P0 LEA R8, P3, R31, R14, 0x1 ;  /* 0x0000000e1f080211 */ /* 0x002fc600078608ff */
[----:B------:R0:W-:Y:S01]  /*15920*/  @!P1 ST.E.128 desc[UR42][R10.64], RZ ;  /* 0x000000ff0a009985 */ /* 0x0001e2000c101d2a */
[----:B------:R-:W-:Y:S02]  /*15930*/  @P4 LEA R14, P5, R27, R14, 0x1 ;  /* 0x0000000e1b0e4211 */ /* 0x000fe400078a08ff */
[-C--:B------:R-:W-:Y:S02]  /*15940*/  @P0 LEA.HI.X R9, R31, R15.reuse, R32, 0x1, P3 ;  /* 0x0000000f1f090211 */ /* 0x080fe400018f0c20 */
[----:B------:R-:W-:-:S03]  /*15950*/  @P4 LEA.HI.X R15, R27, R15, R29, 0x1, P5 ;  /* 0x0000000f1b0f4211 */ /* 0x000fc600028f0c1d */
[----:B------:R0:W-:Y:S04]  /*15960*/  @P0 ST.E.128 desc[UR42][R8.64], RZ ;  /* 0x000000ff08000985 */ /* 0x0001e8000c101d2a */
[----:B------:R0:W-:Y:S02]  /*15970*/  @P4 ST.E.128 desc[UR42][R14.64], RZ ;  /* 0x000000ff0e004985 */ /* 0x0001e4000c101d2a */
.L_x_8034:
[----:B------:R-:W-:Y:S05]  /*15980*/  BSYNC B1 ;  /* 0x0000000000017941 */ /* 0x000fea0003800000 */
.L_x_8033:
[----:B------:R-:W-:Y:S01]  /*15990*/  VIADD R0, R26, 0x20 ;  /* 0x000000201a007836 */ /* 0x000fe20000000000 */
[----:B0-2---:R0:W2:Y:S04]  /*159a0*/  SHFL.IDX PT, R15, R3, 0x1, 0x181f ;  /* 0x00381f00030f7f89 */ /* 0x0050a800000e0000 */
        /* <DEDUP_REMOVED lines=18> */
[-C--:B-1----:R-:W-:Y:S01]  /*15ad0*/  @!P3 LEA R8, P5, R38, R14.reuse, 0x1 ;  /* 0x0000000e2608b211 */ /* 0x082fe200078a08ff */
[----:B------:R0:W-:Y:S01]  /*15ae0*/  @!P4 ST.E.128 desc[UR42][R10.64], RZ ;  /* 0x000000ff0a00c985 */ /* 0x0001e2000c101d2a */
        /* <DEDUP_REMOVED lines=14> */
.L_x_8027:
[----:B------:R-:W-:Y:S05]  /*15bd0*/  BSYNC B0 ;  /* 0x0000000000007941 */ /* 0x000fea0003800000 */
.L_x_8020:
[----:B------:R-:W-:Y:S02]  /*15be0*/  ULDC UR4, c[0x0][0xc3c] ;  /* 0x00030f0000047ab9 */ /* 0x000fe40000000800 */
[----:B------:R-:W-:-:S13]  /*15bf0*/  ISETP.GE.AND P0, PT, R7, UR4, PT ;  /* 0x0000000407007c0c */ /* 0x000fda000bf06270 */
[----:B------:R-:W-:Y:S05]  /*15c00*/  @!P0 BRA `(.L_x_8035) ;  /* 0xfffffebc005c8947 */ /* 0x000fea000383ffff */
[----:B------:R-:W-:Y:S05]  /*15c10*/  BRA `(.L_x_7879) ;  /* 0x0000008000b07947 */ /* 0x000fea0003800000 */
.L_x_7877:
        /* <DEDUP_REMOVED lines=16> */
.L_x_8036:
        /* <DEDUP_REMOVED lines=43> */
.L_x_8040:
        /* <DEDUP_REMOVED lines=37> */
.L_x_8038:
        /* <DEDUP_REMOVED lines=13> */
.L_x_8041:
        /* <DEDUP_REMOVED lines=62> */
.L_x_8042:
        /* <DEDUP_REMOVED lines=61> */
.L_x_8043:
[----:B------:R-:W-:-:S05]  /*16aa0*/  LOP3.LUT R25, RZ, R2, RZ, 0x33, !PT ;  /* 0x00000002ff197212 */ /* 0x000fca00078e33ff */
[----:B------:R-:W-:Y:S01]  /*16ab0*/  IMAD.IADD R25, R6, 0x1, R25 ;  /* 0x0000000106197824 */ /* 0x000fe200078e0219 */
[----:B------:R-:W-:Y:S06]  /*16ac0*/  BRA `(.L_x_8044) ;  /* 0x00000000000c7947 */ /* 0x000fec0003800000 */
.L_x_8039:
[----:B------:R-:W-:Y:S02]  /*16ad0*/  IMAD.MOV.U32 R25, RZ, RZ, RZ ;  /* 0x000000ffff197224 */ /* 0x000fe400078e00ff */
[----:B------:R-:W-:Y:S02]  /*16ae0*/  IMAD.U32 R24, RZ, RZ, UR6 ;  /* 0x00000006ff187e24 */ /* 0x000fe4000f8e00ff */
[----:B------:R-:W-:-:S07]  /*16af0*/  IMAD.MOV.U32 R26, RZ, RZ, RZ ;  /* 0x000000ffff1a7224 */ /* 0x000fce00078e00ff */
.L_x_8044:
[----:B------:R-:W-:-:S13]  /*16b00*/  ISETP.NE.AND P0, PT, R7, RZ, PT ;  /* 0x000000ff0700720c */ /* 0x000fda0003f05270 */
[----:B------:R-:W0:Y:S01]  /*16b10*/  @!P0 S2R R3, SR_CgaCtaId ;  /* 0x0000000000038919 */ /* 0x000e220000008800 */
[----:B------:R-:W-:-:S04]  /*16b20*/  @!P0 MOV R2, 0x400 ;  /* 0x0000040000028802 */ /* 0x000fc80000000f00 */
[----:B0-----:R-:W-:-:S05]  /*16b30*/  @!P0 LEA R2, R3, R2, 0x18 ;  /* 0x0000000203028211 */ /* 0x001fca00078ec0ff */
[----:B------:R0:W-:Y:S01]  /*16b40*/  @!P0 STS.128 [R2+0x28cd0], R24 ;  /* 0x028cd01802008388 */ /* 0x0001e20000000c00 */
[----:B------:R-:W-:Y:S06]  /*16b50*/  BAR.ARV 0x5, 0x180 ;  /* 0x0146000000007b1d */ /* 0x000fec0000002000 */
.L_x_8037:
        /* <DEDUP_REMOVED lines=30> */
[----:B-1----:R-:W-:Y:S01]  /*16d40*/  ULEA UR4, UR5, UR4, 0x18 ;  /* 0x0000000405047291 */ /* 0x002fe2000f8ec03f */
[----:B------:R-:W-:-:S02]  /*16d50*/  LOP3.LUT R3, R2, 0x100, RZ, 0xfc, !PT ;  /* 0x0000010002037812 */ /* 0x000fc400078efcff */
[C---:B------:R-:W-:Y:S02]  /*16d60*/  LOP3.LUT R4, R2.reuse, 0x80, RZ, 0xfc, !PT ;  /* 0x0000008002047812 */ /* 0x040fe400078efcff */
[C---:B------:R-:W-:Y:S01]  /*16d70*/  LOP3.LUT R3, R2.reuse, 0x180, RZ, 0xfc, !PT ;  /* 0x0000018002037812 */ /* 0x040fe200078efcff */
[----:B------:R-:W-:Y:S01]  /*16d80*/  IMAD.U32 R18, RZ, RZ, UR4 ;  /* 0x00000004ff127e24 */ /* 0x000fe2000f8e00ff */
[----:B------:R-:W-:-:S03]  /*16d90*/  LOP3.LUT R2, R2, 0x1c0, RZ, 0xfc, !PT ;  /* 0x000001c002027812 */ /* 0x000fc600078efcff */
[----:B------:R-:W-:-:S05]  /*16da0*/  IMAD R0, R35, 0x2, R18 ;  /* 0x0000000223007824 */ /* 0x000fca00078e0212 */
[----:B------:R0:W-:Y:S02]  /*16db0*/  STL [R1+0x38], R0 ;  /* 0x0000380001007387 */ /* 0x0001e40000100800 */
.L_x_8156:
[----:B-1----:R-:W1:Y:S02]  /*16dc0*/  LDC.64 R2, c[0x0][0xc88] ;  /* 0x00032200ff027b82 */ /* 0x002e640000000a00 */
[----:B-1----:R-:W-:-:S05]  /*16dd0*/  IMAD.WIDE R2, R27, 0x4, R2 ;  /* 0x000000041b027825 */ /* 0x002fca00078e0202 */
[----:B------:R-:W0:Y:S01]  /*16de0*/  LDG.E R31, desc[UR42][R2.64] ;  /* 0x0000002a021f7981 */ /* 0x000e22000c1e1900 */
        /* <DEDUP_REMOVED lines=45> */
[----:B--2---:R0:W-:Y:S01]  /*170c0*/  STL [R1+0x10], R8 ;  /* 0x0000100801007387 */ /* 0x0041e20000100800 */
[----:B------:R-:W-:Y:S01]  /*170d0*/  IMAD.MOV.U32 R10, RZ, RZ, R8 ;  /* 0x000000ffff0a7224 */ /* 0x000fe200078e0008 */
[----:B----4-:R-:W-:Y:S06]  /*170e0*/  @P2 BRA `(.L_x_8046) ;  /* 0x0000000000142947 */ /* 0x010fec0003800000 */
[----:B------:R-:W-:Y:S05]  /*170f0*/  @!P0 BRA `(.L_x_8046) ;  /* 0x0000000000108947 */ /* 0x000fea0003800000 */
[----:B------:R-:W2:Y:S04]  /*17100*/  LDG.E R7, desc[UR42][R2.64] ;  /* 0x0000002a02077981 */ /* 0x000ea8000c1e1900 */
[----:B------:R-:W2:Y:S02]  /*17110*/  LDG.E R2, desc[UR42][R2.64+0x4] ;  /* 0x0000042a02027981 */ /* 0x000ea4000c1e1900 */
[----:B--2---:R-:W-:-:S05]  /*17120*/  IMAD.IADD R10, R2, 0x1, -R7 ;  /* 0x00000001020a7824 */ /* 0x004fca00078e0a07 */
[----:B------:R1:W-:Y:S02]  /*17130*/  STL [R1+0x10], R10 ;  /* 0x0000100a01007387 */ /* 0x0003e40000100800 */
.L_x_8046:
[----:B------:R-:W-:Y:S01]  /*17140*/  ULDC.64 UR4, c[0x0][0xa20] ;  /* 0x0002880000047ab9 */ /* 0x000fe20000000a00 */
[C---:B0-----:R-:W-:Y:S02]  /*17150*/  LOP3.LUT R8, R26.reuse, 0xff000000, RZ, 0xc0, !PT ;  /* 0xff0000001a087812 */ /* 0x041fe400078ec0ff */
[----:B------:R-:W-:Y:S02]  /*17160*/  ISETP.NE.U32.AND P0, PT, RZ, UR4, PT ;  /* 0x00000004ff007c0c */ /* 0x000fe4000bf05070 */
[----:B------:R-:W-:Y:S02]  /*17170*/  SHF.R.U32.HI R8, RZ, 0x8, R8 ;  /* 0x00000008ff087819 */ /* 0x000fe40000011608 */
[----:B------:R-:W-:Y:S02]  /*17180*/  ISETP.NE.AND.EX P0, PT, RZ, UR5, PT, P0 ;  /* 0x00000005ff007c0c */ /* 0x000fe4000bf05300 */
[C---:B------:R-:W-:Y:S02]  /*17190*/  LOP3.LUT R2, R26.reuse, 0xff0000, RZ, 0xc0, !PT ;  /* 0x00ff00001a027812 */ /* 0x040fe400078ec0ff */
        /* <DEDUP_REMOVED lines=8> */
.L_x_8047:
        /* <DEDUP_REMOVED lines=9> */
.L_x_8048:
[----:B0-----:R-:W2:Y:S01]  /*172b0*/  @P1 LDG.E R2, desc[UR42][R4.64] ;  /* 0x0000002a04021981 */ /* 0x001ea2000c1e1900 */
[----:B------:R-:W0:Y:S03]  /*172c0*/  LDC R3, c[0x0][0x448] ;  /* 0x00011200ff037b82 */ /* 0x000e260000000800 */
[----:B------:R3:W2:Y:S01]  /*172d0*/  @P1 LDG.E R5, desc[UR42][R4.64+0x4] ;  /* 0x0000042a04051981 */ /* 0x0006a2000c1e1900 */
[----:B-----5:R-:W-:Y:S01]  /*172e0*/  IMAD.IADD R9, R9, 0x1, -R33 ;  /* 0x0000000109097824 */ /* 0x020fe200078e0a21 */
[----:B------:R-:W-:Y:S01]  /*172f0*/  BSSY B0, `(.L_x_8049) ;  /* 0x0000036000007945 */ /* 0x000fe20003800000 */
[----:B------:R-:W-:Y:S01]  /*17300*/  LOP3.LUT R32, R8, 0xff, RZ, 0xc0, !PT ;  /* 0x000000ff08207812 */ /* 0x000fe200078ec0ff */
[----:B------:R-:W-:Y:S01]  /*17310*/  IMAD.MOV.U32 R13, RZ, RZ, RZ ;  /* 0x000000ffff0d7224 */ /* 0x000fe200078e00ff */
[----:B0-----:R-:W-:-:S13]  /*17320*/  ISETP.NE.AND P0, PT, R3, 0x1, PT ;  /* 0x000000010300780c */ /* 0x001fda0003f05270 */
[----:B---3--:R-:W0:Y:S08]  /*17330*/  @P0 LDC R4, c[0x0][0x44c] ;  /* 0x00011300ff040b82 */ /* 0x008e300000000800 */
[----:B------:R-:W3:Y:S01]  /*17340*/  @P0 LDC R3, c[0x0][0x450] ;  /* 0x00011400ff030b82 */ /* 0x000ee20000000800 */
[----:B--2---:R-:W-:Y:S02]  /*17350*/  @P1 IMAD.IADD R6, R5, 0x1, -R2 ;  /* 0x0000000105061824 */ /* 0x004fe400078e0a02 */
[----:B------:R-:W-:-:S02]  /*17360*/  IMAD.SHL.U32 R2, R25, 0x40, RZ ;  /* 0x0000004019027824 */ /* 0x000fc400078e00ff */
[----:B------:R-:W-:Y:S02]  /*17370*/  IMAD.IADD R7, R9, 0x1, R6 ;  /* 0x0000000109077824 */ /* 0x000fe400078e0206 */
[----:B------:R-:W-:-:S03]  /*17380*/  VIADD R2, R2, 0x3f ;  /* 0x0000003f02027836 */ /* 0x000fc60000000000 */
[C---:B------:R-:W-:Y:S01]  /*17390*/  IADD3 R5, R7.reuse, 0x40, -R10 ;  /* 0x0000004007057810 */ /* 0x040fe20007ffe80a */
[----:B0-----:R-:W-:Y:S01]  /*173a0*/  @P0 IMAD.HI.U32 R4, R2, R4, RZ ;  /* 0x0000000402040227 */ /* 0x001fe200078e00ff */
[----:B------:R0:W-:Y:S04]  /*173b0*/  STL [R1], R7 ;  /* 0x0000000701007387 */ /* 0x0001e80000100800 */
[----:B---3--:R-:W-:Y:S01]  /*173c0*/  @P0 SHF.R.U32.HI R2, RZ, R3, R4 ;  /* 0x00000003ff020219 */ /* 0x008fe20000011604 */
[----:B------:R-:W-:-:S04]  /*173d0*/  VIADD R3, R7, 0x3f ;  /* 0x0000003f07037836 */ /* 0x000fc80000000000 */
[----:B------:R-:W-:Y:S01]  /*173e0*/  IMAD.IADD R2, R5, 0x1, R2 ;  /* 0x0000000105027824 */ /* 0x000fe200078e0202 */
[----:B------:R-:W-:-:S04]  /*173f0*/  SHF.R.S32.HI R4, RZ, 0x1f, R3 ;  /* 0x0000001fff047819 */ /* 0x000fc80000011403 */
[----:B------:R-:W-:Y:S02]  /*17400*/  LEA.HI R4, R4, R3, RZ, 0x6 ;  /* 0x0000000304047211 */ /* 0x000fe400078f30ff */
[----:B------:R-:W-:Y:S02]  /*17410*/  SHF.R.S32.HI R3, RZ, 0x1f, R2 ;  /* 0x0000001fff037819 */ /* 0x000fe40000011402 */
[----:B0-----:R-:W-:Y:S02]  /*17420*/  SHF.R.S32.HI R7, RZ, 0x6, R4 ;  /* 0x00000006ff077819 */ /* 0x001fe40000011404 */
[----:B------:R-:W-:Y:S02]  /*17430*/  LEA.HI R3, R3, R2, RZ, 0x6 ;  /* 0x0000000203037211 */ /* 0x000fe400078f30ff */
[----:B------:R-:W-:Y:S02]  /*17440*/  SHF.R.U32.HI R4, RZ, 0x10, R8 ;  /* 0x00000010ff047819 */ /* 0x000fe40000011608 */
[----:B------:R-:W-:-:S04]  /*17450*/  SHF.R.S32.HI R3, RZ, 0x6, R3 ;  /* 0x00000006ff037819 */ /* 0x000fc80000011403 */
[----:B-1----:R-:W-:-:S04]  /*17460*/  VIMNMX R10, R7, R3, PT ;  /* 0x00000003070a7248 */ /* 0x002fc80003fe0100 */
[----:B------:R-:W-:-:S13]  /*17470*/  ISETP.GE.AND P0, PT, R10, 0x1, PT ;  /* 0x000000010a00780c */ /* 0x000fda0003f06270 */
[----:B------:R-:W-:Y:S05]  /*17480*/  @!P0 BRA `(.L_x_8050) ;  /* 0x0000000000708947 */ /* 0x000fea0003800000 */
        /* <DEDUP_REMOVED lines=28> */
.L_x_8050:
[----:B------:R-:W-:Y:S05]  /*17650*/  BSYNC B0 ;  /* 0x0000000000007941 */ /* 0x000fea0003800000 */
.L_x_8049:
        /* <DEDUP_REMOVED lines=24> */
.L_x_8211:
[----:B-1----:R-:W-:Y:S02]  /*177e0*/  ISETP.NE.AND P0, PT, R14, RZ, PT ;  /* 0x000000ff0e00720c */ /* 0x002fe40003f05270 */
[----:B------:R-:W-:-:S11]  /*177f0*/  PLOP3.LUT P6, PT, PT, PT, PT, 0x8, 0x0 ;  /* 0x000000000000781c */ /* 0x000fd60003fce170 */
[----:B------:R-:W-:Y:S05]  /*17800*/  @P0 BRA `(.L_x_8054) ;  /* 0x00000000000c0947 */ /* 0x000fea0003800000 */
[----:B------:R-:W-:-:S03]  /*17810*/  UMOV UR4, 0xffffffff ;  /* 0xffffffff00047882 */ /* 0x000fc60000000000 */
[----:B------:R-:W-:Y:S05]  /*17820*/  BRA.DIV UR4, `(.L_x_8055) ;  /* 0x0000007a04247947 */ /* 0x000fea000b800000 */
[----:B------:R-:W-:-:S13]  /*17830*/  ELECT P6, URZ, PT ;  /* 0x00000000003f782f */ /* 0x000fda00038c0000 */
.L_x_8054:
        /* <DEDUP_REMOVED lines=9> */
.L_x_8214:
[----:B------:R-:W-:Y:S05]  /*178d0*/  BSYNC B1 ;  /* 0x0000000000017941 */ /* 0x000fea0003800000 */
.L_x_8056:
        /* <DEDUP_REMOVED lines=10> */
.L_x_8215:
[----:B------:R-:W-:Y:S05]  /*17980*/  BSYNC B2 ;  /* 0x0000000000027941 */ /* 0x000fea0003800000 */
.L_x_8060:
        /* <DEDUP_REMOVED lines=9> */
.L_x_8063:
[----:B------:R-:W-:Y:S05]  /*17a20*/  BSYNC B2 ;  /* 0x0000000000027941 */ /* 0x000fea0003800000 */
.L_x_8062:
        /* <DEDUP_REMOVED lines=12> */
.L_x_8064:
        /* <DEDUP_REMOVED lines=13> */
.L_x_8216:
[----:B------:R-:W-:Y:S05]  /*17bc0*/  BSYNC B2 ;  /* 0x0000000000027941 */ /* 0x000fea0003800000 */
.L_x_8065:
        /* <DEDUP_REMOVED lines=11> */
.L_x_8068:
[----:B------:R-:W-:Y:S05]  /*17c80*/  BSYNC B2 ;  /* 0x0000000000027941 */ /* 0x000fea0003800000 */
.L_x_8067:
        /* <DEDUP_REMOVED lines=9> */
.L_x_8069:
        /* <DEDUP_REMOVED lines=15> */
.L_x_8070:
        /* <DEDUP_REMOVED lines=15> */
.L_x_8071:
        /* <DEDUP_REMOVED lines=15> */
.L_x_8072:
        /* <DEDUP_REMOVED lines=15> */
.L_x_8073:
        /* <DEDUP_REMOVED lines=15> */
.L_x_8074:
        /* <DEDUP_REMOVED lines=15> */
.L_x_8075:
        /* <DEDUP_REMOVED lines=15> */
.L_x_8076:
        /* <DEDUP_REMOVED lines=10> */
.L_x_8059:
[----:B------:R-:W-:Y:S05]  /*18450*/  BSYNC B1 ;  /* 0x0000000000017941 */ /* 0x000fea0003800000 */
.L_x_8058:
        /* <DEDUP_REMOVED lines=9> */
.L_x_8096:
        /* <DEDUP_REMOVED lines=11> */
.L_x_8217:
[----:B------:R-:W-:Y:S05]  /*185a0*/  BSYNC B2 ;  /* 0x0000000000027941 */ /* 0x000fea0003800000 */
.L_x_8079:
        /* <DEDUP_REMOVED lines=9> */
.L_x_8082:
[----:B------:R-:W-:Y:S05]  /*18640*/  BSYNC B2 ;  /* 0x0000000000027941 */ /* 0x000fea0003800000 */
.L_x_8081:
        /* <DEDUP_REMOVED lines=11> */
.L_x_8083:
        /* <DEDUP_REMOVED lines=13> */
.L_x_8218:
[----:B------:R-:W-:Y:S05]  /*187d0*/  BSYNC B2 ;  /* 0x0000000000027941 */ /* 0x000fea0003800000 */
.L_x_8084:
        /* <DEDUP_REMOVED lines=11> */
.L_x_8087:
[----:B------:R-:W-:Y:S05]  /*18890*/  BSYNC B2 ;  /* 0x0000000000027941 */ /* 0x000fea0003800000 */
.L_x_8086:
        /* <DEDUP_REMOVED lines=9> */
.L_x_8088:
        /* <DEDUP_REMOVED lines=15> */
.L_x_8089:
        /* <DEDUP_REMOVED lines=15> */
.L_x_8090:
        /* <DEDUP_REMOVED lines=15> */
.L_x_8091:
        /* <DEDUP_REMOVED lines=15> */
.L_x_8092:
        /* <DEDUP_REMOVED lines=15> */
.L_x_8093:
        /* <DEDUP_REMOVED lines=15> */
.L_x_8094:
        /* <DEDUP_REMOVED lines=15> */
.L_x_8095:
        /* <DEDUP_REMOVED lines=10> */
.L_x_8078:
[----:B------:R-:W-:Y:S05]  /*19060*/  BSYNC B1 ;  /* 0x0000000000017941 */ /* 0x000fea0003800000 */
.L_x_8077:
        /* <DEDUP_REMOVED lines=8> */
.L_x_8052:
[----:B------:R-:W-:Y:S05]  /*190f0*/  BSYNC B0 ;  /* 0x0000000000007941 */ /* 0x000fea0003800000 */
.L_x_8051:
[----:B------:R-:W1:Y:S01]  /*19100*/  LDC R0, c[0x0][0x448] ;  /* 0x00011200ff007b82 */ /* 0x000e620000000800 */
[----:B------:R-:W-:Y:S01]  /*19110*/  LEA R2, R25, 0x3f, 0x6 ;  /* 0x0000003f19027811 */ /* 0x000fe200078e30ff */
[----:B------:R-:W-:Y:S06]  /*19120*/  @!P0 WARPSYNC.ALL ;  /* 0x0000000000008948 */ /* 0x000fec0003800000 */
[----:B------:R-:W-:Y:S01]  /*19130*/  @!P0 BAR.SYNC.DEFER_BLOCKING 0xc, 0x180 ;  /* 0x0306000000008b1d */ /* 0x000fe20000010000 */
[----:B------:R-:W-:-:S05]  /*19140*/  ISETP.NE.AND P2, PT, R4, RZ, PT ;  /* 0x000000ff0400720c */ /* 0x000fca0003f45270 */
[----:B------:R-:W-:Y:S08]  /*19150*/  BSSY B0, `(.L_x_8097) ;  /* 0x0000029000007945 */ /* 0x000ff00003800000 */
[----:B------:R-:W2:Y:S01]  /*19160*/  @!P2 LDC R4, c[0x0][0x9f0] ;  /* 0x00027c00ff04ab82 */ /* 0x000ea20000000800 */
[----:B-1----:R-:W-:-:S13]  /*19170*/  ISETP.NE.AND P1, PT, R0, 0x1, PT ;  /* 0x000000010000780c */ /* 0x002fda0003f25270 */
[----:B0-----:R-:W0:Y:S08]  /*19180*/  @P1 LDC R3, c[0x0][0x44c] ;  /* 0x00011300ff031b82 */ /* 0x001e300000000800 */
[----:B------:R-:W1:Y:S01]  /*19190*/  @P1 LDC R0, c[0x0][0x450] ;  /* 0x00011400ff001b82 */ /* 0x000e620000000800 */
[----:B0-----:R-:W-:-:S05]  /*191a0*/  @P1 IMAD.HI.U32 R3, R2, R3, RZ ;  /* 0x0000000302031227 */ /* 0x001fca00078e00ff */
[----:B-1----:R-:W-:-:S05]  /*191b0*/  @P1 SHF.R.U32.HI R2, RZ, R0, R3 ;  /* 0x00000000ff021219 */ /* 0x002fca0000011603 */
[----:B------:R-:W-:-:S05]  /*191c0*/  IMAD.IADD R2, R5, 0x1, R2 ;  /* 0x0000000105027824 */ /* 0x000fca00078e0202 */
[----:B------:R-:W-:-:S04]  /*191d0*/  SHF.R.S32.HI R0, RZ, 0x1f, R2 ;  /* 0x0000001fff007819 */ /* 0x000fc80000011402 */
[----:B------:R-:W-:-:S04]  /*191e0*/  LEA.HI R0, R0, R2, RZ, 0x6 ;  /* 0x0000000200007211 */ /* 0x000fc800078f30ff */
[----:B------:R-:W-:-:S04]  /*191f0*/  SHF.R.S32.HI R0, RZ, 0x6, R0 ;  /* 0x00000006ff007819 */ /* 0x000fc80000011400 */
[----:B------:R-:W-:Y:S01]  /*19200*/  VIMNMX R7, R7, R0, PT ;  /* 0x0000000007077248 */ /* 0x000fe20003fe0100 */
[----:B------:R-:W-:-:S03]  /*19210*/  IMAD.MOV.U32 R0, RZ, RZ, RZ ;  /* 0x000000ffff007224 */ /* 0x000fc600078e00ff */
[----:B------:R-:W-:-:S13]  /*19220*/  ISETP.GE.AND P1, PT, R7, 0x1, PT ;  /* 0x000000010700780c */ /* 0x000fda0003f26270 */
[----:B--2---:R-:W-:Y:S05]  /*19230*/  @!P1 BRA `(.L_x_8098) ;  /* 0x0000000000689947 */ /* 0x004fea0003800000 */
[-C--:B------:R-:W-:Y:S02]  /*19240*/  IABS R0, R4.reuse ;  /* 0x0000000400007213 */ /* 0x080fe40000000000 */
        /* <DEDUP_REMOVED lines=25> */
.L_x_8098:
[----:B------:R-:W-:Y:S05]  /*193e0*/  BSYNC B0 ;  /* 0x0000000000007941 */ /* 0x000fea0003800000 */
.L_x_8097:
        /* <DEDUP_REMOVED lines=23> */
.L_x_8100:
        /* <DEDUP_REMOVED lines=20> */
.L_x_8103:
[----:B------:R-:W-:Y:S05]  /*196a0*/  BSYNC B6 ;  /* 0x0000000000067941 */ /* 0x000fea0003800000 */
.L_x_8102:
        /* <DEDUP_REMOVED lines=20> */
.L_x_8106:
        /* <DEDUP_REMOVED lines=15> */
.L_x_8105:
[----:B------:R-:W-:Y:S05]  /*198e0*/  BSYNC B6 ;  /* 0x0000000000067941 */ /* 0x000fea0003800000 */
.L_x_8104:
[----:B------:R-:W2:Y:S01]  /*198f0*/  LDL R34, [R1+0x18] ;  /* 0x0000180001227983 */ /* 0x000ea20000100800 */
[----:B------:R-:W-:Y:S01]  /*19900*/  ULDC.64 UR4, c[0x0][0x9f8] ;  /* 0x00027e0000047ab9 */ /* 0x000fe20000000a00 */
[----:B------:R-:W0:Y:S02]  /*19910*/  LDC R8, c[0x0][0x430] ;  /* 0x00010c00ff087b82 */ /* 0x000e240000000800 */
[----:B------:R-:W3:Y:S01]  /*19920*/  LDL R20, [R1] ;  /* 0x0000000001147983 */ /* 0x000ee20000100800 */
[----:B------:R-:W-:Y:S01]  /*19930*/  ISETP.NE.U32.AND P0, PT, RZ, UR4, PT ;  /* 0x00000004ff007c0c */ /* 0x000fe2000bf05070 */
[----:B------:R-:W1:Y:S03]  /*19940*/  S2R R21, SR_TID.X ;  /* 0x0000000000157919 */ /* 0x000e660000002100 */
[----:B------:R-:W-:-:S13]  /*19950*/  ISETP.NE.AND.EX P0, PT, RZ, UR5, PT, P0 ;  /* 0x00000005ff007c0c */ /* 0x000fda000bf05300 */
[----:B------:R-:W-:Y:S01]  /*19960*/  @P0 IADD3 R2, P1, R23, UR4, RZ ;  /* 0x0000000417020c10 */ /* 0x000fe2000ff3e0ff */
[----:B------:R-:W-:-:S03]  /*19970*/  ULDC UR4, c[0x0][0x320] ;  /* 0x0000c80000047ab9 */ /* 0x000fc60000000800 */
[----:B------:R-:W-:-:S05]  /*19980*/  @P0 IADD3.X R3, R30, UR5, RZ, P1, !PT ;  /* 0x000000051e030c10 */ /* 0x000fca0008ffe4ff */
[----:B------:R4:W3:Y:S01]  /*19990*/  @P0 LDG.E R26, desc[UR42][R2.64] ;  /* 0x0000002a021a0981 */ /* 0x0008e2000c1e1900 */
[----:B-1----:R-:W-:-:S04]  /*199a0*/  LOP3.LUT R21, R21, 0x7f, RZ, 0xc0, !PT ;  /* 0x0000007f15157812 */ /* 0x002fc800078ec0ff */
[----:B------:R-:W-:Y:S02]  /*199b0*/  SHF.R.U32.HI R0, RZ, 0x3, R21 ;  /* 0x00000003ff007819 */ /* 0x000fe40000011615 */
[----:B------:R-:W1:Y:S01]  /*199c0*/  S2R R21, SR_TID.X ;  /* 0x0000000000157919 */ /* 0x000e620000002100 */
[----:B0-----:R-:W-:Y:S01]  /*199d0*/  ISETP.NE.AND P1, PT, R8, 0x1, PT ;  /* 0x000000010800780c */ /* 0x001fe20003f25270 */
[----:B------:R-:W0:Y:S01]  /*199e0*/  S2R R9, SR_TID.X ;  /* 0x0000000000097919 */ /* 0x000e220000002100 */
[----:B------:R-:W0:Y:S11]  /*199f0*/  S2R R6, SR_TID.X ;  /* 0x0000000000067919 */ /* 0x000e360000002100 */
[----:B----4-:R-:W4:Y:S08]  /*19a00*/  @P1 LDC R3, c[0x0][0x434] ;  /* 0x00010d00ff031b82 */ /* 0x010f300000000800 */
[----:B------:R-:W4:Y:S01]  /*19a10*/  @P1 LDC R2, c[0x0][0x438] ;  /* 0x00010e00ff021b82 */ /* 0x000f220000000800 */
[----:B-1----:R-:W-:-:S05]  /*19a20*/  IMAD.SHL.U32 R21, R21, 0x10, RZ ;  /* 0x0000001015157824 */ /* 0x002fca00078e00ff */
[----:B------:R-:W-:Y:S01]  /*19a30*/  LOP3.LUT R21, R0, 0x70, R21, 0xf8, !PT ;  /* 0x0000007000157812 */ /* 0x000fe200078ef815 */
[----:B0-----:R-:W-:Y:S02]  /*19a40*/  IMAD.SHL.U32 R9, R9, 0x8, RZ ;  /* 0x0000000809097824 */ /* 0x001fe400078e00ff */
[----:B------:R-:W-:-:S03]  /*19a50*/  IMAD.SHL.U32 R6, R6, 0x8, RZ ;  /* 0x0000000806067824 */ /* 0x000fc600078e00ff */
[----:B------:R-:W-:Y:S02]  /*19a60*/  LOP3.LUT R9, R9, 0x38, RZ, 0xc0, !PT ;  /* 0x0000003809097812 */ /* 0x000fe400078ec0ff */
[----:B------:R-:W-:Y:S02]  /*19a70*/  LOP3.LUT R6, R6, 0x38, RZ, 0xc0, !PT ;  /* 0x0000003806067812 */ /* 0x000fe400078ec0ff */
[----:B------:R-:W-:Y:S02]  /*19a80*/  ISETP.GE.AND P3, PT, R9, UR4, PT ;  /* 0x0000000409007c0c */ /* 0x000fe4000bf66270 */
[----:B------:R-:W-:Y:S02]  /*19a90*/  LOP3.LUT R16, R16, 0xffffffbf, RZ, 0xc0, !PT ;  /* 0xffffffbf10107812 */ /* 0x000fe400078ec0ff */
[----:B------:R-:W-:Y:S01]  /*19aa0*/  LOP3.LUT R6, R6, 0x80, RZ, 0xfc, !PT ;  /* 0x0000008006067812 */ /* 0x000fe200078efcff */
[----:B------:R-:W0:Y:S01]  /*19ab0*/  S2R R11, SR_TID.X ;  /* 0x00000000000b7919 */ /* 0x000e220000002100 */
[----:B------:R-:W1:Y:S01]  /*19ac0*/  S2R R10, SR_TID.X ;  /* 0x00000000000a7919 */ /* 0x000e620000002100 */
[----:B------:R-:W-:-:S02]  /*19ad0*/  IMAD.MOV.U32 R36, RZ, RZ, RZ ;  /* 0x000000ffff247224 */ /* 0x000fc400078e00ff */
[----:B0-----:R-:W-:Y:S02]  /*19ae0*/  IMAD.SHL.U32 R11, R11, 0x8, RZ ;  /* 0x000000080b0b7824 */ /* 0x001fe400078e00ff */
[----:B-1----:R-:W-:-:S03]  /*19af0*/  IMAD.SHL.U32 R10, R10, 0x8, RZ ;  /* 0x000000080a0a7824 */ /* 0x002fc600078e00ff */
[----:B------:R-:W-:-:S04]  /*19b00*/  LOP3.LUT R11, R11, 0x38, RZ, 0xc0, !PT ;  /* 0x000000380b0b7812 */ /* 0x000fc800078ec0ff */
[----:B------:R-:W-:Y:S02]  /*19b10*/  LOP3.LUT R11, R11, 0x180, RZ, 0xfc, !PT ;  /* 0x000001800b0b7812 */ /* 0x000fe400078efcff */
[----:B------:R-:W-:-:S04]  /*19b20*/  LOP3.LUT R10, R10, 0x38, RZ, 0xc0, !PT ;  /* 0x000000380a0a7812 */ /* 0x000fc800078ec0ff */
[----:B------:R-:W-:Y:S02]  /*19b30*/  LOP3.LUT R12, R10, 0x1c0, RZ, 0xfc, !PT ;  /* 0x000001c00a0c7812 */ /* 0x000fe400078efcff */
[----:B--2---:R-:W-:Y:S02]  /*19b40*/  LEA R23, R34, 0xffffffc0, 0x6 ;  /* 0xffffffc022177811 */ /* 0x004fe400078e30ff */
[----:B------:R-:W0:Y:S03]  /*19b50*/  S2R R34, SR_TID.X ;  /* 0x0000000000227919 */ /* 0x000e260000002100 */
[----:B------:R-:W-:Y:S02]  /*19b60*/  IMAD.IADD R37, R21, 0x1, R23 ;  /* 0x0000000115257824 */ /* 0x000fe400078e0217 */
[----:B0-----:R-:W-:-:S05]  /*19b70*/  IMAD.SHL.U32 R34, R34, 0x8, RZ ;  /* 0x0000000822227824 */ /* 0x001fca00078e00ff */
[----:B------:R-:W-:-:S04]  /*19b80*/  LOP3.LUT R34, R34, 0x38, RZ, 0xc0, !PT ;  /* 0x0000003822227812 */ /* 0x000fc800078ec0ff */
[----:B------:R-:W-:-:S04]  /*19b90*/  LOP3.LUT R34, R34, 0x40, RZ, 0xfc, !PT ;  /* 0x0000004022227812 */ /* 0x000fc800078efcff */
[----:B------:R-:W-:Y:S02]  /*19ba0*/  ISETP.GE.AND P2, PT, R34, UR4, PT ;  /* 0x0000000422007c0c */ /* 0x000fe4000bf46270 */
[----:B------:R-:W0:Y:S01]  /*19bb0*/  S2R R34, SR_TID.X ;  /* 0x0000000000227919 */ /* 0x000e220000002100 */
[----:B---3--:R-:W-:-:S04]  /*19bc0*/  ISETP.GE.AND P0, PT, R37, R20, PT ;  /* 0x000000142500720c */ /* 0x008fc80003f06270 */
[----:B------:R-:W-:Y:S01]  /*19bd0*/  ISETP.GT.U32.OR P0, PT, R21, 0x3f, P0 ;  /* 0x0000003f1500780c */ /* 0x000fe20000704470 */
[----:B------:R-:W-:Y:S01]  /*19be0*/  IMAD.IADD R37, R37, 0x1, R33 ;  /* 0x0000000125257824 */ /* 0x000fe200078e0221 */
[----:B------:R-:W-:-:S03]  /*19bf0*/  SEL R7, RZ, 0xffffffff, P2 ;  /* 0xffffffffff077807 */ /* 0x000fc60001000000 */
[----:B----4-:R-:W-:-:S08]  /*19c00*/  @P1 IMAD.HI.U32 R3, R37, R3, RZ ;  /* 0x0000000325031227 */ /* 0x010fd000078e00ff */
[----:B------:R-:W1:Y:S01]  /*19c10*/  @!P0 LDC.64 R4, c[0x0][0x428] ;  /* 0x00010a00ff048b82 */ /* 0x000e620000000a00 */
[----:B------:R-:W-:Y:S01]  /*19c20*/  IMAD.MOV.U32 R0, RZ, RZ, R37 ;  /* 0x000000ffff007224 */ /* 0x000fe200078e0025 */
[----:B------:R-:W-:Y:S01]  /*19c30*/  @P1 SHF.R.U32.HI R0, RZ, R2, R3 ;  /* 0x00000002ff001219 */ /* 0x000fe20000011603 */
[----:B------:R-:W-:Y:S02]  /*19c40*/  IMAD.SHL.U32 R7, R7, 0x2, RZ ;  /* 0x0000000207077824 */ /* 0x000fe400078e00ff */
[----:B0-----:R-:W-:-:S05]  /*19c50*/  IMAD.SHL.U32 R34, R34, 0x8, RZ ;  /* 0x0000000822227824 */ /* 0x001fca00078e00ff */
        /* <DEDUP_REMOVED lines=13> */
[----:B-1----:R-:W-:-:S04]  /*19d30*/  @!P0 IMAD R6, R34, R4, RZ ;  /* 0x0000000422068224 */ /* 0x002fc800078e02ff */
        /* <DEDUP_REMOVED lines=39> */
.L_x_8221:
        /* <DEDUP_REMOVED lines=10> */
.L_x_8108:
        /* <DEDUP_REMOVED lines=9> */
.L_x_8222:
[----:B------:R-:W-:Y:S05]  /*1a0e0*/  BSYNC B0 ;  /* 0x0000000000007941 */ /* 0x000fea0003800000 */
.L_x_8109:
[----:B0-----:R-:W-:Y:S01]  /*1a0f0*/  SHF.R.S32.HI R0, RZ, 0x1f, R37 ;  /* 0x0000001fff007819 */ /* 0x001fe20000011425 */
[----:B------:R-:W0:Y:S01]  /*1a100*/  S2R R7, SR_TID.X ;  /* 0x0000000000077919 */ /* 0x000e220000002100 */
[----:B------:R-:W-:Y:S01]  /*1a110*/  ULDC.64 UR4, c[0x0][0x300] ;  /* 0x0000c00000047ab9 */ /* 0x000fe20000000a00 */
[----:B-----5:R-:W-:Y:S01]  /*1a120*/  SHF.R.S32.HI R4, RZ, 0x1f, R36 ;  /* 0x0000001fff047819 */ /* 0x020fe20000011424 */
[----:B------:R-:W-:Y:S01]  /*1a130*/  IMAD.WIDE.U32 R2, R37, UR4, RZ ;  /* 0x0000000425027c25 */ /* 0x000fe2000f8e00ff */
[----:B------:R1:W-:Y:S01]  /*1a140*/  STL [R1+0x24], R0 ;  /* 0x0000240001007387 */ /* 0x0003e20000100800 */
[----:B------:R-:W-:Y:S01]  /*1a150*/  ULDC.64 UR6, c[0x0][0x2e8] ;  /* 0x0000ba0000067ab9 */ /* 0x000fe20000000a00 */
[----:B------:R-:W-:Y:S01]  /*1a160*/  LOP3.LUT P2, RZ, R16, 0x2, RZ, 0xc0, !PT ;  /* 0x0000000210ff7812 */ /* 0x000fe2000784c0ff */
[----:B------:R-:W-:Y:S01]  /*1a170*/  IMAD R5, R22, 0x1000, R35 ;  /* 0x0000100016057824 */ /* 0x000fe200078e0223 */
        /* <DEDUP_REMOVED lines=10> */
[----:B------:R-:W-:-:S03]  /*1a220*/  IMAD.IADD R3, R3, 0x1, R0 ;  /* 0x0000000103037824 */ /* 0x000fc600078e0200 */
[----:B------:R-:W-:Y:S01]  /*1a230*/  LOP3.LUT R7, R7, 0x38, RZ, 0xc0, !PT ;  /* 0x0000003807077812 */ /* 0x000fe200078ec0ff */
[----:B------:R-:W-:Y:S01]  /*1a240*/  IMAD.WIDE.U32 R2, R17, UR4, R2 ;  /* 0x0000000411027c25 */ /* 0x000fe2000f8e0002 */
[----:B------:R-:W-:-:S03]  /*1a250*/  UMOV UR4, 0xffffffff ;  /* 0xffffffff00047882 */ /* 0x000fc60000000000 */
[----:B--2---:R-:W-:Y:S01]  /*1a260*/  IMAD R4, R17, UR5, R3 ;  /* 0x0000000511047c24 */ /* 0x004fe2000f8e0203 */
        /* <DEDUP_REMOVED lines=36> */
.L_x_8232:
        /* <DEDUP_REMOVED lines=10> */
.L_x_8112:
        /* <DEDUP_REMOVED lines=11> */
.L_x_8113:
[----:B------:R1:W5:Y:S01]  /*1a600*/  LDL.LU R0, [R1+0x14] ;  /* 0x0000140001007983 */ /* 0x0003620000300800 */
[----:B------:R1:W-:Y:S03]  /*1a610*/  SYNCS.ARRIVE.TRANS64.A1T0 RZ, [R30+URZ+0x28c30], RZ ;  /* 0x028c30ff1eff79a7 */ /* 0x0003e6000810003f */
[----:B------:R1:W5:Y:S04]  /*1a620*/  LDL.LU R4, [R1+0x4] ;  /* 0x0000040001047983 */ /* 0x0003680000300800 */
[----:B0-----:R1:W5:Y:S02]  /*1a630*/  LDL R3, [R1+0x8] ;  /* 0x0000080001037983 */ /* 0x0013640000100800 */
        /* <DEDUP_REMOVED lines=39> */
.L_x_8115:
[----:B------:R-:W-:Y:S05]  /*1a8b0*/  BSYNC B6 ;  /* 0x0000000000067941 */ /* 0x000fea0003800000 */
.L_x_8114:
        /* <DEDUP_REMOVED lines=90> */
.L_x_8241:
        /* <DEDUP_REMOVED lines=10> */
.L_x_8117:
        /* <DEDUP_REMOVED lines=18> */
.L_x_8242:
[----:B------:R-:W-:Y:S05]  /*1b020*/  BSYNC B0 ;  /* 0x0000000000007941 */ /* 0x000fea0003800000 */
.L_x_8118:
[----:B------:R-:W-:-:S05]  /*1b030*/  IMAD.U32 R2, RZ, RZ, UR38 ;  /* 0x00000026ff027e24 */ /* 0x000fca000f8e00ff */
[----:B------:R-:W-:-:S13]  /*1b040*/  ISETP.NE.AND P0, PT, R2, 0x3, PT ;  /* 0x000000030200780c */ /* 0x000fda0003f05270 */
[----:B------:R-:W-:Y:S05]  /*1b050*/  @!P0 BRA `(.L_x_8120) ;  /* 0x0000000000048947 */ /* 0x000fea0003800000 */
[----:B------:R-:W-:Y:S01]  /*1b060*/  BPT.TRAP 0x1 ;  /* 0x000000040000795c */ /* 0x000fe20000300000 */
.L_x_8120:
[----:B0-----:R-:W-:Y:S01]  /*1b070*/  SHF.L.U32 R0, R28, 0x1f, RZ ;  /* 0x0000001f1c007819 */ /* 0x001fe200000006ff */
[----:B------:R-:W-:Y:S03]  /*1b080*/  BSSY B0, `(.L_x_8121) ;  /* 0x0000003000007945 */ /* 0x000fe60003800000 */
[----:B------:R-:W0:Y:S02]  /*1b090*/  SYNCS.PHASECHK.TRANS64.TRYWAIT P0, [R30+URZ+0x28c60], R0 ;  /* 0x028c60001e0075a7 */ /* 0x000e24000800017f */
[----:B0-----:R-:W-:Y:S05]  /*1b0a0*/  @!P0 BRA `(.L_x_8122) ;  /* 0x0000004c00788947 */ /* 0x001fea0003800000 */
.L_x_8243:
[----:B------:R-:W-:Y:S05]  /*1b0b0*/  BSYNC B0 ;  /* 0x0000000000007941 */ /* 0x000fea0003800000 */
.L_x_8121:
        /* <DEDUP_REMOVED lines=109> */
.L_x_8253:
        /* <DEDUP_REMOVED lines=34> */
.L_x_8124:
        /* <DEDUP_REMOVED lines=11> */
.L_x_8125:
        /* <DEDUP_REMOVED lines=12> */
.L_x_8140:
        /* <DEDUP_REMOVED lines=42> */
.L_x_8128:
[----:B------:R-:W-:Y:S01]  /*1bdc0*/  IMAD R6, R22, 0x8, R18 ;  /* 0x0000000816067824 */ /* 0x000fe200078e0212 */
[----:B------:R-:W-:Y:S01]  /*1bdd0*/  SHF.L.U32 R20, R28, 0x1f, RZ ;  /* 0x0000001f1c147819 */ /* 0x000fe200000006ff */
[----:B------:R-:W-:Y:S01]  /*1bde0*/  BSSY B1, `(.L_x_8129) ;  /* 0x0000004000017945 */ /* 0x000fe20003800000 */
[----:B------:R-:W-:Y:S02]  /*1bdf0*/  SHF.R.S32.HI R9, RZ, 0x1f, R5 ;  /* 0x0000001fff097819 */ /* 0x000fe40000011405 */
[----:B------:R-:W0:Y:S02]  /*1be00*/  SYNCS.PHASECHK.TRANS64.TRYWAIT P0, [R6+URZ+0x28c40], R20 ;  /* 0x028c4014060075a7 */ /* 0x000e24000800017f */
[----:B0-----:R-:W-:Y:S05]  /*1be10*/  @!P0 BRA `(.L_x_8130) ;  /* 0x00000048005c8947 */ /* 0x001fea0003800000 */
.L_x_8254:
[----:B------:R-:W-:Y:S05]  /*1be20*/  BSYNC B1 ;  /* 0x0000000000017941 */ /* 0x000fea0003800000 */
.L_x_8129:
        /* <DEDUP_REMOVED lines=40> */
.L_x_8264:
        /* <DEDUP_REMOVED lines=8> */
.L_x_8132:
        /* <DEDUP_REMOVED lines=11> */
.L_x_8133:
[----:B------:R2:W-:Y:S01]  /*1c1e0*/  SYNCS.ARRIVE.TRANS64.A1T0 RZ, [R6+URZ+0x28c30], RZ ;  /* 0x028c30ff06ff79a7 */ /* 0x0005e2000810003f */
[----:B------:R-:W-:Y:S05]  /*1c1f0*/  @!P2 BRA `(.L_x_8134) ;  /* 0x000000000004a947 */ /* 0x000fea0003800000 */
[----:B------:R-:W-:Y:S01]  /*1c200*/  BPT.TRAP 0x1 ;  /* 0x000000040000795c */ /* 0x000fe20000300000 */
.L_x_8134:
[----:B------:R-:W3:Y:S01]  /*1c210*/  SYNCS.PHASECHK.TRANS64.TRYWAIT P0, [R6+URZ+0x28c60], R20 ;  /* 0x028c6014060075a7 */ /* 0x000ee2000800017f */
[----:B------:R-:W-:Y:S04]  /*1c220*/  BSSY B1, `(.L_x_8135) ;  /* 0x0000002000017945 */ /* 0x000fe80003800000 */
[----:B---3--:R-:W-:Y:S05]  /*1c230*/  @!P0 BRA `(.L_x_8136) ;  /* 0x0000004800848947 */ /* 0x008fea0003800000 */
.L_x_8265:
[----:B------:R-:W-:Y:S05]  /*1c240*/  BSYNC B1 ;  /* 0x0000000000017941 */ /* 0x000fea0003800000 */
.L_x_8135:
        /* <DEDUP_REMOVED lines=79> */
.L_x_8275:
        /* <DEDUP_REMOVED lines=25> */
.L_x_8138:
        /* <DEDUP_REMOVED lines=11> */
.L_x_8139:
[----:B------:R1:W-:Y:S01]  /*1c980*/  SYNCS.ARRIVE.TRANS64.A1T0 RZ, [R6+URZ+0x28c50], RZ ;  /* 0x028c50ff06ff79a7 */ /* 0x0003e2000810003f */
[----:B------:R-:W-:Y:S05]  /*1c990*/  @P3 BRA `(.L_x_8140) ;  /* 0xfffffff000603947 */ /* 0x000fea000383ffff */
.L_x_8127:
[----:B------:R-:W-:Y:S05]  /*1c9a0*/  BSYNC B0 ;  /* 0x0000000000007941 */ /* 0x000fea0003800000 */
.L_x_8126:
        /* <DEDUP_REMOVED lines=21> */
.L_x_8142:
[----:B------:R-:W-:Y:S05]  /*1cb00*/  BSYNC B0 ;  /* 0x0000000000007941 */ /* 0x000fea0003800000 */
.L_x_8141:
[----:B------:R-:W-:-:S07]  /*1cb10*/  SEL R22, R22, RZ, P0 ;  /* 0x000000ff16167207 */ /* 0x000fce0000000000 */
.L_x_8101:
[----:B------:R-:W-:Y:S05]  /*1cb20*/  BSYNC B7 ;  /* 0x0000000000077941 */ /* 0x000fea0003800000 */
.L_x_8099:
        /* <DEDUP_REMOVED lines=11> */
.L_x_8143:
        /* <DEDUP_REMOVED lines=43> */
.L_x_8285:
[----:B------:R-:W-:Y:S02]  /*1ce90*/  ULDC UR4, c[0x0][0xc38] ;  /* 0x00030e0000047ab9 */ /* 0x000fe40000000800 */
[----:B------:R-:W-:-:S04]  /*1cea0*/  IMAD.U32 R4, RZ, RZ, UR4 ;  /* 0x00000004ff047e24 */ /* 0x000fc8000f8e00ff */
[----:B-1----:R-:W-:-:S04]  /*1ceb0*/  IMAD R3, R14, R4, RZ ;  /* 0x000000040e037224 */ /* 0x002fc800078e02ff */
[----:B------:R-:W-:-:S05]  /*1cec0*/  IMAD.IADD R6, R6, 0x1, R3 ;  /* 0x0000000106067824 */ /* 0x000fca00078e0203 */
[----:B------:R-:W-:-:S13]  /*1ced0*/  ISETP.GT.AND P6, PT, R6, R0, PT ;  /* 0x000000000600720c */ /* 0x000fda0003fc4270 */
[----:B------:R-:W-:Y:S05]  /*1cee0*/  @P6 BRA `(.L_x_8146) ;  /* 0x0000000000a46947 */ /* 0x000fea0003800000 */
.L_x_8149:
        /* <DEDUP_REMOVED lines=35> */
.L_x_8293:
[----:B------:R-:W-:Y:S02]  /*1d120*/  ULDC UR4, c[0x0][0xc38] ;  /* 0x00030e0000047ab9 */ /* 0x000fe40000000800 */
[----:B------:R-:W-:-:S04]  /*1d130*/  IMAD.U32 R4, RZ, RZ, UR4 ;  /* 0x00000004ff047e24 */ /* 0x000fc8000f8e00ff */
[----:B-1----:R-:W-:-:S04]  /*1d140*/  IMAD R3, R14, R4, RZ ;  /* 0x000000040e037224 */ /* 0x002fc800078e02ff */
[----:B------:R-:W-:-:S05]  /*1d150*/  IMAD.IADD R6, R3, 0x1, R6 ;  /* 0x0000000103067824 */ /* 0x000fca00078e0206 */
[----:B------:R-:W-:-:S13]  /*1d160*/  ISETP.GT.AND P6, PT, R6, R0, PT ;  /* 0x000000000600720c */ /* 0x000fda0003fc4270 */
[----:B------:R-:W-:Y:S05]  /*1d170*/  @!P6 BRA `(.L_x_8149) ;  /* 0xfffffffc005ce947 */ /* 0x000fea000383ffff */
.L_x_8146:
        /* <DEDUP_REMOVED lines=10> */
.L_x_8298:
[----:B------:R-:W-:-:S13]  /*1d220*/  ISETP.NE.AND P0, PT, R3, RZ, PT ;  /* 0x000000ff0300720c */ /* 0x000fda0003f05270 */
[----:B------:R-:W-:Y:S05]  /*1d230*/  @!P0 BRA `(.L_x_8151) ;  /* 0x0000000000108947 */ /* 0x000fea0003800000 */
[----:B------:R-:W-:Y:S01]  /*1d240*/  UMOV UR4, 0xffffffff ;  /* 0xffffffff00047882 */ /* 0x000fe20000000000 */
[----:B------:R-:W-:Y:S02]  /*1d250*/  VIADD R12, R7, 0xffffffff ;  /* 0xffffffff070c7836 */ /* 0x000fe40000000000 */
[----:B------:R-:W-:Y:S05]  /*1d260*/  BRA.DIV UR4, `(.L_x_8152) ;  /* 0x0000004a04b87947 */ /* 0x000fea000b800000 */
[----:B------:R4:W0:Y:S02]  /*1d270*/  SHFL.IDX PT, R24, R2, R12, 0x1f ;  /* 0x00001f0c02187589 */ /* 0x00082400000e0000 */
.L_x_8151:
        /* <DEDUP_REMOVED lines=59> */
.L_x_8153:
        /* <DEDUP_REMOVED lines=60> */
.L_x_8154:
[----:B------:R-:W-:-:S05]  /*1d9f0*/  LOP3.LUT R0, RZ, R3, RZ, 0x33, !PT ;  /* 0x00000003ff007212 */ /* 0x000fca00078e33ff */
[----:B------:R-:W-:Y:S01]  /*1da00*/  IMAD.IADD R25, R25, 0x1, R0 ;  /* 0x0000000119197824 */ /* 0x000fe200078e0200 */
[----:B------:R-:W-:Y:S06]  /*1da10*/  BRA `(.L_x_8155) ;  /* 0x00000000001c7947 */ /* 0x000fec0003800000 */
.L_x_8147:
[----:B------:R-:W-:Y:S01]  /*1da20*/  UMOV UR4, URZ ;  /* 0x0000003f00047c82 */ /* 0x000fe20008000000 */
[----:B------:R-:W-:Y:S01]  /*1da30*/  UMOV UR5, URZ ;  /* 0x0000003f00057c82 */ /* 0x000fe20008000000 */
[----:B------:R-:W-:Y:S01]  /*1da40*/  ULDC UR6, c[0x0][0xc3c] ;  /* 0x00030f0000067ab9 */ /* 0x000fe20000000800 */
[----:B------:R-:W-:Y:S02]  /*1da50*/  IMAD.MOV.U32 R24, RZ, RZ, R0 ;  /* 0x000000ffff187224 */ /* 0x000fe400078e0000 */
[----:B------:R-:W-:Y:S02]  /*1da60*/  IMAD.U32 R25, RZ, RZ, UR4 ;  /* 0x00000004ff197e24 */ /* 0x000fe4000f8e00ff */
[----:B------:R-:W-:Y:S02]  /*1da70*/  IMAD.U32 R26, RZ, RZ, UR5 ;  /* 0x00000005ff1a7e24 */ /* 0x000fe4000f8e00ff */
[----:B------:R-:W-:-:S07]  /*1da80*/  IMAD.U32 R27, RZ, RZ, UR6 ;  /* 0x00000006ff1b7e24 */ /* 0x000fce000f8e00ff */
.L_x_8155:
        /* <DEDUP_REMOVED lines=10> */
.L_x_8144:
[----:B------:R-:W-:Y:S02]  /*1db30*/  ULDC UR4, c[0x0][0xc3c] ;  /* 0x00030f0000047ab9 */ /* 0x000fe40000000800 */
[----:B0-----:R-:W-:-:S13]  /*1db40*/  ISETP.GE.AND P0, PT, R27, UR4, PT ;  /* 0x000000041b007c0c */ /* 0x001fda000bf06270 */
[----:B------:R-:W-:Y:S05]  /*1db50*/  @!P0 BRA `(.L_x_8156) ;  /* 0xffffff9000988947 */ /* 0x000fea000383ffff */
[----:B------:R-:W-:Y:S05]  /*1db60*/  BSYNC B8 ;  /* 0x0000000000087941 */ /* 0x000fea0003800000 */
.L_x_8045:
        /* <DEDUP_REMOVED lines=12> */
.L_x_8301:
[----:B------:R-:W-:Y:S05]  /*1dc30*/  BSYNC B0 ;  /* 0x0000000000007941 */ /* 0x000fea0003800000 */
.L_x_8157:
[----:B------:R-:W-:-:S03]  /*1dc40*/  UMOV UR4, 0xffffffff ;  /* 0xffffffff00047882 */ /* 0x000fc60000000000 */
[----:B------:R-:W-:Y:S05]  /*1dc50*/  BRA.DIV UR4, `(.L_x_8159) ;  /* 0x0000004204787947 */ /* 0x000fea000b800000 */
[----:B0-----:R-:W0:Y:S02]  /*1dc60*/  S2R R0, SR_TID.X ;  /* 0x0000000000007919 */ /* 0x001e240000002100 */
[----:B0-----:R-:W-:-:S04]  /*1dc70*/  SHF.R.U32.HI R0, RZ, 0x5, R0 ;  /* 0x00000005ff007819 */ /* 0x001fc80000011600 */
[----:B------:R-:W-:-:S05]  /*1dc80*/  LOP3.LUT R0, R0, 0x3, RZ, 0xc0, !PT ;  /* 0x0000000300007812 */ /* 0x000fca00078ec0ff */
[----:B------:R0:W1:Y:S02]  /*1dc90*/  SHFL.IDX PT, R14, R0, RZ, 0x1f ;  /* 0x00001fff000e7589 */ /* 0x00006400000e0000 */
.L_x_8304:
[----:B-1----:R-:W-:-:S13]  /*1dca0*/  ISETP.NE.AND P0, PT, R14, RZ, PT ;  /* 0x000000ff0e00720c */ /* 0x002fda0003f05270 */
[----:B------:R-:W-:Y:S05]  /*1dcb0*/  @P0 BRA `(.L_x_7879) ;  /* 0x0000000000880947 */ /* 0x000fea0003800000 */
[----:B------:R-:W-:-:S03]  /*1dcc0*/  UMOV UR4, 0xffffffff ;  /* 0xffffffff00047882 */ /* 0x000fc60000000000 */
[----:B------:R-:W-:Y:S05]  /*1dcd0*/  BRA.DIV UR4, `(.L_x_8160) ;  /* 0x00000042048c7947 */ /* 0x000fea000b800000 */
[----:B------:R-:W-:-:S13]  /*1dce0*/  ELECT P6, URZ, PT ;  /* 0x00000000003f782f */ /* 0x000fda00038c0000 */
.L_x_8307:
[----:B------:R-:W-:Y:S05]  /*1dcf0*/  @!P6 BRA `(.L_x_7879) ;  /* 0x000000000078e947 */ /* 0x000fea0003800000 */
[----:B------:R-:W-:-:S06]  /*1dd00*/  ULOP3.LUT UR4, UR36, 0x2, URZ, 0xfc, !UPT ;  /* 0x0000000224047892 */ /* 0x000fcc000f8efc3f */
[----:B0-----:R-:W-:-:S05]  /*1dd10*/  IMAD.U32 R0, RZ, RZ, UR4 ;  /* 0x00000004ff007e24 */ /* 0x001fca000f8e00ff */
[----:B------:R-:W-:-:S13]  /*1dd20*/  ISETP.NE.AND P0, PT, R0, 0x3, PT ;  /* 0x000000030000780c */ /* 0x000fda0003f05270 */
[----:B------:R-:W-:Y:S05]  /*1dd30*/  @!P0 BRA `(.L_x_8161) ;  /* 0x0000000000048947 */ /* 0x000fea0003800000 */
[----:B------:R-:W-:Y:S01]  /*1dd40*/  BPT.TRAP 0x1 ;  /* 0x000000040000795c */ /* 0x000fe20000300000 */
.L_x_8161:
[----:B------:R-:W-:Y:S01]  /*1dd50*/  IMAD R5, R22, 0x8, R7 ;  /* 0x0000000816057824 */ /* 0x000fe200078e0207 */
[----:B------:R-:W-:Y:S01]  /*1dd60*/  SHF.L.U32 R0, R28, 0x1f, RZ ;  /* 0x0000001f1c007819 */ /* 0x000fe200000006ff */
[----:B------:R-:W-:-:S03]  /*1dd70*/  VIADD R22, R22, 0x1 ;  /* 0x0000000116167836 */ /* 0x000fc60000000000 */
[----:B------:R-:W0:Y:S02]  /*1dd80*/  SYNCS.PHASECHK.TRANS64.TRYWAIT P1, [R5+URZ+0x28c40], R0 ;  /* 0x028c4000050075a7 */ /* 0x000e24000802017f */
[----:B------:R-:W-:-:S04]  /*1dd90*/  ISETP.NE.AND P2, PT, R22, 0x2, PT ;  /* 0x000000021600780c */ /* 0x000fc80003f45270 */
[----:B------:R-:W-:Y:S01]  /*1dda0*/  SEL R3, RZ, 0x1, P2 ;  /* 0x00000001ff037807 */ /* 0x000fe20001000000 */
[----:B0-----:R-:W-:Y:S08]  /*1ddb0*/  @!P1 BRA `(.L_x_8162) ;  /* 0x0000004000749947 */ /* 0x001ff00003800000 */
.L_x_8308:
[----:B------:R-:W-:Y:S02]  /*1ddc0*/  SEL R22, R22, RZ, P2 ;  /* 0x000000ff16167207 */ /* 0x000fe40001000000 */
[----:B------:R-:W-:Y:S01]  /*1ddd0*/  LOP3.LUT R2, R28, R3, RZ, 0x3c, !PT ;  /* 0x000000031c027212 */ /* 0x000fe200078e3cff */
[----:B------:R-:W-:Y:S06]  /*1dde0*/  @!P0 BRA `(.L_x_8163) ;  /* 0x0000000000048947 */ /* 0x000fec0003800000 */
[----:B------:R-:W-:Y:S01]  /*1ddf0*/  BPT.TRAP 0x1 ;  /* 0x000000040000795c */ /* 0x000fe20000300000 */
.L_x_8163:
[----:B------:R-:W-:Y:S01]  /*1de00*/  IMAD R3, R22, 0x8, R7 ;  /* 0x0000000816037824 */ /* 0x000fe200078e0207 */
[----:B------:R-:W-:-:S04]  /*1de10*/  SHF.L.U32 R2, R2, 0x1f, RZ ;  /* 0x0000001f02027819 */ /* 0x000fc800000006ff */
[----:B------:R-:W1:Y:S02]  /*1de20*/  SYNCS.PHASECHK.TRANS64.TRYWAIT P1, [R3+URZ+0x28c40], R2 ;  /* 0x028c4002030075a7 */ /* 0x000e64000802017f */
[----:B-1----:R-:W-:Y:S05]  /*1de30*/  @!P1 BRA `(.L_x_8164) ;  /* 0x0000004000689947 */ /* 0x002fea0003800000 */
.L_x_8309:
[----:B------:R-:W-:Y:S05]  /*1de40*/  @!P0 BRA `(.L_x_8165) ;  /* 0x0000000000048947 */ /* 0x000fea0003800000 */
[----:B------:R-:W-:Y:S01]  /*1de50*/  BPT.TRAP 0x1 ;  /* 0x000000040000795c */ /* 0x000fe20000300000 */
.L_x_8165:
[----:B------:R-:W5:Y:S02]  /*1de60*/  SYNCS.PHASECHK.TRANS64.TRYWAIT P1, [R5+URZ+0x28c60], R0 ;  /* 0x028c6000050075a7 */ /* 0x000f64000802017f */
[----:B-----5:R-:W-:Y:S05]  /*1de70*/  @!P1 BRA `(.L_x_8166) ;  /* 0x00000040006c9947 */ /* 0x020fea0003800000 */
.L_x_8310:
[----:B------:R-:W-:Y:S05]  /*1de80*/  @!P0 BRA `(.L_x_8167) ;  /* 0x0000000000048947 */ /* 0x000fea0003800000 */
[----:B------:R-:W-:Y:S01]  /*1de90*/  BPT.TRAP 0x1 ;  /* 0x000000040000795c */ /* 0x000fe20000300000 */
.L_x_8167:
[----:B------:R0:W0:Y:S02]  /*1dea0*/  SYNCS.PHASECHK.TRANS64.TRYWAIT P0, [R3+URZ+0x28c60], R2 ;  /* 0x028c6002030075a7 */ /* 0x000024000800017f */
[----:B0-----:R-:W-:Y:S05]  /*1deb0*/  @!P0 NANOSLEEP.SYNCS 0x989680 ;  /* 0x009896800000895d */ /* 0x001fea0003900000 */
[----:B------:R-:W0:Y:S02]  /*1dec0*/  @!P0 SYNCS.PHASECHK.TRANS64 P0, [R3+URZ+0x28c60], R2 ;  /* 0x028c6002030085a7 */ /* 0x000e24000800007f */
[----:B0-----:R-:W-:Y:S05]  /*1ded0*/  @!P0 BRA `(.L_x_8167) ;  /* 0xfffffffc00f08947 */ /* 0x001fea000383ffff */
.L_x_7879:
[----:B------:R-:W-:Y:S05]  /*1dee0*/  BSYNC B9 ;  /* 0x0000000000097941 */ /* 0x000fea0003800000 */
.L_x_7876:
[----:B------:R-:W-:Y:S05]  /*1def0*/  EXIT ;  /* 0x000000000000794d */ /* 0x000fea0003800000 */
.L_x_7897:
[----:B0-----:R0:W1:Y:S02]  /*1df00*/  SYNCS.PHASECHK.TRANS64.TRYWAIT P5, [R61+URZ+0x28c90], R68 ;  /* 0x028c90443d0075a7 */ /* 0x00106400080a017f */
[----:B-1----:R-:W-:Y:S05]  /*1df10*/  @!P5 NANOSLEEP.SYNCS 0x989680 ;  /* 0x009896800000d95d */ /* 0x002fea0003900000 */
[----:B------:R-:W1:Y:S02]  /*1df20*/  @!P5 SYNCS.PHASECHK.TRANS64 P5, [R61+URZ+0x28c90], R68 ;  /* 0x028c90443d00d5a7 */ /* 0x000e6400080a007f */
[----:B-1----:R-:W-:Y:S05]  /*1df30*/  @!P5 BRA `(.L_x_7897) ;  /* 0xfffffffc00f0d947 */ /* 0x002fea000383ffff */
[----:B------:R-:W-:Y:S05]  /*1df40*/  BRA `(.L_x_8168) ;  /* 0xfffffe5000a07947 */ /* 0x000fea000383ffff */
.L_x_7898:
        /* <DEDUP_REMOVED lines=8> */
.L_x_8170:
[----:B------:R-:W-:Y:S05]  /*1dfd0*/  BSYNC B1 ;  /* 0x0000000000017941 */ /* 0x000fea0003800000 */
.L_x_8169:
        /* <DEDUP_REMOVED lines=8> */
.L_x_8171:
[----:B------:R-:W-:Y:S01]  /*1e060*/  IMAD.MOV.U32 R70, RZ, RZ, R14 ;  /* 0x000000ffff467224 */ /* 0x000fe200078e000e */
[----:B------:R-:W-:Y:S06]  /*1e070*/  BRA `(.L_x_8172) ;  /* 0xfffffe5000687947 */ /* 0x000fec000383ffff */
.L_x_7908:
[----:B0-----:R0:W1:Y:S02]  /*1e080*/  SYNCS.PHASECHK.TRANS64.TRYWAIT P6, [R61+URZ+0x28c90], R68 ;  /* 0x028c90443d0075a7 */ /* 0x00106400080c017f */
[----:B-1----:R-:W-:Y:S05]  /*1e090*/  @!P6 NANOSLEEP.SYNCS 0x989680 ;  /* 0x009896800000e95d */ /* 0x002fea0003900000 */
[----:B------:R-:W1:Y:S02]  /*1e0a0*/  @!P6 SYNCS.PHASECHK.TRANS64 P6, [R61+URZ+0x28c90], R68 ;  /* 0x028c90443d00e5a7 */ /* 0x000e6400080c007f */
[----:B-1----:R-:W-:Y:S05]  /*1e0b0*/  @!P6 BRA `(.L_x_7908) ;  /* 0xfffffffc00f0e947 */ /* 0x002fea000383ffff */
[----:B------:R-:W-:Y:S05]  /*1e0c0*/  BRA `(.L_x_8173) ;  /* 0xfffffe5800f47947 */ /* 0x000fea000383ffff */
.L_x_7909:
        /* <DEDUP_REMOVED lines=8> */
.L_x_8175:
[----:B------:R-:W-:Y:S05]  /*1e150*/  BSYNC B1 ;  /* 0x0000000000017941 */ /* 0x000fea0003800000 */
.L_x_8174:
        /* <DEDUP_REMOVED lines=8> */
.L_x_8176:
[----:B------:R-:W-:Y:S01]  /*1e1e0*/  IMAD.MOV.U32 R70, RZ, RZ, R14 ;  /* 0x000000ffff467224 */ /* 0x000fe200078e000e */
[----:B------:R-:W-:Y:S06]  /*1e1f0*/  BRA `(.L_x_8177) ;  /* 0xfffffe5800bc7947 */ /* 0x000fec000383ffff */
.L_x_7914:
[----:B-1----:R1:W2:Y:S02]  /*1e200*/  SYNCS.PHASECHK.TRANS64.TRYWAIT P4, [R61+URZ+0x28c90], R68 ;  /* 0x028c90443d0075a7 */ /* 0x0022a4000808017f */
[----:B--2---:R-:W-:Y:S05]  /*1e210*/  @!P4 NANOSLEEP.SYNCS 0x989680 ;  /* 0x009896800000c95d */ /* 0x004fea0003900000 */
[----:B------:R-:W2:Y:S02]  /*1e220*/  @!P4 SYNCS.PHASECHK.TRANS64 P4, [R61+URZ+0x28c90], R68 ;  /* 0x028c90443d00c5a7 */ /* 0x000ea4000808007f */
[----:B--2---:R-:W-:Y:S05]  /*1e230*/  @!P4 BRA `(.L_x_7914) ;  /* 0xfffffffc00f0c947 */ /* 0x004fea000383ffff */
[----:B------:R-:W-:Y:S05]  /*1e240*/  BRA `(.L_x_8178) ;  /* 0xfffffe6000c47947 */ /* 0x000fea000383ffff */
.L_x_7915:
[----:B------:R-:W-:Y:S01]  /*1e250*/  BSSY B1, `(.L_x_8179) ;  /* 0x0000007000017945 */ /* 0x000fe20003800000 */
[----:B------:R-:W-:Y:S02]  /*1e260*/  IMAD.MOV.U32 R12, RZ, RZ, RZ ;  /* 0x000000ffff0c7224 */ /* 0x000fe400078e00ff */
[----:B------:R-:W-:Y:S02]  /*1e270*/  IMAD.MOV.U32 R11, RZ, RZ, 0x1c1f ;  /* 0x00001c1fff0b7424 */ /* 0x000fe400078e00ff */
[----:B------:R-:W-:-:S07]  /*1e280*/  IMAD.MOV.U32 R15, RZ, RZ, -0x1 ;  /* 0xffffffffff0f7424 */ /* 0x000fce00078e00ff */
[----:B-1----:R-:W-:Y:S05]  /*1e290*/  WARPSYNC.COLLECTIVE R15, `(.L_x_8180) ;  /* 0x000000000f087348 */ /* 0x002fea0003c00000 */
[----:B------:R0:W2:Y:S02]  /*1e2a0*/  SHFL.IDX P6, R14, R13, R12, R11 ;  /* 0x0000000c0d0e7389 */ /* 0x0000a400000c000b */
[----:B012---:R-:W-:Y:S01]  /*1e2b0*/  ENDCOLLECTIVE ;  /* 0x000000000000791b */ /* 0x007fe20003800000 */
.L_x_8180:
[----:B------:R-:W-:Y:S05]  /*1e2c0*/  BSYNC B1 ;  /* 0x0000000000017941 */ /* 0x000fea0003800000 */
.L_x_8179:
        /* <DEDUP_REMOVED lines=8> */
.L_x_8181:
[----:B------:R-:W-:Y:S05]  /*1e350*/  BRA `(.L_x_8182) ;  /* 0xfffffe6000e47947 */ /* 0x000fea000383ffff */
.L_x_7919:
[----:B--2---:R2:W3:Y:S02]  /*1e360*/  SYNCS.PHASECHK.TRANS64.TRYWAIT P3, [R61+URZ+0x28cb0], R68 ;  /* 0x028cb0443d0075a7 */ /* 0x0044e4000806017f */
[----:B---3--:R-:W-:Y:S05]  /*1e370*/  @!P3 NANOSLEEP.SYNCS 0x989680 ;  /* 0x009896800000b95d */ /* 0x008fea0003900000 */
[----:B------:R-:W3:Y:S02]  /*1e380*/  @!P3 SYNCS.PHASECHK.TRANS64 P3, [R61+URZ+0x28cb0], R68 ;  /* 0x028cb0443d00b5a7 */ /* 0x000ee4000806007f */
[----:B---3--:R-:W-:Y:S05]  /*1e390*/  @!P3 BRA `(.L_x_7919) ;  /* 0xfffffffc00f0b947 */ /* 0x008fea000383ffff */
[----:B------:R-:W-:Y:S05]  /*1e3a0*/  BRA `(.L_x_8183) ;  /* 0xfffffe6400707947 */ /* 0x000fea000383ffff */
.L_x_7932:
[----:B-1----:R1:W2:Y:S02]  /*1e3b0*/  SYNCS.PHASECHK.TRANS64.TRYWAIT P1, [R12+URZ+0x28c50], R5 ;  /* 0x028c50050c0075a7 */ /* 0x0022a4000802017f */
[----:B--2---:R-:W-:Y:S05]  /*1e3c0*/  @!P1 NANOSLEEP.SYNCS 0x989680 ;  /* 0x009896800000995d */ /* 0x004fea0003900000 */
[----:B------:R-:W2:Y:S02]  /*1e3d0*/  @!P1 SYNCS.PHASECHK.TRANS64 P1, [R12+URZ+0x28c50], R5 ;  /* 0x028c50050c0095a7 */ /* 0x000ea4000802007f */
[----:B--2---:R-:W-:Y:S05]  /*1e3e0*/  @!P1 BRA `(.L_x_7932) ;  /* 0xfffffffc00f09947 */ /* 0x004fea000383ffff */
[----:B------:R-:W-:Y:S05]  /*1e3f0*/  BRA `(.L_x_8184) ;  /* 0xfffffe7800287947 */ /* 0x000fea000383ffff */
.L_x_7940:
[----:B-1----:R1:W2:Y:S02]  /*1e400*/  SYNCS.PHASECHK.TRANS64.TRYWAIT P1, [R21+URZ+0x28c50], R12 ;  /* 0x028c500c150075a7 */ /* 0x0022a4000802017f */
[----:B--2---:R-:W-:Y:S05]  /*1e410*/  @!P1 NANOSLEEP.SYNCS 0x989680 ;  /* 0x009896800000995d */ /* 0x004fea0003900000 */
[----:B------:R-:W2:Y:S02]  /*1e420*/  @!P1 SYNCS.PHASECHK.TRANS64 P1, [R21+URZ+0x28c50], R12 ;  /* 0x028c500c150095a7 */ /* 0x000ea4000802007f */
[----:B--2---:R-:W-:Y:S05]  /*1e430*/  @!P1 BRA `(.L_x_7940) ;  /* 0xfffffffc00f09947 */ /* 0x004fea000383ffff */
[----:B------:R-:W-:Y:S05]  /*1e440*/  BRA `(.L_x_7939) ;  /* 0xfffffe8400507947 */ /* 0x000fea000383ffff */
.L_x_7956:
        /* <DEDUP_REMOVED lines=8> */
.L_x_8186:
[----:B------:R-:W-:Y:S05]  /*1e4d0*/  BSYNC B1 ;  /* 0x0000000000017941 */ /* 0x000fea0003800000 */
.L_x_8185:
        /* <DEDUP_REMOVED lines=8> */
.L_x_8187:
[----:B------:R-:W-:Y:S02]  /*1e560*/  IMAD.MOV.U32 R13, RZ, RZ, R152 ;  /* 0x000000ffff0d7224 */ /* 0x000fe400078e0098 */
[----:B------:R-:W-:-:S07]  /*1e570*/  IMAD.MOV.U32 R3, RZ, RZ, R14 ;  /* 0x000000ffff037224 */ /* 0x000fce00078e000e */
[----:B------:R-:W-:Y:S05]  /*1e580*/  WARPSYNC.COLLECTIVE R15, `(.L_x_8188) ;  /* 0x000000000f087348 */ /* 0x000fea0003c00000 */
[----:B------:R0:W1:Y:S02]  /*1e590*/  SHFL.IDX P6, R14, R13, R12, R11 ;  /* 0x0000000c0d0e7389 */ /* 0x00006400000c000b */
[----:B01----:R-:W-:Y:S01]  /*1e5a0*/  ENDCOLLECTIVE ;  /* 0x000000000000791b */ /* 0x003fe20003800000 */
.L_x_8188:
[----:B------:R-:W-:Y:S02]  /*1e5b0*/  IMAD.MOV.U32 R13, RZ, RZ, R30 ;  /* 0x000000ffff0d7224 */ /* 0x000fe400078e001e */
[----:B------:R-:W-:-:S07]  /*1e5c0*/  IMAD.MOV.U32 R7, RZ, RZ, R14 ;  /* 0x000000ffff077224 */ /* 0x000fce00078e000e */
[----:B------:R-:W-:Y:S05]  /*1e5d0*/  WARPSYNC.COLLECTIVE R15, `(.L_x_8189) ;  /* 0x000000000f087348 */ /* 0x000fea0003c00000 */
[----:B------:R0:W1:Y:S02]  /*1e5e0*/  SHFL.IDX P6, R14, R13, R12, R11 ;  /* 0x0000000c0d0e7389 */ /* 0x00006400000c000b */
[----:B01----:R-:W-:Y:S01]  /*1e5f0*/  ENDCOLLECTIVE ;  /* 0x000000000000791b */ /* 0x003fe20003800000 */
.L_x_8189:
[----:B------:R-:W-:Y:S01]  /*1e600*/  IMAD.MOV.U32 R8, RZ, RZ, R14 ;  /* 0x000000ffff087224 */ /* 0x000fe200078e000e */
[----:B------:R-:W-:Y:S06]  /*1e610*/  BRA `(.L_x_8190) ;  /* 0xfffffe9c00a07947 */ /* 0x000fec000383ffff */
.L_x_7959:
        /* <DEDUP_REMOVED lines=8> */
.L_x_8192:
[----:B------:R-:W-:Y:S05]  /*1e6a0*/  BSYNC B1 ;  /* 0x0000000000017941 */ /* 0x000fea0003800000 */
.L_x_8191:
        /* <DEDUP_REMOVED lines=8> */
.L_x_8193:
[----:B------:R-:W-:Y:S02]  /*1e730*/  IMAD.MOV.U32 R13, RZ, RZ, R152 ;  /* 0x000000ffff0d7224 */ /* 0x000fe400078e0098 */
[----:B------:R-:W-:-:S07]  /*1e740*/  IMAD.MOV.U32 R3, RZ, RZ, R14 ;  /* 0x000000ffff037224 */ /* 0x000fce00078e000e */
[----:B------:R-:W-:Y:S05]  /*1e750*/  WARPSYNC.COLLECTIVE R15, `(.L_x_8194) ;  /* 0x000000000f087348 */ /* 0x000fea0003c00000 */
[----:B------:R0:W1:Y:S02]  /*1e760*/  SHFL.IDX P6, R14, R13, R12, R11 ;  /* 0x0000000c0d0e7389 */ /* 0x00006400000c000b */
[----:B01----:R-:W-:Y:S01]  /*1e770*/  ENDCOLLECTIVE ;  /* 0x000000000000791b */ /* 0x003fe20003800000 */
.L_x_8194:
[----:B------:R-:W-:Y:S02]  /*1e780*/  IMAD.MOV.U32 R13, RZ, RZ, R30 ;  /* 0x000000ffff0d7224 */ /* 0x000fe400078e001e */
[----:B------:R-:W-:-:S07]  /*1e790*/  IMAD.MOV.U32 R7, RZ, RZ, R14 ;  /* 0x000000ffff077224 */ /* 0x000fce00078e000e */
[----:B------:R-:W-:Y:S05]  /*1e7a0*/  WARPSYNC.COLLECTIVE R15, `(.L_x_8195) ;  /* 0x000000000f087348 */ /* 0x000fea0003c00000 */
[----:B------:R0:W1:Y:S02]  /*1e7b0*/  SHFL.IDX P6, R14, R13, R12, R11 ;  /* 0x0000000c0d0e7389 */ /* 0x00006400000c000b */
[----:B01----:R-:W-:Y:S01]  /*1e7c0*/  ENDCOLLECTIVE ;  /* 0x000000000000791b */ /* 0x003fe20003800000 */
.L_x_8195:
[----:B------:R-:W-:Y:S01]  /*1e7d0*/  IMAD.MOV.U32 R30, RZ, RZ, R14 ;  /* 0x000000ffff1e7224 */ /* 0x000fe200078e000e */
[----:B------:R-:W-:Y:S06]  /*1e7e0*/  BRA `(.L_x_8196) ;  /* 0xfffffea000007947 */ /* 0x000fec000383ffff */
.L_x_7963:
[----:B0-----:R0:W1:Y:S02]  /*1e7f0*/  SYNCS.PHASECHK.TRANS64.TRYWAIT P0, [R2+URZ+0x28c00], R35 ;  /* 0x028c0023020075a7 */ /* 0x001064000800017f */
[----:B-1----:R-:W-:Y:S05]  /*1e800*/  @!P0 NANOSLEEP.SYNCS 0x989680 ;  /* 0x009896800000895d */ /* 0x002fea0003900000 */
[----:B------:R-:W1:Y:S02]  /*1e810*/  @!P0 SYNCS.PHASECHK.TRANS64 P0, [R2+URZ+0x28c00], R35 ;  /* 0x028c0023020085a7 */ /* 0x000e64000800007f */
[----:B-1----:R-:W-:Y:S05]  /*1e820*/  @!P0 BRA `(.L_x_7963) ;  /* 0xfffffffc00f08947 */ /* 0x002fea000383ffff */
[----:B------:R-:W-:Y:S05]  /*1e830*/  BRA `(.L_x_8197) ;  /* 0xfffffea000f47947 */ /* 0x000fea000383ffff */
.L_x_7971:
        /* <DEDUP_REMOVED lines=9> */
.L_x_8199:
[----:B------:R-:W-:Y:S05]  /*1e8d0*/  BSYNC B1 ;  /* 0x0000000000017941 */ /* 0x000fea0003800000 */
.L_x_8198:
        /* <DEDUP_REMOVED lines=10> */
.L_x_8200:
        /* <DEDUP_REMOVED lines=8> */
.L_x_8201:
[----:B------:R-:W-:-:S05]  /*1ea00*/  @!P1 IADD3 R8, P2, R4, R7, RZ ;  /* 0x0000000704089210 */ /* 0x000fca0007f5e0ff */
[----:B------:R-:W-:Y:S02]  /*1ea10*/  @!P1 IMAD.X R9, R3, 0x1, R6, P2 ;  /* 0x0000000103099824 */ /* 0x000fe400010e0606 */
[----:B------:R-:W-:Y:S02]  /*1ea20*/  IMAD.MOV.U32 R13, RZ, RZ, R34 ;  /* 0x000000ffff0d7224 */ /* 0x000fe400078e0022 */
[----:B------:R-:W-:-:S07]  /*1ea30*/  IMAD.MOV.U32 R5, RZ, RZ, R14 ;  /* 0x000000ffff057224 */ /* 0x000fce00078e000e */
[----:B------:R-:W-:Y:S05]  /*1ea40*/  WARPSYNC.COLLECTIVE R15, `(.L_x_8202) ;  /* 0x000000000f087348 */ /* 0x000fea0003c00000 */
[----:B------:R0:W1:Y:S02]  /*1ea50*/  SHFL.IDX P6, R14, R13, R12, R11 ;  /* 0x0000000c0d0e7389 */ /* 0x00006400000c000b */
[----:B01----:R-:W-:Y:S01]  /*1ea60*/  ENDCOLLECTIVE ;  /* 0x000000000000791b */ /* 0x003fe20003800000 */
.L_x_8202:
        /* <DEDUP_REMOVED lines=21> */
.L_x_8203:
        /* <DEDUP_REMOVED lines=16> */
[----:B------:R-:W-:-:S07]  /*1ecc0*/  CS2R R4, SRZ ;  /* 0x0000000000047805 */ /* 0x000fce000001ff00 */
[----:B------:R-:W-:Y:S05]  /*1ecd0*/  WARPSYNC.COLLECTIVE R15, `(.L_x_8204) ;  /* 0x000000000f087348 */ /* 0x000fea0003c00000 */
[----:B------:R0:W1:Y:S02]  /*1ece0*/  SHFL.IDX P6, R14, R13, R12, R11 ;  /* 0x0000000c0d0e7389 */ /* 0x00006400000c000b */
[----:B01----:R-:W-:Y:S01]  /*1ecf0*/  ENDCOLLECTIVE ;  /* 0x000000000000791b */ /* 0x003fe20003800000 */
.L_x_8204:
[----:B------:R-:W-:Y:S01]  /*1ed00*/  PRMT R44, R6, 0x5410, R7 ;  /* 0x00005410062c7816 */ /* 0x000fe20000000007 */
[----:B------:R-:W-:Y:S02]  /*1ed10*/  IMAD.MOV.U32 R13, RZ, RZ, R25 ;  /* 0x000000ffff0d7224 */ /* 0x000fe400078e0019 */
[----:B------:R-:W-:-:S07]  /*1ed20*/  IMAD.MOV.U32 R24, RZ, RZ, R14 ;  /* 0x000000ffff187224 */ /* 0x000fce00078e000e */
[----:B------:R-:W-:Y:S05]  /*1ed30*/  WARPSYNC.COLLECTIVE R15, `(.L_x_8205) ;  /* 0x000000000f087348 */ /* 0x000fea0003c00000 */
[----:B------:R0:W1:Y:S02]  /*1ed40*/  SHFL.IDX P6, R14, R13, R12, R11 ;  /* 0x0000000c0d0e7389 */ /* 0x00006400000c000b */
[----:B01----:R-:W-:Y:S01]  /*1ed50*/  ENDCOLLECTIVE ;  /* 0x000000000000791b */ /* 0x003fe20003800000 */
.L_x_8205:
[----:B------:R-:W-:Y:S02]  /*1ed60*/  IMAD.MOV.U32 R13, RZ, RZ, R34 ;  /* 0x000000ffff0d7224 */ /* 0x000fe400078e0022 */
[----:B------:R-:W-:-:S07]  /*1ed70*/  IMAD.MOV.U32 R25, RZ, RZ, R14 ;  /* 0x000000ffff197224 */ /* 0x000fce00078e000e */
[----:B------:R-:W-:Y:S05]  /*1ed80*/  WARPSYNC.COLLECTIVE R15, `(.L_x_8206) ;  /* 0x000000000f087348 */ /* 0x000fea0003c00000 */
[----:B------:R0:W1:Y:S02]  /*1ed90*/  SHFL.IDX P6, R14, R13, R12, R11 ;  /* 0x0000000c0d0e7389 */ /* 0x00006400000c000b */
[----:B01----:R-:W-:Y:S01]  /*1eda0*/  ENDCOLLECTIVE ;  /* 0x000000000000791b */ /* 0x003fe20003800000 */
.L_x_8206:
[----:B------:R-:W-:Y:S05]  /*1edb0*/  BRA `(.L_x_8207) ;  /* 0xfffffeb000187947 */ /* 0x000fea000383ffff */
.L_x_7975:
[----:B0-----:R0:W1:Y:S02]  /*1edc0*/  SYNCS.PHASECHK.TRANS64.TRYWAIT P1, [R2+URZ+0x28c00], R13 ;  /* 0x028c000d020075a7 */ /* 0x001064000802017f */
[----:B-1----:R-:W-:Y:S05]  /*1edd0*/  @!P1 NANOSLEEP.SYNCS 0x989680 ;  /* 0x009896800000995d */ /* 0x002fea0003900000 */
[----:B------:R-:W1:Y:S02]  /*1ede0*/  @!P1 SYNCS.PHASECHK.TRANS64 P1, [R2+URZ+0x28c00], R13 ;  /* 0x028c000d020095a7 */ /* 0x000e64000802007f */
[----:B-1----:R-:W-:Y:S05]  /*1edf0*/  @!P1 BRA `(.L_x_7975) ;  /* 0xfffffffc00f09947 */ /* 0x002fea000383ffff */
[----:B------:R-:W-:Y:S05]  /*1ee00*/  BRA `(.L_x_8208) ;  /* 0xfffffeb000b87947 */ /* 0x000fea000383ffff */
.L_x_7981:
[----:B-1----:R1:W3:Y:S02]  /*1ee10*/  SYNCS.PHASECHK.TRANS64.TRYWAIT P1, [R20+URZ+0x28c30], R21 ;  /* 0x028c3015140075a7 */ /* 0x0022e4000802017f */
[----:B---3--:R-:W-:Y:S05]  /*1ee20*/  @!P1 NANOSLEEP.SYNCS 0x989680 ;  /* 0x009896800000995d */ /* 0x008fea0003900000 */
[----:B------:R-:W3:Y:S02]  /*1ee30*/  @!P1 SYNCS.PHASECHK.TRANS64 P1, [R20+URZ+0x28c30], R21 ;  /* 0x028c3015140095a7 */ /* 0x000ee4000802007f */
[----:B---3--:R-:W-:Y:S05]  /*1ee40*/  @!P1 BRA `(.L_x_7981) ;  /* 0xfffffffc00f09947 */ /* 0x008fea000383ffff */
[----:B------:R-:W-:Y:S05]  /*1ee50*/  BRA `(.L_x_7980) ;  /* 0xfffffec000707947 */ /* 0x000fea000383ffff */
.L_x_7987:
[----:B--2---:R2:W3:Y:S02]  /*1ee60*/  SYNCS.PHASECHK.TRANS64.TRYWAIT P1, [R20+URZ+0x28c50], R21 ;  /* 0x028c5015140075a7 */ /* 0x0044e4000802017f */
[----:B---3--:R-:W-:Y:S05]  /*1ee70*/  @!P1 NANOSLEEP.SYNCS 0x989680 ;  /* 0x009896800000995d */ /* 0x008fea0003900000 */
[----:B------:R-:W3:Y:S02]  /*1ee80*/  @!P1 SYNCS.PHASECHK.TRANS64 P1, [R20+URZ+0x28c50], R21 ;  /* 0x028c5015140095a7 */ /* 0x000ee4000802007f */
[----:B---3--:R-:W-:Y:S05]  /*1ee90*/  @!P1 BRA `(.L_x_7987) ;  /* 0xfffffffc00f09947 */ /* 0x008fea000383ffff */
[----:B------:R-:W-:Y:S05]  /*1eea0*/  BRA `(.L_x_7986) ;  /* 0xfffffed400247947 */ /* 0x000fea000383ffff */
.L_x_7996:
[----:B-1----:R1:W2:Y:S02]  /*1eeb0*/  SYNCS.PHASECHK.TRANS64.TRYWAIT P1, [R209+URZ+0x28c30], R213 ;  /* 0x028c30d5d10075a7 */ /* 0x0022a4000802017f */
[----:B--2---:R-:W-:Y:S05]  /*1eec0*/  @!P1 NANOSLEEP.SYNCS 0x989680 ;  /* 0x009896800000995d */ /* 0x004fea0003900000 */
[----:B------:R-:W2:Y:S02]  /*1eed0*/  @!P1 SYNCS.PHASECHK.TRANS64 P1, [R209+URZ+0x28c30], R213 ;  /* 0x028c30d5d10095a7 */ /* 0x000ea4000802007f */
[----:B--2---:R-:W-:Y:S05]  /*1eee0*/  @!P1 BRA `(.L_x_7996) ;  /* 0xfffffffc00f09947 */ /* 0x004fea000383ffff */
[----:B------:R-:W-:Y:S05]  /*1eef0*/  BRA `(.L_x_7995) ;  /* 0xfffffed800587947 */ /* 0x000fea000383ffff */
.L_x_8002:
[----:B--2---:R2:W3:Y:S02]  /*1ef00*/  SYNCS.PHASECHK.TRANS64.TRYWAIT P1, [R209+URZ+0x28c50], R213 ;  /* 0x028c50d5d10075a7 */ /* 0x0044e4000802017f */
[----:B---3--:R-:W-:Y:S05]  /*1ef10*/  @!P1 NANOSLEEP.SYNCS 0x989680 ;  /* 0x009896800000995d */ /* 0x008fea0003900000 */
[----:B------:R-:W3:Y:S02]  /*1ef20*/  @!P1 SYNCS.PHASECHK.TRANS64 P1, [R209+URZ+0x28c50], R213 ;  /* 0x028c50d5d10095a7 */ /* 0x000ee4000802007f */
[----:B---3--:R-:W-:Y:S05]  /*1ef30*/  @!P1 BRA `(.L_x_8002) ;  /* 0xfffffffc00f09947 */ /* 0x008fea000383ffff */
[----:B------:R-:W-:Y:S05]  /*1ef40*/  BRA `(.L_x_8001) ;  /* 0xfffffef4002c7947 */ /* 0x000fea000383ffff */
.L_x_8011:
[----:B-1----:R1:W2:Y:S02]  /*1ef50*/  SYNCS.PHASECHK.TRANS64.TRYWAIT P1, [R198+URZ+0x28c30], R20 ;  /* 0x028c3014c60075a7 */ /* 0x0022a4000802017f */
[----:B--2---:R-:W-:Y:S05]  /*1ef60*/  @!P1 NANOSLEEP.SYNCS 0x989680 ;  /* 0x009896800000995d */ /* 0x004fea0003900000 */
[----:B------:R-:W2:Y:S02]  /*1ef70*/  @!P1 SYNCS.PHASECHK.TRANS64 P1, [R198+URZ+0x28c30], R20 ;  /* 0x028c3014c60095a7 */ /* 0x000ea4000802007f */
[----:B--2---:R-:W-:Y:S05]  /*1ef80*/  @!P1 BRA `(.L_x_8011) ;  /* 0xfffffffc00f09947 */ /* 0x004fea000383ffff */
[----:B------:R-:W-:Y:S05]  /*1ef90*/  BRA `(.L_x_8010) ;  /* 0xfffffef8004c7947 */ /* 0x000fea000383ffff */
.L_x_8017:
[----:B----4-:R4:W0:Y:S02]  /*1efa0*/  SYNCS.PHASECHK.TRANS64.TRYWAIT P1, [R198+URZ+0x28c50], R20 ;  /* 0x028c5014c60075a7 */ /* 0x010824000802017f */
[----:B0-----:R-:W-:Y:S05]  /*1efb0*/  @!P1 NANOSLEEP.SYNCS 0x989680 ;  /* 0x009896800000995d */ /* 0x001fea0003900000 */
[----:B------:R-:W0:Y:S02]  /*1efc0*/  @!P1 SYNCS.PHASECHK.TRANS64 P1, [R198+URZ+0x28c50], R20 ;  /* 0x028c5014c60095a7 */ /* 0x000e24000802007f */
[----:B0-----:R-:W-:Y:S05]  /*1efd0*/  @!P1 BRA `(.L_x_8017) ;  /* 0xfffffffc00f09947 */ /* 0x001fea000383ffff */
[----:B------:R-:W-:Y:S05]  /*1efe0*/  BRA `(.L_x_8016) ;  /* 0xffffff0c00a87947 */ /* 0x000fea000383ffff */
.L_x_8053:
        /* <DEDUP_REMOVED lines=8> */
[----:B------:R-:W-:Y:S05]  /*1f070*/  WARPSYNC.COLLECTIVE R15, `(.L_x_8210) ;  /* 0x000000000f087348 */ /* 0x000fea0003c00000 */
[----:B------:R0:W1:Y:S02]  /*1f080*/  SHFL.IDX P6, R14, R13, R12, R11 ;  /* 0x0000000c0d0e7389 */ /* 0x00006400000c000b */
[----:B01----:R-:W-:Y:S01]  /*1f090*/  ENDCOLLECTIVE ;  /* 0x000000000000791b */ /* 0x003fe20003800000 */
.L_x_8210:
[----:B------:R-:W-:Y:S05]  /*1f0a0*/  BSYNC B1 ;  /* 0x0000000000017941 */ /* 0x000fea0003800000 */
.L_x_8209:
[----:B------:R-:W-:Y:S05]  /*1f0b0*/  BRA `(.L_x_8211) ;  /* 0xffffff8400c87947 */ /* 0x000fea000383ffff */
.L_x_8055:
[----:B------:R-:W-:Y:S01]  /*1f0c0*/  BSSY B1, `(.L_x_8212) ;  /* 0x0000006000017945 */ /* 0x000fe20003800000 */
[----:B------:R-:W-:-:S07]  /*1f0d0*/  IMAD.MOV.U32 R15, RZ, RZ, -0x1 ;  /* 0xffffffffff0f7424 */ /* 0x000fce00078e00ff */
[----:B0-----:R-:W-:Y:S05]  /*1f0e0*/  WARPSYNC.COLLECTIVE R15, `(.L_x_8213) ;  /* 0x000000000f0c7348 */ /* 0x001fea0003c00000 */
[----:B------:R-:W-:Y:S02]  /*1f0f0*/  ELECT P6, UR62, PT ;  /* 0x00000000003e782f */ /* 0x000fe400038c0000 */
[----:B------:R-:W-:Y:S01]  /*1f100*/  MOV R14, UR62 ;  /* 0x0000003e000e7c02 */ /* 0x000fe20008000f00 */
[----:B0-----:R-:W-:Y:S10]  /*1f110*/  ENDCOLLECTIVE ;  /* 0x000000000000791b */ /* 0x001ff40003800000 */
.L_x_8213:
[----:B------:R-:W-:Y:S05]  /*1f120*/  BSYNC B1 ;  /* 0x0000000000017941 */ /* 0x000fea0003800000 */
.L_x_8212:
[----:B------:R-:W-:Y:S05]  /*1f130*/  BRA `(.L_x_8054) ;  /* 0xffffff8400c07947 */ /* 0x000fea000383ffff */
.L_x_8057:
[----:B0-----:R0:W1:Y:S02]  /*1f140*/  SYNCS.PHASECHK.TRANS64.TRYWAIT P0, [R18+URZ+0x28c20], R3 ;  /* 0x028c2003120075a7 */ /* 0x001064000800017f */
[----:B-1----:R-:W-:Y:S05]  /*1f150*/  @!P0 NANOSLEEP.SYNCS 0x989680 ;  /* 0x009896800000895d */ /* 0x002fea0003900000 */
[----:B------:R-:W1:Y:S02]  /*1f160*/  @!P0 SYNCS.PHASECHK.TRANS64 P0, [R18+URZ+0x28c20], R3 ;  /* 0x028c2003120085a7 */ /* 0x000e64000800007f */
[----:B-1----:R-:W-:Y:S05]  /*1f170*/  @!P0 BRA `(.L_x_8057) ;  /* 0xfffffffc00f08947 */ /* 0x002fea000383ffff */
[----:B------:R-:W-:Y:S05]  /*1f180*/  BRA `(.L_x_8214) ;  /* 0xffffff8400d07947 */ /* 0x000fea000383ffff */
.L_x_8061:
[----:B0-----:R0:W1:Y:S02]  /*1f190*/  SYNCS.PHASECHK.TRANS64.TRYWAIT P0, [R3+URZ+0x28ca0], R9 ;  /* 0x028ca009030075a7 */ /* 0x001064000800017f */
[----:B-1----:R-:W-:Y:S05]  /*1f1a0*/  @!P0 NANOSLEEP.SYNCS 0x989680 ;  /* 0x009896800000895d */ /* 0x002fea0003900000 */
[----:B------:R-:W1:Y:S02]  /*1f1b0*/  @!P0 SYNCS.PHASECHK.TRANS64 P0, [R3+URZ+0x28ca0], R9 ;  /* 0x028ca009030085a7 */ /* 0x000e64000800007f */
[----:B-1----:R-:W-:Y:S05]  /*1f1c0*/  @!P0 BRA `(.L_x_8061) ;  /* 0xfffffffc00f08947 */ /* 0x002fea000383ffff */
[----:B------:R-:W-:Y:S05]  /*1f1d0*/  BRA `(.L_x_8215) ;  /* 0xffffff8400e87947 */ /* 0x000fea000383ffff */
.L_x_8066:
[----:B-1----:R1:W2:Y:S02]  /*1f1e0*/  SYNCS.PHASECHK.TRANS64.TRYWAIT P0, [R3+URZ+0x28cc0], R9 ;  /* 0x028cc009030075a7 */ /* 0x0022a4000800017f */
[----:B--2---:R-:W-:Y:S05]  /*1f1f0*/  @!P0 NANOSLEEP.SYNCS 0x989680 ;  /* 0x009896800000895d */ /* 0x004fea0003900000 */
[----:B------:R-:W2:Y:S02]  /*1f200*/  @!P0 SYNCS.PHASECHK.TRANS64 P0, [R3+URZ+0x28cc0], R9 ;  /* 0x028cc009030085a7 */ /* 0x000ea4000800007f */
[----:B--2---:R-:W-:Y:S05]  /*1f210*/  @!P0 BRA `(.L_x_8066) ;  /* 0xfffffffc00f08947 */ /* 0x004fea000383ffff */
[----:B------:R-:W-:Y:S05]  /*1f220*/  BRA `(.L_x_8216) ;  /* 0xffffff8800647947 */ /* 0x000fea000383ffff */
.L_x_8080:
[----:B0-----:R0:W1:Y:S02]  /*1f230*/  SYNCS.PHASECHK.TRANS64.TRYWAIT P1, [R9+URZ+0x28ca0], R2 ;  /* 0x028ca002090075a7 */ /* 0x001064000802017f */
[----:B-1----:R-:W-:Y:S05]  /*1f240*/  @!P1 NANOSLEEP.SYNCS 0x989680 ;  /* 0x009896800000995d */ /* 0x002fea0003900000 */
[----:B------:R-:W1:Y:S02]  /*1f250*/  @!P1 SYNCS.PHASECHK.TRANS64 P1, [R9+URZ+0x28ca0], R2 ;  /* 0x028ca002090095a7 */ /* 0x000e64000802007f */
[----:B-1----:R-:W-:Y:S05]  /*1f260*/  @!P1 BRA `(.L_x_8080) ;  /* 0xfffffffc00f09947 */ /* 0x002fea000383ffff */
[----:B------:R-:W-:Y:S05]  /*1f270*/  BRA `(.L_x_8217) ;  /* 0xffffff9000c87947 */ /* 0x000fea000383ffff */
.L_x_8085:
[----:B-1----:R1:W2:Y:S02]  /*1f280*/  SYNCS.PHASECHK.TRANS64.TRYWAIT P1, [R9+URZ+0x28cc0], R2 ;  /* 0x028cc002090075a7 */ /* 0x0022a4000802017f */
[----:B--2---:R-:W-:Y:S05]  /*1f290*/  @!P1 NANOSLEEP.SYNCS 0x989680 ;  /* 0x009896800000995d */ /* 0x004fea0003900000 */
[----:B------:R-:W2:Y:S02]  /*1f2a0*/  @!P1 SYNCS.PHASECHK.TRANS64 P1, [R9+URZ+0x28cc0], R2 ;  /* 0x028cc002090095a7 */ /* 0x000ea4000802007f */
[----:B--2---:R-:W-:Y:S05]  /*1f2b0*/  @!P1 BRA `(.L_x_8085) ;  /* 0xfffffffc00f09947 */ /* 0x004fea000383ffff */
[----:B------:R-:W-:Y:S05]  /*1f2c0*/  BRA `(.L_x_8218) ;  /* 0xffffff9400407947 */ /* 0x000fea000383ffff */
.L_x_8107:
        /* <DEDUP_REMOVED lines=11> */
.L_x_8220:
[----:B------:R-:W-:Y:S05]  /*1f380*/  BSYNC B0 ;  /* 0x0000000000007941 */ /* 0x000fea0003800000 */
.L_x_8219:
[----:B------:R-:W-:Y:S05]  /*1f390*/  BRA `(.L_x_8221) ;  /* 0xffffffac00047947 */ /* 0x000fea000383ffff */
.L_x_8110:
[----:B0-----:R0:W1:Y:S02]  /*1f3a0*/  SYNCS.PHASECHK.TRANS64.TRYWAIT P0, [R30+URZ+0x28c40], R0 ;  /* 0x028c40001e0075a7 */ /* 0x001064000800017f */
[----:B-1----:R-:W-:Y:S05]  /*1f3b0*/  @!P0 NANOSLEEP.SYNCS 0x989680 ;  /* 0x009896800000895d */ /* 0x002fea0003900000 */
[----:B------:R-:W1:Y:S02]  /*1f3c0*/  @!P0 SYNCS.PHASECHK.TRANS64 P0, [R30+URZ+0x28c40], R0 ;  /* 0x028c40001e0085a7 */ /* 0x000e64000800007f */
[----:B-1----:R-:W-:Y:S05]  /*1f3d0*/  @!P0 BRA `(.L_x_8110) ;  /* 0xfffffffc00f08947 */ /* 0x002fea000383ffff */
[----:B------:R-:W-:Y:S05]  /*1f3e0*/  BRA `(.L_x_8222) ;  /* 0xffffffac003c7947 */ /* 0x000fea000383ffff */
.L_x_8111:
        /* <DEDUP_REMOVED lines=8> */
.L_x_8224:
[----:B------:R-:W-:Y:S05]  /*1f470*/  BSYNC B0 ;  /* 0x0000000000007941 */ /* 0x000fea0003800000 */
.L_x_8223:
        /* <DEDUP_REMOVED lines=9> */
.L_x_8225:
[----:B------:R-:W-:Y:S02]  /*1f510*/  IMAD.MOV.U32 R13, RZ, RZ, R4 ;  /* 0x000000ffff0d7224 */ /* 0x000fe400078e0004 */
[----:B------:R-:W-:Y:S02]  /*1f520*/  IMAD.MOV.U32 R12, RZ, RZ, 0x1 ;  /* 0x00000001ff0c7424 */ /* 0x000fe400078e00ff */
[----:B------:R-:W-:-:S07]  /*1f530*/  IMAD.MOV.U32 R3, RZ, RZ, R14 ;  /* 0x000000ffff037224 */ /* 0x000fce00078e000e */
[----:B------:R-:W-:Y:S05]  /*1f540*/  WARPSYNC.COLLECTIVE R15, `(.L_x_8226) ;  /* 0x000000000f087348 */ /* 0x000fea0003c00000 */
[----:B------:R0:W1:Y:S02]  /*1f550*/  SHFL.IDX P6, R14, R13, R12, R11 ;  /* 0x0000000c0d0e7389 */ /* 0x00006400000c000b */
[----:B01----:R-:W-:Y:S01]  /*1f560*/  ENDCOLLECTIVE ;  /* 0x000000000000791b */ /* 0x003fe20003800000 */
.L_x_8226:
        /* <DEDUP_REMOVED lines=15> */
.L_x_8227:
[----:B------:R-:W-:Y:S02]  /*1f660*/  @P0 IMAD R6, R5, 0x2, R18 ;  /* 0x0000000205060824 */ /* 0x000fe400078e0212 */
[----:B------:R-:W-:Y:S02]  /*1f670*/  IMAD.MOV.U32 R13, RZ, RZ, R4 ;  /* 0x000000ffff0d7224 */ /* 0x000fe400078e0004 */
[----:B------:R-:W-:Y:S02]  /*1f680*/  IMAD.MOV.U32 R12, RZ, RZ, 0x2 ;  /* 0x00000002ff0c7424 */ /* 0x000fe400078e00ff */
[----:B------:R-:W-:-:S07]  /*1f690*/  IMAD.MOV.U32 R3, RZ, RZ, R14 ;  /* 0x000000ffff037224 */ /* 0x000fce00078e000e */
[----:B------:R-:W-:Y:S05]  /*1f6a0*/  WARPSYNC.COLLECTIVE R15, `(.L_x_8228) ;  /* 0x000000000f087348 */ /* 0x000fea0003c00000 */
[----:B------:R0:W1:Y:S02]  /*1f6b0*/  SHFL.IDX P6, R14, R13, R12, R11 ;  /* 0x0000000c0d0e7389 */ /* 0x00006400000c000b */
[----:B01----:R-:W-:Y:S01]  /*1f6c0*/  ENDCOLLECTIVE ;  /* 0x000000000000791b */ /* 0x003fe20003800000 */
.L_x_8228:
        /* <DEDUP_REMOVED lines=15> */
.L_x_8229:
[----:B------:R-:W-:Y:S02]  /*1f7c0*/  @P0 IMAD R6, R5, 0x2, R18 ;  /* 0x0000000205060824 */ /* 0x000fe400078e0212 */
[----:B------:R-:W-:Y:S02]  /*1f7d0*/  IMAD.MOV.U32 R13, RZ, RZ, R4 ;  /* 0x000000ffff0d7224 */ /* 0x000fe400078e0004 */
[----:B------:R-:W-:Y:S02]  /*1f7e0*/  IMAD.MOV.U32 R12, RZ, RZ, 0x3 ;  /* 0x00000003ff0c7424 */ /* 0x000fe400078e00ff */
[----:B------:R-:W-:-:S07]  /*1f7f0*/  IMAD.MOV.U32 R3, RZ, RZ, R14 ;  /* 0x000000ffff037224 */ /* 0x000fce00078e000e */
[----:B------:R-:W-:Y:S05]  /*1f800*/  WARPSYNC.COLLECTIVE R15, `(.L_x_8230) ;  /* 0x000000000f087348 */ /* 0x000fea0003c00000 */
[----:B------:R0:W1:Y:S02]  /*1f810*/  SHFL.IDX P6, R14, R13, R12, R11 ;  /* 0x0000000c0d0e7389 */ /* 0x00006400000c000b */
[----:B01----:R-:W-:Y:S01]  /*1f820*/  ENDCOLLECTIVE ;  /* 0x000000000000791b */ /* 0x003fe20003800000 */
.L_x_8230:
        /* <DEDUP_REMOVED lines=10> */
.L_x_8231:
[----:B------:R-:W-:Y:S01]  /*1f8d0*/  @!PT LDS RZ, [RZ] ;  /* 0x00000000fffff984 */ /* 0x000fe20000000800 */
[----:B------:R-:W-:Y:S01]  /*1f8e0*/  @!PT LDS RZ, [RZ] ;  /* 0x00000000fffff984 */ /* 0x000fe20000000800 */
[----:B------:R-:W-:Y:S01]  /*1f8f0*/  @!PT LDS RZ, [RZ] ;  /* 0x00000000fffff984 */ /* 0x000fe20000000800 */
[----:B------:R0:W-:Y:S01]  /*1f900*/  @P0 LDGSTS.E.BYPASS.LTC128B.128 [R6+0x23400], desc[UR42][R2.64], !P2 ;  /* 0x2340000002060fae */ /* 0x0001e2000d101d6a */
[----:B------:R-:W-:Y:S01]  /*1f910*/  IMAD.MOV.U32 R0, RZ, RZ, R14 ;  /* 0x000000ffff007224 */ /* 0x000fe200078e000e */
[----:B------:R-:W-:Y:S06]  /*1f920*/  BRA `(.L_x_8232) ;  /* 0xffffffa800e07947 */ /* 0x000fec000383ffff */
.L_x_8116:
        /* <DEDUP_REMOVED lines=9> */
.L_x_8233:
[C---:B------:R-:W-:Y:S01]  /*1f9c0*/  VIADD R6, R25.reuse, 0x10 ;  /* 0x0000001019067836 */ /* 0x040fe20000000000 */
[----:B------:R-:W-:Y:S01]  /*1f9d0*/  ISETP.GE.AND P0, PT, R25, R5, PT ;  /* 0x000000051900720c */ /* 0x000fe20003f06270 */
[----:B------:R-:W-:Y:S02]  /*1f9e0*/  IMAD.MOV.U32 R13, RZ, RZ, R0 ;  /* 0x000000ffff0d7224 */ /* 0x000fe400078e0000 */
[----:B------:R-:W-:-:S10]  /*1f9f0*/  IMAD.MOV.U32 R2, RZ, RZ, R14 ;  /* 0x000000ffff027224 */ /* 0x000fd400078e000e */
[----:B------:R-:W-:Y:S05]  /*1fa00*/  WARPSYNC.COLLECTIVE R15, `(.L_x_8234) ;  /* 0x000000000f087348 */ /* 0x000fea0003c00000 */
[----:B------:R0:W1:Y:S02]  /*1fa10*/  SHFL.IDX P6, R14, R13, R12, R11 ;  /* 0x0000000c0d0e7389 */ /* 0x00006400000c000b */
[----:B01----:R-:W-:Y:S01]  /*1fa20*/  ENDCOLLECTIVE ;  /* 0x000000000000791b */ /* 0x003fe20003800000 */
.L_x_8234:
[----:B------:R-:W-:Y:S02]  /*1fa30*/  IMAD.MOV.U32 R13, RZ, RZ, R4 ;  /* 0x000000ffff0d7224 */ /* 0x000fe400078e0004 */
[----:B------:R-:W-:Y:S02]  /*1fa40*/  IMAD.MOV.U32 R12, RZ, RZ, 0x1 ;  /* 0x00000001ff0c7424 */ /* 0x000fe400078e00ff */
[----:B------:R-:W-:-:S07]  /*1fa50*/  IMAD.MOV.U32 R3, RZ, RZ, R14 ;  /* 0x000000ffff037224 */ /* 0x000fce00078e000e */
[----:B------:R-:W-:Y:S05]  /*1fa60*/  WARPSYNC.COLLECTIVE R15, `(.L_x_8235) ;  /* 0x000000000f087348 */ /* 0x000fea0003c00000 */
[----:B------:R0:W1:Y:S02]  /*1fa70*/  SHFL.IDX P6, R14, R13, R12, R11 ;  /* 0x0000000c0d0e7389 */ /* 0x00006400000c000b */
[----:B01----:R-:W-:Y:S01]  /*1fa80*/  ENDCOLLECTIVE ;  /* 0x000000000000791b */ /* 0x003fe20003800000 */
.L_x_8235:
        /* <DEDUP_REMOVED lines=15> */
.L_x_8236:
[----:B------:R-:W-:Y:S02]  /*1fb80*/  IMAD.MOV.U32 R13, RZ, RZ, R4 ;  /* 0x000000ffff0d7224 */ /* 0x000fe400078e0004 */
[----:B------:R-:W-:Y:S02]  /*1fb90*/  IMAD.MOV.U32 R12, RZ, RZ, 0x2 ;  /* 0x00000002ff0c7424 */ /* 0x000fe400078e00ff */
[----:B------:R-:W-:-:S07]  /*1fba0*/  IMAD.MOV.U32 R3, RZ, RZ, R14 ;  /* 0x000000ffff037224 */ /* 0x000fce00078e000e */
[----:B------:R-:W-:Y:S05]  /*1fbb0*/  WARPSYNC.COLLECTIVE R15, `(.L_x_8237) ;  /* 0x000000000f087348 */ /* 0x000fea0003c00000 */
[----:B------:R0:W1:Y:S02]  /*1fbc0*/  SHFL.IDX P6, R14, R13, R12, R11 ;  /* 0x0000000c0d0e7389 */ /* 0x00006400000c000b */
[----:B01----:R-:W-:Y:S01]  /*1fbd0*/  ENDCOLLECTIVE ;  /* 0x000000000000791b */ /* 0x003fe20003800000 */
.L_x_8237:
        /* <DEDUP_REMOVED lines=16> */
.L_x_8238:
[----:B------:R-:W-:Y:S02]  /*1fce0*/  IMAD.MOV.U32 R13, RZ, RZ, R4 ;  /* 0x000000ffff0d7224 */ /* 0x000fe400078e0004 */
[----:B------:R-:W-:Y:S02]  /*1fcf0*/  IMAD.MOV.U32 R12, RZ, RZ, 0x3 ;  /* 0x00000003ff0c7424 */ /* 0x000fe400078e00ff */
[----:B------:R-:W-:-:S07]  /*1fd00*/  IMAD.MOV.U32 R3, RZ, RZ, R14 ;  /* 0x000000ffff037224 */ /* 0x000fce00078e000e */
[----:B------:R-:W-:Y:S05]  /*1fd10*/  WARPSYNC.COLLECTIVE R15, `(.L_x_8239) ;  /* 0x000000000f087348 */ /* 0x000fea0003c00000 */
[----:B------:R0:W1:Y:S02]  /*1fd20*/  SHFL.IDX P6, R14, R13, R12, R11 ;  /* 0x0000000c0d0e7389 */ /* 0x00006400000c000b */
[----:B01----:R-:W-:Y:S01]  /*1fd30*/  ENDCOLLECTIVE ;  /* 0x000000000000791b */ /* 0x003fe20003800000 */
.L_x_8239:
        /* <DEDUP_REMOVED lines=10> */
.L_x_8240:
[----:B------:R-:W-:Y:S01]  /*1fde0*/  @!PT LDS RZ, [RZ] ;  /* 0x00000000fffff984 */ /* 0x000fe20000000800 */
[----:B------:R-:W-:Y:S01]  /*1fdf0*/  @!PT LDS RZ, [RZ] ;  /* 0x00000000fffff984 */ /* 0x000fe20000000800 */
[----:B------:R-:W-:Y:S01]  /*1fe00*/  @!PT LDS RZ, [RZ] ;  /* 0x00000000fffff984 */ /* 0x000fe20000000800 */
[----:B------:R1:W-:Y:S01]  /*1fe10*/  @!P0 LDGSTS.E.BYPASS.LTC128B.128 [R8+0x21400], desc[UR42][R2.64], !P1 ;  /* 0x2140000002088fae */ /* 0x0003e2000c901d6a */
[----:B------:R-:W-:Y:S01]  /*1fe20*/  IMAD.MOV.U32 R0, RZ, RZ, R14 ;  /* 0x000000ffff007224 */ /* 0x000fe200078e000e */
[----:B------:R-:W-:Y:S06]  /*1fe30*/  BRA `(.L_x_8241) ;  /* 0xffffffb000087947 */ /* 0x000fec000383ffff */
.L_x_8119:
[----:B0-----:R0:W1:Y:S02]  /*1fe40*/  SYNCS.PHASECHK.TRANS64.TRYWAIT P0, [R18+URZ+0x28c20], R0 ;  /* 0x028c2000120075a7 */ /* 0x001064000800017f */
[----:B-1----:R-:W-:Y:S05]  /*1fe50*/  @!P0 NANOSLEEP.SYNCS 0x989680 ;  /* 0x009896800000895d */ /* 0x002fea0003900000 */
[----:B------:R-:W1:Y:S02]  /*1fe60*/  @!P0 SYNCS.PHASECHK.TRANS64 P0, [R18+URZ+0x28c20], R0 ;  /* 0x028c2000120085a7 */ /* 0x000e64000800007f */
[----:B-1----:R-:W-:Y:S05]  /*1fe70*/  @!P0 BRA `(.L_x_8119) ;  /* 0xfffffffc00f08947 */ /* 0x002fea000383ffff */
[----:B------:R-:W-:Y:S05]  /*1fe80*/  BRA `(.L_x_8242) ;  /* 0xffffffb000647947 */ /* 0x000fea000383ffff */
.L_x_8122:
[----:B0-----:R0:W1:Y:S02]  /*1fe90*/  SYNCS.PHASECHK.TRANS64.TRYWAIT P0, [R30+URZ+0x28c60], R0 ;  /* 0x028c60001e0075a7 */ /* 0x001064000800017f */
[----:B-1----:R-:W-:Y:S05]  /*1fea0*/  @!P0 NANOSLEEP.SYNCS 0x989680 ;  /* 0x009896800000895d */ /* 0x002fea0003900000 */
[----:B------:R-:W1:Y:S02]  /*1feb0*/  @!P0 SYNCS.PHASECHK.TRANS64 P0, [R30+URZ+0x28c60], R0 ;  /* 0x028c60001e0085a7 */ /* 0x000e64000800007f */
[----:B-1----:R-:W-:Y:S05]  /*1fec0*/  @!P0 BRA `(.L_x_8122) ;  /* 0xfffffffc00f08947 */ /* 0x002fea000383ffff */
[----:B------:R-:W-:Y:S05]  /*1fed0*/  BRA `(.L_x_8243) ;  /* 0xffffffb000747947 */ /* 0x000fea000383ffff */
.L_x_8123:
        /* <DEDUP_REMOVED lines=8> */
.L_x_8245:
[----:B------:R-:W-:Y:S05]  /*1ff60*/  BSYNC B0 ;  /* 0x0000000000007941 */ /* 0x000fea0003800000 */
.L_x_8244:
        /* <DEDUP_REMOVED lines=15> */
.L_x_8246:
        /* <DEDUP_REMOVED lines=40> */
.L_x_8247:
[----:B------:R-:W-:Y:S02]  /*202e0*/  IMAD.MOV.U32 R13, RZ, RZ, R5 ;  /* 0x000000ffff0d7224 */ /* 0x000fe400078e0005 */
[----:B------:R-:W-:-:S07]  /*202f0*/  IMAD.MOV.U32 R3, RZ, RZ, R14 ;  /* 0x000000ffff037224 */ /* 0x000fce00078e000e */
[----:B------:R-:W-:Y:S05]  /*20300*/  WARPSYNC.COLLECTIVE R15, `(.L_x_8248) ;  /* 0x000000000f087348 */ /* 0x000fea0003c00000 */
[----:B------:R0:W1:Y:S02]  /*20310*/  SHFL.IDX P6, R14, R13, R12, R11 ;  /* 0x0000000c0d0e7389 */ /* 0x00006400000c000b */
[----:B01----:R-:W-:Y:S01]  /*20320*/  ENDCOLLECTIVE ;  /* 0x000000000000791b */ /* 0x003fe20003800000 */
.L_x_8248:
        /* <DEDUP_REMOVED lines=29> */
.L_x_8249:
[----:B------:R-:W-:Y:S02]  /*20500*/  IMAD.MOV.U32 R13, RZ, RZ, R5 ;  /* 0x000000ffff0d7224 */ /* 0x000fe400078e0005 */
[----:B------:R-:W-:-:S07]  /*20510*/  IMAD.MOV.U32 R7, RZ, RZ, R14 ;  /* 0x000000ffff077224 */ /* 0x000fce00078e000e */
[----:B------:R-:W-:Y:S05]  /*20520*/  WARPSYNC.COLLECTIVE R15, `(.L_x_8250) ;  /* 0x000000000f087348 */ /* 0x000fea0003c00000 */
[----:B------:R0:W1:Y:S02]  /*20530*/  SHFL.IDX P6, R14, R13, R12, R11 ;  /* 0x0000000c0d0e7389 */ /* 0x00006400000c000b */
[----:B01----:R-:W-:Y:S01]  /*20540*/  ENDCOLLECTIVE ;  /* 0x000000000000791b */ /* 0x003fe20003800000 */
.L_x_8250:
        /* <DEDUP_REMOVED lines=29> */
.L_x_8251:
[----:B------:R-:W-:Y:S02]  /*20720*/  IMAD.MOV.U32 R13, RZ, RZ, R5 ;  /* 0x000000ffff0d7224 */ /* 0x000fe400078e0005 */
[----:B------:R-:W-:-:S07]  /*20730*/  IMAD.MOV.U32 R6, RZ, RZ, R14 ;  /* 0x000000ffff067224 */ /* 0x000fce00078e000e */
[----:B------:R-:W-:Y:S05]  /*20740*/  WARPSYNC.COLLECTIVE R15, `(.L_x_8252) ;  /* 0x000000000f087348 */ /* 0x000fea0003c00000 */
[----:B------:R0:W1:Y:S02]  /*20750*/  SHFL.IDX P6, R14, R13, R12, R11 ;  /* 0x0000000c0d0e7389 */ /* 0x00006400000c000b */
[----:B01----:R-:W-:Y:S01]  /*20760*/  ENDCOLLECTIVE ;  /* 0x000000000000791b */ /* 0x003fe20003800000 */
.L_x_8252:
[----:B------:R-:W-:Y:S01]  /*20770*/  IMAD.MOV.U32 R2, RZ, RZ, R14 ;  /* 0x000000ffff027224 */ /* 0x000fe200078e000e */
[----:B------:R-:W-:Y:S06]  /*20780*/  BRA `(.L_x_8253) ;  /* 0xffffffb000007947 */ /* 0x000fec000383ffff */
.L_x_8130:
[----:B0-----:R0:W1:Y:S02]  /*20790*/  SYNCS.PHASECHK.TRANS64.TRYWAIT P0, [R6+URZ+0x28c40], R20 ;  /* 0x028c4014060075a7 */ /* 0x001064000800017f */
[----:B-1----:R-:W-:Y:S05]  /*207a0*/  @!P0 NANOSLEEP.SYNCS 0x989680 ;  /* 0x009896800000895d */ /* 0x002fea0003900000 */
[----:B------:R-:W1:Y:S02]  /*207b0*/  @!P0 SYNCS.PHASECHK.TRANS64 P0, [R6+URZ+0x28c40], R20 ;  /* 0x028c4014060085a7 */ /* 0x000e64000800007f */
[----:B-1----:R-:W-:Y:S05]  /*207c0*/  @!P0 BRA `(.L_x_8130) ;  /* 0xfffffffc00f08947 */ /* 0x002fea000383ffff */
[----:B------:R-:W-:Y:S05]  /*207d0*/  BRA `(.L_x_8254) ;  /* 0xffffffb400907947 */ /* 0x000fea000383ffff */
.L_x_8131:
        /* <DEDUP_REMOVED lines=8> */
.L_x_8256:
[----:B------:R-:W-:Y:S05]  /*20860*/  BSYNC B1 ;  /* 0x0000000000017941 */ /* 0x000fea0003800000 */
.L_x_8255:
        /* <DEDUP_REMOVED lines=9> */
.L_x_8257:
[----:B------:R-:W-:Y:S02]  /*20900*/  IMAD.MOV.U32 R13, RZ, RZ, R25 ;  /* 0x000000ffff0d7224 */ /* 0x000fe400078e0019 */
[----:B------:R-:W-:Y:S02]  /*20910*/  IMAD.MOV.U32 R12, RZ, RZ, 0x1 ;  /* 0x00000001ff0c7424 */ /* 0x000fe400078e00ff */
[----:B------:R-:W-:-:S07]  /*20920*/  IMAD.MOV.U32 R2, RZ, RZ, R14 ;  /* 0x000000ffff027224 */ /* 0x000fce00078e000e */
[----:B------:R-:W-:Y:S05]  /*20930*/  WARPSYNC.COLLECTIVE R15, `(.L_x_8258) ;  /* 0x000000000f087348 */ /* 0x000fea0003c00000 */
[----:B------:R0:W1:Y:S02]  /*20940*/  SHFL.IDX P6, R14, R13, R12, R11 ;  /* 0x0000000c0d0e7389 */ /* 0x00006400000c000b */
[----:B01----:R-:W-:Y:S01]  /*20950*/  ENDCOLLECTIVE ;  /* 0x000000000000791b */ /* 0x003fe20003800000 */
.L_x_8258:
        /* <DEDUP_REMOVED lines=11> */
.L_x_8259:
[----:B------:R-:W-:Y:S02]  /*20a10*/  IMAD.MOV.U32 R13, RZ, RZ, R25 ;  /* 0x000000ffff0d7224 */ /* 0x000fe400078e0019 */
[----:B------:R-:W-:Y:S02]  /*20a20*/  IMAD.MOV.U32 R12, RZ, RZ, 0x2 ;  /* 0x00000002ff0c7424 */ /* 0x000fe400078e00ff */
[----:B------:R-:W-:-:S07]  /*20a30*/  IMAD.MOV.U32 R2, RZ, RZ, R14 ;  /* 0x000000ffff027224 */ /* 0x000fce00078e000e */
[----:B------:R-:W-:Y:S05]  /*20a40*/  WARPSYNC.COLLECTIVE R15, `(.L_x_8260) ;  /* 0x000000000f087348 */ /* 0x000fea0003c00000 */
[----:B------:R0:W1:Y:S02]  /*20a50*/  SHFL.IDX P6, R14, R13, R12, R11 ;  /* 0x0000000c0d0e7389 */ /* 0x00006400000c000b */
[----:B01----:R-:W-:Y:S01]  /*20a60*/  ENDCOLLECTIVE ;  /* 0x000000000000791b */ /* 0x003fe20003800000 */
.L_x_8260:
        /* <DEDUP_REMOVED lines=11> */
.L_x_8261:
[----:B------:R-:W-:Y:S02]  /*20b20*/  IMAD.MOV.U32 R13, RZ, RZ, R25 ;  /* 0x000000ffff0d7224 */ /* 0x000fe400078e0019 */
[----:B------:R-:W-:Y:S02]  /*20b30*/  IMAD.MOV.U32 R12, RZ, RZ, 0x3 ;  /* 0x00000003ff0c7424 */ /* 0x000fe400078e00ff */
[----:B------:R-:W-:-:S07]  /*20b40*/  IMAD.MOV.U32 R2, RZ, RZ, R14 ;  /* 0x000000ffff027224 */ /* 0x000fce00078e000e */
[----:B------:R-:W-:Y:S05]  /*20b50*/  WARPSYNC.COLLECTIVE R15, `(.L_x_8262) ;  /* 0x000000000f087348 */ /* 0x000fea0003c00000 */
[----:B------:R0:W1:Y:S02]  /*20b60*/  SHFL.IDX P6, R14, R13, R12, R11 ;  /* 0x0000000c0d0e7389 */ /* 0x00006400000c000b */
[----:B01----:R-:W-:Y:S01]  /*20b70*/  ENDCOLLECTIVE ;  /* 0x000000000000791b */ /* 0x003fe20003800000 */
.L_x_8262:
        /* <DEDUP_REMOVED lines=11> */
.L_x_8263:
[----:B------:R-:W-:Y:S01]  /*20c30*/  IMAD.MOV.U32 R2, RZ, RZ, R14 ;  /* 0x000000ffff027224 */ /* 0x000fe200078e000e */
[----:B------:R-:W-:Y:S06]  /*20c40*/  BRA `(.L_x_8264) ;  /* 0xffffffb400187947 */ /* 0x000fec000383ffff */
.L_x_8136:
[----:B---3--:R3:W4:Y:S02]  /*20c50*/  SYNCS.PHASECHK.TRANS64.TRYWAIT P0, [R6+URZ+0x28c60], R20 ;  /* 0x028c6014060075a7 */ /* 0x008724000800017f */
[----:B----4-:R-:W-:Y:S05]  /*20c60*/  @!P0 NANOSLEEP.SYNCS 0x989680 ;  /* 0x009896800000895d */ /* 0x010fea0003900000 */
[----:B------:R-:W4:Y:S02]  /*20c70*/  @!P0 SYNCS.PHASECHK.TRANS64 P0, [R6+URZ+0x28c60], R20 ;  /* 0x028c6014060085a7 */ /* 0x000f24000800007f */
[----:B----4-:R-:W-:Y:S05]  /*20c80*/  @!P0 BRA `(.L_x_8136) ;  /* 0xfffffffc00f08947 */ /* 0x010fea000383ffff */
[----:B------:R-:W-:Y:S05]  /*20c90*/  BRA `(.L_x_8265) ;  /* 0xffffffb400687947 */ /* 0x000fea000383ffff */
.L_x_8137:
        /* <DEDUP_REMOVED lines=8> */
.L_x_8267:
[----:B------:R-:W-:Y:S05]  /*20d20*/  BSYNC B1 ;  /* 0x0000000000017941 */ /* 0x000fea0003800000 */
.L_x_8266:
        /* <DEDUP_REMOVED lines=13> */
.L_x_8268:
        /* <DEDUP_REMOVED lines=17> */
.L_x_8269:
        /* <DEDUP_REMOVED lines=16> */
.L_x_8270:
        /* <DEDUP_REMOVED lines=19> */
.L_x_8271:
        /* <DEDUP_REMOVED lines=14> */
.L_x_8272:
        /* <DEDUP_REMOVED lines=16> */
.L_x_8273:
        /* <DEDUP_REMOVED lines=14> */
.L_x_8274:
[----:B------:R-:W-:Y:S05]  /*21400*/  BRA `(.L_x_8275) ;  /* 0xffffffb000cc7947 */ /* 0x000fea000383ffff */
.L_x_8145:
        /* <DEDUP_REMOVED lines=8> */
.L_x_8277:
[----:B------:R-:W-:Y:S05]  /*21490*/  BSYNC B0 ;  /* 0x0000000000007941 */ /* 0x000fea0003800000 */
.L_x_8276:
        /* <DEDUP_REMOVED lines=9> */
.L_x_8278:
        /* <DEDUP_REMOVED lines=23> */
.L_x_8279:
[----:B------:R-:W-:Y:S01]  /*216a0*/  IMAD.MOV.U32 R12, RZ, RZ, 0x2 ;  /* 0x00000002ff0c7424 */ /* 0x000fe200078e00ff */
[----:B------:R-:W-:-:S05]  /*216b0*/  SEL R4, R14, RZ, P1 ;  /* 0x000000ff0e047207 */ /* 0x000fca0000800000 */
[----:B------:R-:W-:-:S04]  /*216c0*/  IMAD.IADD R4, R13, 0x1, R4 ;  /* 0x000000010d047824 */ /* 0x000fc800078e0204 */
[----:B------:R-:W-:-:S07]  /*216d0*/  IMAD.MOV.U32 R13, RZ, RZ, R4 ;  /* 0x000000ffff0d7224 */ /* 0x000fce00078e0004 */
[----:B------:R-:W-:Y:S05]  /*216e0*/  WARPSYNC.COLLECTIVE R15, `(.L_x_8280) ;  /* 0x000000000f087348 */ /* 0x000fea0003c00000 */
[----:B------:R0:W1:Y:S02]  /*216f0*/  SHFL.UP P6, R14, R13, R12, R11 ;  /* 0x0400000c0d0e7389 */ /* 0x00006400000c000b */
[----:B01----:R-:W-:Y:S01]  /*21700*/  ENDCOLLECTIVE ;  /* 0x000000000000791b */ /* 0x003fe20003800000 */
.L_x_8280:
[----:B------:R-:W-:Y:S01]  /*21710*/  IMAD.MOV.U32 R12, RZ, RZ, 0x4 ;  /* 0x00000004ff0c7424 */ /* 0x000fe200078e00ff */
[----:B------:R-:W-:-:S05]  /*21720*/  SEL R3, R14, RZ, P2 ;  /* 0x000000ff0e037207 */ /* 0x000fca0001000000 */
[----:B------:R-:W-:-:S04]  /*21730*/  IMAD.IADD R2, R4, 0x1, R3 ;  /* 0x0000000104027824 */ /* 0x000fc800078e0203 */
[----:B------:R-:W-:-:S07]  /*21740*/  IMAD.MOV.U32 R13, RZ, RZ, R2 ;  /* 0x000000ffff0d7224 */ /* 0x000fce00078e0002 */
[----:B------:R-:W-:Y:S05]  /*21750*/  WARPSYNC.COLLECTIVE R15, `(.L_x_8281) ;  /* 0x000000000f087348 */ /* 0x000fea0003c00000 */
[----:B------:R0:W1:Y:S02]  /*21760*/  SHFL.UP P6, R14, R13, R12, R11 ;  /* 0x0400000c0d0e7389 */ /* 0x00006400000c000b */
[----:B01----:R-:W-:Y:S01]  /*21770*/  ENDCOLLECTIVE ;  /* 0x000000000000791b */ /* 0x003fe20003800000 */
.L_x_8281:
[----:B------:R-:W-:Y:S01]  /*21780*/  IMAD.MOV.U32 R12, RZ, RZ, 0x8 ;  /* 0x00000008ff0c7424 */ /* 0x000fe200078e00ff */
[----:B------:R-:W-:-:S05]  /*21790*/  SEL R3, R14, RZ, P3 ;  /* 0x000000ff0e037207 */ /* 0x000fca0001800000 */
[----:B------:R-:W-:-:S04]  /*217a0*/  IMAD.IADD R3, R2, 0x1, R3 ;  /* 0x0000000102037824 */ /* 0x000fc800078e0203 */
[----:B------:R-:W-:-:S07]  /*217b0*/  IMAD.MOV.U32 R13, RZ, RZ, R3 ;  /* 0x000000ffff0d7224 */ /* 0x000fce00078e0003 */
[----:B------:R-:W-:Y:S05]  /*217c0*/  WARPSYNC.COLLECTIVE R15, `(.L_x_8282) ;  /* 0x000000000f087348 */ /* 0x000fea0003c00000 */
[----:B------:R0:W1:Y:S02]  /*217d0*/  SHFL.UP P6, R14, R13, R12, R11 ;  /* 0x0400000c0d0e7389 */ /* 0x00006400000c000b */
[----:B01----:R-:W-:Y:S01]  /*217e0*/  ENDCOLLECTIVE ;  /* 0x000000000000791b */ /* 0x003fe20003800000 */
.L_x_8282:
[----:B------:R-:W-:Y:S01]  /*217f0*/  IMAD.MOV.U32 R12, RZ, RZ, 0x10 ;  /* 0x00000010ff0c7424 */ /* 0x000fe200078e00ff */
[----:B------:R-:W-:-:S05]  /*21800*/  SEL R4, R14, RZ, P4 ;  /* 0x000000ff0e047207 */ /* 0x000fca0002000000 */
[----:B------:R-:W-:-:S04]  /*21810*/  IMAD.IADD R4, R3, 0x1, R4 ;  /* 0x0000000103047824 */ /* 0x000fc800078e0204 */
[----:B------:R-:W-:-:S07]  /*21820*/  IMAD.MOV.U32 R13, RZ, RZ, R4 ;  /* 0x000000ffff0d7224 */ /* 0x000fce00078e0004 */
[----:B------:R-:W-:Y:S05]  /*21830*/  WARPSYNC.COLLECTIVE R15, `(.L_x_8283) ;  /* 0x000000000f087348 */ /* 0x000fea0003c00000 */
[----:B------:R0:W1:Y:S02]  /*21840*/  SHFL.UP P6, R14, R13, R12, R11 ;  /* 0x0400000c0d0e7389 */ /* 0x00006400000c000b */
[----:B01----:R-:W-:Y:S01]  /*21850*/  ENDCOLLECTIVE ;  /* 0x000000000000791b */ /* 0x003fe20003800000 */
.L_x_8283:
        /* <DEDUP_REMOVED lines=8> */
.L_x_8284:
[----:B------:R-:W-:Y:S05]  /*218e0*/  BRA `(.L_x_8285) ;  /* 0xffffffb400687947 */ /* 0x000fea000383ffff */
.L_x_8148:
[----:B------:R-:W-:Y:S01]  /*218f0*/  BSSY B0, `(.L_x_8286) ;  /* 0x0000007000007945 */ /* 0x000fe20003800000 */
[----:B------:R-:W-:Y:S02]  /*21900*/  IMAD.MOV.U32 R12, RZ, RZ, 0x1 ;  /* 0x00000001ff0c7424 */ /* 0x000fe400078e00ff */
[----:B------:R-:W-:Y:S02]  /*21910*/  IMAD.MOV.U32 R11, RZ, RZ, RZ ;  /* 0x000000ffff0b7224 */ /* 0x000fe400078e00ff */
[----:B------:R-:W-:-:S07]  /*21920*/  IMAD.MOV.U32 R15, RZ, RZ, -0x1 ;  /* 0xffffffffff0f7424 */ /* 0x000fce00078e00ff */
[----:B------:R-:W-:Y:S05]  /*21930*/  WARPSYNC.COLLECTIVE R15, `(.L_x_8287) ;  /* 0x000000000f087348 */ /* 0x000fea0003c00000 */
[----:B------:R0:W1:Y:S02]  /*21940*/  SHFL.UP P6, R14, R13, R12, R11 ;  /* 0x0400000c0d0e7389 */ /* 0x00006400000c000b */
[----:B01----:R-:W-:Y:S01]  /*21950*/  ENDCOLLECTIVE ;  /* 0x000000000000791b */ /* 0x003fe20003800000 */
.L_x_8287:
[----:B------:R-:W-:Y:S05]  /*21960*/  BSYNC B0 ;  /* 0x0000000000007941 */ /* 0x000fea0003800000 */
.L_x_8286:
        /* <DEDUP_REMOVED lines=8> */
.L_x_8288:
[----:B------:R-:W-:Y:S01]  /*219f0*/  IMAD.MOV.U32 R12, RZ, RZ, 0x4 ;  /* 0x00000004ff0c7424 */ /* 0x000fe200078e00ff */
[----:B------:R-:W-:-:S05]  /*21a00*/  SEL R2, R14, RZ, P2 ;  /* 0x000000ff0e027207 */ /* 0x000fca0001000000 */
[----:B------:R-:W-:-:S04]  /*21a10*/  IMAD.IADD R2, R13, 0x1, R2 ;  /* 0x000000010d027824 */ /* 0x000fc800078e0202 */
[----:B------:R-:W-:-:S07]  /*21a20*/  IMAD.MOV.U32 R13, RZ, RZ, R2 ;  /* 0x000000ffff0d7224 */ /* 0x000fce00078e0002 */
[----:B------:R-:W-:Y:S05]  /*21a30*/  WARPSYNC.COLLECTIVE R15, `(.L_x_8289) ;  /* 0x000000000f087348 */ /* 0x000fea0003c00000 */
[----:B------:R0:W1:Y:S02]  /*21a40*/  SHFL.UP P6, R14, R13, R12, R11 ;  /* 0x0400000c0d0e7389 */ /* 0x00006400000c000b */
[----:B01----:R-:W-:Y:S01]  /*21a50*/  ENDCOLLECTIVE ;  /* 0x000000000000791b */ /* 0x003fe20003800000 */
.L_x_8289:
[----:B------:R-:W-:Y:S01]  /*21a60*/  IMAD.MOV.U32 R12, RZ, RZ, 0x8 ;  /* 0x00000008ff0c7424 */ /* 0x000fe200078e00ff */
[----:B------:R-:W-:-:S05]  /*21a70*/  SEL R3, R14, RZ, P3 ;  /* 0x000000ff0e037207 */ /* 0x000fca0001800000 */
[----:B------:R-:W-:-:S04]  /*21a80*/  IMAD.IADD R3, R2, 0x1, R3 ;  /* 0x0000000102037824 */ /* 0x000fc800078e0203 */
[----:B------:R-:W-:-:S07]  /*21a90*/  IMAD.MOV.U32 R13, RZ, RZ, R3 ;  /* 0x000000ffff0d7224 */ /* 0x000fce00078e0003 */
[----:B------:R-:W-:Y:S05]  /*21aa0*/  WARPSYNC.COLLECTIVE R15, `(.L_x_8290) ;  /* 0x000000000f087348 */ /* 0x000fea0003c00000 */
[----:B------:R0:W1:Y:S02]  /*21ab0*/  SHFL.UP P6, R14, R13, R12, R11 ;  /* 0x0400000c0d0e7389 */ /* 0x00006400000c000b */
[----:B01----:R-:W-:Y:S01]  /*21ac0*/  ENDCOLLECTIVE ;  /* 0x000000000000791b */ /* 0x003fe20003800000 */
.L_x_8290:
[----:B------:R-:W-:Y:S01]  /*21ad0*/  IMAD.MOV.U32 R12, RZ, RZ, 0x10 ;  /* 0x00000010ff0c7424 */ /* 0x000fe200078e00ff */
[----:B------:R-:W-:-:S05]  /*21ae0*/  SEL R4, R14, RZ, P4 ;  /* 0x000000ff0e047207 */ /* 0x000fca0002000000 */
[----:B------:R-:W-:-:S04]  /*21af0*/  IMAD.IADD R4, R3, 0x1, R4 ;  /* 0x0000000103047824 */ /* 0x000fc800078e0204 */
[----:B------:R-:W-:-:S07]  /*21b00*/  IMAD.MOV.U32 R13, RZ, RZ, R4 ;  /* 0x000000ffff0d7224 */ /* 0x000fce00078e0004 */
[----:B------:R-:W-:Y:S05]  /*21b10*/  WARPSYNC.COLLECTIVE R15, `(.L_x_8291) ;  /* 0x000000000f087348 */ /* 0x000fea0003c00000 */
[----:B------:R0:W1:Y:S02]  /*21b20*/  SHFL.UP P6, R14, R13, R12, R11 ;  /* 0x0400000c0d0e7389 */ /* 0x00006400000c000b */
[----:B01----:R-:W-:Y:S01]  /*21b30*/  ENDCOLLECTIVE ;  /* 0x000000000000791b */ /* 0x003fe20003800000 */
.L_x_8291:
        /* <DEDUP_REMOVED lines=8> */
.L_x_8292:
[----:B------:R-:W-:Y:S05]  /*21bc0*/  BRA `(.L_x_8293) ;  /* 0xffffffb400547947 */ /* 0x000fea000383ffff */
.L_x_8150:
[----:B------:R-:W-:Y:S01]  /*21bd0*/  BSSY B0, `(.L_x_8294) ;  /* 0x0000006000007945 */ /* 0x000fe20003800000 */
[----:B------:R-:W-:Y:S01]  /*21be0*/  PLOP3.LUT P6, PT, P6, PT, PT, 0x8, 0x0 ;  /* 0x000000000000781c */ /* 0x000fe200037ce170 */
[----:B------:R-:W-:-:S12]  /*21bf0*/  IMAD.MOV.U32 R15, RZ, RZ, -0x1 ;  /* 0xffffffffff0f7424 */ /* 0x000fd800078e00ff */
[----:B0-----:R-:W-:Y:S05]  /*21c00*/  WARPSYNC.COLLECTIVE R15, `(.L_x_8295) ;  /* 0x000000000f087348 */ /* 0x001fea0003c00000 */
[----:B------:R-:W-:Y:S01]  /*21c10*/  VOTE.ANY R14, PT, P6 ;  /* 0x00000000000e7806 */ /* 0x000fe200030e0100 */
[----:B0-----:R-:W-:Y:S06]  /*21c20*/  ENDCOLLECTIVE ;  /* 0x000000000000791b */ /* 0x001fec0003800000 */
.L_x_8295:
[----:B------:R-:W-:Y:S05]  /*21c30*/  BSYNC B0 ;  /* 0x0000000000007941 */ /* 0x000fea0003800000 */
.L_x_8294:
        /* <DEDUP_REMOVED lines=10> */
.L_x_8296:
[----:B------:R-:W-:Y:S02]  /*21ce0*/  IMAD.MOV.U32 R13, RZ, RZ, R5 ;  /* 0x000000ffff0d7224 */ /* 0x000fe400078e0005 */
[----:B------:R-:W-:-:S07]  /*21cf0*/  IMAD.MOV.U32 R25, RZ, RZ, R14 ;  /* 0x000000ffff197224 */ /* 0x000fce00078e000e */
[----:B------:R-:W-:Y:S05]  /*21d00*/  WARPSYNC.COLLECTIVE R15, `(.L_x_8297) ;  /* 0x000000000f087348 */ /* 0x000fea0003c00000 */
[----:B------:R0:W1:Y:S02]  /*21d10*/  SHFL.IDX P6, R14, R13, R12, R11 ;  /* 0x0000000c0d0e7389 */ /* 0x00006400000c000b */
[----:B01----:R-:W-:Y:S01]  /*21d20*/  ENDCOLLECTIVE ;  /* 0x000000000000791b */ /* 0x003fe20003800000 */
.L_x_8297:
[----:B------:R-:W-:Y:S01]  /*21d30*/  IMAD.MOV.U32 R5, RZ, RZ, R14 ;  /* 0x000000ffff057224 */ /* 0x000fe200078e000e */
[----:B------:R-:W-:Y:S06]  /*21d40*/  BRA `(.L_x_8298) ;  /* 0xffffffb400347947 */ /* 0x000fec000383ffff */
.L_x_8152:
[----:B------:R-:W-:Y:S01]  /*21d50*/  BSSY B0, `(.L_x_8299) ;  /* 0x0000007000007945 */ /* 0x000fe20003800000 */
[----:B------:R-:W-:Y:S02]  /*21d60*/  IMAD.MOV.U32 R13, RZ, RZ, R2 ;  /* 0x000000ffff0d7224 */ /* 0x000fe400078e0002 */
[----:B------:R-:W-:Y:S02]  /*21d70*/  IMAD.MOV.U32 R11, RZ, RZ, 0x1f ;  /* 0x0000001fff0b7424 */ /* 0x000fe400078e00ff */
[----:B------:R-:W-:-:S07]  /*21d80*/  IMAD.MOV.U32 R15, RZ, RZ, -0x1 ;  /* 0xffffffffff0f7424 */ /* 0x000fce00078e00ff */
[----:B0123--:R-:W-:Y:S05]  /*21d90*/  WARPSYNC.COLLECTIVE R15, `(.L_x_8300) ;  /* 0x000000000f087348 */ /* 0x00ffea0003c00000 */
[----:B------:R4:W0:Y:S02]  /*21da0*/  SHFL.IDX P6, R14, R13, R12, R11 ;  /* 0x0000000c0d0e7389 */ /* 0x00082400000c000b */
[----:B01234-:R-:W-:Y:S01]  /*21db0*/  ENDCOLLECTIVE ;  /* 0x000000000000791b */ /* 0x01ffe20003800000 */
.L_x_8300:
[----:B------:R-:W-:Y:S05]  /*21dc0*/  BSYNC B0 ;  /* 0x0000000000007941 */ /* 0x000fea0003800000 */
.L_x_8299:
[----:B------:R-:W-:Y:S01]  /*21dd0*/  IMAD.MOV.U32 R24, RZ, RZ, R14 ;  /* 0x000000ffff187224 */ /* 0x000fe200078e000e */
[----:B------:R-:W-:Y:S06]  /*21de0*/  BRA `(.L_x_8151) ;  /* 0xffffffb400247947 */ /* 0x000fec000383ffff */
.L_x_8158:
[----:B0-----:R0:W1:Y:S02]  /*21df0*/  SYNCS.PHASECHK.TRANS64.TRYWAIT P0, [R7+URZ+0x28c20], R0 ;  /* 0x028c2000070075a7 */ /* 0x001064000800017f */
[----:B-1----:R-:W-:Y:S05]  /*21e00*/  @!P0 NANOSLEEP.SYNCS 0x989680 ;  /* 0x009896800000895d */ /* 0x002fea0003900000 */
[----:B------:R-:W1:Y:S02]  /*21e10*/  @!P0 SYNCS.PHASECHK.TRANS64 P0, [R7+URZ+0x28c20], R0 ;  /* 0x028c2000070085a7 */ /* 0x000e64000800007f */
[----:B-1----:R-:W-:Y:S05]  /*21e20*/  @!P0 BRA `(.L_x_8158) ;  /* 0xfffffffc00f08947 */ /* 0x002fea000383ffff */
[----:B------:R-:W-:Y:S05]  /*21e30*/  BRA `(.L_x_8301) ;  /* 0xffffffbc007c7947 */ /* 0x000fea000383ffff */
.L_x_8159:
        /* <DEDUP_REMOVED lines=11> */
.L_x_8303:
[----:B------:R-:W-:Y:S05]  /*21ef0*/  BSYNC B0 ;  /* 0x0000000000007941 */ /* 0x000fea0003800000 */
.L_x_8302:
[----:B------:R-:W-:Y:S05]  /*21f00*/  BRA `(.L_x_8304) ;  /* 0xffffffbc00647947 */ /* 0x000fea000383ffff */
.L_x_8160:
[----:B------:R-:W-:Y:S01]  /*21f10*/  BSSY B0, `(.L_x_8305) ;  /* 0x0000006000007945 */ /* 0x000fe20003800000 */
[----:B------:R-:W-:-:S07]  /*21f20*/  IMAD.MOV.U32 R15, RZ, RZ, -0x1 ;  /* 0xffffffffff0f7424 */ /* 0x000fce00078e00ff */
[----:B0-234-:R-:W-:Y:S05]  /*21f30*/  WARPSYNC.COLLECTIVE R15, `(.L_x_8306) ;  /* 0x000000000f0c7348 */ /* 0x01dfea0003c00000 */
[----:B------:R-:W-:Y:S02]  /*21f40*/  ELECT P6, UR62, PT ;  /* 0x00000000003e782f */ /* 0x000fe400038c0000 */
[----:B------:R-:W-:Y:S01]  /*21f50*/  MOV R14, UR62 ;  /* 0x0000003e000e7c02 */ /* 0x000fe20008000f00 */
[----:B0-234-:R-:W-:Y:S10]  /*21f60*/  ENDCOLLECTIVE ;  /* 0x000000000000791b */ /* 0x01dff40003800000 */
.L_x_8306:
[----:B------:R-:W-:Y:S05]  /*21f70*/  BSYNC B0 ;  /* 0x0000000000007941 */ /* 0x000fea0003800000 */
.L_x_8305:
[----:B------:R-:W-:Y:S05]  /*21f80*/  BRA `(.L_x_8307) ;  /* 0xffffffbc00587947 */ /* 0x000fea000383ffff */
.L_x_8162:
[----:B0-----:R0:W1:Y:S02]  /*21f90*/  SYNCS.PHASECHK.TRANS64.TRYWAIT P1, [R5+URZ+0x28c40], R0 ;  /* 0x028c4000050075a7 */ /* 0x001064000802017f */
[----:B-1----:R-:W-:Y:S05]  /*21fa0*/  @!P1 NANOSLEEP.SYNCS 0x989680 ;  /* 0x009896800000995d */ /* 0x002fea0003900000 */
[----:B------:R-:W1:Y:S02]  /*21fb0*/  @!P1 SYNCS.PHASECHK.TRANS64 P1, [R5+URZ+0x28c40], R0 ;  /* 0x028c4000050095a7 */ /* 0x000e64000802007f */
[----:B-1----:R-:W-:Y:S05]  /*21fc0*/  @!P1 BRA `(.L_x_8162) ;  /* 0xfffffffc00f09947 */ /* 0x002fea000383ffff */
[----:B------:R-:W-:Y:S05]  /*21fd0*/  BRA `(.L_x_8308) ;  /* 0xffffffbc00787947 */ /* 0x000fea000383ffff */
.L_x_8164:
[----:B-1----:R1:W0:Y:S02]  /*21fe0*/  SYNCS.PHASECHK.TRANS64.TRYWAIT P1, [R3+URZ+0x28c40], R2 ;  /* 0x028c4002030075a7 */ /* 0x002224000802017f */
[----:B0-----:R-:W-:Y:S05]  /*21ff0*/  @!P1 NANOSLEEP.SYNCS 0x989680 ;  /* 0x009896800000995d */ /* 0x001fea0003900000 */
[----:B------:R-:W0:Y:S02]  /*22000*/  @!P1 SYNCS.PHASECHK.TRANS64 P1, [R3+URZ+0x28c40], R2 ;  /* 0x028c4002030095a7 */ /* 0x000e24000802007f */
[----:B0-----:R-:W-:Y:S05]  /*22010*/  @!P1 BRA `(.L_x_8164) ;  /* 0xfffffffc00f09947 */ /* 0x001fea000383ffff */
[----:B------:R-:W-:Y:S05]  /*22020*/  BRA `(.L_x_8309) ;  /* 0xffffffbc00847947 */ /* 0x000fea000383ffff */
.L_x_8166:
[----:B------:R0:W0:Y:S02]  /*22030*/  SYNCS.PHASECHK.TRANS64.TRYWAIT P1, [R5+URZ+0x28c60], R0 ;  /* 0x028c6000050075a7 */ /* 0x000024000802017f */
[----:B0-----:R-:W-:Y:S05]  /*22040*/  @!P1 NANOSLEEP.SYNCS 0x989680 ;  /* 0x009896800000995d */ /* 0x001fea0003900000 */
[----:B------:R-:W0:Y:S02]  /*22050*/  @!P1 SYNCS.PHASECHK.TRANS64 P1, [R5+URZ+0x28c60], R0 ;  /* 0x028c6000050095a7 */ /* 0x000e24000802007f */
[----:B0-----:R-:W-:Y:S05]  /*22060*/  @!P1 BRA `(.L_x_8166) ;  /* 0xfffffffc00f09947 */ /* 0x001fea000383ffff */
[----:B------:R-:W-:Y:S05]  /*22070*/  BRA `(.L_x_8310) ;  /* 0xffffffbc00807947 */ /* 0x000fea000383ffff */
.L_x_8311:
        /* <DEDUP_REMOVED lines=16> */
.L_x_15658:


//--------------------- .text._ZN7cutlass13device_kernelIN5flash11enable_sm90INS1_16FlashAttnFwdSm90INS1_25CollectiveMainloopFwdSm90ILi2EN4cute5tupleIJNS5_1CILi1EEES8_S8_EEENS6_IJNS7_ILi64EEESA_SA_EEELi512ENS_10bfloat16_tEfNS_4arch4Sm90ELb1ELb0ELb0ELb1ELb1ELb0ELb1ELb0ELb0ELb1ELb1ELb0EEENS1_21CollectiveEpilogueFwdINS6_IJSA_NS7_ILi512EEESA_EEES9_SC_SE_Li256ELb1ELb1ELb1ELb0EEENS1_36VarlenDynamicPersistentTileSchedulerILi64ELi64ELi256ELi128ELb1ELb1ELb1ELb1ELb1ELb1EEEEEEEEEvNT_6ParamsE --------------------------
	.section	.text._ZN7cutlass13device_kernelIN5flash11enable_sm90INS1_16FlashAttnFwdSm90INS1_25CollectiveMainloopFwdSm90ILi2EN4cute5tupleIJNS5_1CILi1EEES8_S8_EEENS6_IJNS7_ILi64EEESA_SA_EEELi512ENS_10bfloat16_tEfNS_4arch4Sm90ELb1ELb0ELb0ELb1ELb1ELb0ELb1ELb0ELb0ELb1ELb1ELb0EEENS1_21CollectiveEpilogueFwdINS6_IJSA_NS7_ILi512EEESA_EEES9_SC_SE_Li256ELb1ELb1ELb1ELb0EEENS1_36VarlenDynamicPersistentTileSchedulerILi64ELi64ELi256ELi128ELb1ELb1ELb1ELb1ELb1ELb1EEEEEEEEEvNT_6ParamsE,"ax",@progbits
	.align	128
.text._ZN7cutlass13device_kernelIN5flash11enable_sm90INS1_16FlashAttnFwdSm90INS1_25CollectiveMainloopFwdSm90ILi2EN4cute5tupleIJNS5_1CILi1EEES8_S8_EEENS6_IJNS7_ILi64EEESA_SA_EEELi512ENS_10bfloat16_tEfNS_4arch4Sm90ELb1ELb0ELb0ELb1ELb1ELb0ELb1ELb0ELb0ELb1ELb1ELb0EEENS1_21CollectiveEpilogueFwdINS6_IJSA_NS7_ILi512EEESA_EEES9_SC_SE_Li256ELb1ELb1ELb1ELb0EEENS1_36VarlenDynamicPersistentTileSchedulerILi64ELi64ELi256ELi128ELb1ELb1ELb1ELb1ELb1ELb1EEEEEEEEEvNT_6ParamsE:
        .type           _ZN7cutlass13device_kernelIN5flash11enable_sm90INS1_16FlashAttnFwdSm90INS1_25CollectiveMainloopFwdSm90ILi2EN4cute5tupleIJNS5_1CILi1EEES8_S8_EEENS6_IJNS7_ILi64EEESA_SA_EEELi512ENS_10bfloat16_tEfNS_4arch4Sm90ELb1ELb0ELb0ELb1ELb1ELb0ELb1ELb0ELb0ELb1ELb1ELb0EEENS1_21CollectiveEpilogueFwdINS6_IJSA_NS7_ILi512EEESA_EEES9_SC_SE_Li256ELb1ELb1ELb1ELb0EEENS1_36VarlenDynamicPersistentTileSchedulerILi64ELi64ELi256ELi128ELb1ELb1ELb1ELb1ELb1ELb1EEEEEEEEEvNT_6ParamsE,@function
        .size           _ZN7cutlass13device_kernelIN5flash11enable_sm90INS1_16FlashAttnFwdSm90INS1_25CollectiveMainloopFwdSm90ILi2EN4cute5tupleIJNS5_1CILi1EEES8_S8_EEENS6_IJNS7_ILi64EEESA_SA_EEELi512ENS_10bfloat16_tEfNS_4arch4Sm90ELb1ELb0ELb0ELb1ELb1ELb0ELb1ELb0ELb0ELb1ELb1ELb0EEENS1_21CollectiveEpilogueFwdINS6_IJSA_NS7_ILi512EEESA_EEES9_SC_SE_Li256ELb1ELb1ELb1ELb0EEENS1_36VarlenDynamicPersistentTileSchedulerILi64ELi64ELi256ELi128ELb1ELb1ELb1ELb1ELb1ELb1EEEEEEEEEvNT_6ParamsE,(.L_x_15659 - _ZN7cutlass13device_kernelIN5flash11enable_sm90INS1_16FlashAttnFwdSm90INS1_25CollectiveMainloopFwdSm90ILi2EN4cute5tupleIJNS5_1CILi1EEES8_S8_EEENS6_IJNS7_ILi64EEESA_SA_EEELi512ENS_10bfloat16_tEfNS_4arch4Sm90ELb1ELb0ELb0ELb1ELb1ELb0ELb1ELb0ELb0ELb1ELb1ELb0EEENS1_21CollectiveEpilogueFwdINS6_IJSA_NS7_ILi512EEESA_EEES9_SC_SE_Li256ELb1ELb1ELb1ELb0EEENS1_36VarlenDynamicPersistentTileSchedulerILi64ELi64ELi256ELi128ELb1ELb1ELb1ELb1ELb1ELb1EEEEEEEEEvNT_6ParamsE)
        .other          _ZN7cutlass13device_kernelIN5flash11enable_sm90INS1_16FlashAttnFwdSm90INS1_25CollectiveMainloopFwdSm90ILi2EN4cute5tupleIJNS5_1CILi1EEES8_S8_EEENS6_IJNS7_ILi64EEESA_SA_EEELi512ENS_10bfloat16_tEfNS_4arch4Sm90ELb1ELb0ELb0ELb1ELb1ELb0ELb1ELb0ELb0ELb1ELb1ELb0EEENS1_21CollectiveEpilogueFwdINS6_IJSA_NS7_ILi512EEESA_EEES9_SC_SE_Li256ELb1ELb1ELb1ELb0EEENS1_36VarlenDynamicPersistentTileSchedulerILi64ELi64ELi256ELi128ELb1ELb1ELb1ELb1ELb1ELb1EEEEEEEEEvNT_6ParamsE,@"STO_CUDA_ENTRY STV_DEFAULT"
_ZN7cutlass13device_kernelIN5flash11enable_sm90INS1_16FlashAttnFwdSm90INS1_25CollectiveMainloopFwdSm90ILi2EN4cute5tupleIJNS5_1CILi1EEES8_S8_EEENS6_IJNS7_ILi64EEESA_SA_EEELi512ENS_10bfloat16_tEfNS_4arch4Sm90ELb1ELb0ELb0ELb1ELb1ELb0ELb1ELb0ELb0ELb1ELb1ELb0EEENS1_21CollectiveEpilogueFwdINS6_IJSA_NS7_ILi512EEESA_EEES9_SC_SE_Li256ELb1ELb1ELb1ELb0EEENS1_36VarlenDynamicPersistentTileSchedulerILi64ELi64ELi256ELi128ELb1ELb1ELb1ELb1ELb1ELb1EEEEEEEEEvNT_6ParamsE:
        /* <DEDUP_REMOVED lines=43> */
.L_x_8312:
        /* <DEDUP_REMOVED lines=22> */
.L_x_8313:
        /* <DEDUP_REMOVED lines=18> */
.L_x_8314:
        /* <DEDUP_REMOVED lines=22> */
.L_x_8315:
        /* <DEDUP_REMOVED lines=23> */
.L_x_8316:
        /* <DEDUP_REMOVED lines=8> */
.L_x_8318:
[----:B------:R-:W-:-:S08]  /*0880*/  NOP ;  /* 0x0000000000007918 */ /* 0x000fd00000000000 */
[----:B------:R-:W0:Y:S02]  /*0890*/  USETMAXREG.TRY_ALLOC.CTAPOOL UP0, 0xe8 ;  /* 0x000000e8000079c8 */ /* 0x000e240008000600 */
[----:B0-----:R-:W-:-:S13]  /*08a0*/  PLOP3.LUT P0, PT, PT, PT, UP0, 0x80, 0x0 ;  /* 0x000000000000781c */ /* 0x001fda0003f0f008 */
[----:B------:R-:W-:Y:S05]  /*08b0*/  @!P0 BRA `(.L_x_8318) ;  /* 0xfffffffc00f08947 */ /* 0x000fea000383ffff */
[----:B------:R-:W-:Y:S01]  /*08c0*/  LOP3.LUT R2, R0, 0xffffff80, RZ, 0xc0, !PT ;  /* 0xffffff8000027812 */ /* 0x000fe200078ec0ff */
[----:B------:R-:W0:Y:S01]  /*08d0*/  S2R R3, SR_CgaCtaId ;  /* 0x0000000000037919 */ /* 0x000e220000008800 */
[----:B------:R-:W-:Y:S01]  /*08e0*/  MOV R17, 0x400 ;  /* 0x0000040000117802 */ /* 0x000fe20000000f00 */
[----:B------:R-:W-:Y:S01]  /*08f0*/  ULDC UR4, c[0x0][0xd3c] ;  /* 0x00034f0000047ab9 */ /* 0x000fe20000000800 */
[----:B------:R-:W-:-:S13]  /*0900*/  ISETP.NE.AND P0, PT, R2, 0x80, PT ;  /* 0x000000800200780c */ /* 0x000fda0003f05270 */
[----:B------:R-:W-:Y:S06]  /*0910*/  @!P0 BAR.ARV 0x8, 0x100 ;  /* 0x0204000000008b1d */ /* 0x000fec0000002000 */
[----:B------:R-:W-:Y:S02]  /*0920*/  ISETP.GE.U32.AND P0, PT, R0, 0x100, PT ;  /* 0x000001000000780c */ /* 0x000fe40003f06070 */
[----:B0-----:R-:W-:-:S11]  /*0930*/  LEA R17, R3, R17, 0x18 ;  /* 0x0000001103117211 */ /* 0x001fd600078ec0ff */
[----:B------:R-:W-:Y:S08]  /*0940*/  @P0 BAR.ARV 0xf, 0x100 ;  /* 0x03c4000000000b1d */ /* 0x000ff00000002000 */
[----:B------:R-:W-:Y:S06]  /*0950*/  BAR.SYNC.DEFER_BLOCKING 0x5, 0x180 ;  /* 0x0146000000007b1d */ /* 0x000fec0000010000 */
[----:B------:R-:W0:Y:S02]  /*0960*/  LDS.128 R12, [R17+0x388d0] ;  /* 0x0388d000110c7984 */ /* 0x000e240000000c00 */
        /* <DEDUP_REMOVED lines=13> */
[CC--:B------:R-:W-:Y:S02]  /*0a40*/  LEA.HI R8, R3.reuse, R0.reuse, RZ, 0x3 ;  /* 0x0000000003087211 */ /* 0x0c0fe400078f18ff */
[----:B------:R-:W-:Y:S02]  /*0a50*/  LEA.HI R3, R3, R0, RZ, 0x2 ;  /* 0x0000000003037211 */ /* 0x000fe400078f10ff */
[----:B------:R-:W-:-:S02]  /*0a60*/  SHF.R.S32.HI R6, RZ, 0x5, R5 ;  /* 0x00000005ff067819 */ /* 0x000fc40000011405 */
[----:B------:R-:W-:Y:S02]  /*0a70*/  LOP3.LUT R13, R3, 0xfffffffc, RZ, 0xc0, !PT ;  /* 0xfffffffc030d7812 */ /* 0x000fe400078ec0ff */
[----:B------:R-:W-:Y:S02]  /*0a80*/  LOP3.LUT R3, R4, 0xfffffff0, RZ, 0xc0, !PT ;  /* 0xfffffff004037812 */ /* 0x000fe400078ec0ff */
[----:B------:R-:W-:Y:S01]  /*0a90*/  SHF.R.S32.HI R7, RZ, 0x1f, R5 ;  /* 0x0000001fff077819 */ /* 0x000fe20000011405 */
[C---:B------:R-:W-:Y:S01]  /*0aa0*/  IMAD.IADD R13, R0.reuse, 0x1, -R13 ;  /* 0x00000001000d7824 */ /* 0x040fe200078e0a0d */
[----:B------:R-:W-:Y:S01]  /*0ab0*/  SHF.R.S32.HI R5, RZ, 0x4, R4 ;  /* 0x00000004ff057819 */ /* 0x000fe20000011404 */
[----:B------:R-:W-:Y:S01]  /*0ac0*/  IMAD.IADD R3, R0, 0x1, -R3 ;  /* 0x0000000100037824 */ /* 0x000fe200078e0a03 */
[----:B------:R-:W-:Y:S02]  /*0ad0*/  LOP3.LUT R9, R2, 0xffffff80, RZ, 0xc0, !PT ;  /* 0xffffff8002097812 */ /* 0x000fe400078ec0ff */
[----:B------:R-:W-:-:S02]  /*0ae0*/  LOP3.LUT R11, R8, 0xfffffff8, RZ, 0xc0, !PT ;  /* 0xfffffff8080b7812 */ /* 0x000fc400078ec0ff */
[----:B------:R-:W-:Y:S01]  /*0af0*/  SHF.R.S32.HI R8, RZ, 0x1f, R3 ;  /* 0x0000001fff087819 */ /* 0x000fe20000011403 */
[----:B------:R-:W-:Y:S01]  /*0b00*/  IMAD.IADD R9, R0, 0x1, -R9 ;  /* 0x0000000100097824 */ /* 0x000fe200078e0a09 */
[----:B------:R-:W-:Y:S01]  /*0b10*/  LEA.HI R4, R4, R5, RZ, 0x1 ;  /* 0x0000000504047211 */ /* 0x000fe200078f08ff */
[----:B------:R-:W-:Y:S01]  /*0b20*/  IMAD.IADD R11, R0, 0x1, -R11 ;  /* 0x00000001000b7824 */ /* 0x000fe200078e0a0b */
[----:B------:R-:W-:Y:S02]  /*0b30*/  LEA.HI R7, R7, R6, RZ, 0x2 ;  /* 0x0000000607077211 */ /* 0x000fe400078f10ff */
[----:B------:R-:W-:Y:S01]  /*0b40*/  LEA.HI R10, R13, R13, RZ, 0x1 ;  /* 0x0000000d0d0a7211 */ /* 0x000fe200078f08ff */
[----:B------:R-:W-:Y:S01]  /*0b50*/  IMAD.SHL.U32 R18, R11, 0x8, RZ ;  /* 0x000000080b127824 */ /* 0x000fe200078e00ff */
[----:B------:R-:W-:Y:S02]  /*0b60*/  LEA.HI R8, R8, R3, RZ, 0x3 ;  /* 0x0000000308087211 */ /* 0x000fe400078f18ff */
[----:B------:R-:W-:Y:S01]  /*0b70*/  LOP3.LUT R4, R4, 0x1ffffffe, RZ, 0xc0, !PT ;  /* 0x1ffffffe04047812 */ /* 0x000fe200078ec0ff */
[C---:B------:R-:W-:Y:S01]  /*0b80*/  VIADD R200, R18.reuse, 0x40 ;  /* 0x0000004012c87836 */ /* 0x040fe20000000000 */
[----:B------:R-:W-:Y:S01]  /*0b90*/  SHF.R.S32.HI R20, RZ, 0x7, R2 ;  /* 0x00000007ff147819 */ /* 0x000fe20000011402 */
[----:B------:R-:W-:Y:S01]  /*0ba0*/  VIADD R199, R18, 0x80 ;  /* 0x0000008012c77836 */ /* 0x000fe20000000000 */
[----:B------:R-:W-:Y:S01]  /*0bb0*/  LOP3.LUT R7, R7, 0x3ffffc, RZ, 0xc0, !PT ;  /* 0x003ffffc07077812 */ /* 0x000fe200078ec0ff */
[----:B------:R-:W-:Y:S01]  /*0bc0*/  IMAD.IADD R4, R5, 0x1, -R4 ;  /* 0x0000000105047824 */ /* 0x000fe200078e0a04 */
[----:B------:R-:W-:Y:S01]  /*0bd0*/  SHF.R.S32.HI R0, RZ, 0x1f, R9 ;  /* 0x0000001fff007819 */ /* 0x000fe20000011409 */
[----:B------:R-:W-:Y:S01]  /*0be0*/  IMAD R12, R20, 0x100, R3 ;  /* 0x00000100140c7824 */ /* 0x000fe200078e0203 */
[----:B------:R-:W-:Y:S01]  /*0bf0*/  LOP3.LUT R16, R10, 0x1ffffffe, RZ, 0xc0, !PT ;  /* 0x1ffffffe0a107812 */ /* 0x000fe200078ec0ff */
[----:B------:R-:W-:Y:S01]  /*0c00*/  IMAD.IADD R7, R6, 0x1, -R7 ;  /* 0x0000000106077824 */ /* 0x000fe200078e0a07 */
[C---:B------:R-:W-:Y:S01]  /*0c10*/  LOP3.LUT R10, R8.reuse, 0xfffffff8, RZ, 0xc0, !PT ;  /* 0xfffffff8080a7812 */ /* 0x040fe200078ec0ff */
[----:B------:R-:W-:Y:S01]  /*0c20*/  IMAD.SHL.U32 R8, R8, 0x40, RZ ;  /* 0x0000004008087824 */ /* 0x000fe200078e00ff */
[-C--:B------:R-:W-:Y:S01]  /*0c30*/  LEA.HI R5, R0, R9.reuse, RZ, 0x2 ;  /* 0x0000000900057211 */ /* 0x080fe200078f10ff */
[----:B------:R-:W-:Y:S01]  /*0c40*/  IMAD R15, R7, 0x10, R12 ;  /* 0x00000010070f7824 */ /* 0x000fe200078e020c */
[----:B------:R-:W-:Y:S01]  /*0c50*/  LEA.HI R2, R2, R20, RZ, 0x1 ;  /* 0x0000001402027211 */ /* 0x000fe200078f08ff */
[----:B------:R-:W-:Y:S01]  /*0c60*/  IMAD.IADD R10, R3, 0x1, -R10 ;  /* 0x00000001030a7824 */ /* 0x000fe200078e0a0a */
[----:B------:R-:W-:Y:S01]  /*0c70*/  LEA.HI R3, R0, R9, RZ, 0x5 ;  /* 0x0000000900037211 */ /* 0x000fe200078f28ff */
[----:B------:R-:W-:Y:S01]  /*0c80*/  IMAD.SHL.U32 R4, R4, 0x8, RZ ;  /* 0x0000000804047824 */ /* 0x000fe200078e00ff */
[----:B------:R-:W-:Y:S01]  /*0c90*/  LOP3.LUT R12, R5, 0x7ffffffc, RZ, 0xc0, !PT ;  /* 0x7ffffffc050c7812 */ /* 0x000fe200078ec0ff */
[----:B------:R-:W-:Y:S01]  /*0ca0*/  IMAD.SHL.U32 R7, R10, 0x40, RZ ;  /* 0x000000400a077824 */ /* 0x000fe200078e00ff */
[--C-:B------:R-:W-:Y:S01]  /*0cb0*/  SHF.R.S32.HI R0, RZ, 0x2, R5.reuse ;  /* 0x00000002ff007819 */ /* 0x100fe20000011405 */
[----:B------:R-:W-:Y:S01]  /*0cc0*/  STL [R1+0xc], R20 ;  /* 0x00000c1401007387 */ /* 0x000fe20000100800 */
[----:B------:R-:W-:Y:S01]  /*0cd0*/  SHF.R.S32.HI R5, RZ, 0x1f, R5 ;  /* 0x0000001fff057819 */ /* 0x000fe20000011405 */
[----:B------:R-:W-:Y:S01]  /*0ce0*/  IMAD.IADD R12, R9, 0x1, -R12 ;  /* 0x00000001090c7824 */ /* 0x000fe200078e0a0c */
[----:B------:R-:W-:Y:S01]  /*0cf0*/  SHF.R.S32.HI R3, RZ, 0x5, R3 ;  /* 0x00000005ff037819 */ /* 0x000fe20000011403 */
[----:B------:R-:W-:Y:S01]  /*0d00*/  IMAD.IADD R16, R13, 0x1, -R16 ;  /* 0x000000010d107824 */ /* 0x000fe200078e0a10 */
[----:B------:R-:W-:Y:S01]  /*0d10*/  LEA.HI R5, R5, R0, RZ, 0x3 ;  /* 0x0000000005057211 */ /* 0x000fe200078f18ff */
[----:B------:R-:W-:Y:S01]  /*0d20*/  IMAD.SHL.U32 R192, R12, 0x2, RZ ;  /* 0x000000020cc07824 */ /* 0x000fe200078e00ff */
[----:B------:R-:W-:Y:S01]  /*0d30*/  LOP3.LUT R7, R7, 0x1c0, RZ, 0xc0, !PT ;  /* 0x000001c007077812 */ /* 0x000fe200078ec0ff */
[C---:B------:R-:W-:Y:S01]  /*0d40*/  VIADD R198, R18.reuse, 0xc0 ;  /* 0x000000c012c67836 */ /* 0x040fe20000000000 */
[----:B------:R-:W-:Y:S01]  /*0d50*/  LOP3.LUT R5, R5, 0xfffffff8, RZ, 0xc0, !PT ;  /* 0xfffffff805057812 */ /* 0x000fe200078ec0ff */
[----:B------:R-:W-:Y:S01]  /*0d60*/  VIADD R197, R18, 0x100 ;  /* 0x0000010012c57836 */ /* 0x000fe20000000000 */
[----:B------:R-:W-:Y:S01]  /*0d70*/  LOP3.LUT R9, R8, 0x7ffffe00, RZ, 0xc0, !PT ;  /* 0x7ffffe0008097812 */ /* 0x000fe200078ec0ff */
[--C-:B------:R-:W-:Y:S01]  /*0d80*/  IMAD.U32 R8, R15, 0x40, R4.reuse ;  /* 0x000000400f087824 */ /* 0x100fe200078e0004 */
[----:B------:R-:W-:Y:S01]  /*0d90*/  LOP3.LUT R4, R7, 0x8, R4, 0xf8, !PT ;  /* 0x0000000807047812 */ /* 0x000fe200078ef804 */
[----:B------:R-:W-:Y:S01]  /*0da0*/  IMAD.IADD R0, R0, 0x1, -R5 ;  /* 0x0000000100007824 */ /* 0x000fe200078e0a05 */
[----:B------:R-:W-:Y:S01]  /*0db0*/  SHF.R.U32.HI R7, RZ, 0x3, R7 ;  /* 0x00000003ff077819 */ /* 0x000fe20000011607 */
[----:B------:R-:W-:Y:S01]  /*0dc0*/  IMAD R9, R6, 0x400, R9 ;  /* 0x0000040006097824 */ /* 0x000fe200078e0209 */
[----:B------:R0:W-:Y:S01]  /*0dd0*/  STL [R1+0x2c], R8 ;  /* 0x00002c0801007387 */ /* 0x0001e20000100800 */
[----:B------:R-:W-:Y:S01]  /*0de0*/  IMAD R19, R3, 0x10, R0 ;  /* 0x0000001003137824 */ /* 0x000fe200078e0200 */
[----:B------:R-:W-:Y:S01]  /*0df0*/  LOP3.LUT R0, R2, 0xfffffe, RZ, 0xc0, !PT ;  /* 0x00fffffe02007812 */ /* 0x000fe200078ec0ff */
[----:B------:R-:W-:Y:S01]  /*0e00*/  VIADD R5, R18, 0x180 ;  /* 0x0000018012057836 */ /* 0x000fe20000000000 */
[----:B------:R-:W-:Y:S01]  /*0e10*/  LOP3.LUT R4, R4, R7, RZ, 0x3c, !PT ;  /* 0x0000000704047212 */ /* 0x000fe200078e3cff */
[----:B------:R-:W-:Y:S01]  /*0e20*/  IMAD.MOV.U32 R6, RZ, RZ, R14 ;  /* 0x000000ffff067224 */ /* 0x000fe200078e000e */
[----:B------:R-:W-:Y:S01]  /*0e30*/  R2P PR, R10, 0x6 ;  /* 0x000000060a007804 */ /* 0x000fe20000000000 */
[----:B------:R-:W-:-:S02]  /*0e40*/  IMAD.IADD R0, R20, 0x1, -R0 ;  /* 0x0000000114007824 */ /* 0x000fc400078e0a00 */
[----:B------:R-:W-:Y:S02]  /*0e50*/  IMAD.IADD R4, R9, 0x1, R4 ;  /* 0x0000000109047824 */ /* 0x000fe400078e0204 */
[----:B------:R-:W-:Y:S01]  /*0e60*/  IMAD.SHL.U32 R3, R0, 0x100, RZ ;  /* 0x0000010000037824 */ /* 0x000fe200078e00ff */
[----:B------:R-:W-:Y:S01]  /*0e70*/  SEL R190, R190, 0xffffffe0, !P1 ;  /* 0xffffffe0bebe7807 */ /* 0x000fe20004800000 */
[----:B------:R-:W-:Y:S02]  /*0e80*/  VIADD R0, R18, 0x1c0 ;  /* 0x000001c012007836 */ /* 0x000fe40000000000 */
[----:B------:R-:W-:Y:S01]  /*0e90*/  IMAD.IADD R23, R192, 0x1, R3 ;  /* 0x00000001c0177824 */ /* 0x000fe200078e0203 */
[----:B------:R1:W-:Y:S01]  /*0ea0*/  STL [R1+0x28], R3 ;  /* 0x0000280301007387 */ /* 0x0003e20000100800 */
[----:B------:R-:W-:Y:S02]  /*0eb0*/  IMAD R188, R4, 0x2, R17 ;  /* 0x0000000204bc7824 */ /* 0x000fe400078e0211 */
[C---:B------:R-:W-:Y:S01]  /*0ec0*/  VIADD R7, R23.reuse, 0x8 ;  /* 0x0000000817077836 */ /* 0x040fe20000000000 */
[----:B------:R-:W-:Y:S01]  /*0ed0*/  SHF.R.S32.HI R0, RZ, 0x1f, R23 ;  /* 0x0000001fff007819 */ /* 0x000fe20000011417 */
[----:B------:R-:W-:-:S02]  /*0ee0*/  VIADD R5, R23, 0x10 ;  /* 0x0000001017057836 */ /* 0x000fc40000000000 */
[C---:B------:R-:W-:Y:S01]  /*0ef0*/  VIADD R0, R23.reuse, 0x20 ;  /* 0x0000002017007836 */ /* 0x040fe20000000000 */
[----:B0-----:R-:W-:Y:S01]  /*0f00*/  SHF.R.S32.HI R8, RZ, 0x1f, R7 ;  /* 0x0000001fff087819 */ /* 0x001fe20000011407 */
[C---:B------:R-:W-:Y:S01]  /*0f10*/  VIADD R229, R23.reuse, 0x28 ;  /* 0x0000002817e57836 */ /* 0x040fe20000000000 */
[----:B-1----:R-:W-:Y:S01]  /*0f20*/  SHF.R.S32.HI R3, RZ, 0x1f, R200 ;  /* 0x0000001fff037819 */ /* 0x002fe200000114c8 */
        /* <DEDUP_REMOVED lines=61> */
[----:B------:R-:W-:-:S02]  /*1300*/  IMAD.MOV.U32 R2, RZ, RZ, RZ ;  /* 0x000000ffff027224 */ /* 0x000fc400078e00ff */
[----:B------:R-:W-:Y:S02]  /*1310*/  VIADD R196, R18, 0x140 ;  /* 0x0000014012c47836 */ /* 0x000fe40000000000 */
[----:B------:R-:W-:Y:S02]  /*1320*/  IMAD R193, R16, 0x8, R19 ;  /* 0x0000000810c17824 */ /* 0x000fe400078e0213 */
[----:B------:R-:W-:-:S07]  /*1330*/  IMAD.IADD R190, R190, 0x1, R189 ;  /* 0x00000001bebe7824 */ /* 0x000fce00078e02bd */
.L_x_8382:
[----:B------:R-:W-:Y:S01]  /*1340*/  ULDC.64 UR6, c[0x0][0xd88] ;  /* 0x0003620000067ab9 */ /* 0x000fe20000000a00 */
[----:B------:R-:W-:Y:S01]  /*1350*/  ULDC.64 UR8, c[0x0][0xb10] ;  /* 0x0002c40000087ab9 */ /* 0x000fe20000000a00 */
[----:B------:R-:W-:Y:S01]  /*1360*/  UIMAD.WIDE UR6, UR5, 0x4, UR6 ;  /* 0x00000004050678a5 */ /* 0x000fe2000f8e0206 */
[----:B012---:R-:W0:Y:S05]  /*1370*/  LDC.64 R10, c[0x0][0x418] ;  /* 0x00010600ff0a7b82 */ /* 0x007e2a0000000a00 */
[----:B------:R-:W-:Y:S02]  /*1380*/  IMAD.U32 R194, RZ, RZ, UR6 ;  /* 0x00000006ffc27e24 */ /* 0x000fe4000f8e00ff */
[----:B------:R-:W-:Y:S01]  /*1390*/  IMAD.U32 R195, RZ, RZ, UR7 ;  /* 0x00000007ffc37e24 */ /* 0x000fe2000f8e00ff */
[----:B------:R-:W-:Y:S01]  /*13a0*/  ULDC.64 UR6, c[0x0][0xb20] ;  /* 0x0002c80000067ab9 */ /* 0x000fe20000000a00 */
[----:B------:R-:W1:Y:S03]  /*13b0*/  LDC R3, c[0x0][0x424] ;  /* 0x00010900ff037b82 */ /* 0x000e660000000800 */
[----:B------:R-:W2:Y:S01]  /*13c0*/  LDG.E R194, desc[UR42][R194.64] ;  /* 0x0000002ac2c27981 */ /* 0x000ea2000c1e1900 */
[----:B------:R-:W-:Y:S01]  /*13d0*/  ISETP.NE.U32.AND P1, PT, RZ, UR6, PT ;  /* 0x00000006ff007c0c */ /* 0x000fe2000bf25070 */
[----:B------:R-:W-:Y:S01]  /*13e0*/  IMAD.MOV.U32 R8, RZ, RZ, RZ ;  /* 0x000000ffff087224 */ /* 0x000fe200078e00ff */
[----:B------:R-:W-:-:S02]  /*13f0*/  ISETP.NE.U32.AND P0, PT, RZ, UR8, PT ;  /* 0x00000008ff007c0c */ /* 0x000fc4000bf05070 */
[----:B------:R-:W-:Y:S01]  /*1400*/  ISETP.NE.AND.EX P1, PT, RZ, UR7, PT, P1 ;  /* 0x00000007ff007c0c */ /* 0x000fe2000bf25310 */
[----:B---3-5:R-:W3:Y:S01]  /*1410*/  LDC R12, c[0x0][0x2f0] ;  /* 0x0000bc00ff0c7b82 */ /* 0x028ee20000000800 */
[----:B------:R-:W-:Y:S02]  /*1420*/  ISETP.NE.AND.EX P0, PT, RZ, UR9, PT, P0 ;  /* 0x00000009ff007c0c */ /* 0x000fe4000bf05300 */
[----:B--2---:R-:W-:-:S09]  /*1430*/  SHF.R.S32.HI R202, RZ, 0x1f, R194 ;  /* 0x0000001fffca7819 */ /* 0x004fd200000114c2 */
[----:B----4-:R-:W-:-:S04]  /*1440*/  @P1 LEA R4, P2, R194, UR6, 0x2 ;  /* 0x00000006c2041c11 */ /* 0x010fc8000f8410ff */
[C---:B------:R-:W-:Y:S02]  /*1450*/  @P1 LEA.HI.X R5, R194.reuse, UR7, R202, 0x2, P2 ;  /* 0x00000007c2051c11 */ /* 0x040fe400090f14ca */
[----:B------:R-:W-:-:S03]  /*1460*/  @P0 LEA R184, P2, R194, UR8, 0x2 ;  /* 0x00000008c2b80c11 */ /* 0x000fc6000f8410ff */
[----:B------:R2:W5:Y:S01]  /*1470*/  @P1 LDG.E R8, desc[UR42][R4.64] ;  /* 0x0000002a04081981 */ /* 0x000562000c1e1900 */
[----:B------:R-:W-:Y:S01]  /*1480*/  @P0 LEA.HI.X R185, R194, UR9, R202, 0x2, P2 ;  /* 0x00000009c2b90c11 */ /* 0x000fe200090f14ca */
[----:B------:R-:W-:-:S04]  /*1490*/  ULDC.64 UR8, c[0x0][0xb18] ;  /* 0x0002c60000087ab9 */ /* 0x000fc80000000a00 */
[----:B------:R2:W5:Y:S01]  /*14a0*/  @P0 LDG.E R184, desc[UR42][R184.64] ;  /* 0x0000002ab8b80981 */ /* 0x000562000c1e1900 */
[----:B0-----:R-:W-:Y:S02]  /*14b0*/  ISETP.NE.U32.AND P1, PT, R10, RZ, PT ;  /* 0x000000ff0a00720c */ /* 0x001fe40003f25070 */
[----:B------:R-:W-:Y:S02]  /*14c0*/  ISETP.NE.U32.AND P2, PT, RZ, UR8, PT ;  /* 0x00000008ff007c0c */ /* 0x000fe4000bf45070 */
[C---:B------:R-:W-:Y:S02]  /*14d0*/  LOP3.LUT R0, R6.reuse, 0xff000000, RZ, 0xc0, !PT ;  /* 0xff00000006007812 */ /* 0x040fe400078ec0ff */
[----:B------:R-:W-:Y:S02]  /*14e0*/  ISETP.NE.AND.EX P1, PT, R11, RZ, PT, P1 ;  /* 0x000000ff0b00720c */ /* 0x000fe40003f25310 */
[----:B------:R-:W-:Y:S02]  /*14f0*/  ISETP.NE.AND.EX P2, PT, RZ, UR9, PT, P2 ;  /* 0x00000009ff007c0c */ /* 0x000fe4000bf45320 */
[----:B------:R-:W-:-:S02]  /*1500*/  LOP3.LUT R195, R6, 0xffff, RZ, 0xc0, !PT ;  /* 0x0000ffff06c37812 */ /* 0x000fc400078ec0ff */
[----:B------:R-:W-:Y:S02]  /*1510*/  LOP3.LUT R201, R6, 0xff0000, RZ, 0xc0, !PT ;  /* 0x00ff000006c97812 */ /* 0x000fe400078ec0ff */
[----:B------:R-:W-:Y:S02]  /*1520*/  SHF.R.U32.HI R0, RZ, 0x8, R0 ;  /* 0x00000008ff007819 */ /* 0x000fe40000011600 */
[----:B-1----:R-:W-:Y:S01]  /*1530*/  SEL R3, R3, 0x1, P1 ;  /* 0x0000000103037807 */ /* 0x002fe20000800000 */
[----:B--23--:R-:W-:Y:S06]  /*1540*/  @P0 BRA `(.L_x_8319) ;  /* 0x0000000000280947 */ /* 0x00cfec0003800000 */
[----:B------:R-:W-:Y:S01]  /*1550*/  ULDC.64 UR6, c[0x0][0xaf8] ;  /* 0x0002be0000067ab9 */ /* 0x000fe20000000a00 */
[----:B-----5:R-:W0:Y:S01]  /*1560*/  LDC R184, c[0x0][0x288] ;  /* 0x0000a200ffb87b82 */ /* 0x020e220000000800 */
[----:B------:R-:W-:-:S04]  /*1570*/  ISETP.NE.U32.AND P0, PT, RZ, UR6, PT ;  /* 0x00000006ff007c0c */ /* 0x000fc8000bf05070 */
[----:B------:R-:W-:-:S13]  /*1580*/  ISETP.NE.AND.EX P0, PT, RZ, UR7, PT, P0 ;  /* 0x00000007ff007c0c */ /* 0x000fda000bf05300 */
[----:B------:R-:W-:Y:S05]  /*1590*/  @!P0 BRA `(.L_x_8319) ;  /* 0x0000000000148947 */ /* 0x000fea0003800000 */
[----:B------:R-:W1:Y:S02]  /*15a0*/  LDC.64 R4, c[0x0][0xaf8] ;  /* 0x0002be00ff047b82 */ /* 0x000e640000000a00 */
[----:B-1----:R-:W-:-:S05]  /*15b0*/  IMAD.WIDE R4, R194, 0x4, R4 ;  /* 0x00000004c2047825 */ /* 0x002fca00078e0204 */
[----:B0-----:R-:W2:Y:S04]  /*15c0*/  LDG.E R184, desc[UR42][R4.64] ;  /* 0x0000002a04b87981 */ /* 0x001ea8000c1e1900 */
[----:B------:R-:W2:Y:S02]  /*15d0*/  LDG.E R7, desc[UR42][R4.64+0x4] ;  /* 0x0000042a04077981 */ /* 0x000ea4000c1e1900 */
[----:B--2---:R-:W-:-:S07]  /*15e0*/  IMAD.IADD R184, R7, 0x1, -R184 ;  /* 0x0000000107b87824 */ /* 0x004fce00078e0ab8 */
.L_x_8319:
[----:B------:R-:W-:Y:S01]  /*15f0*/  LEA.HI R201, R201, R0, RZ, 0x10 ;  /* 0x00000000c9c97211 */ /* 0x000fe200078f80ff */
[----:B------:R-:W-:Y:S01]  /*1600*/  IMAD R185, R3, R12, RZ ;  /* 0x0000000c03b97224 */ /* 0x000fe200078e02ff */
[----:B------:R-:W-:Y:S06]  /*1610*/  @!P2 BRA `(.L_x_8320) ;  /* 0x000000000010a947 */ /* 0x000fec0003800000 */
[----:B------:R-:W-:-:S04]  /*1620*/  LEA R4, P0, R194, UR8, 0x2 ;  /* 0x00000008c2047c11 */ /* 0x000fc8000f8010ff */
[----:B------:R-:W-:-:S05]  /*1630*/  LEA.HI.X R5, R194, UR9, R202, 0x2, P0 ;  /* 0x00000009c2057c11 */ /* 0x000fca00080f14ca */
[----:B------:R1:W5:Y:S01]  /*1640*/  LDG.E R185, desc[UR42][R4.64] ;  /* 0x0000002a04b97981 */ /* 0x000362000c1e1900 */
[----:B------:R-:W-:Y:S05]  /*1650*/  BRA `(.L_x_8321) ;  /* 0x0000000000247947 */ /* 0x000fea0003800000 */
.L_x_8320:
        /* <DEDUP_REMOVED lines=9> */
.L_x_8321:
[----:B------:R-:W-:Y:S01]  /*16f0*/  UISETP.NE.AND UP0, UPT, UR41, 0x1, UPT ;  /* 0x000000012900788c */ /* 0x000fe2000bf05270 */
[----:B-----5:R-:W-:Y:S01]  /*1700*/  IMAD.IADD R185, R185, 0x1, -R8 ;  /* 0x00000001b9b97824 */ /* 0x020fe200078e0a08 */
[----:B------:R-:W-:-:S03]  /*1710*/  USHF.L.U32 UR39, UR4, 0x6, URZ ;  /* 0x0000000604277899 */ /* 0x000fc6000800063f */
[----:B------:R-:W-:Y:S01]  /*1720*/  VIADD R0, R185, 0x3f ;  /* 0x0000003fb9007836 */ /* 0x000fe20000000000 */
[----:B------:R-:W-:-:S04]  /*1730*/  PLOP3.LUT P0, PT, PT, PT, UP0, 0x80, 0x0 ;  /* 0x000000000000781c */ /* 0x000fc80003f0f008 */
[----:B------:R-:W-:-:S04]  /*1740*/  SHF.R.S32.HI R3, RZ, 0x1f, R0 ;  /* 0x0000001fff037819 */ /* 0x000fc80000011400 */
[----:B------:R-:W-:-:S04]  /*1750*/  LEA.HI R3, R3, R0, RZ, 0x6 ;  /* 0x0000000003037211 */ /* 0x000fc800078f30ff */
[----:B------:R-:W-:Y:S01]  /*1760*/  SHF.R.S32.HI R6, RZ, 0x6, R3 ;  /* 0x00000006ff067819 */ /* 0x000fe20000011403 */
[----:B------:R-:W-:Y:S06]  /*1770*/  @!P0 BRA `(.L_x_8322) ;  /* 0x0000001c00fc8947 */ /* 0x000fec0003800000 */
[----:B------:R-:W2:Y:S01]  /*1780*/  LDC R0, c[0x0][0x448] ;  /* 0x00011200ff007b82 */ /* 0x000ea20000000800 */
[----:B------:R-:W-:Y:S01]  /*1790*/  UIADD3 UR4, UR39, 0x3f, URZ ;  /* 0x0000003f27047890 */ /* 0x000fe2000fffe03f */
[----:B0-----:R-:W-:Y:S02]  /*17a0*/  IADD3 R185, R185, 0x40, -R184 ;  /* 0x00000040b9b97810 */ /* 0x001fe40007ffe8b8 */
[----:B------:R-:W-:Y:S02]  /*17b0*/  LOP3.LUT R8, R201, 0xff, RZ, 0xc0, !PT ;  /* 0x000000ffc9087812 */ /* 0x000fe400078ec0ff */
[----:B--2---:R-:W-:Y:S01]  /*17c0*/  ISETP.NE.AND P0, PT, R0, 0x1, PT ;  /* 0x000000010000780c */ /* 0x004fe20003f05270 */
[----:B------:R-:W-:-:S12]  /*17d0*/  IMAD.U32 R0, RZ, RZ, UR4 ;  /* 0x00000004ff007e24 */ /* 0x000fd8000f8e00ff */
[----:B------:R-:W0:Y:S08]  /*17e0*/  @P0 LDC R3, c[0x0][0x44c] ;  /* 0x00011300ff030b82 */ /* 0x000e300000000800 */
[----:B-1----:R-:W1:Y:S01]  /*17f0*/  @P0 LDC R4, c[0x0][0x450] ;  /* 0x00011400ff040b82 */ /* 0x002e620000000800 */
[----:B0-----:R-:W-:-:S05]  /*1800*/  @P0 IMAD.HI.U32 R3, R3, UR4, RZ ;  /* 0x0000000403030c27 */ /* 0x001fca000f8e00ff */
        /* <DEDUP_REMOVED lines=39> */
.L_x_8323:
[-C--:B------:R-:W-:Y:S01]  /*1a80*/  IMAD R0, R8, R3.reuse, RZ ;  /* 0x0000000308007224 */ /* 0x080fe200078e02ff */
[----:B------:R-:W-:Y:S01]  /*1a90*/  PLOP3.LUT P0, PT, PT, PT, PT, 0x80, 0x0 ;  /* 0x000000000000781c */ /* 0x000fe20003f0f070 */
[----:B------:R-:W-:Y:S01]  /*1aa0*/  IMAD.MOV.U32 R20, RZ, RZ, RZ ;  /* 0x000000ffff147224 */ /* 0x000fe200078e00ff */
[----:B------:R-:W-:Y:S02]  /*1ab0*/  CS2R R150, SRZ ;  /* 0x0000000000967805 */ /* 0x000fe4000001ff00 */
[----:B------:R-:W-:Y:S02]  /*1ac0*/  CS2R R148, SRZ ;  /* 0x0000000000947805 */ /* 0x000fe4000001ff00 */
[----:B------:R-:W-:Y:S01]  /*1ad0*/  VIADDMNMX R11, R0, R3, R11, PT ;  /* 0x00000003000b7246 */ /* 0x000fe2000380010b */
        /* <DEDUP_REMOVED lines=76> */
[----:B------:R-:W-:Y:S01]  /*1fa0*/  UMOV UR7, 0x40000040 ;  /* 0x4000004000077882 */ /* 0x000fe20000000000 */
[----:B------:R-:W-:Y:S01]  /*1fb0*/  WARPGROUP.ARRIVE ;  /* 0x00000000000079c5 */ /* 0x000fe20000000000 */
        /* <DEDUP_REMOVED lines=12> */
[C---:B------:R-:W-:Y:S01]  /*2080*/  R2UR UR16, R5.reuse ;  /* 0x00000000051072ca */ /* 0x040fe200000e0000 */
[----:B------:R-:W-:Y:S01]  /*2090*/  VIADD R6, R5, 0x2 ;  /* 0x0000000205067836 */ /* 0x000fe20000000000 */
[----:B------:R-:W-:-:S04]  /*20a0*/  LOP3.LUT R3, R3, 0x2000000, RZ, 0xfc, !PT ;  /* 0x0200000003037812 */ /* 0x000fc800078efcff */
[----:B------:R-:W-:Y:S01]  /*20b0*/  R2UR UR12, R6 ;  /* 0x00000000060c72ca */ /* 0x000fe200000e0000 */
[----:B------:R-:W-:-:S04]  /*20c0*/  IMAD R4, R2, 0x1000, R3 ;  /* 0x0000100002047824 */ /* 0x000fc800078e0203 */
[C---:B------:R-:W-:Y:S01]  /*20d0*/  VIADD R6, R4.reuse, 0x80 ;  /* 0x0000008004067836 */ /* 0x040fe20000000000 */
[----:B------:R-:W-:-:S04]  /*20e0*/  R2UR UR18, R4 ;  /* 0x00000000041272ca */ /* 0x000fc800000e0000 */
[----:B------:R-:W-:Y:S01]  /*20f0*/  R2UR UR14, R6 ;  /* 0x00000000060e72ca */ /* 0x000fe200000e0000 */
[C---:B------:R-:W-:Y:S02]  /*2100*/  VIADD R6, R5.reuse, 0x4 ;  /* 0x0000000405067836 */ /* 0x040fe40000000000 */
[----:B------:R-:W-:-:S03]  /*2110*/  VIADD R5, R5, 0x6 ;  /* 0x0000000605057836 */ /* 0x000fc60000000000 */
[----:B------:R-:W-:Y:S01]  /*2120*/  R2UR UR8, R6 ;  /* 0x00000000060872ca */ /* 0x000fe200000e0000 */
[C---:B------:R-:W-:Y:S01]  /*2130*/  VIADD R6, R4.reuse, 0x100 ;  /* 0x0000010004067836 */ /* 0x040fe20000000000 */
[----:B------:R-:W-:Y:S01]  /*2140*/  R2UR UR4, R5 ;  /* 0x00000000050472ca */ /* 0x000fe200000e0000 */
[----:B------:R-:W-:Y:S01]  /*2150*/  HGMMA.64x256x16.F32.BF16 R24, gdesc[UR16].tnspB, RZ, !UPT, gsb0 ;  /* 0x43e00000101879f0 */ /* 0x000fe2000c0018ff */
[----:B------:R-:W-:Y:S02]  /*2160*/  VIADD R4, R4, 0x180 ;  /* 0x0000018004047836 */ /* 0x000fe40000000000 */
[----:B------:R-:W-:-:S03]  /*2170*/  R2UR UR10, R6 ;  /* 0x00000000060a72ca */ /* 0x000fc600000e0000 */
[----:B------:R-:W-:Y:S01]  /*2180*/  R2UR UR6, R4 ;  /* 0x00000000040672ca */ /* 0x000fe200000e0000 */
[----:B------:R-:W-:-:S05]  /*2190*/  IMAD.MOV.U32 R4, RZ, RZ, 0x1 ;  /* 0x00000001ff047424 */ /* 0x000fca00078e00ff */
[----:B------:R-:W-:-:S04]  /*21a0*/  SEL R4, R4, 0x2, !P0 ;  /* 0x0000000204047807 */ /* 0x000fc80004000000 */
[----:B------:R-:W-:-:S04]  /*21b0*/  LOP3.LUT R4, R4, 0x1, RZ, 0xfc, !PT ;  /* 0x0000000104047812 */ /* 0x000fc800078efcff */
[----:B------:R-:W-:Y:S01]  /*21c0*/  ISETP.NE.AND P1, PT, R4, 0x3, PT ;  /* 0x000000030400780c */ /* 0x000fe20003f25270 */
        /* <DEDUP_REMOVED lines=15> */
.L_x_8325:
[----:B------:R-:W0:Y:S01]  /*22c0*/  S2R R5, SR_CgaCtaId ;  /* 0x0000000000057919 */ /* 0x000e220000008800 */
[----:B------:R-:W-:Y:S01]  /*22d0*/  UIADD3 UR6, UR20, -0x2, URZ ;  /* 0xfffffffe14067890 */ /* 0x000fe2000fffe03f */
[----:B------:R-:W-:-:S04]  /*22e0*/  IMAD R4, R2, 0x8, R17 ;  /* 0x0000000802047824 */ /* 0x000fc800078e0211 */
[----:B------:R-:W-:Y:S01]  /*22f0*/  VIADD R4, R4, 0x38860 ;  /* 0x0003886004047836 */ /* 0x000fe20000000000 */
[----:B------:R-:W-:-:S04]  /*2300*/  ISETP.LE.AND P0, PT, R0, UR6, PT ;  /* 0x0000000600007c0c */ /* 0x000fc8000bf03270 */
[----:B0-----:R-:W-:-:S04]  /*2310*/  PRMT R4, R5, 0x654, R4 ;  /* 0x0000065405047816 */ /* 0x001fc80000000004 */
[----:B------:R0:W-:Y:S05]  /*2320*/  SYNCS.ARRIVE.TRANS64.RED.A1T0 RZ, [R4+URZ], RZ ;  /* 0x000000ff04ff79a7 */ /* 0x0001ea000810043f */
[----:B------:R-:W-:Y:S05]  /*2330*/  @!P0 BRA `(.L_x_8326) ;  /* 0x0000000800cc8947 */ /* 0x000fea0003800000 */
[----:B------:R-:W-:-:S05]  /*2340*/  UMOV UR20, UR6 ;  /* 0x0000000600147c82 */ /* 0x000fca0008000000 */
.L_x_8328:
        /* <DEDUP_REMOVED lines=9> */
[----:B------:R-:W-:Y:S01]  /*23e0*/  SEL R2, R2, RZ, P0 ;  /* 0x000000ff02027207 */ /* 0x000fe20000000000 */
        /* <DEDUP_REMOVED lines=139> */
[----:B------:R-:W-:Y:S02]  /*2ca0*/  R2UR UR6, R4 ;  /* 0x00000000040672ca */ /* 0x000fe400000e0000 */
[----:B------:R-:W-:Y:S01]  /*2cb0*/  SEL R4, RZ, 0x1, P0 ;  /* 0x00000001ff047807 */ /* 0x000fe20000000000 */
[----:B------:R-:W-:-:S02]  /*2cc0*/  WARPGROUP.DEPBAR.LE gsb0, 0x0 ;  /* 0x00008000000079c5 */ /* 0x000fc40000010000 */
[----:B------:R-:W-:-:S15]  /*2cd0*/  WARPGROUP.ARRIVE ;  /* 0x00000000000079c5 */ /* 0x000fde0000000000 */
[----:B------:R-:W-:-:S05]  /*2ce0*/  NOP ;  /* 0x0000000000007918 */ /* 0x000fca0000000000 */
        /* <DEDUP_REMOVED lines=9> */
[----:B------:R-:W-:Y:S01]  /*2d80*/  R2UR UR7, R4 ;  /* 0x00000000040772ca */ /* 0x000fe200000e0000 */
[----:B------:R-:W-:Y:S01]  /*2d90*/  UMOV UR6, UR20 ;  /* 0x0000001400067c82 */ /* 0x000fe20008000000 */
[----:B------:R-:W-:Y:S01]  /*2da0*/  UIADD3 UR20, UR20, -0x1, URZ ;  /* 0xffffffff14147890 */ /* 0x000fe2000fffe03f */
[----:B------:R-:W-:-:S10]  /*2db0*/  ISETP.LT.AND P0, PT, R0, UR6, PT ;  /* 0x0000000600007c0c */ /* 0x000fd4000bf01270 */
[----:B------:R-:W-:Y:S01]  /*2dc0*/  ULOP3.LUT UR37, UR37, UR7, URZ, 0x3c, !UPT ;  /* 0x0000000725257292 */ /* 0x000fe2000f8e3c3f */
[----:B------:R-:W-:Y:S02]  /*2dd0*/  WARPGROUP.DEPBAR.LE gsb0, 0x0 ;  /* 0x00008000000079c5 */ /* 0x000fe40000010000 */
[----:B------:R-:W-:Y:S06]  /*2de0*/  BAR.ARV 0xf, 0x100 ;  /* 0x03c4000000007b1d */ /* 0x000fec0000002000 */
[----:B------:R-:W-:Y:S05]  /*2df0*/  @!P1 BRA `(.L_x_8327) ;  /* 0x0000000000049947 */ /* 0x000fea0003800000 */
[----:B------:R-:W-:Y:S01]  /*2e00*/  BPT.TRAP 0x1 ;  /* 0x000000040000795c */ /* 0x000fe20000300000 */
.L_x_8327:
[----:B------:R-:W0:Y:S01]  /*2e10*/  S2R R5, SR_CgaCtaId ;  /* 0x0000000000057919 */ /* 0x000e220000008800 */
[----:B------:R-:W-:-:S04]  /*2e20*/  IMAD R4, R2, 0x8, R17 ;  /* 0x0000000802047824 */ /* 0x000fc800078e0211 */
[----:B------:R-:W-:-:S05]  /*2e30*/  VIADD R4, R4, 0x38860 ;  /* 0x0003886004047836 */ /* 0x000fca0000000000 */
[----:B0-----:R-:W-:-:S04]  /*2e40*/  PRMT R4, R5, 0x654, R4 ;  /* 0x0000065405047816 */ /* 0x001fc80000000004 */
[----:B------:R1:W-:Y:S01]  /*2e50*/  SYNCS.ARRIVE.TRANS64.RED.A1T0 RZ, [R4+URZ], RZ ;  /* 0x000000ff04ff79a7 */ /* 0x0003e2000810043f */
[----:B------:R-:W-:Y:S05]  /*2e60*/  @P0 BRA `(.L_x_8328) ;  /* 0xfffffff400380947 */ /* 0x000fea000383ffff */
.L_x_8326:
[----:B------:R-:W-:Y:S01]  /*2e70*/  BAR.SYNC.DEFER_BLOCKING 0xe, 0x100 ;  /* 0x0384000000007b1d */ /* 0x000fe20000010000 */
[C---:B------:R-:W-:Y:S01]  /*2e80*/  IMAD R0, R2.reuse, 0x40, R19 ;  /* 0x0000004002007824 */ /* 0x040fe200078e0213 */
[----:B------:R-:W-:Y:S01]  /*2e90*/  PLOP3.LUT P0, PT, PT, PT, PT, 0x8, 0x0 ;  /* 0x000000000000781c */ /* 0x000fe20003f0e170 */
[----:B------:R-:W-:Y:S02]  /*2ea0*/  VIADD R2, R2, 0x1 ;  /* 0x0000000102027836 */ /* 0x000fe40000000000 */
[----:B------:R-:W-:Y:S02]  /*2eb0*/  IMAD R17, R0, 0x4, R17 ;  /* 0x0000000400117824 */ /* 0x000fe400078e0211 */
[----:B------:R-:W-:Y:S01]  /*2ec0*/  IMAD.MOV.U32 R20, RZ, RZ, RZ ;  /* 0x000000ffff147224 */ /* 0x000fe200078e00ff */
[----:B------:R-:W-:-:S04]  /*2ed0*/  ISETP.NE.AND P1, PT, R2, 0x2, PT ;  /* 0x000000020200780c */ /* 0x000fc80003f25270 */
[----:B------:R-:W-:Y:S01]  /*2ee0*/  SEL R2, R2, RZ, P1 ;  /* 0x000000ff02027207 */ /* 0x000fe20000800000 */
[----:B------:R-:W2:Y:S04]  /*2ef0*/  LDS R3, [R17+0x38400] ;  /* 0x0384000011037984 */ /* 0x000ea80000000800 */
[----:B------:R-:W3:Y:S01]  /*2f00*/  LDS R0, [R17+0x38420] ;  /* 0x0384200011007984 */ /* 0x000ee20000000800 */
        /* <DEDUP_REMOVED lines=65> */
[-C--:B---3--:R-:W-:Y:S01]  /*3320*/  FMUL.FTZ R26, R26, R0.reuse ;  /* 0x000000001a1a7220 */ /* 0x088fe20000410000 */
[-C--:B------:R-:W-:Y:S01]  /*3330*/  FMUL.FTZ R27, R27, R0.reuse ;  /* 0x000000001b1b7220 */ /* 0x080fe20000410000 */
        /* <DEDUP_REMOVED lines=64> */
[----:B------:R-:W-:Y:S01]  /*3740*/  ULOP3.LUT UR37, UR37, UR4, URZ, 0x3c, !UPT ;  /* 0x0000000425257292 */ /* 0x000fe2000f8e3c3f */
[----:B------:R-:W-:Y:S06]  /*3750*/  BAR.ARV 0xf, 0x100 ;  /* 0x03c4000000007b1d */ /* 0x000fec0000002000 */
[----:B------:R-:W-:Y:S05]  /*3760*/  BRA `(.L_x_8324) ;  /* 0x000000a000987947 */ /* 0x000fea0003800000 */
.L_x_8322:
[----:B------:R-:W2:Y:S01]  /*3770*/  LDC R186, c[0x0][0x448] ;  /* 0x00011200ffba7b82 */ /* 0x000ea20000000800 */
[----:B------:R-:W-:Y:S01]  /*3780*/  UIADD3 UR4, UR39, 0x3f, URZ ;  /* 0x0000003f27047890 */ /* 0x000fe2000fffe03f */
[----:B01----:R-:W-:Y:S02]  /*3790*/  IADD3 R5, R185, 0x40, -R184 ;  /* 0x00000040b9057810 */ /* 0x003fe40007ffe8b8 */
[----:B------:R-:W-:Y:S02]  /*37a0*/  LOP3.LUT R16, R16, 0xffffffef, RZ, 0xc0, !PT ;  /* 0xffffffef10107812 */ /* 0x000fe400078ec0ff */
[----:B--2---:R-:W-:-:S13]  /*37b0*/  ISETP.NE.AND P0, PT, R186, 0x1, PT ;  /* 0x00000001ba00780c */ /* 0x004fda0003f05270 */
[----:B------:R-:W0:Y:S01]  /*37c0*/  @P0 LDC R0, c[0x0][0x44c] ;  /* 0x00011300ff000b82 */ /* 0x000e220000000800 */
[----:B------:R-:W-:-:S07]  /*37d0*/  @P0 LOP3.LUT R16, R16, 0x10, RZ, 0xfc, !PT ;  /* 0x0000001010100812 */ /* 0x000fce00078efcff */
[----:B------:R-:W1:Y:S01]  /*37e0*/  @P0 LDC R4, c[0x0][0x450] ;  /* 0x00011400ff040b82 */ /* 0x000e620000000800 */
[----:B0-----:R-:W-:-:S04]  /*37f0*/  @P0 IMAD.HI.U32 R3, R0, UR4, RZ ;  /* 0x0000000400030c27 */ /* 0x001fc8000f8e00ff */
[----:B------:R-:W-:Y:S01]  /*3800*/  IMAD.U32 R0, RZ, RZ, UR4 ;  /* 0x00000004ff007e24 */ /* 0x000fe2000f8e00ff */
[----:B------:R-:W-:Y:S01]  /*3810*/  UMOV UR4, URZ ;  /* 0x0000003f00047c82 */ /* 0x000fe20008000000 */
[----:B-1----:R-:W-:-:S05]  /*3820*/  @P0 SHF.R.U32.HI R0, RZ, R4, R3 ;  /* 0x00000004ff000219 */ /* 0x002fca0000011603 */
[----:B------:R-:W-:-:S05]  /*3830*/  IMAD.IADD R0, R5, 0x1, R0 ;  /* 0x0000000105007824 */ /* 0x000fca00078e0200 */
[----:B------:R-:W-:-:S04]  /*3840*/  SHF.R.S32.HI R3, RZ, 0x1f, R0 ;  /* 0x0000001fff037819 */ /* 0x000fc80000011400 */
[----:B------:R-:W-:Y:S02]  /*3850*/  LEA.HI R3, R3, R0, RZ, 0x6 ;  /* 0x0000000003037211 */ /* 0x000fe400078f30ff */
[----:B------:R-:W-:Y:S02]  /*3860*/  LOP3.LUT R0, R201, 0xff, RZ, 0xc0, !PT ;  /* 0x000000ffc9007812 */ /* 0x000fe400078ec0ff */
[----:B------:R-:W-:Y:S02]  /*3870*/  SHF.R.S32.HI R3, RZ, 0x6, R3 ;  /* 0x00000006ff037819 */ /* 0x000fe40000011403 */
[----:B------:R-:W-:Y:S02]  /*3880*/  R2UR UR38, R0 ;  /* 0x00000000002672ca */ /* 0x000fe400000e0000 */
[----:B------:R-:W-:-:S04]  /*3890*/  VIMNMX R6, R6, R3, PT ;  /* 0x0000000306067248 */ /* 0x000fc80003fe0100 */
[----:B------:R-:W-:-:S13]  /*38a0*/  ISETP.GE.AND P0, PT, R6, 0x1, PT ;  /* 0x000000010600780c */ /* 0x000fda0003f06270 */
[----:B------:R-:W-:Y:S05]  /*38b0*/  @!P0 BRA `(.L_x_8329) ;  /* 0x0000000000948947 */ /* 0x000fea0003800000 */
[----:B------:R-:W-:Y:S01]  /*38c0*/  SHF.R.U32.HI R5, RZ, 0x10, R201 ;  /* 0x00000010ff057819 */ /* 0x000fe200000116c9 */
[----:B------:R-:W-:-:S03]  /*38d0*/  UMOV UR4, URZ ;  /* 0x0000003f00047c82 */ /* 0x000fc60008000000 */
[----:B------:R-:W-:-:S13]  /*38e0*/  ISETP.NE.AND P0, PT, R5, RZ, PT ;  /* 0x000000ff0500720c */ /* 0x000fda0003f05270 */
[----:B------:R-:W0:Y:S02]  /*38f0*/  @!P0 LDC R5, c[0x0][0xae8] ;  /* 0x0002ba00ff058b82 */ /* 0x000e240000000800 */
[-C--:B0-----:R-:W-:Y:S02]  /*3900*/  IABS R0, R5.reuse ;  /* 0x0000000500007213 */ /* 0x081fe40000000000 */
[----:B------:R-:W-:Y:S02]  /*3910*/  IABS R8, R5 ;  /* 0x0000000500087213 */ /* 0x000fe40000000000 */
[----:B------:R-:W-:Y:S02]  /*3920*/  R2UR UR8, R0 ;  /* 0x00000000000872ca */ /* 0x000fe400000e0000 */
[C---:B------:R-:W-:Y:S02]  /*3930*/  IADD3 R0, R5.reuse, -0x1, R6 ;  /* 0xffffffff05007810 */ /* 0x040fe40007ffe006 */
[----:B------:R-:W-:-:S02]  /*3940*/  R2UR UR9, R5 ;  /* 0x00000000050972ca */ /* 0x000fc400000e0000 */
[----:B------:R-:W-:Y:S02]  /*3950*/  IABS R7, R0 ;  /* 0x0000000000077213 */ /* 0x000fe40000000000 */
[----:B------:R-:W-:Y:S02]  /*3960*/  LOP3.LUT R0, R0, R5, RZ, 0x3c, !PT ;  /* 0x0000000500007212 */ /* 0x000fe400078e3cff */
[----:B------:R-:W-:-:S03]  /*3970*/  R2UR UR7, R7 ;  /* 0x00000000070772ca */ /* 0x000fc600000e0000 */
[----:B------:R-:W0:Y:S04]  /*3980*/  I2F.RP R3, UR8 ;  /* 0x0000000800037d06 */ /* 0x000e280008209400 */
[----:B------:R-:W-:-:S06]  /*3990*/  UISETP.NE.AND UP0, UPT, UR9, URZ, UPT ;  /* 0x0000003f0900728c */ /* 0x000fcc000bf05270 */
[----:B------:R-:W-:Y:S01]  /*39a0*/  PLOP3.LUT P0, PT, PT, PT, UP0, 0x80, 0x0 ;  /* 0x000000000000781c */ /* 0x000fe20003f0f008 */
        /* <DEDUP_REMOVED lines=16> */
[----:B------:R-:W-:Y:S01]  /*3ab0*/  UISETP.GE.AND UP2, UPT, UR6, URZ, UPT ;  /* 0x0000003f0600728c */ /* 0x000fe2000bf46270 */
[----:B------:R-:W-:-:S08]  /*3ac0*/  @!P0 R2UR UR6, R5 ;  /* 0x00000000050682ca */ /* 0x000fd000000e0000 */
[----:B------:R-:W-:-:S07]  /*3ad0*/  @UP1 UIADD3 UR5, UR5, 0x1, URZ ;  /* 0x0000000105051890 */ /* 0x000fce000fffe03f */
[----:B------:R-:W-:Y:S02]  /*3ae0*/  UMOV UR4, UR5 ;  /* 0x0000000500047c82 */ /* 0x000fe40008000000 */
[----:B------:R-:W-:Y:S02]  /*3af0*/  @!UP2 UIADD3 UR4, -UR4, URZ, URZ ;  /* 0x0000003f0404a290 */ /* 0x000fe4000fffe13f */
[----:B------:R-:W-:-:S12]  /*3b00*/  @!UP0 ULOP3.LUT UR4, URZ, UR6, URZ, 0x33, !UPT ;  /* 0x000000063f048292 */ /* 0x000fd8000f8e333f */
.L_x_8329:
        /* <DEDUP_REMOVED lines=72> */
[----:B------:R-:W2:Y:S04]  /*3f90*/  LDL R0, [R1+0xc] ;  /* 0x00000c0001007983 */ /* 0x000ea80000100800 */
        /* <DEDUP_REMOVED lines=28> */
.L_x_8330:
        /* <DEDUP_REMOVED lines=10> */
[----:B------:R-:W0:Y:S02]  /*4200*/  SYNCS.PHASECHK.TRANS64.TRYWAIT P1, [R17+URZ+0x38800], R6 ;  /* 0x03880006110075a7 */ /* 0x000e24000802017f */
[----:B0-----:R-:W-:Y:S05]  /*4210*/  @!P1 BRA `(.L_x_8331) ;  /* 0x0000015000a49947 */ /* 0x001fea0003800000 */
.L_x_8475:
[----:B------:R-:W-:Y:S05]  /*4220*/  @!P0 BRA `(.L_x_8332) ;  /* 0x0000000000048947 */ /* 0x000fea0003800000 */
[----:B------:R-:W-:Y:S01]  /*4230*/  BPT.TRAP 0x1 ;  /* 0x000000040000795c */ /* 0x000fe20000300000 */
.L_x_8332:
[----:B------:R-:W-:Y:S02]  /*4240*/  IMAD.U32 R8, RZ, RZ, UR37 ;  /* 0x00000025ff087e24 */ /* 0x000fe4000f8e00ff */
[----:B------:R-:W-:-:S03]  /*4250*/  IMAD R9, R2, 0x8, R17 ;  /* 0x0000000802097824 */ /* 0x000fc600078e0211 */
[----:B------:R-:W-:-:S04]  /*4260*/  SHF.L.U32 R8, R8, 0x1f, RZ ;  /* 0x0000001f08087819 */ /* 0x000fc800000006ff */
[----:B------:R1:W2:Y:S01]  /*4270*/  SYNCS.PHASECHK.TRANS64.TRYWAIT P1, [R9+URZ+0x38830], R8 ;  /* 0x03883008090075a7 */ /* 0x0002a2000802017f */
[----:B------:R-:W-:Y:S05]  /*4280*/  @!P0 BRA `(.L_x_8333) ;  /* 0x0000000000048947 */ /* 0x000fea0003800000 */
[----:B------:R-:W-:Y:S01]  /*4290*/  BPT.TRAP 0x1 ;  /* 0x000000040000795c */ /* 0x000fe20000300000 */
.L_x_8333:
[----:B------:R-:W-:-:S05]  /*42a0*/  VIADD R0, R17, 0x22400 ;  /* 0x0002240011007836 */ /* 0x000fca0000000000 */
[----:B------:R-:W-:-:S04]  /*42b0*/  SHF.R.U32.HI R0, RZ, 0x4, R0 ;  /* 0x00000004ff007819 */ /* 0x000fc80000011600 */
[----:B------:R-:W-:Y:S01]  /*42c0*/  LOP3.LUT R0, R0, 0x3fff, RZ, 0xc0, !PT ;  /* 0x00003fff00007812 */ /* 0x000fe200078ec0ff */
[----:B--2---:R-:W-:Y:S06]  /*42d0*/  @P1 BRA `(.L_x_8334) ;  /* 0x0000000000081947 */ /* 0x004fec0003800000 */
[----:B------:R-:W2:Y:S02]  /*42e0*/  SYNCS.PHASECHK.TRANS64.TRYWAIT P1, [R9+URZ+0x38830], R8 ;  /* 0x03883008090075a7 */ /* 0x000ea4000802017f */
[----:B--2---:R-:W-:Y:S05]  /*42f0*/  @!P1 BRA `(.L_x_8335) ;  /* 0x0000015000809947 */ /* 0x004fea0003800000 */
.L_x_8334:
[----:B------:R-:W-:Y:S05]  /*4300*/  WARPSYNC.ALL ;  /* 0x0000000000007948 */ /* 0x000fea0003800000 */
[----:B------:R-:W-:Y:S01]  /*4310*/  LOP3.LUT R4, R0, 0x10000, RZ, 0xfc, !PT ;  /* 0x0001000000047812 */ /* 0x000fe200078efcff */
[----:B------:R-:W-:Y:S01]  /*4320*/  VIADD R0, R17, 0x20400 ;  /* 0x0002040011007836 */ /* 0x000fe20000000000 */
[----:B------:R-:W-:-:S03]  /*4330*/  WARPGROUP.ARRIVE ;  /* 0x00000000000079c5 */ /* 0x000fc60000000000 */
[----:B------:R-:W-:Y:S01]  /*4340*/  IMAD R3, R2, 0x200, R4 ;  /* 0x0000020002037824 */ /* 0x000fe200078e0204 */
[----:B------:R-:W-:Y:S01]  /*4350*/  UMOV UR11, 0x40000040 ;  /* 0x40000040000b7882 */ /* 0x000fe20000000000 */
[----:B------:R-:W-:Y:S01]  /*4360*/  UMOV UR9, 0x40000040 ;  /* 0x4000004000097882 */ /* 0x000fe20000000000 */
[----:B------:R-:W-:Y:S01]  /*4370*/  SHF.R.U32.HI R0, RZ, 0x4, R0 ;  /* 0x00000004ff007819 */ /* 0x000fe20000011600 */
[----:B------:R-:W-:Y:S01]  /*4380*/  UMOV UR15, 0x40000040 ;  /* 0x40000040000f7882 */ /* 0x000fe20000000000 */
[----:B------:R-:W-:Y:S01]  /*4390*/  R2UR UR10, R3 ;  /* 0x00000000030a72ca */ /* 0x000fe200000e0000 */
[----:B------:R-:W-:Y:S01]  /*43a0*/  UMOV UR13, 0x40000040 ;  /* 0x40000040000d7882 */ /* 0x000fe20000000000 */
[----:B------:R-:W-:Y:S01]  /*43b0*/  LOP3.LUT R0, R0, 0x3fff, RZ, 0xc0, !PT ;  /* 0x00003fff00007812 */ /* 0x000fe200078ec0ff */
[----:B------:R-:W-:Y:S01]  /*43c0*/  UMOV UR19, 0x40000040 ;  /* 0x4000004000137882 */ /* 0x000fe20000000000 */
[----:B------:R-:W-:Y:S01]  /*43d0*/  UMOV UR17, 0x40000040 ;  /* 0x4000004000117882 */ /* 0x000fe20000000000 */
[----:B------:R-:W-:Y:S01]  /*43e0*/  UMOV UR23, 0x40000040 ;  /* 0x4000004000177882 */ /* 0x000fe20000000000 */
[----:B------:R-:W-:Y:S01]  /*43f0*/  LOP3.LUT R0, R0, 0x10000, RZ, 0xfc, !PT ;  /* 0x0001000000007812 */ /* 0x000fe200078efcff */
[----:B------:R-:W-:-:S03]  /*4400*/  UMOV UR21, 0x40000040 ;  /* 0x4000004000157882 */ /* 0x000fc60000000000 */
[C---:B------:R-:W-:Y:S01]  /*4410*/  R2UR UR8, R0.reuse ;  /* 0x00000000000872ca */ /* 0x040fe200000e0000 */
[C---:B------:R-:W-:Y:S02]  /*4420*/  VIADD R3, R0.reuse, 0x2 ;  /* 0x0000000200037836 */ /* 0x040fe40000000000 */
[----:B------:R-:W-:Y:S02]  /*4430*/  UIADD3 UR14, UR10, 0x2, URZ ;  /* 0x000000020a0e7890 */ /* 0x000fe4000fffe03f */
[----:B------:R-:W-:Y:S01]  /*4440*/  UIADD3 UR18, UR10, 0x4, URZ ;  /* 0x000000040a127890 */ /* 0x000fe2000fffe03f */
[----:B------:R-:W-:Y:S01]  /*4450*/  R2UR UR12, R3 ;  /* 0x00000000030c72ca */ /* 0x000fe200000e0000 */
[C---:B------:R-:W-:Y:S01]  /*4460*/  VIADD R3, R0.reuse, 0x4 ;  /* 0x0000000400037836 */ /* 0x040fe20000000000 */
[----:B------:R-:W-:Y:S01]  /*4470*/  UIADD3 UR22, UR10, 0x6, URZ ;  /* 0x000000060a167890 */ /* 0x000fe2000fffe03f */
[----:B------:R-:W-:-:S03]  /*4480*/  VIADD R0, R0, 0x6 ;  /* 0x0000000600007836 */ /* 0x000fc60000000000 */
[----:B------:R-:W-:Y:S01]  /*4490*/  R2UR UR16, R3 ;  /* 0x00000000031072ca */ /* 0x000fe200000e0000 */
[----:B------:R-:W-:Y:S01]  /*44a0*/  HGMMA.64x64x16.F32.BF16 R24, gdesc[UR8], RZ, !UPT, gsb0 ;  /* 0x00e00000081879f0 */ /* 0x000fe2000c0018ff */
[----:B------:R-:W-:Y:S02]  /*44b0*/  R2UR UR20, R0 ;  /* 0x00000000001472ca */ /* 0x000fe400000e0000 */
        /* <DEDUP_REMOVED lines=10> */
[----:B------:R-:W3:Y:S02]  /*4560*/  SYNCS.PHASECHK.TRANS64.TRYWAIT P1, [R17+URZ+0x38810], R6 ;  /* 0x03881006110075a7 */ /* 0x000ee4000802017f */
[----:B---3--:R-:W-:Y:S05]  /*4570*/  @!P1 BRA `(.L_x_8336) ;  /* 0x0000014c00f49947 */ /* 0x008fea0003800000 */
.L_x_8476:
[----:B------:R-:W-:Y:S05]  /*4580*/  @!P0 BRA `(.L_x_8337) ;  /* 0x0000000000048947 */ /* 0x000fea0003800000 */
[----:B------:R-:W-:Y:S01]  /*4590*/  BPT.TRAP 0x1 ;  /* 0x000000040000795c */ /* 0x000fe20000300000 */
.L_x_8337:
[----:B------:R4:W0:Y:S01]  /*45a0*/  SYNCS.PHASECHK.TRANS64.TRYWAIT P1, [R9+URZ+0x38850], R8 ;  /* 0x03885008090075a7 */ /* 0x000822000802017f */
[----:B------:R-:W-:Y:S05]  /*45b0*/  @!P0 BRA `(.L_x_8338) ;  /* 0x0000000000048947 */ /* 0x000fea0003800000 */
[----:B------:R-:W-:Y:S01]  /*45c0*/  BPT.TRAP 0x1 ;  /* 0x000000040000795c */ /* 0x000fe20000300000 */
.L_x_8338:
[C---:B------:R-:W-:Y:S02]  /*45d0*/  VIADD R0, R17.reuse, 0x400 ;  /* 0x0000040011007836 */ /* 0x040fe40000000000 */
[----:B------:R-:W-:-:S03]  /*45e0*/  VIADD R3, R17, 0x26400 ;  /* 0x0002640011037836 */ /* 0x000fc60000000000 */
[----:B------:R-:W-:Y:S02]  /*45f0*/  SHF.R.U32.HI R0, RZ, 0x4, R0 ;  /* 0x00000004ff007819 */ /* 0x000fe40000011600 */
[----:B------:R-:W-:Y:S02]  /*4600*/  SHF.R.U32.HI R3, RZ, 0x4, R3 ;  /* 0x00000004ff037819 */ /* 0x000fe40000011603 */
[----:B------:R-:W-:Y:S02]  /*4610*/  LOP3.LUT R0, R0, 0x3fff, RZ, 0xc0, !PT ;  /* 0x00003fff00007812 */ /* 0x000fe400078ec0ff */
[----:B------:R-:W-:Y:S02]  /*4620*/  LOP3.LUT R3, R3, 0x3fff, RZ, 0xc0, !PT ;  /* 0x00003fff03037812 */ /* 0x000fe400078ec0ff */
[----:B------:R-:W-:Y:S02]  /*4630*/  LOP3.LUT R0, R0, 0x10000, RZ, 0xfc, !PT ;  /* 0x0001000000007812 */ /* 0x000fe400078efcff */
[----:B------:R-:W-:-:S03]  /*4640*/  LOP3.LUT R3, R3, 0x10000, RZ, 0xfc, !PT ;  /* 0x0001000003037812 */ /* 0x000fc600078efcff */
[----:B------:R-:W-:Y:S01]  /*4650*/  IMAD R5, R2, 0x1000, R0 ;  /* 0x0000100002057824 */ /* 0x000fe200078e0200 */
[----:B0-----:R-:W-:Y:S06]  /*4660*/  @P1 BRA `(.L_x_8339) ;  /* 0x0000000000081947 */ /* 0x001fec0003800000 */
[----:B------:R-:W0:Y:S02]  /*4670*/  SYNCS.PHASECHK.TRANS64.TRYWAIT P1, [R9+URZ+0x38850], R8 ;  /* 0x03885008090075a7 */ /* 0x000e24000802017f */
[----:B0-----:R-:W-:Y:S05]  /*4680*/  @!P1 BRA `(.L_x_8340) ;  /* 0x0000014c00c49947 */ /* 0x001fea0003800000 */
.L_x_8339:
[----:B------:R-:W-:Y:S01]  /*4690*/  R2UR UR24, R3 ;  /* 0x00000000031872ca */ /* 0x000fe200000e0000 */
[----:B------:R-:W-:Y:S01]  /*46a0*/  WARPGROUP.ARRIVE ;  /* 0x00000000000079c5 */ /* 0x000fe20000000000 */
[----:B------:R-:W-:Y:S01]  /*46b0*/  R2UR UR26, R5 ;  /* 0x00000000051a72ca */ /* 0x000fe200000e0000 */
[----:B------:R-:W-:Y:S01]  /*46c0*/  UMOV UR25, 0x40000040 ;  /* 0x4000004000197882 */ /* 0x000fe20000000000 */
[----:B------:R-:W-:Y:S01]  /*46d0*/  UMOV UR27, 0x40000040 ;  /* 0x40000040001b7882 */ /* 0x000fe20000000000 */
[----:B------:R-:W-:Y:S01]  /*46e0*/  VIADD R7, R3, 0x2 ;  /* 0x0000000203077836 */ /* 0x000fe20000000000 */
[----:B------:R-:W-:Y:S01]  /*46f0*/  UMOV UR5, 0x40000040 ;  /* 0x4000004000057882 */ /* 0x000fe20000000000 */
[----:B---3--:R-:W-:Y:S01]  /*4700*/  VIADD R6, R5, 0x2 ;  /* 0x0000000205067836 */ /* 0x008fe20000000000 */
[----:B------:R-:W-:Y:S01]  /*4710*/  UMOV UR7, 0x40000040 ;  /* 0x4000004000077882 */ /* 0x000fe20000000000 */
[----:B------:R-:W0:Y:S01]  /*4720*/  S2R R10, SR_TID.X ;  /* 0x00000000000a7919 */ /* 0x000e220000002100 */
[----:B------:R-:W-:Y:S01]  /*4730*/  R2UR UR4, R7 ;  /* 0x00000000070472ca */ /* 0x000fe200000e0000 */
[----:B------:R-:W-:Y:S01]  /*4740*/  VIADD R7, R3, 0x4 ;  /* 0x0000000403077836 */ /* 0x000fe20000000000 */
[----:B------:R-:W-:Y:S01]  /*4750*/  R2UR UR6, R6 ;  /* 0x00000000060672ca */ /* 0x000fe200000e0000 */
[----:B------:R-:W-:-:S02]  /*4760*/  VIADD R6, R5, 0x4 ;  /* 0x0000000405067836 */ /* 0x000fc40000000000 */
[----:B------:R-:W-:Y:S01]  /*4770*/  HGMMA.64x64x16.F32.BF16 R24, gdesc[UR24], R24, gsb0 ;  /* 0x00e00000181879f0 */ /* 0x000fe20008001818 */
[----:B------:R-:W-:Y:S01]  /*4780*/  VIADD R11, R5, 0x800 ;  /* 0x00000800050b7836 */ /* 0x000fe20000000000 */
[----:B0-----:R-:W-:Y:S01]  /*4790*/  SHF.R.U32.HI R10, RZ, 0x7, R10 ;  /* 0x00000007ff0a7819 */ /* 0x001fe2000001160a */
        /* <DEDUP_REMOVED lines=8> */
[----:B------:R-:W-:Y:S01]  /*4820*/  VIADD R6, R5, 0x6 ;  /* 0x0000000605067836 */ /* 0x000fe20000000000 */
        /* <DEDUP_REMOVED lines=115> */
[----:B------:R-:W0:Y:S01]  /*4f60*/  SHFL.IDX PT, R6, R10, RZ, 0x1f ;  /* 0x00001fff0a067589 */ /* 0x000e2200000e0000 */
[----:B------:R-:W-:Y:S01]  /*4f70*/  VIADD R7, R3, 0x800 ;  /* 0x0000080003077836 */ /* 0x000fe20000000000 */
[----:B0-----:R-:W-:-:S04]  /*4f80*/  ISETP.GT.AND P1, PT, R6, 0x7f, PT ;  /* 0x0000007f0600780c */ /* 0x001fc80003f24270 */
[----:B------:R-:W-:-:S05]  /*4f90*/  SEL R6, RZ, 0x2, !P1 ;  /* 0x00000002ff067807 */ /* 0x000fca0004800000 */
[C---:B-12-4-:R-:W-:Y:S02]  /*4fa0*/  IMAD.IADD R8, R6.reuse, 0x1, R7 ;  /* 0x0000000106087824 */ /* 0x056fe400078e0207 */
        /* <DEDUP_REMOVED lines=12> */
[----:B------:R-:W-:Y:S02]  /*5070*/  IMAD.IADD R13, R11, 0x1, R8 ;  /* 0x000000010b0d7824 */ /* 0x000fe400078e0208 */
        /* <DEDUP_REMOVED lines=133> */
[----:B------:R-:W-:-:S02]  /*58d0*/  IMAD.IADD R10, R10, 0x1, R11 ;  /* 0x000000010a0a7824 */ /* 0x000fc400078e020b */
[----:B------:R-:W-:Y:S01]  /*58e0*/  IMAD.MOV.U32 R11, RZ, RZ, 0x40 ;  /* 0x00000040ff0b7424 */ /* 0x000fe200078e00ff */
[----:B------:R-:W-:Y:S02]  /*58f0*/  WARPGROUP.DEPBAR.LE gsb0, 0x0 ;  /* 0x00008000000079c5 */ /* 0x000fe40000010000 */
[----:B------:R-:W-:-:S06]  /*5900*/  WARPGROUP.ARRIVE ;  /* 0x00000000000079c5 */ /* 0x000fcc0000000000 */
[----:B------:R-:W-:Y:S01]  /*5910*/  HGMMA.64x64x16.F32.BF16 R24, gdesc[UR4], R24, gsb0 ;  /* 0x00e00000041879f0 */ /* 0x000fe20008001818 */
[----:B------:R-:W-:Y:S01]  /*5920*/  R2UR UR4, R6 ;  /* 0x00000000060472ca */ /* 0x000fe200000e0000 */
[----:B------:R-:W-:Y:S01]  /*5930*/  UMOV UR5, 0x40000040 ;  /* 0x4000004000057882 */ /* 0x000fe20000000000 */
[----:B------:R-:W-:Y:S01]  /*5940*/  R2UR UR6, R8 ;  /* 0x00000000080672ca */ /* 0x000fe200000e0000 */
[----:B------:R-:W-:Y:S01]  /*5950*/  UMOV UR7, 0x40000040 ;  /* 0x4000004000077882 */ /* 0x000fe20000000000 */
[----:B------:R-:W-:-:S04]  /*5960*/  SEL R6, R11, 0x3e, P1 ;  /* 0x0000003e0b067807 */ /* 0x000fc80000800000 */
[----:B------:R-:W-:Y:S01]  /*5970*/  LOP3.LUT R6, R6, 0x6, RZ, 0xc0, !PT ;  /* 0x0000000606067812 */ /* 0x000fe200078ec0ff */
        /* <DEDUP_REMOVED lines=8> */
[----:B------:R-:W-:-:S04]  /*5a00*/  SEL R7, R7, 0xf80, P1 ;  /* 0x00000f8007077807 */ /* 0x000fc80000800000 */
        /* <DEDUP_REMOVED lines=16> */
.L_x_8341:
[----:B------:R-:W-:Y:S01]  /*5b10*/  ISETP.NE.AND P5, PT, R186, 0x1, PT ;  /* 0x00000001ba00780c */ /* 0x000fe20003fa5270 */
[----:B------:R-:W-:Y:S01]  /*5b20*/  VIADD R5, R193, UR39 ;  /* 0x00000027c1057c36 */ /* 0x000fe20008000000 */
[----:B------:R-:W-:Y:S01]  /*5b30*/  ULDC UR5, c[0x0][0xa80] ;  /* 0x0002a00000057ab9 */ /* 0x000fe20000000800 */
[----:B------:R-:W0:Y:S01]  /*5b40*/  S2R R14, SR_CgaCtaId ;  /* 0x00000000000e7919 */ /* 0x000e220000008800 */
[----:B------:R-:W-:Y:S01]  /*5b50*/  UMOV UR19, 0x40000040 ;  /* 0x4000004000137882 */ /* 0x000fe20000000000 */
[----:B------:R-:W-:Y:S01]  /*5b60*/  UMOV UR7, 0x40000040 ;  /* 0x4000004000077882 */ /* 0x000fe20000000000 */
[----:B------:R-:W-:Y:S01]  /*5b70*/  UMOV UR11, 0x40000040 ;  /* 0x40000040000b7882 */ /* 0x000fe20000000000 */
[----:B------:R-:W-:-:S06]  /*5b80*/  UMOV UR15, 0x40000040 ;  /* 0x40000040000f7882 */ /* 0x000fcc0000000000 */
[----:B------:R-:W1:Y:S08]  /*5b90*/  @P5 LDC R6, c[0x0][0x44c] ;  /* 0x00011300ff065b82 */ /* 0x000e700000000800 */
[----:B------:R-:W2:Y:S01]  /*5ba0*/  @P5 LDC R7, c[0x0][0x450] ;  /* 0x00011400ff075b82 */ /* 0x000ea20000000800 */
[----:B-1----:R-:W-:-:S05]  /*5bb0*/  @P5 IMAD.HI.U32 R6, R5, R6, RZ ;  /* 0x0000000605065227 */ /* 0x002fca00078e00ff */
[----:B--2---:R-:W-:Y:S01]  /*5bc0*/  @P5 SHF.R.U32.HI R5, RZ, R7, R6 ;  /* 0x00000007ff055219 */ /* 0x004fe20000011606 */
[----:B------:R-:W-:-:S04]  /*5bd0*/  IMAD R6, R168, -0x40, R11 ;  /* 0xffffffc0a8067824 */ /* 0x000fc800078e020b */
[----:B------:R-:W1:Y:S01]  /*5be0*/  SHFL.IDX PT, R8, R5, RZ, 0x1c1f ;  /* 0x001c1fff05087589 */ /* 0x000e6200000e0000 */
[----:B------:R-:W-:Y:S02]  /*5bf0*/  IADD3 R7, R185, 0x1, R6 ;  /* 0x00000001b9077810 */ /* 0x000fe40007ffe006 */
[----:B------:R-:W-:Y:S01]  /*5c00*/  IADD3 R6, -R192, R6, R185 ;  /* 0x00000006c0067210 */ /* 0x000fe20007ffe1b9 */
[----:B------:R-:W2:Y:S01]  /*5c10*/  SHFL.IDX PT, R5, R5, 0x1, 0x1c1f ;  /* 0x003c1f0005057f89 */ /* 0x000ea200000e0000 */
[----:B------:R-:W-:-:S04]  /*5c20*/  IADD3 R7, -R184, R7, -R192 ;  /* 0x00000007b8077210 */ /* 0x000fc80007ffe9c0 */
[----:B-1----:R-:W-:-:S04]  /*5c30*/  VIADDMNMX R8, R8, R7, R6, PT ;  /* 0x0000000708087246 */ /* 0x002fc80003800106 */
        /* <DEDUP_REMOVED lines=46> */
[----:B--2---:R-:W-:Y:S02]  /*5f20*/  VIADDMNMX R6, R5, R7, R6, PT ;  /* 0x0000000705067246 */ /* 0x004fe40003800106 */
[----:B------:R-:W-:-:S02]  /*5f30*/  FMNMX.FTZ R8, R53, R8, !PT ;  /* 0x0000000835087209 */ /* 0x000fc40007810000 */
[C---:B------:R-:W-:Y:S02]  /*5f40*/  ISETP.GT.AND P1, PT, R6.reuse, RZ, PT ;  /* 0x000000ff0600720c */ /* 0x040fe40003f24270 */
[C---:B------:R-:W-:Y:S01]  /*5f50*/  ISETP.GT.AND P2, PT, R6.reuse, 0x1, PT ;  /* 0x000000010600780c */ /* 0x040fe20003f44270 */
[----:B------:R-:W1:Y:S01]  /*5f60*/  SHFL.BFLY PT, R11, R8, 0x2, 0x1f ;  /* 0x0c401f00080b7f89 */ /* 0x000e6200000e0000 */
        /* <DEDUP_REMOVED lines=12> */
[----:B-1----:R-:W-:Y:S02]  /*6030*/  FMNMX.FTZ R11, R8, R11, !PT ;  /* 0x0000000b080b7209 */ /* 0x002fe40007810000 */
[----:B------:R-:W-:Y:S02]  /*6040*/  FMNMX.FTZ R8, R30, R5, !PT ;  /* 0x000000051e087209 */ /* 0x000fe40007810000 */
[----:B------:R-:W-:Y:S01]  /*6050*/  ISETP.GT.AND P1, PT, R6, 0x19, PT ;  /* 0x000000190600780c */ /* 0x000fe20003f24270 */
[----:B------:R-:W1:Y:S01]  /*6060*/  SHFL.BFLY PT, R10, R11, 0x1, 0x1f ;  /* 0x0c201f000b0a7f89 */ /* 0x000e6200000e0000 */
        /* <DEDUP_REMOVED lines=58> */
[----:B--2---:R-:W-:Y:S01]  /*6410*/  FADD.FTZ R13, R24, R25 ;  /* 0x00000019180d7221 */ /* 0x004fe20000010000 */
[----:B------:R-:W-:-:S06]  /*6420*/  F2FP.BF16.F32.PACK_AB R152, R25, R24 ;  /* 0x000000181998723e */ /* 0x000fcc00000010ff */
[----:B------:R-:W2:Y:S01]  /*6430*/  MUFU.EX2 R32, R32 ;  /* 0x0000002000207308 */ /* 0x000ea20000000800 */
[----:B-1----:R-:W-:-:S07]  /*6440*/  FMNMX.FTZ R8, R5, R8, !PT ;  /* 0x0000000805087209 */ /* 0x002fce0007810000 */
[----:B------:R1:W-:Y:S01]  /*6450*/  MUFU.EX2 R11, R10 ;  /* 0x0000000a000b7308 */ /* 0x0003e20000000800 */
[----:B---3--:R-:W-:Y:S02]  /*6460*/  F2FP.BF16.F32.PACK_AB R154, R29, R28 ;  /* 0x0000001c1d9a723e */ /* 0x008fe400000010ff */
[C---:B------:R-:W-:Y:S01]  /*6470*/  FSETP.NEU.FTZ.AND P1, PT, R8.reuse, -INF , PT ;  /* 0xff8000000800780b */ /* 0x040fe20003f3d000 */
[----:B------:R-:W-:-:S04]  /*6480*/  FMUL.FTZ R5, R8, UR5 ;  /* 0x0000000508057c20 */ /* 0x000fc80008410000 */
[----:B------:R-:W-:Y:S01]  /*6490*/  MUFU.EX2 R33, R33 ;  /* 0x0000002100217308 */ /* 0x000fe20000000800 */
[----:B------:R-:W-:Y:S01]  /*64a0*/  FSEL R6, R5, RZ, P1 ;  /* 0x000000ff05067208 */ /* 0x000fe20000800000 */
[----:B------:R-:W-:-:S04]  /*64b0*/  IMAD R5, R2, 0x1000, R22 ;  /* 0x0000100002057824 */ /* 0x000fc800078e0216 */
        /* <DEDUP_REMOVED lines=8> */
[----:B------:R-:W-:Y:S02]  /*6540*/  VIADD R12, R5, 0x100 ;  /* 0x00000100050c7836 */ /* 0x000fe40000000000 */
[--C-:B------:R-:W-:Y:S01]  /*6550*/  FFMA.FTZ R39, R39, UR5, -R6.reuse ;  /* 0x0000000527277c23 */ /* 0x100fe20008010806 */
[C---:B-1----:R-:W-:Y:S01]  /*6560*/  VIADD R10, R5.reuse, 0x80 ;  /* 0x00000080050a7836 */ /* 0x042fe20000000000 */
[C---:B------:R-:W-:Y:S01]  /*6570*/  R2UR UR4, R5.reuse ;  /* 0x00000000050472ca */ /* 0x040fe200000e0000 */
[----:B------:R-:W-:Y:S01]  /*6580*/  VIADD R5, R5, 0x180 ;  /* 0x0000018005057836 */ /* 0x000fe20000000000 */
[----:B------:R-:W-:Y:S01]  /*6590*/  R2UR UR10, R12 ;  /* 0x000000000c0a72ca */ /* 0x000fe200000e0000 */
[----:B------:R-:W1:Y:S01]  /*65a0*/  MUFU.EX2 R27, R27 ;  /* 0x0000001b001b7308 */ /* 0x000e620000000800 */
[--C-:B------:R-:W-:Y:S01]  /*65b0*/  FFMA.FTZ R42, R42, UR5, -R6.reuse ;  /* 0x000000052a2a7c23 */ /* 0x100fe20008010806 */
[----:B------:R-:W-:Y:S01]  /*65c0*/  R2UR UR6, R10 ;  /* 0x000000000a0672ca */ /* 0x000fe200000e0000 */
[----:B------:R-:W-:Y:S01]  /*65d0*/  FADD.FTZ R10, R28, R13 ;  /* 0x0000000d1c0a7221 */ /* 0x000fe20000010000 */
[----:B------:R-:W-:Y:S01]  /*65e0*/  R2UR UR14, R5 ;  /* 0x00000000050e72ca */ /* 0x000fe200000e0000 */
[----:B------:R-:W-:Y:S01]  /*65f0*/  FFMA.FTZ R43, R43, UR5, -R6 ;  /* 0x000000052b2b7c23 */ /* 0x000fe20008010806 */
[----:B------:R-:W-:-:S02]  /*6600*/  VIADD R5, R9, 0x38840 ;  /* 0x0003884009057836 */ /* 0x000fc40000000000 */
[----:B------:R-:W-:Y:S01]  /*6610*/  FADD.FTZ R13, R29, R10 ;  /* 0x0000000a1d0d7221 */ /* 0x000fe20000010000 */
[----:B------:R-:W3:Y:S01]  /*6620*/  MUFU.EX2 R30, R30 ;  /* 0x0000001e001e7308 */ /* 0x000ee20000000800 */
[--C-:B------:R-:W-:Y:S01]  /*6630*/  FFMA.FTZ R46, R46, UR5, -R6.reuse ;  /* 0x000000052e2e7c23 */ /* 0x100fe20008010806 */
[--C-:B------:R-:W-:Y:S01]  /*6640*/  FFMA.FTZ R47, R47, UR5, -R6.reuse ;  /* 0x000000052f2f7c23 */ /* 0x100fe20008010806 */
[----:B0-----:R-:W-:Y:S01]  /*6650*/  PRMT R5, R14, 0x654, R5 ;  /* 0x000006540e057816 */ /* 0x001fe20000000005 */
[----:B--2---:R-:W-:Y:S01]  /*6660*/  FADD.FTZ R10, R32, R13 ;  /* 0x0000000d200a7221 */ /* 0x004fe20000010000 */
[--C-:B------:R-:W-:Y:S01]  /*6670*/  FFMA.FTZ R50, R50, UR5, -R6.reuse ;  /* 0x0000000532327c23 */ /* 0x100fe20008010806 */
[--C-:B------:R-:W-:Y:S01]  /*6680*/  FFMA.FTZ R51, R51, UR5, -R6.reuse ;  /* 0x0000000533337c23 */ /* 0x100fe20008010806 */
[----:B------:R0:W-:Y:S01]  /*6690*/  SYNCS.ARRIVE.TRANS64.RED.A1T0 RZ, [R5+URZ], RZ ;  /* 0x000000ff05ff79a7 */ /* 0x0001e2000810043f */
[----:B------:R-:W2:Y:S01]  /*66a0*/  MUFU.EX2 R31, R31 ;  /* 0x0000001f001f7308 */ /* 0x000ea20000000800 */
[----:B-1----:R-:W-:Y:S01]  /*66b0*/  FADD.FTZ R15, R26, R27 ;  /* 0x0000001b1a0f7221 */ /* 0x002fe20000010000 */
[--C-:B------:R-:W-:Y:S01]  /*66c0*/  FFMA.FTZ R54, R54, UR5, -R6.reuse ;  /* 0x0000000536367c23 */ /* 0x100fe20008010806 */
[----:B------:R-:W-:Y:S01]  /*66d0*/  FFMA.FTZ R6, R55, UR5, -R6 ;  /* 0x0000000537067c23 */ /* 0x000fe20008010806 */
[----:B------:R-:W-:Y:S01]  /*66e0*/  F2FP.BF16.F32.PACK_AB R153, R27, R26 ;  /* 0x0000001a1b99723e */ /* 0x000fe200000010ff */
[----:B------:R-:W-:Y:S01]  /*66f0*/  UMOV UR18, UR4 ;  /* 0x0000000400127c82 */ /* 0x000fe20008000000 */
[C---:B------:R-:W-:Y:S01]  /*6700*/  F2FP.BF16.F32.PACK_AB R156, R33.reuse, R32 ;  /* 0x00000020219c723e */ /* 0x040fe200000010ff */
[----:B0-----:R-:W-:Y:S01]  /*6710*/  FADD.FTZ R5, R33, R10 ;  /* 0x0000000a21057221 */ /* 0x001fe20000010000 */
[----:B------:R-:W0:Y:S01]  /*6720*/  MUFU.EX2 R34, R34 ;  /* 0x0000002200227308 */ /* 0x000e220000000800 */
[----:B---3--:R-:W-:-:S07]  /*6730*/  FADD.FTZ R12, R30, R15 ;  /* 0x0000000f1e0c7221 */ /* 0x008fce0000010000 */
[----:B------:R-:W1:Y:S01]  /*6740*/  MUFU.EX2 R35, R35 ;  /* 0x0000002300237308 */ /* 0x000e620000000800 */
[C---:B--2---:R-:W-:Y:S01]  /*6750*/  FADD.FTZ R15, R31.reuse, R12 ;  /* 0x0000000c1f0f7221 */ /* 0x044fe20000010000 */
[----:B------:R-:W-:Y:S01]  /*6760*/  F2FP.BF16.F32.PACK_AB R155, R31, R30 ;  /* 0x0000001e1f9b723e */ /* 0x000fe200000010ff */
[----:B------:R-:W-:Y:S06]  /*6770*/  BAR.SYNC.DEFER_BLOCKING 0xf, 0x100 ;  /* 0x03c4000000007b1d */ /* 0x000fec0000010000 */
[----:B------:R-:W2:Y:S01]  /*6780*/  MUFU.EX2 R38, R38 ;  /* 0x0000002600267308 */ /* 0x000ea20000000800 */
[----:B0-----:R-:W-:-:S07]  /*6790*/  FADD.FTZ R12, R34, R15 ;  /* 0x0000000f220c7221 */ /* 0x001fce0000010000 */
[----:B------:R-:W0:Y:S01]  /*67a0*/  MUFU.EX2 R36, R36 ;  /* 0x0000002400247308 */ /* 0x000e220000000800 */
[C---:B-1----:R-:W-:Y:S01]  /*67b0*/  FADD.FTZ R13, R35.reuse, R12 ;  /* 0x0000000c230d7221 */ /* 0x042fe20000010000 */
[----:B------:R-:W-:-:S06]  /*67c0*/  F2FP.BF16.F32.PACK_AB R157, R35, R34 ;  /* 0x00000022239d723e */ /* 0x000fcc00000010ff */
[----:B------:R-:W1:Y:S01]  /*67d0*/  MUFU.EX2 R39, R39 ;  /* 0x0000002700277308 */ /* 0x000e620000000800 */
[----:B--2---:R-:W-:Y:S01]  /*67e0*/  FADD.FTZ R12, R38, R13 ;  /* 0x0000000d260c7221 */ /* 0x004fe20000010000 */
[----:B------:R2:W-:Y:S06]  /*67f0*/  STSM.16.M88.4 [R188+0x36400], R152 ;  /* 0x03640098bc007844 */ /* 0x0005ec0000000200 */
[----:B------:R-:W3:Y:S01]  /*6800*/  MUFU.EX2 R37, R37 ;  /* 0x0000002500257308 */ /* 0x000ee20000000800 */
[----:B0-----:R-:W-:-:S07]  /*6810*/  FADD.FTZ R10, R36, R5 ;  /* 0x00000005240a7221 */ /* 0x001fce0000010000 */
[----:B------:R-:W0:Y:S01]  /*6820*/  MUFU.EX2 R42, R42 ;  /* 0x0000002a002a7308 */ /* 0x000e220000000800 */
[C---:B-1----:R-:W-:Y:S01]  /*6830*/  FADD.FTZ R13, R39.reuse, R12 ;  /* 0x0000000c270d7221 */ /* 0x042fe20000010000 */
[----:B------:R-:W-:-:S06]  /*6840*/  F2FP.BF16.F32.PACK_AB R159, R39, R38 ;  /* 0x00000026279f723e */ /* 0x000fcc00000010ff */
[----:B------:R-:W1:Y:S01]  /*6850*/  MUFU.EX2 R40, R40 ;  /* 0x0000002800287308 */ /* 0x000e620000000800 */
[C---:B---3--:R-:W-:Y:S01]  /*6860*/  FADD.FTZ R5, R37.reuse, R10 ;  /* 0x0000000a25057221 */ /* 0x048fe20000010000 */
[----:B------:R-:W-:-:S05]  /*6870*/  F2FP.BF16.F32.PACK_AB R158, R37, R36 ;  /* 0x00000024259e723e */ /* 0x000fca00000010ff */
[----:B------:R2:W-:Y:S01]  /*6880*/  STSM.16.M88.4 [R191], R156 ;  /* 0x0000009cbf007844 */ /* 0x0005e20000000200 */
[----:B------:R-:W3:Y:S01]  /*6890*/  MUFU.EX2 R43, R43 ;  /* 0x0000002b002b7308 */ /* 0x000ee20000000800 */
[----:B0-----:R-:W-:-:S07]  /*68a0*/  FADD.FTZ R12, R42, R13 ;  /* 0x0000000d2a0c7221 */ /* 0x001fce0000010000 */
        /* <DEDUP_REMOVED lines=29> */
[----:B------:R1:W3:Y:S01]  /*6a80*/  MUFU.EX2 R167, R6 ;  /* 0x0000000600a77308 */ /* 0x0002e20000000800 */
[----:B0-----:R-:W-:Y:S01]  /*6a90*/  FADD.FTZ R10, R54, R13 ;  /* 0x0000000d360a7221 */ /* 0x001fe20000010000 */
[----:B-1----:R-:W-:Y:S01]  /*6aa0*/  FADD.FTZ R6, R52, R5 ;  /* 0x0000000534067221 */ /* 0x002fe20000010000 */
[----:B------:R-:W-:-:S03]  /*6ab0*/  F2FP.BF16.F32.PACK_AB R166, R11, R52 ;  /* 0x000000340ba6723e */ /* 0x000fc600000010ff */
[----:B------:R-:W-:Y:S01]  /*6ac0*/  FADD.FTZ R6, R11, R6 ;  /* 0x000000060b067221 */ /* 0x000fe20000010000 */
[C---:B---3--:R-:W-:Y:S01]  /*6ad0*/  FADD.FTZ R5, R167.reuse, R10 ;  /* 0x0000000aa7057221 */ /* 0x048fe20000010000 */
[----:B------:R-:W-:-:S05]  /*6ae0*/  F2FP.BF16.F32.PACK_AB R167, R167, R54 ;  /* 0x00000036a7a7723e */ /* 0x000fca00000010ff */
[----:B------:R2:W-:Y:S01]  /*6af0*/  STSM.16.M88.4 [R190], R164 ;  /* 0x000000a4be007844 */ /* 0x0005e20000000200 */
        /* <DEDUP_REMOVED lines=25> */
.L_x_8342:
[----:B------:R-:W-:Y:S01]  /*6c90*/  VIADD R9, R9, 0x38860 ;  /* 0x0003886009097836 */ /* 0x000fe20000000000 */
[----:B------:R-:W0:Y:S01]  /*6ca0*/  @P5 LDC R10, c[0x0][0x44c] ;  /* 0x00011300ff0a5b82 */ /* 0x000e220000000800 */
[----:B------:R-:W-:Y:S02]  /*6cb0*/  IMAD.U32 R11, RZ, RZ, UR39 ;  /* 0x00000027ff0b7e24 */ /* 0x000fe4000f8e00ff */
[----:B------:R-:W-:Y:S01]  /*6cc0*/  VIADD R168, R168, 0xfffffffe ;  /* 0xfffffffea8a87836 */ /* 0x000fe20000000000 */
[----:B------:R-:W-:-:S04]  /*6cd0*/  PRMT R9, R14, 0x654, R9 ;  /* 0x000006540e097816 */ /* 0x000fc80000000009 */
[----:B------:R1:W-:Y:S01]  /*6ce0*/  SYNCS.ARRIVE.TRANS64.RED.A1T0 RZ, [R9+URZ], RZ ;  /* 0x000000ff09ff79a7 */ /* 0x0003e2000810043f */
[----:B------:R-:W-:Y:S01]  /*6cf0*/  R2UR UR10, R168 ;  /* 0x00000000a80a72ca */ /* 0x000fe200000e0000 */
[----:B-1----:R-:W1:Y:S01]  /*6d00*/  @P5 LDC R9, c[0x0][0x450] ;  /* 0x00011400ff095b82 */ /* 0x002e620000000800 */
[----:B0-----:R-:W-:-:S05]  /*6d10*/  @P5 IMAD.HI.U32 R10, R10, UR39, RZ ;  /* 0x000000270a0a5c27 */ /* 0x001fca000f8e00ff */
[----:B-1----:R-:W-:-:S04]  /*6d20*/  @P5 SHF.R.U32.HI R11, RZ, R9, R10 ;  /* 0x00000009ff0b5219 */ /* 0x002fc8000001160a */
[----:B------:R-:W-:-:S04]  /*6d30*/  IADD3 R11, R11, R185, -R184 ;  /* 0x000000b90b0b7210 */ /* 0x000fc80007ffe8b8 */
[C---:B------:R-:W-:Y:S02]  /*6d40*/  R2UR UR4, R11.reuse ;  /* 0x000000000b0472ca */ /* 0x040fe400000e0000 */
[----:B------:R-:W-:-:S11]  /*6d50*/  R2UR UR6, R11 ;  /* 0x000000000b0672ca */ /* 0x000fd600000e0000 */
        /* <DEDUP_REMOVED lines=12> */
[----:B------:R-:W-:-:S07]  /*6e20*/  IMAD.MOV.U32 R10, RZ, RZ, R2 ;  /* 0x000000ffff0a7224 */ /* 0x000fce00078e0002 */
.L_x_8354:
[----:B------:R-:W-:-:S05]  /*6e30*/  VIADD R2, R10, 0x1 ;  /* 0x000000010a027836 */ /* 0x000fca0000000000 */
[----:B------:R-:W-:-:S04]  /*6e40*/  ISETP.NE.AND P1, PT, R2, 0x2, PT ;  /* 0x000000020200780c */ /* 0x000fc80003f25270 */
[----:B------:R-:W-:Y:S02]  /*6e50*/  SEL R7, RZ, 0x1, P1 ;  /* 0x00000001ff077807 */ /* 0x000fe40000800000 */
[----:B------:R-:W-:Y:S02]  /*6e60*/  SEL R2, R2, RZ, P1 ;  /* 0x000000ff02027207 */ /* 0x000fe40000800000 */
[----:B------:R-:W-:-:S13]  /*6e70*/  R2UR UR7, R7 ;  /* 0x00000000070772ca */ /* 0x000fda00000e0000 */
[----:B------:R-:W-:Y:S01]  /*6e80*/  ULOP3.LUT UR37, UR37, UR7, URZ, 0x3c, !UPT ;  /* 0x0000000725257292 */ /* 0x000fe2000f8e3c3f */
[----:B0-----:R-:W-:Y:S11]  /*6e90*/  @!P0 BRA `(.L_x_8344) ;  /* 0x0000000000048947 */ /* 0x001ff60003800000 */
[----:B------:R-:W-:Y:S01]  /*6ea0*/  BPT.TRAP 0x1 ;  /* 0x000000040000795c */ /* 0x000fe20000300000 */
.L_x_8344:
[----:B------:R-:W-:Y:S02]  /*6eb0*/  IMAD.U32 R7, RZ, RZ, UR37 ;  /* 0x00000025ff077e24 */ /* 0x000fe4000f8e00ff */
[----:B------:R-:W-:-:S03]  /*6ec0*/  IMAD R9, R2, 0x8, R17 ;  /* 0x0000000802097824 */ /* 0x000fc600078e0211 */
[----:B------:R-:W-:-:S04]  /*6ed0*/  SHF.L.U32 R7, R7, 0x1f, RZ ;  /* 0x0000001f07077819 */ /* 0x000fc800000006ff */
[----:B------:R0:W1:Y:S01]  /*6ee0*/  SYNCS.PHASECHK.TRANS64.TRYWAIT P1, [R9+URZ+0x38830], R7 ;  /* 0x03883007090075a7 */ /* 0x000062000802017f */
[----:B------:R-:W-:Y:S05]  /*6ef0*/  @!P0 BRA `(.L_x_8345) ;  /* 0x0000000000048947 */ /* 0x000fea0003800000 */
[----:B------:R-:W-:Y:S01]  /*6f00*/  BPT.TRAP 0x1 ;  /* 0x000000040000795c */ /* 0x000fe20000300000 */
.L_x_8345:
[----:B------:R-:W-:Y:S01]  /*6f10*/  IMAD R8, R2, 0x200, R4 ;  /* 0x0000020002087824 */ /* 0x000fe200078e0204 */
[----:B-1----:R-:W-:Y:S06]  /*6f20*/  @P1 BRA `(.L_x_8346) ;  /* 0x0000000000081947 */ /* 0x002fec0003800000 */
[----:B------:R-:W1:Y:S02]  /*6f30*/  SYNCS.PHASECHK.TRANS64.TRYWAIT P1, [R9+URZ+0x38830], R7 ;  /* 0x03883007090075a7 */ /* 0x000e64000802017f */
[----:B-1----:R-:W-:Y:S05]  /*6f40*/  @!P1 BRA `(.L_x_8347) ;  /* 0x0000012400a89947 */ /* 0x002fea0003800000 */
.L_x_8346:
[----:B------:R-:W-:Y:S01]  /*6f50*/  R2UR UR10, R8 ;  /* 0x00000000080a72ca */ /* 0x000fe200000e0000 */
[----:B------:R-:W-:Y:S01]  /*6f60*/  WARPGROUP.ARRIVE ;  /* 0x00000000000079c5 */ /* 0x000fe20000000000 */
[----:B------:R-:W-:Y:S01]  /*6f70*/  UMOV UR11, 0x40000040 ;  /* 0x40000040000b7882 */ /* 0x000fe20000000000 */
[----:B------:R-:W-:Y:S01]  /*6f80*/  UMOV UR15, 0x40000040 ;  /* 0x40000040000f7882 */ /* 0x000fe20000000000 */
[----:B------:R-:W-:Y:S01]  /*6f90*/  UMOV UR19, 0x40000040 ;  /* 0x4000004000137882 */ /* 0x000fe20000000000 */
[----:B------:R-:W-:-:S08]  /*6fa0*/  UMOV UR23, 0x40000040 ;  /* 0x4000004000177882 */ /* 0x000fd00000000000 */
[----:B------:R-:W-:Y:S01]  /*6fb0*/  HGMMA.64x64x16.F32.BF16 R152, gdesc[UR8], RZ, !UPT, gsb0 ;  /* 0x00e00000089879f0 */ /* 0x000fe2000c0018ff */
[----:B------:R-:W-:Y:S02]  /*6fc0*/  UIADD3 UR14, UR10, 0x2, URZ ;  /* 0x000000020a0e7890 */ /* 0x000fe4000fffe03f */
[----:B------:R-:W-:Y:S02]  /*6fd0*/  UIADD3 UR18, UR10, 0x4, URZ ;  /* 0x000000040a127890 */ /* 0x000fe4000fffe03f */
[----:B------:R-:W-:Y:S01]  /*6fe0*/  UIADD3 UR22, UR10, 0x6, URZ ;  /* 0x000000060a167890 */ /* 0x000fe2000fffe03f */
        /* <DEDUP_REMOVED lines=12> */
.L_x_8348:
[----:B------:R2:W3:Y:S01]  /*70b0*/  SYNCS.PHASECHK.TRANS64.TRYWAIT P1, [R9+URZ+0x38850], R7 ;  /* 0x03885007090075a7 */ /* 0x0004e2000802017f */
[----:B------:R-:W-:Y:S05]  /*70c0*/  @!P0 BRA `(.L_x_8349) ;  /* 0x0000000000048947 */ /* 0x000fea0003800000 */
[----:B------:R-:W-:Y:S01]  /*70d0*/  BPT.TRAP 0x1 ;  /* 0x000000040000795c */ /* 0x000fe20000300000 */
.L_x_8349:
[----:B---3--:R-:W-:Y:S05]  /*70e0*/  @P1 BRA `(.L_x_8350) ;  /* 0x0000000000081947 */ /* 0x008fea0003800000 */
[----:B------:R-:W3:Y:S02]  /*70f0*/  SYNCS.PHASECHK.TRANS64.TRYWAIT P1, [R9+URZ+0x38850], R7 ;  /* 0x03885007090075a7 */ /* 0x000ee4000802017f */
[----:B---3--:R-:W-:Y:S05]  /*7100*/  @!P1 BRA `(.L_x_8351) ;  /* 0x00000124004c9947 */ /* 0x008fea0003800000 */
.L_x_8350:
[----:B0123--:R-:W-:Y:S01]  /*7110*/  IMAD R7, R2, 0x1000, R0 ;  /* 0x0000100002077824 */ /* 0x00ffe200078e0200 */
[----:B------:R-:W-:Y:S01]  /*7120*/  WARPGROUP.ARRIVE ;  /* 0x00000000000079c5 */ /* 0x000fe20000000000 */
[----:B------:R-:W-:Y:S01]  /*7130*/  UMOV UR27, 0x40000040 ;  /* 0x40000040001b7882 */ /* 0x000fe20000000000 */
[----:B------:R-:W-:Y:S01]  /*7140*/  VIADD R8, R3, 0x2 ;  /* 0x0000000203087836 */ /* 0x000fe20000000000 */
[----:B------:R-:W-:Y:S01]  /*7150*/  UMOV UR29, 0x40000040 ;  /* 0x40000040001d7882 */ /* 0x000fe20000000000 */
[C---:B------:R-:W-:Y:S01]  /*7160*/  R2UR UR26, R7.reuse ;  /* 0x00000000071a72ca */ /* 0x040fe200000e0000 */
[----:B------:R-:W-:Y:S01]  /*7170*/  UMOV UR31, 0x40000040 ;  /* 0x40000040001f7882 */ /* 0x000fe20000000000 */
[----:B------:R-:W0:Y:S01]  /*7180*/  S2R R13, SR_TID.X ;  /* 0x00000000000d7919 */ /* 0x000e220000002100 */
[----:B------:R-:W-:Y:S01]  /*7190*/  R2UR UR28, R8 ;  /* 0x00000000081c72ca */ /* 0x000fe200000e0000 */
[C---:B------:R-:W-:Y:S02]  /*71a0*/  VIADD R8, R7.reuse, 0x2 ;  /* 0x0000000207087836 */ /* 0x040fe40000000000 */
[----:B------:R-:W-:-:S02]  /*71b0*/  VIADD R20, R7, 0x800 ;  /* 0x0000080007147836 */ /* 0x000fc40000000000 */
[----:B------:R-:W-:Y:S01]  /*71c0*/  IMAD.MOV.U32 R15, RZ, RZ, 0x4 ;  /* 0x00000004ff0f7424 */ /* 0x000fe200078e00ff */
[----:B------:R-:W-:Y:S01]  /*71d0*/  R2UR UR30, R8 ;  /* 0x00000000081e72ca */ /* 0x000fe200000e0000 */
[----:B------:R-:W-:-:S03]  /*71e0*/  VIADD R8, R3, 0x4 ;  /* 0x0000000403087836 */ /* 0x000fc60000000000 */
[----:B------:R-:W-:Y:S01]  /*71f0*/  HGMMA.64x64x16.F32.BF16 R152, gdesc[UR24], R152, gsb0 ;  /* 0x00e00000189879f0 */ /* 0x000fe20008001898 */
[----:B0-----:R-:W-:Y:S02]  /*7200*/  SHF.R.U32.HI R13, RZ, 0x7, R13 ;  /* 0x00000007ff0d7819 */ /* 0x001fe4000001160d */
[----:B------:R-:W-:Y:S02]  /*7210*/  WARPGROUP.DEPBAR.LE gsb0, 0x0 ;  /* 0x00008000000079c5 */ /* 0x000fe40000010000 */
[----:B------:R-:W-:-:S06]  /*7220*/  WARPGROUP.ARRIVE ;  /* 0x00000000000079c5 */ /* 0x000fcc0000000000 */
[----:B------:R-:W-:Y:S01]  /*7230*/  HGMMA.64x64x16.F32.BF16 R152, gdesc[UR28], R152, gsb0 ;  /* 0x00e000001c9879f0 */ /* 0x000fe20008001898 */
[----:B------:R-:W-:Y:S01]  /*7240*/  R2UR UR28, R8 ;  /* 0x00000000081c72ca */ /* 0x000fe200000e0000 */
[----:B------:R-:W-:Y:S01]  /*7250*/  VIADD R8, R7, 0x4 ;  /* 0x0000000407087836 */ /* 0x000fe20000000000 */
[----:B------:R-:W-:Y:S01]  /*7260*/  UMOV UR29, 0x40000040 ;  /* 0x40000040001d7882 */ /* 0x000fe20000000000 */
[----:B------:R-:W-:-:S03]  /*7270*/  UMOV UR31, 0x40000040 ;  /* 0x40000040001f7882 */ /* 0x000fc60000000000 */
[----:B------:R-:W-:Y:S01]  /*7280*/  R2UR UR30, R8 ;  /* 0x00000000081e72ca */ /* 0x000fe200000e0000 */
[----:B------:R-:W-:Y:S01]  /*7290*/  VIADD R8, R3, 0x6 ;  /* 0x0000000603087836 */ /* 0x000fe20000000000 */
[----:B------:R-:W-:Y:S02]  /*72a0*/  WARPGROUP.DEPBAR.LE gsb0, 0x0 ;  /* 0x00008000000079c5 */ /* 0x000fe40000010000 */
[----:B------:R-:W-:-:S09]  /*72b0*/  WARPGROUP.ARRIVE ;  /* 0x00000000000079c5 */ /* 0x000fd20000000000 */
        /* <DEDUP_REMOVED lines=113> */
[----:B------:R-:W-:Y:S02]  /*79d0*/  R2UR UR30, R8 ;  /* 0x00000000081e72ca */ /* 0x000fe400000e0000 */
[----:B------:R0:W1:Y:S02]  /*79e0*/  SHFL.IDX PT, R8, R13, RZ, 0x1f ;  /* 0x00001fff0d087589 */ /* 0x00006400000e0000 */
[----:B0-----:R-:W-:Y:S01]  /*79f0*/  VIADD R13, R3, 0x800 ;  /* 0x00000800030d7836 */ /* 0x001fe20000000000 */
[----:B-1----:R-:W-:-:S04]  /*7a00*/  ISETP.GT.AND P1, PT, R8, 0x7f, PT ;  /* 0x0000007f0800780c */ /* 0x002fc80003f24270 */
[----:B------:R-:W-:-:S05]  /*7a10*/  SEL R14, RZ, 0x2, !P1 ;  /* 0x00000002ff0e7807 */ /* 0x000fca0004800000 */
[----:B------:R-:W-:Y:S01]  /*7a20*/  IMAD.IADD R8, R13, 0x1, R14 ;  /* 0x000000010d087824 */ /* 0x000fe200078e020e */
[----:B------:R-:W-:Y:S02]  /*7a30*/  WARPGROUP.DEPBAR.LE gsb0, 0x0 ;  /* 0x00008000000079c5 */ /* 0x000fe40000010000 */
[----:B------:R-:W-:-:S06]  /*7a40*/  WARPGROUP.ARRIVE ;  /* 0x00000000000079c5 */ /* 0x000fcc0000000000 */
[----:B------:R-:W-:Y:S01]  /*7a50*/  HGMMA.64x64x16.F32.BF16 R152, gdesc[UR28], R152, gsb0 ;  /* 0x00e000001c9879f0 */ /* 0x000fe20008001898 */
[----:B------:R-:W-:Y:S01]  /*7a60*/  R2UR UR28, R8 ;  /* 0x00000000081c72ca */ /* 0x000fe200000e0000 */
[----:B------:R-:W-:Y:S01]  /*7a70*/  IMAD.IADD R8, R14, 0x1, R20 ;  /* 0x000000010e087824 */ /* 0x000fe200078e0214 */
[----:B------:R-:W-:Y:S01]  /*7a80*/  UMOV UR29, 0x40000040 ;  /* 0x40000040001d7882 */ /* 0x000fe20000000000 */
[----:B------:R-:W-:-:S03]  /*7a90*/  UMOV UR31, 0x40000040 ;  /* 0x40000040001f7882 */ /* 0x000fc60000000000 */
[----:B------:R-:W-:Y:S02]  /*7aa0*/  R2UR UR30, R8 ;  /* 0x00000000081e72ca */ /* 0x000fe400000e0000 */
[C---:B------:R-:W-:Y:S02]  /*7ab0*/  SEL R8, R15.reuse, 0x2, P1 ;  /* 0x000000020f087807 */ /* 0x040fe40000800000 */
[----:B------:R-:W-:-:S03]  /*7ac0*/  SEL R15, R15, 0x6, !P1 ;  /* 0x000000060f0f7807 */ /* 0x000fc60004800000 */
[C---:B------:R-:W-:Y:S02]  /*7ad0*/  IMAD.IADD R21, R13.reuse, 0x1, R8 ;  /* 0x000000010d157824 */ /* 0x040fe400078e0208 */
[----:B------:R-:W-:Y:S01]  /*7ae0*/  IMAD.IADD R13, R13, 0x1, R15 ;  /* 0x000000010d0d7824 */ /* 0x000fe200078e020f */
[----:B------:R-:W-:Y:S02]  /*7af0*/  WARPGROUP.DEPBAR.LE gsb0, 0x0 ;  /* 0x00008000000079c5 */ /* 0x000fe40000010000 */
[----:B------:R-:W-:-:S06]  /*7b00*/  WARPGROUP.ARRIVE ;  /* 0x00000000000079c5 */ /* 0x000fcc0000000000 */
[----:B------:R-:W-:Y:S01]  /*7b10*/  HGMMA.64x64x16.F32.BF16 R152, gdesc[UR28], R152, gsb0 ;  /* 0x00e000001c9879f0 */ /* 0x000fe20008001898 */
[----:B------:R-:W-:Y:S01]  /*7b20*/  R2UR UR28, R21 ;  /* 0x00000000151c72ca */ /* 0x000fe200000e0000 */
[C---:B------:R-:W-:Y:S01]  /*7b30*/  IMAD.IADD R21, R20.reuse, 0x1, R8 ;  /* 0x0000000114157824 */ /* 0x040fe200078e0208 */
[----:B------:R-:W-:Y:S01]  /*7b40*/  UMOV UR29, 0x40000040 ;  /* 0x40000040001d7882 */ /* 0x000fe20000000000 */
[----:B------:R-:W-:Y:S01]  /*7b50*/  UMOV UR31, 0x40000040 ;  /* 0x40000040001f7882 */ /* 0x000fe20000000000 */
[----:B------:R-:W-:Y:S02]  /*7b60*/  IMAD.IADD R20, R20, 0x1, R15 ;  /* 0x0000000114147824 */ /* 0x000fe400078e020f */
[----:B------:R-:W-:Y:S01]  /*7b70*/  R2UR UR30, R21 ;  /* 0x00000000151e72ca */ /* 0x000fe200000e0000 */
[----:B------:R-:W-:Y:S02]  /*7b80*/  WARPGROUP.DEPBAR.LE gsb0, 0x0 ;  /* 0x00008000000079c5 */ /* 0x000fe40000010000 */
[----:B------:R-:W-:-:S10]  /*7b90*/  WARPGROUP.ARRIVE ;  /* 0x00000000000079c5 */ /* 0x000fd40000000000 */
        /* <DEDUP_REMOVED lines=26> */
[----:B------:R-:W-:Y:S01]  /*7d40*/  VIADD R20, R7, 0xa00 ;  /* 0x00000a0007147836 */ /* 0x000fe20000000000 */
[----:B------:R-:W-:Y:S01]  /*7d50*/  UMOV UR29, 0x40000040 ;  /* 0x40000040001d7882 */ /* 0x000fe20000000000 */
[----:B------:R-:W-:Y:S02]  /*7d60*/  UMOV UR31, 0x40000040 ;  /* 0x40000040001f7882 */ /* 0x000fe40000000000 */
[----:B------:R-:W-:-:S05]  /*7d70*/  IMAD.IADD R21, R14, 0x1, R20 ;  /* 0x000000010e157824 */ /* 0x000fca00078e0214 */
[----:B------:R-:W-:Y:S01]  /*7d80*/  R2UR UR30, R21 ;  /* 0x00000000151e72ca */ /* 0x000fe200000e0000 */
[C---:B------:R-:W-:Y:S02]  /*7d90*/  IMAD.IADD R21, R13.reuse, 0x1, R8 ;  /* 0x000000010d157824 */ /* 0x040fe400078e0208 */
[----:B------:R-:W-:Y:S01]  /*7da0*/  IMAD.IADD R13, R13, 0x1, R15 ;  /* 0x000000010d0d7824 */ /* 0x000fe200078e020f */
[----:B------:R-:W-:Y:S02]  /*7db0*/  WARPGROUP.DEPBAR.LE gsb0, 0x0 ;  /* 0x00008000000079c5 */ /* 0x000fe40000010000 */
[----:B------:R-:W-:-:S07]  /*7dc0*/  WARPGROUP.ARRIVE ;  /* 0x00000000000079c5 */ /* 0x000fce0000000000 */
[----:B------:R-:W-:Y:S01]  /*7dd0*/  HGMMA.64x64x16.F32.BF16 R152, gdesc[UR28], R152, gsb0 ;  /* 0x00e000001c9879f0 */ /* 0x000fe20008001898 */
[----:B------:R-:W-:Y:S01]  /*7de0*/  R2UR UR28, R21 ;  /* 0x00000000151c72ca */ /* 0x000fe200000e0000 */
[--C-:B------:R-:W-:Y:S01]  /*7df0*/  IMAD.IADD R21, R8, 0x1, R20.reuse ;  /* 0x0000000108157824 */ /* 0x100fe200078e0214 */
        /* <DEDUP_REMOVED lines=82> */
[--C-:B------:R-:W-:Y:S02]  /*8320*/  IMAD.IADD R8, R8, 0x1, R20.reuse ;  /* 0x0000000108087824 */ /* 0x100fe400078e0214 */
        /* <DEDUP_REMOVED lines=37> */
.L_x_8352:
[----:B------:R-:W-:Y:S01]  /*8580*/  ISETP.NE.AND P1, PT, R186, 0x1, PT ;  /* 0x00000001ba00780c */ /* 0x000fe20003f25270 */
[----:B------:R-:W-:Y:S01]  /*8590*/  VIADD R8, R193, UR39 ;  /* 0x00000027c1087c36 */ /* 0x000fe20008000000 */
[----:B------:R-:W-:Y:S01]  /*85a0*/  UMOV UR7, 0xffffffc0 ;  /* 0xffffffc000077882 */ /* 0x000fe20000000000 */
[----:B------:R-:W-:Y:S01]  /*85b0*/  LOP3.LUT R16, R16, 0xffbfffff, RZ, 0xc0, !PT ;  /* 0xffbfffff10107812 */ /* 0x000fe200078ec0ff */
[----:B------:R-:W-:Y:S01]  /*85c0*/  UIMAD UR7, UR6, UR7, 0x1 ;  /* 0x00000001060774a4 */ /* 0x000fe2000f8e0207 */
[----:B------:R-:W0:Y:S01]  /*85d0*/  S2R R187, SR_CgaCtaId ;  /* 0x0000000000bb7919 */ /* 0x000e220000008800 */
[----:B------:R-:W-:Y:S01]  /*85e0*/  UMOV UR11, 0x40000040 ;  /* 0x40000040000b7882 */ /* 0x000fe20000000000 */
[----:B------:R-:W-:-:S04]  /*85f0*/  @P0 LOP3.LUT R16, R16, 0x400000, RZ, 0xfc, !PT ;  /* 0x0040000010100812 */ /* 0x000fc800078efcff */
[----:B------:R-:W-:Y:S02]  /*8600*/  LOP3.LUT R16, R16, 0xff7fffff, RZ, 0xc0, !PT ;  /* 0xff7fffff10107812 */ /* 0x000fe400078ec0ff */
[----:B------:R-:W1:Y:S08]  /*8610*/  @P1 LDC R13, c[0x0][0x44c] ;  /* 0x00011300ff0d1b82 */ /* 0x000e700000000800 */
[----:B------:R-:W2:Y:S01]  /*8620*/  @P1 LDC R7, c[0x0][0x450] ;  /* 0x00011400ff071b82 */ /* 0x000ea20000000800 */
[----:B-1----:R-:W-:-:S05]  /*8630*/  @P1 IMAD.HI.U32 R13, R8, R13, RZ ;  /* 0x0000000d080d1227 */ /* 0x002fca00078e00ff */
[----:B--2---:R-:W-:Y:S02]  /*8640*/  @P1 SHF.R.U32.HI R8, RZ, R7, R13 ;  /* 0x00000007ff081219 */ /* 0x004fe4000001160d */
[----:B------:R-:W-:-:S03]  /*8650*/  IADD3 R13, R185, UR7, -R192 ;  /* 0x00000007b90d7c10 */ /* 0x000fc6000fffe8c0 */
[----:B------:R-:W1:Y:S02]  /*8660*/  SHFL.IDX PT, R7, R8, RZ, 0x1c1f ;  /* 0x001c1fff08077589 */ /* 0x000e6400000e0000 */
[----:B------:R-:W-:Y:S02]  /*8670*/  IMAD.IADD R13, R13, 0x1, -R184 ;  /* 0x000000010d0d7824 */ /* 0x000fe400078e0ab8 */
[----:B------:R-:W2:Y:S02]  /*8680*/  SHFL.IDX PT, R8, R8, 0x1, 0x1c1f ;  /* 0x003c1f0008087f89 */ /* 0x000ea400000e0000 */
[C---:B-1----:R-:W-:Y:S02]  /*8690*/  IMAD.IADD R7, R13.reuse, 0x1, R7 ;  /* 0x000000010d077824 */ /* 0x042fe400078e0207 */
[----:B--2---:R-:W-:-:S03]  /*86a0*/  IMAD.IADD R8, R13, 0x1, R8 ;  /* 0x000000010d087824 */ /* 0x004fc600078e0208 */
[C---:B------:R-:W-:Y:S02]  /*86b0*/  ISETP.GT.AND P0, PT, R7.reuse, 0x21, PT ;  /* 0x000000210700780c */ /* 0x040fe40003f04270 */
[----:B------:R-:W-:Y:S02]  /*86c0*/  ISETP.GT.AND P5, PT, R7, 0x8, PT ;  /* 0x000000080700780c */ /* 0x000fe40003fa4270 */
[----:B------:R-:W-:Y:S02]  /*86d0*/  ISETP.GT.AND P6, PT, R8, RZ, PT ;  /* 0x000000ff0800720c */ /* 0x000fe40003fc4270 */
[----:B------:R-:W-:Y:S02]  /*86e0*/  FSEL R156, R156, -INF , P5 ;  /* 0xff8000009c9c7808 */ /* 0x000fe40002800000 */
[----:B------:R-:W-:Y:S02]  /*86f0*/  FSEL R154, R154, -INF , P6 ;  /* 0xff8000009a9a7808 */ /* 0x000fe40003000000 */
[----:B------:R-:W-:-:S02]  /*8700*/  ISETP.GT.AND P6, PT, R8, 0x1, PT ;  /* 0x000000010800780c */ /* 0x000fc40003fc4270 */
[----:B------:R-:W-:Y:S02]  /*8710*/  ISETP.GT.AND P5, PT, R7, 0x29, PT ;  /* 0x000000290700780c */ /* 0x000fe40003fa4270 */
[----:B------:R-:W-:Y:S02]  /*8720*/  FSEL R155, R155, -INF , P6 ;  /* 0xff8000009b9b7808 */ /* 0x000fe40003000000 */
[----:B------:R-:W-:Y:S02]  /*8730*/  ISETP.GT.AND P6, PT, R8, 0x8, PT ;  /* 0x000000080800780c */ /* 0x000fe40003fc4270 */
[----:B------:R-:W-:Y:S02]  /*8740*/  ISETP.GT.AND P2, PT, R7, RZ, PT ;  /* 0x000000ff0700720c */ /* 0x000fe40003f44270 */
[----:B------:R-:W-:Y:S02]  /*8750*/  FSEL R158, R158, -INF , P6 ;  /* 0xff8000009e9e7808 */ /* 0x000fe40003000000 */
[----:B------:R-:W-:-:S02]  /*8760*/  ISETP.GT.AND P6, PT, R8, 0x9, PT ;  /* 0x000000090800780c */ /* 0x000fc40003fc4270 */
[----:B------:R-:W-:Y:S02]  /*8770*/  ISETP.GT.AND P1, PT, R7, 0x1, PT ;  /* 0x000000010700780c */ /* 0x000fe40003f24270 */
[----:B------:R-:W-:Y:S02]  /*8780*/  FSEL R159, R159, -INF , P6 ;  /* 0xff8000009f9f7808 */ /* 0x000fe40003000000 */
[----:B------:R-:W-:Y:S02]  /*8790*/  ISETP.GT.AND P6, PT, R8, 0x10, PT ;  /* 0x000000100800780c */ /* 0x000fe40003fc4270 */
[----:B------:R-:W-:Y:S02]  /*87a0*/  @P0 LOP3.LUT R16, R16, 0x800000, RZ, 0xfc, !PT ;  /* 0x0080000010100812 */ /* 0x000fe400078efcff */
[----:B------:R-:W-:Y:S02]  /*87b0*/  FSEL R162, R162, -INF , P6 ;  /* 0xff800000a2a27808 */ /* 0x000fe40003000000 */
[----:B------:R-:W-:-:S02]  /*87c0*/  ISETP.GT.AND P6, PT, R8, 0x11, PT ;  /* 0x000000110800780c */ /* 0x000fc40003fc4270 */
[----:B------:R-:W-:Y:S02]  /*87d0*/  FSEL R152, R152, -INF , P2 ;  /* 0xff80000098987808 */ /* 0x000fe40001000000 */
[----:B------:R-:W-:Y:S02]  /*87e0*/  FSEL R163, R163, -INF , P6 ;  /* 0xff800000a3a37808 */ /* 0x000fe40003000000 */
[----:B------:R-:W-:Y:S02]  /*87f0*/  ISETP.GT.AND P6, PT, R8, 0x18, PT ;  /* 0x000000180800780c */ /* 0x000fe40003fc4270 */
[----:B------:R-:W-:Y:S02]  /*8800*/  FSEL R13, R153, -INF , P1 ;  /* 0xff800000990d7808 */ /* 0x000fe40000800000 */
[----:B------:R-:W-:Y:S02]  /*8810*/  FSEL R166, R166, -INF , P6 ;  /* 0xff800000a6a67808 */ /* 0x000fe40003000000 */
[----:B------:R-:W-:-:S02]  /*8820*/  ISETP.GT.AND P6, PT, R8, 0x19, PT ;  /* 0x000000190800780c */ /* 0x000fc40003fc4270 */
[----:B------:R-:W-:Y:S02]  /*8830*/  ISETP.GT.AND P4, PT, R7, 0x9, PT ;  /* 0x000000090700780c */ /* 0x000fe40003f84270 */
[----:B------:R-:W-:Y:S02]  /*8840*/  FSEL R167, R167, -INF , P6 ;  /* 0xff800000a7a77808 */ /* 0x000fe40003000000 */
[----:B------:R-:W-:Y:S02]  /*8850*/  ISETP.GT.AND P6, PT, R8, 0x20, PT ;  /* 0x000000200800780c */ /* 0x000fe40003fc4270 */
[----:B------:R-:W-:Y:S02]  /*8860*/  ISETP.GT.AND P3, PT, R7, 0x10, PT ;  /* 0x000000100700780c */ /* 0x000fe40003f64270 */
        /* <DEDUP_REMOVED lines=8> */
[----:B------:R-:W-:Y:S02]  /*88f0*/  LOP3.LUT R16, R16, 0xfeffffff, RZ, 0xc0, !PT ;  /* 0xfeffffff10107812 */ /* 0x000fe400078ec0ff */
[----:B------:R-:W-:Y:S02]  /*8900*/  FSEL R175, R175, -INF , P6 ;  /* 0xff800000afaf7808 */ /* 0x000fe40003000000 */
[----:B------:R-:W-:Y:S02]  /*8910*/  ISETP.GT.AND P6, PT, R8, 0x30, PT ;  /* 0x000000300800780c */ /* 0x000fe40003fc4270 */
[----:B------:R-:W-:Y:S02]  /*8920*/  FSEL R157, R157, -INF , P4 ;  /* 0xff8000009d9d7808 */ /* 0x000fe40002000000 */
        /* <DEDUP_REMOVED lines=8> */
[----:B------:R-:W-:Y:S02]  /*89b0*/  FMNMX.FTZ R8, R154, R12, !PT ;  /* 0x0000000c9a087209 */ /* 0x000fe40007810000 */
[----:B------:R-:W-:Y:S02]  /*89c0*/  FSEL R183, R183, -INF , P6 ;  /* 0xff800000b7b77808 */ /* 0x000fe40003000000 */
[----:B------:R-:W-:Y:S02]  /*89d0*/  FMNMX.FTZ R8, R155, R8, !PT ;  /* 0x000000089b087209 */ /* 0x000fe40007810000 */
[----:B------:R-:W-:Y:S02]  /*89e0*/  FSEL R164, R164, -INF , P1 ;  /* 0xff800000a4a47808 */ /* 0x000fe40000800000 */
[----:B------:R-:W-:Y:S02]  /*89f0*/  FMNMX.FTZ R8, R158, R8, !PT ;  /* 0x000000089e087209 */ /* 0x000fe40007810000 */
[----:B------:R-:W-:-:S02]  /*8a00*/  @P5 LOP3.LUT R16, R16, 0x1000000, RZ, 0xfc, !PT ;  /* 0x0100000010105812 */ /* 0x000fc400078efcff */
[----:B------:R-:W-:Y:S02]  /*8a10*/  FMNMX.FTZ R8, R159, R8, !PT ;  /* 0x000000089f087209 */ /* 0x000fe40007810000 */
[C---:B------:R-:W-:Y:S02]  /*8a20*/  ISETP.GT.AND P4, PT, R7.reuse, 0x30, PT ;  /* 0x000000300700780c */ /* 0x040fe40003f84270 */
[----:B------:R-:W-:Y:S02]  /*8a30*/  FMNMX.FTZ R8, R162, R8, !PT ;  /* 0x00000008a2087209 */ /* 0x000fe40007810000 */
[----:B------:R-:W-:Y:S02]  /*8a40*/  ISETP.GT.AND P3, PT, R7, 0x31, PT ;  /* 0x000000310700780c */ /* 0x000fe40003f64270 */
[----:B------:R-:W-:Y:S02]  /*8a50*/  FMNMX.FTZ R8, R163, R8, !PT ;  /* 0x00000008a3087209 */ /* 0x000fe40007810000 */
[----:B------:R-:W-:-:S02]  /*8a60*/  ISETP.GT.AND P2, PT, R7, 0x38, PT ;  /* 0x000000380700780c */ /* 0x000fc40003f44270 */
[----:B------:R-:W-:Y:S02]  /*8a70*/  FMNMX.FTZ R8, R166, R8, !PT ;  /* 0x00000008a6087209 */ /* 0x000fe40007810000 */
[----:B------:R-:W-:Y:S02]  /*8a80*/  ISETP.GT.AND P1, PT, R7, 0x39, PT ;  /* 0x000000390700780c */ /* 0x000fe40003f24270 */
[----:B------:R-:W-:Y:S02]  /*8a90*/  FMNMX.FTZ R8, R167, R8, !PT ;  /* 0x00000008a7087209 */ /* 0x000fe40007810000 */
[C---:B------:R-:W-:Y:S02]  /*8aa0*/  ISETP.GT.AND P5, PT, R7.reuse, 0x19, PT ;  /* 0x000000190700780c */ /* 0x040fe40003fa4270 */
[----:B------:R-:W-:Y:S02]  /*8ab0*/  FMNMX.FTZ R8, R170, R8, !PT ;  /* 0x00000008aa087209 */ /* 0x000fe40007810000 */
[----:B------:R-:W-:-:S02]  /*8ac0*/  ISETP.GT.AND P0, PT, R7, 0x20, PT ;  /* 0x000000200700780c */ /* 0x000fc40003f04270 */
[----:B------:R-:W-:Y:S02]  /*8ad0*/  FMNMX.FTZ R8, R171, R8, !PT ;  /* 0x00000008ab087209 */ /* 0x000fe40007810000 */
[----:B------:R-:W-:Y:S02]  /*8ae0*/  FSEL R165, R165, -INF , P5 ;  /* 0xff800000a5a57808 */ /* 0x000fe40002800000 */
[----:B------:R-:W-:Y:S02]  /*8af0*/  FMNMX.FTZ R8, R174, R8, !PT ;  /* 0x00000008ae087209 */ /* 0x000fe40007810000 */
[----:B------:R-:W-:Y:S02]  /*8b00*/  FSEL R168, R168, -INF , P0 ;  /* 0xff800000a8a87808 */ /* 0x000fe40000000000 */
[----:B------:R-:W-:Y:S02]  /*8b10*/  FMNMX.FTZ R8, R175, R8, !PT ;  /* 0x00000008af087209 */ /* 0x000fe40007810000 */
[----:B------:R-:W-:-:S02]  /*8b20*/  LOP3.LUT P0, RZ, R16, 0x800000, RZ, 0xc0, !PT ;  /* 0x0080000010ff7812 */ /* 0x000fc4000780c0ff */
[----:B------:R-:W-:Y:S02]  /*8b30*/  FMNMX.FTZ R8, R178, R8, !PT ;  /* 0x00000008b2087209 */ /* 0x000fe40007810000 */
[----:B------:R-:W-:Y:S02]  /*8b40*/  FSEL R169, R169, -INF , P0 ;  /* 0xff800000a9a97808 */ /* 0x000fe40000000000 */
[----:B------:R-:W-:Y:S02]  /*8b50*/  FMNMX.FTZ R8, R179, R8, !PT ;  /* 0x00000008b3087209 */ /* 0x000fe40007810000 */
[----:B------:R-:W-:Y:S02]  /*8b60*/  LOP3.LUT P5, RZ, R16, 0x1000000, RZ, 0xc0, !PT ;  /* 0x0100000010ff7812 */ /* 0x000fe400078ac0ff */
[----:B------:R-:W-:Y:S02]  /*8b70*/  FMNMX.FTZ R8, R182, R8, !PT ;  /* 0x00000008b6087209 */ /* 0x000fe40007810000 */
[----:B------:R-:W-:-:S02]  /*8b80*/  FSEL R173, R173, -INF , P5 ;  /* 0xff800000adad7808 */ /* 0x000fc40002800000 */
[----:B------:R-:W-:Y:S02]  /*8b90*/  FMNMX.FTZ R8, R183, R8, !PT ;  /* 0x00000008b7087209 */ /* 0x000fe40007810000 */
[----:B------:R-:W-:Y:S02]  /*8ba0*/  FSEL R176, R176, -INF , P4 ;  /* 0xff800000b0b07808 */ /* 0x000fe40002000000 */
[----:B------:R-:W-:Y:S01]  /*8bb0*/  FSEL R177, R177, -INF , P3 ;  /* 0xff800000b1b17808 */ /* 0x000fe20001800000 */
[----:B------:R-:W1:Y:S01]  /*8bc0*/  SHFL.BFLY PT, R14, R8, 0x2, 0x1f ;  /* 0x0c401f00080e7f89 */ /* 0x000e6200000e0000 */
[----:B------:R-:W-:Y:S02]  /*8bd0*/  FSEL R180, R180, -INF , P2 ;  /* 0xff800000b4b47808 */ /* 0x000fe40001000000 */
[----:B------:R-:W-:Y:S02]  /*8be0*/  FSEL R181, R181, -INF , P1 ;  /* 0xff800000b5b57808 */ /* 0x000fe40000800000 */
[----:B------:R-:W-:-:S02]  /*8bf0*/  ISETP.NE.AND P1, PT, R23, RZ, PT ;  /* 0x000000ff1700720c */ /* 0x000fc40003f25270 */
[----:B------:R-:W-:-:S11]  /*8c00*/  LOP3.LUT P0, RZ, R16, 0x400000, RZ, 0xc0, !PT ;  /* 0x0040000010ff7812 */ /* 0x000fd6000780c0ff */
[----:B------:R-:W-:-:S04]  /*8c10*/  @!P1 IMAD R10, R10, 0x40, R19 ;  /* 0x000000400a0a9824 */ /* 0x000fc800078e0213 */
[----:B------:R-:W-:Y:S01]  /*8c20*/  @!P1 IMAD R10, R10, 0x4, R17 ;  /* 0x000000040a0a9824 */ /* 0x000fe200078e0211 */
        /* <DEDUP_REMOVED lines=8> */
[----:B------:R-:W-:Y:S01]  /*8cb0*/  ISETP.GT.AND P6, PT, R7, 0x28, PT ;  /* 0x000000280700780c */ /* 0x000fe20003fc4270 */
[----:B------:R-:W-:Y:S02]  /*8cc0*/  VIADD R7, R9, 0x38840 ;  /* 0x0003884009077836 */ /* 0x000fe40000000000 */
[--C-:B------:R-:W-:Y:S01]  /*8cd0*/  FFMA.FTZ R154, R154, UR5, -R12.reuse ;  /* 0x000000059a9a7c23 */ /* 0x100fe2000801080c */
[----:B------:R-:W-:Y:S01]  /*8ce0*/  FSEL R172, R172, -INF , P6 ;  /* 0xff800000acac7808 */ /* 0x000fe20003000000 */
[--C-:B------:R-:W-:Y:S01]  /*8cf0*/  FFMA.FTZ R155, R155, UR5, -R12.reuse ;  /* 0x000000059b9b7c23 */ /* 0x100fe2000801080c */
[----:B0-----:R-:W-:Y:S01]  /*8d00*/  PRMT R7, R187, 0x654, R7 ;  /* 0x00000654bb077816 */ /* 0x001fe20000000007 */
[--C-:B------:R-:W-:Y:S01]  /*8d10*/  FFMA.FTZ R158, R158, UR5, -R12.reuse ;  /* 0x000000059e9e7c23 */ /* 0x100fe2000801080c */
[--C-:B------:R-:W-:Y:S01]  /*8d20*/  FFMA.FTZ R159, R159, UR5, -R12.reuse ;  /* 0x000000059f9f7c23 */ /* 0x100fe2000801080c */
[--C-:B------:R-:W-:Y:S01]  /*8d30*/  FFMA.FTZ R162, R162, UR5, -R12.reuse ;  /* 0x00000005a2a27c23 */ /* 0x100fe2000801080c */
[----:B------:R0:W-:Y:S01]  /*8d40*/  SYNCS.ARRIVE.TRANS64.RED.A1T0 RZ, [R7+URZ], RZ ;  /* 0x000000ff07ff79a7 */ /* 0x0001e2000810043f */
[--C-:B------:R-:W-:Y:S01]  /*8d50*/  FFMA.FTZ R163, R163, UR5, -R12.reuse ;  /* 0x00000005a3a37c23 */ /* 0x100fe2000801080c */
[--C-:B------:R-:W-:Y:S01]  /*8d60*/  FFMA.FTZ R166, R166, UR5, -R12.reuse ;  /* 0x00000005a6a67c23 */ /* 0x100fe2000801080c */
[--C-:B------:R-:W-:Y:S01]  /*8d70*/  FFMA.FTZ R167, R167, UR5, -R12.reuse ;  /* 0x00000005a7a77c23 */ /* 0x100fe2000801080c */
[--C-:B------:R-:W-:Y:S01]  /*8d80*/  FFMA.FTZ R170, R170, UR5, -R12.reuse ;  /* 0x00000005aaaa7c23 */ /* 0x100fe2000801080c */
[--C-:B------:R-:W-:Y:S01]  /*8d90*/  FFMA.FTZ R171, R171, UR5, -R12.reuse ;  /* 0x00000005abab7c23 */ /* 0x100fe2000801080c */
[--C-:B------:R-:W-:Y:S01]  /*8da0*/  FFMA.FTZ R174, R174, UR5, -R12.reuse ;  /* 0x00000005aeae7c23 */ /* 0x100fe2000801080c */
[--C-:B------:R-:W-:Y:S01]  /*8db0*/  FFMA.FTZ R175, R175, UR5, -R12.reuse ;  /* 0x00000005afaf7c23 */ /* 0x100fe2000801080c */
[----:B0-----:R-:W-:Y:S01]  /*8dc0*/  FMNMX.FTZ R7, R152, R11, !PT ;  /* 0x0000000b98077209 */ /* 0x001fe20007810000 */
[--C-:B------:R-:W-:Y:S01]  /*8dd0*/  FFMA.FTZ R178, R178, UR5, -R12.reuse ;  /* 0x00000005b2b27c23 */ /* 0x100fe2000801080c */
[--C-:B------:R-:W-:Y:S01]  /*8de0*/  FFMA.FTZ R179, R179, UR5, -R12.reuse ;  /* 0x00000005b3b37c23 */ /* 0x100fe2000801080c */
[--C-:B------:R-:W-:Y:S01]  /*8df0*/  FFMA.FTZ R182, R182, UR5, -R12.reuse ;  /* 0x00000005b6b67c23 */ /* 0x100fe2000801080c */
[----:B------:R-:W-:Y:S01]  /*8e00*/  FMNMX.FTZ R7, R13, R7, !PT ;  /* 0x000000070d077209 */ /* 0x000fe20007810000 */
[----:B------:R-:W-:Y:S01]  /*8e10*/  FFMA.FTZ R183, R183, UR5, -R12 ;  /* 0x00000005b7b77c23 */ /* 0x000fe2000801080c */
[----:B------:R-:W-:Y:S01]  /*8e20*/  FMUL.FTZ R12, R14, UR5 ;  /* 0x000000050e0c7c20 */ /* 0x000fe20008410000 */
[----:B------:R-:W-:Y:S01]  /*8e30*/  MUFU.EX2 R153, R154 ;  /* 0x0000009a00997308 */ /* 0x000fe20000000800 */
[----:B------:R-:W-:-:S04]  /*8e40*/  FMNMX.FTZ R7, R156, R7, !PT ;  /* 0x000000079c077209 */ /* 0x000fc80007810000 */
[----:B------:R-:W-:-:S03]  /*8e50*/  FMNMX.FTZ R7, R157, R7, !PT ;  /* 0x000000079d077209 */ /* 0x000fc60007810000 */
[----:B------:R-:W0:Y:S01]  /*8e60*/  MUFU.EX2 R12, R12 ;  /* 0x0000000c000c7308 */ /* 0x000e220000000800 */
[----:B------:R-:W-:-:S04]  /*8e70*/  FMNMX.FTZ R7, R160, R7, !PT ;  /* 0x00000007a0077209 */ /* 0x000fc80007810000 */
[----:B------:R-:W-:-:S03]  /*8e80*/  FMNMX.FTZ R7, R161, R7, !PT ;  /* 0x00000007a1077209 */ /* 0x000fc60007810000 */
[----:B------:R-:W1:Y:S01]  /*8e90*/  MUFU.EX2 R155, R155 ;  /* 0x0000009b009b7308 */ /* 0x000e620000000800 */
[----:B------:R-:W-:-:S04]  /*8ea0*/  FMNMX.FTZ R7, R164, R7, !PT ;  /* 0x00000007a4077209 */ /* 0x000fc80007810000 */
[----:B------:R-:W-:-:S03]  /*8eb0*/  FMNMX.FTZ R7, R165, R7, !PT ;  /* 0x00000007a5077209 */ /* 0x000fc60007810000 */
[----:B------:R-:W-:Y:S01]  /*8ec0*/  MUFU.EX2 R159, R159 ;  /* 0x0000009f009f7308 */ /* 0x000fe20000000800 */
[----:B------:R-:W-:Y:S01]  /*8ed0*/  FMNMX.FTZ R7, R168, R7, !PT ;  /* 0x00000007a8077209 */ /* 0x000fe20007810000 */
[----:B0-----:R-:W-:Y:S01]  /*8ee0*/  @!P1 STS [R10+0x38420], R12 ;  /* 0x0384200c0a009388 */ /* 0x001fe20000000800 */
[----:B------:R-:W-:Y:S01]  /*8ef0*/  FFMA.FTZ R5, R12, R5, R153 ;  /* 0x000000050c057223 */ /* 0x000fe20000010099 */
[-C--:B------:R-:W-:Y:S01]  /*8f00*/  FMUL.FTZ R26, R26, R12.reuse ;  /* 0x0000000c1a1a7220 */ /* 0x080fe20000410000 */
[----:B------:R-:W-:Y:S01]  /*8f10*/  FMNMX.FTZ R7, R169, R7, !PT ;  /* 0x00000007a9077209 */ /* 0x000fe20007810000 */
[-C--:B------:R-:W-:Y:S01]  /*8f20*/  FMUL.FTZ R27, R27, R12.reuse ;  /* 0x0000000c1b1b7220 */ /* 0x080fe20000410000 */
[-C--:B------:R-:W-:Y:S01]  /*8f30*/  FMUL.FTZ R30, R30, R12.reuse ;  /* 0x0000000c1e1e7220 */ /* 0x080fe20000410000 */
[----:B------:R-:W-:Y:S01]  /*8f40*/  MUFU.EX2 R162, R162 ;  /* 0x000000a200a27308 */ /* 0x000fe20000000800 */
[----:B------:R-:W-:Y:S01]  /*8f50*/  FMNMX.FTZ R7, R172, R7, !PT ;  /* 0x00000007ac077209 */ /* 0x000fe20007810000 */
[C---:B-1----:R-:W-:Y:S01]  /*8f60*/  FADD.FTZ R5, R155.reuse, R5 ;  /* 0x000000059b057221 */ /* 0x042fe20000010000 */
[----:B------:R-:W-:Y:S01]  /*8f70*/  F2FP.BF16.F32.PACK_AB R153, R155, R153 ;  /* 0x000000999b99723e */ /* 0x000fe200000010ff */
[-C--:B------:R-:W-:Y:S01]  /*8f80*/  FMUL.FTZ R31, R31, R12.reuse ;  /* 0x0000000c1f1f7220 */ /* 0x080fe20000410000 */
[----:B------:R-:W-:Y:S01]  /*8f90*/  FMNMX.FTZ R7, R173, R7, !PT ;  /* 0x00000007ad077209 */ /* 0x000fe20007810000 */
[-C--:B------:R-:W-:Y:S01]  /*8fa0*/  FMUL.FTZ R34, R34, R12.reuse ;  /* 0x0000000c22227220 */ /* 0x080fe20000410000 */
[-C--:B------:R-:W-:Y:S01]  /*8fb0*/  FMUL.FTZ R35, R35, R12.reuse ;  /* 0x0000000c23237220 */ /* 0x080fe20000410000 */
[----:B------:R-:W0:Y:S01]  /*8fc0*/  MUFU.EX2 R155, R158 ;  /* 0x0000009e009b7308 */ /* 0x000e220000000800 */
[----:B------:R-:W-:Y:S01]  /*8fd0*/  FMNMX.FTZ R7, R176, R7, !PT ;  /* 0x00000007b0077209 */ /* 0x000fe20007810000 */
[-C--:B------:R-:W-:Y:S01]  /*8fe0*/  FMUL.FTZ R38, R38, R12.reuse ;  /* 0x0000000c26267220 */ /* 0x080fe20000410000 */
[-C--:B------:R-:W-:Y:S01]  /*8ff0*/  FMUL.FTZ R39, R39, R12.reuse ;  /* 0x0000000c27277220 */ /* 0x080fe20000410000 */
[-C--:B------:R-:W-:Y:S01]  /*9000*/  FMUL.FTZ R42, R42, R12.reuse ;  /* 0x0000000c2a2a7220 */ /* 0x080fe20000410000 */
[----:B------:R-:W-:Y:S01]  /*9010*/  FMNMX.FTZ R7, R177, R7, !PT ;  /* 0x00000007b1077209 */ /* 0x000fe20007810000 */
[-C--:B------:R-:W-:Y:S01]  /*9020*/  FMUL.FTZ R43, R43, R12.reuse ;  /* 0x0000000c2b2b7220 */ /* 0x080fe20000410000 */
[-C--:B------:R-:W-:Y:S01]  /*9030*/  FMUL.FTZ R46, R46, R12.reuse ;  /* 0x0000000c2e2e7220 */ /* 0x080fe20000410000 */
[----:B------:R-:W1:Y:S01]  /*9040*/  MUFU.EX2 R163, R163 ;  /* 0x000000a300a37308 */ /* 0x000e620000000800 */
[----:B------:R-:W-:Y:S01]  /*9050*/  FMNMX.FTZ R7, R180, R7, !PT ;  /* 0x00000007b4077209 */ /* 0x000fe20007810000 */
[-C--:B------:R-:W-:Y:S01]  /*9060*/  FMUL.FTZ R47, R47, R12.reuse ;  /* 0x0000000c2f2f7220 */ /* 0x080fe20000410000 */
[-C--:B------:R-:W-:Y:S01]  /*9070*/  FMUL.FTZ R50, R50, R12.reuse ;  /* 0x0000000c32327220 */ /* 0x080fe20000410000 */
[-C--:B------:R-:W-:Y:S01]  /*9080*/  FMUL.FTZ R51, R51, R12.reuse ;  /* 0x0000000c33337220 */ /* 0x080fe20000410000 */
[----:B------:R-:W-:Y:S01]  /*9090*/  FMNMX.FTZ R7, R181, R7, !PT ;  /* 0x00000007b5077209 */ /* 0x000fe20007810000 */
[-C--:B------:R-:W-:Y:S01]  /*90a0*/  FMUL.FTZ R54, R54, R12.reuse ;  /* 0x0000000c36367220 */ /* 0x080fe20000410000 */
[-C--:B------:R-:W-:Y:S01]  /*90b0*/  FMUL.FTZ R55, R55, R12.reuse ;  /* 0x0000000c37377220 */ /* 0x080fe20000410000 */
[----:B------:R-:W2:Y:S01]  /*90c0*/  MUFU.EX2 R166, R166 ;  /* 0x000000a600a67308 */ /* 0x000ea20000000800 */
[----:B0-----:R-:W-:Y:S01]  /*90d0*/  FADD.FTZ R5, R155, R5 ;  /* 0x000000059b057221 */ /* 0x001fe20000010000 */
[----:B------:R-:W0:Y:S01]  /*90e0*/  SHFL.BFLY PT, R14, R7, 0x2, 0x1f ;  /* 0x0c401f00070e7f89 */ /* 0x000e2200000e0000 */
[C---:B------:R-:W-:Y:S01]  /*90f0*/  F2FP.BF16.F32.PACK_AB R155, R159.reuse, R155 ;  /* 0x0000009b9f9b723e */ /* 0x040fe200000010ff */
[-C--:B------:R-:W-:Y:S01]  /*9100*/  FMUL.FTZ R58, R58, R12.reuse ;  /* 0x0000000c3a3a7220 */ /* 0x080fe20000410000 */
[----:B------:R-:W-:Y:S01]  /*9110*/  FADD.FTZ R5, R159, R5 ;  /* 0x000000059f057221 */ /* 0x000fe20000010000 */
[-C--:B------:R-:W-:Y:S01]  /*9120*/  FMUL.FTZ R59, R59, R12.reuse ;  /* 0x0000000c3b3b7220 */ /* 0x080fe20000410000 */
[-C--:B------:R-:W-:Y:S01]  /*9130*/  FMUL.FTZ R62, R62, R12.reuse ;  /* 0x0000000c3e3e7220 */ /* 0x080fe20000410000 */
[----:B------:R-:W3:Y:S01]  /*9140*/  MUFU.EX2 R167, R167 ;  /* 0x000000a700a77308 */ /* 0x000ee20000000800 */
        /* <DEDUP_REMOVED lines=16> */
[----:B---3--:R-:W-:Y:S01]  /*9250*/  FADD.FTZ R5, R167, R5 ;  /* 0x00000005a7057221 */ /* 0x008fe20000010000 */
[----:B0-----:R-:W-:Y:S01]  /*9260*/  FMNMX.FTZ R7, R7, R14, !PT ;  /* 0x0000000e07077209 */ /* 0x001fe20007810000 */
[----:B------:R-:W-:Y:S01]  /*9270*/  FMUL.FTZ R86, R86, R12 ;  /* 0x0000000c56567220 */ /* 0x000fe20000410000 */
[----:B------:R-:W-:Y:S01]  /*9280*/  F2FP.BF16.F32.PACK_AB R159, R167, R166 ;  /* 0x000000a6a79f723e */ /* 0x000fe200000010ff */
[-C--:B------:R-:W-:Y:S01]  /*9290*/  FMUL.FTZ R87, R87, R12.reuse ;  /* 0x0000000c57577220 */ /* 0x080fe20000410000 */
[-C--:B------:R-:W-:Y:S01]  /*92a0*/  FMUL.FTZ R90, R90, R12.reuse ;  /* 0x0000000c5a5a7220 */ /* 0x080fe20000410000 */
[----:B------:R-:W0:Y:S01]  /*92b0*/  SHFL.BFLY PT, R14, R7, 0x1, 0x1f ;  /* 0x0c201f00070e7f89 */ /* 0x000e2200000e0000 */
        /* <DEDUP_REMOVED lines=22> */
[----:B------:R-:W-:Y:S01]  /*9420*/  FMUL.FTZ R127, R127, R12 ;  /* 0x0000000c7f7f7220 */ /* 0x000fe20000410000 */
[----:B0-----:R-:W-:Y:S01]  /*9430*/  FMNMX.FTZ R7, R7, R14, !PT ;  /* 0x0000000e07077209 */ /* 0x001fe20007810000 */
[----:B------:R-:W-:Y:S01]  /*9440*/  MUFU.EX2 R179, R179 ;  /* 0x000000b300b37308 */ /* 0x000fe20000000800 */
[-C--:B------:R-:W-:Y:S01]  /*9450*/  FMUL.FTZ R130, R130, R12.reuse ;  /* 0x0000000c82827220 */ /* 0x080fe20000410000 */
[-C--:B------:R-:W-:Y:S01]  /*9460*/  FMUL.FTZ R131, R131, R12.reuse ;  /* 0x0000000c83837220 */ /* 0x080fe20000410000 */
[----:B------:R-:W-:Y:S01]  /*9470*/  FSETP.NEU.FTZ.AND P2, PT, R7, -INF , PT ;  /* 0xff8000000700780b */ /* 0x000fe20003f5d000 */
[-C--:B------:R-:W-:Y:S01]  /*9480*/  FMUL.FTZ R134, R134, R12.reuse ;  /* 0x0000000c86867220 */ /* 0x080fe20000410000 */
[-C--:B------:R-:W-:Y:S01]  /*9490*/  FMUL.FTZ R135, R135, R12.reuse ;  /* 0x0000000c87877220 */ /* 0x080fe20000410000 */
[-C--:B------:R-:W-:Y:S01]  /*94a0*/  FMUL.FTZ R138, R138, R12.reuse ;  /* 0x0000000c8a8a7220 */ /* 0x080fe20000410000 */
[----:B------:R-:W-:Y:S01]  /*94b0*/  FSEL R14, R7, RZ, P2 ;  /* 0x000000ff070e7208 */ /* 0x000fe20001000000 */
[----:B------:R-:W-:Y:S01]  /*94c0*/  MUFU.EX2 R182, R182 ;  /* 0x000000b600b67308 */ /* 0x000fe20000000800 */
[-C--:B------:R-:W-:Y:S01]  /*94d0*/  FMUL.FTZ R139, R139, R12.reuse ;  /* 0x0000000c8b8b7220 */ /* 0x080fe20000410000 */
[-C--:B------:R-:W-:Y:S01]  /*94e0*/  FMUL.FTZ R142, R142, R12.reuse ;  /* 0x0000000c8e8e7220 */ /* 0x080fe20000410000 */
[-C--:B------:R-:W-:Y:S01]  /*94f0*/  FMUL.FTZ R143, R143, R12.reuse ;  /* 0x0000000c8f8f7220 */ /* 0x080fe20000410000 */
[----:B------:R-:W-:Y:S01]  /*9500*/  FADD.FTZ R14, -R14, R11 ;  /* 0x0000000b0e0e7221 */ /* 0x000fe20000010100 */
[-C--:B------:R-:W-:Y:S01]  /*9510*/  FMUL.FTZ R146, R146, R12.reuse ;  /* 0x0000000c92927220 */ /* 0x080fe20000410000 */
[-C--:B------:R-:W-:Y:S01]  /*9520*/  FMUL.FTZ R147, R147, R12.reuse ;  /* 0x0000000c93937220 */ /* 0x080fe20000410000 */
[-C--:B------:R-:W-:Y:S01]  /*9530*/  FMUL.FTZ R150, R150, R12.reuse ;  /* 0x0000000c96967220 */ /* 0x080fe20000410000 */
[----:B------:R-:W-:Y:S01]  /*9540*/  FMUL.FTZ R11, R14, UR5 ;  /* 0x000000050e0b7c20 */ /* 0x000fe20008410000 */
[----:B------:R-:W0:Y:S01]  /*9550*/  MUFU.EX2 R183, R183 ;  /* 0x000000b700b77308 */ /* 0x000e220000000800 */
[----:B------:R-:W-:Y:S01]  /*9560*/  FMUL.FTZ R151, R151, R12 ;  /* 0x0000000c97977220 */ /* 0x000fe20000410000 */
[----:B--2---:R-:W-:-:S04]  /*9570*/  FADD.FTZ R5, R171, R5 ;  /* 0x00000005ab057221 */ /* 0x004fc80000010000 */
[----:B---3--:R-:W-:Y:S02]  /*9580*/  FADD.FTZ R5, R174, R5 ;  /* 0x00000005ae057221 */ /* 0x008fe40000010000 */
[----:B------:R-:W2:Y:S02]  /*9590*/  MUFU.EX2 R11, R11 ;  /* 0x0000000b000b7308 */ /* 0x000ea40000000800 */
[----:B-1----:R-:W-:-:S04]  /*95a0*/  FADD.FTZ R5, R175, R5 ;  /* 0x00000005af057221 */ /* 0x002fc80000010000 */
[----:B----4-:R-:W-:Y:S01]  /*95b0*/  FADD.FTZ R5, R178, R5 ;  /* 0x00000005b2057221 */ /* 0x010fe20000010000 */
[----:B0-----:R-:W-:-:S03]  /*95c0*/  F2FP.BF16.F32.PACK_AB R167, R183, R182 ;  /* 0x000000b6b7a7723e */ /* 0x001fc600000010ff */
[----:B------:R-:W-:-:S04]  /*95d0*/  FADD.FTZ R5, R179, R5 ;  /* 0x00000005b3057221 */ /* 0x000fc80000010000 */
[----:B------:R-:W-:Y:S01]  /*95e0*/  FADD.FTZ R5, R182, R5 ;  /* 0x00000005b6057221 */ /* 0x000fe20000010000 */
        /* <DEDUP_REMOVED lines=10> */
[----:B0-----:R-:W-:Y:S01]  /*9690*/  FMUL.FTZ R10, R7, UR5 ;  /* 0x00000005070a7c20 */ /* 0x001fe20008410000 */
        /* <DEDUP_REMOVED lines=26> */
[----:B------:R-:W1:Y:S01]  /*9840*/  MUFU.EX2 R154, R13 ;  /* 0x0000000d009a7308 */ /* 0x000e620000000800 */
[-C--:B------:R-:W-:Y:S01]  /*9850*/  FMUL.FTZ R57, R57, R11.reuse ;  /* 0x0000000b39397220 */ /* 0x080fe20000410000 */
[-C--:B------:R-:W-:Y:S01]  /*9860*/  FMUL.FTZ R60, R60, R11.reuse ;  /* 0x0000000b3c3c7220 */ /* 0x080fe20000410000 */
[-C--:B------:R-:W-:Y:S01]  /*9870*/  FMUL.FTZ R61, R61, R11.reuse ;  /* 0x0000000b3d3d7220 */ /* 0x080fe20000410000 */
[-C--:B------:R-:W-:Y:S01]  /*9880*/  FMUL.FTZ R64, R64, R11.reuse ;  /* 0x0000000b40407220 */ /* 0x080fe20000410000 */
[-C--:B------:R-:W-:Y:S01]  /*9890*/  FMUL.FTZ R65, R65, R11.reuse ;  /* 0x0000000b41417220 */ /* 0x080fe20000410000 */
[----:B0-----:R-:W-:Y:S01]  /*98a0*/  FFMA.FTZ R21, R11, R6, R152 ;  /* 0x000000060b157223 */ /* 0x001fe20000010098 */
        /* <DEDUP_REMOVED lines=20> */
[----:B------:R-:W-:Y:S01]  /*99f0*/  F2FP.BF16.F32.PACK_AB R163, R175, R174 ;  /* 0x000000aeafa3723e */ /* 0x000fe200000010ff */
[-C--:B------:R-:W-:Y:S01]  /*9a00*/  FMUL.FTZ R96, R96, R11.reuse ;  /* 0x0000000b60607220 */ /* 0x080fe20000410000 */
[-C--:B------:R-:W-:Y:S01]  /*9a10*/  FMUL.FTZ R97, R97, R11.reuse ;  /* 0x0000000b61617220 */ /* 0x080fe20000410000 */
[-C--:B------:R-:W-:Y:S01]  /*9a20*/  FMUL.FTZ R100, R100, R11.reuse ;  /* 0x0000000b64647220 */ /* 0x080fe20000410000 */
[-C--:B------:R-:W-:Y:S01]  /*9a30*/  FMUL.FTZ R101, R101, R11.reuse ;  /* 0x0000000b65657220 */ /* 0x080fe20000410000 */
[----:B------:R0:W1:Y:S01]  /*9a40*/  MUFU.EX2 R15, R161 ;  /* 0x000000a1000f7308 */ /* 0x0000620000000800 */
[----:B--2---:R-:W-:Y:S01]  /*9a50*/  F2FP.BF16.F32.PACK_AB R154, R13, R10 ;  /* 0x0000000a0d9a723e */ /* 0x004fe200000010ff */
[----:B------:R-:W-:Y:S01]  /*9a60*/  BAR.SYNC.DEFER_BLOCKING 0xf, 0x100 ;  /* 0x03c4000000007b1d */ /* 0x000fe20000010000 */
[-C--:B------:R-:W-:Y:S01]  /*9a70*/  FMUL.FTZ R104, R104, R11.reuse ;  /* 0x0000000b68687220 */ /* 0x080fe20000410000 */
[-C--:B------:R-:W-:Y:S01]  /*9a80*/  FMUL.FTZ R105, R105, R11.reuse ;  /* 0x0000000b69697220 */ /* 0x080fe20000410000 */
[-C--:B------:R-:W-:Y:S01]  /*9a90*/  FMUL.FTZ R108, R108, R11.reuse ;  /* 0x0000000b6c6c7220 */ /* 0x080fe20000410000 */
[-C--:B------:R-:W-:Y:S01]  /*9aa0*/  FMUL.FTZ R109, R109, R11.reuse ;  /* 0x0000000b6d6d7220 */ /* 0x080fe20000410000 */
[----:B------:R-:W-:Y:S01]  /*9ab0*/  FMUL.FTZ R112, R112, R11 ;  /* 0x0000000b70707220 */ /* 0x000fe20000410000 */
[----:B------:R-:W-:Y:S01]  /*9ac0*/  MUFU.EX2 R20, R164 ;  /* 0x000000a400147308 */ /* 0x000fe20000000800 */
[----:B0-----:R-:W-:Y:S01]  /*9ad0*/  F2FP.BF16.F32.PACK_AB R161, R171, R170 ;  /* 0x000000aaaba1723e */ /* 0x001fe200000010ff */
[----:B------:R-:W-:-:S02]  /*9ae0*/  IMAD R170, R2, 0x1000, R22 ;  /* 0x0000100002aa7824 */ /* 0x000fc400078e0216 */
[-C--:B------:R-:W-:Y:S01]  /*9af0*/  FMUL.FTZ R113, R113, R11.reuse ;  /* 0x0000000b71717220 */ /* 0x080fe20000410000 */
[-C--:B------:R-:W-:Y:S01]  /*9b00*/  FMUL.FTZ R116, R116, R11.reuse ;  /* 0x0000000b74747220 */ /* 0x080fe20000410000 */
[-C--:B------:R-:W-:Y:S01]  /*9b10*/  FMUL.FTZ R117, R117, R11.reuse ;  /* 0x0000000b75757220 */ /* 0x080fe20000410000 */
[-C--:B------:R-:W-:Y:S01]  /*9b20*/  FMUL.FTZ R120, R120, R11.reuse ;  /* 0x0000000b78787220 */ /* 0x080fe20000410000 */
[----:B------:R-:W-:Y:S01]  /*9b30*/  R2UR UR10, R170 ;  /* 0x00000000aa0a72ca */ /* 0x000fe200000e0000 */
[----:B------:R0:W2:Y:S01]  /*9b40*/  MUFU.EX2 R6, R165 ;  /* 0x000000a500067308 */ /* 0x0000a20000000800 */
        /* <DEDUP_REMOVED lines=16> */
[----:B--2---:R-:W-:Y:S01]  /*9c50*/  F2FP.BF16.F32.PACK_AB R158, R6, R20 ;  /* 0x00000014069e723e */ /* 0x004fe200000010ff */
[-C--:B------:R-:W-:Y:S01]  /*9c60*/  FMUL.FTZ R145, R145, R11.reuse ;  /* 0x0000000b91917220 */ /* 0x080fe20000410000 */
[-C--:B------:R-:W-:Y:S01]  /*9c70*/  FMUL.FTZ R148, R148, R11.reuse ;  /* 0x0000000b94947220 */ /* 0x080fe20000410000 */
[----:B------:R-:W-:Y:S01]  /*9c80*/  FMUL.FTZ R149, R149, R11 ;  /* 0x0000000b95957220 */ /* 0x000fe20000410000 */
[----:B------:R1:W-:Y:S01]  /*9c90*/  STSM.16.M88.4 [R188+0x36400], R152 ;  /* 0x03640098bc007844 */ /* 0x0003e20000000200 */
[----:B------:R-:W-:-:S02]  /*9ca0*/  VIADD R11, R170, 0x80 ;  /* 0x00000080aa0b7836 */ /* 0x000fc40000000000 */
[----:B------:R-:W-:Y:S01]  /*9cb0*/  FADD.FTZ R21, R10, R21 ;  /* 0x000000150a157221 */ /* 0x000fe20000010000 */
[----:B------:R-:W-:Y:S01]  /*9cc0*/  MUFU.EX2 R172, R172 ;  /* 0x000000ac00ac7308 */ /* 0x000fe20000000800 */
[----:B------:R1:W-:Y:S01]  /*9cd0*/  STSM.16.M88.4 [R191], R156 ;  /* 0x0000009cbf007844 */ /* 0x0003e20000000200 */
[----:B------:R-:W-:Y:S01]  /*9ce0*/  FADD.FTZ R5, R183, R5 ;  /* 0x00000005b7057221 */ /* 0x000fe20000010000 */
[----:B------:R-:W-:-:S04]  /*9cf0*/  FADD.FTZ R21, R13, R21 ;  /* 0x000000150d157221 */ /* 0x000fc80000010000 */
[----:B------:R-:W-:Y:S01]  /*9d00*/  FADD.FTZ R21, R14, R21 ;  /* 0x000000150e157221 */ /* 0x000fe20000010000 */
[----:B------:R-:W2:Y:S01]  /*9d10*/  MUFU.EX2 R173, R173 ;  /* 0x000000ad00ad7308 */ /* 0x000ea20000000800 */
[----:B0-----:R-:W-:Y:S02]  /*9d20*/  F2FP.BF16.F32.PACK_AB R160, R169, R168 ;  /* 0x000000a8a9a0723e */ /* 0x001fe400000010ff */
[----:B------:R-:W-:-:S04]  /*9d30*/  FADD.FTZ R21, R15, R21 ;  /* 0x000000150f157221 */ /* 0x000fc80000010000 */
[----:B------:R-:W-:Y:S01]  /*9d40*/  FADD.FTZ R21, R20, R21 ;  /* 0x0000001514157221 */ /* 0x000fe20000010000 */
[----:B------:R-:W0:Y:S03]  /*9d50*/  MUFU.EX2 R176, R176 ;  /* 0x000000b000b07308 */ /* 0x000e260000000800 */
[----:B------:R-:W-:-:S04]  /*9d60*/  FADD.FTZ R21, R6, R21 ;  /* 0x0000001506157221 */ /* 0x000fc80000010000 */
[----:B------:R-:W-:Y:S01]  /*9d70*/  FADD.FTZ R21, R168, R21 ;  /* 0x00000015a8157221 */ /* 0x000fe20000010000 */
[----:B------:R-:W3:Y:S01]  /*9d80*/  MUFU.EX2 R177, R177 ;  /* 0x000000b100b17308 */ /* 0x000ee20000000800 */
[----:B--2---:R-:W-:Y:S02]  /*9d90*/  F2FP.BF16.F32.PACK_AB R162, R173, R172 ;  /* 0x000000acada2723e */ /* 0x004fe400000010ff */
[----:B------:R-:W-:-:S03]  /*9da0*/  FADD.FTZ R21, R169, R21 ;  /* 0x00000015a9157221 */ /* 0x000fc60000010000 */
[----:B------:R1:W-:Y:S01]  /*9db0*/  STSM.16.M88.4 [R189], R160 ;  /* 0x000000a0bd007844 */ /* 0x0003e20000000200 */
[----:B------:R-:W-:Y:S01]  /*9dc0*/  FADD.FTZ R21, R172, R21 ;  /* 0x00000015ac157221 */ /* 0x000fe20000010000 */
[----:B------:R-:W2:Y:S03]  /*9dd0*/  MUFU.EX2 R180, R180 ;  /* 0x000000b400b47308 */ /* 0x000ea60000000800 */
[----:B------:R-:W-:-:S04]  /*9de0*/  FADD.FTZ R21, R173, R21 ;  /* 0x00000015ad157221 */ /* 0x000fc80000010000 */
[----:B0-----:R-:W-:Y:S01]  /*9df0*/  FADD.FTZ R21, R176, R21 ;  /* 0x00000015b0157221 */ /* 0x001fe20000010000 */
[----:B------:R-:W0:Y:S01]  /*9e00*/  MUFU.EX2 R181, R181 ;  /* 0x000000b500b57308 */ /* 0x000e220000000800 */
[C---:B---3--:R-:W-:Y:S02]  /*9e10*/  F2FP.BF16.F32.PACK_AB R164, R177.reuse, R176 ;  /* 0x000000b0b1a4723e */ /* 0x048fe400000010ff */
[----:B------:R-:W-:-:S04]  /*9e20*/  FADD.FTZ R21, R177, R21 ;  /* 0x00000015b1157221 */ /* 0x000fc80000010000 */
[----:B--2---:R-:W-:Y:S01]  /*9e30*/  FADD.FTZ R21, R180, R21 ;  /* 0x00000015b4157221 */ /* 0x004fe20000010000 */
[----:B0-----:R-:W-:-:S03]  /*9e40*/  F2FP.BF16.F32.PACK_AB R166, R181, R180 ;  /* 0x000000b4b5a6723e */ /* 0x001fc600000010ff */
        /* <DEDUP_REMOVED lines=35> */
.L_x_8353:
[----:B------:R-:W-:Y:S01]  /*a080*/  UISETP.GT.AND UP0, UPT, UR6, UR4, UPT ;  /* 0x000000040600728c */ /* 0x000fe2000bf04270 */
[----:B------:R-:W-:Y:S01]  /*a090*/  VIADD R9, R9, 0x38860 ;  /* 0x0003886009097836 */ /* 0x000fe20000000000 */
[----:B------:R-:W-:Y:S01]  /*a0a0*/  UIADD3 UR6, UR6, -0x1, URZ ;  /* 0xffffffff06067890 */ /* 0x000fe2000fffe03f */
[----:B------:R-:W-:Y:S02]  /*a0b0*/  IMAD.MOV.U32 R12, RZ, RZ, R8 ;  /* 0x000000ffff0c7224 */ /* 0x000fe400078e0008 */
[----:B------:R-:W-:Y:S01]  /*a0c0*/  IMAD.MOV.U32 R11, RZ, RZ, R7 ;  /* 0x000000ffff0b7224 */ /* 0x000fe200078e0007 */
[----:B------:R-:W-:Y:S01]  /*a0d0*/  PLOP3.LUT P1, PT, PT, PT, UP0, 0x80, 0x0 ;  /* 0x000000000000781c */ /* 0x000fe20003f2f008 */
[----:B------:R-:W-:Y:S01]  /*a0e0*/  IMAD.MOV.U32 R10, RZ, RZ, R2 ;  /* 0x000000ffff0a7224 */ /* 0x000fe200078e0002 */
[----:B------:R-:W-:-:S04]  /*a0f0*/  PRMT R9, R187, 0x654, R9 ;  /* 0x00000654bb097816 */ /* 0x000fc80000000009 */
[----:B------:R0:W-:Y:S07]  /*a100*/  SYNCS.ARRIVE.TRANS64.RED.A1T0 RZ, [R9+URZ], RZ ;  /* 0x000000ff09ff79a7 */ /* 0x0001ee000810043f */
[----:B------:R-:W-:Y:S05]  /*a110*/  @P1 BRA `(.L_x_8354) ;  /* 0xffffffcc00441947 */ /* 0x000fea000383ffff */
[----:B------:R-:W-:-:S05]  /*a120*/  UMOV UR10, UR6 ;  /* 0x00000006000a7c82 */ /* 0x000fca0008000000 */
.L_x_8343:
[----:B------:R-:W-:-:S06]  /*a130*/  UISETP.GE.AND UP0, UPT, UR10, UR38, UPT ;  /* 0x000000260a00728c */ /* 0x000fcc000bf06270 */
[----:B------:R-:W-:-:S13]  /*a140*/  PLOP3.LUT P1, PT, PT, PT, UP0, 0x80, 0x0 ;  /* 0x000000000000781c */ /* 0x000fda0003f2f008 */
[----:B------:R-:W-:Y:S05]  /*a150*/  @!P1 BRA `(.L_x_8355) ;  /* 0x0000002c00749947 */ /* 0x000fea0003800000 */
[----:B------:R-:W-:Y:S01]  /*a160*/  IMAD.MOV.U32 R10, RZ, RZ, R8 ;  /* 0x000000ffff0a7224 */ /* 0x000fe200078e0008 */
[----:B------:R-:W-:Y:S01]  /*a170*/  ULDC UR11, c[0x0][0xa80] ;  /* 0x0002a000000b7ab9 */ /* 0x000fe20000000800 */
[----:B------:R-:W-:Y:S02]  /*a180*/  IMAD.MOV.U32 R12, RZ, RZ, R7 ;  /* 0x000000ffff0c7224 */ /* 0x000fe400078e0007 */
[----:B------:R-:W-:-:S07]  /*a190*/  IMAD.MOV.U32 R11, RZ, RZ, R2 ;  /* 0x000000ffff0b7224 */ /* 0x000fce00078e0002 */
.L_x_8366:
[----:B------:R-:W-:-:S05]  /*a1a0*/  VIADD R2, R11, 0x1 ;  /* 0x000000010b027836 */ /* 0x000fca0000000000 */
[----:B------:R-:W-:-:S04]  /*a1b0*/  ISETP.NE.AND P1, PT, R2, 0x2, PT ;  /* 0x000000020200780c */ /* 0x000fc80003f25270 */
[----:B------:R-:W-:Y:S02]  /*a1c0*/  SEL R7, RZ, 0x1, P1 ;  /* 0x00000001ff077807 */ /* 0x000fe40000800000 */
[----:B------:R-:W-:Y:S02]  /*a1d0*/  SEL R2, R2, RZ, P1 ;  /* 0x000000ff02027207 */ /* 0x000fe40000800000 */
[----:B------:R-:W-:-:S13]  /*a1e0*/  R2UR UR4, R7 ;  /* 0x00000000070472ca */ /* 0x000fda00000e0000 */
[----:B------:R-:W-:Y:S01]  /*a1f0*/  ULOP3.LUT UR37, UR37, UR4, URZ, 0x3c, !UPT ;  /* 0x0000000425257292 */ /* 0x000fe2000f8e3c3f */
[----:B-1----:R-:W-:Y:S11]  /*a200*/  @!P0 BRA `(.L_x_8356) ;  /* 0x0000000000048947 */ /* 0x002ff60003800000 */
[----:B------:R-:W-:Y:S01]  /*a210*/  BPT.TRAP 0x1 ;  /* 0x000000040000795c */ /* 0x000fe20000300000 */
.L_x_8356:
[----:B------:R-:W-:Y:S02]  /*a220*/  IMAD.U32 R7, RZ, RZ, UR37 ;  /* 0x00000025ff077e24 */ /* 0x000fe4000f8e00ff */
[----:B0-----:R-:W-:-:S03]  /*a230*/  IMAD R9, R2, 0x8, R17 ;  /* 0x0000000802097824 */ /* 0x001fc600078e0211 */
[----:B------:R-:W-:-:S04]  /*a240*/  SHF.L.U32 R7, R7, 0x1f, RZ ;  /* 0x0000001f07077819 */ /* 0x000fc800000006ff */
[----:B------:R0:W1:Y:S01]  /*a250*/  SYNCS.PHASECHK.TRANS64.TRYWAIT P1, [R9+URZ+0x38830], R7 ;  /* 0x03883007090075a7 */ /* 0x000062000802017f */
[----:B------:R-:W-:Y:S05]  /*a260*/  @!P0 BRA `(.L_x_8357) ;  /* 0x0000000000048947 */ /* 0x000fea0003800000 */
[----:B------:R-:W-:Y:S01]  /*a270*/  BPT.TRAP 0x1 ;  /* 0x000000040000795c */ /* 0x000fe20000300000 */
.L_x_8357:
[----:B------:R-:W-:Y:S01]  /*a280*/  IMAD R8, R2, 0x200, R4 ;  /* 0x0000020002087824 */ /* 0x000fe200078e0204 */
[----:B-1----:R-:W-:Y:S06]  /*a290*/  @P1 BRA `(.L_x_8358) ;  /* 0x0000000000081947 */ /* 0x002fec0003800000 */
[----:B------:R-:W1:Y:S02]  /*a2a0*/  SYNCS.PHASECHK.TRANS64.TRYWAIT P1, [R9+URZ+0x38830], R7 ;  /* 0x03883007090075a7 */ /* 0x000e64000802017f */
[----:B-1----:R-:W-:Y:S05]  /*a2b0*/  @!P1 BRA `(.L_x_8359) ;  /* 0x000000f000f49947 */ /* 0x002fea0003800000 */
.L_x_8358:
[----:B------:R-:W-:Y:S01]  /*a2c0*/  R2UR UR6, R8 ;  /* 0x00000000080672ca */ /* 0x000fe200000e0000 */
[----:B------:R-:W-:Y:S01]  /*a2d0*/  WARPGROUP.ARRIVE ;  /* 0x00000000000079c5 */ /* 0x000fe20000000000 */
[----:B------:R-:W-:Y:S01]  /*a2e0*/  UMOV UR4, UR8 ;  /* 0x0000000800047c82 */ /* 0x000fe20008000000 */
[----:B------:R-:W-:Y:S01]  /*a2f0*/  UMOV UR5, UR9 ;  /* 0x0000000900057c82 */ /* 0x000fe20008000000 */
[----:B------:R-:W-:Y:S01]  /*a300*/  UMOV UR7, 0x40000040 ;  /* 0x4000004000077882 */ /* 0x000fe20000000000 */
[----:B------:R-:W-:Y:S01]  /*a310*/  UMOV UR15, 0x40000040 ;  /* 0x40000040000f7882 */ /* 0x000fe20000000000 */
[----:B------:R-:W-:Y:S01]  /*a320*/  UMOV UR19, 0x40000040 ;  /* 0x4000004000137882 */ /* 0x000fe20000000000 */
[----:B------:R-:W-:-:S06]  /*a330*/  UMOV UR23, 0x40000040 ;  /* 0x4000004000177882 */ /* 0x000fcc0000000000 */
        /* <DEDUP_REMOVED lines=16> */
.L_x_8360:
[----:B------:R2:W3:Y:S01]  /*a440*/  SYNCS.PHASECHK.TRANS64.TRYWAIT P1, [R9+URZ+0x38850], R7 ;  /* 0x03885007090075a7 */ /* 0x0004e2000802017f */
[----:B------:R-:W-:Y:S05]  /*a450*/  @!P0 BRA `(.L_x_8361) ;  /* 0x0000000000048947 */ /* 0x000fea0003800000 */
[----:B------:R-:W-:Y:S01]  /*a460*/  BPT.TRAP 0x1 ;  /* 0x000000040000795c */ /* 0x000fe20000300000 */
.L_x_8361:
[----:B---3--:R-:W-:Y:S05]  /*a470*/  @P1 BRA `(.L_x_8362) ;  /* 0x0000000000081947 */ /* 0x008fea0003800000 */
[----:B------:R-:W3:Y:S02]  /*a480*/  SYNCS.PHASECHK.TRANS64.TRYWAIT P1, [R9+URZ+0x38850], R7 ;  /* 0x03885007090075a7 */ /* 0x000ee4000802017f */
[----:B---3--:R-:W-:Y:S05]  /*a490*/  @!P1 BRA `(.L_x_8363) ;  /* 0x000000f000909947 */ /* 0x008fea0003800000 */
.L_x_8362:
        /* <DEDUP_REMOVED lines=327> */
.L_x_8364:
[----:B------:R-:W-:Y:S01]  /*b910*/  FMNMX.FTZ R7, R152, R12, !PT ;  /* 0x0000000c98077209 */ /* 0x000fe20007810000 */
[----:B------:R-:W0:Y:S01]  /*b920*/  S2R R21, SR_CgaCtaId ;  /* 0x0000000000157919 */ /* 0x000e220000008800 */
[----:B------:R-:W-:Y:S01]  /*b930*/  UMOV UR5, UR11 ;  /* 0x0000000b00057c82 */ /* 0x000fe20008000000 */
[----:B------:R-:W-:Y:S01]  /*b940*/  ISETP.NE.AND P1, PT, R23, RZ, PT ;  /* 0x000000ff1700720c */ /* 0x000fe20003f25270 */
[----:B------:R-:W-:Y:S01]  /*b950*/  IMAD R20, R2, 0x1000, R22 ;  /* 0x0000100002147824 */ /* 0x000fe200078e0216 */
[----:B------:R-:W-:Y:S01]  /*b960*/  FMNMX.FTZ R7, R153, R7, !PT ;  /* 0x0000000799077209 */ /* 0x000fe20007810000 */
[----:B------:R-:W-:-:S03]  /*b970*/  UMOV UR7, 0x40000040 ;  /* 0x4000004000077882 */ /* 0x000fc60000000000 */
[----:B------:R-:W-:Y:S02]  /*b980*/  FMNMX.FTZ R7, R156, R7, !PT ;  /* 0x000000079c077209 */ /* 0x000fe40007810000 */
[----:B------:R-:W-:Y:S02]  /*b990*/  R2UR UR4, R20 ;  /* 0x00000000140472ca */ /* 0x000fe400000e0000 */
[----:B------:R-:W-:-:S03]  /*b9a0*/  FMNMX.FTZ R7, R157, R7, !PT ;  /* 0x000000079d077209 */ /* 0x000fc60007810000 */
[----:B------:R-:W-:Y:S01]  /*b9b0*/  @!P1 IMAD R11, R11, 0x40, R19 ;  /* 0x000000400b0b9824 */ /* 0x000fe200078e0213 */
[----:B------:R-:W-:-:S03]  /*b9c0*/  FMNMX.FTZ R7, R160, R7, !PT ;  /* 0x00000007a0077209 */ /* 0x000fc60007810000 */
[----:B------:R-:W-:Y:S01]  /*b9d0*/  @!P1 IMAD R11, R11, 0x4, R17 ;  /* 0x000000040b0b9824 */ /* 0x000fe200078e0211 */
[----:B------:R-:W-:-:S03]  /*b9e0*/  FMNMX.FTZ R7, R161, R7, !PT ;  /* 0x00000007a1077209 */ /* 0x000fc60007810000 */
[----:B------:R-:W-:Y:S01]  /*b9f0*/  UMOV UR6, UR4 ;  /* 0x0000000400067c82 */ /* 0x000fe20008000000 */
        /* <DEDUP_REMOVED lines=32> */
[----:B------:R-:W-:-:S02]  /*bc00*/  VIADD R8, R9, 0x38840 ;  /* 0x0003884009087836 */ /* 0x000fc40000000000 */
[----:B------:R-:W-:Y:S01]  /*bc10*/  FMUL.FTZ R12, R12, UR5 ;  /* 0x000000050c0c7c20 */ /* 0x000fe20008410000 */
[----:B------:R-:W-:Y:S02]  /*bc20*/  MUFU.EX2 R152, R152 ;  /* 0x0000009800987308 */ /* 0x000fe40000000800 */
[----:B0-----:R-:W-:-:S04]  /*bc30*/  PRMT R8, R21, 0x654, R8 ;  /* 0x0000065415087816 */ /* 0x001fc80000000008 */
[----:B------:R0:W-:Y:S02]  /*bc40*/  SYNCS.ARRIVE.TRANS64.RED.A1T0 RZ, [R8+URZ], RZ ;  /* 0x000000ff08ff79a7 */ /* 0x0001e4000810043f */
[----:B------:R-:W1:Y:S01]  /*bc50*/  MUFU.EX2 R12, R12 ;  /* 0x0000000c000c7308 */ /* 0x000e620000000800 */
[----:B0-----:R-:W-:-:S07]  /*bc60*/  FMNMX.FTZ R8, R154, R10, !PT ;  /* 0x0000000a9a087209 */ /* 0x001fce0007810000 */
[----:B------:R-:W0:Y:S01]  /*bc70*/  MUFU.EX2 R153, R153 ;  /* 0x0000009900997308 */ /* 0x000e220000000800 */
[----:B------:R-:W-:-:S04]  /*bc80*/  FMNMX.FTZ R8, R155, R8, !PT ;  /* 0x000000089b087209 */ /* 0x000fc80007810000 */
[----:B------:R-:W-:-:S03]  /*bc90*/  FMNMX.FTZ R8, R158, R8, !PT ;  /* 0x000000089e087209 */ /* 0x000fc60007810000 */
[----:B------:R-:W2:Y:S01]  /*bca0*/  MUFU.EX2 R156, R156 ;  /* 0x0000009c009c7308 */ /* 0x000ea20000000800 */
[----:B-1----:R-:W-:Y:S01]  /*bcb0*/  FFMA.FTZ R6, R12, R6, R152 ;  /* 0x000000060c067223 */ /* 0x002fe20000010098 */
[----:B------:R-:W-:Y:S01]  /*bcc0*/  @!P1 STS [R11+0x38400], R12 ;  /* 0x0384000c0b009388 */ /* 0x000fe20000000800 */
[----:B------:R-:W-:Y:S01]  /*bcd0*/  FMNMX.FTZ R8, R159, R8, !PT ;  /* 0x000000089f087209 */ /* 0x000fe20007810000 */
[-C--:B------:R-:W-:Y:S01]  /*bce0*/  FMUL.FTZ R24, R24, R12.reuse ;  /* 0x0000000c18187220 */ /* 0x080fe20000410000 */
[-C--:B------:R-:W-:Y:S01]  /*bcf0*/  FMUL.FTZ R25, R25, R12.reuse ;  /* 0x0000000c19197220 */ /* 0x080fe20000410000 */
[----:B------:R-:W-:Y:S01]  /*bd00*/  FMUL.FTZ R28, R28, R12 ;  /* 0x0000000c1c1c7220 */ /* 0x000fe20000410000 */
[----:B------:R-:W-:Y:S01]  /*bd10*/  FMNMX.FTZ R8, R162, R8, !PT ;  /* 0x00000008a2087209 */ /* 0x000fe20007810000 */
[----:B------:R-:W1:Y:S01]  /*bd20*/  MUFU.EX2 R157, R157 ;  /* 0x0000009d009d7308 */ /* 0x000e620000000800 */
[C---:B0-----:R-:W-:Y:S01]  /*bd30*/  F2FP.BF16.F32.PACK_AB R184, R153.reuse, R152 ;  /* 0x0000009899b8723e */ /* 0x041fe200000010ff */
[----:B------:R-:W-:Y:S01]  /*bd40*/  FADD.FTZ R6, R153, R6 ;  /* 0x0000000699067221 */ /* 0x000fe20000010000 */
[----:B------:R-:W-:Y:S01]  /*bd50*/  FMNMX.FTZ R8, R163, R8, !PT ;  /* 0x00000008a3087209 */ /* 0x000fe20007810000 */
[-C--:B------:R-:W-:Y:S01]  /*bd60*/  FMUL.FTZ R29, R29, R12.reuse ;  /* 0x0000000c1d1d7220 */ /* 0x080fe20000410000 */
[-C--:B------:R-:W-:Y:S01]  /*bd70*/  FMUL.FTZ R32, R32, R12.reuse ;  /* 0x0000000c20207220 */ /* 0x080fe20000410000 */
[----:B------:R-:W-:Y:S01]  /*bd80*/  FMUL.FTZ R33, R33, R12 ;  /* 0x0000000c21217220 */ /* 0x000fe20000410000 */
[----:B------:R-:W-:Y:S01]  /*bd90*/  FMNMX.FTZ R8, R166, R8, !PT ;  /* 0x00000008a6087209 */ /* 0x000fe20007810000 */
[----:B------:R-:W0:Y:S01]  /*bda0*/  MUFU.EX2 R152, R160 ;  /* 0x000000a000987308 */ /* 0x000e220000000800 */
        /* <DEDUP_REMOVED lines=8> */
[C---:B-1----:R-:W-:Y:S01]  /*be30*/  FADD.FTZ R6, R157.reuse, R6 ;  /* 0x000000069d067221 */ /* 0x042fe20000010000 */
[----:B------:R-:W-:Y:S01]  /*be40*/  F2FP.BF16.F32.PACK_AB R186, R157, R156 ;  /* 0x0000009c9dba723e */ /* 0x000fe200000010ff */
[----:B------:R-:W-:Y:S01]  /*be50*/  FMUL.FTZ R44, R44, R12 ;  /* 0x0000000c2c2c7220 */ /* 0x000fe20000410000 */
[----:B------:R-:W-:Y:S01]  /*be60*/  FMNMX.FTZ R8, R171, R8, !PT ;  /* 0x00000008ab087209 */ /* 0x000fe20007810000 */
[-C--:B------:R-:W-:Y:S01]  /*be70*/  FMUL.FTZ R45, R45, R12.reuse ;  /* 0x0000000c2d2d7220 */ /* 0x080fe20000410000 */
[-C--:B------:R-:W-:Y:S01]  /*be80*/  FMUL.FTZ R48, R48, R12.reuse ;  /* 0x0000000c30307220 */ /* 0x080fe20000410000 */
[----:B------:R-:W-:Y:S01]  /*be90*/  FMUL.FTZ R49, R49, R12 ;  /* 0x0000000c31317220 */ /* 0x000fe20000410000 */
[----:B------:R-:W-:Y:S01]  /*bea0*/  FMNMX.FTZ R8, R174, R8, !PT ;  /* 0x00000008ae087209 */ /* 0x000fe20007810000 */
[----:B------:R-:W1:Y:S01]  /*beb0*/  MUFU.EX2 R164, R164 ;  /* 0x000000a400a47308 */ /* 0x000e620000000800 */
[----:B0-----:R-:W-:Y:S01]  /*bec0*/  FADD.FTZ R6, R152, R6 ;  /* 0x0000000698067221 */ /* 0x001fe20000010000 */
[----:B------:R-:W-:Y:S01]  /*bed0*/  FMUL.FTZ R52, R52, R12 ;  /* 0x0000000c34347220 */ /* 0x000fe20000410000 */
[----:B------:R-:W-:Y:S01]  /*bee0*/  FMNMX.FTZ R8, R175, R8, !PT ;  /* 0x00000008af087209 */ /* 0x000fe20007810000 */
[-C--:B------:R-:W-:Y:S01]  /*bef0*/  FMUL.FTZ R53, R53, R12.reuse ;  /* 0x0000000c35357220 */ /* 0x080fe20000410000 */
[-C--:B------:R-:W-:Y:S01]  /*bf00*/  FMUL.FTZ R56, R56, R12.reuse ;  /* 0x0000000c38387220 */ /* 0x080fe20000410000 */
[----:B------:R-:W-:Y:S01]  /*bf10*/  FMUL.FTZ R57, R57, R12 ;  /* 0x0000000c39397220 */ /* 0x000fe20000410000 */
[----:B------:R-:W-:Y:S01]  /*bf20*/  FMNMX.FTZ R8, R178, R8, !PT ;  /* 0x00000008b2087209 */ /* 0x000fe20007810000 */
[----:B------:R-:W0:Y:S01]  /*bf30*/  MUFU.EX2 R165, R165 ;  /* 0x000000a500a57308 */ /* 0x000e220000000800 */
[C---:B--2---:R-:W-:Y:S01]  /*bf40*/  FADD.FTZ R6, R161.reuse, R6 ;  /* 0x00000006a1067221 */ /* 0x044fe20000010000 */
        /* <DEDUP_REMOVED lines=39> */
[----:B-1----:R-:W-:Y:S01]  /*c1c0*/  FMNMX.FTZ R8, R8, R13, !PT ;  /* 0x0000000d08087209 */ /* 0x002fe20007810000 */
[----:B------:R-:W1:Y:S01]  /*c1d0*/  MUFU.EX2 R160, R176 ;  /* 0x000000b000a07308 */ /* 0x000e620000000800 */
[----:B0-----:R-:W-:Y:S01]  /*c1e0*/  FADD.FTZ R6, R172, R6 ;  /* 0x00000006ac067221 */ /* 0x001fe20000010000 */
[-C--:B------:R-:W-:Y:S01]  /*c1f0*/  FMUL.FTZ R109, R109, R12.reuse ;  /* 0x0000000c6d6d7220 */ /* 0x080fe20000410000 */
[-C--:B------:R-:W-:Y:S01]  /*c200*/  FMUL.FTZ R112, R112, R12.reuse ;  /* 0x0000000c70707220 */ /* 0x080fe20000410000 */
[----:B------:R-:W0:Y:S01]  /*c210*/  SHFL.BFLY PT, R13, R8, 0x1, 0x1f ;  /* 0x0c201f00080d7f89 */ /* 0x000e2200000e0000 */
[-C--:B------:R-:W-:Y:S01]  /*c220*/  FMUL.FTZ R113, R113, R12.reuse ;  /* 0x0000000c71717220 */ /* 0x080fe20000410000 */
[-C--:B------:R-:W-:Y:S01]  /*c230*/  FMUL.FTZ R116, R116, R12.reuse ;  /* 0x0000000c74747220 */ /* 0x080fe20000410000 */
[-C--:B------:R-:W-:Y:S01]  /*c240*/  FMUL.FTZ R117, R117, R12.reuse ;  /* 0x0000000c75757220 */ /* 0x080fe20000410000 */
[----:B------:R-:W3:Y:S01]  /*c250*/  MUFU.EX2 R177, R177 ;  /* 0x000000b100b17308 */ /* 0x000ee20000000800 */
        /* <DEDUP_REMOVED lines=8> */
[----:B-1----:R-:W-:Y:S01]  /*c2e0*/  FADD.FTZ R6, R160, R6 ;  /* 0x00000006a0067221 */ /* 0x002fe20000010000 */
[-C--:B------:R-:W-:Y:S01]  /*c2f0*/  FMUL.FTZ R132, R132, R12.reuse ;  /* 0x0000000c84847220 */ /* 0x080fe20000410000 */
[-C--:B------:R-:W-:Y:S01]  /*c300*/  FMUL.FTZ R133, R133, R12.reuse ;  /* 0x0000000c85857220 */ /* 0x080fe20000410000 */
[-C--:B------:R-:W-:Y:S01]  /*c310*/  FMUL.FTZ R136, R136, R12.reuse ;  /* 0x0000000c88887220 */ /* 0x080fe20000410000 */
[-C--:B------:R-:W-:Y:S01]  /*c320*/  FMUL.FTZ R137, R137, R12.reuse ;  /* 0x0000000c89897220 */ /* 0x080fe20000410000 */
[-C--:B------:R-:W-:Y:S01]  /*c330*/  FMUL.FTZ R140, R140, R12.reuse ;  /* 0x0000000c8c8c7220 */ /* 0x080fe20000410000 */
[-C--:B------:R-:W-:Y:S01]  /*c340*/  FMUL.FTZ R141, R141, R12.reuse ;  /* 0x0000000c8d8d7220 */ /* 0x080fe20000410000 */
[----:B------:R-:W-:Y:S01]  /*c350*/  FMUL.FTZ R144, R144, R12 ;  /* 0x0000000c90907220 */ /* 0x000fe20000410000 */
[C---:B---3--:R-:W-:Y:S01]  /*c360*/  FADD.FTZ R6, R177.reuse, R6 ;  /* 0x00000006b1067221 */ /* 0x048fe20000010000 */
[----:B------:R-:W-:Y:S01]  /*c370*/  F2FP.BF16.F32.PACK_AB R160, R177, R160 ;  /* 0x000000a0b1a0723e */ /* 0x000fe200000010ff */
[-C--:B------:R-:W-:Y:S01]  /*c380*/  FMUL.FTZ R145, R145, R12.reuse ;  /* 0x0000000c91917220 */ /* 0x080fe20000410000 */
[----:B0-----:R-:W-:Y:S01]  /*c390*/  FMNMX.FTZ R8, R8, R13, !PT ;  /* 0x0000000d08087209 */ /* 0x001fe20007810000 */
[-C--:B------:R-:W-:Y:S01]  /*c3a0*/  FMUL.FTZ R148, R148, R12.reuse ;  /* 0x0000000c94947220 */ /* 0x080fe20000410000 */
[----:B------:R-:W-:-:S03]  /*c3b0*/  FMUL.FTZ R149, R149, R12 ;  /* 0x0000000c95957220 */ /* 0x000fc60000410000 */
[----:B------:R-:W-:Y:S01]  /*c3c0*/  FADD.FTZ R10, -R8, R10 ;  /* 0x0000000a080a7221 */ /* 0x000fe20000010100 */
[----:B--2---:R-:W-:-:S03]  /*c3d0*/  FADD.FTZ R6, R180, R6 ;  /* 0x00000006b4067221 */ /* 0x004fc60000010000 */
[----:B------:R-:W-:-:S06]  /*c3e0*/  FMUL.FTZ R10, R10, UR5 ;  /* 0x000000050a0a7c20 */ /* 0x000fcc0008410000 */
[----:B------:R-:W0:Y:S02]  /*c3f0*/  MUFU.EX2 R10, R10 ;  /* 0x0000000a000a7308 */ /* 0x000e240000000800 */
        /* <DEDUP_REMOVED lines=30> */
[----:B------:R-:W-:Y:S01]  /*c5e0*/  FFMA.FTZ R183, R183, UR5, -R11 ;  /* 0x00000005b7b77c23 */ /* 0x000fe2000801080b */
        /* <DEDUP_REMOVED lines=10> */
[----:B------:R2:W-:Y:S01]  /*c690*/  MUFU.EX2 R11, R158 ;  /* 0x0000009e000b7308 */ /* 0x0005e20000000800 */
[----:B0-----:R-:W-:Y:S01]  /*c6a0*/  FFMA.FTZ R5, R10, R5, R154 ;  /* 0x000000050a057223 */ /* 0x001fe2000001009a */
[-C--:B------:R-:W-:Y:S01]  /*c6b0*/  FMUL.FTZ R67, R67, R10.reuse ;  /* 0x0000000a43437220 */ /* 0x080fe20000410000 */
        /* <DEDUP_REMOVED lines=8> */
[----:B------:R-:W-:Y:S01]  /*c740*/  FMUL.FTZ R79, R79, R10 ;  /* 0x0000000a4f4f7220 */ /* 0x000fe20000410000 */
[----:B------:R-:W-:Y:S01]  /*c750*/  F2FP.BF16.F32.PACK_AB R154, R165, R164 ;  /* 0x000000a4a59a723e */ /* 0x000fe200000010ff */
[----:B------:R-:W-:Y:S01]  /*c760*/  FMUL.FTZ R82, R82, R10 ;  /* 0x0000000a52527220 */ /* 0x000fe20000410000 */
[----:B--2---:R-:W-:Y:S01]  /*c770*/  F2FP.BF16.F32.PACK_AB R158, R173, R172 ;  /* 0x000000acad9e723e */ /* 0x004fe200000010ff */
        /* <DEDUP_REMOVED lines=44> */
[----:B------:R-:W-:Y:S01]  /*ca40*/  FMUL.FTZ R151, R151, R10 ;  /* 0x0000000a97977220 */ /* 0x000fe20000410000 */
[----:B------:R0:W-:Y:S01]  /*ca50*/  STSM.16.M88.4 [R188+0x36400], R184 ;  /* 0x036400b8bc007844 */ /* 0x0001e20000000200 */
[----:B------:R-:W-:-:S02]  /*ca60*/  VIADD R10, R20, 0x80 ;  /* 0x00000080140a7836 */ /* 0x000fc40000000000 */
[----:B------:R-:W-:Y:S01]  /*ca70*/  FADD.FTZ R5, R11, R5 ;  /* 0x000000050b057221 */ /* 0x000fe20000010000 */
[----:B------:R-:W2:Y:S01]  /*ca80*/  MUFU.EX2 R171, R171 ;  /* 0x000000ab00ab7308 */ /* 0x000ea20000000800 */
[C---:B-1----:R-:W-:Y:S01]  /*ca90*/  FADD.FTZ R6, R162.reuse, R6 ;  /* 0x00000006a2067221 */ /* 0x042fe20000010000 */
[----:B------:R-:W-:Y:S01]  /*caa0*/  F2FP.BF16.F32.PACK_AB R162, R162, R180 ;  /* 0x000000b4a2a2723e */ /* 0x000fe200000010ff */
[----:B------:R0:W-:Y:S01]  /*cab0*/  STSM.16.M88.4 [R191], R152 ;  /* 0x00000098bf007844 */ /* 0x0001e20000000200 */
[----:B------:R-:W-:Y:S01]  /*cac0*/  R2UR UR4, R10 ;  /* 0x000000000a0472ca */ /* 0x000fe200000e0000 */
[----:B------:R-:W-:Y:S02]  /*cad0*/  VIADD R10, R20, 0x100 ;  /* 0x00000100140a7836 */ /* 0x000fe40000000000 */
[----:B------:R-:W-:Y:S01]  /*cae0*/  FADD.FTZ R5, R14, R5 ;  /* 0x000000050e057221 */ /* 0x000fe20000010000 */
[----:B------:R-:W-:Y:S01]  /*caf0*/  VIADD R20, R20, 0x180 ;  /* 0x0000018014147836 */ /* 0x000fe20000000000 */
[----:B------:R-:W-:Y:S02]  /*cb00*/  MUFU.EX2 R174, R174 ;  /* 0x000000ae00ae7308 */ /* 0x000fe40000000800 */
[----:B------:R-:W-:-:S04]  /*cb10*/  FADD.FTZ R5, R13, R5 ;  /* 0x000000050d057221 */ /* 0x000fc80000010000 */
[----:B------:R-:W-:Y:S02]  /*cb20*/  FADD.FTZ R5, R15, R5 ;  /* 0x000000050f057221 */ /* 0x000fe40000010000 */
[----:B------:R-:W1:Y:S01]  /*cb30*/  MUFU.EX2 R175, R175 ;  /* 0x000000af00af7308 */ /* 0x000e620000000800 */
[----:B--2---:R-:W-:Y:S01]  /*cb40*/  F2FP.BF16.F32.PACK_AB R157, R171, R170 ;  /* 0x000000aaab9d723e */ /* 0x004fe200000010ff */
[----:B------:R-:W-:-:S04]  /*cb50*/  FADD.FTZ R5, R166, R5 ;  /* 0x00000005a6057221 */ /* 0x000fc80000010000 */
[----:B------:R-:W-:Y:S02]  /*cb60*/  FADD.FTZ R5, R167, R5 ;  /* 0x00000005a7057221 */ /* 0x000fe40000010000 */
[----:B------:R-:W2:Y:S02]  /*cb70*/  MUFU.EX2 R178, R178 ;  /* 0x000000b200b27308 */ /* 0x000ea40000000800 */
[----:B------:R-:W-:-:S04]  /*cb80*/  FADD.FTZ R5, R170, R5 ;  /* 0x00000005aa057221 */ /* 0x000fc80000010000 */
[----:B------:R-:W-:Y:S02]  /*cb90*/  FADD.FTZ R5, R171, R5 ;  /* 0x00000005ab057221 */ /* 0x000fe40000010000 */
[----:B------:R-:W3:Y:S01]  /*cba0*/  MUFU.EX2 R179, R179 ;  /* 0x000000b300b37308 */ /* 0x000ee20000000800 */
[----:B-1----:R-:W-:Y:S01]  /*cbb0*/  F2FP.BF16.F32.PACK_AB R159, R175, R174 ;  /* 0x000000aeaf9f723e */ /* 0x002fe200000010ff */
[----:B------:R-:W-:-:S04]  /*cbc0*/  FADD.FTZ R5, R174, R5 ;  /* 0x00000005ae057221 */ /* 0x000fc80000010000 */
[----:B------:R0:W-:Y:S01]  /*cbd0*/  STSM.16.M88.4 [R189], R156 ;  /* 0x0000009cbd007844 */ /* 0x0001e20000000200 */
[----:B------:R-:W-:Y:S01]  /*cbe0*/  FADD.FTZ R5, R175, R5 ;  /* 0x00000005af057221 */ /* 0x000fe20000010000 */
[----:B------:R-:W1:Y:S03]  /*cbf0*/  MUFU.EX2 R182, R182 ;  /* 0x000000b600b67308 */ /* 0x000e660000000800 */
[----:B--2---:R-:W-:-:S05]  /*cc00*/  FADD.FTZ R5, R178, R5 ;  /* 0x00000005b2057221 */ /* 0x004fca0000010000 */
[----:B------:R-:W2:Y:S01]  /*cc10*/  MUFU.EX2 R183, R183 ;  /* 0x000000b700b77308 */ /* 0x000ea20000000800 */
[C---:B---3--:R-:W-:Y:S01]  /*cc20*/  F2FP.BF16.F32.PACK_AB R161, R179.reuse, R178 ;  /* 0x000000b2b3a1723e */ /* 0x048fe200000010ff */
[----:B------:R-:W-:-:S04]  /*cc30*/  FADD.FTZ R5, R179, R5 ;  /* 0x00000005b3057221 */ /* 0x000fc80000010000 */
[----:B-1----:R-:W-:Y:S01]  /*cc40*/  FADD.FTZ R5, R182, R5 ;  /* 0x00000005b6057221 */ /* 0x002fe20000010000 */
[----:B--2---:R-:W-:-:S03]  /*cc50*/  F2FP.BF16.F32.PACK_AB R163, R183, R182 ;  /* 0x000000b6b7a3723e */ /* 0x004fc600000010ff */
[----:B------:R-:W-:Y:S02]  /*cc60*/  FADD.FTZ R5, R183, R5 ;  /* 0x00000005b7057221 */ /* 0x000fe40000010000 */
[----:B------:R0:W-:Y:S01]  /*cc70*/  STSM.16.M88.4 [R190], R160 ;  /* 0x000000a0be007844 */ /* 0x0001e20000000200 */
[----:B------:R-:W-:-:S06]  /*cc80*/  WARPGROUP.ARRIVE ;  /* 0x00000000000079c5 */ /* 0x000fcc0000000000 */
[----:B------:R-:W-:Y:S01]  /*cc90*/  HGMMA.64x256x16.F32.BF16 R24, R184, gdesc[UR4].tnspB, R24, gsb0 ;  /* 0x43e00004b8187df0 */ /* 0x000fe20008001818 */
[----:B------:R-:W-:Y:S01]  /*cca0*/  UMOV UR6, UR4 ;  /* 0x0000000400067c82 */ /* 0x000fe20008000000 */
[----:B------:R-:W-:Y:S01]  /*ccb0*/  UMOV UR7, 0x40000040 ;  /* 0x4000004000077882 */ /* 0x000fe20000000000 */
[----:B------:R-:W-:Y:S01]  /*ccc0*/  R2UR UR4, R10 ;  /* 0x000000000a0472ca */ /* 0x000fe200000e0000 */
[----:B------:R-:W-:Y:S02]  /*ccd0*/  WARPGROUP.DEPBAR.LE gsb0, 0x0 ;  /* 0x00008000000079c5 */ /* 0x000fe40000010000 */
[----:B------:R-:W-:-:S15]  /*cce0*/  WARPGROUP.ARRIVE ;  /* 0x00000000000079c5 */ /* 0x000fde0000000000 */
[----:B------:R-:W-:-:S07]  /*ccf0*/  NOP ;  /* 0x0000000000007918 */ /* 0x000fce0000000000 */
        /* <DEDUP_REMOVED lines=20> */
[----:B-1----:R-:W1:Y:S02]  /*ce40*/  FENCE.VIEW.ASYNC.S ;  /* 0x00000000000073c6 */ /* 0x002e640000000000 */
[----:B-1----:R-:W-:Y:S01]  /*ce50*/  NOP ;  /* 0x0000000000007918 */ /* 0x002fe20000000000 */
[----:B------:R-:W-:Y:S06]  /*ce60*/  BAR.ARV 0xe, 0x100 ;  /* 0x0384000000007b1d */ /* 0x000fec0000002000 */
[----:B0-----:R-:W-:Y:S05]  /*ce70*/  @!P0 BRA `(.L_x_8365) ;  /* 0x0000000000048947 */ /* 0x001fea0003800000 */
[----:B------:R-:W-:Y:S01]  /*ce80*/  BPT.TRAP 0x1 ;  /* 0x000000040000795c */ /* 0x000fe20000300000 */
.L_x_8365:
        /* <DEDUP_REMOVED lines=10> */
.L_x_8355:
[----:B------:R-:W2:Y:S01]  /*cf30*/  SHFL.BFLY PT, R4, R5, 0x2, 0x1f ;  /* 0x0c401f0005047f89 */ /* 0x000ea200000e0000 */
[----:B------:R-:W-:Y:S08]  /*cf40*/  BAR.ARV 0x8, 0x100 ;  /* 0x0204000000007b1d */ /* 0x000ff00000002000 */
[----:B------:R-:W-:Y:S01]  /*cf50*/  BAR.SYNC.DEFER_BLOCKING 0xf, 0x100 ;  /* 0x03c4000000007b1d */ /* 0x000fe20000010000 */
[----:B------:R-:W-:Y:S01]  /*cf60*/  ISETP.NE.AND P2, PT, R23, RZ, PT ;  /* 0x000000ff1700720c */ /* 0x000fe20003f45270 */
[----:B------:R-:W-:Y:S01]  /*cf70*/  IMAD.MOV.U32 R20, RZ, RZ, -0x800000 ;  /* 0xff800000ff147424 */ /* 0x000fe200078e00ff */
[----:B------:R-:W-:-:S03]  /*cf80*/  UIADD3 UR36, UR36, 0x1, URZ ;  /* 0x0000000124247890 */ /* 0x000fc6000fffe03f */
[----:B------:R-:W3:Y:S01]  /*cf90*/  SHFL.BFLY PT, R3, R6, 0x2, 0x1f ;  /* 0x0c401f0006037f89 */ /* 0x000ee200000e0000 */
[----:B--2---:R-:W-:-:S05]  /*cfa0*/  FADD.FTZ R4, R4, R5 ;  /* 0x0000000504047221 */ /* 0x004fca0000010000 */
[----:B------:R-:W2:Y:S01]  /*cfb0*/  SHFL.BFLY PT, R11, R4, 0x1, 0x1f ;  /* 0x0c201f00040b7f89 */ /* 0x000ea200000e0000 */
[----:B---3--:R-:W-:Y:S01]  /*cfc0*/  FADD.FTZ R3, R3, R6 ;  /* 0x0000000603037221 */ /* 0x008fe20000010000 */
[----:B------:R-:W-:-:S04]  /*cfd0*/  IMAD.U32 R6, RZ, RZ, UR5 ;  /* 0x00000005ff067e24 */ /* 0x000fc8000f8e00ff */
[----:B------:R-:W0:Y:S01]  /*cfe0*/  SHFL.BFLY PT, R0, R3, 0x1, 0x1f ;  /* 0x0c201f0003007f89 */ /* 0x000e2200000e0000 */
[----:B--2---:R-:W-:Y:S01]  /*cff0*/  FADD.FTZ R10, R4, R11 ;  /* 0x0000000b040a7221 */ /* 0x004fe20000010000 */
[----:B------:R-:W-:-:S04]  /*d000*/  IMAD.U32 R4, RZ, RZ, UR5 ;  /* 0x00000005ff047e24 */ /* 0x000fc8000f8e00ff */
[----:B------:R-:W-:-:S13]  /*d010*/  FSETP.NE.FTZ.AND P1, PT, R10, RZ, PT ;  /* 0x000000ff0a00720b */ /* 0x000fda0003f35000 */
[----:B------:R-:W-:Y:S01]  /*d020*/  @P1 FMUL.FTZ R4, R4, 0.69314718246459960938 ;  /* 0x3f31721804041820 */ /* 0x000fe20000410000 */
[----:B01----:R-:W-:Y:S01]  /*d030*/  FADD.FTZ R9, R3, R0 ;  /* 0x0000000003097221 */ /* 0x003fe20000010000 */
[----:B------:R-:W-:Y:S01]  /*d040*/  IMAD.MOV.U32 R3, RZ, RZ, -0x800000 ;  /* 0xff800000ff037424 */ /* 0x000fe200078e00ff */
[----:B------:R-:W0:Y:S03]  /*d050*/  @P1 MUFU.LG2 R0, R10 ;  /* 0x0000000a00001308 */ /* 0x000e260000000c00 */
[----:B------:R-:W-:-:S13]  /*d060*/  FSETP.NE.FTZ.AND P0, PT, R9, RZ, PT ;  /* 0x000000ff0900720b */ /* 0x000fda0003f15000 */
[----:B------:R-:W1:Y:S01]  /*d070*/  @P0 MUFU.LG2 R11, R9 ;  /* 0x00000009000b0308 */ /* 0x000e620000000c00 */
[----:B0-----:R-:W-:Y:S01]  /*d080*/  @P1 FMUL.FTZ R5, R0, 0.69314718246459960938 ;  /* 0x3f31721800051820 */ /* 0x001fe20000410000 */
[----:B------:R-:W-:Y:S02]  /*d090*/  IMAD.MOV.U32 R0, RZ, RZ, RZ ;  /* 0x000000ffff007224 */ /* 0x000fe400078e00ff */
[----:B------:R-:W-:Y:S01]  /*d0a0*/  @P0 FMUL.FTZ R6, R6, 0.69314718246459960938 ;  /* 0x3f31721806060820 */ /* 0x000fe20000410000 */
[----:B------:R-:W-:Y:S01]  /*d0b0*/  @P1 FFMA.FTZ R3, R4, R8, R5 ;  /* 0x0000000804031223 */ /* 0x000fe20000010005 */
[----:B------:R-:W-:Y:S02]  /*d0c0*/  IMAD.MOV.U32 R4, RZ, RZ, RZ ;  /* 0x000000ffff047224 */ /* 0x000fe400078e00ff */
[----:B------:R-:W0:Y:S08]  /*d0d0*/  @P1 MUFU.RCP R0, R10 ;  /* 0x0000000a00001308 */ /* 0x000e300000001000 */
[----:B------:R-:W2:Y:S01]  /*d0e0*/  @P0 MUFU.RCP R4, R9 ;  /* 0x0000000900040308 */ /* 0x000ea20000001000 */
[----:B-1----:R-:W-:-:S04]  /*d0f0*/  @P0 FMUL.FTZ R11, R11, 0.69314718246459960938 ;  /* 0x3f3172180b0b0820 */ /* 0x002fc80000410000 */
[----:B------:R-:W-:Y:S01]  /*d100*/  @P0 FFMA.FTZ R20, R6, R7, R11 ;  /* 0x0000000706140223 */ /* 0x000fe2000001000b */
[C---:B------:R-:W-:Y:S01]  /*d110*/  @!P2 IMAD R6, R2.reuse, 0x40, R19 ;  /* 0x000000400206a824 */ /* 0x040fe200078e0213 */
[----:B------:R-:W-:Y:S01]  /*d120*/  PLOP3.LUT P0, PT, PT, PT, PT, 0x8, 0x0 ;  /* 0x000000000000781c */ /* 0x000fe20003f0e170 */
[----:B------:R-:W-:Y:S02]  /*d130*/  VIADD R2, R2, 0x1 ;  /* 0x0000000102027836 */ /* 0x000fe40000000000 */
[-C--:B0-----:R-:W-:Y:S01]  /*d140*/  FMUL.FTZ R26, R26, R0.reuse ;  /* 0x000000001a1a7220 */ /* 0x081fe20000410000 */
[----:B------:R-:W-:Y:S02]  /*d150*/  @!P2 IMAD R17, R6, 0x4, R17 ;  /* 0x000000040611a824 */ /* 0x000fe400078e0211 */
[-C--:B------:R-:W-:Y:S01]  /*d160*/  FMUL.FTZ R27, R27, R0.reuse ;  /* 0x000000001b1b7220 */ /* 0x080fe20000410000 */
[-C--:B------:R-:W-:Y:S01]  /*d170*/  FMUL.FTZ R30, R30, R0.reuse ;  /* 0x000000001e1e7220 */ /* 0x080fe20000410000 */
[----:B------:R-:W-:Y:S01]  /*d180*/  ISETP.NE.AND P1, PT, R2, 0x2, PT ;  /* 0x000000020200780c */ /* 0x000fe20003f25270 */
[-C--:B------:R-:W-:Y:S01]  /*d190*/  FMUL.FTZ R31, R31, R0.reuse ;  /* 0x000000001f1f7220 */ /* 0x080fe20000410000 */
[----:B------:R0:W-:Y:S01]  /*d1a0*/  @!P2 STS [R17+0x38420], R0 ;  /* 0x038420001100a388 */ /* 0x0001e20000000800 */
[----:B------:R-:W-:Y:S01]  /*d1b0*/  FMUL.FTZ R34, R34, R0 ;  /* 0x0000000022227220 */ /* 0x000fe20000410000 */
[----:B------:R-:W-:Y:S01]  /*d1c0*/  SEL R5, RZ, 0x1, P1 ;  /* 0x00000001ff057807 */ /* 0x000fe20000800000 */
[-C--:B--2---:R-:W-:Y:S01]  /*d1d0*/  FMUL.FTZ R24, R24, R4.reuse ;  /* 0x0000000418187220 */ /* 0x084fe20000410000 */
[----:B------:R0:W-:Y:S01]  /*d1e0*/  @!P2 STS [R17+0x38400], R4 ;  /* 0x038400041100a388 */ /* 0x0001e20000000800 */
        /* <DEDUP_REMOVED lines=123> */
[----:B------:R-:W-:Y:S01]  /*d9a0*/  SEL R2, R2, RZ, P1 ;  /* 0x000000ff02027207 */ /* 0x000fe20000800000 */
[----:B------:R-:W-:Y:S01]  /*d9b0*/  ULOP3.LUT UR37, UR37, UR4, URZ, 0x3c, !UPT ;  /* 0x0000000425257292 */ /* 0x000fe2000f8e3c3f */
[----:B0-----:R-:W-:Y:S11]  /*d9c0*/  BAR.ARV 0xe, 0x100 ;  /* 0x0384000000007b1d */ /* 0x001ff60000002000 */
.L_x_8324:
[----:B------:R-:W2:Y:S01]  /*d9d0*/  S2R R0, SR_CgaCtaId ;  /* 0x0000000000007919 */ /* 0x000ea20000008800 */
[----:B------:R-:W-:Y:S01]  /*d9e0*/  MOV R17, 0x400 ;  /* 0x0000040000117802 */ /* 0x000fe20000000f00 */
[----:B------:R-:W-:Y:S01]  /*d9f0*/  BSSY B0, `(.L_x_8367) ;  /* 0x0000489000007945 */ /* 0x000fe20003800000 */
[----:B------:R-:W-:Y:S02]  /*da00*/  BAR.SYNC.DEFER_BLOCKING 0x5, 0x180 ;  /* 0x0146000000007b1d */ /* 0x000fe40000010000 */
[----:B--2---:R-:W-:Y:S02]  /*da10*/  LEA R17, R0, R17, 0x18 ;  /* 0x0000001100117211 */ /* 0x004fe400078ec0ff */
[----:B------:R-:W-:-:S03]  /*da20*/  SHF.R.U32.HI R0, RZ, 0x10, R201 ;  /* 0x00000010ff007819 */ /* 0x000fc600000116c9 */
[----:B01----:R-:W0:Y:S02]  /*da30*/  LDS.128 R4, [R17+0x388d0] ;  /* 0x0388d00011047984 */ /* 0x003e240000000c00 */
[----:B0-----:R-:W-:Y:S02]  /*da40*/  R2UR UR4, R5 ;  /* 0x00000000050472ca */ /* 0x001fe400000e0000 */
[----:B------:R-:W-:Y:S01]  /*da50*/  R2UR UR5, R7 ;  /* 0x00000000070572ca */ /* 0x000fe200000e0000 */
[----:B------:R-:W-:Y:S06]  /*da60*/  BAR.ARV 0x4, 0x180 ;  /* 0x0106000000007b1d */ /* 0x000fec0000002000 */
[----:B------:R-:W-:Y:S08]  /*da70*/  @P0 BRA `(.L_x_8368) ;  /* 0x00000038003c0947 */ /* 0x000ff00003800000 */
[----:B------:R-:W2:Y:S01]  /*da80*/  LDL R9, [R1+0x2c] ;  /* 0x00002c0001097983 */ /* 0x000ea20000100800 */
[----:B------:R-:W-:Y:S01]  /*da90*/  ULDC.64 UR6, c[0x0][0xd08] ;  /* 0x0003420000067ab9 */ /* 0x000fe20000000a00 */
[----:B------:R-:W0:Y:S01]  /*daa0*/  S2R R8, SR_SWINHI ;  /* 0x0000000000087919 */ /* 0x000e220000002f00 */
[----:B------:R-:W-:Y:S02]  /*dab0*/  MOV R4, R17 ;  /* 0x0000001100047202 */ /* 0x000fe40000000f00 */
[----:B0-----:R-:W-:Y:S01]  /*dac0*/  MOV R5, R8 ;  /* 0x0000000800057202 */ /* 0x001fe20000000f00 */
[----:B------:R-:W-:Y:S02]  /*dad0*/  BAR.SYNC.DEFER_BLOCKING 0x1, 0x100 ;  /* 0x0044000000007b1d */ /* 0x000fe40000010000 */
[----:B--2---:R-:W-:-:S03]  /*dae0*/  IMAD.WIDE R152, R9, 0x2, R4 ;  /* 0x0000000209987825 */ /* 0x004fc600078e0204 */
[C---:B------:R-:W-:Y:S02]  /*daf0*/  IADD3 R8, P6, R152.reuse, 0x6060, RZ ;  /* 0x0000606098087810 */ /* 0x040fe40007fde0ff */
[----:B------:R-:W-:Y:S02]  /*db00*/  IADD3 R10, P0, R152, 0x6040, RZ ;  /* 0x00006040980a7810 */ /* 0x000fe40007f1e0ff */
[----:B------:R-:W-:Y:S01]  /*db10*/  LOP3.LUT R7, R8, 0x380, RZ, 0xc0, !PT ;  /* 0x0000038008077812 */ /* 0x000fe200078ec0ff */
[----:B------:R-:W-:Y:S01]  /*db20*/  IMAD.X R9, RZ, RZ, R153, P6 ;  /* 0x000000ffff097224 */ /* 0x000fe200030e0699 */
[----:B------:R-:W-:Y:S02]  /*db30*/  LOP3.LUT R11, R10, 0x380, RZ, 0xc0, !PT ;  /* 0x000003800a0b7812 */ /* 0x000fe400078ec0ff */
[----:B------:R-:W-:Y:S02]  /*db40*/  SHF.R.U64 R7, R7, 0x3, RZ ;  /* 0x0000000307077819 */ /* 0x000fe400000012ff */
[----:B------:R-:W-:-:S02]  /*db50*/  IADD3 R12, P1, R152, 0x6020, RZ ;  /* 0x00006020980c7810 */ /* 0x000fc40007f3e0ff */
[----:B------:R-:W-:Y:S02]  /*db60*/  LOP3.LUT R8, R7, R8, RZ, 0x3c, !PT ;  /* 0x0000000807087212 */ /* 0x000fe400078e3cff */
[----:B------:R-:W-:Y:S02]  /*db70*/  SHF.R.U64 R11, R11, 0x3, RZ ;  /* 0x000000030b0b7819 */ /* 0x000fe400000012ff */
[----:B------:R-:W-:Y:S02]  /*db80*/  LOP3.LUT R13, R12, 0x380, RZ, 0xc0, !PT ;  /* 0x000003800c0d7812 */ /* 0x000fe400078ec0ff */
[----:B------:R-:W-:Y:S01]  /*db90*/  MOV R165, R8 ;  /* 0x0000000800a57202 */ /* 0x000fe20000000f00 */
[--C-:B------:R-:W-:Y:S01]  /*dba0*/  IMAD.MOV.U32 R9, RZ, RZ, R153.reuse ;  /* 0x000000ffff097224 */ /* 0x100fe200078e0099 */
[----:B------:R-:W-:Y:S01]  /*dbb0*/  LOP3.LUT R10, R11, R10, RZ, 0x3c, !PT ;  /* 0x0000000a0b0a7212 */ /* 0x000fe200078e3cff */
[----:B------:R-:W-:Y:S01]  /*dbc0*/  IMAD.X R11, RZ, RZ, R153, P0 ;  /* 0x000000ffff0b7224 */ /* 0x000fe200000e0699 */
[----:B------:R-:W-:-:S02]  /*dbd0*/  LOP3.LUT R8, R152, 0x380, RZ, 0xc0, !PT ;  /* 0x0000038098087812 */ /* 0x000fc400078ec0ff */
[----:B------:R-:W-:Y:S02]  /*dbe0*/  SHF.R.U64 R13, R13, 0x3, RZ ;  /* 0x000000030d0d7819 */ /* 0x000fe400000012ff */
[----:B------:R-:W-:Y:S02]  /*dbf0*/  SHF.R.U64 R8, R8, 0x3, RZ ;  /* 0x0000000308087819 */ /* 0x000fe400000012ff */
[----:B------:R-:W-:Y:S01]  /*dc00*/  LOP3.LUT R12, R13, R12, RZ, 0x3c, !PT ;  /* 0x0000000c0d0c7212 */ /* 0x000fe200078e3cff */
[----:B------:R-:W-:Y:S01]  /*dc10*/  IMAD.X R13, RZ, RZ, R153, P1 ;  /* 0x000000ffff0d7224 */ /* 0x000fe200008e0699 */
[----:B------:R-:W-:Y:S02]  /*dc20*/  MOV R164, R10 ;  /* 0x0000000a00a47202 */ /* 0x000fe40000000f00 */
[----:B------:R-:W0:Y:S01]  /*dc30*/  LDC R10, c[0x0][0xbd4] ;  /* 0x0002f500ff0a7b82 */ /* 0x000e220000000800 */
[----:B------:R-:W-:Y:S02]  /*dc40*/  LOP3.LUT R8, R8, R152, RZ, 0x3c, !PT ;  /* 0x0000009808087212 */ /* 0x000fe400078e3cff */
[----:B------:R-:W-:-:S02]  /*dc50*/  MOV R22, R12 ;  /* 0x0000000c00167202 */ /* 0x000fc40000000f00 */
[C---:B------:R-:W-:Y:S02]  /*dc60*/  IADD3 R156, P4, R152.reuse, 0x4040, RZ ;  /* 0x00004040989c7810 */ /* 0x040fe40007f9e0ff */
[----:B------:R-:W-:Y:S02]  /*dc70*/  MOV R12, R8 ;  /* 0x00000008000c7202 */ /* 0x000fe40000000f00 */
[C---:B------:R-:W-:Y:S02]  /*dc80*/  IADD3 R162, P0, R152.reuse, 0x2060, RZ ;  /* 0x0000206098a27810 */ /* 0x040fe40007f1e0ff */
[----:B------:R-:W-:Y:S02]  /*dc90*/  IADD3 R8, P1, R152, 0x2040, RZ ;  /* 0x0000204098087810 */ /* 0x000fe40007f3e0ff */
[----:B------:R-:W-:Y:S02]  /*dca0*/  LOP3.LUT R157, R156, 0x380, RZ, 0xc0, !PT ;  /* 0x000003809c9d7812 */ /* 0x000fe400078ec0ff */
[----:B------:R-:W-:-:S02]  /*dcb0*/  LOP3.LUT R163, R162, 0x380, RZ, 0xc0, !PT ;  /* 0x00000380a2a37812 */ /* 0x000fc400078ec0ff */
[----:B------:R-:W-:Y:S02]  /*dcc0*/  LOP3.LUT R9, R8, 0x380, RZ, 0xc0, !PT ;  /* 0x0000038008097812 */ /* 0x000fe400078ec0ff */
        /* <DEDUP_REMOVED lines=8> */
[----:B------:R-:W-:Y:S01]  /*dd50*/  IMAD.X R9, RZ, RZ, R153, P1 ;  /* 0x000000ffff097224 */ /* 0x000fe200008e0699 */
[----:B------:R-:W-:-:S02]  /*dd60*/  ISETP.NE.AND P0, PT, R0, RZ, PT ;  /* 0x000000ff0000720c */ /* 0x000fc40003f05270 */
[----:B------:R-:W-:Y:S02]  /*dd70*/  MOV R156, R156 ;  /* 0x0000009c009c7202 */ /* 0x000fe40000000f00 */
[----:B------:R-:W-:Y:S02]  /*dd80*/  IADD3 R158, P5, R152, 0x4020, RZ ;  /* 0x00004020989e7810 */ /* 0x000fe40007fbe0ff */
[----:B0-----:R-:W-:Y:S02]  /*dd90*/  SEL R0, R0, R10, P0 ;  /* 0x0000000a00007207 */ /* 0x001fe40000000000 */
[----:B------:R-:W-:Y:S02]  /*dda0*/  MOV R157, R8 ;  /* 0x00000008009d7202 */ /* 0x000fe40000000f00 */
[----:B------:R-:W-:Y:S02]  /*ddb0*/  IADD3 R8, P0, R152, 0x2020, RZ ;  /* 0x0000202098087810 */ /* 0x000fe40007f1e0ff */
[----:B------:R-:W-:-:S02]  /*ddc0*/  LOP3.LUT R159, R158, 0x380, RZ, 0xc0, !PT ;  /* 0x000003809e9f7812 */ /* 0x000fc400078ec0ff */
[----:B------:R-:W-:Y:S02]  /*ddd0*/  LOP3.LUT R9, R8, 0x380, RZ, 0xc0, !PT ;  /* 0x0000038008097812 */ /* 0x000fe400078ec0ff */
[----:B------:R-:W-:Y:S02]  /*dde0*/  SHF.R.U64 R159, R159, 0x3, RZ ;  /* 0x000000039f9f7819 */ /* 0x000fe400000012ff */
[----:B------:R-:W-:Y:S02]  /*ddf0*/  SHF.R.U64 R9, R9, 0x3, RZ ;  /* 0x0000000309097819 */ /* 0x000fe400000012ff */
[----:B------:R-:W-:Y:S01]  /*de00*/  LOP3.LUT R158, R159, R158, RZ, 0x3c, !PT ;  /* 0x0000009e9f9e7212 */ /* 0x000fe200078e3cff */
[--C-:B------:R-:W-:Y:S01]  /*de10*/  IMAD.X R159, RZ, RZ, R153.reuse, P5 ;  /* 0x000000ffff9f7224 */ /* 0x100fe200028e0699 */
[----:B------:R-:W-:Y:S01]  /*de20*/  LOP3.LUT R8, R9, R8, RZ, 0x3c, !PT ;  /* 0x0000000809087212 */ /* 0x000fe200078e3cff */
[----:B------:R-:W-:Y:S01]  /*de30*/  IMAD.X R9, RZ, RZ, R153, P0 ;  /* 0x000000ffff097224 */ /* 0x000fe200000e0699 */
[----:B------:R-:W-:-:S02]  /*de40*/  F2FP.BF16.F32.PACK_AB R10, R29, R28 ;  /* 0x0000001c1d0a723e */ /* 0x000fc400000010ff */
[----:B------:R-:W-:Y:S02]  /*de50*/  MOV R158, R158 ;  /* 0x0000009e009e7202 */ /* 0x000fe40000000f00 */
[----:B------:R-:W-:Y:S02]  /*de60*/  MOV R159, R8 ;  /* 0x00000008009f7202 */ /* 0x000fe40000000f00 */
[----:B------:R-:W-:Y:S02]  /*de70*/  F2FP.BF16.F32.PACK_AB R8, R25, R24 ;  /* 0x000000181908723e */ /* 0x000fe400000010ff */
[----:B------:R-:W-:Y:S02]  /*de80*/  F2FP.BF16.F32.PACK_AB R9, R27, R26 ;  /* 0x0000001a1b09723e */ /* 0x000fe400000010ff */
[----:B------:R-:W-:Y:S02]  /*de90*/  F2FP.BF16.F32.PACK_AB R11, R31, R30 ;  /* 0x0000001e1f0b723e */ /* 0x000fe400000010ff */
[----:B------:R-:W-:-:S02]  /*dea0*/  IADD3 R14, P2, R152, 0x6000, RZ ;  /* 0x00006000980e7810 */ /* 0x000fc40007f5e0ff */
[----:B------:R-:W-:Y:S01]  /*deb0*/  F2FP.BF16.F32.PACK_AB R13, R35, R34 ;  /* 0x00000022230d723e */ /* 0x000fe200000010ff */
[----:B------:R0:W-:Y:S01]  /*dec0*/  STSM.16.M88.4 [R12], R8 ;  /* 0x000000080c007844 */ /* 0x0001e20000000200 */
[----:B------:R-:W-:Y:S02]  /*ded0*/  LOP3.LUT R15, R14, 0x380, RZ, 0xc0, !PT ;  /* 0x000003800e0f7812 */ /* 0x000fe400078ec0ff */
[----:B------:R-:W-:Y:S02]  /*dee0*/  IADD3 R154, P3, R152, 0x4060, RZ ;  /* 0x00004060989a7810 */ /* 0x000fe40007f7e0ff */
[----:B------:R-:W-:Y:S02]  /*def0*/  SHF.R.U64 R15, R15, 0x3, RZ ;  /* 0x000000030f0f7819 */ /* 0x000fe400000012ff */
[----:B------:R-:W-:Y:S02]  /*df00*/  LOP3.LUT R155, R154, 0x380, RZ, 0xc0, !PT ;  /* 0x000003809a9b7812 */ /* 0x000fe400078ec0ff */
[----:B------:R-:W-:Y:S01]  /*df10*/  LOP3.LUT R14, R15, R14, RZ, 0x3c, !PT ;  /* 0x0000000e0f0e7212 */ /* 0x000fe200078e3cff */
[----:B------:R-:W-:Y:S01]  /*df20*/  IMAD.X R15, RZ, RZ, R153, P2 ;  /* 0x000000ffff0f7224 */ /* 0x000fe200010e0699 */
[----:B------:R-:W-:-:S02]  /*df30*/  SHF.R.U64 R155, R155, 0x3, RZ ;  /* 0x000000039b9b7819 */ /* 0x000fc400000012ff */
[C---:B------:R-:W-:Y:S02]  /*df40*/  IADD3 R160, P6, R152.reuse, 0x4000, RZ ;  /* 0x0000400098a07810 */ /* 0x040fe40007fde0ff */
[----:B------:R-:W-:Y:S02]  /*df50*/  MOV R21, R14 ;  /* 0x0000000e00157202 */ /* 0x000fe40000000f00 */
[----:B0-----:R-:W-:Y:S02]  /*df60*/  IADD3 R8, P0, R152, 0x20, RZ ;  /* 0x0000002098087810 */ /* 0x001fe40007f1e0ff */
[----:B------:R-:W-:Y:S02]  /*df70*/  F2FP.BF16.F32.PACK_AB R12, R33, R32 ;  /* 0x00000020210c723e */ /* 0x000fe400000010ff */
[----:B------:R-:W-:Y:S02]  /*df80*/  LOP3.LUT R9, R8, 0x380, RZ, 0xc0, !PT ;  /* 0x0000038008097812 */ /* 0x000fe400078ec0ff */
[----:B------:R-:W-:-:S02]  /*df90*/  F2FP.BF16.F32.PACK_AB R14, R37, R36 ;  /* 0x00000024250e723e */ /* 0x000fc400000010ff */
[----:B------:R-:W-:Y:S02]  /*dfa0*/  SHF.R.U64 R9, R9, 0x3, RZ ;  /* 0x0000000309097819 */ /* 0x000fe400000012ff */
[----:B------:R-:W-:Y:S02]  /*dfb0*/  F2FP.BF16.F32.PACK_AB R15, R39, R38 ;  /* 0x00000026270f723e */ /* 0x000fe400000010ff */
[----:B------:R-:W-:Y:S01]  /*dfc0*/  LOP3.LUT R8, R9, R8, RZ, 0x3c, !PT ;  /* 0x0000000809087212 */ /* 0x000fe200078e3cff */
[----:B------:R-:W-:Y:S01]  /*dfd0*/  IMAD.X R9, RZ, RZ, R153, P0 ;  /* 0x000000ffff097224 */ /* 0x000fe200000e0699 */
[----:B------:R-:W-:Y:S02]  /*dfe0*/  F2FP.BF16.F32.PACK_AB R10, R45, R44 ;  /* 0x0000002c2d0a723e */ /* 0x000fe400000010ff */
[----:B------:R-:W-:Y:S02]  /*dff0*/  F2FP.BF16.F32.PACK_AB R11, R47, R46 ;  /* 0x0000002e2f0b723e */ /* 0x000fe400000010ff */
[----:B------:R-:W-:-:S02]  /*e000*/  MOV R8, R8 ;  /* 0x0000000800087202 */ /* 0x000fc40000000f00 */
[----:B------:R-:W-:Y:S01]  /*e010*/  LOP3.LUT R154, R155, R154, RZ, 0x3c, !PT ;  /* 0x0000009a9b9a7212 */ /* 0x000fe200078e3cff */
[----:B------:R-:W-:Y:S01]  /*e020*/  IMAD.X R155, RZ, RZ, R153, P3 ;  /* 0x000000ffff9b7224 */ /* 0x000fe200018e0699 */
[----:B------:R-:W-:Y:S01]  /*e030*/  LOP3.LUT R161, R160, 0x380, RZ, 0xc0, !PT ;  /* 0x00000380a0a17812 */ /* 0x000fe200078ec0ff */
[----:B------:R0:W-:Y:S01]  /*e040*/  STSM.16.M88.4 [R8], R12 ;  /* 0x0000000c08007844 */ /* 0x0001e20000000200 */
[----:B------:R-:W-:Y:S02]  /*e050*/  MOV R162, R162 ;  /* 0x000000a200a27202 */ /* 0x000fe40000000f00 */
[----:B------:R-:W-:Y:S02]  /*e060*/  MOV R7, R154 ;  /* 0x0000009a00077202 */ /* 0x000fe40000000f00 */
[----:B------:R-:W-:Y:S02]  /*e070*/  SHF.R.U64 R161, R161, 0x3, RZ ;  /* 0x00000003a1a17819 */ /* 0x000fe400000012ff */
[----:B------:R-:W-:-:S02]  /*e080*/  F2FP.BF16.F32.PACK_AB R155, R71, R70 ;  /* 0x00000046479b723e */ /* 0x000fc400000010ff */
        /* <DEDUP_REMOVED lines=89> */
[----:B-1----:R-:W0:Y:S04]  /*e620*/  LDC.64 R14, c[0x0][0xd00] ;  /* 0x00034000ff0e7b82 */ /* 0x002e280000000a00 */
[----:B------:R1:W-:Y:S04]  /*e630*/  STSM.16.M88.4 [R165], R8 ;  /* 0x00000008a5007844 */ /* 0x0003e80000000200 */
[----:B-1----:R-:W1:Y:S08]  /*e640*/  LDC.64 R10, c[0x0][0xd00] ;  /* 0x00034000ff0a7b82 */ /* 0x002e700000000a00 */
[----:B------:R-:W-:Y:S01]  /*e650*/  BAR.SYNC.DEFER_BLOCKING 0x1, 0x100 ;  /* 0x0044000000007b1d */ /* 0x000fe20000010000 */
[----:B------:R-:W-:-:S04]  /*e660*/  @P0 LEA R8, P2, R194, UR6, 0x2 ;  /* 0x00000006c2080c11 */ /* 0x000fc8000f8410ff */
[----:B------:R-:W-:Y:S01]  /*e670*/  @P0 LEA.HI.X R9, R194, UR7, R202, 0x2, P2 ;  /* 0x00000007c2090c11 */ /* 0x000fe200090f14ca */
[----:B------:R-:W-:Y:S01]  /*e680*/  IMAD.MOV.U32 R7, RZ, RZ, RZ ;  /* 0x000000ffff077224 */ /* 0x000fe200078e00ff */
[----:B-1----:R-:W-:-:S03]  /*e690*/  ISETP.NE.U32.AND P1, PT, R10, RZ, PT ;  /* 0x000000ff0a00720c */ /* 0x002fc60003f25070 */
[----:B------:R0:W2:Y:S01]  /*e6a0*/  @P0 LDG.E R12, desc[UR42][R8.64] ;  /* 0x0000002a080c0981 */ /* 0x0000a2000c1e1900 */
[----:B------:R-:W-:Y:S01]  /*e6b0*/  ISETP.NE.AND.EX P1, PT, R11, RZ, PT, P1 ;  /* 0x000000ff0b00720c */ /* 0x000fe20003f25310 */
[----:B0-----:R-:W-:-:S12]  /*e6c0*/  IMAD.WIDE R8, R194, 0x4, R14 ;  /* 0x00000004c2087825 */ /* 0x001fd800078e020e */
        /* <DEDUP_REMOVED lines=10> */
.L_x_8369:
[----:B------:R-:W2:Y:S01]  /*e770*/  LDL R8, [R1+0xc] ;  /* 0x00000c0001087983 */ /* 0x000ea20000100800 */
[----:B------:R-:W-:-:S03]  /*e780*/  LOP3.LUT R201, R201, 0xff, RZ, 0xc0, !PT ;  /* 0x000000ffc9c97812 */ /* 0x000fc600078ec0ff */
[----:B--2---:R-:W0:Y:S02]  /*e790*/  SHFL.IDX PT, R8, R8, RZ, 0x1f ;  /* 0x00001fff08087589 */ /* 0x004e2400000e0000 */
[----:B0-----:R-:W-:Y:S02]  /*e7a0*/  ISETP.NE.AND P0, PT, R8, RZ, PT ;  /* 0x000000ff0800720c */ /* 0x001fe40003f05270 */
[----:B-----5:R-:W-:-:S11]  /*e7b0*/  SHF.R.S32.HI R8, RZ, 0x1f, R7 ;  /* 0x0000001fff087819 */ /* 0x020fd60000011407 */
[----:B------:R-:W-:Y:S05]  /*e7c0*/  @P0 BRA `(.L_x_8370) ;  /* 0x0000000000f40947 */ /* 0x000fea0003800000 */
[----:B------:R-:W2:Y:S01]  /*e7d0*/  LDL R156, [R1+0x28] ;  /* 0x00002800019c7983 */ /* 0x000ea20000100800 */
[----:B------:R-:W-:Y:S01]  /*e7e0*/  IMAD.MOV.U32 R9, RZ, RZ, 0xab8 ;  /* 0x00000ab8ff097424 */ /* 0x000fe200078e00ff */
[----:B------:R-:W-:Y:S01]  /*e7f0*/  ISETP.GT.AND P1, PT, R0, 0x1, PT ;  /* 0x000000010000780c */ /* 0x000fe20003f24270 */
[----:B------:R-:W0:Y:S01]  /*e800*/  LDC R155, c[0x0][0xce8] ;  /* 0x00033a00ff9b7b82 */ /* 0x000e220000000800 */
[----:B------:R-:W-:Y:S01]  /*e810*/  ISETP.NE.U32.AND P0, PT, R10, RZ, PT ;  /* 0x000000ff0a00720c */ /* 0x000fe20003f05070 */
[----:B------:R-:W-:Y:S01]  /*e820*/  VIADD R153, R193, UR39 ;  /* 0x00000027c1997c36 */ /* 0x000fe20008000000 */
[----:B------:R-:W-:Y:S02]  /*e830*/  SEL R9, R9, 0xa78, P1 ;  /* 0x00000a7809097807 */ /* 0x000fe40000800000 */
[----:B------:R-:W-:Y:S02]  /*e840*/  ISETP.NE.AND.EX P0, PT, R11, RZ, PT, P0 ;  /* 0x000000ff0b00720c */ /* 0x000fe40003f05300 */
[----:B------:R-:W-:Y:S01]  /*e850*/  SEL R154, R201, RZ, P1 ;  /* 0x000000ffc99a7207 */ /* 0x000fe20000800000 */
[----:B------:R-:W1:Y:S01]  /*e860*/  LDC.64 R12, c[0x0][R9+0x220] ;  /* 0x00008800090c7b82 */ /* 0x000e620000000a00 */
[----:B------:R-:W-:-:S02]  /*e870*/  SEL R22, R194, RZ, !P0 ;  /* 0x000000ffc2167207 */ /* 0x000fc40004000000 */
[----:B------:R-:W-:-:S05]  /*e880*/  SEL R21, R202, RZ, !P0 ;  /* 0x000000ffca157207 */ /* 0x000fca0004000000 */
[----:B------:R-:W3:Y:S01]  /*e890*/  LDC.64 R14, c[0x0][R9+0x218] ;  /* 0x00008600090e7b82 */ /* 0x000ee20000000a00 */
[----:B0-----:R-:W-:Y:S01]  /*e8a0*/  ISETP.NE.AND P0, PT, R155, 0x1, PT ;  /* 0x000000019b00780c */ /* 0x001fe20003f05270 */
[----:B-1----:R-:W-:-:S04]  /*e8b0*/  IMAD R13, R13, R22, RZ ;  /* 0x000000160d0d7224 */ /* 0x002fc800078e02ff */
[C---:B------:R-:W-:Y:S02]  /*e8c0*/  IMAD R21, R12.reuse, R21, R13 ;  /* 0x000000150c157224 */ /* 0x040fe400078e020d */
[----:B------:R-:W-:-:S04]  /*e8d0*/  IMAD.WIDE.U32 R12, R12, R22, RZ ;  /* 0x000000160c0c7225 */ /* 0x000fc800078e00ff */
[-C--:B---3--:R-:W-:Y:S02]  /*e8e0*/  IMAD R22, R15, R195.reuse, RZ ;  /* 0x000000c30f167224 */ /* 0x088fe400078e02ff */
        /* <DEDUP_REMOVED lines=20> */
[----:B------:R-:W-:-:S02]  /*ea30*/  VIADD R21, R19, UR39 ;  /* 0x0000002713157c36 */ /* 0x000fc40008000000 */
        /* <DEDUP_REMOVED lines=8> */
[----:B0-----:R-:W-:-:S04]  /*eac0*/  LEA R15, P0, R14, R12, 0x2 ;  /* 0x0000000c0e0f7211 */ /* 0x001fc800078010ff */
[----:B-1----:R-:W-:Y:S02]  /*ead0*/  LEA.HI.X R9, R14, R13, R9, 0x2, P0 ;  /* 0x0000000d0e097211 */ /* 0x002fe400000f1409 */
[----:B------:R-:W-:Y:S04]  /*eae0*/  SHFL.IDX PT, R14, R15, 0x1, 0x1c1f ;  /* 0x003c1f000f0e7f89 */ /* 0x000fe800000e0000 */
[----:B------:R-:W-:Y:S01]  /*eaf0*/  SHFL.IDX PT, R13, R9, RZ, 0x1c1f ;  /* 0x001c1fff090d7589 */ /* 0x000fe200000e0000 */
[----:B--2---:R-:W-:-:S05]  /*eb00*/  IMAD.MOV R12, RZ, RZ, -R156 ;  /* 0x000000ffff0c7224 */ /* 0x004fca00078e0a9c */
[----:B------:R-:W-:Y:S02]  /*eb10*/  ISETP.NE.AND P0, PT, R192, R12, PT ;  /* 0x0000000cc000720c */ /* 0x000fe40003f05270 */
        /* <DEDUP_REMOVED lines=8> */
.L_x_8370:
        /* <DEDUP_REMOVED lines=10> */
[----:B------:R-:W-:-:S04]  /*ec40*/  SHF.R.S32.HI R9, RZ, 0x1f, R0 ;  /* 0x0000001fff097819 */ /* 0x000fc80000011400 */
[----:B------:R-:W-:-:S04]  /*ec50*/  LEA.HI R9, R9, R0, RZ, 0x3 ;  /* 0x0000000009097211 */ /* 0x000fc800078f18ff */
[----:B0-----:R-:W-:-:S05]  /*ec60*/  SHF.R.S32.HI R3, RZ, 0x3, R9 ;  /* 0x00000003ff037819 */ /* 0x001fca0000011409 */
        /* <DEDUP_REMOVED lines=9> */
[----:B------:R-:W-:Y:S01]  /*ed00*/  IMAD.X R25, RZ, RZ, R5, P3 ;  /* 0x000000ffff197224 */ /* 0x000fe200018e0605 */
[----:B------:R-:W-:Y:S02]  /*ed10*/  IADD3 R53, P3, R4, 0x8000, RZ ;  /* 0x0000800004357810 */ /* 0x000fe40007f7e0ff */
[----:B------:R-:W-:Y:S02]  /*ed20*/  SHF.R.U64 R44, R44, 0x3, RZ ;  /* 0x000000032c2c7819 */ /* 0x000fe400000012ff */
[----:B------:R-:W-:Y:S01]  /*ed30*/  LOP3.LUT R52, R53, 0x380, RZ, 0xc0, !PT ;  /* 0x0000038035347812 */ /* 0x000fe200078ec0ff */
[----:B------:R-:W-:Y:S01]  /*ed40*/  IMAD R8, R8, UR8, RZ ;  /* 0x0000000808087c24 */ /* 0x000fe2000f8e02ff */
[----:B------:R-:W-:Y:S01]  /*ed50*/  IADD3 R49, P2, R4, 0x7000, RZ ;  /* 0x0000700004317810 */ /* 0x000fe20007f5e0ff */
[----:B------:R-:W5:Y:S01]  /*ed60*/  LD.E.128 R24, desc[UR42][R24.64] ;  /* 0x0000002a18187980 */ /* 0x000f62000c101d00 */
[----:B------:R-:W-:-:S02]  /*ed70*/  SHF.R.U64 R52, R52, 0x3, RZ ;  /* 0x0000000334347819 */ /* 0x000fc400000012ff */
[C---:B------:R-:W-:Y:S02]  /*ed80*/  IADD3 R29, P4, R4.reuse, 0x2000, RZ ;  /* 0x00002000041d7810 */ /* 0x040fe40007f9e0ff */
[C---:B------:R-:W-:Y:S02]  /*ed90*/  IADD3 R33, P5, R4.reuse, 0x3000, RZ ;  /* 0x0000300004217810 */ /* 0x040fe40007fbe0ff */
[----:B------:R-:W-:Y:S02]  /*eda0*/  IADD3 R37, P6, R4, 0x4000, RZ ;  /* 0x0000400004257810 */ /* 0x000fe40007fde0ff */
[----:B------:R-:W-:Y:S02]  /*edb0*/  LOP3.LUT R40, R41, 0x380, RZ, 0xc0, !PT ;  /* 0x0000038029287812 */ /* 0x000fe400078ec0ff */
[----:B------:R-:W-:Y:S01]  /*edc0*/  LOP3.LUT R52, R52, R53, RZ, 0x3c, !PT ;  /* 0x0000003534347212 */ /* 0x000fe200078e3cff */
[--C-:B------:R-:W-:Y:S01]  /*edd0*/  IMAD.X R53, RZ, RZ, R5.reuse, P3 ;  /* 0x000000ffff357224 */ /* 0x100fe200018e0605 */
[----:B------:R-:W-:Y:S01]  /*ede0*/  LOP3.LUT R44, R44, R45, RZ, 0x3c, !PT ;  /* 0x0000002d2c2c7212 */ /* 0x000fe200078e3cff */
[----:B------:R-:W-:Y:S01]  /*edf0*/  IMAD.X R45, RZ, RZ, R5, P1 ;  /* 0x000000ffff2d7224 */ /* 0x000fe200008e0605 */
[----:B------:R-:W-:-:S02]  /*ee00*/  LOP3.LUT R48, R49, 0x380, RZ, 0xc0, !PT ;  /* 0x0000038031307812 */ /* 0x000fc400078ec0ff */
[----:B------:R-:W-:Y:S01]  /*ee10*/  IADD3 R11, P3, R4, 0xf000, RZ ;  /* 0x0000f000040b7810 */ /* 0x000fe20007f7e0ff */
[----:B------:R-:W5:Y:S01]  /*ee20*/  LD.E.128 R52, desc[UR42][R52.64] ;  /* 0x0000002a34347980 */ /* 0x000f62000c101d00 */
[----:B------:R-:W-:Y:S02]  /*ee30*/  LOP3.LUT R28, R29, 0x380, RZ, 0xc0, !PT ;  /* 0x000003801d1c7812 */ /* 0x000fe400078ec0ff */
[----:B------:R-:W-:Y:S01]  /*ee40*/  LOP3.LUT R32, R33, 0x380, RZ, 0xc0, !PT ;  /* 0x0000038021207812 */ /* 0x000fe200078ec0ff */
[----:B------:R-:W-:Y:S01]  /*ee50*/  IMAD.X R81, RZ, RZ, R5, P3 ;  /* 0x000000ffff517224 */ /* 0x000fe200018e0605 */
[----:B------:R-:W-:Y:S01]  /*ee60*/  LOP3.LUT R36, R37, 0x380, RZ, 0xc0, !PT ;  /* 0x0000038025247812 */ /* 0x000fe200078ec0ff */
[----:B------:R-:W5:Y:S01]  /*ee70*/  LD.E.128 R44, desc[UR42][R44.64] ;  /* 0x0000002a2c2c7980 */ /* 0x000f62000c101d00 */
[----:B------:R-:W-:Y:S02]  /*ee80*/  SHF.R.U64 R40, R40, 0x3, RZ ;  /* 0x0000000328287819 */ /* 0x000fe400000012ff */
[----:B------:R-:W-:-:S02]  /*ee90*/  IADD3 R73, P1, R4, 0xd000, RZ ;  /* 0x0000d00004497810 */ /* 0x000fc40007f3e0ff */
[----:B------:R-:W-:Y:S02]  /*eea0*/  SHF.R.U64 R48, R48, 0x3, RZ ;  /* 0x0000000330307819 */ /* 0x000fe400000012ff */
[----:B------:R-:W-:Y:S02]  /*eeb0*/  SHF.R.U64 R28, R28, 0x3, RZ ;  /* 0x000000031c1c7819 */ /* 0x000fe400000012ff */
[----:B------:R-:W-:Y:S02]  /*eec0*/  SHF.R.U64 R32, R32, 0x3, RZ ;  /* 0x0000000320207819 */ /* 0x000fe400000012ff */
[----:B------:R-:W-:Y:S02]  /*eed0*/  SHF.R.U64 R36, R36, 0x3, RZ ;  /* 0x0000000324247819 */ /* 0x000fe400000012ff */
[----:B------:R-:W-:Y:S01]  /*eee0*/  LOP3.LUT R40, R40, R41, RZ, 0x3c, !PT ;  /* 0x0000002928287212 */ /* 0x000fe200078e3cff */
[----:B------:R-:W-:Y:S01]  /*eef0*/  IMAD.X R41, RZ, RZ, R5, P0 ;  /* 0x000000ffff297224 */ /* 0x000fe200000e0605 */
[----:B------:R-:W-:-:S02]  /*ef00*/  LOP3.LUT R72, R73, 0x380, RZ, 0xc0, !PT ;  /* 0x0000038049487812 */ /* 0x000fc400078ec0ff */
[----:B--2---:R-:W-:Y:S02]  /*ef10*/  ISETP.NE.AND P3, PT, R21, 0x1, PT ;  /* 0x000000011500780c */ /* 0x004fe40003f65270 */
[----:B------:R-:W-:Y:S01]  /*ef20*/  LOP3.LUT R48, R48, R49, RZ, 0x3c, !PT ;  /* 0x0000003130307212 */ /* 0x000fe200078e3cff */
[--C-:B------:R-:W-:Y:S01]  /*ef30*/  IMAD.X R49, RZ, RZ, R5.reuse, P2 ;  /* 0x000000ffff317224 */ /* 0x100fe200010e0605 */
[----:B------:R-:W-:Y:S01]  /*ef40*/  IADD3 R69, P0, R4, 0xc000, RZ ;  /* 0x0000c00004457810 */ /* 0x000fe20007f1e0ff */
[----:B------:R-:W5:Y:S01]  /*ef50*/  LD.E.128 R40, desc[UR42][R40.64] ;  /* 0x0000002a28287980 */ /* 0x000f62000c101d00 */
[----:B------:R-:W-:Y:S01]  /*ef60*/  LOP3.LUT R28, R28, R29, RZ, 0x3c, !PT ;  /* 0x0000001d1c1c7212 */ /* 0x000fe200078e3cff */
[--C-:B------:R-:W-:Y:S01]  /*ef70*/  IMAD.X R29, RZ, RZ, R5.reuse, P4 ;  /* 0x000000ffff1d7224 */ /* 0x100fe200020e0605 */
[----:B------:R-:W-:Y:S01]  /*ef80*/  LOP3.LUT R32, R32, R33, RZ, 0x3c, !PT ;  /* 0x0000002120207212 */ /* 0x000fe200078e3cff */
[--C-:B------:R-:W-:Y:S01]  /*ef90*/  IMAD.X R33, RZ, RZ, R5.reuse, P5 ;  /* 0x000000ffff217224 */ /* 0x100fe200028e0605 */
[----:B------:R-:W-:Y:S01]  /*efa0*/  LOP3.LUT R36, R36, R37, RZ, 0x3c, !PT ;  /* 0x0000002524247212 */ /* 0x000fe200078e3cff */
[----:B------:R-:W-:Y:S01]  /*efb0*/  IMAD.X R37, RZ, RZ, R5, P6 ;  /* 0x000000ffff257224 */ /* 0x000fe200030e0605 */
[----:B------:R-:W-:Y:S01]  /*efc0*/  IADD3 R77, P2, R4, 0xe000, RZ ;  /* 0x0000e000044d7810 */ /* 0x000fe20007f5e0ff */
[----:B------:R-:W0:Y:S01]  /*efd0*/  @P3 LDC R85, c[0x0][0xcec] ;  /* 0x00033b00ff553b82 */ /* 0x000e220000000800 */
[----:B------:R-:W-:Y:S01]  /*efe0*/  SHF.R.U64 R72, R72, 0x3, RZ ;  /* 0x0000000348487819 */ /* 0x000fe200000012ff */
[----:B------:R-:W5:Y:S01]  /*eff0*/  LD.E.128 R28, desc[UR42][R28.64] ;  /* 0x0000002a1c1c7980 */ /* 0x000f62000c101d00 */
[----:B------:R-:W-:-:S02]  /*f000*/  LOP3.LUT R10, R11, 0x380, RZ, 0xc0, !PT ;  /* 0x000003800b0a7812 */ /* 0x000fc400078ec0ff */
[C---:B------:R-:W-:Y:S01]  /*f010*/  IADD3 R57, P4, R4.reuse, 0x9000, RZ ;  /* 0x0000900004397810 */ /* 0x040fe20007f9e0ff */
[----:B------:R-:W5:Y:S01]  /*f020*/  LD.E.128 R32, desc[UR42][R32.64] ;  /* 0x0000002a20207980 */ /* 0x000f62000c101d00 */
[C---:B------:R-:W-:Y:S01]  /*f030*/  IADD3 R61, P5, R4.reuse, 0xa000, RZ ;  /* 0x0000a000043d7810 */ /* 0x040fe20007fbe0ff */
[----:B------:R-:W1:Y:S01]  /*f040*/  @P3 LDC R87, c[0x0][0xcf0] ;  /* 0x00033c00ff573b82 */ /* 0x000e620000000800 */
[C---:B------:R-:W-:Y:S01]  /*f050*/  IADD3 R65, P6, R4.reuse, 0xb000, RZ ;  /* 0x0000b00004417810 */ /* 0x040fe20007fde0ff */
[----:B------:R-:W5:Y:S01]  /*f060*/  LD.E.128 R36, desc[UR42][R36.64] ;  /* 0x0000002a24247980 */ /* 0x000f62000c101d00 */
[----:B------:R-:W-:Y:S02]  /*f070*/  LOP3.LUT R68, R69, 0x380, RZ, 0xc0, !PT ;  /* 0x0000038045447812 */ /* 0x000fe400078ec0ff */
[----:B------:R-:W-:Y:S01]  /*f080*/  LOP3.LUT R13, R4, 0x380, RZ, 0xc0, !PT ;  /* 0x00000380040d7812 */ /* 0x000fe200078ec0ff */
[----:B------:R-:W5:Y:S01]  /*f090*/  LD.E.128 R48, desc[UR42][R48.64] ;  /* 0x0000002a30307980 */ /* 0x000f62000c101d00 */
[----:B------:R-:W-:-:S02]  /*f0a0*/  LOP3.LUT R76, R77, 0x380, RZ, 0xc0, !PT ;  /* 0x000003804d4c7812 */ /* 0x000fc400078ec0ff */
[----:B------:R-:W-:Y:S01]  /*f0b0*/  LOP3.LUT R72, R72, R73, RZ, 0x3c, !PT ;  /* 0x0000004948487212 */ /* 0x000fe200078e3cff */
[----:B------:R-:W-:Y:S01]  /*f0c0*/  IMAD.X R73, RZ, RZ, R5, P1 ;  /* 0x000000ffff497224 */ /* 0x000fe200008e0605 */
[----:B------:R-:W-:Y:S02]  /*f0d0*/  SHF.R.U64 R10, R10, 0x3, RZ ;  /* 0x000000030a0a7819 */ /* 0x000fe400000012ff */
[----:B------:R-:W-:Y:S02]  /*f0e0*/  LOP3.LUT R56, R57, 0x380, RZ, 0xc0, !PT ;  /* 0x0000038039387812 */ /* 0x000fe400078ec0ff */
[----:B------:R-:W-:Y:S01]  /*f0f0*/  LOP3.LUT R60, R61, 0x380, RZ, 0xc0, !PT ;  /* 0x000003803d3c7812 */ /* 0x000fe200078ec0ff */
[----:B------:R-:W5:Y:S01]  /*f100*/  LD.E.128 R72, desc[UR42][R72.64] ;  /* 0x0000002a48487980 */ /* 0x000f62000c101d00 */
[----:B------:R-:W-:Y:S02]  /*f110*/  LOP3.LUT R64, R65, 0x380, RZ, 0xc0, !PT ;  /* 0x0000038041407812 */ /* 0x000fe400078ec0ff */
[----:B------:R-:W-:-:S02]  /*f120*/  SHF.R.U64 R68, R68, 0x3, RZ ;  /* 0x0000000344447819 */ /* 0x000fc400000012ff */
[----:B------:R-:W-:Y:S02]  /*f130*/  SHF.R.U64 R13, R13, 0x3, RZ ;  /* 0x000000030d0d7819 */ /* 0x000fe400000012ff */
[----:B------:R-:W-:Y:S02]  /*f140*/  ISETP.GE.AND P1, PT, R200, UR7, PT ;  /* 0x00000007c8007c0c */ /* 0x000fe4000bf26270 */
[----:B------:R-:W-:Y:S02]  /*f150*/  SHF.R.U64 R76, R76, 0x3, RZ ;  /* 0x000000034c4c7819 */ /* 0x000fe400000012ff */
[----:B------:R-:W-:Y:S01]  /*f160*/  LOP3.LUT R80, R10, R11, RZ, 0x3c, !PT ;  /* 0x0000000b0a507212 */ /* 0x000fe200078e3cff */
[----:B------:R-:W-:Y:S01]  /*f170*/  IMAD R11, R7, UR9, R8 ;  /* 0x00000009070b7c24 */ /* 0x000fe2000f8e0208 */
[----:B------:R-:W-:Y:S02]  /*f180*/  SHF.R.U64 R56, R56, 0x3, RZ ;  /* 0x0000000338387819 */ /* 0x000fe400000012ff */
[----:B------:R-:W-:-:S02]  /*f190*/  SHF.R.U64 R60, R60, 0x3, RZ ;  /* 0x000000033c3c7819 */ /* 0x000fc400000012ff */
[----:B------:R-:W-:Y:S01]  /*f1a0*/  SHF.R.U64 R64, R64, 0x3, RZ ;  /* 0x0000000340407819 */ /* 0x000fe200000012ff */
[----:B------:R-:W5:Y:S01]  /*f1b0*/  LD.E.128 R80, desc[UR42][R80.64] ;  /* 0x0000002a50507980 */ /* 0x000f62000c101d00 */
[----:B------:R-:W-:Y:S01]  /*f1c0*/  LOP3.LUT R68, R68, R69, RZ, 0x3c, !PT ;  /* 0x0000004544447212 */ /* 0x000fe200078e3cff */
[--C-:B------:R-:W-:Y:S01]  /*f1d0*/  IMAD.X R69, RZ, RZ, R5.reuse, P0 ;  /* 0x000000ffff457224 */ /* 0x100fe200000e0605 */
[----:B------:R-:W-:Y:S02]  /*f1e0*/  LOP3.LUT R4, R13, R4, RZ, 0x3c, !PT ;  /* 0x000000040d047212 */ /* 0x000fe400078e3cff */
[----:B------:R-:W-:Y:S02]  /*f1f0*/  SEL R8, RZ, 0xffffffff, P1 ;  /* 0xffffffffff087807 */ /* 0x000fe40000800000 */
[----:B------:R-:W-:Y:S01]  /*f200*/  LOP3.LUT R76, R76, R77, RZ, 0x3c, !PT ;  /* 0x0000004d4c4c7212 */ /* 0x000fe200078e3cff */
[--C-:B------:R-:W-:Y:S01]  /*f210*/  IMAD.X R77, RZ, RZ, R5.reuse, P2 ;  /* 0x000000ffff4d7224 */ /* 0x100fe200010e0605 */
[----:B------:R-:W-:Y:S01]  /*f220*/  ISETP.GE.AND P0, PT, R199, UR7, PT ;  /* 0x00000007c7007c0c */ /* 0x000fe2000bf06270 */
[----:B------:R2:W5:Y:S01]  /*f230*/  LD.E.128 R12, desc[UR42][R4.64] ;  /* 0x0000002a040c7980 */ /* 0x000562000c101d00 */
[----:B------:R-:W-:Y:S01]  /*f240*/  LOP3.LUT R56, R56, R57, RZ, 0x3c, !PT ;  /* 0x0000003938387212 */ /* 0x000fe200078e3cff */
[--C-:B------:R-:W-:Y:S01]  /*f250*/  IMAD.X R57, RZ, RZ, R5.reuse, P4 ;  /* 0x000000ffff397224 */ /* 0x100fe200020e0605 */
[----:B------:R-:W-:Y:S01]  /*f260*/  LOP3.LUT R60, R60, R61, RZ, 0x3c, !PT ;  /* 0x0000003d3c3c7212 */ /* 0x000fe200078e3cff */
[--C-:B------:R-:W-:Y:S01]  /*f270*/  IMAD.X R61, RZ, RZ, R5.reuse, P5 ;  /* 0x000000ffff3d7224 */ /* 0x100fe200028e0605 */
[----:B------:R-:W-:Y:S01]  /*f280*/  LOP3.LUT R64, R64, R65, RZ, 0x3c, !PT ;  /* 0x0000004140407212 */ /* 0x000fe200078e3cff */
[----:B------:R-:W-:Y:S01]  /*f290*/  IMAD.X R65, RZ, RZ, R5, P6 ;  /* 0x000000ffff417224 */ /* 0x000fe200030e0605 */
[----:B------:R-:W-:Y:S01]  /*f2a0*/  ISETP.GE.AND P2, PT, R18, UR7, PT ;  /* 0x0000000712007c0c */ /* 0x000fe2000bf46270 */
[----:B------:R-:W-:Y:S01]  /*f2b0*/  IMAD.SHL.U32 R10, R8, 0x2, RZ ;  /* 0x00000002080a7824 */ /* 0x000fe200078e00ff */
[----:B------:R-:W-:Y:S01]  /*f2c0*/  SEL R8, RZ, 0xffffffff, P0 ;  /* 0xffffffffff087807 */ /* 0x000fe20000000000 */
[----:B--2---:R-:W-:Y:S01]  /*f2d0*/  IMAD.WIDE.U32 R4, R7, UR8, RZ ;  /* 0x0000000807047c25 */ /* 0x004fe2000f8e00ff */
[----:B------:R-:W-:Y:S01]  /*f2e0*/  LOP3.LUT R9, R9, 0xfffffff8, RZ, 0xc0, !PT ;  /* 0xfffffff809097812 */ /* 0x000fe200078ec0ff */
[----:B------:R-:W-:Y:S01]  /*f2f0*/  ULDC.64 UR8, c[0x0][0xbe8] ;  /* 0x0002fa0000087ab9 */ /* 0x000fe20000000a00 */
[----:B------:R-:W-:Y:S01]  /*f300*/  SEL R7, RZ, 0x1, P2 ;  /* 0x00000001ff077807 */ /* 0x000fe20001000000 */
[----:B------:R-:W-:Y:S01]  /*f310*/  IMAD.IADD R5, R5, 0x1, R11 ;  /* 0x0000000105057824 */ /* 0x000fe200078e020b */
[----:B------:R-:W5:Y:S01]  /*f320*/  LD.E.128 R56, desc[UR42][R56.64] ;  /* 0x0000002a38387980 */ /* 0x000f62000c101d00 */
[----:B------:R-:W-:Y:S01]  /*f330*/  IMAD.SHL.U32 R8, R8, 0x4, RZ ;  /* 0x0000000408087824 */ /* 0x000fe200078e00ff */
[----:B------:R-:W-:Y:S01]  /*f340*/  LOP3.LUT R7, R10, 0x2, R7, 0xe2, !PT ;  /* 0x000000020a077812 */ /* 0x000fe200078ee207 */
[----:B------:R-:W-:Y:S01]  /*f350*/  IMAD.IADD R0, R0, 0x1, -R9 ;  /* 0x0000000100007824 */ /* 0x000fe200078e0a09 */
[----:B------:R-:W-:Y:S01]  /*f360*/  ISETP.GE.AND P0, PT, R198, UR7, PT ;  /* 0x00000007c6007c0c */ /* 0x000fe2000bf06270 */
[C---:B------:R-:W-:Y:S01]  /*f370*/  IMAD.WIDE.U32 R4, R195.reuse, UR8, R4 ;  /* 0x00000008c3047c25 */ /* 0x040fe2000f8e0004 */
[----:B------:R-:W-:Y:S01]  /*f380*/  LOP3.LUT R7, R8, 0x4, R7, 0xe2, !PT ;  /* 0x0000000408077812 */ /* 0x000fe200078ee207 */
[----:B------:R-:W5:Y:S01]  /*f390*/  LD.E.128 R60, desc[UR42][R60.64] ;  /* 0x0000002a3c3c7980 */ /* 0x000f62000c101d00 */
[----:B------:R-:W-:Y:S01]  /*f3a0*/  SHF.R.S32.HI R9, RZ, 0x1f, R194 ;  /* 0x0000001fff097819 */ /* 0x000fe200000114c2 */
[----:B------:R-:W-:Y:S01]  /*f3b0*/  IMAD R0, R0, 0x20, R3 ;  /* 0x0000002000007824 */ /* 0x000fe200078e0203 */
[----:B------:R-:W-:Y:S01]  /*f3c0*/  SEL R8, RZ, 0xffffffff, P0 ;  /* 0xffffffffff087807 */ /* 0x000fe20000000000 */
[----:B------:R-:W-:Y:S01]  /*f3d0*/  IMAD R5, R195, UR9, R5 ;  /* 0x00000009c3057c24 */ /* 0x000fe2000f8e0205 */
[----:B------:R-:W-:Y:S01]  /*f3e0*/  ISETP.GE.AND P0, PT, R197, UR7, PT ;  /* 0x00000007c5007c0c */ /* 0x000fe2000bf06270 */
[----:B------:R-:W-:Y:S01]  /*f3f0*/  ULDC.64 UR8, c[0x0][0xbf0] ;  /* 0x0002fc0000087ab9 */ /* 0x000fe20000000a00 */
[----:B------:R-:W-:Y:S01]  /*f400*/  VIADD R20, R0, UR39 ;  /* 0x0000002700147c36 */ /* 0x000fe20008000000 */
[----:B------:R-:W5:Y:S01]  /*f410*/  LD.E.128 R64, desc[UR42][R64.64] ;  /* 0x0000002a40407980 */ /* 0x000f62000c101d00 */
[----:B------:R-:W-:Y:S01]  /*f420*/  IMAD R11, R9, UR8, RZ ;  /* 0x00000008090b7c24 */ /* 0x000fe2000f8e02ff */
[----:B------:R-:W-:Y:S01]  /*f430*/  SEL R9, RZ, 0xffffffff, P0 ;  /* 0xffffffffff097807 */ /* 0x000fe20000000000 */
[----:B------:R-:W-:Y:S01]  /*f440*/  IMAD.SHL.U32 R8, R8, 0x8, RZ ;  /* 0x0000000808087824 */ /* 0x000fe200078e00ff */
[----:B------:R-:W5:Y:S01]  /*f450*/  LD.E.128 R68, desc[UR42][R68.64] ;  /* 0x0000002a44447980 */ /* 0x000f62000c101d00 */
[----:B0-----:R-:W-:-:S03]  /*f460*/  @P3 IMAD.HI.U32 R0, R20, R85, RZ ;  /* 0x0000005514003227 */ /* 0x001fc600078e00ff */
[----:B------:R-:W-:Y:S01]  /*f470*/  LOP3.LUT R8, R8, 0x8, R7, 0xe2, !PT ;  /* 0x0000000808087812 */ /* 0x000fe200078ee207 */
[----:B------:R-:W-:Y:S01]  /*f480*/  IMAD.SHL.U32 R9, R9, 0x10, RZ ;  /* 0x0000001009097824 */ /* 0x000fe200078e00ff */
[----:B------:R-:W5:Y:S01]  /*f490*/  LD.E.128 R76, desc[UR42][R76.64] ;  /* 0x0000002a4c4c7980 */ /* 0x000f62000c101d00 */
[----:B------:R-:W-:Y:S01]  /*f4a0*/  IMAD.MOV.U32 R7, RZ, RZ, R20 ;  /* 0x000000ffff077224 */ /* 0x000fe200078e0014 */
[----:B-1----:R-:W-:Y:S01]  /*f4b0*/  @P3 SHF.R.U32.HI R7, RZ, R87, R0 ;  /* 0x00000057ff073219 */ /* 0x002fe20000011600 */
[C---:B------:R-:W-:Y:S02]  /*f4c0*/  IMAD R11, R194.reuse, UR9, R11 ;  /* 0x00000009c20b7c24 */ /* 0x040fe4000f8e020b */
[----:B------:R-:W-:Y:S01]  /*f4d0*/  IMAD.WIDE.U32 R4, R194, UR8, R4 ;  /* 0x00000008c2047c25 */ /* 0x000fe2000f8e0004 */
[----:B------:R-:W-:Y:S01]  /*f4e0*/  LOP3.LUT R8, R9, 0x10, R8, 0xe2, !PT ;  /* 0x0000001009087812 */ /* 0x000fe200078ee208 */
[----:B------:R-:W-:Y:S01]  /*f4f0*/  ULDC.64 UR8, c[0x0][0xbe0] ;  /* 0x0002f80000087ab9 */ /* 0x000fe20000000a00 */
[----:B------:R-:W-:Y:S01]  /*f500*/  SHF.R.S32.HI R9, RZ, 0x1f, R7 ;  /* 0x0000001fff097819 */ /* 0x000fe20000011407 */
[----:B------:R-:W-:Y:S01]  /*f510*/  IMAD.IADD R5, R5, 0x1, R11 ;  /* 0x0000000105057824 */ /* 0x000fe200078e020b */
[----:B------:R-:W-:Y:S01]  /*f520*/  ISETP.GE.AND P0, PT, R196, UR7, PT ;  /* 0x00000007c4007c0c */ /* 0x000fe2000bf06270 */
[----:B------:R-:W-:Y:S01]  /*f530*/  IMAD.MOV R11, RZ, RZ, -R7 ;  /* 0x000000ffff0b7224 */ /* 0x000fe200078e0a07 */
[----:B------:R-:W-:Y:S01]  /*f540*/  @!PT LDS RZ, [RZ] ;  /* 0x00000000fffff984 */ /* 0x000fe20000000800 */
[----:B------:R-:W-:Y:S01]  /*f550*/  @!PT LDS RZ, [RZ] ;  /* 0x00000000fffff984 */ /* 0x000fe20000000800 */
[----:B------:R-:W-:Y:S01]  /*f560*/  @!PT LDS RZ, [RZ] ;  /* 0x00000000fffff984 */ /* 0x000fe20000000800 */
[----:B------:R-:W-:Y:S01]  /*f570*/  @!PT LDS RZ, [RZ] ;  /* 0x00000000fffff984 */ /* 0x000fe20000000800 */
[----:B------:R0:W-:Y:S06]  /*f580*/  MEMBAR.ALL.CTA ;  /* 0x0000000000007992 */ /* 0x0001ec0000008000 */
[----:B0-----:R-:W0:Y:S01]  /*f590*/  FENCE.VIEW.ASYNC.S ;  /* 0x00000000000073c6 */ /* 0x001e220000000000 */
[----:B------:R-:W-:Y:S01]  /*f5a0*/  IMAD R10, R9, UR8, RZ ;  /* 0x00000008090a7c24 */ /* 0x000fe2000f8e02ff */
[----:B------:R-:W-:Y:S01]  /*f5b0*/  SEL R0, RZ, 0xffffffff, P0 ;  /* 0xffffffffff007807 */ /* 0x000fe20000000000 */
[----:B------:R-:W-:-:S02]  /*f5c0*/  IMAD R9, R21, R11, R20 ;  /* 0x0000000b15097224 */ /* 0x000fc400078e0214 */
[----:B------:R-:W-:-:S04]  /*f5d0*/  IMAD.WIDE.U32 R4, R7, UR8, R4 ;  /* 0x0000000807047c25 */ /* 0x000fc8000f8e0004 */
[----:B------:R-:W-:Y:S01]  /*f5e0*/  IMAD.SHL.U32 R85, R0, 0x20, RZ ;  /* 0x0000002000557824 */ /* 0x000fe200078e00ff */
[----:B------:R-:W-:Y:S01]  /*f5f0*/  SHF.R.S32.HI R0, RZ, 0x1f, R9 ;  /* 0x0000001fff007819 */ /* 0x000fe20000011409 */
[----:B------:R-:W-:Y:S01]  /*f600*/  IMAD R11, R7, UR9, R10 ;  /* 0x00000009070b7c24 */ /* 0x000fe2000f8e020a */
[----:B------:R-:W-:Y:S01]  /*f610*/  ULDC.64 UR8, c[0x0][0xbd8] ;  /* 0x0002f60000087ab9 */ /* 0x000fe20000000a00 */
[----:B------:R-:W-:Y:S01]  /*f620*/  IMAD R86, R21, UR6, RZ ;  /* 0x0000000615567c24 */ /* 0x000fe2000f8e02ff */
[----:B------:R-:W-:Y:S01]  /*f630*/  LOP3.LUT R8, R85, 0x20, R8, 0xe2, !PT ;  /* 0x0000002055087812 */ /* 0x000fe200078ee208 */
[----:B------:R-:W-:Y:S02]  /*f640*/  IMAD.IADD R5, R5, 0x1, R11 ;  /* 0x0000000105057824 */ /* 0x000fe400078e020b */
[----:B------:R-:W-:Y:S02]  /*f650*/  IMAD R0, R0, UR8, RZ ;  /* 0x0000000800007c24 */ /* 0x000fe4000f8e02ff */
[----:B------:R-:W-:-:S02]  /*f660*/  VIADD R85, R3, UR39 ;  /* 0x0000002703557c36 */ /* 0x000fc40008000000 */
[C---:B------:R-:W-:Y:S02]  /*f670*/  VIADD R153, R18.reuse, 0x180 ;  /* 0x0000018012997836 */ /* 0x040fe40000000000 */
[C---:B------:R-:W-:Y:S02]  /*f680*/  IMAD R11, R9.reuse, UR9, R0 ;  /* 0x00000009090b7c24 */ /* 0x040fe4000f8e0200 */
[----:B------:R-:W-:Y:S01]  /*f690*/  IMAD.WIDE.U32 R4, R9, UR8, R4 ;  /* 0x0000000809047c25 */ /* 0x000fe2000f8e0004 */
[----:B------:R-:W-:Y:S01]  /*f6a0*/  ISETP.GE.AND P1, PT, R85, R86, PT ;  /* 0x000000565500720c */ /* 0x000fe20003f26270 */
[----:B------:R-:W-:Y:S01]  /*f6b0*/  ULDC.64 UR8, c[0x0][0xb80] ;  /* 0x0002e00000087ab9 */ /* 0x000fe20000000a00 */
[----:B------:R-:W-:Y:S01]  /*f6c0*/  ISETP.GE.AND P0, PT, R153, UR7, PT ;  /* 0x0000000799007c0c */ /* 0x000fe2000bf06270 */
[----:B------:R-:W-:Y:S01]  /*f6d0*/  VIADD R152, R18, 0x1c0 ;  /* 0x000001c012987836 */ /* 0x000fe20000000000 */
[----:B------:R-:W-:Y:S01]  /*f6e0*/  LEA R22, P2, R4, UR8, 0x1 ;  /* 0x0000000804167c11 */ /* 0x000fe2000f8408ff */
[----:B------:R-:W-:-:S02]  /*f6f0*/  IMAD.IADD R3, R5, 0x1, R11 ;  /* 0x0000000105037824 */ /* 0x000fc400078e020b */
[----:B------:R-:W-:Y:S01]  /*f700*/  VIADD R0, R17, 0x38820 ;  /* 0x0003882011007836 */ /* 0x000fe20000000000 */
[----:B------:R-:W-:Y:S02]  /*f710*/  SEL R7, RZ, 0x40, P0 ;  /* 0x00000040ff077807 */ /* 0x000fe40000000000 */
[----:B------:R-:W-:Y:S02]  /*f720*/  ISETP.GE.AND P0, PT, R152, UR7, PT ;  /* 0x0000000798007c0c */ /* 0x000fe4000bf06270 */
[----:B------:R-:W-:Y:S02]  /*f730*/  LEA.HI.X R84, R4, UR9, R3, 0x1, P2 ;  /* 0x0000000904547c11 */ /* 0x000fe400090f0c03 */
[----:B------:R-:W-:Y:S02]  /*f740*/  PRMT R0, RZ, 0x654, R0 ;  /* 0x00000654ff007816 */ /* 0x000fe40000000000 */
[----:B------:R-:W-:Y:S01]  /*f750*/  LOP3.LUT R7, R8, R7, RZ, 0xfc, !PT ;  /* 0x0000000708077212 */ /* 0x000fe200078efcff */
[----:B0-----:R0:W1:Y:S01]  /*f760*/  SHFL.IDX PT, R4, R22, RZ, 0x181f ;  /* 0x00181fff16047589 */ /* 0x00106200000e0000 */
[----:B------:R-:W-:Y:S01]  /*f770*/  SEL R8, RZ, 0x80, P0 ;  /* 0x00000080ff087807 */ /* 0x000fe20000000000 */
[----:B------:R2:W-:Y:S01]  /*f780*/  SYNCS.ARRIVE.TRANS64.RED.A1T0 RZ, [R0+URZ], RZ ;  /* 0x000000ff00ff79a7 */ /* 0x0005e2000810043f */
[----:B------:R-:W-:Y:S01]  /*f790*/  BSSY B1, `(.L_x_8372) ;  /* 0x000002a000017945 */ /* 0x000fe20003800000 */
[----:B------:R0:W3:Y:S01]  /*f7a0*/  SHFL.IDX PT, R5, R84, RZ, 0x181f ;  /* 0x00181fff54057589 */ /* 0x0000e200000e0000 */
[----:B------:R-:W-:-:S02]  /*f7b0*/  SHF.R.S32.HI R154, RZ, 0x1f, R200 ;  /* 0x0000001fff9a7819 */ /* 0x000fc400000114c8 */
[----:B--2---:R-:W-:Y:S01]  /*f7c0*/  LOP3.LUT R0, R7, R8, RZ, 0xfc, !PT ;  /* 0x0000000807007212 */ /* 0x004fe200078efcff */
        /* <DEDUP_REMOVED lines=17> */
[----:B------:R-:W-:Y:S02]  /*f8e0*/  @!P4 LEA.HI.X R21, R199, R5, R3, 0x1, P5 ;  /* 0x00000005c715c211 */ /* 0x000fe400028f0c03 */
[----:B------:R-:W-:-:S03]  /*f8f0*/  SHF.R.S32.HI R3, RZ, 0x1f, R196 ;  /* 0x0000001fff037819 */ /* 0x000fc600000114c4 */
[----:B------:R4:W-:Y:S01]  /*f900*/  @!P4 ST.E.128 desc[UR42][R20.64], R36 ;  /* 0x000000241400c985 */ /* 0x0009e2000c101d2a */
[CC--:B-1----:R-:W-:Y:S02]  /*f910*/  @!P3 LEA R14, P6, R198.reuse, R4.reuse, 0x1 ;  /* 0x00000004c60eb211 */ /* 0x0c2fe400078c08ff */
[CC--:B------:R-:W-:Y:S02]  /*f920*/  @!P2 LEA R12, P5, R197.reuse, R4.reuse, 0x1 ;  /* 0x00000004c50ca211 */ /* 0x0c0fe400078a08ff */
[-C--:B------:R-:W-:Y:S02]  /*f930*/  @!P3 LEA.HI.X R15, R198, R5.reuse, R89, 0x1, P6 ;  /* 0x00000005c60fb211 */ /* 0x080fe400030f0c59 */
[----:B------:R-:W-:Y:S02]  /*f940*/  LOP3.LUT P6, RZ, R0, 0x80, RZ, 0xc0, !PT ;  /* 0x0000008000ff7812 */ /* 0x000fe400078cc0ff */
[----:B------:R-:W-:Y:S01]  /*f950*/  @!P2 LEA.HI.X R13, R197, R5, R87, 0x1, P5 ;  /* 0x00000005c50da211 */ /* 0x000fe200028f0c57 */
[----:B------:R4:W-:Y:S01]  /*f960*/  @!P3 ST.E.128 desc[UR42][R14.64], R44 ;  /* 0x0000002c0e00b985 */ /* 0x0009e2000c101d2a */
[----:B------:R-:W-:-:S02]  /*f970*/  @!P1 LEA R10, P5, R196, R4, 0x1 ;  /* 0x00000004c40a9211 */ /* 0x000fc400078a08ff */
[----:B--2---:R-:W-:Y:S01]  /*f980*/  SHF.R.S32.HI R9, RZ, 0x1f, R153 ;  /* 0x0000001fff097819 */ /* 0x004fe20000011499 */
[----:B------:R4:W-:Y:S01]  /*f990*/  @!P2 ST.E.128 desc[UR42][R12.64], R52 ;  /* 0x000000340c00a985 */ /* 0x0009e2000c101d2a */
[-C--:B------:R-:W-:Y:S02]  /*f9a0*/  @!P1 LEA.HI.X R11, R196, R5.reuse, R3, 0x1, P5 ;  /* 0x00000005c40b9211 */ /* 0x080fe400028f0c03 */
        /* <DEDUP_REMOVED lines=8> */
.L_x_8373:
[----:B------:R-:W-:Y:S05]  /*fa30*/  BSYNC B1 ;  /* 0x0000000000017941 */ /* 0x000fea0003800000 */
.L_x_8372:
[----:B------:R-:W-:Y:S01]  /*fa40*/  VIADD R3, R85, 0x20 ;  /* 0x0000002055037836 */ /* 0x000fe20000000000 */
[----:B---34-:R2:W3:Y:S04]  /*fa50*/  SHFL.IDX PT, R5, R84, 0x1, 0x181f ;  /* 0x00381f0054057f89 */ /* 0x0184e800000e0000 */
        /* <DEDUP_REMOVED lines=9> */
[----:B------:R-:W-:Y:S02]  /*faf0*/  SHF.R.S32.HI R21, RZ, 0x1f, R197 ;  /* 0x0000001fff157819 */ /* 0x000fe400000114c5 */
[----:B-1----:R-:W-:Y:S01]  /*fb00*/  @!P0 LEA R10, P4, R200, R4, 0x1 ;  /* 0x00000004c80a8211 */ /* 0x002fe200078808ff */
[----:B---3--:R-:W-:Y:S01]  /*fb10*/  @!P5 IMAD.WIDE R8, R18, 0x2, R4 ;  /* 0x000000021208d825 */ /* 0x008fe200078e0204 */
[----:B-----5:R-:W-:Y:S02]  /*fb20*/  SHF.R.S32.HI R31, RZ, 0x1f, R153 ;  /* 0x0000001fff1f7819 */ /* 0x020fe40000011499 */
        /* <DEDUP_REMOVED lines=8> */
[-C--:B------:R-:W-:Y:S02]  /*fbb0*/  @!P1 LEA R14, P6, R198, R4.reuse, 0x1 ;  /* 0x00000004c60e9211 */ /* 0x080fe400078c08ff */
[----:B------:R-:W-:Y:S01]  /*fbc0*/  SHF.R.S32.HI R3, RZ, 0x1f, R196 ;  /* 0x0000001fff037819 */ /* 0x000fe200000114c4 */
        /* <DEDUP_REMOVED lines=19> */
.L_x_8371:
[----:B------:R-:W-:Y:S01]  /*fd00*/  ULDC.64 UR8, c[0x0][0xc08] ;  /* 0x0003020000087ab9 */ /* 0x000fe20000000a00 */
[----:B------:R-:W-:Y:S01]  /*fd10*/  ULDC UR7, c[0x0][0xce8] ;  /* 0x00033a0000077ab9 */ /* 0x000fe20000000800 */
[----:B------:R-:W-:Y:S01]  /*fd20*/  IMAD R8, R8, UR8, RZ ;  /* 0x0000000808087c24 */ /* 0x000fe2000f8e02ff */
[----:B------:R-:W-:Y:S01]  /*fd30*/  UISETP.NE.AND UP0, UPT, UR7, 0x1, UPT ;  /* 0x000000010700788c */ /* 0x000fe2000bf05270 */
[C---:B------:R-:W-:Y:S01]  /*fd40*/  IMAD.WIDE.U32 R4, R7.reuse, UR8, RZ ;  /* 0x0000000807047c25 */ /* 0x040fe2000f8e00ff */
[----:B------:R-:W-:Y:S01]  /*fd50*/  ULDC.64 UR10, c[0x0][0xc30] ;  /* 0x00030c00000a7ab9 */ /* 0x000fe20000000a00 */
[----:B------:R-:W-:Y:S01]  /*fd60*/  UIMAD UR6, UR6, UR7, URZ ;  /* 0x00000007060672a4 */ /* 0x000fe2000f8e023f */
[----:B------:R-:W-:Y:S01]  /*fd70*/  BSSY B1, `(.L_x_8375) ;  /* 0x00000d7000017945 */ /* 0x000fe20003800000 */
[----:B0-----:R-:W-:Y:S01]  /*fd80*/  IMAD R3, R7, UR9, R8 ;  /* 0x0000000907037c24 */ /* 0x001fe2000f8e0208 */
[----:B------:R-:W-:Y:S01]  /*fd90*/  ULDC.64 UR8, c[0x0][0xc38] ;  /* 0x00030e0000087ab9 */ /* 0x000fe20000000a00 */
[----:B------:R-:W-:Y:S01]  /*fda0*/  PLOP3.LUT P0, PT, PT, PT, UP0, 0x80, 0x0 ;  /* 0x000000000000781c */ /* 0x000fe20003f0f008 */
[----:B------:R-:W-:Y:S01]  /*fdb0*/  VIADD R0, R193, UR39 ;  /* 0x00000027c1007c36 */ /* 0x000fe20008000000 */
[----:B------:R-:W-:Y:S01]  /*fdc0*/  SHF.R.S32.HI R152, RZ, 0x1f, R203 ;  /* 0x0000001fff987819 */ /* 0x000fe200000114cb */
[----:B------:R-:W-:Y:S01]  /*fdd0*/  IMAD.IADD R5, R5, 0x1, R3 ;  /* 0x0000000105057824 */ /* 0x000fe200078e0203 */
[----:B------:R-:W-:Y:S01]  /*fde0*/  SHF.R.S32.HI R3, RZ, 0x1f, R194 ;  /* 0x0000001fff037819 */ /* 0x000fe200000114c2 */
[----:B------:R-:W-:Y:S01]  /*fdf0*/  IMAD.MOV.U32 R7, RZ, RZ, R0 ;  /* 0x000000ffff077224 */ /* 0x000fe200078e0000 */
[----:B------:R-:W-:Y:S01]  /*fe00*/  SHF.R.S32.HI R153, RZ, 0x1f, R204 ;  /* 0x0000001fff997819 */ /* 0x000fe200000114cc */
[----:B------:R-:W-:Y:S01]  /*fe10*/  IMAD.WIDE.U32 R4, R195, UR8, R4 ;  /* 0x00000008c3047c25 */ /* 0x000fe2000f8e0004 */
[----:B------:R-:W-:-:S02]  /*fe20*/  SHF.R.S32.HI R154, RZ, 0x1f, R205 ;  /* 0x0000001fff9a7819 */ /* 0x000fc400000114cd */
[----:B------:R-:W-:Y:S01]  /*fe30*/  SHF.R.S32.HI R155, RZ, 0x1f, R206 ;  /* 0x0000001fff9b7819 */ /* 0x000fe200000114ce */
[----:B------:R-:W-:Y:S01]  /*fe40*/  IMAD R5, R195, UR9, R5 ;  /* 0x00000009c3057c24 */ /* 0x000fe2000f8e0205 */
[----:B------:R-:W-:Y:S01]  /*fe50*/  ULDC.64 UR8, c[0x0][0xc40] ;  /* 0x0003100000087ab9 */ /* 0x000fe20000000a00 */
[----:B------:R-:W-:Y:S01]  /*fe60*/  VIADD R178, R23, 0x20 ;  /* 0x0000002017b27836 */ /* 0x000fe20000000000 */
[----:B------:R-:W-:Y:S01]  /*fe70*/  SHF.R.S32.HI R156, RZ, 0x1f, R207 ;  /* 0x0000001fff9c7819 */ /* 0x000fe200000114cf */
[----:B------:R-:W-:Y:S01]  /*fe80*/  IMAD R3, R3, UR8, RZ ;  /* 0x0000000803037c24 */ /* 0x000fe2000f8e02ff */
[----:B------:R-:W-:Y:S01]  /*fe90*/  SHF.R.S32.HI R157, RZ, 0x1f, R208 ;  /* 0x0000001fff9d7819 */ /* 0x000fe200000114d0 */
[C---:B------:R-:W-:Y:S01]  /*fea0*/  IMAD.WIDE.U32 R4, R194.reuse, UR8, R4 ;  /* 0x00000008c2047c25 */ /* 0x040fe2000f8e0004 */
[----:B------:R-:W-:Y:S01]  /*feb0*/  @UP0 ULDC UR8, c[0x0][0xcec] ;  /* 0x00033b0000080ab9 */ /* 0x000fe20000000800 */
[----:B------:R-:W-:Y:S02]  /*fec0*/  SHF.R.S32.HI R158, RZ, 0x1f, R209 ;  /* 0x0000001fff9e7819 */ /* 0x000fe400000114d1 */
[----:B------:R-:W-:Y:S01]  /*fed0*/  IMAD R3, R194, UR9, R3 ;  /* 0x00000009c2037c24 */ /* 0x000fe2000f8e0203 */
[----:B------:R-:W-:Y:S01]  /*fee0*/  SHF.R.S32.HI R159, RZ, 0x1f, R210 ;  /* 0x0000001fff9f7819 */ /* 0x000fe200000114d2 */
[----:B------:R-:W-:Y:S01]  /*fef0*/  VIADD R180, R23, 0x18 ;  /* 0x0000001817b47836 */ /* 0x000fe20000000000 */
[----:B------:R-:W-:Y:S01]  /*ff00*/  SHF.R.S32.HI R160, RZ, 0x1f, R211 ;  /* 0x0000001fffa07819 */ /* 0x000fe200000114d3 */
[----:B------:R-:W-:Y:S01]  /*ff10*/  IMAD.IADD R5, R5, 0x1, R3 ;  /* 0x0000000105057824 */ /* 0x000fe200078e0203 */
[----:B------:R-:W-:Y:S01]  /*ff20*/  SHF.R.S32.HI R161, RZ, 0x1f, R212 ;  /* 0x0000001fffa17819 */ /* 0x000fe200000114d4 */
[----:B------:R-:W-:Y:S01]  /*ff30*/  @P0 IMAD.HI.U32 R3, R0, UR8, RZ ;  /* 0x0000000800030c27 */ /* 0x000fe2000f8e00ff */
[----:B------:R-:W-:Y:S01]  /*ff40*/  @UP0 ULDC UR8, c[0x0][0xcf0] ;  /* 0x00033c0000080ab9 */ /* 0x000fe20000000800 */
[----:B------:R-:W-:-:S02]  /*ff50*/  SHF.R.S32.HI R162, RZ, 0x1f, R213 ;  /* 0x0000001fffa27819 */ /* 0x000fc400000114d5 */
[C---:B------:R-:W-:Y:S01]  /*ff60*/  VIADD R182, R23.reuse, 0x10 ;  /* 0x0000001017b67836 */ /* 0x040fe20000000000 */
[----:B------:R-:W-:Y:S01]  /*ff70*/  @P0 SHF.R.U32.HI R7, RZ, UR8, R3 ;  /* 0x00000008ff070c19 */ /* 0x000fe20008011603 */
[----:B------:R-:W-:Y:S01]  /*ff80*/  ULDC.64 UR8, c[0x0][0xc48] ;  /* 0x0003120000087ab9 */ /* 0x000fe20000000a00 */
[----:B------:R-:W-:Y:S01]  /*ff90*/  VIADD R184, R23, 0x8 ;  /* 0x0000000817b87836 */ /* 0x000fe20000000000 */
[----:B------:R-:W-:Y:S01]  /*ffa0*/  SHF.R.S32.HI R163, RZ, 0x1f, R214 ;  /* 0x0000001fffa37819 */ /* 0x000fe200000114d6 */
[----:B------:R-:W-:Y:S01]  /*ffb0*/  IMAD.WIDE.U32 R4, R201, UR8, R4 ;  /* 0x00000008c9047c25 */ /* 0x000fe2000f8e0004 */
[----:B------:R-:W-:Y:S02]  /*ffc0*/  SHF.R.S32.HI R3, RZ, 0x1f, R7 ;  /* 0x0000001fff037819 */ /* 0x000fe40000011407 */
[----:B------:R-:W-:Y:S01]  /*ffd0*/  SHF.R.S32.HI R164, RZ, 0x1f, R215 ;  /* 0x0000001fffa47819 */ /* 0x000fe200000114d7 */
[----:B------:R-:W-:Y:S01]  /*ffe0*/  IMAD.MOV R9, RZ, RZ, -R7 ;  /* 0x000000ffff097224 */ /* 0x000fe200078e0a07 */
[----:B------:R-:W-:Y:S01]  /*fff0*/  SHF.R.S32.HI R165, RZ, 0x1f, R216 ;  /* 0x0000001fffa57819 */ /* 0x000fe200000114d8 */
[----:B------:R-:W-:Y:S01]  /*10000*/  IMAD R8, R3, UR10, RZ ;  /* 0x0000000a03087c24 */ /* 0x000fe2000f8e02ff */
[----:B------:R-:W-:Y:S01]  /*10010*/  SHF.R.S32.HI R166, RZ, 0x1f, R217 ;  /* 0x0000001fffa67819 */ /* 0x000fe200000114d9 */
[----:B------:R-:W-:Y:S01]  /*10020*/  IMAD R3, R9, UR7, R0 ;  /* 0x0000000709037c24 */ /* 0x000fe2000f8e0200 */
[----:B------:R-:W-:Y:S01]  /*10030*/  SHF.R.S32.HI R167, RZ, 0x1f, R218 ;  /* 0x0000001fffa77819 */ /* 0x000fe200000114da */
[----:B------:R-:W-:Y:S01]  /*10040*/  IMAD R5, R201, UR9, R5 ;  /* 0x00000009c9057c24 */ /* 0x000fe2000f8e0205 */
[----:B------:R-:W-:Y:S01]  /*10050*/  ULDC.64 UR8, c[0x0][0xc28] ;  /* 0x00030a0000087ab9 */ /* 0x000fe20000000a00 */
[C---:B------:R-:W-:Y:S01]  /*10060*/  IMAD R9, R7.reuse, UR11, R8 ;  /* 0x0000000b07097c24 */ /* 0x040fe2000f8e0208 */
[----:B------:R-:W-:Y:S01]  /*10070*/  SHF.R.S32.HI R0, RZ, 0x1f, R3 ;  /* 0x0000001fff007819 */ /* 0x000fe20000011403 */
[----:B------:R-:W-:Y:S01]  /*10080*/  IMAD.WIDE.U32 R4, R7, UR10, R4 ;  /* 0x0000000a07047c25 */ /* 0x000fe2000f8e0004 */
[----:B------:R-:W-:-:S02]  /*10090*/  SHF.R.S32.HI R168, RZ, 0x1f, R219 ;  /* 0x0000001fffa87819 */ /* 0x000fc400000114db */
[----:B------:R-:W-:Y:S01]  /*100a0*/  SHF.R.S32.HI R169, RZ, 0x1f, R220 ;  /* 0x0000001fffa97819 */ /* 0x000fe200000114dc */
[----:B------:R-:W-:Y:S01]  /*100b0*/  IMAD.IADD R5, R5, 0x1, R9 ;  /* 0x0000000105057824 */ /* 0x000fe200078e0209 */
[----:B------:R-:W-:Y:S01]  /*100c0*/  SHF.R.S32.HI R170, RZ, 0x1f, R221 ;  /* 0x0000001fffaa7819 */ /* 0x000fe200000114dd */
[----:B------:R-:W-:Y:S01]  /*100d0*/  IMAD R0, R0, UR8, RZ ;  /* 0x0000000800007c24 */ /* 0x000fe2000f8e02ff */
[----:B------:R-:W-:Y:S01]  /*100e0*/  SHF.R.S32.HI R171, RZ, 0x1f, R222 ;  /* 0x0000001fffab7819 */ /* 0x000fe200000114de */
[C---:B------:R-:W-:Y:S01]  /*100f0*/  IMAD.WIDE.U32 R4, R3.reuse, UR8, R4 ;  /* 0x0000000803047c25 */ /* 0x040fe2000f8e0004 */
[----:B------:R-:W-:Y:S02]  /*10100*/  SHF.R.S32.HI R172, RZ, 0x1f, R223 ;  /* 0x0000001fffac7819 */ /* 0x000fe400000114df */
[----:B------:R-:W-:Y:S01]  /*10110*/  SHF.R.S32.HI R20, RZ, 0x1f, R224 ;  /* 0x0000001fff147819 */ /* 0x000fe200000114e0 */
[----:B------:R-:W-:Y:S01]  /*10120*/  IMAD R7, R3, UR9, R0 ;  /* 0x0000000903077c24 */ /* 0x000fe2000f8e0200 */
[----:B------:R-:W-:Y:S01]  /*10130*/  ULDC.64 UR8, c[0x0][0xc00] ;  /* 0x0003000000087ab9 */ /* 0x000fe20000000a00 */
[----:B------:R-:W-:Y:S01]  /*10140*/  SHF.R.S32.HI R21, RZ, 0x1f, R225 ;  /* 0x0000001fff157819 */ /* 0x000fe200000114e1 */
[----:B------:R-:W-:Y:S01]  /*10150*/  VIADD R177, R23, 0x20 ;  /* 0x0000002017b17836 */ /* 0x000fe20000000000 */
[C---:B------:R-:W-:Y:S01]  /*10160*/  LEA R0, P0, R4.reuse, UR8, 0x2 ;  /* 0x0000000804007c11 */ /* 0x040fe2000f8010ff */
[----:B------:R-:W-:Y:S01]  /*10170*/  IMAD.IADD R3, R5, 0x1, R7 ;  /* 0x0000000105037824 */ /* 0x000fe200078e0207 */
[----:B------:R-:W-:Y:S01]  /*10180*/  SHF.R.S32.HI R173, RZ, 0x1f, R226 ;  /* 0x0000001fffad7819 */ /* 0x000fe200000114e2 */
[----:B------:R-:W-:Y:S01]  /*10190*/  VIADD R7, R19, UR39 ;  /* 0x0000002713077c36 */ /* 0x000fe20008000000 */
[----:B------:R-:W-:Y:S01]  /*101a0*/  SHF.R.S32.HI R174, RZ, 0x1f, R227 ;  /* 0x0000001fffae7819 */ /* 0x000fe200000114e3 */
[----:B------:R0:W1:Y:S01]  /*101b0*/  SHFL.IDX PT, R13, R0, RZ, 0x1c1f ;  /* 0x001c1fff000d7589 */ /* 0x00006200000e0000 */
[----:B------:R-:W-:Y:S01]  /*101c0*/  LEA.HI.X R3, R4, UR9, R3, 0x2, P0 ;  /* 0x0000000904037c11 */ /* 0x000fe200080f1403 */
[----:B------:R-:W-:Y:S01]  /*101d0*/  VIADD R4, R17, 0x38820 ;  /* 0x0003882011047836 */ /* 0x000fe20000000000 */
[----:B------:R-:W-:Y:S01]  /*101e0*/  ISETP.GE.AND P0, PT, R7, UR6, PT ;  /* 0x0000000607007c0c */ /* 0x000fe2000bf06270 */
[C---:B------:R-:W-:Y:S01]  /*101f0*/  VIADD R179, R23.reuse, 0x18 ;  /* 0x0000001817b37836 */ /* 0x040fe20000000000 */
[----:B------:R-:W-:Y:S01]  /*10200*/  SHF.R.S32.HI R175, RZ, 0x1f, R228 ;  /* 0x0000001fffaf7819 */ /* 0x000fe200000114e4 */
[----:B------:R0:W2:Y:S01]  /*10210*/  SHFL.IDX PT, R12, R3, RZ, 0x1c1f ;  /* 0x001c1fff030c7589 */ /* 0x0000a200000e0000 */
[----:B------:R-:W-:Y:S01]  /*10220*/  PRMT R4, RZ, 0x654, R4 ;  /* 0x00000654ff047816 */ /* 0x000fe20000000004 */
[C---:B------:R-:W-:Y:S01]  /*10230*/  VIADD R181, R23.reuse, 0x10 ;  /* 0x0000001017b57836 */ /* 0x040fe20000000000 */
[----:B------:R-:W-:Y:S01]  /*10240*/  SHF.R.S32.HI R176, RZ, 0x1f, R229 ;  /* 0x0000001fffb07819 */ /* 0x000fe200000114e5 */
[----:B------:R-:W-:Y:S01]  /*10250*/  VIADD R183, R23, 0x8 ;  /* 0x0000000817b77836 */ /* 0x000fe20000000000 */
[----:B------:R0:W-:Y:S01]  /*10260*/  SYNCS.ARRIVE.TRANS64.RED.A1T0 RZ, [R4+URZ], RZ ;  /* 0x000000ff04ff79a7 */ /* 0x0001e2000810043f */
        /* <DEDUP_REMOVED lines=135> */
.L_x_8376:
[----:B------:R-:W-:Y:S05]  /*10ae0*/  BSYNC B1 ;  /* 0x0000000000017941 */ /* 0x000fea0003800000 */
.L_x_8375:
        /* <DEDUP_REMOVED lines=26> */
[-C--:B0-----:R-:W-:Y:S02]  /*10c90*/  @!P3 LEA R4, P1, R177, R0.reuse, 0x2 ;  /* 0x00000000b104b211 */ /* 0x081fe400078210ff */
        /* <DEDUP_REMOVED lines=10> */
[----:B------:R-:W-:-:S03]  /*10d40*/  ISETP.GE.AND P4, PT, R223, UR6, PT ;  /* 0x00000006df007c0c */ /* 0x000fc6000bf86270 */
[----:B------:R4:W-:Y:S01]  /*10d50*/  @!P5 ST.E.64 desc[UR42][R10.64], R50 ;  /* 0x000000320a00d985 */ /* 0x0009e2000c101b2a */
[CC--:B0-----:R-:W-:Y:S02]  /*10d60*/  @!P0 LEA R4, P6, R227.reuse, R0.reuse, 0x2 ;  /* 0x00000000e3048211 */ /* 0x0c1fe400078c10ff */
[C---:B---3--:R-:W-:Y:S02]  /*10d70*/  @!P1 LEA R8, P5, R226.reuse, R0, 0x2 ;  /* 0x00000000e2089211 */ /* 0x048fe400078a10ff */
[-C--:B------:R-:W-:Y:S02]  /*10d80*/  @!P0 LEA.HI.X R5, R227, R22.reuse, R174, 0x2, P6 ;  /* 0x00000016e3058211 */ /* 0x080fe400030f14ae */
[----:B------:R-:W-:Y:S02]  /*10d90*/  @!P1 LEA.HI.X R9, R226, R22, R173, 0x2, P5 ;  /* 0x00000016e2099211 */ /* 0x000fe400028f14ad */
[----:B------:R-:W-:Y:S01]  /*10da0*/  ISETP.GE.AND P5, PT, R222, UR6, PT ;  /* 0x00000006de007c0c */ /* 0x000fe2000bfa6270 */
[----:B------:R0:W-:Y:S01]  /*10db0*/  @!P0 ST.E.64 desc[UR42][R4.64], R54 ;  /* 0x0000003604008985 */ /* 0x0001e2000c101b2a */
[----:B----4-:R-:W-:-:S02]  /*10dc0*/  @!P2 LEA R10, P6, R225, R0, 0x2 ;  /* 0x00000000e10aa211 */ /* 0x010fc400078c10ff */
[----:B------:R-:W-:Y:S01]  /*10dd0*/  ISETP.GE.AND P0, PT, R221, UR6, PT ;  /* 0x00000006dd007c0c */ /* 0x000fe2000bf06270 */
[----:B------:R3:W-:Y:S01]  /*10de0*/  @!P1 ST.E.64 desc[UR42][R8.64], R58 ;  /* 0x0000003a08009985 */ /* 0x0007e2000c101b2a */
[----:B------:R-:W-:Y:S02]  /*10df0*/  @!P2 LEA.HI.X R11, R225, R22, R21, 0x2, P6 ;  /* 0x00000016e10ba211 */ /* 0x000fe400030f1415 */
[-C--:B--2---:R-:W-:Y:S02]  /*10e00*/  @!P3 LEA R12, P6, R224, R0.reuse, 0x2 ;  /* 0x00000000e00cb211 */ /* 0x084fe400078c10ff */
[----:B------:R-:W-:Y:S01]  /*10e10*/  ISETP.GE.AND P1, PT, R220, UR6, PT ;  /* 0x00000006dc007c0c */ /* 0x000fe2000bf26270 */
[----:B------:R2:W-:Y:S01]  /*10e20*/  @!P2 ST.E.64 desc[UR42][R10.64], R62 ;  /* 0x0000003e0a00a985 */ /* 0x0005e2000c101b2a */
[----:B------:R-:W-:Y:S02]  /*10e30*/  @!P4 LEA R14, P2, R223, R0, 0x2 ;  /* 0x00000000df0ec211 */ /* 0x000fe400078410ff */
[----:B-1----:R-:W-:-:S02]  /*10e40*/  @!P3 LEA.HI.X R13, R224, R22, R20, 0x2, P6 ;  /* 0x00000016e00db211 */ /* 0x002fc400030f1414 */
[----:B------:R-:W-:Y:S02]  /*10e50*/  @!P4 LEA.HI.X R15, R223, R22, R172, 0x2, P2 ;  /* 0x00000016df0fc211 */ /* 0x000fe400010f14ac */
[----:B------:R-:W-:Y:S01]  /*10e60*/  ISETP.GE.AND P2, PT, R219, UR6, PT ;  /* 0x00000006db007c0c */ /* 0x000fe2000bf46270 */
[----:B------:R-:W-:Y:S01]  /*10e70*/  @!P3 ST.E.64 desc[UR42][R12.64], R66 ;  /* 0x000000420c00b985 */ /* 0x000fe2000c101b2a */
[----:B------:R-:W-:-:S03]  /*10e80*/  @!P5 LEA R20, P6, R222, R0, 0x2 ;  /* 0x00000000de14d211 */ /* 0x000fc600078c10ff */
[----:B------:R1:W-:Y:S01]  /*10e90*/  @!P4 ST.E.64 desc[UR42][R14.64], R70 ;  /* 0x000000460e00c985 */ /* 0x0003e2000c101b2a */
[----:B------:R-:W-:Y:S02]  /*10ea0*/  @!P5 LEA.HI.X R21, R222, R22, R171, 0x2, P6 ;  /* 0x00000016de15d211 */ /* 0x000fe400030f14ab */
[CC--:B0-----:R-:W-:Y:S02]  /*10eb0*/  @!P0 LEA R4, P4, R221.reuse, R0.reuse, 0x2 ;  /* 0x00000000dd048211 */ /* 0x0c1fe400078810ff */
[----:B---3--:R-:W-:Y:S01]  /*10ec0*/  @!P1 LEA R8, P3, R220, R0, 0x2 ;  /* 0x00000000dc089211 */ /* 0x008fe200078610ff */
[----:B------:R0:W-:Y:S01]  /*10ed0*/  @!P5 ST.E.64 desc[UR42][R20.64], R74 ;  /* 0x0000004a1400d985 */ /* 0x0001e2000c101b2a */
[----:B------:R-:W-:Y:S02]  /*10ee0*/  @!P0 LEA.HI.X R5, R221, R22, R170, 0x2, P4 ;  /* 0x00000016dd058211 */ /* 0x000fe400020f14aa */
[----:B------:R-:W-:Y:S02]  /*10ef0*/  ISETP.GE.AND P4, PT, R217, UR6, PT ;  /* 0x00000006d9007c0c */ /* 0x000fe4000bf86270 */
[----:B------:R-:W-:Y:S01]  /*10f00*/  ISETP.GE.AND P5, PT, R218, UR6, PT ;  /* 0x00000006da007c0c */ /* 0x000fe2000bfa6270 */
[----:B------:R3:W-:Y:S01]  /*10f10*/  @!P0 ST.E.64 desc[UR42][R4.64], R78 ;  /* 0x0000004e04008985 */ /* 0x0007e2000c101b2a */
[----:B--2---:R-:W-:-:S02]  /*10f20*/  @!P2 LEA R10, P6, R219, R0, 0x2 ;  /* 0x00000000db0aa211 */ /* 0x004fc400078c10ff */
        /* <DEDUP_REMOVED lines=17> */
[-C--:B---3--:R-:W-:Y:S02]  /*11040*/  @!P2 LEA R4, P6, R215, R0.reuse, 0x2 ;  /* 0x00000000d704a211 */ /* 0x088fe400078c10ff */
[----:B------:R-:W-:Y:S01]  /*11050*/  ISETP.GE.AND P4, PT, R211, UR6, PT ;  /* 0x00000006d3007c0c */ /* 0x000fe2000bf86270 */
[----:B------:R3:W-:Y:S01]  /*11060*/  @!P3 ST.E.64 desc[UR42][R20.64], R98 ;  /* 0x000000621400b985 */ /* 0x0007e2000c101b2a */
[----:B--2---:R-:W-:Y:S02]  /*11070*/  @!P1 LEA R8, P3, R214, R0, 0x2 ;  /* 0x00000000d6089211 */ /* 0x004fe400078610ff */
        /* <DEDUP_REMOVED lines=25> */
[-C--:B--2---:R-:W-:Y:S01]  /*11210*/  @!P1 LEA R8, P6, R208, R0.reuse, 0x2 ;  /* 0x00000000d0089211 */ /* 0x084fe200078c10ff */
[----:B------:R2:W-:Y:S02]  /*11220*/  @!P0 ST.E.64 desc[UR42][R4.64], R126 ;  /* 0x0000007e04008985 */ /* 0x0005e4000c101b2a */
[----:B0-----:R-:W-:-:S02]  /*11230*/  @!P4 LEA R10, P0, R207, R0, 0x2 ;  /* 0x00000000cf0ac211 */ /* 0x001fc400078010ff */
[----:B------:R-:W-:Y:S02]  /*11240*/  @!P1 LEA.HI.X R9, R208, R22, R157, 0x2, P6 ;  /* 0x00000016d0099211 */ /* 0x000fe400030f149d */
[----:B---3--:R-:W-:Y:S02]  /*11250*/  @!P3 LEA R12, P6, R206, R0, 0x2 ;  /* 0x00000000ce0cb211 */ /* 0x008fe400078c10ff */
[----:B------:R-:W-:Y:S01]  /*11260*/  @!P4 LEA.HI.X R11, R207, R22, R156, 0x2, P0 ;  /* 0x00000016cf0bc211 */ /* 0x000fe200000f149c */
        /* <DEDUP_REMOVED lines=16> */
.L_x_8368:
[----:B------:R-:W0:Y:S01]  /*11370*/  LDC.64 R8, c[0x0][0xd00] ;  /* 0x00034000ff087b82 */ /* 0x000e220000000a00 */
[----:B------:R-:W-:Y:S01]  /*11380*/  ULDC.64 UR6, c[0x0][0xd08] ;  /* 0x0003420000067ab9 */ /* 0x000fe20000000a00 */
[----:B------:R-:W-:Y:S01]  /*11390*/  IMAD.MOV.U32 R3, RZ, RZ, RZ ;  /* 0x000000ffff037224 */ /* 0x000fe200078e00ff */
[----:B------:R-:W-:-:S04]  /*113a0*/  ISETP.NE.U32.AND P1, PT, RZ, UR6, PT ;  /* 0x00000006ff007c0c */ /* 0x000fc8000bf25070 */
[----:B------:R-:W-:Y:S01]  /*113b0*/  ISETP.NE.AND.EX P1, PT, RZ, UR7, PT, P1 ;  /* 0x00000007ff007c0c */ /* 0x000fe2000bf25310 */
[----:B------:R-:W1:Y:S01]  /*113c0*/  LDC.64 R4, c[0x0][0xd00] ;  /* 0x00034000ff047b82 */ /* 0x000e620000000a00 */
[----:B0-----:R-:W-:-:S04]  /*113d0*/  ISETP.NE.U32.AND P0, PT, R8, RZ, PT ;  /* 0x000000ff0800720c */ /* 0x001fc80003f05070 */
[----:B------:R-:W-:-:S07]  /*113e0*/  ISETP.NE.AND.EX P0, PT, R9, RZ, PT, P0 ;  /* 0x000000ff0900720c */ /* 0x000fce0003f05300 */
[C---:B------:R-:W-:Y:S01]  /*113f0*/  @P1 LEA R8, P2, R194.reuse, UR6, 0x2 ;  /* 0x00000006c2081c11 */ /* 0x040fe2000f8410ff */
[----:B------:R-:W-:Y:S01]  /*11400*/  ULDC UR6, c[0x0][0xb88] ;  /* 0x0002e20000067ab9 */ /* 0x000fe20000000800 */
[C---:B-1----:R-:W-:Y:S02]  /*11410*/  IMAD.WIDE R4, R194.reuse, 0x4, R4 ;  /* 0x00000004c2047825 */ /* 0x042fe400078e0204 */
[----:B------:R-:W-:Y:S02]  /*11420*/  @P1 LEA.HI.X R9, R194, UR7, R202, 0x2, P2 ;  /* 0x00000007c2091c11 */ /* 0x000fe400090f14ca */
[----:B------:R-:W-:Y:S01]  /*11430*/  IMAD.U32 R7, RZ, RZ, UR6 ;  /* 0x00000006ff077e24 */ /* 0x000fe2000f8e00ff */
[----:B------:R0:W5:Y:S05]  /*11440*/  @P0 LDG.E R3, desc[UR42][R4.64] ;  /* 0x0000002a04030981 */ /* 0x00016a000c1e1900 */
        /* <DEDUP_REMOVED lines=12> */
.L_x_8377:
[----:B------:R-:W-:Y:S01]  /*11510*/  BSSY B1, `(.L_x_8378) ;  /* 0x0000038000017945 */ /* 0x000fe20003800000 */
[----:B------:R-:W-:Y:S02]  /*11520*/  SEL R31, R194, RZ, !P0 ;  /* 0x000000ffc21f7207 */ /* 0x000fe40004000000 */
[----:B------:R-:W-:Y:S02]  /*11530*/  SEL R202, R202, RZ, !P0 ;  /* 0x000000ffcaca7207 */ /* 0x000fe40004000000 */
[----:B-----5:R-:W-:Y:S01]  /*11540*/  SHF.R.S32.HI R24, RZ, 0x1f, R3 ;  /* 0x0000001fff187819 */ /* 0x020fe20000011403 */
[----:B------:R-:W-:Y:S06]  /*11550*/  @P3 BRA `(.L_x_8379) ;  /* 0x0000000000cc3947 */ /* 0x000fec0003800000 */
[----:B------:R-:W0:Y:S01]  /*11560*/  S2R R33, SR_TID.X ;  /* 0x0000000000217919 */ /* 0x000e220000002100 */
[----:B------:R-:W1:Y:S01]  /*11570*/  LDC R26, c[0x0][0xce8] ;  /* 0x00033a00ff1a7b82 */ /* 0x000e620000000800 */
[----:B------:R-:W-:Y:S02]  /*11580*/  IMAD.U32 R8, RZ, RZ, UR39 ;  /* 0x00000027ff087e24 */ /* 0x000fe4000f8e00ff */
[----:B-1----:R-:W-:-:S03]  /*11590*/  IMAD R4, R7, R26, RZ ;  /* 0x0000001a07047224 */ /* 0x002fc600078e02ff */
[----:B0-----:R-:W-:-:S04]  /*115a0*/  IADD3 R33, R8, -0x80, R33 ;  /* 0xffffff8008217810 */ /* 0x001fc80007ffe021 */
[----:B------:R-:W-:-:S13]  /*115b0*/  ISETP.GE.AND P0, PT, R33, R4, PT ;  /* 0x000000042100720c */ /* 0x000fda0003f06270 */
[----:B------:R-:W-:Y:S05]  /*115c0*/  @P0 BRA `(.L_x_8379) ;  /* 0x0000000000b00947 */ /* 0x000fea0003800000 */
[----:B------:R-:W-:Y:S01]  /*115d0*/  ISETP.NE.AND P1, PT, R26, 0x1, PT ;  /* 0x000000011a00780c */ /* 0x000fe20003f25270 */
[----:B------:R-:W-:Y:S01]  /*115e0*/  IMAD.MOV.U32 R22, RZ, RZ, 0xab8 ;  /* 0x00000ab8ff167424 */ /* 0x000fe200078e00ff */
[----:B------:R-:W-:Y:S01]  /*115f0*/  ISETP.GT.AND P0, PT, R0, 0x1, PT ;  /* 0x000000010000780c */ /* 0x000fe20003f04270 */
[----:B------:R-:W0:Y:S01]  /*11600*/  LDC.64 R4, c[0x0][0xca8] ;  /* 0x00032a00ff047b82 */ /* 0x000e220000000a00 */
[----:B------:R-:W-:Y:S01]  /*11610*/  LOP3.LUT R201, R201, 0xff, RZ, 0xc0, !PT ;  /* 0x000000ffc9c97812 */ /* 0x000fe200078ec0ff */
[----:B------:R-:W-:Y:S01]  /*11620*/  IMAD.MOV.U32 R25, RZ, RZ, R33 ;  /* 0x000000ffff197224 */ /* 0x000fe200078e0021 */
[----:B------:R-:W-:-:S05]  /*11630*/  SEL R22, R22, 0xa78, P0 ;  /* 0x00000a7816167807 */ /* 0x000fca0000000000 */
[----:B------:R-:W1:Y:S08]  /*11640*/  LDC.64 R14, c[0x0][R22+0x220] ;  /* 0x00008800160e7b82 */ /* 0x000e700000000a00 */
[----:B------:R-:W2:Y:S08]  /*11650*/  @P1 LDC R0, c[0x0][0xcec] ;  /* 0x00033b00ff001b82 */ /* 0x000eb00000000800 */
[----:B------:R-:W3:Y:S08]  /*11660*/  @P1 LDC R29, c[0x0][0xcf0] ;  /* 0x00033c00ff1d1b82 */ /* 0x000ef00000000800 */
[----:B------:R-:W4:Y:S01]  /*11670*/  LDC.64 R12, c[0x0][R22+0x218] ;  /* 0x00008600160c7b82 */ /* 0x000f220000000a00 */
[----:B-1----:R-:W-:-:S07]  /*11680*/  IMAD R15, R15, R31, RZ ;  /* 0x0000001f0f0f7224 */ /* 0x002fce00078e02ff */
[----:B------:R-:W1:Y:S01]  /*11690*/  LDC.64 R10, c[0x0][R22+0x228] ;  /* 0x00008a00160a7b82 */ /* 0x000e620000000a00 */
[----:B--2---:R-:W-:-:S07]  /*116a0*/  @P1 IMAD.HI.U32 R0, R33, R0, RZ ;  /* 0x0000000021001227 */ /* 0x004fce00078e00ff */
[----:B------:R-:W2:Y:S01]  /*116b0*/  LDC.64 R8, c[0x0][R22+0x210] ;  /* 0x0000840016087b82 */ /* 0x000ea20000000a00 */
[----:B---3--:R-:W-:Y:S01]  /*116c0*/  @P1 SHF.R.U32.HI R25, RZ, R29, R0 ;  /* 0x0000001dff191219 */ /* 0x008fe20000011600 */
[----:B------:R-:W-:Y:S01]  /*116d0*/  IMAD R29, R14, R202, R15 ;  /* 0x000000ca0e1d7224 */ /* 0x000fe200078e020f */
[----:B------:R-:W-:-:S03]  /*116e0*/  SEL R15, R201, RZ, P0 ;  /* 0x000000ffc90f7207 */ /* 0x000fc60000000000 */
[----:B------:R-:W-:Y:S02]  /*116f0*/  IMAD.MOV R0, RZ, RZ, -R25 ;  /* 0x000000ffff007224 */ /* 0x000fe400078e0a19 */
[-C--:B----4-:R-:W-:Y:S01]  /*11700*/  IMAD R27, R13, R195.reuse, RZ ;  /* 0x000000c30d1b7224 */ /* 0x090fe200078e02ff */
[----:B0-----:R-:W0:Y:S01]  /*11710*/  @!P0 LDC R4, c[0x0][0xc50] ;  /* 0x00031400ff048b82 */ /* 0x001e220000000800 */
[----:B------:R-:W-:-:S04]  /*11720*/  IMAD.WIDE.U32 R20, R12, R195, RZ ;  /* 0x000000c30c147225 */ /* 0x000fc800078e00ff */
[----:B------:R-:W-:-:S03]  /*11730*/  IMAD.WIDE.U32 R12, R14, R31, RZ ;  /* 0x0000001f0e0c7225 */ /* 0x000fc600078e00ff */
[----:B------:R-:W3:Y:S01]  /*11740*/  @!P0 LDC R5, c[0x0][0xc54] ;  /* 0x00031500ff058b82 */ /* 0x000ee20000000800 */
[----:B------:R-:W-:Y:S01]  /*11750*/  IMAD.IADD R27, R21, 0x1, R27 ;  /* 0x00000001151b7824 */ /* 0x000fe200078e021b */
[----:B------:R-:W-:Y:S01]  /*11760*/  IADD3 R20, P1, P3, R12, R20, R3 ;  /* 0x000000140c147210 */ /* 0x000fe20007b3e003 */
[----:B------:R-:W-:Y:S02]  /*11770*/  IMAD.IADD R29, R13, 0x1, R29 ;  /* 0x000000010d1d7824 */ /* 0x000fe400078e021d */
[-C--:B-1----:R-:W-:Y:S02]  /*11780*/  IMAD R21, R11, R15.reuse, RZ ;  /* 0x0000000f0b157224 */ /* 0x082fe400078e02ff */
        /* <DEDUP_REMOVED lines=14> */
[----:B---3--:R-:W-:-:S05]  /*11870*/  LEA.HI.X R5, R8, R5, R0, 0x2, P0 ;  /* 0x0000000508057211 */ /* 0x008fca00000f1400 */
[----:B------:R0:W-:Y:S04]  /*11880*/  STG.E desc[UR42][R4.64], R9 ;  /* 0x0000000904007986 */ /* 0x0001e8000c10192a */
.L_x_8379:
[----:B------:R-:W-:Y:S05]  /*11890*/  BSYNC B1 ;  /* 0x0000000000017941 */ /* 0x000fea0003800000 */
.L_x_8378:
[----:B------:R-:W-:Y:S05]  /*118a0*/  @P2 BRA `(.L_x_8374) ;  /* 0x0000000800742947 */ /* 0x000fea0003800000 */
[----:B------:R-:W1:Y:S01]  /*118b0*/  LDC R10, c[0x0][0xce8] ;  /* 0x00033a00ff0a7b82 */ /* 0x000e620000000800 */
[----:B------:R-:W-:Y:S01]  /*118c0*/  ULDC.64 UR6, c[0x0][0xba0] ;  /* 0x0002e80000067ab9 */ /* 0x000fe20000000a00 */
[----:B------:R-:W-:Y:S01]  /*118d0*/  ULDC UR8, c[0x0][0xbc8] ;  /* 0x0002f20000087ab9 */ /* 0x000fe20000000800 */
[----:B------:R-:W-:Y:S01]  /*118e0*/  IMAD R0, R24, UR6, RZ ;  /* 0x0000000618007c24 */ /* 0x000fe2000f8e02ff */
[----:B------:R-:W-:Y:S01]  /*118f0*/  ISETP.GE.AND P2, PT, R200, UR8, PT ;  /* 0x00000008c8007c0c */ /* 0x000fe2000bf46270 */
[----:B0-----:R-:W-:Y:S01]  /*11900*/  IMAD.WIDE.U32 R4, R3, UR6, RZ ;  /* 0x0000000603047c25 */ /* 0x001fe2000f8e00ff */
[----:B------:R-:W-:Y:S01]  /*11910*/  ISETP.GE.AND P1, PT, R199, UR8, PT ;  /* 0x00000008c7007c0c */ /* 0x000fe2000bf26270 */
[----:B------:R-:W-:Y:S01]  /*11920*/  BSSY B1, `(.L_x_8380) ;  /* 0x0000071000017945 */ /* 0x000fe20003800000 */
[C---:B------:R-:W-:Y:S01]  /*11930*/  ISETP.GE.AND P3, PT, R18.reuse, UR8, PT ;  /* 0x0000000812007c0c */ /* 0x040fe2000bf66270 */
[----:B------:R-:W-:Y:S01]  /*11940*/  IMAD R3, R3, UR7, R0 ;  /* 0x0000000703037c24 */ /* 0x000fe2000f8e0200 */
[----:B------:R-:W-:Y:S01]  /*11950*/  ULDC.64 UR6, c[0x0][0xbe8] ;  /* 0x0002fa0000067ab9 */ /* 0x000fe20000000a00 */
[----:B------:R-:W-:Y:S01]  /*11960*/  SEL R14, RZ, 0xffffffff, P1 ;  /* 0xffffffffff0e7807 */ /* 0x000fe20000800000 */
[C---:B------:R-:W-:Y:S01]  /*11970*/  VIADD R32, R18.reuse, 0x180 ;  /* 0x0000018012207836 */ /* 0x040fe20000000000 */
[----:B------:R-:W-:Y:S01]  /*11980*/  SEL R12, RZ, 0x1, P3 ;  /* 0x00000001ff0c7807 */ /* 0x000fe20001800000 */
[----:B------:R-:W-:Y:S01]  /*11990*/  IMAD.IADD R5, R5, 0x1, R3 ;  /* 0x0000000105057824 */ /* 0x000fe200078e0203 */
[----:B------:R-:W-:Y:S01]  /*119a0*/  SHF.R.S32.HI R3, RZ, 0x1f, R28 ;  /* 0x0000001fff037819 */ /* 0x000fe2000001141c */
[----:B------:R-:W-:Y:S01]  /*119b0*/  VIADD R30, R18, 0x1c0 ;  /* 0x000001c0121e7836 */ /* 0x000fe20000000000 */
[----:B------:R-:W-:Y:S01]  /*119c0*/  SHF.R.S32.HI R26, RZ, 0x1f, R197 ;  /* 0x0000001fff1a7819 */ /* 0x000fe200000114c5 */
[----:B------:R-:W-:Y:S01]  /*119d0*/  IMAD.WIDE.U32 R4, R195, UR6, R4 ;  /* 0x00000006c3047c25 */ /* 0x000fe2000f8e0004 */
[----:B------:R-:W-:-:S02]  /*119e0*/  LEA.HI R3, R3, R28, RZ, 0x3 ;  /* 0x0000001c03037211 */ /* 0x000fc400078f18ff */
[----:B------:R-:W-:Y:S01]  /*119f0*/  ISETP.GE.AND P1, PT, R30, UR8, PT ;  /* 0x000000081e007c0c */ /* 0x000fe2000bf26270 */
[----:B------:R-:W-:Y:S01]  /*11a00*/  IMAD R5, R195, UR7, R5 ;  /* 0x00000007c3057c24 */ /* 0x000fe2000f8e0205 */
[----:B------:R-:W-:Y:S01]  /*11a10*/  LOP3.LUT R9, R3, 0xfffffff8, RZ, 0xc0, !PT ;  /* 0xfffffff803097812 */ /* 0x000fe200078ec0ff */
[----:B------:R-:W-:Y:S01]  /*11a20*/  ULDC.64 UR6, c[0x0][0xbf0] ;  /* 0x0002fc0000067ab9 */ /* 0x000fe20000000a00 */
[----:B-1----:R-:W-:Y:S01]  /*11a30*/  ISETP.NE.AND P0, PT, R10, 0x1, PT ;  /* 0x000000010a00780c */ /* 0x002fe20003f05270 */
[----:B------:R-:W-:Y:S01]  /*11a40*/  IMAD R0, R202, UR6, RZ ;  /* 0x00000006ca007c24 */ /* 0x000fe2000f8e02ff */
[----:B------:R-:W-:Y:S01]  /*11a50*/  SHF.R.S32.HI R15, RZ, 0x3, R3 ;  /* 0x00000003ff0f7819 */ /* 0x000fe20000011403 */
[----:B------:R-:W-:Y:S01]  /*11a60*/  IMAD.IADD R28, R28, 0x1, -R9 ;  /* 0x000000011c1c7824 */ /* 0x000fe200078e0a09 */
[----:B------:R-:W-:Y:S01]  /*11a70*/  SHF.R.S32.HI R27, RZ, 0x1f, R32 ;  /* 0x0000001fff1b7819 */ /* 0x000fe20000011420 */
[C---:B------:R-:W-:Y:S01]  /*11a80*/  IMAD R9, R31.reuse, UR7, R0 ;  /* 0x000000071f097c24 */ /* 0x040fe2000f8e0200 */
[----:B------:R-:W-:Y:S01]  /*11a90*/  SEL R0, RZ, 0xffffffff, P2 ;  /* 0xffffffffff007807 */ /* 0x000fe20001000000 */
[----:B------:R-:W-:Y:S01]  /*11aa0*/  IMAD R3, R28, 0x20, R15 ;  /* 0x000000201c037824 */ /* 0x000fe200078e020f */
[----:B------:R-:W-:Y:S01]  /*11ab0*/  SHF.R.S32.HI R28, RZ, 0x1f, R199 ;  /* 0x0000001fff1c7819 */ /* 0x000fe200000114c7 */
[----:B------:R-:W-:Y:S01]  /*11ac0*/  IMAD.WIDE.U32 R4, R31, UR6, R4 ;  /* 0x000000061f047c25 */ /* 0x000fe2000f8e0004 */
[----:B------:R-:W-:Y:S01]  /*11ad0*/  ULDC.64 UR6, c[0x0][0xbe0] ;  /* 0x0002f80000067ab9 */ /* 0x000fe20000000a00 */
[----:B------:R-:W-:-:S02]  /*11ae0*/  SHF.R.S32.HI R29, RZ, 0x1f, R196 ;  /* 0x0000001fff1d7819 */ /* 0x000fc400000114c4 */
[----:B------:R-:W0:Y:S01]  /*11af0*/  @P0 LDC R11, c[0x0][0xcec] ;  /* 0x00033b00ff0b0b82 */ /* 0x000e220000000800 */
[----:B------:R-:W-:Y:S01]  /*11b00*/  VIADD R8, R3, UR39 ;  /* 0x0000002703087c36 */ /* 0x000fe20008000000 */
[----:B------:R-:W-:Y:S01]  /*11b10*/  SHF.R.S32.HI R31, RZ, 0x1f, R198 ;  /* 0x0000001fff1f7819 */ /* 0x000fe200000114c6 */
[----:B------:R-:W-:Y:S01]  /*11b20*/  IMAD.SHL.U32 R21, R0, 0x2, RZ ;  /* 0x0000000200157824 */ /* 0x000fe200078e00ff */
[----:B------:R-:W-:Y:S01]  /*11b30*/  SHF.R.S32.HI R33, RZ, 0x1f, R30 ;  /* 0x0000001fff217819 */ /* 0x000fe2000001141e */
[----:B------:R-:W-:Y:S01]  /*11b40*/  IMAD.MOV.U32 R3, RZ, RZ, R8 ;  /* 0x000000ffff037224 */ /* 0x000fe200078e0008 */
[----:B------:R-:W-:Y:S01]  /*11b50*/  SHF.R.S32.HI R34, RZ, 0x1f, R200 ;  /* 0x0000001fff227819 */ /* 0x000fe200000114c8 */
[----:B------:R-:W-:Y:S01]  /*11b60*/  IMAD.IADD R5, R5, 0x1, R9 ;  /* 0x0000000105057824 */ /* 0x000fe200078e0209 */
[----:B------:R-:W1:Y:S01]  /*11b70*/  @P0 LDC R13, c[0x0][0xcf0] ;  /* 0x00033c00ff0d0b82 */ /* 0x000e620000000800 */
[----:B------:R-:W-:Y:S01]  /*11b80*/  LOP3.LUT R12, R21, 0x2, R12, 0xe2, !PT ;  /* 0x00000002150c7812 */ /* 0x000fe200078ee20c */
[----:B------:R-:W-:-:S02]  /*11b90*/  IMAD R25, R7, R10, RZ ;  /* 0x0000000a07197224 */ /* 0x000fc400078e02ff */
[----:B0-----:R-:W-:-:S04]  /*11ba0*/  @P0 IMAD.HI.U32 R0, R8, R11, RZ ;  /* 0x0000000b08000227 */ /* 0x001fc800078e00ff */
[----:B------:R-:W-:Y:S01]  /*11bb0*/  IMAD.SHL.U32 R11, R14, 0x4, RZ ;  /* 0x000000040e0b7824 */ /* 0x000fe200078e00ff */
[----:B-1----:R-:W-:Y:S02]  /*11bc0*/  @P0 SHF.R.U32.HI R3, RZ, R13, R0 ;  /* 0x0000000dff030219 */ /* 0x002fe40000011600 */
[----:B------:R-:W-:Y:S02]  /*11bd0*/  ISETP.GE.AND P0, PT, R198, UR8, PT ;  /* 0x00000008c6007c0c */ /* 0x000fe4000bf06270 */
[--C-:B------:R-:W-:Y:S01]  /*11be0*/  SHF.R.S32.HI R0, RZ, 0x1f, R3.reuse ;  /* 0x0000001fff007819 */ /* 0x100fe20000011403 */
[----:B------:R-:W-:Y:S01]  /*11bf0*/  IMAD.MOV R9, RZ, RZ, -R3 ;  /* 0x000000ffff097224 */ /* 0x000fe200078e0a03 */
[----:B------:R-:W-:Y:S01]  /*11c00*/  LOP3.LUT R12, R11, 0x4, R12, 0xe2, !PT ;  /* 0x000000040b0c7812 */ /* 0x000fe200078ee20c */
[----:B------:R-:W-:Y:S01]  /*11c10*/  IMAD.WIDE.U32 R4, R3, UR6, R4 ;  /* 0x0000000603047c25 */ /* 0x000fe2000f8e0004 */
[----:B------:R-:W-:Y:S02]  /*11c20*/  SEL R11, RZ, 0xffffffff, P0 ;  /* 0xffffffffff0b7807 */ /* 0x000fe40000000000 */
[----:B------:R-:W-:Y:S01]  /*11c30*/  ISETP.GE.AND P0, PT, R197, UR8, PT ;  /* 0x00000008c5007c0c */ /* 0x000fe2000bf06270 */
[----:B------:R-:W-:-:S02]  /*11c40*/  IMAD R0, R0, UR6, RZ ;  /* 0x0000000600007c24 */ /* 0x000fc4000f8e02ff */
[----:B------:R-:W-:Y:S02]  /*11c50*/  IMAD R9, R10, R9, R8 ;  /* 0x000000090a097224 */ /* 0x000fe400078e0208 */
[----:B------:R-:W-:Y:S02]  /*11c60*/  IMAD.SHL.U32 R13, R11, 0x8, RZ ;  /* 0x000000080b0d7824 */ /* 0x000fe400078e00ff */
[----:B------:R-:W-:Y:S01]  /*11c70*/  IMAD R11, R3, UR7, R0 ;  /* 0x00000007030b7c24 */ /* 0x000fe2000f8e0200 */
[----:B------:R-:W-:Y:S01]  /*11c80*/  SEL R3, RZ, 0xffffffff, P0 ;  /* 0xffffffffff037807 */ /* 0x000fe20000000000 */
[----:B------:R-:W-:Y:S01]  /*11c90*/  ULDC.64 UR6, c[0x0][0xbd8] ;  /* 0x0002f60000067ab9 */ /* 0x000fe20000000a00 */
[----:B------:R-:W-:Y:S01]  /*11ca0*/  ISETP.GE.AND P0, PT, R196, UR8, PT ;  /* 0x00000008c4007c0c */ /* 0x000fe2000bf06270 */
[----:B------:R-:W-:Y:S01]  /*11cb0*/  IMAD.IADD R5, R5, 0x1, R11 ;  /* 0x0000000105057824 */ /* 0x000fe200078e020b */
[----:B------:R-:W-:Y:S02]  /*11cc0*/  SHF.R.S32.HI R0, RZ, 0x1f, R9 ;  /* 0x0000001fff007819 */ /* 0x000fe40000011409 */
        /* <DEDUP_REMOVED lines=10> */
[----:B------:R-:W-:Y:S01]  /*11d70*/  SEL R9, RZ, 0x40, P0 ;  /* 0x00000040ff097807 */ /* 0x000fe20000000000 */
[----:B------:R-:W-:Y:S01]  /*11d80*/  VIADD R0, R15, UR39 ;  /* 0x000000270f007c36 */ /* 0x000fe20008000000 */
[C---:B------:R-:W-:Y:S01]  /*11d90*/  LEA R22, P0, R4.reuse, UR6, 0x1 ;  /* 0x0000000604167c11 */ /* 0x040fe2000f8008ff */
[----:B------:R-:W-:Y:S01]  /*11da0*/  IMAD.IADD R3, R5, 0x1, R3 ;  /* 0x0000000105037824 */ /* 0x000fe200078e0203 */
[----:B------:R-:W-:Y:S02]  /*11db0*/  LOP3.LUT R12, R11, 0x20, R12, 0xe2, !PT ;  /* 0x000000200b0c7812 */ /* 0x000fe400078ee20c */
[----:B------:R-:W-:Y:S01]  /*11dc0*/  SEL R5, RZ, 0x80, P1 ;  /* 0x00000080ff057807 */ /* 0x000fe20000800000 */
[----:B------:R0:W1:Y:S01]  /*11dd0*/  SHFL.IDX PT, R8, R22, RZ, 0x181f ;  /* 0x00181fff16087589 */ /* 0x00006200000e0000 */
[----:B------:R-:W-:-:S02]  /*11de0*/  LEA.HI.X R3, R4, UR7, R3, 0x1, P0 ;  /* 0x0000000704037c11 */ /* 0x000fc400080f0c03 */
        /* <DEDUP_REMOVED lines=36> */
.L_x_8381:
[----:B------:R-:W-:Y:S05]  /*12030*/  BSYNC B1 ;  /* 0x0000000000017941 */ /* 0x000fea0003800000 */
.L_x_8380:
        /* <DEDUP_REMOVED lines=36> */
.L_x_8374:
[----:B------:R-:W-:Y:S05]  /*12280*/  BSYNC B0 ;  /* 0x0000000000007941 */ /* 0x000fea0003800000 */
.L_x_8367:
[----:B------:R-:W-:Y:S02]  /*12290*/  ULDC UR6, c[0x0][0xd3c] ;  /* 0x00034f0000067ab9 */ /* 0x000fe40000000800 */
[----:B------:R-:W-:-:S06]  /*122a0*/  UISETP.GE.AND UP0, UPT, UR5, UR6, UPT ;  /* 0x000000060500728c */ /* 0x000fcc000bf06270 */
[----:B------:R-:W-:-:S13]  /*122b0*/  PLOP3.LUT P0, PT, PT, PT, UP0, 0x80, 0x0 ;  /* 0x000000000000781c */ /* 0x000fda0003f0f008 */
[----:B------:R-:W-:Y:S05]  /*122c0*/  @!P0 BRA `(.L_x_8382) ;  /* 0xfffffef0001c8947 */ /* 0x000fea000383ffff */
[----:B------:R-:W-:Y:S05]  /*122d0*/  EXIT ;  /* 0x000000000000794d */ /* 0x000fea0003800000 */
.L_x_8317:
        /* <DEDUP_REMOVED lines=16> */
.L_x_8383:
        /* <DEDUP_REMOVED lines=43> */
.L_x_8387:
        /* <DEDUP_REMOVED lines=35> */
.L_x_8385:
        /* <DEDUP_REMOVED lines=13> */
.L_x_8388:
        /* <DEDUP_REMOVED lines=62> */
.L_x_8389:
        /* <DEDUP_REMOVED lines=61> */
.L_x_8390:
[----:B------:R-:W-:-:S05]  /*13140*/  LOP3.LUT R25, RZ, R2, RZ, 0x33, !PT ;  /* 0x00000002ff197212 */ /* 0x000fca00078e33ff */
[----:B------:R-:W-:Y:S01]  /*13150*/  IMAD.IADD R25, R6, 0x1, R25 ;  /* 0x0000000106197824 */ /* 0x000fe200078e0219 */
[----:B------:R-:W-:Y:S06]  /*13160*/  BRA `(.L_x_8391) ;  /* 0x0000000000147947 */ /* 0x000fec0003800000 */
.L_x_8386:
[----:B------:R-:W-:Y:S01]  /*13170*/  ULDC UR4, c[0x0][0xd3c] ;  /* 0x00034f0000047ab9 */ /* 0x000fe20000000800 */
[----:B------:R-:W-:Y:S02]  /*13180*/  IMAD.MOV.U32 R25, RZ, RZ, RZ ;  /* 0x000000ffff197224 */ /* 0x000fe400078e00ff */
[----:B------:R-:W-:Y:S02]  /*13190*/  IMAD.U32 R24, RZ, RZ, UR6 ;  /* 0x00000006ff187e24 */ /* 0x000fe4000f8e00ff */
[----:B------:R-:W-:Y:S02]  /*131a0*/  IMAD.MOV.U32 R26, RZ, RZ, RZ ;  /* 0x000000ffff1a7224 */ /* 0x000fe400078e00ff */
[----:B------:R-:W-:-:S07]  /*131b0*/  IMAD.U32 R27, RZ, RZ, UR4 ;  /* 0x00000004ff1b7e24 */ /* 0x000fce000f8e00ff */
.L_x_8391:
[----:B------:R-:W-:-:S13]  /*131c0*/  ISETP.NE.AND P0, PT, R7, RZ, PT ;  /* 0x000000ff0700720c */ /* 0x000fda0003f05270 */
[----:B------:R-:W0:Y:S01]  /*131d0*/  @!P0 S2R R3, SR_CgaCtaId ;  /* 0x0000000000038919 */ /* 0x000e220000008800 */
[----:B------:R-:W-:-:S04]  /*131e0*/  @!P0 MOV R2, 0x400 ;  /* 0x0000040000028802 */ /* 0x000fc80000000f00 */
[----:B0-----:R-:W-:-:S05]  /*131f0*/  @!P0 LEA R2, R3, R2, 0x18 ;  /* 0x0000000203028211 */ /* 0x001fca00078ec0ff */
[----:B------:R1:W-:Y:S01]  /*13200*/  @!P0 STS.128 [R2+0x388d0], R24 ;  /* 0x0388d01802008388 */ /* 0x0003e20000000c00 */
[----:B------:R-:W-:Y:S06]  /*13210*/  BAR.ARV 0x5, 0x180 ;  /* 0x0146000000007b1d */ /* 0x000fec0000002000 */
.L_x_8384:
        /* <DEDUP_REMOVED lines=33> */
.L_x_8461:
        /* <DEDUP_REMOVED lines=48> */
.L_x_8393:
        /* <DEDUP_REMOVED lines=9> */
.L_x_8394:
        /* <DEDUP_REMOVED lines=9> */
.L_x_8395:
        /* <DEDUP_REMOVED lines=13> */
[C---:B------:R-:W-:Y:S01]  /*13920*/  VIADD R2, R29.reuse, 0x3f ;  /* 0x0000003f1d027836 */ /* 0x040fe20000000000 */
[----:B----4-:R-:W-:-:S05]  /*13930*/  IADD3 R3, R29, 0x40, -R4 ;  /* 0x000000401d037810 */ /* 0x010fca0007ffe804 */
        /* <DEDUP_REMOVED lines=44> */
.L_x_8397:
[----:B------:R-:W-:Y:S05]  /*13c00*/  BSYNC B0 ;  /* 0x0000000000007941 */ /* 0x000fea0003800000 */
.L_x_8396:
        /* <DEDUP_REMOVED lines=24> */
.L_x_8399:
        /* <DEDUP_REMOVED lines=20> */
.L_x_8402:
[----:B------:R-:W-:Y:S05]  /*13ed0*/  BSYNC B6 ;  /* 0x0000000000067941 */ /* 0x000fea0003800000 */
.L_x_8401:
        /* <DEDUP_REMOVED lines=20> */
.L_x_8405:
        /* <DEDUP_REMOVED lines=15> */
.L_x_8404:
[----:B------:R-:W-:Y:S05]  /*14110*/  BSYNC B6 ;  /* 0x0000000000067941 */ /* 0x000fea0003800000 */
.L_x_8403:
        /* <DEDUP_REMOVED lines=9> */
[----:B------:R-:W-:-:S05]  /*141b0*/  @P0 IADD3.X R3, R30, UR5, RZ, P1, !PT ;  /* 0x000000051e030c10 */ /* 0x000fca0008ffe4ff */
        /* <DEDUP_REMOVED lines=9> */
[----:B------:R-:W1:Y:S01]  /*14250*/  S2R R4, SR_TID.X ;  /* 0x0000000000047919 */ /* 0x000e620000002100 */
[----:B------:R-:W-:Y:S02]  /*14260*/  LOP3.LUT R0, R0, 0x1c0, RZ, 0xfc, !PT ;  /* 0x000001c000007812 */ /* 0x000fe400078efcff */
[----:B------:R-:W-:Y:S02]  /*14270*/  LOP3.LUT R21, R21, 0x38, RZ, 0xc0, !PT ;  /* 0x0000003815157812 */ /* 0x000fe400078ec0ff */
[----:B------:R-:W-:-:S02]  /*14280*/  ISETP.GE.AND P0, PT, R0, UR4, PT ;  /* 0x0000000400007c0c */ /* 0x000fc4000bf06270 */
[----:B------:R-:W3:Y:S01]  /*14290*/  S2R R0, SR_TID.X ;  /* 0x0000000000007919 */ /* 0x000ee20000002100 */
        /* <DEDUP_REMOVED lines=8> */
[----:B-1----:R-:W-:-:S05]  /*14320*/  IMAD.SHL.U32 R4, R4, 0x8, RZ ;  /* 0x0000000804047824 */ /* 0x002fca00078e00ff */
[----:B------:R-:W-:Y:S01]  /*14330*/  LOP3.LUT R4, R4, 0x38, RZ, 0xc0, !PT ;  /* 0x0000003804047812 */ /* 0x000fe200078ec0ff */
[----:B---3--:R-:W-:-:S03]  /*14340*/  IMAD.SHL.U32 R0, R0, 0x8, RZ ;  /* 0x0000000800007824 */ /* 0x008fc600078e00ff */
[----:B------:R-:W-:Y:S02]  /*14350*/  LOP3.LUT R4, R4, 0x80, RZ, 0xfc, !PT ;  /* 0x0000008004047812 */ /* 0x000fe400078efcff */
[----:B------:R-:W-:Y:S02]  /*14360*/  LOP3.LUT R0, R0, 0x38, RZ, 0xc0, !PT ;  /* 0x0000003800007812 */ /* 0x000fe400078ec0ff */
[----:B------:R-:W-:Y:S02]  /*14370*/  ISETP.GE.AND P5, PT, R4, UR4, PT ;  /* 0x0000000404007c0c */ /* 0x000fe4000bfa6270 */
[----:B------:R-:W-:-:S04]  /*14380*/  LOP3.LUT R0, R0, 0xc0, RZ, 0xfc, !PT ;  /* 0x000000c000007812 */ /* 0x000fc800078efcff */
[----:B------:R-:W-:-:S07]  /*14390*/  ISETP.GE.AND P4, PT, R0, UR4, PT ;  /* 0x0000000400007c0c */ /* 0x000fce000bf86270 */
[----:B------:R-:W-:-:S04]  /*143a0*/  @P5 LOP3.LUT R16, R16, 0x20, RZ, 0xfc, !PT ;  /* 0x0000002010105812 */ /* 0x000fc800078efcff */
[----:B------:R-:W-:-:S04]  /*143b0*/  LOP3.LUT R16, R16, 0xffffffef, RZ, 0xc0, !PT ;  /* 0xffffffef10107812 */ /* 0x000fc800078ec0ff */
[----:B------:R-:W-:-:S04]  /*143c0*/  @P4 LOP3.LUT R16, R16, 0x10, RZ, 0xfc, !PT ;  /* 0x0000001010104812 */ /* 0x000fc800078efcff */
[----:B------:R-:W-:Y:S02]  /*143d0*/  LOP3.LUT R16, R16, 0xfffffffb, RZ, 0xc0, !PT ;  /* 0xfffffffb10107812 */ /* 0x000fe400078ec0ff */
[----:B--2---:R-:W-:Y:S02]  /*143e0*/  LEA R0, R33, 0xffffffc0, 0x6 ;  /* 0xffffffc021007811 */ /* 0x004fe400078e30ff */
[C---:B------:R-:W-:Y:S02]  /*143f0*/  LOP3.LUT R33, R21.reuse, 0x100, RZ, 0xfc, !PT ;  /* 0x0000010015217812 */ /* 0x040fe400078efcff */
[----:B------:R-:W-:Y:S02]  /*14400*/  LOP3.LUT R21, R21, 0x140, RZ, 0xfc, !PT ;  /* 0x0000014015157812 */ /* 0x000fe400078efcff */
[----:B------:R-:W-:Y:S02]  /*14410*/  ISETP.GE.AND P3, PT, R33, UR4, PT ;  /* 0x0000000421007c0c */ /* 0x000fe4000bf66270 */
[----:B------:R-:W-:-:S13]  /*14420*/  ISETP.GE.AND P2, PT, R21, UR4, PT ;  /* 0x0000000415007c0c */ /* 0x000fda000bf46270 */
[----:B------:R-:W-:-:S04]  /*14430*/  @P2 LOP3.LUT R16, R16, 0x4, RZ, 0xfc, !PT ;  /* 0x0000000410102812 */ /* 0x000fc800078efcff */
[----:B------:R-:W-:-:S04]  /*14440*/  LOP3.LUT R16, R16, 0xfffffff7, RZ, 0xc0, !PT ;  /* 0xfffffff710107812 */ /* 0x000fc800078ec0ff */
[----:B------:R-:W-:Y:S01]  /*14450*/  @P3 LOP3.LUT R16, R16, 0x8, RZ, 0xfc, !PT ;  /* 0x0000000810103812 */ /* 0x000fe200078efcff */
[----:B0---4-:R-:W-:Y:S06]  /*14460*/  BRA.DIV UR5, `(.L_x_8406) ;  /* 0x0000005205b07947 */ /* 0x011fec000b800000 */
.L_x_8479:
        /* <DEDUP_REMOVED lines=59> */
.L_x_8407:
        /* <DEDUP_REMOVED lines=9> */
.L_x_8480:
[----:B------:R-:W-:Y:S05]  /*148b0*/  BSYNC B0 ;  /* 0x0000000000007941 */ /* 0x000fea0003800000 */
.L_x_8408:
        /* <DEDUP_REMOVED lines=64> */
.L_x_8490:
        /* <DEDUP_REMOVED lines=10> */
.L_x_8411:
        /* <DEDUP_REMOVED lines=11> */
.L_x_8412:
        /* <DEDUP_REMOVED lines=31> */
.L_x_8414:
[----:B------:R-:W-:Y:S05]  /*15000*/  BSYNC B6 ;  /* 0x0000000000067941 */ /* 0x000fea0003800000 */
.L_x_8413:
[----:B------:R-:W2:Y:S01]  /*15010*/  LDL R4, [R1+0xc] ;  /* 0x00000c0001047983 */ /* 0x000ea20000100800 */
[----:B0-----:R-:W0:Y:S01]  /*15020*/  S2R R2, SR_TID.X ;  /* 0x0000000000027919 */ /* 0x001e220000002100 */
[----:B------:R-:W-:Y:S01]  /*15030*/  IMAD.MOV.U32 R21, RZ, RZ, R35 ;  /* 0x000000ffff157224 */ /* 0x000fe200078e0023 */
[----:B------:R-:W-:Y:S01]  /*15040*/  ULDC.64 UR4, c[0x0][0x298] ;  /* 0x0000a60000047ab9 */ /* 0x000fe20000000a00 */
[----:B------:R-:W3:Y:S01]  /*15050*/  LDC R5, c[0x0][0x448] ;  /* 0x00011200ff057b82 */ /* 0x000ee20000000800 */
[----:B------:R-:W4:Y:S04]  /*15060*/  LDL R20, [R1+0x4] ;  /* 0x0000040001147983 */ /* 0x000f280000100800 */
[----:B------:R0:W5:Y:S02]  /*15070*/  LDL R9, [R1+0x8] ;  /* 0x0000080001097983 */ /* 0x0001640000100800 */
[----:B0-----:R-:W-:-:S04]  /*15080*/  LOP3.LUT R2, R2, 0x7f, RZ, 0xc0, !PT ;  /* 0x0000007f02027812 */ /* 0x001fc800078ec0ff */
[----:B------:R-:W-:Y:S02]  /*15090*/  SHF.R.U32.HI R0, RZ, 0x3, R2 ;  /* 0x00000003ff007819 */ /* 0x000fe40000011602 */
[----:B------:R-:W0:Y:S01]  /*150a0*/  LDC R2, c[0x0][0x448] ;  /* 0x00011200ff027b82 */ /* 0x000e220000000800 */
[----:B------:R-:W1:Y:S01]  /*150b0*/  S2R R35, SR_TID.X ;  /* 0x0000000000237919 */ /* 0x000e620000002100 */
[----:B0-----:R-:W-:-:S13]  /*150c0*/  ISETP.NE.AND P6, PT, R2, 0x1, PT ;  /* 0x000000010200780c */ /* 0x001fda0003fc5270 */
[----:B------:R-:W0:Y:S01]  /*150d0*/  @P6 LDC R3, c[0x0][0x44c] ;  /* 0x00011300ff036b82 */ /* 0x000e220000000800 */
[----:B-1----:R-:W-:-:S07]  /*150e0*/  IMAD.SHL.U32 R35, R35, 0x10, RZ ;  /* 0x0000001023237824 */ /* 0x002fce00078e00ff */
[----:B------:R-:W1:Y:S01]  /*150f0*/  @P6 LDC R2, c[0x0][0x450] ;  /* 0x00011400ff026b82 */ /* 0x000e620000000800 */
[----:B------:R-:W-:-:S05]  /*15100*/  LOP3.LUT R35, R0, 0x70, R35, 0xf8, !PT ;  /* 0x0000007000237812 */ /* 0x000fca00078ef823 */
[----:B------:R-:W-:-:S04]  /*15110*/  IMAD R35, R25, 0x40, R35 ;  /* 0x0000004019237824 */ /* 0x000fc800078e0223 */
[----:B------:R-:W-:Y:S02]  /*15120*/  IMAD.MOV.U32 R0, RZ, RZ, R35 ;  /* 0x000000ffff007224 */ /* 0x000fe400078e0023 */
[----:B0-----:R-:W-:-:S05]  /*15130*/  @P6 IMAD.HI.U32 R3, R35, R3, RZ ;  /* 0x0000000323036227 */ /* 0x001fca00078e00ff */
[----:B-1----:R-:W-:Y:S01]  /*15140*/  @P6 SHF.R.U32.HI R0, RZ, R2, R3 ;  /* 0x00000002ff006219 */ /* 0x002fe20000011603 */
[----:B------:R-:W-:Y:S01]  /*15150*/  IMAD.WIDE.U32 R2, R36, UR4, RZ ;  /* 0x0000000424027c25 */ /* 0x000fe2000f8e00ff */
[----:B------:R-:W0:Y:S03]  /*15160*/  S2R R7, SR_TID.X ;  /* 0x0000000000077919 */ /* 0x000e260000002100 */
        /* <DEDUP_REMOVED lines=21> */
[----:B---3--:R-:W-:Y:S02]  /*152c0*/  IMAD R0, R5, R0, R35 ;  /* 0x0000000005007224 */ /* 0x008fe400078e0223 */
        /* <DEDUP_REMOVED lines=15> */
[----:B-----5:R-:W-:Y:S01]  /*153c0*/  IMAD R3, R9, R5, RZ ;  /* 0x0000000509037224 */ /* 0x020fe200078e02ff */
[----:B------:R-:W-:Y:S01]  /*153d0*/  SHFL.IDX PT, R4, R2, RZ, 0x181f ;  /* 0x00181fff02047589 */ /* 0x000fe200000e0000 */
[----:B------:R-:W-:Y:S01]  /*153e0*/  IMAD R25, R25, 0x40, R8 ;  /* 0x0000004019197824 */ /* 0x000fe200078e0208 */
        /* <DEDUP_REMOVED lines=37> */
.L_x_8499:
        /* <DEDUP_REMOVED lines=12> */
.L_x_8416:
        /* <DEDUP_REMOVED lines=28> */
.L_x_8418:
[----:B------:R-:W-:Y:S05]  /*158c0*/  BSYNC B6 ;  /* 0x0000000000067941 */ /* 0x000fea0003800000 */
.L_x_8417:
        /* <DEDUP_REMOVED lines=163> */
.L_x_8509:
        /* <DEDUP_REMOVED lines=23> */
.L_x_8421:
[----:B------:R-:W-:Y:S05]  /*16470*/  BSYNC B0 ;  /* 0x0000000000007941 */ /* 0x000fea0003800000 */
.L_x_8420:
[----:B------:R-:W-:Y:S01]  /*16480*/  NOP ;  /* 0x0000000000007918 */ /* 0x000fe20000000000 */
[----:B------:R-:W-:-:S13]  /*16490*/  PLOP3.LUT P0, PT, PT, PT, PT, 0x80, 0x0 ;  /* 0x000000000000781c */ /* 0x000fda0003f0f070 */
.L_x_8422:
        /* <DEDUP_REMOVED lines=18> */
.L_x_8510:
[----:B------:R-:W-:Y:S05]  /*165c0*/  BSYNC B0 ;  /* 0x0000000000007941 */ /* 0x000fea0003800000 */
.L_x_8423:
[----:B------:R-:W-:-:S05]  /*165d0*/  IMAD.U32 R2, RZ, RZ, UR36 ;  /* 0x00000024ff027e24 */ /* 0x000fca000f8e00ff */
[----:B------:R-:W-:-:S13]  /*165e0*/  ISETP.NE.AND P0, PT, R2, 0x3, PT ;  /* 0x000000030200780c */ /* 0x000fda0003f05270 */
[----:B------:R-:W-:Y:S05]  /*165f0*/  @!P0 BRA `(.L_x_8425) ;  /* 0x0000000000048947 */ /* 0x000fea0003800000 */
[----:B------:R-:W-:Y:S01]  /*16600*/  BPT.TRAP 0x1 ;  /* 0x000000040000795c */ /* 0x000fe20000300000 */
.L_x_8425:
[----:B0-----:R-:W-:Y:S01]  /*16610*/  SHF.L.U32 R0, R23, 0x1f, RZ ;  /* 0x0000001f17007819 */ /* 0x001fe200000006ff */
[----:B------:R-:W-:Y:S03]  /*16620*/  BSSY B0, `(.L_x_8426) ;  /* 0x0000003000007945 */ /* 0x000fe60003800000 */
[----:B------:R-:W0:Y:S02]  /*16630*/  SYNCS.PHASECHK.TRANS64.TRYWAIT P0, [R22+URZ+0x38860], R0 ;  /* 0x03886000160075a7 */ /* 0x000e24000800017f */
[----:B0-----:R-:W-:Y:S05]  /*16640*/  @!P0 BRA `(.L_x_8427) ;  /* 0x0000004400fc8947 */ /* 0x001fea0003800000 */
.L_x_8511:
[----:B------:R-:W-:Y:S05]  /*16650*/  BSYNC B0 ;  /* 0x0000000000007941 */ /* 0x000fea0003800000 */
.L_x_8426:
        /* <DEDUP_REMOVED lines=108> */
.L_x_8521:
        /* <DEDUP_REMOVED lines=34> */
.L_x_8429:
        /* <DEDUP_REMOVED lines=11> */
.L_x_8430:
        /* <DEDUP_REMOVED lines=11> */
.L_x_8445:
        /* <DEDUP_REMOVED lines=44> */
.L_x_8433:
[----:B------:R-:W-:Y:S01]  /*17360*/  IMAD R6, R18, 0x8, R17 ;  /* 0x0000000812067824 */ /* 0x000fe200078e0211 */
[----:B------:R-:W-:Y:S01]  /*17370*/  SHF.L.U32 R20, R23, 0x1f, RZ ;  /* 0x0000001f17147819 */ /* 0x000fe200000006ff */
[----:B------:R-:W-:Y:S01]  /*17380*/  BSSY B1, `(.L_x_8434) ;  /* 0x0000004000017945 */ /* 0x000fe20003800000 */
[----:B------:R-:W-:Y:S02]  /*17390*/  SHF.R.S32.HI R9, RZ, 0x1f, R5 ;  /* 0x0000001fff097819 */ /* 0x000fe40000011405 */
[----:B------:R-:W0:Y:S02]  /*173a0*/  SYNCS.PHASECHK.TRANS64.TRYWAIT P0, [R6+URZ+0x38840], R20 ;  /* 0x03884014060075a7 */ /* 0x000e24000800017f */
[----:B0-----:R-:W-:Y:S05]  /*173b0*/  @!P0 BRA `(.L_x_8435) ;  /* 0x0000004000dc8947 */ /* 0x001fea0003800000 */
.L_x_8522:
[----:B------:R-:W-:Y:S05]  /*173c0*/  BSYNC B1 ;  /* 0x0000000000017941 */ /* 0x000fea0003800000 */
.L_x_8434:
        /* <DEDUP_REMOVED lines=40> */
.L_x_8532:
        /* <DEDUP_REMOVED lines=8> */
.L_x_8437:
        /* <DEDUP_REMOVED lines=11> */
.L_x_8438:
[----:B------:R2:W-:Y:S01]  /*17780*/  SYNCS.ARRIVE.TRANS64.A1T0 RZ, [R6+URZ+0x38830], RZ ;  /* 0x038830ff06ff79a7 */ /* 0x0005e2000810003f */
[----:B------:R-:W-:Y:S05]  /*17790*/  @!P2 BRA `(.L_x_8439) ;  /* 0x000000000004a947 */ /* 0x000fea0003800000 */
[----:B------:R-:W-:Y:S01]  /*177a0*/  BPT.TRAP 0x1 ;  /* 0x000000040000795c */ /* 0x000fe20000300000 */
.L_x_8439:
[----:B------:R-:W3:Y:S01]  /*177b0*/  SYNCS.PHASECHK.TRANS64.TRYWAIT P0, [R6+URZ+0x38860], R20 ;  /* 0x03886014060075a7 */ /* 0x000ee2000800017f */
[----:B------:R-:W-:Y:S04]  /*177c0*/  BSSY B1, `(.L_x_8440) ;  /* 0x0000002000017945 */ /* 0x000fe80003800000 */
[----:B---3--:R-:W-:Y:S05]  /*177d0*/  @!P0 BRA `(.L_x_8441) ;  /* 0x0000004400048947 */ /* 0x008fea0003800000 */
.L_x_8533:
[----:B------:R-:W-:Y:S05]  /*177e0*/  BSYNC B1 ;  /* 0x0000000000017941 */ /* 0x000fea0003800000 */
.L_x_8440:
        /* <DEDUP_REMOVED lines=79> */
.L_x_8543:
        /* <DEDUP_REMOVED lines=25> */
.L_x_8443:
        /* <DEDUP_REMOVED lines=11> */
.L_x_8444:
[----:B------:R1:W-:Y:S01]  /*17f20*/  SYNCS.ARRIVE.TRANS64.A1T0 RZ, [R6+URZ+0x38850], RZ ;  /* 0x038850ff06ff79a7 */ /* 0x0003e2000810003f */
[----:B------:R-:W-:Y:S05]  /*17f30*/  @P3 BRA `(.L_x_8445) ;  /* 0xfffffff000583947 */ /* 0x000fea000383ffff */
.L_x_8432:
[----:B------:R-:W-:Y:S05]  /*17f40*/  BSYNC B0 ;  /* 0x0000000000007941 */ /* 0x000fea0003800000 */
.L_x_8431:
        /* <DEDUP_REMOVED lines=21> */
.L_x_8447:
[----:B------:R-:W-:Y:S05]  /*180a0*/  BSYNC B0 ;  /* 0x0000000000007941 */ /* 0x000fea0003800000 */
.L_x_8446:
[----:B------:R-:W-:-:S07]  /*180b0*/  SEL R18, R18, RZ, P0 ;  /* 0x000000ff12127207 */ /* 0x000fce0000000000 */
.L_x_8400:
[----:B------:R-:W-:Y:S05]  /*180c0*/  BSYNC B7 ;  /* 0x0000000000077941 */ /* 0x000fea0003800000 */
.L_x_8398:
        /* <DEDUP_REMOVED lines=11> */
.L_x_8448:
        /* <DEDUP_REMOVED lines=43> */
.L_x_8553:
[----:B------:R-:W-:Y:S02]  /*18430*/  ULDC UR4, c[0x0][0xd38] ;  /* 0x00034e0000047ab9 */ /* 0x000fe40000000800 */
[----:B------:R-:W-:-:S04]  /*18440*/  IMAD.U32 R4, RZ, RZ, UR4 ;  /* 0x00000004ff047e24 */ /* 0x000fc8000f8e00ff */
[----:B-1----:R-:W-:-:S04]  /*18450*/  IMAD R5, R14, R4, RZ ;  /* 0x000000040e057224 */ /* 0x002fc800078e02ff */
[----:B------:R-:W-:-:S05]  /*18460*/  IMAD.IADD R6, R6, 0x1, R5 ;  /* 0x0000000106067824 */ /* 0x000fca00078e0205 */
[----:B------:R-:W-:-:S13]  /*18470*/  ISETP.GT.AND P6, PT, R6, R0, PT ;  /* 0x000000000600720c */ /* 0x000fda0003fc4270 */
[----:B------:R-:W-:Y:S05]  /*18480*/  @P6 BRA `(.L_x_8451) ;  /* 0x0000000000a46947 */ /* 0x000fea0003800000 */
.L_x_8454:
        /* <DEDUP_REMOVED lines=35> */
.L_x_8561:
[----:B------:R-:W-:Y:S02]  /*186c0*/  ULDC UR4, c[0x0][0xd38] ;  /* 0x00034e0000047ab9 */ /* 0x000fe40000000800 */
[----:B------:R-:W-:-:S04]  /*186d0*/  IMAD.U32 R4, RZ, RZ, UR4 ;  /* 0x00000004ff047e24 */ /* 0x000fc8000f8e00ff */
[----:B-1----:R-:W-:-:S04]  /*186e0*/  IMAD R5, R14, R4, RZ ;  /* 0x000000040e057224 */ /* 0x002fc800078e02ff */
[----:B------:R-:W-:-:S05]  /*186f0*/  IMAD.IADD R6, R5, 0x1, R6 ;  /* 0x0000000105067824 */ /* 0x000fca00078e0206 */
[----:B------:R-:W-:-:S13]  /*18700*/  ISETP.GT.AND P6, PT, R6, R0, PT ;  /* 0x000000000600720c */ /* 0x000fda0003fc4270 */
[----:B------:R-:W-:Y:S05]  /*18710*/  @!P6 BRA `(.L_x_8454) ;  /* 0xfffffffc005ce947 */ /* 0x000fea000383ffff */
.L_x_8451:
        /* <DEDUP_REMOVED lines=10> */
.L_x_8566:
[----:B------:R-:W-:-:S13]  /*187c0*/  ISETP.NE.AND P0, PT, R2, RZ, PT ;  /* 0x000000ff0200720c */ /* 0x000fda0003f05270 */
[----:B------:R-:W-:Y:S05]  /*187d0*/  @!P0 BRA `(.L_x_8456) ;  /* 0x0000000000108947 */ /* 0x000fea0003800000 */
[----:B------:R-:W-:Y:S01]  /*187e0*/  UMOV UR4, 0xffffffff ;  /* 0xffffffff00047882 */ /* 0x000fe20000000000 */
[----:B-1----:R-:W-:Y:S02]  /*187f0*/  VIADD R12, R12, 0xffffffff ;  /* 0xffffffff0c0c7836 */ /* 0x002fe40000000000 */
[----:B------:R-:W-:Y:S05]  /*18800*/  BRA.DIV UR4, `(.L_x_8457) ;  /* 0x0000004604347947 */ /* 0x000fea000b800000 */
[----:B------:R4:W1:Y:S02]  /*18810*/  SHFL.IDX PT, R24, R3, R12, 0x1f ;  /* 0x00001f0c03187589 */ /* 0x00086400000e0000 */
.L_x_8456:
        /* <DEDUP_REMOVED lines=59> */
.L_x_8458:
        /* <DEDUP_REMOVED lines=60> */
.L_x_8459:
[----:B------:R-:W-:-:S05]  /*18f90*/  LOP3.LUT R0, RZ, R3, RZ, 0x33, !PT ;  /* 0x00000003ff007212 */ /* 0x000fca00078e33ff */
[----:B------:R-:W-:Y:S01]  /*18fa0*/  IMAD.IADD R25, R25, 0x1, R0 ;  /* 0x0000000119197824 */ /* 0x000fe200078e0200 */
[----:B------:R-:W-:Y:S06]  /*18fb0*/  BRA `(.L_x_8460) ;  /* 0x00000000001c7947 */ /* 0x000fec0003800000 */
.L_x_8452:
[----:B------:R-:W-:Y:S01]  /*18fc0*/  UMOV UR4, URZ ;  /* 0x0000003f00047c82 */ /* 0x000fe20008000000 */
[----:B------:R-:W-:Y:S01]  /*18fd0*/  UMOV UR5, URZ ;  /* 0x0000003f00057c82 */ /* 0x000fe20008000000 */
[----:B------:R-:W-:Y:S01]  /*18fe0*/  ULDC UR6, c[0x0][0xd3c] ;  /* 0x00034f0000067ab9 */ /* 0x000fe20000000800 */
[----:B------:R-:W-:Y:S02]  /*18ff0*/  IMAD.MOV.U32 R24, RZ, RZ, R0 ;  /* 0x000000ffff187224 */ /* 0x000fe400078e0000 */
[----:B------:R-:W-:Y:S02]  /*19000*/  IMAD.U32 R25, RZ, RZ, UR4 ;  /* 0x00000004ff197e24 */ /* 0x000fe4000f8e00ff */
[----:B------:R-:W-:Y:S02]  /*19010*/  IMAD.U32 R26, RZ, RZ, UR5 ;  /* 0x00000005ff1a7e24 */ /* 0x000fe4000f8e00ff */
[----:B------:R-:W-:-:S07]  /*19020*/  IMAD.U32 R27, RZ, RZ, UR6 ;  /* 0x00000006ff1b7e24 */ /* 0x000fce000f8e00ff */
.L_x_8460:
        /* <DEDUP_REMOVED lines=10> */
.L_x_8449:
[----:B------:R-:W-:Y:S02]  /*190d0*/  ULDC UR4, c[0x0][0xd3c] ;  /* 0x00034f0000047ab9 */ /* 0x000fe40000000800 */
[----:B0-----:R-:W-:-:S13]  /*190e0*/  ISETP.GE.AND P0, PT, R27, UR4, PT ;  /* 0x000000041b007c0c */ /* 0x001fda000bf06270 */
[----:B------:R-:W-:Y:S05]  /*190f0*/  @!P0 BRA `(.L_x_8461) ;  /* 0xffffffa000cc8947 */ /* 0x000fea000383ffff */
[----:B------:R-:W-:Y:S05]  /*19100*/  BSYNC B8 ;  /* 0x0000000000087941 */ /* 0x000fea0003800000 */
.L_x_8392:
        /* <DEDUP_REMOVED lines=12> */
.L_x_8569:
[----:B------:R-:W-:Y:S05]  /*191d0*/  BSYNC B0 ;  /* 0x0000000000007941 */ /* 0x000fea0003800000 */
.L_x_8462:
[----:B------:R-:W-:-:S03]  /*191e0*/  UMOV UR4, 0xffffffff ;  /* 0xffffffff00047882 */ /* 0x000fc60000000000 */
[----:B------:R-:W-:Y:S05]  /*191f0*/  BRA.DIV UR4, `(.L_x_8464) ;  /* 0x0000003a04f47947 */ /* 0x000fea000b800000 */
[----:B0-----:R-:W0:Y:S02]  /*19200*/  S2R R0, SR_TID.X ;  /* 0x0000000000007919 */ /* 0x001e240000002100 */
[----:B0-----:R-:W-:-:S04]  /*19210*/  SHF.R.U32.HI R0, RZ, 0x5, R0 ;  /* 0x00000005ff007819 */ /* 0x001fc80000011600 */
[----:B------:R-:W-:-:S05]  /*19220*/  LOP3.LUT R0, R0, 0x3, RZ, 0xc0, !PT ;  /* 0x0000000300007812 */ /* 0x000fca00078ec0ff */
[----:B------:R0:W1:Y:S02]  /*19230*/  SHFL.IDX PT, R14, R0, RZ, 0x1f ;  /* 0x00001fff000e7589 */ /* 0x00006400000e0000 */
.L_x_8572:
[----:B-1----:R-:W-:Y:S01]  /*19240*/  ISETP.NE.AND P0, PT, R14, RZ, PT ;  /* 0x000000ff0e00720c */ /* 0x002fe20003f05270 */
[----:B------:R-:W-:-:S12]  /*19250*/  BSSY B0, `(.L_x_8465) ;  /* 0x0000024000007945 */ /* 0x000fd80003800000 */
[----:B------:R-:W-:Y:S05]  /*19260*/  @P0 BRA `(.L_x_8466) ;  /* 0x0000000000880947 */ /* 0x000fea0003800000 */
[----:B------:R-:W-:-:S03]  /*19270*/  UMOV UR4, 0xffffffff ;  /* 0xffffffff00047882 */ /* 0x000fc60000000000 */
[----:B------:R-:W-:Y:S05]  /*19280*/  BRA.DIV UR4, `(.L_x_8467) ;  /* 0x0000003e04047947 */ /* 0x000fea000b800000 */
[----:B------:R-:W-:-:S13]  /*19290*/  ELECT P6, URZ, PT ;  /* 0x00000000003f782f */ /* 0x000fda00038c0000 */
.L_x_8575:
[----:B------:R-:W-:Y:S05]  /*192a0*/  @!P6 BRA `(.L_x_8466) ;  /* 0x000000000078e947 */ /* 0x000fea0003800000 */
[----:B------:R-:W-:-:S06]  /*192b0*/  ULOP3.LUT UR4, UR40, 0x2, URZ, 0xfc, !UPT ;  /* 0x0000000228047892 */ /* 0x000fcc000f8efc3f */
[----:B0-----:R-:W-:-:S05]  /*192c0*/  IMAD.U32 R0, RZ, RZ, UR4 ;  /* 0x00000004ff007e24 */ /* 0x001fca000f8e00ff */
[----:B------:R-:W-:-:S13]  /*192d0*/  ISETP.NE.AND P0, PT, R0, 0x3, PT ;  /* 0x000000030000780c */ /* 0x000fda0003f05270 */
[----:B------:R-:W-:Y:S05]  /*192e0*/  @!P0 BRA `(.L_x_8468) ;  /* 0x0000000000048947 */ /* 0x000fea0003800000 */
[----:B------:R-:W-:Y:S01]  /*192f0*/  BPT.TRAP 0x1 ;  /* 0x000000040000795c */ /* 0x000fe20000300000 */
.L_x_8468:
[C---:B------:R-:W-:Y:S01]  /*19300*/  IMAD R3, R18.reuse, 0x8, R5 ;  /* 0x0000000812037824 */ /* 0x040fe200078e0205 */
[----:B------:R-:W-:Y:S01]  /*19310*/  SHF.L.U32 R2, R23, 0x1f, RZ ;  /* 0x0000001f17027819 */ /* 0x000fe200000006ff */
[----:B------:R-:W-:-:S03]  /*19320*/  VIADD R18, R18, 0x1 ;  /* 0x0000000112127836 */ /* 0x000fc60000000000 */
[----:B------:R-:W0:Y:S02]  /*19330*/  SYNCS.PHASECHK.TRANS64.TRYWAIT P1, [R3+URZ+0x38840], R2 ;  /* 0x03884002030075a7 */ /* 0x000e24000802017f */
[----:B------:R-:W-:-:S04]  /*19340*/  ISETP.NE.AND P2, PT, R18, 0x2, PT ;  /* 0x000000021200780c */ /* 0x000fc80003f45270 */
[----:B------:R-:W-:Y:S01]  /*19350*/  SEL R0, RZ, 0x1, P2 ;  /* 0x00000001ff007807 */ /* 0x000fe20001000000 */
[----:B0-----:R-:W-:Y:S08]  /*19360*/  @!P1 BRA `(.L_x_8469) ;  /* 0x0000003800ec9947 */ /* 0x001ff00003800000 */
.L_x_8576:
[----:B------:R-:W-:Y:S02]  /*19370*/  SEL R18, R18, RZ, P2 ;  /* 0x000000ff12127207 */ /* 0x000fe40001000000 */
[----:B------:R-:W-:Y:S01]  /*19380*/  LOP3.LUT R0, R23, R0, RZ, 0x3c, !PT ;  /* 0x0000000017007212 */ /* 0x000fe200078e3cff */
[----:B------:R-:W-:Y:S06]  /*19390*/  @!P0 BRA `(.L_x_8470) ;  /* 0x0000000000048947 */ /* 0x000fec0003800000 */
[----:B------:R-:W-:Y:S01]  /*193a0*/  BPT.TRAP 0x1 ;  /* 0x000000040000795c */ /* 0x000fe20000300000 */
.L_x_8470:
[----:B------:R-:W-:Y:S01]  /*193b0*/  IMAD R5, R18, 0x8, R5 ;  /* 0x0000000812057824 */ /* 0x000fe200078e0205 */
[----:B------:R-:W-:-:S04]  /*193c0*/  SHF.L.U32 R0, R0, 0x1f, RZ ;  /* 0x0000001f00007819 */ /* 0x000fc800000006ff */
[----:B------:R-:W1:Y:S02]  /*193d0*/  SYNCS.PHASECHK.TRANS64.TRYWAIT P1, [R5+URZ+0x38840], R0 ;  /* 0x03884000050075a7 */ /* 0x000e64000802017f */
[----:B-1----:R-:W-:Y:S05]  /*193e0*/  @!P1 BRA `(.L_x_8471) ;  /* 0x0000003800e09947 */ /* 0x002fea0003800000 */
.L_x_8577:
[----:B------:R-:W-:Y:S05]  /*193f0*/  @!P0 BRA `(.L_x_8472) ;  /* 0x0000000000048947 */ /* 0x000fea0003800000 */
[----:B------:R-:W-:Y:S01]  /*19400*/  BPT.TRAP 0x1 ;  /* 0x000000040000795c */ /* 0x000fe20000300000 */
.L_x_8472:
[----:B------:R-:W5:Y:S02]  /*19410*/  SYNCS.PHASECHK.TRANS64.TRYWAIT P1, [R3+URZ+0x38860], R2 ;  /* 0x03886002030075a7 */ /* 0x000f64000802017f */
[----:B-----5:R-:W-:Y:S05]  /*19420*/  @!P1 BRA `(.L_x_8473) ;  /* 0x0000003800e49947 */ /* 0x020fea0003800000 */
.L_x_8578:
[----:B------:R-:W-:Y:S05]  /*19430*/  @!P0 BRA `(.L_x_8474) ;  /* 0x0000000000048947 */ /* 0x000fea0003800000 */
[----:B------:R-:W-:Y:S01]  /*19440*/  BPT.TRAP 0x1 ;  /* 0x000000040000795c */ /* 0x000fe20000300000 */
.L_x_8474:
[----:B------:R0:W0:Y:S02]  /*19450*/  SYNCS.PHASECHK.TRANS64.TRYWAIT P0, [R5+URZ+0x38860], R0 ;  /* 0x03886000050075a7 */ /* 0x000024000800017f */
[----:B0-----:R-:W-:Y:S05]  /*19460*/  @!P0 NANOSLEEP.SYNCS 0x989680 ;  /* 0x009896800000895d */ /* 0x001fea0003900000 */
[----:B------:R-:W0:Y:S02]  /*19470*/  @!P0 SYNCS.PHASECHK.TRANS64 P0, [R5+URZ+0x38860], R0 ;  /* 0x03886000050085a7 */ /* 0x000e24000800007f */
[----:B0-----:R-:W-:Y:S05]  /*19480*/  @!P0 BRA `(.L_x_8474) ;  /* 0xfffffffc00f08947 */ /* 0x001fea000383ffff */
.L_x_8466:
[----:B------:R-:W-:Y:S05]  /*19490*/  BSYNC B0 ;  /* 0x0000000000007941 */ /* 0x000fea0003800000 */
.L_x_8465:
[----:B------:R-:W-:Y:S05]  /*194a0*/  EXIT ;  /* 0x000000000000794d */ /* 0x000fea0003800000 */
.L_x_8331:
[----:B0-----:R0:W1:Y:S02]  /*194b0*/  SYNCS.PHASECHK.TRANS64.TRYWAIT P1, [R17+URZ+0x38800], R6 ;  /* 0x03880006110075a7 */ /* 0x001064000802017f */
[----:B-1----:R-:W-:Y:S05]  /*194c0*/  @!P1 NANOSLEEP.SYNCS 0x989680 ;  /* 0x009896800000995d */ /* 0x002fea0003900000 */
[----:B------:R-:W1:Y:S02]  /*194d0*/  @!P1 SYNCS.PHASECHK.TRANS64 P1, [R17+URZ+0x38800], R6 ;  /* 0x03880006110095a7 */ /* 0x000e64000802007f */
[----:B-1----:R-:W-:Y:S05]  /*194e0*/  @!P1 BRA `(.L_x_8331) ;  /* 0xfffffffc00f09947 */ /* 0x002fea000383ffff */
[----:B------:R-:W-:Y:S05]  /*194f0*/  BRA `(.L_x_8475) ;  /* 0xfffffeac00487947 */ /* 0x000fea000383ffff */
.L_x_8335:
[----:B--2---:R2:W3:Y:S02]  /*19500*/  SYNCS.PHASECHK.TRANS64.TRYWAIT P1, [R9+URZ+0x38830], R8 ;  /* 0x03883008090075a7 */ /* 0x0044e4000802017f */
[----:B---3--:R-:W-:Y:S05]  /*19510*/  @!P1 NANOSLEEP.SYNCS 0x989680 ;  /* 0x009896800000995d */ /* 0x008fea0003900000 */
[----:B------:R-:W3:Y:S02]  /*19520*/  @!P1 SYNCS.PHASECHK.TRANS64 P1, [R9+URZ+0x38830], R8 ;  /* 0x03883008090095a7 */ /* 0x000ee4000802007f */
[----:B---3--:R-:W-:Y:S05]  /*19530*/  @!P1 BRA `(.L_x_8335) ;  /* 0xfffffffc00f09947 */ /* 0x008fea000383ffff */
[----:B------:R-:W-:Y:S05]  /*19540*/  BRA `(.L_x_8334) ;  /* 0xfffffeac006c7947 */ /* 0x000fea000383ffff */
.L_x_8336:
[----:B---3--:R3:W4:Y:S02]  /*19550*/  SYNCS.PHASECHK.TRANS64.TRYWAIT P1, [R17+URZ+0x38810], R6 ;  /* 0x03881006110075a7 */ /* 0x008724000802017f */
[----:B----4-:R-:W-:Y:S05]  /*19560*/  @!P1 NANOSLEEP.SYNCS 0x989680 ;  /* 0x009896800000995d */ /* 0x010fea0003900000 */
[----:B------:R-:W4:Y:S02]  /*19570*/  @!P1 SYNCS.PHASECHK.TRANS64 P1, [R17+URZ+0x38810], R6 ;  /* 0x03881006110095a7 */ /* 0x000f24000802007f */
[----:B----4-:R-:W-:Y:S05]  /*19580*/  @!P1 BRA `(.L_x_8336) ;  /* 0xfffffffc00f09947 */ /* 0x010fea000383ffff */
[----:B------:R-:W-:Y:S05]  /*19590*/  BRA `(.L_x_8476) ;  /* 0xfffffeac00f87947 */ /* 0x000fea000383ffff */
.L_x_8340:
[----:B------:R0:W0:Y:S02]  /*195a0*/  SYNCS.PHASECHK.TRANS64.TRYWAIT P1, [R9+URZ+0x38850], R8 ;  /* 0x03885008090075a7 */ /* 0x000024000802017f */
[----:B0-----:R-:W-:Y:S05]  /*195b0*/  @!P1 NANOSLEEP.SYNCS 0x989680 ;  /* 0x009896800000995d */ /* 0x001fea0003900000 */
[----:B------:R-:W0:Y:S02]  /*195c0*/  @!P1 SYNCS.PHASECHK.TRANS64 P1, [R9+URZ+0x38850], R8 ;  /* 0x03885008090095a7 */ /* 0x000e24000802007f */
[----:B0-----:R-:W-:Y:S05]  /*195d0*/  @!P1 BRA `(.L_x_8340) ;  /* 0xfffffffc00f09947 */ /* 0x001fea000383ffff */
[----:B------:R-:W-:Y:S05]  /*195e0*/  BRA `(.L_x_8339) ;  /* 0xfffffeb000287947 */ /* 0x000fea000383ffff */
.L_x_8347:
[----:B-1----:R1:W2:Y:S02]  /*195f0*/  SYNCS.PHASECHK.TRANS64.TRYWAIT P1, [R9+URZ+0x38830], R7 ;  /* 0x03883007090075a7 */ /* 0x0022a4000802017f */
[----:B--2---:R-:W-:Y:S05]  /*19600*/  @!P1 NANOSLEEP.SYNCS 0x989680 ;  /* 0x009896800000995d */ /* 0x004fea0003900000 */
[----:B------:R-:W2:Y:S02]  /*19610*/  @!P1 SYNCS.PHASECHK.TRANS64 P1, [R9+URZ+0x38830], R7 ;  /* 0x03883007090095a7 */ /* 0x000ea4000802007f */
[----:B--2---:R-:W-:Y:S05]  /*19620*/  @!P1 BRA `(.L_x_8347) ;  /* 0xfffffffc00f09947 */ /* 0x004fea000383ffff */
[----:B------:R-:W-:Y:S05]  /*19630*/  BRA `(.L_x_8346) ;  /* 0xfffffed800447947 */ /* 0x000fea000383ffff */
.L_x_8351:
[----:B---3--:R3:W4:Y:S02]  /*19640*/  SYNCS.PHASECHK.TRANS64.TRYWAIT P1, [R9+URZ+0x38850], R7 ;  /* 0x03885007090075a7 */ /* 0x008724000802017f */
[----:B----4-:R-:W-:Y:S05]  /*19650*/  @!P1 NANOSLEEP.SYNCS 0x989680 ;  /* 0x009896800000995d */ /* 0x010fea0003900000 */
[----:B------:R-:W4:Y:S02]  /*19660*/  @!P1 SYNCS.PHASECHK.TRANS64 P1, [R9+URZ+0x38850], R7 ;  /* 0x03885007090095a7 */ /* 0x000f24000802007f */
[----:B----4-:R-:W-:Y:S05]  /*19670*/  @!P1 BRA `(.L_x_8351) ;  /* 0xfffffffc00f09947 */ /* 0x010fea000383ffff */
[----:B------:R-:W-:Y:S05]  /*19680*/  BRA `(.L_x_8350) ;  /* 0xfffffed800a07947 */ /* 0x000fea000383ffff */
.L_x_8359:
[----:B-1----:R1:W2:Y:S02]  /*19690*/  SYNCS.PHASECHK.TRANS64.TRYWAIT P1, [R9+URZ+0x38830], R7 ;  /* 0x03883007090075a7 */ /* 0x0022a4000802017f */
[----:B--2---:R-:W-:Y:S05]  /*196a0*/  @!P1 NANOSLEEP.SYNCS 0x989680 ;  /* 0x009896800000995d */ /* 0x004fea0003900000 */
[----:B------:R-:W2:Y:S02]  /*196b0*/  @!P1 SYNCS.PHASECHK.TRANS64 P1, [R9+URZ+0x38830], R7 ;  /* 0x03883007090095a7 */ /* 0x000ea4000802007f */
[----:B--2---:R-:W-:Y:S05]  /*196c0*/  @!P1 BRA `(.L_x_8359) ;  /* 0xfffffffc00f09947 */ /* 0x004fea000383ffff */
[----:B------:R-:W-:Y:S05]  /*196d0*/  BRA `(.L_x_8358) ;  /* 0xffffff0800f87947 */ /* 0x000fea000383ffff */
.L_x_8363:
[----:B---3--:R3:W4:Y:S02]  /*196e0*/  SYNCS.PHASECHK.TRANS64.TRYWAIT P1, [R9+URZ+0x38850], R7 ;  /* 0x03885007090075a7 */ /* 0x008724000802017f */
[----:B----4-:R-:W-:Y:S05]  /*196f0*/  @!P1 NANOSLEEP.SYNCS 0x989680 ;  /* 0x009896800000995d */ /* 0x010fea0003900000 */
[----:B------:R-:W4:Y:S02]  /*19700*/  @!P1 SYNCS.PHASECHK.TRANS64 P1, [R9+URZ+0x38850], R7 ;  /* 0x03885007090095a7 */ /* 0x000f24000802007f */
[----:B----4-:R-:W-:Y:S05]  /*19710*/  @!P1 BRA `(.L_x_8363) ;  /* 0xfffffffc00f09947 */ /* 0x010fea000383ffff */
[----:B------:R-:W-:Y:S05]  /*19720*/  BRA `(.L_x_8362) ;  /* 0xffffff0c005c7947 */ /* 0x000fea000383ffff */
.L_x_8406:
        /* <DEDUP_REMOVED lines=11> */
.L_x_8478:
[----:B------:R-:W-:Y:S05]  /*197e0*/  BSYNC B0 ;  /* 0x0000000000007941 */ /* 0x000fea0003800000 */
.L_x_8477:
[----:B------:R-:W-:Y:S05]  /*197f0*/  BRA `(.L_x_8479) ;  /* 0xffffffac001c7947 */ /* 0x000fea000383ffff */
.L_x_8409:
[----:B0-----:R0:W1:Y:S02]  /*19800*/  SYNCS.PHASECHK.TRANS64.TRYWAIT P0, [R22+URZ+0x38840], R0 ;  /* 0x03884000160075a7 */ /* 0x001064000800017f */
[----:B-1----:R-:W-:Y:S05]  /*19810*/  @!P0 NANOSLEEP.SYNCS 0x989680 ;  /* 0x009896800000895d */ /* 0x002fea0003900000 */
[----:B------:R-:W1:Y:S02]  /*19820*/  @!P0 SYNCS.PHASECHK.TRANS64 P0, [R22+URZ+0x38840], R0 ;  /* 0x03884000160085a7 */ /* 0x000e64000800007f */
[----:B-1----:R-:W-:Y:S05]  /*19830*/  @!P0 BRA `(.L_x_8409) ;  /* 0xfffffffc00f08947 */ /* 0x002fea000383ffff */
[----:B------:R-:W-:Y:S05]  /*19840*/  BRA `(.L_x_8480) ;  /* 0xffffffb000187947 */ /* 0x000fea000383ffff */
.L_x_8410:
        /* <DEDUP_REMOVED lines=8> */
.L_x_8482:
[----:B------:R-:W-:Y:S05]  /*198d0*/  BSYNC B0 ;  /* 0x0000000000007941 */ /* 0x000fea0003800000 */
.L_x_8481:
        /* <DEDUP_REMOVED lines=9> */
.L_x_8483:
[----:B------:R-:W-:Y:S02]  /*19970*/  IMAD.MOV.U32 R13, RZ, RZ, R5 ;  /* 0x000000ffff0d7224 */ /* 0x000fe400078e0005 */
[----:B------:R-:W-:Y:S02]  /*19980*/  IMAD.MOV.U32 R12, RZ, RZ, 0x1 ;  /* 0x00000001ff0c7424 */ /* 0x000fe400078e00ff */
[----:B------:R-:W-:-:S07]  /*19990*/  IMAD.MOV.U32 R3, RZ, RZ, R14 ;  /* 0x000000ffff037224 */ /* 0x000fce00078e000e */
[----:B------:R-:W-:Y:S05]  /*199a0*/  WARPSYNC.COLLECTIVE R15, `(.L_x_8484) ;  /* 0x000000000f087348 */ /* 0x000fea0003c00000 */
[----:B------:R0:W1:Y:S02]  /*199b0*/  SHFL.IDX P6, R14, R13, R12, R11 ;  /* 0x0000000c0d0e7389 */ /* 0x00006400000c000b */
[----:B01----:R-:W-:Y:S01]  /*199c0*/  ENDCOLLECTIVE ;  /* 0x000000000000791b */ /* 0x003fe20003800000 */
.L_x_8484:
        /* <DEDUP_REMOVED lines=15> */
.L_x_8485:
[----:B------:R-:W-:Y:S02]  /*19ac0*/  @P0 IMAD R6, R4, 0x2, R17 ;  /* 0x0000000204060824 */ /* 0x000fe400078e0211 */
[----:B------:R-:W-:Y:S02]  /*19ad0*/  IMAD.MOV.U32 R13, RZ, RZ, R5 ;  /* 0x000000ffff0d7224 */ /* 0x000fe400078e0005 */
[----:B------:R-:W-:Y:S02]  /*19ae0*/  IMAD.MOV.U32 R12, RZ, RZ, 0x2 ;  /* 0x00000002ff0c7424 */ /* 0x000fe400078e00ff */
[----:B------:R-:W-:-:S07]  /*19af0*/  IMAD.MOV.U32 R3, RZ, RZ, R14 ;  /* 0x000000ffff037224 */ /* 0x000fce00078e000e */
[----:B------:R-:W-:Y:S05]  /*19b00*/  WARPSYNC.COLLECTIVE R15, `(.L_x_8486) ;  /* 0x000000000f087348 */ /* 0x000fea0003c00000 */
[----:B------:R0:W1:Y:S02]  /*19b10*/  SHFL.IDX P6, R14, R13, R12, R11 ;  /* 0x0000000c0d0e7389 */ /* 0x00006400000c000b */
[----:B01----:R-:W-:Y:S01]  /*19b20*/  ENDCOLLECTIVE ;  /* 0x000000000000791b */ /* 0x003fe20003800000 */
.L_x_8486:
        /* <DEDUP_REMOVED lines=15> */
.L_x_8487:
[----:B------:R-:W-:Y:S02]  /*19c20*/  @P0 IMAD R6, R4, 0x2, R17 ;  /* 0x0000000204060824 */ /* 0x000fe400078e0211 */
[----:B------:R-:W-:Y:S02]  /*19c30*/  IMAD.MOV.U32 R13, RZ, RZ, R5 ;  /* 0x000000ffff0d7224 */ /* 0x000fe400078e0005 */
[----:B------:R-:W-:Y:S02]  /*19c40*/  IMAD.MOV.U32 R12, RZ, RZ, 0x3 ;  /* 0x00000003ff0c7424 */ /* 0x000fe400078e00ff */
[----:B------:R-:W-:-:S07]  /*19c50*/  IMAD.MOV.U32 R3, RZ, RZ, R14 ;  /* 0x000000ffff037224 */ /* 0x000fce00078e000e */
[----:B------:R-:W-:Y:S05]  /*19c60*/  WARPSYNC.COLLECTIVE R15, `(.L_x_8488) ;  /* 0x000000000f087348 */ /* 0x000fea0003c00000 */
[----:B------:R0:W1:Y:S02]  /*19c70*/  SHFL.IDX P6, R14, R13, R12, R11 ;  /* 0x0000000c0d0e7389 */ /* 0x00006400000c000b */
[----:B01----:R-:W-:Y:S01]  /*19c80*/  ENDCOLLECTIVE ;  /* 0x000000000000791b */ /* 0x003fe20003800000 */
.L_x_8488:
        /* <DEDUP_REMOVED lines=10> */
.L_x_8489:
[----:B------:R-:W-:Y:S01]  /*19d30*/  @!PT LDS RZ, [RZ] ;  /* 0x00000000fffff984 */ /* 0x000fe20000000800 */
[----:B------:R-:W-:Y:S01]  /*19d40*/  @!PT LDS RZ, [RZ] ;  /* 0x00000000fffff984 */ /* 0x000fe20000000800 */
[----:B------:R-:W-:Y:S01]  /*19d50*/  @!PT LDS RZ, [RZ] ;  /* 0x00000000fffff984 */ /* 0x000fe20000000800 */
[----:B------:R0:W-:Y:S01]  /*19d60*/  @P0 LDGSTS.E.BYPASS.LTC128B.128 [R6+0x23400], desc[UR42][R2.64], !P2 ;  /* 0x2340000002060fae */ /* 0x0001e2000d101d6a */
[----:B------:R-:W-:Y:S01]  /*19d70*/  IMAD.MOV.U32 R0, RZ, RZ, R14 ;  /* 0x000000ffff007224 */ /* 0x000fe200078e000e */
[----:B------:R-:W-:Y:S06]  /*19d80*/  BRA `(.L_x_8490) ;  /* 0xffffffac00cc7947 */ /* 0x000fec000383ffff */
.L_x_8415:
        /* <DEDUP_REMOVED lines=10> */
.L_x_8491:
        /* <DEDUP_REMOVED lines=9> */
.L_x_8492:
[----:B------:R-:W-:Y:S02]  /*19ec0*/  IMAD.MOV.U32 R13, RZ, RZ, R2 ;  /* 0x000000ffff0d7224 */ /* 0x000fe400078e0002 */
[----:B------:R-:W-:Y:S02]  /*19ed0*/  IMAD.MOV.U32 R12, RZ, RZ, 0x1 ;  /* 0x00000001ff0c7424 */ /* 0x000fe400078e00ff */
[----:B------:R-:W-:-:S07]  /*19ee0*/  IMAD.MOV.U32 R5, RZ, RZ, R14 ;  /* 0x000000ffff057224 */ /* 0x000fce00078e000e */
[----:B------:R-:W-:Y:S05]  /*19ef0*/  WARPSYNC.COLLECTIVE R15, `(.L_x_8493) ;  /* 0x000000000f087348 */ /* 0x000fea0003c00000 */
[----:B------:R0:W1:Y:S02]  /*19f00*/  SHFL.IDX P6, R14, R13, R12, R11 ;  /* 0x0000000c0d0e7389 */ /* 0x00006400000c000b */
[----:B01----:R-:W-:Y:S01]  /*19f10*/  ENDCOLLECTIVE ;  /* 0x000000000000791b */ /* 0x003fe20003800000 */
.L_x_8493:
        /* <DEDUP_REMOVED lines=15> */
.L_x_8494:
        /* <DEDUP_REMOVED lines=8> */
.L_x_8495:
        /* <DEDUP_REMOVED lines=16> */
.L_x_8496:
[----:B------:R-:W-:Y:S01]  /*1a190*/  @P2 LOP3.LUT R16, R16, 0x40, RZ, 0xfc, !PT ;  /* 0x0000004010102812 */ /* 0x000fe200078efcff */
[----:B------:R-:W-:Y:S02]  /*1a1a0*/  IMAD.MOV.U32 R13, RZ, RZ, R2 ;  /* 0x000000ffff0d7224 */ /* 0x000fe400078e0002 */
[----:B------:R-:W-:Y:S02]  /*1a1b0*/  IMAD.MOV.U32 R12, RZ, RZ, 0x3 ;  /* 0x00000003ff0c7424 */ /* 0x000fe400078e00ff */
[----:B------:R-:W-:-:S07]  /*1a1c0*/  IMAD.MOV.U32 R5, RZ, RZ, R14 ;  /* 0x000000ffff057224 */ /* 0x000fce00078e000e */
[----:B------:R-:W-:Y:S05]  /*1a1d0*/  WARPSYNC.COLLECTIVE R15, `(.L_x_8497) ;  /* 0x000000000f087348 */ /* 0x000fea0003c00000 */
[----:B------:R0:W1:Y:S02]  /*1a1e0*/  SHFL.IDX P6, R14, R13, R12, R11 ;  /* 0x0000000c0d0e7389 */ /* 0x00006400000c000b */
[----:B01----:R-:W-:Y:S01]  /*1a1f0*/  ENDCOLLECTIVE ;  /* 0x000000000000791b */ /* 0x003fe20003800000 */
.L_x_8497:
        /* <DEDUP_REMOVED lines=14> */
.L_x_8498:
[----:B------:R-:W-:Y:S01]  /*1a2e0*/  IMAD.MOV.U32 R0, RZ, RZ, R14 ;  /* 0x000000ffff007224 */ /* 0x000fe200078e000e */
[----:B------:R-:W-:Y:S06]  /*1a2f0*/  BRA `(.L_x_8499) ;  /* 0xffffffb000d07947 */ /* 0x000fec000383ffff */
.L_x_8419:
        /* <DEDUP_REMOVED lines=47> */
.L_x_8501:
[----:B------:R-:W-:Y:S05]  /*1a5f0*/  BSYNC B0 ;  /* 0x0000000000007941 */ /* 0x000fea0003800000 */
.L_x_8500:
        /* <DEDUP_REMOVED lines=11> */
.L_x_8502:
        /* <DEDUP_REMOVED lines=39> */
.L_x_8503:
[----:B------:R-:W-:Y:S02]  /*1a920*/  IMAD.MOV.U32 R13, RZ, RZ, R0 ;  /* 0x000000ffff0d7224 */ /* 0x000fe400078e0000 */
[----:B------:R-:W-:-:S07]  /*1a930*/  IMAD.MOV.U32 R7, RZ, RZ, R14 ;  /* 0x000000ffff077224 */ /* 0x000fce00078e000e */
[----:B------:R-:W-:Y:S05]  /*1a940*/  WARPSYNC.COLLECTIVE R15, `(.L_x_8504) ;  /* 0x000000000f087348 */ /* 0x000fea0003c00000 */
[----:B------:R0:W1:Y:S02]  /*1a950*/  SHFL.IDX P6, R14, R13, R12, R11 ;  /* 0x0000000c0d0e7389 */ /* 0x00006400000c000b */
[----:B01----:R-:W-:Y:S01]  /*1a960*/  ENDCOLLECTIVE ;  /* 0x000000000000791b */ /* 0x003fe20003800000 */
.L_x_8504:
        /* <DEDUP_REMOVED lines=33> */
.L_x_8505:
[----:B------:R-:W-:Y:S02]  /*1ab80*/  IMAD.MOV.U32 R13, RZ, RZ, R0 ;  /* 0x000000ffff0d7224 */ /* 0x000fe400078e0000 */
[----:B------:R-:W-:-:S07]  /*1ab90*/  IMAD.MOV.U32 R7, RZ, RZ, R14 ;  /* 0x000000ffff077224 */ /* 0x000fce00078e000e */
[----:B------:R-:W-:Y:S05]  /*1aba0*/  WARPSYNC.COLLECTIVE R15, `(.L_x_8506) ;  /* 0x000000000f087348 */ /* 0x000fea0003c00000 */
[----:B------:R0:W1:Y:S02]  /*1abb0*/  SHFL.IDX P6, R14, R13, R12, R11 ;  /* 0x0000000c0d0e7389 */ /* 0x00006400000c000b */
[----:B01----:R-:W-:Y:S01]  /*1abc0*/  ENDCOLLECTIVE ;  /* 0x000000000000791b */ /* 0x003fe20003800000 */
.L_x_8506:
        /* <DEDUP_REMOVED lines=27> */
.L_x_8507:
[----:B------:R-:W-:Y:S02]  /*1ad80*/  IMAD.MOV.U32 R13, RZ, RZ, R0 ;  /* 0x000000ffff0d7224 */ /* 0x000fe400078e0000 */
[----:B------:R-:W-:-:S07]  /*1ad90*/  IMAD.MOV.U32 R6, RZ, RZ, R14 ;  /* 0x000000ffff067224 */ /* 0x000fce00078e000e */
[----:B------:R-:W-:Y:S05]  /*1ada0*/  WARPSYNC.COLLECTIVE R15, `(.L_x_8508) ;  /* 0x000000000f087348 */ /* 0x000fea0003c00000 */
[----:B------:R0:W1:Y:S02]  /*1adb0*/  SHFL.IDX P6, R14, R13, R12, R11 ;  /* 0x0000000c0d0e7389 */ /* 0x00006400000c000b */
[----:B01----:R-:W-:Y:S01]  /*1adc0*/  ENDCOLLECTIVE ;  /* 0x000000000000791b */ /* 0x003fe20003800000 */
.L_x_8508:
[----:B------:R-:W-:Y:S01]  /*1add0*/  IMAD.MOV.U32 R0, RZ, RZ, R14 ;  /* 0x000000ffff007224 */ /* 0x000fe200078e000e */
[----:B------:R-:W-:Y:S06]  /*1ade0*/  BRA `(.L_x_8509) ;  /* 0xffffffb400447947 */ /* 0x000fec000383ffff */
.L_x_8424:
[----:B0-----:R0:W1:Y:S02]  /*1adf0*/  SYNCS.PHASECHK.TRANS64.TRYWAIT P0, [R17+URZ+0x38820], R0 ;  /* 0x03882000110075a7 */ /* 0x001064000800017f */
[----:B-1----:R-:W-:Y:S05]  /*1ae00*/  @!P0 NANOSLEEP.SYNCS 0x989680 ;  /* 0x009896800000895d */ /* 0x002fea0003900000 */
[----:B------:R-:W1:Y:S02]  /*1ae10*/  @!P0 SYNCS.PHASECHK.TRANS64 P0, [R17+URZ+0x38820], R0 ;  /* 0x03882000110085a7 */ /* 0x000e64000800007f */
[----:B-1----:R-:W-:Y:S05]  /*1ae20*/  @!P0 BRA `(.L_x_8424) ;  /* 0xfffffffc00f08947 */ /* 0x002fea000383ffff */
[----:B------:R-:W-:Y:S05]  /*1ae30*/  BRA `(.L_x_8510) ;  /* 0xffffffb400e07947 */ /* 0x000fea000383ffff */
.L_x_8427:
[----:B0-----:R0:W1:Y:S02]  /*1ae40*/  SYNCS.PHASECHK.TRANS64.TRYWAIT P0, [R22+URZ+0x38860], R0 ;  /* 0x03886000160075a7 */ /* 0x001064000800017f */
[----:B-1----:R-:W-:Y:S05]  /*1ae50*/  @!P0 NANOSLEEP.SYNCS 0x989680 ;  /* 0x009896800000895d */ /* 0x002fea0003900000 */
[----:B------:R-:W1:Y:S02]  /*1ae60*/  @!P0 SYNCS.PHASECHK.TRANS64 P0, [R22+URZ+0x38860], R0 ;  /* 0x03886000160085a7 */ /* 0x000e64000800007f */
[----:B-1----:R-:W-:Y:S05]  /*1ae70*/  @!P0 BRA `(.L_x_8427) ;  /* 0xfffffffc00f08947 */ /* 0x002fea000383ffff */
[----:B------:R-:W-:Y:S05]  /*1ae80*/  BRA `(.L_x_8511) ;  /* 0xffffffb400f07947 */ /* 0x000fea000383ffff */
.L_x_8428:
        /* <DEDUP_REMOVED lines=8> */
.L_x_8513:
[----:B------:R-:W-:Y:S05]  /*1af10*/  BSYNC B0 ;  /* 0x0000000000007941 */ /* 0x000fea0003800000 */
.L_x_8512:
        /* <DEDUP_REMOVED lines=15> */
.L_x_8514:
        /* <DEDUP_REMOVED lines=39> */
.L_x_8515:
[----:B------:R-:W-:Y:S02]  /*1b280*/  IMAD.MOV.U32 R13, RZ, RZ, R4 ;  /* 0x000000ffff0d7224 */ /* 0x000fe400078e0004 */
[----:B------:R-:W-:-:S07]  /*1b290*/  IMAD.MOV.U32 R3, RZ, RZ, R14 ;  /* 0x000000ffff037224 */ /* 0x000fce00078e000e */
[----:B------:R-:W-:Y:S05]  /*1b2a0*/  WARPSYNC.COLLECTIVE R15, `(.L_x_8516) ;  /* 0x000000000f087348 */ /* 0x000fea0003c00000 */
[----:B------:R0:W1:Y:S02]  /*1b2b0*/  SHFL.IDX P6, R14, R13, R12, R11 ;  /* 0x0000000c0d0e7389 */ /* 0x00006400000c000b */
[----:B01----:R-:W-:Y:S01]  /*1b2c0*/  ENDCOLLECTIVE ;  /* 0x000000000000791b */ /* 0x003fe20003800000 */
.L_x_8516:
        /* <DEDUP_REMOVED lines=29> */
.L_x_8517:
[----:B------:R-:W-:Y:S02]  /*1b4a0*/  IMAD.MOV.U32 R13, RZ, RZ, R4 ;  /* 0x000000ffff0d7224 */ /* 0x000fe400078e0004 */
[----:B------:R-:W-:-:S07]  /*1b4b0*/  IMAD.MOV.U32 R7, RZ, RZ, R14 ;  /* 0x000000ffff077224 */ /* 0x000fce00078e000e */
[----:B------:R-:W-:Y:S05]  /*1b4c0*/  WARPSYNC.COLLECTIVE R15, `(.L_x_8518) ;  /* 0x000000000f087348 */ /* 0x000fea0003c00000 */
[----:B------:R0:W1:Y:S02]  /*1b4d0*/  SHFL.IDX P6, R14, R13, R12, R11 ;  /* 0x0000000c0d0e7389 */ /* 0x00006400000c000b */
[----:B01----:R-:W-:Y:S01]  /*1b4e0*/  ENDCOLLECTIVE ;  /* 0x000000000000791b */ /* 0x003fe20003800000 */
.L_x_8518:
        /* <DEDUP_REMOVED lines=29> */
.L_x_8519:
[----:B------:R-:W-:Y:S02]  /*1b6c0*/  IMAD.MOV.U32 R13, RZ, RZ, R4 ;  /* 0x000000ffff0d7224 */ /* 0x000fe400078e0004 */
[----:B------:R-:W-:-:S07]  /*1b6d0*/  IMAD.MOV.U32 R6, RZ, RZ, R14 ;  /* 0x000000ffff067224 */ /* 0x000fce00078e000e */
[----:B------:R-:W-:Y:S05]  /*1b6e0*/  WARPSYNC.COLLECTIVE R15, `(.L_x_8520) ;  /* 0x000000000f087348 */ /* 0x000fea0003c00000 */
[----:B------:R0:W1:Y:S02]  /*1b6f0*/  SHFL.IDX P6, R14, R13, R12, R11 ;  /* 0x0000000c0d0e7389 */ /* 0x00006400000c000b */
[----:B01----:R-:W-:Y:S01]  /*1b700*/  ENDCOLLECTIVE ;  /* 0x000000000000791b */ /* 0x003fe20003800000 */
.L_x_8520:
[----:B------:R-:W-:Y:S01]  /*1b710*/  IMAD.MOV.U32 R2, RZ, RZ, R14 ;  /* 0x000000ffff027224 */ /* 0x000fe200078e000e */
[----:B------:R-:W-:Y:S06]  /*1b720*/  BRA `(.L_x_8521) ;  /* 0xffffffb4007c7947 */ /* 0x000fec000383ffff */
.L_x_8435:
[----:B0-----:R0:W1:Y:S02]  /*1b730*/  SYNCS.PHASECHK.TRANS64.TRYWAIT P0, [R6+URZ+0x38840], R20 ;  /* 0x03884014060075a7 */ /* 0x001064000800017f */
[----:B-1----:R-:W-:Y:S05]  /*1b740*/  @!P0 NANOSLEEP.SYNCS 0x989680 ;  /* 0x009896800000895d */ /* 0x002fea0003900000 */
[----:B------:R-:W1:Y:S02]  /*1b750*/  @!P0 SYNCS.PHASECHK.TRANS64 P0, [R6+URZ+0x38840], R20 ;  /* 0x03884014060085a7 */ /* 0x000e64000800007f */
[----:B-1----:R-:W-:Y:S05]  /*1b760*/  @!P0 BRA `(.L_x_8435) ;  /* 0xfffffffc00f08947 */ /* 0x002fea000383ffff */
[----:B------:R-:W-:Y:S05]  /*1b770*/  BRA `(.L_x_8522) ;  /* 0xffffffbc00107947 */ /* 0x000fea000383ffff */
.L_x_8436:
        /* <DEDUP_REMOVED lines=8> */
.L_x_8524:
[----:B------:R-:W-:Y:S05]  /*1b800*/  BSYNC B1 ;  /* 0x0000000000017941 */ /* 0x000fea0003800000 */
.L_x_8523:
        /* <DEDUP_REMOVED lines=9> */
.L_x_8525:
[----:B------:R-:W-:Y:S02]  /*1b8a0*/  IMAD.MOV.U32 R13, RZ, RZ, R25 ;  /* 0x000000ffff0d7224 */ /* 0x000fe400078e0019 */
[----:B------:R-:W-:Y:S02]  /*1b8b0*/  IMAD.MOV.U32 R12, RZ, RZ, 0x1 ;  /* 0x00000001ff0c7424 */ /* 0x000fe400078e00ff */
[----:B------:R-:W-:-:S07]  /*1b8c0*/  IMAD.MOV.U32 R2, RZ, RZ, R14 ;  /* 0x000000ffff027224 */ /* 0x000fce00078e000e */
[----:B------:R-:W-:Y:S05]  /*1b8d0*/  WARPSYNC.COLLECTIVE R15, `(.L_x_8526) ;  /* 0x000000000f087348 */ /* 0x000fea0003c00000 */
[----:B------:R0:W1:Y:S02]  /*1b8e0*/  SHFL.IDX P6, R14, R13, R12, R11 ;  /* 0x0000000c0d0e7389 */ /* 0x00006400000c000b */
[----:B01----:R-:W-:Y:S01]  /*1b8f0*/  ENDCOLLECTIVE ;  /* 0x000000000000791b */ /* 0x003fe20003800000 */
.L_x_8526:
        /* <DEDUP_REMOVED lines=11> */
.L_x_8527:
[----:B------:R-:W-:Y:S02]  /*1b9b0*/  IMAD.MOV.U32 R13, RZ, RZ, R25 ;  /* 0x000000ffff0d7224 */ /* 0x000fe400078e0019 */
[----:B------:R-:W-:Y:S02]  /*1b9c0*/  IMAD.MOV.U32 R12, RZ, RZ, 0x2 ;  /* 0x00000002ff0c7424 */ /* 0x000fe400078e00ff */
[----:B------:R-:W-:-:S07]  /*1b9d0*/  IMAD.MOV.U32 R2, RZ, RZ, R14 ;  /* 0x000000ffff027224 */ /* 0x000fce00078e000e */
[----:B------:R-:W-:Y:S05]  /*1b9e0*/  WARPSYNC.COLLECTIVE R15, `(.L_x_8528) ;  /* 0x000000000f087348 */ /* 0x000fea0003c00000 */
[----:B------:R0:W1:Y:S02]  /*1b9f0*/  SHFL.IDX P6, R14, R13, R12, R11 ;  /* 0x0000000c0d0e7389 */ /* 0x00006400000c000b */
[----:B01----:R-:W-:Y:S01]  /*1ba00*/  ENDCOLLECTIVE ;  /* 0x000000000000791b */ /* 0x003fe20003800000 */
.L_x_8528:
        /* <DEDUP_REMOVED lines=11> */
.L_x_8529:
[----:B------:R-:W-:Y:S02]  /*1bac0*/  IMAD.MOV.U32 R13, RZ, RZ, R25 ;  /* 0x000000ffff0d7224 */ /* 0x000fe400078e0019 */
[----:B------:R-:W-:Y:S02]  /*1bad0*/  IMAD.MOV.U32 R12, RZ, RZ, 0x3 ;  /* 0x00000003ff0c7424 */ /* 0x000fe400078e00ff */
[----:B------:R-:W-:-:S07]  /*1bae0*/  IMAD.MOV.U32 R2, RZ, RZ, R14 ;  /* 0x000000ffff027224 */ /* 0x000fce00078e000e */
[----:B------:R-:W-:Y:S05]  /*1baf0*/  WARPSYNC.COLLECTIVE R15, `(.L_x_8530) ;  /* 0x000000000f087348 */ /* 0x000fea0003c00000 */
[----:B------:R0:W1:Y:S02]  /*1bb00*/  SHFL.IDX P6, R14, R13, R12, R11 ;  /* 0x0000000c0d0e7389 */ /* 0x00006400000c000b */
[----:B01----:R-:W-:Y:S01]  /*1bb10*/  ENDCOLLECTIVE ;  /* 0x000000000000791b */ /* 0x003fe20003800000 */
.L_x_8530:
        /* <DEDUP_REMOVED lines=11> */
.L_x_8531:
[----:B------:R-:W-:Y:S01]  /*1bbd0*/  IMAD.MOV.U32 R2, RZ, RZ, R14 ;  /* 0x000000ffff027224 */ /* 0x000fe200078e000e */
[----:B------:R-:W-:Y:S06]  /*1bbe0*/  BRA `(.L_x_8532) ;  /* 0xffffffb800987947 */ /* 0x000fec000383ffff */
.L_x_8441:
[----:B---3--:R3:W4:Y:S02]  /*1bbf0*/  SYNCS.PHASECHK.TRANS64.TRYWAIT P0, [R6+URZ+0x38860], R20 ;  /* 0x03886014060075a7 */ /* 0x008724000800017f */
[----:B----4-:R-:W-:Y:S05]  /*1bc00*/  @!P0 NANOSLEEP.SYNCS 0x989680 ;  /* 0x009896800000895d */ /* 0x010fea0003900000 */
[----:B------:R-:W4:Y:S02]  /*1bc10*/  @!P0 SYNCS.PHASECHK.TRANS64 P0, [R6+URZ+0x38860], R20 ;  /* 0x03886014060085a7 */ /* 0x000f24000800007f */
[----:B----4-:R-:W-:Y:S05]  /*1bc20*/  @!P0 BRA `(.L_x_8441) ;  /* 0xfffffffc00f08947 */ /* 0x010fea000383ffff */
[----:B------:R-:W-:Y:S05]  /*1bc30*/  BRA `(.L_x_8533) ;  /* 0xffffffb800e87947 */ /* 0x000fea000383ffff */
.L_x_8442:
        /* <DEDUP_REMOVED lines=8> */
.L_x_8535:
[----:B------:R-:W-:Y:S05]  /*1bcc0*/  BSYNC B1 ;  /* 0x0000000000017941 */ /* 0x000fea0003800000 */
.L_x_8534:
        /* <DEDUP_REMOVED lines=13> */
.L_x_8536:
        /* <DEDUP_REMOVED lines=17> */
.L_x_8537:
        /* <DEDUP_REMOVED lines=16> */
.L_x_8538:
        /* <DEDUP_REMOVED lines=19> */
.L_x_8539:
        /* <DEDUP_REMOVED lines=14> */
.L_x_8540:
        /* <DEDUP_REMOVED lines=16> */
.L_x_8541:
        /* <DEDUP_REMOVED lines=14> */
.L_x_8542:
[----:B------:R-:W-:Y:S05]  /*1c3a0*/  BRA `(.L_x_8543) ;  /* 0xffffffb8004c7947 */ /* 0x000fea000383ffff */
.L_x_8450:
        /* <DEDUP_REMOVED lines=8> */
.L_x_8545:
[----:B------:R-:W-:Y:S05]  /*1c430*/  BSYNC B0 ;  /* 0x0000000000007941 */ /* 0x000fea0003800000 */
.L_x_8544:
        /* <DEDUP_REMOVED lines=9> */
.L_x_8546:
        /* <DEDUP_REMOVED lines=23> */
.L_x_8547:
[----:B------:R-:W-:Y:S01]  /*1c640*/  IMAD.MOV.U32 R12, RZ, RZ, 0x2 ;  /* 0x00000002ff0c7424 */ /* 0x000fe200078e00ff */
[----:B------:R-:W-:-:S05]  /*1c650*/  SEL R4, R14, RZ, P1 ;  /* 0x000000ff0e047207 */ /* 0x000fca0000800000 */
[----:B------:R-:W-:-:S04]  /*1c660*/  IMAD.IADD R4, R13, 0x1, R4 ;  /* 0x000000010d047824 */ /* 0x000fc800078e0204 */
[----:B------:R-:W-:-:S07]  /*1c670*/  IMAD.MOV.U32 R13, RZ, RZ, R4 ;  /* 0x000000ffff0d7224 */ /* 0x000fce00078e0004 */
[----:B------:R-:W-:Y:S05]  /*1c680*/  WARPSYNC.COLLECTIVE R15, `(.L_x_8548) ;  /* 0x000000000f087348 */ /* 0x000fea0003c00000 */
[----:B------:R0:W1:Y:S02]  /*1c690*/  SHFL.UP P6, R14, R13, R12, R11 ;  /* 0x0400000c0d0e7389 */ /* 0x00006400000c000b */
[----:B01----:R-:W-:Y:S01]  /*1c6a0*/  ENDCOLLECTIVE ;  /* 0x000000000000791b */ /* 0x003fe20003800000 */
.L_x_8548:
[----:B------:R-:W-:Y:S01]  /*1c6b0*/  IMAD.MOV.U32 R12, RZ, RZ, 0x4 ;  /* 0x00000004ff0c7424 */ /* 0x000fe200078e00ff */
[----:B------:R-:W-:-:S05]  /*1c6c0*/  SEL R3, R14, RZ, P2 ;  /* 0x000000ff0e037207 */ /* 0x000fca0001000000 */
[----:B------:R-:W-:-:S04]  /*1c6d0*/  IMAD.IADD R2, R4, 0x1, R3 ;  /* 0x0000000104027824 */ /* 0x000fc800078e0203 */
[----:B------:R-:W-:-:S07]  /*1c6e0*/  IMAD.MOV.U32 R13, RZ, RZ, R2 ;  /* 0x000000ffff0d7224 */ /* 0x000fce00078e0002 */
[----:B------:R-:W-:Y:S05]  /*1c6f0*/  WARPSYNC.COLLECTIVE R15, `(.L_x_8549) ;  /* 0x000000000f087348 */ /* 0x000fea0003c00000 */
[----:B------:R0:W1:Y:S02]  /*1c700*/  SHFL.UP P6, R14, R13, R12, R11 ;  /* 0x0400000c0d0e7389 */ /* 0x00006400000c000b */
[----:B01----:R-:W-:Y:S01]  /*1c710*/  ENDCOLLECTIVE ;  /* 0x000000000000791b */ /* 0x003fe20003800000 */
.L_x_8549:
[----:B------:R-:W-:Y:S01]  /*1c720*/  IMAD.MOV.U32 R12, RZ, RZ, 0x8 ;  /* 0x00000008ff0c7424 */ /* 0x000fe200078e00ff */
[----:B------:R-:W-:-:S05]  /*1c730*/  SEL R3, R14, RZ, P3 ;  /* 0x000000ff0e037207 */ /* 0x000fca0001800000 */
[----:B------:R-:W-:-:S04]  /*1c740*/  IMAD.IADD R3, R2, 0x1, R3 ;  /* 0x0000000102037824 */ /* 0x000fc800078e0203 */
[----:B------:R-:W-:-:S07]  /*1c750*/  IMAD.MOV.U32 R13, RZ, RZ, R3 ;  /* 0x000000ffff0d7224 */ /* 0x000fce00078e0003 */
[----:B------:R-:W-:Y:S05]  /*1c760*/  WARPSYNC.COLLECTIVE R15, `(.L_x_8550) ;  /* 0x000000000f087348 */ /* 0x000fea0003c00000 */
[----:B------:R0:W1:Y:S02]  /*1c770*/  SHFL.UP P6, R14, R13, R12, R11 ;  /* 0x0400000c0d0e7389 */ /* 0x00006400000c000b */
[----:B01----:R-:W-:Y:S01]  /*1c780*/  ENDCOLLECTIVE ;  /* 0x000000000000791b */ /* 0x003fe20003800000 */
.L_x_8550:
[----:B------:R-:W-:Y:S01]  /*1c790*/  IMAD.MOV.U32 R12, RZ, RZ, 0x10 ;  /* 0x00000010ff0c7424 */ /* 0x000fe200078e00ff */
[----:B------:R-:W-:-:S05]  /*1c7a0*/  SEL R4, R14, RZ, P4 ;  /* 0x000000ff0e047207 */ /* 0x000fca0002000000 */
[----:B------:R-:W-:-:S04]  /*1c7b0*/  IMAD.IADD R4, R3, 0x1, R4 ;  /* 0x0000000103047824 */ /* 0x000fc800078e0204 */
[----:B------:R-:W-:-:S07]  /*1c7c0*/  IMAD.MOV.U32 R13, RZ, RZ, R4 ;  /* 0x000000ffff0d7224 */ /* 0x000fce00078e0004 */
[----:B------:R-:W-:Y:S05]  /*1c7d0*/  WARPSYNC.COLLECTIVE R15, `(.L_x_8551) ;  /* 0x000000000f087348 */ /* 0x000fea0003c00000 */
[----:B------:R0:W1:Y:S02]  /*1c7e0*/  SHFL.UP P6, R14, R13, R12, R11 ;  /* 0x0400000c0d0e7389 */ /* 0x00006400000c000b */
[----:B01----:R-:W-:Y:S01]  /*1c7f0*/  ENDCOLLECTIVE ;  /* 0x000000000000791b */ /* 0x003fe20003800000 */
.L_x_8551:
        /* <DEDUP_REMOVED lines=8> */
.L_x_8552:
[----:B------:R-:W-:Y:S05]  /*1c880*/  BRA `(.L_x_8553) ;  /* 0xffffffb800e87947 */ /* 0x000fea000383ffff */
.L_x_8453:
[----:B------:R-:W-:Y:S01]  /*1c890*/  BSSY B0, `(.L_x_8554) ;  /* 0x0000007000007945 */ /* 0x000fe20003800000 */
[----:B------:R-:W-:Y:S02]  /*1c8a0*/  IMAD.MOV.U32 R12, RZ, RZ, 0x1 ;  /* 0x00000001ff0c7424 */ /* 0x000fe400078e00ff */
[----:B------:R-:W-:Y:S02]  /*1c8b0*/  IMAD.MOV.U32 R11, RZ, RZ, RZ ;  /* 0x000000ffff0b7224 */ /* 0x000fe400078e00ff */
[----:B------:R-:W-:-:S07]  /*1c8c0*/  IMAD.MOV.U32 R15, RZ, RZ, -0x1 ;  /* 0xffffffffff0f7424 */ /* 0x000fce00078e00ff */
[----:B------:R-:W-:Y:S05]  /*1c8d0*/  WARPSYNC.COLLECTIVE R15, `(.L_x_8555) ;  /* 0x000000000f087348 */ /* 0x000fea0003c00000 */
[----:B------:R0:W1:Y:S02]  /*1c8e0*/  SHFL.UP P6, R14, R13, R12, R11 ;  /* 0x0400000c0d0e7389 */ /* 0x00006400000c000b */
[----:B01----:R-:W-:Y:S01]  /*1c8f0*/  ENDCOLLECTIVE ;  /* 0x000000000000791b */ /* 0x003fe20003800000 */
.L_x_8555:
[----:B------:R-:W-:Y:S05]  /*1c900*/  BSYNC B0 ;  /* 0x0000000000007941 */ /* 0x000fea0003800000 */
.L_x_8554:
        /* <DEDUP_REMOVED lines=8> */
.L_x_8556:
[----:B------:R-:W-:Y:S01]  /*1c990*/  IMAD.MOV.U32 R12, RZ, RZ, 0x4 ;  /* 0x00000004ff0c7424 */ /* 0x000fe200078e00ff */
[----:B------:R-:W-:-:S05]  /*1c9a0*/  SEL R2, R14, RZ, P2 ;  /* 0x000000ff0e027207 */ /* 0x000fca0001000000 */
[----:B------:R-:W-:-:S04]  /*1c9b0*/  IMAD.IADD R2, R13, 0x1, R2 ;  /* 0x000000010d027824 */ /* 0x000fc800078e0202 */
[----:B------:R-:W-:-:S07]  /*1c9c0*/  IMAD.MOV.U32 R13, RZ, RZ, R2 ;  /* 0x000000ffff0d7224 */ /* 0x000fce00078e0002 */
[----:B------:R-:W-:Y:S05]  /*1c9d0*/  WARPSYNC.COLLECTIVE R15, `(.L_x_8557) ;  /* 0x000000000f087348 */ /* 0x000fea0003c00000 */
[----:B------:R0:W1:Y:S02]  /*1c9e0*/  SHFL.UP P6, R14, R13, R12, R11 ;  /* 0x0400000c0d0e7389 */ /* 0x00006400000c000b */
[----:B01----:R-:W-:Y:S01]  /*1c9f0*/  ENDCOLLECTIVE ;  /* 0x000000000000791b */ /* 0x003fe20003800000 */
.L_x_8557:
[----:B------:R-:W-:Y:S01]  /*1ca00*/  IMAD.MOV.U32 R12, RZ, RZ, 0x8 ;  /* 0x00000008ff0c7424 */ /* 0x000fe200078e00ff */
[----:B------:R-:W-:-:S05]  /*1ca10*/  SEL R3, R14, RZ, P3 ;  /* 0x000000ff0e037207 */ /* 0x000fca0001800000 */
[----:B------:R-:W-:-:S04]  /*1ca20*/  IMAD.IADD R3, R2, 0x1, R3 ;  /* 0x0000000102037824 */ /* 0x000fc800078e0203 */
[----:B------:R-:W-:-:S07]  /*1ca30*/  IMAD.MOV.U32 R13, RZ, RZ, R3 ;  /* 0x000000ffff0d7224 */ /* 0x000fce00078e0003 */
[----:B------:R-:W-:Y:S05]  /*1ca40*/  WARPSYNC.COLLECTIVE R15, `(.L_x_8558) ;  /* 0x000000000f087348 */ /* 0x000fea0003c00000 */
[----:B------:R0:W1:Y:S02]  /*1ca50*/  SHFL.UP P6, R14, R13, R12, R11 ;  /* 0x0400000c0d0e7389 */ /* 0x00006400000c000b */
[----:B01----:R-:W-:Y:S01]  /*1ca60*/  ENDCOLLECTIVE ;  /* 0x000000000000791b */ /* 0x003fe20003800000 */
.L_x_8558:
[----:B------:R-:W-:Y:S01]  /*1ca70*/  IMAD.MOV.U32 R12, RZ, RZ, 0x10 ;  /* 0x00000010ff0c7424 */ /* 0x000fe200078e00ff */
[----:B------:R-:W-:-:S05]  /*1ca80*/  SEL R4, R14, RZ, P4 ;  /* 0x000000ff0e047207 */ /* 0x000fca0002000000 */
[----:B------:R-:W-:-:S04]  /*1ca90*/  IMAD.IADD R4, R3, 0x1, R4 ;  /* 0x0000000103047824 */ /* 0x000fc800078e0204 */
[----:B------:R-:W-:-:S07]  /*1caa0*/  IMAD.MOV.U32 R13, RZ, RZ, R4 ;  /* 0x000000ffff0d7224 */ /* 0x000fce00078e0004 */
[----:B------:R-:W-:Y:S05]  /*1cab0*/  WARPSYNC.COLLECTIVE R15, `(.L_x_8559) ;  /* 0x000000000f087348 */ /* 0x000fea0003c00000 */
[----:B------:R0:W1:Y:S02]  /*1cac0*/  SHFL.UP P6, R14, R13, R12, R11 ;  /* 0x0400000c0d0e7389 */ /* 0x00006400000c000b */
[----:B01----:R-:W-:Y:S01]  /*1cad0*/  ENDCOLLECTIVE ;  /* 0x000000000000791b */ /* 0x003fe20003800000 */
.L_x_8559:
        /* <DEDUP_REMOVED lines=8> */
.L_x_8560:
[----:B------:R-:W-:Y:S05]  /*1cb60*/  BRA `(.L_x_8561) ;  /* 0xffffffb800d47947 */ /* 0x000fea000383ffff */
.L_x_8455:
[----:B------:R-:W-:Y:S01]  /*1cb70*/  BSSY B0, `(.L_x_8562) ;  /* 0x0000006000007945 */ /* 0x000fe20003800000 */
[----:B------:R-:W-:Y:S01]  /*1cb80*/  PLOP3.LUT P6, PT, P6, PT, PT, 0x8, 0x0 ;  /* 0x000000000000781c */ /* 0x000fe200037ce170 */
[----:B------:R-:W-:-:S12]  /*1cb90*/  IMAD.MOV.U32 R15, RZ, RZ, -0x1 ;  /* 0xffffffffff0f7424 */ /* 0x000fd800078e00ff */
[----:B0-----:R-:W-:Y:S05]  /*1cba0*/  WARPSYNC.COLLECTIVE R15, `(.L_x_8563) ;  /* 0x000000000f087348 */ /* 0x001fea0003c00000 */
[----:B------:R-:W-:Y:S01]  /*1cbb0*/  VOTE.ANY R14, PT, P6 ;  /* 0x00000000000e7806 */ /* 0x000fe200030e0100 */
[----:B0-----:R-:W-:Y:S06]  /*1cbc0*/  ENDCOLLECTIVE ;  /* 0x000000000000791b */ /* 0x001fec0003800000 */
.L_x_8563:
[----:B------:R-:W-:Y:S05]  /*1cbd0*/  BSYNC B0 ;  /* 0x0000000000007941 */ /* 0x000fea0003800000 */
.L_x_8562:
        /* <DEDUP_REMOVED lines=8> */
.L_x_8564:
[----:B------:R-:W-:Y:S02]  /*1cc60*/  IMAD.IADD R27, R12, 0x1, R27 ;  /* 0x000000010c1b7824 */ /* 0x000fe400078e021b */
[----:B------:R-:W-:Y:S02]  /*1cc70*/  IMAD.MOV.U32 R13, RZ, RZ, R8 ;  /* 0x000000ffff0d7224 */ /* 0x000fe400078e0008 */
[----:B------:R-:W-:-:S07]  /*1cc80*/  IMAD.MOV.U32 R25, RZ, RZ, R14 ;  /* 0x000000ffff197224 */ /* 0x000fce00078e000e */
[----:B------:R-:W-:Y:S05]  /*1cc90*/  WARPSYNC.COLLECTIVE R15, `(.L_x_8565) ;  /* 0x000000000f087348 */ /* 0x000fea0003c00000 */
[----:B------:R0:W1:Y:S02]  /*1cca0*/  SHFL.IDX P6, R14, R13, R12, R11 ;  /* 0x0000000c0d0e7389 */ /* 0x00006400000c000b */
[----:B01----:R-:W-:Y:S01]  /*1ccb0*/  ENDCOLLECTIVE ;  /* 0x000000000000791b */ /* 0x003fe20003800000 */
.L_x_8565:
[----:B------:R-:W-:Y:S01]  /*1ccc0*/  IMAD.MOV.U32 R8, RZ, RZ, R14 ;  /* 0x000000ffff087224 */ /* 0x000fe200078e000e */
[----:B------:R-:W-:Y:S06]  /*1ccd0*/  BRA `(.L_x_8566) ;  /* 0xffffffb800b87947 */ /* 0x000fec000383ffff */
.L_x_8457:
[----:B------:R-:W-:Y:S01]  /*1cce0*/  BSSY B0, `(.L_x_8567) ;  /* 0x0000007000007945 */ /* 0x000fe20003800000 */
[----:B------:R-:W-:Y:S02]  /*1ccf0*/  IMAD.MOV.U32 R13, RZ, RZ, R3 ;  /* 0x000000ffff0d7224 */ /* 0x000fe400078e0003 */
[----:B------:R-:W-:Y:S02]  /*1cd00*/  IMAD.MOV.U32 R11, RZ, RZ, 0x1f ;  /* 0x0000001fff0b7424 */ /* 0x000fe400078e00ff */
[----:B------:R-:W-:-:S07]  /*1cd10*/  IMAD.MOV.U32 R15, RZ, RZ, -0x1 ;  /* 0xffffffffff0f7424 */ /* 0x000fce00078e00ff */
[----:B0-23--:R-:W-:Y:S05]  /*1cd20*/  WARPSYNC.COLLECTIVE R15, `(.L_x_8568) ;  /* 0x000000000f087348 */ /* 0x00dfea0003c00000 */
[----:B------:R1:W4:Y:S02]  /*1cd30*/  SHFL.IDX P6, R14, R13, R12, R11 ;  /* 0x0000000c0d0e7389 */ /* 0x00032400000c000b */
[----:B01234-:R-:W-:Y:S01]  /*1cd40*/  ENDCOLLECTIVE ;  /* 0x000000000000791b */ /* 0x01ffe20003800000 */
.L_x_8568:
[----:B------:R-:W-:Y:S05]  /*1cd50*/  BSYNC B0 ;  /* 0x0000000000007941 */ /* 0x000fea0003800000 */
.L_x_8567:
[----:B------:R-:W-:Y:S01]  /*1cd60*/  IMAD.MOV.U32 R24, RZ, RZ, R14 ;  /* 0x000000ffff187224 */ /* 0x000fe200078e000e */
[----:B------:R-:W-:Y:S06]  /*1cd70*/  BRA `(.L_x_8456) ;  /* 0xffffffb800a87947 */ /* 0x000fec000383ffff */
.L_x_8463:
[----:B0-----:R0:W1:Y:S02]  /*1cd80*/  SYNCS.PHASECHK.TRANS64.TRYWAIT P0, [R5+URZ+0x38820], R0 ;  /* 0x03882000050075a7 */ /* 0x001064000800017f */
[----:B-1----:R-:W-:Y:S05]  /*1cd90*/  @!P0 NANOSLEEP.SYNCS 0x989680 ;  /* 0x009896800000895d */ /* 0x002fea0003900000 */
[----:B------:R-:W1:Y:S02]  /*1cda0*/  @!P0 SYNCS.PHASECHK.TRANS64 P0, [R5+URZ+0x38820], R0 ;  /* 0x03882000050085a7 */ /* 0x000e64000800007f */
[----:B-1----:R-:W-:Y:S05]  /*1cdb0*/  @!P0 BRA `(.L_x_8463) ;  /* 0xfffffffc00f08947 */ /* 0x002fea000383ffff */
[----:B------:R-:W-:Y:S05]  /*1cdc0*/  BRA `(.L_x_8569) ;  /* 0xffffffc400007947 */ /* 0x000fea000383ffff */
.L_x_8464:
        /* <DEDUP_REMOVED lines=11> */
.L_x_8571:
[----:B------:R-:W-:Y:S05]  /*1ce80*/  BSYNC B0 ;  /* 0x0000000000007941 */ /* 0x000fea0003800000 */
.L_x_8570:
[----:B------:R-:W-:Y:S05]  /*1ce90*/  BRA `(.L_x_8572) ;  /* 0xffffffc000e87947 */ /* 0x000fea000383ffff */
.L_x_8467:
[----:B------:R-:W-:Y:S01]  /*1cea0*/  BSSY B1, `(.L_x_8573) ;  /* 0x0000006000017945 */ /* 0x000fe20003800000 */
[----:B------:R-:W-:-:S07]  /*1ceb0*/  IMAD.MOV.U32 R15, RZ, RZ, -0x1 ;  /* 0xffffffffff0f7424 */ /* 0x000fce00078e00ff */
[----:B0-234-:R-:W-:Y:S05]  /*1cec0*/  WARPSYNC.COLLECTIVE R15, `(.L_x_8574) ;  /* 0x000000000f0c7348 */ /* 0x01dfea0003c00000 */
[----:B------:R-:W-:Y:S02]  /*1ced0*/  ELECT P6, UR62, PT ;  /* 0x00000000003e782f */ /* 0x000fe400038c0000 */
[----:B------:R-:W-:Y:S01]  /*1cee0*/  MOV R14, UR62 ;  /* 0x0000003e000e7c02 */ /* 0x000fe20008000f00 */
[----:B0-234-:R-:W-:Y:S10]  /*1cef0*/  ENDCOLLECTIVE ;  /* 0x000000000000791b */ /* 0x01dff40003800000 */
.L_x_8574:
[----:B------:R-:W-:Y:S05]  /*1cf00*/  BSYNC B1 ;  /* 0x0000000000017941 */ /* 0x000fea0003800000 */
.L_x_8573:
[----:B------:R-:W-:Y:S05]  /*1cf10*/  BRA `(.L_x_8575) ;  /* 0xffffffc000e07947 */ /* 0x000fea000383ffff */
.L_x_8469:
[----:B0-----:R0:W1:Y:S02]  /*1cf20*/  SYNCS.PHASECHK.TRANS64.TRYWAIT P1, [R3+URZ+0x38840], R2 ;  /* 0x03884002030075a7 */ /* 0x001064000802017f */
[----:B-1----:R-:W-:Y:S05]  /*1cf30*/  @!P1 NANOSLEEP.SYNCS 0x989680 ;  /* 0x009896800000995d */ /* 0x002fea0003900000 */
[----:B------:R-:W1:Y:S02]  /*1cf40*/  @!P1 SYNCS.PHASECHK.TRANS64 P1, [R3+URZ+0x38840], R2 ;  /* 0x03884002030095a7 */ /* 0x000e64000802007f */
[----:B-1----:R-:W-:Y:S05]  /*1cf50*/  @!P1 BRA `(.L_x_8469) ;  /* 0xfffffffc00f09947 */ /* 0x002fea000383ffff */
[----:B------:R-:W-:Y:S05]  /*1cf60*/  BRA `(.L_x_8576) ;  /* 0xffffffc400007947 */ /* 0x000fea000383ffff */
.L_x_8471:
[----:B-1----:R1:W0:Y:S02]  /*1cf70*/  SYNCS.PHASECHK.TRANS64.TRYWAIT P1, [R5+URZ+0x38840], R0 ;  /* 0x03884000050075a7 */ /* 0x002224000802017f */
[----:B0-----:R-:W-:Y:S05]  /*1cf80*/  @!P1 NANOSLEEP.SYNCS 0x989680 ;  /* 0x009896800000995d */ /* 0x001fea0003900000 */
[----:B------:R-:W0:Y:S02]  /*1cf90*/  @!P1 SYNCS.PHASECHK.TRANS64 P1, [R5+URZ+0x38840], R0 ;  /* 0x03884000050095a7 */ /* 0x000e24000802007f */
[----:B0-----:R-:W-:Y:S05]  /*1cfa0*/  @!P1 BRA `(.L_x_8471) ;  /* 0xfffffffc00f09947 */ /* 0x001fea000383ffff */
[----:B------:R-:W-:Y:S05]  /*1cfb0*/  BRA `(.L_x_8577) ;  /* 0xffffffc4000c7947 */ /* 0x000fea000383ffff */
.L_x_8473:
[----:B------:R0:W0:Y:S02]  /*1cfc0*/  SYNCS.PHASECHK.TRANS64.TRYWAIT P1, [R3+URZ+0x38860], R2 ;  /* 0x03886002030075a7 */ /* 0x000024000802017f */
[----:B0-----:R-:W-:Y:S05]  /*1cfd0*/  @!P1 NANOSLEEP.SYNCS 0x989680 ;  /* 0x009896800000995d */ /* 0x001fea0003900000 */
[----:B------:R-:W0:Y:S02]  /*1cfe0*/  @!P1 SYNCS.PHASECHK.TRANS64 P1, [R3+URZ+0x38860], R2 ;  /* 0x03886002030095a7 */ /* 0x000e24000802007f */
[----:B0-----:R-:W-:Y:S05]  /*1cff0*/  @!P1 BRA `(.L_x_8473) ;  /* 0xfffffffc00f09947 */ /* 0x001fea000383ffff */
[----:B------:R-:W-:Y:S05]  /*1d000*/  BRA `(.L_x_8578) ;  /* 0xffffffc400087947 */ /* 0x000fea000383ffff */
.L_x_8579:
        /* <DEDUP_REMOVED lines=15> */
.L_x_15659:


//--------------------- .text._ZN7cutlass13device_kernelIN5flash11enable_sm90INS1_16FlashAttnFwdSm90INS1_25CollectiveMainloopFwdSm90ILi2EN4cute5tupleIJNS5_1CILi1EEES8_S8_EEENS6_IJNS7_ILi64EEESA_SA_EEELi512ENS_10bfloat16_tEfNS_4arch4Sm90ELb1ELb0ELb0ELb1ELb1ELb1ELb1ELb0ELb0ELb1ELb1ELb0EEENS1_21CollectiveEpilogueFwdINS6_IJSA_NS7_ILi512EEESA_EEES9_SC_SE_Li256ELb1ELb1ELb1ELb0EEENS1_36VarlenDynamicPersistentTileSchedulerILi64ELi64ELi256ELi128ELb1ELb1ELb1ELb1ELb1ELb1EEEEEEEEEvNT_6ParamsE --------------------------
	.section	.text._ZN7cutlass13device_kernelIN5flash11enable_sm90INS1_16FlashAttnFwdSm90INS1_25CollectiveMainloopFwdSm90ILi2EN4cute5tupleIJNS5_1CILi1EEES8_S8_EEENS6_IJNS7_ILi64EEESA_SA_EEELi512ENS_10bfloat16_tEfNS_4arch4Sm90ELb1ELb0ELb0ELb1ELb1ELb1ELb1ELb0ELb0ELb1ELb1ELb0EEENS1_21CollectiveEpilogueFwdINS6_IJSA_NS7_ILi512EEESA_EEES9_SC_SE_Li256ELb1ELb1ELb1ELb0EEENS1_36VarlenDynamicPersistentTileSchedulerILi64ELi64ELi256ELi128ELb1ELb1ELb1ELb1ELb1ELb1EEEEEEEEEvNT_6ParamsE,"ax",@progbits
	.align	128
.text._ZN7cutlass13device_kernelIN5flash11enable_sm90INS1_16FlashAttnFwdSm90INS1_25CollectiveMainloopFwdSm90ILi2EN4cute5tupleIJNS5_1CILi1EEES8_S8_EEENS6_IJNS7_ILi64EEESA_SA_EEELi512ENS_10bfloat16_tEfNS_4arch4Sm90ELb1ELb0ELb0ELb1ELb1ELb1ELb1ELb0ELb0ELb1ELb1ELb0EEENS1_21CollectiveEpilogueFwdINS6_IJSA_NS7_ILi512EEESA_EEES9_SC_SE_Li256ELb1ELb1ELb1ELb0EEENS1_36VarlenDynamicPersistentTileSchedulerILi64ELi64ELi256ELi128ELb1ELb1ELb1ELb1ELb1ELb1EEEEEEEEEvNT_6ParamsE:
        .type           _ZN7cutlass13device_kernelIN5flash11enable_sm90INS1_16FlashAttnFwdSm90INS1_25CollectiveMainloopFwdSm90ILi2EN4cute5tupleIJNS5_1CILi1EEES8_S8_EEENS6_IJNS7_ILi64EEESA_SA_EEELi512ENS_10bfloat16_tEfNS_4arch4Sm90ELb1ELb0ELb0ELb1ELb1ELb1ELb1ELb0ELb0ELb1ELb1ELb0EEENS1_21CollectiveEpilogueFwdINS6_IJSA_NS7_ILi512EEESA_EEES9_SC_SE_Li256ELb1ELb1ELb1ELb0EEENS1_36VarlenDynamicPersistentTileSchedulerILi64ELi64ELi256ELi128ELb1ELb1ELb1ELb1ELb1ELb1EEEEEEEEEvNT_6ParamsE,@function
        .size           _ZN7cutlass13device_kernelIN5flash11enable_sm90INS1_16FlashAttnFwdSm90INS1_25CollectiveMainloopFwdSm90ILi2EN4cute5tupleIJNS5_1CILi1EEES8_S8_EEENS6_IJNS7_ILi64EEESA_SA_EEELi512ENS_10bfloat16_tEfNS_4arch4Sm90ELb1ELb0ELb0ELb1ELb1ELb1ELb1ELb0ELb0ELb1ELb1ELb0EEENS1_21CollectiveEpilogueFwdINS6_IJSA_NS7_ILi512EEESA_EEES9_SC_SE_Li256ELb1ELb1ELb1ELb0EEENS1_36VarlenDynamicPersistentTileSchedulerILi64ELi64ELi256ELi128ELb1ELb1ELb1ELb1ELb1ELb1EEEEEEEEEvNT_6ParamsE,(.L_x_15660 - _ZN7cutlass13device_kernelIN5flash11enable_sm90INS1_16FlashAttnFwdSm90INS1_25CollectiveMainloopFwdSm90ILi2EN4cute5tupleIJNS5_1CILi1EEES8_S8_EEENS6_IJNS7_ILi64EEESA_SA_EEELi512ENS_10bfloat16_tEfNS_4arch4Sm90ELb1ELb0ELb0ELb1ELb1ELb1ELb1ELb0ELb0ELb1ELb1ELb0EEENS1_21CollectiveEpilogueFwdINS6_IJSA_NS7_ILi512EEESA_EEES9_SC_SE_Li256ELb1ELb1ELb1ELb0EEENS1_36VarlenDynamicPersistentTileSchedulerILi64ELi64ELi256ELi128ELb1ELb1ELb1ELb1ELb1ELb1EEEEEEEEEvNT_6ParamsE)
        .other          _ZN7cutlass13device_kernelIN5flash11enable_sm90INS1_16FlashAttnFwdSm90INS1_25CollectiveMainloopFwdSm90ILi2EN4cute5tupleIJNS5_1CILi1EEES8_S8_EEENS6_IJNS7_ILi64EEESA_SA_EEELi512ENS_10bfloat16_tEfNS_4arch4Sm90ELb1ELb0ELb0ELb1ELb1ELb1ELb1ELb0ELb0ELb1ELb1ELb0EEENS1_21CollectiveEpilogueFwdINS6_IJSA_NS7_ILi512EEESA_EEES9_SC_SE_Li256ELb1ELb1ELb1ELb0EEENS1_36VarlenDynamicPersistentTileSchedulerILi64ELi64ELi256ELi128ELb1ELb1ELb1ELb1ELb1ELb1EEEEEEEEEvNT_6ParamsE,@"STO_CUDA_ENTRY STV_DEFAULT"
_ZN7cutlass13device_kernelIN5flash11enable_sm90INS1_16FlashAttnFwdSm90INS1_25CollectiveMainloopFwdSm90ILi2EN4cute5tupleIJNS5_1CILi1EEES8_S8_EEENS6_IJNS7_ILi64EEESA_SA_EEELi512ENS_10bfloat16_tEfNS_4arch4Sm90ELb1ELb0ELb0ELb1ELb1ELb1ELb1ELb0ELb0ELb1ELb1ELb0EEENS1_21CollectiveEpilogueFwdINS6_IJSA_NS7_ILi512EEESA_EEES9_SC_SE_Li256ELb1ELb1ELb1ELb0EEENS1_36VarlenDynamicPersistentTileSchedulerILi64ELi64ELi256ELi128ELb1ELb1ELb1ELb1ELb1ELb1EEEEEEEEEvNT_6ParamsE:
[----:B------:R-:W0:Y:S02]  /*0000*/  LDC R1, c[0x0][0x28] ;  /* 0x00000a00ff017b82 */ /* 0x000e240000000800 */
[----:B0-----:R-:W-:Y:S01]  /*0010*/  VIADD R1, R1, 0xffffff78 ;  /* 0xffffff7801017836 */ /* 0x001fe20000000000 */
[----:B------:R-:W0:Y:S01]  /*0020*/  S2R R0, SR_TID.X ;  /* 0x0000000000007919 */ /* 0x000e220000002100 */
[----:B------:R-:W-:Y:S01]  /*0030*/  ELECT P0, URZ, PT ;  /* 0x00000000003f782f */ /* 0x000fe20003800000 */
[----:B------:R-:W-:Y:S01]  /*0040*/  BSSY B0, `(.L_x_8580) ;  /* 0x000000d000007945 */ /* 0x000fe20003800000 */
[----:B0-----:R-:W-:-:S05]  /*0050*/  SHF.R.U32.HI R2, RZ, 0x5, R0 ;  /* 0x00000005ff027819 */ /* 0x001fca0000011600 */
        /* <DEDUP_REMOVED lines=11> */
.L_x_8581:
[----:B------:R-:W-:Y:S05]  /*0110*/  BSYNC B0 ;  /* 0x0000000000007941 */ /* 0x000fea0003800000 */
.L_x_8580:
[----:B------:R-:W-:Y:S01]  /*0120*/  SHF.R.U32.HI R4, RZ, 0x7, R0 ;  /* 0x00000007ff047819 */ /* 0x000fe20000011600 */
[----:B------:R-:W-:Y:S01]  /*0130*/  VOTEU.ANY UP0, P0 ;  /* 0x00000000003f7886 */ /* 0x000fe20000000100 */
[----:B------:R-:W0:Y:S01]  /*0140*/  SHFL.IDX PT, R3, R2, RZ, 0x1f ;  /* 0x00001fff02037589 */ /* 0x000e2200000e0000 */
[----:B------:R-:W-:Y:S01]  /*0150*/  UMOV UR4, 0x80 ;  /* 0x0000008000047882 */ /* 0x000fe20000000000 */
[----:B------:R-:W-:Y:S01]  /*0160*/  UMOV UR7, 0x100 ;  /* 0x0000010000077882 */ /* 0x000fe20000000000 */
[----:B------:R-:W-:Y:S01]  /*0170*/  VOTEU.ANY UP1, P0 ;  /* 0x00000000003f7886 */ /* 0x000fe20000020100 */
[----:B------:R-:W1:Y:S01]  /*0180*/  SHFL.IDX PT, R4, R4, RZ, 0x1f ;  /* 0x00001fff04047589 */ /* 0x000e6200000e0000 */
[----:B------:R-:W2:Y:S01]  /*0190*/  @UP0 S2UR UR8, SR_CgaCtaId ;  /* 0x00000000000809c3 */ /* 0x000ea20000008800 */
[----:B------:R-:W-:Y:S01]  /*01a0*/  @UP0 UMOV UR6, 0x400 ;  /* 0x0000040000060882 */ /* 0x000fe20000000000 */
[----:B------:R-:W-:-:S04]  /*01b0*/  @UP0 UIADD3 UR4, -UR4, 0x100000, URZ ;  /* 0x0010000004040890 */ /* 0x000fc8000fffe13f */
[----:B------:R-:W-:Y:S02]  /*01c0*/  @UP0 USHF.L.U32 UR5, UR4, 0xb, URZ ;  /* 0x0000000b04050899 */ /* 0x000fe4000800063f */
[----:B------:R-:W-:Y:S01]  /*01d0*/  @UP0 USHF.L.U32 UR4, UR4, 0x1, URZ ;  /* 0x0000000104040899 */ /* 0x000fe2000800063f */
[----:B------:R-:W-:Y:S01]  /*01e0*/  VOTEU.ANY UP2, P0 ;  /* 0x00000000003f7886 */ /* 0x000fe20000040100 */
[----:B0-----:R-:W-:Y:S01]  /*01f0*/  ISETP.NE.AND P1, PT, R3, RZ, PT ;  /* 0x000000ff0300720c */ /* 0x001fe20003f25270 */
[----:B-1----:R0:W-:Y:S01]  /*0200*/  STL [R1+0x7c], R4 ;  /* 0x00007c0401007387 */ /* 0x0021e20000100800 */
[----:B--2---:R-:W-:Y:S02]  /*0210*/  @UP0 ULEA UR8, UR8, UR6, 0x18 ;  /* 0x0000000608080291 */ /* 0x004fe4000f8ec03f */
[----:B------:R-:W-:-:S04]  /*0220*/  @UP0 UIADD3 UR6, -UR7, 0x100000, URZ ;  /* 0x0010000007060890 */ /* 0x000fc8000fffe13f */
[----:B------:R-:W-:Y:S02]  /*0230*/  @UP0 USHF.L.U32 UR7, UR6, 0xb, URZ ;  /* 0x0000000b06070899 */ /* 0x000fe4000800063f */
[----:B------:R-:W-:Y:S01]  /*0240*/  @UP0 USHF.L.U32 UR6, UR6, 0x1, URZ ;  /* 0x0000000106060899 */ /* 0x000fe2000800063f */
[----:B------:R-:W-:Y:S01]  /*0250*/  VOTEU.ANY UP0, P0 ;  /* 0x00000000003f7886 */ /* 0x000fe20000000100 */
[----:B------:R-:W1:Y:S04]  /*0260*/  FENCE.VIEW.ASYNC.S ;  /* 0x00000000000073c6 */ /* 0x000e680000000000 */
[----:B-1----:R0:W1:Y:S01]  /*0270*/  @UP0 SYNCS.EXCH.64 URZ, [UR8+0x38800], UR4 ;  /* 0x03880004083f05b2 */ /* 0x0020620008000100 */
[----:B------:R0:W2:Y:S05]  /*0280*/  @UP1 SYNCS.EXCH.64 URZ, [UR8+0x38810], UR4 ;  /* 0x03881004083f15b2 */ /* 0x0000aa0008000100 */
[----:B------:R0:W3:Y:S02]  /*0290*/  @UP2 SYNCS.EXCH.64 URZ, [UR8+0x38820], UR6 ;  /* 0x03882006083f25b2 */ /* 0x0000e40008000100 */
[----:B0-----:R-:W-:Y:S05]  /*02a0*/  @P1 BRA `(.L_x_8582) ;  /* 0x0000000000381947 */ /* 0x001fea0003800000 */
        /* <DEDUP_REMOVED lines=12> */
[----:B------:R0:W0:Y:S01]  /*0370*/  SYNCS.EXCH.64 URZ, [UR6+0x38848], UR4 ;  /* 0x03884804063f75b2 */ /* 0x0000220008000100 */
[----:B------:R-:W-:Y:S01]  /*0380*/  NOP ;  /* 0x0000000000007918 */ /* 0x000fe20000000000 */
.L_x_8582:
        /* <DEDUP_REMOVED lines=22> */
.L_x_8583:
        /* <DEDUP_REMOVED lines=18> */
.L_x_8584:
        /* <DEDUP_REMOVED lines=22> */
.L_x_8585:
        /* <DEDUP_REMOVED lines=22> */
.L_x_8586:
[----:B------:R-:W-:Y:S01]  /*08d0*/  IMAD.MOV.U32 R3, RZ, RZ, 0x1 ;  /* 0x00000001ff037424 */ /* 0x000fe200078e00ff */
[----:B------:R-:W-:Y:S01]  /*08e0*/  ISETP.NE.AND P0, PT, R4, RZ, PT ;  /* 0x000000ff0400720c */ /* 0x000fe20003f05270 */
[----:B------:R-:W-:Y:S01]  /*08f0*/  NOP ;  /* 0x0000000000007918 */ /* 0x000fe20000000000 */
[----:B------:R-:W-:Y:S01]  /*0900*/  ULDC.64 UR40, c[0x0][0x208] ;  /* 0x0000820000287ab9 */ /* 0x000fe20000000a00 */
[----:B------:R-:W-:Y:S01]  /*0910*/  BSSY B9, `(.L_x_8587) ;  /* 0x00022dd000097945 */ /* 0x000fe20003800000 */
[----:B------:R-:W-:-:S05]  /*0920*/  SEL R3, R3, 0x2, !P0 ;  /* 0x0000000203037807 */ /* 0x000fca0004000000 */
[----:B------:R0:W-:Y:S02]  /*0930*/  STL [R1+0x10], R3 ;  /* 0x0000100301007387 */ /* 0x0001e40000100800 */
[----:B01234-:R-:W-:Y:S06]  /*0940*/  BAR.SYNC.DEFER_BLOCKING 0x0 ;  /* 0x0000000000007b1d */ /* 0x01ffec0000010000 */
[----:B------:R-:W-:Y:S05]  /*0950*/  @!P0 BRA `(.L_x_8588) ;  /* 0x0000019800d88947 */ /* 0x000fea0003800000 */
.L_x_8589:
        /* <DEDUP_REMOVED lines=19> */
[----:B------:R-:W2:Y:S01]  /*0a90*/  LDL.LU R22, [R1+0x10] ;  /* 0x0000100001167983 */ /* 0x000ea20000300800 */
[----:B------:R-:W-:Y:S02]  /*0aa0*/  VIADD R0, R0, 0xffffff80 ;  /* 0xffffff8000007836 */ /* 0x000fe40000000000 */
[----:B------:R-:W-:Y:S02]  /*0ab0*/  IMAD.MOV.U32 R229, RZ, RZ, 0x20 ;  /* 0x00000020ffe57424 */ /* 0x000fe400078e00ff */
[----:B------:R-:W-:Y:S01]  /*0ac0*/  IMAD.MOV.U32 R185, RZ, RZ, RZ ;  /* 0x000000ffffb97224 */ /* 0x000fe200078e00ff */
[----:B------:R-:W-:Y:S01]  /*0ad0*/  SHF.R.S32.HI R3, RZ, 0x1f, R0 ;  /* 0x0000001fff037819 */ /* 0x000fe20000011400 */
[----:B------:R-:W-:-:S03]  /*0ae0*/  IMAD.MOV.U32 R191, RZ, RZ, RZ ;  /* 0x000000ffffbf7224 */ /* 0x000fc600078e00ff */
[CC--:B------:R-:W-:Y:S02]  /*0af0*/  LEA.HI R4, R3.reuse, R0.reuse, RZ, 0x4 ;  /* 0x0000000003047211 */ /* 0x0c0fe400078f20ff */
[CC--:B------:R-:W-:Y:S02]  /*0b00*/  LEA.HI R5, R3.reuse, R0.reuse, RZ, 0x5 ;  /* 0x0000000003057211 */ /* 0x0c0fe400078f28ff */
[CC--:B------:R-:W-:Y:S02]  /*0b10*/  LEA.HI R2, R3.reuse, R0.reuse, RZ, 0x7 ;  /* 0x0000000003027211 */ /* 0x0c0fe400078f38ff */
[CC--:B------:R-:W-:Y:S02]  /*0b20*/  LEA.HI R11, R3.reuse, R0.reuse, RZ, 0x2 ;  /* 0x00000000030b7211 */ /* 0x0c0fe400078f10ff */
[----:B------:R-:W-:Y:S02]  /*0b30*/  LEA.HI R3, R3, R0, RZ, 0x3 ;  /* 0x0000000003037211 */ /* 0x000fe400078f18ff */
[----:B------:R-:W-:-:S02]  /*0b40*/  LOP3.LUT R9, R2, 0xffffff80, RZ, 0xc0, !PT ;  /* 0xffffff8002097812 */ /* 0x000fc400078ec0ff */
[----:B------:R-:W-:Y:S02]  /*0b50*/  LOP3.LUT R21, R3, 0xfffffff8, RZ, 0xc0, !PT ;  /* 0xfffffff803157812 */ /* 0x000fe400078ec0ff */
[----:B------:R-:W-:Y:S01]  /*0b60*/  LOP3.LUT R3, R4, 0xfffffff0, RZ, 0xc0, !PT ;  /* 0xfffffff004037812 */ /* 0x000fe200078ec0ff */
[C---:B------:R-:W-:Y:S01]  /*0b70*/  IMAD.IADD R9, R0.reuse, 0x1, -R9 ;  /* 0x0000000100097824 */ /* 0x040fe200078e0a09 */
[----:B------:R-:W-:Y:S01]  /*0b80*/  SHF.R.S32.HI R7, RZ, 0x4, R4 ;  /* 0x00000004ff077819 */ /* 0x000fe20000011404 */
[C---:B------:R-:W-:Y:S01]  /*0b90*/  IMAD.IADD R21, R0.reuse, 0x1, -R21 ;  /* 0x0000000100157824 */ /* 0x040fe200078e0a15 */
[----:B------:R-:W-:Y:S01]  /*0ba0*/  LOP3.LUT R19, R11, 0xfffffffc, RZ, 0xc0, !PT ;  /* 0xfffffffc0b137812 */ /* 0x000fe200078ec0ff */
[----:B------:R-:W-:Y:S01]  /*0bb0*/  IMAD.IADD R3, R0, 0x1, -R3 ;  /* 0x0000000100037824 */ /* 0x000fe200078e0a03 */
[----:B------:R-:W-:Y:S01]  /*0bc0*/  LEA.HI R4, R4, R7, RZ, 0x1 ;  /* 0x0000000704047211 */ /* 0x000fe200078f08ff */
[----:B------:R-:W-:Y:S01]  /*0bd0*/  IMAD.SHL.U32 R195, R21, 0x8, RZ ;  /* 0x0000000815c37824 */ /* 0x000fe200078e00ff */
[----:B------:R-:W-:Y:S01]  /*0be0*/  SHF.R.S32.HI R192, RZ, 0x2, R11 ;  /* 0x00000002ffc07819 */ /* 0x000fe2000001140b */
[----:B------:R-:W-:Y:S01]  /*0bf0*/  IMAD.IADD R19, R0, 0x1, -R19 ;  /* 0x0000000100137824 */ /* 0x000fe200078e0a13 */
[----:B------:R-:W-:Y:S01]  /*0c00*/  SHF.R.S32.HI R8, RZ, 0x1f, R3 ;  /* 0x0000001fff087819 */ /* 0x000fe20000011403 */
[----:B------:R-:W-:Y:S01]  /*0c10*/  VIADD R36, R195, 0x40 ;  /* 0x00000040c3247836 */ /* 0x000fe20000000000 */
[----:B------:R-:W-:Y:S01]  /*0c20*/  SHF.R.S32.HI R0, RZ, 0x1f, R9 ;  /* 0x0000001fff007819 */ /* 0x000fe20000011409 */
[----:B------:R-:W-:Y:S01]  /*0c30*/  VIADD R25, R192, 0x20 ;  /* 0x00000020c0197836 */ /* 0x000fe20000000000 */
[----:B------:R-:W-:Y:S01]  /*0c40*/  LEA.HI R10, R8, R3, RZ, 0x3 ;  /* 0x00000003080a7211 */ /* 0x000fe200078f18ff */
[C---:B------:R-:W-:Y:S01]  /*0c50*/  IMAD.SHL.U32 R18, R19.reuse, 0x8, RZ ;  /* 0x0000000813127824 */ /* 0x040fe200078e00ff */
[--C-:B------:R-:W-:Y:S01]  /*0c60*/  SHF.R.S32.HI R24, RZ, 0x5, R5.reuse ;  /* 0x00000005ff187819 */ /* 0x100fe20000011405 */
[----:B------:R-:W-:Y:S01]  /*0c70*/  IMAD.SHL.U32 R188, R19, 0x4, RZ ;  /* 0x0000000413bc7824 */ /* 0x000fe200078e00ff */
[----:B------:R-:W-:Y:S01]  /*0c80*/  LOP3.LUT R4, R4, 0x1ffffffe, RZ, 0xc0, !PT ;  /* 0x1ffffffe04047812 */ /* 0x000fe200078ec0ff */
[C---:B------:R-:W-:Y:S01]  /*0c90*/  VIADD R226, R18.reuse, 0x40 ;  /* 0x0000004012e27836 */ /* 0x040fe20000000000 */
[----:B------:R-:W-:Y:S01]  /*0ca0*/  SHF.R.S32.HI R5, RZ, 0x1f, R5 ;  /* 0x0000001fff057819 */ /* 0x000fe20000011405 */
[----:B------:R-:W-:Y:S01]  /*0cb0*/  VIADD R225, R18, 0x60 ;  /* 0x0000006012e17836 */ /* 0x000fe20000000000 */
[-C--:B------:R-:W-:Y:S01]  /*0cc0*/  LEA.HI R6, R0, R9.reuse, RZ, 0x2 ;  /* 0x0000000900067211 */ /* 0x080fe200078f10ff */
[----:B------:R-:W-:Y:S01]  /*0cd0*/  IMAD.IADD R4, R7, 0x1, -R4 ;  /* 0x0000000107047824 */ /* 0x000fe200078e0a04 */
[----:B------:R-:W-:Y:S01]  /*0ce0*/  SHF.R.S32.HI R20, RZ, 0x7, R2 ;  /* 0x00000007ff147819 */ /* 0x000fe20000011402 */
[----:B------:R-:W-:Y:S01]  /*0cf0*/  VIADD R35, R195, 0x80 ;  /* 0x00000080c3237836 */ /* 0x000fe20000000000 */
        /* <DEDUP_REMOVED lines=9> */
[----:B------:R-:W-:Y:S01]  /*0d90*/  VIADD R209, R188, 0x10 ;  /* 0x00000010bcd17836 */ /* 0x000fe20000000000 */
[----:B------:R-:W-:Y:S01]  /*0da0*/  LOP3.LUT R5, R5, 0x3ffffc, RZ, 0xc0, !PT ;  /* 0x003ffffc05057812 */ /* 0x000fe200078ec0ff */
[C---:B------:R-:W-:Y:S01]  /*0db0*/  VIADD R224, R18.reuse, 0x80 ;  /* 0x0000008012e07836 */ /* 0x040fe20000000000 */
[----:B------:R-:W-:Y:S01]  /*0dc0*/  SHF.R.S32.HI R3, RZ, 0x1f, R25 ;  /* 0x0000001fff037819 */ /* 0x000fe20000011419 */
[----:B------:R-:W-:Y:S01]  /*0dd0*/  VIADD R29, R18, 0x1c0 ;  /* 0x000001c0121d7836 */ /* 0x000fe20000000000 */
[----:B------:R-:W-:Y:S01]  /*0de0*/  LEA.HI R0, R0, R9, RZ, 0x5 ;  /* 0x0000000900007211 */ /* 0x000fe200078f28ff */
[----:B------:R-:W-:Y:S01]  /*0df0*/  IMAD.IADD R9, R9, 0x1, -R6 ;  /* 0x0000000109097824 */ /* 0x000fe200078e0a06 */
[----:B------:R-:W-:Y:S01]  /*0e00*/  LEA.HI R8, R8, R7, RZ, 0x3 ;  /* 0x0000000708087211 */ /* 0x000fe200078f18ff */
[----:B------:R-:W-:Y:S01]  /*0e10*/  IMAD.IADD R5, R24, 0x1, -R5 ;  /* 0x0000000118057824 */ /* 0x000fe200078e0a05 */
[----:B------:R-:W-:Y:S01]  /*0e20*/  LEA.HI R6, R3, R25, RZ, 0x3 ;  /* 0x0000001903067211 */ /* 0x000fe200078f18ff */
[----:B------:R-:W-:Y:S01]  /*0e30*/  IMAD.SHL.U32 R3, R12, 0x40, RZ ;  /* 0x000000400c037824 */ /* 0x000fe200078e00ff */
[----:B------:R-:W-:Y:S01]  /*0e40*/  LOP3.LUT R8, R8, 0xfffffff8, RZ, 0xc0, !PT ;  /* 0xfffffff808087812 */ /* 0x000fe200078ec0ff */
[----:B------:R-:W-:Y:S01]  /*0e50*/  IMAD R23, R5, 0x10, R16 ;  /* 0x0000001005177824 */ /* 0x000fe200078e0210 */
[----:B------:R-:W-:Y:S01]  /*0e60*/  LEA.HI R2, R2, R20, RZ, 0x1 ;  /* 0x0000001402027211 */ /* 0x000fe200078f08ff */
[----:B------:R-:W-:Y:S01]  /*0e70*/  IMAD.SHL.U32 R5, R25, 0x40, RZ ;  /* 0x0000004019057824 */ /* 0x000fe200078e00ff */
[----:B------:R-:W-:Y:S01]  /*0e80*/  LOP3.LUT R3, R3, 0x1c0, RZ, 0xc0, !PT ;  /* 0x000001c003037812 */ /* 0x000fe200078ec0ff */
[----:B------:R-:W-:Y:S01]  /*0e90*/  IMAD.IADD R193, R7, 0x1, -R8 ;  /* 0x0000000107c17824 */ /* 0x000fe200078e0a08 */
[----:B------:R-:W-:Y:S01]  /*0ea0*/  LOP3.LUT R10, R10, 0x7ffffe00, RZ, 0xc0, !PT ;  /* 0x7ffffe000a0a7812 */ /* 0x000fe200078ec0ff */
[--C-:B------:R-:W-:Y:S01]  /*0eb0*/  IMAD.U32 R8, R23, 0x40, R4.reuse ;  /* 0x0000004017087824 */ /* 0x100fe200078e0004 */
[----:B------:R-:W-:Y:S01]  /*0ec0*/  LOP3.LUT R4, R3, 0x8, R4, 0xf8, !PT ;  /* 0x0000000803047812 */ /* 0x000fe200078ef804 */
[----:B------:R-:W-:Y:S01]  /*0ed0*/  IMAD.SHL.U32 R6, R6, 0x40, RZ ;  /* 0x0000004006067824 */ /* 0x000fe200078e00ff */
[----:B------:R-:W-:Y:S01]  /*0ee0*/  SHF.R.U32.HI R3, RZ, 0x3, R3 ;  /* 0x00000003ff037819 */ /* 0x000fe20000011603 */
[----:B------:R-:W-:Y:S01]  /*0ef0*/  IMAD R10, R24, 0x400, R10 ;  /* 0x00000400180a7824 */ /* 0x000fe200078e020a */
[----:B------:R-:W-:Y:S01]  /*0f00*/  SHF.R.S32.HI R11, RZ, 0x1f, R11 ;  /* 0x0000001fff0b7819 */ /* 0x000fe2000001140b */
[----:B------:R-:W-:Y:S01]  /*0f10*/  STL [R1+0x14], R24 ;  /* 0x0000141801007387 */ /* 0x000fe20000100800 */
[----:B------:R-:W-:Y:S01]  /*0f20*/  LOP3.LUT R2, R2, 0xfffffe, RZ, 0xc0, !PT ;  /* 0x00fffffe02027812 */ /* 0x000fe200078ec0ff */
[----:B------:R-:W-:Y:S01]  /*0f30*/  VIADD R223, R18, 0xa0 ;  /* 0x000000a012df7836 */ /* 0x000fe20000000000 */
[----:B------:R-:W-:Y:S01]  /*0f40*/  LOP3.LUT R3, R4, R3, RZ, 0x3c, !PT ;  /* 0x0000000304037212 */ /* 0x000fe200078e3cff */
[----:B------:R-:W-:Y:S01]  /*0f50*/  VIADD R27, R18, 0x1e0 ;  /* 0x000001e0121b7836 */ /* 0x000fe20000000000 */
[----:B------:R-:W-:Y:S01]  /*0f60*/  LEA.HI R11, R11, R192, RZ, 0x3 ;  /* 0x000000c00b0b7211 */ /* 0x000fe200078f18ff */
[----:B------:R-:W-:Y:S01]  /*0f70*/  IMAD.IADD R2, R20, 0x1, -R2 ;  /* 0x0000000114027824 */ /* 0x000fe200078e0a02 */
[----:B------:R-:W-:Y:S01]  /*0f80*/  LOP3.LUT R5, R5, 0x1c0, RZ, 0xc0, !PT ;  /* 0x000001c005057812 */ /* 0x000fe200078ec0ff */
[----:B------:R-:W-:Y:S01]  /*0f90*/  IMAD.IADD R10, R10, 0x1, R3 ;  /* 0x000000010a0a7824 */ /* 0x000fe200078e0203 */
[----:B------:R-:W-:Y:S01]  /*0fa0*/  LOP3.LUT R11, R11, 0xfffffff8, RZ, 0xc0, !PT ;  /* 0xfffffff80b0b7812 */ /* 0x000fe200078ec0ff */
[----:B------:R-:W-:Y:S01]  /*0fb0*/  IMAD.SHL.U32 R28, R2, 0x100, RZ ;  /* 0x00000100021c7824 */ /* 0x000fe200078e00ff */
[----:B------:R-:W-:Y:S01]  /*0fc0*/  SHF.R.S32.HI R3, RZ, 0x1f, R226 ;  /* 0x0000001fff037819 */ /* 0x000fe200000114e2 */
[----:B------:R-:W-:Y:S01]  /*0fd0*/  STL [R1+0x70], R20 ;  /* 0x0000701401007387 */ /* 0x000fe20000100800 */
[----:B------:R-:W-:Y:S01]  /*0fe0*/  SHF.R.U32.HI R7, RZ, 0x3, R5 ;  /* 0x00000003ff077819 */ /* 0x000fe20000011605 */
[----:B------:R-:W-:Y:S01]  /*0ff0*/  VIADD R222, R18, 0xc0 ;  /* 0x000000c012de7836 */ /* 0x000fe20000000000 */
[----:B------:R-:W-:Y:S01]  /*1000*/  SHF.R.S32.HI R37, RZ, 0x1f, R36 ;  /* 0x0000001fff257819 */ /* 0x000fe20000011424 */
[----:B------:R0:W-:Y:S01]  /*1010*/  STL [R1+0x84], R8 ;  /* 0x0000840801007387 */ /* 0x0001e20000100800 */
[----:B------:R-:W-:Y:S01]  /*1020*/  LOP3.LUT R5, R5, 0x38, R18, 0xf8, !PT ;  /* 0x0000003805057812 */ /* 0x000fe200078ef812 */
[----:B------:R-:W-:Y:S01]  /*1030*/  IMAD.IADD R194, R192, 0x1, -R11 ;  /* 0x00000001c0c27824 */ /* 0x000fe200078e0a0b */
[----:B------:R-:W-:Y:S01]  /*1040*/  LOP3.LUT R6, R6, 0xfffffe00, RZ, 0xc0, !PT ;  /* 0xfffffe0006067812 */ /* 0x000fe200078ec0ff */
[----:B------:R-:W-:Y:S01]  /*1050*/  STL [R1+0x68], RZ ;  /* 0x000068ff01007387 */ /* 0x000fe20000100800 */
[----:B------:R-:W-:Y:S01]  /*1060*/  SHF.R.S32.HI R2, RZ, 0x1f, R225 ;  /* 0x0000001fff027819 */ /* 0x000fe200000114e1 */
[C---:B------:R-:W-:Y:S01]  /*1070*/  VIADD R221, R18.reuse, 0xe0 ;  /* 0x000000e012dd7836 */ /* 0x040fe20000000000 */
[----:B------:R-:W-:Y:S01]  /*1080*/  SHF.R.S32.HI R36, RZ, 0x1f, R35 ;  /* 0x0000001fff247819 */ /* 0x000fe20000011423 */
[----:B------:R-:W-:Y:S01]  /*1090*/  STL [R1+0x8], R29 ;  /* 0x0000081d01007387 */ /* 0x000fe20000100800 */
[----:B------:R-:W-:Y:S01]  /*10a0*/  SHF.R.S32.HI R35, RZ, 0x1f, R209 ;  /* 0x0000001fff237819 */ /* 0x000fe200000114d1 */
[----:B------:R-:W-:Y:S01]  /*10b0*/  VIADD R220, R18, 0x100 ;  /* 0x0000010012dc7836 */ /* 0x000fe20000000000 */
[----:B------:R-:W-:Y:S01]  /*10c0*/  SHF.L.U64.HI R3, R226, 0x1, R3 ;  /* 0x00000001e2037819 */ /* 0x000fe20000010203 */
[----:B------:R-:W-:Y:S01]  /*10d0*/  STL [R1+0x4], R27 ;  /* 0x0000041b01007387 */ /* 0x000fe20000100800 */
[----:B------:R-:W-:Y:S01]  /*10e0*/  SHF.R.S32.HI R11, RZ, 0x1f, R224 ;  /* 0x0000001fff0b7819 */ /* 0x000fe200000114e0 */
[----:B------:R-:W-:Y:S01]  /*10f0*/  VIADD R219, R18, 0x120 ;  /* 0x0000012012db7836 */ /* 0x000fe20000000000 */
[----:B------:R-:W-:Y:S01]  /*1100*/  LOP3.LUT R4, R6, R5, R7, 0xf6, !PT ;  /* 0x0000000506047212 */ /* 0x000fe200078ef607 */
[----:B------:R-:W-:Y:S01]  /*1110*/  IMAD.MOV.U32 R5, RZ, RZ, R13 ;  /* 0x000000ffff057224 */ /* 0x000fe200078e000d */
[----:B0-----:R-:W-:Y:S01]  /*1120*/  SHF.R.S32.HI R8, RZ, 0x1f, R223 ;  /* 0x0000001fff087819 */ /* 0x001fe200000114df */
[----:B------:R-:W-:Y:S01]  /*1130*/  STL [R1+0x80], R28 ;  /* 0x0000801c01007387 */ /* 0x000fe20000100800 */
[----:B------:R-:W-:Y:S01]  /*1140*/  SHF.L.U64.HI R2, R225, 0x1, R2 ;  /* 0x00000001e1027819 */ /* 0x000fe20000010202 */
[----:B------:R-:W-:Y:S01]  /*1150*/  IMAD.MOV.U32 R7, RZ, RZ, R15 ;  /* 0x000000ffff077224 */ /* 0x000fe200078e000f */
[----:B------:R-:W-:Y:S01]  /*1160*/  SHF.R.S32.HI R13, RZ, 0x1f, R222 ;  /* 0x0000001fff0d7819 */ /* 0x000fe200000114de */
[----:B------:R-:W-:Y:S01]  /*1170*/  STL [R1+0x74], R35 ;  /* 0x0000742301007387 */ /* 0x000fe20000100800 */
[----:B------:R-:W-:Y:S01]  /*1180*/  SHF.L.U64.HI R11, R224, 0x1, R11 ;  /* 0x00000001e00b7819 */ /* 0x000fe2000001020b */
[----:B------:R-:W-:Y:S01]  /*1190*/  VIADD R218, R18, 0x140 ;  /* 0x0000014012da7836 */ /* 0x000fe20000000000 */
[----:B------:R-:W-:Y:S01]  /*11a0*/  R2P PR, R12, 0x6 ;  /* 0x000000060c007804 */ /* 0x000fe20000000000 */
[----:B------:R0:W-:Y:S01]  /*11b0*/  STL [R1+0x1c], R3 ;  /* 0x00001c0301007387 */ /* 0x0001e20000100800 */
[----:B------:R-:W-:Y:S01]  /*11c0*/  SHF.R.S32.HI R12, RZ, 0x1f, R221 ;  /* 0x0000001fff0c7819 */ /* 0x000fe200000114dd */
[----:B------:R-:W-:Y:S01]  /*11d0*/  IMAD.MOV.U32 R6, RZ, RZ, R14 ;  /* 0x000000ffff067224 */ /* 0x000fe200078e000e */
[----:B------:R-:W-:Y:S01]  /*11e0*/  SHF.R.S32.HI R15, RZ, 0x1f, R220 ;  /* 0x0000001fff0f7819 */ /* 0x000fe200000114dc */
[----:B------:R1:W-:Y:S01]  /*11f0*/  STL [R1+0x20], R2 ;  /* 0x0000200201007387 */ /* 0x0003e20000100800 */
[C---:B------:R-:W-:Y:S01]  /*1200*/  VIADD R217, R18.reuse, 0x160 ;  /* 0x0000016012d97836 */ /* 0x040fe20000000000 */
[----:B------:R-:W-:Y:S01]  /*1210*/  SHF.R.S32.HI R14, RZ, 0x1f, R219 ;  /* 0x0000001fff0e7819 */ /* 0x000fe200000114db */
[C---:B------:R-:W-:Y:S01]  /*1220*/  VIADD R216, R18.reuse, 0x180 ;  /* 0x0000018012d87836 */ /* 0x040fe20000000000 */
[----:B------:R-:W-:Y:S01]  /*1230*/  STL [R1+0x24], R11 ;  /* 0x0000240b01007387 */ /* 0x000fe20000100800 */
[----:B------:R-:W-:Y:S01]  /*1240*/  SHF.R.S32.HI R0, RZ, 0x5, R0 ;  /* 0x00000005ff007819 */ /* 0x000fe20000011400 */
[----:B------:R-:W-:Y:S01]  /*1250*/  VIADD R215, R18, 0x1a0 ;  /* 0x000001a012d77836 */ /* 0x000fe20000000000 */
[----:B0-----:R-:W-:Y:S01]  /*1260*/  SHF.L.U64.HI R3, R223, 0x1, R8 ;  /* 0x00000001df037819 */ /* 0x001fe20000010208 */
[----:B------:R-:W-:Y:S01]  /*1270*/  VIADD R32, R195, 0x140 ;  /* 0x00000140c3207836 */ /* 0x000fe20000000000 */
[----:B------:R-:W-:Y:S01]  /*1280*/  SHF.L.U64.HI R8, R221, 0x1, R12 ;  /* 0x00000001dd087819 */ /* 0x000fe2000001020c */
[----:B------:R-:W-:Y:S01]  /*1290*/  IMAD R193, R0, 0x10, R193 ;  /* 0x0000001000c17824 */ /* 0x000fe200078e02c1 */
        /* <DEDUP_REMOVED lines=8> */
[----:B------:R-:W-:Y:S01]  /*1320*/  LEA.HI R0, R19, R19, RZ, 0x1 ;  /* 0x0000001313007211 */ /* 0x000fe200078f08ff */
[----:B------:R3:W-:Y:S01]  /*1330*/  STL [R1+0x30], R8 ;  /* 0x0000300801007387 */ /* 0x0007e20000100800 */
[----:B------:R-:W-:Y:S01]  /*1340*/  SHF.R.S32.HI R20, RZ, 0x1f, R215 ;  /* 0x0000001fff147819 */ /* 0x000fe200000114d7 */
[C---:B------:R-:W-:Y:S01]  /*1350*/  VIADD R34, R195.reuse, 0xc0 ;  /* 0x000000c0c3227836 */ /* 0x040fe20000000000 */
[----:B0-----:R-:W-:Y:S01]  /*1360*/  SHF.L.U64.HI R3, R220, 0x1, R15 ;  /* 0x00000001dc037819 */ /* 0x001fe2000001020f */
[C---:B------:R-:W-:Y:S01]  /*1370*/  VIADD R33, R195.reuse, 0x100 ;  /* 0x00000100c3217836 */ /* 0x040fe20000000000 */
[----:B------:R-:W-:Y:S01]  /*1380*/  SHF.R.S32.HI R24, RZ, 0x1f, R29 ;  /* 0x0000001fff187819 */ /* 0x000fe2000001141d */
[----:B------:R-:W-:Y:S01]  /*1390*/  VIADD R31, R195, 0x180 ;  /* 0x00000180c31f7836 */ /* 0x000fe20000000000 */
[----:B-1----:R-:W-:Y:S01]  /*13a0*/  SHF.L.U64.HI R2, R219, 0x1, R14 ;  /* 0x00000001db027819 */ /* 0x002fe2000001020e */
[----:B------:R0:W-:Y:S01]  /*13b0*/  STL [R1+0x34], R3 ;  /* 0x0000340301007387 */ /* 0x0001e20000100800 */
[----:B------:R-:W-:Y:S01]  /*13c0*/  LOP3.LUT R0, R0, 0x1ffffffe, RZ, 0xc0, !PT ;  /* 0x1ffffffe00007812 */ /* 0x000fe200078ec0ff */
[----:B------:R-:W-:Y:S01]  /*13d0*/  VIADD R30, R195, 0x1c0 ;  /* 0x000001c0c31e7836 */ /* 0x000fe20000000000 */
[----:B---3--:R-:W-:Y:S01]  /*13e0*/  SHF.L.U64.HI R8, R218, 0x1, R21 ;  /* 0x00000001da087819 */ /* 0x008fe20000010215 */
[----:B------:R1:W-:Y:S01]  /*13f0*/  STL [R1+0x38], R2 ;  /* 0x0000380201007387 */ /* 0x0003e20000100800 */
[----:B------:R-:W-:Y:S01]  /*1400*/  SHF.R.S32.HI R26, RZ, 0x1f, R27 ;  /* 0x0000001fff1a7819 */ /* 0x000fe2000001141b */
[----:B------:R-:W-:Y:S01]  /*1410*/  IMAD.IADD R0, R19, 0x1, -R0 ;  /* 0x0000000113007824 */ /* 0x000fe200078e0a00 */
[----:B------:R-:W-:Y:S01]  /*1420*/  SHF.R.S32.HI R32, RZ, 0x1f, R32 ;  /* 0x0000001fff207819 */ /* 0x000fe20000011420 */
[----:B------:R3:W-:Y:S01]  /*1430*/  STL [R1+0x3c], R8 ;  /* 0x00003c0801007387 */ /* 0x0007e20000100800 */
[----:B------:R-:W-:Y:S01]  /*1440*/  SEL R229, R229, 0xffffffe0, !P1 ;  /* 0xffffffe0e5e57807 */ /* 0x000fe20004800000 */
[----:B------:R-:W-:Y:S01]  /*1450*/  IMAD R0, R0, 0x8, R193 ;  /* 0x0000000800007824 */ /* 0x000fe200078e02c1 */
[----:B0-----:R-:W-:Y:S01]  /*1460*/  SHF.L.U64.HI R3, R217, 0x1, R16 ;  /* 0x00000001d9037819 */ /* 0x001fe20000010210 */
[----:B------:R-:W-:Y:S01]  /*1470*/  VIADD R184, R18, 0x20 ;  /* 0x0000002012b87836 */ /* 0x000fe20000000000 */
[----:B------:R-:W-:Y:S01]  /*1480*/  SHF.R.S32.HI R34, RZ, 0x1f, R34 ;  /* 0x0000001fff227819 */ /* 0x000fe20000011422 */
[----:B-1----:R-:W-:Y:S01]  /*1490*/  IMAD.SHL.U32 R2, R9, 0x2, RZ ;  /* 0x0000000209027824 */ /* 0x002fe200078e00ff */
[----:B------:R-:W-:Y:S01]  /*14a0*/  SHF.L.U64.HI R9, R216, 0x1, R25 ;  /* 0x00000001d8097819 */ /* 0x000fe20000010219 */
[----:B------:R0:W-:Y:S01]  /*14b0*/  STL [R1+0x40], R3 ;  /* 0x0000400301007387 */ /* 0x0001e20000100800 */
[----:B------:R-:W-:Y:S01]  /*14c0*/  SHF.R.S32.HI R33, RZ, 0x1f, R33 ;  /* 0x0000001fff217819 */ /* 0x000fe20000011421 */
[----:B------:R-:W-:Y:S01]  /*14d0*/  IMAD.IADD R212, R2, 0x1, R28 ;  /* 0x0000000102d47824 */ /* 0x000fe200078e021c */
[----:B---3--:R-:W-:Y:S01]  /*14e0*/  SHF.L.U64.HI R8, R215, 0x1, R20 ;  /* 0x00000001d7087819 */ /* 0x008fe20000010214 */
[----:B------:R-:W-:Y:S01]  /*14f0*/  STL [R1+0x44], R9 ;  /* 0x0000440901007387 */ /* 0x000fe20000100800 */
[----:B------:R-:W-:Y:S01]  /*1500*/  SHF.R.S32.HI R31, RZ, 0x1f, R31 ;  /* 0x0000001fff1f7819 */ /* 0x000fe2000001141f */
[C---:B------:R-:W-:Y:S01]  /*1510*/  VIADD R40, R212.reuse, 0x10 ;  /* 0x00000010d4287836 */ /* 0x040fe20000000000 */
[----:B------:R-:W-:Y:S01]  /*1520*/  SHF.R.S32.HI R30, RZ, 0x1f, R30 ;  /* 0x0000001fff1e7819 */ /* 0x000fe2000001141e */
[----:B------:R1:W-:Y:S01]  /*1530*/  STL [R1+0x10], R2 ;  /* 0x0000100201007387 */ /* 0x0003e20000100800 */
[C---:B------:R-:W-:Y:S01]  /*1540*/  VIADD R38, R212.reuse, 0x20 ;  /* 0x00000020d4267836 */ /* 0x040fe20000000000 */
[----:B0-----:R-:W-:Y:S01]  /*1550*/  SHF.L.U64.HI R3, R29, 0x1, R24 ;  /* 0x000000011d037819 */ /* 0x001fe20000010218 */
[C---:B------:R-:W-:Y:S01]  /*1560*/  VIADD R35, R212.reuse, 0x38 ;  /* 0x00000038d4237836 */ /* 0x040fe20000000000 */
[----:B------:R-:W-:Y:S01]  /*1570*/  STL [R1+0x48], R8 ;  /* 0x0000480801007387 */ /* 0x000fe20000100800 */
[C---:B------:R-:W-:Y:S01]  /*1580*/  VIADD R32, R212.reuse, 0x50 ;  /* 0x00000050d4207836 */ /* 0x040fe20000000000 */
[----:B------:R-:W-:Y:S01]  /*1590*/  SHF.R.S32.HI R19, RZ, 0x1f, R18 ;  /* 0x0000001fff137819 */ /* 0x000fe20000011412 */
[C---:B------:R-:W-:Y:S01]  /*15a0*/  VIADD R29, R212.reuse, 0x68 ;  /* 0x00000068d41d7836 */ /* 0x040fe20000000000 */
[----:B------:R0:W-:Y:S01]  /*15b0*/  STL [R1+0x4c], R3 ;  /* 0x00004c0301007387 */ /* 0x0001e20000100800 */
[C---:B------:R-:W-:Y:S01]  /*15c0*/  VIADD R21, R212.reuse, 0x98 ;  /* 0x00000098d4157836 */ /* 0x040fe20000000000 */
[----:B-1----:R-:W-:Y:S01]  /*15d0*/  SHF.L.U64.HI R2, R27, 0x1, R26 ;  /* 0x000000011b027819 */ /* 0x002fe2000001021a */
[C---:B------:R-:W-:Y:S01]  /*15e0*/  VIADD R26, R212.reuse, 0x80 ;  /* 0x00000080d41a7836 */ /* 0x040fe20000000000 */
[----:B------:R-:W-:Y:S01]  /*15f0*/  SHF.R.S32.HI R196, RZ, 0x1f, R184 ;  /* 0x0000001fffc47819 */ /* 0x000fe200000114b8 */
[----:B------:R-:W-:-:S02]  /*1600*/  VIADD R15, R212, 0xb0 ;  /* 0x000000b0d40f7836 */ /* 0x000fc40000000000 */
[----:B------:R1:W-:Y:S01]  /*1610*/  STL [R1+0x50], R2 ;  /* 0x0000500201007387 */ /* 0x0003e20000100800 */
[----:B------:R-:W-:Y:S02]  /*1620*/  VIADD R13, R212, 0xc0 ;  /* 0x000000c0d40d7836 */ /* 0x000fe40000000000 */
[----:B0-----:R-:W-:Y:S02]  /*1630*/  IMAD R3, R4, 0x2, R17 ;  /* 0x0000000204037824 */ /* 0x001fe400078e0211 */
[C---:B------:R-:W-:Y:S02]  /*1640*/  VIADD R41, R212.reuse, 0x8 ;  /* 0x00000008d4297836 */ /* 0x040fe40000000000 */
[C---:B------:R-:W-:Y:S01]  /*1650*/  VIADD R39, R212.reuse, 0x18 ;  /* 0x00000018d4277836 */ /* 0x040fe20000000000 */
[----:B------:R-:W-:Y:S01]  /*1660*/  STL [R1+0x78], R3 ;  /* 0x0000780301007387 */ /* 0x000fe20000100800 */
[C---:B------:R-:W-:Y:S01]  /*1670*/  VIADD R37, R212.reuse, 0x28 ;  /* 0x00000028d4257836 */ /* 0x040fe20000000000 */
[----:B-1----:R-:W-:Y:S01]  /*1680*/  SHF.R.S32.HI R2, RZ, 0x1f, R212 ;  /* 0x0000001fff027819 */ /* 0x002fe200000114d4 */
        /* <DEDUP_REMOVED lines=36> */
[C---:B------:R-:W-:Y:S01]  /*18d0*/  VIADD R8, R212.reuse, 0xe0 ;  /* 0x000000e0d4087836 */ /* 0x040fe20000000000 */
[----:B------:R-:W-:Y:S01]  /*18e0*/  SHF.R.S32.HI R28, RZ, 0x1f, R28 ;  /* 0x0000001fff1c7819 */ /* 0x000fe2000001141c */
[C---:B------:R-:W-:Y:S01]  /*18f0*/  VIADD R4, R212.reuse, 0xe8 ;  /* 0x000000e8d4047836 */ /* 0x040fe20000000000 */
[----:B------:R0:W-:Y:S01]  /*1900*/  STL [R1], R0 ;  /* 0x0000000001007387 */ /* 0x0001e20000100800 */
[C---:B------:R-:W-:Y:S01]  /*1910*/  VIADD R3, R212.reuse, 0xf0 ;  /* 0x000000f0d4037836 */ /* 0x040fe20000000000 */
        /* <DEDUP_REMOVED lines=15> */
[----:B--2---:R-:W-:Y:S02]  /*1a10*/  LOP3.LUT R187, R22, 0x1, RZ, 0xfc, !PT ;  /* 0x0000000116bb7812 */ /* 0x004fe400078efcff */
[----:B0-----:R-:W-:-:S07]  /*1a20*/  CS2R R22, SRZ ;  /* 0x0000000000167805 */ /* 0x001fce000001ff00 */
.L_x_8738:
[----:B012---:R-:W0:Y:S01]  /*1a30*/  LDC.64 R2, c[0x0][0xd88] ;  /* 0x00036200ff027b82 */ /* 0x007e220000000a00 */
[----:B------:R-:W-:Y:S01]  /*1a40*/  ULDC.64 UR6, c[0x0][0xb00] ;  /* 0x0002c00000067ab9 */ /* 0x000fe20000000a00 */
[----:B------:R-:W-:Y:S01]  /*1a50*/  ULDC.64 UR4, c[0x0][0xb20] ;  /* 0x0002c80000047ab9 */ /* 0x000fe20000000a00 */
[----:B------:R-:W-:Y:S01]  /*1a60*/  ULDC.64 UR8, c[0x0][0xb10] ;  /* 0x0002c40000087ab9 */ /* 0x000fe20000000a00 */
[----:B0-----:R-:W-:-:S05]  /*1a70*/  IMAD.WIDE R2, R7, 0x4, R2 ;  /* 0x0000000407027825 */ /* 0x001fca00078e0202 */
[----:B-----5:R-:W2:Y:S01]  /*1a80*/  LDG.E R24, desc[UR40][R2.64] ;  /* 0x0000002802187981 */ /* 0x020ea2000c1e1900 */
        /* <DEDUP_REMOVED lines=11> */
[C---:B------:R-:W-:Y:S02]  /*1b40*/  @P2 LEA R8, P3, R24.reuse, UR4, 0x2 ;  /* 0x0000000418082c11 */ /* 0x040fe4000f8610ff */
[C-C-:B------:R-:W-:Y:S01]  /*1b50*/  SHF.L.U64.HI R26, R24.reuse, 0x2, R0.reuse ;  /* 0x00000002181a7819 */ /* 0x140fe20000010200 */
[----:B------:R-:W-:Y:S01]  /*1b60*/  STL [R1+0x5c], R27 ;  /* 0x00005c1b01007387 */ /* 0x000fe20000100800 */
        /* <DEDUP_REMOVED lines=13> */
[----:B----4-:R-:W-:Y:S02]  /*1c40*/  LOP3.LUT R4, R6, 0xff000000, RZ, 0xc0, !PT ;  /* 0xff00000006047812 */ /* 0x010fe400078ec0ff */
        /* <DEDUP_REMOVED lines=14> */
[----:B-1-3--:R-:W-:Y:S08]  /*1d30*/  @P1 BRA `(.L_x_8591) ;  /* 0x0000000000241947 */ /* 0x00aff00003800000 */
        /* <DEDUP_REMOVED lines=9> */
.L_x_8591:
[----:B------:R-:W-:Y:S02]  /*1dd0*/  IMAD.U32 R34, RZ, RZ, UR5 ;  /* 0x00000005ff227e24 */ /* 0x000fe4000f8e00ff */
[----:B------:R-:W-:Y:S01]  /*1de0*/  IMAD.U32 R25, RZ, RZ, UR4 ;  /* 0x00000004ff197e24 */ /* 0x000fe2000f8e00ff */
[----:B------:R-:W-:Y:S06]  /*1df0*/  @!P2 BRA `(.L_x_8592) ;  /* 0x000000000010a947 */ /* 0x000fec0003800000 */
[----:B------:R-:W-:-:S04]  /*1e00*/  IADD3 R2, P0, R27, UR8, RZ ;  /* 0x000000081b027c10 */ /* 0x000fc8000ff1e0ff */
[----:B------:R-:W-:-:S05]  /*1e10*/  IADD3.X R3, R26, UR9, RZ, P0, !PT ;  /* 0x000000091a037c10 */ /* 0x000fca00087fe4ff */
[----:B------:R0:W5:Y:S01]  /*1e20*/  LDG.E R25, desc[UR40][R2.64] ;  /* 0x0000002802197981 */ /* 0x000162000c1e1900 */
[----:B------:R-:W-:Y:S05]  /*1e30*/  BRA `(.L_x_8593) ;  /* 0x0000000000107947 */ /* 0x000fea0003800000 */
.L_x_8592:
[----:B------:R-:W-:Y:S05]  /*1e40*/  @!P0 BRA `(.L_x_8593) ;  /* 0x00000000000c8947 */ /* 0x000fea0003800000 */
[----:B------:R-:W2:Y:S04]  /*1e50*/  LDG.E R0, desc[UR40][R2.64] ;  /* 0x0000002802007981 */ /* 0x000ea8000c1e1900 */
[----:B------:R-:W2:Y:S02]  /*1e60*/  LDG.E R25, desc[UR40][R2.64+0x4] ;  /* 0x0000042802197981 */ /* 0x000ea4000c1e1900 */
[----:B--2---:R-:W-:-:S07]  /*1e70*/  IMAD.IADD R25, R25, 0x1, -R0 ;  /* 0x0000000119197824 */ /* 0x004fce00078e0a00 */
.L_x_8593:
        /* <DEDUP_REMOVED lines=9> */
[----:B------:R-:W-:-:S04]  /*1f10*/  ISETP.NE.U32.AND P1, PT, RZ, UR4, PT ;  /* 0x00000004ff007c0c */ /* 0x000fc8000bf25070 */
[----:B------:R-:W-:Y:S01]  /*1f20*/  ISETP.NE.AND.EX P1, PT, RZ, UR5, PT, P1 ;  /* 0x00000005ff007c0c */ /* 0x000fe2000bf25310 */
[----:B0----5:R-:W-:-:S12]  /*1f30*/  IMAD.MOV.U32 R2, RZ, RZ, R25 ;  /* 0x000000ffff027224 */ /* 0x021fd800078e0019 */
[----:B------:R-:W-:-:S04]  /*1f40*/  @P1 IADD3 R6, P2, R27, UR4, RZ ;  /* 0x000000041b061c10 */ /* 0x000fc8000ff5e0ff */
[----:B------:R-:W-:-:S05]  /*1f50*/  @P1 IADD3.X R7, R26, UR5, RZ, P2, !PT ;  /* 0x000000051a071c10 */ /* 0x000fca00097fe4ff */
[----:B------:R0:W5:Y:S01]  /*1f60*/  @P1 LDG.E R2, desc[UR40][R6.64] ;  /* 0x0000002806021981 */ /* 0x000162000c1e1900 */
[----:B-1----:R-:W-:Y:S01]  /*1f70*/  ISETP.NE.AND P1, PT, R4, 0x1, PT ;  /* 0x000000010400780c */ /* 0x002fe20003f25270 */
[----:B------:R-:W-:Y:S01]  /*1f80*/  IMAD.SHL.U32 R214, R5, 0x40, RZ ;  /* 0x0000004005d67824 */ /* 0x000fe200078e00ff */
[----:B------:R-:W-:Y:S01]  /*1f90*/  LOP3.LUT R13, R8, 0xff, RZ, 0xc0, !PT ;  /* 0x000000ff080d7812 */ /* 0x000fe200078ec0ff */
[----:B------:R-:W-:Y:S01]  /*1fa0*/  BSSY B0, `(.L_x_8594) ;  /* 0x0000036000007945 */ /* 0x000fe20003800000 */
[----:B------:R-:W-:Y:S01]  /*1fb0*/  SHF.R.U32.HI R12, RZ, 0x10, R8 ;  /* 0x00000010ff0c7819 */ /* 0x000fe20000011608 */
[----:B------:R-:W-:Y:S02]  /*1fc0*/  VIADD R3, R214, 0x3f ;  /* 0x0000003fd6037836 */ /* 0x000fe40000000000 */
[----:B------:R0:W-:Y:S04]  /*1fd0*/  STL [R1+0x64], R13 ;  /* 0x0000640d01007387 */ /* 0x0001e80000100800 */
[----:B------:R0:W-:Y:S02]  /*1fe0*/  STL [R1+0x54], R12 ;  /* 0x0000540c01007387 */ /* 0x0001e40000100800 */
[----:B------:R-:W1:Y:S08]  /*1ff0*/  @P1 LDC R4, c[0x0][0x44c] ;  /* 0x00011300ff041b82 */ /* 0x000e700000000800 */
[----:B------:R-:W3:Y:S01]  /*2000*/  @P1 LDC R11, c[0x0][0x450] ;  /* 0x00011400ff0b1b82 */ /* 0x000ee20000000800 */
[----:B--2---:R-:W-:-:S02]  /*2010*/  @P0 IMAD.IADD R34, R9, 0x1, -R0 ;  /* 0x0000000109220824 */ /* 0x004fc400078e0a00 */
[----:B------:R-:W-:Y:S02]  /*2020*/  IMAD.IADD R9, R25, 0x1, -R10 ;  /* 0x0000000119097824 */ /* 0x000fe400078e0a0a */
[----:B-1----:R-:W-:-:S04]  /*2030*/  @P1 IMAD.HI.U32 R0, R3, R4, RZ ;  /* 0x0000000403001227 */ /* 0x002fc800078e00ff */
[----:B------:R-:W-:Y:S01]  /*2040*/  IMAD.IADD R213, R9, 0x1, R34 ;  /* 0x0000000109d57824 */ /* 0x000fe200078e0222 */
[----:B---3--:R-:W-:-:S03]  /*2050*/  @P1 SHF.R.U32.HI R3, RZ, R11, R0 ;  /* 0x0000000bff031219 */ /* 0x008fc60000011600 */
[C---:B------:R-:W-:Y:S01]  /*2060*/  VIADD R0, R213.reuse, 0x3f ;  /* 0x0000003fd5007836 */ /* 0x040fe20000000000 */
[----:B------:R-:W-:-:S05]  /*2070*/  IADD3 R38, R213, 0x40, -R208 ;  /* 0x00000040d5267810 */ /* 0x000fca0007ffe8d0 */
[----:B------:R-:W-:Y:S01]  /*2080*/  IMAD.IADD R4, R38, 0x1, R3 ;  /* 0x0000000126047824 */ /* 0x000fe200078e0203 */
[----:B------:R-:W-:-:S04]  /*2090*/  SHF.R.S32.HI R3, RZ, 0x1f, R0 ;  /* 0x0000001fff037819 */ /* 0x000fc80000011400 */
[----:B------:R-:W-:Y:S02]  /*20a0*/  SHF.R.S32.HI R5, RZ, 0x1f, R4 ;  /* 0x0000001fff057819 */ /* 0x000fe40000011404 */
[----:B------:R-:W-:Y:S02]  /*20b0*/  LEA.HI R3, R3, R0, RZ, 0x6 ;  /* 0x0000000003037211 */ /* 0x000fe400078f30ff */
[----:B------:R-:W-:Y:S02]  /*20c0*/  LEA.HI R5, R5, R4, RZ, 0x6 ;  /* 0x0000000405057211 */ /* 0x000fe400078f30ff */
[----:B------:R-:W-:Y:S02]  /*20d0*/  SHF.R.S32.HI R37, RZ, 0x6, R3 ;  /* 0x00000006ff257819 */ /* 0x000fe40000011403 */
[----:B------:R-:W-:-:S04]  /*20e0*/  SHF.R.S32.HI R0, RZ, 0x6, R5 ;  /* 0x00000006ff007819 */ /* 0x000fc80000011405 */
[----:B------:R-:W-:Y:S01]  /*20f0*/  VIMNMX R10, R37, R0, PT ;  /* 0x00000000250a7248 */ /* 0x000fe20003fe0100 */
[----:B------:R-:W-:-:S03]  /*2100*/  IMAD.MOV.U32 R0, RZ, RZ, RZ ;  /* 0x000000ffff007224 */ /* 0x000fc600078e00ff */
        /* <DEDUP_REMOVED lines=31> */
.L_x_8595:
[----:B------:R-:W-:Y:S05]  /*2300*/  BSYNC B0 ;  /* 0x0000000000007941 */ /* 0x000fea0003800000 */
.L_x_8594:
        /* <DEDUP_REMOVED lines=36> */
.L_x_8598:
[----:B------:R-:W-:Y:S05]  /*2550*/  BSYNC B6 ;  /* 0x0000000000067941 */ /* 0x000fea0003800000 */
.L_x_8597:
        /* <DEDUP_REMOVED lines=20> */
.L_x_8600:
[----:B------:R-:W-:Y:S05]  /*26a0*/  BSYNC B6 ;  /* 0x0000000000067941 */ /* 0x000fea0003800000 */
.L_x_8599:
[----:B------:R-:W-:Y:S01]  /*26b0*/  ULDC.64 UR4, c[0x0][0xaf0] ;  /* 0x0002bc0000047ab9 */ /* 0x000fe20000000a00 */
[----:B------:R-:W2:Y:S01]  /*26c0*/  LDL R8, [R1+0x14] ;  /* 0x0000140001087983 */ /* 0x000ea20000100800 */
[----:B------:R-:W-:Y:S01]  /*26d0*/  ISETP.NE.U32.AND P0, PT, RZ, UR4, PT ;  /* 0x00000004ff007c0c */ /* 0x000fe2000bf05070 */
[----:B------:R-:W-:Y:S01]  /*26e0*/  IMAD.MOV.U32 R59, RZ, RZ, R24 ;  /* 0x000000ffff3b7224 */ /* 0x000fe200078e0018 */
[----:B------:R-:W0:Y:S02]  /*26f0*/  LDC.64 R52, c[0x0][0x3f8] ;  /* 0x0000fe00ff347b82 */ /* 0x000e240000000a00 */
[----:B------:R-:W-:Y:S01]  /*2700*/  ISETP.NE.AND.EX P0, PT, RZ, UR5, PT, P0 ;  /* 0x00000005ff007c0c */ /* 0x000fe2000bf05300 */
[----:B------:R-:W1:Y:S05]  /*2710*/  S2R R0, SR_TID.X ;  /* 0x0000000000007919 */ /* 0x000e6a0000002100 */
[----:B------:R-:W3:Y:S07]  /*2720*/  LDC R47, c[0x0][0x3f4] ;  /* 0x0000fd00ff2f7b82 */ /* 0x000eee0000000800 */
[----:B------:R-:W-:-:S02]  /*2730*/  @P0 IADD3 R4, P1, R27, UR4, RZ ;  /* 0x000000041b040c10 */ /* 0x000fc4000ff3e0ff */
[----:B------:R-:W-:Y:S01]  /*2740*/  SHF.R.S32.HI R3, RZ, 0x1f, R192 ;  /* 0x0000001fff037819 */ /* 0x000fe200000114c0 */
[----:B------:R-:W4:Y:S01]  /*2750*/  S2R R10, SR_TID.X ;  /* 0x00000000000a7919 */ /* 0x000f220000002100 */
[----:B------:R-:W-:Y:S01]  /*2760*/  @P0 IADD3.X R5, R26, UR5, RZ, P1, !PT ;  /* 0x000000051a050c10 */ /* 0x000fe20008ffe4ff */
[----:B------:R-:W-:Y:S01]  /*2770*/  IMAD.SHL.U32 R56, R194, 0x40, RZ ;  /* 0x00000040c2387824 */ /* 0x000fe200078e00ff */
[----:B------:R-:W-:Y:S01]  /*2780*/  SHF.R.S32.HI R189, RZ, 0x1f, R188 ;  /* 0x0000001fffbd7819 */ /* 0x000fe200000114bc */
[----:B------:R-:W-:Y:S02]  /*2790*/  ULDC UR4, c[0x0][0x2f4] ;  /* 0x0000bd0000047ab9 */ /* 0x000fe40000000800 */
[----:B------:R1:W2:Y:S02]  /*27a0*/  @P0 LDG.E R59, desc[UR40][R4.64] ;  /* 0x00000028043b0981 */ /* 0x0002a4000c1e1900 */
[----:B-1----:R-:W1:Y:S01]  /*27b0*/  LDC.64 R4, c[0x0][0x408] ;  /* 0x00010200ff047b82 */ /* 0x002e620000000a00 */
[----:B------:R-:W-:-:S05]  /*27c0*/  VIADD R6, R0, 0xffffff80 ;  /* 0xffffff8000067836 */ /* 0x000fca0000000000 */
[----:B------:R-:W-:-:S04]  /*27d0*/  SHF.R.S32.HI R7, RZ, 0x1f, R6 ;  /* 0x0000001fff077819 */ /* 0x000fc80000011406 */
[----:B------:R-:W-:Y:S01]  /*27e0*/  LEA.HI R7, R7, R6, RZ, 0x2 ;  /* 0x0000000607077211 */ /* 0x000fe200078f10ff */
[----:B0-----:R-:W-:-:S03]  /*27f0*/  IMAD R0, R3, R52, RZ ;  /* 0x0000003403007224 */ /* 0x001fc600078e02ff */
[----:B------:R-:W-:Y:S02]  /*2800*/  LOP3.LUT R9, R7, 0xfffffffc, RZ, 0xc0, !PT ;  /* 0xfffffffc07097812 */ /* 0x000fe400078ec0ff */
[----:B---3--:R-:W-:-:S03]  /*2810*/  ISETP.GE.AND P0, PT, R18, R47, PT ;  /* 0x0000002f1200720c */ /* 0x008fc60003f06270 */
[----:B------:R-:W-:Y:S02]  /*2820*/  IMAD.IADD R45, R6, 0x1, -R9 ;  /* 0x00000001062d7824 */ /* 0x000fe400078e0a09 */
[----:B-1----:R-:W-:-:S04]  /*2830*/  IMAD R3, R3, R4, RZ ;  /* 0x0000000403037224 */ /* 0x002fc800078e02ff */
[C---:B------:R-:W-:Y:S01]  /*2840*/  IMAD R9, R192.reuse, R5, R3 ;  /* 0x00000005c0097224 */ /* 0x040fe200078e0203 */
[----:B------:R-:W-:Y:S01]  /*2850*/  SEL R3, R47, RZ, P0 ;  /* 0x000000ff2f037207 */ /* 0x000fe20000000000 */
[----:B------:R-:W-:-:S04]  /*2860*/  IMAD R7, R192, R53, R0 ;  /* 0x00000035c0077224 */ /* 0x000fc800078e0200 */
[----:B------:R-:W-:Y:S01]  /*2870*/  IMAD.IADD R3, R18, 0x1, R3 ;  /* 0x0000000112037824 */ /* 0x000fe200078e0203 */
[----:B------:R-:W-:-:S04]  /*2880*/  LOP3.LUT R56, R56, 0x1c0, RZ, 0xc0, !PT ;  /* 0x000001c038387812 */ /* 0x000fc800078ec0ff */
[----:B------:R-:W-:Y:S01]  /*2890*/  SHF.R.S32.HI R0, RZ, 0x1f, R3 ;  /* 0x0000001fff007819 */ /* 0x000fe20000011403 */
[-C--:B------:R-:W-:Y:S01]  /*28a0*/  IMAD.WIDE.U32 R20, R192, R52.reuse, R188 ;  /* 0x00000034c0147225 */ /* 0x080fe200078e00bc */
[----:B------:R-:W-:Y:S02]  /*28b0*/  SHF.R.U32.HI R50, RZ, 0x3, R56 ;  /* 0x00000003ff327819 */ /* 0x000fe40000011638 */
[----:B------:R-:W-:Y:S01]  /*28c0*/  LEA.HI R57, R0, R3, RZ, 0x3 ;  /* 0x0000000300397211 */ /* 0x000fe200078f18ff */
[----:B------:R-:W-:Y:S01]  /*28d0*/  IMAD.WIDE.U32 R28, R192, R52, R18 ;  /* 0x00000034c01c7225 */ /* 0x000fe200078e0012 */
[----:B------:R-:W-:-:S03]  /*28e0*/  LOP3.LUT R3, R56, 0x18, R18, 0xf8, !PT ;  /* 0x0000001838037812 */ /* 0x000fc600078ef812 */
[----:B------:R-:W-:Y:S01]  /*28f0*/  IMAD.IADD R21, R21, 0x1, R7 ;  /* 0x0000000115157824 */ /* 0x000fe200078e0207 */
[----:B------:R-:W-:Y:S01]  /*2900*/  LOP3.LUT R3, R3, R50, RZ, 0x3c, !PT ;  /* 0x0000003203037212 */ /* 0x000fe200078e3cff */
[----:B------:R-:W-:Y:S01]  /*2910*/  IMAD.IADD R29, R7, 0x1, R29 ;  /* 0x00000001071d7824 */ /* 0x000fe200078e021d */
[----:B-----5:R-:W-:Y:S01]  /*2920*/  SHF.R.S32.HI R7, RZ, 0x1f, R2 ;  /* 0x0000001fff077819 */ /* 0x020fe20000011402 */
[----:B------:R-:W-:-:S04]  /*2930*/  IMAD.WIDE.U32 R30, R192, R4, R188 ;  /* 0x00000004c01e7225 */ /* 0x000fc800078e00bc */
[----:B------:R-:W-:-:S04]  /*2940*/  IMAD.WIDE.U32 R32, R192, R4, R18 ;  /* 0x00000004c0207225 */ /* 0x000fc800078e0012 */
[----:B------:R-:W-:Y:S02]  /*2950*/  IMAD R6, R7, R52, RZ ;  /* 0x0000003407067224 */ /* 0x000fe400078e02ff */
[----:B------:R-:W-:Y:S02]  /*2960*/  IMAD.IADD R31, R31, 0x1, R9 ;  /* 0x000000011f1f7824 */ /* 0x000fe400078e0209 */
[----:B------:R-:W-:Y:S02]  /*2970*/  IMAD.IADD R33, R9, 0x1, R33 ;  /* 0x0000000109217824 */ /* 0x000fe400078e0221 */
[----:B------:R-:W-:Y:S01]  /*2980*/  IMAD R7, R7, R4, RZ ;  /* 0x0000000407077224 */ /* 0x000fe200078e02ff */
[----:B----4-:R-:W-:Y:S01]  /*2990*/  SHF.R.U32.HI R10, RZ, 0x7, R10 ;  /* 0x00000007ff0a7819 */ /* 0x010fe2000001160a */
[----:B------:R-:W-:Y:S01]  /*29a0*/  IMAD R43, R2, R53, R6 ;  /* 0x00000035022b7224 */ /* 0x000fe200078e0206 */
[----:B------:R-:W-:Y:S01]  /*29b0*/  ISETP.GE.AND P2, PT, R18, UR4, PT ;  /* 0x0000000412007c0c */ /* 0x000fe2000bf46270 */
[----:B------:R-:W-:Y:S01]  /*29c0*/  IMAD.WIDE.U32 R20, R2, R52, R20 ;  /* 0x0000003402147225 */ /* 0x000fe200078e0014 */
[----:B------:R-:W-:-:S03]  /*29d0*/  LOP3.LUT R41, R57, 0xfffffff8, RZ, 0xc0, !PT ;  /* 0xfffffff839297812 */ /* 0x000fc600078ec0ff */
[----:B------:R-:W-:Y:S01]  /*29e0*/  IMAD.WIDE.U32 R28, R2, R52, R28 ;  /* 0x00000034021c7225 */ /* 0x000fe200078e001c */
[----:B------:R-:W-:-:S03]  /*29f0*/  SHF.L.U64.HI R53, R52, 0x6, R53 ;  /* 0x0000000634357819 */ /* 0x000fc60000010235 */
[C---:B------:R-:W-:Y:S02]  /*2a00*/  IMAD R7, R2.reuse, R5, R7 ;  /* 0x0000000502077224 */ /* 0x040fe400078e0207 */
[----:B------:R-:W-:-:S04]  /*2a10*/  IMAD.WIDE.U32 R30, R2, R4, R30 ;  /* 0x00000004021e7225 */ /* 0x000fc800078e001e */
[----:B------:R-:W-:Y:S01]  /*2a20*/  IMAD.WIDE.U32 R32, R2, R4, R32 ;  /* 0x0000000402207225 */ /* 0x000fe200078e0020 */
[----:B------:R-:W-:Y:S02]  /*2a30*/  SHF.L.U64.HI R51, R4, 0x6, R5 ;  /* 0x0000000604337819 */ /* 0x000fe40000010205 */
[----:B------:R-:W-:Y:S01]  /*2a40*/  ISETP.GE.AND P1, PT, R184, UR4, PT ;  /* 0x00000004b8007c0c */ /* 0x000fe2000bf26270 */
[----:B------:R-:W-:Y:S01]  /*2a50*/  IMAD.IADD R44, R21, 0x1, R43 ;  /* 0x00000001152c7824 */ /* 0x000fe200078e022b */
[----:B------:R-:W-:Y:S01]  /*2a60*/  P2R R60, PR, RZ, 0x4 ;  /* 0x00000004ff3c7803 */ /* 0x000fe20000000000 */
[----:B------:R-:W-:Y:S02]  /*2a70*/  IMAD.IADD R58, R58, 0x1, R25 ;  /* 0x000000013a3a7824 */ /* 0x000fe400078e0219 */
[----:B------:R-:W-:Y:S02]  /*2a80*/  IMAD.SHL.U32 R52, R52, 0x40, RZ ;  /* 0x0000004034347824 */ /* 0x000fe400078e00ff */
[----:B------:R-:W-:-:S02]  /*2a90*/  IMAD.SHL.U32 R49, R4, 0x40, RZ ;  /* 0x0000004004317824 */ /* 0x000fc400078e00ff */
[----:B------:R-:W-:Y:S02]  /*2aa0*/  VIADD R48, R10, 0x8 ;  /* 0x000000080a307836 */ /* 0x000fe40000000000 */
[----:B------:R-:W-:Y:S02]  /*2ab0*/  IMAD.SHL.U32 R47, R47, 0x2, RZ ;  /* 0x000000022f2f7824 */ /* 0x000fe400078e00ff */
[----:B------:R-:W-:Y:S02]  /*2ac0*/  IMAD R45, R45, 0x40, R192 ;  /* 0x000000402d2d7824 */ /* 0x000fe400078e02c0 */
[----:B------:R-:W-:Y:S02]  /*2ad0*/  IMAD.IADD R43, R43, 0x1, R29 ;  /* 0x000000012b2b7824 */ /* 0x000fe400078e021d */
[----:B------:R-:W-:Y:S02]  /*2ae0*/  IMAD.IADD R42, R31, 0x1, R7 ;  /* 0x000000011f2a7824 */ /* 0x000fe400078e0207 */
[----:B------:R-:W-:-:S02]  /*2af0*/  IMAD.IADD R40, R7, 0x1, R33 ;  /* 0x0000000107287824 */ /* 0x000fc400078e0221 */
[----:B--2---:R-:W-:Y:S01]  /*2b00*/  IMAD R46, R8, 0x200, R3 ;  /* 0x00000200082e7824 */ /* 0x004fe200078e0203 */
[----:B------:R-:W-:-:S04]  /*2b10*/  LOP3.LUT R3, R56, 0x38, R57, 0xf8, !PT ;  /* 0x0000003838037812 */ /* 0x000fc800078ef839 */
[----:B------:R-:W-:Y:S02]  /*2b20*/  LOP3.LUT R0, R3, R50, RZ, 0x3c, !PT ;  /* 0x0000003203007212 */ /* 0x000fe400078e3cff */
[----:B------:R-:W-:-:S03]  /*2b30*/  SHF.R.S32.HI R3, RZ, 0x1f, R41 ;  /* 0x0000001fff037819 */ /* 0x000fc60000011429 */
[----:B------:R-:W-:Y:S01]  /*2b40*/  IMAD R0, R8, 0x200, R0 ;  /* 0x0000020008007824 */ /* 0x000fe200078e0200 */
[----:B------:R-:W-:-:S07]  /*2b50*/  SHF.R.S32.HI R39, RZ, 0x1f, R59 ;  /* 0x0000001fff277819 */ /* 0x000fce000001143b */
.L_x_8633:
        /* <DEDUP_REMOVED lines=42> */
[----:B------:R-:W-:-:S03]  /*2e00*/  ISETP.NE.AND P3, PT, RZ, UR8, PT ;  /* 0x00000008ff007c0c */ /* 0x000fc6000bf65270 */
        /* <DEDUP_REMOVED lines=8> */
[----:B------:R-:W-:Y:S02]  /*2e90*/  IMAD R9, R53, R35, RZ ;  /* 0x0000002335097224 */ /* 0x000fe400078e02ff */
[----:B------:R-:W-:-:S04]  /*2ea0*/  IMAD.WIDE.U32 R6, R186, UR4, R4 ;  /* 0x00000004ba067c25 */ /* 0x000fc8000f8e0004 */
[----:B------:R-:W-:Y:S01]  /*2eb0*/  IMAD R7, R186, UR5, R7 ;  /* 0x00000005ba077c24 */ /* 0x000fe2000f8e0207 */
[----:B------:R-:W-:Y:S01]  /*2ec0*/  LEA R70, P4, R6, UR6, 0x1 ;  /* 0x0000000606467c11 */ /* 0x000fe2000f8808ff */
[----:B------:R-:W-:-:S03]  /*2ed0*/  IMAD.WIDE.U32 R4, R52, R35, RZ ;  /* 0x0000002334047225 */ /* 0x000fc600078e00ff */
[----:B------:R-:W-:Y:S01]  /*2ee0*/  LEA.HI.X R14, R6, UR7, R7, 0x1, P4 ;  /* 0x00000007060e7c11 */ /* 0x000fe2000a0f0c07 */
[----:B------:R-:W-:-:S04]  /*2ef0*/  IMAD R9, R68, R52, R9 ;  /* 0x0000003444097224 */ /* 0x000fc800078e0209 */
[----:B------:R-:W-:Y:S01]  /*2f00*/  IMAD.IADD R11, R5, 0x1, R9 ;  /* 0x00000001050b7824 */ /* 0x000fe200078e0209 */
[----:B------:R-:W-:Y:S06]  /*2f10*/  @!P3 BRA `(.L_x_8603) ;  /* 0x0000000800c4b947 */ /* 0x000fec0003800000 */
        /* <DEDUP_REMOVED lines=9> */
[----:B------:R-:W-:Y:S01]  /*2fb0*/  IMAD.MOV.U32 R6, RZ, RZ, R30 ;  /* 0x000000ffff067224 */ /* 0x000fe200078e001e */
[----:B------:R-:W-:Y:S01]  /*2fc0*/  ULDC.64 UR4, c[0x0][0x3e8] ;  /* 0x0000fa0000047ab9 */ /* 0x000fe20000000a00 */
[----:B------:R-:W-:Y:S01]  /*2fd0*/  IMAD.MOV.U32 R7, RZ, RZ, R42 ;  /* 0x000000ffff077224 */ /* 0x000fe200078e002a */
[----:B------:R-:W-:Y:S01]  /*2fe0*/  ULDC.64 UR6, c[0x0][0x400] ;  /* 0x0001000000067ab9 */ /* 0x000fe20000000a00 */
[----:B------:R-:W-:Y:S01]  /*2ff0*/  IMAD R5, R51, R35, RZ ;  /* 0x0000002333057224 */ /* 0x000fe200078e02ff */
[----:B------:R-:W-:Y:S01]  /*3000*/  CS2R R24, SRZ ;  /* 0x0000000000187805 */ /* 0x000fe2000001ff00 */
[----:B------:R-:W-:Y:S01]  /*3010*/  IMAD.WIDE.U32 R8, R35, R49, R6 ;  /* 0x0000003123087225 */ /* 0x000fe200078e0006 */
[----:B------:R-:W-:-:S03]  /*3020*/  IADD3 R7, P3, R20, R4, RZ ;  /* 0x0000000414077210 */ /* 0x000fc60007f7e0ff */
[----:B------:R-:W-:Y:S01]  /*3030*/  IMAD R5, R68, R49, R5 ;  /* 0x0000003144057224 */ /* 0x000fe200078e0205 */
[----:B------:R-:W-:Y:S01]  /*3040*/  LEA R4, P5, R8, UR6, 0x1 ;  /* 0x0000000608047c11 */ /* 0x000fe2000f8a08ff */
[----:B------:R-:W-:Y:S01]  /*3050*/  IMAD.X R12, R11, 0x1, R44, P3 ;  /* 0x000000010b0c7824 */ /* 0x000fe200018e062c */
[----:B------:R-:W-:Y:S01]  /*3060*/  LEA R6, P3, R7, UR4, 0x1 ;  /* 0x0000000407067c11 */ /* 0x000fe2000f8608ff */
[----:B------:R-:W-:-:S03]  /*3070*/  IMAD.IADD R5, R9, 0x1, R5 ;  /* 0x0000000109057824 */ /* 0x000fc600078e0205 */
[----:B------:R-:W-:Y:S02]  /*3080*/  LEA.HI.X R7, R7, UR5, R12, 0x1, P3 ;  /* 0x0000000507077c11 */ /* 0x000fe400098f0c0c */
[----:B------:R-:W-:Y:S02]  /*3090*/  LEA.HI.X R5, R8, UR7, R5, 0x1, P5 ;  /* 0x0000000708057c11 */ /* 0x000fe4000a8f0c05 */
[----:B------:R-:W-:Y:S02]  /*30a0*/  CS2R R8, SRZ ;  /* 0x0000000000087805 */ /* 0x000fe4000001ff00 */
[-C--:B------:R-:W-:Y:S02]  /*30b0*/  ISETP.GE.AND P5, PT, R188, R69.reuse, PT ;  /* 0x00000045bc00720c */ /* 0x080fe40003fa6270 */
[----:B------:R-:W-:-:S11]  /*30c0*/  ISETP.GE.AND P3, PT, R209, R69, PT ;  /* 0x00000045d100720c */ /* 0x000fd60003f66270 */
[----:B------:R0:W5:Y:S04]  /*30d0*/  @!P5 LDG.E.64 R26, desc[UR40][R6.64] ;  /* 0x00000028061ad981 */ /* 0x000168000c1e1b00 */
[----:B------:R0:W5:Y:S04]  /*30e0*/  @!P3 LDG.E.64 R8, desc[UR40][R6.64+0x20] ;  /* 0x000020280608b981 */ /* 0x000168000c1e1b00 */
[----:B------:R0:W5:Y:S04]  /*30f0*/  @!P5 LDG.E.64 R54, desc[UR40][R4.64] ;  /* 0x000000280436d981 */ /* 0x000168000c1e1b00 */
[----:B------:R0:W5:Y:S02]  /*3100*/  @!P3 LDG.E.64 R24, desc[UR40][R4.64+0x20] ;  /* 0x000020280418b981 */ /* 0x000164000c1e1b00 */
.L_x_8605:
[----:B------:R-:W-:Y:S05]  /*3110*/  BSYNC B1 ;  /* 0x0000000000017941 */ /* 0x000fea0003800000 */
.L_x_8604:
[----:B------:R-:W-:Y:S01]  /*3120*/  ISETP.NE.AND P3, PT, R187, 0x3, PT ;  /* 0x00000003bb00780c */ /* 0x000fe20003f65270 */
[----:B0----5:R-:W-:Y:S02]  /*3130*/  IMAD.MOV.U32 R4, RZ, RZ, R8 ;  /* 0x000000ffff047224 */ /* 0x021fe400078e0008 */
[----:B------:R-:W-:Y:S02]  /*3140*/  IMAD.MOV.U32 R5, RZ, RZ, R9 ;  /* 0x000000ffff057224 */ /* 0x000fe400078e0009 */
        /* <DEDUP_REMOVED lines=15> */
.L_x_8606:
[----:B------:R-:W-:Y:S01]  /*3240*/  IMAD R61, R185, 0x8, R17 ;  /* 0x00000008b93d7824 */ /* 0x000fe200078e0211 */
[----:B------:R-:W-:Y:S01]  /*3250*/  SHF.L.U32 R68, R191, 0x1f, RZ ;  /* 0x0000001fbf447819 */ /* 0x000fe200000006ff */
[----:B------:R-:W-:Y:S03]  /*3260*/  BSSY B1, `(.L_x_8607) ;  /* 0x0000003000017945 */ /* 0x000fe60003800000 */
[----:B------:R-:W0:Y:S02]  /*3270*/  SYNCS.PHASECHK.TRANS64.TRYWAIT P5, [R61+URZ+0x38890], R68 ;  /* 0x038890443d0075a7 */ /* 0x000e2400080a017f */
[----:B0-----:R-:W-:Y:S05]  /*3280*/  @!P5 BRA `(.L_x_8608) ;  /* 0x00000204001cd947 */ /* 0x001fea0003800000 */
.L_x_8877:
[----:B------:R-:W-:Y:S05]  /*3290*/  BSYNC B1 ;  /* 0x0000000000017941 */ /* 0x000fea0003800000 */
.L_x_8607:
[----:B------:R-:W-:-:S03]  /*32a0*/  UMOV UR4, 0xffffffff ;  /* 0xffffffff00047882 */ /* 0x000fc60000000000 */
[----:B------:R-:W-:Y:S05]  /*32b0*/  BRA.DIV UR4, `(.L_x_8609) ;  /* 0x0000020604247947 */ /* 0x000fea000b800000 */
[----:B------:R1:W2:Y:S04]  /*32c0*/  SHFL.IDX PT, R71, R14, RZ, 0x1c1f ;  /* 0x001c1fff0e477589 */ /* 0x0002a800000e0000 */
[----:B------:R1:W3:Y:S02]  /*32d0*/  SHFL.IDX PT, R73, R70, RZ, 0x1c1f ;  /* 0x001c1fff46497589 */ /* 0x0002e400000e0000 */
.L_x_8881:
[----:B------:R-:W-:Y:S05]  /*32e0*/  @P4 BRA `(.L_x_8610) ;  /* 0x0000001400704947 */ /* 0x000fea0003800000 */
[----:B------:R-:W-:Y:S01]  /*32f0*/  ISETP.NE.AND P5, PT, R60, RZ, PT ;  /* 0x000000ff3c00720c */ /* 0x000fe20003fa5270 */
[----:B------:R-:W-:-:S12]  /*3300*/  BSSY B1, `(.L_x_8611) ;  /* 0x0000036000017945 */ /* 0x000fd80003800000 */
[----:B------:R-:W-:Y:S05]  /*3310*/  @P5 BRA `(.L_x_8612) ;  /* 0x0000000000d05947 */ /* 0x000fea0003800000 */
[----:B------:R4:W0:Y:S01]  /*3320*/  LDS.128 R4, [R10+0x22400] ;  /* 0x022400000a047984 */ /* 0x0008220000000c00 */
[----:B------:R-:W-:Y:S01]  /*3330*/  ISETP.GE.AND P4, PT, R188, R69, PT ;  /* 0x00000045bc00720c */ /* 0x000fe20003f86270 */
[----:B------:R-:W-:-:S12]  /*3340*/  BSSY B2, `(.L_x_8613) ;  /* 0x000002e000027945 */ /* 0x000fd80003800000 */
[----:B----4-:R-:W-:Y:S05]  /*3350*/  @P4 BRA `(.L_x_8614) ;  /* 0x0000000000b04947 */ /* 0x010fea0003800000 */
[----:B------:R-:W-:Y:S01]  /*3360*/  SHF.R.U64 R10, R54, 0x10, R55 ;  /* 0x00000010360a7819 */ /* 0x000fe20000001237 */
[----:B0-----:R-:W-:Y:S01]  /*3370*/  IMAD.U32 R12, R5, 0x10000, RZ ;  /* 0x00010000050c7824 */ /* 0x001fe200078e00ff */
[----:B------:R-:W-:Y:S02]  /*3380*/  SHF.R.U64 R11, R26, 0x10, R27 ;  /* 0x000000101a0b7819 */ /* 0x000fe4000000121b */
[----:B------:R-:W-:Y:S02]  /*3390*/  PRMT R10, R76, 0x5432, R10 ;  /* 0x000054324c0a7816 */ /* 0x000fe4000000000a */
[----:B------:R-:W-:Y:S02]  /*33a0*/  PRMT R11, R75, 0x5410, R11 ;  /* 0x000054104b0b7816 */ /* 0x000fe4000000000b */
[----:B------:R-:W-:Y:S02]  /*33b0*/  LOP3.LUT R13, R5, 0xffff0000, RZ, 0xc0, !PT ;  /* 0xffff0000050d7812 */ /* 0x000fe400078ec0ff */
[C---:B------:R-:W-:Y:S01]  /*33c0*/  LOP3.LUT R15, R10.reuse, 0xffff0000, RZ, 0xc0, !PT ;  /* 0xffff00000a0f7812 */ /* 0x040fe200078ec0ff */
[----:B------:R-:W-:Y:S01]  /*33d0*/  IMAD.U32 R10, R10, 0x10000, RZ ;  /* 0x000100000a0a7824 */ /* 0x000fe200078e00ff */
[----:B------:R-:W-:-:S02]  /*33e0*/  SHF.R.U32.HI R54, RZ, 0x10, R55 ;  /* 0x00000010ff367819 */ /* 0x000fc40000011637 */
[----:B-1----:R-:W-:Y:S01]  /*33f0*/  LOP3.LUT R14, R11, 0xffff0000, RZ, 0xc0, !PT ;  /* 0xffff00000b0e7812 */ /* 0x002fe200078ec0ff */
[-C--:B------:R-:W-:Y:S01]  /*3400*/  FMUL.FTZ R5, R13, R15.reuse ;  /* 0x0000000f0d057220 */ /* 0x080fe20000410000 */
[----:B------:R-:W-:Y:S01]  /*3410*/  SHF.R.U32.HI R26, RZ, 0x10, R27 ;  /* 0x00000010ff1a7819 */ /* 0x000fe2000001161b */
[----:B------:R-:W-:Y:S01]  /*3420*/  IMAD.U32 R11, R11, 0x10000, RZ ;  /* 0x000100000b0b7824 */ /* 0x000fe200078e00ff */
[----:B------:R-:W-:Y:S01]  /*3430*/  PRMT R54, R77, 0x5432, R54 ;  /* 0x000054324d367816 */ /* 0x000fe20000000036 */
[-C--:B------:R-:W-:Y:S01]  /*3440*/  FMUL.FTZ R70, R13, R14.reuse ;  /* 0x0000000e0d467220 */ /* 0x080fe20000410000 */
[----:B------:R-:W-:Y:S01]  /*3450*/  PRMT R26, R72, 0x5432, R26 ;  /* 0x00005432481a7816 */ /* 0x000fe2000000001a */
[----:B------:R-:W-:Y:S01]  /*3460*/  FFMA.FTZ R5, R12, R14, -R5 ;  /* 0x0000000e0c057223 */ /* 0x000fe20000010805 */
        /* <DEDUP_REMOVED lines=8> */
[----:B------:R-:W-:Y:S01]  /*34f0*/  FMUL.FTZ R14, R14, R15 ;  /* 0x0000000f0e0e7220 */ /* 0x000fe20000410000 */
        /* <DEDUP_REMOVED lines=11> */
[----:B------:R-:W-:-:S04]  /*35b0*/  IMAD.U32 R4, R4, 0x10000, RZ ;  /* 0x0001000004047824 */ /* 0x000fc800078e00ff */
[C---:B------:R-:W-:Y:S01]  /*35c0*/  FMUL.FTZ R15, R7.reuse, R10 ;  /* 0x0000000a070f7220 */ /* 0x040fe20000410000 */
[----:B------:R-:W-:-:S03]  /*35d0*/  FMUL.FTZ R7, R7, R11 ;  /* 0x0000000b07077220 */ /* 0x000fc60000410000 */
[C---:B------:R-:W-:Y:S01]  /*35e0*/  FFMA.FTZ R15, R4.reuse, R11, -R15 ;  /* 0x0000000b040f7223 */ /* 0x040fe2000001080f */
[----:B------:R-:W-:Y:S01]  /*35f0*/  FFMA.FTZ R4, R4, R10, R7 ;  /* 0x0000000a04047223 */ /* 0x000fe20000010007 */
[----:B------:R-:W-:-:S04]  /*3600*/  F2FP.BF16.F32.PACK_AB R7, R27, R70 ;  /* 0x000000461b07723e */ /* 0x000fc800000010ff */
[----:B------:R-:W-:-:S07]  /*3610*/  F2FP.BF16.F32.PACK_AB R4, R4, R15 ;  /* 0x0000000f0404723e */ /* 0x000fce00000010ff */
.L_x_8614:
[----:B------:R-:W-:Y:S05]  /*3620*/  BSYNC B2 ;  /* 0x0000000000027941 */ /* 0x000fea0003800000 */
.L_x_8613:
[----:B---3--:R-:W-:-:S04]  /*3630*/  LEA R10, P4, R18, R73, 0x1 ;  /* 0x00000049120a7211 */ /* 0x008fc800078808ff */
[----:B--2---:R-:W-:-:S05]  /*3640*/  LEA.HI.X R11, R18, R71, R19, 0x1, P4 ;  /* 0x00000047120b7211 */ /* 0x004fca00020f0c13 */
[----:B0-----:R4:W-:Y:S04]  /*3650*/  ST.E.128 desc[UR40][R10.64], R4 ;  /* 0x000000040a007985 */ /* 0x0019e8000c101d28 */
.L_x_8612:
[----:B------:R-:W-:Y:S05]  /*3660*/  BSYNC B1 ;  /* 0x0000000000017941 */ /* 0x000fea0003800000 */
.L_x_8611:
        /* <DEDUP_REMOVED lines=8> */
[----:B--2---:R-:W-:-:S03]  /*36f0*/  LEA.HI.X R11, R184, R71, R196, 0x1, P4 ;  /* 0x00000047b80b7211 */ /* 0x004fc600020f0cc4 */
[----:B------:R-:W-:-:S06]  /*3700*/  IMAD R4, R4, 0x2, R17 ;  /* 0x0000000204047824 */ /* 0x000fcc00078e0211 */
[----:B------:R-:W2:Y:S01]  /*3710*/  LDS.128 R4, [R4+0x22400] ;  /* 0x0224000004047984 */ /* 0x000ea20000000c00 */
[----:B------:R-:W-:Y:S05]  /*3720*/  @P5 BRA `(.L_x_8616) ;  /* 0x0000000000b45947 */ /* 0x000fea0003800000 */
[----:B------:R-:W-:Y:S01]  /*3730*/  SHF.R.U64 R26, R24, 0x10, R25 ;  /* 0x00000010181a7819 */ /* 0x000fe20000001219 */
[----:B--2---:R-:W-:Y:S01]  /*3740*/  IMAD.U32 R13, R5, 0x10000, RZ ;  /* 0x00010000050d7824 */ /* 0x004fe200078e00ff */
[----:B------:R-:W-:Y:S02]  /*3750*/  SHF.R.U64 R15, R8, 0x10, R9 ;  /* 0x00000010080f7819 */ /* 0x000fe40000001209 */
[----:B------:R-:W-:Y:S02]  /*3760*/  PRMT R26, R74, 0x5432, R26 ;  /* 0x000054324a1a7816 */ /* 0x000fe4000000001a */
[----:B------:R-:W-:Y:S02]  /*3770*/  SHF.R.U32.HI R54, RZ, 0x10, R25 ;  /* 0x00000010ff367819 */ /* 0x000fe40000011619 */
[----:B------:R-:W-:Y:S01]  /*3780*/  SHF.R.U32.HI R67, RZ, 0x10, R9 ;  /* 0x00000010ff437819 */ /* 0x000fe20000011609 */
[----:B------:R-:W-:Y:S01]  /*3790*/  IMAD.U32 R9, R6, 0x10000, RZ ;  /* 0x0001000006097824 */ /* 0x000fe200078e00ff */
[----:B------:R-:W-:-:S02]  /*37a0*/  PRMT R15, R72, 0x5410, R15 ;  /* 0x00005410480f7816 */ /* 0x000fc4000000000f */
[----:B------:R-:W-:Y:S01]  /*37b0*/  LOP3.LUT R12, R6, 0xffff0000, RZ, 0xc0, !PT ;  /* 0xffff0000060c7812 */ /* 0x000fe200078ec0ff */
[----:B------:R-:W-:Y:S01]  /*37c0*/  IMAD.U32 R6, R7, 0x10000, RZ ;  /* 0x0001000007067824 */ /* 0x000fe200078e00ff */
[----:B-1----:R-:W-:Y:S01]  /*37d0*/  LOP3.LUT R14, R5, 0xffff0000, RZ, 0xc0, !PT ;  /* 0xffff0000050e7812 */ /* 0x002fe200078ec0ff */
[----:B------:R-:W-:Y:S01]  /*37e0*/  IMAD.U32 R5, R4, 0x10000, RZ ;  /* 0x0001000004057824 */ /* 0x000fe200078e00ff */
[C---:B------:R-:W-:Y:S01]  /*37f0*/  LOP3.LUT R27, R26.reuse, 0xffff0000, RZ, 0xc0, !PT ;  /* 0xffff00001a1b7812 */ /* 0x040fe200078ec0ff */
[----:B------:R-:W-:Y:S01]  /*3800*/  IMAD.U32 R26, R26, 0x10000, RZ ;  /* 0x000100001a1a7824 */ /* 0x000fe200078e00ff */
[----:B------:R-:W-:Y:S02]  /*3810*/  LOP3.LUT R8, R7, 0xffff0000, RZ, 0xc0, !PT ;  /* 0xffff000007087812 */ /* 0x000fe400078ec0ff */
[----:B------:R-:W-:Y:S01]  /*3820*/  PRMT R54, R75, 0x5432, R54 ;  /* 0x000054324b367816 */ /* 0x000fe20000000036 */
[----:B------:R-:W-:Y:S01]  /*3830*/  FMUL.FTZ R70, R14, R27 ;  /* 0x0000001b0e467220 */ /* 0x000fe20000410000 */
[----:B------:R-:W-:-:S02]  /*3840*/  LOP3.LUT R7, R4, 0xffff0000, RZ, 0xc0, !PT ;  /* 0xffff000004077812 */ /* 0x000fc400078ec0ff */
[----:B------:R-:W-:Y:S01]  /*3850*/  LOP3.LUT R4, R15, 0xffff0000, RZ, 0xc0, !PT ;  /* 0xffff00000f047812 */ /* 0x000fe200078ec0ff */
[----:B------:R-:W-:Y:S01]  /*3860*/  IMAD.U32 R55, R54, 0x10000, RZ ;  /* 0x0001000036377824 */ /* 0x000fe200078e00ff */
[----:B------:R-:W-:-:S03]  /*3870*/  PRMT R24, R74, 0x5410, R67 ;  /* 0x000054104a187816 */ /* 0x000fc60000000043 */
[-C--:B------:R-:W-:Y:S01]  /*3880*/  FMUL.FTZ R14, R14, R4.reuse ;  /* 0x000000040e0e7220 */ /* 0x080fe20000410000 */
[C---:B------:R-:W-:Y:S01]  /*3890*/  FFMA.FTZ R4, R13.reuse, R4, -R70 ;  /* 0x000000040d047223 */ /* 0x040fe20000010846 */
[----:B------:R-:W-:Y:S02]  /*38a0*/  IMAD.U32 R25, R24, 0x10000, RZ ;  /* 0x0001000018197824 */ /* 0x000fe400078e00ff */
[----:B------:R-:W-:Y:S01]  /*38b0*/  FMUL.FTZ R70, R12, R55 ;  /* 0x000000370c467220 */ /* 0x000fe20000410000 */
[----:B------:R-:W-:Y:S01]  /*38c0*/  FFMA.FTZ R27, R13, R27, R14 ;  /* 0x0000001b0d1b7223 */ /* 0x000fe2000001000e */
[----:B------:R-:W-:Y:S01]  /*38d0*/  LOP3.LUT R13, R24, 0xffff0000, RZ, 0xc0, !PT ;  /* 0xffff0000180d7812 */ /* 0x000fe200078ec0ff */
[-C--:B------:R-:W-:Y:S01]  /*38e0*/  FMUL.FTZ R14, R12, R25.reuse ;  /* 0x000000190c0e7220 */ /* 0x080fe20000410000 */
[----:B------:R-:W-:Y:S01]  /*38f0*/  FFMA.FTZ R70, R9, R25, -R70 ;  /* 0x0000001909467223 */ /* 0x000fe20000010846 */
[----:B------:R-:W-:Y:S01]  /*3900*/  LOP3.LUT R25, R54, 0xffff0000, RZ, 0xc0, !PT ;  /* 0xffff000036197812 */ /* 0x000fe200078ec0ff */
[----:B------:R-:W-:-:S02]  /*3910*/  IMAD.U32 R12, R15, 0x10000, RZ ;  /* 0x000100000f0c7824 */ /* 0x000fc400078e00ff */
        /* <DEDUP_REMOVED lines=9> */
[----:B------:R-:W-:Y:S02]  /*39b0*/  F2FP.BF16.F32.PACK_AB R5, R27, R4 ;  /* 0x000000041b05723e */ /* 0x000fe400000010ff */
[----:B------:R-:W-:-:S02]  /*39c0*/  F2FP.BF16.F32.PACK_AB R14, R14, R15 ;  /* 0x0000000f0e0e723e */ /* 0x000fc400000010ff */
[----:B------:R-:W-:Y:S02]  /*39d0*/  F2FP.BF16.F32.PACK_AB R4, R7, R8 ;  /* 0x000000080704723e */ /* 0x000fe400000010ff */
[----:B------:R-:W-:Y:S01]  /*39e0*/  F2FP.BF16.F32.PACK_AB R6, R9, R70 ;  /* 0x000000460906723e */ /* 0x000fe200000010ff */
[----:B------:R-:W-:-:S07]  /*39f0*/  IMAD.MOV.U32 R7, RZ, RZ, R14 ;  /* 0x000000ffff077224 */ /* 0x000fce00078e000e */
.L_x_8616:
[----:B------:R-:W-:Y:S05]  /*3a00*/  BSYNC B1 ;  /* 0x0000000000017941 */ /* 0x000fea0003800000 */
.L_x_8615:
[----:B--2---:R2:W-:Y:S01]  /*3a10*/  ST.E.128 desc[UR40][R10.64], R4 ;  /* 0x000000040a007985 */ /* 0x0045e2000c101d28 */
[----:B------:R-:W-:Y:S05]  /*3a20*/  BRA `(.L_x_8610) ;  /* 0x0000000c00a07947 */ /* 0x000fea0003800000 */
.L_x_8603:
        /* <DEDUP_REMOVED lines=24> */
[----:B------:R-:W-:Y:S02]  /*3bb0*/  ISETP.NE.AND P3, PT, R187, 0x3, PT ;  /* 0x00000003bb00780c */ /* 0x000fe40003f65270 */
[----:B------:R-:W-:Y:S01]  /*3bc0*/  ISETP.GE.AND P5, PT, R18, R69, PT ;  /* 0x000000451200720c */ /* 0x000fe20003fa6270 */
        /* <DEDUP_REMOVED lines=18> */
.L_x_8617:
[----:B------:R-:W-:Y:S01]  /*3cf0*/  IMAD R61, R185, 0x8, R17 ;  /* 0x00000008b93d7824 */ /* 0x000fe200078e0211 */
[----:B------:R-:W-:Y:S01]  /*3d00*/  SHF.L.U32 R68, R191, 0x1f, RZ ;  /* 0x0000001fbf447819 */ /* 0x000fe200000006ff */
[----:B------:R-:W-:Y:S03]  /*3d10*/  BSSY B1, `(.L_x_8618) ;  /* 0x0000003000017945 */ /* 0x000fe60003800000 */
[----:B------:R-:W0:Y:S02]  /*3d20*/  SYNCS.PHASECHK.TRANS64.TRYWAIT P6, [R61+URZ+0x38890], R68 ;  /* 0x038890443d0075a7 */ /* 0x000e2400080c017f */
[----:B0-----:R-:W-:Y:S05]  /*3d30*/  @!P6 BRA `(.L_x_8619) ;  /* 0x000001f800d0e947 */ /* 0x001fea0003800000 */
.L_x_8882:
[----:B------:R-:W-:Y:S05]  /*3d40*/  BSYNC B1 ;  /* 0x0000000000017941 */ /* 0x000fea0003800000 */
.L_x_8618:
[----:B------:R-:W-:-:S03]  /*3d50*/  UMOV UR4, 0xffffffff ;  /* 0xffffffff00047882 */ /* 0x000fc60000000000 */
[----:B------:R-:W-:Y:S05]  /*3d60*/  BRA.DIV UR4, `(.L_x_8620) ;  /* 0x000001fa04d87947 */ /* 0x000fea000b800000 */
[----:B------:R1:W2:Y:S04]  /*3d70*/  SHFL.IDX PT, R54, R14, RZ, 0x1c1f ;  /* 0x001c1fff0e367589 */ /* 0x0002a800000e0000 */
[----:B------:R-:W3:Y:S02]  /*3d80*/  SHFL.IDX PT, R70, R70, RZ, 0x1c1f ;  /* 0x001c1fff46467589 */ /* 0x000ee400000e0000 */
.L_x_8886:
[----:B------:R-:W4:Y:S02]  /*3d90*/  LDC R72, c[0x0][0x2f4] ;  /* 0x0000bd00ff487b82 */ /* 0x000f240000000800 */
[----:B----4-:R-:W-:-:S13]  /*3da0*/  ISETP.GE.OR P4, PT, R18, R72, P4 ;  /* 0x000000481200720c */ /* 0x010fda0002786670 */
[----:B------:R-:W-:Y:S05]  /*3db0*/  @P4 BRA `(.L_x_8610) ;  /* 0x0000000800bc4947 */ /* 0x000fea0003800000 */
[----:B------:R-:W4:Y:S01]  /*3dc0*/  LDL R10, [R1+0x14] ;  /* 0x00001400010a7983 */ /* 0x000f220000100800 */
[----:B------:R-:W-:Y:S01]  /*3dd0*/  IMAD.IADD R8, R72, 0x1, -R47 ;  /* 0x0000000148087824 */ /* 0x000fe200078e0a2f */
[----:B------:R-:W-:Y:S04]  /*3de0*/  BSSY B1, `(.L_x_8621) ;  /* 0x000006e000017945 */ /* 0x000fe80003800000 */
[----:B------:R-:W-:-:S04]  /*3df0*/  SEL R8, R47, R8, !P0 ;  /* 0x000000082f087207 */ /* 0x000fc80004000000 */
[----:B------:R-:W-:-:S04]  /*3e00*/  SHF.R.S32.HI R9, RZ, 0x1f, R8 ;  /* 0x0000001fff097819 */ /* 0x000fc80000011408 */
[----:B------:R-:W-:-:S04]  /*3e10*/  LEA.HI R9, R9, R8, RZ, 0x4 ;  /* 0x0000000809097211 */ /* 0x000fc800078f20ff */
[----:B------:R-:W-:-:S04]  /*3e20*/  SHF.R.S32.HI R8, RZ, 0x4, R9 ;  /* 0x00000004ff087819 */ /* 0x000fc80000011409 */
[----:B------:R-:W-:-:S05]  /*3e30*/  LEA.HI.SX32 R8, R57, R8, 0x1d ;  /* 0x0000000839087211 */ /* 0x000fca00078feaff */
[----:B------:R-:W-:Y:S02]  /*3e40*/  IMAD.SHL.U32 R55, R8, 0x8, RZ ;  /* 0x0000000808377824 */ /* 0x000fe400078e00ff */
[----:B------:R-:W-:-:S03]  /*3e50*/  IMAD.IADD R8, R0, 0x1, R67 ;  /* 0x0000000100087824 */ /* 0x000fc600078e0243 */
[----:B------:R-:W-:Y:S01]  /*3e60*/  LOP3.LUT R9, R56, 0x38, R55, 0xf8, !PT ;  /* 0x0000003838097812 */ /* 0x000fe200078ef837 */
[----:B------:R-:W-:-:S03]  /*3e70*/  IMAD R8, R8, 0x2, R17 ;  /* 0x0000000208087824 */ /* 0x000fc600078e0211 */
[----:B------:R-:W-:-:S05]  /*3e80*/  LOP3.LUT R9, R9, R50, RZ, 0x3c, !PT ;  /* 0x0000003209097212 */ /* 0x000fca00078e3cff */
[----:B----4-:R-:W-:-:S04]  /*3e90*/  IMAD R10, R10, 0x200, R9 ;  /* 0x000002000a0a7824 */ /* 0x010fc800078e0209 */
[----:B------:R-:W-:-:S04]  /*3ea0*/  IMAD.IADD R10, R67, 0x1, R10 ;  /* 0x00000001430a7824 */ /* 0x000fc800078e020a */
[----:B------:R-:W-:Y:S02]  /*3eb0*/  IMAD R12, R10, 0x2, R17 ;  /* 0x000000020a0c7824 */ /* 0x000fe400078e0211 */
[----:B------:R-:W4:Y:S04]  /*3ec0*/  LDS.128 R8, [R8+0x22400] ;  /* 0x0224000008087984 */ /* 0x000f280000000c00 */
[----:B-1----:R-:W1:Y:S01]  /*3ed0*/  LDS.128 R12, [R12+0x22400] ;  /* 0x022400000c0c7984 */ /* 0x002e620000000c00 */
[----:B------:R-:W-:Y:S05]  /*3ee0*/  @P5 BRA `(.L_x_8622) ;  /* 0x0000000400745947 */ /* 0x000fea0003800000 */
[----:B------:R-:W-:Y:S02]  /*3ef0*/  SHF.R.U32.HI R69, RZ, 0x10, R25 ;  /* 0x00000010ff457819 */ /* 0x000fe40000011619 */
[----:B------:R-:W-:Y:S02]  /*3f00*/  SHF.R.U32.HI R67, RZ, 0x10, R5 ;  /* 0x00000010ff437819 */ /* 0x000fe40000011605 */
[----:B------:R-:W-:Y:S01]  /*3f10*/  PRMT R69, R73, 0x5410, R69 ;  /* 0x0000541049457816 */ /* 0x000fe20000000045 */
[----:B-1----:R-:W-:Y:S01]  /*3f20*/  IMAD.U32 R73, R13, 0x10000, RZ ;  /* 0x000100000d497824 */ /* 0x002fe200078e00ff */
[----:B------:R-:W-:Y:S01]  /*3f30*/  PRMT R67, R71, 0x5410, R67 ;  /* 0x0000541047437816 */ /* 0x000fe20000000043 */
[----:B----4-:R-:W-:Y:S01]  /*3f40*/  IMAD.U32 R71, R9, 0x10000, RZ ;  /* 0x0001000009477824 */ /* 0x010fe200078e00ff */
        /* <DEDUP_REMOVED lines=8> */
[C---:B------:R-:W-:Y:S01]  /*3fd0*/  FMUL.FTZ R13, R80.reuse, R69 ;  /* 0x00000045500d7220 */ /* 0x040fe20000410000 */
[----:B------:R-:W-:Y:S01]  /*3fe0*/  FFMA.FTZ R76, R71, R76, -R78 ;  /* 0x0000004c474c7223 */ /* 0x000fe2000001084e */
[----:B------:R-:W-:Y:S01]  /*3ff0*/  LOP3.LUT R78, R9, 0xffff0000, RZ, 0xc0, !PT ;  /* 0xffff0000094e7812 */ /* 0x000fe200078ec0ff */
[----:B------:R-:W-:Y:S01]  /*4000*/  FFMA.FTZ R74, R71, R74, R73 ;  /* 0x0000004a474a7223 */ /* 0x000fe20000010049 */
[----:B------:R-:W-:Y:S01]  /*4010*/  SHF.R.U32.HI R71, RZ, 0x10, R27 ;  /* 0x00000010ff477819 */ /* 0x000fe2000001161b */
[-C--:B------:R-:W-:Y:S01]  /*4020*/  FMUL.FTZ R80, R80, R67.reuse ;  /* 0x0000004350507220 */ /* 0x080fe20000410000 */
[----:B------:R-:W-:Y:S01]  /*4030*/  SHF.R.U32.HI R73, RZ, 0x10, R7 ;  /* 0x00000010ff497819 */ /* 0x000fe20000011607 */
[C---:B------:R-:W-:Y:S01]  /*4040*/  FFMA.FTZ R13, R78.reuse, R67, -R13 ;  /* 0x000000434e0d7223 */ /* 0x040fe2000001080d */
[----:B------:R-:W-:Y:S01]  /*4050*/  PRMT R71, R75, 0x5410, R71 ;  /* 0x000054104b477816 */ /* 0x000fe20000000047 */
[----:B------:R-:W-:Y:S01]  /*4060*/  FFMA.FTZ R9, R78, R69, R80 ;  /* 0x000000454e097223 */ /* 0x000fe20000010050 */
[----:B------:R-:W-:Y:S01]  /*4070*/  PRMT R73, R82, 0x5410, R73 ;  /* 0x0000541052497816 */ /* 0x000fe20000000049 */
[----:B------:R-:W-:Y:S01]  /*4080*/  IMAD.U32 R80, R15, 0x10000, RZ ;  /* 0x000100000f507824 */ /* 0x000fe200078e00ff */
[----:B------:R-:W-:Y:S01]  /*4090*/  SHF.R.U64 R5, R4, 0x10, R5 ;  /* 0x0000001004057819 */ /* 0x000fe20000001205 */
        /* <DEDUP_REMOVED lines=12> */
[-C--:B------:R-:W-:Y:S01]  /*4160*/  FMUL.FTZ R15, R15, R4.reuse ;  /* 0x000000040f0f7220 */ /* 0x080fe20000410000 */
[----:B------:R-:W-:Y:S01]  /*4170*/  PRMT R25, R79, 0x5410, R25 ;  /* 0x000054104f197816 */ /* 0x000fe20000000019 */
[C---:B------:R-:W-:Y:S02]  /*4180*/  IMAD.U32 R80, R12.reuse, 0x10000, RZ ;  /* 0x000100000c507824 */ /* 0x040fe400078e00ff */
[C---:B------:R-:W-:Y:S01]  /*4190*/  FFMA.FTZ R4, R11.reuse, R4, -R78 ;  /* 0x000000040b047223 */ /* 0x040fe2000001084e */
[----:B------:R-:W-:Y:S01]  /*41a0*/  FFMA.FTZ R24, R11, R24, R15 ;  /* 0x000000180b187223 */ /* 0x000fe2000001000f */
[----:B------:R-:W-:Y:S01]  /*41b0*/  PRMT R15, R77, 0x5410, R5 ;  /* 0x000054104d0f7816 */ /* 0x000fe20000000005 */
[C---:B------:R-:W-:Y:S01]  /*41c0*/  IMAD.U32 R11, R25.reuse, 0x10000, RZ ;  /* 0x00010000190b7824 */ /* 0x040fe200078e00ff */
[----:B------:R-:W-:Y:S01]  /*41d0*/  LOP3.LUT R12, R12, 0xffff0000, RZ, 0xc0, !PT ;  /* 0xffff00000c0c7812 */ /* 0x000fe200078ec0ff */
[----:B------:R-:W-:Y:S01]  /*41e0*/  IMAD.U32 R78, R8, 0x10000, RZ ;  /* 0x00010000084e7824 */ /* 0x000fe200078e00ff */
[----:B------:R-:W-:Y:S01]  /*41f0*/  LOP3.LUT R25, R25, 0xffff0000, RZ, 0xc0, !PT ;  /* 0xffff000019197812 */ /* 0x000fe200078ec0ff */
[C---:B------:R-:W-:Y:S01]  /*4200*/  IMAD.U32 R5, R15.reuse, 0x10000, RZ ;  /* 0x000100000f057824 */ /* 0x040fe200078e00ff */
[----:B------:R-:W-:Y:S01]  /*4210*/  SHF.R.U64 R26, R26, 0x10, R27 ;  /* 0x000000101a1a7819 */ /* 0x000fe2000000121b */
[----:B------:R-:W-:Y:S01]  /*4220*/  FMUL.FTZ R71, R80, R11 ;  /* 0x0000000b50477220 */ /* 0x000fe20000410000 */
        /* <DEDUP_REMOVED lines=9> */
[----:B------:R-:W-:-:S02]  /*42c0*/  IMAD.U32 R7, R14, 0x10000, RZ ;  /* 0x000100000e077824 */ /* 0x000fc400078e00ff */
[----:B------:R-:W-:Y:S01]  /*42d0*/  FFMA.FTZ R8, R8, R25, R12 ;  /* 0x0000001908087223 */ /* 0x000fe2000001000c */
[----:B------:R-:W-:Y:S02]  /*42e0*/  IMAD.U32 R27, R26, 0x10000, RZ ;  /* 0x000100001a1b7824 */ /* 0x000fe400078e00ff */
[C---:B------:R-:W-:Y:S01]  /*42f0*/  FFMA.FTZ R5, R78.reuse, R5, -R71 ;  /* 0x000000054e057223 */ /* 0x040fe20000010847 */
[----:B------:R-:W-:Y:S02]  /*4300*/  IMAD.U32 R25, R15, 0x10000, RZ ;  /* 0x000100000f197824 */ /* 0x000fe400078e00ff */
[----:B------:R-:W-:Y:S01]  /*4310*/  FFMA.FTZ R11, R78, R11, R80 ;  /* 0x0000000b4e0b7223 */ /* 0x000fe20000010050 */
[----:B------:R-:W-:Y:S02]  /*4320*/  IMAD.U32 R12, R10, 0x10000, RZ ;  /* 0x000100000a0c7824 */ /* 0x000fe400078e00ff */
[C---:B------:R-:W-:Y:S01]  /*4330*/  FMUL.FTZ R71, R7.reuse, R27 ;  /* 0x0000001b07477220 */ /* 0x040fe20000410000 */
[----:B------:R-:W-:Y:S01]  /*4340*/  FMUL.FTZ R78, R7, R25 ;  /* 0x00000019074e7220 */ /* 0x000fe20000410000 */
[----:B------:R-:W-:-:S02]  /*4350*/  LOP3.LUT R14, R14, 0xffff0000, RZ, 0xc0, !PT ;  /* 0xffff00000e0e7812 */ /* 0x000fc400078ec0ff */
[----:B------:R-:W-:Y:S01]  /*4360*/  FFMA.FTZ R7, R12, R25, -R71 ;  /* 0x000000190c077223 */ /* 0x000fe20000010847 */
[----:B------:R-:W-:Y:S01]  /*4370*/  LOP3.LUT R25, R26, 0xffff0000, RZ, 0xc0, !PT ;  /* 0xffff00001a197812 */ /* 0x000fe200078ec0ff */
[----:B------:R-:W-:Y:S01]  /*4380*/  FFMA.FTZ R12, R12, R27, R78 ;  /* 0x0000001b0c0c7223 */ /* 0x000fe2000001004e */
[----:B------:R-:W-:Y:S02]  /*4390*/  LOP3.LUT R15, R15, 0xffff0000, RZ, 0xc0, !PT ;  /* 0xffff00000f0f7812 */ /* 0x000fe400078ec0ff */
[----:B------:R-:W-:Y:S01]  /*43a0*/  LOP3.LUT R10, R10, 0xffff0000, RZ, 0xc0, !PT ;  /* 0xffff00000a0a7812 */ /* 0x000fe200078ec0ff */
[C---:B------:R-:W-:Y:S01]  /*43b0*/  FMUL.FTZ R27, R14.reuse, R25 ;  /* 0x000000190e1b7220 */ /* 0x040fe20000410000 */
[----:B------:R-:W-:Y:S01]  /*43c0*/  F2FP.BF16.F32.PACK_AB R13, R13, R76 ;  /* 0x0000004c0d0d723e */ /* 0x000fe200000010ff */
[----:B------:R-:W-:Y:S01]  /*43d0*/  FMUL.FTZ R26, R14, R15 ;  /* 0x0000000f0e1a7220 */ /* 0x000fe20000410000 */
[----:B------:R-:W-:Y:S01]  /*43e0*/  F2FP.BF16.F32.PACK_AB R11, R8, R11 ;  /* 0x0000000b080b723e */ /* 0x000fe200000010ff */
[----:B------:R-:W-:Y:S01]  /*43f0*/  FFMA.FTZ R14, R10, R15, -R27 ;  /* 0x0000000f0a0e7223 */ /* 0x000fe2000001081b */
[----:B------:R-:W-:Y:S01]  /*4400*/  F2FP.BF16.F32.PACK_AB R4, R4, R69 ;  /* 0x000000450404723e */ /* 0x000fe200000010ff */
[----:B------:R-:W-:Y:S01]  /*4410*/  FFMA.FTZ R25, R10, R25, R26 ;  /* 0x000000190a197223 */ /* 0x000fe2000001001a */
        /* <DEDUP_REMOVED lines=10> */
.L_x_8622:
[----:B------:R-:W-:Y:S05]  /*44c0*/  BSYNC B1 ;  /* 0x0000000000017941 */ /* 0x000fea0003800000 */
.L_x_8621:
        /* <DEDUP_REMOVED lines=10> */
.L_x_8602:
[----:B------:R-:W-:-:S13]  /*4570*/  ISETP.NE.AND P3, PT, R187, 0x3, PT ;  /* 0x00000003bb00780c */ /* 0x000fda0003f65270 */
[----:B------:R-:W-:Y:S05]  /*4580*/  @!P3 BRA `(.L_x_8623) ;  /* 0x000000000004b947 */ /* 0x000fea0003800000 */
[----:B------:R-:W-:Y:S01]  /*4590*/  BPT.TRAP 0x1 ;  /* 0x000000040000795c */ /* 0x000fe20000300000 */
.L_x_8623:
[----:B------:R-:W-:Y:S01]  /*45a0*/  IMAD R61, R185, 0x8, R17 ;  /* 0x00000008b93d7824 */ /* 0x000fe200078e0211 */
[----:B------:R-:W-:Y:S01]  /*45b0*/  SHF.L.U32 R68, R191, 0x1f, RZ ;  /* 0x0000001fbf447819 */ /* 0x000fe200000006ff */
[----:B------:R-:W-:Y:S01]  /*45c0*/  BSSY B1, `(.L_x_8624) ;  /* 0x0000004000017945 */ /* 0x000fe20003800000 */
[----:B------:R-:W-:Y:S02]  /*45d0*/  SHF.R.S32.HI R65, RZ, 0x1f, R63 ;  /* 0x0000001fff417819 */ /* 0x000fe4000001143f */
[----:B------:R-:W1:Y:S02]  /*45e0*/  SYNCS.PHASECHK.TRANS64.TRYWAIT P4, [R61+URZ+0x38890], R68 ;  /* 0x038890443d0075a7 */ /* 0x000e64000808017f */
[----:B-1----:R-:W-:Y:S05]  /*45f0*/  @!P4 BRA `(.L_x_8625) ;  /* 0x000001f40000c947 */ /* 0x002fea0003800000 */
.L_x_8887:
[----:B------:R-:W-:Y:S05]  /*4600*/  BSYNC B1 ;  /* 0x0000000000017941 */ /* 0x000fea0003800000 */
.L_x_8624:
        /* <DEDUP_REMOVED lines=24> */
.L_x_8891:
        /* <DEDUP_REMOVED lines=18> */
.L_x_8610:
[----:B------:R-:W-:Y:S05]  /*48b0*/  BSYNC B0 ;  /* 0x0000000000007941 */ /* 0x000fea0003800000 */
.L_x_8601:
        /* <DEDUP_REMOVED lines=17> */
.L_x_8628:
[----:B------:R-:W-:Y:S05]  /*49d0*/  BSYNC B0 ;  /* 0x0000000000007941 */ /* 0x000fea0003800000 */
.L_x_8627:
[----:B------:R-:W1:Y:S01]  /*49e0*/  SYNCS.PHASECHK.TRANS64.TRYWAIT P3, [R61+URZ+0x388b0], R68 ;  /* 0x0388b0443d0075a7 */ /* 0x000e62000806017f */
[----:B------:R-:W-:Y:S04]  /*49f0*/  BSSY B0, `(.L_x_8629) ;  /* 0x0000002000007945 */ /* 0x000fe80003800000 */
[----:B-1----:R-:W-:Y:S05]  /*4a00*/  @!P3 BRA `(.L_x_8630) ;  /* 0x000001f00054b947 */ /* 0x002fea0003800000 */
.L_x_8892:
[----:B------:R-:W-:Y:S05]  /*4a10*/  BSYNC B0 ;  /* 0x0000000000007941 */ /* 0x000fea0003800000 */
.L_x_8629:
        /* <DEDUP_REMOVED lines=21> */
[----:B------:R-:W4:Y:S01]  /*4b70*/  LDL R27, [R1+0x1c] ;  /* 0x00001c00011b7983 */ /* 0x000f220000100800 */
[----:B------:R-:W-:-:S03]  /*4b80*/  ULDC UR4, c[0x0][0x320] ;  /* 0x0000c80000047ab9 */ /* 0x000fc60000000800 */
[----:B---3--:R-:W3:Y:S04]  /*4b90*/  LDL R14, [R1+0x20] ;  /* 0x00002000010e7983 */ /* 0x008ee80000100800 */
[----:B------:R-:W5:Y:S01]  /*4ba0*/  LDL R26, [R1+0x24] ;  /* 0x00002400011a7983 */ /* 0x000f620000100800 */
[----:B------:R-:W-:Y:S01]  /*4bb0*/  ISETP.GE.AND P5, PT, R18, UR4, PT ;  /* 0x0000000412007c0c */ /* 0x000fe2000bfa6270 */
[----:B------:R-:W-:Y:S01]  /*4bc0*/  IMAD R8, R185, 0x8000, R46 ;  /* 0x00008000b9087824 */ /* 0x000fe200078e022e */
[----:B------:R-:W-:Y:S01]  /*4bd0*/  LOP3.LUT P3, RZ, R194, 0x4, RZ, 0xc0, !PT ;  /* 0x00000004c2ff7812 */ /* 0x000fe2000786c0ff */
[----:B------:R-:W5:Y:S02]  /*4be0*/  LDL R25, [R1+0x28] ;  /* 0x0000280001197983 */ /* 0x000f640000100800 */
[----:B------:R-:W-:-:S02]  /*4bf0*/  IMAD R13, R8, 0x2, R17 ;  /* 0x00000002080d7824 */ /* 0x000fc400078e0211 */
[----:B------:R-:W5:Y:S04]  /*4c00*/  LDL R24, [R1+0x2c] ;  /* 0x00002c0001187983 */ /* 0x000f680000100800 */
[----:B------:R-:W5:Y:S01]  /*4c10*/  LDL R15, [R1+0x30] ;  /* 0x00003000010f7983 */ /* 0x000f620000100800 */
[----:B------:R-:W-:-:S03]  /*4c20*/  VIADD R12, R8, 0x20 ;  /* 0x00000020080c7836 */ /* 0x000fc60000000000 */
[----:B------:R-:W1:Y:S01]  /*4c30*/  @!P5 LDS.128 R4, [R13+0x400] ;  /* 0x000400000d04d984 */ /* 0x000e620000000c00 */
[----:B------:R-:W-:Y:S01]  /*4c40*/  @P3 VIADD R12, R8, 0xffffffe0 ;  /* 0xffffffe0080c3836 */ /* 0x000fe20000000000 */
[-C--:B0-----:R-:W-:Y:S02]  /*4c50*/  @!P5 LEA R8, P3, R18, R11.reuse, 0x1 ;  /* 0x0000000b1208d211 */ /* 0x081fe400078608ff */
[----:B------:R-:W5:Y:S01]  /*4c60*/  LDL R62, [R1+0x38] ;  /* 0x00003800013e7983 */ /* 0x000f620000100800 */
[----:B------:R-:W-:Y:S01]  /*4c70*/  IMAD R12, R12, 0x2, R17 ;  /* 0x000000020c0c7824 */ /* 0x000fe200078e0211 */
[----:B--2---:R-:W-:Y:S02]  /*4c80*/  @!P5 LEA.HI.X R9, R18, R10, R19, 0x1, P3 ;  /* 0x0000000a1209d211 */ /* 0x004fe400018f0c13 */
[C---:B------:R-:W-:Y:S01]  /*4c90*/  ISETP.GE.AND P3, PT, R184.reuse, UR4, PT ;  /* 0x00000004b8007c0c */ /* 0x040fe2000bf66270 */
[----:B------:R-:W2:Y:S04]  /*4ca0*/  LDL R55, [R1+0x3c] ;  /* 0x00003c0001377983 */ /* 0x000ea80000100800 */
[----:B------:R-:W2:Y:S04]  /*4cb0*/  LDL R54, [R1+0x40] ;  /* 0x0000400001367983 */ /* 0x000ea80000100800 */
[----:B-1----:R0:W-:Y:S04]  /*4cc0*/  @!P5 ST.E.128 desc[UR40][R8.64], R4 ;  /* 0x000000040800d985 */ /* 0x0021e8000c101d28 */
[----:B------:R-:W1:Y:S01]  /*4cd0*/  @!P3 LDS.128 R4, [R12+0x400] ;  /* 0x000400000c04b984 */ /* 0x000e620000000c00 */
[----:B0-----:R-:W-:-:S04]  /*4ce0*/  @!P3 LEA R8, P5, R184, R11, 0x1 ;  /* 0x0000000bb808b211 */ /* 0x001fc800078a08ff */
[----:B------:R-:W-:Y:S02]  /*4cf0*/  @!P3 LEA.HI.X R9, R184, R10, R196, 0x1, P5 ;  /* 0x0000000ab809b211 */ /* 0x000fe400028f0cc4 */
[----:B------:R-:W-:-:S03]  /*4d00*/  ISETP.GE.AND P5, PT, R226, UR4, PT ;  /* 0x00000004e2007c0c */ /* 0x000fc6000bfa6270 */
[----:B-1----:R0:W-:Y:S10]  /*4d10*/  @!P3 ST.E.128 desc[UR40][R8.64], R4 ;  /* 0x000000040800b985 */ /* 0x0021f4000c101d28 */
[----:B------:R-:W1:Y:S01]  /*4d20*/  @!P5 LDS.128 R4, [R13+0x2400] ;  /* 0x002400000d04d984 */ /* 0x000e620000000c00 */
[----:B0-----:R-:W-:-:S05]  /*4d30*/  @!P5 LEA R8, P3, R226, R11, 0x1 ;  /* 0x0000000be208d211 */ /* 0x001fca00078608ff */
[----:B----4-:R-:W-:Y:S01]  /*4d40*/  @!P5 IMAD.X R9, R10, 0x1, R27, P3 ;  /* 0x000000010a09d824 */ /* 0x010fe200018e061b */
[C---:B------:R-:W-:Y:S01]  /*4d50*/  ISETP.GE.AND P3, PT, R225.reuse, UR4, PT ;  /* 0x00000004e1007c0c */ /* 0x040fe2000bf66270 */
[----:B------:R-:W4:Y:S04]  /*4d60*/  LDL R27, [R1+0x44] ;  /* 0x00004400011b7983 */ /* 0x000f280000100800 */
[----:B-1----:R0:W-:Y:S08]  /*4d70*/  @!P5 ST.E.128 desc[UR40][R8.64], R4 ;  /* 0x000000040800d985 */ /* 0x0021f0000c101d28 */
[----:B------:R-:W1:Y:S01]  /*4d80*/  @!P3 LDS.128 R4, [R12+0x2400] ;  /* 0x002400000c04b984 */ /* 0x000e620000000c00 */
[----:B0-----:R-:W-:-:S05]  /*4d90*/  @!P3 LEA R8, P5, R225, R11, 0x1 ;  /* 0x0000000be108b211 */ /* 0x001fca00078a08ff */
[----:B---3--:R-:W-:Y:S02]  /*4da0*/  @!P3 IMAD.X R9, R10, 0x1, R14, P5 ;  /* 0x000000010a09b824 */ /* 0x008fe400028e060e */
[----:B------:R-:W3:Y:S01]  /*4db0*/  LDL R14, [R1+0x34] ;  /* 0x00003400010e7983 */ /* 0x000ee20000100800 */
[----:B------:R-:W-:-:S03]  /*4dc0*/  ISETP.GE.AND P5, PT, R224, UR4, PT ;  /* 0x00000004e0007c0c */ /* 0x000fc6000bfa6270 */
[----:B-1----:R0:W-:Y:S10]  /*4dd0*/  @!P3 ST.E.128 desc[UR40][R8.64], R4 ;  /* 0x000000040800b985 */ /* 0x0021f4000c101d28 */
[----:B------:R-:W1:Y:S01]  /*4de0*/  @!P5 LDS.128 R4, [R13+0x4400] ;  /* 0x004400000d04d984 */ /* 0x000e620000000c00 */
[----:B0-----:R-:W-:-:S05]  /*4df0*/  @!P5 LEA R8, P3, R224, R11, 0x1 ;  /* 0x0000000be008d211 */ /* 0x001fca00078608ff */
[----:B-----5:R-:W-:Y:S01]  /*4e00*/  @!P5 IMAD.X R9, R10, 0x1, R26, P3 ;  /* 0x000000010a09d824 */ /* 0x020fe200018e061a */
[C---:B------:R-:W-:Y:S01]  /*4e10*/  ISETP.GE.AND P3, PT, R223.reuse, UR4, PT ;  /* 0x00000004df007c0c */ /* 0x040fe2000bf66270 */
[----:B------:R-:W5:Y:S04]  /*4e20*/  LDL R26, [R1+0x48] ;  /* 0x00004800011a7983 */ /* 0x000f680000100800 */
[----:B-1----:R0:W-:Y:S08]  /*4e30*/  @!P5 ST.E.128 desc[UR40][R8.64], R4 ;  /* 0x000000040800d985 */ /* 0x0021f0000c101d28 */
[----:B------:R-:W1:Y:S01]  /*4e40*/  @!P3 LDS.128 R4, [R12+0x4400] ;  /* 0x004400000c04b984 */ /* 0x000e620000000c00 */
[----:B0-----:R-:W-:-:S05]  /*4e50*/  @!P3 LEA R8, P5, R223, R11, 0x1 ;  /* 0x0000000bdf08b211 */ /* 0x001fca00078a08ff */
[----:B------:R-:W-:Y:S01]  /*4e60*/  @!P3 IMAD.X R9, R10, 0x1, R25, P5 ;  /* 0x000000010a09b824 */ /* 0x000fe200028e0619 */
        /* <DEDUP_REMOVED lines=11> */
[----:B------:R-:W-:Y:S02]  /*4f20*/  @!P3 IMAD.X R9, R10, 0x1, R15, P5 ;  /* 0x000000010a09b824 */ /* 0x000fe400028e060f */
[----:B------:R-:W5:Y:S01]  /*4f30*/  LDL R15, [R1+0x4] ;  /* 0x00000400010f7983 */ /* 0x000f620000100800 */
[----:B------:R-:W-:-:S03]  /*4f40*/  ISETP.GE.AND P5, PT, R220, UR4, PT ;  /* 0x00000004dc007c0c */ /* 0x000fc6000bfa6270 */
[----:B-1----:R0:W-:Y:S10]  /*4f50*/  @!P3 ST.E.128 desc[UR40][R8.64], R4 ;  /* 0x000000040800b985 */ /* 0x0021f4000c101d28 */
        /* <DEDUP_REMOVED lines=8> */
[----:B------:R-:W-:Y:S01]  /*4fe0*/  @!P3 IMAD.X R9, R10, 0x1, R62, P5 ;  /* 0x000000010a09b824 */ /* 0x000fe200028e063e */
[----:B------:R-:W-:-:S04]  /*4ff0*/  ISETP.GE.AND P5, PT, R218, UR4, PT ;  /* 0x00000004da007c0c */ /* 0x000fc8000bfa6270 */
        /* <DEDUP_REMOVED lines=8> */
[----:B------:R-:W-:Y:S01]  /*5080*/  @!P3 IMAD.X R9, R10, 0x1, R54, P5 ;  /* 0x000000010a09b824 */ /* 0x000fe200028e0636 */
[----:B------:R-:W-:-:S04]  /*5090*/  ISETP.GE.AND P5, PT, R216, UR4, PT ;  /* 0x00000004d8007c0c */ /* 0x000fc8000bfa6270 */
[----:B-1----:R0:W-:Y:S09]  /*50a0*/  @!P3 ST.E.128 desc[UR40][R8.64], R4 ;  /* 0x000000040800b985 */ /* 0x0021f2000c101d28 */
[----:B------:R-:W1:Y:S01]  /*50b0*/  @!P5 LDS.128 R4, [R13+0xc400] ;  /* 0x00c400000d04d984 */ /* 0x000e620000000c00 */
[----:B0-----:R-:W-:-:S05]  /*50c0*/  @!P5 LEA R8, P3, R216, R11, 0x1 ;  /* 0x0000000bd808d211 */ /* 0x001fca00078608ff */
[----:B----4-:R-:W-:Y:S01]  /*50d0*/  @!P5 IMAD.X R9, R10, 0x1, R27, P3 ;  /* 0x000000010a09d824 */ /* 0x010fe200018e061b */
[----:B------:R-:W-:-:S04]  /*50e0*/  ISETP.GE.AND P3, PT, R215, UR4, PT ;  /* 0x00000004d7007c0c */ /* 0x000fc8000bf66270 */
[----:B-1----:R0:W-:Y:S09]  /*50f0*/  @!P5 ST.E.128 desc[UR40][R8.64], R4 ;  /* 0x000000040800d985 */ /* 0x0021f2000c101d28 */
[----:B------:R-:W1:Y:S01]  /*5100*/  @!P3 LDS.128 R4, [R12+0xc400] ;  /* 0x00c400000c04b984 */ /* 0x000e620000000c00 */
[----:B0-----:R-:W-:-:S05]  /*5110*/  @!P3 LEA R8, P5, R215, R11, 0x1 ;  /* 0x0000000bd708b211 */ /* 0x001fca00078a08ff */
[----:B-----5:R-:W-:Y:S01]  /*5120*/  @!P3 IMAD.X R9, R10, 0x1, R26, P5 ;  /* 0x000000010a09b824 */ /* 0x020fe200028e061a */
        /* <DEDUP_REMOVED lines=9> */
[----:B---3--:R-:W-:-:S05]  /*51c0*/  @!P3 IMAD.X R9, R10, 0x1, R14, P5 ;  /* 0x000000010a09b824 */ /* 0x008fca00028e060e */
[----:B-1----:R4:W-:Y:S03]  /*51d0*/  @!P3 ST.E.128 desc[UR40][R8.64], R4 ;  /* 0x000000040800b985 */ /* 0x0029e6000c101d28 */
.L_x_8632:
[----:B------:R-:W-:Y:S05]  /*51e0*/  BSYNC B0 ;  /* 0x0000000000007941 */ /* 0x000fea0003800000 */
.L_x_8631:
[----:B------:R-:W-:Y:S01]  /*51f0*/  @!PT LDS RZ, [RZ] ;  /* 0x00000000fffff984 */ /* 0x000fe20000000800 */
[----:B------:R-:W-:Y:S01]  /*5200*/  @!PT LDS RZ, [RZ] ;  /* 0x00000000fffff984 */ /* 0x000fe20000000800 */
[----:B------:R-:W-:Y:S01]  /*5210*/  @!PT LDS RZ, [RZ] ;  /* 0x00000000fffff984 */ /* 0x000fe20000000800 */
[----:B------:R-:W-:Y:S01]  /*5220*/  @!PT LDS RZ, [RZ] ;  /* 0x00000000fffff984 */ /* 0x000fe20000000800 */
[----:B------:R5:W-:Y:S06]  /*5230*/  MEMBAR.ALL.CTA ;  /* 0x0000000000007992 */ /* 0x000bec0000008000 */
[----:B-----5:R-:W5:Y:S01]  /*5240*/  FENCE.VIEW.ASYNC.S ;  /* 0x00000000000073c6 */ /* 0x020f620000000000 */
[----:B-1----:R-:W-:Y:S01]  /*5250*/  @!P4 VIADD R61, R61, 0x388c0 ;  /* 0x000388c03d3dc836 */ /* 0x002fe20000000000 */
        /* <DEDUP_REMOVED lines=10> */
.L_x_8596:
[----:B------:R-:W4:Y:S01]  /*5300*/  LDL R4, [R1+0x7c] ;  /* 0x00007c0001047983 */ /* 0x000f220000100800 */
[----:B------:R-:W-:Y:S01]  /*5310*/  BSSY B0, `(.L_x_8634) ;  /* 0x0000005000007945 */ /* 0x000fe20003800000 */
[----:B----4-:R-:W-:-:S03]  /*5320*/  ISETP.NE.AND P0, PT, R4, 0x1, PT ;  /* 0x000000010400780c */ /* 0x010fc60003f05270 */
[----:B------:R-:W-:Y:S10]  /*5330*/  @P3 BRA `(.L_x_8635) ;  /* 0x0000000000083947 */ /* 0x000ff40003800000 */
[----:B------:R-:W1:Y:S02]  /*5340*/  FENCE.VIEW.ASYNC.G ;  /* 0x00000000000073c6 */ /* 0x000e640000000100 */
[----:B-1----:R-:W-:Y:S06]  /*5350*/  BAR.ARV 0xc, 0x180 ;  /* 0x0306000000007b1d */ /* 0x002fec0000002000 */
.L_x_8635:
[----:B------:R-:W-:Y:S05]  /*5360*/  BSYNC B0 ;  /* 0x0000000000007941 */ /* 0x000fea0003800000 */
.L_x_8634:
[----:B------:R-:W-:Y:S04]  /*5370*/  BSSY B7, `(.L_x_8636) ;  /* 0x000101f000077945 */ /* 0x000fe80003800000 */
[----:B------:R-:W-:Y:S05]  /*5380*/  @!P0 BRA `(.L_x_8637) ;  /* 0x0000002000288947 */ /* 0x000fea0003800000 */
[----:B------:R-:W1:Y:S01]  /*5390*/  LDC R0, c[0x0][0x448] ;  /* 0x00011200ff007b82 */ /* 0x000e620000000800 */
[----:B------:R-:W-:Y:S01]  /*53a0*/  VIADD R3, R214, 0x3f ;  /* 0x0000003fd6037836 */ /* 0x000fe20000000000 */
[----:B------:R-:W-:Y:S01]  /*53b0*/  BSSY B0, `(.L_x_8638) ;  /* 0x000002c000007945 */ /* 0x000fe20003800000 */
[----:B-1----:R-:W-:-:S13]  /*53c0*/  ISETP.NE.AND P0, PT, R0, 0x1, PT ;  /* 0x000000010000780c */ /* 0x002fda0003f05270 */
[----:B------:R-:W1:Y:S08]  /*53d0*/  @P0 LDC R0, c[0x0][0x44c] ;  /* 0x00011300ff000b82 */ /* 0x000e700000000800 */
[----:B------:R-:W4:Y:S01]  /*53e0*/  @P0 LDC R5, c[0x0][0x450] ;  /* 0x00011400ff050b82 */ /* 0x000f220000000800 */
[----:B-1----:R-:W-:-:S05]  /*53f0*/  @P0 IMAD.HI.U32 R0, R3, R0, RZ ;  /* 0x0000000003000227 */ /* 0x002fca00078e00ff */
[----:B----4-:R-:W-:-:S05]  /*5400*/  @P0 SHF.R.U32.HI R3, RZ, R5, R0 ;  /* 0x00000005ff030219 */ /* 0x010fca0000011600 */
[----:B------:R-:W-:-:S05]  /*5410*/  IMAD.IADD R3, R38, 0x1, R3 ;  /* 0x0000000126037824 */ /* 0x000fca00078e0203 */
[----:B------:R-:W-:-:S04]  /*5420*/  SHF.R.S32.HI R0, RZ, 0x1f, R3 ;  /* 0x0000001fff007819 */ /* 0x000fc80000011403 */
[----:B------:R-:W-:Y:S01]  /*5430*/  LEA.HI R0, R0, R3, RZ, 0x6 ;  /* 0x0000000300007211 */ /* 0x000fe200078f30ff */
[----:B------:R-:W-:-:S03]  /*5440*/  IMAD.MOV.U32 R3, RZ, RZ, RZ ;  /* 0x000000ffff037224 */ /* 0x000fc600078e00ff */
[----:B------:R-:W-:-:S04]  /*5450*/  SHF.R.S32.HI R0, RZ, 0x6, R0 ;  /* 0x00000006ff007819 */ /* 0x000fc80000011400 */
[----:B--2---:R-:W-:-:S04]  /*5460*/  VIMNMX R10, R37, R0, PT ;  /* 0x00000000250a7248 */ /* 0x004fc80003fe0100 */
        /* <DEDUP_REMOVED lines=9> */
[----:B------:R-:W-:-:S05]  /*5500*/  IABS R8, R9 ;  /* 0x0000000900087213 */ /* 0x000fca0000000000 */
[----:B------:R-:W-:Y:S02]  /*5510*/  IMAD.MOV R8, RZ, RZ, -R8 ;  /* 0x000000ffff087224 */ /* 0x000fe400078e0a08 */
[----:B-1----:R-:W1:Y:S02]  /*5520*/  MUFU.RCP R4, R4 ;  /* 0x0000000400047308 */ /* 0x002e640000001000 */
[----:B-1---5:R-:W-:Y:S01]  /*5530*/  VIADD R2, R4, 0xffffffe ;  /* 0x0ffffffe04027836 */ /* 0x022fe20000000000 */
[----:B------:R-:W-:Y:S02]  /*5540*/  IABS R4, R0 ;  /* 0x0000000000047213 */ /* 0x000fe40000000000 */
[----:B------:R-:W-:-:S03]  /*5550*/  LOP3.LUT R0, R0, R9, RZ, 0x3c, !PT ;  /* 0x0000000900007212 */ /* 0x000fc600078e3cff */
[----:B------:R1:W2:Y:S01]  /*5560*/  F2I.FTZ.U32.TRUNC.NTZ R3, R2 ;  /* 0x0000000200037305 */ /* 0x0002a2000021f000 */
[----:B------:R-:W-:Y:S01]  /*5570*/  ISETP.GE.AND P2, PT, R0, RZ, PT ;  /* 0x000000ff0000720c */ /* 0x000fe20003f46270 */
[----:B-1----:R-:W-:Y:S02]  /*5580*/  IMAD.MOV.U32 R2, RZ, RZ, RZ ;  /* 0x000000ffff027224 */ /* 0x002fe400078e00ff */
[----:B--2---:R-:W-:-:S04]  /*5590*/  IMAD.MOV R6, RZ, RZ, -R3 ;  /* 0x000000ffff067224 */ /* 0x004fc800078e0a03 */
        /* <DEDUP_REMOVED lines=13> */
.L_x_8639:
[----:B------:R-:W-:Y:S05]  /*5670*/  BSYNC B0 ;  /* 0x0000000000007941 */ /* 0x000fea0003800000 */
.L_x_8638:
        /* <DEDUP_REMOVED lines=42> */
[----:B---3--:R-:W-:-:S02]  /*5920*/  CS2R R72, SRZ ;  /* 0x0000000000487805 */ /* 0x008fc4000001ff00 */
        /* <DEDUP_REMOVED lines=24> */
[----:B--2---:R-:W-:-:S05]  /*5ab0*/  IMAD R0, R0, R3, RZ ;  /* 0x0000000300007224 */ /* 0x004fca00078e02ff */
[----:B------:R-:W-:-:S04]  /*5ac0*/  VIADDMNMX R10, R0, R3, R10, PT ;  /* 0x00000003000a7246 */ /* 0x000fc8000380010a */
[----:B------:R-:W-:-:S13]  /*5ad0*/  ISETP.GT.AND P1, PT, R10, R0, PT ;  /* 0x000000000a00720c */ /* 0x000fda0003f24270 */
[----:B------:R-:W-:Y:S05]  /*5ae0*/  @!P1 BRA `(.L_x_8640) ;  /* 0x000000f8009c9947 */ /* 0x000fea0003800000 */
[----:B-----5:R-:W2:Y:S01]  /*5af0*/  LDL R2, [R1+0x70] ;  /* 0x0000700001027983 */ /* 0x020ea20000100800 */
[----:B------:R-:W-:Y:S01]  /*5b00*/  IMAD.MOV.U32 R5, RZ, RZ, 0x40000040 ;  /* 0x40000040ff057424 */ /* 0x000fe200078e00ff */
[----:B------:R-:W-:Y:S01]  /*5b10*/  BAR.SYNC.DEFER_BLOCKING 0xe, 0x100 ;  /* 0x0384000000007b1d */ /* 0x000fe20000010000 */
[----:B------:R-:W-:-:S03]  /*5b20*/  IMAD.MOV.U32 R9, RZ, RZ, 0x40000040 ;  /* 0x40000040ff097424 */ /* 0x000fc600078e00ff */
[----:B------:R-:W-:Y:S01]  /*5b30*/  R2UR UR7, R5 ;  /* 0x00000000050772ca */ /* 0x000fe200000e0000 */
[----:B------:R-:W-:Y:S01]  /*5b40*/  IMAD.MOV.U32 R7, RZ, RZ, 0x40000040 ;  /* 0x40000040ff077424 */ /* 0x000fe200078e00ff */
[----:B------:R-:W-:Y:S01]  /*5b50*/  ISETP.NE.AND P2, PT, R187, 0x3, PT ;  /* 0x00000003bb00780c */ /* 0x000fe20003f45270 */
[----:B------:R-:W-:Y:S01]  /*5b60*/  IMAD.MOV.U32 R5, RZ, RZ, 0x40000040 ;  /* 0x40000040ff057424 */ /* 0x000fe200078e00ff */
[----:B------:R-:W-:Y:S01]  /*5b70*/  R2UR UR15, R9 ;  /* 0x00000000090f72ca */ /* 0x000fe200000e0000 */
[----:B------:R-:W-:Y:S01]  /*5b80*/  IMAD.MOV.U32 R9, RZ, RZ, 0x40000040 ;  /* 0x40000040ff097424 */ /* 0x000fe200078e00ff */
[----:B------:R-:W-:Y:S01]  /*5b90*/  R2UR UR11, R7 ;  /* 0x00000000070b72ca */ /* 0x000fe200000e0000 */
[----:B------:R-:W-:-:S03]  /*5ba0*/  IMAD.MOV.U32 R7, RZ, RZ, 0x40000040 ;  /* 0x40000040ff077424 */ /* 0x000fc600078e00ff */
[----:B------:R-:W-:Y:S02]  /*5bb0*/  R2UR UR9, R9 ;  /* 0x00000000090972ca */ /* 0x000fe400000e0000 */
[----:B------:R-:W-:Y:S01]  /*5bc0*/  R2UR UR13, R7 ;  /* 0x00000000070d72ca */ /* 0x000fe200000e0000 */
[----:B------:R-:W-:Y:S01]  /*5bd0*/  WARPGROUP.ARRIVE ;  /* 0x00000000000079c5 */ /* 0x000fe20000000000 */
[----:B--2---:R-:W1:Y:S02]  /*5be0*/  SHFL.IDX PT, R2, R2, RZ, 0x1f ;  /* 0x00001fff02027589 */ /* 0x004e6400000e0000 */
[----:B-1----:R-:W-:-:S04]  /*5bf0*/  LEA.HI R3, R2, R2, RZ, 0x1 ;  /* 0x0000000202037211 */ /* 0x002fc800078f08ff */
[----:B------:R-:W-:-:S05]  /*5c00*/  LOP3.LUT R3, R3, 0x1fffe, RZ, 0xc0, !PT ;  /* 0x0001fffe03037812 */ /* 0x000fca00078ec0ff */
[----:B------:R-:W-:Y:S02]  /*5c10*/  IMAD.IADD R2, R2, 0x1, -R3 ;  /* 0x0000000102027824 */ /* 0x000fe400078e0a03 */
[----:B------:R-:W-:Y:S02]  /*5c20*/  VIADD R3, R17, 0x36400 ;  /* 0x0003640011037836 */ /* 0x000fe40000000000 */
[----:B------:R-:W-:-:S03]  /*5c30*/  IMAD R2, R2, 0x8000, R17 ;  /* 0x0000800002027824 */ /* 0x000fc600078e0211 */
[----:B------:R-:W-:Y:S01]  /*5c40*/  SHF.R.U32.HI R3, RZ, 0x4, R3 ;  /* 0x00000004ff037819 */ /* 0x000fe20000011603 */
[----:B------:R-:W-:-:S03]  /*5c50*/  VIADD R2, R2, 0x400 ;  /* 0x0000040002027836 */ /* 0x000fc60000000000 */
[----:B------:R-:W-:Y:S02]  /*5c60*/  LOP3.LUT R3, R3, 0x3fff, RZ, 0xc0, !PT ;  /* 0x00003fff03037812 */ /* 0x000fe400078ec0ff */
[----:B------:R-:W-:-:S04]  /*5c70*/  SHF.R.U32.HI R2, RZ, 0x4, R2 ;  /* 0x00000004ff027819 */ /* 0x000fc80000011602 */
[----:B------:R-:W-:-:S04]  /*5c80*/  LOP3.LUT R2, R2, 0x3fff, RZ, 0xc0, !PT ;  /* 0x00003fff02027812 */ /* 0x000fc800078ec0ff */
[----:B------:R-:W-:Y:S02]  /*5c90*/  LOP3.LUT R14, R2, 0x2000000, RZ, 0xfc, !PT ;  /* 0x02000000020e7812 */ /* 0x000fe400078efcff */
[----:B------:R-:W-:Y:S01]  /*5ca0*/  LOP3.LUT R2, R3, 0x10000, RZ, 0xfc, !PT ;  /* 0x0001000003027812 */ /* 0x000fe200078efcff */
[----:B------:R-:W-:Y:S02]  /*5cb0*/  IMAD.MOV.U32 R3, RZ, RZ, 0x40000040 ;  /* 0x40000040ff037424 */ /* 0x000fe400078e00ff */
[----:B------:R-:W-:Y:S01]  /*5cc0*/  IMAD R4, R22, 0x1000, R14 ;  /* 0x0000100016047824 */ /* 0x000fe200078e020e */
[----:B------:R-:W-:Y:S02]  /*5cd0*/  R2UR UR4, R2 ;  /* 0x00000000020472ca */ /* 0x000fe400000e0000 */
[----:B------:R-:W-:Y:S01]  /*5ce0*/  R2UR UR5, R3 ;  /* 0x00000000030572ca */ /* 0x000fe200000e0000 */
[C---:B------:R-:W-:Y:S01]  /*5cf0*/  VIADD R8, R4.reuse, 0x100 ;  /* 0x0000010004087836 */ /* 0x040fe20000000000 */
[C---:B------:R-:W-:Y:S01]  /*5d00*/  R2UR UR6, R4.reuse ;  /* 0x00000000040672ca */ /* 0x040fe200000e0000 */
[----:B------:R-:W-:-:S02]  /*5d10*/  VIADD R6, R4, 0x80 ;  /* 0x0000008004067836 */ /* 0x000fc40000000000 */
        /* <DEDUP_REMOVED lines=30> */
.L_x_8641:
[----:B------:R-:W-:Y:S01]  /*5f00*/  VIADD R10, R10, 0xfffffffe ;  /* 0xfffffffe0a0a7836 */ /* 0x000fe20000000000 */
[----:B------:R-:W-:Y:S01]  /*5f10*/  BSSY B0, `(.L_x_8642) ;  /* 0x00000c3000007945 */ /* 0x000fe20003800000 */
[----:B0-----:R-:W-:-:S03]  /*5f20*/  IMAD R11, R22, 0x8, R17 ;  /* 0x00000008160b7824 */ /* 0x001fc600078e0211 */
[----:B------:R-:W-:Y:S01]  /*5f30*/  ISETP.GE.AND P0, PT, R10, R0, PT ;  /* 0x000000000a00720c */ /* 0x000fe20003f06270 */
[----:B------:R-:W-:-:S05]  /*5f40*/  VIADD R11, R11, 0x38860 ;  /* 0x000388600b0b7836 */ /* 0x000fca0000000000 */
[----:B------:R-:W-:-:S04]  /*5f50*/  PRMT R11, R190, 0x654, R11 ;  /* 0x00000654be0b7816 */ /* 0x000fc8000000000b */
[----:B------:R0:W-:Y:S03]  /*5f60*/  SYNCS.ARRIVE.TRANS64.RED.A1T0 RZ, [R11+URZ], RZ ;  /* 0x000000ff0bff79a7 */ /* 0x0001e6000810043f */
[----:B------:R-:W-:Y:S05]  /*5f70*/  @!P0 BRA `(.L_x_8643) ;  /* 0x0000000800f08947 */ /* 0x000fea0003800000 */
[----:B------:R-:W-:-:S07]  /*5f80*/  IMAD.MOV.U32 R15, RZ, RZ, R10 ;  /* 0x000000ffff0f7224 */ /* 0x000fce00078e000a */
.L_x_8645:
[----:B------:R-:W-:Y:S01]  /*5f90*/  BAR.SYNC.DEFER_BLOCKING 0xe, 0x100 ;  /* 0x0384000000007b1d */ /* 0x000fe20000010000 */
[----:B-1----:R-:W-:Y:S01]  /*5fa0*/  IMAD R10, R22, 0x40, R193 ;  /* 0x00000040160a7824 */ /* 0x002fe200078e02c1 */
[----:B------:R-:W-:Y:S01]  /*5fb0*/  R2UR UR4, R2 ;  /* 0x00000000020472ca */ /* 0x000fe200000e0000 */
[----:B------:R-:W-:Y:S01]  /*5fc0*/  VIADD R22, R22, 0x1 ;  /* 0x0000000116167836 */ /* 0x000fe20000000000 */
[----:B------:R-:W-:Y:S01]  /*5fd0*/  R2UR UR5, R3 ;  /* 0x00000000030572ca */ /* 0x000fe200000e0000 */
[----:B------:R-:W-:Y:S02]  /*5fe0*/  IMAD R10, R10, 0x4, R17 ;  /* 0x000000040a0a7824 */ /* 0x000fe400078e0211 */
[----:B------:R-:W-:Y:S01]  /*5ff0*/  IMAD.MOV.U32 R13, RZ, RZ, 0x40000040 ;  /* 0x40000040ff0d7424 */ /* 0x000fe200078e00ff */
[----:B------:R-:W-:-:S04]  /*6000*/  ISETP.NE.AND P0, PT, R22, 0x2, PT ;  /* 0x000000021600780c */ /* 0x000fc80003f05270 */
[----:B------:R-:W-:Y:S01]  /*6010*/  SEL R22, R22, RZ, P0 ;  /* 0x000000ff16167207 */ /* 0x000fe20000000000 */
[----:B0-----:R-:W0:Y:S04]  /*6020*/  LDS R11, [R10+0x38400] ;  /* 0x038400000a0b7984 */ /* 0x001e280000000800 */
        /* <DEDUP_REMOVED lines=156> */
[----:B------:R-:W-:Y:S01]  /*69f0*/  R2UR UR6, R10 ;  /* 0x000000000a0672ca */ /* 0x000fe200000e0000 */
[----:B------:R-:W-:Y:S01]  /*6a00*/  IMAD.MOV.U32 R10, RZ, RZ, R15 ;  /* 0x000000ffff0a7224 */ /* 0x000fe200078e000f */
[----:B------:R-:W-:Y:S01]  /*6a10*/  R2UR UR7, R11 ;  /* 0x000000000b0772ca */ /* 0x000fe200000e0000 */
[----:B------:R-:W-:Y:S01]  /*6a20*/  VIADD R15, R15, 0xffffffff ;  /* 0xffffffff0f0f7836 */ /* 0x000fe20000000000 */
[----:B------:R-:W-:Y:S02]  /*6a30*/  R2UR UR4, R4 ;  /* 0x00000000040472ca */ /* 0x000fe400000e0000 */
[----:B------:R-:W-:Y:S02]  /*6a40*/  R2UR UR5, R5 ;  /* 0x00000000050572ca */ /* 0x000fe400000e0000 */
[----:B------:R-:W-:Y:S02]  /*6a50*/  ISETP.GT.AND P1, PT, R10, R0, PT ;  /* 0x000000000a00720c */ /* 0x000fe40003f24270 */
[----:B------:R-:W-:-:S04]  /*6a60*/  SEL R10, RZ, 0x1, P0 ;  /* 0x00000001ff0a7807 */ /* 0x000fc80000000000 */
[----:B------:R-:W-:Y:S01]  /*6a70*/  LOP3.LUT R23, R23, R10, RZ, 0x3c, !PT ;  /* 0x0000000a17177212 */ /* 0x000fe200078e3cff */
[----:B------:R-:W-:Y:S02]  /*6a80*/  WARPGROUP.DEPBAR.LE gsb0, 0x0 ;  /* 0x00008000000079c5 */ /* 0x000fe40000010000 */
[----:B------:R-:W-:-:S10]  /*6a90*/  WARPGROUP.ARRIVE ;  /* 0x00000000000079c5 */ /* 0x000fd40000000000 */
[----:B------:R-:W-:Y:S03]  /*6aa0*/  HGMMA.64x256x16.F32.BF16 R24, gdesc[UR4].tnspB, R24, gsb0 ;  /* 0x43e00000041879f0 */ /* 0x000fe60008001818 */
[----:B------:R-:W-:Y:S02]  /*6ab0*/  WARPGROUP.DEPBAR.LE gsb0, 0x0 ;  /* 0x00008000000079c5 */ /* 0x000fe40000010000 */
[----:B------:R-:W-:Y:S06]  /*6ac0*/  BAR.ARV 0xf, 0x100 ;  /* 0x03c4000000007b1d */ /* 0x000fec0000002000 */
[----:B------:R-:W-:Y:S05]  /*6ad0*/  @!P2 BRA `(.L_x_8644) ;  /* 0x000000000004a947 */ /* 0x000fea0003800000 */
[----:B------:R-:W-:Y:S01]  /*6ae0*/  BPT.TRAP 0x1 ;  /* 0x000000040000795c */ /* 0x000fe20000300000 */
.L_x_8644:
[----:B------:R-:W-:-:S04]  /*6af0*/  IMAD R10, R22, 0x8, R17 ;  /* 0x00000008160a7824 */ /* 0x000fc800078e0211 */
[----:B------:R-:W-:-:S05]  /*6b00*/  VIADD R10, R10, 0x38860 ;  /* 0x000388600a0a7836 */ /* 0x000fca0000000000 */
[----:B------:R-:W-:-:S04]  /*6b10*/  PRMT R10, R190, 0x654, R10 ;  /* 0x00000654be0a7816 */ /* 0x000fc8000000000a */
[----:B------:R1:W-:Y:S01]  /*6b20*/  SYNCS.ARRIVE.TRANS64.RED.A1T0 RZ, [R10+URZ], RZ ;  /* 0x000000ff0aff79a7 */ /* 0x0003e2000810043f */
[----:B------:R-:W-:Y:S05]  /*6b30*/  @P1 BRA `(.L_x_8645) ;  /* 0xfffffff400141947 */ /* 0x000fea000383ffff */
.L_x_8643:
[----:B------:R-:W-:Y:S05]  /*6b40*/  BSYNC B0 ;  /* 0x0000000000007941 */ /* 0x000fea0003800000 */
.L_x_8642:
        /* <DEDUP_REMOVED lines=142> */
.L_x_8637:
[----:B------:R-:W1:Y:S01]  /*7430*/  LDC R0, c[0x0][0x448] ;  /* 0x00011200ff007b82 */ /* 0x000e620000000800 */
[----:B------:R-:W-:Y:S01]  /*7440*/  VIADD R3, R214, 0x3f ;  /* 0x0000003fd6037836 */ /* 0x000fe20000000000 */
[----:B------:R-:W-:Y:S01]  /*7450*/  BSSY B0, `(.L_x_8646) ;  /* 0x000002c000007945 */ /* 0x000fe20003800000 */
[----:B------:R-:W-:Y:S01]  /*7460*/  IMAD.MOV.U32 R168, RZ, RZ, RZ ;  /* 0x000000ffffa87224 */ /* 0x000fe200078e00ff */
[----:B-1----:R-:W-:-:S13]  /*7470*/  ISETP.NE.AND P0, PT, R0, 0x1, PT ;  /* 0x000000010000780c */ /* 0x002fda0003f05270 */
[----:B------:R-:W1:Y:S08]  /*7480*/  @P0 LDC R0, c[0x0][0x44c] ;  /* 0x00011300ff000b82 */ /* 0x000e700000000800 */
[----:B------:R-:W4:Y:S01]  /*7490*/  @P0 LDC R5, c[0x0][0x450] ;  /* 0x00011400ff050b82 */ /* 0x000f220000000800 */
[----:B-1----:R-:W-:-:S05]  /*74a0*/  @P0 IMAD.HI.U32 R0, R3, R0, RZ ;  /* 0x0000000003000227 */ /* 0x002fca00078e00ff */
[----:B----4-:R-:W-:-:S05]  /*74b0*/  @P0 SHF.R.U32.HI R3, RZ, R5, R0 ;  /* 0x00000005ff030219 */ /* 0x010fca0000011600 */
[----:B------:R-:W-:-:S05]  /*74c0*/  IMAD.IADD R3, R38, 0x1, R3 ;  /* 0x0000000126037824 */ /* 0x000fca00078e0203 */
[----:B------:R-:W-:-:S04]  /*74d0*/  SHF.R.S32.HI R0, RZ, 0x1f, R3 ;  /* 0x0000001fff007819 */ /* 0x000fc80000011403 */
[----:B------:R-:W-:-:S04]  /*74e0*/  LEA.HI R0, R0, R3, RZ, 0x6 ;  /* 0x0000000300007211 */ /* 0x000fc800078f30ff */
[----:B------:R-:W-:-:S04]  /*74f0*/  SHF.R.S32.HI R0, RZ, 0x6, R0 ;  /* 0x00000006ff007819 */ /* 0x000fc80000011400 */
[----:B------:R-:W-:-:S04]  /*7500*/  VIMNMX R37, R37, R0, PT ;  /* 0x0000000025257248 */ /* 0x000fc80003fe0100 */
[----:B------:R-:W-:-:S13]  /*7510*/  ISETP.GE.AND P0, PT, R37, 0x1, PT ;  /* 0x000000012500780c */ /* 0x000fda0003f06270 */
[----:B------:R-:W-:Y:S05]  /*7520*/  @!P0 BRA `(.L_x_8647) ;  /* 0x0000000000788947 */ /* 0x000fea0003800000 */
[----:B------:R-:W4:Y:S01]  /*7530*/  LDL R4, [R1+0x54] ;  /* 0x0000540001047983 */ /* 0x000f220000100800 */
[----:B------:R-:W-:Y:S01]  /*7540*/  ULDC UR4, c[0x0][0xae8] ;  /* 0x0002ba0000047ab9 */ /* 0x000fe20000000800 */
[----:B----4-:R-:W-:-:S04]  /*7550*/  ISETP.NE.AND P0, PT, R4, RZ, PT ;  /* 0x000000ff0400720c */ /* 0x010fc80003f05270 */
[----:B------:R-:W-:-:S04]  /*7560*/  SEL R9, R4, UR4, P0 ;  /* 0x0000000404097c07 */ /* 0x000fc80008000000 */
[-C--:B------:R-:W-:Y:S02]  /*7570*/  IABS R6, R9.reuse ;  /* 0x0000000900067213 */ /* 0x080fe40000000000 */
[----:B------:R-:W-:Y:S02]  /*7580*/  IADD3 R0, R9, -0x1, R37 ;  /* 0xffffffff09007810 */ /* 0x000fe40007ffe025 */
[----:B------:R-:W1:Y:S01]  /*7590*/  I2F.RP R3, R6 ;  /* 0x0000000600037306 */ /* 0x000e620000209400 */
[-C--:B--2---:R-:W-:Y:S02]  /*75a0*/  IABS R10, R9.reuse ;  /* 0x00000009000a7213 */ /* 0x084fe40000000000 */
        /* <DEDUP_REMOVED lines=22> */
.L_x_8647:
[----:B------:R-:W-:Y:S05]  /*7710*/  BSYNC B0 ;  /* 0x0000000000007941 */ /* 0x000fea0003800000 */
.L_x_8646:
        /* <DEDUP_REMOVED lines=66> */
[----:B----4-:R-:W-:-:S05]  /*7b40*/  IMAD R0, R0, R168, RZ ;  /* 0x000000a800007224 */ /* 0x010fca00078e02ff */
[----:B------:R3:W-:Y:S01]  /*7b50*/  STL [R1+0xc], R0 ;  /* 0x00000c0001007387 */ /* 0x0007e20000100800 */
[----:B------:R-:W-:Y:S02]  /*7b60*/  VIADDMNMX R168, R0, R168, R37, PT ;  /* 0x000000a800a87246 */ /* 0x000fe40003800125 */
[----:B------:R-:W-:Y:S02]  /*7b70*/  CS2R R36, SRZ ;  /* 0x0000000000247805 */ /* 0x000fe4000001ff00 */
[----:B------:R-:W-:-:S13]  /*7b80*/  ISETP.GT.AND P1, PT, R168, R0, PT ;  /* 0x00000000a800720c */ /* 0x000fda0003f24270 */
[----:B---3--:R-:W-:Y:S05]  /*7b90*/  @!P1 BRA `(.L_x_8640) ;  /* 0x000000d800709947 */ /* 0x008fea0003800000 */
[----:B------:R-:W3:Y:S01]  /*7ba0*/  LDL R0, [R1+0x70] ;  /* 0x0000700001007983 */ /* 0x000ee20000100800 */
[----:B------:R-:W-:Y:S03]  /*7bb0*/  BSSY B6, `(.L_x_8648) ;  /* 0x000001d000067945 */ /* 0x000fe60003800000 */
[----:B---3--:R-:W1:Y:S02]  /*7bc0*/  SHFL.IDX PT, R0, R0, RZ, 0x1f ;  /* 0x00001fff00007589 */ /* 0x008e6400000e0000 */
        /* <DEDUP_REMOVED lines=20> */
[----:B--2---:R-:W-:Y:S02]  /*7d10*/  IMAD.U32 R10, RZ, RZ, UR4 ;  /* 0x00000004ff0a7e24 */ /* 0x004fe4000f8e00ff */
[----:B0-----:R-:W-:Y:S02]  /*7d20*/  IMAD.U32 R11, RZ, RZ, UR5 ;  /* 0x00000005ff0b7e24 */ /* 0x001fe4000f8e00ff */
[----:B------:R-:W-:Y:S02]  /*7d30*/  IMAD.MOV.U32 R8, RZ, RZ, 0x70 ;  /* 0x00000070ff087424 */ /* 0x000fe400078e00ff */
[----:B------:R-:W-:Y:S02]  /*7d40*/  IMAD.MOV.U32 R12, RZ, RZ, 0x1 ;  /* 0x00000001ff0c7424 */ /* 0x000fe400078e00ff */
[----:B------:R-:W-:-:S07]  /*7d50*/  IMAD.MOV.U32 R13, RZ, RZ, RZ ;  /* 0x000000ffff0d7224 */ /* 0x000fce00078e00ff */
[----:B------:R-:W-:-:S07]  /*7d60*/  LEPC R20, `(.L_x_8649) ;  /* 0x000000001014794e */ /* 0x000fce0000000000 */
[----:B-1---5:R-:W-:Y:S05]  /*7d70*/  CALL.ABS.NOINC R14 ;  /* 0x000000000e007343 */ /* 0x022fea0003c00000 */
.L_x_8649:
[----:B------:R-:W-:Y:S05]  /*7d80*/  BSYNC B6 ;  /* 0x0000000000067941 */ /* 0x000fea0003800000 */
.L_x_8648:
[----:B------:R-:W-:Y:S02]  /*7d90*/  ULDC UR4, c[0x0][0x3f4] ;  /* 0x0000fd0000047ab9 */ /* 0x000fe40000000800 */
[----:B------:R-:W-:-:S13]  /*7da0*/  ISETP.LT.AND P0, PT, RZ, UR4, PT ;  /* 0x00000004ff007c0c */ /* 0x000fda000bf01270 */
[----:B------:R-:W-:Y:S05]  /*7db0*/  @P0 BRA `(.L_x_8650) ;  /* 0x0000000000400947 */ /* 0x000fea0003800000 */
[----:B------:R-:W3:Y:S02]  /*7dc0*/  LDL R20, [R1+0x68] ;  /* 0x0000680001147983 */ /* 0x000ee40000100800 */
[----:B---3--:R-:W-:-:S04]  /*7dd0*/  LEA.HI R0, R20, R20, RZ, 0x1 ;  /* 0x0000001414007211 */ /* 0x008fc800078f08ff */
[----:B------:R-:W-:-:S05]  /*7de0*/  LOP3.LUT R0, R0, 0xfffffffe, RZ, 0xc0, !PT ;  /* 0xfffffffe00007812 */ /* 0x000fca00078ec0ff */
[----:B------:R-:W-:-:S05]  /*7df0*/  IMAD.IADD R0, R20, 0x1, -R0 ;  /* 0x0000000114007824 */ /* 0x000fca00078e0a00 */
[----:B-----5:R-:W-:-:S04]  /*7e00*/  SHF.L.U32 R2, R0, 0x1f, RZ ;  /* 0x0000001f00027819 */ /* 0x020fc800000006ff */
[----:B------:R1:W3:Y:S03]  /*7e10*/  SYNCS.PHASECHK.TRANS64.TRYWAIT P0, [R17+URZ+0x38800], R2 ;  /* 0x03880002110075a7 */ /* 0x0002e6000800017f */
[----:B---3--:R-:W-:Y:S05]  /*7e20*/  @!P0 NANOSLEEP.SYNCS 0x989680 ;  /* 0x009896800000895d */ /* 0x008fea0003900000 */
[----:B------:R-:W3:Y:S01]  /*7e30*/  @!P0 SYNCS.PHASECHK.TRANS64 P0, [R17+URZ+0x38800], R2 ;  /* 0x03880002110085a7 */ /* 0x000ee2000800007f */
[----:B------:R-:W-:Y:S04]  /*7e40*/  BSSY B0, `(.L_x_8651) ;  /* 0x0000006000007945 */ /* 0x000fe80003800000 */
[----:B---3--:R-:W-:Y:S05]  /*7e50*/  @P0 BRA `(.L_x_8652) ;  /* 0x0000000000100947 */ /* 0x008fea0003800000 */
.L_x_8653:
[----:B---3--:R3:W4:Y:S02]  /*7e60*/  SYNCS.PHASECHK.TRANS64.TRYWAIT P0, [R17+URZ+0x38800], R2 ;  /* 0x03880002110075a7 */ /* 0x008724000800017f */
[----:B----4-:R-:W-:Y:S05]  /*7e70*/  @!P0 NANOSLEEP.SYNCS 0x989680 ;  /* 0x009896800000895d */ /* 0x010fea0003900000 */
[----:B------:R-:W4:Y:S02]  /*7e80*/  @!P0 SYNCS.PHASECHK.TRANS64 P0, [R17+URZ+0x38800], R2 ;  /* 0x03880002110085a7 */ /* 0x000f24000800007f */
[----:B----4-:R-:W-:Y:S05]  /*7e90*/  @!P0 BRA `(.L_x_8653) ;  /* 0xfffffffc00f08947 */ /* 0x010fea000383ffff */
.L_x_8652:
[----:B------:R-:W-:Y:S05]  /*7ea0*/  BSYNC B0 ;  /* 0x0000000000007941 */ /* 0x000fea0003800000 */
.L_x_8651:
[----:B------:R-:W-:Y:S05]  /*7eb0*/  BRA `(.L_x_8654) ;  /* 0x0000002c00cc7947 */ /* 0x000fea0003800000 */
.L_x_8650:
        /* <DEDUP_REMOVED lines=22> */
[----:B--2---:R-:W-:Y:S02]  /*8020*/  IMAD.U32 R10, RZ, RZ, UR6 ;  /* 0x00000006ff0a7e24 */ /* 0x004fe4000f8e00ff */
        /* <DEDUP_REMOVED lines=8> */
.L_x_8656:
[----:B------:R-:W-:Y:S05]  /*80b0*/  BSYNC B6 ;  /* 0x0000000000067941 */ /* 0x000fea0003800000 */
.L_x_8655:
[----:B------:R-:W-:Y:S01]  /*80c0*/  ULDC.U8 UR4, c[0x0][0x410] ;  /* 0x0001040000047ab9 */ /* 0x000fe20000000000 */
[----:B------:R-:W-:Y:S01]  /*80d0*/  BSSY B0, `(.L_x_8657) ;  /* 0x00002c9000007945 */ /* 0x000fe20003800000 */
[----:B------:R-:W-:Y:S01]  /*80e0*/  ISETP.NE.AND P0, PT, RZ, UR4, PT ;  /* 0x00000004ff007c0c */ /* 0x000fe2000bf05270 */
[----:B------:R-:W-:-:S12]  /*80f0*/  IMAD.IADD R32, R192, 0x1, R214 ;  /* 0x00000001c0207824 */ /* 0x000fd800078e02d6 */
[----:B------:R-:W-:Y:S05]  /*8100*/  @!P0 BRA `(.L_x_8658) ;  /* 0x0000001400b88947 */ /* 0x000fea0003800000 */
[----:B------:R-:W1:Y:S01]  /*8110*/  LDC R33, c[0x0][0x448] ;  /* 0x00011200ff217b82 */ /* 0x000e620000000800 */
[----:B------:R-:W3:Y:S01]  /*8120*/  S2R R0, SR_TID.X ;  /* 0x0000000000007919 */ /* 0x000ee20000002100 */
[----:B------:R-:W-:Y:S01]  /*8130*/  ULDC.64 UR4, c[0x0][0x3f8] ;  /* 0x0000fe0000047ab9 */ /* 0x000fe20000000a00 */
[----:B------:R-:W-:Y:S01]  /*8140*/  ULDC.64 UR6, c[0x0][0x408] ;  /* 0x0001020000067ab9 */ /* 0x000fe20000000a00 */
[----:B------:R-:W-:Y:S02]  /*8150*/  IMAD.MOV.U32 R25, RZ, RZ, R29 ;  /* 0x000000ffff197224 */ /* 0x000fe400078e001d */
[----:B------:R-:W-:Y:S01]  /*8160*/  IMAD.MOV.U32 R27, RZ, RZ, R31 ;  /* 0x000000ffff1b7224 */ /* 0x000fe200078e001f */
[----:B-1----:R-:W-:Y:S01]  /*8170*/  ISETP.NE.AND P0, PT, R33, 0x1, PT ;  /* 0x000000012100780c */ /* 0x002fe20003f05270 */
[----:B---3--:R-:W-:-:S12]  /*8180*/  VIADD R2, R0, 0xffffff80 ;  /* 0xffffff8000027836 */ /* 0x008fd80000000000 */
[----:B------:R-:W1:Y:S01]  /*8190*/  @P0 LDC R0, c[0x0][0x44c] ;  /* 0x00011300ff000b82 */ /* 0x000e620000000800 */
[----:B------:R-:W-:-:S04]  /*81a0*/  SHF.R.S32.HI R3, RZ, 0x1f, R2 ;  /* 0x0000001fff037819 */ /* 0x000fc80000011402 */
[----:B------:R-:W-:-:S03]  /*81b0*/  LEA.HI R3, R3, R2, RZ, 0x2 ;  /* 0x0000000203037211 */ /* 0x000fc600078f10ff */
[----:B------:R-:W3:Y:S01]  /*81c0*/  @P0 LDC R5, c[0x0][0x450] ;  /* 0x00011400ff050b82 */ /* 0x000ee20000000800 */
[----:B------:R-:W-:-:S05]  /*81d0*/  LOP3.LUT R3, R3, 0xfffffffc, RZ, 0xc0, !PT ;  /* 0xfffffffc03037812 */ /* 0x000fca00078ec0ff */
[----:B------:R-:W-:-:S04]  /*81e0*/  IMAD.IADD R3, R2, 0x1, -R3 ;  /* 0x0000000102037824 */ /* 0x000fc800078e0a03 */
[----:B------:R-:W-:-:S04]  /*81f0*/  IMAD R3, R3, 0x20, R32 ;  /* 0x0000002003037824 */ /* 0x000fc800078e0220 */
[----:B-1----:R-:W-:-:S05]  /*8200*/  @P0 IMAD.HI.U32 R0, R3, R0, RZ ;  /* 0x0000000003000227 */ /* 0x002fca00078e00ff */
[----:B---3--:R-:W-:-:S04]  /*8210*/  @P0 SHF.R.U32.HI R3, RZ, R5, R0 ;  /* 0x00000005ff030219 */ /* 0x008fc80000011600 */
        /* <DEDUP_REMOVED lines=14> */
[----:B--2---:R-:W-:Y:S02]  /*8300*/  LEA.HI.X R10, R24, UR5, R3, 0x1, P0 ;  /* 0x00000005180a7c11 */ /* 0x004fe400080f0c03 */
[----:B------:R-:W-:Y:S01]  /*8310*/  LEA.HI.X R31, R26, UR7, R31, 0x1, P1 ;  /* 0x000000071a1f7c11 */ /* 0x000fe200088f0c1f */
[----:B------:R-:W-:Y:S06]  /*8320*/  BRA.DIV UR4, `(.L_x_8659) ;  /* 0x000001ba04207947 */ /* 0x000fec000b800000 */
[----:B------:R1:W2:Y:S04]  /*8330*/  SHFL.IDX PT, R0, R10, RZ, 0x1c1f ;  /* 0x001c1fff0a007589 */ /* 0x0002a800000e0000 */
[----:B------:R1:W3:Y:S04]  /*8340*/  SHFL.IDX PT, R5, R9, RZ, 0x1c1f ;  /* 0x001c1fff09057589 */ /* 0x0002e800000e0000 */
[----:B------:R1:W4:Y:S04]  /*8350*/  SHFL.IDX PT, R8, R31, RZ, 0x1c1f ;  /* 0x001c1fff1f087589 */ /* 0x00032800000e0000 */
[----:B------:R1:W0:Y:S02]  /*8360*/  SHFL.IDX PT, R6, R30, RZ, 0x1c1f ;  /* 0x001c1fff1e067589 */ /* 0x00022400000e0000 */
.L_x_8898:
        /* <DEDUP_REMOVED lines=8> */
[----:B------:R-:W4:Y:S01]  /*83f0*/  LDL R7, [R1+0x74] ;  /* 0x0000740001077983 */ /* 0x000f220000100800 */
[----:B------:R-:W-:Y:S01]  /*8400*/  ULDC UR4, c[0x0][0x3f4] ;  /* 0x0000fd0000047ab9 */ /* 0x000fe20000000800 */
[----:B---3--:R-:W-:Y:S01]  /*8410*/  IMAD.MOV.U32 R2, RZ, RZ, R5 ;  /* 0x000000ffff027224 */ /* 0x008fe200078e0005 */
[----:B------:R-:W-:Y:S01]  /*8420*/  ISETP.GE.AND P2, PT, R188, UR4, PT ;  /* 0x00000004bc007c0c */ /* 0x000fe2000bf46270 */
[----:B--2---:R-:W-:Y:S01]  /*8430*/  IMAD.MOV.U32 R3, RZ, RZ, R0 ;  /* 0x000000ffff037224 */ /* 0x004fe200078e0000 */
        /* <DEDUP_REMOVED lines=8> */
[-C--:B--2---:R-:W-:Y:S02]  /*84c0*/  @!P3 IADD3 R2, P0, R5, R4.reuse, RZ ;  /* 0x000000040502b210 */ /* 0x084fe40007f1e0ff */
[----:B0-----:R-:W-:-:S02]  /*84d0*/  @!P3 IADD3 R4, P1, R6, R4, RZ ;  /* 0x000000040604b210 */ /* 0x001fc40007f3e0ff */
[----:B----4-:R-:W-:Y:S01]  /*84e0*/  @!P3 SHF.L.U64.HI R11, R209, 0x1, R7 ;  /* 0x00000001d10bb819 */ /* 0x010fe20000010207 */
[----:B------:R-:W-:Y:S02]  /*84f0*/  IMAD.MOV.U32 R7, RZ, RZ, R8 ;  /* 0x000000ffff077224 */ /* 0x000fe400078e0008 */
[----:B------:R-:W-:-:S04]  /*8500*/  @!P2 IMAD.WIDE R6, R188, 0x2, R6 ;  /* 0x00000002bc06a825 */ /* 0x000fc800078e0206 */
[--C-:B------:R-:W-:Y:S01]  /*8510*/  @!P3 IMAD.X R3, R0, 0x1, R11.reuse, P0 ;  /* 0x000000010003b824 */ /* 0x100fe200000e060b */
[----:B------:R0:W5:Y:S01]  /*8520*/  @!P2 LD.E.64 R28, desc[UR40][R6.64] ;  /* 0x00000028061ca980 */ /* 0x000162000c101b00 */
[----:B------:R-:W-:-:S03]  /*8530*/  @!P3 IMAD.X R5, R8, 0x1, R11, P1 ;  /* 0x000000010805b824 */ /* 0x000fc600008e060b */
[----:B------:R0:W5:Y:S04]  /*8540*/  @!P3 LD.E.64 R24, desc[UR40][R2.64] ;  /* 0x000000280218b980 */ /* 0x000168000c101b00 */
[----:B------:R0:W5:Y:S02]  /*8550*/  @!P3 LD.E.64 R20, desc[UR40][R4.64] ;  /* 0x000000280414b980 */ /* 0x000164000c101b00 */
.L_x_8661:
[----:B------:R-:W-:Y:S05]  /*8560*/  BSYNC B1 ;  /* 0x0000000000017941 */ /* 0x000fea0003800000 */
.L_x_8660:
[----:B0----5:R-:W-:Y:S01]  /*8570*/  IMAD.MOV.U32 R2, RZ, RZ, R25 ;  /* 0x000000ffff027224 */ /* 0x021fe200078e0019 */
[----:B------:R-:W-:Y:S01]  /*8580*/  UMOV UR4, 0xffffffff ;  /* 0xffffffff00047882 */ /* 0x000fe20000000000 */
[----:B------:R-:W-:Y:S02]  /*8590*/  IMAD.MOV.U32 R3, RZ, RZ, R26 ;  /* 0x000000ffff037224 */ /* 0x000fe400078e001a */
[----:B------:R-:W-:Y:S01]  /*85a0*/  IMAD.MOV.U32 R4, RZ, RZ, R27 ;  /* 0x000000ffff047224 */ /* 0x000fe200078e001b */
[----:B------:R-:W-:Y:S01]  /*85b0*/  PRMT R44, R2, 0x7610, R44 ;  /* 0x00007610022c7816 */ /* 0x000fe2000000002c */
[----:B--2---:R-:W-:Y:S02]  /*85c0*/  IMAD.MOV.U32 R0, RZ, RZ, R24 ;  /* 0x000000ffff007224 */ /* 0x004fe400078e0018 */
[----:B------:R-:W-:Y:S01]  /*85d0*/  IMAD.MOV.U32 R2, RZ, RZ, R21 ;  /* 0x000000ffff027224 */ /* 0x000fe200078e0015 */
[----:B------:R-:W-:Y:S01]  /*85e0*/  PRMT R37, R3, 0x5410, R4 ;  /* 0x0000541003257816 */ /* 0x000fe20000000004 */
[----:B------:R-:W-:Y:S01]  /*85f0*/  IMAD.MOV.U32 R3, RZ, RZ, R28 ;  /* 0x000000ffff037224 */ /* 0x000fe200078e001c */
[----:B------:R-:W-:Y:S01]  /*8600*/  PRMT R34, R34, 0x5410, R0 ;  /* 0x0000541022227816 */ /* 0x000fe20000000000 */
[----:B------:R-:W-:Y:S01]  /*8610*/  IMAD.MOV.U32 R4, RZ, RZ, R29 ;  /* 0x000000ffff047224 */ /* 0x000fe200078e001d */
[----:B------:R-:W-:Y:S01]  /*8620*/  PRMT R46, R2, 0x7610, R46 ;  /* 0x00007610022e7816 */ /* 0x000fe2000000002e */
[----:B------:R-:W-:-:S03]  /*8630*/  IMAD.MOV.U32 R0, RZ, RZ, R20 ;  /* 0x000000ffff007224 */ /* 0x000fc600078e0014 */
[----:B------:R-:W-:Y:S02]  /*8640*/  PRMT R40, R4, 0x5410, R3 ;  /* 0x0000541004287816 */ /* 0x000fe40000000003 */
[----:B------:R-:W-:Y:S02]  /*8650*/  CS2R R2, SRZ ;  /* 0x0000000000027805 */ /* 0x000fe4000001ff00 */
[----:B------:R-:W-:Y:S01]  /*8660*/  PRMT R45, R0, 0x7610, R45 ;  /* 0x00007610002d7816 */ /* 0x000fe2000000002d */
[----:B------:R-:W-:Y:S06]  /*8670*/  BRA.DIV UR4, `(.L_x_8662) ;  /* 0x000001b604c07947 */ /* 0x000fec000b800000 */
[----:B---3--:R0:W2:Y:S04]  /*8680*/  SHFL.IDX PT, R5, R10, 0x1, 0x1c1f ;  /* 0x003c1f000a057f89 */ /* 0x0080a800000e0000 */
[----:B------:R0:W3:Y:S04]  /*8690*/  SHFL.IDX PT, R4, R9, 0x1, 0x1c1f ;  /* 0x003c1f0009047f89 */ /* 0x0000e800000e0000 */
[----:B------:R0:W0:Y:S04]  /*86a0*/  SHFL.IDX PT, R7, R31, 0x1, 0x1c1f ;  /* 0x003c1f001f077f89 */ /* 0x00002800000e0000 */
[----:B------:R0:W0:Y:S02]  /*86b0*/  SHFL.IDX PT, R14, R30, 0x1, 0x1c1f ;  /* 0x003c1f001e0e7f89 */ /* 0x00002400000e0000 */
.L_x_8904:
[----:B------:R-:W5:Y:S01]  /*86c0*/  LDL R6, [R1+0x68] ;  /* 0x0000680001067983 */ /* 0x000f620000100800 */
[----:B------:R-:W-:Y:S01]  /*86d0*/  VIADD R32, R32, 0x20 ;  /* 0x0000002020207836 */ /* 0x000fe20000000000 */
[----:B------:R-:W-:Y:S01]  /*86e0*/  BSSY B1, `(.L_x_8663) ;  /* 0x0000023000017945 */ /* 0x000fe20003800000 */
[----:B01----:R-:W-:Y:S01]  /*86f0*/  IMAD.SHL.U32 R30, R194, 0x40, RZ ;  /* 0x00000040c21e7824 */ /* 0x003fe200078e00ff */
[----:B------:R-:W-:Y:S02]  /*8700*/  CS2R R10, SRZ ;  /* 0x00000000000a7805 */ /* 0x000fe4000001ff00 */
[----:B----4-:R-:W-:Y:S02]  /*8710*/  CS2R R8, SRZ ;  /* 0x0000000000087805 */ /* 0x010fe4000001ff00 */
[----:B------:R-:W-:Y:S02]  /*8720*/  ISETP.GE.AND P0, PT, R32, R33, PT ;  /* 0x000000212000720c */ /* 0x000fe40003f06270 */
[----:B------:R-:W-:-:S02]  /*8730*/  CS2R R12, SRZ ;  /* 0x00000000000c7805 */ /* 0x000fc4000001ff00 */
        /* <DEDUP_REMOVED lines=13> */
[C---:B------:R-:W-:Y:S01]  /*8810*/  @!P3 IMAD.SHL.U32 R9, R209.reuse, 0x2, RZ ;  /* 0x00000002d109b824 */ /* 0x040fe200078e00ff */
[----:B------:R0:W5:Y:S04]  /*8820*/  @!P2 LD.E.64 R10, desc[UR40][R2.64] ;  /* 0x00000028020aa980 */ /* 0x000168000c101b00 */
[----:B------:R-:W-:Y:S02]  /*8830*/  @!P3 IADD3 R4, P0, R4, R9, RZ ;  /* 0x000000090404b210 */ /* 0x000fe40007f1e0ff */
[----:B------:R-:W-:Y:S01]  /*8840*/  CS2R R12, SRZ ;  /* 0x00000000000c7805 */ /* 0x000fe2000001ff00 */
[----:B0-----:R-:W-:Y:S02]  /*8850*/  IMAD.MOV.U32 R2, RZ, RZ, R14 ;  /* 0x000000ffff027224 */ /* 0x001fe400078e000e */
[----:B------:R-:W-:Y:S01]  /*8860*/  IMAD.MOV.U32 R3, RZ, RZ, R7 ;  /* 0x000000ffff037224 */ /* 0x000fe200078e0007 */
[----:B----4-:R-:W-:-:S02]  /*8870*/  @!P3 SHF.L.U64.HI R8, R209, 0x1, R6 ;  /* 0x00000001d108b819 */ /* 0x010fc40000010206 */
        /* <DEDUP_REMOVED lines=9> */
.L_x_8664:
[----:B------:R-:W-:Y:S05]  /*8910*/  BSYNC B1 ;  /* 0x0000000000017941 */ /* 0x000fea0003800000 */
.L_x_8663:
[----:B0-----:R-:W4:Y:S01]  /*8920*/  LDL R15, [R1+0x14] ;  /* 0x00001400010f7983 */ /* 0x001f220000100800 */
[----:B------:R-:W0:Y:S01]  /*8930*/  SYNCS.PHASECHK.TRANS64.TRYWAIT P0, [R17+URZ+0x38800], R36 ;  /* 0x03880024110075a7 */ /* 0x000e22000800017f */
[----:B--2---:R-:W-:Y:S01]  /*8940*/  LOP3.LUT R5, R30, 0x1c0, RZ, 0xc0, !PT ;  /* 0x000001c01e057812 */ /* 0x004fe200078ec0ff */
[----:B-----5:R-:W-:Y:S01]  /*8950*/  IMAD.MOV.U32 R6, RZ, RZ, R2 ;  /* 0x000000ffff067224 */ /* 0x020fe200078e0002 */
[----:B------:R-:W-:Y:S01]  /*8960*/  VIADDMNMX R31, R33, -R214, 0x40, PT ;  /* 0x00000040211f7446 */ /* 0x000fe200038009d6 */
[----:B------:R-:W-:Y:S01]  /*8970*/  IMAD.MOV.U32 R14, RZ, RZ, R8 ;  /* 0x000000ffff0e7224 */ /* 0x000fe200078e0008 */
[----:B---3--:R-:W-:Y:S01]  /*8980*/  LOP3.LUT R4, R5, 0x18, R18, 0xf8, !PT ;  /* 0x0000001805047812 */ /* 0x008fe200078ef812 */
[----:B------:R-:W-:Y:S01]  /*8990*/  IMAD.MOV.U32 R7, RZ, RZ, R11 ;  /* 0x000000ffff077224 */ /* 0x000fe200078e000b */
[----:B------:R-:W-:Y:S01]  /*89a0*/  SHF.R.U32.HI R5, RZ, 0x3, R5 ;  /* 0x00000003ff057819 */ /* 0x000fe20000011605 */
[----:B------:R-:W-:Y:S01]  /*89b0*/  BSSY B1, `(.L_x_8665) ;  /* 0x0000014000017945 */ /* 0x000fe20003800000 */
[----:B------:R-:W-:Y:S01]  /*89c0*/  PRMT R34, R6, 0x7610, R34 ;  /* 0x0000761006227816 */ /* 0x000fe20000000022 */
[----:B------:R-:W-:Y:S01]  /*89d0*/  IMAD.MOV.U32 R6, RZ, RZ, R10 ;  /* 0x000000ffff067224 */ /* 0x000fe200078e000a */
[----:B------:R-:W-:Y:S01]  /*89e0*/  LOP3.LUT R4, R4, R5, RZ, 0x3c, !PT ;  /* 0x0000000504047212 */ /* 0x000fe200078e3cff */
[----:B------:R-:W-:Y:S01]  /*89f0*/  IMAD.MOV.U32 R5, RZ, RZ, R3 ;  /* 0x000000ffff057224 */ /* 0x000fe200078e0003 */
[----:B------:R-:W-:-:S02]  /*8a00*/  PRMT R47, R7, 0x7610, R47 ;  /* 0x00007610072f7816 */ /* 0x000fc4000000002f */
[----:B------:R-:W-:Y:S01]  /*8a10*/  PRMT R30, R14, 0x5410, R6 ;  /* 0x000054100e1e7816 */ /* 0x000fe20000000006 */
[----:B------:R-:W-:Y:S01]  /*8a20*/  IMAD.MOV.U32 R6, RZ, RZ, R12 ;  /* 0x000000ffff067224 */ /* 0x000fe200078e000c */
[----:B------:R-:W-:Y:S01]  /*8a30*/  PRMT R32, R5, 0x7610, R32 ;  /* 0x0000761005207816 */ /* 0x000fe20000000020 */
[----:B------:R-:W-:Y:S01]  /*8a40*/  IMAD.MOV.U32 R5, RZ, RZ, R9 ;  /* 0x000000ffff057224 */ /* 0x000fe200078e0009 */
[----:B------:R-:W-:Y:S02]  /*8a50*/  LOP3.LUT P2, RZ, R194, 0x4, RZ, 0xc0, !PT ;  /* 0x00000004c2ff7812 */ /* 0x000fe4000784c0ff */
[----:B------:R-:W-:Y:S02]  /*8a60*/  ISETP.GE.AND P1, PT, R192, R31, PT ;  /* 0x0000001fc000720c */ /* 0x000fe40003f26270 */
[----:B------:R-:W-:Y:S01]  /*8a70*/  PRMT R33, R5, 0x7610, R33 ;  /* 0x0000761005217816 */ /* 0x000fe20000000021 */
[----:B------:R-:W-:Y:S01]  /*8a80*/  IMAD.MOV.U32 R5, RZ, RZ, R13 ;  /* 0x000000ffff057224 */ /* 0x000fe200078e000d */
[----:B------:R-:W-:Y:S01]  /*8a90*/  PRMT R48, R6, 0x7610, R48 ;  /* 0x0000761006307816 */ /* 0x000fe20000000030 */
[----:B----4-:R-:W-:-:S04]  /*8aa0*/  IMAD R4, R15, 0x200, R4 ;  /* 0x000002000f047824 */ /* 0x010fc800078e0204 */
[----:B------:R-:W-:-:S04]  /*8ab0*/  IMAD R15, R4, 0x2, R17 ;  /* 0x00000002040f7824 */ /* 0x000fc800078e0211 */
[C---:B------:R-:W-:Y:S02]  /*8ac0*/  VIADD R4, R15.reuse, 0x20400 ;  /* 0x000204000f047836 */ /* 0x040fe40000000000 */
[----:B------:R-:W-:Y:S01]  /*8ad0*/  VIADD R14, R15, 0x20440 ;  /* 0x000204400f0e7836 */ /* 0x000fe20000000000 */
[----:B0-----:R-:W-:Y:S06]  /*8ae0*/  @!P0 BRA `(.L_x_8666) ;  /* 0x000001b400148947 */ /* 0x001fec0003800000 */
.L_x_8905:
[----:B------:R-:W-:Y:S05]  /*8af0*/  BSYNC B1 ;  /* 0x0000000000017941 */ /* 0x000fea0003800000 */
.L_x_8665:
        /* <DEDUP_REMOVED lines=11> */
[----:B0-----:R-:W-:Y:S02]  /*8bb0*/  SHF.R.U32.HI R36, RZ, 0x10, R27 ;  /* 0x00000010ff247819 */ /* 0x001fe4000001161b */
[----:B------:R-:W-:Y:S02]  /*8bc0*/  SHF.R.U64 R38, R28, 0x10, R29 ;  /* 0x000000101c267819 */ /* 0x000fe4000000121d */
[----:B------:R-:W-:Y:S02]  /*8bd0*/  PRMT R39, R40, 0x5410, R39 ;  /* 0x0000541028277816 */ /* 0x000fe40000000027 */
[----:B------:R-:W-:Y:S02]  /*8be0*/  SHF.R.U64 R35, R26, 0x10, R27 ;  /* 0x000000101a237819 */ /* 0x000fe4000000121b */
        /* <DEDUP_REMOVED lines=40> */
.L_x_8670:
[----:B------:R-:W-:Y:S05]  /*8e70*/  BSYNC B2 ;  /* 0x0000000000027941 */ /* 0x000fea0003800000 */
.L_x_8669:
[----:B------:R-:W-:Y:S05]  /*8e80*/  @P1 BRA `(.L_x_8668) ;  /* 0x0000000000b81947 */ /* 0x000fea0003800000 */
[----:B-1----:R-:W1:Y:S01]  /*8e90*/  LDS.128 R4, [R14] ;  /* 0x000000000e047984 */ /* 0x002e620000000c00 */
[----:B------:R-:W-:Y:S02]  /*8ea0*/  SHF.R.U32.HI R35, RZ, 0x10, R21 ;  /* 0x00000010ff237819 */ /* 0x000fe40000011615 */
[----:B------:R-:W-:Y:S02]  /*8eb0*/  SHF.R.U32.HI R27, RZ, 0x10, R25 ;  /* 0x00000010ff1b7819 */ /* 0x000fe40000011619 */
[----:B------:R-:W-:Y:S02]  /*8ec0*/  PRMT R35, R46, 0x5410, R35 ;  /* 0x000054102e237816 */ /* 0x000fe40000000023 */
[----:B------:R-:W-:Y:S02]  /*8ed0*/  PRMT R27, R44, 0x5410, R27 ;  /* 0x000054102c1b7816 */ /* 0x000fe4000000001b */
[----:B------:R-:W-:Y:S01]  /*8ee0*/  SHF.R.U64 R29, R20, 0x10, R21 ;  /* 0x00000010141d7819 */ /* 0x000fe20000001215 */
[----:B0-----:R-:W-:Y:S01]  /*8ef0*/  IMAD.U32 R36, R35, 0x10000, RZ ;  /* 0x0001000023247824 */ /* 0x001fe200078e00ff */
        /* <DEDUP_REMOVED lines=39> */
.L_x_8668:
[----:B------:R-:W-:Y:S05]  /*9170*/  BSYNC B1 ;  /* 0x0000000000017941 */ /* 0x000fea0003800000 */
.L_x_8667:
        /* <DEDUP_REMOVED lines=54> */
.L_x_8673:
[----:B------:R-:W-:Y:S05]  /*94e0*/  BSYNC B1 ;  /* 0x0000000000017941 */ /* 0x000fea0003800000 */
.L_x_8672:
[----:B------:R-:W-:Y:S05]  /*94f0*/  @P1 BRA `(.L_x_8671) ;  /* 0x0000001800181947 */ /* 0x000fea0003800000 */
[----:B-1----:R-:W1:Y:S01]  /*9500*/  LDS.128 R4, [R14+0x1000] ;  /* 0x001000000e047984 */ /* 0x002e620000000c00 */
        /* <DEDUP_REMOVED lines=8> */
[C---:B------:R-:W-:Y:S01]  /*9590*/  LOP3.LUT R10, R33.reuse, 0xffff0000, RZ, 0xc0, !PT ;  /* 0xffff0000210a7812 */ /* 0x040fe200078ec0ff */
[----:B------:R-:W-:Y:S01]  /*95a0*/  IMAD.U32 R13, R33, 0x10000, RZ ;  /* 0x00010000210d7824 */ /* 0x000fe200078e00ff */
[----:B------:R-:W-:Y:S02]  /*95b0*/  LOP3.LUT R32, R32, 0xffff0000, RZ, 0xc0, !PT ;  /* 0xffff000020207812 */ /* 0x000fe400078ec0ff */
[----:B------:R-:W-:Y:S01]  /*95c0*/  PRMT R30, R30, 0x5410, R3 ;  /* 0x000054101e1e7816 */ /* 0x000fe20000000003 */
[C---:B-1----:R-:W-:Y:S01]  /*95d0*/  IMAD.U32 R8, R6.reuse, 0x10000, RZ ;  /* 0x0001000006087824 */ /* 0x042fe200078e00ff */
        /* <DEDUP_REMOVED lines=14> */
[----:B------:R-:W-:Y:S01]  /*96c0*/  IMAD.U32 R6, R34, 0x10000, RZ ;  /* 0x0001000022067824 */ /* 0x000fe200078e00ff */
[----:B------:R-:W-:Y:S01]  /*96d0*/  LOP3.LUT R30, R30, 0xffff0000, RZ, 0xc0, !PT ;  /* 0xffff00001e1e7812 */ /* 0x000fe200078ec0ff */
[C---:B------:R-:W-:Y:S01]  /*96e0*/  FFMA.FTZ R20, R9.reuse, R32, -R20 ;  /* 0x0000002009147223 */ /* 0x040fe20000010814 */
[----:B------:R-:W-:Y:S01]  /*96f0*/  LOP3.LUT R34, R34, 0xffff0000, RZ, 0xc0, !PT ;  /* 0xffff000022227812 */ /* 0x000fe200078ec0ff */
[----:B------:R-:W-:Y:S01]  /*9700*/  FFMA.FTZ R11, R9, R10, R8 ;  /* 0x0000000a090b7223 */ /* 0x000fe20000010008 */
[CC--:B------:R-:W-:Y:S01]  /*9710*/  FMUL.FTZ R9, R3.reuse, R7.reuse ;  /* 0x0000000703097220 */ /* 0x0c0fe20000410000 */
        /* <DEDUP_REMOVED lines=13> */
.L_x_8658:
        /* <DEDUP_REMOVED lines=35> */
[----:B------:R-:W3:Y:S01]  /*9a20*/  SHFL.IDX PT, R2, R33, RZ, 0x1c1f ;  /* 0x001c1fff21027589 */ /* 0x000ee200000e0000 */
[----:B------:R-:W-:-:S03]  /*9a30*/  IMAD R25, R208, R9, RZ ;  /* 0x00000009d0197224 */ /* 0x000fc600078e02ff */
[----:B------:R-:W4:Y:S04]  /*9a40*/  SHFL.IDX PT, R0, R24, RZ, 0x1c1f ;  /* 0x001c1fff18007589 */ /* 0x000f2800000e0000 */
[----:B------:R-:W5:Y:S04]  /*9a50*/  SHFL.IDX PT, R14, R34, RZ, 0x1c1f ;  /* 0x001c1fff220e7589 */ /* 0x000f6800000e0000 */
[----:B------:R-:W0:Y:S01]  /*9a60*/  SHFL.IDX PT, R3, R27, RZ, 0x1c1f ;  /* 0x001c1fff1b037589 */ /* 0x000e2200000e0000 */
[----:B-1----:R-:W-:-:S04]  /*9a70*/  ISETP.GE.AND P0, PT, R18, R35, PT ;  /* 0x000000231200720c */ /* 0x002fc80003f06270 */
[----:B------:R-:W-:-:S13]  /*9a80*/  ISETP.GE.OR P1, PT, R32, R25, P0 ;  /* 0x000000192000720c */ /* 0x000fda0000726670 */
[C---:B------:R-:W-:Y:S01]  /*9a90*/  @!P1 IMAD.SHL.U32 R5, R18.reuse, 0x2, RZ ;  /* 0x0000000212059824 */ /* 0x040fe200078e00ff */
[----:B------:R-:W-:-:S04]  /*9aa0*/  @!P1 SHF.L.U64.HI R6, R18, 0x1, R19 ;  /* 0x0000000112069819 */ /* 0x000fc80000010213 */
[----:B---3--:R-:W-:-:S05]  /*9ab0*/  @!P1 IADD3 R8, P2, R2, R5, RZ ;  /* 0x0000000502089210 */ /* 0x008fca0007f5e0ff */
[----:B----4-:R-:W-:Y:S01]  /*9ac0*/  @!P1 IMAD.X R9, R0, 0x1, R6, P2 ;  /* 0x0000000100099824 */ /* 0x010fe200010e0606 */
[----:B-----5:R-:W-:-:S05]  /*9ad0*/  @!P1 IADD3 R4, P2, R14, R5, RZ ;  /* 0x000000050e049210 */ /* 0x020fca0007f5e0ff */
[----:B0-2---:R-:W2:Y:S01]  /*9ae0*/  @!P1 LD.E.128 R8, desc[UR40][R8.64] ;  /* 0x0000002808089980 */ /* 0x005ea2000c101d00 */
[----:B------:R-:W-:-:S06]  /*9af0*/  @!P1 IMAD.X R5, R3, 0x1, R6, P2 ;  /* 0x0000000103059824 */ /* 0x000fcc00010e0606 */
[----:B------:R-:W3:Y:S01]  /*9b00*/  @!P1 LD.E.128 R4, desc[UR40][R4.64] ;  /* 0x0000002804049980 */ /* 0x000ee2000c101d00 */
[----:B------:R-:W-:Y:S02]  /*9b10*/  CS2R R2, SRZ ;  /* 0x0000000000027805 */ /* 0x000fe4000001ff00 */
[----:B------:R-:W-:Y:S02]  /*9b20*/  CS2R R20, SRZ ;  /* 0x0000000000147805 */ /* 0x000fe4000001ff00 */
[----:B------:R-:W-:Y:S01]  /*9b30*/  CS2R R28, SRZ ;  /* 0x00000000001c7805 */ /* 0x000fe2000001ff00 */
[----:B------:R-:W0:Y:S01]  /*9b40*/  SHFL.IDX PT, R24, R24, 0x1, 0x1c1f ;  /* 0x003c1f0018187f89 */ /* 0x000e2200000e0000 */
[----:B------:R-:W-:-:S03]  /*9b50*/  CS2R R30, SRZ ;  /* 0x00000000001e7805 */ /* 0x000fc6000001ff00 */
[----:B------:R-:W1:Y:S04]  /*9b60*/  SHFL.IDX PT, R14, R34, 0x1, 0x1c1f ;  /* 0x003c1f00220e7f89 */ /* 0x000e6800000e0000 */
[----:B------:R-:W4:Y:S04]  /*9b70*/  SHFL.IDX PT, R27, R27, 0x1, 0x1c1f ;  /* 0x003c1f001b1b7f89 */ /* 0x000f2800000e0000 */
[----:B------:R5:W0:Y:S01]  /*9b80*/  SHFL.IDX PT, R26, R33, 0x1, 0x1c1f ;  /* 0x003c1f00211a7f89 */ /* 0x000a2200000e0000 */
[----:B--2---:R-:W-:Y:S02]  /*9b90*/  @!P1 IMAD.MOV.U32 R2, RZ, RZ, R8 ;  /* 0x000000ffff029224 */ /* 0x004fe400078e0008 */
[----:B------:R-:W-:-:S02]  /*9ba0*/  @!P1 IMAD.MOV.U32 R20, RZ, RZ, R10 ;  /* 0x000000ffff149224 */ /* 0x000fc400078e000a */
[----:B------:R-:W-:Y:S02]  /*9bb0*/  IMAD.MOV.U32 R0, RZ, RZ, R2 ;  /* 0x000000ffff007224 */ /* 0x000fe400078e0002 */
[----:B------:R-:W-:Y:S02]  /*9bc0*/  @!P1 IMAD.MOV.U32 R3, RZ, RZ, R9 ;  /* 0x000000ffff039224 */ /* 0x000fe400078e0009 */
[----:B---3--:R-:W-:Y:S01]  /*9bd0*/  @!P1 IMAD.MOV.U32 R28, RZ, RZ, R4 ;  /* 0x000000ffff1c9224 */ /* 0x008fe200078e0004 */
[----:B------:R-:W-:Y:S01]  /*9be0*/  PRMT R36, R36, 0x5410, R0 ;  /* 0x0000541024247816 */ /* 0x000fe20000000000 */
[----:B------:R-:W-:Y:S02]  /*9bf0*/  IMAD.MOV.U32 R0, RZ, RZ, R20 ;  /* 0x000000ffff007224 */ /* 0x000fe400078e0014 */
[----:B------:R-:W-:Y:S02]  /*9c00*/  @!P1 IMAD.MOV.U32 R29, RZ, RZ, R5 ;  /* 0x000000ffff1d9224 */ /* 0x000fe400078e0005 */
[----:B------:R-:W-:Y:S01]  /*9c10*/  @!P1 IMAD.MOV.U32 R30, RZ, RZ, R6 ;  /* 0x000000ffff1e9224 */ /* 0x000fe200078e0006 */
[----:B------:R-:W-:Y:S01]  /*9c20*/  PRMT R36, R0, 0x7610, R36 ;  /* 0x0000761000247816 */ /* 0x000fe20000000024 */
[----:B------:R-:W-:-:S02]  /*9c30*/  @!P1 IMAD.MOV.U32 R31, RZ, RZ, R7 ;  /* 0x000000ffff1f9224 */ /* 0x000fc400078e0007 */
[----:B------:R-:W-:Y:S02]  /*9c40*/  @!P1 IMAD.MOV.U32 R21, RZ, RZ, R11 ;  /* 0x000000ffff159224 */ /* 0x000fe400078e000b */
[----:B------:R-:W-:Y:S02]  /*9c50*/  IMAD.MOV.U32 R0, RZ, RZ, R28 ;  /* 0x000000ffff007224 */ /* 0x000fe400078e001c */
[----:B------:R-:W-:Y:S02]  /*9c60*/  IMAD.MOV.U32 R4, RZ, RZ, R29 ;  /* 0x000000ffff047224 */ /* 0x000fe400078e001d */
[----:B------:R-:W-:Y:S02]  /*9c70*/  IMAD.MOV.U32 R5, RZ, RZ, R30 ;  /* 0x000000ffff057224 */ /* 0x000fe400078e001e */
[----:B------:R-:W-:Y:S02]  /*9c80*/  IMAD.MOV.U32 R6, RZ, RZ, R31 ;  /* 0x000000ffff067224 */ /* 0x000fe400078e001f */
[----:B------:R-:W-:Y:S01]  /*9c90*/  IMAD.MOV.U32 R12, RZ, RZ, R3 ;  /* 0x000000ffff0c7224 */ /* 0x000fe200078e0003 */
[----:B------:R-:W-:Y:S01]  /*9ca0*/  PRMT R41, R0, 0x5410, R5 ;  /* 0x0000541000297816 */ /* 0x000fe20000000005 */
[----:B------:R-:W-:Y:S01]  /*9cb0*/  IMAD.MOV.U32 R8, RZ, RZ, R21 ;  /* 0x000000ffff087224 */ /* 0x000fe200078e0015 */
[----:B------:R-:W-:-:S02]  /*9cc0*/  PRMT R42, R4, 0x5410, R6 ;  /* 0x00005410042a7816 */ /* 0x000fc40000000006 */
[----:B------:R-:W-:Y:S02]  /*9cd0*/  CS2R R4, SRZ ;  /* 0x0000000000047805 */ /* 0x000fe4000001ff00 */
[----:B------:R-:W-:Y:S02]  /*9ce0*/  PRMT R43, R12, 0x7610, R43 ;  /* 0x000076100c2b7816 */ /* 0x000fe4000000002b */
[----:B01--45:R-:W-:-:S07]  /*9cf0*/  PRMT R33, R8, 0x7610, R33 ;  /* 0x0000761008217816 */ /* 0x033fce0000000021 */
.L_x_8915:
        /* <DEDUP_REMOVED lines=24> */
.L_x_8676:
[----:B------:R-:W-:Y:S05]  /*9e80*/  BSYNC B1 ;  /* 0x0000000000017941 */ /* 0x000fea0003800000 */
.L_x_8675:
        /* <DEDUP_REMOVED lines=16> */
[----:B------:R-:W-:Y:S01]  /*9f90*/  PRMT R52, R52, 0x5410, R15 ;  /* 0x0000541034347816 */ /* 0x000fe2000000000f */
[----:B------:R-:W-:Y:S01]  /*9fa0*/  IMAD.MOV.U32 R34, RZ, RZ, R11 ;  /* 0x000000ffff227224 */ /* 0x000fe200078e000b */
[----:B------:R-:W-:Y:S01]  /*9fb0*/  PRMT R53, R14, 0x5410, R24 ;  /* 0x000054100e357816 */ /* 0x000fe20000000018 */
[----:B0-----:R-:W-:Y:S06]  /*9fc0*/  @!P1 BRA `(.L_x_8678) ;  /* 0x000001a400509947 */ /* 0x001fec0003800000 */
.L_x_8916:
[----:B------:R-:W-:Y:S05]  /*9fd0*/  BSYNC B1 ;  /* 0x0000000000017941 */ /* 0x000fea0003800000 */
.L_x_8677:
[----:B------:R-:W-:Y:S04]  /*9fe0*/  BSSY B1, `(.L_x_8679) ;  /* 0x000006b000017945 */ /* 0x000fe80003800000 */
[----:B------:R-:W-:Y:S05]  /*9ff0*/  @P2 BRA `(.L_x_8680) ;  /* 0x0000000400a42947 */ /* 0x000fea0003800000 */
[----:B------:R-:W2:Y:S01]  /*a000*/  LDL R24, [R1+0x14] ;  /* 0x0000140001187983 */ /* 0x000ea20000100800 */
[----:B0-----:R-:W-:Y:S01]  /*a010*/  IMAD.SHL.U32 R12, R194, 0x40, RZ ;  /* 0x00000040c20c7824 */ /* 0x001fe200078e00ff */
[----:B------:R-:W-:Y:S01]  /*a020*/  SHF.R.U64 R45, R28, 0x10, R29 ;  /* 0x000000101c2d7819 */ /* 0x000fe2000000121d */
[----:B------:R-:W-:Y:S01]  /*a030*/  IMAD.IADD R13, R18, 0x1, R35 ;  /* 0x00000001120d7824 */ /* 0x000fe200078e0223 */
[--C-:B------:R-:W-:Y:S02]  /*a040*/  SHF.R.U64 R44, R2, 0x10, R3.reuse ;  /* 0x00000010022c7819 */ /* 0x100fe40000001203 */
[----:B------:R-:W-:Y:S02]  /*a050*/  LOP3.LUT R14, R12, 0x1c0, RZ, 0xc0, !PT ;  /* 0x000001c00c0e7812 */ /* 0x000fe400078ec0ff */
[----:B------:R-:W-:Y:S02]  /*a060*/  SHF.R.U32.HI R39, RZ, 0x10, R3 ;  /* 0x00000010ff277819 */ /* 0x000fe40000011603 */
[----:B------:R-:W-:-:S02]  /*a070*/  LOP3.LUT R12, R14, 0x38, R18, 0xf8, !PT ;  /* 0x000000380e0c7812 */ /* 0x000fc400078ef812 */
[----:B------:R-:W-:Y:S02]  /*a080*/  SHF.R.U32.HI R15, RZ, 0x3, R14 ;  /* 0x00000003ff0f7819 */ /* 0x000fe4000001160e */
[----:B------:R-:W-:Y:S02]  /*a090*/  LOP3.LUT R13, R14, 0x38, R13, 0xf8, !PT ;  /* 0x000000380e0d7812 */ /* 0x000fe400078ef80d */
[-C--:B------:R-:W-:Y:S02]  /*a0a0*/  LOP3.LUT R12, R12, R15.reuse, RZ, 0x3c, !PT ;  /* 0x0000000f0c0c7212 */ /* 0x080fe400078e3cff */
[----:B------:R-:W-:Y:S02]  /*a0b0*/  LOP3.LUT R13, R13, R15, RZ, 0x3c, !PT ;  /* 0x0000000f0d0d7212 */ /* 0x000fe400078e3cff */
[--C-:B------:R-:W-:Y:S02]  /*a0c0*/  SHF.R.U64 R3, R20, 0x10, R21.reuse ;  /* 0x0000001014037819 */ /* 0x100fe40000001215 */
[----:B------:R-:W-:-:S02]  /*a0d0*/  SHF.R.U32.HI R40, RZ, 0x10, R21 ;  /* 0x00000010ff287819 */ /* 0x000fc40000011615 */
[----:B------:R-:W-:Y:S02]  /*a0e0*/  PRMT R45, R41, 0x5410, R45 ;  /* 0x00005410292d7816 */ /* 0x000fe4000000002d */
[----:B------:R-:W-:Y:S02]  /*a0f0*/  SHF.R.U32.HI R47, RZ, 0x10, R29 ;  /* 0x00000010ff2f7819 */ /* 0x000fe4000001161d */
[--C-:B------:R-:W-:Y:S01]  /*a100*/  SHF.R.U64 R20, R30, 0x10, R31.reuse ;  /* 0x000000101e147819 */ /* 0x100fe2000000121f */
[----:B------:R-:W-:Y:S01]  /*a110*/  IMAD.U32 R46, R45, 0x10000, RZ ;  /* 0x000100002d2e7824 */ /* 0x000fe200078e00ff */
[----:B------:R-:W-:Y:S02]  /*a120*/  SHF.R.U32.HI R2, RZ, 0x10, R31 ;  /* 0x00000010ff027819 */ /* 0x000fe4000001161f */
[C---:B------:R-:W-:Y:S02]  /*a130*/  PRMT R44, R36.reuse, 0x5432, R44 ;  /* 0x00005432242c7816 */ /* 0x040fe4000000002c */
[----:B------:R-:W-:-:S02]  /*a140*/  PRMT R36, R36, 0x5410, R3 ;  /* 0x0000541024247816 */ /* 0x000fc40000000003 */
[----:B------:R-:W-:Y:S02]  /*a150*/  PRMT R29, R43, 0x5410, R39 ;  /* 0x000054102b1d7816 */ /* 0x000fe40000000027 */
[----:B------:R-:W-:Y:S02]  /*a160*/  PRMT R33, R33, 0x5410, R40 ;  /* 0x0000541021217816 */ /* 0x000fe40000000028 */
[C---:B------:R-:W-:Y:S02]  /*a170*/  PRMT R47, R42.reuse, 0x5410, R47 ;  /* 0x000054102a2f7816 */ /* 0x040fe4000000002f */
[----:B------:R-:W-:Y:S02]  /*a180*/  PRMT R20, R41, 0x5432, R20 ;  /* 0x0000543229147816 */ /* 0x000fe40000000014 */
[----:B------:R-:W-:Y:S01]  /*a190*/  PRMT R2, R42, 0x5432, R2 ;  /* 0x000054322a027816 */ /* 0x000fe20000000002 */
[C---:B------:R-:W-:Y:S01]  /*a1a0*/  IMAD.U32 R48, R47.reuse, 0x10000, RZ ;  /* 0x000100002f307824 */ /* 0x040fe200078e00ff */
[----:B------:R-:W-:Y:S01]  /*a1b0*/  LOP3.LUT R47, R47, 0xffff0000, RZ, 0xc0, !PT ;  /* 0xffff00002f2f7812 */ /* 0x000fe200078ec0ff */
[----:B--2---:R-:W-:-:S02]  /*a1c0*/  IMAD R12, R24, 0x200, R12 ;  /* 0x00000200180c7824 */ /* 0x004fc400078e020c */
        /* <DEDUP_REMOVED lines=25> */
[----:B------:R-:W-:-:S02]  /*a360*/  LOP3.LUT R44, R44, 0xffff0000, RZ, 0xc0, !PT ;  /* 0xffff00002c2c7812 */ /* 0x000fc400078ec0ff */
[----:B------:R-:W-:Y:S01]  /*a370*/  FFMA.FTZ R15, R28, R24, -R49 ;  /* 0x000000181c0f7223 */ /* 0x000fe20000010831 */
[-C--:B------:R-:W-:Y:S01]  /*a380*/  FMUL.FTZ R50, R40, R27.reuse ;  /* 0x0000001b28327220 */ /* 0x080fe20000410000 */
[----:B------:R-:W-:Y:S01]  /*a390*/  FFMA.FTZ R24, R28, R46, R45 ;  /* 0x0000002e1c187223 */ /* 0x000fe2000001002d */
[----:B------:R-:W-:Y:S02]  /*a3a0*/  IMAD.U32 R46, R29, 0x10000, RZ ;  /* 0x000100001d2e7824 */ /* 0x000fe400078e00ff */
        /* <DEDUP_REMOVED lines=8> */
[----:B------:R-:W-:Y:S01]  /*a430*/  FMUL.FTZ R39, R42, R47 ;  /* 0x0000002f2a277220 */ /* 0x000fe20000410000 */
[----:B------:R-:W-:-:S02]  /*a440*/  IMAD.U32 R44, R20, 0x10000, RZ ;  /* 0x00010000142c7824 */ /* 0x000fc400078e00ff */
[-C--:B------:R-:W-:Y:S01]  /*a450*/  FMUL.FTZ R45, R42, R29.reuse ;  /* 0x0000001d2a2d7220 */ /* 0x080fe20000410000 */
[----:B------:R-:W-:Y:S02]  /*a460*/  IMAD.U32 R40, R36, 0x10000, RZ ;  /* 0x0001000024287824 */ /* 0x000fe400078e00ff */
[----:B------:R-:W-:Y:S01]  /*a470*/  FFMA.FTZ R42, R30, R29, -R39 ;  /* 0x0000001d1e2a7223 */ /* 0x000fe20000010827 */
[C---:B------:R-:W-:Y:S01]  /*a480*/  FMUL.FTZ R46, R43.reuse, R44 ;  /* 0x0000002c2b2e7220 */ /* 0x040fe20000410000 */
[----:B------:R-:W-:Y:S02]  /*a490*/  IMAD.U32 R39, R2, 0x10000, RZ ;  /* 0x0001000002277824 */ /* 0x000fe400078e00ff */
[-C--:B------:R-:W-:Y:S01]  /*a4a0*/  FMUL.FTZ R43, R43, R40.reuse ;  /* 0x000000282b2b7220 */ /* 0x080fe20000410000 */
[----:B------:R-:W-:Y:S02]  /*a4b0*/  IMAD.U32 R29, R33, 0x10000, RZ ;  /* 0x00010000211d7824 */ /* 0x000fe400078e00ff */
[----:B------:R-:W-:Y:S01]  /*a4c0*/  FFMA.FTZ R30, R30, R47, R45 ;  /* 0x0000002f1e1e7223 */ /* 0x000fe2000001002d */
[----:B------:R-:W-:Y:S01]  /*a4d0*/  FMUL.FTZ R45, R25, R39 ;  /* 0x00000027192d7220 */ /* 0x000fe20000410000 */
[C---:B------:R-:W-:Y:S01]  /*a4e0*/  FFMA.FTZ R46, R21.reuse, R40, -R46 ;  /* 0x00000028152e7223 */ /* 0x040fe2000001082e */
[----:B------:R-:W-:Y:S01]  /*a4f0*/  FFMA.FTZ R43, R21, R44, R43 ;  /* 0x0000002c152b7223 */ /* 0x000fe2000001002b */
        /* <DEDUP_REMOVED lines=8> */
[----:B------:R-:W-:Y:S01]  /*a580*/  FMUL.FTZ R13, R13, R36 ;  /* 0x000000240d0d7220 */ /* 0x000fe20000410000 */
[C---:B------:R-:W-:Y:S01]  /*a590*/  FMUL.FTZ R25, R26.reuse, R21 ;  /* 0x000000151a197220 */ /* 0x040fe20000410000 */
[----:B------:R-:W-:Y:S01]  /*a5a0*/  F2FP.BF16.F32.PACK_AB R24, R27, R24 ;  /* 0x000000181b18723e */ /* 0x000fe200000010ff */
        /* <DEDUP_REMOVED lines=14> */
.L_x_8680:
[----:B------:R-:W-:Y:S05]  /*a690*/  BSYNC B1 ;  /* 0x0000000000017941 */ /* 0x000fea0003800000 */
.L_x_8679:
[----:B------:R-:W-:Y:S01]  /*a6a0*/  PRMT R20, R32, 0x5410, R34 ;  /* 0x0000541020147816 */ /* 0x000fe20000000022 */
[----:B------:R-:W-:Y:S06]  /*a6b0*/  @P0 BRA `(.L_x_8671) ;  /* 0x0000000400a80947 */ /* 0x000fec0003800000 */
[----:B-1----:R-:W2:Y:S01]  /*a6c0*/  LDL R38, [R1+0x78] ;  /* 0x0000780001267983 */ /* 0x002ea20000100800 */
[----:B------:R-:W-:-:S04]  /*a6d0*/  VIADD R13, R192, 0x20 ;  /* 0x00000020c00d7836 */ /* 0x000fc80000000000 */
[----:B------:R-:W-:Y:S01]  /*a6e0*/  IMAD.SHL.U32 R3, R13, 0x40, RZ ;  /* 0x000000400d037824 */ /* 0x000fe200078e00ff */
[----:B0-----:R-:W-:Y:S01]  /*a6f0*/  SHF.R.S32.HI R12, RZ, 0x1f, R13 ;  /* 0x0000001fff0c7819 */ /* 0x001fe2000001140d */
[----:B------:R-:W-:-:S03]  /*a700*/  IMAD.IADD R2, R18, 0x1, R35 ;  /* 0x0000000112027824 */ /* 0x000fc600078e0223 */
[----:B------:R-:W-:Y:S02]  /*a710*/  LOP3.LUT R3, R3, 0x1c0, RZ, 0xc0, !PT ;  /* 0x000001c003037812 */ /* 0x000fe400078ec0ff */
[----:B------:R-:W-:Y:S02]  /*a720*/  LEA.HI R12, R12, R13, RZ, 0x3 ;  /* 0x0000000d0c0c7211 */ /* 0x000fe400078f18ff */
[----:B------:R-:W-:Y:S02]  /*a730*/  LOP3.LUT R2, R3, 0x38, R2, 0xf8, !PT ;  /* 0x0000003803027812 */ /* 0x000fe400078ef802 */
[----:B------:R-:W-:Y:S01]  /*a740*/  SHF.R.U32.HI R3, RZ, 0x3, R3 ;  /* 0x00000003ff037819 */ /* 0x000fe20000011603 */
[----:B------:R-:W-:-:S03]  /*a750*/  IMAD.SHL.U32 R12, R12, 0x40, RZ ;  /* 0x000000400c0c7824 */ /* 0x000fc600078e00ff */
[----:B------:R-:W-:Y:S02]  /*a760*/  LOP3.LUT R2, R2, R3, RZ, 0x3c, !PT ;  /* 0x0000000302027212 */ /* 0x000fe400078e3cff */
[----:B------:R-:W-:-:S05]  /*a770*/  LOP3.LUT R3, R12, 0xfffffe00, RZ, 0xc0, !PT ;  /* 0xfffffe000c037812 */ /* 0x000fca00078ec0ff */
[----:B------:R-:W-:-:S04]  /*a780*/  IMAD.IADD R2, R3, 0x1, R2 ;  /* 0x0000000103027824 */ /* 0x000fc800078e0202 */
[----:B------:R-:W-:-:S05]  /*a790*/  IMAD R2, R2, 0x2, R17 ;  /* 0x0000000202027824 */ /* 0x000fca00078e0211 */
[----:B------:R-:W0:Y:S01]  /*a7a0*/  LDS.128 R24, [R2+0x20400] ;  /* 0x0204000002187984 */ /* 0x000e220000000c00 */
[----:B------:R-:W-:Y:S02]  /*a7b0*/  SHF.R.U64 R28, R8, 0x10, R9 ;  /* 0x00000010081c7819 */ /* 0x000fe40000001209 */
[----:B------:R-:W-:Y:S02]  /*a7c0*/  SHF.R.U64 R31, R4, 0x10, R5 ;  /* 0x00000010041f7819 */ /* 0x000fe40000001205 */
[----:B------:R-:W-:Y:S02]  /*a7d0*/  SHF.R.U64 R3, R10, 0x10, R11 ;  /* 0x000000100a037819 */ /* 0x000fe4000000120b */
[----:B------:R-:W-:Y:S02]  /*a7e0*/  SHF.R.U32.HI R33, RZ, 0x10, R5 ;  /* 0x00000010ff217819 */ /* 0x000fe40000011605 */
[----:B------:R-:W-:Y:S02]  /*a7f0*/  PRMT R28, R52, 0x5432, R28 ;  /* 0x00005432341c7816 */ /* 0x000fe4000000001c */
[----:B------:R-:W-:-:S02]  /*a800*/  PRMT R31, R51, 0x5410, R31 ;  /* 0x00005410331f7816 */ /* 0x000fc4000000001f */
[----:B------:R-:W-:Y:S02]  /*a810*/  SHF.R.U32.HI R10, RZ, 0x10, R11 ;  /* 0x00000010ff0a7819 */ /* 0x000fe4000001160b */
[--C-:B------:R-:W-:Y:S02]  /*a820*/  SHF.R.U64 R34, R6, 0x10, R7.reuse ;  /* 0x0000001006227819 */ /* 0x100fe40000001207 */
[----:B------:R-:W-:Y:S01]  /*a830*/  SHF.R.U32.HI R35, RZ, 0x10, R7 ;  /* 0x00000010ff237819 */ /* 0x000fe20000011607 */
[----:B------:R-:W-:Y:S01]  /*a840*/  IMAD.U32 R32, R31, 0x10000, RZ ;  /* 0x000100001f207824 */ /* 0x000fe200078e00ff */
[----:B------:R-:W-:Y:S01]  /*a850*/  SHF.R.U32.HI R30, RZ, 0x10, R9 ;  /* 0x00000010ff1e7819 */ /* 0x000fe20000011609 */
[----:B------:R-:W-:Y:S01]  /*a860*/  IMAD.U32 R29, R28, 0x10000, RZ ;  /* 0x000100001c1d7824 */ /* 0x000fe200078e00ff */
[----:B------:R-:W-:Y:S02]  /*a870*/  PRMT R5, R20, 0x5410, R3 ;  /* 0x0000541014057816 */ /* 0x000fe40000000003 */
[----:B------:R-:W-:-:S02]  /*a880*/  PRMT R33, R52, 0x5410, R33 ;  /* 0x0000541034217816 */ /* 0x000fc40000000021 */
[----:B------:R-:W-:Y:S02]  /*a890*/  PRMT R4, R20, 0x5432, R10 ;  /* 0x0000543214047816 */ /* 0x000fe4000000000a */
[C---:B------:R-:W-:Y:S02]  /*a8a0*/  PRMT R30, R53.reuse, 0x5432, R30 ;  /* 0x00005432351e7816 */ /* 0x040fe4000000001e */
[----:B------:R-:W-:Y:S01]  /*a8b0*/  PRMT R35, R53, 0x5410, R35 ;  /* 0x0000541035237816 */ /* 0x000fe20000000023 */
[----:B0-----:R-:W-:Y:S01]  /*a8c0*/  IMAD.U32 R11, R24, 0x10000, RZ ;  /* 0x00010000180b7824 */ /* 0x001fe200078e00ff */
[C---:B------:R-:W-:Y:S01]  /*a8d0*/  LOP3.LUT R21, R26.reuse, 0xffff0000, RZ, 0xc0, !PT ;  /* 0xffff00001a157812 */ /* 0x040fe200078ec0ff */
[----:B------:R-:W-:Y:S01]  /*a8e0*/  IMAD.U32 R20, R26, 0x10000, RZ ;  /* 0x000100001a147824 */ /* 0x000fe200078e00ff */
[----:B------:R-:W-:Y:S01]  /*a8f0*/  LOP3.LUT R26, R27, 0xffff0000, RZ, 0xc0, !PT ;  /* 0xffff00001b1a7812 */ /* 0x000fe200078ec0ff */
[C---:B------:R-:W-:Y:S01]  /*a900*/  FMUL.FTZ R37, R11.reuse, R32 ;  /* 0x000000200b257220 */ /* 0x040fe20000410000 */
[----:B------:R-:W-:Y:S01]  /*a910*/  FMUL.FTZ R39, R11, R29 ;  /* 0x0000001d0b277220 */ /* 0x000fe20000410000 */
[----:B------:R-:W-:Y:S01]  /*a920*/  IMAD.U32 R11, R30, 0x10000, RZ ;  /* 0x000100001e0b7824 */ /* 0x000fe200078e00ff */
[----:B------:R-:W-:-:S02]  /*a930*/  LOP3.LUT R28, R28, 0xffff0000, RZ, 0xc0, !PT ;  /* 0xffff00001c1c7812 */ /* 0x000fc400078ec0ff */
[----:B------:R-:W-:Y:S01]  /*a940*/  PRMT R34, R51, 0x5432, R34 ;  /* 0x0000543233227816 */ /* 0x000fe20000000022 */
[----:B--2---:R-:W0:Y:S02]  /*a950*/  LDS.128 R12, [R38+0x20400] ;  /* 0x02040000260c7984 */ /* 0x004e240000000c00 */
        /* <DEDUP_REMOVED lines=8> */
[----:B------:R-:W-:Y:S01]  /*a9e0*/  IMAD.U32 R15, R25, 0x10000, RZ ;  /* 0x00010000190f7824 */ /* 0x000fe200078e00ff */
[----:B------:R-:W-:-:S02]  /*a9f0*/  LOP3.LUT R13, R24, 0xffff0000, RZ, 0xc0, !PT ;  /* 0xffff0000180d7812 */ /* 0x000fc400078ec0ff */
[----:B------:R-:W-:Y:S01]  /*aa00*/  LOP3.LUT R24, R25, 0xffff0000, RZ, 0xc0, !PT ;  /* 0xffff000019187812 */ /* 0x000fe200078ec0ff */
[----:B------:R-:W-:Y:S02]  /*aa10*/  IMAD.U32 R25, R27, 0x10000, RZ ;  /* 0x000100001b197824 */ /* 0x000fe400078e00ff */
[----:B------:R-:W-:Y:S02]  /*aa20*/  IMAD.U32 R27, R33, 0x10000, RZ ;  /* 0x00010000211b7824 */ /* 0x000fe400078e00ff */
[C---:B------:R-:W-:Y:S01]  /*aa30*/  FFMA.FTZ R37, R6.reuse, R29, -R37 ;  /* 0x0000001d06257223 */ /* 0x040fe20000010825 */
[----:B------:R-:W-:Y:S01]  /*aa40*/  FFMA.FTZ R39, R6, R32, R39 ;  /* 0x0000002006277223 */ /* 0x000fe20000010027 */
[----:B------:R-:W-:Y:S02]  /*aa50*/  IMAD.U32 R29, R35, 0x10000, RZ ;  /* 0x00010000231d7824 */ /* 0x000fe400078e00ff */
[----:B------:R-:W-:Y:S01]  /*aa60*/  FMUL.FTZ R41, R15, R27 ;  /* 0x0000001b0f297220 */ /* 0x000fe20000410000 */
[----:B------:R-:W-:-:S02]  /*aa70*/  IMAD.U32 R6, R4, 0x10000, RZ ;  /* 0x0001000004067824 */ /* 0x000fc400078e00ff */
[-C--:B------:R-:W-:Y:S01]  /*aa80*/  FMUL.FTZ R15, R15, R11.reuse ;  /* 0x0000000b0f0f7220 */ /* 0x080fe20000410000 */
[----:B------:R-:W-:Y:S01]  /*aa90*/  LOP3.LUT R32, R31, 0xffff0000, RZ, 0xc0, !PT ;  /* 0xffff00001f207812 */ /* 0x000fe200078ec0ff */
[C---:B------:R-:W-:Y:S01]  /*aaa0*/  FFMA.FTZ R41, R8.reuse, R11, -R41 ;  /* 0x0000000b08297223 */ /* 0x040fe20000010829 */
[C---:B------:R-:W-:Y:S01]  /*aab0*/  FMUL.FTZ R11, R25.reuse, R29 ;  /* 0x0000001d190b7220 */ /* 0x040fe20000410000 */
[-C--:B------:R-:W-:Y:S01]  /*aac0*/  FMUL.FTZ R36, R25, R6.reuse ;  /* 0x0000000619247220 */ /* 0x080fe20000410000 */
[----:B------:R-:W-:Y:S02]  /*aad0*/  FFMA.FTZ R15, R8, R27, R15 ;  /* 0x0000001b080f7223 */ /* 0x000fe4000001000f */
[C---:B------:R-:W-:Y:S01]  /*aae0*/  FFMA.FTZ R25, R10.reuse, R6, -R11 ;  /* 0x000000060a197223 */ /* 0x040fe2000001080b */
[----:B------:R-:W-:Y:S01]  /*aaf0*/  FFMA.FTZ R36, R10, R29, R36 ;  /* 0x0000001d0a247223 */ /* 0x000fe20000010024 */
[C---:B------:R-:W-:Y:S01]  /*ab00*/  FMUL.FTZ R6, R13.reuse, R32 ;  /* 0x000000200d067220 */ /* 0x040fe20000410000 */
[----:B------:R-:W-:Y:S01]  /*ab10*/  FMUL.FTZ R10, R13, R28 ;  /* 0x0000001c0d0a7220 */ /* 0x000fe20000410000 */
[----:B------:R-:W-:-:S02]  /*ab20*/  IMAD.U32 R8, R34, 0x10000, RZ ;  /* 0x0001000022087824 */ /* 0x000fc400078e00ff */
[C---:B------:R-:W-:Y:S01]  /*ab30*/  FFMA.FTZ R28, R7.reuse, R28, -R6 ;  /* 0x0000001c071c7223 */ /* 0x040fe20000010806 */
[----:B------:R-:W-:Y:S01]  /*ab40*/  FFMA.FTZ R10, R7, R32, R10 ;  /* 0x00000020070a7223 */ /* 0x000fe2000001000a */
[----:B------:R-:W-:Y:S02]  /*ab50*/  IMAD.U32 R6, R5, 0x10000, RZ ;  /* 0x0001000005067824 */ /* 0x000fe400078e00ff */
[----:B------:R-:W-:Y:S01]  /*ab60*/  FMUL.FTZ R32, R20, R8 ;  /* 0x0000000814207220 */ /* 0x000fe20000410000 */
[----:B------:R-:W-:Y:S02]  /*ab70*/  LOP3.LUT R11, R30, 0xffff0000, RZ, 0xc0, !PT ;  /* 0xffff00001e0b7812 */ /* 0x000fe400078ec0ff */
[----:B------:R-:W-:Y:S01]  /*ab80*/  LOP3.LUT R33, R33, 0xffff0000, RZ, 0xc0, !PT ;  /* 0xffff000021217812 */ /* 0x000fe200078ec0ff */
[-C--:B------:R-:W-:Y:S01]  /*ab90*/  FMUL.FTZ R20, R20, R6.reuse ;  /* 0x0000000614147220 */ /* 0x080fe20000410000 */
[----:B------:R-:W-:Y:S01]  /*aba0*/  FFMA.FTZ R32, R9, R6, -R32 ;  /* 0x0000000609207223 */ /* 0x000fe20000010820 */
[----:B------:R-:W-:-:S02]  /*abb0*/  LOP3.LUT R34, R34, 0xffff0000, RZ, 0xc0, !PT ;  /* 0xffff000022227812 */ /* 0x000fc400078ec0ff */
[----:B------:R-:W-:Y:S02]  /*abc0*/  LOP3.LUT R6, R5, 0xffff0000, RZ, 0xc0, !PT ;  /* 0xffff000005067812 */ /* 0x000fe400078ec0ff */
[----:B------:R-:W-:Y:S02]  /*abd0*/  LOP3.LUT R35, R35, 0xffff0000, RZ, 0xc0, !PT ;  /* 0xffff000023237812 */ /* 0x000fe400078ec0ff */
[----:B------:R-:W-:Y:S01]  /*abe0*/  LOP3.LUT R5, R4, 0xffff0000, RZ, 0xc0, !PT ;  /* 0xffff000004057812 */ /* 0x000fe200078ec0ff */
[C---:B------:R-:W-:Y:S01]  /*abf0*/  FMUL.FTZ R13, R24.reuse, R33 ;  /* 0x00000021180d7220 */ /* 0x040fe20000410000 */
[----:B------:R-:W-:Y:S01]  /*ac00*/  FMUL.FTZ R30, R24, R11 ;  /* 0x0000000b181e7220 */ /* 0x000fe20000410000 */
[----:B------:R-:W-:Y:S01]  /*ac10*/  FFMA.FTZ R20, R9, R8, R20 ;  /* 0x0000000809147223 */ /* 0x000fe20000010014 */
[C---:B------:R-:W-:Y:S01]  /*ac20*/  FMUL.FTZ R4, R21.reuse, R34 ;  /* 0x0000002215047220 */ /* 0x040fe20000410000 */
[C---:B------:R-:W-:Y:S01]  /*ac30*/  FMUL.FTZ R9, R26.reuse, R35 ;  /* 0x000000231a097220 */ /* 0x040fe20000410000 */
[-C--:B------:R-:W-:Y:S01]  /*ac40*/  FMUL.FTZ R21, R21, R6.reuse ;  /* 0x0000000615157220 */ /* 0x080fe20000410000 */
[----:B------:R-:W-:Y:S01]  /*ac50*/  FMUL.FTZ R26, R26, R5 ;  /* 0x000000051a1a7220 */ /* 0x000fe20000410000 */
[C---:B------:R-:W-:Y:S01]  /*ac60*/  FFMA.FTZ R24, R12.reuse, R11, -R13 ;  /* 0x0000000b0c187223 */ /* 0x040fe2000001080d */
[----:B------:R-:W-:Y:S01]  /*ac70*/  FFMA.FTZ R30, R12, R33, R30 ;  /* 0x000000210c1e7223 */ /* 0x000fe2000001001e */
        /* <DEDUP_REMOVED lines=14> */
.L_x_8671:
[----:B------:R-:W-:Y:S05]  /*ad60*/  BSYNC B0 ;  /* 0x0000000000007941 */ /* 0x000fea0003800000 */
.L_x_8657:
        /* <DEDUP_REMOVED lines=8> */
.L_x_8654:
[----:B------:R-:W-:-:S13]  /*adf0*/  ISETP.NE.AND P0, PT, R187, 0x3, PT ;  /* 0x00000003bb00780c */ /* 0x000fda0003f05270 */
[----:B------:R-:W-:Y:S05]  /*ae00*/  @!P0 BRA `(.L_x_8681) ;  /* 0x0000000000048947 */ /* 0x000fea0003800000 */
[----:B------:R-:W-:Y:S01]  /*ae10*/  BPT.TRAP 0x1 ;  /* 0x000000040000795c */ /* 0x000fe20000300000 */
.L_x_8681:
[----:B------:R-:W-:Y:S01]  /*ae20*/  IMAD R20, R22, 0x8, R17 ;  /* 0x0000000816147824 */ /* 0x000fe200078e0211 */
[----:B-1----:R-:W-:-:S04]  /*ae30*/  SHF.L.U32 R13, R23, 0x1f, RZ ;  /* 0x0000001f170d7819 */ /* 0x002fc800000006ff */
[----:B------:R1:W4:Y:S01]  /*ae40*/  SYNCS.PHASECHK.TRANS64.TRYWAIT P1, [R20+URZ+0x38830], R13 ;  /* 0x0388300d140075a7 */ /* 0x000322000802017f */
[----:B------:R-:W-:Y:S05]  /*ae50*/  @!P0 BRA `(.L_x_8682) ;  /* 0x0000000000048947 */ /* 0x000fea0003800000 */
[----:B------:R-:W-:Y:S01]  /*ae60*/  BPT.TRAP 0x1 ;  /* 0x000000040000795c */ /* 0x000fe20000300000 */
.L_x_8682:
[C---:B---3--:R-:W-:Y:S02]  /*ae70*/  VIADD R2, R17.reuse, 0x22400 ;  /* 0x0002240011027836 */ /* 0x048fe40000000000 */
[----:B------:R-:W-:-:S03]  /*ae80*/  VIADD R3, R17, 0x20400 ;  /* 0x0002040011037836 */ /* 0x000fc60000000000 */
[----:B------:R-:W-:Y:S02]  /*ae90*/  SHF.R.U32.HI R2, RZ, 0x4, R2 ;  /* 0x00000004ff027819 */ /* 0x000fe40000011602 */
[----:B------:R-:W-:Y:S02]  /*aea0*/  SHF.R.U32.HI R3, RZ, 0x4, R3 ;  /* 0x00000004ff037819 */ /* 0x000fe40000011603 */
[----:B------:R-:W-:Y:S02]  /*aeb0*/  LOP3.LUT R2, R2, 0x3fff, RZ, 0xc0, !PT ;  /* 0x00003fff02027812 */ /* 0x000fe400078ec0ff */
[----:B------:R-:W-:Y:S02]  /*aec0*/  LOP3.LUT R3, R3, 0x3fff, RZ, 0xc0, !PT ;  /* 0x00003fff03037812 */ /* 0x000fe400078ec0ff */
[----:B------:R-:W-:Y:S01]  /*aed0*/  LOP3.LUT R206, R2, 0x10000, RZ, 0xfc, !PT ;  /* 0x0001000002ce7812 */ /* 0x000fe200078efcff */
[----:B----4-:R-:W-:Y:S06]  /*aee0*/  @P1 BRA `(.L_x_8683) ;  /* 0x0000000000081947 */ /* 0x010fec0003800000 */
[----:B------:R-:W3:Y:S02]  /*aef0*/  SYNCS.PHASECHK.TRANS64.TRYWAIT P1, [R20+URZ+0x38830], R13 ;  /* 0x0388300d140075a7 */ /* 0x000ee4000802017f */
[----:B---3--:R-:W-:Y:S05]  /*af00*/  @!P1 BRA `(.L_x_8684) ;  /* 0x0000019400949947 */ /* 0x008fea0003800000 */
.L_x_8683:
[----:B--2---:R-:W-:Y:S01]  /*af10*/  LOP3.LUT R4, R3, 0x10000, RZ, 0xfc, !PT ;  /* 0x0001000003047812 */ /* 0x004fe200078efcff */
[----:B------:R-:W-:Y:S01]  /*af20*/  IMAD R2, R22, 0x200, R206 ;  /* 0x0000020016027824 */ /* 0x000fe200078e02ce */
[----:B------:R-:W-:Y:S05]  /*af30*/  WARPSYNC.ALL ;  /* 0x0000000000007948 */ /* 0x000fea0003800000 */
[----:B------:R-:W-:Y:S01]  /*af40*/  IMAD.MOV.U32 R5, RZ, RZ, 0x40000040 ;  /* 0x40000040ff057424 */ /* 0x000fe200078e00ff */
[----:B------:R-:W-:Y:S01]  /*af50*/  R2UR UR4, R4 ;  /* 0x00000000040472ca */ /* 0x000fe200000e0000 */
[----:B------:R-:W-:Y:S01]  /*af60*/  IMAD.MOV.U32 R3, RZ, RZ, 0x40000040 ;  /* 0x40000040ff037424 */ /* 0x000fe200078e00ff */
[----:B------:R-:W-:Y:S01]  /*af70*/  R2UR UR6, R2 ;  /* 0x00000000020672ca */ /* 0x000fe200000e0000 */
[----:B0-----:R-:W-:Y:S01]  /*af80*/  WARPGROUP.ARRIVE ;  /* 0x00000000000079c5 */ /* 0x001fe20000000000 */
[----:B------:R-:W-:Y:S01]  /*af90*/  R2UR UR5, R5 ;  /* 0x00000000050572ca */ /* 0x000fe200000e0000 */
[----:B------:R-:W-:Y:S01]  /*afa0*/  VIADD R10, R4, 0x2 ;  /* 0x00000002040a7836 */ /* 0x000fe20000000000 */
[----:B------:R-:W-:Y:S01]  /*afb0*/  R2UR UR7, R3 ;  /* 0x00000000030772ca */ /* 0x000fe200000e0000 */
[----:B------:R-:W-:Y:S01]  /*afc0*/  VIADD R6, R2, 0x2 ;  /* 0x0000000202067836 */ /* 0x000fe20000000000 */
[----:B------:R-:W-:Y:S01]  /*afd0*/  SHF.L.U32 R0, R0, 0x1f, RZ ;  /* 0x0000001f00007819 */ /* 0x000fe200000006ff */
[----:B------:R-:W-:Y:S01]  /*afe0*/  IMAD.MOV.U32 R11, RZ, RZ, 0x40000040 ;  /* 0x40000040ff0b7424 */ /* 0x000fe200078e00ff */
[----:B------:R-:W-:Y:S01]  /*aff0*/  BSSY B0, `(.L_x_8685) ;  /* 0x0000023000007945 */ /* 0x000fe20003800000 */
[----:B------:R-:W-:-:S02]  /*b000*/  IMAD.MOV.U32 R7, RZ, RZ, 0x40000040 ;  /* 0x40000040ff077424 */ /* 0x000fc400078e00ff */
[----:B------:R-:W-:Y:S02]  /*b010*/  VIADD R8, R4, 0x4 ;  /* 0x0000000404087836 */ /* 0x000fe40000000000 */
[----:B------:R-:W-:Y:S02]  /*b020*/  IMAD.MOV.U32 R9, RZ, RZ, 0x40000040 ;  /* 0x40000040ff097424 */ /* 0x000fe400078e00ff */
[----:B------:R-:W-:Y:S02]  /*b030*/  IMAD.MOV.U32 R3, RZ, RZ, 0x40000040 ;  /* 0x40000040ff037424 */ /* 0x000fe400078e00ff */
[----:B------:R-:W-:Y:S01]  /*b040*/  HGMMA.64x64x16.F32.BF16 R24, gdesc[UR4], RZ, !UPT, gsb0 ;  /* 0x00e00000041879f0 */ /* 0x000fe2000c0018ff */
[----:B------:R-:W-:Y:S02]  /*b050*/  R2UR UR4, R10 ;  /* 0x000000000a0472ca */ /* 0x000fe400000e0000 */
        /* <DEDUP_REMOVED lines=26> */
[----:B------:R-:W0:Y:S02]  /*b200*/  SYNCS.PHASECHK.TRANS64.TRYWAIT P1, [R17+URZ+0x38810], R0 ;  /* 0x03881000110075a7 */ /* 0x000e24000802017f */
[----:B0-----:R-:W-:Y:S05]  /*b210*/  @!P1 BRA `(.L_x_8686) ;  /* 0x0000019000e49947 */ /* 0x001fea0003800000 */
.L_x_8917:
[----:B------:R-:W-:Y:S05]  /*b220*/  BSYNC B0 ;  /* 0x0000000000007941 */ /* 0x000fea0003800000 */
.L_x_8685:
[----:B------:R-:W-:Y:S05]  /*b230*/  @!P0 BRA `(.L_x_8687) ;  /* 0x0000000000048947 */ /* 0x000fea0003800000 */
[----:B------:R-:W-:Y:S01]  /*b240*/  BPT.TRAP 0x1 ;  /* 0x000000040000795c */ /* 0x000fe20000300000 */
.L_x_8687:
[----:B------:R2:W4:Y:S01]  /*b250*/  SYNCS.PHASECHK.TRANS64.TRYWAIT P1, [R20+URZ+0x38850], R13 ;  /* 0x0388500d140075a7 */ /* 0x000522000802017f */
[----:B------:R-:W-:Y:S05]  /*b260*/  @!P0 BRA `(.L_x_8688) ;  /* 0x0000000000048947 */ /* 0x000fea0003800000 */
[----:B------:R-:W-:Y:S01]  /*b270*/  BPT.TRAP 0x1 ;  /* 0x000000040000795c */ /* 0x000fe20000300000 */
.L_x_8688:
[----:B0-----:R-:W-:-:S05]  /*b280*/  VIADD R0, R17, 0x400 ;  /* 0x0000040011007836 */ /* 0x001fca0000000000 */
[----:B------:R-:W-:-:S04]  /*b290*/  SHF.R.U32.HI R0, RZ, 0x4, R0 ;  /* 0x00000004ff007819 */ /* 0x000fc80000011600 */
[----:B------:R-:W-:Y:S01]  /*b2a0*/  LOP3.LUT R0, R0, 0x3fff, RZ, 0xc0, !PT ;  /* 0x00003fff00007812 */ /* 0x000fe200078ec0ff */
[----:B----4-:R-:W-:Y:S06]  /*b2b0*/  @P1 BRA `(.L_x_8689) ;  /* 0x0000000000081947 */ /* 0x010fec0003800000 */
[----:B------:R-:W0:Y:S02]  /*b2c0*/  SYNCS.PHASECHK.TRANS64.TRYWAIT P1, [R20+URZ+0x38850], R13 ;  /* 0x0388500d140075a7 */ /* 0x000e24000802017f */
[----:B0-----:R-:W-:Y:S05]  /*b2d0*/  @!P1 BRA `(.L_x_8690) ;  /* 0x0000019000c89947 */ /* 0x001fea0003800000 */
.L_x_8689:
[----:B------:R-:W-:Y:S05]  /*b2e0*/  WARPSYNC.ALL ;  /* 0x0000000000007948 */ /* 0x000fea0003800000 */
[----:B------:R-:W-:Y:S01]  /*b2f0*/  LOP3.LUT R207, R0, 0x10000, RZ, 0xfc, !PT ;  /* 0x0001000000cf7812 */ /* 0x000fe200078efcff */
[----:B------:R-:W-:Y:S01]  /*b300*/  VIADD R0, R17, 0x26400 ;  /* 0x0002640011007836 */ /* 0x000fe20000000000 */
[----:B------:R-:W-:-:S03]  /*b310*/  WARPGROUP.ARRIVE ;  /* 0x00000000000079c5 */ /* 0x000fc60000000000 */
[----:B------:R-:W-:-:S03]  /*b320*/  IMAD R12, R22, 0x1000, R207 ;  /* 0x00001000160c7824 */ /* 0x000fc600078e02cf */
[----:B------:R-:W4:Y:S01]  /*b330*/  S2R R21, SR_TID.X ;  /* 0x0000000000157919 */ /* 0x000f220000002100 */
[----:B0123--:R-:W-:Y:S01]  /*b340*/  IMAD.MOV.U32 R13, RZ, RZ, 0x40000040 ;  /* 0x40000040ff0d7424 */ /* 0x00ffe200078e00ff */
[----:B------:R-:W-:Y:S01]  /*b350*/  SHF.R.U32.HI R0, RZ, 0x4, R0 ;  /* 0x00000004ff007819 */ /* 0x000fe20000011600 */
[----:B------:R-:W-:Y:S01]  /*b360*/  IMAD.MOV.U32 R3, RZ, RZ, 0x40000040 ;  /* 0x40000040ff037424 */ /* 0x000fe200078e00ff */
[C---:B------:R-:W-:Y:S01]  /*b370*/  R2UR UR6, R12.reuse ;  /* 0x000000000c0672ca */ /* 0x040fe200000e0000 */
[----:B------:R-:W-:Y:S01]  /*b380*/  VIADD R14, R12, 0x2 ;  /* 0x000000020c0e7836 */ /* 0x000fe20000000000 */
[----:B------:R-:W-:Y:S01]  /*b390*/  LOP3.LUT R0, R0, 0x3fff, RZ, 0xc0, !PT ;  /* 0x00003fff00007812 */ /* 0x000fe200078ec0ff */
[----:B------:R-:W-:Y:S01]  /*b3a0*/  IMAD.MOV.U32 R15, RZ, RZ, 0x40000040 ;  /* 0x40000040ff0f7424 */ /* 0x000fe200078e00ff */
[----:B------:R-:W-:Y:S01]  /*b3b0*/  R2UR UR7, R13 ;  /* 0x000000000d0772ca */ /* 0x000fe200000e0000 */
[----:B------:R-:W-:Y:S01]  /*b3c0*/  IMAD.MOV.U32 R57, RZ, RZ, 0x40000040 ;  /* 0x40000040ff397424 */ /* 0x000fe200078e00ff */
[----:B------:R-:W-:Y:S01]  /*b3d0*/  LOP3.LUT R2, R0, 0x10000, RZ, 0xfc, !PT ;  /* 0x0001000000027812 */ /* 0x000fe200078efcff */
[----:B------:R-:W-:Y:S01]  /*b3e0*/  VIADD R60, R12, 0x800 ;  /* 0x000008000c3c7836 */ /* 0x000fe20000000000 */
[----:B------:R-:W-:-:S02]  /*b3f0*/  R2UR UR5, R3 ;  /* 0x00000000030572ca */ /* 0x000fc400000e0000 */
[C---:B------:R-:W-:Y:S01]  /*b400*/  R2UR UR4, R2.reuse ;  /* 0x00000000020472ca */ /* 0x040fe200000e0000 */
[C---:B------:R-:W-:Y:S02]  /*b410*/  VIADD R56, R2.reuse, 0x2 ;  /* 0x0000000202387836 */ /* 0x040fe40000000000 */
[----:B------:R-:W-:-:S10]  /*b420*/  VIADD R58, R2, 0x800 ;  /* 0x00000800023a7836 */ /* 0x000fd40000000000 */
        /* <DEDUP_REMOVED lines=338> */
[----:B------:R-:W-:Y:S01]  /*c950*/  SEL R13, R13, 0xf80, P1 ;  /* 0x00000f800d0d7807 */ /* 0x000fe20000800000 */
        /* <DEDUP_REMOVED lines=16> */
[----:B------:R-:W-:Y:S02]  /*ca60*/  R2UR UR6, R14 ;  /* 0x000000000e0672ca */ /* 0x000fe400000e0000 */
[----:B------:R-:W-:Y:S02]  /*ca70*/  R2UR UR7, R15 ;  /* 0x000000000f0772ca */ /* 0x000fe400000e0000 */
[----:B------:R-:W-:Y:S02]  /*ca80*/  R2UR UR4, R56 ;  /* 0x00000000380472ca */ /* 0x000fe400000e0000 */
[----:B------:R-:W-:Y:S02]  /*ca90*/  R2UR UR5, R57 ;  /* 0x00000000390572ca */ /* 0x000fe400000e0000 */
        /* <DEDUP_REMOVED lines=19> */
.L_x_8691:
[----:B------:R-:W2:Y:S01]  /*cbd0*/  LDL R0, [R1+0x18] ;  /* 0x0000180001007983 */ /* 0x000ea20000100800 */
[----:B------:R-:W0:Y:S01]  /*cbe0*/  LDC R12, c[0x0][0x448] ;  /* 0x00011200ff0c7b82 */ /* 0x000e220000000800 */
[----:B------:R-:W-:Y:S02]  /*cbf0*/  ULDC UR4, c[0x0][0xa80] ;  /* 0x0002a00000047ab9 */ /* 0x000fe40000000800 */
[----:B------:R-:W3:Y:S01]  /*cc00*/  LDL R56, [R1+0x10] ;  /* 0x0000100001387983 */ /* 0x000ee20000100800 */
[----:B------:R-:W-:Y:S02]  /*cc10*/  LOP3.LUT R16, R16, 0xffffffef, RZ, 0xc0, !PT ;  /* 0xffffffef10107812 */ /* 0x000fe400078ec0ff */
[----:B0-----:R-:W-:-:S13]  /*cc20*/  ISETP.NE.AND P5, PT, R12, 0x1, PT ;  /* 0x000000010c00780c */ /* 0x001fda0003fa5270 */
[----:B------:R-:W0:Y:S01]  /*cc30*/  @P5 LDC R13, c[0x0][0x44c] ;  /* 0x00011300ff0d5b82 */ /* 0x000e220000000800 */
[----:B------:R-:W-:-:S07]  /*cc40*/  @P5 LOP3.LUT R16, R16, 0x10, RZ, 0xfc, !PT ;  /* 0x0000001010105812 */ /* 0x000fce00078efcff */
[----:B------:R-:W1:Y:S01]  /*cc50*/  @P5 LDC R15, c[0x0][0x450] ;  /* 0x00011400ff0f5b82 */ /* 0x000e620000000800 */
[----:B--2---:R-:W-:-:S04]  /*cc60*/  IMAD.IADD R0, R0, 0x1, R214 ;  /* 0x0000000100007824 */ /* 0x004fc800078e02d6 */
[----:B0-----:R-:W-:-:S05]  /*cc70*/  @P5 IMAD.HI.U32 R12, R0, R13, RZ ;  /* 0x0000000d000c5227 */ /* 0x001fca00078e00ff */
[----:B-1----:R-:W-:Y:S01]  /*cc80*/  @P5 SHF.R.U32.HI R0, RZ, R15, R12 ;  /* 0x0000000fff005219 */ /* 0x002fe2000001160c */
[----:B------:R-:W-:-:S04]  /*cc90*/  IMAD R12, R168, -0x40, R21 ;  /* 0xffffffc0a80c7824 */ /* 0x000fc800078e0215 */
[----:B------:R-:W0:Y:S01]  /*cca0*/  SHFL.IDX PT, R14, R0, RZ, 0x1c1f ;  /* 0x001c1fff000e7589 */ /* 0x000e2200000e0000 */
[----:B------:R-:W-:Y:S02]  /*ccb0*/  IADD3 R13, R213, 0x1, R12 ;  /* 0x00000001d50d7810 */ /* 0x000fe40007ffe00c */
[----:B---3--:R-:W-:Y:S02]  /*ccc0*/  IADD3 R12, -R56, R12, R213 ;  /* 0x0000000c380c7210 */ /* 0x008fe40007ffe1d5 */
[----:B------:R-:W-:Y:S02]  /*ccd0*/  IADD3 R13, -R208, R13, -R56 ;  /* 0x0000000dd00d7210 */ /* 0x000fe40007ffe938 */
[----:B------:R-:W2:Y:S02]  /*cce0*/  LDL R56, [R1] ;  /* 0x0000000001387983 */ /* 0x000ea40000100800 */
        /* <DEDUP_REMOVED lines=43> */
[----:B------:R-:W-:Y:S01]  /*cfa0*/  FSEL R37, R52, -INF , P2 ;  /* 0xff80000034257808 */ /* 0x000fe20001000000 */
[----:B------:R-:W0:Y:S01]  /*cfb0*/  SHFL.IDX PT, R14, R0, 0x1, 0x1c1f ;  /* 0x003c1f00000e7f89 */ /* 0x000e2200000e0000 */
[----:B------:R-:W-:Y:S02]  /*cfc0*/  FMNMX.FTZ R24, R49, R24, !PT ;  /* 0x0000001831187209 */ /* 0x000fe40007810000 */
[----:B------:R-:W-:Y:S02]  /*cfd0*/  FSEL R53, R53, -INF , P1 ;  /* 0xff80000035357808 */ /* 0x000fe40000800000 */
[----:B------:R-:W-:-:S04]  /*cfe0*/  FMNMX.FTZ R24, R37, R24, !PT ;  /* 0x0000001825187209 */ /* 0x000fc80007810000 */
[----:B------:R-:W-:-:S05]  /*cff0*/  FMNMX.FTZ R24, R53, R24, !PT ;  /* 0x0000001835187209 */ /* 0x000fca0007810000 */
[----:B------:R-:W1:Y:S01]  /*d000*/  SHFL.BFLY PT, R33, R24, 0x2, 0x1f ;  /* 0x0c401f0018217f89 */ /* 0x000e6200000e0000 */
[----:B0-----:R-:W-:Y:S01]  /*d010*/  VIADDMNMX R14, R14, R13, R12, PT ;  /* 0x0000000d0e0e7246 */ /* 0x001fe2000380010c */
[----:B------:R-:W-:-:S03]  /*d020*/  IMAD.U32 R12, RZ, RZ, UR4 ;  /* 0x00000004ff0c7e24 */ /* 0x000fc6000f8e00ff */
[C---:B------:R-:W-:Y:S02]  /*d030*/  ISETP.GT.AND P1, PT, R14.reuse, RZ, PT ;  /* 0x000000ff0e00720c */ /* 0x040fe40003f24270 */
[C---:B------:R-:W-:Y:S02]  /*d040*/  ISETP.GT.AND P2, PT, R14.reuse, 0x1, PT ;  /* 0x000000010e00780c */ /* 0x040fe40003f44270 */
[----:B------:R-:W-:Y:S02]  /*d050*/  ISETP.GT.AND P3, PT, R14, 0x8, PT ;  /* 0x000000080e00780c */ /* 0x000fe40003f64270 */
[----:B------:R-:W-:Y:S02]  /*d060*/  FSEL R27, R27, -INF , P2 ;  /* 0xff8000001b1b7808 */ /* 0x000fe40001000000 */
[----:B------:R-:W-:Y:S02]  /*d070*/  FSEL R71, R30, -INF , P3 ;  /* 0xff8000001e477808 */ /* 0x000fe40001800000 */
[----:B-1----:R-:W-:-:S02]  /*d080*/  FMNMX.FTZ R28, R24, R33, !PT ;  /* 0x00000021181c7209 */ /* 0x002fc40007810000 */
[----:B------:R-:W-:Y:S02]  /*d090*/  FSEL R33, R26, -INF , P1 ;  /* 0xff8000001a217808 */ /* 0x000fe40000800000 */
[C---:B------:R-:W-:Y:S01]  /*d0a0*/  ISETP.GT.AND P1, PT, R14.reuse, 0x9, PT ;  /* 0x000000090e00780c */ /* 0x040fe20003f24270 */
[----:B------:R-:W0:Y:S01]  /*d0b0*/  SHFL.BFLY PT, R13, R28, 0x1, 0x1f ;  /* 0x0c201f001c0d7f89 */ /* 0x000e2200000e0000 */
        /* <DEDUP_REMOVED lines=25> */
[----:B0-----:R-:W-:Y:S02]  /*d250*/  FMNMX.FTZ R13, R28, R13, !PT ;  /* 0x0000000d1c0d7209 */ /* 0x001fe40007810000 */
[----:B------:R-:W-:Y:S02]  /*d260*/  ISETP.GT.AND P1, PT, R14, 0x30, PT ;  /* 0x000000300e00780c */ /* 0x000fe40003f24270 */
[----:B------:R-:W-:Y:S01]  /*d270*/  FSEL R79, R47, -INF , P3 ;  /* 0xff8000002f4f7808 */ /* 0x000fe20001800000 */
[----:B------:R-:W-:Y:S01]  /*d280*/  FMUL.FTZ R26, R13, R12 ;  /* 0x0000000c0d1a7220 */ /* 0x000fe20000410000 */
[----:B------:R-:W-:-:S02]  /*d290*/  FMNMX.FTZ R24, R77, R24, !PT ;  /* 0x000000184d187209 */ /* 0x000fc40007810000 */
[----:B------:R-:W-:Y:S02]  /*d2a0*/  ISETP.GT.AND P2, PT, R14, 0x31, PT ;  /* 0x000000310e00780c */ /* 0x000fe40003f44270 */
[----:B------:R-:W-:Y:S02]  /*d2b0*/  FSEL R85, R50, -INF , P1 ;  /* 0xff80000032557808 */ /* 0x000fe40000800000 */
[----:B------:R-:W-:Y:S02]  /*d2c0*/  FMNMX.FTZ R24, R79, R24, !PT ;  /* 0x000000184f187209 */ /* 0x000fe40007810000 */
[----:B------:R-:W-:Y:S02]  /*d2d0*/  FSETP.NEU.FTZ.AND P4, PT, R13, -INF , PT ;  /* 0xff8000000d00780b */ /* 0x000fe40003f9d000 */
[----:B------:R-:W-:Y:S02]  /*d2e0*/  ISETP.GT.AND P1, PT, R14, 0x38, PT ;  /* 0x000000380e00780c */ /* 0x000fe40003f24270 */
[----:B------:R-:W-:-:S02]  /*d2f0*/  FSEL R87, R51, -INF , P2 ;  /* 0xff80000033577808 */ /* 0x000fc40001000000 */
[----:B------:R-:W-:Y:S02]  /*d300*/  FMNMX.FTZ R24, R85, R24, !PT ;  /* 0x0000001855187209 */ /* 0x000fe40007810000 */
[----:B------:R-:W-:Y:S02]  /*d310*/  FSEL R0, R26, RZ, P4 ;  /* 0x000000ff1a007208 */ /* 0x000fe40002000000 */
[----:B------:R-:W-:Y:S02]  /*d320*/  ISETP.GT.AND P2, PT, R14, 0x39, PT ;  /* 0x000000390e00780c */ /* 0x000fe40003f44270 */
[----:B------:R-:W-:Y:S01]  /*d330*/  FSEL R89, R54, -INF , P1 ;  /* 0xff80000036597808 */ /* 0x000fe20000800000 */
[--C-:B------:R-:W-:Y:S01]  /*d340*/  FFMA.FTZ R51, R25, R12, -R0.reuse ;  /* 0x0000000c19337223 */ /* 0x100fe20000010800 */
        /* <DEDUP_REMOVED lines=11> */
[-CC-:B------:R-:W-:Y:S01]  /*d400*/  FFMA.FTZ R47, R69, R12.reuse, -R0.reuse ;  /* 0x0000000c452f7223 */ /* 0x180fe20000010800 */
[-CC-:B------:R-:W-:Y:S01]  /*d410*/  FFMA.FTZ R160, R67, R12.reuse, -R0.reuse ;  /* 0x0000000c43a07223 */ /* 0x180fe20000010800 */
[----:B------:R-:W0:Y:S01]  /*d420*/  SHFL.BFLY PT, R15, R24, 0x2, 0x1f ;  /* 0x0c401f00180f7f89 */ /* 0x000e2200000e0000 */
[-CC-:B------:R-:W-:Y:S01]  /*d430*/  FFMA.FTZ R41, R41, R12.reuse, -R0.reuse ;  /* 0x0000000c29297223 */ /* 0x180fe20000010800 */
[----:B------:R-:W1:Y:S01]  /*d440*/  MUFU.EX2 R152, R152 ;  /* 0x0000009800987308 */ /* 0x000e620000000800 */
[-CC-:B------:R-:W-:Y:S01]  /*d450*/  FFMA.FTZ R162, R61, R12.reuse, -R0.reuse ;  /* 0x0000000c3da27223 */ /* 0x180fe20000010800 */
[-CC-:B------:R-:W-:Y:S01]  /*d460*/  FFMA.FTZ R43, R65, R12.reuse, -R0.reuse ;  /* 0x0000000c412b7223 */ /* 0x180fe20000010800 */
[-CC-:B------:R-:W-:Y:S01]  /*d470*/  FFMA.FTZ R156, R45, R12.reuse, -R0.reuse ;  /* 0x0000000c2d9c7223 */ /* 0x180fe20000010800 */
[-CC-:B------:R-:W-:Y:S01]  /*d480*/  FFMA.FTZ R29, R49, R12.reuse, -R0.reuse ;  /* 0x0000000c311d7223 */ /* 0x180fe20000010800 */
[-CC-:B------:R-:W-:Y:S01]  /*d490*/  FFMA.FTZ R158, R37, R12.reuse, -R0.reuse ;  /* 0x0000000c259e7223 */ /* 0x180fe20000010800 */
[----:B------:R-:W-:-:S02]  /*d4a0*/  FFMA.FTZ R21, R53, R12, -R0 ;  /* 0x0000000c35157223 */ /* 0x000fc40000010800 */
[----:B------:R-:W3:Y:S08]  /*d4b0*/  MUFU.EX2 R154, R154 ;  /* 0x0000009a009a7308 */ /* 0x000ef00000000800 */
[----:B------:R-:W4:Y:S01]  /*d4c0*/  MUFU.EX2 R55, R55 ;  /* 0x0000003700377308 */ /* 0x000f220000000800 */
[----:B0-----:R-:W-:Y:S01]  /*d4d0*/  FMNMX.FTZ R14, R24, R15, !PT ;  /* 0x0000000f180e7209 */ /* 0x001fe20007810000 */
[----:B------:R-:W-:-:S06]  /*d4e0*/  IMAD R24, R22, 0x1000, R210 ;  /* 0x0000100016187824 */ /* 0x000fcc00078e02d2 */
[----:B------:R-:W-:Y:S01]  /*d4f0*/  MUFU.EX2 R164, R164 ;  /* 0x000000a400a47308 */ /* 0x000fe20000000800 */
[----:B------:R-:W0:Y:S01]  /*d500*/  SHFL.BFLY PT, R15, R14, 0x1, 0x1f ;  /* 0x0c201f000e0f7f89 */ /* 0x000e2200000e0000 */
[----:B------:R-:W-:-:S06]  /*d510*/  R2UR UR6, R24 ;  /* 0x00000000180672ca */ /* 0x000fcc00000e0000 */
        /* <DEDUP_REMOVED lines=13> */
[----:B------:R-:W-:Y:S02]  /*d5f0*/  VIADD R27, R20, 0x38840 ;  /* 0x00038840141b7836 */ /* 0x000fe40000000000 */
[-CC-:B------:R-:W-:Y:S01]  /*d600*/  FFMA.FTZ R165, R73, R12.reuse, -R26.reuse ;  /* 0x0000000c49a57223 */ /* 0x180fe2000001081a */
[-CC-:B------:R-:W-:Y:S01]  /*d610*/  FFMA.FTZ R30, R35, R12.reuse, -R26.reuse ;  /* 0x0000000c231e7223 */ /* 0x180fe2000001081a */
[----:B------:R-:W-:Y:S01]  /*d620*/  MUFU.EX2 R153, R153 ;  /* 0x0000009900997308 */ /* 0x000fe20000000800 */
[----:B-1----:R-:W-:Y:S01]  /*d630*/  FADD.FTZ R33, R152, R51 ;  /* 0x0000003398217221 */ /* 0x002fe20000010000 */
[----:B------:R-:W-:Y:S01]  /*d640*/  PRMT R27, R190, 0x654, R27 ;  /* 0x00000654be1b7816 */ /* 0x000fe2000000001b */
[----:B------:R-:W-:Y:S01]  /*d650*/  FFMA.FTZ R31, R25, R12, -R26 ;  /* 0x0000000c191f7223 */ /* 0x000fe2000001081a */
[----:B------:R-:W-:-:S02]  /*d660*/  IMAD.MOV.U32 R25, RZ, RZ, 0x40000040 ;  /* 0x40000040ff197424 */ /* 0x000fc400078e00ff */
[----:B---3--:R-:W-:Y:S01]  /*d670*/  FADD.FTZ R38, R154, R33 ;  /* 0x000000219a267221 */ /* 0x008fe20000010000 */
[----:B------:R0:W-:Y:S01]  /*d680*/  SYNCS.ARRIVE.TRANS64.RED.A1T0 RZ, [R27+URZ], RZ ;  /* 0x000000ff1bff79a7 */ /* 0x0001e2000810043f */
[-CC-:B------:R-:W-:Y:S01]  /*d690*/  FFMA.FTZ R167, R75, R12.reuse, -R26.reuse ;  /* 0x0000000c4ba77223 */ /* 0x180fe2000001081a */
[----:B------:R-:W1:Y:S01]  /*d6a0*/  MUFU.EX2 R0, R0 ;  /* 0x0000000000007308 */ /* 0x000e620000000800 */
[-CC-:B------:R-:W-:Y:S01]  /*d6b0*/  FFMA.FTZ R28, R39, R12.reuse, -R26.reuse ;  /* 0x0000000c271c7223 */ /* 0x180fe2000001081a */
[-CC-:B------:R-:W-:Y:S01]  /*d6c0*/  FFMA.FTZ R161, R83, R12.reuse, -R26.reuse ;  /* 0x0000000c53a17223 */ /* 0x180fe2000001081a */
[-CC-:B------:R-:W-:Y:S01]  /*d6d0*/  FFMA.FTZ R32, R81, R12.reuse, -R26.reuse ;  /* 0x0000000c51207223 */ /* 0x180fe2000001081a */
[-CC-:B------:R-:W-:Y:S01]  /*d6e0*/  FFMA.FTZ R163, R77, R12.reuse, -R26.reuse ;  /* 0x0000000c4da37223 */ /* 0x180fe2000001081a */
[-CC-:B------:R-:W-:Y:S01]  /*d6f0*/  FFMA.FTZ R34, R79, R12.reuse, -R26.reuse ;  /* 0x0000000c4f227223 */ /* 0x180fe2000001081a */
[----:B0-----:R-:W-:Y:S02]  /*d700*/  IMAD.MOV.U32 R27, RZ, RZ, 0x40000040 ;  /* 0x40000040ff1b7424 */ /* 0x001fe400078e00ff */
[-CC-:B------:R-:W-:Y:S01]  /*d710*/  FFMA.FTZ R157, R85, R12.reuse, -R26.reuse ;  /* 0x0000000c559d7223 */ /* 0x180fe2000001081a */
[----:B------:R-:W0:Y:S01]  /*d720*/  MUFU.EX2 R155, R155 ;  /* 0x0000009b009b7308 */ /* 0x000e220000000800 */
[-CC-:B------:R-:W-:Y:S01]  /*d730*/  FFMA.FTZ R87, R87, R12.reuse, -R26.reuse ;  /* 0x0000000c57577223 */ /* 0x180fe2000001081a */
[----:B------:R-:W-:Y:S01]  /*d740*/  FFMA.FTZ R89, R89, R12, -R26 ;  /* 0x0000000c59597223 */ /* 0x000fe2000001081a */
[----:B------:R-:W-:Y:S01]  /*d750*/  R2UR UR11, R27 ;  /* 0x000000001b0b72ca */ /* 0x000fe200000e0000 */
[----:B----4-:R-:W-:Y:S01]  /*d760*/  FADD.FTZ R27, R55, R38 ;  /* 0x00000026371b7221 */ /* 0x010fe20000010000 */
[----:B------:R-:W-:Y:S01]  /*d770*/  R2UR UR7, R25 ;  /* 0x00000000190772ca */ /* 0x000fe200000e0000 */
[----:B------:R-:W-:Y:S01]  /*d780*/  VIADD R26, R24, 0x80 ;  /* 0x00000080181a7836 */ /* 0x000fe20000000000 */
[----:B------:R-:W-:Y:S01]  /*d790*/  F2FP.BF16.F32.PACK_AB R152, R51, R152 ;  /* 0x000000983398723e */ /* 0x000fe200000010ff */
[----:B------:R-:W3:Y:S01]  /*d7a0*/  MUFU.EX2 R14, R14 ;  /* 0x0000000e000e7308 */ /* 0x000ee20000000800 */
[----:B-1----:R-:W-:Y:S01]  /*d7b0*/  FADD.FTZ R36, R153, R0 ;  /* 0x0000000099247221 */ /* 0x002fe20000010000 */
[----:B------:R-:W-:Y:S01]  /*d7c0*/  FADD.FTZ R38, R164, R27 ;  /* 0x0000001ba4267221 */ /* 0x000fe20000010000 */
[----:B------:R-:W-:Y:S01]  /*d7d0*/  IMAD.MOV.U32 R27, RZ, RZ, 0x40000040 ;  /* 0x40000040ff1b7424 */ /* 0x000fe200078e00ff */
[----:B------:R-:W-:Y:S01]  /*d7e0*/  R2UR UR10, R26 ;  /* 0x000000001a0a72ca */ /* 0x000fe200000e0000 */
[----:B------:R-:W-:-:S02]  /*d7f0*/  VIADD R26, R24, 0x100 ;  /* 0x00000100181a7836 */ /* 0x000fc40000000000 */
[----:B------:R-:W-:Y:S01]  /*d800*/  FADD.FTZ R33, R57, R38 ;  /* 0x0000002639217221 */ /* 0x000fe20000010000 */
[----:B------:R-:W-:Y:S01]  /*d810*/  VIADD R24, R24, 0x180 ;  /* 0x0000018018187836 */ /* 0x000fe20000000000 */
[----:B------:R-:W1:Y:S01]  /*d820*/  MUFU.EX2 R165, R165 ;  /* 0x000000a500a57308 */ /* 0x000e620000000800 */
[----:B0-----:R-:W-:Y:S01]  /*d830*/  FADD.FTZ R25, R155, R36 ;  /* 0x000000249b197221 */ /* 0x001fe20000010000 */
[----:B------:R-:W-:Y:S02]  /*d840*/  R2UR UR15, R27 ;  /* 0x000000001b0f72ca */ /* 0x000fe400000e0000 */
[----:B------:R-:W-:Y:S02]  /*d850*/  R2UR UR14, R26 ;  /* 0x000000001a0e72ca */ /* 0x000fe400000e0000 */
[----:B------:R-:W-:Y:S02]  /*d860*/  R2UR UR18, R24 ;  /* 0x00000000181272ca */ /* 0x000fe400000e0000 */
[----:B------:R-:W0:Y:S01]  /*d870*/  MUFU.EX2 R30, R30 ;  /* 0x0000001e001e7308 */ /* 0x000e220000000800 */
[C---:B---3--:R-:W-:Y:S01]  /*d880*/  FADD.FTZ R36, R14.reuse, R25 ;  /* 0x000000190e247221 */ /* 0x048fe20000010000 */
[----:B------:R-:W-:Y:S01]  /*d890*/  IMAD.MOV.U32 R25, RZ, RZ, 0x40000040 ;  /* 0x40000040ff197424 */ /* 0x000fe200078e00ff */
[----:B------:R-:W-:-:S02]  /*d8a0*/  F2FP.BF16.F32.PACK_AB R155, R14, R155 ;  /* 0x0000009b0e9b723e */ /* 0x000fc400000010ff */
[----:B------:R-:W-:Y:S02]  /*d8b0*/  F2FP.BF16.F32.PACK_AB R153, R0, R153 ;  /* 0x000000990099723e */ /* 0x000fe400000010ff */
[----:B------:R-:W-:Y:S01]  /*d8c0*/  R2UR UR19, R25 ;  /* 0x00000000191372ca */ /* 0x000fe200000e0000 */
[----:B------:R-:W3:Y:S01]  /*d8d0*/  MUFU.EX2 R167, R167 ;  /* 0x000000a700a77308 */ /* 0x000ee20000000800 */
[----:B-1----:R-:W-:Y:S01]  /*d8e0*/  FADD.FTZ R27, R165, R36 ;  /* 0x00000024a51b7221 */ /* 0x002fe20000010000 */
[----:B------:R-:W-:Y:S01]  /*d8f0*/  FADD.FTZ R36, R166, R33 ;  /* 0x00000021a6247221 */ /* 0x000fe20000010000 */
[----:B------:R-:W-:Y:S01]  /*d900*/  F2FP.BF16.F32.PACK_AB R154, R55, R154 ;  /* 0x0000009a379a723e */ /* 0x000fe200000010ff */
[----:B------:R-:W-:Y:S01]  /*d910*/  BAR.SYNC.DEFER_BLOCKING 0xf, 0x100 ;  /* 0x03c4000000007b1d */ /* 0x000fe20000010000 */
[----:B------:R-:W-:Y:S02]  /*d920*/  F2FP.BF16.F32.PACK_AB R164, R57, R164 ;  /* 0x000000a439a4723e */ /* 0x000fe400000010ff */
[----:B------:R-:W-:Y:S01]  /*d930*/  F2FP.BF16.F32.PACK_AB R166, R47, R166 ;  /* 0x000000a62fa6723e */ /* 0x000fe200000010ff */
[----:B0-----:R-:W-:-:S02]  /*d940*/  FADD.FTZ R26, R30, R27 ;  /* 0x0000001b1e1a7221 */ /* 0x001fc40000010000 */
[----:B------:R-:W0:Y:S01]  /*d950*/  MUFU.EX2 R28, R28 ;  /* 0x0000001c001c7308 */ /* 0x000e220000000800 */
[----:B------:R-:W-:Y:S01]  /*d960*/  FADD.FTZ R27, R47, R36 ;  /* 0x000000242f1b7221 */ /* 0x000fe20000010000 */
[----:B------:R-:W-:-:S03]  /*d970*/  F2FP.BF16.F32.PACK_AB R165, R30, R165 ;  /* 0x000000a51ea5723e */ /* 0x000fc600000010ff */
[----:B------:R-:W-:Y:S01]  /*d980*/  FADD.FTZ R36, R160, R27 ;  /* 0x0000001ba0247221 */ /* 0x000fe20000010000 */
[----:B------:R-:W-:Y:S01]  /*d990*/  F2FP.BF16.F32.PACK_AB R160, R41, R160 ;  /* 0x000000a029a0723e */ /* 0x000fe200000010ff */
[----:B---3--:R-:W-:Y:S01]  /*d9a0*/  FADD.FTZ R25, R167, R26 ;  /* 0x0000001aa7197221 */ /* 0x008fe20000010000 */
[----:B------:R-:W1:Y:S01]  /*d9b0*/  MUFU.EX2 R162, R162 ;  /* 0x000000a200a27308 */ /* 0x000e620000000800 */
[----:B------:R-:W-:-:S07]  /*d9c0*/  FADD.FTZ R27, R41, R36 ;  /* 0x00000024291b7221 */ /* 0x000fce0000010000 */
[----:B------:R-:W3:Y:S01]  /*d9d0*/  MUFU.EX2 R161, R161 ;  /* 0x000000a100a17308 */ /* 0x000ee20000000800 */
[C---:B0-----:R-:W-:Y:S01]  /*d9e0*/  FADD.FTZ R26, R28.reuse, R25 ;  /* 0x000000191c1a7221 */ /* 0x041fe20000010000 */
[----:B------:R-:W-:Y:S01]  /*d9f0*/  F2FP.BF16.F32.PACK_AB R167, R28, R167 ;  /* 0x000000a71ca7723e */ /* 0x000fe200000010ff */
[----:B------:R-:W-:Y:S04]  /*da00*/  STSM.16.M88.4 [R227+0x36400], R152 ;  /* 0x03640098e3007844 */ /* 0x000fe80000000200 */
[----:B--2---:R0:W-:Y:S01]  /*da10*/  STSM.16.M88.4 [R56], R164 ;  /* 0x000000a438007844 */ /* 0x0041e20000000200 */
[----:B------:R-:W2:Y:S01]  /*da20*/  MUFU.EX2 R43, R43 ;  /* 0x0000002b002b7308 */ /* 0x000ea20000000800 */
[----:B-1----:R-:W-:-:S07]  /*da30*/  FADD.FTZ R14, R162, R27 ;  /* 0x0000001ba20e7221 */ /* 0x002fce0000010000 */
[----:B------:R-:W1:Y:S01]  /*da40*/  MUFU.EX2 R32, R32 ;  /* 0x0000002000207308 */ /* 0x000e620000000800 */
[----:B---3--:R-:W-:-:S07]  /*da50*/  FADD.FTZ R25, R161, R26 ;  /* 0x0000001aa1197221 */ /* 0x008fce0000010000 */
[----:B------:R-:W3:Y:S01]  /*da60*/  MUFU.EX2 R163, R163 ;  /* 0x000000a300a37308 */ /* 0x000ee20000000800 */
[C---:B--2---:R-:W-:Y:S01]  /*da70*/  FADD.FTZ R27, R43.reuse, R14 ;  /* 0x0000000e2b1b7221 */ /* 0x044fe20000010000 */
[----:B------:R-:W-:-:S06]  /*da80*/  F2FP.BF16.F32.PACK_AB R162, R43, R162 ;  /* 0x000000a22ba2723e */ /* 0x000fcc00000010ff */
[----:B------:R-:W2:Y:S01]  /*da90*/  MUFU.EX2 R156, R156 ;  /* 0x0000009c009c7308 */ /* 0x000ea20000000800 */
[C---:B-1----:R-:W-:Y:S01]  /*daa0*/  FADD.FTZ R0, R32.reuse, R25 ;  /* 0x0000001920007221 */ /* 0x042fe20000010000 */
[----:B------:R-:W-:-:S06]  /*dab0*/  F2FP.BF16.F32.PACK_AB R161, R32, R161 ;  /* 0x000000a120a1723e */ /* 0x000fcc00000010ff */
[----:B------:R-:W1:Y:S01]  /*dac0*/  MUFU.EX2 R34, R34 ;  /* 0x0000002200227308 */ /* 0x000e620000000800 */
[----:B---3--:R-:W-:-:S07]  /*dad0*/  FADD.FTZ R25, R163, R0 ;  /* 0x00000000a3197221 */ /* 0x008fce0000010000 */
[----:B------:R-:W3:Y:S01]  /*dae0*/  MUFU.EX2 R29, R29 ;  /* 0x0000001d001d7308 */ /* 0x000ee20000000800 */
[----:B--2---:R-:W-:-:S07]  /*daf0*/  FADD.FTZ R26, R156, R27 ;  /* 0x0000001b9c1a7221 */ /* 0x004fce0000010000 */
[----:B------:R-:W2:Y:S01]  /*db00*/  MUFU.EX2 R157, R157 ;  /* 0x0000009d009d7308 */ /* 0x000ea20000000800 */
[C---:B-1----:R-:W-:Y:S01]  /*db10*/  FADD.FTZ R0, R34.reuse, R25 ;  /* 0x0000001922007221 */ /* 0x042fe20000010000 */
[----:B------:R-:W-:-:S05]  /*db20*/  F2FP.BF16.F32.PACK_AB R163, R34, R163 ;  /* 0x000000a322a3723e */ /* 0x000fca00000010ff */
[----:B------:R1:W-:Y:S01]  /*db30*/  STSM.16.M88.4 [R228], R160 ;  /* 0x000000a0e4007844 */ /* 0x0003e20000000200 */
[----:B------:R-:W4:Y:S01]  /*db40*/  MUFU.EX2 R158, R158 ;  /* 0x0000009e009e7308 */ /* 0x000f220000000800 */
[C---:B---3--:R-:W-:Y:S01]  /*db50*/  FADD.FTZ R27, R29.reuse, R26 ;  /* 0x0000001a1d1b7221 */ /* 0x048fe20000010000 */
[----:B------:R-:W-:-:S06]  /*db60*/  F2FP.BF16.F32.PACK_AB R156, R29, R156 ;  /* 0x0000009c1d9c723e */ /* 0x000fcc00000010ff */
[----:B------:R-:W3:Y:S01]  /*db70*/  MUFU.EX2 R21, R21 ;  /* 0x0000001500157308 */ /* 0x000ee20000000800 */
[----:B--2---:R-:W-:-:S07]  /*db80*/  FADD.FTZ R25, R157, R0 ;  /* 0x000000009d197221 */ /* 0x004fce0000010000 */
[----:B------:R-:W2:Y:S01]  /*db90*/  MUFU.EX2 R24, R87 ;  /* 0x0000005700187308 */ /* 0x000ea20000000800 */
[----:B----4-:R-:W-:-:S07]  /*dba0*/  FADD.FTZ R0, R158, R27 ;  /* 0x0000001b9e007221 */ /* 0x010fce0000010000 */
[----:B------:R-:W4:Y:S01]  /*dbb0*/  MUFU.EX2 R89, R89 ;  /* 0x0000005900597308 */ /* 0x000f220000000800 */
[C---:B---3--:R-:W-:Y:S01]  /*dbc0*/  F2FP.BF16.F32.PACK_AB R158, R21.reuse, R158 ;  /* 0x0000009e159e723e */ /* 0x048fe200000010ff */
[----:B------:R-:W-:-:S06]  /*dbd0*/  FADD.FTZ R0, R21, R0 ;  /* 0x0000000015007221 */ /* 0x000fcc0000010000 */
[----:B------:R-:W3:Y:S01]  /*dbe0*/  MUFU.EX2 R14, R31 ;  /* 0x0000001f000e7308 */ /* 0x000ee20000000800 */
[C---:B--2---:R-:W-:Y:S01]  /*dbf0*/  FADD.FTZ R26, R24.reuse, R25 ;  /* 0x00000019181a7221 */ /* 0x044fe20000010000 */
[----:B------:R-:W-:-:S03]  /*dc00*/  F2FP.BF16.F32.PACK_AB R157, R24, R157 ;  /* 0x0000009d189d723e */ /* 0x000fc600000010ff */
[----:B----4-:R-:W-:Y:S01]  /*dc10*/  FADD.FTZ R21, R89, R26 ;  /* 0x0000001a59157221 */ /* 0x010fe20000010000 */
[----:B---3--:R-:W-:-:S03]  /*dc20*/  F2FP.BF16.F32.PACK_AB R159, R14, R89 ;  /* 0x000000590e9f723e */ /* 0x008fc600000010ff */
[----:B------:R-:W-:Y:S02]  /*dc30*/  FADD.FTZ R14, R14, R21 ;  /* 0x000000150e0e7221 */ /* 0x000fe40000010000 */
[----:B------:R1:W-:Y:S01]  /*dc40*/  STSM.16.M88.4 [R229], R156 ;  /* 0x0000009ce5007844 */ /* 0x0003e20000000200 */
[----:B0-----:R-:W-:-:S06]  /*dc50*/  WARPGROUP.ARRIVE ;  /* 0x00000000000079c5 */ /* 0x001fcc0000000000 */
        /* <DEDUP_REMOVED lines=24> */
.L_x_8692:
[----:B------:R-:W2:Y:S01]  /*dde0*/  LDL R153, [R1+0xc] ;  /* 0x00000c0001997983 */ /* 0x000ea20000100800 */
[----:B------:R-:W-:Y:S01]  /*ddf0*/  VIADD R20, R20, 0x38860 ;  /* 0x0003886014147836 */ /* 0x000fe20000000000 */
[----:B------:R-:W0:Y:S01]  /*de00*/  @P5 LDC R21, c[0x0][0x44c] ;  /* 0x00011300ff155b82 */ /* 0x000e220000000800 */
[----:B------:R-:W-:Y:S01]  /*de10*/  IMAD.MOV.U32 R152, RZ, RZ, R214 ;  /* 0x000000ffff987224 */ /* 0x000fe200078e00d6 */
[----:B------:R-:W-:Y:S01]  /*de20*/  ULDC UR36, c[0x0][0xa80] ;  /* 0x0002a00000247ab9 */ /* 0x000fe20000000800 */
[----:B------:R-:W-:Y:S01]  /*de30*/  ULDC UR37, c[0x0][0xa80] ;  /* 0x0002a00000257ab9 */ /* 0x000fe20000000800 */
[----:B------:R-:W-:Y:S01]  /*de40*/  PRMT R20, R190, 0x654, R20 ;  /* 0x00000654be147816 */ /* 0x000fe20000000014 */
[----:B------:R-:W-:Y:S03]  /*de50*/  BSSY B1, `(.L_x_8693) ;  /* 0x0000397000017945 */ /* 0x000fe60003800000 */
[----:B------:R1:W-:Y:S02]  /*de60*/  SYNCS.ARRIVE.TRANS64.RED.A1T0 RZ, [R20+URZ], RZ ;  /* 0x000000ff14ff79a7 */ /* 0x0003e4000810043f */
[----:B-1----:R-:W1:Y:S01]  /*de70*/  @P5 LDC R20, c[0x0][0x450] ;  /* 0x00011400ff145b82 */ /* 0x002e620000000800 */
[----:B0-----:R-:W-:-:S05]  /*de80*/  @P5 IMAD.HI.U32 R21, R214, R21, RZ ;  /* 0x00000015d6155227 */ /* 0x001fca00078e00ff */
[----:B-1----:R-:W-:-:S04]  /*de90*/  @P5 SHF.R.U32.HI R152, RZ, R20, R21 ;  /* 0x00000014ff985219 */ /* 0x002fc80000011615 */
[----:B------:R-:W-:-:S04]  /*dea0*/  IADD3 R20, R152, R213, -R208 ;  /* 0x000000d598147210 */ /* 0x000fc80007ffe8d0 */
[----:B------:R-:W-:-:S04]  /*deb0*/  SHF.R.S32.HI R21, RZ, 0x1f, R20 ;  /* 0x0000001fff157819 */ /* 0x000fc80000011414 */
[----:B------:R-:W-:Y:S01]  /*dec0*/  LEA.HI R21, R21, R20, RZ, 0x6 ;  /* 0x0000001415157211 */ /* 0x000fe200078f30ff */
[----:B------:R-:W-:-:S03]  /*ded0*/  VIADD R20, R168, 0xfffffffe ;  /* 0xfffffffea8147836 */ /* 0x000fc60000000000 */
[----:B------:R-:W-:-:S04]  /*dee0*/  SHF.R.S32.HI R211, RZ, 0x6, R21 ;  /* 0x00000006ffd37819 */ /* 0x000fc80000011415 */
[----:B--2---:R-:W-:-:S04]  /*def0*/  VIMNMX R211, R153, R211, !PT ;  /* 0x000000d399d37248 */ /* 0x004fc80007fe0100 */
[----:B------:R-:W-:-:S13]  /*df00*/  ISETP.GE.AND P1, PT, R20, R211, PT ;  /* 0x000000d31400720c */ /* 0x000fda0003f26270 */
[----:B------:R-:W-:Y:S05]  /*df10*/  @!P1 BRA `(.L_x_8694) ;  /* 0x0000003800289947 */ /* 0x000fea0003800000 */
[----:B------:R-:W-:Y:S01]  /*df20*/  BSSY B0, `(.L_x_8694) ;  /* 0x0000389000007945 */ /* 0x000fe20003800000 */
[----:B------:R-:W-:Y:S02]  /*df30*/  IMAD.MOV.U32 R198, RZ, RZ, R15 ;  /* 0x000000ffffc67224 */ /* 0x000fe400078e000f */
[----:B------:R-:W-:Y:S02]  /*df40*/  IMAD.MOV.U32 R197, RZ, RZ, R13 ;  /* 0x000000ffffc57224 */ /* 0x000fe400078e000d */
[----:B------:R-:W-:-:S07]  /*df50*/  IMAD.MOV.U32 R199, RZ, RZ, R22 ;  /* 0x000000ffffc77224 */ /* 0x000fce00078e0016 */
.L_x_8707:
[----:B------:R-:W-:-:S05]  /*df60*/  VIADD R22, R199, 0x1 ;  /* 0x00000001c7167836 */ /* 0x000fca0000000000 */
[----:B------:R-:W-:-:S04]  /*df70*/  ISETP.NE.AND P1, PT, R22, 0x2, PT ;  /* 0x000000021600780c */ /* 0x000fc80003f25270 */
[----:B------:R-:W-:Y:S02]  /*df80*/  SEL R12, RZ, 0x1, P1 ;  /* 0x00000001ff0c7807 */ /* 0x000fe40000800000 */
[----:B------:R-:W-:Y:S02]  /*df90*/  SEL R22, R22, RZ, P1 ;  /* 0x000000ff16167207 */ /* 0x000fe40000800000 */
[----:B------:R-:W-:Y:S01]  /*dfa0*/  LOP3.LUT R23, R23, R12, RZ, 0x3c, !PT ;  /* 0x0000000c17177212 */ /* 0x000fe200078e3cff */
[----:B0-----:R-:W-:Y:S06]  /*dfb0*/  @!P0 BRA `(.L_x_8695) ;  /* 0x0000000000048947 */ /* 0x001fec0003800000 */
[----:B------:R-:W-:Y:S01]  /*dfc0*/  BPT.TRAP 0x1 ;  /* 0x000000040000795c */ /* 0x000fe20000300000 */
.L_x_8695:
[----:B------:R-:W-:Y:S01]  /*dfd0*/  IMAD R21, R22, 0x8, R17 ;  /* 0x0000000816157824 */ /* 0x000fe200078e0211 */
[----:B------:R-:W-:-:S04]  /*dfe0*/  SHF.L.U32 R15, R23, 0x1f, RZ ;  /* 0x0000001f170f7819 */ /* 0x000fc800000006ff */
[----:B------:R0:W1:Y:S01]  /*dff0*/  SYNCS.PHASECHK.TRANS64.TRYWAIT P1, [R21+URZ+0x38830], R15 ;  /* 0x0388300f150075a7 */ /* 0x000062000802017f */
[----:B------:R-:W-:Y:S05]  /*e000*/  @!P0 BRA `(.L_x_8696) ;  /* 0x0000000000048947 */ /* 0x000fea0003800000 */
[----:B------:R-:W-:Y:S01]  /*e010*/  BPT.TRAP 0x1 ;  /* 0x000000040000795c */ /* 0x000fe20000300000 */
.L_x_8696:
[----:B------:R-:W-:Y:S01]  /*e020*/  BSSY B2, `(.L_x_8697) ;  /* 0x0000006000027945 */ /* 0x000fe20003800000 */
[----:B------:R-:W-:Y:S02]  /*e030*/  IMAD R154, R22, 0x200, R206 ;  /* 0x00000200169a7824 */ /* 0x000fe400078e02ce */
[----:B------:R-:W-:Y:S01]  /*e040*/  IMAD.MOV.U32 R155, RZ, RZ, 0x40000040 ;  /* 0x40000040ff9b7424 */ /* 0x000fe200078e00ff */
[----:B-1----:R-:W-:Y:S06]  /*e050*/  @P1 BRA `(.L_x_8698) ;  /* 0x0000000000081947 */ /* 0x002fec0003800000 */
[----:B------:R-:W1:Y:S02]  /*e060*/  SYNCS.PHASECHK.TRANS64.TRYWAIT P1, [R21+URZ+0x38830], R15 ;  /* 0x0388300f150075a7 */ /* 0x000e64000802017f */
[----:B-1----:R-:W-:Y:S05]  /*e070*/  @!P1 BRA `(.L_x_8699) ;  /* 0x0000016400749947 */ /* 0x002fea0003800000 */
.L_x_8698:
[----:B------:R-:W-:Y:S05]  /*e080*/  BSYNC B2 ;  /* 0x0000000000027941 */ /* 0x000fea0003800000 */
.L_x_8697:
        /* <DEDUP_REMOVED lines=36> */
.L_x_8700:
[----:B------:R2:W3:Y:S01]  /*e2d0*/  SYNCS.PHASECHK.TRANS64.TRYWAIT P1, [R21+URZ+0x38850], R15 ;  /* 0x0388500f150075a7 */ /* 0x0004e2000802017f */
[----:B------:R-:W-:Y:S05]  /*e2e0*/  @!P0 BRA `(.L_x_8701) ;  /* 0x0000000000048947 */ /* 0x000fea0003800000 */
[----:B------:R-:W-:Y:S01]  /*e2f0*/  BPT.TRAP 0x1 ;  /* 0x000000040000795c */ /* 0x000fe20000300000 */
.L_x_8701:
[----:B------:R-:W-:Y:S04]  /*e300*/  BSSY B2, `(.L_x_8702) ;  /* 0x0000004000027945 */ /* 0x000fe80003800000 */
[----:B---3--:R-:W-:Y:S05]  /*e310*/  @P1 BRA `(.L_x_8703) ;  /* 0x0000000000081947 */ /* 0x008fea0003800000 */
[----:B------:R-:W3:Y:S02]  /*e320*/  SYNCS.PHASECHK.TRANS64.TRYWAIT P1, [R21+URZ+0x38850], R15 ;  /* 0x0388500f150075a7 */ /* 0x000ee4000802017f */
[----:B---3--:R-:W-:Y:S05]  /*e330*/  @!P1 BRA `(.L_x_8704) ;  /* 0x0000016000d89947 */ /* 0x008fea0003800000 */
.L_x_8703:
[----:B------:R-:W-:Y:S05]  /*e340*/  BSYNC B2 ;  /* 0x0000000000027941 */ /* 0x000fea0003800000 */
.L_x_8702:
[----:B------:R-:W-:Y:S01]  /*e350*/  IMAD R200, R22, 0x1000, R207 ;  /* 0x0000100016c87824 */ /* 0x000fe200078e02cf */
[----:B------:R-:W-:Y:S01]  /*e360*/  R2UR UR4, R2 ;  /* 0x00000000020472ca */ /* 0x000fe200000e0000 */
[----:B------:R-:W-:Y:S01]  /*e370*/  IMAD.MOV.U32 R201, RZ, RZ, 0x40000040 ;  /* 0x40000040ffc97424 */ /* 0x000fe200078e00ff */
[----:B------:R-:W-:Y:S01]  /*e380*/  R2UR UR5, R3 ;  /* 0x00000000030572ca */ /* 0x000fe200000e0000 */
[----:B------:R-:W-:Y:S01]  /*e390*/  WARPGROUP.ARRIVE ;  /* 0x00000000000079c5 */ /* 0x000fe20000000000 */
[----:B------:R-:W-:Y:S01]  /*e3a0*/  R2UR UR6, R200 ;  /* 0x00000000c80672ca */ /* 0x000fe200000e0000 */
[----:B------:R-:W-:Y:S01]  /*e3b0*/  VIADD R12, R2, 0x2 ;  /* 0x00000002020c7836 */ /* 0x000fe20000000000 */
[----:B------:R-:W-:Y:S01]  /*e3c0*/  R2UR UR7, R201 ;  /* 0x00000000c90772ca */ /* 0x000fe200000e0000 */
[----:B------:R-:W-:Y:S02]  /*e3d0*/  IMAD.MOV.U32 R13, RZ, RZ, 0x40000040 ;  /* 0x40000040ff0d7424 */ /* 0x000fe400078e00ff */
[----:B------:R-:W4:Y:S01]  /*e3e0*/  S2R R202, SR_TID.X ;  /* 0x0000000000ca7919 */ /* 0x000f220000002100 */
[----:B------:R-:W-:-:S02]  /*e3f0*/  VIADD R201, R200, 0x800 ;  /* 0x00000800c8c97836 */ /* 0x000fc40000000000 */
[----:B------:R-:W-:Y:S02]  /*e400*/  VIADD R204, R2, 0x800 ;  /* 0x0000080002cc7836 */ /* 0x000fe40000000000 */
[----:B------:R-:W-:Y:S02]  /*e410*/  IMAD.MOV.U32 R203, RZ, RZ, 0x40000040 ;  /* 0x40000040ffcb7424 */ /* 0x000fe400078e00ff */
[----:B------:R-:W-:-:S03]  /*e420*/  IMAD.MOV.U32 R205, RZ, RZ, 0xa00 ;  /* 0x00000a00ffcd7424 */ /* 0x000fc600078e00ff */
        /* <DEDUP_REMOVED lines=9> */
[----:B----4-:R-:W-:Y:S01]  /*e4c0*/  SHF.R.U32.HI R202, RZ, 0x7, R202 ;  /* 0x00000007ffca7819 */ /* 0x010fe200000116ca */
[----:B------:R-:W-:Y:S02]  /*e4d0*/  WARPGROUP.DEPBAR.LE gsb0, 0x0 ;  /* 0x00008000000079c5 */ /* 0x000fe40000010000 */
[----:B------:R-:W-:-:S08]  /*e4e0*/  WARPGROUP.ARRIVE ;  /* 0x00000000000079c5 */ /* 0x000fd00000000000 */
        /* <DEDUP_REMOVED lines=148> */
[----:B------:R-:W-:Y:S02]  /*ee30*/  R2UR UR6, R12 ;  /* 0x000000000c0672ca */ /* 0x000fe400000e0000 */
[----:B------:R-:W-:Y:S01]  /*ee40*/  R2UR UR7, R13 ;  /* 0x000000000d0772ca */ /* 0x000fe200000e0000 */
[----:B------:R-:W4:Y:S01]  /*ee50*/  SHFL.IDX PT, R12, R202, RZ, 0x1f ;  /* 0x00001fffca0c7589 */ /* 0x000f2200000e0000 */
[----:B------:R-:W-:Y:S01]  /*ee60*/  IMAD.MOV.U32 R13, RZ, RZ, 0x40000040 ;  /* 0x40000040ff0d7424 */ /* 0x000fe200078e00ff */
[----:B----4-:R-:W-:-:S04]  /*ee70*/  ISETP.GT.AND P1, PT, R12, 0x7f, PT ;  /* 0x0000007f0c00780c */ /* 0x010fc80003f24270 */
[----:B0123--:R-:W-:Y:S02]  /*ee80*/  SEL R15, RZ, 0x2, !P1 ;  /* 0x00000002ff0f7807 */ /* 0x00ffe40004800000 */
[----:B------:R-:W-:-:S03]  /*ee90*/  SEL R205, R205, 0x980, P1 ;  /* 0x00000980cdcd7807 */ /* 0x000fc60000800000 */
[----:B------:R-:W-:Y:S01]  /*eea0*/  IMAD.IADD R12, R15, 0x1, R201 ;  /* 0x000000010f0c7824 */ /* 0x000fe200078e02c9 */
[----:B------:R-:W-:Y:S01]  /*eeb0*/  LOP3.LUT R205, R205, 0xa00, RZ, 0xc0, !PT ;  /* 0x00000a00cdcd7812 */ /* 0x000fe200078ec0ff */
[----:B------:R-:W-:Y:S02]  /*eec0*/  WARPGROUP.DEPBAR.LE gsb0, 0x0 ;  /* 0x00008000000079c5 */ /* 0x000fe40000010000 */
[----:B------:R-:W-:-:S06]  /*eed0*/  WARPGROUP.ARRIVE ;  /* 0x00000000000079c5 */ /* 0x000fcc0000000000 */
[----:B------:R-:W-:Y:S01]  /*eee0*/  HGMMA.64x64x16.F32.BF16 R152, gdesc[UR4], R152, gsb0 ;  /* 0x00e00000049879f0 */ /* 0x000fe20008001898 */
[----:B------:R-:W-:Y:S01]  /*eef0*/  R2UR UR6, R12 ;  /* 0x000000000c0672ca */ /* 0x000fe200000e0000 */
[----:B------:R-:W-:Y:S01]  /*ef00*/  IMAD.IADD R12, R204, 0x1, R15 ;  /* 0x00000001cc0c7824 */ /* 0x000fe200078e020f */
[----:B------:R-:W-:Y:S01]  /*ef10*/  R2UR UR7, R13 ;  /* 0x000000000d0772ca */ /* 0x000fe200000e0000 */
[----:B------:R-:W-:-:S03]  /*ef20*/  IMAD.MOV.U32 R13, RZ, RZ, 0x40000040 ;  /* 0x40000040ff0d7424 */ /* 0x000fc600078e00ff */
[----:B------:R-:W-:Y:S01]  /*ef30*/  R2UR UR4, R12 ;  /* 0x000000000c0472ca */ /* 0x000fe200000e0000 */
[----:B------:R-:W-:Y:S01]  /*ef40*/  IMAD.MOV.U32 R12, RZ, RZ, 0x4 ;  /* 0x00000004ff0c7424 */ /* 0x000fe200078e00ff */
[----:B------:R-:W-:-:S04]  /*ef50*/  R2UR UR5, R13 ;  /* 0x000000000d0572ca */ /* 0x000fc800000e0000 */
[C---:B------:R-:W-:Y:S02]  /*ef60*/  SEL R13, R12.reuse, 0x2, P1 ;  /* 0x000000020c0d7807 */ /* 0x040fe40000800000 */
[----:B------:R-:W-:-:S03]  /*ef70*/  SEL R12, R12, 0x6, !P1 ;  /* 0x000000060c0c7807 */ /* 0x000fc60004800000 */
[----:B------:R-:W-:Y:S01]  /*ef80*/  IMAD.IADD R202, R201, 0x1, R13 ;  /* 0x00000001c9ca7824 */ /* 0x000fe200078e020d */
        /* <DEDUP_REMOVED lines=21> */
[----:B------:R-:W-:Y:S01]  /*f0e0*/  VIADD R201, R2, 0xa00 ;  /* 0x00000a0002c97836 */ /* 0x000fe20000000000 */
[----:B------:R-:W-:Y:S02]  /*f0f0*/  R2UR UR6, R202 ;  /* 0x00000000ca0672ca */ /* 0x000fe400000e0000 */
[----:B------:R-:W-:Y:S01]  /*f100*/  R2UR UR7, R203 ;  /* 0x00000000cb0772ca */ /* 0x000fe200000e0000 */
[----:B------:R-:W-:Y:S01]  /*f110*/  IMAD.MOV.U32 R203, RZ, RZ, 0x40000040 ;  /* 0x40000040ffcb7424 */ /* 0x000fe200078e00ff */
[----:B------:R-:W-:-:S02]  /*f120*/  IADD3 R202, R204, R205, R2 ;  /* 0x000000cdccca7210 */ /* 0x000fc40007ffe002 */
[----:B------:R-:W-:Y:S01]  /*f130*/  IADD3 R204, R204, R205, R200 ;  /* 0x000000cdcccc7210 */ /* 0x000fe20007ffe0c8 */
        /* <DEDUP_REMOVED lines=9> */
[----:B------:R-:W-:Y:S01]  /*f1d0*/  VIADD R204, R200, 0xa00 ;  /* 0x00000a00c8cc7836 */ /* 0x000fe20000000000 */
[----:B------:R-:W-:Y:S01]  /*f1e0*/  R2UR UR7, R205 ;  /* 0x00000000cd0772ca */ /* 0x000fe200000e0000 */
        /* <DEDUP_REMOVED lines=25> */
[----:B------:R-:W-:Y:S01]  /*f380*/  VIADD R201, R2, 0xc00 ;  /* 0x00000c0002c97836 */ /* 0x000fe20000000000 */
[----:B------:R-:W-:Y:S02]  /*f390*/  WARPGROUP.DEPBAR.LE gsb0, 0x0 ;  /* 0x00008000000079c5 */ /* 0x000fe40000010000 */
[----:B------:R-:W-:-:S07]  /*f3a0*/  WARPGROUP.ARRIVE ;  /* 0x00000000000079c5 */ /* 0x000fce0000000000 */
        /* <DEDUP_REMOVED lines=76> */
[----:B------:R-:W-:Y:S02]  /*f870*/  WARPGROUP.DEPBAR.LE gsb0, 0x0 ;  /* 0x00008000000079c5 */ /* 0x000fe40000010000 */
[----:B------:R-:W-:-:S10]  /*f880*/  WARPGROUP.ARRIVE ;  /* 0x00000000000079c5 */ /* 0x000fd40000000000 */
        /* <DEDUP_REMOVED lines=15> */
[----:B------:R-:W-:Y:S02]  /*f980*/  IMAD.MOV.U32 R203, RZ, RZ, 0x40000040 ;  /* 0x40000040ffcb7424 */ /* 0x000fe400078e00ff */
[----:B------:R-:W-:Y:S01]  /*f990*/  IMAD.MOV.U32 R13, RZ, RZ, 0x40000040 ;  /* 0x40000040ff0d7424 */ /* 0x000fe200078e00ff */
[----:B------:R-:W-:Y:S01]  /*f9a0*/  R2UR UR6, R202 ;  /* 0x00000000ca0672ca */ /* 0x000fe200000e0000 */
[----:B------:R-:W-:Y:S01]  /*f9b0*/  IMAD.IADD R202, R204, 0x1, R12 ;  /* 0x00000001ccca7824 */ /* 0x000fe200078e020c */
[----:B------:R-:W-:Y:S01]  /*f9c0*/  R2UR UR7, R203 ;  /* 0x00000000cb0772ca */ /* 0x000fe200000e0000 */
[----:B------:R-:W-:-:S02]  /*f9d0*/  IMAD.IADD R12, R12, 0x1, R201 ;  /* 0x000000010c0c7824 */ /* 0x000fc400078e02c9 */
[----:B------:R-:W-:Y:S02]  /*f9e0*/  IMAD.MOV.U32 R203, RZ, RZ, 0x40000040 ;  /* 0x40000040ffcb7424 */ /* 0x000fe400078e00ff */
[----:B------:R-:W-:-:S05]  /*f9f0*/  IMAD.MOV.U32 R201, RZ, RZ, 0x40 ;  /* 0x00000040ffc97424 */ /* 0x000fca00078e00ff */
[----:B------:R-:W-:-:S04]  /*fa00*/  SEL R201, R201, 0x3e, P1 ;  /* 0x0000003ec9c97807 */ /* 0x000fc80000800000 */
[----:B------:R-:W-:Y:S01]  /*fa10*/  LOP3.LUT R201, R201, 0x6, RZ, 0xc0, !PT ;  /* 0x00000006c9c97812 */ /* 0x000fe200078ec0ff */
[----:B------:R-:W-:Y:S02]  /*fa20*/  WARPGROUP.DEPBAR.LE gsb0, 0x0 ;  /* 0x00008000000079c5 */ /* 0x000fe40000010000 */
[----:B------:R-:W-:-:S06]  /*fa30*/  WARPGROUP.ARRIVE ;  /* 0x00000000000079c5 */ /* 0x000fcc0000000000 */
[----:B------:R-:W-:Y:S01]  /*fa40*/  HGMMA.64x64x16.F32.BF16 R152, gdesc[UR4], R152, gsb0 ;  /* 0x00e00000049879f0 */ /* 0x000fe20008001898 */
[----:B------:R-:W-:Y:S02]  /*fa50*/  R2UR UR4, R202 ;  /* 0x00000000ca0472ca */ /* 0x000fe400000e0000 */
[----:B------:R-:W-:Y:S02]  /*fa60*/  R2UR UR5, R203 ;  /* 0x00000000cb0572ca */ /* 0x000fe400000e0000 */
[----:B------:R-:W-:Y:S02]  /*fa70*/  R2UR UR6, R12 ;  /* 0x000000000c0672ca */ /* 0x000fe400000e0000 */
[----:B------:R-:W-:Y:S01]  /*fa80*/  R2UR UR7, R13 ;  /* 0x000000000d0772ca */ /* 0x000fe200000e0000 */
[----:B------:R-:W-:-:S05]  /*fa90*/  IMAD.MOV.U32 R13, RZ, RZ, 0x1000 ;  /* 0x00001000ff0d7424 */ /* 0x000fca00078e00ff */
[----:B------:R-:W-:-:S04]  /*faa0*/  SEL R13, R13, 0xf80, P1 ;  /* 0x00000f800d0d7807 */ /* 0x000fc80000800000 */
        /* <DEDUP_REMOVED lines=18> */
.L_x_8705:
[----:B------:R-:W2:Y:S01]  /*fbd0*/  LDL R12, [R1+0x18] ;  /* 0x00001800010c7983 */ /* 0x000ea20000100800 */
[----:B------:R-:W0:Y:S03]  /*fbe0*/  LDC R13, c[0x0][0x448] ;  /* 0x00011200ff0d7b82 */ /* 0x000e260000000800 */
[----:B------:R-:W3:Y:S04]  /*fbf0*/  LDL R200, [R1+0x10] ;  /* 0x0000100001c87983 */ /* 0x000ee80000100800 */
[----:B------:R-:W4:Y:S01]  /*fc00*/  LDL R203, [R1] ;  /* 0x0000000001cb7983 */ /* 0x000f220000100800 */
[----:B0-----:R-:W-:-:S13]  /*fc10*/  ISETP.NE.AND P1, PT, R13, 0x1, PT ;  /* 0x000000010d00780c */ /* 0x001fda0003f25270 */
[----:B------:R-:W0:Y:S08]  /*fc20*/  @P1 LDC R15, c[0x0][0x44c] ;  /* 0x00011300ff0f1b82 */ /* 0x000e300000000800 */
[----:B------:R-:W1:Y:S01]  /*fc30*/  @P1 LDC R13, c[0x0][0x450] ;  /* 0x00011400ff0d1b82 */ /* 0x000e620000000800 */
[----:B------:R-:W-:-:S04]  /*fc40*/  LOP3.LUT R16, R16, 0xfff7ffff, RZ, 0xc0, !PT ;  /* 0xfff7ffff10107812 */ /* 0x000fc800078ec0ff */
[----:B------:R-:W-:-:S04]  /*fc50*/  @P0 LOP3.LUT R16, R16, 0x80000, RZ, 0xfc, !PT ;  /* 0x0008000010100812 */ /* 0x000fc800078efcff */
[----:B------:R-:W-:Y:S01]  /*fc60*/  LOP3.LUT R16, R16, 0xffefffff, RZ, 0xc0, !PT ;  /* 0xffefffff10107812 */ /* 0x000fe200078ec0ff */
[----:B--2---:R-:W-:-:S04]  /*fc70*/  IMAD.IADD R12, R12, 0x1, R214 ;  /* 0x000000010c0c7824 */ /* 0x004fc800078e02d6 */
[----:B0-----:R-:W-:-:S05]  /*fc80*/  @P1 IMAD.HI.U32 R15, R12, R15, RZ ;  /* 0x0000000f0c0f1227 */ /* 0x001fca00078e00ff */
[----:B-1----:R-:W-:-:S05]  /*fc90*/  @P1 SHF.R.U32.HI R12, RZ, R13, R15 ;  /* 0x0000000dff0c1219 */ /* 0x002fca000001160f */
[----:B------:R-:W0:Y:S01]  /*fca0*/  SHFL.IDX PT, R13, R12, RZ, 0x1c1f ;  /* 0x001c1fff0c0d7589 */ /* 0x000e2200000e0000 */
[----:B------:R-:W-:-:S03]  /*fcb0*/  IMAD.MOV.U32 R15, RZ, RZ, -0x40 ;  /* 0xffffffc0ff0f7424 */ /* 0x000fc600078e00ff */
[----:B------:R-:W1:Y:S01]  /*fcc0*/  SHFL.IDX PT, R12, R12, 0x1, 0x1c1f ;  /* 0x003c1f000c0c7f89 */ /* 0x000e6200000e0000 */
[----:B------:R-:W-:-:S05]  /*fcd0*/  IMAD R15, R20, R15, 0x1 ;  /* 0x00000001140f7424 */ /* 0x000fca00078e020f */
[----:B---3--:R-:W-:-:S05]  /*fce0*/  IADD3 R15, R213, R15, -R200 ;  /* 0x0000000fd50f7210 */ /* 0x008fca0007ffe8c8 */
[----:B------:R-:W-:-:S04]  /*fcf0*/  IMAD.IADD R15, R15, 0x1, -R208 ;  /* 0x000000010f0f7824 */ /* 0x000fc800078e0ad0 */
[C---:B0-----:R-:W-:Y:S02]  /*fd00*/  IMAD.IADD R13, R15.reuse, 0x1, R13 ;  /* 0x000000010f0d7824 */ /* 0x041fe400078e020d */
[----:B-1----:R-:W-:-:S03]  /*fd10*/  IMAD.IADD R12, R15, 0x1, R12 ;  /* 0x000000010f0c7824 */ /* 0x002fc600078e020c */
        /* <DEDUP_REMOVED lines=51> */
[----:B------:R-:W-:Y:S02]  /*10050*/  FSEL R175, R175, -INF , P5 ;  /* 0xff800000afaf7808 */ /* 0x000fe40002800000 */
[----:B------:R-:W-:Y:S02]  /*10060*/  FMNMX.FTZ R12, R174, R12, !PT ;  /* 0x0000000cae0c7209 */ /* 0x000fe40007810000 */
[----:B------:R-:W-:Y:S02]  /*10070*/  FSEL R178, R178, -INF , P4 ;  /* 0xff800000b2b27808 */ /* 0x000fe40002000000 */
[----:B------:R-:W-:Y:S02]  /*10080*/  FMNMX.FTZ R12, R175, R12, !PT ;  /* 0x0000000caf0c7209 */ /* 0x000fe40007810000 */
[----:B------:R-:W-:-:S02]  /*10090*/  FSEL R179, R179, -INF , P3 ;  /* 0xff800000b3b37808 */ /* 0x000fc40001800000 */
[----:B------:R-:W-:Y:S02]  /*100a0*/  FMNMX.FTZ R12, R178, R12, !PT ;  /* 0x0000000cb20c7209 */ /* 0x000fe40007810000 */
[----:B------:R-:W-:Y:S02]  /*100b0*/  FSEL R182, R182, -INF , P2 ;  /* 0xff800000b6b67808 */ /* 0x000fe40001000000 */
[----:B------:R-:W-:Y:S02]  /*100c0*/  FMNMX.FTZ R12, R179, R12, !PT ;  /* 0x0000000cb30c7209 */ /* 0x000fe40007810000 */
[----:B------:R-:W-:Y:S02]  /*100d0*/  FSEL R183, R183, -INF , P1 ;  /* 0xff800000b7b77808 */ /* 0x000fe40000800000 */
[----:B------:R-:W-:-:S04]  /*100e0*/  FMNMX.FTZ R12, R182, R12, !PT ;  /* 0x0000000cb60c7209 */ /* 0x000fc80007810000 */
[----:B------:R-:W-:-:S05]  /*100f0*/  FMNMX.FTZ R12, R183, R12, !PT ;  /* 0x0000000cb70c7209 */ /* 0x000fca0007810000 */
[----:B------:R-:W0:Y:S02]  /*10100*/  SHFL.BFLY PT, R15, R12, 0x2, 0x1f ;  /* 0x0c401f000c0f7f89 */ /* 0x000e2400000e0000 */
[----:B0-----:R-:W-:-:S05]  /*10110*/  FMNMX.FTZ R15, R12, R15, !PT ;  /* 0x0000000f0c0f7209 */ /* 0x001fca0007810000 */
[----:B------:R-:W0:Y:S01]  /*10120*/  SHFL.BFLY PT, R12, R15, 0x1, 0x1f ;  /* 0x0c201f000f0c7f89 */ /* 0x000e2200000e0000 */
[C---:B------:R-:W-:Y:S02]  /*10130*/  ISETP.GT.AND P0, PT, R13.reuse, 0x21, PT ;  /* 0x000000210d00780c */ /* 0x040fe40003f04270 */
[----:B------:R-:W-:Y:S02]  /*10140*/  ISETP.GT.AND P1, PT, R13, 0x29, PT ;  /* 0x000000290d00780c */ /* 0x000fe40003f24270 */
[----:B0-----:R-:W-:-:S04]  /*10150*/  FMNMX.FTZ R15, R15, R12, !PT ;  /* 0x0000000c0f0f7209 */ /* 0x001fc80007810000 */
[----:B------:R-:W-:-:S04]  /*10160*/  FSETP.NEU.FTZ.AND P6, PT, R15, -INF , PT ;  /* 0xff8000000f00780b */ /* 0x000fc80003fdd000 */
[----:B------:R-:W-:Y:S02]  /*10170*/  FSEL R12, R15, RZ, P6 ;  /* 0x000000ff0f0c7208 */ /* 0x000fe40003000000 */
[----:B------:R-:W-:-:S03]  /*10180*/  @P0 LOP3.LUT R16, R16, 0x100000, RZ, 0xfc, !PT ;  /* 0x0010000010100812 */ /* 0x000fc600078efcff */
[----:B------:R-:W-:Y:S01]  /*10190*/  FADD.FTZ R198, -R12, R198 ;  /* 0x000000c60cc67221 */ /* 0x000fe20000010100 */
[----:B------:R-:W-:Y:S01]  /*101a0*/  IMAD.U32 R12, RZ, RZ, UR37 ;  /* 0x00000025ff0c7e24 */ /* 0x000fe2000f8e00ff */
[----:B------:R-:W-:-:S03]  /*101b0*/  LOP3.LUT R16, R16, 0xffdfffff, RZ, 0xc0, !PT ;  /* 0xffdfffff10107812 */ /* 0x000fc600078ec0ff */
[----:B------:R-:W-:Y:S01]  /*101c0*/  FMUL.FTZ R153, R15, R12 ;  /* 0x0000000c0f997220 */ /* 0x000fe20000410000 */
[----:B------:R-:W-:Y:S02]  /*101d0*/  @P1 LOP3.LUT R16, R16, 0x200000, RZ, 0xfc, !PT ;  /* 0x0020000010101812 */ /* 0x000fe400078efcff */
[----:B------:R-:W-:Y:S02]  /*101e0*/  ISETP.GT.AND P2, PT, R13, 0x30, PT ;  /* 0x000000300d00780c */ /* 0x000fe40003f44270 */
[----:B------:R-:W-:Y:S02]  /*101f0*/  FSEL R153, R153, RZ, P6 ;  /* 0x000000ff99997208 */ /* 0x000fe40003000000 */
[C---:B------:R-:W-:Y:S02]  /*10200*/  ISETP.GT.AND P3, PT, R13.reuse, 0x31, PT ;  /* 0x000000310d00780c */ /* 0x040fe40003f64270 */
[C---:B------:R-:W-:Y:S02]  /*10210*/  ISETP.GT.AND P4, PT, R13.reuse, 0x38, PT ;  /* 0x000000380d00780c */ /* 0x040fe40003f84270 */
[----:B------:R-:W-:-:S02]  /*10220*/  ISETP.GT.AND P5, PT, R13, 0x39, PT ;  /* 0x000000390d00780c */ /* 0x000fc40003fa4270 */
[C---:B------:R-:W-:Y:S02]  /*10230*/  ISETP.GT.AND P1, PT, R13.reuse, 0x19, PT ;  /* 0x000000190d00780c */ /* 0x040fe40003f24270 */
[C---:B------:R-:W-:Y:S02]  /*10240*/  ISETP.GT.AND P0, PT, R13.reuse, 0x20, PT ;  /* 0x000000200d00780c */ /* 0x040fe40003f04270 */
[----:B------:R-:W-:Y:S01]  /*10250*/  ISETP.GT.AND P6, PT, R13, 0x28, PT ;  /* 0x000000280d00780c */ /* 0x000fe20003fc4270 */
[----:B------:R-:W-:-:S05]  /*10260*/  VIADD R13, R21, 0x38840 ;  /* 0x00038840150d7836 */ /* 0x000fca0000000000 */
[----:B------:R-:W-:-:S04]  /*10270*/  PRMT R13, R190, 0x654, R13 ;  /* 0x00000654be0d7816 */ /* 0x000fc8000000000d */
[----:B------:R0:W-:Y:S02]  /*10280*/  SYNCS.ARRIVE.TRANS64.RED.A1T0 RZ, [R13+URZ], RZ ;  /* 0x000000ff0dff79a7 */ /* 0x0001e4000810043f */
[----:B0-----:R-:W-:-:S04]  /*10290*/  FMNMX.FTZ R13, R152, R197, !PT ;  /* 0x000000c5980d7209 */ /* 0x001fc80007810000 */
        /* <DEDUP_REMOVED lines=8> */
[----:B------:R-:W-:Y:S02]  /*10320*/  LOP3.LUT P0, RZ, R16, 0x100000, RZ, 0xc0, !PT ;  /* 0x0010000010ff7812 */ /* 0x000fe4000780c0ff */
[----:B------:R-:W-:-:S02]  /*10330*/  FMNMX.FTZ R13, R165, R13, !PT ;  /* 0x0000000da50d7209 */ /* 0x000fc40007810000 */
[----:B------:R-:W-:Y:S02]  /*10340*/  FSEL R169, R169, -INF , P0 ;  /* 0xff800000a9a97808 */ /* 0x000fe40000000000 */
[----:B------:R-:W-:Y:S02]  /*10350*/  FMNMX.FTZ R13, R168, R13, !PT ;  /* 0x0000000da80d7209 */ /* 0x000fe40007810000 */
[----:B------:R-:W-:Y:S02]  /*10360*/  LOP3.LUT P1, RZ, R16, 0x200000, RZ, 0xc0, !PT ;  /* 0x0020000010ff7812 */ /* 0x000fe4000782c0ff */
[----:B------:R-:W-:Y:S02]  /*10370*/  FSEL R172, R172, -INF , P6 ;  /* 0xff800000acac7808 */ /* 0x000fe40003000000 */
[----:B------:R-:W-:Y:S02]  /*10380*/  FMNMX.FTZ R13, R169, R13, !PT ;  /* 0x0000000da90d7209 */ /* 0x000fe40007810000 */
[----:B------:R-:W-:-:S02]  /*10390*/  FSEL R173, R173, -INF , P1 ;  /* 0xff800000adad7808 */ /* 0x000fc40000800000 */
        /* <DEDUP_REMOVED lines=8> */
[----:B------:R-:W-:Y:S01]  /*10420*/  FMNMX.FTZ R13, R180, R13, !PT ;  /* 0x0000000db40d7209 */ /* 0x000fe20007810000 */
[----:B------:R-:W-:-:S03]  /*10430*/  FFMA.FTZ R154, R154, R12, -R153 ;  /* 0x0000000c9a9a7223 */ /* 0x000fc60000010899 */
[----:B------:R-:W-:Y:S01]  /*10440*/  FMNMX.FTZ R13, R181, R13, !PT ;  /* 0x0000000db50d7209 */ /* 0x000fe20007810000 */
        /* <DEDUP_REMOVED lines=14> */
[----:B------:R-:W-:-:S02]  /*10530*/  FFMA.FTZ R183, R183, R12, -R153 ;  /* 0x0000000cb7b77223 */ /* 0x000fc40000010899 */
[----:B------:R0:W-:Y:S02]  /*10540*/  MUFU.EX2 R153, R154 ;  /* 0x0000009a00997308 */ /* 0x0001e40000000800 */
[----:B0-----:R-:W0:Y:S01]  /*10550*/  SHFL.BFLY PT, R154, R13, 0x2, 0x1f ;  /* 0x0c401f000d9a7f89 */ /* 0x001e2200000e0000 */
[----:B------:R-:W-:-:S05]  /*10560*/  FMUL.FTZ R171, R198, R12 ;  /* 0x0000000cc6ab7220 */ /* 0x000fca0000410000 */
[----:B------:R-:W-:Y:S08]  /*10570*/  MUFU.EX2 R155, R155 ;  /* 0x0000009b009b7308 */ /* 0x000ff00000000800 */
[----:B------:R-:W1:Y:S01]  /*10580*/  MUFU.EX2 R171, R171 ;  /* 0x000000ab00ab7308 */ /* 0x000e620000000800 */
[----:B0-----:R-:W-:-:S05]  /*10590*/  FMNMX.FTZ R13, R13, R154, !PT ;  /* 0x0000009a0d0d7209 */ /* 0x001fca0007810000 */
[----:B------:R-:W0:Y:S01]  /*105a0*/  SHFL.BFLY PT, R198, R13, 0x1, 0x1f ;  /* 0x0c201f000dc67f89 */ /* 0x000e2200000e0000 */
[----:B-1----:R-:W-:Y:S01]  /*105b0*/  FFMA.FTZ R14, R171, R14, R153 ;  /* 0x0000000eab0e7223 */ /* 0x002fe20000010099 */
[----:B------:R-:W-:-:S03]  /*105c0*/  F2FP.BF16.F32.PACK_AB R153, R155, R153 ;  /* 0x000000999b99723e */ /* 0x000fc600000010ff */
[----:B------:R-:W-:Y:S02]  /*105d0*/  FADD.FTZ R14, R155, R14 ;  /* 0x0000000e9b0e7221 */ /* 0x000fe40000010000 */
[----:B------:R1:W-:Y:S01]  /*105e0*/  MUFU.EX2 R155, R158 ;  /* 0x0000009e009b7308 */ /* 0x0003e20000000800 */
[----:B------:R-:W-:Y:S02]  /*105f0*/  ISETP.NE.AND P1, PT, R212, RZ, PT ;  /* 0x000000ffd400720c */ /* 0x000fe40003f25270 */
[----:B0-----:R-:W-:-:S04]  /*10600*/  FMNMX.FTZ R13, R13, R198, !PT ;  /* 0x000000c60d0d7209 */ /* 0x001fc80007810000 */
[----:B------:R-:W-:-:S04]  /*10610*/  FSETP.NEU.FTZ.AND P2, PT, R13, -INF , PT ;  /* 0xff8000000d00780b */ /* 0x000fc80003f5d000 */
[----:B-1----:R-:W-:-:S05]  /*10620*/  FSEL R158, R13, RZ, P2 ;  /* 0x000000ff0d9e7208 */ /* 0x002fca0001000000 */
[----:B------:R-:W-:Y:S01]  /*10630*/  FADD.FTZ R158, -R158, R197 ;  /* 0x000000c59e9e7221 */ /* 0x000fe20000010100 */
[----:B------:R-:W-:Y:S03]  /*10640*/  MUFU.EX2 R154, R163 ;  /* 0x000000a3009a7308 */ /* 0x000fe60000000800 */
[----:B------:R-:W-:-:S05]  /*10650*/  FMUL.FTZ R158, R158, R12 ;  /* 0x0000000c9e9e7220 */ /* 0x000fca0000410000 */
[----:B------:R0:W1:Y:S02]  /*10660*/  MUFU.EX2 R163, R158 ;  /* 0x0000009e00a37308 */ /* 0x0000640000000800 */
[----:B0-----:R-:W-:-:S04]  /*10670*/  @!P1 IMAD R158, R199, 0x40, R193 ;  /* 0x00000040c79e9824 */ /* 0x001fc800078e02c1 */
[----:B------:R-:W-:-:S05]  /*10680*/  @!P1 IMAD R158, R158, 0x4, R17 ;  /* 0x000000049e9e9824 */ /* 0x000fca00078e0211 */
[----:B-1----:R-:W-:Y:S04]  /*10690*/  @!P1 STS [R158+0x38400], R163 ;  /* 0x038400a39e009388 */ /* 0x002fe80000000800 */
[----:B------:R0:W-:Y:S02]  /*106a0*/  @!P1 STS [R158+0x38420], R171 ;  /* 0x038420ab9e009388 */ /* 0x0001e40000000800 */
[----:B0-----:R-:W-:-:S05]  /*106b0*/  FMUL.FTZ R158, R13, R12 ;  /* 0x0000000c0d9e7220 */ /* 0x001fca0000410000 */
[----:B------:R-:W-:-:S05]  /*106c0*/  FSEL R158, R158, RZ, P2 ;  /* 0x000000ff9e9e7208 */ /* 0x000fca0001000000 */
[-CC-:B------:R-:W-:Y:S01]  /*106d0*/  FFMA.FTZ R152, R152, R12.reuse, -R158.reuse ;  /* 0x0000000c98987223 */ /* 0x180fe2000001089e */
[-CC-:B------:R-:W-:Y:S01]  /*106e0*/  FFMA.FTZ R200, R200, R12.reuse, -R158.reuse ;  /* 0x0000000cc8c87223 */ /* 0x180fe2000001089e */
[----:B------:R-:W-:-:S04]  /*106f0*/  FFMA.FTZ R156, R156, R12, -R158 ;  /* 0x0000000c9c9c7223 */ /* 0x000fc8000001089e */
[----:B------:R-:W0:Y:S01]  /*10700*/  MUFU.EX2 R152, R152 ;  /* 0x0000009800987308 */ /* 0x000e220000000800 */
[-CC-:B------:R-:W-:Y:S01]  /*10710*/  FFMA.FTZ R157, R157, R12.reuse, -R158.reuse ;  /* 0x0000000c9d9d7223 */ /* 0x180fe2000001089e */
[----:B------:R-:W-:-:S06]  /*10720*/  FFMA.FTZ R160, R160, R12, -R158 ;  /* 0x0000000ca0a07223 */ /* 0x000fcc000001089e */
[----:B------:R-:W1:Y:S01]  /*10730*/  MUFU.EX2 R200, R200 ;  /* 0x000000c800c87308 */ /* 0x000e620000000800 */
[-CC-:B------:R-:W-:Y:S01]  /*10740*/  FFMA.FTZ R197, R161, R12.reuse, -R158.reuse ;  /* 0x0000000ca1c57223 */ /* 0x180fe2000001089e */
[-CC-:B------:R-:W-:Y:S01]  /*10750*/  FFMA.FTZ R199, R164, R12.reuse, -R158.reuse ;  /* 0x0000000ca4c77223 */ /* 0x180fe2000001089e */
[-CC-:B------:R-:W-:Y:S01]  /*10760*/  FFMA.FTZ R165, R165, R12.reuse, -R158.reuse ;  /* 0x0000000ca5a57223 */ /* 0x180fe2000001089e */
[----:B------:R-:W-:-:S04]  /*10770*/  FFMA.FTZ R164, R168, R12, -R158 ;  /* 0x0000000ca8a47223 */ /* 0x000fc8000001089e */
[----:B------:R-:W-:Y:S01]  /*10780*/  MUFU.EX2 R159, R159 ;  /* 0x0000009f009f7308 */ /* 0x000fe20000000800 */
[-CC-:B------:R-:W-:Y:S01]  /*10790*/  FFMA.FTZ R198, R169, R12.reuse, -R158.reuse ;  /* 0x0000000ca9c67223 */ /* 0x180fe2000001089e */
[-CC-:B------:R-:W-:Y:S01]  /*107a0*/  FFMA.FTZ R161, R172, R12.reuse, -R158.reuse ;  /* 0x0000000caca17223 */ /* 0x180fe2000001089e */
[-CC-:B------:R-:W-:Y:S01]  /*107b0*/  FFMA.FTZ R173, R173, R12.reuse, -R158.reuse ;  /* 0x0000000cadad7223 */ /* 0x180fe2000001089e */
[-CC-:B------:R-:W-:Y:S01]  /*107c0*/  FFMA.FTZ R176, R176, R12.reuse, -R158.reuse ;  /* 0x0000000cb0b07223 */ /* 0x180fe2000001089e */
[----:B------:R-:W-:-:S03]  /*107d0*/  FFMA.FTZ R177, R177, R12, -R158 ;  /* 0x0000000cb1b17223 */ /* 0x000fc6000001089e */
[----:B------:R-:W2:Y:S01]  /*107e0*/  MUFU.EX2 R156, R156 ;  /* 0x0000009c009c7308 */ /* 0x000ea20000000800 */
[-CC-:B------:R-:W-:Y:S01]  /*107f0*/  FFMA.FTZ R180, R180, R12.reuse, -R158.reuse ;  /* 0x0000000cb4b47223 */ /* 0x180fe2000001089e */
[----:B------:R-:W-:-:S06]  /*10800*/  FFMA.FTZ R181, R181, R12, -R158 ;  /* 0x0000000cb5b57223 */ /* 0x000fcc000001089e */
[----:B------:R-:W3:Y:S01]  /*10810*/  MUFU.EX2 R162, R162 ;  /* 0x000000a200a27308 */ /* 0x000ee20000000800 */
[----:B0-----:R-:W-:-:S07]  /*10820*/  FFMA.FTZ R0, R163, R0, R152 ;  /* 0x00000000a3007223 */ /* 0x001fce0000010098 */
[----:B------:R0:W5:Y:S01]  /*10830*/  MUFU.EX2 R158, R157 ;  /* 0x0000009d009e7308 */ /* 0x0001620000000800 */
[----:B-1----:R-:W-:-:S07]  /*10840*/  FADD.FTZ R0, R200, R0 ;  /* 0x00000000c8007221 */ /* 0x002fce0000010000 */
[----:B------:R-:W1:Y:S01]  /*10850*/  MUFU.EX2 R160, R160 ;  /* 0x000000a000a07308 */ /* 0x000e620000000800 */
[----:B0-----:R-:W-:Y:S01]  /*10860*/  FADD.FTZ R157, R155, R14 ;  /* 0x0000000e9b9d7221 */ /* 0x001fe20000010000 */
[----:B--2---:R-:W-:-:S06]  /*10870*/  FADD.FTZ R0, R156, R0 ;  /* 0x000000009c007221 */ /* 0x004fcc0000010000 */
[----:B------:R-:W0:Y:S01]  /*10880*/  MUFU.EX2 R166, R166 ;  /* 0x000000a600a67308 */ /* 0x000e220000000800 */
[----:B------:R-:W-:-:S07]  /*10890*/  FADD.FTZ R157, R159, R157 ;  /* 0x0000009d9f9d7221 */ /* 0x000fce0000010000 */
[----:B------:R-:W2:Y:S01]  /*108a0*/  MUFU.EX2 R202, R197 ;  /* 0x000000c500ca7308 */ /* 0x000ea20000000800 */
[----:B---3--:R-:W-:Y:S01]  /*108b0*/  FADD.FTZ R157, R162, R157 ;  /* 0x0000009da29d7221 */ /* 0x008fe20000010000 */
[----:B-----5:R-:W-:-:S06]  /*108c0*/  FADD.FTZ R0, R158, R0 ;  /* 0x000000009e007221 */ /* 0x020fcc0000010000 */
[----:B------:R-:W3:Y:S01]  /*108d0*/  MUFU.EX2 R167, R167 ;  /* 0x000000a700a77308 */ /* 0x000ee20000000800 */
[----:B------:R-:W-:-:S07]  /*108e0*/  F2FP.BF16.F32.PACK_AB R155, R159, R155 ;  /* 0x0000009b9f9b723e */ /* 0x000fce00000010ff */
[----:B------:R-:W5:Y:S01]  /*108f0*/  MUFU.EX2 R199, R199 ;  /* 0x000000c700c77308 */ /* 0x000f620000000800 */
[----:B------:R-:W-:Y:S01]  /*10900*/  FADD.FTZ R159, R154, R157 ;  /* 0x0000009d9a9f7221 */ /* 0x000fe20000010000 */
[----:B-1----:R-:W-:-:S06]  /*10910*/  FADD.FTZ R0, R160, R0 ;  /* 0x00000000a0007221 */ /* 0x002fcc0000010000 */
[----:B------:R-:W-:Y:S08]  /*10920*/  MUFU.EX2 R170, R170 ;  /* 0x000000aa00aa7308 */ /* 0x000ff00000000800 */
[----:B------:R-:W1:Y:S08]  /*10930*/  MUFU.EX2 R165, R165 ;  /* 0x000000a500a57308 */ /* 0x000e700000000800 */
[----:B------:R-:W4:Y:S08]  /*10940*/  MUFU.EX2 R201, R201 ;  /* 0x000000c900c97308 */ /* 0x000f300000000800 */
[----:B------:R-:W-:Y:S08]  /*10950*/  MUFU.EX2 R174, R174 ;  /* 0x000000ae00ae7308 */ /* 0x000ff00000000800 */
[----:B------:R-:W-:Y:S08]  /*10960*/  MUFU.EX2 R175, R175 ;  /* 0x000000af00af7308 */ /* 0x000ff00000000800 */
[----:B------:R-:W-:Y:S08]  /*10970*/  MUFU.EX2 R14, R164 ;  /* 0x000000a4000e7308 */ /* 0x000ff00000000800 */
[----:B------:R-:W4:Y:S08]  /*10980*/  MUFU.EX2 R172, R198 ;  /* 0x000000c600ac7308 */ /* 0x000f300000000800 */
[----:B------:R3:W-:Y:S08]  /*10990*/  MUFU.EX2 R197, R161 ;  /* 0x000000a100c57308 */ /* 0x0007f00000000800 */
[----:B------:R-:W4:Y:S01]  /*109a0*/  MUFU.EX2 R173, R173 ;  /* 0x000000ad00ad7308 */ /* 0x000f220000000800 */
[----:B0-----:R-:W-:-:S07]  /*109b0*/  FADD.FTZ R159, R166, R159 ;  /* 0x0000009fa69f7221 */ /* 0x001fce0000010000 */
[----:B------:R-:W-:Y:S08]  /*109c0*/  MUFU.EX2 R178, R178 ;  /* 0x000000b200b27308 */ /* 0x000ff00000000800 */
[----:B------:R-:W-:Y:S08]  /*109d0*/  MUFU.EX2 R179, R179 ;  /* 0x000000b300b37308 */ /* 0x000ff00000000800 */
[----:B------:R-:W-:Y:S08]  /*109e0*/  MUFU.EX2 R182, R182 ;  /* 0x000000b600b67308 */ /* 0x000ff00000000800 */
[----:B------:R-:W-:Y:S08]  /*109f0*/  MUFU.EX2 R183, R183 ;  /* 0x000000b700b77308 */ /* 0x000ff00000000800 */
[----:B------:R-:W-:Y:S08]  /*10a00*/  MUFU.EX2 R176, R176 ;  /* 0x000000b000b07308 */ /* 0x000ff00000000800 */
[----:B------:R-:W0:Y:S08]  /*10a10*/  MUFU.EX2 R177, R177 ;  /* 0x000000b100b17308 */ /* 0x000e300000000800 */
[----:B------:R-:W-:Y:S08]  /*10a20*/  MUFU.EX2 R180, R180 ;  /* 0x000000b400b47308 */ /* 0x000ff00000000800 */
[----:B------:R-:W0:Y:S01]  /*10a30*/  MUFU.EX2 R181, R181 ;  /* 0x000000b500b57308 */ /* 0x000e220000000800 */
[----:B--2---:R-:W-:Y:S01]  /*10a40*/  FADD.FTZ R0, R202, R0 ;  /* 0x00000000ca007221 */ /* 0x004fe20000010000 */
[----:B------:R-:W-:-:S02]  /*10a50*/  IMAD R168, R22, 0x1000, R210 ;  /* 0x0000100016a87824 */ /* 0x000fc400078e02d2 */
[----:B---3--:R-:W-:Y:S01]  /*10a60*/  FADD.FTZ R161, R167, R159 ;  /* 0x0000009fa7a17221 */ /* 0x008fe20000010000 */
[----:B------:R-:W-:Y:S02]  /*10a70*/  IMAD.MOV.U32 R169, RZ, RZ, 0x40000040 ;  /* 0x40000040ffa97424 */ /* 0x000fe400078e00ff */
[----:B-----5:R-:W-:Y:S01]  /*10a80*/  FADD.FTZ R0, R199, R0 ;  /* 0x00000000c7007221 */ /* 0x020fe20000010000 */
[----:B------:R-:W-:Y:S01]  /*10a90*/  F2FP.BF16.F32.PACK_AB R157, R154, R162 ;  /* 0x000000a29a9d723e */ /* 0x000fe200000010ff */
[-C--:B------:R-:W-:Y:S01]  /*10aa0*/  FMUL.FTZ R26, R26, R171.reuse ;  /* 0x000000ab1a1a7220 */ /* 0x080fe20000410000 */
[----:B------:R-:W-:Y:S01]  /*10ab0*/  F2FP.BF16.F32.PACK_AB R152, R200, R152 ;  /* 0x00000098c898723e */ /* 0x000fe200000010ff */
[-C--:B------:R-:W-:Y:S01]  /*10ac0*/  FMUL.FTZ R27, R27, R171.reuse ;  /* 0x000000ab1b1b7220 */ /* 0x080fe20000410000 */
[----:B------:R-:W-:Y:S01]  /*10ad0*/  F2FP.BF16.F32.PACK_AB R154, R158, R156 ;  /* 0x0000009c9e9a723e */ /* 0x000fe200000010ff */
[----:B------:R-:W-:Y:S01]  /*10ae0*/  BAR.SYNC.DEFER_BLOCKING 0xf, 0x100 ;  /* 0x03c4000000007b1d */ /* 0x000fe20000010000 */
        /* <DEDUP_REMOVED lines=62> */
[----:B------:R-:W-:Y:S01]  /*10ed0*/  F2FP.BF16.F32.PACK_AB R159, R167, R166 ;  /* 0x000000a6a79f723e */ /* 0x000fe200000010ff */
[-C--:B------:R-:W-:Y:S01]  /*10ee0*/  FMUL.FTZ R24, R24, R163.reuse ;  /* 0x000000a318187220 */ /* 0x080fe20000410000 */
[----:B------:R-:W-:Y:S01]  /*10ef0*/  F2FP.BF16.F32.PACK_AB R156, R202, R160 ;  /* 0x000000a0ca9c723e */ /* 0x000fe200000010ff */
[----:B------:R-:W-:Y:S01]  /*10f00*/  FMUL.FTZ R25, R25, R163 ;  /* 0x000000a319197220 */ /* 0x000fe20000410000 */
[----:B-1----:R-:W-:Y:S01]  /*10f10*/  F2FP.BF16.F32.PACK_AB R158, R165, R199 ;  /* 0x000000c7a59e723e */ /* 0x002fe200000010ff */
        /* <DEDUP_REMOVED lines=62> */
[----:B------:R-:W-:Y:S01]  /*11300*/  FADD.FTZ R171, R170, R161 ;  /* 0x000000a1aaab7221 */ /* 0x000fe20000010000 */
[----:B------:R-:W-:Y:S01]  /*11310*/  R2UR UR6, R168 ;  /* 0x00000000a80672ca */ /* 0x000fe200000e0000 */
[----:B------:R-:W-:Y:S01]  /*11320*/  FADD.FTZ R0, R165, R0 ;  /* 0x00000000a5007221 */ /* 0x000fe20000010000 */
[----:B------:R-:W-:-:S02]  /*11330*/  R2UR UR7, R169 ;  /* 0x00000000a90772ca */ /* 0x000fc400000e0000 */
[----:B----4-:R-:W-:Y:S02]  /*11340*/  F2FP.BF16.F32.PACK_AB R161, R201, R170 ;  /* 0x000000aac9a1723e */ /* 0x010fe400000010ff */
[----:B------:R-:W-:Y:S02]  /*11350*/  F2FP.BF16.F32.PACK_AB R160, R172, R14 ;  /* 0x0000000eaca0723e */ /* 0x000fe400000010ff */
[----:B------:R-:W-:Y:S02]  /*11360*/  F2FP.BF16.F32.PACK_AB R162, R173, R197 ;  /* 0x000000c5ada2723e */ /* 0x000fe400000010ff */
[----:B------:R-:W-:Y:S02]  /*11370*/  F2FP.BF16.F32.PACK_AB R163, R175, R174 ;  /* 0x000000aeafa3723e */ /* 0x000fe400000010ff */
[----:B0-----:R-:W-:Y:S02]  /*11380*/  F2FP.BF16.F32.PACK_AB R164, R177, R176 ;  /* 0x000000b0b1a4723e */ /* 0x001fe400000010ff */
[----:B------:R-:W-:-:S02]  /*11390*/  F2FP.BF16.F32.PACK_AB R165, R179, R178 ;  /* 0x000000b2b3a5723e */ /* 0x000fc400000010ff */
[----:B------:R-:W-:Y:S02]  /*113a0*/  F2FP.BF16.F32.PACK_AB R166, R181, R180 ;  /* 0x000000b4b5a6723e */ /* 0x000fe400000010ff */
[----:B------:R-:W-:Y:S01]  /*113b0*/  F2FP.BF16.F32.PACK_AB R167, R183, R182 ;  /* 0x000000b6b7a7723e */ /* 0x000fe200000010ff */
[----:B------:R0:W-:Y:S04]  /*113c0*/  STSM.16.M88.4 [R227+0x36400], R152 ;  /* 0x03640098e3007844 */ /* 0x0001e80000000200 */
[----:B------:R1:W-:Y:S04]  /*113d0*/  STSM.16.M88.4 [R203], R156 ;  /* 0x0000009ccb007844 */ /* 0x0003e80000000200 */
[----:B------:R1:W-:Y:S04]  /*113e0*/  STSM.16.M88.4 [R228], R160 ;  /* 0x000000a0e4007844 */ /* 0x0003e80000000200 */
[----:B------:R1:W-:Y:S01]  /*113f0*/  STSM.16.M88.4 [R229], R164 ;  /* 0x000000a4e5007844 */ /* 0x0003e20000000200 */
[----:B------:R-:W-:-:S06]  /*11400*/  WARPGROUP.ARRIVE ;  /* 0x00000000000079c5 */ /* 0x000fcc0000000000 */
[----:B------:R-:W-:Y:S03]  /*11410*/  HGMMA.64x256x16.F32.BF16 R24, R152, gdesc[UR4].tnspB, R24, gsb0 ;  /* 0x43e0000498187df0 */ /* 0x000fe60008001818 */
[----:B------:R-:W-:Y:S02]  /*11420*/  WARPGROUP.DEPBAR.LE gsb0, 0x0 ;  /* 0x00008000000079c5 */ /* 0x000fe40000010000 */
[----:B0-----:R-:W-:Y:S02]  /*11430*/  VIADD R152, R168, 0x80 ;  /* 0x00000080a8987836 */ /* 0x001fe40000000000 */
[----:B------:R-:W-:-:S03]  /*11440*/  IMAD.MOV.U32 R153, RZ, RZ, 0x40000040 ;  /* 0x40000040ff997424 */ /* 0x000fc600078e00ff */
[----:B------:R-:W-:Y:S02]  /*11450*/  R2UR UR6, R152 ;  /* 0x00000000980672ca */ /* 0x000fe400000e0000 */
[----:B------:R-:W-:Y:S01]  /*11460*/  R2UR UR7, R153 ;  /* 0x00000000990772ca */ /* 0x000fe200000e0000 */
[----:B------:R-:W-:-:S15]  /*11470*/  WARPGROUP.ARRIVE ;  /* 0x00000000000079c5 */ /* 0x000fde0000000000 */
[----:B------:R-:W-:Y:S01]  /*11480*/  HGMMA.64x256x16.F32.BF16 R24, R156, gdesc[UR4].tnspB, R24, gsb0 ;  /* 0x43e000049c187df0 */ /* 0x000fe20008001818 */
[----:B------:R-:W-:Y:S02]  /*11490*/  VIADD R152, R168, 0x100 ;  /* 0x00000100a8987836 */ /* 0x000fe40000000000 */
[----:B------:R-:W-:-:S03]  /*114a0*/  IMAD.MOV.U32 R153, RZ, RZ, 0x40000040 ;  /* 0x40000040ff997424 */ /* 0x000fc600078e00ff */
[----:B------:R-:W-:Y:S02]  /*114b0*/  R2UR UR6, R152 ;  /* 0x00000000980672ca */ /* 0x000fe400000e0000 */
[----:B------:R-:W-:Y:S01]  /*114c0*/  R2UR UR7, R153 ;  /* 0x00000000990772ca */ /* 0x000fe200000e0000 */
[----:B------:R-:W-:Y:S02]  /*114d0*/  VIADD R168, R168, 0x180 ;  /* 0x00000180a8a87836 */ /* 0x000fe40000000000 */
[----:B------:R-:W-:Y:S01]  /*114e0*/  IMAD.MOV.U32 R169, RZ, RZ, 0x40000040 ;  /* 0x40000040ffa97424 */ /* 0x000fe200078e00ff */
[----:B------:R-:W-:Y:S02]  /*114f0*/  WARPGROUP.DEPBAR.LE gsb0, 0x0 ;  /* 0x00008000000079c5 */ /* 0x000fe40000010000 */
[----:B------:R-:W-:-:S14]  /*11500*/  WARPGROUP.ARRIVE ;  /* 0x00000000000079c5 */ /* 0x000fdc0000000000 */
[----:B------:R-:W-:Y:S01]  /*11510*/  HGMMA.64x256x16.F32.BF16 R24, R160, gdesc[UR4].tnspB, R24, gsb0 ;  /* 0x43e00004a0187df0 */ /* 0x000fe20008001818 */
[----:B------:R-:W-:Y:S02]  /*11520*/  R2UR UR6, R168 ;  /* 0x00000000a80672ca */ /* 0x000fe400000e0000 */
[----:B------:R-:W-:Y:S01]  /*11530*/  R2UR UR7, R169 ;  /* 0x00000000a90772ca */ /* 0x000fe200000e0000 */
[----:B------:R-:W-:Y:S01]  /*11540*/  FADD.FTZ R0, R14, R0 ;  /* 0x000000000e007221 */ /* 0x000fe20000010000 */
[----:B------:R-:W-:-:S03]  /*11550*/  FADD.FTZ R171, R201, R171 ;  /* 0x000000abc9ab7221 */ /* 0x000fc60000010000 */
[----:B------:R-:W-:Y:S01]  /*11560*/  FADD.FTZ R0, R172, R0 ;  /* 0x00000000ac007221 */ /* 0x000fe20000010000 */
[----:B------:R-:W-:-:S03]  /*11570*/  FADD.FTZ R171, R174, R171 ;  /* 0x000000abaeab7221 */ /* 0x000fc60000010000 */
[----:B------:R-:W-:Y:S01]  /*11580*/  FADD.FTZ R0, R197, R0 ;  /* 0x00000000c5007221 */ /* 0x000fe20000010000 */
[----:B------:R-:W-:Y:S01]  /*11590*/  FADD.FTZ R171, R175, R171 ;  /* 0x000000abafab7221 */ /* 0x000fe20000010000 */
[----:B------:R-:W-:Y:S02]  /*115a0*/  LOP3.LUT P0, RZ, R16, 0x80000, RZ, 0xc0, !PT ;  /* 0x0008000010ff7812 */ /* 0x000fe4000780c0ff */
        /* <DEDUP_REMOVED lines=9> */
[----:B------:R-:W-:Y:S02]  /*11640*/  WARPGROUP.DEPBAR.LE gsb0, 0x0 ;  /* 0x00008000000079c5 */ /* 0x000fe40000010000 */
[----:B------:R-:W-:-:S06]  /*11650*/  WARPGROUP.ARRIVE ;  /* 0x00000000000079c5 */ /* 0x000fcc0000000000 */
        /* <DEDUP_REMOVED lines=12> */
.L_x_8706:
        /* <DEDUP_REMOVED lines=10> */
.L_x_8694:
[----:B------:R-:W-:Y:S05]  /*117c0*/  BSYNC B1 ;  /* 0x0000000000017941 */ /* 0x000fea0003800000 */
.L_x_8693:
[----:B0-----:R-:W2:Y:S01]  /*117d0*/  LDL R21, [R1+0xc] ;  /* 0x00000c0001157983 */ /* 0x001ea20000100800 */
[----:B------:R-:W-:Y:S01]  /*117e0*/  BSSY B0, `(.L_x_8708) ;  /* 0x000032e000007945 */ /* 0x000fe20003800000 */
[----:B--2---:R-:W-:-:S13]  /*117f0*/  ISETP.GE.AND P1, PT, R20, R21, PT ;  /* 0x000000151400720c */ /* 0x004fda0003f26270 */
[----:B------:R-:W-:Y:S05]  /*11800*/  @!P1 BRA `(.L_x_8709) ;  /* 0x0000003000ac9947 */ /* 0x000fea0003800000 */
[----:B------:R-:W-:Y:S02]  /*11810*/  IMAD.MOV.U32 R197, RZ, RZ, R15 ;  /* 0x000000ffffc57224 */ /* 0x000fe400078e000f */
[----:B------:R-:W-:Y:S02]  /*11820*/  IMAD.MOV.U32 R199, RZ, RZ, R13 ;  /* 0x000000ffffc77224 */ /* 0x000fe400078e000d */
[----:B------:R-:W-:-:S07]  /*11830*/  IMAD.MOV.U32 R198, RZ, RZ, R22 ;  /* 0x000000ffffc67224 */ /* 0x000fce00078e0016 */
.L_x_8722:
[----:B------:R-:W-:-:S05]  /*11840*/  VIADD R22, R198, 0x1 ;  /* 0x00000001c6167836 */ /* 0x000fca0000000000 */
[----:B------:R-:W-:-:S04]  /*11850*/  ISETP.NE.AND P1, PT, R22, 0x2, PT ;  /* 0x000000021600780c */ /* 0x000fc80003f25270 */
[----:B------:R-:W-:Y:S02]  /*11860*/  SEL R12, RZ, 0x1, P1 ;  /* 0x00000001ff0c7807 */ /* 0x000fe40000800000 */
[----:B------:R-:W-:Y:S02]  /*11870*/  SEL R22, R22, RZ, P1 ;  /* 0x000000ff16167207 */ /* 0x000fe40000800000 */
[----:B------:R-:W-:Y:S01]  /*11880*/  LOP3.LUT R23, R23, R12, RZ, 0x3c, !PT ;  /* 0x0000000c17177212 */ /* 0x000fe200078e3cff */
[----:B------:R-:W-:Y:S06]  /*11890*/  @!P0 BRA `(.L_x_8710) ;  /* 0x0000000000048947 */ /* 0x000fec0003800000 */
[----:B------:R-:W-:Y:S01]  /*118a0*/  BPT.TRAP 0x1 ;  /* 0x000000040000795c */ /* 0x000fe20000300000 */
.L_x_8710:
[----:B------:R-:W-:Y:S01]  /*118b0*/  IMAD R21, R22, 0x8, R17 ;  /* 0x0000000816157824 */ /* 0x000fe200078e0211 */
[----:B------:R-:W-:-:S04]  /*118c0*/  SHF.L.U32 R15, R23, 0x1f, RZ ;  /* 0x0000001f170f7819 */ /* 0x000fc800000006ff */
[----:B------:R0:W1:Y:S01]  /*118d0*/  SYNCS.PHASECHK.TRANS64.TRYWAIT P1, [R21+URZ+0x38830], R15 ;  /* 0x0388300f150075a7 */ /* 0x000062000802017f */
[----:B------:R-:W-:Y:S05]  /*118e0*/  @!P0 BRA `(.L_x_8711) ;  /* 0x0000000000048947 */ /* 0x000fea0003800000 */
[----:B------:R-:W-:Y:S01]  /*118f0*/  BPT.TRAP 0x1 ;  /* 0x000000040000795c */ /* 0x000fe20000300000 */
.L_x_8711:
[----:B------:R-:W-:Y:S01]  /*11900*/  BSSY B1, `(.L_x_8712) ;  /* 0x0000006000017945 */ /* 0x000fe20003800000 */
[----:B------:R-:W-:Y:S02]  /*11910*/  IMAD R154, R22, 0x200, R206 ;  /* 0x00000200169a7824 */ /* 0x000fe400078e02ce */
[----:B------:R-:W-:Y:S01]  /*11920*/  IMAD.MOV.U32 R155, RZ, RZ, 0x40000040 ;  /* 0x40000040ff9b7424 */ /* 0x000fe200078e00ff */
[----:B-1----:R-:W-:Y:S06]  /*11930*/  @P1 BRA `(.L_x_8713) ;  /* 0x0000000000081947 */ /* 0x002fec0003800000 */
[----:B------:R-:W1:Y:S02]  /*11940*/  SYNCS.PHASECHK.TRANS64.TRYWAIT P1, [R21+URZ+0x38830], R15 ;  /* 0x0388300f150075a7 */ /* 0x000e64000802017f */
[----:B-1----:R-:W-:Y:S05]  /*11950*/  @!P1 BRA `(.L_x_8714) ;  /* 0x0000012c00649947 */ /* 0x002fea0003800000 */
.L_x_8713:
[----:B------:R-:W-:Y:S05]  /*11960*/  BSYNC B1 ;  /* 0x0000000000017941 */ /* 0x000fea0003800000 */
.L_x_8712:
        /* <DEDUP_REMOVED lines=36> */
.L_x_8715:
[----:B------:R2:W3:Y:S01]  /*11bb0*/  SYNCS.PHASECHK.TRANS64.TRYWAIT P1, [R21+URZ+0x38850], R15 ;  /* 0x0388500f150075a7 */ /* 0x0004e2000802017f */
[----:B------:R-:W-:Y:S05]  /*11bc0*/  @!P0 BRA `(.L_x_8716) ;  /* 0x0000000000048947 */ /* 0x000fea0003800000 */
[----:B------:R-:W-:Y:S01]  /*11bd0*/  BPT.TRAP 0x1 ;  /* 0x000000040000795c */ /* 0x000fe20000300000 */
.L_x_8716:
[----:B------:R-:W-:Y:S04]  /*11be0*/  BSSY B1, `(.L_x_8717) ;  /* 0x0000004000017945 */ /* 0x000fe80003800000 */
[----:B---3--:R-:W-:Y:S05]  /*11bf0*/  @P1 BRA `(.L_x_8718) ;  /* 0x0000000000081947 */ /* 0x008fea0003800000 */
[----:B------:R-:W3:Y:S02]  /*11c00*/  SYNCS.PHASECHK.TRANS64.TRYWAIT P1, [R21+URZ+0x38850], R15 ;  /* 0x0388500f150075a7 */ /* 0x000ee4000802017f */
[----:B---3--:R-:W-:Y:S05]  /*11c10*/  @!P1 BRA `(.L_x_8719) ;  /* 0x0000012800c89947 */ /* 0x008fea0003800000 */
.L_x_8718:
[----:B------:R-:W-:Y:S05]  /*11c20*/  BSYNC B1 ;  /* 0x0000000000017941 */ /* 0x000fea0003800000 */
.L_x_8717:
        /* <DEDUP_REMOVED lines=392> */
.L_x_8720:
[----:B------:R-:W-:Y:S01]  /*134b0*/  FMNMX.FTZ R12, R152, R199, !PT ;  /* 0x000000c7980c7209 */ /* 0x000fe20007810000 */
[----:B------:R-:W2:Y:S01]  /*134c0*/  LDL R211, [R1] ;  /* 0x0000000001d37983 */ /* 0x000ea20000100800 */
        /* <DEDUP_REMOVED lines=41> */
[----:B------:R-:W-:-:S03]  /*13760*/  FFMA.FTZ R208, R181, R12, -R208 ;  /* 0x0000000cb5d07223 */ /* 0x000fc600000108d0 */
[----:B------:R-:W1:Y:S08]  /*13770*/  MUFU.EX2 R152, R152 ;  /* 0x0000009800987308 */ /* 0x000e700000000800 */
        /* <DEDUP_REMOVED lines=8> */
[----:B------:R0:W-:Y:S01]  /*13800*/  MUFU.EX2 R176, R168 ;  /* 0x000000a800b07308 */ /* 0x0001e20000000800 */
[----:B-1----:R-:W-:Y:S01]  /*13810*/  FFMA.FTZ R202, R153, R0, R152 ;  /* 0x0000000099ca7223 */ /* 0x002fe20000010098 */
[----:B------:R-:W-:Y:S01]  /*13820*/  VIADD R0, R21, 0x38840 ;  /* 0x0003884015007836 */ /* 0x000fe20000000000 */
[----:B------:R-:W-:Y:S01]  /*13830*/  F2FP.BF16.F32.PACK_AB R152, R157, R152 ;  /* 0x000000989d98723e */ /* 0x000fe200000010ff */
[-C--:B------:R-:W-:Y:S01]  /*13840*/  FMUL.FTZ R37, R37, R153.reuse ;  /* 0x0000009925257220 */ /* 0x080fe20000410000 */
[----:B------:R-:W-:Y:S01]  /*13850*/  FADD.FTZ R202, R157, R202 ;  /* 0x000000ca9dca7221 */ /* 0x000fe20000010000 */
[----:B------:R-:W-:Y:S01]  /*13860*/  FMUL.FTZ R40, R40, R153 ;  /* 0x0000009928287220 */ /* 0x000fe20000410000 */
[----:B------:R-:W-:Y:S01]  /*13870*/  PRMT R0, R190, 0x654, R0 ;  /* 0x00000654be007816 */ /* 0x000fe20000000000 */
[----:B------:R-:W-:Y:S01]  /*13880*/  MUFU.EX2 R201, R201 ;  /* 0x000000c900c97308 */ /* 0x000fe20000000800 */
[----:B0-----:R-:W-:-:S02]  /*13890*/  @!P1 IMAD R168, R198, 0x40, R193 ;  /* 0x00000040c6a89824 */ /* 0x001fc400078e02c1 */
[-C--:B------:R-:W-:Y:S01]  /*138a0*/  FMUL.FTZ R41, R41, R153.reuse ;  /* 0x0000009929297220 */ /* 0x080fe20000410000 */
[----:B------:R0:W-:Y:S01]  /*138b0*/  SYNCS.ARRIVE.TRANS64.RED.A1T0 RZ, [R0+URZ], RZ ;  /* 0x000000ff00ff79a7 */ /* 0x0001e2000810043f */
[-C--:B------:R-:W-:Y:S01]  /*138c0*/  FMUL.FTZ R44, R44, R153.reuse ;  /* 0x000000992c2c7220 */ /* 0x080fe20000410000 */
[----:B------:R-:W-:Y:S02]  /*138d0*/  @!P1 IMAD R168, R168, 0x4, R17 ;  /* 0x00000004a8a89824 */ /* 0x000fe400078e0211 */
[-C--:B------:R-:W-:Y:S01]  /*138e0*/  FMUL.FTZ R45, R45, R153.reuse ;  /* 0x000000992d2d7220 */ /* 0x080fe20000410000 */
[-C--:B------:R-:W-:Y:S01]  /*138f0*/  FMUL.FTZ R48, R48, R153.reuse ;  /* 0x0000009930307220 */ /* 0x080fe20000410000 */
[----:B------:R-:W-:Y:S01]  /*13900*/  MUFU.EX2 R200, R200 ;  /* 0x000000c800c87308 */ /* 0x000fe20000000800 */
[----:B------:R-:W-:Y:S01]  /*13910*/  FMUL.FTZ R49, R49, R153 ;  /* 0x0000009931317220 */ /* 0x000fe20000410000 */
[----:B------:R-:W-:Y:S01]  /*13920*/  @!P1 STS [R168+0x38400], R153 ;  /* 0x03840099a8009388 */ /* 0x000fe20000000800 */
[----:B0-----:R-:W-:Y:S01]  /*13930*/  FMNMX.FTZ R0, R154, R197, !PT ;  /* 0x000000c59a007209 */ /* 0x001fe20007810000 */
        /* <DEDUP_REMOVED lines=74> */
[----:B------:R-:W-:-:S04]  /*13de0*/  FADD.FTZ R0, -R15, R197 ;  /* 0x000000c50f007221 */ /* 0x000fc80000010100 */
[----:B------:R-:W-:-:S04]  /*13df0*/  FMUL.FTZ R0, R0, R12 ;  /* 0x0000000c00007220 */ /* 0x000fc80000410000 */
[----:B------:R-:W0:Y:S08]  /*13e00*/  MUFU.EX2 R157, R0 ;  /* 0x00000000009d7308 */ /* 0x000e300000000800 */
[----:B------:R-:W-:Y:S08]  /*13e10*/  MUFU.EX2 R0, R161 ;  /* 0x000000a100007308 */ /* 0x000ff00000000800 */
[----:B------:R-:W-:Y:S01]  /*13e20*/  MUFU.EX2 R161, R164 ;  /* 0x000000a400a17308 */ /* 0x000fe20000000800 */
[----:B0-----:R0:W-:Y:S01]  /*13e30*/  @!P1 STS [R168+0x38420], R157 ;  /* 0x0384209da8009388 */ /* 0x0011e20000000800 */
[-C--:B------:R-:W-:Y:S01]  /*13e40*/  FMUL.FTZ R26, R26, R157.reuse ;  /* 0x0000009d1a1a7220 */ /* 0x080fe20000410000 */
[-C--:B------:R-:W-:Y:S01]  /*13e50*/  FMUL.FTZ R27, R27, R157.reuse ;  /* 0x0000009d1b1b7220 */ /* 0x080fe20000410000 */
[-C--:B------:R-:W-:Y:S01]  /*13e60*/  FMUL.FTZ R30, R30, R157.reuse ;  /* 0x0000009d1e1e7220 */ /* 0x080fe20000410000 */
[-C--:B------:R-:W-:Y:S01]  /*13e70*/  FMUL.FTZ R31, R31, R157.reuse ;  /* 0x0000009d1f1f7220 */ /* 0x080fe20000410000 */
[-C--:B------:R-:W-:Y:S01]  /*13e80*/  FMUL.FTZ R34, R34, R157.reuse ;  /* 0x0000009d22227220 */ /* 0x080fe20000410000 */
[-C--:B------:R-:W-:Y:S01]  /*13e90*/  FMUL.FTZ R35, R35, R157.reuse ;  /* 0x0000009d23237220 */ /* 0x080fe20000410000 */
[----:B------:R1:W-:Y:S01]  /*13ea0*/  MUFU.EX2 R164, R177 ;  /* 0x000000b100a47308 */ /* 0x0003e20000000800 */
[-C--:B------:R-:W-:Y:S01]  /*13eb0*/  FMUL.FTZ R38, R38, R157.reuse ;  /* 0x0000009d26267220 */ /* 0x080fe20000410000 */
[-C--:B------:R-:W-:Y:S01]  /*13ec0*/  FMUL.FTZ R39, R39, R157.reuse ;  /* 0x0000009d27277220 */ /* 0x080fe20000410000 */
[-C--:B0-----:R-:W-:Y:S01]  /*13ed0*/  FMUL.FTZ R168, R15, R12.reuse ;  /* 0x0000000c0fa87220 */ /* 0x081fe20000410000 */
[-C--:B------:R-:W-:Y:S01]  /*13ee0*/  FMUL.FTZ R42, R42, R157.reuse ;  /* 0x0000009d2a2a7220 */ /* 0x080fe20000410000 */
[-C--:B------:R-:W-:Y:S01]  /*13ef0*/  FMUL.FTZ R43, R43, R157.reuse ;  /* 0x0000009d2b2b7220 */ /* 0x080fe20000410000 */
[----:B------:R-:W-:Y:S01]  /*13f00*/  FMUL.FTZ R46, R46, R157 ;  /* 0x0000009d2e2e7220 */ /* 0x000fe20000410000 */
[-CC-:B------:R-:W-:Y:S01]  /*13f10*/  FFMA.FTZ R169, R154, R12.reuse, -R168.reuse ;  /* 0x0000000c9aa97223 */ /* 0x180fe200000108a8 */
[-CC-:B------:R-:W-:Y:S01]  /*13f20*/  FFMA.FTZ R198, R159, R12.reuse, -R168.reuse ;  /* 0x0000000c9fc67223 */ /* 0x180fe200000108a8 */
[-CC-:B------:R-:W-:Y:S01]  /*13f30*/  FFMA.FTZ R172, R155, R12.reuse, -R168.reuse ;  /* 0x0000000c9bac7223 */ /* 0x180fe200000108a8 */
[-CC-:B-1----:R-:W-:Y:S01]  /*13f40*/  FFMA.FTZ R177, R167, R12.reuse, -R168.reuse ;  /* 0x0000000ca7b17223 */ /* 0x182fe200000108a8 */
        /* <DEDUP_REMOVED lines=8> */
[----:B------:R3:W4:Y:S01]  /*13fd0*/  MUFU.EX2 R155, R173 ;  /* 0x000000ad009b7308 */ /* 0x0007220000000800 */
[----:B0-----:R-:W-:-:S02]  /*13fe0*/  IMAD.MOV.U32 R169, RZ, RZ, 0x40000040 ;  /* 0x40000040ffa97424 */ /* 0x001fc400078e00ff */
[-CC-:B------:R-:W-:Y:S01]  /*13ff0*/  FFMA.FTZ R162, R175, R12.reuse, -R168.reuse ;  /* 0x0000000cafa27223 */ /* 0x180fe200000108a8 */
[-CC-:B------:R-:W-:Y:S01]  /*14000*/  FFMA.FTZ R163, R178, R12.reuse, -R168.reuse ;  /* 0x0000000cb2a37223 */ /* 0x180fe200000108a8 */
[-C--:B------:R-:W-:Y:S01]  /*14010*/  FFMA.FTZ R167, R179, R12.reuse, -R168 ;  /* 0x0000000cb3a77223 */ /* 0x080fe200000108a8 */
[----:B------:R-:W-:Y:S01]  /*14020*/  FMUL.FTZ R47, R47, R157 ;  /* 0x0000009d2f2f7220 */ /* 0x000fe20000410000 */
[----:B------:R-:W-:Y:S01]  /*14030*/  R2UR UR7, R169 ;  /* 0x00000000a90772ca */ /* 0x000fe200000e0000 */
[----:B------:R-:W-:Y:S01]  /*14040*/  FADD.FTZ R169, R201, R202 ;  /* 0x000000cac9a97221 */ /* 0x000fe20000010000 */
[----:B------:R-:W-:Y:S01]  /*14050*/  MUFU.EX2 R166, R208 ;  /* 0x000000d000a67308 */ /* 0x000fe20000000800 */
[-CC-:B---3--:R-:W-:Y:S01]  /*14060*/  FFMA.FTZ R173, R158, R12.reuse, -R168.reuse ;  /* 0x0000000c9ead7223 */ /* 0x188fe200000108a8 */
[----:B------:R-:W-:Y:S01]  /*14070*/  FFMA.FTZ R158, R174, R12, -R168 ;  /* 0x0000000cae9e7223 */ /* 0x000fe200000108a8 */
[----:B------:R-:W-:Y:S01]  /*14080*/  FADD.FTZ R169, R200, R169 ;  /* 0x000000a9c8a97221 */ /* 0x000fe20000010000 */
[----:B------:R-:W-:-:S02]  /*14090*/  IMAD R168, R22, 0x1000, R210 ;  /* 0x0000100016a87824 */ /* 0x000fc400078e02d2 */
[----:B-1----:R-:W-:Y:S01]  /*140a0*/  FFMA.FTZ R14, R157, R14, R159 ;  /* 0x0000000e9d0e7223 */ /* 0x002fe2000001009f */
[-C--:B------:R-:W-:Y:S01]  /*140b0*/  FMUL.FTZ R50, R50, R157.reuse ;  /* 0x0000009d32327220 */ /* 0x080fe20000410000 */
[----:B------:R-:W-:Y:S01]  /*140c0*/  FADD.FTZ R169, R180, R169 ;  /* 0x000000a9b4a97221 */ /* 0x000fe20000010000 */
[----:B------:R-:W0:Y:S01]  /*140d0*/  MUFU.EX2 R170, R172 ;  /* 0x000000ac00aa7308 */ /* 0x000e220000000800 */
[-C--:B------:R-:W-:Y:S01]  /*140e0*/  FMUL.FTZ R51, R51, R157.reuse ;  /* 0x0000009d33337220 */ /* 0x080fe20000410000 */
        /* <DEDUP_REMOVED lines=12> */
[-C--:B------:R-:W-:Y:S01]  /*141b0*/  FMUL.FTZ R67, R67, R157.reuse ;  /* 0x0000009d43437220 */ /* 0x080fe20000410000 */
[----:B------:R-:W-:Y:S01]  /*141c0*/  FADD.FTZ R169, R176, R169 ;  /* 0x000000a9b0a97221 */ /* 0x000fe20000010000 */
[----:B------:R-:W-:Y:S01]  /*141d0*/  MUFU.EX2 R172, R198 ;  /* 0x000000c600ac7308 */ /* 0x000fe20000000800 */
[-C--:B------:R-:W-:Y:S01]  /*141e0*/  FMUL.FTZ R70, R70, R157.reuse ;  /* 0x0000009d46467220 */ /* 0x080fe20000410000 */
[-C--:B------:R-:W-:Y:S01]  /*141f0*/  FMUL.FTZ R71, R71, R157.reuse ;  /* 0x0000009d47477220 */ /* 0x080fe20000410000 */
        /* <DEDUP_REMOVED lines=14> */
[----:B-1----:R-:W-:Y:S01]  /*142e0*/  F2FP.BF16.F32.PACK_AB R158, R181, R199 ;  /* 0x000000c7b59e723e */ /* 0x002fe200000010ff */
[-C--:B------:R-:W-:Y:S01]  /*142f0*/  FMUL.FTZ R87, R87, R157.reuse ;  /* 0x0000009d57577220 */ /* 0x080fe20000410000 */
[----:B------:R-:W-:Y:S01]  /*14300*/  FADD.FTZ R169, R164, R169 ;  /* 0x000000a9a4a97221 */ /* 0x000fe20000010000 */
[-C--:B------:R-:W-:Y:S01]  /*14310*/  FMUL.FTZ R90, R90, R157.reuse ;  /* 0x0000009d5a5a7220 */ /* 0x080fe20000410000 */
[-C--:B------:R-:W-:Y:S01]  /*14320*/  FMUL.FTZ R91, R91, R157.reuse ;  /* 0x0000009d5b5b7220 */ /* 0x080fe20000410000 */
[-C--:B------:R-:W-:Y:S01]  /*14330*/  FMUL.FTZ R94, R94, R157.reuse ;  /* 0x0000009d5e5e7220 */ /* 0x080fe20000410000 */
[----:B----4-:R-:W-:Y:S01]  /*14340*/  FADD.FTZ R169, R155, R169 ;  /* 0x000000a99ba97221 */ /* 0x010fe20000010000 */
        /* <DEDUP_REMOVED lines=27> */
[-C--:B------:R-:W-:Y:S01]  /*14500*/  FMUL.FTZ R142, R142, R157.reuse ;  /* 0x0000009d8e8e7220 */ /* 0x080fe20000410000 */
[-C--:B------:R-:W-:Y:S01]  /*14510*/  FMUL.FTZ R143, R143, R157.reuse ;  /* 0x0000009d8f8f7220 */ /* 0x080fe20000410000 */
[-C--:B------:R-:W-:Y:S01]  /*14520*/  FMUL.FTZ R146, R146, R157.reuse ;  /* 0x0000009d92927220 */ /* 0x080fe20000410000 */
[-C--:B------:R-:W-:Y:S01]  /*14530*/  FMUL.FTZ R147, R147, R157.reuse ;  /* 0x0000009d93937220 */ /* 0x080fe20000410000 */
[----:B------:R-:W-:Y:S01]  /*14540*/  FMUL.FTZ R150, R150, R157 ;  /* 0x0000009d96967220 */ /* 0x000fe20000410000 */
[----:B------:R-:W5:Y:S01]  /*14550*/  MUFU.EX2 R179, R197 ;  /* 0x000000c500b37308 */ /* 0x000f620000000800 */
[----:B----4-:R-:W-:Y:S01]  /*14560*/  F2FP.BF16.F32.PACK_AB R154, R200, R201 ;  /* 0x000000c9c89a723e */ /* 0x010fe200000010ff */
[----:B------:R-:W-:Y:S01]  /*14570*/  FMUL.FTZ R151, R151, R157 ;  /* 0x0000009d97977220 */ /* 0x000fe20000410000 */
[C---:B0-----:R-:W-:Y:S01]  /*14580*/  F2FP.BF16.F32.PACK_AB R153, R170.reuse, R159 ;  /* 0x0000009faa99723e */ /* 0x041fe200000010ff */
[----:B------:R-:W-:Y:S01]  /*14590*/  FADD.FTZ R14, R170, R14 ;  /* 0x0000000eaa0e7221 */ /* 0x000fe20000010000 */
[----:B------:R-:W-:-:S02]  /*145a0*/  F2FP.BF16.F32.PACK_AB R164, R164, R161 ;  /* 0x000000a1a4a4723e */ /* 0x000fc400000010ff */
[----:B-1----:R-:W-:Y:S01]  /*145b0*/  F2FP.BF16.F32.PACK_AB R157, R174, R173 ;  /* 0x000000adae9d723e */ /* 0x002fe200000010ff */
[----:B------:R0:W1:Y:S01]  /*145c0*/  MUFU.EX2 R181, R162 ;  /* 0x000000a200b57308 */ /* 0x0000620000000800 */
[----:B---3--:R-:W-:Y:S01]  /*145d0*/  F2FP.BF16.F32.PACK_AB R159, R177, R175 ;  /* 0x000000afb19f723e */ /* 0x008fe200000010ff */
[----:B------:R-:W-:Y:S01]  /*145e0*/  FADD.FTZ R14, R171, R14 ;  /* 0x0000000eab0e7221 */ /* 0x000fe20000010000 */
[----:B------:R-:W-:-:S03]  /*145f0*/  R2UR UR6, R168 ;  /* 0x00000000a80672ca */ /* 0x000fc600000e0000 */
[----:B------:R-:W-:Y:S02]  /*14600*/  FADD.FTZ R14, R172, R14 ;  /* 0x0000000eac0e7221 */ /* 0x000fe40000010000 */
[----:B------:R1:W-:Y:S01]  /*14610*/  MUFU.EX2 R176, R163 ;  /* 0x000000a300b07308 */ /* 0x0003e20000000800 */
[----:B0-----:R-:W-:Y:S01]  /*14620*/  F2FP.BF16.F32.PACK_AB R162, R0, R165 ;  /* 0x000000a500a2723e */ /* 0x001fe200000010ff */
[C---:B------:R-:W-:Y:S01]  /*14630*/  FADD.FTZ R0, R166.reuse, R169 ;  /* 0x000000a9a6007221 */ /* 0x040fe20000010000 */
[----:B------:R-:W-:Y:S01]  /*14640*/  F2FP.BF16.F32.PACK_AB R166, R166, R155 ;  /* 0x0000009ba6a6723e */ /* 0x000fe200000010ff */
[----:B------:R-:W-:Y:S01]  /*14650*/  IMAD.MOV.U32 R169, RZ, RZ, 0x40000040 ;  /* 0x40000040ffa97424 */ /* 0x000fe200078e00ff */
[----:B------:R-:W-:Y:S01]  /*14660*/  F2FP.BF16.F32.PACK_AB R155, R172, R171 ;  /* 0x000000abac9b723e */ /* 0x000fe200000010ff */
[----:B------:R-:W-:Y:S01]  /*14670*/  BAR.SYNC.DEFER_BLOCKING 0xf, 0x100 ;  /* 0x03c4000000007b1d */ /* 0x000fe20000010000 */
[----:B-----5:R-:W-:Y:S01]  /*14680*/  F2FP.BF16.F32.PACK_AB R161, R179, R178 ;  /* 0x000000b2b3a1723e */ /* 0x020fe200000010ff */
[----:B------:R-:W-:Y:S01]  /*14690*/  FADD.FTZ R14, R173, R14 ;  /* 0x0000000ead0e7221 */ /* 0x000fe20000010000 */
[----:B-1----:R-:W-:-:S03]  /*146a0*/  F2FP.BF16.F32.PACK_AB R163, R181, R180 ;  /* 0x000000b4b5a3723e */ /* 0x002fc600000010ff */
        /* <DEDUP_REMOVED lines=10> */
[----:B--2---:R2:W-:Y:S01]  /*14750*/  STSM.16.M88.4 [R211], R156 ;  /* 0x0000009cd3007844 */ /* 0x0045e20000000200 */
        /* <DEDUP_REMOVED lines=44> */
.L_x_8721:
[----:B------:R-:W2:Y:S01]  /*14a20*/  LDL R152, [R1+0xc] ;  /* 0x00000c0001987983 */ /* 0x000ea20000100800 */
[----:B------:R-:W-:Y:S02]  /*14a30*/  VIADD R21, R21, 0x38860 ;  /* 0x0003886015157836 */ /* 0x000fe40000000000 */
[----:B------:R-:W-:Y:S02]  /*14a40*/  IMAD.MOV.U32 R197, RZ, RZ, R15 ;  /* 0x000000ffffc57224 */ /* 0x000fe400078e000f */
[----:B------:R-:W-:Y:S01]  /*14a50*/  IMAD.MOV.U32 R199, RZ, RZ, R13 ;  /* 0x000000ffffc77224 */ /* 0x000fe200078e000d */
[----:B------:R-:W-:Y:S01]  /*14a60*/  PRMT R21, R190, 0x654, R21 ;  /* 0x00000654be157816 */ /* 0x000fe20000000015 */
[----:B------:R-:W-:-:S03]  /*14a70*/  IMAD.MOV.U32 R198, RZ, RZ, R22 ;  /* 0x000000ffffc67224 */ /* 0x000fc600078e0016 */
[----:B------:R0:W-:Y:S01]  /*14a80*/  SYNCS.ARRIVE.TRANS64.RED.A1T0 RZ, [R21+URZ], RZ ;  /* 0x000000ff15ff79a7 */ /* 0x0001e2000810043f */
[C---:B--2---:R-:W-:Y:S01]  /*14a90*/  ISETP.GT.AND P1, PT, R20.reuse, R152, PT ;  /* 0x000000981400720c */ /* 0x044fe20003f24270 */
[----:B------:R-:W-:-:S12]  /*14aa0*/  VIADD R20, R20, 0xffffffff ;  /* 0xffffffff14147836 */ /* 0x000fd80000000000 */
[----:B0-----:R-:W-:Y:S05]  /*14ab0*/  @P1 BRA `(.L_x_8722) ;  /* 0xffffffcc00601947 */ /* 0x001fea000383ffff */
.L_x_8709:
[----:B------:R-:W-:Y:S05]  /*14ac0*/  BSYNC B0 ;  /* 0x0000000000007941 */ /* 0x000fea0003800000 */
.L_x_8708:
[----:B------:R-:W2:Y:S01]  /*14ad0*/  LDL.LU R21, [R1+0x68] ;  /* 0x0000680001157983 */ /* 0x000ea20000300800 */
        /* <DEDUP_REMOVED lines=24> */
[-C--:B------:R-:W-:Y:S01]  /*14c60*/  FMUL.FTZ R44, R44, R2.reuse ;  /* 0x000000022c2c7220 */ /* 0x080fe20000410000 */
        /* <DEDUP_REMOVED lines=141> */
[----:B--2---:R-:W-:-:S05]  /*15540*/  VIADD R21, R21, 0x1 ;  /* 0x0000000115157836 */ /* 0x004fca0000000000 */
[----:B------:R3:W-:Y:S03]  /*15550*/  STL [R1+0x68], R21 ;  /* 0x0000681501007387 */ /* 0x0007e60000100800 */
.L_x_8640:
[----:B------:R-:W-:Y:S05]  /*15560*/  BSYNC B7 ;  /* 0x0000000000077941 */ /* 0x000fea0003800000 */
.L_x_8636:
[----:B------:R-:W4:Y:S08]  /*15570*/  S2UR UR4, SR_CgaCtaId ;  /* 0x00000000000479c3 */ /* 0x000f300000008800 */
[----:B------:R-:W-:Y:S01]  /*15580*/  BAR.SYNC.DEFER_BLOCKING 0x5, 0x180 ;  /* 0x0146000000007b1d */ /* 0x000fe20000010000 */
[----:B------:R-:W-:-:S05]  /*15590*/  MOV R17, 0x400 ;  /* 0x0000040000117802 */ /* 0x000fca0000000f00 */
[----:B------:R-:W-:Y:S01]  /*155a0*/  BSSY B0, `(.L_x_8723) ;  /* 0x00004ed000007945 */ /* 0x000fe20003800000 */
[----:B----4-:R-:W-:-:S05]  /*155b0*/  IMAD.U32 R190, RZ, RZ, UR4 ;  /* 0x00000004ffbe7e24 */ /* 0x010fca000f8e00ff */
[----:B------:R-:W-:-:S05]  /*155c0*/  LEA R17, R190, R17, 0x18 ;  /* 0x00000011be117211 */ /* 0x000fca00078ec0ff */
[----:B------:R4:W0:Y:S01]  /*155d0*/  LDS.128 R4, [R17+0x388d0] ;  /* 0x0388d00011047984 */ /* 0x0008220000000c00 */
[----:B------:R-:W-:Y:S06]  /*155e0*/  BAR.ARV 0x4, 0x180 ;  /* 0x0106000000007b1d */ /* 0x000fec0000002000 */
[----:B------:R-:W-:Y:S05]  /*155f0*/  @P0 BRA `(.L_x_8724) ;  /* 0x0000003c00940947 */ /* 0x000fea0003800000 */
[----:B-----5:R-:W4:Y:S01]  /*15600*/  LDL R2, [R1+0x84] ;  /* 0x0000840001027983 */ /* 0x020f220000100800 */
[----:B------:R-:W3:Y:S01]  /*15610*/  S2R R0, SR_SWINHI ;  /* 0x0000000000007919 */ /* 0x000ee20000002f00 */
[----:B-12---:R-:W-:Y:S01]  /*15620*/  F2FP.BF16.F32.PACK_AB R10, R29, R28 ;  /* 0x0000001c1d0a723e */ /* 0x006fe200000010ff */
[----:B------:R-:W-:Y:S01]  /*15630*/  ULDC.64 UR6, c[0x0][0xd00] ;  /* 0x0003400000067ab9 */ /* 0x000fe20000000a00 */
[----:B0-----:R-:W-:Y:S01]  /*15640*/  F2FP.BF16.F32.PACK_AB R11, R31, R30 ;  /* 0x0000001e1f0b723e */ /* 0x001fe200000010ff */
[----:B------:R-:W2:Y:S01]  /*15650*/  LDL.LU R154, [R1+0x5c] ;  /* 0x00005c00019a7983 */ /* 0x000ea20000300800 */
[----:B------:R-:W-:Y:S01]  /*15660*/  F2FP.BF16.F32.PACK_AB R12, R33, R32 ;  /* 0x00000020210c723e */ /* 0x000fe200000010ff */
[----:B------:R-:W-:Y:S01]  /*15670*/  ULDC.64 UR4, c[0x0][0xd08] ;  /* 0x0003420000047ab9 */ /* 0x000fe20000000a00 */
[----:B------:R-:W-:Y:S01]  /*15680*/  F2FP.BF16.F32.PACK_AB R13, R35, R34 ;  /* 0x00000022230d723e */ /* 0x000fe200000010ff */
[----:B------:R-:W2:Y:S01]  /*15690*/  LDL.LU R4, [R1+0x60] ;  /* 0x0000600001047983 */ /* 0x000ea20000300800 */
[----:B------:R-:W-:-:S02]  /*156a0*/  MOV R20, R17 ;  /* 0x0000001100147202 */ /* 0x000fc40000000f00 */
[----:B---3--:R-:W-:Y:S02]  /*156b0*/  MOV R21, R0 ;  /* 0x0000000000157202 */ /* 0x008fe40000000f00 */
        /* <DEDUP_REMOVED lines=158> */
[----:B------:R-:W-:Y:S02]  /*160a0*/  F2FP.BF16.F32.PACK_AB R8, R137, R136 ;  /* 0x000000888908723e */ /* 0x000fe400000010ff */
[----:B------:R-:W-:Y:S02]  /*160b0*/  F2FP.BF16.F32.PACK_AB R9, R139, R138 ;  /* 0x0000008a8b09723e */ /* 0x000fe400000010ff */
[----:B------:R-:W-:-:S02]  /*160c0*/  F2FP.BF16.F32.PACK_AB R10, R141, R140 ;  /* 0x0000008c8d0a723e */ /* 0x000fc400000010ff */
[----:B------:R-:W-:-:S05]  /*160d0*/  F2FP.BF16.F32.PACK_AB R11, R143, R142 ;  /* 0x0000008e8f0b723e */ /* 0x000fca00000010ff */
[----:B------:R0:W-:Y:S01]  /*160e0*/  STSM.16.M88.4 [R2], R8 ;  /* 0x0000000802007844 */ /* 0x0001e20000000200 */
[----:B------:R-:W-:Y:S01]  /*160f0*/  IMAD.X R3, RZ, RZ, R3, P0 ;  /* 0x000000ffff037224 */ /* 0x000fe200000e0603 */
[----:B------:R-:W-:Y:S02]  /*16100*/  F2FP.BF16.F32.PACK_AB R12, R145, R144 ;  /* 0x00000090910c723e */ /* 0x000fe400000010ff */
[----:B------:R-:W-:Y:S02]  /*16110*/  F2FP.BF16.F32.PACK_AB R13, R147, R146 ;  /* 0x00000092930d723e */ /* 0x000fe400000010ff */
[----:B0-----:R-:W-:-:S04]  /*16120*/  LOP3.LUT R2, R0, 0x380, RZ, 0xc0, !PT ;  /* 0x0000038000027812 */ /* 0x001fc800078ec0ff */
[----:B------:R-:W-:-:S04]  /*16130*/  SHF.R.U64 R2, R2, 0x3, RZ ;  /* 0x0000000302027819 */ /* 0x000fc800000012ff */
[----:B------:R-:W-:Y:S02]  /*16140*/  LOP3.LUT R2, R2, R0, RZ, 0x3c, !PT ;  /* 0x0000000002027212 */ /* 0x000fe400078e3cff */
[----:B--2---:R-:W-:Y:S02]  /*16150*/  IADD3 R8, P0, R154, UR6, RZ ;  /* 0x000000069a087c10 */ /* 0x004fe4000ff1e0ff */
[----:B------:R-:W-:Y:S02]  /*16160*/  MOV R2, R2 ;  /* 0x0000000200027202 */ /* 0x000fe40000000f00 */
[----:B------:R-:W-:Y:S02]  /*16170*/  F2FP.BF16.F32.PACK_AB R14, R149, R148 ;  /* 0x00000094950e723e */ /* 0x000fe400000010ff */
[----:B------:R-:W-:Y:S02]  /*16180*/  F2FP.BF16.F32.PACK_AB R15, R151, R150 ;  /* 0x00000096970f723e */ /* 0x000fe400000010ff */
[----:B------:R-:W-:-:S02]  /*16190*/  IADD3.X R9, R4, UR7, RZ, P0, !PT ;  /* 0x0000000704097c10 */ /* 0x000fc400087fe4ff */
[----:B------:R-:W-:Y:S01]  /*161a0*/  ISETP.NE.U32.AND P0, PT, RZ, UR4, PT ;  /* 0x00000004ff007c0c */ /* 0x000fe2000bf05070 */
[----:B------:R0:W-:Y:S01]  /*161b0*/  STSM.16.M88.4 [R2], R12 ;  /* 0x0000000c02007844 */ /* 0x0001e20000000200 */
[----:B------:R-:W-:Y:S02]  /*161c0*/  BAR.SYNC.DEFER_BLOCKING 0x1, 0x100 ;  /* 0x0044000000007b1d */ /* 0x000fe40000010000 */
[----:B------:R-:W-:Y:S02]  /*161d0*/  ISETP.NE.AND.EX P0, PT, RZ, UR5, PT, P0 ;  /* 0x00000005ff007c0c */ /* 0x000fe4000bf05300 */
[----:B------:R-:W-:-:S04]  /*161e0*/  ISETP.NE.U32.AND P1, PT, RZ, UR6, PT ;  /* 0x00000006ff007c0c */ /* 0x000fc8000bf25070 */
[----:B------:R-:W-:-:S07]  /*161f0*/  ISETP.NE.AND.EX P1, PT, RZ, UR7, PT, P1 ;  /* 0x00000007ff007c0c */ /* 0x000fce000bf25310 */
[----:B------:R-:W-:Y:S01]  /*16200*/  @P0 IADD3 R10, P2, R154, UR4, RZ ;  /* 0x000000049a0a0c10 */ /* 0x000fe2000ff5e0ff */
[----:B------:R-:W-:Y:S01]  /*16210*/  ULDC UR4, c[0x0][0xb88] ;  /* 0x0002e20000047ab9 */ /* 0x000fe20000000800 */
[----:B0-----:R-:W-:Y:S02]  /*16220*/  IMAD.MOV.U32 R2, RZ, RZ, RZ ;  /* 0x000000ffff027224 */ /* 0x001fe400078e00ff */
[----:B------:R-:W-:Y:S01]  /*16230*/  IMAD.U32 R3, RZ, RZ, UR4 ;  /* 0x00000004ff037e24 */ /* 0x000fe2000f8e00ff */
[----:B------:R-:W-:-:S03]  /*16240*/  @P0 IADD3.X R11, R4, UR5, RZ, P2, !PT ;  /* 0x00000005040b0c10 */ /* 0x000fc600097fe4ff */
[----:B------:R0:W5:Y:S04]  /*16250*/  @P1 LDG.E R2, desc[UR40][R8.64] ;  /* 0x0000002808021981 */ /* 0x000168000c1e1900 */
[----:B------:R0:W5:Y:S01]  /*16260*/  @P0 LDG.E R3, desc[UR40][R10.64] ;  /* 0x000000280a030981 */ /* 0x000162000c1e1900 */
[----:B------:R-:W-:Y:S05]  /*16270*/  @P0 BRA `(.L_x_8725) ;  /* 0x0000000000100947 */ /* 0x000fea0003800000 */
[----:B------:R-:W-:Y:S05]  /*16280*/  @!P1 BRA `(.L_x_8725) ;  /* 0x00000000000c9947 */ /* 0x000fea0003800000 */
[----:B-----5:R-:W2:Y:S04]  /*16290*/  LDG.E R3, desc[UR40][R8.64] ;  /* 0x0000002808037981 */ /* 0x020ea8000c1e1900 */
[----:B0-----:R-:W2:Y:S02]  /*162a0*/  LDG.E R8, desc[UR40][R8.64+0x4] ;  /* 0x0000042808087981 */ /* 0x001ea4000c1e1900 */
[----:B--2---:R-:W-:-:S07]  /*162b0*/  IMAD.IADD R3, R8, 0x1, -R3 ;  /* 0x0000000108037824 */ /* 0x004fce00078e0a03 */
.L_x_8725:
[----:B------:R-:W2:Y:S01]  /*162c0*/  LDL R0, [R1+0x70] ;  /* 0x0000700001007983 */ /* 0x000ea20000100800 */
[----:B------:R-:W-:-:S03]  /*162d0*/  ULDC UR4, c[0x0][0xbd4] ;  /* 0x0002f50000047ab9 */ /* 0x000fc60000000800 */
[----:B------:R-:W3:Y:S04]  /*162e0*/  LDL.LU R4, [R1+0x54] ;  /* 0x0000540001047983 */ /* 0x000ee80000300800 */
[----:B------:R1:W5:Y:S04]  /*162f0*/  LDL R157, [R1+0x58] ;  /* 0x00005800019d7983 */ /* 0x0003680000100800 */
[----:B--2---:R-:W2:Y:S01]  /*16300*/  SHFL.IDX PT, R0, R0, RZ, 0x1f ;  /* 0x00001fff00007589 */ /* 0x004ea200000e0000 */
[----:B---3--:R-:W-:Y:S02]  /*16310*/  ISETP.NE.AND P1, PT, R4, RZ, PT ;  /* 0x000000ff0400720c */ /* 0x008fe40003f25270 */
[----:B--2---:R-:W-:-:S02]  /*16320*/  ISETP.NE.AND P0, PT, R0, RZ, PT ;  /* 0x000000ff0000720c */ /* 0x004fc40003f05270 */
        /* <DEDUP_REMOVED lines=16> */
[----:B------:R-:W2:Y:S01]  /*16430*/  LDC.64 R8, c[0x0][R14+0x218] ;  /* 0x000086000e087b82 */ /* 0x000ea20000000a00 */
[----:B-1----:R-:W-:Y:S02]  /*16440*/  ISETP.NE.AND P2, PT, R156, 0x1, PT ;  /* 0x000000019c00780c */ /* 0x002fe40003f45270 */
[----:B0-----:R-:W-:Y:S01]  /*16450*/  IMAD R11, R11, R12, RZ ;  /* 0x0000000c0b0b7224 */ /* 0x001fe200078e02ff */
[----:B--2---:R-:W-:-:S05]  /*16460*/  SEL R15, R13, RZ, !P0 ;  /* 0x000000ff0d0f7207 */ /* 0x004fca0004000000 */
[C---:B------:R-:W-:Y:S02]  /*16470*/  IMAD R15, R10.reuse, R15, R11 ;  /* 0x0000000f0a0f7224 */ /* 0x040fe400078e020b */
[----:B------:R-:W-:-:S04]  /*16480*/  IMAD.WIDE.U32 R10, R10, R12, RZ ;  /* 0x0000000c0a0a7225 */ /* 0x000fc800078e00ff */
[----:B------:R-:W-:-:S03]  /*16490*/  IMAD.WIDE.U32 R12, R8, R186, RZ ;  /* 0x000000ba080c7225 */ /* 0x000fc600078e00ff */
[----:B------:R-:W-:Y:S02]  /*164a0*/  IADD3 R154, P0, P3, R10, R12, R2 ;  /* 0x0000000c0a9a7210 */ /* 0x000fe40007b1e002 */
[----:B------:R-:W0:Y:S01]  /*164b0*/  @P2 LDC R10, c[0x0][0xcec] ;  /* 0x00033b00ff0a2b82 */ /* 0x000e220000000800 */
[----:B------:R-:W-:-:S07]  /*164c0*/  IMAD R8, R9, R186, RZ ;  /* 0x000000ba09087224 */ /* 0x000fce00078e02ff */
[----:B------:R-:W1:Y:S01]  /*164d0*/  @P2 LDC R9, c[0x0][0xcf0] ;  /* 0x00033c00ff092b82 */ /* 0x000e620000000800 */
[----:B---3--:R-:W-:Y:S02]  /*164e0*/  IMAD.IADD R12, R160, 0x1, R214 ;  /* 0x00000001a00c7824 */ /* 0x008fe400078e02d6 */
[----:B------:R-:W-:Y:S02]  /*164f0*/  IMAD.IADD R15, R11, 0x1, R15 ;  /* 0x000000010b0f7824 */ /* 0x000fe400078e020f */
[----:B------:R-:W-:Y:S02]  /*16500*/  IMAD.IADD R11, R13, 0x1, R8 ;  /* 0x000000010d0b7824 */ /* 0x000fe400078e0208 */
[----:B------:R-:W-:Y:S02]  /*16510*/  IMAD.MOV.U32 R13, RZ, RZ, R12 ;  /* 0x000000ffff0d7224 */ /* 0x000fe400078e000c */
[----:B0-----:R-:W-:-:S05]  /*16520*/  @P2 IMAD.HI.U32 R10, R12, R10, RZ ;  /* 0x0000000a0c0a2227 */ /* 0x001fca00078e00ff */
[----:B-1----:R-:W-:Y:S02]  /*16530*/  @P2 SHF.R.U32.HI R13, RZ, R9, R10 ;  /* 0x00000009ff0d2219 */ /* 0x002fe4000001160a */
[----:B------:R-:W0:Y:S01]  /*16540*/  LDC.64 R8, c[0x0][R14+0x228] ;  /* 0x00008a000e087b82 */ /* 0x000e220000000a00 */
[----:B----4-:R-:W-:Y:S02]  /*16550*/  SEL R155, R155, RZ, P1 ;  /* 0x000000ff9b9b7207 */ /* 0x010fe40000800000 */
[----:B------:R-:W-:-:S03]  /*16560*/  IADD3.X R15, R15, R11, R4, P0, P3 ;  /* 0x0000000b0f0f7210 */ /* 0x000fc600007e6404 */
[----:B0-----:R-:W-:-:S04]  /*16570*/  IMAD.WIDE.U32 R10, R8, R155, RZ ;  /* 0x0000009b080a7225 */ /* 0x001fc800078e00ff */
[----:B------:R-:W-:Y:S01]  /*16580*/  IMAD R9, R9, R155, RZ ;  /* 0x0000009b09097224 */ /* 0x000fe200078e02ff */
[----:B------:R-:W-:-:S03]  /*16590*/  IADD3 R8, P0, P2, R13, R154, R10 ;  /* 0x0000009a0d087210 */ /* 0x000fc60007a1e00a */
[----:B------:R-:W-:Y:S02]  /*165a0*/  IMAD.IADD R9, R11, 0x1, R9 ;  /* 0x000000010b097824 */ /* 0x000fe400078e0209 */
[----:B------:R0:W1:Y:S02]  /*165b0*/  LDC.64 R10, c[0x0][R14+0x210] ;  /* 0x000084000e0a7b82 */ /* 0x0000640000000a00 */
[----:B0-----:R-:W-:-:S04]  /*165c0*/  IMAD.MOV R14, RZ, RZ, -R13 ;  /* 0x000000ffff0e7224 */ /* 0x001fc800078e0a0d */
[----:B------:R-:W-:Y:S01]  /*165d0*/  IMAD R14, R156, R14, R12 ;  /* 0x0000000e9c0e7224 */ /* 0x000fe200078e020c */
[----:B------:R-:W-:-:S04]  /*165e0*/  SHF.R.S32.HI R13, RZ, 0x1f, R13 ;  /* 0x0000001fff0d7819 */ /* 0x000fc8000001140d */
[----:B------:R-:W-:Y:S02]  /*165f0*/  SHF.R.S32.HI R12, RZ, 0x1f, R14 ;  /* 0x0000001fff0c7819 */ /* 0x000fe4000001140e */
[----:B------:R-:W-:Y:S01]  /*16600*/  IADD3.X R9, R13, R15, R9, P0, P2 ;  /* 0x0000000f0d097210 */ /* 0x000fe200007e4409 */
[----:B-1----:R-:W-:-:S04]  /*16610*/  IMAD R11, R11, R14, RZ ;  /* 0x0000000e0b0b7224 */ /* 0x002fc800078e02ff */
[C---:B------:R-:W-:Y:S02]  /*16620*/  IMAD R11, R10.reuse, R12, R11 ;  /* 0x0000000c0a0b7224 */ /* 0x040fe400078e020b */
[----:B------:R-:W0:Y:S01]  /*16630*/  LDC.64 R12, c[0x0][0xca8] ;  /* 0x00032a00ff0c7b82 */ /* 0x000e220000000a00 */
[----:B------:R-:W-:-:S07]  /*16640*/  IMAD.WIDE.U32 R8, R10, R14, R8 ;  /* 0x0000000e0a087225 */ /* 0x000fce00078e0008 */
[----:B0-----:R-:W0:Y:S08]  /*16650*/  @!P1 LDC R12, c[0x0][0xc50] ;  /* 0x00031400ff0c9b82 */ /* 0x001e300000000800 */
[----:B------:R-:W1:Y:S01]  /*16660*/  @!P1 LDC R13, c[0x0][0xc54] ;  /* 0x00031500ff0d9b82 */ /* 0x000e620000000800 */
[----:B------:R-:W-:Y:S01]  /*16670*/  IMAD.IADD R11, R9, 0x1, R11 ;  /* 0x00000001090b7824 */ /* 0x000fe200078e020b */
[----:B0-----:R-:W-:-:S04]  /*16680*/  LEA R12, P0, R8, R12, 0x2 ;  /* 0x0000000c080c7211 */ /* 0x001fc800078010ff */
[----:B-1----:R-:W-:Y:S01]  /*16690*/  LEA.HI.X R11, R8, R13, R11, 0x2, P0 ;  /* 0x0000000d080b7211 */ /* 0x002fe200000f140b */
[----:B-----5:R-:W-:Y:S01]  /*166a0*/  IMAD.MOV R8, RZ, RZ, -R159 ;  /* 0x000000ffff087224 */ /* 0x020fe200078e0a9f */
[----:B------:R-:W-:Y:S01]  /*166b0*/  SHFL.IDX PT, R10, R12, 0x1, 0x1c1f ;  /* 0x003c1f000c0a7f89 */ /* 0x000fe200000e0000 */
[----:B------:R-:W-:-:S03]  /*166c0*/  IMAD.IADD R13, R193, 0x1, R214 ;  /* 0x00000001c10d7824 */ /* 0x000fc600078e02d6 */
[----:B------:R-:W-:Y:S01]  /*166d0*/  ISETP.NE.AND P0, PT, R158, R8, PT ;  /* 0x000000089e00720c */ /* 0x000fe20003f05270 */
[----:B------:R-:W-:Y:S04]  /*166e0*/  SHFL.IDX PT, R9, R11, RZ, 0x1c1f ;  /* 0x001c1fff0b097589 */ /* 0x000fe800000e0000 */
[----:B------:R0:W1:Y:S04]  /*166f0*/  SHFL.IDX PT, R8, R12, RZ, 0x1c1f ;  /* 0x001c1fff0c087589 */ /* 0x00006800000e0000 */
[----:B------:R-:W2:Y:S01]  /*16700*/  SHFL.IDX PT, R11, R11, 0x1, 0x1c1f ;  /* 0x003c1f000b0b7f89 */ /* 0x000ea200000e0000 */
[----:B0-----:R-:W-:-:S05]  /*16710*/  IMAD R12, R3, R156, RZ ;  /* 0x0000009c030c7224 */ /* 0x001fca00078e02ff */
[C---:B------:R-:W-:Y:S01]  /*16720*/  ISETP.GE.OR P1, PT, R13.reuse, R12, P0 ;  /* 0x0000000c0d00720c */ /* 0x040fe20000726670 */
[----:B------:R-:W-:-:S05]  /*16730*/  VIADD R13, R13, 0x8 ;  /* 0x000000080d0d7836 */ /* 0x000fca0000000000 */
[----:B------:R-:W-:-:S07]  /*16740*/  ISETP.GE.OR P0, PT, R13, R12, P0 ;  /* 0x0000000c0d00720c */ /* 0x000fce0000706670 */
[----:B-1----:R1:W-:Y:S06]  /*16750*/  @!P1 ST.E desc[UR40][R8.64], R153 ;  /* 0x0000009908009985 */ /* 0x0023ec000c101928 */
[----:B--2---:R1:W-:Y:S02]  /*16760*/  @!P0 ST.E desc[UR40][R10.64], R152 ;  /* 0x000000980a008985 */ /* 0x0043e4000c101928 */
.L_x_8726:
        /* <DEDUP_REMOVED lines=11> */
[----:B------:R-:W-:-:S05]  /*16820*/  SHF.R.S32.HI R80, RZ, 0x3, R82 ;  /* 0x00000003ff507819 */ /* 0x000fca0000011452 */
[----:B01----:R-:W-:-:S04]  /*16830*/  IMAD R9, R80, 0x40, R195 ;  /* 0x0000004050097824 */ /* 0x003fc800078e02c3 */
[----:B------:R-:W-:-:S03]  /*16840*/  IMAD.WIDE R20, R9, 0x2, R20 ;  /* 0x0000000209147825 */ /* 0x000fc600078e0214 */
[C---:B------:R-:W-:Y:S02]  /*16850*/  IADD3 R37, P0, R20.reuse, 0x5000, RZ ;  /* 0x0000500014257810 */ /* 0x040fe40007f1e0ff */
[----:B------:R-:W-:Y:S02]  /*16860*/  IADD3 R13, P3, R20, 0x1000, RZ ;  /* 0x00001000140d7810 */ /* 0x000fe40007f7e0ff */
[----:B------:R-:W-:Y:S02]  /*16870*/  LOP3.LUT R36, R37, 0x380, RZ, 0xc0, !PT ;  /* 0x0000038025247812 */ /* 0x000fe400078ec0ff */
[----:B------:R-:W-:Y:S02]  /*16880*/  LOP3.LUT R12, R13, 0x380, RZ, 0xc0, !PT ;  /* 0x000003800d0c7812 */ /* 0x000fe400078ec0ff */
[----:B------:R-:W-:Y:S02]  /*16890*/  SHF.R.U64 R36, R36, 0x3, RZ ;  /* 0x0000000324247819 */ /* 0x000fe400000012ff */
[----:B------:R-:W-:-:S02]  /*168a0*/  IADD3 R25, P4, R20, 0x2000, RZ ;  /* 0x0000200014197810 */ /* 0x000fc40007f9e0ff */
[C---:B------:R-:W-:Y:S02]  /*168b0*/  IADD3 R29, P5, R20.reuse, 0x3000, RZ ;  /* 0x00003000141d7810 */ /* 0x040fe40007fbe0ff */
[C---:B------:R-:W-:Y:S02]  /*168c0*/  IADD3 R33, P6, R20.reuse, 0x4000, RZ ;  /* 0x0000400014217810 */ /* 0x040fe40007fde0ff */
[----:B------:R-:W-:Y:S02]  /*168d0*/  IADD3 R41, P1, R20, 0x6000, RZ ;  /* 0x0000600014297810 */ /* 0x000fe40007f3e0ff */
[----:B------:R-:W-:Y:S01]  /*168e0*/  LOP3.LUT R36, R36, R37, RZ, 0x3c, !PT ;  /* 0x0000002524247212 */ /* 0x000fe200078e3cff */
[----:B------:R-:W-:Y:S01]  /*168f0*/  IMAD.X R37, RZ, RZ, R21, P0 ;  /* 0x000000ffff257224 */ /* 0x000fe200000e0615 */
[----:B------:R-:W-:Y:S02]  /*16900*/  IADD3 R45, P2, R20, 0x7000, RZ ;  /* 0x00007000142d7810 */ /* 0x000fe40007f5e0ff */
[----:B------:R-:W-:-:S02]  /*16910*/  SHF.R.U64 R12, R12, 0x3, RZ ;  /* 0x000000030c0c7819 */ /* 0x000fc400000012ff */
[----:B------:R-:W-:Y:S01]  /*16920*/  IADD3 R65, P0, R20, 0xc000, RZ ;  /* 0x0000c00014417810 */ /* 0x000fe20007f1e0ff */
[----:B------:R-:W5:Y:S01]  /*16930*/  LD.E.128 R36, desc[UR40][R36.64] ;  /* 0x0000002824247980 */ /* 0x000f62000c101d00 */
[----:B------:R-:W-:Y:S02]  /*16940*/  LOP3.LUT R24, R25, 0x380, RZ, 0xc0, !PT ;  /* 0x0000038019187812 */ /* 0x000fe400078ec0ff */
[----:B------:R-:W-:Y:S02]  /*16950*/  LOP3.LUT R28, R29, 0x380, RZ, 0xc0, !PT ;  /* 0x000003801d1c7812 */ /* 0x000fe400078ec0ff */
[----:B------:R-:W-:Y:S02]  /*16960*/  LOP3.LUT R32, R33, 0x380, RZ, 0xc0, !PT ;  /* 0x0000038021207812 */ /* 0x000fe400078ec0ff */
[----:B------:R-:W-:Y:S02]  /*16970*/  LOP3.LUT R40, R41, 0x380, RZ, 0xc0, !PT ;  /* 0x0000038029287812 */ /* 0x000fe400078ec0ff */
[----:B------:R-:W-:-:S02]  /*16980*/  LOP3.LUT R44, R45, 0x380, RZ, 0xc0, !PT ;  /* 0x000003802d2c7812 */ /* 0x000fc400078ec0ff */
[----:B------:R-:W-:Y:S01]  /*16990*/  LOP3.LUT R12, R12, R13, RZ, 0x3c, !PT ;  /* 0x0000000d0c0c7212 */ /* 0x000fe200078e3cff */
[----:B------:R-:W-:Y:S01]  /*169a0*/  IMAD.X R13, RZ, RZ, R21, P3 ;  /* 0x000000ffff0d7224 */ /* 0x000fe200018e0615 */
[----:B------:R-:W-:Y:S02]  /*169b0*/  LOP3.LUT R64, R65, 0x380, RZ, 0xc0, !PT ;  /* 0x0000038041407812 */ /* 0x000fe400078ec0ff */
[----:B------:R-:W-:Y:S02]  /*169c0*/  SHF.R.U64 R24, R24, 0x3, RZ ;  /* 0x0000000318187819 */ /* 0x000fe400000012ff */
[----:B------:R-:W-:Y:S01]  /*169d0*/  SHF.R.U64 R28, R28, 0x3, RZ ;  /* 0x000000031c1c7819 */ /* 0x000fe200000012ff */
[----:B------:R-:W5:Y:S01]  /*169e0*/  LD.E.128 R12, desc[UR40][R12.64] ;  /* 0x000000280c0c7980 */ /* 0x000f62000c101d00 */
[----:B------:R-:W-:Y:S02]  /*169f0*/  SHF.R.U64 R32, R32, 0x3, RZ ;  /* 0x0000000320207819 */ /* 0x000fe400000012ff */
[----:B------:R-:W-:-:S02]  /*16a00*/  SHF.R.U64 R40, R40, 0x3, RZ ;  /* 0x0000000328287819 */ /* 0x000fc400000012ff */
[----:B------:R-:W-:Y:S02]  /*16a10*/  IADD3 R49, P3, R20, 0x8000, RZ ;  /* 0x0000800014317810 */ /* 0x000fe40007f7e0ff */
        /* <DEDUP_REMOVED lines=10> */
[----:B------:R-:W-:Y:S01]  /*16ac0*/  LOP3.LUT R48, R49, 0x380, RZ, 0xc0, !PT ;  /* 0x0000038031307812 */ /* 0x000fe200078ec0ff */
[----:B------:R-:W5:Y:S01]  /*16ad0*/  LD.E.128 R24, desc[UR40][R24.64] ;  /* 0x0000002818187980 */ /* 0x000f62000c101d00 */
[----:B------:R-:W-:Y:S01]  /*16ae0*/  LOP3.LUT R44, R44, R45, RZ, 0x3c, !PT ;  /* 0x0000002d2c2c7212 */ /* 0x000fe200078e3cff */
[----:B------:R-:W-:Y:S01]  /*16af0*/  IMAD.X R45, RZ, RZ, R21, P2 ;  /* 0x000000ffff2d7224 */ /* 0x000fe200010e0615 */
[C---:B------:R-:W-:Y:S01]  /*16b00*/  IADD3 R53, P4, R20.reuse, 0x9000, RZ ;  /* 0x0000900014357810 */ /* 0x040fe20007f9e0ff */
[----:B------:R-:W5:Y:S01]  /*16b10*/  LD.E.128 R28, desc[UR40][R28.64] ;  /* 0x000000281c1c7980 */ /* 0x000f62000c101d00 */
[----:B------:R-:W-:-:S02]  /*16b20*/  IADD3 R57, P5, R20, 0xa000, RZ ;  /* 0x0000a00014397810 */ /* 0x000fc40007fbe0ff */
[C---:B------:R-:W-:Y:S01]  /*16b30*/  IADD3 R61, P6, R20.reuse, 0xb000, RZ ;  /* 0x0000b000143d7810 */ /* 0x040fe20007fde0ff */
[----:B------:R-:W5:Y:S01]  /*16b40*/  LD.E.128 R32, desc[UR40][R32.64] ;  /* 0x0000002820207980 */ /* 0x000f62000c101d00 */
[C---:B------:R-:W-:Y:S02]  /*16b50*/  IADD3 R69, P1, R20.reuse, 0xd000, RZ ;  /* 0x0000d00014457810 */ /* 0x040fe40007f3e0ff */
[----:B------:R-:W-:Y:S01]  /*16b60*/  IADD3 R73, P2, R20, 0xe000, RZ ;  /* 0x0000e00014497810 */ /* 0x000fe20007f5e0ff */
[----:B------:R-:W5:Y:S01]  /*16b70*/  LD.E.128 R40, desc[UR40][R40.64] ;  /* 0x0000002828287980 */ /* 0x000f62000c101d00 */
[----:B------:R-:W-:Y:S01]  /*16b80*/  LOP3.LUT R64, R64, R65, RZ, 0x3c, !PT ;  /* 0x0000004140407212 */ /* 0x000fe200078e3cff */
[----:B------:R-:W-:Y:S01]  /*16b90*/  IMAD.X R65, RZ, RZ, R21, P0 ;  /* 0x000000ffff417224 */ /* 0x000fe200000e0615 */
[----:B------:R-:W-:Y:S01]  /*16ba0*/  SHF.R.U64 R48, R48, 0x3, RZ ;  /* 0x0000000330307819 */ /* 0x000fe200000012ff */
[----:B------:R-:W5:Y:S01]  /*16bb0*/  LD.E.128 R44, desc[UR40][R44.64] ;  /* 0x000000282c2c7980 */ /* 0x000f62000c101d00 */
[----:B---3--:R-:W-:-:S02]  /*16bc0*/  ISETP.NE.AND P0, PT, R83, 0x1, PT ;  /* 0x000000015300780c */ /* 0x008fc40003f05270 */
[----:B------:R-:W-:Y:S01]  /*16bd0*/  LOP3.LUT R52, R53, 0x380, RZ, 0xc0, !PT ;  /* 0x0000038035347812 */ /* 0x000fe200078ec0ff */
        /* <DEDUP_REMOVED lines=8> */
[----:B------:R-:W-:Y:S02]  /*16c60*/  SHF.R.U64 R52, R52, 0x3, RZ ;  /* 0x0000000334347819 */ /* 0x000fe400000012ff */
[----:B------:R-:W-:Y:S02]  /*16c70*/  SHF.R.U64 R56, R56, 0x3, RZ ;  /* 0x0000000338387819 */ /* 0x000fe400000012ff */
[----:B------:R-:W-:Y:S01]  /*16c80*/  SHF.R.U64 R60, R60, 0x3, RZ ;  /* 0x000000033c3c7819 */ /* 0x000fe200000012ff */
[----:B------:R-:W5:Y:S01]  /*16c90*/  LD.E.128 R48, desc[UR40][R48.64] ;  /* 0x0000002830307980 */ /* 0x000f62000c101d00 */
[----:B------:R-:W-:Y:S02]  /*16ca0*/  SHF.R.U64 R68, R68, 0x3, RZ ;  /* 0x0000000344447819 */ /* 0x000fe400000012ff */
[----:B------:R-:W-:-:S02]  /*16cb0*/  SHF.R.U64 R72, R72, 0x3, RZ ;  /* 0x0000000348487819 */ /* 0x000fc400000012ff */
[----:B------:R-:W-:Y:S02]  /*16cc0*/  IADD3 R11, P3, R20, 0xf000, RZ ;  /* 0x0000f000140b7810 */ /* 0x000fe40007f7e0ff */
        /* <DEDUP_REMOVED lines=14> */
[----:B------:R-:W-:Y:S01]  /*16db0*/  IMAD.MOV.U32 R9, RZ, RZ, R21 ;  /* 0x000000ffff097224 */ /* 0x000fe200078e0015 */
[----:B------:R-:W-:Y:S01]  /*16dc0*/  LOP3.LUT R10, R11, 0x380, RZ, 0xc0, !PT ;  /* 0x000003800b0a7812 */ /* 0x000fe200078ec0ff */
[----:B------:R-:W-:Y:S01]  /*16dd0*/  IMAD R21, R4, UR4, RZ ;  /* 0x0000000404157c24 */ /* 0x000fe2000f8e02ff */
[----:B------:R-:W5:Y:S01]  /*16de0*/  LD.E.128 R52, desc[UR40][R52.64] ;  /* 0x0000002834347980 */ /* 0x000f62000c101d00 */
[----:B------:R-:W0:Y:S01]  /*16df0*/  @P0 LDC R4, c[0x0][0xcec] ;  /* 0x00033b00ff040b82 */ /* 0x000e220000000800 */
[----:B------:R-:W-:Y:S01]  /*16e00*/  IMAD.IADD R81, R81, 0x1, -R82 ;  /* 0x0000000151517824 */ /* 0x000fe200078e0a52 */
[----:B------:R-:W-:Y:S01]  /*16e10*/  SHF.R.U64 R10, R10, 0x3, RZ ;  /* 0x000000030a0a7819 */ /* 0x000fe200000012ff */
[C---:B------:R-:W-:Y:S01]  /*16e20*/  IMAD R85, R2.reuse, UR5, R21 ;  /* 0x0000000502557c24 */ /* 0x040fe2000f8e0215 */
[----:B------:R-:W5:Y:S01]  /*16e30*/  LD.E.128 R56, desc[UR40][R56.64] ;  /* 0x0000002838387980 */ /* 0x000f62000c101d00 */
[----:B------:R-:W-:Y:S01]  /*16e40*/  IMAD.WIDE.U32 R20, R2, UR4, RZ ;  /* 0x0000000402147c25 */ /* 0x000fe2000f8e00ff */
[----:B------:R-:W-:Y:S01]  /*16e50*/  ULDC.64 UR4, c[0x0][0xbe8] ;  /* 0x0002fa0000047ab9 */ /* 0x000fe20000000a00 */
[----:B------:R-:W-:Y:S01]  /*16e60*/  SHF.R.S32.HI R82, RZ, 0x1f, R0 ;  /* 0x0000001fff527819 */ /* 0x000fe20000011400 */
[----:B------:R-:W1:Y:S01]  /*16e70*/  @P0 LDC R2, c[0x0][0xcf0] ;  /* 0x00033c00ff020b82 */ /* 0x000e620000000800 */
[----:B------:R-:W-:Y:S01]  /*16e80*/  IMAD.IADD R21, R21, 0x1, R85 ;  /* 0x0000000115157824 */ /* 0x000fe200078e0255 */
[----:B------:R-:W-:Y:S01]  /*16e90*/  LOP3.LUT R76, R10, R11, RZ, 0x3c, !PT ;  /* 0x0000000b0a4c7212 */ /* 0x000fe200078e3cff */
[----:B------:R-:W-:Y:S01]  /*16ea0*/  IMAD R81, R81, 0x20, R80 ;  /* 0x0000002051517824 */ /* 0x000fe200078e0250 */
[----:B------:R-:W5:Y:S01]  /*16eb0*/  LD.E.128 R8, desc[UR40][R8.64] ;  /* 0x0000002808087980 */ /* 0x000f62000c101d00 */
[----:B------:R-:W-:-:S03]  /*16ec0*/  IMAD.WIDE.U32 R20, R186, UR4, R20 ;  /* 0x00000004ba147c25 */ /* 0x000fc6000f8e0014 */
[----:B------:R-:W5:Y:S01]  /*16ed0*/  LD.E.128 R60, desc[UR40][R60.64] ;  /* 0x000000283c3c7980 */ /* 0x000f62000c101d00 */
[----:B------:R-:W-:Y:S01]  /*16ee0*/  IMAD R21, R186, UR5, R21 ;  /* 0x00000005ba157c24 */ /* 0x000fe2000f8e0215 */
[----:B------:R-:W-:Y:S01]  /*16ef0*/  ULDC.64 UR4, c[0x0][0xbf0] ;  /* 0x0002fc0000047ab9 */ /* 0x000fe20000000a00 */
[----:B------:R-:W-:Y:S01]  /*16f00*/  IMAD.IADD R89, R214, 0x1, R81 ;  /* 0x00000001d6597824 */ /* 0x000fe200078e0251 */
[----:B------:R-:W5:Y:S01]  /*16f10*/  LD.E.128 R68, desc[UR40][R68.64] ;  /* 0x0000002844447980 */ /* 0x000f62000c101d00 */
[----:B------:R-:W-:-:S03]  /*16f20*/  IMAD R85, R82, UR4, RZ ;  /* 0x0000000452557c24 */ /* 0x000fc6000f8e02ff */
[----:B------:R-:W5:Y:S01]  /*16f30*/  LD.E.128 R72, desc[UR40][R72.64] ;  /* 0x0000002848487980 */ /* 0x000f62000c101d00 */
[C---:B------:R-:W-:Y:S02]  /*16f40*/  IMAD R87, R0.reuse, UR5, R85 ;  /* 0x0000000500577c24 */ /* 0x040fe4000f8e0255 */
[----:B0-----:R-:W-:Y:S01]  /*16f50*/  @P0 IMAD.HI.U32 R85, R89, R4, RZ ;  /* 0x0000000459550227 */ /* 0x001fe200078e00ff */
[----:B------:R-:W5:Y:S01]  /*16f60*/  LD.E.128 R76, desc[UR40][R76.64] ;  /* 0x000000284c4c7980 */ /* 0x000f62000c101d00 */
[----:B------:R-:W0:Y:S02]  /*16f70*/  LDC R4, c[0x0][0xbc8] ;  /* 0x0002f200ff047b82 */ /* 0x000e240000000800 */
[----:B------:R-:W-:Y:S01]  /*16f80*/  IMAD.MOV.U32 R81, RZ, RZ, R89 ;  /* 0x000000ffff517224 */ /* 0x000fe200078e0059 */
[----:B-1----:R-:W-:Y:S01]  /*16f90*/  @P0 SHF.R.U32.HI R81, RZ, R2, R85 ;  /* 0x00000002ff510219 */ /* 0x002fe20000011655 */
        /* <DEDUP_REMOVED lines=8> */
[----:B------:R-:W-:-:S04]  /*17020*/  IMAD.MOV R0, RZ, RZ, -R81 ;  /* 0x000000ffff007224 */ /* 0x000fc800078e0a51 */
[----:B------:R-:W-:Y:S01]  /*17030*/  IMAD R85, R83, R0, R89 ;  /* 0x0000000053557224 */ /* 0x000fe200078e0259 */
[----:B------:R-:W-:Y:S01]  /*17040*/  SHF.R.S32.HI R0, RZ, 0x1f, R81 ;  /* 0x0000001fff007819 */ /* 0x000fe20000011451 */
[----:B------:R-:W-:-:S04]  /*17050*/  IMAD.IADD R21, R21, 0x1, R87 ;  /* 0x0000000115157824 */ /* 0x000fc800078e0257 */
[----:B------:R-:W-:Y:S02]  /*17060*/  IMAD R0, R0, UR4, RZ ;  /* 0x0000000400007c24 */ /* 0x000fe4000f8e02ff */
[----:B------:R-:W-:-:S04]  /*17070*/  IMAD.WIDE.U32 R20, R81, UR4, R20 ;  /* 0x0000000451147c25 */ /* 0x000fc8000f8e0014 */
        /* <DEDUP_REMOVED lines=8> */
[----:B------:R-:W-:Y:S02]  /*17100*/  VIADD R0, R17, 0x38820 ;  /* 0x0003882011007836 */ /* 0x000fe40000000000 */
[----:B------:R-:W-:Y:S01]  /*17110*/  IMAD.IADD R21, R21, 0x1, R81 ;  /* 0x0000000115157824 */ /* 0x000fe200078e0251 */
[C---:B------:R-:W-:Y:S01]  /*17120*/  LEA R81, P0, R20.reuse, UR4, 0x1 ;  /* 0x0000000414517c11 */ /* 0x040fe2000f8008ff */
[C---:B------:R-:W-:Y:S01]  /*17130*/  VIADD R164, R195.reuse, 0x40 ;  /* 0x00000040c3a47836 */ /* 0x040fe20000000000 */
[----:B------:R-:W-:Y:S02]  /*17140*/  PRMT R0, RZ, 0x654, R0 ;  /* 0x00000654ff007816 */ /* 0x000fe40000000000 */
[----:B------:R-:W-:Y:S01]  /*17150*/  LEA.HI.X R82, R20, UR5, R21, 0x1, P0 ;  /* 0x0000000514527c11 */ /* 0x000fe200080f0c15 */
[C---:B------:R-:W-:Y:S01]  /*17160*/  VIADD R162, R195.reuse, 0x80 ;  /* 0x00000080c3a27836 */ /* 0x040fe20000000000 */
[-C--:B0-----:R-:W-:Y:S01]  /*17170*/  ISETP.GE.AND P0, PT, R164, R4.reuse, PT ;  /* 0x00000004a400720c */ /* 0x081fe20003f06270 */
[----:B-1----:R0:W-:Y:S01]  /*17180*/  SYNCS.ARRIVE.TRANS64.RED.A1T0 RZ, [R0+URZ], RZ ;  /* 0x000000ff00ff79a7 */ /* 0x0021e2000810043f */
[C---:B------:R-:W-:Y:S01]  /*17190*/  ISETP.GE.AND P1, PT, R195.reuse, R4, PT ;  /* 0x00000004c300720c */ /* 0x040fe20003f26270 */
[----:B------:R-:W-:-:S02]  /*171a0*/  VIADD R160, R195, 0xc0 ;  /* 0x000000c0c3a07836 */ /* 0x000fc40000000000 */
[----:B------:R-:W-:Y:S01]  /*171b0*/  IMAD R83, R3, R83, RZ ;  /* 0x0000005303537224 */ /* 0x000fe200078e02ff */
[----:B0-----:R-:W-:Y:S02]  /*171c0*/  SEL R0, RZ, 0xffffffff, P0 ;  /* 0xffffffffff007807 */ /* 0x001fe40000000000 */
[----:B------:R-:W-:-:S03]  /*171d0*/  ISETP.GE.AND P0, PT, R162, R4, PT ;  /* 0x00000004a200720c */ /* 0x000fc60003f06270 */
[----:B------:R-:W-:Y:S01]  /*171e0*/  IMAD.SHL.U32 R3, R0, 0x2, RZ ;  /* 0x0000000200037824 */ /* 0x000fe200078e00ff */
[----:B------:R-:W-:Y:S02]  /*171f0*/  SEL R0, RZ, 0x1, P1 ;  /* 0x00000001ff007807 */ /* 0x000fe40000800000 */
[----:B------:R-:W-:Y:S01]  /*17200*/  SEL R2, RZ, 0xffffffff, P0 ;  /* 0xffffffffff027807 */ /* 0x000fe20000000000 */
[----:B------:R-:W-:Y:S01]  /*17210*/  VIADD R158, R195, 0x100 ;  /* 0x00000100c39e7836 */ /* 0x000fe20000000000 */
[-C--:B------:R-:W-:Y:S02]  /*17220*/  ISETP.GE.AND P0, PT, R160, R4.reuse, PT ;  /* 0x00000004a000720c */ /* 0x080fe40003f06270 */
[----:B------:R-:W-:Y:S01]  /*17230*/  LOP3.LUT R0, R3, 0x2, R0, 0xe2, !PT ;  /* 0x0000000203007812 */ /* 0x000fe200078ee200 */
[----:B------:R-:W-:Y:S01]  /*17240*/  IMAD.SHL.U32 R3, R2, 0x4, RZ ;  /* 0x0000000402037824 */ /* 0x000fe200078e00ff */
[----:B------:R-:W-:Y:S01]  /*17250*/  SEL R2, RZ, 0xffffffff, P0 ;  /* 0xffffffffff027807 */ /* 0x000fe20000000000 */
[----:B------:R-:W-:Y:S01]  /*17260*/  VIADD R156, R195, 0x140 ;  /* 0x00000140c39c7836 */ /* 0x000fe20000000000 */
[----:B------:R-:W-:-:S02]  /*17270*/  ISETP.GE.AND P0, PT, R158, R4, PT ;  /* 0x000000049e00720c */ /* 0x000fc40003f06270 */
[----:B------:R-:W-:Y:S01]  /*17280*/  LOP3.LUT R0, R3, 0x4, R0, 0xe2, !PT ;  /* 0x0000000403007812 */ /* 0x000fe200078ee200 */
[----:B------:R-:W-:Y:S01]  /*17290*/  IMAD.SHL.U32 R3, R2, 0x8, RZ ;  /* 0x0000000802037824 */ /* 0x000fe200078e00ff */
[----:B------:R-:W-:Y:S02]  /*172a0*/  SEL R2, RZ, 0xffffffff, P0 ;  /* 0xffffffffff027807 */ /* 0x000fe40000000000 */
[-C--:B------:R-:W-:Y:S02]  /*172b0*/  ISETP.GE.AND P0, PT, R156, R4.reuse, PT ;  /* 0x000000049c00720c */ /* 0x080fe40003f06270 */
[----:B------:R-:W-:Y:S01]  /*172c0*/  LOP3.LUT R0, R3, 0x8, R0, 0xe2, !PT ;  /* 0x0000000803007812 */ /* 0x000fe200078ee200 */
[----:B------:R-:W-:Y:S01]  /*172d0*/  IMAD.SHL.U32 R3, R2, 0x10, RZ ;  /* 0x0000001002037824 */ /* 0x000fe200078e00ff */
[----:B------:R-:W-:Y:S01]  /*172e0*/  SEL R2, RZ, 0xffffffff, P0 ;  /* 0xffffffffff027807 */ /* 0x000fe20000000000 */
[----:B------:R-:W-:Y:S02]  /*172f0*/  VIADD R154, R195, 0x180 ;  /* 0x00000180c39a7836 */ /* 0x000fe40000000000 */
[----:B------:R-:W-:Y:S01]  /*17300*/  IMAD.IADD R214, R80, 0x1, R214 ;  /* 0x0000000150d67824 */ /* 0x000fe200078e02d6 */
[----:B------:R-:W-:Y:S01]  /*17310*/  LOP3.LUT R0, R3, 0x10, R0, 0xe2, !PT ;  /* 0x0000001003007812 */ /* 0x000fe200078ee200 */
[----:B------:R-:W-:Y:S01]  /*17320*/  IMAD.SHL.U32 R3, R2, 0x20, RZ ;  /* 0x0000002002037824 */ /* 0x000fe200078e00ff */
[----:B------:R-:W-:Y:S01]  /*17330*/  ISETP.GE.AND P0, PT, R154, R4, PT ;  /* 0x000000049a00720c */ /* 0x000fe20003f06270 */
[----:B------:R-:W-:Y:S01]  /*17340*/  VIADD R152, R195, 0x1c0 ;  /* 0x000001c0c3987836 */ /* 0x000fe20000000000 */
[----:B------:R-:W-:-:S02]  /*17350*/  ISETP.GE.AND P1, PT, R214, R83, PT ;  /* 0x00000053d600720c */ /* 0x000fc40003f26270 */
[----:B------:R-:W-:Y:S02]  /*17360*/  LOP3.LUT R0, R3, 0x20, R0, 0xe2, !PT ;  /* 0x0000002003007812 */ /* 0x000fe400078ee200 */
[----:B------:R-:W-:Y:S02]  /*17370*/  SEL R3, RZ, 0x40, P0 ;  /* 0x00000040ff037807 */ /* 0x000fe40000000000 */
[----:B------:R-:W-:Y:S02]  /*17380*/  ISETP.GE.AND P0, PT, R152, R4, PT ;  /* 0x000000049800720c */ /* 0x000fe40003f06270 */
[----:B------:R-:W-:Y:S02]  /*17390*/  LOP3.LUT R80, R0, R3, RZ, 0xfc, !PT ;  /* 0x0000000300507212 */ /* 0x000fe400078efcff */
[----:B------:R-:W-:Y:S01]  /*173a0*/  SEL R3, RZ, 0x80, P0 ;  /* 0x00000080ff037807 */ /* 0x000fe20000000000 */
[C---:B------:R-:W-:Y:S02]  /*173b0*/  VIADD R153, R195.reuse, 0x1c0 ;  /* 0x000001c0c3997836 */ /* 0x040fe40000000000 */
[C---:B------:R-:W-:Y:S01]  /*173c0*/  VIADD R155, R195.reuse, 0x180 ;  /* 0x00000180c39b7836 */ /* 0x040fe20000000000 */
[----:B------:R-:W-:Y:S01]  /*173d0*/  LOP3.LUT R0, R80, R3, RZ, 0xfc, !PT ;  /* 0x0000000350007212 */ /* 0x000fe200078efcff */
[----:B------:R-:W-:-:S02]  /*173e0*/  VIADD R157, R195, 0x140 ;  /* 0x00000140c39d7836 */ /* 0x000fc40000000000 */
[C---:B------:R-:W-:Y:S02]  /*173f0*/  VIADD R159, R195.reuse, 0x100 ;  /* 0x00000100c39f7836 */ /* 0x040fe40000000000 */
[C---:B------:R-:W-:Y:S02]  /*17400*/  VIADD R161, R195.reuse, 0xc0 ;  /* 0x000000c0c3a17836 */ /* 0x040fe40000000000 */
        /* <DEDUP_REMOVED lines=17> */
[----:B-12---:R-:W-:-:S05]  /*17520*/  @!P0 IMAD.WIDE R20, R195, 0x2, R2 ;  /* 0x00000002c3148825 */ /* 0x006fca00078e0202 */
[----:B-----5:R0:W-:Y:S01]  /*17530*/  @!P0 ST.E.128 desc[UR40][R20.64], R8 ;  /* 0x0000000814008985 */ /* 0x0201e2000c101d28 */
[----:B------:R-:W-:-:S13]  /*17540*/  ISETP.GE.AND P0, PT, R164, R4, PT ;  /* 0x00000004a400720c */ /* 0x000fda0003f06270 */
[-C--:B0-----:R-:W-:Y:S02]  /*17550*/  @!P0 LEA R8, P1, R164, R2.reuse, 0x1 ;  /* 0x00000002a4088211 */ /* 0x081fe400078208ff */
[----:B------:R-:W-:Y:S02]  /*17560*/  @!P3 LEA R10, P6, R160, R2, 0x1 ;  /* 0x00000002a00ab211 */ /* 0x000fe400078c08ff */
[-C--:B------:R-:W-:Y:S02]  /*17570*/  @!P0 LEA.HI.X R9, R164, R3.reuse, R165, 0x1, P1 ;  /* 0x00000003a4098211 */ /* 0x080fe400008f0ca5 */
[----:B------:R-:W-:Y:S02]  /*17580*/  ISETP.GE.AND P1, PT, R156, R4, PT ;  /* 0x000000049c00720c */ /* 0x000fe40003f26270 */
[----:B------:R-:W-:Y:S01]  /*17590*/  @!P3 LEA.HI.X R11, R160, R3, R161, 0x1, P6 ;  /* 0x00000003a00bb211 */ /* 0x000fe200030f0ca1 */
[----:B------:R0:W-:Y:S01]  /*175a0*/  @!P0 ST.E.128 desc[UR40][R8.64], R24 ;  /* 0x0000001808008985 */ /* 0x0001e2000c101d28 */
[----:B------:R-:W-:-:S09]  /*175b0*/  LOP3.LUT P0, RZ, R80, 0x40, RZ, 0xc0, !PT ;  /* 0x0000004050ff7812 */ /* 0x000fd2000780c0ff */
[----:B------:R-:W-:-:S04]  /*175c0*/  @!P1 LEA R20, P6, R156, R2, 0x1 ;  /* 0x000000029c149211 */ /* 0x000fc800078c08ff */
[----:B------:R-:W-:Y:S02]  /*175d0*/  @!P1 LEA.HI.X R21, R156, R3, R157, 0x1, P6 ;  /* 0x000000039c159211 */ /* 0x000fe400030f0c9d */
[----:B0-----:R-:W-:-:S04]  /*175e0*/  @!P5 LEA R8, P4, R162, R2, 0x1 ;  /* 0x00000002a208d211 */ /* 0x001fc800078808ff */
        /* <DEDUP_REMOVED lines=14> */
.L_x_8729:
[----:B------:R-:W-:Y:S05]  /*176d0*/  BSYNC B1 ;  /* 0x0000000000017941 */ /* 0x000fea0003800000 */
.L_x_8728:
        /* <DEDUP_REMOVED lines=11> */
[----:B-12--5:R-:W-:Y:S02]  /*17790*/  @!P6 IMAD.WIDE R8, R195, 0x2, R2 ;  /* 0x00000002c308e825 */ /* 0x026fe400078e0202 */
[----:B------:R-:W-:-:S03]  /*177a0*/  @!P5 LEA R10, P4, R164, R2, 0x1 ;  /* 0x00000002a40ad211 */ /* 0x000fc600078808ff */
        /* <DEDUP_REMOVED lines=25> */
.L_x_8727:
[----:B01----:R-:W2:Y:S01]  /*17940*/  LDL.LU R10, [R1+0x64] ;  /* 0x00006400010a7983 */ /* 0x003ea20000300800 */
[----:B------:R-:W-:Y:S01]  /*17950*/  ULDC.64 UR4, c[0x0][0xc08] ;  /* 0x0003020000047ab9 */ /* 0x000fe20000000a00 */
[----:B------:R-:W0:Y:S02]  /*17960*/  LDC R11, c[0x0][0xce8] ;  /* 0x00033a00ff0b7b82 */ /* 0x000e240000000800 */
[----:B------:R-:W3:Y:S01]  /*17970*/  LDL R12, [R1+0x18] ;  /* 0x00001800010c7983 */ /* 0x000ee20000100800 */
[----:B------:R-:W-:Y:S01]  /*17980*/  IMAD R4, R4, UR4, RZ ;  /* 0x0000000404047c24 */ /* 0x000fe2000f8e02ff */
[----:B------:R-:W-:Y:S01]  /*17990*/  BSSY B1, `(.L_x_8731) ;  /* 0x0000110000017945 */ /* 0x000fe20003800000 */
[----:B------:R-:W-:-:S04]  /*179a0*/  IMAD.WIDE.U32 R8, R2, UR4, RZ ;  /* 0x0000000402087c25 */ /* 0x000fc8000f8e00ff */
[----:B------:R-:W-:Y:S01]  /*179b0*/  IMAD R4, R2, UR5, R4 ;  /* 0x0000000502047c24 */ /* 0x000fe2000f8e0204 */
[----:B------:R-:W-:Y:S01]  /*179c0*/  ULDC.64 UR4, c[0x0][0xc38] ;  /* 0x00030e0000047ab9 */ /* 0x000fe20000000a00 */
[----:B------:R-:W-:Y:S01]  /*179d0*/  SHF.R.S32.HI R2, RZ, 0x1f, R0 ;  /* 0x0000001fff027819 */ /* 0x000fe20000011400 */
[C---:B------:R-:W-:Y:S02]  /*179e0*/  VIADD R21, R212.reuse, 0xf8 ;  /* 0x000000f8d4157836 */ /* 0x040fe40000000000 */
[----:B------:R-:W-:Y:S02]  /*179f0*/  IMAD.IADD R9, R9, 0x1, R4 ;  /* 0x0000000109097824 */ /* 0x000fe400078e0204 */
[----:B------:R-:W-:Y:S01]  /*17a00*/  VIADD R153, R212, 0xf0 ;  /* 0x000000f0d4997836 */ /* 0x000fe20000000000 */
[----:B------:R-:W-:Y:S01]  /*17a10*/  SHF.R.S32.HI R21, RZ, 0x1f, R21 ;  /* 0x0000001fff157819 */ /* 0x000fe20000011415 */
[----:B------:R-:W-:-:S03]  /*17a20*/  IMAD.WIDE.U32 R8, R186, UR4, R8 ;  /* 0x00000004ba087c25 */ /* 0x000fc6000f8e0008 */
[----:B------:R-:W-:Y:S01]  /*17a30*/  SHF.R.S32.HI R153, RZ, 0x1f, R153 ;  /* 0x0000001fff997819 */ /* 0x000fe20000011499 */
[----:B------:R-:W-:Y:S01]  /*17a40*/  IMAD R9, R186, UR5, R9 ;  /* 0x00000005ba097c24 */ /* 0x000fe2000f8e0209 */
[----:B------:R-:W-:Y:S01]  /*17a50*/  ULDC.64 UR4, c[0x0][0xc40] ;  /* 0x0003100000047ab9 */ /* 0x000fe20000000a00 */
[----:B0-----:R-:W-:Y:S01]  /*17a60*/  ISETP.NE.AND P0, PT, R11, 0x1, PT ;  /* 0x000000010b00780c */ /* 0x001fe20003f05270 */
[----:B------:R-:W-:Y:S02]  /*17a70*/  IMAD R2, R2, UR4, RZ ;  /* 0x0000000402027c24 */ /* 0x000fe4000f8e02ff */
[----:B------:R-:W-:-:S04]  /*17a80*/  IMAD.WIDE.U32 R8, R0, UR4, R8 ;  /* 0x0000000400087c25 */ /* 0x000fc8000f8e0008 */
[----:B------:R-:W-:Y:S01]  /*17a90*/  IMAD R2, R0, UR5, R2 ;  /* 0x0000000500027c24 */ /* 0x000fe2000f8e0202 */
[----:B------:R-:W-:Y:S01]  /*17aa0*/  ULDC.64 UR4, c[0x0][0xc48] ;  /* 0x0003120000047ab9 */ /* 0x000fe20000000a00 */
[C---:B------:R-:W-:Y:S02]  /*17ab0*/  VIADD R155, R212.reuse, 0xe8 ;  /* 0x000000e8d49b7836 */ /* 0x040fe40000000000 */
[----:B------:R-:W-:Y:S02]  /*17ac0*/  IMAD.IADD R9, R9, 0x1, R2 ;  /* 0x0000000109097824 */ /* 0x000fe400078e0202 */
[----:B------:R-:W0:Y:S01]  /*17ad0*/  @P0 LDC R0, c[0x0][0xcf0] ;  /* 0x00033c00ff000b82 */ /* 0x000e220000000800 */
        /* <DEDUP_REMOVED lines=74> */
[--C-:B---3--:R-:W-:Y:S02]  /*17f80*/  IMAD.IADD R2, R12, 0x1, R214.reuse ;  /* 0x000000010c027824 */ /* 0x108fe400078e02d6 */
[----:B------:R-:W-:Y:S02]  /*17f90*/  IMAD.IADD R214, R193, 0x1, R214 ;  /* 0x00000001c1d67824 */ /* 0x000fe400078e02d6 */
[----:B------:R-:W-:Y:S02]  /*17fa0*/  IMAD.MOV.U32 R4, RZ, RZ, R2 ;  /* 0x000000ffff047224 */ /* 0x000fe400078e0002 */
        /* <DEDUP_REMOVED lines=15> */
[----:B------:R-:W-:Y:S01]  /*180a0*/  ULDC.64 UR4, c[0x0][0xc00] ;  /* 0x0003000000047ab9 */ /* 0x000fe20000000a00 */
[----:B------:R-:W-:Y:S01]  /*180b0*/  VIADD R2, R17, 0x38820 ;  /* 0x0003882011027836 */ /* 0x000fe20000000000 */
[----:B------:R-:W-:Y:S01]  /*180c0*/  LEA R4, P0, R8, UR4, 0x2 ;  /* 0x0000000408047c11 */ /* 0x000fe2000f8010ff */
[----:B------:R-:W-:-:S03]  /*180d0*/  IMAD.IADD R3, R9, 0x1, R3 ;  /* 0x0000000109037824 */ /* 0x000fc600078e0203 */
[----:B------:R-:W-:Y:S01]  /*180e0*/  PRMT R2, RZ, 0x654, R2 ;  /* 0x00000654ff027816 */ /* 0x000fe20000000002 */
[----:B------:R0:W1:Y:S01]  /*180f0*/  SHFL.IDX PT, R14, R4, RZ, 0x1c1f ;  /* 0x001c1fff040e7589 */ /* 0x00006200000e0000 */
[----:B------:R-:W-:Y:S02]  /*18100*/  LEA.HI.X R10, R8, UR5, R3, 0x2, P0 ;  /* 0x00000005080a7c11 */ /* 0x000fe400080f1403 */
[----:B------:R-:W-:Y:S01]  /*18110*/  ISETP.GE.AND P0, PT, R214, R0, PT ;  /* 0x00000000d600720c */ /* 0x000fe20003f06270 */
[----:B------:R0:W-:Y:S02]  /*18120*/  SYNCS.ARRIVE.TRANS64.RED.A1T0 RZ, [R2+URZ], RZ ;  /* 0x000000ff02ff79a7 */ /* 0x0001e4000810043f */
[----:B------:R0:W2:Y:S10]  /*18130*/  SHFL.IDX PT, R11, R10, RZ, 0x1c1f ;  /* 0x001c1fff0a0b7589 */ /* 0x0000b400000e0000 */
[----:B0-----:R-:W-:Y:S05]  /*18140*/  @P0 BRA `(.L_x_8732) ;  /* 0x0000000800500947 */ /* 0x001fea0003800000 */
        /* <DEDUP_REMOVED lines=9> */
[----:B------:R-:W-:-:S07]  /*181e0*/  SHF.R.S32.HI R9, RZ, 0x1f, R9 ;  /* 0x0000001fff097819 */ /* 0x000fce0000011409 */
[----:B-1----:R-:W-:-:S04]  /*181f0*/  @!P0 LEA R2, P1, R212, R14, 0x2 ;  /* 0x0000000ed4028211 */ /* 0x002fc800078210ff */
        /* <DEDUP_REMOVED lines=60> */
[----:B0-----:R-:W-:Y:S02]  /*185c0*/  @!P1 LEA R2, P0, R202, R14, 0x2 ;  /* 0x0000000eca029211 */ /* 0x001fe400078010ff */
        /* <DEDUP_REMOVED lines=70> */
[----:B------:R-:W-:Y:S02]  /*18a30*/  @!P5 LEA R14, P0, R20, R14, 0x2 ;  /* 0x0000000e140ed211 */ /* 0x000fe400078010ff */
[-C--:B------:R-:W-:Y:S01]  /*18a40*/  @!P2 LEA.HI.X R9, R152, R11.reuse, R153, 0x2, P1 ;  /* 0x0000000b9809a211 */ /* 0x080fe200008f1499 */
[----:B------:R0:W-:Y:S01]  /*18a50*/  @!P3 ST.E.64 desc[UR40][R12.64], R140 ;  /* 0x0000008c0c00b985 */ /* 0x0001e2000c101b28 */
[----:B------:R-:W-:-:S03]  /*18a60*/  @!P5 LEA.HI.X R15, R20, R11, R21, 0x2, P0 ;  /* 0x0000000b140fd211 */ /* 0x000fc600000f1415 */
[----:B------:R0:W-:Y:S04]  /*18a70*/  @!P2 ST.E.64 desc[UR40][R8.64], R144 ;  /* 0x000000900800a985 */ /* 0x0001e8000c101b28 */
[----:B------:R0:W-:Y:S02]  /*18a80*/  @!P5 ST.E.64 desc[UR40][R14.64], R148 ;  /* 0x000000940e00d985 */ /* 0x0001e4000c101b28 */
.L_x_8732:
[----:B------:R-:W-:Y:S05]  /*18a90*/  BSYNC B1 ;  /* 0x0000000000017941 */ /* 0x000fea0003800000 */
.L_x_8731:
[----:B0-----:R-:W-:Y:S01]  /*18aa0*/  VIADD R3, R214, 0x8 ;  /* 0x00000008d6037836 */ /* 0x001fe20000000000 */
[----:B------:R0:W3:Y:S04]  /*18ab0*/  SHFL.IDX PT, R12, R10, 0x1, 0x1c1f ;  /* 0x003c1f000a0c7f89 */ /* 0x0000e800000e0000 */
[----:B------:R-:W-:Y:S01]  /*18ac0*/  ISETP.GE.AND P0, PT, R3, R0, PT ;  /* 0x000000000300720c */ /* 0x000fe20003f06270 */
[----:B------:R-:W4:-:S12]  /*18ad0*/  SHFL.IDX PT, R4, R4, 0x1, 0x1c1f ;  /* 0x003c1f0004047f89 */ /* 0x000f1800000e0000 */
[----:B0-----:R-:W-:Y:S05]  /*18ae0*/  @P0 BRA `(.L_x_8730) ;  /* 0x0000001800600947 */ /* 0x001fea0003800000 */
[C---:B------:R-:W-:Y:S01]  /*18af0*/  VIADD R13, R212.reuse, 0x8 ;  /* 0x00000008d40d7836 */ /* 0x040fe20000000000 */
[----:B------:R-:W-:Y:S01]  /*18b00*/  ULDC UR4, c[0x0][0xbc8] ;  /* 0x0002f20000047ab9 */ /* 0x000fe20000000800 */
[C---:B------:R-:W-:Y:S01]  /*18b10*/  VIADD R25, R212.reuse, 0x10 ;  /* 0x00000010d4197836 */ /* 0x040fe20000000000 */
[C---:B------:R-:W-:Y:S01]  /*18b20*/  ISETP.GE.AND P2, PT, R212.reuse, UR4, PT ;  /* 0x00000004d4007c0c */ /* 0x040fe2000bf46270 */
[C---:B--2---:R-:W-:Y:S01]  /*18b30*/  VIADD R11, R212.reuse, 0x18 ;  /* 0x00000018d40b7836 */ /* 0x044fe20000000000 */
[----:B------:R-:W-:Y:S01]  /*18b40*/  ISETP.GE.AND P5, PT, R13, UR4, PT ;  /* 0x000000040d007c0c */ /* 0x000fe2000bfa6270 */
[C---:B-1----:R-:W-:Y:S01]  /*18b50*/  VIADD R14, R212.reuse, 0x8 ;  /* 0x00000008d40e7836 */ /* 0x042fe20000000000 */
[----:B------:R-:W-:Y:S01]  /*18b60*/  ISETP.GE.AND P3, PT, R25, UR4, PT ;  /* 0x0000000419007c0c */ /* 0x000fe2000bf66270 */
[C---:B------:R-:W-:Y:S01]  /*18b70*/  VIADD R28, R212.reuse, 0x10 ;  /* 0x00000010d41c7836 */ /* 0x040fe20000000000 */
[----:B------:R-:W-:Y:S01]  /*18b80*/  ISETP.GE.AND P4, PT, R11, UR4, PT ;  /* 0x000000040b007c0c */ /* 0x000fe2000bf86270 */
[----:B------:R-:W-:Y:S01]  /*18b90*/  VIADD R24, R212, 0x18 ;  /* 0x00000018d4187836 */ /* 0x000fe20000000000 */
[----:B------:R-:W-:-:S02]  /*18ba0*/  SHF.R.S32.HI R14, RZ, 0x1f, R14 ;  /* 0x0000001fff0e7819 */ /* 0x000fc4000001140e */
[----:B------:R-:W-:Y:S02]  /*18bb0*/  SHF.R.S32.HI R15, RZ, 0x1f, R212 ;  /* 0x0000001fff0f7819 */ /* 0x000fe400000114d4 */
[----:B------:R-:W-:Y:S02]  /*18bc0*/  SHF.R.S32.HI R28, RZ, 0x1f, R28 ;  /* 0x0000001fff1c7819 */ /* 0x000fe4000001141c */
[CC--:B----4-:R-:W-:Y:S02]  /*18bd0*/  @!P2 LEA R2, P0, R212.reuse, R4.reuse, 0x2 ;  /* 0x00000004d402a211 */ /* 0x0d0fe400078010ff */
[C---:B------:R-:W-:Y:S02]  /*18be0*/  @!P5 LEA R8, P1, R13.reuse, R4, 0x2 ;  /* 0x000000040d08d211 */ /* 0x040fe400078210ff */
[CC--:B---3--:R-:W-:Y:S01]  /*18bf0*/  @!P2 LEA.HI.X R3, R212.reuse, R12.reuse, R15, 0x2, P0 ;  /* 0x0000000cd403a211 */ /* 0x0c8fe200000f140f */
[C---:B------:R-:W-:Y:S01]  /*18c00*/  VIADD R15, R212.reuse, 0x28 ;  /* 0x00000028d40f7836 */ /* 0x040fe20000000000 */
[----:B------:R-:W-:Y:S01]  /*18c10*/  @!P5 LEA.HI.X R9, R13, R12, R14, 0x2, P1 ;  /* 0x0000000c0d09d211 */ /* 0x000fe200008f140e */
[C---:B------:R-:W-:Y:S01]  /*18c20*/  VIADD R14, R212.reuse, 0x20 ;  /* 0x00000020d40e7836 */ /* 0x040fe20000000000 */
[----:B------:R-:W-:Y:S01]  /*18c30*/  SHF.R.S32.HI R24, RZ, 0x1f, R24 ;  /* 0x0000001fff187819 */ /* 0x000fe20000011418 */
[----:B------:R0:W-:Y:S01]  /*18c40*/  @!P2 ST.E.64 desc[UR40][R2.64], R26 ;  /* 0x0000001a0200a985 */ /* 0x0001e2000c101b28 */
[----:B------:R-:W-:Y:S01]  /*18c50*/  ISETP.GE.AND P1, PT, R15, UR4, PT ;  /* 0x000000040f007c0c */ /* 0x000fe2000bf26270 */
[----:B------:R-:W-:Y:S01]  /*18c60*/  VIADD R13, R212, 0x30 ;  /* 0x00000030d40d7836 */ /* 0x000fe20000000000 */
[----:B------:R-:W-:Y:S01]  /*18c70*/  ISETP.GE.AND P0, PT, R14, UR4, PT ;  /* 0x000000040e007c0c */ /* 0x000fe2000bf06270 */
[----:B------:R1:W-:Y:S03]  /*18c80*/  @!P5 ST.E.64 desc[UR40][R8.64], R30 ;  /* 0x0000001e0800d985 */ /* 0x0003e6000c101b28 */
[----:B------:R-:W-:-:S02]  /*18c90*/  ISETP.GE.AND P2, PT, R13, UR4, PT ;  /* 0x000000040d007c0c */ /* 0x000fc4000bf46270 */
[-C--:B0-----:R-:W-:Y:S02]  /*18ca0*/  @!P3 LEA R2, P5, R25, R4.reuse, 0x2 ;  /* 0x000000041902b211 */ /* 0x081fe400078a10ff */
[----:B-1----:R-:W-:Y:S02]  /*18cb0*/  @!P4 LEA R8, P6, R11, R4, 0x2 ;  /* 0x000000040b08c211 */ /* 0x002fe400078c10ff */
[-C--:B------:R-:W-:Y:S02]  /*18cc0*/  @!P3 LEA.HI.X R3, R25, R12.reuse, R28, 0x2, P5 ;  /* 0x0000000c1903b211 */ /* 0x080fe400028f141c */
[----:B------:R-:W-:Y:S01]  /*18cd0*/  @!P4 LEA.HI.X R9, R11, R12, R24, 0x2, P6 ;  /* 0x0000000c0b09c211 */ /* 0x000fe200030f1418 */
[----:B------:R-:W-:-:S04]  /*18ce0*/  VIADD R24, R212, 0x20 ;  /* 0x00000020d4187836 */ /* 0x000fc80000000000 */
[-C--:B------:R-:W-:Y:S01]  /*18cf0*/  @!P2 LEA R10, P6, R13, R4.reuse, 0x2 ;  /* 0x000000040d0aa211 */ /* 0x080fe200078c10ff */
[----:B------:R0:W-:Y:S01]  /*18d00*/  @!P3 ST.E.64 desc[UR40][R2.64], R34 ;  /* 0x000000220200b985 */ /* 0x0001e2000c101b28 */
[----:B------:R-:W-:Y:S02]  /*18d10*/  ISETP.GE.AND P3, PT, R211, UR4, PT ;  /* 0x00000004d3007c0c */ /* 0x000fe4000bf66270 */
[----:B------:R-:W-:Y:S01]  /*18d20*/  SHF.R.S32.HI R24, RZ, 0x1f, R24 ;  /* 0x0000001fff187819 */ /* 0x000fe20000011418 */
[----:B------:R1:W-:Y:S01]  /*18d30*/  @!P4 ST.E.64 desc[UR40][R8.64], R38 ;  /* 0x000000260800c985 */ /* 0x0003e2000c101b28 */
[----:B0-----:R-:W-:-:S04]  /*18d40*/  @!P0 LEA R2, P4, R14, R4, 0x2 ;  /* 0x000000040e028211 */ /* 0x001fc800078810ff */
[----:B------:R-:W-:Y:S01]  /*18d50*/  @!P0 LEA.HI.X R3, R14, R12, R24, 0x2, P4 ;  /* 0x0000000c0e038211 */ /* 0x000fe200020f1418 */
[C---:B------:R-:W-:Y:S01]  /*18d60*/  VIADD R24, R212.reuse, 0x28 ;  /* 0x00000028d4187836 */ /* 0x040fe20000000000 */
[C---:B-1----:R-:W-:Y:S01]  /*18d70*/  @!P1 LEA R8, P5, R15.reuse, R4, 0x2 ;  /* 0x000000040f089211 */ /* 0x042fe200078a10ff */
[----:B------:R-:W-:Y:S01]  /*18d80*/  VIADD R14, R212, 0x30 ;  /* 0x00000030d40e7836 */ /* 0x000fe20000000000 */
[----:B------:R-:W-:Y:S01]  /*18d90*/  ISETP.GE.AND P4, PT, R208, UR4, PT ;  /* 0x00000004d0007c0c */ /* 0x000fe2000bf86270 */
[----:B------:R0:W-:Y:S01]  /*18da0*/  @!P0 ST.E.64 desc[UR40][R2.64], R42 ;  /* 0x0000002a02008985 */ /* 0x0001e2000c101b28 */
[----:B------:R-:W-:Y:S02]  /*18db0*/  SHF.R.S32.HI R24, RZ, 0x1f, R24 ;  /* 0x0000001fff187819 */ /* 0x000fe40000011418 */
[----:B------:R-:W-:Y:S02]  /*18dc0*/  SHF.R.S32.HI R14, RZ, 0x1f, R14 ;  /* 0x0000001fff0e7819 */ /* 0x000fe4000001140e */
[----:B------:R-:W-:-:S02]  /*18dd0*/  @!P1 LEA.HI.X R9, R15, R12, R24, 0x2, P5 ;  /* 0x0000000c0f099211 */ /* 0x000fc400028f1418 */
[----:B------:R-:W-:Y:S02]  /*18de0*/  ISETP.GE.AND P5, PT, R206, UR4, PT ;  /* 0x00000004ce007c0c */ /* 0x000fe4000bfa6270 */
[----:B------:R-:W-:Y:S01]  /*18df0*/  @!P2 LEA.HI.X R11, R13, R12, R14, 0x2, P6 ;  /* 0x0000000c0d0ba211 */ /* 0x000fe200030f140e */
[----:B------:R1:W-:Y:S01]  /*18e00*/  @!P1 ST.E.64 desc[UR40][R8.64], R46 ;  /* 0x0000002e08009985 */ /* 0x0003e2000c101b28 */
[----:B------:R-:W-:Y:S02]  /*18e10*/  ISETP.GE.AND P0, PT, R204, UR4, PT ;  /* 0x00000004cc007c0c */ /* 0x000fe4000bf06270 */
[----:B------:R-:W-:Y:S01]  /*18e20*/  ISETP.GE.AND P1, PT, R202, UR4, PT ;  /* 0x00000004ca007c0c */ /* 0x000fe2000bf26270 */
[----:B------:R2:W-:Y:S01]  /*18e30*/  @!P2 ST.E.64 desc[UR40][R10.64], R50 ;  /* 0x000000320a00a985 */ /* 0x0005e2000c101b28 */
[----:B0-----:R-:W-:-:S04]  /*18e40*/  @!P3 LEA R2, P6, R211, R4, 0x2 ;  /* 0x00000004d302b211 */ /* 0x001fc800078c10ff */
[----:B------:R-:W-:Y:S02]  /*18e50*/  @!P3 LEA.HI.X R3, R211, R12, R213, 0x2, P6 ;  /* 0x0000000cd303b211 */ /* 0x000fe400030f14d5 */
[----:B-1----:R-:W-:-:S03]  /*18e60*/  @!P4 LEA R8, P2, R208, R4, 0x2 ;  /* 0x00000004d008c211 */ /* 0x002fc600078410ff */
[----:B------:R0:W-:Y:S01]  /*18e70*/  @!P3 ST.E.64 desc[UR40][R2.64], R54 ;  /* 0x000000360200b985 */ /* 0x0001e2000c101b28 */
[----:B------:R-:W-:Y:S02]  /*18e80*/  ISETP.GE.AND P3, PT, R198, UR4, PT ;  /* 0x00000004c6007c0c */ /* 0x000fe4000bf66270 */
[----:B--2---:R-:W-:Y:S02]  /*18e90*/  @!P5 LEA R10, P6, R206, R4, 0x2 ;  /* 0x00000004ce0ad211 */ /* 0x004fe400078c10ff */
[-C--:B------:R-:W-:Y:S02]  /*18ea0*/  @!P4 LEA.HI.X R9, R208, R12.reuse, R210, 0x2, P2 ;  /* 0x0000000cd009c211 */ /* 0x080fe400010f14d2 */
[----:B------:R-:W-:Y:S02]  /*18eb0*/  ISETP.GE.AND P2, PT, R200, UR4, PT ;  /* 0x00000004c8007c0c */ /* 0x000fe4000bf46270 */
[----:B------:R-:W-:Y:S01]  /*18ec0*/  @!P5 LEA.HI.X R11, R206, R12, R207, 0x2, P6 ;  /* 0x0000000cce0bd211 */ /* 0x000fe200030f14cf */
[----:B------:R1:W-:Y:S01]  /*18ed0*/  @!P4 ST.E.64 desc[UR40][R8.64], R58 ;  /* 0x0000003a0800c985 */ /* 0x0003e2000c101b28 */
[----:B------:R-:W-:-:S03]  /*18ee0*/  ISETP.GE.AND P4, PT, R186, UR4, PT ;  /* 0x00000004ba007c0c */ /* 0x000fc6000bf86270 */
[----:B------:R2:W-:Y:S01]  /*18ef0*/  @!P5 ST.E.64 desc[UR40][R10.64], R62 ;  /* 0x0000003e0a00d985 */ /* 0x0005e2000c101b28 */
[----:B0-----:R-:W-:-:S04]  /*18f00*/  @!P0 LEA R2, P6, R204, R4, 0x2 ;  /* 0x00000004cc028211 */ /* 0x001fc800078c10ff */
[----:B------:R-:W-:Y:S02]  /*18f10*/  @!P0 LEA.HI.X R3, R204, R12, R205, 0x2, P6 ;  /* 0x0000000ccc038211 */ /* 0x000fe400030f14cd */
[----:B-1----:R-:W-:-:S03]  /*18f20*/  @!P1 LEA R8, P5, R202, R4, 0x2 ;  /* 0x00000004ca089211 */ /* 0x002fc600078a10ff */
        /* <DEDUP_REMOVED lines=16> */
[----:B------:R0:W-:Y:S01]  /*19030*/  @!P4 ST.E.64 desc[UR40][R8.64], R82 ;  /* 0x000000520800c985 */ /* 0x0001e2000c101b28 */
[----:B------:R-:W-:Y:S02]  /*19040*/  ISETP.GE.AND P4, PT, R172, UR4, PT ;  /* 0x00000004ac007c0c */ /* 0x000fe4000bf86270 */
[----:B------:R-:W-:Y:S02]  /*19050*/  @!P5 LEA.HI.X R11, R182, R12, R183, 0x2, P6 ;  /* 0x0000000cb60bd211 */ /* 0x000fe400030f14b7 */
[----:B-1----:R-:W-:-:S03]  /*19060*/  @!P2 LEA R2, P6, R180, R4, 0x2 ;  /* 0x00000004b402a211 */ /* 0x002fc600078c10ff */
        /* <DEDUP_REMOVED lines=52> */
[----:B------:R-:W-:-:S03]  /*193b0*/  @!P5 LEA.HI.X R15, R152, R12, R153, 0x2, P3 ;  /* 0x0000000c980fd211 */ /* 0x000fc600018f1499 */
[----:B------:R0:W-:Y:S04]  /*193c0*/  @!P1 ST.E.64 desc[UR40][R2.64], R138 ;  /* 0x0000008a02009985 */ /* 0x0001e8000c101b28 */
[----:B------:R0:W-:Y:S01]  /*193d0*/  @!P0 ST.E.64 desc[UR40][R10.64], R142 ;  /* 0x0000008e0a008985 */ /* 0x0001e2000c101b28 */
[----:B------:R-:W-:-:S03]  /*193e0*/  ISETP.GE.AND P0, PT, R20, UR4, PT ;  /* 0x0000000414007c0c */ /* 0x000fc6000bf06270 */
[----:B------:R0:W-:Y:S10]  /*193f0*/  @!P5 ST.E.64 desc[UR40][R14.64], R146 ;  /* 0x000000920e00d985 */ /* 0x0001f4000c101b28 */
[----:B------:R-:W-:Y:S05]  /*19400*/  @P0 BRA `(.L_x_8730) ;  /* 0x0000001000180947 */ /* 0x000fea0003800000 */
[----:B0-----:R-:W-:-:S04]  /*19410*/  LEA R2, P0, R20, R4, 0x2 ;  /* 0x0000000414027211 */ /* 0x001fc800078010ff */
[----:B------:R-:W-:-:S05]  /*19420*/  LEA.HI.X R3, R20, R12, R21, 0x2, P0 ;  /* 0x0000000c14037211 */ /* 0x000fca00000f1415 */
[----:B------:R0:W-:Y:S01]  /*19430*/  ST.E.64 desc[UR40][R2.64], R150 ;  /* 0x0000009602007985 */ /* 0x0001e2000c101b28 */
[----:B------:R-:W-:Y:S05]  /*19440*/  BRA `(.L_x_8730) ;  /* 0x0000001000087947 */ /* 0x000fea0003800000 */
.L_x_8724:
[----:B0-----:R-:W3:Y:S01]  /*19450*/  LDL.LU R4, [R1+0x5c] ;  /* 0x00005c0001047983 */ /* 0x001ee20000300800 */
[----:B------:R-:W-:Y:S01]  /*19460*/  ULDC.64 UR6, c[0x0][0xd08] ;  /* 0x0003420000067ab9 */ /* 0x000fe20000000a00 */
[----:B------:R-:W-:Y:S02]  /*19470*/  ULDC.64 UR4, c[0x0][0xd00] ;  /* 0x0003400000047ab9 */ /* 0x000fe40000000a00 */
[----:B------:R-:W4:Y:S04]  /*19480*/  LDL.LU R0, [R1+0x60] ;  /* 0x0000600001007983 */ /* 0x000f280000300800 */
[----:B-12---:R-:W2:Y:S01]  /*19490*/  LDL R10, [R1+0x54] ;  /* 0x00005400010a7983 */ /* 0x006ea20000100800 */
[----:B------:R-:W-:Y:S01]  /*194a0*/  ISETP.NE.U32.AND P1, PT, RZ, UR6, PT ;  /* 0x00000006ff007c0c */ /* 0x000fe2000bf25070 */
[----:B------:R-:W-:Y:S01]  /*194b0*/  IMAD.MOV.U32 R25, RZ, RZ, RZ ;  /* 0x000000ffff197224 */ /* 0x000fe200078e00ff */
[----:B------:R-:W-:-:S02]  /*194c0*/  ISETP.NE.U32.AND P0, PT, RZ, UR4, PT ;  /* 0x00000004ff007c0c */ /* 0x000fc4000bf05070 */
[----:B------:R-:W-:Y:S02]  /*194d0*/  ISETP.NE.AND.EX P1, PT, RZ, UR7, PT, P1 ;  /* 0x00000007ff007c0c */ /* 0x000fe4000bf25310 */
[----:B------:R-:W-:Y:S02]  /*194e0*/  ISETP.NE.AND.EX P0, PT, RZ, UR5, PT, P0 ;  /* 0x00000005ff007c0c */ /* 0x000fe4000bf05300 */
[----:B---3-5:R-:W-:-:S04]  /*194f0*/  IADD3 R2, P2, R4, UR4, RZ ;  /* 0x0000000404027c10 */ /* 0x028fc8000ff5e0ff */
[----:B----4-:R-:W-:-:S05]  /*19500*/  IADD3.X R3, R0, UR5, RZ, P2, !PT ;  /* 0x0000000500037c10 */ /* 0x010fca00097fe4ff */
[----:B------:R-:W-:Y:S01]  /*19510*/  @P1 IADD3 R8, P2, R4, UR6, RZ ;  /* 0x0000000604081c10 */ /* 0x000fe2000ff5e0ff */
[----:B------:R-:W-:Y:S01]  /*19520*/  ULDC UR4, c[0x0][0xb88] ;  /* 0x0002e20000047ab9 */ /* 0x000fe20000000800 */
[----:B------:R0:W5:Y:S02]  /*19530*/  @P0 LDG.E R25, desc[UR40][R2.64] ;  /* 0x0000002802190981 */ /* 0x000164000c1e1900 */
[----:B------:R-:W-:Y:S01]  /*19540*/  @P1 IADD3.X R9, R0, UR7, RZ, P2, !PT ;  /* 0x0000000700091c10 */ /* 0x000fe200097fe4ff */
[----:B------:R-:W-:-:S06]  /*19550*/  IMAD.U32 R0, RZ, RZ, UR4 ;  /* 0x00000004ff007e24 */ /* 0x000fcc000f8e00ff */
[----:B------:R0:W5:Y:S01]  /*19560*/  @P1 LDG.E R0, desc[UR40][R8.64] ;  /* 0x0000002808001981 */ /* 0x000162000c1e1900 */
[----:B--2---:R-:W-:Y:S01]  /*19570*/  ISETP.NE.AND P2, PT, R10, RZ, PT ;  /* 0x000000ff0a00720c */ /* 0x004fe20003f45270 */
[----:B------:R-:W1:-:S12]  /*19580*/  S2R R4, SR_TID.X ;  /* 0x0000000000047919 */ /* 0x000e580000002100 */
[----:B------:R-:W2:Y:S01]  /*19590*/  @!P2 LDC R10, c[0x0][0xbd4] ;  /* 0x0002f500ff0aab82 */ /* 0x000ea20000000800 */
[----:B-1----:R-:W-:Y:S01]  /*195a0*/  VIADD R30, R4, 0xffffff80 ;  /* 0xffffff80041e7836 */ /* 0x002fe20000000000 */
[----:B--2---:R0:W-:Y:S01]  /*195b0*/  @!P2 STL [R1+0x54], R10 ;  /* 0x0000540a0100a387 */ /* 0x0041e20000100800 */
[----:B------:R-:W-:-:S03]  /*195c0*/  ISETP.GT.AND P2, PT, R10, 0x1, PT ;  /* 0x000000010a00780c */ /* 0x000fc60003f44270 */
[----:B------:R-:W-:Y:S01]  /*195d0*/  ISETP.GT.AND P3, PT, R30, 0x3f, PT ;  /* 0x0000003f1e00780c */ /* 0x000fe20003f64270 */
[----:B------:R-:W-:-:S12]  /*195e0*/  @P1 BRA `(.L_x_8733) ;  /* 0x0000000000101947 */ /* 0x000fd80003800000 */
[----:B------:R-:W-:Y:S05]  /*195f0*/  @!P0 BRA `(.L_x_8733) ;  /* 0x00000000000c8947 */ /* 0x000fea0003800000 */
[----:B0-----:R-:W2:Y:S04]  /*19600*/  LDG.E R9, desc[UR40][R2.64] ;  /* 0x0000002802097981 */ /* 0x001ea8000c1e1900 */
[----:B-----5:R-:W2:Y:S02]  /*19610*/  LDG.E R0, desc[UR40][R2.64+0x4] ;  /* 0x0000042802007981 */ /* 0x020ea4000c1e1900 */
[----:B--2---:R-:W-:-:S07]  /*19620*/  IMAD.IADD R0, R0, 0x1, -R9 ;  /* 0x0000000100007824 */ /* 0x004fce00078e0a09 */
.L_x_8733:
[----:B0-----:R-:W2:Y:S04]  /*19630*/  LDL.LU R3, [R1+0x58] ;  /* 0x0000580001037983 */ /* 0x001ea80000300800 */
[----:B------:R-:W3:Y:S01]  /*19640*/  LDL.LU R2, [R1+0x6c] ;  /* 0x00006c0001027983 */ /* 0x000ee20000300800 */
[----:B------:R-:W-:Y:S01]  /*19650*/  BSSY B1, `(.L_x_8734) ;  /* 0x0000037000017945 */ /* 0x000fe20003800000 */
[----:B-----5:R-:W-:Y:S02]  /*19660*/  SHF.R.S32.HI R26, RZ, 0x1f, R25 ;  /* 0x0000001fff1a7819 */ /* 0x020fe40000011419 */
[----:B--2---:R-:W-:Y:S02]  /*19670*/  SEL R33, R3, RZ, !P0 ;  /* 0x000000ff03217207 */ /* 0x004fe40004000000 */
[----:B---3--:R-:W-:Y:S01]  /*19680*/  SEL R28, R2, RZ, !P0 ;  /* 0x000000ff021c7207 */ /* 0x008fe20004000000 */
[----:B------:R-:W-:Y:S06]  /*19690*/  @P3 BRA `(.L_x_8735) ;  /* 0x0000000000c83947 */ /* 0x000fec0003800000 */
[----:B------:R-:W0:Y:S01]  /*196a0*/  S2R R35, SR_TID.X ;  /* 0x0000000000237919 */ /* 0x000e220000002100 */
[----:B------:R-:W1:Y:S02]  /*196b0*/  LDC R37, c[0x0][0xce8] ;  /* 0x00033a00ff257b82 */ /* 0x000e640000000800 */
[----:B-1----:R-:W-:Y:S01]  /*196c0*/  IMAD R2, R0, R37, RZ ;  /* 0x0000002500027224 */ /* 0x002fe200078e02ff */
[----:B0-----:R-:W-:-:S04]  /*196d0*/  IADD3 R35, R214, -0x80, R35 ;  /* 0xffffff80d6237810 */ /* 0x001fc80007ffe023 */
        /* <DEDUP_REMOVED lines=46> */
.L_x_8735:
[----:B------:R-:W-:Y:S05]  /*199c0*/  BSYNC B1 ;  /* 0x0000000000017941 */ /* 0x000fea0003800000 */
.L_x_8734:
[----:B------:R-:W-:Y:S05]  /*199d0*/  @P2 BRA `(.L_x_8730) ;  /* 0x0000000800a42947 */ /* 0x000fea0003800000 */
[----:B0-----:R-:W0:Y:S01]  /*199e0*/  LDC R13, c[0x0][0xce8] ;  /* 0x00033a00ff0d7b82 */ /* 0x001e220000000800 */
[----:B------:R-:W-:Y:S01]  /*199f0*/  ULDC.64 UR4, c[0x0][0xba0] ;  /* 0x0002e80000047ab9 */ /* 0x000fe20000000a00 */
[----:B------:R-:W-:Y:S01]  /*19a00*/  SHF.R.S32.HI R9, RZ, 0x1f, R30 ;  /* 0x0000001fff097819 */ /* 0x000fe2000001141e */
[----:B------:R-:W-:Y:S01]  /*19a10*/  IMAD R4, R26, UR4, RZ ;  /* 0x000000041a047c24 */ /* 0x000fe2000f8e02ff */
[----:B------:R-:W-:Y:S01]  /*19a20*/  BSSY B1, `(.L_x_8736) ;  /* 0x0000080000017945 */ /* 0x000fe20003800000 */
[----:B------:R-:W-:Y:S01]  /*19a30*/  IMAD.WIDE.U32 R2, R25, UR4, RZ ;  /* 0x0000000419027c25 */ /* 0x000fe2000f8e00ff */
[----:B------:R-:W-:-:S03]  /*19a40*/  LEA.HI R9, R9, R30, RZ, 0x3 ;  /* 0x0000001e09097211 */ /* 0x000fc600078f18ff */
[----:B------:R-:W-:Y:S01]  /*19a50*/  IMAD R25, R25, UR5, R4 ;  /* 0x0000000519197c24 */ /* 0x000fe2000f8e0204 */
[----:B------:R-:W-:Y:S01]  /*19a60*/  LOP3.LUT R11, R9, 0xfffffff8, RZ, 0xc0, !PT ;  /* 0xfffffff8090b7812 */ /* 0x000fe200078ec0ff */
[----:B------:R-:W1:Y:S01]  /*19a70*/  LDC R4, c[0x0][0xbc8] ;  /* 0x0002f200ff047b82 */ /* 0x000e620000000800 */
[----:B------:R-:W-:Y:S01]  /*19a80*/  ULDC.64 UR4, c[0x0][0xbe8] ;  /* 0x0002fa0000047ab9 */ /* 0x000fe20000000a00 */
[----:B------:R-:W-:Y:S01]  /*19a90*/  IMAD.IADD R3, R3, 0x1, R25 ;  /* 0x0000000103037824 */ /* 0x000fe200078e0219 */
[----:B------:R-:W-:Y:S01]  /*19aa0*/  SHF.R.S32.HI R25, RZ, 0x3, R9 ;  /* 0x00000003ff197819 */ /* 0x000fe20000011409 */
[----:B------:R-:W-:Y:S02]  /*19ab0*/  IMAD.IADD R30, R30, 0x1, -R11 ;  /* 0x000000011e1e7824 */ /* 0x000fe400078e0a0b */
[----:B------:R-:W-:-:S04]  /*19ac0*/  IMAD.WIDE.U32 R2, R186, UR4, R2 ;  /* 0x00000004ba027c25 */ /* 0x000fc8000f8e0002 */
[----:B------:R-:W-:Y:S01]  /*19ad0*/  IMAD R3, R186, UR5, R3 ;  /* 0x00000005ba037c24 */ /* 0x000fe2000f8e0203 */
[----:B------:R-:W-:Y:S01]  /*19ae0*/  ULDC.64 UR4, c[0x0][0xbf0] ;  /* 0x0002fc0000047ab9 */ /* 0x000fe20000000a00 */
[----:B------:R-:W-:Y:S01]  /*19af0*/  VIADD R41, R195, 0x40 ;  /* 0x00000040c3297836 */ /* 0x000fe20000000000 */
[----:B0-----:R-:W-:Y:S01]  /*19b00*/  ISETP.NE.AND P0, PT, R13, 0x1, PT ;  /* 0x000000010d00780c */ /* 0x001fe20003f05270 */
[----:B------:R-:W-:Y:S02]  /*19b10*/  IMAD R11, R30, 0x20, R25 ;  /* 0x000000201e0b7824 */ /* 0x000fe400078e0219 */
[----:B------:R-:W-:Y:S02]  /*19b20*/  IMAD R8, R28, UR4, RZ ;  /* 0x000000041c087c24 */ /* 0x000fe4000f8e02ff */
[----:B------:R-:W-:Y:S02]  /*19b30*/  IMAD.IADD R10, R214, 0x1, R11 ;  /* 0x00000001d60a7824 */ /* 0x000fe400078e020b */
[----:B------:R-:W-:-:S02]  /*19b40*/  IMAD R9, R33, UR5, R8 ;  /* 0x0000000521097c24 */ /* 0x000fc4000f8e0208 */
[----:B------:R-:W-:Y:S01]  /*19b50*/  IMAD.WIDE.U32 R2, R33, UR4, R2 ;  /* 0x0000000421027c25 */ /* 0x000fe2000f8e0002 */
[----:B------:R-:W-:Y:S01]  /*19b60*/  ULDC.64 UR4, c[0x0][0xbe0] ;  /* 0x0002f80000047ab9 */ /* 0x000fe20000000a00 */
[-C--:B-1----:R-:W-:Y:S02]  /*19b70*/  ISETP.GE.AND P1, PT, R41, R4.reuse, PT ;  /* 0x000000042900720c */ /* 0x082fe40003f26270 */
[----:B------:R-:W0:Y:S01]  /*19b80*/  @P0 LDC R15, c[0x0][0xcec] ;  /* 0x00033b00ff0f0b82 */ /* 0x000e220000000800 */
[----:B------:R-:W-:Y:S01]  /*19b90*/  VIADD R39, R195, 0x80 ;  /* 0x00000080c3277836 */ /* 0x000fe20000000000 */
[----:B------:R-:W-:Y:S01]  /*19ba0*/  SEL R12, RZ, 0xffffffff, P1 ;  /* 0xffffffffff0c7807 */ /* 0x000fe20000800000 */
[----:B------:R-:W-:Y:S01]  /*19bb0*/  IMAD.IADD R3, R3, 0x1, R9 ;  /* 0x0000000103037824 */ /* 0x000fe200078e0209 */
[-C--:B------:R-:W-:Y:S01]  /*19bc0*/  ISETP.GE.AND P2, PT, R195, R4.reuse, PT ;  /* 0x00000004c300720c */ /* 0x080fe20003f46270 */
[----:B------:R-:W-:Y:S01]  /*19bd0*/  IMAD.MOV.U32 R9, RZ, RZ, R10 ;  /* 0x000000ffff097224 */ /* 0x000fe200078e000a */
[-C--:B------:R-:W-:Y:S01]  /*19be0*/  ISETP.GE.AND P1, PT, R39, R4.reuse, PT ;  /* 0x000000042700720c */ /* 0x080fe20003f26270 */
[----:B------:R-:W-:Y:S01]  /*19bf0*/  IMAD.SHL.U32 R12, R12, 0x2, RZ ;  /* 0x000000020c0c7824 */ /* 0x000fe200078e00ff */
[----:B------:R-:W1:Y:S01]  /*19c00*/  @P0 LDC R21, c[0x0][0xcf0] ;  /* 0x00033c00ff150b82 */ /* 0x000e620000000800 */
[C---:B------:R-:W-:Y:S01]  /*19c10*/  VIADD R37, R195.reuse, 0xc0 ;  /* 0x000000c0c3257836 */ /* 0x040fe20000000000 */
[----:B------:R-:W-:Y:S01]  /*19c20*/  SEL R11, RZ, 0x1, P2 ;  /* 0x00000001ff0b7807 */ /* 0x000fe20001000000 */
[----:B------:R-:W-:Y:S01]  /*19c30*/  VIADD R35, R195, 0x100 ;  /* 0x00000100c3237836 */ /* 0x000fe20000000000 */
[----:B------:R-:W-:Y:S01]  /*19c40*/  SEL R14, RZ, 0xffffffff, P1 ;  /* 0xffffffffff0e7807 */ /* 0x000fe20000800000 */
[----:B------:R-:W-:Y:S01]  /*19c50*/  IMAD.IADD R214, R25, 0x1, R214 ;  /* 0x0000000119d67824 */ /* 0x000fe200078e02d6 */
[----:B------:R-:W-:Y:S01]  /*19c60*/  LOP3.LUT R12, R12, 0x2, R11, 0xe2, !PT ;  /* 0x000000020c0c7812 */ /* 0x000fe200078ee20b */
[----:B------:R-:W-:Y:S01]  /*19c70*/  IMAD R25, R0, R13, RZ ;  /* 0x0000000d00197224 */ /* 0x000fe200078e02ff */
[----:B------:R-:W-:Y:S01]  /*19c80*/  ISETP.GE.AND P1, PT, R35, R4, PT ;  /* 0x000000042300720c */ /* 0x000fe20003f26270 */
[----:B------:R-:W-:-:S02]  /*19c90*/  VIADD R32, R195, 0x140 ;  /* 0x00000140c3207836 */ /* 0x000fc40000000000 */
[C---:B------:R-:W-:Y:S02]  /*19ca0*/  VIADD R29, R195.reuse, 0x180 ;  /* 0x00000180c31d7836 */ /* 0x040fe40000000000 */
[C---:B------:R-:W-:Y:S02]  /*19cb0*/  VIADD R24, R195.reuse, 0x1c0 ;  /* 0x000001c0c3187836 */ /* 0x040fe40000000000 */
[----:B------:R-:W-:Y:S02]  /*19cc0*/  VIADD R27, R195, 0x1c0 ;  /* 0x000001c0c31b7836 */ /* 0x000fe40000000000 */
[----:B0-----:R-:W-:Y:S01]  /*19cd0*/  @P0 IMAD.HI.U32 R8, R10, R15, RZ ;  /* 0x0000000f0a080227 */ /* 0x001fe200078e00ff */
[----:B------:R-:W-:Y:S02]  /*19ce0*/  ISETP.GE.AND P2, PT, R24, R4, PT ;  /* 0x000000041800720c */ /* 0x000fe40003f46270 */
[----:B------:R-:W-:Y:S01]  /*19cf0*/  SHF.R.S32.HI R27, RZ, 0x1f, R27 ;  /* 0x0000001fff1b7819 */ /* 0x000fe2000001141b */
[----:B------:R-:W-:-:S02]  /*19d00*/  IMAD.SHL.U32 R15, R14, 0x4, RZ ;  /* 0x000000040e0f7824 */ /* 0x000fc400078e00ff */
[C---:B------:R-:W-:Y:S01]  /*19d10*/  VIADD R31, R195.reuse, 0x180 ;  /* 0x00000180c31f7836 */ /* 0x040fe20000000000 */
[----:B-1----:R-:W-:Y:S01]  /*19d20*/  @P0 SHF.R.U32.HI R9, RZ, R21, R8 ;  /* 0x00000015ff090219 */ /* 0x002fe20000011608 */
[----:B------:R-:W-:Y:S01]  /*19d30*/  VIADD R34, R195, 0x140 ;  /* 0x00000140c3227836 */ /* 0x000fe20000000000 */
[-C--:B------:R-:W-:Y:S01]  /*19d40*/  ISETP.GE.AND P0, PT, R37, R4.reuse, PT ;  /* 0x000000042500720c */ /* 0x080fe20003f06270 */
[----:B------:R-:W-:Y:S01]  /*19d50*/  VIADD R36, R195, 0x100 ;  /* 0x00000100c3247836 */ /* 0x000fe20000000000 */
[--C-:B------:R-:W-:Y:S01]  /*19d60*/  SHF.R.S32.HI R8, RZ, 0x1f, R9.reuse ;  /* 0x0000001fff087819 */ /* 0x100fe20000011409 */
[----:B------:R-:W-:Y:S01]  /*19d70*/  IMAD.MOV R11, RZ, RZ, -R9 ;  /* 0x000000ffff0b7224 */ /* 0x000fe200078e0a09 */
[----:B------:R-:W-:Y:S01]  /*19d80*/  SEL R0, RZ, 0xffffffff, P0 ;  /* 0xffffffffff007807 */ /* 0x000fe20000000000 */
[----:B------:R-:W-:Y:S01]  /*19d90*/  IMAD.WIDE.U32 R2, R9, UR4, R2 ;  /* 0x0000000409027c25 */ /* 0x000fe2000f8e0002 */
[----:B------:R-:W-:Y:S02]  /*19da0*/  LOP3.LUT R12, R15, 0x4, R12, 0xe2, !PT ;  /* 0x000000040f0c7812 */ /* 0x000fe400078ee20c */
[-C--:B------:R-:W-:Y:S01]  /*19db0*/  ISETP.GE.AND P0, PT, R32, R4.reuse, PT ;  /* 0x000000042000720c */ /* 0x080fe20003f06270 */
[----:B------:R-:W-:Y:S01]  /*19dc0*/  IMAD R8, R8, UR4, RZ ;  /* 0x0000000408087c24 */ /* 0x000fe2000f8e02ff */
[----:B------:R-:W-:Y:S01]  /*19dd0*/  SHF.R.S32.HI R31, RZ, 0x1f, R31 ;  /* 0x0000001fff1f7819 */ /* 0x000fe2000001141f */
[----:B------:R-:W-:Y:S01]  /*19de0*/  IMAD R11, R13, R11, R10 ;  /* 0x0000000b0d0b7224 */ /* 0x000fe200078e020a */
[----:B------:R-:W-:Y:S01]  /*19df0*/  SHF.R.S32.HI R34, RZ, 0x1f, R34 ;  /* 0x0000001fff227819 */ /* 0x000fe20000011422 */
[----:B------:R-:W-:Y:S01]  /*19e00*/  IMAD R13, R9, UR5, R8 ;  /* 0x00000005090d7c24 */ /* 0x000fe2000f8e0208 */
[----:B------:R-:W-:Y:S01]  /*19e10*/  SEL R8, RZ, 0xffffffff, P1 ;  /* 0xffffffffff087807 */ /* 0x000fe20000800000 */
[----:B------:R-:W-:Y:S01]  /*19e20*/  IMAD.SHL.U32 R15, R0, 0x8, RZ ;  /* 0x00000008000f7824 */ /* 0x000fe200078e00ff */
[----:B------:R-:W-:Y:S01]  /*19e30*/  SHF.R.S32.HI R0, RZ, 0x1f, R11 ;  /* 0x0000001fff007819 */ /* 0x000fe2000001140b */
[----:B------:R-:W-:Y:S01]  /*19e40*/  ULDC.64 UR4, c[0x0][0xbd8] ;  /* 0x0002f60000047ab9 */ /* 0x000fe20000000a00 */
[----:B------:R-:W-:Y:S01]  /*19e50*/  IMAD.IADD R3, R3, 0x1, R13 ;  /* 0x0000000103037824 */ /* 0x000fe200078e020d */
[----:B------:R-:W-:Y:S01]  /*19e60*/  SHF.R.S32.HI R36, RZ, 0x1f, R36 ;  /* 0x0000001fff247819 */ /* 0x000fe20000011424 */
        /* <DEDUP_REMOVED lines=13> */
[C---:B------:R-:W-:Y:S01]  /*19f40*/  LEA R14, P1, R2.reuse, UR4, 0x1 ;  /* 0x00000004020e7c11 */ /* 0x040fe2000f8208ff */
[----:B------:R-:W-:Y:S01]  /*19f50*/  VIADD R38, R195, 0xc0 ;  /* 0x000000c0c3267836 */ /* 0x000fe20000000000 */
[----:B------:R-:W-:Y:S01]  /*19f60*/  LOP3.LUT R12, R13, 0x20, R12, 0xe2, !PT ;  /* 0x000000200d0c7812 */ /* 0x000fe200078ee20c */
[C---:B------:R-:W-:Y:S01]  /*19f70*/  VIADD R40, R195.reuse, 0x80 ;  /* 0x00000080c3287836 */ /* 0x040fe20000000000 */
[----:B------:R-:W-:Y:S01]  /*19f80*/  LEA.HI.X R15, R2, UR5, R3, 0x1, P1 ;  /* 0x00000005020f7c11 */ /* 0x000fe200088f0c03 */
[----:B------:R-:W-:Y:S01]  /*19f90*/  VIADD R42, R195, 0x40 ;  /* 0x00000040c32a7836 */ /* 0x000fe20000000000 */
[----:B------:R-:W-:-:S02]  /*19fa0*/  LOP3.LUT R20, R12, R11, RZ, 0xfc, !PT ;  /* 0x0000000b0c147212 */ /* 0x000fc400078efcff */
[----:B------:R-:W-:Y:S01]  /*19fb0*/  SEL R9, RZ, 0x80, P2 ;  /* 0x00000080ff097807 */ /* 0x000fe20001000000 */
[----:B------:R0:W1:Y:S01]  /*19fc0*/  SHFL.IDX PT, R12, R14, RZ, 0x181f ;  /* 0x00181fff0e0c7589 */ /* 0x00006200000e0000 */
[----:B------:R-:W-:Y:S02]  /*19fd0*/  SHF.R.S32.HI R38, RZ, 0x1f, R38 ;  /* 0x0000001fff267819 */ /* 0x000fe40000011426 */
[----:B------:R-:W-:Y:S01]  /*19fe0*/  LOP3.LUT R21, R20, R9, RZ, 0xfc, !PT ;  /* 0x0000000914157212 */ /* 0x000fe200078efcff */
[----:B------:R0:W2:Y:S01]  /*19ff0*/  SHFL.IDX PT, R13, R15, RZ, 0x181f ;  /* 0x00181fff0f0d7589 */ /* 0x0000a200000e0000 */
[----:B------:R-:W-:Y:S02]  /*1a000*/  SHF.R.S32.HI R40, RZ, 0x1f, R40 ;  /* 0x0000001fff287819 */ /* 0x000fe40000011428 */
[----:B------:R-:W-:Y:S01]  /*1a010*/  SHF.R.S32.HI R42, RZ, 0x1f, R42 ;  /* 0x0000001fff2a7819 */ /* 0x000fe2000001142a */
[----:B------:R-:W-:Y:S06]  /*1a020*/  @P0 BRA `(.L_x_8737) ;  /* 0x00000000007c0947 */ /* 0x000fec0003800000 */
        /* <DEDUP_REMOVED lines=31> */
.L_x_8737:
[----:B------:R-:W-:Y:S05]  /*1a220*/  BSYNC B1 ;  /* 0x0000000000017941 */ /* 0x000fea0003800000 */
.L_x_8736:
        /* <DEDUP_REMOVED lines=36> */
.L_x_8730:
[----:B------:R-:W-:Y:S05]  /*1a470*/  BSYNC B0 ;  /* 0x0000000000007941 */ /* 0x000fea0003800000 */
.L_x_8723:
[----:B------:R-:W-:Y:S02]  /*1a480*/  ULDC UR4, c[0x0][0xd3c] ;  /* 0x00034f0000047ab9 */ /* 0x000fe40000000800 */
[----:B------:R-:W-:-:S13]  /*1a490*/  ISETP.GE.AND P0, PT, R7, UR4, PT ;  /* 0x0000000407007c0c */ /* 0x000fda000bf06270 */
[----:B------:R-:W-:Y:S05]  /*1a4a0*/  @!P0 BRA `(.L_x_8738) ;  /* 0xfffffe7400608947 */ /* 0x000fea000383ffff */
[----:B------:R-:W-:Y:S05]  /*1a4b0*/  BRA `(.L_x_8590) ;  /* 0x0000009000887947 */ /* 0x000fea0003800000 */
.L_x_8588:
        /* <DEDUP_REMOVED lines=16> */
.L_x_8739:
        /* <DEDUP_REMOVED lines=43> */
.L_x_8743:
        /* <DEDUP_REMOVED lines=37> */
.L_x_8741:
        /* <DEDUP_REMOVED lines=13> */
.L_x_8744:
        /* <DEDUP_REMOVED lines=62> */
.L_x_8745:
        /* <DEDUP_REMOVED lines=61> */
.L_x_8746:
[----:B------:R-:W-:-:S05]  /*1b340*/  LOP3.LUT R2, RZ, R2, RZ, 0x33, !PT ;  /* 0x00000002ff027212 */ /* 0x000fca00078e33ff */
[----:B------:R-:W-:Y:S01]  /*1b350*/  IMAD.IADD R25, R7, 0x1, R2 ;  /* 0x0000000107197824 */ /* 0x000fe200078e0202 */
[----:B------:R-:W-:Y:S06]  /*1b360*/  BRA `(.L_x_8747) ;  /* 0x00000000000c7947 */ /* 0x000fec0003800000 */
.L_x_8742:
[----:B------:R-:W-:Y:S02]  /*1b370*/  IMAD.MOV.U32 R25, RZ, RZ, RZ ;  /* 0x000000ffff197224 */ /* 0x000fe400078e00ff */
[----:B------:R-:W-:Y:S02]  /*1b380*/  IMAD.U32 R24, RZ, RZ, UR6 ;  /* 0x00000006ff187e24 */ /* 0x000fe4000f8e00ff */
[----:B------:R-:W-:-:S07]  /*1b390*/  IMAD.MOV.U32 R26, RZ, RZ, RZ ;  /* 0x000000ffff1a7224 */ /* 0x000fce00078e00ff */
.L_x_8747:
[----:B------:R-:W-:-:S13]  /*1b3a0*/  ISETP.NE.AND P0, PT, R6, RZ, PT ;  /* 0x000000ff0600720c */ /* 0x000fda0003f05270 */
[----:B------:R-:W0:Y:S01]  /*1b3b0*/  @!P0 S2R R3, SR_CgaCtaId ;  /* 0x0000000000038919 */ /* 0x000e220000008800 */
[----:B------:R-:W-:-:S04]  /*1b3c0*/  @!P0 MOV R2, 0x400 ;  /* 0x0000040000028802 */ /* 0x000fc80000000f00 */
[----:B0-----:R-:W-:-:S05]  /*1b3d0*/  @!P0 LEA R2, R3, R2, 0x18 ;  /* 0x0000000203028211 */ /* 0x001fca00078ec0ff */
[----:B------:R1:W-:Y:S01]  /*1b3e0*/  @!P0 STS.128 [R2+0x388d0], R24 ;  /* 0x0388d01802008388 */ /* 0x0003e20000000c00 */
[----:B------:R-:W-:Y:S06]  /*1b3f0*/  BAR.ARV 0x5, 0x180 ;  /* 0x0146000000007b1d */ /* 0x000fec0000002000 */
.L_x_8740:
[----:B------:R2:W-:Y:S01]  /*1b400*/  STL [R1+0x34], RZ ;  /* 0x000034ff01007387 */ /* 0x0005e20000100800 */
[----:B------:R-:W-:Y:S01]  /*1b410*/  ULDC UR4, c[0x0][0xd3c] ;  /* 0x00034f0000047ab9 */ /* 0x000fe20000000800 */
[----:B------:R-:W-:Y:S01]  /*1b420*/  IMAD.MOV.U32 R28, RZ, RZ, 0x1 ;  /* 0x00000001ff1c7424 */ /* 0x000fe200078e00ff */
[----:B0-----:R-:W-:Y:S01]  /*1b430*/  ISETP.GE.AND P0, PT, R27, UR4, PT ;  /* 0x000000041b007c0c */ /* 0x001fe2000bf06270 */
[----:B------:R-:W-:-:S12]  /*1b440*/  IMAD.MOV.U32 R22, RZ, RZ, RZ ;  /* 0x000000ffff167224 */ /* 0x000fd800078e00ff */
[----:B--2---:R-:W-:Y:S05]  /*1b450*/  @P0 BRA `(.L_x_8748) ;  /* 0x0000007c00c40947 */ /* 0x004fea0003800000 */
[----:B------:R-:W2:Y:S01]  /*1b460*/  LDL R4, [R1+0x10] ;  /* 0x0000100001047983 */ /* 0x000ea20000100800 */
[----:B------:R-:W0:Y:S01]  /*1b470*/  S2UR UR5, SR_CgaCtaId ;  /* 0x00000000000579c3 */ /* 0x000e220000008800 */
[C---:B-1----:R-:W-:Y:S01]  /*1b480*/  IMAD.SHL.U32 R2, R0.reuse, 0x8, RZ ;  /* 0x0000000800027824 */ /* 0x042fe200078e00ff */
        /* <DEDUP_REMOVED lines=10> */
[----:B------:R-:W-:Y:S01]  /*1b530*/  ULDC.64 UR38, c[0x0][0x198] ;  /* 0x0000660000267ab9 */ /* 0x000fe20000000a00 */
[----:B------:R-:W-:Y:S01]  /*1b540*/  IMAD.MOV.U32 R22, RZ, RZ, RZ ;  /* 0x000000ffff167224 */ /* 0x000fe200078e00ff */
[----:B------:R-:W-:Y:S01]  /*1b550*/  LOP3.LUT R36, R3, 0x200, R36, 0xf8, !PT ;  /* 0x0000020003247812 */ /* 0x000fe200078ef824 */
[----:B------:R-:W-:Y:S01]  /*1b560*/  IMAD.MOV.U32 R28, RZ, RZ, 0x1 ;  /* 0x00000001ff1c7424 */ /* 0x000fe200078e00ff */
[----:B------:R-:W-:Y:S01]  /*1b570*/  SHF.R.U32.HI R3, RZ, 0x3, R5 ;  /* 0x00000003ff037819 */ /* 0x000fe20000011605 */
[----:B------:R-:W-:-:S03]  /*1b580*/  ULDC UR36, c[0x0][0xc] ;  /* 0x0000030000247ab9 */ /* 0x000fc60000000800 */
[----:B------:R-:W-:Y:S02]  /*1b590*/  LOP3.LUT R3, R3, 0x70, R0, 0xf8, !PT ;  /* 0x0000007003037812 */ /* 0x000fe400078ef800 */
[C---:B------:R-:W-:Y:S01]  /*1b5a0*/  LOP3.LUT R0, R2.reuse, 0x40, RZ, 0xfc, !PT ;  /* 0x0000004002007812 */ /* 0x040fe200078efcff */
[----:B0-----:R-:W-:Y:S01]  /*1b5b0*/  ULEA UR4, UR5, UR4, 0x18 ;  /* 0x0000000405047291 */ /* 0x001fe2000f8ec03f */
[C---:B------:R-:W-:Y:S02]  /*1b5c0*/  LOP3.LUT R3, R2.reuse, 0xc0, RZ, 0xfc, !PT ;  /* 0x000000c002037812 */ /* 0x040fe400078efcff */
[C---:B------:R-:W-:Y:S02]  /*1b5d0*/  LOP3.LUT R0, R2.reuse, 0x100, RZ, 0xfc, !PT ;  /* 0x0000010002007812 */ /* 0x040fe400078efcff */
[C---:B------:R-:W-:Y:S01]  /*1b5e0*/  LOP3.LUT R3, R2.reuse, 0x180, RZ, 0xfc, !PT ;  /* 0x0000018002037812 */ /* 0x040fe200078efcff */
[----:B------:R-:W-:Y:S01]  /*1b5f0*/  IMAD.U32 R18, RZ, RZ, UR4 ;  /* 0x00000004ff127e24 */ /* 0x000fe2000f8e00ff */
[----:B------:R-:W-:-:S03]  /*1b600*/  LOP3.LUT R0, R2, 0x1c0, RZ, 0xfc, !PT ;  /* 0x000001c002007812 */ /* 0x000fc600078efcff */
[----:B------:R-:W-:Y:S01]  /*1b610*/  IMAD R23, R36, 0x2, R18 ;  /* 0x0000000224177824 */ /* 0x000fe200078e0212 */
[----:B--2---:R-:W-:-:S05]  /*1b620*/  LOP3.LUT R4, R4, 0x2, RZ, 0xfc, !PT ;  /* 0x0000000204047812 */ /* 0x004fca00078efcff */
[----:B------:R0:W-:Y:S04]  /*1b630*/  STL [R1+0x50], R4 ;  /* 0x0000500401007387 */ /* 0x0001e80000100800 */
[----:B------:R1:W-:Y:S01]  /*1b640*/  STL [R1+0x34], RZ ;  /* 0x000034ff01007387 */ /* 0x0003e20000100800 */
[C---:B0-----:R-:W-:Y:S02]  /*1b650*/  LOP3.LUT R4, R2.reuse, 0x80, RZ, 0xfc, !PT ;  /* 0x0000008002047812 */ /* 0x041fe400078efcff */
[----:B-1----:R-:W-:-:S07]  /*1b660*/  LOP3.LUT R4, R2, 0x140, RZ, 0xfc, !PT ;  /* 0x0000014002047812 */ /* 0x002fce00078efcff */
.L_x_8865:
        /* <DEDUP_REMOVED lines=50> */
[----:B---3--:R-:W-:Y:S06]  /*1b990*/  @P2 BRA `(.L_x_8749) ;  /* 0x0000000000142947 */ /* 0x008fec0003800000 */
[----:B------:R-:W-:Y:S05]  /*1b9a0*/  @!P0 BRA `(.L_x_8749) ;  /* 0x0000000000108947 */ /* 0x000fea0003800000 */
[----:B------:R-:W2:Y:S04]  /*1b9b0*/  LDG.E R7, desc[UR40][R2.64] ;  /* 0x0000002802077981 */ /* 0x000ea8000c1e1900 */
[----:B------:R-:W2:Y:S02]  /*1b9c0*/  LDG.E R2, desc[UR40][R2.64+0x4] ;  /* 0x0000042802027981 */ /* 0x000ea4000c1e1900 */
[----:B--2---:R-:W-:-:S05]  /*1b9d0*/  IMAD.IADD R10, R2, 0x1, -R7 ;  /* 0x00000001020a7824 */ /* 0x004fca00078e0a07 */
[----:B------:R1:W-:Y:S02]  /*1b9e0*/  STL [R1+0xc], R10 ;  /* 0x00000c0a01007387 */ /* 0x0003e40000100800 */
.L_x_8749:
        /* <DEDUP_REMOVED lines=14> */
.L_x_8750:
        /* <DEDUP_REMOVED lines=9> */
.L_x_8751:
[----:B0-----:R-:W2:Y:S01]  /*1bb60*/  @P1 LDG.E R2, desc[UR40][R4.64] ;  /* 0x0000002804021981 */ /* 0x001ea2000c1e1900 */
[----:B------:R-:W0:Y:S03]  /*1bb70*/  LDC R3, c[0x0][0x448] ;  /* 0x00011200ff037b82 */ /* 0x000e260000000800 */
[----:B------:R3:W2:Y:S01]  /*1bb80*/  @P1 LDG.E R5, desc[UR40][R4.64+0x4] ;  /* 0x0000042804051981 */ /* 0x0006a2000c1e1900 */
[----:B-----5:R-:W-:Y:S01]  /*1bb90*/  IMAD.IADD R9, R9, 0x1, -R34 ;  /* 0x0000000109097824 */ /* 0x020fe200078e0a22 */
[----:B------:R-:W-:Y:S01]  /*1bba0*/  BSSY B0, `(.L_x_8752) ;  /* 0x0000035000007945 */ /* 0x000fe20003800000 */
[----:B------:R-:W-:Y:S02]  /*1bbb0*/  LOP3.LUT R33, R8, 0xff, RZ, 0xc0, !PT ;  /* 0x000000ff08217812 */ /* 0x000fe400078ec0ff */
[----:B0-----:R-:W-:-:S13]  /*1bbc0*/  ISETP.NE.AND P0, PT, R3, 0x1, PT ;  /* 0x000000010300780c */ /* 0x001fda0003f05270 */
[----:B---3--:R-:W0:Y:S08]  /*1bbd0*/  @P0 LDC R4, c[0x0][0x44c] ;  /* 0x00011300ff040b82 */ /* 0x008e300000000800 */
[----:B------:R-:W3:Y:S01]  /*1bbe0*/  @P0 LDC R3, c[0x0][0x450] ;  /* 0x00011400ff030b82 */ /* 0x000ee20000000800 */
[----:B--2---:R-:W-:Y:S02]  /*1bbf0*/  @P1 IMAD.IADD R6, R5, 0x1, -R2 ;  /* 0x0000000105061824 */ /* 0x004fe400078e0a02 */
[----:B------:R-:W-:-:S02]  /*1bc00*/  IMAD.SHL.U32 R2, R25, 0x40, RZ ;  /* 0x0000004019027824 */ /* 0x000fc400078e00ff */
[----:B------:R-:W-:Y:S02]  /*1bc10*/  IMAD.IADD R26, R9, 0x1, R6 ;  /* 0x00000001091a7824 */ /* 0x000fe400078e0206 */
[----:B------:R-:W-:-:S03]  /*1bc20*/  VIADD R2, R2, 0x3f ;  /* 0x0000003f02027836 */ /* 0x000fc60000000000 */
[----:B------:R-:W-:Y:S01]  /*1bc30*/  IADD3 R7, R26, 0x40, -R10 ;  /* 0x000000401a077810 */ /* 0x000fe20007ffe80a */
[----:B0-----:R-:W-:-:S05]  /*1bc40*/  @P0 IMAD.HI.U32 R4, R2, R4, RZ ;  /* 0x0000000402040227 */ /* 0x001fca00078e00ff */
[----:B---3--:R-:W-:Y:S01]  /*1bc50*/  @P0 SHF.R.U32.HI R2, RZ, R3, R4 ;  /* 0x00000003ff020219 */ /* 0x008fe20000011604 */
[----:B------:R-:W-:-:S04]  /*1bc60*/  VIADD R3, R26, 0x3f ;  /* 0x0000003f1a037836 */ /* 0x000fc80000000000 */
[----:B------:R-:W-:Y:S01]  /*1bc70*/  IMAD.IADD R2, R7, 0x1, R2 ;  /* 0x0000000107027824 */ /* 0x000fe200078e0202 */
[----:B------:R-:W-:-:S04]  /*1bc80*/  SHF.R.S32.HI R4, RZ, 0x1f, R3 ;  /* 0x0000001fff047819 */ /* 0x000fc80000011403 */
[----:B------:R-:W-:Y:S02]  /*1bc90*/  LEA.HI R4, R4, R3, RZ, 0x6 ;  /* 0x0000000304047211 */ /* 0x000fe400078f30ff */
[----:B------:R-:W-:Y:S02]  /*1bca0*/  SHF.R.S32.HI R3, RZ, 0x1f, R2 ;  /* 0x0000001fff037819 */ /* 0x000fe40000011402 */
[----:B------:R-:W-:Y:S02]  /*1bcb0*/  SHF.R.S32.HI R5, RZ, 0x6, R4 ;  /* 0x00000006ff057819 */ /* 0x000fe40000011404 */
[----:B------:R-:W-:Y:S01]  /*1bcc0*/  LEA.HI R3, R3, R2, RZ, 0x6 ;  /* 0x0000000203037211 */ /* 0x000fe200078f30ff */
[----:B------:R-:W-:Y:S01]  /*1bcd0*/  IMAD.MOV.U32 R2, RZ, RZ, RZ ;  /* 0x000000ffff027224 */ /* 0x000fe200078e00ff */
        /* <DEDUP_REMOVED lines=33> */
.L_x_8753:
[----:B------:R-:W-:Y:S05]  /*1bef0*/  BSYNC B0 ;  /* 0x0000000000007941 */ /* 0x000fea0003800000 */
.L_x_8752:
[-C--:B------:R-:W-:Y:S01]  /*1bf00*/  IMAD R3, R33, R2.reuse, RZ ;  /* 0x0000000221037224 */ /* 0x080fe200078e02ff */
        /* <DEDUP_REMOVED lines=23> */
.L_x_8920:
[----:B-1----:R-:W-:Y:S02]  /*1c080*/  ISETP.NE.AND P0, PT, R14, RZ, PT ;  /* 0x000000ff0e00720c */ /* 0x002fe40003f05270 */
[----:B------:R-:W-:-:S11]  /*1c090*/  PLOP3.LUT P6, PT, PT, PT, PT, 0x8, 0x0 ;  /* 0x000000000000781c */ /* 0x000fd60003fce170 */
[----:B------:R-:W-:Y:S05]  /*1c0a0*/  @P0 BRA `(.L_x_8757) ;  /* 0x00000000000c0947 */ /* 0x000fea0003800000 */
[----:B------:R-:W-:-:S03]  /*1c0b0*/  UMOV UR4, 0xffffffff ;  /* 0xffffffff00047882 */ /* 0x000fc60000000000 */
[----:B------:R-:W-:Y:S05]  /*1c0c0*/  BRA.DIV UR4, `(.L_x_8758) ;  /* 0x0000008604e47947 */ /* 0x000fea000b800000 */
[----:B------:R-:W-:-:S13]  /*1c0d0*/  ELECT P6, URZ, PT ;  /* 0x00000000003f782f */ /* 0x000fda00038c0000 */
.L_x_8757:
        /* <DEDUP_REMOVED lines=9> */
.L_x_8923:
[----:B------:R-:W-:Y:S05]  /*1c170*/  BSYNC B1 ;  /* 0x0000000000017941 */ /* 0x000fea0003800000 */
.L_x_8759:
        /* <DEDUP_REMOVED lines=10> */
.L_x_8924:
[----:B------:R-:W-:Y:S05]  /*1c220*/  BSYNC B2 ;  /* 0x0000000000027941 */ /* 0x000fea0003800000 */
.L_x_8763:
        /* <DEDUP_REMOVED lines=9> */
.L_x_8766:
[----:B------:R-:W-:Y:S05]  /*1c2c0*/  BSYNC B2 ;  /* 0x0000000000027941 */ /* 0x000fea0003800000 */
.L_x_8765:
        /* <DEDUP_REMOVED lines=12> */
.L_x_8767:
        /* <DEDUP_REMOVED lines=13> */
.L_x_8925:
[----:B------:R-:W-:Y:S05]  /*1c460*/  BSYNC B2 ;  /* 0x0000000000027941 */ /* 0x000fea0003800000 */
.L_x_8768:
        /* <DEDUP_REMOVED lines=11> */
.L_x_8771:
[----:B------:R-:W-:Y:S05]  /*1c520*/  BSYNC B2 ;  /* 0x0000000000027941 */ /* 0x000fea0003800000 */
.L_x_8770:
        /* <DEDUP_REMOVED lines=9> */
.L_x_8772:
        /* <DEDUP_REMOVED lines=15> */
.L_x_8773:
        /* <DEDUP_REMOVED lines=15> */
.L_x_8774:
        /* <DEDUP_REMOVED lines=15> */
.L_x_8775:
        /* <DEDUP_REMOVED lines=15> */
.L_x_8776:
        /* <DEDUP_REMOVED lines=15> */
.L_x_8777:
        /* <DEDUP_REMOVED lines=15> */
.L_x_8778:
        /* <DEDUP_REMOVED lines=15> */
.L_x_8779:
        /* <DEDUP_REMOVED lines=10> */
.L_x_8762:
[----:B------:R-:W-:Y:S05]  /*1ccf0*/  BSYNC B1 ;  /* 0x0000000000017941 */ /* 0x000fea0003800000 */
.L_x_8761:
        /* <DEDUP_REMOVED lines=9> */
.L_x_8799:
        /* <DEDUP_REMOVED lines=11> */
.L_x_8926:
[----:B------:R-:W-:Y:S05]  /*1ce40*/  BSYNC B2 ;  /* 0x0000000000027941 */ /* 0x000fea0003800000 */
.L_x_8782:
        /* <DEDUP_REMOVED lines=9> */
.L_x_8785:
[----:B------:R-:W-:Y:S05]  /*1cee0*/  BSYNC B2 ;  /* 0x0000000000027941 */ /* 0x000fea0003800000 */
.L_x_8784:
        /* <DEDUP_REMOVED lines=11> */
.L_x_8786:
        /* <DEDUP_REMOVED lines=13> */
.L_x_8927:
[----:B------:R-:W-:Y:S05]  /*1d070*/  BSYNC B2 ;  /* 0x0000000000027941 */ /* 0x000fea0003800000 */
.L_x_8787:
        /* <DEDUP_REMOVED lines=11> */
.L_x_8790:
[----:B------:R-:W-:Y:S05]  /*1d130*/  BSYNC B2 ;  /* 0x0000000000027941 */ /* 0x000fea0003800000 */
.L_x_8789:
        /* <DEDUP_REMOVED lines=9> */
.L_x_8791:
        /* <DEDUP_REMOVED lines=15> */
.L_x_8792:
        /* <DEDUP_REMOVED lines=15> */
.L_x_8793:
        /* <DEDUP_REMOVED lines=15> */
.L_x_8794:
        /* <DEDUP_REMOVED lines=15> */
.L_x_8795:
        /* <DEDUP_REMOVED lines=15> */
.L_x_8796:
        /* <DEDUP_REMOVED lines=15> */
.L_x_8797:
        /* <DEDUP_REMOVED lines=15> */
.L_x_8798:
        /* <DEDUP_REMOVED lines=10> */
.L_x_8781:
[----:B------:R-:W-:Y:S05]  /*1d900*/  BSYNC B1 ;  /* 0x0000000000017941 */ /* 0x000fea0003800000 */
.L_x_8780:
        /* <DEDUP_REMOVED lines=8> */
.L_x_8755:
[----:B------:R-:W-:Y:S05]  /*1d990*/  BSYNC B0 ;  /* 0x0000000000007941 */ /* 0x000fea0003800000 */
.L_x_8754:
        /* <DEDUP_REMOVED lines=46> */
.L_x_8801:
[----:B------:R-:W-:Y:S05]  /*1dc80*/  BSYNC B0 ;  /* 0x0000000000007941 */ /* 0x000fea0003800000 */
.L_x_8800:
        /* <DEDUP_REMOVED lines=23> */
.L_x_8803:
        /* <DEDUP_REMOVED lines=20> */
.L_x_8806:
[----:B------:R-:W-:Y:S05]  /*1df40*/  BSYNC B6 ;  /* 0x0000000000067941 */ /* 0x000fea0003800000 */
.L_x_8805:
        /* <DEDUP_REMOVED lines=20> */
.L_x_8809:
        /* <DEDUP_REMOVED lines=15> */
.L_x_8808:
[----:B------:R-:W-:Y:S05]  /*1e180*/  BSYNC B6 ;  /* 0x0000000000067941 */ /* 0x000fea0003800000 */
.L_x_8807:
[----:B------:R-:W2:Y:S01]  /*1e190*/  LDL R21, [R1+0x30] ;  /* 0x0000300001157983 */ /* 0x000ea20000100800 */
[----:B------:R-:W-:Y:S01]  /*1e1a0*/  ULDC.64 UR4, c[0x0][0xaf0] ;  /* 0x0002bc0000047ab9 */ /* 0x000fe20000000a00 */
[----:B------:R-:W0:Y:S01]  /*1e1b0*/  LDC R9, c[0x0][0x430] ;  /* 0x00010c00ff097b82 */ /* 0x000e220000000800 */
[----:B------:R-:W-:Y:S01]  /*1e1c0*/  ISETP.NE.U32.AND P0, PT, RZ, UR4, PT ;  /* 0x00000004ff007c0c */ /* 0x000fe2000bf05070 */
[----:B------:R-:W1:Y:S03]  /*1e1d0*/  S2R R20, SR_TID.X ;  /* 0x0000000000147919 */ /* 0x000e660000002100 */
[----:B------:R-:W-:-:S13]  /*1e1e0*/  ISETP.NE.AND.EX P0, PT, RZ, UR5, PT, P0 ;  /* 0x00000005ff007c0c */ /* 0x000fda000bf05300 */
[----:B------:R-:W-:Y:S01]  /*1e1f0*/  @P0 IADD3 R2, P1, R31, UR4, RZ ;  /* 0x000000041f020c10 */ /* 0x000fe2000ff3e0ff */
[----:B------:R-:W-:-:S03]  /*1e200*/  ULDC UR4, c[0x0][0x320] ;  /* 0x0000c80000047ab9 */ /* 0x000fc60000000800 */
[----:B------:R-:W-:-:S05]  /*1e210*/  @P0 IADD3.X R3, R32, UR5, RZ, P1, !PT ;  /* 0x0000000520030c10 */ /* 0x000fca0008ffe4ff */
[----:B------:R3:W4:Y:S01]  /*1e220*/  @P0 LDG.E R30, desc[UR40][R2.64] ;  /* 0x00000028021e0981 */ /* 0x000722000c1e1900 */
[----:B-1----:R-:W-:-:S04]  /*1e230*/  LOP3.LUT R20, R20, 0x7f, RZ, 0xc0, !PT ;  /* 0x0000007f14147812 */ /* 0x002fc800078ec0ff */
[----:B------:R-:W-:Y:S02]  /*1e240*/  SHF.R.U32.HI R35, RZ, 0x3, R20 ;  /* 0x00000003ff237819 */ /* 0x000fe40000011614 */
[----:B------:R-:W1:Y:S02]  /*1e250*/  S2R R20, SR_TID.X ;  /* 0x0000000000147919 */ /* 0x000e640000002100 */
[----:B-1----:R-:W-:-:S05]  /*1e260*/  IMAD.SHL.U32 R20, R20, 0x10, RZ ;  /* 0x0000001014147824 */ /* 0x002fca00078e00ff */
[----:B------:R-:W-:Y:S02]  /*1e270*/  LOP3.LUT R20, R35, 0x70, R20, 0xf8, !PT ;  /* 0x0000007023147812 */ /* 0x000fe400078ef814 */
[----:B------:R-:W1:Y:S01]  /*1e280*/  S2R R35, SR_TID.X ;  /* 0x0000000000237919 */ /* 0x000e620000002100 */
[----:B0-----:R-:W-:Y:S01]  /*1e290*/  ISETP.NE.AND P1, PT, R9, 0x1, PT ;  /* 0x000000010900780c */ /* 0x001fe20003f25270 */
[----:B------:R-:W0:-:S12]  /*1e2a0*/  S2R R4, SR_TID.X ;  /* 0x0000000000047919 */ /* 0x000e180000002100 */
[----:B---3--:R-:W3:Y:S08]  /*1e2b0*/  @P1 LDC R3, c[0x0][0x434] ;  /* 0x00010d00ff031b82 */ /* 0x008ef00000000800 */
[----:B------:R-:W5:Y:S01]  /*1e2c0*/  @P1 LDC R2, c[0x0][0x438] ;  /* 0x00010e00ff021b82 */ /* 0x000f620000000800 */
[----:B-1----:R-:W-:-:S05]  /*1e2d0*/  IMAD.SHL.U32 R35, R35, 0x8, RZ ;  /* 0x0000000823237824 */ /* 0x002fca00078e00ff */
[----:B------:R-:W-:-:S04]  /*1e2e0*/  LOP3.LUT R35, R35, 0x38, RZ, 0xc0, !PT ;  /* 0x0000003823237812 */ /* 0x000fc800078ec0ff */
[----:B------:R-:W-:-:S04]  /*1e2f0*/  LOP3.LUT R35, R35, 0x40, RZ, 0xfc, !PT ;  /* 0x0000004023237812 */ /* 0x000fc800078efcff */
[----:B------:R-:W-:Y:S02]  /*1e300*/  ISETP.GE.AND P2, PT, R35, UR4, PT ;  /* 0x0000000423007c0c */ /* 0x000fe4000bf46270 */
[----:B------:R-:W1:Y:S01]  /*1e310*/  S2R R35, SR_TID.X ;  /* 0x0000000000237919 */ /* 0x000e620000002100 */
[----:B0-----:R-:W-:Y:S01]  /*1e320*/  IMAD.SHL.U32 R4, R4, 0x8, RZ ;  /* 0x0000000804047824 */ /* 0x001fe200078e00ff */
[----:B------:R-:W-:-:S04]  /*1e330*/  LOP3.LUT R16, R16, 0xffffffbf, RZ, 0xc0, !PT ;  /* 0xffffffbf10107812 */ /* 0x000fc800078ec0ff */
[----:B------:R-:W-:Y:S02]  /*1e340*/  LOP3.LUT R4, R4, 0x38, RZ, 0xc0, !PT ;  /* 0x0000003804047812 */ /* 0x000fe400078ec0ff */
[----:B------:R-:W-:Y:S02]  /*1e350*/  SEL R8, RZ, 0xffffffff, P2 ;  /* 0xffffffffff087807 */ /* 0x000fe40001000000 */
[----:B------:R-:W-:Y:S02]  /*1e360*/  LOP3.LUT R4, R4, 0x80, RZ, 0xfc, !PT ;  /* 0x0000008004047812 */ /* 0x000fe400078efcff */
[----:B------:R-:W-:Y:S01]  /*1e370*/  @P2 LOP3.LUT R16, R16, 0x40, RZ, 0xfc, !PT ;  /* 0x0000004010102812 */ /* 0x000fe200078efcff */
[----:B------:R-:W-:Y:S01]  /*1e380*/  IMAD.SHL.U32 R8, R8, 0x2, RZ ;  /* 0x0000000208087824 */ /* 0x000fe200078e00ff */
[----:B------:R-:W-:Y:S01]  /*1e390*/  ISETP.GE.AND P2, PT, R4, UR4, PT ;  /* 0x0000000404007c0c */ /* 0x000fe2000bf46270 */
[----:B-1----:R-:W-:-:S05]  /*1e3a0*/  IMAD.SHL.U32 R35, R35, 0x8, RZ ;  /* 0x0000000823237824 */ /* 0x002fca00078e00ff */
[----:B------:R-:W-:-:S04]  /*1e3b0*/  LOP3.LUT R35, R35, 0x38, RZ, 0xc0, !PT ;  /* 0x0000003823237812 */ /* 0x000fc800078ec0ff */
[----:B------:R-:W-:Y:S02]  /*1e3c0*/  LOP3.LUT R35, R35, 0xc0, RZ, 0xfc, !PT ;  /* 0x000000c023237812 */ /* 0x000fe400078efcff */
[----:B------:R-:W-:Y:S02]  /*1e3d0*/  LOP3.LUT R16, R16, 0xffffff7f, RZ, 0xc0, !PT ;  /* 0xffffff7f10107812 */ /* 0x000fe400078ec0ff */
[----:B--2---:R-:W-:Y:S02]  /*1e3e0*/  LEA R31, R21, 0xffffffc0, 0x6 ;  /* 0xffffffc0151f7811 */ /* 0x004fe400078e30ff */
[----:B------:R-:W0:Y:S03]  /*1e3f0*/  S2R R21, SR_TID.X ;  /* 0x0000000000157919 */ /* 0x000e260000002100 */
[----:B------:R-:W-:-:S05]  /*1e400*/  IMAD.IADD R0, R20, 0x1, R31 ;  /* 0x0000000114007824 */ /* 0x000fca00078e021f */
[C---:B------:R-:W-:Y:S01]  /*1e410*/  ISETP.GE.AND P0, PT, R0.reuse, R26, PT ;  /* 0x0000001a0000720c */ /* 0x040fe20003f06270 */
[----:B------:R-:W-:-:S03]  /*1e420*/  IMAD.IADD R0, R0, 0x1, R34 ;  /* 0x0000000100007824 */ /* 0x000fc600078e0222 */
[----:B------:R-:W-:Y:S01]  /*1e430*/  ISETP.GT.U32.OR P0, PT, R20, 0x3f, P0 ;  /* 0x0000003f1400780c */ /* 0x000fe20000704470 */
[----:B---3--:R-:W-:-:S04]  /*1e440*/  @P1 IMAD.HI.U32 R3, R0, R3, RZ ;  /* 0x0000000300031227 */ /* 0x008fc800078e00ff */
[----:B------:R-:W-:Y:S01]  /*1e450*/  IMAD.MOV.U32 R6, RZ, RZ, R0 ;  /* 0x000000ffff067224 */ /* 0x000fe200078e0000 */
[----:B-----5:R-:W-:-:S07]  /*1e460*/  @P1 SHF.R.U32.HI R6, RZ, R2, R3 ;  /* 0x00000002ff061219 */ /* 0x020fce0000011603 */
[----:B------:R-:W1:Y:S01]  /*1e470*/  @!P0 LDC.64 R2, c[0x0][0x428] ;  /* 0x00010a00ff028b82 */ /* 0x000e620000000a00 */
[----:B0-----:R-:W-:-:S05]  /*1e480*/  IMAD.SHL.U32 R21, R21, 0x8, RZ ;  /* 0x0000000815157824 */ /* 0x001fca00078e00ff */
        /* <DEDUP_REMOVED lines=11> */
[----:B-1----:R-:W-:-:S04]  /*1e540*/  @!P0 IMAD R7, R35, R2, RZ ;  /* 0x0000000223078224 */ /* 0x002fc800078e02ff */
        /* <DEDUP_REMOVED lines=47> */
[----:B------:R-:W-:Y:S05]  /*1e840*/  BRA.DIV UR5, `(.L_x_8810) ;  /* 0x0000006205887947 */ /* 0x000fea000b800000 */
.L_x_8930:
[----:B0-----:R-:W2:Y:S01]  /*1e850*/  LDL R0, [R1+0x50] ;  /* 0x0000500001007983 */ /* 0x001ea20000100800 */
[----:B------:R-:W-:Y:S02]  /*1e860*/  ISETP.GT.U32.AND P1, PT, R20, 0x3f, PT ;  /* 0x0000003f1400780c */ /* 0x000fe40003f24070 */
[----:B------:R-:W-:Y:S02]  /*1e870*/  LOP3.LUT R16, R16, 0xfffffeff, RZ, 0xc0, !PT ;  /* 0xfffffeff10107812 */ /* 0x000fe400078ec0ff */
[----:B------:R-:W-:Y:S02]  /*1e880*/  LOP3.LUT R32, R5, R32, RZ, 0xfc, !PT ;  /* 0x0000002005207212 */ /* 0x000fe400078efcff */
[----:B------:R-:W-:-:S07]  /*1e890*/  LOP3.LUT R16, R16, 0xfffffffe, RZ, 0xc0, !PT ;  /* 0xfffffffe10107812 */ /* 0x000fce00078ec0ff */
[----:B------:R-:W-:Y:S02]  /*1e8a0*/  @P1 LOP3.LUT R16, R16, 0x1, RZ, 0xfc, !PT ;  /* 0x0000000110101812 */ /* 0x000fe400078efcff */
[----:B--2---:R-:W-:-:S13]  /*1e8b0*/  ISETP.NE.AND P0, PT, R0, 0x3, PT ;  /* 0x000000030000780c */ /* 0x004fda0003f05270 */
[----:B------:R-:W-:Y:S01]  /*1e8c0*/  @P0 LOP3.LUT R16, R16, 0x100, RZ, 0xfc, !PT ;  /* 0x0000010010100812 */ /* 0x000fe200078efcff */
[----:B------:R-:W-:Y:S06]  /*1e8d0*/  @!P0 BRA `(.L_x_8811) ;  /* 0x0000000000048947 */ /* 0x000fec0003800000 */
[----:B------:R-:W-:Y:S01]  /*1e8e0*/  BPT.TRAP 0x1 ;  /* 0x000000040000795c */ /* 0x000fe20000300000 */
.L_x_8811:
[----:B------:R-:W0:Y:S01]  /*1e8f0*/  S2R R0, SR_TID.X ;  /* 0x0000000000007919 */ /* 0x000e220000002100 */
        /* <DEDUP_REMOVED lines=8> */
.L_x_8931:
[----:B------:R-:W-:Y:S05]  /*1e980*/  BSYNC B0 ;  /* 0x0000000000007941 */ /* 0x000fea0003800000 */
.L_x_8812:
        /* <DEDUP_REMOVED lines=62> */
.L_x_8941:
        /* <DEDUP_REMOVED lines=10> */
.L_x_8815:
        /* <DEDUP_REMOVED lines=11> */
.L_x_8816:
        /* <DEDUP_REMOVED lines=34> */
.L_x_8818:
[----:B------:R-:W-:Y:S05]  /*1f0e0*/  BSYNC B6 ;  /* 0x0000000000067941 */ /* 0x000fea0003800000 */
.L_x_8817:
        /* <DEDUP_REMOVED lines=76> */
[----:B------:R-:W1:Y:S04]  /*1f5b0*/  SHFL.IDX PT, R4, R3, 0x1, 0x181f ;  /* 0x00381f0003047f89 */ /* 0x000e6800000e0000 */
[----:B------:R-:W-:Y:S01]  /*1f5c0*/  SHFL.IDX PT, R3, R3, 0x3, 0x181f ;  /* 0x00781f0003037f89 */ /* 0x000fe200000e0000 */
        /* <DEDUP_REMOVED lines=14> */
[----:B-1----:R0:W-:Y:S02]  /*1f6b0*/  @!P0 LDGSTS.E.BYPASS.LTC128B.128 [R23+0x21400], desc[UR40][R4.64], !P1 ;  /* 0x2140000004178fae */ /* 0x0021e4000c901d68 */
.L_x_8950:
[----:B01----:R-:W-:-:S05]  /*1f6c0*/  VIADD R4, R25, 0x30 ;  /* 0x0000003019047836 */ /* 0x003fca0000000000 */
[----:B------:R-:W-:Y:S01]  /*1f6d0*/  ISETP.GE.AND P0, PT, R4, R2, PT ;  /* 0x000000020400720c */ /* 0x000fe20003f06270 */
[----:B------:R0:W-:-:S12]  /*1f6e0*/  STL [R1+0x2c], R4 ;  /* 0x00002c0401007387 */ /* 0x0001d80000100800 */
[----:B------:R-:W-:-:S05]  /*1f6f0*/  @!P0 LEA R2, P2, R7, R0, 0x1 ;  /* 0x0000000007028211 */ /* 0x000fca00078408ff */
[----:B------:R-:W-:-:S05]  /*1f700*/  @!P0 IMAD.X R3, RZ, RZ, R3, P2 ;  /* 0x000000ffff038224 */ /* 0x000fca00010e0603 */
[----:B------:R-:W-:Y:S01]  /*1f710*/  @!PT LDS RZ, [RZ] ;  /* 0x00000000fffff984 */ /* 0x000fe20000000800 */
[----:B------:R-:W-:Y:S01]  /*1f720*/  @!PT LDS RZ, [RZ] ;  /* 0x00000000fffff984 */ /* 0x000fe20000000800 */
[----:B------:R-:W-:Y:S01]  /*1f730*/  @!PT LDS RZ, [RZ] ;  /* 0x00000000fffff984 */ /* 0x000fe20000000800 */
[----:B------:R0:W-:Y:S01]  /*1f740*/  @!P0 LDGSTS.E.BYPASS.LTC128B.128 [R23+0x21c00], desc[UR40][R2.64], !P1 ;  /* 0x21c0000002178fae */ /* 0x0001e2000c901d68 */
[----:B------:R-:W-:Y:S01]  /*1f750*/  PLOP3.LUT P0, PT, PT, PT, PT, 0x80, 0x0 ;  /* 0x000000000000781c */ /* 0x000fe20003f0f070 */
[----:B------:R-:W-:-:S12]  /*1f760*/  NOP ;  /* 0x0000000000007918 */ /* 0x000fd80000000000 */
.L_x_8820:
        /* <DEDUP_REMOVED lines=28> */
.L_x_8822:
[----:B------:R-:W-:Y:S05]  /*1f930*/  BSYNC B6 ;  /* 0x0000000000067941 */ /* 0x000fea0003800000 */
.L_x_8821:
        /* <DEDUP_REMOVED lines=191> */
.L_x_8960:
[----:B------:R-:W2:Y:S01]  /*20530*/  LDL.LU R3, [R1+0x2c] ;  /* 0x00002c0001037983 */ /* 0x000ea20000300800 */
[----:B------:R-:W-:Y:S01]  /*20540*/  BSSY B0, `(.L_x_8824) ;  /* 0x0000019000007945 */ /* 0x000fe20003800000 */
[----:B--2---:R-:W-:-:S13]  /*20550*/  ISETP.GE.AND P0, PT, R3, R6, PT ;  /* 0x000000060300720c */ /* 0x004fda0003f06270 */
[----:B------:R-:W-:Y:S05]  /*20560*/  @P0 BRA `(.L_x_8825) ;  /* 0x0000000000580947 */ /* 0x000fea0003800000 */
[----:B------:R-:W-:Y:S02]  /*20570*/  LOP3.LUT R0, R0, 0x40, RZ, 0xc0, !PT ;  /* 0x0000004000007812 */ /* 0x000fe400078ec0ff */
[----:B------:R-:W-:Y:S02]  /*20580*/  LOP3.LUT P6, RZ, R16, 0x800, RZ, 0xc0, !PT ;  /* 0x0000080010ff7812 */ /* 0x000fe400078cc0ff */
        /* <DEDUP_REMOVED lines=20> */
.L_x_8825:
[----:B------:R-:W-:Y:S05]  /*206d0*/  BSYNC B0 ;  /* 0x0000000000007941 */ /* 0x000fea0003800000 */
.L_x_8824:
[----:B------:R-:W-:Y:S01]  /*206e0*/  NOP ;  /* 0x0000000000007918 */ /* 0x000fe20000000000 */
[----:B------:R-:W-:-:S13]  /*206f0*/  PLOP3.LUT P0, PT, PT, PT, PT, 0x80, 0x0 ;  /* 0x000000000000781c */ /* 0x000fda0003f0f070 */
.L_x_8826:
        /* <DEDUP_REMOVED lines=18> */
.L_x_8961:
[----:B------:R-:W-:Y:S05]  /*20820*/  BSYNC B0 ;  /* 0x0000000000007941 */ /* 0x000fea0003800000 */
.L_x_8827:
[----:B------:R-:W2:Y:S02]  /*20830*/  LDL R2, [R1+0x50] ;  /* 0x0000500001027983 */ /* 0x000ea40000100800 */
[----:B--2---:R-:W-:-:S13]  /*20840*/  ISETP.NE.AND P0, PT, R2, 0x3, PT ;  /* 0x000000030200780c */ /* 0x004fda0003f05270 */
[----:B------:R-:W-:Y:S05]  /*20850*/  @!P0 BRA `(.L_x_8829) ;  /* 0x0000000000048947 */ /* 0x000fea0003800000 */
[----:B------:R-:W-:Y:S01]  /*20860*/  BPT.TRAP 0x1 ;  /* 0x000000040000795c */ /* 0x000fe20000300000 */
.L_x_8829:
[----:B-1----:R-:W-:Y:S01]  /*20870*/  SHF.L.U32 R0, R28, 0x1f, RZ ;  /* 0x0000001f1c007819 */ /* 0x002fe200000006ff */
[----:B------:R-:W-:Y:S03]  /*20880*/  BSSY B0, `(.L_x_8830) ;  /* 0x0000003000007945 */ /* 0x000fe60003800000 */
[----:B------:R-:W1:Y:S02]  /*20890*/  SYNCS.PHASECHK.TRANS64.TRYWAIT P0, [R26+URZ+0x38860], R0 ;  /* 0x038860001a0075a7 */ /* 0x000e64000800017f */
[----:B-1----:R-:W-:Y:S05]  /*208a0*/  @!P0 BRA `(.L_x_8831) ;  /* 0x00000058001c8947 */ /* 0x002fea0003800000 */
.L_x_8962:
[----:B------:R-:W-:Y:S05]  /*208b0*/  BSYNC B0 ;  /* 0x0000000000007941 */ /* 0x000fea0003800000 */
.L_x_8830:
        /* <DEDUP_REMOVED lines=109> */
.L_x_8972:
        /* <DEDUP_REMOVED lines=34> */
.L_x_8833:
        /* <DEDUP_REMOVED lines=11> */
.L_x_8834:
        /* <DEDUP_REMOVED lines=11> */
.L_x_8849:
[----:B--2---:R-:W2:Y:S01]  /*21310*/  LDL R10, [R1+0x50] ;  /* 0x00005000010a7983 */ /* 0x004ea20000100800 */
[----:B0-----:R-:W0:Y:S01]  /*21320*/  LDC R5, c[0x0][0x430] ;  /* 0x00010c00ff057b82 */ /* 0x001e220000000800 */
[----:B-1----:R-:W1:Y:S01]  /*21330*/  S2R R2, SR_TID.X ;  /* 0x0000000000027919 */ /* 0x002e620000002100 */
[----:B---3--:R-:W3:Y:S01]  /*21340*/  S2R R8, SR_TID.X ;  /* 0x0000000000087919 */ /* 0x008ee20000002100 */
[----:B0-----:R-:W-:Y:S02]  /*21350*/  ISETP.NE.AND P0, PT, R5, 0x1, PT ;  /* 0x000000010500780c */ /* 0x001fe40003f05270 */
[----:B-1----:R-:W-:-:S11]  /*21360*/  LOP3.LUT R2, R2, 0x7f, RZ, 0xc0, !PT ;  /* 0x0000007f02027812 */ /* 0x002fd600078ec0ff */
[----:B------:R-:W0:Y:S01]  /*21370*/  @P0 LDC R6, c[0x0][0x434] ;  /* 0x00010d00ff060b82 */ /* 0x000e220000000800 */
[----:B---3--:R-:W-:Y:S01]  /*21380*/  IMAD.SHL.U32 R8, R8, 0x10, RZ ;  /* 0x0000001008087824 */ /* 0x008fe200078e00ff */
[----:B------:R-:W-:-:S04]  /*21390*/  SHF.R.U32.HI R2, RZ, 0x3, R2 ;  /* 0x00000003ff027819 */ /* 0x000fc80000011602 */
[----:B------:R-:W-:Y:S02]  /*213a0*/  LOP3.LUT R8, R2, 0x70, R8, 0xf8, !PT ;  /* 0x0000007002087812 */ /* 0x000fe400078ef808 */
[----:B------:R-:W1:Y:S02]  /*213b0*/  @P0 LDC R3, c[0x0][0x438] ;  /* 0x00010e00ff030b82 */ /* 0x000e640000000800 */
[----:B------:R-:W-:Y:S01]  /*213c0*/  ISETP.GT.U32.AND P1, PT, R8, 0x3f, PT ;  /* 0x0000003f0800780c */ /* 0x000fe20003f24070 */
[----:B------:R-:W-:-:S04]  /*213d0*/  IMAD R4, R7, 0x40, R34 ;  /* 0x0000004007047824 */ /* 0x000fc800078e0222 */
[----:B------:R-:W-:-:S08]  /*213e0*/  IMAD.IADD R4, R8, 0x1, R4 ;  /* 0x0000000108047824 */ /* 0x000fd000078e0204 */
[----:B------:R-:W3:Y:S01]  /*213f0*/  @!P1 LDC.64 R8, c[0x0][0x428] ;  /* 0x00010a00ff089b82 */ /* 0x000ee20000000a00 */
[----:B0-----:R-:W-:-:S04]  /*21400*/  @P0 IMAD.HI.U32 R6, R4, R6, RZ ;  /* 0x0000000604060227 */ /* 0x001fc800078e00ff */
[----:B------:R-:W-:Y:S01]  /*21410*/  IMAD.MOV.U32 R2, RZ, RZ, R4 ;  /* 0x000000ffff027224 */ /* 0x000fe200078e0004 */
[----:B-1----:R-:W-:-:S05]  /*21420*/  @P0 SHF.R.U32.HI R2, RZ, R3, R6 ;  /* 0x00000003ff020219 */ /* 0x002fca0000011606 */
[----:B------:R-:W-:-:S04]  /*21430*/  IMAD.MOV R3, RZ, RZ, -R2 ;  /* 0x000000ffff037224 */ /* 0x000fc800078e0a02 */
[----:B------:R-:W-:Y:S01]  /*21440*/  IMAD R5, R5, R3, R4 ;  /* 0x0000000305057224 */ /* 0x000fe200078e0204 */
[--C-:B------:R-:W-:Y:S01]  /*21450*/  @!P1 SHF.R.S32.HI R3, RZ, 0x1f, R2.reuse ;  /* 0x0000001fff039819 */ /* 0x100fe20000011402 */
[-C--:B---3--:R-:W-:Y:S02]  /*21460*/  @!P1 IMAD R4, R35, R8.reuse, RZ ;  /* 0x0000000823049224 */ /* 0x088fe400078e02ff */
[----:B------:R-:W-:-:S04]  /*21470*/  @!P1 IMAD.WIDE.U32 R2, R30, R8, R2 ;  /* 0x000000081e029225 */ /* 0x000fc800078e0002 */
[----:B------:R-:W-:Y:S02]  /*21480*/  @!P1 IMAD R4, R30, R9, R4 ;  /* 0x000000091e049224 */ /* 0x000fe400078e0204 */
[----:B------:R-:W0:Y:S02]  /*21490*/  @!P1 LDC.64 R8, c[0x0][0x418] ;  /* 0x00010600ff089b82 */ /* 0x000e240000000a00 */
[----:B------:R-:W-:Y:S02]  /*214a0*/  @!P1 IMAD.IADD R3, R4, 0x1, R3 ;  /* 0x0000000104039824 */ /* 0x000fe400078e0203 */
[----:B------:R-:W-:Y:S02]  /*214b0*/  IMAD.MOV.U32 R4, RZ, RZ, RZ ;  /* 0x000000ffff047224 */ /* 0x000fe400078e00ff */
[----:B------:R-:W-:Y:S01]  /*214c0*/  VIADD R22, R22, 0x1 ;  /* 0x0000000116167836 */ /* 0x000fe20000000000 */
        /* <DEDUP_REMOVED lines=10> */
[----:B------:R-:W-:Y:S02]  /*21570*/  ISETP.GT.AND P3, PT, R2, R33, PT ;  /* 0x000000210200720c */ /* 0x000fe40003f64270 */
[----:B--2---:R-:W-:-:S13]  /*21580*/  ISETP.NE.AND P1, PT, R10, 0x3, PT ;  /* 0x000000030a00780c */ /* 0x004fda0003f25270 */
[----:B0-----:R-:W-:Y:S05]  /*21590*/  @!P1 BRA `(.L_x_8837) ;  /* 0x0000000000049947 */ /* 0x001fea0003800000 */
[----:B------:R-:W-:Y:S01]  /*215a0*/  BPT.TRAP 0x1 ;  /* 0x000000040000795c */ /* 0x000fe20000300000 */
.L_x_8837:
[----:B------:R-:W-:Y:S01]  /*215b0*/  IMAD R6, R22, 0x8, R18 ;  /* 0x0000000816067824 */ /* 0x000fe200078e0212 */
[----:B------:R-:W-:Y:S01]  /*215c0*/  SHF.L.U32 R25, R28, 0x1f, RZ ;  /* 0x0000001f1c197819 */ /* 0x000fe200000006ff */
[----:B------:R-:W-:Y:S01]  /*215d0*/  BSSY B1, `(.L_x_8838) ;  /* 0x0000004000017945 */ /* 0x000fe20003800000 */
[----:B------:R-:W-:Y:S02]  /*215e0*/  SHF.R.S32.HI R9, RZ, 0x1f, R5 ;  /* 0x0000001fff097819 */ /* 0x000fe40000011405 */
[----:B------:R-:W0:Y:S02]  /*215f0*/  SYNCS.PHASECHK.TRANS64.TRYWAIT P0, [R6+URZ+0x38840], R25 ;  /* 0x03884019060075a7 */ /* 0x000e24000800017f */
[----:B0-----:R-:W-:Y:S05]  /*21600*/  @!P0 BRA `(.L_x_8839) ;  /* 0x0000005400008947 */ /* 0x001fea0003800000 */
.L_x_8973:
[----:B------:R-:W-:Y:S05]  /*21610*/  BSYNC B1 ;  /* 0x0000000000017941 */ /* 0x000fea0003800000 */
.L_x_8838:
        /* <DEDUP_REMOVED lines=40> */
.L_x_8983:
        /* <DEDUP_REMOVED lines=8> */
.L_x_8841:
[----:B------:R-:W-:Y:S02]  /*21920*/  PLOP3.LUT P1, PT, P1, P0, PT, 0xa2, 0x0 ;  /* 0x000000000000781c */ /* 0x000fe40000f21472 */
[----:B------:R-:W-:-:S08]  /*21930*/  @P0 R2UR P1, UR4, R6 ;  /* 0x00000000060402ca */ /* 0x000fd00000020000 */
[----:B------:R-:W-:-:S05]  /*21940*/  @P0 PLOP3.LUT P0, PT, P1, PT, PT, 0x80, 0x0 ;  /* 0x000000000000081c */ /* 0x000fca0000f0f070 */
[----:B------:R-:W-:Y:S01]  /*21950*/  @!P1 SYNCS.ARRIVE.TRANS64.RED.A0T1 RZ, [UR4+0x38830], RZ ;  /* 0x038830ffffff99a7 */ /* 0x000fe20008200404 */
[----:B------:R-:W-:Y:S07]  /*21960*/  @!P1 ARRIVES.LDGSTSBAR.64.TRANSCNT [UR4+0x38830] ;  /* 0x03883000ff0099b0 */ /* 0x000fee0008000a84 */
[----:B------:R-:W-:Y:S05]  /*21970*/  @P0 BRA.U.ANY `(.L_x_8841) ;  /* 0xfffffffd00e80947 */ /* 0x000fea000393ffff */
[----:B------:R-:W-:Y:S01]  /*21980*/  NOP ;  /* 0x0000000000007918 */ /* 0x000fe20000000000 */
[----:B--2---:R-:W2:Y:S02]  /*21990*/  LDL R2, [R1+0x50] ;  /* 0x0000500001027983 */ /* 0x004ea40000100800 */
[----:B--2---:R-:W-:-:S13]  /*219a0*/  ISETP.NE.AND P2, PT, R2, 0x3, PT ;  /* 0x000000030200780c */ /* 0x004fda0003f45270 */
[----:B------:R-:W-:Y:S05]  /*219b0*/  @!P2 BRA `(.L_x_8842) ;  /* 0x000000000004a947 */ /* 0x000fea0003800000 */
[----:B------:R-:W-:Y:S01]  /*219c0*/  BPT.TRAP 0x1 ;  /* 0x000000040000795c */ /* 0x000fe20000300000 */
.L_x_8842:
[----:B------:R2:W-:Y:S01]  /*219d0*/  SYNCS.ARRIVE.TRANS64.A1T0 RZ, [R6+URZ+0x38830], RZ ;  /* 0x038830ff06ff79a7 */ /* 0x0005e2000810003f */
[----:B------:R-:W-:Y:S05]  /*219e0*/  @!P2 BRA `(.L_x_8843) ;  /* 0x000000000004a947 */ /* 0x000fea0003800000 */
[----:B------:R-:W-:Y:S01]  /*219f0*/  BPT.TRAP 0x1 ;  /* 0x000000040000795c */ /* 0x000fe20000300000 */
.L_x_8843:
[----:B------:R-:W3:Y:S01]  /*21a00*/  SYNCS.PHASECHK.TRANS64.TRYWAIT P0, [R6+URZ+0x38860], R25 ;  /* 0x03886019060075a7 */ /* 0x000ee2000800017f */
[----:B------:R-:W-:Y:S04]  /*21a10*/  BSSY B1, `(.L_x_8844) ;  /* 0x0000002000017945 */ /* 0x000fe80003800000 */
[----:B---3--:R-:W-:Y:S05]  /*21a20*/  @!P0 BRA `(.L_x_8845) ;  /* 0x0000005400288947 */ /* 0x008fea0003800000 */
.L_x_8984:
[----:B------:R-:W-:Y:S05]  /*21a30*/  BSYNC B1 ;  /* 0x0000000000017941 */ /* 0x000fea0003800000 */
.L_x_8844:
        /* <DEDUP_REMOVED lines=79> */
.L_x_8994:
        /* <DEDUP_REMOVED lines=25> */
.L_x_8847:
[----:B------:R-:W-:Y:S02]  /*220c0*/  PLOP3.LUT P1, PT, P1, P0, PT, 0xa2, 0x0 ;  /* 0x000000000000781c */ /* 0x000fe40000f21472 */
[----:B------:R-:W-:-:S08]  /*220d0*/  @P0 R2UR P1, UR4, R6 ;  /* 0x00000000060402ca */ /* 0x000fd00000020000 */
[----:B------:R-:W-:-:S05]  /*220e0*/  @P0 PLOP3.LUT P0, PT, P1, PT, PT, 0x80, 0x0 ;  /* 0x000000000000081c */ /* 0x000fca0000f0f070 */
[----:B------:R-:W-:Y:S01]  /*220f0*/  @!P1 SYNCS.ARRIVE.TRANS64.RED.A0T1 RZ, [UR4+0x38850], RZ ;  /* 0x038850ffffff99a7 */ /* 0x000fe20008200404 */
[----:B------:R-:W-:Y:S07]  /*22100*/  @!P1 ARRIVES.LDGSTSBAR.64.TRANSCNT [UR4+0x38850] ;  /* 0x03885000ff0099b0 */ /* 0x000fee0008000a84 */
[----:B------:R-:W-:Y:S05]  /*22110*/  @P0 BRA.U.ANY `(.L_x_8847) ;  /* 0xfffffffd00e80947 */ /* 0x000fea000393ffff */
[----:B------:R-:W-:Y:S01]  /*22120*/  NOP ;  /* 0x0000000000007918 */ /* 0x000fe20000000000 */
[----:B0-----:R-:W4:Y:S02]  /*22130*/  LDL R2, [R1+0x50] ;  /* 0x0000500001027983 */ /* 0x001f240000100800 */
[----:B----4-:R-:W-:-:S13]  /*22140*/  ISETP.NE.AND P2, PT, R2, 0x3, PT ;  /* 0x000000030200780c */ /* 0x010fda0003f45270 */
[----:B------:R-:W-:Y:S05]  /*22150*/  @!P2 BRA `(.L_x_8848) ;  /* 0x000000000004a947 */ /* 0x000fea0003800000 */
[----:B------:R-:W-:Y:S01]  /*22160*/  BPT.TRAP 0x1 ;  /* 0x000000040000795c */ /* 0x000fe20000300000 */
.L_x_8848:
[----:B------:R1:W-:Y:S01]  /*22170*/  SYNCS.ARRIVE.TRANS64.A1T0 RZ, [R6+URZ+0x38850], RZ ;  /* 0x038850ff06ff79a7 */ /* 0x0003e2000810003f */
[----:B------:R-:W-:Y:S05]  /*22180*/  @P3 BRA `(.L_x_8849) ;  /* 0xfffffff000603947 */ /* 0x000fea000383ffff */
.L_x_8836:
[----:B------:R-:W-:Y:S05]  /*22190*/  BSYNC B0 ;  /* 0x0000000000007941 */ /* 0x000fea0003800000 */
.L_x_8835:
        /* <DEDUP_REMOVED lines=21> */
.L_x_8851:
[----:B------:R-:W-:Y:S05]  /*222f0*/  BSYNC B0 ;  /* 0x0000000000007941 */ /* 0x000fea0003800000 */
.L_x_8850:
[----:B------:R-:W-:-:S07]  /*22300*/  SEL R22, R22, RZ, P0 ;  /* 0x000000ff16167207 */ /* 0x000fce0000000000 */
.L_x_8804:
[----:B------:R-:W-:Y:S05]  /*22310*/  BSYNC B7 ;  /* 0x0000000000077941 */ /* 0x000fea0003800000 */
.L_x_8802:
        /* <DEDUP_REMOVED lines=8> */
[----:B---3--:R3:W4:Y:S01]  /*223a0*/  LDS.128 R24, [R18+0x388d0] ;  /* 0x0388d00012187984 */ /* 0x0087220000000c00 */
[----:B------:R-:W-:Y:S06]  /*223b0*/  BAR.ARV 0x4, 0x180 ;  /* 0x0106000000007b1d */ /* 0x000fec0000002000 */
[----:B------:R-:W-:Y:S05]  /*223c0*/  BRA `(.L_x_8853) ;  /* 0x0000000c00d87947 */ /* 0x000fea0003800000 */
.L_x_8852:
        /* <DEDUP_REMOVED lines=14> */
[----:B---3--:R-:W-:Y:S01]  /*224b0*/  IMAD.MOV.U32 R25, RZ, RZ, RZ ;  /* 0x000000ffff197224 */ /* 0x008fe200078e00ff */
[C---:B------:R-:W-:Y:S01]  /*224c0*/  ISETP.GE.U32.AND P2, PT, R8.reuse, 0x2, PT ;  /* 0x000000020800780c */ /* 0x040fe20003f46070 */
[----:B------:R-:W-:Y:S01]  /*224d0*/  IMAD.MOV.U32 R5, RZ, RZ, RZ ;  /* 0x000000ffff057224 */ /* 0x000fe200078e00ff */
[C---:B------:R-:W-:Y:S01]  /*224e0*/  ISETP.GE.U32.AND P3, PT, R8.reuse, 0x4, PT ;  /* 0x000000040800780c */ /* 0x040fe20003f66070 */
[----:B------:R-:W-:Y:S01]  /*224f0*/  SHFL.IDX PT, R0, R24, RZ, 0x1f ;  /* 0x00001fff18007589 */ /* 0x000fe200000e0000 */
[C---:B------:R-:W-:Y:S02]  /*22500*/  ISETP.GE.U32.AND P4, PT, R8.reuse, 0x8, PT ;  /* 0x000000080800780c */ /* 0x040fe40003f86070 */
[----:B------:R-:W-:Y:S01]  /*22510*/  ISETP.GE.U32.AND P5, PT, R8, 0x10, PT ;  /* 0x000000100800780c */ /* 0x000fe20003fa6070 */
[----:B-12---:R0:W-:Y:S02]  /*22520*/  SHFL.IDX PT, R6, R24, 0x1, 0x1f ;  /* 0x00201f0018067f89 */ /* 0x0061e400000e0000 */
        /* <DEDUP_REMOVED lines=21> */
.L_x_9004:
[----:B------:R-:W-:Y:S02]  /*22680*/  ULDC UR4, c[0x0][0xd38] ;  /* 0x00034e0000047ab9 */ /* 0x000fe40000000800 */
[----:B------:R-:W-:-:S04]  /*22690*/  IMAD.U32 R4, RZ, RZ, UR4 ;  /* 0x00000004ff047e24 */ /* 0x000fc8000f8e00ff */
[----:B-1----:R-:W-:-:S04]  /*226a0*/  IMAD R3, R14, R4, RZ ;  /* 0x000000040e037224 */ /* 0x002fc800078e02ff */
[----:B------:R-:W-:-:S05]  /*226b0*/  IMAD.IADD R6, R6, 0x1, R3 ;  /* 0x0000000106067824 */ /* 0x000fca00078e0203 */
[----:B------:R-:W-:-:S13]  /*226c0*/  ISETP.GT.AND P6, PT, R6, R0, PT ;  /* 0x000000000600720c */ /* 0x000fda0003fc4270 */
[----:B------:R-:W-:Y:S05]  /*226d0*/  @P6 BRA `(.L_x_8855) ;  /* 0x0000000000a46947 */ /* 0x000fea0003800000 */
.L_x_8858:
        /* <DEDUP_REMOVED lines=35> */
.L_x_9012:
[----:B------:R-:W-:Y:S02]  /*22910*/  ULDC UR4, c[0x0][0xd38] ;  /* 0x00034e0000047ab9 */ /* 0x000fe40000000800 */
[----:B------:R-:W-:-:S04]  /*22920*/  IMAD.U32 R4, RZ, RZ, UR4 ;  /* 0x00000004ff047e24 */ /* 0x000fc8000f8e00ff */
[----:B-1----:R-:W-:-:S04]  /*22930*/  IMAD R3, R14, R4, RZ ;  /* 0x000000040e037224 */ /* 0x002fc800078e02ff */
[----:B------:R-:W-:-:S05]  /*22940*/  IMAD.IADD R6, R3, 0x1, R6 ;  /* 0x0000000103067824 */ /* 0x000fca00078e0206 */
[----:B------:R-:W-:-:S13]  /*22950*/  ISETP.GT.AND P6, PT, R6, R0, PT ;  /* 0x000000000600720c */ /* 0x000fda0003fc4270 */
[----:B------:R-:W-:Y:S05]  /*22960*/  @!P6 BRA `(.L_x_8858) ;  /* 0xfffffffc005ce947 */ /* 0x000fea000383ffff */
.L_x_8855:
        /* <DEDUP_REMOVED lines=10> */
.L_x_9017:
[----:B------:R-:W-:-:S13]  /*22a10*/  ISETP.NE.AND P0, PT, R3, RZ, PT ;  /* 0x000000ff0300720c */ /* 0x000fda0003f05270 */
[----:B------:R-:W-:Y:S05]  /*22a20*/  @!P0 BRA `(.L_x_8860) ;  /* 0x0000000000108947 */ /* 0x000fea0003800000 */
[----:B------:R-:W-:Y:S01]  /*22a30*/  UMOV UR4, 0xffffffff ;  /* 0xffffffff00047882 */ /* 0x000fe20000000000 */
[----:B------:R-:W-:Y:S02]  /*22a40*/  VIADD R12, R7, 0xffffffff ;  /* 0xffffffff070c7836 */ /* 0x000fe40000000000 */
[----:B------:R-:W-:Y:S05]  /*22a50*/  BRA.DIV UR4, `(.L_x_8861) ;  /* 0x00000056045c7947 */ /* 0x000fea000b800000 */
[----:B------:R4:W0:Y:S02]  /*22a60*/  SHFL.IDX PT, R24, R2, R12, 0x1f ;  /* 0x00001f0c02187589 */ /* 0x00082400000e0000 */
.L_x_8860:
        /* <DEDUP_REMOVED lines=10> */
[----:B0-----:R-:W-:Y:S01]  /*22b10*/  VIADD R8, R7, 0xffffffe ;  /* 0x0ffffffe07087836 */ /* 0x001fe20000000000 */
[----:B------:R-:W-:-:S05]  /*22b20*/  IABS R7, R25 ;  /* 0x0000001900077213 */ /* 0x000fca0000000000 */
[----:B------:R0:W1:Y:S02]  /*22b30*/  F2I.FTZ.U32.TRUNC.NTZ R3, R8 ;  /* 0x0000000800037305 */ /* 0x000064000021f000 */
[----:B0-----:R-:W-:Y:S01]  /*22b40*/  IABS R8, R0 ;  /* 0x0000000000087213 */ /* 0x001fe20000000000 */
[----:B-1----:R-:W-:-:S04]  /*22b50*/  IMAD.MOV R9, RZ, RZ, -R3 ;  /* 0x000000ffff097224 */ /* 0x002fc800078e0a03 */
[----:B------:R-:W-:-:S04]  /*22b60*/  IMAD R9, R9, R4, RZ ;  /* 0x0000000409097224 */ /* 0x000fc800078e02ff */
[----:B------:R-:W-:Y:S02]  /*22b70*/  IMAD.HI.U32 R3, R3, R9, R2 ;  /* 0x0000000903037227 */ /* 0x000fe400078e0002 */
[----:B------:R-:W0:Y:S02]  /*22b80*/  MUFU.RCP R2, R10 ;  /* 0x0000000a00027308 */ /* 0x000e240000001000 */
[----:B------:R-:W-:Y:S02]  /*22b90*/  IMAD.MOV R9, RZ, RZ, -R7 ;  /* 0x000000ffff097224 */ /* 0x000fe400078e0a07 */
[----:B------:R-:W-:-:S04]  /*22ba0*/  IMAD.HI.U32 R7, R3, R8, RZ ;  /* 0x0000000803077227 */ /* 0x000fc800078e00ff */
[----:B------:R-:W-:-:S05]  /*22bb0*/  IMAD R9, R7, R9, R8 ;  /* 0x0000000907097224 */ /* 0x000fca00078e0208 */
[----:B------:R-:W-:Y:S01]  /*22bc0*/  ISETP.GT.U32.AND P1, PT, R4, R9, PT ;  /* 0x000000090400720c */ /* 0x000fe20003f24070 */
[----:B0-----:R-:W-:Y:S02]  /*22bd0*/  VIADD R8, R2, 0xffffffe ;  /* 0x0ffffffe02087836 */ /* 0x001fe40000000000 */
[----:B------:R-:W-:Y:S02]  /*22be0*/  IMAD.MOV.U32 R2, RZ, RZ, RZ ;  /* 0x000000ffff027224 */ /* 0x000fe400078e00ff */
[----:B------:R-:W0:Y:S08]  /*22bf0*/  F2I.FTZ.U32.TRUNC.NTZ R3, R8 ;  /* 0x0000000800037305 */ /* 0x000e30000021f000 */
[----:B------:R-:W-:-:S02]  /*22c00*/  @!P1 IMAD.IADD R9, R9, 0x1, -R4 ;  /* 0x0000000109099824 */ /* 0x000fc400078e0a04 */
[----:B------:R-:W-:Y:S01]  /*22c10*/  @!P1 VIADD R7, R7, 0x1 ;  /* 0x0000000107079836 */ /* 0x000fe20000000000 */
[----:B------:R-:W-:Y:S02]  /*22c20*/  ISETP.NE.AND P1, PT, R25, RZ, PT ;  /* 0x000000ff1900720c */ /* 0x000fe40003f25270 */
[----:B------:R-:W-:Y:S02]  /*22c30*/  ISETP.GE.U32.AND P0, PT, R9, R4, PT ;  /* 0x000000040900720c */ /* 0x000fe40003f06070 */
[----:B------:R-:W-:Y:S01]  /*22c40*/  IABS R4, R5 ;  /* 0x0000000500047213 */ /* 0x000fe20000000000 */
[----:B0-----:R-:W-:-:S04]  /*22c50*/  IMAD.MOV R9, RZ, RZ, -R3 ;  /* 0x000000ffff097224 */ /* 0x001fc800078e0a03 */
[----:B------:R-:W-:Y:S02]  /*22c60*/  IMAD.MOV R4, RZ, RZ, -R4 ;  /* 0x000000ffff047224 */ /* 0x000fe400078e0a04 */
[----:B------:R-:W-:-:S04]  /*22c70*/  IMAD R9, R9, R6, RZ ;  /* 0x0000000609097224 */ /* 0x000fc800078e02ff */
[----:B------:R-:W-:Y:S01]  /*22c80*/  IMAD.HI.U32 R2, R3, R9, R2 ;  /* 0x0000000903027227 */ /* 0x000fe200078e0002 */
[----:B------:R-:W-:-:S03]  /*22c90*/  LOP3.LUT R3, R0, R25, RZ, 0x3c, !PT ;  /* 0x0000001900037212 */ /* 0x000fc600078e3cff */
[----:B------:R-:W-:Y:S01]  /*22ca0*/  @P0 VIADD R7, R7, 0x1 ;  /* 0x0000000107070836 */ /* 0x000fe20000000000 */
[----:B------:R-:W-:-:S13]  /*22cb0*/  ISETP.GE.AND P2, PT, R3, RZ, PT ;  /* 0x000000ff0300720c */ /* 0x000fda0003f46270 */
        /* <DEDUP_REMOVED lines=22> */
.L_x_8862:
[----:B----4-:R-:W0:Y:S02]  /*22e20*/  LDC.64 R2, c[0x0][0xd90] ;  /* 0x00036400ff027b82 */ /* 0x010e240000000a00 */
[----:B0-----:R-:W-:-:S05]  /*22e30*/  IMAD.WIDE R2, R27, 0x4, R2 ;  /* 0x000000041b027825 */ /* 0x001fca00078e0202 */
[----:B-1----:R0:W2:Y:S02]  /*22e40*/  LDG.E R7, desc[UR40][R2.64] ;  /* 0x0000002802077981 */ /* 0x0020a4000c1e1900 */
[----:B0-----:R-:W-:Y:S02]  /*22e50*/  IMAD.MOV.U32 R2, RZ, RZ, RZ ;  /* 0x000000ffff027224 */ /* 0x001fe400078e00ff */
[----:B--2---:R-:W-:-:S05]  /*22e60*/  IMAD R5, R25, R7, RZ ;  /* 0x0000000719057224 */ /* 0x004fca00078e02ff */
[-C--:B------:R-:W-:Y:S02]  /*22e70*/  IABS R6, R5.reuse ;  /* 0x0000000500067213 */ /* 0x080fe40000000000 */
        /* <DEDUP_REMOVED lines=20> */
[----:B------:R-:W-:-:S04]  /*22fc0*/  IMAD.MOV.U32 R2, RZ, RZ, R3 ;  /* 0x000000ffff027224 */ /* 0x000fc800078e0003 */
        /* <DEDUP_REMOVED lines=26> */
[----:B------:R-:W-:Y:S02]  /*23170*/  LOP3.LUT R0, R5, R4, RZ, 0x3c, !PT ;  /* 0x0000000405007212 */ /* 0x000fe400078e3cff */
[----:B------:R-:W-:Y:S02]  /*23180*/  IADD3 R5, R6, 0x1000000, R5 ;  /* 0x0100000006057810 */ /* 0x000fe40007ffe005 */
[----:B------:R-:W-:-:S07]  /*23190*/  ISETP.GE.AND P2, PT, R0, RZ, PT ;  /* 0x000000ff0000720c */ /* 0x000fce0003f46270 */
[----:B------:R-:W-:-:S06]  /*231a0*/  @P0 VIADD R2, R2, 0x1 ;  /* 0x0000000102020836 */ /* 0x000fcc0000000000 */
[----:B------:R-:W-:Y:S01]  /*231b0*/  @!P2 IMAD.MOV R2, RZ, RZ, -R2 ;  /* 0x000000ffff02a224 */ /* 0x000fe200078e0a02 */
[----:B------:R-:W-:Y:S01]  /*231c0*/  @!P1 LOP3.LUT R2, RZ, R4, RZ, 0x33, !PT ;  /* 0x00000004ff029212 */ /* 0x000fe200078e33ff */
[----:B------:R-:W-:-:S04]  /*231d0*/  IMAD.MOV R4, RZ, RZ, -R4 ;  /* 0x000000ffff047224 */ /* 0x000fc800078e0a04 */
[----:B------:R-:W-:-:S07]  /*231e0*/  IMAD R26, R2, R4, R5 ;  /* 0x00000004021a7224 */ /* 0x000fce00078e0205 */
.L_x_8863:
[----:B------:R-:W-:-:S05]  /*231f0*/  LOP3.LUT R2, RZ, R2, RZ, 0x33, !PT ;  /* 0x00000002ff027212 */ /* 0x000fca00078e33ff */
[----:B------:R-:W-:Y:S01]  /*23200*/  IMAD.IADD R25, R25, 0x1, R2 ;  /* 0x0000000119197824 */ /* 0x000fe200078e0202 */
[----:B------:R-:W-:Y:S06]  /*23210*/  BRA `(.L_x_8864) ;  /* 0x00000000001c7947 */ /* 0x000fec0003800000 */
.L_x_8856:
[----:B------:R-:W-:Y:S01]  /*23220*/  UMOV UR4, URZ ;  /* 0x0000003f00047c82 */ /* 0x000fe20008000000 */
[----:B------:R-:W-:Y:S01]  /*23230*/  UMOV UR5, URZ ;  /* 0x0000003f00057c82 */ /* 0x000fe20008000000 */
[----:B------:R-:W-:Y:S01]  /*23240*/  ULDC UR6, c[0x0][0xd3c] ;  /* 0x00034f0000067ab9 */ /* 0x000fe20000000800 */
[----:B------:R-:W-:Y:S02]  /*23250*/  IMAD.MOV.U32 R24, RZ, RZ, R0 ;  /* 0x000000ffff187224 */ /* 0x000fe400078e0000 */
[----:B------:R-:W-:Y:S02]  /*23260*/  IMAD.U32 R25, RZ, RZ, UR4 ;  /* 0x00000004ff197e24 */ /* 0x000fe4000f8e00ff */
[----:B------:R-:W-:Y:S02]  /*23270*/  IMAD.U32 R26, RZ, RZ, UR5 ;  /* 0x00000005ff1a7e24 */ /* 0x000fe4000f8e00ff */
[----:B------:R-:W-:-:S07]  /*23280*/  IMAD.U32 R27, RZ, RZ, UR6 ;  /* 0x00000006ff1b7e24 */ /* 0x000fce000f8e00ff */
.L_x_8864:
        /* <DEDUP_REMOVED lines=10> */
.L_x_8853:
[----:B------:R-:W-:Y:S02]  /*23330*/  ULDC UR4, c[0x0][0xd3c] ;  /* 0x00034f0000047ab9 */ /* 0x000fe40000000800 */
[----:B----4-:R-:W-:-:S13]  /*23340*/  ISETP.GE.AND P0, PT, R27, UR4, PT ;  /* 0x000000041b007c0c */ /* 0x010fda000bf06270 */
[----:B------:R-:W-:Y:S05]  /*23350*/  @!P0 BRA `(.L_x_8865) ;  /* 0xffffff8000c48947 */ /* 0x000fea000383ffff */
[----:B------:R-:W-:Y:S05]  /*23360*/  BSYNC B8 ;  /* 0x0000000000087941 */ /* 0x000fea0003800000 */
.L_x_8748:
[----:B------:R-:W4:Y:S01]  /*23370*/  LDL.LU R0, [R1+0x34] ;  /* 0x0000340001007983 */ /* 0x000f220000300800 */
[----:B------:R-:W-:Y:S01]  /*23380*/  BSSY B0, `(.L_x_8866) ;  /* 0x000000b000007945 */ /* 0x000fe20003800000 */
[----:B0-----:R-:W0:Y:S01]  /*23390*/  S2R R5, SR_CgaCtaId ;  /* 0x0000000000057919 */ /* 0x001e220000008800 */
[----:B----4-:R-:W-:-:S05]  /*233a0*/  VIADD R0, R0, 0x1 ;  /* 0x0000000100007836 */ /* 0x010fca0000000000 */
        /* <DEDUP_REMOVED lines=8> */
.L_x_9020:
[----:B------:R-:W-:Y:S05]  /*23430*/  BSYNC B0 ;  /* 0x0000000000007941 */ /* 0x000fea0003800000 */
.L_x_8866:
[----:B------:R-:W-:-:S03]  /*23440*/  UMOV UR4, 0xffffffff ;  /* 0xffffffff00047882 */ /* 0x000fc60000000000 */
[----:B------:R-:W-:Y:S05]  /*23450*/  BRA.DIV UR4, `(.L_x_8868) ;  /* 0x0000004e04187947 */ /* 0x000fea000b800000 */
[----:B0-----:R-:W0:Y:S02]  /*23460*/  S2R R0, SR_TID.X ;  /* 0x0000000000007919 */ /* 0x001e240000002100 */
[----:B0-----:R-:W-:-:S04]  /*23470*/  SHF.R.U32.HI R0, RZ, 0x5, R0 ;  /* 0x00000005ff007819 */ /* 0x001fc80000011600 */
[----:B------:R-:W-:-:S05]  /*23480*/  LOP3.LUT R0, R0, 0x3, RZ, 0xc0, !PT ;  /* 0x0000000300007812 */ /* 0x000fca00078ec0ff */
[----:B------:R0:W1:Y:S02]  /*23490*/  SHFL.IDX PT, R14, R0, RZ, 0x1f ;  /* 0x00001fff000e7589 */ /* 0x00006400000e0000 */
.L_x_9023:
[----:B-1----:R-:W-:-:S13]  /*234a0*/  ISETP.NE.AND P0, PT, R14, RZ, PT ;  /* 0x000000ff0e00720c */ /* 0x002fda0003f05270 */
[----:B------:R-:W-:Y:S05]  /*234b0*/  @P0 BRA `(.L_x_8590) ;  /* 0x0000000000880947 */ /* 0x000fea0003800000 */
[----:B------:R-:W-:-:S03]  /*234c0*/  UMOV UR4, 0xffffffff ;  /* 0xffffffff00047882 */ /* 0x000fc60000000000 */
[----:B------:R-:W-:Y:S05]  /*234d0*/  BRA.DIV UR4, `(.L_x_8869) ;  /* 0x0000004e042c7947 */ /* 0x000fea000b800000 */
[----:B------:R-:W-:-:S13]  /*234e0*/  ELECT P6, URZ, PT ;  /* 0x00000000003f782f */ /* 0x000fda00038c0000 */
.L_x_9026:
[----:B------:R-:W-:Y:S05]  /*234f0*/  @!P6 BRA `(.L_x_8590) ;  /* 0x000000000078e947 */ /* 0x000fea0003800000 */
[----:B0-----:R-:W4:Y:S02]  /*23500*/  LDL.LU R0, [R1+0x10] ;  /* 0x0000100001007983 */ /* 0x001f240000300800 */
[----:B----4-:R-:W-:-:S04]  /*23510*/  LOP3.LUT R0, R0, 0x2, RZ, 0xfc, !PT ;  /* 0x0000000200007812 */ /* 0x010fc800078efcff */
[----:B------:R-:W-:-:S13]  /*23520*/  ISETP.NE.AND P0, PT, R0, 0x3, PT ;  /* 0x000000030000780c */ /* 0x000fda0003f05270 */
[----:B------:R-:W-:Y:S05]  /*23530*/  @!P0 BRA `(.L_x_8870) ;  /* 0x0000000000048947 */ /* 0x000fea0003800000 */
[----:B------:R-:W-:Y:S01]  /*23540*/  BPT.TRAP 0x1 ;  /* 0x000000040000795c */ /* 0x000fe20000300000 */
.L_x_8870:
[----:B------:R-:W-:Y:S01]  /*23550*/  IMAD R5, R22, 0x8, R7 ;  /* 0x0000000816057824 */ /* 0x000fe200078e0207 */
[----:B------:R-:W-:Y:S01]  /*23560*/  SHF.L.U32 R0, R28, 0x1f, RZ ;  /* 0x0000001f1c007819 */ /* 0x000fe200000006ff */
[----:B------:R-:W-:-:S03]  /*23570*/  VIADD R22, R22, 0x1 ;  /* 0x0000000116167836 */ /* 0x000fc60000000000 */
[----:B------:R-:W0:Y:S02]  /*23580*/  SYNCS.PHASECHK.TRANS64.TRYWAIT P1, [R5+URZ+0x38840], R0 ;  /* 0x03884000050075a7 */ /* 0x000e24000802017f */
[----:B------:R-:W-:-:S04]  /*23590*/  ISETP.NE.AND P2, PT, R22, 0x2, PT ;  /* 0x000000021600780c */ /* 0x000fc80003f45270 */
[----:B------:R-:W-:Y:S01]  /*235a0*/  SEL R3, RZ, 0x1, P2 ;  /* 0x00000001ff037807 */ /* 0x000fe20001000000 */
[----:B0-----:R-:W-:Y:S08]  /*235b0*/  @!P1 BRA `(.L_x_8871) ;  /* 0x0000004c00149947 */ /* 0x001ff00003800000 */
.L_x_9027:
[----:B------:R-:W-:Y:S02]  /*235c0*/  SEL R22, R22, RZ, P2 ;  /* 0x000000ff16167207 */ /* 0x000fe40001000000 */
[----:B------:R-:W-:Y:S01]  /*235d0*/  LOP3.LUT R2, R28, R3, RZ, 0x3c, !PT ;  /* 0x000000031c027212 */ /* 0x000fe200078e3cff */
[----:B------:R-:W-:Y:S06]  /*235e0*/  @!P0 BRA `(.L_x_8872) ;  /* 0x0000000000048947 */ /* 0x000fec0003800000 */
[----:B------:R-:W-:Y:S01]  /*235f0*/  BPT.TRAP 0x1 ;  /* 0x000000040000795c */ /* 0x000fe20000300000 */
.L_x_8872:
[----:B------:R-:W-:Y:S01]  /*23600*/  IMAD R3, R22, 0x8, R7 ;  /* 0x0000000816037824 */ /* 0x000fe200078e0207 */
[----:B------:R-:W-:-:S04]  /*23610*/  SHF.L.U32 R2, R2, 0x1f, RZ ;  /* 0x0000001f02027819 */ /* 0x000fc800000006ff */
[----:B------:R-:W1:Y:S02]  /*23620*/  SYNCS.PHASECHK.TRANS64.TRYWAIT P1, [R3+URZ+0x38840], R2 ;  /* 0x03884002030075a7 */ /* 0x000e64000802017f */
[----:B-1----:R-:W-:Y:S05]  /*23630*/  @!P1 BRA `(.L_x_8873) ;  /* 0x0000004c00089947 */ /* 0x002fea0003800000 */
.L_x_9028:
[----:B------:R-:W-:Y:S05]  /*23640*/  @!P0 BRA `(.L_x_8874) ;  /* 0x0000000000048947 */ /* 0x000fea0003800000 */
[----:B------:R-:W-:Y:S01]  /*23650*/  BPT.TRAP 0x1 ;  /* 0x000000040000795c */ /* 0x000fe20000300000 */
.L_x_8874:
[----:B------:R-:W4:Y:S02]  /*23660*/  SYNCS.PHASECHK.TRANS64.TRYWAIT P1, [R5+URZ+0x38860], R0 ;  /* 0x03886000050075a7 */ /* 0x000f24000802017f */
[----:B----4-:R-:W-:Y:S05]  /*23670*/  @!P1 BRA `(.L_x_8875) ;  /* 0x0000004c000c9947 */ /* 0x010fea0003800000 */
.L_x_9029:
[----:B------:R-:W-:Y:S05]  /*23680*/  @!P0 BRA `(.L_x_8876) ;  /* 0x0000000000048947 */ /* 0x000fea0003800000 */
[----:B------:R-:W-:Y:S01]  /*23690*/  BPT.TRAP 0x1 ;  /* 0x000000040000795c */ /* 0x000fe20000300000 */
.L_x_8876:
[----:B------:R0:W0:Y:S02]  /*236a0*/  SYNCS.PHASECHK.TRANS64.TRYWAIT P0, [R3+URZ+0x38860], R2 ;  /* 0x03886002030075a7 */ /* 0x000024000800017f */
[----:B0-----:R-:W-:Y:S05]  /*236b0*/  @!P0 NANOSLEEP.SYNCS 0x989680 ;  /* 0x009896800000895d */ /* 0x001fea0003900000 */
[----:B------:R-:W0:Y:S02]  /*236c0*/  @!P0 SYNCS.PHASECHK.TRANS64 P0, [R3+URZ+0x38860], R2 ;  /* 0x03886002030085a7 */ /* 0x000e24000800007f */
[----:B0-----:R-:W-:Y:S05]  /*236d0*/  @!P0 BRA `(.L_x_8876) ;  /* 0xfffffffc00f08947 */ /* 0x001fea000383ffff */
.L_x_8590:
[----:B------:R-:W-:Y:S05]  /*236e0*/  BSYNC B9 ;  /* 0x0000000000097941 */ /* 0x000fea0003800000 */
.L_x_8587:
[----:B------:R-:W-:Y:S05]  /*236f0*/  EXIT ;  /* 0x000000000000794d */ /* 0x000fea0003800000 */
.L_x_8608:
[----:B0-----:R0:W1:Y:S02]  /*23700*/  SYNCS.PHASECHK.TRANS64.TRYWAIT P5, [R61+URZ+0x38890], R68 ;  /* 0x038890443d0075a7 */ /* 0x00106400080a017f */
[----:B-1----:R-:W-:Y:S05]  /*23710*/  @!P5 NANOSLEEP.SYNCS 0x989680 ;  /* 0x009896800000d95d */ /* 0x002fea0003900000 */
[----:B------:R-:W1:Y:S02]  /*23720*/  @!P5 SYNCS.PHASECHK.TRANS64 P5, [R61+URZ+0x38890], R68 ;  /* 0x038890443d00d5a7 */ /* 0x000e6400080a007f */
[----:B-1----:R-:W-:Y:S05]  /*23730*/  @!P5 BRA `(.L_x_8608) ;  /* 0xfffffffc00f0d947 */ /* 0x002fea000383ffff */
[----:B------:R-:W-:Y:S05]  /*23740*/  BRA `(.L_x_8877) ;  /* 0xfffffdf800d07947 */ /* 0x000fea000383ffff */
.L_x_8609:
        /* <DEDUP_REMOVED lines=8> */
.L_x_8879:
[----:B------:R-:W-:Y:S05]  /*237d0*/  BSYNC B1 ;  /* 0x0000000000017941 */ /* 0x000fea0003800000 */
.L_x_8878:
        /* <DEDUP_REMOVED lines=8> */
.L_x_8880:
[----:B------:R-:W-:Y:S01]  /*23860*/  IMAD.MOV.U32 R73, RZ, RZ, R14 ;  /* 0x000000ffff497224 */ /* 0x000fe200078e000e */
[----:B------:R-:W-:Y:S06]  /*23870*/  BRA `(.L_x_8881) ;  /* 0xfffffdf800987947 */ /* 0x000fec000383ffff */
.L_x_8619:
[----:B0-----:R0:W1:Y:S02]  /*23880*/  SYNCS.PHASECHK.TRANS64.TRYWAIT P6, [R61+URZ+0x38890], R68 ;  /* 0x038890443d0075a7 */ /* 0x00106400080c017f */
[----:B-1----:R-:W-:Y:S05]  /*23890*/  @!P6 NANOSLEEP.SYNCS 0x989680 ;  /* 0x009896800000e95d */ /* 0x002fea0003900000 */
[----:B------:R-:W1:Y:S02]  /*238a0*/  @!P6 SYNCS.PHASECHK.TRANS64 P6, [R61+URZ+0x38890], R68 ;  /* 0x038890443d00e5a7 */ /* 0x000e6400080c007f */
[----:B-1----:R-:W-:Y:S05]  /*238b0*/  @!P6 BRA `(.L_x_8619) ;  /* 0xfffffffc00f0e947 */ /* 0x002fea000383ffff */
[----:B------:R-:W-:Y:S05]  /*238c0*/  BRA `(.L_x_8882) ;  /* 0xfffffe04001c7947 */ /* 0x000fea000383ffff */
.L_x_8620:
        /* <DEDUP_REMOVED lines=8> */
.L_x_8884:
[----:B------:R-:W-:Y:S05]  /*23950*/  BSYNC B1 ;  /* 0x0000000000017941 */ /* 0x000fea0003800000 */
.L_x_8883:
        /* <DEDUP_REMOVED lines=8> */
.L_x_8885:
[----:B------:R-:W-:Y:S01]  /*239e0*/  IMAD.MOV.U32 R70, RZ, RZ, R14 ;  /* 0x000000ffff467224 */ /* 0x000fe200078e000e */
[----:B------:R-:W-:Y:S06]  /*239f0*/  BRA `(.L_x_8886) ;  /* 0xfffffe0000e47947 */ /* 0x000fec000383ffff */
.L_x_8625:
[----:B-1----:R1:W2:Y:S02]  /*23a00*/  SYNCS.PHASECHK.TRANS64.TRYWAIT P4, [R61+URZ+0x38890], R68 ;  /* 0x038890443d0075a7 */ /* 0x0022a4000808017f */
[----:B--2---:R-:W-:Y:S05]  /*23a10*/  @!P4 NANOSLEEP.SYNCS 0x989680 ;  /* 0x009896800000c95d */ /* 0x004fea0003900000 */
[----:B------:R-:W2:Y:S02]  /*23a20*/  @!P4 SYNCS.PHASECHK.TRANS64 P4, [R61+URZ+0x38890], R68 ;  /* 0x038890443d00c5a7 */ /* 0x000ea4000808007f */
[----:B--2---:R-:W-:Y:S05]  /*23a30*/  @!P4 BRA `(.L_x_8625) ;  /* 0xfffffffc00f0c947 */ /* 0x004fea000383ffff */
[----:B------:R-:W-:Y:S05]  /*23a40*/  BRA `(.L_x_8887) ;  /* 0xfffffe0800ec7947 */ /* 0x000fea000383ffff */
.L_x_8626:
[----:B------:R-:W-:Y:S01]  /*23a50*/  BSSY B1, `(.L_x_8888) ;  /* 0x0000007000017945 */ /* 0x000fe20003800000 */
[----:B------:R-:W-:Y:S02]  /*23a60*/  IMAD.MOV.U32 R12, RZ, RZ, RZ ;  /* 0x000000ffff0c7224 */ /* 0x000fe400078e00ff */
[----:B------:R-:W-:Y:S02]  /*23a70*/  IMAD.MOV.U32 R11, RZ, RZ, 0x1c1f ;  /* 0x00001c1fff0b7424 */ /* 0x000fe400078e00ff */
[----:B------:R-:W-:-:S07]  /*23a80*/  IMAD.MOV.U32 R15, RZ, RZ, -0x1 ;  /* 0xffffffffff0f7424 */ /* 0x000fce00078e00ff */
[----:B-1----:R-:W-:Y:S05]  /*23a90*/  WARPSYNC.COLLECTIVE R15, `(.L_x_8889) ;  /* 0x000000000f087348 */ /* 0x002fea0003c00000 */
[----:B------:R0:W2:Y:S02]  /*23aa0*/  SHFL.IDX P6, R14, R13, R12, R11 ;  /* 0x0000000c0d0e7389 */ /* 0x0000a400000c000b */
[----:B012---:R-:W-:Y:S01]  /*23ab0*/  ENDCOLLECTIVE ;  /* 0x000000000000791b */ /* 0x007fe20003800000 */
.L_x_8889:
[----:B------:R-:W-:Y:S05]  /*23ac0*/  BSYNC B1 ;  /* 0x0000000000017941 */ /* 0x000fea0003800000 */
.L_x_8888:
        /* <DEDUP_REMOVED lines=8> */
.L_x_8890:
[----:B------:R-:W-:Y:S05]  /*23b50*/  BRA `(.L_x_8891) ;  /* 0xfffffe0c000c7947 */ /* 0x000fea000383ffff */
.L_x_8630:
[----:B-1----:R1:W2:Y:S02]  /*23b60*/  SYNCS.PHASECHK.TRANS64.TRYWAIT P3, [R61+URZ+0x388b0], R68 ;  /* 0x0388b0443d0075a7 */ /* 0x0022a4000806017f */
[----:B--2---:R-:W-:Y:S05]  /*23b70*/  @!P3 NANOSLEEP.SYNCS 0x989680 ;  /* 0x009896800000b95d */ /* 0x004fea0003900000 */
[----:B------:R-:W2:Y:S02]  /*23b80*/  @!P3 SYNCS.PHASECHK.TRANS64 P3, [R61+URZ+0x388b0], R68 ;  /* 0x0388b0443d00b5a7 */ /* 0x000ea4000806007f */
[----:B--2---:R-:W-:Y:S05]  /*23b90*/  @!P3 BRA `(.L_x_8630) ;  /* 0xfffffffc00f0b947 */ /* 0x004fea000383ffff */
[----:B------:R-:W-:Y:S05]  /*23ba0*/  BRA `(.L_x_8892) ;  /* 0xfffffe0c00987947 */ /* 0x000fea000383ffff */
.L_x_8659:
        /* <DEDUP_REMOVED lines=8> */
.L_x_8894:
[----:B------:R-:W-:Y:S05]  /*23c30*/  BSYNC B1 ;  /* 0x0000000000017941 */ /* 0x000fea0003800000 */
.L_x_8893:
        /* <DEDUP_REMOVED lines=8> */
.L_x_8895:
[----:B------:R-:W-:Y:S02]  /*23cc0*/  IMAD.MOV.U32 R13, RZ, RZ, R31 ;  /* 0x000000ffff0d7224 */ /* 0x000fe400078e001f */
[----:B------:R-:W-:-:S07]  /*23cd0*/  IMAD.MOV.U32 R5, RZ, RZ, R14 ;  /* 0x000000ffff057224 */ /* 0x000fce00078e000e */
[----:B------:R-:W-:Y:S05]  /*23ce0*/  WARPSYNC.COLLECTIVE R15, `(.L_x_8896) ;  /* 0x000000000f087348 */ /* 0x000fea0003c00000 */
[----:B------:R0:W1:Y:S02]  /*23cf0*/  SHFL.IDX P6, R14, R13, R12, R11 ;  /* 0x0000000c0d0e7389 */ /* 0x00006400000c000b */
[----:B01----:R-:W-:Y:S01]  /*23d00*/  ENDCOLLECTIVE ;  /* 0x000000000000791b */ /* 0x003fe20003800000 */
.L_x_8896:
[----:B------:R-:W-:Y:S02]  /*23d10*/  IMAD.MOV.U32 R13, RZ, RZ, R30 ;  /* 0x000000ffff0d7224 */ /* 0x000fe400078e001e */
[----:B------:R-:W-:-:S07]  /*23d20*/  IMAD.MOV.U32 R8, RZ, RZ, R14 ;  /* 0x000000ffff087224 */ /* 0x000fce00078e000e */
[----:B------:R-:W-:Y:S05]  /*23d30*/  WARPSYNC.COLLECTIVE R15, `(.L_x_8897) ;  /* 0x000000000f087348 */ /* 0x000fea0003c00000 */
[----:B------:R0:W1:Y:S02]  /*23d40*/  SHFL.IDX P6, R14, R13, R12, R11 ;  /* 0x0000000c0d0e7389 */ /* 0x00006400000c000b */
[----:B01----:R-:W-:Y:S01]  /*23d50*/  ENDCOLLECTIVE ;  /* 0x000000000000791b */ /* 0x003fe20003800000 */
.L_x_8897:
[----:B------:R-:W-:Y:S01]  /*23d60*/  IMAD.MOV.U32 R6, RZ, RZ, R14 ;  /* 0x000000ffff067224 */ /* 0x000fe200078e000e */
[----:B------:R-:W-:Y:S06]  /*23d70*/  BRA `(.L_x_8898) ;  /* 0xfffffe44007c7947 */ /* 0x000fec000383ffff */
.L_x_8662:
[----:B------:R-:W-:Y:S01]  /*23d80*/  BSSY B1, `(.L_x_8899) ;  /* 0x0000008000017945 */ /* 0x000fe20003800000 */
[----:B------:R-:W-:Y:S02]  /*23d90*/  IMAD.MOV.U32 R13, RZ, RZ, R10 ;  /* 0x000000ffff0d7224 */ /* 0x000fe400078e000a */
[----:B------:R-:W-:Y:S02]  /*23da0*/  IMAD.MOV.U32 R12, RZ, RZ, 0x1 ;  /* 0x00000001ff0c7424 */ /* 0x000fe400078e00ff */
[----:B------:R-:W-:Y:S02]  /*23db0*/  IMAD.MOV.U32 R11, RZ, RZ, 0x1c1f ;  /* 0x00001c1fff0b7424 */ /* 0x000fe400078e00ff */
[----:B------:R-:W-:-:S07]  /*23dc0*/  IMAD.MOV.U32 R15, RZ, RZ, -0x1 ;  /* 0xffffffffff0f7424 */ /* 0x000fce00078e00ff */
[----:B-1-34-:R-:W-:Y:S05]  /*23dd0*/  WARPSYNC.COLLECTIVE R15, `(.L_x_8900) ;  /* 0x000000000f087348 */ /* 0x01afea0003c00000 */
[----:B------:R0:W2:Y:S02]  /*23de0*/  SHFL.IDX P6, R14, R13, R12, R11 ;  /* 0x0000000c0d0e7389 */ /* 0x0000a400000c000b */
[----:B01234-:R-:W-:Y:S01]  /*23df0*/  ENDCOLLECTIVE ;  /* 0x000000000000791b */ /* 0x01ffe20003800000 */
.L_x_8900:
[----:B------:R-:W-:Y:S05]  /*23e00*/  BSYNC B1 ;  /* 0x0000000000017941 */ /* 0x000fea0003800000 */
.L_x_8899:
        /* <DEDUP_REMOVED lines=8> */
.L_x_8901:
[----:B------:R-:W-:Y:S02]  /*23e90*/  IMAD.MOV.U32 R13, RZ, RZ, R31 ;  /* 0x000000ffff0d7224 */ /* 0x000fe400078e001f */
[----:B------:R-:W-:-:S07]  /*23ea0*/  IMAD.MOV.U32 R4, RZ, RZ, R14 ;  /* 0x000000ffff047224 */ /* 0x000fce00078e000e */
[----:B------:R-:W-:Y:S05]  /*23eb0*/  WARPSYNC.COLLECTIVE R15, `(.L_x_8902) ;  /* 0x000000000f087348 */ /* 0x000fea0003c00000 */
[----:B------:R0:W1:Y:S02]  /*23ec0*/  SHFL.IDX P6, R14, R13, R12, R11 ;  /* 0x0000000c0d0e7389 */ /* 0x00006400000c000b */
[----:B01----:R-:W-:Y:S01]  /*23ed0*/  ENDCOLLECTIVE ;  /* 0x000000000000791b */ /* 0x003fe20003800000 */
.L_x_8902:
[----:B------:R-:W-:Y:S02]  /*23ee0*/  IMAD.MOV.U32 R13, RZ, RZ, R30 ;  /* 0x000000ffff0d7224 */ /* 0x000fe400078e001e */
[----:B------:R-:W-:-:S07]  /*23ef0*/  IMAD.MOV.U32 R7, RZ, RZ, R14 ;  /* 0x000000ffff077224 */ /* 0x000fce00078e000e */
[----:B------:R-:W-:Y:S05]  /*23f00*/  WARPSYNC.COLLECTIVE R15, `(.L_x_8903) ;  /* 0x000000000f087348 */ /* 0x000fea0003c00000 */
[----:B------:R0:W1:Y:S02]  /*23f10*/  SHFL.IDX P6, R14, R13, R12, R11 ;  /* 0x0000000c0d0e7389 */ /* 0x00006400000c000b */
[----:B01----:R-:W-:Y:S01]  /*23f20*/  ENDCOLLECTIVE ;  /* 0x000000000000791b */ /* 0x003fe20003800000 */
.L_x_8903:
[----:B------:R-:W-:Y:S05]  /*23f30*/  BRA `(.L_x_8904) ;  /* 0xfffffe4400e07947 */ /* 0x000fea000383ffff */
.L_x_8666:
[----:B0-----:R0:W1:Y:S02]  /*23f40*/  SYNCS.PHASECHK.TRANS64.TRYWAIT P0, [R17+URZ+0x38800], R36 ;  /* 0x03880024110075a7 */ /* 0x001064000800017f */
[----:B-1----:R-:W-:Y:S05]  /*23f50*/  @!P0 NANOSLEEP.SYNCS 0x989680 ;  /* 0x009896800000895d */ /* 0x002fea0003900000 */
[----:B------:R-:W1:Y:S02]  /*23f60*/  @!P0 SYNCS.PHASECHK.TRANS64 P0, [R17+URZ+0x38800], R36 ;  /* 0x03880024110085a7 */ /* 0x000e64000800007f */
[----:B-1----:R-:W-:Y:S05]  /*23f70*/  @!P0 BRA `(.L_x_8666) ;  /* 0xfffffffc00f08947 */ /* 0x002fea000383ffff */
[----:B------:R-:W-:Y:S05]  /*23f80*/  BRA `(.L_x_8905) ;  /* 0xfffffe4800d87947 */ /* 0x000fea000383ffff */
.L_x_8674:
[----:B------:R-:W1:Y:S01]  /*23f90*/  LDC R35, c[0x0][0x3f4] ;  /* 0x0000fd00ff237b82 */ /* 0x000e620000000800 */
[----:B------:R-:W-:Y:S01]  /*23fa0*/  BSSY B1, `(.L_x_8906) ;  /* 0x0000008000017945 */ /* 0x000fe20003800000 */
[----:B------:R-:W-:Y:S02]  /*23fb0*/  IMAD.MOV.U32 R13, RZ, RZ, R24 ;  /* 0x000000ffff0d7224 */ /* 0x000fe400078e0018 */
[----:B------:R-:W-:Y:S02]  /*23fc0*/  IMAD.MOV.U32 R12, RZ, RZ, RZ ;  /* 0x000000ffff0c7224 */ /* 0x000fe400078e00ff */
[----:B0-----:R-:W-:Y:S02]  /*23fd0*/  IMAD.MOV.U32 R11, RZ, RZ, 0x1c1f ;  /* 0x00001c1fff0b7424 */ /* 0x001fe400078e00ff */
[----:B------:R-:W-:-:S07]  /*23fe0*/  IMAD.MOV.U32 R15, RZ, RZ, -0x1 ;  /* 0xffffffffff0f7424 */ /* 0x000fce00078e00ff */
[----:B-12---:R-:W-:Y:S05]  /*23ff0*/  WARPSYNC.COLLECTIVE R15, `(.L_x_8907) ;  /* 0x000000000f087348 */ /* 0x006fea0003c00000 */
[----:B------:R0:W3:Y:S02]  /*24000*/  SHFL.IDX P6, R14, R13, R12, R11 ;  /* 0x0000000c0d0e7389 */ /* 0x0000e400000c000b */
[----:B0123--:R-:W-:Y:S01]  /*24010*/  ENDCOLLECTIVE ;  /* 0x000000000000791b */ /* 0x00ffe20003800000 */
.L_x_8907:
[----:B------:R-:W-:Y:S05]  /*24020*/  BSYNC B1 ;  /* 0x0000000000017941 */ /* 0x000fea0003800000 */
.L_x_8906:
        /* <DEDUP_REMOVED lines=10> */
.L_x_8908:
        /* <DEDUP_REMOVED lines=8> */
.L_x_8909:
[----:B------:R-:W-:-:S05]  /*24150*/  @!P1 IADD3 R8, P2, R2, R5, RZ ;  /* 0x0000000502089210 */ /* 0x000fca0007f5e0ff */
[----:B------:R-:W-:Y:S02]  /*24160*/  @!P1 IMAD.X R9, R0, 0x1, R6, P2 ;  /* 0x0000000100099824 */ /* 0x000fe400010e0606 */
[----:B------:R-:W-:Y:S02]  /*24170*/  IMAD.MOV.U32 R13, RZ, RZ, R34 ;  /* 0x000000ffff0d7224 */ /* 0x000fe400078e0022 */
[----:B------:R-:W-:-:S07]  /*24180*/  IMAD.MOV.U32 R3, RZ, RZ, R14 ;  /* 0x000000ffff037224 */ /* 0x000fce00078e000e */
[----:B------:R-:W-:Y:S05]  /*24190*/  WARPSYNC.COLLECTIVE R15, `(.L_x_8910) ;  /* 0x000000000f087348 */ /* 0x000fea0003c00000 */
[----:B------:R0:W1:Y:S02]  /*241a0*/  SHFL.IDX P6, R14, R13, R12, R11 ;  /* 0x0000000c0d0e7389 */ /* 0x00006400000c000b */
[----:B01----:R-:W-:Y:S01]  /*241b0*/  ENDCOLLECTIVE ;  /* 0x000000000000791b */ /* 0x003fe20003800000 */
.L_x_8910:
        /* <DEDUP_REMOVED lines=21> */
.L_x_8911:
[----:B------:R-:W-:Y:S01]  /*24310*/  IMAD.MOV.U32 R8, RZ, RZ, R21 ;  /* 0x000000ffff087224 */ /* 0x000fe200078e0015 */
[----:B------:R-:W-:Y:S01]  /*24320*/  PRMT R36, R36, 0x5410, R0 ;  /* 0x0000541024247816 */ /* 0x000fe20000000000 */
[----:B------:R-:W-:Y:S02]  /*24330*/  IMAD.MOV.U32 R0, RZ, RZ, R20 ;  /* 0x000000ffff007224 */ /* 0x000fe400078e0014 */
[----:B------:R-:W-:Y:S02]  /*24340*/  @!P1 IMAD.MOV.U32 R28, RZ, RZ, R4 ;  /* 0x000000ffff1c9224 */ /* 0x000fe400078e0004 */
[----:B------:R-:W-:Y:S01]  /*24350*/  @!P1 IMAD.MOV.U32 R29, RZ, RZ, R5 ;  /* 0x000000ffff1d9224 */ /* 0x000fe200078e0005 */
[----:B------:R-:W-:Y:S01]  /*24360*/  PRMT R36, R0, 0x7610, R36 ;  /* 0x0000761000247816 */ /* 0x000fe20000000024 */
[----:B------:R-:W-:Y:S02]  /*24370*/  @!P1 IMAD.MOV.U32 R30, RZ, RZ, R6 ;  /* 0x000000ffff1e9224 */ /* 0x000fe400078e0006 */
[----:B------:R-:W-:-:S02]  /*24380*/  @!P1 IMAD.MOV.U32 R31, RZ, RZ, R7 ;  /* 0x000000ffff1f9224 */ /* 0x000fc400078e0007 */
[--C-:B------:R-:W-:Y:S01]  /*24390*/  IMAD.MOV.U32 R13, RZ, RZ, R33.reuse ;  /* 0x000000ffff0d7224 */ /* 0x100fe200078e0021 */
[----:B------:R-:W-:Y:S01]  /*243a0*/  PRMT R33, R8, 0x7610, R33 ;  /* 0x0000761008217816 */ /* 0x000fe20000000021 */
[----:B------:R-:W-:Y:S02]  /*243b0*/  IMAD.MOV.U32 R0, RZ, RZ, R28 ;  /* 0x000000ffff007224 */ /* 0x000fe400078e001c */
[----:B------:R-:W-:Y:S02]  /*243c0*/  IMAD.MOV.U32 R4, RZ, RZ, R29 ;  /* 0x000000ffff047224 */ /* 0x000fe400078e001d */
[----:B------:R-:W-:Y:S02]  /*243d0*/  IMAD.MOV.U32 R5, RZ, RZ, R30 ;  /* 0x000000ffff057224 */ /* 0x000fe400078e001e */
[----:B------:R-:W-:Y:S02]  /*243e0*/  IMAD.MOV.U32 R6, RZ, RZ, R31 ;  /* 0x000000ffff067224 */ /* 0x000fe400078e001f */
[----:B------:R-:W-:Y:S01]  /*243f0*/  IMAD.MOV.U32 R24, RZ, RZ, R14 ;  /* 0x000000ffff187224 */ /* 0x000fe200078e000e */
[----:B------:R-:W-:-:S07]  /*24400*/  PRMT R41, R0, 0x5410, R5 ;  /* 0x0000541000297816 */ /* 0x000fce0000000005 */
[----:B------:R-:W-:Y:S05]  /*24410*/  WARPSYNC.COLLECTIVE R15, `(.L_x_8912) ;  /* 0x000000000f087348 */ /* 0x000fea0003c00000 */
[----:B------:R0:W1:Y:S02]  /*24420*/  SHFL.IDX P6, R14, R13, R12, R11 ;  /* 0x0000000c0d0e7389 */ /* 0x00006400000c000b */
[----:B01----:R-:W-:Y:S01]  /*24430*/  ENDCOLLECTIVE ;  /* 0x000000000000791b */ /* 0x003fe20003800000 */
.L_x_8912:
[----:B------:R-:W-:Y:S02]  /*24440*/  PRMT R42, R4, 0x5410, R6 ;  /* 0x00005410042a7816 */ /* 0x000fe40000000006 */
[----:B------:R-:W-:Y:S01]  /*24450*/  CS2R R4, SRZ ;  /* 0x0000000000047805 */ /* 0x000fe2000001ff00 */
[----:B------:R-:W-:Y:S02]  /*24460*/  IMAD.MOV.U32 R13, RZ, RZ, R27 ;  /* 0x000000ffff0d7224 */ /* 0x000fe400078e001b */
[----:B------:R-:W-:-:S07]  /*24470*/  IMAD.MOV.U32 R26, RZ, RZ, R14 ;  /* 0x000000ffff1a7224 */ /* 0x000fce00078e000e */
[----:B------:R-:W-:Y:S05]  /*24480*/  WARPSYNC.COLLECTIVE R15, `(.L_x_8913) ;  /* 0x000000000f087348 */ /* 0x000fea0003c00000 */
[----:B------:R0:W1:Y:S02]  /*24490*/  SHFL.IDX P6, R14, R13, R12, R11 ;  /* 0x0000000c0d0e7389 */ /* 0x00006400000c000b */
[----:B01----:R-:W-:Y:S01]  /*244a0*/  ENDCOLLECTIVE ;  /* 0x000000000000791b */ /* 0x003fe20003800000 */
.L_x_8913:
[----:B------:R-:W-:Y:S02]  /*244b0*/  IMAD.MOV.U32 R13, RZ, RZ, R34 ;  /* 0x000000ffff0d7224 */ /* 0x000fe400078e0022 */
[----:B------:R-:W-:-:S07]  /*244c0*/  IMAD.MOV.U32 R27, RZ, RZ, R14 ;  /* 0x000000ffff1b7224 */ /* 0x000fce00078e000e */
[----:B------:R-:W-:Y:S05]  /*244d0*/  WARPSYNC.COLLECTIVE R15, `(.L_x_8914) ;  /* 0x000000000f087348 */ /* 0x000fea0003c00000 */
[----:B------:R0:W1:Y:S02]  /*244e0*/  SHFL.IDX P6, R14, R13, R12, R11 ;  /* 0x0000000c0d0e7389 */ /* 0x00006400000c000b */
[----:B01----:R-:W-:Y:S01]  /*244f0*/  ENDCOLLECTIVE ;  /* 0x000000000000791b */ /* 0x003fe20003800000 */
.L_x_8914:
[----:B------:R-:W-:Y:S05]  /*24500*/  BRA `(.L_x_8915) ;  /* 0xfffffe5400fc7947 */ /* 0x000fea000383ffff */
.L_x_8678:
[----:B0-----:R0:W1:Y:S02]  /*24510*/  SYNCS.PHASECHK.TRANS64.TRYWAIT P1, [R17+URZ+0x38800], R12 ;  /* 0x0388000c110075a7 */ /* 0x001064000802017f */
[----:B-1----:R-:W-:Y:S05]  /*24520*/  @!P1 NANOSLEEP.SYNCS 0x989680 ;  /* 0x009896800000995d */ /* 0x002fea0003900000 */
[----:B------:R-:W1:Y:S02]  /*24530*/  @!P1 SYNCS.PHASECHK.TRANS64 P1, [R17+URZ+0x38800], R12 ;  /* 0x0388000c110095a7 */ /* 0x000e64000802007f */
[----:B-1----:R-:W-:Y:S05]  /*24540*/  @!P1 BRA `(.L_x_8678) ;  /* 0xfffffffc00f09947 */ /* 0x002fea000383ffff */
[----:B------:R-:W-:Y:S05]  /*24550*/  BRA `(.L_x_8916) ;  /* 0xfffffe58009c7947 */ /* 0x000fea000383ffff */
.L_x_8684:
[----:B---3--:R3:W4:Y:S02]  /*24560*/  SYNCS.PHASECHK.TRANS64.TRYWAIT P1, [R20+URZ+0x38830], R13 ;  /* 0x0388300d140075a7 */ /* 0x008724000802017f */
[----:B----4-:R-:W-:Y:S05]  /*24570*/  @!P1 NANOSLEEP.SYNCS 0x989680 ;  /* 0x009896800000995d */ /* 0x010fea0003900000 */
[----:B------:R-:W4:Y:S02]  /*24580*/  @!P1 SYNCS.PHASECHK.TRANS64 P1, [R20+URZ+0x38830], R13 ;  /* 0x0388300d140095a7 */ /* 0x000f24000802007f */
[----:B----4-:R-:W-:Y:S05]  /*24590*/  @!P1 BRA `(.L_x_8684) ;  /* 0xfffffffc00f09947 */ /* 0x010fea000383ffff */
[----:B------:R-:W-:Y:S05]  /*245a0*/  BRA `(.L_x_8683) ;  /* 0xfffffe6800587947 */ /* 0x000fea000383ffff */
.L_x_8686:
[----:B0-----:R0:W2:Y:S02]  /*245b0*/  SYNCS.PHASECHK.TRANS64.TRYWAIT P1, [R17+URZ+0x38810], R0 ;  /* 0x03881000110075a7 */ /* 0x0010a4000802017f */
[----:B--2---:R-:W-:Y:S05]  /*245c0*/  @!P1 NANOSLEEP.SYNCS 0x989680 ;  /* 0x009896800000995d */ /* 0x004fea0003900000 */
[----:B------:R-:W2:Y:S02]  /*245d0*/  @!P1 SYNCS.PHASECHK.TRANS64 P1, [R17+URZ+0x38810], R0 ;  /* 0x03881000110095a7 */ /* 0x000ea4000802007f */
[----:B--2---:R-:W-:Y:S05]  /*245e0*/  @!P1 BRA `(.L_x_8686) ;  /* 0xfffffffc00f09947 */ /* 0x004fea000383ffff */
[----:B------:R-:W-:Y:S05]  /*245f0*/  BRA `(.L_x_8917) ;  /* 0xfffffe6c00087947 */ /* 0x000fea000383ffff */
.L_x_8690:
[----:B0-----:R0:W4:Y:S02]  /*24600*/  SYNCS.PHASECHK.TRANS64.TRYWAIT P1, [R20+URZ+0x38850], R13 ;  /* 0x0388500d140075a7 */ /* 0x001124000802017f */
[----:B----4-:R-:W-:Y:S05]  /*24610*/  @!P1 NANOSLEEP.SYNCS 0x989680 ;  /* 0x009896800000995d */ /* 0x010fea0003900000 */
[----:B------:R-:W4:Y:S02]  /*24620*/  @!P1 SYNCS.PHASECHK.TRANS64 P1, [R20+URZ+0x38850], R13 ;  /* 0x0388500d140095a7 */ /* 0x000f24000802007f */
[----:B----4-:R-:W-:Y:S05]  /*24630*/  @!P1 BRA `(.L_x_8690) ;  /* 0xfffffffc00f09947 */ /* 0x010fea000383ffff */
[----:B------:R-:W-:Y:S05]  /*24640*/  BRA `(.L_x_8689) ;  /* 0xfffffe6c00247947 */ /* 0x000fea000383ffff */
.L_x_8699:
[----:B-1----:R1:W2:Y:S02]  /*24650*/  SYNCS.PHASECHK.TRANS64.TRYWAIT P1, [R21+URZ+0x38830], R15 ;  /* 0x0388300f150075a7 */ /* 0x0022a4000802017f */
[----:B--2---:R-:W-:Y:S05]  /*24660*/  @!P1 NANOSLEEP.SYNCS 0x989680 ;  /* 0x009896800000995d */ /* 0x004fea0003900000 */
[----:B------:R-:W2:Y:S02]  /*24670*/  @!P1 SYNCS.PHASECHK.TRANS64 P1, [R21+URZ+0x38830], R15 ;  /* 0x0388300f150095a7 */ /* 0x000ea4000802007f */
[----:B--2---:R-:W-:Y:S05]  /*24680*/  @!P1 BRA `(.L_x_8699) ;  /* 0xfffffffc00f09947 */ /* 0x004fea000383ffff */
[----:B------:R-:W-:Y:S05]  /*24690*/  BRA `(.L_x_8698) ;  /* 0xfffffe9800787947 */ /* 0x000fea000383ffff */
.L_x_8704:
[----:B---3--:R3:W4:Y:S02]  /*246a0*/  SYNCS.PHASECHK.TRANS64.TRYWAIT P1, [R21+URZ+0x38850], R15 ;  /* 0x0388500f150075a7 */ /* 0x008724000802017f */
[----:B----4-:R-:W-:Y:S05]  /*246b0*/  @!P1 NANOSLEEP.SYNCS 0x989680 ;  /* 0x009896800000995d */ /* 0x010fea0003900000 */
[----:B------:R-:W4:Y:S02]  /*246c0*/  @!P1 SYNCS.PHASECHK.TRANS64 P1, [R21+URZ+0x38850], R15 ;  /* 0x0388500f150095a7 */ /* 0x000f24000802007f */
[----:B----4-:R-:W-:Y:S05]  /*246d0*/  @!P1 BRA `(.L_x_8704) ;  /* 0xfffffffc00f09947 */ /* 0x010fea000383ffff */
[----:B------:R-:W-:Y:S05]  /*246e0*/  BRA `(.L_x_8703) ;  /* 0xfffffe9c00147947 */ /* 0x000fea000383ffff */
.L_x_8714:
[----:B-1----:R1:W2:Y:S02]  /*246f0*/  SYNCS.PHASECHK.TRANS64.TRYWAIT P1, [R21+URZ+0x38830], R15 ;  /* 0x0388300f150075a7 */ /* 0x0022a4000802017f */
[----:B--2---:R-:W-:Y:S05]  /*24700*/  @!P1 NANOSLEEP.SYNCS 0x989680 ;  /* 0x009896800000995d */ /* 0x004fea0003900000 */
[----:B------:R-:W2:Y:S02]  /*24710*/  @!P1 SYNCS.PHASECHK.TRANS64 P1, [R21+URZ+0x38830], R15 ;  /* 0x0388300f150095a7 */ /* 0x000ea4000802007f */
[----:B--2---:R-:W-:Y:S05]  /*24720*/  @!P1 BRA `(.L_x_8714) ;  /* 0xfffffffc00f09947 */ /* 0x004fea000383ffff */
[----:B------:R-:W-:Y:S05]  /*24730*/  BRA `(.L_x_8713) ;  /* 0xfffffed000887947 */ /* 0x000fea000383ffff */
.L_x_8719:
[----:B---3--:R3:W4:Y:S02]  /*24740*/  SYNCS.PHASECHK.TRANS64.TRYWAIT P1, [R21+URZ+0x38850], R15 ;  /* 0x0388500f150075a7 */ /* 0x008724000802017f */
[----:B----4-:R-:W-:Y:S05]  /*24750*/  @!P1 NANOSLEEP.SYNCS 0x989680 ;  /* 0x009896800000995d */ /* 0x010fea0003900000 */
[----:B------:R-:W4:Y:S02]  /*24760*/  @!P1 SYNCS.PHASECHK.TRANS64 P1, [R21+URZ+0x38850], R15 ;  /* 0x0388500f150095a7 */ /* 0x000f24000802007f */
[----:B----4-:R-:W-:Y:S05]  /*24770*/  @!P1 BRA `(.L_x_8719) ;  /* 0xfffffffc00f09947 */ /* 0x010fea000383ffff */
[----:B------:R-:W-:Y:S05]  /*24780*/  BRA `(.L_x_8718) ;  /* 0xfffffed400247947 */ /* 0x000fea000383ffff */
.L_x_8756:
        /* <DEDUP_REMOVED lines=11> */
.L_x_8919:
[----:B------:R-:W-:Y:S05]  /*24840*/  BSYNC B1 ;  /* 0x0000000000017941 */ /* 0x000fea0003800000 */
.L_x_8918:
[----:B------:R-:W-:Y:S05]  /*24850*/  BRA `(.L_x_8920) ;  /* 0xffffff7800087947 */ /* 0x000fea000383ffff */
.L_x_8758:
[----:B------:R-:W-:Y:S01]  /*24860*/  BSSY B1, `(.L_x_8921) ;  /* 0x0000006000017945 */ /* 0x000fe20003800000 */
[----:B------:R-:W-:-:S07]  /*24870*/  IMAD.MOV.U32 R15, RZ, RZ, -0x1 ;  /* 0xffffffffff0f7424 */ /* 0x000fce00078e00ff */
[----:B0-----:R-:W-:Y:S05]  /*24880*/  WARPSYNC.COLLECTIVE R15, `(.L_x_8922) ;  /* 0x000000000f0c7348 */ /* 0x001fea0003c00000 */
[----:B------:R-:W-:Y:S02]  /*24890*/  ELECT P6, UR62, PT ;  /* 0x00000000003e782f */ /* 0x000fe400038c0000 */
[----:B------:R-:W-:Y:S01]  /*248a0*/  MOV R14, UR62 ;  /* 0x0000003e000e7c02 */ /* 0x000fe20008000f00 */
[----:B0-----:R-:W-:Y:S10]  /*248b0*/  ENDCOLLECTIVE ;  /* 0x000000000000791b */ /* 0x001ff40003800000 */
.L_x_8922:
[----:B------:R-:W-:Y:S05]  /*248c0*/  BSYNC B1 ;  /* 0x0000000000017941 */ /* 0x000fea0003800000 */
.L_x_8921:
[----:B------:R-:W-:Y:S05]  /*248d0*/  BRA `(.L_x_8757) ;  /* 0xffffff7800007947 */ /* 0x000fea000383ffff */
.L_x_8760:
[----:B0-----:R0:W1:Y:S02]  /*248e0*/  SYNCS.PHASECHK.TRANS64.TRYWAIT P0, [R18+URZ+0x38820], R3 ;  /* 0x03882003120075a7 */ /* 0x001064000800017f */
[----:B-1----:R-:W-:Y:S05]  /*248f0*/  @!P0 NANOSLEEP.SYNCS 0x989680 ;  /* 0x009896800000895d */ /* 0x002fea0003900000 */
[----:B------:R-:W1:Y:S02]  /*24900*/  @!P0 SYNCS.PHASECHK.TRANS64 P0, [R18+URZ+0x38820], R3 ;  /* 0x03882003120085a7 */ /* 0x000e64000800007f */
[----:B-1----:R-:W-:Y:S05]  /*24910*/  @!P0 BRA `(.L_x_8760) ;  /* 0xfffffffc00f08947 */ /* 0x002fea000383ffff */
[----:B------:R-:W-:Y:S05]  /*24920*/  BRA `(.L_x_8923) ;  /* 0xffffff7800107947 */ /* 0x000fea000383ffff */
.L_x_8764:
[----:B0-----:R0:W1:Y:S02]  /*24930*/  SYNCS.PHASECHK.TRANS64.TRYWAIT P0, [R3+URZ+0x388a0], R9 ;  /* 0x0388a009030075a7 */ /* 0x001064000800017f */
[----:B-1----:R-:W-:Y:S05]  /*24940*/  @!P0 NANOSLEEP.SYNCS 0x989680 ;  /* 0x009896800000895d */ /* 0x002fea0003900000 */
[----:B------:R-:W1:Y:S02]  /*24950*/  @!P0 SYNCS.PHASECHK.TRANS64 P0, [R3+URZ+0x388a0], R9 ;  /* 0x0388a009030085a7 */ /* 0x000e64000800007f */
[----:B-1----:R-:W-:Y:S05]  /*24960*/  @!P0 BRA `(.L_x_8764) ;  /* 0xfffffffc00f08947 */ /* 0x002fea000383ffff */
[----:B------:R-:W-:Y:S05]  /*24970*/  BRA `(.L_x_8924) ;  /* 0xffffff7800287947 */ /* 0x000fea000383ffff */
.L_x_8769:
[----:B-1----:R1:W2:Y:S02]  /*24980*/  SYNCS.PHASECHK.TRANS64.TRYWAIT P0, [R3+URZ+0x388c0], R9 ;  /* 0x0388c009030075a7 */ /* 0x0022a4000800017f */
[----:B--2---:R-:W-:Y:S05]  /*24990*/  @!P0 NANOSLEEP.SYNCS 0x989680 ;  /* 0x009896800000895d */ /* 0x004fea0003900000 */
[----:B------:R-:W2:Y:S02]  /*249a0*/  @!P0 SYNCS.PHASECHK.TRANS64 P0, [R3+URZ+0x388c0], R9 ;  /* 0x0388c009030085a7 */ /* 0x000ea4000800007f */
[----:B--2---:R-:W-:Y:S05]  /*249b0*/  @!P0 BRA `(.L_x_8769) ;  /* 0xfffffffc00f08947 */ /* 0x004fea000383ffff */
[----:B------:R-:W-:Y:S05]  /*249c0*/  BRA `(.L_x_8925) ;  /* 0xffffff7800a47947 */ /* 0x000fea000383ffff */
.L_x_8783:
[----:B0-----:R0:W1:Y:S02]  /*249d0*/  SYNCS.PHASECHK.TRANS64.TRYWAIT P1, [R9+URZ+0x388a0], R2 ;  /* 0x0388a002090075a7 */ /* 0x001064000802017f */
[----:B-1----:R-:W-:Y:S05]  /*249e0*/  @!P1 NANOSLEEP.SYNCS 0x989680 ;  /* 0x009896800000995d */ /* 0x002fea0003900000 */
[----:B------:R-:W1:Y:S02]  /*249f0*/  @!P1 SYNCS.PHASECHK.TRANS64 P1, [R9+URZ+0x388a0], R2 ;  /* 0x0388a002090095a7 */ /* 0x000e64000802007f */
[----:B-1----:R-:W-:Y:S05]  /*24a00*/  @!P1 BRA `(.L_x_8783) ;  /* 0xfffffffc00f09947 */ /* 0x002fea000383ffff */
[----:B------:R-:W-:Y:S05]  /*24a10*/  BRA `(.L_x_8926) ;  /* 0xffffff8400087947 */ /* 0x000fea000383ffff */
.L_x_8788:
[----:B-1----:R1:W2:Y:S02]  /*24a20*/  SYNCS.PHASECHK.TRANS64.TRYWAIT P1, [R9+URZ+0x388c0], R2 ;  /* 0x0388c002090075a7 */ /* 0x0022a4000802017f */
[----:B--2---:R-:W-:Y:S05]  /*24a30*/  @!P1 NANOSLEEP.SYNCS 0x989680 ;  /* 0x009896800000995d */ /* 0x004fea0003900000 */
[----:B------:R-:W2:Y:S02]  /*24a40*/  @!P1 SYNCS.PHASECHK.TRANS64 P1, [R9+URZ+0x388c0], R2 ;  /* 0x0388c002090095a7 */ /* 0x000ea4000802007f */
[----:B--2---:R-:W-:Y:S05]  /*24a50*/  @!P1 BRA `(.L_x_8788) ;  /* 0xfffffffc00f09947 */ /* 0x004fea000383ffff */
[----:B------:R-:W-:Y:S05]  /*24a60*/  BRA `(.L_x_8927) ;  /* 0xffffff8400807947 */ /* 0x000fea000383ffff */
.L_x_8810:
        /* <DEDUP_REMOVED lines=11> */
.L_x_8929:
[----:B------:R-:W-:Y:S05]  /*24b20*/  BSYNC B0 ;  /* 0x0000000000007941 */ /* 0x000fea0003800000 */
.L_x_8928:
[----:B------:R-:W-:Y:S05]  /*24b30*/  BRA `(.L_x_8930) ;  /* 0xffffff9c00447947 */ /* 0x000fea000383ffff */
.L_x_8813:
[----:B0-----:R0:W1:Y:S02]  /*24b40*/  SYNCS.PHASECHK.TRANS64.TRYWAIT P0, [R26+URZ+0x38840], R0 ;  /* 0x038840001a0075a7 */ /* 0x001064000800017f */
[----:B-1----:R-:W-:Y:S05]  /*24b50*/  @!P0 NANOSLEEP.SYNCS 0x989680 ;  /* 0x009896800000895d */ /* 0x002fea0003900000 */
[----:B------:R-:W1:Y:S02]  /*24b60*/  @!P0 SYNCS.PHASECHK.TRANS64 P0, [R26+URZ+0x38840], R0 ;  /* 0x038840001a0085a7 */ /* 0x000e64000800007f */
[----:B-1----:R-:W-:Y:S05]  /*24b70*/  @!P0 BRA `(.L_x_8813) ;  /* 0xfffffffc00f08947 */ /* 0x002fea000383ffff */
[----:B------:R-:W-:Y:S05]  /*24b80*/  BRA `(.L_x_8931) ;  /* 0xffffff9c007c7947 */ /* 0x000fea000383ffff */
.L_x_8814:
        /* <DEDUP_REMOVED lines=8> */
.L_x_8933:
[----:B------:R-:W-:Y:S05]  /*24c10*/  BSYNC B0 ;  /* 0x0000000000007941 */ /* 0x000fea0003800000 */
.L_x_8932:
        /* <DEDUP_REMOVED lines=9> */
.L_x_8934:
[----:B------:R-:W-:Y:S02]  /*24cb0*/  IMAD.MOV.U32 R13, RZ, RZ, R4 ;  /* 0x000000ffff0d7224 */ /* 0x000fe400078e0004 */
[----:B------:R-:W-:Y:S02]  /*24cc0*/  IMAD.MOV.U32 R12, RZ, RZ, 0x1 ;  /* 0x00000001ff0c7424 */ /* 0x000fe400078e00ff */
[----:B------:R-:W-:-:S07]  /*24cd0*/  IMAD.MOV.U32 R3, RZ, RZ, R14 ;  /* 0x000000ffff037224 */ /* 0x000fce00078e000e */
[----:B------:R-:W-:Y:S05]  /*24ce0*/  WARPSYNC.COLLECTIVE R15, `(.L_x_8935) ;  /* 0x000000000f087348 */ /* 0x000fea0003c00000 */
[----:B------:R0:W1:Y:S02]  /*24cf0*/  SHFL.IDX P6, R14, R13, R12, R11 ;  /* 0x0000000c0d0e7389 */ /* 0x00006400000c000b */
[----:B01----:R-:W-:Y:S01]  /*24d00*/  ENDCOLLECTIVE ;  /* 0x000000000000791b */ /* 0x003fe20003800000 */
.L_x_8935:
        /* <DEDUP_REMOVED lines=15> */
.L_x_8936:
[----:B------:R-:W-:Y:S02]  /*24e00*/  @P0 IMAD R6, R5, 0x2, R18 ;  /* 0x0000000205060824 */ /* 0x000fe400078e0212 */
[----:B------:R-:W-:Y:S02]  /*24e10*/  IMAD.MOV.U32 R13, RZ, RZ, R4 ;  /* 0x000000ffff0d7224 */ /* 0x000fe400078e0004 */
[----:B------:R-:W-:Y:S02]  /*24e20*/  IMAD.MOV.U32 R12, RZ, RZ, 0x2 ;  /* 0x00000002ff0c7424 */ /* 0x000fe400078e00ff */
[----:B------:R-:W-:-:S07]  /*24e30*/  IMAD.MOV.U32 R3, RZ, RZ, R14 ;  /* 0x000000ffff037224 */ /* 0x000fce00078e000e */
[----:B------:R-:W-:Y:S05]  /*24e40*/  WARPSYNC.COLLECTIVE R15, `(.L_x_8937) ;  /* 0x000000000f087348 */ /* 0x000fea0003c00000 */
[----:B------:R0:W1:Y:S02]  /*24e50*/  SHFL.IDX P6, R14, R13, R12, R11 ;  /* 0x0000000c0d0e7389 */ /* 0x00006400000c000b */
[----:B01----:R-:W-:Y:S01]  /*24e60*/  ENDCOLLECTIVE ;  /* 0x000000000000791b */ /* 0x003fe20003800000 */
.L_x_8937:
        /* <DEDUP_REMOVED lines=15> */
.L_x_8938:
[----:B------:R-:W-:Y:S02]  /*24f60*/  @P0 IMAD R6, R5, 0x2, R18 ;  /* 0x0000000205060824 */ /* 0x000fe400078e0212 */
[----:B------:R-:W-:Y:S02]  /*24f70*/  IMAD.MOV.U32 R13, RZ, RZ, R4 ;  /* 0x000000ffff0d7224 */ /* 0x000fe400078e0004 */
[----:B------:R-:W-:Y:S02]  /*24f80*/  IMAD.MOV.U32 R12, RZ, RZ, 0x3 ;  /* 0x00000003ff0c7424 */ /* 0x000fe400078e00ff */
[----:B------:R-:W-:-:S07]  /*24f90*/  IMAD.MOV.U32 R3, RZ, RZ, R14 ;  /* 0x000000ffff037224 */ /* 0x000fce00078e000e */
[----:B------:R-:W-:Y:S05]  /*24fa0*/  WARPSYNC.COLLECTIVE R15, `(.L_x_8939) ;  /* 0x000000000f087348 */ /* 0x000fea0003c00000 */
[----:B------:R0:W1:Y:S02]  /*24fb0*/  SHFL.IDX P6, R14, R13, R12, R11 ;  /* 0x0000000c0d0e7389 */ /* 0x00006400000c000b */
[----:B01----:R-:W-:Y:S01]  /*24fc0*/  ENDCOLLECTIVE ;  /* 0x000000000000791b */ /* 0x003fe20003800000 */
.L_x_8939:
        /* <DEDUP_REMOVED lines=10> */
.L_x_8940:
[----:B------:R-:W-:Y:S01]  /*25070*/  @!PT LDS RZ, [RZ] ;  /* 0x00000000fffff984 */ /* 0x000fe20000000800 */
[----:B------:R-:W-:Y:S01]  /*25080*/  @!PT LDS RZ, [RZ] ;  /* 0x00000000fffff984 */ /* 0x000fe20000000800 */
[----:B------:R-:W-:Y:S01]  /*25090*/  @!PT LDS RZ, [RZ] ;  /* 0x00000000fffff984 */ /* 0x000fe20000000800 */
[----:B------:R0:W-:Y:S01]  /*250a0*/  @P0 LDGSTS.E.BYPASS.LTC128B.128 [R6+0x23400], desc[UR40][R2.64], !P2 ;  /* 0x2340000002060fae */ /* 0x0001e2000d101d68 */
[----:B------:R-:W-:Y:S01]  /*250b0*/  IMAD.MOV.U32 R0, RZ, RZ, R14 ;  /* 0x000000ffff007224 */ /* 0x000fe200078e000e */
[----:B------:R-:W-:Y:S06]  /*250c0*/  BRA `(.L_x_8941) ;  /* 0xffffff9c00287947 */ /* 0x000fec000383ffff */
.L_x_8819:
        /* <DEDUP_REMOVED lines=9> */
.L_x_8942:
        /* <DEDUP_REMOVED lines=10> */
.L_x_8943:
[----:B------:R-:W-:Y:S02]  /*25200*/  IMAD.MOV.U32 R13, RZ, RZ, R3 ;  /* 0x000000ffff0d7224 */ /* 0x000fe400078e0003 */
[----:B------:R-:W-:Y:S02]  /*25210*/  IMAD.MOV.U32 R12, RZ, RZ, 0x1 ;  /* 0x00000001ff0c7424 */ /* 0x000fe400078e00ff */
[----:B------:R-:W-:-:S07]  /*25220*/  IMAD.MOV.U32 R4, RZ, RZ, R14 ;  /* 0x000000ffff047224 */ /* 0x000fce00078e000e */
[----:B------:R-:W-:Y:S05]  /*25230*/  WARPSYNC.COLLECTIVE R15, `(.L_x_8944) ;  /* 0x000000000f087348 */ /* 0x000fea0003c00000 */
[----:B------:R0:W1:Y:S02]  /*25240*/  SHFL.IDX P6, R14, R13, R12, R11 ;  /* 0x0000000c0d0e7389 */ /* 0x00006400000c000b */
[----:B01----:R-:W-:Y:S01]  /*25250*/  ENDCOLLECTIVE ;  /* 0x000000000000791b */ /* 0x003fe20003800000 */
.L_x_8944:
        /* <DEDUP_REMOVED lines=12> */
.L_x_8945:
[----:B------:R-:W-:Y:S02]  /*25320*/  IMAD.MOV.U32 R13, RZ, RZ, R3 ;  /* 0x000000ffff0d7224 */ /* 0x000fe400078e0003 */
[----:B------:R-:W-:Y:S02]  /*25330*/  IMAD.MOV.U32 R12, RZ, RZ, 0x2 ;  /* 0x00000002ff0c7424 */ /* 0x000fe400078e00ff */
[----:B------:R-:W-:-:S07]  /*25340*/  IMAD.MOV.U32 R5, RZ, RZ, R14 ;  /* 0x000000ffff057224 */ /* 0x000fce00078e000e */
[----:B------:R-:W-:Y:S05]  /*25350*/  WARPSYNC.COLLECTIVE R15, `(.L_x_8946) ;  /* 0x000000000f087348 */ /* 0x000fea0003c00000 */
[----:B------:R0:W1:Y:S02]  /*25360*/  SHFL.IDX P6, R14, R13, R12, R11 ;  /* 0x0000000c0d0e7389 */ /* 0x00006400000c000b */
[----:B01----:R-:W-:Y:S01]  /*25370*/  ENDCOLLECTIVE ;  /* 0x000000000000791b */ /* 0x003fe20003800000 */
.L_x_8946:
        /* <DEDUP_REMOVED lines=10> */
.L_x_8947:
        /* <DEDUP_REMOVED lines=11> */
.L_x_8948:
        /* <DEDUP_REMOVED lines=10> */
.L_x_8949:
[----:B------:R-:W-:Y:S01]  /*25570*/  @!PT LDS RZ, [RZ] ;  /* 0x00000000fffff984 */ /* 0x000fe20000000800 */
[----:B------:R-:W-:Y:S01]  /*25580*/  @!PT LDS RZ, [RZ] ;  /* 0x00000000fffff984 */ /* 0x000fe20000000800 */
[----:B------:R-:W-:Y:S01]  /*25590*/  @!PT LDS RZ, [RZ] ;  /* 0x00000000fffff984 */ /* 0x000fe20000000800 */
[----:B------:R1:W-:Y:S01]  /*255a0*/  @!P0 LDGSTS.E.BYPASS.LTC128B.128 [R23+0x21400], desc[UR40][R4.64], !P1 ;  /* 0x2140000004178fae */ /* 0x0003e2000c901d68 */
[----:B------:R-:W-:Y:S01]  /*255b0*/  IMAD.MOV.U32 R0, RZ, RZ, R14 ;  /* 0x000000ffff007224 */ /* 0x000fe200078e000e */
[----:B------:R-:W-:Y:S06]  /*255c0*/  BRA `(.L_x_8950) ;  /* 0xffffffa0003c7947 */ /* 0x000fec000383ffff */
.L_x_8823:
        /* <DEDUP_REMOVED lines=45> */
.L_x_8952:
[----:B------:R-:W-:Y:S05]  /*258a0*/  BSYNC B0 ;  /* 0x0000000000007941 */ /* 0x000fea0003800000 */
.L_x_8951:
        /* <DEDUP_REMOVED lines=11> */
.L_x_8953:
        /* <DEDUP_REMOVED lines=39> */
.L_x_8954:
        /* <DEDUP_REMOVED lines=8> */
.L_x_8955:
        /* <DEDUP_REMOVED lines=33> */
.L_x_8956:
[----:B------:R-:W-:Y:S02]  /*25e60*/  IMAD.MOV.U32 R13, RZ, RZ, R5 ;  /* 0x000000ffff0d7224 */ /* 0x000fe400078e0005 */
[----:B------:R-:W-:-:S07]  /*25e70*/  IMAD.MOV.U32 R8, RZ, RZ, R14 ;  /* 0x000000ffff087224 */ /* 0x000fce00078e000e */
[----:B------:R-:W-:Y:S05]  /*25e80*/  WARPSYNC.COLLECTIVE R15, `(.L_x_8957) ;  /* 0x000000000f087348 */ /* 0x000fea0003c00000 */
[----:B------:R0:W1:Y:S02]  /*25e90*/  SHFL.IDX P6, R14, R13, R12, R11 ;  /* 0x0000000c0d0e7389 */ /* 0x00006400000c000b */
[----:B01----:R-:W-:Y:S01]  /*25ea0*/  ENDCOLLECTIVE ;  /* 0x000000000000791b */ /* 0x003fe20003800000 */
.L_x_8957:
        /* <DEDUP_REMOVED lines=23> */
.L_x_8958:
        /* <DEDUP_REMOVED lines=9> */
.L_x_8959:
[----:B------:R-:W-:Y:S01]  /*260b0*/  IMAD.MOV.U32 R2, RZ, RZ, R14 ;  /* 0x000000ffff027224 */ /* 0x000fe200078e000e */
[----:B------:R-:W-:Y:S06]  /*260c0*/  BRA `(.L_x_8960) ;  /* 0xffffffa400187947 */ /* 0x000fec000383ffff */
.L_x_8828:
[----:B-1----:R1:W2:Y:S02]  /*260d0*/  SYNCS.PHASECHK.TRANS64.TRYWAIT P0, [R18+URZ+0x38820], R0 ;  /* 0x03882000120075a7 */ /* 0x0022a4000800017f */
[----:B--2---:R-:W-:Y:S05]  /*260e0*/  @!P0 NANOSLEEP.SYNCS 0x989680 ;  /* 0x009896800000895d */ /* 0x004fea0003900000 */
[----:B------:R-:W2:Y:S02]  /*260f0*/  @!P0 SYNCS.PHASECHK.TRANS64 P0, [R18+URZ+0x38820], R0 ;  /* 0x03882000120085a7 */ /* 0x000ea4000800007f */
[----:B--2---:R-:W-:Y:S05]  /*26100*/  @!P0 BRA `(.L_x_8828) ;  /* 0xfffffffc00f08947 */ /* 0x004fea000383ffff */
[----:B------:R-:W-:Y:S05]  /*26110*/  BRA `(.L_x_8961) ;  /* 0xffffffa400c07947 */ /* 0x000fea000383ffff */
.L_x_8831:
[----:B-1----:R1:W2:Y:S02]  /*26120*/  SYNCS.PHASECHK.TRANS64.TRYWAIT P0, [R26+URZ+0x38860], R0 ;  /* 0x038860001a0075a7 */ /* 0x0022a4000800017f */
[----:B--2---:R-:W-:Y:S05]  /*26130*/  @!P0 NANOSLEEP.SYNCS 0x989680 ;  /* 0x009896800000895d */ /* 0x004fea0003900000 */
[----:B------:R-:W2:Y:S02]  /*26140*/  @!P0 SYNCS.PHASECHK.TRANS64 P0, [R26+URZ+0x38860], R0 ;  /* 0x038860001a0085a7 */ /* 0x000ea4000800007f */
[----:B--2---:R-:W-:Y:S05]  /*26150*/  @!P0 BRA `(.L_x_8831) ;  /* 0xfffffffc00f08947 */ /* 0x004fea000383ffff */
[----:B------:R-:W-:Y:S05]  /*26160*/  BRA `(.L_x_8962) ;  /* 0xffffffa400d07947 */ /* 0x000fea000383ffff */
.L_x_8832:
        /* <DEDUP_REMOVED lines=8> */
.L_x_8964:
[----:B------:R-:W-:Y:S05]  /*261f0*/  BSYNC B0 ;  /* 0x0000000000007941 */ /* 0x000fea0003800000 */
.L_x_8963:
        /* <DEDUP_REMOVED lines=15> */
.L_x_8965:
        /* <DEDUP_REMOVED lines=39> */
.L_x_8966:
[----:B------:R-:W-:Y:S02]  /*26560*/  IMAD.MOV.U32 R13, RZ, RZ, R5 ;  /* 0x000000ffff0d7224 */ /* 0x000fe400078e0005 */
[----:B------:R-:W-:-:S07]  /*26570*/  IMAD.MOV.U32 R3, RZ, RZ, R14 ;  /* 0x000000ffff037224 */ /* 0x000fce00078e000e */
[----:B------:R-:W-:Y:S05]  /*26580*/  WARPSYNC.COLLECTIVE R15, `(.L_x_8967) ;  /* 0x000000000f087348 */ /* 0x000fea0003c00000 */
[----:B------:R0:W1:Y:S02]  /*26590*/  SHFL.IDX P6, R14, R13, R12, R11 ;  /* 0x0000000c0d0e7389 */ /* 0x00006400000c000b */
[----:B01----:R-:W-:Y:S01]  /*265a0*/  ENDCOLLECTIVE ;  /* 0x000000000000791b */ /* 0x003fe20003800000 */
.L_x_8967:
        /* <DEDUP_REMOVED lines=29> */
.L_x_8968:
[----:B------:R-:W-:Y:S02]  /*26780*/  IMAD.MOV.U32 R13, RZ, RZ, R5 ;  /* 0x000000ffff0d7224 */ /* 0x000fe400078e0005 */
[----:B------:R-:W-:-:S07]  /*26790*/  IMAD.MOV.U32 R7, RZ, RZ, R14 ;  /* 0x000000ffff077224 */ /* 0x000fce00078e000e */
[----:B------:R-:W-:Y:S05]  /*267a0*/  WARPSYNC.COLLECTIVE R15, `(.L_x_8969) ;  /* 0x000000000f087348 */ /* 0x000fea0003c00000 */
[----:B------:R0:W1:Y:S02]  /*267b0*/  SHFL.IDX P6, R14, R13, R12, R11 ;  /* 0x0000000c0d0e7389 */ /* 0x00006400000c000b */
[----:B01----:R-:W-:Y:S01]  /*267c0*/  ENDCOLLECTIVE ;  /* 0x000000000000791b */ /* 0x003fe20003800000 */
.L_x_8969:
        /* <DEDUP_REMOVED lines=29> */
.L_x_8970:
[----:B------:R-:W-:Y:S02]  /*269a0*/  IMAD.MOV.U32 R13, RZ, RZ, R5 ;  /* 0x000000ffff0d7224 */ /* 0x000fe400078e0005 */
[----:B------:R-:W-:-:S07]  /*269b0*/  IMAD.MOV.U32 R6, RZ, RZ, R14 ;  /* 0x000000ffff067224 */ /* 0x000fce00078e000e */
[----:B------:R-:W-:Y:S05]  /*269c0*/  WARPSYNC.COLLECTIVE R15, `(.L_x_8971) ;  /* 0x000000000f087348 */ /* 0x000fea0003c00000 */
[----:B------:R0:W1:Y:S02]  /*269d0*/  SHFL.IDX P6, R14, R13, R12, R11 ;  /* 0x0000000c0d0e7389 */ /* 0x00006400000c000b */
[----:B01----:R-:W-:Y:S01]  /*269e0*/  ENDCOLLECTIVE ;  /* 0x000000000000791b */ /* 0x003fe20003800000 */
.L_x_8971:
[----:B------:R-:W-:Y:S01]  /*269f0*/  IMAD.MOV.U32 R2, RZ, RZ, R14 ;  /* 0x000000ffff027224 */ /* 0x000fe200078e000e */
[----:B------:R-:W-:Y:S06]  /*26a00*/  BRA `(.L_x_8972) ;  /* 0xffffffa400607947 */ /* 0x000fec000383ffff */
.L_x_8839:
[----:B0-----:R0:W1:Y:S02]  /*26a10*/  SYNCS.PHASECHK.TRANS64.TRYWAIT P0, [R6+URZ+0x38840], R25 ;  /* 0x03884019060075a7 */ /* 0x001064000800017f */
[----:B-1----:R-:W-:Y:S05]  /*26a20*/  @!P0 NANOSLEEP.SYNCS 0x989680 ;  /* 0x009896800000895d */ /* 0x002fea0003900000 */
[----:B------:R-:W1:Y:S02]  /*26a30*/  @!P0 SYNCS.PHASECHK.TRANS64 P0, [R6+URZ+0x38840], R25 ;  /* 0x03884019060085a7 */ /* 0x000e64000800007f */
[----:B-1----:R-:W-:Y:S05]  /*26a40*/  @!P0 BRA `(.L_x_8839) ;  /* 0xfffffffc00f08947 */ /* 0x002fea000383ffff */
[----:B------:R-:W-:Y:S05]  /*26a50*/  BRA `(.L_x_8973) ;  /* 0xffffffa800ec7947 */ /* 0x000fea000383ffff */
.L_x_8840:
        /* <DEDUP_REMOVED lines=8> */
.L_x_8975:
[----:B------:R-:W-:Y:S05]  /*26ae0*/  BSYNC B1 ;  /* 0x0000000000017941 */ /* 0x000fea0003800000 */
.L_x_8974:
        /* <DEDUP_REMOVED lines=9> */
.L_x_8976:
[----:B------:R-:W-:Y:S02]  /*26b80*/  IMAD.MOV.U32 R13, RZ, RZ, R26 ;  /* 0x000000ffff0d7224 */ /* 0x000fe400078e001a */
[----:B------:R-:W-:Y:S02]  /*26b90*/  IMAD.MOV.U32 R12, RZ, RZ, 0x1 ;  /* 0x00000001ff0c7424 */ /* 0x000fe400078e00ff */
[----:B------:R-:W-:-:S07]  /*26ba0*/  IMAD.MOV.U32 R2, RZ, RZ, R14 ;  /* 0x000000ffff027224 */ /* 0x000fce00078e000e */
[----:B------:R-:W-:Y:S05]  /*26bb0*/  WARPSYNC.COLLECTIVE R15, `(.L_x_8977) ;  /* 0x000000000f087348 */ /* 0x000fea0003c00000 */
[----:B------:R0:W1:Y:S02]  /*26bc0*/  SHFL.IDX P6, R14, R13, R12, R11 ;  /* 0x0000000c0d0e7389 */ /* 0x00006400000c000b */
[----:B01----:R-:W-:Y:S01]  /*26bd0*/  ENDCOLLECTIVE ;  /* 0x000000000000791b */ /* 0x003fe20003800000 */
.L_x_8977:
        /* <DEDUP_REMOVED lines=11> */
.L_x_8978:
[----:B------:R-:W-:Y:S02]  /*26c90*/  IMAD.MOV.U32 R13, RZ, RZ, R26 ;  /* 0x000000ffff0d7224 */ /* 0x000fe400078e001a */
[----:B------:R-:W-:Y:S02]  /*26ca0*/  IMAD.MOV.U32 R12, RZ, RZ, 0x2 ;  /* 0x00000002ff0c7424 */ /* 0x000fe400078e00ff */
[----:B------:R-:W-:-:S07]  /*26cb0*/  IMAD.MOV.U32 R2, RZ, RZ, R14 ;  /* 0x000000ffff027224 */ /* 0x000fce00078e000e */
[----:B------:R-:W-:Y:S05]  /*26cc0*/  WARPSYNC.COLLECTIVE R15, `(.L_x_8979) ;  /* 0x000000000f087348 */ /* 0x000fea0003c00000 */
[----:B------:R0:W1:Y:S02]  /*26cd0*/  SHFL.IDX P6, R14, R13, R12, R11 ;  /* 0x0000000c0d0e7389 */ /* 0x00006400000c000b */
[----:B01----:R-:W-:Y:S01]  /*26ce0*/  ENDCOLLECTIVE ;  /* 0x000000000000791b */ /* 0x003fe20003800000 */
.L_x_8979:
        /* <DEDUP_REMOVED lines=11> */
.L_x_8980:
[----:B------:R-:W-:Y:S02]  /*26da0*/  IMAD.MOV.U32 R13, RZ, RZ, R26 ;  /* 0x000000ffff0d7224 */ /* 0x000fe400078e001a */
[----:B------:R-:W-:Y:S02]  /*26db0*/  IMAD.MOV.U32 R12, RZ, RZ, 0x3 ;  /* 0x00000003ff0c7424 */ /* 0x000fe400078e00ff */
[----:B------:R-:W-:-:S07]  /*26dc0*/  IMAD.MOV.U32 R2, RZ, RZ, R14 ;  /* 0x000000ffff027224 */ /* 0x000fce00078e000e */
[----:B------:R-:W-:Y:S05]  /*26dd0*/  WARPSYNC.COLLECTIVE R15, `(.L_x_8981) ;  /* 0x000000000f087348 */ /* 0x000fea0003c00000 */
[----:B------:R0:W1:Y:S02]  /*26de0*/  SHFL.IDX P6, R14, R13, R12, R11 ;  /* 0x0000000c0d0e7389 */ /* 0x00006400000c000b */
[----:B01----:R-:W-:Y:S01]  /*26df0*/  ENDCOLLECTIVE ;  /* 0x000000000000791b */ /* 0x003fe20003800000 */
.L_x_8981:
        /* <DEDUP_REMOVED lines=11> */
.L_x_8982:
[----:B------:R-:W-:Y:S01]  /*26eb0*/  IMAD.MOV.U32 R2, RZ, RZ, R14 ;  /* 0x000000ffff027224 */ /* 0x000fe200078e000e */
[----:B------:R-:W-:Y:S06]  /*26ec0*/  BRA `(.L_x_8983) ;  /* 0xffffffa800747947 */ /* 0x000fec000383ffff */
.L_x_8845:
[----:B---3--:R3:W4:Y:S02]  /*26ed0*/  SYNCS.PHASECHK.TRANS64.TRYWAIT P0, [R6+URZ+0x38860], R25 ;  /* 0x03886019060075a7 */ /* 0x008724000800017f */
[----:B----4-:R-:W-:Y:S05]  /*26ee0*/  @!P0 NANOSLEEP.SYNCS 0x989680 ;  /* 0x009896800000895d */ /* 0x010fea0003900000 */
[----:B------:R-:W4:Y:S02]  /*26ef0*/  @!P0 SYNCS.PHASECHK.TRANS64 P0, [R6+URZ+0x38860], R25 ;  /* 0x03886019060085a7 */ /* 0x000f24000800007f */
[----:B----4-:R-:W-:Y:S05]  /*26f00*/  @!P0 BRA `(.L_x_8845) ;  /* 0xfffffffc00f08947 */ /* 0x010fea000383ffff */
[----:B------:R-:W-:Y:S05]  /*26f10*/  BRA `(.L_x_8984) ;  /* 0xffffffa800c47947 */ /* 0x000fea000383ffff */
.L_x_8846:
        /* <DEDUP_REMOVED lines=8> */
.L_x_8986:
[----:B------:R-:W-:Y:S05]  /*26fa0*/  BSYNC B1 ;  /* 0x0000000000017941 */ /* 0x000fea0003800000 */
.L_x_8985:
        /* <DEDUP_REMOVED lines=13> */
.L_x_8987:
        /* <DEDUP_REMOVED lines=17> */
.L_x_8988:
        /* <DEDUP_REMOVED lines=16> */
.L_x_8989:
        /* <DEDUP_REMOVED lines=19> */
.L_x_8990:
        /* <DEDUP_REMOVED lines=14> */
.L_x_8991:
        /* <DEDUP_REMOVED lines=16> */
.L_x_8992:
        /* <DEDUP_REMOVED lines=14> */
.L_x_8993:
[----:B------:R-:W-:Y:S05]  /*27680*/  BRA `(.L_x_8994) ;  /* 0xffffffa800287947 */ /* 0x000fea000383ffff */
.L_x_8854:
        /* <DEDUP_REMOVED lines=8> */
.L_x_8996:
[----:B------:R-:W-:Y:S05]  /*27710*/  BSYNC B0 ;  /* 0x0000000000007941 */ /* 0x000fea0003800000 */
.L_x_8995:
        /* <DEDUP_REMOVED lines=9> */
.L_x_8997:
        /* <DEDUP_REMOVED lines=23> */
.L_x_8998:
[----:B------:R-:W-:Y:S01]  /*27920*/  IMAD.MOV.U32 R12, RZ, RZ, 0x2 ;  /* 0x00000002ff0c7424 */ /* 0x000fe200078e00ff */
[----:B------:R-:W-:-:S05]  /*27930*/  SEL R4, R14, RZ, P1 ;  /* 0x000000ff0e047207 */ /* 0x000fca0000800000 */
[----:B------:R-:W-:-:S04]  /*27940*/  IMAD.IADD R4, R13, 0x1, R4 ;  /* 0x000000010d047824 */ /* 0x000fc800078e0204 */
[----:B------:R-:W-:-:S07]  /*27950*/  IMAD.MOV.U32 R13, RZ, RZ, R4 ;  /* 0x000000ffff0d7224 */ /* 0x000fce00078e0004 */
[----:B------:R-:W-:Y:S05]  /*27960*/  WARPSYNC.COLLECTIVE R15, `(.L_x_8999) ;  /* 0x000000000f087348 */ /* 0x000fea0003c00000 */
[----:B------:R0:W1:Y:S02]  /*27970*/  SHFL.UP P6, R14, R13, R12, R11 ;  /* 0x0400000c0d0e7389 */ /* 0x00006400000c000b */
[----:B01----:R-:W-:Y:S01]  /*27980*/  ENDCOLLECTIVE ;  /* 0x000000000000791b */ /* 0x003fe20003800000 */
.L_x_8999:
[----:B------:R-:W-:Y:S01]  /*27990*/  IMAD.MOV.U32 R12, RZ, RZ, 0x4 ;  /* 0x00000004ff0c7424 */ /* 0x000fe200078e00ff */
[----:B------:R-:W-:-:S05]  /*279a0*/  SEL R3, R14, RZ, P2 ;  /* 0x000000ff0e037207 */ /* 0x000fca0001000000 */
[----:B------:R-:W-:-:S04]  /*279b0*/  IMAD.IADD R2, R4, 0x1, R3 ;  /* 0x0000000104027824 */ /* 0x000fc800078e0203 */
[----:B------:R-:W-:-:S07]  /*279c0*/  IMAD.MOV.U32 R13, RZ, RZ, R2 ;  /* 0x000000ffff0d7224 */ /* 0x000fce00078e0002 */
[----:B------:R-:W-:Y:S05]  /*279d0*/  WARPSYNC.COLLECTIVE R15, `(.L_x_9000) ;  /* 0x000000000f087348 */ /* 0x000fea0003c00000 */
[----:B------:R0:W1:Y:S02]  /*279e0*/  SHFL.UP P6, R14, R13, R12, R11 ;  /* 0x0400000c0d0e7389 */ /* 0x00006400000c000b */
[----:B01----:R-:W-:Y:S01]  /*279f0*/  ENDCOLLECTIVE ;  /* 0x000000000000791b */ /* 0x003fe20003800000 */
.L_x_9000:
[----:B------:R-:W-:Y:S01]  /*27a00*/  IMAD.MOV.U32 R12, RZ, RZ, 0x8 ;  /* 0x00000008ff0c7424 */ /* 0x000fe200078e00ff */
[----:B------:R-:W-:-:S05]  /*27a10*/  SEL R3, R14, RZ, P3 ;  /* 0x000000ff0e037207 */ /* 0x000fca0001800000 */
[----:B------:R-:W-:-:S04]  /*27a20*/  IMAD.IADD R3, R2, 0x1, R3 ;  /* 0x0000000102037824 */ /* 0x000fc800078e0203 */
[----:B------:R-:W-:-:S07]  /*27a30*/  IMAD.MOV.U32 R13, RZ, RZ, R3 ;  /* 0x000000ffff0d7224 */ /* 0x000fce00078e0003 */
[----:B------:R-:W-:Y:S05]  /*27a40*/  WARPSYNC.COLLECTIVE R15, `(.L_x_9001) ;  /* 0x000000000f087348 */ /* 0x000fea0003c00000 */
[----:B------:R0:W1:Y:S02]  /*27a50*/  SHFL.UP P6, R14, R13, R12, R11 ;  /* 0x0400000c0d0e7389 */ /* 0x00006400000c000b */
[----:B01----:R-:W-:Y:S01]  /*27a60*/  ENDCOLLECTIVE ;  /* 0x000000000000791b */ /* 0x003fe20003800000 */
.L_x_9001:
[----:B------:R-:W-:Y:S01]  /*27a70*/  IMAD.MOV.U32 R12, RZ, RZ, 0x10 ;  /* 0x00000010ff0c7424 */ /* 0x000fe200078e00ff */
[----:B------:R-:W-:-:S05]  /*27a80*/  SEL R4, R14, RZ, P4 ;  /* 0x000000ff0e047207 */ /* 0x000fca0002000000 */
[----:B------:R-:W-:-:S04]  /*27a90*/  IMAD.IADD R4, R3, 0x1, R4 ;  /* 0x0000000103047824 */ /* 0x000fc800078e0204 */
[----:B------:R-:W-:-:S07]  /*27aa0*/  IMAD.MOV.U32 R13, RZ, RZ, R4 ;  /* 0x000000ffff0d7224 */ /* 0x000fce00078e0004 */
[----:B------:R-:W-:Y:S05]  /*27ab0*/  WARPSYNC.COLLECTIVE R15, `(.L_x_9002) ;  /* 0x000000000f087348 */ /* 0x000fea0003c00000 */
[----:B------:R0:W1:Y:S02]  /*27ac0*/  SHFL.UP P6, R14, R13, R12, R11 ;  /* 0x0400000c0d0e7389 */ /* 0x00006400000c000b */
[----:B01----:R-:W-:Y:S01]  /*27ad0*/  ENDCOLLECTIVE ;  /* 0x000000000000791b */ /* 0x003fe20003800000 */
.L_x_9002:
        /* <DEDUP_REMOVED lines=8> */
.L_x_9003:
[----:B------:R-:W-:Y:S05]  /*27b60*/  BRA `(.L_x_9004) ;  /* 0xffffffa800c47947 */ /* 0x000fea000383ffff */
.L_x_8857:
[----:B------:R-:W-:Y:S01]  /*27b70*/  BSSY B0, `(.L_x_9005) ;  /* 0x0000007000007945 */ /* 0x000fe20003800000 */
[----:B------:R-:W-:Y:S02]  /*27b80*/  IMAD.MOV.U32 R12, RZ, RZ, 0x1 ;  /* 0x00000001ff0c7424 */ /* 0x000fe400078e00ff */
[----:B------:R-:W-:Y:S02]  /*27b90*/  IMAD.MOV.U32 R11, RZ, RZ, RZ ;  /* 0x000000ffff0b7224 */ /* 0x000fe400078e00ff */
[----:B------:R-:W-:-:S07]  /*27ba0*/  IMAD.MOV.U32 R15, RZ, RZ, -0x1 ;  /* 0xffffffffff0f7424 */ /* 0x000fce00078e00ff */
[----:B------:R-:W-:Y:S05]  /*27bb0*/  WARPSYNC.COLLECTIVE R15, `(.L_x_9006) ;  /* 0x000000000f087348 */ /* 0x000fea0003c00000 */
[----:B------:R0:W1:Y:S02]  /*27bc0*/  SHFL.UP P6, R14, R13, R12, R11 ;  /* 0x0400000c0d0e7389 */ /* 0x00006400000c000b */
[----:B01----:R-:W-:Y:S01]  /*27bd0*/  ENDCOLLECTIVE ;  /* 0x000000000000791b */ /* 0x003fe20003800000 */
.L_x_9006:
[----:B------:R-:W-:Y:S05]  /*27be0*/  BSYNC B0 ;  /* 0x0000000000007941 */ /* 0x000fea0003800000 */
.L_x_9005:
        /* <DEDUP_REMOVED lines=8> */
.L_x_9007:
[----:B------:R-:W-:Y:S01]  /*27c70*/  IMAD.MOV.U32 R12, RZ, RZ, 0x4 ;  /* 0x00000004ff0c7424 */ /* 0x000fe200078e00ff */
[----:B------:R-:W-:-:S05]  /*27c80*/  SEL R2, R14, RZ, P2 ;  /* 0x000000ff0e027207 */ /* 0x000fca0001000000 */
[----:B------:R-:W-:-:S04]  /*27c90*/  IMAD.IADD R2, R13, 0x1, R2 ;  /* 0x000000010d027824 */ /* 0x000fc800078e0202 */
[----:B------:R-:W-:-:S07]  /*27ca0*/  IMAD.MOV.U32 R13, RZ, RZ, R2 ;  /* 0x000000ffff0d7224 */ /* 0x000fce00078e0002 */
[----:B------:R-:W-:Y:S05]  /*27cb0*/  WARPSYNC.COLLECTIVE R15, `(.L_x_9008) ;  /* 0x000000000f087348 */ /* 0x000fea0003c00000 */
[----:B------:R0:W1:Y:S02]  /*27cc0*/  SHFL.UP P6, R14, R13, R12, R11 ;  /* 0x0400000c0d0e7389 */ /* 0x00006400000c000b */
[----:B01----:R-:W-:Y:S01]  /*27cd0*/  ENDCOLLECTIVE ;  /* 0x000000000000791b */ /* 0x003fe20003800000 */
.L_x_9008:
[----:B------:R-:W-:Y:S01]  /*27ce0*/  IMAD.MOV.U32 R12, RZ, RZ, 0x8 ;  /* 0x00000008ff0c7424 */ /* 0x000fe200078e00ff */
[----:B------:R-:W-:-:S05]  /*27cf0*/  SEL R3, R14, RZ, P3 ;  /* 0x000000ff0e037207 */ /* 0x000fca0001800000 */
[----:B------:R-:W-:-:S04]  /*27d00*/  IMAD.IADD R3, R2, 0x1, R3 ;  /* 0x0000000102037824 */ /* 0x000fc800078e0203 */
[----:B------:R-:W-:-:S07]  /*27d10*/  IMAD.MOV.U32 R13, RZ, RZ, R3 ;  /* 0x000000ffff0d7224 */ /* 0x000fce00078e0003 */
[----:B------:R-:W-:Y:S05]  /*27d20*/  WARPSYNC.COLLECTIVE R15, `(.L_x_9009) ;  /* 0x000000000f087348 */ /* 0x000fea0003c00000 */
[----:B------:R0:W1:Y:S02]  /*27d30*/  SHFL.UP P6, R14, R13, R12, R11 ;  /* 0x0400000c0d0e7389 */ /* 0x00006400000c000b */
[----:B01----:R-:W-:Y:S01]  /*27d40*/  ENDCOLLECTIVE ;  /* 0x000000000000791b */ /* 0x003fe20003800000 */
.L_x_9009:
[----:B------:R-:W-:Y:S01]  /*27d50*/  IMAD.MOV.U32 R12, RZ, RZ, 0x10 ;  /* 0x00000010ff0c7424 */ /* 0x000fe200078e00ff */
[----:B------:R-:W-:-:S05]  /*27d60*/  SEL R4, R14, RZ, P4 ;  /* 0x000000ff0e047207 */ /* 0x000fca0002000000 */
[----:B------:R-:W-:-:S04]  /*27d70*/  IMAD.IADD R4, R3, 0x1, R4 ;  /* 0x0000000103047824 */ /* 0x000fc800078e0204 */
[----:B------:R-:W-:-:S07]  /*27d80*/  IMAD.MOV.U32 R13, RZ, RZ, R4 ;  /* 0x000000ffff0d7224 */ /* 0x000fce00078e0004 */
[----:B------:R-:W-:Y:S05]  /*27d90*/  WARPSYNC.COLLECTIVE R15, `(.L_x_9010) ;  /* 0x000000000f087348 */ /* 0x000fea0003c00000 */
[----:B------:R0:W1:Y:S02]  /*27da0*/  SHFL.UP P6, R14, R13, R12, R11 ;  /* 0x0400000c0d0e7389 */ /* 0x00006400000c000b */
[----:B01----:R-:W-:Y:S01]  /*27db0*/  ENDCOLLECTIVE ;  /* 0x000000000000791b */ /* 0x003fe20003800000 */
.L_x_9010:
        /* <DEDUP_REMOVED lines=8> */
.L_x_9011:
[----:B------:R-:W-:Y:S05]  /*27e40*/  BRA `(.L_x_9012) ;  /* 0xffffffa800b07947 */ /* 0x000fea000383ffff */
.L_x_8859:
[----:B------:R-:W-:Y:S01]  /*27e50*/  BSSY B0, `(.L_x_9013) ;  /* 0x0000006000007945 */ /* 0x000fe20003800000 */
[----:B------:R-:W-:Y:S01]  /*27e60*/  PLOP3.LUT P6, PT, P6, PT, PT, 0x8, 0x0 ;  /* 0x000000000000781c */ /* 0x000fe200037ce170 */
[----:B------:R-:W-:-:S12]  /*27e70*/  IMAD.MOV.U32 R15, RZ, RZ, -0x1 ;  /* 0xffffffffff0f7424 */ /* 0x000fd800078e00ff */
[----:B0-----:R-:W-:Y:S05]  /*27e80*/  WARPSYNC.COLLECTIVE R15, `(.L_x_9014) ;  /* 0x000000000f087348 */ /* 0x001fea0003c00000 */
[----:B------:R-:W-:Y:S01]  /*27e90*/  VOTE.ANY R14, PT, P6 ;  /* 0x00000000000e7806 */ /* 0x000fe200030e0100 */
[----:B0-----:R-:W-:Y:S06]  /*27ea0*/  ENDCOLLECTIVE ;  /* 0x000000000000791b */ /* 0x001fec0003800000 */
.L_x_9014:
[----:B------:R-:W-:Y:S05]  /*27eb0*/  BSYNC B0 ;  /* 0x0000000000007941 */ /* 0x000fea0003800000 */
.L_x_9013:
        /* <DEDUP_REMOVED lines=10> */
.L_x_9015:
[----:B------:R-:W-:Y:S02]  /*27f60*/  IMAD.MOV.U32 R13, RZ, RZ, R5 ;  /* 0x000000ffff0d7224 */ /* 0x000fe400078e0005 */
[----:B------:R-:W-:-:S07]  /*27f70*/  IMAD.MOV.U32 R25, RZ, RZ, R14 ;  /* 0x000000ffff197224 */ /* 0x000fce00078e000e */
[----:B------:R-:W-:Y:S05]  /*27f80*/  WARPSYNC.COLLECTIVE R15, `(.L_x_9016) ;  /* 0x000000000f087348 */ /* 0x000fea0003c00000 */
[----:B------:R0:W1:Y:S02]  /*27f90*/  SHFL.IDX P6, R14, R13, R12, R11 ;  /* 0x0000000c0d0e7389 */ /* 0x00006400000c000b */
[----:B01----:R-:W-:Y:S01]  /*27fa0*/  ENDCOLLECTIVE ;  /* 0x000000000000791b */ /* 0x003fe20003800000 */
.L_x_9016:
[----:B------:R-:W-:Y:S01]  /*27fb0*/  IMAD.MOV.U32 R5, RZ, RZ, R14 ;  /* 0x000000ffff057224 */ /* 0x000fe200078e000e */
[----:B------:R-:W-:Y:S06]  /*27fc0*/  BRA `(.L_x_9017) ;  /* 0xffffffa800907947 */ /* 0x000fec000383ffff */
.L_x_8861:
[----:B------:R-:W-:Y:S01]  /*27fd0*/  BSSY B0, `(.L_x_9018) ;  /* 0x0000007000007945 */ /* 0x000fe20003800000 */
[----:B------:R-:W-:Y:S02]  /*27fe0*/  IMAD.MOV.U32 R13, RZ, RZ, R2 ;  /* 0x000000ffff0d7224 */ /* 0x000fe400078e0002 */
[----:B------:R-:W-:Y:S02]  /*27ff0*/  IMAD.MOV.U32 R11, RZ, RZ, 0x1f ;  /* 0x0000001fff0b7424 */ /* 0x000fe400078e00ff */
[----:B------:R-:W-:-:S07]  /*28000*/  IMAD.MOV.U32 R15, RZ, RZ, -0x1 ;  /* 0xffffffffff0f7424 */ /* 0x000fce00078e00ff */
[----:B0123--:R-:W-:Y:S05]  /*28010*/  WARPSYNC.COLLECTIVE R15, `(.L_x_9019) ;  /* 0x000000000f087348 */ /* 0x00ffea0003c00000 */
[----:B------:R4:W0:Y:S02]  /*28020*/  SHFL.IDX P6, R14, R13, R12, R11 ;  /* 0x0000000c0d0e7389 */ /* 0x00082400000c000b */
[----:B01234-:R-:W-:Y:S01]  /*28030*/  ENDCOLLECTIVE ;  /* 0x000000000000791b */ /* 0x01ffe20003800000 */
.L_x_9019:
[----:B------:R-:W-:Y:S05]  /*28040*/  BSYNC B0 ;  /* 0x0000000000007941 */ /* 0x000fea0003800000 */
.L_x_9018:
[----:B------:R-:W-:Y:S01]  /*28050*/  IMAD.MOV.U32 R24, RZ, RZ, R14 ;  /* 0x000000ffff187224 */ /* 0x000fe200078e000e */
[----:B------:R-:W-:Y:S06]  /*28060*/  BRA `(.L_x_8860) ;  /* 0xffffffa800807947 */ /* 0x000fec000383ffff */
.L_x_8867:
[----:B0-----:R0:W1:Y:S02]  /*28070*/  SYNCS.PHASECHK.TRANS64.TRYWAIT P0, [R7+URZ+0x38820], R0 ;  /* 0x03882000070075a7 */ /* 0x001064000800017f */
[----:B-1----:R-:W-:Y:S05]  /*28080*/  @!P0 NANOSLEEP.SYNCS 0x989680 ;  /* 0x009896800000895d */ /* 0x002fea0003900000 */
[----:B------:R-:W1:Y:S02]  /*28090*/  @!P0 SYNCS.PHASECHK.TRANS64 P0, [R7+URZ+0x38820], R0 ;  /* 0x03882000070085a7 */ /* 0x000e64000800007f */
[----:B-1----:R-:W-:Y:S05]  /*280a0*/  @!P0 BRA `(.L_x_8867) ;  /* 0xfffffffc00f08947 */ /* 0x002fea000383ffff */
[----:B------:R-:W-:Y:S05]  /*280b0*/  BRA `(.L_x_9020) ;  /* 0xffffffb000dc7947 */ /* 0x000fea000383ffff */
.L_x_8868:
        /* <DEDUP_REMOVED lines=8> */
[----:B0-23--:R-:W-:Y:S05]  /*28140*/  WARPSYNC.COLLECTIVE R15, `(.L_x_9022) ;  /* 0x000000000f087348 */ /* 0x00dfea0003c00000 */
[----:B------:R1:W4:Y:S02]  /*28150*/  SHFL.IDX P6, R14, R13, R12, R11 ;  /* 0x0000000c0d0e7389 */ /* 0x00032400000c000b */
[----:B01234-:R-:W-:Y:S01]  /*28160*/  ENDCOLLECTIVE ;  /* 0x000000000000791b */ /* 0x01ffe20003800000 */
.L_x_9022:
[----:B------:R-:W-:Y:S05]  /*28170*/  BSYNC B0 ;  /* 0x0000000000007941 */ /* 0x000fea0003800000 */
.L_x_9021:
[----:B------:R-:W-:Y:S05]  /*28180*/  BRA `(.L_x_9023) ;  /* 0xffffffb000c47947 */ /* 0x000fea000383ffff */
.L_x_8869:
[----:B------:R-:W-:Y:S01]  /*28190*/  BSSY B0, `(.L_x_9024) ;  /* 0x0000006000007945 */ /* 0x000fe20003800000 */
[----:B------:R-:W-:-:S07]  /*281a0*/  IMAD.MOV.U32 R15, RZ, RZ, -0x1 ;  /* 0xffffffffff0f7424 */ /* 0x000fce00078e00ff */
[----:B0-23--:R-:W-:Y:S05]  /*281b0*/  WARPSYNC.COLLECTIVE R15, `(.L_x_9025) ;  /* 0x000000000f0c7348 */ /* 0x00dfea0003c00000 */
[----:B------:R-:W-:Y:S02]  /*281c0*/  ELECT P6, UR62, PT ;  /* 0x00000000003e782f */ /* 0x000fe400038c0000 */
[----:B------:R-:W-:Y:S01]  /*281d0*/  MOV R14, UR62 ;  /* 0x0000003e000e7c02 */ /* 0x000fe20008000f00 */
[----:B0-23--:R-:W-:Y:S10]  /*281e0*/  ENDCOLLECTIVE ;  /* 0x000000000000791b */ /* 0x00dff40003800000 */
.L_x_9025:
[----:B------:R-:W-:Y:S05]  /*281f0*/  BSYNC B0 ;  /* 0x0000000000007941 */ /* 0x000fea0003800000 */
.L_x_9024:
[----:B------:R-:W-:Y:S05]  /*28200*/  BRA `(.L_x_9026) ;  /* 0xffffffb000b87947 */ /* 0x000fea000383ffff */
.L_x_8871:
[----:B0-----:R0:W1:Y:S02]  /*28210*/  SYNCS.PHASECHK.TRANS64.TRYWAIT P1, [R5+URZ+0x38840], R0 ;  /* 0x03884000050075a7 */ /* 0x001064000802017f */
[----:B-1----:R-:W-:Y:S05]  /*28220*/  @!P1 NANOSLEEP.SYNCS 0x989680 ;  /* 0x009896800000995d */ /* 0x002fea0003900000 */
[----:B------:R-:W1:Y:S02]  /*28230*/  @!P1 SYNCS.PHASECHK.TRANS64 P1, [R5+URZ+0x38840], R0 ;  /* 0x03884000050095a7 */ /* 0x000e64000802007f */
[----:B-1----:R-:W-:Y:S05]  /*28240*/  @!P1 BRA `(.L_x_8871) ;  /* 0xfffffffc00f09947 */ /* 0x002fea000383ffff */
[----:B------:R-:W-:Y:S05]  /*28250*/  BRA `(.L_x_9027) ;  /* 0xffffffb000d87947 */ /* 0x000fea000383ffff */
.L_x_8873:
[----:B-1----:R1:W4:Y:S02]  /*28260*/  SYNCS.PHASECHK.TRANS64.TRYWAIT P1, [R3+URZ+0x38840], R2 ;  /* 0x03884002030075a7 */ /* 0x002324000802017f */
[----:B----4-:R-:W-:Y:S05]  /*28270*/  @!P1 NANOSLEEP.SYNCS 0x989680 ;  /* 0x009896800000995d */ /* 0x010fea0003900000 */
[----:B------:R-:W4:Y:S02]  /*28280*/  @!P1 SYNCS.PHASECHK.TRANS64 P1, [R3+URZ+0x38840], R2 ;  /* 0x03884002030095a7 */ /* 0x000f24000802007f */
[----:B----4-:R-:W-:Y:S05]  /*28290*/  @!P1 BRA `(.L_x_8873) ;  /* 0xfffffffc00f09947 */ /* 0x010fea000383ffff */
[----:B------:R-:W-:Y:S05]  /*282a0*/  BRA `(.L_x_9028) ;  /* 0xffffffb000e47947 */ /* 0x000fea000383ffff */
.L_x_8875:
[----:B----4-:R4:W0:Y:S02]  /*282b0*/  SYNCS.PHASECHK.TRANS64.TRYWAIT P1, [R5+URZ+0x38860], R0 ;  /* 0x03886000050075a7 */ /* 0x010824000802017f */
[----:B0-----:R-:W-:Y:S05]  /*282c0*/  @!P1 NANOSLEEP.SYNCS 0x989680 ;  /* 0x009896800000995d */ /* 0x001fea0003900000 */
[----:B------:R-:W0:Y:S02]  /*282d0*/  @!P1 SYNCS.PHASECHK.TRANS64 P1, [R5+URZ+0x38860], R0 ;  /* 0x03886000050095a7 */ /* 0x000e24000802007f */
[----:B0-----:R-:W-:Y:S05]  /*282e0*/  @!P1 BRA `(.L_x_8875) ;  /* 0xfffffffc00f09947 */ /* 0x001fea000383ffff */
[----:B------:R-:W-:Y:S05]  /*282f0*/  BRA `(.L_x_9029) ;  /* 0xffffffb000e07947 */ /* 0x000fea000383ffff */
.L_x_9030:
        /* <DEDUP_REMOVED lines=16> */
.L_x_15660:


//--------------------- .text._ZN7cutlass13device_kernelIN5flash11enable_sm90INS1_16FlashAttnFwdSm90INS1_25CollectiveMainloopFwdSm90ILi2EN4cute5tupleIJNS5_1CILi1EEES8_S8_EEENS6_IJNS7_ILi128EEENS7_ILi96EEENS7_ILi64EEEEEELi256ENS_10bfloat16_tEfNS_4arch4Sm90ELb0ELb0ELb0ELb0ELb1ELb0ELb0ELb1ELb0ELb1ELb1ELb0EEENS1_21CollectiveEpilogueFwdINS6_IJSA_NS7_ILi256EEESB_EEES9_SE_SG_Li256ELb0ELb1ELb1ELb0EEENS1_19SingleTileSchedulerILb0ELb1ELb1ELi128EEEEEEEEEvNT_6ParamsE --------------------------
	.section	.text._ZN7cutlass13device_kernelIN5flash11enable_sm90INS1_16FlashAttnFwdSm90INS1_25CollectiveMainloopFwdSm90ILi2EN4cute5tupleIJNS5_1CILi1EEES8_S8_EEENS6_IJNS7_ILi128EEENS7_ILi96EEENS7_ILi64EEEEEELi256ENS_10bfloat16_tEfNS_4arch4Sm90ELb0ELb0ELb0ELb0ELb1ELb0ELb0ELb1ELb0ELb1ELb1ELb0EEENS1_21CollectiveEpilogueFwdINS6_IJSA_NS7_ILi256EEESB_EEES9_SE_SG_Li256ELb0ELb1ELb1ELb0EEENS1_19SingleTileSchedulerILb0ELb1ELb1ELi128EEEEEEEEEvNT_6ParamsE,"ax",@progbits
	.align	128
.text._ZN7cutlass13device_kernelIN5flash11enable_sm90INS1_16FlashAttnFwdSm90INS1_25CollectiveMainloopFwdSm90ILi2EN4cute5tupleIJNS5_1CILi1EEES8_S8_EEENS6_IJNS7_ILi128EEENS7_ILi96EEENS7_ILi64EEEEEELi256ENS_10bfloat16_tEfNS_4arch4Sm90ELb0ELb0ELb0ELb0ELb1ELb0ELb0ELb1ELb0ELb1ELb1ELb0EEENS1_21CollectiveEpilogueFwdINS6_IJSA_NS7_ILi256EEESB_EEES9_SE_SG_Li256ELb0ELb1ELb1ELb0EEENS1_19SingleTileSchedulerILb0ELb1ELb1ELi128EEEEEEEEEvNT_6ParamsE:
        .type           _ZN7cutlass13device_kernelIN5flash11enable_sm90INS1_16FlashAttnFwdSm90INS1_25CollectiveMainloopFwdSm90ILi2EN4cute5tupleIJNS5_1CILi1EEES8_S8_EEENS6_IJNS7_ILi128EEENS7_ILi96EEENS7_ILi64EEEEEELi256ENS_10bfloat16_tEfNS_4arch4Sm90ELb0ELb0ELb0ELb0ELb1ELb0ELb0ELb1ELb0ELb1ELb1ELb0EEENS1_21CollectiveEpilogueFwdINS6_IJSA_NS7_ILi256EEESB_EEES9_SE_SG_Li256ELb0ELb1ELb1ELb0EEENS1_19SingleTileSchedulerILb0ELb1ELb1ELi128EEEEEEEEEvNT_6ParamsE,@function
        .size           _ZN7cutlass13device_kernelIN5flash11enable_sm90INS1_16FlashAttnFwdSm90INS1_25CollectiveMainloopFwdSm90ILi2EN4cute5tupleIJNS5_1CILi1EEES8_S8_EEENS6_IJNS7_ILi128EEENS7_ILi96EEENS7_ILi64EEEEEELi256ENS_10bfloat16_tEfNS_4arch4Sm90ELb0ELb0ELb0ELb0ELb1ELb0ELb0ELb1ELb0ELb1ELb1ELb0EEENS1_21CollectiveEpilogueFwdINS6_IJSA_NS7_ILi256EEESB_EEES9_SE_SG_Li256ELb0ELb1ELb1ELb0EEENS1_19SingleTileSchedulerILb0ELb1ELb1ELi128EEEEEEEEEvNT_6ParamsE,(.L_x_15661 - _ZN7cutlass13device_kernelIN5flash11enable_sm90INS1_16FlashAttnFwdSm90INS1_25CollectiveMainloopFwdSm90ILi2EN4cute5tupleIJNS5_1CILi1EEES8_S8_EEENS6_IJNS7_ILi128EEENS7_ILi96EEENS7_ILi64EEEEEELi256ENS_10bfloat16_tEfNS_4arch4Sm90ELb0ELb0ELb0ELb0ELb1ELb0ELb0ELb1ELb0ELb1ELb1ELb0EEENS1_21CollectiveEpilogueFwdINS6_IJSA_NS7_ILi256EEESB_EEES9_SE_SG_Li256ELb0ELb1ELb1ELb0EEENS1_19SingleTileSchedulerILb0ELb1ELb1ELi128EEEEEEEEEvNT_6ParamsE)
        .other          _ZN7cutlass13device_kernelIN5flash11enable_sm90INS1_16FlashAttnFwdSm90INS1_25CollectiveMainloopFwdSm90ILi2EN4cute5tupleIJNS5_1CILi1EEES8_S8_EEENS6_IJNS7_ILi128EEENS7_ILi96EEENS7_ILi64EEEEEELi256ENS_10bfloat16_tEfNS_4arch4Sm90ELb0ELb0ELb0ELb0ELb1ELb0ELb0ELb1ELb0ELb1ELb1ELb0EEENS1_21CollectiveEpilogueFwdINS6_IJSA_NS7_ILi256EEESB_EEES9_SE_SG_Li256ELb0ELb1ELb1ELb0EEENS1_19SingleTileSchedulerILb0ELb1ELb1ELi128EEEEEEEEEvNT_6ParamsE,@"STO_CUDA_ENTRY STV_DEFAULT"
_ZN7cutlass13device_kernelIN5flash11enable_sm90INS1_16FlashAttnFwdSm90INS1_25CollectiveMainloopFwdSm90ILi2EN4cute5tupleIJNS5_1CILi1EEES8_S8_EEENS6_IJNS7_ILi128EEENS7_ILi96EEENS7_ILi64EEEEEELi256ENS_10bfloat16_tEfNS_4arch4Sm90ELb0ELb0ELb0ELb0ELb1ELb0ELb0ELb1ELb0ELb1ELb1ELb0EEENS1_21CollectiveEpilogueFwdINS6_IJSA_NS7_ILi256EEESB_EEES9_SE_SG_Li256ELb0ELb1ELb1ELb0EEENS1_19SingleTileSchedulerILb0ELb1ELb1ELi128EEEEEEEEEvNT_6ParamsE:
        /* <DEDUP_REMOVED lines=9> */
[----:B------:R-:W-:-:S05]  /*0090*/  SHF.R.U32.HI R2, RZ, 0x7, R16 ;  /* 0x00000007ff027819 */ /* 0x000fca0000011610 */
[----:B------:R1:W2:Y:S04]  /*00a0*/  SHFL.IDX PT, R4, R2, RZ, 0x1f ;  /* 0x00001fff02047589 */ /* 0x0002a800000e0000 */
[----:B------:R-:W-:Y:S01]  /*00b0*/  VOTEU.ALL UP0, P0 ;  /* 0x00000000003f7886 */ /* 0x000fe20000000000 */
[----:B------:R-:W-:-:S04]  /*00c0*/  VOTEU.ALL UP1, P0 ;  /* 0x00000000003f7886 */ /* 0x000fc80000020000 */
[----:B------:R-:W3:Y:S01]  /*00d0*/  @!UP0 S2UR UR8, SR_CgaCtaId ;  /* 0x00000000000889c3 */ /* 0x000ee20000008800 */
[----:B------:R-:W-:Y:S01]  /*00e0*/  @!UP0 UMOV UR6, 0x400 ;  /* 0x0000040000068882 */ /* 0x000fe20000000000 */
[----:B------:R-:W-:-:S04]  /*00f0*/  @!UP0 UIADD3 UR4, -UR4, 0x100000, URZ ;  /* 0x0010000004048890 */ /* 0x000fc8000fffe13f */
[----:B------:R-:W-:Y:S02]  /*0100*/  @!UP0 USHF.L.U32 UR5, UR4, 0xb, URZ ;  /* 0x0000000b04058899 */ /* 0x000fe4000800063f */
[----:B------:R-:W-:Y:S02]  /*0110*/  @!UP0 USHF.L.U32 UR4, UR4, 0x1, URZ ;  /* 0x0000000104048899 */ /* 0x000fe4000800063f */
[----:B---3--:R-:W-:Y:S02]  /*0120*/  @!UP0 ULEA UR8, UR8, UR6, 0x18 ;  /* 0x0000000608088291 */ /* 0x008fe4000f8ec03f */
        /* <DEDUP_REMOVED lines=25> */
.L_x_9031:
        /* <DEDUP_REMOVED lines=22> */
.L_x_9032:
        /* <DEDUP_REMOVED lines=18> */
.L_x_9033:
        /* <DEDUP_REMOVED lines=22> */
.L_x_9034:
        /* <DEDUP_REMOVED lines=23> */
.L_x_9035:
        /* <DEDUP_REMOVED lines=9> */
.L_x_9038:
[----:B------:R-:W-:-:S08]  /*08a0*/  NOP ;  /* 0x0000000000007918 */ /* 0x000fd00000000000 */
[----:B------:R-:W0:Y:S02]  /*08b0*/  USETMAXREG.TRY_ALLOC.CTAPOOL UP0, 0xe8 ;  /* 0x000000e8000079c8 */ /* 0x000e240008000600 */
[----:B0-----:R-:W-:-:S13]  /*08c0*/  PLOP3.LUT P0, PT, PT, PT, UP0, 0x80, 0x0 ;  /* 0x000000000000781c */ /* 0x001fda0003f0f008 */
[----:B------:R-:W-:Y:S05]  /*08d0*/  @!P0 BRA `(.L_x_9038) ;  /* 0xfffffffc00f08947 */ /* 0x000fea000383ffff */
[----:B------:R-:W0:Y:S01]  /*08e0*/  S2UR UR6, SR_CTAID.Y ;  /* 0x00000000000679c3 */ /* 0x000e220000002600 */
[----:B------:R-:W-:-:S07]  /*08f0*/  ULDC UR7, c[0x0][0xc50] ;  /* 0x0003140000077ab9 */ /* 0x000fce0000000800 */
[----:B------:R-:W-:Y:S08]  /*0900*/  BAR.ARV 0x8, 0x180 ;  /* 0x0206000000007b1d */ /* 0x000ff00000002000 */
[----:B------:R-:W1:Y:S01]  /*0910*/  S2UR UR8, SR_CTAID.Z ;  /* 0x00000000000879c3 */ /* 0x000e620000002700 */
[----:B------:R-:W-:Y:S01]  /*0920*/  ISETP.NE.AND P0, PT, R2, 0x1, PT ;  /* 0x000000010200780c */ /* 0x000fe20003f05270 */
[----:B------:R-:W-:-:S11]  /*0930*/  UISETP.NE.AND UP0, UPT, UR7, 0x1, UPT ;  /* 0x000000010700788c */ /* 0x000fd6000bf05270 */
[----:B------:R-:W-:Y:S01]  /*0940*/  @UP0 ULDC UR4, c[0x0][0xc54] ;  /* 0x0003150000040ab9 */ /* 0x000fe20000000800 */
[----:B------:R-:W-:Y:S06]  /*0950*/  @!P0 BAR.ARV 0x9, 0x100 ;  /* 0x0244000000008b1d */ /* 0x000fec0000002000 */
[----:B0-----:R-:W-:Y:S01]  /*0960*/  UIMAD.WIDE.U32 UR4, UR6, UR4, URZ ;  /* 0x00000004060472a5 */ /* 0x001fe2000f8e003f */
[----:B------:R-:W-:Y:S01]  /*0970*/  @UP0 ULDC UR9, c[0x0][0xc58] ;  /* 0x0003160000090ab9 */ /* 0x000fe20000000800 */
[----:B------:R-:W-:Y:S01]  /*0980*/  UMOV UR38, UR6 ;  /* 0x0000000600267c82 */ /* 0x000fe20008000000 */
[----:B-1----:R-:W-:Y:S01]  /*0990*/  ISETP.LE.AND P0, PT, RZ, UR8, PT ;  /* 0x00000008ff007c0c */ /* 0x002fe2000bf03270 */
[----:B------:R-:W-:-:S04]  /*09a0*/  @UP0 USHF.R.U32.HI UR38, URZ, UR9, UR5 ;  /* 0x000000093f260299 */ /* 0x000fc80008011605 */
[----:B------:R-:W-:-:S04]  /*09b0*/  UIADD3 UR4, -UR38, URZ, URZ ;  /* 0x0000003f26047290 */ /* 0x000fc8000fffe13f */
[----:B------:R-:W-:-:S04]  /*09c0*/  UIMAD UR7, UR7, UR4, UR6 ;  /* 0x00000004070772a4 */ /* 0x000fc8000f8e0206 */
[----:B------:R-:W-:Y:S08]  /*09d0*/  @!P0 BRA `(.L_x_9039) ;  /* 0x000000a400f88947 */ /* 0x000ff00003800000 */
[----:B------:R-:W-:Y:S01]  /*09e0*/  ULDC.64 UR4, c[0x0][0x418] ;  /* 0x0001060000047ab9 */ /* 0x000fe20000000a00 */
[----:B------:R-:W-:Y:S01]  /*09f0*/  ULDC UR42, c[0x0][0x424] ;  /* 0x00010900002a7ab9 */ /* 0x000fe20000000800 */
[----:B------:R-:W-:Y:S02]  /*0a00*/  UISETP.NE.U32.AND UP0, UPT, UR4, URZ, UPT ;  /* 0x0000003f0400728c */ /* 0x000fe4000bf05070 */
[----:B------:R-:W-:Y:S02]  /*0a10*/  ULOP3.LUT UR40, UR7, 0xffff, URZ, 0xc0, !UPT ;  /* 0x0000ffff07287892 */ /* 0x000fe4000f8ec03f */
[----:B------:R-:W-:Y:S01]  /*0a20*/  UISETP.NE.AND.EX UP0, UPT, UR5, URZ, UPT, UP0 ;  /* 0x0000003f0500728c */ /* 0x000fe2000bf05300 */
[----:B------:R-:W-:-:S03]  /*0a30*/  ULDC UR4, c[0x0][0x2f0] ;  /* 0x0000bc0000047ab9 */ /* 0x000fc60000000800 */
[----:B------:R-:W-:-:S04]  /*0a40*/  USEL UR42, UR42, 0x1, UP0 ;  /* 0x000000012a2a7887 */ /* 0x000fc80008000000 */
[----:B------:R-:W-:-:S04]  /*0a50*/  UIMAD UR42, UR42, UR4, URZ ;  /* 0x000000042a2a72a4 */ /* 0x000fc8000f8e023f */
[----:B------:R-:W-:Y:S02]  /*0a60*/  UISETP.GE.AND UP0, UPT, UR42, 0x1, UPT ;  /* 0x000000012a00788c */ /* 0x000fe4000bf06270 */
[----:B------:R-:W-:-:S04]  /*0a70*/  UIADD3 UR4, UR42, 0x5f, URZ ;  /* 0x0000005f2a047890 */ /* 0x000fc8000fffe03f */
[----:B------:R-:W-:Y:S01]  /*0a80*/  PLOP3.LUT P0, PT, PT, PT, UP0, 0x80, 0x0 ;  /* 0x000000000000781c */ /* 0x000fe20003f0f008 */
[----:B------:R-:W-:-:S04]  /*0a90*/  UIMAD.WIDE UR4, UR4, 0x2aaaaaab, URZ ;  /* 0x2aaaaaab040478a5 */ /* 0x000fc8000f8e023f */
[----:B------:R-:W-:-:S03]  /*0aa0*/  USHF.R.U32.HI UR6, URZ, 0x1f, UR5 ;  /* 0x0000001f3f067899 */ /* 0x000fc60008011605 */
[----:B------:R-:W-:Y:S01]  /*0ab0*/  UMOV UR4, URZ ;  /* 0x0000003f00047c82 */ /* 0x000fe20008000000 */
[----:B------:R-:W-:-:S04]  /*0ac0*/  ULEA.HI.SX32 UR6, UR5, UR6, 0x1c ;  /* 0x0000000605067291 */ /* 0x000fc8000f8fe23f */
[----:B------:R-:W-:Y:S08]  /*0ad0*/  @!P0 BRA `(.L_x_9040) ;  /* 0x0000000000908947 */ /* 0x000ff00003800000 */
        /* <DEDUP_REMOVED lines=36> */
.L_x_9040:
[----:B------:R-:W-:Y:S01]  /*0d20*/  UIMAD UR40, UR40, UR4, URZ ;  /* 0x00000004282872a4 */ /* 0x000fe2000f8e023f */
[----:B------:R-:W-:Y:S01]  /*0d30*/  IMAD.U32 R0, RZ, RZ, UR6 ;  /* 0x00000006ff007e24 */ /* 0x000fe2000f8e00ff */
[----:B------:R-:W-:Y:S01]  /*0d40*/  PLOP3.LUT P0, PT, PT, PT, PT, 0x80, 0x0 ;  /* 0x000000000000781c */ /* 0x000fe20003f0f070 */
[----:B------:R-:W-:Y:S01]  /*0d50*/  IMAD.U32 R3, RZ, RZ, UR4 ;  /* 0x00000004ff037e24 */ /* 0x000fe2000f8e00ff */
[----:B------:R-:W-:Y:S01]  /*0d60*/  MOV R6, RZ ;  /* 0x000000ff00067202 */ /* 0x000fe20000000f00 */
[----:B------:R-:W-:Y:S01]  /*0d70*/  VIADD R16, R16, 0xffffff80 ;  /* 0xffffff8010107836 */ /* 0x000fe20000000000 */
        /* <DEDUP_REMOVED lines=104> */
.L_x_9042:
[----:B------:R-:W-:Y:S02]  /*1400*/  SHF.L.U32 R8, RZ, 0x1f, RZ ;  /* 0x0000001fff087819 */ /* 0x000fe400000006ff */
[----:B------:R-:W-:Y:S02]  /*1410*/  IADD3 R3, R2, 0x8, RZ ;  /* 0x0000000802037810 */ /* 0x000fe40007ffe0ff */
[----:B------:R-:W0:Y:S02]  /*1420*/  SYNCS.PHASECHK.TRANS64.TRYWAIT P0, [UR41+0x22800], R8 ;  /* 0x02280008ff0075a7 */ /* 0x000e240008000169 */
[----:B0-----:R-:W-:Y:S05]  /*1430*/  @!P0 BRA `(.L_x_9043) ;  /* 0x0000009c00688947 */ /* 0x001fea0003800000 */
.L_x_9115:
[----:B------:R-:W-:Y:S05]  /*1440*/  WARPSYNC.ALL ;  /* 0x0000000000007948 */ /* 0x000fea0003800000 */
[----:B------:R-:W-:Y:S01]  /*1450*/  ULOP3.LUT UR4, UR39, 0x1, URZ, 0xfc, !UPT ;  /* 0x0000000127047892 */ /* 0x000fe2000f8efc3f */
[----:B------:R1:W-:Y:S03]  /*1460*/  BAR.SYNC.DEFER_BLOCKING R3, 0x100 ;  /* 0x000400030000751d */ /* 0x0003e60000010000 */
[----:B------:R-:W-:-:S06]  /*1470*/  UISETP.NE.AND UP0, UPT, UR4, 0x3, UPT ;  /* 0x000000030400788c */ /* 0x000fcc000bf05270 */
[----:B------:R-:W-:-:S13]  /*1480*/  PLOP3.LUT P0, PT, PT, PT, UP0, 0x80, 0x0 ;  /* 0x000000000000781c */ /* 0x000fda0003f0f008 */
[----:B-1----:R-:W-:Y:S05]  /*1490*/  @!P0 BRA `(.L_x_9044) ;  /* 0x0000000000048947 */ /* 0x002fea0003800000 */
[----:B------:R-:W-:Y:S01]  /*14a0*/  BPT.TRAP 0x1 ;  /* 0x000000040000795c */ /* 0x000fe20000300000 */
.L_x_9044:
[----:B------:R1:W2:Y:S01]  /*14b0*/  SYNCS.PHASECHK.TRANS64.TRYWAIT P1, [UR41+0x22830], R8 ;  /* 0x02283008ff0075a7 */ /* 0x0002a20008020169 */
[----:B------:R-:W-:Y:S05]  /*14c0*/  @!P0 BRA `(.L_x_9045) ;  /* 0x0000000000048947 */ /* 0x000fea0003800000 */
[----:B------:R-:W-:Y:S01]  /*14d0*/  BPT.TRAP 0x1 ;  /* 0x000000040000795c */ /* 0x000fe20000300000 */
.L_x_9045:
[----:B--2---:R-:W-:Y:S05]  /*14e0*/  @P1 BRA `(.L_x_9046) ;  /* 0x0000000000081947 */ /* 0x004fea0003800000 */
[----:B------:R-:W2:Y:S02]  /*14f0*/  SYNCS.PHASECHK.TRANS64.TRYWAIT P1, [UR41+0x22830], R8 ;  /* 0x02283008ff0075a7 */ /* 0x000ea40008020169 */
[----:B--2---:R-:W-:Y:S05]  /*1500*/  @!P1 BRA `(.L_x_9047) ;  /* 0x0000009c004c9947 */ /* 0x004fea0003800000 */
.L_x_9046:
[----:B------:R-:W-:Y:S01]  /*1510*/  UIADD3 UR4, UR41, 0x1c400, URZ ;  /* 0x0001c40029047890 */ /* 0x000fe2000fffe03f */
[----:B------:R-:W-:Y:S01]  /*1520*/  WARPGROUP.ARRIVE ;  /* 0x00000000000079c5 */ /* 0x000fe20000000000 */
[----:B------:R-:W-:Y:S01]  /*1530*/  ULOP3.LUT UR8, UR44, 0x10000, URZ, 0xfc, !UPT ;  /* 0x000100002c087892 */ /* 0x000fe2000f8efc3f */
[----:B------:R-:W-:Y:S01]  /*1540*/  IADD3 R0, -R2, 0xb, RZ ;  /* 0x0000000b02007810 */ /* 0x000fe20007ffe1ff */
[----:B------:R-:W-:-:S03]  /*1550*/  USHF.R.U32.HI UR4, URZ, 0x4, UR4 ;  /* 0x000000043f047899 */ /* 0x000fc60008011604 */
[----:B------:R-:W2:Y:S01]  /*1560*/  S2UR UR25, SR_CgaCtaId ;  /* 0x00000000001979c3 */ /* 0x000ea20000008800 */
[----:B------:R-:W-:Y:S01]  /*1570*/  UMOV UR9, 0x40000040 ;  /* 0x4000004000097882 */ /* 0x000fe20000000000 */
[----:B------:R-:W-:Y:S01]  /*1580*/  UMOV UR7, 0x40000040 ;  /* 0x4000004000077882 */ /* 0x000fe20000000000 */
[----:B------:R-:W-:Y:S01]  /*1590*/  ULOP3.LUT UR4, UR4, 0x3fff, URZ, 0xc0, !UPT ;  /* 0x00003fff04047892 */ /* 0x000fe2000f8ec03f */
[----:B------:R-:W-:Y:S01]  /*15a0*/  UMOV UR5, UR9 ;  /* 0x0000000900057c82 */ /* 0x000fe20008000000 */
[----:B------:R-:W-:Y:S02]  /*15b0*/  UIADD3 UR12, UR8, 0x2, URZ ;  /* 0x00000002080c7890 */ /* 0x000fe4000fffe03f */
[----:B------:R-:W-:Y:S01]  /*15c0*/  ULOP3.LUT UR6, UR4, 0x10000, URZ, 0xfc, !UPT ;  /* 0x0001000004067892 */ /* 0x000fe2000f8efc3f */
[----:B------:R-:W-:Y:S02]  /*15d0*/  UMOV UR13, 0x40000040 ;  /* 0x40000040000d7882 */ /* 0x000fe40000000000 */
[----:B------:R-:W-:Y:S01]  /*15e0*/  UMOV UR4, UR8 ;  /* 0x0000000800047c82 */ /* 0x000fe20008000000 */
[----:B------:R-:W-:Y:S01]  /*15f0*/  UIADD3 UR14, UR6, 0x2, URZ ;  /* 0x00000002060e7890 */ /* 0x000fe2000fffe03f */
[----:B------:R-:W-:Y:S01]  /*1600*/  UMOV UR15, 0x40000040 ;  /* 0x40000040000f7882 */ /* 0x000fe20000000000 */
[----:B------:R-:W-:-:S03]  /*1610*/  UIADD3 UR16, UR8, 0x4, URZ ;  /* 0x0000000408107890 */ /* 0x000fc6000fffe03f */
[----:B------:R-:W-:Y:S01]  /*1620*/  HGMMA.64x96x16.F32.BF16 R24, gdesc[UR4], RZ, !UPT, gsb0 ;  /* 0x01600000041879f0 */ /* 0x000fe2000c0018ff */
        /* <DEDUP_REMOVED lines=17> */
[----:B------:R3:W-:Y:S06]  /*1740*/  BAR.ARV R0, 0x100 ;  /* 0x000400000000751d */ /* 0x0007ec0000002000 */
[----:B--2---:R-:W-:Y:S05]  /*1750*/  @!P0 BRA `(.L_x_9048) ;  /* 0x0000000000048947 */ /* 0x004fea0003800000 */
[----:B------:R-:W-:Y:S01]  /*1760*/  BPT.TRAP 0x1 ;  /* 0x000000040000795c */ /* 0x000fe20000300000 */
.L_x_9048:
[----:B------:R-:W-:Y:S01]  /*1770*/  LOP3.LUT R17, R17, 0xffffff80, RZ, 0xc0, !PT ;  /* 0xffffff8011117812 */ /* 0x000fe200078ec0ff */
[----:B------:R-:W-:Y:S01]  /*1780*/  UIMAD UR42, UR43, -0x60, UR42 ;  /* 0xffffffa02b2a78a4 */ /* 0x000fe2000f8e022a */
[----:B------:R-:W-:Y:S01]  /*1790*/  P2R R11, PR, RZ, 0x1 ;  /* 0x00000001ff0b7803 */ /* 0x000fe20000000000 */
[----:B------:R-:W-:Y:S01]  /*17a0*/  ULDC UR10, c[0x0][0x988] ;  /* 0x00026200000a7ab9 */ /* 0x000fe20000000800 */
[----:B------:R-:W-:Y:S01]  /*17b0*/  UIADD3 UR4, UR41, 0x22840, URZ ;  /* 0x0002284029047890 */ /* 0x000fe2000fffe03f */
[----:B------:R-:W-:Y:S01]  /*17c0*/  IMAD.IADD R17, R16, 0x1, -R17 ;  /* 0x0000000110117824 */ /* 0x000fe200078e0a11 */
[----:B------:R-:W-:Y:S02]  /*17d0*/  UIADD3 UR42, UR42, 0x60, URZ ;  /* 0x000000602a2a7890 */ /* 0x000fe4000fffe03f */
[----:B------:R-:W-:Y:S02]  /*17e0*/  UPRMT UR4, UR25, 0x654, UR4 ;  /* 0x0000065419047896 */ /* 0x000fe40008000004 */
[----:B------:R-:W-:-:S02]  /*17f0*/  SHF.R.S32.HI R4, RZ, 0x1f, R17 ;  /* 0x0000001fff047819 */ /* 0x000fc40000011411 */
[----:B0-----:R-:W-:Y:S02]  /*1800*/  IMAD.U32 R5, RZ, RZ, UR42 ;  /* 0x0000002aff057e24 */ /* 0x001fe4000f8e00ff */
[----:B------:R-:W-:-:S03]  /*1810*/  LEA.HI R4, R4, R17, RZ, 0x2 ;  /* 0x0000001104047211 */ /* 0x000fc600078f10ff */
[----:B------:R-:W-:Y:S01]  /*1820*/  SYNCS.ARRIVE.TRANS64.RED.A1T0 RZ, [UR4], RZ ;  /* 0x000000ffffff79a7 */ /* 0x000fe20008100404 */
[----:B------:R-:W-:-:S05]  /*1830*/  LOP3.LUT R4, R4, 0x7ffffffc, RZ, 0xc0, !PT ;  /* 0x7ffffffc04047812 */ /* 0x000fca00078ec0ff */
[----:B------:R-:W-:-:S04]  /*1840*/  IMAD.IADD R4, R17, 0x1, -R4 ;  /* 0x0000000111047824 */ /* 0x000fc800078e0a04 */
        /* <DEDUP_REMOVED lines=88> */
[----:B------:R-:W-:Y:S02]  /*1dd0*/  FMNMX.FTZ R4, R68, R5, !PT ;  /* 0x0000000544047209 */ /* 0x000fe40007810000 */
[----:B------:R-:W-:Y:S02]  /*1de0*/  FSEL R62, R62, -INF , P6 ;  /* 0xff8000003e3e7808 */ /* 0x000fe40003000000 */
[----:B------:R-:W-:-:S02]  /*1df0*/  FMNMX.FTZ R7, R69, R4, !PT ;  /* 0x0000000445077209 */ /* 0x000fc40007810000 */
[----:B------:R-:W-:Y:S02]  /*1e00*/  FSEL R63, R63, -INF , P5 ;  /* 0xff8000003f3f7808 */ /* 0x000fe40002800000 */
[----:B------:R-:W-:Y:S01]  /*1e10*/  FSEL R66, R66, -INF , P4 ;  /* 0xff80000042427808 */ /* 0x000fe20002000000 */
[----:B------:R-:W0:Y:S01]  /*1e20*/  SHFL.BFLY PT, R4, R7, 0x2, 0x1f ;  /* 0x0c401f0007047f89 */ /* 0x000e2200000e0000 */
[----:B------:R-:W-:Y:S02]  /*1e30*/  FSEL R67, R67, -INF , P3 ;  /* 0xff80000043437808 */ /* 0x000fe40001800000 */
[----:B------:R-:W-:Y:S02]  /*1e40*/  FSEL R70, R70, -INF , P2 ;  /* 0xff80000046467808 */ /* 0x000fe40001000000 */
[----:B------:R-:W-:Y:S02]  /*1e50*/  FSEL R71, R71, -INF , P1 ;  /* 0xff80000047477808 */ /* 0x000fe40000800000 */
[----:B0-----:R-:W-:-:S05]  /*1e60*/  FMNMX.FTZ R9, R7, R4, !PT ;  /* 0x0000000407097209 */ /* 0x001fca0007810000 */
[----:B------:R-:W0:Y:S02]  /*1e70*/  SHFL.BFLY PT, R4, R9, 0x1, 0x1f ;  /* 0x0c201f0009047f89 */ /* 0x000e2400000e0000 */
[----:B0-----:R-:W-:-:S04]  /*1e80*/  FMNMX.FTZ R4, R9, R4, !PT ;  /* 0x0000000409047209 */ /* 0x001fc80007810000 */
[C---:B------:R-:W-:Y:S01]  /*1e90*/  FSETP.NEU.FTZ.AND P0, PT, R4.reuse, -INF , PT ;  /* 0xff8000000400780b */ /* 0x040fe20003f1d000 */
[----:B------:R-:W-:-:S05]  /*1ea0*/  FMUL.FTZ R5, R4, UR10 ;  /* 0x0000000a04057c20 */ /* 0x000fca0008410000 */
[----:B------:R-:W-:Y:S02]  /*1eb0*/  FSEL R10, R5, RZ, P0 ;  /* 0x000000ff050a7208 */ /* 0x000fe40000000000 */
[----:B------:R-:W-:Y:S02]  /*1ec0*/  FMNMX.FTZ R5, R26, R27, !PT ;  /* 0x0000001b1a057209 */ /* 0x000fe40007810000 */
[----:B------:R-:W-:Y:S01]  /*1ed0*/  ISETP.NE.AND P0, PT, R11, RZ, PT ;  /* 0x000000ff0b00720c */ /* 0x000fe20003f05270 */
        /* <DEDUP_REMOVED lines=33> */
[----:B------:R-:W-:Y:S01]  /*20f0*/  FMNMX.FTZ R6, R46, R5, !PT ;  /* 0x000000052e067209 */ /* 0x000fe20007810000 */
[--C-:B------:R-:W-:Y:S01]  /*2100*/  FFMA.FTZ R65, R65, UR10, -R10.reuse ;  /* 0x0000000a41417c23 */ /* 0x100fe2000801080a */
[--C-:B------:R-:W-:Y:S01]  /*2110*/  FFMA.FTZ R68, R68, UR10, -R10.reuse ;  /* 0x0000000a44447c23 */ /* 0x100fe2000801080a */
[----:B------:R-:W-:Y:S01]  /*2120*/  FFMA.FTZ R10, R69, UR10, -R10 ;  /* 0x0000000a450a7c23 */ /* 0x000fe2000801080a */
[----:B------:R-:W-:Y:S01]  /*2130*/  FMNMX.FTZ R5, R47, R6, !PT ;  /* 0x000000062f057209 */ /* 0x000fe20007810000 */
[----:B------:R-:W-:Y:S01]  /*2140*/  MUFU.EX2 R32, R32 ;  /* 0x0000002000207308 */ /* 0x000fe20000000800 */
[----:B0-----:R-:W-:-:S02]  /*2150*/  F2FP.BF16.F32.PACK_AB R164, R25, R24 ;  /* 0x0000001819a4723e */ /* 0x001fc400000010ff */
[----:B------:R-:W-:-:S04]  /*2160*/  FMNMX.FTZ R6, R50, R5, !PT ;  /* 0x0000000532067209 */ /* 0x000fc80007810000 */
[----:B------:R-:W-:Y:S01]  /*2170*/  FMNMX.FTZ R5, R51, R6, !PT ;  /* 0x0000000633057209 */ /* 0x000fe20007810000 */
[----:B------:R-:W0:Y:S01]  /*2180*/  MUFU.EX2 R33, R33 ;  /* 0x0000002100217308 */ /* 0x000e220000000800 */
[----:B--2---:R-:W-:Y:S02]  /*2190*/  F2FP.BF16.F32.PACK_AB R166, R29, R28 ;  /* 0x0000001c1da6723e */ /* 0x004fe400000010ff */
[----:B------:R-:W-:-:S04]  /*21a0*/  FMNMX.FTZ R6, R54, R5, !PT ;  /* 0x0000000536067209 */ /* 0x000fc80007810000 */
[----:B------:R-:W-:Y:S01]  /*21b0*/  FMNMX.FTZ R5, R55, R6, !PT ;  /* 0x0000000637057209 */ /* 0x000fe20007810000 */
[----:B------:R-:W-:Y:S03]  /*21c0*/  MUFU.EX2 R36, R36 ;  /* 0x0000002400247308 */ /* 0x000fe60000000800 */
[----:B------:R-:W-:-:S04]  /*21d0*/  FMNMX.FTZ R6, R58, R5, !PT ;  /* 0x000000053a067209 */ /* 0x000fc80007810000 */
[----:B------:R-:W-:Y:S01]  /*21e0*/  FMNMX.FTZ R5, R59, R6, !PT ;  /* 0x000000063b057209 */ /* 0x000fe20007810000 */
[----:B------:R-:W-:Y:S01]  /*21f0*/  MUFU.EX2 R9, R10 ;  /* 0x0000000a00097308 */ /* 0x000fe20000000800 */
[----:B0-----:R-:W-:Y:S02]  /*2200*/  F2FP.BF16.F32.PACK_AB R160, R33, R32 ;  /* 0x0000002021a0723e */ /* 0x001fe400000010ff */
[----:B------:R-:W-:-:S04]  /*2210*/  FMNMX.FTZ R6, R62, R5, !PT ;  /* 0x000000053e067209 */ /* 0x000fc80007810000 */
[----:B------:R-:W-:Y:S01]  /*2220*/  FMNMX.FTZ R5, R63, R6, !PT ;  /* 0x000000063f057209 */ /* 0x000fe20007810000 */
[----:B------:R-:W0:Y:S03]  /*2230*/  MUFU.EX2 R37, R37 ;  /* 0x0000002500257308 */ /* 0x000e260000000800 */
[----:B------:R-:W-:-:S04]  /*2240*/  FMNMX.FTZ R6, R66, R5, !PT ;  /* 0x0000000542067209 */ /* 0x000fc80007810000 */
[----:B------:R-:W-:Y:S01]  /*2250*/  FMNMX.FTZ R5, R67, R6, !PT ;  /* 0x0000000643057209 */ /* 0x000fe20007810000 */
[----:B------:R-:W-:Y:S03]  /*2260*/  MUFU.EX2 R40, R40 ;  /* 0x0000002800287308 */ /* 0x000fe60000000800 */
[----:B------:R-:W-:-:S04]  /*2270*/  FMNMX.FTZ R6, R70, R5, !PT ;  /* 0x0000000546067209 */ /* 0x000fc80007810000 */
[----:B------:R-:W-:Y:S01]  /*2280*/  FMNMX.FTZ R6, R71, R6, !PT ;  /* 0x0000000647067209 */ /* 0x000fe20007810000 */
[----:B------:R-:W2:Y:S01]  /*2290*/  MUFU.EX2 R41, R41 ;  /* 0x0000002900297308 */ /* 0x000ea20000000800 */
[----:B0-----:R-:W-:-:S03]  /*22a0*/  F2FP.BF16.F32.PACK_AB R162, R37, R36 ;  /* 0x0000002425a2723e */ /* 0x001fc600000010ff */
[----:B------:R-:W0:Y:S04]  /*22b0*/  SHFL.BFLY PT, R5, R6, 0x2, 0x1f ;  /* 0x0c401f0006057f89 */ /* 0x000e2800000e0000 */
[----:B------:R-:W-:Y:S08]  /*22c0*/  MUFU.EX2 R44, R44 ;  /* 0x0000002c002c7308 */ /* 0x000ff00000000800 */
[----:B------:R-:W4:Y:S01]  /*22d0*/  MUFU.EX2 R45, R45 ;  /* 0x0000002d002d7308 */ /* 0x000f220000000800 */
[----:B--2---:R-:W-:-:S07]  /*22e0*/  F2FP.BF16.F32.PACK_AB R156, R41, R40 ;  /* 0x00000028299c723e */ /* 0x004fce00000010ff */
[----:B------:R-:W-:Y:S01]  /*22f0*/  MUFU.EX2 R48, R48 ;  /* 0x0000003000307308 */ /* 0x000fe20000000800 */
[----:B0-----:R-:W-:-:S07]  /*2300*/  FMNMX.FTZ R7, R6, R5, !PT ;  /* 0x0000000506077209 */ /* 0x001fce0007810000 */
[----:B------:R-:W0:Y:S01]  /*2310*/  MUFU.EX2 R49, R49 ;  /* 0x0000003100317308 */ /* 0x000e220000000800 */
[----:B------:R-:W2:Y:S01]  /*2320*/  SHFL.BFLY PT, R6, R7, 0x1, 0x1f ;  /* 0x0c201f0007067f89 */ /* 0x000ea200000e0000 */
[----:B----4-:R-:W-:-:S06]  /*2330*/  F2FP.BF16.F32.PACK_AB R158, R45, R44 ;  /* 0x0000002c2d9e723e */ /* 0x010fcc00000010ff */
[----:B------:R-:W-:Y:S08]  /*2340*/  MUFU.EX2 R52, R52 ;  /* 0x0000003400347308 */ /* 0x000ff00000000800 */
[----:B------:R-:W4:Y:S01]  /*2350*/  MUFU.EX2 R53, R53 ;  /* 0x0000003500357308 */ /* 0x000f220000000800 */
[----:B0-----:R-:W-:-:S07]  /*2360*/  F2FP.BF16.F32.PACK_AB R152, R49, R48 ;  /* 0x000000303198723e */ /* 0x001fce00000010ff */
[----:B------:R-:W-:Y:S01]  /*2370*/  MUFU.EX2 R56, R56 ;  /* 0x0000003800387308 */ /* 0x000fe20000000800 */
[----:B--2---:R-:W-:Y:S01]  /*2380*/  FMNMX.FTZ R5, R7, R6, !PT ;  /* 0x0000000607057209 */ /* 0x004fe20007810000 */
[----:B------:R-:W-:-:S03]  /*2390*/  FADD.FTZ R7, R24, R25 ;  /* 0x0000001918077221 */ /* 0x000fc60000010000 */
[C---:B------:R-:W-:Y:S01]  /*23a0*/  FSETP.NEU.FTZ.AND P1, PT, R5.reuse, -INF , PT ;  /* 0xff8000000500780b */ /* 0x040fe20003f3d000 */
[----:B------:R-:W-:Y:S01]  /*23b0*/  FMUL.FTZ R6, R5, UR10 ;  /* 0x0000000a05067c20 */ /* 0x000fe20008410000 */
[----:B------:R-:W-:Y:S01]  /*23c0*/  FADD.FTZ R10, R28, R7 ;  /* 0x000000071c0a7221 */ /* 0x000fe20000010000 */
[----:B------:R-:W-:Y:S01]  /*23d0*/  MUFU.EX2 R57, R57 ;  /* 0x0000003900397308 */ /* 0x000fe20000000800 */
[----:B----4-:R-:W-:Y:S02]  /*23e0*/  F2FP.BF16.F32.PACK_AB R154, R53, R52 ;  /* 0x00000034359a723e */ /* 0x010fe400000010ff */
        /* <DEDUP_REMOVED lines=10> */
[----:B------:R-:W-:Y:S01]  /*2490*/  FADD.FTZ R10, R32, R7 ;  /* 0x00000007200a7221 */ /* 0x000fe20000010000 */
[--C-:B------:R-:W-:Y:S01]  /*24a0*/  FFMA.FTZ R39, R39, UR10, -R6.reuse ;  /* 0x0000000a27277c23 */ /* 0x100fe20008010806 */
[--C-:B------:R-:W-:Y:S01]  /*24b0*/  FFMA.FTZ R42, R42, UR10, -R6.reuse ;  /* 0x0000000a2a2a7c23 */ /* 0x100fe20008010806 */
[----:B------:R-:W-:Y:S01]  /*24c0*/  FFMA.FTZ R43, R43, UR10, -R6 ;  /* 0x0000000a2b2b7c23 */ /* 0x000fe20008010806 */
[----:B------:R-:W-:Y:S01]  /*24d0*/  FADD.FTZ R11, R33, R10 ;  /* 0x0000000a210b7221 */ /* 0x000fe20000010000 */
[--C-:B------:R-:W-:Y:S01]  /*24e0*/  FFMA.FTZ R46, R46, UR10, -R6.reuse ;  /* 0x0000000a2e2e7c23 */ /* 0x100fe20008010806 */
[----:B------:R-:W0:Y:S01]  /*24f0*/  MUFU.EX2 R27, R27 ;  /* 0x0000001b001b7308 */ /* 0x000e220000000800 */
[--C-:B------:R-:W-:Y:S01]  /*2500*/  FFMA.FTZ R47, R47, UR10, -R6.reuse ;  /* 0x0000000a2f2f7c23 */ /* 0x100fe20008010806 */
[----:B------:R-:W-:Y:S01]  /*2510*/  FADD.FTZ R12, R36, R11 ;  /* 0x0000000b240c7221 */ /* 0x000fe20000010000 */
[--C-:B------:R-:W-:Y:S01]  /*2520*/  FFMA.FTZ R50, R50, UR10, -R6.reuse ;  /* 0x0000000a32327c23 */ /* 0x100fe20008010806 */
[--C-:B------:R-:W-:Y:S01]  /*2530*/  FFMA.FTZ R51, R51, UR10, -R6.reuse ;  /* 0x0000000a33337c23 */ /* 0x100fe20008010806 */
[----:B------:R-:W-:Y:S01]  /*2540*/  FFMA.FTZ R54, R54, UR10, -R6 ;  /* 0x0000000a36367c23 */ /* 0x000fe20008010806 */
[----:B------:R-:W-:Y:S01]  /*2550*/  FADD.FTZ R11, R37, R12 ;  /* 0x0000000c250b7221 */ /* 0x000fe20000010000 */
[--C-:B------:R-:W-:Y:S01]  /*2560*/  FFMA.FTZ R55, R55, UR10, -R6.reuse ;  /* 0x0000000a37377c23 */ /* 0x100fe20008010806 */
[----:B------:R-:W2:Y:S01]  /*2570*/  MUFU.EX2 R30, R30 ;  /* 0x0000001e001e7308 */ /* 0x000ea20000000800 */
[--C-:B------:R-:W-:Y:S01]  /*2580*/  FFMA.FTZ R58, R58, UR10, -R6.reuse ;  /* 0x0000000a3a3a7c23 */ /* 0x100fe20008010806 */
[----:B------:R-:W-:Y:S01]  /*2590*/  FADD.FTZ R12, R40, R11 ;  /* 0x0000000b280c7221 */ /* 0x000fe20000010000 */
[--C-:B------:R-:W-:Y:S01]  /*25a0*/  FFMA.FTZ R59, R59, UR10, -R6.reuse ;  /* 0x0000000a3b3b7c23 */ /* 0x100fe20008010806 */
[--C-:B------:R-:W-:Y:S01]  /*25b0*/  FFMA.FTZ R62, R62, UR10, -R6.reuse ;  /* 0x0000000a3e3e7c23 */ /* 0x100fe20008010806 */
[----:B------:R-:W-:Y:S01]  /*25c0*/  FFMA.FTZ R63, R63, UR10, -R6 ;  /* 0x0000000a3f3f7c23 */ /* 0x000fe20008010806 */
[----:B------:R-:W-:Y:S01]  /*25d0*/  FADD.FTZ R11, R41, R12 ;  /* 0x0000000c290b7221 */ /* 0x000fe20000010000 */
[--C-:B------:R-:W-:Y:S01]  /*25e0*/  FFMA.FTZ R66, R66, UR10, -R6.reuse ;  /* 0x0000000a42427c23 */ /* 0x100fe20008010806 */
[----:B------:R-:W4:Y:S01]  /*25f0*/  MUFU.EX2 R31, R31 ;  /* 0x0000001f001f7308 */ /* 0x000f220000000800 */
[----:B0-----:R-:W-:Y:S01]  /*2600*/  FADD.FTZ R7, R26, R27 ;  /* 0x0000001b1a077221 */ /* 0x001fe20000010000 */
[----:B------:R-:W-:Y:S01]  /*2610*/  FADD.FTZ R12, R44, R11 ;  /* 0x0000000b2c0c7221 */ /* 0x000fe20000010000 */
[--C-:B------:R-:W-:Y:S01]  /*2620*/  FFMA.FTZ R67, R67, UR10, -R6.reuse ;  /* 0x0000000a43437c23 */ /* 0x100fe20008010806 */
[--C-:B------:R-:W-:Y:S01]  /*2630*/  FFMA.FTZ R70, R70, UR10, -R6.reuse ;  /* 0x0000000a46467c23 */ /* 0x100fe20008010806 */
[----:B------:R-:W-:Y:S01]  /*2640*/  FFMA.FTZ R6, R71, UR10, -R6 ;  /* 0x0000000a47067c23 */ /* 0x000fe20008010806 */
[----:B------:R-:W-:Y:S01]  /*2650*/  FADD.FTZ R11, R45, R12 ;  /* 0x0000000c2d0b7221 */ /* 0x000fe20000010000 */
[----:B------:R-:W-:Y:S01]  /*2660*/  F2FP.BF16.F32.PACK_AB R168, R57, R56 ;  /* 0x0000003839a8723e */ /* 0x000fe200000010ff */
[----:B------:R-:W0:Y:S01]  /*2670*/  MUFU.EX2 R34, R34 ;  /* 0x0000002200227308 */ /* 0x000e220000000800 */
[----:B--2---:R-:W-:Y:S01]  /*2680*/  FADD.FTZ R10, R30, R7 ;  /* 0x000000071e0a7221 */ /* 0x004fe20000010000 */
[----:B------:R-:W-:Y:S01]  /*2690*/  FADD.FTZ R12, R48, R11 ;  /* 0x0000000b300c7221 */ /* 0x000fe20000010000 */
[----:B------:R-:W-:-:S03]  /*26a0*/  F2FP.BF16.F32.PACK_AB R165, R27, R26 ;  /* 0x0000001a1ba5723e */ /* 0x000fc600000010ff */
[----:B------:R-:W-:Y:S02]  /*26b0*/  FADD.FTZ R11, R49, R12 ;  /* 0x0000000c310b7221 */ /* 0x000fe40000010000 */
[----:B------:R-:W2:Y:S01]  /*26c0*/  MUFU.EX2 R35, R35 ;  /* 0x0000002300237308 */ /* 0x000ea20000000800 */
[C---:B----4-:R-:W-:Y:S01]  /*26d0*/  FADD.FTZ R7, R31.reuse, R10 ;  /* 0x0000000a1f077221 */ /* 0x050fe20000010000 */
[----:B------:R-:W-:Y:S01]  /*26e0*/  FADD.FTZ R12, R52, R11 ;  /* 0x0000000b340c7221 */ /* 0x000fe20000010000 */
[----:B------:R-:W-:-:S03]  /*26f0*/  F2FP.BF16.F32.PACK_AB R167, R31, R30 ;  /* 0x0000001e1fa7723e */ /* 0x000fc600000010ff */
[----:B------:R-:W-:Y:S02]  /*2700*/  FADD.FTZ R11, R53, R12 ;  /* 0x0000000c350b7221 */ /* 0x000fe40000010000 */
[----:B------:R-:W4:Y:S01]  /*2710*/  MUFU.EX2 R38, R38 ;  /* 0x0000002600267308 */ /* 0x000f220000000800 */
[----:B0-----:R-:W-:Y:S01]  /*2720*/  FADD.FTZ R10, R34, R7 ;  /* 0x00000007220a7221 */ /* 0x001fe20000010000 */
[----:B------:R-:W-:-:S04]  /*2730*/  FADD.FTZ R12, R56, R11 ;  /* 0x0000000b380c7221 */ /* 0x000fc80000010000 */
[----:B------:R-:W-:Y:S02]  /*2740*/  FADD.FTZ R11, R57, R12 ;  /* 0x0000000c390b7221 */ /* 0x000fe40000010000 */
[----:B------:R-:W0:Y:S01]  /*2750*/  MUFU.EX2 R39, R39 ;  /* 0x0000002700277308 */ /* 0x000e220000000800 */
[C---:B--2---:R-:W-:Y:S01]  /*2760*/  FADD.FTZ R7, R35.reuse, R10 ;  /* 0x0000000a23077221 */ /* 0x044fe20000010000 */
[----:B------:R-:W-:-:S06]  /*2770*/  F2FP.BF16.F32.PACK_AB R161, R35, R34 ;  /* 0x0000002223a1723e */ /* 0x000fcc00000010ff */
[----:B------:R-:W2:Y:S01]  /*2780*/  MUFU.EX2 R42, R42 ;  /* 0x0000002a002a7308 */ /* 0x000ea20000000800 */
[----:B----4-:R-:W-:-:S07]  /*2790*/  FADD.FTZ R10, R38, R7 ;  /* 0x00000007260a7221 */ /* 0x010fce0000010000 */
[----:B------:R-:W4:Y:S01]  /*27a0*/  MUFU.EX2 R43, R43 ;  /* 0x0000002b002b7308 */ /* 0x000f220000000800 */
[C---:B0-----:R-:W-:Y:S01]  /*27b0*/  FADD.FTZ R7, R39.reuse, R10 ;  /* 0x0000000a27077221 */ /* 0x041fe20000010000 */
[----:B------:R-:W-:-:S06]  /*27c0*/  F2FP.BF16.F32.PACK_AB R163, R39, R38 ;  /* 0x0000002627a3723e */ /* 0x000fcc00000010ff */
[----:B------:R-:W0:Y:S01]  /*27d0*/  MUFU.EX2 R46, R46 ;  /* 0x0000002e002e7308 */ /* 0x000e220000000800 */
[----:B--2---:R-:W-:-:S07]  /*27e0*/  FADD.FTZ R10, R42, R7 ;  /* 0x000000072a0a7221 */ /* 0x004fce0000010000 */
[----:B------:R-:W2:Y:S01]  /*27f0*/  MUFU.EX2 R47, R47 ;  /* 0x0000002f002f7308 */ /* 0x000ea20000000800 */
[C---:B----4-:R-:W-:Y:S01]  /*2800*/  FADD.FTZ R7, R43.reuse, R10 ;  /* 0x0000000a2b077221 */ /* 0x050fe20000010000 */
[----:B------:R-:W-:-:S06]  /*2810*/  F2FP.BF16.F32.PACK_AB R157, R43, R42 ;  /* 0x0000002a2b9d723e */ /* 0x000fcc00000010ff */
[----:B------:R-:W4:Y:S01]  /*2820*/  MUFU.EX2 R50, R50 ;  /* 0x0000003200327308 */ /* 0x000f220000000800 */
[----:B0-----:R-:W-:-:S07]  /*2830*/  FADD.FTZ R10, R46, R7 ;  /* 0x000000072e0a7221 */ /* 0x001fce0000010000 */
        /* <DEDUP_REMOVED lines=11> */
[----:B----4-:R-:W-:-:S07]  /*28f0*/  FADD.FTZ R12, R60, R11 ;  /* 0x0000000b3c0c7221 */ /* 0x010fce0000010000 */
[----:B------:R-:W4:Y:S01]  /*2900*/  MUFU.EX2 R58, R58 ;  /* 0x0000003a003a7308 */ /* 0x000f220000000800 */
[C---:B0-----:R-:W-:Y:S01]  /*2910*/  FADD.FTZ R7, R55.reuse, R10 ;  /* 0x0000000a37077221 */ /* 0x041fe20000010000 */
[----:B------:R-:W-:-:S06]  /*2920*/  F2FP.BF16.F32.PACK_AB R155, R55, R54 ;  /* 0x00000036379b723e */ /* 0x000fcc00000010ff */
[----:B------:R-:W0:Y:S01]  /*2930*/  MUFU.EX2 R64, R64 ;  /* 0x0000004000407308 */ /* 0x000e220000000800 */
[C---:B--2---:R-:W-:Y:S01]  /*2940*/  FADD.FTZ R11, R61.reuse, R12 ;  /* 0x0000000c3d0b7221 */ /* 0x044fe20000010000 */
[----:B------:R-:W-:-:S06]  /*2950*/  F2FP.BF16.F32.PACK_AB R170, R61, R60 ;  /* 0x0000003c3daa723e */ /* 0x000fcc00000010ff */
[----:B------:R-:W2:Y:S01]  /*2960*/  MUFU.EX2 R59, R59 ;  /* 0x0000003b003b7308 */ /* 0x000ea20000000800 */
[----:B----4-:R-:W-:-:S07]  /*2970*/  FADD.FTZ R10, R58, R7 ;  /* 0x000000073a0a7221 */ /* 0x010fce0000010000 */
[----:B------:R-:W4:Y:S01]  /*2980*/  MUFU.EX2 R65, R65 ;  /* 0x0000004100417308 */ /* 0x000f220000000800 */
[----:B0-----:R-:W-:-:S07]  /*2990*/  FADD.FTZ R12, R64, R11 ;  /* 0x0000000b400c7221 */ /* 0x001fce0000010000 */
[----:B------:R-:W0:Y:S01]  /*29a0*/  MUFU.EX2 R62, R62 ;  /* 0x0000003e003e7308 */ /* 0x000e220000000800 */
[C---:B--2---:R-:W-:Y:S01]  /*29b0*/  FADD.FTZ R7, R59.reuse, R10 ;  /* 0x0000000a3b077221 */ /* 0x044fe20000010000 */
[----:B------:R-:W-:-:S06]  /*29c0*/  F2FP.BF16.F32.PACK_AB R169, R59, R58 ;  /* 0x0000003a3ba9723e */ /* 0x000fcc00000010ff */
[----:B------:R-:W2:Y:S01]  /*29d0*/  MUFU.EX2 R68, R68 ;  /* 0x0000004400447308 */ /* 0x000ea20000000800 */
[C---:B----4-:R-:W-:Y:S01]  /*29e0*/  FADD.FTZ R11, R65.reuse, R12 ;  /* 0x0000000c410b7221 */ /* 0x050fe20000010000 */
[----:B------:R-:W-:-:S06]  /*29f0*/  F2FP.BF16.F32.PACK_AB R172, R65, R64 ;  /* 0x0000004041ac723e */ /* 0x000fcc00000010ff */
[----:B------:R-:W4:Y:S01]  /*2a00*/  MUFU.EX2 R63, R63 ;  /* 0x0000003f003f7308 */ /* 0x000f220000000800 */
[----:B0-----:R-:W-:-:S07]  /*2a10*/  FADD.FTZ R10, R62, R7 ;  /* 0x000000073e0a7221 */ /* 0x001fce0000010000 */
[----:B------:R-:W0:Y:S01]  /*2a20*/  MUFU.EX2 R66, R66 ;  /* 0x0000004200427308 */ /* 0x000e220000000800 */
[----:B--2---:R-:W-:Y:S01]  /*2a30*/  FADD.FTZ R12, R68, R11 ;  /* 0x0000000b440c7221 */ /* 0x004fe20000010000 */
[----:B------:R-:W-:-:S03]  /*2a40*/  F2FP.BF16.F32.PACK_AB R174, R9, R68 ;  /* 0x0000004409ae723e */ /* 0x000fc600000010ff */
[----:B------:R-:W-:-:S03]  /*2a50*/  FADD.FTZ R7, R9, R12 ;  /* 0x0000000c09077221 */ /* 0x000fc60000010000 */
[----:B------:R-:W2:Y:S01]  /*2a60*/  MUFU.EX2 R67, R67 ;  /* 0x0000004300437308 */ /* 0x000ea20000000800 */
[C---:B----4-:R-:W-:Y:S01]  /*2a70*/  FADD.FTZ R11, R63.reuse, R10 ;  /* 0x0000000a3f0b7221 */ /* 0x050fe20000010000 */
[----:B------:R-:W-:-:S06]  /*2a80*/  F2FP.BF16.F32.PACK_AB R171, R63, R62 ;  /* 0x0000003e3fab723e */ /* 0x000fcc00000010ff */
[----:B------:R-:W4:Y:S01]  /*2a90*/  MUFU.EX2 R70, R70 ;  /* 0x0000004600467308 */ /* 0x000f220000000800 */
[----:B0-----:R-:W-:-:S07]  /*2aa0*/  FADD.FTZ R10, R66, R11 ;  /* 0x0000000b420a7221 */ /* 0x001fce0000010000 */
[----:B------:R4:W0:Y:S01]  /*2ab0*/  MUFU.EX2 R175, R6 ;  /* 0x0000000600af7308 */ /* 0x0008220000000800 */
[C---:B--2---:R-:W-:Y:S01]  /*2ac0*/  FADD.FTZ R9, R67.reuse, R10 ;  /* 0x0000000a43097221 */ /* 0x044fe20000010000 */
[----:B------:R-:W-:-:S03]  /*2ad0*/  F2FP.BF16.F32.PACK_AB R173, R67, R66 ;  /* 0x0000004243ad723e */ /* 0x000fc600000010ff */
[----:B----4-:R-:W-:-:S04]  /*2ae0*/  FADD.FTZ R6, R70, R9 ;  /* 0x0000000946067221 */ /* 0x010fc80000010000 */
[C---:B0-----:R-:W-:Y:S01]  /*2af0*/  FADD.FTZ R6, R175.reuse, R6 ;  /* 0x00000006af067221 */ /* 0x041fe20000010000 */
[----:B------:R-:W-:Y:S01]  /*2b00*/  F2FP.BF16.F32.PACK_AB R175, R175, R70 ;  /* 0x00000046afaf723e */ /* 0x000fe200000010ff */
[----:B------:R-:W-:Y:S06]  /*2b10*/  @!P0 BRA `(.L_x_9049) ;  /* 0x0000000000048947 */ /* 0x000fec0003800000 */
[----:B------:R-:W-:Y:S01]  /*2b20*/  BPT.TRAP 0x1 ;  /* 0x000000040000795c */ /* 0x000fe20000300000 */
.L_x_9049:
[----:B------:R0:W2:Y:S01]  /*2b30*/  SYNCS.PHASECHK.TRANS64.TRYWAIT P1, [UR41+0x22850], R8 ;  /* 0x02285008ff0075a7 */ /* 0x0000a20008020169 */
[----:B------:R-:W-:Y:S05]  /*2b40*/  @!P0 BRA `(.L_x_9050) ;  /* 0x0000000000048947 */ /* 0x000fea0003800000 */
[----:B------:R-:W-:Y:S01]  /*2b50*/  BPT.TRAP 0x1 ;  /* 0x000000040000795c */ /* 0x000fe20000300000 */
.L_x_9050:
[----:B--2---:R-:W-:Y:S05]  /*2b60*/  @P1 BRA `(.L_x_9051) ;  /* 0x0000000000081947 */ /* 0x004fea0003800000 */
[----:B------:R-:W2:Y:S02]  /*2b70*/  SYNCS.PHASECHK.TRANS64.TRYWAIT P1, [UR41+0x22850], R8 ;  /* 0x02285008ff0075a7 */ /* 0x000ea40008020169 */
[----:B--2---:R-:W-:Y:S05]  /*2b80*/  @!P1 BRA `(.L_x_9052) ;  /* 0x0000008400c49947 */ /* 0x004fea0003800000 */
.L_x_9051:
[----:B------:R4:W-:Y:S01]  /*2b90*/  BAR.SYNC.DEFER_BLOCKING R3, 0x100 ;  /* 0x000400030000751d */ /* 0x0009e20000010000 */
[----:B------:R-:W-:-:S04]  /*2ba0*/  UIADD3 UR4, UR41, 0x400, URZ ;  /* 0x0000040029047890 */ /* 0x000fc8000fffe03f */
[----:B------:R-:W-:Y:S01]  /*2bb0*/  USHF.R.U32.HI UR4, URZ, 0x4, UR4 ;  /* 0x000000043f047899 */ /* 0x000fe20008011604 */
[----:B------:R-:W-:-:S03]  /*2bc0*/  UMOV UR15, 0x40000040 ;  /* 0x40000040000f7882 */ /* 0x000fc60000000000 */
[----:B------:R-:W-:-:S04]  /*2bd0*/  ULOP3.LUT UR4, UR4, 0x3fff, URZ, 0xc0, !UPT ;  /* 0x00003fff04047892 */ /* 0x000fc8000f8ec03f */
[----:B------:R-:W-:-:S04]  /*2be0*/  ULOP3.LUT UR24, UR4, 0x3000000, URZ, 0xfc, !UPT ;  /* 0x0300000004187892 */ /* 0x000fc8000f8efc3f */
[----:B------:R-:W-:-:S03]  /*2bf0*/  UIADD3 UR4, UR24, 0x80, URZ ;  /* 0x0000008018047890 */ /* 0x000fc6000fffe03f */
[----:B------:R-:W-:Y:S01]  /*2c00*/  UMOV UR14, UR24 ;  /* 0x00000018000e7c82 */ /* 0x000fe20008000000 */
[----:B------:R-:W-:-:S06]  /*2c10*/  WARPGROUP.ARRIVE ;  /* 0x00000000000079c5 */ /* 0x000fcc0000000000 */
[----:B------:R-:W-:Y:S01]  /*2c20*/  HGMMA.64x256x16.F32.BF16 R24, R164, gdesc[UR12].tnspB, RZ, !UPT, gsb0 ;  /* 0x43e0000ca4187df0 */ /* 0x000fe2000c0018ff */
        /* <DEDUP_REMOVED lines=35> */
[----:B----4-:R-:W-:Y:S05]  /*2e60*/  @!P0 BRA `(.L_x_9053) ;  /* 0x0000000000048947 */ /* 0x010fea0003800000 */
[----:B------:R-:W-:Y:S01]  /*2e70*/  BPT.TRAP 0x1 ;  /* 0x000000040000795c */ /* 0x000fe20000300000 */
.L_x_9053:
[----:B------:R-:W-:Y:S02]  /*2e80*/  UIADD3 UR7, UR43, -0x2, URZ ;  /* 0xfffffffe2b077890 */ /* 0x000fe4000fffe03f */
[----:B------:R-:W-:Y:S02]  /*2e90*/  UIADD3 UR4, UR41, 0x22860, URZ ;  /* 0x0002286029047890 */ /* 0x000fe4000fffe03f */
[----:B------:R-:W-:Y:S02]  /*2ea0*/  UISETP.GE.AND UP0, UPT, UR7, UR40, UPT ;  /* 0x000000280700728c */ /* 0x000fe4000bf06270 */
[----:B------:R-:W-:-:S04]  /*2eb0*/  UPRMT UR4, UR25, 0x654, UR4 ;  /* 0x0000065419047896 */ /* 0x000fc80008000004 */
[----:B------:R-:W-:-:S05]  /*2ec0*/  PLOP3.LUT P1, PT, PT, PT, UP0, 0x80, 0x0 ;  /* 0x000000000000781c */ /* 0x000fca0003f2f008 */
[----:B------:R-:W-:Y:S08]  /*2ed0*/  SYNCS.ARRIVE.TRANS64.RED.A1T0 RZ, [UR4], RZ ;  /* 0x000000ffffff79a7 */ /* 0x000ff00008100404 */
[----:B------:R-:W-:Y:S05]  /*2ee0*/  @!P1 BRA `(.L_x_9054) ;  /* 0x0000001c00409947 */ /* 0x000fea0003800000 */
[----:B------:R-:W-:Y:S01]  /*2ef0*/  IMAD.MOV.U32 R200, RZ, RZ, R5 ;  /* 0x000000ffffc87224 */ /* 0x000fe200078e0005 */
[----:B------:R-:W-:Y:S01]  /*2f00*/  MOV R11, R4 ;  /* 0x00000004000b7202 */ /* 0x000fe20000000f00 */
[----:B------:R-:W-:Y:S01]  /*2f10*/  UMOV UR4, URZ ;  /* 0x0000003f00047c82 */ /* 0x000fe20008000000 */
[----:B------:R-:W-:Y:S01]  /*2f20*/  UMOV UR5, URZ ;  /* 0x0000003f00057c82 */ /* 0x000fe20008000000 */
[----:B------:R-:W-:-:S05]  /*2f30*/  ULDC UR27, c[0x0][0x988] ;  /* 0x00026200001b7ab9 */ /* 0x000fca0000000800 */
.L_x_9065:
[----:B------:R-:W-:Y:S01]  /*2f40*/  UIADD3 UR5, UR5, 0x1, URZ ;  /* 0x0000000105057890 */ /* 0x000fe2000fffe03f */
[----:B---3--:R-:W-:Y:S01]  /*2f50*/  IMAD.U32 R0, RZ, RZ, UR7 ;  /* 0x00000007ff007e24 */ /* 0x008fe2000f8e00ff */
[----:B------:R-:W-:Y:S02]  /*2f60*/  UIADD3 UR7, UR7, -0x1, URZ ;  /* 0xffffffff07077890 */ /* 0x000fe4000fffe03f */
[----:B------:R-:W-:Y:S02]  /*2f70*/  UISETP.NE.AND UP0, UPT, UR5, 0x2, UPT ;  /* 0x000000020500788c */ /* 0x000fe4000bf05270 */
[----:B------:R-:W-:Y:S02]  /*2f80*/  ISETP.GT.AND P1, PT, R0, UR40, PT ;  /* 0x0000002800007c0c */ /* 0x000fe4000bf24270 */
[----:B------:R-:W-:Y:S02]  /*2f90*/  USEL UR10, URZ, 0x1, UP0 ;  /* 0x000000013f0a7887 */ /* 0x000fe40008000000 */
[----:B------:R-:W-:-:S02]  /*2fa0*/  USEL UR5, UR5, URZ, UP0 ;  /* 0x0000003f05057287 */ /* 0x000fc40008000000 */
[----:B------:R-:W-:Y:S01]  /*2fb0*/  ULOP3.LUT UR4, UR4, UR10, URZ, 0x3c, !UPT ;  /* 0x0000000a04047292 */ /* 0x000fe2000f8e3c3f */
[----:B01----:R-:W-:Y:S11]  /*2fc0*/  @!P0 BRA `(.L_x_9055) ;  /* 0x0000000000048947 */ /* 0x003ff60003800000 */
[----:B------:R-:W-:Y:S01]  /*2fd0*/  BPT.TRAP 0x1 ;  /* 0x000000040000795c */ /* 0x000fe20000300000 */
.L_x_9055:
[----:B------:R-:W-:Y:S01]  /*2fe0*/  ULEA UR26, UR5, UR41, 0x3 ;  /* 0x00000029051a7291 */ /* 0x000fe2000f8e183f */
[----:B--2---:R-:W-:-:S05]  /*2ff0*/  IMAD.U32 R9, RZ, RZ, UR4 ;  /* 0x00000004ff097e24 */ /* 0x004fca000f8e00ff */
[----:B------:R-:W-:-:S04]  /*3000*/  SHF.L.U32 R9, R9, 0x1f, RZ ;  /* 0x0000001f09097819 */ /* 0x000fc800000006ff */
[----:B------:R2:W3:Y:S01]  /*3010*/  SYNCS.PHASECHK.TRANS64.TRYWAIT P2, [UR26+0x22830], R9 ;  /* 0x02283009ff0075a7 */ /* 0x0004e2000804015a */
[----:B------:R-:W-:Y:S05]  /*3020*/  @!P0 BRA `(.L_x_9056) ;  /* 0x0000000000048947 */ /* 0x000fea0003800000 */
[----:B------:R-:W-:Y:S01]  /*3030*/  BPT.TRAP 0x1 ;  /* 0x000000040000795c */ /* 0x000fe20000300000 */
.L_x_9056:
[----:B---3--:R-:W-:Y:S05]  /*3040*/  @P2 BRA `(.L_x_9057) ;  /* 0x0000000000082947 */ /* 0x008fea0003800000 */
[----:B------:R-:W3:Y:S02]  /*3050*/  SYNCS.PHASECHK.TRANS64.TRYWAIT P2, [UR26+0x22830], R9 ;  /* 0x02283009ff0075a7 */ /* 0x000ee4000804015a */
[----:B---3--:R-:W-:Y:S05]  /*3060*/  @!P2 BRA `(.L_x_9058) ;  /* 0x0000008000a4a947 */ /* 0x008fea0003800000 */
.L_x_9057:
[----:B------:R-:W-:Y:S01]  /*3070*/  UIMAD UR10, UR5, 0x300, UR6 ;  /* 0x00000300050a78a4 */ /* 0x000fe2000f8e0206 */
[----:B------:R-:W-:Y:S01]  /*3080*/  WARPGROUP.ARRIVE ;  /* 0x00000000000079c5 */ /* 0x000fe20000000000 */
[----:B------:R-:W-:Y:S01]  /*3090*/  UMOV UR11, 0x40000040 ;  /* 0x40000040000b7882 */ /* 0x000fe20000000000 */
[----:B------:R-:W-:Y:S01]  /*30a0*/  UMOV UR15, 0x40000040 ;  /* 0x40000040000f7882 */ /* 0x000fe20000000000 */
[----:B------:R-:W-:Y:S01]  /*30b0*/  UIADD3 UR14, UR10, 0x2, URZ ;  /* 0x000000020a0e7890 */ /* 0x000fe2000fffe03f */
[----:B---3--:R-:W-:Y:S01]  /*30c0*/  IADD3 R0, -R2, 0xb, RZ ;  /* 0x0000000b02007810 */ /* 0x008fe20007ffe1ff */
[----:B------:R-:W-:Y:S01]  /*30d0*/  UIADD3 UR18, UR10, 0x4, URZ ;  /* 0x000000040a127890 */ /* 0x000fe2000fffe03f */
[----:B------:R-:W-:Y:S02]  /*30e0*/  UMOV UR19, 0x40000040 ;  /* 0x4000004000137882 */ /* 0x000fe40000000000 */
[----:B------:R-:W-:Y:S01]  /*30f0*/  HGMMA.64x96x16.F32.BF16 R152, gdesc[UR8], RZ, !UPT, gsb0 ;  /* 0x01600000089879f0 */ /* 0x000fe2000c0018ff */
[----:B------:R-:W-:Y:S01]  /*3100*/  UIADD3 UR22, UR10, 0x6, URZ ;  /* 0x000000060a167890 */ /* 0x000fe2000fffe03f */
[----:B------:R-:W-:Y:S01]  /*3110*/  UMOV UR23, 0x40000040 ;  /* 0x4000004000177882 */ /* 0x000fe20000000000 */
        /* <DEDUP_REMOVED lines=11> */
[----:B------:R-:W-:Y:S05]  /*31d0*/  @!P0 BRA `(.L_x_9059) ;  /* 0x0000000000048947 */ /* 0x000fea0003800000 */
[----:B------:R-:W-:Y:S01]  /*31e0*/  BPT.TRAP 0x1 ;  /* 0x000000040000795c */ /* 0x000fe20000300000 */
.L_x_9059:
[----:B------:R-:W-:Y:S01]  /*31f0*/  FMNMX.FTZ R4, R152, R11, !PT ;  /* 0x0000000b98047209 */ /* 0x000fe20007810000 */
[----:B------:R-:W-:Y:S01]  /*3200*/  UMOV UR10, UR27 ;  /* 0x0000001b000a7c82 */ /* 0x000fe20008000000 */
[----:B------:R-:W-:Y:S01]  /*3210*/  FMNMX.FTZ R10, R154, R200, !PT ;  /* 0x000000c89a0a7209 */ /* 0x000fe20007810000 */
        /* <DEDUP_REMOVED lines=26> */
[----:B------:R-:W4:Y:S02]  /*33c0*/  SHFL.BFLY PT, R4, R5, 0x2, 0x1f ;  /* 0x0c401f0005047f89 */ /* 0x000f2400000e0000 */
[----:B----4-:R-:W-:Y:S02]  /*33d0*/  FMNMX.FTZ R12, R5, R4, !PT ;  /* 0x00000004050c7209 */ /* 0x010fe40007810000 */
[----:B------:R-:W-:-:S03]  /*33e0*/  FMNMX.FTZ R5, R155, R10, !PT ;  /* 0x0000000a9b057209 */ /* 0x000fc60007810000 */
[----:B------:R-:W4:Y:S01]  /*33f0*/  SHFL.BFLY PT, R13, R12, 0x1, 0x1f ;  /* 0x0c201f000c0d7f89 */ /* 0x000f2200000e0000 */
[----:B------:R-:W-:-:S04]  /*3400*/  FMNMX.FTZ R10, R158, R5, !PT ;  /* 0x000000059e0a7209 */ /* 0x000fc80007810000 */
[----:B------:R-:W-:-:S04]  /*3410*/  FMNMX.FTZ R5, R159, R10, !PT ;  /* 0x0000000a9f057209 */ /* 0x000fc80007810000 */
[----:B------:R-:W-:-:S04]  /*3420*/  FMNMX.FTZ R10, R162, R5, !PT ;  /* 0x00000005a20a7209 */ /* 0x000fc80007810000 */
[----:B------:R-:W-:-:S04]  /*3430*/  FMNMX.FTZ R5, R163, R10, !PT ;  /* 0x0000000aa3057209 */ /* 0x000fc80007810000 */
[----:B------:R-:W-:-:S04]  /*3440*/  FMNMX.FTZ R10, R166, R5, !PT ;  /* 0x00000005a60a7209 */ /* 0x000fc80007810000 */
[----:B------:R-:W-:Y:S02]  /*3450*/  FMNMX.FTZ R5, R167, R10, !PT ;  /* 0x0000000aa7057209 */ /* 0x000fe40007810000 */
[----:B----4-:R-:W-:Y:S02]  /*3460*/  FMNMX.FTZ R4, R12, R13, !PT ;  /* 0x0000000d0c047209 */ /* 0x010fe40007810000 */
[----:B------:R-:W-:-:S03]  /*3470*/  FMNMX.FTZ R10, R170, R5, !PT ;  /* 0x00000005aa0a7209 */ /* 0x000fc60007810000 */
[C---:B------:R-:W-:Y:S01]  /*3480*/  FMUL.FTZ R202, R4.reuse, UR10 ;  /* 0x0000000a04ca7c20 */ /* 0x040fe20008410000 */
[----:B------:R-:W-:Y:S01]  /*3490*/  FMNMX.FTZ R5, R171, R10, !PT ;  /* 0x0000000aab057209 */ /* 0x000fe20007810000 */
[----:B01----:R-:W-:Y:S02]  /*34a0*/  FADD.FTZ R8, -R4, R11 ;  /* 0x0000000b04087221 */ /* 0x003fe40000010100 */
        /* <DEDUP_REMOVED lines=26> */
[----:B------:R-:W1:Y:S01]  /*3650*/  MUFU.EX2 R22, R22 ;  /* 0x0000001600167308 */ /* 0x000e620000000800 */
[--C-:B------:R-:W-:Y:S01]  /*3660*/  FFMA.FTZ R21, R181, UR10, -R202.reuse ;  /* 0x0000000ab5157c23 */ /* 0x100fe200080108ca */
[--C-:B------:R-:W-:Y:S01]  /*3670*/  FFMA.FTZ R23, R185, UR10, -R202.reuse ;  /* 0x0000000ab9177c23 */ /* 0x100fe200080108ca */
[----:B------:R-:W-:Y:S01]  /*3680*/  FMNMX.FTZ R5, R187, R10, !PT ;  /* 0x0000000abb057209 */ /* 0x000fe20007810000 */
[--C-:B------:R-:W-:Y:S01]  /*3690*/  FFMA.FTZ R11, R188, UR10, -R202.reuse ;  /* 0x0000000abc0b7c23 */ /* 0x100fe200080108ca */
[--C-:B------:R-:W-:Y:S01]  /*36a0*/  FFMA.FTZ R18, R189, UR10, -R202.reuse ;  /* 0x0000000abd127c23 */ /* 0x100fe200080108ca */
[--C-:B------:R-:W-:Y:S01]  /*36b0*/  FFMA.FTZ R172, R192, UR10, -R202.reuse ;  /* 0x0000000ac0ac7c23 */ /* 0x100fe200080108ca */
[----:B------:R-:W-:Y:S01]  /*36c0*/  FMNMX.FTZ R10, R190, R5, !PT ;  /* 0x00000005be0a7209 */ /* 0x000fe20007810000 */
[----:B------:R-:W4:Y:S01]  /*36d0*/  MUFU.EX2 R20, R20 ;  /* 0x0000001400147308 */ /* 0x000f220000000800 */
[----:B0-----:R-:W-:Y:S01]  /*36e0*/  FFMA.FTZ R7, R8, R7, R15 ;  /* 0x0000000708077223 */ /* 0x001fe2000001000f */
[--C-:B------:R-:W-:Y:S01]  /*36f0*/  FFMA.FTZ R173, R193, UR10, -R202.reuse ;  /* 0x0000000ac1ad7c23 */ /* 0x100fe200080108ca */
[----:B------:R-:W-:Y:S01]  /*3700*/  FMNMX.FTZ R5, R191, R10, !PT ;  /* 0x0000000abf057209 */ /* 0x000fe20007810000 */
[--C-:B------:R-:W-:Y:S01]  /*3710*/  FFMA.FTZ R196, R196, UR10, -R202.reuse ;  /* 0x0000000ac4c47c23 */ /* 0x100fe200080108ca */
[----:B------:R-:W-:Y:S01]  /*3720*/  FFMA.FTZ R181, R197, UR10, -R202 ;  /* 0x0000000ac5b57c23 */ /* 0x000fe200080108ca */
[-C--:B------:R-:W-:Y:S01]  /*3730*/  FMUL.FTZ R24, R24, R8.reuse ;  /* 0x0000000818187220 */ /* 0x080fe20000410000 */
        /* <DEDUP_REMOVED lines=8> */
[----:B------:R-:W-:Y:S01]  /*37c0*/  FMNMX.FTZ R10, R198, R5, !PT ;  /* 0x00000005c60a7209 */ /* 0x000fe20007810000 */
[----:B------:R-:W-:Y:S01]  /*37d0*/  MUFU.EX2 R160, R160 ;  /* 0x000000a000a07308 */ /* 0x000fe20000000800 */
[----:B----4-:R-:W-:Y:S01]  /*37e0*/  FADD.FTZ R164, R20, R7 ;  /* 0x0000000714a47221 */ /* 0x010fe20000010000 */
[----:B------:R-:W-:Y:S01]  /*37f0*/  FMUL.FTZ R33, R33, R8 ;  /* 0x0000000821217220 */ /* 0x000fe20000410000 */
        /* <DEDUP_REMOVED lines=59> */
[-C--:B------:R-:W-:Y:S01]  /*3bb0*/  FMUL.FTZ R129, R129, R8.reuse ;  /* 0x0000000881817220 */ /* 0x080fe20000410000 */
        /* <DEDUP_REMOVED lines=10> */
[----:B------:R-:W-:Y:S01]  /*3c60*/  MUFU.EX2 R153, R153 ;  /* 0x0000009900997308 */ /* 0x000fe20000000800 */
[-C--:B------:R-:W-:Y:S01]  /*3c70*/  FMUL.FTZ R144, R144, R8.reuse ;  /* 0x0000000890907220 */ /* 0x080fe20000410000 */
        /* <DEDUP_REMOVED lines=12> */
[----:B0-----:R-:W-:Y:S01]  /*3d40*/  FADD.FTZ R179, R201, R164 ;  /* 0x000000a4c9b37221 */ /* 0x001fe20000010000 */
        /* <DEDUP_REMOVED lines=16> */
[----:B------:R-:W-:Y:S01]  /*3e50*/  FMUL.FTZ R149, R149, R8 ;  /* 0x0000000895957220 */ /* 0x000fe20000410000 */
[----:B------:R-:W4:Y:S01]  /*3e60*/  MUFU.EX2 R155, R155 ;  /* 0x0000009b009b7308 */ /* 0x000f220000000800 */
[----:B0-----:R-:W-:Y:S01]  /*3e70*/  FFMA.FTZ R162, R177, R6, R154 ;  /* 0x00000006b1a27223 */ /* 0x001fe2000001009a */
        /* <DEDUP_REMOVED lines=15> */
[----:B----4-:R-:W-:Y:S01]  /*3f70*/  FADD.FTZ R167, R155, R162 ;  /* 0x000000a29ba77221 */ /* 0x010fe20000010000 */
[----:B------:R-:W-:Y:S01]  /*3f80*/  FADD.FTZ R162, R160, R179 ;  /* 0x000000b3a0a27221 */ /* 0x000fe20000010000 */
[----:B------:R-:W-:Y:S01]  /*3f90*/  FFMA.FTZ R179, R187, UR10, -R161 ;  /* 0x0000000abbb37c23 */ /* 0x000fe200080108a1 */
[----:B------:R-:W-:Y:S01]  /*3fa0*/  F2FP.BF16.F32.PACK_AB R160, R17, R160 ;  /* 0x000000a011a0723e */ /* 0x000fe200000010ff */
[-C--:B------:R-:W-:Y:S01]  /*3fb0*/  FMUL.FTZ R47, R47, R177.reuse ;  /* 0x000000b12f2f7220 */ /* 0x080fe20000410000 */
[-C--:B------:R-:W-:Y:S01]  /*3fc0*/  FMUL.FTZ R50, R50, R177.reuse ;  /* 0x000000b132327220 */ /* 0x080fe20000410000 */
[-C--:B------:R-:W-:Y:S01]  /*3fd0*/  FMUL.FTZ R51, R51, R177.reuse ;  /* 0x000000b133337220 */ /* 0x080fe20000410000 */
[----:B------:R-:W4:Y:S01]  /*3fe0*/  MUFU.EX2 R159, R159 ;  /* 0x0000009f009f7308 */ /* 0x000f220000000800 */
        /* <DEDUP_REMOVED lines=9> */
[----:B------:R-:W-:Y:S01]  /*4080*/  FADD.FTZ R167, R17, R162 ;  /* 0x000000a211a77221 */ /* 0x000fe20000010000 */
[-C--:B------:R-:W-:Y:S01]  /*4090*/  FMUL.FTZ R66, R66, R177.reuse ;  /* 0x000000b142427220 */ /* 0x080fe20000410000 */
[-C--:B------:R-:W-:Y:S01]  /*40a0*/  FMUL.FTZ R67, R67, R177.reuse ;  /* 0x000000b143437220 */ /* 0x080fe20000410000 */
[-C--:B------:R-:W-:Y:S01]  /*40b0*/  FMUL.FTZ R70, R70, R177.reuse ;  /* 0x000000b146467220 */ /* 0x080fe20000410000 */
[----:B------:R-:W-:Y:S01]  /*40c0*/  FADD.FTZ R162, R14, R167 ;  /* 0x000000a70ea27221 */ /* 0x000fe20000010000 */
[-C--:B------:R-:W-:Y:S01]  /*40d0*/  FMUL.FTZ R71, R71, R177.reuse ;  /* 0x000000b147477220 */ /* 0x080fe20000410000 */
[----:B------:R-:W1:Y:S01]  /*40e0*/  MUFU.EX2 R180, R180 ;  /* 0x000000b400b47308 */ /* 0x000e620000000800 */
[----:B----4-:R-:W-:Y:S01]  /*40f0*/  FADD.FTZ R164, R159, R164 ;  /* 0x000000a49fa47221 */ /* 0x010fe20000010000 */
[----:B------:R-:W-:Y:S01]  /*4100*/  FADD.FTZ R183, R157, R162 ;  /* 0x000000a29db77221 */ /* 0x000fe20000010000 */
[-C--:B------:R-:W-:Y:S01]  /*4110*/  FMUL.FTZ R74, R74, R177.reuse ;  /* 0x000000b14a4a7220 */ /* 0x080fe20000410000 */
[-C--:B------:R-:W-:Y:S01]  /*4120*/  FMUL.FTZ R75, R75, R177.reuse ;  /* 0x000000b14b4b7220 */ /* 0x080fe20000410000 */
[----:B------:R-:W-:Y:S01]  /*4130*/  FMUL.FTZ R78, R78, R177 ;  /* 0x000000b14e4e7220 */ /* 0x000fe20000410000 */
[----:B------:R-:W-:Y:S01]  /*4140*/  FADD.FTZ R166, R156, R183 ;  /* 0x000000b79ca67221 */ /* 0x000fe20000010000 */
[----:B------:R-:W-:Y:S01]  /*4150*/  F2FP.BF16.F32.PACK_AB R156, R19, R156 ;  /* 0x0000009c139c723e */ /* 0x000fe200000010ff */
[----:B------:R-:W4:Y:S01]  /*4160*/  MUFU.EX2 R169, R169 ;  /* 0x000000a900a97308 */ /* 0x000f220000000800 */
[----:B0-----:R-:W-:Y:S01]  /*4170*/  FADD.FTZ R167, R163, R164 ;  /* 0x000000a4a3a77221 */ /* 0x001fe20000010000 */
[----:B------:R-:W-:Y:S01]  /*4180*/  F2FP.BF16.F32.PACK_AB R164, R22, R15 ;  /* 0x0000000f16a4723e */ /* 0x000fe200000010ff */
[----:B------:R-:W-:Y:S01]  /*4190*/  FADD.FTZ R22, R19, R166 ;  /* 0x000000a613167221 */ /* 0x000fe20000010000 */
[----:B------:R-:W-:Y:S01]  /*41a0*/  F2FP.BF16.F32.PACK_AB R166, R201, R20 ;  /* 0x00000014c9a6723e */ /* 0x000fe200000010ff */
[-C--:B------:R-:W-:Y:S01]  /*41b0*/  FMUL.FTZ R79, R79, R177.reuse ;  /* 0x000000b14f4f7220 */ /* 0x080fe20000410000 */
[----:B------:R-:W-:Y:S01]  /*41c0*/  FMUL.FTZ R82, R82, R177 ;  /* 0x000000b152527220 */ /* 0x000fe20000410000 */
[----:B------:R-:W-:Y:S01]  /*41d0*/  FADD.FTZ R183, R13, R22 ;  /* 0x000000160db77221 */ /* 0x000fe20000010000 */
[----:B------:R-:W0:Y:S01]  /*41e0*/  MUFU.EX2 R184, R184 ;  /* 0x000000b800b87308 */ /* 0x000e220000000800 */
[----:B-1----:R-:W-:Y:S01]  /*41f0*/  FADD.FTZ R162, R180, R167 ;  /* 0x000000a7b4a27221 */ /* 0x002fe20000010000 */
[----:B------:R-:W-:Y:S01]  /*4200*/  F2FP.BF16.F32.PACK_AB R167, R176, R155 ;  /* 0x0000009bb0a7723e */ /* 0x000fe200000010ff */
[----:B------:R-:W-:Y:S01]  /*4210*/  FADD.FTZ R183, R16, R183 ;  /* 0x000000b710b77221 */ /* 0x000fe20000010000 */
[----:B------:R-:W-:Y:S01]  /*4220*/  F2FP.BF16.F32.PACK_AB R163, R180, R163 ;  /* 0x000000a3b4a3723e */ /* 0x000fe200000010ff */
[-C--:B------:R-:W-:Y:S01]  /*4230*/  FMUL.FTZ R83, R83, R177.reuse ;  /* 0x000000b153537220 */ /* 0x080fe20000410000 */
[-C--:B------:R-:W-:Y:S01]  /*4240*/  FMUL.FTZ R86, R86, R177.reuse ;  /* 0x000000b156567220 */ /* 0x080fe20000410000 */
[----:B------:R-:W-:Y:S01]  /*4250*/  FADD.FTZ R154, R152, R183 ;  /* 0x000000b7989a7221 */ /* 0x000fe20000010000 */
[----:B------:R-:W1:Y:S01]  /*4260*/  MUFU.EX2 R170, R170 ;  /* 0x000000aa00aa7308 */ /* 0x000e620000000800 */
[----:B----4-:R-:W-:Y:S01]  /*4270*/  FADD.FTZ R161, R169, R162 ;  /* 0x000000a2a9a17221 */ /* 0x010fe20000010000 */
[----:B------:R-:W-:Y:S01]  /*4280*/  F2FP.BF16.F32.PACK_AB R162, R157, R14 ;  /* 0x0000000e9da2723e */ /* 0x000fe200000010ff */
[C---:B------:R-:W-:Y:S01]  /*4290*/  FADD.FTZ R155, R153.reuse, R154 ;  /* 0x0000009a999b7221 */ /* 0x040fe20000010000 */
[----:B------:R-:W-:Y:S01]  /*42a0*/  F2FP.BF16.F32.PACK_AB R152, R153, R152 ;  /* 0x000000989998723e */ /* 0x000fe200000010ff */
[-C--:B------:R-:W-:Y:S01]  /*42b0*/  FMUL.FTZ R87, R87, R177.reuse ;  /* 0x000000b157577220 */ /* 0x080fe20000410000 */
[-C--:B------:R-:W-:Y:S01]  /*42c0*/  FMUL.FTZ R90, R90, R177.reuse ;  /* 0x000000b15a5a7220 */ /* 0x080fe20000410000 */
[----:B------:R-:W-:Y:S01]  /*42d0*/  FMUL.FTZ R91, R91, R177 ;  /* 0x000000b15b5b7220 */ /* 0x000fe20000410000 */
[----:B------:R-:W4:Y:S01]  /*42e0*/  MUFU.EX2 R175, R175 ;  /* 0x000000af00af7308 */ /* 0x000f220000000800 */
[C---:B0-----:R-:W-:Y:S01]  /*42f0*/  FADD.FTZ R161, R184.reuse, R161 ;  /* 0x000000a1b8a17221 */ /* 0x041fe20000010000 */
[----:B------:R-:W-:Y:S01]  /*4300*/  F2FP.BF16.F32.PACK_AB R157, R184, R169 ;  /* 0x000000a9b89d723e */ /* 0x000fe200000010ff */
[-C--:B------:R-:W-:Y:S01]  /*4310*/  FMUL.FTZ R94, R94, R177.reuse ;  /* 0x000000b15e5e7220 */ /* 0x080fe20000410000 */
[-C--:B------:R-:W-:Y:S01]  /*4320*/  FMUL.FTZ R95, R95, R177.reuse ;  /* 0x000000b15f5f7220 */ /* 0x080fe20000410000 */
[-C--:B------:R-:W-:Y:S01]  /*4330*/  FMUL.FTZ R98, R98, R177.reuse ;  /* 0x000000b162627220 */ /* 0x080fe20000410000 */
[-C--:B------:R-:W-:Y:S01]  /*4340*/  FMUL.FTZ R99, R99, R177.reuse ;  /* 0x000000b163637220 */ /* 0x080fe20000410000 */
[-C--:B------:R-:W-:Y:S01]  /*4350*/  FMUL.FTZ R102, R102, R177.reuse ;  /* 0x000000b166667220 */ /* 0x080fe20000410000 */
[----:B------:R-:W0:Y:S01]  /*4360*/  MUFU.EX2 R171, R171 ;  /* 0x000000ab00ab7308 */ /* 0x000e220000000800 */
[----:B-1----:R-:W-:Y:S01]  /*4370*/  FADD.FTZ R22, R170, R161 ;  /* 0x000000a1aa167221 */ /* 0x002fe20000010000 */
[----:B------:R-:W-:Y:S01]  /*4380*/  F2FP.BF16.F32.PACK_AB R161, R159, R158 ;  /* 0x0000009e9fa1723e */ /* 0x000fe200000010ff */
[----:B------:R-:W-:Y:S01]  /*4390*/  FMUL.FTZ R103, R103, R177 ;  /* 0x000000b167677220 */ /* 0x000fe20000410000 */
[----:B------:R-:W-:Y:S01]  /*43a0*/  F2FP.BF16.F32.PACK_AB R158, R16, R13 ;  /* 0x0000000d109e723e */ /* 0x000fe200000010ff */
[-C--:B------:R-:W-:Y:S01]  /*43b0*/  FMUL.FTZ R106, R106, R177.reuse ;  /* 0x000000b16a6a7220 */ /* 0x080fe20000410000 */
[-C--:B------:R-:W-:Y:S01]  /*43c0*/  FMUL.FTZ R107, R107, R177.reuse ;  /* 0x000000b16b6b7220 */ /* 0x080fe20000410000 */
[-C--:B------:R-:W-:Y:S01]  /*43d0*/  FMUL.FTZ R110, R110, R177.reuse ;  /* 0x000000b16e6e7220 */ /* 0x080fe20000410000 */
[----:B------:R-:W1:Y:S01]  /*43e0*/  MUFU.EX2 R174, R174 ;  /* 0x000000ae00ae7308 */ /* 0x000e620000000800 */
        /* <DEDUP_REMOVED lines=29> */
[----:B------:R-:W-:-:S02]  /*45c0*/  FMUL.FTZ R151, R151, R177 ;  /* 0x000000b197977220 */ /* 0x000fc40000410000 */
[----:B------:R-:W4:Y:S01]  /*45d0*/  MUFU.EX2 R7, R7 ;  /* 0x0000000700077308 */ /* 0x000f220000000800 */
[----:B0-----:R-:W-:-:S07]  /*45e0*/  FADD.FTZ R22, R6, R17 ;  /* 0x0000001106167221 */ /* 0x001fce0000010000 */
[----:B------:R-:W0:Y:S01]  /*45f0*/  MUFU.EX2 R168, R168 ;  /* 0x000000a800a87308 */ /* 0x000e220000000800 */
[C---:B-1----:R-:W-:Y:S01]  /*4600*/  FADD.FTZ R17, R21.reuse, R14 ;  /* 0x0000000e15117221 */ /* 0x042fe20000010000 */
[----:B------:R-:W-:-:S06]  /*4610*/  F2FP.BF16.F32.PACK_AB R154, R21, R12 ;  /* 0x0000000c159a723e */ /* 0x000fcc00000010ff */
[----:B------:R-:W1:Y:S01]  /*4620*/  MUFU.EX2 R178, R178 ;  /* 0x000000b200b27308 */ /* 0x000e620000000800 */
[C---:B----4-:R-:W-:Y:S01]  /*4630*/  FADD.FTZ R19, R7.reuse, R22 ;  /* 0x0000001607137221 */ /* 0x050fe20000010000 */
[----:B------:R-:W-:-:S06]  /*4640*/  F2FP.BF16.F32.PACK_AB R155, R7, R6 ;  /* 0x00000006079b723e */ /* 0x000fcc00000010ff */
[----:B------:R-:W4:Y:S01]  /*4650*/  MUFU.EX2 R23, R23 ;  /* 0x0000001700177308 */ /* 0x000f220000000800 */
[----:B0-----:R-:W-:-:S07]  /*4660*/  FADD.FTZ R14, R168, R17 ;  /* 0x00000011a80e7221 */ /* 0x001fce0000010000 */
[----:B------:R-:W0:Y:S01]  /*4670*/  MUFU.EX2 R179, R179 ;  /* 0x000000b300b37308 */ /* 0x000e220000000800 */
[----:B-1----:R-:W-:-:S07]  /*4680*/  FADD.FTZ R16, R178, R19 ;  /* 0x00000013b2107221 */ /* 0x002fce0000010000 */
[----:B------:R-:W1:Y:S01]  /*4690*/  MUFU.EX2 R11, R11 ;  /* 0x0000000b000b7308 */ /* 0x000e620000000800 */
[C---:B----4-:R-:W-:Y:S01]  /*46a0*/  FADD.FTZ R14, R23.reuse, R14 ;  /* 0x0000000e170e7221 */ /* 0x050fe20000010000 */
[----:B------:R-:W-:-:S06]  /*46b0*/  F2FP.BF16.F32.PACK_AB R168, R23, R168 ;  /* 0x000000a817a8723e */ /* 0x000fcc00000010ff */
[----:B------:R-:W4:Y:S01]  /*46c0*/  MUFU.EX2 R15, R190 ;  /* 0x000000be000f7308 */ /* 0x000f220000000800 */
[C---:B0-----:R-:W-:Y:S01]  /*46d0*/  FADD.FTZ R16, R179.reuse, R16 ;  /* 0x00000010b3107221 */ /* 0x041fe20000010000 */
[----:B------:R-:W-:-:S06]  /*46e0*/  F2FP.BF16.F32.PACK_AB R169, R179, R178 ;  /* 0x000000b2b3a9723e */ /* 0x000fcc00000010ff */
[----:B------:R-:W0:Y:S01]  /*46f0*/  MUFU.EX2 R18, R18 ;  /* 0x0000001200127308 */ /* 0x000e220000000800 */
[----:B-1----:R-:W-:-:S07]  /*4700*/  FADD.FTZ R13, R11, R14 ;  /* 0x0000000e0b0d7221 */ /* 0x002fce0000010000 */
[----:B------:R-:W1:Y:S01]  /*4710*/  MUFU.EX2 R20, R191 ;  /* 0x000000bf00147308 */ /* 0x000e620000000800 */
[----:B----4-:R-:W-:-:S07]  /*4720*/  FADD.FTZ R17, R15, R16 ;  /* 0x000000100f117221 */ /* 0x010fce0000010000 */
[----:B------:R-:W4:Y:S01]  /*4730*/  MUFU.EX2 R172, R172 ;  /* 0x000000ac00ac7308 */ /* 0x000f220000000800 */
[C---:B0-----:R-:W-:Y:S01]  /*4740*/  FADD.FTZ R13, R18.reuse, R13 ;  /* 0x0000000d120d7221 */ /* 0x041fe20000010000 */
[----:B------:R-:W-:-:S06]  /*4750*/  F2FP.BF16.F32.PACK_AB R170, R18, R11 ;  /* 0x0000000b12aa723e */ /* 0x000fcc00000010ff */
[----:B------:R-:W0:Y:S01]  /*4760*/  MUFU.EX2 R194, R194 ;  /* 0x000000c200c27308 */ /* 0x000e220000000800 */
[C---:B-1----:R-:W-:Y:S01]  /*4770*/  FADD.FTZ R17, R20.reuse, R17 ;  /* 0x0000001114117221 */ /* 0x042fe20000010000 */
[----:B------:R-:W-:-:S06]  /*4780*/  F2FP.BF16.F32.PACK_AB R171, R20, R15 ;  /* 0x0000000f14ab723e */ /* 0x000fcc00000010ff */
[----:B------:R-:W1:Y:S01]  /*4790*/  MUFU.EX2 R173, R173 ;  /* 0x000000ad00ad7308 */ /* 0x000e620000000800 */
[----:B----4-:R-:W-:-:S07]  /*47a0*/  FADD.FTZ R6, R172, R13 ;  /* 0x0000000dac067221 */ /* 0x010fce0000010000 */
        /* <DEDUP_REMOVED lines=11> */
[----:B-1----:R-:W-:Y:S01]  /*4860*/  FADD.FTZ R11, R175, R14 ;  /* 0x0000000eaf0b7221 */ /* 0x002fe20000010000 */
[C---:B----4-:R-:W-:Y:S01]  /*4870*/  FADD.FTZ R7, R181.reuse, R6 ;  /* 0x00000006b5077221 */ /* 0x050fe20000010000 */
[----:B------:R-:W-:Y:S02]  /*4880*/  F2FP.BF16.F32.PACK_AB R174, R181, R10 ;  /* 0x0000000ab5ae723e */ /* 0x000fe400000010ff */
[C---:B0-----:R-:W-:Y:S01]  /*4890*/  FADD.FTZ R6, R12.reuse, R11 ;  /* 0x0000000b0c067221 */ /* 0x041fe20000010000 */
[----:B------:R-:W-:Y:S01]  /*48a0*/  F2FP.BF16.F32.PACK_AB R175, R12, R175 ;  /* 0x000000af0caf723e */ /* 0x000fe200000010ff */
[----:B------:R-:W-:Y:S06]  /*48b0*/  @!P0 BRA `(.L_x_9060) ;  /* 0x0000000000048947 */ /* 0x000fec0003800000 */
[----:B------:R-:W-:Y:S01]  /*48c0*/  BPT.TRAP 0x1 ;  /* 0x000000040000795c */ /* 0x000fe20000300000 */
.L_x_9060:
[----:B------:R0:W1:Y:S01]  /*48d0*/  SYNCS.PHASECHK.TRANS64.TRYWAIT P2, [UR26+0x22850], R9 ;  /* 0x02285009ff0075a7 */ /* 0x000062000804015a */
[----:B------:R-:W-:Y:S05]  /*48e0*/  @!P0 BRA `(.L_x_9061) ;  /* 0x0000000000048947 */ /* 0x000fea0003800000 */
[----:B------:R-:W-:Y:S01]  /*48f0*/  BPT.TRAP 0x1 ;  /* 0x000000040000795c */ /* 0x000fe20000300000 */
.L_x_9061:
[----:B-1----:R-:W-:Y:S05]  /*4900*/  @P2 BRA `(.L_x_9062) ;  /* 0x0000000000082947 */ /* 0x002fea0003800000 */
[----:B------:R-:W1:Y:S02]  /*4910*/  SYNCS.PHASECHK.TRANS64.TRYWAIT P2, [UR26+0x22850], R9 ;  /* 0x02285009ff0075a7 */ /* 0x000e64000804015a */
[----:B-1----:R-:W-:Y:S05]  /*4920*/  @!P2 BRA `(.L_x_9063) ;  /* 0x00000068008ca947 */ /* 0x002fea0003800000 */
.L_x_9062:
[----:B------:R4:W-:Y:S01]  /*4930*/  BAR.SYNC.DEFER_BLOCKING R3, 0x100 ;  /* 0x000400030000751d */ /* 0x0009e20000010000 */
[----:B------:R-:W-:-:S04]  /*4940*/  UIMAD UR14, UR5, 0xc00, UR24 ;  /* 0x00000c00050e78a4 */ /* 0x000fc8000f8e0218 */
[----:B------:R-:W-:Y:S01]  /*4950*/  UIADD3 UR18, UR14, 0x80, URZ ;  /* 0x000000800e127890 */ /* 0x000fe2000fffe03f */
[----:B------:R-:W-:Y:S01]  /*4960*/  UMOV UR15, 0x40000040 ;  /* 0x40000040000f7882 */ /* 0x000fe20000000000 */
[----:B------:R-:W-:Y:S01]  /*4970*/  UMOV UR19, 0x40000040 ;  /* 0x4000004000137882 */ /* 0x000fe20000000000 */
[----:B------:R-:W-:-:S06]  /*4980*/  WARPGROUP.ARRIVE ;  /* 0x00000000000079c5 */ /* 0x000fcc0000000000 */
        /* <DEDUP_REMOVED lines=30> */
[----:B----4-:R-:W-:Y:S05]  /*4b70*/  @!P0 BRA `(.L_x_9064) ;  /* 0x0000000000048947 */ /* 0x010fea0003800000 */
[----:B------:R-:W-:Y:S01]  /*4b80*/  BPT.TRAP 0x1 ;  /* 0x000000040000795c */ /* 0x000fe20000300000 */
.L_x_9064:
[----:B------:R-:W-:Y:S01]  /*4b90*/  UIADD3 UR11, UR26, 0x22860, URZ ;  /* 0x000228601a0b7890 */ /* 0x000fe2000fffe03f */
[----:B------:R-:W-:Y:S02]  /*4ba0*/  IMAD.MOV.U32 R200, RZ, RZ, R5 ;  /* 0x000000ffffc87224 */ /* 0x000fe400078e0005 */
[----:B------:R-:W-:Y:S01]  /*4bb0*/  IMAD.MOV.U32 R11, RZ, RZ, R4 ;  /* 0x000000ffff0b7224 */ /* 0x000fe200078e0004 */
[----:B------:R-:W-:-:S09]  /*4bc0*/  UPRMT UR11, UR25, 0x654, UR11 ;  /* 0x00000654190b7896 */ /* 0x000fd2000800000b */
[----:B------:R-:W-:Y:S01]  /*4bd0*/  SYNCS.ARRIVE.TRANS64.RED.A1T0 RZ, [UR11], RZ ;  /* 0x000000ffffff79a7 */ /* 0x000fe2000810040b */
[----:B------:R-:W-:Y:S05]  /*4be0*/  @P1 BRA `(.L_x_9065) ;  /* 0xffffffe000d41947 */ /* 0x000fea000383ffff */
.L_x_9054:
[----:B------:R-:W4:Y:S01]  /*4bf0*/  SHFL.BFLY PT, R2, R7, 0x2, 0x1f ;  /* 0x0c401f0007027f89 */ /* 0x000f2200000e0000 */
[----:B------:R3:W-:Y:S08]  /*4c00*/  BAR.ARV R0, 0x100 ;  /* 0x000400000000751d */ /* 0x0007f00000002000 */
[----:B------:R-:W-:Y:S06]  /*4c10*/  BAR.ARV 0x8, 0x180 ;  /* 0x0206000000007b1d */ /* 0x000fec0000002000 */
[----:B------:R-:W-:Y:S01]  /*4c20*/  PLOP3.LUT P0, PT, PT, PT, PT, 0x8, 0x0 ;  /* 0x000000000000781c */ /* 0x000fe20003f0e170 */
[----:B012---:R-:W0:Y:S01]  /*4c30*/  SHFL.BFLY PT, R9, R6, 0x2, 0x1f ;  /* 0x0c401f0006097f89 */ /* 0x007e2200000e0000 */
[----:B----4-:R-:W-:Y:S01]  /*4c40*/  FADD.FTZ R3, R2, R7 ;  /* 0x0000000702037221 */ /* 0x010fe20000010000 */
[----:B------:R-:W-:-:S04]  /*4c50*/  IMAD.U32 R7, RZ, RZ, UR10 ;  /* 0x0000000aff077e24 */ /* 0x000fc8000f8e00ff */
[----:B------:R-:W1:Y:S01]  /*4c60*/  SHFL.BFLY PT, R2, R3, 0x1, 0x1f ;  /* 0x0c201f0003027f89 */ /* 0x000e6200000e0000 */
[----:B0-----:R-:W-:Y:S01]  /*4c70*/  FADD.FTZ R9, R9, R6 ;  /* 0x0000000609097221 */ /* 0x001fe20000010000 */
[----:B------:R-:W-:-:S04]  /*4c80*/  IMAD.MOV.U32 R6, RZ, RZ, -0x800000 ;  /* 0xff800000ff067424 */ /* 0x000fc800078e00ff */
[----:B------:R-:W0:Y:S01]  /*4c90*/  SHFL.BFLY PT, R8, R9, 0x1, 0x1f ;  /* 0x0c201f0009087f89 */ /* 0x000e2200000e0000 */
[----:B-1----:R-:W-:Y:S01]  /*4ca0*/  FADD.FTZ R11, R3, R2 ;  /* 0x00000002030b7221 */ /* 0x002fe20000010000 */
[----:B------:R-:W-:Y:S01]  /*4cb0*/  IMAD.MOV.U32 R2, RZ, RZ, RZ ;  /* 0x000000ffff027224 */ /* 0x000fe200078e00ff */
[----:B------:R-:W-:-:S03]  /*4cc0*/  MOV R3, 0xff800000 ;  /* 0xff80000000037802 */ /* 0x000fc60000000f00 */
[----:B------:R-:W-:-:S13]  /*4cd0*/  FSETP.NE.FTZ.AND P1, PT, R11, RZ, PT ;  /* 0x000000ff0b00720b */ /* 0x000fda0003f35000 */
[----:B------:R-:W1:Y:S01]  /*4ce0*/  @P1 MUFU.LG2 R10, R11 ;  /* 0x0000000b000a1308 */ /* 0x000e620000000c00 */
[----:B------:R-:W-:Y:S01]  /*4cf0*/  @P1 FMUL.FTZ R7, R7, 0.69314718246459960938 ;  /* 0x3f31721807071820 */ /* 0x000fe20000410000 */
[----:B0-----:R-:W-:Y:S01]  /*4d00*/  FADD.FTZ R12, R9, R8 ;  /* 0x00000008090c7221 */ /* 0x001fe20000010000 */
[----:B------:R-:W-:-:S04]  /*4d10*/  MOV R8, RZ ;  /* 0x000000ff00087202 */ /* 0x000fc80000000f00 */
[----:B------:R-:W-:Y:S02]  /*4d20*/  FSETP.NE.FTZ.AND P2, PT, R12, RZ, PT ;  /* 0x000000ff0c00720b */ /* 0x000fe40003f55000 */
[----:B------:R0:W2:Y:S01]  /*4d30*/  @P1 MUFU.RCP R8, R11 ;  /* 0x0000000b00081308 */ /* 0x0000a20000001000 */
[----:B-1----:R-:W-:Y:S01]  /*4d40*/  @P1 FMUL.FTZ R10, R10, 0.69314718246459960938 ;  /* 0x3f3172180a0a1820 */ /* 0x002fe20000410000 */
[----:B0-----:R-:W-:-:S09]  /*4d50*/  IMAD.U32 R11, RZ, RZ, UR10 ;  /* 0x0000000aff0b7e24 */ /* 0x001fd2000f8e00ff */
[----:B------:R-:W3:Y:S01]  /*4d60*/  @P2 MUFU.LG2 R9, R12 ;  /* 0x0000000c00092308 */ /* 0x000ee20000000c00 */
[----:B------:R-:W-:Y:S01]  /*4d70*/  @P1 FFMA.FTZ R6, R7, R4, R10 ;  /* 0x0000000407061223 */ /* 0x000fe2000001000a */
[----:B------:R-:W-:Y:S01]  /*4d80*/  @P2 FMUL.FTZ R11, R11, 0.69314718246459960938 ;  /* 0x3f3172180b0b2820 */ /* 0x000fe20000410000 */
[-C--:B--2---:R-:W-:Y:S01]  /*4d90*/  FMUL.FTZ R24, R24, R8.reuse ;  /* 0x0000000818187220 */ /* 0x084fe20000410000 */
[----:B------:R-:W-:-:S04]  /*4da0*/  FMUL.FTZ R25, R25, R8 ;  /* 0x0000000819197220 */ /* 0x000fc80000410000 */
        /* <DEDUP_REMOVED lines=128> */
[----:B------:R-:W-:-:S07]  /*55b0*/  @P2 FFMA.FTZ R3, R11, R5, R0 ;  /* 0x000000050b032223 */ /* 0x000fce0000010000 */
.L_x_9041:
[----:B------:R-:W-:Y:S05]  /*55c0*/  @P0 BRA `(.L_x_9066) ;  /* 0x00000020004c0947 */ /* 0x000fea0003800000 */
[----:B------:R-:W0:Y:S01]  /*55d0*/  S2R R0, SR_TID.X ;  /* 0x0000000000007919 */ /* 0x000e220000002100 */
[----:B------:R-:W1:Y:S01]  /*55e0*/  LDC R8, c[0x0][0xbe8] ;  /* 0x0002fa00ff087b82 */ /* 0x000e620000000800 */
[----:B------:R-:W-:Y:S01]  /*55f0*/  USHF.R.S32.HI UR7, URZ, 0x1f, UR38 ;  /* 0x0000001f3f077899 */ /* 0x000fe20008011426 */
[----:B------:R-:W-:Y:S01]  /*5600*/  BSSY B0, `(.L_x_9067) ;  /* 0x000014b000007945 */ /* 0x000fe20003800000 */
[----:B------:R-:W2:Y:S01]  /*5610*/  S2R R16, SR_CTAID.X ;  /* 0x0000000000107919 */ /* 0x000ea20000002500 */
[----:B------:R-:W-:Y:S02]  /*5620*/  ULDC.64 UR8, c[0x0][0xbd0] ;  /* 0x0002f40000087ab9 */ /* 0x000fe40000000a00 */
[----:B------:R-:W-:Y:S02]  /*5630*/  UIMAD UR6, UR7, UR8, URZ ;  /* 0x00000008070672a4 */ /* 0x000fe4000f8e023f */
[----:B------:R-:W3:Y:S01]  /*5640*/  S2UR UR12, SR_CTAID.Z ;  /* 0x00000000000c79c3 */ /* 0x000ee20000002700 */
[----:B------:R-:W-:-:S02]  /*5650*/  UIMAD.WIDE.U32 UR4, UR38, UR8, URZ ;  /* 0x00000008260472a5 */ /* 0x000fc4000f8e003f */
[----:B------:R-:W-:-:S03]  /*5660*/  UIMAD UR6, UR38, UR9, UR6 ;  /* 0x00000009260672a4 */ /* 0x000fc6000f8e0206 */
[----:B------:R-:W-:Y:S01]  /*5670*/  ULDC.64 UR8, c[0x0][0xb38] ;  /* 0x0002ce0000087ab9 */ /* 0x000fe20000000a00 */
[----:B------:R-:W-:Y:S01]  /*5680*/  UIADD3 UR6, UR5, UR6, URZ ;  /* 0x0000000605067290 */ /* 0x000fe2000fffe03f */
[----:B------:R-:W4:Y:S01]  /*5690*/  LDC.64 R18, c[0x0][0xbd8] ;  /* 0x0002f600ff127b82 */ /* 0x000f220000000a00 */
[----:B------:R-:W-:-:S07]  /*56a0*/  UIMAD UR7, UR7, UR8, URZ ;  /* 0x00000008070772a4 */ /* 0x000fce000f8e023f */
[----:B------:R-:W-:Y:S01]  /*56b0*/  BAR.SYNC.DEFER_BLOCKING 0x1, 0x100 ;  /* 0x0044000000007b1d */ /* 0x000fe20000010000 */
[----:B-1----:R-:W-:-:S07]  /*56c0*/  ISETP.NE.AND P0, PT, R8, 0x1, PT ;  /* 0x000000010800780c */ /* 0x002fce0003f05270 */
[----:B------:R-:W1:Y:S01]  /*56d0*/  S2UR UR11, SR_CTAID.Y ;  /* 0x00000000000b79c3 */ /* 0x000e620000002600 */
[----:B0-----:R-:W-:Y:S01]  /*56e0*/  VIADD R12, R0, 0xffffff80 ;  /* 0xffffff80000c7836 */ /* 0x001fe20000000000 */
[----:B---3--:R-:W-:-:S06]  /*56f0*/  USHF.R.S32.HI UR10, URZ, 0x1f, UR12 ;  /* 0x0000001f3f0a7899 */ /* 0x008fcc000801140c */
[----:B------:R-:W1:Y:S01]  /*5700*/  LDC R23, c[0x0][0xc50] ;  /* 0x00031400ff177b82 */ /* 0x000e620000000800 */
[----:B------:R-:W-:-:S04]  /*5710*/  SHF.R.S32.HI R7, RZ, 0x1f, R12 ;  /* 0x0000001fff077819 */ /* 0x000fc8000001140c */
[----:B------:R-:W-:-:S03]  /*5720*/  LEA.HI R2, R7, R12, RZ, 0x7 ;  /* 0x0000000c07027211 */ /* 0x000fc600078f38ff */
[----:B------:R-:W0:Y:S01]  /*5730*/  @P0 LDC R14, c[0x0][0xbec] ;  /* 0x0002fb00ff0e0b82 */ /* 0x000e220000000800 */
[----:B------:R-:W-:Y:S02]  /*5740*/  LEA.HI R7, R7, R12, RZ, 0x2 ;  /* 0x0000000c07077211 */ /* 0x000fe400078f10ff */
[----:B------:R-:W-:Y:S02]  /*5750*/  LOP3.LUT R5, R2, 0xffffff80, RZ, 0xc0, !PT ;  /* 0xffffff8002057812 */ /* 0x000fe400078ec0ff */
[----:B------:R-:W-:Y:S02]  /*5760*/  SHF.R.S32.HI R9, RZ, 0x7, R2 ;  /* 0x00000007ff097819 */ /* 0x000fe40000011402 */
[----:B------:R-:W-:Y:S01]  /*5770*/  LOP3.LUT R7, R7, 0xfffffffc, RZ, 0xc0, !PT ;  /* 0xfffffffc07077812 */ /* 0x000fe200078ec0ff */
[----:B------:R-:W-:Y:S01]  /*5780*/  IMAD.IADD R0, R12, 0x1, -R5 ;  /* 0x000000010c007824 */ /* 0x000fe200078e0a05 */
[----:B------:R-:W-:Y:S01]  /*5790*/  LEA.HI R2, R2, R9, RZ, 0x1 ;  /* 0x0000000902027211 */ /* 0x000fe200078f08ff */
[----:B------:R-:W3:Y:S02]  /*57a0*/  LDC.64 R20, c[0x0][0xb40] ;  /* 0x0002d000ff147b82 */ /* 0x000ee40000000a00 */
[----:B------:R-:W-:Y:S01]  /*57b0*/  IMAD.IADD R7, R12, 0x1, -R7 ;  /* 0x000000010c077824 */ /* 0x000fe200078e0a07 */
[----:B------:R-:W-:-:S02]  /*57c0*/  SHF.R.S32.HI R11, RZ, 0x1f, R0 ;  /* 0x0000001fff0b7819 */ /* 0x000fc40000011400 */
[----:B------:R-:W-:Y:S02]  /*57d0*/  LOP3.LUT R2, R2, 0x3fffffe, RZ, 0xc0, !PT ;  /* 0x03fffffe02027812 */ /* 0x000fe400078ec0ff */
[----:B------:R-:W-:Y:S01]  /*57e0*/  LEA.HI R10, R11, R0, RZ, 0x2 ;  /* 0x000000000b0a7211 */ /* 0x000fe200078f10ff */
[----:B------:R-:W5:Y:S02]  /*57f0*/  @P0 LDC R17, c[0x0][0xbf0] ;  /* 0x0002fc00ff110b82 */ /* 0x000f640000000800 */
[----:B------:R-:W-:Y:S01]  /*5800*/  IMAD.IADD R2, R9, 0x1, -R2 ;  /* 0x0000000109027824 */ /* 0x000fe200078e0a02 */
[--C-:B------:R-:W-:Y:S02]  /*5810*/  SHF.R.S32.HI R4, RZ, 0x2, R10.reuse ;  /* 0x00000002ff047819 */ /* 0x100fe4000001140a */
[----:B------:R-:W-:Y:S02]  /*5820*/  SHF.R.S32.HI R5, RZ, 0x1f, R10 ;  /* 0x0000001fff057819 */ /* 0x000fe4000001140a */
[----:B------:R-:W-:Y:S01]  /*5830*/  LEA.HI R9, R7, R7, RZ, 0x1 ;  /* 0x0000000707097211 */ /* 0x000fe200078f08ff */
[----:B------:R-:W5:Y:S01]  /*5840*/  @P0 LDC R22, c[0x0][0xbec] ;  /* 0x0002fb00ff160b82 */ /* 0x000f620000000800 */
[----:B------:R-:W-:-:S02]  /*5850*/  LEA.HI R5, R5, R4, RZ, 0x3 ;  /* 0x0000000405057211 */ /* 0x000fc400078f18ff */
[----:B------:R-:W-:Y:S02]  /*5860*/  LOP3.LUT R12, R9, 0x1ffffffe, RZ, 0xc0, !PT ;  /* 0x1ffffffe090c7812 */ /* 0x000fe400078ec0ff */
[----:B------:R-:W-:-:S03]  /*5870*/  LOP3.LUT R5, R5, 0xfffffff8, RZ, 0xc0, !PT ;  /* 0xfffffff805057812 */ /* 0x000fc600078ec0ff */
[----:B------:R-:W-:Y:S01]  /*5880*/  IMAD.IADD R12, R7, 0x1, -R12 ;  /* 0x00000001070c7824 */ /* 0x000fe200078e0a0c */
[----:B------:R-:W-:Y:S01]  /*5890*/  IADD3 R5, R4, -R5, RZ ;  /* 0x8000000504057210 */ /* 0x000fe20007ffe0ff */
[----:B------:R-:W5:Y:S01]  /*58a0*/  @P0 LDC R153, c[0x0][0xbf0] ;  /* 0x0002fc00ff990b82 */ /* 0x000f620000000800 */
[----:B------:R-:W-:-:S04]  /*58b0*/  LEA.HI R4, R11, R0, RZ, 0x5 ;  /* 0x000000000b047211 */ /* 0x000fc800078f28ff */
[----:B------:R-:W-:-:S05]  /*58c0*/  SHF.R.S32.HI R4, RZ, 0x5, R4 ;  /* 0x00000005ff047819 */ /* 0x000fca0000011404 */
[----:B------:R-:W-:Y:S02]  /*58d0*/  IMAD R7, R4, 0x10, R5 ;  /* 0x0000001004077824 */ /* 0x000fe400078e0205 */
[----:B------:R-:W-:Y:S01]  /*58e0*/  IMAD.U32 R5, RZ, RZ, UR5 ;  /* 0x00000005ff057e24 */ /* 0x000fe2000f8e00ff */
[----:B------:R-:W-:Y:S01]  /*58f0*/  MOV R5, UR6 ;  /* 0x0000000600057c02 */ /* 0x000fe20008000f00 */
[----:B------:R-:W-:Y:S01]  /*5900*/  IMAD R9, R2, 0x40, R7 ;  /* 0x0000004002097824 */ /* 0x000fe200078e0207 */
[----:B------:R-:W-:Y:S01]  /*5910*/  UIMAD UR6, UR38, UR9, UR7 ;  /* 0x00000009260672a4 */ /* 0x000fe2000f8e0207 */
[----:B------:R-:W-:Y:S01]  /*5920*/  IMAD.U32 R4, RZ, RZ, UR4 ;  /* 0x00000004ff047e24 */ /* 0x000fe2000f8e00ff */
[----:B------:R-:W-:Y:S01]  /*5930*/  UIMAD.WIDE.U32 UR4, UR38, UR8, URZ ;  /* 0x00000008260472a5 */ /* 0x000fe2000f8e003f */
[----:B------:R-:W-:Y:S02]  /*5940*/  IMAD R12, R12, 0x8, R9 ;  /* 0x000000080c0c7824 */ /* 0x000fe400078e0209 */
[----:B----4-:R-:W-:Y:S01]  /*5950*/  IMAD R2, R18, UR10, RZ ;  /* 0x0000000a12027c24 */ /* 0x010fe2000f8e02ff */
[----:B------:R-:W-:Y:S01]  /*5960*/  UIADD3 UR6, UR5, UR6, URZ ;  /* 0x0000000605067290 */ /* 0x000fe2000fffe03f */
[----:B--2---:R-:W-:Y:S01]  /*5970*/  IMAD R7, R16, 0x80, R12 ;  /* 0x0000008010077824 */ /* 0x004fe200078e020c */
[----:B------:R-:W-:Y:S01]  /*5980*/  MOV R13, UR5 ;  /* 0x00000005000d7c02 */ /* 0x000fe20008000f00 */
[----:B------:R-:W-:Y:S01]  /*5990*/  IMAD.WIDE.U32 R4, R18, UR12, R4 ;  /* 0x0000000c12047c25 */ /* 0x000fe2000f8e0004 */
[----:B------:R-:W-:-:S03]  /*59a0*/  ULDC.64 UR8, c[0x0][0xb28] ;  /* 0x0002ca0000087ab9 */ /* 0x000fc60000000a00 */
[----:B------:R-:W-:Y:S02]  /*59b0*/  IMAD R18, RZ, RZ, -UR38 ;  /* 0x80000026ff127e24 */ /* 0x000fe4000f8e02ff */
[----:B------:R-:W-:Y:S02]  /*59c0*/  IMAD R15, R19, UR12, R2 ;  /* 0x0000000c130f7c24 */ /* 0x000fe4000f8e0202 */
[----:B0-----:R-:W-:-:S04]  /*59d0*/  @P0 IMAD.HI.U32 R2, R7, R14, RZ ;  /* 0x0000000e07020227 */ /* 0x001fc800078e00ff */
[C---:B---3--:R-:W-:Y:S02]  /*59e0*/  IMAD R14, R20.reuse, UR10, RZ ;  /* 0x0000000a140e7c24 */ /* 0x048fe4000f8e02ff */
[----:B-1----:R-:W-:Y:S02]  /*59f0*/  IMAD R23, R23, R18, UR11 ;  /* 0x0000000b17177e24 */ /* 0x002fe4000f8e0212 */
[----:B------:R-:W-:Y:S01]  /*5a00*/  IMAD.U32 R12, RZ, RZ, UR4 ;  /* 0x00000004ff0c7e24 */ /* 0x000fe2000f8e00ff */
[----:B------:R-:W-:Y:S01]  /*5a10*/  ULDC.64 UR4, c[0x0][0xbe0] ;  /* 0x0002f80000047ab9 */ /* 0x000fe20000000a00 */
[----:B------:R-:W-:Y:S01]  /*5a20*/  IMAD.U32 R13, RZ, RZ, UR6 ;  /* 0x00000006ff0d7e24 */ /* 0x000fe2000f8e00ff */
[----:B------:R-:W-:Y:S01]  /*5a30*/  ULDC.64 UR6, c[0x0][0xb48] ;  /* 0x0002d20000067ab9 */ /* 0x000fe20000000a00 */
[----:B------:R-:W-:Y:S01]  /*5a40*/  IMAD.MOV.U32 R11, RZ, RZ, R7 ;  /* 0x000000ffff0b7224 */ /* 0x000fe200078e0007 */
[----:B-----5:R-:W-:Y:S01]  /*5a50*/  @P0 SHF.R.U32.HI R11, RZ, R17, R2 ;  /* 0x00000011ff0b0219 */ /* 0x020fe20000011602 */
[----:B------:R-:W-:Y:S01]  /*5a60*/  IMAD R17, R21, UR12, R14 ;  /* 0x0000000c15117c24 */ /* 0x000fe2000f8e020e */
[----:B------:R-:W-:Y:S01]  /*5a70*/  SHF.R.S32.HI R14, RZ, 0x1f, R23 ;  /* 0x0000001fff0e7819 */ /* 0x000fe20000011417 */
[----:B------:R-:W-:-:S04]  /*5a80*/  IMAD.WIDE.U32 R12, R20, UR12, R12 ;  /* 0x0000000c140c7c25 */ /* 0x000fc8000f8e000c */
[----:B------:R-:W-:Y:S01]  /*5a90*/  IMAD.IADD R5, R5, 0x1, R15 ;  /* 0x0000000105057824 */ /* 0x000fe200078e020f */
[----:B------:R-:W-:Y:S01]  /*5aa0*/  MOV R15, R7 ;  /* 0x00000007000f7202 */ /* 0x000fe20000000f00 */
[----:B------:R-:W-:-:S04]  /*5ab0*/  @P0 IMAD.HI.U32 R22, R7, R22, RZ ;  /* 0x0000001607160227 */ /* 0x000fc800078e00ff */
[----:B------:R-:W-:Y:S01]  /*5ac0*/  IMAD.IADD R13, R13, 0x1, R17 ;  /* 0x000000010d0d7824 */ /* 0x000fe200078e0211 */
[----:B------:R-:W-:Y:S01]  /*5ad0*/  @P0 SHF.R.U32.HI R15, RZ, R153, R22 ;  /* 0x00000099ff0f0219 */ /* 0x000fe20000011616 */
[C---:B------:R-:W-:Y:S02]  /*5ae0*/  IMAD R2, R14.reuse, UR4, RZ ;  /* 0x000000040e027c24 */ /* 0x040fe4000f8e02ff */
[----:B------:R-:W-:Y:S02]  /*5af0*/  IMAD R17, R14, UR6, RZ ;  /* 0x000000060e117c24 */ /* 0x000fe4000f8e02ff */
[----:B------:R-:W-:-:S04]  /*5b00*/  IMAD.WIDE.U32 R4, R23, UR4, R4 ;  /* 0x0000000417047c25 */ /* 0x000fc8000f8e0004 */
[----:B------:R-:W-:Y:S01]  /*5b10*/  IMAD R14, R23, UR5, R2 ;  /* 0x00000005170e7c24 */ /* 0x000fe2000f8e0202 */
[----:B------:R-:W-:Y:S01]  /*5b20*/  IADD3 R4, P0, R11, R4, RZ ;  /* 0x000000040b047210 */ /* 0x000fe20007f1e0ff */
[C---:B------:R-:W-:Y:S01]  /*5b30*/  IMAD R19, R23.reuse, UR7, R17 ;  /* 0x0000000717137c24 */ /* 0x040fe2000f8e0211 */
[--C-:B------:R-:W-:Y:S01]  /*5b40*/  SHF.R.S32.HI R17, RZ, 0x1f, R11.reuse ;  /* 0x0000001fff117819 */ /* 0x100fe2000001140b */
[----:B------:R-:W-:Y:S01]  /*5b50*/  IMAD.MOV R11, RZ, RZ, -R11 ;  /* 0x000000ffff0b7224 */ /* 0x000fe200078e0a0b */
[----:B------:R-:W-:Y:S01]  /*5b60*/  SHF.R.S32.HI R2, RZ, 0x1f, R15 ;  /* 0x0000001fff027819 */ /* 0x000fe2000001140f */
[----:B------:R-:W-:Y:S01]  /*5b70*/  ULDC.64 UR4, c[0x0][0xb30] ;  /* 0x0002cc0000047ab9 */ /* 0x000fe20000000a00 */
[----:B------:R-:W-:Y:S01]  /*5b80*/  IMAD.WIDE.U32 R12, R23, UR6, R12 ;  /* 0x00000006170c7c25 */ /* 0x000fe2000f8e000c */
[----:B------:R-:W-:Y:S01]  /*5b90*/  IADD3.X R5, R17, R5, R14, P0, !PT ;  /* 0x0000000511057210 */ /* 0x000fe200007fe40e */
[----:B------:R-:W-:Y:S02]  /*5ba0*/  ULDC.64 UR6, c[0x0][0xbc8] ;  /* 0x0002f20000067ab9 */ /* 0x000fe40000000a00 */
[----:B------:R-:W-:-:S02]  /*5bb0*/  IMAD.MOV R18, RZ, RZ, -R15 ;  /* 0x000000ffff127224 */ /* 0x000fc400078e0a0f */
[----:B------:R-:W-:Y:S02]  /*5bc0*/  IMAD R2, R2, UR4, RZ ;  /* 0x0000000402027c24 */ /* 0x000fe4000f8e02ff */
[C---:B------:R-:W-:Y:S02]  /*5bd0*/  IMAD R11, R8.reuse, R11, R7 ;  /* 0x0000000b080b7224 */ /* 0x040fe400078e0207 */
[----:B------:R-:W-:Y:S02]  /*5be0*/  IMAD.IADD R13, R13, 0x1, R19 ;  /* 0x000000010d0d7824 */ /* 0x000fe400078e0213 */
[----:B------:R-:W-:Y:S02]  /*5bf0*/  IMAD R7, R8, R18, R7 ;  /* 0x0000001208077224 */ /* 0x000fe400078e0207 */
[C---:B------:R-:W-:Y:S01]  /*5c00*/  IMAD R17, R15.reuse, UR5, R2 ;  /* 0x000000050f117c24 */ /* 0x040fe2000f8e0202 */
[----:B------:R-:W-:Y:S01]  /*5c10*/  SHF.R.S32.HI R2, RZ, 0x1f, R11 ;  /* 0x0000001fff027819 */ /* 0x000fe2000001140b */
[----:B------:R-:W-:Y:S01]  /*5c20*/  IMAD.WIDE.U32 R12, R15, UR4, R12 ;  /* 0x000000040f0c7c25 */ /* 0x000fe2000f8e000c */
[----:B------:R-:W-:Y:S01]  /*5c30*/  SHF.R.S32.HI R14, RZ, 0x1f, R7 ;  /* 0x0000001fff0e7819 */ /* 0x000fe20000011407 */
[----:B------:R-:W0:Y:S01]  /*5c40*/  S2UR UR5, SR_CgaCtaId ;  /* 0x00000000000579c3 */ /* 0x000e220000008800 */
[----:B------:R-:W-:Y:S01]  /*5c50*/  UMOV UR4, 0x400 ;  /* 0x0000040000047882 */ /* 0x000fe20000000000 */
[----:B------:R-:W-:Y:S01]  /*5c60*/  IMAD R2, R2, UR6, RZ ;  /* 0x0000000602027c24 */ /* 0x000fe2000f8e02ff */
[----:B------:R-:W-:Y:S01]  /*5c70*/  IADD3 R13, R13, R17, RZ ;  /* 0x000000110d0d7210 */ /* 0x000fe20007ffe0ff */
[----:B------:R-:W-:-:S02]  /*5c80*/  IMAD R14, R14, UR8, RZ ;  /* 0x000000080e0e7c24 */ /* 0x000fc4000f8e02ff */
        /* <DEDUP_REMOVED lines=11> */
[----:B------:R-:W-:Y:S01]  /*5d40*/  SHFL.IDX PT, R14, R17, 0x1, 0x1c1f ;  /* 0x003c1f00110e7f89 */ /* 0x000fe200000e0000 */
[----:B------:R-:W-:Y:S01]  /*5d50*/  IMAD R11, R16, 0x80, R9 ;  /* 0x00000080100b7824 */ /* 0x000fe200078e0209 */
[----:B------:R-:W-:Y:S01]  /*5d60*/  LEA.HI.X R18, R4, UR7, R5, 0x2, P0 ;  /* 0x0000000704127c11 */ /* 0x000fe200080f1405 */
[----:B0-----:R-:W-:Y:S01]  /*5d70*/  ULEA UR4, UR5, UR4, 0x18 ;  /* 0x0000000405047291 */ /* 0x001fe2000f8ec03f */
[----:B------:R-:W-:Y:S01]  /*5d80*/  LEA.HI.X R7, R12, UR9, R7, 0x2, P1 ;  /* 0x000000090c077c11 */ /* 0x000fe200088f1407 */
[----:B------:R-:W-:Y:S01]  /*5d90*/  IMAD R8, R8, UR6, RZ ;  /* 0x0000000608087c24 */ /* 0x000fe2000f8e02ff */
[----:B------:R0:W-:Y:S01]  /*5da0*/  SHFL.IDX PT, R12, R17, RZ, 0x1c1f ;  /* 0x001c1fff110c7589 */ /* 0x0001e200000e0000 */
[----:B------:R-:W-:Y:S01]  /*5db0*/  LOP3.LUT P0, RZ, R0, 0x3, RZ, 0xc0, !PT ;  /* 0x0000000300ff7812 */ /* 0x000fe2000780c0ff */
[C---:B------:R-:W-:Y:S01]  /*5dc0*/  VIADD R9, R11.reuse, 0x8 ;  /* 0x000000080b097836 */ /* 0x040fe20000000000 */
[----:B------:R-:W-:Y:S01]  /*5dd0*/  UIADD3 UR4, UR4, 0x22820, URZ ;  /* 0x0002282004047890 */ /* 0x000fe2000fffe03f */
[----:B------:R-:W1:Y:S01]  /*5de0*/  SHFL.IDX PT, R13, R18, RZ, 0x1c1f ;  /* 0x001c1fff120d7589 */ /* 0x000e6200000e0000 */
[----:B------:R-:W-:-:S02]  /*5df0*/  ISETP.GE.OR P1, PT, R11, R8, P0 ;  /* 0x000000080b00720c */ /* 0x000fc40000726670 */
[-C--:B------:R-:W-:Y:S01]  /*5e00*/  ISETP.GE.OR P0, PT, R9, R8.reuse, P0 ;  /* 0x000000080900720c */ /* 0x080fe20000706670 */
[----:B------:R-:W2:Y:S01]  /*5e10*/  SHFL.IDX PT, R15, R18, 0x1, 0x1c1f ;  /* 0x003c1f00120f7f89 */ /* 0x000ea200000e0000 */
[----:B------:R-:W-:Y:S01]  /*5e20*/  UPRMT UR4, URZ, 0x654, UR4 ;  /* 0x000006543f047896 */ /* 0x000fe20008000004 */
[----:B------:R-:W-:Y:S02]  /*5e30*/  ISETP.GE.AND P2, PT, R11, R8, PT ;  /* 0x000000080b00720c */ /* 0x000fe40003f46270 */
[----:B0-----:R-:W-:Y:S01]  /*5e40*/  LOP3.LUT R17, R10, 0x7ffffffc, RZ, 0xc0, !PT ;  /* 0x7ffffffc0a117812 */ /* 0x001fe200078ec0ff */
[----:B------:R0:W3:Y:S03]  /*5e50*/  SHFL.IDX PT, R4, R2, RZ, 0x1c1f ;  /* 0x001c1fff02047589 */ /* 0x0000e600000e0000 */
[----:B------:R-:W-:Y:S01]  /*5e60*/  IADD3 R0, R0, -R17, RZ ;  /* 0x8000001100007210 */ /* 0x000fe20007ffe0ff */
[----:B------:R0:W4:Y:S01]  /*5e70*/  SHFL.IDX PT, R5, R7, RZ, 0x1c1f ;  /* 0x001c1fff07057589 */ /* 0x00012200000e0000 */
[----:B------:R-:W-:Y:S03]  /*5e80*/  SYNCS.ARRIVE.TRANS64.RED.A1T0 RZ, [UR4], RZ ;  /* 0x000000ffffff79a7 */ /* 0x000fe60008100404 */
[----:B------:R-:W-:Y:S01]  /*5e90*/  IMAD.SHL.U32 R0, R0, 0x2, RZ ;  /* 0x0000000200007824 */ /* 0x000fe200078e00ff */
[----:B-1----:R0:W-:Y:S04]  /*5ea0*/  @!P1 ST.E desc[UR36][R12.64], R6 ;  /* 0x000000060c009985 */ /* 0x0021e8000c101924 */
[----:B--2---:R0:W-:Y:S01]  /*5eb0*/  @!P0 ST.E desc[UR36][R14.64], R3 ;  /* 0x000000030e008985 */ /* 0x0041e2000c101924 */
[----:B------:R-:W-:Y:S05]  /*5ec0*/  @P2 BRA `(.L_x_9068) ;  /* 0x0000000800f82947 */ /* 0x000fea0003800000 */
[C---:B0-----:R-:W-:Y:S01]  /*5ed0*/  VIADD R3, R0.reuse, 0x8 ;  /* 0x0000000800037836 */ /* 0x041fe20000000000 */
[----:B------:R-:W-:Y:S01]  /*5ee0*/  ULDC UR4, c[0x0][0xac8] ;  /* 0x0002b20000047ab9 */ /* 0x000fe20000000800 */
[C---:B------:R-:W-:Y:S01]  /*5ef0*/  VIADD R6, R0.reuse, 0x10 ;  /* 0x0000001000067836 */ /* 0x040fe20000000000 */
[C---:B------:R-:W-:Y:S01]  /*5f00*/  ISETP.GE.AND P2, PT, R0.reuse, UR4, PT ;  /* 0x0000000400007c0c */ /* 0x040fe2000bf46270 */
[C---:B------:R-:W-:Y:S01]  /*5f10*/  VIADD R10, R0.reuse, 0x18 ;  /* 0x00000018000a7836 */ /* 0x040fe20000000000 */
[----:B------:R-:W-:Y:S01]  /*5f20*/  ISETP.GE.AND P3, PT, R3, UR4, PT ;  /* 0x0000000403007c0c */ /* 0x000fe2000bf66270 */
[----:B------:R-:W-:Y:S01]  /*5f30*/  VIADD R19, R0, 0x28 ;  /* 0x0000002800137836 */ /* 0x000fe20000000000 */
[----:B------:R-:W-:Y:S01]  /*5f40*/  ISETP.GE.AND P4, PT, R6, UR4, PT ;  /* 0x0000000406007c0c */ /* 0x000fe2000bf86270 */
[----:B------:R-:W-:Y:S01]  /*5f50*/  VIADD R20, R0, 0x40 ;  /* 0x0000004000147836 */ /* 0x000fe20000000000 */
[----:B------:R-:W-:Y:S01]  /*5f60*/  ISETP.GE.AND P5, PT, R10, UR4, PT ;  /* 0x000000040a007c0c */ /* 0x000fe2000bfa6270 */
[C---:B------:R-:W-:Y:S01]  /*5f70*/  VIADD R22, R0.reuse, 0x50 ;  /* 0x0000005000167836 */ /* 0x040fe20000000000 */
[C---:B------:R-:W-:Y:S01]  /*5f80*/  IADD3 R18, R0.reuse, 0x20, RZ ;  /* 0x0000002000127810 */ /* 0x040fe20007ffe0ff */
[----:B------:R-:W-:Y:S01]  /*5f90*/  VIADD R23, R0, 0x58 ;  /* 0x0000005800177836 */ /* 0x000fe20000000000 */
[----:B------:R-:W-:-:S02]  /*5fa0*/  ISETP.GE.AND P1, PT, R19, UR4, PT ;  /* 0x0000000413007c0c */ /* 0x000fc4000bf26270 */
[----:B------:R-:W-:Y:S02]  /*5fb0*/  ISETP.GE.AND P0, PT, R18, UR4, PT ;  /* 0x0000000412007c0c */ /* 0x000fe4000bf06270 */
[----:B------:R-:W-:Y:S02]  /*5fc0*/  IADD3 R21, R0, 0x48, RZ ;  /* 0x0000004800157810 */ /* 0x000fe40007ffe0ff */
[----:B------:R-:W-:Y:S02]  /*5fd0*/  @!P3 LEA.HI R3, R3, R3, RZ, 0x1 ;  /* 0x000000030303b211 */ /* 0x000fe400078f08ff */
[----:B------:R-:W-:Y:S02]  /*5fe0*/  @!P4 LEA.HI R6, R6, R6, RZ, 0x1 ;  /* 0x000000060606c211 */ /* 0x000fe400078f08ff */
[----:B------:R-:W-:Y:S02]  /*5ff0*/  @!P5 LEA.HI R10, R10, R10, RZ, 0x1 ;  /* 0x0000000a0a0ad211 */ /* 0x000fe400078f08ff */
[----:B------:R-:W-:-:S02]  /*6000*/  @!P3 LOP3.LUT R3, R3, 0xfffffffe, RZ, 0xc0, !PT ;  /* 0xfffffffe0303b812 */ /* 0x000fc400078ec0ff */
[----:B------:R-:W-:Y:S01]  /*6010*/  @!P4 LOP3.LUT R15, R6, 0xfffffffe, RZ, 0xc0, !PT ;  /* 0xfffffffe060fc812 */ /* 0x000fe200078ec0ff */
[----:B------:R-:W-:Y:S01]  /*6020*/  VIADD R6, R0, 0x38 ;  /* 0x0000003800067836 */ /* 0x000fe20000000000 */
[----:B------:R-:W-:Y:S01]  /*6030*/  @!P5 LOP3.LUT R17, R10, 0xfffffffe, RZ, 0xc0, !PT ;  /* 0xfffffffe0a11d812 */ /* 0x000fe200078ec0ff */
[--C-:B---34-:R-:W-:Y:S01]  /*6040*/  @!P2 IMAD.WIDE R10, R0, 0x4, R4.reuse ;  /* 0x00000004000aa825 */ /* 0x118fe200078e0204 */
[----:B------:R-:W-:Y:S02]  /*6050*/  ISETP.GE.AND P6, PT, R22, UR4, PT ;  /* 0x0000000416007c0c */ /* 0x000fe4000bfc6270 */
[----:B------:R-:W-:Y:S01]  /*6060*/  @!P0 LEA.HI R18, R18, R18, RZ, 0x1 ;  /* 0x0000001212128211 */ /* 0x000fe200078f08ff */
[--C-:B------:R-:W-:Y:S01]  /*6070*/  @!P3 IMAD.WIDE R12, R3, 0x4, R4.reuse ;  /* 0x00000004030cb825 */ /* 0x100fe200078e0204 */
[----:B------:R0:W-:Y:S01]  /*6080*/  @!P2 ST.E.64 desc[UR36][R10.64], R24 ;  /* 0x000000180a00a985 */ /* 0x0001e2000c101b24 */
[----:B------:R-:W-:Y:S02]  /*6090*/  @!P1 LEA.HI R19, R19, R19, RZ, 0x1 ;  /* 0x0000001313139211 */ /* 0x000fe400078f08ff */
[----:B------:R-:W-:Y:S01]  /*60a0*/  VIADD R3, R0, 0x30 ;  /* 0x0000003000037836 */ /* 0x000fe20000000000 */
[----:B------:R1:W-:Y:S01]  /*60b0*/  @!P3 ST.E.64 desc[UR36][R12.64], R28 ;  /* 0x0000001c0c00b985 */ /* 0x0003e2000c101b24 */
[----:B------:R-:W-:Y:S01]  /*60c0*/  @!P4 IMAD.WIDE R14, R15, 0x4, R4 ;  /* 0x000000040f0ec825 */ /* 0x000fe200078e0204 */
[----:B------:R-:W-:-:S02]  /*60d0*/  ISETP.GE.AND P3, PT, R6, UR4, PT ;  /* 0x0000000406007c0c */ /* 0x000fc4000bf66270 */
[----:B------:R-:W-:Y:S01]  /*60e0*/  ISETP.GE.AND P2, PT, R3, UR4, PT ;  /* 0x0000000403007c0c */ /* 0x000fe2000bf46270 */
[----:B------:R-:W-:Y:S01]  /*60f0*/  @!P5 IMAD.WIDE R16, R17, 0x4, R4 ;  /* 0x000000041110d825 */ /* 0x000fe200078e0204 */
[----:B------:R2:W-:Y:S01]  /*6100*/  @!P4 ST.E.64 desc[UR36][R14.64], R32 ;  /* 0x000000200e00c985 */ /* 0x0005e2000c101b24 */
[----:B------:R-:W-:Y:S02]  /*6110*/  ISETP.GE.AND P4, PT, R20, UR4, PT ;  /* 0x0000000414007c0c */ /* 0x000fe4000bf86270 */
[----:B------:R-:W-:Y:S01]  /*6120*/  @!P6 LEA.HI R22, R22, R22, RZ, 0x1 ;  /* 0x000000161616e211 */ /* 0x000fe200078f08ff */
[----:B------:R3:W-:Y:S01]  /*6130*/  @!P5 ST.E.64 desc[UR36][R16.64], R36 ;  /* 0x000000241000d985 */ /* 0x0007e2000c101b24 */
[----:B------:R-:W-:Y:S01]  /*6140*/  ISETP.GE.AND P5, PT, R21, UR4, PT ;  /* 0x0000000415007c0c */ /* 0x000fe2000bfa6270 */
[----:B0-----:R-:W-:Y:S01]  /*6150*/  VIADD R24, R0, 0x60 ;  /* 0x0000006000187836 */ /* 0x001fe20000000000 */
[----:B------:R-:W-:Y:S02]  /*6160*/  @!P0 LOP3.LUT R11, R18, 0xfffffffe, RZ, 0xc0, !PT ;  /* 0xfffffffe120b8812 */ /* 0x000fe400078ec0ff */
[----:B-1----:R-:W-:-:S02]  /*6170*/  @!P1 LOP3.LUT R13, R19, 0xfffffffe, RZ, 0xc0, !PT ;  /* 0xfffffffe130d9812 */ /* 0x002fc400078ec0ff */
[----:B------:R-:W-:Y:S01]  /*6180*/  @!P2 LEA.HI R3, R3, R3, RZ, 0x1 ;  /* 0x000000030303a211 */ /* 0x000fe200078f08ff */
[--C-:B------:R-:W-:Y:S01]  /*6190*/  @!P0 IMAD.WIDE R10, R11, 0x4, R4.reuse ;  /* 0x000000040b0a8825 */ /* 0x100fe200078e0204 */
[----:B------:R-:W-:Y:S02]  /*61a0*/  @!P3 LEA.HI R6, R6, R6, RZ, 0x1 ;  /* 0x000000060606b211 */ /* 0x000fe400078f08ff */
[----:B------:R-:W-:Y:S01]  /*61b0*/  @!P4 LEA.HI R20, R20, R20, RZ, 0x1 ;  /* 0x000000141414c211 */ /* 0x000fe200078f08ff */
[----:B------:R-:W-:Y:S01]  /*61c0*/  @!P1 IMAD.WIDE R12, R13, 0x4, R4 ;  /* 0x000000040d0c9825 */ /* 0x000fe200078e0204 */
[----:B------:R-:W-:Y:S01]  /*61d0*/  @!P2 LOP3.LUT R3, R3, 0xfffffffe, RZ, 0xc0, !PT ;  /* 0xfffffffe0303a812 */ /* 0x000fe200078ec0ff */
[----:B------:R0:W-:Y:S01]  /*61e0*/  @!P0 ST.E.64 desc[UR36][R10.64], R40 ;  /* 0x000000280a008985 */ /* 0x0001e2000c101b24 */
[----:B------:R-:W-:Y:S02]  /*61f0*/  @!P5 LEA.HI R21, R21, R21, RZ, 0x1 ;  /* 0x000000151515d211 */ /* 0x000fe400078f08ff */
[----:B--2---:R-:W-:Y:S01]  /*6200*/  @!P3 LOP3.LUT R15, R6, 0xfffffffe, RZ, 0xc0, !PT ;  /* 0xfffffffe060fb812 */ /* 0x004fe200078ec0ff */
[----:B------:R1:W-:Y:S01]  /*6210*/  @!P1 ST.E.64 desc[UR36][R12.64], R44 ;  /* 0x0000002c0c009985 */ /* 0x0003e2000c101b24 */
[----:B---3--:R-:W-:Y:S01]  /*6220*/  @!P4 LOP3.LUT R17, R20, 0xfffffffe, RZ, 0xc0, !PT ;  /* 0xfffffffe1411c812 */ /* 0x008fe200078ec0ff */
[----:B------:R-:W-:Y:S01]  /*6230*/  VIADD R20, R0, 0x78 ;  /* 0x0000007800147836 */ /* 0x000fe20000000000 */
[----:B------:R-:W-:-:S02]  /*6240*/  @!P5 LOP3.LUT R21, R21, 0xfffffffe, RZ, 0xc0, !PT ;  /* 0xfffffffe1515d812 */ /* 0x000fc400078ec0ff */
[----:B------:R-:W-:Y:S01]  /*6250*/  @!P6 LOP3.LUT R19, R22, 0xfffffffe, RZ, 0xc0, !PT ;  /* 0xfffffffe1613e812 */ /* 0x000fe200078ec0ff */
[----:B------:R-:W-:Y:S01]  /*6260*/  VIADD R22, R0, 0x88 ;  /* 0x0000008800167836 */ /* 0x000fe20000000000 */
[----:B------:R-:W-:Y:S02]  /*6270*/  ISETP.GE.AND P1, PT, R23, UR4, PT ;  /* 0x0000000417007c0c */ /* 0x000fe4000bf26270 */
[----:B------:R-:W-:Y:S01]  /*6280*/  ISETP.GE.AND P0, PT, R24, UR4, PT ;  /* 0x0000000418007c0c */ /* 0x000fe2000bf06270 */
[----:B0-----:R-:W-:Y:S01]  /*6290*/  @!P2 IMAD.WIDE R10, R3, 0x4, R4 ;  /* 0x00000004030aa825 */ /* 0x001fe200078e0204 */
[----:B------:R-:W-:-:S03]  /*62a0*/  IADD3 R6, R0, 0x70, RZ ;  /* 0x0000007000067810 */ /* 0x000fc60007ffe0ff */
        /* <DEDUP_REMOVED lines=8> */
[----:B------:R-:W-:Y:S01]  /*6330*/  VIADD R3, R0, 0x68 ;  /* 0x0000006800037836 */ /* 0x000fe20000000000 */
[----:B------:R3:W-:Y:S01]  /*6340*/  @!P5 ST.E.64 desc[UR36][R16.64], R60 ;  /* 0x0000003c1000d985 */ /* 0x0007e2000c101b24 */
[----:B------:R-:W-:Y:S01]  /*6350*/  @!P6 IMAD.WIDE R18, R19, 0x4, R4 ;  /* 0x000000041312e825 */ /* 0x000fe200078e0204 */
[----:B------:R-:W-:Y:S02]  /*6360*/  ISETP.GE.AND P5, PT, R20, UR4, PT ;  /* 0x0000000414007c0c */ /* 0x000fe4000bfa6270 */
[----:B------:R-:W-:Y:S01]  /*6370*/  ISETP.GE.AND P2, PT, R3, UR4, PT ;  /* 0x0000000403007c0c */ /* 0x000fe2000bf46270 */
[----:B------:R-:W-:Y:S01]  /*6380*/  VIADD R21, R0, 0x80 ;  /* 0x0000008000157836 */ /* 0x000fe20000000000 */
[----:B------:R4:W-:Y:S01]  /*6390*/  @!P6 ST.E.64 desc[UR36][R18.64], R64 ;  /* 0x000000401200e985 */ /* 0x0009e2000c101b24 */
[----:B------:R-:W-:Y:S02]  /*63a0*/  ISETP.GE.AND P6, PT, R6, UR4, PT ;  /* 0x0000000406007c0c */ /* 0x000fe4000bfc6270 */
[----:B------:R-:W-:-:S02]  /*63b0*/  @!P0 LEA.HI R24, R24, R24, RZ, 0x1 ;  /* 0x0000001818188211 */ /* 0x000fc400078f08ff */
[----:B------:R-:W-:Y:S02]  /*63c0*/  ISETP.GE.AND P4, PT, R21, UR4, PT ;  /* 0x0000000415007c0c */ /* 0x000fe4000bf86270 */
        /* <DEDUP_REMOVED lines=8> */
[----:B------:R-:W-:Y:S01]  /*6450*/  @!P2 LOP3.LUT R3, R3, 0xfffffffe, RZ, 0xc0, !PT ;  /* 0xfffffffe0303a812 */ /* 0x000fe200078ec0ff */
[----:B------:R0:W-:Y:S01]  /*6460*/  @!P1 ST.E.64 desc[UR36][R10.64], R68 ;  /* 0x000000440a009985 */ /* 0x0001e2000c101b24 */
[----:B------:R-:W-:-:S02]  /*6470*/  @!P4 LEA.HI R21, R21, R21, RZ, 0x1 ;  /* 0x000000151515c211 */ /* 0x000fc400078f08ff */
[----:B------:R-:W-:Y:S01]  /*6480*/  @!P3 LEA.HI R22, R22, R22, RZ, 0x1 ;  /* 0x000000161616b211 */ /* 0x000fe200078f08ff */
[----:B------:R1:W-:Y:S01]  /*6490*/  @!P0 ST.E.64 desc[UR36][R12.64], R72 ;  /* 0x000000480c008985 */ /* 0x0003e2000c101b24 */
[----:B--2---:R-:W-:Y:S01]  /*64a0*/  @!P6 LOP3.LUT R15, R6, 0xfffffffe, RZ, 0xc0, !PT ;  /* 0xfffffffe060fe812 */ /* 0x004fe200078ec0ff */
        /* <DEDUP_REMOVED lines=9> */
[C---:B------:R-:W-:Y:S01]  /*6540*/  VIADD R3, R0.reuse, 0xa0 ;  /* 0x000000a000037836 */ /* 0x040fe20000000000 */
[----:B------:R0:W-:Y:S01]  /*6550*/  @!P2 ST.E.64 desc[UR36][R10.64], R76 ;  /* 0x0000004c0a00a985 */ /* 0x0001e2000c101b24 */
[--C-:B-1----:R-:W-:Y:S01]  /*6560*/  @!P6 IMAD.WIDE R12, R15, 0x4, R4.reuse ;  /* 0x000000040f0ce825 */ /* 0x102fe200078e0204 */
[----:B------:R-:W-:Y:S02]  /*6570*/  IADD3 R22, R0, 0xc0, RZ ;  /* 0x000000c000167810 */ /* 0x000fe40007ffe0ff */
[----:B------:R-:W-:Y:S01]  /*6580*/  ISETP.GE.AND P2, PT, R3, UR4, PT ;  /* 0x0000000403007c0c */ /* 0x000fe2000bf46270 */
        /* <DEDUP_REMOVED lines=17> */
[----:B------:R-:W-:Y:S01]  /*66a0*/  @!P2 LOP3.LUT R3, R3, 0xfffffffe, RZ, 0xc0, !PT ;  /* 0xfffffffe0303a812 */ /* 0x000fe200078ec0ff */
[--C-:B------:R-:W-:Y:S01]  /*66b0*/  @!P0 IMAD.WIDE R10, R11, 0x4, R4.reuse ;  /* 0x000000040b0a8825 */ /* 0x100fe200078e0204 */
[----:B------:R-:W-:Y:S02]  /*66c0*/  @!P3 LEA.HI R6, R6, R6, RZ, 0x1 ;  /* 0x000000060606b211 */ /* 0x000fe400078f08ff */
[----:B------:R-:W-:Y:S01]  /*66d0*/  @!P4 LEA.HI R20, R20, R20, RZ, 0x1 ;  /* 0x000000141414c211 */ /* 0x000fe200078f08ff */
[--C-:B------:R-:W-:Y:S01]  /*66e0*/  @!P1 IMAD.WIDE R12, R13, 0x4, R4.reuse ;  /* 0x000000040d0c9825 */ /* 0x100fe200078e0204 */
[----:B------:R-:W-:Y:S01]  /*66f0*/  @!P6 LEA.HI R22, R22, R22, RZ, 0x1 ;  /* 0x000000161616e211 */ /* 0x000fe200078f08ff */
[----:B------:R0:W-:Y:S01]  /*6700*/  @!P0 ST.E.64 desc[UR36][R10.64], R96 ;  /* 0x000000600a008985 */ /* 0x0001e2000c101b24 */
[----:B------:R-:W-:Y:S01]  /*6710*/  @!P5 LEA.HI R21, R21, R21, RZ, 0x1 ;  /* 0x000000151515d211 */ /* 0x000fe200078f08ff */
[--C-:B--2---:R-:W-:Y:S01]  /*6720*/  @!P2 IMAD.WIDE R14, R3, 0x4, R4.reuse ;  /* 0x00000004030ea825 */ /* 0x104fe200078e0204 */
[----:B---3--:R-:W-:Y:S01]  /*6730*/  @!P3 LOP3.LUT R17, R6, 0xfffffffe, RZ, 0xc0, !PT ;  /* 0xfffffffe0611b812 */ /* 0x008fe200078ec0ff */
[----:B------:R1:W-:Y:S01]  /*6740*/  @!P1 ST.E.64 desc[UR36][R12.64], R100 ;  /* 0x000000640c009985 */ /* 0x0003e2000c101b24 */
[----:B----4-:R-:W-:Y:S01]  /*6750*/  @!P4 LOP3.LUT R19, R20, 0xfffffffe, RZ, 0xc0, !PT ;  /* 0xfffffffe1413c812 */ /* 0x010fe200078ec0ff */
[----:B------:R-:W-:Y:S01]  /*6760*/  VIADD R6, R0, 0xd0 ;  /* 0x000000d000067836 */ /* 0x000fe20000000000 */
[----:B------:R-:W-:Y:S01]  /*6770*/  @!P6 LOP3.LUT R3, R22, 0xfffffffe, RZ, 0xc0, !PT ;  /* 0xfffffffe1603e812 */ /* 0x000fe200078ec0ff */
[----:B------:R2:W-:Y:S01]  /*6780*/  @!P2 ST.E.64 desc[UR36][R14.64], R104 ;  /* 0x000000680e00a985 */ /* 0x0005e2000c101b24 */
[----:B------:R-:W-:Y:S01]  /*6790*/  @!P5 LOP3.LUT R21, R21, 0xfffffffe, RZ, 0xc0, !PT ;  /* 0xfffffffe1515d812 */ /* 0x000fe200078ec0ff */
[----:B------:R-:W-:Y:S01]  /*67a0*/  VIADD R20, R0, 0xd8 ;  /* 0x000000d800147836 */ /* 0x000fe20000000000 */
[----:B------:R-:W-:Y:S01]  /*67b0*/  ISETP.GE.AND P1, PT, R6, UR4, PT ;  /* 0x0000000406007c0c */ /* 0x000fe2000bf26270 */
[----:B0-----:R-:W-:-:S03]  /*67c0*/  @!P3 IMAD.WIDE R10, R17, 0x4, R4 ;  /* 0x00000004110ab825 */ /* 0x001fc600078e0204 */
[----:B------:R-:W-:Y:S01]  /*67d0*/  ISETP.GE.AND P2, PT, R20, UR4, PT ;  /* 0x0000000414007c0c */ /* 0x000fe2000bf46270 */
[--C-:B-1----:R-:W-:Y:S01]  /*67e0*/  @!P4 IMAD.WIDE R12, R19, 0x4, R4.reuse ;  /* 0x00000004130cc825 */ /* 0x102fe200078e0204 */
[----:B------:R0:W-:Y:S03]  /*67f0*/  @!P3 ST.E.64 desc[UR36][R10.64], R108 ;  /* 0x0000006c0a00b985 */ /* 0x0001e6000c101b24 */
[--C-:B------:R-:W-:Y:S01]  /*6800*/  @!P6 IMAD.WIDE R18, R3, 0x4, R4.reuse ;  /* 0x000000040312e825 */ /* 0x100fe200078e0204 */
[----:B--2---:R-:W-:Y:S01]  /*6810*/  IADD3 R14, R0, 0xe8, RZ ;  /* 0x000000e8000e7810 */ /* 0x004fe20007ffe0ff */
[----:B------:R1:W-:Y:S02]  /*6820*/  @!P4 ST.E.64 desc[UR36][R12.64], R112 ;  /* 0x000000700c00c985 */ /* 0x0003e4000c101b24 */
[----:B------:R-:W-:Y:S01]  /*6830*/  @!P1 LEA.HI R6, R6, R6, RZ, 0x1 ;  /* 0x0000000606069211 */ /* 0x000fe200078f08ff */
[----:B------:R-:W-:Y:S01]  /*6840*/  VIADD R3, R0, 0xc8 ;  /* 0x000000c800037836 */ /* 0x000fe20000000000 */
[----:B------:R-:W-:Y:S01]  /*6850*/  ISETP.GE.AND P4, PT, R14, UR4, PT ;  /* 0x000000040e007c0c */ /* 0x000fe2000bf86270 */
[----:B------:R-:W-:Y:S01]  /*6860*/  @!P5 IMAD.WIDE R16, R21, 0x4, R4 ;  /* 0x000000041510d825 */ /* 0x000fe200078e0204 */
[----:B------:R-:W-:-:S02]  /*6870*/  @!P2 LEA.HI R20, R20, R20, RZ, 0x1 ;  /* 0x000000141414a211 */ /* 0x000fc400078f08ff */
[----:B------:R-:W-:Y:S01]  /*6880*/  ISETP.GE.AND P0, PT, R3, UR4, PT ;  /* 0x0000000403007c0c */ /* 0x000fe2000bf06270 */
[C---:B------:R-:W-:Y:S01]  /*6890*/  VIADD R21, R0.reuse, 0xe0 ;  /* 0x000000e000157836 */ /* 0x040fe20000000000 */
[----:B------:R2:W-:Y:S01]  /*68a0*/  @!P5 ST.E.64 desc[UR36][R16.64], R116 ;  /* 0x000000741000d985 */ /* 0x0005e2000c101b24 */
[C---:B------:R-:W-:Y:S02]  /*68b0*/  VIADD R15, R0.reuse, 0xf0 ;  /* 0x000000f0000f7836 */ /* 0x040fe40000000000 */
[----:B0-----:R-:W-:Y:S01]  /*68c0*/  VIADD R11, R0, 0xf8 ;  /* 0x000000f8000b7836 */ /* 0x001fe20000000000 */
[----:B------:R0:W-:Y:S01]  /*68d0*/  @!P6 ST.E.64 desc[UR36][R18.64], R120 ;  /* 0x000000781200e985 */ /* 0x0001e2000c101b24 */
[----:B------:R-:W-:Y:S02]  /*68e0*/  ISETP.GE.AND P3, PT, R21, UR4, PT ;  /* 0x0000000415007c0c */ /* 0x000fe4000bf66270 */
[----:B------:R-:W-:Y:S02]  /*68f0*/  ISETP.GE.AND P5, PT, R15, UR4, PT ;  /* 0x000000040f007c0c */ /* 0x000fe4000bfa6270 */
[----:B------:R-:W-:-:S02]  /*6900*/  ISETP.GE.AND P6, PT, R11, UR4, PT ;  /* 0x000000040b007c0c */ /* 0x000fc4000bfc6270 */
[----:B------:R-:W-:Y:S02]  /*6910*/  @!P0 LEA.HI R3, R3, R3, RZ, 0x1 ;  /* 0x0000000303038211 */ /* 0x000fe400078f08ff */
[----:B------:R-:W-:Y:S02]  /*6920*/  @!P4 LEA.HI R14, R14, R14, RZ, 0x1 ;  /* 0x0000000e0e0ec211 */ /* 0x000fe400078f08ff */
[----:B------:R-:W-:Y:S02]  /*6930*/  @!P0 LOP3.LUT R3, R3, 0xfffffffe, RZ, 0xc0, !PT ;  /* 0xfffffffe03038812 */ /* 0x000fe400078ec0ff */
[----:B-1----:R-:W-:Y:S02]  /*6940*/  @!P1 LOP3.LUT R13, R6, 0xfffffffe, RZ, 0xc0, !PT ;  /* 0xfffffffe060d9812 */ /* 0x002fe400078ec0ff */
[----:B------:R-:W-:Y:S02]  /*6950*/  @!P3 LEA.HI R21, R21, R21, RZ, 0x1 ;  /* 0x000000151515b211 */ /* 0x000fe400078f08ff */
[----:B------:R-:W-:Y:S01]  /*6960*/  @!P5 LEA.HI R10, R15, R15, RZ, 0x1 ;  /* 0x0000000f0f0ad211 */ /* 0x000fe200078f08ff */
[----:B------:R-:W-:Y:S01]  /*6970*/  @!P1 IMAD.WIDE R12, R13, 0x4, R4 ;  /* 0x000000040d0c9825 */ /* 0x000fe200078e0204 */
[----:B------:R-:W-:-:S02]  /*6980*/  @!P6 LEA.HI R11, R11, R11, RZ, 0x1 ;  /* 0x0000000b0b0be211 */ /* 0x000fc400078f08ff */
[----:B------:R-:W-:Y:S02]  /*6990*/  @!P2 LOP3.LUT R15, R20, 0xfffffffe, RZ, 0xc0, !PT ;  /* 0xfffffffe140fa812 */ /* 0x000fe400078ec0ff */
[----:B--2---:R-:W-:Y:S02]  /*69a0*/  @!P3 LOP3.LUT R17, R21, 0xfffffffe, RZ, 0xc0, !PT ;  /* 0xfffffffe1511b812 */ /* 0x004fe400078ec0ff */
[----:B0-----:R-:W-:Y:S01]  /*69b0*/  @!P4 LOP3.LUT R19, R14, 0xfffffffe, RZ, 0xc0, !PT ;  /* 0xfffffffe0e13c812 */ /* 0x001fe200078ec0ff */
        /* <DEDUP_REMOVED lines=13> */
[----:B------:R1:W-:Y:S04]  /*6a90*/  @!P5 ST.E.64 desc[UR36][R20.64], R144 ;  /* 0x000000901400d985 */ /* 0x0003e8000c101b24 */
[----:B------:R1:W-:Y:S02]  /*6aa0*/  @!P6 ST.E.64 desc[UR36][R4.64], R148 ;  /* 0x000000940400e985 */ /* 0x0003e4000c101b24 */
.L_x_9068:
[----:B------:R-:W-:Y:S05]  /*6ab0*/  BSYNC B0 ;  /* 0x0000000000007941 */ /* 0x000fea0003800000 */
.L_x_9067:
[----:B------:R-:W-:Y:S01]  /*6ac0*/  ISETP.GE.AND P0, PT, R9, R8, PT ;  /* 0x000000080900720c */ /* 0x000fe20003f06270 */
[----:B0-----:R0:W2:Y:S04]  /*6ad0*/  SHFL.IDX PT, R3, R7, 0x1, 0x1c1f ;  /* 0x003c1f0007037f89 */ /* 0x0010a800000e0000 */
[----:B------:R-:W0:Y:S08]  /*6ae0*/  SHFL.IDX PT, R2, R2, 0x1, 0x1c1f ;  /* 0x003c1f0002027f89 */ /* 0x000e3000000e0000 */
[----:B------:R-:W-:Y:S05]  /*6af0*/  @P0 BRA `(.L_x_9039) ;  /* 0x0000004400b00947 */ /* 0x000fea0003800000 */
[C---:B-1-3--:R-:W-:Y:S01]  /*6b00*/  VIADD R4, R0.reuse, 0x8 ;  /* 0x0000000800047836 */ /* 0x04afe20000000000 */
[----:B------:R-:W-:Y:S01]  /*6b10*/  ULDC UR4, c[0x0][0xac8] ;  /* 0x0002b20000047ab9 */ /* 0x000fe20000000800 */
[C---:B----4-:R-:W-:Y:S01]  /*6b20*/  VIADD R5, R0.reuse, 0x10 ;  /* 0x0000001000057836 */ /* 0x050fe20000000000 */
[C---:B------:R-:W-:Y:S01]  /*6b30*/  ISETP.GE.AND P0, PT, R0.reuse, UR4, PT ;  /* 0x0000000400007c0c */ /* 0x040fe2000bf06270 */
[----:B------:R-:W-:Y:S01]  /*6b40*/  VIADD R11, R0, 0x20 ;  /* 0x00000020000b7836 */ /* 0x000fe20000000000 */
        /* <DEDUP_REMOVED lines=13> */
[----:B------:R-:W-:Y:S01]  /*6c20*/  VIADD R20, R0, 0x80 ;  /* 0x0000008000147836 */ /* 0x000fe20000000000 */
[----:B------:R-:W-:-:S02]  /*6c30*/  @!P1 LEA.HI R4, R4, R4, RZ, 0x1 ;  /* 0x0000000404049211 */ /* 0x000fc400078f08ff */
[----:B------:R-:W-:Y:S02]  /*6c40*/  @!P2 LEA.HI R5, R5, R5, RZ, 0x1 ;  /* 0x000000050505a211 */ /* 0x000fe400078f08ff */
[----:B0-----:R-:W-:Y:S02]  /*6c50*/  @!P1 LOP3.LUT R7, R4, 0xfffffffe, RZ, 0xc0, !PT ;  /* 0xfffffffe04079812 */ /* 0x001fe400078ec0ff */
[----:B------:R-:W-:Y:S01]  /*6c60*/  @!P2 LOP3.LUT R9, R5, 0xfffffffe, RZ, 0xc0, !PT ;  /* 0xfffffffe0509a812 */ /* 0x000fe200078ec0ff */
[--C-:B--2---:R-:W-:Y:S01]  /*6c70*/  @!P0 IMAD.WIDE R4, R0, 0x4, R2.reuse ;  /* 0x0000000400048825 */ /* 0x104fe200078e0202 */
[----:B------:R-:W-:Y:S02]  /*6c80*/  ISETP.GE.AND P3, PT, R15, UR4, PT ;  /* 0x000000040f007c0c */ /* 0x000fe4000bf66270 */
[----:B------:R-:W-:Y:S01]  /*6c90*/  @!P5 LEA.HI R10, R10, R10, RZ, 0x1 ;  /* 0x0000000a0a0ad211 */ /* 0x000fe200078f08ff */
        /* <DEDUP_REMOVED lines=18> */
[----:B--2---:R-:W-:Y:S01]  /*6dc0*/  @!P0 LOP3.LUT R9, R12, 0xfffffffe, RZ, 0xc0, !PT ;  /* 0xfffffffe0c098812 */ /* 0x004fe200078ec0ff */
[----:B------:R0:W-:Y:S01]  /*6dd0*/  @!P5 ST.E.64 desc[UR36][R4.64], R38 ;  /* 0x000000260400d985 */ /* 0x0001e2000c101b24 */
[----:B------:R-:W-:-:S02]  /*6de0*/  @!P1 LOP3.LUT R13, R13, 0xfffffffe, RZ, 0xc0, !PT ;  /* 0xfffffffe0d0d9812 */ /* 0x000fc400078ec0ff */
[----:B------:R-:W-:Y:S01]  /*6df0*/  @!P2 LOP3.LUT R11, R14, 0xfffffffe, RZ, 0xc0, !PT ;  /* 0xfffffffe0e0ba812 */ /* 0x000fe200078ec0ff */
[----:B------:R1:W-:Y:S01]  /*6e00*/  @!P6 ST.E.64 desc[UR36][R6.64], R42 ;  /* 0x0000002a0600e985 */ /* 0x0003e2000c101b24 */
[----:B------:R-:W-:Y:S01]  /*6e10*/  @!P3 LOP3.LUT R15, R15, 0xfffffffe, RZ, 0xc0, !PT ;  /* 0xfffffffe0f0fb812 */ /* 0x000fe200078ec0ff */
[----:B------:R-:W-:Y:S01]  /*6e20*/  VIADD R14, R0, 0x60 ;  /* 0x00000060000e7836 */ /* 0x000fe20000000000 */
        /* <DEDUP_REMOVED lines=141> */
.L_x_9066:
[----:B------:R-:W0:Y:S02]  /*7700*/  S2R R0, SR_TID.X ;  /* 0x0000000000007919 */ /* 0x000e240000002100 */
[----:B0-----:R-:W-:-:S05]  /*7710*/  VIADD R2, R0, 0xffffff80 ;  /* 0xffffff8000027836 */ /* 0x001fca0000000000 */
[----:B------:R-:W-:-:S13]  /*7720*/  ISETP.GT.AND P0, PT, R2, 0x7f, PT ;  /* 0x0000007f0200780c */ /* 0x000fda0003f04270 */
[----:B------:R-:W-:Y:S05]  /*7730*/  @P0 BRA `(.L_x_9039) ;  /* 0x0000003800a00947 */ /* 0x000fea0003800000 */
[----:B------:R-:W0:Y:S01]  /*7740*/  S2R R3, SR_CTAID.X ;  /* 0x0000000000037919 */ /* 0x000e220000002500 */
[----:B------:R-:W1:Y:S01]  /*7750*/  LDC R6, c[0x0][0xbe8] ;  /* 0x0002fa00ff067b82 */ /* 0x000e620000000800 */
[----:B------:R-:W-:Y:S01]  /*7760*/  ULDC UR4, c[0x0][0xa88] ;  /* 0x0002a20000047ab9 */ /* 0x000fe20000000800 */
[----:B0-----:R-:W-:Y:S01]  /*7770*/  LEA R0, R3, R0, 0x7 ;  /* 0x0000000003007211 */ /* 0x001fe200078e38ff */
[----:B-1----:R-:W-:-:S04]  /*7780*/  IMAD R3, R6, UR4, RZ ;  /* 0x0000000406037c24 */ /* 0x002fc8000f8e02ff */
        /* <DEDUP_REMOVED lines=17> */
[----:B------:R-:W-:-:S05]  /*78a0*/  MOV R3, UR6 ;  /* 0x0000000600037c02 */ /* 0x000fca0008000f00 */
        /* <DEDUP_REMOVED lines=29> */
[----:B------:R-:W-:Y:S02]  /*7a80*/  LEA.HI.X R5, R2, UR5, R3, 0x2, P0 ;  /* 0x0000000502057c11 */ /* 0x000fe400080f1403 */
[----:B------:R-:W-:-:S05]  /*7a90*/  MOV R3, 0xff800000 ;  /* 0xff80000000037802 */ /* 0x000fca0000000f00 */
[----:B------:R0:W-:Y:S01]  /*7aa0*/  STG.E desc[UR36][R4.64], R3 ;  /* 0x0000000304007986 */ /* 0x0001e2000c101924 */
[----:B------:R-:W-:Y:S05]  /*7ab0*/  BRA `(.L_x_9039) ;  /* 0x0000003400c07947 */ /* 0x000fea0003800000 */
.L_x_9037:
        /* <DEDUP_REMOVED lines=18> */
.L_x_9069:
[----:B------:R-:W-:Y:S01]  /*7be0*/  ULDC UR7, c[0x0][0xc50] ;  /* 0x0003140000077ab9 */ /* 0x000fe20000000800 */
[----:B------:R-:W-:Y:S01]  /*7bf0*/  UMOV UR40, UR6 ;  /* 0x0000000600287c82 */ /* 0x000fe20008000000 */
[----:B------:R-:W-:-:S11]  /*7c00*/  UISETP.NE.AND UP0, UPT, UR7, 0x1, UPT ;  /* 0x000000010700788c */ /* 0x000fd6000bf05270 */
[----:B------:R-:W-:Y:S01]  /*7c10*/  @UP0 ULDC UR4, c[0x0][0xc54] ;  /* 0x0003150000040ab9 */ /* 0x000fe20000000800 */
[----:B------:R-:W-:Y:S01]  /*7c20*/  @UP0 ULDC UR8, c[0x0][0xc58] ;  /* 0x0003160000080ab9 */ /* 0x000fe20000000800 */
[----:B------:R-:W-:-:S04]  /*7c30*/  UIMAD.WIDE.U32 UR4, UR6, UR4, URZ ;  /* 0x00000004060472a5 */ /* 0x000fc8000f8e003f */
[----:B------:R-:W-:-:S12]  /*7c40*/  @UP0 USHF.R.U32.HI UR40, URZ, UR8, UR5 ;  /* 0x000000083f280299 */ /* 0x000fd80008011605 */
.L_x_9070:
        /* <DEDUP_REMOVED lines=8> */
[----:B------:R-:W-:Y:S01]  /*7cd0*/  ULDC.64 UR4, c[0x0][0x418] ;  /* 0x0001060000047ab9 */ /* 0x000fe20000000a00 */
[----:B------:R-:W-:Y:S01]  /*7ce0*/  ULDC UR41, c[0x0][0x2f0] ;  /* 0x0000bc0000297ab9 */ /* 0x000fe20000000800 */
[----:B------:R-:W-:Y:S01]  /*7cf0*/  IMAD.MOV.U32 R31, RZ, RZ, RZ ;  /* 0x000000ffff1f7224 */ /* 0x000fe200078e00ff */
        /* <DEDUP_REMOVED lines=53> */
.L_x_9072:
[----:B------:R-:W-:Y:S02]  /*8050*/  UIMAD UR45, UR44, UR38, URZ ;  /* 0x000000262c2d72a4 */ /* 0x000fe4000f8e023f */
[----:B------:R-:W-:Y:S01]  /*8060*/  IMAD.U32 R3, RZ, RZ, UR38 ;  /* 0x00000026ff037e24 */ /* 0x000fe2000f8e00ff */
[----:B------:R-:W-:Y:S01]  /*8070*/  MOV R8, 0x1 ;  /* 0x0000000100087802 */ /* 0x000fe20000000f00 */
[----:B------:R-:W-:Y:S02]  /*8080*/  IMAD.MOV.U32 R21, RZ, RZ, RZ ;  /* 0x000000ffff157224 */ /* 0x000fe400078e00ff */
[----:B------:R-:W-:-:S05]  /*8090*/  IMAD.U32 R0, RZ, RZ, UR45 ;  /* 0x0000002dff007e24 */ /* 0x000fca000f8e00ff */
[----:B------:R-:W-:-:S04]  /*80a0*/  VIADDMNMX R0, R0, R3, UR42, PT ;  /* 0x0000002a00007e46 */ /* 0x000fc8000b800103 */
[----:B------:R-:W-:-:S13]  /*80b0*/  R2UR UR46, R0 ;  /* 0x00000000002e72ca */ /* 0x000fda00000e0000 */
        /* <DEDUP_REMOVED lines=17> */
[----:B------:R-:W-:Y:S01]  /*81d0*/  IMAD.U32 R6, RZ, RZ, UR6 ;  /* 0x00000006ff067e24 */ /* 0x000fe2000f8e00ff */
[----:B------:R-:W-:Y:S01]  /*81e0*/  MOV R10, UR4 ;  /* 0x00000004000a7c02 */ /* 0x000fe20008000f00 */
[----:B------:R-:W-:-:S02]  /*81f0*/  IMAD.U32 R7, RZ, RZ, UR7 ;  /* 0x00000007ff077e24 */ /* 0x000fc4000f8e00ff */
[----:B------:R-:W-:Y:S02]  /*8200*/  IMAD.U32 R11, RZ, RZ, UR5 ;  /* 0x00000005ff0b7e24 */ /* 0x000fe4000f8e00ff */
[----:B------:R-:W-:Y:S02]  /*8210*/  IMAD.MOV.U32 R8, RZ, RZ, 0x70 ;  /* 0x00000070ff087424 */ /* 0x000fe400078e00ff */
[----:B------:R-:W-:Y:S02]  /*8220*/  IMAD.MOV.U32 R12, RZ, RZ, 0x1 ;  /* 0x00000001ff0c7424 */ /* 0x000fe400078e00ff */
[----:B------:R-:W-:-:S07]  /*8230*/  IMAD.MOV.U32 R13, RZ, RZ, RZ ;  /* 0x000000ffff0d7224 */ /* 0x000fce00078e00ff */
[----:B------:R-:W-:-:S07]  /*8240*/  LEPC R20, `(.L_x_9073) ;  /* 0x000000001014794e */ /* 0x000fce0000000000 */
[----:B0----5:R-:W-:Y:S05]  /*8250*/  CALL.ABS.NOINC R14 ;  /* 0x000000000e007343 */ /* 0x021fea0003c00000 */
.L_x_9073:
        /* <DEDUP_REMOVED lines=20> */
.L_x_9075:
[----:B------:R0:W1:Y:S01]  /*83a0*/  LDC.64 R14, c[0x4][R17] ;  /* 0x01000000110e7b82 */ /* 0x0000620000000a00 */
[----:B------:R-:W-:Y:S01]  /*83b0*/  ULDC.64 UR4, c[0x4][0xf0] ;  /* 0x01003c0000047ab9 */ /* 0x000fe20000000a00 */
[----:B------:R-:W-:Y:S01]  /*83c0*/  ULDC.64 UR6, c[0x4][0xf8] ;  /* 0x01003e0000067ab9 */ /* 0x000fe20000000a00 */
[----:B------:R-:W-:Y:S01]  /*83d0*/  IMAD.U32 R4, RZ, RZ, UR4 ;  /* 0x00000004ff047e24 */ /* 0x000fe2000f8e00ff */
[----:B------:R-:W-:Y:S01]  /*83e0*/  MOV R5, UR5 ;  /* 0x0000000500057c02 */ /* 0x000fe20008000f00 */
        /* <DEDUP_REMOVED lines=10> */
.L_x_9074:
[----:B------:R-:W0:Y:S01]  /*8490*/  LDC.64 R4, c[0x0][0x9f8] ;  /* 0x00027e00ff047b82 */ /* 0x000e220000000a00 */
[----:B------:R-:W-:-:S07]  /*84a0*/  IMAD.MOV.U32 R30, RZ, RZ, R33 ;  /* 0x000000ffff1e7224 */ /* 0x000fce00078e0021 */
[----:B------:R-:W1:Y:S01]  /*84b0*/  LDC R29, c[0x0][0x430] ;  /* 0x00010c00ff1d7b82 */ /* 0x000e620000000800 */
[C---:B------:R-:W-:Y:S01]  /*84c0*/  IMAD.SHL.U32 R28, R16.reuse, 0x10, RZ ;  /* 0x00000010101c7824 */ /* 0x040fe200078e00ff */
[C---:B------:R-:W-:Y:S02]  /*84d0*/  LOP3.LUT R7, R16.reuse, 0x7f, RZ, 0xc0, !PT ;  /* 0x0000007f10077812 */ /* 0x040fe400078ec0ff */
[----:B------:R-:W-:Y:S02]  /*84e0*/  MOV R9, UR46 ;  /* 0x0000002e00097c02 */ /* 0x000fe40008000f00 */
[----:B------:R-:W-:Y:S01]  /*84f0*/  LOP3.LUT R23, R23, 0xffffffbf, RZ, 0xc0, !PT ;  /* 0xffffffbf17177812 */ /* 0x000fe200078ec0ff */
[----:B------:R-:W-:Y:S01]  /*8500*/  IMAD.SHL.U32 R6, R16, 0x8, RZ ;  /* 0x0000000810067824 */ /* 0x000fe200078e00ff */
[----:B------:R-:W-:Y:S01]  /*8510*/  ULDC UR4, c[0x0][0x320] ;  /* 0x0000c80000047ab9 */ /* 0x000fe20000000800 */
[----:B0-----:R-:W-:-:S04]  /*8520*/  ISETP.NE.U32.AND P0, PT, R4, RZ, PT ;  /* 0x000000ff0400720c */ /* 0x001fc80003f05070 */
[----:B------:R-:W-:-:S13]  /*8530*/  ISETP.NE.AND.EX P0, PT, R5, RZ, PT, P0 ;  /* 0x000000ff0500720c */ /* 0x000fda0003f05300 */
[----:B------:R-:W0:Y:S02]  /*8540*/  @P0 LDC.64 R4, c[0x0][0x9f8] ;  /* 0x00027e00ff040b82 */ /* 0x000e240000000a00 */
[----:B0-----:R-:W-:-:S05]  /*8550*/  @P0 IMAD.WIDE R4, R33, 0x4, R4 ;  /* 0x0000000421040825 */ /* 0x001fca00078e0204 */
[----:B------:R0:W2:Y:S01]  /*8560*/  @P0 LDG.E R30, desc[UR36][R4.64] ;  /* 0x00000024041e0981 */ /* 0x0000a2000c1e1900 */
[----:B------:R-:W-:Y:S01]  /*8570*/  LOP3.LUT R28, R28, 0x70, RZ, 0xc0, !PT ;  /* 0x000000701c1c7812 */ /* 0x000fe200078ec0ff */
[----:B------:R-:W-:Y:S01]  /*8580*/  VIADD R9, R9, 0xffffffff ;  /* 0xffffffff09097836 */ /* 0x000fe20000000000 */
[----:B------:R-:W-:Y:S02]  /*8590*/  SHF.R.U32.HI R27, RZ, 0x3, R7 ;  /* 0x00000003ff1b7819 */ /* 0x000fe40000011607 */
[----:B-1----:R-:W-:Y:S02]  /*85a0*/  ISETP.NE.AND P1, PT, R29, 0x1, PT ;  /* 0x000000011d00780c */ /* 0x002fe40003f25270 */
[----:B------:R-:W-:-:S05]  /*85b0*/  LOP3.LUT R26, R28, R27, RZ, 0xfc, !PT ;  /* 0x0000001b1c1a7212 */ /* 0x000fca00078efcff */
[----:B------:R-:W-:-:S05]  /*85c0*/  IMAD R22, R9, 0x60, R26 ;  /* 0x0000006009167824 */ /* 0x000fca00078e021a */
[C---:B------:R-:W-:Y:S01]  /*85d0*/  ISETP.GE.AND P0, PT, R22.reuse, UR41, PT ;  /* 0x0000002916007c0c */ /* 0x040fe2000bf06270 */
[----:B------:R-:W1:Y:S01]  /*85e0*/  @P1 LDC R3, c[0x0][0x434] ;  /* 0x00010d00ff031b82 */ /* 0x000e620000000800 */
[----:B-----5:R-:W-:Y:S01]  /*85f0*/  IMAD.IADD R22, R22, 0x1, R31 ;  /* 0x0000000116167824 */ /* 0x020fe200078e021f */
[----:B------:R-:W-:Y:S02]  /*8600*/  @P1 LOP3.LUT R23, R23, 0x40, RZ, 0xfc, !PT ;  /* 0x0000004017171812 */ /* 0x000fe400078efcff */
[----:B------:R-:W-:-:S04]  /*8610*/  ISETP.GT.U32.OR P0, PT, R26, 0x5f, P0 ;  /* 0x0000005f1a00780c */ /* 0x000fc80000704470 */
[----:B0-----:R-:W0:Y:S09]  /*8620*/  @P1 LDC R5, c[0x0][0x438] ;  /* 0x00010e00ff051b82 */ /* 0x001e320000000800 */
[----:B------:R-:W3:Y:S01]  /*8630*/  @!P0 LDC.64 R10, c[0x0][0x428] ;  /* 0x00010a00ff0a8b82 */ /* 0x000ee20000000a00 */
[----:B-1----:R-:W-:-:S07]  /*8640*/  @P1 IMAD.HI.U32 R0, R22, R3, RZ ;  /* 0x0000000316001227 */ /* 0x002fce00078e00ff */
[----:B------:R-:W1:Y:S01]  /*8650*/  @!P0 LDC.64 R12, c[0x0][0x418] ;  /* 0x00010600ff0c8b82 */ /* 0x000e620000000a00 */
[----:B------:R-:W-:Y:S01]  /*8660*/  IMAD.MOV.U32 R3, RZ, RZ, R22 ;  /* 0x000000ffff037224 */ /* 0x000fe200078e0016 */
[----:B0-----:R-:W-:-:S04]  /*8670*/  @P1 SHF.R.U32.HI R3, RZ, R5, R0 ;  /* 0x00000005ff031219 */ /* 0x001fc80000011600 */
[--C-:B------:R-:W-:Y:S01]  /*8680*/  @!P0 SHF.R.S32.HI R5, RZ, 0x1f, R3.reuse ;  /* 0x0000001fff058819 */ /* 0x100fe20000011403 */
[----:B------:R-:W-:Y:S01]  /*8690*/  @!P0 IMAD.MOV.U32 R4, RZ, RZ, R3 ;  /* 0x000000ffff048224 */ /* 0x000fe200078e0003 */
[----:B--2---:R-:W-:-:S05]  /*86a0*/  SHF.R.S32.HI R25, RZ, 0x1f, R30 ;  /* 0x0000001fff197819 */ /* 0x004fca000001141e */
[----:B---3--:R-:W-:-:S04]  /*86b0*/  @!P0 IMAD R0, R25, R10, RZ ;  /* 0x0000000a19008224 */ /* 0x008fc800078e02ff */
[C---:B------:R-:W-:Y:S02]  /*86c0*/  @!P0 IMAD R15, R30.reuse, R11, R0 ;  /* 0x0000000b1e0f8224 */ /* 0x040fe400078e0200 */
[----:B------:R-:W-:-:S05]  /*86d0*/  @!P0 IMAD.WIDE.U32 R10, R30, R10, R4 ;  /* 0x0000000a1e0a8225 */ /* 0x000fca00078e0004 */
[----:B------:R-:W-:Y:S02]  /*86e0*/  @!P0 IADD3 R0, R11, R15, RZ ;  /* 0x0000000f0b008210 */ /* 0x000fe40007ffe0ff */
[----:B-1----:R-:W-:-:S04]  /*86f0*/  @!P0 LEA R4, P1, R10, R12, 0x2 ;  /* 0x0000000c0a048211 */ /* 0x002fc800078210ff */
[----:B------:R-:W-:-:S05]  /*8700*/  @!P0 LEA.HI.X R5, R10, R13, R0, 0x2, P1 ;  /* 0x0000000d0a058211 */ /* 0x000fca00008f1400 */
[----:B------:R0:W5:Y:S01]  /*8710*/  @!P0 LDG.E R4, desc[UR36][R4.64] ;  /* 0x0000002404048981 */ /* 0x000162000c1e1900 */
[----:B------:R-:W-:Y:S01]  /*8720*/  LOP3.LUT R24, R6, 0x38, RZ, 0xc0, !PT ;  /* 0x0000003806187812 */ /* 0x000fe200078ec0ff */
[----:B------:R-:W-:Y:S01]  /*8730*/  UMOV UR5, 0xffffffff ;  /* 0xffffffff00057882 */ /* 0x000fe20000000000 */
[----:B------:R-:W-:Y:S02]  /*8740*/  LOP3.LUT R23, R23, 0xffffffef, RZ, 0xc0, !PT ;  /* 0xffffffef17177812 */ /* 0x000fe400078ec0ff */
[C---:B------:R-:W-:Y:S02]  /*8750*/  LOP3.LUT R0, R24.reuse, 0x40, RZ, 0xfc, !PT ;  /* 0x0000004018007812 */ /* 0x040fe400078efcff */
[----:B------:R-:W-:Y:S02]  /*8760*/  LOP3.LUT R8, R24, 0xc0, RZ, 0xfc, !PT ;  /* 0x000000c018087812 */ /* 0x000fe400078efcff */
[----:B------:R-:W-:Y:S02]  /*8770*/  ISETP.GE.AND P1, PT, R0, UR4, PT ;  /* 0x0000000400007c0c */ /* 0x000fe4000bf26270 */
[----:B------:R-:W-:-:S04]  /*8780*/  LOP3.LUT R0, R24, 0x80, RZ, 0xfc, !PT ;  /* 0x0000008018007812 */ /* 0x000fc800078efcff */
[----:B------:R-:W-:-:S07]  /*8790*/  ISETP.GE.AND P2, PT, R0, UR4, PT ;  /* 0x0000000400007c0c */ /* 0x000fce000bf46270 */
[----:B------:R-:W-:Y:S02]  /*87a0*/  @P1 LOP3.LUT R23, R23, 0x10, RZ, 0xfc, !PT ;  /* 0x0000001017171812 */ /* 0x000fe400078efcff */
[----:B------:R-:W-:Y:S02]  /*87b0*/  ISETP.GE.AND P1, PT, R8, UR4, PT ;  /* 0x0000000408007c0c */ /* 0x000fe4000bf26270 */
[----:B------:R-:W-:-:S04]  /*87c0*/  LOP3.LUT R23, R23, 0xfffffff7, RZ, 0xc0, !PT ;  /* 0xfffffff717177812 */ /* 0x000fc800078ec0ff */
[----:B------:R-:W-:Y:S02]  /*87d0*/  @P2 LOP3.LUT R23, R23, 0x8, RZ, 0xfc, !PT ;  /* 0x0000000817172812 */ /* 0x000fe400078efcff */
[----:B------:R-:W-:Y:S02]  /*87e0*/  ISETP.GE.AND P2, PT, R24, UR4, PT ;  /* 0x0000000418007c0c */ /* 0x000fe4000bf46270 */
[----:B------:R-:W-:-:S04]  /*87f0*/  LOP3.LUT R23, R23, 0xfffffffb, RZ, 0xc0, !PT ;  /* 0xfffffffb17177812 */ /* 0x000fc800078ec0ff */
[----:B------:R-:W-:-:S04]  /*8800*/  @P1 LOP3.LUT R23, R23, 0x4, RZ, 0xfc, !PT ;  /* 0x0000000417171812 */ /* 0x000fc800078efcff */
[----:B------:R-:W-:-:S04]  /*8810*/  LOP3.LUT R23, R23, 0xfffffffe, RZ, 0xc0, !PT ;  /* 0xfffffffe17177812 */ /* 0x000fc800078ec0ff */
[----:B------:R-:W-:Y:S01]  /*8820*/  @P2 LOP3.LUT R23, R23, 0x1, RZ, 0xfc, !PT ;  /* 0x0000000117172812 */ /* 0x000fe200078efcff */
[----:B0-----:R-:W-:Y:S06]  /*8830*/  BRA.DIV UR5, `(.L_x_9076) ;  /* 0x0000002a05e07947 */ /* 0x001fec000b800000 */
.L_x_9117:
[----:B------:R-:W-:Y:S01]  /*8840*/  ULOP3.LUT UR4, UR39, 0x2, URZ, 0xfc, !UPT ;  /* 0x0000000227047892 */ /* 0x000fe2000f8efc3f */
[--C-:B-----5:R-:W-:Y:S02]  /*8850*/  @!P0 SHF.R.S32.HI R5, RZ, 0x1f, R4.reuse ;  /* 0x0000001fff058819 */ /* 0x120fe40000011404 */
[----:B------:R-:W-:Y:S02]  /*8860*/  CS2R R36, SRZ ;  /* 0x0000000000247805 */ /* 0x000fe4000001ff00 */
[----:B------:R-:W-:Y:S01]  /*8870*/  LOP3.LUT R23, R23, 0xffffffdf, RZ, 0xc0, !PT ;  /* 0xffffffdf17177812 */ /* 0x000fe200078ec0ff */
[----:B------:R-:W-:Y:S01]  /*8880*/  @!P0 IMAD.MOV.U32 R36, RZ, RZ, R4 ;  /* 0x000000ffff248224 */ /* 0x000fe200078e0004 */
[----:B------:R-:W-:Y:S01]  /*8890*/  SEL R18, RZ, 0x1, P2 ;  /* 0x00000001ff127807 */ /* 0x000fe20001000000 */
[----:B------:R-:W-:Y:S01]  /*88a0*/  @!P0 IMAD.MOV.U32 R37, RZ, RZ, R5 ;  /* 0x000000ffff258224 */ /* 0x000fe200078e0005 */
[----:B------:R-:W-:Y:S01]  /*88b0*/  MOV R34, UR4 ;  /* 0x0000000400227c02 */ /* 0x000fe20008000f00 */
[----:B------:R-:W-:Y:S01]  /*88c0*/  IMAD.U32 R19, RZ, RZ, UR40 ;  /* 0x00000028ff137e24 */ /* 0x000fe2000f8e00ff */
[----:B------:R-:W-:Y:S01]  /*88d0*/  ISETP.GT.U32.AND P0, PT, R26, 0x5f, PT ;  /* 0x0000005f1a00780c */ /* 0x000fe20003f04070 */
[----:B------:R-:W-:Y:S01]  /*88e0*/  IMAD.MOV R0, RZ, RZ, -R3 ;  /* 0x000000ffff007224 */ /* 0x000fe200078e0a03 */
[----:B------:R-:W-:-:S02]  /*88f0*/  ISETP.NE.AND P1, PT, R34, 0x3, PT ;  /* 0x000000032200780c */ /* 0x000fc40003f25270 */
[----:B------:R-:W-:Y:S01]  /*8900*/  LOP3.LUT R23, R23, 0xffffff7f, RZ, 0xc0, !PT ;  /* 0xffffff7f17177812 */ /* 0x000fe200078ec0ff */
[----:B------:R-:W-:Y:S01]  /*8910*/  IMAD R22, R29, R0, R22 ;  /* 0x000000001d167224 */ /* 0x000fe200078e0216 */
[----:B------:R-:W-:-:S07]  /*8920*/  SHF.R.S32.HI R19, RZ, 0x1f, R19 ;  /* 0x0000001fff137819 */ /* 0x000fce0000011413 */
[----:B------:R-:W-:-:S04]  /*8930*/  @P0 LOP3.LUT R23, R23, 0x80, RZ, 0xfc, !PT ;  /* 0x0000008017170812 */ /* 0x000fc800078efcff */
[----:B------:R-:W-:Y:S01]  /*8940*/  @P1 LOP3.LUT R23, R23, 0x20, RZ, 0xfc, !PT ;  /* 0x0000002017171812 */ /* 0x000fe200078efcff */
[----:B------:R-:W-:Y:S06]  /*8950*/  @!P1 BRA `(.L_x_9077) ;  /* 0x0000000000049947 */ /* 0x000fec0003800000 */
[----:B------:R-:W-:Y:S01]  /*8960*/  BPT.TRAP 0x1 ;  /* 0x000000040000795c */ /* 0x000fe20000300000 */
.L_x_9077:
[----:B------:R-:W-:-:S05]  /*8970*/  IMAD.MOV.U32 R0, RZ, RZ, 0x1 ;  /* 0x00000001ff007424 */ /* 0x000fca00078e00ff */
[----:B------:R-:W-:-:S04]  /*8980*/  SHF.L.U32 R0, R0, 0x1f, RZ ;  /* 0x0000001f00007819 */ /* 0x000fc800000006ff */
[----:B------:R-:W0:Y:S02]  /*8990*/  SYNCS.PHASECHK.TRANS64.TRYWAIT P0, [UR43+0x22840], R0 ;  /* 0x02284000ff0075a7 */ /* 0x000e24000800016b */
[----:B0-----:R-:W-:Y:S05]  /*89a0*/  @!P0 BRA `(.L_x_9078) ;  /* 0x0000002800a48947 */ /* 0x001fea0003800000 */
.L_x_9118:
[----:B------:R-:W-:Y:S01]  /*89b0*/  SHF.R.S32.HI R17, RZ, 0x1f, R22 ;  /* 0x0000001fff117819 */ /* 0x000fe20000011416 */
[----:B------:R-:W-:Y:S01]  /*89c0*/  ULDC.64 UR4, c[0x0][0x300] ;  /* 0x0000c00000047ab9 */ /* 0x000fe20000000a00 */
[----:B------:R-:W-:Y:S01]  /*89d0*/  R2UR UR6, R19 ;  /* 0x00000000130672ca */ /* 0x000fe200000e0000 */
[----:B------:R-:W-:Y:S01]  /*89e0*/  IMAD.WIDE.U32 R4, R22, UR4, RZ ;  /* 0x0000000416047c25 */ /* 0x000fe2000f8e00ff */
[----:B------:R-:W-:-:S03]  /*89f0*/  LOP3.LUT R23, R23, 0xfffffffd, RZ, 0xc0, !PT ;  /* 0xfffffffd17177812 */ /* 0x000fc600078ec0ff */
[----:B0-----:R-:W-:-:S04]  /*8a00*/  IMAD R3, R17, UR4, RZ ;  /* 0x0000000411037c24 */ /* 0x001fc8000f8e02ff */
[----:B------:R-:W-:Y:S01]  /*8a10*/  IMAD R3, R22, UR5, R3 ;  /* 0x0000000516037c24 */ /* 0x000fe2000f8e0203 */
        /* <DEDUP_REMOVED lines=19> */
[----:B------:R-:W-:Y:S02]  /*8b50*/  MOV R4, 0xffffffa0 ;  /* 0xffffffa000047802 */ /* 0x000fe40000000f00 */
[----:B------:R-:W-:-:S03]  /*8b60*/  LOP3.LUT R5, R5, 0x38, R6, 0xf8, !PT ;  /* 0x0000003805057812 */ /* 0x000fc600078ef806 */
[----:B------:R-:W-:Y:S01]  /*8b70*/  IMAD R4, R9, R4, UR41 ;  /* 0x0000002909047e24 */ /* 0x000fe2000f8e0204 */
[----:B------:R-:W-:Y:S01]  /*8b80*/  LOP3.LUT R5, R5, 0x38, R16, 0x78, !PT ;  /* 0x0000003805057812 */ /* 0x000fe200078e7810 */
[----:B------:R-:W-:Y:S01]  /*8b90*/  IMAD.SHL.U32 R16, R7, 0x8, RZ ;  /* 0x0000000807107824 */ /* 0x000fe200078e00ff */
[----:B------:R-:W-:Y:S01]  /*8ba0*/  @P2 LOP3.LUT R23, R23, 0x2, RZ, 0xfc, !PT ;  /* 0x0000000217172812 */ /* 0x000fe200078efcff */
[----:B------:R-:W-:-:S03]  /*8bb0*/  IMAD.IADD R35, R4, 0x1, -R27 ;  /* 0x0000000104237824 */ /* 0x000fc600078e0a1b */
[----:B------:R-:W-:Y:S02]  /*8bc0*/  LOP3.LUT R16, R5, 0x200, R16, 0xf8, !PT ;  /* 0x0000020005107812 */ /* 0x000fe400078ef810 */
[----:B------:R-:W-:Y:S01]  /*8bd0*/  ISETP.GE.AND P0, PT, R35, 0x1, PT ;  /* 0x000000012300780c */ /* 0x000fe20003f06270 */
[----:B------:R-:W-:-:S12]  /*8be0*/  BRA.DIV UR5, `(.L_x_9079) ;  /* 0x0000002a052c7947 */ /* 0x000fd8000b800000 */
        /* <DEDUP_REMOVED lines=19> */
[----:B------:R-:W0:Y:S03]  /*8d20*/  SHFL.IDX PT, R14, R3, 0x3, 0x181f ;  /* 0x00781f00030e7f89 */ /* 0x000e2600000e0000 */
[----:B-1----:R-:W-:Y:S02]  /*8d30*/  @P0 IMAD.X R5, RZ, RZ, R6, P1 ;  /* 0x000000ffff050224 */ /* 0x002fe400008e0606 */
        /* <DEDUP_REMOVED lines=16> */
.L_x_9132:
        /* <DEDUP_REMOVED lines=15> */
.L_x_9080:
        /* <DEDUP_REMOVED lines=23> */
.L_x_9081:
[----:B------:R-:W0:Y:S01]  /*90a0*/  LDC R3, c[0x0][0x448] ;  /* 0x00011200ff037b82 */ /* 0x000e220000000800 */
[----:B------:R-:W-:Y:S01]  /*90b0*/  R2UR UR6, R19 ;  /* 0x00000000130672ca */ /* 0x000fe200000e0000 */
[----:B------:R-:W-:Y:S01]  /*90c0*/  IMAD R0, R32, 0x80, R26 ;  /* 0x0000008020007824 */ /* 0x000fe200078e021a */
[----:B------:R-:W-:Y:S01]  /*90d0*/  ULDC.64 UR8, c[0x0][0x2d8] ;  /* 0x0000b60000087ab9 */ /* 0x000fe20000000a00 */
[----:B------:R-:W-:Y:S01]  /*90e0*/  SHF.R.S32.HI R8, RZ, 0x1f, R33 ;  /* 0x0000001fff087819 */ /* 0x000fe20000011421 */
[----:B------:R-:W-:Y:S02]  /*90f0*/  UIMAD.WIDE.U32 UR4, UR40, UR8, URZ ;  /* 0x00000008280472a5 */ /* 0x000fe4000f8e003f */
[----:B------:R-:W-:-:S07]  /*9100*/  MOV R9, R0 ;  /* 0x0000000000097202 */ /* 0x000fce0000000f00 */
[----:B------:R-:W-:-:S04]  /*9110*/  UIMAD UR6, UR6, UR8, URZ ;  /* 0x00000008060672a4 */ /* 0x000fc8000f8e023f */
[----:B------:R-:W-:-:S03]  /*9120*/  UIMAD UR6, UR40, UR9, UR6 ;  /* 0x00000009280672a4 */ /* 0x000fc6000f8e0206 */
[----:B------:R-:W-:Y:S01]  /*9130*/  ULDC.64 UR8, c[0x0][0x2e0] ;  /* 0x0000b80000087ab9 */ /* 0x000fe20000000a00 */
[----:B------:R-:W-:Y:S01]  /*9140*/  UIADD3 UR6, UR5, UR6, URZ ;  /* 0x0000000605067290 */ /* 0x000fe2000fffe03f */
[----:B------:R-:W-:Y:S01]  /*9150*/  IMAD R8, R8, UR8, RZ ;  /* 0x0000000808087c24 */ /* 0x000fe2000f8e02ff */
[----:B0-----:R-:W-:-:S03]  /*9160*/  ISETP.NE.AND P0, PT, R3, 0x1, PT ;  /* 0x000000010300780c */ /* 0x001fc60003f05270 */
[----:B------:R-:W-:-:S10]  /*9170*/  IMAD R11, R33, UR9, R8 ;  /* 0x00000009210b7c24 */ /* 0x000fd4000f8e0208 */
[----:B------:R-:W0:Y:S08]  /*9180*/  @P0 LDC R5, c[0x0][0x44c] ;  /* 0x00011300ff050b82 */ /* 0x000e300000000800 */
[----:B------:R-:W1:Y:S01]  /*9190*/  @P0 LDC R7, c[0x0][0x450] ;  /* 0x00011400ff070b82 */ /* 0x000e620000000800 */
[----:B0-----:R-:W-:-:S04]  /*91a0*/  @P0 IMAD.HI.U32 R4, R0, R5, RZ ;  /* 0x0000000500040227 */ /* 0x001fc800078e00ff */
[----:B------:R-:W-:Y:S01]  /*91b0*/  IMAD.U32 R5, RZ, RZ, UR5 ;  /* 0x00000005ff057e24 */ /* 0x000fe2000f8e00ff */
[----:B-1----:R-:W-:Y:S01]  /*91c0*/  @P0 SHF.R.U32.HI R9, RZ, R7, R4 ;  /* 0x00000007ff090219 */ /* 0x002fe20000011604 */
[----:B------:R-:W-:Y:S01]  /*91d0*/  IMAD.U32 R4, RZ, RZ, UR4 ;  /* 0x00000004ff047e24 */ /* 0x000fe2000f8e00ff */
[----:B------:R-:W-:Y:S01]  /*91e0*/  ULDC.64 UR4, c[0x0][0x2d0] ;  /* 0x0000b40000047ab9 */ /* 0x000fe20000000a00 */
[----:B------:R-:W-:-:S03]  /*91f0*/  IMAD.U32 R7, RZ, RZ, UR6 ;  /* 0x00000006ff077e24 */ /* 0x000fc6000f8e00ff */
[----:B------:R-:W-:-:S05]  /*9200*/  MOV R6, R4 ;  /* 0x0000000400067202 */ /* 0x000fca0000000f00 */
[----:B------:R-:W-:Y:S01]  /*9210*/  IMAD.WIDE.U32 R4, R33, UR8, R6 ;  /* 0x0000000821047c25 */ /* 0x000fe2000f8e0006 */
[----:B------:R-:W-:-:S03]  /*9220*/  SHF.R.S32.HI R6, RZ, 0x1f, R9 ;  /* 0x0000001fff067819 */ /* 0x000fc60000011409 */
[----:B------:R-:W-:Y:S02]  /*9230*/  IMAD.MOV R7, RZ, RZ, -R9 ;  /* 0x000000ffff077224 */ /* 0x000fe400078e0a09 */
[----:B------:R-:W-:Y:S02]  /*9240*/  IMAD.IADD R5, R5, 0x1, R11 ;  /* 0x0000000105057824 */ /* 0x000fe400078e020b */
[----:B------:R-:W-:Y:S02]  /*9250*/  IMAD R7, R3, R7, R0 ;  /* 0x0000000703077224 */ /* 0x000fe400078e0200 */
[----:B------:R-:W-:Y:S02]  /*9260*/  IMAD R6, R6, UR4, RZ ;  /* 0x0000000406067c24 */ /* 0x000fe4000f8e02ff */
[----:B------:R-:W-:Y:S01]  /*9270*/  IMAD.WIDE.U32 R4, R9, UR4, R4 ;  /* 0x0000000409047c25 */ /* 0x000fe2000f8e0004 */
[----:B------:R-:W-:-:S03]  /*9280*/  SHF.R.S32.HI R0, RZ, 0x1f, R7 ;  /* 0x0000001fff007819 */ /* 0x000fc60000011407 */
[----:B------:R-:W-:Y:S01]  /*9290*/  IMAD R11, R9, UR5, R6 ;  /* 0x00000005090b7c24 */ /* 0x000fe2000f8e0206 */
[----:B------:R-:W-:Y:S02]  /*92a0*/  ULDC.64 UR4, c[0x0][0x2c8] ;  /* 0x0000b20000047ab9 */ /* 0x000fe40000000a00 */
[----:B------:R-:W-:Y:S02]  /*92b0*/  IMAD R0, R0, UR4, RZ ;  /* 0x0000000400007c24 */ /* 0x000fe4000f8e02ff */
[----:B------:R-:W-:Y:S02]  /*92c0*/  IMAD.IADD R5, R5, 0x1, R11 ;  /* 0x0000000105057824 */ /* 0x000fe400078e020b */
[C---:B------:R-:W-:Y:S02]  /*92d0*/  IMAD R9, R7.reuse, UR5, R0 ;  /* 0x0000000507097c24 */ /* 0x040fe4000f8e0200 */
[----:B------:R-:W-:Y:S01]  /*92e0*/  IMAD.WIDE.U32 R4, R7, UR4, R4 ;  /* 0x0000000407047c25 */ /* 0x000fe2000f8e0004 */
[----:B------:R-:W-:-:S04]  /*92f0*/  ULDC.64 UR4, c[0x0][0x280] ;  /* 0x0000a00000047ab9 */ /* 0x000fc80000000a00 */
[----:B------:R-:W-:Y:S02]  /*9300*/  IADD3 R5, R5, R9, RZ ;  /* 0x0000000905057210 */ /* 0x000fe40007ffe0ff */
[----:B------:R-:W-:Y:S01]  /*9310*/  LEA R6, P0, R4, UR4, 0x1 ;  /* 0x0000000404067c11 */ /* 0x000fe2000f8008ff */
[----:B------:R-:W-:Y:S02]  /*9320*/  ULDC UR4, c[0x0][0x2b8] ;  /* 0x0000ae0000047ab9 */ /* 0x000fe40000000800 */
[----:B------:R-:W-:Y:S02]  /*9330*/  ISETP.GE.AND P1, PT, R24, UR4, PT ;  /* 0x0000000418007c0c */ /* 0x000fe4000bf26270 */
[----:B------:R-:W-:Y:S01]  /*9340*/  LEA.HI.X R0, R4, UR5, R5, 0x1, P0 ;  /* 0x0000000504007c11 */ /* 0x000fe200080f0c05 */
[----:B------:R-:W-:-:S03]  /*9350*/  UMOV UR5, 0xffffffff ;  /* 0xffffffff00057882 */ /* 0x000fc60000000000 */
[----:B------:R-:W-:Y:S07]  /*9360*/  BRA.DIV UR5, `(.L_x_9082) ;  /* 0x0000002605fc7947 */ /* 0x000fee000b800000 */
[----:B------:R-:W0:Y:S01]  /*9370*/  SHFL.IDX PT, R14, R6, RZ, 0x181f ;  /* 0x00181fff060e7589 */ /* 0x000e2200000e0000 */
[----:B------:R-:W-:Y:S01]  /*9380*/  ULDC UR4, c[0x0][0x288] ;  /* 0x0000a20000047ab9 */ /* 0x000fe20000000800 */
[----:B------:R-:W-:Y:S02]  /*9390*/  IMAD R32, R32, 0x80, R27 ;  /* 0x0000008020207824 */ /* 0x000fe400078e021b */
[----:B------:R-:W1:Y:S01]  /*93a0*/  SHFL.IDX PT, R4, R0, RZ, 0x181f ;  /* 0x00181fff00047589 */ /* 0x000e6200000e0000 */
[----:B------:R-:W-:Y:S02]  /*93b0*/  IMAD R3, R3, UR4, RZ ;  /* 0x0000000403037c24 */ /* 0x000fe4000f8e02ff */
[C---:B------:R-:W-:Y:S01]  /*93c0*/  IADD3 R8, R32.reuse, 0x10, RZ ;  /* 0x0000001020087810 */ /* 0x040fe20007ffe0ff */
[----:B------:R-:W-:Y:S02]  /*93d0*/  SHFL.IDX PT, R7, R0, 0x1, 0x181f ;  /* 0x00381f0000077f89 */ /* 0x000fe400000e0000 */
[----:B------:R-:W-:-:S13]  /*93e0*/  ISETP.GE.AND P0, PT, R32, R3, PT ;  /* 0x000000032000720c */ /* 0x000fda0003f06270 */
[----:B------:R-:W-:Y:S02]  /*93f0*/  @!P0 LEA R9, R16, UR43, 0x1 ;  /* 0x0000002b10098c11 */ /* 0x000fe4000f8e08ff */
[----:B0-----:R-:W-:-:S05]  /*9400*/  @!P0 LEA R14, P2, R24, R14, 0x1 ;  /* 0x0000000e180e8211 */ /* 0x001fca00078408ff */
[----:B-1----:R-:W-:Y:S02]  /*9410*/  @!P0 IMAD.X R5, RZ, RZ, R4, P2 ;  /* 0x000000ffff058224 */ /* 0x002fe400010e0604 */
[----:B------:R-:W-:Y:S02]  /*9420*/  @!P0 IMAD.MOV.U32 R4, RZ, RZ, R14 ;  /* 0x000000ffff048224 */ /* 0x000fe400078e000e */
[----:B------:R-:W0:Y:S04]  /*9430*/  SHFL.IDX PT, R14, R6, 0x1, 0x181f ;  /* 0x00381f00060e7f89 */ /* 0x000e2800000e0000 */
[----:B------:R0:W-:Y:S01]  /*9440*/  @!P0 LDGSTS.E.BYPASS.LTC128B.128 [R9+0x18400], desc[UR36][R4.64], !P1 ;  /* 0x1840000004098fae */ /* 0x0001e2000c901d64 */
[----:B------:R-:W-:Y:S01]  /*9450*/  ISETP.GE.AND P0, PT, R8, R3, PT ;  /* 0x000000030800720c */ /* 0x000fe20003f06270 */
[----:B------:R-:W-:-:S12]  /*9460*/  VIADD R8, R32, 0x20 ;  /* 0x0000002020087836 */ /* 0x000fd80000000000 */
[----:B------:R-:W-:Y:S02]  /*9470*/  @!P0 LEA R21, R16, UR43, 0x1 ;  /* 0x0000002b10158c11 */ /* 0x000fe4000f8e08ff */
[----:B0-----:R-:W-:Y:S02]  /*9480*/  @!P0 LEA R4, P2, R24, R14, 0x1 ;  /* 0x0000000e18048211 */ /* 0x001fe400078408ff */
[----:B------:R-:W0:Y:S03]  /*9490*/  SHFL.IDX PT, R14, R6, 0x2, 0x181f ;  /* 0x00581f00060e7f89 */ /* 0x000e2600000e0000 */
[----:B------:R-:W-:Y:S02]  /*94a0*/  @!P0 IMAD.X R5, RZ, RZ, R7, P2 ;  /* 0x000000ffff058224 */ /* 0x000fe400010e0607 */
[----:B------:R-:W1:Y:S04]  /*94b0*/  SHFL.IDX PT, R7, R0, 0x2, 0x181f ;  /* 0x00581f0000077f89 */ /* 0x000e6800000e0000 */
[----:B------:R0:W-:Y:S01]  /*94c0*/  @!P0 LDGSTS.E.BYPASS.LTC128B.128 [R21+0x18c00], desc[UR36][R4.64], !P1 ;  /* 0x18c0000004158fae */ /* 0x0001e2000c901d64 */
[----:B------:R-:W-:-:S02]  /*94d0*/  ISETP.GE.AND P0, PT, R8, R3, PT ;  /* 0x000000030800720c */ /* 0x000fc40003f06270 */
[----:B------:R-:W-:-:S11]  /*94e0*/  IADD3 R8, R32, 0x30, RZ ;  /* 0x0000003020087810 */ /* 0x000fd60007ffe0ff */
[----:B------:R-:W-:Y:S02]  /*94f0*/  @!P0 LEA R9, R16, UR43, 0x1 ;  /* 0x0000002b10098c11 */ /* 0x000fe4000f8e08ff */
[----:B0-----:R-:W-:Y:S02]  /*9500*/  @!P0 LEA R4, P2, R24, R14, 0x1 ;  /* 0x0000000e18048211 */ /* 0x001fe400078408ff */
[----:B------:R-:W0:Y:S03]  /*9510*/  SHFL.IDX PT, R14, R6, 0x3, 0x181f ;  /* 0x00781f00060e7f89 */ /* 0x000e2600000e0000 */
[----:B-1----:R-:W-:Y:S02]  /*9520*/  @!P0 IMAD.X R5, RZ, RZ, R7, P2 ;  /* 0x000000ffff058224 */ /* 0x002fe400010e0607 */
[----:B------:R-:W1:Y:S04]  /*9530*/  SHFL.IDX PT, R7, R0, 0x3, 0x181f ;  /* 0x00781f0000077f89 */ /* 0x000e6800000e0000 */
[----:B------:R0:W-:Y:S01]  /*9540*/  @!P0 LDGSTS.E.BYPASS.LTC128B.128 [R9+0x19400], desc[UR36][R4.64], !P1 ;  /* 0x1940000004098fae */ /* 0x0001e2000c901d64 */
[----:B------:R-:W-:Y:S01]  /*9550*/  ISETP.GE.AND P0, PT, R8, R3, PT ;  /* 0x000000030800720c */ /* 0x000fe20003f06270 */
[----:B------:R-:W-:-:S12]  /*9560*/  VIADD R8, R32, 0x40 ;  /* 0x0000004020087836 */ /* 0x000fd80000000000 */
[----:B------:R-:W-:Y:S02]  /*9570*/  @!P0 LEA R21, R16, UR43, 0x1 ;  /* 0x0000002b10158c11 */ /* 0x000fe4000f8e08ff */
[----:B0-----:R-:W-:Y:S02]  /*9580*/  @!P0 LEA R4, P2, R24, R14, 0x1 ;  /* 0x0000000e18048211 */ /* 0x001fe400078408ff */
[----:B------:R-:W0:Y:S03]  /*9590*/  SHFL.IDX PT, R14, R6, 0x4, 0x181f ;  /* 0x00981f00060e7f89 */ /* 0x000e2600000e0000 */
[----:B-1----:R-:W-:Y:S02]  /*95a0*/  @!P0 IMAD.X R5, RZ, RZ, R7, P2 ;  /* 0x000000ffff058224 */ /* 0x002fe400010e0607 */
        /* <DEDUP_REMOVED lines=25> */
.L_x_9149:
[----:B------:R-:W-:Y:S01]  /*9740*/  IADD3 R32, R32, 0x70, RZ ;  /* 0x0000007020207810 */ /* 0x000fe20007ffe0ff */
[----:B0-----:R-:W-:-:S03]  /*9750*/  IMAD.MOV.U32 R0, RZ, RZ, 0x1 ;  /* 0x00000001ff007424 */ /* 0x001fc600078e00ff */
[----:B------:R-:W-:Y:S02]  /*9760*/  ISETP.GE.AND P0, PT, R32, R3, PT ;  /* 0x000000032000720c */ /* 0x000fe40003f06270 */
[----:B------:R-:W-:-:S11]  /*9770*/  SHF.L.U32 R0, R0, 0x1f, RZ ;  /* 0x0000001f00007819 */ /* 0x000fd600000006ff */
[----:B--2---:R-:W-:Y:S02]  /*9780*/  @!P0 LEA R4, P2, R24, R14, 0x1 ;  /* 0x0000000e18048211 */ /* 0x004fe400078408ff */
        /* <DEDUP_REMOVED lines=13> */
.L_x_9150:
[----:B------:R-:W-:-:S13]  /*9860*/  ISETP.NE.AND P0, PT, R34, 0x3, PT ;  /* 0x000000032200780c */ /* 0x000fda0003f05270 */
[----:B------:R-:W-:Y:S05]  /*9870*/  @!P0 BRA `(.L_x_9084) ;  /* 0x0000000000048947 */ /* 0x000fea0003800000 */
[----:B------:R-:W-:Y:S01]  /*9880*/  BPT.TRAP 0x1 ;  /* 0x000000040000795c */ /* 0x000fe20000300000 */
.L_x_9084:
[----:B------:R-:W1:Y:S02]  /*9890*/  SYNCS.PHASECHK.TRANS64.TRYWAIT P0, [UR43+0x22860], R0 ;  /* 0x02286000ff0075a7 */ /* 0x000e64000800016b */
[----:B-1----:R-:W-:Y:S05]  /*98a0*/  @!P0 BRA `(.L_x_9085) ;  /* 0x0000002c00188947 */ /* 0x002fea0003800000 */
.L_x_9151:
[----:B------:R-:W-:Y:S01]  /*98b0*/  ULDC.64 UR4, c[0x0][0x328] ;  /* 0x0000ca0000047ab9 */ /* 0x000fe20000000a00 */
[----:B------:R-:W-:Y:S01]  /*98c0*/  ULDC.64 UR6, c[0x0][0x338] ;  /* 0x0000ce0000067ab9 */ /* 0x000fe20000000a00 */
[----:B------:R-:W-:Y:S01]  /*98d0*/  IMAD R17, R17, UR4, RZ ;  /* 0x0000000411117c24 */ /* 0x000fe2000f8e02ff */
[----:B------:R-:W-:Y:S01]  /*98e0*/  LOP3.LUT P3, RZ, R23, 0x10, RZ, 0xc0, !PT ;  /* 0x0000001017ff7812 */ /* 0x000fe2000786c0ff */
[C---:B------:R-:W-:Y:S01]  /*98f0*/  IMAD.WIDE.U32 R4, R22.reuse, UR4, RZ ;  /* 0x0000000416047c25 */ /* 0x040fe2000f8e00ff */
[----:B------:R-:W-:Y:S02]  /*9900*/  R2UR UR4, R19 ;  /* 0x00000000130472ca */ /* 0x000fe400000e0000 */
[C---:B------:R-:W-:Y:S01]  /*9910*/  LOP3.LUT P2, RZ, R23.reuse, 0x8, RZ, 0xc0, !PT ;  /* 0x0000000817ff7812 */ /* 0x040fe2000784c0ff */
[----:B------:R-:W-:Y:S01]  /*9920*/  IMAD R17, R22, UR5, R17 ;  /* 0x0000000516117c24 */ /* 0x000fe2000f8e0211 */
[----:B------:R-:W-:Y:S01]  /*9930*/  LOP3.LUT P1, RZ, R23, 0x4, RZ, 0xc0, !PT ;  /* 0x0000000417ff7812 */ /* 0x000fe2000782c0ff */
[----:B0-----:R-:W-:Y:S01]  /*9940*/  IMAD R3, R37, UR6, RZ ;  /* 0x0000000625037c24 */ /* 0x001fe2000f8e02ff */
[----:B------:R-:W-:Y:S01]  /*9950*/  SEL R0, RZ, 0x4, P2 ;  /* 0x00000004ff007807 */ /* 0x000fe20001000000 */
[----:B------:R-:W-:Y:S01]  /*9960*/  IMAD.IADD R5, R5, 0x1, R17 ;  /* 0x0000000105057824 */ /* 0x000fe200078e0211 */
[----:B------:R-:W-:Y:S01]  /*9970*/  SEL R7, RZ, 0x8, P1 ;  /* 0x00000008ff077807 */ /* 0x000fe20000800000 */
[C---:B------:R-:W-:Y:S01]  /*9980*/  IMAD R3, R36.reuse, UR7, R3 ;  /* 0x0000000724037c24 */ /* 0x040fe2000f8e0203 */
[----:B------:R-:W-:Y:S01]  /*9990*/  LOP3.LUT P4, RZ, R23, 0x1, RZ, 0xc0, !PT ;  /* 0x0000000117ff7812 */ /* 0x000fe2000788c0ff */
[----:B------:R-:W-:Y:S01]  /*99a0*/  IMAD.WIDE.U32 R4, R36, UR6, R4 ;  /* 0x0000000624047c25 */ /* 0x000fe2000f8e0004 */
[----:B------:R-:W-:-:S02]  /*99b0*/  ULDC.64 UR6, c[0x0][0x330] ;  /* 0x0000cc0000067ab9 */ /* 0x000fc40000000a00 */
[----:B------:R-:W-:Y:S02]  /*99c0*/  UIMAD UR4, UR4, UR6, URZ ;  /* 0x00000006040472a4 */ /* 0x000fe4000f8e023f */
[----:B------:R-:W-:Y:S01]  /*99d0*/  IADD3 R5, R5, R3, RZ ;  /* 0x0000000305057210 */ /* 0x000fe20007ffe0ff */
[----:B------:R-:W-:Y:S01]  /*99e0*/  IMAD.U32 R3, RZ, RZ, UR6 ;  /* 0x00000006ff037e24 */ /* 0x000fe2000f8e00ff */
[----:B------:R-:W-:-:S03]  /*99f0*/  UIMAD UR4, UR40, UR7, UR4 ;  /* 0x00000007280472a4 */ /* 0x000fc6000f8e0204 */
[----:B------:R-:W-:Y:S01]  /*9a00*/  IMAD.WIDE.U32 R4, R3, UR40, R4 ;  /* 0x0000002803047c25 */ /* 0x000fe2000f8e0004 */
[----:B------:R-:W-:-:S03]  /*9a10*/  ULDC.64 UR6, c[0x0][0x318] ;  /* 0x0000c60000067ab9 */ /* 0x000fc60000000a00 */
[----:B------:R-:W-:Y:S01]  /*9a20*/  VIADD R3, R5, UR4 ;  /* 0x0000000405037c36 */ /* 0x000fe20008000000 */
[----:B------:R-:W-:Y:S01]  /*9a30*/  SEL R5, RZ, 0x2, P3 ;  /* 0x00000002ff057807 */ /* 0x000fe20001800000 */
[----:B------:R-:W-:Y:S01]  /*9a40*/  UMOV UR4, 0xffffffff ;  /* 0xffffffff00047882 */ /* 0x000fe20000000000 */
[----:B------:R-:W-:Y:S02]  /*9a50*/  LEA R17, P0, R4, UR6, 0x1 ;  /* 0x0000000604117c11 */ /* 0x000fe4000f8008ff */
[----:B------:R-:W-:Y:S02]  /*9a60*/  IADD3 R0, R0, R5, R18 ;  /* 0x0000000500007210 */ /* 0x000fe40007ffe012 */
[----:B------:R-:W-:-:S03]  /*9a70*/  LEA.HI.X R3, R4, UR7, R3, 0x1, P0 ;  /* 0x0000000704037c11 */ /* 0x000fc600080f0c03 */
[----:B------:R-:W-:Y:S01]  /*9a80*/  IMAD.IADD R6, R0, 0x1, R7 ;  /* 0x0000000100067824 */ /* 0x000fe200078e0207 */
[----:B------:R-:W-:Y:S06]  /*9a90*/  BRA.DIV UR4, `(.L_x_9086) ;  /* 0x0000002a04b47947 */ /* 0x000fec000b800000 */
[----:B------:R-:W0:Y:S01]  /*9aa0*/  SHFL.IDX PT, R14, R17, RZ, 0x181f ;  /* 0x00181fff110e7589 */ /* 0x000e2200000e0000 */
[----:B------:R-:W-:Y:S02]  /*9ab0*/  SHF.L.U32 R24, R24, 0x1, RZ ;  /* 0x0000000118187819 */ /* 0x000fe400000006ff */
[----:B------:R-:W-:Y:S01]  /*9ac0*/  LEA R21, R16, UR43, 0x1 ;  /* 0x0000002b10157c11 */ /* 0x000fe2000f8e08ff */
[----:B------:R-:W1:Y:S01]  /*9ad0*/  SHFL.IDX PT, R0, R3, RZ, 0x181f ;  /* 0x00181fff03007589 */ /* 0x000e6200000e0000 */
[C---:B------:R-:W-:Y:S02]  /*9ae0*/  LOP3.LUT P2, RZ, R6.reuse, 0x2, RZ, 0xc0, !PT ;  /* 0x0000000206ff7812 */ /* 0x040fe4000784c0ff */
[----:B------:R-:W-:Y:S02]  /*9af0*/  LOP3.LUT P1, RZ, R6, 0x4, RZ, 0xc0, !PT ;  /* 0x0000000406ff7812 */ /* 0x000fe4000782c0ff */
[----:B0-----:R-:W-:Y:S02]  /*9b00*/  IADD3 R4, P0, R14, R24, RZ ;  /* 0x000000180e047210 */ /* 0x001fe40007f1e0ff */
[----:B------:R-:W0:Y:S03]  /*9b10*/  SHFL.IDX PT, R14, R17, 0x1, 0x181f ;  /* 0x00381f00110e7f89 */ /* 0x000e2600000e0000 */
[----:B-1----:R-:W-:-:S02]  /*9b20*/  IMAD.X R5, RZ, RZ, R0, P0 ;  /* 0x000000ffff057224 */ /* 0x002fc400000e0600 */
[----:B------:R-:W1:Y:S01]  /*9b30*/  SHFL.IDX PT, R0, R3, 0x1, 0x181f ;  /* 0x00381f0003007f89 */ /* 0x000e6200000e0000 */
[----:B0-----:R-:W-:-:S03]  /*9b40*/  IADD3 R10, P0, R14, R24, RZ ;  /* 0x000000180e0a7210 */ /* 0x001fc60007f1e0ff */
[----:B------:R-:W0:Y:S02]  /*9b50*/  SHFL.IDX PT, R14, R17, 0x2, 0x181f ;  /* 0x00581f00110e7f89 */ /* 0x000e2400000e0000 */
[----:B-1----:R-:W-:Y:S02]  /*9b60*/  IMAD.X R11, RZ, RZ, R0, P0 ;  /* 0x000000ffff0b7224 */ /* 0x002fe400000e0600 */
[----:B------:R-:W1:Y:S01]  /*9b70*/  SHFL.IDX PT, R0, R3, 0x2, 0x181f ;  /* 0x00581f0003007f89 */ /* 0x000e6200000e0000 */
[----:B0-----:R-:W-:-:S03]  /*9b80*/  IADD3 R8, P0, R14, R24, RZ ;  /* 0x000000180e087210 */ /* 0x001fc60007f1e0ff */
[----:B------:R-:W0:Y:S02]  /*9b90*/  SHFL.IDX PT, R14, R17, 0x3, 0x181f ;  /* 0x00781f00110e7f89 */ /* 0x000e2400000e0000 */
[----:B-1----:R-:W-:Y:S01]  /*9ba0*/  IMAD.X R9, RZ, RZ, R0, P0 ;  /* 0x000000ffff097224 */ /* 0x002fe200000e0600 */
[----:B------:R-:W-:Y:S01]  /*9bb0*/  ISETP.LT.OR P0, PT, R35, 0x1, P4 ;  /* 0x000000012300780c */ /* 0x000fe20002701670 */
[----:B------:R-:W1:-:S12]  /*9bc0*/  SHFL.IDX PT, R0, R3, 0x3, 0x181f ;  /* 0x00781f0003007f89 */ /* 0x000e5800000e0000 */
[----:B------:R-:W-:Y:S01]  /*9bd0*/  LDGSTS.E.BYPASS.LTC128B.128 [R21+0x400], desc[UR36][R4.64], !P0 ;  /* 0x0040000004157fae */ /* 0x000fe2000c101d64 */
[----:B------:R-:W-:-:S13]  /*9be0*/  ISETP.LT.OR P0, PT, R35, 0x1, !P2 ;  /* 0x000000012300780c */ /* 0x000fda0005701670 */
[----:B------:R-:W-:Y:S01]  /*9bf0*/  LDGSTS.E.BYPASS.LTC128B.128 [R21+0x3400], desc[UR36][R4.64+0x80], !P0 ;  /* 0x0340008004157fae */ /* 0x000fe2000c101d64 */
[----:B------:R-:W-:-:S13]  /*9c00*/  ISETP.LT.OR P0, PT, R35, 0x1, !P1 ;  /* 0x000000012300780c */ /* 0x000fda0004f01670 */
[----:B------:R-:W-:Y:S01]  /*9c10*/  LDGSTS.E.BYPASS.LTC128B.128 [R21+0x6400], desc[UR36][R4.64+0x100], !P0 ;  /* 0x0640010004157fae */ /* 0x000fe2000c101d64 */
[----:B------:R-:W-:-:S04]  /*9c20*/  LOP3.LUT P0, RZ, R6, 0x8, RZ, 0xc0, !PT ;  /* 0x0000000806ff7812 */ /* 0x000fc8000780c0ff */
[----:B------:R-:W-:-:S13]  /*9c30*/  ISETP.LT.OR P3, PT, R35, 0x1, !P0 ;  /* 0x000000012300780c */ /* 0x000fda0004761670 */
[----:B------:R2:W-:Y:S01]  /*9c40*/  LDGSTS.E.BYPASS.LTC128B.128 [R21+0x9400], desc[UR36][R4.64+0x180], !P3 ;  /* 0x0940018004157fae */ /* 0x0005e2000d901d64 */
[----:B0-----:R-:W-:-:S03]  /*9c50*/  IADD3 R6, P3, R14, R24, RZ ;  /* 0x000000180e067210 */ /* 0x001fc60007f7e0ff */
[----:B------:R-:W2:Y:S01]  /*9c60*/  SHFL.IDX PT, R14, R17, 0x4, 0x181f ;  /* 0x00981f00110e7f89 */ /* 0x000ea200000e0000 */
[----:B-1----:R-:W-:Y:S02]  /*9c70*/  IADD3.X R7, RZ, R0, RZ, P3, !PT ;  /* 0x00000000ff077210 */ /* 0x002fe40001ffe4ff */
[C---:B------:R-:W-:Y:S01]  /*9c80*/  ISETP.LT.OR P3, PT, R35.reuse, 0x11, P4 ;  /* 0x000000112300780c */ /* 0x040fe20002761670 */
[----:B------:R-:W0:Y:S04]  /*9c90*/  SHFL.IDX PT, R0, R3, 0x4, 0x181f ;  /* 0x00981f0003007f89 */ /* 0x000e2800000e0000 */
[----:B------:R-:W1:Y:S08]  /*9ca0*/  SHFL.IDX PT, R3, R3, 0x5, 0x181f ;  /* 0x00b81f0003037f89 */ /* 0x000e7000000e0000 */
[----:B------:R-:W-:Y:S01]  /*9cb0*/  LDGSTS.E.BYPASS.LTC128B.128 [R21+0xc00], desc[UR36][R10.64], !P3 ;  /* 0x00c000000a157fae */ /* 0x000fe2000d901d64 */
[----:B------:R-:W-:-:S13]  /*9cc0*/  ISETP.LT.OR P3, PT, R35, 0x11, !P2 ;  /* 0x000000112300780c */ /* 0x000fda0005761670 */
[----:B------:R-:W-:Y:S01]  /*9cd0*/  LDGSTS.E.BYPASS.LTC128B.128 [R21+0x3c00], desc[UR36][R10.64+0x80], !P3 ;  /* 0x03c000800a157fae */ /* 0x000fe2000d901d64 */
[----:B------:R-:W-:-:S13]  /*9ce0*/  ISETP.LT.OR P3, PT, R35, 0x11, !P1 ;  /* 0x000000112300780c */ /* 0x000fda0004f61670 */
[----:B------:R-:W-:Y:S01]  /*9cf0*/  LDGSTS.E.BYPASS.LTC128B.128 [R21+0x6c00], desc[UR36][R10.64+0x100], !P3 ;  /* 0x06c001000a157fae */ /* 0x000fe2000d901d64 */
[----:B------:R-:W-:-:S13]  /*9d00*/  ISETP.LT.OR P3, PT, R35, 0x11, !P0 ;  /* 0x000000112300780c */ /* 0x000fda0004761670 */
[----:B------:R-:W-:Y:S01]  /*9d10*/  LDGSTS.E.BYPASS.LTC128B.128 [R21+0x9c00], desc[UR36][R10.64+0x180], !P3 ;  /* 0x09c001800a157fae */ /* 0x000fe2000d901d64 */
[----:B--2---:R-:W-:-:S03]  /*9d20*/  IADD3 R4, P3, R14, R24, RZ ;  /* 0x000000180e047210 */ /* 0x004fc60007f7e0ff */
[----:B------:R2:W3:Y:S02]  /*9d30*/  SHFL.IDX PT, R14, R17, 0x5, 0x181f ;  /* 0x00b81f00110e7f89 */ /* 0x0004e400000e0000 */
[----:B0-----:R-:W-:Y:S01]  /*9d40*/  IMAD.X R5, RZ, RZ, R0, P3 ;  /* 0x000000ffff057224 */ /* 0x001fe200018e0600 */
[----:B------:R-:W-:Y:S01]  /*9d50*/  ISETP.LT.OR P3, PT, R35, 0x21, P4 ;  /* 0x000000212300780c */ /* 0x000fe20002761670 */
[----:B------:R-:W-:-:S12]  /*9d60*/  VIADD R0, R21, 0x400 ;  /* 0x0000040015007836 */ /* 0x000fd80000000000 */
[----:B------:R-:W-:Y:S01]  /*9d70*/  LDGSTS.E.BYPASS.LTC128B.128 [R21+0x1400], desc[UR36][R8.64], !P3 ;  /* 0x0140000008157fae */ /* 0x000fe2000d901d64 */
[----:B------:R-:W-:-:S13]  /*9d80*/  ISETP.LT.OR P3, PT, R35, 0x21, !P2 ;  /* 0x000000212300780c */ /* 0x000fda0005761670 */
[----:B------:R-:W-:Y:S01]  /*9d90*/  LDGSTS.E.BYPASS.LTC128B.128 [R21+0x4400], desc[UR36][R8.64+0x80], !P3 ;  /* 0x0440008008157fae */ /* 0x000fe2000d901d64 */
[----:B------:R-:W-:-:S13]  /*9da0*/  ISETP.LT.OR P3, PT, R35, 0x21, !P1 ;  /* 0x000000212300780c */ /* 0x000fda0004f61670 */
[----:B------:R-:W-:Y:S01]  /*9db0*/  LDGSTS.E.BYPASS.LTC128B.128 [R21+0x7400], desc[UR36][R8.64+0x100], !P3 ;  /* 0x0740010008157fae */ /* 0x000fe2000d901d64 */
[----:B------:R-:W-:-:S13]  /*9dc0*/  ISETP.LT.OR P3, PT, R35, 0x21, !P0 ;  /* 0x000000212300780c */ /* 0x000fda0004761670 */
[----:B------:R0:W-:Y:S01]  /*9dd0*/  LDGSTS.E.BYPASS.LTC128B.128 [R21+0xa400], desc[UR36][R8.64+0x180], !P3 ;  /* 0x0a40018008157fae */ /* 0x0001e2000d901d64 */
[----:B------:R-:W-:Y:S01]  /*9de0*/  ISETP.LT.OR P3, PT, R35, 0x31, P4 ;  /* 0x000000312300780c */ /* 0x000fe20002761670 */
[----:B0-----:R-:W-:-:S12]  /*9df0*/  IMAD.MOV.U32 R8, RZ, RZ, RZ ;  /* 0x000000ffff087224 */ /* 0x001fd800078e00ff */
[----:B------:R2:W-:Y:S01]  /*9e00*/  LDGSTS.E.BYPASS.LTC128B.128 [R21+0x1c00], desc[UR36][R6.64], !P3 ;  /* 0x01c0000006157fae */ /* 0x0005e2000d901d64 */
[----:B------:R-:W-:-:S13]  /*9e10*/  ISETP.LT.OR P3, PT, R35, 0x31, !P2 ;  /* 0x000000312300780c */ /* 0x000fda0005761670 */
[----:B------:R2:W-:Y:S01]  /*9e20*/  LDGSTS.E.BYPASS.LTC128B.128 [R21+0x4c00], desc[UR36][R6.64+0x80], !P3 ;  /* 0x04c0008006157fae */ /* 0x0005e2000d901d64 */
[----:B------:R-:W-:-:S13]  /*9e30*/  ISETP.LT.OR P3, PT, R35, 0x31, !P1 ;  /* 0x000000312300780c */ /* 0x000fda0004f61670 */
[----:B------:R2:W-:Y:S01]  /*9e40*/  LDGSTS.E.BYPASS.LTC128B.128 [R21+0x7c00], desc[UR36][R6.64+0x100], !P3 ;  /* 0x07c0010006157fae */ /* 0x0005e2000d901d64 */
[----:B------:R-:W-:-:S13]  /*9e50*/  ISETP.LT.OR P3, PT, R35, 0x31, !P0 ;  /* 0x000000312300780c */ /* 0x000fda0004761670 */
[----:B------:R2:W-:Y:S01]  /*9e60*/  LDGSTS.E.BYPASS.LTC128B.128 [R21+0xac00], desc[UR36][R6.64+0x180], !P3 ;  /* 0x0ac0018006157fae */ /* 0x0005e2000d901d64 */
[----:B------:R-:W-:-:S13]  /*9e70*/  ISETP.LT.OR P3, PT, R35, 0x41, P4 ;  /* 0x000000412300780c */ /* 0x000fda0002761670 */
[----:B------:R2:W-:Y:S01]  /*9e80*/  LDGSTS.E.BYPASS.LTC128B.128 [R21+0x2400], desc[UR36][R4.64], !P3 ;  /* 0x0240000004157fae */ /* 0x0005e2000d901d64 */
[----:B------:R-:W-:-:S13]  /*9e90*/  ISETP.LT.OR P3, PT, R35, 0x41, !P2 ;  /* 0x000000412300780c */ /* 0x000fda0005761670 */
[----:B------:R2:W-:Y:S01]  /*9ea0*/  LDGSTS.E.BYPASS.LTC128B.128 [R21+0x5400], desc[UR36][R4.64+0x80], !P3 ;  /* 0x0540008004157fae */ /* 0x0005e2000d901d64 */
[----:B------:R-:W-:-:S13]  /*9eb0*/  ISETP.LT.OR P3, PT, R35, 0x41, !P1 ;  /* 0x000000412300780c */ /* 0x000fda0004f61670 */
[----:B------:R2:W-:Y:S01]  /*9ec0*/  LDGSTS.E.BYPASS.LTC128B.128 [R21+0x8400], desc[UR36][R4.64+0x100], !P3 ;  /* 0x0840010004157fae */ /* 0x0005e2000d901d64 */
[----:B------:R-:W-:-:S13]  /*9ed0*/  ISETP.LT.OR P3, PT, R35, 0x41, !P0 ;  /* 0x000000412300780c */ /* 0x000fda0004761670 */
[----:B-1-3--:R2:W-:Y:S02]  /*9ee0*/  LDGSTS.E.BYPASS.LTC128B.128 [R21+0xb400], desc[UR36][R4.64+0x180], !P3 ;  /* 0x0b40018004157fae */ /* 0x00a5e4000d901d64 */
.L_x_9165:
[----:B0-2---:R-:W-:Y:S02]  /*9ef0*/  IADD3 R4, P3, R14, R24, RZ ;  /* 0x000000180e047210 */ /* 0x005fe40007f7e0ff */
[C---:B------:R-:W-:Y:S02]  /*9f00*/  ISETP.LT.OR P2, PT, R35.reuse, 0x51, !P2 ;  /* 0x000000512300780c */ /* 0x040fe40005741670 */
[----:B------:R-:W-:Y:S02]  /*9f10*/  IADD3.X R5, RZ, R3, RZ, P3, !PT ;  /* 0x00000003ff057210 */ /* 0x000fe40001ffe4ff */
[C---:B------:R-:W-:Y:S02]  /*9f20*/  ISETP.LT.OR P3, PT, R35.reuse, 0x51, P4 ;  /* 0x000000512300780c */ /* 0x040fe40002761670 */
[C---:B------:R-:W-:Y:S02]  /*9f30*/  ISETP.LT.OR P1, PT, R35.reuse, 0x51, !P1 ;  /* 0x000000512300780c */ /* 0x040fe40004f21670 */
[----:B------:R-:W-:-:S09]  /*9f40*/  ISETP.LT.OR P0, PT, R35, 0x51, !P0 ;  /* 0x000000512300780c */ /* 0x000fd20004701670 */
[----:B------:R-:W-:Y:S01]  /*9f50*/  @!PT LDS RZ, [RZ] ;  /* 0x00000000fffff984 */ /* 0x000fe20000000800 */
[----:B------:R-:W-:Y:S01]  /*9f60*/  @!PT LDS RZ, [RZ] ;  /* 0x00000000fffff984 */ /* 0x000fe20000000800 */
[----:B------:R-:W-:Y:S01]  /*9f70*/  @!PT LDS RZ, [RZ] ;  /* 0x00000000fffff984 */ /* 0x000fe20000000800 */
[----:B------:R0:W-:Y:S04]  /*9f80*/  LDGSTS.E.BYPASS.LTC128B.128 [R21+0x2c00], desc[UR36][R4.64], !P3 ;  /* 0x02c0000004157fae */ /* 0x0001e8000d901d64 */
[----:B------:R0:W-:Y:S04]  /*9f90*/  LDGSTS.E.BYPASS.LTC128B.128 [R21+0x5c00], desc[UR36][R4.64+0x80], !P2 ;  /* 0x05c0008004157fae */ /* 0x0001e8000d101d64 */
[----:B------:R0:W-:Y:S04]  /*9fa0*/  LDGSTS.E.BYPASS.LTC128B.128 [R21+0x8c00], desc[UR36][R4.64+0x100], !P1 ;  /* 0x08c0010004157fae */ /* 0x0001e8000c901d64 */
        /* <DEDUP_REMOVED lines=8> */
.L_x_9087:
[----:B------:R-:W-:Y:S01]  /*a030*/  UIADD3 UR4, UR46, -0x2, URZ ;  /* 0xfffffffe2e047890 */ /* 0x000fe2000fffe03f */
[----:B------:R-:W-:Y:S01]  /*a040*/  SYNCS.ARRIVE.TRANS64.A1T0 RZ, [UR43+0x22850], RZ ;  /* 0x022850ffffff79a7 */ /* 0x000fe2000810002b */
[----:B------:R-:W-:Y:S01]  /*a050*/  BSSY B0, `(.L_x_9071) ;  /* 0x00000e7000007945 */ /* 0x000fe20003800000 */
[----:B------:R-:W-:Y:S01]  /*a060*/  IMAD.MOV.U32 R21, RZ, RZ, 0x1 ;  /* 0x00000001ff157424 */ /* 0x000fe200078e00ff */
[----:B------:R-:W-:Y:S01]  /*a070*/  UISETP.GE.AND UP0, UPT, UR4, UR45, UPT ;  /* 0x0000002d0400728c */ /* 0x000fe2000bf06270 */
[----:B------:R-:W-:-:S05]  /*a080*/  IMAD.MOV.U32 R20, RZ, RZ, 0x1 ;  /* 0x00000001ff147424 */ /* 0x000fca00078e00ff */
[----:B------:R-:W-:-:S13]  /*a090*/  PLOP3.LUT P0, PT, PT, PT, UP0, 0x40, 0x0 ;  /* 0x000000000000781c */ /* 0x000fda0003f0e808 */
[----:B------:R-:W-:Y:S05]  /*a0a0*/  @P0 BRA `(.L_x_9088) ;  /* 0x0000000c00840947 */ /* 0x000fea0003800000 */
[----:B------:R-:W-:Y:S01]  /*a0b0*/  UIADD3 UR4, UR44, 0x1, URZ ;  /* 0x000000012c047890 */ /* 0x000fe2000fffe03f */
[----:B------:R-:W-:Y:S01]  /*a0c0*/  IADD3 R27, R28, R31, R27 ;  /* 0x0000001f1c1b7210 */ /* 0x000fe20007ffe01b */
[----:B------:R-:W-:Y:S01]  /*a0d0*/  IMAD.MOV.U32 R21, RZ, RZ, 0x1 ;  /* 0x00000001ff157424 */ /* 0x000fe200078e00ff */
[----:B------:R-:W-:Y:S01]  /*a0e0*/  LOP3.LUT R4, RZ, UR42, RZ, 0x33, !PT ;  /* 0x0000002aff047c12 */ /* 0x000fe2000f8e33ff */
[----:B------:R-:W-:Y:S01]  /*a0f0*/  UIMAD UR4, UR4, UR38, URZ ;  /* 0x00000026040472a4 */ /* 0x000fe2000f8e023f */
[----:B------:R-:W-:Y:S01]  /*a100*/  MOV R20, 0x1 ;  /* 0x0000000100147802 */ /* 0x000fe20000000f00 */
[----:B------:R-:W-:-:S04]  /*a110*/  VIADD R36, R27, 0xfffffee0 ;  /* 0xfffffee01b247836 */ /* 0x000fc80000000000 */
[----:B------:R-:W-:-:S04]  /*a120*/  LOP3.LUT R3, RZ, UR4, RZ, 0x33, !PT ;  /* 0x00000004ff037c12 */ /* 0x000fc8000f8e33ff */
[----:B------:R-:W-:-:S04]  /*a130*/  VIMNMX R3, R3, R4, !PT ;  /* 0x0000000403037248 */ /* 0x000fc80007fe0100 */
[C---:B------:R-:W-:Y:S01]  /*a140*/  IADD3 R35, -R3.reuse, -0x2, RZ ;  /* 0xfffffffe03237810 */ /* 0x040fe20007ffe1ff */
[----:B------:R-:W-:-:S07]  /*a150*/  IMAD R36, R3, -0x60, R36 ;  /* 0xffffffa003247824 */ /* 0x000fce00078e0224 */
.L_x_9103:
[----:B------:R-:W-:Y:S01]  /*a160*/  ISETP.NE.AND P1, PT, R29, 0x1, PT ;  /* 0x000000011d00780c */ /* 0x000fe20003f25270 */
[----:B------:R-:W-:Y:S01]  /*a170*/  BSSY B1, `(.L_x_9089) ;  /* 0x0000014000017945 */ /* 0x000fe20003800000 */
[----:B------:R-:W-:Y:S01]  /*a180*/  ISETP.GT.U32.AND P0, PT, R26, 0x5f, PT ;  /* 0x0000005f1a00780c */ /* 0x000fe20003f04070 */
[----:B------:R-:W-:-:S10]  /*a190*/  IMAD.MOV.U32 R33, RZ, RZ, RZ ;  /* 0x000000ffff217224 */ /* 0x000fd400078e00ff */
[----:B0-----:R-:W0:Y:S08]  /*a1a0*/  @P1 LDC R3, c[0x0][0x434] ;  /* 0x00010d00ff031b82 */ /* 0x001e300000000800 */
[----:B------:R-:W1:Y:S01]  /*a1b0*/  @P1 LDC R5, c[0x0][0x438] ;  /* 0x00010e00ff051b82 */ /* 0x000e620000000800 */
[----:B0-----:R-:W-:-:S04]  /*a1c0*/  @P1 IMAD.HI.U32 R4, R36, R3, RZ ;  /* 0x0000000324041227 */ /* 0x001fc800078e00ff */
[----:B------:R-:W-:Y:S01]  /*a1d0*/  IMAD.MOV.U32 R3, RZ, RZ, R36 ;  /* 0x000000ffff037224 */ /* 0x000fe200078e0024 */
[----:B-1----:R-:W-:Y:S01]  /*a1e0*/  @P1 SHF.R.U32.HI R3, RZ, R5, R4 ;  /* 0x00000005ff031219 */ /* 0x002fe20000011604 */
[----:B--23--:R-:W-:Y:S06]  /*a1f0*/  @P0 BRA `(.L_x_9090) ;  /* 0x00000000002c0947 */ /* 0x00cfec0003800000 */
[----:B------:R-:W-:Y:S01]  /*a200*/  SHF.R.S32.HI R5, RZ, 0x1f, R3 ;  /* 0x0000001fff057819 */ /* 0x000fe20000011403 */
[----:B------:R-:W-:Y:S01]  /*a210*/  ULDC.64 UR4, c[0x0][0x428] ;  /* 0x00010a0000047ab9 */ /* 0x000fe20000000a00 */
[----:B------:R-:W-:Y:S01]  /*a220*/  MOV R4, R3 ;  /* 0x0000000300047202 */ /* 0x000fe20000000f00 */
[----:B------:R-:W-:-:S04]  /*a230*/  IMAD R9, R25, UR4, RZ ;  /* 0x0000000419097c24 */ /* 0x000fc8000f8e02ff */
[----:B------:R-:W-:-:S04]  /*a240*/  IMAD.WIDE.U32 R6, R30, UR4, R4 ;  /* 0x000000041e067c25 */ /* 0x000fc8000f8e0004 */
[----:B------:R-:W-:Y:S01]  /*a250*/  IMAD R5, R30, UR5, R9 ;  /* 0x000000051e057c24 */ /* 0x000fe2000f8e0209 */
[----:B------:R-:W-:Y:S02]  /*a260*/  ULDC.64 UR4, c[0x0][0x418] ;  /* 0x0001060000047ab9 */ /* 0x000fe40000000a00 */
[----:B------:R-:W-:Y:S01]  /*a270*/  LEA R4, P0, R6, UR4, 0x2 ;  /* 0x0000000406047c11 */ /* 0x000fe2000f8010ff */
[----:B------:R-:W-:-:S05]  /*a280*/  IMAD.IADD R5, R5, 0x1, R7 ;  /* 0x0000000105057824 */ /* 0x000fca00078e0207 */
[----:B------:R-:W-:-:S05]  /*a290*/  LEA.HI.X R5, R6, UR5, R5, 0x2, P0 ;  /* 0x0000000506057c11 */ /* 0x000fca00080f1405 */
[----:B------:R0:W5:Y:S02]  /*a2a0*/  LDG.E R33, desc[UR36][R4.64] ;  /* 0x0000002404217981 */ /* 0x000164000c1e1900 */
.L_x_9090:
[----:B------:R-:W-:Y:S05]  /*a2b0*/  BSYNC B1 ;  /* 0x0000000000017941 */ /* 0x000fea0003800000 */
.L_x_9089:
[----:B------:R-:W-:-:S13]  /*a2c0*/  ISETP.NE.AND P0, PT, R34, 0x3, PT ;  /* 0x000000032200780c */ /* 0x000fda0003f05270 */
[----:B------:R-:W-:Y:S05]  /*a2d0*/  @!P0 BRA `(.L_x_9091) ;  /* 0x0000000000048947 */ /* 0x000fea0003800000 */
[----:B------:R-:W-:Y:S01]  /*a2e0*/  BPT.TRAP 0x1 ;  /* 0x000000040000795c */ /* 0x000fe20000300000 */
.L_x_9091:
[----:B------:R-:W-:Y:S01]  /*a2f0*/  LEA R32, R21, UR43, 0x3 ;  /* 0x0000002b15207c11 */ /* 0x000fe2000f8e18ff */
[----:B------:R-:W-:Y:S01]  /*a300*/  BSSY B1, `(.L_x_9092) ;  /* 0x0000004000017945 */ /* 0x000fe20003800000 */
[----:B------:R-:W-:-:S04]  /*a310*/  SHF.L.U32 R31, R20, 0x1f, RZ ;  /* 0x0000001f141f7819 */ /* 0x000fc800000006ff */
[----:B------:R-:W1:Y:S02]  /*a320*/  SYNCS.PHASECHK.TRANS64.TRYWAIT P0, [R32+URZ+0x22840], R31 ;  /* 0x0228401f200075a7 */ /* 0x000e64000800017f */
[----:B-1----:R-:W-:Y:S05]  /*a330*/  @!P0 BRA `(.L_x_9093) ;  /* 0x0000002800f88947 */ /* 0x002fea0003800000 */
.L_x_9166:
[----:B------:R-:W-:Y:S05]  /*a340*/  BSYNC B1 ;  /* 0x0000000000017941 */ /* 0x000fea0003800000 */
.L_x_9092:
[----:B------:R-:W-:Y:S01]  /*a350*/  ULDC UR4, c[0x0][0x430] ;  /* 0x00010c0000047ab9 */ /* 0x000fe20000000800 */
[----:B-----5:R-:W-:Y:S01]  /*a360*/  SHF.R.S32.HI R22, RZ, 0x1f, R33 ;  /* 0x0000001fff167819 */ /* 0x020fe20000011421 */
[----:B------:R-:W-:Y:S01]  /*a370*/  UIADD3 UR4, -UR4, URZ, URZ ;  /* 0x0000003f04047290 */ /* 0x000fe2000fffe13f */
[----:B------:R-:W-:Y:S01]  /*a380*/  LOP3.LUT P1, RZ, R23, 0x2, RZ, 0xc0, !PT ;  /* 0x0000000217ff7812 */ /* 0x000fe2000782c0ff */
[----:B------:R-:W-:Y:S01]  /*a390*/  ULDC.64 UR6, c[0x0][0x310] ;  /* 0x0000c40000067ab9 */ /* 0x000fe20000000a00 */
[----:B------:R-:W-:Y:S02]  /*a3a0*/  IMAD R17, R21, 0x1800, R16 ;  /* 0x0000180015117824 */ /* 0x000fe400078e0210 */
[----:B------:R-:W-:Y:S02]  /*a3b0*/  IMAD R6, R22, UR6, RZ ;  /* 0x0000000616067c24 */ /* 0x000fe4000f8e02ff */
[----:B------:R-:W-:Y:S01]  /*a3c0*/  IMAD R28, R3, UR4, R36 ;  /* 0x00000004031c7c24 */ /* 0x000fe2000f8e0224 */
[----:B------:R-:W-:-:S03]  /*a3d0*/  ULDC.64 UR4, c[0x0][0x300] ;  /* 0x0000c00000047ab9 */ /* 0x000fc60000000a00 */
[----:B0-----:R-:W-:Y:S01]  /*a3e0*/  IMAD.WIDE.U32 R4, R28, UR4, RZ ;  /* 0x000000041c047c25 */ /* 0x001fe2000f8e00ff */
[----:B------:R-:W-:-:S05]  /*a3f0*/  SHF.R.S32.HI R27, RZ, 0x1f, R28 ;  /* 0x0000001fff1b7819 */ /* 0x000fca000001141c */
[----:B------:R-:W-:Y:S01]  /*a400*/  IMAD R3, R27, UR4, RZ ;  /* 0x000000041b037c24 */ /* 0x000fe2000f8e02ff */
[----:B------:R-:W-:-:S03]  /*a410*/  R2UR UR4, R19 ;  /* 0x00000000130472ca */ /* 0x000fc600000e0000 */
[----:B------:R-:W-:-:S04]  /*a420*/  IMAD R3, R28, UR5, R3 ;  /* 0x000000051c037c24 */ /* 0x000fc8000f8e0203 */
[----:B------:R-:W-:Y:S02]  /*a430*/  IMAD.IADD R5, R5, 0x1, R3 ;  /* 0x0000000105057824 */ /* 0x000fe400078e0203 */
[C---:B------:R-:W-:Y:S02]  /*a440*/  IMAD R3, R33.reuse, UR7, R6 ;  /* 0x0000000721037c24 */ /* 0x040fe4000f8e0206 */
[----:B------:R-:W-:Y:S01]  /*a450*/  IMAD.WIDE.U32 R4, R33, UR6, R4 ;  /* 0x0000000621047c25 */ /* 0x000fe2000f8e0004 */
[----:B------:R-:W-:Y:S02]  /*a460*/  ULDC.64 UR6, c[0x0][0x308] ;  /* 0x0000c20000067ab9 */ /* 0x000fe40000000a00 */
[----:B------:R-:W-:Y:S01]  /*a470*/  UIMAD UR4, UR4, UR6, URZ ;  /* 0x00000006040472a4 */ /* 0x000fe2000f8e023f */
[----:B------:R-:W-:Y:S01]  /*a480*/  IMAD.IADD R5, R5, 0x1, R3 ;  /* 0x0000000105057824 */ /* 0x000fe200078e0203 */
[----:B------:R-:W-:Y:S02]  /*a490*/  MOV R3, UR6 ;  /* 0x0000000600037c02 */ /* 0x000fe40008000f00 */
        /* <DEDUP_REMOVED lines=11> */
[----:B------:R-:W-:Y:S04]  /*a550*/  SHFL.IDX PT, R7, R3, 0x1, 0x181f ;  /* 0x00381f0003077f89 */ /* 0x000fe800000e0000 */
[----:B------:R-:W-:Y:S04]  /*a560*/  SHFL.IDX PT, R4, R3, 0x2, 0x181f ;  /* 0x00581f0003047f89 */ /* 0x000fe800000e0000 */
[----:B------:R-:W-:Y:S04]  /*a570*/  SHFL.IDX PT, R18, R3, 0x4, 0x181f ;  /* 0x00981f0003127f89 */ /* 0x000fe800000e0000 */
[----:B------:R-:W-:Y:S01]  /*a580*/  SHFL.IDX PT, R37, R10, 0x5, 0x181f ;  /* 0x00b81f000a257f89 */ /* 0x000fe200000e0000 */
[----:B0-----:R-:W-:-:S03]  /*a590*/  IADD3 R12, P0, R14, R24, RZ ;  /* 0x000000180e0c7210 */ /* 0x001fc60007f1e0ff */
[----:B------:R-:W0:Y:S02]  /*a5a0*/  SHFL.IDX PT, R14, R10, 0x1, 0x181f ;  /* 0x00381f000a0e7f89 */ /* 0x000e2400000e0000 */
[----:B--2---:R-:W-:Y:S02]  /*a5b0*/  IMAD.X R13, RZ, RZ, R5, P0 ;  /* 0x000000ffff0d7224 */ /* 0x004fe400000e0605 */
[----:B------:R-:W-:Y:S04]  /*a5c0*/  SHFL.IDX PT, R5, R3, 0x3, 0x181f ;  /* 0x00781f0003057f89 */ /* 0x000fe800000e0000 */
[----:B------:R2:W-:Y:S01]  /*a5d0*/  LDGSTS.E.BYPASS.LTC128B.128 [R17+0x1c400], desc[UR36][R12.64], !P1 ;  /* 0x1c4000000c117fae */ /* 0x0005e2000c901d64 */
[----:B0-----:R-:W-:-:S03]  /*a5e0*/  IADD3 R8, P0, R14, R24, RZ ;  /* 0x000000180e087210 */ /* 0x001fc60007f1e0ff */
[----:B------:R-:W0:Y:S02]  /*a5f0*/  SHFL.IDX PT, R14, R10, 0x2, 0x181f ;  /* 0x00581f000a0e7f89 */ /* 0x000e2400000e0000 */
[----:B------:R-:W-:-:S05]  /*a600*/  IMAD.X R9, RZ, RZ, R7, P0 ;  /* 0x000000ffff097224 */ /* 0x000fca00000e0607 */
[----:B------:R2:W-:Y:S01]  /*a610*/  LDGSTS.E.BYPASS.LTC128B.128 [R17+0x1cc00], desc[UR36][R8.64], !P1 ;  /* 0x1cc0000008117fae */ /* 0x0005e2000c901d64 */
[----:B0-----:R-:W-:-:S03]  /*a620*/  IADD3 R6, P0, R14, R24, RZ ;  /* 0x000000180e067210 */ /* 0x001fc60007f1e0ff */
[----:B------:R-:W0:Y:S01]  /*a630*/  SHFL.IDX PT, R14, R10, 0x3, 0x181f ;  /* 0x00781f000a0e7f89 */ /* 0x000e2200000e0000 */
[----:B------:R-:W-:-:S05]  /*a640*/  IADD3.X R7, RZ, R4, RZ, P0, !PT ;  /* 0x00000004ff077210 */ /* 0x000fca00007fe4ff */
[----:B------:R2:W-:Y:S01]  /*a650*/  LDGSTS.E.BYPASS.LTC128B.128 [R17+0x1d400], desc[UR36][R6.64], !P1 ;  /* 0x1d40000006117fae */ /* 0x0005e2000c901d64 */
[----:B0-----:R-:W-:-:S03]  /*a660*/  IADD3 R4, P0, R14, R24, RZ ;  /* 0x000000180e047210 */ /* 0x001fc60007f1e0ff */
[----:B------:R-:W0:Y:S02]  /*a670*/  SHFL.IDX PT, R14, R10, 0x4, 0x181f ;  /* 0x00981f000a0e7f89 */ /* 0x000e2400000e0000 */
[----:B------:R-:W-:-:S05]  /*a680*/  IMAD.X R5, RZ, RZ, R5, P0 ;  /* 0x000000ffff057224 */ /* 0x000fca00000e0605 */
[----:B------:R2:W-:Y:S01]  /*a690*/  LDGSTS.E.BYPASS.LTC128B.128 [R17+0x1dc00], desc[UR36][R4.64], !P1 ;  /* 0x1dc0000004117fae */ /* 0x0005e2000c901d64 */
[----:B0-----:R-:W-:-:S05]  /*a6a0*/  IADD3 R14, P0, R14, R24, RZ ;  /* 0x000000180e0e7210 */ /* 0x001fca0007f1e0ff */
[----:B------:R-:W-:Y:S02]  /*a6b0*/  IMAD.X R15, RZ, RZ, R18, P0 ;  /* 0x000000ffff0f7224 */ /* 0x000fe400000e0612 */
[----:B------:R2:W0:Y:S04]  /*a6c0*/  SHFL.IDX PT, R18, R3, 0x5, 0x181f ;  /* 0x00b81f0003127f89 */ /* 0x00042800000e0000 */
[----:B------:R2:W-:Y:S02]  /*a6d0*/  LDGSTS.E.BYPASS.LTC128B.128 [R17+0x1e400], desc[UR36][R14.64], !P1 ;  /* 0x1e4000000e117fae */ /* 0x0005e4000c901d64 */
.L_x_9180:
[----:B--2---:R-:W-:-:S05]  /*a6e0*/  IADD3 R4, P0, R37, R24, RZ ;  /* 0x0000001825047210 */ /* 0x004fca0007f1e0ff */
[----:B0-----:R-:W-:Y:S01]  /*a6f0*/  IMAD.X R5, RZ, RZ, R18, P0 ;  /* 0x000000ffff057224 */ /* 0x001fe200000e0612 */
[----:B------:R-:W-:-:S04]  /*a700*/  PLOP3.LUT P0, PT, PT, PT, PT, 0x80, 0x0 ;  /* 0x000000000000781c */ /* 0x000fc80003f0f070 */
[----:B------:R-:W-:Y:S01]  /*a710*/  @!PT LDS RZ, [RZ] ;  /* 0x00000000fffff984 */ /* 0x000fe20000000800 */
[----:B------:R-:W-:Y:S01]  /*a720*/  @!PT LDS RZ, [RZ] ;  /* 0x00000000fffff984 */ /* 0x000fe20000000800 */
[----:B------:R-:W-:Y:S01]  /*a730*/  @!PT LDS RZ, [RZ] ;  /* 0x00000000fffff984 */ /* 0x000fe20000000800 */
[----:B------:R0:W-:Y:S01]  /*a740*/  LDGSTS.E.BYPASS.LTC128B.128 [R17+0x1ec00], desc[UR36][R4.64], !P1 ;  /* 0x1ec0000004117fae */ /* 0x0001e2000c901d64 */
[----:B------:R-:W-:-:S08]  /*a750*/  NOP ;  /* 0x0000000000007918 */ /* 0x000fd00000000000 */
.L_x_9095:
        /* <DEDUP_REMOVED lines=10> */
.L_x_9096:
[----:B------:R2:W-:Y:S01]  /*a800*/  SYNCS.ARRIVE.TRANS64.A1T0 RZ, [R32+URZ+0x22830], RZ ;  /* 0x022830ff20ff79a7 */ /* 0x0005e2000810003f */
[----:B------:R-:W-:Y:S05]  /*a810*/  @!P2 BRA `(.L_x_9097) ;  /* 0x000000000004a947 */ /* 0x000fea0003800000 */
[----:B------:R-:W-:Y:S01]  /*a820*/  BPT.TRAP 0x1 ;  /* 0x000000040000795c */ /* 0x000fe20000300000 */
.L_x_9097:
[----:B------:R-:W3:Y:S01]  /*a830*/  SYNCS.PHASECHK.TRANS64.TRYWAIT P0, [R32+URZ+0x22860], R31 ;  /* 0x0228601f200075a7 */ /* 0x000ee2000800017f */
[----:B------:R-:W-:Y:S04]  /*a840*/  BSSY B1, `(.L_x_9098) ;  /* 0x0000002000017945 */ /* 0x000fe80003800000 */
[----:B---3--:R-:W-:Y:S05]  /*a850*/  @!P0 BRA `(.L_x_9099) ;  /* 0x0000002c00548947 */ /* 0x008fea0003800000 */
.L_x_9181:
[----:B------:R-:W-:Y:S05]  /*a860*/  BSYNC B1 ;  /* 0x0000000000017941 */ /* 0x000fea0003800000 */
.L_x_9098:
[----:B------:R-:W-:Y:S01]  /*a870*/  ULDC.64 UR4, c[0x0][0x328] ;  /* 0x0000ca0000047ab9 */ /* 0x000fe20000000a00 */
[----:B------:R-:W-:Y:S01]  /*a880*/  ULDC.64 UR6, c[0x0][0x338] ;  /* 0x0000ce0000067ab9 */ /* 0x000fe20000000a00 */
[----:B------:R-:W-:Y:S01]  /*a890*/  IMAD R27, R27, UR4, RZ ;  /* 0x000000041b1b7c24 */ /* 0x000fe2000f8e02ff */
[----:B------:R-:W-:Y:S01]  /*a8a0*/  LOP3.LUT P4, RZ, R23, 0x1, RZ, 0xc0, !PT ;  /* 0x0000000117ff7812 */ /* 0x000fe2000788c0ff */
[C---:B0-----:R-:W-:Y:S01]  /*a8b0*/  IMAD.WIDE.U32 R4, R28.reuse, UR4, RZ ;  /* 0x000000041c047c25 */ /* 0x041fe2000f8e00ff */
[----:B------:R-:W-:Y:S02]  /*a8c0*/  R2UR UR4, R19 ;  /* 0x00000000130472ca */ /* 0x000fe400000e0000 */
[C---:B------:R-:W-:Y:S01]  /*a8d0*/  LOP3.LUT P3, RZ, R23.reuse, 0x10, RZ, 0xc0, !PT ;  /* 0x0000001017ff7812 */ /* 0x040fe2000786c0ff */
[----:B------:R-:W-:Y:S01]  /*a8e0*/  IMAD R27, R28, UR5, R27 ;  /* 0x000000051c1b7c24 */ /* 0x000fe2000f8e021b */
[C---:B------:R-:W-:Y:S01]  /*a8f0*/  LOP3.LUT P2, RZ, R23.reuse, 0x8, RZ, 0xc0, !PT ;  /* 0x0000000817ff7812 */ /* 0x040fe2000784c0ff */
[----:B------:R-:W-:Y:S01]  /*a900*/  IMAD R22, R22, UR6, RZ ;  /* 0x0000000616167c24 */ /* 0x000fe2000f8e02ff */
[----:B------:R-:W-:-:S02]  /*a910*/  LOP3.LUT P1, RZ, R23, 0x4, RZ, 0xc0, !PT ;  /* 0x0000000417ff7812 */ /* 0x000fc4000782c0ff */
[----:B------:R-:W-:Y:S01]  /*a920*/  IADD3 R5, R5, R27, RZ ;  /* 0x0000001b05057210 */ /* 0x000fe20007ffe0ff */
[C---:B------:R-:W-:Y:S02]  /*a930*/  IMAD R3, R33.reuse, UR7, R22 ;  /* 0x0000000721037c24 */ /* 0x040fe4000f8e0216 */
[----:B------:R-:W-:Y:S01]  /*a940*/  IMAD.WIDE.U32 R4, R33, UR6, R4 ;  /* 0x0000000621047c25 */ /* 0x000fe2000f8e0004 */
[----:B------:R-:W-:Y:S02]  /*a950*/  ULDC.64 UR6, c[0x0][0x330] ;  /* 0x0000cc0000067ab9 */ /* 0x000fe40000000a00 */
        /* <DEDUP_REMOVED lines=12> */
[----:B------:R-:W-:-:S03]  /*aa20*/  IMAD R17, R21, 0xc000, R0 ;  /* 0x0000c00015117824 */ /* 0x000fc600078e0200 */
[----:B------:R-:W4:Y:S04]  /*aa30*/  SHFL.IDX PT, R5, R18, RZ, 0x181f ;  /* 0x00181fff12057589 */ /* 0x000f2800000e0000 */
[----:B------:R-:W-:Y:S04]  /*aa40*/  SHFL.IDX PT, R6, R18, 0x1, 0x181f ;  /* 0x00381f0012067f89 */ /* 0x000fe800000e0000 */
[----:B------:R-:W-:Y:S04]  /*aa50*/  SHFL.IDX PT, R7, R18, 0x3, 0x181f ;  /* 0x00781f0012077f89 */ /* 0x000fe800000e0000 */
[----:B------:R-:W-:Y:S01]  /*aa60*/  SHFL.IDX PT, R22, R18, 0x4, 0x181f ;  /* 0x00981f0012167f89 */ /* 0x000fe200000e0000 */
[----:B0-----:R-:W-:-:S04]  /*aa70*/  IADD3 R14, P0, R14, R24, RZ ;  /* 0x000000180e0e7210 */ /* 0x001fc80007f1e0ff */
[----:B----4-:R-:W-:Y:S02]  /*aa80*/  IADD3.X R15, RZ, R5, RZ, P0, !PT ;  /* 0x00000005ff0f7210 */ /* 0x010fe400007fe4ff */
[----:B------:R-:W0:Y:S04]  /*aa90*/  SHFL.IDX PT, R5, R3, 0x1, 0x181f ;  /* 0x00381f0003057f89 */ /* 0x000e2800000e0000 */
[----:B------:R-:W-:Y:S04]  /*aaa0*/  LDGSTS.E.BYPASS.LTC128B.128 [R17], desc[UR36][R14.64], !P4 ;  /* 0x000000000e117fae */ /* 0x000fe8000e101d64 */
[----:B------:R-:W-:Y:S04]  /*aab0*/  LDGSTS.E.BYPASS.LTC128B.128 [R17+0x3000], desc[UR36][R14.64+0x80], !P3 ;  /* 0x030000800e117fae */ /* 0x000fe8000d901d64 */
[----:B------:R-:W-:Y:S04]  /*aac0*/  LDGSTS.E.BYPASS.LTC128B.128 [R17+0x6000], desc[UR36][R14.64+0x100], !P2 ;  /* 0x060001000e117fae */ /* 0x000fe8000d101d64 */
[----:B------:R-:W-:Y:S01]  /*aad0*/  LDGSTS.E.BYPASS.LTC128B.128 [R17+0x9000], desc[UR36][R14.64+0x180], !P1 ;  /* 0x090001800e117fae */ /* 0x000fe2000c901d64 */
[----:B0-----:R-:W-:-:S03]  /*aae0*/  IADD3 R10, P0, R5, R24, RZ ;  /* 0x00000018050a7210 */ /* 0x001fc60007f1e0ff */
[----:B------:R-:W0:Y:S02]  /*aaf0*/  SHFL.IDX PT, R5, R3, 0x2, 0x181f ;  /* 0x00581f0003057f89 */ /* 0x000e2400000e0000 */
[----:B------:R-:W-:Y:S02]  /*ab00*/  IMAD.X R11, RZ, RZ, R6, P0 ;  /* 0x000000ffff0b7224 */ /* 0x000fe400000e0606 */
[----:B------:R-:W4:Y:S04]  /*ab10*/  SHFL.IDX PT, R6, R18, 0x2, 0x181f ;  /* 0x00581f0012067f89 */ /* 0x000f2800000e0000 */
[----:B------:R-:W-:Y:S04]  /*ab20*/  LDGSTS.E.BYPASS.LTC128B.128 [R17+0x800], desc[UR36][R10.64], !P4 ;  /* 0x008000000a117fae */ /* 0x000fe8000e101d64 */
[----:B------:R-:W-:Y:S04]  /*ab30*/  LDGSTS.E.BYPASS.LTC128B.128 [R17+0x3800], desc[UR36][R10.64+0x80], !P3 ;  /* 0x038000800a117fae */ /* 0x000fe8000d901d64 */
[----:B------:R-:W-:Y:S04]  /*ab40*/  LDGSTS.E.BYPASS.LTC128B.128 [R17+0x6800], desc[UR36][R10.64+0x100], !P2 ;  /* 0x068001000a117fae */ /* 0x000fe8000d101d64 */
[----:B------:R-:W-:Y:S01]  /*ab50*/  LDGSTS.E.BYPASS.LTC128B.128 [R17+0x9800], desc[UR36][R10.64+0x180], !P1 ;  /* 0x098001800a117fae */ /* 0x000fe2000c901d64 */
[----:B0-----:R-:W-:-:S03]  /*ab60*/  IADD3 R8, P0, R5, R24, RZ ;  /* 0x0000001805087210 */ /* 0x001fc60007f1e0ff */
[----:B------:R-:W-:Y:S04]  /*ab70*/  SHFL.IDX PT, R18, R18, 0x5, 0x181f ;  /* 0x00b81f0012127f89 */ /* 0x000fe800000e0000 */
[----:B------:R-:W0:Y:S01]  /*ab80*/  SHFL.IDX PT, R5, R3, 0x3, 0x181f ;  /* 0x00781f0003057f89 */ /* 0x000e2200000e0000 */
[----:B----4-:R-:W-:-:S05]  /*ab90*/  IMAD.X R9, RZ, RZ, R6, P0 ;  /* 0x000000ffff097224 */ /* 0x010fca00000e0606 */
[----:B------:R-:W-:Y:S04]  /*aba0*/  LDGSTS.E.BYPASS.LTC128B.128 [R17+0x1000], desc[UR36][R8.64], !P4 ;  /* 0x0100000008117fae */ /* 0x000fe8000e101d64 */
[----:B------:R-:W-:Y:S04]  /*abb0*/  LDGSTS.E.BYPASS.LTC128B.128 [R17+0x4000], desc[UR36][R8.64+0x80], !P3 ;  /* 0x0400008008117fae */ /* 0x000fe8000d901d64 */
[----:B------:R-:W-:Y:S04]  /*abc0*/  LDGSTS.E.BYPASS.LTC128B.128 [R17+0x7000], desc[UR36][R8.64+0x100], !P2 ;  /* 0x0700010008117fae */ /* 0x000fe8000d101d64 */
[----:B------:R4:W-:Y:S01]  /*abd0*/  LDGSTS.E.BYPASS.LTC128B.128 [R17+0xa000], desc[UR36][R8.64+0x180], !P1 ;  /* 0x0a00018008117fae */ /* 0x0009e2000c901d64 */
[----:B0-----:R-:W-:-:S03]  /*abe0*/  IADD3 R6, P0, R5, R24, RZ ;  /* 0x0000001805067210 */ /* 0x001fc60007f1e0ff */
[----:B------:R-:W0:Y:S02]  /*abf0*/  SHFL.IDX PT, R5, R3, 0x4, 0x181f ;  /* 0x00981f0003057f89 */ /* 0x000e2400000e0000 */
[----:B------:R-:W-:Y:S02]  /*ac00*/  IMAD.X R7, RZ, RZ, R7, P0 ;  /* 0x000000ffff077224 */ /* 0x000fe400000e0607 */
[----:B------:R-:W1:Y:S01]  /*ac10*/  SHFL.IDX PT, R3, R3, 0x5, 0x181f ;  /* 0x00b81f0003037f89 */ /* 0x000e6200000e0000 */
[----:B----4-:R-:W-:-:S03]  /*ac20*/  IMAD.MOV.U32 R8, RZ, RZ, RZ ;  /* 0x000000ffff087224 */ /* 0x010fc600078e00ff */
[----:B------:R4:W-:Y:S04]  /*ac30*/  LDGSTS.E.BYPASS.LTC128B.128 [R17+0x1800], desc[UR36][R6.64], !P4 ;  /* 0x0180000006117fae */ /* 0x0009e8000e101d64 */
[----:B------:R4:W-:Y:S04]  /*ac40*/  LDGSTS.E.BYPASS.LTC128B.128 [R17+0x4800], desc[UR36][R6.64+0x80], !P3 ;  /* 0x0480008006117fae */ /* 0x0009e8000d901d64 */
[----:B------:R4:W-:Y:S04]  /*ac50*/  LDGSTS.E.BYPASS.LTC128B.128 [R17+0x7800], desc[UR36][R6.64+0x100], !P2 ;  /* 0x0780010006117fae */ /* 0x0009e8000d101d64 */
[----:B------:R4:W-:Y:S01]  /*ac60*/  LDGSTS.E.BYPASS.LTC128B.128 [R17+0xa800], desc[UR36][R6.64+0x180], !P1 ;  /* 0x0a80018006117fae */ /* 0x0009e2000c901d64 */
[----:B0-----:R-:W-:-:S04]  /*ac70*/  IADD3 R4, P0, R5, R24, RZ ;  /* 0x0000001805047210 */ /* 0x001fc80007f1e0ff */
[----:B------:R-:W-:-:S05]  /*ac80*/  IADD3.X R5, RZ, R22, RZ, P0, !PT ;  /* 0x00000016ff057210 */ /* 0x000fca00007fe4ff */
[----:B------:R4:W-:Y:S04]  /*ac90*/  LDGSTS.E.BYPASS.LTC128B.128 [R17+0x2000], desc[UR36][R4.64], !P4 ;  /* 0x0200000004117fae */ /* 0x0009e8000e101d64 */
[----:B------:R4:W-:Y:S04]  /*aca0*/  LDGSTS.E.BYPASS.LTC128B.128 [R17+0x5000], desc[UR36][R4.64+0x80], !P3 ;  /* 0x0500008004117fae */ /* 0x0009e8000d901d64 */
[----:B------:R4:W-:Y:S04]  /*acb0*/  LDGSTS.E.BYPASS.LTC128B.128 [R17+0x8000], desc[UR36][R4.64+0x100], !P2 ;  /* 0x0800010004117fae */ /* 0x0009e8000d101d64 */
[----:B-1----:R4:W-:Y:S02]  /*acc0*/  LDGSTS.E.BYPASS.LTC128B.128 [R17+0xb000], desc[UR36][R4.64+0x180], !P1 ;  /* 0x0b00018004117fae */ /* 0x0029e4000c901d64 */
.L_x_9195:
[----:B----4-:R-:W-:-:S05]  /*acd0*/  IADD3 R4, P0, R3, R24, RZ ;  /* 0x0000001803047210 */ /* 0x010fca0007f1e0ff */
[----:B------:R-:W-:Y:S01]  /*ace0*/  IMAD.X R5, RZ, RZ, R18, P0 ;  /* 0x000000ffff057224 */ /* 0x000fe200000e0612 */
[----:B------:R-:W-:-:S04]  /*acf0*/  PLOP3.LUT P0, PT, PT, PT, PT, 0x80, 0x0 ;  /* 0x000000000000781c */ /* 0x000fc80003f0f070 */
        /* <DEDUP_REMOVED lines=8> */
.L_x_9101:
        /* <DEDUP_REMOVED lines=10> */
.L_x_9102:
[----:B------:R-:W-:Y:S01]  /*ae20*/  VIADD R21, R21, 0x1 ;  /* 0x0000000115157836 */ /* 0x000fe20000000000 */
[----:B------:R-:W-:Y:S01]  /*ae30*/  IADD3 R35, R35, -0x1, RZ ;  /* 0xffffffff23237810 */ /* 0x000fe20007ffe0ff */
[----:B------:R1:W-:Y:S01]  /*ae40*/  SYNCS.ARRIVE.TRANS64.A1T0 RZ, [R32+URZ+0x22850], RZ ;  /* 0x022850ff20ff79a7 */ /* 0x0003e2000810003f */
[----:B------:R-:W-:Y:S02]  /*ae50*/  VIADD R36, R36, 0xffffffa0 ;  /* 0xffffffa024247836 */ /* 0x000fe40000000000 */
[----:B------:R-:W-:-:S04]  /*ae60*/  ISETP.NE.AND P0, PT, R21, 0x2, PT ;  /* 0x000000021500780c */ /* 0x000fc80003f05270 */
[----:B------:R-:W-:Y:S02]  /*ae70*/  SEL R21, R21, RZ, P0 ;  /* 0x000000ff15157207 */ /* 0x000fe40000000000 */
[----:B------:R-:W-:Y:S02]  /*ae80*/  SEL R3, RZ, 0x1, P0 ;  /* 0x00000001ff037807 */ /* 0x000fe40000000000 */
[----:B------:R-:W-:Y:S02]  /*ae90*/  ISETP.GT.AND P0, PT, R35, UR45, PT ;  /* 0x0000002d23007c0c */ /* 0x000fe4000bf04270 */
[----:B------:R-:W-:-:S11]  /*aea0*/  LOP3.LUT R20, R20, R3, RZ, 0x3c, !PT ;  /* 0x0000000314147212 */ /* 0x000fd600078e3cff */
[----:B-1----:R-:W-:Y:S05]  /*aeb0*/  @P0 BRA `(.L_x_9103) ;  /* 0xfffffff000a80947 */ /* 0x002fea000383ffff */
.L_x_9088:
[----:B------:R-:W-:Y:S05]  /*aec0*/  BSYNC B0 ;  /* 0x0000000000007941 */ /* 0x000fea0003800000 */
.L_x_9071:
[----:B------:R-:W0:Y:S01]  /*aed0*/  S2R R3, SR_CgaCtaId ;  /* 0x0000000000037919 */ /* 0x000e220000008800 */
[----:B------:R-:W-:Y:S01]  /*aee0*/  MOV R0, 0x400 ;  /* 0x0000040000007802 */ /* 0x000fe20000000f00 */
[----:B------:R-:W-:Y:S01]  /*aef0*/  BSSY B0, `(.L_x_9104) ;  /* 0x0000005000007945 */ /* 0x000fe20003800000 */
[----:B------:R-:W-:Y:S02]  /*af00*/  SHF.L.U32 R8, R8, 0x1f, RZ ;  /* 0x0000001f08087819 */ /* 0x000fe400000006ff */
[----:B0-----:R-:W-:-:S04]  /*af10*/  LEA R4, R3, R0, 0x18 ;  /* 0x0000000003047211 */ /* 0x001fc800078ec0ff */
[----:B------:R-:W0:Y:S02]  /*af20*/  SYNCS.PHASECHK.TRANS64.TRYWAIT P0, [R4+URZ+0x22820], R8 ;  /* 0x02282008040075a7 */ /* 0x000e24000800017f */
[----:B0-----:R-:W-:Y:S05]  /*af30*/  @!P0 BRA `(.L_x_9105) ;  /* 0x0000002c00908947 */ /* 0x001fea0003800000 */
.L_x_9196:
[----:B------:R-:W-:Y:S05]  /*af40*/  BSYNC B0 ;  /* 0x0000000000007941 */ /* 0x000fea0003800000 */
.L_x_9104:
[----:B------:R-:W-:-:S03]  /*af50*/  UMOV UR4, 0xffffffff ;  /* 0xffffffff00047882 */ /* 0x000fc60000000000 */
[----:B------:R-:W-:Y:S05]  /*af60*/  BRA.DIV UR4, `(.L_x_9106) ;  /* 0x0000002e04987947 */ /* 0x000fea000b800000 */
[----:B------:R1:W4:Y:S02]  /*af70*/  SHFL.IDX PT, R14, R2, RZ, 0x1f ;  /* 0x00001fff020e7589 */ /* 0x00032400000e0000 */
.L_x_9199:
[----:B----4-:R-:W-:-:S13]  /*af80*/  ISETP.NE.AND P0, PT, R14, RZ, PT ;  /* 0x000000ff0e00720c */ /* 0x010fda0003f05270 */
[----:B------:R-:W-:Y:S05]  /*af90*/  @P0 BRA `(.L_x_9039) ;  /* 0x0000000000880947 */ /* 0x000fea0003800000 */
[----:B------:R-:W-:-:S03]  /*afa0*/  UMOV UR4, 0xffffffff ;  /* 0xffffffff00047882 */ /* 0x000fc60000000000 */
[----:B------:R-:W-:Y:S05]  /*afb0*/  BRA.DIV UR4, `(.L_x_9107) ;  /* 0x0000002e04ac7947 */ /* 0x000fea000b800000 */
[----:B------:R-:W-:-:S13]  /*afc0*/  ELECT P6, URZ, PT ;  /* 0x00000000003f782f */ /* 0x000fda00038c0000 */
.L_x_9202:
[----:B------:R-:W-:Y:S05]  /*afd0*/  @!P6 BRA `(.L_x_9039) ;  /* 0x000000000078e947 */ /* 0x000fea0003800000 */
[----:B------:R-:W-:-:S06]  /*afe0*/  ULOP3.LUT UR4, UR39, 0x2, URZ, 0xfc, !UPT ;  /* 0x0000000227047892 */ /* 0x000fcc000f8efc3f */
[----:B------:R-:W-:-:S05]  /*aff0*/  IMAD.U32 R0, RZ, RZ, UR4 ;  /* 0x00000004ff007e24 */ /* 0x000fca000f8e00ff */
[----:B------:R-:W-:-:S13]  /*b000*/  ISETP.NE.AND P0, PT, R0, 0x3, PT ;  /* 0x000000030000780c */ /* 0x000fda0003f05270 */
[----:B------:R-:W-:Y:S05]  /*b010*/  @!P0 BRA `(.L_x_9108) ;  /* 0x0000000000048947 */ /* 0x000fea0003800000 */
[----:B------:R-:W-:Y:S01]  /*b020*/  BPT.TRAP 0x1 ;  /* 0x000000040000795c */ /* 0x000fe20000300000 */
.L_x_9108:
[C---:B------:R-:W-:Y:S01]  /*b030*/  IMAD R5, R21.reuse, 0x8, R4 ;  /* 0x0000000815057824 */ /* 0x040fe200078e0204 */
[----:B------:R-:W-:Y:S02]  /*b040*/  SHF.L.U32 R0, R20, 0x1f, RZ ;  /* 0x0000001f14007819 */ /* 0x000fe400000006ff */
[----:B------:R-:W-:Y:S02]  /*b050*/  IADD3 R21, R21, 0x1, RZ ;  /* 0x0000000115157810 */ /* 0x000fe40007ffe0ff */
[----:B------:R-:W4:Y:S02]  /*b060*/  SYNCS.PHASECHK.TRANS64.TRYWAIT P1, [R5+URZ+0x22840], R0 ;  /* 0x02284000050075a7 */ /* 0x000f24000802017f */
[----:B------:R-:W-:-:S04]  /*b070*/  ISETP.NE.AND P2, PT, R21, 0x2, PT ;  /* 0x000000021500780c */ /* 0x000fc80003f45270 */
[----:B------:R-:W-:Y:S01]  /*b080*/  SEL R3, RZ, 0x1, P2 ;  /* 0x00000001ff037807 */ /* 0x000fe20001000000 */
[----:B----4-:R-:W-:Y:S08]  /*b090*/  @!P1 BRA `(.L_x_9109) ;  /* 0x0000002c00949947 */ /* 0x010ff00003800000 */
.L_x_9203:
[----:B------:R-:W-:Y:S02]  /*b0a0*/  SEL R21, R21, RZ, P2 ;  /* 0x000000ff15157207 */ /* 0x000fe40001000000 */
[----:B-1----:R-:W-:Y:S01]  /*b0b0*/  LOP3.LUT R2, R20, R3, RZ, 0x3c, !PT ;  /* 0x0000000314027212 */ /* 0x002fe200078e3cff */
[----:B------:R-:W-:Y:S06]  /*b0c0*/  @!P0 BRA `(.L_x_9110) ;  /* 0x0000000000048947 */ /* 0x000fec0003800000 */
[----:B------:R-:W-:Y:S01]  /*b0d0*/  BPT.TRAP 0x1 ;  /* 0x000000040000795c */ /* 0x000fe20000300000 */
.L_x_9110:
[----:B------:R-:W-:Y:S01]  /*b0e0*/  IMAD R21, R21, 0x8, R4 ;  /* 0x0000000815157824 */ /* 0x000fe200078e0204 */
[----:B------:R-:W-:-:S04]  /*b0f0*/  SHF.L.U32 R2, R2, 0x1f, RZ ;  /* 0x0000001f02027819 */ /* 0x000fc800000006ff */
[----:B------:R-:W1:Y:S02]  /*b100*/  SYNCS.PHASECHK.TRANS64.TRYWAIT P1, [R21+URZ+0x22840], R2 ;  /* 0x02284002150075a7 */ /* 0x000e64000802017f */
[----:B-1----:R-:W-:Y:S05]  /*b110*/  @!P1 BRA `(.L_x_9111) ;  /* 0x0000002c00889947 */ /* 0x002fea0003800000 */
.L_x_9204:
[----:B------:R-:W-:Y:S05]  /*b120*/  @!P0 BRA `(.L_x_9112) ;  /* 0x0000000000048947 */ /* 0x000fea0003800000 */
[----:B------:R-:W-:Y:S01]  /*b130*/  BPT.TRAP 0x1 ;  /* 0x000000040000795c */ /* 0x000fe20000300000 */
.L_x_9112:
[----:B------:R-:W0:Y:S02]  /*b140*/  SYNCS.PHASECHK.TRANS64.TRYWAIT P1, [R5+URZ+0x22860], R0 ;  /* 0x02286000050075a7 */ /* 0x000e24000802017f */
[----:B0-----:R-:W-:Y:S05]  /*b150*/  @!P1 BRA `(.L_x_9113) ;  /* 0x0000002c008c9947 */ /* 0x001fea0003800000 */
.L_x_9205:
[----:B------:R-:W-:Y:S05]  /*b160*/  @!P0 BRA `(.L_x_9114) ;  /* 0x0000000000048947 */ /* 0x000fea0003800000 */
[----:B------:R-:W-:Y:S01]  /*b170*/  BPT.TRAP 0x1 ;  /* 0x000000040000795c */ /* 0x000fe20000300000 */
.L_x_9114:
[----:B------:R0:W0:Y:S02]  /*b180*/  SYNCS.PHASECHK.TRANS64.TRYWAIT P0, [R21+URZ+0x22860], R2 ;  /* 0x02286002150075a7 */ /* 0x000024000800017f */
[----:B0-----:R-:W-:Y:S05]  /*b190*/  @!P0 NANOSLEEP.SYNCS 0x989680 ;  /* 0x009896800000895d */ /* 0x001fea0003900000 */
[----:B------:R-:W0:Y:S02]  /*b1a0*/  @!P0 SYNCS.PHASECHK.TRANS64 P0, [R21+URZ+0x22860], R2 ;  /* 0x02286002150085a7 */ /* 0x000e24000800007f */
[----:B0-----:R-:W-:Y:S05]  /*b1b0*/  @!P0 BRA `(.L_x_9114) ;  /* 0xfffffffc00f08947 */ /* 0x001fea000383ffff */
.L_x_9039:
[----:B------:R-:W-:Y:S05]  /*b1c0*/  BSYNC B6 ;  /* 0x0000000000067941 */ /* 0x000fea0003800000 */
.L_x_9036:
[----:B------:R-:W-:Y:S05]  /*b1d0*/  EXIT ;  /* 0x000000000000794d */ /* 0x000fea0003800000 */
.L_x_9043:
[----:B0-----:R-:W-:-:S04]  /*b1e0*/  IMAD.U32 R5, RZ, RZ, UR41 ;  /* 0x00000029ff057e24 */ /* 0x001fc8000f8e00ff */
[----:B------:R0:W1:Y:S03]  /*b1f0*/  SYNCS.PHASECHK.TRANS64.TRYWAIT P0, [R5+URZ+0x22800], R8 ;  /* 0x02280008050075a7 */ /* 0x000066000800017f */
[----:B-1----:R-:W-:Y:S05]  /*b200*/  @!P0 NANOSLEEP.SYNCS 0x989680 ;  /* 0x009896800000895d */ /* 0x002fea0003900000 */
[----:B------:R-:W1:Y:S02]  /*b210*/  @!P0 SYNCS.PHASECHK.TRANS64 P0, [R5+URZ+0x22800], R8 ;  /* 0x02280008050085a7 */ /* 0x000e64000800007f */
[----:B-1----:R-:W-:Y:S05]  /*b220*/  @!P0 BRA `(.L_x_9043) ;  /* 0xfffffffc00ec8947 */ /* 0x002fea000383ffff */
[----:B------:R-:W-:Y:S05]  /*b230*/  BRA `(.L_x_9115) ;  /* 0xffffff6000807947 */ /* 0x000fea000383ffff */
.L_x_9047:
[----:B0-----:R-:W-:-:S04]  /*b240*/  IMAD.U32 R5, RZ, RZ, UR41 ;  /* 0x00000029ff057e24 */ /* 0x001fc8000f8e00ff */
[----:B------:R0:W2:Y:S03]  /*b250*/  SYNCS.PHASECHK.TRANS64.TRYWAIT P1, [R5+URZ+0x22830], R8 ;  /* 0x02283008050075a7 */ /* 0x0000a6000802017f */
[----:B--2---:R-:W-:Y:S05]  /*b260*/  @!P1 NANOSLEEP.SYNCS 0x989680 ;  /* 0x009896800000995d */ /* 0x004fea0003900000 */
[----:B------:R-:W2:Y:S02]  /*b270*/  @!P1 SYNCS.PHASECHK.TRANS64 P1, [R5+URZ+0x22830], R8 ;  /* 0x02283008050095a7 */ /* 0x000ea4000802007f */
[----:B--2---:R-:W-:Y:S05]  /*b280*/  @!P1 BRA `(.L_x_9047) ;  /* 0xfffffffc00ec9947 */ /* 0x004fea000383ffff */
[----:B------:R-:W-:Y:S05]  /*b290*/  BRA `(.L_x_9046) ;  /* 0xffffff60009c7947 */ /* 0x000fea000383ffff */
.L_x_9052:
[----:B--2---:R-:W-:-:S04]  /*b2a0*/  MOV R9, UR41 ;  /* 0x0000002900097c02 */ /* 0x004fc80008000f00 */
[----:B------:R2:W4:Y:S03]  /*b2b0*/  SYNCS.PHASECHK.TRANS64.TRYWAIT P1, [R9+URZ+0x22850], R8 ;  /* 0x02285008090075a7 */ /* 0x000526000802017f */
[----:B----4-:R-:W-:Y:S05]  /*b2c0*/  @!P1 NANOSLEEP.SYNCS 0x989680 ;  /* 0x009896800000995d */ /* 0x010fea0003900000 */
[----:B------:R-:W4:Y:S02]  /*b2d0*/  @!P1 SYNCS.PHASECHK.TRANS64 P1, [R9+URZ+0x22850], R8 ;  /* 0x02285008090095a7 */ /* 0x000f24000802007f */
[----:B----4-:R-:W-:Y:S05]  /*b2e0*/  @!P1 BRA `(.L_x_9052) ;  /* 0xfffffffc00ec9947 */ /* 0x010fea000383ffff */
[----:B------:R-:W-:Y:S05]  /*b2f0*/  BRA `(.L_x_9051) ;  /* 0xffffff7800247947 */ /* 0x000fea000383ffff */
.L_x_9058:
[----:B---3--:R-:W-:-:S04]  /*b300*/  IMAD.U32 R0, RZ, RZ, UR26 ;  /* 0x0000001aff007e24 */ /* 0x008fc8000f8e00ff */
[----:B------:R3:W4:Y:S03]  /*b310*/  SYNCS.PHASECHK.TRANS64.TRYWAIT P2, [R0+URZ+0x22830], R9 ;  /* 0x02283009000075a7 */ /* 0x000726000804017f */
[----:B----4-:R-:W-:Y:S05]  /*b320*/  @!P2 NANOSLEEP.SYNCS 0x989680 ;  /* 0x009896800000a95d */ /* 0x010fea0003900000 */
[----:B------:R-:W4:Y:S02]  /*b330*/  @!P2 SYNCS.PHASECHK.TRANS64 P2, [R0+URZ+0x22830], R9 ;  /* 0x022830090000a5a7 */ /* 0x000f24000804007f */
[----:B----4-:R-:W-:Y:S05]  /*b340*/  @!P2 BRA `(.L_x_9058) ;  /* 0xfffffffc00eca947 */ /* 0x010fea000383ffff */
[----:B------:R-:W-:Y:S05]  /*b350*/  BRA `(.L_x_9057) ;  /* 0xffffff7c00447947 */ /* 0x000fea000383ffff */
.L_x_9063:
[----:B-1----:R-:W-:-:S04]  /*b360*/  IMAD.U32 R8, RZ, RZ, UR26 ;  /* 0x0000001aff087e24 */ /* 0x002fc8000f8e00ff */
[----:B------:R1:W4:Y:S03]  /*b370*/  SYNCS.PHASECHK.TRANS64.TRYWAIT P2, [R8+URZ+0x22850], R9 ;  /* 0x02285009080075a7 */ /* 0x000326000804017f */
[----:B----4-:R-:W-:Y:S05]  /*b380*/  @!P2 NANOSLEEP.SYNCS 0x989680 ;  /* 0x009896800000a95d */ /* 0x010fea0003900000 */
[----:B------:R-:W4:Y:S02]  /*b390*/  @!P2 SYNCS.PHASECHK.TRANS64 P2, [R8+URZ+0x22850], R9 ;  /* 0x022850090800a5a7 */ /* 0x000f24000804007f */
[----:B----4-:R-:W-:Y:S05]  /*b3a0*/  @!P2 BRA `(.L_x_9063) ;  /* 0xfffffffc00eca947 */ /* 0x010fea000383ffff */
[----:B------:R-:W-:Y:S05]  /*b3b0*/  BRA `(.L_x_9062) ;  /* 0xffffff94005c7947 */ /* 0x000fea000383ffff */
.L_x_9076:
[----:B------:R-:W-:Y:S01]  /*b3c0*/  IMAD.MOV.U32 R13, RZ, RZ, R2 ;  /* 0x000000ffff0d7224 */ /* 0x000fe200078e0002 */
[----:B------:R-:W-:Y:S01]  /*b3d0*/  MOV R12, RZ ;  /* 0x000000ff000c7202 */ /* 0x000fe20000000f00 */
[----:B------:R-:W-:Y:S02]  /*b3e0*/  IMAD.MOV.U32 R11, RZ, RZ, 0x1f ;  /* 0x0000001fff0b7424 */ /* 0x000fe400078e00ff */
[----:B------:R-:W-:-:S07]  /*b3f0*/  IMAD.MOV.U32 R15, RZ, RZ, -0x1 ;  /* 0xffffffffff0f7424 */ /* 0x000fce00078e00ff */
[----:B-----5:R-:W-:Y:S05]  /*b400*/  WARPSYNC.COLLECTIVE R15, `(.L_x_9116) ;  /* 0x000000000f087348 */ /* 0x020fea0003c00000 */
[----:B------:R0:W1:Y:S02]  /*b410*/  SHFL.IDX P6, R14, R13, R12, R11 ;  /* 0x0000000c0d0e7389 */ /* 0x00006400000c000b */
[----:B01---5:R-:W-:Y:S01]  /*b420*/  ENDCOLLECTIVE ;  /* 0x000000000000791b */ /* 0x023fe20003800000 */
.L_x_9116:
[----:B------:R-:W-:Y:S05]  /*b430*/  BRA `(.L_x_9117) ;  /* 0xffffffd400007947 */ /* 0x000fea000383ffff */
.L_x_9078:
[----:B0-----:R-:W-:-:S04]  /*b440*/  IMAD.U32 R3, RZ, RZ, UR43 ;  /* 0x0000002bff037e24 */ /* 0x001fc8000f8e00ff */
[----:B------:R0:W1:Y:S03]  /*b450*/  SYNCS.PHASECHK.TRANS64.TRYWAIT P0, [R3+URZ+0x22840], R0 ;  /* 0x02284000030075a7 */ /* 0x000066000800017f */
[----:B-1----:R-:W-:Y:S05]  /*b460*/  @!P0 NANOSLEEP.SYNCS 0x989680 ;  /* 0x009896800000895d */ /* 0x002fea0003900000 */
[----:B------:R-:W1:Y:S02]  /*b470*/  @!P0 SYNCS.PHASECHK.TRANS64 P0, [R3+URZ+0x22840], R0 ;  /* 0x02284000030085a7 */ /* 0x000e64000800007f */
[----:B-1----:R-:W-:Y:S05]  /*b480*/  @!P0 BRA `(.L_x_9078) ;  /* 0xfffffffc00ec8947 */ /* 0x002fea000383ffff */
[----:B------:R-:W-:Y:S05]  /*b490*/  BRA `(.L_x_9118) ;  /* 0xffffffd400447947 */ /* 0x000fea000383ffff */
.L_x_9079:
        /* <DEDUP_REMOVED lines=8> */
.L_x_9120:
[----:B------:R-:W-:Y:S05]  /*b520*/  BSYNC B0 ;  /* 0x0000000000007941 */ /* 0x000fea0003800000 */
.L_x_9119:
[----:B------:R-:W-:Y:S01]  /*b530*/  IMAD.MOV.U32 R13, RZ, RZ, R3 ;  /* 0x000000ffff0d7224 */ /* 0x000fe200078e0003 */
[----:B------:R-:W-:Y:S01]  /*b540*/  MOV R15, 0xffffffff ;  /* 0xffffffff000f7802 */ /* 0x000fe20000000f00 */
[----:B------:R-:W-:Y:S01]  /*b550*/  IMAD.MOV.U32 R12, RZ, RZ, RZ ;  /* 0x000000ffff0c7224 */ /* 0x000fe200078e00ff */
[----:B------:R-:W-:Y:S01]  /*b560*/  MOV R4, R14 ;  /* 0x0000000e00047202 */ /* 0x000fe20000000f00 */
[----:B------:R-:W-:Y:S01]  /*b570*/  IMAD.MOV.U32 R11, RZ, RZ, 0x181f ;  /* 0x0000181fff0b7424 */ /* 0x000fe200078e00ff */
[----:B------:R-:W-:-:S07]  /*b580*/  @P0 LEA R7, R16, UR43, 0x1 ;  /* 0x0000002b10070c11 */ /* 0x000fce000f8e08ff */
[----:B------:R-:W-:Y:S05]  /*b590*/  WARPSYNC.COLLECTIVE R15, `(.L_x_9121) ;  /* 0x000000000f087348 */ /* 0x000fea0003c00000 */
[----:B------:R0:W1:Y:S02]  /*b5a0*/  SHFL.IDX P6, R14, R13, R12, R11 ;  /* 0x0000000c0d0e7389 */ /* 0x00006400000c000b */
[----:B01----:R-:W-:Y:S01]  /*b5b0*/  ENDCOLLECTIVE ;  /* 0x000000000000791b */ /* 0x003fe20003800000 */
.L_x_9121:
[----:B------:R-:W-:Y:S01]  /*b5c0*/  IMAD.MOV.U32 R13, RZ, RZ, R0 ;  /* 0x000000ffff0d7224 */ /* 0x000fe200078e0000 */
[----:B------:R-:W-:Y:S02]  /*b5d0*/  MOV R12, 0x1 ;  /* 0x00000001000c7802 */ /* 0x000fe40000000f00 */
[----:B------:R-:W-:-:S05]  /*b5e0*/  @P0 LEA R14, P1, R24, R14, 0x1 ;  /* 0x0000000e180e0211 */ /* 0x000fca00078208ff */
[----:B------:R-:W-:Y:S02]  /*b5f0*/  @P0 IMAD.X R5, RZ, RZ, R4, P1 ;  /* 0x000000ffff050224 */ /* 0x000fe400008e0604 */
[----:B------:R-:W-:-:S07]  /*b600*/  @P0 IMAD.MOV.U32 R4, RZ, RZ, R14 ;  /* 0x000000ffff040224 */ /* 0x000fce00078e000e */
[----:B------:R-:W-:Y:S05]  /*b610*/  WARPSYNC.COLLECTIVE R15, `(.L_x_9122) ;  /* 0x000000000f087348 */ /* 0x000fea0003c00000 */
[----:B------:R0:W1:Y:S02]  /*b620*/  SHFL.IDX P6, R14, R13, R12, R11 ;  /* 0x0000000c0d0e7389 */ /* 0x00006400000c000b */
[----:B01----:R-:W-:Y:S01]  /*b630*/  ENDCOLLECTIVE ;  /* 0x000000000000791b */ /* 0x003fe20003800000 */
.L_x_9122:
        /* <DEDUP_REMOVED lines=11> */
.L_x_9123:
[----:B------:R-:W-:Y:S01]  /*b6f0*/  MOV R13, R0 ;  /* 0x00000000000d7202 */ /* 0x000fe20000000f00 */
[----:B------:R-:W-:Y:S01]  /*b700*/  IMAD.MOV.U32 R12, RZ, RZ, 0x2 ;  /* 0x00000002ff0c7424 */ /* 0x000fe200078e00ff */
[----:B------:R-:W-:-:S13]  /*b710*/  @P0 LEA R4, P1, R24, R14, 0x1 ;  /* 0x0000000e18040211 */ /* 0x000fda00078208ff */
[----:B------:R-:W-:Y:S05]  /*b720*/  WARPSYNC.COLLECTIVE R15, `(.L_x_9124) ;  /* 0x000000000f087348 */ /* 0x000fea0003c00000 */
[----:B------:R0:W1:Y:S02]  /*b730*/  SHFL.IDX P6, R14, R13, R12, R11 ;  /* 0x0000000c0d0e7389 */ /* 0x00006400000c000b */
[----:B01----:R-:W-:Y:S01]  /*b740*/  ENDCOLLECTIVE ;  /* 0x000000000000791b */ /* 0x003fe20003800000 */
.L_x_9124:
        /* <DEDUP_REMOVED lines=12> */
.L_x_9125:
[----:B------:R-:W-:Y:S02]  /*b810*/  IMAD.MOV.U32 R13, RZ, RZ, R0 ;  /* 0x000000ffff0d7224 */ /* 0x000fe400078e0000 */
[----:B------:R-:W-:Y:S01]  /*b820*/  IMAD.MOV.U32 R12, RZ, RZ, 0x3 ;  /* 0x00000003ff0c7424 */ /* 0x000fe200078e00ff */
[----:B------:R-:W-:-:S13]  /*b830*/  @P0 LEA R4, P1, R24, R14, 0x1 ;  /* 0x0000000e18040211 */ /* 0x000fda00078208ff */
[----:B------:R-:W-:Y:S05]  /*b840*/  WARPSYNC.COLLECTIVE R15, `(.L_x_9126) ;  /* 0x000000000f087348 */ /* 0x000fea0003c00000 */
[----:B------:R0:W1:Y:S02]  /*b850*/  SHFL.IDX P6, R14, R13, R12, R11 ;  /* 0x0000000c0d0e7389 */ /* 0x00006400000c000b */
[----:B01----:R-:W-:Y:S01]  /*b860*/  ENDCOLLECTIVE ;  /* 0x000000000000791b */ /* 0x003fe20003800000 */
.L_x_9126:
[----:B------:R-:W-:-:S05]  /*b870*/  @P0 IADD3.X R5, RZ, R6, RZ, P1, !PT ;  /* 0x00000006ff050210 */ /* 0x000fca0000ffe4ff */
        /* <DEDUP_REMOVED lines=11> */
.L_x_9127:
[----:B------:R-:W-:Y:S02]  /*b930*/  IMAD.MOV.U32 R13, RZ, RZ, R0 ;  /* 0x000000ffff0d7224 */ /* 0x000fe400078e0000 */
[----:B------:R-:W-:Y:S01]  /*b940*/  IMAD.MOV.U32 R12, RZ, RZ, 0x4 ;  /* 0x00000004ff0c7424 */ /* 0x000fe200078e00ff */
[----:B------:R-:W-:-:S13]  /*b950*/  @P0 LEA R4, P1, R24, R14, 0x1 ;  /* 0x0000000e18040211 */ /* 0x000fda00078208ff */
[----:B------:R-:W-:Y:S05]  /*b960*/  WARPSYNC.COLLECTIVE R15, `(.L_x_9128) ;  /* 0x000000000f087348 */ /* 0x000fea0003c00000 */
[----:B------:R0:W1:Y:S02]  /*b970*/  SHFL.IDX P6, R14, R13, R12, R11 ;  /* 0x0000000c0d0e7389 */ /* 0x00006400000c000b */
[----:B01----:R-:W-:Y:S01]  /*b980*/  ENDCOLLECTIVE ;  /* 0x000000000000791b */ /* 0x003fe20003800000 */
.L_x_9128:
        /* <DEDUP_REMOVED lines=12> */
.L_x_9129:
[----:B------:R-:W-:Y:S01]  /*ba50*/  IMAD.MOV.U32 R13, RZ, RZ, R0 ;  /* 0x000000ffff0d7224 */ /* 0x000fe200078e0000 */
[----:B------:R-:W-:Y:S02]  /*ba60*/  MOV R12, 0x5 ;  /* 0x00000005000c7802 */ /* 0x000fe40000000f00 */
[----:B------:R-:W-:-:S13]  /*ba70*/  @P0 LEA R4, P1, R24, R14, 0x1 ;  /* 0x0000000e18040211 */ /* 0x000fda00078208ff */
[----:B------:R-:W-:Y:S05]  /*ba80*/  WARPSYNC.COLLECTIVE R15, `(.L_x_9130) ;  /* 0x000000000f087348 */ /* 0x000fea0003c00000 */
[----:B------:R0:W1:Y:S02]  /*ba90*/  SHFL.IDX P6, R14, R13, R12, R11 ;  /* 0x0000000c0d0e7389 */ /* 0x00006400000c000b */
[----:B01----:R-:W-:Y:S01]  /*baa0*/  ENDCOLLECTIVE ;  /* 0x000000000000791b */ /* 0x003fe20003800000 */
.L_x_9130:
        /* <DEDUP_REMOVED lines=10> */
.L_x_9131:
[----:B------:R-:W-:Y:S05]  /*bb50*/  BRA `(.L_x_9132) ;  /* 0xffffffd000b87947 */ /* 0x000fea000383ffff */
.L_x_9082:
[----:B------:R-:W-:Y:S01]  /*bb60*/  IMAD.MOV.U32 R13, RZ, RZ, R0 ;  /* 0x000000ffff0d7224 */ /* 0x000fe200078e0000 */
[----:B------:R-:W-:Y:S01]  /*bb70*/  MOV R12, RZ ;  /* 0x000000ff000c7202 */ /* 0x000fe20000000f00 */
[----:B------:R-:W-:Y:S02]  /*bb80*/  IMAD.MOV.U32 R11, RZ, RZ, 0x181f ;  /* 0x0000181fff0b7424 */ /* 0x000fe400078e00ff */
[----:B------:R-:W-:Y:S02]  /*bb90*/  IMAD.MOV.U32 R15, RZ, RZ, -0x1 ;  /* 0xffffffffff0f7424 */ /* 0x000fe400078e00ff */
[----:B------:R-:W-:-:S07]  /*bba0*/  IMAD R32, R32, 0x80, R27 ;  /* 0x0000008020207824 */ /* 0x000fce00078e021b */
[----:B------:R-:W-:Y:S05]  /*bbb0*/  WARPSYNC.COLLECTIVE R15, `(.L_x_9133) ;  /* 0x000000000f087348 */ /* 0x000fea0003c00000 */
[----:B------:R0:W1:Y:S02]  /*bbc0*/  SHFL.IDX P6, R14, R13, R12, R11 ;  /* 0x0000000c0d0e7389 */ /* 0x00006400000c000b */
[----:B01----:R-:W-:Y:S01]  /*bbd0*/  ENDCOLLECTIVE ;  /* 0x000000000000791b */ /* 0x003fe20003800000 */
.L_x_9133:
[----:B------:R-:W-:Y:S02]  /*bbe0*/  IADD3 R8, R32, 0x10, RZ ;  /* 0x0000001020087810 */ /* 0x000fe40007ffe0ff */
[----:B------:R-:W-:Y:S01]  /*bbf0*/  MOV R13, R6 ;  /* 0x00000006000d7202 */ /* 0x000fe20000000f00 */
[----:B------:R-:W-:-:S07]  /*bc00*/  IMAD.MOV.U32 R4, RZ, RZ, R14 ;  /* 0x000000ffff047224 */ /* 0x000fce00078e000e */
[----:B------:R-:W-:Y:S05]  /*bc10*/  WARPSYNC.COLLECTIVE R15, `(.L_x_9134) ;  /* 0x000000000f087348 */ /* 0x000fea0003c00000 */
[----:B------:R0:W1:Y:S02]  /*bc20*/  SHFL.IDX P6, R14, R13, R12, R11 ;  /* 0x0000000c0d0e7389 */ /* 0x00006400000c000b */
[----:B01----:R-:W-:Y:S01]  /*bc30*/  ENDCOLLECTIVE ;  /* 0x000000000000791b */ /* 0x003fe20003800000 */
.L_x_9134:
        /* <DEDUP_REMOVED lines=12> */
.L_x_9135:
[----:B------:R-:W-:Y:S01]  /*bd00*/  @!PT LDS RZ, [RZ] ;  /* 0x00000000fffff984 */ /* 0x000fe20000000800 */
[----:B------:R-:W-:Y:S01]  /*bd10*/  @!PT LDS RZ, [RZ] ;  /* 0x00000000fffff984 */ /* 0x000fe20000000800 */
[----:B------:R-:W-:Y:S01]  /*bd20*/  @!PT LDS RZ, [RZ] ;  /* 0x00000000fffff984 */ /* 0x000fe20000000800 */
[----:B------:R0:W-:Y:S01]  /*bd30*/  @!P0 LDGSTS.E.BYPASS.LTC128B.128 [R9+0x18400], desc[UR36][R4.64], !P1 ;  /* 0x1840000004098fae */ /* 0x0001e2000c901d64 */
[----:B------:R-:W-:Y:S01]  /*bd40*/  ISETP.GE.AND P0, PT, R8, R3, PT ;  /* 0x000000030800720c */ /* 0x000fe20003f06270 */
[----:B------:R-:W-:Y:S01]  /*bd50*/  VIADD R8, R32, 0x20 ;  /* 0x0000002020087836 */ /* 0x000fe20000000000 */
[----:B------:R-:W-:-:S11]  /*bd60*/  MOV R13, R6 ;  /* 0x00000006000d7202 */ /* 0x000fd60000000f00 */
[----:B------:R-:W-:Y:S01]  /*bd70*/  @!P0 LEA R21, R16, UR43, 0x1 ;  /* 0x0000002b10158c11 */ /* 0x000fe2000f8e08ff */
[----:B0-----:R-:W-:-:S07]  /*bd80*/  IMAD.MOV.U32 R7, RZ, RZ, R14 ;  /* 0x000000ffff077224 */ /* 0x001fce00078e000e */
[----:B------:R-:W-:Y:S05]  /*bd90*/  WARPSYNC.COLLECTIVE R15, `(.L_x_9136) ;  /* 0x000000000f087348 */ /* 0x000fea0003c00000 */
[----:B------:R0:W1:Y:S02]  /*bda0*/  SHFL.IDX P6, R14, R13, R12, R11 ;  /* 0x0000000c0d0e7389 */ /* 0x00006400000c000b */
[----:B01----:R-:W-:Y:S01]  /*bdb0*/  ENDCOLLECTIVE ;  /* 0x000000000000791b */ /* 0x003fe20003800000 */
.L_x_9136:
[----:B------:R-:W-:Y:S01]  /*bdc0*/  IMAD.MOV.U32 R13, RZ, RZ, R0 ;  /* 0x000000ffff0d7224 */ /* 0x000fe200078e0000 */
[----:B------:R-:W-:Y:S02]  /*bdd0*/  MOV R12, 0x2 ;  /* 0x00000002000c7802 */ /* 0x000fe40000000f00 */
[----:B------:R-:W-:-:S13]  /*bde0*/  @!P0 LEA R4, P2, R24, R14, 0x1 ;  /* 0x0000000e18048211 */ /* 0x000fda00078408ff */
[----:B------:R-:W-:Y:S05]  /*bdf0*/  WARPSYNC.COLLECTIVE R15, `(.L_x_9137) ;  /* 0x000000000f087348 */ /* 0x000fea0003c00000 */
[----:B------:R0:W1:Y:S02]  /*be00*/  SHFL.IDX P6, R14, R13, R12, R11 ;  /* 0x0000000c0d0e7389 */ /* 0x00006400000c000b */
[----:B01----:R-:W-:Y:S01]  /*be10*/  ENDCOLLECTIVE ;  /* 0x000000000000791b */ /* 0x003fe20003800000 */
.L_x_9137:
[----:B------:R-:W-:-:S05]  /*be20*/  @!P0 IMAD.X R5, RZ, RZ, R7, P2 ;  /* 0x000000ffff058224 */ /* 0x000fca00010e0607 */
[----:B------:R-:W-:Y:S01]  /*be30*/  @!PT LDS RZ, [RZ] ;  /* 0x00000000fffff984 */ /* 0x000fe20000000800 */
[----:B------:R-:W-:Y:S01]  /*be40*/  @!PT LDS RZ, [RZ] ;  /* 0x00000000fffff984 */ /* 0x000fe20000000800 */
[----:B------:R-:W-:Y:S01]  /*be50*/  @!PT LDS RZ, [RZ] ;  /* 0x00000000fffff984 */ /* 0x000fe20000000800 */
[----:B------:R0:W-:Y:S01]  /*be60*/  @!P0 LDGSTS.E.BYPASS.LTC128B.128 [R21+0x18c00], desc[UR36][R4.64], !P1 ;  /* 0x18c0000004158fae */ /* 0x0001e2000c901d64 */
[----:B------:R-:W-:Y:S02]  /*be70*/  ISETP.GE.AND P0, PT, R8, R3, PT ;  /* 0x000000030800720c */ /* 0x000fe40003f06270 */
[----:B------:R-:W-:Y:S01]  /*be80*/  IADD3 R8, R32, 0x30, RZ ;  /* 0x0000003020087810 */ /* 0x000fe20007ffe0ff */
[----:B------:R-:W-:-:S10]  /*be90*/  IMAD.MOV.U32 R13, RZ, RZ, R6 ;  /* 0x000000ffff0d7224 */ /* 0x000fd400078e0006 */
[----:B------:R-:W-:Y:S01]  /*bea0*/  @!P0 LEA R9, R16, UR43, 0x1 ;  /* 0x0000002b10098c11 */ /* 0x000fe2000f8e08ff */
[----:B0-----:R-:W-:-:S07]  /*beb0*/  IMAD.MOV.U32 R7, RZ, RZ, R14 ;  /* 0x000000ffff077224 */ /* 0x001fce00078e000e */
[----:B------:R-:W-:Y:S05]  /*bec0*/  WARPSYNC.COLLECTIVE R15, `(.L_x_9138) ;  /* 0x000000000f087348 */ /* 0x000fea0003c00000 */
[----:B------:R0:W1:Y:S02]  /*bed0*/  SHFL.IDX P6, R14, R13, R12, R11 ;  /* 0x0000000c0d0e7389 */ /* 0x00006400000c000b */
[----:B01----:R-:W-:Y:S01]  /*bee0*/  ENDCOLLECTIVE ;  /* 0x000000000000791b */ /* 0x003fe20003800000 */
.L_x_9138:
[----:B------:R-:W-:Y:S02]  /*bef0*/  IMAD.MOV.U32 R13, RZ, RZ, R0 ;  /* 0x000000ffff0d7224 */ /* 0x000fe400078e0000 */
[----:B------:R-:W-:Y:S01]  /*bf00*/  IMAD.MOV.U32 R12, RZ, RZ, 0x3 ;  /* 0x00000003ff0c7424 */ /* 0x000fe200078e00ff */
[----:B------:R-:W-:-:S13]  /*bf10*/  @!P0 LEA R4, P2, R24, R14, 0x1 ;  /* 0x0000000e18048211 */ /* 0x000fda00078408ff */
[----:B------:R-:W-:Y:S05]  /*bf20*/  WARPSYNC.COLLECTIVE R15, `(.L_x_9139) ;  /* 0x000000000f087348 */ /* 0x000fea0003c00000 */
[----:B------:R0:W1:Y:S02]  /*bf30*/  SHFL.IDX P6, R14, R13, R12, R11 ;  /* 0x0000000c0d0e7389 */ /* 0x00006400000c000b */
[----:B01----:R-:W-:Y:S01]  /*bf40*/  ENDCOLLECTIVE ;  /* 0x000000000000791b */ /* 0x003fe20003800000 */
.L_x_9139:
[----:B------:R-:W-:-:S05]  /*bf50*/  @!P0 IMAD.X R5, RZ, RZ, R7, P2 ;  /* 0x000000ffff058224 */ /* 0x000fca00010e0607 */
        /* <DEDUP_REMOVED lines=12> */
.L_x_9140:
[----:B------:R-:W-:Y:S01]  /*c020*/  IMAD.MOV.U32 R13, RZ, RZ, R0 ;  /* 0x000000ffff0d7224 */ /* 0x000fe200078e0000 */
[----:B------:R-:W-:Y:S02]  /*c030*/  MOV R12, 0x4 ;  /* 0x00000004000c7802 */ /* 0x000fe40000000f00 */
[----:B------:R-:W-:-:S13]  /*c040*/  @!P0 LEA R4, P2, R24, R14, 0x1 ;  /* 0x0000000e18048211 */ /* 0x000fda00078408ff */
[----:B------:R-:W-:Y:S05]  /*c050*/  WARPSYNC.COLLECTIVE R15, `(.L_x_9141) ;  /* 0x000000000f087348 */ /* 0x000fea0003c00000 */
[----:B------:R0:W1:Y:S02]  /*c060*/  SHFL.IDX P6, R14, R13, R12, R11 ;  /* 0x0000000c0d0e7389 */ /* 0x00006400000c000b */
[----:B01----:R-:W-:Y:S01]  /*c070*/  ENDCOLLECTIVE ;  /* 0x000000000000791b */ /* 0x003fe20003800000 */
.L_x_9141:
        /* <DEDUP_REMOVED lines=13> */
.L_x_9142:
[----:B------:R-:W-:Y:S02]  /*c150*/  IMAD.MOV.U32 R13, RZ, RZ, R0 ;  /* 0x000000ffff0d7224 */ /* 0x000fe400078e0000 */
[----:B------:R-:W-:Y:S01]  /*c160*/  IMAD.MOV.U32 R12, RZ, RZ, 0x5 ;  /* 0x00000005ff0c7424 */ /* 0x000fe200078e00ff */
[----:B------:R-:W-:-:S13]  /*c170*/  @!P0 LEA R4, P2, R24, R14, 0x1 ;  /* 0x0000000e18048211 */ /* 0x000fda00078408ff */
[----:B------:R-:W-:Y:S05]  /*c180*/  WARPSYNC.COLLECTIVE R15, `(.L_x_9143) ;  /* 0x000000000f087348 */ /* 0x000fea0003c00000 */
[----:B------:R0:W1:Y:S02]  /*c190*/  SHFL.IDX P6, R14, R13, R12, R11 ;  /* 0x0000000c0d0e7389 */ /* 0x00006400000c000b */
[----:B01----:R-:W-:Y:S01]  /*c1a0*/  ENDCOLLECTIVE ;  /* 0x000000000000791b */ /* 0x003fe20003800000 */
.L_x_9143:
[----:B------:R-:W-:-:S05]  /*c1b0*/  @!P0 IMAD.X R5, RZ, RZ, R7, P2 ;  /* 0x000000ffff058224 */ /* 0x000fca00010e0607 */
[----:B------:R-:W-:Y:S01]  /*c1c0*/  @!PT LDS RZ, [RZ] ;  /* 0x00000000fffff984 */ /* 0x000fe20000000800 */
[----:B------:R-:W-:Y:S01]  /*c1d0*/  @!PT LDS RZ, [RZ] ;  /* 0x00000000fffff984 */ /* 0x000fe20000000800 */
[----:B------:R-:W-:Y:S01]  /*c1e0*/  @!PT LDS RZ, [RZ] ;  /* 0x00000000fffff984 */ /* 0x000fe20000000800 */
[----:B------:R0:W-:Y:S01]  /*c1f0*/  @!P0 LDGSTS.E.BYPASS.LTC128B.128 [R9+0x1a400], desc[UR36][R4.64], !P1 ;  /* 0x1a40000004098fae */ /* 0x0001e2000c901d64 */
[----:B------:R-:W-:Y:S02]  /*c200*/  ISETP.GE.AND P0, PT, R8, R3, PT ;  /* 0x000000030800720c */ /* 0x000fe40003f06270 */
[----:B------:R-:W-:-:S11]  /*c210*/  MOV R13, R6 ;  /* 0x00000006000d7202 */ /* 0x000fd60000000f00 */
[----:B------:R-:W-:Y:S01]  /*c220*/  @!P0 LEA R21, R16, UR43, 0x1 ;  /* 0x0000002b10158c11 */ /* 0x000fe2000f8e08ff */
[----:B0-----:R-:W-:-:S07]  /*c230*/  IMAD.MOV.U32 R7, RZ, RZ, R14 ;  /* 0x000000ffff077224 */ /* 0x001fce00078e000e */
[----:B------:R-:W-:Y:S05]  /*c240*/  WARPSYNC.COLLECTIVE R15, `(.L_x_9144) ;  /* 0x000000000f087348 */ /* 0x000fea0003c00000 */
[----:B------:R0:W1:Y:S02]  /*c250*/  SHFL.IDX P6, R14, R13, R12, R11 ;  /* 0x0000000c0d0e7389 */ /* 0x00006400000c000b */
[----:B01----:R-:W-:Y:S01]  /*c260*/  ENDCOLLECTIVE ;  /* 0x000000000000791b */ /* 0x003fe20003800000 */
.L_x_9144:
[----:B------:R-:W-:Y:S02]  /*c270*/  IMAD.MOV.U32 R13, RZ, RZ, R0 ;  /* 0x000000ffff0d7224 */ /* 0x000fe400078e0000 */
[----:B------:R-:W-:Y:S01]  /*c280*/  IMAD.MOV.U32 R12, RZ, RZ, 0x6 ;  /* 0x00000006ff0c7424 */ /* 0x000fe200078e00ff */
[----:B------:R-:W-:-:S13]  /*c290*/  @!P0 LEA R4, P2, R24, R14, 0x1 ;  /* 0x0000000e18048211 */ /* 0x000fda00078408ff */
[----:B------:R-:W-:Y:S05]  /*c2a0*/  WARPSYNC.COLLECTIVE R15, `(.L_x_9145) ;  /* 0x000000000f087348 */ /* 0x000fea0003c00000 */
[----:B------:R0:W1:Y:S02]  /*c2b0*/  SHFL.IDX P6, R14, R13, R12, R11 ;  /* 0x0000000c0d0e7389 */ /* 0x00006400000c000b */
[----:B01----:R-:W-:Y:S01]  /*c2c0*/  ENDCOLLECTIVE ;  /* 0x000000000000791b */ /* 0x003fe20003800000 */
.L_x_9145:
[----:B------:R-:W-:-:S05]  /*c2d0*/  @!P0 IMAD.X R5, RZ, RZ, R7, P2 ;  /* 0x000000ffff058224 */ /* 0x000fca00010e0607 */
[----:B------:R-:W-:Y:S01]  /*c2e0*/  @!PT LDS RZ, [RZ] ;  /* 0x00000000fffff984 */ /* 0x000fe20000000800 */
[----:B------:R-:W-:Y:S01]  /*c2f0*/  @!PT LDS RZ, [RZ] ;  /* 0x00000000fffff984 */ /* 0x000fe20000000800 */
[----:B------:R-:W-:Y:S01]  /*c300*/  @!PT LDS RZ, [RZ] ;  /* 0x00000000fffff984 */ /* 0x000fe20000000800 */
[----:B------:R0:W-:Y:S01]  /*c310*/  @!P0 LDGSTS.E.BYPASS.LTC128B.128 [R21+0x1ac00], desc[UR36][R4.64], !P1 ;  /* 0x1ac0000004158fae */ /* 0x0001e2000c901d64 */
[----:B------:R-:W-:Y:S02]  /*c320*/  IMAD.MOV.U32 R13, RZ, RZ, R6 ;  /* 0x000000ffff0d7224 */ /* 0x000fe400078e0006 */
[----:B0-----:R-:W-:Y:S01]  /*c330*/  VIADD R4, R32, 0x60 ;  /* 0x0000006020047836 */ /* 0x001fe20000000000 */
[----:B------:R-:W-:-:S07]  /*c340*/  MOV R7, R14 ;  /* 0x0000000e00077202 */ /* 0x000fce0000000f00 */
[----:B------:R-:W-:Y:S05]  /*c350*/  WARPSYNC.COLLECTIVE R15, `(.L_x_9146) ;  /* 0x000000000f087348 */ /* 0x000fea0003c00000 */
[----:B------:R0:W1:Y:S02]  /*c360*/  SHFL.IDX P6, R14, R13, R12, R11 ;  /* 0x0000000c0d0e7389 */ /* 0x00006400000c000b */
[----:B01----:R-:W-:Y:S01]  /*c370*/  ENDCOLLECTIVE ;  /* 0x000000000000791b */ /* 0x003fe20003800000 */
.L_x_9146:
[----:B------:R-:W-:Y:S02]  /*c380*/  ISETP.GE.AND P0, PT, R4, R3, PT ;  /* 0x000000030400720c */ /* 0x000fe40003f06270 */
[----:B------:R-:W-:Y:S01]  /*c390*/  MOV R13, R0 ;  /* 0x00000000000d7202 */ /* 0x000fe20000000f00 */
[----:B------:R-:W-:-:S10]  /*c3a0*/  IMAD.MOV.U32 R12, RZ, RZ, 0x7 ;  /* 0x00000007ff0c7424 */ /* 0x000fd400078e00ff */
[----:B------:R-:W-:Y:S02]  /*c3b0*/  @!P0 LEA R9, R16, UR43, 0x1 ;  /* 0x0000002b10098c11 */ /* 0x000fe4000f8e08ff */
[----:B------:R-:W-:-:S13]  /*c3c0*/  @!P0 LEA R4, P2, R24, R14, 0x1 ;  /* 0x0000000e18048211 */ /* 0x000fda00078408ff */
[----:B------:R-:W-:Y:S05]  /*c3d0*/  WARPSYNC.COLLECTIVE R15, `(.L_x_9147) ;  /* 0x000000000f087348 */ /* 0x000fea0003c00000 */
[----:B------:R0:W1:Y:S02]  /*c3e0*/  SHFL.IDX P6, R14, R13, R12, R11 ;  /* 0x0000000c0d0e7389 */ /* 0x00006400000c000b */
[----:B01----:R-:W-:Y:S01]  /*c3f0*/  ENDCOLLECTIVE ;  /* 0x000000000000791b */ /* 0x003fe20003800000 */
.L_x_9147:
[----:B------:R-:W-:-:S05]  /*c400*/  @!P0 IMAD.X R5, RZ, RZ, R7, P2 ;  /* 0x000000ffff058224 */ /* 0x000fca00010e0607 */
[----:B------:R-:W-:Y:S01]  /*c410*/  @!PT LDS RZ, [RZ] ;  /* 0x00000000fffff984 */ /* 0x000fe20000000800 */
[----:B------:R-:W-:Y:S01]  /*c420*/  @!PT LDS RZ, [RZ] ;  /* 0x00000000fffff984 */ /* 0x000fe20000000800 */
[----:B------:R-:W-:Y:S01]  /*c430*/  @!PT LDS RZ, [RZ] ;  /* 0x00000000fffff984 */ /* 0x000fe20000000800 */
[----:B------:R0:W-:Y:S01]  /*c440*/  @!P0 LDGSTS.E.BYPASS.LTC128B.128 [R9+0x1b400], desc[UR36][R4.64], !P1 ;  /* 0x1b40000004098fae */ /* 0x0001e2000c901d64 */
[----:B------:R-:W-:Y:S02]  /*c450*/  IMAD.MOV.U32 R13, RZ, RZ, R6 ;  /* 0x000000ffff0d7224 */ /* 0x000fe400078e0006 */
[----:B------:R-:W-:-:S07]  /*c460*/  IMAD.MOV.U32 R7, RZ, RZ, R14 ;  /* 0x000000ffff077224 */ /* 0x000fce00078e000e */
[----:B0-----:R-:W-:Y:S05]  /*c470*/  WARPSYNC.COLLECTIVE R15, `(.L_x_9148) ;  /* 0x000000000f087348 */ /* 0x001fea0003c00000 */
[----:B------:R1:W2:Y:S02]  /*c480*/  SHFL.IDX P6, R14, R13, R12, R11 ;  /* 0x0000000c0d0e7389 */ /* 0x0002a400000c000b */
[----:B012---:R-:W-:Y:S01]  /*c490*/  ENDCOLLECTIVE ;  /* 0x000000000000791b */ /* 0x007fe20003800000 */
.L_x_9148:
[----:B------:R-:W-:Y:S05]  /*c4a0*/  BRA `(.L_x_9149) ;  /* 0xffffffd000a47947 */ /* 0x000fea000383ffff */
.L_x_9083:
[----:B0-----:R-:W-:-:S04]  /*c4b0*/  MOV R3, UR43 ;  /* 0x0000002b00037c02 */ /* 0x001fc80008000f00 */
[----:B------:R0:W1:Y:S03]  /*c4c0*/  SYNCS.PHASECHK.TRANS64.TRYWAIT P0, [R3+URZ+0x22820], R0 ;  /* 0x02282000030075a7 */ /* 0x000066000800017f */
[----:B-1----:R-:W-:Y:S05]  /*c4d0*/  @!P0 NANOSLEEP.SYNCS 0x989680 ;  /* 0x009896800000895d */ /* 0x002fea0003900000 */
[----:B------:R-:W1:Y:S02]  /*c4e0*/  @!P0 SYNCS.PHASECHK.TRANS64 P0, [R3+URZ+0x22820], R0 ;  /* 0x02282000030085a7 */ /* 0x000e64000800007f */
[----:B-1----:R-:W-:Y:S05]  /*c4f0*/  @!P0 BRA `(.L_x_9083) ;  /* 0xfffffffc00ec8947 */ /* 0x002fea000383ffff */
[----:B------:R-:W-:Y:S05]  /*c500*/  BRA `(.L_x_9150) ;  /* 0xffffffd000d47947 */ /* 0x000fea000383ffff */
.L_x_9085:
[----:B0-----:R-:W-:-:S04]  /*c510*/  IMAD.U32 R3, RZ, RZ, UR43 ;  /* 0x0000002bff037e24 */ /* 0x001fc8000f8e00ff */
[----:B------:R0:W1:Y:S03]  /*c520*/  SYNCS.PHASECHK.TRANS64.TRYWAIT P0, [R3+URZ+0x22860], R0 ;  /* 0x02286000030075a7 */ /* 0x000066000800017f */
[----:B-1----:R-:W-:Y:S05]  /*c530*/  @!P0 NANOSLEEP.SYNCS 0x989680 ;  /* 0x009896800000895d */ /* 0x002fea0003900000 */
[----:B------:R-:W1:Y:S02]  /*c540*/  @!P0 SYNCS.PHASECHK.TRANS64 P0, [R3+URZ+0x22860], R0 ;  /* 0x02286000030085a7 */ /* 0x000e64000800007f */
[----:B-1----:R-:W-:Y:S05]  /*c550*/  @!P0 BRA `(.L_x_9085) ;  /* 0xfffffffc00ec8947 */ /* 0x002fea000383ffff */
[----:B------:R-:W-:Y:S05]  /*c560*/  BRA `(.L_x_9151) ;  /* 0xffffffd000d07947 */ /* 0x000fea000383ffff */
.L_x_9086:
        /* <DEDUP_REMOVED lines=8> */
.L_x_9153:
[----:B------:R-:W-:Y:S05]  /*c5f0*/  BSYNC B0 ;  /* 0x0000000000007941 */ /* 0x000fea0003800000 */
.L_x_9152:
[----:B------:R-:W-:Y:S01]  /*c600*/  IMAD.MOV.U32 R13, RZ, RZ, R17 ;  /* 0x000000ffff0d7224 */ /* 0x000fe200078e0011 */
[----:B------:R-:W-:Y:S01]  /*c610*/  MOV R12, RZ ;  /* 0x000000ff000c7202 */ /* 0x000fe20000000f00 */
[----:B------:R-:W-:Y:S01]  /*c620*/  IMAD.MOV.U32 R11, RZ, RZ, 0x181f ;  /* 0x0000181fff0b7424 */ /* 0x000fe200078e00ff */
[----:B------:R-:W-:Y:S01]  /*c630*/  LEA R21, R16, UR43, 0x1 ;  /* 0x0000002b10157c11 */ /* 0x000fe2000f8e08ff */
        /* <DEDUP_REMOVED lines=8> */
.L_x_9154:
[----:B------:R-:W-:Y:S01]  /*c6c0*/  IMAD.MOV.U32 R8, RZ, RZ, RZ ;  /* 0x000000ffff087224 */ /* 0x000fe200078e00ff */
[----:B------:R-:W-:Y:S01]  /*c6d0*/  ISETP.LT.OR P3, PT, R35, 0x1, !P1 ;  /* 0x000000012300780c */ /* 0x000fe20004f61670 */
[----:B------:R-:W-:Y:S02]  /*c6e0*/  IMAD.MOV.U32 R13, RZ, RZ, R3 ;  /* 0x000000ffff0d7224 */ /* 0x000fe400078e0003 */
[----:B------:R-:W-:Y:S01]  /*c6f0*/  IMAD.MOV.U32 R12, RZ, RZ, 0x1 ;  /* 0x00000001ff0c7424 */ /* 0x000fe200078e00ff */
[----:B------:R-:W-:-:S13]  /*c700*/  IADD3 R4, P0, R14, R24, RZ ;  /* 0x000000180e047210 */ /* 0x000fda0007f1e0ff */
[----:B------:R-:W-:Y:S05]  /*c710*/  WARPSYNC.COLLECTIVE R15, `(.L_x_9155) ;  /* 0x000000000f087348 */ /* 0x000fea0003c00000 */
[----:B------:R0:W1:Y:S02]  /*c720*/  SHFL.IDX P6, R14, R13, R12, R11 ;  /* 0x0000000c0d0e7389 */ /* 0x00006400000c000b */
[----:B01----:R-:W-:Y:S01]  /*c730*/  ENDCOLLECTIVE ;  /* 0x000000000000791b */ /* 0x003fe20003800000 */
.L_x_9155:
[----:B------:R-:W-:Y:S02]  /*c740*/  IADD3.X R5, RZ, R0, RZ, P0, !PT ;  /* 0x00000000ff057210 */ /* 0x000fe400007fe4ff */
[----:B------:R-:W-:Y:S02]  /*c750*/  ISETP.LT.OR P0, PT, R35, 0x1, P4 ;  /* 0x000000012300780c */ /* 0x000fe40002701670 */
        /* <DEDUP_REMOVED lines=10> */
.L_x_9156:
[----:B------:R-:W-:Y:S01]  /*c800*/  @!PT LDS RZ, [RZ] ;  /* 0x00000000fffff984 */ /* 0x000fe20000000800 */
[----:B------:R-:W-:Y:S01]  /*c810*/  @!PT LDS RZ, [RZ] ;  /* 0x00000000fffff984 */ /* 0x000fe20000000800 */
[----:B------:R-:W-:Y:S01]  /*c820*/  @!PT LDS RZ, [RZ] ;  /* 0x00000000fffff984 */ /* 0x000fe20000000800 */
[----:B------:R-:W-:Y:S01]  /*c830*/  LDGSTS.E.BYPASS.LTC128B.128 [R21+0x3400], desc[UR36][R4.64+0x80], !P0 ;  /* 0x0340008004157fae */ /* 0x000fe2000c101d64 */
[----:B------:R-:W-:-:S03]  /*c840*/  LOP3.LUT P0, RZ, R6, 0x8, RZ, 0xc0, !PT ;  /* 0x0000000806ff7812 */ /* 0x000fc6000780c0ff */
[----:B------:R-:W-:Y:S01]  /*c850*/  LDGSTS.E.BYPASS.LTC128B.128 [R21+0x6400], desc[UR36][R4.64+0x100], !P3 ;  /* 0x0640010004157fae */ /* 0x000fe2000d901d64 */
[----:B------:R-:W-:Y:S01]  /*c860*/  ISETP.LT.OR P3, PT, R35, 0x1, !P0 ;  /* 0x000000012300780c */ /* 0x000fe20004761670 */
[----:B------:R-:W-:Y:S02]  /*c870*/  IMAD.MOV.U32 R13, RZ, RZ, R3 ;  /* 0x000000ffff0d7224 */ /* 0x000fe400078e0003 */
[----:B------:R-:W-:-:S10]  /*c880*/  IMAD.MOV.U32 R12, RZ, RZ, 0x2 ;  /* 0x00000002ff0c7424 */ /* 0x000fd400078e00ff */
[----:B------:R0:W-:Y:S02]  /*c890*/  LDGSTS.E.BYPASS.LTC128B.128 [R21+0x9400], desc[UR36][R4.64+0x180], !P3 ;  /* 0x0940018004157fae */ /* 0x0001e4000d901d64 */
[----:B0-----:R-:W-:-:S13]  /*c8a0*/  IADD3 R4, P3, R14, R24, RZ ;  /* 0x000000180e047210 */ /* 0x001fda0007f7e0ff */
[----:B------:R-:W-:Y:S05]  /*c8b0*/  WARPSYNC.COLLECTIVE R15, `(.L_x_9157) ;  /* 0x000000000f087348 */ /* 0x000fea0003c00000 */
[----:B------:R0:W1:Y:S02]  /*c8c0*/  SHFL.IDX P6, R14, R13, R12, R11 ;  /* 0x0000000c0d0e7389 */ /* 0x00006400000c000b */
[----:B01----:R-:W-:Y:S01]  /*c8d0*/  ENDCOLLECTIVE ;  /* 0x000000000000791b */ /* 0x003fe20003800000 */
.L_x_9157:
[----:B------:R-:W-:Y:S01]  /*c8e0*/  IMAD.X R5, RZ, RZ, R0, P3 ;  /* 0x000000ffff057224 */ /* 0x000fe200018e0600 */
[----:B------:R-:W-:Y:S01]  /*c8f0*/  ISETP.LT.OR P3, PT, R35, 0x11, P4 ;  /* 0x000000112300780c */ /* 0x000fe20002761670 */
        /* <DEDUP_REMOVED lines=10> */
.L_x_9158:
[----:B------:R-:W-:Y:S01]  /*c9a0*/  @!PT LDS RZ, [RZ] ;  /* 0x00000000fffff984 */ /* 0x000fe20000000800 */
[----:B------:R-:W-:Y:S01]  /*c9b0*/  @!PT LDS RZ, [RZ] ;  /* 0x00000000fffff984 */ /* 0x000fe20000000800 */
[----:B------:R-:W-:Y:S01]  /*c9c0*/  @!PT LDS RZ, [RZ] ;  /* 0x00000000fffff984 */ /* 0x000fe20000000800 */
[----:B------:R-:W-:Y:S01]  /*c9d0*/  LDGSTS.E.BYPASS.LTC128B.128 [R21+0x3c00], desc[UR36][R4.64+0x80], !P3 ;  /* 0x03c0008004157fae */ /* 0x000fe2000d901d64 */
[----:B------:R-:W-:Y:S01]  /*c9e0*/  ISETP.LT.OR P3, PT, R35, 0x11, !P1 ;  /* 0x000000112300780c */ /* 0x000fe20004f61670 */
[----:B------:R-:W-:Y:S01]  /*c9f0*/  IMAD.MOV.U32 R13, RZ, RZ, R3 ;  /* 0x000000ffff0d7224 */ /* 0x000fe200078e0003 */
[----:B------:R-:W-:-:S11]  /*ca00*/  MOV R12, 0x3 ;  /* 0x00000003000c7802 */ /* 0x000fd60000000f00 */
[----:B------:R-:W-:Y:S01]  /*ca10*/  LDGSTS.E.BYPASS.LTC128B.128 [R21+0x6c00], desc[UR36][R4.64+0x100], !P3 ;  /* 0x06c0010004157fae */ /* 0x000fe2000d901d64 */
[----:B------:R-:W-:-:S13]  /*ca20*/  ISETP.LT.OR P3, PT, R35, 0x11, !P0 ;  /* 0x000000112300780c */ /* 0x000fda0004761670 */
[----:B------:R0:W-:Y:S02]  /*ca30*/  LDGSTS.E.BYPASS.LTC128B.128 [R21+0x9c00], desc[UR36][R4.64+0x180], !P3 ;  /* 0x09c0018004157fae */ /* 0x0001e4000d901d64 */
[----:B0-----:R-:W-:-:S13]  /*ca40*/  IADD3 R4, P3, R14, R24, RZ ;  /* 0x000000180e047210 */ /* 0x001fda0007f7e0ff */
[----:B------:R-:W-:Y:S05]  /*ca50*/  WARPSYNC.COLLECTIVE R15, `(.L_x_9159) ;  /* 0x000000000f087348 */ /* 0x000fea0003c00000 */
[----:B------:R0:W1:Y:S02]  /*ca60*/  SHFL.IDX P6, R14, R13, R12, R11 ;  /* 0x0000000c0d0e7389 */ /* 0x00006400000c000b */
[----:B01----:R-:W-:Y:S01]  /*ca70*/  ENDCOLLECTIVE ;  /* 0x000000000000791b */ /* 0x003fe20003800000 */
.L_x_9159:
[----:B------:R-:W-:Y:S01]  /*ca80*/  IMAD.X R5, RZ, RZ, R0, P3 ;  /* 0x000000ffff057224 */ /* 0x000fe200018e0600 */
[----:B------:R-:W-:Y:S01]  /*ca90*/  ISETP.LT.OR P3, PT, R35, 0x21, P4 ;  /* 0x000000212300780c */ /* 0x000fe20002761670 */
        /* <DEDUP_REMOVED lines=10> */
.L_x_9160:
[----:B------:R-:W-:Y:S01]  /*cb40*/  @!PT LDS RZ, [RZ] ;  /* 0x00000000fffff984 */ /* 0x000fe20000000800 */
[----:B------:R-:W-:Y:S01]  /*cb50*/  @!PT LDS RZ, [RZ] ;  /* 0x00000000fffff984 */ /* 0x000fe20000000800 */
[----:B------:R-:W-:Y:S01]  /*cb60*/  @!PT LDS RZ, [RZ] ;  /* 0x00000000fffff984 */ /* 0x000fe20000000800 */
[----:B------:R-:W-:Y:S01]  /*cb70*/  LDGSTS.E.BYPASS.LTC128B.128 [R21+0x4400], desc[UR36][R4.64+0x80], !P3 ;  /* 0x0440008004157fae */ /* 0x000fe2000d901d64 */
[----:B------:R-:W-:Y:S02]  /*cb80*/  ISETP.LT.OR P3, PT, R35, 0x21, !P1 ;  /* 0x000000212300780c */ /* 0x000fe40004f61670 */
[----:B------:R-:W-:Y:S01]  /*cb90*/  MOV R13, R3 ;  /* 0x00000003000d7202 */ /* 0x000fe20000000f00 */
[----:B------:R-:W-:-:S10]  /*cba0*/  IMAD.MOV.U32 R12, RZ, RZ, 0x4 ;  /* 0x00000004ff0c7424 */ /* 0x000fd400078e00ff */
[----:B------:R-:W-:Y:S01]  /*cbb0*/  LDGSTS.E.BYPASS.LTC128B.128 [R21+0x7400], desc[UR36][R4.64+0x100], !P3 ;  /* 0x0740010004157fae */ /* 0x000fe2000d901d64 */
[----:B------:R-:W-:-:S13]  /*cbc0*/  ISETP.LT.OR P3, PT, R35, 0x21, !P0 ;  /* 0x000000212300780c */ /* 0x000fda0004761670 */
[----:B------:R0:W-:Y:S02]  /*cbd0*/  LDGSTS.E.BYPASS.LTC128B.128 [R21+0xa400], desc[UR36][R4.64+0x180], !P3 ;  /* 0x0a40018004157fae */ /* 0x0001e4000d901d64 */
[----:B0-----:R-:W-:-:S13]  /*cbe0*/  IADD3 R4, P3, R14, R24, RZ ;  /* 0x000000180e047210 */ /* 0x001fda0007f7e0ff */
[----:B------:R-:W-:Y:S05]  /*cbf0*/  WARPSYNC.COLLECTIVE R15, `(.L_x_9161) ;  /* 0x000000000f087348 */ /* 0x000fea0003c00000 */
[----:B------:R0:W1:Y:S02]  /*cc00*/  SHFL.IDX P6, R14, R13, R12, R11 ;  /* 0x0000000c0d0e7389 */ /* 0x00006400000c000b */
[----:B01----:R-:W-:Y:S01]  /*cc10*/  ENDCOLLECTIVE ;  /* 0x000000000000791b */ /* 0x003fe20003800000 */
.L_x_9161:
        /* <DEDUP_REMOVED lines=12> */
.L_x_9162:
[----:B------:R-:W-:Y:S01]  /*cce0*/  @!PT LDS RZ, [RZ] ;  /* 0x00000000fffff984 */ /* 0x000fe20000000800 */
[----:B------:R-:W-:Y:S01]  /*ccf0*/  @!PT LDS RZ, [RZ] ;  /* 0x00000000fffff984 */ /* 0x000fe20000000800 */
[----:B------:R-:W-:Y:S01]  /*cd00*/  @!PT LDS RZ, [RZ] ;  /* 0x00000000fffff984 */ /* 0x000fe20000000800 */
[----:B------:R-:W-:Y:S01]  /*cd10*/  LDGSTS.E.BYPASS.LTC128B.128 [R21+0x4c00], desc[UR36][R4.64+0x80], !P3 ;  /* 0x04c0008004157fae */ /* 0x000fe2000d901d64 */
[----:B------:R-:W-:Y:S01]  /*cd20*/  ISETP.LT.OR P3, PT, R35, 0x31, !P1 ;  /* 0x000000312300780c */ /* 0x000fe20004f61670 */
[----:B------:R-:W-:Y:S02]  /*cd30*/  IMAD.MOV.U32 R13, RZ, RZ, R3 ;  /* 0x000000ffff0d7224 */ /* 0x000fe400078e0003 */
        /* <DEDUP_REMOVED lines=8> */
.L_x_9163:
[----:B------:R-:W-:Y:S01]  /*cdc0*/  IADD3.X R5, RZ, R0, RZ, P3, !PT ;  /* 0x00000000ff057210 */ /* 0x000fe20001ffe4ff */
[----:B------:R-:W-:Y:S01]  /*cdd0*/  VIADD R0, R21, 0x400 ;  /* 0x0000040015007836 */ /* 0x000fe20000000000 */
        /* <DEDUP_REMOVED lines=11> */
.L_x_9164:
        /* <DEDUP_REMOVED lines=8> */
[----:B------:R-:W-:Y:S05]  /*cf10*/  BRA `(.L_x_9165) ;  /* 0xffffffcc00f47947 */ /* 0x000fea000383ffff */
.L_x_9093:
[----:B-1----:R1:W2:Y:S02]  /*cf20*/  SYNCS.PHASECHK.TRANS64.TRYWAIT P0, [R32+URZ+0x22840], R31 ;  /* 0x0228401f200075a7 */ /* 0x0022a4000800017f */
[----:B--2---:R-:W-:Y:S05]  /*cf30*/  @!P0 NANOSLEEP.SYNCS 0x989680 ;  /* 0x009896800000895d */ /* 0x004fea0003900000 */
[----:B------:R-:W2:Y:S02]  /*cf40*/  @!P0 SYNCS.PHASECHK.TRANS64 P0, [R32+URZ+0x22840], R31 ;  /* 0x0228401f200085a7 */ /* 0x000ea4000800007f */
[----:B--2---:R-:W-:Y:S05]  /*cf50*/  @!P0 BRA `(.L_x_9093) ;  /* 0xfffffffc00f08947 */ /* 0x004fea000383ffff */
[----:B------:R-:W-:Y:S05]  /*cf60*/  BRA `(.L_x_9166) ;  /* 0xffffffd000f47947 */ /* 0x000fea000383ffff */
.L_x_9094:
        /* <DEDUP_REMOVED lines=8> */
.L_x_9168:
[----:B------:R-:W-:Y:S05]  /*cff0*/  BSYNC B1 ;  /* 0x0000000000017941 */ /* 0x000fea0003800000 */
.L_x_9167:
[----:B------:R-:W-:Y:S01]  /*d000*/  MOV R13, R10 ;  /* 0x0000000a000d7202 */ /* 0x000fe20000000f00 */
[----:B------:R-:W-:Y:S01]  /*d010*/  IMAD.MOV.U32 R12, RZ, RZ, RZ ;  /* 0x000000ffff0c7224 */ /* 0x000fe200078e00ff */
[----:B------:R-:W-:Y:S01]  /*d020*/  LEA R17, R17, UR43, 0x1 ;  /* 0x0000002b11117c11 */ /* 0x000fe2000f8e08ff */
[----:B------:R-:W-:Y:S02]  /*d030*/  IMAD.MOV.U32 R11, RZ, RZ, 0x181f ;  /* 0x0000181fff0b7424 */ /* 0x000fe400078e00ff */
[----:B------:R-:W-:Y:S02]  /*d040*/  IMAD.MOV.U32 R15, RZ, RZ, -0x1 ;  /* 0xffffffffff0f7424 */ /* 0x000fe400078e00ff */
[----:B------:R-:W-:-:S07]  /*d050*/  IMAD.MOV.U32 R5, RZ, RZ, R14 ;  /* 0x000000ffff057224 */ /* 0x000fce00078e000e */
[----:B------:R-:W-:Y:S05]  /*d060*/  WARPSYNC.COLLECTIVE R15, `(.L_x_9169) ;  /* 0x000000000f087348 */ /* 0x000fea0003c00000 */
[----:B------:R0:W1:Y:S02]  /*d070*/  SHFL.IDX P6, R14, R13, R12, R11 ;  /* 0x0000000c0d0e7389 */ /* 0x00006400000c000b */
[----:B01----:R-:W-:Y:S01]  /*d080*/  ENDCOLLECTIVE ;  /* 0x000000000000791b */ /* 0x003fe20003800000 */
.L_x_9169:
[----:B------:R-:W-:Y:S02]  /*d090*/  IMAD.MOV.U32 R13, RZ, RZ, R3 ;  /* 0x000000ffff0d7224 */ /* 0x000fe400078e0003 */
[----:B------:R-:W-:Y:S01]  /*d0a0*/  IMAD.MOV.U32 R12, RZ, RZ, 0x1 ;  /* 0x00000001ff0c7424 */ /* 0x000fe200078e00ff */
[----:B------:R-:W-:-:S13]  /*d0b0*/  IADD3 R4, P0, R14, R24, RZ ;  /* 0x000000180e047210 */ /* 0x000fda0007f1e0ff */
[----:B------:R-:W-:Y:S05]  /*d0c0*/  WARPSYNC.COLLECTIVE R15, `(.L_x_9170) ;  /* 0x000000000f087348 */ /* 0x000fea0003c00000 */
[----:B------:R0:W1:Y:S02]  /*d0d0*/  SHFL.IDX P6, R14, R13, R12, R11 ;  /* 0x0000000c0d0e7389 */ /* 0x00006400000c000b */
[----:B01----:R-:W-:Y:S01]  /*d0e0*/  ENDCOLLECTIVE ;  /* 0x000000000000791b */ /* 0x003fe20003800000 */
.L_x_9170:
        /* <DEDUP_REMOVED lines=10> */
.L_x_9171:
[----:B------:R-:W-:Y:S02]  /*d190*/  IMAD.MOV.U32 R13, RZ, RZ, R3 ;  /* 0x000000ffff0d7224 */ /* 0x000fe400078e0003 */
[----:B------:R-:W-:Y:S01]  /*d1a0*/  IMAD.MOV.U32 R12, RZ, RZ, 0x2 ;  /* 0x00000002ff0c7424 */ /* 0x000fe200078e00ff */
[----:B------:R-:W-:-:S13]  /*d1b0*/  IADD3 R6, P0, R14, R24, RZ ;  /* 0x000000180e067210 */ /* 0x000fda0007f1e0ff */
[----:B------:R-:W-:Y:S05]  /*d1c0*/  WARPSYNC.COLLECTIVE R15, `(.L_x_9172) ;  /* 0x000000000f087348 */ /* 0x000fea0003c00000 */
[----:B------:R0:W1:Y:S02]  /*d1d0*/  SHFL.IDX P6, R14, R13, R12, R11 ;  /* 0x0000000c0d0e7389 */ /* 0x00006400000c000b */
[----:B01----:R-:W-:Y:S01]  /*d1e0*/  ENDCOLLECTIVE ;  /* 0x000000000000791b */ /* 0x003fe20003800000 */
.L_x_9172:
[----:B------:R-:W-:-:S05]  /*d1f0*/  IMAD.X R7, RZ, RZ, R7, P0 ;  /* 0x000000ffff077224 */ /* 0x000fca00000e0607 */
        /* <DEDUP_REMOVED lines=9> */
.L_x_9173:
[----:B------:R-:W-:Y:S01]  /*d290*/  IMAD.MOV.U32 R13, RZ, RZ, R3 ;  /* 0x000000ffff0d7224 */ /* 0x000fe200078e0003 */
[----:B------:R-:W-:Y:S02]  /*d2a0*/  MOV R12, 0x3 ;  /* 0x00000003000c7802 */ /* 0x000fe40000000f00 */
[----:B------:R-:W-:-:S13]  /*d2b0*/  IADD3 R6, P0, R14, R24, RZ ;  /* 0x000000180e067210 */ /* 0x000fda0007f1e0ff */
[----:B------:R-:W-:Y:S05]  /*d2c0*/  WARPSYNC.COLLECTIVE R15, `(.L_x_9174) ;  /* 0x000000000f087348 */ /* 0x000fea0003c00000 */
[----:B------:R0:W1:Y:S02]  /*d2d0*/  SHFL.IDX P6, R14, R13, R12, R11 ;  /* 0x0000000c0d0e7389 */ /* 0x00006400000c000b */
[----:B01----:R-:W-:Y:S01]  /*d2e0*/  ENDCOLLECTIVE ;  /* 0x000000000000791b */ /* 0x003fe20003800000 */
.L_x_9174:
        /* <DEDUP_REMOVED lines=10> */
.L_x_9175:
[----:B------:R-:W-:Y:S01]  /*d390*/  MOV R13, R3 ;  /* 0x00000003000d7202 */ /* 0x000fe20000000f00 */
[----:B------:R-:W-:Y:S01]  /*d3a0*/  IMAD.MOV.U32 R12, RZ, RZ, 0x4 ;  /* 0x00000004ff0c7424 */ /* 0x000fe200078e00ff */
[----:B------:R-:W-:-:S13]  /*d3b0*/  IADD3 R4, P0, R14, R24, RZ ;  /* 0x000000180e047210 */ /* 0x000fda0007f1e0ff */
[----:B------:R-:W-:Y:S05]  /*d3c0*/  WARPSYNC.COLLECTIVE R15, `(.L_x_9176) ;  /* 0x000000000f087348 */ /* 0x000fea0003c00000 */
[----:B------:R0:W1:Y:S02]  /*d3d0*/  SHFL.IDX P6, R14, R13, R12, R11 ;  /* 0x0000000c0d0e7389 */ /* 0x00006400000c000b */
[----:B01----:R-:W-:Y:S01]  /*d3e0*/  ENDCOLLECTIVE ;  /* 0x000000000000791b */ /* 0x003fe20003800000 */
.L_x_9176:
        /* <DEDUP_REMOVED lines=10> */
.L_x_9177:
[----:B------:R-:W-:Y:S02]  /*d490*/  IMAD.MOV.U32 R13, RZ, RZ, R3 ;  /* 0x000000ffff0d7224 */ /* 0x000fe400078e0003 */
[----:B------:R-:W-:Y:S01]  /*d4a0*/  IMAD.MOV.U32 R12, RZ, RZ, 0x5 ;  /* 0x00000005ff0c7424 */ /* 0x000fe200078e00ff */
[----:B------:R-:W-:-:S13]  /*d4b0*/  IADD3 R4, P0, R14, R24, RZ ;  /* 0x000000180e047210 */ /* 0x000fda0007f1e0ff */
[----:B------:R-:W-:Y:S05]  /*d4c0*/  WARPSYNC.COLLECTIVE R15, `(.L_x_9178) ;  /* 0x000000000f087348 */ /* 0x000fea0003c00000 */
[----:B------:R0:W1:Y:S02]  /*d4d0*/  SHFL.IDX P6, R14, R13, R12, R11 ;  /* 0x0000000c0d0e7389 */ /* 0x00006400000c000b */
[----:B01----:R-:W-:Y:S01]  /*d4e0*/  ENDCOLLECTIVE ;  /* 0x000000000000791b */ /* 0x003fe20003800000 */
.L_x_9178:
        /* <DEDUP_REMOVED lines=10> */
.L_x_9179:
[----:B------:R-:W-:Y:S01]  /*d590*/  IMAD.MOV.U32 R37, RZ, RZ, R14 ;  /* 0x000000ffff257224 */ /* 0x000fe200078e000e */
[----:B------:R-:W-:Y:S06]  /*d5a0*/  BRA `(.L_x_9180) ;  /* 0xffffffd0004c7947 */ /* 0x000fec000383ffff */
.L_x_9099:
[----:B---3--:R3:W4:Y:S02]  /*d5b0*/  SYNCS.PHASECHK.TRANS64.TRYWAIT P0, [R32+URZ+0x22860], R31 ;  /* 0x0228601f200075a7 */ /* 0x008724000800017f */
[----:B----4-:R-:W-:Y:S05]  /*d5c0*/  @!P0 NANOSLEEP.SYNCS 0x989680 ;  /* 0x009896800000895d */ /* 0x010fea0003900000 */
[----:B------:R-:W4:Y:S02]  /*d5d0*/  @!P0 SYNCS.PHASECHK.TRANS64 P0, [R32+URZ+0x22860], R31 ;  /* 0x0228601f200085a7 */ /* 0x000f24000800007f */
[----:B----4-:R-:W-:Y:S05]  /*d5e0*/  @!P0 BRA `(.L_x_9099) ;  /* 0xfffffffc00f08947 */ /* 0x010fea000383ffff */
[----:B------:R-:W-:Y:S05]  /*d5f0*/  BRA `(.L_x_9181) ;  /* 0xffffffd000987947 */ /* 0x000fea000383ffff */
.L_x_9100:
[----:B------:R-:W-:Y:S01]  /*d600*/  BSSY B1, `(.L_x_9182) ;  /* 0x0000008000017945 */ /* 0x000fe20003800000 */
[----:B------:R-:W-:Y:S01]  /*d610*/  IMAD.MOV.U32 R13, RZ, RZ, R18 ;  /* 0x000000ffff0d7224 */ /* 0x000fe200078e0012 */
[----:B------:R-:W-:Y:S01]  /*d620*/  MOV R11, 0x181f ;  /* 0x0000181f000b7802 */ /* 0x000fe20000000f00 */
[----:B------:R-:W-:Y:S02]  /*d630*/  IMAD.MOV.U32 R12, RZ, RZ, RZ ;  /* 0x000000ffff0c7224 */ /* 0x000fe400078e00ff */
[----:B------:R-:W-:-:S07]  /*d640*/  IMAD.MOV.U32 R15, RZ, RZ, -0x1 ;  /* 0xffffffffff0f7424 */ /* 0x000fce00078e00ff */
[----:B-123--:R-:W-:Y:S05]  /*d650*/  WARPSYNC.COLLECTIVE R15, `(.L_x_9183) ;  /* 0x000000000f087348 */ /* 0x00efea0003c00000 */
[----:B------:R0:W4:Y:S02]  /*d660*/  SHFL.IDX P6, R14, R13, R12, R11 ;  /* 0x0000000c0d0e7389 */ /* 0x00012400000c000b */
[----:B01234-:R-:W-:Y:S01]  /*d670*/  ENDCOLLECTIVE ;  /* 0x000000000000791b */ /* 0x01ffe20003800000 */
.L_x_9183:
[----:B------:R-:W-:Y:S05]  /*d680*/  BSYNC B1 ;  /* 0x0000000000017941 */ /* 0x000fea0003800000 */
.L_x_9182:
[----:B------:R-:W-:Y:S01]  /*d690*/  IMAD.MOV.U32 R13, RZ, RZ, R3 ;  /* 0x000000ffff0d7224 */ /* 0x000fe200078e0003 */
[----:B------:R-:W-:Y:S01]  /*d6a0*/  MOV R12, RZ ;  /* 0x000000ff000c7202 */ /* 0x000fe20000000f00 */
[----:B------:R-:W-:Y:S02]  /*d6b0*/  IMAD.MOV.U32 R11, RZ, RZ, 0x181f ;  /* 0x0000181fff0b7424 */ /* 0x000fe400078e00ff */
[----:B------:R-:W-:Y:S02]  /*d6c0*/  IMAD.MOV.U32 R15, RZ, RZ, -0x1 ;  /* 0xffffffffff0f7424 */ /* 0x000fe400078e00ff */
[----:B------:R-:W-:Y:S02]  /*d6d0*/  IMAD.MOV.U32 R5, RZ, RZ, R14 ;  /* 0x000000ffff057224 */ /* 0x000fe400078e000e */
[----:B------:R-:W-:-:S07]  /*d6e0*/  IMAD R17, R21, 0xc000, R0 ;  /* 0x0000c00015117824 */ /* 0x000fce00078e0200 */
[----:B------:R-:W-:Y:S05]  /*d6f0*/  WARPSYNC.COLLECTIVE R15, `(.L_x_9184) ;  /* 0x000000000f087348 */ /* 0x000fea0003c00000 */
[----:B------:R0:W1:Y:S02]  /*d700*/  SHFL.IDX P6, R14, R13, R12, R11 ;  /* 0x0000000c0d0e7389 */ /* 0x00006400000c000b */
[----:B01----:R-:W-:Y:S01]  /*d710*/  ENDCOLLECTIVE ;  /* 0x000000000000791b */ /* 0x003fe20003800000 */
.L_x_9184:
[----:B------:R-:W-:Y:S01]  /*d720*/  IMAD.MOV.U32 R8, RZ, RZ, RZ ;  /* 0x000000ffff087224 */ /* 0x000fe200078e00ff */
[----:B------:R-:W-:Y:S01]  /*d730*/  MOV R13, R18 ;  /* 0x00000012000d7202 */ /* 0x000fe20000000f00 */
[----:B------:R-:W-:Y:S01]  /*d740*/  IMAD.MOV.U32 R12, RZ, RZ, 0x1 ;  /* 0x00000001ff0c7424 */ /* 0x000fe200078e00ff */
[----:B------:R-:W-:-:S13]  /*d750*/  IADD3 R4, P0, R14, R24, RZ ;  /* 0x000000180e047210 */ /* 0x000fda0007f1e0ff */
[----:B------:R-:W-:Y:S05]  /*d760*/  WARPSYNC.COLLECTIVE R15, `(.L_x_9185) ;  /* 0x000000000f087348 */ /* 0x000fea0003c00000 */
[----:B------:R0:W1:Y:S02]  /*d770*/  SHFL.IDX P6, R14, R13, R12, R11 ;  /* 0x0000000c0d0e7389 */ /* 0x00006400000c000b */
[----:B01----:R-:W-:Y:S01]  /*d780*/  ENDCOLLECTIVE ;  /* 0x000000000000791b */ /* 0x003fe20003800000 */
.L_x_9185:
[----:B------:R-:W-:-:S05]  /*d790*/  IMAD.X R5, RZ, RZ, R5, P0 ;  /* 0x000000ffff057224 */ /* 0x000fca00000e0605 */
[----:B------:R-:W-:Y:S01]  /*d7a0*/  @!PT LDS RZ, [RZ] ;  /* 0x00000000fffff984 */ /* 0x000fe20000000800 */
[----:B------:R-:W-:Y:S01]  /*d7b0*/  @!PT LDS RZ, [RZ] ;  /* 0x00000000fffff984 */ /* 0x000fe20000000800 */
[----:B------:R-:W-:Y:S01]  /*d7c0*/  @!PT LDS RZ, [RZ] ;  /* 0x00000000fffff984 */ /* 0x000fe20000000800 */
[----:B------:R0:W-:Y:S04]  /*d7d0*/  LDGSTS.E.BYPASS.LTC128B.128 [R17], desc[UR36][R4.64], !P4 ;  /* 0x0000000004117fae */ /* 0x0001e8000e101d64 */
        /* <DEDUP_REMOVED lines=8> */
.L_x_9186:
[----:B------:R-:W-:Y:S02]  /*d860*/  IMAD.MOV.U32 R13, RZ, RZ, R18 ;  /* 0x000000ffff0d7224 */ /* 0x000fe400078e0012 */
[----:B------:R-:W-:Y:S01]  /*d870*/  IMAD.MOV.U32 R12, RZ, RZ, 0x2 ;  /* 0x00000002ff0c7424 */ /* 0x000fe200078e00ff */
[----:B------:R-:W-:-:S07]  /*d880*/  MOV R5, R14 ;  /* 0x0000000e00057202 */ /* 0x000fce0000000f00 */
[----:B------:R-:W-:Y:S05]  /*d890*/  WARPSYNC.COLLECTIVE R15, `(.L_x_9187) ;  /* 0x000000000f087348 */ /* 0x000fea0003c00000 */
[----:B------:R0:W1:Y:S02]  /*d8a0*/  SHFL.IDX P6, R14, R13, R12, R11 ;  /* 0x0000000c0d0e7389 */ /* 0x00006400000c000b */
[----:B01----:R-:W-:Y:S01]  /*d8b0*/  ENDCOLLECTIVE ;  /* 0x000000000000791b */ /* 0x003fe20003800000 */
.L_x_9187:
        /* <DEDUP_REMOVED lines=9> */
[----:B------:R-:W-:-:S03]  /*d950*/  MOV R6, R14 ;  /* 0x0000000e00067202 */ /* 0x000fc60000000f00 */
[----:B------:R0:W-:Y:S04]  /*d960*/  LDGSTS.E.BYPASS.LTC128B.128 [R17+0x9800], desc[UR36][R4.64+0x180], !P1 ;  /* 0x0980018004117fae */ /* 0x0001e8000c901d64 */
[----:B0-----:R-:W-:Y:S05]  /*d970*/  WARPSYNC.COLLECTIVE R15, `(.L_x_9188) ;  /* 0x000000000f087348 */ /* 0x001fea0003c00000 */
[----:B------:R1:W2:Y:S02]  /*d980*/  SHFL.IDX P6, R14, R13, R12, R11 ;  /* 0x0000000c0d0e7389 */ /* 0x0002a400000c000b */
[----:B012---:R-:W-:Y:S01]  /*d990*/  ENDCOLLECTIVE ;  /* 0x000000000000791b */ /* 0x007fe20003800000 */
.L_x_9188:
[----:B------:R-:W-:Y:S01]  /*d9a0*/  MOV R13, R18 ;  /* 0x00000012000d7202 */ /* 0x000fe20000000f00 */
[----:B------:R-:W-:Y:S02]  /*d9b0*/  IMAD.MOV.U32 R12, RZ, RZ, 0x3 ;  /* 0x00000003ff0c7424 */ /* 0x000fe400078e00ff */
[----:B------:R-:W-:-:S07]  /*d9c0*/  IMAD.MOV.U32 R5, RZ, RZ, R14 ;  /* 0x000000ffff057224 */ /* 0x000fce00078e000e */
[----:B------:R-:W-:Y:S05]  /*d9d0*/  WARPSYNC.COLLECTIVE R15, `(.L_x_9189) ;  /* 0x000000000f087348 */ /* 0x000fea0003c00000 */
[----:B------:R0:W1:Y:S02]  /*d9e0*/  SHFL.IDX P6, R14, R13, R12, R11 ;  /* 0x0000000c0d0e7389 */ /* 0x00006400000c000b */
[----:B01----:R-:W-:Y:S01]  /*d9f0*/  ENDCOLLECTIVE ;  /* 0x000000000000791b */ /* 0x003fe20003800000 */
.L_x_9189:
        /* <DEDUP_REMOVED lines=9> */
[----:B------:R-:W-:-:S03]  /*da90*/  IMAD.MOV.U32 R7, RZ, RZ, R14 ;  /* 0x000000ffff077224 */ /* 0x000fc600078e000e */
[----:B------:R0:W-:Y:S04]  /*daa0*/  LDGSTS.E.BYPASS.LTC128B.128 [R17+0xa000], desc[UR36][R4.64+0x180], !P1 ;  /* 0x0a00018004117fae */ /* 0x0001e8000c901d64 */
[----:B0-----:R-:W-:Y:S05]  /*dab0*/  WARPSYNC.COLLECTIVE R15, `(.L_x_9190) ;  /* 0x000000000f087348 */ /* 0x001fea0003c00000 */
[----:B------:R1:W2:Y:S02]  /*dac0*/  SHFL.IDX P6, R14, R13, R12, R11 ;  /* 0x0000000c0d0e7389 */ /* 0x0002a400000c000b */
[----:B012---:R-:W-:Y:S01]  /*dad0*/  ENDCOLLECTIVE ;  /* 0x000000000000791b */ /* 0x007fe20003800000 */
.L_x_9190:
[----:B------:R-:W-:Y:S02]  /*dae0*/  IMAD.MOV.U32 R13, RZ, RZ, R18 ;  /* 0x000000ffff0d7224 */ /* 0x000fe400078e0012 */
[----:B------:R-:W-:Y:S01]  /*daf0*/  IMAD.MOV.U32 R12, RZ, RZ, 0x4 ;  /* 0x00000004ff0c7424 */ /* 0x000fe200078e00ff */
[----:B------:R-:W-:-:S07]  /*db00*/  MOV R5, R14 ;  /* 0x0000000e00057202 */ /* 0x000fce0000000f00 */
[----:B------:R-:W-:Y:S05]  /*db10*/  WARPSYNC.COLLECTIVE R15, `(.L_x_9191) ;  /* 0x000000000f087348 */ /* 0x000fea0003c00000 */
[----:B------:R0:W1:Y:S02]  /*db20*/  SHFL.IDX P6, R14, R13, R12, R11 ;  /* 0x0000000c0d0e7389 */ /* 0x00006400000c000b */
[----:B01----:R-:W-:Y:S01]  /*db30*/  ENDCOLLECTIVE ;  /* 0x000000000000791b */ /* 0x003fe20003800000 */
.L_x_9191:
        /* <DEDUP_REMOVED lines=14> */
.L_x_9192:
[----:B------:R-:W-:Y:S01]  /*dc20*/  MOV R13, R18 ;  /* 0x00000012000d7202 */ /* 0x000fe20000000f00 */
[----:B------:R-:W-:Y:S02]  /*dc30*/  IMAD.MOV.U32 R12, RZ, RZ, 0x5 ;  /* 0x00000005ff0c7424 */ /* 0x000fe400078e00ff */
[----:B------:R-:W-:-:S07]  /*dc40*/  IMAD.MOV.U32 R5, RZ, RZ, R14 ;  /* 0x000000ffff057224 */ /* 0x000fce00078e000e */
[----:B------:R-:W-:Y:S05]  /*dc50*/  WARPSYNC.COLLECTIVE R15, `(.L_x_9193) ;  /* 0x000000000f087348 */ /* 0x000fea0003c00000 */
[----:B------:R0:W1:Y:S02]  /*dc60*/  SHFL.IDX P6, R14, R13, R12, R11 ;  /* 0x0000000c0d0e7389 */ /* 0x00006400000c000b */
[----:B01----:R-:W-:Y:S01]  /*dc70*/  ENDCOLLECTIVE ;  /* 0x000000000000791b */ /* 0x003fe20003800000 */
.L_x_9193:
        /* <DEDUP_REMOVED lines=14> */
.L_x_9194:
[----:B------:R-:W-:Y:S01]  /*dd60*/  MOV R3, R14 ;  /* 0x0000000e00037202 */ /* 0x000fe20000000f00 */
[----:B------:R-:W-:Y:S06]  /*dd70*/  BRA `(.L_x_9195) ;  /* 0xffffffcc00d47947 */ /* 0x000fec000383ffff */
.L_x_9105:
[----:B0-----:R0:W1:Y:S02]  /*dd80*/  SYNCS.PHASECHK.TRANS64.TRYWAIT P0, [R4+URZ+0x22820], R8 ;  /* 0x02282008040075a7 */ /* 0x001064000800017f */
[----:B-1----:R-:W-:Y:S05]  /*dd90*/  @!P0 NANOSLEEP.SYNCS 0x989680 ;  /* 0x009896800000895d */ /* 0x002fea0003900000 */
[----:B------:R-:W1:Y:S02]  /*dda0*/  @!P0 SYNCS.PHASECHK.TRANS64 P0, [R4+URZ+0x22820], R8 ;  /* 0x02282008040085a7 */ /* 0x000e64000800007f */
[----:B-1----:R-:W-:Y:S05]  /*ddb0*/  @!P0 BRA `(.L_x_9105) ;  /* 0xfffffffc00f08947 */ /* 0x002fea000383ffff */
[----:B------:R-:W-:Y:S05]  /*ddc0*/  BRA `(.L_x_9196) ;  /* 0xffffffd0005c7947 */ /* 0x000fea000383ffff */
.L_x_9106:
[----:B------:R-:W-:Y:S01]  /*ddd0*/  BSSY B0, `(.L_x_9197) ;  /* 0x0000008000007945 */ /* 0x000fe20003800000 */
[----:B------:R-:W-:Y:S01]  /*dde0*/  IMAD.MOV.U32 R13, RZ, RZ, R2 ;  /* 0x000000ffff0d7224 */ /* 0x000fe200078e0002 */
[----:B------:R-:W-:Y:S01]  /*ddf0*/  MOV R11, 0x1f ;  /* 0x0000001f000b7802 */ /* 0x000fe20000000f00 */
[----:B------:R-:W-:Y:S02]  /*de00*/  IMAD.MOV.U32 R12, RZ, RZ, RZ ;  /* 0x000000ffff0c7224 */ /* 0x000fe400078e00ff */
[----:B------:R-:W-:-:S07]  /*de10*/  IMAD.MOV.U32 R15, RZ, RZ, -0x1 ;  /* 0xffffffffff0f7424 */ /* 0x000fce00078e00ff */
[----:B0-23-5:R-:W-:Y:S05]  /*de20*/  WARPSYNC.COLLECTIVE R15, `(.L_x_9198) ;  /* 0x000000000f087348 */ /* 0x02dfea0003c00000 */
[----:B------:R1:W4:Y:S02]  /*de30*/  SHFL.IDX P6, R14, R13, R12, R11 ;  /* 0x0000000c0d0e7389 */ /* 0x00032400000c000b */
[----:B012345:R-:W-:Y:S01]  /*de40*/  ENDCOLLECTIVE ;  /* 0x000000000000791b */ /* 0x03ffe20003800000 */
.L_x_9198:
[----:B------:R-:W-:Y:S05]  /*de50*/  BSYNC B0 ;  /* 0x0000000000007941 */ /* 0x000fea0003800000 */
.L_x_9197:
[----:B------:R-:W-:Y:S05]  /*de60*/  BRA `(.L_x_9199) ;  /* 0xffffffd000447947 */ /* 0x000fea000383ffff */
.L_x_9107:
[----:B------:R-:W-:Y:S01]  /*de70*/  BSSY B0, `(.L_x_9200) ;  /* 0x0000006000007945 */ /* 0x000fe20003800000 */
[----:B------:R-:W-:-:S07]  /*de80*/  IMAD.MOV.U32 R15, RZ, RZ, -0x1 ;  /* 0xffffffffff0f7424 */ /* 0x000fce00078e00ff */
[----:B0123-5:R-:W-:Y:S05]  /*de90*/  WARPSYNC.COLLECTIVE R15, `(.L_x_9201) ;  /* 0x000000000f0c7348 */ /* 0x02ffea0003c00000 */
[----:B------:R-:W-:Y:S02]  /*dea0*/  ELECT P6, UR62, PT ;  /* 0x00000000003e782f */ /* 0x000fe400038c0000 */
[----:B------:R-:W-:Y:S01]  /*deb0*/  MOV R14, UR62 ;  /* 0x0000003e000e7c02 */ /* 0x000fe20008000f00 */
[----:B0123-5:R-:W-:Y:S10]  /*dec0*/  ENDCOLLECTIVE ;  /* 0x000000000000791b */ /* 0x02fff40003800000 */
.L_x_9201:
[----:B------:R-:W-:Y:S05]  /*ded0*/  BSYNC B0 ;  /* 0x0000000000007941 */ /* 0x000fea0003800000 */
.L_x_9200:
[----:B------:R-:W-:Y:S05]  /*dee0*/  BRA `(.L_x_9202) ;  /* 0xffffffd000387947 */ /* 0x000fea000383ffff */
.L_x_9109:
[----:B----4-:R4:W0:Y:S02]  /*def0*/  SYNCS.PHASECHK.TRANS64.TRYWAIT P1, [R5+URZ+0x22840], R0 ;  /* 0x02284000050075a7 */ /* 0x010824000802017f */
[----:B0-----:R-:W-:Y:S05]  /*df00*/  @!P1 NANOSLEEP.SYNCS 0x989680 ;  /* 0x009896800000995d */ /* 0x001fea0003900000 */
[----:B------:R-:W0:Y:S02]  /*df10*/  @!P1 SYNCS.PHASECHK.TRANS64 P1, [R5+URZ+0x22840], R0 ;  /* 0x02284000050095a7 */ /* 0x000e24000802007f */
[----:B0-----:R-:W-:Y:S05]  /*df20*/  @!P1 BRA `(.L_x_9109) ;  /* 0xfffffffc00f09947 */ /* 0x001fea000383ffff */
[----:B------:R-:W-:Y:S05]  /*df30*/  BRA `(.L_x_9203) ;  /* 0xffffffd000587947 */ /* 0x000fea000383ffff */
.L_x_9111:
[----:B-1----:R1:W0:Y:S02]  /*df40*/  SYNCS.PHASECHK.TRANS64.TRYWAIT P1, [R21+URZ+0x22840], R2 ;  /* 0x02284002150075a7 */ /* 0x002224000802017f */
[----:B0-----:R-:W-:Y:S05]  /*df50*/  @!P1 NANOSLEEP.SYNCS 0x989680 ;  /* 0x009896800000995d */ /* 0x001fea0003900000 */
[----:B------:R-:W0:Y:S02]  /*df60*/  @!P1 SYNCS.PHASECHK.TRANS64 P1, [R21+URZ+0x22840], R2 ;  /* 0x02284002150095a7 */ /* 0x000e24000802007f */
[----:B0-----:R-:W-:Y:S05]  /*df70*/  @!P1 BRA `(.L_x_9111) ;  /* 0xfffffffc00f09947 */ /* 0x001fea000383ffff */
[----:B------:R-:W-:Y:S05]  /*df80*/  BRA `(.L_x_9204) ;  /* 0xffffffd000647947 */ /* 0x000fea000383ffff */
.L_x_9113:
[----:B------:R0:W0:Y:S02]  /*df90*/  SYNCS.PHASECHK.TRANS64.TRYWAIT P1, [R5+URZ+0x22860], R0 ;  /* 0x02286000050075a7 */ /* 0x000024000802017f */
[----:B0-----:R-:W-:Y:S05]  /*dfa0*/  @!P1 NANOSLEEP.SYNCS 0x989680 ;  /* 0x009896800000995d */ /* 0x001fea0003900000 */
[----:B------:R-:W0:Y:S02]  /*dfb0*/  @!P1 SYNCS.PHASECHK.TRANS64 P1, [R5+URZ+0x22860], R0 ;  /* 0x02286000050095a7 */ /* 0x000e24000802007f */
[----:B0-----:R-:W-:Y:S05]  /*dfc0*/  @!P1 BRA `(.L_x_9113) ;  /* 0xfffffffc00f09947 */ /* 0x001fea000383ffff */
[----:B------:R-:W-:Y:S05]  /*dfd0*/  BRA `(.L_x_9205) ;  /* 0xffffffd000607947 */ /* 0x000fea000383ffff */
.L_x_9206:
        /* <DEDUP_REMOVED lines=10> */
.L_x_15661:


//--------------------- .text._ZN7cutlass13device_kernelIN5flash11enable_sm90INS1_16FlashAttnFwdSm90INS1_25CollectiveMainloopFwdSm90ILi2EN4cute5tupleIJNS5_1CILi1EEES8_S8_EEENS6_IJNS7_ILi128EEENS7_ILi96EEENS7_ILi64EEEEEELi256ENS_10bfloat16_tEfNS_4arch4Sm90ELb0ELb0ELb0ELb0ELb1ELb0ELb1ELb1ELb0ELb1ELb1ELb0EEENS1_21CollectiveEpilogueFwdINS6_IJSA_NS7_ILi256EEESB_EEES9_SE_SG_Li256ELb0ELb1ELb1ELb0EEENS1_19SingleTileSchedulerILb0ELb1ELb1ELi128EEEEEEEEEvNT_6ParamsE --------------------------
	.section	.text._ZN7cutlass13device_kernelIN5flash11enable_sm90INS1_16FlashAttnFwdSm90INS1_25CollectiveMainloopFwdSm90ILi2EN4cute5tupleIJNS5_1CILi1EEES8_S8_EEENS6_IJNS7_ILi128EEENS7_ILi96EEENS7_ILi64EEEEEELi256ENS_10bfloat16_tEfNS_4arch4Sm90ELb0ELb0ELb0ELb0ELb1ELb0ELb1ELb1ELb0ELb1ELb1ELb0EEENS1_21CollectiveEpilogueFwdINS6_IJSA_NS7_ILi256EEESB_EEES9_SE_SG_Li256ELb0ELb1ELb1ELb0EEENS1_19SingleTileSchedulerILb0ELb1ELb1ELi128EEEEEEEEEvNT_6ParamsE,"ax",@progbits
	.align	128
.text._ZN7cutlass13device_kernelIN5flash11enable_sm90INS1_16FlashAttnFwdSm90INS1_25CollectiveMainloopFwdSm90ILi2EN4cute5tupleIJNS5_1CILi1EEES8_S8_EEENS6_IJNS7_ILi128EEENS7_ILi96EEENS7_ILi64EEEEEELi256ENS_10bfloat16_tEfNS_4arch4Sm90ELb0ELb0ELb0ELb0ELb1ELb0ELb1ELb1ELb0ELb1ELb1ELb0EEENS1_21CollectiveEpilogueFwdINS6_IJSA_NS7_ILi256EEESB_EEES9_SE_SG_Li256ELb0ELb1ELb1ELb0EEENS1_19SingleTileSchedulerILb0ELb1ELb1ELi128EEEEEEEEEvNT_6ParamsE:
        .type           _ZN7cutlass13device_kernelIN5flash11enable_sm90INS1_16FlashAttnFwdSm90INS1_25CollectiveMainloopFwdSm90ILi2EN4cute5tupleIJNS5_1CILi1EEES8_S8_EEENS6_IJNS7_ILi128EEENS7_ILi96EEENS7_ILi64EEEEEELi256ENS_10bfloat16_tEfNS_4arch4Sm90ELb0ELb0ELb0ELb0ELb1ELb0ELb1ELb1ELb0ELb1ELb1ELb0EEENS1_21CollectiveEpilogueFwdINS6_IJSA_NS7_ILi256EEESB_EEES9_SE_SG_Li256ELb0ELb1ELb1ELb0EEENS1_19SingleTileSchedulerILb0ELb1ELb1ELi128EEEEEEEEEvNT_6ParamsE,@function
        .size           _ZN7cutlass13device_kernelIN5flash11enable_sm90INS1_16FlashAttnFwdSm90INS1_25CollectiveMainloopFwdSm90ILi2EN4cute5tupleIJNS5_1CILi1EEES8_S8_EEENS6_IJNS7_ILi128EEENS7_ILi96EEENS7_ILi64EEEEEELi256ENS_10bfloat16_tEfNS_4arch4Sm90ELb0ELb0ELb0ELb0ELb1ELb0ELb1ELb1ELb0ELb1ELb1ELb0EEENS1_21CollectiveEpilogueFwdINS6_IJSA_NS7_ILi256EEESB_EEES9_SE_SG_Li256ELb0ELb1ELb1ELb0EEENS1_19SingleTileSchedulerILb0ELb1ELb1ELi128EEEEEEEEEvNT_6ParamsE,(.L_x_15662 - _ZN7cutlass13device_kernelIN5flash11enable_sm90INS1_16FlashAttnFwdSm90INS1_25CollectiveMainloopFwdSm90ILi2EN4cute5tupleIJNS5_1CILi1EEES8_S8_EEENS6_IJNS7_ILi128EEENS7_ILi96EEENS7_ILi64EEEEEELi256ENS_10bfloat16_tEfNS_4arch4Sm90ELb0ELb0ELb0ELb0ELb1ELb0ELb1ELb1ELb0ELb1ELb1ELb0EEENS1_21CollectiveEpilogueFwdINS6_IJSA_NS7_ILi256EEESB_EEES9_SE_SG_Li256ELb0ELb1ELb1ELb0EEENS1_19SingleTileSchedulerILb0ELb1ELb1ELi128EEEEEEEEEvNT_6ParamsE)
        .other          _ZN7cutlass13device_kernelIN5flash11enable_sm90INS1_16FlashAttnFwdSm90INS1_25CollectiveMainloopFwdSm90ILi2EN4cute5tupleIJNS5_1CILi1EEES8_S8_EEENS6_IJNS7_ILi128EEENS7_ILi96EEENS7_ILi64EEEEEELi256ENS_10bfloat16_tEfNS_4arch4Sm90ELb0ELb0ELb0ELb0ELb1ELb0ELb1ELb1ELb0ELb1ELb1ELb0EEENS1_21CollectiveEpilogueFwdINS6_IJSA_NS7_ILi256EEESB_EEES9_SE_SG_Li256ELb0ELb1ELb1ELb0EEENS1_19SingleTileSchedulerILb0ELb1ELb1ELi128EEEEEEEEEvNT_6ParamsE,@"STO_CUDA_ENTRY STV_DEFAULT"
_ZN7cutlass13device_kernelIN5flash11enable_sm90INS1_16FlashAttnFwdSm90INS1_25CollectiveMainloopFwdSm90ILi2EN4cute5tupleIJNS5_1CILi1EEES8_S8_EEENS6_IJNS7_ILi128EEENS7_ILi96EEENS7_ILi64EEEEEELi256ENS_10bfloat16_tEfNS_4arch4Sm90ELb0ELb0ELb0ELb0ELb1ELb0ELb1ELb1ELb0ELb1ELb1ELb0EEENS1_21CollectiveEpilogueFwdINS6_IJSA_NS7_ILi256EEESB_EEES9_SE_SG_Li256ELb0ELb1ELb1ELb0EEENS1_19SingleTileSchedulerILb0ELb1ELb1ELi128EEEEEEEEEvNT_6ParamsE:
        /* <DEDUP_REMOVED lines=43> */
[----:B------:R0:W0:Y:S01]  /*02b0*/  SYNCS.EXCH.64 URZ, [UR8+0x32440], UR6 ;  /* 0x03244006083f75b2 */ /* 0x0000220008000100 */
[----:B------:R0:W0:Y:S01]  /*02c0*/  SYNCS.EXCH.64 URZ, [UR8+0x32438], UR4 ;  /* 0x03243804083f75b2 */ /* 0x0000220008000100 */
[----:B------:R0:W0:Y:S01]  /*02d0*/  SYNCS.EXCH.64 URZ, [UR8+0x32448], UR6 ;  /* 0x03244806083f75b2 */ /* 0x0000220008000100 */
[----:B------:R-:W-:Y:S01]  /*02e0*/  NOP ;  /* 0x0000000000007918 */ /* 0x000fe20000000000 */
.L_x_9207:
        /* <DEDUP_REMOVED lines=22> */
.L_x_9208:
        /* <DEDUP_REMOVED lines=18> */
.L_x_9209:
        /* <DEDUP_REMOVED lines=22> */
.L_x_9210:
        /* <DEDUP_REMOVED lines=23> */
.L_x_9211:
        /* <DEDUP_REMOVED lines=11> */
.L_x_9214:
[----:B------:R-:W-:-:S08]  /*08f0*/  NOP ;  /* 0x0000000000007918 */ /* 0x000fd00000000000 */
[----:B------:R-:W1:Y:S02]  /*0900*/  USETMAXREG.TRY_ALLOC.CTAPOOL UP0, 0xe8 ;  /* 0x000000e8000079c8 */ /* 0x000e640008000600 */
[----:B-1----:R-:W-:-:S13]  /*0910*/  PLOP3.LUT P0, PT, PT, PT, UP0, 0x80, 0x0 ;  /* 0x000000000000781c */ /* 0x002fda0003f0f008 */
[----:B------:R-:W-:Y:S05]  /*0920*/  @!P0 BRA `(.L_x_9214) ;  /* 0xfffffffc00f08947 */ /* 0x000fea000383ffff */
[----:B------:R-:W1:Y:S01]  /*0930*/  S2UR UR6, SR_CTAID.Y ;  /* 0x00000000000679c3 */ /* 0x000e620000002600 */
[----:B------:R-:W-:Y:S01]  /*0940*/  ULDC UR7, c[0x0][0xd50] ;  /* 0x0003540000077ab9 */ /* 0x000fe20000000800 */
[----:B------:R-:W-:Y:S01]  /*0950*/  SHF.R.U32.HI R17, RZ, 0x7, R28 ;  /* 0x00000007ff117819 */ /* 0x000fe2000001161c */
[----:B------:R-:W-:-:S05]  /*0960*/  UISETP.NE.AND UP0, UPT, UR7, 0x1, UPT ;  /* 0x000000010700788c */ /* 0x000fca000bf05270 */
[----:B------:R-:W-:Y:S08]  /*0970*/  BAR.ARV 0x8, 0x180 ;  /* 0x0206000000007b1d */ /* 0x000ff00000002000 */
[----:B------:R-:W2:Y:S01]  /*0980*/  S2UR UR8, SR_CTAID.Z ;  /* 0x00000000000879c3 */ /* 0x000ea20000002700 */
[----:B------:R-:W-:Y:S01]  /*0990*/  ISETP.NE.AND P0, PT, R17, 0x1, PT ;  /* 0x000000011100780c */ /* 0x000fe20003f05270 */
[----:B------:R-:W-:Y:S01]  /*09a0*/  @UP0 ULDC UR4, c[0x0][0xd54] ;  /* 0x0003550000040ab9 */ /* 0x000fe20000000800 */
[----:B------:R-:W-:Y:S01]  /*09b0*/  @UP0 ULDC UR9, c[0x0][0xd58] ;  /* 0x0003560000090ab9 */ /* 0x000fe20000000800 */
[----:B-1----:R-:W-:-:S10]  /*09c0*/  UIMAD.WIDE.U32 UR4, UR6, UR4, URZ ;  /* 0x00000004060472a5 */ /* 0x002fd4000f8e003f */
[----:B------:R-:W-:Y:S06]  /*09d0*/  @!P0 BAR.ARV 0x9, 0x100 ;  /* 0x0244000000008b1d */ /* 0x000fec0000002000 */
[----:B------:R-:W-:Y:S01]  /*09e0*/  UMOV UR10, UR6 ;  /* 0x00000006000a7c82 */ /* 0x000fe20008000000 */
[----:B------:R-:W-:Y:S01]  /*09f0*/  @UP0 USHF.R.U32.HI UR10, URZ, UR9, UR5 ;  /* 0x000000093f0a0299 */ /* 0x000fe20008011605 */
[----:B--2---:R-:W-:-:S03]  /*0a00*/  ISETP.LE.AND P0, PT, RZ, UR8, PT ;  /* 0x00000008ff007c0c */ /* 0x004fc6000bf03270 */
[----:B------:R-:W-:Y:S02]  /*0a10*/  UIADD3 UR4, -UR10, URZ, URZ ;  /* 0x0000003f0a047290 */ /* 0x000fe4000fffe13f */
[----:B------:R-:W-:Y:S02]  /*0a20*/  IMAD.U32 R0, RZ, RZ, UR10 ;  /* 0x0000000aff007e24 */ /* 0x000fe4000f8e00ff */
[----:B------:R-:W-:-:S03]  /*0a30*/  UIMAD UR7, UR7, UR4, UR6 ;  /* 0x00000004070772a4 */ /* 0x000fc6000f8e0206 */
[----:B------:R1:W-:Y:S03]  /*0a40*/  STL [R1+0x4], R0 ;  /* 0x0000040001007387 */ /* 0x0003e60000100800 */
[----:B------:R-:W-:Y:S06]  /*0a50*/  @!P0 BRA `(.L_x_9215) ;  /* 0x000000c8000c8947 */ /* 0x000fec0003800000 */
        /* <DEDUP_REMOVED lines=22> */
[-C--:B-1----:R-:W-:Y:S02]  /*0bc0*/  IABS R0, R3.reuse ;  /* 0x0000000300007213 */ /* 0x082fe40000000000 */
[----:B------:R-:W-:Y:S01]  /*0bd0*/  IMAD.U32 R4, RZ, RZ, UR8 ;  /* 0x00000008ff047e24 */ /* 0x000fe2000f8e00ff */
[----:B------:R-:W-:Y:S01]  /*0be0*/  IABS R5, R3 ;  /* 0x0000000300057213 */ /* 0x000fe20000000000 */
[----:B------:R-:W-:Y:S01]  /*0bf0*/  ULOP3.LUT UR8, UR8, UR7, URZ, 0x3c, !UPT ;  /* 0x0000000708087292 */ /* 0x000fe2000f8e3c3f */
[----:B------:R-:W-:Y:S02]  /*0c00*/  R2UR UR12, R0 ;  /* 0x00000000000c72ca */ /* 0x000fe400000e0000 */
[----:B------:R-:W-:-:S04]  /*0c10*/  IABS R4, R4 ;  /* 0x0000000400047213 */ /* 0x000fc80000000000 */
[----:B------:R-:W-:-:S04]  /*0c20*/  MOV R3, R4 ;  /* 0x0000000400037202 */ /* 0x000fc80000000f00 */
[----:B------:R-:W-:-:S03]  /*0c30*/  R2UR UR11, R3 ;  /* 0x00000000030b72ca */ /* 0x000fc600000e0000 */
        /* <DEDUP_REMOVED lines=22> */
.L_x_9216:
[----:B------:R-:W-:Y:S01]  /*0da0*/  UIMAD UR5, UR9, UR4, URZ ;  /* 0x00000004090572a4 */ /* 0x000fe2000f8e023f */
[----:B-1----:R-:W-:Y:S01]  /*0db0*/  IMAD.U32 R0, RZ, RZ, UR6 ;  /* 0x00000006ff007e24 */ /* 0x002fe2000f8e00ff */
[----:B------:R-:W-:Y:S01]  /*0dc0*/  PLOP3.LUT P0, PT, PT, PT, PT, 0x80, 0x0 ;  /* 0x000000000000781c */ /* 0x000fe20003f0f070 */
[----:B------:R-:W-:Y:S01]  /*0dd0*/  IMAD.U32 R3, RZ, RZ, UR4 ;  /* 0x00000004ff037e24 */ /* 0x000fe2000f8e00ff */
[----:B------:R-:W-:Y:S01]  /*0de0*/  MOV R4, RZ ;  /* 0x000000ff00047202 */ /* 0x000fe20000000f00 */
[----:B------:R-:W-:Y:S01]  /*0df0*/  VIADD R22, R28, 0xffffff80 ;  /* 0xffffff801c167836 */ /* 0x000fe20000000000 */
[----:B------:R-:W-:Y:S01]  /*0e00*/  CS2R R150, SRZ ;  /* 0x0000000000967805 */ /* 0x000fe2000001ff00 */
[----:B------:R-:W-:Y:S01]  /*0e10*/  IMAD.U32 R19, RZ, RZ, UR5 ;  /* 0x00000005ff137e24 */ /* 0x000fe2000f8e00ff */
        /* <DEDUP_REMOVED lines=70> */
[----:B------:R-:W1:Y:S01]  /*1280*/  S2UR UR6, SR_CgaCtaId ;  /* 0x00000000000679c3 */ /* 0x000e620000008800 */
[----:B------:R-:W-:Y:S02]  /*1290*/  UMOV UR5, 0x400 ;  /* 0x0000040000057882 */ /* 0x000fe40000000000 */
[----:B------:R-:W-:-:S04]  /*12a0*/  LEA.HI R23, R3, R22, RZ, 0x7 ;  /* 0x0000001603177211 */ /* 0x000fc800078f38ff */
[----:B------:R-:W-:-:S06]  /*12b0*/  SHF.R.S32.HI R0, RZ, 0x7, R23 ;  /* 0x00000007ff007819 */ /* 0x000fcc0000011417 */
[----:B------:R-:W2:Y:S01]  /*12c0*/  SHFL.IDX PT, R0, R0, RZ, 0x1f ;  /* 0x00001fff00007589 */ /* 0x000ea200000e0000 */
[----:B-1----:R-:W-:-:S04]  /*12d0*/  ULEA UR7, UR6, UR5, 0x18 ;  /* 0x0000000506077291 */ /* 0x002fc8000f8ec03f */
[----:B------:R-:W-:Y:S02]  /*12e0*/  UIADD3 UR6, UR7, 0x18400, URZ ;  /* 0x0001840007067890 */ /* 0x000fe4000fffe03f */
[----:B------:R-:W-:Y:S02]  /*12f0*/  IMAD.U32 R16, RZ, RZ, UR7 ;  /* 0x00000007ff107e24 */ /* 0x000fe4000f8e00ff */
[----:B------:R-:W-:Y:S01]  /*1300*/  ULOP3.LUT UP0, URZ, UR6, 0x1bf, URZ, 0xc0, !UPT ;  /* 0x000001bf063f7892 */ /* 0x000fe2000f80c03f */
[----:B--2---:R-:W-:-:S05]  /*1310*/  R2UR UR4, R0 ;  /* 0x00000000000472ca */ /* 0x004fca00000e0000 */
[----:B------:R-:W-:-:S08]  /*1320*/  PLOP3.LUT P0, PT, PT, PT, UP0, 0x80, 0x0 ;  /* 0x000000000000781c */ /* 0x000fd00003f0f008 */
[----:B------:R-:W-:-:S04]  /*1330*/  ULEA.HI UR5, UR4, UR4, URZ, 0x1 ;  /* 0x0000000404057291 */ /* 0x000fc8000f8f083f */
[----:B------:R-:W-:-:S04]  /*1340*/  ULOP3.LUT UR5, UR5, 0xffffe, URZ, 0xc0, !UPT ;  /* 0x000ffffe05057892 */ /* 0x000fc8000f8ec03f */
[----:B------:R-:W-:Y:S01]  /*1350*/  UIADD3 UR40, UR4, -UR5, URZ ;  /* 0x8000000504287290 */ /* 0x000fe2000fffe03f */
[----:B------:R-:W-:Y:S11]  /*1360*/  @!P0 BRA `(.L_x_9218) ;  /* 0x0000000000408947 */ /* 0x000ff60003800000 */
[----:B------:R-:W-:Y:S01]  /*1370*/  MOV R0, 0x0 ;  /* 0x0000000000007802 */ /* 0x000fe20000000f00 */
[----:B------:R-:W-:Y:S01]  /*1380*/  ULDC.64 UR4, c[0x4][0xf0] ;  /* 0x01003c0000047ab9 */ /* 0x000fe20000000a00 */
[----:B------:R-:W-:Y:S01]  /*1390*/  ULDC.64 UR6, c[0x4][0x38] ;  /* 0x01000e0000067ab9 */ /* 0x000fe20000000a00 */
[----:B------:R-:W-:Y:S01]  /*13a0*/  IMAD.U32 R4, RZ, RZ, UR4 ;  /* 0x00000004ff047e24 */ /* 0x000fe2000f8e00ff */
[----:B0-----:R0:W1:Y:S01]  /*13b0*/  LDC.64 R2, c[0x4][R0] ;  /* 0x0100000000027b82 */ /* 0x0010620000000a00 */
        /* <DEDUP_REMOVED lines=11> */
.L_x_9218:
[----:B------:R-:W-:Y:S01]  /*1470*/  R2UR UR4, R16 ;  /* 0x00000000100472ca */ /* 0x000fe200000e0000 */
[----:B------:R-:W-:Y:S01]  /*1480*/  VIADD R210, R17, 0x8 ;  /* 0x0000000811d27836 */ /* 0x000fe20000000000 */
[----:B------:R-:W-:-:S11]  /*1490*/  SHF.L.U32 R0, RZ, 0x1f, RZ ;  /* 0x0000001fff007819 */ /* 0x000fd600000006ff */
[----:B------:R-:W1:Y:S02]  /*14a0*/  SYNCS.PHASECHK.TRANS64.TRYWAIT P0, [UR4+0x32400], R0 ;  /* 0x03240000ff0075a7 */ /* 0x000e640008000144 */
[----:B-1----:R-:W-:Y:S05]  /*14b0*/  @!P0 BRA `(.L_x_9219) ;  /* 0x000000bc007c8947 */ /* 0x002fea0003800000 */
.L_x_9296:
[----:B------:R-:W-:Y:S05]  /*14c0*/  WARPSYNC.ALL ;  /* 0x0000000000007948 */ /* 0x000fea0003800000 */
[----:B0-----:R-:W2:Y:S01]  /*14d0*/  LDL R2, [R1] ;  /* 0x0000000001027983 */ /* 0x001ea20000100800 */
[----:B------:R0:W-:Y:S01]  /*14e0*/  BAR.SYNC.DEFER_BLOCKING R210, 0x100 ;  /* 0x000400d20000751d */ /* 0x0001e20000010000 */
[----:B--2---:R-:W-:-:S13]  /*14f0*/  R2UR UR4, R2 ;  /* 0x00000000020472ca */ /* 0x004fda00000e0000 */
[----:B------:R-:W-:-:S04]  /*1500*/  ULOP3.LUT UR4, UR4, 0x1, URZ, 0xfc, !UPT ;  /* 0x0000000104047892 */ /* 0x000fc8000f8efc3f */
[----:B------:R-:W-:-:S06]  /*1510*/  UISETP.NE.AND UP0, UPT, UR4, 0x3, UPT ;  /* 0x000000030400788c */ /* 0x000fcc000bf05270 */
[----:B------:R-:W-:-:S13]  /*1520*/  PLOP3.LUT P0, PT, PT, PT, UP0, 0x80, 0x0 ;  /* 0x000000000000781c */ /* 0x000fda0003f0f008 */
[----:B0-----:R-:W-:Y:S05]  /*1530*/  @!P0 BRA `(.L_x_9220) ;  /* 0x0000000000048947 */ /* 0x001fea0003800000 */
[----:B------:R-:W-:Y:S01]  /*1540*/  BPT.TRAP 0x1 ;  /* 0x000000040000795c */ /* 0x000fe20000300000 */
.L_x_9220:
[----:B------:R-:W-:-:S13]  /*1550*/  R2UR UR4, R16 ;  /* 0x00000000100472ca */ /* 0x000fda00000e0000 */
[----:B------:R0:W2:Y:S01]  /*1560*/  SYNCS.PHASECHK.TRANS64.TRYWAIT P1, [UR4+0x32430], R0 ;  /* 0x03243000ff0075a7 */ /* 0x0000a20008020144 */
[----:B------:R-:W-:Y:S05]  /*1570*/  @!P0 BRA `(.L_x_9221) ;  /* 0x0000000000048947 */ /* 0x000fea0003800000 */
[----:B------:R-:W-:Y:S01]  /*1580*/  BPT.TRAP 0x1 ;  /* 0x000000040000795c */ /* 0x000fe20000300000 */
.L_x_9221:
[----:B--2---:R-:W-:Y:S05]  /*1590*/  @P1 BRA `(.L_x_9222) ;  /* 0x00000000000c1947 */ /* 0x004fea0003800000 */
[----:B------:R-:W-:-:S13]  /*15a0*/  R2UR UR4, R16 ;  /* 0x00000000100472ca */ /* 0x000fda00000e0000 */
[----:B------:R-:W2:Y:S02]  /*15b0*/  SYNCS.PHASECHK.TRANS64.TRYWAIT P1, [UR4+0x32430], R0 ;  /* 0x03243000ff0075a7 */ /* 0x000ea40008020144 */
[----:B--2---:R-:W-:Y:S05]  /*15c0*/  @!P1 BRA `(.L_x_9223) ;  /* 0x000000bc00549947 */ /* 0x004fea0003800000 */
.L_x_9222:
[----:B------:R-:W-:Y:S01]  /*15d0*/  R2UR UR9, R16 ;  /* 0x00000000100972ca */ /* 0x000fe200000e0000 */
[----:B------:R-:W-:Y:S01]  /*15e0*/  WARPGROUP.ARRIVE ;  /* 0x00000000000079c5 */ /* 0x000fe20000000000 */
[----:B------:R-:W-:Y:S01]  /*15f0*/  UMOV UR7, 0x40000040 ;  /* 0x4000004000077882 */ /* 0x000fe20000000000 */
[----:B------:R-:W-:Y:S01]  /*1600*/  UMOV UR13, 0x40000040 ;  /* 0x40000040000d7882 */ /* 0x000fe20000000000 */
[----:B------:R-:W-:Y:S02]  /*1610*/  IMAD.U32 R15, RZ, RZ, UR7 ;  /* 0x00000007ff0f7e24 */ /* 0x000fe4000f8e00ff */
[----:B------:R-:W-:-:S07]  /*1620*/  IMAD.U32 R13, RZ, RZ, UR13 ;  /* 0x0000000dff0d7e24 */ /* 0x000fce000f8e00ff */
[----:B------:R-:W-:Y:S02]  /*1630*/  ULEA UR40, UR40, UR9, 0xd ;  /* 0x0000000928287291 */ /* 0x000fe4000f8e683f */
[----:B------:R-:W-:Y:S02]  /*1640*/  UIADD3 UR5, UR9, 0x1c400, URZ ;  /* 0x0001c40009057890 */ /* 0x000fe4000fffe03f */
[----:B------:R-:W-:Y:S02]  /*1650*/  UIADD3 UR4, UR40, 0x18400, URZ ;  /* 0x0001840028047890 */ /* 0x000fe4000fffe03f */
[----:B------:R-:W-:Y:S02]  /*1660*/  USHF.R.U32.HI UR5, URZ, 0x4, UR5 ;  /* 0x000000043f057899 */ /* 0x000fe40008011605 */
[----:B------:R-:W-:Y:S02]  /*1670*/  USHF.R.U32.HI UR4, URZ, 0x4, UR4 ;  /* 0x000000043f047899 */ /* 0x000fe40008011604 */
[----:B------:R-:W-:-:S02]  /*1680*/  ULOP3.LUT UR5, UR5, 0x3fff, URZ, 0xc0, !UPT ;  /* 0x00003fff05057892 */ /* 0x000fc4000f8ec03f */
[----:B------:R-:W-:Y:S02]  /*1690*/  ULOP3.LUT UR4, UR4, 0x3fff, URZ, 0xc0, !UPT ;  /* 0x00003fff04047892 */ /* 0x000fe4000f8ec03f */
[----:B------:R-:W-:Y:S02]  /*16a0*/  ULOP3.LUT UR10, UR5, 0x10000, URZ, 0xfc, !UPT ;  /* 0x00010000050a7892 */ /* 0x000fe4000f8efc3f */
[----:B------:R-:W-:Y:S01]  /*16b0*/  ULOP3.LUT UR8, UR4, 0x10000, URZ, 0xfc, !UPT ;  /* 0x0001000004087892 */ /* 0x000fe2000f8efc3f */
[----:B------:R-:W-:-:S03]  /*16c0*/  UMOV UR5, UR7 ;  /* 0x0000000700057c82 */ /* 0x000fc60008000000 */
[----:B------:R-:W-:-:S03]  /*16d0*/  MOV R17, UR10 ;  /* 0x0000000a00117c02 */ /* 0x000fc60008000f00 */
[----:B------:R-:W-:Y:S02]  /*16e0*/  UMOV UR6, UR8 ;  /* 0x0000000800067c82 */ /* 0x000fe40008000000 */
[----:B------:R-:W-:Y:S01]  /*16f0*/  IMAD.U32 R14, RZ, RZ, UR6 ;  /* 0x00000006ff0e7e24 */ /* 0x000fe2000f8e00ff */
[----:B------:R-:W-:Y:S01]  /*1700*/  UMOV UR4, UR6 ;  /* 0x0000000600047c82 */ /* 0x000fe20008000000 */
[----:B------:R-:W-:Y:S02]  /*1710*/  UMOV UR6, UR10 ;  /* 0x0000000a00067c82 */ /* 0x000fe40008000000 */
[----:B------:R-:W-:Y:S01]  /*1720*/  HGMMA.64x96x16.F32.BF16 R24, gdesc[UR4], RZ, !UPT, gsb0 ;  /* 0x01600000041879f0 */ /* 0x000fe2000c0018ff */
[----:B------:R-:W-:Y:S02]  /*1730*/  UIADD3 UR4, UR8, 0x2, URZ ;  /* 0x0000000208047890 */ /* 0x000fe4000fffe03f */
[----:B------:R-:W-:Y:S01]  /*1740*/  UIADD3 UR6, UR10, 0x2, URZ ;  /* 0x000000020a067890 */ /* 0x000fe2000fffe03f */
[----:B------:R-:W-:Y:S01]  /*1750*/  UMOV UR5, UR13 ;  /* 0x0000000d00057c82 */ /* 0x000fe20008000000 */
[----:B------:R-:W-:Y:S01]  /*1760*/  UMOV UR7, 0x40000040 ;  /* 0x4000004000077882 */ /* 0x000fe20000000000 */
[----:B------:R-:W-:-:S02]  /*1770*/  UMOV UR13, 0x40000040 ;  /* 0x40000040000d7882 */ /* 0x000fc40000000000 */
[----:B------:R-:W-:Y:S01]  /*1780*/  UMOV UR12, UR4 ;  /* 0x00000004000c7c82 */ /* 0x000fe20008000000 */
[----:B------:R-:W-:Y:S01]  /*1790*/  IMAD.U32 R11, RZ, RZ, UR13 ;  /* 0x0000000dff0b7e24 */ /* 0x000fe2000f8e00ff */
[----:B------:R-:W-:Y:S01]  /*17a0*/  UMOV UR4, UR12 ;  /* 0x0000000c00047c82 */ /* 0x000fe20008000000 */
[----:B------:R-:W-:Y:S01]  /*17b0*/  IMAD.U32 R12, RZ, RZ, UR12 ;  /* 0x0000000cff0c7e24 */ /* 0x000fe2000f8e00ff */
[----:B------:R-:W-:Y:S02]  /*17c0*/  WARPGROUP.DEPBAR.LE gsb0, 0x0 ;  /* 0x00008000000079c5 */ /* 0x000fe40000010000 */
[----:B------:R-:W-:-:S06]  /*17d0*/  WARPGROUP.ARRIVE ;  /* 0x00000000000079c5 */ /* 0x000fcc0000000000 */
[----:B------:R-:W-:Y:S01]  /*17e0*/  HGMMA.64x96x16.F32.BF16 R24, gdesc[UR4], R24, gsb0 ;  /* 0x01600000041879f0 */ /* 0x000fe20008001818 */
[----:B------:R-:W-:Y:S02]  /*17f0*/  UIADD3 UR4, UR8, 0x4, URZ ;  /* 0x0000000408047890 */ /* 0x000fe4000fffe03f */
[----:B------:R-:W-:Y:S01]  /*1800*/  UIADD3 UR6, UR10, 0x4, URZ ;  /* 0x000000040a067890 */ /* 0x000fe2000fffe03f */
[----:B------:R-:W-:Y:S01]  /*1810*/  UMOV UR5, UR13 ;  /* 0x0000000d00057c82 */ /* 0x000fe20008000000 */
[----:B------:R-:W-:-:S03]  /*1820*/  UMOV UR7, 0x40000040 ;  /* 0x4000004000077882 */ /* 0x000fc60000000000 */
[----:B------:R-:W-:Y:S02]  /*1830*/  UMOV UR12, UR4 ;  /* 0x00000004000c7c82 */ /* 0x000fe40008000000 */
[----:B------:R-:W-:Y:S01]  /*1840*/  UMOV UR4, UR12 ;  /* 0x0000000c00047c82 */ /* 0x000fe20008000000 */
[----:B------:R-:W-:Y:S01]  /*1850*/  IMAD.U32 R10, RZ, RZ, UR12 ;  /* 0x0000000cff0a7e24 */ /* 0x000fe2000f8e00ff */
[----:B------:R-:W-:Y:S02]  /*1860*/  WARPGROUP.DEPBAR.LE gsb0, 0x0 ;  /* 0x00008000000079c5 */ /* 0x000fe40000010000 */
[----:B------:R-:W-:-:S06]  /*1870*/  WARPGROUP.ARRIVE ;  /* 0x00000000000079c5 */ /* 0x000fcc0000000000 */
[----:B------:R-:W-:Y:S01]  /*1880*/  HGMMA.64x96x16.F32.BF16 R24, gdesc[UR4], R24, gsb0 ;  /* 0x01600000041879f0 */ /* 0x000fe20008001818 */
[----:B------:R-:W-:Y:S02]  /*1890*/  UIADD3 UR4, UR8, 0x6, URZ ;  /* 0x0000000608047890 */ /* 0x000fe4000fffe03f */
[----:B------:R-:W-:Y:S01]  /*18a0*/  UIADD3 UR6, UR10, 0x6, URZ ;  /* 0x000000060a067890 */ /* 0x000fe2000fffe03f */
[----:B------:R-:W-:Y:S01]  /*18b0*/  UMOV UR5, 0x40000040 ;  /* 0x4000004000057882 */ /* 0x000fe20000000000 */
[----:B------:R-:W-:Y:S02]  /*18c0*/  UMOV UR7, 0x40000040 ;  /* 0x4000004000077882 */ /* 0x000fe40000000000 */
[----:B------:R-:W-:Y:S02]  /*18d0*/  IMAD.U32 R8, RZ, RZ, UR4 ;  /* 0x00000004ff087e24 */ /* 0x000fe4000f8e00ff */
[----:B------:R-:W-:Y:S01]  /*18e0*/  IMAD.U32 R9, RZ, RZ, UR5 ;  /* 0x00000005ff097e24 */ /* 0x000fe2000f8e00ff */
[----:B------:R-:W-:-:S02]  /*18f0*/  WARPGROUP.DEPBAR.LE gsb0, 0x0 ;  /* 0x00008000000079c5 */ /* 0x000fc40000010000 */
[----:B------:R-:W-:-:S06]  /*1900*/  WARPGROUP.ARRIVE ;  /* 0x00000000000079c5 */ /* 0x000fcc0000000000 */
[----:B------:R-:W-:Y:S03]  /*1910*/  HGMMA.64x96x16.F32.BF16 R24, gdesc[UR4], R24, gsb0 ;  /* 0x01600000041879f0 */ /* 0x000fe60008001818 */
[----:B------:R-:W-:Y:S02]  /*1920*/  WARPGROUP.DEPBAR.LE gsb0, 0x0 ;  /* 0x00008000000079c5 */ /* 0x000fe40000010000 */
[----:B------:R-:W2:Y:S02]  /*1930*/  SYNCS.PHASECHK.TRANS64.TRYWAIT P1, [UR9+0x32410], R0 ;  /* 0x03241000ff0075a7 */ /* 0x000ea40008020149 */
[----:B--2---:R-:W-:Y:S05]  /*1940*/  @!P1 BRA `(.L_x_9224) ;  /* 0x000000b800909947 */ /* 0x004fea0003800000 */
.L_x_9297:
[----:B------:R-:W-:Y:S05]  /*1950*/  @!P0 BRA `(.L_x_9225) ;  /* 0x0000000000048947 */ /* 0x000fea0003800000 */
[----:B------:R-:W-:Y:S01]  /*1960*/  BPT.TRAP 0x1 ;  /* 0x000000040000795c */ /* 0x000fe20000300000 */
.L_x_9225:
[----:B------:R-:W-:-:S13]  /*1970*/  R2UR UR4, R16 ;  /* 0x00000000100472ca */ /* 0x000fda00000e0000 */
[----:B------:R2:W3:Y:S01]  /*1980*/  SYNCS.PHASECHK.TRANS64.TRYWAIT P1, [UR4+0x32450], R0 ;  /* 0x03245000ff0075a7 */ /* 0x0004e20008020144 */
[----:B------:R-:W-:Y:S05]  /*1990*/  @!P0 BRA `(.L_x_9226) ;  /* 0x0000000000048947 */ /* 0x000fea0003800000 */
[----:B------:R-:W-:Y:S01]  /*19a0*/  BPT.TRAP 0x1 ;  /* 0x000000040000795c */ /* 0x000fe20000300000 */
.L_x_9226:
[----:B---3--:R-:W-:Y:S05]  /*19b0*/  @P1 BRA `(.L_x_9227) ;  /* 0x00000000000c1947 */ /* 0x008fea0003800000 */
[----:B------:R-:W-:-:S13]  /*19c0*/  R2UR UR4, R16 ;  /* 0x00000000100472ca */ /* 0x000fda00000e0000 */
[----:B------:R-:W3:Y:S02]  /*19d0*/  SYNCS.PHASECHK.TRANS64.TRYWAIT P1, [UR4+0x32450], R0 ;  /* 0x03245000ff0075a7 */ /* 0x000ee40008020144 */
[----:B---3--:R-:W-:Y:S05]  /*19e0*/  @!P1 BRA `(.L_x_9228) ;  /* 0x000000b800849947 */ /* 0x008fea0003800000 */
.L_x_9227:
[----:B------:R-:W-:Y:S01]  /*19f0*/  R2UR UR4, R16 ;  /* 0x00000000100472ca */ /* 0x000fe200000e0000 */
        /* <DEDUP_REMOVED lines=9> */
[----:B------:R-:W-:Y:S01]  /*1a90*/  IMAD.U32 R5, RZ, RZ, UR13 ;  /* 0x0000000dff057e24 */ /* 0x000fe2000f8e00ff */
[----:B------:R-:W-:Y:S01]  /*1aa0*/  UMOV UR15, 0x40000040 ;  /* 0x40000040000f7882 */ /* 0x000fe20000000000 */
[----:B------:R-:W-:Y:S01]  /*1ab0*/  UMOV UR17, 0x40000040 ;  /* 0x4000004000117882 */ /* 0x000fe20000000000 */
[----:B------:R-:W-:Y:S01]  /*1ac0*/  UIADD3 UR4, UR4, 0x400, URZ ;  /* 0x0000040004047890 */ /* 0x000fe2000fffe03f */
[----:B------:R-:W3:Y:S01]  /*1ad0*/  S2R R20, SR_TID.X ;  /* 0x0000000000147919 */ /* 0x000ee20000002100 */
[----:B------:R-:W-:-:S02]  /*1ae0*/  ULOP3.LUT UR6, UR6, 0x10000, URZ, 0xfc, !UPT ;  /* 0x0001000006067892 */ /* 0x000fc4000f8efc3f */
[----:B------:R-:W-:Y:S02]  /*1af0*/  USHF.R.U32.HI UR4, URZ, 0x4, UR4 ;  /* 0x000000043f047899 */ /* 0x000fe40008011604 */
[----:B------:R-:W-:Y:S02]  /*1b00*/  UIADD3 UR16, UR6, 0x404, URZ ;  /* 0x0000040406107890 */ /* 0x000fe4000fffe03f */
[----:B------:R-:W-:Y:S01]  /*1b10*/  ULOP3.LUT UR7, UR4, 0x3fff, URZ, 0xc0, !UPT ;  /* 0x00003fff04077892 */ /* 0x000fe2000f8ec03f */
[----:B------:R-:W-:Y:S01]  /*1b20*/  UMOV UR8, UR6 ;  /* 0x0000000600087c82 */ /* 0x000fe20008000000 */
[----:B------:R-:W-:Y:S01]  /*1b30*/  UIADD3 UR4, UR6, 0x2, URZ ;  /* 0x0000000206047890 */ /* 0x000fe2000fffe03f */
[----:B------:R-:W-:Y:S01]  /*1b40*/  MOV R6, UR8 ;  /* 0x0000000800067c02 */ /* 0x000fe20008000f00 */
[----:B------:R-:W-:Y:S01]  /*1b50*/  ULOP3.LUT UR57, UR7, 0x10000, URZ, 0xfc, !UPT ;  /* 0x0001000007397892 */ /* 0x000fe2000f8efc3f */
[----:B------:R-:W-:Y:S01]  /*1b60*/  UMOV UR19, 0x40000040 ;  /* 0x4000004000137882 */ /* 0x000fe20000000000 */
[----:B------:R-:W-:-:S03]  /*1b70*/  UIADD3 UR20, UR6, 0x406, URZ ;  /* 0x0000040606147890 */ /* 0x000fc6000fffe03f */
[----:B------:R-:W-:Y:S01]  /*1b80*/  UMOV UR12, UR4 ;  /* 0x00000004000c7c82 */ /* 0x000fe20008000000 */
[----:B------:R-:W-:Y:S01]  /*1b90*/  UIADD3 UR4, UR6, 0x4, URZ ;  /* 0x0000000406047890 */ /* 0x000fe2000fffe03f */
[----:B------:R-:W-:Y:S01]  /*1ba0*/  IMAD.U32 R4, RZ, RZ, UR12 ;  /* 0x0000000cff047e24 */ /* 0x000fe2000f8e00ff */
[----:B------:R-:W-:Y:S01]  /*1bb0*/  UMOV UR10, UR57 ;  /* 0x00000039000a7c82 */ /* 0x000fe20008000000 */
[----:B------:R-:W-:Y:S01]  /*1bc0*/  UIADD3 UR14, UR57, 0x302, URZ ;  /* 0x00000302390e7890 */ /* 0x000fe2000fffe03f */
[----:B------:R-:W-:Y:S01]  /*1bd0*/  HGMMA.64x96x16.F32.BF16 R24, gdesc[UR8], R24, gsb0 ;  /* 0x01600000081879f0 */ /* 0x000fe20008001818 */
[----:B------:R-:W-:Y:S02]  /*1be0*/  UIADD3 UR10, UR57, 0x2, URZ ;  /* 0x00000002390a7890 */ /* 0x000fe4000fffe03f */
[----:B------:R-:W-:Y:S01]  /*1bf0*/  IMAD.U32 R18, RZ, RZ, UR57 ;  /* 0x00000039ff127e24 */ /* 0x000fe2000f8e00ff */
[----:B------:R-:W-:Y:S01]  /*1c00*/  UMOV UR8, UR12 ;  /* 0x0000000c00087c82 */ /* 0x000fe20008000000 */
[----:B------:R-:W-:Y:S01]  /*1c10*/  UMOV UR9, UR13 ;  /* 0x0000000d00097c82 */ /* 0x000fe20008000000 */
[----:B------:R-:W-:Y:S01]  /*1c20*/  UMOV UR11, 0x40000040 ;  /* 0x40000040000b7882 */ /* 0x000fe20000000000 */
[----:B------:R-:W-:Y:S01]  /*1c30*/  UMOV UR12, UR4 ;  /* 0x00000004000c7c82 */ /* 0x000fe20008000000 */
[----:B------:R-:W-:Y:S01]  /*1c40*/  UMOV UR13, 0x40000040 ;  /* 0x40000040000d7882 */ /* 0x000fe20000000000 */
[----:B------:R-:W-:Y:S01]  /*1c50*/  UIADD3 UR4, UR6, 0x6, URZ ;  /* 0x0000000606047890 */ /* 0x000fe2000fffe03f */
[----:B------:R-:W-:Y:S01]  /*1c60*/  IMAD.U32 R2, RZ, RZ, UR12 ;  /* 0x0000000cff027e24 */ /* 0x000fe2000f8e00ff */
[----:B------:R-:W-:Y:S01]  /*1c70*/  UIADD3 UR18, UR57, 0x304, URZ ;  /* 0x0000030439127890 */ /* 0x000fe2000fffe03f */
[----:B-1----:R-:W-:Y:S01]  /*1c80*/  IMAD.U32 R3, RZ, RZ, UR13 ;  /* 0x0000000dff037e24 */ /* 0x002fe2000f8e00ff */
[----:B------:R-:W-:Y:S01]  /*1c90*/  UIADD3 UR22, UR57, 0x306, URZ ;  /* 0x0000030639167890 */ /* 0x000fe2000fffe03f */
[----:B---3--:R-:W-:Y:S01]  /*1ca0*/  SHF.R.U32.HI R20, RZ, 0x7, R20 ;  /* 0x00000007ff147819 */ /* 0x008fe20000011614 */
[----:B------:R-:W-:Y:S01]  /*1cb0*/  UMOV UR21, 0x40000040 ;  /* 0x4000004000157882 */ /* 0x000fe20000000000 */
[----:B------:R-:W-:Y:S01]  /*1cc0*/  UMOV UR23, 0x40000040 ;  /* 0x4000004000177882 */ /* 0x000fe20000000000 */
[----:B------:R-:W-:Y:S01]  /*1cd0*/  UIADD3 UR24, UR6, 0x800, URZ ;  /* 0x0000080006187890 */ /* 0x000fe2000fffe03f */
[----:B0-2---:R-:W-:Y:S01]  /*1ce0*/  IADD3 R0, -R20, 0xb, RZ ;  /* 0x0000000b14007810 */ /* 0x005fe20007ffe1ff */
        /* <DEDUP_REMOVED lines=94> */
.L_x_9229:
[----:B------:R-:W-:Y:S01]  /*22d0*/  LOP3.LUT R23, R23, 0xffffff80, RZ, 0xc0, !PT ;  /* 0xffffff8017177812 */ /* 0x000fe200078ec0ff */
[----:B------:R-:W-:Y:S01]  /*22e0*/  UIMAD UR39, UR38, -0x60, UR39 ;  /* 0xffffffa0262778a4 */ /* 0x000fe2000f8e0227 */
[----:B------:R-:W1:Y:S01]  /*22f0*/  S2UR UR11, SR_CgaCtaId ;  /* 0x00000000000b79c3 */ /* 0x000e620000008800 */
[----:B------:R-:W-:Y:S01]  /*2300*/  R2UR UR10, R16 ;  /* 0x00000000100a72ca */ /* 0x000fe200000e0000 */
[----:B------:R-:W-:Y:S01]  /*2310*/  ULDC UR6, c[0x0][0xa80] ;  /* 0x0002a00000067ab9 */ /* 0x000fe20000000800 */
[----:B------:R-:W-:Y:S01]  /*2320*/  IADD3 R23, R22, -R23, RZ ;  /* 0x8000001716177210 */ /* 0x000fe20007ffe0ff */
[----:B------:R-:W-:Y:S02]  /*2330*/  UIADD3 UR39, UR39, 0x60, URZ ;  /* 0x0000006027277890 */ /* 0x000fe4000fffe03f */
[----:B------:R-:W-:Y:S01]  /*2340*/  ULOP3.LUT UR7, UR7, 0x3000000, URZ, 0xfc, !UPT ;  /* 0x0300000007077892 */ /* 0x000fe2000f8efc3f */
[----:B------:R-:W-:Y:S01]  /*2350*/  SHF.R.S32.HI R20, RZ, 0x1f, R23 ;  /* 0x0000001fff147819 */ /* 0x000fe20000011417 */
[----:B------:R-:W-:-:S02]  /*2360*/  UMOV UR15, 0x40000040 ;  /* 0x40000040000f7882 */ /* 0x000fc40000000000 */
[----:B------:R-:W-:Y:S01]  /*2370*/  IMAD.U32 R21, RZ, RZ, UR39 ;  /* 0x00000027ff157e24 */ /* 0x000fe2000f8e00ff */
[----:B------:R-:W-:Y:S02]  /*2380*/  LEA.HI R20, R20, R23, RZ, 0x2 ;  /* 0x0000001714147211 */ /* 0x000fe400078f10ff */
[----:B------:R-:W-:Y:S01]  /*2390*/  UMOV UR14, UR7 ;  /* 0x00000007000e7c82 */ /* 0x000fe20008000000 */
[----:B------:R-:W-:Y:S01]  /*23a0*/  UIADD3 UR10, UR10, 0x32440, URZ ;  /* 0x000324400a0a7890 */ /* 0x000fe2000fffe03f */
[----:B------:R-:W-:-:S05]  /*23b0*/  LOP3.LUT R20, R20, 0x7ffffffc, RZ, 0xc0, !PT ;  /* 0x7ffffffc14147812 */ /* 0x000fca00078ec0ff */
[----:B------:R-:W-:-:S04]  /*23c0*/  IMAD.IADD R20, R23, 0x1, -R20 ;  /* 0x0000000117147824 */ /* 0x000fc800078e0a14 */
[----:B------:R-:W-:Y:S01]  /*23d0*/  IMAD R20, R20, -0x2, R21 ;  /* 0xfffffffe14147824 */ /* 0x000fe200078e0215 */
[----:B-1----:R-:W-:-:S03]  /*23e0*/  UPRMT UR10, UR11, 0x654, UR10 ;  /* 0x000006540b0a7896 */ /* 0x002fc6000800000a */
[----:B------:R-:W-:Y:S01]  /*23f0*/  UMOV UR11, 0x40000040 ;  /* 0x40000040000b7882 */ /* 0x000fe20000000000 */
[C---:B------:R-:W-:Y:S02]  /*2400*/  ISETP.GT.AND P2, PT, R20.reuse, RZ, PT ;  /* 0x000000ff1400720c */ /* 0x040fe40003f44270 */
[C---:B------:R-:W-:Y:S02]  /*2410*/  ISETP.GT.AND P1, PT, R20.reuse, 0x1, PT ;  /* 0x000000011400780c */ /* 0x040fe40003f24270 */
[C---:B------:R-:W-:Y:S01]  /*2420*/  ISETP.GT.AND P4, PT, R20.reuse, 0x10, PT ;  /* 0x000000101400780c */ /* 0x040fe20003f84270 */
[----:B------:R-:W-:Y:S01]  /*2430*/  SYNCS.ARRIVE.TRANS64.RED.A1T0 RZ, [UR10], RZ ;  /* 0x000000ffffff79a7 */ /* 0x000fe2000810040a */
[----:B------:R-:W-:Y:S01]  /*2440*/  ISETP.GT.AND P6, PT, R20, 0x8, PT ;  /* 0x000000081400780c */ /* 0x000fe20003fc4270 */
[----:B------:R-:W-:Y:S01]  /*2450*/  UIADD3 UR10, UR7, 0x80, URZ ;  /* 0x00000080070a7890 */ /* 0x000fe2000fffe03f */
[----:B------:R-:W-:Y:S02]  /*2460*/  FSEL R21, R24, -INF , P2 ;  /* 0xff80000018157808 */ /* 0x000fe40001000000 */
[----:B------:R-:W-:-:S02]  /*2470*/  FSEL R25, R25, -INF , P1 ;  /* 0xff80000019197808 */ /* 0x000fc40000800000 */
[----:B------:R-:W-:Y:S02]  /*2480*/  FSEL R24, R27, -INF , P1 ;  /* 0xff8000001b187808 */ /* 0x000fe40000800000 */
[----:B------:R-:W-:Y:S02]  /*2490*/  FSEL R23, R32, -INF , P4 ;  /* 0xff80000020177808 */ /* 0x000fe40002000000 */
[----:B------:R-:W-:Y:S02]  /*24a0*/  ISETP.GT.AND P5, PT, R20, 0x9, PT ;  /* 0x000000091400780c */ /* 0x000fe40003fa4270 */
[----:B------:R-:W-:Y:S02]  /*24b0*/  FSEL R27, R28, -INF , P6 ;  /* 0xff8000001c1b7808 */ /* 0x000fe40003000000 */
[----:B------:R-:W-:Y:S02]  /*24c0*/  FMNMX.FTZ R32, R21, R25, !PT ;  /* 0x0000001915207209 */ /* 0x000fe40007810000 */
[----:B------:R-:W-:-:S02]  /*24d0*/  FSEL R29, R29, -INF , P5 ;  /* 0xff8000001d1d7808 */ /* 0x000fc40002800000 */
[----:B------:R-:W-:Y:S01]  /*24e0*/  FMNMX.FTZ R32, R27, R32, !PT ;  /* 0x000000201b207209 */ /* 0x000fe20007810000 */
[----:B------:R1:W-:Y:S01]  /*24f0*/  BAR.SYNC.DEFER_BLOCKING R210, 0x100 ;  /* 0x000400d20000751d */ /* 0x0003e20000010000 */
[----:B------:R-:W-:Y:S02]  /*2500*/  ISETP.GT.AND P3, PT, R20, 0x11, PT ;  /* 0x000000111400780c */ /* 0x000fe40003f64270 */
[----:B------:R-:W-:Y:S02]  /*2510*/  FMNMX.FTZ R32, R29, R32, !PT ;  /* 0x000000201d207209 */ /* 0x000fe40007810000 */
[----:B------:R-:W-:Y:S02]  /*2520*/  FSEL R28, R31, -INF , P5 ;  /* 0xff8000001f1c7808 */ /* 0x000fe40002800000 */
[----:B------:R-:W-:Y:S02]  /*2530*/  FSEL R158, R33, -INF , P3 ;  /* 0xff800000219e7808 */ /* 0x000fe40001800000 */
[----:B------:R-:W-:-:S02]  /*2540*/  FMNMX.FTZ R31, R23, R32, !PT ;  /* 0x00000020171f7209 */ /* 0x000fc40007810000 */
[----:B------:R-:W-:Y:S02]  /*2550*/  FSEL R26, R26, -INF , P2 ;  /* 0xff8000001a1a7808 */ /* 0x000fe40001000000 */
[----:B------:R-:W-:Y:S02]  /*2560*/  ISETP.GT.AND P2, PT, R20, 0x18, PT ;  /* 0x000000181400780c */ /* 0x000fe40003f44270 */
[----:B------:R-:W-:Y:S02]  /*2570*/  FMNMX.FTZ R32, R158, R31, !PT ;  /* 0x0000001f9e207209 */ /* 0x000fe40007810000 */
[----:B------:R-:W-:Y:S02]  /*2580*/  FSEL R30, R30, -INF , P6 ;  /* 0xff8000001e1e7808 */ /* 0x000fe40003000000 */
[----:B------:R-:W-:Y:S02]  /*2590*/  FMNMX.FTZ R31, R26, R24, !PT ;  /* 0x000000181a1f7209 */ /* 0x000fe40007810000 */
[----:B------:R-:W-:-:S02]  /*25a0*/  ISETP.GT.AND P1, PT, R20, 0x19, PT ;  /* 0x000000191400780c */ /* 0x000fc40003f24270 */
[----:B------:R-:W-:Y:S02]  /*25b0*/  FSEL R161, R36, -INF , P2 ;  /* 0xff80000024a17808 */ /* 0x000fe40001000000 */
[----:B------:R-:W-:Y:S02]  /*25c0*/  FMNMX.FTZ R31, R30, R31, !PT ;  /* 0x0000001f1e1f7209 */ /* 0x000fe40007810000 */
[----:B------:R-:W-:Y:S02]  /*25d0*/  FSEL R165, R37, -INF , P1 ;  /* 0xff80000025a57808 */ /* 0x000fe40000800000 */
[----:B------:R-:W-:Y:S02]  /*25e0*/  FMNMX.FTZ R32, R161, R32, !PT ;  /* 0x00000020a1207209 */ /* 0x000fe40007810000 */
[----:B------:R-:W-:Y:S02]  /*25f0*/  FSEL R22, R34, -INF , P4 ;  /* 0xff80000022167808 */ /* 0x000fe40002000000 */
[----:B------:R-:W-:-:S02]  /*2600*/  FMNMX.FTZ R31, R28, R31, !PT ;  /* 0x0000001f1c1f7209 */ /* 0x000fc40007810000 */
[----:B------:R-:W-:Y:S02]  /*2610*/  FMNMX.FTZ R33, R165, R32, !PT ;  /* 0x00000020a5217209 */ /* 0x000fe40007810000 */
[----:B------:R-:W-:Y:S02]  /*2620*/  FSEL R157, R35, -INF , P3 ;  /* 0xff800000239d7808 */ /* 0x000fe40001800000 */
[----:B------:R-:W-:Y:S02]  /*2630*/  FMNMX.FTZ R32, R22, R31, !PT ;  /* 0x0000001f16207209 */ /* 0x000fe40007810000 */
[----:B------:R-:W-:Y:S02]  /*2640*/  ISETP.GT.AND P6, PT, R20, 0x20, PT ;  /* 0x000000201400780c */ /* 0x000fe40003fc4270 */
[----:B------:R-:W-:Y:S02]  /*2650*/  FSEL R159, R38, -INF , P2 ;  /* 0xff800000269f7808 */ /* 0x000fe40001000000 */
[----:B------:R-:W-:-:S02]  /*2660*/  FMNMX.FTZ R32, R157, R32, !PT ;  /* 0x000000209d207209 */ /* 0x000fc40007810000 */
[----:B------:R-:W-:Y:S02]  /*2670*/  ISETP.GT.AND P5, PT, R20, 0x21, PT ;  /* 0x000000211400780c */ /* 0x000fe40003fa4270 */
[----:B------:R-:W-:Y:S02]  /*2680*/  FSEL R162, R40, -INF , P6 ;  /* 0xff80000028a27808 */ /* 0x000fe40003000000 */
[----:B------:R-:W-:Y:S02]  /*2690*/  FSEL R163, R39, -INF , P1 ;  /* 0xff80000027a37808 */ /* 0x000fe40000800000 */
[----:B------:R-:W-:Y:S02]  /*26a0*/  FMNMX.FTZ R32, R159, R32, !PT ;  /* 0x000000209f207209 */ /* 0x000fe40007810000 */
[----:B------:R-:W-:Y:S02]  /*26b0*/  ISETP.GT.AND P4, PT, R20, 0x28, PT ;  /* 0x000000281400780c */ /* 0x000fe40003f84270 */
[----:B------:R-:W-:-:S02]  /*26c0*/  FSEL R166, R41, -INF , P5 ;  /* 0xff80000029a67808 */ /* 0x000fc40002800000 */
[----:B------:R-:W-:Y:S02]  /*26d0*/  FMNMX.FTZ R33, R162, R33, !PT ;  /* 0x00000021a2217209 */ /* 0x000fe40007810000 */
[----:B------:R-:W-:Y:S02]  /*26e0*/  FSEL R160, R42, -INF , P6 ;  /* 0xff8000002aa07808 */ /* 0x000fe40003000000 */
[----:B------:R-:W-:Y:S02]  /*26f0*/  FMNMX.FTZ R31, R163, R32, !PT ;  /* 0x00000020a31f7209 */ /* 0x000fe40007810000 */
[----:B------:R-:W-:Y:S02]  /*2700*/  ISETP.GT.AND P3, PT, R20, 0x29, PT ;  /* 0x000000291400780c */ /* 0x000fe40003f64270 */
[----:B------:R-:W-:Y:S02]  /*2710*/  FSEL R169, R44, -INF , P4 ;  /* 0xff8000002ca97808 */ /* 0x000fe40002000000 */
[----:B------:R-:W-:-:S02]  /*2720*/  FMNMX.FTZ R34, R166, R33, !PT ;  /* 0x00000021a6227209 */ /* 0x000fc40007810000 */
[----:B------:R-:W-:Y:S02]  /*2730*/  FSEL R164, R43, -INF , P5 ;  /* 0xff8000002ba47808 */ /* 0x000fe40002800000 */
[----:B------:R-:W-:Y:S02]  /*2740*/  FMNMX.FTZ R31, R160, R31, !PT ;  /* 0x0000001fa01f7209 */ /* 0x000fe40007810000 */
[----:B------:R-:W-:Y:S02]  /*2750*/  ISETP.GT.AND P2, PT, R20, 0x30, PT ;  /* 0x000000301400780c */ /* 0x000fe40003f44270 */
[----:B------:R-:W-:Y:S02]  /*2760*/  FSEL R173, R45, -INF , P3 ;  /* 0xff8000002dad7808 */ /* 0x000fe40001800000 */
[----:B------:R-:W-:Y:S02]  /*2770*/  FMNMX.FTZ R34, R169, R34, !PT ;  /* 0x00000022a9227209 */ /* 0x000fe40007810000 */
[----:B------:R-:W-:-:S02]  /*2780*/  FSEL R167, R46, -INF , P4 ;  /* 0xff8000002ea77808 */ /* 0x000fc40002000000 */
[----:B------:R-:W-:Y:S02]  /*2790*/  FMNMX.FTZ R32, R164, R31, !PT ;  /* 0x0000001fa4207209 */ /* 0x000fe40007810000 */
[----:B------:R-:W-:Y:S02]  /*27a0*/  ISETP.GT.AND P1, PT, R20, 0x31, PT ;  /* 0x000000311400780c */ /* 0x000fe40003f24270 */
[----:B------:R-:W-:Y:S02]  /*27b0*/  FSEL R170, R48, -INF , P2 ;  /* 0xff80000030aa7808 */ /* 0x000fe40001000000 */
[----:B------:R-:W-:Y:S02]  /*27c0*/  FMNMX.FTZ R33, R173, R34, !PT ;  /* 0x00000022ad217209 */ /* 0x000fe40007810000 */
[----:B------:R-:W-:Y:S02]  /*27d0*/  FSEL R171, R47, -INF , P3 ;  /* 0xff8000002fab7808 */ /* 0x000fe40001800000 */
[----:B------:R-:W-:-:S02]  /*27e0*/  FMNMX.FTZ R32, R167, R32, !PT ;  /* 0x00000020a7207209 */ /* 0x000fc40007810000 */
[----:B------:R-:W-:Y:S02]  /*27f0*/  ISETP.GT.AND P6, PT, R20, 0x38, PT ;  /* 0x000000381400780c */ /* 0x000fe40003fc4270 */
[----:B------:R-:W-:Y:S02]  /*2800*/  FSEL R174, R49, -INF , P1 ;  /* 0xff80000031ae7808 */ /* 0x000fe40000800000 */
        /* <DEDUP_REMOVED lines=23> */
[----:B------:R-:W-:Y:S02]  /*2980*/  FSEL R187, R59, -INF , P3 ;  /* 0xff8000003bbb7808 */ /* 0x000fe40001800000 */
[C---:B------:R-:W-:Y:S02]  /*2990*/  ISETP.GT.AND P6, PT, R20.reuse, 0x49, PT ;  /* 0x000000491400780c */ /* 0x040fe40003fc4270 */
[C---:B------:R-:W-:Y:S02]  /*29a0*/  ISETP.GT.AND P1, PT, R20.reuse, 0x50, PT ;  /* 0x000000501400780c */ /* 0x040fe40003f24270 */
[----:B------:R-:W-:Y:S02]  /*29b0*/  ISETP.GT.AND P5, PT, R20, 0x51, PT ;  /* 0x000000511400780c */ /* 0x000fe40003fa4270 */
[----:B------:R-:W-:-:S02]  /*29c0*/  FSEL R181, R60, -INF , P2 ;  /* 0xff8000003cb57808 */ /* 0x000fc40001000000 */
[----:B------:R-:W-:Y:S02]  /*29d0*/  FMNMX.FTZ R34, R179, R34, !PT ;  /* 0x00000022b3227209 */ /* 0x000fe40007810000 */
[C---:B------:R-:W-:Y:S02]  /*29e0*/  ISETP.GT.AND P4, PT, R20.reuse, 0x58, PT ;  /* 0x000000581400780c */ /* 0x040fe40003f84270 */
[----:B------:R-:W-:Y:S02]  /*29f0*/  ISETP.GT.AND P3, PT, R20, 0x59, PT ;  /* 0x000000591400780c */ /* 0x000fe40003f64270 */
[----:B------:R-:W-:Y:S02]  /*2a00*/  FMNMX.FTZ R20, R182, R31, !PT ;  /* 0x0000001fb6147209 */ /* 0x000fe40007810000 */
[----:B------:R-:W-:Y:S02]  /*2a10*/  FSEL R185, R61, -INF , P6 ;  /* 0xff8000003db97808 */ /* 0x000fe40003000000 */
        /* <DEDUP_REMOVED lines=21> */
[----:B------:R-:W-:Y:S01]  /*2b70*/  FMNMX.FTZ R31, R200, R31, !PT ;  /* 0x0000001fc81f7209 */ /* 0x000fe20007810000 */
[----:B------:R-:W2:Y:S03]  /*2b80*/  SHFL.BFLY PT, R32, R33, 0x2, 0x1f ;  /* 0x0c401f0021207f89 */ /* 0x000ea600000e0000 */
[----:B------:R-:W-:-:S05]  /*2b90*/  FMNMX.FTZ R31, R204, R31, !PT ;  /* 0x0000001fcc1f7209 */ /* 0x000fca0007810000 */
[----:B------:R-:W3:Y:S01]  /*2ba0*/  SHFL.BFLY PT, R20, R31, 0x2, 0x1f ;  /* 0x0c401f001f147f89 */ /* 0x000ee200000e0000 */
[----:B--2---:R-:W-:-:S05]  /*2bb0*/  FMNMX.FTZ R32, R33, R32, !PT ;  /* 0x0000002021207209 */ /* 0x004fca0007810000 */
[----:B------:R-:W2:Y:S01]  /*2bc0*/  SHFL.BFLY PT, R35, R32, 0x1, 0x1f ;  /* 0x0c201f0020237f89 */ /* 0x000ea200000e0000 */
[----:B---3--:R-:W-:-:S05]  /*2bd0*/  FMNMX.FTZ R33, R31, R20, !PT ;  /* 0x000000141f217209 */ /* 0x008fca0007810000 */
[----:B------:R-:W3:Y:S01]  /*2be0*/  SHFL.BFLY PT, R156, R33, 0x1, 0x1f ;  /* 0x0c201f00219c7f89 */ /* 0x000ee200000e0000 */
[----:B--2---:R-:W-:-:S04]  /*2bf0*/  FMNMX.FTZ R20, R32, R35, !PT ;  /* 0x0000002320147209 */ /* 0x004fc80007810000 */
[C---:B------:R-:W-:Y:S01]  /*2c00*/  FSETP.NEU.FTZ.AND P1, PT, R20.reuse, -INF , PT ;  /* 0xff8000001400780b */ /* 0x040fe20003f3d000 */
[----:B------:R-:W-:Y:S01]  /*2c10*/  FMUL.FTZ R202, R20, UR6 ;  /* 0x0000000614ca7c20 */ /* 0x000fe20008410000 */
[----:B---3--:R-:W-:-:S04]  /*2c20*/  FMNMX.FTZ R156, R33, R156, !PT ;  /* 0x0000009c219c7209 */ /* 0x008fc80007810000 */
[----:B------:R-:W-:Y:S02]  /*2c30*/  FSEL R202, R202, RZ, P1 ;  /* 0x000000ffcaca7208 */ /* 0x000fe40000800000 */
[C---:B------:R-:W-:Y:S01]  /*2c40*/  FSETP.NEU.FTZ.AND P1, PT, R156.reuse, -INF , PT ;  /* 0xff8000009c00780b */ /* 0x040fe20003f3d000 */
[----:B------:R-:W-:Y:S02]  /*2c50*/  FMUL.FTZ R203, R156, UR6 ;  /* 0x000000069ccb7c20 */ /* 0x000fe40008410000 */
[--C-:B------:R-:W-:Y:S01]  /*2c60*/  FFMA.FTZ R190, R21, UR6, -R202.reuse ;  /* 0x0000000615be7c23 */ /* 0x100fe200080108ca */
[--C-:B------:R-:W-:Y:S01]  /*2c70*/  FFMA.FTZ R189, R25, UR6, -R202.reuse ;  /* 0x0000000619bd7c23 */ /* 0x100fe200080108ca */
[--C-:B------:R-:W-:Y:S01]  /*2c80*/  FFMA.FTZ R192, R27, UR6, -R202.reuse ;  /* 0x000000061bc07c23 */ /* 0x100fe200080108ca */
[----:B------:R-:W-:Y:S01]  /*2c90*/  FSEL R203, R203, RZ, P1 ;  /* 0x000000ffcbcb7208 */ /* 0x000fe20000800000 */
        /* <DEDUP_REMOVED lines=27> */
[----:B--2---:R-:W-:Y:S01]  /*2e50*/  F2FP.BF16.F32.PACK_AB R152, R189, R190 ;  /* 0x000000bebd98723e */ /* 0x004fe200000010ff */
        /* <DEDUP_REMOVED lines=15> */
[----:B---3--:R-:W-:Y:S01]  /*2f50*/  F2FP.BF16.F32.PACK_AB R154, R195, R192 ;  /* 0x000000c0c39a723e */ /* 0x008fe200000010ff */
[--C-:B------:R-:W-:Y:S01]  /*2f60*/  FFMA.FTZ R185, R201, UR6, -R203.reuse ;  /* 0x00000006c9b97c23 */ /* 0x100fe200080108cb */
[--C-:B------:R-:W-:Y:S01]  /*2f70*/  FFMA.FTZ R184, R183, UR6, -R202.reuse ;  /* 0x00000006b7b87c23 */ /* 0x100fe200080108ca */
[--C-:B------:R-:W-:Y:S01]  /*2f80*/  FFMA.FTZ R183, R186, UR6, -R202.reuse ;  /* 0x00000006bab77c23 */ /* 0x100fe200080108ca */
[--C-:B------:R-:W-:Y:S01]  /*2f90*/  FFMA.FTZ R187, R197, UR6, -R203.reuse ;  /* 0x00000006c5bb7c23 */ /* 0x100fe200080108cb */
[--C-:B------:R-:W-:Y:S01]  /*2fa0*/  FFMA.FTZ R186, R188, UR6, -R202.reuse ;  /* 0x00000006bcba7c23 */ /* 0x100fe200080108ca */
[--C-:B------:R-:W-:Y:S01]  /*2fb0*/  FFMA.FTZ R197, R200, UR6, -R203.reuse ;  /* 0x00000006c8c57c23 */ /* 0x100fe200080108cb */
[----:B------:R-:W-:Y:S01]  /*2fc0*/  MUFU.EX2 R193, R193 ;  /* 0x000000c100c17308 */ /* 0x000fe20000000800 */
[----:B------:R-:W-:Y:S01]  /*2fd0*/  FFMA.FTZ R177, R177, UR6, -R202 ;  /* 0x00000006b1b17c23 */ /* 0x000fe200080108ca */
[--C-:B------:R-:W-:Y:S01]  /*2fe0*/  FFMA.FTZ R188, R199, UR6, -R203.reuse ;  /* 0x00000006c7bc7c23 */ /* 0x100fe200080108cb */
[----:B------:R-:W-:Y:S01]  /*2ff0*/  FFMA.FTZ R200, R204, UR6, -R203 ;  /* 0x00000006ccc87c23 */ /* 0x000fe200080108cb */
[----:B------:R-:W-:Y:S01]  /*3000*/  FADD.FTZ R189, R190, R189 ;  /* 0x000000bdbebd7221 */ /* 0x000fe20000010000 */
[----:B------:R-:W-:-:S03]  /*3010*/  IMAD.U32 R21, RZ, RZ, UR7 ;  /* 0x00000007ff157e24 */ /* 0x000fc6000f8e00ff */
[----:B------:R-:W3:Y:S01]  /*3020*/  MUFU.EX2 R194, R194 ;  /* 0x000000c200c27308 */ /* 0x000ee20000000800 */
[----:B--2---:R-:W-:Y:S01]  /*3030*/  F2FP.BF16.F32.PACK_AB R153, R196, R191 ;  /* 0x000000bfc499723e */ /* 0x004fe200000010ff */
[----:B------:R-:W-:Y:S01]  /*3040*/  FADD.FTZ R196, R191, R196 ;  /* 0x000000c4bfc47221 */ /* 0x000fe20000010000 */
[----:B------:R-:W-:-:S04]  /*3050*/  FADD.FTZ R192, R192, R189 ;  /* 0x000000bdc0c07221 */ /* 0x000fc80000010000 */
[----:B------:R-:W-:Y:S01]  /*3060*/  FADD.FTZ R192, R195, R192 ;  /* 0x000000c0c3c07221 */ /* 0x000fe20000010000 */
[----:B------:R-:W-:Y:S08]  /*3070*/  MUFU.EX2 R23, R23 ;  /* 0x0000001700177308 */ /* 0x000ff00000000800 */
[----:B------:R-:W2:Y:S01]  /*3080*/  MUFU.EX2 R158, R158 ;  /* 0x0000009e009e7308 */ /* 0x000ea20000000800 */
[----:B---3--:R-:W-:Y:S01]  /*3090*/  F2FP.BF16.F32.PACK_AB R155, R194, R193 ;  /* 0x000000c1c29b723e */ /* 0x008fe200000010ff */
[----:B------:R-:W-:-:S03]  /*30a0*/  FADD.FTZ R193, R193, R196 ;  /* 0x000000c4c1c17221 */ /* 0x000fc60000010000 */
[----:B------:R-:W-:Y:S01]  /*30b0*/  WARPGROUP.ARRIVE ;  /* 0x00000000000079c5 */ /* 0x000fe20000000000 */
[----:B------:R-:W-:Y:S02]  /*30c0*/  FADD.FTZ R193, R194, R193 ;  /* 0x000000c1c2c17221 */ /* 0x000fe40000010000 */
[----:B------:R-:W-:Y:S03]  /*30d0*/  MUFU.EX2 R161, R161 ;  /* 0x000000a100a17308 */ /* 0x000fe60000000800 */
[----:B------:R-:W-:Y:S05]  /*30e0*/  HGMMA.64x256x16.F32.BF16 R24, R152, gdesc[UR12].tnspB, RZ, !UPT, gsb0 ;  /* 0x43e0000c98187df0 */ /* 0x000fea000c0018ff */
[----:B------:R-:W-:Y:S08]  /*30f0*/  MUFU.EX2 R206, R206 ;  /* 0x000000ce00ce7308 */ /* 0x000ff00000000800 */
[----:B------:R-:W-:Y:S08]  /*3100*/  MUFU.EX2 R22, R22 ;  /* 0x0000001600167308 */ /* 0x000ff00000000800 */
[----:B------:R-:W3:Y:S08]  /*3110*/  MUFU.EX2 R157, R157 ;  /* 0x0000009d009d7308 */ /* 0x000ef00000000800 */
[----:B------:R-:W-:Y:S08]  /*3120*/  MUFU.EX2 R159, R159 ;  /* 0x0000009f009f7308 */ /* 0x000ff00000000800 */
[----:B------:R-:W4:Y:S08]  /*3130*/  MUFU.EX2 R208, R208 ;  /* 0x000000d000d07308 */ /* 0x000f300000000800 */
[----:B------:R-:W-:Y:S08]  /*3140*/  MUFU.EX2 R162, R162 ;  /* 0x000000a200a27308 */ /* 0x000ff00000000800 */
[----:B------:R-:W5:Y:S08]  /*3150*/  MUFU.EX2 R163, R163 ;  /* 0x000000a300a37308 */ /* 0x000f700000000800 */
[----:B------:R-:W-:Y:S08]  /*3160*/  MUFU.EX2 R165, R165 ;  /* 0x000000a500a57308 */ /* 0x000ff00000000800 */
[----:B------:R-:W-:Y:S08]  /*3170*/  MUFU.EX2 R166, R166 ;  /* 0x000000a600a67308 */ /* 0x000ff00000000800 */
[----:B------:R-:W-:Y:S08]  /*3180*/  MUFU.EX2 R160, R160 ;  /* 0x000000a000a07308 */ /* 0x000ff00000000800 */
[----:B------:R-:W0:Y:S08]  /*3190*/  MUFU.EX2 R169, R169 ;  /* 0x000000a900a97308 */ /* 0x000e300000000800 */
[----:B------:R-:W-:Y:S08]  /*31a0*/  MUFU.EX2 R164, R164 ;  /* 0x000000a400a47308 */ /* 0x000ff00000000800 */
[----:B------:R-:W1:Y:S08]  /*31b0*/  MUFU.EX2 R167, R167 ;  /* 0x000000a700a77308 */ /* 0x000e700000000800 */
[----:B------:R-:W-:Y:S08]  /*31c0*/  MUFU.EX2 R170, R170 ;  /* 0x000000aa00aa7308 */ /* 0x000ff00000000800 */
[----:B------:R-:W1:Y:S08]  /*31d0*/  MUFU.EX2 R171, R171 ;  /* 0x000000ab00ab7308 */ /* 0x000e700000000800 */
[----:B------:R-:W-:Y:S08]  /*31e0*/  MUFU.EX2 R173, R173 ;  /* 0x000000ad00ad7308 */ /* 0x000ff00000000800 */
[----:B------:R-:W-:Y:S08]  /*31f0*/  MUFU.EX2 R174, R174 ;  /* 0x000000ae00ae7308 */ /* 0x000ff00000000800 */
[----:B------:R-:W-:Y:S08]  /*3200*/  MUFU.EX2 R168, R168 ;  /* 0x000000a800a87308 */ /* 0x000ff00000000800 */
[----:B------:R-:W1:Y:S08]  /*3210*/  MUFU.EX2 R205, R205 ;  /* 0x000000cd00cd7308 */ /* 0x000e700000000800 */
        /* <DEDUP_REMOVED lines=14> */
[----:B------:R-:W-:Y:S01]  /*3300*/  MUFU.EX2 R187, R187 ;  /* 0x000000bb00bb7308 */ /* 0x000fe20000000800 */
[----:B------:R-:W-:-:S02]  /*3310*/  WARPGROUP.DEPBAR.LE gsb0, 0x0 ;  /* 0x00008000000079c5 */ /* 0x000fc40000010000 */
[----:B--2---:R-:W-:Y:S01]  /*3320*/  F2FP.BF16.F32.PACK_AB R152, R158, R23 ;  /* 0x000000179e98723e */ /* 0x004fe200000010ff */
[----:B------:R-:W-:Y:S01]  /*3330*/  FADD.FTZ R23, R23, R192 ;  /* 0x000000c017177221 */ /* 0x000fe20000010000 */
[C---:B---3--:R-:W-:Y:S01]  /*3340*/  F2FP.BF16.F32.PACK_AB R153, R157.reuse, R22 ;  /* 0x000000169d99723e */ /* 0x048fe200000010ff */
[----:B------:R-:W-:Y:S01]  /*3350*/  FADD.FTZ R22, R22, R193 ;  /* 0x000000c116167221 */ /* 0x000fe20000010000 */
[----:B------:R-:W-:Y:S01]  /*3360*/  F2FP.BF16.F32.PACK_AB R154, R206, R161 ;  /* 0x000000a1ce9a723e */ /* 0x000fe200000010ff */
[----:B------:R-:W2:Y:S01]  /*3370*/  MUFU.EX2 R188, R188 ;  /* 0x000000bc00bc7308 */ /* 0x000ea20000000800 */
[----:B----4-:R-:W-:Y:S01]  /*3380*/  F2FP.BF16.F32.PACK_AB R155, R208, R159 ;  /* 0x0000009fd09b723e */ /* 0x010fe200000010ff */
[----:B------:R-:W-:Y:S01]  /*3390*/  FADD.FTZ R158, R158, R23 ;  /* 0x000000179e9e7221 */ /* 0x000fe20000010000 */
[----:B------:R-:W-:Y:S02]  /*33a0*/  FADD.FTZ R22, R157, R22 ;  /* 0x000000169d167221 */ /* 0x000fe40000010000 */
[----:B------:R-:W-:Y:S01]  /*33b0*/  WARPGROUP.ARRIVE ;  /* 0x00000000000079c5 */ /* 0x000fe20000000000 */
[----:B------:R-:W-:Y:S01]  /*33c0*/  FADD.FTZ R161, R161, R158 ;  /* 0x0000009ea1a17221 */ /* 0x000fe20000010000 */
[----:B------:R-:W-:Y:S01]  /*33d0*/  FADD.FTZ R159, R159, R22 ;  /* 0x000000169f9f7221 */ /* 0x000fe20000010000 */
[----:B------:R-:W-:Y:S02]  /*33e0*/  MUFU.EX2 R197, R197 ;  /* 0x000000c500c57308 */ /* 0x000fe40000000800 */
[----:B------:R-:W-:Y:S01]  /*33f0*/  FADD.FTZ R161, R206, R161 ;  /* 0x000000a1cea17221 */ /* 0x000fe20000010000 */
[----:B------:R-:W-:Y:S01]  /*3400*/  HGMMA.64x256x16.F32.BF16 R24, R152, gdesc[UR8].tnspB, R24, gsb0 ;  /* 0x43e0000898187df0 */ /* 0x000fe20008001818 */
[----:B------:R-:W-:Y:S01]  /*3410*/  UIADD3 UR10, UR7, 0x100, URZ ;  /* 0x00000100070a7890 */ /* 0x000fe2000fffe03f */
[----:B------:R-:W-:Y:S01]  /*3420*/  FADD.FTZ R159, R208, R159 ;  /* 0x0000009fd09f7221 */ /* 0x000fe20000010000 */
[----:B------:R-:W-:-:S02]  /*3430*/  UMOV UR11, 0x40000040 ;  /* 0x40000040000b7882 */ /* 0x000fc40000000000 */
[----:B------:R-:W3:Y:S01]  /*3440*/  MUFU.EX2 R200, R200 ;  /* 0x000000c800c87308 */ /* 0x000ee20000000800 */
[----:B------:R-:W-:Y:S02]  /*3450*/  WARPGROUP.DEPBAR.LE gsb0, 0x0 ;  /* 0x00008000000079c5 */ /* 0x000fe40000010000 */
[----:B-----5:R-:W-:Y:S01]  /*3460*/  F2FP.BF16.F32.PACK_AB R152, R163, R162 ;  /* 0x000000a2a398723e */ /* 0x020fe200000010ff */
[----:B------:R-:W-:Y:S01]  /*3470*/  FADD.FTZ R162, R162, R161 ;  /* 0x000000a1a2a27221 */ /* 0x000fe20000010000 */
[----:B0-----:R-:W-:Y:S01]  /*3480*/  F2FP.BF16.F32.PACK_AB R153, R169, R160 ;  /* 0x000000a0a999723e */ /* 0x001fe200000010ff */
[----:B------:R-:W-:Y:S01]  /*3490*/  FADD.FTZ R160, R160, R159 ;  /* 0x0000009fa0a07221 */ /* 0x000fe20000010000 */
[----:B------:R-:W-:Y:S01]  /*34a0*/  F2FP.BF16.F32.PACK_AB R154, R166, R165 ;  /* 0x000000a5a69a723e */ /* 0x000fe200000010ff */
[----:B------:R-:W-:Y:S01]  /*34b0*/  FADD.FTZ R162, R163, R162 ;  /* 0x000000a2a3a27221 */ /* 0x000fe20000010000 */
[----:B-1----:R-:W-:Y:S01]  /*34c0*/  F2FP.BF16.F32.PACK_AB R155, R167, R164 ;  /* 0x000000a4a79b723e */ /* 0x002fe200000010ff */
[----:B------:R-:W-:-:S02]  /*34d0*/  FADD.FTZ R169, R169, R160 ;  /* 0x000000a0a9a97221 */ /* 0x000fc40000010000 */
[----:B------:R-:W-:Y:S01]  /*34e0*/  FADD.FTZ R165, R165, R162 ;  /* 0x000000a2a5a57221 */ /* 0x000fe20000010000 */
[----:B------:R-:W-:Y:S01]  /*34f0*/  WARPGROUP.ARRIVE ;  /* 0x00000000000079c5 */ /* 0x000fe20000000000 */
[----:B------:R-:W-:Y:S02]  /*3500*/  FADD.FTZ R164, R164, R169 ;  /* 0x000000a9a4a47221 */ /* 0x000fe40000010000 */
[----:B------:R-:W-:Y:S02]  /*3510*/  FADD.FTZ R165, R166, R165 ;  /* 0x000000a5a6a57221 */ /* 0x000fe40000010000 */
[----:B------:R-:W-:-:S05]  /*3520*/  FADD.FTZ R167, R167, R164 ;  /* 0x000000a4a7a77221 */ /* 0x000fca0000010000 */
[----:B------:R-:W-:Y:S01]  /*3530*/  HGMMA.64x256x16.F32.BF16 R24, R152, gdesc[UR8].tnspB, R24, gsb0 ;  /* 0x43e0000898187df0 */ /* 0x000fe20008001818 */
[----:B------:R-:W-:Y:S01]  /*3540*/  UIADD3 UR10, UR7, 0x180, URZ ;  /* 0x00000180070a7890 */ /* 0x000fe2000fffe03f */
[----:B------:R-:W-:Y:S01]  /*3550*/  UMOV UR11, 0x40000040 ;  /* 0x40000040000b7882 */ /* 0x000fe20000000000 */
[----:B------:R-:W-:Y:S02]  /*3560*/  WARPGROUP.DEPBAR.LE gsb0, 0x0 ;  /* 0x00008000000079c5 */ /* 0x000fe40000010000 */
[----:B------:R-:W-:Y:S01]  /*3570*/  F2FP.BF16.F32.PACK_AB R152, R171, R170 ;  /* 0x000000aaab98723e */ /* 0x000fe200000010ff */
[----:B------:R-:W-:Y:S01]  /*3580*/  FADD.FTZ R170, R170, R165 ;  /* 0x000000a5aaaa7221 */ /* 0x000fe20000010000 */
[----:B------:R-:W-:Y:S01]  /*3590*/  F2FP.BF16.F32.PACK_AB R153, R205, R168 ;  /* 0x000000a8cd99723e */ /* 0x000fe200000010ff */
[----:B------:R-:W-:Y:S01]  /*35a0*/  FADD.FTZ R168, R168, R167 ;  /* 0x000000a7a8a87221 */ /* 0x000fe20000010000 */
[----:B------:R-:W-:Y:S01]  /*35b0*/  F2FP.BF16.F32.PACK_AB R154, R174, R173 ;  /* 0x000000adae9a723e */ /* 0x000fe200000010ff */
[----:B------:R-:W-:Y:S01]  /*35c0*/  FADD.FTZ R170, R171, R170 ;  /* 0x000000aaabaa7221 */ /* 0x000fe20000010000 */
[----:B------:R-:W-:Y:S01]  /*35d0*/  F2FP.BF16.F32.PACK_AB R155, R207, R172 ;  /* 0x000000accf9b723e */ /* 0x000fe200000010ff */
[----:B------:R-:W-:-:S02]  /*35e0*/  FADD.FTZ R205, R205, R168 ;  /* 0x000000a8cdcd7221 */ /* 0x000fc40000010000 */
[----:B------:R-:W-:Y:S01]  /*35f0*/  FADD.FTZ R173, R173, R170 ;  /* 0x000000aaadad7221 */ /* 0x000fe20000010000 */
[----:B------:R-:W-:Y:S01]  /*3600*/  WARPGROUP.ARRIVE ;  /* 0x00000000000079c5 */ /* 0x000fe20000000000 */
[----:B------:R-:W-:Y:S02]  /*3610*/  FADD.FTZ R172, R172, R205 ;  /* 0x000000cdacac7221 */ /* 0x000fe40000010000 */
[----:B------:R-:W-:Y:S02]  /*3620*/  FADD.FTZ R174, R174, R173 ;  /* 0x000000adaeae7221 */ /* 0x000fe40000010000 */
[----:B------:R-:W-:-:S08]  /*3630*/  FADD.FTZ R207, R207, R172 ;  /* 0x000000accfcf7221 */ /* 0x000fd00000010000 */
        /* <DEDUP_REMOVED lines=23> */
[----:B--2---:R-:W-:Y:S01]  /*37b0*/  F2FP.BF16.F32.PACK_AB R153, R188, R187 ;  /* 0x000000bbbc99723e */ /* 0x004fe200000010ff */
[----:B------:R-:W-:Y:S01]  /*37c0*/  FADD.FTZ R187, R187, R182 ;  /* 0x000000b6bbbb7221 */ /* 0x000fe20000010000 */
[----:B------:R-:W-:Y:S01]  /*37d0*/  F2FP.BF16.F32.PACK_AB R154, R186, R183 ;  /* 0x000000b7ba9a723e */ /* 0x000fe200000010ff */
[----:B------:R-:W-:Y:S01]  /*37e0*/  FADD.FTZ R184, R184, R177 ;  /* 0x000000b1b8b87221 */ /* 0x000fe20000010000 */
[----:B---3--:R-:W-:Y:S01]  /*37f0*/  F2FP.BF16.F32.PACK_AB R155, R200, R197 ;  /* 0x000000c5c89b723e */ /* 0x008fe200000010ff */
[----:B------:R-:W-:-:S02]  /*3800*/  FADD.FTZ R188, R188, R187 ;  /* 0x000000bbbcbc7221 */ /* 0x000fc40000010000 */
[----:B------:R-:W-:Y:S01]  /*3810*/  FADD.FTZ R183, R183, R184 ;  /* 0x000000b8b7b77221 */ /* 0x000fe20000010000 */
[----:B------:R-:W-:Y:S01]  /*3820*/  WARPGROUP.ARRIVE ;  /* 0x00000000000079c5 */ /* 0x000fe20000000000 */
[----:B------:R-:W-:Y:S02]  /*3830*/  FADD.FTZ R197, R197, R188 ;  /* 0x000000bcc5c57221 */ /* 0x000fe40000010000 */
[----:B------:R-:W-:Y:S02]  /*3840*/  FADD.FTZ R22, R186, R183 ;  /* 0x000000b7ba167221 */ /* 0x000fe40000010000 */
[----:B------:R-:W-:-:S08]  /*3850*/  FADD.FTZ R200, R200, R197 ;  /* 0x000000c5c8c87221 */ /* 0x000fd00000010000 */
[----:B------:R-:W-:Y:S03]  /*3860*/  HGMMA.64x256x16.F32.BF16 R24, R152, gdesc[UR8].tnspB, R24, gsb0 ;  /* 0x43e0000898187df0 */ /* 0x000fe60008001818 */
[----:B------:R-:W-:Y:S02]  /*3870*/  WARPGROUP.DEPBAR.LE gsb0, 0x0 ;  /* 0x00008000000079c5 */ /* 0x000fe40000010000 */
[----:B------:R-:W-:Y:S05]  /*3880*/  @!P0 BRA `(.L_x_9230) ;  /* 0x0000000000048947 */ /* 0x000fea0003800000 */
[----:B------:R-:W-:Y:S01]  /*3890*/  BPT.TRAP 0x1 ;  /* 0x000000040000795c */ /* 0x000fe20000300000 */
.L_x_9230:
[----:B------:R-:W0:Y:S01]  /*38a0*/  S2UR UR11, SR_CgaCtaId ;  /* 0x00000000000b79c3 */ /* 0x000e220000008800 */
[----:B------:R-:W-:Y:S01]  /*38b0*/  R2UR UR10, R19 ;  /* 0x00000000130a72ca */ /* 0x000fe200000e0000 */
[----:B------:R-:W-:Y:S01]  /*38c0*/  UIADD3 UR38, UR38, -0x2, URZ ;  /* 0xfffffffe26267890 */ /* 0x000fe2000fffe03f */
[----:B------:R-:W-:-:S11]  /*38d0*/  R2UR UR7, R16 ;  /* 0x00000000100772ca */ /* 0x000fd600000e0000 */
[----:B------:R-:W-:Y:S02]  /*38e0*/  UISETP.GE.AND UP0, UPT, UR38, UR10, UPT ;  /* 0x0000000a2600728c */ /* 0x000fe4000bf06270 */
[----:B------:R-:W-:-:S04]  /*38f0*/  UIADD3 UR7, UR7, 0x32460, URZ ;  /* 0x0003246007077890 */ /* 0x000fc8000fffe03f */
[----:B------:R-:W-:Y:S01]  /*3900*/  PLOP3.LUT P1, PT, PT, PT, UP0, 0x80, 0x0 ;  /* 0x000000000000781c */ /* 0x000fe20003f2f008 */
[----:B0-----:R-:W-:-:S09]  /*3910*/  UPRMT UR7, UR11, 0x654, UR7 ;  /* 0x000006540b077896 */ /* 0x001fd20008000007 */
[----:B------:R-:W-:Y:S03]  /*3920*/  SYNCS.ARRIVE.TRANS64.RED.A1T0 RZ, [UR7], RZ ;  /* 0x000000ffffff79a7 */ /* 0x000fe60008100407 */
[----:B------:R-:W-:Y:S05]  /*3930*/  @!P1 BRA `(.L_x_9231) ;  /* 0x0000002400609947 */ /* 0x000fea0003800000 */
[----:B------:R-:W-:Y:S01]  /*3940*/  IMAD.MOV.U32 R205, RZ, RZ, R156 ;  /* 0x000000ffffcd7224 */ /* 0x000fe200078e009c */
[----:B------:R-:W-:Y:S01]  /*3950*/  UMOV UR61, URZ ;  /* 0x0000003f003d7c82 */ /* 0x000fe20008000000 */
[----:B------:R-:W-:Y:S02]  /*3960*/  IMAD.MOV.U32 R23, RZ, RZ, R20 ;  /* 0x000000ffff177224 */ /* 0x000fe400078e0014 */
[----:B------:R-:W-:Y:S01]  /*3970*/  IMAD.U32 R201, RZ, RZ, UR38 ;  /* 0x00000026ffc97e24 */ /* 0x000fe2000f8e00ff */
[----:B------:R-:W-:-:S06]  /*3980*/  UMOV UR38, URZ ;  /* 0x0000003f00267c82 */ /* 0x000fcc0008000000 */
.L_x_9242:
[----:B------:R-:W-:Y:S01]  /*3990*/  R2UR UR6, R201 ;  /* 0x00000000c90672ca */ /* 0x000fe200000e0000 */
[----:B------:R-:W-:Y:S01]  /*39a0*/  UIADD3 UR38, UR38, 0x1, URZ ;  /* 0x0000000126267890 */ /* 0x000fe2000fffe03f */
[----:B------:R-:W-:-:S03]  /*39b0*/  R2UR UR7, R19 ;  /* 0x00000000130772ca */ /* 0x000fc600000e0000 */
[----:B------:R-:W-:-:S04]  /*39c0*/  UISETP.NE.AND UP0, UPT, UR38, 0x2, UPT ;  /* 0x000000022600788c */ /* 0x000fc8000bf05270 */
[----:B------:R-:W-:-:S04]  /*39d0*/  USEL UR38, UR38, URZ, UP0 ;  /* 0x0000003f26267287 */ /* 0x000fc80008000000 */
[----:B------:R-:W-:Y:S01]  /*39e0*/  MOV R0, UR6 ;  /* 0x0000000600007c02 */ /* 0x000fe20008000f00 */
[----:B------:R-:W-:-:S03]  /*39f0*/  UIADD3 UR6, UR6, -0x1, URZ ;  /* 0xffffffff06067890 */ /* 0x000fc6000fffe03f */
[----:B------:R-:W-:-:S03]  /*3a00*/  ISETP.GT.AND P1, PT, R0, UR7, PT ;  /* 0x0000000700007c0c */ /* 0x000fc6000bf24270 */
[----:B------:R-:W-:Y:S01]  /*3a10*/  IMAD.U32 R201, RZ, RZ, UR6 ;  /* 0x00000006ffc97e24 */ /* 0x000fe2000f8e00ff */
[----:B------:R-:W-:-:S04]  /*3a20*/  USEL UR6, URZ, 0x1, UP0 ;  /* 0x000000013f067887 */ /* 0x000fc80008000000 */
[----:B------:R-:W-:Y:S01]  /*3a30*/  ULOP3.LUT UR61, UR61, UR6, URZ, 0x3c, !UPT ;  /* 0x000000063d3d7292 */ /* 0x000fe2000f8e3c3f */
[----:B------:R-:W-:Y:S11]  /*3a40*/  @!P0 BRA `(.L_x_9232) ;  /* 0x0000000000048947 */ /* 0x000ff60003800000 */
[----:B------:R-:W-:Y:S01]  /*3a50*/  BPT.TRAP 0x1 ;  /* 0x000000040000795c */ /* 0x000fe20000300000 */
.L_x_9232:
[----:B------:R-:W-:Y:S01]  /*3a60*/  R2UR UR6, R16 ;  /* 0x00000000100672ca */ /* 0x000fe200000e0000 */
[----:B------:R-:W-:-:S05]  /*3a70*/  IMAD.U32 R0, RZ, RZ, UR61 ;  /* 0x0000003dff007e24 */ /* 0x000fca000f8e00ff */
[----:B------:R-:W-:-:S07]  /*3a80*/  SHF.L.U32 R0, R0, 0x1f, RZ ;  /* 0x0000001f00007819 */ /* 0x000fce00000006ff */
[----:B------:R-:W-:-:S09]  /*3a90*/  ULEA UR60, UR38, UR6, 0x3 ;  /* 0x00000006263c7291 */ /* 0x000fd2000f8e183f */
[----:B------:R0:W1:Y:S01]  /*3aa0*/  SYNCS.PHASECHK.TRANS64.TRYWAIT P2, [UR60+0x32430], R0 ;  /* 0x03243000ff0075a7 */ /* 0x000062000804017c */
[----:B------:R-:W-:Y:S05]  /*3ab0*/  @!P0 BRA `(.L_x_9233) ;  /* 0x0000000000048947 */ /* 0x000fea0003800000 */
[----:B------:R-:W-:Y:S01]  /*3ac0*/  BPT.TRAP 0x1 ;  /* 0x000000040000795c */ /* 0x000fe20000300000 */
.L_x_9233:
[----:B-1----:R-:W-:Y:S05]  /*3ad0*/  @P2 BRA `(.L_x_9234) ;  /* 0x0000000000082947 */ /* 0x002fea0003800000 */
[----:B------:R-:W1:Y:S02]  /*3ae0*/  SYNCS.PHASECHK.TRANS64.TRYWAIT P2, [UR60+0x32430], R0 ;  /* 0x03243000ff0075a7 */ /* 0x000e64000804017c */
[----:B-1----:R-:W-:Y:S05]  /*3af0*/  @!P2 BRA `(.L_x_9235) ;  /* 0x00000098005ca947 */ /* 0x002fea0003800000 */
.L_x_9234:
[----:B------:R-:W-:Y:S01]  /*3b00*/  R2UR UR6, R17 ;  /* 0x00000000110672ca */ /* 0x000fe200000e0000 */
[----:B-1----:R-:W-:Y:S01]  /*3b10*/  WARPGROUP.ARRIVE ;  /* 0x00000000000079c5 */ /* 0x002fe20000000000 */
        /* <DEDUP_REMOVED lines=10> */
[----:B------:R-:W-:Y:S01]  /*3bc0*/  UIMAD UR6, UR38, 0x300, UR6 ;  /* 0x00000300260678a4 */ /* 0x000fe2000f8e0206 */
[----:B------:R-:W-:Y:S02]  /*3bd0*/  R2UR UR16, R12 ;  /* 0x000000000c1072ca */ /* 0x000fe400000e0000 */
[----:B------:R-:W-:Y:S01]  /*3be0*/  R2UR UR17, R13 ;  /* 0x000000000d1172ca */ /* 0x000fe200000e0000 */
[----:B------:R-:W-:Y:S01]  /*3bf0*/  UIADD3 UR7, UR6, 0x2, URZ ;  /* 0x0000000206077890 */ /* 0x000fe2000fffe03f */
[----:B------:R-:W-:Y:S02]  /*3c00*/  MOV R206, UR13 ;  /* 0x0000000d00ce7c02 */ /* 0x000fe40008000f00 */
[----:B------:R-:W-:Y:S01]  /*3c10*/  UMOV UR22, UR6 ;  /* 0x0000000600167c82 */ /* 0x000fe20008000000 */
[----:B------:R-:W-:Y:S01]  /*3c20*/  MOV R207, UR12 ;  /* 0x0000000c00cf7c02 */ /* 0x000fe20008000f00 */
[----:B------:R-:W-:Y:S01]  /*3c30*/  HGMMA.64x96x16.F32.BF16 R152, gdesc[UR20], RZ, !UPT, gsb0 ;  /* 0x01600000149879f0 */ /* 0x000fe2000c0018ff */
[----:B------:R-:W-:Y:S01]  /*3c40*/  R2UR UR12, R10 ;  /* 0x000000000a0c72ca */ /* 0x000fe200000e0000 */
[----:B------:R-:W-:Y:S01]  /*3c50*/  UMOV UR18, UR7 ;  /* 0x0000000700127c82 */ /* 0x000fe20008000000 */
[----:B------:R-:W-:Y:S01]  /*3c60*/  R2UR UR13, R11 ;  /* 0x000000000b0d72ca */ /* 0x000fe200000e0000 */
[----:B------:R-:W-:Y:S01]  /*3c70*/  UIADD3 UR7, UR6, 0x4, URZ ;  /* 0x0000000406077890 */ /* 0x000fe2000fffe03f */
[----:B------:R-:W-:Y:S01]  /*3c80*/  MOV R208, UR9 ;  /* 0x0000000900d07c02 */ /* 0x000fe20008000f00 */
[----:B------:R-:W-:Y:S01]  /*3c90*/  UIADD3 UR6, UR6, 0x6, URZ ;  /* 0x0000000606067890 */ /* 0x000fe2000fffe03f */
[----:B------:R-:W-:-:S02]  /*3ca0*/  MOV R209, UR8 ;  /* 0x0000000800d17c02 */ /* 0x000fc40008000f00 */
[----:B------:R-:W-:Y:S02]  /*3cb0*/  R2UR UR8, R8 ;  /* 0x00000000080872ca */ /* 0x000fe400000e0000 */
[----:B------:R-:W-:Y:S01]  /*3cc0*/  UMOV UR14, UR7 ;  /* 0x00000007000e7c82 */ /* 0x000fe20008000000 */
[----:B------:R-:W-:Y:S01]  /*3cd0*/  R2UR UR9, R9 ;  /* 0x00000000090972ca */ /* 0x000fe200000e0000 */
[----:B------:R-:W-:Y:S01]  /*3ce0*/  UMOV UR10, UR6 ;  /* 0x00000006000a7c82 */ /* 0x000fe20008000000 */
        /* <DEDUP_REMOVED lines=18> */
[----:B------:R-:W-:-:S12]  /*3e10*/  @!P0 BRA `(.L_x_9236) ;  /* 0x0000000000048947 */ /* 0x000fd80003800000 */
[----:B------:R-:W-:Y:S01]  /*3e20*/  BPT.TRAP 0x1 ;  /* 0x000000040000795c */ /* 0x000fe20000300000 */
.L_x_9236:
[----:B------:R1:W2:Y:S01]  /*3e30*/  SYNCS.PHASECHK.TRANS64.TRYWAIT P2, [UR60+0x32450], R0 ;  /* 0x03245000ff0075a7 */ /* 0x0002a2000804017c */
[----:B------:R-:W-:Y:S05]  /*3e40*/  @!P0 BRA `(.L_x_9237) ;  /* 0x0000000000048947 */ /* 0x000fea0003800000 */
[----:B------:R-:W-:Y:S01]  /*3e50*/  BPT.TRAP 0x1 ;  /* 0x000000040000795c */ /* 0x000fe20000300000 */
.L_x_9237:
[----:B--2---:R-:W-:Y:S05]  /*3e60*/  @P2 BRA `(.L_x_9238) ;  /* 0x0000000000082947 */ /* 0x004fea0003800000 */
[----:B------:R-:W2:Y:S02]  /*3e70*/  SYNCS.PHASECHK.TRANS64.TRYWAIT P2, [UR60+0x32450], R0 ;  /* 0x03245000ff0075a7 */ /* 0x000ea4000804017c */
[----:B--2---:R-:W-:Y:S05]  /*3e80*/  @!P2 BRA `(.L_x_9239) ;  /* 0x000000940090a947 */ /* 0x004fea0003800000 */
.L_x_9238:
[----:B------:R-:W-:Y:S01]  /*3e90*/  R2UR UR6, R18 ;  /* 0x00000000120672ca */ /* 0x000fe200000e0000 */
[----:B------:R-:W-:Y:S01]  /*3ea0*/  WARPGROUP.ARRIVE ;  /* 0x00000000000079c5 */ /* 0x000fe20000000000 */
[----:B012---:R-:W-:Y:S01]  /*3eb0*/  MOV R0, UR49 ;  /* 0x0000003100007c02 */ /* 0x007fe20008000f00 */
        /* <DEDUP_REMOVED lines=10> */
[----:B------:R-:W-:Y:S01]  /*3f60*/  UIMAD UR39, UR38, 0xc00, UR6 ;  /* 0x00000c00262778a4 */ /* 0x000fe2000f8e0206 */
[----:B------:R-:W-:Y:S01]  /*3f70*/  R2UR UR52, R4 ;  /* 0x00000000043472ca */ /* 0x000fe200000e0000 */
[----:B------:R-:W-:Y:S01]  /*3f80*/  UMOV UR15, 0x40000040 ;  /* 0x40000040000f7882 */ /* 0x000fe20000000000 */
[----:B------:R-:W-:Y:S01]  /*3f90*/  R2UR UR53, R5 ;  /* 0x00000000053572ca */ /* 0x000fe200000e0000 */
[----:B------:R-:W-:Y:S01]  /*3fa0*/  UIADD3 UR6, UR39, 0x2, URZ ;  /* 0x0000000227067890 */ /* 0x000fe2000fffe03f */
[----:B------:R-:W-:Y:S01]  /*3fb0*/  MOV R204, UR57 ;  /* 0x0000003900cc7c02 */ /* 0x000fe20008000f00 */
[----:B------:R-:W-:Y:S01]  /*3fc0*/  UIADD3 UR10, UR39, 0x300, URZ ;  /* 0x00000300270a7890 */ /* 0x000fe2000fffe03f */
[----:B------:R-:W-:Y:S01]  /*3fd0*/  MOV R206, UR56 ;  /* 0x0000003800ce7c02 */ /* 0x000fe20008000f00 */
[----:B------:R-:W-:Y:S01]  /*3fe0*/  UMOV UR50, UR39 ;  /* 0x0000002700327c82 */ /* 0x000fe20008000000 */
[----:B------:R-:W-:Y:S01]  /*3ff0*/  R2UR UR56, R2 ;  /* 0x00000000023872ca */ /* 0x000fe200000e0000 */
[----:B------:R-:W-:Y:S01]  /*4000*/  HGMMA.64x96x16.F32.BF16 R152, gdesc[UR48], R152, gsb0 ;  /* 0x01600000309879f0 */ /* 0x000fe20008001898 */
[----:B------:R-:W-:Y:S01]  /*4010*/  UMOV UR54, UR6 ;  /* 0x0000000600367c82 */ /* 0x000fe20008000000 */
[----:B------:R-:W-:Y:S01]  /*4020*/  R2UR UR57, R3 ;  /* 0x00000000033972ca */ /* 0x000fe200000e0000 */
[----:B------:R-:W-:Y:S01]  /*4030*/  UIADD3 UR6, UR39, 0x4, URZ ;  /* 0x0000000427067890 */ /* 0x000fe2000fffe03f */
[----:B------:R-:W-:Y:S01]  /*4040*/  R2UR UR49, R0 ;  /* 0x00000000003172ca */ /* 0x000fe200000e0000 */
[----:B------:R-:W-:Y:S01]  /*4050*/  UIADD3 UR14, UR39, 0x302, URZ ;  /* 0x00000302270e7890 */ /* 0x000fe2000fffe03f */
[----:B------:R-:W-:Y:S01]  /*4060*/  R2UR UR48, R20 ;  /* 0x00000000143072ca */ /* 0x000fe200000e0000 */
[----:B------:R-:W-:Y:S01]  /*4070*/  UIADD3 UR18, UR39, 0x304, URZ ;  /* 0x0000030427127890 */ /* 0x000fe2000fffe03f */
[----:B------:R-:W0:Y:S01]  /*4080*/  S2R R207, SR_TID.X ;  /* 0x0000000000cf7919 */ /* 0x000e220000002100 */
[----:B------:R-:W-:Y:S01]  /*4090*/  UMOV UR19, 0x40000040 ;  /* 0x4000004000137882 */ /* 0x000fe20000000000 */
[----:B------:R-:W-:Y:S01]  /*40a0*/  UMOV UR58, UR6 ;  /* 0x00000006003a7c82 */ /* 0x000fe20008000000 */
[----:B------:R-:W-:-:S02]  /*40b0*/  UIADD3 UR6, UR39, 0x6, URZ ;  /* 0x0000000627067890 */ /* 0x000fc4000fffe03f */
        /* <DEDUP_REMOVED lines=14> */
[----:B0-----:R-:W-:-:S04]  /*41a0*/  SHF.R.U32.HI R207, RZ, 0x7, R207 ;  /* 0x00000007ffcf7819 */ /* 0x001fc800000116cf */
[----:B------:R-:W-:Y:S01]  /*41b0*/  IADD3 R0, -R207, 0xb, RZ ;  /* 0x0000000bcf007810 */ /* 0x000fe20007ffe1ff */
[----:B------:R-:W-:Y:S02]  /*41c0*/  WARPGROUP.DEPBAR.LE gsb0, 0x0 ;  /* 0x00008000000079c5 */ /* 0x000fe40000010000 */
[----:B------:R-:W-:-:S06]  /*41d0*/  WARPGROUP.ARRIVE ;  /* 0x00000000000079c5 */ /* 0x000fcc0000000000 */
[----:B------:R-:W-:Y:S01]  /*41e0*/  HGMMA.64x96x16.F32.BF16 R152, gdesc[UR52], R152, gsb0 ;  /* 0x01600000349879f0 */ /* 0x000fe20008001898 */
[----:B------:R-:W-:Y:S01]  /*41f0*/  R2UR UR53, R202 ;  /* 0x00000000ca3572ca */ /* 0x000fe200000e0000 */
[----:B------:R-:W-:Y:S01]  /*4200*/  UIADD3 UR54, UR39, 0x904, URZ ;  /* 0x0000090427367890 */ /* 0x000fe2000fffe03f */
[----:B------:R-:W-:Y:S01]  /*4210*/  R2UR UR52, R203 ;  /* 0x00000000cb3472ca */ /* 0x000fe200000e0000 */
[----:B------:R-:W-:Y:S01]  /*4220*/  UMOV UR55, 0x40000040 ;  /* 0x4000004000377882 */ /* 0x000fe20000000000 */
        /* <DEDUP_REMOVED lines=50> */
.L_x_9240:
[----:B------:R-:W-:Y:S01]  /*4550*/  FMNMX.FTZ R20, R152, R23, !PT ;  /* 0x0000001798147209 */ /* 0x000fe20007810000 */
[----:B------:R-:W1:Y:S01]  /*4560*/  S2UR UR10, SR_CgaCtaId ;  /* 0x00000000000a79c3 */ /* 0x000e620000008800 */
[----:B------:R-:W-:Y:S01]  /*4570*/  ULDC UR6, c[0x0][0xa80] ;  /* 0x0002a00000067ab9 */ /* 0x000fe20000000800 */
[----:B------:R-:W-:Y:S01]  /*4580*/  UIADD3 UR7, UR60, 0x32440, URZ ;  /* 0x000324403c077890 */ /* 0x000fe2000fffe03f */
[----:B------:R-:W-:Y:S02]  /*4590*/  FMNMX.FTZ R203, R153, R20, !PT ;  /* 0x0000001499cb7209 */ /* 0x000fe40007810000 */
[----:B------:R-:W-:Y:S02]  /*45a0*/  R2UR UR11, R21 ;  /* 0x00000000150b72ca */ /* 0x000fe400000e0000 */
[----:B------:R-:W-:-:S04]  /*45b0*/  FMNMX.FTZ R20, R156, R203, !PT ;  /* 0x000000cb9c147209 */ /* 0x000fc80007810000 */
[----:B------:R-:W-:-:S04]  /*45c0*/  FMNMX.FTZ R203, R157, R20, !PT ;  /* 0x000000149dcb7209 */ /* 0x000fc80007810000 */
[----:B------:R-:W-:-:S04]  /*45d0*/  FMNMX.FTZ R20, R160, R203, !PT ;  /* 0x000000cba0147209 */ /* 0x000fc80007810000 */
[----:B------:R-:W-:Y:S02]  /*45e0*/  FMNMX.FTZ R203, R161, R20, !PT ;  /* 0x00000014a1cb7209 */ /* 0x000fe40007810000 */
[----:B------:R-:W-:Y:S02]  /*45f0*/  FMNMX.FTZ R20, R154, R205, !PT ;  /* 0x000000cd9a147209 */ /* 0x000fe40007810000 */
[----:B------:R-:W-:Y:S01]  /*4600*/  FMNMX.FTZ R202, R164, R203, !PT ;  /* 0x000000cba4ca7209 */ /* 0x000fe20007810000 */
[----:B-1----:R-:W-:Y:S01]  /*4610*/  UPRMT UR10, UR10, 0x654, UR7 ;  /* 0x000006540a0a7896 */ /* 0x002fe20008000007 */
[----:B------:R-:W-:Y:S01]  /*4620*/  FMNMX.FTZ R203, R155, R20, !PT ;  /* 0x000000149bcb7209 */ /* 0x000fe20007810000 */
[----:B------:R-:W-:Y:S01]  /*4630*/  UIMAD UR7, UR38, 0xc00, UR11 ;  /* 0x00000c00260778a4 */ /* 0x000fe2000f8e020b */
[----:B------:R-:W-:Y:S02]  /*4640*/  FMNMX.FTZ R207, R165, R202, !PT ;  /* 0x000000caa5cf7209 */ /* 0x000fe40007810000 */
[----:B------:R-:W-:Y:S01]  /*4650*/  FMNMX.FTZ R20, R158, R203, !PT ;  /* 0x000000cb9e147209 */ /* 0x000fe20007810000 */
[----:B------:R-:W-:Y:S01]  /*4660*/  UMOV UR11, 0x40000040 ;  /* 0x40000040000b7882 */ /* 0x000fe20000000000 */
[----:B------:R-:W-:-:S02]  /*4670*/  FMNMX.FTZ R202, R168, R207, !PT ;  /* 0x000000cfa8ca7209 */ /* 0x000fc40007810000 */
[----:B------:R-:W-:Y:S01]  /*4680*/  FMNMX.FTZ R203, R159, R20, !PT ;  /* 0x000000149fcb7209 */ /* 0x000fe20007810000 */
[----:B------:R-:W-:Y:S01]  /*4690*/  SYNCS.ARRIVE.TRANS64.RED.A1T0 RZ, [UR10], RZ ;  /* 0x000000ffffff79a7 */ /* 0x000fe2000810040a */
[----:B------:R-:W-:Y:S01]  /*46a0*/  FMNMX.FTZ R207, R169, R202, !PT ;  /* 0x000000caa9cf7209 */ /* 0x000fe20007810000 */
[----:B------:R-:W-:Y:S01]  /*46b0*/  UMOV UR10, UR7 ;  /* 0x00000007000a7c82 */ /* 0x000fe20008000000 */
        /* <DEDUP_REMOVED lines=29> */
[----:B------:R-:W1:Y:S01]  /*4890*/  SHFL.BFLY PT, R207, R202, 0x2, 0x1f ;  /* 0x0c401f00cacf7f89 */ /* 0x000e6200000e0000 */
[----:B------:R-:W-:-:S04]  /*48a0*/  FMNMX.FTZ R203, R191, R20, !PT ;  /* 0x00000014bfcb7209 */ /* 0x000fc80007810000 */
[----:B------:R-:W-:-:S04]  /*48b0*/  FMNMX.FTZ R20, R194, R203, !PT ;  /* 0x000000cbc2147209 */ /* 0x000fc80007810000 */
[----:B------:R-:W-:-:S04]  /*48c0*/  FMNMX.FTZ R203, R195, R20, !PT ;  /* 0x00000014c3cb7209 */ /* 0x000fc80007810000 */
[----:B------:R-:W-:-:S04]  /*48d0*/  FMNMX.FTZ R20, R198, R203, !PT ;  /* 0x000000cbc6147209 */ /* 0x000fc80007810000 */
[----:B------:R-:W-:-:S05]  /*48e0*/  FMNMX.FTZ R203, R199, R20, !PT ;  /* 0x00000014c7cb7209 */ /* 0x000fca0007810000 */
[----:B------:R-:W2:Y:S01]  /*48f0*/  SHFL.BFLY PT, R204, R203, 0x2, 0x1f ;  /* 0x0c401f00cbcc7f89 */ /* 0x000ea200000e0000 */
[----:B-1----:R-:W-:-:S05]  /*4900*/  FMNMX.FTZ R207, R202, R207, !PT ;  /* 0x000000cfcacf7209 */ /* 0x002fca0007810000 */
[----:B------:R-:W1:Y:S01]  /*4910*/  SHFL.BFLY PT, R20, R207, 0x1, 0x1f ;  /* 0x0c201f00cf147f89 */ /* 0x000e6200000e0000 */
[----:B--2---:R-:W-:-:S05]  /*4920*/  FMNMX.FTZ R204, R203, R204, !PT ;  /* 0x000000cccbcc7209 */ /* 0x004fca0007810000 */
[----:B------:R-:W2:Y:S01]  /*4930*/  SHFL.BFLY PT, R209, R204, 0x1, 0x1f ;  /* 0x0c201f00ccd17f89 */ /* 0x000ea200000e0000 */
[----:B-1----:R-:W-:-:S05]  /*4940*/  FMNMX.FTZ R20, R207, R20, !PT ;  /* 0x00000014cf147209 */ /* 0x002fca0007810000 */
[C---:B------:R-:W-:Y:S01]  /*4950*/  FMUL.FTZ R206, R20.reuse, UR6 ;  /* 0x0000000614ce7c20 */ /* 0x040fe20008410000 */
[----:B------:R-:W-:-:S03]  /*4960*/  FADD.FTZ R23, -R20, R23 ;  /* 0x0000001714177221 */ /* 0x000fc60000010100 */
[--C-:B------:R-:W-:Y:S01]  /*4970*/  FFMA.FTZ R203, R153, UR6, -R206.reuse ;  /* 0x0000000699cb7c23 */ /* 0x100fe200080108ce */
[--C-:B------:R-:W-:Y:S01]  /*4980*/  FFMA.FTZ R153, R156, UR6, -R206.reuse ;  /* 0x000000069c997c23 */ /* 0x100fe200080108ce */
[--C-:B------:R-:W-:Y:S01]  /*4990*/  FFMA.FTZ R202, R152, UR6, -R206.reuse ;  /* 0x0000000698ca7c23 */ /* 0x100fe200080108ce */
[----:B------:R-:W-:Y:S01]  /*49a0*/  FMUL.FTZ R23, R23, UR6 ;  /* 0x0000000617177c20 */ /* 0x000fe20008410000 */
        /* <DEDUP_REMOVED lines=9> */
[----:B--2---:R-:W-:Y:S01]  /*4a40*/  FMNMX.FTZ R156, R204, R209, !PT ;  /* 0x000000d1cc9c7209 */ /* 0x004fe20007810000 */
[----:B------:R-:W1:Y:S01]  /*4a50*/  MUFU.EX2 R23, R23 ;  /* 0x0000001700177308 */ /* 0x000e620000000800 */
[--C-:B------:R-:W-:Y:S01]  /*4a60*/  FFMA.FTZ R173, R173, UR6, -R206.reuse ;  /* 0x00000006adad7c23 */ /* 0x100fe200080108ce */
[--C-:B------:R-:W-:Y:S01]  /*4a70*/  FFMA.FTZ R176, R176, UR6, -R206.reuse ;  /* 0x00000006b0b07c23 */ /* 0x100fe200080108ce */
[--C-:B------:R-:W-:Y:S01]  /*4a80*/  FFMA.FTZ R177, R177, UR6, -R206.reuse ;  /* 0x00000006b1b17c23 */ /* 0x100fe200080108ce */
[C---:B------:R-:W-:Y:S01]  /*4a90*/  FADD.FTZ R152, -R156.reuse, R205 ;  /* 0x000000cd9c987221 */ /* 0x040fe20000010100 */
[----:B------:R-:W-:Y:S01]  /*4aa0*/  FMUL.FTZ R209, R156, UR6 ;  /* 0x000000069cd17c20 */ /* 0x000fe20008410000 */
[--C-:B------:R-:W-:Y:S01]  /*4ab0*/  FFMA.FTZ R180, R180, UR6, -R206.reuse ;  /* 0x00000006b4b47c23 */ /* 0x100fe200080108ce */
[--C-:B------:R-:W-:Y:S01]  /*4ac0*/  FFMA.FTZ R181, R181, UR6, -R206.reuse ;  /* 0x00000006b5b57c23 */ /* 0x100fe200080108ce */
[----:B------:R-:W-:Y:S01]  /*4ad0*/  FMUL.FTZ R152, R152, UR6 ;  /* 0x0000000698987c20 */ /* 0x000fe20008410000 */
        /* <DEDUP_REMOVED lines=8> */
[-C--:B-1----:R-:W-:Y:S01]  /*4b60*/  FMUL.FTZ R24, R24, R23.reuse ;  /* 0x0000001718187220 */ /* 0x082fe20000410000 */
        /* <DEDUP_REMOVED lines=134> */
[----:B-1----:R-:W-:Y:S01]  /*53d0*/  F2FP.BF16.F32.PACK_AB R152, R203, R202 ;  /* 0x000000cacb98723e */ /* 0x002fe200000010ff */
[--C-:B------:R-:W-:Y:S01]  /*53e0*/  FFMA.FTZ R167, R167, UR6, -R209.reuse ;  /* 0x00000006a7a77c23 */ /* 0x100fe200080108d1 */
[----:B---3--:R-:W-:Y:S01]  /*53f0*/  F2FP.BF16.F32.PACK_AB R154, R205, R204 ;  /* 0x000000cccd9a723e */ /* 0x008fe200000010ff */
[----:B------:R-:W-:Y:S01]  /*5400*/  MUFU.EX2 R160, R160 ;  /* 0x000000a000a07308 */ /* 0x000fe20000000800 */
[----:B----4-:R-:W-:Y:S01]  /*5410*/  F2FP.BF16.F32.PACK_AB R153, R208, R207 ;  /* 0x000000cfd099723e */ /* 0x010fe200000010ff */
[--C-:B------:R-:W-:Y:S01]  /*5420*/  FFMA.FTZ R170, R170, UR6, -R209.reuse ;  /* 0x00000006aaaa7c23 */ /* 0x100fe200080108d1 */
[----:B-----5:R-:W-:Y:S01]  /*5430*/  F2FP.BF16.F32.PACK_AB R155, R159, R158 ;  /* 0x0000009e9f9b723e */ /* 0x020fe200000010ff */
[----:B------:R1:W-:Y:S01]  /*5440*/  BAR.SYNC.DEFER_BLOCKING R210, 0x100 ;  /* 0x000400d20000751d */ /* 0x0003e20000010000 */
        /* <DEDUP_REMOVED lines=22> */
[--C-:B------:R-:W-:Y:S01]  /*55b0*/  FFMA.FTZ R194, R194, UR6, -R209.reuse ;  /* 0x00000006c2c27c23 */ /* 0x100fe200080108d1 */
[----:B------:R-:W-:Y:S01]  /*55c0*/  WARPGROUP.ARRIVE ;  /* 0x00000000000079c5 */ /* 0x000fe20000000000 */
[--C-:B------:R-:W-:Y:S01]  /*55d0*/  FFMA.FTZ R195, R195, UR6, -R209.reuse ;  /* 0x00000006c3c37c23 */ /* 0x100fe200080108d1 */
[--C-:B------:R-:W-:Y:S01]  /*55e0*/  FFMA.FTZ R198, R198, UR6, -R209.reuse ;  /* 0x00000006c6c67c23 */ /* 0x100fe200080108d1 */
[----:B------:R-:W-:Y:S01]  /*55f0*/  FFMA.FTZ R199, R199, UR6, -R209 ;  /* 0x00000006c7c77c23 */ /* 0x000fe200080108d1 */
[----:B------:R-:W-:Y:S01]  /*5600*/  FFMA.FTZ R22, R23, R22, R202 ;  /* 0x0000001617167223 */ /* 0x000fe200000100ca */
[----:B------:R-:W-:Y:S01]  /*5610*/  FFMA.FTZ R157, R157, R200, R207 ;  /* 0x000000c89d9d7223 */ /* 0x000fe200000100cf */
[----:B------:R-:W-:Y:S01]  /*5620*/  HGMMA.64x256x16.F32.BF16 R24, R152, gdesc[UR8].tnspB, R24, gsb0 ;  /* 0x43e0000898187df0 */ /* 0x000fe20008001818 */
[----:B------:R-:W-:Y:S01]  /*5630*/  MUFU.EX2 R162, R162 ;  /* 0x000000a200a27308 */ /* 0x000fe20000000800 */
[----:B------:R-:W-:Y:S01]  /*5640*/  UIADD3 UR10, UR7, 0x80, URZ ;  /* 0x00000080070a7890 */ /* 0x000fe2000fffe03f */
[----:B------:R-:W-:Y:S01]  /*5650*/  FADD.FTZ R203, R203, R22 ;  /* 0x00000016cbcb7221 */ /* 0x000fe20000010000 */
[----:B------:R-:W-:Y:S01]  /*5660*/  UMOV UR11, 0x40000040 ;  /* 0x40000040000b7882 */ /* 0x000fe20000000000 */
[----:B------:R-:W-:-:S02]  /*5670*/  FADD.FTZ R157, R208, R157 ;  /* 0x0000009dd09d7221 */ /* 0x000fc40000010000 */
[----:B------:R-:W-:Y:S02]  /*5680*/  FADD.FTZ R204, R204, R203 ;  /* 0x000000cbcccc7221 */ /* 0x000fe40000010000 */
[----:B------:R-:W3:Y:S01]  /*5690*/  MUFU.EX2 R163, R163 ;  /* 0x000000a300a37308 */ /* 0x000ee20000000800 */
[----:B------:R-:W-:Y:S01]  /*56a0*/  FADD.FTZ R158, R158, R157 ;  /* 0x0000009d9e9e7221 */ /* 0x000fe20000010000 */
[----:B------:R-:W-:-:S03]  /*56b0*/  FADD.FTZ R205, R205, R204 ;  /* 0x000000cccdcd7221 */ /* 0x000fc60000010000 */
[----:B------:R-:W-:-:S03]  /*56c0*/  FADD.FTZ R159, R159, R158 ;  /* 0x0000009e9f9f7221 */ /* 0x000fc60000010000 */
        /* <DEDUP_REMOVED lines=31> */
[----:B------:R-:W1:Y:S01]  /*58c0*/  MUFU.EX2 R195, R195 ;  /* 0x000000c300c37308 */ /* 0x000e620000000800 */
[----:B------:R-:W-:-:S02]  /*58d0*/  WARPGROUP.DEPBAR.LE gsb0, 0x0 ;  /* 0x00008000000079c5 */ /* 0x000fc40000010000 */
[----:B--2---:R-:W-:-:S05]  /*58e0*/  F2FP.BF16.F32.PACK_AB R152, R161, R160 ;  /* 0x000000a0a198723e */ /* 0x004fca00000010ff */
[----:B------:R-:W-:Y:S01]  /*58f0*/  MUFU.EX2 R198, R198 ;  /* 0x000000c600c67308 */ /* 0x000fe20000000800 */
[----:B---3--:R-:W-:Y:S01]  /*5900*/  F2FP.BF16.F32.PACK_AB R153, R163, R162 ;  /* 0x000000a2a399723e */ /* 0x008fe200000010ff */
[----:B------:R-:W-:Y:S01]  /*5910*/  FADD.FTZ R160, R160, R205 ;  /* 0x000000cda0a07221 */ /* 0x000fe20000010000 */
[----:B------:R-:W-:Y:S01]  /*5920*/  F2FP.BF16.F32.PACK_AB R154, R165, R164 ;  /* 0x000000a4a59a723e */ /* 0x000fe200000010ff */
[----:B------:R-:W-:Y:S01]  /*5930*/  FADD.FTZ R162, R162, R159 ;  /* 0x0000009fa2a27221 */ /* 0x000fe20000010000 */
[----:B----4-:R-:W-:Y:S01]  /*5940*/  F2FP.BF16.F32.PACK_AB R155, R167, R166 ;  /* 0x000000a6a79b723e */ /* 0x010fe200000010ff */
[----:B------:R-:W-:Y:S02]  /*5950*/  FADD.FTZ R161, R161, R160 ;  /* 0x000000a0a1a17221 */ /* 0x000fe40000010000 */
[----:B------:R-:W2:Y:S01]  /*5960*/  MUFU.EX2 R199, R199 ;  /* 0x000000c700c77308 */ /* 0x000ea20000000800 */
[----:B------:R-:W-:Y:S01]  /*5970*/  WARPGROUP.ARRIVE ;  /* 0x00000000000079c5 */ /* 0x000fe20000000000 */
[----:B------:R-:W-:Y:S01]  /*5980*/  FADD.FTZ R163, R163, R162 ;  /* 0x000000a2a3a37221 */ /* 0x000fe20000010000 */
[----:B------:R-:W-:-:S03]  /*5990*/  FADD.FTZ R164, R164, R161 ;  /* 0x000000a1a4a47221 */ /* 0x000fc60000010000 */
[----:B------:R-:W-:Y:S01]  /*59a0*/  FADD.FTZ R166, R166, R163 ;  /* 0x000000a3a6a67221 */ /* 0x000fe20000010000 */
[----:B------:R-:W-:Y:S01]  /*59b0*/  HGMMA.64x256x16.F32.BF16 R24, R152, gdesc[UR8].tnspB, R24, gsb0 ;  /* 0x43e0000898187df0 */ /* 0x000fe20008001818 */
[----:B------:R-:W-:Y:S01]  /*59c0*/  UIADD3 UR10, UR7, 0x100, URZ ;  /* 0x00000100070a7890 */ /* 0x000fe2000fffe03f */
[----:B------:R-:W-:Y:S01]  /*59d0*/  FADD.FTZ R165, R165, R164 ;  /* 0x000000a4a5a57221 */ /* 0x000fe20000010000 */
[----:B------:R-:W-:Y:S01]  /*59e0*/  UMOV UR11, 0x40000040 ;  /* 0x40000040000b7882 */ /* 0x000fe20000000000 */
[----:B------:R-:W-:Y:S01]  /*59f0*/  FADD.FTZ R167, R167, R166 ;  /* 0x000000a6a7a77221 */ /* 0x000fe20000010000 */
        /* <DEDUP_REMOVED lines=13> */
[----:B------:R-:W-:-:S06]  /*5ad0*/  FADD.FTZ R175, R175, R174 ;  /* 0x000000aeafaf7221 */ /* 0x000fcc0000010000 */
        /* <DEDUP_REMOVED lines=44> */
[----:B--2---:R-:W-:Y:S01]  /*5da0*/  F2FP.BF16.F32.PACK_AB R155, R199, R198 ;  /* 0x000000c6c79b723e */ /* 0x004fe200000010ff */
        /* <DEDUP_REMOVED lines=10> */
.L_x_9241:
[----:B------:R-:W0:Y:S01]  /*5e50*/  S2UR UR7, SR_CgaCtaId ;  /* 0x00000000000779c3 */ /* 0x000e220000008800 */
[----:B------:R-:W-:Y:S01]  /*5e60*/  UIADD3 UR60, UR60, 0x32460, URZ ;  /* 0x000324603c3c7890 */ /* 0x000fe2000fffe03f */
[----:B------:R-:W-:Y:S02]  /*5e70*/  IMAD.MOV.U32 R205, RZ, RZ, R156 ;  /* 0x000000ffffcd7224 */ /* 0x000fe400078e009c */
[----:B------:R-:W-:Y:S01]  /*5e80*/  IMAD.MOV.U32 R23, RZ, RZ, R20 ;  /* 0x000000ffff177224 */ /* 0x000fe200078e0014 */
[----:B0-----:R-:W-:-:S09]  /*5e90*/  UPRMT UR60, UR7, 0x654, UR60 ;  /* 0x00000654073c7896 */ /* 0x001fd2000800003c */
[----:B------:R-:W-:Y:S01]  /*5ea0*/  SYNCS.ARRIVE.TRANS64.RED.A1T0 RZ, [UR60], RZ ;  /* 0x000000ffffff79a7 */ /* 0x000fe2000810043c */
[----:B------:R-:W-:Y:S05]  /*5eb0*/  @P1 BRA `(.L_x_9242) ;  /* 0xffffffd800b41947 */ /* 0x000fea000383ffff */
.L_x_9231:
[----:B------:R-:W0:Y:S01]  /*5ec0*/  SHFL.BFLY PT, R3, R22, 0x2, 0x1f ;  /* 0x0c401f0016037f89 */ /* 0x000e2200000e0000 */
[----:B------:R1:W-:Y:S08]  /*5ed0*/  BAR.ARV R0, 0x100 ;  /* 0x000400000000751d */ /* 0x0003f00000002000 */
[----:B------:R-:W-:Y:S06]  /*5ee0*/  BAR.ARV 0x8, 0x180 ;  /* 0x0206000000007b1d */ /* 0x000fec0000002000 */
[----:B-1----:R-:W-:Y:S01]  /*5ef0*/  IMAD.U32 R0, RZ, RZ, UR6 ;  /* 0x00000006ff007e24 */ /* 0x002fe2000f8e00ff */
[----:B------:R-:W-:Y:S01]  /*5f00*/  PLOP3.LUT P0, PT, PT, PT, PT, 0x8, 0x0 ;  /* 0x000000000000781c */ /* 0x000fe20003f0e170 */
[----:B------:R-:W1:Y:S01]  /*5f10*/  SHFL.BFLY PT, R5, R200, 0x2, 0x1f ;  /* 0x0c401f00c8057f89 */ /* 0x000e6200000e0000 */
[----:B0-----:R-:W-:-:S05]  /*5f20*/  FADD.FTZ R3, R3, R22 ;  /* 0x0000001603037221 */ /* 0x001fca0000010000 */
[----:B------:R-:W0:Y:S01]  /*5f30*/  SHFL.BFLY PT, R2, R3, 0x1, 0x1f ;  /* 0x0c201f0003027f89 */ /* 0x000e2200000e0000 */
[----:B-1----:R-:W-:-:S05]  /*5f40*/  FADD.FTZ R5, R5, R200 ;  /* 0x000000c805057221 */ /* 0x002fca0000010000 */
[----:B------:R-:W1:Y:S01]  /*5f50*/  SHFL.BFLY PT, R4, R5, 0x1, 0x1f ;  /* 0x0c201f0005047f89 */ /* 0x000e6200000e0000 */
[----:B0-----:R-:W-:Y:S01]  /*5f60*/  FADD.FTZ R8, R3, R2 ;  /* 0x0000000203087221 */ /* 0x001fe20000010000 */
[----:B------:R-:W-:Y:S02]  /*5f70*/  IMAD.MOV.U32 R2, RZ, RZ, RZ ;  /* 0x000000ffff027224 */ /* 0x000fe400078e00ff */
[----:B------:R-:W-:Y:S02]  /*5f80*/  IMAD.MOV.U32 R3, RZ, RZ, -0x800000 ;  /* 0xff800000ff037424 */ /* 0x000fe400078e00ff */
[----:B------:R-:W-:-:S13]  /*5f90*/  FSETP.NE.FTZ.AND P1, PT, R8, RZ, PT ;  /* 0x000000ff0800720b */ /* 0x000fda0003f35000 */
[----:B------:R-:W0:Y:S01]  /*5fa0*/  @P1 MUFU.LG2 R6, R8 ;  /* 0x0000000800061308 */ /* 0x000e220000000c00 */
[----:B-1----:R-:W-:Y:S01]  /*5fb0*/  FADD.FTZ R9, R5, R4 ;  /* 0x0000000405097221 */ /* 0x002fe20000010000 */
[----:B------:R-:W-:Y:S01]  /*5fc0*/  IMAD.MOV.U32 R4, RZ, RZ, RZ ;  /* 0x000000ffff047224 */ /* 0x000fe200078e00ff */
[----:B------:R-:W-:-:S03]  /*5fd0*/  MOV R5, UR6 ;  /* 0x0000000600057c02 */ /* 0x000fc60008000f00 */
[----:B------:R-:W-:Y:S02]  /*5fe0*/  FSETP.NE.FTZ.AND P2, PT, R9, RZ, PT ;  /* 0x000000ff0900720b */ /* 0x000fe40003f55000 */
[----:B------:R-:W1:Y:S01]  /*5ff0*/  @P1 MUFU.RCP R4, R8 ;  /* 0x0000000800041308 */ /* 0x000e620000001000 */
[----:B------:R-:W-:Y:S01]  /*6000*/  @P1 FMUL.FTZ R5, R5, 0.69314718246459960938 ;  /* 0x3f31721805051820 */ /* 0x000fe20000410000 */
[----:B0-----:R-:W-:-:S09]  /*6010*/  @P1 FMUL.FTZ R6, R6, 0.69314718246459960938 ;  /* 0x3f31721806061820 */ /* 0x001fd20000410000 */
[----:B------:R-:W0:Y:S01]  /*6020*/  @P2 MUFU.LG2 R7, R9 ;  /* 0x0000000900072308 */ /* 0x000e220000000c00 */
[----:B------:R-:W-:Y:S01]  /*6030*/  @P2 FMUL.FTZ R0, R0, 0.69314718246459960938 ;  /* 0x3f31721800002820 */ /* 0x000fe20000410000 */
[-C--:B-1----:R-:W-:Y:S01]  /*6040*/  FMUL.FTZ R24, R24, R4.reuse ;  /* 0x0000000418187220 */ /* 0x082fe20000410000 */
[----:B------:R-:W-:-:S05]  /*6050*/  FMUL.FTZ R25, R25, R4 ;  /* 0x0000000419197220 */ /* 0x000fca0000410000 */
        /* <DEDUP_REMOVED lines=130> */
[----:B------:R-:W-:-:S07]  /*6880*/  @P2 FFMA.FTZ R3, R0, R156, R7 ;  /* 0x0000009c00032223 */ /* 0x000fce0000010007 */
.L_x_9217:
[----:B------:R-:W-:Y:S05]  /*6890*/  @P0 BRA `(.L_x_9243) ;  /* 0x0000002000540947 */ /* 0x000fea0003800000 */
[----:B------:R-:W2:Y:S01]  /*68a0*/  LDL R0, [R1+0x4] ;  /* 0x0000040001007983 */ /* 0x000ea20000100800 */
[----:B------:R-:W1:Y:S01]  /*68b0*/  LDC R8, c[0x0][0xce8] ;  /* 0x00033a00ff087b82 */ /* 0x000e620000000800 */
[----:B------:R-:W-:Y:S01]  /*68c0*/  ULDC.64 UR8, c[0x0][0xcd0] ;  /* 0x0003340000087ab9 */ /* 0x000fe20000000a00 */
[----:B------:R-:W-:Y:S06]  /*68d0*/  BSSY B0, `(.L_x_9244) ;  /* 0x000014d000007945 */ /* 0x000fec0003800000 */
[----:B------:R-:W3:Y:S08]  /*68e0*/  S2UR UR12, SR_CTAID.Z ;  /* 0x00000000000c79c3 */ /* 0x000ef00000002700 */
[----:B------:R-:W4:Y:S08]  /*68f0*/  LDC.64 R18, c[0x0][0xcd8] ;  /* 0x00033600ff127b82 */ /* 0x000f300000000a00 */
[----:B------:R-:W-:Y:S01]  /*6900*/  BAR.SYNC.DEFER_BLOCKING 0x1, 0x100 ;  /* 0x0044000000007b1d */ /* 0x000fe20000010000 */
[----:B-1----:R-:W-:-:S07]  /*6910*/  ISETP.NE.AND P0, PT, R8, 0x1, PT ;  /* 0x000000010800780c */ /* 0x002fce0003f05270 */
[----:B------:R-:W1:Y:S01]  /*6920*/  S2UR UR11, SR_CTAID.Y ;  /* 0x00000000000b79c3 */ /* 0x000e620000002600 */
[----:B---3--:R-:W-:-:S07]  /*6930*/  USHF.R.S32.HI UR10, URZ, 0x1f, UR12 ;  /* 0x0000001f3f0a7899 */ /* 0x008fce000801140c */
[----:B------:R-:W1:Y:S08]  /*6940*/  LDC R23, c[0x0][0xd50] ;  /* 0x00035400ff177b82 */ /* 0x000e700000000800 */
[----:B------:R-:W3:Y:S08]  /*6950*/  @P0 LDC R14, c[0x0][0xcec] ;  /* 0x00033b00ff0e0b82 */ /* 0x000ef00000000800 */
[----:B------:R-:W5:Y:S08]  /*6960*/  LDC.64 R20, c[0x0][0xc40] ;  /* 0x00031000ff147b82 */ /* 0x000f700000000a00 */
[----:B------:R-:W1:Y:S08]  /*6970*/  @P0 LDC R17, c[0x0][0xcf0] ;  /* 0x00033c00ff110b82 */ /* 0x000e700000000800 */
[----:B------:R-:W1:Y:S08]  /*6980*/  @P0 LDC R22, c[0x0][0xcec] ;  /* 0x00033b00ff160b82 */ /* 0x000e700000000800 */
[----:B------:R-:W1:Y:S01]  /*6990*/  @P0 LDC R153, c[0x0][0xcf0] ;  /* 0x00033c00ff990b82 */ /* 0x000e620000000800 */
[----:B--2---:R-:W-:-:S02]  /*69a0*/  R2UR UR13, R0 ;  /* 0x00000000000d72ca */ /* 0x004fc400000e0000 */
[----:B------:R-:W2:Y:S11]  /*69b0*/  S2R R0, SR_TID.X ;  /* 0x0000000000007919 */ /* 0x000eb60000002100 */
[----:B------:R-:W-:-:S02]  /*69c0*/  USHF.R.S32.HI UR7, URZ, 0x1f, UR13 ;  /* 0x0000001f3f077899 */ /* 0x000fc4000801140d */
[----:B------:R-:W-:Y:S02]  /*69d0*/  UIMAD.WIDE.U32 UR4, UR13, UR8, URZ ;  /* 0x000000080d0472a5 */ /* 0x000fe4000f8e003f */
[----:B------:R-:W-:-:S04]  /*69e0*/  UIMAD UR6, UR7, UR8, URZ ;  /* 0x00000008070672a4 */ /* 0x000fc8000f8e023f */
[----:B------:R-:W-:-:S03]  /*69f0*/  UIMAD UR6, UR13, UR9, UR6 ;  /* 0x000000090d0672a4 */ /* 0x000fc6000f8e0206 */
[----:B------:R-:W-:Y:S01]  /*6a00*/  ULDC.64 UR8, c[0x0][0xc38] ;  /* 0x00030e0000087ab9 */ /* 0x000fe20000000a00 */
[----:B------:R-:W-:Y:S02]  /*6a10*/  UIADD3 UR6, UR5, UR6, URZ ;  /* 0x0000000605067290 */ /* 0x000fe4000fffe03f */
[----:B------:R-:W-:Y:S01]  /*6a20*/  UIMAD UR7, UR7, UR8, URZ ;  /* 0x00000008070772a4 */ /* 0x000fe2000f8e023f */
[----:B--2---:R-:W-:-:S05]  /*6a30*/  VIADD R12, R0, 0xffffff80 ;  /* 0xffffff80000c7836 */ /* 0x004fca0000000000 */
[----:B------:R-:W-:-:S04]  /*6a40*/  SHF.R.S32.HI R7, RZ, 0x1f, R12 ;  /* 0x0000001fff077819 */ /* 0x000fc8000001140c */
[CC--:B0-----:R-:W-:Y:S02]  /*6a50*/  LEA.HI R2, R7.reuse, R12.reuse, RZ, 0x7 ;  /* 0x0000000c07027211 */ /* 0x0c1fe400078f38ff */
[----:B------:R-:W-:Y:S02]  /*6a60*/  LEA.HI R7, R7, R12, RZ, 0x2 ;  /* 0x0000000c07077211 */ /* 0x000fe400078f10ff */
[----:B------:R-:W-:Y:S02]  /*6a70*/  LOP3.LUT R5, R2, 0xffffff80, RZ, 0xc0, !PT ;  /* 0xffffff8002057812 */ /* 0x000fe400078ec0ff */
[----:B------:R-:W-:Y:S02]  /*6a80*/  SHF.R.S32.HI R9, RZ, 0x7, R2 ;  /* 0x00000007ff097819 */ /* 0x000fe40000011402 */
[----:B------:R-:W-:Y:S01]  /*6a90*/  LOP3.LUT R7, R7, 0xfffffffc, RZ, 0xc0, !PT ;  /* 0xfffffffc07077812 */ /* 0x000fe200078ec0ff */
[----:B------:R-:W-:Y:S01]  /*6aa0*/  IMAD.IADD R0, R12, 0x1, -R5 ;  /* 0x000000010c007824 */ /* 0x000fe200078e0a05 */
[----:B------:R-:W-:-:S03]  /*6ab0*/  LEA.HI R2, R2, R9, RZ, 0x1 ;  /* 0x0000000902027211 */ /* 0x000fc600078f08ff */
[----:B------:R-:W-:Y:S01]  /*6ac0*/  IMAD.IADD R7, R12, 0x1, -R7 ;  /* 0x000000010c077824 */ /* 0x000fe200078e0a07 */
[----:B------:R-:W-:Y:S02]  /*6ad0*/  SHF.R.S32.HI R13, RZ, 0x1f, R0 ;  /* 0x0000001fff0d7819 */ /* 0x000fe40000011400 */
[----:B------:R-:W-:Y:S02]  /*6ae0*/  LOP3.LUT R2, R2, 0x3fffffe, RZ, 0xc0, !PT ;  /* 0x03fffffe02027812 */ /* 0x000fe400078ec0ff */
[----:B------:R-:W-:Y:S02]  /*6af0*/  LEA.HI R10, R13, R0, RZ, 0x2 ;  /* 0x000000000d0a7211 */ /* 0x000fe400078f10ff */
[----:B------:R-:W-:Y:S02]  /*6b00*/  IADD3 R2, R9, -R2, RZ ;  /* 0x8000000209027210 */ /* 0x000fe40007ffe0ff */
[--C-:B------:R-:W-:Y:S01]  /*6b10*/  SHF.R.S32.HI R5, RZ, 0x2, R10.reuse ;  /* 0x00000002ff057819 */ /* 0x100fe2000001140a */
[----:B------:R-:W0:Y:S01]  /*6b20*/  S2R R9, SR_CTAID.X ;  /* 0x0000000000097919 */ /* 0x000e220000002500 */
[----:B------:R-:W-:-:S02]  /*6b30*/  SHF.R.S32.HI R6, RZ, 0x1f, R10 ;  /* 0x0000001fff067819 */ /* 0x000fc4000001140a */
[----:B------:R-:W-:Y:S02]  /*6b40*/  LEA.HI R11, R7, R7, RZ, 0x1 ;  /* 0x00000007070b7211 */ /* 0x000fe400078f08ff */
[----:B------:R-:W-:Y:S02]  /*6b50*/  LEA.HI R6, R6, R5, RZ, 0x3 ;  /* 0x0000000506067211 */ /* 0x000fe400078f18ff */
[----:B------:R-:W-:Y:S02]  /*6b60*/  LOP3.LUT R12, R11, 0x1ffffffe, RZ, 0xc0, !PT ;  /* 0x1ffffffe0b0c7812 */ /* 0x000fe400078ec0ff */
[----:B------:R-:W-:-:S03]  /*6b70*/  LOP3.LUT R6, R6, 0xfffffff8, RZ, 0xc0, !PT ;  /* 0xfffffff806067812 */ /* 0x000fc600078ec0ff */
[----:B------:R-:W-:Y:S02]  /*6b80*/  IMAD.IADD R11, R7, 0x1, -R12 ;  /* 0x00000001070b7824 */ /* 0x000fe400078e0a0c */
[----:B------:R-:W-:Y:S01]  /*6b90*/  IMAD.IADD R6, R5, 0x1, -R6 ;  /* 0x0000000105067824 */ /* 0x000fe200078e0a06 */
[----:B------:R-:W-:Y:S01]  /*6ba0*/  LEA.HI R5, R13, R0, RZ, 0x5 ;  /* 0x000000000d057211 */ /* 0x000fe200078f28ff */
[----:B------:R-:W-:Y:S01]  /*6bb0*/  IMAD.U32 R7, RZ, RZ, UR5 ;  /* 0x00000005ff077e24 */ /* 0x000fe2000f8e00ff */
[----:B------:R-:W-:Y:S01]  /*6bc0*/  MOV R7, UR6 ;  /* 0x0000000600077c02 */ /* 0x000fe20008000f00 */
[----:B------:R-:W-:Y:S01]  /*6bd0*/  UIMAD UR6, UR13, UR9, UR7 ;  /* 0x000000090d0672a4 */ /* 0x000fe2000f8e0207 */
[----:B------:R-:W-:Y:S01]  /*6be0*/  SHF.R.S32.HI R5, RZ, 0x5, R5 ;  /* 0x00000005ff057819 */ /* 0x000fe20000011405 */
[----:B----4-:R-:W-:-:S04]  /*6bf0*/  IMAD R12, R18, UR10, RZ ;  /* 0x0000000a120c7c24 */ /* 0x010fc8000f8e02ff */
[----:B------:R-:W-:Y:S02]  /*6c00*/  IMAD R5, R5, 0x10, R6 ;  /* 0x0000001005057824 */ /* 0x000fe400078e0206 */
[----:B------:R-:W-:Y:S01]  /*6c10*/  IMAD.U32 R6, RZ, RZ, UR4 ;  /* 0x00000004ff067e24 */ /* 0x000fe2000f8e00ff */
[----:B------:R-:W-:Y:S01]  /*6c20*/  UIMAD.WIDE.U32 UR4, UR13, UR8, URZ ;  /* 0x000000080d0472a5 */ /* 0x000fe2000f8e003f */
[----:B------:R-:W-:Y:S02]  /*6c30*/  IMAD R16, R2, 0x40, R5 ;  /* 0x0000004002107824 */ /* 0x000fe400078e0205 */
[----:B------:R-:W-:Y:S01]  /*6c40*/  IMAD.WIDE.U32 R6, R18, UR12, R6 ;  /* 0x0000000c12067c25 */ /* 0x000fe2000f8e0006 */
[----:B------:R-:W-:Y:S01]  /*6c50*/  UIADD3 UR6, UR5, UR6, URZ ;  /* 0x0000000605067290 */ /* 0x000fe2000fffe03f */
[----:B------:R-:W-:Y:S02]  /*6c60*/  ULDC.64 UR8, c[0x0][0xc28] ;  /* 0x00030a0000087ab9 */ /* 0x000fe40000000a00 */
[----:B------:R-:W-:-:S02]  /*6c70*/  IMAD R2, R11, 0x8, R16 ;  /* 0x000000080b027824 */ /* 0x000fc400078e0210 */
[----:B------:R-:W-:Y:S02]  /*6c80*/  IMAD R18, RZ, RZ, -UR13 ;  /* 0x8000000dff127e24 */ /* 0x000fe4000f8e02ff */
[----:B0-----:R-:W-:Y:S02]  /*6c90*/  IMAD R5, R9, 0x80, R2 ;  /* 0x0000008009057824 */ /* 0x001fe400078e0202 */
[----:B------:R-:W-:Y:S01]  /*6ca0*/  IMAD.U32 R13, RZ, RZ, UR5 ;  /* 0x00000005ff0d7e24 */ /* 0x000fe2000f8e00ff */
[----:B------:R-:W-:Y:S01]  /*6cb0*/  MOV R13, UR6 ;  /* 0x00000006000d7c02 */ /* 0x000fe20008000f00 */
[----:B---3--:R-:W-:Y:S01]  /*6cc0*/  @P0 IMAD.HI.U32 R2, R5, R14, RZ ;  /* 0x0000000e05020227 */ /* 0x008fe200078e00ff */
[----:B------:R-:W-:-:S03]  /*6cd0*/  ULDC.64 UR6, c[0x0][0xc48] ;  /* 0x0003120000067ab9 */ /* 0x000fc60000000a00 */
[----:B------:R-:W-:Y:S02]  /*6ce0*/  IMAD R15, R19, UR12, R12 ;  /* 0x0000000c130f7c24 */ /* 0x000fe4000f8e020c */
[C---:B-----5:R-:W-:Y:S02]  /*6cf0*/  IMAD R14, R20.reuse, UR10, RZ ;  /* 0x0000000a140e7c24 */ /* 0x060fe4000f8e02ff */
[----:B-1----:R-:W-:Y:S02]  /*6d00*/  IMAD R23, R23, R18, UR11 ;  /* 0x0000000b17177e24 */ /* 0x002fe4000f8e0212 */
[----:B------:R-:W-:Y:S01]  /*6d10*/  IMAD.U32 R12, RZ, RZ, UR4 ;  /* 0x00000004ff0c7e24 */ /* 0x000fe2000f8e00ff */
[----:B------:R-:W-:Y:S01]  /*6d20*/  ULDC.64 UR4, c[0x0][0xce0] ;  /* 0x0003380000047ab9 */ /* 0x000fe20000000a00 */
[----:B------:R-:W-:Y:S01]  /*6d30*/  IMAD.MOV.U32 R11, RZ, RZ, R5 ;  /* 0x000000ffff0b7224 */ /* 0x000fe200078e0005 */
[----:B------:R-:W-:Y:S01]  /*6d40*/  @P0 SHF.R.U32.HI R11, RZ, R17, R2 ;  /* 0x00000011ff0b0219 */ /* 0x000fe20000011602 */
[----:B------:R-:W-:Y:S01]  /*6d50*/  IMAD R17, R21, UR12, R14 ;  /* 0x0000000c15117c24 */ /* 0x000fe2000f8e020e */
[----:B------:R-:W-:Y:S01]  /*6d60*/  SHF.R.S32.HI R14, RZ, 0x1f, R23 ;  /* 0x0000001fff0e7819 */ /* 0x000fe20000011417 */
[----:B------:R-:W-:-:S04]  /*6d70*/  IMAD.WIDE.U32 R12, R20, UR12, R12 ;  /* 0x0000000c140c7c25 */ /* 0x000fc8000f8e000c */
        /* <DEDUP_REMOVED lines=10> */
[----:B------:R-:W-:Y:S01]  /*6e20*/  SHF.R.S32.HI R17, RZ, 0x1f, R11 ;  /* 0x0000001fff117819 */ /* 0x000fe2000001140b */
[----:B------:R-:W-:Y:S01]  /*6e30*/  IMAD R14, R23, UR5, R2 ;  /* 0x00000005170e7c24 */ /* 0x000fe2000f8e0202 */
[--C-:B------:R-:W-:Y:S01]  /*6e40*/  SHF.R.S32.HI R2, RZ, 0x1f, R15.reuse ;  /* 0x0000001fff027819 */ /* 0x100fe2000001140f */
[----:B------:R-:W-:Y:S01]  /*6e50*/  ULDC.64 UR4, c[0x0][0xc30] ;  /* 0x00030c0000047ab9 */ /* 0x000fe20000000a00 */
[----:B------:R-:W-:Y:S01]  /*6e60*/  IADD3 R11, -R11, RZ, RZ ;  /* 0x000000ff0b0b7210 */ /* 0x000fe20007ffe1ff */
        /* <DEDUP_REMOVED lines=26> */
[----:B------:R-:W-:Y:S01]  /*7010*/  LEA R2, P1, R12, UR8, 0x2 ;  /* 0x000000080c027c11 */ /* 0x000fe2000f8210ff */
[----:B------:R-:W-:Y:S01]  /*7020*/  IMAD.IADD R5, R13, 0x1, R11 ;  /* 0x000000010d057824 */ /* 0x000fe200078e020b */
[----:B------:R-:W-:Y:S01]  /*7030*/  SHFL.IDX PT, R14, R17, 0x1, 0x1c1f ;  /* 0x003c1f00110e7f89 */ /* 0x000fe200000e0000 */
[----:B------:R-:W-:Y:S01]  /*7040*/  LEA R11, R9, R16, 0x7 ;  /* 0x00000010090b7211 */ /* 0x000fe200078e38ff */
[----:B0-----:R-:W-:Y:S01]  /*7050*/  ULEA UR4, UR5, UR4, 0x18 ;  /* 0x0000000405047291 */ /* 0x001fe2000f8ec03f */
[----:B------:R-:W-:Y:S01]  /*7060*/  LEA.HI.X R18, R6, UR7, R7, 0x2, P0 ;  /* 0x0000000706127c11 */ /* 0x000fe200080f1407 */
[----:B------:R-:W-:Y:S01]  /*7070*/  IMAD R8, R8, UR6, RZ ;  /* 0x0000000608087c24 */ /* 0x000fe2000f8e02ff */
[----:B------:R-:W-:Y:S01]  /*7080*/  LEA.HI.X R5, R12, UR9, R5, 0x2, P1 ;  /* 0x000000090c057c11 */ /* 0x000fe200088f1405 */
[C---:B------:R-:W-:Y:S01]  /*7090*/  VIADD R9, R11.reuse, 0x8 ;  /* 0x000000080b097836 */ /* 0x040fe20000000000 */
[----:B------:R0:W-:Y:S01]  /*70a0*/  SHFL.IDX PT, R12, R17, RZ, 0x1c1f ;  /* 0x001c1fff110c7589 */ /* 0x0001e200000e0000 */
[----:B------:R-:W-:Y:S01]  /*70b0*/  LOP3.LUT P0, RZ, R0, 0x3, RZ, 0xc0, !PT ;  /* 0x0000000300ff7812 */ /* 0x000fe2000780c0ff */
[----:B------:R-:W-:Y:S01]  /*70c0*/  UIADD3 UR4, UR4, 0x32420, URZ ;  /* 0x0003242004047890 */ /* 0x000fe2000fffe03f */
[CC--:B------:R-:W-:Y:S01]  /*70d0*/  ISETP.GE.AND P2, PT, R11.reuse, R8.reuse, PT ;  /* 0x000000080b00720c */ /* 0x0c0fe20003f46270 */
[----:B------:R-:W1:Y:S01]  /*70e0*/  SHFL.IDX PT, R13, R18, RZ, 0x1c1f ;  /* 0x001c1fff120d7589 */ /* 0x000e6200000e0000 */
[-C--:B------:R-:W-:Y:S01]  /*70f0*/  ISETP.GE.OR P1, PT, R11, R8.reuse, P0 ;  /* 0x000000080b00720c */ /* 0x080fe20000726670 */
[----:B------:R-:W-:Y:S01]  /*7100*/  UPRMT UR4, URZ, 0x654, UR4 ;  /* 0x000006543f047896 */ /* 0x000fe20008000004 */
[----:B------:R-:W-:Y:S01]  /*7110*/  ISETP.GE.OR P0, PT, R9, R8, P0 ;  /* 0x000000080900720c */ /* 0x000fe20000706670 */
[----:B------:R-:W2:Y:S01]  /*7120*/  SHFL.IDX PT, R15, R18, 0x1, 0x1c1f ;  /* 0x003c1f00120f7f89 */ /* 0x000ea200000e0000 */
[----:B0-----:R-:W-:-:S03]  /*7130*/  LOP3.LUT R17, R10, 0x7ffffffc, RZ, 0xc0, !PT ;  /* 0x7ffffffc0a117812 */ /* 0x001fc600078ec0ff */
[----:B------:R0:W3:Y:S02]  /*7140*/  SHFL.IDX PT, R6, R2, RZ, 0x1c1f ;  /* 0x001c1fff02067589 */ /* 0x0000e400000e0000 */
[----:B------:R-:W-:Y:S01]  /*7150*/  IMAD.IADD R0, R0, 0x1, -R17 ;  /* 0x0000000100007824 */ /* 0x000fe200078e0a11 */
[----:B------:R-:W-:Y:S01]  /*7160*/  SYNCS.ARRIVE.TRANS64.RED.A1T0 RZ, [UR4], RZ ;  /* 0x000000ffffff79a7 */ /* 0x000fe20008100404 */
[----:B------:R0:W4:Y:S02]  /*7170*/  SHFL.IDX PT, R7, R5, RZ, 0x1c1f ;  /* 0x001c1fff05077589 */ /* 0x00012400000e0000 */
[----:B------:R-:W-:Y:S02]  /*7180*/  IMAD.SHL.U32 R0, R0, 0x2, RZ ;  /* 0x0000000200007824 */ /* 0x000fe400078e00ff */
[----:B-1----:R0:W-:Y:S04]  /*7190*/  @!P1 ST.E desc[UR36][R12.64], R4 ;  /* 0x000000040c009985 */ /* 0x0021e8000c101924 */
[----:B--2---:R0:W-:Y:S01]  /*71a0*/  @!P0 ST.E desc[UR36][R14.64], R3 ;  /* 0x000000030e008985 */ /* 0x0041e2000c101924 */
[----:B------:R-:W-:Y:S05]  /*71b0*/  @P2 BRA `(.L_x_9245) ;  /* 0x0000000800f82947 */ /* 0x000fea0003800000 */
[C---:B0-----:R-:W-:Y:S01]  /*71c0*/  VIADD R3, R0.reuse, 0x8 ;  /* 0x0000000800037836 */ /* 0x041fe20000000000 */
[----:B------:R-:W-:Y:S01]  /*71d0*/  ULDC UR4, c[0x0][0xbc8] ;  /* 0x0002f20000047ab9 */ /* 0x000fe20000000800 */
[C---:B------:R-:W-:Y:S01]  /*71e0*/  VIADD R4, R0.reuse, 0x10 ;  /* 0x0000001000047836 */ /* 0x040fe20000000000 */
[C---:B------:R-:W-:Y:S01]  /*71f0*/  IADD3 R10, R0.reuse, 0x18, RZ ;  /* 0x00000018000a7810 */ /* 0x040fe20007ffe0ff */
[C---:B------:R-:W-:Y:S01]  /*7200*/  VIADD R18, R0.reuse, 0x20 ;  /* 0x0000002000127836 */ /* 0x040fe20000000000 */
[----:B------:R-:W-:Y:S01]  /*7210*/  ISETP.GE.AND P3, PT, R3, UR4, PT ;  /* 0x0000000403007c0c */ /* 0x000fe2000bf66270 */
[----:B------:R-:W-:Y:S01]  /*7220*/  VIADD R19, R0, 0x28 ;  /* 0x0000002800137836 */ /* 0x000fe20000000000 */
[----:B------:R-:W-:Y:S01]  /*7230*/  ISETP.GE.AND P4, PT, R4, UR4, PT ;  /* 0x0000000404007c0c */ /* 0x000fe2000bf86270 */
[----:B------:R-:W-:Y:S01]  /*7240*/  VIADD R20, R0, 0x40 ;  /* 0x0000004000147836 */ /* 0x000fe20000000000 */
[----:B------:R-:W-:Y:S01]  /*7250*/  ISETP.GE.AND P5, PT, R10, UR4, PT ;  /* 0x000000040a007c0c */ /* 0x000fe2000bfa6270 */
[C---:B------:R-:W-:Y:S01]  /*7260*/  VIADD R22, R0.reuse, 0x50 ;  /* 0x0000005000167836 */ /* 0x040fe20000000000 */
[C---:B------:R-:W-:Y:S01]  /*7270*/  ISETP.GE.AND P2, PT, R0.reuse, UR4, PT ;  /* 0x0000000400007c0c */ /* 0x040fe2000bf46270 */
        /* <DEDUP_REMOVED lines=82> */
[----:B--2---:R-:W-:Y:S02]  /*77a0*/  @!P6 LOP3.LUT R15, R4, 0xfffffffe, RZ, 0xc0, !PT ;  /* 0xfffffffe040fe812 */ /* 0x004fe400078ec0ff */
[----:B---3--:R-:W-:Y:S01]  /*77b0*/  @!P5 LOP3.LUT R17, R20, 0xfffffffe, RZ, 0xc0, !PT ;  /* 0xfffffffe1411d812 */ /* 0x008fe200078ec0ff */
[----:B------:R-:W-:Y:S01]  /*77c0*/  VIADD R20, R0, 0xb0 ;  /* 0x000000b000147836 */ /* 0x000fe20000000000 */
[----:B------:R-:W-:Y:S02]  /*77d0*/  @!P4 LOP3.LUT R21, R21, 0xfffffffe, RZ, 0xc0, !PT ;  /* 0xfffffffe1515c812 */ /* 0x000fe400078ec0ff */
[----:B----4-:R-:W-:Y:S01]  /*77e0*/  @!P3 LOP3.LUT R19, R22, 0xfffffffe, RZ, 0xc0, !PT ;  /* 0xfffffffe1613b812 */ /* 0x010fe200078ec0ff */
[----:B------:R-:W-:Y:S01]  /*77f0*/  VIADD R22, R0, 0xc0 ;  /* 0x000000c000167836 */ /* 0x000fe20000000000 */
[----:B------:R-:W-:Y:S01]  /*7800*/  ISETP.GE.AND P0, PT, R23, UR4, PT ;  /* 0x0000000417007c0c */ /* 0x000fe2000bf06270 */
[----:B0-----:R-:W-:Y:S01]  /*7810*/  @!P2 IMAD.WIDE R10, R3, 0x4, R6 ;  /* 0x00000004030aa825 */ /* 0x001fe200078e0206 */
[----:B------:R-:W-:-:S02]  /*7820*/  ISETP.GE.AND P1, PT, R24, UR4, PT ;  /* 0x0000000418007c0c */ /* 0x000fc4000bf26270 */
[C---:B------:R-:W-:Y:S01]  /*7830*/  IADD3 R4, R0.reuse, 0xa8, RZ ;  /* 0x000000a800047810 */ /* 0x040fe20007ffe0ff */
[----:B------:R-:W-:Y:S01]  /*7840*/  VIADD R3, R0, 0xa0 ;  /* 0x000000a000037836 */ /* 0x000fe20000000000 */
[----:B------:R0:W-:Y:S01]  /*7850*/  @!P2 ST.E.64 desc[UR36][R10.64], R76 ;  /* 0x0000004c0a00a985 */ /* 0x0001e2000c101b24 */
[----:B-1----:R-:W-:-:S03]  /*7860*/  @!P6 IMAD.WIDE R12, R15, 0x4, R6 ;  /* 0x000000040f0ce825 */ /* 0x002fc600078e0206 */
[----:B------:R-:W-:Y:S01]  /*7870*/  ISETP.GE.AND P2, PT, R3, UR4, PT ;  /* 0x0000000403007c0c */ /* 0x000fe2000bf46270 */
        /* <DEDUP_REMOVED lines=9> */
[----:B------:R-:W-:Y:S01]  /*7910*/  VIADD R21, R0, 0xb8 ;  /* 0x000000b800157836 */ /* 0x000fe20000000000 */
[----:B------:R4:W-:Y:S01]  /*7920*/  @!P3 ST.E.64 desc[UR36][R18.64], R92 ;  /* 0x0000005c1200b985 */ /* 0x0009e2000c101b24 */
[----:B------:R-:W-:Y:S02]  /*7930*/  ISETP.GE.AND P3, PT, R4, UR4, PT ;  /* 0x0000000404007c0c */ /* 0x000fe4000bf66270 */
[----:B------:R-:W-:Y:S02]  /*7940*/  @!P1 LEA.HI R24, R24, R24, RZ, 0x1 ;  /* 0x0000001818189211 */ /* 0x000fe400078f08ff */
[----:B------:R-:W-:Y:S02]  /*7950*/  ISETP.GE.AND P5, PT, R21, UR4, PT ;  /* 0x0000000415007c0c */ /* 0x000fe4000bfa6270 */
[----:B------:R-:W-:Y:S02]  /*7960*/  @!P2 LEA.HI R3, R3, R3, RZ, 0x1 ;  /* 0x000000030303a211 */ /* 0x000fe400078f08ff */
[----:B0-----:R-:W-:-:S02]  /*7970*/  @!P0 LOP3.LUT R11, R23, 0xfffffffe, RZ, 0xc0, !PT ;  /* 0xfffffffe170b8812 */ /* 0x001fc400078ec0ff */
        /* <DEDUP_REMOVED lines=9> */
[----:B--2---:R-:W-:Y:S01]  /*7a10*/  @!P2 IMAD.WIDE R14, R3, 0x4, R6 ;  /* 0x00000004030ea825 */ /* 0x004fe200078e0206 */
[----:B---3--:R-:W-:Y:S01]  /*7a20*/  @!P3 LOP3.LUT R17, R4, 0xfffffffe, RZ, 0xc0, !PT ;  /* 0xfffffffe0411b812 */ /* 0x008fe200078ec0ff */
[----:B------:R1:W-:Y:S01]  /*7a30*/  @!P1 ST.E.64 desc[UR36][R12.64], R100 ;  /* 0x000000640c009985 */ /* 0x0003e2000c101b24 */
[----:B----4-:R-:W-:Y:S01]  /*7a40*/  @!P4 LOP3.LUT R19, R20, 0xfffffffe, RZ, 0xc0, !PT ;  /* 0xfffffffe1413c812 */ /* 0x010fe200078ec0ff */
[----:B------:R-:W-:Y:S01]  /*7a50*/  VIADD R4, R0, 0xd0 ;  /* 0x000000d000047836 */ /* 0x000fe20000000000 */
[----:B------:R-:W-:Y:S01]  /*7a60*/  @!P6 LOP3.LUT R3, R22, 0xfffffffe, RZ, 0xc0, !PT ;  /* 0xfffffffe1603e812 */ /* 0x000fe200078ec0ff */
[----:B------:R2:W-:Y:S01]  /*7a70*/  @!P2 ST.E.64 desc[UR36][R14.64], R104 ;  /* 0x000000680e00a985 */ /* 0x0005e2000c101b24 */
[----:B------:R-:W-:-:S02]  /*7a80*/  @!P5 LOP3.LUT R21, R21, 0xfffffffe, RZ, 0xc0, !PT ;  /* 0xfffffffe1515d812 */ /* 0x000fc400078ec0ff */
[----:B------:R-:W-:Y:S02]  /*7a90*/  IADD3 R20, R0, 0xd8, RZ ;  /* 0x000000d800147810 */ /* 0x000fe40007ffe0ff */
[----:B------:R-:W-:Y:S01]  /*7aa0*/  ISETP.GE.AND P1, PT, R4, UR4, PT ;  /* 0x0000000404007c0c */ /* 0x000fe2000bf26270 */
[----:B0-----:R-:W-:Y:S01]  /*7ab0*/  @!P3 IMAD.WIDE R10, R17, 0x4, R6 ;  /* 0x00000004110ab825 */ /* 0x001fe200078e0206 */
[----:B------:R-:W-:-:S03]  /*7ac0*/  ISETP.GE.AND P2, PT, R20, UR4, PT ;  /* 0x0000000414007c0c */ /* 0x000fc6000bf46270 */
[--C-:B-1----:R-:W-:Y:S01]  /*7ad0*/  @!P4 IMAD.WIDE R12, R19, 0x4, R6.reuse ;  /* 0x00000004130cc825 */ /* 0x102fe200078e0206 */
[----:B------:R0:W-:Y:S03]  /*7ae0*/  @!P3 ST.E.64 desc[UR36][R10.64], R108 ;  /* 0x0000006c0a00b985 */ /* 0x0001e6000c101b24 */
[--C-:B------:R-:W-:Y:S01]  /*7af0*/  @!P6 IMAD.WIDE R18, R3, 0x4, R6.reuse ;  /* 0x000000040312e825 */ /* 0x100fe200078e0206 */
[----:B------:R1:W-:Y:S03]  /*7b00*/  @!P4 ST.E.64 desc[UR36][R12.64], R112 ;  /* 0x000000700c00c985 */ /* 0x0003e6000c101b24 */
[----:B------:R-:W-:Y:S01]  /*7b10*/  VIADD R3, R0, 0xc8 ;  /* 0x000000c800037836 */ /* 0x000fe20000000000 */
[----:B------:R-:W-:Y:S01]  /*7b20*/  @!P1 LEA.HI R4, R4, R4, RZ, 0x1 ;  /* 0x0000000404049211 */ /* 0x000fe200078f08ff */
[----:B------:R-:W-:Y:S01]  /*7b30*/  @!P5 IMAD.WIDE R16, R21, 0x4, R6 ;  /* 0x000000041510d825 */ /* 0x000fe200078e0206 */
[----:B------:R-:W-:-:S02]  /*7b40*/  @!P2 LEA.HI R20, R20, R20, RZ, 0x1 ;  /* 0x000000141414a211 */ /* 0x000fc400078f08ff */
[----:B------:R-:W-:Y:S01]  /*7b50*/  ISETP.GE.AND P0, PT, R3, UR4, PT ;  /* 0x0000000403007c0c */ /* 0x000fe2000bf06270 */
[C---:B------:R-:W-:Y:S01]  /*7b60*/  VIADD R21, R0.reuse, 0xe0 ;  /* 0x000000e000157836 */ /* 0x040fe20000000000 */
[----:B------:R3:W-:Y:S01]  /*7b70*/  @!P5 ST.E.64 desc[UR36][R16.64], R116 ;  /* 0x000000741000d985 */ /* 0x0007e2000c101b24 */
[C---:B--2---:R-:W-:Y:S02]  /*7b80*/  VIADD R14, R0.reuse, 0xe8 ;  /* 0x000000e8000e7836 */ /* 0x044fe40000000000 */
[C---:B------:R-:W-:Y:S01]  /*7b90*/  VIADD R15, R0.reuse, 0xf0 ;  /* 0x000000f0000f7836 */ /* 0x040fe20000000000 */
[----:B------:R2:W-:Y:S01]  /*7ba0*/  @!P6 ST.E.64 desc[UR36][R18.64], R120 ;  /* 0x000000781200e985 */ /* 0x0005e2000c101b24 */
[----:B0-----:R-:W-:Y:S01]  /*7bb0*/  VIADD R11, R0, 0xf8 ;  /* 0x000000f8000b7836 */ /* 0x001fe20000000000 */
[----:B------:R-:W-:Y:S02]  /*7bc0*/  ISETP.GE.AND P3, PT, R21, UR4, PT ;  /* 0x0000000415007c0c */ /* 0x000fe4000bf66270 */
[----:B------:R-:W-:-:S02]  /*7bd0*/  ISETP.GE.AND P4, PT, R14, UR4, PT ;  /* 0x000000040e007c0c */ /* 0x000fc4000bf86270 */
[----:B------:R-:W-:Y:S02]  /*7be0*/  ISETP.GE.AND P5, PT, R15, UR4, PT ;  /* 0x000000040f007c0c */ /* 0x000fe4000bfa6270 */
[----:B------:R-:W-:Y:S02]  /*7bf0*/  ISETP.GE.AND P6, PT, R11, UR4, PT ;  /* 0x000000040b007c0c */ /* 0x000fe4000bfc6270 */
[----:B------:R-:W-:Y:S02]  /*7c00*/  @!P0 LEA.HI R3, R3, R3, RZ, 0x1 ;  /* 0x0000000303038211 */ /* 0x000fe400078f08ff */
[----:B-1----:R-:W-:Y:S02]  /*7c10*/  @!P1 LOP3.LUT R13, R4, 0xfffffffe, RZ, 0xc0, !PT ;  /* 0xfffffffe040d9812 */ /* 0x002fe400078ec0ff */
[----:B------:R-:W-:Y:S02]  /*7c20*/  @!P0 LOP3.LUT R3, R3, 0xfffffffe, RZ, 0xc0, !PT ;  /* 0xfffffffe03038812 */ /* 0x000fe400078ec0ff */
[----:B------:R-:W-:Y:S01]  /*7c30*/  @!P3 LEA.HI R21, R21, R21, RZ, 0x1 ;  /* 0x000000151515b211 */ /* 0x000fe200078f08ff */
[----:B------:R-:W-:Y:S01]  /*7c40*/  @!P1 IMAD.WIDE R12, R13, 0x4, R6 ;  /* 0x000000040d0c9825 */ /* 0x000fe200078e0206 */
[----:B------:R-:W-:-:S02]  /*7c50*/  @!P4 LEA.HI R14, R14, R14, RZ, 0x1 ;  /* 0x0000000e0e0ec211 */ /* 0x000fc400078f08ff */
[----:B------:R-:W-:Y:S02]  /*7c60*/  @!P5 LEA.HI R10, R15, R15, RZ, 0x1 ;  /* 0x0000000f0f0ad211 */ /* 0x000fe400078f08ff */
[----:B------:R-:W-:Y:S02]  /*7c70*/  @!P6 LEA.HI R11, R11, R11, RZ, 0x1 ;  /* 0x0000000b0b0be211 */ /* 0x000fe400078f08ff */
[----:B------:R-:W-:Y:S02]  /*7c80*/  @!P2 LOP3.LUT R15, R20, 0xfffffffe, RZ, 0xc0, !PT ;  /* 0xfffffffe140fa812 */ /* 0x000fe400078ec0ff */
[----:B---3--:R-:W-:Y:S02]  /*7c90*/  @!P3 LOP3.LUT R17, R21, 0xfffffffe, RZ, 0xc0, !PT ;  /* 0xfffffffe1511b812 */ /* 0x008fe400078ec0ff */
[----:B--2---:R-:W-:Y:S01]  /*7ca0*/  @!P4 LOP3.LUT R19, R14, 0xfffffffe, RZ, 0xc0, !PT ;  /* 0xfffffffe0e13c812 */ /* 0x004fe200078ec0ff */
        /* <DEDUP_REMOVED lines=15> */
.L_x_9245:
[----:B------:R-:W-:Y:S05]  /*7da0*/  BSYNC B0 ;  /* 0x0000000000007941 */ /* 0x000fea0003800000 */
.L_x_9244:
[----:B------:R-:W-:Y:S01]  /*7db0*/  ISETP.GE.AND P0, PT, R9, R8, PT ;  /* 0x000000080900720c */ /* 0x000fe20003f06270 */
[----:B0-----:R2:W0:Y:S04]  /*7dc0*/  SHFL.IDX PT, R3, R5, 0x1, 0x1c1f ;  /* 0x003c1f0005037f89 */ /* 0x00142800000e0000 */
[----:B------:R-:W0:Y:S08]  /*7dd0*/  SHFL.IDX PT, R2, R2, 0x1, 0x1c1f ;  /* 0x003c1f0002027f89 */ /* 0x000e3000000e0000 */
[----:B--2---:R-:W-:Y:S05]  /*7de0*/  @P0 BRA `(.L_x_9215) ;  /* 0x0000005400280947 */ /* 0x004fea0003800000 */
[C---:B------:R-:W-:Y:S01]  /*7df0*/  VIADD R4, R0.reuse, 0x8 ;  /* 0x0000000800047836 */ /* 0x040fe20000000000 */
[C---:B------:R-:W-:Y:S01]  /*7e00*/  IADD3 R5, R0.reuse, 0x10, RZ ;  /* 0x0000001000057810 */ /* 0x040fe20007ffe0ff */
[----:B------:R-:W-:Y:S01]  /*7e10*/  ULDC UR4, c[0x0][0xbc8] ;  /* 0x0002f20000047ab9 */ /* 0x000fe20000000800 */
[C---:B-1----:R-:W-:Y:S01]  /*7e20*/  VIADD R10, R0.reuse, 0x18 ;  /* 0x00000018000a7836 */ /* 0x042fe20000000000 */
[C---:B------:R-:W-:Y:S01]  /*7e30*/  ISETP.GE.AND P0, PT, R0.reuse, UR4, PT ;  /* 0x0000000400007c0c */ /* 0x040fe2000bf06270 */
[----:B------:R-:W-:Y:S01]  /*7e40*/  VIADD R11, R0, 0x20 ;  /* 0x00000020000b7836 */ /* 0x000fe20000000000 */
        /* <DEDUP_REMOVED lines=10> */
[C---:B------:R-:W-:Y:S01]  /*7ef0*/  VIADD R19, R0.reuse, 0x58 ;  /* 0x0000005800137836 */ /* 0x040fe20000000000 */
[----:B------:R-:W-:Y:S01]  /*7f00*/  ISETP.GE.AND P3, PT, R15, UR4, PT ;  /* 0x000000040f007c0c */ /* 0x000fe2000bf66270 */
[----:B------:R-:W-:Y:S01]  /*7f10*/  VIADD R20, R0, 0x80 ;  /* 0x0000008000147836 */ /* 0x000fe20000000000 */
[----:B------:R-:W-:Y:S02]  /*7f20*/  @!P1 LEA.HI R4, R4, R4, RZ, 0x1 ;  /* 0x0000000404049211 */ /* 0x000fe400078f08ff */
[----:B------:R-:W-:Y:S02]  /*7f30*/  @!P2 LEA.HI R5, R5, R5, RZ, 0x1 ;  /* 0x000000050505a211 */ /* 0x000fe400078f08ff */
[----:B----4-:R-:W-:Y:S02]  /*7f40*/  @!P1 LOP3.LUT R7, R4, 0xfffffffe, RZ, 0xc0, !PT ;  /* 0xfffffffe04079812 */ /* 0x010fe400078ec0ff */
[----:B------:R-:W-:Y:S01]  /*7f50*/  @!P2 LOP3.LUT R9, R5, 0xfffffffe, RZ, 0xc0, !PT ;  /* 0xfffffffe0509a812 */ /* 0x000fe200078ec0ff */
[----:B0-----:R-:W-:Y:S01]  /*7f60*/  @!P0 IMAD.WIDE R4, R0, 0x4, R2 ;  /* 0x0000000400048825 */ /* 0x001fe200078e0202 */
[----:B------:R-:W-:-:S02]  /*7f70*/  ISETP.GE.AND P4, PT, R16, UR4, PT ;  /* 0x0000000410007c0c */ /* 0x000fc4000bf86270 */
[----:B------:R-:W-:Y:S01]  /*7f80*/  @!P5 LEA.HI R10, R10, R10, RZ, 0x1 ;  /* 0x0000000a0a0ad211 */ /* 0x000fe200078f08ff */
[--C-:B---3--:R-:W-:Y:S01]  /*7f90*/  @!P1 IMAD.WIDE R6, R7, 0x4, R2.reuse ;  /* 0x0000000407069825 */ /* 0x108fe200078e0202 */
        /* <DEDUP_REMOVED lines=17> */
[----:B--2---:R-:W-:Y:S01]  /*80b0*/  @!P0 LOP3.LUT R9, R12, 0xfffffffe, RZ, 0xc0, !PT ;  /* 0xfffffffe0c098812 */ /* 0x004fe200078ec0ff */
[----:B------:R0:W-:Y:S01]  /*80c0*/  @!P5 ST.E.64 desc[UR36][R4.64], R38 ;  /* 0x000000260400d985 */ /* 0x0001e2000c101b24 */
[----:B------:R-:W-:Y:S02]  /*80d0*/  @!P1 LOP3.LUT R13, R13, 0xfffffffe, RZ, 0xc0, !PT ;  /* 0xfffffffe0d0d9812 */ /* 0x000fe400078ec0ff */
[----:B------:R-:W-:Y:S01]  /*80e0*/  @!P2 LOP3.LUT R11, R14, 0xfffffffe, RZ, 0xc0, !PT ;  /* 0xfffffffe0e0ba812 */ /* 0x000fe200078ec0ff */
[----:B------:R1:W-:Y:S01]  /*80f0*/  @!P6 ST.E.64 desc[UR36][R6.64], R42 ;  /* 0x0000002a0600e985 */ /* 0x0003e2000c101b24 */
[----:B------:R-:W-:Y:S01]  /*8100*/  @!P3 LOP3.LUT R15, R15, 0xfffffffe, RZ, 0xc0, !PT ;  /* 0xfffffffe0f0fb812 */ /* 0x000fe200078ec0ff */
[----:B------:R-:W-:Y:S01]  /*8110*/  VIADD R14, R0, 0x60 ;  /* 0x00000060000e7836 */ /* 0x000fe20000000000 */
[----:B------:R-:W-:-:S02]  /*8120*/  @!P4 LOP3.LUT R17, R16, 0xfffffffe, RZ, 0xc0, !PT ;  /* 0xfffffffe1011c812 */ /* 0x000fc400078ec0ff */
        /* <DEDUP_REMOVED lines=89> */
[----:B------:R0:W-:Y:S02]  /*86c0*/  @!P0 ST.E.64 desc[UR36][R4.64], R102 ;  /* 0x0000006604008985 */ /* 0x0001e4000c101b24 */
        /* <DEDUP_REMOVED lines=50> */
.L_x_9243:
        /* <DEDUP_REMOVED lines=12> */
[----:B------:R-:W2:Y:S01]  /*8ab0*/  LDL R4, [R1+0x4] ;  /* 0x0000040001047983 */ /* 0x000ea20000100800 */
[----:B------:R-:W-:Y:S01]  /*8ac0*/  ISETP.NE.AND P0, PT, R6, 0x1, PT ;  /* 0x000000010600780c */ /* 0x000fe20003f05270 */
[----:B------:R-:W-:Y:S01]  /*8ad0*/  S2UR UR7, SR_CTAID.Z ;  /* 0x00000000000779c3 */ /* 0x000fe20000002700 */
[----:B------:R-:W-:Y:S01]  /*8ae0*/  ULDC.64 UR8, c[0x0][0xcd0] ;  /* 0x0003340000087ab9 */ /* 0x000fe20000000a00 */
[----:B------:R-:W-:-:S06]  /*8af0*/  IMAD.MOV.U32 R5, RZ, RZ, R0 ;  /* 0x000000ffff057224 */ /* 0x000fcc00078e0000 */
[----:B------:R-:W0:Y:S08]  /*8b00*/  LDC.64 R10, c[0x0][0xcd8] ;  /* 0x00033600ff0a7b82 */ /* 0x000e300000000a00 */
[----:B------:R-:W1:Y:S08]  /*8b10*/  @P0 LDC R7, c[0x0][0xcec] ;  /* 0x00033b00ff070b82 */ /* 0x000e700000000800 */
[----:B------:R-:W3:Y:S08]  /*8b20*/  @P0 LDC R9, c[0x0][0xcf0] ;  /* 0x00033c00ff090b82 */ /* 0x000ef00000000800 */
[----:B------:R-:W4:Y:S08]  /*8b30*/  S2UR UR10, SR_CTAID.Y ;  /* 0x00000000000a79c3 */ /* 0x000f300000002600 */
[----:B------:R-:W4:Y:S01]  /*8b40*/  LDC R8, c[0x0][0xd50] ;  /* 0x00035400ff087b82 */ /* 0x000f220000000800 */
[----:B--2---:R-:W-:Y:S01]  /*8b50*/  R2UR UR11, R4 ;  /* 0x00000000040b72ca */ /* 0x004fe200000e0000 */
[----:B-1----:R-:W-:-:S05]  /*8b60*/  @P0 IMAD.HI.U32 R4, R0, R7, RZ ;  /* 0x0000000700040227 */ /* 0x002fca00078e00ff */
[----:B---3--:R-:W-:-:S07]  /*8b70*/  @P0 SHF.R.U32.HI R5, RZ, R9, R4 ;  /* 0x00000009ff050219 */ /* 0x008fce0000011604 */
[----:B------:R-:W-:Y:S02]  /*8b80*/  USHF.R.S32.HI UR6, URZ, 0x1f, UR11 ;  /* 0x0000001f3f067899 */ /* 0x000fe4000801140b */
[----:B------:R-:W-:Y:S01]  /*8b90*/  IMAD R7, RZ, RZ, -UR11 ;  /* 0x8000000bff077e24 */ /* 0x000fe2000f8e02ff */
[----:B------:R-:W-:Y:S02]  /*8ba0*/  UIMAD.WIDE.U32 UR4, UR11, UR8, URZ ;  /* 0x000000080b0472a5 */ /* 0x000fe4000f8e003f */
[----:B------:R-:W-:Y:S01]  /*8bb0*/  UIMAD UR6, UR6, UR8, URZ ;  /* 0x00000008060672a4 */ /* 0x000fe2000f8e023f */
[----:B----4-:R-:W-:Y:S01]  /*8bc0*/  IMAD R9, R8, R7, UR10 ;  /* 0x0000000a08097e24 */ /* 0x010fe2000f8e0207 */
[----:B------:R-:W-:Y:S01]  /*8bd0*/  USHF.R.S32.HI UR8, URZ, 0x1f, UR7 ;  /* 0x0000001f3f087899 */ /* 0x000fe20008011407 */
[----:B------:R-:W-:Y:S01]  /*8be0*/  IMAD.MOV R7, RZ, RZ, -R5 ;  /* 0x000000ffff077224 */ /* 0x000fe200078e0a05 */
[----:B------:R-:W-:Y:S01]  /*8bf0*/  UIMAD UR6, UR11, UR9, UR6 ;  /* 0x000000090b0672a4 */ /* 0x000fe2000f8e0206 */
[----:B------:R-:W-:Y:S01]  /*8c00*/  IMAD.U32 R3, RZ, RZ, UR5 ;  /* 0x00000005ff037e24 */ /* 0x000fe2000f8e00ff */
[----:B------:R-:W-:Y:S01]  /*8c10*/  SHF.R.S32.HI R4, RZ, 0x1f, R9 ;  /* 0x0000001fff047819 */ /* 0x000fe20000011409 */
[----:B------:R-:W-:Y:S01]  /*8c20*/  IMAD.U32 R2, RZ, RZ, UR4 ;  /* 0x00000004ff027e24 */ /* 0x000fe2000f8e00ff */
[----:B------:R-:W-:Y:S01]  /*8c30*/  UIADD3 UR6, UR5, UR6, URZ ;  /* 0x0000000605067290 */ /* 0x000fe2000fffe03f */
[----:B0-----:R-:W-:-:S02]  /*8c40*/  IMAD R12, R10, UR8, RZ ;  /* 0x000000080a0c7c24 */ /* 0x001fc4000f8e02ff */
[----:B------:R-:W-:Y:S01]  /*8c50*/  ULDC.64 UR4, c[0x0][0xce0] ;  /* 0x0003380000047ab9 */ /* 0x000fe20000000a00 */
[----:B------:R-:W-:Y:S02]  /*8c60*/  IMAD R7, R6, R7, R0 ;  /* 0x0000000706077224 */ /* 0x000fe400078e0200 */
[----:B------:R-:W-:Y:S01]  /*8c70*/  MOV R3, UR6 ;  /* 0x0000000600037c02 */ /* 0x000fe20008000f00 */
[----:B------:R-:W-:Y:S02]  /*8c80*/  IMAD R11, R11, UR7, R12 ;  /* 0x000000070b0b7c24 */ /* 0x000fe4000f8e020c */
[----:B------:R-:W-:Y:S01]  /*8c90*/  IMAD R4, R4, UR4, RZ ;  /* 0x0000000404047c24 */ /* 0x000fe2000f8e02ff */
[----:B------:R-:W-:Y:S01]  /*8ca0*/  SHF.R.S32.HI R0, RZ, 0x1f, R7 ;  /* 0x0000001fff007819 */ /* 0x000fe20000011407 */
[----:B------:R-:W-:-:S04]  /*8cb0*/  IMAD.WIDE.U32 R2, R10, UR7, R2 ;  /* 0x000000070a027c25 */ /* 0x000fc8000f8e0002 */
[----:B------:R-:W-:Y:S02]  /*8cc0*/  IMAD.IADD R3, R11, 0x1, R3 ;  /* 0x000000010b037824 */ /* 0x000fe400078e0203 */
[C---:B------:R-:W-:Y:S02]  /*8cd0*/  IMAD R4, R9.reuse, UR5, R4 ;  /* 0x0000000509047c24 */ /* 0x040fe4000f8e0204 */
[----:B------:R-:W-:Y:S01]  /*8ce0*/  IMAD.WIDE.U32 R2, R9, UR4, R2 ;  /* 0x0000000409027c25 */ /* 0x000fe2000f8e0002 */
[----:B------:R-:W-:Y:S01]  /*8cf0*/  SHF.R.S32.HI R9, RZ, 0x1f, R5 ;  /* 0x0000001fff097819 */ /* 0x000fe20000011405 */
[----:B------:R-:W-:Y:S02]  /*8d00*/  ULDC.64 UR4, c[0x0][0xcc8] ;  /* 0x0003320000047ab9 */ /* 0x000fe40000000a00 */
[----:B------:R-:W-:Y:S01]  /*8d10*/  IMAD R0, R0, UR4, RZ ;  /* 0x0000000400007c24 */ /* 0x000fe2000f8e02ff */
[----:B------:R-:W-:-:S03]  /*8d20*/  IADD3 R2, P0, R5, R2, RZ ;  /* 0x0000000205027210 */ /* 0x000fc60007f1e0ff */
[----:B------:R-:W-:Y:S01]  /*8d30*/  IMAD R5, R7, UR5, R0 ;  /* 0x0000000507057c24 */ /* 0x000fe2000f8e0200 */
[----:B------:R-:W-:-:S03]  /*8d40*/  IADD3.X R3, R9, R3, R4, P0, !PT ;  /* 0x0000000309037210 */ /* 0x000fc600007fe404 */
        /* <DEDUP_REMOVED lines=8> */
.L_x_9213:
        /* <DEDUP_REMOVED lines=18> */
.L_x_9246:
[----:B------:R-:W-:Y:S01]  /*8ef0*/  ULDC UR7, c[0x0][0xd50] ;  /* 0x0003540000077ab9 */ /* 0x000fe20000000800 */
[----:B------:R-:W-:Y:S01]  /*8f00*/  UMOV UR39, UR6 ;  /* 0x0000000600277c82 */ /* 0x000fe20008000000 */
[----:B------:R-:W-:-:S11]  /*8f10*/  UISETP.NE.AND UP0, UPT, UR7, 0x1, UPT ;  /* 0x000000010700788c */ /* 0x000fd6000bf05270 */
[----:B------:R-:W-:Y:S01]  /*8f20*/  @UP0 ULDC UR4, c[0x0][0xd54] ;  /* 0x0003550000040ab9 */ /* 0x000fe20000000800 */
[----:B------:R-:W-:Y:S01]  /*8f30*/  @UP0 ULDC UR8, c[0x0][0xd58] ;  /* 0x0003560000080ab9 */ /* 0x000fe20000000800 */
[----:B------:R-:W-:-:S04]  /*8f40*/  UIMAD.WIDE.U32 UR4, UR6, UR4, URZ ;  /* 0x00000004060472a5 */ /* 0x000fc8000f8e003f */
[----:B------:R-:W-:-:S12]  /*8f50*/  @UP0 USHF.R.U32.HI UR39, URZ, UR8, UR5 ;  /* 0x000000083f270299 */ /* 0x000fd80008011605 */
.L_x_9247:
[----:B------:R-:W-:Y:S01]  /*8f60*/  ISETP.LE.AND P0, PT, RZ, UR43, PT ;  /* 0x0000002bff007c0c */ /* 0x000fe2000bf03270 */
[----:B------:R-:W-:Y:S01]  /*8f70*/  UIADD3 UR4, -UR39, URZ, URZ ;  /* 0x0000003f27047290 */ /* 0x000fe2000fffe13f */
[----:B------:R-:W-:Y:S01]  /*8f80*/  MOV R26, 0x1 ;  /* 0x00000001001a7802 */ /* 0x000fe20000000f00 */
[----:B------:R-:W-:Y:S02]  /*8f90*/  IMAD.MOV.U32 R17, RZ, RZ, RZ ;  /* 0x000000ffff117224 */ /* 0x000fe400078e00ff */
[----:B------:R-:W-:Y:S01]  /*8fa0*/  UIMAD UR6, UR7, UR4, UR6 ;  /* 0x00000004070672a4 */ /* 0x000fe2000f8e0206 */
[----:B------:R-:W-:-:S07]  /*8fb0*/  IMAD.MOV.U32 R6, RZ, RZ, 0x1 ;  /* 0x00000001ff067424 */ /* 0x000fce00078e00ff */
        /* <DEDUP_REMOVED lines=12> */
[----:B------:R-:W-:Y:S01]  /*9080*/  UISETP.NE.U32.AND UP0, UPT, UR4, URZ, UPT ;  /* 0x0000003f0400728c */ /* 0x000fe2000bf05070 */
[----:B------:R-:W0:Y:S02]  /*9090*/  S2R R36, SR_CTAID.X ;  /* 0x0000000000247919 */ /* 0x000e240000002500 */
[----:B------:R-:W-:Y:S01]  /*90a0*/  ULDC UR4, c[0x0][0x424] ;  /* 0x0001090000047ab9 */ /* 0x000fe20000000800 */
[----:B------:R-:W-:Y:S01]  /*90b0*/  UISETP.NE.AND.EX UP0, UPT, UR5, URZ, UPT, UP0 ;  /* 0x0000003f0500728c */ /* 0x000fe2000bf05300 */
[----:B------:R1:W5:Y:S01]  /*90c0*/  @P0 LDG.E R24, desc[UR36][R2.64] ;  /* 0x0000002402180981 */ /* 0x000362000c1e1900 */
[----:B------:R-:W-:-:S02]  /*90d0*/  ULOP3.LUT UR44, UR6, 0xffff, URZ, 0xc0, !UPT ;  /* 0x0000ffff062c7892 */ /* 0x000fc4000f8ec03f */
[----:B------:R-:W-:Y:S01]  /*90e0*/  USEL UR4, UR4, 0x1, UP0 ;  /* 0x0000000104047887 */ /* 0x000fe20008000000 */
[----:B------:R-:W-:-:S03]  /*90f0*/  UMOV UR38, URZ ;  /* 0x0000003f00267c82 */ /* 0x000fc60008000000 */
[----:B------:R-:W-:-:S04]  /*9100*/  UIMAD UR41, UR4, UR41, URZ ;  /* 0x00000029042972a4 */ /* 0x000fc8000f8e023f */
[----:B------:R-:W-:Y:S02]  /*9110*/  UISETP.GE.AND UP0, UPT, UR41, 0x1, UPT ;  /* 0x000000012900788c */ /* 0x000fe4000bf06270 */
[----:B------:R-:W-:-:S04]  /*9120*/  UIADD3 UR4, UR41, 0x5f, URZ ;  /* 0x0000005f29047890 */ /* 0x000fc8000fffe03f */
[----:B------:R-:W-:Y:S01]  /*9130*/  PLOP3.LUT P0, PT, PT, PT, UP0, 0x80, 0x0 ;  /* 0x000000000000781c */ /* 0x000fe20003f0f008 */
[----:B------:R-:W-:-:S04]  /*9140*/  UIMAD.WIDE UR4, UR4, 0x2aaaaaab, URZ ;  /* 0x2aaaaaab040478a5 */ /* 0x000fc8000f8e023f */
[----:B------:R-:W-:-:S04]  /*9150*/  USHF.R.U32.HI UR40, URZ, 0x1f, UR5 ;  /* 0x0000001f3f287899 */ /* 0x000fc80008011605 */
        /* <DEDUP_REMOVED lines=35> */
.L_x_9249:
[----:B------:R-:W-:Y:S02]  /*9390*/  UIMAD UR46, UR44, UR38, URZ ;  /* 0x000000262c2e72a4 */ /* 0x000fe4000f8e023f */
[----:B------:R-:W-:Y:S02]  /*93a0*/  IMAD.U32 R3, RZ, RZ, UR38 ;  /* 0x00000026ff037e24 */ /* 0x000fe4000f8e00ff */
[----:B------:R-:W-:Y:S02]  /*93b0*/  IMAD.MOV.U32 R17, RZ, RZ, RZ ;  /* 0x000000ffff117224 */ /* 0x000fe400078e00ff */
[----:B------:R-:W-:Y:S02]  /*93c0*/  IMAD.MOV.U32 R6, RZ, RZ, 0x1 ;  /* 0x00000001ff067424 */ /* 0x000fe400078e00ff */
        /* <DEDUP_REMOVED lines=28> */
[----:B0----5:R-:W-:Y:S05]  /*9590*/  CALL.ABS.NOINC R2 ;  /* 0x0000000002007343 */ /* 0x021fea0003c00000 */
.L_x_9250:
        /* <DEDUP_REMOVED lines=20> */
.L_x_9252:
[----:B------:R0:W1:Y:S01]  /*96e0*/  LDC.64 R2, c[0x4][R16] ;  /* 0x0100000010027b82 */ /* 0x0000620000000a00 */
[----:B------:R-:W-:Y:S01]  /*96f0*/  ULDC.64 UR4, c[0x4][0xf0] ;  /* 0x01003c0000047ab9 */ /* 0x000fe20000000a00 */
[----:B------:R-:W-:Y:S01]  /*9700*/  ULDC.64 UR6, c[0x4][0xf8] ;  /* 0x01003e0000067ab9 */ /* 0x000fe20000000a00 */
[----:B------:R-:W-:Y:S01]  /*9710*/  MOV R4, UR4 ;  /* 0x0000000400047c02 */ /* 0x000fe20008000f00 */
        /* <DEDUP_REMOVED lines=11> */
.L_x_9251:
        /* <DEDUP_REMOVED lines=9> */
[C---:B------:R-:W-:Y:S01]  /*9860*/  SHF.L.U32 R0, R28.reuse, 0x4, RZ ;  /* 0x000000041c007819 */ /* 0x040fe200000006ff */
[----:B------:R-:W-:Y:S01]  /*9870*/  IMAD.U32 R3, RZ, RZ, UR5 ;  /* 0x00000005ff037e24 */ /* 0x000fe2000f8e00ff */
[----:B------:R-:W-:Y:S01]  /*9880*/  LOP3.LUT R7, R28, 0x7f, RZ, 0xc0, !PT ;  /* 0x0000007f1c077812 */ /* 0x000fe200078ec0ff */
[----:B------:R-:W-:Y:S01]  /*9890*/  IMAD.U32 R4, RZ, RZ, UR45 ;  /* 0x0000002dff047e24 */ /* 0x000fe2000f8e00ff */
[----:B0-----:R-:W-:Y:S02]  /*98a0*/  ISETP.NE.AND P1, PT, R12, 0x1, PT ;  /* 0x000000010c00780c */ /* 0x001fe40003f25270 */
[----:B------:R-:W-:Y:S01]  /*98b0*/  LOP3.LUT R16, R16, 0xffffbfff, RZ, 0xc0, !PT ;  /* 0xffffbfff10107812 */ /* 0x000fe200078ec0ff */
[----:B------:R0:W2:Y:S01]  /*98c0*/  @P0 LDG.E R30, desc[UR36][R2.64] ;  /* 0x00000024021e0981 */ /* 0x0000a2000c1e1900 */
[----:B------:R-:W-:Y:S01]  /*98d0*/  LOP3.LUT R5, R0, 0x70, RZ, 0xc0, !PT ;  /* 0x0000007000057812 */ /* 0x000fe200078ec0ff */
[----:B------:R-:W-:Y:S01]  /*98e0*/  VIADD R0, R4, 0xffffffff ;  /* 0xffffffff04007836 */ /* 0x000fe20000000000 */
[----:B------:R-:W-:Y:S01]  /*98f0*/  SHF.R.U32.HI R37, RZ, 0x3, R7 ;  /* 0x00000003ff257819 */ /* 0x000fe20000011607 */
[----:B------:R-:W-:Y:S01]  /*9900*/  IMAD.SHL.U32 R6, R28, 0x8, RZ ;  /* 0x000000081c067824 */ /* 0x000fe200078e00ff */
[----:B------:R-:W-:-:S02]  /*9910*/  ULDC UR4, c[0x0][0x320] ;  /* 0x0000c80000047ab9 */ /* 0x000fc40000000800 */
[----:B------:R-:W-:-:S03]  /*9920*/  LOP3.LUT R32, R5, R37, RZ, 0xfc, !PT ;  /* 0x0000002505207212 */ /* 0x000fc600078efcff */
[----:B0-----:R-:W0:Y:S01]  /*9930*/  @P1 LDC R2, c[0x0][0x434] ;  /* 0x00010d00ff021b82 */ /* 0x001e220000000800 */
[----:B------:R-:W-:Y:S01]  /*9940*/  @P1 LOP3.LUT R16, R16, 0x4000, RZ, 0xfc, !PT ;  /* 0x0000400010101812 */ /* 0x000fe200078efcff */
[----:B------:R-:W-:-:S04]  /*9950*/  IMAD R5, R0, 0x60, R32 ;  /* 0x0000006000057824 */ /* 0x000fc800078e0220 */
[C---:B-----5:R-:W-:Y:S01]  /*9960*/  IMAD.IADD R10, R5.reuse, 0x1, R24 ;  /* 0x00000001050a7824 */ /* 0x060fe200078e0218 */
[----:B------:R-:W-:Y:S01]  /*9970*/  ISETP.GE.AND P0, PT, R5, UR41, PT ;  /* 0x0000002905007c0c */ /* 0x000fe2000bf06270 */
[----:B------:R-:W1:Y:S02]  /*9980*/  @P1 LDC R3, c[0x0][0x438] ;  /* 0x00010e00ff031b82 */ /* 0x000e640000000800 */
[----:B------:R-:W-:Y:S01]  /*9990*/  IMAD.MOV.U32 R11, RZ, RZ, R10 ;  /* 0x000000ffff0b7224 */ /* 0x000fe200078e000a */
[----:B------:R-:W-:-:S13]  /*99a0*/  ISETP.GT.U32.OR P0, PT, R32, 0x5f, P0 ;  /* 0x0000005f2000780c */ /* 0x000fda0000704470 */
[----:B------:R-:W3:Y:S01]  /*99b0*/  @!P0 LDC.64 R8, c[0x0][0x428] ;  /* 0x00010a00ff088b82 */ /* 0x000ee20000000a00 */
[----:B0-----:R-:W-:-:S07]  /*99c0*/  @P1 IMAD.HI.U32 R2, R10, R2, RZ ;  /* 0x000000020a021227 */ /* 0x001fce00078e00ff */
[----:B------:R-:W0:Y:S01]  /*99d0*/  @!P0 LDC.64 R4, c[0x0][0x418] ;  /* 0x00010600ff048b82 */ /* 0x000e220000000a00 */
[----:B-1----:R-:W-:-:S04]  /*99e0*/  @P1 SHF.R.U32.HI R11, RZ, R3, R2 ;  /* 0x00000003ff0b1219 */ /* 0x002fc80000011602 */
[----:B------:R-:W-:Y:S02]  /*99f0*/  @!P0 SHF.R.S32.HI R3, RZ, 0x1f, R11 ;  /* 0x0000001fff038819 */ /* 0x000fe4000001140b */
[----:B--2---:R-:W-:-:S05]  /*9a00*/  SHF.R.S32.HI R33, RZ, 0x1f, R30 ;  /* 0x0000001fff217819 */ /* 0x004fca000001141e */
[----:B---3--:R-:W-:-:S04]  /*9a10*/  @!P0 IMAD R2, R33, R8, RZ ;  /* 0x0000000821028224 */ /* 0x008fc800078e02ff */
[----:B------:R-:W-:Y:S02]  /*9a20*/  @!P0 IMAD R9, R30, R9, R2 ;  /* 0x000000091e098224 */ /* 0x000fe400078e0202 */
[----:B------:R-:W-:-:S04]  /*9a30*/  @!P0 IMAD.MOV.U32 R2, RZ, RZ, R11 ;  /* 0x000000ffff028224 */ /* 0x000fc800078e000b */
[----:B------:R-:W-:-:S05]  /*9a40*/  @!P0 IMAD.WIDE.U32 R2, R30, R8, R2 ;  /* 0x000000081e028225 */ /* 0x000fca00078e0002 */
[----:B------:R-:W-:Y:S02]  /*9a50*/  @!P0 IADD3 R3, R3, R9, RZ ;  /* 0x0000000903038210 */ /* 0x000fe40007ffe0ff */
[----:B0-----:R-:W-:-:S04]  /*9a60*/  @!P0 LEA R4, P1, R2, R4, 0x2 ;  /* 0x0000000402048211 */ /* 0x001fc800078210ff */
[----:B------:R-:W-:-:S05]  /*9a70*/  @!P0 LEA.HI.X R5, R2, R5, R3, 0x2, P1 ;  /* 0x0000000502058211 */ /* 0x000fca00008f1403 */
[----:B------:R0:W5:Y:S01]  /*9a80*/  @!P0 LDG.E R4, desc[UR36][R4.64] ;  /* 0x0000002404048981 */ /* 0x000162000c1e1900 */
[----:B------:R-:W-:Y:S01]  /*9a90*/  LOP3.LUT R22, R6, 0x38, RZ, 0xc0, !PT ;  /* 0x0000003806167812 */ /* 0x000fe200078ec0ff */
[----:B------:R-:W-:Y:S01]  /*9aa0*/  UMOV UR5, 0xffffffff ;  /* 0xffffffff00057882 */ /* 0x000fe20000000000 */
[----:B------:R-:W-:Y:S01]  /*9ab0*/  LOP3.LUT R16, R16, 0xffffffef, RZ, 0xc0, !PT ;  /* 0xffffffef10107812 */ /* 0x000fe200078ec0ff */
[----:B------:R-:W-:Y:S01]  /*9ac0*/  IMAD.MOV R23, RZ, RZ, -R11 ;  /* 0x000000ffff177224 */ /* 0x000fe200078e0a0b */
[C---:B------:R-:W-:Y:S02]  /*9ad0*/  LOP3.LUT R31, R22.reuse, 0x40, RZ, 0xfc, !PT ;  /* 0x00000040161f7812 */ /* 0x040fe400078efcff */
[----:B------:R-:W-:Y:S01]  /*9ae0*/  LOP3.LUT R27, R22, 0x80, RZ, 0xfc, !PT ;  /* 0x00000080161b7812 */ /* 0x000fe200078efcff */
[----:B------:R-:W-:Y:S01]  /*9af0*/  IMAD R23, R12, R23, R10 ;  /* 0x000000170c177224 */ /* 0x000fe200078e020a */
[----:B------:R-:W-:Y:S02]  /*9b00*/  ISETP.GE.AND P4, PT, R31, UR4, PT ;  /* 0x000000041f007c0c */ /* 0x000fe4000bf86270 */
[----:B------:R-:W-:-:S02]  /*9b10*/  ISETP.GE.AND P3, PT, R27, UR4, PT ;  /* 0x000000041b007c0c */ /* 0x000fc4000bf66270 */
[C---:B------:R-:W-:Y:S02]  /*9b20*/  ISETP.GE.AND P2, PT, R22.reuse, UR4, PT ;  /* 0x0000000416007c0c */ /* 0x040fe4000bf46270 */
[----:B------:R-:W-:-:S04]  /*9b30*/  LOP3.LUT R26, R22, 0xc0, RZ, 0xfc, !PT ;  /* 0x000000c0161a7812 */ /* 0x000fc800078efcff */
[----:B------:R-:W-:-:S03]  /*9b40*/  ISETP.GE.AND P1, PT, R26, UR4, PT ;  /* 0x000000041a007c0c */ /* 0x000fc6000bf26270 */
[----:B------:R-:W-:-:S04]  /*9b50*/  @P4 LOP3.LUT R16, R16, 0x10, RZ, 0xfc, !PT ;  /* 0x0000001010104812 */ /* 0x000fc800078efcff */
[----:B------:R-:W-:-:S04]  /*9b60*/  LOP3.LUT R16, R16, 0xfffffffe, RZ, 0xc0, !PT ;  /* 0xfffffffe10107812 */ /* 0x000fc800078ec0ff */
[----:B------:R-:W-:-:S04]  /*9b70*/  LOP3.LUT R16, R16, 0xfffffff7, RZ, 0xc0, !PT ;  /* 0xfffffff710107812 */ /* 0x000fc800078ec0ff */
[----:B------:R-:W-:-:S04]  /*9b80*/  @P3 LOP3.LUT R16, R16, 0x8, RZ, 0xfc, !PT ;  /* 0x0000000810103812 */ /* 0x000fc800078efcff */
[----:B------:R-:W-:-:S04]  /*9b90*/  @P2 LOP3.LUT R16, R16, 0x1, RZ, 0xfc, !PT ;  /* 0x0000000110102812 */ /* 0x000fc800078efcff */
[----:B------:R-:W-:-:S04]  /*9ba0*/  LOP3.LUT R16, R16, 0xfffffffb, RZ, 0xc0, !PT ;  /* 0xfffffffb10107812 */ /* 0x000fc800078ec0ff */
[----:B------:R-:W-:Y:S01]  /*9bb0*/  @P1 LOP3.LUT R16, R16, 0x4, RZ, 0xfc, !PT ;  /* 0x0000000410101812 */ /* 0x000fe200078efcff */
[----:B0-----:R-:W-:Y:S06]  /*9bc0*/  BRA.DIV UR5, `(.L_x_9253) ;  /* 0x0000003a05587947 */ /* 0x001fec000b800000 */
.L_x_9299:
[----:B------:R-:W2:Y:S01]  /*9bd0*/  LDL R2, [R1] ;  /* 0x0000000001027983 */ /* 0x000ea20000100800 */
[--C-:B-----5:R-:W-:Y:S02]  /*9be0*/  @!P0 SHF.R.S32.HI R3, RZ, 0x1f, R4.reuse ;  /* 0x0000001fff038819 */ /* 0x120fe40000011404 */
[----:B------:R-:W-:Y:S02]  /*9bf0*/  CS2R R18, SRZ ;  /* 0x0000000000127805 */ /* 0x000fe4000001ff00 */
[----:B------:R-:W-:Y:S01]  /*9c00*/  LOP3.LUT R16, R16, 0xffff7fff, RZ, 0xc0, !PT ;  /* 0xffff7fff10107812 */ /* 0x000fe200078ec0ff */
[----:B------:R-:W-:Y:S01]  /*9c10*/  @!P0 IMAD.MOV.U32 R18, RZ, RZ, R4 ;  /* 0x000000ffff128224 */ /* 0x000fe200078e0004 */
[----:B------:R-:W-:Y:S01]  /*9c20*/  MOV R29, UR39 ;  /* 0x00000027001d7c02 */ /* 0x000fe20008000f00 */
[----:B------:R-:W-:Y:S01]  /*9c30*/  @!P0 IMAD.MOV.U32 R19, RZ, RZ, R3 ;  /* 0x000000ffff138224 */ /* 0x000fe200078e0003 */
[----:B------:R-:W-:Y:S02]  /*9c40*/  ISETP.GT.U32.AND P0, PT, R32, 0x5f, PT ;  /* 0x0000005f2000780c */ /* 0x000fe40003f04070 */
[----:B------:R-:W-:-:S02]  /*9c50*/  SHF.R.S32.HI R29, RZ, 0x1f, R29 ;  /* 0x0000001fff1d7819 */ /* 0x000fc4000001141d */
[----:B------:R-:W-:-:S09]  /*9c60*/  SEL R34, RZ, 0x1, P2 ;  /* 0x00000001ff227807 */ /* 0x000fd20001000000 */
[----:B------:R-:W-:-:S04]  /*9c70*/  @P0 LOP3.LUT R16, R16, 0x8000, RZ, 0xfc, !PT ;  /* 0x0000800010100812 */ /* 0x000fc800078efcff */
[----:B------:R-:W-:Y:S02]  /*9c80*/  LOP3.LUT R16, R16, 0xffffffdf, RZ, 0xc0, !PT ;  /* 0xffffffdf10107812 */ /* 0x000fe400078ec0ff */
[----:B--2---:R-:W-:-:S13]  /*9c90*/  R2UR UR4, R2 ;  /* 0x00000000020472ca */ /* 0x004fda00000e0000 */
[----:B------:R-:W-:-:S06]  /*9ca0*/  ULOP3.LUT UR4, UR4, 0x2, URZ, 0xfc, !UPT ;  /* 0x0000000204047892 */ /* 0x000fcc000f8efc3f */
[----:B------:R-:W-:-:S05]  /*9cb0*/  IMAD.U32 R2, RZ, RZ, UR4 ;  /* 0x00000004ff027e24 */ /* 0x000fca000f8e00ff */
[----:B------:R-:W-:-:S13]  /*9cc0*/  ISETP.NE.AND P1, PT, R2, 0x3, PT ;  /* 0x000000030200780c */ /* 0x000fda0003f25270 */
[----:B------:R-:W-:Y:S01]  /*9cd0*/  @P1 LOP3.LUT R16, R16, 0x20, RZ, 0xfc, !PT ;  /* 0x0000002010101812 */ /* 0x000fe200078efcff */
[----:B------:R-:W-:Y:S06]  /*9ce0*/  @!P1 BRA `(.L_x_9254) ;  /* 0x0000000000049947 */ /* 0x000fec0003800000 */
[----:B------:R-:W-:Y:S01]  /*9cf0*/  BPT.TRAP 0x1 ;  /* 0x000000040000795c */ /* 0x000fe20000300000 */
.L_x_9254:
[----:B------:R-:W-:-:S05]  /*9d00*/  IMAD.MOV.U32 R2, RZ, RZ, 0x1 ;  /* 0x00000001ff027424 */ /* 0x000fca00078e00ff */
[----:B------:R-:W-:-:S04]  /*9d10*/  SHF.L.U32 R2, R2, 0x1f, RZ ;  /* 0x0000001f02027819 */ /* 0x000fc800000006ff */
[----:B------:R-:W0:Y:S02]  /*9d20*/  SYNCS.PHASECHK.TRANS64.TRYWAIT P0, [UR42+0x32440], R2 ;  /* 0x03244002ff0075a7 */ /* 0x000e24000800016a */
[----:B0-----:R-:W-:Y:S05]  /*9d30*/  @!P0 BRA `(.L_x_9255) ;  /* 0x00000038001c8947 */ /* 0x001fea0003800000 */
.L_x_9300:
[----:B------:R-:W-:Y:S01]  /*9d40*/  SHF.R.S32.HI R25, RZ, 0x1f, R23 ;  /* 0x0000001fff197819 */ /* 0x000fe20000011417 */
[----:B------:R-:W-:Y:S01]  /*9d50*/  ULDC.64 UR4, c[0x0][0x300] ;  /* 0x0000c00000047ab9 */ /* 0x000fe20000000a00 */
[----:B------:R-:W-:Y:S02]  /*9d60*/  R2UR UR6, R29 ;  /* 0x000000001d0672ca */ /* 0x000fe400000e0000 */
[----:B------:R-:W-:Y:S01]  /*9d70*/  MOV R9, 0xffffffa0 ;  /* 0xffffffa000097802 */ /* 0x000fe20000000f00 */
[----:B0-----:R-:W-:Y:S01]  /*9d80*/  IMAD R2, R25, UR4, RZ ;  /* 0x0000000419027c24 */ /* 0x001fe2000f8e02ff */
[----:B------:R-:W-:-:S03]  /*9d90*/  LOP3.LUT R16, R16, 0xfffffffd, RZ, 0xc0, !PT ;  /* 0xfffffffd10107812 */ /* 0x000fc600078ec0ff */
        /* <DEDUP_REMOVED lines=8> */
[----:B------:R-:W-:Y:S02]  /*9e20*/  IMAD R0, R0, R9, UR41 ;  /* 0x0000002900007e24 */ /* 0x000fe4000f8e0209 */
[----:B------:R-:W-:Y:S02]  /*9e30*/  IMAD.IADD R3, R3, 0x1, R5 ;  /* 0x0000000103037824 */ /* 0x000fe400078e0205 */
[----:B------:R-:W-:Y:S01]  /*9e40*/  IMAD.U32 R5, RZ, RZ, UR4 ;  /* 0x00000004ff057e24 */ /* 0x000fe2000f8e00ff */
[----:B------:R-:W-:Y:S01]  /*9e50*/  UIMAD UR4, UR6, UR4, URZ ;  /* 0x00000004060472a4 */ /* 0x000fe2000f8e023f */
[----:B------:R-:W-:Y:S02]  /*9e60*/  IMAD.IADD R17, R0, 0x1, -R37 ;  /* 0x0000000100117824 */ /* 0x000fe400078e0a25 */
[----:B------:R-:W-:Y:S01]  /*9e70*/  IMAD.WIDE.U32 R2, R5, UR39, R2 ;  /* 0x0000002705027c25 */ /* 0x000fe2000f8e0002 */
[----:B------:R-:W-:Y:S01]  /*9e80*/  UIMAD UR4, UR39, UR5, UR4 ;  /* 0x00000005270472a4 */ /* 0x000fe2000f8e0204 */
[----:B------:R-:W-:-:S02]  /*9e90*/  ULDC.64 UR6, c[0x0][0x2e8] ;  /* 0x0000ba0000067ab9 */ /* 0x000fc40000000a00 */
[----:B------:R-:W-:Y:S01]  /*9ea0*/  UMOV UR5, 0xffffffff ;  /* 0xffffffff00057882 */ /* 0x000fe20000000000 */
[----:B------:R-:W-:Y:S02]  /*9eb0*/  LEA R4, P0, R2, UR6, 0x1 ;  /* 0x0000000602047c11 */ /* 0x000fe4000f8008ff */
[----:B------:R-:W-:Y:S01]  /*9ec0*/  VIADD R5, R3, UR4 ;  /* 0x0000000403057c36 */ /* 0x000fe20008000000 */
[----:B------:R-:W-:Y:S01]  /*9ed0*/  ULDC UR4, c[0x0][0x2f4] ;  /* 0x0000bd0000047ab9 */ /* 0x000fe20000000800 */
[----:B------:R-:W-:Y:S02]  /*9ee0*/  LOP3.LUT R3, R6, 0x1c0, RZ, 0xc0, !PT ;  /* 0x000001c006037812 */ /* 0x000fe400078ec0ff */
[----:B------:R-:W-:Y:S02]  /*9ef0*/  ISETP.GE.AND P2, PT, R22, UR4, PT ;  /* 0x0000000416007c0c */ /* 0x000fe4000bf46270 */
[----:B------:R-:W-:Y:S02]  /*9f00*/  LOP3.LUT R3, R3, 0x38, R6, 0xf8, !PT ;  /* 0x0000003803037812 */ /* 0x000fe400078ef806 */
[----:B------:R-:W-:-:S02]  /*9f10*/  LEA.HI.X R5, R2, UR7, R5, 0x1, P0 ;  /* 0x0000000702057c11 */ /* 0x000fc400080f0c05 */
        /* <DEDUP_REMOVED lines=8> */
[----:B------:R-:W1:Y:S01]  /*9fa0*/  SHFL.IDX PT, R0, R5, RZ, 0x181f ;  /* 0x00181fff05007589 */ /* 0x000e6200000e0000 */
[----:B0-----:R-:W-:-:S03]  /*9fb0*/  @P0 LEA R2, P1, R22, R14, 0x1 ;  /* 0x0000000e16020211 */ /* 0x001fc600078208ff */
[----:B------:R-:W0:Y:S02]  /*9fc0*/  SHFL.IDX PT, R14, R4, 0x1, 0x181f ;  /* 0x00381f00040e7f89 */ /* 0x000e2400000e0000 */
        /* <DEDUP_REMOVED lines=20> */
[----:B------:R-:W0:Y:S02]  /*a110*/  SHFL.IDX PT, R14, R4, 0x4, 0x181f ;  /* 0x00981f00040e7f89 */ /* 0x000e2400000e0000 */
[----:B-1----:R-:W-:Y:S02]  /*a120*/  @P0 IADD3.X R3, RZ, R0, RZ, P1, !PT ;  /* 0x00000000ff030210 */ /* 0x002fe40000ffe4ff */
        /* <DEDUP_REMOVED lines=9> */
.L_x_9314:
        /* <DEDUP_REMOVED lines=15> */
.L_x_9257:
        /* <DEDUP_REMOVED lines=24> */
.L_x_9258:
[----:B------:R-:W0:Y:S01]  /*a430*/  LDC R6, c[0x0][0x448] ;  /* 0x00011200ff067b82 */ /* 0x000e220000000800 */
[----:B------:R-:W-:Y:S01]  /*a440*/  R2UR UR6, R29 ;  /* 0x000000001d0672ca */ /* 0x000fe200000e0000 */
[----:B------:R-:W-:Y:S01]  /*a450*/  ULDC.64 UR8, c[0x0][0x2d8] ;  /* 0x0000b60000087ab9 */ /* 0x000fe20000000a00 */
[----:B------:R-:W-:Y:S01]  /*a460*/  LEA R35, R36, R32, 0x7 ;  /* 0x0000002024237211 */ /* 0x000fe200078e38ff */
[----:B------:R-:W-:Y:S01]  /*a470*/  UIMAD.WIDE.U32 UR4, UR39, UR8, URZ ;  /* 0x00000008270472a5 */ /* 0x000fe2000f8e003f */
[----:B------:R-:W-:-:S03]  /*a480*/  LOP3.LUT R16, R16, 0xfffeffff, RZ, 0xc0, !PT ;  /* 0xfffeffff10107812 */ /* 0x000fc600078ec0ff */
[----:B------:R-:W-:-:S06]  /*a490*/  IMAD.MOV.U32 R7, RZ, RZ, R35 ;  /* 0x000000ffff077224 */ /* 0x000fcc00078e0023 */
[----:B------:R-:W-:-:S04]  /*a4a0*/  UIMAD UR6, UR6, UR8, URZ ;  /* 0x00000008060672a4 */ /* 0x000fc8000f8e023f */
[----:B------:R-:W-:-:S03]  /*a4b0*/  UIMAD UR6, UR39, UR9, UR6 ;  /* 0x00000009270672a4 */ /* 0x000fc6000f8e0206 */
[----:B------:R-:W-:Y:S01]  /*a4c0*/  ULDC.64 UR8, c[0x0][0x2e0] ;  /* 0x0000b80000087ab9 */ /* 0x000fe20000000a00 */
[----:B------:R-:W-:Y:S01]  /*a4d0*/  UIADD3 UR5, UR5, UR6, URZ ;  /* 0x0000000605057290 */ /* 0x000fe2000fffe03f */
[----:B0-----:R-:W-:Y:S01]  /*a4e0*/  ISETP.NE.AND P0, PT, R6, 0x1, PT ;  /* 0x000000010600780c */ /* 0x001fe20003f05270 */
[----:B------:R-:W-:Y:S02]  /*a4f0*/  UIMAD UR6, UR47, UR8, URZ ;  /* 0x000000082f0672a4 */ /* 0x000fe4000f8e023f */
[----:B------:R-:W-:Y:S02]  /*a500*/  UIMAD.WIDE.U32 UR4, UR43, UR8, UR4 ;  /* 0x000000082b0472a5 */ /* 0x000fe4000f8e0004 */
[----:B------:R-:W-:-:S04]  /*a510*/  UIMAD UR6, UR43, UR9, UR6 ;  /* 0x000000092b0672a4 */ /* 0x000fc8000f8e0206 */
[----:B------:R-:W-:Y:S01]  /*a520*/  IMAD.U32 R4, RZ, RZ, UR4 ;  /* 0x00000004ff047e24 */ /* 0x000fe2000f8e00ff */
[----:B------:R-:W-:Y:S02]  /*a530*/  UIADD3 UR6, UR5, UR6, URZ ;  /* 0x0000000605067290 */ /* 0x000fe4000fffe03f */
[----:B------:R-:W-:Y:S01]  /*a540*/  IMAD.U32 R5, RZ, RZ, UR5 ;  /* 0x00000005ff057e24 */ /* 0x000fe2000f8e00ff */
[----:B------:R-:W0:Y:S01]  /*a550*/  @P0 LDC R0, c[0x0][0x44c] ;  /* 0x00011300ff000b82 */ /* 0x000e220000000800 */
[----:B------:R-:W-:Y:S01]  /*a560*/  IMAD.MOV.U32 R2, RZ, RZ, R4 ;  /* 0x000000ffff027224 */ /* 0x000fe200078e0004 */
[----:B------:R-:W-:Y:S01]  /*a570*/  ULDC.64 UR4, c[0x0][0x2d0] ;  /* 0x0000b40000047ab9 */ /* 0x000fe20000000a00 */
[----:B------:R-:W-:-:S05]  /*a580*/  @P0 LOP3.LUT R16, R16, 0x10000, RZ, 0xfc, !PT ;  /* 0x0001000010100812 */ /* 0x000fca00078efcff */
[----:B------:R-:W1:Y:S01]  /*a590*/  @P0 LDC R3, c[0x0][0x450] ;  /* 0x00011400ff030b82 */ /* 0x000e620000000800 */
[----:B0-----:R-:W-:-:S05]  /*a5a0*/  @P0 IMAD.HI.U32 R0, R35, R0, RZ ;  /* 0x0000000023000227 */ /* 0x001fca00078e00ff */
[----:B-1----:R-:W-:Y:S01]  /*a5b0*/  @P0 SHF.R.U32.HI R7, RZ, R3, R0 ;  /* 0x00000003ff070219 */ /* 0x002fe20000011600 */
[----:B------:R-:W-:-:S03]  /*a5c0*/  IMAD.U32 R3, RZ, RZ, UR6 ;  /* 0x00000006ff037e24 */ /* 0x000fc6000f8e00ff */
[----:B------:R-:W-:Y:S01]  /*a5d0*/  SHF.R.S32.HI R0, RZ, 0x1f, R7 ;  /* 0x0000001fff007819 */ /* 0x000fe20000011407 */
[C---:B------:R-:W-:Y:S01]  /*a5e0*/  IMAD.WIDE.U32 R2, R7.reuse, UR4, R2 ;  /* 0x0000000407027c25 */ /* 0x040fe2000f8e0002 */
[----:B------:R-:W-:-:S03]  /*a5f0*/  IADD3 R4, -R7, RZ, RZ ;  /* 0x000000ff07047210 */ /* 0x000fc60007ffe1ff */
        /* <DEDUP_REMOVED lines=23> */
[C---:B------:R-:W-:Y:S02]  /*a770*/  VIADD R8, R6.reuse, 0x10 ;  /* 0x0000001006087836 */ /* 0x040fe40000000000 */
[----:B------:R-:W-:Y:S01]  /*a780*/  SHFL.IDX PT, R7, R4, 0x1, 0x181f ;  /* 0x00381f0004077f89 */ /* 0x000fe200000e0000 */
[----:B------:R-:W-:-:S03]  /*a790*/  VIADD R9, R6, 0x40 ;  /* 0x0000004006097836 */ /* 0x000fc60000000000 */
[----:B------:R-:W-:Y:S04]  /*a7a0*/  SHFL.IDX PT, R20, R4, 0x2, 0x181f ;  /* 0x00581f0004147f89 */ /* 0x000fe800000e0000 */
[----:B------:R-:W-:Y:S01]  /*a7b0*/  SHFL.IDX PT, R10, R4, 0x5, 0x181f ;  /* 0x00b81f00040a7f89 */ /* 0x000fe200000e0000 */
[----:B0-----:R-:W-:-:S05]  /*a7c0*/  IMAD R5, R2, UR4, RZ ;  /* 0x0000000402057c24 */ /* 0x001fca000f8e02ff */
[-C--:B------:R-:W-:Y:S02]  /*a7d0*/  ISETP.GE.AND P3, PT, R6, R5.reuse, PT ;  /* 0x000000050600720c */ /* 0x080fe40003f66270 */
[-C--:B------:R-:W-:Y:S01]  /*a7e0*/  ISETP.GE.AND P2, PT, R8, R5.reuse, PT ;  /* 0x000000050800720c */ /* 0x080fe20003f46270 */
[----:B------:R-:W-:Y:S01]  /*a7f0*/  VIADD R8, R6, 0x20 ;  /* 0x0000002006087836 */ /* 0x000fe20000000000 */
[----:B------:R-:W-:-:S04]  /*a800*/  ISETP.GE.AND P4, PT, R9, R5, PT ;  /* 0x000000050900720c */ /* 0x000fc80003f86270 */
[----:B------:R-:W-:Y:S01]  /*a810*/  ISETP.GE.AND P6, PT, R8, R5, PT ;  /* 0x000000050800720c */ /* 0x000fe20003fc6270 */
[----:B------:R-:W-:-:S04]  /*a820*/  VIADD R8, R6, 0x30 ;  /* 0x0000003006087836 */ /* 0x000fc80000000000 */
[----:B-1----:R-:W-:Y:S02]  /*a830*/  @!P3 LEA R2, P1, R22, R14, 0x1 ;  /* 0x0000000e1602b211 */ /* 0x002fe400078208ff */
[----:B------:R-:W0:Y:S01]  /*a840*/  SHFL.IDX PT, R14, R0, 0x1, 0x181f ;  /* 0x00381f00000e7f89 */ /* 0x000e2200000e0000 */
[----:B------:R-:W-:Y:S02]  /*a850*/  ISETP.GE.AND P5, PT, R8, R5, PT ;  /* 0x000000050800720c */ /* 0x000fe40003fa6270 */
[----:B--2---:R-:W-:Y:S01]  /*a860*/  @!P3 IMAD.X R3, RZ, RZ, R3, P1 ;  /* 0x000000ffff03b224 */ /* 0x004fe200008e0603 */
[----:B------:R-:W-:Y:S01]  /*a870*/  @!P3 LEA R9, R28, UR42, 0x1 ;  /* 0x0000002a1c09bc11 */ /* 0x000fe2000f8e08ff */
[----:B------:R-:W-:Y:S01]  /*a880*/  SHFL.IDX PT, R8, R4, 0x4, 0x181f ;  /* 0x00981f0004087f89 */ /* 0x000fe200000e0000 */
[----:B------:R-:W-:Y:S02]  /*a890*/  @P3 LOP3.LUT R16, R16, 0x1000, RZ, 0xfc, !PT ;  /* 0x0000100010103812 */ /* 0x000fe400078efcff */
[----:B------:R-:W-:Y:S01]  /*a8a0*/  @!P2 LEA R21, R28, UR42, 0x1 ;  /* 0x0000002a1c15ac11 */ /* 0x000fe2000f8e08ff */
[----:B------:R1:W-:Y:S01]  /*a8b0*/  @!P3 LDGSTS.E.BYPASS.LTC128B.128 [R9+0x18400], desc[UR36][R2.64], !P0 ;  /* 0x184000000209bfae */ /* 0x0003e2000c101d64 */
[----:B------:R-:W-:-:S04]  /*a8c0*/  LOP3.LUT R16, R16, 0xfffff7ff, RZ, 0xc0, !PT ;  /* 0xfffff7ff10107812 */ /* 0x000fc800078ec0ff */
[----:B------:R-:W-:-:S04]  /*a8d0*/  @P2 LOP3.LUT R16, R16, 0x800, RZ, 0xfc, !PT ;  /* 0x0000080010102812 */ /* 0x000fc800078efcff */
[----:B------:R-:W-:Y:S01]  /*a8e0*/  LOP3.LUT R16, R16, 0xfffffbff, RZ, 0xc0, !PT ;  /* 0xfffffbff10107812 */ /* 0x000fe200078ec0ff */
[----:B-1----:R-:W-:Y:S01]  /*a8f0*/  VIADD R2, R6, 0x50 ;  /* 0x0000005006027836 */ /* 0x002fe20000000000 */
[----:B------:R-:W-:Y:S02]  /*a900*/  SHFL.IDX PT, R9, R0, 0x5, 0x181f ;  /* 0x00b81f0000097f89 */ /* 0x000fe400000e0000 */
[----:B------:R-:W-:Y:S02]  /*a910*/  @P6 LOP3.LUT R16, R16, 0x400, RZ, 0xfc, !PT ;  /* 0x0000040010106812 */ /* 0x000fe400078efcff */
[----:B0-----:R-:W-:Y:S02]  /*a920*/  @!P2 LEA R12, P1, R22, R14, 0x1 ;  /* 0x0000000e160ca211 */ /* 0x001fe400078208ff */
[----:B------:R-:W0:Y:S01]  /*a930*/  SHFL.IDX PT, R14, R0, 0x2, 0x181f ;  /* 0x00581f00000e7f89 */ /* 0x000e2200000e0000 */
[----:B------:R-:W-:Y:S02]  /*a940*/  ISETP.GE.AND P3, PT, R2, R5, PT ;  /* 0x000000050200720c */ /* 0x000fe40003f66270 */
[----:B------:R-:W-:Y:S01]  /*a950*/  @!P2 IADD3.X R11, RZ, R7, RZ, P1, !PT ;  /* 0x00000007ff0ba210 */ /* 0x000fe20000ffe4ff */
[----:B------:R-:W-:Y:S01]  /*a960*/  @!P2 IMAD.MOV.U32 R2, RZ, RZ, R12 ;  /* 0x000000ffff02a224 */ /* 0x000fe200078e000c */
[----:B------:R-:W-:Y:S01]  /*a970*/  SHFL.IDX PT, R7, R4, 0x3, 0x181f ;  /* 0x00781f0004077f89 */ /* 0x000fe200000e0000 */
[----:B------:R-:W-:-:S02]  /*a980*/  LOP3.LUT R16, R16, 0xfffffdff, RZ, 0xc0, !PT ;  /* 0xfffffdff10107812 */ /* 0x000fc400078ec0ff */
[----:B------:R-:W-:Y:S02]  /*a990*/  @!P2 IMAD.MOV.U32 R3, RZ, RZ, R11 ;  /* 0x000000ffff03a224 */ /* 0x000fe400078e000b */
[----:B------:R-:W-:Y:S01]  /*a9a0*/  SHFL.IDX PT, R11, R0, 0x6, 0x181f ;  /* 0x00d81f00000b7f89 */ /* 0x000fe200000e0000 */
[----:B------:R-:W-:-:S03]  /*a9b0*/  @P5 LOP3.LUT R16, R16, 0x200, RZ, 0xfc, !PT ;  /* 0x0000020010105812 */ /* 0x000fc600078efcff */
[----:B------:R1:W-:Y:S01]  /*a9c0*/  @!P2 LDGSTS.E.BYPASS.LTC128B.128 [R21+0x18c00], desc[UR36][R2.64], !P0 ;  /* 0x18c000000215afae */ /* 0x0003e2000c101d64 */
[----:B------:R-:W-:-:S04]  /*a9d0*/  LOP3.LUT R16, R16, 0xfffffeff, RZ, 0xc0, !PT ;  /* 0xfffffeff10107812 */ /* 0x000fc800078ec0ff */
[----:B------:R-:W-:-:S04]  /*a9e0*/  @P4 LOP3.LUT R16, R16, 0x100, RZ, 0xfc, !PT ;  /* 0x0000010010104812 */ /* 0x000fc800078efcff */
[----:B------:R-:W-:Y:S02]  /*a9f0*/  LOP3.LUT R16, R16, 0xffffff7f, RZ, 0xc0, !PT ;  /* 0xffffff7f10107812 */ /* 0x000fe400078ec0ff */
[----:B0-----:R-:W-:Y:S01]  /*aa00*/  @!P6 LEA R15, P1, R22, R14, 0x1 ;  /* 0x0000000e160fe211 */ /* 0x001fe200078208ff */
[----:B-1----:R-:W-:Y:S01]  /*aa10*/  SHFL.IDX PT, R2, R4, 0x6, 0x181f ;  /* 0x00d81f0004027f89 */ /* 0x002fe200000e0000 */
[----:B------:R-:W-:Y:S01]  /*aa20*/  VIADD R3, R6, 0x60 ;  /* 0x0000006006037836 */ /* 0x000fe20000000000 */
[C---:B------:R-:W-:Y:S02]  /*aa30*/  @!P6 LEA R21, R28.reuse, UR42, 0x1 ;  /* 0x0000002a1c15ec11 */ /* 0x040fe4000f8e08ff */
[----:B------:R-:W0:Y:S01]  /*aa40*/  SHFL.IDX PT, R14, R0, 0x3, 0x181f ;  /* 0x00781f00000e7f89 */ /* 0x000e2200000e0000 */
[----:B------:R-:W-:Y:S01]  /*aa50*/  @!P6 IMAD.X R20, RZ, RZ, R20, P1 ;  /* 0x000000ffff14e224 */ /* 0x000fe200008e0614 */
[----:B------:R-:W-:Y:S02]  /*aa60*/  ISETP.GE.AND P2, PT, R3, R5, PT ;  /* 0x000000050300720c */ /* 0x000fe40003f46270 */
[----:B------:R-:W-:Y:S01]  /*aa70*/  SHFL.IDX PT, R4, R4, 0x7, 0x181f ;  /* 0x00f81f0004047f89 */ /* 0x000fe200000e0000 */
[----:B------:R-:W-:Y:S01]  /*aa80*/  @!P6 IMAD.MOV.U32 R3, RZ, RZ, R20 ;  /* 0x000000ffff03e224 */ /* 0x000fe200078e0014 */
[----:B------:R-:W-:-:S02]  /*aa90*/  @!P4 LEA R20, R28, UR42, 0x1 ;  /* 0x0000002a1c14cc11 */ /* 0x000fc4000f8e08ff */
[----:B------:R-:W-:-:S04]  /*aaa0*/  @P3 LOP3.LUT R16, R16, 0x80, RZ, 0xfc, !PT ;  /* 0x0000008010103812 */ /* 0x000fc800078efcff */
[----:B------:R-:W-:-:S04]  /*aab0*/  LOP3.LUT R16, R16, 0xffffffbf, RZ, 0xc0, !PT ;  /* 0xffffffbf10107812 */ /* 0x000fc800078ec0ff */
[----:B------:R-:W-:Y:S02]  /*aac0*/  @P2 LOP3.LUT R16, R16, 0x40, RZ, 0xfc, !PT ;  /* 0x0000004010102812 */ /* 0x000fe400078efcff */
[----:B0-----:R-:W-:-:S05]  /*aad0*/  @!P5 LEA R13, P1, R22, R14, 0x1 ;  /* 0x0000000e160dd211 */ /* 0x001fca00078208ff */
[----:B------:R-:W-:Y:S02]  /*aae0*/  @!P5 IMAD.X R14, RZ, RZ, R7, P1 ;  /* 0x000000ffff0ed224 */ /* 0x000fe400008e0607 */
[----:B------:R-:W0:Y:S02]  /*aaf0*/  SHFL.IDX PT, R7, R0, 0x4, 0x181f ;  /* 0x00981f0000077f89 */ /* 0x000e2400000e0000 */
[----:B0-----:R-:W-:-:S04]  /*ab00*/  @!P4 LEA R7, P1, R22, R7, 0x1 ;  /* 0x000000071607c211 */ /* 0x001fc800078208ff */
[----:B------:R-:W-:Y:S02]  /*ab10*/  @!P4 IADD3.X R8, RZ, R8, RZ, P1, !PT ;  /* 0x00000008ff08c210 */ /* 0x000fe40000ffe4ff */
[----:B------:R-:W-:-:S05]  /*ab20*/  @!P3 LEA R9, P1, R22, R9, 0x1 ;  /* 0x000000091609b211 */ /* 0x000fca00078208ff */
[----:B------:R-:W-:Y:S01]  /*ab30*/  @!P3 IMAD.X R10, RZ, RZ, R10, P1 ;  /* 0x000000ffff0ab224 */ /* 0x000fe200008e060a */
[----:B------:R-:W-:-:S04]  /*ab40*/  @!P2 LEA R11, P1, R22, R11, 0x1 ;  /* 0x0000000b160ba211 */ /* 0x000fc800078208ff */
[----:B------:R-:W-:Y:S01]  /*ab50*/  @!P2 IADD3.X R12, RZ, R2, RZ, P1, !PT ;  /* 0x00000002ff0ca210 */ /* 0x000fe20000ffe4ff */
[----:B------:R-:W-:Y:S01]  /*ab60*/  @!P6 IMAD.MOV.U32 R2, RZ, RZ, R15 ;  /* 0x000000ffff02e224 */ /* 0x000fe200078e000f */
[----:B------:R-:W-:-:S04]  /*ab70*/  @!P5 LEA R15, R28, UR42, 0x1 ;  /* 0x0000002a1c0fdc11 */ /* 0x000fc8000f8e08ff */
[----:B------:R0:W-:Y:S02]  /*ab80*/  @!P6 LDGSTS.E.BYPASS.LTC128B.128 [R21+0x19400], desc[UR36][R2.64], !P0 ;  /* 0x194000000215efae */ /* 0x0001e4000c101d64 */
[----:B0-----:R-:W-:Y:S02]  /*ab90*/  @!P5 IMAD.MOV.U32 R2, RZ, RZ, R13 ;  /* 0x000000ffff02d224 */ /* 0x001fe400078e000d */
[----:B------:R-:W-:Y:S02]  /*aba0*/  @!P5 IMAD.MOV.U32 R3, RZ, RZ, R14 ;  /* 0x000000ffff03d224 */ /* 0x000fe400078e000e */
[----:B------:R0:W1:Y:S04]  /*abb0*/  SHFL.IDX PT, R14, R0, 0x7, 0x181f ;  /* 0x00f81f00000e7f89 */ /* 0x00006800000e0000 */
[----:B------:R2:W-:Y:S02]  /*abc0*/  @!P5 LDGSTS.E.BYPASS.LTC128B.128 [R15+0x19c00], desc[UR36][R2.64], !P0 ;  /* 0x19c00000020fdfae */ /* 0x0005e4000c101d64 */
[----:B--2---:R-:W-:Y:S01]  /*abd0*/  @!P4 IMAD.MOV.U32 R2, RZ, RZ, R7 ;  /* 0x000000ffff02c224 */ /* 0x004fe200078e0007 */
[----:B------:R-:W-:-:S02]  /*abe0*/  @!P4 MOV R3, R8 ;  /* 0x000000080003c202 */ /* 0x000fc40000000f00 */
[----:B------:R-:W-:-:S03]  /*abf0*/  @!P3 LEA R7, R28, UR42, 0x1 ;  /* 0x0000002a1c07bc11 */ /* 0x000fc6000f8e08ff */
[----:B------:R2:W-:Y:S02]  /*ac00*/  @!P4 LDGSTS.E.BYPASS.LTC128B.128 [R20+0x1a400], desc[UR36][R2.64], !P0 ;  /* 0x1a4000000214cfae */ /* 0x0005e4000c101d64 */
[----:B--2---:R-:W-:Y:S01]  /*ac10*/  @!P3 IMAD.MOV.U32 R2, RZ, RZ, R9 ;  /* 0x000000ffff02b224 */ /* 0x004fe200078e0009 */
[----:B------:R-:W-:Y:S01]  /*ac20*/  @!P2 LEA R9, R28, UR42, 0x1 ;  /* 0x0000002a1c09ac11 */ /* 0x000fe2000f8e08ff */
[----:B------:R-:W-:-:S05]  /*ac30*/  @!P3 IMAD.MOV.U32 R3, RZ, RZ, R10 ;  /* 0x000000ffff03b224 */ /* 0x000fca00078e000a */
[----:B------:R2:W-:Y:S02]  /*ac40*/  @!P3 LDGSTS.E.BYPASS.LTC128B.128 [R7+0x1ac00], desc[UR36][R2.64], !P0 ;  /* 0x1ac000000207bfae */ /* 0x0005e4000c101d64 */
[----:B--2---:R-:W-:Y:S02]  /*ac50*/  @!P2 IMAD.MOV.U32 R2, RZ, RZ, R11 ;  /* 0x000000ffff02a224 */ /* 0x004fe400078e000b */
[----:B------:R-:W-:-:S05]  /*ac60*/  @!P2 IMAD.MOV.U32 R3, RZ, RZ, R12 ;  /* 0x000000ffff03a224 */ /* 0x000fca00078e000c */
[----:B-1----:R0:W-:Y:S02]  /*ac70*/  @!P2 LDGSTS.E.BYPASS.LTC128B.128 [R9+0x1b400], desc[UR36][R2.64], !P0 ;  /* 0x1b4000000209afae */ /* 0x0021e4000c101d64 */
.L_x_9331:
[----:B------:R-:W-:Y:S01]  /*ac80*/  VIADD R6, R6, 0x70 ;  /* 0x0000007006067836 */ /* 0x000fe20000000000 */
[----:B------:R-:W-:-:S04]  /*ac90*/  LOP3.LUT R16, R16, 0xffffdfff, RZ, 0xc0, !PT ;  /* 0xffffdfff10107812 */ /* 0x000fc800078ec0ff */
[----:B------:R-:W-:-:S13]  /*aca0*/  ISETP.GE.AND P2, PT, R6, R5, PT ;  /* 0x000000050600720c */ /* 0x000fda0003f46270 */
[----:B0-----:R-:W-:Y:S02]  /*acb0*/  @!P2 LEA R2, P1, R22, R14, 0x1 ;  /* 0x0000000e1602a211 */ /* 0x001fe400078208ff */
[----:B------:R-:W-:Y:S02]  /*acc0*/  @!P2 LEA R5, R28, UR42, 0x1 ;  /* 0x0000002a1c05ac11 */ /* 0x000fe4000f8e08ff */
[----:B------:R-:W-:Y:S02]  /*acd0*/  @!P2 IADD3.X R3, RZ, R4, RZ, P1, !PT ;  /* 0x00000004ff03a210 */ /* 0x000fe40000ffe4ff */
[----:B------:R-:W-:-:S03]  /*ace0*/  @P2 LOP3.LUT R16, R16, 0x2000, RZ, 0xfc, !PT ;  /* 0x0000200010102812 */ /* 0x000fc600078efcff */
        /* <DEDUP_REMOVED lines=29> */
.L_x_9260:
[----:B------:R-:W0:Y:S01]  /*aec0*/  LDC R2, c[0x0][0x448] ;  /* 0x00011200ff027b82 */ /* 0x000e220000000800 */
[----:B------:R-:W-:Y:S01]  /*aed0*/  R2UR UR6, R29 ;  /* 0x000000001d0672ca */ /* 0x000fe200000e0000 */
[----:B------:R-:W-:Y:S01]  /*aee0*/  ULDC.64 UR8, c[0x0][0x3d8] ;  /* 0x0000f60000087ab9 */ /* 0x000fe20000000a00 */
[----:B------:R-:W-:Y:S01]  /*aef0*/  ULDC UR7, c[0x0][0x448] ;  /* 0x0001120000077ab9 */ /* 0x000fe20000000800 */
[----:B------:R-:W-:-:S10]  /*af00*/  UIMAD.WIDE.U32 UR4, UR39, UR8, URZ ;  /* 0x00000008270472a5 */ /* 0x000fd4000f8e003f */
        /* <DEDUP_REMOVED lines=11> */
[----:B------:R-:W-:Y:S02]  /*afc0*/  MOV R9, UR8 ;  /* 0x0000000800097c02 */ /* 0x000fe40008000f00 */
[----:B------:R-:W0:Y:S08]  /*afd0*/  @P6 LDC R0, c[0x0][0x44c] ;  /* 0x00011300ff006b82 */ /* 0x000e300000000800 */
[----:B------:R-:W1:Y:S01]  /*afe0*/  @P6 LDC R3, c[0x0][0x450] ;  /* 0x00011400ff036b82 */ /* 0x000e620000000800 */
[----:B0-----:R-:W-:-:S05]  /*aff0*/  @P6 IMAD.HI.U32 R0, R35, R0, RZ ;  /* 0x0000000023006227 */ /* 0x001fca00078e00ff */
[----:B-1----:R-:W-:-:S05]  /*b000*/  @P6 SHF.R.U32.HI R2, RZ, R3, R0 ;  /* 0x00000003ff026219 */ /* 0x002fca0000011600 */
[----:B------:R-:W-:-:S04]  /*b010*/  IMAD.MOV R0, RZ, RZ, -R2 ;  /* 0x000000ffff007224 */ /* 0x000fc800078e0a02 */
[----:B------:R-:W-:Y:S01]  /*b020*/  IMAD R5, R0, UR7, R35 ;  /* 0x0000000700057c24 */ /* 0x000fe2000f8e0223 */
[----:B------:R-:W-:-:S05]  /*b030*/  SHF.R.S32.HI R0, RZ, 0x1f, R2 ;  /* 0x0000001fff007819 */ /* 0x000fca0000011402 */
[----:B------:R-:W-:Y:S01]  /*b040*/  IMAD R3, R0, UR8, RZ ;  /* 0x0000000800037c24 */ /* 0x000fe2000f8e02ff */
[----:B------:R-:W-:-:S03]  /*b050*/  SHF.R.S32.HI R0, RZ, 0x1f, R5 ;  /* 0x0000001fff007819 */ /* 0x000fc60000011405 */
        /* <DEDUP_REMOVED lines=15> */
[----:B------:R-:W-:Y:S02]  /*b150*/  ISETP.GE.AND P1, PT, R26, UR4, PT ;  /* 0x000000041a007c0c */ /* 0x000fe4000bf26270 */
[----:B------:R-:W-:Y:S01]  /*b160*/  ISETP.GE.AND P4, PT, R22, UR4, PT ;  /* 0x0000000416007c0c */ /* 0x000fe2000bf86270 */
[----:B------:R-:W-:-:S12]  /*b170*/  BRA.DIV UR5, `(.L_x_9261) ;  /* 0x0000003605a47947 */ /* 0x000fd8000b800000 */
[----:B------:R-:W0:Y:S01]  /*b180*/  SHFL.IDX PT, R14, R0, RZ, 0x181f ;  /* 0x00181fff000e7589 */ /* 0x000e2200000e0000 */
[C---:B------:R-:W-:Y:S02]  /*b190*/  LOP3.LUT P5, RZ, R16.reuse, 0x400, RZ, 0xc0, !PT ;  /* 0x0000040010ff7812 */ /* 0x040fe400078ac0ff */
[C---:B------:R-:W-:Y:S01]  /*b1a0*/  LOP3.LUT P6, RZ, R16.reuse, 0x800, RZ, 0xc0, !PT ;  /* 0x0000080010ff7812 */ /* 0x040fe200078cc0ff */
[----:B------:R-:W1:Y:S01]  /*b1b0*/  SHFL.IDX PT, R2, R4, RZ, 0x181f ;  /* 0x00181fff04027589 */ /* 0x000e6200000e0000 */
[----:B------:R-:W-:Y:S02]  /*b1c0*/  P2R R5, PR, RZ, 0x20 ;  /* 0x00000020ff057803 */ /* 0x000fe40000000000 */
[----:B------:R-:W-:-:S09]  /*b1d0*/  LOP3.LUT P5, RZ, R16, 0x1000, RZ, 0xc0, !PT ;  /* 0x0000100010ff7812 */ /* 0x000fd200078ac0ff */
[----:B------:R-:W-:-:S04]  /*b1e0*/  @!P6 LEA R9, R28, UR42, 0x1 ;  /* 0x0000002a1c09ec11 */ /* 0x000fc8000f8e08ff */
[----:B------:R-:W-:Y:S02]  /*b1f0*/  @!P5 LEA R7, R28, UR42, 0x1 ;  /* 0x0000002a1c07dc11 */ /* 0x000fe4000f8e08ff */
[----:B0-----:R-:W-:-:S05]  /*b200*/  @!P5 LEA R14, P0, R22, R14, 0x1 ;  /* 0x0000000e160ed211 */ /* 0x001fca00078008ff */
[----:B-1----:R-:W-:Y:S02]  /*b210*/  @!P5 IMAD.X R3, RZ, RZ, R2, P0 ;  /* 0x000000ffff03d224 */ /* 0x002fe400000e0602 */
[----:B------:R-:W-:Y:S02]  /*b220*/  @!P5 IMAD.MOV.U32 R2, RZ, RZ, R14 ;  /* 0x000000ffff02d224 */ /* 0x000fe400078e000e */
[----:B------:R-:W0:Y:S04]  /*b230*/  SHFL.IDX PT, R14, R0, 0x1, 0x181f ;  /* 0x00381f00000e7f89 */ /* 0x000e2800000e0000 */
[----:B------:R-:W-:Y:S04]  /*b240*/  @!P5 LDGSTS.E.BYPASS.LTC128B.128 [R7+0x22400], desc[UR36][R2.64], !P4 ;  /* 0x224000000207dfae */ /* 0x000fe8000e101d64 */
[----:B------:R-:W-:Y:S04]  /*b250*/  @!P5 LDGSTS.E.BYPASS.LTC128B.128 [R7+0x26400], desc[UR36][R2.64+0x80], !P3 ;  /* 0x264000800207dfae */ /* 0x000fe8000d901d64 */
[----:B------:R-:W-:Y:S04]  /*b260*/  @!P5 LDGSTS.E.BYPASS.LTC128B.128 [R7+0x2a400], desc[UR36][R2.64+0x100], !P2 ;  /* 0x2a4001000207dfae */ /* 0x000fe8000d101d64 */
[----:B------:R1:W-:Y:S01]  /*b270*/  @!P5 LDGSTS.E.BYPASS.LTC128B.128 [R7+0x2e400], desc[UR36][R2.64+0x180], !P1 ;  /* 0x2e4001800207dfae */ /* 0x0003e2000c901d64 */
[----:B------:R-:W-:-:S03]  /*b280*/  ISETP.NE.AND P5, PT, R5, RZ, PT ;  /* 0x000000ff0500720c */ /* 0x000fc60003fa5270 */
[----:B------:R-:W2:Y:S01]  /*b290*/  SHFL.IDX PT, R5, R4, 0x1, 0x181f ;  /* 0x00381f0004057f89 */ /* 0x000ea200000e0000 */
[----:B0-----:R-:W-:-:S04]  /*b2a0*/  @!P6 LEA R14, P0, R22, R14, 0x1 ;  /* 0x0000000e160ee211 */ /* 0x001fc800078008ff */
[----:B-1----:R-:W-:Y:S02]  /*b2b0*/  @!P6 MOV R2, R14 ;  /* 0x0000000e0002e202 */ /* 0x002fe40000000f00 */
[----:B------:R-:W0:Y:S03]  /*b2c0*/  SHFL.IDX PT, R14, R0, 0x2, 0x181f ;  /* 0x00581f00000e7f89 */ /* 0x000e2600000e0000 */
[----:B------:R-:W-:Y:S01]  /*b2d0*/  @!P5 LEA R7, R28, UR42, 0x1 ;  /* 0x0000002a1c07dc11 */ /* 0x000fe2000f8e08ff */
[----:B--2---:R-:W-:-:S04]  /*b2e0*/  @!P6 IMAD.X R5, RZ, RZ, R5, P0 ;  /* 0x000000ffff05e224 */ /* 0x004fc800000e0605 */
[----:B------:R-:W-:Y:S02]  /*b2f0*/  @!P6 IMAD.MOV.U32 R3, RZ, RZ, R5 ;  /* 0x000000ffff03e224 */ /* 0x000fe400078e0005 */
[----:B------:R-:W1:Y:S01]  /*b300*/  SHFL.IDX PT, R5, R4, 0x2, 0x181f ;  /* 0x00581f0004057f89 */ /* 0x000e6200000e0000 */
[----:B0-----:R-:W-:-:S03]  /*b310*/  @!P5 LEA R14, P0, R22, R14, 0x1 ;  /* 0x0000000e160ed211 */ /* 0x001fc600078008ff */
[----:B------:R-:W-:Y:S04]  /*b320*/  @!P6 LDGSTS.E.BYPASS.LTC128B.128 [R9+0x22c00], desc[UR36][R2.64], !P4 ;  /* 0x22c000000209efae */ /* 0x000fe8000e101d64 */
[----:B------:R-:W-:Y:S04]  /*b330*/  @!P6 LDGSTS.E.BYPASS.LTC128B.128 [R9+0x26c00], desc[UR36][R2.64+0x80], !P3 ;  /* 0x26c000800209efae */ /* 0x000fe8000d901d64 */
[----:B------:R-:W-:Y:S04]  /*b340*/  @!P6 LDGSTS.E.BYPASS.LTC128B.128 [R9+0x2ac00], desc[UR36][R2.64+0x100], !P2 ;  /* 0x2ac001000209efae */ /* 0x000fe8000d101d64 */
[----:B------:R0:W-:Y:S01]  /*b350*/  @!P6 LDGSTS.E.BYPASS.LTC128B.128 [R9+0x2ec00], desc[UR36][R2.64+0x180], !P1 ;  /* 0x2ec001800209efae */ /* 0x0001e2000c901d64 */
[----:B------:R-:W-:-:S04]  /*b360*/  LOP3.LUT P6, RZ, R16, 0x80, RZ, 0xc0, !PT ;  /* 0x0000008010ff7812 */ /* 0x000fc800078cc0ff */
[----:B------:R-:W-:Y:S01]  /*b370*/  P2R R6, PR, RZ, 0x40 ;  /* 0x00000040ff067803 */ /* 0x000fe20000000000 */
[----:B-1----:R-:W-:Y:S01]  /*b380*/  @!P5 IMAD.X R5, RZ, RZ, R5, P0 ;  /* 0x000000ffff05d224 */ /* 0x002fe200000e0605 */
[----:B------:R-:W-:Y:S01]  /*b390*/  LOP3.LUT P6, RZ, R16, 0x200, RZ, 0xc0, !PT ;  /* 0x0000020010ff7812 */ /* 0x000fe200078cc0ff */
[----:B0-----:R-:W-:Y:S02]  /*b3a0*/  @!P5 IMAD.MOV.U32 R2, RZ, RZ, R14 ;  /* 0x000000ffff02d224 */ /* 0x001fe400078e000e */
[----:B------:R-:W0:Y:S01]  /*b3b0*/  SHFL.IDX PT, R14, R0, 0x3, 0x181f ;  /* 0x00781f00000e7f89 */ /* 0x000e2200000e0000 */
[----:B------:R-:W-:-:S03]  /*b3c0*/  @!P5 IMAD.MOV.U32 R3, RZ, RZ, R5 ;  /* 0x000000ffff03d224 */ /* 0x000fc600078e0005 */
[----:B------:R-:W1:Y:S06]  /*b3d0*/  SHFL.IDX PT, R5, R4, 0x3, 0x181f ;  /* 0x00781f0004057f89 */ /* 0x000e6c00000e0000 */
[----:B------:R-:W-:Y:S01]  /*b3e0*/  @!P6 LEA R9, R28, UR42, 0x1 ;  /* 0x0000002a1c09ec11 */ /* 0x000fe2000f8e08ff */
[----:B------:R-:W-:Y:S04]  /*b3f0*/  @!P5 LDGSTS.E.BYPASS.LTC128B.128 [R7+0x23400], desc[UR36][R2.64], !P4 ;  /* 0x234000000207dfae */ /* 0x000fe8000e101d64 */
[----:B------:R-:W-:Y:S04]  /*b400*/  @!P5 LDGSTS.E.BYPASS.LTC128B.128 [R7+0x27400], desc[UR36][R2.64+0x80], !P3 ;  /* 0x274000800207dfae */ /* 0x000fe8000d901d64 */
[----:B------:R-:W-:Y:S04]  /*b410*/  @!P5 LDGSTS.E.BYPASS.LTC128B.128 [R7+0x2b400], desc[UR36][R2.64+0x100], !P2 ;  /* 0x2b4001000207dfae */ /* 0x000fe8000d101d64 */
[----:B------:R2:W-:Y:S01]  /*b420*/  @!P5 LDGSTS.E.BYPASS.LTC128B.128 [R7+0x2f400], desc[UR36][R2.64+0x180], !P1 ;  /* 0x2f4001800207dfae */ /* 0x0005e2000c901d64 */
[----:B------:R-:W-:-:S02]  /*b430*/  LOP3.LUT P5, RZ, R16, 0x40, RZ, 0xc0, !PT ;  /* 0x0000004010ff7812 */ /* 0x000fc400078ac0ff */
[----:B0-----:R-:W-:Y:S02]  /*b440*/  @!P6 LEA R14, P0, R22, R14, 0x1 ;  /* 0x0000000e160ee211 */ /* 0x001fe400078008ff */
[----:B------:R-:W-:Y:S02]  /*b450*/  P2R R8, PR, RZ, 0x20 ;  /* 0x00000020ff087803 */ /* 0x000fe40000000000 */
[----:B------:R-:W-:Y:S01]  /*b460*/  LOP3.LUT P5, RZ, R16, 0x100, RZ, 0xc0, !PT ;  /* 0x0000010010ff7812 */ /* 0x000fe200078ac0ff */
[----:B-1----:R-:W-:Y:S01]  /*b470*/  @!P6 IMAD.X R5, RZ, RZ, R5, P0 ;  /* 0x000000ffff05e224 */ /* 0x002fe200000e0605 */
[----:B--2---:R-:W-:-:S03]  /*b480*/  @!P6 MOV R2, R14 ;  /* 0x0000000e0002e202 */ /* 0x004fc60000000f00 */
[----:B------:R-:W-:Y:S01]  /*b490*/  @!P6 IMAD.MOV.U32 R3, RZ, RZ, R5 ;  /* 0x000000ffff03e224 */ /* 0x000fe200078e0005 */
[----:B------:R-:W0:Y:S04]  /*b4a0*/  SHFL.IDX PT, R14, R0, 0x4, 0x181f ;  /* 0x00981f00000e7f89 */ /* 0x000e2800000e0000 */
[----:B------:R-:W1:Y:S03]  /*b4b0*/  SHFL.IDX PT, R5, R4, 0x4, 0x181f ;  /* 0x00981f0004057f89 */ /* 0x000e6600000e0000 */
[----:B------:R-:W-:Y:S01]  /*b4c0*/  @!P5 LEA R7, R28, UR42, 0x1 ;  /* 0x0000002a1c07dc11 */ /* 0x000fe2000f8e08ff */
[----:B------:R-:W-:Y:S04]  /*b4d0*/  @!P6 LDGSTS.E.BYPASS.LTC128B.128 [R9+0x23c00], desc[UR36][R2.64], !P4 ;  /* 0x23c000000209efae */ /* 0x000fe8000e101d64 */
[----:B------:R-:W-:Y:S04]  /*b4e0*/  @!P6 LDGSTS.E.BYPASS.LTC128B.128 [R9+0x27c00], desc[UR36][R2.64+0x80], !P3 ;  /* 0x27c000800209efae */ /* 0x000fe8000d901d64 */
[----:B------:R-:W-:Y:S04]  /*b4f0*/  @!P6 LDGSTS.E.BYPASS.LTC128B.128 [R9+0x2bc00], desc[UR36][R2.64+0x100], !P2 ;  /* 0x2bc001000209efae */ /* 0x000fe8000d101d64 */
[----:B------:R2:W-:Y:S01]  /*b500*/  @!P6 LDGSTS.E.BYPASS.LTC128B.128 [R9+0x2fc00], desc[UR36][R2.64+0x180], !P1 ;  /* 0x2fc001800209efae */ /* 0x0005e2000c901d64 */
[----:B------:R-:W-:-:S02]  /*b510*/  ISETP.NE.AND P6, PT, R6, RZ, PT ;  /* 0x000000ff0600720c */ /* 0x000fc40003fc5270 */
[----:B0-----:R-:W-:-:S05]  /*b520*/  @!P5 LEA R14, P0, R22, R14, 0x1 ;  /* 0x0000000e160ed211 */ /* 0x001fca00078008ff */
[----:B-1----:R-:W-:Y:S02]  /*b530*/  @!P5 IMAD.X R5, RZ, RZ, R5, P0 ;  /* 0x000000ffff05d224 */ /* 0x002fe400000e0605 */
[----:B--2---:R-:W-:Y:S02]  /*b540*/  @!P5 IMAD.MOV.U32 R2, RZ, RZ, R14 ;  /* 0x000000ffff02d224 */ /* 0x004fe400078e000e */
[----:B------:R-:W0:Y:S01]  /*b550*/  SHFL.IDX PT, R14, R0, 0x5, 0x181f ;  /* 0x00b81f00000e7f89 */ /* 0x000e2200000e0000 */
[----:B------:R-:W-:Y:S01]  /*b560*/  @!P5 IMAD.MOV.U32 R3, RZ, RZ, R5 ;  /* 0x000000ffff03d224 */ /* 0x000fe200078e0005 */
[----:B------:R-:W-:Y:S02]  /*b570*/  @!P6 LEA R9, R28, UR42, 0x1 ;  /* 0x0000002a1c09ec11 */ /* 0x000fe4000f8e08ff */
[----:B------:R-:W1:Y:S04]  /*b580*/  SHFL.IDX PT, R5, R4, 0x5, 0x181f ;  /* 0x00b81f0004057f89 */ /* 0x000e6800000e0000 */
[----:B------:R-:W-:Y:S04]  /*b590*/  @!P5 LDGSTS.E.BYPASS.LTC128B.128 [R7+0x24400], desc[UR36][R2.64], !P4 ;  /* 0x244000000207dfae */ /* 0x000fe8000e101d64 */
[----:B------:R-:W-:Y:S04]  /*b5a0*/  @!P5 LDGSTS.E.BYPASS.LTC128B.128 [R7+0x28400], desc[UR36][R2.64+0x80], !P3 ;  /* 0x284000800207dfae */ /* 0x000fe8000d901d64 */
[----:B------:R-:W-:Y:S04]  /*b5b0*/  @!P5 LDGSTS.E.BYPASS.LTC128B.128 [R7+0x2c400], desc[UR36][R2.64+0x100], !P2 ;  /* 0x2c4001000207dfae */ /* 0x000fe8000d101d64 */
[----:B------:R2:W-:Y:S01]  /*b5c0*/  @!P5 LDGSTS.E.BYPASS.LTC128B.128 [R7+0x30400], desc[UR36][R2.64+0x180], !P1 ;  /* 0x304001800207dfae */ /* 0x0005e2000c901d64 */
[----:B------:R-:W-:-:S02]  /*b5d0*/  ISETP.NE.AND P5, PT, R8, RZ, PT ;  /* 0x000000ff0800720c */ /* 0x000fc40003fa5270 */
[----:B0-----:R-:W-:-:S05]  /*b5e0*/  @!P6 LEA R14, P0, R22, R14, 0x1 ;  /* 0x0000000e160ee211 */ /* 0x001fca00078008ff */
[----:B-1----:R-:W-:Y:S01]  /*b5f0*/  @!P6 IMAD.X R5, RZ, RZ, R5, P0 ;  /* 0x000000ffff05e224 */ /* 0x002fe200000e0605 */
[----:B--2---:R-:W-:-:S03]  /*b600*/  @!P6 MOV R2, R14 ;  /* 0x0000000e0002e202 */ /* 0x004fc60000000f00 */
[----:B------:R-:W-:Y:S01]  /*b610*/  @!P6 IMAD.MOV.U32 R3, RZ, RZ, R5 ;  /* 0x000000ffff03e224 */ /* 0x000fe200078e0005 */
[----:B------:R-:W0:Y:S01]  /*b620*/  SHFL.IDX PT, R14, R0, 0x6, 0x181f ;  /* 0x00d81f00000e7f89 */ /* 0x000e2200000e0000 */
[----:B------:R-:W-:-:S03]  /*b630*/  @!P5 LEA R7, R28, UR42, 0x1 ;  /* 0x0000002a1c07dc11 */ /* 0x000fc6000f8e08ff */
[----:B------:R-:W1:Y:S04]  /*b640*/  SHFL.IDX PT, R5, R4, 0x6, 0x181f ;  /* 0x00d81f0004057f89 */ /* 0x000e6800000e0000 */
[----:B------:R-:W-:Y:S04]  /*b650*/  @!P6 LDGSTS.E.BYPASS.LTC128B.128 [R9+0x24c00], desc[UR36][R2.64], !P4 ;  /* 0x24c000000209efae */ /* 0x000fe8000e101d64 */
[----:B------:R-:W-:Y:S04]  /*b660*/  @!P6 LDGSTS.E.BYPASS.LTC128B.128 [R9+0x28c00], desc[UR36][R2.64+0x80], !P3 ;  /* 0x28c000800209efae */ /* 0x000fe8000d901d64 */
[----:B------:R-:W-:Y:S04]  /*b670*/  @!P6 LDGSTS.E.BYPASS.LTC128B.128 [R9+0x2cc00], desc[UR36][R2.64+0x100], !P2 ;  /* 0x2cc001000209efae */ /* 0x000fe8000d101d64 */
[----:B------:R2:W-:Y:S01]  /*b680*/  @!P6 LDGSTS.E.BYPASS.LTC128B.128 [R9+0x30c00], desc[UR36][R2.64+0x180], !P1 ;  /* 0x30c001800209efae */ /* 0x0005e2000c901d64 */
[----:B0-----:R-:W-:-:S05]  /*b690*/  @!P5 LEA R14, P0, R22, R14, 0x1 ;  /* 0x0000000e160ed211 */ /* 0x001fca00078008ff */
[----:B-1----:R-:W-:Y:S02]  /*b6a0*/  @!P5 IMAD.X R5, RZ, RZ, R5, P0 ;  /* 0x000000ffff05d224 */ /* 0x002fe400000e0605 */
[----:B--2---:R-:W-:Y:S02]  /*b6b0*/  @!P5 IMAD.MOV.U32 R2, RZ, RZ, R14 ;  /* 0x000000ffff02d224 */ /* 0x004fe400078e000e */
[----:B------:R-:W-:Y:S01]  /*b6c0*/  @!P5 IMAD.MOV.U32 R3, RZ, RZ, R5 ;  /* 0x000000ffff03d224 */ /* 0x000fe200078e0005 */
[----:B------:R0:W1:Y:S04]  /*b6d0*/  SHFL.IDX PT, R14, R0, 0x7, 0x181f ;  /* 0x00f81f00000e7f89 */ /* 0x00006800000e0000 */
[----:B------:R0:W-:Y:S04]  /*b6e0*/  @!P5 LDGSTS.E.BYPASS.LTC128B.128 [R7+0x25400], desc[UR36][R2.64], !P4 ;  /* 0x254000000207dfae */ /* 0x0001e8000e101d64 */
[----:B------:R0:W-:Y:S04]  /*b6f0*/  @!P5 LDGSTS.E.BYPASS.LTC128B.128 [R7+0x29400], desc[UR36][R2.64+0x80], !P3 ;  /* 0x294000800207dfae */ /* 0x0001e8000d901d64 */
[----:B------:R0:W-:Y:S04]  /*b700*/  @!P5 LDGSTS.E.BYPASS.LTC128B.128 [R7+0x2d400], desc[UR36][R2.64+0x100], !P2 ;  /* 0x2d4001000207dfae */ /* 0x0001e8000d101d64 */
[----:B------:R0:W-:Y:S04]  /*b710*/  @!P5 LDGSTS.E.BYPASS.LTC128B.128 [R7+0x31400], desc[UR36][R2.64+0x180], !P1 ;  /* 0x314001800207dfae */ /* 0x0001e8000c901d64 */
[----:B------:R0:W2:Y:S02]  /*b720*/  SHFL.IDX PT, R5, R4, 0x7, 0x181f ;  /* 0x00f81f0004057f89 */ /* 0x0000a400000e0000 */
.L_x_9349:
[----:B------:R-:W-:Y:S01]  /*b730*/  LOP3.LUT P0, RZ, R16, 0x2000, RZ, 0xc0, !PT ;  /* 0x0000200010ff7812 */ /* 0x000fe2000780c0ff */
[----:B------:R-:W-:-:S12]  /*b740*/  BSSY B0, `(.L_x_9262) ;  /* 0x000000c000007945 */ /* 0x000fd80003800000 */
[----:B------:R-:W-:Y:S05]  /*b750*/  @P0 BRA `(.L_x_9263) ;  /* 0x0000000000280947 */ /* 0x000fea0003800000 */
[----:B01----:R-:W-:-:S05]  /*b760*/  LEA R2, P0, R22, R14, 0x1 ;  /* 0x0000000e16027211 */ /* 0x003fca00078008ff */
[----:B--2---:R-:W-:Y:S01]  /*b770*/  IMAD.X R3, RZ, RZ, R5, P0 ;  /* 0x000000ffff037224 */ /* 0x004fe200000e0605 */
[----:B------:R-:W-:-:S05]  /*b780*/  LEA R5, R28, UR42, 0x1 ;  /* 0x0000002a1c057c11 */ /* 0x000fca000f8e08ff */
[----:B------:R-:W-:Y:S01]  /*b790*/  @!PT LDS RZ, [RZ] ;  /* 0x00000000fffff984 */ /* 0x000fe20000000800 */
[----:B------:R-:W-:Y:S01]  /*b7a0*/  @!PT LDS RZ, [RZ] ;  /* 0x00000000fffff984 */ /* 0x000fe20000000800 */
[----:B------:R-:W-:Y:S01]  /*b7b0*/  @!PT LDS RZ, [RZ] ;  /* 0x00000000fffff984 */ /* 0x000fe20000000800 */
[----:B------:R3:W-:Y:S04]  /*b7c0*/  LDGSTS.E.BYPASS.LTC128B.128 [R5+0x25c00], desc[UR36][R2.64], !P4 ;  /* 0x25c0000002057fae */ /* 0x0007e8000e101d64 */
[----:B------:R3:W-:Y:S04]  /*b7d0*/  LDGSTS.E.BYPASS.LTC128B.128 [R5+0x29c00], desc[UR36][R2.64+0x80], !P3 ;  /* 0x29c0008002057fae */ /* 0x0007e8000d901d64 */
[----:B------:R3:W-:Y:S04]  /*b7e0*/  LDGSTS.E.BYPASS.LTC128B.128 [R5+0x2dc00], desc[UR36][R2.64+0x100], !P2 ;  /* 0x2dc0010002057fae */ /* 0x0007e8000d101d64 */
[----:B------:R3:W-:Y:S02]  /*b7f0*/  LDGSTS.E.BYPASS.LTC128B.128 [R5+0x31c00], desc[UR36][R2.64+0x180], !P1 ;  /* 0x31c0018002057fae */ /* 0x0007e4000c901d64 */
.L_x_9263:
[----:B------:R-:W-:Y:S05]  /*b800*/  BSYNC B0 ;  /* 0x0000000000007941 */ /* 0x000fea0003800000 */
.L_x_9262:
        /* <DEDUP_REMOVED lines=9> */
.L_x_9350:
[----:B------:R-:W-:-:S13]  /*b8a0*/  LOP3.LUT P0, RZ, R16, 0x20, RZ, 0xc0, !PT ;  /* 0x0000002010ff7812 */ /* 0x000fda000780c0ff */
[----:B------:R-:W-:Y:S05]  /*b8b0*/  @!P0 BRA `(.L_x_9265) ;  /* 0x0000000000048947 */ /* 0x000fea0003800000 */
[----:B------:R-:W-:Y:S01]  /*b8c0*/  BPT.TRAP 0x1 ;  /* 0x000000040000795c */ /* 0x000fe20000300000 */
.L_x_9265:
[----:B------:R-:W4:Y:S02]  /*b8d0*/  SYNCS.PHASECHK.TRANS64.TRYWAIT P0, [UR42+0x32460], R0 ;  /* 0x03246000ff0075a7 */ /* 0x000f24000800016a */
[----:B----4-:R-:W-:Y:S05]  /*b8e0*/  @!P0 BRA `(.L_x_9266) ;  /* 0x0000003800a88947 */ /* 0x010fea0003800000 */
.L_x_9351:
[----:B------:R-:W-:Y:S01]  /*b8f0*/  ULDC.64 UR4, c[0x0][0x328] ;  /* 0x0000ca0000047ab9 */ /* 0x000fe20000000a00 */
[----:B------:R-:W-:Y:S01]  /*b900*/  ULDC.64 UR6, c[0x0][0x338] ;  /* 0x0000ce0000067ab9 */ /* 0x000fe20000000a00 */
[----:B0-----:R-:W-:Y:S01]  /*b910*/  IMAD R0, R25, UR4, RZ ;  /* 0x0000000419007c24 */ /* 0x001fe2000f8e02ff */
[C---:B------:R-:W-:Y:S01]  /*b920*/  LOP3.LUT P3, RZ, R16.reuse, 0x10, RZ, 0xc0, !PT ;  /* 0x0000001010ff7812 */ /* 0x040fe2000786c0ff */
[----:B---3--:R-:W-:Y:S01]  /*b930*/  IMAD.WIDE.U32 R2, R23, UR4, RZ ;  /* 0x0000000417027c25 */ /* 0x008fe2000f8e00ff */
[----:B------:R-:W-:Y:S02]  /*b940*/  R2UR UR4, R29 ;  /* 0x000000001d0472ca */ /* 0x000fe400000e0000 */
[C---:B------:R-:W-:Y:S01]  /*b950*/  LOP3.LUT P2, RZ, R16.reuse, 0x8, RZ, 0xc0, !PT ;  /* 0x0000000810ff7812 */ /* 0x040fe2000784c0ff */
[----:B------:R-:W-:Y:S01]  /*b960*/  IMAD R23, R23, UR5, R0 ;  /* 0x0000000517177c24 */ /* 0x000fe2000f8e0200 */
[C---:B------:R-:W-:Y:S01]  /*b970*/  LOP3.LUT P1, RZ, R16.reuse, 0x4, RZ, 0xc0, !PT ;  /* 0x0000000410ff7812 */ /* 0x040fe2000782c0ff */
[----:B--2---:R-:W-:Y:S01]  /*b980*/  IMAD R5, R19, UR6, RZ ;  /* 0x0000000613057c24 */ /* 0x004fe2000f8e02ff */
[----:B------:R-:W-:Y:S01]  /*b990*/  SEL R0, RZ, 0x4, P2 ;  /* 0x00000004ff007807 */ /* 0x000fe20001000000 */
[----:B------:R-:W-:Y:S01]  /*b9a0*/  IMAD.IADD R3, R3, 0x1, R23 ;  /* 0x0000000103037824 */ /* 0x000fe200078e0217 */
[----:B------:R-:W-:Y:S01]  /*b9b0*/  LOP3.LUT P4, RZ, R16, 0x1, RZ, 0xc0, !PT ;  /* 0x0000000110ff7812 */ /* 0x000fe2000788c0ff */
[----:B------:R-:W-:-:S02]  /*b9c0*/  IMAD R5, R18, UR7, R5 ;  /* 0x0000000712057c24 */ /* 0x000fc4000f8e0205 */
[----:B------:R-:W-:Y:S01]  /*b9d0*/  IMAD.WIDE.U32 R2, R18, UR6, R2 ;  /* 0x0000000612027c25 */ /* 0x000fe2000f8e0002 */
[----:B------:R-:W-:Y:S02]  /*b9e0*/  ULDC.64 UR6, c[0x0][0x330] ;  /* 0x0000cc0000067ab9 */ /* 0x000fe40000000a00 */
[----:B------:R-:W-:Y:S01]  /*b9f0*/  UIMAD UR4, UR4, UR6, URZ ;  /* 0x00000006040472a4 */ /* 0x000fe2000f8e023f */
[----:B------:R-:W-:Y:S02]  /*ba00*/  IMAD.IADD R3, R3, 0x1, R5 ;  /* 0x0000000103037824 */ /* 0x000fe400078e0205 */
[----:B------:R-:W-:Y:S01]  /*ba10*/  IMAD.U32 R5, RZ, RZ, UR6 ;  /* 0x00000006ff057e24 */ /* 0x000fe2000f8e00ff */
[----:B------:R-:W-:-:S03]  /*ba20*/  UIMAD UR4, UR39, UR7, UR4 ;  /* 0x00000007270472a4 */ /* 0x000fc6000f8e0204 */
[----:B------:R-:W-:Y:S01]  /*ba30*/  IMAD.WIDE.U32 R2, R5, UR39, R2 ;  /* 0x0000002705027c25 */ /* 0x000fe2000f8e0002 */
[----:B------:R-:W-:Y:S01]  /*ba40*/  ULDC.64 UR6, c[0x0][0x318] ;  /* 0x0000c60000067ab9 */ /* 0x000fe20000000a00 */
[----:B------:R-:W-:Y:S02]  /*ba50*/  SEL R5, RZ, 0x8, P1 ;  /* 0x00000008ff057807 */ /* 0x000fe40000800000 */
        /* <DEDUP_REMOVED lines=8> */
[----:B-1----:R-:W0:Y:S01]  /*bae0*/  SHFL.IDX PT, R14, R18, RZ, 0x181f ;  /* 0x00181fff120e7589 */ /* 0x002e2200000e0000 */
[----:B------:R-:W-:Y:S02]  /*baf0*/  SHF.L.U32 R0, R22, 0x1, RZ ;  /* 0x0000000116007819 */ /* 0x000fe400000006ff */
[----:B------:R-:W-:Y:S01]  /*bb00*/  LEA R10, R28, UR42, 0x1 ;  /* 0x0000002a1c0a7c11 */ /* 0x000fe2000f8e08ff */
[----:B------:R-:W1:Y:S01]  /*bb10*/  SHFL.IDX PT, R3, R19, RZ, 0x181f ;  /* 0x00181fff13037589 */ /* 0x000e6200000e0000 */
[C---:B------:R-:W-:Y:S02]  /*bb20*/  LOP3.LUT P2, RZ, R5.reuse, 0x2, RZ, 0xc0, !PT ;  /* 0x0000000205ff7812 */ /* 0x040fe4000784c0ff */
[----:B------:R-:W-:Y:S01]  /*bb30*/  LOP3.LUT P1, RZ, R5, 0x4, RZ, 0xc0, !PT ;  /* 0x0000000405ff7812 */ /* 0x000fe2000782c0ff */
[----:B------:R-:W-:Y:S01]  /*bb40*/  SHFL.IDX PT, R4, R19, 0x1, 0x181f ;  /* 0x00381f0013047f89 */ /* 0x000fe200000e0000 */
[----:B------:R-:W-:-:S03]  /*bb50*/  VIADD R31, R10, 0x400 ;  /* 0x000004000a1f7836 */ /* 0x000fc60000000000 */
[----:B------:R-:W-:Y:S01]  /*bb60*/  SHFL.IDX PT, R20, R19, 0x4, 0x181f ;  /* 0x00981f0013147f89 */ /* 0x000fe200000e0000 */
[----:B0-----:R-:W-:-:S03]  /*bb70*/  IADD3 R2, P0, R14, R0, RZ ;  /* 0x000000000e027210 */ /* 0x001fc60007f1e0ff */
[----:B------:R-:W0:Y:S02]  /*bb80*/  SHFL.IDX PT, R14, R18, 0x1, 0x181f ;  /* 0x00381f00120e7f89 */ /* 0x000e2400000e0000 */
[----:B-1----:R-:W-:Y:S01]  /*bb90*/  IMAD.X R3, RZ, RZ, R3, P0 ;  /* 0x000000ffff037224 */ /* 0x002fe200000e0603 */
[-C--:B0-----:R-:W-:Y:S02]  /*bba0*/  IADD3 R6, P0, R14, R0.reuse, RZ ;  /* 0x000000000e067210 */ /* 0x081fe40007f1e0ff */
[----:B------:R-:W0:Y:S03]  /*bbb0*/  SHFL.IDX PT, R14, R18, 0x2, 0x181f ;  /* 0x00581f00120e7f89 */ /* 0x000e2600000e0000 */
[----:B------:R-:W-:Y:S02]  /*bbc0*/  IMAD.X R7, RZ, RZ, R4, P0 ;  /* 0x000000ffff077224 */ /* 0x000fe400000e0604 */
[----:B------:R-:W1:Y:S01]  /*bbd0*/  SHFL.IDX PT, R4, R19, 0x2, 0x181f ;  /* 0x00581f0013047f89 */ /* 0x000e6200000e0000 */
[----:B0-----:R-:W-:-:S03]  /*bbe0*/  IADD3 R8, P0, R14, R0, RZ ;  /* 0x000000000e087210 */ /* 0x001fc60007f1e0ff */
[----:B------:R-:W0:Y:S02]  /*bbf0*/  SHFL.IDX PT, R14, R18, 0x3, 0x181f ;  /* 0x00781f00120e7f89 */ /* 0x000e2400000e0000 */
[----:B-1----:R-:W-:Y:S01]  /*bc00*/  IMAD.X R9, RZ, RZ, R4, P0 ;  /* 0x000000ffff097224 */ /* 0x002fe200000e0604 */
[----:B------:R-:W-:-:S13]  /*bc10*/  ISETP.LT.OR P0, PT, R17, 0x1, P4 ;  /* 0x000000011100780c */ /* 0x000fda0002701670 */
[----:B------:R-:W-:Y:S01]  /*bc20*/  LDGSTS.E.BYPASS.LTC128B.128 [R10+0x400], desc[UR36][R2.64], !P0 ;  /* 0x00400000020a7fae */ /* 0x000fe2000c101d64 */
[----:B------:R-:W-:-:S13]  /*bc30*/  ISETP.LT.OR P0, PT, R17, 0x1, !P2 ;  /* 0x000000011100780c */ /* 0x000fda0005701670 */
[----:B------:R-:W-:Y:S01]  /*bc40*/  LDGSTS.E.BYPASS.LTC128B.128 [R10+0x3400], desc[UR36][R2.64+0x80], !P0 ;  /* 0x03400080020a7fae */ /* 0x000fe2000c101d64 */
[----:B------:R-:W-:-:S13]  /*bc50*/  ISETP.LT.OR P0, PT, R17, 0x1, !P1 ;  /* 0x000000011100780c */ /* 0x000fda0004f01670 */
[----:B------:R-:W-:Y:S01]  /*bc60*/  LDGSTS.E.BYPASS.LTC128B.128 [R10+0x6400], desc[UR36][R2.64+0x100], !P0 ;  /* 0x06400100020a7fae */ /* 0x000fe2000c101d64 */
[----:B------:R-:W-:-:S03]  /*bc70*/  LOP3.LUT P0, RZ, R5, 0x8, RZ, 0xc0, !PT ;  /* 0x0000000805ff7812 */ /* 0x000fc6000780c0ff */
[----:B------:R-:W1:Y:S01]  /*bc80*/  SHFL.IDX PT, R5, R19, 0x3, 0x181f ;  /* 0x00781f0013057f89 */ /* 0x000e6200000e0000 */
[----:B------:R-:W-:-:S03]  /*bc90*/  ISETP.LT.OR P3, PT, R17, 0x1, !P0 ;  /* 0x000000011100780c */ /* 0x000fc60004761670 */
[----:B------:R-:W-:Y:S10]  /*bca0*/  SHFL.IDX PT, R19, R19, 0x5, 0x181f ;  /* 0x00b81f0013137f89 */ /* 0x000ff400000e0000 */
[----:B------:R2:W-:Y:S01]  /*bcb0*/  LDGSTS.E.BYPASS.LTC128B.128 [R10+0x9400], desc[UR36][R2.64+0x180], !P3 ;  /* 0x09400180020a7fae */ /* 0x0005e2000d901d64 */
[----:B0-----:R-:W-:-:S03]  /*bcc0*/  IADD3 R4, P3, R14, R0, RZ ;  /* 0x000000000e047210 */ /* 0x001fc60007f7e0ff */
[----:B------:R-:W2:Y:S02]  /*bcd0*/  SHFL.IDX PT, R14, R18, 0x4, 0x181f ;  /* 0x00981f00120e7f89 */ /* 0x000ea400000e0000 */
[----:B-1----:R-:W-:Y:S01]  /*bce0*/  IMAD.X R5, RZ, RZ, R5, P3 ;  /* 0x000000ffff057224 */ /* 0x002fe200018e0605 */
[----:B------:R-:W-:-:S13]  /*bcf0*/  ISETP.LT.OR P3, PT, R17, 0x11, P4 ;  /* 0x000000111100780c */ /* 0x000fda0002761670 */
[----:B------:R-:W-:Y:S01]  /*bd00*/  LDGSTS.E.BYPASS.LTC128B.128 [R10+0xc00], desc[UR36][R6.64], !P3 ;  /* 0x00c00000060a7fae */ /* 0x000fe2000d901d64 */
[----:B------:R-:W-:-:S13]  /*bd10*/  ISETP.LT.OR P3, PT, R17, 0x11, !P2 ;  /* 0x000000111100780c */ /* 0x000fda0005761670 */
[----:B------:R-:W-:Y:S01]  /*bd20*/  LDGSTS.E.BYPASS.LTC128B.128 [R10+0x3c00], desc[UR36][R6.64+0x80], !P3 ;  /* 0x03c00080060a7fae */ /* 0x000fe2000d901d64 */
[----:B------:R-:W-:-:S13]  /*bd30*/  ISETP.LT.OR P3, PT, R17, 0x11, !P1 ;  /* 0x000000111100780c */ /* 0x000fda0004f61670 */
[----:B------:R-:W-:Y:S01]  /*bd40*/  LDGSTS.E.BYPASS.LTC128B.128 [R10+0x6c00], desc[UR36][R6.64+0x100], !P3 ;  /* 0x06c00100060a7fae */ /* 0x000fe2000d901d64 */
[----:B------:R-:W-:-:S13]  /*bd50*/  ISETP.LT.OR P3, PT, R17, 0x11, !P0 ;  /* 0x000000111100780c */ /* 0x000fda0004761670 */
[----:B------:R0:W-:Y:S01]  /*bd60*/  LDGSTS.E.BYPASS.LTC128B.128 [R10+0x9c00], desc[UR36][R6.64+0x180], !P3 ;  /* 0x09c00180060a7fae */ /* 0x0001e2000d901d64 */
[----:B--2---:R-:W-:-:S03]  /*bd70*/  IADD3 R2, P3, R14, R0, RZ ;  /* 0x000000000e027210 */ /* 0x004fc60007f7e0ff */
[----:B------:R1:W2:Y:S02]  /*bd80*/  SHFL.IDX PT, R14, R18, 0x5, 0x181f ;  /* 0x00b81f00120e7f89 */ /* 0x0002a400000e0000 */
[----:B------:R-:W-:Y:S01]  /*bd90*/  IMAD.X R3, RZ, RZ, R20, P3 ;  /* 0x000000ffff037224 */ /* 0x000fe200018e0614 */
[----:B------:R-:W-:Y:S02]  /*bda0*/  ISETP.LT.OR P3, PT, R17, 0x21, P4 ;  /* 0x000000211100780c */ /* 0x000fe40002761670 */
[----:B0-----:R-:W-:-:S11]  /*bdb0*/  MOV R6, RZ ;  /* 0x000000ff00067202 */ /* 0x001fd60000000f00 */
        /* <DEDUP_REMOVED lines=22> */
[----:B--2---:R1:W-:Y:S02]  /*bf20*/  LDGSTS.E.BYPASS.LTC128B.128 [R10+0xb400], desc[UR36][R2.64+0x180], !P3 ;  /* 0x0b400180020a7fae */ /* 0x0043e4000d901d64 */
.L_x_9365:
[----:B01----:R-:W-:Y:S02]  /*bf30*/  IADD3 R2, P3, R14, R0, RZ ;  /* 0x000000000e027210 */ /* 0x003fe40007f7e0ff */
[C---:B------:R-:W-:Y:S02]  /*bf40*/  ISETP.LT.OR P2, PT, R17.reuse, 0x51, !P2 ;  /* 0x000000511100780c */ /* 0x040fe40005741670 */
[C---:B------:R-:W-:Y:S01]  /*bf50*/  ISETP.LT.OR P1, PT, R17.reuse, 0x51, !P1 ;  /* 0x000000511100780c */ /* 0x040fe20004f21670 */
[----:B------:R-:W-:Y:S01]  /*bf60*/  IMAD.X R3, RZ, RZ, R19, P3 ;  /* 0x000000ffff037224 */ /* 0x000fe200018e0613 */
[C---:B------:R-:W-:Y:S02]  /*bf70*/  ISETP.LT.OR P3, PT, R17.reuse, 0x51, P4 ;  /* 0x000000511100780c */ /* 0x040fe40002761670 */
[----:B------:R-:W-:-:S11]  /*bf80*/  ISETP.LT.OR P0, PT, R17, 0x51, !P0 ;  /* 0x000000511100780c */ /* 0x000fd60004701670 */
        /* <DEDUP_REMOVED lines=14> */
.L_x_9268:
        /* <DEDUP_REMOVED lines=8> */
[----:B------:R-:W0:Y:S01]  /*c0f0*/  S2R R2, SR_TID.X ;  /* 0x0000000000027919 */ /* 0x000e220000002100 */
[----:B------:R-:W-:Y:S01]  /*c100*/  UIADD3 UR4, UR44, 0x1, URZ ;  /* 0x000000012c047890 */ /* 0x000fe2000fffe03f */
[----:B------:R-:W-:Y:S01]  /*c110*/  LOP3.LUT R3, RZ, UR40, RZ, 0x33, !PT ;  /* 0x00000028ff037c12 */ /* 0x000fe2000f8e33ff */
[----:B------:R-:W-:Y:S02]  /*c120*/  IMAD.MOV.U32 R26, RZ, RZ, 0x1 ;  /* 0x00000001ff1a7424 */ /* 0x000fe400078e00ff */
[----:B------:R-:W-:Y:S01]  /*c130*/  UIMAD UR4, UR4, UR38, URZ ;  /* 0x00000026040472a4 */ /* 0x000fe2000f8e023f */
[----:B------:R-:W-:Y:S02]  /*c140*/  IMAD.MOV.U32 R17, RZ, RZ, 0x1 ;  /* 0x00000001ff117424 */ /* 0x000fe400078e00ff */
[----:B0-----:R-:W-:-:S05]  /*c150*/  IMAD.SHL.U32 R2, R2, 0x10, RZ ;  /* 0x0000001002027824 */ /* 0x001fca00078e00ff */
[----:B------:R-:W-:-:S04]  /*c160*/  LOP3.LUT R2, R2, 0x70, RZ, 0xc0, !PT ;  /* 0x0000007002027812 */ /* 0x000fc800078ec0ff */
[----:B------:R-:W-:Y:S02]  /*c170*/  IADD3 R24, R2, R24, R37 ;  /* 0x0000001802187210 */ /* 0x000fe40007ffe025 */
[----:B------:R-:W-:Y:S02]  /*c180*/  LOP3.LUT R2, RZ, UR4, RZ, 0x33, !PT ;  /* 0x00000004ff027c12 */ /* 0x000fe4000f8e33ff */
[----:B------:R-:W-:Y:S02]  /*c190*/  IADD3 R5, R24, -0x120, RZ ;  /* 0xfffffee018057810 */ /* 0x000fe40007ffe0ff */
[----:B------:R-:W-:-:S04]  /*c1a0*/  VIMNMX R2, R2, R3, !PT ;  /* 0x0000000302027248 */ /* 0x000fc80007fe0100 */
[C---:B------:R-:W-:Y:S01]  /*c1b0*/  IADD3 R27, -R2.reuse, -0x2, RZ ;  /* 0xfffffffe021b7810 */ /* 0x040fe20007ffe1ff */
[----:B------:R-:W-:-:S07]  /*c1c0*/  IMAD R18, R2, -0x60, R5 ;  /* 0xffffffa002127824 */ /* 0x000fce00078e0205 */
.L_x_9284:
        /* <DEDUP_REMOVED lines=22> */
.L_x_9271:
[----:B------:R-:W-:Y:S05]  /*c330*/  BSYNC B1 ;  /* 0x0000000000017941 */ /* 0x000fea0003800000 */
.L_x_9270:
[----:B------:R-:W-:-:S13]  /*c340*/  LOP3.LUT P0, RZ, R16, 0x20, RZ, 0xc0, !PT ;  /* 0x0000002010ff7812 */ /* 0x000fda000780c0ff */
[----:B------:R-:W-:Y:S05]  /*c350*/  @!P0 BRA `(.L_x_9272) ;  /* 0x0000000000048947 */ /* 0x000fea0003800000 */
[----:B------:R-:W-:Y:S01]  /*c360*/  BPT.TRAP 0x1 ;  /* 0x000000040000795c */ /* 0x000fe20000300000 */
.L_x_9272:
[----:B------:R-:W-:Y:S01]  /*c370*/  LEA R19, R17, UR42, 0x3 ;  /* 0x0000002a11137c11 */ /* 0x000fe2000f8e18ff */
[----:B------:R-:W-:Y:S01]  /*c380*/  BSSY B1, `(.L_x_9273) ;  /* 0x0000004000017945 */ /* 0x000fe20003800000 */
[----:B------:R-:W-:-:S04]  /*c390*/  SHF.L.U32 R23, R26, 0x1f, RZ ;  /* 0x0000001f1a177819 */ /* 0x000fc800000006ff */
[----:B------:R-:W1:Y:S02]  /*c3a0*/  SYNCS.PHASECHK.TRANS64.TRYWAIT P0, [R19+URZ+0x32440], R23 ;  /* 0x03244017130075a7 */ /* 0x000e64000800017f */
[----:B-1----:R-:W-:Y:S05]  /*c3b0*/  @!P0 BRA `(.L_x_9274) ;  /* 0x0000003800788947 */ /* 0x002fea0003800000 */
.L_x_9366:
[----:B------:R-:W-:Y:S05]  /*c3c0*/  BSYNC B1 ;  /* 0x0000000000017941 */ /* 0x000fea0003800000 */
.L_x_9273:
[----:B------:R-:W-:Y:S01]  /*c3d0*/  ULDC UR4, c[0x0][0x430] ;  /* 0x00010c0000047ab9 */ /* 0x000fe20000000800 */
[----:B-----5:R-:W-:Y:S01]  /*c3e0*/  SHF.R.S32.HI R20, RZ, 0x1f, R4 ;  /* 0x0000001fff147819 */ /* 0x020fe20000011404 */
[----:B------:R-:W-:Y:S01]  /*c3f0*/  UIADD3 UR4, -UR4, URZ, URZ ;  /* 0x0000003f04047290 */ /* 0x000fe2000fffe13f */
[----:B------:R-:W-:Y:S01]  /*c400*/  LOP3.LUT P1, RZ, R16, 0x2, RZ, 0xc0, !PT ;  /* 0x0000000210ff7812 */ /* 0x000fe2000782c0ff */
[----:B------:R-:W-:Y:S01]  /*c410*/  ULDC.64 UR6, c[0x0][0x310] ;  /* 0x0000c40000067ab9 */ /* 0x000fe20000000a00 */
[----:B------:R-:W-:-:S03]  /*c420*/  IMAD R22, R17, 0x1800, R28 ;  /* 0x0000180011167824 */ /* 0x000fc600078e021c */
[----:B0-----:R-:W-:Y:S01]  /*c430*/  IMAD R5, R7, UR4, R18 ;  /* 0x0000000407057c24 */ /* 0x001fe2000f8e0212 */
[----:B------:R-:W-:-:S03]  /*c440*/  ULDC.64 UR4, c[0x0][0x300] ;  /* 0x0000c00000047ab9 */ /* 0x000fc60000000a00 */
[----:B------:R-:W-:Y:S01]  /*c450*/  IMAD.WIDE.U32 R2, R5, UR4, RZ ;  /* 0x0000000405027c25 */ /* 0x000fe2000f8e00ff */
[----:B------:R-:W-:-:S05]  /*c460*/  SHF.R.S32.HI R25, RZ, 0x1f, R5 ;  /* 0x0000001fff197819 */ /* 0x000fca0000011405 */
[----:B------:R-:W-:Y:S01]  /*c470*/  IMAD R6, R25, UR4, RZ ;  /* 0x0000000419067c24 */ /* 0x000fe2000f8e02ff */
[----:B------:R-:W-:-:S03]  /*c480*/  R2UR UR4, R29 ;  /* 0x000000001d0472ca */ /* 0x000fc600000e0000 */
[----:B------:R-:W-:-:S04]  /*c490*/  IMAD R7, R5, UR5, R6 ;  /* 0x0000000505077c24 */ /* 0x000fc8000f8e0206 */
[----:B------:R-:W-:Y:S02]  /*c4a0*/  IMAD.IADD R3, R3, 0x1, R7 ;  /* 0x0000000103037824 */ /* 0x000fe400078e0207 */
[----:B------:R-:W-:Y:S02]  /*c4b0*/  IMAD R7, R20, UR6, RZ ;  /* 0x0000000614077c24 */ /* 0x000fe4000f8e02ff */
[----:B------:R-:W-:-:S04]  /*c4c0*/  IMAD.WIDE.U32 R2, R4, UR6, R2 ;  /* 0x0000000604027c25 */ /* 0x000fc8000f8e0002 */
[----:B------:R-:W-:Y:S01]  /*c4d0*/  IMAD R7, R4, UR7, R7 ;  /* 0x0000000704077c24 */ /* 0x000fe2000f8e0207 */
        /* <DEDUP_REMOVED lines=23> */
[----:B------:R-:W0:Y:S01]  /*c650*/  SHFL.IDX PT, R14, R21, 0x2, 0x181f ;  /* 0x00581f00150e7f89 */ /* 0x000e2200000e0000 */
[----:B------:R-:W-:-:S05]  /*c660*/  IADD3.X R11, RZ, R6, RZ, P0, !PT ;  /* 0x00000006ff0b7210 */ /* 0x000fca00007fe4ff */
[----:B------:R2:W-:Y:S01]  /*c670*/  LDGSTS.E.BYPASS.LTC128B.128 [R22+0x1cc00], desc[UR36][R10.64], !P1 ;  /* 0x1cc000000a167fae */ /* 0x0005e2000c901d64 */
[----:B0-----:R-:W-:-:S03]  /*c680*/  IADD3 R8, P0, R14, R0, RZ ;  /* 0x000000000e087210 */ /* 0x001fc60007f1e0ff */
[----:B------:R-:W0:Y:S02]  /*c690*/  SHFL.IDX PT, R14, R21, 0x3, 0x181f ;  /* 0x00781f00150e7f89 */ /* 0x000e2400000e0000 */
[----:B------:R-:W-:Y:S02]  /*c6a0*/  IMAD.X R9, RZ, RZ, R3, P0 ;  /* 0x000000ffff097224 */ /* 0x000fe400000e0603 */
[----:B------:R-:W3:Y:S04]  /*c6b0*/  SHFL.IDX PT, R3, R24, 0x3, 0x181f ;  /* 0x00781f0018037f89 */ /* 0x000ee800000e0000 */
[----:B------:R2:W-:Y:S01]  /*c6c0*/  LDGSTS.E.BYPASS.LTC128B.128 [R22+0x1d400], desc[UR36][R8.64], !P1 ;  /* 0x1d40000008167fae */ /* 0x0005e2000c901d64 */
[----:B0-----:R-:W-:-:S03]  /*c6d0*/  IADD3 R6, P0, R14, R0, RZ ;  /* 0x000000000e067210 */ /* 0x001fc60007f1e0ff */
[----:B------:R-:W0:Y:S02]  /*c6e0*/  SHFL.IDX PT, R14, R21, 0x4, 0x181f ;  /* 0x00981f00150e7f89 */ /* 0x000e2400000e0000 */
[----:B---3--:R-:W-:Y:S02]  /*c6f0*/  IMAD.X R7, RZ, RZ, R3, P0 ;  /* 0x000000ffff077224 */ /* 0x008fe400000e0603 */
[----:B------:R-:W3:Y:S04]  /*c700*/  SHFL.IDX PT, R3, R24, 0x4, 0x181f ;  /* 0x00981f0018037f89 */ /* 0x000ee800000e0000 */
[----:B------:R2:W-:Y:S01]  /*c710*/  LDGSTS.E.BYPASS.LTC128B.128 [R22+0x1dc00], desc[UR36][R6.64], !P1 ;  /* 0x1dc0000006167fae */ /* 0x0005e2000c901d64 */
[----:B0-----:R-:W-:-:S03]  /*c720*/  IADD3 R2, P0, R14, R0, RZ ;  /* 0x000000000e027210 */ /* 0x001fc60007f1e0ff */
[----:B------:R2:W0:Y:S02]  /*c730*/  SHFL.IDX PT, R14, R21, 0x5, 0x181f ;  /* 0x00b81f00150e7f89 */ /* 0x00042400000e0000 */
[----:B---3--:R-:W-:-:S05]  /*c740*/  IMAD.X R3, RZ, RZ, R3, P0 ;  /* 0x000000ffff037224 */ /* 0x008fca00000e0603 */
[----:B------:R2:W-:Y:S03]  /*c750*/  LDGSTS.E.BYPASS.LTC128B.128 [R22+0x1e400], desc[UR36][R2.64], !P1 ;  /* 0x1e40000002167fae */ /* 0x0005e6000c901d64 */
.L_x_9380:
[----:B0-2---:R-:W-:-:S05]  /*c760*/  IADD3 R2, P0, R14, R0, RZ ;  /* 0x000000000e027210 */ /* 0x005fca0007f1e0ff */
[----:B------:R-:W-:Y:S01]  /*c770*/  IMAD.X R3, RZ, RZ, R34, P0 ;  /* 0x000000ffff037224 */ /* 0x000fe200000e0622 */
[----:B------:R-:W-:-:S04]  /*c780*/  PLOP3.LUT P0, PT, PT, PT, PT, 0x80, 0x0 ;  /* 0x000000000000781c */ /* 0x000fc80003f0f070 */
[----:B------:R-:W-:Y:S01]  /*c790*/  @!PT LDS RZ, [RZ] ;  /* 0x00000000fffff984 */ /* 0x000fe20000000800 */
[----:B------:R-:W-:Y:S01]  /*c7a0*/  @!PT LDS RZ, [RZ] ;  /* 0x00000000fffff984 */ /* 0x000fe20000000800 */
[----:B------:R-:W-:Y:S01]  /*c7b0*/  @!PT LDS RZ, [RZ] ;  /* 0x00000000fffff984 */ /* 0x000fe20000000800 */
[----:B------:R0:W-:Y:S01]  /*c7c0*/  LDGSTS.E.BYPASS.LTC128B.128 [R22+0x1ec00], desc[UR36][R2.64], !P1 ;  /* 0x1ec0000002167fae */ /* 0x0001e2000c901d64 */
[----:B------:R-:W-:-:S08]  /*c7d0*/  NOP ;  /* 0x0000000000007918 */ /* 0x000fd00000000000 */
.L_x_9276:
        /* <DEDUP_REMOVED lines=10> */
.L_x_9277:
[----:B------:R2:W-:Y:S01]  /*c880*/  SYNCS.ARRIVE.TRANS64.A1T0 RZ, [R19+URZ+0x32430], RZ ;  /* 0x032430ff13ff79a7 */ /* 0x0005e2000810003f */
[----:B------:R-:W-:Y:S05]  /*c890*/  @!P2 BRA `(.L_x_9278) ;  /* 0x000000000004a947 */ /* 0x000fea0003800000 */
[----:B------:R-:W-:Y:S01]  /*c8a0*/  BPT.TRAP 0x1 ;  /* 0x000000040000795c */ /* 0x000fe20000300000 */
.L_x_9278:
[----:B------:R-:W3:Y:S01]  /*c8b0*/  SYNCS.PHASECHK.TRANS64.TRYWAIT P0, [R19+URZ+0x32460], R23 ;  /* 0x03246017130075a7 */ /* 0x000ee2000800017f */
[----:B------:R-:W-:Y:S04]  /*c8c0*/  BSSY B1, `(.L_x_9279) ;  /* 0x0000002000017945 */ /* 0x000fe80003800000 */
[----:B---3--:R-:W-:Y:S05]  /*c8d0*/  @!P0 BRA `(.L_x_9280) ;  /* 0x0000003800d08947 */ /* 0x008fea0003800000 */
.L_x_9381:
[----:B------:R-:W-:Y:S05]  /*c8e0*/  BSYNC B1 ;  /* 0x0000000000017941 */ /* 0x000fea0003800000 */
.L_x_9279:
[----:B------:R-:W-:Y:S01]  /*c8f0*/  ULDC.64 UR4, c[0x0][0x328] ;  /* 0x0000ca0000047ab9 */ /* 0x000fe20000000a00 */
[----:B------:R-:W-:Y:S01]  /*c900*/  ULDC.64 UR6, c[0x0][0x338] ;  /* 0x0000ce0000067ab9 */ /* 0x000fe20000000a00 */
[----:B------:R-:W-:Y:S01]  /*c910*/  IMAD R6, R25, UR4, RZ ;  /* 0x0000000419067c24 */ /* 0x000fe2000f8e02ff */
[C---:B------:R-:W-:Y:S01]  /*c920*/  LOP3.LUT P4, RZ, R16.reuse, 0x1, RZ, 0xc0, !PT ;  /* 0x0000000110ff7812 */ /* 0x040fe2000788c0ff */
[----:B0-----:R-:W-:Y:S01]  /*c930*/  IMAD.WIDE.U32 R2, R5, UR4, RZ ;  /* 0x0000000405027c25 */ /* 0x001fe2000f8e00ff */
[----:B------:R-:W-:Y:S02]  /*c940*/  R2UR UR4, R29 ;  /* 0x000000001d0472ca */ /* 0x000fe400000e0000 */
[C---:B------:R-:W-:Y:S01]  /*c950*/  LOP3.LUT P3, RZ, R16.reuse, 0x10, RZ, 0xc0, !PT ;  /* 0x0000001010ff7812 */ /* 0x040fe2000786c0ff */
[----:B------:R-:W-:Y:S01]  /*c960*/  IMAD R5, R5, UR5, R6 ;  /* 0x0000000505057c24 */ /* 0x000fe2000f8e0206 */
[----:B------:R-:W-:Y:S01]  /*c970*/  LOP3.LUT P2, RZ, R16, 0x8, RZ, 0xc0, !PT ;  /* 0x0000000810ff7812 */ /* 0x000fe2000784c0ff */
[----:B------:R-:W-:Y:S01]  /*c980*/  IMAD R7, R20, UR6, RZ ;  /* 0x0000000614077c24 */ /* 0x000fe2000f8e02ff */
[----:B------:R-:W-:Y:S01]  /*c990*/  LOP3.LUT P1, RZ, R16, 0x4, RZ, 0xc0, !PT ;  /* 0x0000000410ff7812 */ /* 0x000fe2000782c0ff */
[----:B------:R-:W-:-:S02]  /*c9a0*/  IMAD.IADD R3, R3, 0x1, R5 ;  /* 0x0000000103037824 */ /* 0x000fc400078e0205 */
[C---:B------:R-:W-:Y:S02]  /*c9b0*/  IMAD R7, R4.reuse, UR7, R7 ;  /* 0x0000000704077c24 */ /* 0x040fe4000f8e0207 */
[----:B------:R-:W-:Y:S01]  /*c9c0*/  IMAD.WIDE.U32 R2, R4, UR6, R2 ;  /* 0x0000000604027c25 */ /* 0x000fe2000f8e0002 */
[----:B------:R-:W-:Y:S02]  /*c9d0*/  ULDC.64 UR6, c[0x0][0x330] ;  /* 0x0000cc0000067ab9 */ /* 0x000fe40000000a00 */
[----:B------:R-:W-:Y:S02]  /*c9e0*/  UIMAD UR4, UR4, UR6, URZ ;  /* 0x00000006040472a4 */ /* 0x000fe4000f8e023f */
[----:B------:R-:W-:Y:S01]  /*c9f0*/  IMAD.U32 R5, RZ, RZ, UR6 ;  /* 0x00000006ff057e24 */ /* 0x000fe2000f8e00ff */
[----:B------:R-:W-:Y:S01]  /*ca00*/  IADD3 R3, R3, R7, RZ ;  /* 0x0000000703037210 */ /* 0x000fe20007ffe0ff */
        /* <DEDUP_REMOVED lines=13> */
[----:B-1-3--:R-:W-:Y:S01]  /*cae0*/  SHFL.IDX PT, R23, R22, 0x4, 0x181f ;  /* 0x00981f0016177f89 */ /* 0x00afe200000e0000 */
[----:B0-----:R-:W-:-:S03]  /*caf0*/  IADD3 R10, P0, R14, R0, RZ ;  /* 0x000000000e0a7210 */ /* 0x001fc60007f1e0ff */
[----:B------:R-:W0:Y:S02]  /*cb00*/  SHFL.IDX PT, R14, R20, 0x1, 0x181f ;  /* 0x00381f00140e7f89 */ /* 0x000e2400000e0000 */
[----:B----4-:R-:W-:-:S05]  /*cb10*/  IMAD.X R11, RZ, RZ, R3, P0 ;  /* 0x000000ffff0b7224 */ /* 0x010fca00000e0603 */
[----:B------:R-:W-:Y:S04]  /*cb20*/  LDGSTS.E.BYPASS.LTC128B.128 [R21], desc[UR36][R10.64], !P4 ;  /* 0x000000000a157fae */ /* 0x000fe8000e101d64 */
[----:B------:R-:W-:Y:S04]  /*cb30*/  LDGSTS.E.BYPASS.LTC128B.128 [R21+0x3000], desc[UR36][R10.64+0x80], !P3 ;  /* 0x030000800a157fae */ /* 0x000fe8000d901d64 */
[----:B------:R-:W-:Y:S04]  /*cb40*/  LDGSTS.E.BYPASS.LTC128B.128 [R21+0x6000], desc[UR36][R10.64+0x100], !P2 ;  /* 0x060001000a157fae */ /* 0x000fe8000d101d64 */
[----:B------:R-:W-:Y:S01]  /*cb50*/  LDGSTS.E.BYPASS.LTC128B.128 [R21+0x9000], desc[UR36][R10.64+0x180], !P1 ;  /* 0x090001800a157fae */ /* 0x000fe2000c901d64 */
[----:B0-----:R-:W-:-:S03]  /*cb60*/  IADD3 R8, P0, R14, R0, RZ ;  /* 0x000000000e087210 */ /* 0x001fc60007f1e0ff */
[----:B------:R-:W0:Y:S02]  /*cb70*/  SHFL.IDX PT, R14, R20, 0x2, 0x181f ;  /* 0x00581f00140e7f89 */ /* 0x000e2400000e0000 */
[----:B------:R-:W-:Y:S02]  /*cb80*/  IMAD.X R9, RZ, RZ, R4, P0 ;  /* 0x000000ffff097224 */ /* 0x000fe400000e0604 */
[----:B------:R-:W1:Y:S04]  /*cb90*/  SHFL.IDX PT, R4, R22, 0x2, 0x181f ;  /* 0x00581f0016047f89 */ /* 0x000e6800000e0000 */
[----:B------:R-:W-:Y:S04]  /*cba0*/  LDGSTS.E.BYPASS.LTC128B.128 [R21+0x800], desc[UR36][R8.64], !P4 ;  /* 0x0080000008157fae */ /* 0x000fe8000e101d64 */
[----:B------:R-:W-:Y:S04]  /*cbb0*/  LDGSTS.E.BYPASS.LTC128B.128 [R21+0x3800], desc[UR36][R8.64+0x80], !P3 ;  /* 0x0380008008157fae */ /* 0x000fe8000d901d64 */
[----:B------:R-:W-:Y:S04]  /*cbc0*/  LDGSTS.E.BYPASS.LTC128B.128 [R21+0x6800], desc[UR36][R8.64+0x100], !P2 ;  /* 0x0680010008157fae */ /* 0x000fe8000d101d64 */
[----:B------:R-:W-:Y:S01]  /*cbd0*/  LDGSTS.E.BYPASS.LTC128B.128 [R21+0x9800], desc[UR36][R8.64+0x180], !P1 ;  /* 0x0980018008157fae */ /* 0x000fe2000c901d64 */
[----:B0-----:R-:W-:-:S03]  /*cbe0*/  IADD3 R6, P0, R14, R0, RZ ;  /* 0x000000000e067210 */ /* 0x001fc60007f1e0ff */
[----:B------:R-:W-:Y:S04]  /*cbf0*/  SHFL.IDX PT, R22, R22, 0x5, 0x181f ;  /* 0x00b81f0016167f89 */ /* 0x000fe800000e0000 */
[----:B------:R-:W0:Y:S01]  /*cc00*/  SHFL.IDX PT, R14, R20, 0x3, 0x181f ;  /* 0x00781f00140e7f89 */ /* 0x000e2200000e0000 */
[----:B-1----:R-:W-:-:S05]  /*cc10*/  IMAD.X R7, RZ, RZ, R4, P0 ;  /* 0x000000ffff077224 */ /* 0x002fca00000e0604 */
[----:B------:R-:W-:Y:S04]  /*cc20*/  LDGSTS.E.BYPASS.LTC128B.128 [R21+0x1000], desc[UR36][R6.64], !P4 ;  /* 0x0100000006157fae */ /* 0x000fe8000e101d64 */
[----:B------:R-:W-:Y:S04]  /*cc30*/  LDGSTS.E.BYPASS.LTC128B.128 [R21+0x4000], desc[UR36][R6.64+0x80], !P3 ;  /* 0x0400008006157fae */ /* 0x000fe8000d901d64 */
[----:B------:R-:W-:Y:S04]  /*cc40*/  LDGSTS.E.BYPASS.LTC128B.128 [R21+0x7000], desc[UR36][R6.64+0x100], !P2 ;  /* 0x0700010006157fae */ /* 0x000fe8000d101d64 */
[----:B------:R1:W-:Y:S01]  /*cc50*/  LDGSTS.E.BYPASS.LTC128B.128 [R21+0xa000], desc[UR36][R6.64+0x180], !P1 ;  /* 0x0a00018006157fae */ /* 0x0003e2000c901d64 */
[----:B0-----:R-:W-:-:S03]  /*cc60*/  IADD3 R4, P0, R14, R0, RZ ;  /* 0x000000000e047210 */ /* 0x001fc60007f1e0ff */
[----:B------:R-:W0:Y:S01]  /*cc70*/  SHFL.IDX PT, R14, R20, 0x4, 0x181f ;  /* 0x00981f00140e7f89 */ /* 0x000e2200000e0000 */
[----:B------:R-:W-:Y:S01]  /*cc80*/  IADD3.X R5, RZ, R5, RZ, P0, !PT ;  /* 0x00000005ff057210 */ /* 0x000fe200007fe4ff */
[----:B-1----:R-:W-:-:S04]  /*cc90*/  IMAD.MOV.U32 R6, RZ, RZ, RZ ;  /* 0x000000ffff067224 */ /* 0x002fc800078e00ff */
[----:B------:R1:W-:Y:S04]  /*cca0*/  LDGSTS.E.BYPASS.LTC128B.128 [R21+0x1800], desc[UR36][R4.64], !P4 ;  /* 0x0180000004157fae */ /* 0x0003e8000e101d64 */
[----:B------:R1:W-:Y:S04]  /*ccb0*/  LDGSTS.E.BYPASS.LTC128B.128 [R21+0x4800], desc[UR36][R4.64+0x80], !P3 ;  /* 0x0480008004157fae */ /* 0x0003e8000d901d64 */
[----:B------:R1:W-:Y:S04]  /*ccc0*/  LDGSTS.E.BYPASS.LTC128B.128 [R21+0x7800], desc[UR36][R4.64+0x100], !P2 ;  /* 0x0780010004157fae */ /* 0x0003e8000d101d64 */
[----:B------:R1:W-:Y:S01]  /*ccd0*/  LDGSTS.E.BYPASS.LTC128B.128 [R21+0xa800], desc[UR36][R4.64+0x180], !P1 ;  /* 0x0a80018004157fae */ /* 0x0003e2000c901d64 */
[----:B0-----:R-:W-:-:S03]  /*cce0*/  IADD3 R2, P0, R14, R0, RZ ;  /* 0x000000000e027210 */ /* 0x001fc60007f1e0ff */
[----:B------:R1:W0:Y:S02]  /*ccf0*/  SHFL.IDX PT, R14, R20, 0x5, 0x181f ;  /* 0x00b81f00140e7f89 */ /* 0x00022400000e0000 */
[----:B------:R-:W-:-:S05]  /*cd00*/  IMAD.X R3, RZ, RZ, R23, P0 ;  /* 0x000000ffff037224 */ /* 0x000fca00000e0617 */
[----:B------:R1:W-:Y:S04]  /*cd10*/  LDGSTS.E.BYPASS.LTC128B.128 [R21+0x2000], desc[UR36][R2.64], !P4 ;  /* 0x0200000002157fae */ /* 0x0003e8000e101d64 */
[----:B------:R1:W-:Y:S04]  /*cd20*/  LDGSTS.E.BYPASS.LTC128B.128 [R21+0x5000], desc[UR36][R2.64+0x80], !P3 ;  /* 0x0500008002157fae */ /* 0x0003e8000d901d64 */
[----:B------:R1:W-:Y:S04]  /*cd30*/  LDGSTS.E.BYPASS.LTC128B.128 [R21+0x8000], desc[UR36][R2.64+0x100], !P2 ;  /* 0x0800010002157fae */ /* 0x0003e8000d101d64 */
[----:B------:R1:W-:Y:S02]  /*cd40*/  LDGSTS.E.BYPASS.LTC128B.128 [R21+0xb000], desc[UR36][R2.64+0x180], !P1 ;  /* 0x0b00018002157fae */ /* 0x0003e4000c901d64 */
.L_x_9395:
[----:B01----:R-:W-:-:S05]  /*cd50*/  IADD3 R2, P0, R14, R0, RZ ;  /* 0x000000000e027210 */ /* 0x003fca0007f1e0ff */
        /* <DEDUP_REMOVED lines=10> */
.L_x_9282:
        /* <DEDUP_REMOVED lines=10> */
.L_x_9283:
        /* <DEDUP_REMOVED lines=10> */
.L_x_9269:
[----:B------:R-:W-:Y:S05]  /*cf40*/  BSYNC B0 ;  /* 0x0000000000007941 */ /* 0x000fea0003800000 */
.L_x_9248:
[----:B------:R-:W0:Y:S01]  /*cf50*/  S2R R3, SR_CgaCtaId ;  /* 0x0000000000037919 */ /* 0x000e220000008800 */
[----:B------:R-:W-:Y:S01]  /*cf60*/  MOV R0, 0x400 ;  /* 0x0000040000007802 */ /* 0x000fe20000000f00 */
[----:B------:R-:W-:Y:S01]  /*cf70*/  BSSY B0, `(.L_x_9285) ;  /* 0x0000005000007945 */ /* 0x000fe20003800000 */
[----:B------:R-:W-:Y:S02]  /*cf80*/  SHF.L.U32 R6, R6, 0x1f, RZ ;  /* 0x0000001f06067819 */ /* 0x000fe400000006ff */
[----:B0-----:R-:W-:-:S04]  /*cf90*/  LEA R4, R3, R0, 0x18 ;  /* 0x0000000003047211 */ /* 0x001fc800078ec0ff */
[----:B------:R-:W0:Y:S02]  /*cfa0*/  SYNCS.PHASECHK.TRANS64.TRYWAIT P0, [R4+URZ+0x32420], R6 ;  /* 0x03242006040075a7 */ /* 0x000e24000800017f */
[----:B0-----:R-:W-:Y:S05]  /*cfb0*/  @!P0 BRA `(.L_x_9286) ;  /* 0x0000003800f88947 */ /* 0x001fea0003800000 */
.L_x_9396:
[----:B------:R-:W-:Y:S05]  /*cfc0*/  BSYNC B0 ;  /* 0x0000000000007941 */ /* 0x000fea0003800000 */
.L_x_9285:
[----:B------:R-:W-:-:S03]  /*cfd0*/  UMOV UR4, 0xffffffff ;  /* 0xffffffff00047882 */ /* 0x000fc60000000000 */
[----:B------:R-:W-:Y:S05]  /*cfe0*/  BRA.DIV UR4, `(.L_x_9287) ;  /* 0x0000003e04007947 */ /* 0x000fea000b800000 */
[----:B------:R-:W1:Y:S02]  /*cff0*/  S2R R0, SR_TID.X ;  /* 0x0000000000007919 */ /* 0x000e640000002100 */
[----:B-1----:R-:W-:-:S04]  /*d000*/  SHF.R.U32.HI R0, RZ, 0x5, R0 ;  /* 0x00000005ff007819 */ /* 0x002fc80000011600 */
[----:B------:R-:W-:-:S05]  /*d010*/  LOP3.LUT R0, R0, 0x3, RZ, 0xc0, !PT ;  /* 0x0000000300007812 */ /* 0x000fca00078ec0ff */
[----:B------:R1:W3:Y:S02]  /*d020*/  SHFL.IDX PT, R14, R0, RZ, 0x1f ;  /* 0x00001fff000e7589 */ /* 0x0002e400000e0000 */
.L_x_9399:
[----:B---3--:R-:W-:-:S13]  /*d030*/  ISETP.NE.AND P0, PT, R14, RZ, PT ;  /* 0x000000ff0e00720c */ /* 0x008fda0003f05270 */
[----:B------:R-:W-:Y:S05]  /*d040*/  @P0 BRA `(.L_x_9215) ;  /* 0x0000000000900947 */ /* 0x000fea0003800000 */
[----:B------:R-:W-:-:S03]  /*d050*/  UMOV UR4, 0xffffffff ;  /* 0xffffffff00047882 */ /* 0x000fc60000000000 */
[----:B------:R-:W-:Y:S05]  /*d060*/  BRA.DIV UR4, `(.L_x_9288) ;  /* 0x0000003e04147947 */ /* 0x000fea000b800000 */
[----:B------:R-:W-:-:S13]  /*d070*/  ELECT P6, URZ, PT ;  /* 0x00000000003f782f */ /* 0x000fda00038c0000 */
.L_x_9402:
        /* <DEDUP_REMOVED lines=8> */
.L_x_9289:
[C---:B------:R-:W-:Y:S01]  /*d100*/  IMAD R5, R17.reuse, 0x8, R4 ;  /* 0x0000000811057824 */ /* 0x040fe200078e0204 */
[----:B------:R-:W-:Y:S01]  /*d110*/  SHF.L.U32 R0, R26, 0x1f, RZ ;  /* 0x0000001f1a007819 */ /* 0x000fe200000006ff */
[----:B------:R-:W-:-:S03]  /*d120*/  VIADD R17, R17, 0x1 ;  /* 0x0000000111117836 */ /* 0x000fc60000000000 */
[----:B------:R-:W1:Y:S02]  /*d130*/  SYNCS.PHASECHK.TRANS64.TRYWAIT P1, [R5+URZ+0x32440], R0 ;  /* 0x03244000050075a7 */ /* 0x000e64000802017f */
[----:B------:R-:W-:-:S04]  /*d140*/  ISETP.NE.AND P2, PT, R17, 0x2, PT ;  /* 0x000000021100780c */ /* 0x000fc80003f45270 */
[----:B------:R-:W-:Y:S01]  /*d150*/  SEL R3, RZ, 0x1, P2 ;  /* 0x00000001ff037807 */ /* 0x000fe20001000000 */
[----:B-1----:R-:W-:Y:S08]  /*d160*/  @!P1 BRA `(.L_x_9290) ;  /* 0x0000003800f49947 */ /* 0x002ff00003800000 */
.L_x_9403:
[----:B------:R-:W-:Y:S02]  /*d170*/  SEL R17, R17, RZ, P2 ;  /* 0x000000ff11117207 */ /* 0x000fe40001000000 */
[----:B------:R-:W-:Y:S01]  /*d180*/  LOP3.LUT R2, R26, R3, RZ, 0x3c, !PT ;  /* 0x000000031a027212 */ /* 0x000fe200078e3cff */
[----:B------:R-:W-:Y:S06]  /*d190*/  @!P0 BRA `(.L_x_9291) ;  /* 0x0000000000048947 */ /* 0x000fec0003800000 */
[----:B------:R-:W-:Y:S01]  /*d1a0*/  BPT.TRAP 0x1 ;  /* 0x000000040000795c */ /* 0x000fe20000300000 */
.L_x_9291:
[----:B------:R-:W-:Y:S01]  /*d1b0*/  IMAD R17, R17, 0x8, R4 ;  /* 0x0000000811117824 */ /* 0x000fe200078e0204 */
[----:B------:R-:W-:-:S04]  /*d1c0*/  SHF.L.U32 R2, R2, 0x1f, RZ ;  /* 0x0000001f02027819 */ /* 0x000fc800000006ff */
[----:B------:R-:W3:Y:S02]  /*d1d0*/  SYNCS.PHASECHK.TRANS64.TRYWAIT P1, [R17+URZ+0x32440], R2 ;  /* 0x03244002110075a7 */ /* 0x000ee4000802017f */
[----:B---3--:R-:W-:Y:S05]  /*d1e0*/  @!P1 BRA `(.L_x_9292) ;  /* 0x0000003800e89947 */ /* 0x008fea0003800000 */
.L_x_9404:
[----:B------:R-:W-:Y:S05]  /*d1f0*/  @!P0 BRA `(.L_x_9293) ;  /* 0x0000000000048947 */ /* 0x000fea0003800000 */
[----:B------:R-:W-:Y:S01]  /*d200*/  BPT.TRAP 0x1 ;  /* 0x000000040000795c */ /* 0x000fe20000300000 */
.L_x_9293:
[----:B------:R-:W4:Y:S02]  /*d210*/  SYNCS.PHASECHK.TRANS64.TRYWAIT P1, [R5+URZ+0x32460], R0 ;  /* 0x03246000050075a7 */ /* 0x000f24000802017f */
[----:B----4-:R-:W-:Y:S05]  /*d220*/  @!P1 BRA `(.L_x_9294) ;  /* 0x0000003800ec9947 */ /* 0x010fea0003800000 */
.L_x_9405:
[----:B------:R-:W-:Y:S05]  /*d230*/  @!P0 BRA `(.L_x_9295) ;  /* 0x0000000000048947 */ /* 0x000fea0003800000 */
[----:B------:R-:W-:Y:S01]  /*d240*/  BPT.TRAP 0x1 ;  /* 0x000000040000795c */ /* 0x000fe20000300000 */
.L_x_9295:
[----:B------:R0:W0:Y:S02]  /*d250*/  SYNCS.PHASECHK.TRANS64.TRYWAIT P0, [R17+URZ+0x32460], R2 ;  /* 0x03246002110075a7 */ /* 0x000024000800017f */
[----:B0-----:R-:W-:Y:S05]  /*d260*/  @!P0 NANOSLEEP.SYNCS 0x989680 ;  /* 0x009896800000895d */ /* 0x001fea0003900000 */
[----:B------:R-:W0:Y:S02]  /*d270*/  @!P0 SYNCS.PHASECHK.TRANS64 P0, [R17+URZ+0x32460], R2 ;  /* 0x03246002110085a7 */ /* 0x000e24000800007f */
[----:B0-----:R-:W-:Y:S05]  /*d280*/  @!P0 BRA `(.L_x_9295) ;  /* 0xfffffffc00f08947 */ /* 0x001fea000383ffff */
.L_x_9215:
[----:B------:R-:W-:Y:S05]  /*d290*/  BSYNC B6 ;  /* 0x0000000000067941 */ /* 0x000fea0003800000 */
.L_x_9212:
[----:B------:R-:W-:Y:S05]  /*d2a0*/  EXIT ;  /* 0x000000000000794d */ /* 0x000fea0003800000 */
.L_x_9219:
[----:B------:R-:W-:-:S13]  /*d2b0*/  R2UR UR4, R16 ;  /* 0x00000000100472ca */ /* 0x000fda00000e0000 */
[----:B-1----:R-:W-:-:S04]  /*d2c0*/  IMAD.U32 R3, RZ, RZ, UR4 ;  /* 0x00000004ff037e24 */ /* 0x002fc8000f8e00ff */
[----:B------:R1:W2:Y:S03]  /*d2d0*/  SYNCS.PHASECHK.TRANS64.TRYWAIT P0, [R3+URZ+0x32400], R0 ;  /* 0x03240000030075a7 */ /* 0x0002a6000800017f */
[----:B--2---:R-:W-:Y:S05]  /*d2e0*/  @!P0 NANOSLEEP.SYNCS 0x989680 ;  /* 0x009896800000895d */ /* 0x004fea0003900000 */
[----:B------:R-:W2:Y:S02]  /*d2f0*/  @!P0 SYNCS.PHASECHK.TRANS64 P0, [R3+URZ+0x32400], R0 ;  /* 0x03240000030085a7 */ /* 0x000ea4000800007f */
[----:B--2---:R-:W-:Y:S05]  /*d300*/  @!P0 BRA `(.L_x_9219) ;  /* 0xfffffffc00e88947 */ /* 0x004fea000383ffff */
[----:B------:R-:W-:Y:S05]  /*d310*/  BRA `(.L_x_9296) ;  /* 0xffffff4000687947 */ /* 0x000fea000383ffff */
.L_x_9223:
[----:B------:R-:W-:-:S13]  /*d320*/  R2UR UR4, R16 ;  /* 0x00000000100472ca */ /* 0x000fda00000e0000 */
[----:B-1----:R-:W-:-:S04]  /*d330*/  MOV R3, UR4 ;  /* 0x0000000400037c02 */ /* 0x002fc80008000f00 */
[----:B------:R1:W2:Y:S03]  /*d340*/  SYNCS.PHASECHK.TRANS64.TRYWAIT P1, [R3+URZ+0x32430], R0 ;  /* 0x03243000030075a7 */ /* 0x0002a6000802017f */
[----:B--2---:R-:W-:Y:S05]  /*d350*/  @!P1 NANOSLEEP.SYNCS 0x989680 ;  /* 0x009896800000995d */ /* 0x004fea0003900000 */
[----:B------:R-:W2:Y:S02]  /*d360*/  @!P1 SYNCS.PHASECHK.TRANS64 P1, [R3+URZ+0x32430], R0 ;  /* 0x03243000030095a7 */ /* 0x000ea4000802007f */
[----:B--2---:R-:W-:Y:S05]  /*d370*/  @!P1 BRA `(.L_x_9223) ;  /* 0xfffffffc00e89947 */ /* 0x004fea000383ffff */
[----:B------:R-:W-:Y:S05]  /*d380*/  BRA `(.L_x_9222) ;  /* 0xffffff4000907947 */ /* 0x000fea000383ffff */
.L_x_9224:
[----:B------:R-:W-:-:S13]  /*d390*/  R2UR UR4, R16 ;  /* 0x00000000100472ca */ /* 0x000fda00000e0000 */
[----:B-1----:R-:W-:-:S04]  /*d3a0*/  IMAD.U32 R3, RZ, RZ, UR4 ;  /* 0x00000004ff037e24 */ /* 0x002fc8000f8e00ff */
[----:B------:R1:W2:Y:S03]  /*d3b0*/  SYNCS.PHASECHK.TRANS64.TRYWAIT P1, [R3+URZ+0x32410], R0 ;  /* 0x03241000030075a7 */ /* 0x0002a6000802017f */
[----:B--2---:R-:W-:Y:S05]  /*d3c0*/  @!P1 NANOSLEEP.SYNCS 0x989680 ;  /* 0x009896800000995d */ /* 0x004fea0003900000 */
[----:B------:R-:W2:Y:S02]  /*d3d0*/  @!P1 SYNCS.PHASECHK.TRANS64 P1, [R3+URZ+0x32410], R0 ;  /* 0x03241000030095a7 */ /* 0x000ea4000802007f */
[----:B--2---:R-:W-:Y:S05]  /*d3e0*/  @!P1 BRA `(.L_x_9224) ;  /* 0xfffffffc00e89947 */ /* 0x004fea000383ffff */
[----:B------:R-:W-:Y:S05]  /*d3f0*/  BRA `(.L_x_9297) ;  /* 0xffffff4400547947 */ /* 0x000fea000383ffff */
.L_x_9228:
[----:B------:R-:W-:-:S13]  /*d400*/  R2UR UR4, R16 ;  /* 0x00000000100472ca */ /* 0x000fda00000e0000 */
[----:B-1----:R-:W-:-:S04]  /*d410*/  IMAD.U32 R3, RZ, RZ, UR4 ;  /* 0x00000004ff037e24 */ /* 0x002fc8000f8e00ff */
[----:B------:R1:W3:Y:S03]  /*d420*/  SYNCS.PHASECHK.TRANS64.TRYWAIT P1, [R3+URZ+0x32450], R0 ;  /* 0x03245000030075a7 */ /* 0x0002e6000802017f */
[----:B---3--:R-:W-:Y:S05]  /*d430*/  @!P1 NANOSLEEP.SYNCS 0x989680 ;  /* 0x009896800000995d */ /* 0x008fea0003900000 */
[----:B------:R-:W3:Y:S02]  /*d440*/  @!P1 SYNCS.PHASECHK.TRANS64 P1, [R3+URZ+0x32450], R0 ;  /* 0x03245000030095a7 */ /* 0x000ee4000802007f */
[----:B---3--:R-:W-:Y:S05]  /*d450*/  @!P1 BRA `(.L_x_9228) ;  /* 0xfffffffc00e89947 */ /* 0x008fea000383ffff */
[----:B------:R-:W-:Y:S05]  /*d460*/  BRA `(.L_x_9227) ;  /* 0xffffff4400607947 */ /* 0x000fea000383ffff */
.L_x_9235:
[----:B-1----:R-:W-:-:S04]  /*d470*/  IMAD.U32 R153, RZ, RZ, UR60 ;  /* 0x0000003cff997e24 */ /* 0x002fc8000f8e00ff */
[----:B------:R1:W2:Y:S03]  /*d480*/  SYNCS.PHASECHK.TRANS64.TRYWAIT P2, [R153+URZ+0x32430], R0 ;  /* 0x03243000990075a7 */ /* 0x0002a6000804017f */
[----:B--2---:R-:W-:Y:S05]  /*d490*/  @!P2 NANOSLEEP.SYNCS 0x989680 ;  /* 0x009896800000a95d */ /* 0x004fea0003900000 */
[----:B------:R-:W2:Y:S02]  /*d4a0*/  @!P2 SYNCS.PHASECHK.TRANS64 P2, [R153+URZ+0x32430], R0 ;  /* 0x032430009900a5a7 */ /* 0x000ea4000804007f */
[----:B--2---:R-:W-:Y:S05]  /*d4b0*/  @!P2 BRA `(.L_x_9235) ;  /* 0xfffffffc00eca947 */ /* 0x004fea000383ffff */
[----:B------:R-:W-:Y:S05]  /*d4c0*/  BRA `(.L_x_9234) ;  /* 0xffffff64008c7947 */ /* 0x000fea000383ffff */
.L_x_9239:
[----:B--2---:R-:W-:-:S04]  /*d4d0*/  IMAD.U32 R203, RZ, RZ, UR60 ;  /* 0x0000003cffcb7e24 */ /* 0x004fc8000f8e00ff */
[----:B------:R2:W3:Y:S03]  /*d4e0*/  SYNCS.PHASECHK.TRANS64.TRYWAIT P2, [R203+URZ+0x32450], R0 ;  /* 0x03245000cb0075a7 */ /* 0x0004e6000804017f */
[----:B---3--:R-:W-:Y:S05]  /*d4f0*/  @!P2 NANOSLEEP.SYNCS 0x989680 ;  /* 0x009896800000a95d */ /* 0x008fea0003900000 */
[----:B------:R-:W3:Y:S02]  /*d500*/  @!P2 SYNCS.PHASECHK.TRANS64 P2, [R203+URZ+0x32450], R0 ;  /* 0x03245000cb00a5a7 */ /* 0x000ee4000804007f */
[----:B---3--:R-:W-:Y:S05]  /*d510*/  @!P2 BRA `(.L_x_9239) ;  /* 0xfffffffc00eca947 */ /* 0x008fea000383ffff */
[----:B------:R-:W-:Y:S05]  /*d520*/  BRA `(.L_x_9238) ;  /* 0xffffff6800587947 */ /* 0x000fea000383ffff */
.L_x_9253:
[----:B------:R-:W-:Y:S01]  /*d530*/  IMAD.MOV.U32 R13, RZ, RZ, R18 ;  /* 0x000000ffff0d7224 */ /* 0x000fe200078e0012 */
[----:B------:R-:W-:Y:S01]  /*d540*/  MOV R12, RZ ;  /* 0x000000ff000c7202 */ /* 0x000fe20000000f00 */
[----:B------:R-:W-:Y:S02]  /*d550*/  IMAD.MOV.U32 R11, RZ, RZ, 0x1f ;  /* 0x0000001fff0b7424 */ /* 0x000fe400078e00ff */
[----:B------:R-:W-:-:S07]  /*d560*/  IMAD.MOV.U32 R15, RZ, RZ, -0x1 ;  /* 0xffffffffff0f7424 */ /* 0x000fce00078e00ff */
[----:B-----5:R-:W-:Y:S05]  /*d570*/  WARPSYNC.COLLECTIVE R15, `(.L_x_9298) ;  /* 0x000000000f087348 */ /* 0x020fea0003c00000 */
[----:B------:R0:W1:Y:S02]  /*d580*/  SHFL.IDX P6, R14, R13, R12, R11 ;  /* 0x0000000c0d0e7389 */ /* 0x00006400000c000b */
[----:B01---5:R-:W-:Y:S01]  /*d590*/  ENDCOLLECTIVE ;  /* 0x000000000000791b */ /* 0x023fe20003800000 */
.L_x_9298:
[----:B------:R-:W-:Y:S05]  /*d5a0*/  BRA `(.L_x_9299) ;  /* 0xffffffc400887947 */ /* 0x000fea000383ffff */
.L_x_9255:
[----:B0-----:R-:W-:-:S04]  /*d5b0*/  IMAD.U32 R3, RZ, RZ, UR42 ;  /* 0x0000002aff037e24 */ /* 0x001fc8000f8e00ff */
[----:B------:R0:W1:Y:S03]  /*d5c0*/  SYNCS.PHASECHK.TRANS64.TRYWAIT P0, [R3+URZ+0x32440], R2 ;  /* 0x03244002030075a7 */ /* 0x000066000800017f */
[----:B-1----:R-:W-:Y:S05]  /*d5d0*/  @!P0 NANOSLEEP.SYNCS 0x989680 ;  /* 0x009896800000895d */ /* 0x002fea0003900000 */
[----:B------:R-:W1:Y:S02]  /*d5e0*/  @!P0 SYNCS.PHASECHK.TRANS64 P0, [R3+URZ+0x32440], R2 ;  /* 0x03244002030085a7 */ /* 0x000e64000800007f */
[----:B-1----:R-:W-:Y:S05]  /*d5f0*/  @!P0 BRA `(.L_x_9255) ;  /* 0xfffffffc00ec8947 */ /* 0x002fea000383ffff */
[----:B------:R-:W-:Y:S05]  /*d600*/  BRA `(.L_x_9300) ;  /* 0xffffffc400cc7947 */ /* 0x000fea000383ffff */
.L_x_9256:
        /* <DEDUP_REMOVED lines=8> */
.L_x_9302:
[----:B------:R-:W-:Y:S05]  /*d690*/  BSYNC B0 ;  /* 0x0000000000007941 */ /* 0x000fea0003800000 */
.L_x_9301:
        /* <DEDUP_REMOVED lines=9> */
.L_x_9303:
[----:B------:R-:W-:Y:S02]  /*d730*/  IMAD.MOV.U32 R13, RZ, RZ, R5 ;  /* 0x000000ffff0d7224 */ /* 0x000fe400078e0005 */
[----:B------:R-:W-:Y:S01]  /*d740*/  IMAD.MOV.U32 R12, RZ, RZ, 0x1 ;  /* 0x00000001ff0c7424 */ /* 0x000fe200078e00ff */
[----:B------:R-:W-:-:S13]  /*d750*/  @P0 LEA R2, P1, R22, R14, 0x1 ;  /* 0x0000000e16020211 */ /* 0x000fda00078208ff */
[----:B------:R-:W-:Y:S05]  /*d760*/  WARPSYNC.COLLECTIVE R15, `(.L_x_9304) ;  /* 0x000000000f087348 */ /* 0x000fea0003c00000 */
[----:B------:R0:W1:Y:S02]  /*d770*/  SHFL.IDX P6, R14, R13, R12, R11 ;  /* 0x0000000c0d0e7389 */ /* 0x00006400000c000b */
[----:B01----:R-:W-:Y:S01]  /*d780*/  ENDCOLLECTIVE ;  /* 0x000000000000791b */ /* 0x003fe20003800000 */
.L_x_9304:
        /* <DEDUP_REMOVED lines=12> */
.L_x_9305:
[----:B------:R-:W-:Y:S02]  /*d850*/  IMAD.MOV.U32 R13, RZ, RZ, R5 ;  /* 0x000000ffff0d7224 */ /* 0x000fe400078e0005 */
[----:B------:R-:W-:Y:S01]  /*d860*/  IMAD.MOV.U32 R12, RZ, RZ, 0x2 ;  /* 0x00000002ff0c7424 */ /* 0x000fe200078e00ff */
[----:B------:R-:W-:-:S13]  /*d870*/  @P0 LEA R2, P1, R22, R14, 0x1 ;  /* 0x0000000e16020211 */ /* 0x000fda00078208ff */
[----:B------:R-:W-:Y:S05]  /*d880*/  WARPSYNC.COLLECTIVE R15, `(.L_x_9306) ;  /* 0x000000000f087348 */ /* 0x000fea0003c00000 */
[----:B------:R0:W1:Y:S02]  /*d890*/  SHFL.IDX P6, R14, R13, R12, R11 ;  /* 0x0000000c0d0e7389 */ /* 0x00006400000c000b */
[----:B01----:R-:W-:Y:S01]  /*d8a0*/  ENDCOLLECTIVE ;  /* 0x000000000000791b */ /* 0x003fe20003800000 */
.L_x_9306:
[----:B------:R-:W-:-:S05]  /*d8b0*/  @P0 IADD3.X R3, RZ, R0, RZ, P1, !PT ;  /* 0x00000000ff030210 */ /* 0x000fca0000ffe4ff */
        /* <DEDUP_REMOVED lines=11> */
.L_x_9307:
[----:B------:R-:W-:Y:S01]  /*d970*/  MOV R13, R5 ;  /* 0x00000005000d7202 */ /* 0x000fe20000000f00 */
[----:B------:R-:W-:Y:S01]  /*d980*/  IMAD.MOV.U32 R12, RZ, RZ, 0x3 ;  /* 0x00000003ff0c7424 */ /* 0x000fe200078e00ff */
[----:B------:R-:W-:-:S13]  /*d990*/  @P0 LEA R2, P1, R22, R14, 0x1 ;  /* 0x0000000e16020211 */ /* 0x000fda00078208ff */
[----:B------:R-:W-:Y:S05]  /*d9a0*/  WARPSYNC.COLLECTIVE R15, `(.L_x_9308) ;  /* 0x000000000f087348 */ /* 0x000fea0003c00000 */
[----:B------:R0:W1:Y:S02]  /*d9b0*/  SHFL.IDX P6, R14, R13, R12, R11 ;  /* 0x0000000c0d0e7389 */ /* 0x00006400000c000b */
[----:B01----:R-:W-:Y:S01]  /*d9c0*/  ENDCOLLECTIVE ;  /* 0x000000000000791b */ /* 0x003fe20003800000 */
.L_x_9308:
        /* <DEDUP_REMOVED lines=12> */
.L_x_9309:
[----:B------:R-:W-:Y:S01]  /*da90*/  IMAD.MOV.U32 R13, RZ, RZ, R5 ;  /* 0x000000ffff0d7224 */ /* 0x000fe200078e0005 */
[----:B------:R-:W-:Y:S02]  /*daa0*/  MOV R12, 0x4 ;  /* 0x00000004000c7802 */ /* 0x000fe40000000f00 */
[----:B------:R-:W-:-:S13]  /*dab0*/  @P0 LEA R2, P1, R22, R14, 0x1 ;  /* 0x0000000e16020211 */ /* 0x000fda00078208ff */
[----:B------:R-:W-:Y:S05]  /*dac0*/  WARPSYNC.COLLECTIVE R15, `(.L_x_9310) ;  /* 0x000000000f087348 */ /* 0x000fea0003c00000 */
[----:B------:R0:W1:Y:S02]  /*dad0*/  SHFL.IDX P6, R14, R13, R12, R11 ;  /* 0x0000000c0d0e7389 */ /* 0x00006400000c000b */
[----:B01----:R-:W-:Y:S01]  /*dae0*/  ENDCOLLECTIVE ;  /* 0x000000000000791b */ /* 0x003fe20003800000 */
.L_x_9310:
        /* <DEDUP_REMOVED lines=12> */
.L_x_9311:
[----:B------:R-:W-:Y:S02]  /*dbb0*/  IMAD.MOV.U32 R13, RZ, RZ, R5 ;  /* 0x000000ffff0d7224 */ /* 0x000fe400078e0005 */
[----:B------:R-:W-:Y:S01]  /*dbc0*/  IMAD.MOV.U32 R12, RZ, RZ, 0x5 ;  /* 0x00000005ff0c7424 */ /* 0x000fe200078e00ff */
[----:B------:R-:W-:-:S13]  /*dbd0*/  @P0 LEA R2, P1, R22, R14, 0x1 ;  /* 0x0000000e16020211 */ /* 0x000fda00078208ff */
[----:B------:R-:W-:Y:S05]  /*dbe0*/  WARPSYNC.COLLECTIVE R15, `(.L_x_9312) ;  /* 0x000000000f087348 */ /* 0x000fea0003c00000 */
[----:B------:R0:W1:Y:S02]  /*dbf0*/  SHFL.IDX P6, R14, R13, R12, R11 ;  /* 0x0000000c0d0e7389 */ /* 0x00006400000c000b */
[----:B01----:R-:W-:Y:S01]  /*dc00*/  ENDCOLLECTIVE ;  /* 0x000000000000791b */ /* 0x003fe20003800000 */
.L_x_9312:
[----:B------:R-:W-:-:S05]  /*dc10*/  @P0 IMAD.X R3, RZ, RZ, R0, P1 ;  /* 0x000000ffff030224 */ /* 0x000fca00008e0600 */
[----:B------:R-:W-:Y:S01]  /*dc20*/  @!PT LDS RZ, [RZ] ;  /* 0x00000000fffff984 */ /* 0x000fe20000000800 */
[----:B------:R-:W-:Y:S01]  /*dc30*/  @!PT LDS RZ, [RZ] ;  /* 0x00000000fffff984 */ /* 0x000fe20000000800 */
[----:B------:R-:W-:Y:S01]  /*dc40*/  @!PT LDS RZ, [RZ] ;  /* 0x00000000fffff984 */ /* 0x000fe20000000800 */
[----:B------:R0:W-:Y:S01]  /*dc50*/  @P0 LDGSTS.E.BYPASS.LTC128B.128 [R7+0x1e400], desc[UR36][R2.64], !P2 ;  /* 0x1e40000002070fae */ /* 0x0001e2000d101d64 */
[----:B------:R-:W-:Y:S01]  /*dc60*/  IMAD.MOV.U32 R13, RZ, RZ, R4 ;  /* 0x000000ffff0d7224 */ /* 0x000fe200078e0004 */
[----:B------:R-:W-:-:S07]  /*dc70*/  MOV R0, R14 ;  /* 0x0000000e00007202 */ /* 0x000fce0000000f00 */
[----:B0-----:R-:W-:Y:S05]  /*dc80*/  WARPSYNC.COLLECTIVE R15, `(.L_x_9313) ;  /* 0x000000000f087348 */ /* 0x001fea0003c00000 */
[----:B------:R1:W2:Y:S02]  /*dc90*/  SHFL.IDX P6, R14, R13, R12, R11 ;  /* 0x0000000c0d0e7389 */ /* 0x0002a400000c000b */
[----:B012---:R-:W-:Y:S01]  /*dca0*/  ENDCOLLECTIVE ;  /* 0x000000000000791b */ /* 0x007fe20003800000 */
.L_x_9313:
[----:B------:R-:W-:Y:S05]  /*dcb0*/  BRA `(.L_x_9314) ;  /* 0xffffffc400407947 */ /* 0x000fea000383ffff */
.L_x_9259:
        /* <DEDUP_REMOVED lines=8> */
.L_x_9315:
[----:B------:R-:W-:Y:S01]  /*dd40*/  IMAD.MOV.U32 R13, RZ, RZ, R0 ;  /* 0x000000ffff0d7224 */ /* 0x000fe200078e0000 */
[----:B------:R-:W-:-:S07]  /*dd50*/  MOV R3, R14 ;  /* 0x0000000e00037202 */ /* 0x000fce0000000f00 */
[----:B------:R-:W-:Y:S05]  /*dd60*/  WARPSYNC.COLLECTIVE R15, `(.L_x_9316) ;  /* 0x000000000f087348 */ /* 0x000fea0003c00000 */
[----:B------:R0:W1:Y:S02]  /*dd70*/  SHFL.IDX P6, R14, R13, R12, R11 ;  /* 0x0000000c0d0e7389 */ /* 0x00006400000c000b */
[----:B01----:R-:W-:Y:S01]  /*dd80*/  ENDCOLLECTIVE ;  /* 0x000000000000791b */ /* 0x003fe20003800000 */
.L_x_9316:
[----:B------:R-:W-:Y:S02]  /*dd90*/  ULDC UR4, c[0x0][0x288] ;  /* 0x0000a20000047ab9 */ /* 0x000fe40000000800 */
[----:B------:R-:W-:Y:S02]  /*dda0*/  IMAD R5, R6, UR4, RZ ;  /* 0x0000000406057c24 */ /* 0x000fe4000f8e02ff */
[----:B------:R-:W-:-:S04]  /*ddb0*/  IMAD R6, R36, 0x80, R37 ;  /* 0x0000008024067824 */ /* 0x000fc800078e0225 */
[C---:B------:R-:W-:Y:S01]  /*ddc0*/  VIADD R8, R6.reuse, 0x10 ;  /* 0x0000001006087836 */ /* 0x040fe20000000000 */
[----:B------:R-:W-:Y:S01]  /*ddd0*/  ISETP.GE.AND P2, PT, R6, R5, PT ;  /* 0x000000050600720c */ /* 0x000fe20003f46270 */
[----:B------:R-:W-:Y:S01]  /*dde0*/  IMAD.MOV.U32 R13, RZ, RZ, R4 ;  /* 0x000000ffff0d7224 */ /* 0x000fe200078e0004 */
[----:B------:R-:W-:-:S11]  /*ddf0*/  MOV R12, 0x1 ;  /* 0x00000001000c7802 */ /* 0x000fd60000000f00 */
[----:B------:R-:W-:Y:S02]  /*de00*/  @!P2 LEA R9, R28, UR42, 0x1 ;  /* 0x0000002a1c09ac11 */ /* 0x000fe4000f8e08ff */
[----:B------:R-:W-:-:S13]  /*de10*/  @!P2 LEA R2, P1, R22, R14, 0x1 ;  /* 0x0000000e1602a211 */ /* 0x000fda00078208ff */
[----:B------:R-:W-:Y:S05]  /*de20*/  WARPSYNC.COLLECTIVE R15, `(.L_x_9317) ;  /* 0x000000000f087348 */ /* 0x000fea0003c00000 */
[----:B------:R0:W1:Y:S02]  /*de30*/  SHFL.IDX P6, R14, R13, R12, R11 ;  /* 0x0000000c0d0e7389 */ /* 0x00006400000c000b */
[----:B01----:R-:W-:Y:S01]  /*de40*/  ENDCOLLECTIVE ;  /* 0x000000000000791b */ /* 0x003fe20003800000 */
.L_x_9317:
[----:B------:R-:W-:Y:S01]  /*de50*/  @P2 LOP3.LUT R16, R16, 0x1000, RZ, 0xfc, !PT ;  /* 0x0000100010102812 */ /* 0x000fe200078efcff */
[----:B------:R-:W-:-:S03]  /*de60*/  @!P2 IMAD.X R3, RZ, RZ, R3, P1 ;  /* 0x000000ffff03a224 */ /* 0x000fc600008e0603 */
[----:B------:R-:W-:Y:S02]  /*de70*/  LOP3.LUT R16, R16, 0xfffff7ff, RZ, 0xc0, !PT ;  /* 0xfffff7ff10107812 */ /* 0x000fe400078ec0ff */
        /* <DEDUP_REMOVED lines=8> */
[----:B------:R-:W-:Y:S01]  /*df00*/  IMAD.MOV.U32 R7, RZ, RZ, R14 ;  /* 0x000000ffff077224 */ /* 0x000fe200078e000e */
[----:B0-----:R-:W-:-:S07]  /*df10*/  @P2 LOP3.LUT R16, R16, 0x800, RZ, 0xfc, !PT ;  /* 0x0000080010102812 */ /* 0x001fce00078efcff */
[----:B------:R-:W-:Y:S05]  /*df20*/  WARPSYNC.COLLECTIVE R15, `(.L_x_9318) ;  /* 0x000000000f087348 */ /* 0x000fea0003c00000 */
[----:B------:R0:W1:Y:S02]  /*df30*/  SHFL.IDX P6, R14, R13, R12, R11 ;  /* 0x0000000c0d0e7389 */ /* 0x00006400000c000b */
[----:B01----:R-:W-:Y:S01]  /*df40*/  ENDCOLLECTIVE ;  /* 0x000000000000791b */ /* 0x003fe20003800000 */
.L_x_9318:
[----:B------:R-:W-:Y:S01]  /*df50*/  LOP3.LUT R16, R16, 0xfffffbff, RZ, 0xc0, !PT ;  /* 0xfffffbff10107812 */ /* 0x000fe200078ec0ff */
[----:B------:R-:W-:Y:S01]  /*df60*/  IMAD.MOV.U32 R13, RZ, RZ, R4 ;  /* 0x000000ffff0d7224 */ /* 0x000fe200078e0004 */
[----:B------:R-:W-:-:S05]  /*df70*/  @!P2 LEA R12, P1, R22, R14, 0x1 ;  /* 0x0000000e160ca211 */ /* 0x000fca00078208ff */
[----:B------:R-:W-:Y:S02]  /*df80*/  @!P2 IMAD.X R11, RZ, RZ, R7, P1 ;  /* 0x000000ffff0ba224 */ /* 0x000fe400008e0607 */
[----:B------:R-:W-:Y:S02]  /*df90*/  @!P2 IMAD.MOV.U32 R2, RZ, RZ, R12 ;  /* 0x000000ffff02a224 */ /* 0x000fe400078e000c */
[----:B------:R-:W-:Y:S02]  /*dfa0*/  @!P2 IMAD.MOV.U32 R3, RZ, RZ, R11 ;  /* 0x000000ffff03a224 */ /* 0x000fe400078e000b */
[----:B------:R-:W-:Y:S02]  /*dfb0*/  IMAD.MOV.U32 R12, RZ, RZ, 0x2 ;  /* 0x00000002ff0c7424 */ /* 0x000fe400078e00ff */
[----:B------:R-:W-:Y:S01]  /*dfc0*/  IMAD.MOV.U32 R11, RZ, RZ, 0x181f ;  /* 0x0000181fff0b7424 */ /* 0x000fe200078e00ff */
[----:B------:R-:W-:Y:S01]  /*dfd0*/  @!PT LDS RZ, [RZ] ;  /* 0x00000000fffff984 */ /* 0x000fe20000000800 */
[----:B------:R-:W-:Y:S01]  /*dfe0*/  @!PT LDS RZ, [RZ] ;  /* 0x00000000fffff984 */ /* 0x000fe20000000800 */
[----:B------:R-:W-:Y:S01]  /*dff0*/  @!PT LDS RZ, [RZ] ;  /* 0x00000000fffff984 */ /* 0x000fe20000000800 */
[----:B------:R0:W-:Y:S01]  /*e000*/  @!P2 LDGSTS.E.BYPASS.LTC128B.128 [R21+0x18c00], desc[UR36][R2.64], !P0 ;  /* 0x18c000000215afae */ /* 0x0001e2000c101d64 */
[----:B------:R-:W-:Y:S01]  /*e010*/  ISETP.GE.AND P2, PT, R8, R5, PT ;  /* 0x000000050800720c */ /* 0x000fe20003f46270 */
[----:B------:R-:W-:-:S12]  /*e020*/  VIADD R8, R6, 0x30 ;  /* 0x0000003006087836 */ /* 0x000fd80000000000 */
[----:B0-----:R-:W-:Y:S05]  /*e030*/  WARPSYNC.COLLECTIVE R15, `(.L_x_9319) ;  /* 0x000000000f087348 */ /* 0x001fea0003c00000 */
[----:B------:R1:W2:Y:S02]  /*e040*/  SHFL.IDX P6, R14, R13, R12, R11 ;  /* 0x0000000c0d0e7389 */ /* 0x0002a400000c000b */
[----:B012---:R-:W-:Y:S01]  /*e050*/  ENDCOLLECTIVE ;  /* 0x000000000000791b */ /* 0x007fe20003800000 */
.L_x_9319:
[----:B------:R-:W-:Y:S02]  /*e060*/  @!P2 LEA R21, R28, UR42, 0x1 ;  /* 0x0000002a1c15ac11 */ /* 0x000fe4000f8e08ff */
[----:B------:R-:W-:Y:S01]  /*e070*/  @P2 LOP3.LUT R16, R16, 0x400, RZ, 0xfc, !PT ;  /* 0x0000040010102812 */ /* 0x000fe200078efcff */
[----:B------:R-:W-:-:S03]  /*e080*/  IMAD.MOV.U32 R13, RZ, RZ, R0 ;  /* 0x000000ffff0d7224 */ /* 0x000fc600078e0000 */
[----:B------:R-:W-:Y:S01]  /*e090*/  LOP3.LUT R16, R16, 0xfffffdff, RZ, 0xc0, !PT ;  /* 0xfffffdff10107812 */ /* 0x000fe200078ec0ff */
[----:B------:R-:W-:-:S07]  /*e0a0*/  IMAD.MOV.U32 R20, RZ, RZ, R14 ;  /* 0x000000ffff147224 */ /* 0x000fce00078e000e */
[----:B------:R-:W-:Y:S05]  /*e0b0*/  WARPSYNC.COLLECTIVE R15, `(.L_x_9320) ;  /* 0x000000000f087348 */ /* 0x000fea0003c00000 */
[----:B------:R0:W1:Y:S02]  /*e0c0*/  SHFL.IDX P6, R14, R13, R12, R11 ;  /* 0x0000000c0d0e7389 */ /* 0x00006400000c000b */
[----:B01----:R-:W-:Y:S01]  /*e0d0*/  ENDCOLLECTIVE ;  /* 0x000000000000791b */ /* 0x003fe20003800000 */
.L_x_9320:
[----:B------:R-:W-:Y:S02]  /*e0e0*/  IMAD.MOV.U32 R13, RZ, RZ, R4 ;  /* 0x000000ffff0d7224 */ /* 0x000fe400078e0004 */
[----:B------:R-:W-:Y:S01]  /*e0f0*/  IMAD.MOV.U32 R12, RZ, RZ, 0x3 ;  /* 0x00000003ff0c7424 */ /* 0x000fe200078e00ff */
[----:B------:R-:W-:-:S04]  /*e100*/  @!P2 LEA R15, P1, R22, R14, 0x1 ;  /* 0x0000000e160fa211 */ /* 0x000fc800078208ff */
[----:B------:R-:W-:Y:S01]  /*e110*/  @!P2 IADD3.X R20, RZ, R20, RZ, P1, !PT ;  /* 0x00000014ff14a210 */ /* 0x000fe20000ffe4ff */
[----:B------:R-:W-:Y:S01]  /*e120*/  @!P2 IMAD.MOV.U32 R2, RZ, RZ, R15 ;  /* 0x000000ffff02a224 */ /* 0x000fe200078e000f */
[----:B------:R-:W-:-:S03]  /*e130*/  MOV R15, 0xffffffff ;  /* 0xffffffff000f7802 */ /* 0x000fc60000000f00 */
[----:B------:R-:W-:-:S07]  /*e140*/  @!P2 IMAD.MOV.U32 R3, RZ, RZ, R20 ;  /* 0x000000ffff03a224 */ /* 0x000fce00078e0014 */
[----:B------:R-:W-:Y:S05]  /*e150*/  WARPSYNC.COLLECTIVE R15, `(.L_x_9321) ;  /* 0x000000000f087348 */ /* 0x000fea0003c00000 */
[----:B------:R0:W1:Y:S02]  /*e160*/  SHFL.IDX P6, R14, R13, R12, R11 ;  /* 0x0000000c0d0e7389 */ /* 0x00006400000c000b */
[----:B01----:R-:W-:Y:S01]  /*e170*/  ENDCOLLECTIVE ;  /* 0x000000000000791b */ /* 0x003fe20003800000 */
.L_x_9321:
[----:B------:R-:W-:Y:S01]  /*e180*/  @!PT LDS RZ, [RZ] ;  /* 0x00000000fffff984 */ /* 0x000fe20000000800 */
[----:B------:R-:W-:Y:S01]  /*e190*/  @!PT LDS RZ, [RZ] ;  /* 0x00000000fffff984 */ /* 0x000fe20000000800 */
[----:B------:R-:W-:Y:S01]  /*e1a0*/  @!PT LDS RZ, [RZ] ;  /* 0x00000000fffff984 */ /* 0x000fe20000000800 */
[----:B------:R0:W-:Y:S01]  /*e1b0*/  @!P2 LDGSTS.E.BYPASS.LTC128B.128 [R21+0x19400], desc[UR36][R2.64], !P0 ;  /* 0x194000000215afae */ /* 0x0001e2000c101d64 */
[----:B------:R-:W-:Y:S02]  /*e1c0*/  ISETP.GE.AND P2, PT, R8, R5, PT ;  /* 0x000000050800720c */ /* 0x000fe40003f46270 */
[----:B------:R-:W-:Y:S01]  /*e1d0*/  IADD3 R8, R6, 0x40, RZ ;  /* 0x0000004006087810 */ /* 0x000fe20007ffe0ff */
[----:B------:R-:W-:-:S10]  /*e1e0*/  IMAD.MOV.U32 R13, RZ, RZ, R0 ;  /* 0x000000ffff0d7224 */ /* 0x000fd400078e0000 */
[----:B------:R-:W-:-:S04]  /*e1f0*/  @P2 LOP3.LUT R16, R16, 0x200, RZ, 0xfc, !PT ;  /* 0x0000020010102812 */ /* 0x000fc800078efcff */
[----:B------:R-:W-:Y:S01]  /*e200*/  LOP3.LUT R16, R16, 0xfffffeff, RZ, 0xc0, !PT ;  /* 0xfffffeff10107812 */ /* 0x000fe200078ec0ff */
[----:B0-----:R-:W-:-:S07]  /*e210*/  IMAD.MOV.U32 R7, RZ, RZ, R14 ;  /* 0x000000ffff077224 */ /* 0x001fce00078e000e */
[----:B------:R-:W-:Y:S05]  /*e220*/  WARPSYNC.COLLECTIVE R15, `(.L_x_9322) ;  /* 0x000000000f087348 */ /* 0x000fea0003c00000 */
[----:B------:R0:W1:Y:S02]  /*e230*/  SHFL.IDX P6, R14, R13, R12, R11 ;  /* 0x0000000c0d0e7389 */ /* 0x00006400000c000b */
[----:B01----:R-:W-:Y:S01]  /*e240*/  ENDCOLLECTIVE ;  /* 0x000000000000791b */ /* 0x003fe20003800000 */
.L_x_9322:
[----:B------:R-:W-:Y:S01]  /*e250*/  @!P2 LEA R15, R28, UR42, 0x1 ;  /* 0x0000002a1c0fac11 */ /* 0x000fe2000f8e08ff */
[----:B------:R-:W-:Y:S01]  /*e260*/  IMAD.MOV.U32 R12, RZ, RZ, 0x4 ;  /* 0x00000004ff0c7424 */ /* 0x000fe200078e00ff */
        /* <DEDUP_REMOVED lines=10> */
[----:B0-----:R-:W-:-:S12]  /*e310*/  IMAD.MOV.U32 R15, RZ, RZ, -0x1 ;  /* 0xffffffffff0f7424 */ /* 0x001fd800078e00ff */
[----:B------:R-:W-:Y:S02]  /*e320*/  @!P2 LEA R20, R28, UR42, 0x1 ;  /* 0x0000002a1c14ac11 */ /* 0x000fe4000f8e08ff */
[----:B------:R-:W-:-:S07]  /*e330*/  @P2 LOP3.LUT R16, R16, 0x100, RZ, 0xfc, !PT ;  /* 0x0000010010102812 */ /* 0x000fce00078efcff */
[----:B------:R-:W-:Y:S05]  /*e340*/  WARPSYNC.COLLECTIVE R15, `(.L_x_9323) ;  /* 0x000000000f087348 */ /* 0x000fea0003c00000 */
[----:B------:R0:W1:Y:S02]  /*e350*/  SHFL.IDX P6, R14, R13, R12, R11 ;  /* 0x0000000c0d0e7389 */ /* 0x00006400000c000b */
[----:B01----:R-:W-:Y:S01]  /*e360*/  ENDCOLLECTIVE ;  /* 0x000000000000791b */ /* 0x003fe20003800000 */
.L_x_9323:
[----:B------:R-:W-:Y:S01]  /*e370*/  LOP3.LUT R16, R16, 0xffffff7f, RZ, 0xc0, !PT ;  /* 0xffffff7f10107812 */ /* 0x000fe200078ec0ff */
[----:B------:R-:W-:Y:S02]  /*e380*/  IMAD.MOV.U32 R13, RZ, RZ, R0 ;  /* 0x000000ffff0d7224 */ /* 0x000fe400078e0000 */
[----:B------:R-:W-:-:S07]  /*e390*/  IMAD.MOV.U32 R8, RZ, RZ, R14 ;  /* 0x000000ffff087224 */ /* 0x000fce00078e000e */
[----:B------:R-:W-:Y:S05]  /*e3a0*/  WARPSYNC.COLLECTIVE R15, `(.L_x_9324) ;  /* 0x000000000f087348 */ /* 0x000fea0003c00000 */
[----:B------:R0:W1:Y:S02]  /*e3b0*/  SHFL.IDX P6, R14, R13, R12, R11 ;  /* 0x0000000c0d0e7389 */ /* 0x00006400000c000b */
[----:B01----:R-:W-:Y:S01]  /*e3c0*/  ENDCOLLECTIVE ;  /* 0x000000000000791b */ /* 0x003fe20003800000 */
.L_x_9324:
[----:B------:R-:W-:Y:S01]  /*e3d0*/  IMAD.MOV.U32 R13, RZ, RZ, R4 ;  /* 0x000000ffff0d7224 */ /* 0x000fe200078e0004 */
[----:B------:R-:W-:Y:S02]  /*e3e0*/  MOV R12, 0x5 ;  /* 0x00000005000c7802 */ /* 0x000fe40000000f00 */
[----:B------:R-:W-:-:S07]  /*e3f0*/  MOV R7, R14 ;  /* 0x0000000e00077202 */ /* 0x000fce0000000f00 */
[----:B------:R-:W-:Y:S05]  /*e400*/  WARPSYNC.COLLECTIVE R15, `(.L_x_9325) ;  /* 0x000000000f087348 */ /* 0x000fea0003c00000 */
[----:B------:R0:W1:Y:S02]  /*e410*/  SHFL.IDX P6, R14, R13, R12, R11 ;  /* 0x0000000c0d0e7389 */ /* 0x00006400000c000b */
[----:B01----:R-:W-:Y:S01]  /*e420*/  ENDCOLLECTIVE ;  /* 0x000000000000791b */ /* 0x003fe20003800000 */
.L_x_9325:
        /* <DEDUP_REMOVED lines=9> */
[----:B------:R0:W-:Y:S02]  /*e4c0*/  @!P2 LDGSTS.E.BYPASS.LTC128B.128 [R20+0x1a400], desc[UR36][R2.64], !P0 ;  /* 0x1a4000000214afae */ /* 0x0001e4000c101d64 */
[----:B------:R-:W-:-:S02]  /*e4d0*/  ISETP.GE.AND P2, PT, R8, R5, PT ;  /* 0x000000050800720c */ /* 0x000fc40003f46270 */
[----:B------:R-:W-:Y:S01]  /*e4e0*/  IADD3 R8, R6, 0x60, RZ ;  /* 0x0000006006087810 */ /* 0x000fe20007ffe0ff */
[----:B------:R-:W-:-:S10]  /*e4f0*/  IMAD.MOV.U32 R10, RZ, RZ, R14 ;  /* 0x000000ffff0a7224 */ /* 0x000fd400078e000e */
[----:B0-----:R-:W-:Y:S05]  /*e500*/  WARPSYNC.COLLECTIVE R15, `(.L_x_9326) ;  /* 0x000000000f087348 */ /* 0x001fea0003c00000 */
[----:B------:R1:W2:Y:S02]  /*e510*/  SHFL.IDX P6, R14, R13, R12, R11 ;  /* 0x0000000c0d0e7389 */ /* 0x0002a400000c000b */
[----:B012---:R-:W-:Y:S01]  /*e520*/  ENDCOLLECTIVE ;  /* 0x000000000000791b */ /* 0x007fe20003800000 */
.L_x_9326:
        /* <DEDUP_REMOVED lines=9> */
.L_x_9327:
        /* <DEDUP_REMOVED lines=14> */
.L_x_9328:
[----:B------:R-:W-:Y:S02]  /*e6a0*/  @!P2 LEA R9, R28, UR42, 0x1 ;  /* 0x0000002a1c09ac11 */ /* 0x000fe4000f8e08ff */
[----:B------:R-:W-:Y:S01]  /*e6b0*/  @P2 LOP3.LUT R16, R16, 0x40, RZ, 0xfc, !PT ;  /* 0x0000004010102812 */ /* 0x000fe200078efcff */
[----:B------:R-:W-:Y:S02]  /*e6c0*/  IMAD.MOV.U32 R13, RZ, RZ, R4 ;  /* 0x000000ffff0d7224 */ /* 0x000fe400078e0004 */
[----:B------:R-:W-:-:S05]  /*e6d0*/  IMAD.MOV.U32 R11, RZ, RZ, R14 ;  /* 0x000000ffff0b7224 */ /* 0x000fca00078e000e */
[----:B------:R-:W-:-:S05]  /*e6e0*/  @!P2 LEA R11, P1, R22, R11, 0x1 ;  /* 0x0000000b160ba211 */ /* 0x000fca00078208ff */
[----:B------:R-:W-:Y:S02]  /*e6f0*/  @!P2 IMAD.X R12, RZ, RZ, R2, P1 ;  /* 0x000000ffff0ca224 */ /* 0x000fe400008e0602 */
[----:B------:R-:W-:Y:S01]  /*e700*/  @!P2 IMAD.MOV.U32 R2, RZ, RZ, R11 ;  /* 0x000000ffff02a224 */ /* 0x000fe200078e000b */
[----:B------:R-:W-:Y:S01]  /*e710*/  MOV R11, 0x181f ;  /* 0x0000181f000b7802 */ /* 0x000fe20000000f00 */
        /* <DEDUP_REMOVED lines=9> */
.L_x_9329:
[----:B------:R-:W-:Y:S02]  /*e7b0*/  IMAD.MOV.U32 R13, RZ, RZ, R0 ;  /* 0x000000ffff0d7224 */ /* 0x000fe400078e0000 */
[----:B------:R-:W-:-:S07]  /*e7c0*/  IMAD.MOV.U32 R4, RZ, RZ, R14 ;  /* 0x000000ffff047224 */ /* 0x000fce00078e000e */
[----:B------:R-:W-:Y:S05]  /*e7d0*/  WARPSYNC.COLLECTIVE R15, `(.L_x_9330) ;  /* 0x000000000f087348 */ /* 0x000fea0003c00000 */
[----:B------:R0:W1:Y:S02]  /*e7e0*/  SHFL.IDX P6, R14, R13, R12, R11 ;  /* 0x0000000c0d0e7389 */ /* 0x00006400000c000b */
[----:B01----:R-:W-:Y:S01]  /*e7f0*/  ENDCOLLECTIVE ;  /* 0x000000000000791b */ /* 0x003fe20003800000 */
.L_x_9330:
[----:B------:R-:W-:Y:S05]  /*e800*/  BRA `(.L_x_9331) ;  /* 0xffffffc4001c7947 */ /* 0x000fea000383ffff */
.L_x_9261:
        /* <DEDUP_REMOVED lines=8> */
.L_x_9333:
[----:B------:R-:W-:Y:S05]  /*e890*/  BSYNC B0 ;  /* 0x0000000000007941 */ /* 0x000fea0003800000 */
.L_x_9332:
[----:B------:R-:W-:Y:S01]  /*e8a0*/  IMAD.MOV.U32 R13, RZ, RZ, R0 ;  /* 0x000000ffff0d7224 */ /* 0x000fe200078e0000 */
[----:B------:R-:W-:Y:S01]  /*e8b0*/  LOP3.LUT P5, RZ, R16, 0x1000, RZ, 0xc0, !PT ;  /* 0x0000100010ff7812 */ /* 0x000fe200078ac0ff */
[----:B------:R-:W-:Y:S02]  /*e8c0*/  IMAD.MOV.U32 R12, RZ, RZ, RZ ;  /* 0x000000ffff0c7224 */ /* 0x000fe400078e00ff */
[----:B------:R-:W-:Y:S02]  /*e8d0*/  IMAD.MOV.U32 R11, RZ, RZ, 0x181f ;  /* 0x0000181fff0b7424 */ /* 0x000fe400078e00ff */
[----:B------:R-:W-:Y:S02]  /*e8e0*/  IMAD.MOV.U32 R15, RZ, RZ, -0x1 ;  /* 0xffffffffff0f7424 */ /* 0x000fe400078e00ff */
[----:B------:R-:W-:-:S07]  /*e8f0*/  IMAD.MOV.U32 R2, RZ, RZ, R14 ;  /* 0x000000ffff027224 */ /* 0x000fce00078e000e */
[----:B------:R-:W-:Y:S05]  /*e900*/  WARPSYNC.COLLECTIVE R15, `(.L_x_9334) ;  /* 0x000000000f087348 */ /* 0x000fea0003c00000 */
[----:B------:R0:W1:Y:S02]  /*e910*/  SHFL.IDX P6, R14, R13, R12, R11 ;  /* 0x0000000c0d0e7389 */ /* 0x00006400000c000b */
[----:B01----:R-:W-:Y:S01]  /*e920*/  ENDCOLLECTIVE ;  /* 0x000000000000791b */ /* 0x003fe20003800000 */
.L_x_9334:
[----:B------:R-:W-:Y:S01]  /*e930*/  @!P5 LEA R7, R28, UR42, 0x1 ;  /* 0x0000002a1c07dc11 */ /* 0x000fe2000f8e08ff */
[----:B------:R-:W-:Y:S02]  /*e940*/  IMAD.MOV.U32 R13, RZ, RZ, R4 ;  /* 0x000000ffff0d7224 */ /* 0x000fe400078e0004 */
[----:B------:R-:W-:Y:S01]  /*e950*/  IMAD.MOV.U32 R12, RZ, RZ, 0x1 ;  /* 0x00000001ff0c7424 */ /* 0x000fe200078e00ff */
[----:B------:R-:W-:-:S04]  /*e960*/  @!P5 LEA R14, P0, R22, R14, 0x1 ;  /* 0x0000000e160ed211 */ /* 0x000fc800078008ff */
[----:B------:R-:W-:Y:S01]  /*e970*/  @!P5 IADD3.X R3, RZ, R2, RZ, P0, !PT ;  /* 0x00000002ff03d210 */ /* 0x000fe200007fe4ff */
[----:B------:R-:W-:-:S08]  /*e980*/  @!P5 IMAD.MOV.U32 R2, RZ, RZ, R14 ;  /* 0x000000ffff02d224 */ /* 0x000fd000078e000e */
[----:B------:R-:W-:Y:S05]  /*e990*/  WARPSYNC.COLLECTIVE R15, `(.L_x_9335) ;  /* 0x000000000f087348 */ /* 0x000fea0003c00000 */
[----:B------:R0:W1:Y:S02]  /*e9a0*/  SHFL.IDX P6, R14, R13, R12, R11 ;  /* 0x0000000c0d0e7389 */ /* 0x00006400000c000b */
[----:B01----:R-:W-:Y:S01]  /*e9b0*/  ENDCOLLECTIVE ;  /* 0x000000000000791b */ /* 0x003fe20003800000 */
.L_x_9335:
[----:B------:R-:W-:Y:S01]  /*e9c0*/  @!PT LDS RZ, [RZ] ;  /* 0x00000000fffff984 */ /* 0x000fe20000000800 */
[----:B------:R-:W-:Y:S01]  /*e9d0*/  @!PT LDS RZ, [RZ] ;  /* 0x00000000fffff984 */ /* 0x000fe20000000800 */
[----:B------:R-:W-:Y:S01]  /*e9e0*/  @!PT LDS RZ, [RZ] ;  /* 0x00000000fffff984 */ /* 0x000fe20000000800 */
[----:B------:R0:W-:Y:S04]  /*e9f0*/  @!P5 LDGSTS.E.BYPASS.LTC128B.128 [R7+0x22400], desc[UR36][R2.64], !P4 ;  /* 0x224000000207dfae */ /* 0x0001e8000e101d64 */
[----:B------:R0:W-:Y:S04]  /*ea00*/  @!P5 LDGSTS.E.BYPASS.LTC128B.128 [R7+0x26400], desc[UR36][R2.64+0x80], !P3 ;  /* 0x264000800207dfae */ /* 0x0001e8000d901d64 */
[----:B------:R0:W-:Y:S01]  /*ea10*/  @!P5 LDGSTS.E.BYPASS.LTC128B.128 [R7+0x2a400], desc[UR36][R2.64+0x100], !P2 ;  /* 0x2a4001000207dfae */ /* 0x0001e2000d101d64 */
[----:B------:R-:W-:-:S03]  /*ea20*/  IMAD.MOV.U32 R13, RZ, RZ, R0 ;  /* 0x000000ffff0d7224 */ /* 0x000fc600078e0000 */
[----:B------:R0:W-:Y:S01]  /*ea30*/  @!P5 LDGSTS.E.BYPASS.LTC128B.128 [R7+0x2e400], desc[UR36][R2.64+0x180], !P1 ;  /* 0x2e4001800207dfae */ /* 0x0001e2000c901d64 */
[----:B------:R-:W-:Y:S01]  /*ea40*/  LOP3.LUT P5, RZ, R16, 0x400, RZ, 0xc0, !PT ;  /* 0x0000040010ff7812 */ /* 0x000fe200078ac0ff */
[----:B------:R-:W-:-:S12]  /*ea50*/  IMAD.MOV.U32 R5, RZ, RZ, R14 ;  /* 0x000000ffff057224 */ /* 0x000fd800078e000e */
[----:B0-----:R-:W-:Y:S05]  /*ea60*/  WARPSYNC.COLLECTIVE R15, `(.L_x_9336) ;  /* 0x000000000f087348 */ /* 0x001fea0003c00000 */
[----:B------:R1:W2:Y:S02]  /*ea70*/  SHFL.IDX P6, R14, R13, R12, R11 ;  /* 0x0000000c0d0e7389 */ /* 0x0002a400000c000b */
[----:B012---:R-:W-:Y:S01]  /*ea80*/  ENDCOLLECTIVE ;  /* 0x000000000000791b */ /* 0x007fe20003800000 */
.L_x_9336:
[----:B------:R-:W-:Y:S01]  /*ea90*/  @!P5 LEA R7, R28, UR42, 0x1 ;  /* 0x0000002a1c07dc11 */ /* 0x000fe2000f8e08ff */
[----:B------:R-:W-:Y:S02]  /*eaa0*/  IMAD.MOV.U32 R13, RZ, RZ, R4 ;  /* 0x000000ffff0d7224 */ /* 0x000fe400078e0004 */
[----:B------:R-:W-:Y:S01]  /*eab0*/  IMAD.MOV.U32 R12, RZ, RZ, 0x2 ;  /* 0x00000002ff0c7424 */ /* 0x000fe200078e00ff */
[----:B------:R-:W-:-:S13]  /*eac0*/  LOP3.LUT P6, RZ, R16, 0x800, RZ, 0xc0, !PT ;  /* 0x0000080010ff7812 */ /* 0x000fda00078cc0ff */
[----:B------:R-:W-:Y:S02]  /*ead0*/  @!P6 LEA R14, P0, R22, R14, 0x1 ;  /* 0x0000000e160ee211 */ /* 0x000fe400078008ff */
[----:B------:R-:W-:Y:S02]  /*eae0*/  @!P6 LEA R9, R28, UR42, 0x1 ;  /* 0x0000002a1c09ec11 */ /* 0x000fe4000f8e08ff */
[----:B------:R-:W-:Y:S01]  /*eaf0*/  @!P6 IADD3.X R5, RZ, R5, RZ, P0, !PT ;  /* 0x00000005ff05e210 */ /* 0x000fe200007fe4ff */
[----:B------:R-:W-:-:S04]  /*eb00*/  @!P6 IMAD.MOV.U32 R2, RZ, RZ, R14 ;  /* 0x000000ffff02e224 */ /* 0x000fc800078e000e */
[----:B------:R-:W-:-:S05]  /*eb10*/  @!P6 IMAD.MOV.U32 R3, RZ, RZ, R5 ;  /* 0x000000ffff03e224 */ /* 0x000fca00078e0005 */
[----:B------:R-:W-:Y:S01]  /*eb20*/  @!PT LDS RZ, [RZ] ;  /* 0x00000000fffff984 */ /* 0x000fe20000000800 */
[----:B------:R-:W-:Y:S01]  /*eb30*/  @!PT LDS RZ, [RZ] ;  /* 0x00000000fffff984 */ /* 0x000fe20000000800 */
[----:B------:R-:W-:Y:S01]  /*eb40*/  @!PT LDS RZ, [RZ] ;  /* 0x00000000fffff984 */ /* 0x000fe20000000800 */
[----:B------:R0:W-:Y:S04]  /*eb50*/  @!P6 LDGSTS.E.BYPASS.LTC128B.128 [R9+0x22c00], desc[UR36][R2.64], !P4 ;  /* 0x22c000000209efae */ /* 0x0001e8000e101d64 */
[----:B------:R0:W-:Y:S04]  /*eb60*/  @!P6 LDGSTS.E.BYPASS.LTC128B.128 [R9+0x26c00], desc[UR36][R2.64+0x80], !P3 ;  /* 0x26c000800209efae */ /* 0x0001e8000d901d64 */
[----:B------:R0:W-:Y:S04]  /*eb70*/  @!P6 LDGSTS.E.BYPASS.LTC128B.128 [R9+0x2ac00], desc[UR36][R2.64+0x100], !P2 ;  /* 0x2ac001000209efae */ /* 0x0001e8000d101d64 */
[----:B------:R0:W-:Y:S02]  /*eb80*/  @!P6 LDGSTS.E.BYPASS.LTC128B.128 [R9+0x2ec00], desc[UR36][R2.64+0x180], !P1 ;  /* 0x2ec001800209efae */ /* 0x0001e4000c901d64 */
[----:B0-----:R-:W-:Y:S05]  /*eb90*/  WARPSYNC.COLLECTIVE R15, `(.L_x_9337) ;  /* 0x000000000f087348 */ /* 0x001fea0003c00000 */
[----:B------:R1:W2:Y:S02]  /*eba0*/  SHFL.IDX P6, R14, R13, R12, R11 ;  /* 0x0000000c0d0e7389 */ /* 0x0002a400000c000b */
[----:B012---:R-:W-:Y:S01]  /*ebb0*/  ENDCOLLECTIVE ;  /* 0x000000000000791b */ /* 0x007fe20003800000 */
.L_x_9337:
[----:B------:R-:W-:Y:S01]  /*ebc0*/  MOV R13, R0 ;  /* 0x00000000000d7202 */ /* 0x000fe20000000f00 */
[----:B------:R-:W-:-:S07]  /*ebd0*/  IMAD.MOV.U32 R5, RZ, RZ, R14 ;  /* 0x000000ffff057224 */ /* 0x000fce00078e000e */
[----:B------:R-:W-:Y:S05]  /*ebe0*/  WARPSYNC.COLLECTIVE R15, `(.L_x_9338) ;  /* 0x000000000f087348 */ /* 0x000fea0003c00000 */
[----:B------:R0:W1:Y:S02]  /*ebf0*/  SHFL.IDX P6, R14, R13, R12, R11 ;  /* 0x0000000c0d0e7389 */ /* 0x00006400000c000b */
[----:B01----:R-:W-:Y:S01]  /*ec00*/  ENDCOLLECTIVE ;  /* 0x000000000000791b */ /* 0x003fe20003800000 */
.L_x_9338:
[----:B------:R-:W-:Y:S02]  /*ec10*/  IMAD.MOV.U32 R13, RZ, RZ, R4 ;  /* 0x000000ffff0d7224 */ /* 0x000fe400078e0004 */
[----:B------:R-:W-:Y:S01]  /*ec20*/  IMAD.MOV.U32 R12, RZ, RZ, 0x3 ;  /* 0x00000003ff0c7424 */ /* 0x000fe200078e00ff */
[----:B------:R-:W-:-:S05]  /*ec30*/  @!P5 LEA R14, P0, R22, R14, 0x1 ;  /* 0x0000000e160ed211 */ /* 0x000fca00078008ff */
[----:B------:R-:W-:-:S08]  /*ec40*/  @!P5 IMAD.MOV.U32 R2, RZ, RZ, R14 ;  /* 0x000000ffff02d224 */ /* 0x000fd000078e000e */
[----:B------:R-:W-:Y:S05]  /*ec50*/  WARPSYNC.COLLECTIVE R15, `(.L_x_9339) ;  /* 0x000000000f087348 */ /* 0x000fea0003c00000 */
[----:B------:R0:W1:Y:S02]  /*ec60*/  SHFL.IDX P6, R14, R13, R12, R11 ;  /* 0x0000000c0d0e7389 */ /* 0x00006400000c000b */
[----:B01----:R-:W-:Y:S01]  /*ec70*/  ENDCOLLECTIVE ;  /* 0x000000000000791b */ /* 0x003fe20003800000 */
.L_x_9339:
[----:B------:R-:W-:-:S04]  /*ec80*/  @!P5 IMAD.X R5, RZ, RZ, R5, P0 ;  /* 0x000000ffff05d224 */ /* 0x000fc800000e0605 */
[----:B------:R-:W-:-:S05]  /*ec90*/  @!P5 IMAD.MOV.U32 R3, RZ, RZ, R5 ;  /* 0x000000ffff03d224 */ /* 0x000fca00078e0005 */
[----:B------:R-:W-:Y:S01]  /*eca0*/  @!PT LDS RZ, [RZ] ;  /* 0x00000000fffff984 */ /* 0x000fe20000000800 */
[----:B------:R-:W-:Y:S01]  /*ecb0*/  @!PT LDS RZ, [RZ] ;  /* 0x00000000fffff984 */ /* 0x000fe20000000800 */
[----:B------:R-:W-:Y:S01]  /*ecc0*/  @!PT LDS RZ, [RZ] ;  /* 0x00000000fffff984 */ /* 0x000fe20000000800 */
[----:B------:R0:W-:Y:S01]  /*ecd0*/  @!P5 LDGSTS.E.BYPASS.LTC128B.128 [R7+0x23400], desc[UR36][R2.64], !P4 ;  /* 0x234000000207dfae */ /* 0x0001e2000e101d64 */
[----:B------:R-:W-:-:S03]  /*ece0*/  IMAD.MOV.U32 R13, RZ, RZ, R0 ;  /* 0x000000ffff0d7224 */ /* 0x000fc600078e0000 */
[----:B------:R0:W-:Y:S04]  /*ecf0*/  @!P5 LDGSTS.E.BYPASS.LTC128B.128 [R7+0x27400], desc[UR36][R2.64+0x80], !P3 ;  /* 0x274000800207dfae */ /* 0x0001e8000d901d64 */
[----:B------:R0:W-:Y:S04]  /*ed00*/  @!P5 LDGSTS.E.BYPASS.LTC128B.128 [R7+0x2b400], desc[UR36][R2.64+0x100], !P2 ;  /* 0x2b4001000207dfae */ /* 0x0001e8000d101d64 */
[----:B------:R0:W-:Y:S01]  /*ed10*/  @!P5 LDGSTS.E.BYPASS.LTC128B.128 [R7+0x2f400], desc[UR36][R2.64+0x180], !P1 ;  /* 0x2f4001800207dfae */ /* 0x0001e2000c901d64 */
[----:B------:R-:W-:Y:S02]  /*ed20*/  MOV R5, R14 ;  /* 0x0000000e00057202 */ /* 0x000fe40000000f00 */
[----:B------:R-:W-:-:S13]  /*ed30*/  LOP3.LUT P5, RZ, R16, 0x100, RZ, 0xc0, !PT ;  /* 0x0000010010ff7812 */ /* 0x000fda00078ac0ff */
[----:B0-----:R-:W-:Y:S05]  /*ed40*/  WARPSYNC.COLLECTIVE R15, `(.L_x_9340) ;  /* 0x000000000f087348 */ /* 0x001fea0003c00000 */
[----:B------:R1:W2:Y:S02]  /*ed50*/  SHFL.IDX P6, R14, R13, R12, R11 ;  /* 0x0000000c0d0e7389 */ /* 0x0002a400000c000b */
[----:B012---:R-:W-:Y:S01]  /*ed60*/  ENDCOLLECTIVE ;  /* 0x000000000000791b */ /* 0x007fe20003800000 */
.L_x_9340:
[----:B------:R-:W-:Y:S01]  /*ed70*/  @!P5 LEA R7, R28, UR42, 0x1 ;  /* 0x0000002a1c07dc11 */ /* 0x000fe2000f8e08ff */
[----:B------:R-:W-:Y:S01]  /*ed80*/  IMAD.MOV.U32 R13, RZ, RZ, R4 ;  /* 0x000000ffff0d7224 */ /* 0x000fe200078e0004 */
[----:B------:R-:W-:Y:S02]  /*ed90*/  MOV R12, 0x4 ;  /* 0x00000004000c7802 */ /* 0x000fe40000000f00 */
[----:B------:R-:W-:-:S13]  /*eda0*/  LOP3.LUT P6, RZ, R16, 0x200, RZ, 0xc0, !PT ;  /* 0x0000020010ff7812 */ /* 0x000fda00078cc0ff */
[----:B------:R-:W-:Y:S02]  /*edb0*/  @!P6 LEA R14, P0, R22, R14, 0x1 ;  /* 0x0000000e160ee211 */ /* 0x000fe400078008ff */
[----:B------:R-:W-:-:S03]  /*edc0*/  @!P6 LEA R9, R28, UR42, 0x1 ;  /* 0x0000002a1c09ec11 */ /* 0x000fc6000f8e08ff */
        /* <DEDUP_REMOVED lines=13> */
.L_x_9341:
[----:B------:R-:W-:Y:S02]  /*eea0*/  IMAD.MOV.U32 R13, RZ, RZ, R0 ;  /* 0x000000ffff0d7224 */ /* 0x000fe400078e0000 */
[----:B------:R-:W-:-:S07]  /*eeb0*/  IMAD.MOV.U32 R5, RZ, RZ, R14 ;  /* 0x000000ffff057224 */ /* 0x000fce00078e000e */
[----:B------:R-:W-:Y:S05]  /*eec0*/  WARPSYNC.COLLECTIVE R15, `(.L_x_9342) ;  /* 0x000000000f087348 */ /* 0x000fea0003c00000 */
[----:B------:R0:W1:Y:S02]  /*eed0*/  SHFL.IDX P6, R14, R13, R12, R11 ;  /* 0x0000000c0d0e7389 */ /* 0x00006400000c000b */
[----:B01----:R-:W-:Y:S01]  /*eee0*/  ENDCOLLECTIVE ;  /* 0x000000000000791b */ /* 0x003fe20003800000 */
.L_x_9342:
[----:B------:R-:W-:Y:S01]  /*eef0*/  MOV R13, R4 ;  /* 0x00000004000d7202 */ /* 0x000fe20000000f00 */
[----:B------:R-:W-:Y:S01]  /*ef00*/  IMAD.MOV.U32 R12, RZ, RZ, 0x5 ;  /* 0x00000005ff0c7424 */ /* 0x000fe200078e00ff */
[----:B------:R-:W-:-:S05]  /*ef10*/  @!P5 LEA R14, P0, R22, R14, 0x1 ;  /* 0x0000000e160ed211 */ /* 0x000fca00078008ff */
[----:B------:R-:W-:-:S08]  /*ef20*/  @!P5 IMAD.MOV.U32 R2, RZ, RZ, R14 ;  /* 0x000000ffff02d224 */ /* 0x000fd000078e000e */
[----:B------:R-:W-:Y:S05]  /*ef30*/  WARPSYNC.COLLECTIVE R15, `(.L_x_9343) ;  /* 0x000000000f087348 */ /* 0x000fea0003c00000 */
[----:B------:R0:W1:Y:S02]  /*ef40*/  SHFL.IDX P6, R14, R13, R12, R11 ;  /* 0x0000000c0d0e7389 */ /* 0x00006400000c000b */
[----:B01----:R-:W-:Y:S01]  /*ef50*/  ENDCOLLECTIVE ;  /* 0x000000000000791b */ /* 0x003fe20003800000 */
.L_x_9343:
        /* <DEDUP_REMOVED lines=10> */
[----:B------:R-:W-:Y:S01]  /*f000*/  IMAD.MOV.U32 R5, RZ, RZ, R14 ;  /* 0x000000ffff057224 */ /* 0x000fe200078e000e */
[----:B------:R-:W-:-:S13]  /*f010*/  LOP3.LUT P5, RZ, R16, 0x40, RZ, 0xc0, !PT ;  /* 0x0000004010ff7812 */ /* 0x000fda00078ac0ff */
[----:B0-----:R-:W-:Y:S05]  /*f020*/  WARPSYNC.COLLECTIVE R15, `(.L_x_9344) ;  /* 0x000000000f087348 */ /* 0x001fea0003c00000 */
[----:B------:R1:W2:Y:S02]  /*f030*/  SHFL.IDX P6, R14, R13, R12, R11 ;  /* 0x0000000c0d0e7389 */ /* 0x0002a400000c000b */
[----:B012---:R-:W-:Y:S01]  /*f040*/  ENDCOLLECTIVE ;  /* 0x000000000000791b */ /* 0x007fe20003800000 */
.L_x_9344:
[----:B------:R-:W-:Y:S01]  /*f050*/  @!P5 LEA R7, R28, UR42, 0x1 ;  /* 0x0000002a1c07dc11 */ /* 0x000fe2000f8e08ff */
[----:B------:R-:W-:Y:S02]  /*f060*/  IMAD.MOV.U32 R13, RZ, RZ, R4 ;  /* 0x000000ffff0d7224 */ /* 0x000fe400078e0004 */
[----:B------:R-:W-:Y:S01]  /*f070*/  IMAD.MOV.U32 R12, RZ, RZ, 0x6 ;  /* 0x00000006ff0c7424 */ /* 0x000fe200078e00ff */
[----:B------:R-:W-:-:S13]  /*f080*/  LOP3.LUT P6, RZ, R16, 0x80, RZ, 0xc0, !PT ;  /* 0x0000008010ff7812 */ /* 0x000fda00078cc0ff */
[----:B------:R-:W-:Y:S02]  /*f090*/  @!P6 LEA R14, P0, R22, R14, 0x1 ;  /* 0x0000000e160ee211 */ /* 0x000fe400078008ff */
[----:B------:R-:W-:-:S03]  /*f0a0*/  @!P6 LEA R9, R28, UR42, 0x1 ;  /* 0x0000002a1c09ec11 */ /* 0x000fc6000f8e08ff */
[----:B------:R-:W-:Y:S02]  /*f0b0*/  @!P6 IMAD.X R5, RZ, RZ, R5, P0 ;  /* 0x000000ffff05e224 */ /* 0x000fe400000e0605 */
[----:B------:R-:W-:-:S03]  /*f0c0*/  @!P6 IMAD.MOV.U32 R2, RZ, RZ, R14 ;  /* 0x000000ffff02e224 */ /* 0x000fc600078e000e */
[----:B------:R-:W-:-:S05]  /*f0d0*/  @!P6 MOV R3, R5 ;  /* 0x000000050003e202 */ /* 0x000fca0000000f00 */
        /* <DEDUP_REMOVED lines=10> */
.L_x_9345:
[----:B------:R-:W-:Y:S02]  /*f180*/  IMAD.MOV.U32 R13, RZ, RZ, R0 ;  /* 0x000000ffff0d7224 */ /* 0x000fe400078e0000 */
[----:B------:R-:W-:-:S07]  /*f190*/  IMAD.MOV.U32 R5, RZ, RZ, R14 ;  /* 0x000000ffff057224 */ /* 0x000fce00078e000e */
[----:B------:R-:W-:Y:S05]  /*f1a0*/  WARPSYNC.COLLECTIVE R15, `(.L_x_9346) ;  /* 0x000000000f087348 */ /* 0x000fea0003c00000 */
[----:B------:R0:W1:Y:S02]  /*f1b0*/  SHFL.IDX P6, R14, R13, R12, R11 ;  /* 0x0000000c0d0e7389 */ /* 0x00006400000c000b */
[----:B01----:R-:W-:Y:S01]  /*f1c0*/  ENDCOLLECTIVE ;  /* 0x000000000000791b */ /* 0x003fe20003800000 */
.L_x_9346:
[----:B------:R-:W-:Y:S02]  /*f1d0*/  IMAD.MOV.U32 R13, RZ, RZ, R4 ;  /* 0x000000ffff0d7224 */ /* 0x000fe400078e0004 */
[----:B------:R-:W-:Y:S01]  /*f1e0*/  IMAD.MOV.U32 R12, RZ, RZ, 0x7 ;  /* 0x00000007ff0c7424 */ /* 0x000fe200078e00ff */
[----:B------:R-:W-:-:S04]  /*f1f0*/  @!P5 LEA R14, P0, R22, R14, 0x1 ;  /* 0x0000000e160ed211 */ /* 0x000fc800078008ff */
[----:B------:R-:W-:Y:S01]  /*f200*/  @!P5 MOV R2, R14 ;  /* 0x0000000e0002d202 */ /* 0x000fe20000000f00 */
[----:B------:R-:W-:-:S08]  /*f210*/  @!P5 IMAD.X R5, RZ, RZ, R5, P0 ;  /* 0x000000ffff05d224 */ /* 0x000fd000000e0605 */
[----:B------:R-:W-:Y:S05]  /*f220*/  WARPSYNC.COLLECTIVE R15, `(.L_x_9347) ;  /* 0x000000000f087348 */ /* 0x000fea0003c00000 */
[----:B------:R0:W1:Y:S02]  /*f230*/  SHFL.IDX P6, R14, R13, R12, R11 ;  /* 0x0000000c0d0e7389 */ /* 0x00006400000c000b */
[----:B01----:R-:W-:Y:S01]  /*f240*/  ENDCOLLECTIVE ;  /* 0x000000000000791b */ /* 0x003fe20003800000 */
.L_x_9347:
[----:B------:R-:W-:-:S05]  /*f250*/  @!P5 IMAD.MOV.U32 R3, RZ, RZ, R5 ;  /* 0x000000ffff03d224 */ /* 0x000fca00078e0005 */
[----:B------:R-:W-:Y:S01]  /*f260*/  @!PT LDS RZ, [RZ] ;  /* 0x00000000fffff984 */ /* 0x000fe20000000800 */
[----:B------:R-:W-:Y:S01]  /*f270*/  @!PT LDS RZ, [RZ] ;  /* 0x00000000fffff984 */ /* 0x000fe20000000800 */
[----:B------:R-:W-:Y:S01]  /*f280*/  @!PT LDS RZ, [RZ] ;  /* 0x00000000fffff984 */ /* 0x000fe20000000800 */
[----:B------:R0:W-:Y:S04]  /*f290*/  @!P5 LDGSTS.E.BYPASS.LTC128B.128 [R7+0x25400], desc[UR36][R2.64], !P4 ;  /* 0x254000000207dfae */ /* 0x0001e8000e101d64 */
[----:B------:R0:W-:Y:S01]  /*f2a0*/  @!P5 LDGSTS.E.BYPASS.LTC128B.128 [R7+0x29400], desc[UR36][R2.64+0x80], !P3 ;  /* 0x294000800207dfae */ /* 0x0001e2000d901d64 */
[----:B------:R-:W-:-:S03]  /*f2b0*/  IMAD.MOV.U32 R13, RZ, RZ, R0 ;  /* 0x000000ffff0d7224 */ /* 0x000fc600078e0000 */
[----:B------:R0:W-:Y:S04]  /*f2c0*/  @!P5 LDGSTS.E.BYPASS.LTC128B.128 [R7+0x2d400], desc[UR36][R2.64+0x100], !P2 ;  /* 0x2d4001000207dfae */ /* 0x0001e8000d101d64 */
[----:B------:R0:W-:Y:S01]  /*f2d0*/  @!P5 LDGSTS.E.BYPASS.LTC128B.128 [R7+0x31400], desc[UR36][R2.64+0x180], !P1 ;  /* 0x314001800207dfae */ /* 0x0001e2000c901d64 */
[----:B------:R-:W-:-:S07]  /*f2e0*/  IMAD.MOV.U32 R5, RZ, RZ, R14 ;  /* 0x000000ffff057224 */ /* 0x000fce00078e000e */
[----:B0-----:R-:W-:Y:S05]  /*f2f0*/  WARPSYNC.COLLECTIVE R15, `(.L_x_9348) ;  /* 0x000000000f087348 */ /* 0x001fea0003c00000 */
[----:B------:R1:W2:Y:S02]  /*f300*/  SHFL.IDX P6, R14, R13, R12, R11 ;  /* 0x0000000c0d0e7389 */ /* 0x0002a400000c000b */
[----:B012---:R-:W-:Y:S01]  /*f310*/  ENDCOLLECTIVE ;  /* 0x000000000000791b */ /* 0x007fe20003800000 */
.L_x_9348:
[----:B------:R-:W-:Y:S05]  /*f320*/  BRA `(.L_x_9349) ;  /* 0xffffffc400007947 */ /* 0x000fea000383ffff */
.L_x_9264:
[----:B0--3--:R-:W-:-:S04]  /*f330*/  MOV R3, UR42 ;  /* 0x0000002a00037c02 */ /* 0x009fc80008000f00 */
[----:B------:R0:W3:Y:S03]  /*f340*/  SYNCS.PHASECHK.TRANS64.TRYWAIT P0, [R3+URZ+0x32420], R0 ;  /* 0x03242000030075a7 */ /* 0x0000e6000800017f */
[----:B---3--:R-:W-:Y:S05]  /*f350*/  @!P0 NANOSLEEP.SYNCS 0x989680 ;  /* 0x009896800000895d */ /* 0x008fea0003900000 */
[----:B------:R-:W3:Y:S02]  /*f360*/  @!P0 SYNCS.PHASECHK.TRANS64 P0, [R3+URZ+0x32420], R0 ;  /* 0x03242000030085a7 */ /* 0x000ee4000800007f */
[----:B---3--:R-:W-:Y:S05]  /*f370*/  @!P0 BRA `(.L_x_9264) ;  /* 0xfffffffc00ec8947 */ /* 0x008fea000383ffff */
[----:B------:R-:W-:Y:S05]  /*f380*/  BRA `(.L_x_9350) ;  /* 0xffffffc400447947 */ /* 0x000fea000383ffff */
.L_x_9266:
[----:B0--3--:R-:W-:-:S04]  /*f390*/  IMAD.U32 R3, RZ, RZ, UR42 ;  /* 0x0000002aff037e24 */ /* 0x009fc8000f8e00ff */
[----:B------:R0:W3:Y:S03]  /*f3a0*/  SYNCS.PHASECHK.TRANS64.TRYWAIT P0, [R3+URZ+0x32460], R0 ;  /* 0x03246000030075a7 */ /* 0x0000e6000800017f */
[----:B---3--:R-:W-:Y:S05]  /*f3b0*/  @!P0 NANOSLEEP.SYNCS 0x989680 ;  /* 0x009896800000895d */ /* 0x008fea0003900000 */
[----:B------:R-:W3:Y:S02]  /*f3c0*/  @!P0 SYNCS.PHASECHK.TRANS64 P0, [R3+URZ+0x32460], R0 ;  /* 0x03246000030085a7 */ /* 0x000ee4000800007f */
[----:B---3--:R-:W-:Y:S05]  /*f3d0*/  @!P0 BRA `(.L_x_9266) ;  /* 0xfffffffc00ec8947 */ /* 0x008fea000383ffff */
[----:B------:R-:W-:Y:S05]  /*f3e0*/  BRA `(.L_x_9351) ;  /* 0xffffffc400407947 */ /* 0x000fea000383ffff */
.L_x_9267:
[----:B------:R-:W-:Y:S01]  /*f3f0*/  BSSY B0, `(.L_x_9352) ;  /* 0x0000008000007945 */ /* 0x000fe20003800000 */
[----:B------:R-:W-:Y:S02]  /*f400*/  IMAD.MOV.U32 R13, RZ, RZ, R19 ;  /* 0x000000ffff0d7224 */ /* 0x000fe400078e0013 */
[----:B------:R-:W-:Y:S02]  /*f410*/  IMAD.MOV.U32 R12, RZ, RZ, RZ ;  /* 0x000000ffff0c7224 */ /* 0x000fe400078e00ff */
[----:B------:R-:W-:Y:S02]  /*f420*/  IMAD.MOV.U32 R11, RZ, RZ, 0x181f ;  /* 0x0000181fff0b7424 */ /* 0x000fe400078e00ff */
[----:B------:R-:W-:-:S07]  /*f430*/  IMAD.MOV.U32 R15, RZ, RZ, -0x1 ;  /* 0xffffffffff0f7424 */ /* 0x000fce00078e00ff */
[----:B-1----:R-:W-:Y:S05]  /*f440*/  WARPSYNC.COLLECTIVE R15, `(.L_x_9353) ;  /* 0x000000000f087348 */ /* 0x002fea0003c00000 */
[----:B-1----:R0:W1:Y:S02]  /*f450*/  SHFL.IDX P6, R14, R13, R12, R11 ;  /* 0x0000000c0d0e7389 */ /* 0x00206400000c000b */
[----:B01----:R-:W-:Y:S01]  /*f460*/  ENDCOLLECTIVE ;  /* 0x000000000000791b */ /* 0x003fe20003800000 */
.L_x_9353:
[----:B------:R-:W-:Y:S05]  /*f470*/  BSYNC B0 ;  /* 0x0000000000007941 */ /* 0x000fea0003800000 */
.L_x_9352:
[----:B------:R-:W-:Y:S01]  /*f480*/  IMAD.MOV.U32 R13, RZ, RZ, R18 ;  /* 0x000000ffff0d7224 */ /* 0x000fe200078e0012 */
[----:B------:R-:W-:Y:S01]  /*f490*/  MOV R3, R14 ;  /* 0x0000000e00037202 */ /* 0x000fe20000000f00 */
[----:B------:R-:W-:Y:S01]  /*f4a0*/  IMAD.MOV.U32 R12, RZ, RZ, RZ ;  /* 0x000000ffff0c7224 */ /* 0x000fe200078e00ff */
[----:B------:R-:W-:Y:S01]  /*f4b0*/  LEA R10, R28, UR42, 0x1 ;  /* 0x0000002a1c0a7c11 */ /* 0x000fe2000f8e08ff */
[----:B------:R-:W-:Y:S01]  /*f4c0*/  IMAD.MOV.U32 R11, RZ, RZ, 0x181f ;  /* 0x0000181fff0b7424 */ /* 0x000fe200078e00ff */
[C---:B------:R-:W-:Y:S01]  /*f4d0*/  LOP3.LUT P2, RZ, R5.reuse, 0x2, RZ, 0xc0, !PT ;  /* 0x0000000205ff7812 */ /* 0x040fe2000784c0ff */
[----:B------:R-:W-:Y:S01]  /*f4e0*/  IMAD.MOV.U32 R15, RZ, RZ, -0x1 ;  /* 0xffffffffff0f7424 */ /* 0x000fe200078e00ff */
[----:B------:R-:W-:Y:S01]  /*f4f0*/  LOP3.LUT P1, RZ, R5, 0x4, RZ, 0xc0, !PT ;  /* 0x0000000405ff7812 */ /* 0x000fe2000782c0ff */
[----:B------:R-:W-:Y:S02]  /*f500*/  IMAD.SHL.U32 R0, R22, 0x2, RZ ;  /* 0x0000000216007824 */ /* 0x000fe400078e00ff */
[----:B------:R-:W-:-:S10]  /*f510*/  IMAD.MOV.U32 R6, RZ, RZ, RZ ;  /* 0x000000ffff067224 */ /* 0x000fd400078e00ff */
[----:B------:R-:W-:Y:S05]  /*f520*/  WARPSYNC.COLLECTIVE R15, `(.L_x_9354) ;  /* 0x000000000f087348 */ /* 0x000fea0003c00000 */
[----:B------:R0:W1:Y:S02]  /*f530*/  SHFL.IDX P6, R14, R13, R12, R11 ;  /* 0x0000000c0d0e7389 */ /* 0x00006400000c000b */
[----:B01----:R-:W-:Y:S01]  /*f540*/  ENDCOLLECTIVE ;  /* 0x000000000000791b */ /* 0x003fe20003800000 */
.L_x_9354:
[----:B------:R-:W-:Y:S01]  /*f550*/  ISETP.LT.OR P3, PT, R17, 0x1, !P1 ;  /* 0x000000011100780c */ /* 0x000fe20004f61670 */
[----:B------:R-:W-:Y:S02]  /*f560*/  VIADD R31, R10, 0x400 ;  /* 0x000004000a1f7836 */ /* 0x000fe40000000000 */
[----:B------:R-:W-:Y:S02]  /*f570*/  IMAD.MOV.U32 R13, RZ, RZ, R19 ;  /* 0x000000ffff0d7224 */ /* 0x000fe400078e0013 */
[----:B------:R-:W-:Y:S01]  /*f580*/  IMAD.MOV.U32 R12, RZ, RZ, 0x1 ;  /* 0x00000001ff0c7424 */ /* 0x000fe200078e00ff */
[----:B------:R-:W-:-:S13]  /*f590*/  IADD3 R2, P0, R14, R0, RZ ;  /* 0x000000000e027210 */ /* 0x000fda0007f1e0ff */
[----:B------:R-:W-:Y:S05]  /*f5a0*/  WARPSYNC.COLLECTIVE R15, `(.L_x_9355) ;  /* 0x000000000f087348 */ /* 0x000fea0003c00000 */
[----:B------:R0:W1:Y:S02]  /*f5b0*/  SHFL.IDX P6, R14, R13, R12, R11 ;  /* 0x0000000c0d0e7389 */ /* 0x00006400000c000b */
[----:B01----:R-:W-:Y:S01]  /*f5c0*/  ENDCOLLECTIVE ;  /* 0x000000000000791b */ /* 0x003fe20003800000 */
.L_x_9355:
[----:B------:R-:W-:Y:S02]  /*f5d0*/  IADD3.X R3, RZ, R3, RZ, P0, !PT ;  /* 0x00000003ff037210 */ /* 0x000fe400007fe4ff */
        /* <DEDUP_REMOVED lines=11> */
.L_x_9356:
[----:B------:R-:W-:Y:S01]  /*f690*/  @!PT LDS RZ, [RZ] ;  /* 0x00000000fffff984 */ /* 0x000fe20000000800 */
[----:B------:R-:W-:Y:S01]  /*f6a0*/  @!PT LDS RZ, [RZ] ;  /* 0x00000000fffff984 */ /* 0x000fe20000000800 */
[----:B------:R-:W-:Y:S01]  /*f6b0*/  @!PT LDS RZ, [RZ] ;  /* 0x00000000fffff984 */ /* 0x000fe20000000800 */
[----:B------:R-:W-:Y:S01]  /*f6c0*/  LDGSTS.E.BYPASS.LTC128B.128 [R10+0x3400], desc[UR36][R2.64+0x80], !P0 ;  /* 0x03400080020a7fae */ /* 0x000fe2000c101d64 */
[----:B------:R-:W-:-:S03]  /*f6d0*/  LOP3.LUT P0, RZ, R5, 0x8, RZ, 0xc0, !PT ;  /* 0x0000000805ff7812 */ /* 0x000fc6000780c0ff */
[----:B------:R-:W-:Y:S01]  /*f6e0*/  LDGSTS.E.BYPASS.LTC128B.128 [R10+0x6400], desc[UR36][R2.64+0x100], !P3 ;  /* 0x06400100020a7fae */ /* 0x000fe2000d901d64 */
[----:B------:R-:W-:Y:S02]  /*f6f0*/  ISETP.LT.OR P3, PT, R17, 0x1, !P0 ;  /* 0x000000011100780c */ /* 0x000fe40004761670 */
[----:B------:R-:W-:Y:S01]  /*f700*/  MOV R13, R19 ;  /* 0x00000013000d7202 */ /* 0x000fe20000000f00 */
[----:B------:R-:W-:-:S10]  /*f710*/  IMAD.MOV.U32 R12, RZ, RZ, 0x2 ;  /* 0x00000002ff0c7424 */ /* 0x000fd400078e00ff */
[----:B------:R0:W-:Y:S02]  /*f720*/  LDGSTS.E.BYPASS.LTC128B.128 [R10+0x9400], desc[UR36][R2.64+0x180], !P3 ;  /* 0x09400180020a7fae */ /* 0x0001e4000d901d64 */
[----:B0-----:R-:W-:-:S13]  /*f730*/  IADD3 R2, P3, R14, R0, RZ ;  /* 0x000000000e027210 */ /* 0x001fda0007f7e0ff */
[----:B------:R-:W-:Y:S05]  /*f740*/  WARPSYNC.COLLECTIVE R15, `(.L_x_9357) ;  /* 0x000000000f087348 */ /* 0x000fea0003c00000 */
[----:B------:R0:W1:Y:S02]  /*f750*/  SHFL.IDX P6, R14, R13, R12, R11 ;  /* 0x0000000c0d0e7389 */ /* 0x00006400000c000b */
[----:B01----:R-:W-:Y:S01]  /*f760*/  ENDCOLLECTIVE ;  /* 0x000000000000791b */ /* 0x003fe20003800000 */
.L_x_9357:
        /* <DEDUP_REMOVED lines=12> */
.L_x_9358:
        /* <DEDUP_REMOVED lines=14> */
.L_x_9359:
        /* <DEDUP_REMOVED lines=12> */
.L_x_9360:
        /* <DEDUP_REMOVED lines=14> */
.L_x_9361:
        /* <DEDUP_REMOVED lines=12> */
.L_x_9362:
        /* <DEDUP_REMOVED lines=14> */
.L_x_9363:
[----:B------:R-:W-:Y:S01]  /*fc50*/  IMAD.X R3, RZ, RZ, R20, P3 ;  /* 0x000000ffff037224 */ /* 0x000fe200018e0614 */
        /* <DEDUP_REMOVED lines=11> */
.L_x_9364:
        /* <DEDUP_REMOVED lines=9> */
.L_x_9274:
[----:B-1----:R1:W2:Y:S02]  /*fda0*/  SYNCS.PHASECHK.TRANS64.TRYWAIT P0, [R19+URZ+0x32440], R23 ;  /* 0x03244017130075a7 */ /* 0x0022a4000800017f */
[----:B--2---:R-:W-:Y:S05]  /*fdb0*/  @!P0 NANOSLEEP.SYNCS 0x989680 ;  /* 0x009896800000895d */ /* 0x004fea0003900000 */
[----:B------:R-:W2:Y:S02]  /*fdc0*/  @!P0 SYNCS.PHASECHK.TRANS64 P0, [R19+URZ+0x32440], R23 ;  /* 0x03244017130085a7 */ /* 0x000ea4000800007f */
[----:B--2---:R-:W-:Y:S05]  /*fdd0*/  @!P0 BRA `(.L_x_9274) ;  /* 0xfffffffc00f08947 */ /* 0x004fea000383ffff */
[----:B------:R-:W-:Y:S05]  /*fde0*/  BRA `(.L_x_9366) ;  /* 0xffffffc400747947 */ /* 0x000fea000383ffff */
.L_x_9275:
        /* <DEDUP_REMOVED lines=8> */
.L_x_9368:
[----:B------:R-:W-:Y:S05]  /*fe70*/  BSYNC B1 ;  /* 0x0000000000017941 */ /* 0x000fea0003800000 */
.L_x_9367:
        /* <DEDUP_REMOVED lines=9> */
.L_x_9369:
[----:B------:R-:W-:Y:S02]  /*ff10*/  IMAD.MOV.U32 R13, RZ, RZ, R24 ;  /* 0x000000ffff0d7224 */ /* 0x000fe400078e0018 */
[----:B------:R-:W-:Y:S01]  /*ff20*/  IMAD.MOV.U32 R12, RZ, RZ, 0x1 ;  /* 0x00000001ff0c7424 */ /* 0x000fe200078e00ff */
[----:B------:R-:W-:-:S13]  /*ff30*/  IADD3 R2, P0, R14, R0, RZ ;  /* 0x000000000e027210 */ /* 0x000fda0007f1e0ff */
[----:B------:R-:W-:Y:S05]  /*ff40*/  WARPSYNC.COLLECTIVE R15, `(.L_x_9370) ;  /* 0x000000000f087348 */ /* 0x000fea0003c00000 */
[----:B------:R0:W1:Y:S02]  /*ff50*/  SHFL.IDX P6, R14, R13, R12, R11 ;  /* 0x0000000c0d0e7389 */ /* 0x00006400000c000b */
[----:B01----:R-:W-:Y:S01]  /*ff60*/  ENDCOLLECTIVE ;  /* 0x000000000000791b */ /* 0x003fe20003800000 */
.L_x_9370:
[----:B------:R-:W-:-:S05]  /*ff70*/  IADD3.X R3, RZ, R3, RZ, P0, !PT ;  /* 0x00000003ff037210 */ /* 0x000fca00007fe4ff */
        /* <DEDUP_REMOVED lines=9> */
.L_x_9371:
[----:B------:R-:W-:Y:S01]  /*10010*/  MOV R13, R24 ;  /* 0x00000018000d7202 */ /* 0x000fe20000000f00 */
[----:B------:R-:W-:Y:S01]  /*10020*/  IMAD.MOV.U32 R12, RZ, RZ, 0x2 ;  /* 0x00000002ff0c7424 */ /* 0x000fe200078e00ff */
[----:B------:R-:W-:-:S13]  /*10030*/  IADD3 R2, P0, R14, R0, RZ ;  /* 0x000000000e027210 */ /* 0x000fda0007f1e0ff */
[----:B------:R-:W-:Y:S05]  /*10040*/  WARPSYNC.COLLECTIVE R15, `(.L_x_9372) ;  /* 0x000000000f087348 */ /* 0x000fea0003c00000 */
[----:B------:R0:W1:Y:S02]  /*10050*/  SHFL.IDX P6, R14, R13, R12, R11 ;  /* 0x0000000c0d0e7389 */ /* 0x00006400000c000b */
[----:B01----:R-:W-:Y:S01]  /*10060*/  ENDCOLLECTIVE ;  /* 0x000000000000791b */ /* 0x003fe20003800000 */
.L_x_9372:
        /* <DEDUP_REMOVED lines=10> */
.L_x_9373:
[----:B------:R-:W-:Y:S01]  /*10110*/  IMAD.MOV.U32 R13, RZ, RZ, R24 ;  /* 0x000000ffff0d7224 */ /* 0x000fe200078e0018 */
[----:B------:R-:W-:Y:S02]  /*10120*/  MOV R12, 0x3 ;  /* 0x00000003000c7802 */ /* 0x000fe40000000f00 */
[----:B------:R-:W-:-:S13]  /*10130*/  IADD3 R2, P0, R14, R0, RZ ;  /* 0x000000000e027210 */ /* 0x000fda0007f1e0ff */
[----:B------:R-:W-:Y:S05]  /*10140*/  WARPSYNC.COLLECTIVE R15, `(.L_x_9374) ;  /* 0x000000000f087348 */ /* 0x000fea0003c00000 */
[----:B------:R0:W1:Y:S02]  /*10150*/  SHFL.IDX P6, R14, R13, R12, R11 ;  /* 0x0000000c0d0e7389 */ /* 0x00006400000c000b */
[----:B01----:R-:W-:Y:S01]  /*10160*/  ENDCOLLECTIVE ;  /* 0x000000000000791b */ /* 0x003fe20003800000 */
.L_x_9374:
        /* <DEDUP_REMOVED lines=10> */
.L_x_9375:
[----:B------:R-:W-:Y:S02]  /*10210*/  IMAD.MOV.U32 R13, RZ, RZ, R24 ;  /* 0x000000ffff0d7224 */ /* 0x000fe400078e0018 */
[----:B------:R-:W-:Y:S01]  /*10220*/  IMAD.MOV.U32 R12, RZ, RZ, 0x4 ;  /* 0x00000004ff0c7424 */ /* 0x000fe200078e00ff */
[----:B------:R-:W-:-:S13]  /*10230*/  IADD3 R2, P0, R14, R0, RZ ;  /* 0x000000000e027210 */ /* 0x000fda0007f1e0ff */
[----:B------:R-:W-:Y:S05]  /*10240*/  WARPSYNC.COLLECTIVE R15, `(.L_x_9376) ;  /* 0x000000000f087348 */ /* 0x000fea0003c00000 */
[----:B------:R0:W1:Y:S02]  /*10250*/  SHFL.IDX P6, R14, R13, R12, R11 ;  /* 0x0000000c0d0e7389 */ /* 0x00006400000c000b */
[----:B01----:R-:W-:Y:S01]  /*10260*/  ENDCOLLECTIVE ;  /* 0x000000000000791b */ /* 0x003fe20003800000 */
.L_x_9376:
[----:B------:R-:W-:-:S05]  /*10270*/  IMAD.X R3, RZ, RZ, R3, P0 ;  /* 0x000000ffff037224 */ /* 0x000fca00000e0603 */
[----:B------:R-:W-:Y:S01]  /*10280*/  @!PT LDS RZ, [RZ] ;  /* 0x00000000fffff984 */ /* 0x000fe20000000800 */
[----:B------:R-:W-:Y:S01]  /*10290*/  @!PT LDS RZ, [RZ] ;  /* 0x00000000fffff984 */ /* 0x000fe20000000800 */
[----:B------:R-:W-:Y:S01]  /*102a0*/  @!PT LDS RZ, [RZ] ;  /* 0x00000000fffff984 */ /* 0x000fe20000000800 */
[----:B------:R0:W-:Y:S01]  /*102b0*/  LDGSTS.E.BYPASS.LTC128B.128 [R22+0x1dc00], desc[UR36][R2.64], !P1 ;  /* 0x1dc0000002167fae */ /* 0x0001e2000c901d64 */
[----:B------:R-:W-:Y:S01]  /*102c0*/  IMAD.MOV.U32 R13, RZ, RZ, R21 ;  /* 0x000000ffff0d7224 */ /* 0x000fe200078e0015 */
[----:B0-----:R-:W-:-:S07]  /*102d0*/  MOV R3, R14 ;  /* 0x0000000e00037202 */ /* 0x001fce0000000f00 */
[----:B------:R-:W-:Y:S05]  /*102e0*/  WARPSYNC.COLLECTIVE R15, `(.L_x_9377) ;  /* 0x000000000f087348 */ /* 0x000fea0003c00000 */
[----:B------:R0:W1:Y:S02]  /*102f0*/  SHFL.IDX P6, R14, R13, R12, R11 ;  /* 0x0000000c0d0e7389 */ /* 0x00006400000c000b */
[----:B01----:R-:W-:Y:S01]  /*10300*/  ENDCOLLECTIVE ;  /* 0x000000000000791b */ /* 0x003fe20003800000 */
.L_x_9377:
[----:B------:R-:W-:Y:S02]  /*10310*/  IMAD.MOV.U32 R13, RZ, RZ, R24 ;  /* 0x000000ffff0d7224 */ /* 0x000fe400078e0018 */
[----:B------:R-:W-:Y:S01]  /*10320*/  IMAD.MOV.U32 R12, RZ, RZ, 0x5 ;  /* 0x00000005ff0c7424 */ /* 0x000fe200078e00ff */
[----:B------:R-:W-:-:S13]  /*10330*/  IADD3 R2, P0, R14, R0, RZ ;  /* 0x000000000e027210 */ /* 0x000fda0007f1e0ff */
[----:B------:R-:W-:Y:S05]  /*10340*/  WARPSYNC.COLLECTIVE R15, `(.L_x_9378) ;  /* 0x000000000f087348 */ /* 0x000fea0003c00000 */
[----:B------:R0:W1:Y:S02]  /*10350*/  SHFL.IDX P6, R14, R13, R12, R11 ;  /* 0x0000000c0d0e7389 */ /* 0x00006400000c000b */
[----:B01----:R-:W-:Y:S01]  /*10360*/  ENDCOLLECTIVE ;  /* 0x000000000000791b */ /* 0x003fe20003800000 */
.L_x_9378:
        /* <DEDUP_REMOVED lines=10> */
.L_x_9379:
[----:B------:R-:W-:Y:S05]  /*10410*/  BRA `(.L_x_9380) ;  /* 0xffffffc000d07947 */ /* 0x000fea000383ffff */
.L_x_9280:
[----:B---3--:R3:W4:Y:S02]  /*10420*/  SYNCS.PHASECHK.TRANS64.TRYWAIT P0, [R19+URZ+0x32460], R23 ;  /* 0x03246017130075a7 */ /* 0x008724000800017f */
[----:B----4-:R-:W-:Y:S05]  /*10430*/  @!P0 NANOSLEEP.SYNCS 0x989680 ;  /* 0x009896800000895d */ /* 0x010fea0003900000 */
[----:B------:R-:W4:Y:S02]  /*10440*/  @!P0 SYNCS.PHASECHK.TRANS64 P0, [R19+URZ+0x32460], R23 ;  /* 0x03246017130085a7 */ /* 0x000f24000800007f */
[----:B----4-:R-:W-:Y:S05]  /*10450*/  @!P0 BRA `(.L_x_9280) ;  /* 0xfffffffc00f08947 */ /* 0x010fea000383ffff */
[----:B------:R-:W-:Y:S05]  /*10460*/  BRA `(.L_x_9381) ;  /* 0xffffffc4001c7947 */ /* 0x000fea000383ffff */
.L_x_9281:
        /* <DEDUP_REMOVED lines=8> */
.L_x_9383:
[----:B------:R-:W-:Y:S05]  /*104f0*/  BSYNC B1 ;  /* 0x0000000000017941 */ /* 0x000fea0003800000 */
.L_x_9382:
[----:B------:R-:W-:Y:S01]  /*10500*/  MOV R13, R20 ;  /* 0x00000014000d7202 */ /* 0x000fe20000000f00 */
        /* <DEDUP_REMOVED lines=8> */
.L_x_9384:
[----:B------:R-:W-:Y:S02]  /*10590*/  IMAD.MOV.U32 R6, RZ, RZ, RZ ;  /* 0x000000ffff067224 */ /* 0x000fe400078e00ff */
[----:B------:R-:W-:Y:S01]  /*105a0*/  IMAD.MOV.U32 R13, RZ, RZ, R22 ;  /* 0x000000ffff0d7224 */ /* 0x000fe200078e0016 */
[----:B------:R-:W-:Y:S02]  /*105b0*/  MOV R12, 0x1 ;  /* 0x00000001000c7802 */ /* 0x000fe40000000f00 */
[----:B------:R-:W-:-:S13]  /*105c0*/  IADD3 R2, P0, R14, R0, RZ ;  /* 0x000000000e027210 */ /* 0x000fda0007f1e0ff */
[----:B------:R-:W-:Y:S05]  /*105d0*/  WARPSYNC.COLLECTIVE R15, `(.L_x_9385) ;  /* 0x000000000f087348 */ /* 0x000fea0003c00000 */
[----:B------:R0:W1:Y:S02]  /*105e0*/  SHFL.IDX P6, R14, R13, R12, R11 ;  /* 0x0000000c0d0e7389 */ /* 0x00006400000c000b */
[----:B01----:R-:W-:Y:S01]  /*105f0*/  ENDCOLLECTIVE ;  /* 0x000000000000791b */ /* 0x003fe20003800000 */
.L_x_9385:
        /* <DEDUP_REMOVED lines=13> */
.L_x_9386:
[----:B------:R-:W-:Y:S02]  /*106d0*/  IMAD.MOV.U32 R13, RZ, RZ, R22 ;  /* 0x000000ffff0d7224 */ /* 0x000fe400078e0016 */
[----:B------:R-:W-:Y:S01]  /*106e0*/  IMAD.MOV.U32 R12, RZ, RZ, 0x2 ;  /* 0x00000002ff0c7424 */ /* 0x000fe200078e00ff */
[----:B------:R-:W-:-:S13]  /*106f0*/  IADD3 R2, P0, R14, R0, RZ ;  /* 0x000000000e027210 */ /* 0x000fda0007f1e0ff */
[----:B------:R-:W-:Y:S05]  /*10700*/  WARPSYNC.COLLECTIVE R15, `(.L_x_9387) ;  /* 0x000000000f087348 */ /* 0x000fea0003c00000 */
[----:B------:R0:W1:Y:S02]  /*10710*/  SHFL.IDX P6, R14, R13, R12, R11 ;  /* 0x0000000c0d0e7389 */ /* 0x00006400000c000b */
[----:B01----:R-:W-:Y:S01]  /*10720*/  ENDCOLLECTIVE ;  /* 0x000000000000791b */ /* 0x003fe20003800000 */
.L_x_9387:
[----:B------:R-:W-:-:S05]  /*10730*/  IMAD.X R3, RZ, RZ, R4, P0 ;  /* 0x000000ffff037224 */ /* 0x000fca00000e0604 */
[----:B------:R-:W-:Y:S01]  /*10740*/  @!PT LDS RZ, [RZ] ;  /* 0x00000000fffff984 */ /* 0x000fe20000000800 */
[----:B------:R-:W-:Y:S01]  /*10750*/  @!PT LDS RZ, [RZ] ;  /* 0x00000000fffff984 */ /* 0x000fe20000000800 */
[----:B------:R-:W-:Y:S01]  /*10760*/  @!PT LDS RZ, [RZ] ;  /* 0x00000000fffff984 */ /* 0x000fe20000000800 */
[----:B------:R0:W-:Y:S04]  /*10770*/  LDGSTS.E.BYPASS.LTC128B.128 [R21+0x800], desc[UR36][R2.64], !P4 ;  /* 0x0080000002157fae */ /* 0x0001e8000e101d64 */
        /* <DEDUP_REMOVED lines=8> */
.L_x_9388:
[----:B------:R-:W-:Y:S02]  /*10800*/  IMAD.MOV.U32 R13, RZ, RZ, R22 ;  /* 0x000000ffff0d7224 */ /* 0x000fe400078e0016 */
[----:B------:R-:W-:Y:S01]  /*10810*/  IMAD.MOV.U32 R12, RZ, RZ, 0x3 ;  /* 0x00000003ff0c7424 */ /* 0x000fe200078e00ff */
[----:B------:R-:W-:-:S13]  /*10820*/  IADD3 R2, P0, R14, R0, RZ ;  /* 0x000000000e027210 */ /* 0x000fda0007f1e0ff */
[----:B------:R-:W-:Y:S05]  /*10830*/  WARPSYNC.COLLECTIVE R15, `(.L_x_9389) ;  /* 0x000000000f087348 */ /* 0x000fea0003c00000 */
[----:B------:R0:W1:Y:S02]  /*10840*/  SHFL.IDX P6, R14, R13, R12, R11 ;  /* 0x0000000c0d0e7389 */ /* 0x00006400000c000b */
[----:B01----:R-:W-:Y:S01]  /*10850*/  ENDCOLLECTIVE ;  /* 0x000000000000791b */ /* 0x003fe20003800000 */
.L_x_9389:
[----:B------:R-:W-:-:S05]  /*10860*/  IMAD.X R3, RZ, RZ, R4, P0 ;  /* 0x000000ffff037224 */ /* 0x000fca00000e0604 */
[----:B------:R-:W-:Y:S01]  /*10870*/  @!PT LDS RZ, [RZ] ;  /* 0x00000000fffff984 */ /* 0x000fe20000000800 */
[----:B------:R-:W-:Y:S01]  /*10880*/  @!PT LDS RZ, [RZ] ;  /* 0x00000000fffff984 */ /* 0x000fe20000000800 */
[----:B------:R-:W-:Y:S01]  /*10890*/  @!PT LDS RZ, [RZ] ;  /* 0x00000000fffff984 */ /* 0x000fe20000000800 */
[----:B------:R0:W-:Y:S04]  /*108a0*/  LDGSTS.E.BYPASS.LTC128B.128 [R21+0x1000], desc[UR36][R2.64], !P4 ;  /* 0x0100000002157fae */ /* 0x0001e8000e101d64 */
[----:B------:R0:W-:Y:S01]  /*108b0*/  LDGSTS.E.BYPASS.LTC128B.128 [R21+0x4000], desc[UR36][R2.64+0x80], !P3 ;  /* 0x0400008002157fae */ /* 0x0001e2000d901d64 */
[----:B------:R-:W-:-:S03]  /*108c0*/  MOV R13, R20 ;  /* 0x00000014000d7202 */ /* 0x000fc60000000f00 */
[----:B------:R0:W-:Y:S04]  /*108d0*/  LDGSTS.E.BYPASS.LTC128B.128 [R21+0x7000], desc[UR36][R2.64+0x100], !P2 ;  /* 0x0700010002157fae */ /* 0x0001e8000d101d64 */
[----:B------:R0:W-:Y:S01]  /*108e0*/  LDGSTS.E.BYPASS.LTC128B.128 [R21+0xa000], desc[UR36][R2.64+0x180], !P1 ;  /* 0x0a00018002157fae */ /* 0x0001e2000c901d64 */
[----:B------:R-:W-:-:S07]  /*108f0*/  IMAD.MOV.U32 R5, RZ, RZ, R14 ;  /* 0x000000ffff057224 */ /* 0x000fce00078e000e */
[----:B0-----:R-:W-:Y:S05]  /*10900*/  WARPSYNC.COLLECTIVE R15, `(.L_x_9390) ;  /* 0x000000000f087348 */ /* 0x001fea0003c00000 */
[----:B------:R1:W2:Y:S02]  /*10910*/  SHFL.IDX P6, R14, R13, R12, R11 ;  /* 0x0000000c0d0e7389 */ /* 0x0002a400000c000b */
[----:B012---:R-:W-:Y:S01]  /*10920*/  ENDCOLLECTIVE ;  /* 0x000000000000791b */ /* 0x007fe20003800000 */
.L_x_9390:
[----:B------:R-:W-:Y:S02]  /*10930*/  IMAD.MOV.U32 R13, RZ, RZ, R22 ;  /* 0x000000ffff0d7224 */ /* 0x000fe400078e0016 */
[----:B------:R-:W-:Y:S01]  /*10940*/  IMAD.MOV.U32 R12, RZ, RZ, 0x4 ;  /* 0x00000004ff0c7424 */ /* 0x000fe200078e00ff */
[----:B------:R-:W-:-:S13]  /*10950*/  IADD3 R2, P0, R14, R0, RZ ;  /* 0x000000000e027210 */ /* 0x000fda0007f1e0ff */
[----:B------:R-:W-:Y:S05]  /*10960*/  WARPSYNC.COLLECTIVE R15, `(.L_x_9391) ;  /* 0x000000000f087348 */ /* 0x000fea0003c00000 */
[----:B------:R0:W1:Y:S02]  /*10970*/  SHFL.IDX P6, R14, R13, R12, R11 ;  /* 0x0000000c0d0e7389 */ /* 0x00006400000c000b */
[----:B01----:R-:W-:Y:S01]  /*10980*/  ENDCOLLECTIVE ;  /* 0x000000000000791b */ /* 0x003fe20003800000 */
.L_x_9391:
        /* <DEDUP_REMOVED lines=13> */
.L_x_9392:
[----:B------:R-:W-:Y:S02]  /*10a60*/  IMAD.MOV.U32 R13, RZ, RZ, R22 ;  /* 0x000000ffff0d7224 */ /* 0x000fe400078e0016 */
[----:B------:R-:W-:Y:S01]  /*10a70*/  IMAD.MOV.U32 R12, RZ, RZ, 0x5 ;  /* 0x00000005ff0c7424 */ /* 0x000fe200078e00ff */
[----:B------:R-:W-:-:S13]  /*10a80*/  IADD3 R2, P0, R14, R0, RZ ;  /* 0x000000000e027210 */ /* 0x000fda0007f1e0ff */
[----:B------:R-:W-:Y:S05]  /*10a90*/  WARPSYNC.COLLECTIVE R15, `(.L_x_9393) ;  /* 0x000000000f087348 */ /* 0x000fea0003c00000 */
[----:B------:R0:W1:Y:S02]  /*10aa0*/  SHFL.IDX P6, R14, R13, R12, R11 ;  /* 0x0000000c0d0e7389 */ /* 0x00006400000c000b */
[----:B01----:R-:W-:Y:S01]  /*10ab0*/  ENDCOLLECTIVE ;  /* 0x000000000000791b */ /* 0x003fe20003800000 */
.L_x_9393:
[----:B------:R-:W-:-:S05]  /*10ac0*/  IADD3.X R3, RZ, R23, RZ, P0, !PT ;  /* 0x00000017ff037210 */ /* 0x000fca00007fe4ff */
        /* <DEDUP_REMOVED lines=12> */
.L_x_9394:
[----:B------:R-:W-:Y:S05]  /*10b90*/  BRA `(.L_x_9395) ;  /* 0xffffffc0006c7947 */ /* 0x000fea000383ffff */
.L_x_9286:
[----:B0-----:R0:W1:Y:S02]  /*10ba0*/  SYNCS.PHASECHK.TRANS64.TRYWAIT P0, [R4+URZ+0x32420], R6 ;  /* 0x03242006040075a7 */ /* 0x001064000800017f */
[----:B-1----:R-:W-:Y:S05]  /*10bb0*/  @!P0 NANOSLEEP.SYNCS 0x989680 ;  /* 0x009896800000895d */ /* 0x002fea0003900000 */
[----:B------:R-:W1:Y:S02]  /*10bc0*/  @!P0 SYNCS.PHASECHK.TRANS64 P0, [R4+URZ+0x32420], R6 ;  /* 0x03242006040085a7 */ /* 0x000e64000800007f */
[----:B-1----:R-:W-:Y:S05]  /*10bd0*/  @!P0 BRA `(.L_x_9286) ;  /* 0xfffffffc00f08947 */ /* 0x002fea000383ffff */
[----:B------:R-:W-:Y:S05]  /*10be0*/  BRA `(.L_x_9396) ;  /* 0xffffffc000f47947 */ /* 0x000fea000383ffff */
.L_x_9287:
[----:B------:R-:W1:Y:S01]  /*10bf0*/  S2R R0, SR_TID.X ;  /* 0x0000000000007919 */ /* 0x000e620000002100 */
[----:B------:R-:W-:Y:S01]  /*10c00*/  BSSY B0, `(.L_x_9397) ;  /* 0x000000a000007945 */ /* 0x000fe20003800000 */
[----:B------:R-:W-:Y:S02]  /*10c10*/  IMAD.MOV.U32 R12, RZ, RZ, RZ ;  /* 0x000000ffff0c7224 */ /* 0x000fe400078e00ff */
[----:B------:R-:W-:Y:S02]  /*10c20*/  IMAD.MOV.U32 R11, RZ, RZ, 0x1f ;  /* 0x0000001fff0b7424 */ /* 0x000fe400078e00ff */
[----:B------:R-:W-:Y:S01]  /*10c30*/  IMAD.MOV.U32 R15, RZ, RZ, -0x1 ;  /* 0xffffffffff0f7424 */ /* 0x000fe200078e00ff */
[----:B-1----:R-:W-:-:S04]  /*10c40*/  SHF.R.U32.HI R0, RZ, 0x5, R0 ;  /* 0x00000005ff007819 */ /* 0x002fc80000011600 */
[----:B------:R-:W-:-:S04]  /*10c50*/  LOP3.LUT R0, R0, 0x3, RZ, 0xc0, !PT ;  /* 0x0000000300007812 */ /* 0x000fc800078ec0ff */
[----:B------:R-:W-:-:S07]  /*10c60*/  MOV R13, R0 ;  /* 0x00000000000d7202 */ /* 0x000fce0000000f00 */
[----:B0-2--5:R-:W-:Y:S05]  /*10c70*/  WARPSYNC.COLLECTIVE R15, `(.L_x_9398) ;  /* 0x000000000f087348 */ /* 0x025fea0003c00000 */
[----:B------:R1:W3:Y:S02]  /*10c80*/  SHFL.IDX P6, R14, R13, R12, R11 ;  /* 0x0000000c0d0e7389 */ /* 0x0002e400000c000b */
[----:B0123-5:R-:W-:Y:S01]  /*10c90*/  ENDCOLLECTIVE ;  /* 0x000000000000791b */ /* 0x02ffe20003800000 */
.L_x_9398:
[----:B------:R-:W-:Y:S05]  /*10ca0*/  BSYNC B0 ;  /* 0x0000000000007941 */ /* 0x000fea0003800000 */
.L_x_9397:
[----:B------:R-:W-:Y:S05]  /*10cb0*/  BRA `(.L_x_9399) ;  /* 0xffffffc000dc7947 */ /* 0x000fea000383ffff */
.L_x_9288:
[----:B------:R-:W-:Y:S01]  /*10cc0*/  BSSY B0, `(.L_x_9400) ;  /* 0x0000006000007945 */ /* 0x000fe20003800000 */
[----:B------:R-:W-:-:S07]  /*10cd0*/  IMAD.MOV.U32 R15, RZ, RZ, -0x1 ;  /* 0xffffffffff0f7424 */ /* 0x000fce00078e00ff */
[----:B012--5:R-:W-:Y:S05]  /*10ce0*/  WARPSYNC.COLLECTIVE R15, `(.L_x_9401) ;  /* 0x000000000f0c7348 */ /* 0x027fea0003c00000 */
[----:B------:R-:W-:Y:S02]  /*10cf0*/  ELECT P6, UR62, PT ;  /* 0x00000000003e782f */ /* 0x000fe400038c0000 */
[----:B------:R-:W-:Y:S01]  /*10d00*/  MOV R14, UR62 ;  /* 0x0000003e000e7c02 */ /* 0x000fe20008000f00 */
[----:B012--5:R-:W-:Y:S10]  /*10d10*/  ENDCOLLECTIVE ;  /* 0x000000000000791b */ /* 0x027ff40003800000 */
.L_x_9401:
[----:B------:R-:W-:Y:S05]  /*10d20*/  BSYNC B0 ;  /* 0x0000000000007941 */ /* 0x000fea0003800000 */
.L_x_9400:
[----:B------:R-:W-:Y:S05]  /*10d30*/  BRA `(.L_x_9402) ;  /* 0xffffffc000d07947 */ /* 0x000fea000383ffff */
.L_x_9290:
[----:B-1----:R1:W3:Y:S02]  /*10d40*/  SYNCS.PHASECHK.TRANS64.TRYWAIT P1, [R5+URZ+0x32440], R0 ;  /* 0x03244000050075a7 */ /* 0x0022e4000802017f */
[----:B---3--:R-:W-:Y:S05]  /*10d50*/  @!P1 NANOSLEEP.SYNCS 0x989680 ;  /* 0x009896800000995d */ /* 0x008fea0003900000 */
[----:B------:R-:W3:Y:S02]  /*10d60*/  @!P1 SYNCS.PHASECHK.TRANS64 P1, [R5+URZ+0x32440], R0 ;  /* 0x03244000050095a7 */ /* 0x000ee4000802007f */
[----:B---3--:R-:W-:Y:S05]  /*10d70*/  @!P1 BRA `(.L_x_9290) ;  /* 0xfffffffc00f09947 */ /* 0x008fea000383ffff */
[----:B------:R-:W-:Y:S05]  /*10d80*/  BRA `(.L_x_9403) ;  /* 0xffffffc000f87947 */ /* 0x000fea000383ffff */
.L_x_9292:
[----:B---3--:R3:W4:Y:S02]  /*10d90*/  SYNCS.PHASECHK.TRANS64.TRYWAIT P1, [R17+URZ+0x32440], R2 ;  /* 0x03244002110075a7 */ /* 0x008724000802017f */
[----:B----4-:R-:W-:Y:S05]  /*10da0*/  @!P1 NANOSLEEP.SYNCS 0x989680 ;  /* 0x009896800000995d */ /* 0x010fea0003900000 */
[----:B------:R-:W4:Y:S02]  /*10db0*/  @!P1 SYNCS.PHASECHK.TRANS64 P1, [R17+URZ+0x32440], R2 ;  /* 0x03244002110095a7 */ /* 0x000f24000802007f */
[----:B----4-:R-:W-:Y:S05]  /*10dc0*/  @!P1 BRA `(.L_x_9292) ;  /* 0xfffffffc00f09947 */ /* 0x010fea000383ffff */
[----:B------:R-:W-:Y:S05]  /*10dd0*/  BRA `(.L_x_9404) ;  /* 0xffffffc400047947 */ /* 0x000fea000383ffff */
.L_x_9294:
[----:B----4-:R4:W0:Y:S02]  /*10de0*/  SYNCS.PHASECHK.TRANS64.TRYWAIT P1, [R5+URZ+0x32460], R0 ;  /* 0x03246000050075a7 */ /* 0x010824000802017f */
[----:B0-----:R-:W-:Y:S05]  /*10df0*/  @!P1 NANOSLEEP.SYNCS 0x989680 ;  /* 0x009896800000995d */ /* 0x001fea0003900000 */
[----:B------:R-:W0:Y:S02]  /*10e00*/  @!P1 SYNCS.PHASECHK.TRANS64 P1, [R5+URZ+0x32460], R0 ;  /* 0x03246000050095a7 */ /* 0x000e24000802007f */
[----:B0-----:R-:W-:Y:S05]  /*10e10*/  @!P1 BRA `(.L_x_9294) ;  /* 0xfffffffc00f09947 */ /* 0x001fea000383ffff */
[----:B------:R-:W-:Y:S05]  /*10e20*/  BRA `(.L_x_9405) ;  /* 0xffffffc400007947 */ /* 0x000fea000383ffff */
.L_x_9406:
        /* <DEDUP_REMOVED lines=13> */
.L_x_15662:


//--------------------- .text._ZN7cutlass13device_kernelIN5flash11enable_sm90INS1_16FlashAttnFwdSm90INS1_25CollectiveMainloopFwdSm90ILi2EN4cute5tupleIJNS5_1CILi1EEES8_S8_EEENS6_IJNS7_ILi128EEENS7_ILi96EEENS7_ILi64EEEEEELi256ENS_10bfloat16_tEfNS_4arch4Sm90ELb0ELb0ELb0ELb1ELb1ELb0ELb0ELb1ELb0ELb1ELb1ELb0EEENS1_21CollectiveEpilogueFwdINS6_IJSA_NS7_ILi256EEESB_EEES9_SE_SG_Li256ELb1ELb1ELb1ELb0EEENS1_36VarlenDynamicPersistentTileSchedulerILi128ELi96ELi256ELi128ELb1ELb1ELb1ELb0ELb1ELb1EEEEEEEEEvNT_6ParamsE --------------------------
	.section	.text._ZN7cutlass13device_kernelIN5flash11enable_sm90INS1_16FlashAttnFwdSm90INS1_25CollectiveMainloopFwdSm90ILi2EN4cute5tupleIJNS5_1CILi1EEES8_S8_EEENS6_IJNS7_ILi128EEENS7_ILi96EEENS7_ILi64EEEEEELi256ENS_10bfloat16_tEfNS_4arch4Sm90ELb0ELb0ELb0ELb1ELb1ELb0ELb0ELb1ELb0ELb1ELb1ELb0EEENS1_21CollectiveEpilogueFwdINS6_IJSA_NS7_ILi256EEESB_EEES9_SE_SG_Li256ELb1ELb1ELb1ELb0EEENS1_36VarlenDynamicPersistentTileSchedulerILi128ELi96ELi256ELi128ELb1ELb1ELb1ELb0ELb1ELb1EEEEEEEEEvNT_6ParamsE,"ax",@progbits
	.align	128
.text._ZN7cutlass13device_kernelIN5flash11enable_sm90INS1_16FlashAttnFwdSm90INS1_25CollectiveMainloopFwdSm90ILi2EN4cute5tupleIJNS5_1CILi1EEES8_S8_EEENS6_IJNS7_ILi128EEENS7_ILi96EEENS7_ILi64EEEEEELi256ENS_10bfloat16_tEfNS_4arch4Sm90ELb0ELb0ELb0ELb1ELb1ELb0ELb0ELb1ELb0ELb1ELb1ELb0EEENS1_21CollectiveEpilogueFwdINS6_IJSA_NS7_ILi256EEESB_EEES9_SE_SG_Li256ELb1ELb1ELb1ELb0EEENS1_36VarlenDynamicPersistentTileSchedulerILi128ELi96ELi256ELi128ELb1ELb1ELb1ELb0ELb1ELb1EEEEEEEEEvNT_6ParamsE:
        .type           _ZN7cutlass13device_kernelIN5flash11enable_sm90INS1_16FlashAttnFwdSm90INS1_25CollectiveMainloopFwdSm90ILi2EN4cute5tupleIJNS5_1CILi1EEES8_S8_EEENS6_IJNS7_ILi128EEENS7_ILi96EEENS7_ILi64EEEEEELi256ENS_10bfloat16_tEfNS_4arch4Sm90ELb0ELb0ELb0ELb1ELb1ELb0ELb0ELb1ELb0ELb1ELb1ELb0EEENS1_21CollectiveEpilogueFwdINS6_IJSA_NS7_ILi256EEESB_EEES9_SE_SG_Li256ELb1ELb1ELb1ELb0EEENS1_36VarlenDynamicPersistentTileSchedulerILi128ELi96ELi256ELi128ELb1ELb1ELb1ELb0ELb1ELb1EEEEEEEEEvNT_6ParamsE,@function
        .size           _ZN7cutlass13device_kernelIN5flash11enable_sm90INS1_16FlashAttnFwdSm90INS1_25CollectiveMainloopFwdSm90ILi2EN4cute5tupleIJNS5_1CILi1EEES8_S8_EEENS6_IJNS7_ILi128EEENS7_ILi96EEENS7_ILi64EEEEEELi256ENS_10bfloat16_tEfNS_4arch4Sm90ELb0ELb0ELb0ELb1ELb1ELb0ELb0ELb1ELb0ELb1ELb1ELb0EEENS1_21CollectiveEpilogueFwdINS6_IJSA_NS7_ILi256EEESB_EEES9_SE_SG_Li256ELb1ELb1ELb1ELb0EEENS1_36VarlenDynamicPersistentTileSchedulerILi128ELi96ELi256ELi128ELb1ELb1ELb1ELb0ELb1ELb1EEEEEEEEEvNT_6ParamsE,(.L_x_15663 - _ZN7cutlass13device_kernelIN5flash11enable_sm90INS1_16FlashAttnFwdSm90INS1_25CollectiveMainloopFwdSm90ILi2EN4cute5tupleIJNS5_1CILi1EEES8_S8_EEENS6_IJNS7_ILi128EEENS7_ILi96EEENS7_ILi64EEEEEELi256ENS_10bfloat16_tEfNS_4arch4Sm90ELb0ELb0ELb0ELb1ELb1ELb0ELb0ELb1ELb0ELb1ELb1ELb0EEENS1_21CollectiveEpilogueFwdINS6_IJSA_NS7_ILi256EEESB_EEES9_SE_SG_Li256ELb1ELb1ELb1ELb0EEENS1_36VarlenDynamicPersistentTileSchedulerILi128ELi96ELi256ELi128ELb1ELb1ELb1ELb0ELb1ELb1EEEEEEEEEvNT_6ParamsE)
        .other          _ZN7cutlass13device_kernelIN5flash11enable_sm90INS1_16FlashAttnFwdSm90INS1_25CollectiveMainloopFwdSm90ILi2EN4cute5tupleIJNS5_1CILi1EEES8_S8_EEENS6_IJNS7_ILi128EEENS7_ILi96EEENS7_ILi64EEEEEELi256ENS_10bfloat16_tEfNS_4arch4Sm90ELb0ELb0ELb0ELb1ELb1ELb0ELb0ELb1ELb0ELb1ELb1ELb0EEENS1_21CollectiveEpilogueFwdINS6_IJSA_NS7_ILi256EEESB_EEES9_SE_SG_Li256ELb1ELb1ELb1ELb0EEENS1_36VarlenDynamicPersistentTileSchedulerILi128ELi96ELi256ELi128ELb1ELb1ELb1ELb0ELb1ELb1EEEEEEEEEvNT_6ParamsE,@"STO_CUDA_ENTRY STV_DEFAULT"
_ZN7cutlass13device_kernelIN5flash11enable_sm90INS1_16FlashAttnFwdSm90INS1_25CollectiveMainloopFwdSm90ILi2EN4cute5tupleIJNS5_1CILi1EEES8_S8_EEENS6_IJNS7_ILi128EEENS7_ILi96EEENS7_ILi64EEEEEELi256ENS_10bfloat16_tEfNS_4arch4Sm90ELb0ELb0ELb0ELb1ELb1ELb0ELb0ELb1ELb0ELb1ELb1ELb0EEENS1_21CollectiveEpilogueFwdINS6_IJSA_NS7_ILi256EEESB_EEES9_SE_SG_Li256ELb1ELb1ELb1ELb0EEENS1_36VarlenDynamicPersistentTileSchedulerILi128ELi96ELi256ELi128ELb1ELb1ELb1ELb0ELb1ELb1EEEEEEEEEvNT_6ParamsE:
        /* <DEDUP_REMOVED lines=13> */
[----:B------:R-:W-:-:S04]  /*00d0*/  VOTEU.ALL UP1, P0 ;  /* 0x00000000003f7886 */ /* 0x000fc80000020000 */
        /* <DEDUP_REMOVED lines=31> */
.L_x_9407:
        /* <DEDUP_REMOVED lines=22> */
.L_x_9408:
        /* <DEDUP_REMOVED lines=18> */
.L_x_9409:
        /* <DEDUP_REMOVED lines=22> */
.L_x_9410:
        /* <DEDUP_REMOVED lines=23> */
.L_x_9411:
        /* <DEDUP_REMOVED lines=8> */
.L_x_9413:
[----:B------:R-:W-:-:S08]  /*08a0*/  NOP ;  /* 0x0000000000007918 */ /* 0x000fd00000000000 */
[----:B------:R-:W0:Y:S02]  /*08b0*/  USETMAXREG.TRY_ALLOC.CTAPOOL UP0, 0xe8 ;  /* 0x000000e8000079c8 */ /* 0x000e240008000600 */
[----:B0-----:R-:W-:-:S13]  /*08c0*/  PLOP3.LUT P0, PT, PT, PT, UP0, 0x80, 0x0 ;  /* 0x000000000000781c */ /* 0x001fda0003f0f008 */
[----:B------:R-:W-:Y:S05]  /*08d0*/  @!P0 BRA `(.L_x_9413) ;  /* 0xfffffffc00f08947 */ /* 0x000fea000383ffff */
[----:B------:R-:W-:Y:S01]  /*08e0*/  SHF.R.U32.HI R2, RZ, 0x7, R0 ;  /* 0x00000007ff027819 */ /* 0x000fe20000011600 */
[----:B------:R-:W0:Y:S08]  /*08f0*/  S2UR UR5, SR_CgaCtaId ;  /* 0x00000000000579c3 */ /* 0x000e300000008800 */
[----:B------:R-:W-:Y:S06]  /*0900*/  BAR.ARV 0x8, 0x180 ;  /* 0x0206000000007b1d */ /* 0x000fec0000002000 */
[----:B------:R-:W-:Y:S01]  /*0910*/  ISETP.NE.AND P0, PT, R2, 0x1, PT ;  /* 0x000000010200780c */ /* 0x000fe20003f05270 */
[----:B------:R-:W-:-:S12]  /*0920*/  UMOV UR4, 0x400 ;  /* 0x0000040000047882 */ /* 0x000fd80000000000 */
[----:B------:R-:W-:Y:S06]  /*0930*/  @!P0 BAR.ARV 0x9, 0x100 ;  /* 0x0244000000008b1d */ /* 0x000fec0000002000 */
[----:B0-----:R-:W-:Y:S02]  /*0940*/  ULEA UR4, UR5, UR4, 0x18 ;  /* 0x0000000405047291 */ /* 0x001fe4000f8ec03f */
[----:B------:R-:W-:Y:S07]  /*0950*/  BAR.SYNC.DEFER_BLOCKING 0x5, 0x180 ;  /* 0x0146000000007b1d */ /* 0x000fee0000010000 */
[----:B------:R-:W0:Y:S01]  /*0960*/  LDS.128 R4, [UR4+0x228d0] ;  /* 0x0228d004ff047984 */ /* 0x000e220008000c00 */
[----:B------:R-:W-:Y:S01]  /*0970*/  ULDC UR4, c[0x0][0xc3c] ;  /* 0x00030f0000047ab9 */ /* 0x000fe20000000800 */
[----:B------:R-:W-:Y:S06]  /*0980*/  BAR.ARV 0x4, 0x180 ;  /* 0x0106000000007b1d */ /* 0x000fec0000002000 */
[----:B0-----:R-:W-:-:S13]  /*0990*/  ISETP.GE.AND P0, PT, R7, UR4, PT ;  /* 0x0000000407007c0c */ /* 0x001fda000bf06270 */
[----:B------:R-:W-:Y:S05]  /*09a0*/  @P0 EXIT ;  /* 0x000000000000094d */ /* 0x000fea0003800000 */
[----:B------:R-:W-:Y:S01]  /*09b0*/  VIADD R0, R0, 0xffffff80 ;  /* 0xffffff8000007836 */ /* 0x000fe20000000000 */
[----:B------:R-:W-:Y:S01]  /*09c0*/  R2UR UR6, R5 ;  /* 0x00000000050672ca */ /* 0x000fe200000e0000 */
[----:B------:R-:W-:Y:S01]  /*09d0*/  ULOP3.LUT UR47, UR38, 0x1, URZ, 0xfc, !UPT ;  /* 0x00000001262f7892 */ /* 0x000fe2000f8efc3f */
        /* <DEDUP_REMOVED lines=8> */
[----:B------:R-:W-:Y:S02]  /*0a60*/  LOP3.LUT R225, R2, 0xffffff80, RZ, 0xc0, !PT ;  /* 0xffffff8002e17812 */ /* 0x000fe400078ec0ff */
[CC--:B------:R-:W-:Y:S01]  /*0a70*/  LEA.HI R5, R3.reuse, R0.reuse, RZ, 0x2 ;  /* 0x0000000003057211 */ /* 0x0c0fe200078f10ff */
[----:B------:R-:W-:Y:S01]  /*0a80*/  IMAD.SHL.U32 R6, R4, 0x20, RZ ;  /* 0x0000002004067824 */ /* 0x000fe200078e00ff */
[----:B------:R-:W-:Y:S01]  /*0a90*/  LEA.HI R3, R3, R0, RZ, 0x4 ;  /* 0x0000000003037211 */ /* 0x000fe200078f20ff */
[C---:B------:R-:W-:Y:S01]  /*0aa0*/  IMAD.IADD R225, R0.reuse, 0x1, -R225 ;  /* 0x0000000100e17824 */ /* 0x040fe200078e0ae1 */
[----:B------:R-:W-:Y:S02]  /*0ab0*/  LOP3.LUT R11, R5, 0xfffffffc, RZ, 0xc0, !PT ;  /* 0xfffffffc050b7812 */ /* 0x000fe400078ec0ff */
[----:B------:R-:W-:Y:S02]  /*0ac0*/  LOP3.LUT R5, R3, 0x3fffff0, RZ, 0xc0, !PT ;  /* 0x03fffff003057812 */ /* 0x000fe400078ec0ff */
[----:B------:R-:W-:Y:S01]  /*0ad0*/  SHF.R.S32.HI R8, RZ, 0x1f, R225 ;  /* 0x0000001fff087819 */ /* 0x000fe200000114e1 */
[C---:B------:R-:W-:Y:S01]  /*0ae0*/  IMAD.IADD R12, R0.reuse, 0x1, -R11 ;  /* 0x00000001000c7824 */ /* 0x040fe200078e0a0b */
[----:B------:R-:W-:Y:S01]  /*0af0*/  SHF.R.S32.HI R4, RZ, 0x4, R3 ;  /* 0x00000004ff047819 */ /* 0x000fe20000011403 */
[----:B------:R-:W-:Y:S01]  /*0b00*/  IMAD.IADD R5, R0, 0x1, -R5 ;  /* 0x0000000100057824 */ /* 0x000fe200078e0a05 */
[----:B------:R-:W-:-:S02]  /*0b10*/  LEA.HI R9, R8, R225, RZ, 0x2 ;  /* 0x000000e108097211 */ /* 0x000fc400078f10ff */
[----:B------:R-:W-:Y:S02]  /*0b20*/  LEA.HI R0, R3, R4, RZ, 0x1 ;  /* 0x0000000403007211 */ /* 0x000fe400078f08ff */
[--C-:B------:R-:W-:Y:S02]  /*0b30*/  SHF.R.S32.HI R10, RZ, 0x2, R9.reuse ;  /* 0x00000002ff0a7819 */ /* 0x100fe40000011409 */
[----:B------:R-:W-:Y:S02]  /*0b40*/  SHF.R.S32.HI R7, RZ, 0x1f, R9 ;  /* 0x0000001fff077819 */ /* 0x000fe40000011409 */
[----:B------:R-:W-:Y:S02]  /*0b50*/  SHF.R.S32.HI R3, RZ, 0x7, R2 ;  /* 0x00000007ff037819 */ /* 0x000fe40000011402 */
[----:B------:R-:W-:Y:S02]  /*0b60*/  LEA.HI R11, R7, R10, RZ, 0x3 ;  /* 0x0000000a070b7211 */ /* 0x000fe400078f18ff */
[----:B------:R-:W-:-:S02]  /*0b70*/  LOP3.LUT R6, R6, 0xfffffc00, RZ, 0xc0, !PT ;  /* 0xfffffc0006067812 */ /* 0x000fc400078ec0ff */
[----:B------:R-:W-:Y:S02]  /*0b80*/  LOP3.LUT R7, R0, 0x1ffffffe, RZ, 0xc0, !PT ;  /* 0x1ffffffe00077812 */ /* 0x000fe400078ec0ff */
[----:B------:R-:W-:Y:S01]  /*0b90*/  LOP3.LUT R11, R11, 0xfffffff8, RZ, 0xc0, !PT ;  /* 0xfffffff80b0b7812 */ /* 0x000fe200078ec0ff */
[----:B------:R-:W-:Y:S01]  /*0ba0*/  IMAD R6, R5, 0x40, R6 ;  /* 0x0000004005067824 */ /* 0x000fe200078e0206 */
[----:B------:R-:W-:Y:S01]  /*0bb0*/  LEA.HI R2, R2, R3, RZ, 0x1 ;  /* 0x0000000302027211 */ /* 0x000fe200078f08ff */
[----:B------:R-:W-:Y:S01]  /*0bc0*/  IMAD.IADD R7, R4, 0x1, -R7 ;  /* 0x0000000104077824 */ /* 0x000fe200078e0a07 */
[----:B------:R-:W-:Y:S01]  /*0bd0*/  LEA.HI R8, R8, R225, RZ, 0x5 ;  /* 0x000000e108087211 */ /* 0x000fe200078f28ff */
[----:B------:R-:W-:Y:S01]  /*0be0*/  IMAD.IADD R11, R10, 0x1, -R11 ;  /* 0x000000010a0b7824 */ /* 0x000fe200078e0a0b */
[----:B------:R-:W-:Y:S02]  /*0bf0*/  LEA.HI R0, R12, R12, RZ, 0x1 ;  /* 0x0000000c0c007211 */ /* 0x000fe400078f08ff */
[----:B------:R-:W-:-:S02]  /*0c00*/  LOP3.LUT R2, R2, 0x3fffffe, RZ, 0xc0, !PT ;  /* 0x03fffffe02027812 */ /* 0x000fc400078ec0ff */
[----:B------:R-:W-:Y:S02]  /*0c10*/  SHF.R.S32.HI R8, RZ, 0x5, R8 ;  /* 0x00000005ff087819 */ /* 0x000fe40000011408 */
[----:B------:R-:W-:Y:S01]  /*0c20*/  LOP3.LUT R5, R0, 0x1ffffffe, RZ, 0xc0, !PT ;  /* 0x1ffffffe00057812 */ /* 0x000fe200078ec0ff */
[----:B------:R-:W-:Y:S01]  /*0c30*/  IMAD R0, R7, 0x8, R6 ;  /* 0x0000000807007824 */ /* 0x000fe200078e0206 */
[----:B------:R-:W-:Y:S01]  /*0c40*/  LOP3.LUT R4, R9, 0x7ffffffc, RZ, 0xc0, !PT ;  /* 0x7ffffffc09047812 */ /* 0x000fe200078ec0ff */
[----:B------:R-:W-:Y:S02]  /*0c50*/  IMAD.IADD R3, R3, 0x1, -R2 ;  /* 0x0000000103037824 */ /* 0x000fe400078e0a02 */
[----:B------:R-:W-:Y:S01]  /*0c60*/  IMAD R8, R8, 0x10, R11 ;  /* 0x0000001008087824 */ /* 0x000fe200078e020b */
[----:B------:R0:W-:Y:S01]  /*0c70*/  STL [R1+0x30], R0 ;  /* 0x0000300001007387 */ /* 0x0001e20000100800 */
[----:B------:R-:W-:Y:S02]  /*0c80*/  IMAD.IADD R5, R12, 0x1, -R5 ;  /* 0x000000010c057824 */ /* 0x000fe400078e0a05 */
[----:B------:R-:W-:-:S04]  /*0c90*/  IMAD.IADD R2, R225, 0x1, -R4 ;  /* 0x00000001e1027824 */ /* 0x000fc800078e0a04 */
[----:B------:R-:W-:Y:S02]  /*0ca0*/  IMAD.SHL.U32 R2, R2, 0x2, RZ ;  /* 0x0000000202027824 */ /* 0x000fe400078e00ff */
[----:B0-----:R-:W-:Y:S02]  /*0cb0*/  IMAD R0, R3, 0x40, R8 ;  /* 0x0000004003007824 */ /* 0x001fe400078e0208 */
[C---:B------:R-:W-:Y:S02]  /*0cc0*/  VIADD R224, R2.reuse, 0x8 ;  /* 0x0000000802e07836 */ /* 0x040fe40000000000 */
        /* <DEDUP_REMOVED lines=12> */
[----:B0-----:R-:W-:Y:S01]  /*0d90*/  IMAD R0, R5, 0x8, R0 ;  /* 0x0000000805007824 */ /* 0x001fe200078e0200 */
        /* <DEDUP_REMOVED lines=41> */
[----:B0-----:R-:W-:-:S07]  /*1030*/  SHF.R.S32.HI R226, RZ, 0x1f, R17 ;  /* 0x0000001fffe27819 */ /* 0x001fce0000011411 */
.L_x_9463:
[----:B------:R-:W-:Y:S01]  /*1040*/  ULDC.64 UR8, c[0x0][0xc88] ;  /* 0x0003220000087ab9 */ /* 0x000fe20000000a00 */
[----:B------:R-:W-:Y:S01]  /*1050*/  ULDC.64 UR10, c[0x0][0xa20] ;  /* 0x00028800000a7ab9 */ /* 0x000fe20000000a00 */
[----:B------:R-:W-:Y:S02]  /*1060*/  UIMAD.WIDE UR8, UR7, 0x4, UR8 ;  /* 0x00000004070878a5 */ /* 0x000fe4000f8e0208 */
[----:B------:R-:W-:Y:S01]  /*1070*/  UISETP.NE.U32.AND UP1, UPT, UR10, URZ, UPT ;  /* 0x0000003f0a00728c */ /* 0x000fe2000bf25070 */
[----:B------:R-:W-:Y:S01]  /*1080*/  ULDC UR4, c[0x0][0x424] ;  /* 0x0001090000047ab9 */ /* 0x000fe20000000800 */
[----:B------:R-:W-:Y:S02]  /*1090*/  ULDC UR7, c[0x0][0x2f0] ;  /* 0x0000bc0000077ab9 */ /* 0x000fe40000000800 */
[----:B0123--:R-:W-:Y:S02]  /*10a0*/  IMAD.U32 R4, RZ, RZ, UR8 ;  /* 0x00000008ff047e24 */ /* 0x00ffe4000f8e00ff */
[----:B------:R-:W-:Y:S01]  /*10b0*/  IMAD.U32 R5, RZ, RZ, UR9 ;  /* 0x00000009ff057e24 */ /* 0x000fe2000f8e00ff */
        /* <DEDUP_REMOVED lines=16> */
[----:B------:R-:W-:-:S03]  /*11c0*/  IMAD.U32 R6, RZ, RZ, UR10 ;  /* 0x0000000aff067e24 */ /* 0x000fc6000f8e00ff */
[----:B------:R-:W-:Y:S01]  /*11d0*/  IMAD.U32 R7, RZ, RZ, UR11 ;  /* 0x0000000bff077e24 */ /* 0x000fe2000f8e00ff */
[----:B------:R-:W2:Y:S04]  /*11e0*/  @P0 LDG.E R4, desc[UR50][R4.64] ;  /* 0x0000003204040981 */ /* 0x000ea8000c1e1900 */
[----:B------:R-:W3:Y:S01]  /*11f0*/  @P1 LDG.E R6, desc[UR50][R6.64] ;  /* 0x0000003206061981 */ /* 0x000ee2000c1e1900 */
[----:B------:R-:W-:Y:S01]  /*1200*/  UISETP.NE.U32.AND UP0, UPT, UR8, URZ, UPT ;  /* 0x0000003f0800728c */ /* 0x000fe2000bf05070 */
[----:B------:R-:W-:Y:S01]  /*1210*/  UMOV UR49, URZ ;  /* 0x0000003f00317c82 */ /* 0x000fe20008000000 */
[----:B------:R-:W-:Y:S02]  /*1220*/  ULOP3.LUT UR8, UR5, 0xff000000, URZ, 0xc0, !UPT ;  /* 0xff00000005087892 */ /* 0x000fe4000f8ec03f */
[----:B------:R-:W-:Y:S01]  /*1230*/  UISETP.NE.AND.EX UP0, UPT, UR9, URZ, UPT, UP0 ;  /* 0x0000003f0900728c */ /* 0x000fe2000bf05300 */
[----:B------:R-:W-:-:S03]  /*1240*/  UMOV UR41, UR6 ;  /* 0x0000000600297c82 */ /* 0x000fc60008000000 */
[----:B------:R-:W-:-:S04]  /*1250*/  USEL UR4, UR4, 0x1, UP0 ;  /* 0x0000000104047887 */ /* 0x000fc80008000000 */
[----:B------:R-:W-:Y:S01]  /*1260*/  UIMAD UR4, UR4, UR7, URZ ;  /* 0x00000007040472a4 */ /* 0x000fe2000f8e023f */
[----:B--2---:R-:W-:-:S06]  /*1270*/  @P0 R2UR UR49, R4 ;  /* 0x00000000043102ca */ /* 0x004fcc00000e0000 */
[----:B---3--:R-:W-:Y:S01]  /*1280*/  @P1 R2UR UR4, R6 ;  /* 0x00000000060412ca */ /* 0x008fe200000e0000 */
[----:B----45:R-:W-:-:S14]  /*1290*/  @P1 BRA `(.L_x_9414) ;  /* 0x0000000000341947 */ /* 0x030fdc0003800000 */
        /* <DEDUP_REMOVED lines=13> */
.L_x_9414:
[----:B------:R-:W-:Y:S02]  /*1370*/  UIADD3 UR49, -UR49, UR4, URZ ;  /* 0x0000000431317290 */ /* 0x000fe4000fffe13f */
[----:B------:R-:W-:Y:S02]  /*1380*/  ULOP3.LUT UR4, UR5, 0xff0000, URZ, 0xc0, !UPT ;  /* 0x00ff000005047892 */ /* 0x000fe4000f8ec03f */
[----:B------:R-:W-:Y:S02]  /*1390*/  UISETP.GE.AND UP0, UPT, UR49, 0x1, UPT ;  /* 0x000000013100788c */ /* 0x000fe4000bf06270 */
[----:B------:R-:W-:Y:S02]  /*13a0*/  UIADD3 UR6, UR49, 0x5f, URZ ;  /* 0x0000005f31067890 */ /* 0x000fe4000fffe03f */
[----:B------:R-:W-:Y:S02]  /*13b0*/  USHF.R.U32.HI UR8, URZ, 0x8, UR8 ;  /* 0x000000083f087899 */ /* 0x000fe40008011608 */
[----:B------:R-:W-:Y:S01]  /*13c0*/  PLOP3.LUT P0, PT, PT, PT, UP0, 0x80, 0x0 ;  /* 0x000000000000781c */ /* 0x000fe20003f0f008 */
[----:B------:R-:W-:-:S02]  /*13d0*/  UIMAD.WIDE UR6, UR6, 0x2aaaaaab, URZ ;  /* 0x2aaaaaab060678a5 */ /* 0x000fc4000f8e023f */
[----:B------:R-:W-:Y:S02]  /*13e0*/  ULEA.HI UR8, UR4, UR8, URZ, 0x10 ;  /* 0x0000000804087291 */ /* 0x000fe4000f8f803f */
[----:B------:R-:W-:Y:S02]  /*13f0*/  USHF.R.U32.HI UR6, URZ, 0x1f, UR7 ;  /* 0x0000001f3f067899 */ /* 0x000fe40008011607 */
[----:B------:R-:W-:Y:S02]  /*1400*/  ULOP3.LUT UR42, UR8, 0xff, URZ, 0xc0, !UPT ;  /* 0x000000ff082a7892 */ /* 0x000fe4000f8ec03f */
[----:B------:R-:W-:Y:S01]  /*1410*/  ULOP3.LUT UR43, UR5, 0xffff, URZ, 0xc0, !UPT ;  /* 0x0000ffff052b7892 */ /* 0x000fe2000f8ec03f */
[----:B------:R-:W-:Y:S01]  /*1420*/  UMOV UR4, URZ ;  /* 0x0000003f00047c82 */ /* 0x000fe20008000000 */
[----:B------:R-:W-:Y:S02]  /*1430*/  USHF.R.U32.HI UR44, URZ, 0x10, UR8 ;  /* 0x000000103f2c7899 */ /* 0x000fe40008011608 */
[----:B------:R-:W-:Y:S01]  /*1440*/  ULEA.HI.SX32 UR9, UR7, UR6, 0x1c ;  /* 0x0000000607097291 */ /* 0x000fe2000f8fe23f */
[----:B------:R-:W-:Y:S11]  /*1450*/  @!P0 BRA `(.L_x_9415) ;  /* 0x0000000000908947 */ /* 0x000ff60003800000 */
[----:B------:R-:W-:Y:S01]  /*1460*/  UISETP.NE.AND UP0, UPT, UR44, URZ, UPT ;  /* 0x0000003f2c00728c */ /* 0x000fe2000bf05270 */
[----:B------:R-:W-:-:S03]  /*1470*/  ULDC UR4, c[0x0][0x9f0] ;  /* 0x00027c0000047ab9 */ /* 0x000fc60000000800 */
        /* <DEDUP_REMOVED lines=34> */
.L_x_9415:
[----:B------:R-:W-:Y:S01]  /*16a0*/  UIMAD UR45, UR42, UR4, URZ ;  /* 0x000000042a2d72a4 */ /* 0x000fe2000f8e023f */
        /* <DEDUP_REMOVED lines=74> */
[----:B------:R-:W0:Y:S01]  /*1b50*/  S2R R0, SR_TID.X ;  /* 0x0000000000007919 */ /* 0x000e220000002100 */
[----:B------:R-:W1:Y:S01]  /*1b60*/  S2UR UR7, SR_CgaCtaId ;  /* 0x00000000000779c3 */ /* 0x000e620000008800 */
[----:B------:R-:W-:Y:S02]  /*1b70*/  UMOV UR6, 0x400 ;  /* 0x0000040000067882 */ /* 0x000fe40000000000 */
[----:B-1----:R-:W-:-:S04]  /*1b80*/  ULEA UR6, UR7, UR6, 0x18 ;  /* 0x0000000607067291 */ /* 0x002fc8000f8ec03f */
[----:B------:R-:W-:Y:S01]  /*1b90*/  UIADD3 UR6, UR6, 0x18400, URZ ;  /* 0x0001840006067890 */ /* 0x000fe2000fffe03f */
[----:B0-----:R-:W-:-:S03]  /*1ba0*/  VIADD R0, R0, 0xffffff80 ;  /* 0xffffff8000007836 */ /* 0x001fc60000000000 */
[----:B------:R-:W-:Y:S02]  /*1bb0*/  ULOP3.LUT UP0, URZ, UR6, 0x1bf, URZ, 0xc0, !UPT ;  /* 0x000001bf063f7892 */ /* 0x000fe4000f80c03f */
[----:B------:R-:W-:-:S04]  /*1bc0*/  SHF.R.S32.HI R3, RZ, 0x1f, R0 ;  /* 0x0000001fff037819 */ /* 0x000fc80000011400 */
[----:B------:R-:W-:Y:S02]  /*1bd0*/  PLOP3.LUT P0, PT, PT, PT, UP0, 0x80, 0x0 ;  /* 0x000000000000781c */ /* 0x000fe40003f0f008 */
[----:B------:R-:W-:-:S04]  /*1be0*/  LEA.HI R3, R3, R0, RZ, 0x7 ;  /* 0x0000000003037211 */ /* 0x000fc800078f38ff */
[----:B------:R-:W-:-:S06]  /*1bf0*/  SHF.R.S32.HI R3, RZ, 0x7, R3 ;  /* 0x00000007ff037819 */ /* 0x000fcc0000011403 */
[----:B------:R-:W0:Y:S02]  /*1c00*/  SHFL.IDX PT, R3, R3, RZ, 0x1f ;  /* 0x00001fff03037589 */ /* 0x000e2400000e0000 */
[----:B0-----:R-:W-:-:S13]  /*1c10*/  R2UR UR4, R3 ;  /* 0x00000000030472ca */ /* 0x001fda00000e0000 */
        /* <DEDUP_REMOVED lines=23> */
.L_x_9417:
[----:B------:R-:W0:Y:S01]  /*1d90*/  S2R R0, SR_CgaCtaId ;  /* 0x0000000000007919 */ /* 0x000e220000008800 */
[----:B------:R-:W-:Y:S01]  /*1da0*/  ULEA.HI UR4, UR46, UR46, URZ, 0x1 ;  /* 0x0000002e2e047291 */ /* 0x000fe2000f8f083f */
[----:B------:R-:W-:Y:S01]  /*1db0*/  MOV R7, 0x400 ;  /* 0x0000040000077802 */ /* 0x000fe20000000f00 */
[----:B------:R-:W1:Y:S02]  /*1dc0*/  S2R R20, SR_TID.X ;  /* 0x0000000000147919 */ /* 0x000e640000002100 */
[----:B------:R-:W-:-:S04]  /*1dd0*/  ULOP3.LUT UR4, UR4, 0xfffffffe, URZ, 0xc0, !UPT ;  /* 0xfffffffe04047892 */ /* 0x000fc8000f8ec03f */
[----:B------:R-:W-:-:S06]  /*1de0*/  UIADD3 UR4, UR46, -UR4, URZ ;  /* 0x800000042e047290 */ /* 0x000fcc000fffe03f */
[----:B------:R-:W-:Y:S01]  /*1df0*/  IMAD.U32 R3, RZ, RZ, UR4 ;  /* 0x00000004ff037e24 */ /* 0x000fe2000f8e00ff */
[----:B0-----:R-:W-:-:S04]  /*1e00*/  LEA R7, R0, R7, 0x18 ;  /* 0x0000000700077211 */ /* 0x001fc800078ec0ff */
[----:B------:R-:W-:Y:S02]  /*1e10*/  SHF.L.U32 R0, R3, 0x1f, RZ ;  /* 0x0000001f03007819 */ /* 0x000fe400000006ff */
[----:B-1----:R-:W-:Y:S02]  /*1e20*/  SHF.R.U32.HI R20, RZ, 0x7, R20 ;  /* 0x00000007ff147819 */ /* 0x002fe40000011614 */
[----:B------:R-:W0:Y:S03]  /*1e30*/  SYNCS.PHASECHK.TRANS64.TRYWAIT P0, [R7+URZ+0x22800], R0 ;  /* 0x02280000070075a7 */ /* 0x000e26000800017f */
[----:B------:R-:W-:Y:S01]  /*1e40*/  VIADD R8, R20, 0x8 ;  /* 0x0000000814087836 */ /* 0x000fe20000000000 */
[----:B0-----:R-:W-:Y:S06]  /*1e50*/  @!P0 BRA `(.L_x_9418) ;  /* 0x000000e000c88947 */ /* 0x001fec0003800000 */
.L_x_9546:
[----:B0-----:R-:W-:Y:S01]  /*1e60*/  IMAD.U32 R0, RZ, RZ, UR47 ;  /* 0x0000002fff007e24 */ /* 0x001fe2000f8e00ff */
[----:B------:R-:W-:Y:S05]  /*1e70*/  WARPSYNC.ALL ;  /* 0x0000000000007948 */ /* 0x000fea0003800000 */
[----:B------:R0:W-:Y:S01]  /*1e80*/  BAR.SYNC.DEFER_BLOCKING R8, 0x100 ;  /* 0x000400080000751d */ /* 0x0001e20000010000 */
[----:B------:R-:W-:-:S13]  /*1e90*/  ISETP.NE.AND P0, PT, R0, 0x3, PT ;  /* 0x000000030000780c */ /* 0x000fda0003f05270 */
[----:B0-----:R-:W-:Y:S05]  /*1ea0*/  @!P0 BRA `(.L_x_9419) ;  /* 0x0000000000048947 */ /* 0x001fea0003800000 */
[----:B------:R-:W-:Y:S01]  /*1eb0*/  BPT.TRAP 0x1 ;  /* 0x000000040000795c */ /* 0x000fe20000300000 */
.L_x_9419:
[----:B------:R-:W-:Y:S01]  /*1ec0*/  R2UR UR22, R7 ;  /* 0x00000000071672ca */ /* 0x000fe200000e0000 */
[----:B------:R-:W-:-:S05]  /*1ed0*/  IMAD.U32 R9, RZ, RZ, UR36 ;  /* 0x00000024ff097e24 */ /* 0x000fca000f8e00ff */
[----:B------:R-:W-:-:S07]  /*1ee0*/  SHF.L.U32 R9, R9, 0x1f, RZ ;  /* 0x0000001f09097819 */ /* 0x000fce00000006ff */
[----:B------:R-:W-:-:S09]  /*1ef0*/  ULEA UR22, UR37, UR22, 0x3 ;  /* 0x0000001625167291 */ /* 0x000fd2000f8e183f */
[----:B------:R0:W1:Y:S01]  /*1f00*/  SYNCS.PHASECHK.TRANS64.TRYWAIT P1, [UR22+0x22830], R9 ;  /* 0x02283009ff0075a7 */ /* 0x0000620008020156 */
[----:B------:R-:W-:Y:S05]  /*1f10*/  @!P0 BRA `(.L_x_9420) ;  /* 0x0000000000048947 */ /* 0x000fea0003800000 */
[----:B------:R-:W-:Y:S01]  /*1f20*/  BPT.TRAP 0x1 ;  /* 0x000000040000795c */ /* 0x000fe20000300000 */
.L_x_9420:
[----:B-1----:R-:W-:Y:S05]  /*1f30*/  @P1 BRA `(.L_x_9421) ;  /* 0x0000000000081947 */ /* 0x002fea0003800000 */
[----:B------:R-:W1:Y:S02]  /*1f40*/  SYNCS.PHASECHK.TRANS64.TRYWAIT P1, [UR22+0x22830], R9 ;  /* 0x02283009ff0075a7 */ /* 0x000e640008020156 */
[----:B-1----:R-:W-:Y:S05]  /*1f50*/  @!P1 BRA `(.L_x_9422) ;  /* 0x000000e0009c9947 */ /* 0x002fea0003800000 */
.L_x_9421:
[----:B------:R-:W-:Y:S01]  /*1f60*/  R2UR UR4, R7 ;  /* 0x00000000070472ca */ /* 0x000fe200000e0000 */
[----:B------:R-:W-:Y:S01]  /*1f70*/  ULOP3.LUT UR16, UR52, 0x10000, URZ, 0xfc, !UPT ;  /* 0x0001000034107892 */ /* 0x000fe2000f8efc3f */
[----:B------:R-:W-:Y:S01]  /*1f80*/  WARPGROUP.ARRIVE ;  /* 0x00000000000079c5 */ /* 0x000fe20000000000 */
[----:B------:R-:W-:Y:S01]  /*1f90*/  UMOV UR17, 0x40000040 ;  /* 0x4000004000117882 */ /* 0x000fe20000000000 */
[----:B------:R-:W-:Y:S01]  /*1fa0*/  UMOV UR19, 0x40000040 ;  /* 0x4000004000137882 */ /* 0x000fe20000000000 */
[----:B------:R-:W-:Y:S01]  /*1fb0*/  UMOV UR5, 0x40000040 ;  /* 0x4000004000057882 */ /* 0x000fe20000000000 */
[----:B------:R-:W-:Y:S01]  /*1fc0*/  UMOV UR7, 0x40000040 ;  /* 0x4000004000077882 */ /* 0x000fe20000000000 */
[----:B------:R-:W-:Y:S01]  /*1fd0*/  UIADD3 UR8, UR16, 0x4, URZ ;  /* 0x0000000410087890 */ /* 0x000fe2000fffe03f */
[----:B-1----:R-:W1:Y:S01]  /*1fe0*/  S2R R0, SR_TID.X ;  /* 0x0000000000007919 */ /* 0x002e620000002100 */
[----:B------:R-:W-:Y:S01]  /*1ff0*/  UMOV UR9, 0x40000040 ;  /* 0x4000004000097882 */ /* 0x000fe20000000000 */
[----:B------:R-:W-:Y:S01]  /*2000*/  UMOV UR11, 0x40000040 ;  /* 0x40000040000b7882 */ /* 0x000fe20000000000 */
[----:B------:R-:W-:-:S02]  /*2010*/  UIADD3 UR12, UR16, 0x6, URZ ;  /* 0x00000006100c7890 */ /* 0x000fc4000fffe03f */
[----:B------:R-:W-:Y:S01]  /*2020*/  UIADD3 UR4, UR4, 0x1c400, URZ ;  /* 0x0001c40004047890 */ /* 0x000fe2000fffe03f */
[----:B------:R-:W-:Y:S01]  /*2030*/  UMOV UR13, 0x40000040 ;  /* 0x40000040000d7882 */ /* 0x000fe20000000000 */
[----:B------:R-:W-:Y:S02]  /*2040*/  UMOV UR15, 0x40000040 ;  /* 0x40000040000f7882 */ /* 0x000fe40000000000 */
[----:B------:R-:W-:-:S04]  /*2050*/  USHF.R.U32.HI UR4, URZ, 0x4, UR4 ;  /* 0x000000043f047899 */ /* 0x000fc80008011604 */
[----:B------:R-:W-:-:S04]  /*2060*/  ULOP3.LUT UR4, UR4, 0x3fff, URZ, 0xc0, !UPT ;  /* 0x00003fff04047892 */ /* 0x000fc8000f8ec03f */
[----:B------:R-:W-:Y:S02]  /*2070*/  ULOP3.LUT UR20, UR4, 0x10000, URZ, 0xfc, !UPT ;  /* 0x0001000004147892 */ /* 0x000fe4000f8efc3f */
[----:B------:R-:W-:Y:S02]  /*2080*/  UIADD3 UR4, UR16, 0x2, URZ ;  /* 0x0000000210047890 */ /* 0x000fe4000fffe03f */
[----:B------:R-:W-:-:S04]  /*2090*/  UIMAD UR18, UR37, 0x300, UR20 ;  /* 0x00000300251278a4 */ /* 0x000fc8000f8e0214 */
[----:B------:R-:W-:Y:S02]  /*20a0*/  UIADD3 UR6, UR18, 0x2, URZ ;  /* 0x0000000212067890 */ /* 0x000fe4000fffe03f */
[----:B------:R-:W-:Y:S02]  /*20b0*/  UIADD3 UR10, UR18, 0x4, URZ ;  /* 0x00000004120a7890 */ /* 0x000fe4000fffe03f */
[----:B------:R-:W-:Y:S02]  /*20c0*/  UIADD3 UR14, UR18, 0x6, URZ ;  /* 0x00000006120e7890 */ /* 0x000fe4000fffe03f */
[----:B------:R-:W-:Y:S01]  /*20d0*/  HGMMA.64x96x16.F32.BF16 R24, gdesc[UR16], RZ, !UPT, gsb0 ;  /* 0x01600000101879f0 */ /* 0x000fe2000c0018ff */
[----:B-1----:R-:W-:-:S04]  /*20e0*/  SHF.R.U32.HI R0, RZ, 0x7, R0 ;  /* 0x00000007ff007819 */ /* 0x002fc80000011600 */
[----:B------:R-:W-:Y:S01]  /*20f0*/  IADD3 R0, -R0, 0xb, RZ ;  /* 0x0000000b00007810 */ /* 0x000fe20007ffe1ff */
        /* <DEDUP_REMOVED lines=13> */
.L_x_9423:
[----:B------:R-:W-:Y:S01]  /*21d0*/  UIMAD UR49, UR48, -0x60, UR49 ;  /* 0xffffffa0303178a4 */ /* 0x000fe2000f8e0231 */
[----:B------:R-:W-:Y:S01]  /*21e0*/  P2R R11, PR, RZ, 0x1 ;  /* 0x00000001ff0b7803 */ /* 0x000fe20000000000 */
[----:B------:R-:W-:Y:S01]  /*21f0*/  ULDC UR10, c[0x0][0x988] ;  /* 0x00026200000a7ab9 */ /* 0x000fe20000000800 */
[----:B------:R-:W2:Y:S01]  /*2200*/  S2UR UR7, SR_CgaCtaId ;  /* 0x00000000000779c3 */ /* 0x000ea20000008800 */
[----:B------:R-:W-:Y:S02]  /*2210*/  UIADD3 UR6, UR22, 0x22840, URZ ;  /* 0x0002284016067890 */ /* 0x000fe4000fffe03f */
[----:B------:R-:W-:-:S05]  /*2220*/  IMAD.U32 R3, RZ, RZ, UR49 ;  /* 0x00000031ff037e24 */ /* 0x000fca000f8e00ff */
[----:B------:R-:W-:-:S04]  /*2230*/  IADD3 R3, -R2, 0x60, R3 ;  /* 0x0000006002037810 */ /* 0x000fc80007ffe103 */
[C---:B------:R-:W-:Y:S02]  /*2240*/  ISETP.GT.AND P6, PT, R3.reuse, RZ, PT ;  /* 0x000000ff0300720c */ /* 0x040fe40003fc4270 */
[C---:B------:R-:W-:Y:S02]  /*2250*/  ISETP.GT.AND P5, PT, R3.reuse, 0x1, PT ;  /* 0x000000010300780c */ /* 0x040fe40003fa4270 */
[----:B------:R-:W-:Y:S02]  /*2260*/  ISETP.GT.AND P4, PT, R3, 0x8, PT ;  /* 0x000000080300780c */ /* 0x000fe40003f84270 */
[----:B------:R-:W-:Y:S02]  /*2270*/  FSEL R24, R24, -INF , P6 ;  /* 0xff80000018187808 */ /* 0x000fe40003000000 */
[----:B------:R-:W-:Y:S02]  /*2280*/  FSEL R25, R25, -INF , P5 ;  /* 0xff80000019197808 */ /* 0x000fe40002800000 */
[----:B------:R-:W-:-:S02]  /*2290*/  ISETP.GT.AND P3, PT, R3, 0x9, PT ;  /* 0x000000090300780c */ /* 0x000fc40003f64270 */
[----:B------:R-:W-:Y:S01]  /*22a0*/  FSEL R28, R28, -INF , P4 ;  /* 0xff8000001c1c7808 */ /* 0x000fe20002000000 */
[----:B--2---:R-:W-:Y:S01]  /*22b0*/  UPRMT UR6, UR7, 0x654, UR6 ;  /* 0x0000065407067896 */ /* 0x004fe20008000006 */
[----:B------:R-:W-:Y:S02]  /*22c0*/  FMNMX.FTZ R5, R24, R25, !PT ;  /* 0x0000001918057209 */ /* 0x000fe40007810000 */
[----:B------:R-:W-:Y:S02]  /*22d0*/  ISETP.GT.AND P2, PT, R3, 0x10, PT ;  /* 0x000000100300780c */ /* 0x000fe40003f44270 */
[----:B------:R-:W-:Y:S02]  /*22e0*/  FSEL R29, R29, -INF , P3 ;  /* 0xff8000001d1d7808 */ /* 0x000fe40001800000 */
[----:B------:R-:W-:Y:S02]  /*22f0*/  FMNMX.FTZ R4, R28, R5, !PT ;  /* 0x000000051c047209 */ /* 0x000fe40007810000 */
[----:B------:R-:W-:Y:S01]  /*2300*/  ISETP.GT.AND P1, PT, R3, 0x11, PT ;  /* 0x000000110300780c */ /* 0x000fe20003f24270 */
[----:B------:R-:W-:Y:S01]  /*2310*/  SYNCS.ARRIVE.TRANS64.RED.A1T0 RZ, [UR6], RZ ;  /* 0x000000ffffff79a7 */ /* 0x000fe20008100406 */
        /* <DEDUP_REMOVED lines=75> */
[----:B------:R-:W-:Y:S02]  /*27d0*/  FMNMX.FTZ R4, R68, R3, !PT ;  /* 0x0000000344047209 */ /* 0x000fe40007810000 */
[----:B------:R-:W-:Y:S02]  /*27e0*/  FMNMX.FTZ R5, R26, R27, !PT ;  /* 0x0000001b1a057209 */ /* 0x000fe40007810000 */
[----:B------:R-:W-:Y:S02]  /*27f0*/  FMNMX.FTZ R6, R69, R4, !PT ;  /* 0x0000000445067209 */ /* 0x000fe40007810000 */
[----:B------:R-:W-:-:S02]  /*2800*/  FSEL R62, R62, -INF , P6 ;  /* 0xff8000003e3e7808 */ /* 0x000fc40003000000 */
[----:B------:R-:W-:Y:S01]  /*2810*/  FSEL R63, R63, -INF , P5 ;  /* 0xff8000003f3f7808 */ /* 0x000fe20002800000 */
[----:B------:R-:W2:Y:S01]  /*2820*/  SHFL.BFLY PT, R3, R6, 0x2, 0x1f ;  /* 0x0c401f0006037f89 */ /* 0x000ea200000e0000 */
[----:B------:R-:W-:Y:S02]  /*2830*/  FSEL R66, R66, -INF , P4 ;  /* 0xff80000042427808 */ /* 0x000fe40002000000 */
[----:B------:R-:W-:Y:S02]  /*2840*/  FSEL R67, R67, -INF , P3 ;  /* 0xff80000043437808 */ /* 0x000fe40001800000 */
[----:B------:R-:W-:Y:S02]  /*2850*/  FSEL R70, R70, -INF , P2 ;  /* 0xff80000046467808 */ /* 0x000fe40001000000 */
[----:B------:R-:W-:Y:S02]  /*2860*/  FSEL R71, R71, -INF , P1 ;  /* 0xff80000047477808 */ /* 0x000fe40000800000 */
[----:B--2---:R-:W-:-:S05]  /*2870*/  FMNMX.FTZ R10, R6, R3, !PT ;  /* 0x00000003060a7209 */ /* 0x004fca0007810000 */
[----:B------:R-:W2:Y:S02]  /*2880*/  SHFL.BFLY PT, R3, R10, 0x1, 0x1f ;  /* 0x0c201f000a037f89 */ /* 0x000ea400000e0000 */
[----:B--2---:R-:W-:-:S04]  /*2890*/  FMNMX.FTZ R3, R10, R3, !PT ;  /* 0x000000030a037209 */ /* 0x004fc80007810000 */
        /* <DEDUP_REMOVED lines=19> */
[--C-:B------:R-:W-:Y:S01]  /*29d0*/  FFMA.FTZ R48, R48, UR10, -R12.reuse ;  /* 0x0000000a30307c23 */ /* 0x100fe2000801080c */
[----:B------:R-:W2:Y:S01]  /*29e0*/  MUFU.EX2 R5, R5 ;  /* 0x0000000500057308 */ /* 0x000ea20000000800 */
[--C-:B------:R-:W-:Y:S01]  /*29f0*/  FFMA.FTZ R49, R49, UR10, -R12.reuse ;  /* 0x0000000a31317c23 */ /* 0x100fe2000801080c */
[----:B------:R-:W-:Y:S01]  /*2a00*/  FMNMX.FTZ R11, R39, R4, !PT ;  /* 0x00000004270b7209 */ /* 0x000fe20007810000 */
[--C-:B------:R-:W-:Y:S01]  /*2a10*/  FFMA.FTZ R52, R52, UR10, -R12.reuse ;  /* 0x0000000a34347c23 */ /* 0x100fe2000801080c */
[--C-:B------:R-:W-:Y:S01]  /*2a20*/  FFMA.FTZ R53, R53, UR10, -R12.reuse ;  /* 0x0000000a35357c23 */ /* 0x100fe2000801080c */
[--C-:B------:R-:W-:Y:S01]  /*2a30*/  FFMA.FTZ R56, R56, UR10, -R12.reuse ;  /* 0x0000000a38387c23 */ /* 0x100fe2000801080c */
[----:B------:R-:W-:Y:S01]  /*2a40*/  FMNMX.FTZ R4, R42, R11, !PT ;  /* 0x0000000b2a047209 */ /* 0x000fe20007810000 */
[--C-:B------:R-:W-:Y:S01]  /*2a50*/  FFMA.FTZ R11, R29, UR10, -R12.reuse ;  /* 0x0000000a1d0b7c23 */ /* 0x100fe2000801080c */
[----:B------:R-:W3:Y:S01]  /*2a60*/  MUFU.EX2 R202, R202 ;  /* 0x000000ca00ca7308 */ /* 0x000ee20000000800 */
[--C-:B------:R-:W-:Y:S01]  /*2a70*/  FFMA.FTZ R57, R57, UR10, -R12.reuse ;  /* 0x0000000a39397c23 */ /* 0x100fe2000801080c */
[----:B------:R-:W-:Y:S01]  /*2a80*/  FMNMX.FTZ R13, R43, R4, !PT ;  /* 0x000000042b0d7209 */ /* 0x000fe20007810000 */
[--C-:B------:R-:W-:Y:S01]  /*2a90*/  FFMA.FTZ R60, R60, UR10, -R12.reuse ;  /* 0x0000000a3c3c7c23 */ /* 0x100fe2000801080c */
[--C-:B------:R-:W-:Y:S01]  /*2aa0*/  FFMA.FTZ R61, R61, UR10, -R12.reuse ;  /* 0x0000000a3d3d7c23 */ /* 0x100fe2000801080c */
[--C-:B------:R-:W-:Y:S01]  /*2ab0*/  FFMA.FTZ R64, R64, UR10, -R12.reuse ;  /* 0x0000000a40407c23 */ /* 0x100fe2000801080c */
[----:B------:R-:W-:Y:S01]  /*2ac0*/  FMNMX.FTZ R4, R46, R13, !PT ;  /* 0x0000000d2e047209 */ /* 0x000fe20007810000 */
[--C-:B------:R-:W-:Y:S01]  /*2ad0*/  FFMA.FTZ R65, R65, UR10, -R12.reuse ;  /* 0x0000000a41417c23 */ /* 0x100fe2000801080c */
[----:B------:R-:W4:Y:S01]  /*2ae0*/  MUFU.EX2 R11, R11 ;  /* 0x0000000b000b7308 */ /* 0x000f220000000800 */
[----:B--2---:R-:W-:Y:S01]  /*2af0*/  FADD.FTZ R25, R200, R5 ;  /* 0x00000005c8197221 */ /* 0x004fe20000010000 */
[----:B------:R-:W-:Y:S01]  /*2b00*/  FMNMX.FTZ R13, R47, R4, !PT ;  /* 0x000000042f0d7209 */ /* 0x000fe20007810000 */
[----:B------:R-:W-:Y:S01]  /*2b10*/  FFMA.FTZ R68, R68, UR10, -R12 ;  /* 0x0000000a44447c23 */ /* 0x000fe2000801080c */
[----:B------:R-:W-:-:S02]  /*2b20*/  F2FP.BF16.F32.PACK_AB R200, R5, R200 ;  /* 0x000000c805c8723e */ /* 0x000fc400000010ff */
[----:B------:R-:W-:Y:S01]  /*2b30*/  FMNMX.FTZ R4, R50, R13, !PT ;  /* 0x0000000d32047209 */ /* 0x000fe20007810000 */
[----:B------:R-:W-:Y:S01]  /*2b40*/  FFMA.FTZ R13, R33, UR10, -R12 ;  /* 0x0000000a210d7c23 */ /* 0x000fe2000801080c */
[----:B------:R-:W2:Y:S01]  /*2b50*/  MUFU.EX2 R152, R152 ;  /* 0x0000009800987308 */ /* 0x000ea20000000800 */
[----:B---3--:R-:W-:Y:S01]  /*2b60*/  FADD.FTZ R10, R202, R25 ;  /* 0x00000019ca0a7221 */ /* 0x008fe20000010000 */
[----:B------:R-:W-:-:S04]  /*2b70*/  FMNMX.FTZ R15, R51, R4, !PT ;  /* 0x00000004330f7209 */ /* 0x000fc80007810000 */
[----:B------:R-:W-:Y:S02]  /*2b80*/  FMNMX.FTZ R4, R54, R15, !PT ;  /* 0x0000000f36047209 */ /* 0x000fe40007810000 */
[----:B------:R-:W3:Y:S01]  /*2b90*/  MUFU.EX2 R13, R13 ;  /* 0x0000000d000d7308 */ /* 0x000ee20000000800 */
[----:B----4-:R-:W-:Y:S01]  /*2ba0*/  FADD.FTZ R25, R11, R10 ;  /* 0x0000000a0b197221 */ /* 0x010fe20000010000 */
[----:B------:R-:W-:Y:S02]  /*2bb0*/  FMNMX.FTZ R15, R55, R4, !PT ;  /* 0x00000004370f7209 */ /* 0x000fe40007810000 */
[----:B------:R-:W-:Y:S02]  /*2bc0*/  F2FP.BF16.F32.PACK_AB R202, R11, R202 ;  /* 0x000000ca0bca723e */ /* 0x000fe400000010ff */
[----:B------:R-:W-:Y:S01]  /*2bd0*/  FMNMX.FTZ R4, R58, R15, !PT ;  /* 0x0000000f3a047209 */ /* 0x000fe20007810000 */
[--C-:B------:R-:W-:Y:S01]  /*2be0*/  FFMA.FTZ R15, R37, UR10, -R12.reuse ;  /* 0x0000000a250f7c23 */ /* 0x100fe2000801080c */
[----:B------:R-:W-:Y:S01]  /*2bf0*/  MUFU.EX2 R154, R154 ;  /* 0x0000009a009a7308 */ /* 0x000fe20000000800 */
[----:B--2---:R-:W-:Y:S01]  /*2c00*/  FADD.FTZ R10, R152, R25 ;  /* 0x00000019980a7221 */ /* 0x004fe20000010000 */
[----:B------:R-:W-:Y:S01]  /*2c10*/  FMNMX.FTZ R21, R59, R4, !PT ;  /* 0x000000043b157209 */ /* 0x000fe20007810000 */
[----:B------:R-:W-:-:S03]  /*2c20*/  FFMA.FTZ R12, R69, UR10, -R12 ;  /* 0x0000000a450c7c23 */ /* 0x000fc6000801080c */
[----:B------:R-:W-:Y:S02]  /*2c30*/  FMNMX.FTZ R4, R62, R21, !PT ;  /* 0x000000153e047209 */ /* 0x000fe40007810000 */
[----:B------:R-:W-:Y:S01]  /*2c40*/  MUFU.EX2 R15, R15 ;  /* 0x0000000f000f7308 */ /* 0x000fe20000000800 */
[----:B---3--:R-:W-:Y:S01]  /*2c50*/  FADD.FTZ R29, R13, R10 ;  /* 0x0000000a0d1d7221 */ /* 0x008fe20000010000 */
[----:B------:R-:W-:Y:S02]  /*2c60*/  FMNMX.FTZ R21, R63, R4, !PT ;  /* 0x000000043f157209 */ /* 0x000fe40007810000 */
[----:B------:R-:W-:Y:S02]  /*2c70*/  F2FP.BF16.F32.PACK_AB R152, R13, R152 ;  /* 0x000000980d98723e */ /* 0x000fe400000010ff */
[----:B------:R-:W-:Y:S02]  /*2c80*/  FMNMX.FTZ R4, R66, R21, !PT ;  /* 0x0000001542047209 */ /* 0x000fe40007810000 */
[----:B------:R-:W-:Y:S02]  /*2c90*/  MUFU.EX2 R156, R156 ;  /* 0x0000009c009c7308 */ /* 0x000fe40000000800 */
[----:B------:R-:W-:-:S04]  /*2ca0*/  FMNMX.FTZ R21, R67, R4, !PT ;  /* 0x0000000443157209 */ /* 0x000fc80007810000 */
[----:B------:R-:W-:Y:S02]  /*2cb0*/  FMNMX.FTZ R4, R70, R21, !PT ;  /* 0x0000001546047209 */ /* 0x000fe40007810000 */
[----:B------:R-:W-:Y:S02]  /*2cc0*/  MUFU.EX2 R41, R41 ;  /* 0x0000002900297308 */ /* 0x000fe40000000800 */
[----:B------:R-:W-:-:S05]  /*2cd0*/  FMNMX.FTZ R4, R71, R4, !PT ;  /* 0x0000000447047209 */ /* 0x000fca0007810000 */
[----:B------:R-:W2:Y:S01]  /*2ce0*/  SHFL.BFLY PT, R21, R4, 0x2, 0x1f ;  /* 0x0c401f0004157f89 */ /* 0x000ea200000e0000 */
[----:B------:R-:W-:Y:S08]  /*2cf0*/  MUFU.EX2 R44, R44 ;  /* 0x0000002c002c7308 */ /* 0x000ff00000000800 */
[----:B------:R-:W3:Y:S08]  /*2d00*/  MUFU.EX2 R45, R45 ;  /* 0x0000002d002d7308 */ /* 0x000ef00000000800 */
[----:B------:R-:W-:Y:S01]  /*2d10*/  MUFU.EX2 R48, R48 ;  /* 0x0000003000307308 */ /* 0x000fe20000000800 */
[----:B--2---:R-:W-:-:S07]  /*2d20*/  FMNMX.FTZ R21, R4, R21, !PT ;  /* 0x0000001504157209 */ /* 0x004fce0007810000 */
[----:B------:R-:W2:Y:S01]  /*2d30*/  MUFU.EX2 R49, R49 ;  /* 0x0000003100317308 */ /* 0x000ea20000000800 */
[----:B---3--:R-:W-:Y:S01]  /*2d40*/  F2FP.BF16.F32.PACK_AB R158, R45, R44 ;  /* 0x0000002c2d9e723e */ /* 0x008fe200000010ff */
[----:B------:R-:W3:Y:S06]  /*2d50*/  SHFL.BFLY PT, R4, R21, 0x1, 0x1f ;  /* 0x0c201f0015047f89 */ /* 0x000eec00000e0000 */
[----:B------:R-:W-:Y:S08]  /*2d60*/  MUFU.EX2 R52, R52 ;  /* 0x0000003400347308 */ /* 0x000ff00000000800 */
[----:B------:R-:W4:Y:S01]  /*2d70*/  MUFU.EX2 R53, R53 ;  /* 0x0000003500357308 */ /* 0x000f220000000800 */
[----:B--2---:R-:W-:-:S07]  /*2d80*/  F2FP.BF16.F32.PACK_AB R160, R49, R48 ;  /* 0x0000003031a0723e */ /* 0x004fce00000010ff */
[----:B------:R-:W-:Y:S01]  /*2d90*/  MUFU.EX2 R56, R56 ;  /* 0x0000003800387308 */ /* 0x000fe20000000800 */
[----:B---3--:R-:W-:-:S04]  /*2da0*/  FMNMX.FTZ R4, R21, R4, !PT ;  /* 0x0000000415047209 */ /* 0x008fc80007810000 */
[C---:B------:R-:W-:Y:S01]  /*2db0*/  FSETP.NEU.FTZ.AND P1, PT, R4.reuse, -INF , PT ;  /* 0xff8000000400780b */ /* 0x040fe20003f3d000 */
[----:B------:R-:W-:Y:S02]  /*2dc0*/  FMUL.FTZ R6, R4, UR10 ;  /* 0x0000000a04067c20 */ /* 0x000fe40008410000 */
[----:B------:R2:W-:Y:S01]  /*2dd0*/  MUFU.EX2 R21, R12 ;  /* 0x0000000c00157308 */ /* 0x0005e20000000800 */
[----:B----4-:R-:W-:Y:S02]  /*2de0*/  F2FP.BF16.F32.PACK_AB R162, R53, R52 ;  /* 0x0000003435a2723e */ /* 0x010fe400000010ff */
[----:B------:R-:W-:-:S05]  /*2df0*/  FSEL R6, R6, RZ, P1 ;  /* 0x000000ff06067208 */ /* 0x000fca0000800000 */
        /* <DEDUP_REMOVED lines=11> */
[----:B--2---:R-:W-:Y:S01]  /*2eb0*/  FADD.FTZ R12, R154, R29 ;  /* 0x0000001d9a0c7221 */ /* 0x004fe20000010000 */
[--C-:B------:R-:W-:Y:S01]  /*2ec0*/  FFMA.FTZ R43, R43, UR10, -R6.reuse ;  /* 0x0000000a2b2b7c23 */ /* 0x100fe20008010806 */
[--C-:B------:R-:W-:Y:S01]  /*2ed0*/  FFMA.FTZ R46, R46, UR10, -R6.reuse ;  /* 0x0000000a2e2e7c23 */ /* 0x100fe20008010806 */
[----:B------:R-:W-:Y:S01]  /*2ee0*/  FFMA.FTZ R47, R47, UR10, -R6 ;  /* 0x0000000a2f2f7c23 */ /* 0x000fe20008010806 */
[----:B------:R-:W-:Y:S01]  /*2ef0*/  FADD.FTZ R29, R15, R12 ;  /* 0x0000000c0f1d7221 */ /* 0x000fe20000010000 */
[----:B------:R-:W2:Y:S01]  /*2f00*/  MUFU.EX2 R27, R27 ;  /* 0x0000001b001b7308 */ /* 0x000ea20000000800 */
[--C-:B------:R-:W-:Y:S01]  /*2f10*/  FFMA.FTZ R50, R50, UR10, -R6.reuse ;  /* 0x0000000a32327c23 */ /* 0x100fe20008010806 */
[--C-:B------:R-:W-:Y:S01]  /*2f20*/  FFMA.FTZ R51, R51, UR10, -R6.reuse ;  /* 0x0000000a33337c23 */ /* 0x100fe20008010806 */
[----:B------:R-:W-:Y:S01]  /*2f30*/  FADD.FTZ R12, R156, R29 ;  /* 0x0000001d9c0c7221 */ /* 0x000fe20000010000 */
[--C-:B------:R-:W-:Y:S01]  /*2f40*/  FFMA.FTZ R54, R54, UR10, -R6.reuse ;  /* 0x0000000a36367c23 */ /* 0x100fe20008010806 */
[--C-:B------:R-:W-:Y:S01]  /*2f50*/  FFMA.FTZ R55, R55, UR10, -R6.reuse ;  /* 0x0000000a37377c23 */ /* 0x100fe20008010806 */
[----:B------:R-:W-:Y:S01]  /*2f60*/  FFMA.FTZ R58, R58, UR10, -R6 ;  /* 0x0000000a3a3a7c23 */ /* 0x000fe20008010806 */
[----:B------:R-:W-:Y:S01]  /*2f70*/  FADD.FTZ R29, R41, R12 ;  /* 0x0000000c291d7221 */ /* 0x000fe20000010000 */
[----:B------:R-:W3:Y:S01]  /*2f80*/  MUFU.EX2 R30, R30 ;  /* 0x0000001e001e7308 */ /* 0x000ee20000000800 */
[--C-:B------:R-:W-:Y:S01]  /*2f90*/  FFMA.FTZ R59, R59, UR10, -R6.reuse ;  /* 0x0000000a3b3b7c23 */ /* 0x100fe20008010806 */
[--C-:B------:R-:W-:Y:S01]  /*2fa0*/  FFMA.FTZ R62, R62, UR10, -R6.reuse ;  /* 0x0000000a3e3e7c23 */ /* 0x100fe20008010806 */
[----:B------:R-:W-:Y:S01]  /*2fb0*/  FADD.FTZ R12, R44, R29 ;  /* 0x0000001d2c0c7221 */ /* 0x000fe20000010000 */
[--C-:B------:R-:W-:Y:S01]  /*2fc0*/  FFMA.FTZ R63, R63, UR10, -R6.reuse ;  /* 0x0000000a3f3f7c23 */ /* 0x100fe20008010806 */
[--C-:B------:R-:W-:Y:S01]  /*2fd0*/  FFMA.FTZ R66, R66, UR10, -R6.reuse ;  /* 0x0000000a42427c23 */ /* 0x100fe20008010806 */
[----:B------:R-:W-:Y:S01]  /*2fe0*/  FFMA.FTZ R67, R67, UR10, -R6 ;  /* 0x0000000a43437c23 */ /* 0x000fe20008010806 */
[----:B------:R-:W-:Y:S01]  /*2ff0*/  FADD.FTZ R29, R45, R12 ;  /* 0x0000000c2d1d7221 */ /* 0x000fe20000010000 */
[----:B------:R-:W4:Y:S01]  /*3000*/  MUFU.EX2 R31, R31 ;  /* 0x0000001f001f7308 */ /* 0x000f220000000800 */
[----:B--2---:R-:W-:Y:S01]  /*3010*/  FADD.FTZ R25, R26, R27 ;  /* 0x0000001b1a197221 */ /* 0x004fe20000010000 */
[--C-:B------:R-:W-:Y:S01]  /*3020*/  FFMA.FTZ R70, R70, UR10, -R6.reuse ;  /* 0x0000000a46467c23 */ /* 0x100fe20008010806 */
[----:B------:R-:W-:Y:S01]  /*3030*/  FADD.FTZ R12, R48, R29 ;  /* 0x0000001d300c7221 */ /* 0x000fe20000010000 */
[----:B------:R-:W-:Y:S01]  /*3040*/  FFMA.FTZ R6, R71, UR10, -R6 ;  /* 0x0000000a47067c23 */ /* 0x000fe20008010806 */
[----:B------:R-:W-:-:S02]  /*3050*/  F2FP.BF16.F32.PACK_AB R154, R15, R154 ;  /* 0x0000009a0f9a723e */ /* 0x000fc400000010ff */
[----:B------:R-:W-:Y:S01]  /*3060*/  FADD.FTZ R29, R49, R12 ;  /* 0x0000000c311d7221 */ /* 0x000fe20000010000 */
[----:B------:R-:W2:Y:S01]  /*3070*/  MUFU.EX2 R34, R34 ;  /* 0x0000002200227308 */ /* 0x000ea20000000800 */
[----:B---3--:R-:W-:Y:S01]  /*3080*/  FADD.FTZ R10, R30, R25 ;  /* 0x000000191e0a7221 */ /* 0x008fe20000010000 */
[----:B------:R-:W-:Y:S01]  /*3090*/  F2FP.BF16.F32.PACK_AB R156, R41, R156 ;  /* 0x0000009c299c723e */ /* 0x000fe200000010ff */
[----:B------:R-:W-:Y:S01]  /*30a0*/  FADD.FTZ R12, R52, R29 ;  /* 0x0000001d340c7221 */ /* 0x000fe20000010000 */
[----:B------:R-:W-:Y:S02]  /*30b0*/  F2FP.BF16.F32.PACK_AB R164, R57, R56 ;  /* 0x0000003839a4723e */ /* 0x000fe400000010ff */
[----:B------:R-:W-:Y:S01]  /*30c0*/  F2FP.BF16.F32.PACK_AB R201, R27, R26 ;  /* 0x0000001a1bc9723e */ /* 0x000fe200000010ff */
[----:B------:R-:W-:Y:S01]  /*30d0*/  FADD.FTZ R11, R53, R12 ;  /* 0x0000000c350b7221 */ /* 0x000fe20000010000 */
[----:B------:R-:W3:Y:S01]  /*30e0*/  MUFU.EX2 R35, R35 ;  /* 0x0000002300237308 */ /* 0x000ee20000000800 */
[C---:B----4-:R-:W-:Y:S01]  /*30f0*/  FADD.FTZ R25, R31.reuse, R10 ;  /* 0x0000000a1f197221 */ /* 0x050fe20000010000 */
[----:B------:R-:W-:Y:S01]  /*3100*/  F2FP.BF16.F32.PACK_AB R203, R31, R30 ;  /* 0x0000001e1fcb723e */ /* 0x000fe200000010ff */
[----:B------:R-:W-:-:S04]  /*3110*/  FADD.FTZ R12, R56, R11 ;  /* 0x0000000b380c7221 */ /* 0x000fc80000010000 */
[----:B------:R-:W-:Y:S01]  /*3120*/  FADD.FTZ R11, R57, R12 ;  /* 0x0000000c390b7221 */ /* 0x000fe20000010000 */
[----:B------:R-:W4:Y:S01]  /*3130*/  MUFU.EX2 R38, R38 ;  /* 0x0000002600267308 */ /* 0x000f220000000800 */
[----:B--2---:R-:W-:-:S07]  /*3140*/  FADD.FTZ R10, R34, R25 ;  /* 0x00000019220a7221 */ /* 0x004fce0000010000 */
[----:B------:R-:W2:Y:S01]  /*3150*/  MUFU.EX2 R39, R39 ;  /* 0x0000002700277308 */ /* 0x000ea20000000800 */
[C---:B---3--:R-:W-:Y:S01]  /*3160*/  FADD.FTZ R25, R35.reuse, R10 ;  /* 0x0000000a23197221 */ /* 0x048fe20000010000 */
[----:B------:R-:W-:-:S06]  /*3170*/  F2FP.BF16.F32.PACK_AB R153, R35, R34 ;  /* 0x000000222399723e */ /* 0x000fcc00000010ff */
[----:B------:R-:W3:Y:S01]  /*3180*/  MUFU.EX2 R42, R42 ;  /* 0x0000002a002a7308 */ /* 0x000ee20000000800 */
[----:B----4-:R-:W-:-:S07]  /*3190*/  FADD.FTZ R10, R38, R25 ;  /* 0x00000019260a7221 */ /* 0x010fce0000010000 */
[----:B------:R-:W4:Y:S01]  /*31a0*/  MUFU.EX2 R43, R43 ;  /* 0x0000002b002b7308 */ /* 0x000f220000000800 */
[C---:B--2---:R-:W-:Y:S01]  /*31b0*/  FADD.FTZ R25, R39.reuse, R10 ;  /* 0x0000000a27197221 */ /* 0x044fe20000010000 */
[----:B------:R-:W-:-:S06]  /*31c0*/  F2FP.BF16.F32.PACK_AB R155, R39, R38 ;  /* 0x00000026279b723e */ /* 0x000fcc00000010ff */
[----:B------:R-:W2:Y:S01]  /*31d0*/  MUFU.EX2 R46, R46 ;  /* 0x0000002e002e7308 */ /* 0x000ea20000000800 */
[----:B---3--:R-:W-:-:S07]  /*31e0*/  FADD.FTZ R10, R42, R25 ;  /* 0x000000192a0a7221 */ /* 0x008fce0000010000 */
[----:B------:R-:W3:Y:S01]  /*31f0*/  MUFU.EX2 R47, R47 ;  /* 0x0000002f002f7308 */ /* 0x000ee20000000800 */
[C---:B----4-:R-:W-:Y:S01]  /*3200*/  FADD.FTZ R25, R43.reuse, R10 ;  /* 0x0000000a2b197221 */ /* 0x050fe20000010000 */
[----:B------:R-:W-:-:S06]  /*3210*/  F2FP.BF16.F32.PACK_AB R157, R43, R42 ;  /* 0x0000002a2b9d723e */ /* 0x000fcc00000010ff */
        /* <DEDUP_REMOVED lines=13> */
[----:B----4-:R-:W-:-:S07]  /*32f0*/  FADD.FTZ R12, R60, R11 ;  /* 0x0000000b3c0c7221 */ /* 0x010fce0000010000 */
[----:B------:R-:W4:Y:S01]  /*3300*/  MUFU.EX2 R58, R58 ;  /* 0x0000003a003a7308 */ /* 0x000f220000000800 */
[C---:B--2---:R-:W-:Y:S01]  /*3310*/  FADD.FTZ R5, R55.reuse, R10 ;  /* 0x0000000a37057221 */ /* 0x044fe20000010000 */
[----:B------:R-:W-:-:S06]  /*3320*/  F2FP.BF16.F32.PACK_AB R163, R55, R54 ;  /* 0x0000003637a3723e */ /* 0x000fcc00000010ff */
[----:B------:R-:W2:Y:S01]  /*3330*/  MUFU.EX2 R64, R64 ;  /* 0x0000004000407308 */ /* 0x000ea20000000800 */
[C---:B---3--:R-:W-:Y:S01]  /*3340*/  FADD.FTZ R11, R61.reuse, R12 ;  /* 0x0000000c3d0b7221 */ /* 0x048fe20000010000 */
[----:B------:R-:W-:-:S06]  /*3350*/  F2FP.BF16.F32.PACK_AB R166, R61, R60 ;  /* 0x0000003c3da6723e */ /* 0x000fcc00000010ff */
[----:B------:R-:W3:Y:S01]  /*3360*/  MUFU.EX2 R59, R59 ;  /* 0x0000003b003b7308 */ /* 0x000ee20000000800 */
[----:B----4-:R-:W-:-:S07]  /*3370*/  FADD.FTZ R10, R58, R5 ;  /* 0x000000053a0a7221 */ /* 0x010fce0000010000 */
[----:B------:R-:W4:Y:S01]  /*3380*/  MUFU.EX2 R65, R65 ;  /* 0x0000004100417308 */ /* 0x000f220000000800 */
[----:B--2---:R-:W-:-:S07]  /*3390*/  FADD.FTZ R12, R64, R11 ;  /* 0x0000000b400c7221 */ /* 0x004fce0000010000 */
[----:B------:R-:W2:Y:S01]  /*33a0*/  MUFU.EX2 R62, R62 ;  /* 0x0000003e003e7308 */ /* 0x000ea20000000800 */
[C---:B---3--:R-:W-:Y:S01]  /*33b0*/  FADD.FTZ R5, R59.reuse, R10 ;  /* 0x0000000a3b057221 */ /* 0x048fe20000010000 */
[----:B------:R-:W-:-:S06]  /*33c0*/  F2FP.BF16.F32.PACK_AB R165, R59, R58 ;  /* 0x0000003a3ba5723e */ /* 0x000fcc00000010ff */
[----:B------:R-:W3:Y:S01]  /*33d0*/  MUFU.EX2 R68, R68 ;  /* 0x0000004400447308 */ /* 0x000ee20000000800 */
[C---:B----4-:R-:W-:Y:S01]  /*33e0*/  FADD.FTZ R11, R65.reuse, R12 ;  /* 0x0000000c410b7221 */ /* 0x050fe20000010000 */
[----:B------:R-:W-:-:S06]  /*33f0*/  F2FP.BF16.F32.PACK_AB R168, R65, R64 ;  /* 0x0000004041a8723e */ /* 0x000fcc00000010ff */
[----:B------:R-:W4:Y:S01]  /*3400*/  MUFU.EX2 R63, R63 ;  /* 0x0000003f003f7308 */ /* 0x000f220000000800 */
[----:B--2---:R-:W-:-:S07]  /*3410*/  FADD.FTZ R10, R62, R5 ;  /* 0x000000053e0a7221 */ /* 0x004fce0000010000 */
[----:B------:R-:W2:Y:S01]  /*3420*/  MUFU.EX2 R66, R66 ;  /* 0x0000004200427308 */ /* 0x000ea20000000800 */
[----:B---3--:R-:W-:Y:S01]  /*3430*/  FADD.FTZ R12, R68, R11 ;  /* 0x0000000b440c7221 */ /* 0x008fe20000010000 */
[----:B------:R-:W-:-:S03]  /*3440*/  F2FP.BF16.F32.PACK_AB R170, R21, R68 ;  /* 0x0000004415aa723e */ /* 0x000fc600000010ff */
[----:B------:R-:W-:-:S03]  /*3450*/  FADD.FTZ R5, R21, R12 ;  /* 0x0000000c15057221 */ /* 0x000fc60000010000 */
[----:B------:R-:W3:Y:S01]  /*3460*/  MUFU.EX2 R67, R67 ;  /* 0x0000004300437308 */ /* 0x000ee20000000800 */
[C---:B----4-:R-:W-:Y:S01]  /*3470*/  FADD.FTZ R11, R63.reuse, R10 ;  /* 0x0000000a3f0b7221 */ /* 0x050fe20000010000 */
[----:B------:R-:W-:-:S06]  /*3480*/  F2FP.BF16.F32.PACK_AB R167, R63, R62 ;  /* 0x0000003e3fa7723e */ /* 0x000fcc00000010ff */
[----:B------:R-:W4:Y:S01]  /*3490*/  MUFU.EX2 R70, R70 ;  /* 0x0000004600467308 */ /* 0x000f220000000800 */
[----:B--2---:R-:W-:-:S07]  /*34a0*/  FADD.FTZ R10, R66, R11 ;  /* 0x0000000b420a7221 */ /* 0x004fce0000010000 */
[----:B------:R4:W2:Y:S01]  /*34b0*/  MUFU.EX2 R171, R6 ;  /* 0x0000000600ab7308 */ /* 0x0008a20000000800 */
[C---:B---3--:R-:W-:Y:S01]  /*34c0*/  FADD.FTZ R11, R67.reuse, R10 ;  /* 0x0000000a430b7221 */ /* 0x048fe20000010000 */
[----:B------:R-:W-:-:S03]  /*34d0*/  F2FP.BF16.F32.PACK_AB R169, R67, R66 ;  /* 0x0000004243a9723e */ /* 0x000fc600000010ff */
[----:B----4-:R-:W-:-:S04]  /*34e0*/  FADD.FTZ R6, R70, R11 ;  /* 0x0000000b46067221 */ /* 0x010fc80000010000 */
[C---:B--2---:R-:W-:Y:S01]  /*34f0*/  FADD.FTZ R6, R171.reuse, R6 ;  /* 0x00000006ab067221 */ /* 0x044fe20000010000 */
[----:B------:R-:W-:Y:S01]  /*3500*/  F2FP.BF16.F32.PACK_AB R171, R171, R70 ;  /* 0x00000046abab723e */ /* 0x000fe200000010ff */
[----:B------:R-:W-:Y:S06]  /*3510*/  @!P0 BRA `(.L_x_9424) ;  /* 0x0000000000048947 */ /* 0x000fec0003800000 */
[----:B------:R-:W-:Y:S01]  /*3520*/  BPT.TRAP 0x1 ;  /* 0x000000040000795c */ /* 0x000fe20000300000 */
.L_x_9424:
[----:B------:R2:W3:Y:S01]  /*3530*/  SYNCS.PHASECHK.TRANS64.TRYWAIT P1, [UR22+0x22850], R9 ;  /* 0x02285009ff0075a7 */ /* 0x0004e20008020156 */
[----:B------:R-:W-:Y:S05]  /*3540*/  @!P0 BRA `(.L_x_9425) ;  /* 0x0000000000048947 */ /* 0x000fea0003800000 */
[----:B------:R-:W-:Y:S01]  /*3550*/  BPT.TRAP 0x1 ;  /* 0x000000040000795c */ /* 0x000fe20000300000 */
.L_x_9425:
[----:B---3--:R-:W-:Y:S05]  /*3560*/  @P1 BRA `(.L_x_9426) ;  /* 0x0000000000081947 */ /* 0x008fea0003800000 */
[----:B------:R-:W3:Y:S02]  /*3570*/  SYNCS.PHASECHK.TRANS64.TRYWAIT P1, [UR22+0x22850], R9 ;  /* 0x02285009ff0075a7 */ /* 0x000ee40008020156 */
[----:B---3--:R-:W-:Y:S05]  /*3580*/  @!P1 BRA `(.L_x_9427) ;  /* 0x000000cc00289947 */ /* 0x008fea0003800000 */
.L_x_9426:
[----:B------:R-:W-:Y:S01]  /*3590*/  R2UR UR6, R7 ;  /* 0x00000000070672ca */ /* 0x000fe200000e0000 */
[----:B------:R4:W-:Y:S06]  /*35a0*/  BAR.SYNC.DEFER_BLOCKING R8, 0x100 ;  /* 0x000400080000751d */ /* 0x0009ec0000010000 */
[----:B------:R-:W-:-:S06]  /*35b0*/  UMOV UR7, 0x40000040 ;  /* 0x4000004000077882 */ /* 0x000fcc0000000000 */
[----:B------:R-:W-:-:S04]  /*35c0*/  UIADD3 UR6, UR6, 0x400, URZ ;  /* 0x0000040006067890 */ /* 0x000fc8000fffe03f */
[----:B------:R-:W-:-:S04]  /*35d0*/  USHF.R.U32.HI UR6, URZ, 0x4, UR6 ;  /* 0x000000043f067899 */ /* 0x000fc80008011606 */
[----:B------:R-:W-:-:S04]  /*35e0*/  ULOP3.LUT UR6, UR6, 0x3fff, URZ, 0xc0, !UPT ;  /* 0x00003fff06067892 */ /* 0x000fc8000f8ec03f */
[----:B------:R-:W-:Y:S01]  /*35f0*/  ULOP3.LUT UR21, UR6, 0x3000000, URZ, 0xfc, !UPT ;  /* 0x0300000006157892 */ /* 0x000fe2000f8efc3f */
[----:B------:R-:W-:-:S03]  /*3600*/  WARPGROUP.ARRIVE ;  /* 0x00000000000079c5 */ /* 0x000fc60000000000 */
[----:B------:R-:W-:-:S07]  /*3610*/  UIMAD UR11, UR37, 0xc00, UR21 ;  /* 0x00000c00250b78a4 */ /* 0x000fce000f8e0215 */
        /* <DEDUP_REMOVED lines=35> */
.L_x_9428:
[----:B------:R-:W4:Y:S01]  /*3850*/  S2UR UR6, SR_CgaCtaId ;  /* 0x00000000000679c3 */ /* 0x000f220000008800 */
[----:B------:R-:W-:-:S04]  /*3860*/  UIADD3 UR22, UR22, 0x22860, URZ ;  /* 0x0002286016167890 */ /* 0x000fc8000fffe03f */
[----:B----4-:R-:W-:-:S09]  /*3870*/  UPRMT UR22, UR6, 0x654, UR22 ;  /* 0x0000065406167896 */ /* 0x010fd20008000016 */
[----:B------:R-:W-:Y:S01]  /*3880*/  SYNCS.ARRIVE.TRANS64.RED.A1T0 RZ, [UR22], RZ ;  /* 0x000000ffffff79a7 */ /* 0x000fe20008100416 */
[----:B------:R-:W-:-:S04]  /*3890*/  UIADD3 UR22, UR48, -0x2, URZ ;  /* 0xfffffffe30167890 */ /* 0x000fc8000fffe03f */
[----:B------:R-:W-:-:S06]  /*38a0*/  UISETP.GE.AND UP0, UPT, UR22, UR45, UPT ;  /* 0x0000002d1600728c */ /* 0x000fcc000bf06270 */
[----:B------:R-:W-:-:S13]  /*38b0*/  PLOP3.LUT P1, PT, PT, PT, UP0, 0x80, 0x0 ;  /* 0x000000000000781c */ /* 0x000fda0003f2f008 */
[----:B------:R-:W-:Y:S05]  /*38c0*/  @!P1 BRA `(.L_x_9429) ;  /* 0x0000001c00609947 */ /* 0x000fea0003800000 */
[----:B0-23--:R-:W-:Y:S01]  /*38d0*/  IMAD.MOV.U32 R9, RZ, RZ, R4 ;  /* 0x000000ffff097224 */ /* 0x00dfe200078e0004 */
[----:B------:R-:W-:Y:S01]  /*38e0*/  ULDC UR23, c[0x0][0x988] ;  /* 0x0002620000177ab9 */ /* 0x000fe20000000800 */
[----:B------:R-:W-:-:S07]  /*38f0*/  IMAD.MOV.U32 R8, RZ, RZ, R3 ;  /* 0x000000ffff087224 */ /* 0x000fce00078e0003 */
.L_x_9440:
        /* <DEDUP_REMOVED lines=8> */
[----:B------:R-:W-:Y:S10]  /*3980*/  @!P0 BRA `(.L_x_9430) ;  /* 0x0000000000048947 */ /* 0x000ff40003800000 */
[----:B------:R-:W-:Y:S01]  /*3990*/  BPT.TRAP 0x1 ;  /* 0x000000040000795c */ /* 0x000fe20000300000 */
.L_x_9430:
[----:B------:R-:W0:Y:S01]  /*39a0*/  S2UR UR24, SR_CgaCtaId ;  /* 0x00000000001879c3 */ /* 0x000e220000008800 */
[----:B------:R-:W-:Y:S01]  /*39b0*/  UMOV UR6, 0x400 ;  /* 0x0000040000067882 */ /* 0x000fe20000000000 */
[----:B------:R-:W-:-:S05]  /*39c0*/  IMAD.U32 R7, RZ, RZ, UR36 ;  /* 0x00000024ff077e24 */ /* 0x000fca000f8e00ff */
[----:B------:R-:W-:Y:S01]  /*39d0*/  SHF.L.U32 R7, R7, 0x1f, RZ ;  /* 0x0000001f07077819 */ /* 0x000fe200000006ff */
[----:B0-----:R-:W-:-:S04]  /*39e0*/  ULEA UR6, UR24, UR6, 0x18 ;  /* 0x0000000618067291 */ /* 0x001fc8000f8ec03f */
[----:B------:R-:W-:-:S09]  /*39f0*/  ULEA UR25, UR37, UR6, 0x3 ;  /* 0x0000000625197291 */ /* 0x000fd2000f8e183f */
[----:B------:R0:W2:Y:S01]  /*3a00*/  SYNCS.PHASECHK.TRANS64.TRYWAIT P1, [UR25+0x22830], R7 ;  /* 0x02283007ff0075a7 */ /* 0x0000a20008020159 */
[----:B------:R-:W-:Y:S05]  /*3a10*/  @!P0 BRA `(.L_x_9431) ;  /* 0x0000000000048947 */ /* 0x000fea0003800000 */
[----:B------:R-:W-:Y:S01]  /*3a20*/  BPT.TRAP 0x1 ;  /* 0x000000040000795c */ /* 0x000fe20000300000 */
.L_x_9431:
[----:B--2---:R-:W-:Y:S05]  /*3a30*/  @P1 BRA `(.L_x_9432) ;  /* 0x0000000000081947 */ /* 0x004fea0003800000 */
[----:B------:R-:W2:Y:S02]  /*3a40*/  SYNCS.PHASECHK.TRANS64.TRYWAIT P1, [UR25+0x22830], R7 ;  /* 0x02283007ff0075a7 */ /* 0x000ea40008020159 */
[----:B--2---:R-:W-:Y:S05]  /*3a50*/  @!P1 BRA `(.L_x_9433) ;  /* 0x000000c8000c9947 */ /* 0x004fea0003800000 */
.L_x_9432:
[----:B------:R-:W-:Y:S01]  /*3a60*/  UIMAD UR18, UR37, 0x300, UR20 ;  /* 0x00000300251278a4 */ /* 0x000fe2000f8e0214 */
[----:B------:R-:W-:Y:S01]  /*3a70*/  WARPGROUP.ARRIVE ;  /* 0x00000000000079c5 */ /* 0x000fe20000000000 */
[----:B------:R-:W-:Y:S01]  /*3a80*/  UMOV UR19, 0x40000040 ;  /* 0x4000004000137882 */ /* 0x000fe20000000000 */
[----:B------:R-:W-:Y:S01]  /*3a90*/  UMOV UR7, 0x40000040 ;  /* 0x4000004000077882 */ /* 0x000fe20000000000 */
[----:B------:R-:W-:-:S03]  /*3aa0*/  UIADD3 UR6, UR18, 0x2, URZ ;  /* 0x0000000212067890 */ /* 0x000fc6000fffe03f */
[----:B-1----:R-:W1:Y:S01]  /*3ab0*/  S2R R0, SR_TID.X ;  /* 0x0000000000007919 */ /* 0x002e620000002100 */
[----:B------:R-:W-:Y:S01]  /*3ac0*/  UIADD3 UR10, UR18, 0x4, URZ ;  /* 0x00000004120a7890 */ /* 0x000fe2000fffe03f */
[----:B------:R-:W-:Y:S01]  /*3ad0*/  UMOV UR11, 0x40000040 ;  /* 0x40000040000b7882 */ /* 0x000fe20000000000 */
[----:B------:R-:W-:Y:S01]  /*3ae0*/  HGMMA.64x96x16.F32.BF16 R152, gdesc[UR16], RZ, !UPT, gsb0 ;  /* 0x01600000109879f0 */ /* 0x000fe2000c0018ff */
[----:B------:R-:W-:Y:S01]  /*3af0*/  UIADD3 UR14, UR18, 0x6, URZ ;  /* 0x00000006120e7890 */ /* 0x000fe2000fffe03f */
[----:B------:R-:W-:Y:S01]  /*3b00*/  UMOV UR15, 0x40000040 ;  /* 0x40000040000f7882 */ /* 0x000fe20000000000 */
        /* <DEDUP_REMOVED lines=15> */
.L_x_9434:
[----:B------:R-:W-:Y:S01]  /*3c00*/  FMNMX.FTZ R3, R152, R8, !PT ;  /* 0x0000000898037209 */ /* 0x000fe20007810000 */
[----:B------:R-:W-:Y:S01]  /*3c10*/  UMOV UR10, UR23 ;  /* 0x00000017000a7c82 */ /* 0x000fe20008000000 */
[----:B------:R-:W-:Y:S02]  /*3c20*/  UIADD3 UR6, UR25, 0x22840, URZ ;  /* 0x0002284019067890 */ /* 0x000fe4000fffe03f */
[----:B------:R-:W-:Y:S02]  /*3c30*/  FMNMX.FTZ R3, R153, R3, !PT ;  /* 0x0000000399037209 */ /* 0x000fe40007810000 */
[----:B------:R-:W-:Y:S02]  /*3c40*/  UPRMT UR6, UR24, 0x654, UR6 ;  /* 0x0000065418067896 */ /* 0x000fe40008000006 */
[----:B------:R-:W-:-:S04]  /*3c50*/  FMNMX.FTZ R3, R156, R3, !PT ;  /* 0x000000039c037209 */ /* 0x000fc80007810000 */
[----:B------:R-:W-:-:S03]  /*3c60*/  FMNMX.FTZ R3, R157, R3, !PT ;  /* 0x000000039d037209 */ /* 0x000fc60007810000 */
[----:B------:R-:W-:Y:S01]  /*3c70*/  SYNCS.ARRIVE.TRANS64.RED.A1T0 RZ, [UR6], RZ ;  /* 0x000000ffffff79a7 */ /* 0x000fe20008100406 */
        /* <DEDUP_REMOVED lines=23> */
[----:B--2---:R-:W-:-:S05]  /*3df0*/  FMNMX.FTZ R3, R3, R4, !PT ;  /* 0x0000000403037209 */ /* 0x004fca0007810000 */
        /* <DEDUP_REMOVED lines=27> */
[--C-:B------:R-:W-:Y:S01]  /*3fb0*/  FFMA.FTZ R193, R193, UR10, -R4.reuse ;  /* 0x0000000ac1c17c23 */ /* 0x100fe20008010804 */
[--C-:B------:R-:W-:Y:S01]  /*3fc0*/  FFMA.FTZ R196, R196, UR10, -R4.reuse ;  /* 0x0000000ac4c47c23 */ /* 0x100fe20008010804 */
[----:B------:R-:W-:-:S03]  /*3fd0*/  FFMA.FTZ R197, R197, UR10, -R4 ;  /* 0x0000000ac5c57c23 */ /* 0x000fc60008010804 */
[----:B------:R-:W4:Y:S01]  /*3fe0*/  MUFU.EX2 R156, R156 ;  /* 0x0000009c009c7308 */ /* 0x000f220000000800 */
        /* <DEDUP_REMOVED lines=25> */
[----:B------:R-:W-:Y:S01]  /*4180*/  FMNMX.FTZ R4, R154, R9, !PT ;  /* 0x000000099a047209 */ /* 0x000fe20007810000 */
[----:B------:R-:W-:Y:S01]  /*4190*/  FMUL.FTZ R57, R57, R8 ;  /* 0x0000000839397220 */ /* 0x000fe20000410000 */
[----:B------:R-:W-:Y:S01]  /*41a0*/  F2FP.BF16.F32.PACK_AB R202, R157, R156 ;  /* 0x0000009c9dca723e */ /* 0x000fe200000010ff */
        /* <DEDUP_REMOVED lines=12> */
[C---:B----4-:R-:W-:Y:S01]  /*4270*/  FADD.FTZ R5, R161.reuse, R5 ;  /* 0x00000005a1057221 */ /* 0x050fe20000010000 */
        /* <DEDUP_REMOVED lines=65> */
[----:B------:R-:W-:-:S03]  /*4690*/  FMUL.FTZ R149, R149, R8 ;  /* 0x0000000895957220 */ /* 0x000fc60000410000 */
[----:B------:R-:W-:Y:S02]  /*46a0*/  FMNMX.FTZ R4, R195, R4, !PT ;  /* 0x00000004c3047209 */ /* 0x000fe40007810000 */
[----:B------:R-:W-:Y:S02]  /*46b0*/  MUFU.EX2 R189, R189 ;  /* 0x000000bd00bd7308 */ /* 0x000fe40000000800 */
[----:B------:R-:W-:-:S04]  /*46c0*/  FMNMX.FTZ R4, R198, R4, !PT ;  /* 0x00000004c6047209 */ /* 0x000fc80007810000 */
[----:B------:R-:W-:Y:S02]  /*46d0*/  FMNMX.FTZ R4, R199, R4, !PT ;  /* 0x00000004c7047209 */ /* 0x000fe40007810000 */
[----:B------:R-:W-:Y:S03]  /*46e0*/  MUFU.EX2 R168, R192 ;  /* 0x000000c000a87308 */ /* 0x000fe60000000800 */
[----:B------:R-:W2:Y:S05]  /*46f0*/  SHFL.BFLY PT, R10, R4, 0x2, 0x1f ;  /* 0x0c401f00040a7f89 */ /* 0x000eaa00000e0000 */
[----:B------:R-:W-:Y:S08]  /*4700*/  MUFU.EX2 R193, R193 ;  /* 0x000000c100c17308 */ /* 0x000ff00000000800 */
[----:B------:R-:W-:Y:S08]  /*4710*/  MUFU.EX2 R196, R196 ;  /* 0x000000c400c47308 */ /* 0x000ff00000000800 */
[----:B------:R-:W-:Y:S01]  /*4720*/  MUFU.EX2 R197, R197 ;  /* 0x000000c500c57308 */ /* 0x000fe20000000800 */
[----:B--2---:R-:W-:-:S05]  /*4730*/  FMNMX.FTZ R4, R4, R10, !PT ;  /* 0x0000000a04047209 */ /* 0x004fca0007810000 */
[----:B------:R-:W2:Y:S02]  /*4740*/  SHFL.BFLY PT, R11, R4, 0x1, 0x1f ;  /* 0x0c201f00040b7f89 */ /* 0x000ea400000e0000 */
[----:B------:R-:W3:Y:S08]  /*4750*/  MUFU.EX2 R10, R164 ;  /* 0x000000a4000a7308 */ /* 0x000ef00000000800 */
[----:B------:R-:W-:Y:S01]  /*4760*/  MUFU.EX2 R164, R184 ;  /* 0x000000b800a47308 */ /* 0x000fe20000000800 */
[----:B---3--:R-:W-:-:S04]  /*4770*/  FADD.FTZ R5, R10, R5 ;  /* 0x000000050a057221 */ /* 0x008fc80000010000 */
[----:B------:R-:W-:Y:S01]  /*4780*/  FADD.FTZ R5, R165, R5 ;  /* 0x00000005a5057221 */ /* 0x000fe20000010000 */
[----:B--2---:R-:W-:-:S03]  /*4790*/  FMNMX.FTZ R4, R4, R11, !PT ;  /* 0x0000000b04047209 */ /* 0x004fc60007810000 */
[----:B------:R-:W-:Y:S01]  /*47a0*/  FADD.FTZ R5, R156, R5 ;  /* 0x000000059c057221 */ /* 0x000fe20000010000 */
[C---:B------:R-:W-:Y:S01]  /*47b0*/  F2FP.BF16.F32.PACK_AB R156, R169.reuse, R156 ;  /* 0x0000009ca99c723e */ /* 0x040fe200000010ff */
[C---:B------:R-:W-:Y:S01]  /*47c0*/  FMUL.FTZ R11, R4.reuse, UR10 ;  /* 0x0000000a040b7c20 */ /* 0x040fe20008410000 */
[----:B------:R-:W-:Y:S01]  /*47d0*/  FADD.FTZ R9, -R4, R9 ;  /* 0x0000000904097221 */ /* 0x000fe20000010100 */
[----:B------:R-:W-:Y:S02]  /*47e0*/  FADD.FTZ R5, R169, R5 ;  /* 0x00000005a9057221 */ /* 0x000fe40000010000 */
        /* <DEDUP_REMOVED lines=18> */
[----:B------:R-:W-:Y:S01]  /*4910*/  FFMA.FTZ R183, R183, UR10, -R11 ;  /* 0x0000000ab7b77c23 */ /* 0x000fe2000801080b */
[----:B------:R-:W-:Y:S01]  /*4920*/  FADD.FTZ R5, R172, R5 ;  /* 0x00000005ac057221 */ /* 0x000fe20000010000 */
[--C-:B------:R-:W-:Y:S01]  /*4930*/  FFMA.FTZ R186, R186, UR10, -R11.reuse ;  /* 0x0000000ababa7c23 */ /* 0x100fe2000801080b */
[----:B------:R-:W-:Y:S01]  /*4940*/  FFMA.FTZ R187, R187, UR10, -R11 ;  /* 0x0000000abbbb7c23 */ /* 0x000fe2000801080b */
[----:B------:R-:W3:Y:S01]  /*4950*/  MUFU.EX2 R155, R155 ;  /* 0x0000009b009b7308 */ /* 0x000ee20000000800 */
[----:B------:R-:W-:Y:S01]  /*4960*/  FADD.FTZ R5, R173, R5 ;  /* 0x00000005ad057221 */ /* 0x000fe20000010000 */
[--C-:B------:R-:W-:Y:S01]  /*4970*/  FFMA.FTZ R190, R190, UR10, -R11.reuse ;  /* 0x0000000abebe7c23 */ /* 0x100fe2000801080b */
[--C-:B------:R-:W-:Y:S01]  /*4980*/  FFMA.FTZ R191, R191, UR10, -R11.reuse ;  /* 0x0000000abfbf7c23 */ /* 0x100fe2000801080b */
[----:B------:R-:W-:Y:S01]  /*4990*/  FFMA.FTZ R194, R194, UR10, -R11 ;  /* 0x0000000ac2c27c23 */ /* 0x000fe2000801080b */
[----:B------:R-:W-:Y:S01]  /*49a0*/  FADD.FTZ R5, R160, R5 ;  /* 0x00000005a0057221 */ /* 0x000fe20000010000 */
[--C-:B------:R-:W-:Y:S01]  /*49b0*/  FFMA.FTZ R195, R195, UR10, -R11.reuse ;  /* 0x0000000ac3c37c23 */ /* 0x100fe2000801080b */
[----:B------:R-:W-:Y:S01]  /*49c0*/  FFMA.FTZ R198, R198, UR10, -R11 ;  /* 0x0000000ac6c67c23 */ /* 0x000fe2000801080b */
[----:B------:R-:W4:Y:S01]  /*49d0*/  MUFU.EX2 R158, R158 ;  /* 0x0000009e009e7308 */ /* 0x000f220000000800 */
[----:B--2---:R-:W-:Y:S01]  /*49e0*/  FFMA.FTZ R6, R9, R6, R154 ;  /* 0x0000000609067223 */ /* 0x004fe2000001009a */
[----:B------:R-:W-:Y:S01]  /*49f0*/  FADD.FTZ R5, R177, R5 ;  /* 0x00000005b1057221 */ /* 0x000fe20000010000 */
[----:B------:R-:W-:Y:S01]  /*4a00*/  FFMA.FTZ R11, R199, UR10, -R11 ;  /* 0x0000000ac70b7c23 */ /* 0x000fe2000801080b */
[----:B------:R-:W-:Y:S01]  /*4a10*/  F2FP.BF16.F32.PACK_AB R160, R177, R160 ;  /* 0x000000a0b1a0723e */ /* 0x000fe200000010ff */
[-C--:B------:R-:W-:Y:S01]  /*4a20*/  FMUL.FTZ R26, R26, R9.reuse ;  /* 0x000000091a1a7220 */ /* 0x080fe20000410000 */
[----:B------:R-:W-:Y:S01]  /*4a30*/  FADD.FTZ R5, R180, R5 ;  /* 0x00000005b4057221 */ /* 0x000fe20000010000 */
[-C--:B------:R-:W-:Y:S01]  /*4a40*/  FMUL.FTZ R27, R27, R9.reuse ;  /* 0x000000091b1b7220 */ /* 0x080fe20000410000 */
[----:B------:R-:W2:Y:S01]  /*4a50*/  MUFU.EX2 R203, R159 ;  /* 0x0000009f00cb7308 */ /* 0x000ea20000000800 */
[C---:B---3--:R-:W-:Y:S01]  /*4a60*/  FADD.FTZ R6, R155.reuse, R6 ;  /* 0x000000069b067221 */ /* 0x048fe20000010000 */
[----:B------:R-:W-:Y:S01]  /*4a70*/  F2FP.BF16.F32.PACK_AB R201, R155, R154 ;  /* 0x0000009a9bc9723e */ /* 0x000fe200000010ff */
[----:B------:R-:W-:Y:S01]  /*4a80*/  FADD.FTZ R5, R181, R5 ;  /* 0x00000005b5057221 */ /* 0x000fe20000010000 */
[----:B------:R-:W-:Y:S01]  /*4a90*/  F2FP.BF16.F32.PACK_AB R154, R165, R10 ;  /* 0x0000000aa59a723e */ /* 0x000fe200000010ff */
[-C--:B------:R-:W-:Y:S01]  /*4aa0*/  FMUL.FTZ R30, R30, R9.reuse ;  /* 0x000000091e1e7220 */ /* 0x080fe20000410000 */
[-C--:B------:R-:W-:Y:S01]  /*4ab0*/  FMUL.FTZ R31, R31, R9.reuse ;  /* 0x000000091f1f7220 */ /* 0x080fe20000410000 */
[----:B------:R-:W-:Y:S01]  /*4ac0*/  FADD.FTZ R10, R164, R5 ;  /* 0x00000005a40a7221 */ /* 0x000fe20000010000 */
[----:B------:R3:W5:Y:S01]  /*4ad0*/  MUFU.EX2 R153, R162 ;  /* 0x000000a200997308 */ /* 0x0007620000000800 */
[----:B----4-:R-:W-:Y:S01]  /*4ae0*/  FADD.FTZ R6, R158, R6 ;  /* 0x000000069e067221 */ /* 0x010fe20000010000 */
[C---:B------:R-:W-:Y:S01]  /*4af0*/  F2FP.BF16.F32.PACK_AB R164, R185.reuse, R164 ;  /* 0x000000a4b9a4723e */ /* 0x040fe200000010ff */
[----:B------:R-:W-:Y:S01]  /*4b00*/  FADD.FTZ R5, R185, R10 ;  /* 0x0000000ab9057221 */ /* 0x000fe20000010000 */
        /* <DEDUP_REMOVED lines=10> */
[----:B---3--:R-:W-:Y:S01]  /*4bb0*/  F2FP.BF16.F32.PACK_AB R162, R181, R180 ;  /* 0x000000b4b5a2723e */ /* 0x008fe200000010ff */
        /* <DEDUP_REMOVED lines=17> */
[----:B------:R4:W5:Y:S01]  /*4cd0*/  MUFU.EX2 R157, R170 ;  /* 0x000000aa009d7308 */ /* 0x0009620000000800 */
        /* <DEDUP_REMOVED lines=11> */
[----:B----4-:R-:W-:Y:S01]  /*4d90*/  F2FP.BF16.F32.PACK_AB R170, R197, R196 ;  /* 0x000000c4c5aa723e */ /* 0x010fe200000010ff */
[-C--:B------:R-:W-:Y:S01]  /*4da0*/  FMUL.FTZ R83, R83, R9.reuse ;  /* 0x0000000953537220 */ /* 0x080fe20000410000 */
[-C--:B------:R-:W-:Y:S01]  /*4db0*/  FMUL.FTZ R86, R86, R9.reuse ;  /* 0x0000000956567220 */ /* 0x080fe20000410000 */
[-C--:B------:R-:W-:Y:S01]  /*4dc0*/  FMUL.FTZ R87, R87, R9.reuse ;  /* 0x0000000957577220 */ /* 0x080fe20000410000 */
[----:B------:R-:W3:Y:S01]  /*4dd0*/  MUFU.EX2 R159, R174 ;  /* 0x000000ae009f7308 */ /* 0x000ee20000000800 */
        /* <DEDUP_REMOVED lines=45> */
[----:B------:R-:W-:-:S02]  /*50b0*/  FMUL.FTZ R151, R151, R9 ;  /* 0x0000000997977220 */ /* 0x000fc40000410000 */
        /* <DEDUP_REMOVED lines=11> */
[----:B--2---:R-:W-:Y:S01]  /*5170*/  FADD.FTZ R10, R166, R5 ;  /* 0x00000005a60a7221 */ /* 0x004fe20000010000 */
[----:B------:R-:W-:-:S03]  /*5180*/  F2FP.BF16.F32.PACK_AB R166, R189, R166 ;  /* 0x000000a6bda6723e */ /* 0x000fc600000010ff */
[----:B------:R-:W-:-:S03]  /*5190*/  FADD.FTZ R5, R189, R10 ;  /* 0x0000000abd057221 */ /* 0x000fc60000010000 */
[----:B------:R-:W2:Y:S01]  /*51a0*/  MUFU.EX2 R169, R194 ;  /* 0x000000c200a97308 */ /* 0x000ea20000000800 */
[----:B---3--:R-:W-:Y:S01]  /*51b0*/  FADD.FTZ R6, R167, R6 ;  /* 0x00000006a7067221 */ /* 0x008fe20000010000 */
[----:B------:R-:W-:Y:S01]  /*51c0*/  FADD.FTZ R12, R168, R5 ;  /* 0x00000005a80c7221 */ /* 0x000fe20000010000 */
[----:B------:R-:W-:-:S03]  /*51d0*/  F2FP.BF16.F32.PACK_AB R168, R193, R168 ;  /* 0x000000a8c1a8723e */ /* 0x000fc600000010ff */
[----:B------:R-:W-:Y:S02]  /*51e0*/  FADD.FTZ R5, R193, R12 ;  /* 0x0000000cc1057221 */ /* 0x000fe40000010000 */
[----:B------:R-:W3:Y:S01]  /*51f0*/  MUFU.EX2 R195, R195 ;  /* 0x000000c300c37308 */ /* 0x000ee20000000800 */
[C---:B----4-:R-:W-:Y:S01]  /*5200*/  FADD.FTZ R6, R191.reuse, R6 ;  /* 0x00000006bf067221 */ /* 0x050fe20000010000 */
[----:B------:R-:W-:Y:S01]  /*5210*/  FADD.FTZ R12, R196, R5 ;  /* 0x00000005c40c7221 */ /* 0x000fe20000010000 */
[----:B------:R-:W-:-:S03]  /*5220*/  F2FP.BF16.F32.PACK_AB R167, R191, R167 ;  /* 0x000000a7bfa7723e */ /* 0x000fc600000010ff */
[----:B------:R-:W-:Y:S02]  /*5230*/  FADD.FTZ R5, R197, R12 ;  /* 0x0000000cc5057221 */ /* 0x000fe40000010000 */
[----:B------:R-:W4:Y:S01]  /*5240*/  MUFU.EX2 R171, R198 ;  /* 0x000000c600ab7308 */ /* 0x000f220000000800 */
[----:B--2---:R-:W-:-:S07]  /*5250*/  FADD.FTZ R6, R169, R6 ;  /* 0x00000006a9067221 */ /* 0x004fce0000010000 */
[----:B------:R-:W2:Y:S01]  /*5260*/  MUFU.EX2 R10, R11 ;  /* 0x0000000b000a7308 */ /* 0x000ea20000000800 */
[C---:B---3--:R-:W-:Y:S01]  /*5270*/  FADD.FTZ R6, R195.reuse, R6 ;  /* 0x00000006c3067221 */ /* 0x048fe20000010000 */
[----:B------:R-:W-:-:S03]  /*5280*/  F2FP.BF16.F32.PACK_AB R169, R195, R169 ;  /* 0x000000a9c3a9723e */ /* 0x000fc600000010ff */
[----:B----4-:R-:W-:-:S04]  /*5290*/  FADD.FTZ R13, R171, R6 ;  /* 0x00000006ab0d7221 */ /* 0x010fc80000010000 */
[C---:B--2---:R-:W-:Y:S01]  /*52a0*/  FADD.FTZ R6, R10.reuse, R13 ;  /* 0x0000000d0a067221 */ /* 0x044fe20000010000 */
[----:B------:R-:W-:Y:S01]  /*52b0*/  F2FP.BF16.F32.PACK_AB R171, R10, R171 ;  /* 0x000000ab0aab723e */ /* 0x000fe200000010ff */
[----:B------:R-:W-:Y:S06]  /*52c0*/  @!P0 BRA `(.L_x_9435) ;  /* 0x0000000000048947 */ /* 0x000fec0003800000 */
[----:B------:R-:W-:Y:S01]  /*52d0*/  BPT.TRAP 0x1 ;  /* 0x000000040000795c */ /* 0x000fe20000300000 */
.L_x_9435:
[----:B------:R2:W3:Y:S01]  /*52e0*/  SYNCS.PHASECHK.TRANS64.TRYWAIT P1, [UR25+0x22850], R7 ;  /* 0x02285007ff0075a7 */ /* 0x0004e20008020159 */
[----:B------:R-:W-:Y:S05]  /*52f0*/  @!P0 BRA `(.L_x_9436) ;  /* 0x0000000000048947 */ /* 0x000fea0003800000 */
[----:B------:R-:W-:Y:S01]  /*5300*/  BPT.TRAP 0x1 ;  /* 0x000000040000795c */ /* 0x000fe20000300000 */
.L_x_9436:
[----:B---3--:R-:W-:Y:S05]  /*5310*/  @P1 BRA `(.L_x_9437) ;  /* 0x0000000000081947 */ /* 0x008fea0003800000 */
[----:B------:R-:W3:Y:S02]  /*5320*/  SYNCS.PHASECHK.TRANS64.TRYWAIT P1, [UR25+0x22850], R7 ;  /* 0x02285007ff0075a7 */ /* 0x000ee40008020159 */
[----:B---3--:R-:W-:Y:S05]  /*5330*/  @!P1 BRA `(.L_x_9438) ;  /* 0x000000ac00ec9947 */ /* 0x008fea0003800000 */
.L_x_9437:
[----:B---3--:R-:W3:Y:S01]  /*5340*/  S2R R8, SR_TID.X ;  /* 0x0000000000087919 */ /* 0x008ee20000002100 */
[----:B------:R-:W-:Y:S01]  /*5350*/  UIMAD UR11, UR37, 0xc00, UR21 ;  /* 0x00000c00250b78a4 */ /* 0x000fe2000f8e0215 */
[----:B------:R-:W-:-:S06]  /*5360*/  UMOV UR7, 0x40000040 ;  /* 0x4000004000077882 */ /* 0x000fcc0000000000 */
[----:B------:R-:W-:Y:S01]  /*5370*/  UMOV UR6, UR11 ;  /* 0x0000000b00067c82 */ /* 0x000fe20008000000 */
[----:B---3--:R-:W-:-:S05]  /*5380*/  SHF.R.U32.HI R8, RZ, 0x7, R8 ;  /* 0x00000007ff087819 */ /* 0x008fca0000011608 */
[----:B0-2---:R-:W-:-:S05]  /*5390*/  VIADD R7, R8, 0x8 ;  /* 0x0000000808077836 */ /* 0x005fca0000000000 */
[----:B------:R0:W-:Y:S06]  /*53a0*/  BAR.SYNC.DEFER_BLOCKING R7, 0x100 ;  /* 0x000400070000751d */ /* 0x0001ec0000010000 */
[----:B------:R-:W-:-:S06]  /*53b0*/  WARPGROUP.ARRIVE ;  /* 0x00000000000079c5 */ /* 0x000fcc0000000000 */
        /* <DEDUP_REMOVED lines=32> */
[----:B0-----:R-:W-:Y:S05]  /*55c0*/  @!P0 BRA `(.L_x_9439) ;  /* 0x0000000000048947 */ /* 0x001fea0003800000 */
[----:B------:R-:W-:Y:S01]  /*55d0*/  BPT.TRAP 0x1 ;  /* 0x000000040000795c */ /* 0x000fe20000300000 */
.L_x_9439:
[----:B------:R-:W-:Y:S01]  /*55e0*/  UIADD3 UR25, UR25, 0x22860, URZ ;  /* 0x0002286019197890 */ /* 0x000fe2000fffe03f */
[----:B------:R-:W-:Y:S01]  /*55f0*/  PLOP3.LUT P1, PT, PT, PT, UP0, 0x80, 0x0 ;  /* 0x000000000000781c */ /* 0x000fe20003f2f008 */
[----:B------:R-:W-:Y:S02]  /*5600*/  IMAD.MOV.U32 R9, RZ, RZ, R4 ;  /* 0x000000ffff097224 */ /* 0x000fe400078e0004 */
[----:B------:R-:W-:Y:S01]  /*5610*/  UPRMT UR25, UR24, 0x654, UR25 ;  /* 0x0000065418197896 */ /* 0x000fe20008000019 */
[----:B------:R-:W-:-:S08]  /*5620*/  IMAD.MOV.U32 R8, RZ, RZ, R3 ;  /* 0x000000ffff087224 */ /* 0x000fd000078e0003 */
[----:B------:R-:W-:Y:S01]  /*5630*/  SYNCS.ARRIVE.TRANS64.RED.A1T0 RZ, [UR25], RZ ;  /* 0x000000ffffff79a7 */ /* 0x000fe20008100419 */
[----:B------:R-:W-:Y:S05]  /*5640*/  @P1 BRA `(.L_x_9440) ;  /* 0xffffffe000ac1947 */ /* 0x000fea000383ffff */
.L_x_9429:
[----:B------:R-:W0:Y:S01]  /*5650*/  SHFL.BFLY PT, R8, R5, 0x2, 0x1f ;  /* 0x0c401f0005087f89 */ /* 0x000e2200000e0000 */
[----:B------:R-:W-:Y:S01]  /*5660*/  UIADD3 UR37, UR37, 0x1, URZ ;  /* 0x0000000125257890 */ /* 0x000fe2000fffe03f */
[----:B------:R1:W-:Y:S06]  /*5670*/  BAR.ARV R0, 0x100 ;  /* 0x000400000000751d */ /* 0x0003ec0000002000 */
[----:B------:R-:W-:Y:S02]  /*5680*/  UISETP.NE.AND UP0, UPT, UR37, 0x2, UPT ;  /* 0x000000022500788c */ /* 0x000fe4000bf05270 */
[----:B------:R-:W-:Y:S06]  /*5690*/  BAR.ARV 0x8, 0x180 ;  /* 0x0206000000007b1d */ /* 0x000fec0000002000 */
[----:B-1----:R-:W-:Y:S01]  /*56a0*/  IMAD.MOV.U32 R0, RZ, RZ, -0x800000 ;  /* 0xff800000ff007424 */ /* 0x002fe200078e00ff */
[----:B------:R-:W-:Y:S01]  /*56b0*/  USEL UR4, URZ, 0x1, UP0 ;  /* 0x000000013f047887 */ /* 0x000fe20008000000 */
[----:B------:R-:W1:Y:S01]  /*56c0*/  SHFL.BFLY PT, R7, R6, 0x2, 0x1f ;  /* 0x0c401f0006077f89 */ /* 0x000e6200000e0000 */
[----:B------:R-:W-:Y:S01]  /*56d0*/  PLOP3.LUT P0, PT, PT, PT, PT, 0x8, 0x0 ;  /* 0x000000000000781c */ /* 0x000fe20003f0e170 */
[----:B------:R-:W-:Y:S01]  /*56e0*/  UIADD3 UR46, UR46, 0x1, URZ ;  /* 0x000000012e2e7890 */ /* 0x000fe2000fffe03f */
[----:B0-23--:R-:W-:Y:S01]  /*56f0*/  FADD.FTZ R9, R8, R5 ;  /* 0x0000000508097221 */ /* 0x00dfe20000010000 */
[----:B------:R-:W-:Y:S01]  /*5700*/  IMAD.MOV.U32 R5, RZ, RZ, RZ ;  /* 0x000000ffff057224 */ /* 0x000fe200078e00ff */
[----:B------:R-:W-:-:S02]  /*5710*/  USEL UR37, UR37, URZ, UP0 ;  /* 0x0000003f25257287 */ /* 0x000fc40008000000 */
[----:B------:R-:W-:Y:S01]  /*5720*/  ULOP3.LUT UR36, UR36, UR4, URZ, 0x3c, !UPT ;  /* 0x0000000424247292 */ /* 0x000fe2000f8e3c3f */
[----:B------:R-:W0:Y:S01]  /*5730*/  SHFL.BFLY PT, R8, R9, 0x1, 0x1f ;  /* 0x0c201f0009087f89 */ /* 0x000e2200000e0000 */
[----:B-1----:R-:W-:-:S05]  /*5740*/  FADD.FTZ R10, R7, R6 ;  /* 0x00000006070a7221 */ /* 0x002fca0000010000 */
[----:B------:R-:W1:Y:S01]  /*5750*/  SHFL.BFLY PT, R7, R10, 0x1, 0x1f ;  /* 0x0c201f000a077f89 */ /* 0x000e6200000e0000 */
[----:B0-----:R-:W-:Y:S01]  /*5760*/  FADD.FTZ R11, R9, R8 ;  /* 0x00000008090b7221 */ /* 0x001fe20000010000 */
[----:B------:R-:W-:Y:S02]  /*5770*/  IMAD.MOV.U32 R8, RZ, RZ, RZ ;  /* 0x000000ffff087224 */ /* 0x000fe400078e00ff */
[----:B------:R-:W-:Y:S02]  /*5780*/  IMAD.U32 R9, RZ, RZ, UR10 ;  /* 0x0000000aff097e24 */ /* 0x000fe4000f8e00ff */
[----:B------:R-:W-:-:S13]  /*5790*/  FSETP.NE.FTZ.AND P1, PT, R11, RZ, PT ;  /* 0x000000ff0b00720b */ /* 0x000fda0003f35000 */
[----:B------:R-:W0:Y:S01]  /*57a0*/  @P1 MUFU.RCP R8, R11 ;  /* 0x0000000b00081308 */ /* 0x000e220000001000 */
[----:B------:R-:W-:Y:S01]  /*57b0*/  @P1 FMUL.FTZ R9, R9, 0.69314718246459960938 ;  /* 0x3f31721809091820 */ /* 0x000fe20000410000 */
[----:B-1----:R-:W-:-:S05]  /*57c0*/  FADD.FTZ R6, R10, R7 ;  /* 0x000000070a067221 */ /* 0x002fca0000010000 */
[----:B------:R-:W-:Y:S01]  /*57d0*/  FSETP.NE.FTZ.AND P2, PT, R6, RZ, PT ;  /* 0x000000ff0600720b */ /* 0x000fe20003f55000 */
[----:B------:R-:W1:Y:S01]  /*57e0*/  @P1 MUFU.LG2 R7, R11 ;  /* 0x0000000b00071308 */ /* 0x000e620000000c00 */
[-C--:B0-----:R-:W-:Y:S01]  /*57f0*/  FMUL.FTZ R24, R24, R8.reuse ;  /* 0x0000000818187220 */ /* 0x081fe20000410000 */
[-C--:B------:R-:W-:Y:S01]  /*5800*/  FMUL.FTZ R25, R25, R8.reuse ;  /* 0x0000000819197220 */ /* 0x080fe20000410000 */
[----:B------:R-:W-:-:S09]  /*5810*/  FMUL.FTZ R28, R28, R8 ;  /* 0x000000081c1c7220 */ /* 0x000fd20000410000 */
        /* <DEDUP_REMOVED lines=8> */
[----:B------:R2:W3:Y:S01]  /*58a0*/  @P2 MUFU.RCP R5, R6 ;  /* 0x0000000600052308 */ /* 0x0004e20000001000 */
        /* <DEDUP_REMOVED lines=54> */
[----:B------:R-:W-:-:S02]  /*5c10*/  IMAD.U32 R8, RZ, RZ, UR10 ;  /* 0x0000000aff087e24 */ /* 0x000fc4000f8e00ff */
[----:B-1----:R-:W-:Y:S01]  /*5c20*/  @P1 FMUL.FTZ R7, R7, 0.69314718246459960938 ;  /* 0x3f31721807071820 */ /* 0x002fe20000410000 */
[----:B0-----:R-:W-:Y:S01]  /*5c30*/  @P2 FMUL.FTZ R10, R10, 0.69314718246459960938 ;  /* 0x3f3172180a0a2820 */ /* 0x001fe20000410000 */
[----:B--2---:R-:W-:Y:S02]  /*5c40*/  IMAD.MOV.U32 R6, RZ, RZ, -0x800000 ;  /* 0xff800000ff067424 */ /* 0x004fe400078e00ff */
[----:B------:R-:W-:Y:S01]  /*5c50*/  @P2 FMUL.FTZ R8, R8, 0.69314718246459960938 ;  /* 0x3f31721808082820 */ /* 0x000fe20000410000 */
[-C--:B---3--:R-:W-:Y:S01]  /*5c60*/  FMUL.FTZ R26, R26, R5.reuse ;  /* 0x000000051a1a7220 */ /* 0x088fe20000410000 */
        /* <DEDUP_REMOVED lines=65> */
.L_x_9416:
[----:B------:R-:W0:Y:S08]  /*6080*/  S2UR UR4, SR_CgaCtaId ;  /* 0x00000000000479c3 */ /* 0x000e300000008800 */
[----:B------:R-:W-:Y:S06]  /*6090*/  BAR.SYNC.DEFER_BLOCKING 0x5, 0x180 ;  /* 0x0146000000007b1d */ /* 0x000fec0000010000 */
        /* <DEDUP_REMOVED lines=11> */
[----:B------:R-:W-:Y:S01]  /*6150*/  IMAD.MOV.U32 R4, RZ, RZ, 0x2 ;  /* 0x00000002ff047424 */ /* 0x000fe200078e00ff */
[----:B------:R-:W-:Y:S01]  /*6160*/  F2FP.BF16.F32.PACK_AB R10, R29, R28 ;  /* 0x0000001c1d0a723e */ /* 0x000fe200000010ff */
[----:B------:R-:W-:Y:S01]  /*6170*/  ULDC.64 UR14, c[0x0][0xc00] ;  /* 0x00030000000e7ab9 */ /* 0x000fe20000000a00 */
[----:B------:R-:W3:Y:S01]  /*6180*/  LDL R176, [R1+0x2c] ;  /* 0x00002c0001b07983 */ /* 0x000ee20000100800 */
[----:B------:R-:W-:Y:S01]  /*6190*/  UMOV UR10, UR8 ;  /* 0x00000008000a7c82 */ /* 0x000fe20008000000 */
[----:B0-----:R-:W-:Y:S01]  /*61a0*/  UMOV UR11, UR4 ;  /* 0x00000004000b7c82 */ /* 0x001fe20008000000 */
[----:B------:R-:W-:Y:S02]  /*61b0*/  F2FP.BF16.F32.PACK_AB R11, R31, R30 ;  /* 0x0000001e1f0b723e */ /* 0x000fe400000010ff */
[----:B------:R-:W-:-:S02]  /*61c0*/  F2FP.BF16.F32.PACK_AB R14, R37, R36 ;  /* 0x00000024250e723e */ /* 0x000fc400000010ff */
[----:B------:R-:W-:Y:S01]  /*61d0*/  F2FP.BF16.F32.PACK_AB R15, R39, R38 ;  /* 0x00000026270f723e */ /* 0x000fe200000010ff */
[----:B------:R-:W-:Y:S02]  /*61e0*/  USHF.L.U32 UR4, UR39, 0x2, URZ ;  /* 0x0000000227047899 */ /* 0x000fe4000800063f */
[----:B------:R-:W-:Y:S02]  /*61f0*/  USHF.L.U64.HI UR16, UR39, 0x2, UR40 ;  /* 0x0000000227107899 */ /* 0x000fe40008010228 */
[----:B------:R-:W-:-:S04]  /*6200*/  UIADD3 UR9, UP0, UR4, UR14, URZ ;  /* 0x0000000e04097290 */ /* 0x000fc8000ff1e03f */
[----:B------:R-:W-:Y:S01]  /*6210*/  UIADD3.X UR12, UR16, UR15, URZ, UP0, !UPT ;  /* 0x0000000f100c7290 */ /* 0x000fe200087fe43f */
[----:B------:R-:W-:Y:S01]  /*6220*/  BAR.SYNC.DEFER_BLOCKING 0x1, 0x100 ;  /* 0x0044000000007b1d */ /* 0x000fe20000010000 */
[----:B--2---:R-:W-:-:S03]  /*6230*/  IMAD.WIDE R4, R3, R4, UR10 ;  /* 0x0000000a03047e25 */ /* 0x004fc6000f8e0204 */
[C---:B------:R-:W-:Y:S02]  /*6240*/  IADD3 R163, P0, R4.reuse, 0x40, RZ ;  /* 0x0000004004a37810 */ /* 0x040fe40007f1e0ff */
[C---:B------:R-:W-:Y:S02]  /*6250*/  IADD3 R13, P1, R4.reuse, 0x20, RZ ;  /* 0x00000020040d7810 */ /* 0x040fe40007f3e0ff */
[----:B------:R-:W-:Y:S02]  /*6260*/  LOP3.LUT R162, R163, 0x380, RZ, 0xc0, !PT ;  /* 0x00000380a3a27812 */ /* 0x000fe400078ec0ff */
[----:B------:R-:W-:Y:S02]  /*6270*/  LOP3.LUT R12, R13, 0x380, RZ, 0xc0, !PT ;  /* 0x000003800d0c7812 */ /* 0x000fe400078ec0ff */
[----:B------:R-:W-:Y:S02]  /*6280*/  LOP3.LUT R9, R4, 0x380, RZ, 0xc0, !PT ;  /* 0x0000038004097812 */ /* 0x000fe400078ec0ff */
[----:B------:R-:W-:-:S02]  /*6290*/  SHF.R.U64 R162, R162, 0x3, RZ ;  /* 0x00000003a2a27819 */ /* 0x000fc400000012ff */
[C---:B------:R-:W-:Y:S02]  /*62a0*/  IADD3 R171, P5, R4.reuse, 0x4040, RZ ;  /* 0x0000404004ab7810 */ /* 0x040fe40007fbe0ff */
[C---:B------:R-:W-:Y:S02]  /*62b0*/  IADD3 R167, P3, R4.reuse, 0x4000, RZ ;  /* 0x0000400004a77810 */ /* 0x040fe40007f7e0ff */
[----:B------:R-:W-:Y:S02]  /*62c0*/  IADD3 R153, P2, R4, 0x4060, RZ ;  /* 0x0000406004997810 */ /* 0x000fe40007f5e0ff */
[----:B------:R-:W-:Y:S02]  /*62d0*/  SHF.R.U64 R12, R12, 0x3, RZ ;  /* 0x000000030c0c7819 */ /* 0x000fe400000012ff */
[----:B------:R-:W-:Y:S02]  /*62e0*/  IADD3 R165, P4, R4, 0x60, RZ ;  /* 0x0000006004a57810 */ /* 0x000fe40007f9e0ff */
[----:B------:R-:W-:-:S02]  /*62f0*/  SHF.R.U64 R9, R9, 0x3, RZ ;  /* 0x0000000309097819 */ /* 0x000fc400000012ff */
[----:B------:R-:W-:Y:S01]  /*6300*/  LOP3.LUT R162, R162, R163, RZ, 0x3c, !PT ;  /* 0x000000a3a2a27212 */ /* 0x000fe200078e3cff */
[----:B------:R-:W-:Y:S01]  /*6310*/  IMAD.X R163, RZ, RZ, R5, P0 ;  /* 0x000000ffffa37224 */ /* 0x000fe200000e0605 */
[C---:B------:R-:W-:Y:S02]  /*6320*/  IADD3 R169, P6, R4.reuse, 0x4020, RZ ;  /* 0x0000402004a97810 */ /* 0x040fe40007fde0ff */
[----:B------:R-:W-:Y:S02]  /*6330*/  LOP3.LUT R170, R171, 0x380, RZ, 0xc0, !PT ;  /* 0x00000380abaa7812 */ /* 0x000fe400078ec0ff */
[----:B------:R-:W-:Y:S02]  /*6340*/  LOP3.LUT R166, R167, 0x380, RZ, 0xc0, !PT ;  /* 0x00000380a7a67812 */ /* 0x000fe400078ec0ff */
[----:B------:R-:W-:Y:S02]  /*6350*/  LOP3.LUT R152, R153, 0x380, RZ, 0xc0, !PT ;  /* 0x0000038099987812 */ /* 0x000fe400078ec0ff */
[----:B------:R-:W-:-:S02]  /*6360*/  IADD3 R155, P0, R4, 0x8020, RZ ;  /* 0x00008020049b7810 */ /* 0x000fc40007f1e0ff */
[----:B------:R-:W-:Y:S01]  /*6370*/  LOP3.LUT R12, R12, R13, RZ, 0x3c, !PT ;  /* 0x0000000d0c0c7212 */ /* 0x000fe200078e3cff */
[--C-:B------:R-:W-:Y:S01]  /*6380*/  IMAD.X R13, RZ, RZ, R5.reuse, P1 ;  /* 0x000000ffff0d7224 */ /* 0x100fe200008e0605 */
[----:B------:R-:W-:Y:S02]  /*6390*/  LOP3.LUT R164, R165, 0x380, RZ, 0xc0, !PT ;  /* 0x00000380a5a47812 */ /* 0x000fe400078ec0ff */
[----:B------:R-:W-:Y:S01]  /*63a0*/  LOP3.LUT R8, R9, R4, RZ, 0x3c, !PT ;  /* 0x0000000409087212 */ /* 0x000fe200078e3cff */
[----:B------:R-:W-:Y:S01]  /*63b0*/  IMAD.MOV.U32 R9, RZ, RZ, R5 ;  /* 0x000000ffff097224 */ /* 0x000fe200078e0005 */
[----:B------:R-:W-:Y:S02]  /*63c0*/  LOP3.LUT R168, R169, 0x380, RZ, 0xc0, !PT ;  /* 0x00000380a9a87812 */ /* 0x000fe400078ec0ff */
[----:B------:R-:W-:Y:S02]  /*63d0*/  SHF.R.U64 R170, R170, 0x3, RZ ;  /* 0x00000003aaaa7819 */ /* 0x000fe400000012ff */
[----:B------:R-:W-:-:S02]  /*63e0*/  IADD3 R173, P1, R4, 0x8000, RZ ;  /* 0x0000800004ad7810 */ /* 0x000fc40007f3e0ff */
[----:B------:R-:W-:Y:S02]  /*63f0*/  SHF.R.U64 R166, R166, 0x3, RZ ;  /* 0x00000003a6a67819 */ /* 0x000fe400000012ff */
[----:B------:R-:W-:Y:S02]  /*6400*/  SHF.R.U64 R152, R152, 0x3, RZ ;  /* 0x0000000398987819 */ /* 0x000fe400000012ff */
[----:B------:R-:W-:Y:S02]  /*6410*/  LOP3.LUT R154, R155, 0x380, RZ, 0xc0, !PT ;  /* 0x000003809b9a7812 */ /* 0x000fe400078ec0ff */
[----:B------:R-:W-:Y:S02]  /*6420*/  SHF.R.U64 R164, R164, 0x3, RZ ;  /* 0x00000003a4a47819 */ /* 0x000fe400000012ff */
[----:B------:R-:W-:Y:S02]  /*6430*/  SHF.R.U64 R168, R168, 0x3, RZ ;  /* 0x00000003a8a87819 */ /* 0x000fe400000012ff */
[----:B------:R-:W-:-:S02]  /*6440*/  MOV R7, R8 ;  /* 0x0000000800077202 */ /* 0x000fc40000000f00 */
[----:B------:R-:W-:Y:S01]  /*6450*/  LOP3.LUT R170, R170, R171, RZ, 0x3c, !PT ;  /* 0x000000abaaaa7212 */ /* 0x000fe200078e3cff */
[--C-:B------:R-:W-:Y:S01]  /*6460*/  IMAD.X R171, RZ, RZ, R5.reuse, P5 ;  /* 0x000000ffffab7224 */ /* 0x100fe200028e0605 */
[----:B------:R-:W-:Y:S02]  /*6470*/  LOP3.LUT R172, R173, 0x380, RZ, 0xc0, !PT ;  /* 0x00000380adac7812 */ /* 0x000fe400078ec0ff */
[----:B------:R-:W-:Y:S01]  /*6480*/  LOP3.LUT R166, R166, R167, RZ, 0x3c, !PT ;  /* 0x000000a7a6a67212 */ /* 0x000fe200078e3cff */
[--C-:B------:R-:W-:Y:S01]  /*6490*/  IMAD.X R167, RZ, RZ, R5.reuse, P3 ;  /* 0x000000ffffa77224 */ /* 0x100fe200018e0605 */
[----:B------:R-:W-:Y:S02]  /*64a0*/  F2FP.BF16.F32.PACK_AB R8, R25, R24 ;  /* 0x000000181908723e */ /* 0x000fe400000010ff */
[----:B------:R-:W-:Y:S02]  /*64b0*/  F2FP.BF16.F32.PACK_AB R9, R27, R26 ;  /* 0x0000001a1b09723e */ /* 0x000fe400000010ff */
[----:B------:R-:W-:Y:S01]  /*64c0*/  LOP3.LUT R152, R152, R153, RZ, 0x3c, !PT ;  /* 0x0000009998987212 */ /* 0x000fe200078e3cff */
[----:B------:R-:W-:Y:S01]  /*64d0*/  IMAD.X R153, RZ, RZ, R5, P2 ;  /* 0x000000ffff997224 */ /* 0x000fe200010e0605 */
[----:B------:R-:W-:-:S02]  /*64e0*/  MOV R3, R12 ;  /* 0x0000000c00037202 */ /* 0x000fc40000000f00 */
[----:B------:R-:W-:Y:S02]  /*64f0*/  SHF.R.U64 R154, R154, 0x3, RZ ;  /* 0x000000039a9a7819 */ /* 0x000fe400000012ff */
[----:B------:R-:W-:Y:S01]  /*6500*/  LOP3.LUT R164, R164, R165, RZ, 0x3c, !PT ;  /* 0x000000a5a4a47212 */ /* 0x000fe200078e3cff */
[--C-:B------:R-:W-:Y:S01]  /*6510*/  IMAD.X R165, RZ, RZ, R5.reuse, P4 ;  /* 0x000000ffffa57224 */ /* 0x100fe200020e0605 */
[----:B------:R-:W-:Y:S02]  /*6520*/  F2FP.BF16.F32.PACK_AB R12, R33, R32 ;  /* 0x00000020210c723e */ /* 0x000fe400000010ff */
[----:B------:R-:W-:Y:S02]  /*6530*/  F2FP.BF16.F32.PACK_AB R13, R35, R34 ;  /* 0x00000022230d723e */ /* 0x000fe400000010ff */
[----:B------:R-:W-:Y:S02]  /*6540*/  IADD3 R21, P5, R4, 0xc020, RZ ;  /* 0x0000c02004157810 */ /* 0x000fe40007fbe0ff */
[----:B------:R-:W-:Y:S01]  /*6550*/  LOP3.LUT R168, R168, R169, RZ, 0x3c, !PT ;  /* 0x000000a9a8a87212 */ /* 0x000fe200078e3cff */
[----:B------:R-:W-:Y:S01]  /*6560*/  IMAD.X R169, RZ, RZ, R5, P6 ;  /* 0x000000ffffa97224 */ /* 0x000fe200030e0605 */
[----:B------:R-:W-:-:S02]  /*6570*/  IADD3 R159, P3, R4, 0x8060, RZ ;  /* 0x00008060049f7810 */ /* 0x000fc40007f7e0ff */
[----:B------:R-:W-:Y:S02]  /*6580*/  IADD3 R157, P2, R4, 0xc040, RZ ;  /* 0x0000c040049d7810 */ /* 0x000fe40007f5e0ff */
[----:B------:R-:W-:Y:S02]  /*6590*/  SHF.R.U64 R172, R172, 0x3, RZ ;  /* 0x00000003acac7819 */ /* 0x000fe400000012ff */
[----:B------:R-:W-:Y:S01]  /*65a0*/  IADD3 R175, P4, R4, 0x8040, RZ ;  /* 0x0000804004af7810 */ /* 0x000fe20007f9e0ff */
[----:B------:R0:W-:Y:S01]  /*65b0*/  STSM.16.M88.4 [R7], R8 ;  /* 0x0000000807007844 */ /* 0x0001e20000000200 */
[----:B------:R-:W-:Y:S01]  /*65c0*/  LOP3.LUT R154, R154, R155, RZ, 0x3c, !PT ;  /* 0x0000009b9a9a7212 */ /* 0x000fe200078e3cff */
[----:B------:R-:W-:Y:S01]  /*65d0*/  IMAD.X R155, RZ, RZ, R5, P0 ;  /* 0x000000ffff9b7224 */ /* 0x000fe200000e0605 */
[----:B------:R-:W-:Y:S01]  /*65e0*/  IADD3 R161, P6, R4, 0xc000, RZ ;  /* 0x0000c00004a17810 */ /* 0x000fe20007fde0ff */
[----:B------:R1:W-:Y:S01]  /*65f0*/  STSM.16.M88.4 [R3], R12 ;  /* 0x0000000c03007844 */ /* 0x0003e20000000200 */
[----:B------:R-:W-:-:S02]  /*6600*/  LOP3.LUT R20, R21, 0x380, RZ, 0xc0, !PT ;  /* 0x0000038015147812 */ /* 0x000fc400078ec0ff */
[----:B------:R-:W-:Y:S02]  /*6610*/  LOP3.LUT R158, R159, 0x380, RZ, 0xc0, !PT ;  /* 0x000003809f9e7812 */ /* 0x000fe400078ec0ff */
[----:B------:R-:W-:Y:S02]  /*6620*/  LOP3.LUT R156, R157, 0x380, RZ, 0xc0, !PT ;  /* 0x000003809d9c7812 */ /* 0x000fe400078ec0ff */
[----:B------:R-:W-:Y:S02]  /*6630*/  MOV R163, R162 ;  /* 0x000000a200a37202 */ /* 0x000fe40000000f00 */
[----:B------:R-:W-:Y:S01]  /*6640*/  LOP3.LUT R172, R172, R173, RZ, 0x3c, !PT ;  /* 0x000000adacac7212 */ /* 0x000fe200078e3cff */
[----:B------:R-:W-:Y:S01]  /*6650*/  IMAD.X R173, RZ, RZ, R5, P1 ;  /* 0x000000ffffad7224 */ /* 0x000fe200008e0605 */
[----:B------:R-:W-:Y:S02]  /*6660*/  LOP3.LUT R174, R175, 0x380, RZ, 0xc0, !PT ;  /* 0x00000380afae7812 */ /* 0x000fe400078ec0ff */
[----:B0-----:R-:W-:-:S02]  /*6670*/  F2FP.BF16.F32.PACK_AB R8, R41, R40 ;  /* 0x000000282908723e */ /* 0x001fc400000010ff */
[----:B------:R-:W-:Y:S02]  /*6680*/  F2FP.BF16.F32.PACK_AB R9, R43, R42 ;  /* 0x0000002a2b09723e */ /* 0x000fe400000010ff */
[----:B------:R-:W-:Y:S02]  /*6690*/  F2FP.BF16.F32.PACK_AB R10, R45, R44 ;  /* 0x0000002c2d0a723e */ /* 0x000fe400000010ff */
[----:B------:R-:W-:Y:S02]  /*66a0*/  F2FP.BF16.F32.PACK_AB R11, R47, R46 ;  /* 0x0000002e2f0b723e */ /* 0x000fe400000010ff */
[----:B------:R-:W-:Y:S02]  /*66b0*/  MOV R164, R164 ;  /* 0x000000a400a47202 */ /* 0x000fe40000000f00 */
[----:B-1----:R-:W-:Y:S02]  /*66c0*/  F2FP.BF16.F32.PACK_AB R12, R49, R48 ;  /* 0x00000030310c723e */ /* 0x002fe400000010ff */
[----:B------:R-:W-:-:S02]  /*66d0*/  F2FP.BF16.F32.PACK_AB R13, R51, R50 ;  /* 0x00000032330d723e */ /* 0x000fc400000010ff */
[----:B------:R-:W-:Y:S02]  /*66e0*/  F2FP.BF16.F32.PACK_AB R14, R53, R52 ;  /* 0x00000034350e723e */ /* 0x000fe400000010ff */
[----:B------:R-:W-:Y:S02]  /*66f0*/  F2FP.BF16.F32.PACK_AB R15, R55, R54 ;  /* 0x00000036370f723e */ /* 0x000fe400000010ff */
[----:B------:R-:W-:Y:S02]  /*6700*/  LOP3.LUT R160, R161, 0x380, RZ, 0xc0, !PT ;  /* 0x00000380a1a07812 */ /* 0x000fe400078ec0ff */
[----:B------:R-:W-:Y:S02]  /*6710*/  SHF.R.U64 R20, R20, 0x3, RZ ;  /* 0x0000000314147819 */ /* 0x000fe400000012ff */
[----:B------:R-:W-:Y:S01]  /*6720*/  IADD3 R3, P1, R4, 0xc060, RZ ;  /* 0x0000c06004037810 */ /* 0x000fe20007f3e0ff */
[----:B------:R0:W-:Y:S01]  /*6730*/  STSM.16.M88.4 [R163], R8 ;  /* 0x00000008a3007844 */ /* 0x0001e20000000200 */
[----:B------:R-:W-:-:S02]  /*6740*/  SHF.R.U64 R158, R158, 0x3, RZ ;  /* 0x000000039e9e7819 */ /* 0x000fc400000012ff */
[----:B------:R-:W-:Y:S02]  /*6750*/  SHF.R.U64 R156, R156, 0x3, RZ ;  /* 0x000000039c9c7819 */ /* 0x000fe400000012ff */
[----:B------:R-:W-:Y:S02]  /*6760*/  MOV R162, R152 ;  /* 0x0000009800a27202 */ /* 0x000fe40000000f00 */
[----:B------:R-:W-:Y:S01]  /*6770*/  MOV R7, R154 ;  /* 0x0000009a00077202 */ /* 0x000fe20000000f00 */
[----:B------:R1:W-:Y:S01]  /*6780*/  STSM.16.M88.4 [R164], R12 ;  /* 0x0000000ca4007844 */ /* 0x0003e20000000200 */
[----:B------:R-:W-:Y:S02]  /*6790*/  SHF.R.U64 R174, R174, 0x3, RZ ;  /* 0x00000003aeae7819 */ /* 0x000fe400000012ff */
[----:B------:R-:W-:Y:S02]  /*67a0*/  MOV R166, R166 ;  /* 0x000000a600a67202 */ /* 0x000fe40000000f00 */
[----:B------:R-:W-:-:S02]  /*67b0*/  F2FP.BF16.F32.PACK_AB R152, R57, R56 ;  /* 0x000000383998723e */ /* 0x000fc400000010ff */
[----:B------:R-:W-:Y:S02]  /*67c0*/  F2FP.BF16.F32.PACK_AB R153, R59, R58 ;  /* 0x0000003a3b99723e */ /* 0x000fe400000010ff */
[----:B------:R-:W-:Y:S02]  /*67d0*/  F2FP.BF16.F32.PACK_AB R154, R61, R60 ;  /* 0x0000003c3d9a723e */ /* 0x000fe400000010ff */
[----:B------:R-:W-:Y:S02]  /*67e0*/  F2FP.BF16.F32.PACK_AB R155, R63, R62 ;  /* 0x0000003e3f9b723e */ /* 0x000fe400000010ff */
[----:B------:R-:W-:Y:S02]  /*67f0*/  SHF.R.U64 R160, R160, 0x3, RZ ;  /* 0x00000003a0a07819 */ /* 0x000fe400000012ff */
[----:B------:R-:W-:Y:S02]  /*6800*/  MOV R168, R168 ;  /* 0x000000a800a87202 */ /* 0x000fe40000000f00 */
[----:B0-----:R-:W-:-:S02]  /*6810*/  F2FP.BF16.F32.PACK_AB R8, R65, R64 ;  /* 0x000000404108723e */ /* 0x001fc400000010ff */
[----:B------:R-:W-:Y:S02]  /*6820*/  F2FP.BF16.F32.PACK_AB R9, R67, R66 ;  /* 0x000000424309723e */ /* 0x000fe400000010ff */
[----:B------:R-:W-:Y:S02]  /*6830*/  F2FP.BF16.F32.PACK_AB R10, R69, R68 ;  /* 0x00000044450a723e */ /* 0x000fe400000010ff */
[----:B------:R-:W-:Y:S02]  /*6840*/  F2FP.BF16.F32.PACK_AB R11, R71, R70 ;  /* 0x00000046470b723e */ /* 0x000fe400000010ff */
[----:B------:R-:W-:Y:S01]  /*6850*/  LOP3.LUT R20, R20, R21, RZ, 0x3c, !PT ;  /* 0x0000001514147212 */ /* 0x000fe200078e3cff */
[----:B------:R-:W-:Y:S01]  /*6860*/  IMAD.X R21, RZ, RZ, R5, P5 ;  /* 0x000000ffff157224 */ /* 0x000fe200028e0605 */
[----:B------:R-:W-:Y:S02]  /*6870*/  LOP3.LUT R4, R3, 0x380, RZ, 0xc0, !PT ;  /* 0x0000038003047812 */ /* 0x000fe400078ec0ff */
[----:B------:R-:W-:-:S02]  /*6880*/  MOV R170, R170 ;  /* 0x000000aa00aa7202 */ /* 0x000fc40000000f00 */
[----:B-1----:R-:W-:Y:S02]  /*6890*/  F2FP.BF16.F32.PACK_AB R12, R73, R72 ;  /* 0x00000048490c723e */ /* 0x002fe400000010ff */
[----:B------:R-:W-:Y:S02]  /*68a0*/  F2FP.BF16.F32.PACK_AB R13, R75, R74 ;  /* 0x0000004a4b0d723e */ /* 0x000fe400000010ff */
[----:B------:R-:W-:Y:S02]  /*68b0*/  F2FP.BF16.F32.PACK_AB R14, R77, R76 ;  /* 0x0000004c4d0e723e */ /* 0x000fe400000010ff */
[----:B------:R-:W-:Y:S02]  /*68c0*/  F2FP.BF16.F32.PACK_AB R15, R79, R78 ;  /* 0x0000004e4f0f723e */ /* 0x000fe400000010ff */
[----:B------:R-:W-:Y:S01]  /*68d0*/  LOP3.LUT R158, R158, R159, RZ, 0x3c, !PT ;  /* 0x0000009f9e9e7212 */ /* 0x000fe200078e3cff */
[--C-:B------:R-:W-:Y:S01]  /*68e0*/  IMAD.X R159, RZ, RZ, R5.reuse, P3 ;  /* 0x000000ffff9f7224 */ /* 0x100fe200018e0605 */
[----:B------:R-:W-:Y:S01]  /*68f0*/  LOP3.LUT R156, R156, R157, RZ, 0x3c, !PT ;  /* 0x0000009d9c9c7212 */ /* 0x000fe200078e3cff */
[--C-:B------:R-:W-:Y:S01]  /*6900*/  IMAD.X R157, RZ, RZ, R5.reuse, P2 ;  /* 0x000000ffff9d7224 */ /* 0x100fe200010e0605 */
[----:B------:R-:W-:Y:S01]  /*6910*/  LOP3.LUT R174, R174, R175, RZ, 0x3c, !PT ;  /* 0x000000afaeae7212 */ /* 0x000fe200078e3cff */
[--C-:B------:R-:W-:Y:S01]  /*6920*/  IMAD.X R175, RZ, RZ, R5.reuse, P4 ;  /* 0x000000ffffaf7224 */ /* 0x100fe200020e0605 */
[----:B------:R-:W-:Y:S01]  /*6930*/  LOP3.LUT R160, R160, R161, RZ, 0x3c, !PT ;  /* 0x000000a1a0a07212 */ /* 0x000fe200078e3cff */
[----:B------:R0:W-:Y:S01]  /*6940*/  STSM.16.M88.4 [R166], R152 ;  /* 0x00000098a6007844 */ /* 0x0001e20000000200 */
[----:B------:R-:W-:Y:S01]  /*6950*/  SHF.R.U64 R4, R4, 0x3, RZ ;  /* 0x0000000304047819 */ /* 0x000fe200000012ff */
[----:B------:R-:W-:Y:S01]  /*6960*/  IMAD.X R161, RZ, RZ, R5, P6 ;  /* 0x000000ffffa17224 */ /* 0x000fe200030e0605 */
[----:B------:R-:W-:Y:S01]  /*6970*/  F2FP.BF16.F32.PACK_AB R164, R81, R80 ;  /* 0x0000005051a4723e */ /* 0x000fe200000010ff */
[----:B------:R1:W-:Y:S01]  /*6980*/  STSM.16.M88.4 [R168], R8 ;  /* 0x00000008a8007844 */ /* 0x0003e20000000200 */
[----:B------:R-:W-:-:S02]  /*6990*/  F2FP.BF16.F32.PACK_AB R165, R83, R82 ;  /* 0x0000005253a5723e */ /* 0x000fc400000010ff */
[----:B------:R-:W-:Y:S01]  /*69a0*/  F2FP.BF16.F32.PACK_AB R167, R87, R86 ;  /* 0x0000005657a7723e */ /* 0x000fe200000010ff */
[----:B------:R2:W-:Y:S01]  /*69b0*/  STSM.16.M88.4 [R170], R12 ;  /* 0x0000000caa007844 */ /* 0x0005e20000000200 */
[----:B------:R-:W-:Y:S02]  /*69c0*/  MOV R172, R172 ;  /* 0x000000ac00ac7202 */ /* 0x000fe40000000f00 */
[----:B------:R-:W-:Y:S02]  /*69d0*/  F2FP.BF16.F32.PACK_AB R169, R91, R90 ;  /* 0x0000005a5ba9723e */ /* 0x000fe400000010ff */
[----:B------:R-:W-:Y:S02]  /*69e0*/  F2FP.BF16.F32.PACK_AB R171, R95, R94 ;  /* 0x0000005e5fab723e */ /* 0x000fe400000010ff */
[----:B0-----:R-:W-:Y:S02]  /*69f0*/  F2FP.BF16.F32.PACK_AB R166, R85, R84 ;  /* 0x0000005455a6723e */ /* 0x001fe400000010ff */
[----:B------:R-:W-:-:S02]  /*6a00*/  MOV R20, R20 ;  /* 0x0000001400147202 */ /* 0x000fc40000000f00 */
[----:B-1----:R-:W-:Y:S02]  /*6a10*/  F2FP.BF16.F32.PACK_AB R168, R89, R88 ;  /* 0x0000005859a8723e */ /* 0x002fe400000010ff */
[----:B------:R-:W-:Y:S02]  /*6a20*/  MOV R173, R158 ;  /* 0x0000009e00ad7202 */ /* 0x000fe40000000f00 */
[----:B--2---:R-:W-:Y:S02]  /*6a30*/  F2FP.BF16.F32.PACK_AB R170, R93, R92 ;  /* 0x0000005c5daa723e */ /* 0x004fe400000010ff */
[----:B------:R-:W-:Y:S02]  /*6a40*/  MOV R21, R156 ;  /* 0x0000009c00157202 */ /* 0x000fe40000000f00 */
[----:B------:R-:W-:Y:S02]  /*6a50*/  F2FP.BF16.F32.PACK_AB R152, R97, R96 ;  /* 0x000000606198723e */ /* 0x000fe400000010ff */
[----:B------:R-:W-:-:S02]  /*6a60*/  F2FP.BF16.F32.PACK_AB R153, R99, R98 ;  /* 0x000000626399723e */ /* 0x000fc400000010ff */
[----:B------:R-:W-:Y:S02]  /*6a70*/  F2FP.BF16.F32.PACK_AB R154, R101, R100 ;  /* 0x00000064659a723e */ /* 0x000fe400000010ff */
[----:B------:R-:W-:Y:S01]  /*6a80*/  F2FP.BF16.F32.PACK_AB R155, R103, R102 ;  /* 0x00000066679b723e */ /* 0x000fe200000010ff */
[----:B------:R-:W-:Y:S01]  /*6a90*/  IMAD.X R5, RZ, RZ, R5, P1 ;  /* 0x000000ffff057224 */ /* 0x000fe200008e0605 */
[----:B------:R-:W-:Y:S01]  /*6aa0*/  LOP3.LUT R4, R4, R3, RZ, 0x3c, !PT ;  /* 0x0000000304047212 */ /* 0x000fe200078e3cff */
[----:B------:R0:W-:Y:S01]  /*6ab0*/  STSM.16.M88.4 [R162], R164 ;  /* 0x000000a4a2007844 */ /* 0x0001e20000000200 */
[----:B------:R-:W-:Y:S02]  /*6ac0*/  MOV R174, R174 ;  /* 0x000000ae00ae7202 */ /* 0x000fe40000000f00 */
[----:B------:R-:W-:Y:S02]  /*6ad0*/  F2FP.BF16.F32.PACK_AB R156, R105, R104 ;  /* 0x00000068699c723e */ /* 0x000fe400000010ff */
[----:B------:R-:W-:-:S02]  /*6ae0*/  F2FP.BF16.F32.PACK_AB R157, R107, R106 ;  /* 0x0000006a6b9d723e */ /* 0x000fc400000010ff */
[----:B------:R-:W-:Y:S02]  /*6af0*/  F2FP.BF16.F32.PACK_AB R158, R109, R108 ;  /* 0x0000006c6d9e723e */ /* 0x000fe400000010ff */
[----:B------:R-:W-:Y:S02]  /*6b00*/  F2FP.BF16.F32.PACK_AB R159, R111, R110 ;  /* 0x0000006e6f9f723e */ /* 0x000fe400000010ff */
[----:B------:R-:W-:Y:S01]  /*6b10*/  MOV R3, R160 ;  /* 0x000000a000037202 */ /* 0x000fe20000000f00 */
[----:B------:R-:W-:Y:S01]  /*6b20*/  STSM.16.M88.4 [R172], R168 ;  /* 0x000000a8ac007844 */ /* 0x000fe20000000200 */
[----:B------:R-:W-:Y:S02]  /*6b30*/  F2FP.BF16.F32.PACK_AB R160, R113, R112 ;  /* 0x0000007071a0723e */ /* 0x000fe400000010ff */
[----:B------:R-:W-:Y:S02]  /*6b40*/  F2FP.BF16.F32.PACK_AB R161, R115, R114 ;  /* 0x0000007273a1723e */ /* 0x000fe400000010ff */
[----:B0-----:R-:W-:-:S02]  /*6b50*/  F2FP.BF16.F32.PACK_AB R162, R117, R116 ;  /* 0x0000007475a2723e */ /* 0x001fc400000010ff */
[----:B------:R-:W-:Y:S01]  /*6b60*/  F2FP.BF16.F32.PACK_AB R163, R119, R118 ;  /* 0x0000007677a3723e */ /* 0x000fe200000010ff */
[----:B------:R0:W-:Y:S01]  /*6b70*/  STSM.16.M88.4 [R7], R152 ;  /* 0x0000009807007844 */ /* 0x0001e20000000200 */
[----:B------:R-:W-:Y:S02]  /*6b80*/  F2FP.BF16.F32.PACK_AB R8, R121, R120 ;  /* 0x000000787908723e */ /* 0x000fe400000010ff */
[----:B------:R-:W-:Y:S02]  /*6b90*/  F2FP.BF16.F32.PACK_AB R9, R123, R122 ;  /* 0x0000007a7b09723e */ /* 0x000fe400000010ff */
[----:B------:R-:W-:Y:S02]  /*6ba0*/  F2FP.BF16.F32.PACK_AB R10, R125, R124 ;  /* 0x0000007c7d0a723e */ /* 0x000fe400000010ff */
[----:B------:R-:W-:Y:S01]  /*6bb0*/  F2FP.BF16.F32.PACK_AB R11, R127, R126 ;  /* 0x0000007e7f0b723e */ /* 0x000fe200000010ff */
[----:B------:R1:W-:Y:S01]  /*6bc0*/  STSM.16.M88.4 [R174], R156 ;  /* 0x0000009cae007844 */ /* 0x0003e20000000200 */
[----:B------:R-:W-:-:S02]  /*6bd0*/  F2FP.BF16.F32.PACK_AB R12, R129, R128 ;  /* 0x00000080810c723e */ /* 0x000fc400000010ff */
[----:B------:R-:W-:Y:S02]  /*6be0*/  F2FP.BF16.F32.PACK_AB R13, R131, R130 ;  /* 0x00000082830d723e */ /* 0x000fe400000010ff */
[----:B------:R-:W-:Y:S02]  /*6bf0*/  F2FP.BF16.F32.PACK_AB R14, R133, R132 ;  /* 0x00000084850e723e */ /* 0x000fe400000010ff */
[----:B------:R-:W-:Y:S02]  /*6c00*/  F2FP.BF16.F32.PACK_AB R15, R135, R134 ;  /* 0x00000086870f723e */ /* 0x000fe400000010ff */
[----:B0-----:R-:W-:Y:S02]  /*6c10*/  F2FP.BF16.F32.PACK_AB R152, R137, R136 ;  /* 0x000000888998723e */ /* 0x001fe400000010ff */
[----:B------:R-:W-:Y:S02]  /*6c20*/  F2FP.BF16.F32.PACK_AB R153, R139, R138 ;  /* 0x0000008a8b99723e */ /* 0x000fe400000010ff */
[----:B------:R-:W-:-:S02]  /*6c30*/  F2FP.BF16.F32.PACK_AB R154, R141, R140 ;  /* 0x0000008c8d9a723e */ /* 0x000fc400000010ff */
[----:B------:R-:W-:Y:S01]  /*6c40*/  F2FP.BF16.F32.PACK_AB R155, R143, R142 ;  /* 0x0000008e8f9b723e */ /* 0x000fe200000010ff */
[----:B------:R-:W-:Y:S01]  /*6c50*/  STSM.16.M88.4 [R173], R160 ;  /* 0x000000a0ad007844 */ /* 0x000fe20000000200 */
[----:B------:R-:W-:Y:S02]  /*6c60*/  MOV R164, R4 ;  /* 0x0000000400a47202 */ /* 0x000fe40000000f00 */
[----:B-1----:R-:W-:Y:S02]  /*6c70*/  F2FP.BF16.F32.PACK_AB R156, R145, R144 ;  /* 0x00000090919c723e */ /* 0x002fe400000010ff */
[----:B------:R-:W-:Y:S02]  /*6c80*/  F2FP.BF16.F32.PACK_AB R157, R147, R146 ;  /* 0x00000092939d723e */ /* 0x000fe400000010ff */
[----:B------:R-:W-:Y:S02]  /*6c90*/  F2FP.BF16.F32.PACK_AB R158, R149, R148 ;  /* 0x00000094959e723e */ /* 0x000fe400000010ff */
[----:B------:R-:W-:Y:S01]  /*6ca0*/  F2FP.BF16.F32.PACK_AB R159, R151, R150 ;  /* 0x00000096979f723e */ /* 0x000fe200000010ff */
[----:B------:R0:W-:Y:S04]  /*6cb0*/  STSM.16.M88.4 [R3], R8 ;  /* 0x0000000803007844 */ /* 0x0001e80000000200 */
[----:B------:R1:W-:Y:S04]  /*6cc0*/  STSM.16.M88.4 [R20], R12 ;  /* 0x0000000c14007844 */ /* 0x0003e80000000200 */
[----:B------:R2:W-:Y:S04]  /*6cd0*/  STSM.16.M88.4 [R21], R152 ;  /* 0x0000009815007844 */ /* 0x0005e80000000200 */
[----:B------:R2:W-:Y:S01]  /*6ce0*/  STSM.16.M88.4 [R164], R156 ;  /* 0x0000009ca4007844 */ /* 0x0005e20000000200 */
[----:B------:R-:W-:Y:S01]  /*6cf0*/  BAR.SYNC.DEFER_BLOCKING 0x1, 0x100 ;  /* 0x0044000000007b1d */ /* 0x000fe20000010000 */
[----:B------:R-:W-:-:S04]  /*6d00*/  ISETP.NE.U32.AND P0, PT, RZ, UR14, PT ;  /* 0x0000000eff007c0c */ /* 0x000fc8000bf05070 */
[----:B------:R-:W-:Y:S01]  /*6d10*/  ISETP.NE.AND.EX P0, PT, RZ, UR15, PT, P0 ;  /* 0x0000000fff007c0c */ /* 0x000fe2000bf05300 */
[----:B------:R-:W-:Y:S01]  /*6d20*/  IMAD.U32 R4, RZ, RZ, UR9 ;  /* 0x00000009ff047e24 */ /* 0x000fe2000f8e00ff */
[----:B------:R-:W-:Y:S01]  /*6d30*/  ULDC UR9, c[0x0][0xbe8] ;  /* 0x0002fa0000097ab9 */ /* 0x000fe20000000800 */
[----:B------:R-:W-:Y:S01]  /*6d40*/  IMAD.U32 R5, RZ, RZ, UR12 ;  /* 0x0000000cff057e24 */ /* 0x000fe2000f8e00ff */
[----:B------:R-:W-:-:S09]  /*6d50*/  ULDC.64 UR12, c[0x0][0xc08] ;  /* 0x00030200000c7ab9 */ /* 0x000fd20000000a00 */
[----:B------:R-:W4:Y:S01]  /*6d60*/  @P0 LDG.E R7, desc[UR50][R4.64] ;  /* 0x0000003204070981 */ /* 0x000f22000c1e1900 */
[----:B------:R-:W-:-:S04]  /*6d70*/  UISETP.NE.U32.AND UP0, UPT, UR12, URZ, UPT ;  /* 0x0000003f0c00728c */ /* 0x000fc8000bf05070 */
[----:B------:R-:W-:-:S06]  /*6d80*/  UISETP.NE.AND.EX UP0, UPT, UR13, URZ, UPT, UP0 ;  /* 0x0000003f0d00728c */ /* 0x000fcc000bf05300 */
[----:B------:R-:W-:-:S05]  /*6d90*/  PLOP3.LUT P4, PT, PT, PT, UP0, 0x80, 0x0 ;  /* 0x000000000000781c */ /* 0x000fca0003f8f008 */
[----:B------:R-:W-:-:S03]  /*6da0*/  @UP0 UIADD3 UR12, UP1, UR4, UR12, URZ ;  /* 0x0000000c040c0290 */ /* 0x000fc6000ff3e03f */
[----:B------:R-:W-:Y:S01]  /*6db0*/  ULDC UR4, c[0x0][0xa88] ;  /* 0x0002a20000047ab9 */ /* 0x000fe20000000800 */
[----:B------:R-:W-:Y:S01]  /*6dc0*/  @UP0 UIADD3.X UR13, UR16, UR13, URZ, UP1, !UPT ;  /* 0x0000000d100d0290 */ /* 0x000fe20008ffe43f */
[----:B0-----:R-:W-:Y:S01]  /*6dd0*/  IMAD.U32 R3, RZ, RZ, UR4 ;  /* 0x00000004ff037e24 */ /* 0x001fe2000f8e00ff */
[----:B------:R-:W-:Y:S01]  /*6de0*/  UISETP.NE.AND UP0, UPT, UR44, URZ, UPT ;  /* 0x0000003f2c00728c */ /* 0x000fe2000bf05270 */
[----:B------:R-:W-:-:S03]  /*6df0*/  ULDC UR4, c[0x0][0xad4] ;  /* 0x0002b50000047ab9 */ /* 0x000fc60000000800 */
[----:B------:R-:W-:Y:S02]  /*6e00*/  USEL UR4, UR44, UR4, UP0 ;  /* 0x000000042c047287 */ /* 0x000fe40008000000 */
[----:B------:R-:W-:Y:S02]  /*6e10*/  UISETP.NE.AND UP1, UPT, UR9, 0x1, UPT ;  /* 0x000000010900788c */ /* 0x000fe4000bf25270 */
[----:B------:R-:W-:Y:S01]  /*6e20*/  UISETP.GT.AND UP2, UPT, UR4, 0x1, UPT ;  /* 0x000000010400788c */ /* 0x000fe2000bf44270 */
[----:B------:R-:W-:-:S03]  /*6e30*/  UMOV UR21, 0x9b8 ;  /* 0x000009b800157882 */ /* 0x000fc60000000000 */
[----:B------:R-:W-:Y:S01]  /*6e40*/  USEL UR21, UR21, 0x978, UP2 ;  /* 0x0000097815157887 */ /* 0x000fe20009000000 */
[----:B------:R-:W-:Y:S01]  /*6e50*/  PLOP3.LUT P1, PT, PT, PT, UP1, 0x80, 0x0 ;  /* 0x000000000000781c */ /* 0x000fe20003f2f018 */
[----:B------:R-:W-:Y:S01]  /*6e60*/  UISETP.NE.U32.AND UP0, UPT, UR14, URZ, UPT ;  /* 0x0000003f0e00728c */ /* 0x000fe2000bf05070 */
[----:B-1----:R-:W-:Y:S01]  /*6e70*/  IMAD.U32 R12, RZ, RZ, UR41 ;  /* 0x00000029ff0c7e24 */ /* 0x002fe2000f8e00ff */
[----:B------:R-:W-:Y:S01]  /*6e80*/  UMOV UR4, URZ ;  /* 0x0000003f00047c82 */ /* 0x000fe20008000000 */
[----:B------:R-:W-:Y:S01]  /*6e90*/  IMAD.U32 R8, RZ, RZ, UR12 ;  /* 0x0000000cff087e24 */ /* 0x000fe2000f8e00ff */
[----:B------:R-:W-:Y:S01]  /*6ea0*/  UISETP.NE.AND.EX UP0, UPT, UR15, URZ, UPT, UP0 ;  /* 0x0000003f0f00728c */ /* 0x000fe2000bf05300 */
[----:B------:R-:W-:Y:S01]  /*6eb0*/  IMAD.U32 R9, RZ, RZ, UR13 ;  /* 0x0000000dff097e24 */ /* 0x000fe2000f8e00ff */
[----:B------:R-:W-:Y:S01]  /*6ec0*/  @UP1 ULDC UR23, c[0x0][0xbec] ;  /* 0x0002fb0000171ab9 */ /* 0x000fe20000000800 */
[----:B---3--:R-:W-:Y:S01]  /*6ed0*/  IMAD R12, R12, 0x80, R176 ;  /* 0x000000800c0c7824 */ /* 0x008fe200078e02b0 */
[----:B------:R-:W-:-:S02]  /*6ee0*/  USEL UR39, UR39, URZ, !UP0 ;  /* 0x0000003f27277287 */ /* 0x000fc4000c000000 */
[----:B------:R0:W5:Y:S01]  /*6ef0*/  @P4 LDG.E R3, desc[UR50][R8.64] ;  /* 0x0000003208034981 */ /* 0x000162000c1e1900 */
[----:B------:R-:W-:Y:S01]  /*6f00*/  USEL UR20, UR42, URZ, UP2 ;  /* 0x0000003f2a147287 */ /* 0x000fe20009000000 */
[----:B------:R-:W-:Y:S01]  /*6f10*/  ULDC.64 UR16, c[0x0][UR21+0x220] ;  /* 0x0000880015107abb */ /* 0x000fe20008000a00 */
[----:B------:R-:W-:Y:S01]  /*6f20*/  USEL UR40, UR40, URZ, !UP0 ;  /* 0x0000003f28287287 */ /* 0x000fe2000c000000 */
[----:B------:R-:W-:Y:S01]  /*6f30*/  ULDC.64 UR18, c[0x0][UR21+0x228] ;  /* 0x00008a0015127abb */ /* 0x000fe20008000a00 */
[----:B------:R-:W-:Y:S01]  /*6f40*/  UIMAD UR17, UR17, UR39, URZ ;  /* 0x00000027111172a4 */ /* 0x000fe2000f8e023f */
[----:B------:R-:W-:Y:S01]  /*6f50*/  @UP1 ULDC UR26, c[0x0][0xbf0] ;  /* 0x0002fc00001a1ab9 */ /* 0x000fe20000000800 */
[----:B0-----:R-:W-:Y:S01]  /*6f60*/  @P1 IMAD.HI.U32 R8, R12, UR23, RZ ;  /* 0x000000170c081c27 */ /* 0x001fe2000f8e00ff */
[----:B------:R-:W-:Y:S01]  /*6f70*/  ULDC.64 UR14, c[0x0][UR21+0x218] ;  /* 0x00008600150e7abb */ /* 0x000fe20008000a00 */
[----:B------:R-:W-:Y:S02]  /*6f80*/  UIMAD.WIDE.U32 UR24, UR18, UR20, URZ ;  /* 0x00000014121872a5 */ /* 0x000fe4000f8e003f */
[----:B------:R-:W-:-:S02]  /*6f90*/  UIMAD.WIDE.U32 UR12, UR14, UR43, URZ ;  /* 0x0000002b0e0c72a5 */ /* 0x000fc4000f8e003f */
[----:B------:R-:W-:Y:S02]  /*6fa0*/  UIMAD UR22, UR15, UR43, URZ ;  /* 0x0000002b0f1672a4 */ /* 0x000fe4000f8e023f */
[----:B------:R-:W-:Y:S02]  /*6fb0*/  UIMAD UR18, UR19, UR20, URZ ;  /* 0x00000014131272a4 */ /* 0x000fe4000f8e023f */
[----:B------:R-:W-:Y:S02]  /*6fc0*/  UIMAD.WIDE.U32 UR14, UR16, UR39, URZ ;  /* 0x00000027100e72a5 */ /* 0x000fe4000f8e003f */
[----:B------:R-:W-:Y:S02]  /*6fd0*/  UIMAD UR17, UR16, UR40, UR17 ;  /* 0x00000028101172a4 */ /* 0x000fe4000f8e0211 */
[----:B------:R-:W-:Y:S02]  /*6fe0*/  UIADD3 UR18, UR25, UR18, URZ ;  /* 0x0000001219127290 */ /* 0x000fe4000fffe03f */
[----:B------:R-:W-:-:S02]  /*6ff0*/  UIADD3 UR22, UR13, UR22, URZ ;  /* 0x000000160d167290 */ /* 0x000fc4000fffe03f */
[----:B------:R-:W-:Y:S02]  /*7000*/  UIADD3 UR17, UR15, UR17, URZ ;  /* 0x000000110f117290 */ /* 0x000fe4000fffe03f */
[----:B------:R-:W-:Y:S01]  /*7010*/  IMAD.U32 R14, RZ, RZ, UR18 ;  /* 0x00000012ff0e7e24 */ /* 0x000fe2000f8e00ff */
[----:B----4-:R-:W-:Y:S01]  /*7020*/  @P0 R2UR UR4, R7 ;  /* 0x00000000070402ca */ /* 0x010fe200000e0000 */
[----:B------:R-:W-:Y:S01]  /*7030*/  IMAD.MOV.U32 R7, RZ, RZ, R12 ;  /* 0x000000ffff077224 */ /* 0x000fe200078e000c */
[----:B------:R-:W-:Y:S01]  /*7040*/  @P1 SHF.R.U32.HI R7, RZ, UR26, R8 ;  /* 0x0000001aff071c19 */ /* 0x000fe20008011608 */
[----:B------:R-:W-:-:S04]  /*7050*/  IMAD.U32 R8, RZ, RZ, UR24 ;  /* 0x00000018ff087e24 */ /* 0x000fc8000f8e00ff */
[----:B------:R-:W-:-:S06]  /*7060*/  IMAD.MOV R11, RZ, RZ, -R7 ;  /* 0x000000ffff0b7224 */ /* 0x000fcc00078e0a07 */
[----:B------:R-:W-:Y:S02]  /*7070*/  UIADD3 UR12, UP0, UP3, UR14, UR12, UR4 ;  /* 0x0000000c0e0c7290 */ /* 0x000fe4000fb1e004 */
[----:B------:R-:W-:Y:S01]  /*7080*/  USHF.R.S32.HI UR16, URZ, 0x1f, UR4 ;  /* 0x0000001f3f107899 */ /* 0x000fe20008011404 */
[----:B------:R-:W-:Y:S01]  /*7090*/  IMAD R11, R11, UR9, R12 ;  /* 0x000000090b0b7c24 */ /* 0x000fe2000f8e020c */
[----:B------:R-:W-:Y:S02]  /*70a0*/  SHF.R.S32.HI R9, RZ, 0x1f, R7 ;  /* 0x0000001fff097819 */ /* 0x000fe40000011407 */
[----:B------:R-:W-:Y:S01]  /*70b0*/  UIADD3.X UR14, UR17, UR22, UR16, UP0, UP3 ;  /* 0x00000016110e7290 */ /* 0x000fe200087e6410 */
[----:B------:R-:W-:Y:S01]  /*70c0*/  IADD3 R8, P2, P3, R7, UR12, R8 ;  /* 0x0000000c07087c10 */ /* 0x000fe2000fb5e008 */
[----:B------:R-:W-:Y:S01]  /*70d0*/  ULDC.64 UR12, c[0x0][UR21+0x210] ;  /* 0x00008400150c7abb */ /* 0x000fe20008000a00 */
[----:B------:R-:W-:Y:S01]  /*70e0*/  SHF.R.S32.HI R7, RZ, 0x1f, R11 ;  /* 0x0000001fff077819 */ /* 0x000fe2000001140b */
[----:B------:R-:W-:-:S02]  /*70f0*/  IMAD R10, R11, UR13, RZ ;  /* 0x0000000d0b0a7c24 */ /* 0x000fc4000f8e02ff */
        /* <DEDUP_REMOVED lines=9> */
[----:B--2---:R-:W-:Y:S08]  /*7190*/  @P4 BRA `(.L_x_9443) ;  /* 0x0000000000104947 */ /* 0x004ff00003800000 */
[----:B------:R-:W-:Y:S05]  /*71a0*/  @!P0 BRA `(.L_x_9443) ;  /* 0x00000000000c8947 */ /* 0x000fea0003800000 */
[----:B------:R-:W2:Y:S04]  /*71b0*/  LDG.E R8, desc[UR50][R4.64] ;  /* 0x0000003204087981 */ /* 0x000ea8000c1e1900 */
[----:B-----5:R-:W2:Y:S02]  /*71c0*/  LDG.E R3, desc[UR50][R4.64+0x4] ;  /* 0x0000043204037981 */ /* 0x020ea4000c1e1900 */
[----:B--2---:R-:W-:-:S07]  /*71d0*/  IMAD.IADD R3, R3, 0x1, -R8 ;  /* 0x0000000103037824 */ /* 0x004fce00078e0a08 */
.L_x_9443:
[----:B------:R-:W2:Y:S01]  /*71e0*/  LDL R10, [R1+0x28] ;  /* 0x00002800010a7983 */ /* 0x000ea20000100800 */
[----:B------:R-:W-:Y:S01]  /*71f0*/  IMAD.U32 R14, RZ, RZ, UR41 ;  /* 0x00000029ff0e7e24 */ /* 0x000fe2000f8e00ff */
[----:B------:R-:W-:Y:S01]  /*7200*/  LOP3.LUT P0, RZ, R225, 0x3, RZ, 0xc0, !PT ;  /* 0x00000003e1ff7812 */ /* 0x000fe2000780c0ff */
[----:B-----5:R-:W-:Y:S01]  /*7210*/  IMAD R3, R3, UR9, RZ ;  /* 0x0000000903037c24 */ /* 0x020fe2000f8e02ff */
[----:B------:R-:W-:Y:S01]  /*7220*/  SHFL.IDX PT, R4, R11, RZ, 0x1c1f ;  /* 0x001c1fff0b047589 */ /* 0x000fe200000e0000 */
[----:B------:R-:W-:-:S03]  /*7230*/  PLOP3.LUT P3, PT, PT, PT, UP2, 0x80, 0x0 ;  /* 0x000000000000781c */ /* 0x000fc60003f6f028 */
[----:B------:R-:W0:Y:S04]  /*7240*/  SHFL.IDX PT, R5, R7, RZ, 0x1c1f ;  /* 0x001c1fff07057589 */ /* 0x000e2800000e0000 */
[----:B------:R-:W-:Y:S04]  /*7250*/  SHFL.IDX PT, R8, R11, 0x1, 0x1c1f ;  /* 0x003c1f000b087f89 */ /* 0x000fe800000e0000 */
[----:B------:R-:W1:Y:S01]  /*7260*/  SHFL.IDX PT, R9, R7, 0x1, 0x1c1f ;  /* 0x003c1f0007097f89 */ /* 0x000e6200000e0000 */
[----:B--2---:R-:W-:-:S04]  /*7270*/  IMAD R14, R14, 0x80, R10 ;  /* 0x000000800e0e7824 */ /* 0x004fc800078e020a */
        /* <DEDUP_REMOVED lines=8> */
[----:B0-----:R-:W0:Y:S01]  /*7300*/  S2R R0, SR_TID.X ;  /* 0x0000000000007919 */ /* 0x001e220000002100 */
[----:B------:R-:W-:Y:S01]  /*7310*/  ULDC.64 UR14, c[0x0][0xaa0] ;  /* 0x0002a800000e7ab9 */ /* 0x000fe20000000a00 */
[----:B0-----:R-:W-:-:S05]  /*7320*/  VIADD R0, R0, 0xffffff80 ;  /* 0xffffff8000007836 */ /* 0x001fca0000000000 */
[----:B------:R-:W-:-:S04]  /*7330*/  SHF.R.S32.HI R5, RZ, 0x1f, R0 ;  /* 0x0000001fff057819 */ /* 0x000fc80000011400 */
[----:B------:R-:W-:-:S04]  /*7340*/  LEA.HI R5, R5, R0, RZ, 0x3 ;  /* 0x0000000005057211 */ /* 0x000fc800078f18ff */
[----:B------:R-:W-:Y:S02]  /*7350*/  LOP3.LUT R7, R5, 0xfffffff8, RZ, 0xc0, !PT ;  /* 0xfffffff805077812 */ /* 0x000fe400078ec0ff */
[----:B------:R-:W-:Y:S01]  /*7360*/  SHF.R.S32.HI R21, RZ, 0x3, R5 ;  /* 0x00000003ff157819 */ /* 0x000fe20000011405 */
[----:B------:R-:W-:Y:S02]  /*7370*/  IMAD.MOV.U32 R5, RZ, RZ, 0x2 ;  /* 0x00000002ff057424 */ /* 0x000fe400078e00ff */
[----:B------:R-:W-:-:S04]  /*7380*/  IMAD.IADD R20, R0, 0x1, -R7 ;  /* 0x0000000100147824 */ /* 0x000fc800078e0a07 */
[----:B------:R-:W-:-:S04]  /*7390*/  IMAD.SHL.U32 R0, R20, 0x8, RZ ;  /* 0x0000000814007824 */ /* 0x000fc800078e00ff */
[----:B------:R-:W-:-:S04]  /*73a0*/  IMAD R4, R21, 0x40, R0 ;  /* 0x0000004015047824 */ /* 0x000fc800078e0200 */
[----:B------:R-:W-:Y:S01]  /*73b0*/  IMAD.WIDE R4, R4, R5, UR10 ;  /* 0x0000000a04047e25 */ /* 0x000fe2000f8e0205 */
[----:B------:R-:W-:Y:S02]  /*73c0*/  UIMAD UR12, UR16, UR14, URZ ;  /* 0x0000000e100c72a4 */ /* 0x000fe4000f8e023f */
[C---:B------:R-:W-:Y:S02]  /*73d0*/  IADD3 R9, P4, R4.reuse, 0x1000, RZ ;  /* 0x0000100004097810 */ /* 0x040fe40007f9e0ff */
[C---:B------:R-:W-:Y:S02]  /*73e0*/  IADD3 R13, P3, R4.reuse, 0x2000, RZ ;  /* 0x00002000040d7810 */ /* 0x040fe40007f7e0ff */
[----:B------:R-:W-:Y:S01]  /*73f0*/  IADD3 R25, P2, R4, 0x3000, RZ ;  /* 0x0000300004197810 */ /* 0x000fe20007f5e0ff */
[----:B------:R-:W-:Y:S01]  /*7400*/  UIMAD UR12, UR4, UR15, UR12 ;  /* 0x0000000f040c72a4 */ /* 0x000fe2000f8e020c */
[----:B------:R-:W-:Y:S01]  /*7410*/  LOP3.LUT R8, R9, 0x380, RZ, 0xc0, !PT ;  /* 0x0000038009087812 */ /* 0x000fe200078ec0ff */
[----:B------:R-:W-:Y:S01]  /*7420*/  UIMAD.WIDE.U32 UR10, UR4, UR14, URZ ;  /* 0x0000000e040a72a5 */ /* 0x000fe2000f8e003f */
[----:B------:R-:W-:-:S02]  /*7430*/  LOP3.LUT R12, R13, 0x380, RZ, 0xc0, !PT ;  /* 0x000003800d0c7812 */ /* 0x000fc400078ec0ff */
[----:B------:R-:W-:Y:S01]  /*7440*/  LOP3.LUT R24, R25, 0x380, RZ, 0xc0, !PT ;  /* 0x0000038019187812 */ /* 0x000fe200078ec0ff */
[----:B------:R-:W-:Y:S01]  /*7450*/  UIADD3 UR11, UR11, UR12, URZ ;  /* 0x0000000c0b0b7290 */ /* 0x000fe2000fffe03f */
[----:B------:R-:W-:Y:S01]  /*7460*/  SHF.R.U64 R8, R8, 0x3, RZ ;  /* 0x0000000308087819 */ /* 0x000fe200000012ff */
[----:B------:R-:W-:Y:S01]  /*7470*/  IMAD.U32 R77, RZ, RZ, UR41 ;  /* 0x00000029ff4d7e24 */ /* 0x000fe2000f8e00ff */
[----:B------:R-:W-:Y:S01]  /*7480*/  SHF.R.U64 R12, R12, 0x3, RZ ;  /* 0x000000030c0c7819 */ /* 0x000fe200000012ff */
[----:B------:R-:W-:Y:S01]  /*7490*/  ULDC.64 UR12, c[0x0][0xae8] ;  /* 0x0002ba00000c7ab9 */ /* 0x000fe20000000a00 */
[----:B------:R-:W-:Y:S01]  /*74a0*/  SHF.R.U64 R24, R24, 0x3, RZ ;  /* 0x0000000318187819 */ /* 0x000fe200000012ff */
[----:B------:R-:W-:Y:S01]  /*74b0*/  UIMAD.WIDE.U32 UR10, UR43, UR12, UR10 ;  /* 0x0000000c2b0a72a5 */ /* 0x000fe2000f8e000a */
[----:B------:R-:W-:Y:S01]  /*74c0*/  LOP3.LUT R8, R8, R9, RZ, 0x3c, !PT ;  /* 0x0000000908087212 */ /* 0x000fe200078e3cff */
[--C-:B------:R-:W-:Y:S01]  /*74d0*/  IMAD.X R9, RZ, RZ, R5.reuse, P4 ;  /* 0x000000ffff097224 */ /* 0x100fe200020e0605 */
[----:B------:R-:W-:Y:S01]  /*74e0*/  LOP3.LUT R12, R12, R13, RZ, 0x3c, !PT ;  /* 0x0000000d0c0c7212 */ /* 0x000fe200078e3cff */
[----:B------:R-:W-:Y:S01]  /*74f0*/  IMAD.X R13, RZ, RZ, R5, P3 ;  /* 0x000000ffff0d7224 */ /* 0x000fe200018e0605 */
[----:B------:R-:W-:Y:S01]  /*7500*/  LOP3.LUT R24, R24, R25, RZ, 0x3c, !PT ;  /* 0x0000001918187212 */ /* 0x000fe200078e3cff */
[----:B------:R-:W-:Y:S01]  /*7510*/  IMAD R20, R20, 0x20, R21 ;  /* 0x0000002014147824 */ /* 0x000fe200078e0215 */
[C---:B------:R-:W-:Y:S01]  /*7520*/  IADD3 R29, P0, R4.reuse, 0x4000, RZ ;  /* 0x00004000041d7810 */ /* 0x040fe20007f1e0ff */
[----:B------:R-:W-:Y:S01]  /*7530*/  IMAD.X R25, RZ, RZ, R5, P2 ;  /* 0x000000ffff197224 */ /* 0x000fe200010e0605 */
[----:B------:R-:W-:-:S02]  /*7540*/  IADD3 R33, P6, R4, 0x5000, RZ ;  /* 0x0000500004217810 */ /* 0x000fc40007fde0ff */
[C---:B------:R-:W-:Y:S01]  /*7550*/  IADD3 R37, P5, R4.reuse, 0x6000, RZ ;  /* 0x0000600004257810 */ /* 0x040fe20007fbe0ff */
[----:B------:R-:W-:Y:S01]  /*7560*/  USHF.R.S32.HI UR4, URZ, 0x1f, UR39 ;  /* 0x0000001f3f047899 */ /* 0x000fe20008011427 */
[C---:B------:R-:W-:Y:S01]  /*7570*/  IADD3 R41, P4, R4.reuse, 0x7000, RZ ;  /* 0x0000700004297810 */ /* 0x040fe20007f9e0ff */
[----:B------:R-:W-:Y:S01]  /*7580*/  @UP1 ULDC UR14, c[0x0][0xbec] ;  /* 0x0002fb00000e1ab9 */ /* 0x000fe20000000800 */
[C---:B------:R-:W-:Y:S01]  /*7590*/  IADD3 R45, P3, R4.reuse, 0x8000, RZ ;  /* 0x00008000042d7810 */ /* 0x040fe20007f7e0ff */
[----:B------:R-:W-:Y:S01]  /*75a0*/  UIMAD UR11, UR43, UR13, UR11 ;  /* 0x0000000d2b0b72a4 */ /* 0x000fe2000f8e020b */
[----:B------:R-:W-:Y:S01]  /*75b0*/  IADD3 R49, P2, R4, 0x9000, RZ ;  /* 0x0000900004317810 */ /* 0x000fe20007f5e0ff */
[----:B------:R-:W-:Y:S01]  /*75c0*/  IMAD R78, R77, 0x80, R20 ;  /* 0x000000804d4e7824 */ /* 0x000fe200078e0214 */
[----:B------:R-:W-:Y:S01]  /*75d0*/  LOP3.LUT R28, R29, 0x380, RZ, 0xc0, !PT ;  /* 0x000003801d1c7812 */ /* 0x000fe200078ec0ff */
[----:B------:R-:W-:Y:S01]  /*75e0*/  ULDC.64 UR12, c[0x0][0xaf0] ;  /* 0x0002bc00000c7ab9 */ /* 0x000fe20000000a00 */
[----:B------:R-:W-:Y:S01]  /*75f0*/  LOP3.LUT R32, R33, 0x380, RZ, 0xc0, !PT ;  /* 0x0000038021207812 */ /* 0x000fe200078ec0ff */
[----:B------:R-:W-:Y:S01]  /*7600*/  IMAD.U32 R84, RZ, RZ, UR41 ;  /* 0x00000029ff547e24 */ /* 0x000fe2000f8e00ff */
[----:B------:R-:W-:Y:S01]  /*7610*/  LOP3.LUT R36, R37, 0x380, RZ, 0xc0, !PT ;  /* 0x0000038025247812 */ /* 0x000fe200078ec0ff */
[----:B------:R-:W5:Y:S01]  /*7620*/  LD.E.128 R12, desc[UR50][R12.64] ;  /* 0x000000320c0c7980 */ /* 0x000f62000c101d00 */
[----:B------:R-:W-:-:S02]  /*7630*/  LOP3.LUT R40, R41, 0x380, RZ, 0xc0, !PT ;  /* 0x0000038029287812 */ /* 0x000fc400078ec0ff */
[----:B------:R-:W-:Y:S01]  /*7640*/  LOP3.LUT R44, R45, 0x380, RZ, 0xc0, !PT ;  /* 0x000003802d2c7812 */ /* 0x000fe200078ec0ff */
[----:B------:R-:W-:Y:S01]  /*7650*/  UIMAD UR4, UR4, UR12, URZ ;  /* 0x0000000c040472a4 */ /* 0x000fe2000f8e023f */
[----:B------:R-:W-:Y:S01]  /*7660*/  LOP3.LUT R48, R49, 0x380, RZ, 0xc0, !PT ;  /* 0x0000038031307812 */ /* 0x000fe200078ec0ff */
[----:B------:R-:W-:Y:S01]  /*7670*/  @P1 IMAD.HI.U32 R20, R78, UR14, RZ ;  /* 0x0000000e4e141c27 */ /* 0x000fe2000f8e00ff */
[----:B------:R-:W-:Y:S01]  /*7680*/  SHF.R.U64 R28, R28, 0x3, RZ ;  /* 0x000000031c1c7819 */ /* 0x000fe200000012ff */
[----:B------:R-:W-:Y:S01]  /*7690*/  UIMAD.WIDE.U32 UR10, UR39, UR12, UR10 ;  /* 0x0000000c270a72a5 */ /* 0x000fe2000f8e000a */
[----:B------:R-:W-:Y:S01]  /*76a0*/  SHF.R.U64 R32, R32, 0x3, RZ ;  /* 0x0000000320207819 */ /* 0x000fe200000012ff */
[----:B------:R-:W5:Y:S01]  /*76b0*/  LD.E.128 R24, desc[UR50][R24.64] ;  /* 0x0000003218187980 */ /* 0x000f62000c101d00 */
[----:B------:R-:W-:Y:S02]  /*76c0*/  SHF.R.U64 R36, R36, 0x3, RZ ;  /* 0x0000000324247819 */ /* 0x000fe400000012ff */
[----:B------:R-:W-:-:S02]  /*76d0*/  SHF.R.U64 R40, R40, 0x3, RZ ;  /* 0x0000000328287819 */ /* 0x000fc400000012ff */
[----:B------:R-:W-:Y:S01]  /*76e0*/  SHF.R.U64 R44, R44, 0x3, RZ ;  /* 0x000000032c2c7819 */ /* 0x000fe200000012ff */
[----:B------:R-:W-:Y:S01]  /*76f0*/  UIMAD UR4, UR39, UR13, UR4 ;  /* 0x0000000d270472a4 */ /* 0x000fe2000f8e0204 */
[----:B------:R-:W-:Y:S01]  /*7700*/  SHF.R.U64 R48, R48, 0x3, RZ ;  /* 0x0000000330307819 */ /* 0x000fe200000012ff */
[----:B------:R-:W-:Y:S01]  /*7710*/  @UP1 ULDC UR12, c[0x0][0xbf0] ;  /* 0x0002fc00000c1ab9 */ /* 0x000fe20000000800 */
[----:B------:R-:W-:Y:S01]  /*7720*/  IMAD.MOV.U32 R79, RZ, RZ, R78 ;  /* 0x000000ffff4f7224 */ /* 0x000fe200078e004e */
        /* <DEDUP_REMOVED lines=10> */
[----:B------:R-:W-:Y:S01]  /*77d0*/  @P1 SHF.R.U32.HI R79, RZ, UR12, R20 ;  /* 0x0000000cff4f1c19 */ /* 0x000fe20008011614 */
[----:B------:R-:W-:Y:S01]  /*77e0*/  UIADD3 UR4, UR11, UR4, URZ ;  /* 0x000000040b047290 */ /* 0x000fe2000fffe03f */
[----:B------:R-:W-:Y:S01]  /*77f0*/  LOP3.LUT R48, R48, R49, RZ, 0x3c, !PT ;  /* 0x0000003130307212 */ /* 0x000fe200078e3cff */
[----:B------:R-:W-:Y:S01]  /*7800*/  IMAD.X R49, RZ, RZ, R5, P2 ;  /* 0x000000ffff317224 */ /* 0x000fe200010e0605 */
[C---:B------:R-:W-:Y:S01]  /*7810*/  IADD3 R53, P0, R4.reuse, 0xa000, RZ ;  /* 0x0000a00004357810 */ /* 0x040fe20007f1e0ff */
[----:B------:R-:W-:Y:S01]  /*7820*/  IMAD.U32 R76, RZ, RZ, UR10 ;  /* 0x0000000aff4c7e24 */ /* 0x000fe2000f8e00ff */
[C---:B------:R-:W-:Y:S01]  /*7830*/  IADD3 R57, P6, R4.reuse, 0xb000, RZ ;  /* 0x0000b00004397810 */ /* 0x040fe20007fde0ff */
[----:B------:R-:W-:Y:S01]  /*7840*/  IMAD.U32 R77, RZ, RZ, UR11 ;  /* 0x0000000bff4d7e24 */ /* 0x000fe2000f8e00ff */
[C---:B------:R-:W-:Y:S01]  /*7850*/  IADD3 R61, P5, R4.reuse, 0xc000, RZ ;  /* 0x0000c000043d7810 */ /* 0x040fe20007fbe0ff */
[----:B------:R-:W5:Y:S01]  /*7860*/  LD.E.128 R28, desc[UR50][R28.64] ;  /* 0x000000321c1c7980 */ /* 0x000f62000c101d00 */
[----:B------:R-:W-:-:S02]  /*7870*/  IADD3 R65, P4, R4, 0xd000, RZ ;  /* 0x0000d00004417810 */ /* 0x000fc40007f9e0ff */
[C---:B------:R-:W-:Y:S01]  /*7880*/  IADD3 R69, P3, R4.reuse, 0xe000, RZ ;  /* 0x0000e00004457810 */ /* 0x040fe20007f7e0ff */
[--C-:B------:R-:W-:Y:S01]  /*7890*/  IMAD.MOV R81, RZ, RZ, -R79.reuse ;  /* 0x000000ffff517224 */ /* 0x100fe200078e0a4f */
[----:B------:R-:W-:Y:S01]  /*78a0*/  IADD3 R7, P2, R4, 0xf000, RZ ;  /* 0x0000f00004077810 */ /* 0x000fe20007f5e0ff */
[----:B------:R-:W-:Y:S01]  /*78b0*/  ULDC.64 UR10, c[0x0][0xae0] ;  /* 0x0002b800000a7ab9 */ /* 0x000fe20000000a00 */
[----:B------:R-:W-:Y:S01]  /*78c0*/  SHF.R.S32.HI R20, RZ, 0x1f, R79 ;  /* 0x0000001fff147819 */ /* 0x000fe2000001144f */
[----:B------:R-:W5:Y:S01]  /*78d0*/  LD.E.128 R32, desc[UR50][R32.64] ;  /* 0x0000003220207980 */ /* 0x000f62000c101d00 */
[----:B------:R-:W-:Y:S02]  /*78e0*/  LOP3.LUT R52, R53, 0x380, RZ, 0xc0, !PT ;  /* 0x0000038035347812 */ /* 0x000fe400078ec0ff */
[----:B------:R-:W-:Y:S01]  /*78f0*/  LOP3.LUT R56, R57, 0x380, RZ, 0xc0, !PT ;  /* 0x0000038039387812 */ /* 0x000fe200078ec0ff */
[----:B------:R-:W5:Y:S01]  /*7900*/  LD.E.128 R36, desc[UR50][R36.64] ;  /* 0x0000003224247980 */ /* 0x000f62000c101d00 */
[----:B------:R-:W-:-:S02]  /*7910*/  LOP3.LUT R60, R61, 0x380, RZ, 0xc0, !PT ;  /* 0x000003803d3c7812 */ /* 0x000fc400078ec0ff */
[----:B------:R-:W-:Y:S01]  /*7920*/  LOP3.LUT R64, R65, 0x380, RZ, 0xc0, !PT ;  /* 0x0000038041407812 */ /* 0x000fe200078ec0ff */
[----:B------:R-:W5:Y:S01]  /*7930*/  LD.E.128 R40, desc[UR50][R40.64] ;  /* 0x0000003228287980 */ /* 0x000f62000c101d00 */
[----:B------:R-:W-:Y:S01]  /*7940*/  LOP3.LUT R68, R69, 0x380, RZ, 0xc0, !PT ;  /* 0x0000038045447812 */ /* 0x000fe200078ec0ff */
[----:B------:R-:W-:Y:S01]  /*7950*/  IMAD.U32 R77, RZ, RZ, UR4 ;  /* 0x00000004ff4d7e24 */ /* 0x000fe2000f8e00ff */
[----:B------:R-:W-:Y:S01]  /*7960*/  LOP3.LUT R11, R4, 0x380, RZ, 0xc0, !PT ;  /* 0x00000380040b7812 */ /* 0x000fe200078ec0ff */
[----:B------:R-:W-:Y:S01]  /*7970*/  IMAD R81, R81, UR9, R78 ;  /* 0x0000000951517c24 */ /* 0x000fe2000f8e024e */
[----:B------:R-:W-:Y:S01]  /*7980*/  LOP3.LUT R6, R7, 0x380, RZ, 0xc0, !PT ;  /* 0x0000038007067812 */ /* 0x000fe200078ec0ff */
[----:B------:R-:W-:Y:S01]  /*7990*/  IMAD R20, R20, UR10, RZ ;  /* 0x0000000a14147c24 */ /* 0x000fe2000f8e02ff */
[----:B------:R-:W-:Y:S01]  /*79a0*/  SHF.R.U64 R52, R52, 0x3, RZ ;  /* 0x0000000334347819 */ /* 0x000fe200000012ff */
[----:B------:R-:W-:Y:S01]  /*79b0*/  IMAD.X R73, RZ, RZ, R5, P2 ;  /* 0x000000ffff497224 */ /* 0x000fe200010e0605 */
[----:B------:R-:W-:Y:S01]  /*79c0*/  SHF.R.U64 R56, R56, 0x3, RZ ;  /* 0x0000000338387819 */ /* 0x000fe200000012ff */
[----:B------:R-:W5:Y:S01]  /*79d0*/  LD.E.128 R44, desc[UR50][R44.64] ;  /* 0x000000322c2c7980 */ /* 0x000f62000c101d00 */
[----:B------:R-:W-:-:S02]  /*79e0*/  SHF.R.U64 R60, R60, 0x3, RZ ;  /* 0x000000033c3c7819 */ /* 0x000fc400000012ff */
[----:B------:R-:W-:Y:S01]  /*79f0*/  SHF.R.U64 R64, R64, 0x3, RZ ;  /* 0x0000000340407819 */ /* 0x000fe200000012ff */
[----:B------:R-:W5:Y:S01]  /*7a00*/  LD.E.128 R48, desc[UR50][R48.64] ;  /* 0x0000003230307980 */ /* 0x000f62000c101d00 */
[----:B------:R-:W-:Y:S01]  /*7a10*/  SHF.R.U64 R68, R68, 0x3, RZ ;  /* 0x0000000344447819 */ /* 0x000fe200000012ff */
[----:B------:R-:W-:Y:S01]  /*7a20*/  IMAD.WIDE.U32 R76, R79, UR10, R76 ;  /* 0x0000000a4f4c7c25 */ /* 0x000fe2000f8e004c */
[----:B------:R-:W-:Y:S02]  /*7a30*/  SHF.R.U64 R11, R11, 0x3, RZ ;  /* 0x000000030b0b7819 */ /* 0x000fe400000012ff */
[----:B------:R-:W-:Y:S01]  /*7a40*/  SHF.R.U64 R6, R6, 0x3, RZ ;  /* 0x0000000306067819 */ /* 0x000fe200000012ff */
[----:B------:R-:W-:Y:S01]  /*7a50*/  IMAD R79, R79, UR11, R20 ;  /* 0x0000000b4f4f7c24 */ /* 0x000fe2000f8e0214 */
        /* <DEDUP_REMOVED lines=10> */
[----:B------:R-:W-:Y:S01]  /*7b00*/  SHF.R.S32.HI R20, RZ, 0x1f, R81 ;  /* 0x0000001fff147819 */ /* 0x000fe20000011451 */
[----:B------:R-:W-:Y:S01]  /*7b10*/  ULDC.64 UR10, c[0x0][0xad8] ;  /* 0x0002b600000a7ab9 */ /* 0x000fe20000000a00 */
[----:B------:R-:W-:-:S02]  /*7b20*/  LOP3.LUT R4, R11, R4, RZ, 0x3c, !PT ;  /* 0x000000040b047212 */ /* 0x000fc400078e3cff */
[----:B------:R-:W-:Y:S01]  /*7b30*/  LOP3.LUT R72, R6, R7, RZ, 0x3c, !PT ;  /* 0x0000000706487212 */ /* 0x000fe200078e3cff */
[----:B------:R-:W-:Y:S01]  /*7b40*/  IMAD R20, R20, UR10, RZ ;  /* 0x0000000a14147c24 */ /* 0x000fe2000f8e02ff */
[----:B------:R-:W5:Y:S01]  /*7b50*/  LD.E.128 R8, desc[UR50][R8.64] ;  /* 0x0000003208087980 */ /* 0x000f62000c101d00 */
[----:B------:R-:W-:-:S03]  /*7b60*/  IMAD.IADD R77, R77, 0x1, R79 ;  /* 0x000000014d4d7824 */ /* 0x000fc600078e024f */
[----:B------:R-:W5:Y:S01]  /*7b70*/  LD.E.128 R4, desc[UR50][R4.64] ;  /* 0x0000003204047980 */ /* 0x000f62000c101d00 */
[----:B------:R-:W-:-:S03]  /*7b80*/  IMAD R84, R84, 0x80, R21 ;  /* 0x0000008054547824 */ /* 0x000fc600078e0215 */
[----:B------:R-:W5:Y:S01]  /*7b90*/  LD.E.128 R52, desc[UR50][R52.64] ;  /* 0x0000003234347980 */ /* 0x000f62000c101d00 */
[----:B------:R-:W-:-:S03]  /*7ba0*/  IMAD R79, R81, UR11, R20 ;  /* 0x0000000b514f7c24 */ /* 0x000fc6000f8e0214 */
[----:B------:R-:W5:Y:S01]  /*7bb0*/  LD.E.128 R56, desc[UR50][R56.64] ;  /* 0x0000003238387980 */ /* 0x000f62000c101d00 */
[----:B------:R-:W-:Y:S01]  /*7bc0*/  IMAD.WIDE.U32 R20, R81, UR10, R76 ;  /* 0x0000000a51147c25 */ /* 0x000fe2000f8e004c */
[----:B------:R-:W-:Y:S02]  /*7bd0*/  ULDC.64 UR10, c[0x0][0xa80] ;  /* 0x0002a000000a7ab9 */ /* 0x000fe40000000a00 */
[----:B------:R-:W5:Y:S04]  /*7be0*/  LD.E.128 R60, desc[UR50][R60.64] ;  /* 0x000000323c3c7980 */ /* 0x000f68000c101d00 */
        /* <DEDUP_REMOVED lines=9> */
[----:B------:R-:W-:Y:S01]  /*7c80*/  IMAD.IADD R21, R21, 0x1, R79 ;  /* 0x0000000115157824 */ /* 0x000fe200078e024f */
[----:B------:R-:W-:Y:S01]  /*7c90*/  LEA R82, P2, R20, UR10, 0x1 ;  /* 0x0000000a14527c11 */ /* 0x000fe2000f8408ff */
[----:B------:R-:W-:-:S03]  /*7ca0*/  UIADD3 UR8, UR8, 0x22820, URZ ;  /* 0x0002282008087890 */ /* 0x000fc6000fffe03f */
[----:B------:R-:W-:Y:S02]  /*7cb0*/  LEA.HI.X R83, R20, UR11, R21, 0x1, P2 ;  /* 0x0000000b14537c11 */ /* 0x000fe400090f0c15 */
[C---:B------:R-:W-:Y:S01]  /*7cc0*/  ISETP.GE.AND P2, PT, R84.reuse, R3, PT ;  /* 0x000000035400720c */ /* 0x040fe20003f46270 */
[----:B------:R-:W-:Y:S01]  /*7cd0*/  UPRMT UR8, URZ, 0x654, UR8 ;  /* 0x000006543f087896 */ /* 0x000fe20008000008 */
[C---:B------:R-:W-:Y:S02]  /*7ce0*/  VIADD R76, R84.reuse, 0x20 ;  /* 0x00000020544c7836 */ /* 0x040fe40000000000 */
[----:B------:R-:W-:Y:S02]  /*7cf0*/  VIADD R78, R84, 0x40 ;  /* 0x00000040544e7836 */ /* 0x000fe40000000000 */
[C---:B------:R-:W-:Y:S02]  /*7d00*/  VIADD R86, R0.reuse, 0x40 ;  /* 0x0000004000567836 */ /* 0x040fe40000000000 */
[----:B------:R-:W-:-:S02]  /*7d10*/  VIADD R88, R0, 0x80 ;  /* 0x0000008000587836 */ /* 0x000fc40000000000 */
[----:B------:R-:W-:Y:S01]  /*7d20*/  VIADD R90, R0, 0xc0 ;  /* 0x000000c0005a7836 */ /* 0x000fe20000000000 */
[----:B0-----:R0:W1:Y:S01]  /*7d30*/  SHFL.IDX PT, R85, R82, RZ, 0x181f ;  /* 0x00181fff52557589 */ /* 0x00106200000e0000 */
[----:B------:R-:W-:Y:S03]  /*7d40*/  BSSY B1, `(.L_x_9445) ;  /* 0x000001b000017945 */ /* 0x000fe60003800000 */
[----:B------:R0:W2:Y:S01]  /*7d50*/  SHFL.IDX PT, R81, R83, RZ, 0x181f ;  /* 0x00181fff53517589 */ /* 0x0000a200000e0000 */
[----:B------:R-:W-:Y:S01]  /*7d60*/  SYNCS.ARRIVE.TRANS64.RED.A1T0 RZ, [UR8], RZ ;  /* 0x000000ffffff79a7 */ /* 0x000fe20008100408 */
[-C--:B------:R-:W-:Y:S02]  /*7d70*/  ISETP.GE.AND P1, PT, R76, R3.reuse, PT ;  /* 0x000000034c00720c */ /* 0x080fe40003f26270 */
[----:B------:R-:W-:Y:S02]  /*7d80*/  ISETP.GE.AND P0, PT, R78, R3, PT ;  /* 0x000000034e00720c */ /* 0x000fe40003f06270 */
[----:B------:R-:W-:-:S02]  /*7d90*/  SHF.R.S32.HI R92, RZ, 0x1f, R0 ;  /* 0x0000001fff5c7819 */ /* 0x000fc40000011400 */
        /* <DEDUP_REMOVED lines=10> */
[----:B--2---:R-:W-:Y:S02]  /*7e40*/  @!P5 LEA.HI.X R21, R0, R81, R92, 0x1, P6 ;  /* 0x000000510015d211 */ /* 0x004fe400030f0c5c */
[----:B------:R-:W-:-:S03]  /*7e50*/  @!P4 LEA R76, P6, R86, R85, 0x1 ;  /* 0x00000055564cc211 */ /* 0x000fc600078c08ff */
[----:B-----5:R0:W-:Y:S01]  /*7e60*/  @!P5 ST.E.128 desc[UR50][R20.64], R4 ;  /* 0x000000041400d985 */ /* 0x0201e2000c101d32 */
[----:B------:R-:W-:Y:S02]  /*7e70*/  @!P4 LEA.HI.X R77, R86, R81, R87, 0x1, P6 ;  /* 0x00000051564dc211 */ /* 0x000fe400030f0c57 */
[----:B------:R-:W-:-:S03]  /*7e80*/  @!P3 LEA R78, P6, R88, R85, 0x1 ;  /* 0x00000055584eb211 */ /* 0x000fc600078c08ff */
[----:B------:R0:W-:Y:S01]  /*7e90*/  @!P4 ST.E.128 desc[UR50][R76.64], R28 ;  /* 0x0000001c4c00c985 */ /* 0x0001e2000c101d32 */
[----:B------:R-:W-:Y:S02]  /*7ea0*/  @!P3 LEA.HI.X R79, R88, R81, R89, 0x1, P6 ;  /* 0x00000051584fb211 */ /* 0x000fe400030f0c59 */
[----:B------:R-:W-:-:S03]  /*7eb0*/  @!P2 LEA R80, P6, R90, R85, 0x1 ;  /* 0x000000555a50a211 */ /* 0x000fc600078c08ff */
[----:B------:R0:W-:Y:S01]  /*7ec0*/  @!P3 ST.E.128 desc[UR50][R78.64], R44 ;  /* 0x0000002c4e00b985 */ /* 0x0001e2000c101d32 */
[----:B------:R-:W-:-:S05]  /*7ed0*/  @!P2 LEA.HI.X R81, R90, R81, R91, 0x1, P6 ;  /* 0x000000515a51a211 */ /* 0x000fca00030f0c5b */
[----:B------:R0:W-:Y:S04]  /*7ee0*/  @!P2 ST.E.128 desc[UR50][R80.64], R60 ;  /* 0x0000003c5000a985 */ /* 0x0001e8000c101d32 */
.L_x_9446:
[----:B------:R-:W-:Y:S05]  /*7ef0*/  BSYNC B1 ;  /* 0x0000000000017941 */ /* 0x000fea0003800000 */
.L_x_9445:
[----:B0----5:R0:W3:Y:S01]  /*7f00*/  SHFL.IDX PT, R29, R83, 0x1, 0x181f ;  /* 0x00381f00531d7f89 */ /* 0x0210e200000e0000 */
[----:B------:R-:W-:Y:S03]  /*7f10*/  BSSY B1, `(.L_x_9447) ;  /* 0x0000014000017945 */ /* 0x000fe60003800000 */
[----:B------:R0:W4:Y:S01]  /*7f20*/  SHFL.IDX PT, R21, R82, 0x1, 0x181f ;  /* 0x00381f0052157f89 */ /* 0x00012200000e0000 */
[----:B------:R-:W-:Y:S05]  /*7f30*/  @P1 BRA `(.L_x_9448) ;  /* 0x0000000000441947 */ /* 0x000fea0003800000 */
[----:B------:R-:W-:Y:S02]  /*7f40*/  ULDC UR4, c[0x0][0xac8] ;  /* 0x0002b20000047ab9 */ /* 0x000fe40000000800 */
[----:B------:R-:W-:Y:S02]  /*7f50*/  ISETP.GE.AND P4, PT, R0, UR4, PT ;  /* 0x0000000400007c0c */ /* 0x000fe4000bf86270 */
[----:B------:R-:W-:Y:S02]  /*7f60*/  ISETP.GE.AND P3, PT, R86, UR4, PT ;  /* 0x0000000456007c0c */ /* 0x000fe4000bf66270 */
[----:B------:R-:W-:Y:S02]  /*7f70*/  ISETP.GE.AND P2, PT, R88, UR4, PT ;  /* 0x0000000458007c0c */ /* 0x000fe4000bf46270 */
[----:B------:R-:W-:-:S07]  /*7f80*/  ISETP.GE.AND P1, PT, R90, UR4, PT ;  /* 0x000000045a007c0c */ /* 0x000fce000bf26270 */
[-C--:B----4-:R-:W-:Y:S02]  /*7f90*/  @!P4 LEA R4, P6, R0, R21.reuse, 0x1 ;  /* 0x000000150004c211 */ /* 0x090fe400078c08ff */
[----:B------:R-:W-:Y:S02]  /*7fa0*/  @!P3 LEA R6, P5, R86, R21, 0x1 ;  /* 0x000000155606b211 */ /* 0x000fe400078a08ff */
[----:B---3--:R-:W-:Y:S02]  /*7fb0*/  @!P4 LEA.HI.X R5, R0, R29, R92, 0x1, P6 ;  /* 0x0000001d0005c211 */ /* 0x008fe400030f0c5c */
[----:B------:R-:W-:Y:S02]  /*7fc0*/  @!P2 LEA R20, P6, R88, R21, 0x1 ;  /* 0x000000155814a211 */ /* 0x000fe400078c08ff */
[----:B------:R-:W-:Y:S01]  /*7fd0*/  @!P3 LEA.HI.X R7, R86, R29, R87, 0x1, P5 ;  /* 0x0000001d5607b211 */ /* 0x000fe200028f0c57 */
[----:B------:R3:W-:Y:S01]  /*7fe0*/  @!P4 ST.E.128 desc[UR50][R4.64], R8 ;  /* 0x000000080400c985 */ /* 0x0007e2000c101d32 */
[----:B------:R-:W-:-:S02]  /*7ff0*/  @!P1 LEA R28, P5, R90, R21, 0x1 ;  /* 0x000000155a1c9211 */ /* 0x000fc400078a08ff */
[-C--:B------:R-:W-:Y:S01]  /*8000*/  @!P2 LEA.HI.X R21, R88, R29.reuse, R89, 0x1, P6 ;  /* 0x0000001d5815a211 */ /* 0x080fe200030f0c59 */
[----:B------:R3:W-:Y:S01]  /*8010*/  @!P3 ST.E.128 desc[UR50][R6.64], R32 ;  /* 0x000000200600b985 */ /* 0x0007e2000c101d32 */
[----:B------:R-:W-:-:S03]  /*8020*/  @!P1 LEA.HI.X R29, R90, R29, R91, 0x1, P5 ;  /* 0x0000001d5a1d9211 */ /* 0x000fc600028f0c5b */
[----:B------:R3:W-:Y:S04]  /*8030*/  @!P2 ST.E.128 desc[UR50][R20.64], R48 ;  /* 0x000000301400a985 */ /* 0x0007e8000c101d32 */
[----:B------:R3:W-:Y:S02]  /*8040*/  @!P1 ST.E.128 desc[UR50][R28.64], R64 ;  /* 0x000000401c009985 */ /* 0x0007e4000c101d32 */
.L_x_9448:
[----:B------:R-:W-:Y:S05]  /*8050*/  BSYNC B1 ;  /* 0x0000000000017941 */ /* 0x000fea0003800000 */
.L_x_9447:
[----:B---3--:R3:W0:Y:S01]  /*8060*/  SHFL.IDX PT, R11, R83, 0x2, 0x181f ;  /* 0x00581f00530b7f89 */ /* 0x00862200000e0000 */
[----:B------:R-:W-:Y:S03]  /*8070*/  BSSY B1, `(.L_x_9449) ;  /* 0x0000014000017945 */ /* 0x000fe60003800000 */
[----:B------:R3:W0:Y:S01]  /*8080*/  SHFL.IDX PT, R7, R82, 0x2, 0x181f ;  /* 0x00581f0052077f89 */ /* 0x00062200000e0000 */
[----:B------:R-:W-:Y:S05]  /*8090*/  @P0 BRA `(.L_x_9450) ;  /* 0x0000000000440947 */ /* 0x000fea0003800000 */
[----:B------:R-:W-:Y:S02]  /*80a0*/  ULDC UR4, c[0x0][0xac8] ;  /* 0x0002b20000047ab9 */ /* 0x000fe40000000800 */
[----:B------:R-:W-:Y:S02]  /*80b0*/  ISETP.GE.AND P3, PT, R0, UR4, PT ;  /* 0x0000000400007c0c */ /* 0x000fe4000bf66270 */
[----:B------:R-:W-:Y:S02]  /*80c0*/  ISETP.GE.AND P2, PT, R86, UR4, PT ;  /* 0x0000000456007c0c */ /* 0x000fe4000bf46270 */
[----:B------:R-:W-:Y:S02]  /*80d0*/  ISETP.GE.AND P1, PT, R88, UR4, PT ;  /* 0x0000000458007c0c */ /* 0x000fe4000bf26270 */
[----:B------:R-:W-:-:S07]  /*80e0*/  ISETP.GE.AND P0, PT, R90, UR4, PT ;  /* 0x000000045a007c0c */ /* 0x000fce000bf06270 */
[-C--:B0-----:R-:W-:Y:S02]  /*80f0*/  @!P3 LEA R4, P6, R0, R7.reuse, 0x1 ;  /* 0x000000070004b211 */ /* 0x081fe400078c08ff */
[-C--:B------:R-:W-:Y:S02]  /*8100*/  @!P2 LEA R6, P5, R86, R7.reuse, 0x1 ;  /* 0x000000075606a211 */ /* 0x080fe400078a08ff */
[----:B------:R-:W-:Y:S02]  /*8110*/  @!P1 LEA R8, P4, R88, R7, 0x1 ;  /* 0x0000000758089211 */ /* 0x000fe400078808ff */
[----:B------:R-:W-:Y:S02]  /*8120*/  @!P3 LEA.HI.X R5, R0, R11, R92, 0x1, P6 ;  /* 0x0000000b0005b211 */ /* 0x000fe400030f0c5c */
[----:B------:R-:W-:Y:S02]  /*8130*/  @!P0 LEA R10, P6, R90, R7, 0x1 ;  /* 0x000000075a0a8211 */ /* 0x000fe400078c08ff */
[-C--:B------:R-:W-:Y:S01]  /*8140*/  @!P2 LEA.HI.X R7, R86, R11.reuse, R87, 0x1, P5 ;  /* 0x0000000b5607a211 */ /* 0x080fe200028f0c57 */
[----:B------:R0:W-:Y:S01]  /*8150*/  @!P3 ST.E.128 desc[UR50][R4.64], R12 ;  /* 0x0000000c0400b985 */ /* 0x0001e2000c101d32 */
[----:B------:R-:W-:-:S02]  /*8160*/  @!P1 LEA.HI.X R9, R88, R11, R89, 0x1, P4 ;  /* 0x0000000b58099211 */ /* 0x000fc400020f0c59 */
[----:B------:R-:W-:Y:S01]  /*8170*/  @!P0 LEA.HI.X R11, R90, R11, R91, 0x1, P6 ;  /* 0x0000000b5a0b8211 */ /* 0x000fe200030f0c5b */
[----:B------:R0:W-:Y:S04]  /*8180*/  @!P2 ST.E.128 desc[UR50][R6.64], R36 ;  /* 0x000000240600a985 */ /* 0x0001e8000c101d32 */
[----:B------:R0:W-:Y:S04]  /*8190*/  @!P1 ST.E.128 desc[UR50][R8.64], R52 ;  /* 0x0000003408009985 */ /* 0x0001e8000c101d32 */
[----:B------:R0:W-:Y:S02]  /*81a0*/  @!P0 ST.E.128 desc[UR50][R10.64], R68 ;  /* 0x000000440a008985 */ /* 0x0001e4000c101d32 */
.L_x_9450:
[----:B------:R-:W-:Y:S05]  /*81b0*/  BSYNC B1 ;  /* 0x0000000000017941 */ /* 0x000fea0003800000 */
.L_x_9449:
[----:B0-----:R-:W-:Y:S01]  /*81c0*/  VIADD R4, R84, 0x60 ;  /* 0x0000006054047836 */ /* 0x001fe20000000000 */
[----:B---3--:R-:W0:Y:S04]  /*81d0*/  SHFL.IDX PT, R83, R83, 0x3, 0x181f ;  /* 0x00781f0053537f89 */ /* 0x008e2800000e0000 */
[----:B------:R-:W-:Y:S01]  /*81e0*/  ISETP.GE.AND P0, PT, R4, R3, PT ;  /* 0x000000030400720c */ /* 0x000fe20003f06270 */
[----:B------:R3:W0:-:S12]  /*81f0*/  SHFL.IDX PT, R11, R82, 0x3, 0x181f ;  /* 0x00781f00520b7f89 */ /* 0x00061800000e0000 */
[----:B---3--:R-:W-:Y:S05]  /*8200*/  @P0 BRA `(.L_x_9451) ;  /* 0x0000002400a40947 */ /* 0x008fea0003800000 */
[----:B------:R-:W-:Y:S02]  /*8210*/  ULDC UR4, c[0x0][0xac8] ;  /* 0x0002b20000047ab9 */ /* 0x000fe40000000800 */
[----:B------:R-:W-:Y:S02]  /*8220*/  ISETP.GE.AND P3, PT, R0, UR4, PT ;  /* 0x0000000400007c0c */ /* 0x000fe4000bf66270 */
[----:B------:R-:W-:Y:S02]  /*8230*/  ISETP.GE.AND P4, PT, R86, UR4, PT ;  /* 0x0000000456007c0c */ /* 0x000fe4000bf86270 */
[----:B------:R-:W-:-:S09]  /*8240*/  ISETP.GE.AND P5, PT, R88, UR4, PT ;  /* 0x0000000458007c0c */ /* 0x000fd2000bfa6270 */
[-C--:B0-----:R-:W-:Y:S02]  /*8250*/  @!P3 LEA R4, P0, R0, R11.reuse, 0x1 ;  /* 0x0000000b0004b211 */ /* 0x081fe400078008ff */
[-C--:B------:R-:W-:Y:S02]  /*8260*/  @!P4 LEA R6, P1, R86, R11.reuse, 0x1 ;  /* 0x0000000b5606c211 */ /* 0x080fe400078208ff */
[----:B------:R-:W-:Y:S02]  /*8270*/  @!P5 LEA R8, P2, R88, R11, 0x1 ;  /* 0x0000000b5808d211 */ /* 0x000fe400078408ff */
[-C--:B------:R-:W-:Y:S02]  /*8280*/  @!P3 LEA.HI.X R5, R0, R83.reuse, R92, 0x1, P0 ;  /* 0x000000530005b211 */ /* 0x080fe400000f0c5c */
[-C--:B------:R-:W-:Y:S02]  /*8290*/  @!P4 LEA.HI.X R7, R86, R83.reuse, R87, 0x1, P1 ;  /* 0x000000535607c211 */ /* 0x080fe400008f0c57 */
[----:B------:R-:W-:Y:S01]  /*82a0*/  @!P5 LEA.HI.X R9, R88, R83, R89, 0x1, P2 ;  /* 0x000000535809d211 */ /* 0x000fe200010f0c59 */
[----:B------:R3:W-:Y:S01]  /*82b0*/  @!P3 ST.E.128 desc[UR50][R4.64], R24 ;  /* 0x000000180400b985 */ /* 0x0007e2000c101d32 */
[----:B------:R-:W-:-:S03]  /*82c0*/  ISETP.GE.AND P0, PT, R90, UR4, PT ;  /* 0x000000045a007c0c */ /* 0x000fc6000bf06270 */
[----:B------:R3:W-:Y:S04]  /*82d0*/  @!P4 ST.E.128 desc[UR50][R6.64], R40 ;  /* 0x000000280600c985 */ /* 0x0007e8000c101d32 */
[----:B------:R3:W-:Y:S06]  /*82e0*/  @!P5 ST.E.128 desc[UR50][R8.64], R56 ;  /* 0x000000380800d985 */ /* 0x0007ec000c101d32 */
[----:B------:R-:W-:Y:S05]  /*82f0*/  @P0 BRA `(.L_x_9451) ;  /* 0x0000002400680947 */ /* 0x000fea0003800000 */
[----:B---3--:R-:W-:-:S04]  /*8300*/  LEA R4, P0, R90, R11, 0x1 ;  /* 0x0000000b5a047211 */ /* 0x008fc800078008ff */
[----:B------:R-:W-:-:S05]  /*8310*/  LEA.HI.X R5, R90, R83, R91, 0x1, P0 ;  /* 0x000000535a057211 */ /* 0x000fca00000f0c5b */
[----:B------:R0:W-:Y:S01]  /*8320*/  ST.E.128 desc[UR50][R4.64], R72 ;  /* 0x0000004804007985 */ /* 0x0001e2000c101d32 */
[----:B------:R-:W-:Y:S05]  /*8330*/  BRA `(.L_x_9451) ;  /* 0x0000002400587947 */ /* 0x000fea0003800000 */
.L_x_9444:
[----:B------:R-:W-:Y:S01]  /*8340*/  ULDC.64 UR14, c[0x0][0xb08] ;  /* 0x0002c200000e7ab9 */ /* 0x000fe20000000a00 */
[----:B------:R-:W-:Y:S01]  /*8350*/  IMAD.MOV.U32 R3, RZ, RZ, R12 ;  /* 0x000000ffff037224 */ /* 0x000fe200078e000c */
        /* <DEDUP_REMOVED lines=11> */
[----:B------:R-:W-:Y:S01]  /*8410*/  ULDC.64 UR12, c[0x0][0xb38] ;  /* 0x0002ce00000c7ab9 */ /* 0x000fe20000000a00 */
[----:B------:R-:W-:Y:S01]  /*8420*/  UIMAD UR4, UR4, UR14, URZ ;  /* 0x0000000e040472a4 */ /* 0x000fe2000f8e023f */
[----:B------:R-:W-:Y:S01]  /*8430*/  SHF.R.S32.HI R156, RZ, 0x1f, R207 ;  /* 0x0000001fff9c7819 */ /* 0x000fe200000114cf */
[----:B------:R-:W-:Y:S01]  /*8440*/  UIMAD.WIDE.U32 UR10, UR43, UR12, UR10 ;  /* 0x0000000c2b0a72a5 */ /* 0x000fe2000f8e000a */
[----:B------:R-:W-:Y:S01]  /*8450*/  SHF.R.S32.HI R157, RZ, 0x1f, R208 ;  /* 0x0000001fff9d7819 */ /* 0x000fe200000114d0 */
[----:B------:R-:W-:Y:S01]  /*8460*/  UIMAD UR4, UR39, UR15, UR4 ;  /* 0x0000000f270472a4 */ /* 0x000fe2000f8e0204 */
[----:B------:R-:W-:Y:S01]  /*8470*/  SHF.R.S32.HI R158, RZ, 0x1f, R209 ;  /* 0x0000001fff9e7819 */ /* 0x000fe200000114d1 */
[----:B------:R-:W-:Y:S01]  /*8480*/  UIMAD UR11, UR43, UR13, UR11 ;  /* 0x0000000d2b0b72a4 */ /* 0x000fe2000f8e020b */
[----:B------:R-:W-:Y:S01]  /*8490*/  SHF.R.S32.HI R159, RZ, 0x1f, R210 ;  /* 0x0000001fff9f7819 */ /* 0x000fe200000114d2 */
[----:B------:R-:W-:Y:S01]  /*84a0*/  @UP1 ULDC UR12, c[0x0][0xbec] ;  /* 0x0002fb00000c1ab9 */ /* 0x000fe20000000800 */
[----:B------:R-:W-:Y:S01]  /*84b0*/  UIADD3 UR8, UR8, 0x22820, URZ ;  /* 0x0002282008087890 */ /* 0x000fe2000fffe03f */
[----:B0-----:R-:W-:Y:S01]  /*84c0*/  @P1 IMAD.HI.U32 R0, R12, UR12, RZ ;  /* 0x0000000c0c001c27 */ /* 0x001fe2000f8e00ff */
[----:B------:R-:W-:Y:S01]  /*84d0*/  UIMAD.WIDE.U32 UR10, UR39, UR14, UR10 ;  /* 0x0000000e270a72a5 */ /* 0x000fe2000f8e000a */
[----:B------:R-:W-:Y:S01]  /*84e0*/  SHF.R.S32.HI R160, RZ, 0x1f, R211 ;  /* 0x0000001fffa07819 */ /* 0x000fe200000114d3 */
[----:B------:R-:W-:Y:S01]  /*84f0*/  ULDC.64 UR12, c[0x0][0xb48] ;  /* 0x0002d200000c7ab9 */ /* 0x000fe20000000a00 */
[----:B------:R-:W-:Y:S01]  /*8500*/  UPRMT UR8, URZ, 0x654, UR8 ;  /* 0x000006543f087896 */ /* 0x000fe20008000008 */
[----:B------:R-:W-:Y:S01]  /*8510*/  SHF.R.S32.HI R161, RZ, 0x1f, R212 ;  /* 0x0000001fffa17819 */ /* 0x000fe200000114d4 */
[----:B------:R-:W-:Y:S01]  /*8520*/  UIADD3 UR11, UR11, UR4, URZ ;  /* 0x000000040b0b7290 */ /* 0x000fe2000fffe03f */
[----:B------:R-:W-:-:S02]  /*8530*/  SHF.R.S32.HI R162, RZ, 0x1f, R213 ;  /* 0x0000001fffa27819 */ /* 0x000fc400000114d5 */
[----:B------:R-:W-:Y:S01]  /*8540*/  @UP1 ULDC UR4, c[0x0][0xbf0] ;  /* 0x0002fc0000041ab9 */ /* 0x000fe20000000800 */
[----:B------:R-:W-:Y:S01]  /*8550*/  UIMAD.WIDE.U32 UR10, UR42, UR12, UR10 ;  /* 0x0000000c2a0a72a5 */ /* 0x000fe2000f8e000a */
[----:B------:R-:W-:Y:S02]  /*8560*/  @P1 SHF.R.U32.HI R3, RZ, UR4, R0 ;  /* 0x00000004ff031c19 */ /* 0x000fe40008011600 */
[----:B------:R-:W-:Y:S01]  /*8570*/  SYNCS.ARRIVE.TRANS64.RED.A1T0 RZ, [UR8], RZ ;  /* 0x000000ffffff79a7 */ /* 0x000fe20008100408 */
[----:B------:R-:W-:Y:S01]  /*8580*/  UIMAD UR42, UR42, UR13, UR11 ;  /* 0x0000000d2a2a72a4 */ /* 0x000fe2000f8e020b */
[--C-:B------:R-:W-:Y:S01]  /*8590*/  SHF.R.S32.HI R0, RZ, 0x1f, R3.reuse ;  /* 0x0000001fff007819 */ /* 0x100fe20000011403 */
[----:B------:R-:W-:Y:S01]  /*85a0*/  IMAD.MOV R7, RZ, RZ, -R3 ;  /* 0x000000ffff077224 */ /* 0x000fe200078e0a03 */
[----:B------:R-:W-:Y:S01]  /*85b0*/  ULDC.64 UR12, c[0x0][0xb30] ;  /* 0x0002cc00000c7ab9 */ /* 0x000fe20000000a00 */
[----:B------:R-:W-:Y:S01]  /*85c0*/  IMAD.U32 R5, RZ, RZ, UR11 ;  /* 0x0000000bff057e24 */ /* 0x000fe2000f8e00ff */
[----:B------:R-:W-:Y:S01]  /*85d0*/  SHF.R.S32.HI R163, RZ, 0x1f, R214 ;  /* 0x0000001fffa37819 */ /* 0x000fe200000114d6 */
[----:B------:R-:W-:Y:S01]  /*85e0*/  IMAD R7, R7, UR9, R12 ;  /* 0x0000000907077c24 */ /* 0x000fe2000f8e020c */
[----:B------:R-:W-:Y:S01]  /*85f0*/  SHF.R.S32.HI R164, RZ, 0x1f, R215 ;  /* 0x0000001fffa47819 */ /* 0x000fe200000114d7 */
[----:B------:R-:W-:Y:S01]  /*8600*/  IMAD R0, R0, UR12, RZ ;  /* 0x0000000c00007c24 */ /* 0x000fe2000f8e02ff */
[----:B------:R-:W-:Y:S01]  /*8610*/  SHF.R.S32.HI R165, RZ, 0x1f, R216 ;  /* 0x0000001fffa57819 */ /* 0x000fe200000114d8 */
[----:B------:R-:W-:Y:S01]  /*8620*/  IMAD.U32 R4, RZ, RZ, UR10 ;  /* 0x0000000aff047e24 */ /* 0x000fe2000f8e00ff */
[----:B------:R-:W-:Y:S01]  /*8630*/  ULDC.64 UR10, c[0x0][0xb28] ;  /* 0x0002ca00000a7ab9 */ /* 0x000fe20000000a00 */
[----:B------:R-:W-:Y:S01]  /*8640*/  IMAD.U32 R5, RZ, RZ, UR42 ;  /* 0x0000002aff057e24 */ /* 0x000fe2000f8e00ff */
[----:B------:R-:W-:Y:S01]  /*8650*/  SHF.R.S32.HI R166, RZ, 0x1f, R217 ;  /* 0x0000001fffa67819 */ /* 0x000fe200000114d9 */
[C---:B------:R-:W-:Y:S01]  /*8660*/  IMAD R9, R3.reuse, UR13, R0 ;  /* 0x0000000d03097c24 */ /* 0x040fe2000f8e0200 */
[----:B------:R-:W-:Y:S01]  /*8670*/  SHF.R.S32.HI R0, RZ, 0x1f, R7 ;  /* 0x0000001fff007819 */ /* 0x000fe20000011407 */
[----:B------:R-:W-:Y:S01]  /*8680*/  IMAD.WIDE.U32 R4, R3, UR12, R4 ;  /* 0x0000000c03047c25 */ /* 0x000fe2000f8e0004 */
[----:B------:R-:W-:-:S02]  /*8690*/  SHF.R.S32.HI R167, RZ, 0x1f, R218 ;  /* 0x0000001fffa77819 */ /* 0x000fc400000114da */
[----:B------:R-:W-:Y:S01]  /*86a0*/  SHF.R.S32.HI R168, RZ, 0x1f, R219 ;  /* 0x0000001fffa87819 */ /* 0x000fe200000114db */
[----:B------:R-:W-:Y:S01]  /*86b0*/  IMAD R0, R0, UR10, RZ ;  /* 0x0000000a00007c24 */ /* 0x000fe2000f8e02ff */
[----:B------:R-:W-:Y:S01]  /*86c0*/  SHF.R.S32.HI R20, RZ, 0x1f, R220 ;  /* 0x0000001fff147819 */ /* 0x000fe200000114dc */
[----:B------:R-:W-:Y:S01]  /*86d0*/  IMAD.IADD R5, R5, 0x1, R9 ;  /* 0x0000000105057824 */ /* 0x000fe200078e0209 */
[----:B------:R-:W-:Y:S01]  /*86e0*/  SHF.R.S32.HI R169, RZ, 0x1f, R221 ;  /* 0x0000001fffa97819 */ /* 0x000fe200000114dd */
[C---:B------:R-:W-:Y:S01]  /*86f0*/  IMAD R3, R7.reuse, UR11, R0 ;  /* 0x0000000b07037c24 */ /* 0x040fe2000f8e0200 */
[----:B------:R-:W-:Y:S01]  /*8700*/  SHF.R.S32.HI R170, RZ, 0x1f, R222 ;  /* 0x0000001fffaa7819 */ /* 0x000fe200000114de */
[----:B------:R-:W-:Y:S01]  /*8710*/  IMAD.WIDE.U32 R4, R7, UR10, R4 ;  /* 0x0000000a07047c25 */ /* 0x000fe2000f8e0004 */
[----:B------:R-:W-:Y:S01]  /*8720*/  ULDC.64 UR10, c[0x0][0xb00] ;  /* 0x0002c000000a7ab9 */ /* 0x000fe20000000a00 */
[----:B------:R-:W-:Y:S02]  /*8730*/  SHF.R.S32.HI R171, RZ, 0x1f, R223 ;  /* 0x0000001fffab7819 */ /* 0x000fe400000114df */
[----:B------:R-:W-:Y:S01]  /*8740*/  IMAD.IADD R3, R5, 0x1, R3 ;  /* 0x0000000105037824 */ /* 0x000fe200078e0203 */
[----:B------:R-:W-:-:S02]  /*8750*/  LEA R0, P1, R4, UR10, 0x2 ;  /* 0x0000000a04007c11 */ /* 0x000fc4000f8210ff */
[----:B------:R-:W-:Y:S02]  /*8760*/  SHF.R.S32.HI R172, RZ, 0x1f, R224 ;  /* 0x0000001fffac7819 */ /* 0x000fe400000114e0 */
[----:B------:R-:W-:Y:S02]  /*8770*/  LEA.HI.X R3, R4, UR11, R3, 0x2, P1 ;  /* 0x0000000b04037c11 */ /* 0x000fe400088f1403 */
[----:B------:R0:W1:Y:S04]  /*8780*/  SHFL.IDX PT, R4, R0, RZ, 0x1c1f ;  /* 0x001c1fff00047589 */ /* 0x00006800000e0000 */
[----:B------:R0:W2:Y:S01]  /*8790*/  SHFL.IDX PT, R5, R3, RZ, 0x1c1f ;  /* 0x001c1fff03057589 */ /* 0x0000a200000e0000 */
[----:B------:R-:W-:Y:S05]  /*87a0*/  @P2 BRA `(.L_x_9453) ;  /* 0x0000000800242947 */ /* 0x000fea0003800000 */
[----:B------:R-:W-:Y:S01]  /*87b0*/  ULDC UR4, c[0x0][0xac8] ;  /* 0x0002b20000047ab9 */ /* 0x000fe20000000800 */
[----:B------:R-:W-:Y:S01]  /*87c0*/  VIADD R21, R2, 0xe0 ;  /* 0x000000e002157836 */ /* 0x000fe20000000000 */
[----:B------:R-:W-:Y:S02]  /*87d0*/  ISETP.GE.AND P2, PT, R224, UR4, PT ;  /* 0x00000004e0007c0c */ /* 0x000fe4000bf46270 */
[----:B------:R-:W-:Y:S02]  /*87e0*/  ISETP.GE.AND P3, PT, R2, UR4, PT ;  /* 0x0000000402007c0c */ /* 0x000fe4000bf66270 */
[----:B------:R-:W-:Y:S02]  /*87f0*/  ISETP.GE.AND P1, PT, R223, UR4, PT ;  /* 0x00000004df007c0c */ /* 0x000fe4000bf26270 */
[----:B------:R-:W-:-:S07]  /*8800*/  ISETP.GE.AND P4, PT, R222, UR4, PT ;  /* 0x00000004de007c0c */ /* 0x000fce000bf86270 */
[----:B-1----:R-:W-:Y:S02]  /*8810*/  @!P2 LEA R8, P5, R224, R4, 0x2 ;  /* 0x00000004e008a211 */ /* 0x002fe400078a10ff */
[----:B--2---:R-:W-:Y:S02]  /*8820*/  @!P3 IMAD.WIDE R6, R2, 0x4, R4 ;  /* 0x000000040206b825 */ /* 0x004fe400078e0204 */
[----:B------:R-:W-:-:S03]  /*8830*/  @!P2 LEA.HI.X R9, R224, R5, R172, 0x2, P5 ;  /* 0x00000005e009a211 */ /* 0x000fc600028f14ac */
[----:B------:R1:W-:Y:S01]  /*8840*/  @!P3 ST.E.64 desc[UR50][R6.64], R24 ;  /* 0x000000180600b985 */ /* 0x0003e2000c101b32 */
[----:B------:R-:W-:-:S03]  /*8850*/  ISETP.GE.AND P3, PT, R221, UR4, PT ;  /* 0x00000004dd007c0c */ /* 0x000fc6000bf66270 */
[----:B------:R2:W-:Y:S01]  /*8860*/  @!P2 ST.E.64 desc[UR50][R8.64], R28 ;  /* 0x0000001c0800a985 */ /* 0x0005e2000c101b32 */
[----:B------:R-:W-:Y:S02]  /*8870*/  ISETP.GE.AND P2, PT, R220, UR4, PT ;  /* 0x00000004dc007c0c */ /* 0x000fe4000bf46270 */
[----:B-1----:R-:W-:Y:S01]  /*8880*/  @!P1 LEA R6, P6, R223, R4, 0x2 ;  /* 0x00000004df069211 */ /* 0x002fe200078c10ff */
[----:B------:R-:W-:-:S03]  /*8890*/  VIADD R25, R2, 0xf0 ;  /* 0x000000f002197836 */ /* 0x000fc60000000000 */
[----:B------:R-:W-:Y:S01]  /*88a0*/  @!P1 LEA.HI.X R7, R223, R5, R171, 0x2, P6 ;  /* 0x00000005df079211 */ /* 0x000fe200030f14ab */
[----:B--2---:R-:W-:Y:S01]  /*88b0*/  VIADD R29, R2, 0xf8 ;  /* 0x000000f8021d7836 */ /* 0x004fe20000000000 */
[----:B------:R-:W-:-:S03]  /*88c0*/  @!P4 LEA R8, P5, R222, R4, 0x2 ;  /* 0x00000004de08c211 */ /* 0x000fc600078a10ff */
[----:B------:R1:W-:Y:S01]  /*88d0*/  @!P1 ST.E.64 desc[UR50][R6.64], R32 ;  /* 0x0000002006009985 */ /* 0x0003e2000c101b32 */
[----:B------:R-:W-:Y:S02]  /*88e0*/  @!P4 LEA.HI.X R9, R222, R5, R170, 0x2, P5 ;  /* 0x00000005de09c211 */ /* 0x000fe400028f14aa */
[----:B------:R-:W-:-:S03]  /*88f0*/  ISETP.GE.AND P1, PT, R219, UR4, PT ;  /* 0x00000004db007c0c */ /* 0x000fc6000bf26270 */
[----:B------:R2:W-:Y:S01]  /*8900*/  @!P4 ST.E.64 desc[UR50][R8.64], R36 ;  /* 0x000000240800c985 */ /* 0x0005e2000c101b32 */
[----:B------:R-:W-:Y:S02]  /*8910*/  ISETP.GE.AND P4, PT, R218, UR4, PT ;  /* 0x00000004da007c0c */ /* 0x000fe4000bf86270 */
[----:B-1----:R-:W-:Y:S01]  /*8920*/  @!P3 LEA R6, P6, R221, R4, 0x2 ;  /* 0x00000004dd06b211 */ /* 0x002fe200078c10ff */
[----:B------:R-:W-:-:S03]  /*8930*/  VIADD R33, R2, 0xe8 ;  /* 0x000000e802217836 */ /* 0x000fc60000000000 */
[----:B------:R-:W-:Y:S02]  /*8940*/  @!P3 LEA.HI.X R7, R221, R5, R169, 0x2, P6 ;  /* 0x00000005dd07b211 */ /* 0x000fe400030f14a9 */
[----:B--2---:R-:W-:-:S03]  /*8950*/  @!P2 LEA R8, P5, R220, R4, 0x2 ;  /* 0x00000004dc08a211 */ /* 0x004fc600078a10ff */
[----:B------:R1:W-:Y:S01]  /*8960*/  @!P3 ST.E.64 desc[UR50][R6.64], R40 ;  /* 0x000000280600b985 */ /* 0x0003e2000c101b32 */
[----:B------:R-:W-:Y:S02]  /*8970*/  @!P2 LEA.HI.X R9, R220, R5, R20, 0x2, P5 ;  /* 0x00000005dc09a211 */ /* 0x000fe400028f1414 */
[----:B------:R-:W-:-:S03]  /*8980*/  ISETP.GE.AND P3, PT, R217, UR4, PT ;  /* 0x00000004d9007c0c */ /* 0x000fc6000bf66270 */
[----:B------:R2:W-:Y:S01]  /*8990*/  @!P2 ST.E.64 desc[UR50][R8.64], R44 ;  /* 0x0000002c0800a985 */ /* 0x0005e2000c101b32 */
[----:B------:R-:W-:Y:S02]  /*89a0*/  ISETP.GE.AND P2, PT, R216, UR4, PT ;  /* 0x00000004d8007c0c */ /* 0x000fe4000bf46270 */
[----:B-1----:R-:W-:-:S04]  /*89b0*/  @!P1 LEA R6, P6, R219, R4, 0x2 ;  /* 0x00000004db069211 */ /* 0x002fc800078c10ff */
        /* <DEDUP_REMOVED lines=19> */
[-C--:B------:R-:W-:Y:S02]  /*8af0*/  @!P4 LEA.HI.X R9, R214, R5.reuse, R163, 0x2, P5 ;  /* 0x00000005d609c211 */ /* 0x080fe400028f14a3 */
[----:B------:R-:W-:Y:S02]  /*8b00*/  ISETP.GE.AND P1, PT, R211, UR4, PT ;  /* 0x00000004d3007c0c */ /* 0x000fe4000bf26270 */
[-C--:B------:R-:W-:Y:S01]  /*8b10*/  @!P2 LEA R10, P5, R212, R4.reuse, 0x2 ;  /* 0x00000004d40aa211 */ /* 0x080fe200078a10ff */
[----:B------:R2:W-:Y:S01]  /*8b20*/  @!P4 ST.E.64 desc[UR50][R8.64], R68 ;  /* 0x000000440800c985 */ /* 0x0005e2000c101b32 */
[----:B------:R-:W-:Y:S02]  /*8b30*/  ISETP.GE.AND P4, PT, R210, UR4, PT ;  /* 0x00000004d2007c0c */ /* 0x000fe4000bf86270 */
[----:B------:R-:W-:Y:S02]  /*8b40*/  @!P2 LEA.HI.X R11, R212, R5, R161, 0x2, P5 ;  /* 0x00000005d40ba211 */ /* 0x000fe400028f14a1 */
[----:B-1----:R-:W-:-:S04]  /*8b50*/  @!P3 LEA R6, P6, R213, R4, 0x2 ;  /* 0x00000004d506b211 */ /* 0x002fc800078c10ff */
[----:B------:R-:W-:Y:S02]  /*8b60*/  @!P3 LEA.HI.X R7, R213, R5, R162, 0x2, P6 ;  /* 0x00000005d507b211 */ /* 0x000fe400030f14a2 */
[----:B------:R-:W-:-:S03]  /*8b70*/  @!P1 LEA R12, P6, R211, R4, 0x2 ;  /* 0x00000004d30c9211 */ /* 0x000fc600078c10ff */
[----:B------:R-:W-:Y:S01]  /*8b80*/  @!P4 LEA R14, P5, R210, R4, 0x2 ;  /* 0x00000004d20ec211 */ /* 0x000fe200078a10ff */
[----:B------:R1:W-:Y:S01]  /*8b90*/  @!P3 ST.E.64 desc[UR50][R6.64], R72 ;  /* 0x000000480600b985 */ /* 0x0003e2000c101b32 */
[----:B------:R-:W-:Y:S02]  /*8ba0*/  ISETP.GE.AND P3, PT, R209, UR4, PT ;  /* 0x00000004d1007c0c */ /* 0x000fe4000bf66270 */
[-C--:B------:R-:W-:Y:S01]  /*8bb0*/  @!P1 LEA.HI.X R13, R211, R5.reuse, R160, 0x2, P6 ;  /* 0x00000005d30d9211 */ /* 0x080fe200030f14a0 */
[----:B------:R3:W-:Y:S01]  /*8bc0*/  @!P2 ST.E.64 desc[UR50][R10.64], R76 ;  /* 0x0000004c0a00a985 */ /* 0x0007e2000c101b32 */
[----:B------:R-:W-:Y:S02]  /*8bd0*/  ISETP.GE.AND P2, PT, R208, UR4, PT ;  /* 0x00000004d0007c0c */ /* 0x000fe4000bf46270 */
[----:B------:R-:W-:Y:S01]  /*8be0*/  @!P4 LEA.HI.X R15, R210, R5, R159, 0x2, P5 ;  /* 0x00000005d20fc211 */ /* 0x000fe200028f149f */
[----:B------:R4:W-:Y:S01]  /*8bf0*/  @!P1 ST.E.64 desc[UR50][R12.64], R80 ;  /* 0x000000500c009985 */ /* 0x0009e2000c101b32 */
[----:B------:R-:W-:-:S03]  /*8c00*/  ISETP.GE.AND P1, PT, R207, UR4, PT ;  /* 0x00000004cf007c0c */ /* 0x000fc6000bf26270 */
[----:B------:R5:W-:Y:S01]  /*8c10*/  @!P4 ST.E.64 desc[UR50][R14.64], R84 ;  /* 0x000000540e00c985 */ /* 0x000be2000c101b32 */
[----:B------:R-:W-:Y:S02]  /*8c20*/  ISETP.GE.AND P4, PT, R206, UR4, PT ;  /* 0x00000004ce007c0c */ /* 0x000fe4000bf86270 */
[----:B--2---:R-:W-:-:S03]  /*8c30*/  @!P3 LEA R8, P6, R209, R4, 0x2 ;  /* 0x00000004d108b211 */ /* 0x004fc600078c10ff */
[CC--:B-1----:R-:W-:Y:S02]  /*8c40*/  @!P2 LEA R6, P5, R208.reuse, R4.reuse, 0x2 ;  /* 0x00000004d006a211 */ /* 0x0c2fe400078a10ff */
[-C--:B------:R-:W-:Y:S02]  /*8c50*/  @!P3 LEA.HI.X R9, R209, R5.reuse, R158, 0x2, P6 ;  /* 0x00000005d109b211 */ /* 0x080fe400030f149e */
[-C--:B------:R-:W-:Y:S02]  /*8c60*/  @!P2 LEA.HI.X R7, R208, R5.reuse, R157, 0x2, P5 ;  /* 0x00000005d007a211 */ /* 0x080fe400028f149d */
[----:B---3--:R-:W-:Y:S01]  /*8c70*/  @!P1 LEA R10, P6, R207, R4, 0x2 ;  /* 0x00000004cf0a9211 */ /* 0x008fe200078c10ff */
[----:B------:R1:W-:Y:S01]  /*8c80*/  @!P3 ST.E.64 desc[UR50][R8.64], R88 ;  /* 0x000000580800b985 */ /* 0x0003e2000c101b32 */
[----:B------:R-:W-:Y:S02]  /*8c90*/  ISETP.GE.AND P3, PT, R205, UR4, PT ;  /* 0x00000004cd007c0c */ /* 0x000fe4000bf66270 */
[----:B------:R-:W-:Y:S01]  /*8ca0*/  @!P1 LEA.HI.X R11, R207, R5, R156, 0x2, P6 ;  /* 0x00000005cf0b9211 */ /* 0x000fe200030f149c */
[----:B------:R2:W-:Y:S01]  /*8cb0*/  @!P2 ST.E.64 desc[UR50][R6.64], R92 ;  /* 0x0000005c0600a985 */ /* 0x0005e2000c101b32 */
[----:B------:R-:W-:-:S02]  /*8cc0*/  ISETP.GE.AND P2, PT, R204, UR4, PT ;  /* 0x00000004cc007c0c */ /* 0x000fc4000bf46270 */
[C---:B----4-:R-:W-:Y:S01]  /*8cd0*/  @!P4 LEA R12, P5, R206.reuse, R4, 0x2 ;  /* 0x00000004ce0cc211 */ /* 0x050fe200078a10ff */
[----:B------:R3:W-:Y:S01]  /*8ce0*/  @!P1 ST.E.64 desc[UR50][R10.64], R96 ;  /* 0x000000600a009985 */ /* 0x0007e2000c101b32 */
[----:B------:R-:W-:Y:S02]  /*8cf0*/  ISETP.GE.AND P1, PT, R23, UR4, PT ;  /* 0x0000000417007c0c */ /* 0x000fe4000bf26270 */
[----:B------:R-:W-:-:S03]  /*8d00*/  @!P4 LEA.HI.X R13, R206, R5, R155, 0x2, P5 ;  /* 0x00000005ce0dc211 */ /* 0x000fc600028f149b */
[CC--:B-----5:R-:W-:Y:S02]  /*8d10*/  @!P3 LEA R14, P6, R205.reuse, R4.reuse, 0x2 ;  /* 0x00000004cd0eb211 */ /* 0x0e0fe400078c10ff */
[----:B------:R4:W-:Y:S01]  /*8d20*/  @!P4 ST.E.64 desc[UR50][R12.64], R100 ;  /* 0x000000640c00c985 */ /* 0x0009e2000c101b32 */
[----:B------:R-:W-:Y:S02]  /*8d30*/  ISETP.GE.AND P4, PT, R22, UR4, PT ;  /* 0x0000000416007c0c */ /* 0x000fe4000bf86270 */
[CC--:B-1----:R-:W-:Y:S02]  /*8d40*/  @!P2 LEA R8, P5, R204.reuse, R4.reuse, 0x2 ;  /* 0x00000004cc08a211 */ /* 0x0c2fe400078a10ff */
[-C--:B------:R-:W-:Y:S02]  /*8d50*/  @!P3 LEA.HI.X R15, R205, R5.reuse, R154, 0x2, P6 ;  /* 0x00000005cd0fb211 */ /* 0x080fe400030f149a */
[----:B------:R-:W-:Y:S02]  /*8d60*/  @!P2 LEA.HI.X R9, R204, R5, R153, 0x2, P5 ;  /* 0x00000005cc09a211 */ /* 0x000fe400028f1499 */
[----:B--2---:R-:W-:Y:S01]  /*8d70*/  @!P1 LEA R6, P6, R23, R4, 0x2 ;  /* 0x0000000417069211 */ /* 0x004fe200078c10ff */
[----:B------:R1:W-:Y:S01]  /*8d80*/  @!P3 ST.E.64 desc[UR50][R14.64], R104 ;  /* 0x000000680e00b985 */ /* 0x0003e2000c101b32 */
[----:B------:R-:W-:-:S02]  /*8d90*/  ISETP.GE.AND P3, PT, R19, UR4, PT ;  /* 0x0000000413007c0c */ /* 0x000fc4000bf66270 */
[-C--:B------:R-:W-:Y:S01]  /*8da0*/  @!P1 LEA.HI.X R7, R23, R5.reuse, R152, 0x2, P6 ;  /* 0x0000000517079211 */ /* 0x080fe200030f1498 */
[----:B------:R2:W-:Y:S01]  /*8db0*/  @!P2 ST.E.64 desc[UR50][R8.64], R108 ;  /* 0x0000006c0800a985 */ /* 0x0005e2000c101b32 */
[----:B------:R-:W-:Y:S02]  /*8dc0*/  ISETP.GE.AND P2, PT, R18, UR4, PT ;  /* 0x0000000412007c0c */ /* 0x000fe4000bf46270 */
[C---:B---3--:R-:W-:Y:S01]  /*8dd0*/  @!P4 LEA R10, P5, R22.reuse, R4, 0x2 ;  /* 0x00000004160ac211 */ /* 0x048fe200078a10ff */
[----:B------:R3:W-:Y:S01]  /*8de0*/  @!P1 ST.E.64 desc[UR50][R6.64], R112 ;  /* 0x0000007006009985 */ /* 0x0007e2000c101b32 */
[----:B------:R-:W-:Y:S02]  /*8df0*/  ISETP.GE.AND P1, PT, R17, UR4, PT ;  /* 0x0000000411007c0c */ /* 0x000fe4000bf26270 */
[----:B------:R-:W-:-:S03]  /*8e00*/  @!P4 LEA.HI.X R11, R22, R5, R229, 0x2, P5 ;  /* 0x00000005160bc211 */ /* 0x000fc600028f14e5 */
[CC--:B----4-:R-:W-:Y:S02]  /*8e10*/  @!P3 LEA R12, P6, R19.reuse, R4.reuse, 0x2 ;  /* 0x00000004130cb211 */ /* 0x0d0fe400078c10ff */
[----:B------:R4:W-:Y:S02]  /*8e20*/  @!P4 ST.E.64 desc[UR50][R10.64], R116 ;  /* 0x000000740a00c985 */ /* 0x0009e4000c101b32 */
[CC--:B-1----:R-:W-:Y:S02]  /*8e30*/  @!P2 LEA R14, P4, R18.reuse, R4.reuse, 0x2 ;  /* 0x00000004120ea211 */ /* 0x0c2fe400078810ff */
[-C--:B------:R-:W-:Y:S02]  /*8e40*/  @!P3 LEA.HI.X R13, R19, R5.reuse, R228, 0x2, P6 ;  /* 0x00000005130db211 */ /* 0x080fe400030f14e4 */
[----:B------:R-:W-:Y:S02]  /*8e50*/  @!P2 LEA.HI.X R15, R18, R5, R227, 0x2, P4 ;  /* 0x00000005120fa211 */ /* 0x000fe400020f14e3 */
[----:B------:R-:W-:Y:S01]  /*8e60*/  ISETP.GE.AND P4, PT, R16, UR4, PT ;  /* 0x0000000410007c0c */ /* 0x000fe2000bf86270 */
[----:B------:R1:W-:Y:S01]  /*8e70*/  @!P3 ST.E.64 desc[UR50][R12.64], R120 ;  /* 0x000000780c00b985 */ /* 0x0003e2000c101b32 */
[----:B--2---:R-:W-:-:S02]  /*8e80*/  @!P1 LEA R8, P5, R17, R4, 0x2 ;  /* 0x0000000411089211 */ /* 0x004fc400078a10ff */
[----:B------:R-:W-:Y:S01]  /*8e90*/  ISETP.GE.AND P3, PT, R21, UR4, PT ;  /* 0x0000000415007c0c */ /* 0x000fe2000bf66270 */
[----:B------:R-:W-:Y:S01]  /*8ea0*/  @!P2 ST.E.64 desc[UR50][R14.64], R124 ;  /* 0x0000007c0e00a985 */ /* 0x000fe2000c101b32 */
[----:B------:R-:W-:Y:S02]  /*8eb0*/  @!P1 LEA.HI.X R9, R17, R5, R226, 0x2, P5 ;  /* 0x0000000511099211 */ /* 0x000fe400028f14e2 */
[----:B------:R-:W-:Y:S02]  /*8ec0*/  ISETP.GE.AND P2, PT, R33, UR4, PT ;  /* 0x0000000421007c0c */ /* 0x000fe4000bf46270 */
[----:B---3--:R-:W-:Y:S01]  /*8ed0*/  SHF.R.S32.HI R7, RZ, 0x1f, R16 ;  /* 0x0000001fff077819 */ /* 0x008fe20000011410 */
[----:B------:R2:W-:Y:S01]  /*8ee0*/  @!P1 ST.E.64 desc[UR50][R8.64], R128 ;  /* 0x0000008008009985 */ /* 0x0005e2000c101b32 */
[----:B------:R-:W-:Y:S02]  /*8ef0*/  ISETP.GE.AND P1, PT, R25, UR4, PT ;  /* 0x0000000419007c0c */ /* 0x000fe4000bf26270 */
[----:B------:R-:W-:-:S02]  /*8f00*/  @!P4 LEA R6, P5, R16, R4, 0x2 ;  /* 0x000000041006c211 */ /* 0x000fc400078a10ff */
[----:B----4-:R-:W-:Y:S02]  /*8f10*/  SHF.R.S32.HI R11, RZ, 0x1f, R21 ;  /* 0x0000001fff0b7819 */ /* 0x010fe40000011415 */
[----:B------:R-:W-:Y:S02]  /*8f20*/  @!P3 LEA R10, P6, R21, R4, 0x2 ;  /* 0x00000004150ab211 */ /* 0x000fe400078c10ff */
[-C--:B------:R-:W-:Y:S02]  /*8f30*/  @!P4 LEA.HI.X R7, R16, R5.reuse, R7, 0x2, P5 ;  /* 0x000000051007c211 */ /* 0x080fe400028f1407 */
[----:B------:R-:W-:Y:S02]  /*8f40*/  ISETP.GE.AND P5, PT, R29, UR4, PT ;  /* 0x000000041d007c0c */ /* 0x000fe4000bfa6270 */
[----:B------:R-:W-:Y:S01]  /*8f50*/  @!P3 LEA.HI.X R11, R21, R5, R11, 0x2, P6 ;  /* 0x00000005150bb211 */ /* 0x000fe200030f140b */
[----:B------:R3:W-:Y:S01]  /*8f60*/  @!P4 ST.E.64 desc[UR50][R6.64], R132 ;  /* 0x000000840600c985 */ /* 0x0007e2000c101b32 */
[----:B-1----:R-:W-:-:S02]  /*8f70*/  SHF.R.S32.HI R12, RZ, 0x1f, R33 ;  /* 0x0000001fff0c7819 */ /* 0x002fc40000011421 */
[CC--:B--2---:R-:W-:Y:S01]  /*8f80*/  @!P2 LEA R8, P6, R33.reuse, R4.reuse, 0x2 ;  /* 0x000000042108a211 */ /* 0x0c4fe200078c10ff */
[----:B------:R3:W-:Y:S01]  /*8f90*/  @!P3 ST.E.64 desc[UR50][R10.64], R136 ;  /* 0x000000880a00b985 */ /* 0x0007e2000c101b32 */
[----:B------:R-:W-:Y:S02]  /*8fa0*/  SHF.R.S32.HI R13, RZ, 0x1f, R25 ;  /* 0x0000001fff0d7819 */ /* 0x000fe40000011419 */
[-C--:B------:R-:W-:Y:S02]  /*8fb0*/  @!P2 LEA.HI.X R9, R33, R5.reuse, R12, 0x2, P6 ;  /* 0x000000052109a211 */ /* 0x080fe400030f140c */
[C---:B------:R-:W-:Y:S02]  /*8fc0*/  @!P1 LEA R12, P6, R25.reuse, R4, 0x2 ;  /* 0x00000004190c9211 */ /* 0x040fe400078c10ff */
[----:B------:R-:W-:Y:S01]  /*8fd0*/  SHF.R.S32.HI R14, RZ, 0x1f, R29 ;  /* 0x0000001fff0e7819 */ /* 0x000fe2000001141d */
[----:B------:R3:W-:Y:S01]  /*8fe0*/  @!P2 ST.E.64 desc[UR50][R8.64], R140 ;  /* 0x0000008c0800a985 */ /* 0x0007e2000c101b32 */
[----:B------:R-:W-:-:S02]  /*8ff0*/  @!P1 LEA.HI.X R13, R25, R5, R13, 0x2, P6 ;  /* 0x00000005190d9211 */ /* 0x000fc400030f140d */
[----:B------:R-:W-:-:S03]  /*9000*/  @!P5 LEA R4, P6, R29, R4, 0x2 ;  /* 0x000000041d04d211 */ /* 0x000fc600078c10ff */
[----:B------:R3:W-:Y:S01]  /*9010*/  @!P1 ST.E.64 desc[UR50][R12.64], R144 ;  /* 0x000000900c009985 */ /* 0x0007e2000c101b32 */
[----:B------:R-:W-:-:S05]  /*9020*/  @!P5 LEA.HI.X R5, R29, R5, R14, 0x2, P6 ;  /* 0x000000051d05d211 */ /* 0x000fca00030f140e */
[----:B------:R3:W-:Y:S04]  /*9030*/  @!P5 ST.E.64 desc[UR50][R4.64], R148 ;  /* 0x000000940400d985 */ /* 0x0007e8000c101b32 */
.L_x_9453:
[----:B------:R-:W-:Y:S05]  /*9040*/  BSYNC B1 ;  /* 0x0000000000017941 */ /* 0x000fea0003800000 */
.L_x_9452:
[----:B--23--:R2:W3:Y:S04]  /*9050*/  SHFL.IDX PT, R5, R3, 0x1, 0x1c1f ;  /* 0x003c1f0003057f89 */ /* 0x00c4e800000e0000 */
[----:B-1----:R2:W1:Y:S01]  /*9060*/  SHFL.IDX PT, R4, R0, 0x1, 0x1c1f ;  /* 0x003c1f0000047f89 */ /* 0x00246200000e0000 */
[----:B------:R-:W-:Y:S05]  /*9070*/  @P0 BRA `(.L_x_9451) ;  /* 0x0000001800080947 */ /* 0x000fea0003800000 */
[----:B------:R-:W-:Y:S01]  /*9080*/  ULDC UR4, c[0x0][0xac8] ;  /* 0x0002b20000047ab9 */ /* 0x000fe20000000800 */
[----:B------:R-:W-:Y:S01]  /*9090*/  VIADD R25, R2, 0xe0 ;  /* 0x000000e002197836 */ /* 0x000fe20000000000 */
[----:B------:R-:W-:Y:S01]  /*90a0*/  ISETP.GE.AND P5, PT, R224, UR4, PT ;  /* 0x00000004e0007c0c */ /* 0x000fe2000bfa6270 */
[C---:B0-2---:R-:W-:Y:S01]  /*90b0*/  VIADD R3, R2.reuse, 0xe8 ;  /* 0x000000e802037836 */ /* 0x045fe20000000000 */
[----:B------:R-:W-:Y:S02]  /*90c0*/  ISETP.GE.AND P4, PT, R2, UR4, PT ;  /* 0x0000000402007c0c */ /* 0x000fe4000bf86270 */
[----:B------:R-:W-:Y:S02]  /*90d0*/  ISETP.GE.AND P2, PT, R223, UR4, PT ;  /* 0x00000004df007c0c */ /* 0x000fe4000bf46270 */
[----:B------:R-:W-:Y:S02]  /*90e0*/  ISETP.GE.AND P1, PT, R222, UR4, PT ;  /* 0x00000004de007c0c */ /* 0x000fe4000bf26270 */
[----:B------:R-:W-:-:S02]  /*90f0*/  ISETP.GE.AND P0, PT, R221, UR4, PT ;  /* 0x00000004dd007c0c */ /* 0x000fc4000bf06270 */
[----:B------:R-:W-:-:S03]  /*9100*/  SHF.R.S32.HI R0, RZ, 0x1f, R25 ;  /* 0x0000001fff007819 */ /* 0x000fc60000011419 */
[-C--:B-1----:R-:W-:Y:S02]  /*9110*/  @!P5 LEA R8, P3, R224, R4.reuse, 0x2 ;  /* 0x00000004e008d211 */ /* 0x082fe400078610ff */
[----:B---3--:R-:W-:Y:S02]  /*9120*/  @!P4 IMAD.WIDE R6, R2, 0x4, R4 ;  /* 0x000000040206c825 */ /* 0x008fe400078e0204 */
[-C--:B------:R-:W-:Y:S02]  /*9130*/  @!P5 LEA.HI.X R9, R224, R5.reuse, R172, 0x2, P3 ;  /* 0x00000005e009d211 */ /* 0x080fe400018f14ac */
[CC--:B------:R-:W-:Y:S01]  /*9140*/  @!P2 LEA R10, P6, R223.reuse, R4.reuse, 0x2 ;  /* 0x00000004df0aa211 */ /* 0x0c0fe200078c10ff */
[----:B------:R0:W-:Y:S01]  /*9150*/  @!P4 ST.E.64 desc[UR50][R6.64], R26 ;  /* 0x0000001a0600c985 */ /* 0x0001e2000c101b32 */
[----:B------:R-:W-:Y:S02]  /*9160*/  ISETP.GE.AND P3, PT, R220, UR4, PT ;  /* 0x00000004dc007c0c */ /* 0x000fe4000bf66270 */
[----:B------:R-:W-:Y:S01]  /*9170*/  @!P2 LEA.HI.X R11, R223, R5, R171, 0x2, P6 ;  /* 0x00000005df0ba211 */ /* 0x000fe200030f14ab */
[----:B------:R1:W-:Y:S01]  /*9180*/  @!P5 ST.E.64 desc[UR50][R8.64], R30 ;  /* 0x0000001e0800d985 */ /* 0x0003e2000c101b32 */
[----:B------:R-:W-:-:S02]  /*9190*/  @!P1 LEA R12, P5, R222, R4, 0x2 ;  /* 0x00000004de0c9211 */ /* 0x000fc400078a10ff */
[----:B------:R-:W-:Y:S01]  /*91a0*/  ISETP.GE.AND P4, PT, R219, UR4, PT ;  /* 0x00000004db007c0c */ /* 0x000fe2000bf86270 */
[----:B------:R2:W-:Y:S01]  /*91b0*/  @!P2 ST.E.64 desc[UR50][R10.64], R34 ;  /* 0x000000220a00a985 */ /* 0x0005e2000c101b32 */
[CC--:B------:R-:W-:Y:S02]  /*91c0*/  @!P0 LEA R14, P6, R221.reuse, R4.reuse, 0x2 ;  /* 0x00000004dd0e8211 */ /* 0x0c0fe400078c10ff */
[-C--:B------:R-:W-:Y:S02]  /*91d0*/  @!P1 LEA.HI.X R13, R222, R5.reuse, R170, 0x2, P5 ;  /* 0x00000005de0d9211 */ /* 0x080fe400028f14aa */
[----:B------:R-:W-:Y:S02]  /*91e0*/  ISETP.GE.AND P5, PT, R218, UR4, PT ;  /* 0x00000004da007c0c */ /* 0x000fe4000bfa6270 */
[----:B------:R-:W-:Y:S01]  /*91f0*/  @!P0 LEA.HI.X R15, R221, R5, R169, 0x2, P6 ;  /* 0x00000005dd0f8211 */ /* 0x000fe200030f14a9 */
[----:B------:R3:W-:Y:S01]  /*9200*/  @!P1 ST.E.64 desc[UR50][R12.64], R38 ;  /* 0x000000260c009985 */ /* 0x0007e2000c101b32 */
[----:B0-----:R-:W-:-:S02]  /*9210*/  @!P3 LEA R6, P6, R220, R4, 0x2 ;  /* 0x00000004dc06b211 */ /* 0x001fc400078c10ff */
[----:B------:R-:W-:Y:S01]  /*9220*/  ISETP.GE.AND P1, PT, R216, UR4, PT ;  /* 0x00000004d8007c0c */ /* 0x000fe2000bf26270 */
[----:B------:R0:W-:Y:S01]  /*9230*/  @!P0 ST.E.64 desc[UR50][R14.64], R42 ;  /* 0x0000002a0e008985 */ /* 0x0001e2000c101b32 */
[----:B------:R-:W-:Y:S02]  /*9240*/  ISETP.GE.AND P0, PT, R217, UR4, PT ;  /* 0x00000004d9007c0c */ /* 0x000fe4000bf06270 */
        /* <DEDUP_REMOVED lines=8> */
[CC--:B--2---:R-:W-:Y:S02]  /*92d0*/  @!P0 LEA R10, P4, R217.reuse, R4.reuse, 0x2 ;  /* 0x00000004d90a8211 */ /* 0x0c4fe400078810ff */
[----:B------:R-:W-:Y:S01]  /*92e0*/  ISETP.GE.AND P3, PT, R214, UR4, PT ;  /* 0x00000004d6007c0c */ /* 0x000fe2000bf66270 */
[----:B------:R2:W-:Y:S01]  /*92f0*/  @!P5 ST.E.64 desc[UR50][R20.64], R54 ;  /* 0x000000361400d985 */ /* 0x0005e2000c101b32 */
[----:B---3--:R-:W-:Y:S02]  /*9300*/  @!P1 LEA R12, P5, R216, R4, 0x2 ;  /* 0x00000004d80c9211 */ /* 0x008fe400078a10ff */
[----:B------:R-:W-:Y:S02]  /*9310*/  @!P0 LEA.HI.X R11, R217, R5, R166, 0x2, P4 ;  /* 0x00000005d90b8211 */ /* 0x000fe400020f14a6 */
[----:B------:R-:W-:-:S02]  /*9320*/  ISETP.GE.AND P4, PT, R213, UR4, PT ;  /* 0x00000004d5007c0c */ /* 0x000fc4000bf86270 */
[-C--:B------:R-:W-:Y:S01]  /*9330*/  @!P1 LEA.HI.X R13, R216, R5.reuse, R165, 0x2, P5 ;  /* 0x00000005d80d9211 */ /* 0x080fe200028f14a5 */
[----:B------:R-:W-:Y:S01]  /*9340*/  @!P0 ST.E.64 desc[UR50][R10.64], R58 ;  /* 0x0000003a0a008985 */ /* 0x000fe2000c101b32 */
[----:B------:R-:W-:Y:S02]  /*9350*/  ISETP.GE.AND P5, PT, R212, UR4, PT ;  /* 0x00000004d4007c0c */ /* 0x000fe4000bfa6270 */
[CC--:B0-----:R-:W-:Y:S01]  /*9360*/  @!P2 LEA R14, P6, R215.reuse, R4.reuse, 0x2 ;  /* 0x00000004d70ea211 */ /* 0x0c1fe200078c10ff */
[----:B------:R0:W-:Y:S01]  /*9370*/  @!P1 ST.E.64 desc[UR50][R12.64], R62 ;  /* 0x0000003e0c009985 */ /* 0x0001e2000c101b32 */
[----:B------:R-:W-:Y:S02]  /*9380*/  ISETP.GE.AND P1, PT, R210, UR4, PT ;  /* 0x00000004d2007c0c */ /* 0x000fe4000bf26270 */
[----:B------:R-:W-:Y:S02]  /*9390*/  @!P2 LEA.HI.X R15, R215, R5, R164, 0x2, P6 ;  /* 0x00000005d70fa211 */ /* 0x000fe400030f14a4 */
[----:B-1----:R-:W-:-:S02]  /*93a0*/  @!P3 LEA R6, P6, R214, R4, 0x2 ;  /* 0x00000004d606b211 */ /* 0x002fc400078c10ff */
[----:B------:R-:W-:Y:S01]  /*93b0*/  ISETP.GE.AND P0, PT, R211, UR4, PT ;  /* 0x00000004d3007c0c */ /* 0x000fe2000bf06270 */
[----:B------:R1:W-:Y:S01]  /*93c0*/  @!P2 ST.E.64 desc[UR50][R14.64], R66 ;  /* 0x000000420e00a985 */ /* 0x0003e2000c101b32 */
[CC--:B----4-:R-:W-:Y:S02]  /*93d0*/  @!P4 LEA R8, P2, R213.reuse, R4.reuse, 0x2 ;  /* 0x00000004d508c211 */ /* 0x0d0fe400078410ff */
[-C--:B------:R-:W-:Y:S02]  /*93e0*/  @!P3 LEA.HI.X R7, R214, R5.reuse, R163, 0x2, P6 ;  /* 0x00000005d607b211 */ /* 0x080fe400030f14a3 */
[----:B--2---:R-:W-:Y:S02]  /*93f0*/  @!P5 LEA R20, P6, R212, R4, 0x2 ;  /* 0x00000004d414d211 */ /* 0x004fe400078c10ff */
[----:B------:R-:W-:Y:S01]  /*9400*/  @!P4 LEA.HI.X R9, R213, R5, R162, 0x2, P2 ;  /* 0x00000005d509c211 */ /* 0x000fe200010f14a2 */
[----:B------:R-:W-:Y:S01]  /*9410*/  @!P3 ST.E.64 desc[UR50][R6.64], R70 ;  /* 0x000000460600b985 */ /* 0x000fe2000c101b32 */
[----:B------:R-:W-:-:S02]  /*9420*/  ISETP.GE.AND P2, PT, R209, UR4, PT ;  /* 0x00000004d1007c0c */ /* 0x000fc4000bf46270 */
[-C--:B------:R-:W-:Y:S01]  /*9430*/  @!P5 LEA.HI.X R21, R212, R5.reuse, R161, 0x2, P6 ;  /* 0x00000005d415d211 */ /* 0x080fe200030f14a1 */
[----:B------:R2:W-:Y:S01]  /*9440*/  @!P4 ST.E.64 desc[UR50][R8.64], R74 ;  /* 0x0000004a0800c985 */ /* 0x0005e2000c101b32 */
[-C--:B0-----:R-:W-:Y:S02]  /*9450*/  @!P1 LEA R12, P3, R210, R4.reuse, 0x2 ;  /* 0x00000004d20c9211 */ /* 0x081fe400078610ff */
[----:B------:R-:W-:Y:S01]  /*9460*/  @!P0 LEA R10, P6, R211, R4, 0x2 ;  /* 0x00000004d30a8211 */ /* 0x000fe200078c10ff */
[----:B------:R0:W-:Y:S01]  /*9470*/  @!P5 ST.E.64 desc[UR50][R20.64], R78 ;  /* 0x0000004e1400d985 */ /* 0x0001e2000c101b32 */
[----:B------:R-:W-:Y:S02]  /*9480*/  ISETP.GE.AND P5, PT, R208, UR4, PT ;  /* 0x00000004d0007c0c */ /* 0x000fe4000bfa6270 */
[----:B------:R-:W-:Y:S02]  /*9490*/  ISETP.GE.AND P4, PT, R207, UR4, PT ;  /* 0x00000004cf007c0c */ /* 0x000fe4000bf86270 */
[----:B------:R-:W-:-:S02]  /*94a0*/  @!P1 LEA.HI.X R13, R210, R5, R159, 0x2, P3 ;  /* 0x00000005d20d9211 */ /* 0x000fc400018f149f */
[----:B------:R-:W-:Y:S02]  /*94b0*/  ISETP.GE.AND P3, PT, R206, UR4, PT ;  /* 0x00000004ce007c0c */ /* 0x000fe4000bf66270 */
[-C--:B------:R-:W-:Y:S02]  /*94c0*/  @!P0 LEA.HI.X R11, R211, R5.reuse, R160, 0x2, P6 ;  /* 0x00000005d30b8211 */ /* 0x080fe400030f14a0 */
[CC--:B-1----:R-:W-:Y:S02]  /*94d0*/  @!P2 LEA R14, P6, R209.reuse, R4.reuse, 0x2 ;  /* 0x00000004d10ea211 */ /* 0x0c2fe400078c10ff */
[----:B------:R-:W-:Y:S01]  /*94e0*/  SHF.R.S32.HI R27, RZ, 0x1f, R16 ;  /* 0x0000001fff1b7819 */ /* 0x000fe20000011410 */
[----:B------:R1:W-:Y:S01]  /*94f0*/  @!P0 ST.E.64 desc[UR50][R10.64], R82 ;  /* 0x000000520a008985 */ /* 0x0003e2000c101b32 */
[----:B------:R-:W-:Y:S02]  /*9500*/  @!P2 LEA.HI.X R15, R209, R5, R158, 0x2, P6 ;  /* 0x00000005d10fa211 */ /* 0x000fe400030f149e */
[-C--:B--2---:R-:W-:Y:S01]  /*9510*/  @!P4 LEA R8, P0, R207, R4.reuse, 0x2 ;  /* 0x00000004cf08c211 */ /* 0x084fe200078010ff */
[----:B------:R2:W-:Y:S01]  /*9520*/  @!P1 ST.E.64 desc[UR50][R12.64], R86 ;  /* 0x000000560c009985 */ /* 0x0005e2000c101b32 */
[----:B------:R-:W-:-:S02]  /*9530*/  @!P5 LEA R6, P1, R208, R4, 0x2 ;  /* 0x00000004d006d211 */ /* 0x000fc400078210ff */
[----:B0-----:R-:W-:Y:S01]  /*9540*/  @!P3 LEA R20, P6, R206, R4, 0x2 ;  /* 0x00000004ce14b211 */ /* 0x001fe200078c10ff */
[----:B------:R0:W-:Y:S01]  /*9550*/  @!P2 ST.E.64 desc[UR50][R14.64], R90 ;  /* 0x0000005a0e00a985 */ /* 0x0001e2000c101b32 */
[----:B------:R-:W-:Y:S02]  /*9560*/  ISETP.GE.AND P2, PT, R205, UR4, PT ;  /* 0x00000004cd007c0c */ /* 0x000fe4000bf46270 */
[-C--:B------:R-:W-:Y:S02]  /*9570*/  @!P5 LEA.HI.X R7, R208, R5.reuse, R157, 0x2, P1 ;  /* 0x00000005d007d211 */ /* 0x080fe400008f149d */
[----:B------:R-:W-:Y:S02]  /*9580*/  ISETP.GE.AND P1, PT, R204, UR4, PT ;  /* 0x00000004cc007c0c */ /* 0x000fe4000bf26270 */
[-C--:B------:R-:W-:Y:S01]  /*9590*/  @!P4 LEA.HI.X R9, R207, R5.reuse, R156, 0x2, P0 ;  /* 0x00000005cf09c211 */ /* 0x080fe200000f149c */
[----:B------:R-:W-:Y:S01]  /*95a0*/  @!P5 ST.E.64 desc[UR50][R6.64], R94 ;  /* 0x0000005e0600d985 */ /* 0x000fe2000c101b32 */
[----:B------:R-:W-:-:S02]  /*95b0*/  @!P3 LEA.HI.X R21, R206, R5, R155, 0x2, P6 ;  /* 0x00000005ce15b211 */ /* 0x000fc400030f149b */
[----:B------:R-:W-:Y:S01]  /*95c0*/  ISETP.GE.AND P0, PT, R23, UR4, PT ;  /* 0x0000000417007c0c */ /* 0x000fe2000bf06270 */
[----:B------:R3:W-:Y:S01]  /*95d0*/  @!P4 ST.E.64 desc[UR50][R8.64], R98 ;  /* 0x000000620800c985 */ /* 0x0007e2000c101b32 */
[----:B------:R-:W-:Y:S02]  /*95e0*/  ISETP.GE.AND P4, PT, R19, UR4, PT ;  /* 0x0000000413007c0c */ /* 0x000fe4000bf86270 */
[CC--:B-1----:R-:W-:Y:S01]  /*95f0*/  @!P2 LEA R10, P6, R205.reuse, R4.reuse, 0x2 ;  /* 0x00000004cd0aa211 */ /* 0x0c2fe200078c10ff */
[----:B------:R1:W-:Y:S01]  /*9600*/  @!P3 ST.E.64 desc[UR50][R20.64], R102 ;  /* 0x000000661400b985 */ /* 0x0003e2000c101b32 */
[----:B------:R-:W-:Y:S02]  /*9610*/  ISETP.GE.AND P3, PT, R22, UR4, PT ;  /* 0x0000000416007c0c */ /* 0x000fe4000bf66270 */
[----:B--2---:R-:W-:Y:S02]  /*9620*/  @!P1 LEA R12, P5, R204, R4, 0x2 ;  /* 0x00000004cc0c9211 */ /* 0x004fe400078a10ff */
[----:B------:R-:W-:-:S02]  /*9630*/  @!P2 LEA.HI.X R11, R205, R5, R154, 0x2, P6 ;  /* 0x00000005cd0ba211 */ /* 0x000fc400030f149a */
[-C--:B------:R-:W-:Y:S02]  /*9640*/  @!P1 LEA.HI.X R13, R204, R5.reuse, R153, 0x2, P5 ;  /* 0x00000005cc0d9211 */ /* 0x080fe400028f1499 */
[-C--:B0-----:R-:W-:Y:S01]  /*9650*/  @!P0 LEA R14, P6, R23, R4.reuse, 0x2 ;  /* 0x00000004170e8211 */ /* 0x081fe200078c10ff */
[----:B------:R0:W-:Y:S01]  /*9660*/  @!P2 ST.E.64 desc[UR50][R10.64], R106 ;  /* 0x0000006a0a00a985 */ /* 0x0001e2000c101b32 */
[-C--:B---3--:R-:W-:Y:S02]  /*9670*/  @!P4 LEA R8, P5, R19, R4.reuse, 0x2 ;  /* 0x000000041308c211 */ /* 0x088fe400078a10ff */
[-C--:B------:R-:W-:Y:S01]  /*9680*/  @!P0 LEA.HI.X R15, R23, R5.reuse, R152, 0x2, P6 ;  /* 0x00000005170f8211 */ /* 0x080fe200030f1498 */
[----:B------:R2:W-:Y:S01]  /*9690*/  @!P1 ST.E.64 desc[UR50][R12.64], R110 ;  /* 0x0000006e0c009985 */ /* 0x0005e2000c101b32 */
[----:B------:R-:W-:Y:S01]  /*96a0*/  @!P3 LEA R6, P1, R22, R4, 0x2 ;  /* 0x000000041606b211 */ /* 0x000fe200078210ff */
[----:B-1----:R-:W-:Y:S01]  /*96b0*/  VIADD R21, R2, 0xf0 ;  /* 0x000000f002157836 */ /* 0x002fe20000000000 */
[----:B------:R-:W-:Y:S01]  /*96c0*/  ISETP.GE.AND P2, PT, R18, UR4, PT ;  /* 0x0000000412007c0c */ /* 0x000fe2000bf46270 */
[----:B------:R1:W-:Y:S01]  /*96d0*/  @!P0 ST.E.64 desc[UR50][R14.64], R114 ;  /* 0x000000720e008985 */ /* 0x0003e2000c101b32 */
[----:B------:R-:W-:-:S02]  /*96e0*/  @!P3 LEA.HI.X R7, R22, R5, R229, 0x2, P1 ;  /* 0x000000051607b211 */ /* 0x000fc400008f14e5 */
[----:B------:R-:W-:Y:S02]  /*96f0*/  ISETP.GE.AND P1, PT, R17, UR4, PT ;  /* 0x0000000411007c0c */ /* 0x000fe4000bf26270 */
[----:B------:R-:W-:Y:S01]  /*9700*/  @!P4 LEA.HI.X R9, R19, R5, R228, 0x2, P5 ;  /* 0x000000051309c211 */ /* 0x000fe200028f14e4 */
[----:B------:R3:W-:Y:S01]  /*9710*/  @!P3 ST.E.64 desc[UR50][R6.64], R118 ;  /* 0x000000760600b985 */ /* 0x0007e2000c101b32 */
[----:B------:R-:W-:Y:S02]  /*9720*/  ISETP.GE.AND P0, PT, R16, UR4, PT ;  /* 0x0000000410007c0c */ /* 0x000fe4000bf06270 */
[----:B------:R-:W-:Y:S01]  /*9730*/  ISETP.GE.AND P3, PT, R3, UR4, PT ;  /* 0x0000000403007c0c */ /* 0x000fe2000bf66270 */
[----:B------:R4:W-:Y:S01]  /*9740*/  @!P4 ST.E.64 desc[UR50][R8.64], R122 ;  /* 0x0000007a0800c985 */ /* 0x0009e2000c101b32 */
[----:B------:R-:W-:Y:S02]  /*9750*/  ISETP.GE.AND P4, PT, R25, UR4, PT ;  /* 0x0000000419007c0c */ /* 0x000fe4000bf86270 */
[----:B0-----:R-:W-:-:S03]  /*9760*/  @!P2 LEA R10, P5, R18, R4, 0x2 ;  /* 0x00000004120aa211 */ /* 0x001fc600078a10ff */
[CC--:B--2---:R-:W-:Y:S02]  /*9770*/  @!P1 LEA R12, P6, R17.reuse, R4.reuse, 0x2 ;  /* 0x00000004110c9211 */ /* 0x0c4fe400078c10ff */
[-C--:B------:R-:W-:Y:S02]  /*9780*/  @!P2 LEA.HI.X R11, R18, R5.reuse, R227, 0x2, P5 ;  /* 0x00000005120ba211 */ /* 0x080fe400028f14e3 */
[CC--:B-1----:R-:W-:Y:S02]  /*9790*/  @!P0 LEA R14, P5, R16.reuse, R4.reuse, 0x2 ;  /* 0x00000004100e8211 */ /* 0x0c2fe400078a10ff */
[-C--:B------:R-:W-:Y:S01]  /*97a0*/  @!P1 LEA.HI.X R13, R17, R5.reuse, R226, 0x2, P6 ;  /* 0x00000005110d9211 */ /* 0x080fe200030f14e2 */
[----:B------:R0:W-:Y:S01]  /*97b0*/  @!P2 ST.E.64 desc[UR50][R10.64], R126 ;  /* 0x0000007e0a00a985 */ /* 0x0001e2000c101b32 */
[----:B------:R-:W-:Y:S02]  /*97c0*/  ISETP.GE.AND P6, PT, R21, UR4, PT ;  /* 0x0000000415007c0c */ /* 0x000fe4000bfc6270 */
[----:B------:R-:W-:Y:S01]  /*97d0*/  @!P0 LEA.HI.X R15, R16, R5, R27, 0x2, P5 ;  /* 0x00000005100f8211 */ /* 0x000fe200028f141b */
[----:B------:R0:W-:Y:S01]  /*97e0*/  @!P1 ST.E.64 desc[UR50][R12.64], R130 ;  /* 0x000000820c009985 */ /* 0x0001e2000c101b32 */
[----:B---3--:R-:W-:-:S03]  /*97f0*/  @!P4 LEA R6, P5, R25, R4, 0x2 ;  /* 0x000000041906c211 */ /* 0x008fc600078a10ff */
[----:B------:R0:W-:Y:S01]  /*9800*/  @!P0 ST.E.64 desc[UR50][R14.64], R134 ;  /* 0x000000860e008985 */ /* 0x0001e2000c101b32 */
[-C--:B------:R-:W-:Y:S02]  /*9810*/  @!P4 LEA.HI.X R7, R25, R5.reuse, R0, 0x2, P5 ;  /* 0x000000051907c211 */ /* 0x080fe400028f1400 */
[----:B------:R-:W-:Y:S02]  /*9820*/  SHF.R.S32.HI R0, RZ, 0x1f, R3 ;  /* 0x0000001fff007819 */ /* 0x000fe40000011403 */
[C---:B----4-:R-:W-:Y:S01]  /*9830*/  @!P3 LEA R8, P5, R3.reuse, R4, 0x2 ;  /* 0x000000040308b211 */ /* 0x050fe200078a10ff */
[----:B------:R0:W-:Y:S03]  /*9840*/  @!P4 ST.E.64 desc[UR50][R6.64], R138 ;  /* 0x0000008a0600c985 */ /* 0x0001e6000c101b32 */
[----:B------:R-:W-:Y:S01]  /*9850*/  @!P3 LEA.HI.X R9, R3, R5, R0, 0x2, P5 ;  /* 0x000000050309b211 */ /* 0x000fe200028f1400 */
[----:B------:R-:W-:Y:S01]  /*9860*/  VIADD R3, R2, 0xf8 ;  /* 0x000000f802037836 */ /* 0x000fe20000000000 */
[----:B------:R-:W-:-:S02]  /*9870*/  SHF.R.S32.HI R0, RZ, 0x1f, R21 ;  /* 0x0000001fff007819 */ /* 0x000fc40000011415 */
[----:B------:R-:W-:Y:S01]  /*9880*/  @!P6 LEA R20, P5, R21, R4, 0x2 ;  /* 0x000000041514e211 */ /* 0x000fe200078a10ff */
[----:B------:R0:W-:Y:S01]  /*9890*/  @!P3 ST.E.64 desc[UR50][R8.64], R142 ;  /* 0x0000008e0800b985 */ /* 0x0001e2000c101b32 */
[----:B------:R-:W-:Y:S02]  /*98a0*/  ISETP.GE.AND P0, PT, R3, UR4, PT ;  /* 0x0000000403007c0c */ /* 0x000fe4000bf06270 */
[----:B------:R-:W-:-:S05]  /*98b0*/  @!P6 LEA.HI.X R21, R21, R5, R0, 0x2, P5 ;  /* 0x000000051515e211 */ /* 0x000fca00028f1400 */
[----:B------:R0:W-:Y:S06]  /*98c0*/  @!P6 ST.E.64 desc[UR50][R20.64], R146 ;  /* 0x000000921400e985 */ /* 0x0001ec000c101b32 */
[----:B------:R-:W-:Y:S05]  /*98d0*/  @P0 BRA `(.L_x_9451) ;  /* 0x0000000c00f00947 */ /* 0x000fea0003800000 */
[----:B------:R-:W-:Y:S02]  /*98e0*/  LEA R4, P0, R3, R4, 0x2 ;  /* 0x0000000403047211 */ /* 0x000fe400078010ff */
[----:B------:R-:W-:-:S04]  /*98f0*/  SHF.R.S32.HI R0, RZ, 0x1f, R3 ;  /* 0x0000001fff007819 */ /* 0x000fc80000011403 */
[----:B------:R-:W-:-:S05]  /*9900*/  LEA.HI.X R5, R3, R5, R0, 0x2, P0 ;  /* 0x0000000503057211 */ /* 0x000fca00000f1400 */
[----:B------:R1:W-:Y:S01]  /*9910*/  ST.E.64 desc[UR50][R4.64], R150 ;  /* 0x0000009604007985 */ /* 0x0003e2000c101b32 */
[----:B------:R-:W-:Y:S05]  /*9920*/  BRA `(.L_x_9451) ;  /* 0x0000000c00dc7947 */ /* 0x000fea0003800000 */
.L_x_9442:
        /* <DEDUP_REMOVED lines=33> */
.L_x_9454:
[----:B------:R-:W-:Y:S01]  /*9b40*/  USEL UR39, UR39, URZ, !UP0 ;  /* 0x0000003f27277287 */ /* 0x000fe2000c000000 */
[----:B------:R-:W-:Y:S01]  /*9b50*/  BSSY B1, `(.L_x_9455) ;  /* 0x0000039000017945 */ /* 0x000fe20003800000 */
[----:B------:R-:W-:-:S03]  /*9b60*/  USEL UR40, UR40, URZ, !UP0 ;  /* 0x0000003f28287287 */ /* 0x000fc6000c000000 */
[----:B------:R-:W-:Y:S09]  /*9b70*/  @P0 BRA `(.L_x_9456) ;  /* 0x0000000000d80947 */ /* 0x000ff20003800000 */
[----:B------:R-:W0:Y:S01]  /*9b80*/  S2R R3, SR_TID.X ;  /* 0x0000000000037919 */ /* 0x000e220000002100 */
[----:B------:R-:W1:Y:S01]  /*9b90*/  LDC R9, c[0x0][0xbe8] ;  /* 0x0002fa00ff097b82 */ /* 0x000e620000000800 */
[----:B------:R-:W-:-:S04]  /*9ba0*/  IMAD.U32 R4, RZ, RZ, UR41 ;  /* 0x00000029ff047e24 */ /* 0x000fc8000f8e00ff */
[----:B0-----:R-:W-:Y:S02]  /*9bb0*/  IMAD R3, R4, 0x80, R3 ;  /* 0x0000008004037824 */ /* 0x001fe400078e0203 */
[----:B-1---5:R-:W-:Y:S02]  /*9bc0*/  IMAD R4, R0, R9, RZ ;  /* 0x0000000900047224 */ /* 0x022fe400078e02ff */
        /* <DEDUP_REMOVED lines=8> */
[----:B------:R-:W0:Y:S04]  /*9c50*/  @P0 LDC R3, c[0x0][0xbec] ;  /* 0x0002fb00ff030b82 */ /* 0x000e280000000800 */
[----:B------:R-:W-:Y:S01]  /*9c60*/  ULDC.64 UR8, c[0x0][UR17+0x218] ;  /* 0x0000860011087abb */ /* 0x000fe20008000a00 */
[----:B------:R-:W-:Y:S01]  /*9c70*/  ULDC.64 UR12, c[0x0][UR17+0x220] ;  /* 0x00008800110c7abb */ /* 0x000fe20008000a00 */
[----:B------:R-:W-:Y:S01]  /*9c80*/  ULDC.64 UR14, c[0x0][UR17+0x228] ;  /* 0x00008a00110e7abb */ /* 0x000fe20008000a00 */
[----:B------:R-:W-:Y:S01]  /*9c90*/  UIMAD.WIDE.U32 UR10, UR8, UR43, URZ ;  /* 0x0000002b080a72a5 */ /* 0x000fe2000f8e003f */
[----:B------:R-:W1:Y:S01]  /*9ca0*/  @P0 LDC R5, c[0x0][0xbf0] ;  /* 0x0002fc00ff050b82 */ /* 0x000e620000000800 */
        /* <DEDUP_REMOVED lines=8> */
[----:B0-----:R-:W-:Y:S01]  /*9d30*/  @P0 IMAD.HI.U32 R4, R6, R3, RZ ;  /* 0x0000000306040227 */ /* 0x001fe200078e00ff */
[----:B------:R-:W-:-:S02]  /*9d40*/  UIADD3 UR18, UR11, UR18, URZ ;  /* 0x000000120b127290 */ /* 0x000fc4000fffe03f */
[----:B------:R-:W-:Y:S01]  /*9d50*/  UIADD3 UR13, UR9, UR13, URZ ;  /* 0x0000000d090d7290 */ /* 0x000fe2000fffe03f */
[----:B------:R-:W-:Y:S02]  /*9d60*/  IMAD.MOV.U32 R3, RZ, RZ, R6 ;  /* 0x000000ffff037224 */ /* 0x000fe400078e0006 */
[----:B------:R-:W-:Y:S01]  /*9d70*/  IMAD.U32 R10, RZ, RZ, UR14 ;  /* 0x0000000eff0a7e24 */ /* 0x000fe2000f8e00ff */
[----:B------:R-:W-:Y:S01]  /*9d80*/  ULDC.64 UR8, c[0x0][UR17+0x210] ;  /* 0x0000840011087abb */ /* 0x000fe20008000a00 */
[----:B-1----:R-:W-:Y:S01]  /*9d90*/  @P0 SHF.R.U32.HI R3, RZ, R5, R4 ;  /* 0x00000005ff030219 */ /* 0x002fe20000011604 */
        /* <DEDUP_REMOVED lines=20> */
.L_x_9456:
[----:B------:R-:W-:Y:S05]  /*9ee0*/  BSYNC B1 ;  /* 0x0000000000017941 */ /* 0x000fea0003800000 */
.L_x_9455:
[----:B------:R-:W-:-:S06]  /*9ef0*/  UISETP.GT.AND UP0, UPT, UR44, 0x1, UPT ;  /* 0x000000012c00788c */ /* 0x000fcc000bf04270 */
[----:B------:R-:W-:-:S13]  /*9f00*/  PLOP3.LUT P0, PT, PT, PT, UP0, 0x80, 0x0 ;  /* 0x000000000000781c */ /* 0x000fda0003f0f008 */
[----:B------:R-:W-:Y:S05]  /*9f10*/  @P0 BRA `(.L_x_9451) ;  /* 0x0000000800600947 */ /* 0x000fea0003800000 */
[----:B------:R-:W1:Y:S01]  /*9f20*/  LDC R11, c[0x0][0xbe8] ;  /* 0x0002fa00ff0b7b82 */ /* 0x000e620000000800 */
[----:B0-----:R-:W-:Y:S01]  /*9f30*/  SHF.R.S32.HI R3, RZ, 0x1f, R8 ;  /* 0x0000001fff037819 */ /* 0x001fe20000011408 */
[----:B------:R-:W-:Y:S01]  /*9f40*/  ULDC.64 UR10, c[0x0][0xaa0] ;  /* 0x0002a800000a7ab9 */ /* 0x000fe20000000a00 */
[----:B------:R-:W-:Y:S01]  /*9f50*/  BSSY B1, `(.L_x_9457) ;  /* 0x0000052000017945 */ /* 0x000fe20003800000 */
[----:B------:R-:W-:Y:S01]  /*9f60*/  UIMAD.WIDE.U32 UR8, UR4, UR10, URZ ;  /* 0x0000000a040872a5 */ /* 0x000fe2000f8e003f */
[----:B------:R-:W-:Y:S01]  /*9f70*/  LEA.HI R3, R3, R8, RZ, 0x3 ;  /* 0x0000000803037211 */ /* 0x000fe200078f18ff */
[----:B------:R-:W-:-:S03]  /*9f80*/  UIMAD UR10, UR19, UR10, URZ ;  /* 0x0000000a130a72a4 */ /* 0x000fc6000f8e023f */
[----:B------:R-:W-:Y:S01]  /*9f90*/  LOP3.LUT R9, R3, 0xfffffff8, RZ, 0xc0, !PT ;  /* 0xfffffff803097812 */ /* 0x000fe200078ec0ff */
[----:B------:R-:W-:Y:S01]  /*9fa0*/  UIMAD UR10, UR4, UR11, UR10 ;  /* 0x0000000b040a72a4 */ /* 0x000fe2000f8e020a */
[----:B------:R-:W-:-:S03]  /*9fb0*/  SHF.R.S32.HI R13, RZ, 0x3, R3 ;  /* 0x00000003ff0d7819 */ /* 0x000fc60000011403 */
[----:B------:R-:W-:Y:S01]  /*9fc0*/  IMAD.IADD R10, R8, 0x1, -R9 ;  /* 0x00000001080a7824 */ /* 0x000fe200078e0a09 */
[----:B------:R-:W-:Y:S01]  /*9fd0*/  UIADD3 UR9, UR9, UR10, URZ ;  /* 0x0000000a09097290 */ /* 0x000fe2000fffe03f */
[----:B------:R-:W-:Y:S02]  /*9fe0*/  IMAD.U32 R8, RZ, RZ, UR41 ;  /* 0x00000029ff087e24 */ /* 0x000fe4000f8e00ff */
[----:B------:R-:W-:Y:S01]  /*9ff0*/  IMAD R3, R10, 0x20, R13 ;  /* 0x000000200a037824 */ /* 0x000fe200078e020d */
[----:B------:R-:W-:Y:S02]  /*a000*/  ULDC.64 UR10, c[0x0][0xae8] ;  /* 0x0002ba00000a7ab9 */ /* 0x000fe40000000a00 */
[----:B------:R-:W-:Y:S01]  /*a010*/  UIMAD.WIDE.U32 UR8, UR43, UR10, UR8 ;  /* 0x0000000a2b0872a5 */ /* 0x000fe2000f8e0008 */
[----:B------:R-:W-:Y:S01]  /*a020*/  IMAD R8, R8, 0x80, R3 ;  /* 0x0000008008087824 */ /* 0x000fe200078e0203 */
[----:B-1----:R-:W-:Y:S02]  /*a030*/  ISETP.NE.AND P0, PT, R11, 0x1, PT ;  /* 0x000000010b00780c */ /* 0x002fe40003f05270 */
[----:B------:R-:W-:Y:S01]  /*a040*/  UIMAD UR9, UR43, UR11, UR9 ;  /* 0x0000000b2b0972a4 */ /* 0x000fe2000f8e0209 */
[----:B------:R-:W-:-:S02]  /*a050*/  IMAD.MOV.U32 R3, RZ, RZ, R8 ;  /* 0x000000ffff037224 */ /* 0x000fc400078e0008 */
[----:B------:R-:W-:Y:S02]  /*a060*/  ULDC.64 UR10, c[0x0][0xaf0] ;  /* 0x0002bc00000a7ab9 */ /* 0x000fe40000000a00 */
[----:B------:R-:W-:Y:S02]  /*a070*/  UIMAD UR40, UR40, UR10, URZ ;  /* 0x0000000a282872a4 */ /* 0x000fe4000f8e023f */
[----:B------:R-:W-:Y:S02]  /*a080*/  UIMAD.WIDE.U32 UR8, UR39, UR10, UR8 ;  /* 0x0000000a270872a5 */ /* 0x000fe4000f8e0008 */
[----:B------:R-:W-:Y:S02]  /*a090*/  UIMAD UR4, UR39, UR11, UR40 ;  /* 0x0000000b270472a4 */ /* 0x000fe4000f8e0228 */
[----:B------:R-:W0:Y:S02]  /*a0a0*/  @P0 LDC R5, c[0x0][0xbec] ;  /* 0x0002fb00ff050b82 */ /* 0x000e240000000800 */
[----:B------:R-:W-:Y:S01]  /*a0b0*/  UIADD3 UR4, UR9, UR4, URZ ;  /* 0x0000000409047290 */ /* 0x000fe2000fffe03f */
[----:B------:R-:W-:-:S05]  /*a0c0*/  ULDC.64 UR10, c[0x0][0xae0] ;  /* 0x0002b800000a7ab9 */ /* 0x000fca0000000a00 */
[----:B------:R-:W1:Y:S01]  /*a0d0*/  @P0 LDC R7, c[0x0][0xbf0] ;  /* 0x0002fc00ff070b82 */ /* 0x000e620000000800 */
[----:B0-----:R-:W-:-:S04]  /*a0e0*/  @P0 IMAD.HI.U32 R4, R8, R5, RZ ;  /* 0x0000000508040227 */ /* 0x001fc800078e00ff */
[----:B------:R-:W-:Y:S02]  /*a0f0*/  IMAD.U32 R5, RZ, RZ, UR9 ;  /* 0x00000009ff057e24 */ /* 0x000fe4000f8e00ff */
[----:B------:R-:W-:Y:S01]  /*a100*/  IMAD.U32 R5, RZ, RZ, UR4 ;  /* 0x00000004ff057e24 */ /* 0x000fe2000f8e00ff */
[----:B-1----:R-:W-:Y:S01]  /*a110*/  @P0 SHF.R.U32.HI R3, RZ, R7, R4 ;  /* 0x00000007ff030219 */ /* 0x002fe20000011604 */
[----:B------:R-:W-:Y:S01]  /*a120*/  IMAD.U32 R4, RZ, RZ, UR8 ;  /* 0x00000008ff047e24 */ /* 0x000fe2000f8e00ff */
[----:B------:R-:W-:Y:S02]  /*a130*/  ULDC.64 UR8, c[0x0][0xad8] ;  /* 0x0002b60000087ab9 */ /* 0x000fe40000000a00 */
[--C-:B------:R-:W-:Y:S01]  /*a140*/  SHF.R.S32.HI R6, RZ, 0x1f, R3.reuse ;  /* 0x0000001fff067819 */ /* 0x100fe20000011403 */
[----:B------:R-:W-:Y:S02]  /*a150*/  IMAD.MOV R7, RZ, RZ, -R3 ;  /* 0x000000ffff077224 */ /* 0x000fe400078e0a03 */
[----:B------:R-:W-:-:S04]  /*a160*/  IMAD.WIDE.U32 R4, R3, UR10, R4 ;  /* 0x0000000a03047c25 */ /* 0x000fc8000f8e0004 */
[----:B------:R-:W-:Y:S02]  /*a170*/  IMAD R7, R11, R7, R8 ;  /* 0x000000070b077224 */ /* 0x000fe400078e0208 */
[----:B------:R-:W-:Y:S02]  /*a180*/  IMAD R6, R6, UR10, RZ ;  /* 0x0000000a06067c24 */ /* 0x000fe4000f8e02ff */
[----:B------:R-:W-:Y:S02]  /*a190*/  IMAD.U32 R8, RZ, RZ, UR41 ;  /* 0x00000029ff087e24 */ /* 0x000fe4000f8e00ff */
[----:B------:R-:W-:Y:S01]  /*a1a0*/  IMAD R9, R3, UR11, R6 ;  /* 0x0000000b03097c24 */ /* 0x000fe2000f8e0206 */
[----:B------:R-:W-:Y:S01]  /*a1b0*/  SHF.R.S32.HI R6, RZ, 0x1f, R7 ;  /* 0x0000001fff067819 */ /* 0x000fe20000011407 */
[----:B------:R-:W-:Y:S02]  /*a1c0*/  IMAD R8, R8, 0x80, R13 ;  /* 0x0000008008087824 */ /* 0x000fe400078e020d */
[----:B------:R-:W-:-:S02]  /*a1d0*/  IMAD.IADD R5, R5, 0x1, R9 ;  /* 0x0000000105057824 */ /* 0x000fc400078e0209 */
[----:B------:R-:W-:Y:S02]  /*a1e0*/  IMAD R6, R6, UR8, RZ ;  /* 0x0000000806067c24 */ /* 0x000fe4000f8e02ff */
[----:B------:R-:W-:-:S04]  /*a1f0*/  IMAD.WIDE.U32 R4, R7, UR8, R4 ;  /* 0x0000000807047c25 */ /* 0x000fc8000f8e0004 */
[----:B------:R-:W-:Y:S01]  /*a200*/  IMAD R9, R7, UR9, R6 ;  /* 0x0000000907097c24 */ /* 0x000fe2000f8e0206 */
[----:B------:R-:W-:Y:S01]  /*a210*/  ULDC.64 UR8, c[0x0][0xa80] ;  /* 0x0002a00000087ab9 */ /* 0x000fe20000000a00 */
[----:B-----5:R-:W-:Y:S01]  /*a220*/  IMAD R11, R0, R11, RZ ;  /* 0x0000000b000b7224 */ /* 0x020fe200078e02ff */
[----:B------:R-:W-:Y:S01]  /*a230*/  LEA R6, P2, R4, UR8, 0x1 ;  /* 0x0000000804067c11 */ /* 0x000fe2000f8408ff */
[C---:B------:R-:W-:Y:S02]  /*a240*/  VIADD R3, R8.reuse, 0x40 ;  /* 0x0000004008037836 */ /* 0x040fe40000000000 */
[----:B------:R-:W-:Y:S02]  /*a250*/  IMAD.IADD R5, R5, 0x1, R9 ;  /* 0x0000000105057824 */ /* 0x000fe400078e0209 */
[----:B------:R-:W-:Y:S01]  /*a260*/  VIADD R0, R8, 0x20 ;  /* 0x0000002008007836 */ /* 0x000fe20000000000 */
[----:B------:R-:W-:Y:S01]  /*a270*/  ISETP.GE.AND P0, PT, R3, R11, PT ;  /* 0x0000000b0300720c */ /* 0x000fe20003f06270 */
[----:B------:R-:W-:Y:S01]  /*a280*/  IMAD.SHL.U32 R7, R10, 0x8, RZ ;  /* 0x000000080a077824 */ /* 0x000fe200078e00ff */
[----:B------:R-:W-:-:S02]  /*a290*/  LEA.HI.X R3, R4, UR9, R5, 0x1, P2 ;  /* 0x0000000904037c11 */ /* 0x000fc400090f0c05 */
[-C--:B------:R-:W-:Y:S01]  /*a2a0*/  ISETP.GE.AND P2, PT, R8, R11.reuse, PT ;  /* 0x0000000b0800720c */ /* 0x080fe20003f46270 */
[C---:B------:R-:W-:Y:S01]  /*a2b0*/  VIADD R9, R7.reuse, 0x40 ;  /* 0x0000004007097836 */ /* 0x040fe20000000000 */
[----:B------:R-:W-:Y:S01]  /*a2c0*/  ISETP.GE.AND P1, PT, R0, R11, PT ;  /* 0x0000000b0000720c */ /* 0x000fe20003f26270 */
[C---:B------:R-:W-:Y:S01]  /*a2d0*/  VIADD R13, R7.reuse, 0xc0 ;  /* 0x000000c0070d7836 */ /* 0x040fe20000000000 */
[----:B------:R0:W1:Y:S01]  /*a2e0*/  SHFL.IDX PT, R4, R6, RZ, 0x181f ;  /* 0x00181fff06047589 */ /* 0x00006200000e0000 */
[----:B------:R-:W-:Y:S01]  /*a2f0*/  VIADD R15, R7, 0x80 ;  /* 0x00000080070f7836 */ /* 0x000fe20000000000 */
[----:B------:R-:W-:Y:S02]  /*a300*/  SHF.R.S32.HI R20, RZ, 0x1f, R7 ;  /* 0x0000001fff147819 */ /* 0x000fe40000011407 */
[----:B------:R0:W2:Y:S01]  /*a310*/  SHFL.IDX PT, R0, R3, RZ, 0x181f ;  /* 0x00181fff03007589 */ /* 0x0000a200000e0000 */
[----:B------:R-:W-:Y:S02]  /*a320*/  SHF.R.S32.HI R10, RZ, 0x1f, R9 ;  /* 0x0000001fff0a7819 */ /* 0x000fe40000011409 */
[----:B------:R-:W-:-:S02]  /*a330*/  SHF.R.S32.HI R12, RZ, 0x1f, R13 ;  /* 0x0000001fff0c7819 */ /* 0x000fc4000001140d */
[----:B------:R-:W-:Y:S01]  /*a340*/  SHF.R.S32.HI R14, RZ, 0x1f, R15 ;  /* 0x0000001fff0e7819 */ /* 0x000fe2000001140f */
[----:B------:R-:W-:Y:S06]  /*a350*/  @P2 BRA `(.L_x_9458) ;  /* 0x0000000000442947 */ /* 0x000fec0003800000 */
        /* <DEDUP_REMOVED lines=8> */
[----:B------:R3:W-:Y:S01]  /*a3e0*/  @!P5 ST.E.128 desc[UR50][R24.64], RZ ;  /* 0x000000ff1800d985 */ /* 0x0007e2000c101d32 */
[----:B------:R-:W-:Y:S02]  /*a3f0*/  @!P4 LEA.HI.X R27, R9, R0, R10, 0x1, P6 ;  /* 0x00000000091bc211 */ /* 0x000fe400030f0c0a */
[----:B------:R-:W-:-:S03]  /*a400*/  @!P3 LEA R28, P6, R15, R4, 0x1 ;  /* 0x000000040f1cb211 */ /* 0x000fc600078c08ff */
[----:B------:R3:W-:Y:S01]  /*a410*/  @!P4 ST.E.128 desc[UR50][R26.64], RZ ;  /* 0x000000ff1a00c985 */ /* 0x0007e2000c101d32 */
[----:B------:R-:W-:Y:S02]  /*a420*/  @!P3 LEA.HI.X R29, R15, R0, R14, 0x1, P6 ;  /* 0x000000000f1db211 */ /* 0x000fe400030f0c0e */
[----:B------:R-:W-:-:S03]  /*a430*/  @!P2 LEA R4, P6, R13, R4, 0x1 ;  /* 0x000000040d04a211 */ /* 0x000fc600078c08ff */
[----:B------:R3:W-:Y:S01]  /*a440*/  @!P3 ST.E.128 desc[UR50][R28.64], RZ ;  /* 0x000000ff1c00b985 */ /* 0x0007e2000c101d32 */
[----:B------:R-:W-:-:S05]  /*a450*/  @!P2 LEA.HI.X R5, R13, R0, R12, 0x1, P6 ;  /* 0x000000000d05a211 */ /* 0x000fca00030f0c0c */
[----:B------:R3:W-:Y:S04]  /*a460*/  @!P2 ST.E.128 desc[UR50][R4.64], RZ ;  /* 0x000000ff0400a985 */ /* 0x0007e8000c101d32 */
.L_x_9458:
[----:B------:R-:W-:Y:S05]  /*a470*/  BSYNC B1 ;  /* 0x0000000000017941 */ /* 0x000fea0003800000 */
.L_x_9457:
[----:B--2---:R2:W4:Y:S01]  /*a480*/  SHFL.IDX PT, R0, R3, 0x1, 0x181f ;  /* 0x00381f0003007f89 */ /* 0x00452200000e0000 */
[----:B------:R-:W-:Y:S03]  /*a490*/  BSSY B1, `(.L_x_9459) ;  /* 0x0000014000017945 */ /* 0x000fe60003800000 */
[----:B-1-3--:R2:W1:Y:S01]  /*a4a0*/  SHFL.IDX PT, R4, R6, 0x1, 0x181f ;  /* 0x00381f0006047f89 */ /* 0x00a46200000e0000 */
[----:B------:R-:W-:Y:S05]  /*a4b0*/  @P1 BRA `(.L_x_9460) ;  /* 0x0000000000441947 */ /* 0x000fea0003800000 */
[----:B------:R-:W-:Y:S02]  /*a4c0*/  ULDC UR4, c[0x0][0xac8] ;  /* 0x0002b20000047ab9 */ /* 0x000fe40000000800 */
[----:B------:R-:W-:Y:S02]  /*a4d0*/  ISETP.GE.AND P4, PT, R7, UR4, PT ;  /* 0x0000000407007c0c */ /* 0x000fe4000bf86270 */
[----:B------:R-:W-:Y:S02]  /*a4e0*/  ISETP.GE.AND P3, PT, R9, UR4, PT ;  /* 0x0000000409007c0c */ /* 0x000fe4000bf66270 */
[----:B------:R-:W-:Y:S02]  /*a4f0*/  ISETP.GE.AND P2, PT, R15, UR4, PT ;  /* 0x000000040f007c0c */ /* 0x000fe4000bf46270 */
[----:B------:R-:W-:-:S07]  /*a500*/  ISETP.GE.AND P1, PT, R13, UR4, PT ;  /* 0x000000040d007c0c */ /* 0x000fce000bf26270 */
[-C--:B-1----:R-:W-:Y:S02]  /*a510*/  @!P4 LEA R24, P6, R7, R4.reuse, 0x1 ;  /* 0x000000040718c211 */ /* 0x082fe400078c08ff */
[----:B------:R-:W-:Y:S02]  /*a520*/  @!P3 LEA R26, P5, R9, R4, 0x1 ;  /* 0x00000004091ab211 */ /* 0x000fe400078a08ff */
[----:B----4-:R-:W-:Y:S02]  /*a530*/  @!P4 LEA.HI.X R25, R7, R0, R20, 0x1, P6 ;  /* 0x000000000719c211 */ /* 0x010fe400030f0c14 */
[----:B------:R-:W-:Y:S02]  /*a540*/  @!P2 LEA R28, P6, R15, R4, 0x1 ;  /* 0x000000040f1ca211 */ /* 0x000fe400078c08ff */
[----:B------:R-:W-:Y:S01]  /*a550*/  @!P3 LEA.HI.X R27, R9, R0, R10, 0x1, P5 ;  /* 0x00000000091bb211 */ /* 0x000fe200028f0c0a */
[----:B------:R3:W-:Y:S01]  /*a560*/  @!P4 ST.E.128 desc[UR50][R24.64], RZ ;  /* 0x000000ff1800c985 */ /* 0x0007e2000c101d32 */
[----:B------:R-:W-:-:S02]  /*a570*/  @!P1 LEA R4, P5, R13, R4, 0x1 ;  /* 0x000000040d049211 */ /* 0x000fc400078a08ff */
[-C--:B------:R-:W-:Y:S01]  /*a580*/  @!P2 LEA.HI.X R29, R15, R0.reuse, R14, 0x1, P6 ;  /* 0x000000000f1da211 */ /* 0x080fe200030f0c0e */
[----:B------:R3:W-:Y:S01]  /*a590*/  @!P3 ST.E.128 desc[UR50][R26.64], RZ ;  /* 0x000000ff1a00b985 */ /* 0x0007e2000c101d32 */
[----:B------:R-:W-:-:S03]  /*a5a0*/  @!P1 LEA.HI.X R5, R13, R0, R12, 0x1, P5 ;  /* 0x000000000d059211 */ /* 0x000fc600028f0c0c */
[----:B------:R3:W-:Y:S04]  /*a5b0*/  @!P2 ST.E.128 desc[UR50][R28.64], RZ ;  /* 0x000000ff1c00a985 */ /* 0x0007e8000c101d32 */
[----:B------:R3:W-:Y:S02]  /*a5c0*/  @!P1 ST.E.128 desc[UR50][R4.64], RZ ;  /* 0x000000ff04009985 */ /* 0x0007e4000c101d32 */
.L_x_9460:
[----:B------:R-:W-:Y:S05]  /*a5d0*/  BSYNC B1 ;  /* 0x0000000000017941 */ /* 0x000fea0003800000 */
.L_x_9459:
[----:B----4-:R4:W0:Y:S01]  /*a5e0*/  SHFL.IDX PT, R0, R3, 0x2, 0x181f ;  /* 0x00581f0003007f89 */ /* 0x01082200000e0000 */
        /* <DEDUP_REMOVED lines=9> */
[-C--:B------:R-:W-:Y:S02]  /*a680*/  @!P2 LEA R26, P5, R9, R4.reuse, 0x1 ;  /* 0x00000004091aa211 */ /* 0x080fe400078a08ff */
[----:B------:R-:W-:Y:S02]  /*a690*/  @!P1 LEA R28, P4, R15, R4, 0x1 ;  /* 0x000000040f1c9211 */ /* 0x000fe400078808ff */
[----:B0-----:R-:W-:Y:S02]  /*a6a0*/  @!P3 LEA.HI.X R25, R7, R0, R20, 0x1, P6 ;  /* 0x000000000719b211 */ /* 0x001fe400030f0c14 */
[----:B------:R-:W-:Y:S02]  /*a6b0*/  @!P0 LEA R4, P6, R13, R4, 0x1 ;  /* 0x000000040d048211 */ /* 0x000fe400078c08ff */
[-C--:B------:R-:W-:Y:S01]  /*a6c0*/  @!P2 LEA.HI.X R27, R9, R0.reuse, R10, 0x1, P5 ;  /* 0x00000000091ba211 */ /* 0x080fe200028f0c0a */
[----:B------:R3:W-:Y:S01]  /*a6d0*/  @!P3 ST.E.128 desc[UR50][R24.64], RZ ;  /* 0x000000ff1800b985 */ /* 0x0007e2000c101d32 */
[----:B------:R-:W-:-:S02]  /*a6e0*/  @!P1 LEA.HI.X R29, R15, R0, R14, 0x1, P4 ;  /* 0x000000000f1d9211 */ /* 0x000fc400020f0c0e */
[----:B------:R-:W-:Y:S01]  /*a6f0*/  @!P0 LEA.HI.X R5, R13, R0, R12, 0x1, P6 ;  /* 0x000000000d058211 */ /* 0x000fe200030f0c0c */
[----:B------:R3:W-:Y:S04]  /*a700*/  @!P2 ST.E.128 desc[UR50][R26.64], RZ ;  /* 0x000000ff1a00a985 */ /* 0x0007e8000c101d32 */
[----:B------:R3:W-:Y:S04]  /*a710*/  @!P1 ST.E.128 desc[UR50][R28.64], RZ ;  /* 0x000000ff1c009985 */ /* 0x0007e8000c101d32 */
[----:B------:R3:W-:Y:S02]  /*a720*/  @!P0 ST.E.128 desc[UR50][R4.64], RZ ;  /* 0x000000ff04008985 */ /* 0x0007e4000c101d32 */
.L_x_9462:
[----:B------:R-:W-:Y:S05]  /*a730*/  BSYNC B1 ;  /* 0x0000000000017941 */ /* 0x000fea0003800000 */
.L_x_9461:
[----:B0-----:R-:W-:Y:S01]  /*a740*/  VIADD R0, R8, 0x60 ;  /* 0x0000006008007836 */ /* 0x001fe20000000000 */
[----:B--2-4-:R-:W0:Y:S04]  /*a750*/  SHFL.IDX PT, R3, R3, 0x3, 0x181f ;  /* 0x00781f0003037f89 */ /* 0x014e2800000e0000 */
[----:B------:R-:W-:Y:S01]  /*a760*/  ISETP.GE.AND P0, PT, R0, R11, PT ;  /* 0x0000000b0000720c */ /* 0x000fe20003f06270 */
[----:B-1-3--:R1:W2:-:S12]  /*a770*/  SHFL.IDX PT, R4, R6, 0x3, 0x181f ;  /* 0x00781f0006047f89 */ /* 0x00a29800000e0000 */
[----:B-1----:R-:W-:Y:S05]  /*a780*/  @P0 BRA `(.L_x_9451) ;  /* 0x0000000000440947 */ /* 0x002fea0003800000 */
[----:B------:R-:W-:Y:S02]  /*a790*/  ULDC UR4, c[0x0][0xac8] ;  /* 0x0002b20000047ab9 */ /* 0x000fe40000000800 */
[----:B------:R-:W-:Y:S02]  /*a7a0*/  ISETP.GE.AND P3, PT, R7, UR4, PT ;  /* 0x0000000407007c0c */ /* 0x000fe4000bf66270 */
[----:B------:R-:W-:Y:S02]  /*a7b0*/  ISETP.GE.AND P2, PT, R9, UR4, PT ;  /* 0x0000000409007c0c */ /* 0x000fe4000bf46270 */
[----:B------:R-:W-:Y:S02]  /*a7c0*/  ISETP.GE.AND P1, PT, R15, UR4, PT ;  /* 0x000000040f007c0c */ /* 0x000fe4000bf26270 */
[----:B------:R-:W-:-:S07]  /*a7d0*/  ISETP.GE.AND P0, PT, R13, UR4, PT ;  /* 0x000000040d007c0c */ /* 0x000fce000bf06270 */
[----:B--2---:R-:W-:-:S04]  /*a7e0*/  @!P3 LEA R6, P4, R7, R4, 0x1 ;  /* 0x000000040706b211 */ /* 0x004fc800078808ff */
[-C--:B0-----:R-:W-:Y:S02]  /*a7f0*/  @!P3 LEA.HI.X R7, R7, R3.reuse, R20, 0x1, P4 ;  /* 0x000000030707b211 */ /* 0x081fe400020f0c14 */
[-C--:B------:R-:W-:Y:S02]  /*a800*/  @!P2 LEA R8, P4, R9, R4.reuse, 0x1 ;  /* 0x000000040908a211 */ /* 0x080fe400078808ff */
[-C--:B------:R-:W-:Y:S01]  /*a810*/  @!P1 LEA R20, P5, R15, R4.reuse, 0x1 ;  /* 0x000000040f149211 */ /* 0x080fe200078a08ff */
[----:B------:R0:W-:Y:S01]  /*a820*/  @!P3 ST.E.128 desc[UR50][R6.64], RZ ;  /* 0x000000ff0600b985 */ /* 0x0001e2000c101d32 */
[----:B------:R-:W-:Y:S02]  /*a830*/  @!P0 LEA R4, P6, R13, R4, 0x1 ;  /* 0x000000040d048211 */ /* 0x000fe400078c08ff */
[-C--:B------:R-:W-:Y:S02]  /*a840*/  @!P2 LEA.HI.X R9, R9, R3.reuse, R10, 0x1, P4 ;  /* 0x000000030909a211 */ /* 0x080fe400020f0c0a */
[----:B------:R-:W-:-:S02]  /*a850*/  @!P1 LEA.HI.X R21, R15, R3, R14, 0x1, P5 ;  /* 0x000000030f159211 */ /* 0x000fc400028f0c0e */
[----:B------:R-:W-:Y:S01]  /*a860*/  @!P0 LEA.HI.X R5, R13, R3, R12, 0x1, P6 ;  /* 0x000000030d058211 */ /* 0x000fe200030f0c0c */
[----:B------:R0:W-:Y:S04]  /*a870*/  @!P2 ST.E.128 desc[UR50][R8.64], RZ ;  /* 0x000000ff0800a985 */ /* 0x0001e8000c101d32 */
[----:B------:R0:W-:Y:S04]  /*a880*/  @!P1 ST.E.128 desc[UR50][R20.64], RZ ;  /* 0x000000ff14009985 */ /* 0x0001e8000c101d32 */
[----:B------:R0:W-:Y:S02]  /*a890*/  @!P0 ST.E.128 desc[UR50][R4.64], RZ ;  /* 0x000000ff04008985 */ /* 0x0001e4000c101d32 */
.L_x_9451:
[----:B------:R-:W-:Y:S05]  /*a8a0*/  BSYNC B0 ;  /* 0x0000000000007941 */ /* 0x000fea0003800000 */
.L_x_9441:
[----:B------:R-:W-:Y:S02]  /*a8b0*/  ULDC UR4, c[0x0][0xc3c] ;  /* 0x00030f0000047ab9 */ /* 0x000fe40000000800 */
[----:B------:R-:W-:-:S06]  /*a8c0*/  UISETP.GE.AND UP0, UPT, UR7, UR4, UPT ;  /* 0x000000040700728c */ /* 0x000fcc000bf06270 */
[----:B------:R-:W-:-:S13]  /*a8d0*/  PLOP3.LUT P0, PT, PT, PT, UP0, 0x80, 0x0 ;  /* 0x000000000000781c */ /* 0x000fda0003f0f008 */
[----:B------:R-:W-:Y:S05]  /*a8e0*/  @!P0 BRA `(.L_x_9463) ;  /* 0xffffff6400d48947 */ /* 0x000fea000383ffff */
[----:B------:R-:W-:Y:S05]  /*a8f0*/  EXIT ;  /* 0x000000000000794d */ /* 0x000fea0003800000 */
.L_x_9412:
        /* <DEDUP_REMOVED lines=16> */
.L_x_9464:
        /* <DEDUP_REMOVED lines=43> */
.L_x_9468:
        /* <DEDUP_REMOVED lines=35> */
.L_x_9466:
        /* <DEDUP_REMOVED lines=18> */
.L_x_9469:
        /* <DEDUP_REMOVED lines=57> */
.L_x_9467:
[----:B------:R-:W-:Y:S01]  /*b390*/  ULDC UR4, c[0x0][0xc3c] ;  /* 0x00030f0000047ab9 */ /* 0x000fe20000000800 */
[----:B------:R-:W-:Y:S02]  /*b3a0*/  IMAD.MOV.U32 R17, RZ, RZ, RZ ;  /* 0x000000ffff117224 */ /* 0x000fe400078e00ff */
[----:B------:R-:W-:Y:S02]  /*b3b0*/  IMAD.U32 R16, RZ, RZ, UR6 ;  /* 0x00000006ff107e24 */ /* 0x000fe4000f8e00ff */
[----:B------:R-:W-:Y:S02]  /*b3c0*/  IMAD.MOV.U32 R18, RZ, RZ, RZ ;  /* 0x000000ffff127224 */ /* 0x000fe400078e00ff */
[----:B------:R-:W-:-:S07]  /*b3d0*/  IMAD.U32 R19, RZ, RZ, UR4 ;  /* 0x00000004ff137e24 */ /* 0x000fce000f8e00ff */
.L_x_9470:
[----:B------:R-:W-:-:S13]  /*b3e0*/  ISETP.NE.AND P0, PT, R7, RZ, PT ;  /* 0x000000ff0700720c */ /* 0x000fda0003f05270 */
[----:B------:R-:W0:Y:S01]  /*b3f0*/  @!P0 S2R R3, SR_CgaCtaId ;  /* 0x0000000000038919 */ /* 0x000e220000008800 */
[----:B------:R-:W-:-:S04]  /*b400*/  @!P0 MOV R2, 0x400 ;  /* 0x0000040000028802 */ /* 0x000fc80000000f00 */
[----:B0-----:R-:W-:-:S05]  /*b410*/  @!P0 LEA R2, R3, R2, 0x18 ;  /* 0x0000000203028211 */ /* 0x001fca00078ec0ff */
[----:B------:R1:W-:Y:S01]  /*b420*/  @!P0 STS.128 [R2+0x228d0], R16 ;  /* 0x0228d01002008388 */ /* 0x0003e20000000c00 */
[----:B------:R-:W-:Y:S06]  /*b430*/  BAR.ARV 0x5, 0x180 ;  /* 0x0146000000007b1d */ /* 0x000fec0000002000 */
.L_x_9465:
        /* <DEDUP_REMOVED lines=25> */
[----:B------:R-:W-:Y:S01]  /*b5d0*/  LOP3.LUT R0, R4, 0xc0, RZ, 0xfc, !PT ;  /* 0x000000c004007812 */ /* 0x000fe200078efcff */
[----:B0-----:R-:W-:-:S06]  /*b5e0*/  ULEA UR4, UR5, UR4, 0x18 ;  /* 0x0000000405047291 */ /* 0x001fcc000f8ec03f */
[----:B------:R-:W-:-:S04]  /*b5f0*/  IMAD.U32 R22, RZ, RZ, UR4 ;  /* 0x00000004ff167e24 */ /* 0x000fc8000f8e00ff */
[----:B--2---:R-:W-:-:S07]  /*b600*/  IMAD R36, R28, 0x2, R22 ;  /* 0x000000021c247824 */ /* 0x004fce00078e0216 */
.L_x_9532:
[----:B0-----:R-:W0:Y:S02]  /*b610*/  LDC.64 R2, c[0x0][0xc88] ;  /* 0x00032200ff027b82 */ /* 0x001e240000000a00 */
[----:B0-----:R-:W-:-:S05]  /*b620*/  IMAD.WIDE R2, R19, 0x4, R2 ;  /* 0x0000000413027825 */ /* 0x001fca00078e0202 */
        /* <DEDUP_REMOVED lines=12> */
[----:B------:R0:W-:Y:S01]  /*b6f0*/  STL [R1], R0 ;  /* 0x0000000001007387 */ /* 0x0001e20000100800 */
        /* <DEDUP_REMOVED lines=33> */
.L_x_9472:
        /* <DEDUP_REMOVED lines=9> */
.L_x_9473:
        /* <DEDUP_REMOVED lines=9> */
.L_x_9474:
        /* <DEDUP_REMOVED lines=8> */
[----:B------:R-:W-:Y:S02]  /*bab0*/  LEA.HI R5, R0, R3, RZ, 0x10 ;  /* 0x0000000300057211 */ /* 0x000fe400078f80ff */
[----:B------:R-:W-:Y:S02]  /*bac0*/  SHF.R.U32.HI R3, RZ, 0x1f, R2 ;  /* 0x0000001fff037819 */ /* 0x000fe40000011602 */
[----:B------:R-:W-:Y:S02]  /*bad0*/  LOP3.LUT R29, R5, 0xff, RZ, 0xc0, !PT ;  /* 0x000000ff051d7812 */ /* 0x000fe400078ec0ff */
[----:B------:R-:W-:Y:S01]  /*bae0*/  LEA.HI.SX32 R0, R2, R3, 0x1c ;  /* 0x0000000302007211 */ /* 0x000fe200078fe2ff */
[----:B------:R-:W-:Y:S01]  /*baf0*/  IMAD.MOV.U32 R2, RZ, RZ, RZ ;  /* 0x000000ffff027224 */ /* 0x000fe200078e00ff */
        /* <DEDUP_REMOVED lines=29> */
.L_x_9476:
[----:B------:R-:W-:Y:S05]  /*bcd0*/  BSYNC B0 ;  /* 0x0000000000007941 */ /* 0x000fea0003800000 */
.L_x_9475:
        /* <DEDUP_REMOVED lines=23> */
.L_x_9478:
        /* <DEDUP_REMOVED lines=20> */
.L_x_9481:
[----:B------:R-:W-:Y:S05]  /*bf90*/  BSYNC B6 ;  /* 0x0000000000067941 */ /* 0x000fea0003800000 */
.L_x_9480:
        /* <DEDUP_REMOVED lines=20> */
.L_x_9484:
        /* <DEDUP_REMOVED lines=15> */
.L_x_9483:
[----:B------:R-:W-:Y:S05]  /*c1d0*/  BSYNC B6 ;  /* 0x0000000000067941 */ /* 0x000fea0003800000 */
.L_x_9482:
[----:B------:R-:W-:Y:S01]  /*c1e0*/  ULDC.64 UR4, c[0x0][0x9f8] ;  /* 0x00027e0000047ab9 */ /* 0x000fe20000000a00 */
[----:B------:R-:W0:Y:S01]  /*c1f0*/  S2R R20, SR_TID.X ;  /* 0x0000000000147919 */ /* 0x000e220000002100 */
[----:B------:R-:W-:Y:S01]  /*c200*/  ISETP.NE.U32.AND P0, PT, RZ, UR4, PT ;  /* 0x00000004ff007c0c */ /* 0x000fe2000bf05070 */
[----:B------:R-:W1:Y:S03]  /*c210*/  LDC R8, c[0x0][0x430] ;  /* 0x00010c00ff087b82 */ /* 0x000e660000000800 */
[----:B------:R-:W-:-:S13]  /*c220*/  ISETP.NE.AND.EX P0, PT, RZ, UR5, PT, P0 ;  /* 0x00000005ff007c0c */ /* 0x000fda000bf05300 */
[----:B------:R-:W-:Y:S01]  /*c230*/  @P0 IADD3 R2, P1, R31, UR4, RZ ;  /* 0x000000041f020c10 */ /* 0x000fe2000ff3e0ff */
[----:B------:R-:W-:Y:S01]  /*c240*/  VIADD R0, R35, 0xffffffff ;  /* 0xffffffff23007836 */ /* 0x000fe20000000000 */
[----:B------:R-:W-:Y:S02]  /*c250*/  ULDC UR4, c[0x0][0x320] ;  /* 0x0000c80000047ab9 */ /* 0x000fe40000000800 */
[----:B------:R-:W-:-:S05]  /*c260*/  @P0 IADD3.X R3, R33, UR5, RZ, P1, !PT ;  /* 0x0000000521030c10 */ /* 0x000fca0008ffe4ff */
[----:B------:R2:W3:Y:S01]  /*c270*/  @P0 LDG.E R27, desc[UR50][R2.64] ;  /* 0x00000032021b0981 */ /* 0x0004e2000c1e1900 */
[----:B0-----:R-:W-:-:S04]  /*c280*/  LOP3.LUT R20, R20, 0x7f, RZ, 0xc0, !PT ;  /* 0x0000007f14147812 */ /* 0x001fc800078ec0ff */
[----:B------:R-:W-:Y:S02]  /*c290*/  SHF.R.U32.HI R21, RZ, 0x3, R20 ;  /* 0x00000003ff157819 */ /* 0x000fe40000011614 */
[----:B------:R-:W0:Y:S01]  /*c2a0*/  S2R R20, SR_TID.X ;  /* 0x0000000000147919 */ /* 0x000e220000002100 */
[----:B-1----:R-:W-:-:S13]  /*c2b0*/  ISETP.NE.AND P2, PT, R8, 0x1, PT ;  /* 0x000000010800780c */ /* 0x002fda0003f45270 */
[----:B------:R-:W2:Y:S08]  /*c2c0*/  @P2 LDC R6, c[0x0][0x434] ;  /* 0x00010d00ff062b82 */ /* 0x000eb00000000800 */
[----:B------:R-:W1:Y:S01]  /*c2d0*/  @P2 LDC R7, c[0x0][0x438] ;  /* 0x00010e00ff072b82 */ /* 0x000e620000000800 */
[----:B0-----:R-:W-:-:S05]  /*c2e0*/  IMAD.SHL.U32 R20, R20, 0x10, RZ ;  /* 0x0000001014147824 */ /* 0x001fca00078e00ff */
[----:B------:R-:W-:-:S05]  /*c2f0*/  LOP3.LUT R20, R21, 0x70, R20, 0xf8, !PT ;  /* 0x0000007015147812 */ /* 0x000fca00078ef814 */
[----:B------:R-:W-:-:S05]  /*c300*/  IMAD R35, R0, 0x60, R20 ;  /* 0x0000006000237824 */ /* 0x000fca00078e0214 */
[----:B------:R-:W-:-:S04]  /*c310*/  ISETP.GE.AND P0, PT, R35, R32, PT ;  /* 0x000000202300720c */ /* 0x000fc80003f06270 */
[----:B------:R-:W-:Y:S01]  /*c320*/  ISETP.GT.U32.OR P0, PT, R20, 0x5f, P0 ;  /* 0x0000005f1400780c */ /* 0x000fe20000704470 */
[----:B------:R-:W0:Y:S01]  /*c330*/  S2R R21, SR_TID.X ;  /* 0x0000000000157919 */ /* 0x000e220000002100 */
[----:B------:R-:W-:-:S11]  /*c340*/  IMAD.IADD R35, R35, 0x1, R30 ;  /* 0x0000000123237824 */ /* 0x000fd600078e021e */
[----:B------:R-:W4:Y:S01]  /*c350*/  @!P0 LDC.64 R4, c[0x0][0x428] ;  /* 0x00010a00ff048b82 */ /* 0x000f220000000a00 */
[----:B--2---:R-:W-:-:S04]  /*c360*/  @P2 IMAD.HI.U32 R2, R35, R6, RZ ;  /* 0x0000000623022227 */ /* 0x004fc800078e00ff */
[----:B------:R-:W-:Y:S01]  /*c370*/  IMAD.MOV.U32 R6, RZ, RZ, R35 ;  /* 0x000000ffff067224 */ /* 0x000fe200078e0023 */
[----:B-1----:R-:W-:-:S04]  /*c380*/  @P2 SHF.R.U32.HI R6, RZ, R7, R2 ;  /* 0x00000007ff062219 */ /* 0x002fc80000011602 */
[--C-:B------:R-:W-:Y:S01]  /*c390*/  @!P0 SHF.R.S32.HI R3, RZ, 0x1f, R6.reuse ;  /* 0x0000001fff038819 */ /* 0x100fe20000011406 */
[----:B------:R-:W-:Y:S02]  /*c3a0*/  @!P0 IMAD.MOV.U32 R2, RZ, RZ, R6 ;  /* 0x000000ffff028224 */ /* 0x000fe400078e0006 */
[----:B0-----:R-:W-:-:S05]  /*c3b0*/  IMAD.SHL.U32 R21, R21, 0x8, RZ ;  /* 0x0000000815157824 */ /* 0x001fca00078e00ff */
[----:B------:R-:W-:-:S04]  /*c3c0*/  LOP3.LUT R21, R21, 0x38, RZ, 0xc0, !PT ;  /* 0x0000003815157812 */ /* 0x000fc800078ec0ff */
[----:B------:R-:W-:Y:S02]  /*c3d0*/  LOP3.LUT R10, R21, 0x40, RZ, 0xfc, !PT ;  /* 0x00000040150a7812 */ /* 0x000fe400078efcff */
[----:B------:R-:W-:Y:S02]  /*c3e0*/  LOP3.LUT R23, R23, 0xffffff7f, RZ, 0xc0, !PT ;  /* 0xffffff7f17177812 */ /* 0x000fe400078ec0ff */
[----:B------:R-:W-:Y:S02]  /*c3f0*/  ISETP.GE.AND P3, PT, R10, UR4, PT ;  /* 0x000000040a007c0c */ /* 0x000fe4000bf66270 */
[----:B------:R-:W-:Y:S02]  /*c400*/  @P2 LOP3.LUT R23, R23, 0x80, RZ, 0xfc, !PT ;  /* 0x0000008017172812 */ /* 0x000fe400078efcff */
[----:B------:R-:W-:Y:S02]  /*c410*/  LOP3.LUT R9, R21, 0x80, RZ, 0xfc, !PT ;  /* 0x0000008015097812 */ /* 0x000fe400078efcff */
[----:B------:R-:W-:Y:S01]  /*c420*/  LOP3.LUT R23, R23, 0xfffffff7, RZ, 0xc0, !PT ;  /* 0xfffffff717177812 */ /* 0x000fe200078ec0ff */
[----:B------:R-:W-:Y:S01]  /*c430*/  IMAD.MOV.U32 R34, RZ, RZ, RZ ;  /* 0x000000ffff227224 */ /* 0x000fe200078e00ff */
[----:B------:R-:W-:-:S05]  /*c440*/  ISETP.GE.AND P2, PT, R21, UR4, PT ;  /* 0x0000000415007c0c */ /* 0x000fca000bf46270 */
[----:B------:R-:W-:-:S04]  /*c450*/  @P3 LOP3.LUT R23, R23, 0x8, RZ, 0xfc, !PT ;  /* 0x0000000817173812 */ /* 0x000fc800078efcff */
[----:B------:R-:W-:-:S04]  /*c460*/  LOP3.LUT R23, R23, 0xffffffef, RZ, 0xc0, !PT ;  /* 0xffffffef17177812 */ /* 0x000fc800078ec0ff */
[----:B------:R-:W-:Y:S01]  /*c470*/  LOP3.LUT R23, R23, 0xfffffffb, RZ, 0xc0, !PT ;  /* 0xfffffffb17177812 */ /* 0x000fe200078ec0ff */
[----:B------:R-:W-:Y:S01]  /*c480*/  UMOV UR5, 0xffffffff ;  /* 0xffffffff00057882 */ /* 0x000fe20000000000 */
[----:B------:R-:W-:Y:S02]  /*c490*/  LOP3.LUT R18, R18, 0xffff, RZ, 0xc0, !PT ;  /* 0x0000ffff12127812 */ /* 0x000fe400078ec0ff */
[----:B---3--:R-:W-:Y:S01]  /*c4a0*/  SHF.R.S32.HI R31, RZ, 0x1f, R27 ;  /* 0x0000001fff1f7819 */ /* 0x008fe2000001141b */
[----:B----4-:R-:W-:-:S04]  /*c4b0*/  @!P0 IMAD.WIDE.U32 R2, R27, R4, R2 ;  /* 0x000000041b028225 */ /* 0x010fc800078e0002 */
[----:B------:R-:W-:-:S04]  /*c4c0*/  @!P0 IMAD R7, R31, R4, RZ ;  /* 0x000000041f078224 */ /* 0x000fc800078e02ff */
[----:B------:R-:W-:Y:S02]  /*c4d0*/  @!P0 IMAD R7, R27, R5, R7 ;  /* 0x000000051b078224 */ /* 0x000fe400078e0207 */
[----:B------:R-:W0:Y:S02]  /*c4e0*/  @!P0 LDC.64 R4, c[0x0][0x418] ;  /* 0x00010600ff048b82 */ /* 0x000e240000000a00 */
[----:B------:R-:W-:Y:S01]  /*c4f0*/  @!P0 IMAD.IADD R7, R3, 0x1, R7 ;  /* 0x0000000103078824 */ /* 0x000fe200078e0207 */
[----:B0-----:R-:W-:-:S04]  /*c500*/  @!P0 LEA R4, P1, R2, R4, 0x2 ;  /* 0x0000000402048211 */ /* 0x001fc800078210ff */
[----:B------:R-:W-:Y:S02]  /*c510*/  @!P0 LEA.HI.X R5, R2, R5, R7, 0x2, P1 ;  /* 0x0000000502058211 */ /* 0x000fe400008f1407 */
[----:B------:R-:W-:Y:S01]  /*c520*/  ISETP.GE.AND P1, PT, R9, UR4, PT ;  /* 0x0000000409007c0c */ /* 0x000fe2000bf26270 */
[----:B------:R-:W-:Y:S02]  /*c530*/  IMAD.MOV R2, RZ, RZ, -R6 ;  /* 0x000000ffff027224 */ /* 0x000fe400078e0a06 */
[----:B------:R0:W5:Y:S02]  /*c540*/  @!P0 LDG.E R34, desc[UR50][R4.64] ;  /* 0x0000003204228981 */ /* 0x000164000c1e1900 */
[----:B------:R-:W-:Y:S01]  /*c550*/  IMAD R35, R8, R2, R35 ;  /* 0x0000000208237224 */ /* 0x000fe200078e0223 */
[----:B------:R-:W-:-:S04]  /*c560*/  LOP3.LUT R8, R21, 0xc0, RZ, 0xfc, !PT ;  /* 0x000000c015087812 */ /* 0x000fc800078efcff */
[----:B------:R-:W-:-:S03]  /*c570*/  ISETP.GE.AND P0, PT, R8, UR4, PT ;  /* 0x0000000408007c0c */ /* 0x000fc6000bf06270 */
[----:B------:R-:W-:-:S04]  /*c580*/  @P1 LOP3.LUT R23, R23, 0x4, RZ, 0xfc, !PT ;  /* 0x0000000417171812 */ /* 0x000fc800078efcff */
[----:B------:R-:W-:-:S04]  /*c590*/  @P2 LOP3.LUT R23, R23, 0x10, RZ, 0xfc, !PT ;  /* 0x0000001017172812 */ /* 0x000fc800078efcff */
[----:B------:R-:W-:Y:S01]  /*c5a0*/  LOP3.LUT R23, R23, 0xfffffffd, RZ, 0xc0, !PT ;  /* 0xfffffffd17177812 */ /* 0x000fe200078ec0ff */
[----:B------:R-:W-:-:S03]  /*c5b0*/  IMAD.U32 R2, RZ, RZ, UR36 ;  /* 0x00000024ff027e24 */ /* 0x000fc6000f8e00ff */
[----:B------:R-:W-:Y:S01]  /*c5c0*/  @P0 LOP3.LUT R23, R23, 0x2, RZ, 0xfc, !PT ;  /* 0x0000000217170812 */ /* 0x000fe200078efcff */
[----:B0-----:R-:W-:Y:S06]  /*c5d0*/  BRA.DIV UR5, `(.L_x_9485) ;  /* 0x0000003e055c7947 */ /* 0x001fec000b800000 */
.L_x_9549:
[----:B------:R-:W-:Y:S02]  /*c5e0*/  ISETP.NE.AND P0, PT, R2, 0x3, PT ;  /* 0x000000030200780c */ /* 0x000fe40003f05270 */
[----:B------:R-:W-:Y:S02]  /*c5f0*/  ISETP.GT.U32.AND P1, PT, R20, 0x5f, PT ;  /* 0x0000005f1400780c */ /* 0x000fe40003f24070 */
[----:B------:R-:W-:Y:S02]  /*c600*/  LOP3.LUT R23, R23, 0xffffffbf, RZ, 0xc0, !PT ;  /* 0xffffffbf17177812 */ /* 0x000fe400078ec0ff */
[----:B------:R-:W-:-:S07]  /*c610*/  SEL R6, RZ, 0x1, P2 ;  /* 0x00000001ff067807 */ /* 0x000fce0001000000 */
[----:B------:R-:W-:-:S04]  /*c620*/  @P0 LOP3.LUT R23, R23, 0x40, RZ, 0xfc, !PT ;  /* 0x0000004017170812 */ /* 0x000fc800078efcff */
[----:B------:R-:W-:-:S04]  /*c630*/  LOP3.LUT R23, R23, 0xffffffdf, RZ, 0xc0, !PT ;  /* 0xffffffdf17177812 */ /* 0x000fc800078ec0ff */
[----:B------:R-:W-:Y:S01]  /*c640*/  @P1 LOP3.LUT R23, R23, 0x20, RZ, 0xfc, !PT ;  /* 0x0000002017171812 */ /* 0x000fe200078efcff */
[----:B------:R-:W-:Y:S06]  /*c650*/  @!P0 BRA `(.L_x_9486) ;  /* 0x0000000000048947 */ /* 0x000fec0003800000 */
[----:B------:R-:W-:Y:S01]  /*c660*/  BPT.TRAP 0x1 ;  /* 0x000000040000795c */ /* 0x000fe20000300000 */
.L_x_9486:
[----:B------:R-:W-:Y:S01]  /*c670*/  IMAD R32, R0, -0x60, R32 ;  /* 0xffffffa000207824 */ /* 0x000fe200078e0220 */
[----:B------:R-:W-:Y:S01]  /*c680*/  SHF.L.U32 R0, R26, 0x1f, RZ ;  /* 0x0000001f1a007819 */ /* 0x000fe200000006ff */
[----:B------:R-:W-:Y:S01]  /*c690*/  IMAD R33, R24, 0x8, R22 ;  /* 0x0000000818217824 */ /* 0x000fe200078e0216 */
[----:B------:R-:W-:Y:S03]  /*c6a0*/  BSSY B0, `(.L_x_9487) ;  /* 0x0000003000007945 */ /* 0x000fe60003800000 */
[----:B------:R-:W0:Y:S02]  /*c6b0*/  SYNCS.PHASECHK.TRANS64.TRYWAIT P0, [R33+URZ+0x22840], R0 ;  /* 0x02284000210075a7 */ /* 0x000e24000800017f */
[----:B0-----:R-:W-:Y:S05]  /*c6c0*/  @!P0 BRA `(.L_x_9488) ;  /* 0x0000003c00548947 */ /* 0x001fea0003800000 */
.L_x_9550:
[----:B------:R-:W-:Y:S05]  /*c6d0*/  BSYNC B0 ;  /* 0x0000000000007941 */ /* 0x000fea0003800000 */
.L_x_9487:
[----:B0-----:R-:W-:Y:S01]  /*c6e0*/  SHF.R.S32.HI R0, RZ, 0x1f, R35 ;  /* 0x0000001fff007819 */ /* 0x001fe20000011423 */
[----:B------:R-:W-:Y:S01]  /*c6f0*/  ULDC.64 UR4, c[0x0][0x300] ;  /* 0x0000c00000047ab9 */ /* 0x000fe20000000a00 */
[----:B------:R-:W0:Y:S01]  /*c700*/  S2R R8, SR_TID.X ;  /* 0x0000000000087919 */ /* 0x000e220000002100 */
[----:B------:R-:W-:Y:S01]  /*c710*/  IMAD.WIDE.U32 R2, R35, UR4, RZ ;  /* 0x0000000423027c25 */ /* 0x000fe2000f8e00ff */
[----:B-----5:R-:W-:Y:S01]  /*c720*/  SHF.R.S32.HI R4, RZ, 0x1f, R34 ;  /* 0x0000001fff047819 */ /* 0x020fe20000011422 */
[----:B------:R-:W-:Y:S01]  /*c730*/  ULDC.64 UR6, c[0x0][0x2e8] ;  /* 0x0000ba0000067ab9 */ /* 0x000fe20000000a00 */
[----:B------:R1:W-:Y:S01]  /*c740*/  STL [R1+0x1c], R0 ;  /* 0x00001c0001007387 */ /* 0x0003e20000100800 */
[----:B------:R-:W-:-:S03]  /*c750*/  LOP3.LUT R23, R23, 0xfffffffe, RZ, 0xc0, !PT ;  /* 0xfffffffe17177812 */ /* 0x000fc600078ec0ff */
[----:B------:R2:W-:Y:S01]  /*c760*/  STL [R1+0x20], R4 ;  /* 0x0000200401007387 */ /* 0x0005e20000100800 */
[----:B-1----:R-:W-:-:S04]  /*c770*/  IMAD R0, R0, UR4, RZ ;  /* 0x0000000400007c24 */ /* 0x002fc8000f8e02ff */
[----:B------:R-:W-:Y:S01]  /*c780*/  IMAD R0, R35, UR5, R0 ;  /* 0x0000000523007c24 */ /* 0x000fe2000f8e0200 */
[----:B------:R-:W-:-:S03]  /*c790*/  ULDC.64 UR4, c[0x0][0x310] ;  /* 0x0000c40000047ab9 */ /* 0x000fc60000000a00 */
[----:B------:R-:W-:Y:S02]  /*c7a0*/  IMAD.IADD R3, R3, 0x1, R0 ;  /* 0x0000000103037824 */ /* 0x000fe400078e0200 */
[----:B------:R-:W-:Y:S02]  /*c7b0*/  IMAD R0, R4, UR4, RZ ;  /* 0x0000000404007c24 */ /* 0x000fe4000f8e02ff */
[----:B--2---:R-:W1:Y:S01]  /*c7c0*/  S2R R4, SR_TID.X ;  /* 0x0000000000047919 */ /* 0x004e620000002100 */
[----:B------:R-:W-:-:S04]  /*c7d0*/  IMAD.WIDE.U32 R2, R34, UR4, R2 ;  /* 0x0000000422027c25 */ /* 0x000fc8000f8e0002 */
[----:B------:R-:W-:Y:S01]  /*c7e0*/  IMAD R0, R34, UR5, R0 ;  /* 0x0000000522007c24 */ /* 0x000fe2000f8e0200 */
[----:B------:R-:W-:Y:S01]  /*c7f0*/  ULDC.64 UR4, c[0x0][0x308] ;  /* 0x0000c20000047ab9 */ /* 0x000fe20000000a00 */
[----:B0-----:R-:W-:Y:S02]  /*c800*/  IMAD.SHL.U32 R8, R8, 0x8, RZ ;  /* 0x0000000808087824 */ /* 0x001fe400078e00ff */
[----:B------:R-:W-:-:S03]  /*c810*/  IMAD.IADD R3, R3, 0x1, R0 ;  /* 0x0000000103037824 */ /* 0x000fc600078e0200 */
[----:B------:R-:W-:Y:S01]  /*c820*/  LOP3.LUT R8, R8, 0x38, RZ, 0xc0, !PT ;  /* 0x0000003808087812 */ /* 0x000fe200078ec0ff */
[----:B------:R-:W-:Y:S01]  /*c830*/  IMAD.WIDE.U32 R2, R18, UR4, R2 ;  /* 0x0000000412027c25 */ /* 0x000fe2000f8e0002 */
[----:B------:R-:W-:Y:S02]  /*c840*/  ULDC UR4, c[0x0][0x2f4] ;  /* 0x0000bd0000047ab9 */ /* 0x000fe40000000800 */
[----:B------:R-:W-:Y:S02]  /*c850*/  ISETP.GE.AND P2, PT, R8, UR4, PT ;  /* 0x0000000408007c0c */ /* 0x000fe4000bf46270 */
[----:B------:R-:W-:-:S11]  /*c860*/  LEA R0, P0, R2, UR6, 0x1 ;  /* 0x0000000602007c11 */ /* 0x000fd6000f8008ff */
[----:B------:R-:W-:Y:S02]  /*c870*/  @P2 LOP3.LUT R23, R23, 0x1, RZ, 0xfc, !PT ;  /* 0x0000000117172812 */ /* 0x000fe400078efcff */
[----:B-1----:R-:W-:-:S04]  /*c880*/  LOP3.LUT R4, R4, 0x7f, RZ, 0xc0, !PT ;  /* 0x0000007f04047812 */ /* 0x002fc800078ec0ff */
[----:B------:R-:W-:Y:S01]  /*c890*/  SHF.R.U32.HI R5, RZ, 0x3, R4 ;  /* 0x00000003ff057819 */ /* 0x000fe20000011604 */
[----:B------:R-:W-:Y:S01]  /*c8a0*/  IMAD R4, R18, UR5, R3 ;  /* 0x0000000512047c24 */ /* 0x000fe2000f8e0203 */
[----:B------:R-:W-:-:S03]  /*c8b0*/  UMOV UR5, 0xffffffff ;  /* 0xffffffff00057882 */ /* 0x000fc60000000000 */
[----:B------:R-:W-:Y:S01]  /*c8c0*/  IMAD.IADD R32, R32, 0x1, -R5 ;  /* 0x0000000120207824 */ /* 0x000fe200078e0a05 */
[----:B------:R-:W-:Y:S01]  /*c8d0*/  LEA.HI.X R4, R2, UR7, R4, 0x1, P0 ;  /* 0x0000000702047c11 */ /* 0x000fe200080f0c04 */
[----:B------:R-:W-:-:S03]  /*c8e0*/  IMAD R5, R24, 0x1800, R28 ;  /* 0x0000180018057824 */ /* 0x000fc600078e021c */
        /* <DEDUP_REMOVED lines=54> */
.L_x_9564:
        /* <DEDUP_REMOVED lines=10> */
.L_x_9490:
        /* <DEDUP_REMOVED lines=11> */
.L_x_9491:
[----:B0-----:R0:W5:Y:S01]  /*cda0*/  LDL.LU R3, [R1] ;  /* 0x0000000001037983 */ /* 0x0011620000300800 */
[C---:B------:R-:W-:Y:S01]  /*cdb0*/  LOP3.LUT P3, RZ, R23.reuse, 0x8, RZ, 0xc0, !PT ;  /* 0x0000000817ff7812 */ /* 0x040fe2000786c0ff */
[----:B------:R0:W-:Y:S01]  /*cdc0*/  SYNCS.ARRIVE.TRANS64.A1T0 RZ, [R33+URZ+0x22830], RZ ;  /* 0x022830ff21ff79a7 */ /* 0x0001e2000810003f */
[----:B------:R-:W-:-:S13]  /*cdd0*/  LOP3.LUT P2, RZ, R23, 0x4, RZ, 0xc0, !PT ;  /* 0x0000000417ff7812 */ /* 0x000fda000784c0ff */
[----:B------:R-:W-:Y:S05]  /*cde0*/  WARPSYNC.ALL ;  /* 0x0000000000007948 */ /* 0x000fea0003800000 */
[----:B------:R-:W-:Y:S01]  /*cdf0*/  BAR.SYNC.DEFER_BLOCKING 0x8, 0x180 ;  /* 0x0206000000007b1d */ /* 0x000fe20000010000 */
[----:B------:R-:W-:Y:S02]  /*ce00*/  LOP3.LUT P1, RZ, R23, 0x100, RZ, 0xc0, !PT ;  /* 0x0000010017ff7812 */ /* 0x000fe4000782c0ff */
[----:B------:R-:W-:Y:S02]  /*ce10*/  SEL R0, RZ, 0x2, P3 ;  /* 0x00000002ff007807 */ /* 0x000fe40001800000 */
[----:B------:R-:W-:Y:S01]  /*ce20*/  SEL R2, RZ, 0x4, P2 ;  /* 0x00000004ff027807 */ /* 0x000fe20001000000 */
[----:B------:R-:W-:Y:S01]  /*ce30*/  ULDC.64 UR4, c[0x0][0x298] ;  /* 0x0000a60000047ab9 */ /* 0x000fe20000000a00 */
[----:B------:R-:W-:Y:S01]  /*ce40*/  SEL R4, R25, RZ, !P1 ;  /* 0x000000ff19047207 */ /* 0x000fe20004800000 */
[----:B------:R-:W-:Y:S01]  /*ce50*/  BSSY B6, `(.L_x_9492) ;  /* 0x0000021000067945 */ /* 0x000fe20003800000 */
[----:B------:R-:W-:-:S02]  /*ce60*/  IADD3 R0, R2, R0, R6 ;  /* 0x0000000002007210 */ /* 0x000fc40007ffe006 */
[----:B------:R-:W-:Y:S01]  /*ce70*/  LOP3.LUT P0, RZ, R23, 0x2, RZ, 0xc0, !PT ;  /* 0x0000000217ff7812 */ /* 0x000fe2000780c0ff */
[----:B------:R1:W-:Y:S03]  /*ce80*/  STL [R1+0x14], R4 ;  /* 0x0000140401007387 */ /* 0x0003e60000100800 */
[----:B------:R-:W-:-:S05]  /*ce90*/  SEL R25, RZ, 0x8, P0 ;  /* 0x00000008ff197807 */ /* 0x000fca0000000000 */
[----:B------:R-:W-:Y:S01]  /*cea0*/  IMAD.IADD R25, R0, 0x1, R25 ;  /* 0x0000000100197824 */ /* 0x000fe200078e0219 */
[----:B------:R-:W-:Y:S01]  /*ceb0*/  SHF.R.S32.HI R0, RZ, 0x1f, R37 ;  /* 0x0000001fff007819 */ /* 0x000fe20000011425 */
[----:B-1----:R-:W-:-:S04]  /*cec0*/  IMAD.WIDE.U32 R4, R37, UR4, RZ ;  /* 0x0000000425047c25 */ /* 0x002fc8000f8e00ff */
[----:B------:R-:W-:-:S04]  /*ced0*/  IMAD R0, R0, UR4, RZ ;  /* 0x0000000400007c24 */ /* 0x000fc8000f8e02ff */
[----:B------:R-:W-:-:S04]  /*cee0*/  IMAD R0, R37, UR5, R0 ;  /* 0x0000000525007c24 */ /* 0x000fc8000f8e0200 */
[----:B------:R-:W-:Y:S01]  /*cef0*/  IMAD.IADD R37, R5, 0x1, R0 ;  /* 0x0000000105257824 */ /* 0x000fe200078e0200 */
[----:B-----5:R-:W-:-:S05]  /*cf00*/  SEL R2, R3, RZ, !P1 ;  /* 0x000000ff03027207 */ /* 0x020fca0004800000 */
[----:B------:R1:W-:Y:S04]  /*cf10*/  STL [R1], R2 ;  /* 0x0000000201007387 */ /* 0x0003e80000100800 */
[----:B------:R2:W-:Y:S01]  /*cf20*/  STL.64 [R1+0x8], R4 ;  /* 0x0000080401007387 */ /* 0x0005e20000100a00 */
[----:B-1----:R-:W-:-:S05]  /*cf30*/  VIADD R2, R22, 0x18400 ;  /* 0x0001840016027836 */ /* 0x002fca0000000000 */
[----:B------:R-:W-:-:S13]  /*cf40*/  LOP3.LUT P0, RZ, R2, 0x3ff, RZ, 0xc0, !PT ;  /* 0x000003ff02ff7812 */ /* 0x000fda000780c0ff */
[----:B--2---:R-:W-:Y:S05]  /*cf50*/  @!P0 BRA `(.L_x_9493) ;  /* 0x0000000000408947 */ /* 0x004fea0003800000 */
        /* <DEDUP_REMOVED lines=16> */
.L_x_9493:
[----:B------:R-:W-:Y:S05]  /*d060*/  BSYNC B6 ;  /* 0x0000000000067941 */ /* 0x000fea0003800000 */
.L_x_9492:
[----:B------:R-:W2:Y:S01]  /*d070*/  LDL.LU.64 R2, [R1+0x8] ;  /* 0x0000080001027983 */ /* 0x000ea20000300a00 */
[----:B------:R-:W-:Y:S01]  /*d080*/  ULDC.64 UR4, c[0x0][0x2d8] ;  /* 0x0000b60000047ab9 */ /* 0x000fe20000000a00 */
[----:B------:R-:W1:Y:S02]  /*d090*/  LDC R6, c[0x0][0x448] ;  /* 0x00011200ff067b82 */ /* 0x000e640000000800 */
[----:B------:R-:W3:Y:S04]  /*d0a0*/  LDL.LU R21, [R1] ;  /* 0x0000000001157983 */ /* 0x000ee80000300800 */
[----:B------:R-:W4:Y:S01]  /*d0b0*/  LDL.LU R20, [R1+0x14] ;  /* 0x0000140001147983 */ /* 0x000f220000300800 */
[----:B------:R-:W-:-:S03]  /*d0c0*/  IMAD.SHL.U32 R17, R17, 0x80, RZ ;  /* 0x0000008011117824 */ /* 0x000fc600078e00ff */
[----:B------:R0:W5:Y:S01]  /*d0d0*/  LDL R10, [R1+0x10] ;  /* 0x00001000010a7983 */ /* 0x0001620000100800 */
[----:B-1----:R-:W-:-:S13]  /*d0e0*/  ISETP.NE.AND P0, PT, R6, 0x1, PT ;  /* 0x000000010600780c */ /* 0x002fda0003f05270 */
[----:B------:R-:W1:Y:S01]  /*d0f0*/  @P0 LDC R4, c[0x0][0x44c] ;  /* 0x00011300ff040b82 */ /* 0x000e620000000800 */
[----:B------:R-:W0:Y:S02]  /*d100*/  S2R R8, SR_TID.X ;  /* 0x0000000000087919 */ /* 0x000e240000002100 */
[----:B0-----:R-:W-:-:S05]  /*d110*/  IMAD.SHL.U32 R8, R8, 0x8, RZ ;  /* 0x0000000808087824 */ /* 0x001fca00078e00ff */
        /* <DEDUP_REMOVED lines=9> */
[----:B------:R-:W0:Y:S02]  /*d1b0*/  S2R R20, SR_TID.X ;  /* 0x0000000000147919 */ /* 0x000e240000002100 */
[----:B------:R-:W-:Y:S02]  /*d1c0*/  IMAD.IADD R3, R3, 0x1, R0 ;  /* 0x0000000103037824 */ /* 0x000fe400078e0200 */
[----:B------:R-:W2:Y:S01]  /*d1d0*/  @P0 LDC R0, c[0x0][0x450] ;  /* 0x00011400ff000b82 */ /* 0x000ea20000000800 */
[----:B0-----:R-:W-:-:S04]  /*d1e0*/  LOP3.LUT R20, R20, 0x7f, RZ, 0xc0, !PT ;  /* 0x0000007f14147812 */ /* 0x001fc800078ec0ff */
[----:B------:R-:W-:Y:S02]  /*d1f0*/  SHF.R.U32.HI R21, RZ, 0x3, R20 ;  /* 0x00000003ff157819 */ /* 0x000fe40000011614 */
[----:B------:R-:W0:Y:S02]  /*d200*/  S2R R20, SR_TID.X ;  /* 0x0000000000147919 */ /* 0x000e240000002100 */
[----:B0-----:R-:W-:-:S05]  /*d210*/  IMAD.SHL.U32 R20, R20, 0x10, RZ ;  /* 0x0000001014147824 */ /* 0x001fca00078e00ff */
[----:B------:R-:W-:-:S04]  /*d220*/  LOP3.LUT R20, R21, 0x70, R20, 0xf8, !PT ;  /* 0x0000007015147812 */ /* 0x000fc800078ef814 */
[----:B------:R-:W-:-:S05]  /*d230*/  LOP3.LUT R5, R20, R17, RZ, 0xfc, !PT ;  /* 0x0000001114057212 */ /* 0x000fca00078efcff */
[----:B-1----:R-:W-:-:S04]  /*d240*/  @P0 IMAD.HI.U32 R7, R5, R4, RZ ;  /* 0x0000000405070227 */ /* 0x002fc800078e00ff */
[----:B------:R-:W-:Y:S01]  /*d250*/  IMAD.MOV.U32 R4, RZ, RZ, R5 ;  /* 0x000000ffff047224 */ /* 0x000fe200078e0005 */
[----:B--2---:R-:W-:Y:S01]  /*d260*/  @P0 SHF.R.U32.HI R4, RZ, R0, R7 ;  /* 0x00000000ff040219 */ /* 0x004fe20000011607 */
        /* <DEDUP_REMOVED lines=25> */
[----:B------:R-:W-:Y:S01]  /*d400*/  IMAD.IADD R17, R9, 0x1, R17 ;  /* 0x0000000109117824 */ /* 0x000fe200078e0211 */
[----:B------:R-:W1:Y:S03]  /*d410*/  SHFL.IDX PT, R2, R4, RZ, 0x181f ;  /* 0x00181fff04027589 */ /* 0x000e6600000e0000 */
[C---:B------:R-:W-:Y:S01]  /*d420*/  VIADD R6, R17.reuse, 0x10 ;  /* 0x0000001011067836 */ /* 0x040fe20000000000 */
[----:B------:R-:W-:Y:S01]  /*d430*/  ISETP.GE.AND P0, PT, R17, R5, PT ;  /* 0x000000051100720c */ /* 0x000fe20003f06270 */
[----:B------:R-:W-:-:S12]  /*d440*/  SHFL.IDX PT, R14, R0, 0x7, 0x181f ;  /* 0x00f81f00000e7f89 */ /* 0x000fd800000e0000 */
[----:B0-----:R-:W-:-:S05]  /*d450*/  @!P0 LEA R3, P2, R8, R3, 0x1 ;  /* 0x0000000308038211 */ /* 0x001fca00078408ff */
[----:B-1----:R-:W-:-:S05]  /*d460*/  @!P0 IMAD.X R2, RZ, RZ, R2, P2 ;  /* 0x000000ffff028224 */ /* 0x002fca00010e0602 */
[----:B------:R-:W-:-:S04]  /*d470*/  @!P0 LOP3.LUT R3, R3, R2, RZ, 0x3c, !PT ;  /* 0x0000000203038212 */ /* 0x000fc800078e3cff */
[----:B------:R-:W-:-:S04]  /*d480*/  @!P0 LOP3.LUT R2, R3, R2, RZ, 0x3c, !PT ;  /* 0x0000000203028212 */ /* 0x000fc800078e3cff */
[----:B------:R-:W-:-:S05]  /*d490*/  @!P0 LOP3.LUT R3, R3, R2, RZ, 0x3c, !PT ;  /* 0x0000000203038212 */ /* 0x000fca00078e3cff */
[----:B------:R0:W-:Y:S01]  /*d4a0*/  @!P0 LDGSTS.E.BYPASS.LTC128B.128 [R36+0x18400], desc[UR50][R2.64], !P1 ;  /* 0x1840000002248fae */ /* 0x0001e2000c901d72 */
[----:B------:R-:W-:Y:S01]  /*d4b0*/  ISETP.GE.AND P0, PT, R6, R5, PT ;  /* 0x000000050600720c */ /* 0x000fe20003f06270 */
[----:B------:R-:W-:Y:S02]  /*d4c0*/  VIADD R6, R17, 0x20 ;  /* 0x0000002011067836 */ /* 0x000fe40000000000 */
[----:B0-----:R-:W0:Y:S04]  /*d4d0*/  SHFL.IDX PT, R3, R0, 0x1, 0x181f ;  /* 0x00381f0000037f89 */ /* 0x001e2800000e0000 */
[----:B------:R-:W1:Y:S06]  /*d4e0*/  SHFL.IDX PT, R2, R4, 0x1, 0x181f ;  /* 0x00381f0004027f89 */ /* 0x000e6c00000e0000 */
        /* <DEDUP_REMOVED lines=48> */
[----:B------:R-:W1:Y:S04]  /*d7f0*/  SHFL.IDX PT, R2, R4, 0x6, 0x181f ;  /* 0x00d81f0004027f89 */ /* 0x000e6800000e0000 */
[----:B------:R-:W2:Y:S02]  /*d800*/  SHFL.IDX PT, R4, R4, 0x7, 0x181f ;  /* 0x00f81f0004047f89 */ /* 0x000ea400000e0000 */
[----:B0-----:R-:W-:-:S05]  /*d810*/  @!P0 LEA R3, P2, R8, R3, 0x1 ;  /* 0x0000000308038211 */ /* 0x001fca00078408ff */
[----:B-1----:R-:W-:-:S05]  /*d820*/  @!P0 IMAD.X R2, RZ, RZ, R2, P2 ;  /* 0x000000ffff028224 */ /* 0x002fca00010e0602 */
[----:B------:R-:W-:-:S04]  /*d830*/  @!P0 LOP3.LUT R3, R3, R2, RZ, 0x3c, !PT ;  /* 0x0000000203038212 */ /* 0x000fc800078e3cff */
[----:B------:R-:W-:-:S04]  /*d840*/  @!P0 LOP3.LUT R2, R3, R2, RZ, 0x3c, !PT ;  /* 0x0000000203028212 */ /* 0x000fc800078e3cff */
[----:B------:R-:W-:-:S05]  /*d850*/  @!P0 LOP3.LUT R3, R3, R2, RZ, 0x3c, !PT ;  /* 0x0000000203038212 */ /* 0x000fca00078e3cff */
[----:B--2---:R0:W-:Y:S02]  /*d860*/  @!P0 LDGSTS.E.BYPASS.LTC128B.128 [R36+0x1b400], desc[UR50][R2.64], !P1 ;  /* 0x1b40000002248fae */ /* 0x0041e4000c901d72 */
.L_x_9581:
[----:B------:R-:W-:-:S05]  /*d870*/  VIADD R0, R17, 0x70 ;  /* 0x0000007011007836 */ /* 0x000fca0000000000 */
[----:B------:R-:W-:-:S13]  /*d880*/  ISETP.GE.AND P0, PT, R0, R5, PT ;  /* 0x000000050000720c */ /* 0x000fda0003f06270 */
[----:B0-----:R-:W-:-:S05]  /*d890*/  @!P0 LEA R2, P2, R8, R14, 0x1 ;  /* 0x0000000e08028211 */ /* 0x001fca00078408ff */
[----:B------:R-:W-:-:S05]  /*d8a0*/  @!P0 IMAD.X R3, RZ, RZ, R4, P2 ;  /* 0x000000ffff038224 */ /* 0x000fca00010e0604 */
[----:B------:R-:W-:Y:S01]  /*d8b0*/  @!PT LDS RZ, [RZ] ;  /* 0x00000000fffff984 */ /* 0x000fe20000000800 */
[----:B------:R-:W-:Y:S01]  /*d8c0*/  @!PT LDS RZ, [RZ] ;  /* 0x00000000fffff984 */ /* 0x000fe20000000800 */
[----:B------:R-:W-:Y:S01]  /*d8d0*/  @!PT LDS RZ, [RZ] ;  /* 0x00000000fffff984 */ /* 0x000fe20000000800 */
[----:B------:R0:W-:Y:S01]  /*d8e0*/  @!P0 LDGSTS.E.BYPASS.LTC128B.128 [R36+0x1bc00], desc[UR50][R2.64], !P1 ;  /* 0x1bc0000002248fae */ /* 0x0001e2000c901d72 */
[----:B------:R-:W-:Y:S01]  /*d8f0*/  PLOP3.LUT P0, PT, PT, PT, PT, 0x80, 0x0 ;  /* 0x000000000000781c */ /* 0x000fe20003f0f070 */
[----:B------:R-:W-:-:S12]  /*d900*/  NOP ;  /* 0x0000000000007918 */ /* 0x000fd80000000000 */
.L_x_9495:
        /* <DEDUP_REMOVED lines=18> */
.L_x_9582:
[----:B------:R-:W-:Y:S05]  /*da30*/  BSYNC B0 ;  /* 0x0000000000007941 */ /* 0x000fea0003800000 */
.L_x_9496:
[----:B------:R-:W-:-:S05]  /*da40*/  IMAD.U32 R0, RZ, RZ, UR36 ;  /* 0x00000024ff007e24 */ /* 0x000fca000f8e00ff */
[----:B------:R-:W-:-:S13]  /*da50*/  ISETP.NE.AND P0, PT, R0, 0x3, PT ;  /* 0x000000030000780c */ /* 0x000fda0003f05270 */
[----:B------:R-:W-:Y:S05]  /*da60*/  @!P0 BRA `(.L_x_9498) ;  /* 0x0000000000048947 */ /* 0x000fea0003800000 */
[----:B------:R-:W-:Y:S01]  /*da70*/  BPT.TRAP 0x1 ;  /* 0x000000040000795c */ /* 0x000fe20000300000 */
.L_x_9498:
[----:B------:R-:W-:Y:S01]  /*da80*/  SHF.L.U32 R0, R26, 0x1f, RZ ;  /* 0x0000001f1a007819 */ /* 0x000fe200000006ff */
[----:B------:R-:W-:Y:S03]  /*da90*/  BSSY B0, `(.L_x_9499) ;  /* 0x0000003000007945 */ /* 0x000fe60003800000 */
[----:B------:R-:W1:Y:S02]  /*daa0*/  SYNCS.PHASECHK.TRANS64.TRYWAIT P0, [R33+URZ+0x22860], R0 ;  /* 0x02286000210075a7 */ /* 0x000e64000800017f */
[----:B-1----:R-:W-:Y:S05]  /*dab0*/  @!P0 BRA `(.L_x_9500) ;  /* 0x0000003c00208947 */ /* 0x002fea0003800000 */
.L_x_9583:
[----:B------:R-:W-:Y:S05]  /*dac0*/  BSYNC B0 ;  /* 0x0000000000007941 */ /* 0x000fea0003800000 */
.L_x_9499:
[----:B------:R-:W1:Y:S01]  /*dad0*/  LDL.LU R2, [R1+0x1c] ;  /* 0x00001c0001027983 */ /* 0x000e620000300800 */
[----:B------:R-:W-:Y:S01]  /*dae0*/  ULDC.64 UR4, c[0x0][0x328] ;  /* 0x0000ca0000047ab9 */ /* 0x000fe20000000a00 */
[----:B------:R-:W-:Y:S02]  /*daf0*/  ULDC.64 UR6, c[0x0][0x318] ;  /* 0x0000c60000067ab9 */ /* 0x000fe40000000a00 */
[----:B------:R-:W2:Y:S01]  /*db00*/  LDL.LU R4, [R1+0x20] ;  /* 0x0000200001047983 */ /* 0x000ea20000300800 */
[----:B-1----:R-:W-:Y:S02]  /*db10*/  IMAD R0, R2, UR4, RZ ;  /* 0x0000000402007c24 */ /* 0x002fe4000f8e02ff */
[----:B0-----:R-:W-:-:S04]  /*db20*/  IMAD.WIDE.U32 R2, R35, UR4, RZ ;  /* 0x0000000423027c25 */ /* 0x001fc8000f8e00ff */
        /* <DEDUP_REMOVED lines=16> */
[C---:B------:R-:W-:Y:S01]  /*dc30*/  LOP3.LUT R7, R25.reuse, 0x1, RZ, 0xc0, !PT ;  /* 0x0000000119077812 */ /* 0x040fe200078ec0ff */
[----:B------:R-:W-:Y:S01]  /*dc40*/  IMAD R4, R4, 0x2, R22 ;  /* 0x0000000204047824 */ /* 0x000fe200078e0216 */
[----:B------:R-:W-:Y:S01]  /*dc50*/  LOP3.LUT P2, RZ, R25, 0x2, RZ, 0xc0, !PT ;  /* 0x0000000219ff7812 */ /* 0x000fe2000784c0ff */
[----:B------:R-:W1:Y:S01]  /*dc60*/  SHFL.IDX PT, R14, R5, RZ, 0x181f ;  /* 0x00181fff050e7589 */ /* 0x000e6200000e0000 */
[----:B------:R-:W-:Y:S02]  /*dc70*/  ISETP.NE.U32.AND P3, PT, R7, 0x1, PT ;  /* 0x000000010700780c */ /* 0x000fe40003f65070 */
[----:B------:R-:W-:Y:S01]  /*dc80*/  LOP3.LUT P1, RZ, R25, 0x4, RZ, 0xc0, !PT ;  /* 0x0000000419ff7812 */ /* 0x000fe2000782c0ff */
[----:B------:R-:W2:Y:S01]  /*dc90*/  SHFL.IDX PT, R3, R6, RZ, 0x181f ;  /* 0x00181fff06037589 */ /* 0x000ea200000e0000 */
[----:B0-----:R-:W-:-:S05]  /*dca0*/  IMAD.SHL.U32 R2, R2, 0x8, RZ ;  /* 0x0000000802027824 */ /* 0x001fca00078e00ff */
[----:B------:R-:W-:-:S05]  /*dcb0*/  LOP3.LUT R2, R2, 0x38, RZ, 0xc0, !PT ;  /* 0x0000003802027812 */ /* 0x000fca00078ec0ff */
[----:B------:R-:W-:-:S05]  /*dcc0*/  IMAD.SHL.U32 R0, R2, 0x2, RZ ;  /* 0x0000000202007824 */ /* 0x000fca00078e00ff */
[----:B-1----:R-:W-:Y:S02]  /*dcd0*/  IADD3 R2, P0, R14, R0, RZ ;  /* 0x000000000e027210 */ /* 0x002fe40007f1e0ff */
[----:B------:R-:W0:Y:S03]  /*dce0*/  SHFL.IDX PT, R14, R5, 0x1, 0x181f ;  /* 0x00381f00050e7f89 */ /* 0x000e2600000e0000 */
[----:B--2---:R-:W-:Y:S01]  /*dcf0*/  IMAD.X R3, RZ, RZ, R3, P0 ;  /* 0x000000ffff037224 */ /* 0x004fe200000e0603 */
[----:B------:R-:W-:-:S13]  /*dd00*/  ISETP.LT.OR P0, PT, R32, 0x1, P3 ;  /* 0x000000012000780c */ /* 0x000fda0001f01670 */
[----:B------:R-:W-:Y:S01]  /*dd10*/  LDGSTS.E.BYPASS.LTC128B.128 [R4+0x400], desc[UR50][R2.64], !P0 ;  /* 0x0040000002047fae */ /* 0x000fe2000c101d72 */
[----:B------:R-:W-:-:S13]  /*dd20*/  ISETP.LT.OR P0, PT, R32, 0x1, !P2 ;  /* 0x000000012000780c */ /* 0x000fda0005701670 */
[----:B------:R-:W-:Y:S01]  /*dd30*/  LDGSTS.E.BYPASS.LTC128B.128 [R4+0x3400], desc[UR50][R2.64+0x80], !P0 ;  /* 0x0340008002047fae */ /* 0x000fe2000c101d72 */
[----:B------:R-:W-:-:S13]  /*dd40*/  ISETP.LT.OR P0, PT, R32, 0x1, !P1 ;  /* 0x000000012000780c */ /* 0x000fda0004f01670 */
[----:B------:R-:W-:Y:S01]  /*dd50*/  LDGSTS.E.BYPASS.LTC128B.128 [R4+0x6400], desc[UR50][R2.64+0x100], !P0 ;  /* 0x0640010002047fae */ /* 0x000fe2000c101d72 */
[----:B------:R-:W-:-:S04]  /*dd60*/  LOP3.LUT P0, RZ, R25, 0x8, RZ, 0xc0, !PT ;  /* 0x0000000819ff7812 */ /* 0x000fc8000780c0ff */
[----:B------:R-:W-:-:S13]  /*dd70*/  ISETP.LT.OR P4, PT, R32, 0x1, !P0 ;  /* 0x000000012000780c */ /* 0x000fda0004781670 */
[----:B------:R1:W-:Y:S04]  /*dd80*/  LDGSTS.E.BYPASS.LTC128B.128 [R4+0x9400], desc[UR50][R2.64+0x180], !P4 ;  /* 0x0940018002047fae */ /* 0x0003e8000e101d72 */
[----:B-1----:R-:W1:Y:S01]  /*dd90*/  SHFL.IDX PT, R3, R6, 0x1, 0x181f ;  /* 0x00381f0006037f89 */ /* 0x002e6200000e0000 */
        /* <DEDUP_REMOVED lines=11> */
[----:B0-----:R-:W-:-:S03]  /*de50*/  IADD3 R8, P4, R14, R0, RZ ;  /* 0x000000000e087210 */ /* 0x001fc60007f9e0ff */
[----:B------:R-:W-:Y:S04]  /*de60*/  SHFL.IDX PT, R14, R5, 0x3, 0x181f ;  /* 0x00781f00050e7f89 */ /* 0x000fe800000e0000 */
[----:B-1----:R-:W0:Y:S02]  /*de70*/  SHFL.IDX PT, R3, R6, 0x2, 0x181f ;  /* 0x00581f0006037f89 */ /* 0x002e2400000e0000 */
[----:B0-----:R-:W-:Y:S01]  /*de80*/  IMAD.X R9, RZ, RZ, R3, P4 ;  /* 0x000000ffff097224 */ /* 0x001fe200020e0603 */
[----:B------:R-:W-:Y:S01]  /*de90*/  ISETP.LT.OR P4, PT, R32, 0x21, P3 ;  /* 0x000000212000780c */ /* 0x000fe20001f81670 */
[----:B------:R-:W0:-:S12]  /*dea0*/  SHFL.IDX PT, R3, R6, 0x3, 0x181f ;  /* 0x00781f0006037f89 */ /* 0x000e1800000e0000 */
[----:B------:R-:W-:Y:S01]  /*deb0*/  LDGSTS.E.BYPASS.LTC128B.128 [R4+0x1400], desc[UR50][R8.64], !P4 ;  /* 0x0140000008047fae */ /* 0x000fe2000e101d72 */
[----:B------:R-:W-:-:S13]  /*dec0*/  ISETP.LT.OR P4, PT, R32, 0x21, !P2 ;  /* 0x000000212000780c */ /* 0x000fda0005781670 */
[----:B------:R-:W-:Y:S01]  /*ded0*/  LDGSTS.E.BYPASS.LTC128B.128 [R4+0x4400], desc[UR50][R8.64+0x80], !P4 ;  /* 0x0440008008047fae */ /* 0x000fe2000e101d72 */
[----:B------:R-:W-:-:S13]  /*dee0*/  ISETP.LT.OR P4, PT, R32, 0x21, !P1 ;  /* 0x000000212000780c */ /* 0x000fda0004f81670 */
[----:B------:R-:W-:Y:S01]  /*def0*/  LDGSTS.E.BYPASS.LTC128B.128 [R4+0x7400], desc[UR50][R8.64+0x100], !P4 ;  /* 0x0740010008047fae */ /* 0x000fe2000e101d72 */
[----:B------:R-:W-:-:S13]  /*df00*/  ISETP.LT.OR P4, PT, R32, 0x21, !P0 ;  /* 0x000000212000780c */ /* 0x000fda0004781670 */
[----:B------:R-:W-:Y:S01]  /*df10*/  LDGSTS.E.BYPASS.LTC128B.128 [R4+0xa400], desc[UR50][R8.64+0x180], !P4 ;  /* 0x0a40018008047fae */ /* 0x000fe2000e101d72 */
[----:B------:R-:W-:-:S03]  /*df20*/  IADD3 R2, P4, R14, R0, RZ ;  /* 0x000000000e027210 */ /* 0x000fc60007f9e0ff */
[----:B------:R-:W1:Y:S02]  /*df30*/  SHFL.IDX PT, R14, R5, 0x4, 0x181f ;  /* 0x00981f00050e7f89 */ /* 0x000e6400000e0000 */
[----:B0-----:R-:W-:Y:S01]  /*df40*/  IMAD.X R3, RZ, RZ, R3, P4 ;  /* 0x000000ffff037224 */ /* 0x001fe200020e0603 */
[----:B------:R-:W-:-:S13]  /*df50*/  ISETP.LT.OR P4, PT, R32, 0x31, P3 ;  /* 0x000000312000780c */ /* 0x000fda0001f81670 */
[----:B------:R-:W-:Y:S01]  /*df60*/  LDGSTS.E.BYPASS.LTC128B.128 [R4+0x1c00], desc[UR50][R2.64], !P4 ;  /* 0x01c0000002047fae */ /* 0x000fe2000e101d72 */
[----:B------:R-:W-:-:S13]  /*df70*/  ISETP.LT.OR P4, PT, R32, 0x31, !P2 ;  /* 0x000000312000780c */ /* 0x000fda0005781670 */
[----:B------:R-:W-:Y:S01]  /*df80*/  LDGSTS.E.BYPASS.LTC128B.128 [R4+0x4c00], desc[UR50][R2.64+0x80], !P4 ;  /* 0x04c0008002047fae */ /* 0x000fe2000e101d72 */
[----:B------:R-:W-:-:S13]  /*df90*/  ISETP.LT.OR P4, PT, R32, 0x31, !P1 ;  /* 0x000000312000780c */ /* 0x000fda0004f81670 */
[----:B------:R-:W-:Y:S01]  /*dfa0*/  LDGSTS.E.BYPASS.LTC128B.128 [R4+0x7c00], desc[UR50][R2.64+0x100], !P4 ;  /* 0x07c0010002047fae */ /* 0x000fe2000e101d72 */
[----:B------:R-:W-:-:S13]  /*dfb0*/  ISETP.LT.OR P4, PT, R32, 0x31, !P0 ;  /* 0x000000312000780c */ /* 0x000fda0004781670 */
[----:B------:R0:W-:Y:S04]  /*dfc0*/  LDGSTS.E.BYPASS.LTC128B.128 [R4+0xac00], desc[UR50][R2.64+0x180], !P4 ;  /* 0x0ac0018002047fae */ /* 0x0001e8000e101d72 */
[----:B0-----:R-:W0:Y:S01]  /*dfd0*/  SHFL.IDX PT, R3, R6, 0x4, 0x181f ;  /* 0x00981f0006037f89 */ /* 0x001e2200000e0000 */
[----:B-1----:R-:W-:-:S03]  /*dfe0*/  IADD3 R2, P4, R14, R0, RZ ;  /* 0x000000000e027210 */ /* 0x002fc60007f9e0ff */
[----:B------:R-:W1:Y:S04]  /*dff0*/  SHFL.IDX PT, R6, R6, 0x5, 0x181f ;  /* 0x00b81f0006067f89 */ /* 0x000e6800000e0000 */
[----:B------:R2:W3:Y:S01]  /*e000*/  SHFL.IDX PT, R14, R5, 0x5, 0x181f ;  /* 0x00b81f00050e7f89 */ /* 0x0004e200000e0000 */
[----:B0-----:R-:W-:Y:S01]  /*e010*/  IMAD.X R3, RZ, RZ, R3, P4 ;  /* 0x000000ffff037224 */ /* 0x001fe200020e0603 */
        /* <DEDUP_REMOVED lines=8> */
.L_x_9597:
[C---:B------:R-:W-:Y:S02]  /*e0a0*/  ISETP.LT.OR P3, PT, R32.reuse, 0x51, P3 ;  /* 0x000000512000780c */ /* 0x040fe40001f61670 */
[C---:B------:R-:W-:Y:S02]  /*e0b0*/  ISETP.LT.OR P2, PT, R32.reuse, 0x51, !P2 ;  /* 0x000000512000780c */ /* 0x040fe40005741670 */
[----:B------:R-:W-:Y:S02]  /*e0c0*/  ISETP.LT.OR P1, PT, R32, 0x51, !P1 ;  /* 0x000000512000780c */ /* 0x000fe40004f21670 */
[----:B0-2---:R-:W-:Y:S02]  /*e0d0*/  IADD3 R2, P4, R14, R0, RZ ;  /* 0x000000000e027210 */ /* 0x005fe40007f9e0ff */
[----:B------:R-:W-:-:S03]  /*e0e0*/  ISETP.LT.OR P0, PT, R32, 0x51, !P0 ;  /* 0x000000512000780c */ /* 0x000fc60004701670 */
[----:B------:R-:W-:-:S05]  /*e0f0*/  IMAD.X R3, RZ, RZ, R6, P4 ;  /* 0x000000ffff037224 */ /* 0x000fca00020e0606 */
[----:B------:R-:W-:Y:S01]  /*e100*/  @!PT LDS RZ, [RZ] ;  /* 0x00000000fffff984 */ /* 0x000fe20000000800 */
[----:B------:R-:W-:Y:S01]  /*e110*/  @!PT LDS RZ, [RZ] ;  /* 0x00000000fffff984 */ /* 0x000fe20000000800 */
[----:B------:R-:W-:Y:S01]  /*e120*/  @!PT LDS RZ, [RZ] ;  /* 0x00000000fffff984 */ /* 0x000fe20000000800 */
[----:B------:R0:W-:Y:S04]  /*e130*/  LDGSTS.E.BYPASS.LTC128B.128 [R4+0x2c00], desc[UR50][R2.64], !P3 ;  /* 0x02c0000002047fae */ /* 0x0001e8000d901d72 */
[----:B------:R0:W-:Y:S04]  /*e140*/  LDGSTS.E.BYPASS.LTC128B.128 [R4+0x5c00], desc[UR50][R2.64+0x80], !P2 ;  /* 0x05c0008002047fae */ /* 0x0001e8000d101d72 */
[----:B------:R0:W-:Y:S04]  /*e150*/  LDGSTS.E.BYPASS.LTC128B.128 [R4+0x8c00], desc[UR50][R2.64+0x100], !P1 ;  /* 0x08c0010002047fae */ /* 0x0001e8000c901d72 */
[----:B------:R0:W-:Y:S01]  /*e160*/  LDGSTS.E.BYPASS.LTC128B.128 [R4+0xbc00], desc[UR50][R2.64+0x180], !P0 ;  /* 0x0bc0018002047fae */ /* 0x0001e2000c101d72 */
[----:B------:R-:W-:Y:S01]  /*e170*/  PLOP3.LUT P0, PT, PT, PT, PT, 0x80, 0x0 ;  /* 0x000000000000781c */ /* 0x000fe20003f0f070 */
[----:B------:R-:W-:-:S12]  /*e180*/  NOP ;  /* 0x0000000000007918 */ /* 0x000fd80000000000 */
.L_x_9502:
        /* <DEDUP_REMOVED lines=11> */
.L_x_9503:
[----:B------:R-:W2:Y:S01]  /*e240*/  LDL.LU R2, [R1+0x18] ;  /* 0x0000180001027983 */ /* 0x000ea20000300800 */
[----:B------:R0:W-:Y:S01]  /*e250*/  SYNCS.ARRIVE.TRANS64.A1T0 RZ, [R33+URZ+0x22850], RZ ;  /* 0x022850ff21ff79a7 */ /* 0x0001e2000810003f */
[----:B------:R-:W-:Y:S01]  /*e260*/  BSSY B0, `(.L_x_9504) ;  /* 0x00000dc000007945 */ /* 0x000fe20003800000 */
[----:B--2---:R-:W-:-:S05]  /*e270*/  VIADD R21, R2, 0xfffffffe ;  /* 0xfffffffe02157836 */ /* 0x004fca0000000000 */
[----:B------:R-:W-:-:S13]  /*e280*/  ISETP.GE.AND P0, PT, R21, R29, PT ;  /* 0x0000001d1500720c */ /* 0x000fda0003f06270 */
[----:B0-----:R-:W-:Y:S05]  /*e290*/  @!P0 BRA `(.L_x_9505) ;  /* 0x0000000c00608947 */ /* 0x001fea0003800000 */
.L_x_9518:
[----:B0-----:R-:W0:Y:S01]  /*e2a0*/  S2R R2, SR_TID.X ;  /* 0x0000000000027919 */ /* 0x001e220000002100 */
[----:B-1----:R-:W1:Y:S01]  /*e2b0*/  LDC R3, c[0x0][0x430] ;  /* 0x00010c00ff037b82 */ /* 0x002e620000000800 */
[----:B------:R-:W-:Y:S02]  /*e2c0*/  IMAD R8, R21, 0x60, R30 ;  /* 0x0000006015087824 */ /* 0x000fe400078e021e */
[----:B------:R-:W-:Y:S01]  /*e2d0*/  VIADD R24, R24, 0x1 ;  /* 0x0000000118187836 */ /* 0x000fe20000000000 */
[----:B-1----:R-:W-:Y:S02]  /*e2e0*/  ISETP.NE.AND P0, PT, R3, 0x1, PT ;  /* 0x000000010300780c */ /* 0x002fe40003f05270 */
[----:B0-----:R-:W-:-:S04]  /*e2f0*/  LOP3.LUT R2, R2, 0x7f, RZ, 0xc0, !PT ;  /* 0x0000007f02027812 */ /* 0x001fc800078ec0ff */
[----:B------:R-:W-:Y:S02]  /*e300*/  SHF.R.U32.HI R4, RZ, 0x3, R2 ;  /* 0x00000003ff047819 */ /* 0x000fe40000011602 */
[----:B------:R-:W0:Y:S05]  /*e310*/  S2R R2, SR_TID.X ;  /* 0x0000000000027919 */ /* 0x000e2a0000002100 */
[----:B------:R-:W1:Y:S08]  /*e320*/  @P0 LDC R3, c[0x0][0x434] ;  /* 0x00010d00ff030b82 */ /* 0x000e700000000800 */
[----:B------:R-:W2:Y:S01]  /*e330*/  @P0 LDC R7, c[0x0][0x438] ;  /* 0x00010e00ff070b82 */ /* 0x000ea20000000800 */
[----:B0-----:R-:W-:-:S05]  /*e340*/  IMAD.SHL.U32 R2, R2, 0x10, RZ ;  /* 0x0000001002027824 */ /* 0x001fca00078e00ff */
[----:B------:R-:W-:-:S04]  /*e350*/  LOP3.LUT R2, R4, 0x70, R2, 0xf8, !PT ;  /* 0x0000007004027812 */ /* 0x000fc800078ef802 */
[C---:B------:R-:W-:Y:S01]  /*e360*/  ISETP.GT.U32.AND P1, PT, R2.reuse, 0x5f, PT ;  /* 0x0000005f0200780c */ /* 0x040fe20003f24070 */
[----:B------:R-:W-:-:S04]  /*e370*/  IMAD.IADD R8, R2, 0x1, R8 ;  /* 0x0000000102087824 */ /* 0x000fc800078e0208 */
[----:B-1----:R-:W-:-:S04]  /*e380*/  @P0 IMAD.HI.U32 R2, R8, R3, RZ ;  /* 0x0000000308020227 */ /* 0x002fc800078e00ff */
[----:B------:R-:W-:Y:S01]  /*e390*/  IMAD.MOV.U32 R9, RZ, RZ, R8 ;  /* 0x000000ffff097224 */ /* 0x000fe200078e0008 */
[----:B--2---:R-:W-:-:S03]  /*e3a0*/  @P0 SHF.R.U32.HI R9, RZ, R7, R2 ;  /* 0x00000007ff090219 */ /* 0x004fc60000011602 */
[----:B------:R-:W0:Y:S01]  /*e3b0*/  @!P1 LDC.64 R4, c[0x0][0x428] ;  /* 0x00010a00ff049b82 */ /* 0x000e220000000a00 */
[----:B------:R-:W-:-:S07]  /*e3c0*/  @!P1 SHF.R.S32.HI R3, RZ, 0x1f, R9 ;  /* 0x0000001fff039819 */ /* 0x000fce0000011409 */
[----:B------:R-:W1:Y:S01]  /*e3d0*/  @!P1 LDC.64 R6, c[0x0][0x418] ;  /* 0x00010600ff069b82 */ /* 0x000e620000000a00 */
[----:B0-----:R-:W-:-:S04]  /*e3e0*/  @!P1 IMAD R2, R31, R4, RZ ;  /* 0x000000041f029224 */ /* 0x001fc800078e02ff */
[----:B------:R-:W-:Y:S02]  /*e3f0*/  @!P1 IMAD R5, R27, R5, R2 ;  /* 0x000000051b059224 */ /* 0x000fe400078e0202 */
[----:B------:R-:W-:-:S04]  /*e400*/  @!P1 IMAD.MOV.U32 R2, RZ, RZ, R9 ;  /* 0x000000ffff029224 */ /* 0x000fc800078e0009 */
[----:B------:R-:W-:-:S04]  /*e410*/  @!P1 IMAD.WIDE.U32 R2, R27, R4, R2 ;  /* 0x000000041b029225 */ /* 0x000fc800078e0002 */
[----:B------:R-:W-:Y:S01]  /*e420*/  @!P1 IMAD.IADD R3, R5, 0x1, R3 ;  /* 0x0000000105039824 */ /* 0x000fe200078e0203 */
[C---:B-1----:R-:W-:Y:S01]  /*e430*/  @!P1 LEA R6, P0, R2.reuse, R6, 0x2 ;  /* 0x0000000602069211 */ /* 0x042fe200078010ff */
[----:B------:R-:W-:Y:S02]  /*e440*/  IMAD.MOV.U32 R4, RZ, RZ, RZ ;  /* 0x000000ffff047224 */ /* 0x000fe400078e00ff */
[----:B------:R-:W-:Y:S01]  /*e450*/  IMAD.U32 R10, RZ, RZ, UR36 ;  /* 0x00000024ff0a7e24 */ /* 0x000fe2000f8e00ff */
[----:B------:R-:W-:Y:S01]  /*e460*/  @!P1 LEA.HI.X R7, R2, R7, R3, 0x2, P0 ;  /* 0x0000000702079211 */ /* 0x000fe200000f1403 */
[----:B------:R-:W-:Y:S01]  /*e470*/  IMAD.MOV R5, RZ, RZ, -R9 ;  /* 0x000000ffff057224 */ /* 0x000fe200078e0a09 */
[----:B------:R-:W-:-:S03]  /*e480*/  ISETP.NE.AND P0, PT, R24, 0x2, PT ;  /* 0x000000021800780c */ /* 0x000fc60003f05270 */
[----:B------:R0:W5:Y:S01]  /*e490*/  @!P1 LDG.E R4, desc[UR50][R6.64] ;  /* 0x0000003206049981 */ /* 0x000162000c1e1900 */
[----:B------:R-:W-:Y:S01]  /*e4a0*/  ISETP.NE.AND P1, PT, R10, 0x3, PT ;  /* 0x000000030a00780c */ /* 0x000fe20003f25270 */
[----:B------:R-:W-:Y:S05]  /*e4b0*/  YIELD ;  /* 0x0000000000007946 */ /* 0x000fea0003800000 */
[----:B------:R-:W-:Y:S01]  /*e4c0*/  ULDC UR4, c[0x0][0x430] ;  /* 0x00010c0000047ab9 */ /* 0x000fe20000000800 */
[----:B------:R-:W-:Y:S01]  /*e4d0*/  IMAD.MOV.U32 R2, RZ, RZ, R21 ;  /* 0x000000ffff027224 */ /* 0x000fe200078e0015 */
[----:B------:R-:W-:Y:S01]  /*e4e0*/  SEL R3, RZ, 0x1, P0 ;  /* 0x00000001ff037807 */ /* 0x000fe20000000000 */
[----:B------:R-:W-:Y:S01]  /*e4f0*/  IMAD R5, R5, UR4, R8 ;  /* 0x0000000405057c24 */ /* 0x000fe2000f8e0208 */
[----:B------:R-:W-:Y:S01]  /*e500*/  SEL R24, R24, RZ, P0 ;  /* 0x000000ff18187207 */ /* 0x000fe20000000000 */
[----:B------:R-:W-:Y:S01]  /*e510*/  VIADD R21, R21, 0xffffffff ;  /* 0xffffffff15157836 */ /* 0x000fe20000000000 */
[----:B------:R-:W-:-:S02]  /*e520*/  LOP3.LUT R26, R26, R3, RZ, 0x3c, !PT ;  /* 0x000000031a1a7212 */ /* 0x000fc400078e3cff */
[----:B------:R-:W-:Y:S01]  /*e530*/  ISETP.GT.AND P2, PT, R2, R29, PT ;  /* 0x0000001d0200720c */ /* 0x000fe20003f44270 */
[----:B0-----:R-:W-:-:S12]  /*e540*/  @!P1 BRA `(.L_x_9506) ;  /* 0x0000000000049947 */ /* 0x001fd80003800000 */
[----:B------:R-:W-:Y:S01]  /*e550*/  BPT.TRAP 0x1 ;  /* 0x000000040000795c */ /* 0x000fe20000300000 */
.L_x_9506:
[----:B------:R-:W-:Y:S01]  /*e560*/  IMAD R10, R24, 0x8, R22 ;  /* 0x00000008180a7824 */ /* 0x000fe200078e0216 */
[----:B------:R-:W-:Y:S01]  /*e570*/  SHF.L.U32 R20, R26, 0x1f, RZ ;  /* 0x0000001f1a147819 */ /* 0x000fe200000006ff */
[----:B------:R-:W-:Y:S01]  /*e580*/  BSSY B1, `(.L_x_9507) ;  /* 0x0000004000017945 */ /* 0x000fe20003800000 */
[----:B------:R-:W-:Y:S02]  /*e590*/  SHF.R.S32.HI R9, RZ, 0x1f, R5 ;  /* 0x0000001fff097819 */ /* 0x000fe40000011405 */
[----:B------:R-:W0:Y:S02]  /*e5a0*/  SYNCS.PHASECHK.TRANS64.TRYWAIT P0, [R10+URZ+0x22840], R20 ;  /* 0x022840140a0075a7 */ /* 0x000e24000800017f */
[----:B0-----:R-:W-:Y:S05]  /*e5b0*/  @!P0 BRA `(.L_x_9508) ;  /* 0x0000003800bc8947 */ /* 0x001fea0003800000 */
.L_x_9598:
[----:B------:R-:W-:Y:S05]  /*e5c0*/  BSYNC B1 ;  /* 0x0000000000017941 */ /* 0x000fea0003800000 */
.L_x_9507:
[----:B------:R-:W-:Y:S01]  /*e5d0*/  ULDC.64 UR4, c[0x0][0x300] ;  /* 0x0000c00000047ab9 */ /* 0x000fe20000000a00 */
[----:B-----5:R-:W-:Y:S01]  /*e5e0*/  SHF.R.S32.HI R17, RZ, 0x1f, R4 ;  /* 0x0000001fff117819 */ /* 0x020fe20000011404 */
[----:B------:R-:W-:Y:S01]  /*e5f0*/  IMAD R2, R9, UR4, RZ ;  /* 0x0000000409027c24 */ /* 0x000fe2000f8e02ff */
[----:B------:R-:W-:Y:S01]  /*e600*/  ULDC.64 UR6, c[0x0][0x2e8] ;  /* 0x0000ba0000067ab9 */ /* 0x000fe20000000a00 */
[----:B------:R-:W-:Y:S02]  /*e610*/  LOP3.LUT P1, RZ, R23, 0x1, RZ, 0xc0, !PT ;  /* 0x0000000117ff7812 */ /* 0x000fe4000782c0ff */
        /* <DEDUP_REMOVED lines=18> */
[----:B------:R-:W2:Y:S04]  /*e740*/  SHFL.IDX PT, R3, R8, RZ, 0x181f ;  /* 0x00181fff08037589 */ /* 0x000ea800000e0000 */
[----:B------:R-:W-:Y:S01]  /*e750*/  SHFL.IDX PT, R14, R6, 0x5, 0x181f ;  /* 0x00b81f00060e7f89 */ /* 0x000fe200000e0000 */
[----:B-1----:R-:W-:-:S05]  /*e760*/  IADD3 R2, P0, R2, R0, RZ ;  /* 0x0000000002027210 */ /* 0x002fca0007f1e0ff */
[----:B--2---:R-:W-:-:S05]  /*e770*/  IMAD.X R3, RZ, RZ, R3, P0 ;  /* 0x000000ffff037224 */ /* 0x004fca00000e0603 */
[----:B------:R1:W-:Y:S04]  /*e780*/  LDGSTS.E.BYPASS.LTC128B.128 [R7+0x1c400], desc[UR50][R2.64], !P1 ;  /* 0x1c40000002077fae */ /* 0x0003e8000c901d72 */
[----:B-1----:R-:W1:Y:S04]  /*e790*/  SHFL.IDX PT, R2, R6, 0x1, 0x181f ;  /* 0x00381f0006027f89 */ /* 0x002e6800000e0000 */
[----:B------:R-:W2:Y:S01]  /*e7a0*/  SHFL.IDX PT, R3, R8, 0x1, 0x181f ;  /* 0x00381f0008037f89 */ /* 0x000ea200000e0000 */
        /* <DEDUP_REMOVED lines=18> */
[----:B---3--:R1:W-:Y:S03]  /*e8d0*/  LDGSTS.E.BYPASS.LTC128B.128 [R7+0x1e400], desc[UR50][R2.64], !P1 ;  /* 0x1e40000002077fae */ /* 0x0083e6000c901d72 */
.L_x_9612:
[----:B-1----:R-:W-:-:S05]  /*e8e0*/  IADD3 R2, P0, R14, R0, RZ ;  /* 0x000000000e027210 */ /* 0x002fca0007f1e0ff */
[----:B------:R-:W-:Y:S01]  /*e8f0*/  IMAD.X R3, RZ, RZ, R8, P0 ;  /* 0x000000ffff037224 */ /* 0x000fe200000e0608 */
[----:B------:R-:W-:-:S04]  /*e900*/  PLOP3.LUT P0, PT, PT, PT, PT, 0x80, 0x0 ;  /* 0x000000000000781c */ /* 0x000fc80003f0f070 */
[----:B------:R-:W-:Y:S01]  /*e910*/  @!PT LDS RZ, [RZ] ;  /* 0x00000000fffff984 */ /* 0x000fe20000000800 */
[----:B------:R-:W-:Y:S01]  /*e920*/  @!PT LDS RZ, [RZ] ;  /* 0x00000000fffff984 */ /* 0x000fe20000000800 */
[----:B------:R-:W-:Y:S01]  /*e930*/  @!PT LDS RZ, [RZ] ;  /* 0x00000000fffff984 */ /* 0x000fe20000000800 */
[----:B------:R1:W-:Y:S01]  /*e940*/  LDGSTS.E.BYPASS.LTC128B.128 [R7+0x1ec00], desc[UR50][R2.64], !P1 ;  /* 0x1ec0000002077fae */ /* 0x0003e2000c901d72 */
[----:B------:R-:W-:-:S08]  /*e950*/  NOP ;  /* 0x0000000000007918 */ /* 0x000fd00000000000 */
.L_x_9510:
        /* <DEDUP_REMOVED lines=11> */
.L_x_9511:
[----:B------:R1:W-:Y:S01]  /*ea10*/  SYNCS.ARRIVE.TRANS64.A1T0 RZ, [R10+URZ+0x22830], RZ ;  /* 0x022830ff0aff79a7 */ /* 0x0003e2000810003f */
[----:B------:R-:W-:Y:S05]  /*ea20*/  @!P3 BRA `(.L_x_9512) ;  /* 0x000000000004b947 */ /* 0x000fea0003800000 */
[----:B------:R-:W-:Y:S01]  /*ea30*/  BPT.TRAP 0x1 ;  /* 0x000000040000795c */ /* 0x000fe20000300000 */
.L_x_9512:
[----:B------:R-:W2:Y:S01]  /*ea40*/  SYNCS.PHASECHK.TRANS64.TRYWAIT P0, [R10+URZ+0x22860], R20 ;  /* 0x022860140a0075a7 */ /* 0x000ea2000800017f */
[----:B------:R-:W-:Y:S04]  /*ea50*/  BSSY B1, `(.L_x_9513) ;  /* 0x0000002000017945 */ /* 0x000fe80003800000 */
[----:B--2---:R-:W-:Y:S05]  /*ea60*/  @!P0 BRA `(.L_x_9514) ;  /* 0x0000003c00448947 */ /* 0x004fea0003800000 */
.L_x_9613:
[----:B------:R-:W-:Y:S05]  /*ea70*/  BSYNC B1 ;  /* 0x0000000000017941 */ /* 0x000fea0003800000 */
.L_x_9513:
[----:B------:R-:W-:Y:S01]  /*ea80*/  ULDC.64 UR4, c[0x0][0x328] ;  /* 0x0000ca0000047ab9 */ /* 0x000fe20000000a00 */
[----:B------:R-:W-:Y:S01]  /*ea90*/  ULDC.64 UR6, c[0x0][0x318] ;  /* 0x0000c60000067ab9 */ /* 0x000fe20000000a00 */
[----:B------:R-:W-:Y:S01]  /*eaa0*/  IMAD R2, R9, UR4, RZ ;  /* 0x0000000409027c24 */ /* 0x000fe2000f8e02ff */
[C---:B------:R-:W-:Y:S01]  /*eab0*/  LOP3.LUT P5, RZ, R23.reuse, 0x10, RZ, 0xc0, !PT ;  /* 0x0000001017ff7812 */ /* 0x040fe200078ac0ff */
[----:B0-2---:R-:W-:Y:S01]  /*eac0*/  IMAD R20, R24, 0x6000, R28 ;  /* 0x0000600018147824 */ /* 0x005fe200078e021c */
[----:B------:R-:W-:Y:S01]  /*ead0*/  LOP3.LUT P4, RZ, R23, 0x8, RZ, 0xc0, !PT ;  /* 0x0000000817ff7812 */ /* 0x000fe2000788c0ff */
[----:B------:R-:W-:Y:S01]  /*eae0*/  IMAD R7, R5, UR5, R2 ;  /* 0x0000000505077c24 */ /* 0x000fe2000f8e0202 */
[----:B------:R-:W-:Y:S01]  /*eaf0*/  LOP3.LUT P3, RZ, R23, 0x4, RZ, 0xc0, !PT ;  /* 0x0000000417ff7812 */ /* 0x000fe2000786c0ff */
[----:B------:R-:W-:Y:S01]  /*eb00*/  IMAD.WIDE.U32 R2, R5, UR4, RZ ;  /* 0x0000000405027c25 */ /* 0x000fe2000f8e00ff */
[----:B------:R-:W-:Y:S01]  /*eb10*/  ULDC.64 UR4, c[0x0][0x338] ;  /* 0x0000ce0000047ab9 */ /* 0x000fe20000000a00 */
[----:B------:R-:W-:-:S02]  /*eb20*/  LOP3.LUT P1, RZ, R23, 0x2, RZ, 0xc0, !PT ;  /* 0x0000000217ff7812 */ /* 0x000fc4000782c0ff */
        /* <DEDUP_REMOVED lines=13> */
[----:B------:R-:W-:-:S03]  /*ec00*/  IMAD R20, R20, 0x2, R22 ;  /* 0x0000000214147824 */ /* 0x000fc600078e0216 */
[----:B------:R-:W2:Y:S04]  /*ec10*/  SHFL.IDX PT, R3, R25, RZ, 0x181f ;  /* 0x00181fff19037589 */ /* 0x000ea800000e0000 */
[----:B------:R-:W-:Y:S04]  /*ec20*/  SHFL.IDX PT, R4, R25, 0x1, 0x181f ;  /* 0x00381f0019047f89 */ /* 0x000fe800000e0000 */
[----:B------:R-:W-:Y:S04]  /*ec30*/  SHFL.IDX PT, R8, R17, 0x2, 0x181f ;  /* 0x00581f0011087f89 */ /* 0x000fe800000e0000 */
[----:B------:R-:W-:Y:S01]  /*ec40*/  SHFL.IDX PT, R5, R25, 0x3, 0x181f ;  /* 0x00781f0019057f89 */ /* 0x000fe200000e0000 */
[----:B0-----:R-:W-:-:S03]  /*ec50*/  IADD3 R2, P0, R14, R0, RZ ;  /* 0x000000000e027210 */ /* 0x001fc60007f1e0ff */
[----:B------:R-:W0:Y:S02]  /*ec60*/  SHFL.IDX PT, R14, R17, 0x1, 0x181f ;  /* 0x00381f00110e7f89 */ /* 0x000e2400000e0000 */
[----:B--2---:R-:W-:-:S05]  /*ec70*/  IMAD.X R3, RZ, RZ, R3, P0 ;  /* 0x000000ffff037224 */ /* 0x004fca00000e0603 */
[----:B------:R-:W-:Y:S04]  /*ec80*/  LDGSTS.E.BYPASS.LTC128B.128 [R20+0x400], desc[UR50][R2.64], !P5 ;  /* 0x0040000002147fae */ /* 0x000fe8000e901d72 */
[----:B------:R-:W-:Y:S04]  /*ec90*/  LDGSTS.E.BYPASS.LTC128B.128 [R20+0x3400], desc[UR50][R2.64+0x80], !P4 ;  /* 0x0340008002147fae */ /* 0x000fe8000e101d72 */
[----:B------:R-:W-:Y:S04]  /*eca0*/  LDGSTS.E.BYPASS.LTC128B.128 [R20+0x6400], desc[UR50][R2.64+0x100], !P3 ;  /* 0x0640010002147fae */ /* 0x000fe8000d901d72 */
[----:B------:R2:W-:Y:S01]  /*ecb0*/  LDGSTS.E.BYPASS.LTC128B.128 [R20+0x9400], desc[UR50][R2.64+0x180], !P1 ;  /* 0x0940018002147fae */ /* 0x0005e2000c901d72 */
[----:B0-----:R-:W-:-:S03]  /*ecc0*/  IADD3 R6, P0, R14, R0, RZ ;  /* 0x000000000e067210 */ /* 0x001fc60007f1e0ff */
[----:B------:R-:W-:Y:S02]  /*ecd0*/  SHFL.IDX PT, R14, R17, 0x3, 0x181f ;  /* 0x00781f00110e7f89 */ /* 0x000fe400000e0000 */
[----:B------:R-:W-:Y:S01]  /*ece0*/  IMAD.X R7, RZ, RZ, R4, P0 ;  /* 0x000000ffff077224 */ /* 0x000fe200000e0604 */
[-C--:B------:R-:W-:Y:S01]  /*ecf0*/  IADD3 R8, P0, R8, R0.reuse, RZ ;  /* 0x0000000008087210 */ /* 0x080fe20007f1e0ff */
[----:B------:R-:W0:Y:S04]  /*ed00*/  SHFL.IDX PT, R4, R25, 0x2, 0x181f ;  /* 0x00581f0019047f89 */ /* 0x000e2800000e0000 */
[----:B--2---:R-:W-:Y:S04]  /*ed10*/  SHFL.IDX PT, R3, R25, 0x4, 0x181f ;  /* 0x00981f0019037f89 */ /* 0x004fe800000e0000 */
[----:B------:R2:W-:Y:S04]  /*ed20*/  LDGSTS.E.BYPASS.LTC128B.128 [R20+0xc00], desc[UR50][R6.64], !P5 ;  /* 0x00c0000006147fae */ /* 0x0005e8000e901d72 */
[----:B------:R2:W-:Y:S04]  /*ed30*/  LDGSTS.E.BYPASS.LTC128B.128 [R20+0x3c00], desc[UR50][R6.64+0x80], !P4 ;  /* 0x03c0008006147fae */ /* 0x0005e8000e101d72 */
[----:B------:R2:W-:Y:S04]  /*ed40*/  LDGSTS.E.BYPASS.LTC128B.128 [R20+0x6c00], desc[UR50][R6.64+0x100], !P3 ;  /* 0x06c0010006147fae */ /* 0x0005e8000d901d72 */
[----:B------:R2:W-:Y:S01]  /*ed50*/  LDGSTS.E.BYPASS.LTC128B.128 [R20+0x9c00], desc[UR50][R6.64+0x180], !P1 ;  /* 0x09c0018006147fae */ /* 0x0005e2000c901d72 */
[----:B0-----:R-:W-:Y:S01]  /*ed60*/  IMAD.X R9, RZ, RZ, R4, P0 ;  /* 0x000000ffff097224 */ /* 0x001fe200000e0604 */
[----:B------:R-:W-:-:S02]  /*ed70*/  IADD3 R4, P0, R14, R0, RZ ;  /* 0x000000000e047210 */ /* 0x000fc40007f1e0ff */
[----:B------:R-:W-:Y:S04]  /*ed80*/  SHFL.IDX PT, R25, R25, 0x5, 0x181f ;  /* 0x00b81f0019197f89 */ /* 0x000fe800000e0000 */
[----:B------:R-:W0:Y:S01]  /*ed90*/  SHFL.IDX PT, R14, R17, 0x4, 0x181f ;  /* 0x00981f00110e7f89 */ /* 0x000e2200000e0000 */
[----:B------:R-:W-:-:S03]  /*eda0*/  IMAD.X R5, RZ, RZ, R5, P0 ;  /* 0x000000ffff057224 */ /* 0x000fc600000e0605 */
[----:B------:R2:W-:Y:S04]  /*edb0*/  LDGSTS.E.BYPASS.LTC128B.128 [R20+0x1400], desc[UR50][R8.64], !P5 ;  /* 0x0140000008147fae */ /* 0x0005e8000e901d72 */
[----:B------:R2:W-:Y:S04]  /*edc0*/  LDGSTS.E.BYPASS.LTC128B.128 [R20+0x4400], desc[UR50][R8.64+0x80], !P4 ;  /* 0x0440008008147fae */ /* 0x0005e8000e101d72 */
[----:B------:R2:W-:Y:S04]  /*edd0*/  LDGSTS.E.BYPASS.LTC128B.128 [R20+0x7400], desc[UR50][R8.64+0x100], !P3 ;  /* 0x0740010008147fae */ /* 0x0005e8000d901d72 */
[----:B------:R2:W-:Y:S04]  /*ede0*/  LDGSTS.E.BYPASS.LTC128B.128 [R20+0xa400], desc[UR50][R8.64+0x180], !P1 ;  /* 0x0a40018008147fae */ /* 0x0005e8000c901d72 */
[----:B------:R2:W-:Y:S01]  /*edf0*/  LDGSTS.E.BYPASS.LTC128B.128 [R20+0x1c00], desc[UR50][R4.64], !P5 ;  /* 0x01c0000004147fae */ /* 0x0005e2000e901d72 */
[----:B0-----:R-:W-:-:S03]  /*ee00*/  IADD3 R2, P0, R14, R0, RZ ;  /* 0x000000000e027210 */ /* 0x001fc60007f1e0ff */
[----:B------:R2:W-:Y:S02]  /*ee10*/  LDGSTS.E.BYPASS.LTC128B.128 [R20+0x4c00], desc[UR50][R4.64+0x80], !P4 ;  /* 0x04c0008004147fae */ /* 0x0005e4000e101d72 */
[----:B------:R-:W-:Y:S02]  /*ee20*/  IMAD.X R3, RZ, RZ, R3, P0 ;  /* 0x000000ffff037224 */ /* 0x000fe400000e0603 */
[----:B------:R2:W-:Y:S04]  /*ee30*/  LDGSTS.E.BYPASS.LTC128B.128 [R20+0x7c00], desc[UR50][R4.64+0x100], !P3 ;  /* 0x07c0010004147fae */ /* 0x0005e8000d901d72 */
[----:B------:R2:W-:Y:S04]  /*ee40*/  LDGSTS.E.BYPASS.LTC128B.128 [R20+0xac00], desc[UR50][R4.64+0x180], !P1 ;  /* 0x0ac0018004147fae */ /* 0x0005e8000c901d72 */
[----:B------:R2:W-:Y:S04]  /*ee50*/  LDGSTS.E.BYPASS.LTC128B.128 [R20+0x2400], desc[UR50][R2.64], !P5 ;  /* 0x0240000002147fae */ /* 0x0005e8000e901d72 */
[----:B------:R2:W-:Y:S04]  /*ee60*/  LDGSTS.E.BYPASS.LTC128B.128 [R20+0x5400], desc[UR50][R2.64+0x80], !P4 ;  /* 0x0540008002147fae */ /* 0x0005e8000e101d72 */
[----:B------:R2:W-:Y:S04]  /*ee70*/  LDGSTS.E.BYPASS.LTC128B.128 [R20+0x8400], desc[UR50][R2.64+0x100], !P3 ;  /* 0x0840010002147fae */ /* 0x0005e8000d901d72 */
[----:B------:R2:W-:Y:S04]  /*ee80*/  LDGSTS.E.BYPASS.LTC128B.128 [R20+0xb400], desc[UR50][R2.64+0x180], !P1 ;  /* 0x0b40018002147fae */ /* 0x0005e8000c901d72 */
[----:B------:R2:W0:Y:S02]  /*ee90*/  SHFL.IDX PT, R14, R17, 0x5, 0x181f ;  /* 0x00b81f00110e7f89 */ /* 0x00042400000e0000 */
.L_x_9627:
[----:B0-2---:R-:W-:-:S05]  /*eea0*/  IADD3 R2, P0, R14, R0, RZ ;  /* 0x000000000e027210 */ /* 0x005fca0007f1e0ff */
        /* <DEDUP_REMOVED lines=10> */
.L_x_9516:
        /* <DEDUP_REMOVED lines=11> */
.L_x_9517:
[----:B------:R0:W-:Y:S01]  /*f000*/  SYNCS.ARRIVE.TRANS64.A1T0 RZ, [R10+URZ+0x22850], RZ ;  /* 0x022850ff0aff79a7 */ /* 0x0001e2000810003f */
[----:B------:R-:W-:Y:S05]  /*f010*/  @P2 BRA `(.L_x_9518) ;  /* 0xfffffff000a02947 */ /* 0x000fea000383ffff */
.L_x_9505:
[----:B------:R-:W-:Y:S05]  /*f020*/  BSYNC B0 ;  /* 0x0000000000007941 */ /* 0x000fea0003800000 */
.L_x_9504:
[----:B------:R-:W2:Y:S01]  /*f030*/  S2R R2, SR_TID.X ;  /* 0x0000000000027919 */ /* 0x000ea20000002100 */
[----:B------:R-:W-:Y:S01]  /*f040*/  VIADD R24, R24, 0x1 ;  /* 0x0000000118187836 */ /* 0x000fe20000000000 */
[----:B------:R-:W-:Y:S04]  /*f050*/  BSSY B0, `(.L_x_9519) ;  /* 0x0000012000007945 */ /* 0x000fe80003800000 */
[----:B------:R-:W-:-:S04]  /*f060*/  ISETP.NE.AND P0, PT, R24, 0x2, PT ;  /* 0x000000021800780c */ /* 0x000fc80003f05270 */
[----:B------:R-:W-:Y:S02]  /*f070*/  SEL R5, RZ, 0x1, P0 ;  /* 0x00000001ff057807 */ /* 0x000fe40000000000 */
        /* <DEDUP_REMOVED lines=14> */
[----:B---3--:R-:W-:-:S07]  /*f160*/  IADD3 R16, R0, UR37, R9 ;  /* 0x0000002500107c10 */ /* 0x008fce000fffe009 */
.L_x_9520:
[----:B------:R-:W-:Y:S05]  /*f170*/  BSYNC B0 ;  /* 0x0000000000007941 */ /* 0x000fea0003800000 */
.L_x_9519:
[----:B------:R-:W-:Y:S02]  /*f180*/  SEL R24, R24, RZ, P0 ;  /* 0x000000ff18187207 */ /* 0x000fe40000000000 */
[----:B------:R-:W-:-:S07]  /*f190*/  LOP3.LUT R26, R26, R5, RZ, 0x3c, !PT ;  /* 0x000000051a1a7212 */ /* 0x000fce00078e3cff */
.L_x_9479:
[----:B------:R-:W-:Y:S05]  /*f1a0*/  BSYNC B7 ;  /* 0x0000000000077941 */ /* 0x000fea0003800000 */
.L_x_9477:
[----:B------:R-:W-:-:S13]  /*f1b0*/  LOP3.LUT P0, RZ, R23, 0x200, RZ, 0xc0, !PT ;  /* 0x0000020017ff7812 */ /* 0x000fda000780c0ff */
[----:B------:R-:W-:Y:S05]  /*f1c0*/  @!P0 BRA `(.L_x_9521) ;  /* 0x0000000000248947 */ /* 0x000fea0003800000 */
[----:B------:R-:W-:Y:S05]  /*f1d0*/  WARPSYNC.ALL ;  /* 0x0000000000007948 */ /* 0x000fea0003800000 */
[----:B------:R-:W2:Y:S08]  /*f1e0*/  S2UR UR5, SR_CgaCtaId ;  /* 0x00000000000579c3 */ /* 0x000eb00000008800 */
[----:B------:R-:W-:Y:S06]  /*f1f0*/  BAR.SYNC.DEFER_BLOCKING 0x5, 0x180 ;  /* 0x0146000000007b1d */ /* 0x000fec0000010000 */
[----:B------:R-:W-:-:S02]  /*f200*/  UMOV UR4, 0x400 ;  /* 0x0000040000047882 */ /* 0x000fc40000000000 */
[----:B--2---:R-:W-:-:S06]  /*f210*/  ULEA UR4, UR5, UR4, 0x18 ;  /* 0x0000000405047291 */ /* 0x004fcc000f8ec03f */
[----:B------:R-:W-:-:S05]  /*f220*/  IMAD.U32 R22, RZ, RZ, UR4 ;  /* 0x00000004ff167e24 */ /* 0x000fca000f8e00ff */
[----:B------:R4:W2:Y:S01]  /*f230*/  LDS.128 R16, [R22+0x228d0] ;  /* 0x0228d00016107984 */ /* 0x0008a20000000c00 */
[----:B------:R-:W-:Y:S06]  /*f240*/  BAR.ARV 0x4, 0x180 ;  /* 0x0106000000007b1d */ /* 0x000fec0000002000 */
[----:B------:R-:W-:Y:S05]  /*f250*/  BRA `(.L_x_9522) ;  /* 0x0000000800d07947 */ /* 0x000fea0003800000 */
.L_x_9521:
        /* <DEDUP_REMOVED lines=11> */
[----:B------:R3:W2:Y:S02]  /*f310*/  @!P1 LDG.E R6, desc[UR50][R2.64] ;  /* 0x0000003202069981 */ /* 0x0006a4000c1e1900 */
        /* <DEDUP_REMOVED lines=15> */
[----:B------:R-:W2:Y:S02]  /*f410*/  SHFL.UP PT, R14, R13, 0x1, RZ ;  /* 0x042000000d0e7989 */ /* 0x000ea400000e00ff */
[----:B--2---:R-:W-:-:S05]  /*f420*/  SEL R14, R14, RZ, P1 ;  /* 0x000000ff0e0e7207 */ /* 0x004fca0000800000 */
[----:B------:R-:W-:-:S05]  /*f430*/  IMAD.IADD R5, R13, 0x1, R14 ;  /* 0x000000010d057824 */ /* 0x000fca00078e020e */
        /* <DEDUP_REMOVED lines=12> */
[----:B------:R2:W3:Y:S02]  /*f500*/  SHFL.IDX PT, R14, R2, 0x1f, 0x1f ;  /* 0x03e01f00020e7f89 */ /* 0x0004e400000e0000 */
.L_x_9637:
[----:B------:R-:W-:Y:S02]  /*f510*/  ULDC UR4, c[0x0][0xc38] ;  /* 0x00030e0000047ab9 */ /* 0x000fe40000000800 */
[----:B------:R-:W-:-:S04]  /*f520*/  IMAD.U32 R5, RZ, RZ, UR4 ;  /* 0x00000004ff057e24 */ /* 0x000fc8000f8e00ff */
[----:B---3--:R-:W-:-:S04]  /*f530*/  IMAD R14, R14, R5, RZ ;  /* 0x000000050e0e7224 */ /* 0x008fc800078e02ff */
[----:B------:R-:W-:-:S05]  /*f540*/  IMAD.IADD R9, R8, 0x1, R14 ;  /* 0x0000000108097824 */ /* 0x000fca00078e020e */
[----:B------:R-:W-:-:S13]  /*f550*/  ISETP.GT.AND P6, PT, R9, R0, PT ;  /* 0x000000000900720c */ /* 0x000fda0003fc4270 */
[----:B------:R-:W-:Y:S05]  /*f560*/  @P6 BRA `(.L_x_9524) ;  /* 0x0000000000a46947 */ /* 0x000fea0003800000 */
.L_x_9527:
[----:B--2---:R-:W2:Y:S01]  /*f570*/  LDC R2, c[0x0][0xc3c] ;  /* 0x00030f00ff027b82 */ /* 0x004ea20000000800 */
[----:B------:R-:W-:-:S05]  /*f580*/  VIADD R19, R19, 0x1f ;  /* 0x0000001f13137836 */ /* 0x000fca0000000000 */
[----:B--2---:R-:W-:-:S13]  /*f590*/  ISETP.GE.AND P6, PT, R19, R2, PT ;  /* 0x000000021300720c */ /* 0x004fda0003fc6270 */
[----:B------:R-:W-:Y:S05]  /*f5a0*/  @P6 BRA `(.L_x_9525) ;  /* 0x0000000400b86947 */ /* 0x000fea0003800000 */
[----:B------:R-:W2:Y:S01]  /*f5b0*/  S2R R3, SR_TID.X ;  /* 0x0000000000037919 */ /* 0x000ea20000002100 */
[----:B------:R-:W-:Y:S01]  /*f5c0*/  IMAD.MOV.U32 R7, RZ, RZ, RZ ;  /* 0x000000ffff077224 */ /* 0x000fe200078e00ff */
[----:B--2---:R-:W-:-:S05]  /*f5d0*/  LOP3.LUT R3, R3, 0x1f, RZ, 0xc0, !PT ;  /* 0x0000001f03037812 */ /* 0x004fca00078ec0ff */
[----:B------:R-:W-:-:S05]  /*f5e0*/  IMAD.IADD R11, R19, 0x1, R3 ;  /* 0x00000001130b7824 */ /* 0x000fca00078e0203 */
[----:B------:R-:W-:-:S13]  /*f5f0*/  ISETP.GE.OR P6, PT, R11, R2, !P0 ;  /* 0x000000020b00720c */ /* 0x000fda00047c6670 */
[----:B------:R-:W2:Y:S08]  /*f600*/  @!P6 LDC.64 R2, c[0x0][0xc80] ;  /* 0x00032000ff02eb82 */ /* 0x000eb00000000a00 */
[----:B------:R-:W3:Y:S01]  /*f610*/  @!P6 LDC.64 R4, c[0x0][0xc78] ;  /* 0x00031e00ff04eb82 */ /* 0x000ee20000000a00 */
[----:B--2---:R-:W-:-:S05]  /*f620*/  @!P6 IMAD.WIDE R2, R11, 0x4, R2 ;  /* 0x000000040b02e825 */ /* 0x004fca00078e0202 */
[----:B------:R3:W2:Y:S02]  /*f630*/  @!P6 LDG.E R7, desc[UR50][R2.64] ;  /* 0x000000320207e981 */ /* 0x0006a4000c1e1900 */
[----:B---3--:R-:W-:-:S04]  /*f640*/  @!P6 IMAD.WIDE R2, R11, 0x4, R4 ;  /* 0x000000040b02e825 */ /* 0x008fc800078e0204 */
[----:B------:R-:W-:-:S06]  /*f650*/  IMAD.MOV.U32 R4, RZ, RZ, RZ ;  /* 0x000000ffff047224 */ /* 0x000fcc00078e00ff */
[----:B------:R-:W2:Y:S01]  /*f660*/  @!P6 LDG.E R4, desc[UR50][R2.64] ;  /* 0x000000320204e981 */ /* 0x000ea2000c1e1900 */
[----:B------:R-:W-:Y:S01]  /*f670*/  UMOV UR4, 0xffffffff ;  /* 0xffffffff00047882 */ /* 0x000fe20000000000 */
[----:B--2---:R-:W-:Y:S02]  /*f680*/  IMAD R13, R4, R7, RZ ;  /* 0x00000007040d7224 */ /* 0x004fe400078e02ff */
[----:B------:R-:W-:Y:S05]  /*f690*/  BRA.DIV UR4, `(.L_x_9526) ;  /* 0x0000003e04547947 */ /* 0x000fea000b800000 */
        /* <DEDUP_REMOVED lines=16> */
.L_x_9645:
[----:B------:R-:W-:Y:S02]  /*f7a0*/  ULDC UR4, c[0x0][0xc38] ;  /* 0x00030e0000047ab9 */ /* 0x000fe40000000800 */
[----:B------:R-:W-:-:S04]  /*f7b0*/  IMAD.U32 R5, RZ, RZ, UR4 ;  /* 0x00000004ff057e24 */ /* 0x000fc8000f8e00ff */
[----:B---3--:R-:W-:-:S04]  /*f7c0*/  IMAD R14, R14, R5, RZ ;  /* 0x000000050e0e7224 */ /* 0x008fc800078e02ff */
[----:B------:R-:W-:-:S05]  /*f7d0*/  IMAD.IADD R9, R14, 0x1, R9 ;  /* 0x000000010e097824 */ /* 0x000fca00078e0209 */
[----:B------:R-:W-:-:S13]  /*f7e0*/  ISETP.GT.AND P6, PT, R9, R0, PT ;  /* 0x000000000900720c */ /* 0x000fda0003fc4270 */
[----:B------:R-:W-:Y:S05]  /*f7f0*/  @!P6 BRA `(.L_x_9527) ;  /* 0xfffffffc005ce947 */ /* 0x000fea000383ffff */
.L_x_9524:
[----:B------:R-:W-:Y:S01]  /*f800*/  IMAD.IADD R9, R9, 0x1, -R14 ;  /* 0x0000000109097824 */ /* 0x000fe200078e0a0e */
[----:B------:R-:W-:-:S03]  /*f810*/  UMOV UR4, 0xffffffff ;  /* 0xffffffff00047882 */ /* 0x000fc60000000000 */
[----:B------:R-:W-:-:S05]  /*f820*/  IMAD R3, R2, R5, R9 ;  /* 0x0000000502037224 */ /* 0x000fca00078e0209 */
[----:B------:R-:W-:Y:S01]  /*f830*/  ISETP.GT.AND P6, PT, R3, R0, PT ;  /* 0x000000000300720c */ /* 0x000fe20003fc4270 */
[----:B------:R-:W-:-:S12]  /*f840*/  BRA.DIV UR4, `(.L_x_9528) ;  /* 0x0000003e04a07947 */ /* 0x000fd8000b800000 */
[----:B------:R-:W-:-:S04]  /*f850*/  VOTE.ANY R3, PT, !P6 ;  /* 0x0000000000037806 */ /* 0x000fc800070e0100 */
[----:B------:R-:W3:Y:S02]  /*f860*/  POPC R8, R3 ;  /* 0x0000000300087309 */ /* 0x000ee40000000000 */
[----:B---3--:R3:W4:Y:S04]  /*f870*/  SHFL.IDX PT, R7, R7, R8, 0x1f ;  /* 0x00001f0807077589 */ /* 0x00872800000e0000 */
[----:B------:R3:W0:Y:S02]  /*f880*/  SHFL.IDX PT, R4, R4, R8, 0x1f ;  /* 0x00001f0804047589 */ /* 0x00062400000e0000 */
.L_x_9650:
[----:B------:R-:W-:-:S13]  /*f890*/  ISETP.NE.AND P0, PT, R3, RZ, PT ;  /* 0x000000ff0300720c */ /* 0x000fda0003f05270 */
[----:B------:R-:W-:Y:S05]  /*f8a0*/  @!P0 BRA `(.L_x_9529) ;  /* 0x0000000000108947 */ /* 0x000fea0003800000 */
[----:B------:R-:W-:Y:S01]  /*f8b0*/  UMOV UR4, 0xffffffff ;  /* 0xffffffff00047882 */ /* 0x000fe20000000000 */
[----:B------:R-:W-:Y:S02]  /*f8c0*/  VIADD R12, R8, 0xffffffff ;  /* 0xffffffff080c7836 */ /* 0x000fe40000000000 */
[----:B------:R-:W-:Y:S05]  /*f8d0*/  BRA.DIV UR4, `(.L_x_9530) ;  /* 0x0000003e04d87947 */ /* 0x000fea000b800000 */
[----:B------:R0:W0:Y:S02]  /*f8e0*/  SHFL.IDX PT, R6, R2, R12, 0x1f ;  /* 0x00001f0c02067589 */ /* 0x00002400000e0000 */
.L_x_9529:
[----:B01--4-:R-:W-:Y:S01]  /*f8f0*/  IABS R10, R7 ;  /* 0x00000007000a7213 */ /* 0x013fe20000000000 */
[----:B------:R-:W-:Y:S01]  /*f900*/  IMAD R16, R6, R5, R9 ;  /* 0x0000000506107224 */ /* 0x000fe200078e0209 */
[----:B------:R-:W-:Y:S01]  /*f910*/  IABS R5, R4 ;  /* 0x0000000400057213 */ /* 0x000fe20000000000 */
[----:B------:R-:W-:Y:S01]  /*f920*/  IMAD.IADD R19, R8, 0x1, R19 ;  /* 0x0000000108137824 */ /* 0x000fe200078e0213 */
[----:B------:R-:W0:Y:S01]  /*f930*/  I2F.RP R11, R10 ;  /* 0x0000000a000b7306 */ /* 0x000e220000209400 */
[----:B------:R-:W-:-:S07]  /*f940*/  IMAD.IADD R0, R0, 0x1, -R16 ;  /* 0x0000000100007824 */ /* 0x000fce00078e0a10 */
[----:B------:R-:W1:Y:S08]  /*f950*/  I2F.RP R12, R5 ;  /* 0x00000005000c7306 */ /* 0x000e700000209400 */
[----:B0-----:R-:W2:Y:S08]  /*f960*/  MUFU.RCP R11, R11 ;  /* 0x0000000b000b7308 */ /* 0x001eb00000001000 */
[----:B-1----:R-:W-:Y:S01]  /*f970*/  MUFU.RCP R12, R12 ;  /* 0x0000000c000c7308 */ /* 0x002fe20000001000 */
[----:B--2---:R-:W-:-:S07]  /*f980*/  VIADD R2, R11, 0xffffffe ;  /* 0x0ffffffe0b027836 */ /* 0x004fce0000000000 */
[----:B------:R0:W1:Y:S02]  /*f990*/  F2I.FTZ.U32.TRUNC.NTZ R3, R2 ;  /* 0x0000000200037305 */ /* 0x000064000021f000 */
[----:B0-----:R-:W-:Y:S02]  /*f9a0*/  IMAD.MOV.U32 R2, RZ, RZ, RZ ;  /* 0x000000ffff027224 */ /* 0x001fe400078e00ff */
[----:B-1----:R-:W-:-:S04]  /*f9b0*/  IMAD.MOV R9, RZ, RZ, -R3 ;  /* 0x000000ffff097224 */ /* 0x002fc800078e0a03 */
        /* <DEDUP_REMOVED lines=21> */
[----:B------:R-:W-:Y:S02]  /*fb10*/  @P0 VIADD R6, R6, 0x1 ;  /* 0x0000000106060836 */ /* 0x000fe40000000000 */
[----:B------:R-:W-:-:S10]  /*fb20*/  IMAD.MOV R3, RZ, RZ, -R3 ;  /* 0x000000ffff037224 */ /* 0x000fd400078e0a03 */
        /* <DEDUP_REMOVED lines=22> */
.L_x_9525:
[----:B------:R-:W-:Y:S01]  /*fc90*/  UMOV UR4, URZ ;  /* 0x0000003f00047c82 */ /* 0x000fe20008000000 */
[----:B------:R-:W-:Y:S01]  /*fca0*/  UMOV UR5, URZ ;  /* 0x0000003f00057c82 */ /* 0x000fe20008000000 */
[----:B------:R-:W-:Y:S01]  /*fcb0*/  ULDC UR6, c[0x0][0xc3c] ;  /* 0x00030f0000067ab9 */ /* 0x000fe20000000800 */
[----:B------:R-:W-:Y:S02]  /*fcc0*/  IMAD.MOV.U32 R16, RZ, RZ, R0 ;  /* 0x000000ffff107224 */ /* 0x000fe400078e0000 */
[----:B------:R-:W-:Y:S02]  /*fcd0*/  IMAD.U32 R17, RZ, RZ, UR4 ;  /* 0x00000004ff117e24 */ /* 0x000fe4000f8e00ff */
[----:B------:R-:W-:Y:S02]  /*fce0*/  IMAD.U32 R18, RZ, RZ, UR5 ;  /* 0x00000005ff127e24 */ /* 0x000fe4000f8e00ff */
[----:B------:R-:W-:-:S07]  /*fcf0*/  IMAD.U32 R19, RZ, RZ, UR6 ;  /* 0x00000006ff137e24 */ /* 0x000fce000f8e00ff */
.L_x_9531:
[----:B------:R-:W2:Y:S01]  /*fd00*/  S2R R0, SR_TID.X ;  /* 0x0000000000007919 */ /* 0x000ea20000002100 */
[----:B------:R-:W-:Y:S05]  /*fd10*/  WARPSYNC.ALL ;  /* 0x0000000000007948 */ /* 0x000fea0003800000 */
[----:B------:R-:W-:Y:S01]  /*fd20*/  BAR.SYNC.DEFER_BLOCKING 0x4, 0x180 ;  /* 0x0106000000007b1d */ /* 0x000fe20000010000 */
[----:B--2---:R-:W-:-:S04]  /*fd30*/  LOP3.LUT R0, R0, 0x1f, RZ, 0xc0, !PT ;  /* 0x0000001f00007812 */ /* 0x004fc800078ec0ff */
[----:B------:R-:W-:-:S13]  /*fd40*/  ISETP.NE.AND P0, PT, R0, RZ, PT ;  /* 0x000000ff0000720c */ /* 0x000fda0003f05270 */
[----:B------:R-:W2:Y:S01]  /*fd50*/  @!P0 S2R R3, SR_CgaCtaId ;  /* 0x0000000000038919 */ /* 0x000ea20000008800 */
[----:B------:R-:W-:-:S04]  /*fd60*/  @!P0 MOV R0, 0x400 ;  /* 0x0000040000008802 */ /* 0x000fc80000000f00 */
[----:B--2---:R-:W-:-:S05]  /*fd70*/  @!P0 LEA R22, R3, R0, 0x18 ;  /* 0x0000000003168211 */ /* 0x004fca00078ec0ff */
[----:B------:R2:W-:Y:S01]  /*fd80*/  @!P0 STS.128 [R22+0x228d0], R16 ;  /* 0x0228d01016008388 */ /* 0x0005e20000000c00 */
[----:B------:R-:W-:Y:S06]  /*fd90*/  BAR.ARV 0x5, 0x180 ;  /* 0x0146000000007b1d */ /* 0x000fec0000002000 */
.L_x_9522:
[----:B------:R-:W-:Y:S02]  /*fda0*/  ULDC UR4, c[0x0][0xc3c] ;  /* 0x00030f0000047ab9 */ /* 0x000fe40000000800 */
[----:B--2---:R-:W-:-:S13]  /*fdb0*/  ISETP.GE.AND P0, PT, R19, UR4, PT ;  /* 0x0000000413007c0c */ /* 0x004fda000bf06270 */
[----:B------:R-:W-:Y:S05]  /*fdc0*/  @!P0 BRA `(.L_x_9532) ;  /* 0xffffffb800108947 */ /* 0x000fea000383ffff */
[----:B------:R-:W-:Y:S05]  /*fdd0*/  BSYNC B8 ;  /* 0x0000000000087941 */ /* 0x000fea0003800000 */
.L_x_9471:
[----:B------:R-:W2:Y:S01]  /*fde0*/  LDL.LU R0, [R1+0x24] ;  /* 0x0000240001007983 */ /* 0x000ea20000300800 */
[----:B------:R-:W-:Y:S01]  /*fdf0*/  BSSY B0, `(.L_x_9533) ;  /* 0x000000b000007945 */ /* 0x000fe20003800000 */
[----:B------:R-:W5:Y:S01]  /*fe00*/  S2R R5, SR_CgaCtaId ;  /* 0x0000000000057919 */ /* 0x000f620000008800 */
[----:B--2---:R-:W-:-:S05]  /*fe10*/  VIADD R0, R0, 0x1 ;  /* 0x0000000100007836 */ /* 0x004fca0000000000 */
        /* <DEDUP_REMOVED lines=8> */
.L_x_9653:
[----:B------:R-:W-:Y:S05]  /*fea0*/  BSYNC B0 ;  /* 0x0000000000007941 */ /* 0x000fea0003800000 */
.L_x_9533:
[----:B------:R-:W-:-:S03]  /*feb0*/  UMOV UR4, 0xffffffff ;  /* 0xffffffff00047882 */ /* 0x000fc60000000000 */
[----:B------:R-:W-:Y:S05]  /*fec0*/  BRA.DIV UR4, `(.L_x_9535) ;  /* 0x0000003a04987947 */ /* 0x000fea000b800000 */
[----:B-1----:R-:W1:Y:S02]  /*fed0*/  S2R R0, SR_TID.X ;  /* 0x0000000000007919 */ /* 0x002e640000002100 */
[----:B-1----:R-:W-:-:S04]  /*fee0*/  SHF.R.U32.HI R0, RZ, 0x5, R0 ;  /* 0x00000005ff007819 */ /* 0x002fc80000011600 */
[----:B------:R-:W-:-:S05]  /*fef0*/  LOP3.LUT R0, R0, 0x3, RZ, 0xc0, !PT ;  /* 0x0000000300007812 */ /* 0x000fca00078ec0ff */
[----:B------:R1:W2:Y:S02]  /*ff00*/  SHFL.IDX PT, R14, R0, RZ, 0x1f ;  /* 0x00001fff000e7589 */ /* 0x0002a400000e0000 */
.L_x_9656:
[----:B--2---:R-:W-:Y:S01]  /*ff10*/  ISETP.NE.AND P0, PT, R14, RZ, PT ;  /* 0x000000ff0e00720c */ /* 0x004fe20003f05270 */
[----:B------:R-:W-:-:S12]  /*ff20*/  BSSY B0, `(.L_x_9536) ;  /* 0x0000024000007945 */ /* 0x000fd80003800000 */
[----:B------:R-:W-:Y:S05]  /*ff30*/  @P0 BRA `(.L_x_9537) ;  /* 0x0000000000880947 */ /* 0x000fea0003800000 */
[----:B------:R-:W-:-:S03]  /*ff40*/  UMOV UR4, 0xffffffff ;  /* 0xffffffff00047882 */ /* 0x000fc60000000000 */
[----:B------:R-:W-:Y:S05]  /*ff50*/  BRA.DIV UR4, `(.L_x_9538) ;  /* 0x0000003a04a87947 */ /* 0x000fea000b800000 */
[----:B------:R-:W-:-:S13]  /*ff60*/  ELECT P6, URZ, PT ;  /* 0x00000000003f782f */ /* 0x000fda00038c0000 */
.L_x_9659:
[----:B------:R-:W-:Y:S05]  /*ff70*/  @!P6 BRA `(.L_x_9537) ;  /* 0x000000000078e947 */ /* 0x000fea0003800000 */
[----:B------:R-:W-:-:S06]  /*ff80*/  ULOP3.LUT UR4, UR38, 0x2, URZ, 0xfc, !UPT ;  /* 0x0000000226047892 */ /* 0x000fcc000f8efc3f */
[----:B-1----:R-:W-:-:S05]  /*ff90*/  IMAD.U32 R0, RZ, RZ, UR4 ;  /* 0x00000004ff007e24 */ /* 0x002fca000f8e00ff */
[----:B------:R-:W-:-:S13]  /*ffa0*/  ISETP.NE.AND P0, PT, R0, 0x3, PT ;  /* 0x000000030000780c */ /* 0x000fda0003f05270 */
[----:B------:R-:W-:Y:S05]  /*ffb0*/  @!P0 BRA `(.L_x_9539) ;  /* 0x0000000000048947 */ /* 0x000fea0003800000 */
[----:B------:R-:W-:Y:S01]  /*ffc0*/  BPT.TRAP 0x1 ;  /* 0x000000040000795c */ /* 0x000fe20000300000 */
.L_x_9539:
[----:B------:R-:W-:Y:S01]  /*ffd0*/  IMAD R5, R24, 0x8, R7 ;  /* 0x0000000818057824 */ /* 0x000fe200078e0207 */
[----:B------:R-:W-:Y:S01]  /*ffe0*/  SHF.L.U32 R0, R26, 0x1f, RZ ;  /* 0x0000001f1a007819 */ /* 0x000fe200000006ff */
[----:B------:R-:W-:-:S03]  /*fff0*/  VIADD R24, R24, 0x1 ;  /* 0x0000000118187836 */ /* 0x000fc60000000000 */
[----:B------:R-:W1:Y:S02]  /*10000*/  SYNCS.PHASECHK.TRANS64.TRYWAIT P1, [R5+URZ+0x22840], R0 ;  /* 0x02284000050075a7 */ /* 0x000e64000802017f */
[----:B------:R-:W-:-:S04]  /*10010*/  ISETP.NE.AND P2, PT, R24, 0x2, PT ;  /* 0x000000021800780c */ /* 0x000fc80003f45270 */
[----:B------:R-:W-:Y:S01]  /*10020*/  SEL R3, RZ, 0x1, P2 ;  /* 0x00000001ff037807 */ /* 0x000fe20001000000 */
[----:B-1----:R-:W-:Y:S08]  /*10030*/  @!P1 BRA `(.L_x_9540) ;  /* 0x0000003800909947 */ /* 0x002ff00003800000 */
.L_x_9660:
[----:B------:R-:W-:Y:S02]  /*10040*/  SEL R24, R24, RZ, P2 ;  /* 0x000000ff18187207 */ /* 0x000fe40001000000 */
[----:B------:R-:W-:Y:S01]  /*10050*/  LOP3.LUT R2, R26, R3, RZ, 0x3c, !PT ;  /* 0x000000031a027212 */ /* 0x000fe200078e3cff */
[----:B------:R-:W-:Y:S06]  /*10060*/  @!P0 BRA `(.L_x_9541) ;  /* 0x0000000000048947 */ /* 0x000fec0003800000 */
[----:B------:R-:W-:Y:S01]  /*10070*/  BPT.TRAP 0x1 ;  /* 0x000000040000795c */ /* 0x000fe20000300000 */
.L_x_9541:
[----:B------:R-:W-:Y:S01]  /*10080*/  IMAD R3, R24, 0x8, R7 ;  /* 0x0000000818037824 */ /* 0x000fe200078e0207 */
[----:B------:R-:W-:-:S04]  /*10090*/  SHF.L.U32 R2, R2, 0x1f, RZ ;  /* 0x0000001f02027819 */ /* 0x000fc800000006ff */
[----:B------:R-:W2:Y:S02]  /*100a0*/  SYNCS.PHASECHK.TRANS64.TRYWAIT P1, [R3+URZ+0x22840], R2 ;  /* 0x02284002030075a7 */ /* 0x000ea4000802017f */
[----:B--2---:R-:W-:Y:S05]  /*100b0*/  @!P1 BRA `(.L_x_9542) ;  /* 0x0000003800849947 */ /* 0x004fea0003800000 */
.L_x_9661:
[----:B------:R-:W-:Y:S05]  /*100c0*/  @!P0 BRA `(.L_x_9543) ;  /* 0x0000000000048947 */ /* 0x000fea0003800000 */
[----:B------:R-:W-:Y:S01]  /*100d0*/  BPT.TRAP 0x1 ;  /* 0x000000040000795c */ /* 0x000fe20000300000 */
.L_x_9543:
[----:B------:R-:W5:Y:S02]  /*100e0*/  SYNCS.PHASECHK.TRANS64.TRYWAIT P1, [R5+URZ+0x22860], R0 ;  /* 0x02286000050075a7 */ /* 0x000f64000802017f */
[----:B-----5:R-:W-:Y:S05]  /*100f0*/  @!P1 BRA `(.L_x_9544) ;  /* 0x0000003800889947 */ /* 0x020fea0003800000 */
.L_x_9662:
[----:B------:R-:W-:Y:S05]  /*10100*/  @!P0 BRA `(.L_x_9545) ;  /* 0x0000000000048947 */ /* 0x000fea0003800000 */
[----:B------:R-:W-:Y:S01]  /*10110*/  BPT.TRAP 0x1 ;  /* 0x000000040000795c */ /* 0x000fe20000300000 */
.L_x_9545:
[----:B------:R0:W0:Y:S02]  /*10120*/  SYNCS.PHASECHK.TRANS64.TRYWAIT P0, [R3+URZ+0x22860], R2 ;  /* 0x02286002030075a7 */ /* 0x000024000800017f */
[----:B0-----:R-:W-:Y:S05]  /*10130*/  @!P0 NANOSLEEP.SYNCS 0x989680 ;  /* 0x009896800000895d */ /* 0x001fea0003900000 */
[----:B------:R-:W0:Y:S02]  /*10140*/  @!P0 SYNCS.PHASECHK.TRANS64 P0, [R3+URZ+0x22860], R2 ;  /* 0x02286002030085a7 */ /* 0x000e24000800007f */
[----:B0-----:R-:W-:Y:S05]  /*10150*/  @!P0 BRA `(.L_x_9545) ;  /* 0xfffffffc00f08947 */ /* 0x001fea000383ffff */
.L_x_9537:
[----:B------:R-:W-:Y:S05]  /*10160*/  BSYNC B0 ;  /* 0x0000000000007941 */ /* 0x000fea0003800000 */
.L_x_9536:
[----:B------:R-:W-:Y:S05]  /*10170*/  EXIT ;  /* 0x000000000000794d */ /* 0x000fea0003800000 */
.L_x_9418:
[----:B0-----:R0:W1:Y:S02]  /*10180*/  SYNCS.PHASECHK.TRANS64.TRYWAIT P0, [R7+URZ+0x22800], R0 ;  /* 0x02280000070075a7 */ /* 0x001064000800017f */
[----:B-1----:R-:W-:Y:S05]  /*10190*/  @!P0 NANOSLEEP.SYNCS 0x989680 ;  /* 0x009896800000895d */ /* 0x002fea0003900000 */
[----:B------:R-:W1:Y:S02]  /*101a0*/  @!P0 SYNCS.PHASECHK.TRANS64 P0, [R7+URZ+0x22800], R0 ;  /* 0x02280000070085a7 */ /* 0x000e64000800007f */
[----:B-1----:R-:W-:Y:S05]  /*101b0*/  @!P0 BRA `(.L_x_9418) ;  /* 0xfffffffc00f08947 */ /* 0x002fea000383ffff */
[----:B------:R-:W-:Y:S05]  /*101c0*/  BRA `(.L_x_9546) ;  /* 0xffffff1c00247947 */ /* 0x000fea000383ffff */
.L_x_9422:
[----:B-1----:R-:W-:-:S04]  /*101d0*/  IMAD.U32 R0, RZ, RZ, UR22 ;  /* 0x00000016ff007e24 */ /* 0x002fc8000f8e00ff */
[----:B------:R1:W2:Y:S03]  /*101e0*/  SYNCS.PHASECHK.TRANS64.TRYWAIT P1, [R0+URZ+0x22830], R9 ;  /* 0x02283009000075a7 */ /* 0x0002a6000802017f */
[----:B--2---:R-:W-:Y:S05]  /*101f0*/  @!P1 NANOSLEEP.SYNCS 0x989680 ;  /* 0x009896800000995d */ /* 0x004fea0003900000 */
[----:B------:R-:W2:Y:S02]  /*10200*/  @!P1 SYNCS.PHASECHK.TRANS64 P1, [R0+URZ+0x22830], R9 ;  /* 0x02283009000095a7 */ /* 0x000ea4000802007f */
[----:B--2---:R-:W-:Y:S05]  /*10210*/  @!P1 BRA `(.L_x_9422) ;  /* 0xfffffffc00ec9947 */ /* 0x004fea000383ffff */
[----:B------:R-:W-:Y:S05]  /*10220*/  BRA `(.L_x_9421) ;  /* 0xffffff1c004c7947 */ /* 0x000fea000383ffff */
.L_x_9427:
[----:B---3--:R-:W-:-:S04]  /*10230*/  IMAD.U32 R10, RZ, RZ, UR22 ;  /* 0x00000016ff0a7e24 */ /* 0x008fc8000f8e00ff */
[----:B------:R3:W4:Y:S03]  /*10240*/  SYNCS.PHASECHK.TRANS64.TRYWAIT P1, [R10+URZ+0x22850], R9 ;  /* 0x022850090a0075a7 */ /* 0x000726000802017f */
[----:B----4-:R-:W-:Y:S05]  /*10250*/  @!P1 NANOSLEEP.SYNCS 0x989680 ;  /* 0x009896800000995d */ /* 0x010fea0003900000 */
[----:B------:R-:W4:Y:S02]  /*10260*/  @!P1 SYNCS.PHASECHK.TRANS64 P1, [R10+URZ+0x22850], R9 ;  /* 0x022850090a0095a7 */ /* 0x000f24000802007f */
[----:B----4-:R-:W-:Y:S05]  /*10270*/  @!P1 BRA `(.L_x_9427) ;  /* 0xfffffffc00ec9947 */ /* 0x010fea000383ffff */
[----:B------:R-:W-:Y:S05]  /*10280*/  BRA `(.L_x_9426) ;  /* 0xffffff3000c07947 */ /* 0x000fea000383ffff */
.L_x_9433:
[----:B-1----:R-:W-:-:S04]  /*10290*/  IMAD.U32 R0, RZ, RZ, UR25 ;  /* 0x00000019ff007e24 */ /* 0x002fc8000f8e00ff */
[----:B------:R1:W2:Y:S03]  /*102a0*/  SYNCS.PHASECHK.TRANS64.TRYWAIT P1, [R0+URZ+0x22830], R7 ;  /* 0x02283007000075a7 */ /* 0x0002a6000802017f */
[----:B--2---:R-:W-:Y:S05]  /*102b0*/  @!P1 NANOSLEEP.SYNCS 0x989680 ;  /* 0x009896800000995d */ /* 0x004fea0003900000 */
[----:B------:R-:W2:Y:S02]  /*102c0*/  @!P1 SYNCS.PHASECHK.TRANS64 P1, [R0+URZ+0x22830], R7 ;  /* 0x02283007000095a7 */ /* 0x000ea4000802007f */
[----:B--2---:R-:W-:Y:S05]  /*102d0*/  @!P1 BRA `(.L_x_9433) ;  /* 0xfffffffc00ec9947 */ /* 0x004fea000383ffff */
[----:B------:R-:W-:Y:S05]  /*102e0*/  BRA `(.L_x_9432) ;  /* 0xffffff3400dc7947 */ /* 0x000fea000383ffff */
.L_x_9438:
[----:B---3--:R-:W-:-:S04]  /*102f0*/  IMAD.U32 R8, RZ, RZ, UR25 ;  /* 0x00000019ff087e24 */ /* 0x008fc8000f8e00ff */
[----:B------:R3:W4:Y:S03]  /*10300*/  SYNCS.PHASECHK.TRANS64.TRYWAIT P1, [R8+URZ+0x22850], R7 ;  /* 0x02285007080075a7 */ /* 0x000726000802017f */
[----:B----4-:R-:W-:Y:S05]  /*10310*/  @!P1 NANOSLEEP.SYNCS 0x989680 ;  /* 0x009896800000995d */ /* 0x010fea0003900000 */
[----:B------:R-:W4:Y:S02]  /*10320*/  @!P1 SYNCS.PHASECHK.TRANS64 P1, [R8+URZ+0x22850], R7 ;  /* 0x02285007080095a7 */ /* 0x000f24000802007f */
[----:B----4-:R-:W-:Y:S05]  /*10330*/  @!P1 BRA `(.L_x_9438) ;  /* 0xfffffffc00ec9947 */ /* 0x010fea000383ffff */
[----:B------:R-:W-:Y:S05]  /*10340*/  BRA `(.L_x_9437) ;  /* 0xffffff4c00fc7947 */ /* 0x000fea000383ffff */
.L_x_9485:
        /* <DEDUP_REMOVED lines=11> */
.L_x_9548:
[----:B------:R-:W-:Y:S05]  /*10400*/  BSYNC B0 ;  /* 0x0000000000007941 */ /* 0x000fea0003800000 */
.L_x_9547:
[----:B------:R-:W-:Y:S05]  /*10410*/  BRA `(.L_x_9549) ;  /* 0xffffffc000707947 */ /* 0x000fea000383ffff */
.L_x_9488:
[----:B0-----:R0:W1:Y:S02]  /*10420*/  SYNCS.PHASECHK.TRANS64.TRYWAIT P0, [R33+URZ+0x22840], R0 ;  /* 0x02284000210075a7 */ /* 0x001064000800017f */
[----:B-1----:R-:W-:Y:S05]  /*10430*/  @!P0 NANOSLEEP.SYNCS 0x989680 ;  /* 0x009896800000895d */ /* 0x002fea0003900000 */
[----:B------:R-:W1:Y:S02]  /*10440*/  @!P0 SYNCS.PHASECHK.TRANS64 P0, [R33+URZ+0x22840], R0 ;  /* 0x02284000210085a7 */ /* 0x000e64000800007f */
[----:B-1----:R-:W-:Y:S05]  /*10450*/  @!P0 BRA `(.L_x_9488) ;  /* 0xfffffffc00f08947 */ /* 0x002fea000383ffff */
[----:B------:R-:W-:Y:S05]  /*10460*/  BRA `(.L_x_9550) ;  /* 0xffffffc000987947 */ /* 0x000fea000383ffff */
.L_x_9489:
        /* <DEDUP_REMOVED lines=8> */
.L_x_9552:
[----:B------:R-:W-:Y:S05]  /*104f0*/  BSYNC B0 ;  /* 0x0000000000007941 */ /* 0x000fea0003800000 */
.L_x_9551:
        /* <DEDUP_REMOVED lines=9> */
.L_x_9553:
[----:B------:R-:W-:Y:S02]  /*10590*/  IMAD.MOV.U32 R13, RZ, RZ, R4 ;  /* 0x000000ffff0d7224 */ /* 0x000fe400078e0004 */
[----:B------:R-:W-:Y:S02]  /*105a0*/  IMAD.MOV.U32 R12, RZ, RZ, 0x1 ;  /* 0x00000001ff0c7424 */ /* 0x000fe400078e00ff */
[----:B------:R-:W-:-:S07]  /*105b0*/  IMAD.MOV.U32 R3, RZ, RZ, R14 ;  /* 0x000000ffff037224 */ /* 0x000fce00078e000e */
[----:B------:R-:W-:Y:S05]  /*105c0*/  WARPSYNC.COLLECTIVE R15, `(.L_x_9554) ;  /* 0x000000000f087348 */ /* 0x000fea0003c00000 */
[----:B------:R0:W1:Y:S02]  /*105d0*/  SHFL.IDX P6, R14, R13, R12, R11 ;  /* 0x0000000c0d0e7389 */ /* 0x00006400000c000b */
[----:B01----:R-:W-:Y:S01]  /*105e0*/  ENDCOLLECTIVE ;  /* 0x000000000000791b */ /* 0x003fe20003800000 */
.L_x_9554:
        /* <DEDUP_REMOVED lines=15> */
.L_x_9555:
[----:B------:R-:W-:Y:S02]  /*106e0*/  @P0 IMAD R7, R5, 0x2, R22 ;  /* 0x0000000205070824 */ /* 0x000fe400078e0216 */
[----:B------:R-:W-:Y:S02]  /*106f0*/  IMAD.MOV.U32 R13, RZ, RZ, R4 ;  /* 0x000000ffff0d7224 */ /* 0x000fe400078e0004 */
[----:B------:R-:W-:Y:S02]  /*10700*/  IMAD.MOV.U32 R12, RZ, RZ, 0x2 ;  /* 0x00000002ff0c7424 */ /* 0x000fe400078e00ff */
[----:B------:R-:W-:-:S07]  /*10710*/  IMAD.MOV.U32 R3, RZ, RZ, R14 ;  /* 0x000000ffff037224 */ /* 0x000fce00078e000e */
[----:B------:R-:W-:Y:S05]  /*10720*/  WARPSYNC.COLLECTIVE R15, `(.L_x_9556) ;  /* 0x000000000f087348 */ /* 0x000fea0003c00000 */
[----:B------:R0:W1:Y:S02]  /*10730*/  SHFL.IDX P6, R14, R13, R12, R11 ;  /* 0x0000000c0d0e7389 */ /* 0x00006400000c000b */
[----:B01----:R-:W-:Y:S01]  /*10740*/  ENDCOLLECTIVE ;  /* 0x000000000000791b */ /* 0x003fe20003800000 */
.L_x_9556:
        /* <DEDUP_REMOVED lines=15> */
.L_x_9557:
[----:B------:R-:W-:Y:S02]  /*10840*/  @P0 IMAD R7, R5, 0x2, R22 ;  /* 0x0000000205070824 */ /* 0x000fe400078e0216 */
[----:B------:R-:W-:Y:S02]  /*10850*/  IMAD.MOV.U32 R13, RZ, RZ, R4 ;  /* 0x000000ffff0d7224 */ /* 0x000fe400078e0004 */
[----:B------:R-:W-:Y:S02]  /*10860*/  IMAD.MOV.U32 R12, RZ, RZ, 0x3 ;  /* 0x00000003ff0c7424 */ /* 0x000fe400078e00ff */
[----:B------:R-:W-:-:S07]  /*10870*/  IMAD.MOV.U32 R3, RZ, RZ, R14 ;  /* 0x000000ffff037224 */ /* 0x000fce00078e000e */
[----:B------:R-:W-:Y:S05]  /*10880*/  WARPSYNC.COLLECTIVE R15, `(.L_x_9558) ;  /* 0x000000000f087348 */ /* 0x000fea0003c00000 */
[----:B------:R0:W1:Y:S02]  /*10890*/  SHFL.IDX P6, R14, R13, R12, R11 ;  /* 0x0000000c0d0e7389 */ /* 0x00006400000c000b */
[----:B01----:R-:W-:Y:S01]  /*108a0*/  ENDCOLLECTIVE ;  /* 0x000000000000791b */ /* 0x003fe20003800000 */
.L_x_9558:
        /* <DEDUP_REMOVED lines=15> */
.L_x_9559:
[----:B------:R-:W-:Y:S02]  /*109a0*/  @P0 IMAD R7, R5, 0x2, R22 ;  /* 0x0000000205070824 */ /* 0x000fe400078e0216 */
[----:B------:R-:W-:Y:S02]  /*109b0*/  IMAD.MOV.U32 R13, RZ, RZ, R4 ;  /* 0x000000ffff0d7224 */ /* 0x000fe400078e0004 */
[----:B------:R-:W-:Y:S02]  /*109c0*/  IMAD.MOV.U32 R12, RZ, RZ, 0x4 ;  /* 0x00000004ff0c7424 */ /* 0x000fe400078e00ff */
[----:B------:R-:W-:-:S07]  /*109d0*/  IMAD.MOV.U32 R3, RZ, RZ, R14 ;  /* 0x000000ffff037224 */ /* 0x000fce00078e000e */
[----:B------:R-:W-:Y:S05]  /*109e0*/  WARPSYNC.COLLECTIVE R15, `(.L_x_9560) ;  /* 0x000000000f087348 */ /* 0x000fea0003c00000 */
[----:B------:R0:W1:Y:S02]  /*109f0*/  SHFL.IDX P6, R14, R13, R12, R11 ;  /* 0x0000000c0d0e7389 */ /* 0x00006400000c000b */
[----:B01----:R-:W-:Y:S01]  /*10a00*/  ENDCOLLECTIVE ;  /* 0x000000000000791b */ /* 0x003fe20003800000 */
.L_x_9560:
        /* <DEDUP_REMOVED lines=15> */
.L_x_9561:
[----:B------:R-:W-:Y:S02]  /*10b00*/  @P0 IMAD R7, R5, 0x2, R22 ;  /* 0x0000000205070824 */ /* 0x000fe400078e0216 */
[----:B------:R-:W-:Y:S02]  /*10b10*/  IMAD.MOV.U32 R13, RZ, RZ, R4 ;  /* 0x000000ffff0d7224 */ /* 0x000fe400078e0004 */
[----:B------:R-:W-:Y:S02]  /*10b20*/  IMAD.MOV.U32 R12, RZ, RZ, 0x5 ;  /* 0x00000005ff0c7424 */ /* 0x000fe400078e00ff */
[----:B------:R-:W-:-:S07]  /*10b30*/  IMAD.MOV.U32 R3, RZ, RZ, R14 ;  /* 0x000000ffff037224 */ /* 0x000fce00078e000e */
[----:B------:R-:W-:Y:S05]  /*10b40*/  WARPSYNC.COLLECTIVE R15, `(.L_x_9562) ;  /* 0x000000000f087348 */ /* 0x000fea0003c00000 */
[----:B------:R0:W1:Y:S02]  /*10b50*/  SHFL.IDX P6, R14, R13, R12, R11 ;  /* 0x0000000c0d0e7389 */ /* 0x00006400000c000b */
[----:B01----:R-:W-:Y:S01]  /*10b60*/  ENDCOLLECTIVE ;  /* 0x000000000000791b */ /* 0x003fe20003800000 */
.L_x_9562:
        /* <DEDUP_REMOVED lines=10> */
.L_x_9563:
[----:B------:R-:W-:Y:S01]  /*10c10*/  @!PT LDS RZ, [RZ] ;  /* 0x00000000fffff984 */ /* 0x000fe20000000800 */
[----:B------:R-:W-:Y:S01]  /*10c20*/  @!PT LDS RZ, [RZ] ;  /* 0x00000000fffff984 */ /* 0x000fe20000000800 */
[----:B------:R-:W-:Y:S01]  /*10c30*/  @!PT LDS RZ, [RZ] ;  /* 0x00000000fffff984 */ /* 0x000fe20000000800 */
[----:B------:R1:W-:Y:S01]  /*10c40*/  @P0 LDGSTS.E.BYPASS.LTC128B.128 [R7+0x1e400], desc[UR50][R2.64], !P2 ;  /* 0x1e40000002070fae */ /* 0x0003e2000d101d72 */
[----:B------:R-:W-:Y:S01]  /*10c50*/  IMAD.MOV.U32 R0, RZ, RZ, R14 ;  /* 0x000000ffff007224 */ /* 0x000fe200078e000e */
[----:B------:R-:W-:Y:S06]  /*10c60*/  BRA `(.L_x_9564) ;  /* 0xffffffbc00f87947 */ /* 0x000fec000383ffff */
.L_x_9494:
        /* <DEDUP_REMOVED lines=9> */
.L_x_9565:
[C---:B------:R-:W-:Y:S01]  /*10d00*/  VIADD R6, R17.reuse, 0x10 ;  /* 0x0000001011067836 */ /* 0x040fe20000000000 */
[----:B------:R-:W-:Y:S01]  /*10d10*/  ISETP.GE.AND P0, PT, R17, R5, PT ;  /* 0x000000051100720c */ /* 0x000fe20003f06270 */
[----:B------:R-:W-:Y:S02]  /*10d20*/  IMAD.MOV.U32 R13, RZ, RZ, R0 ;  /* 0x000000ffff0d7224 */ /* 0x000fe400078e0000 */
[----:B------:R-:W-:-:S10]  /*10d30*/  IMAD.MOV.U32 R2, RZ, RZ, R14 ;  /* 0x000000ffff027224 */ /* 0x000fd400078e000e */
[----:B------:R-:W-:Y:S05]  /*10d40*/  WARPSYNC.COLLECTIVE R15, `(.L_x_9566) ;  /* 0x000000000f087348 */ /* 0x000fea0003c00000 */
[----:B------:R0:W1:Y:S02]  /*10d50*/  SHFL.IDX P6, R14, R13, R12, R11 ;  /* 0x0000000c0d0e7389 */ /* 0x00006400000c000b */
[----:B01----:R-:W-:Y:S01]  /*10d60*/  ENDCOLLECTIVE ;  /* 0x000000000000791b */ /* 0x003fe20003800000 */
.L_x_9566:
[----:B------:R-:W-:Y:S02]  /*10d70*/  IMAD.MOV.U32 R13, RZ, RZ, R4 ;  /* 0x000000ffff0d7224 */ /* 0x000fe400078e0004 */
[----:B------:R-:W-:Y:S02]  /*10d80*/  IMAD.MOV.U32 R12, RZ, RZ, 0x1 ;  /* 0x00000001ff0c7424 */ /* 0x000fe400078e00ff */
[----:B------:R-:W-:-:S07]  /*10d90*/  IMAD.MOV.U32 R3, RZ, RZ, R14 ;  /* 0x000000ffff037224 */ /* 0x000fce00078e000e */
[----:B------:R-:W-:Y:S05]  /*10da0*/  WARPSYNC.COLLECTIVE R15, `(.L_x_9567) ;  /* 0x000000000f087348 */ /* 0x000fea0003c00000 */
[----:B------:R0:W1:Y:S02]  /*10db0*/  SHFL.IDX P6, R14, R13, R12, R11 ;  /* 0x0000000c0d0e7389 */ /* 0x00006400000c000b */
[----:B01----:R-:W-:Y:S01]  /*10dc0*/  ENDCOLLECTIVE ;  /* 0x000000000000791b */ /* 0x003fe20003800000 */
.L_x_9567:
        /* <DEDUP_REMOVED lines=15> */
.L_x_9568:
[----:B------:R-:W-:Y:S02]  /*10ec0*/  IMAD.MOV.U32 R13, RZ, RZ, R4 ;  /* 0x000000ffff0d7224 */ /* 0x000fe400078e0004 */
[----:B------:R-:W-:Y:S02]  /*10ed0*/  IMAD.MOV.U32 R12, RZ, RZ, 0x2 ;  /* 0x00000002ff0c7424 */ /* 0x000fe400078e00ff */
[----:B------:R-:W-:-:S07]  /*10ee0*/  IMAD.MOV.U32 R3, RZ, RZ, R14 ;  /* 0x000000ffff037224 */ /* 0x000fce00078e000e */
[----:B------:R-:W-:Y:S05]  /*10ef0*/  WARPSYNC.COLLECTIVE R15, `(.L_x_9569) ;  /* 0x000000000f087348 */ /* 0x000fea0003c00000 */
[----:B------:R0:W1:Y:S02]  /*10f00*/  SHFL.IDX P6, R14, R13, R12, R11 ;  /* 0x0000000c0d0e7389 */ /* 0x00006400000c000b */
[----:B01----:R-:W-:Y:S01]  /*10f10*/  ENDCOLLECTIVE ;  /* 0x000000000000791b */ /* 0x003fe20003800000 */
.L_x_9569:
        /* <DEDUP_REMOVED lines=16> */
.L_x_9570:
[----:B------:R-:W-:Y:S02]  /*11020*/  IMAD.MOV.U32 R13, RZ, RZ, R4 ;  /* 0x000000ffff0d7224 */ /* 0x000fe400078e0004 */
[----:B------:R-:W-:Y:S02]  /*11030*/  IMAD.MOV.U32 R12, RZ, RZ, 0x3 ;  /* 0x00000003ff0c7424 */ /* 0x000fe400078e00ff */
[----:B------:R-:W-:-:S07]  /*11040*/  IMAD.MOV.U32 R3, RZ, RZ, R14 ;  /* 0x000000ffff037224 */ /* 0x000fce00078e000e */
[----:B------:R-:W-:Y:S05]  /*11050*/  WARPSYNC.COLLECTIVE R15, `(.L_x_9571) ;  /* 0x000000000f087348 */ /* 0x000fea0003c00000 */
[----:B------:R0:W1:Y:S02]  /*11060*/  SHFL.IDX P6, R14, R13, R12, R11 ;  /* 0x0000000c0d0e7389 */ /* 0x00006400000c000b */
[----:B01----:R-:W-:Y:S01]  /*11070*/  ENDCOLLECTIVE ;  /* 0x000000000000791b */ /* 0x003fe20003800000 */
.L_x_9571:
        /* <DEDUP_REMOVED lines=16> */
.L_x_9572:
[----:B------:R-:W-:Y:S02]  /*11180*/  IMAD.MOV.U32 R13, RZ, RZ, R4 ;  /* 0x000000ffff0d7224 */ /* 0x000fe400078e0004 */
[----:B------:R-:W-:Y:S02]  /*11190*/  IMAD.MOV.U32 R12, RZ, RZ, 0x4 ;  /* 0x00000004ff0c7424 */ /* 0x000fe400078e00ff */
[----:B------:R-:W-:-:S07]  /*111a0*/  IMAD.MOV.U32 R3, RZ, RZ, R14 ;  /* 0x000000ffff037224 */ /* 0x000fce00078e000e */
[----:B------:R-:W-:Y:S05]  /*111b0*/  WARPSYNC.COLLECTIVE R15, `(.L_x_9573) ;  /* 0x000000000f087348 */ /* 0x000fea0003c00000 */
[----:B------:R0:W1:Y:S02]  /*111c0*/  SHFL.IDX P6, R14, R13, R12, R11 ;  /* 0x0000000c0d0e7389 */ /* 0x00006400000c000b */
[----:B01----:R-:W-:Y:S01]  /*111d0*/  ENDCOLLECTIVE ;  /* 0x000000000000791b */ /* 0x003fe20003800000 */
.L_x_9573:
        /* <DEDUP_REMOVED lines=16> */
.L_x_9574:
[----:B------:R-:W-:Y:S02]  /*112e0*/  IMAD.MOV.U32 R13, RZ, RZ, R4 ;  /* 0x000000ffff0d7224 */ /* 0x000fe400078e0004 */
[----:B------:R-:W-:Y:S02]  /*112f0*/  IMAD.MOV.U32 R12, RZ, RZ, 0x5 ;  /* 0x00000005ff0c7424 */ /* 0x000fe400078e00ff */
[----:B------:R-:W-:-:S07]  /*11300*/  IMAD.MOV.U32 R3, RZ, RZ, R14 ;  /* 0x000000ffff037224 */ /* 0x000fce00078e000e */
[----:B------:R-:W-:Y:S05]  /*11310*/  WARPSYNC.COLLECTIVE R15, `(.L_x_9575) ;  /* 0x000000000f087348 */ /* 0x000fea0003c00000 */
[----:B------:R0:W1:Y:S02]  /*11320*/  SHFL.IDX P6, R14, R13, R12, R11 ;  /* 0x0000000c0d0e7389 */ /* 0x00006400000c000b */
[----:B01----:R-:W-:Y:S01]  /*11330*/  ENDCOLLECTIVE ;  /* 0x000000000000791b */ /* 0x003fe20003800000 */
.L_x_9575:
        /* <DEDUP_REMOVED lines=16> */
.L_x_9576:
[----:B------:R-:W-:Y:S02]  /*11440*/  IMAD.MOV.U32 R13, RZ, RZ, R4 ;  /* 0x000000ffff0d7224 */ /* 0x000fe400078e0004 */
[----:B------:R-:W-:Y:S02]  /*11450*/  IMAD.MOV.U32 R12, RZ, RZ, 0x6 ;  /* 0x00000006ff0c7424 */ /* 0x000fe400078e00ff */
[----:B------:R-:W-:-:S07]  /*11460*/  IMAD.MOV.U32 R3, RZ, RZ, R14 ;  /* 0x000000ffff037224 */ /* 0x000fce00078e000e */
[----:B------:R-:W-:Y:S05]  /*11470*/  WARPSYNC.COLLECTIVE R15, `(.L_x_9577) ;  /* 0x000000000f087348 */ /* 0x000fea0003c00000 */
[----:B------:R0:W1:Y:S02]  /*11480*/  SHFL.IDX P6, R14, R13, R12, R11 ;  /* 0x0000000c0d0e7389 */ /* 0x00006400000c000b */
[----:B01----:R-:W-:Y:S01]  /*11490*/  ENDCOLLECTIVE ;  /* 0x000000000000791b */ /* 0x003fe20003800000 */
.L_x_9577:
        /* <DEDUP_REMOVED lines=16> */
.L_x_9578:
[----:B------:R-:W-:Y:S02]  /*115a0*/  IMAD.MOV.U32 R13, RZ, RZ, R4 ;  /* 0x000000ffff0d7224 */ /* 0x000fe400078e0004 */
[----:B------:R-:W-:Y:S02]  /*115b0*/  IMAD.MOV.U32 R12, RZ, RZ, 0x7 ;  /* 0x00000007ff0c7424 */ /* 0x000fe400078e00ff */
[----:B------:R-:W-:-:S07]  /*115c0*/  IMAD.MOV.U32 R3, RZ, RZ, R14 ;  /* 0x000000ffff037224 */ /* 0x000fce00078e000e */
[----:B------:R-:W-:Y:S05]  /*115d0*/  WARPSYNC.COLLECTIVE R15, `(.L_x_9579) ;  /* 0x000000000f087348 */ /* 0x000fea0003c00000 */
[----:B------:R0:W1:Y:S02]  /*115e0*/  SHFL.IDX P6, R14, R13, R12, R11 ;  /* 0x0000000c0d0e7389 */ /* 0x00006400000c000b */
[----:B01----:R-:W-:Y:S01]  /*115f0*/  ENDCOLLECTIVE ;  /* 0x000000000000791b */ /* 0x003fe20003800000 */
.L_x_9579:
        /* <DEDUP_REMOVED lines=14> */
.L_x_9580:
[----:B------:R-:W-:Y:S05]  /*116e0*/  BRA `(.L_x_9581) ;  /* 0xffffffc000607947 */ /* 0x000fea000383ffff */
.L_x_9497:
[----:B0-----:R0:W1:Y:S02]  /*116f0*/  SYNCS.PHASECHK.TRANS64.TRYWAIT P0, [R22+URZ+0x22820], R3 ;  /* 0x02282003160075a7 */ /* 0x001064000800017f */
[----:B-1----:R-:W-:Y:S05]  /*11700*/  @!P0 NANOSLEEP.SYNCS 0x989680 ;  /* 0x009896800000895d */ /* 0x002fea0003900000 */
[----:B------:R-:W1:Y:S02]  /*11710*/  @!P0 SYNCS.PHASECHK.TRANS64 P0, [R22+URZ+0x22820], R3 ;  /* 0x02282003160085a7 */ /* 0x000e64000800007f */
[----:B-1----:R-:W-:Y:S05]  /*11720*/  @!P0 BRA `(.L_x_9497) ;  /* 0xfffffffc00f08947 */ /* 0x002fea000383ffff */
[----:B------:R-:W-:Y:S05]  /*11730*/  BRA `(.L_x_9582) ;  /* 0xffffffc000bc7947 */ /* 0x000fea000383ffff */
.L_x_9500:
[----:B-1----:R1:W2:Y:S02]  /*11740*/  SYNCS.PHASECHK.TRANS64.TRYWAIT P0, [R33+URZ+0x22860], R0 ;  /* 0x02286000210075a7 */ /* 0x0022a4000800017f */
[----:B--2---:R-:W-:Y:S05]  /*11750*/  @!P0 NANOSLEEP.SYNCS 0x989680 ;  /* 0x009896800000895d */ /* 0x004fea0003900000 */
[----:B------:R-:W2:Y:S02]  /*11760*/  @!P0 SYNCS.PHASECHK.TRANS64 P0, [R33+URZ+0x22860], R0 ;  /* 0x02286000210085a7 */ /* 0x000ea4000800007f */
[----:B--2---:R-:W-:Y:S05]  /*11770*/  @!P0 BRA `(.L_x_9500) ;  /* 0xfffffffc00f08947 */ /* 0x004fea000383ffff */
[----:B------:R-:W-:Y:S05]  /*11780*/  BRA `(.L_x_9583) ;  /* 0xffffffc000cc7947 */ /* 0x000fea000383ffff */
.L_x_9501:
        /* <DEDUP_REMOVED lines=8> */
.L_x_9585:
[----:B------:R-:W-:Y:S05]  /*11810*/  BSYNC B0 ;  /* 0x0000000000007941 */ /* 0x000fea0003800000 */
.L_x_9584:
[----:B------:R-:W0:Y:S01]  /*11820*/  S2R R7, SR_TID.X ;  /* 0x0000000000077919 */ /* 0x000e220000002100 */
[----:B------:R-:W-:Y:S01]  /*11830*/  IMAD.MOV.U32 R13, RZ, RZ, R5 ;  /* 0x000000ffff0d7224 */ /* 0x000fe200078e0005 */
[C---:B------:R-:W-:Y:S01]  /*11840*/  LOP3.LUT P2, RZ, R25.reuse, 0x2, RZ, 0xc0, !PT ;  /* 0x0000000219ff7812 */ /* 0x040fe2000784c0ff */
[----:B------:R-:W-:Y:S01]  /*11850*/  IMAD.MOV.U32 R12, RZ, RZ, RZ ;  /* 0x000000ffff0c7224 */ /* 0x000fe200078e00ff */
[----:B------:R-:W-:Y:S01]  /*11860*/  LOP3.LUT P1, RZ, R25, 0x4, RZ, 0xc0, !PT ;  /* 0x0000000419ff7812 */ /* 0x000fe2000782c0ff */
[----:B------:R-:W-:Y:S02]  /*11870*/  IMAD.MOV.U32 R11, RZ, RZ, 0x181f ;  /* 0x0000181fff0b7424 */ /* 0x000fe400078e00ff */
[----:B------:R-:W-:Y:S01]  /*11880*/  IMAD.MOV.U32 R15, RZ, RZ, -0x1 ;  /* 0xffffffffff0f7424 */ /* 0x000fe200078e00ff */
[----:B------:R-:W-:Y:S01]  /*11890*/  ISETP.LT.OR P4, PT, R32, 0x1, !P1 ;  /* 0x000000012000780c */ /* 0x000fe20004f81670 */
[----:B------:R-:W-:Y:S02]  /*118a0*/  IMAD.MOV.U32 R3, RZ, RZ, R14 ;  /* 0x000000ffff037224 */ /* 0x000fe400078e000e */
[----:B------:R-:W-:-:S10]  /*118b0*/  IMAD R4, R4, 0x2, R22 ;  /* 0x0000000204047824 */ /* 0x000fd400078e0216 */
[----:B0-----:R-:W-:Y:S05]  /*118c0*/  WARPSYNC.COLLECTIVE R15, `(.L_x_9586) ;  /* 0x000000000f087348 */ /* 0x001fea0003c00000 */
[----:B------:R1:W2:Y:S02]  /*118d0*/  SHFL.IDX P6, R14, R13, R12, R11 ;  /* 0x0000000c0d0e7389 */ /* 0x0002a400000c000b */
[----:B012---:R-:W-:Y:S01]  /*118e0*/  ENDCOLLECTIVE ;  /* 0x000000000000791b */ /* 0x007fe20003800000 */
.L_x_9586:
[----:B------:R-:W-:Y:S02]  /*118f0*/  IMAD.MOV.U32 R13, RZ, RZ, R6 ;  /* 0x000000ffff0d7224 */ /* 0x000fe400078e0006 */
[----:B------:R-:W-:Y:S02]  /*11900*/  IMAD.MOV.U32 R12, RZ, RZ, 0x1 ;  /* 0x00000001ff0c7424 */ /* 0x000fe400078e00ff */
[----:B------:R-:W-:-:S05]  /*11910*/  IMAD.SHL.U32 R7, R7, 0x8, RZ ;  /* 0x0000000807077824 */ /* 0x000fca00078e00ff */
[----:B------:R-:W-:-:S05]  /*11920*/  LOP3.LUT R7, R7, 0x38, RZ, 0xc0, !PT ;  /* 0x0000003807077812 */ /* 0x000fca00078ec0ff */
[----:B------:R-:W-:Y:S01]  /*11930*/  IMAD.SHL.U32 R0, R7, 0x2, RZ ;  /* 0x0000000207007824 */ /* 0x000fe200078e00ff */
[----:B------:R-:W-:-:S04]  /*11940*/  LOP3.LUT R7, R25, 0x1, RZ, 0xc0, !PT ;  /* 0x0000000119077812 */ /* 0x000fc800078ec0ff */
[----:B------:R-:W-:Y:S02]  /*11950*/  IADD3 R2, P0, R14, R0, RZ ;  /* 0x000000000e027210 */ /* 0x000fe40007f1e0ff */
[----:B------:R-:W-:-:S13]  /*11960*/  ISETP.NE.U32.AND P3, PT, R7, 0x1, PT ;  /* 0x000000010700780c */ /* 0x000fda0003f65070 */
[----:B------:R-:W-:Y:S05]  /*11970*/  WARPSYNC.COLLECTIVE R15, `(.L_x_9587) ;  /* 0x000000000f087348 */ /* 0x000fea0003c00000 */
[----:B------:R0:W1:Y:S02]  /*11980*/  SHFL.IDX P6, R14, R13, R12, R11 ;  /* 0x0000000c0d0e7389 */ /* 0x00006400000c000b */
[----:B01----:R-:W-:Y:S01]  /*11990*/  ENDCOLLECTIVE ;  /* 0x000000000000791b */ /* 0x003fe20003800000 */
.L_x_9587:
[----:B------:R-:W-:Y:S01]  /*119a0*/  IMAD.X R3, RZ, RZ, R3, P0 ;  /* 0x000000ffff037224 */ /* 0x000fe200000e0603 */
[----:B------:R-:W-:Y:S01]  /*119b0*/  ISETP.LT.OR P0, PT, R32, 0x1, P3 ;  /* 0x000000012000780c */ /* 0x000fe20001f01670 */
[----:B------:R-:W-:-:S12]  /*119c0*/  IMAD.MOV.U32 R13, RZ, RZ, R5 ;  /* 0x000000ffff0d7224 */ /* 0x000fd800078e0005 */
[----:B------:R-:W-:Y:S01]  /*119d0*/  @!PT LDS RZ, [RZ] ;  /* 0x00000000fffff984 */ /* 0x000fe20000000800 */
[----:B------:R-:W-:Y:S01]  /*119e0*/  @!PT LDS RZ, [RZ] ;  /* 0x00000000fffff984 */ /* 0x000fe20000000800 */
[----:B------:R-:W-:Y:S01]  /*119f0*/  @!PT LDS RZ, [RZ] ;  /* 0x00000000fffff984 */ /* 0x000fe20000000800 */
[----:B------:R-:W-:Y:S01]  /*11a00*/  LDGSTS.E.BYPASS.LTC128B.128 [R4+0x400], desc[UR50][R2.64], !P0 ;  /* 0x0040000002047fae */ /* 0x000fe2000c101d72 */
[----:B------:R-:W-:-:S13]  /*11a10*/  ISETP.LT.OR P0, PT, R32, 0x1, !P2 ;  /* 0x000000012000780c */ /* 0x000fda0005701670 */
[----:B------:R-:W-:Y:S01]  /*11a20*/  LDGSTS.E.BYPASS.LTC128B.128 [R4+0x3400], desc[UR50][R2.64+0x80], !P0 ;  /* 0x0340008002047fae */ /* 0x000fe2000c101d72 */
[----:B------:R-:W-:-:S03]  /*11a30*/  LOP3.LUT P0, RZ, R25, 0x8, RZ, 0xc0, !PT ;  /* 0x0000000819ff7812 */ /* 0x000fc6000780c0ff */
[----:B------:R-:W-:Y:S01]  /*11a40*/  LDGSTS.E.BYPASS.LTC128B.128 [R4+0x6400], desc[UR50][R2.64+0x100], !P4 ;  /* 0x0640010002047fae */ /* 0x000fe2000e101d72 */
[----:B------:R-:W-:-:S13]  /*11a50*/  ISETP.LT.OR P4, PT, R32, 0x1, !P0 ;  /* 0x000000012000780c */ /* 0x000fda0004781670 */
[----:B------:R0:W-:Y:S02]  /*11a60*/  LDGSTS.E.BYPASS.LTC128B.128 [R4+0x9400], desc[UR50][R2.64+0x180], !P4 ;  /* 0x0940018002047fae */ /* 0x0001e4000e101d72 */
[----:B0-----:R-:W-:-:S07]  /*11a70*/  IMAD.MOV.U32 R3, RZ, RZ, R14 ;  /* 0x000000ffff037224 */ /* 0x001fce00078e000e */
[----:B------:R-:W-:Y:S05]  /*11a80*/  WARPSYNC.COLLECTIVE R15, `(.L_x_9588) ;  /* 0x000000000f087348 */ /* 0x000fea0003c00000 */
[----:B------:R0:W1:Y:S02]  /*11a90*/  SHFL.IDX P6, R14, R13, R12, R11 ;  /* 0x0000000c0d0e7389 */ /* 0x00006400000c000b */
[----:B01----:R-:W-:Y:S01]  /*11aa0*/  ENDCOLLECTIVE ;  /* 0x000000000000791b */ /* 0x003fe20003800000 */
.L_x_9588:
[----:B------:R-:W-:Y:S02]  /*11ab0*/  IMAD.MOV.U32 R13, RZ, RZ, R6 ;  /* 0x000000ffff0d7224 */ /* 0x000fe400078e0006 */
[----:B------:R-:W-:Y:S01]  /*11ac0*/  IMAD.MOV.U32 R12, RZ, RZ, 0x2 ;  /* 0x00000002ff0c7424 */ /* 0x000fe200078e00ff */
[----:B------:R-:W-:-:S13]  /*11ad0*/  IADD3 R2, P4, R14, R0, RZ ;  /* 0x000000000e027210 */ /* 0x000fda0007f9e0ff */
[----:B------:R-:W-:Y:S05]  /*11ae0*/  WARPSYNC.COLLECTIVE R15, `(.L_x_9589) ;  /* 0x000000000f087348 */ /* 0x000fea0003c00000 */
[----:B------:R0:W1:Y:S02]  /*11af0*/  SHFL.IDX P6, R14, R13, R12, R11 ;  /* 0x0000000c0d0e7389 */ /* 0x00006400000c000b */
[----:B01----:R-:W-:Y:S01]  /*11b00*/  ENDCOLLECTIVE ;  /* 0x000000000000791b */ /* 0x003fe20003800000 */
.L_x_9589:
        /* <DEDUP_REMOVED lines=9> */
[----:B------:R-:W-:-:S13]  /*11ba0*/  ISETP.LT.OR P4, PT, R32, 0x11, !P1 ;  /* 0x000000112000780c */ /* 0x000fda0004f81670 */
[----:B------:R-:W-:Y:S01]  /*11bb0*/  LDGSTS.E.BYPASS.LTC128B.128 [R4+0x6c00], desc[UR50][R2.64+0x100], !P4 ;  /* 0x06c0010002047fae */ /* 0x000fe2000e101d72 */
[----:B------:R-:W-:-:S13]  /*11bc0*/  ISETP.LT.OR P4, PT, R32, 0x11, !P0 ;  /* 0x000000112000780c */ /* 0x000fda0004781670 */
[----:B------:R0:W-:Y:S02]  /*11bd0*/  LDGSTS.E.BYPASS.LTC128B.128 [R4+0x9c00], desc[UR50][R2.64+0x180], !P4 ;  /* 0x09c0018002047fae */ /* 0x0001e4000e101d72 */
[----:B0-----:R-:W-:-:S07]  /*11be0*/  IMAD.MOV.U32 R3, RZ, RZ, R14 ;  /* 0x000000ffff037224 */ /* 0x001fce00078e000e */
[----:B------:R-:W-:Y:S05]  /*11bf0*/  WARPSYNC.COLLECTIVE R15, `(.L_x_9590) ;  /* 0x000000000f087348 */ /* 0x000fea0003c00000 */
[----:B------:R0:W1:Y:S02]  /*11c00*/  SHFL.IDX P6, R14, R13, R12, R11 ;  /* 0x0000000c0d0e7389 */ /* 0x00006400000c000b */
[----:B01----:R-:W-:Y:S01]  /*11c10*/  ENDCOLLECTIVE ;  /* 0x000000000000791b */ /* 0x003fe20003800000 */
.L_x_9590:
[----:B------:R-:W-:Y:S02]  /*11c20*/  IMAD.MOV.U32 R13, RZ, RZ, R6 ;  /* 0x000000ffff0d7224 */ /* 0x000fe400078e0006 */
[----:B------:R-:W-:Y:S01]  /*11c30*/  IMAD.MOV.U32 R12, RZ, RZ, 0x3 ;  /* 0x00000003ff0c7424 */ /* 0x000fe200078e00ff */
[----:B------:R-:W-:-:S13]  /*11c40*/  IADD3 R2, P4, R14, R0, RZ ;  /* 0x000000000e027210 */ /* 0x000fda0007f9e0ff */
[----:B------:R-:W-:Y:S05]  /*11c50*/  WARPSYNC.COLLECTIVE R15, `(.L_x_9591) ;  /* 0x000000000f087348 */ /* 0x000fea0003c00000 */
[----:B------:R0:W1:Y:S02]  /*11c60*/  SHFL.IDX P6, R14, R13, R12, R11 ;  /* 0x0000000c0d0e7389 */ /* 0x00006400000c000b */
[----:B01----:R-:W-:Y:S01]  /*11c70*/  ENDCOLLECTIVE ;  /* 0x000000000000791b */ /* 0x003fe20003800000 */
.L_x_9591:
        /* <DEDUP_REMOVED lines=17> */
.L_x_9592:
[----:B------:R-:W-:Y:S02]  /*11d90*/  IMAD.MOV.U32 R13, RZ, RZ, R6 ;  /* 0x000000ffff0d7224 */ /* 0x000fe400078e0006 */
[----:B------:R-:W-:Y:S01]  /*11da0*/  IMAD.MOV.U32 R12, RZ, RZ, 0x4 ;  /* 0x00000004ff0c7424 */ /* 0x000fe200078e00ff */
[----:B------:R-:W-:-:S13]  /*11db0*/  IADD3 R2, P4, R14, R0, RZ ;  /* 0x000000000e027210 */ /* 0x000fda0007f9e0ff */
[----:B------:R-:W-:Y:S05]  /*11dc0*/  WARPSYNC.COLLECTIVE R15, `(.L_x_9593) ;  /* 0x000000000f087348 */ /* 0x000fea0003c00000 */
[----:B------:R0:W1:Y:S02]  /*11dd0*/  SHFL.IDX P6, R14, R13, R12, R11 ;  /* 0x0000000c0d0e7389 */ /* 0x00006400000c000b */
[----:B01----:R-:W-:Y:S01]  /*11de0*/  ENDCOLLECTIVE ;  /* 0x000000000000791b */ /* 0x003fe20003800000 */
.L_x_9593:
        /* <DEDUP_REMOVED lines=17> */
.L_x_9594:
[----:B------:R-:W-:Y:S02]  /*11f00*/  IMAD.MOV.U32 R13, RZ, RZ, R6 ;  /* 0x000000ffff0d7224 */ /* 0x000fe400078e0006 */
[----:B------:R-:W-:Y:S01]  /*11f10*/  IMAD.MOV.U32 R12, RZ, RZ, 0x5 ;  /* 0x00000005ff0c7424 */ /* 0x000fe200078e00ff */
[----:B------:R-:W-:-:S13]  /*11f20*/  IADD3 R2, P4, R14, R0, RZ ;  /* 0x000000000e027210 */ /* 0x000fda0007f9e0ff */
[----:B------:R-:W-:Y:S05]  /*11f30*/  WARPSYNC.COLLECTIVE R15, `(.L_x_9595) ;  /* 0x000000000f087348 */ /* 0x000fea0003c00000 */
[----:B------:R0:W1:Y:S02]  /*11f40*/  SHFL.IDX P6, R14, R13, R12, R11 ;  /* 0x0000000c0d0e7389 */ /* 0x00006400000c000b */
[----:B01----:R-:W-:Y:S01]  /*11f50*/  ENDCOLLECTIVE ;  /* 0x000000000000791b */ /* 0x003fe20003800000 */
.L_x_9595:
        /* <DEDUP_REMOVED lines=12> */
.L_x_9596:
        /* <DEDUP_REMOVED lines=9> */
.L_x_9508:
[----:B0-----:R0:W1:Y:S02]  /*120b0*/  SYNCS.PHASECHK.TRANS64.TRYWAIT P0, [R10+URZ+0x22840], R20 ;  /* 0x022840140a0075a7 */ /* 0x001064000800017f */
[----:B-1----:R-:W-:Y:S05]  /*120c0*/  @!P0 NANOSLEEP.SYNCS 0x989680 ;  /* 0x009896800000895d */ /* 0x002fea0003900000 */
[----:B------:R-:W1:Y:S02]  /*120d0*/  @!P0 SYNCS.PHASECHK.TRANS64 P0, [R10+URZ+0x22840], R20 ;  /* 0x022840140a0085a7 */ /* 0x000e64000800007f */
[----:B-1----:R-:W-:Y:S05]  /*120e0*/  @!P0 BRA `(.L_x_9508) ;  /* 0xfffffffc00f08947 */ /* 0x002fea000383ffff */
[----:B------:R-:W-:Y:S05]  /*120f0*/  BRA `(.L_x_9598) ;  /* 0xffffffc400307947 */ /* 0x000fea000383ffff */
.L_x_9509:
        /* <DEDUP_REMOVED lines=8> */
.L_x_9600:
[----:B------:R-:W-:Y:S05]  /*12180*/  BSYNC B1 ;  /* 0x0000000000017941 */ /* 0x000fea0003800000 */
.L_x_9599:
        /* <DEDUP_REMOVED lines=9> */
.L_x_9601:
[----:B------:R-:W-:Y:S02]  /*12220*/  IMAD.MOV.U32 R13, RZ, RZ, R8 ;  /* 0x000000ffff0d7224 */ /* 0x000fe400078e0008 */
[----:B------:R-:W-:Y:S02]  /*12230*/  IMAD.MOV.U32 R12, RZ, RZ, 0x1 ;  /* 0x00000001ff0c7424 */ /* 0x000fe400078e00ff */
[----:B------:R-:W-:-:S07]  /*12240*/  IMAD.MOV.U32 R2, RZ, RZ, R14 ;  /* 0x000000ffff027224 */ /* 0x000fce00078e000e */
[----:B------:R-:W-:Y:S05]  /*12250*/  WARPSYNC.COLLECTIVE R15, `(.L_x_9602) ;  /* 0x000000000f087348 */ /* 0x000fea0003c00000 */
[----:B------:R0:W1:Y:S02]  /*12260*/  SHFL.IDX P6, R14, R13, R12, R11 ;  /* 0x0000000c0d0e7389 */ /* 0x00006400000c000b */
[----:B01----:R-:W-:Y:S01]  /*12270*/  ENDCOLLECTIVE ;  /* 0x000000000000791b */ /* 0x003fe20003800000 */
.L_x_9602:
        /* <DEDUP_REMOVED lines=11> */
.L_x_9603:
[----:B------:R-:W-:Y:S02]  /*12330*/  IMAD.MOV.U32 R13, RZ, RZ, R8 ;  /* 0x000000ffff0d7224 */ /* 0x000fe400078e0008 */
[----:B------:R-:W-:Y:S02]  /*12340*/  IMAD.MOV.U32 R12, RZ, RZ, 0x2 ;  /* 0x00000002ff0c7424 */ /* 0x000fe400078e00ff */
[----:B------:R-:W-:-:S07]  /*12350*/  IMAD.MOV.U32 R2, RZ, RZ, R14 ;  /* 0x000000ffff027224 */ /* 0x000fce00078e000e */
[----:B------:R-:W-:Y:S05]  /*12360*/  WARPSYNC.COLLECTIVE R15, `(.L_x_9604) ;  /* 0x000000000f087348 */ /* 0x000fea0003c00000 */
[----:B------:R0:W1:Y:S02]  /*12370*/  SHFL.IDX P6, R14, R13, R12, R11 ;  /* 0x0000000c0d0e7389 */ /* 0x00006400000c000b */
[----:B01----:R-:W-:Y:S01]  /*12380*/  ENDCOLLECTIVE ;  /* 0x000000000000791b */ /* 0x003fe20003800000 */
.L_x_9604:
        /* <DEDUP_REMOVED lines=11> */
.L_x_9605:
[----:B------:R-:W-:Y:S02]  /*12440*/  IMAD.MOV.U32 R13, RZ, RZ, R8 ;  /* 0x000000ffff0d7224 */ /* 0x000fe400078e0008 */
[----:B------:R-:W-:Y:S02]  /*12450*/  IMAD.MOV.U32 R12, RZ, RZ, 0x3 ;  /* 0x00000003ff0c7424 */ /* 0x000fe400078e00ff */
[----:B------:R-:W-:-:S07]  /*12460*/  IMAD.MOV.U32 R2, RZ, RZ, R14 ;  /* 0x000000ffff027224 */ /* 0x000fce00078e000e */
[----:B------:R-:W-:Y:S05]  /*12470*/  WARPSYNC.COLLECTIVE R15, `(.L_x_9606) ;  /* 0x000000000f087348 */ /* 0x000fea0003c00000 */
[----:B------:R0:W1:Y:S02]  /*12480*/  SHFL.IDX P6, R14, R13, R12, R11 ;  /* 0x0000000c0d0e7389 */ /* 0x00006400000c000b */
[----:B01----:R-:W-:Y:S01]  /*12490*/  ENDCOLLECTIVE ;  /* 0x000000000000791b */ /* 0x003fe20003800000 */
.L_x_9606:
        /* <DEDUP_REMOVED lines=11> */
.L_x_9607:
[----:B------:R-:W-:Y:S02]  /*12550*/  IMAD.MOV.U32 R13, RZ, RZ, R8 ;  /* 0x000000ffff0d7224 */ /* 0x000fe400078e0008 */
[----:B------:R-:W-:Y:S02]  /*12560*/  IMAD.MOV.U32 R12, RZ, RZ, 0x4 ;  /* 0x00000004ff0c7424 */ /* 0x000fe400078e00ff */
[----:B------:R-:W-:-:S07]  /*12570*/  IMAD.MOV.U32 R2, RZ, RZ, R14 ;  /* 0x000000ffff027224 */ /* 0x000fce00078e000e */
[----:B------:R-:W-:Y:S05]  /*12580*/  WARPSYNC.COLLECTIVE R15, `(.L_x_9608) ;  /* 0x000000000f087348 */ /* 0x000fea0003c00000 */
[----:B------:R0:W1:Y:S02]  /*12590*/  SHFL.IDX P6, R14, R13, R12, R11 ;  /* 0x0000000c0d0e7389 */ /* 0x00006400000c000b */
[----:B01----:R-:W-:Y:S01]  /*125a0*/  ENDCOLLECTIVE ;  /* 0x000000000000791b */ /* 0x003fe20003800000 */
.L_x_9608:
        /* <DEDUP_REMOVED lines=11> */
.L_x_9609:
[----:B------:R-:W-:Y:S02]  /*12660*/  IMAD.MOV.U32 R13, RZ, RZ, R8 ;  /* 0x000000ffff0d7224 */ /* 0x000fe400078e0008 */
[----:B------:R-:W-:Y:S02]  /*12670*/  IMAD.MOV.U32 R12, RZ, RZ, 0x5 ;  /* 0x00000005ff0c7424 */ /* 0x000fe400078e00ff */
[----:B------:R-:W-:-:S07]  /*12680*/  IMAD.MOV.U32 R2, RZ, RZ, R14 ;  /* 0x000000ffff027224 */ /* 0x000fce00078e000e */
[----:B------:R-:W-:Y:S05]  /*12690*/  WARPSYNC.COLLECTIVE R15, `(.L_x_9610) ;  /* 0x000000000f087348 */ /* 0x000fea0003c00000 */
[----:B------:R0:W1:Y:S02]  /*126a0*/  SHFL.IDX P6, R14, R13, R12, R11 ;  /* 0x0000000c0d0e7389 */ /* 0x00006400000c000b */
[----:B01----:R-:W-:Y:S01]  /*126b0*/  ENDCOLLECTIVE ;  /* 0x000000000000791b */ /* 0x003fe20003800000 */
.L_x_9610:
        /* <DEDUP_REMOVED lines=11> */
.L_x_9611:
[----:B------:R-:W-:Y:S05]  /*12770*/  BRA `(.L_x_9612) ;  /* 0xffffffc000587947 */ /* 0x000fea000383ffff */
.L_x_9514:
[----:B--2---:R2:W3:Y:S02]  /*12780*/  SYNCS.PHASECHK.TRANS64.TRYWAIT P0, [R10+URZ+0x22860], R20 ;  /* 0x022860140a0075a7 */ /* 0x0044e4000800017f */
[----:B---3--:R-:W-:Y:S05]  /*12790*/  @!P0 NANOSLEEP.SYNCS 0x989680 ;  /* 0x009896800000895d */ /* 0x008fea0003900000 */
[----:B------:R-:W3:Y:S02]  /*127a0*/  @!P0 SYNCS.PHASECHK.TRANS64 P0, [R10+URZ+0x22860], R20 ;  /* 0x022860140a0085a7 */ /* 0x000ee4000800007f */
[----:B---3--:R-:W-:Y:S05]  /*127b0*/  @!P0 BRA `(.L_x_9514) ;  /* 0xfffffffc00f08947 */ /* 0x008fea000383ffff */
[----:B------:R-:W-:Y:S05]  /*127c0*/  BRA `(.L_x_9613) ;  /* 0xffffffc000a87947 */ /* 0x000fea000383ffff */
.L_x_9515:
        /* <DEDUP_REMOVED lines=8> */
.L_x_9615:
[----:B------:R-:W-:Y:S05]  /*12850*/  BSYNC B1 ;  /* 0x0000000000017941 */ /* 0x000fea0003800000 */
.L_x_9614:
        /* <DEDUP_REMOVED lines=9> */
.L_x_9616:
[----:B------:R-:W-:Y:S02]  /*128f0*/  IMAD.MOV.U32 R13, RZ, RZ, R25 ;  /* 0x000000ffff0d7224 */ /* 0x000fe400078e0019 */
[----:B------:R-:W-:Y:S01]  /*12900*/  IMAD.MOV.U32 R12, RZ, RZ, 0x1 ;  /* 0x00000001ff0c7424 */ /* 0x000fe200078e00ff */
[----:B------:R-:W-:-:S13]  /*12910*/  IADD3 R2, P0, R14, R0, RZ ;  /* 0x000000000e027210 */ /* 0x000fda0007f1e0ff */
[----:B------:R-:W-:Y:S05]  /*12920*/  WARPSYNC.COLLECTIVE R15, `(.L_x_9617) ;  /* 0x000000000f087348 */ /* 0x000fea0003c00000 */
[----:B------:R0:W1:Y:S02]  /*12930*/  SHFL.IDX P6, R14, R13, R12, R11 ;  /* 0x0000000c0d0e7389 */ /* 0x00006400000c000b */
[----:B01----:R-:W-:Y:S01]  /*12940*/  ENDCOLLECTIVE ;  /* 0x000000000000791b */ /* 0x003fe20003800000 */
.L_x_9617:
        /* <DEDUP_REMOVED lines=13> */
.L_x_9618:
[----:B------:R-:W-:Y:S02]  /*12a20*/  IMAD.MOV.U32 R13, RZ, RZ, R25 ;  /* 0x000000ffff0d7224 */ /* 0x000fe400078e0019 */
[----:B------:R-:W-:Y:S01]  /*12a30*/  IMAD.MOV.U32 R12, RZ, RZ, 0x2 ;  /* 0x00000002ff0c7424 */ /* 0x000fe200078e00ff */
[----:B------:R-:W-:-:S13]  /*12a40*/  IADD3 R2, P0, R14, R0, RZ ;  /* 0x000000000e027210 */ /* 0x000fda0007f1e0ff */
[----:B------:R-:W-:Y:S05]  /*12a50*/  WARPSYNC.COLLECTIVE R15, `(.L_x_9619) ;  /* 0x000000000f087348 */ /* 0x000fea0003c00000 */
[----:B------:R0:W1:Y:S02]  /*12a60*/  SHFL.IDX P6, R14, R13, R12, R11 ;  /* 0x0000000c0d0e7389 */ /* 0x00006400000c000b */
[----:B01----:R-:W-:Y:S01]  /*12a70*/  ENDCOLLECTIVE ;  /* 0x000000000000791b */ /* 0x003fe20003800000 */
.L_x_9619:
        /* <DEDUP_REMOVED lines=13> */
.L_x_9620:
[----:B------:R-:W-:Y:S02]  /*12b50*/  IMAD.MOV.U32 R13, RZ, RZ, R25 ;  /* 0x000000ffff0d7224 */ /* 0x000fe400078e0019 */
[----:B------:R-:W-:Y:S02]  /*12b60*/  IMAD.MOV.U32 R12, RZ, RZ, 0x3 ;  /* 0x00000003ff0c7424 */ /* 0x000fe400078e00ff */
[----:B------:R-:W-:-:S07]  /*12b70*/  IMAD.MOV.U32 R8, RZ, RZ, R14 ;  /* 0x000000ffff087224 */ /* 0x000fce00078e000e */
[----:B------:R-:W-:Y:S05]  /*12b80*/  WARPSYNC.COLLECTIVE R15, `(.L_x_9621) ;  /* 0x000000000f087348 */ /* 0x000fea0003c00000 */
[----:B------:R0:W1:Y:S02]  /*12b90*/  SHFL.IDX P6, R14, R13, R12, R11 ;  /* 0x0000000c0d0e7389 */ /* 0x00006400000c000b */
[----:B01----:R-:W-:Y:S01]  /*12ba0*/  ENDCOLLECTIVE ;  /* 0x000000000000791b */ /* 0x003fe20003800000 */
.L_x_9621:
        /* <DEDUP_REMOVED lines=14> */
.L_x_9622:
[----:B------:R-:W-:Y:S02]  /*12c90*/  IMAD.MOV.U32 R13, RZ, RZ, R25 ;  /* 0x000000ffff0d7224 */ /* 0x000fe400078e0019 */
[----:B------:R-:W-:Y:S01]  /*12ca0*/  IMAD.MOV.U32 R12, RZ, RZ, 0x4 ;  /* 0x00000004ff0c7424 */ /* 0x000fe200078e00ff */
[----:B------:R-:W-:-:S13]  /*12cb0*/  IADD3 R2, P0, R14, R0, RZ ;  /* 0x000000000e027210 */ /* 0x000fda0007f1e0ff */
[----:B------:R-:W-:Y:S05]  /*12cc0*/  WARPSYNC.COLLECTIVE R15, `(.L_x_9623) ;  /* 0x000000000f087348 */ /* 0x000fea0003c00000 */
[----:B------:R0:W1:Y:S02]  /*12cd0*/  SHFL.IDX P6, R14, R13, R12, R11 ;  /* 0x0000000c0d0e7389 */ /* 0x00006400000c000b */
[----:B01----:R-:W-:Y:S01]  /*12ce0*/  ENDCOLLECTIVE ;  /* 0x000000000000791b */ /* 0x003fe20003800000 */
.L_x_9623:
[----:B------:R-:W-:-:S05]  /*12cf0*/  IMAD.X R3, RZ, RZ, R5, P0 ;  /* 0x000000ffff037224 */ /* 0x000fca00000e0605 */
[----:B------:R-:W-:Y:S01]  /*12d00*/  @!PT LDS RZ, [RZ] ;  /* 0x00000000fffff984 */ /* 0x000fe20000000800 */
[----:B------:R-:W-:Y:S01]  /*12d10*/  @!PT LDS RZ, [RZ] ;  /* 0x00000000fffff984 */ /* 0x000fe20000000800 */
[----:B------:R-:W-:Y:S01]  /*12d20*/  @!PT LDS RZ, [RZ] ;  /* 0x00000000fffff984 */ /* 0x000fe20000000800 */
[----:B------:R-:W-:Y:S04]  /*12d30*/  LDGSTS.E.BYPASS.LTC128B.128 [R20+0x1c00], desc[UR50][R2.64], !P5 ;  /* 0x01c0000002147fae */ /* 0x000fe8000e901d72 */
[----:B------:R-:W-:Y:S01]  /*12d40*/  LDGSTS.E.BYPASS.LTC128B.128 [R20+0x4c00], desc[UR50][R2.64+0x80], !P4 ;  /* 0x04c0008002147fae */ /* 0x000fe2000e101d72 */
[----:B------:R-:W-:-:S03]  /*12d50*/  IMAD.MOV.U32 R13, RZ, RZ, R17 ;  /* 0x000000ffff0d7224 */ /* 0x000fc600078e0011 */
[----:B------:R-:W-:Y:S04]  /*12d60*/  LDGSTS.E.BYPASS.LTC128B.128 [R20+0x7c00], desc[UR50][R2.64+0x100], !P3 ;  /* 0x07c0010002147fae */ /* 0x000fe8000d901d72 */
[----:B------:R0:W-:Y:S02]  /*12d70*/  LDGSTS.E.BYPASS.LTC128B.128 [R20+0xac00], desc[UR50][R2.64+0x180], !P1 ;  /* 0x0ac0018002147fae */ /* 0x0001e4000c901d72 */
[----:B0-----:R-:W-:-:S07]  /*12d80*/  IMAD.MOV.U32 R3, RZ, RZ, R14 ;  /* 0x000000ffff037224 */ /* 0x001fce00078e000e */
[----:B------:R-:W-:Y:S05]  /*12d90*/  WARPSYNC.COLLECTIVE R15, `(.L_x_9624) ;  /* 0x000000000f087348 */ /* 0x000fea0003c00000 */
[----:B------:R0:W1:Y:S02]  /*12da0*/  SHFL.IDX P6, R14, R13, R12, R11 ;  /* 0x0000000c0d0e7389 */ /* 0x00006400000c000b */
[----:B01----:R-:W-:Y:S01]  /*12db0*/  ENDCOLLECTIVE ;  /* 0x000000000000791b */ /* 0x003fe20003800000 */
.L_x_9624:
[----:B------:R-:W-:Y:S02]  /*12dc0*/  IMAD.MOV.U32 R13, RZ, RZ, R25 ;  /* 0x000000ffff0d7224 */ /* 0x000fe400078e0019 */
[----:B------:R-:W-:Y:S01]  /*12dd0*/  IMAD.MOV.U32 R12, RZ, RZ, 0x5 ;  /* 0x00000005ff0c7424 */ /* 0x000fe200078e00ff */
[----:B------:R-:W-:-:S13]  /*12de0*/  IADD3 R2, P0, R14, R0, RZ ;  /* 0x000000000e027210 */ /* 0x000fda0007f1e0ff */
[----:B------:R-:W-:Y:S05]  /*12df0*/  WARPSYNC.COLLECTIVE R15, `(.L_x_9625) ;  /* 0x000000000f087348 */ /* 0x000fea0003c00000 */
[----:B------:R0:W1:Y:S02]  /*12e00*/  SHFL.IDX P6, R14, R13, R12, R11 ;  /* 0x0000000c0d0e7389 */ /* 0x00006400000c000b */
[----:B01----:R-:W-:Y:S01]  /*12e10*/  ENDCOLLECTIVE ;  /* 0x000000000000791b */ /* 0x003fe20003800000 */
.L_x_9625:
        /* <DEDUP_REMOVED lines=13> */
.L_x_9626:
[----:B------:R-:W-:Y:S05]  /*12ef0*/  BRA `(.L_x_9627) ;  /* 0xffffffbc00e87947 */ /* 0x000fea000383ffff */
.L_x_9523:
        /* <DEDUP_REMOVED lines=8> */
.L_x_9629:
[----:B------:R-:W-:Y:S05]  /*12f80*/  BSYNC B0 ;  /* 0x0000000000007941 */ /* 0x000fea0003800000 */
.L_x_9628:
        /* <DEDUP_REMOVED lines=9> */
.L_x_9630:
        /* <DEDUP_REMOVED lines=24> */
.L_x_9631:
[----:B------:R-:W-:Y:S01]  /*131a0*/  IMAD.MOV.U32 R12, RZ, RZ, 0x2 ;  /* 0x00000002ff0c7424 */ /* 0x000fe200078e00ff */
[----:B------:R-:W-:-:S05]  /*131b0*/  SEL R14, R14, RZ, P1 ;  /* 0x000000ff0e0e7207 */ /* 0x000fca0000800000 */
[----:B------:R-:W-:-:S04]  /*131c0*/  IMAD.IADD R5, R13, 0x1, R14 ;  /* 0x000000010d057824 */ /* 0x000fc800078e020e */
[----:B------:R-:W-:-:S07]  /*131d0*/  IMAD.MOV.U32 R13, RZ, RZ, R5 ;  /* 0x000000ffff0d7224 */ /* 0x000fce00078e0005 */
[----:B------:R-:W-:Y:S05]  /*131e0*/  WARPSYNC.COLLECTIVE R15, `(.L_x_9632) ;  /* 0x000000000f087348 */ /* 0x000fea0003c00000 */
[----:B------:R0:W1:Y:S02]  /*131f0*/  SHFL.UP P6, R14, R13, R12, R11 ;  /* 0x0400000c0d0e7389 */ /* 0x00006400000c000b */
[----:B01----:R-:W-:Y:S01]  /*13200*/  ENDCOLLECTIVE ;  /* 0x000000000000791b */ /* 0x003fe20003800000 */
.L_x_9632:
[----:B------:R-:W-:Y:S01]  /*13210*/  IMAD.MOV.U32 R12, RZ, RZ, 0x4 ;  /* 0x00000004ff0c7424 */ /* 0x000fe200078e00ff */
[----:B------:R-:W-:-:S05]  /*13220*/  SEL R2, R14, RZ, P2 ;  /* 0x000000ff0e027207 */ /* 0x000fca0001000000 */
[----:B------:R-:W-:-:S04]  /*13230*/  IMAD.IADD R2, R5, 0x1, R2 ;  /* 0x0000000105027824 */ /* 0x000fc800078e0202 */
[----:B------:R-:W-:-:S07]  /*13240*/  IMAD.MOV.U32 R13, RZ, RZ, R2 ;  /* 0x000000ffff0d7224 */ /* 0x000fce00078e0002 */
[----:B------:R-:W-:Y:S05]  /*13250*/  WARPSYNC.COLLECTIVE R15, `(.L_x_9633) ;  /* 0x000000000f087348 */ /* 0x000fea0003c00000 */
[----:B------:R0:W1:Y:S02]  /*13260*/  SHFL.UP P6, R14, R13, R12, R11 ;  /* 0x0400000c0d0e7389 */ /* 0x00006400000c000b */
[----:B01----:R-:W-:Y:S01]  /*13270*/  ENDCOLLECTIVE ;  /* 0x000000000000791b */ /* 0x003fe20003800000 */
.L_x_9633:
[----:B------:R-:W-:Y:S01]  /*13280*/  IMAD.MOV.U32 R12, RZ, RZ, 0x8 ;  /* 0x00000008ff0c7424 */ /* 0x000fe200078e00ff */
[----:B------:R-:W-:-:S05]  /*13290*/  SEL R3, R14, RZ, P3 ;  /* 0x000000ff0e037207 */ /* 0x000fca0001800000 */
[----:B------:R-:W-:-:S04]  /*132a0*/  IMAD.IADD R3, R2, 0x1, R3 ;  /* 0x0000000102037824 */ /* 0x000fc800078e0203 */
[----:B------:R-:W-:-:S07]  /*132b0*/  IMAD.MOV.U32 R13, RZ, RZ, R3 ;  /* 0x000000ffff0d7224 */ /* 0x000fce00078e0003 */
[----:B------:R-:W-:Y:S05]  /*132c0*/  WARPSYNC.COLLECTIVE R15, `(.L_x_9634) ;  /* 0x000000000f087348 */ /* 0x000fea0003c00000 */
[----:B------:R0:W1:Y:S02]  /*132d0*/  SHFL.UP P6, R14, R13, R12, R11 ;  /* 0x0400000c0d0e7389 */ /* 0x00006400000c000b */
[----:B01----:R-:W-:Y:S01]  /*132e0*/  ENDCOLLECTIVE ;  /* 0x000000000000791b */ /* 0x003fe20003800000 */
.L_x_9634:
[----:B------:R-:W-:Y:S01]  /*132f0*/  IMAD.MOV.U32 R12, RZ, RZ, 0x10 ;  /* 0x00000010ff0c7424 */ /* 0x000fe200078e00ff */
[----:B------:R-:W-:-:S05]  /*13300*/  SEL R14, R14, RZ, P4 ;  /* 0x000000ff0e0e7207 */ /* 0x000fca0002000000 */
[----:B------:R-:W-:-:S04]  /*13310*/  IMAD.IADD R5, R3, 0x1, R14 ;  /* 0x0000000103057824 */ /* 0x000fc800078e020e */
[----:B------:R-:W-:-:S07]  /*13320*/  IMAD.MOV.U32 R13, RZ, RZ, R5 ;  /* 0x000000ffff0d7224 */ /* 0x000fce00078e0005 */
[----:B------:R-:W-:Y:S05]  /*13330*/  WARPSYNC.COLLECTIVE R15, `(.L_x_9635) ;  /* 0x000000000f087348 */ /* 0x000fea0003c00000 */
[----:B------:R0:W1:Y:S02]  /*13340*/  SHFL.UP P6, R14, R13, R12, R11 ;  /* 0x0400000c0d0e7389 */ /* 0x00006400000c000b */
[----:B01----:R-:W-:Y:S01]  /*13350*/  ENDCOLLECTIVE ;  /* 0x000000000000791b */ /* 0x003fe20003800000 */
.L_x_9635:
        /* <DEDUP_REMOVED lines=8> */
.L_x_9636:
[----:B------:R-:W-:Y:S05]  /*133e0*/  BRA `(.L_x_9637) ;  /* 0xffffffc000487947 */ /* 0x000fea000383ffff */
.L_x_9526:
[----:B------:R-:W-:Y:S01]  /*133f0*/  BSSY B0, `(.L_x_9638) ;  /* 0x0000007000007945 */ /* 0x000fe20003800000 */
[----:B------:R-:W-:Y:S02]  /*13400*/  IMAD.MOV.U32 R12, RZ, RZ, 0x1 ;  /* 0x00000001ff0c7424 */ /* 0x000fe400078e00ff */
[----:B------:R-:W-:Y:S02]  /*13410*/  IMAD.MOV.U32 R11, RZ, RZ, RZ ;  /* 0x000000ffff0b7224 */ /* 0x000fe400078e00ff */
[----:B------:R-:W-:-:S07]  /*13420*/  IMAD.MOV.U32 R15, RZ, RZ, -0x1 ;  /* 0xffffffffff0f7424 */ /* 0x000fce00078e00ff */
[----:B01----:R-:W-:Y:S05]  /*13430*/  WARPSYNC.COLLECTIVE R15, `(.L_x_9639) ;  /* 0x000000000f087348 */ /* 0x003fea0003c00000 */
[----:B------:R2:W3:Y:S02]  /*13440*/  SHFL.UP P6, R14, R13, R12, R11 ;  /* 0x0400000c0d0e7389 */ /* 0x0004e400000c000b */
[----:B0123--:R-:W-:Y:S01]  /*13450*/  ENDCOLLECTIVE ;  /* 0x000000000000791b */ /* 0x00ffe20003800000 */
.L_x_9639:
[----:B------:R-:W-:Y:S05]  /*13460*/  BSYNC B0 ;  /* 0x0000000000007941 */ /* 0x000fea0003800000 */
.L_x_9638:
        /* <DEDUP_REMOVED lines=8> */
.L_x_9640:
[----:B------:R-:W-:Y:S01]  /*134f0*/  IMAD.MOV.U32 R12, RZ, RZ, 0x4 ;  /* 0x00000004ff0c7424 */ /* 0x000fe200078e00ff */
[----:B------:R-:W-:-:S05]  /*13500*/  SEL R2, R14, RZ, P2 ;  /* 0x000000ff0e027207 */ /* 0x000fca0001000000 */
[----:B------:R-:W-:-:S04]  /*13510*/  IMAD.IADD R2, R13, 0x1, R2 ;  /* 0x000000010d027824 */ /* 0x000fc800078e0202 */
[----:B------:R-:W-:-:S07]  /*13520*/  IMAD.MOV.U32 R13, RZ, RZ, R2 ;  /* 0x000000ffff0d7224 */ /* 0x000fce00078e0002 */
[----:B------:R-:W-:Y:S05]  /*13530*/  WARPSYNC.COLLECTIVE R15, `(.L_x_9641) ;  /* 0x000000000f087348 */ /* 0x000fea0003c00000 */
[----:B------:R0:W1:Y:S02]  /*13540*/  SHFL.UP P6, R14, R13, R12, R11 ;  /* 0x0400000c0d0e7389 */ /* 0x00006400000c000b */
[----:B01----:R-:W-:Y:S01]  /*13550*/  ENDCOLLECTIVE ;  /* 0x000000000000791b */ /* 0x003fe20003800000 */
.L_x_9641:
[----:B------:R-:W-:Y:S01]  /*13560*/  IMAD.MOV.U32 R12, RZ, RZ, 0x8 ;  /* 0x00000008ff0c7424 */ /* 0x000fe200078e00ff */
[----:B------:R-:W-:-:S05]  /*13570*/  SEL R3, R14, RZ, P3 ;  /* 0x000000ff0e037207 */ /* 0x000fca0001800000 */
[----:B------:R-:W-:-:S04]  /*13580*/  IMAD.IADD R3, R2, 0x1, R3 ;  /* 0x0000000102037824 */ /* 0x000fc800078e0203 */
[----:B------:R-:W-:-:S07]  /*13590*/  IMAD.MOV.U32 R13, RZ, RZ, R3 ;  /* 0x000000ffff0d7224 */ /* 0x000fce00078e0003 */
[----:B------:R-:W-:Y:S05]  /*135a0*/  WARPSYNC.COLLECTIVE R15, `(.L_x_9642) ;  /* 0x000000000f087348 */ /* 0x000fea0003c00000 */
[----:B------:R0:W1:Y:S02]  /*135b0*/  SHFL.UP P6, R14, R13, R12, R11 ;  /* 0x0400000c0d0e7389 */ /* 0x00006400000c000b */
[----:B01----:R-:W-:Y:S01]  /*135c0*/  ENDCOLLECTIVE ;  /* 0x000000000000791b */ /* 0x003fe20003800000 */
.L_x_9642:
[----:B------:R-:W-:Y:S01]  /*135d0*/  IMAD.MOV.U32 R12, RZ, RZ, 0x10 ;  /* 0x00000010ff0c7424 */ /* 0x000fe200078e00ff */
[----:B------:R-:W-:-:S05]  /*135e0*/  SEL R14, R14, RZ, P4 ;  /* 0x000000ff0e0e7207 */ /* 0x000fca0002000000 */
[----:B------:R-:W-:-:S04]  /*135f0*/  IMAD.IADD R5, R3, 0x1, R14 ;  /* 0x0000000103057824 */ /* 0x000fc800078e020e */
[----:B------:R-:W-:-:S07]  /*13600*/  IMAD.MOV.U32 R13, RZ, RZ, R5 ;  /* 0x000000ffff0d7224 */ /* 0x000fce00078e0005 */
[----:B------:R-:W-:Y:S05]  /*13610*/  WARPSYNC.COLLECTIVE R15, `(.L_x_9643) ;  /* 0x000000000f087348 */ /* 0x000fea0003c00000 */
[----:B------:R0:W1:Y:S02]  /*13620*/  SHFL.UP P6, R14, R13, R12, R11 ;  /* 0x0400000c0d0e7389 */ /* 0x00006400000c000b */
[----:B01----:R-:W-:Y:S01]  /*13630*/  ENDCOLLECTIVE ;  /* 0x000000000000791b */ /* 0x003fe20003800000 */
.L_x_9643:
        /* <DEDUP_REMOVED lines=8> */
.L_x_9644:
[----:B------:R-:W-:Y:S05]  /*136c0*/  BRA `(.L_x_9645) ;  /* 0xffffffc000347947 */ /* 0x000fea000383ffff */
.L_x_9528:
[----:B------:R-:W-:Y:S01]  /*136d0*/  BSSY B0, `(.L_x_9646) ;  /* 0x0000006000007945 */ /* 0x000fe20003800000 */
[----:B------:R-:W-:Y:S01]  /*136e0*/  PLOP3.LUT P6, PT, P6, PT, PT, 0x8, 0x0 ;  /* 0x000000000000781c */ /* 0x000fe200037ce170 */
[----:B------:R-:W-:-:S12]  /*136f0*/  IMAD.MOV.U32 R15, RZ, RZ, -0x1 ;  /* 0xffffffffff0f7424 */ /* 0x000fd800078e00ff */
[----:B012---:R-:W-:Y:S05]  /*13700*/  WARPSYNC.COLLECTIVE R15, `(.L_x_9647) ;  /* 0x000000000f087348 */ /* 0x007fea0003c00000 */
[----:B------:R-:W-:Y:S01]  /*13710*/  VOTE.ANY R14, PT, P6 ;  /* 0x00000000000e7806 */ /* 0x000fe200030e0100 */
[----:B012---:R-:W-:Y:S06]  /*13720*/  ENDCOLLECTIVE ;  /* 0x000000000000791b */ /* 0x007fec0003800000 */
.L_x_9647:
[----:B------:R-:W-:Y:S05]  /*13730*/  BSYNC B0 ;  /* 0x0000000000007941 */ /* 0x000fea0003800000 */
.L_x_9646:
        /* <DEDUP_REMOVED lines=9> */
.L_x_9648:
[----:B------:R-:W-:Y:S02]  /*137d0*/  IMAD.MOV.U32 R13, RZ, RZ, R4 ;  /* 0x000000ffff0d7224 */ /* 0x000fe400078e0004 */
[----:B------:R-:W-:-:S07]  /*137e0*/  IMAD.MOV.U32 R7, RZ, RZ, R14 ;  /* 0x000000ffff077224 */ /* 0x000fce00078e000e */
[----:B------:R-:W-:Y:S05]  /*137f0*/  WARPSYNC.COLLECTIVE R15, `(.L_x_9649) ;  /* 0x000000000f087348 */ /* 0x000fea0003c00000 */
[----:B------:R0:W1:Y:S02]  /*13800*/  SHFL.IDX P6, R14, R13, R12, R11 ;  /* 0x0000000c0d0e7389 */ /* 0x00006400000c000b */
[----:B01----:R-:W-:Y:S01]  /*13810*/  ENDCOLLECTIVE ;  /* 0x000000000000791b */ /* 0x003fe20003800000 */
.L_x_9649:
[----:B------:R-:W-:Y:S01]  /*13820*/  IMAD.MOV.U32 R4, RZ, RZ, R14 ;  /* 0x000000ffff047224 */ /* 0x000fe200078e000e */
[----:B------:R-:W-:Y:S06]  /*13830*/  BRA `(.L_x_9650) ;  /* 0xffffffc000147947 */ /* 0x000fec000383ffff */
.L_x_9530:
[----:B------:R-:W-:Y:S01]  /*13840*/  BSSY B0, `(.L_x_9651) ;  /* 0x0000007000007945 */ /* 0x000fe20003800000 */
[----:B------:R-:W-:Y:S02]  /*13850*/  IMAD.MOV.U32 R13, RZ, RZ, R2 ;  /* 0x000000ffff0d7224 */ /* 0x000fe400078e0002 */
[----:B------:R-:W-:Y:S02]  /*13860*/  IMAD.MOV.U32 R11, RZ, RZ, 0x1f ;  /* 0x0000001fff0b7424 */ /* 0x000fe400078e00ff */
[----:B------:R-:W-:-:S07]  /*13870*/  IMAD.MOV.U32 R15, RZ, RZ, -0x1 ;  /* 0xffffffffff0f7424 */ /* 0x000fce00078e00ff */
[----:B01234-:R-:W-:Y:S05]  /*13880*/  WARPSYNC.COLLECTIVE R15, `(.L_x_9652) ;  /* 0x000000000f087348 */ /* 0x01ffea0003c00000 */
[----:B------:R0:W0:Y:S02]  /*13890*/  SHFL.IDX P6, R14, R13, R12, R11 ;  /* 0x0000000c0d0e7389 */ /* 0x00002400000c000b */
[----:B01234-:R-:W-:Y:S01]  /*138a0*/  ENDCOLLECTIVE ;  /* 0x000000000000791b */ /* 0x01ffe20003800000 */
.L_x_9652:
[----:B------:R-:W-:Y:S05]  /*138b0*/  BSYNC B0 ;  /* 0x0000000000007941 */ /* 0x000fea0003800000 */
.L_x_9651:
[----:B------:R-:W-:Y:S01]  /*138c0*/  IMAD.MOV.U32 R6, RZ, RZ, R14 ;  /* 0x000000ffff067224 */ /* 0x000fe200078e000e */
[----:B------:R-:W-:Y:S06]  /*138d0*/  BRA `(.L_x_9529) ;  /* 0xffffffc000047947 */ /* 0x000fec000383ffff */
.L_x_9534:
[----:B-1----:R1:W2:Y:S02]  /*138e0*/  SYNCS.PHASECHK.TRANS64.TRYWAIT P0, [R7+URZ+0x22820], R0 ;  /* 0x02282000070075a7 */ /* 0x0022a4000800017f */
[----:B--2---:R-:W-:Y:S05]  /*138f0*/  @!P0 NANOSLEEP.SYNCS 0x989680 ;  /* 0x009896800000895d */ /* 0x004fea0003900000 */
[----:B------:R-:W2:Y:S02]  /*13900*/  @!P0 SYNCS.PHASECHK.TRANS64 P0, [R7+URZ+0x22820], R0 ;  /* 0x02282000070085a7 */ /* 0x000ea4000800007f */
[----:B--2---:R-:W-:Y:S05]  /*13910*/  @!P0 BRA `(.L_x_9534) ;  /* 0xfffffffc00f08947 */ /* 0x004fea000383ffff */
[----:B------:R-:W-:Y:S05]  /*13920*/  BRA `(.L_x_9653) ;  /* 0xffffffc4005c7947 */ /* 0x000fea000383ffff */
.L_x_9535:
        /* <DEDUP_REMOVED lines=8> */
[----:B01-34-:R-:W-:Y:S05]  /*139b0*/  WARPSYNC.COLLECTIVE R15, `(.L_x_9655) ;  /* 0x000000000f087348 */ /* 0x01bfea0003c00000 */
[----:B------:R2:W0:Y:S02]  /*139c0*/  SHFL.IDX P6, R14, R13, R12, R11 ;  /* 0x0000000c0d0e7389 */ /* 0x00042400000c000b */
[----:B01234-:R-:W-:Y:S01]  /*139d0*/  ENDCOLLECTIVE ;  /* 0x000000000000791b */ /* 0x01ffe20003800000 */
.L_x_9655:
[----:B------:R-:W-:Y:S05]  /*139e0*/  BSYNC B0 ;  /* 0x0000000000007941 */ /* 0x000fea0003800000 */
.L_x_9654:
[----:B------:R-:W-:Y:S05]  /*139f0*/  BRA `(.L_x_9656) ;  /* 0xffffffc400447947 */ /* 0x000fea000383ffff */
.L_x_9538:
[----:B------:R-:W-:Y:S01]  /*13a00*/  BSSY B1, `(.L_x_9657) ;  /* 0x0000006000017945 */ /* 0x000fe20003800000 */
[----:B------:R-:W-:-:S07]  /*13a10*/  IMAD.MOV.U32 R15, RZ, RZ, -0x1 ;  /* 0xffffffffff0f7424 */ /* 0x000fce00078e00ff */
[----:B01-34-:R-:W-:Y:S05]  /*13a20*/  WARPSYNC.COLLECTIVE R15, `(.L_x_9658) ;  /* 0x000000000f0c7348 */ /* 0x01bfea0003c00000 */
[----:B------:R-:W-:Y:S02]  /*13a30*/  ELECT P6, UR62, PT ;  /* 0x00000000003e782f */ /* 0x000fe400038c0000 */
[----:B------:R-:W-:Y:S01]  /*13a40*/  MOV R14, UR62 ;  /* 0x0000003e000e7c02 */ /* 0x000fe20008000f00 */
[----:B01-34-:R-:W-:Y:S10]  /*13a50*/  ENDCOLLECTIVE ;  /* 0x000000000000791b */ /* 0x01bff40003800000 */
.L_x_9658:
[----:B------:R-:W-:Y:S05]  /*13a60*/  BSYNC B1 ;  /* 0x0000000000017941 */ /* 0x000fea0003800000 */
.L_x_9657:
[----:B------:R-:W-:Y:S05]  /*13a70*/  BRA `(.L_x_9659) ;  /* 0xffffffc4003c7947 */ /* 0x000fea000383ffff */
.L_x_9540:
[----:B-1----:R1:W2:Y:S02]  /*13a80*/  SYNCS.PHASECHK.TRANS64.TRYWAIT P1, [R5+URZ+0x22840], R0 ;  /* 0x02284000050075a7 */ /* 0x0022a4000802017f */
[----:B--2---:R-:W-:Y:S05]  /*13a90*/  @!P1 NANOSLEEP.SYNCS 0x989680 ;  /* 0x009896800000995d */ /* 0x004fea0003900000 */
[----:B------:R-:W2:Y:S02]  /*13aa0*/  @!P1 SYNCS.PHASECHK.TRANS64 P1, [R5+URZ+0x22840], R0 ;  /* 0x02284000050095a7 */ /* 0x000ea4000802007f */
[----:B--2---:R-:W-:Y:S05]  /*13ab0*/  @!P1 BRA `(.L_x_9540) ;  /* 0xfffffffc00f09947 */ /* 0x004fea000383ffff */
[----:B------:R-:W-:Y:S05]  /*13ac0*/  BRA `(.L_x_9660) ;  /* 0xffffffc4005c7947 */ /* 0x000fea000383ffff */
.L_x_9542:
[----:B--2---:R2:W0:Y:S02]  /*13ad0*/  SYNCS.PHASECHK.TRANS64.TRYWAIT P1, [R3+URZ+0x22840], R2 ;  /* 0x02284002030075a7 */ /* 0x004424000802017f */
[----:B0-----:R-:W-:Y:S05]  /*13ae0*/  @!P1 NANOSLEEP.SYNCS 0x989680 ;  /* 0x009896800000995d */ /* 0x001fea0003900000 */
[----:B------:R-:W0:Y:S02]  /*13af0*/  @!P1 SYNCS.PHASECHK.TRANS64 P1, [R3+URZ+0x22840], R2 ;  /* 0x02284002030095a7 */ /* 0x000e24000802007f */
[----:B0-----:R-:W-:Y:S05]  /*13b00*/  @!P1 BRA `(.L_x_9542) ;  /* 0xfffffffc00f09947 */ /* 0x001fea000383ffff */
[----:B------:R-:W-:Y:S05]  /*13b10*/  BRA `(.L_x_9661) ;  /* 0xffffffc400687947 */ /* 0x000fea000383ffff */
.L_x_9544:
[----:B------:R0:W0:Y:S02]  /*13b20*/  SYNCS.PHASECHK.TRANS64.TRYWAIT P1, [R5+URZ+0x22860], R0 ;  /* 0x02286000050075a7 */ /* 0x000024000802017f */
[----:B0-----:R-:W-:Y:S05]  /*13b30*/  @!P1 NANOSLEEP.SYNCS 0x989680 ;  /* 0x009896800000995d */ /* 0x001fea0003900000 */
[----:B------:R-:W0:Y:S02]  /*13b40*/  @!P1 SYNCS.PHASECHK.TRANS64 P1, [R5+URZ+0x22860], R0 ;  /* 0x02286000050095a7 */ /* 0x000e24000802007f */
[----:B0-----:R-:W-:Y:S05]  /*13b50*/  @!P1 BRA `(.L_x_9544) ;  /* 0xfffffffc00f09947 */ /* 0x001fea000383ffff */
[----:B------:R-:W-:Y:S05]  /*13b60*/  BRA `(.L_x_9662) ;  /* 0xffffffc400647947 */ /* 0x000fea000383ffff */
.L_x_9663:
        /* <DEDUP_REMOVED lines=9> */
.L_x_15663:


//--------------------- .text._ZN7cutlass13device_kernelIN5flash11enable_sm90INS1_16FlashAttnFwdSm90INS1_25CollectiveMainloopFwdSm90ILi2EN4cute5tupleIJNS5_1CILi1EEES8_S8_EEENS6_IJNS7_ILi128EEENS7_ILi96EEENS7_ILi64EEEEEELi256ENS_10bfloat16_tEfNS_4arch4Sm90ELb0ELb0ELb0ELb1ELb1ELb1ELb0ELb1ELb0ELb1ELb1ELb0EEENS1_21CollectiveEpilogueFwdINS6_IJSA_NS7_ILi256EEESB_EEES9_SE_SG_Li256ELb1ELb1ELb1ELb0EEENS1_36VarlenDynamicPersistentTileSchedulerILi128ELi96ELi256ELi128ELb1ELb1ELb1ELb0ELb1ELb1EEEEEEEEEvNT_6ParamsE --------------------------
	.section	.text._ZN7cutlass13device_kernelIN5flash11enable_sm90INS1_16FlashAttnFwdSm90INS1_25CollectiveMainloopFwdSm90ILi2EN4cute5tupleIJNS5_1CILi1EEES8_S8_EEENS6_IJNS7_ILi128EEENS7_ILi96EEENS7_ILi64EEEEEELi256ENS_10bfloat16_tEfNS_4arch4Sm90ELb0ELb0ELb0ELb1ELb1ELb1ELb0ELb1ELb0ELb1ELb1ELb0EEENS1_21CollectiveEpilogueFwdINS6_IJSA_NS7_ILi256EEESB_EEES9_SE_SG_Li256ELb1ELb1ELb1ELb0EEENS1_36VarlenDynamicPersistentTileSchedulerILi128ELi96ELi256ELi128ELb1ELb1ELb1ELb0ELb1ELb1EEEEEEEEEvNT_6ParamsE,"ax",@progbits
	.align	128
.text._ZN7cutlass13device_kernelIN5flash11enable_sm90INS1_16FlashAttnFwdSm90INS1_25CollectiveMainloopFwdSm90ILi2EN4cute5tupleIJNS5_1CILi1EEES8_S8_EEENS6_IJNS7_ILi128EEENS7_ILi96EEENS7_ILi64EEEEEELi256ENS_10bfloat16_tEfNS_4arch4Sm90ELb0ELb0ELb0ELb1ELb1ELb1ELb0ELb1ELb0ELb1ELb1ELb0EEENS1_21CollectiveEpilogueFwdINS6_IJSA_NS7_ILi256EEESB_EEES9_SE_SG_Li256ELb1ELb1ELb1ELb0EEENS1_36VarlenDynamicPersistentTileSchedulerILi128ELi96ELi256ELi128ELb1ELb1ELb1ELb0ELb1ELb1EEEEEEEEEvNT_6ParamsE:
        .type           _ZN7cutlass13device_kernelIN5flash11enable_sm90INS1_16FlashAttnFwdSm90INS1_25CollectiveMainloopFwdSm90ILi2EN4cute5tupleIJNS5_1CILi1EEES8_S8_EEENS6_IJNS7_ILi128EEENS7_ILi96EEENS7_ILi64EEEEEELi256ENS_10bfloat16_tEfNS_4arch4Sm90ELb0ELb0ELb0ELb1ELb1ELb1ELb0ELb1ELb0ELb1ELb1ELb0EEENS1_21CollectiveEpilogueFwdINS6_IJSA_NS7_ILi256EEESB_EEES9_SE_SG_Li256ELb1ELb1ELb1ELb0EEENS1_36VarlenDynamicPersistentTileSchedulerILi128ELi96ELi256ELi128ELb1ELb1ELb1ELb0ELb1ELb1EEEEEEEEEvNT_6ParamsE,@function
        .size           _ZN7cutlass13device_kernelIN5flash11enable_sm90INS1_16FlashAttnFwdSm90INS1_25CollectiveMainloopFwdSm90ILi2EN4cute5tupleIJNS5_1CILi1EEES8_S8_EEENS6_IJNS7_ILi128EEENS7_ILi96EEENS7_ILi64EEEEEELi256ENS_10bfloat16_tEfNS_4arch4Sm90ELb0ELb0ELb0ELb1ELb1ELb1ELb0ELb1ELb0ELb1ELb1ELb0EEENS1_21CollectiveEpilogueFwdINS6_IJSA_NS7_ILi256EEESB_EEES9_SE_SG_Li256ELb1ELb1ELb1ELb0EEENS1_36VarlenDynamicPersistentTileSchedulerILi128ELi96ELi256ELi128ELb1ELb1ELb1ELb0ELb1ELb1EEEEEEEEEvNT_6ParamsE,(.L_x_15664 - _ZN7cutlass13device_kernelIN5flash11enable_sm90INS1_16FlashAttnFwdSm90INS1_25CollectiveMainloopFwdSm90ILi2EN4cute5tupleIJNS5_1CILi1EEES8_S8_EEENS6_IJNS7_ILi128EEENS7_ILi96EEENS7_ILi64EEEEEELi256ENS_10bfloat16_tEfNS_4arch4Sm90ELb0ELb0ELb0ELb1ELb1ELb1ELb0ELb1ELb0ELb1ELb1ELb0EEENS1_21CollectiveEpilogueFwdINS6_IJSA_NS7_ILi256EEESB_EEES9_SE_SG_Li256ELb1ELb1ELb1ELb0EEENS1_36VarlenDynamicPersistentTileSchedulerILi128ELi96ELi256ELi128ELb1ELb1ELb1ELb0ELb1ELb1EEEEEEEEEvNT_6ParamsE)
        .other          _ZN7cutlass13device_kernelIN5flash11enable_sm90INS1_16FlashAttnFwdSm90INS1_25CollectiveMainloopFwdSm90ILi2EN4cute5tupleIJNS5_1CILi1EEES8_S8_EEENS6_IJNS7_ILi128EEENS7_ILi96EEENS7_ILi64EEEEEELi256ENS_10bfloat16_tEfNS_4arch4Sm90ELb0ELb0ELb0ELb1ELb1ELb1ELb0ELb1ELb0ELb1ELb1ELb0EEENS1_21CollectiveEpilogueFwdINS6_IJSA_NS7_ILi256EEESB_EEES9_SE_SG_Li256ELb1ELb1ELb1ELb0EEENS1_36VarlenDynamicPersistentTileSchedulerILi128ELi96ELi256ELi128ELb1ELb1ELb1ELb0ELb1ELb1EEEEEEEEEvNT_6ParamsE,@"STO_CUDA_ENTRY STV_DEFAULT"
_ZN7cutlass13device_kernelIN5flash11enable_sm90INS1_16FlashAttnFwdSm90INS1_25CollectiveMainloopFwdSm90ILi2EN4cute5tupleIJNS5_1CILi1EEES8_S8_EEENS6_IJNS7_ILi128EEENS7_ILi96EEENS7_ILi64EEEEEELi256ENS_10bfloat16_tEfNS_4arch4Sm90ELb0ELb0ELb0ELb1ELb1ELb1ELb0ELb1ELb0ELb1ELb1ELb0EEENS1_21CollectiveEpilogueFwdINS6_IJSA_NS7_ILi256EEESB_EEES9_SE_SG_Li256ELb1ELb1ELb1ELb0EEENS1_36VarlenDynamicPersistentTileSchedulerILi128ELi96ELi256ELi128ELb1ELb1ELb1ELb0ELb1ELb1EEEEEEEEEvNT_6ParamsE:
        /* <DEDUP_REMOVED lines=17> */
.L_x_9665:
[----:B------:R-:W-:Y:S05]  /*0110*/  BSYNC B0 ;  /* 0x0000000000007941 */ /* 0x000fea0003800000 */
.L_x_9664:
[----:B------:R-:W-:Y:S01]  /*0120*/  VOTEU.ANY UP0, P0 ;  /* 0x00000000003f7886 */ /* 0x000fe20000000100 */
[----:B------:R-:W0:Y:S01]  /*0130*/  SHFL.IDX PT, R3, R2, RZ, 0x1f ;  /* 0x00001fff02037589 */ /* 0x000e2200000e0000 */
[----:B------:R-:W-:Y:S01]  /*0140*/  UMOV UR4, 0x80 ;  /* 0x0000008000047882 */ /* 0x000fe20000000000 */
[----:B------:R-:W-:Y:S01]  /*0150*/  UMOV UR7, 0x100 ;  /* 0x0000010000077882 */ /* 0x000fe20000000000 */
[----:B------:R-:W-:Y:S01]  /*0160*/  SHF.R.U32.HI R4, RZ, 0x7, R0 ;  /* 0x00000007ff047819 */ /* 0x000fe20000011600 */
[----:B------:R-:W1:Y:S01]  /*0170*/  @UP0 S2UR UR8, SR_CgaCtaId ;  /* 0x00000000000809c3 */ /* 0x000e620000008800 */
[----:B------:R-:W-:Y:S01]  /*0180*/  @UP0 UMOV UR6, 0x400 ;  /* 0x0000040000060882 */ /* 0x000fe20000000000 */
[----:B------:R-:W-:-:S04]  /*0190*/  @UP0 UIADD3 UR4, -UR4, 0x100000, URZ ;  /* 0x0010000004040890 */ /* 0x000fc8000fffe13f */
[----:B------:R-:W-:Y:S02]  /*01a0*/  @UP0 USHF.L.U32 UR5, UR4, 0xb, URZ ;  /* 0x0000000b04050899 */ /* 0x000fe4000800063f */
[----:B------:R-:W-:Y:S01]  /*01b0*/  @UP0 USHF.L.U32 UR4, UR4, 0x1, URZ ;  /* 0x0000000104040899 */ /* 0x000fe2000800063f */
[----:B------:R-:W-:Y:S01]  /*01c0*/  VOTEU.ANY UP1, P0 ;  /* 0x00000000003f7886 */ /* 0x000fe20000020100 */
[----:B0-----:R-:W-:Y:S02]  /*01d0*/  ISETP.NE.AND P1, PT, R3, RZ, PT ;  /* 0x000000ff0300720c */ /* 0x001fe40003f25270 */
[----:B------:R0:W2:Y:S01]  /*01e0*/  SHFL.IDX PT, R3, R4, RZ, 0x1f ;  /* 0x00001fff04037589 */ /* 0x0000a200000e0000 */
[----:B-1----:R-:W-:Y:S02]  /*01f0*/  @UP0 ULEA UR8, UR8, UR6, 0x18 ;  /* 0x0000000608080291 */ /* 0x002fe4000f8ec03f */
[----:B------:R-:W-:-:S04]  /*0200*/  @UP0 UIADD3 UR6, -UR7, 0x100000, URZ ;  /* 0x0010000007060890 */ /* 0x000fc8000fffe13f */
[----:B------:R-:W-:Y:S02]  /*0210*/  @UP0 USHF.L.U32 UR7, UR6, 0xb, URZ ;  /* 0x0000000b06070899 */ /* 0x000fe4000800063f */
[----:B------:R-:W-:Y:S01]  /*0220*/  @UP0 USHF.L.U32 UR6, UR6, 0x1, URZ ;  /* 0x0000000106060899 */ /* 0x000fe2000800063f */
[----:B------:R-:W-:Y:S01]  /*0230*/  VOTEU.ANY UP0, P0 ;  /* 0x00000000003f7886 */ /* 0x000fe20000000100 */
[----:B------:R-:W1:Y:S04]  /*0240*/  FENCE.VIEW.ASYNC.S ;  /* 0x00000000000073c6 */ /* 0x000e680000000000 */
[----:B-1----:R0:W1:Y:S06]  /*0250*/  @UP0 SYNCS.EXCH.64 URZ, [UR8+0x22800], UR4 ;  /* 0x02280004083f05b2 */ /* 0x00206c0008000100 */
[----:B------:R0:W3:Y:S02]  /*0260*/  @UP1 SYNCS.EXCH.64 URZ, [UR8+0x22820], UR6 ;  /* 0x02282006083f15b2 */ /* 0x0000e40008000100 */
[----:B0-----:R-:W-:Y:S05]  /*0270*/  @P1 BRA `(.L_x_9666) ;  /* 0x0000000000481947 */ /* 0x001fea0003800000 */
        /* <DEDUP_REMOVED lines=16> */
[----:B------:R0:W0:Y:S01]  /*0380*/  SYNCS.EXCH.64 URZ, [UR8+0x22848], UR6 ;  /* 0x02284806083f75b2 */ /* 0x0000220008000100 */
[----:B------:R-:W-:Y:S01]  /*0390*/  NOP ;  /* 0x0000000000007918 */ /* 0x000fe20000000000 */
.L_x_9666:
        /* <DEDUP_REMOVED lines=22> */
.L_x_9667:
        /* <DEDUP_REMOVED lines=18> */
.L_x_9668:
        /* <DEDUP_REMOVED lines=22> */
.L_x_9669:
        /* <DEDUP_REMOVED lines=22> */
.L_x_9670:
[----:B--2---:R-:W-:Y:S01]  /*08e0*/  ISETP.NE.AND P0, PT, R3, RZ, PT ;  /* 0x000000ff0300720c */ /* 0x004fe20003f05270 */
[----:B------:R-:W-:Y:S01]  /*08f0*/  IMAD.MOV.U32 R37, RZ, RZ, 0x1 ;  /* 0x00000001ff257424 */ /* 0x000fe200078e00ff */
[----:B------:R-:W-:Y:S01]  /*0900*/  NOP ;  /* 0x0000000000007918 */ /* 0x000fe20000000000 */
[----:B------:R-:W-:Y:S01]  /*0910*/  ULDC.64 UR40, c[0x0][0x208] ;  /* 0x0000820000287ab9 */ /* 0x000fe20000000a00 */
[----:B------:R-:W-:Y:S02]  /*0920*/  BSSY B9, `(.L_x_9671) ;  /* 0x0001974000097945 */ /* 0x000fe40003800000 */
[----:B------:R-:W-:Y:S01]  /*0930*/  SEL R37, R37, 0x2, !P0 ;  /* 0x0000000225257807 */ /* 0x000fe20004000000 */
[----:B01-34-:R-:W-:Y:S06]  /*0940*/  BAR.SYNC.DEFER_BLOCKING 0x0 ;  /* 0x0000000000007b1d */ /* 0x01bfec0000010000 */
[----:B------:R-:W-:Y:S05]  /*0950*/  @!P0 BRA `(.L_x_9672) ;  /* 0x0000012400b88947 */ /* 0x000fea0003800000 */
.L_x_9673:
[----:B------:R-:W-:-:S08]  /*0960*/  NOP ;  /* 0x0000000000007918 */ /* 0x000fd00000000000 */
[----:B------:R-:W0:Y:S02]  /*0970*/  USETMAXREG.TRY_ALLOC.CTAPOOL UP0, 0xe8 ;  /* 0x000000e8000079c8 */ /* 0x000e240008000600 */
[----:B0-----:R-:W-:-:S13]  /*0980*/  PLOP3.LUT P0, PT, PT, PT, UP0, 0x80, 0x0 ;  /* 0x000000000000781c */ /* 0x001fda0003f0f008 */
[----:B------:R-:W-:Y:S05]  /*0990*/  @!P0 BRA `(.L_x_9673) ;  /* 0xfffffffc00f08947 */ /* 0x000fea000383ffff */
[----:B------:R-:W2:Y:S01]  /*09a0*/  LDL.LU R2, [R1] ;  /* 0x0000000001027983 */ /* 0x000ea20000300800 */
[----:B------:R-:W-:Y:S01]  /*09b0*/  SHF.R.U32.HI R4, RZ, 0x7, R0 ;  /* 0x00000007ff047819 */ /* 0x000fe20000011600 */
[----:B------:R-:W-:Y:S01]  /*09c0*/  ULDC UR4, c[0x0][0xc3c] ;  /* 0x00030f0000047ab9 */ /* 0x000fe20000000800 */
[----:B------:R-:W0:Y:S01]  /*09d0*/  S2R R3, SR_CgaCtaId ;  /* 0x0000000000037919 */ /* 0x000e220000008800 */
[----:B------:R-:W-:Y:S06]  /*09e0*/  BAR.ARV 0x8, 0x180 ;  /* 0x0206000000007b1d */ /* 0x000fec0000002000 */
[----:B------:R-:W-:-:S13]  /*09f0*/  ISETP.NE.AND P0, PT, R4, 0x1, PT ;  /* 0x000000010400780c */ /* 0x000fda0003f05270 */
[----:B------:R-:W-:Y:S08]  /*0a00*/  @!P0 BAR.ARV 0x9, 0x100 ;  /* 0x0244000000008b1d */ /* 0x000ff00000002000 */
[----:B------:R-:W-:Y:S01]  /*0a10*/  BAR.SYNC.DEFER_BLOCKING 0x5, 0x180 ;  /* 0x0146000000007b1d */ /* 0x000fe20000010000 */
[----:B------:R-:W-:-:S04]  /*0a20*/  MOV R19, 0x400 ;  /* 0x0000040000137802 */ /* 0x000fc80000000f00 */
[----:B0-----:R-:W-:-:S05]  /*0a30*/  LEA R19, R3, R19, 0x18 ;  /* 0x0000001303137211 */ /* 0x001fca00078ec0ff */
[----:B------:R-:W0:Y:S01]  /*0a40*/  LDS.128 R48, [R19+0x228d0] ;  /* 0x0228d00013307984 */ /* 0x000e220000000c00 */
[----:B------:R-:W-:Y:S06]  /*0a50*/  BAR.ARV 0x4, 0x180 ;  /* 0x0106000000007b1d */ /* 0x000fec0000002000 */
[----:B--2---:R-:W-:-:S04]  /*0a60*/  LOP3.LUT R2, R2, 0xfffffffb, RZ, 0xc0, !PT ;  /* 0xfffffffb02027812 */ /* 0x004fc800078ec0ff */
[----:B------:R-:W-:-:S05]  /*0a70*/  @P0 LOP3.LUT R2, R2, 0x4, RZ, 0xfc, !PT ;  /* 0x0000000402020812 */ /* 0x000fca00078efcff */
[----:B------:R1:W-:Y:S01]  /*0a80*/  STL [R1], R2 ;  /* 0x0000000201007387 */ /* 0x0003e20000100800 */
[----:B0-----:R-:W-:-:S13]  /*0a90*/  ISETP.GE.AND P0, PT, R51, UR4, PT ;  /* 0x0000000433007c0c */ /* 0x001fda000bf06270 */
[----:B-1----:R-:W-:Y:S05]  /*0aa0*/  @P0 BRA `(.L_x_9674) ;  /* 0x00000194006c0947 */ /* 0x002fea0003800000 */
[----:B------:R-:W-:Y:S01]  /*0ab0*/  VIADD R0, R0, 0xffffff80 ;  /* 0xffffff8000007836 */ /* 0x000fe20000000000 */
[----:B------:R-:W-:Y:S01]  /*0ac0*/  LOP3.LUT R210, R37, 0x1, RZ, 0xfc, !PT ;  /* 0x0000000125d27812 */ /* 0x000fe200078efcff */
[----:B------:R-:W-:Y:S02]  /*0ad0*/  IMAD.MOV.U32 R18, RZ, RZ, RZ ;  /* 0x000000ffff127224 */ /* 0x000fe400078e00ff */
[----:B------:R-:W-:Y:S01]  /*0ae0*/  IMAD.MOV.U32 R208, RZ, RZ, RZ ;  /* 0x000000ffffd07224 */ /* 0x000fe200078e00ff */
[----:B------:R-:W-:Y:S01]  /*0af0*/  SHF.R.S32.HI R3, RZ, 0x1f, R0 ;  /* 0x0000001fff037819 */ /* 0x000fe20000011400 */
[----:B------:R-:W-:Y:S02]  /*0b00*/  IMAD.MOV.U32 R218, RZ, RZ, RZ ;  /* 0x000000ffffda7224 */ /* 0x000fe400078e00ff */
[----:B------:R-:W-:Y:S01]  /*0b10*/  IMAD.MOV.U32 R207, RZ, RZ, RZ ;  /* 0x000000ffffcf7224 */ /* 0x000fe200078e00ff */
[CC--:B------:R-:W-:Y:S02]  /*0b20*/  LEA.HI R2, R3.reuse, R0.reuse, RZ, 0x7 ;  /* 0x0000000003027211 */ /* 0x0c0fe400078f38ff */
[----:B------:R-:W-:-:S02]  /*0b30*/  LEA.HI R4, R3, R0, RZ, 0x4 ;  /* 0x0000000003047211 */ /* 0x000fc400078f20ff */
[----:B------:R-:W-:Y:S02]  /*0b40*/  LOP3.LUT R5, R2, 0xffffff80, RZ, 0xc0, !PT ;  /* 0xffffff8002057812 */ /* 0x000fe400078ec0ff */
[----:B------:R-:W-:Y:S02]  /*0b50*/  SHF.R.S32.HI R7, RZ, 0x4, R4 ;  /* 0x00000004ff077819 */ /* 0x000fe40000011404 */
[----:B------:R-:W-:Y:S01]  /*0b60*/  LEA.HI R204, R3, R0, RZ, 0x2 ;  /* 0x0000000003cc7211 */ /* 0x000fe200078f10ff */
[----:B------:R-:W-:Y:S01]  /*0b70*/  IMAD.IADD R13, R0, 0x1, -R5 ;  /* 0x00000001000d7824 */ /* 0x000fe200078e0a05 */
[----:B------:R-:W-:Y:S02]  /*0b80*/  SHF.R.S32.HI R5, RZ, 0x7, R2 ;  /* 0x00000007ff057819 */ /* 0x000fe40000011402 */
[----:B------:R-:W-:Y:S02]  /*0b90*/  LEA.HI R6, R4, R7, RZ, 0x1 ;  /* 0x0000000704067211 */ /* 0x000fe400078f08ff */
[----:B------:R-:W-:Y:S01]  /*0ba0*/  SHF.R.S32.HI R9, RZ, 0x1f, R13 ;  /* 0x0000001fff097819 */ /* 0x000fe2000001140d */
[----:B------:R-:W-:Y:S01]  /*0bb0*/  STL [R1+0xc8], R13 ;  /* 0x0000c80d01007387 */ /* 0x000fe20000100800 */
[----:B------:R-:W-:-:S02]  /*0bc0*/  LEA.HI R2, R2, R5, RZ, 0x1 ;  /* 0x0000000502027211 */ /* 0x000fc400078f08ff */
[----:B------:R-:W-:Y:S02]  /*0bd0*/  LEA.HI R10, R9, R13, RZ, 0x2 ;  /* 0x0000000d090a7211 */ /* 0x000fe400078f10ff */
[----:B------:R-:W-:Y:S02]  /*0be0*/  LOP3.LUT R2, R2, 0x3fffffe, RZ, 0xc0, !PT ;  /* 0x03fffffe02027812 */ /* 0x000fe400078ec0ff */
[--C-:B------:R-:W-:Y:S02]  /*0bf0*/  SHF.R.S32.HI R11, RZ, 0x2, R10.reuse ;  /* 0x00000002ff0b7819 */ /* 0x100fe4000001140a */
[----:B------:R-:W-:Y:S02]  /*0c00*/  SHF.R.S32.HI R8, RZ, 0x1f, R10 ;  /* 0x0000001fff087819 */ /* 0x000fe4000001140a */
[----:B------:R-:W-:Y:S02]  /*0c10*/  LOP3.LUT R6, R6, 0x1ffffffe, RZ, 0xc0, !PT ;  /* 0x1ffffffe06067812 */ /* 0x000fe400078ec0ff */
[----:B------:R-:W-:-:S02]  /*0c20*/  LEA.HI R8, R8, R11, RZ, 0x3 ;  /* 0x0000000b08087211 */ /* 0x000fc400078f18ff */
[----:B------:R-:W-:Y:S01]  /*0c30*/  LEA.HI R9, R9, R13, RZ, 0x5 ;  /* 0x0000000d09097211 */ /* 0x000fe200078f28ff */
[----:B------:R-:W-:Y:S01]  /*0c40*/  IMAD.IADD R6, R7, 0x1, -R6 ;  /* 0x0000000107067824 */ /* 0x000fe200078e0a06 */
[----:B------:R-:W-:Y:S01]  /*0c50*/  LOP3.LUT R12, R8, 0xfffffff8, RZ, 0xc0, !PT ;  /* 0xfffffff8080c7812 */ /* 0x000fe200078ec0ff */
[----:B------:R-:W-:Y:S01]  /*0c60*/  IMAD.IADD R8, R5, 0x1, -R2 ;  /* 0x0000000105087824 */ /* 0x000fe200078e0a02 */
[-C--:B------:R-:W-:Y:S02]  /*0c70*/  LEA.HI R2, R3, R0.reuse, RZ, 0x5 ;  /* 0x0000000003027211 */ /* 0x080fe400078f28ff */
[----:B------:R-:W-:Y:S01]  /*0c80*/  LOP3.LUT R5, R4, 0x3fffff0, RZ, 0xc0, !PT ;  /* 0x03fffff004057812 */ /* 0x000fe200078ec0ff */
[----:B------:R-:W-:Y:S01]  /*0c90*/  IMAD.IADD R12, R11, 0x1, -R12 ;  /* 0x000000010b0c7824 */ /* 0x000fe200078e0a0c */
[----:B------:R-:W-:Y:S02]  /*0ca0*/  LEA.HI R3, R3, R0, RZ, 0x3 ;  /* 0x0000000003037211 */ /* 0x000fe400078f18ff */
[----:B------:R-:W-:Y:S01]  /*0cb0*/  SHF.R.S32.HI R14, RZ, 0x5, R2 ;  /* 0x00000005ff0e7819 */ /* 0x000fe20000011402 */
[----:B------:R-:W-:Y:S01]  /*0cc0*/  IMAD.IADD R5, R0, 0x1, -R5 ;  /* 0x0000000100057824 */ /* 0x000fe200078e0a05 */
[----:B------:R-:W-:-:S02]  /*0cd0*/  LOP3.LUT R7, R3, 0xfffffff8, RZ, 0xc0, !PT ;  /* 0xfffffff803077812 */ /* 0x000fc400078ec0ff */
[----:B------:R-:W-:Y:S01]  /*0ce0*/  LOP3.LUT R3, R204, 0xfffffffc, RZ, 0xc0, !PT ;  /* 0xfffffffccc037812 */ /* 0x000fe200078ec0ff */
[----:B------:R-:W-:Y:S01]  /*0cf0*/  IMAD R5, R14, 0x10, R5 ;  /* 0x000000100e057824 */ /* 0x000fe200078e0205 */
[----:B------:R-:W-:Y:S01]  /*0d00*/  SHF.R.S32.HI R204, RZ, 0x2, R204 ;  /* 0x00000002ffcc7819 */ /* 0x000fe200000114cc */
[----:B------:R-:W-:Y:S01]  /*0d10*/  IMAD.IADD R7, R0, 0x1, -R7 ;  /* 0x0000000100077824 */ /* 0x000fe200078e0a07 */
[----:B------:R-:W-:Y:S01]  /*0d20*/  SHF.R.S32.HI R9, RZ, 0x5, R9 ;  /* 0x00000005ff097819 */ /* 0x000fe20000011409 */
[----:B------:R-:W-:Y:S01]  /*0d30*/  IMAD R5, R5, 0x8, R6 ;  /* 0x0000000805057824 */ /* 0x000fe200078e0206 */
[----:B------:R-:W-:Y:S01]  /*0d40*/  LOP3.LUT R10, R10, 0x7ffffffc, RZ, 0xc0, !PT ;  /* 0x7ffffffc0a0a7812 */ /* 0x000fe200078ec0ff */
[----:B------:R-:W-:Y:S01]  /*0d50*/  VIADD R6, R204, 0x40 ;  /* 0x00000040cc067836 */ /* 0x000fe20000000000 */
[----:B------:R-:W-:Y:S01]  /*0d60*/  STL [R1+0x14], R14 ;  /* 0x0000140e01007387 */ /* 0x000fe20000100800 */
[----:B------:R-:W-:Y:S02]  /*0d70*/  IMAD.IADD R3, R0, 0x1, -R3 ;  /* 0x0000000100037824 */ /* 0x000fe400078e0a03 */
[----:B------:R-:W-:Y:S01]  /*0d80*/  IMAD.SHL.U32 R2, R6, 0x40, RZ ;  /* 0x0000004006027824 */ /* 0x000fe200078e00ff */
[----:B------:R-:W-:Y:S01]  /*0d90*/  SHF.R.S32.HI R4, RZ, 0x1f, R6 ;  /* 0x0000001fff047819 */ /* 0x000fe20000011406 */
[----:B------:R-:W-:Y:S01]  /*0da0*/  IMAD R9, R9, 0x10, R12 ;  /* 0x0000001009097824 */ /* 0x000fe200078e020c */
[C---:B------:R-:W-:Y:S01]  /*0db0*/  LEA.HI R0, R3.reuse, R3, RZ, 0x1 ;  /* 0x0000000303007211 */ /* 0x040fe200078f08ff */
[C---:B------:R-:W-:Y:S01]  /*0dc0*/  IMAD.SHL.U32 R16, R3.reuse, 0x8, RZ ;  /* 0x0000000803107824 */ /* 0x040fe200078e00ff */
[----:B------:R-:W-:Y:S01]  /*0dd0*/  LEA.HI R4, R4, R6, RZ, 0x3 ;  /* 0x0000000604047211 */ /* 0x000fe200078f18ff */
[----:B------:R-:W-:Y:S01]  /*0de0*/  IMAD.SHL.U32 R22, R3, 0x4, RZ ;  /* 0x0000000403167824 */ /* 0x000fe200078e00ff */
[----:B------:R-:W-:Y:S01]  /*0df0*/  LOP3.LUT R0, R0, 0x1ffffffe, RZ, 0xc0, !PT ;  /* 0x1ffffffe00007812 */ /* 0x000fe200078ec0ff */
[----:B------:R-:W-:Y:S01]  /*0e00*/  IMAD R8, R8, 0x40, R9 ;  /* 0x0000004008087824 */ /* 0x000fe200078e0209 */
[----:B------:R-:W-:Y:S01]  /*0e10*/  SHF.R.S32.HI R17, RZ, 0x1f, R16 ;  /* 0x0000001fff117819 */ /* 0x000fe20000011410 */
[----:B------:R-:W-:-:S02]  /*0e20*/  IMAD.SHL.U32 R4, R4, 0x40, RZ ;  /* 0x0000004004047824 */ /* 0x000fc400078e00ff */
[----:B------:R-:W-:Y:S01]  /*0e30*/  IMAD.IADD R0, R3, 0x1, -R0 ;  /* 0x0000000103007824 */ /* 0x000fe200078e0a00 */
[----:B------:R-:W-:Y:S01]  /*0e40*/  LOP3.LUT R3, R2, 0x1c0, RZ, 0xc0, !PT ;  /* 0x000001c002037812 */ /* 0x000fe200078ec0ff */
[----:B------:R-:W-:Y:S01]  /*0e50*/  IMAD.SHL.U32 R211, R7, 0x8, RZ ;  /* 0x0000000807d37824 */ /* 0x000fe200078e00ff */
[----:B------:R-:W-:Y:S01]  /*0e60*/  LOP3.LUT R4, R4, 0xfffffe00, RZ, 0xc0, !PT ;  /* 0xfffffe0004047812 */ /* 0x000fe200078ec0ff */
[----:B------:R-:W-:Y:S01]  /*0e70*/  STL [R1+0x14c], R8 ;  /* 0x00014c0801007387 */ /* 0x000fe20000100800 */
[----:B------:R-:W-:Y:S01]  /*0e80*/  SHF.R.U32.HI R7, RZ, 0x3, R3 ;  /* 0x00000003ff077819 */ /* 0x000fe20000011603 */
[----:B------:R-:W-:Y:S01]  /*0e90*/  IMAD.IADD R10, R13, 0x1, -R10 ;  /* 0x000000010d0a7824 */ /* 0x000fe200078e0a0a */
[----:B------:R-:W-:Y:S01]  /*0ea0*/  LOP3.LUT R3, R3, 0x38, R16, 0xf8, !PT ;  /* 0x0000003803037812 */ /* 0x000fe200078ef810 */
[----:B------:R-:W-:Y:S01]  /*0eb0*/  STL [R1+0x38], RZ ;  /* 0x000038ff01007387 */ /* 0x000fe20000100800 */
[----:B------:R-:W-:Y:S01]  /*0ec0*/  IMAD.SHL.U32 R5, R5, 0x8, RZ ;  /* 0x0000000805057824 */ /* 0x000fe200078e00ff */
[----:B------:R-:W-:Y:S01]  /*0ed0*/  SHF.R.S32.HI R6, RZ, 0x1f, R211 ;  /* 0x0000001fff067819 */ /* 0x000fe200000114d3 */
[----:B------:R-:W-:Y:S01]  /*0ee0*/  IMAD.SHL.U32 R42, R10, 0x2, RZ ;  /* 0x000000020a2a7824 */ /* 0x000fe200078e00ff */
[----:B------:R0:W-:Y:S01]  /*0ef0*/  STL [R1+0x18], R4 ;  /* 0x0000180401007387 */ /* 0x0001e20000100800 */
[----:B------:R-:W-:-:S02]  /*0f00*/  VIADD R11, R211, 0x40 ;  /* 0x00000040d30b7836 */ /* 0x000fc40000000000 */
[C---:B------:R-:W-:Y:S01]  /*0f10*/  VIADD R41, R42.reuse, 0x8 ;  /* 0x000000082a297836 */ /* 0x040fe20000000000 */
[----:B------:R-:W-:Y:S01]  /*0f20*/  STL [R1+0x44], R42 ;  /* 0x0000442a01007387 */ /* 0x000fe20000100800 */
[C---:B------:R-:W-:Y:S01]  /*0f30*/  VIADD R40, R42.reuse, 0x10 ;  /* 0x000000102a287836 */ /* 0x040fe20000000000 */
[----:B------:R-:W-:Y:S01]  /*0f40*/  SHF.R.S32.HI R11, RZ, 0x1f, R11 ;  /* 0x0000001fff0b7819 */ /* 0x000fe2000001140b */
[C---:B------:R-:W-:Y:S01]  /*0f50*/  VIADD R39, R42.reuse, 0x18 ;  /* 0x000000182a277836 */ /* 0x040fe20000000000 */
[----:B------:R-:W-:Y:S01]  /*0f60*/  STL [R1+0x154], R5 ;  /* 0x0001540501007387 */ /* 0x000fe20000100800 */
[----:B------:R-:W-:Y:S01]  /*0f70*/  VIADD R38, R42, 0x20 ;  /* 0x000000202a267836 */ /* 0x000fe20000000000 */
[----:B0-----:R-:W-:Y:S01]  /*0f80*/  LOP3.LUT R4, R4, R3, R7, 0xf6, !PT ;  /* 0x0000000304047212 */ /* 0x001fe200078ef607 */
[C---:B------:R-:W-:Y:S02]  /*0f90*/  VIADD R37, R42.reuse, 0x28 ;  /* 0x000000282a257836 */ /* 0x040fe40000000000 */
[----:B------:R-:W-:-:S02]  /*0fa0*/  VIADD R36, R42, 0x30 ;  /* 0x000000302a247836 */ /* 0x000fc40000000000 */
[----:B------:R-:W-:Y:S01]  /*0fb0*/  IMAD R3, R4, 0x2, R19 ;  /* 0x0000000204037824 */ /* 0x000fe200078e0213 */
[----:B------:R-:W-:Y:S01]  /*0fc0*/  SHF.R.S32.HI R4, RZ, 0x1f, R41 ;  /* 0x0000001fff047819 */ /* 0x000fe20000011429 */
[C---:B------:R-:W-:Y:S02]  /*0fd0*/  VIADD R35, R42.reuse, 0x38 ;  /* 0x000000382a237836 */ /* 0x040fe40000000000 */
[C---:B------:R-:W-:Y:S01]  /*0fe0*/  VIADD R34, R42.reuse, 0x40 ;  /* 0x000000402a227836 */ /* 0x040fe20000000000 */
[----:B------:R-:W-:Y:S01]  /*0ff0*/  STL [R1+0x148], R3 ;  /* 0x0001480301007387 */ /* 0x000fe20000100800 */
[C---:B------:R-:W-:Y:S02]  /*1000*/  VIADD R33, R42.reuse, 0x48 ;  /* 0x000000482a217836 */ /* 0x040fe40000000000 */
[C---:B------:R-:W-:Y:S01]  /*1010*/  VIADD R32, R42.reuse, 0x50 ;  /* 0x000000502a207836 */ /* 0x040fe20000000000 */
[----:B------:R-:W-:Y:S01]  /*1020*/  STL [R1+0xc0], R41 ;  /* 0x0000c02901007387 */ /* 0x000fe20000100800 */
[----:B------:R-:W-:-:S02]  /*1030*/  VIADD R31, R42, 0x58 ;  /* 0x000000582a1f7836 */ /* 0x000fc40000000000 */
[C---:B------:R-:W-:Y:S01]  /*1040*/  VIADD R30, R42.reuse, 0x60 ;  /* 0x000000602a1e7836 */ /* 0x040fe20000000000 */
[----:B------:R0:W-:Y:S01]  /*1050*/  STL [R1+0xbc], R40 ;  /* 0x0000bc2801007387 */ /* 0x0001e20000100800 */
[C---:B------:R-:W-:Y:S02]  /*1060*/  VIADD R29, R42.reuse, 0x68 ;  /* 0x000000682a1d7836 */ /* 0x040fe40000000000 */
[C---:B------:R-:W-:Y:S01]  /*1070*/  VIADD R28, R42.reuse, 0x70 ;  /* 0x000000702a1c7836 */ /* 0x040fe20000000000 */
[----:B------:R-:W-:Y:S01]  /*1080*/  STL [R1+0xb8], R39 ;  /* 0x0000b82701007387 */ /* 0x000fe20000100800 */
[C---:B------:R-:W-:Y:S02]  /*1090*/  VIADD R27, R42.reuse, 0x78 ;  /* 0x000000782a1b7836 */ /* 0x040fe40000000000 */
[C---:B------:R-:W-:Y:S01]  /*10a0*/  VIADD R26, R42.reuse, 0x80 ;  /* 0x000000802a1a7836 */ /* 0x040fe20000000000 */
[----:B------:R1:W-:Y:S01]  /*10b0*/  STL [R1+0xb4], R38 ;  /* 0x0000b42601007387 */ /* 0x0003e20000100800 */
[C---:B------:R-:W-:Y:S01]  /*10c0*/  VIADD R25, R42.reuse, 0x88 ;  /* 0x000000882a197836 */ /* 0x040fe20000000000 */
[----:B0-----:R-:W-:Y:S01]  /*10d0*/  SHF.R.S32.HI R40, RZ, 0x1f, R40 ;  /* 0x0000001fff287819 */ /* 0x001fe20000011428 */
[C---:B------:R-:W-:Y:S01]  /*10e0*/  VIADD R24, R42.reuse, 0x90 ;  /* 0x000000902a187836 */ /* 0x040fe20000000000 */
[----:B------:R0:W-:Y:S01]  /*10f0*/  STL [R1+0xb0], R37 ;  /* 0x0000b02501007387 */ /* 0x0001e20000100800 */
[----:B------:R-:W-:-:S02]  /*1100*/  VIADD R21, R42, 0x98 ;  /* 0x000000982a157836 */ /* 0x000fc40000000000 */
        /* <DEDUP_REMOVED lines=8> */
[----:B------:R-:W-:Y:S01]  /*1190*/  VIADD R6, R211, 0xc0 ;  /* 0x000000c0d3067836 */ /* 0x000fe20000000000 */
[----:B------:R2:W-:Y:S01]  /*11a0*/  STL [R1+0xa4], R34 ;  /* 0x0000a42201007387 */ /* 0x0005e20000100800 */
[C---:B------:R-:W-:Y:S01]  /*11b0*/  VIADD R13, R42.reuse, 0xb8 ;  /* 0x000000b82a0d7836 */ /* 0x040fe20000000000 */
[----:B0-----:R-:W-:Y:S01]  /*11c0*/  SHF.R.S32.HI R37, RZ, 0x1f, R37 ;  /* 0x0000001fff257819 */ /* 0x001fe20000011425 */
[C---:B------:R-:W-:Y:S01]  /*11d0*/  VIADD R12, R42.reuse, 0xc0 ;  /* 0x000000c02a0c7836 */ /* 0x040fe20000000000 */
[----:B------:R-:W-:Y:S01]  /*11e0*/  STL [R1+0xa0], R33 ;  /* 0x0000a02101007387 */ /* 0x000fe20000100800 */
[C---:B------:R-:W-:Y:S01]  /*11f0*/  VIADD R11, R42.reuse, 0xc8 ;  /* 0x000000c82a0b7836 */ /* 0x040fe20000000000 */
[----:B------:R-:W-:Y:S01]  /*1200*/  SHF.R.S32.HI R6, RZ, 0x1f, R6 ;  /* 0x0000001fff067819 */ /* 0x000fe20000011406 */
[C---:B------:R-:W-:Y:S01]  /*1210*/  VIADD R10, R42.reuse, 0xd0 ;  /* 0x000000d02a0a7836 */ /* 0x040fe20000000000 */
[----:B------:R0:W-:Y:S01]  /*1220*/  STL [R1+0x9c], R32 ;  /* 0x00009c2001007387 */ /* 0x0001e20000100800 */
[C---:B------:R-:W-:Y:S01]  /*1230*/  VIADD R9, R42.reuse, 0xd8 ;  /* 0x000000d82a097836 */ /* 0x040fe20000000000 */
[----:B-1----:R-:W-:Y:S01]  /*1240*/  SHF.R.S32.HI R35, RZ, 0x1f, R35 ;  /* 0x0000001fff237819 */ /* 0x002fe20000011423 */
[C---:B------:R-:W-:Y:S01]  /*1250*/  VIADD R7, R42.reuse, 0xe0 ;  /* 0x000000e02a077836 */ /* 0x040fe20000000000 */
[----:B------:R1:W-:Y:S01]  /*1260*/  STL [R1+0x98], R31 ;  /* 0x0000981f01007387 */ /* 0x0003e20000100800 */
[C---:B------:R-:W-:Y:S01]  /*1270*/  VIADD R6, R42.reuse, 0xe8 ;  /* 0x000000e82a067836 */ /* 0x040fe20000000000 */
[----:B--2---:R-:W-:Y:S01]  /*1280*/  SHF.R.S32.HI R34, RZ, 0x1f, R34 ;  /* 0x0000001fff227819 */ /* 0x004fe20000011422 */
[C---:B------:R-:W-:Y:S01]  /*1290*/  VIADD R5, R42.reuse, 0xf0 ;  /* 0x000000f02a057836 */ /* 0x040fe20000000000 */
[----:B------:R-:W-:Y:S01]  /*12a0*/  STL [R1+0x94], R30 ;  /* 0x0000941e01007387 */ /* 0x000fe20000100800 */
[----:B------:R-:W-:Y:S01]  /*12b0*/  VIADD R3, R42, 0xf8 ;  /* 0x000000f82a037836 */ /* 0x000fe20000000000 */
[----:B0-----:R-:W-:Y:S01]  /*12c0*/  SHF.R.S32.HI R32, RZ, 0x1f, R32 ;  /* 0x0000001fff207819 */ /* 0x001fe20000011420 */
[----:B------:R-:W-:Y:S01]  /*12d0*/  IMAD R0, R0, 0x8, R8 ;  /* 0x0000000800007824 */ /* 0x000fe200078e0208 */
[----:B------:R0:W-:Y:S01]  /*12e0*/  STL [R1+0x90], R29 ;  /* 0x0000901d01007387 */ /* 0x0001e20000100800 */
[C---:B------:R-:W-:Y:S01]  /*12f0*/  VIADD R2, R16.reuse, 0x20 ;  /* 0x0000002010027836 */ /* 0x040fe20000000000 */
[----:B-1----:R-:W-:Y:S01]  /*1300*/  SHF.R.S32.HI R31, RZ, 0x1f, R31 ;  /* 0x0000001fff1f7819 */ /* 0x002fe2000001141f */
[C---:B------:R-:W-:Y:S01]  /*1310*/  VIADD R215, R16.reuse, 0x40 ;  /* 0x0000004010d77836 */ /* 0x040fe20000000000 */
[----:B------:R1:W-:Y:S01]  /*1320*/  STL [R1+0x8c], R28 ;  /* 0x00008c1c01007387 */ /* 0x0003e20000100800 */
[C---:B------:R-:W-:Y:S01]  /*1330*/  VIADD R214, R16.reuse, 0x60 ;  /* 0x0000006010d67836 */ /* 0x040fe20000000000 */
[----:B------:R-:W-:Y:S01]  /*1340*/  SHF.R.S32.HI R206, RZ, 0x1f, R2 ;  /* 0x0000001fffce7819 */ /* 0x000fe20000011402 */
[C---:B------:R-:W-:Y:S01]  /*1350*/  VIADD R213, R16.reuse, 0x80 ;  /* 0x0000008010d57836 */ /* 0x040fe20000000000 */
[----:B------:R-:W-:Y:S01]  /*1360*/  STL [R1+0x88], R27 ;  /* 0x0000881b01007387 */ /* 0x000fe20000100800 */
[C---:B------:R-:W-:Y:S01]  /*1370*/  VIADD R212, R16.reuse, 0xa0 ;  /* 0x000000a010d47836 */ /* 0x040fe20000000000 */
[----:B0-----:R-:W-:Y:S01]  /*1380*/  SHF.R.S32.HI R29, RZ, 0x1f, R29 ;  /* 0x0000001fff1d7819 */ /* 0x001fe2000001141d */
[C---:B------:R-:W-:Y:S01]  /*1390*/  VIADD R217, R16.reuse, 0xc0 ;  /* 0x000000c010d97836 */ /* 0x040fe20000000000 */
[----:B------:R0:W-:Y:S01]  /*13a0*/  STL [R1+0x84], R26 ;  /* 0x0000841a01007387 */ /* 0x0001e20000100800 */
[----:B------:R-:W-:Y:S01]  /*13b0*/  VIADD R216, R16, 0xe0 ;  /* 0x000000e010d87836 */ /* 0x000fe20000000000 */
[----:B-1----:R-:W-:Y:S01]  /*13c0*/  SHF.R.S32.HI R28, RZ, 0x1f, R28 ;  /* 0x0000001fff1c7819 */ /* 0x002fe2000001141c */
[----:B------:R-:W-:Y:S01]  /*13d0*/  VIADD R209, R22, 0x10 ;  /* 0x0000001016d17836 */ /* 0x000fe20000000000 */
[----:B------:R1:W-:Y:S01]  /*13e0*/  STL [R1+0x80], R25 ;  /* 0x0000801901007387 */ /* 0x0003e20000100800 */
[----:B------:R-:W-:-:S02]  /*13f0*/  SHF.R.S32.HI R224, RZ, 0x1f, R215 ;  /* 0x0000001fffe07819 */ /* 0x000fc400000114d7 */
[----:B------:R-:W-:Y:S01]  /*1400*/  SHF.R.S32.HI R223, RZ, 0x1f, R214 ;  /* 0x0000001fffdf7819 */ /* 0x000fe200000114d6 */
[----:B------:R-:W-:Y:S01]  /*1410*/  STL [R1+0x7c], R24 ;  /* 0x00007c1801007387 */ /* 0x000fe20000100800 */
[----:B------:R-:W-:Y:S02]  /*1420*/  SHF.R.S32.HI R222, RZ, 0x1f, R213 ;  /* 0x0000001fffde7819 */ /* 0x000fe400000114d5 */
[----:B0-----:R-:W-:Y:S01]  /*1430*/  SHF.R.S32.HI R26, RZ, 0x1f, R26 ;  /* 0x0000001fff1a7819 */ /* 0x001fe2000001141a */
[----:B------:R0:W-:Y:S01]  /*1440*/  STL [R1+0x78], R21 ;  /* 0x0000781501007387 */ /* 0x0001e20000100800 */
[----:B------:R-:W-:Y:S02]  /*1450*/  SHF.R.S32.HI R221, RZ, 0x1f, R212 ;  /* 0x0000001fffdd7819 */ /* 0x000fe400000114d4 */
[----:B-1----:R-:W-:Y:S01]  /*1460*/  SHF.R.S32.HI R25, RZ, 0x1f, R25 ;  /* 0x0000001fff197819 */ /* 0x002fe20000011419 */
[----:B------:R1:W-:Y:S01]  /*1470*/  STL [R1+0x74], R20 ;  /* 0x0000741401007387 */ /* 0x0003e20000100800 */
[----:B------:R-:W-:-:S02]  /*1480*/  SHF.R.S32.HI R220, RZ, 0x1f, R217 ;  /* 0x0000001fffdc7819 */ /* 0x000fc400000114d9 */
[----:B------:R-:W-:Y:S01]  /*1490*/  SHF.R.S32.HI R219, RZ, 0x1f, R216 ;  /* 0x0000001fffdb7819 */ /* 0x000fe200000114d8 */
[----:B------:R-:W-:Y:S01]  /*14a0*/  STL [R1+0x70], R15 ;  /* 0x0000700f01007387 */ /* 0x000fe20000100800 */
[----:B0-----:R-:W-:-:S03]  /*14b0*/  SHF.R.S32.HI R21, RZ, 0x1f, R21 ;  /* 0x0000001fff157819 */ /* 0x001fc60000011415 */
[----:B------:R0:W-:Y:S01]  /*14c0*/  STL [R1+0x6c], R14 ;  /* 0x00006c0e01007387 */ /* 0x0001e20000100800 */
[----:B-1----:R-:W-:-:S03]  /*14d0*/  SHF.R.S32.HI R20, RZ, 0x1f, R20 ;  /* 0x0000001fff147819 */ /* 0x002fc60000011414 */
[----:B------:R1:W-:Y:S04]  /*14e0*/  STL [R1+0x68], R13 ;  /* 0x0000680d01007387 */ /* 0x0003e80000100800 */
        /* <DEDUP_REMOVED lines=10> */
[----:B------:R2:W-:Y:S01]  /*1590*/  STL [R1+0x144], R4 ;  /* 0x0001440401007387 */ /* 0x0005e20000100800 */
[----:B0-----:R-:W-:-:S03]  /*15a0*/  SHF.R.S32.HI R7, RZ, 0x1f, R7 ;  /* 0x0000001fff077819 */ /* 0x001fc60000011407 */
[----:B------:R-:W-:Y:S01]  /*15b0*/  STL [R1+0x4c], R5 ;  /* 0x00004c0501007387 */ /* 0x000fe20000100800 */
[----:B-1----:R-:W-:-:S03]  /*15c0*/  SHF.R.S32.HI R6, RZ, 0x1f, R6 ;  /* 0x0000001fff067819 */ /* 0x002fc60000011406 */
[----:B------:R-:W-:Y:S01]  /*15d0*/  STL [R1+0x140], R40 ;  /* 0x0001402801007387 */ /* 0x000fe20000100800 */
[----:B--2---:R-:W-:-:S03]  /*15e0*/  SHF.R.S32.HI R4, RZ, 0x1f, R39 ;  /* 0x0000001fff047819 */ /* 0x004fc60000011427 */
[----:B------:R0:W-:Y:S04]  /*15f0*/  STL [R1+0x48], R3 ;  /* 0x0000480301007387 */ /* 0x0001e80000100800 */
[----:B------:R1:W-:Y:S04]  /*1600*/  STL [R1+0x13c], R4 ;  /* 0x00013c0401007387 */ /* 0x0003e80000100800 */
[----:B------:R-:W-:Y:S01]  /*1610*/  STL [R1+0x138], R38 ;  /* 0x0001382601007387 */ /* 0x000fe20000100800 */
[----:B0-----:R-:W-:-:S03]  /*1620*/  SHF.R.S32.HI R3, RZ, 0x1f, R3 ;  /* 0x0000001fff037819 */ /* 0x001fc60000011403 */
[----:B------:R-:W-:Y:S01]  /*1630*/  STL [R1+0x134], R37 ;  /* 0x0001342501007387 */ /* 0x000fe20000100800 */
[----:B-1----:R-:W-:-:S05]  /*1640*/  SHF.R.S32.HI R4, RZ, 0x1f, R36 ;  /* 0x0000001fff047819 */ /* 0x002fca0000011424 */
[----:B------:R0:W-:Y:S04]  /*1650*/  STL [R1+0x130], R4 ;  /* 0x0001300401007387 */ /* 0x0001e80000100800 */
[----:B------:R-:W-:Y:S04]  /*1660*/  STL [R1+0x12c], R35 ;  /* 0x00012c2301007387 */ /* 0x000fe80000100800 */
[----:B------:R-:W-:Y:S01]  /*1670*/  STL [R1+0x128], R34 ;  /* 0x0001282201007387 */ /* 0x000fe20000100800 */
[----:B0-----:R-:W-:-:S05]  /*1680*/  SHF.R.S32.HI R4, RZ, 0x1f, R33 ;  /* 0x0000001fff047819 */ /* 0x001fca0000011421 */
        /* <DEDUP_REMOVED lines=25> */
[----:B------:R1:W-:Y:S04]  /*1820*/  STL [R1+0xd8], R7 ;  /* 0x0000d80701007387 */ /* 0x0003e80000100800 */
[----:B------:R1:W-:Y:S01]  /*1830*/  STL [R1+0xd4], R6 ;  /* 0x0000d40601007387 */ /* 0x0003e20000100800 */
[----:B0-----:R-:W-:-:S05]  /*1840*/  SHF.R.S32.HI R4, RZ, 0x1f, R5 ;  /* 0x0000001fff047819 */ /* 0x001fca0000011405 */
[----:B------:R1:W-:Y:S04]  /*1850*/  STL [R1+0xd0], R4 ;  /* 0x0000d00401007387 */ /* 0x0003e80000100800 */
[----:B------:R1:W-:Y:S04]  /*1860*/  STL [R1+0x150], R0 ;  /* 0x0001500001007387 */ /* 0x0003e80000100800 */
[----:B------:R1:W-:Y:S02]  /*1870*/  STL [R1+0xcc], R3 ;  /* 0x0000cc0301007387 */ /* 0x0003e40000100800 */
.L_x_9830:
[----:B012---:R-:W0:Y:S02]  /*1880*/  LDC.64 R4, c[0x0][0xc88] ;  /* 0x00032200ff047b82 */ /* 0x007e240000000a00 */
[----:B0-----:R-:W-:-:S05]  /*1890*/  IMAD.WIDE R4, R51, 0x4, R4 ;  /* 0x0000000433047825 */ /* 0x001fca00078e0204 */
[----:B------:R-:W2:Y:S01]  /*18a0*/  LDG.E R31, desc[UR40][R4.64] ;  /* 0x00000028041f7981 */ /* 0x000ea2000c1e1900 */
[----:B------:R-:W-:Y:S05]  /*18b0*/  YIELD ;  /* 0x0000000000007946 */ /* 0x000fea0003800000 */
[----:B------:R-:W-:Y:S01]  /*18c0*/  ULDC.64 UR4, c[0x0][0xa28] ;  /* 0x00028a0000047ab9 */ /* 0x000fe20000000a00 */
[----:B------:R-:W-:Y:S01]  /*18d0*/  ULDC.64 UR8, c[0x0][0xa18] ;  /* 0x0002860000087ab9 */ /* 0x000fe20000000a00 */
[----:B------:R-:W-:Y:S01]  /*18e0*/  ISETP.NE.U32.AND P1, PT, RZ, UR4, PT ;  /* 0x00000004ff007c0c */ /* 0x000fe2000bf25070 */
[----:B------:R-:W-:Y:S01]  /*18f0*/  ULDC.64 UR6, c[0x0][0xa08] ;  /* 0x0002820000067ab9 */ /* 0x000fe20000000a00 */
[----:B---3--:R-:W-:Y:S01]  /*1900*/  IMAD.MOV.U32 R8, RZ, RZ, RZ ;  /* 0x000000ffff087224 */ /* 0x008fe200078e00ff */
[----:B------:R-:W-:Y:S01]  /*1910*/  ISETP.NE.U32.AND P0, PT, RZ, UR6, PT ;  /* 0x00000006ff007c0c */ /* 0x000fe2000bf05070 */
[----:B------:R-:W-:Y:S01]  /*1920*/  IMAD.MOV.U32 R32, RZ, RZ, RZ ;  /* 0x000000ffff207224 */ /* 0x000fe200078e00ff */
[----:B------:R-:W-:-:S02]  /*1930*/  ISETP.NE.AND.EX P1, PT, RZ, UR5, PT, P1 ;  /* 0x00000005ff007c0c */ /* 0x000fc4000bf25310 */
[----:B------:R-:W-:Y:S02]  /*1940*/  ISETP.NE.AND.EX P0, PT, RZ, UR7, PT, P0 ;  /* 0x00000007ff007c0c */ /* 0x000fe4000bf05300 */
[----:B--2---:R-:W-:Y:S01]  /*1950*/  SHF.R.S32.HI R0, RZ, 0x1f, R31 ;  /* 0x0000001fff007819 */ /* 0x004fe2000001141f */
[----:B------:R-:W-:-:S08]  /*1960*/  IMAD.SHL.U32 R35, R31, 0x4, RZ ;  /* 0x000000041f237824 */ /* 0x000fd000078e00ff */
[C---:B------:R-:W-:Y:S01]  /*1970*/  @P1 LEA R6, P2, R31.reuse, UR4, 0x2 ;  /* 0x000000041f061c11 */ /* 0x040fe2000f8410ff */
[----:B------:R0:W-:Y:S01]  /*1980*/  STL [R1+0x2c], R31 ;  /* 0x00002c1f01007387 */ /* 0x0001e20000100800 */
[C-C-:B------:R-:W-:Y:S02]  /*1990*/  SHF.L.U64.HI R34, R31.reuse, 0x2, R0.reuse ;  /* 0x000000021f227819 */ /* 0x140fe40000010200 */
[----:B------:R-:W-:Y:S01]  /*19a0*/  @P1 LEA.HI.X R7, R31, UR5, R0, 0x2, P2 ;  /* 0x000000051f071c11 */ /* 0x000fe200090f1400 */
[----:B------:R-:W-:Y:S01]  /*19b0*/  ULDC UR4, c[0x0][0x288] ;  /* 0x0000a20000047ab9 */ /* 0x000fe20000000800 */
[----:B------:R-:W-:Y:S01]  /*19c0*/  ISETP.NE.U32.AND P2, PT, RZ, UR8, PT ;  /* 0x00000008ff007c0c */ /* 0x000fe2000bf45070 */
[----:B------:R0:W-:Y:S01]  /*19d0*/  STL [R1+0xc4], R0 ;  /* 0x0000c40001007387 */ /* 0x0001e20000100800 */
[C---:B------:R-:W-:Y:S02]  /*19e0*/  IADD3 R4, P3, R35.reuse, UR6, RZ ;  /* 0x0000000623047c10 */ /* 0x040fe4000ff7e0ff */
[----:B------:R-:W-:Y:S01]  /*19f0*/  ISETP.NE.AND.EX P2, PT, RZ, UR9, PT, P2 ;  /* 0x00000009ff007c0c */ /* 0x000fe2000bf45320 */
[----:B------:R1:W5:Y:S01]  /*1a00*/  @P1 LDG.E R8, desc[UR40][R6.64] ;  /* 0x0000002806081981 */ /* 0x000362000c1e1900 */
[----:B------:R-:W-:Y:S01]  /*1a10*/  IMAD.U32 R48, RZ, RZ, UR4 ;  /* 0x00000004ff307e24 */ /* 0x000fe2000f8e00ff */
[C---:B------:R-:W-:Y:S01]  /*1a20*/  IADD3.X R5, R34.reuse, UR7, RZ, P3, !PT ;  /* 0x0000000722057c10 */ /* 0x040fe20009ffe4ff */
[----:B------:R-:W-:Y:S01]  /*1a30*/  ULDC.64 UR4, c[0x0][0x418] ;  /* 0x0001060000047ab9 */ /* 0x000fe20000000a00 */
[----:B------:R0:W-:Y:S04]  /*1a40*/  STL [R1+0x30], R35 ;  /* 0x0000302301007387 */ /* 0x0001e80000100800 */
[----:B------:R0:W5:Y:S04]  /*1a50*/  @P0 LDG.E R32, desc[UR40][R4.64] ;  /* 0x0000002804200981 */ /* 0x000168000c1e1900 */
[----:B-1----:R-:W-:Y:S01]  /*1a60*/  @P2 IADD3 R6, P1, R35, UR8, RZ ;  /* 0x0000000823062c10 */ /* 0x002fe2000ff3e0ff */
[----:B------:R-:W-:Y:S01]  /*1a70*/  UISETP.NE.U32.AND UP0, UPT, UR4, URZ, UPT ;  /* 0x0000003f0400728c */ /* 0x000fe2000bf05070 */
[----:B------:R0:W-:Y:S02]  /*1a80*/  STL [R1+0x34], R34 ;  /* 0x0000342201007387 */ /* 0x0001e40000100800 */
[----:B------:R-:W-:Y:S01]  /*1a90*/  @P2 IADD3.X R7, R34, UR9, RZ, P1, !PT ;  /* 0x0000000922072c10 */ /* 0x000fe20008ffe4ff */
[----:B------:R-:W-:-:S04]  /*1aa0*/  ULDC UR4, c[0x0][0x424] ;  /* 0x0001090000047ab9 */ /* 0x000fc80000000800 */
[----:B------:R0:W5:Y:S01]  /*1ab0*/  @P2 LDG.E R48, desc[UR40][R6.64] ;  /* 0x0000002806302981 */ /* 0x000162000c1e1900 */
[----:B------:R-:W-:-:S03]  /*1ac0*/  UISETP.NE.AND.EX UP0, UPT, UR5, URZ, UPT, UP0 ;  /* 0x0000003f0500728c */ /* 0x000fc6000bf05300 */
[----:B------:R-:W-:Y:S01]  /*1ad0*/  ULDC UR5, c[0x0][0x2f0] ;  /* 0x0000bc0000057ab9 */ /* 0x000fe20000000800 */
[----:B------:R-:W-:-:S04]  /*1ae0*/  USEL UR4, UR4, 0x1, UP0 ;  /* 0x0000000104047887 */ /* 0x000fc80008000000 */
[----:B------:R-:W-:-:S03]  /*1af0*/  UIMAD UR4, UR4, UR5, URZ ;  /* 0x00000005040472a4 */ /* 0x000fc6000f8e023f */
[----:B------:R-:W-:Y:S02]  /*1b00*/  ULDC UR5, c[0x0][0x348] ;  /* 0x0000d20000057ab9 */ /* 0x000fe40000000800 */
[----:B------:R-:W-:Y:S02]  /*1b10*/  IMAD.U32 R24, RZ, RZ, UR5 ;  /* 0x00000005ff187e24 */ /* 0x000fe4000f8e00ff */
[----:B------:R-:W-:Y:S01]  /*1b20*/  IMAD.U32 R33, RZ, RZ, UR4 ;  /* 0x00000004ff217e24 */ /* 0x000fe2000f8e00ff */
[----:B0---4-:R-:W-:Y:S06]  /*1b30*/  @P2 BRA `(.L_x_9675) ;  /* 0x0000000000242947 */ /* 0x011fec0003800000 */
        /* <DEDUP_REMOVED lines=9> */
.L_x_9675:
[----:B------:R-:W-:Y:S01]  /*1bd0*/  ULDC.64 UR4, c[0x0][0xa20] ;  /* 0x0002880000047ab9 */ /* 0x000fe20000000a00 */
[----:B------:R0:W-:Y:S01]  /*1be0*/  STL [R1+0x3c], R49 ;  /* 0x00003c3101007387 */ /* 0x0001e20000100800 */
[----:B------:R-:W-:Y:S02]  /*1bf0*/  ISETP.NE.U32.AND P1, PT, RZ, UR4, PT ;  /* 0x00000004ff007c0c */ /* 0x000fe4000bf25070 */
[C---:B------:R-:W-:Y:S02]  /*1c00*/  LOP3.LUT R3, R50.reuse, 0xff000000, RZ, 0xc0, !PT ;  /* 0xff00000032037812 */ /* 0x040fe400078ec0ff */
[----:B------:R-:W-:Y:S02]  /*1c10*/  ISETP.NE.AND.EX P1, PT, RZ, UR5, PT, P1 ;  /* 0x00000005ff007c0c */ /* 0x000fe4000bf25310 */
[----:B------:R-:W-:Y:S02]  /*1c20*/  LOP3.LUT R0, R50, 0xff0000, RZ, 0xc0, !PT ;  /* 0x00ff000032007812 */ /* 0x000fe400078ec0ff */
[----:B------:R-:W-:-:S02]  /*1c30*/  SHF.R.U32.HI R3, RZ, 0x8, R3 ;  /* 0x00000008ff037819 */ /* 0x000fc40000011603 */
[----:B------:R-:W-:Y:S02]  /*1c40*/  LOP3.LUT R205, R50, 0xffff, RZ, 0xc0, !PT ;  /* 0x0000ffff32cd7812 */ /* 0x000fe400078ec0ff */
[----:B------:R-:W-:-:S05]  /*1c50*/  LEA.HI R6, R0, R3, RZ, 0x10 ;  /* 0x0000000300067211 */ /* 0x000fca00078f80ff */
[----:B0-----:R-:W-:Y:S05]  /*1c60*/  @!P1 BRA `(.L_x_9676) ;  /* 0x0000000000109947 */ /* 0x001fea0003800000 */
[----:B------:R-:W-:-:S04]  /*1c70*/  IADD3 R4, P0, R35, UR4, RZ ;  /* 0x0000000423047c10 */ /* 0x000fc8000ff1e0ff */
[----:B------:R-:W-:-:S05]  /*1c80*/  IADD3.X R5, R34, UR5, RZ, P0, !PT ;  /* 0x0000000522057c10 */ /* 0x000fca00087fe4ff */
[----:B------:R0:W5:Y:S01]  /*1c90*/  LDG.E R33, desc[UR40][R4.64] ;  /* 0x0000002804217981 */ /* 0x000162000c1e1900 */
[----:B------:R-:W-:Y:S05]  /*1ca0*/  BRA `(.L_x_9677) ;  /* 0x0000000000107947 */ /* 0x000fea0003800000 */
.L_x_9676:
[----:B------:R-:W-:Y:S05]  /*1cb0*/  @!P0 BRA `(.L_x_9677) ;  /* 0x00000000000c8947 */ /* 0x000fea0003800000 */
[----:B------:R-:W2:Y:S04]  /*1cc0*/  LDG.E R0, desc[UR40][R4.64] ;  /* 0x0000002804007981 */ /* 0x000ea8000c1e1900 */
[----:B------:R-:W2:Y:S02]  /*1cd0*/  LDG.E R33, desc[UR40][R4.64+0x4] ;  /* 0x0000042804217981 */ /* 0x000ea4000c1e1900 */
[----:B--2---:R-:W-:-:S07]  /*1ce0*/  IMAD.IADD R33, R33, 0x1, -R0 ;  /* 0x0000000121217824 */ /* 0x004fce00078e0a00 */
.L_x_9677:
[----:B------:R-:W-:Y:S01]  /*1cf0*/  ULDC.64 UR4, c[0x0][0xa10] ;  /* 0x0002840000047ab9 */ /* 0x000fe20000000a00 */
[----:B------:R-:W2:Y:S01]  /*1d00*/  LDL.LU R30, [R1] ;  /* 0x00000000011e7983 */ /* 0x000ea20000300800 */
[----:B------:R-:W-:-:S04]  /*1d10*/  ISETP.NE.U32.AND P0, PT, RZ, UR4, PT ;  /* 0x00000004ff007c0c */ /* 0x000fc8000bf05070 */
[----:B------:R-:W-:Y:S01]  /*1d20*/  ISETP.NE.AND.EX P0, PT, RZ, UR5, PT, P0 ;  /* 0x00000005ff007c0c */ /* 0x000fe2000bf05300 */
[----:B------:R-:W-:-:S12]  /*1d30*/  ULDC.64 UR4, c[0x0][0xa30] ;  /* 0x00028c0000047ab9 */ /* 0x000fd80000000a00 */
[----:B0-----:R-:W0:Y:S02]  /*1d40*/  @P0 LDC.64 R4, c[0x0][0xa10] ;  /* 0x00028400ff040b82 */ /* 0x001e240000000a00 */
[----:B0-----:R-:W-:-:S05]  /*1d50*/  @P0 IMAD.WIDE R4, R31, 0x4, R4 ;  /* 0x000000041f040825 */ /* 0x001fca00078e0204 */
[----:B------:R-:W3:Y:S04]  /*1d60*/  @P0 LDG.E R0, desc[UR40][R4.64] ;  /* 0x0000002804000981 */ /* 0x000ee8000c1e1900 */
[----:B------:R0:W3:Y:S01]  /*1d70*/  @P0 LDG.E R3, desc[UR40][R4.64+0x4] ;  /* 0x0000042804030981 */ /* 0x0000e2000c1e1900 */
[----:B------:R-:W-:Y:S01]  /*1d80*/  ISETP.NE.U32.AND P1, PT, RZ, UR4, PT ;  /* 0x00000004ff007c0c */ /* 0x000fe2000bf25070 */
[----:B-----5:R-:W-:-:S03]  /*1d90*/  IMAD.MOV.U32 R50, RZ, RZ, R33 ;  /* 0x000000ffff327224 */ /* 0x020fc600078e0021 */
[----:B------:R-:W-:-:S13]  /*1da0*/  ISETP.NE.AND.EX P1, PT, RZ, UR5, PT, P1 ;  /* 0x00000005ff007c0c */ /* 0x000fda000bf25310 */
[----:B0-----:R-:W-:-:S04]  /*1db0*/  @P1 IADD3 R4, P2, R35, UR4, RZ ;  /* 0x0000000423041c10 */ /* 0x001fc8000ff5e0ff */
[----:B------:R-:W-:-:S05]  /*1dc0*/  @P1 IADD3.X R5, R34, UR5, RZ, P2, !PT ;  /* 0x0000000522051c10 */ /* 0x000fca00097fe4ff */
[----:B------:R0:W5:Y:S01]  /*1dd0*/  @P1 LDG.E R50, desc[UR40][R4.64] ;  /* 0x0000002804321981 */ /* 0x000162000c1e1900 */
[----:B------:R-:W-:Y:S01]  /*1de0*/  IMAD.IADD R9, R33, 0x1, -R8 ;  /* 0x0000000121097824 */ /* 0x000fe200078e0a08 */
[----:B------:R-:W-:Y:S01]  /*1df0*/  LOP3.LUT R12, R6, 0xff, RZ, 0xc0, !PT ;  /* 0x000000ff060c7812 */ /* 0x000fe200078ec0ff */
[----:B------:R-:W-:Y:S01]  /*1e00*/  BSSY B0, `(.L_x_9678) ;  /* 0x000002d000007945 */ /* 0x000fe20003800000 */
[----:B------:R-:W-:-:S03]  /*1e10*/  SHF.R.U32.HI R7, RZ, 0x10, R6 ;  /* 0x00000010ff077819 */ /* 0x000fc60000011606 */
[----:B------:R0:W-:Y:S01]  /*1e20*/  STL [R1+0x40], R12 ;  /* 0x0000400c01007387 */ /* 0x0001e20000100800 */
        /* <DEDUP_REMOVED lines=10> */
[----:B------:R0:W-:Y:S04]  /*1ed0*/  STL [R1], R30 ;  /* 0x0000001e01007387 */ /* 0x0001e80000100800 */
[----:B------:R0:W-:Y:S01]  /*1ee0*/  STL [R1+0x28], R7 ;  /* 0x0000280701007387 */ /* 0x0001e20000100800 */
[----:B------:R-:W-:Y:S05]  /*1ef0*/  @!P3 BRA `(.L_x_9679) ;  /* 0x000000000074b947 */ /* 0x000fea0003800000 */
[----:B------:R-:W-:Y:S01]  /*1f00*/  ISETP.NE.AND P0, PT, R7, RZ, PT ;  /* 0x000000ff0700720c */ /* 0x000fe20003f05270 */
[----:B------:R-:W-:-:S03]  /*1f10*/  ULDC UR4, c[0x0][0x9f0] ;  /* 0x00027c0000047ab9 */ /* 0x000fc60000000800 */
[----:B------:R-:W-:-:S04]  /*1f20*/  SEL R11, R7, UR4, P0 ;  /* 0x00000004070b7c07 */ /* 0x000fc80008000000 */
[-C--:B------:R-:W-:Y:S02]  /*1f30*/  IABS R6, R11.reuse ;  /* 0x0000000b00067213 */ /* 0x080fe40000000000 */
[----:B------:R-:W-:Y:S02]  /*1f40*/  IADD3 R0, R172, -0x1, R11 ;  /* 0xffffffffac007810 */ /* 0x000fe40007ffe00b */
[----:B------:R-:W1:Y:S01]  /*1f50*/  I2F.RP R3, R6 ;  /* 0x0000000600037306 */ /* 0x000e620000209400 */
[-C--:B------:R-:W-:Y:S02]  /*1f60*/  IABS R10, R11.reuse ;  /* 0x0000000b000a7213 */ /* 0x080fe40000000000 */
        /* <DEDUP_REMOVED lines=22> */
.L_x_9679:
[----:B------:R-:W-:Y:S05]  /*20d0*/  BSYNC B0 ;  /* 0x0000000000007941 */ /* 0x000fea0003800000 */
.L_x_9678:
        /* <DEDUP_REMOVED lines=24> */
[----:B0-----:R-:W-:Y:S02]  /*2260*/  IMAD.U32 R4, RZ, RZ, UR4 ;  /* 0x00000004ff047e24 */ /* 0x001fe4000f8e00ff */
        /* <DEDUP_REMOVED lines=12> */
.L_x_9682:
[----:B------:R-:W-:Y:S05]  /*2330*/  BSYNC B6 ;  /* 0x0000000000067941 */ /* 0x000fea0003800000 */
.L_x_9681:
        /* <DEDUP_REMOVED lines=20> */
.L_x_9684:
[----:B------:R-:W-:Y:S05]  /*2480*/  BSYNC B6 ;  /* 0x0000000000067941 */ /* 0x000fea0003800000 */
.L_x_9683:
[----:B------:R-:W-:Y:S01]  /*2490*/  ULDC.64 UR4, c[0x0][0x9f8] ;  /* 0x00027e0000047ab9 */ /* 0x000fe20000000a00 */
[----:B0-----:R-:W0:Y:S01]  /*24a0*/  S2R R7, SR_TID.X ;  /* 0x0000000000077919 */ /* 0x001e220000002100 */
[----:B------:R-:W-:Y:S01]  /*24b0*/  ISETP.NE.U32.AND P0, PT, RZ, UR4, PT ;  /* 0x00000004ff007c0c */ /* 0x000fe2000bf05070 */
[----:B------:R-:W-:Y:S01]  /*24c0*/  IMAD.MOV.U32 R0, RZ, RZ, R31 ;  /* 0x000000ffff007224 */ /* 0x000fe200078e001f */
[----:B------:R-:W1:Y:S02]  /*24d0*/  LDC.64 R56, c[0x0][0x408] ;  /* 0x00010200ff387b82 */ /* 0x000e640000000a00 */
[----:B------:R-:W-:-:S06]  /*24e0*/  ISETP.NE.AND.EX P0, PT, RZ, UR5, PT, P0 ;  /* 0x00000005ff007c0c */ /* 0x000fcc000bf05300 */
[----:B------:R-:W2:Y:S07]  /*24f0*/  LDC R61, c[0x0][0x3f4] ;  /* 0x0000fd00ff3d7b82 */ /* 0x000eae0000000800 */
[----:B------:R-:W-:Y:S01]  /*2500*/  @P0 IADD3 R4, P1, R35, UR4, RZ ;  /* 0x0000000423040c10 */ /* 0x000fe2000ff3e0ff */
[----:B------:R-:W-:Y:S01]  /*2510*/  ULDC UR4, c[0x0][0x320] ;  /* 0x0000c80000047ab9 */ /* 0x000fe20000000800 */
[----:B------:R-:W-:Y:S02]  /*2520*/  IMAD.MOV.U32 R35, RZ, RZ, R30 ;  /* 0x000000ffff237224 */ /* 0x000fe400078e001e */
[----:B------:R-:W-:Y:S01]  /*2530*/  @P0 IADD3.X R5, R34, UR5, RZ, P1, !PT ;  /* 0x0000000522050c10 */ /* 0x000fe20008ffe4ff */
[----:B------:R-:W3:Y:S01]  /*2540*/  LDC.64 R30, c[0x0][0x3f8] ;  /* 0x0000fe00ff1e7b82 */ /* 0x000ee20000000a00 */
[----:B------:R-:W-:Y:S01]  /*2550*/  ISETP.GE.AND P1, PT, R2, UR4, PT ;  /* 0x0000000402007c0c */ /* 0x000fe2000bf26270 */
[----:B------:R-:W4:Y:S03]  /*2560*/  LDL R34, [R1+0x18] ;  /* 0x0000180001227983 */ /* 0x000f260000100800 */
[----:B------:R-:W-:Y:S01]  /*2570*/  SEL R6, RZ, 0xffffffff, P1 ;  /* 0xffffffffff067807 */ /* 0x000fe20000800000 */
[----:B------:R0:W4:Y:S01]  /*2580*/  @P0 LDG.E R0, desc[UR40][R4.64] ;  /* 0x0000002804000981 */ /* 0x000122000c1e1900 */
[----:B------:R-:W-:Y:S01]  /*2590*/  ISETP.GE.AND P0, PT, R16, UR4, PT ;  /* 0x0000000410007c0c */ /* 0x000fe2000bf06270 */
[----:B-1----:R-:W-:Y:S01]  /*25a0*/  IMAD.WIDE.U32 R54, R204, R56, R16 ;  /* 0x00000038cc367225 */ /* 0x002fe200078e0010 */
[----:B------:R-:W-:Y:S01]  /*25b0*/  ISETP.GE.AND P1, PT, R214, UR4, PT ;  /* 0x00000004d6007c0c */ /* 0x000fe2000bf26270 */
[----:B------:R-:W1:Y:S01]  /*25c0*/  S2R R36, SR_TID.X ;  /* 0x0000000000247919 */ /* 0x000e620000002100 */
[----:B------:R-:W-:Y:S01]  /*25d0*/  SEL R3, RZ, 0x1, P0 ;  /* 0x00000001ff037807 */ /* 0x000fe20000000000 */
[----:B------:R-:W-:Y:S01]  /*25e0*/  IMAD.SHL.U32 R6, R6, 0x2, RZ ;  /* 0x0000000206067824 */ /* 0x000fe200078e00ff */
[----:B------:R-:W-:Y:S01]  /*25f0*/  ISETP.GE.AND P0, PT, R215, UR4, PT ;  /* 0x00000004d7007c0c */ /* 0x000fe2000bf06270 */
[----:B0-----:R-:W-:Y:S01]  /*2600*/  VIADD R12, R7, 0xffffff80 ;  /* 0xffffff80070c7836 */ /* 0x001fe20000000000 */
[----:B------:R-:W-:Y:S01]  /*2610*/  SHF.R.S32.HI R7, RZ, 0x1f, R204 ;  /* 0x0000001fff077819 */ /* 0x000fe200000114cc */
[----:B------:R-:W-:Y:S01]  /*2620*/  IMAD.MOV.U32 R75, RZ, RZ, 0x20 ;  /* 0x00000020ff4b7424 */ /* 0x000fe200078e00ff */
[----:B------:R-:W-:Y:S01]  /*2630*/  LOP3.LUT R3, R6, 0x2, R3, 0xe2, !PT ;  /* 0x0000000206037812 */ /* 0x000fe200078ee203 */
[----:B------:R-:W-:Y:S01]  /*2640*/  IMAD R63, R57, 0x60, RZ ;  /* 0x00000060393f7824 */ /* 0x000fe200078e02ff */
[----:B------:R-:W-:Y:S01]  /*2650*/  SEL R4, RZ, 0x4, P0 ;  /* 0x00000004ff047807 */ /* 0x000fe20000000000 */
[----:B------:R-:W-:Y:S01]  /*2660*/  IMAD.SHL.U32 R59, R56, 0x40, RZ ;  /* 0x00000040383b7824 */ /* 0x000fe200078e00ff */
[----:B------:R-:W-:-:S02]  /*2670*/  SEL R5, RZ, 0x8, P1 ;  /* 0x00000008ff057807 */ /* 0x000fc40000800000 */
[----:B------:R-:W-:Y:S01]  /*2680*/  ISETP.GE.AND P0, PT, R213, UR4, PT ;  /* 0x00000004d5007c0c */ /* 0x000fe2000bf06270 */
[----:B---3--:R-:W-:Y:S01]  /*2690*/  IMAD.WIDE.U32 R20, R204, R30, R16 ;  /* 0x0000001ecc147225 */ /* 0x008fe200078e0010 */
[----:B------:R-:W-:Y:S02]  /*26a0*/  ISETP.GE.AND P1, PT, R212, UR4, PT ;  /* 0x00000004d4007c0c */ /* 0x000fe4000bf26270 */
[----:B------:R-:W-:Y:S01]  /*26b0*/  LOP3.LUT R4, R5, R3, R4, 0xfe, !PT ;  /* 0x0000000305047212 */ /* 0x000fe200078efe04 */
[----:B------:R-:W-:Y:S01]  /*26c0*/  IMAD.SHL.U32 R51, R30, 0x40, RZ ;  /* 0x000000401e337824 */ /* 0x000fe200078e00ff */
[----:B------:R-:W-:Y:S01]  /*26d0*/  SEL R5, RZ, 0x10, P0 ;  /* 0x00000010ff057807 */ /* 0x000fe20000000000 */
[----:B------:R-:W-:Y:S01]  /*26e0*/  IMAD.IADD R3, R32, 0x1, R33 ;  /* 0x0000000120037824 */ /* 0x000fe200078e0221 */
[----:B------:R-:W-:Y:S02]  /*26f0*/  SEL R6, RZ, 0x20, P1 ;  /* 0x00000020ff067807 */ /* 0x000fe40000800000 */
[----:B------:R-:W-:-:S02]  /*2700*/  SHF.R.S32.HI R23, RZ, 0x1f, R22 ;  /* 0x0000001fff177819 */ /* 0x000fc40000011416 */
[----:B------:R-:W-:Y:S01]  /*2710*/  LOP3.LUT R4, R6, R4, R5, 0xfe, !PT ;  /* 0x0000000406047212 */ /* 0x000fe200078efe05 */
[C---:B------:R-:W-:Y:S01]  /*2720*/  IMAD R6, R7.reuse, R30, RZ ;  /* 0x0000001e07067224 */ /* 0x040fe200078e02ff */
[----:B------:R-:W-:Y:S01]  /*2730*/  SHF.R.S32.HI R5, RZ, 0x1f, R12 ;  /* 0x0000001fff057819 */ /* 0x000fe2000001140c */
[----:B------:R-:W-:Y:S01]  /*2740*/  IMAD R7, R7, R56, RZ ;  /* 0x0000003807077224 */ /* 0x000fe200078e02ff */
[----:B------:R-:W-:Y:S01]  /*2750*/  ISETP.GE.AND P0, PT, R217, UR4, PT ;  /* 0x00000004d9007c0c */ /* 0x000fe2000bf06270 */
[C---:B------:R-:W-:Y:S01]  /*2760*/  IMAD R11, R204.reuse, R31, R6 ;  /* 0x0000001fcc0b7224 */ /* 0x040fe200078e0206 */
[----:B------:R-:W-:Y:S01]  /*2770*/  LEA.HI R14, R5, R12, RZ, 0x2 ;  /* 0x0000000c050e7211 */ /* 0x000fe200078f10ff */
[----:B------:R-:W-:Y:S01]  /*2780*/  IMAD.WIDE.U32 R8, R204, R30, R22 ;  /* 0x0000001ecc087225 */ /* 0x000fe200078e0016 */
[----:B-1----:R-:W-:Y:S02]  /*2790*/  SHF.R.U32.HI R36, RZ, 0x7, R36 ;  /* 0x00000007ff247819 */ /* 0x002fe40000011624 */
[----:B------:R-:W-:Y:S01]  /*27a0*/  LOP3.LUT R13, R14, 0xfffffffc, RZ, 0xc0, !PT ;  /* 0xfffffffc0e0d7812 */ /* 0x000fe200078ec0ff */
[----:B------:R-:W-:Y:S01]  /*27b0*/  IMAD.IADD R9, R9, 0x1, R11 ;  /* 0x0000000109097824 */ /* 0x000fe200078e020b */
[----:B------:R-:W-:Y:S01]  /*27c0*/  ISETP.NE.AND P6, PT, R36, 0x1, PT ;  /* 0x000000012400780c */ /* 0x000fe20003fc5270 */
[----:B------:R-:W-:Y:S01]  /*27d0*/  IMAD.IADD R21, R11, 0x1, R21 ;  /* 0x000000010b157824 */ /* 0x000fe200078e0215 */
[----:B------:R-:W-:Y:S01]  /*27e0*/  ISETP.GE.AND P1, PT, R216, UR4, PT ;  /* 0x00000004d8007c0c */ /* 0x000fe2000bf26270 */
[----:B------:R-:W-:Y:S01]  /*27f0*/  IMAD.IADD R15, R12, 0x1, -R13 ;  /* 0x000000010c0f7824 */ /* 0x000fe200078e0a0d */
[----:B------:R-:W-:Y:S01]  /*2800*/  SEL R5, RZ, 0x40, P0 ;  /* 0x00000040ff057807 */ /* 0x000fe20000000000 */
[C---:B------:R-:W-:Y:S01]  /*2810*/  IMAD R13, R204.reuse, R57, R7 ;  /* 0x00000039cc0d7224 */ /* 0x040fe200078e0207 */
[----:B-----5:R-:W-:Y:S01]  /*2820*/  SHF.R.S32.HI R7, RZ, 0x1f, R50 ;  /* 0x0000001fff077819 */ /* 0x020fe20000011432 */
[----:B------:R-:W-:Y:S01]  /*2830*/  IMAD.WIDE.U32 R52, R204, R56, R22 ;  /* 0x00000038cc347225 */ /* 0x000fe200078e0016 */
[----:B------:R-:W-:-:S02]  /*2840*/  SEL R10, RZ, 0x7fff80, P1 ;  /* 0x007fff80ff0a7807 */ /* 0x000fc40000800000 */
[----:B--2---:R-:W-:Y:S01]  /*2850*/  ISETP.GE.AND P0, PT, R16, R61, PT ;  /* 0x0000003d1000720c */ /* 0x004fe20003f06270 */
[----:B------:R-:W-:Y:S01]  /*2860*/  IMAD R6, R7, R30, RZ ;  /* 0x0000001e07067224 */ /* 0x000fe200078e02ff */
[----:B------:R-:W-:Y:S01]  /*2870*/  LOP3.LUT R35, R35, 0xfffffffe, RZ, 0xc0, !PT ;  /* 0xfffffffe23237812 */ /* 0x000fe200078ec0ff */
[----:B------:R-:W-:Y:S05]  /*2880*/  @!P6 WARPSYNC.ALL ;  /* 0x000000000000e948 */ /* 0x000fea0003800000 */
[----:B------:R-:W-:Y:S01]  /*2890*/  IMAD R11, R50, R31, R6 ;  /* 0x0000001f320b7224 */ /* 0x000fe200078e0206 */
[----:B------:R-:W-:Y:S01]  /*28a0*/  ULDC UR4, c[0x0][0x2f4] ;  /* 0x0000bd0000047ab9 */ /* 0x000fe20000000800 */
[----:B------:R-:W2:Y:S01]  /*28b0*/  LDL R6, [R1+0x14] ;  /* 0x0000140001067983 */ /* 0x000ea20000100800 */
[----:B------:R-:W-:Y:S01]  /*28c0*/  ISETP.GE.AND P2, PT, R2, UR4, PT ;  /* 0x0000000402007c0c */ /* 0x000fe2000bf46270 */
[----:B------:R-:W-:Y:S01]  /*28d0*/  IMAD.IADD R53, R53, 0x1, R13 ;  /* 0x0000000135357824 */ /* 0x000fe200078e020d */
[----:B------:R-:W-:Y:S01]  /*28e0*/  LOP3.LUT R10, R10, R4, R5, 0xfe, !PT ;  /* 0x000000040a0a7212 */ /* 0x000fe200078efe05 */
[----:B------:R-:W-:Y:S01]  /*28f0*/  IMAD.IADD R55, R13, 0x1, R55 ;  /* 0x000000010d377824 */ /* 0x000fe200078e0237 */
[----:B------:R-:W-:Y:S01]  /*2900*/  SEL R5, R61, RZ, P0 ;  /* 0x000000ff3d057207 */ /* 0x000fe20000000000 */
[----:B------:R-:W-:Y:S01]  /*2910*/  VIADD R60, R36, 0x8 ;  /* 0x00000008243c7836 */ /* 0x000fe20000000000 */
[----:B------:R-:W-:Y:S01]  /*2920*/  SHF.R.S32.HI R13, RZ, 0x1f, R14 ;  /* 0x0000001fff0d7819 */ /* 0x000fe2000001140e */
[----:B------:R-:W-:Y:S01]  /*2930*/  IMAD.WIDE.U32 R8, R50, R30, R8 ;  /* 0x0000001e32087225 */ /* 0x000fe200078e0008 */
[----:B------:R-:W-:-:S02]  /*2940*/  SHF.L.U64.HI R29, R30, 0x6, R31 ;  /* 0x000000061e1d7819 */ /* 0x000fc4000001021f */
[----:B------:R-:W-:Y:S01]  /*2950*/  LEA.HI R13, R13, R204, RZ, 0x3 ;  /* 0x000000cc0d0d7211 */ /* 0x000fe200078f18ff */
[----:B------:R-:W-:Y:S01]  /*2960*/  IMAD.IADD R5, R16, 0x1, R5 ;  /* 0x0000000110057824 */ /* 0x000fe200078e0205 */
[----:B------:R-:W-:Y:S01]  /*2970*/  SHF.L.U64.HI R58, R56, 0x6, R57 ;  /* 0x00000006383a7819 */ /* 0x000fe20000010239 */
[----:B------:R-:W-:Y:S01]  /*2980*/  IMAD.WIDE.U32 R20, R50, R30, R20 ;  /* 0x0000001e32147225 */ /* 0x000fe200078e0014 */
[----:B------:R-:W-:Y:S02]  /*2990*/  @P2 LOP3.LUT R35, R35, 0x1, RZ, 0xfc, !PT ;  /* 0x0000000123232812 */ /* 0x000fe400078efcff */
[----:B------:R-:W-:Y:S01]  /*29a0*/  LOP3.LUT R13, R13, 0xfffffff8, RZ, 0xc0, !PT ;  /* 0xfffffff80d0d7812 */ /* 0x000fe200078ec0ff */
[----:B------:R-:W-:Y:S01]  /*29b0*/  VIADD R36, R204, 0x40 ;  /* 0x00000040cc247836 */ /* 0x000fe20000000000 */
[----:B------:R-:W-:Y:S01]  /*29c0*/  SHF.R.S32.HI R4, RZ, 0x1f, R5 ;  /* 0x0000001fff047819 */ /* 0x000fe20000011405 */
[----:B------:R0:W-:Y:S01]  /*29d0*/  STL [R1], R35 ;  /* 0x0000002301007387 */ /* 0x0001e20000100800 */
[----:B------:R-:W-:-:S02]  /*29e0*/  IMAD R7, R7, R56, RZ ;  /* 0x0000003807077224 */ /* 0x000fc400078e02ff */
[----:B------:R-:W-:Y:S01]  /*29f0*/  IMAD.SHL.U32 R36, R36, 0x40, RZ ;  /* 0x0000004024247824 */ /* 0x000fe200078e00ff */
[----:B------:R-:W-:Y:S01]  /*2a00*/  LEA.HI R4, R4, R5, RZ, 0x3 ;  /* 0x0000000504047211 */ /* 0x000fe200078f18ff */
[----:B------:R-:W-:Y:S02]  /*2a10*/  IMAD.IADD R13, R204, 0x1, -R13 ;  /* 0x00000001cc0d7824 */ /* 0x000fe400078e0a0d */
[----:B------:R-:W-:Y:S02]  /*2a20*/  IMAD R5, R31, 0x60, RZ ;  /* 0x000000601f057824 */ /* 0x000fe400078e02ff */
[----:B------:R-:W-:-:S04]  /*2a30*/  IMAD.WIDE.U32 R52, R50, R56, R52 ;  /* 0x0000003832347225 */ /* 0x000fc800078e0034 */
[----:B0-----:R-:W-:Y:S01]  /*2a40*/  VIADD R35, R204, 0x40 ;  /* 0x00000040cc237836 */ /* 0x001fe20000000000 */
[----:B------:R-:W-:Y:S01]  /*2a50*/  LOP3.LUT R36, R36, 0x1c0, RZ, 0xc0, !PT ;  /* 0x000001c024247812 */ /* 0x000fe200078ec0ff */
[----:B------:R-:W-:-:S04]  /*2a60*/  IMAD.WIDE.U32 R30, R30, 0x60, RZ ;  /* 0x000000601e1e7825 */ /* 0x000fc800078e00ff */
[----:B------:R-:W-:Y:S02]  /*2a70*/  IMAD.SHL.U32 R35, R35, 0x40, RZ ;  /* 0x0000004023237824 */ /* 0x000fe400078e00ff */
[----:B------:R-:W-:Y:S02]  /*2a80*/  IMAD.SHL.U32 R73, R13, 0x40, RZ ;  /* 0x000000400d497824 */ /* 0x000fe400078e00ff */
[----:B------:R-:W-:Y:S01]  /*2a90*/  IMAD R7, R50, R57, R7 ;  /* 0x0000003932077224 */ /* 0x000fe200078e0207 */
[----:B------:R-:W-:Y:S01]  /*2aa0*/  LOP3.LUT R35, R35, 0x1c0, RZ, 0xc0, !PT ;  /* 0x000001c023237812 */ /* 0x000fe200078ec0ff */
[----:B------:R-:W-:Y:S01]  /*2ab0*/  IMAD.IADD R62, R31, 0x1, R5 ;  /* 0x000000011f3e7824 */ /* 0x000fe200078e0205 */
[----:B------:R-:W-:Y:S01]  /*2ac0*/  LOP3.LUT R5, R36, 0x38, R4, 0xf8, !PT ;  /* 0x0000003824057812 */ /* 0x000fe200078ef804 */
[----:B------:R-:W-:Y:S01]  /*2ad0*/  IMAD.WIDE.U32 R54, R50, R56, R54 ;  /* 0x0000003832367225 */ /* 0x000fe200078e0036 */
[----:B------:R-:W-:Y:S02]  /*2ae0*/  SHF.R.U32.HI R35, RZ, 0x3, R35 ;  /* 0x00000003ff237819 */ /* 0x000fe40000011623 */
[----:B------:R-:W-:Y:S01]  /*2af0*/  LOP3.LUT R73, R73, 0x1c0, RZ, 0xc0, !PT ;  /* 0x000001c049497812 */ /* 0x000fe200078ec0ff */
[----:B------:R-:W-:Y:S01]  /*2b00*/  IMAD.IADD R67, R53, 0x1, R7 ;  /* 0x0000000135437824 */ /* 0x000fe200078e0207 */
[----:B------:R-:W-:Y:S01]  /*2b10*/  LOP3.LUT R5, R5, R35, RZ, 0x3c, !PT ;  /* 0x0000002305057212 */ /* 0x000fe200078e3cff */
[----:B------:R-:W-:Y:S01]  /*2b20*/  IMAD.IADD R68, R7, 0x1, R55 ;  /* 0x0000000107447824 */ /* 0x000fe200078e0237 */
[----:B------:R-:W-:Y:S01]  /*2b30*/  SHF.R.U32.HI R76, RZ, 0x3, R73 ;  /* 0x00000003ff4c7819 */ /* 0x000fe20000011649 */
[----:B------:R-:W-:Y:S01]  /*2b40*/  IMAD.WIDE.U32 R56, R56, 0x60, RZ ;  /* 0x0000006038387825 */ /* 0x000fe200078e00ff */
[----:B------:R-:W-:-:S02]  /*2b50*/  LOP3.LUT R7, R73, 0x18, R16, 0xf8, !PT ;  /* 0x0000001849077812 */ /* 0x000fc400078ef810 */
[----:B------:R-:W-:Y:S01]  /*2b60*/  LOP3.LUT P2, RZ, R13, 0x4, RZ, 0xc0, !PT ;  /* 0x000000040dff7812 */ /* 0x000fe2000784c0ff */
[----:B------:R-:W-:Y:S01]  /*2b70*/  IMAD.SHL.U32 R61, R61, 0x2, RZ ;  /* 0x000000023d3d7824 */ /* 0x000fe200078e00ff */
[----:B------:R-:W-:Y:S02]  /*2b80*/  PRMT R84, R10, 0x8880, RZ ;  /* 0x000088800a547816 */ /* 0x000fe400000000ff */
[----:B------:R-:W-:Y:S02]  /*2b90*/  LOP3.LUT R7, R7, R76, RZ, 0x3c, !PT ;  /* 0x0000004c07077212 */ /* 0x000fe400078e3cff */
[----:B------:R-:W-:Y:S02]  /*2ba0*/  PRMT R84, R84, 0x7710, RZ ;  /* 0x0000771054547816 */ /* 0x000fe400000000ff */
[----:B------:R-:W-:Y:S02]  /*2bb0*/  SEL R75, R75, 0xffffffe0, !P2 ;  /* 0xffffffe04b4b7807 */ /* 0x000fe40005000000 */
[----:B------:R-:W-:Y:S01]  /*2bc0*/  LOP3.LUT R70, R4, 0xfffffff8, RZ, 0xc0, !PT ;  /* 0xfffffff804467812 */ /* 0x000fe200078ec0ff */
[----:B------:R-:W-:Y:S01]  /*2bd0*/  IMAD.IADD R63, R57, 0x1, R63 ;  /* 0x00000001393f7824 */ /* 0x000fe200078e023f */
[C---:B------:R-:W-:Y:S01]  /*2be0*/  LOP3.LUT R77, R84.reuse, 0x1, RZ, 0xc0, !PT ;  /* 0x00000001544d7812 */ /* 0x040fe200078ec0ff */
[----:B------:R-:W-:Y:S01]  /*2bf0*/  IMAD R64, R15, 0x40, R204 ;  /* 0x000000400f407824 */ /* 0x000fe200078e02cc */
[C---:B------:R-:W-:Y:S01]  /*2c00*/  LOP3.LUT R78, R84.reuse, 0x2, RZ, 0xc0, !PT ;  /* 0x00000002544e7812 */ /* 0x040fe200078ec0ff */
[----:B------:R-:W-:Y:S01]  /*2c10*/  IMAD.IADD R65, R9, 0x1, R11 ;  /* 0x0000000109417824 */ /* 0x000fe200078e020b */
[C---:B------:R-:W-:Y:S01]  /*2c20*/  LOP3.LUT R79, R84.reuse, 0x4, RZ, 0xc0, !PT ;  /* 0x00000004544f7812 */ /* 0x040fe200078ec0ff */
[----:B------:R-:W-:Y:S01]  /*2c30*/  IMAD.IADD R66, R11, 0x1, R21 ;  /* 0x000000010b427824 */ /* 0x000fe200078e0215 */
[----:B------:R-:W-:-:S02]  /*2c40*/  LOP3.LUT R80, R84, 0x8, RZ, 0xc0, !PT ;  /* 0x0000000854507812 */ /* 0x000fc400078ec0ff */
[C---:B------:R-:W-:Y:S02]  /*2c50*/  LOP3.LUT R81, R84.reuse, 0x10, RZ, 0xc0, !PT ;  /* 0x0000001054517812 */ /* 0x040fe400078ec0ff */
[----:B------:R-:W-:Y:S02]  /*2c60*/  LOP3.LUT R83, R84, 0x20, RZ, 0xc0, !PT ;  /* 0x0000002054537812 */ /* 0x000fe400078ec0ff */
[----:B------:R-:W-:Y:S01]  /*2c70*/  SHF.R.S32.HI R69, RZ, 0x3, R4 ;  /* 0x00000003ff457819 */ /* 0x000fe20000011404 */
[----:B------:R-:W-:Y:S01]  /*2c80*/  @!P6 BAR.SYNC.DEFER_BLOCKING 0x9, 0x100 ;  /* 0x024400000000eb1d */ /* 0x000fe20000010000 */
[----:B------:R-:W-:Y:S02]  /*2c90*/  ISETP.GE.AND P1, PT, R16, UR4, PT ;  /* 0x0000000410007c0c */ /* 0x000fe4000bf26270 */
[----:B------:R-:W-:Y:S02]  /*2ca0*/  SHF.R.S32.HI R72, RZ, 0x1f, R70 ;  /* 0x0000001fff487819 */ /* 0x000fe40000011446 */
[----:B------:R-:W-:Y:S01]  /*2cb0*/  LOP3.LUT R84, R84, 0x40, RZ, 0xc0, !PT ;  /* 0x0000004054547812 */ /* 0x000fe200078ec0ff */
[----:B----4-:R-:W-:Y:S01]  /*2cc0*/  IMAD.IADD R74, R34, 0x1, R5 ;  /* 0x00000001224a7824 */ /* 0x010fe200078e0205 */
[----:B------:R-:W-:-:S04]  /*2cd0*/  LOP3.LUT R5, R73, 0x38, R4, 0xf8, !PT ;  /* 0x0000003849057812 */ /* 0x000fc800078ef804 */
[----:B------:R-:W-:Y:S02]  /*2ce0*/  LOP3.LUT R5, R5, R76, RZ, 0x3c, !PT ;  /* 0x0000004c05057212 */ /* 0x000fe400078e3cff */
[----:B------:R-:W-:Y:S01]  /*2cf0*/  SHF.R.S32.HI R71, RZ, 0x1f, R0 ;  /* 0x0000001fff477819 */ /* 0x000fe20000011400 */
[C---:B--2---:R-:W-:Y:S02]  /*2d00*/  IMAD R82, R6.reuse, 0x200, R7 ;  /* 0x0000020006527824 */ /* 0x044fe400078e0207 */
[----:B------:R-:W-:Y:S02]  /*2d10*/  IMAD R85, R6, 0x200, R5 ;  /* 0x0000020006557824 */ /* 0x000fe400078e0205 */
[----:B------:R-:W-:-:S07]  /*2d20*/  IMAD.IADD R86, R75, 0x1, R82 ;  /* 0x000000014b567824 */ /* 0x000fce00078e0252 */
.L_x_9738:
[----:B--2---:R-:W2:Y:S01]  /*2d30*/  LDL.LU R15, [R1] ;  /* 0x00000000010f7983 */ /* 0x004ea20000300800 */
[----:B------:R-:W0:Y:S01]  /*2d40*/  LDC R91, c[0x0][0x430] ;  /* 0x00010c00ff5b7b82 */ /* 0x000e220000000800 */
        /* <DEDUP_REMOVED lines=10> */
[----:B------:R-:W3:Y:S08]  /*2df0*/  @!P2 LDC.64 R4, c[0x0][0x418] ;  /* 0x00010600ff04ab82 */ /* 0x000ef00000000a00 */
[----:B----4-:R-:W4:Y:S08]  /*2e00*/  @P3 LDC R11, c[0x0][0x434] ;  /* 0x00010d00ff0b3b82 */ /* 0x010f300000000800 */
        /* <DEDUP_REMOVED lines=15> */
[C---:B------:R-:W-:Y:S01]  /*2f00*/  IMAD R7, R18.reuse, 0x1800, R82 ;  /* 0x0000180012077824 */ /* 0x040fe200078e0252 */
[----:B------:R-:W-:Y:S01]  /*2f10*/  BSSY B0, `(.L_x_9685) ;  /* 0x000030d000007945 */ /* 0x000fe20003800000 */
[----:B------:R-:W-:-:S02]  /*2f20*/  IMAD R89, R18, 0x1800, R86 ;  /* 0x0000180012597824 */ /* 0x000fc400078e0256 */
[----:B------:R-:W-:Y:S02]  /*2f30*/  IMAD R91, R91, R6, R32 ;  /* 0x000000065b5b7224 */ /* 0x000fe400078e0220 */
[--C-:B------:R-:W-:Y:S02]  /*2f40*/  IMAD R98, R7, 0x2, R26.reuse ;  /* 0x0000000207627824 */ /* 0x100fe400078e021a */
[----:B------:R-:W-:Y:S01]  /*2f50*/  IMAD R89, R89, 0x2, R26 ;  /* 0x0000000259597824 */ /* 0x000fe200078e021a */
[----:B--2---:R-:W-:-:S04]  /*2f60*/  LOP3.LUT R15, R15, 0xfffffffd, RZ, 0xc0, !PT ;  /* 0xfffffffd0f0f7812 */ /* 0x004fc800078ec0ff */
[----:B------:R-:W-:-:S05]  /*2f70*/  @P3 LOP3.LUT R15, R15, 0x2, RZ, 0xfc, !PT ;  /* 0x000000020f0f3812 */ /* 0x000fca00078efcff */
[----:B------:R0:W-:Y:S01]  /*2f80*/  STL [R1], R15 ;  /* 0x0000000f01007387 */ /* 0x0001e20000100800 */
[----:B------:R-:W-:Y:S05]  /*2f90*/  @!P2 BRA `(.L_x_9686) ;  /* 0x0000002c0008a947 */ /* 0x000fea0003800000 */
[----:B------:R-:W-:Y:S01]  /*2fa0*/  SHF.R.S32.HI R92, RZ, 0x1f, R91 ;  /* 0x0000001fff5c7819 */ /* 0x000fe2000001145b */
[----:B------:R-:W-:Y:S01]  /*2fb0*/  ULDC.64 UR4, c[0x0][0x300] ;  /* 0x0000c00000047ab9 */ /* 0x000fe20000000a00 */
[----:B-----5:R-:W-:Y:S01]  /*2fc0*/  SHF.R.S32.HI R93, RZ, 0x1f, R90 ;  /* 0x0000001fff5d7819 */ /* 0x020fe2000001145a */
[----:B0-----:R-:W-:-:S04]  /*2fd0*/  IMAD.WIDE.U32 R4, R91, UR4, RZ ;  /* 0x000000045b047c25 */ /* 0x001fc8000f8e00ff */
[----:B------:R-:W-:Y:S02]  /*2fe0*/  IMAD R6, R92, UR4, RZ ;  /* 0x000000045c067c24 */ /* 0x000fe4000f8e02ff */
[----:B------:R-:W-:Y:S02]  /*2ff0*/  IMAD R94, R27, -0x60, R24 ;  /* 0xffffffa01b5e7824 */ /* 0x000fe400078e0218 */
[----:B------:R-:W-:Y:S01]  /*3000*/  IMAD R7, R91, UR5, R6 ;  /* 0x000000055b077c24 */ /* 0x000fe2000f8e0206 */
[----:B------:R-:W-:Y:S01]  /*3010*/  ULDC.64 UR4, c[0x0][0x310] ;  /* 0x0000c40000047ab9 */ /* 0x000fe20000000a00 */
[----:B------:R-:W-:Y:S01]  /*3020*/  IMAD R6, R62, R27, RZ ;  /* 0x0000001b3e067224 */ /* 0x000fe200078e02ff */
[----:B------:R-:W-:Y:S01]  /*3030*/  VIMNMX R94, R94, 0x60, PT ;  /* 0x000000605e5e7848 */ /* 0x000fe20003fe0100 */
[----:B------:R-:W-:Y:S02]  /*3040*/  IMAD R11, R93, UR4, RZ ;  /* 0x000000045d0b7c24 */ /* 0x000fe4000f8e02ff */
[----:B------:R-:W-:Y:S01]  /*3050*/  IMAD.IADD R5, R5, 0x1, R7 ;  /* 0x0000000105057824 */ /* 0x000fe200078e0207 */
[----:B------:R-:W-:Y:S01]  /*3060*/  SHF.R.S32.HI R7, RZ, 0x1f, R27 ;  /* 0x0000001fff077819 */ /* 0x000fe2000001141b */
[----:B------:R-:W-:-:S02]  /*3070*/  IMAD R11, R90, UR5, R11 ;  /* 0x000000055a0b7c24 */ /* 0x000fc4000f8e020b */
[----:B------:R-:W-:Y:S01]  /*3080*/  IMAD.WIDE.U32 R4, R90, UR4, R4 ;  /* 0x000000045a047c25 */ /* 0x000fe2000f8e0004 */
[----:B------:R-:W-:-:S03]  /*3090*/  ULDC.64 UR4, c[0x0][0x308] ;  /* 0x0000c20000047ab9 */ /* 0x000fc60000000a00 */
[----:B------:R-:W-:Y:S02]  /*30a0*/  IMAD.IADD R5, R5, 0x1, R11 ;  /* 0x0000000105057824 */ /* 0x000fe400078e020b */
[----:B------:R-:W-:Y:S02]  /*30b0*/  IMAD R11, R7, R30, R6 ;  /* 0x0000001e070b7224 */ /* 0x000fe400078e0206 */
[----:B------:R-:W-:-:S04]  /*30c0*/  IMAD.WIDE.U32 R4, R205, UR4, R4 ;  /* 0x00000004cd047c25 */ /* 0x000fc8000f8e0004 */
[----:B------:R-:W-:Y:S01]  /*30d0*/  IMAD R97, R205, UR5, R5 ;  /* 0x00000005cd617c24 */ /* 0x000fe2000f8e0205 */
[----:B------:R-:W-:Y:S01]  /*30e0*/  ULDC.64 UR4, c[0x0][0x2e8] ;  /* 0x0000ba0000047ab9 */ /* 0x000fe20000000a00 */
[-C--:B------:R-:W-:Y:S01]  /*30f0*/  IMAD R5, R63, R27.reuse, RZ ;  /* 0x0000001b3f057224 */ /* 0x080fe200078e02ff */
[C---:B------:R-:W-:Y:S01]  /*3100*/  LEA R96, P2, R4.reuse, UR4, 0x1 ;  /* 0x0000000404607c11 */ /* 0x040fe2000f8408ff */
[----:B------:R-:W-:Y:S02]  /*3110*/  ULDC.U8 UR4, c[0x0][0x410] ;  /* 0x0001040000047ab9 */ /* 0x000fe40000000000 */
[----:B------:R-:W-:Y:S01]  /*3120*/  IMAD R13, R7, R56, R5 ;  /* 0x00000038070d7224 */ /* 0x000fe200078e0205 */
[----:B------:R-:W-:Y:S01]  /*3130*/  LEA.HI.X R97, R4, UR5, R97, 0x1, P2 ;  /* 0x0000000504617c11 */ /* 0x000fe200090f0c61 */
[----:B------:R-:W-:Y:S01]  /*3140*/  IMAD.WIDE.U32 R4, R30, R27, RZ ;  /* 0x0000001b1e047225 */ /* 0x000fe200078e00ff */
[----:B------:R-:W-:-:S03]  /*3150*/  ISETP.NE.AND P2, PT, RZ, UR4, PT ;  /* 0x00000004ff007c0c */ /* 0x000fc6000bf45270 */
[----:B------:R-:W-:-:S04]  /*3160*/  IMAD.WIDE.U32 R6, R56, R27, RZ ;  /* 0x0000001b38067225 */ /* 0x000fc800078e00ff */
[----:B------:R-:W-:Y:S02]  /*3170*/  IMAD.IADD R100, R5, 0x1, R11 ;  /* 0x0000000105647824 */ /* 0x000fe400078e020b */
[----:B------:R-:W-:-:S04]  /*3180*/  IMAD.IADD R11, R7, 0x1, R13 ;  /* 0x00000001070b7824 */ /* 0x000fc800078e020d */
[----:B------:R-:W-:Y:S05]  /*3190*/  @!P2 BRA `(.L_x_9687) ;  /* 0x00000014003ca947 */ /* 0x000fea0003800000 */
        /* <DEDUP_REMOVED lines=16> */
[----:B------:R-:W-:-:S05]  /*32a0*/  IADD3 R15, P3, R52, R6, RZ ;  /* 0x00000006340f7210 */ /* 0x000fca0007f7e0ff */
[----:B------:R-:W-:Y:S01]  /*32b0*/  IMAD.X R40, R11, 0x1, R67, P3 ;  /* 0x000000010b287824 */ /* 0x000fe200018e0643 */
        /* <DEDUP_REMOVED lines=13> */
.L_x_9689:
[----:B------:R-:W-:Y:S05]  /*3390*/  BSYNC B1 ;  /* 0x0000000000017941 */ /* 0x000fea0003800000 */
.L_x_9688:
[----:B0-----:R-:W-:Y:S01]  /*33a0*/  VIADD R12, R204, 0x40 ;  /* 0x00000040cc0c7836 */ /* 0x001fe20000000000 */
[----:B------:R-:W-:Y:S01]  /*33b0*/  BSSY B1, `(.L_x_9690) ;  /* 0x0000019000017945 */ /* 0x000fe20003800000 */
[----:B-----5:R-:W-:Y:S02]  /*33c0*/  IMAD.MOV.U32 R13, RZ, RZ, R40 ;  /* 0x000000ffff0d7224 */ /* 0x020fe400078e0028 */
[----:B------:R-:W-:Y:S01]  /*33d0*/  IMAD.MOV.U32 R15, RZ, RZ, R41 ;  /* 0x000000ffff0f7224 */ /* 0x000fe200078e0029 */
[----:B------:R-:W-:-:S13]  /*33e0*/  ISETP.GE.AND P4, PT, R12, R94, PT ;  /* 0x0000005e0c00720c */ /* 0x000fda0003f86270 */
[----:B------:R-:W-:Y:S05]  /*33f0*/  @P4 BRA `(.L_x_9691) ;  /* 0x0000000000504947 */ /* 0x000fea0003800000 */
        /* <DEDUP_REMOVED lines=20> */
.L_x_9691:
[----:B------:R-:W-:Y:S05]  /*3540*/  BSYNC B1 ;  /* 0x0000000000017941 */ /* 0x000fea0003800000 */
.L_x_9690:
[----:B0-----:R-:W-:Y:S01]  /*3550*/  IMAD.MOV.U32 R4, RZ, RZ, R44 ;  /* 0x000000ffff047224 */ /* 0x001fe200078e002c */
[----:B------:R-:W-:Y:S01]  /*3560*/  ISETP.NE.AND P3, PT, R210, 0x3, PT ;  /* 0x00000003d200780c */ /* 0x000fe20003f65270 */
        /* <DEDUP_REMOVED lines=10> */
[----:B-----5:R-:W-:Y:S01]  /*3610*/  IMAD.MOV.U32 R4, RZ, RZ, R32 ;  /* 0x000000ffff047224 */ /* 0x020fe200078e0020 */
        /* <DEDUP_REMOVED lines=16> */
[----:B------:R-:W-:Y:S02]  /*3720*/  PRMT R105, R6, 0x7610, R105 ;  /* 0x0000761006697816 */ /* 0x000fe40000000069 */
[----:B------:R-:W-:Y:S01]  /*3730*/  PRMT R106, R7, 0x7610, R106 ;  /* 0x00007610076a7816 */ /* 0x000fe2000000006a */
[----:B------:R-:W-:Y:S06]  /*3740*/  @!P3 BRA `(.L_x_9692) ;  /* 0x000000000004b947 */ /* 0x000fec0003800000 */
[----:B------:R-:W-:Y:S01]  /*3750*/  BPT.TRAP 0x1 ;  /* 0x000000040000795c */ /* 0x000fe20000300000 */
.L_x_9692:
[----:B------:R-:W-:Y:S01]  /*3760*/  IMAD R87, R18, 0x8, R19 ;  /* 0x0000000812577824 */ /* 0x000fe200078e0213 */
[----:B------:R-:W-:Y:S01]  /*3770*/  SHF.L.U32 R95, R208, 0x1f, RZ ;  /* 0x0000001fd05f7819 */ /* 0x000fe200000006ff */
[----:B------:R-:W-:Y:S03]  /*3780*/  BSSY B1, `(.L_x_9693) ;  /* 0x0000003000017945 */ /* 0x000fe60003800000 */
[----:B------:R-:W0:Y:S02]  /*3790*/  SYNCS.PHASECHK.TRANS64.TRYWAIT P5, [R87+URZ+0x22890], R95 ;  /* 0x0228905f570075a7 */ /* 0x000e2400080a017f */
[----:B0-----:R-:W-:Y:S05]  /*37a0*/  @!P5 BRA `(.L_x_9694) ;  /* 0x000001680034d947 */ /* 0x001fea0003800000 */
.L_x_9951:
[----:B------:R-:W-:Y:S05]  /*37b0*/  BSYNC B1 ;  /* 0x0000000000017941 */ /* 0x000fea0003800000 */
.L_x_9693:
[----:B------:R-:W-:-:S03]  /*37c0*/  UMOV UR4, 0xffffffff ;  /* 0xffffffff00047882 */ /* 0x000fc60000000000 */
[----:B------:R-:W-:Y:S05]  /*37d0*/  BRA.DIV UR4, `(.L_x_9695) ;  /* 0x0000016a043c7947 */ /* 0x000fea000b800000 */
[----:B------:R1:W2:Y:S04]  /*37e0*/  SHFL.IDX PT, R99, R97, RZ, 0x1c1f ;  /* 0x001c1fff61637589 */ /* 0x0002a800000e0000 */
[----:B------:R1:W3:Y:S02]  /*37f0*/  SHFL.IDX PT, R14, R96, RZ, 0x1c1f ;  /* 0x001c1fff600e7589 */ /* 0x0002e400000e0000 */
.L_x_9955:
[----:B------:R-:W-:Y:S04]  /*3800*/  BSSY B1, `(.L_x_9696) ;  /* 0x0000070000017945 */ /* 0x000fe80003800000 */
[----:B------:R-:W-:Y:S05]  /*3810*/  @P2 BRA `(.L_x_9697) ;  /* 0x0000000400b82947 */ /* 0x000fea0003800000 */
[----:B------:R-:W-:Y:S04]  /*3820*/  BSSY B2, `(.L_x_9698) ;  /* 0x0000036000027945 */ /* 0x000fe80003800000 */
[----:B------:R-:W-:Y:S05]  /*3830*/  @P1 BRA `(.L_x_9699) ;  /* 0x0000000000d01947 */ /* 0x000fea0003800000 */
[----:B------:R4:W0:Y:S01]  /*3840*/  LDS.128 R4, [R98] ;  /* 0x0000000062047984 */ /* 0x0008220000000c00 */
[C---:B---3--:R-:W-:Y:S01]  /*3850*/  LEA R12, P2, R16.reuse, R14, 0x1 ;  /* 0x0000000e100c7211 */ /* 0x048fe200078408ff */
[----:B------:R-:W-:Y:S03]  /*3860*/  BSSY B3, `(.L_x_9700) ;  /* 0x0000030000037945 */ /* 0x000fe60003800000 */
[----:B--2---:R-:W-:Y:S02]  /*3870*/  LEA.HI.X R13, R16, R99, R17, 0x1, P2 ;  /* 0x00000063100d7211 */ /* 0x004fe400010f0c11 */
[----:B------:R-:W-:-:S13]  /*3880*/  ISETP.GE.AND P2, PT, R22, R88, PT ;  /* 0x000000581600720c */ /* 0x000fda0003f46270 */
[----:B----4-:R-:W-:Y:S05]  /*3890*/  @P2 BRA `(.L_x_9701) ;  /* 0x0000000000b02947 */ /* 0x010fea0003800000 */
[----:B------:R-:W-:Y:S02]  /*38a0*/  SHF.R.U64 R15, R46, 0x10, R47 ;  /* 0x000000102e0f7819 */ /* 0x000fe4000000122f */
[----:B------:R-:W-:Y:S02]  /*38b0*/  SHF.R.U64 R11, R44, 0x10, R45 ;  /* 0x000000102c0b7819 */ /* 0x000fe4000000122d */
[----:B------:R-:W-:Y:S02]  /*38c0*/  PRMT R15, R109, 0x5410, R15 ;  /* 0x000054106d0f7816 */ /* 0x000fe4000000000f */
[----:B------:R-:W-:Y:S01]  /*38d0*/  PRMT R11, R108, 0x5410, R11 ;  /* 0x000054106c0b7816 */ /* 0x000fe2000000000b */
[C---:B0-----:R-:W-:Y:S01]  /*38e0*/  IMAD.U32 R108, R5.reuse, 0x10000, RZ ;  /* 0x00010000056c7824 */ /* 0x041fe200078e00ff */
[----:B------:R-:W-:Y:S02]  /*38f0*/  SHF.R.U32.HI R46, RZ, 0x10, R47 ;  /* 0x00000010ff2e7819 */ /* 0x000fe4000001162f */
[----:B------:R-:W-:-:S02]  /*3900*/  LOP3.LUT R110, R5, 0xffff0000, RZ, 0xc0, !PT ;  /* 0xffff0000056e7812 */ /* 0x000fc400078ec0ff */
[C---:B------:R-:W-:Y:S01]  /*3910*/  LOP3.LUT R47, R15.reuse, 0xffff0000, RZ, 0xc0, !PT ;  /* 0xffff00000f2f7812 */ /* 0x040fe200078ec0ff */
[----:B------:R-:W-:Y:S01]  /*3920*/  IMAD.U32 R15, R15, 0x10000, RZ ;  /* 0x000100000f0f7824 */ /* 0x000fe200078e00ff */
[C---:B------:R-:W-:Y:S01]  /*3930*/  LOP3.LUT R109, R11.reuse, 0xffff0000, RZ, 0xc0, !PT ;  /* 0xffff00000b6d7812 */ /* 0x040fe200078ec0ff */
[----:B------:R-:W-:Y:S01]  /*3940*/  IMAD.U32 R11, R11, 0x10000, RZ ;  /* 0x000100000b0b7824 */ /* 0x000fe200078e00ff */
[----:B------:R-:W-:Y:S01]  /*3950*/  SHF.R.U32.HI R45, RZ, 0x10, R45 ;  /* 0x00000010ff2d7819 */ /* 0x000fe2000001162d */
[C---:B------:R-:W-:Y:S01]  /*3960*/  FMUL.FTZ R5, R110.reuse, R47 ;  /* 0x0000002f6e057220 */ /* 0x040fe20000410000 */
[----:B------:R-:W-:Y:S01]  /*3970*/  PRMT R46, R101, 0x5432, R46 ;  /* 0x00005432652e7816 */ /* 0x000fe2000000002e */
[-C--:B------:R-:W-:Y:S01]  /*3980*/  FMUL.FTZ R110, R110, R109.reuse ;  /* 0x0000006d6e6e7220 */ /* 0x080fe20000410000 */
[----:B------:R-:W-:Y:S01]  /*3990*/  PRMT R45, R111, 0x5410, R45 ;  /* 0x000054106f2d7816 */ /* 0x000fe2000000002d */
[C---:B------:R-:W-:Y:S02]  /*39a0*/  FFMA.FTZ R44, R108.reuse, R109, -R5 ;  /* 0x0000006d6c2c7223 */ /* 0x040fe40000010805 */
[----:B------:R-:W-:Y:S01]  /*39b0*/  FFMA.FTZ R5, R108, R47, R110 ;  /* 0x0000002f6c057223 */ /* 0x000fe2000001006e */
[----:B------:R-:W-:Y:S01]  /*39c0*/  LOP3.LUT R110, R6, 0xffff0000, RZ, 0xc0, !PT ;  /* 0xffff0000066e7812 */ /* 0x000fe200078ec0ff */
[C---:B------:R-:W-:Y:S01]  /*39d0*/  IMAD.U32 R47, R46.reuse, 0x10000, RZ ;  /* 0x000100002e2f7824 */ /* 0x040fe200078e00ff */
[----:B------:R-:W-:Y:S01]  /*39e0*/  LOP3.LUT R46, R46, 0xffff0000, RZ, 0xc0, !PT ;  /* 0xffff00002e2e7812 */ /* 0x000fe200078ec0ff */
[C---:B------:R-:W-:Y:S01]  /*39f0*/  IMAD.U32 R109, R45.reuse, 0x10000, RZ ;  /* 0x000100002d6d7824 */ /* 0x040fe200078e00ff */
[----:B------:R-:W-:Y:S01]  /*3a00*/  LOP3.LUT R45, R45, 0xffff0000, RZ, 0xc0, !PT ;  /* 0xffff00002d2d7812 */ /* 0x000fe200078ec0ff */
[----:B------:R-:W-:Y:S01]  /*3a10*/  FMUL.FTZ R111, R110, R47 ;  /* 0x0000002f6e6f7220 */ /* 0x000fe20000410000 */
[----:B------:R-:W-:-:S02]  /*3a20*/  IMAD.U32 R108, R6, 0x10000, RZ ;  /* 0x00010000066c7824 */ /* 0x000fc400078e00ff */
[-C--:B------:R-:W-:Y:S01]  /*3a30*/  FMUL.FTZ R110, R110, R109.reuse ;  /* 0x0000006d6e6e7220 */ /* 0x080fe20000410000 */
[----:B------:R-:W-:Y:S01]  /*3a40*/  F2FP.BF16.F32.PACK_AB R5, R5, R44 ;  /* 0x0000002c0505723e */ /* 0x000fe200000010ff */
[C---:B------:R-:W-:Y:S02]  /*3a50*/  FFMA.FTZ R6, R108.reuse, R109, -R111 ;  /* 0x0000006d6c067223 */ /* 0x040fe4000001086f */
[----:B------:R-:W-:Y:S01]  /*3a60*/  FFMA.FTZ R47, R108, R47, R110 ;  /* 0x0000002f6c2f7223 */ /* 0x000fe2000001006e */
[C---:B------:R-:W-:Y:S01]  /*3a70*/  LOP3.LUT R108, R7.reuse, 0xffff0000, RZ, 0xc0, !PT ;  /* 0xffff0000076c7812 */ /* 0x040fe200078ec0ff */
[----:B------:R-:W-:-:S03]  /*3a80*/  IMAD.U32 R109, R7, 0x10000, RZ ;  /* 0x00010000076d7824 */ /* 0x000fc600078e00ff */
[----:B------:R-:W-:Y:S01]  /*3a90*/  F2FP.BF16.F32.PACK_AB R6, R47, R6 ;  /* 0x000000062f06723e */ /* 0x000fe200000010ff */
[CC--:B------:R-:W-:Y:S01]  /*3aa0*/  FMUL.FTZ R110, R108.reuse, R46.reuse ;  /* 0x0000002e6c6e7220 */ /* 0x0c0fe20000410000 */
[-C--:B------:R-:W-:Y:S01]  /*3ab0*/  FMUL.FTZ R111, R108, R45.reuse ;  /* 0x0000002d6c6f7220 */ /* 0x080fe20000410000 */
[C---:B------:R-:W-:Y:S01]  /*3ac0*/  LOP3.LUT R108, R4.reuse, 0xffff0000, RZ, 0xc0, !PT ;  /* 0xffff0000046c7812 */ /* 0x040fe200078ec0ff */
[----:B------:R-:W-:Y:S02]  /*3ad0*/  IMAD.U32 R4, R4, 0x10000, RZ ;  /* 0x0001000004047824 */ /* 0x000fe400078e00ff */
[C---:B------:R-:W-:Y:S01]  /*3ae0*/  FFMA.FTZ R7, R109.reuse, R45, -R110 ;  /* 0x0000002d6d077223 */ /* 0x040fe2000001086e */
[----:B------:R-:W-:Y:S01]  /*3af0*/  FFMA.FTZ R46, R109, R46, R111 ;  /* 0x0000002e6d2e7223 */ /* 0x000fe2000001006f */
[C---:B------:R-:W-:Y:S01]  /*3b00*/  FMUL.FTZ R45, R108.reuse, R15 ;  /* 0x0000000f6c2d7220 */ /* 0x040fe20000410000 */
[----:B------:R-:W-:-:S03]  /*3b10*/  FMUL.FTZ R108, R108, R11 ;  /* 0x0000000b6c6c7220 */ /* 0x000fc60000410000 */
[----:B------:R-:W-:Y:S01]  /*3b20*/  F2FP.BF16.F32.PACK_AB R7, R46, R7 ;  /* 0x000000072e07723e */ /* 0x000fe200000010ff */
[C---:B------:R-:W-:Y:S01]  /*3b30*/  FFMA.FTZ R11, R4.reuse, R11, -R45 ;  /* 0x0000000b040b7223 */ /* 0x040fe2000001082d */
[----:B------:R-:W-:-:S05]  /*3b40*/  FFMA.FTZ R108, R4, R15, R108 ;  /* 0x0000000f046c7223 */ /* 0x000fca000001006c */
[----:B------:R-:W-:-:S07]  /*3b50*/  F2FP.BF16.F32.PACK_AB R4, R108, R11 ;  /* 0x0000000b6c04723e */ /* 0x000fce00000010ff */
.L_x_9701:
[----:B------:R-:W-:Y:S05]  /*3b60*/  BSYNC B3 ;  /* 0x0000000000037941 */ /* 0x000fea0003800000 */
.L_x_9700:
[----:B0-----:R4:W-:Y:S02]  /*3b70*/  ST.E.128 desc[UR40][R12.64], R4 ;  /* 0x000000040c007985 */ /* 0x0019e4000c101d28 */
.L_x_9699:
[----:B------:R-:W-:Y:S05]  /*3b80*/  BSYNC B2 ;  /* 0x0000000000027941 */ /* 0x000fea0003800000 */
.L_x_9698:
[----:B----4-:R-:W4:Y:S02]  /*3b90*/  LDL R4, [R1] ;  /* 0x0000000001047983 */ /* 0x010f240000100800 */
[----:B----4-:R-:W-:-:S13]  /*3ba0*/  LOP3.LUT P2, RZ, R4, 0x1, RZ, 0xc0, !PT ;  /* 0x0000000104ff7812 */ /* 0x010fda000784c0ff */
        /* <DEDUP_REMOVED lines=8> */
[----:B------:R-:W-:Y:S01]  /*3c30*/  SHF.R.U64 R11, R40, 0x10, R41 ;  /* 0x00000010280b7819 */ /* 0x000fe20000001229 */
[C---:B0-----:R-:W-:Y:S01]  /*3c40*/  IMAD.U32 R40, R5.reuse, 0x10000, RZ ;  /* 0x0001000005287824 */ /* 0x041fe200078e00ff */
[----:B------:R-:W-:Y:S02]  /*3c50*/  PRMT R14, R100, 0x5432, R14 ;  /* 0x00005432640e7816 */ /* 0x000fe4000000000e */
[----:B------:R-:W-:Y:S02]  /*3c60*/  PRMT R11, R112, 0x5410, R11 ;  /* 0x00005410700b7816 */ /* 0x000fe4000000000b */
[----:B------:R-:W-:Y:S02]  /*3c70*/  SHF.R.U32.HI R45, RZ, 0x10, R43 ;  /* 0x00000010ff2d7819 */ /* 0x000fe4000001162b */
[----:B------:R-:W-:-:S02]  /*3c80*/  LOP3.LUT R15, R5, 0xffff0000, RZ, 0xc0, !PT ;  /* 0xffff0000050f7812 */ /* 0x000fc400078ec0ff */
[C---:B------:R-:W-:Y:S01]  /*3c90*/  LOP3.LUT R43, R14.reuse, 0xffff0000, RZ, 0xc0, !PT ;  /* 0xffff00000e2b7812 */ /* 0x040fe200078ec0ff */
[----:B------:R-:W-:Y:S01]  /*3ca0*/  IMAD.U32 R14, R14, 0x10000, RZ ;  /* 0x000100000e0e7824 */ /* 0x000fe200078e00ff */
[C---:B------:R-:W-:Y:S01]  /*3cb0*/  LOP3.LUT R42, R11.reuse, 0xffff0000, RZ, 0xc0, !PT ;  /* 0xffff00000b2a7812 */ /* 0x040fe200078ec0ff */
[----:B------:R-:W-:Y:S01]  /*3cc0*/  IMAD.U32 R11, R11, 0x10000, RZ ;  /* 0x000100000b0b7824 */ /* 0x000fe200078e00ff */
[----:B------:R-:W-:Y:S01]  /*3cd0*/  SHF.R.U32.HI R41, RZ, 0x10, R41 ;  /* 0x00000010ff297819 */ /* 0x000fe20000011629 */
[CC--:B------:R-:W-:Y:S02]  /*3ce0*/  FMUL.FTZ R5, R15.reuse, R43.reuse ;  /* 0x0000002b0f057220 */ /* 0x0c0fe40000410000 */
[-C--:B------:R-:W-:Y:S01]  /*3cf0*/  FMUL.FTZ R44, R15, R42.reuse ;  /* 0x0000002a0f2c7220 */ /* 0x080fe20000410000 */
[----:B------:R-:W-:Y:S02]  /*3d00*/  IMAD.U32 R15, R6, 0x10000, RZ ;  /* 0x00010000060f7824 */ /* 0x000fe400078e00ff */
[C---:B------:R-:W-:Y:S01]  /*3d10*/  FFMA.FTZ R5, R40.reuse, R42, -R5 ;  /* 0x0000002a28057223 */ /* 0x040fe20000010805 */
[----:B------:R-:W-:Y:S01]  /*3d20*/  PRMT R42, R113, 0x5410, R41 ;  /* 0x00005410712a7816 */ /* 0x000fe20000000029 */
[----:B------:R-:W-:Y:S01]  /*3d30*/  FFMA.FTZ R40, R40, R43, R44 ;  /* 0x0000002b28287223 */ /* 0x000fe2000001002c */
[----:B------:R-:W-:-:S02]  /*3d40*/  PRMT R43, R114, 0x5410, R45 ;  /* 0x00005410722b7816 */ /* 0x000fc4000000002d */
[----:B------:R-:W-:Y:S01]  /*3d50*/  LOP3.LUT R41, R6, 0xffff0000, RZ, 0xc0, !PT ;  /* 0xffff000006297812 */ /* 0x000fe200078ec0ff */
[C---:B------:R-:W-:Y:S01]  /*3d60*/  IMAD.U32 R44, R42.reuse, 0x10000, RZ ;  /* 0x000100002a2c7824 */ /* 0x040fe200078e00ff */
[----:B------:R-:W-:Y:S01]  /*3d70*/  LOP3.LUT R42, R42, 0xffff0000, RZ, 0xc0, !PT ;  /* 0xffff00002a2a7812 */ /* 0x000fe200078ec0ff */
[----:B------:R-:W-:Y:S01]  /*3d80*/  IMAD.U32 R46, R43, 0x10000, RZ ;  /* 0x000100002b2e7824 */ /* 0x000fe200078e00ff */
[----:B------:R-:W-:-:S03]  /*3d90*/  F2FP.BF16.F32.PACK_AB R5, R40, R5 ;  /* 0x000000052805723e */ /* 0x000fc600000010ff */
[C---:B------:R-:W-:Y:S01]  /*3da0*/  FMUL.FTZ R6, R41.reuse, R46 ;  /* 0x0000002e29067220 */ /* 0x040fe20000410000 */
[----:B------:R-:W-:-:S03]  /*3db0*/  FMUL.FTZ R41, R41, R44 ;  /* 0x0000002c29297220 */ /* 0x000fc60000410000 */
[C---:B------:R-:W-:Y:S01]  /*3dc0*/  FFMA.FTZ R6, R15.reuse, R44, -R6 ;  /* 0x0000002c0f067223 */ /* 0x040fe20000010806 */
[----:B------:R-:W-:Y:S01]  /*3dd0*/  FFMA.FTZ R15, R15, R46, R41 ;  /* 0x0000002e0f0f7223 */ /* 0x000fe20000010029 */
[----:B------:R-:W-:Y:S02]  /*3de0*/  LOP3.LUT R44, R43, 0xffff0000, RZ, 0xc0, !PT ;  /* 0xffff00002b2c7812 */ /* 0x000fe400078ec0ff */
[C---:B------:R-:W-:Y:S01]  /*3df0*/  LOP3.LUT R41, R7.reuse, 0xffff0000, RZ, 0xc0, !PT ;  /* 0xffff000007297812 */ /* 0x040fe200078ec0ff */
[----:B------:R-:W-:Y:S01]  /*3e00*/  IMAD.U32 R7, R7, 0x10000, RZ ;  /* 0x0001000007077824 */ /* 0x000fe200078e00ff */
[----:B------:R-:W-:-:S03]  /*3e10*/  F2FP.BF16.F32.PACK_AB R6, R15, R6 ;  /* 0x000000060f06723e */ /* 0x000fc600000010ff */
        /* <DEDUP_REMOVED lines=12> */
.L_x_9703:
[----:B------:R-:W-:Y:S05]  /*3ee0*/  BSYNC B2 ;  /* 0x0000000000027941 */ /* 0x000fea0003800000 */
.L_x_9702:
[----:B0-----:R4:W-:Y:S02]  /*3ef0*/  ST.E.128 desc[UR40][R12.64], R4 ;  /* 0x000000040c007985 */ /* 0x0019e4000c101d28 */
.L_x_9697:
[----:B------:R-:W-:Y:S05]  /*3f00*/  BSYNC B1 ;  /* 0x0000000000017941 */ /* 0x000fea0003800000 */
.L_x_9696:
[----:B------:R-:W-:-:S03]  /*3f10*/  UMOV UR4, 0xffffffff ;  /* 0xffffffff00047882 */ /* 0x000fc60000000000 */
[----:B------:R-:W-:Y:S05]  /*3f20*/  BRA.DIV UR4, `(.L_x_9704) ;  /* 0x0000016204b07947 */ /* 0x000fea000b800000 */
[----:B-1----:R-:W1:Y:S04]  /*3f30*/  SHFL.IDX PT, R97, R97, 0x1, 0x1c1f ;  /* 0x003c1f0061617f89 */ /* 0x002e6800000e0000 */
[----:B---3--:R3:W0:Y:S02]  /*3f40*/  SHFL.IDX PT, R14, R96, 0x1, 0x1c1f ;  /* 0x003c1f00600e7f89 */ /* 0x00862400000e0000 */
.L_x_9959:
[----:B------:R-:W-:Y:S05]  /*3f50*/  @P4 BRA `(.L_x_9705) ;  /* 0x0000002000204947 */ /* 0x000fea0003800000 */
[----:B------:R-:W-:Y:S04]  /*3f60*/  BSSY B1, `(.L_x_9706) ;  /* 0x0000038000017945 */ /* 0x000fe80003800000 */
[----:B------:R-:W-:Y:S05]  /*3f70*/  @P1 BRA `(.L_x_9707) ;  /* 0x0000000000d81947 */ /* 0x000fea0003800000 */
[----:B----4-:R4:W2:Y:S01]  /*3f80*/  LDS.128 R4, [R98+0x2000] ;  /* 0x0020000062047984 */ /* 0x0108a20000000c00 */
[C---:B0-----:R-:W-:Y:S01]  /*3f90*/  LEA R12, P2, R16.reuse, R14, 0x1 ;  /* 0x0000000e100c7211 */ /* 0x041fe200078408ff */
[----:B------:R-:W-:Y:S03]  /*3fa0*/  BSSY B2, `(.L_x_9708) ;  /* 0x0000032000027945 */ /* 0x000fe60003800000 */
[----:B-1----:R-:W-:Y:S02]  /*3fb0*/  LEA.HI.X R13, R16, R97, R17, 0x1, P2 ;  /* 0x00000061100d7211 */ /* 0x002fe400010f0c11 */
[----:B------:R-:W-:-:S13]  /*3fc0*/  ISETP.GE.AND P2, PT, R22, R88, PT ;  /* 0x000000581600720c */ /* 0x000fda0003f46270 */
[----:B----4-:R-:W-:Y:S05]  /*3fd0*/  @P2 BRA `(.L_x_9709) ;  /* 0x0000000000b82947 */ /* 0x010fea0003800000 */
[----:B------:R-:W-:Y:S01]  /*3fe0*/  SHF.R.U64 R40, R36, 0x10, R37 ;  /* 0x0000001024287819 */ /* 0x000fe20000001225 */
[----:B--2---:R-:W-:Y:S01]  /*3ff0*/  IMAD.U32 R11, R6, 0x10000, RZ ;  /* 0x00010000060b7824 */ /* 0x004fe200078e00ff */
[--C-:B------:R-:W-:Y:S02]  /*4000*/  SHF.R.U64 R36, R38, 0x10, R39.reuse ;  /* 0x0000001026247819 */ /* 0x100fe40000001227 */
[----:B------:R-:W-:Y:S02]  /*4010*/  SHF.R.U32.HI R39, RZ, 0x10, R39 ;  /* 0x00000010ff277819 */ /* 0x000fe40000011627 */
[----:B------:R-:W-:Y:S02]  /*4020*/  PRMT R105, R105, 0x5410, R36 ;  /* 0x0000541069697816 */ /* 0x000fe40000000024 */
[----:B------:R-:W-:Y:S02]  /*4030*/  SHF.R.U32.HI R37, RZ, 0x10, R37 ;  /* 0x00000010ff257819 */ /* 0x000fe40000011625 */
[----:B------:R-:W-:-:S02]  /*4040*/  PRMT R107, R107, 0x5410, R40 ;  /* 0x000054106b6b7816 */ /* 0x000fc40000000028 */
[----:B------:R-:W-:Y:S02]  /*4050*/  PRMT R106, R106, 0x5410, R39 ;  /* 0x000054106a6a7816 */ /* 0x000fe40000000027 */
[----:B------:R-:W-:Y:S02]  /*4060*/  LOP3.LUT R36, R5, 0xffff0000, RZ, 0xc0, !PT ;  /* 0xffff000005247812 */ /* 0x000fe400078ec0ff */
[----:B------:R-:W-:Y:S01]  /*4070*/  LOP3.LUT R39, R105, 0xffff0000, RZ, 0xc0, !PT ;  /* 0xffff000069277812 */ /* 0x000fe200078ec0ff */
        /* <DEDUP_REMOVED lines=8> */
[----:B------:R-:W-:Y:S01]  /*4100*/  FMUL.FTZ R46, R36, R38 ;  /* 0x00000026242e7220 */ /* 0x000fe20000410000 */
[C---:B------:R-:W-:Y:S01]  /*4110*/  IMAD.U32 R5, R4.reuse, 0x10000, RZ ;  /* 0x0001000004057824 */ /* 0x040fe200078e00ff */
[----:B------:R-:W-:Y:S01]  /*4120*/  LOP3.LUT R36, R4, 0xffff0000, RZ, 0xc0, !PT ;  /* 0xffff000004247812 */ /* 0x000fe200078ec0ff */
[----:B---3--:R-:W-:Y:S01]  /*4130*/  FMUL.FTZ R96, R15, R42 ;  /* 0x0000002a0f607220 */ /* 0x008fe20000410000 */
[----:B------:R-:W-:Y:S01]  /*4140*/  FFMA.FTZ R4, R37, R38, -R44 ;  /* 0x0000002625047223 */ /* 0x000fe2000001082c */
[-C--:B------:R-:W-:Y:S01]  /*4150*/  FMUL.FTZ R38, R15, R40.reuse ;  /* 0x000000280f267220 */ /* 0x080fe20000410000 */
[----:B------:R-:W-:Y:S01]  /*4160*/  LOP3.LUT R106, R106, 0xffff0000, RZ, 0xc0, !PT ;  /* 0xffff00006a6a7812 */ /* 0x000fe200078ec0ff */
[----:B------:R-:W-:Y:S01]  /*4170*/  IMAD.U32 R105, R105, 0x10000, RZ ;  /* 0x0001000069697824 */ /* 0x000fe200078e00ff */
[----:B------:R-:W-:Y:S01]  /*4180*/  LOP3.LUT R104, R104, 0xffff0000, RZ, 0xc0, !PT ;  /* 0xffff000068687812 */ /* 0x000fe200078ec0ff */
[----:B------:R-:W-:Y:S01]  /*4190*/  FFMA.FTZ R96, R11, R40, -R96 ;  /* 0x000000280b607223 */ /* 0x000fe20000010860 */
[----:B------:R-:W-:-:S02]  /*41a0*/  IMAD.U32 R107, R107, 0x10000, RZ ;  /* 0x000100006b6b7824 */ /* 0x000fc400078e00ff */
[----:B------:R-:W-:Y:S01]  /*41b0*/  FFMA.FTZ R11, R11, R42, R38 ;  /* 0x0000002a0b0b7223 */ /* 0x000fe20000010026 */
[C---:B------:R-:W-:Y:S01]  /*41c0*/  FMUL.FTZ R38, R6.reuse, R106 ;  /* 0x0000006a06267220 */ /* 0x040fe20000410000 */
[----:B------:R-:W-:Y:S01]  /*41d0*/  FMUL.FTZ R15, R6, R104 ;  /* 0x00000068060f7220 */ /* 0x000fe20000410000 */
[C---:B------:R-:W-:Y:S01]  /*41e0*/  FMUL.FTZ R6, R36.reuse, R105 ;  /* 0x0000006924067220 */ /* 0x040fe20000410000 */
[----:B------:R-:W-:Y:S01]  /*41f0*/  FFMA.FTZ R37, R37, R39, R46 ;  /* 0x0000002725257223 */ /* 0x000fe2000001002e */
[-C--:B------:R-:W-:Y:S01]  /*4200*/  FMUL.FTZ R36, R36, R107.reuse ;  /* 0x0000006b24247220 */ /* 0x080fe20000410000 */
[----:B------:R-:W-:Y:S02]  /*4210*/  IMAD.U32 R7, R7, 0x10000, RZ ;  /* 0x0001000007077824 */ /* 0x000fe400078e00ff */
[----:B------:R-:W-:Y:S01]  /*4220*/  FFMA.FTZ R6, R5, R107, -R6 ;  /* 0x0000006b05067223 */ /* 0x000fe20000010806 */
[----:B------:R-:W-:Y:S01]  /*4230*/  F2FP.BF16.F32.PACK_AB R96, R11, R96 ;  /* 0x000000600b60723e */ /* 0x000fe200000010ff */
        /* <DEDUP_REMOVED lines=8> */
.L_x_9709:
[----:B------:R-:W-:Y:S05]  /*42c0*/  BSYNC B2 ;  /* 0x0000000000027941 */ /* 0x000fea0003800000 */
.L_x_9708:
[----:B--2---:R0:W-:Y:S02]  /*42d0*/  ST.E.128 desc[UR40][R12.64], R4 ;  /* 0x000000040c007985 */ /* 0x0041e4000c101d28 */
.L_x_9707:
[----:B------:R-:W-:Y:S05]  /*42e0*/  BSYNC B1 ;  /* 0x0000000000017941 */ /* 0x000fea0003800000 */
.L_x_9706:
[----:B0---4-:R-:W4:Y:S02]  /*42f0*/  LDL R4, [R1] ;  /* 0x0000000001047983 */ /* 0x011f240000100800 */
[----:B----4-:R-:W-:-:S13]  /*4300*/  LOP3.LUT P2, RZ, R4, 0x1, RZ, 0xc0, !PT ;  /* 0x0000000104ff7812 */ /* 0x010fda000784c0ff */
[----:B------:R-:W-:Y:S05]  /*4310*/  @P2 BRA `(.L_x_9705) ;  /* 0x0000001c00302947 */ /* 0x000fea0003800000 */
[----:B------:R0:W4:Y:S01]  /*4320*/  LDS.128 R4, [R89+0x2000] ;  /* 0x0020000059047984 */ /* 0x0001220000000c00 */
[C---:B------:R-:W-:Y:S01]  /*4330*/  LEA R12, P2, R2.reuse, R14, 0x1 ;  /* 0x0000000e020c7211 */ /* 0x040fe200078408ff */
[----:B------:R-:W-:Y:S03]  /*4340*/  BSSY B1, `(.L_x_9710) ;  /* 0x0000032000017945 */ /* 0x000fe60003800000 */
[----:B-1----:R-:W-:Y:S02]  /*4350*/  LEA.HI.X R13, R2, R97, R206, 0x1, P2 ;  /* 0x00000061020d7211 */ /* 0x002fe400010f0cce */
[----:B------:R-:W-:-:S13]  /*4360*/  ISETP.GE.AND P2, PT, R209, R88, PT ;  /* 0x00000058d100720c */ /* 0x000fda0003f46270 */
[----:B0-----:R-:W-:Y:S05]  /*4370*/  @P2 BRA `(.L_x_9711) ;  /* 0x0000000000b82947 */ /* 0x001fea0003800000 */
[--C-:B------:R-:W-:Y:S01]  /*4380*/  SHF.R.U64 R37, R32, 0x10, R33.reuse ;  /* 0x0000001020257819 */ /* 0x100fe20000001221 */
[----:B----4-:R-:W-:Y:S01]  /*4390*/  IMAD.U32 R11, R6, 0x10000, RZ ;  /* 0x00010000060b7824 */ /* 0x010fe200078e00ff */
[----:B------:R-:W-:Y:S01]  /*43a0*/  SHF.R.U32.HI R36, RZ, 0x10, R33 ;  /* 0x00000010ff247819 */ /* 0x000fe20000011621 */
[----:B------:R-:W-:Y:S01]  /*43b0*/  IMAD.U32 R15, R7, 0x10000, RZ ;  /* 0x00010000070f7824 */ /* 0x000fe200078e00ff */
[--C-:B------:R-:W-:Y:S02]  /*43c0*/  SHF.R.U64 R33, R34, 0x10, R35.reuse ;  /* 0x0000001022217819 */ /* 0x100fe40000001223 */
[----:B------:R-:W-:Y:S02]  /*43d0*/  SHF.R.U32.HI R34, RZ, 0x10, R35 ;  /* 0x00000010ff227819 */ /* 0x000fe40000011623 */
[----:B------:R-:W-:Y:S02]  /*43e0*/  PRMT R101, R101, 0x5410, R36 ;  /* 0x0000541065657816 */ /* 0x000fe40000000024 */
[----:B------:R-:W-:-:S02]  /*43f0*/  PRMT R103, R103, 0x5410, R34 ;  /* 0x0000541067677816 */ /* 0x000fc40000000022 */
[----:B------:R-:W-:Y:S01]  /*4400*/  LOP3.LUT R14, R6, 0xffff0000, RZ, 0xc0, !PT ;  /* 0xffff0000060e7812 */ /* 0x000fe200078ec0ff */
[----:B------:R-:W-:Y:S01]  /*4410*/  IMAD.U32 R34, R101, 0x10000, RZ ;  /* 0x0001000065227824 */ /* 0x000fe200078e00ff */
[----:B------:R-:W-:Y:S01]  /*4420*/  PRMT R100, R100, 0x5410, R37 ;  /* 0x0000541064647816 */ /* 0x000fe20000000025 */
        /* <DEDUP_REMOVED lines=16> */
[----:B------:R-:W-:Y:S01]  /*4530*/  LOP3.LUT R4, R4, 0xffff0000, RZ, 0xc0, !PT ;  /* 0xffff000004047812 */ /* 0x000fe200078ec0ff */
[----:B------:R-:W-:Y:S01]  /*4540*/  FMUL.FTZ R14, R32, R103 ;  /* 0x00000067200e7220 */ /* 0x000fe20000410000 */
[----:B------:R-:W-:-:S02]  /*4550*/  IMAD.U32 R102, R102, 0x10000, RZ ;  /* 0x0001000066667824 */ /* 0x000fc400078e00ff */
[----:B------:R-:W-:Y:S01]  /*4560*/  FMUL.FTZ R32, R32, R101 ;  /* 0x0000006520207220 */ /* 0x000fe20000410000 */
[----:B------:R-:W-:Y:S02]  /*4570*/  IMAD.U32 R100, R100, 0x10000, RZ ;  /* 0x0001000064647824 */ /* 0x000fe400078e00ff */
[C---:B------:R-:W-:Y:S01]  /*4580*/  FFMA.FTZ R37, R6.reuse, R33, -R37 ;  /* 0x0000002106257223 */ /* 0x040fe20000010825 */
[----:B------:R-:W-:Y:S01]  /*4590*/  FFMA.FTZ R38, R6, R35, R38 ;  /* 0x0000002306267223 */ /* 0x000fe20000010026 */
[C---:B------:R-:W-:Y:S01]  /*45a0*/  FFMA.FTZ R14, R15.reuse, R101, -R14 ;  /* 0x000000650f0e7223 */ /* 0x040fe2000001080e */
        /* <DEDUP_REMOVED lines=11> */
.L_x_9711:
[----:B------:R-:W-:Y:S05]  /*4660*/  BSYNC B1 ;  /* 0x0000000000017941 */ /* 0x000fea0003800000 */
.L_x_9710:
[----:B----4-:R0:W-:Y:S01]  /*4670*/  ST.E.128 desc[UR40][R12.64], R4 ;  /* 0x000000040c007985 */ /* 0x0101e2000c101d28 */
[----:B------:R-:W-:Y:S05]  /*4680*/  BRA `(.L_x_9705) ;  /* 0x0000001800547947 */ /* 0x000fea0003800000 */
.L_x_9687:
[----:B------:R-:W-:Y:S01]  /*4690*/  VIADD R12, R204, 0x40 ;  /* 0x00000040cc0c7836 */ /* 0x000fe20000000000 */
[----:B------:R-:W-:-:S04]  /*46a0*/  CS2R R34, SRZ ;  /* 0x0000000000227805 */ /* 0x000fc8000001ff00 */
[----:B------:R-:W-:-:S04]  /*46b0*/  ISETP.GE.AND P2, PT, R12, R94, PT ;  /* 0x0000005e0c00720c */ /* 0x000fc80003f46270 */
[----:B------:R-:W-:-:S13]  /*46c0*/  ISETP.GE.OR P2, PT, R16, R88, P2 ;  /* 0x000000581000720c */ /* 0x000fda0001746670 */
[----:B------:R-:W-:Y:S01]  /*46d0*/  @!P2 IADD3 R5, P3, P4, R20, R4, R51 ;  /* 0x000000041405a210 */ /* 0x000fe20007c7e033 */
[----:B------:R-:W0:Y:S03]  /*46e0*/  @!P2 LDC.64 R14, c[0x0][0x3e8] ;  /* 0x0000fa00ff0eab82 */ /* 0x000e260000000a00 */
[----:B------:R-:W-:Y:S02]  /*46f0*/  @!P2 IADD3.X R32, R66, R100, R29, P3, P4 ;  /* 0x000000644220a210 */ /* 0x000fe40001fe841d */
[----:B------:R-:W-:-:S04]  /*4700*/  @!P2 IADD3 R38, P3, P4, R54, R6, R59 ;  /* 0x000000063626a210 */ /* 0x000fc80007c7e03b */
[----:B------:R-:W-:Y:S02]  /*4710*/  @!P2 IADD3.X R39, R68, R11, R58, P3, P4 ;  /* 0x0000000b4427a210 */ /* 0x000fe40001fe843a */
[----:B------:R-:W-:-:S04]  /*4720*/  ISETP.GE.AND P3, PT, R204, R94, PT ;  /* 0x0000005ecc00720c */ /* 0x000fc80003f66270 */
[----:B------:R-:W-:-:S13]  /*4730*/  ISETP.GE.OR P3, PT, R16, R88, P3 ;  /* 0x000000581000720c */ /* 0x000fda0001f66670 */
[----:B------:R-:W1:Y:S01]  /*4740*/  @!P3 LDC.64 R12, c[0x0][0x3e8] ;  /* 0x0000fa00ff0cbb82 */ /* 0x000e620000000a00 */
[----:B------:R-:W-:-:S05]  /*4750*/  @!P3 IADD3 R4, P4, R20, R4, RZ ;  /* 0x000000041404b210 */ /* 0x000fca0007f9e0ff */
[----:B------:R-:W-:Y:S02]  /*4760*/  @!P3 IMAD.X R7, R100, 0x1, R66, P4 ;  /* 0x000000016407b824 */ /* 0x000fe400020e0642 */
[----:B------:R-:W2:Y:S01]  /*4770*/  @!P3 LDC.64 R36, c[0x0][0x400] ;  /* 0x00010000ff24bb82 */ /* 0x000ea20000000a00 */
[----:B-1----:R-:W-:-:S04]  /*4780*/  @!P3 LEA R12, P4, R4, R12, 0x1 ;  /* 0x0000000c040cb211 */ /* 0x002fc800078808ff */
[----:B------:R-:W-:Y:S02]  /*4790*/  @!P3 LEA.HI.X R13, R4, R13, R7, 0x1, P4 ;  /* 0x0000000d040db211 */ /* 0x000fe400020f0c07 */
[----:B------:R-:W-:-:S05]  /*47a0*/  @!P3 IADD3 R6, P4, R54, R6, RZ ;  /* 0x000000063606b210 */ /* 0x000fca0007f9e0ff */
[----:B------:R-:W-:Y:S01]  /*47b0*/  @!P3 IMAD.X R11, R11, 0x1, R68, P4 ;  /* 0x000000010b0bb824 */ /* 0x000fe200020e0644 */
[----:B--2---:R-:W-:-:S04]  /*47c0*/  @!P3 LEA R36, P4, R6, R36, 0x1 ;  /* 0x000000240624b211 */ /* 0x004fc800078808ff */
[----:B------:R-:W-:Y:S02]  /*47d0*/  @!P3 LEA.HI.X R37, R6, R37, R11, 0x1, P4 ;  /* 0x000000250625b211 */ /* 0x000fe400020f0c0b */
[----:B------:R-:W-:Y:S02]  /*47e0*/  CS2R R6, SRZ ;  /* 0x0000000000067805 */ /* 0x000fe4000001ff00 */
[----:B0-----:R-:W-:-:S04]  /*47f0*/  @!P2 LEA R14, P4, R5, R14, 0x1 ;  /* 0x0000000e050ea211 */ /* 0x001fc800078808ff */
[----:B------:R-:W-:Y:S02]  /*4800*/  @!P2 LEA.HI.X R15, R5, R15, R32, 0x1, P4 ;  /* 0x0000000f050fa211 */ /* 0x000fe400020f0c20 */
[----:B------:R-:W-:Y:S02]  /*4810*/  CS2R R4, SRZ ;  /* 0x0000000000047805 */ /* 0x000fe4000001ff00 */
[----:B------:R-:W-:-:S04]  /*4820*/  CS2R R32, SRZ ;  /* 0x0000000000207805 */ /* 0x000fc8000001ff00 */
[----:B------:R0:W2:Y:S04]  /*4830*/  @!P3 LDG.E.128 R4, desc[UR40][R12.64] ;  /* 0x000000280c04b981 */ /* 0x0000a8000c1e1d00 */
[----:B------:R1:W3:Y:S01]  /*4840*/  @!P3 LDG.E.128 R32, desc[UR40][R36.64] ;  /* 0x000000282420b981 */ /* 0x0002e2000c1e1d00 */
[----:B0-----:R-:W0:Y:S01]  /*4850*/  @!P2 LDC.64 R12, c[0x0][0x400] ;  /* 0x00010000ff0cab82 */ /* 0x001e220000000a00 */
[----:B-1----:R-:W-:Y:S02]  /*4860*/  CS2R R36, SRZ ;  /* 0x0000000000247805 */ /* 0x002fe4000001ff00 */
[----:B------:R-:W-:Y:S02]  /*4870*/  CS2R R42, SRZ ;  /* 0x00000000002a7805 */ /* 0x000fe4000001ff00 */
[----:B------:R-:W-:-:S02]  /*4880*/  CS2R R40, SRZ ;  /* 0x0000000000287805 */ /* 0x000fc4000001ff00 */
[----:B0-----:R-:W-:-:S04]  /*4890*/  @!P2 LEA R12, P3, R38, R12, 0x1 ;  /* 0x0000000c260ca211 */ /* 0x001fc800078608ff */
[----:B------:R-:W-:Y:S02]  /*48a0*/  @!P2 LEA.HI.X R13, R38, R13, R39, 0x1, P3 ;  /* 0x0000000d260da211 */ /* 0x000fe400018f0c27 */
[----:B------:R-:W-:-:S03]  /*48b0*/  CS2R R38, SRZ ;  /* 0x0000000000267805 */ /* 0x000fc6000001ff00 */
[----:B------:R0:W4:Y:S04]  /*48c0*/  @!P2 LDG.E.128 R40, desc[UR40][R12.64] ;  /* 0x000000280c28a981 */ /* 0x000128000c1e1d00 */
[----:B------:R1:W5:Y:S01]  /*48d0*/  @!P2 LDG.E.128 R36, desc[UR40][R14.64] ;  /* 0x000000280e24a981 */ /* 0x000362000c1e1d00 */
[----:B------:R-:W-:Y:S02]  /*48e0*/  ISETP.NE.AND P3, PT, R210, 0x3, PT ;  /* 0x00000003d200780c */ /* 0x000fe40003f65270 */
[----:B------:R-:W-:Y:S01]  /*48f0*/  ISETP.GE.AND P2, PT, R16, R88, PT ;  /* 0x000000581000720c */ /* 0x000fe20003f46270 */
[----:B--2---:R-:W-:Y:S02]  /*4900*/  IMAD.MOV.U32 R11, RZ, RZ, R6 ;  /* 0x000000ffff0b7224 */ /* 0x004fe400078e0006 */
[----:B------:R-:W-:-:S02]  /*4910*/  IMAD.MOV.U32 R44, RZ, RZ, R7 ;  /* 0x000000ffff2c7224 */ /* 0x000fc400078e0007 */
[----:B------:R-:W-:Y:S01]  /*4920*/  IMAD.MOV.U32 R46, RZ, RZ, R5 ;  /* 0x000000ffff2e7224 */ /* 0x000fe200078e0005 */
[----:B------:R-:W-:Y:S01]  /*4930*/  PRMT R109, R109, 0x5410, R11 ;  /* 0x000054106d6d7816 */ /* 0x000fe2000000000b */
[----:B---3--:R-:W-:Y:S01]  /*4940*/  IMAD.MOV.U32 R11, RZ, RZ, R34 ;  /* 0x000000ffff0b7224 */ /* 0x008fe200078e0022 */
[----:B------:R-:W-:Y:S01]  /*4950*/  PRMT R107, R44, 0x7610, R107 ;  /* 0x000076102c6b7816 */ /* 0x000fe2000000006b */
[----:B0-----:R-:W-:Y:S01]  /*4960*/  IMAD.MOV.U32 R12, RZ, RZ, R35 ;  /* 0x000000ffff0c7224 */ /* 0x001fe200078e0023 */
[----:B------:R-:W-:Y:S01]  /*4970*/  PRMT R106, R46, 0x7610, R106 ;  /* 0x000076102e6a7816 */ /* 0x000fe2000000006a */
[----:B------:R-:W-:Y:S02]  /*4980*/  IMAD.MOV.U32 R13, RZ, RZ, R32 ;  /* 0x000000ffff0d7224 */ /* 0x000fe400078e0020 */
[----:B-1----:R-:W-:Y:S01]  /*4990*/  IMAD.MOV.U32 R14, RZ, RZ, R33 ;  /* 0x000000ffff0e7224 */ /* 0x002fe200078e0021 */
[----:B------:R-:W-:Y:S02]  /*49a0*/  PRMT R117, R11, 0x7610, R117 ;  /* 0x000076100b757816 */ /* 0x000fe40000000075 */
[----:B------:R-:W-:-:S02]  /*49b0*/  PRMT R107, R107, 0x5410, R12 ;  /* 0x000054106b6b7816 */ /* 0x000fc4000000000c */
[----:B------:R-:W-:Y:S02]  /*49c0*/  PRMT R110, R110, 0x5410, R13 ;  /* 0x000054106e6e7816 */ /* 0x000fe4000000000d */
[----:B------:R-:W-:Y:S01]  /*49d0*/  PRMT R106, R106, 0x5410, R14 ;  /* 0x000054106a6a7816 */ /* 0x000fe2000000000e */
[----:B------:R-:W-:-:S05]  /*49e0*/  IMAD.MOV.U32 R45, RZ, RZ, R4 ;  /* 0x000000ffff2d7224 */ /* 0x000fca00078e0004 */
[----:B------:R-:W-:Y:S01]  /*49f0*/  PRMT R118, R45, 0x7610, R118 ;  /* 0x000076102d767816 */ /* 0x000fe20000000076 */
[----:B-----5:R-:W-:Y:S02]  /*4a00*/  IMAD.MOV.U32 R11, RZ, RZ, R38 ;  /* 0x000000ffff0b7224 */ /* 0x020fe400078e0026 */
[----:B------:R-:W-:Y:S02]  /*4a10*/  IMAD.MOV.U32 R12, RZ, RZ, R39 ;  /* 0x000000ffff0c7224 */ /* 0x000fe400078e0027 */
[----:B------:R-:W-:Y:S02]  /*4a20*/  IMAD.MOV.U32 R13, RZ, RZ, R36 ;  /* 0x000000ffff0d7224 */ /* 0x000fe400078e0024 */
        /* <DEDUP_REMOVED lines=15> */
.L_x_9712:
[----:B------:R-:W-:Y:S01]  /*4b20*/  IMAD R87, R18, 0x8, R19 ;  /* 0x0000000812577824 */ /* 0x000fe200078e0213 */
[----:B------:R-:W-:Y:S01]  /*4b30*/  SHF.L.U32 R95, R208, 0x1f, RZ ;  /* 0x0000001fd05f7819 */ /* 0x000fe200000006ff */
[----:B------:R-:W0:Y:S01]  /*4b40*/  LDC R98, c[0x0][0x2f4] ;  /* 0x0000bd00ff627b82 */ /* 0x000e220000000800 */
[----:B------:R-:W-:Y:S02]  /*4b50*/  BSSY B1, `(.L_x_9713) ;  /* 0x0000003000017945 */ /* 0x000fe40003800000 */
[----:B------:R-:W1:Y:S02]  /*4b60*/  SYNCS.PHASECHK.TRANS64.TRYWAIT P4, [R87+URZ+0x22890], R95 ;  /* 0x0228905f570075a7 */ /* 0x000e64000808017f */
[----:B-1----:R-:W-:Y:S05]  /*4b70*/  @!P4 BRA `(.L_x_9714) ;  /* 0x0000015400e4c947 */ /* 0x002fea0003800000 */
.L_x_9960:
[----:B------:R-:W-:Y:S05]  /*4b80*/  BSYNC B1 ;  /* 0x0000000000017941 */ /* 0x000fea0003800000 */
.L_x_9713:
[----:B------:R-:W-:Y:S01]  /*4b90*/  UMOV UR4, 0xffffffff ;  /* 0xffffffff00047882 */ /* 0x000fe20000000000 */
[----:B0-----:R-:W-:Y:S02]  /*4ba0*/  IMAD.IADD R102, R98, 0x1, -R61 ;  /* 0x0000000162667824 */ /* 0x001fe400078e0a3d */
[----:B------:R-:W-:Y:S05]  /*4bb0*/  BRA.DIV UR4, `(.L_x_9715) ;  /* 0x0000015604e87947 */ /* 0x000fea000b800000 */
[----:B------:R0:W2:Y:S04]  /*4bc0*/  SHFL.IDX PT, R99, R97, RZ, 0x1c1f ;  /* 0x001c1fff61637589 */ /* 0x0000a800000e0000 */
[----:B------:R0:W3:Y:S02]  /*4bd0*/  SHFL.IDX PT, R100, R96, RZ, 0x1c1f ;  /* 0x001c1fff60647589 */ /* 0x0000e400000e0000 */
.L_x_9964:
[----:B------:R-:W-:Y:S01]  /*4be0*/  ISETP.GE.OR P4, PT, R204, R94, P1 ;  /* 0x0000005ecc00720c */ /* 0x000fe20000f86670 */
[----:B------:R-:W-:-:S12]  /*4bf0*/  BSSY B1, `(.L_x_9716) ;  /* 0x0000077000017945 */ /* 0x000fd80003800000 */
[----:B------:R-:W-:Y:S05]  /*4c00*/  @P4 BRA `(.L_x_9717) ;  /* 0x0000000400d44947 */ /* 0x000fea0003800000 */
[----:B------:R-:W4:Y:S01]  /*4c10*/  LDL R14, [R1+0x14] ;  /* 0x00001400010e7983 */ /* 0x000f220000100800 */
[----:B------:R-:W-:Y:S01]  /*4c20*/  SEL R11, R61, R102, !P0 ;  /* 0x000000663d0b7207 */ /* 0x000fe20004000000 */
[----:B------:R-:W-:Y:S01]  /*4c30*/  BSSY B2, `(.L_x_9718) ;  /* 0x000006c000027945 */ /* 0x000fe20003800000 */
[C---:B---3--:R-:W-:Y:S02]  /*4c40*/  LEA R88, P4, R70.reuse, R100, 0x1 ;  /* 0x0000006446587211 */ /* 0x048fe400078808ff */
[----:B------:R-:W-:Y:S02]  /*4c50*/  SHF.R.S32.HI R12, RZ, 0x1f, R11 ;  /* 0x0000001fff0c7819 */ /* 0x000fe4000001140b */
[----:B--2---:R-:W-:Y:S02]  /*4c60*/  LEA.HI.X R89, R70, R99, R72, 0x1, P4 ;  /* 0x0000006346597211 */ /* 0x004fe400020f0c48 */
[----:B------:R-:W-:-:S04]  /*4c70*/  LEA.HI R12, R12, R11, RZ, 0x4 ;  /* 0x0000000b0c0c7211 */ /* 0x000fc800078f20ff */
[----:B------:R-:W-:Y:S01]  /*4c80*/  LEA.HI.SX32 R11, R12, R69, 0x1c ;  /* 0x000000450c0b7211 */ /* 0x000fe200078fe2ff */
[----:B------:R-:W-:-:S04]  /*4c90*/  IMAD R12, R18, 0x1800, R85 ;  /* 0x00001800120c7824 */ /* 0x000fc800078e0255 */
[----:B------:R-:W-:Y:S02]  /*4ca0*/  IMAD.SHL.U32 R11, R11, 0x8, RZ ;  /* 0x000000080b0b7824 */ /* 0x000fe400078e00ff */
[----:B------:R-:W-:-:S03]  /*4cb0*/  IMAD R12, R12, 0x2, R19 ;  /* 0x000000020c0c7824 */ /* 0x000fc600078e0213 */
[----:B------:R-:W-:-:S04]  /*4cc0*/  LOP3.LUT R13, R73, 0x38, R11, 0xf8, !PT ;  /* 0x00000038490d7812 */ /* 0x000fc800078ef80b */
[----:B------:R-:W-:-:S05]  /*4cd0*/  LOP3.LUT R13, R13, R76, RZ, 0x3c, !PT ;  /* 0x0000004c0d0d7212 */ /* 0x000fca00078e3cff */
[----:B----4-:R-:W-:-:S04]  /*4ce0*/  IMAD R13, R14, 0x200, R13 ;  /* 0x000002000e0d7824 */ /* 0x010fc800078e020d */
[----:B------:R-:W-:Y:S02]  /*4cf0*/  IMAD R44, R18, 0x1800, R13 ;  /* 0x00001800122c7824 */ /* 0x000fe400078e020d */
[----:B------:R-:W2:Y:S02]  /*4d00*/  LDS.128 R12, [R12+0x1c400] ;  /* 0x01c400000c0c7984 */ /* 0x000ea40000000c00 */
[----:B------:R-:W-:-:S06]  /*4d10*/  IMAD R44, R44, 0x2, R19 ;  /* 0x000000022c2c7824 */ /* 0x000fcc00078e0213 */
[----:B------:R-:W3:Y:S01]  /*4d20*/  LDS.128 R44, [R44+0x1c400] ;  /* 0x01c400002c2c7984 */ /* 0x000ee20000000c00 */
[----:B------:R-:W-:Y:S05]  /*4d30*/  @P2 BRA `(.L_x_9719) ;  /* 0x00000004006c2947 */ /* 0x000fea0003800000 */
[----:B------:R-:W-:Y:S01]  /*4d40*/  SHF.R.U64 R101, R4, 0x10, R5 ;  /* 0x0000001004657819 */ /* 0x000fe20000001205 */
[----:B---3--:R-:W-:Y:S01]  /*4d50*/  IMAD.U32 R108, R45, 0x10000, RZ ;  /* 0x000100002d6c7824 */ /* 0x008fe200078e00ff */
[----:B------:R-:W-:Y:S02]  /*4d60*/  SHF.R.U64 R4, R6, 0x10, R7 ;  /* 0x0000001006047819 */ /* 0x000fe40000001207 */
[----:B------:R-:W-:Y:S02]  /*4d70*/  SHF.R.U32.HI R6, RZ, 0x10, R33 ;  /* 0x00000010ff067819 */ /* 0x000fe40000011621 */
[----:B------:R-:W-:Y:S02]  /*4d80*/  SHF.R.U32.HI R105, RZ, 0x10, R5 ;  /* 0x00000010ff697819 */ /* 0x000fe40000011605 */
[----:B------:R-:W-:Y:S02]  /*4d90*/  PRMT R6, R106, 0x5432, R6 ;  /* 0x000054326a067816 */ /* 0x000fe40000000006 */
[----:B------:R-:W-:-:S02]  /*4da0*/  SHF.R.U32.HI R103, RZ, 0x10, R7 ;  /* 0x00000010ff677819 */ /* 0x000fc40000011607 */
[----:B------:R-:W-:Y:S01]  /*4db0*/  SHF.R.U64 R104, R32, 0x10, R33 ;  /* 0x0000001020687819 */ /* 0x000fe20000001221 */
[----:B------:R-:W-:Y:S01]  /*4dc0*/  IMAD.U32 R33, R6, 0x10000, RZ ;  /* 0x0001000006217824 */ /* 0x000fe200078e00ff */
[----:B------:R-:W-:Y:S01]  /*4dd0*/  PRMT R7, R106, 0x5410, R105 ;  /* 0x000054106a077816 */ /* 0x000fe20000000069 */
[----:B--2---:R-:W-:Y:S01]  /*4de0*/  IMAD.U32 R106, R13, 0x10000, RZ ;  /* 0x000100000d6a7824 */ /* 0x004fe200078e00ff */
[--C-:B------:R-:W-:Y:S01]  /*4df0*/  SHF.R.U64 R5, R34, 0x10, R35.reuse ;  /* 0x0000001022057819 */ /* 0x100fe20000001223 */
[----:B------:R-:W-:Y:S01]  /*4e00*/  FMUL.FTZ R105, R108, R33 ;  /* 0x000000216c697220 */ /* 0x000fe20000410000 */
[----:B------:R-:W-:Y:S01]  /*4e10*/  SHF.R.U32.HI R34, RZ, 0x10, R35 ;  /* 0x00000010ff227819 */ /* 0x000fe20000011623 */
[C---:B------:R-:W-:Y:S01]  /*4e20*/  IMAD.U32 R35, R7.reuse, 0x10000, RZ ;  /* 0x0001000007237824 */ /* 0x040fe200078e00ff */
[----:B------:R-:W-:Y:S02]  /*4e30*/  LOP3.LUT R6, R6, 0xffff0000, RZ, 0xc0, !PT ;  /* 0xffff000006067812 */ /* 0x000fe400078ec0ff */
[----:B------:R-:W-:Y:S01]  /*4e40*/  LOP3.LUT R7, R7, 0xffff0000, RZ, 0xc0, !PT ;  /* 0xffff000007077812 */ /* 0x000fe200078ec0ff */
[-C--:B------:R-:W-:Y:S01]  /*4e50*/  FMUL.FTZ R108, R108, R35.reuse ;  /* 0x000000236c6c7220 */ /* 0x080fe20000410000 */
[----:B------:R-:W-:Y:S01]  /*4e60*/  FFMA.FTZ R32, R106, R35, -R105 ;  /* 0x000000236a207223 */ /* 0x000fe20000010869 */
[----:B------:R-:W-:Y:S01]  /*4e70*/  LOP3.LUT R35, R45, 0xffff0000, RZ, 0xc0, !PT ;  /* 0xffff00002d237812 */ /* 0x000fe200078ec0ff */
[----:B------:R-:W-:-:S02]  /*4e80*/  IMAD.U32 R105, R15, 0x10000, RZ ;  /* 0x000100000f697824 */ /* 0x000fc400078e00ff */
[----:B------:R-:W-:Y:S01]  /*4e90*/  FFMA.FTZ R33, R106, R33, R108 ;  /* 0x000000216a217223 */ /* 0x000fe2000001006c */
[----:B------:R-:W-:Y:S02]  /*4ea0*/  PRMT R45, R107, 0x5432, R34 ;  /* 0x000054326b2d7816 */ /* 0x000fe40000000022 */
[----:B------:R-:W-:Y:S01]  /*4eb0*/  LOP3.LUT R13, R13, 0xffff0000, RZ, 0xc0, !PT ;  /* 0xffff00000d0d7812 */ /* 0x000fe200078ec0ff */
[C---:B------:R-:W-:Y:S01]  /*4ec0*/  FMUL.FTZ R106, R35.reuse, R6 ;  /* 0x00000006236a7220 */ /* 0x040fe20000410000 */
[-C--:B------:R-:W-:Y:S01]  /*4ed0*/  FMUL.FTZ R35, R35, R7.reuse ;  /* 0x0000000723237220 */ /* 0x080fe20000410000 */
[----:B------:R-:W-:Y:S01]  /*4ee0*/  PRMT R103, R107, 0x5410, R103 ;  /* 0x000054106b677816 */ /* 0x000fe20000000067 */
[----:B------:R-:W-:Y:S02]  /*4ef0*/  IMAD.U32 R107, R47, 0x10000, RZ ;  /* 0x000100002f6b7824 */ /* 0x000fe400078e00ff */
[----:B------:R-:W-:Y:S01]  /*4f00*/  FFMA.FTZ R7, R13, R7, -R106 ;  /* 0x000000070d077223 */ /* 0x000fe2000001086a */
[----:B------:R-:W-:-:S02]  /*4f10*/  IMAD.U32 R34, R45, 0x10000, RZ ;  /* 0x000100002d227824 */ /* 0x000fc400078e00ff */
[----:B------:R-:W-:Y:S01]  /*4f20*/  FFMA.FTZ R6, R13, R6, R35 ;  /* 0x000000060d067223 */ /* 0x000fe20000010023 */
[----:B------:R-:W-:Y:S02]  /*4f30*/  PRMT R13, R118, 0x5410, R101 ;  /* 0x00005410760d7816 */ /* 0x000fe40000000065 */
[----:B------:R-:W-:Y:S01]  /*4f40*/  PRMT R101, R110, 0x5432, R104 ;  /* 0x000054326e657816 */ /* 0x000fe20000000068 */
[----:B------:R-:W-:Y:S02]  /*4f50*/  IMAD.U32 R104, R103, 0x10000, RZ ;  /* 0x0001000067687824 */ /* 0x000fe400078e00ff */
[----:B------:R-:W-:Y:S01]  /*4f60*/  FMUL.FTZ R106, R107, R34 ;  /* 0x000000226b6a7220 */ /* 0x000fe20000410000 */
[----:B------:R-:W-:Y:S02]  /*4f70*/  LOP3.LUT R45, R45, 0xffff0000, RZ, 0xc0, !PT ;  /* 0xffff00002d2d7812 */ /* 0x000fe400078ec0ff */
[----:B------:R-:W-:Y:S01]  /*4f80*/  LOP3.LUT R108, R47, 0xffff0000, RZ, 0xc0, !PT ;  /* 0xffff00002f6c7812 */ /* 0x000fe200078ec0ff */
[-C--:B------:R-:W-:Y:S01]  /*4f90*/  FFMA.FTZ R35, R105, R104.reuse, -R106 ;  /* 0x0000006869237223 */ /* 0x080fe2000001086a */
[----:B------:R-:W-:Y:S01]  /*4fa0*/  LOP3.LUT R103, R103, 0xffff0000, RZ, 0xc0, !PT ;  /* 0xffff000067677812 */ /* 0x000fe200078ec0ff */
[----:B------:R-:W-:Y:S01]  /*4fb0*/  FMUL.FTZ R107, R107, R104 ;  /* 0x000000686b6b7220 */ /* 0x000fe20000410000 */
[----:B------:R-:W-:Y:S01]  /*4fc0*/  LOP3.LUT R106, R15, 0xffff0000, RZ, 0xc0, !PT ;  /* 0xffff00000f6a7812 */ /* 0x000fe200078ec0ff */
[----:B------:R-:W-:Y:S01]  /*4fd0*/  FMUL.FTZ R15, R108, R45 ;  /* 0x0000002d6c0f7220 */ /* 0x000fe20000410000 */
[----:B------:R-:W-:-:S02]  /*4fe0*/  IMAD.U32 R47, R101, 0x10000, RZ ;  /* 0x00010000652f7824 */ /* 0x000fc400078e00ff */
[-C--:B------:R-:W-:Y:S01]  /*4ff0*/  FMUL.FTZ R108, R108, R103.reuse ;  /* 0x000000676c6c7220 */ /* 0x080fe20000410000 */
[----:B------:R-:W-:Y:S01]  /*5000*/  PRMT R5, R117, 0x5410, R5 ;  /* 0x0000541075057816 */ /* 0x000fe20000000005 */
[C---:B------:R-:W-:Y:S01]  /*5010*/  FFMA.FTZ R104, R106.reuse, R103, -R15 ;  /* 0x000000676a687223 */ /* 0x040fe2000001080f */
[----:B------:R-:W-:Y:S02]  /*5020*/  IMAD.U32 R103, R13, 0x10000, RZ ;  /* 0x000100000d677824 */ /* 0x000fe400078e00ff */
[----:B------:R-:W-:Y:S01]  /*5030*/  FFMA.FTZ R15, R106, R45, R108 ;  /* 0x0000002d6a0f7223 */ /* 0x000fe2000001006c */
[----:B------:R-:W-:Y:S01]  /*5040*/  IMAD.U32 R108, R44, 0x10000, RZ ;  /* 0x000100002c6c7824 */ /* 0x000fe200078e00ff */
[----:B------:R-:W-:Y:S01]  /*5050*/  PRMT R4, R109, 0x5432, R4 ;  /* 0x000054326d047816 */ /* 0x000fe20000000004 */
[----:B------:R-:W-:Y:S02]  /*5060*/  IMAD.U32 R106, R12, 0x10000, RZ ;  /* 0x000100000c6a7824 */ /* 0x000fe400078e00ff */
[----:B------:R-:W-:Y:S01]  /*5070*/  FFMA.FTZ R34, R105, R34, R107 ;  /* 0x0000002269227223 */ /* 0x000fe2000001006b */
[C---:B------:R-:W-:Y:S01]  /*5080*/  FMUL.FTZ R45, R108.reuse, R47 ;  /* 0x0000002f6c2d7220 */ /* 0x040fe20000410000 */
[----:B------:R-:W-:Y:S01]  /*5090*/  FMUL.FTZ R108, R108, R103 ;  /* 0x000000676c6c7220 */ /* 0x000fe20000410000 */
[----:B------:R-:W-:-:S02]  /*50a0*/  F2FP.BF16.F32.PACK_AB R35, R104, R35 ;  /* 0x000000236823723e */ /* 0x000fc400000010ff */
[----:B------:R-:W-:Y:S01]  /*50b0*/  FFMA.FTZ R45, R106, R103, -R45 ;  /* 0x000000676a2d7223 */ /* 0x000fe2000001082d */
[----:B------:R-:W-:Y:S01]  /*50c0*/  LOP3.LUT R103, R44, 0xffff0000, RZ, 0xc0, !PT ;  /* 0xffff00002c677812 */ /* 0x000fe200078ec0ff */
[----:B------:R-:W-:Y:S01]  /*50d0*/  FFMA.FTZ R47, R106, R47, R108 ;  /* 0x0000002f6a2f7223 */ /* 0x000fe2000001006c */
[----:B------:R-:W-:Y:S01]  /*50e0*/  LOP3.LUT R44, R101, 0xffff0000, RZ, 0xc0, !PT ;  /* 0xffff0000652c7812 */ /* 0x000fe200078ec0ff */
[----:B------:R-:W-:Y:S01]  /*50f0*/  IMAD.U32 R108, R46, 0x10000, RZ ;  /* 0x000100002e6c7824 */ /* 0x000fe200078e00ff */
[----:B------:R-:W-:Y:S01]  /*5100*/  LOP3.LUT R106, R13, 0xffff0000, RZ, 0xc0, !PT ;  /* 0xffff00000d6a7812 */ /* 0x000fe200078ec0ff */
[----:B------:R-:W-:Y:S01]  /*5110*/  IMAD.U32 R101, R4, 0x10000, RZ ;  /* 0x0001000004657824 */ /* 0x000fe200078e00ff */
[----:B------:R-:W-:Y:S01]  /*5120*/  LOP3.LUT R13, R12, 0xffff0000, RZ, 0xc0, !PT ;  /* 0xffff00000c0d7812 */ /* 0x000fe200078ec0ff */
[C---:B------:R-:W-:Y:S01]  /*5130*/  FMUL.FTZ R12, R103.reuse, R44 ;  /* 0x0000002c670c7220 */ /* 0x040fe20000410000 */
[----:B------:R-:W-:Y:S01]  /*5140*/  LOP3.LUT R46, R46, 0xffff0000, RZ, 0xc0, !PT ;  /* 0xffff00002e2e7812 */ /* 0x000fe200078ec0ff */
[-C--:B------:R-:W-:Y:S01]  /*5150*/  FMUL.FTZ R103, R103, R106.reuse ;  /* 0x0000006a67677220 */ /* 0x080fe20000410000 */
[----:B------:R-:W-:Y:S01]  /*5160*/  F2FP.BF16.F32.PACK_AB R6, R6, R33 ;  /* 0x000000210606723e */ /* 0x000fe200000010ff */
[----:B------:R-:W-:Y:S01]  /*5170*/  FFMA.FTZ R12, R13, R106, -R12 ;  /* 0x0000006a0d0c7223 */ /* 0x000fe2000001080c */
[----:B------:R-:W-:-:S02]  /*5180*/  IMAD.U32 R106, R14, 0x10000, RZ ;  /* 0x000100000e6a7824 */ /* 0x000fc400078e00ff */
[----:B------:R-:W-:Y:S01]  /*5190*/  FFMA.FTZ R44, R13, R44, R103 ;  /* 0x0000002c0d2c7223 */ /* 0x000fe20000010067 */
[C---:B------:R-:W-:Y:S01]  /*51a0*/  IMAD.U32 R13, R5.reuse, 0x10000, RZ ;  /* 0x00010000050d7824 */ /* 0x040fe200078e00ff */
[----:B------:R-:W-:Y:S02]  /*51b0*/  LOP3.LUT R5, R5, 0xffff0000, RZ, 0xc0, !PT ;  /* 0xffff000005057812 */ /* 0x000fe400078ec0ff */
[----:B------:R-:W-:Y:S01]  /*51c0*/  LOP3.LUT R14, R14, 0xffff0000, RZ, 0xc0, !PT ;  /* 0xffff00000e0e7812 */ /* 0x000fe200078ec0ff */
[C---:B------:R-:W-:Y:S01]  /*51d0*/  FMUL.FTZ R103, R108.reuse, R13 ;  /* 0x0000000d6c677220 */ /* 0x040fe20000410000 */
[-C--:B------:R-:W-:Y:S01]  /*51e0*/  FMUL.FTZ R108, R108, R101.reuse ;  /* 0x000000656c6c7220 */ /* 0x080fe20000410000 */
[----:B------:R-:W-:Y:S01]  /*51f0*/  F2FP.BF16.F32.PACK_AB R34, R15, R34 ;  /* 0x000000220f22723e */ /* 0x000fe200000010ff */
[----:B------:R-:W-:Y:S02]  /*5200*/  IMAD.MOV.U32 R15, RZ, RZ, R35 ;  /* 0x000000ffff0f7224 */ /* 0x000fe400078e0023 */
[C---:B------:R-:W-:Y:S01]  /*5210*/  FFMA.FTZ R103, R106.reuse, R101, -R103 ;  /* 0x000000656a677223 */ /* 0x040fe20000010867 */
[----:B------:R-:W-:Y:S01]  /*5220*/  FFMA.FTZ R108, R106, R13, R108 ;  /* 0x0000000d6a6c7223 */ /* 0x000fe2000001006c */
[----:B------:R-:W-:Y:S01]  /*5230*/  LOP3.LUT R13, R4, 0xffff0000, RZ, 0xc0, !PT ;  /* 0xffff0000040d7812 */ /* 0x000fe200078ec0ff */
[----:B------:R-:W-:Y:S01]  /*5240*/  FMUL.FTZ R101, R46, R5 ;  /* 0x000000052e657220 */ /* 0x000fe20000410000 */
[----:B------:R-:W-:Y:S01]  /*5250*/  F2FP.BF16.F32.PACK_AB R12, R12, R45 ;  /* 0x0000002d0c0c723e */ /* 0x000fe200000010ff */
[----:B------:R-:W-:Y:S01]  /*5260*/  IMAD.MOV.U32 R45, RZ, RZ, R6 ;  /* 0x000000ffff2d7224 */ /* 0x000fe200078e0006 */
[----:B------:R-:W-:Y:S01]  /*5270*/  F2FP.BF16.F32.PACK_AB R44, R44, R47 ;  /* 0x0000002f2c2c723e */ /* 0x000fe200000010ff */
[-C--:B------:R-:W-:Y:S01]  /*5280*/  FMUL.FTZ R46, R46, R13.reuse ;  /* 0x0000000d2e2e7220 */ /* 0x080fe20000410000 */
[----:B------:R-:W-:Y:S01]  /*5290*/  FFMA.FTZ R4, R14, R13, -R101 ;  /* 0x0000000d0e047223 */ /* 0x000fe20000010865 */
[----:B------:R-:W-:Y:S01]  /*52a0*/  F2FP.BF16.F32.PACK_AB R13, R7, R32 ;  /* 0x00000020070d723e */ /* 0x000fe200000010ff */
[----:B------:R-:W-:-:S02]  /*52b0*/  IMAD.MOV.U32 R47, RZ, RZ, R34 ;  /* 0x000000ffff2f7224 */ /* 0x000fc400078e0022 */
[----:B------:R-:W-:Y:S01]  /*52c0*/  FFMA.FTZ R5, R14, R5, R46 ;  /* 0x000000050e057223 */ /* 0x000fe2000001002e */
[----:B------:R-:W-:-:S04]  /*52d0*/  F2FP.BF16.F32.PACK_AB R14, R4, R103 ;  /* 0x00000067040e723e */ /* 0x000fc800000010ff */
[----:B------:R-:W-:-:S07]  /*52e0*/  F2FP.BF16.F32.PACK_AB R46, R5, R108 ;  /* 0x0000006c052e723e */ /* 0x000fce00000010ff */
.L_x_9719:
[----:B------:R-:W-:Y:S05]  /*52f0*/  BSYNC B2 ;  /* 0x0000000000027941 */ /* 0x000fea0003800000 */
.L_x_9718:
[----:B------:R-:W-:Y:S01]  /*5300*/  ISETP.GE.AND P4, PT, R11, R98, PT ;  /* 0x000000620b00720c */ /* 0x000fe20003f86270 */
[----:B------:R-:W-:Y:S01]  /*5310*/  IMAD.MOV.U32 R4, RZ, RZ, R100 ;  /* 0x000000ffff047224 */ /* 0x000fe200078e0064 */
[----:B--2---:R4:W-:Y:S01]  /*5320*/  ST.E.128 desc[UR40][R88.64], R12 ;  /* 0x0000000c58007985 */ /* 0x0049e2000c101d28 */
[----:B------:R-:W-:-:S10]  /*5330*/  IMAD.MOV.U32 R5, RZ, RZ, R99 ;  /* 0x000000ffff057224 */ /* 0x000fd400078e0063 */
[----:B------:R-:W-:-:S05]  /*5340*/  @!P4 IMAD.WIDE R4, R11, 0x2, R4 ;  /* 0x000000020b04c825 */ /* 0x000fca00078e0204 */
[----:B---3--:R4:W-:Y:S02]  /*5350*/  @!P4 ST.E.128 desc[UR40][R4.64], R44 ;  /* 0x0000002c0400c985 */ /* 0x0089e4000c101d28 */
.L_x_9717:
[----:B------:R-:W-:Y:S05]  /*5360*/  BSYNC B1 ;  /* 0x0000000000017941 */ /* 0x000fea0003800000 */
.L_x_9716:
[----:B------:R-:W-:-:S03]  /*5370*/  UMOV UR4, 0xffffffff ;  /* 0xffffffff00047882 */ /* 0x000fc60000000000 */
[----:B------:R-:W-:Y:S05]  /*5380*/  BRA.DIV UR4, `(.L_x_9720) ;  /* 0x0000015204407947 */ /* 0x000fea000b800000 */
[----:B0-----:R-:W0:Y:S04]  /*5390*/  SHFL.IDX PT, R97, R97, 0x1, 0x1c1f ;  /* 0x003c1f0061617f89 */ /* 0x001e2800000e0000 */
[----:B------:R-:W0:Y:S02]  /*53a0*/  SHFL.IDX PT, R96, R96, 0x1, 0x1c1f ;  /* 0x003c1f0060607f89 */ /* 0x000e2400000e0000 */
.L_x_9968:
[----:B----4-:R-:W-:-:S05]  /*53b0*/  VIADD R4, R204, 0x40 ;  /* 0x00000040cc047836 */ /* 0x010fca0000000000 */
[----:B------:R-:W-:-:S13]  /*53c0*/  ISETP.GE.OR P4, PT, R4, R94, P1 ;  /* 0x0000005e0400720c */ /* 0x000fda0000f86670 */
[----:B------:R-:W-:Y:S05]  /*53d0*/  @P4 BRA `(.L_x_9705) ;  /* 0x0000000c00004947 */ /* 0x000fea0003800000 */
[----:B------:R-:W4:Y:S01]  /*53e0*/  LDL R6, [R1+0x18] ;  /* 0x0000180001067983 */ /* 0x000f220000100800 */
[----:B------:R-:W-:Y:S01]  /*53f0*/  SEL R102, R61, R102, !P0 ;  /* 0x000000663d667207 */ /* 0x000fe20004000000 */
[----:B------:R-:W-:Y:S01]  /*5400*/  VIADD R7, R204, 0x40 ;  /* 0x00000040cc077836 */ /* 0x000fe20000000000 */
[----:B0-----:R-:W-:Y:S01]  /*5410*/  LEA R32, P4, R70, R96, 0x1 ;  /* 0x0000006046207211 */ /* 0x001fe200078808ff */
[----:B------:R-:W-:Y:S01]  /*5420*/  VIADD R4, R204, 0x40 ;  /* 0x00000040cc047836 */ /* 0x000fe20000000000 */
[----:B------:R-:W-:Y:S01]  /*5430*/  SHF.R.S32.HI R5, RZ, 0x1f, R102 ;  /* 0x0000001fff057819 */ /* 0x000fe20000011466 */
[----:B------:R-:W-:Y:S01]  /*5440*/  IMAD.SHL.U32 R7, R7, 0x40, RZ ;  /* 0x0000004007077824 */ /* 0x000fe200078e00ff */
[----:B------:R-:W-:Y:S01]  /*5450*/  BSSY B1, `(.L_x_9721) ;  /* 0x000006e000017945 */ /* 0x000fe20003800000 */
[----:B------:R-:W-:Y:S01]  /*5460*/  IMAD.SHL.U32 R4, R4, 0x40, RZ ;  /* 0x0000004004047824 */ /* 0x000fe200078e00ff */
[----:B------:R-:W-:Y:S02]  /*5470*/  LEA.HI R102, R5, R102, RZ, 0x4 ;  /* 0x0000006605667211 */ /* 0x000fe400078f20ff */
[----:B------:R-:W-:-:S02]  /*5480*/  LOP3.LUT R7, R7, 0x1c0, RZ, 0xc0, !PT ;  /* 0x000001c007077812 */ /* 0x000fc400078ec0ff */
[----:B------:R-:W-:Y:S02]  /*5490*/  LEA.HI.SX32 R11, R102, R69, 0x1c ;  /* 0x00000045660b7211 */ /* 0x000fe400078fe2ff */
[----:B------:R-:W-:Y:S02]  /*54a0*/  LOP3.LUT R4, R4, 0x1c0, RZ, 0xc0, !PT ;  /* 0x000001c004047812 */ /* 0x000fe400078ec0ff */
[----:B------:R-:W-:Y:S01]  /*54b0*/  SHF.R.U32.HI R7, RZ, 0x3, R7 ;  /* 0x00000003ff077819 */ /* 0x000fe20000011607 */
[----:B------:R-:W-:Y:S01]  /*54c0*/  IMAD.SHL.U32 R11, R11, 0x8, RZ ;  /* 0x000000080b0b7824 */ /* 0x000fe200078e00ff */
[----:B------:R-:W-:-:S04]  /*54d0*/  LEA.HI.X R33, R70, R97, R72, 0x1, P4 ;  /* 0x0000006146217211 */ /* 0x000fc800020f0c48 */
[----:B------:R-:W-:-:S04]  /*54e0*/  LOP3.LUT R4, R4, 0x38, R11, 0xf8, !PT ;  /* 0x0000003804047812 */ /* 0x000fc800078ef80b */
[----:B------:R-:W-:-:S05]  /*54f0*/  LOP3.LUT R4, R4, R7, RZ, 0x3c, !PT ;  /* 0x0000000704047212 */ /* 0x000fca00078e3cff */
[----:B----4-:R-:W-:Y:S02]  /*5500*/  IMAD.IADD R5, R6, 0x1, R4 ;  /* 0x0000000106057824 */ /* 0x010fe400078e0204 */
[C---:B------:R-:W-:Y:S02]  /*5510*/  IMAD R4, R18.reuse, 0x1800, R74 ;  /* 0x0000180012047824 */ /* 0x040fe400078e024a */
[----:B------:R-:W-:Y:S02]  /*5520*/  IMAD R6, R18, 0x1800, R5 ;  /* 0x0000180012067824 */ /* 0x000fe400078e0205 */
[--C-:B------:R-:W-:Y:S02]  /*5530*/  IMAD R4, R4, 0x2, R19.reuse ;  /* 0x0000000204047824 */ /* 0x100fe400078e0213 */
[----:B------:R-:W-:-:S04]  /*5540*/  IMAD R12, R6, 0x2, R19 ;  /* 0x00000002060c7824 */ /* 0x000fc800078e0213 */
[----:B------:R-:W0:Y:S04]  /*5550*/  LDS.128 R4, [R4+0x1c400] ;  /* 0x01c4000004047984 */ /* 0x000e280000000c00 */
[----:B------:R-:W4:Y:S01]  /*5560*/  LDS.128 R12, [R12+0x1c400] ;  /* 0x01c400000c0c7984 */ /* 0x000f220000000c00 */
[----:B------:R-:W-:Y:S05]  /*5570*/  @P2 BRA `(.L_x_9722) ;  /* 0x00000004006c2947 */ /* 0x000fea0003800000 */
[----:B------:R-:W-:Y:S02]  /*5580*/  SHF.R.U32.HI R35, RZ, 0x10, R41 ;  /* 0x00000010ff237819 */ /* 0x000fe40000011629 */
[----:B------:R-:W-:Y:S02]  /*5590*/  SHF.R.U32.HI R34, RZ, 0x10, R37 ;  /* 0x00000010ff227819 */ /* 0x000fe40000011625 */
[----:B------:R-:W-:Y:S01]  /*55a0*/  PRMT R116, R116, 0x5410, R35 ;  /* 0x0000541074747816 */ /* 0x000fe20000000023 */
[----:B----4-:R-:W-:Y:S01]  /*55b0*/  IMAD.U32 R35, R13, 0x10000, RZ ;  /* 0x000100000d237824 */ /* 0x010fe200078e00ff */
[----:B------:R-:W-:Y:S02]  /*55c0*/  PRMT R115, R115, 0x5410, R34 ;  /* 0x0000541073737816 */ /* 0x000fe40000000022 */
[----:B------:R-:W-:Y:S01]  /*55d0*/  SHF.R.U64 R36, R36, 0x10, R37 ;  /* 0x0000001024247819 */ /* 0x000fe20000001225 */
[----:B------:R-:W-:Y:S01]  /*55e0*/  IMAD.U32 R44, R116, 0x10000, RZ ;  /* 0x00010000742c7824 */ /* 0x000fe200078e00ff */
[----:B------:R-:W-:Y:S01]  /*55f0*/  SHF.R.U32.HI R46, RZ, 0x10, R43 ;  /* 0x00000010ff2e7819 */ /* 0x000fe2000001162b */
[----:B------:R-:W-:Y:S01]  /*5600*/  IMAD.U32 R37, R115, 0x10000, RZ ;  /* 0x0001000073257824 */ /* 0x000fe200078e00ff */
[----:B------:R-:W-:Y:S01]  /*5610*/  SHF.R.U64 R41, R40, 0x10, R41 ;  /* 0x0000001028297819 */ /* 0x000fe20000001229 */
[-C--:B------:R-:W-:Y:S01]  /*5620*/  FMUL.FTZ R45, R35, R44.reuse ;  /* 0x0000002c232d7220 */ /* 0x080fe20000410000 */
[----:B------:R-:W-:Y:S01]  /*5630*/  SHF.R.U64 R34, R38, 0x10, R39 ;  /* 0x0000001026227819 */ /* 0x000fe20000001227 */
[----:B0-----:R-:W-:Y:S01]  /*5640*/  IMAD.U32 R38, R5, 0x10000, RZ ;  /* 0x0001000005267824 */ /* 0x001fe200078e00ff */
[----:B------:R-:W-:Y:S01]  /*5650*/  LOP3.LUT R40, R13, 0xffff0000, RZ, 0xc0, !PT ;  /* 0xffff00000d287812 */ /* 0x000fe200078ec0ff */
[-C--:B------:R-:W-:Y:S01]  /*5660*/  FMUL.FTZ R47, R35, R37.reuse ;  /* 0x00000025232f7220 */ /* 0x080fe20000410000 */
[----:B------:R-:W-:Y:S01]  /*5670*/  LOP3.LUT R116, R116, 0xffff0000, RZ, 0xc0, !PT ;  /* 0xffff000074747812 */ /* 0x000fe200078ec0ff */
[C---:B------:R-:W-:Y:S01]  /*5680*/  FFMA.FTZ R37, R38.reuse, R37, -R45 ;  /* 0x0000002526257223 */ /* 0x040fe2000001082d */
[----:B------:R-:W-:Y:S01]  /*5690*/  LOP3.LUT R115, R115, 0xffff0000, RZ, 0xc0, !PT ;  /* 0xffff000073737812 */ /* 0x000fe200078ec0ff */
[----:B------:R-:W-:Y:S01]  /*56a0*/  FFMA.FTZ R38, R38, R44, R47 ;  /* 0x0000002c26267223 */ /* 0x000fe2000001002f */
[----:B------:R-:W-:Y:S01]  /*56b0*/  SHF.R.U32.HI R39, RZ, 0x10, R39 ;  /* 0x00000010ff277819 */ /* 0x000fe20000011627 */
[----:B------:R-:W-:Y:S01]  /*56c0*/  IMAD.U32 R44, R15, 0x10000, RZ ;  /* 0x000100000f2c7824 */ /* 0x000fe200078e00ff */
[----:B------:R-:W-:-:S02]  /*56d0*/  PRMT R113, R113, 0x5410, R46 ;  /* 0x0000541071717816 */ /* 0x000fc4000000002e */
[----:B------:R-:W-:Y:S01]  /*56e0*/  SHF.R.U64 R35, R42, 0x10, R43 ;  /* 0x000000102a237819 */ /* 0x000fe2000000122b */
[CC--:B------:R-:W-:Y:S01]  /*56f0*/  FMUL.FTZ R42, R40.reuse, R116.reuse ;  /* 0x00000074282a7220 */ /* 0x0c0fe20000410000 */
[----:B------:R-:W-:Y:S01]  /*5700*/  LOP3.LUT R13, R5, 0xffff0000, RZ, 0xc0, !PT ;  /* 0xffff0000050d7812 */ /* 0x000fe200078ec0ff */
[-C--:B------:R-:W-:Y:S01]  /*5710*/  FMUL.FTZ R43, R40, R115.reuse ;  /* 0x00000073282b7220 */ /* 0x080fe20000410000 */
[----:B------:R-:W-:Y:S01]  /*5720*/  PRMT R110, R110, 0x5410, R39 ;  /* 0x000054106e6e7816 */ /* 0x000fe20000000027 */
[C---:B------:R-:W-:Y:S01]  /*5730*/  IMAD.U32 R46, R113.reuse, 0x10000, RZ ;  /* 0x00010000712e7824 */ /* 0x040fe200078e00ff */
[----:B------:R-:W-:Y:S01]  /*5740*/  LOP3.LUT R113, R113, 0xffff0000, RZ, 0xc0, !PT ;  /* 0xffff000071717812 */ /* 0x000fe200078ec0ff */
[C---:B------:R-:W-:Y:S01]  /*5750*/  FFMA.FTZ R40, R13.reuse, R115, -R42 ;  /* 0x000000730d287223 */ /* 0x040fe2000001082a */
[----:B------:R-:W-:Y:S01]  /*5760*/  FFMA.FTZ R13, R13, R116, R43 ;  /* 0x000000740d0d7223 */ /* 0x000fe2000001002b */
[C---:B------:R-:W-:Y:S01]  /*5770*/  IMAD.U32 R39, R12.reuse, 0x10000, RZ ;  /* 0x000100000c277824 */ /* 0x040fe200078e00ff */
[----:B------:R-:W-:Y:S01]  /*5780*/  LOP3.LUT R42, R12, 0xffff0000, RZ, 0xc0, !PT ;  /* 0xffff00000c2a7812 */ /* 0x000fe200078ec0ff */
[----:B------:R-:W-:-:S02]  /*5790*/  IMAD.U32 R45, R110, 0x10000, RZ ;  /* 0x000100006e2d7824 */ /* 0x000fc400078e00ff */
[-C--:B------:R-:W-:Y:S01]  /*57a0*/  FMUL.FTZ R12, R44, R46.reuse ;  /* 0x0000002e2c0c7220 */ /* 0x080fe20000410000 */
[C---:B------:R-:W-:Y:S01]  /*57b0*/  IMAD.U32 R43, R7.reuse, 0x10000, RZ ;  /* 0x00010000072b7824 */ /* 0x040fe200078e00ff */
[----:B------:R-:W-:Y:S01]  /*57c0*/  LOP3.LUT R110, R110, 0xffff0000, RZ, 0xc0, !PT ;  /* 0xffff00006e6e7812 */ /* 0x000fe200078ec0ff */
[-C--:B------:R-:W-:Y:S01]  /*57d0*/  FMUL.FTZ R47, R44, R45.reuse ;  /* 0x0000002d2c2f7220 */ /* 0x080fe20000410000 */
[----:B------:R-:W-:Y:S01]  /*57e0*/  LOP3.LUT R44, R7, 0xffff0000, RZ, 0xc0, !PT ;  /* 0xffff0000072c7812 */ /* 0x000fe200078ec0ff */
[----:B------:R-:W-:Y:S01]  /*57f0*/  FFMA.FTZ R12, R43, R45, -R12 ;  /* 0x0000002d2b0c7223 */ /* 0x000fe2000001080c */
[----:B------:R-:W-:Y:S01]  /*5800*/  LOP3.LUT R45, R15, 0xffff0000, RZ, 0xc0, !PT ;  /* 0xffff00000f2d7812 */ /* 0x000fe200078ec0ff */
[----:B------:R-:W-:Y:S01]  /*5810*/  FFMA.FTZ R43, R43, R46, R47 ;  /* 0x0000002e2b2b7223 */ /* 0x000fe2000001002f */
[----:B------:R-:W-:Y:S01]  /*5820*/  PRMT R114, R114, 0x5410, R41 ;  /* 0x0000541072727816 */ /* 0x000fe20000000029 */
[----:B------:R-:W-:Y:S01]  /*5830*/  IMAD.U32 R5, R4, 0x10000, RZ ;  /* 0x0001000004057824 */ /* 0x000fe200078e00ff */
[----:B------:R-:W-:Y:S01]  /*5840*/  PRMT R111, R111, 0x5410, R36 ;  /* 0x000054106f6f7816 */ /* 0x000fe20000000024 */
[C---:B------:R-:W-:Y:S01]  /*5850*/  FMUL.FTZ R46, R45.reuse, R110 ;  /* 0x0000006e2d2e7220 */ /* 0x040fe20000410000 */
[----:B------:R-:W-:Y:S01]  /*5860*/  FMUL.FTZ R47, R45, R113 ;  /* 0x000000712d2f7220 */ /* 0x000fe20000410000 */
[----:B------:R-:W-:Y:S01]  /*5870*/  LOP3.LUT R45, R114, 0xffff0000, RZ, 0xc0, !PT ;  /* 0xffff0000722d7812 */ /* 0x000fe200078ec0ff */
[----:B------:R-:W-:-:S02]  /*5880*/  IMAD.U32 R15, R14, 0x10000, RZ ;  /* 0x000100000e0f7824 */ /* 0x000fc400078e00ff */
[C---:B------:R-:W-:Y:S01]  /*5890*/  FFMA.FTZ R36, R44.reuse, R113, R46 ;  /* 0x000000712c247223 */ /* 0x040fe2000001002e */
[----:B------:R-:W-:Y:S01]  /*58a0*/  FFMA.FTZ R41, R44, R110, -R47 ;  /* 0x0000006e2c297223 */ /* 0x000fe2000001082f */
[----:B------:R-:W-:Y:S01]  /*58b0*/  IMAD.U32 R46, R114, 0x10000, RZ ;  /* 0x00010000722e7824 */ /* 0x000fe200078e00ff */
[----:B------:R-:W-:Y:S01]  /*58c0*/  PRMT R109, R109, 0x5410, R34 ;  /* 0x000054106d6d7816 */ /* 0x000fe20000000022 */
[C---:B------:R-:W-:Y:S01]  /*58d0*/  IMAD.U32 R44, R111.reuse, 0x10000, RZ ;  /* 0x000100006f2c7824 */ /* 0x040fe200078e00ff */
[----:B------:R-:W-:Y:S01]  /*58e0*/  LOP3.LUT R111, R111, 0xffff0000, RZ, 0xc0, !PT ;  /* 0xffff00006f6f7812 */ /* 0x000fe200078ec0ff */
[C---:B------:R-:W-:Y:S01]  /*58f0*/  FMUL.FTZ R34, R39.reuse, R46 ;  /* 0x0000002e27227220 */ /* 0x040fe20000410000 */
[----:B------:R-:W-:Y:S01]  /*5900*/  LOP3.LUT R4, R4, 0xffff0000, RZ, 0xc0, !PT ;  /* 0xffff000004047812 */ /* 0x000fe200078ec0ff */
[-C--:B------:R-:W-:Y:S01]  /*5910*/  FMUL.FTZ R39, R39, R44.reuse ;  /* 0x0000002c27277220 */ /* 0x080fe20000410000 */
[----:B------:R-:W-:Y:S01]  /*5920*/  PRMT R112, R112, 0x5410, R35 ;  /* 0x0000541070707816 */ /* 0x000fe20000000023 */
[C---:B------:R-:W-:Y:S01]  /*5930*/  FMUL.FTZ R35, R42.reuse, R45 ;  /* 0x0000002d2a237220 */ /* 0x040fe20000410000 */
[C---:B------:R-:W-:Y:S01]  /*5940*/  FFMA.FTZ R34, R5.reuse, R44, -R34 ;  /* 0x0000002c05227223 */ /* 0x040fe20000010822 */
[----:B------:R-:W-:Y:S01]  /*5950*/  FFMA.FTZ R5, R5, R46, R39 ;  /* 0x0000002e05057223 */ /* 0x000fe20000010027 */
[-C--:B------:R-:W-:Y:S01]  /*5960*/  FMUL.FTZ R39, R42, R111.reuse ;  /* 0x0000006f2a277220 */ /* 0x080fe20000410000 */
[----:B------:R-:W-:Y:S01]  /*5970*/  FFMA.FTZ R111, R4, R111, -R35 ;  /* 0x0000006f046f7223 */ /* 0x000fe20000010823 */
[----:B------:R-:W-:Y:S01]  /*5980*/  LOP3.LUT R14, R14, 0xffff0000, RZ, 0xc0, !PT ;  /* 0xffff00000e0e7812 */ /* 0x000fe200078ec0ff */
[C---:B------:R-:W-:Y:S01]  /*5990*/  IMAD.U32 R42, R109.reuse, 0x10000, RZ ;  /* 0x000100006d2a7824 */ /* 0x040fe200078e00ff */
[C---:B------:R-:W-:Y:S01]  /*59a0*/  LOP3.LUT R35, R112.reuse, 0xffff0000, RZ, 0xc0, !PT ;  /* 0xffff000070237812 */ /* 0x040fe200078ec0ff */
[----:B------:R-:W-:Y:S01]  /*59b0*/  IMAD.U32 R44, R112, 0x10000, RZ ;  /* 0x00010000702c7824 */ /* 0x000fe200078e00ff */
[----:B------:R-:W-:Y:S01]  /*59c0*/  LOP3.LUT R109, R109, 0xffff0000, RZ, 0xc0, !PT ;  /* 0xffff00006d6d7812 */ /* 0x000fe200078ec0ff */
[----:B------:R-:W-:-:S02]  /*59d0*/  IMAD.U32 R7, R6, 0x10000, RZ ;  /* 0x0001000006077824 */ /* 0x000fc400078e00ff */
[----:B------:R-:W-:Y:S01]  /*59e0*/  FFMA.FTZ R4, R4, R45, R39 ;  /* 0x0000002d04047223 */ /* 0x000fe20000010027 */
[----:B------:R-:W-:Y:S01]  /*59f0*/  LOP3.LUT R6, R6, 0xffff0000, RZ, 0xc0, !PT ;  /* 0xffff000006067812 */ /* 0x000fe200078ec0ff */
[C---:B------:R-:W-:Y:S01]  /*5a00*/  FMUL.FTZ R46, R15.reuse, R44 ;  /* 0x0000002c0f2e7220 */ /* 0x040fe20000410000 */
[C---:B------:R-:W-:Y:S01]  /*5a10*/  FMUL.FTZ R39, R14.reuse, R35 ;  /* 0x000000230e277220 */ /* 0x040fe20000410000 */
[-C--:B------:R-:W-:Y:S01]  /*5a20*/  FMUL.FTZ R15, R15, R42.reuse ;  /* 0x0000002a0f0f7220 */ /* 0x080fe20000410000 */
[----:B------:R-:W-:Y:S01]  /*5a30*/  FMUL.FTZ R14, R14, R109 ;  /* 0x0000006d0e0e7220 */ /* 0x000fe20000410000 */
[----:B------:R-:W-:Y:S01]  /*5a40*/  F2FP.BF16.F32.PACK_AB R43, R36, R43 ;  /* 0x0000002b242b723e */ /* 0x000fe200000010ff */
[C---:B------:R-:W-:Y:S01]  /*5a50*/  FFMA.FTZ R46, R7.reuse, R42, -R46 ;  /* 0x0000002a072e7223 */ /* 0x040fe2000001082e */
[----:B------:R-:W-:Y:S01]  /*5a60*/  FFMA.FTZ R15, R7, R44, R15 ;  /* 0x0000002c070f7223 */ /* 0x000fe2000001000f */
[C---:B------:R-:W-:Y:S01]  /*5a70*/  FFMA.FTZ R14, R6.reuse, R35, R14 ;  /* 0x00000023060e7223 */ /* 0x040fe2000001000e */
[----:B------:R-:W-:Y:S01]  /*5a80*/  FFMA.FTZ R39, R6, R109, -R39 ;  /* 0x0000006d06277223 */ /* 0x000fe20000010827 */
        /* <DEDUP_REMOVED lines=9> */
[----:B------:R-:W-:-:S07]  /*5b20*/  F2FP.BF16.F32.PACK_AB R6, R39, R46 ;  /* 0x0000002e2706723e */ /* 0x000fce00000010ff */
.L_x_9722:
[----:B------:R-:W-:Y:S05]  /*5b30*/  BSYNC B1 ;  /* 0x0000000000017941 */ /* 0x000fea0003800000 */
.L_x_9721:
[----:B------:R-:W-:Y:S01]  /*5b40*/  ISETP.GE.AND P2, PT, R11, R98, PT ;  /* 0x000000620b00720c */ /* 0x000fe20003f46270 */
[----:B0-----:R0:W-:Y:S02]  /*5b50*/  ST.E.128 desc[UR40][R32.64], R4 ;  /* 0x0000000420007985 */ /* 0x0011e4000c101d28 */
[----:B0-----:R-:W-:Y:S02]  /*5b60*/  IMAD.MOV.U32 R4, RZ, RZ, R96 ;  /* 0x000000ffff047224 */ /* 0x001fe400078e0060 */
[----:B------:R-:W-:-:S08]  /*5b70*/  IMAD.MOV.U32 R5, RZ, RZ, R97 ;  /* 0x000000ffff057224 */ /* 0x000fd000078e0061 */
[----:B------:R-:W-:Y:S05]  /*5b80*/  @P2 BRA `(.L_x_9705) ;  /* 0x0000000400142947 */ /* 0x000fea0003800000 */
[----:B------:R-:W-:-:S05]  /*5b90*/  IMAD.WIDE R4, R11, 0x2, R4 ;  /* 0x000000020b047825 */ /* 0x000fca00078e0204 */
[----:B----4-:R0:W-:Y:S01]  /*5ba0*/  ST.E.128 desc[UR40][R4.64], R12 ;  /* 0x0000000c04007985 */ /* 0x0101e2000c101d28 */
[----:B------:R-:W-:Y:S05]  /*5bb0*/  BRA `(.L_x_9705) ;  /* 0x0000000400087947 */ /* 0x000fea0003800000 */
.L_x_9686:
[----:B------:R-:W-:-:S13]  /*5bc0*/  ISETP.NE.AND P3, PT, R210, 0x3, PT ;  /* 0x00000003d200780c */ /* 0x000fda0003f65270 */
[----:B------:R-:W-:Y:S05]  /*5bd0*/  @!P3 BRA `(.L_x_9723) ;  /* 0x000000000004b947 */ /* 0x000fea0003800000 */
[----:B------:R-:W-:Y:S01]  /*5be0*/  BPT.TRAP 0x1 ;  /* 0x000000040000795c */ /* 0x000fe20000300000 */
.L_x_9723:
[----:B------:R-:W-:Y:S01]  /*5bf0*/  IMAD R87, R18, 0x8, R19 ;  /* 0x0000000812577824 */ /* 0x000fe200078e0213 */
[----:B------:R-:W-:Y:S01]  /*5c00*/  SHF.L.U32 R95, R208, 0x1f, RZ ;  /* 0x0000001fd05f7819 */ /* 0x000fe200000006ff */
[----:B------:R-:W-:Y:S01]  /*5c10*/  BSSY B1, `(.L_x_9724) ;  /* 0x0000004000017945 */ /* 0x000fe20003800000 */
[----:B------:R-:W-:Y:S02]  /*5c20*/  SHF.R.S32.HI R92, RZ, 0x1f, R91 ;  /* 0x0000001fff5c7819 */ /* 0x000fe4000001145b */
[----:B------:R-:W1:Y:S02]  /*5c30*/  SYNCS.PHASECHK.TRANS64.TRYWAIT P2, [R87+URZ+0x22890], R95 ;  /* 0x0228905f570075a7 */ /* 0x000e64000804017f */
[----:B-1----:R-:W-:Y:S05]  /*5c40*/  @!P2 BRA `(.L_x_9725) ;  /* 0x00000148005ca947 */ /* 0x002fea0003800000 */
.L_x_9969:
[----:B------:R-:W-:Y:S05]  /*5c50*/  BSYNC B1 ;  /* 0x0000000000017941 */ /* 0x000fea0003800000 */
.L_x_9724:
        /* <DEDUP_REMOVED lines=25> */
.L_x_9973:
[----:B------:R-:W-:Y:S04]  /*5df0*/  BSSY B1, `(.L_x_9727) ;  /* 0x000000d000017945 */ /* 0x000fe80003800000 */
[----:B------:R-:W-:Y:S05]  /*5e00*/  @!P2 BRA `(.L_x_9728) ;  /* 0x00000000002ca947 */ /* 0x000fea0003800000 */
[----:B------:R-:W-:Y:S02]  /*5e10*/  ULDC UR4, c[0x0][0x2f4] ;  /* 0x0000bd0000047ab9 */ /* 0x000fe40000000800 */
[----:B------:R-:W-:-:S13]  /*5e20*/  ISETP.GE.AND P2, PT, R16, UR4, PT ;  /* 0x0000000410007c0c */ /* 0x000fda000bf46270 */
[----:B---3--:R-:W-:-:S04]  /*5e30*/  @!P2 LEA R14, P4, R16, R7, 0x1 ;  /* 0x00000007100ea211 */ /* 0x008fc800078808ff */
[----:B--2---:R-:W-:Y:S02]  /*5e40*/  @!P2 LEA.HI.X R15, R16, R5, R17, 0x1, P4 ;  /* 0x00000005100fa211 */ /* 0x004fe400020f0c11 */
[----:B------:R-:W-:-:S13]  /*5e50*/  ISETP.GE.AND P4, PT, R2, UR4, PT ;  /* 0x0000000402007c0c */ /* 0x000fda000bf86270 */
[----:B------:R-:W-:-:S04]  /*5e60*/  @!P4 LEA R12, P5, R2, R7, 0x1 ;  /* 0x00000007020cc211 */ /* 0x000fc800078a08ff */
[----:B------:R-:W-:Y:S02]  /*5e70*/  @!P4 LEA.HI.X R13, R2, R5, R206, 0x1, P5 ;  /* 0x00000005020dc211 */ /* 0x000fe400028f0cce */
[----:B------:R-:W2:Y:S04]  /*5e80*/  @!P2 LDS.128 R4, [R98] ;  /* 0x000000006204a984 */ /* 0x000ea80000000c00 */
[----:B--2---:R-:W-:Y:S04]  /*5e90*/  @!P2 ST.E.128 desc[UR40][R14.64], R4 ;  /* 0x000000040e00a985 */ /* 0x004fe8000c101d28 */
[----:B------:R-:W2:Y:S04]  /*5ea0*/  @!P4 LDS.128 R4, [R89] ;  /* 0x000000005904c984 */ /* 0x000ea80000000c00 */
[----:B--2---:R4:W-:Y:S02]  /*5eb0*/  @!P4 ST.E.128 desc[UR40][R12.64], R4 ;  /* 0x000000040c00c985 */ /* 0x0049e4000c101d28 */
.L_x_9728:
[----:B------:R-:W-:Y:S05]  /*5ec0*/  BSYNC B1 ;  /* 0x0000000000017941 */ /* 0x000fea0003800000 */
.L_x_9727:
[----:B------:R-:W-:-:S03]  /*5ed0*/  UMOV UR4, 0xffffffff ;  /* 0xffffffff00047882 */ /* 0x000fc60000000000 */
[----:B------:R-:W-:Y:S05]  /*5ee0*/  BRA.DIV UR4, `(.L_x_9729) ;  /* 0x0000014a04147947 */ /* 0x000fea000b800000 */
[----:B--2-4-:R2:W4:Y:S04]  /*5ef0*/  SHFL.IDX PT, R5, R33, 0x1, 0x1c1f ;  /* 0x003c1f0021057f89 */ /* 0x01452800000e0000 */
[----:B---3--:R2:W3:Y:S02]  /*5f00*/  SHFL.IDX PT, R7, R32, 0x1, 0x1c1f ;  /* 0x003c1f0020077f89 */ /* 0x0084e400000e0000 */
.L_x_9977:
[----:B------:R-:W-:-:S13]  /*5f10*/  ISETP.GE.AND P2, PT, R34, 0x41, PT ;  /* 0x000000412200780c */ /* 0x000fda0003f46270 */
[----:B------:R-:W-:Y:S05]  /*5f20*/  @!P2 BRA `(.L_x_9705) ;  /* 0x00000000002ca947 */ /* 0x000fea0003800000 */
[----:B------:R-:W-:Y:S02]  /*5f30*/  ULDC UR4, c[0x0][0x2f4] ;  /* 0x0000bd0000047ab9 */ /* 0x000fe40000000800 */
[----:B------:R-:W-:-:S13]  /*5f40*/  ISETP.GE.AND P2, PT, R16, UR4, PT ;  /* 0x0000000410007c0c */ /* 0x000fda000bf46270 */
[----:B---3--:R-:W-:-:S04]  /*5f50*/  @!P2 LEA R14, P4, R16, R7, 0x1 ;  /* 0x00000007100ea211 */ /* 0x008fc800078808ff */
[----:B----4-:R-:W-:Y:S02]  /*5f60*/  @!P2 LEA.HI.X R15, R16, R5, R17, 0x1, P4 ;  /* 0x00000005100fa211 */ /* 0x010fe400020f0c11 */
[----:B------:R-:W-:-:S13]  /*5f70*/  ISETP.GE.AND P4, PT, R2, UR4, PT ;  /* 0x0000000402007c0c */ /* 0x000fda000bf86270 */
[----:B------:R-:W-:-:S04]  /*5f80*/  @!P4 LEA R12, P5, R2, R7, 0x1 ;  /* 0x00000007020cc211 */ /* 0x000fc800078a08ff */
[----:B------:R-:W-:Y:S02]  /*5f90*/  @!P4 LEA.HI.X R13, R2, R5, R206, 0x1, P5 ;  /* 0x00000005020dc211 */ /* 0x000fe400028f0cce */
[----:B------:R-:W3:Y:S04]  /*5fa0*/  @!P2 LDS.128 R4, [R98+0x2000] ;  /* 0x002000006204a984 */ /* 0x000ee80000000c00 */
[----:B---3--:R-:W-:Y:S04]  /*5fb0*/  @!P2 ST.E.128 desc[UR40][R14.64], R4 ;  /* 0x000000040e00a985 */ /* 0x008fe8000c101d28 */
[----:B------:R-:W3:Y:S04]  /*5fc0*/  @!P4 LDS.128 R4, [R89+0x2000] ;  /* 0x002000005904c984 */ /* 0x000ee80000000c00 */
[----:B---3--:R3:W-:Y:S02]  /*5fd0*/  @!P4 ST.E.128 desc[UR40][R12.64], R4 ;  /* 0x000000040c00c985 */ /* 0x0087e4000c101d28 */
.L_x_9705:
[----:B------:R-:W-:Y:S05]  /*5fe0*/  BSYNC B0 ;  /* 0x0000000000007941 */ /* 0x000fea0003800000 */
.L_x_9685:
[----:B0--34-:R-:W0:Y:S01]  /*5ff0*/  S2R R4, SR_TID.X ;  /* 0x0000000000047919 */ /* 0x019e220000002100 */
        /* <DEDUP_REMOVED lines=16> */
.L_x_9731:
[----:B------:R-:W-:Y:S05]  /*6100*/  BSYNC B0 ;  /* 0x0000000000007941 */ /* 0x000fea0003800000 */
.L_x_9730:
[----:B------:R-:W3:Y:S01]  /*6110*/  SYNCS.PHASECHK.TRANS64.TRYWAIT P3, [R87+URZ+0x228b0], R95 ;  /* 0x0228b05f570075a7 */ /* 0x000ee2000806017f */
[----:B------:R-:W-:Y:S04]  /*6120*/  BSSY B0, `(.L_x_9732) ;  /* 0x0000002000007945 */ /* 0x000fe80003800000 */
[----:B---3--:R-:W-:Y:S05]  /*6130*/  @!P3 BRA `(.L_x_9733) ;  /* 0x0000014400ccb947 */ /* 0x008fea0003800000 */
.L_x_9978:
[----:B------:R-:W-:Y:S05]  /*6140*/  BSYNC B0 ;  /* 0x0000000000007941 */ /* 0x000fea0003800000 */
.L_x_9732:
[----:B------:R-:W-:Y:S01]  /*6150*/  ULDC.64 UR4, c[0x0][0x328] ;  /* 0x0000ca0000047ab9 */ /* 0x000fe20000000a00 */
[----:B------:R-:W-:Y:S01]  /*6160*/  ULDC.64 UR6, c[0x0][0x318] ;  /* 0x0000c60000067ab9 */ /* 0x000fe20000000a00 */
[----:B------:R-:W-:Y:S01]  /*6170*/  IMAD R92, R92, UR4, RZ ;  /* 0x000000045c5c7c24 */ /* 0x000fe2000f8e02ff */
[----:B------:R-:W-:Y:S01]  /*6180*/  BSSY B0, `(.L_x_9734) ;  /* 0x0000040000007945 */ /* 0x000fe20003800000 */
[----:B0-----:R-:W-:-:S04]  /*6190*/  IMAD.WIDE.U32 R4, R91, UR4, RZ ;  /* 0x000000045b047c25 */ /* 0x001fc8000f8e00ff */
        /* <DEDUP_REMOVED lines=11> */
[----:B------:R-:W-:Y:S01]  /*6250*/  IMAD R5, R205, UR5, R5 ;  /* 0x00000005cd057c24 */ /* 0x000fe2000f8e0205 */
[----:B------:R-:W-:-:S04]  /*6260*/  LEA R35, P3, R4, UR6, 0x1 ;  /* 0x0000000604237c11 */ /* 0x000fc8000f8608ff */
[----:B------:R-:W-:Y:S01]  /*6270*/  LEA.HI.X R36, R4, UR7, R5, 0x1, P3 ;  /* 0x0000000704247c11 */ /* 0x000fe200098f0c05 */
[----:B------:R-:W-:Y:S01]  /*6280*/  IMAD.IADD R4, R75, 0x1, R34 ;  /* 0x000000014b047824 */ /* 0x000fe200078e0222 */
[----:B------:R-:W-:Y:S01]  /*6290*/  ISETP.GE.AND P3, PT, R94, 0x1, PT ;  /* 0x000000015e00780c */ /* 0x000fe20003f66270 */
[----:B------:R0:W4:Y:S01]  /*62a0*/  SHFL.IDX PT, R41, R35, RZ, 0x1c1f ;  /* 0x001c1fff23297589 */ /* 0x00012200000e0000 */
[--C-:B------:R-:W-:Y:S02]  /*62b0*/  IMAD R34, R34, 0x2, R25.reuse ;  /* 0x0000000222227824 */ /* 0x100fe400078e0219 */
[----:B------:R-:W-:Y:S01]  /*62c0*/  IMAD R11, R4, 0x2, R25 ;  /* 0x00000002040b7824 */ /* 0x000fe200078e0219 */
[----:B------:R0:W0:Y:S08]  /*62d0*/  SHFL.IDX PT, R39, R36, RZ, 0x1c1f ;  /* 0x001c1fff24277589 */ /* 0x00003000000e0000 */
[----:B------:R-:W-:Y:S05]  /*62e0*/  @!P3 BRA `(.L_x_9735) ;  /* 0x0000000000a4b947 */ /* 0x000fea0003800000 */
[----:B------:R-:W-:Y:S02]  /*62f0*/  ISETP.NE.AND P5, PT, R77, RZ, PT ;  /* 0x000000ff4d00720c */ /* 0x000fe40003fa5270 */
[----:B------:R-:W-:Y:S02]  /*6300*/  ISETP.NE.AND P4, PT, R78, RZ, PT ;  /* 0x000000ff4e00720c */ /* 0x000fe40003f85270 */
[----:B------:R-:W-:-:S09]  /*6310*/  PRMT R37, R10, 0x8880, RZ ;  /* 0x000088800a257816 */ /* 0x000fd200000000ff */
[----:B------:R-:W5:Y:S01]  /*6320*/  @P5 LDS.128 R4, [R34] ;  /* 0x0000000022045984 */ /* 0x000f620000000c00 */
[----:B--2-4-:R-:W-:-:S04]  /*6330*/  @P5 LEA R32, P3, R16, R41, 0x1 ;  /* 0x0000002910205211 */ /* 0x014fc800078608ff */
[----:B0-----:R-:W-:Y:S02]  /*6340*/  @P5 LEA.HI.X R33, R16, R39, R17, 0x1, P3 ;  /* 0x0000002710215211 */ /* 0x001fe400018f0c11 */
[----:B------:R-:W-:-:S04]  /*6350*/  @P4 LEA R14, P3, R2, R41, 0x1 ;  /* 0x00000029020e4211 */ /* 0x000fc800078608ff */
[----:B------:R-:W-:Y:S02]  /*6360*/  @P4 LEA.HI.X R15, R2, R39, R206, 0x1, P3 ;  /* 0x00000027020f4211 */ /* 0x000fe400018f0cce */
[----:B------:R-:W-:-:S13]  /*6370*/  ISETP.NE.AND P3, PT, R79, RZ, PT ;  /* 0x000000ff4f00720c */ /* 0x000fda0003f65270 */
[----:B------:R-:W-:-:S04]  /*6380*/  @P3 LEA R12, P6, R215, R41, 0x1 ;  /* 0x00000029d70c3211 */ /* 0x000fc800078c08ff */
[----:B------:R-:W-:Y:S01]  /*6390*/  @P3 LEA.HI.X R13, R215, R39, R224, 0x1, P6 ;  /* 0x00000027d70d3211 */ /* 0x000fe200030f0ce0 */
[----:B-----5:R0:W-:Y:S01]  /*63a0*/  @P5 ST.E.128 desc[UR40][R32.64], R4 ;  /* 0x0000000420005985 */ /* 0x0201e2000c101d28 */
[----:B------:R-:W-:-:S03]  /*63b0*/  ISETP.NE.AND P5, PT, R80, RZ, PT ;  /* 0x000000ff5000720c */ /* 0x000fc60003fa5270 */
[----:B------:R-:W2:Y:S10]  /*63c0*/  @P4 LDS.128 R4, [R11] ;  /* 0x000000000b044984 */ /* 0x000eb40000000c00 */
[----:B0-----:R-:W-:-:S04]  /*63d0*/  @P5 LEA R32, P6, R214, R41, 0x1 ;  /* 0x00000029d6205211 */ /* 0x001fc800078c08ff */
[----:B------:R-:W-:Y:S01]  /*63e0*/  @P5 LEA.HI.X R33, R214, R39, R223, 0x1, P6 ;  /* 0x00000027d6215211 */ /* 0x000fe200030f0cdf */
[----:B--2---:R0:W-:Y:S01]  /*63f0*/  @P4 ST.E.128 desc[UR40][R14.64], R4 ;  /* 0x000000040e004985 */ /* 0x0041e2000c101d28 */
[----:B------:R-:W-:-:S03]  /*6400*/  ISETP.NE.AND P4, PT, R81, RZ, PT ;  /* 0x000000ff5100720c */ /* 0x000fc60003f85270 */
[----:B------:R-:W2:Y:S10]  /*6410*/  @P3 LDS.128 R4, [R34+0x3000] ;  /* 0x0030000022043984 */ /* 0x000eb40000000c00 */
        /* <DEDUP_REMOVED lines=13> */
[----:B------:R-:W-:-:S03]  /*64f0*/  ISETP.GT.AND P4, PT, R37, -0x1, PT ;  /* 0xffffffff2500780c */ /* 0x000fc60003f84270 */
[----:B------:R-:W2:Y:S10]  /*6500*/  @P3 LDS.128 R4, [R11+0x6000] ;  /* 0x006000000b043984 */ /* 0x000eb40000000c00 */
[----:B0-----:R-:W-:-:S04]  /*6510*/  @!P4 LEA R14, P6, R216, R41, 0x1 ;  /* 0x00000029d80ec211 */ /* 0x001fc800078c08ff */
[----:B------:R-:W-:Y:S01]  /*6520*/  @!P4 LEA.HI.X R15, R216, R39, R219, 0x1, P6 ;  /* 0x00000027d80fc211 */ /* 0x000fe200030f0cdb */
[----:B--2---:R-:W-:Y:S04]  /*6530*/  @P3 ST.E.128 desc[UR40][R12.64], R4 ;  /* 0x000000040c003985 */ /* 0x004fe8000c101d28 */
[----:B------:R-:W0:Y:S04]  /*6540*/  @P5 LDS.128 R4, [R34+0x9000] ;  /* 0x0090000022045984 */ /* 0x000e280000000c00 */
[----:B0-----:R-:W-:Y:S04]  /*6550*/  @P5 ST.E.128 desc[UR40][R32.64], R4 ;  /* 0x0000000420005985 */ /* 0x001fe8000c101d28 */
[----:B------:R-:W0:Y:S04]  /*6560*/  @!P4 LDS.128 R4, [R11+0x9000] ;  /* 0x009000000b04c984 */ /* 0x000e280000000c00 */
[----:B0-----:R0:W-:Y:S02]  /*6570*/  @!P4 ST.E.128 desc[UR40][R14.64], R4 ;  /* 0x000000040e00c985 */ /* 0x0011e4000c101d28 */
.L_x_9735:
[----:B------:R-:W-:Y:S05]  /*6580*/  BSYNC B0 ;  /* 0x0000000000007941 */ /* 0x000fea0003800000 */
.L_x_9734:
[----:B------:R-:W-:Y:S01]  /*6590*/  ISETP.GE.AND P3, PT, R94, 0x41, PT ;  /* 0x000000415e00780c */ /* 0x000fe20003f66270 */
[----:B------:R1:W1:Y:S01]  /*65a0*/  SHFL.IDX PT, R37, R36, 0x1, 0x1c1f ;  /* 0x003c1f0024257f89 */ /* 0x00026200000e0000 */
[----:B------:R-:W-:Y:S03]  /*65b0*/  BSSY B0, `(.L_x_9736) ;  /* 0x000002c000007945 */ /* 0x000fe60003800000 */
[----:B0-----:R-:W0:Y:S08]  /*65c0*/  SHFL.IDX PT, R35, R35, 0x1, 0x1c1f ;  /* 0x003c1f0023237f89 */ /* 0x001e3000000e0000 */
[----:B------:R-:W-:Y:S05]  /*65d0*/  @!P3 BRA `(.L_x_9737) ;  /* 0x0000000000a4b947 */ /* 0x000fea0003800000 */
[----:B------:R-:W-:Y:S02]  /*65e0*/  ISETP.NE.AND P5, PT, R77, RZ, PT ;  /* 0x000000ff4d00720c */ /* 0x000fe40003fa5270 */
[----:B------:R-:W-:Y:S02]  /*65f0*/  ISETP.NE.AND P4, PT, R78, RZ, PT ;  /* 0x000000ff4e00720c */ /* 0x000fe40003f85270 */
[----:B-1----:R-:W-:-:S09]  /*6600*/  PRMT R36, R10, 0x8880, RZ ;  /* 0x000088800a247816 */ /* 0x002fd200000000ff */
[----:B------:R-:W1:Y:S01]  /*6610*/  @P5 LDS.128 R4, [R34+0x2000] ;  /* 0x0020000022045984 */ /* 0x000e620000000c00 */
[----:B0-2---:R-:W-:-:S04]  /*6620*/  @P5 LEA R32, P3, R16, R35, 0x1 ;  /* 0x0000002310205211 */ /* 0x005fc800078608ff */
[----:B------:R-:W-:Y:S02]  /*6630*/  @P5 LEA.HI.X R33, R16, R37, R17, 0x1, P3 ;  /* 0x0000002510215211 */ /* 0x000fe400018f0c11 */
[----:B------:R-:W-:-:S04]  /*6640*/  @P4 LEA R14, P3, R2, R35, 0x1 ;  /* 0x00000023020e4211 */ /* 0x000fc800078608ff */
[----:B------:R-:W-:Y:S02]  /*6650*/  @P4 LEA.HI.X R15, R2, R37, R206, 0x1, P3 ;  /* 0x00000025020f4211 */ /* 0x000fe400018f0cce */
[----:B------:R-:W-:-:S13]  /*6660*/  ISETP.NE.AND P3, PT, R79, RZ, PT ;  /* 0x000000ff4f00720c */ /* 0x000fda0003f65270 */
[----:B------:R-:W-:-:S04]  /*6670*/  @P3 LEA R12, P6, R215, R35, 0x1 ;  /* 0x00000023d70c3211 */ /* 0x000fc800078c08ff */
[----:B------:R-:W-:Y:S01]  /*6680*/  @P3 LEA.HI.X R13, R215, R37, R224, 0x1, P6 ;  /* 0x00000025d70d3211 */ /* 0x000fe200030f0ce0 */
[----:B-1----:R0:W-:Y:S01]  /*6690*/  @P5 ST.E.128 desc[UR40][R32.64], R4 ;  /* 0x0000000420005985 */ /* 0x0021e2000c101d28 */
[----:B------:R-:W-:-:S03]  /*66a0*/  ISETP.NE.AND P5, PT, R80, RZ, PT ;  /* 0x000000ff5000720c */ /* 0x000fc60003fa5270 */
[----:B------:R-:W1:Y:S10]  /*66b0*/  @P4 LDS.128 R4, [R11+0x2000] ;  /* 0x002000000b044984 */ /* 0x000e740000000c00 */
[----:B0-----:R-:W-:-:S04]  /*66c0*/  @P5 LEA R32, P6, R214, R35, 0x1 ;  /* 0x00000023d6205211 */ /* 0x001fc800078c08ff */
        /* <DEDUP_REMOVED lines=17> */
[----:B------:R-:W-:-:S03]  /*67e0*/  ISETP.GT.AND P4, PT, R36, -0x1, PT ;  /* 0xffffffff2400780c */ /* 0x000fc60003f84270 */
[----:B------:R-:W1:Y:S10]  /*67f0*/  @P3 LDS.128 R4, [R11+0x8000] ;  /* 0x008000000b043984 */ /* 0x000e740000000c00 */
[----:B0-----:R-:W-:-:S04]  /*6800*/  @!P4 LEA R14, P6, R216, R35, 0x1 ;  /* 0x00000023d80ec211 */ /* 0x001fc800078c08ff */
[----:B------:R-:W-:Y:S01]  /*6810*/  @!P4 LEA.HI.X R15, R216, R37, R219, 0x1, P6 ;  /* 0x00000025d80fc211 */ /* 0x000fe200030f0cdb */
[----:B-1----:R-:W-:Y:S04]  /*6820*/  @P3 ST.E.128 desc[UR40][R12.64], R4 ;  /* 0x000000040c003985 */ /* 0x002fe8000c101d28 */
[----:B------:R-:W0:Y:S04]  /*6830*/  @P5 LDS.128 R4, [R34+0xb000] ;  /* 0x00b0000022045984 */ /* 0x000e280000000c00 */
[----:B0-----:R-:W-:Y:S04]  /*6840*/  @P5 ST.E.128 desc[UR40][R32.64], R4 ;  /* 0x0000000420005985 */ /* 0x001fe8000c101d28 */
[----:B------:R-:W0:Y:S04]  /*6850*/  @!P4 LDS.128 R4, [R11+0xb000] ;  /* 0x00b000000b04c984 */ /* 0x000e280000000c00 */
[----:B0-----:R0:W-:Y:S02]  /*6860*/  @!P4 ST.E.128 desc[UR40][R14.64], R4 ;  /* 0x000000040e00c985 */ /* 0x0011e4000c101d28 */
.L_x_9737:
[----:B------:R-:W-:Y:S05]  /*6870*/  BSYNC B0 ;  /* 0x0000000000007941 */ /* 0x000fea0003800000 */
.L_x_9736:
[----:B0-----:R-:W5:Y:S01]  /*6880*/  LDL R4, [R1] ;  /* 0x0000000001047983 */ /* 0x001f620000100800 */
[----:B-1-3--:R-:W-:Y:S02]  /*6890*/  @!P2 VIADD R87, R87, 0x228c0 ;  /* 0x000228c05757a836 */ /* 0x00afe40000000000 */
[----:B------:R-:W-:Y:S01]  /*68a0*/  VIADD R18, R18, 0x1 ;  /* 0x0000000112127836 */ /* 0x000fe20000000000 */
[----:B------:R-:W-:Y:S01]  /*68b0*/  @!PT LDS RZ, [RZ] ;  /* 0x00000000fffff984 */ /* 0x000fe20000000800 */
[----:B------:R-:W-:Y:S01]  /*68c0*/  @!PT LDS RZ, [RZ] ;  /* 0x00000000fffff984 */ /* 0x000fe20000000800 */
[----:B------:R-:W-:Y:S01]  /*68d0*/  @!PT LDS RZ, [RZ] ;  /* 0x00000000fffff984 */ /* 0x000fe20000000800 */
[----:B------:R-:W-:Y:S01]  /*68e0*/  @!PT LDS RZ, [RZ] ;  /* 0x00000000fffff984 */ /* 0x000fe20000000800 */
[----:B------:R0:W-:Y:S06]  /*68f0*/  MEMBAR.ALL.CTA ;  /* 0x0000000000007992 */ /* 0x0001ec0000008000 */
[----:B0-----:R-:W0:Y:S01]  /*6900*/  FENCE.VIEW.ASYNC.S ;  /* 0x00000000000073c6 */ /* 0x001e220000000000 */
[----:B------:R-:W-:Y:S01]  /*6910*/  @!P2 PRMT R87, RZ, 0x654, R87 ;  /* 0x00000654ff57a816 */ /* 0x000fe20000000057 */
[----:B0-----:R0:W-:Y:S06]  /*6920*/  BAR.SYNC.DEFER_BLOCKING R60, 0x80 ;  /* 0x0002003c0000751d */ /* 0x0011ec0000010000 */
[----:B------:R0:W-:Y:S01]  /*6930*/  @!P2 SYNCS.ARRIVE.TRANS64.RED.A1T0 RZ, [R87+URZ], RZ ;  /* 0x000000ff57ffa9a7 */ /* 0x0001e2000810043f */
[----:B------:R-:W-:-:S04]  /*6940*/  ISETP.NE.AND P2, PT, R18, 0x2, PT ;  /* 0x000000021200780c */ /* 0x000fc80003f45270 */
[----:B------:R-:W-:Y:S02]  /*6950*/  SEL R5, RZ, 0x1, P2 ;  /* 0x00000001ff057807 */ /* 0x000fe40001000000 */
[----:B------:R-:W-:Y:S02]  /*6960*/  SEL R18, R18, RZ, P2 ;  /* 0x000000ff12127207 */ /* 0x000fe40001000000 */
[----:B------:R-:W-:Y:S02]  /*6970*/  LOP3.LUT R208, R208, R5, RZ, 0x3c, !PT ;  /* 0x00000005d0d07212 */ /* 0x000fe400078e3cff */
[----:B-----5:R-:W-:-:S13]  /*6980*/  LOP3.LUT P3, RZ, R4, 0x2, RZ, 0xc0, !PT ;  /* 0x0000000204ff7812 */ /* 0x020fda000786c0ff */
[----:B0-----:R-:W-:Y:S05]  /*6990*/  @P3 BRA `(.L_x_9738) ;  /* 0xffffffc000e43947 */ /* 0x001fea000383ffff */
[----:B------:R-:W0:Y:S01]  /*69a0*/  S2R R4, SR_TID.X ;  /* 0x0000000000047919 */ /* 0x000e220000002100 */
[----:B------:R-:W-:Y:S02]  /*69b0*/  PLOP3.LUT P0, PT, PT, PT, PT, 0x8, 0x0 ;  /* 0x000000000000781c */ /* 0x000fe40003f0e170 */
[----:B0-----:R-:W-:-:S04]  /*69c0*/  SHF.R.U32.HI R4, RZ, 0x7, R4 ;  /* 0x00000007ff047819 */ /* 0x001fc80000011604 */
[----:B------:R-:W-:-:S13]  /*69d0*/  ISETP.NE.AND P3, PT, R4, 0x1, PT ;  /* 0x000000010400780c */ /* 0x000fda0003f65270 */
[----:B------:R-:W-:Y:S05]  /*69e0*/  @!P3 WARPSYNC.ALL ;  /* 0x000000000000b948 */ /* 0x000fea0003800000 */
[----:B------:R-:W-:Y:S06]  /*69f0*/  @!P3 BAR.ARV 0x9, 0x100 ;  /* 0x024400000000bb1d */ /* 0x000fec0000002000 */
.L_x_9680:
[----:B------:R-:W-:Y:S01]  /*6a00*/  IMAD.MOV.U32 R3, RZ, RZ, RZ ;  /* 0x000000ffff037224 */ /* 0x000fe200078e00ff */
[----:B------:R-:W-:Y:S06]  /*6a10*/  @P0 BRA `(.L_x_9739) ;  /* 0x00000000000c0947 */ /* 0x000fec0003800000 */
[----:B------:R-:W1:Y:S01]  /*6a20*/  FENCE.VIEW.ASYNC.G ;  /* 0x00000000000073c6 */ /* 0x000e620000000100 */
[----:B------:R-:W-:Y:S05]  /*6a30*/  WARPSYNC.ALL ;  /* 0x0000000000007948 */ /* 0x000fea0003800000 */
[----:B-1----:R-:W-:Y:S06]  /*6a40*/  BAR.ARV 0xc, 0x180 ;  /* 0x0306000000007b1d */ /* 0x002fec0000002000 */
.L_x_9739:
[----:B------:R-:W3:Y:S01]  /*6a50*/  LDL R0, [R1] ;  /* 0x0000000001007983 */ /* 0x000ee20000100800 */
[----:B------:R-:W-:Y:S01]  /*6a60*/  BSSY B0, `(.L_x_9740) ;  /* 0x0000021000007945 */ /* 0x000fe20003800000 */
[----:B---3--:R-:W-:-:S13]  /*6a70*/  LOP3.LUT P0, RZ, R0, 0x8, RZ, 0xc0, !PT ;  /* 0x0000000800ff7812 */ /* 0x008fda000780c0ff */
[----:B------:R-:W-:Y:S05]  /*6a80*/  @!P0 BRA `(.L_x_9741) ;  /* 0x0000000000788947 */ /* 0x000fea0003800000 */
[----:B------:R-:W3:Y:S01]  /*6a90*/  LDL R0, [R1+0x28] ;  /* 0x0000280001007983 */ /* 0x000ee20000100800 */
[----:B------:R-:W-:Y:S01]  /*6aa0*/  ULDC UR4, c[0x0][0x9f0] ;  /* 0x00027c0000047ab9 */ /* 0x000fe20000000800 */
[----:B---3--:R-:W-:-:S04]  /*6ab0*/  ISETP.NE.AND P0, PT, R0, RZ, PT ;  /* 0x000000ff0000720c */ /* 0x008fc80003f05270 */
        /* <DEDUP_REMOVED lines=27> */
.L_x_9741:
[----:B------:R-:W-:Y:S05]  /*6c70*/  BSYNC B0 ;  /* 0x0000000000007941 */ /* 0x000fea0003800000 */
.L_x_9740:
[----:B------:R-:W3:Y:S01]  /*6c80*/  LDL R0, [R1+0x40] ;  /* 0x0000400001007983 */ /* 0x000ee20000100800 */
        /* <DEDUP_REMOVED lines=29> */
[----:B--2---:R-:W-:Y:S02]  /*6e60*/  CS2R R98, SRZ ;  /* 0x0000000000627805 */ /* 0x004fe4000001ff00 */
        /* <DEDUP_REMOVED lines=23> */
[----:B0-----:R-:W-:Y:S02]  /*6fe0*/  CS2R R4, SRZ ;  /* 0x0000000000047805 */ /* 0x001fe4000001ff00 */
[----:B------:R-:W-:Y:S02]  /*6ff0*/  CS2R R24, SRZ ;  /* 0x0000000000187805 */ /* 0x000fe4000001ff00 */
[----:B------:R-:W-:-:S02]  /*7000*/  CS2R R46, SRZ ;  /* 0x00000000002e7805 */ /* 0x000fc4000001ff00 */
[----:B------:R-:W-:Y:S02]  /*7010*/  CS2R R44, SRZ ;  /* 0x00000000002c7805 */ /* 0x000fe4000001ff00 */
[----:B------:R-:W-:Y:S02]  /*7020*/  CS2R R42, SRZ ;  /* 0x00000000002a7805 */ /* 0x000fe4000001ff00 */
[----:B----4-:R-:W-:Y:S02]  /*7030*/  CS2R R40, SRZ ;  /* 0x0000000000287805 */ /* 0x010fe4000001ff00 */
        /* <DEDUP_REMOVED lines=8> */
[----:B---3--:R-:W-:-:S05]  /*70c0*/  IMAD R0, R0, R3, RZ ;  /* 0x0000000300007224 */ /* 0x008fca00078e02ff */
[----:B------:R0:W-:Y:S01]  /*70d0*/  STL [R1+0xc], R0 ;  /* 0x00000c0001007387 */ /* 0x0001e20000100800 */
[----:B------:R-:W-:-:S04]  /*70e0*/  VIADDMNMX R172, R0, R3, R172, PT ;  /* 0x0000000300ac7246 */ /* 0x000fc800038001ac */
[----:B------:R-:W-:-:S13]  /*70f0*/  ISETP.GT.AND P1, PT, R172, R0, PT ;  /* 0x00000000ac00720c */ /* 0x000fda0003f24270 */
[----:B0-----:R-:W-:Y:S05]  /*7100*/  @!P1 BRA `(.L_x_9742) ;  /* 0x0000006c00289947 */ /* 0x001fea0003800000 */
[----:B------:R-:W0:Y:S01]  /*7110*/  S2R R0, SR_TID.X ;  /* 0x0000000000007919 */ /* 0x000e220000002100 */
[----:B------:R-:W-:Y:S01]  /*7120*/  UMOV UR4, 0xffffffff ;  /* 0xffffffff00047882 */ /* 0x000fe20000000000 */
[----:B0-----:R-:W-:-:S05]  /*7130*/  VIADD R29, R0, 0xffffff80 ;  /* 0xffffff80001d7836 */ /* 0x001fca0000000000 */
[----:B------:R-:W-:-:S04]  /*7140*/  SHF.R.S32.HI R30, RZ, 0x1f, R29 ;  /* 0x0000001fff1e7819 */ /* 0x000fc8000001141d */
[----:B------:R-:W-:-:S04]  /*7150*/  LEA.HI R13, R30, R29, RZ, 0x7 ;  /* 0x0000001d1e0d7211 */ /* 0x000fc800078f38ff */
[----:B------:R-:W-:Y:S01]  /*7160*/  SHF.R.S32.HI R13, RZ, 0x7, R13 ;  /* 0x00000007ff0d7819 */ /* 0x000fe2000001140d */
[----:B------:R-:W-:Y:S06]  /*7170*/  BRA.DIV UR4, `(.L_x_9743) ;  /* 0x0000013604d07947 */ /* 0x000fec000b800000 */
[----:B------:R0:W1:Y:S02]  /*7180*/  SHFL.IDX PT, R14, R13, RZ, 0x1f ;  /* 0x00001fff0d0e7589 */ /* 0x00006400000e0000 */
.L_x_9981:
[----:B-1----:R-:W-:Y:S01]  /*7190*/  LEA.HI R0, R14, R14, RZ, 0x1 ;  /* 0x0000000e0e007211 */ /* 0x002fe200078f08ff */
[----:B------:R-:W-:Y:S01]  /*71a0*/  VIADD R26, R19, 0x18400 ;  /* 0x00018400131a7836 */ /* 0x000fe20000000000 */
[----:B------:R-:W-:Y:S02]  /*71b0*/  BSSY B6, `(.L_x_9744) ;  /* 0x0000018000067945 */ /* 0x000fe40003800000 */
[----:B------:R-:W-:Y:S02]  /*71c0*/  LOP3.LUT R3, R0, 0x1e, RZ, 0xc0, !PT ;  /* 0x0000001e00037812 */ /* 0x000fe400078ec0ff */
[----:B------:R-:W-:-:S03]  /*71d0*/  LOP3.LUT P0, RZ, R26, 0x1bf, RZ, 0xc0, !PT ;  /* 0x000001bf1aff7812 */ /* 0x000fc6000780c0ff */
[----:B------:R-:W-:-:S04]  /*71e0*/  IMAD.IADD R3, R14, 0x1, -R3 ;  /* 0x000000010e037824 */ /* 0x000fc800078e0a03 */
[----:B------:R-:W-:-:S05]  /*71f0*/  IMAD R3, R3, 0x2000, R26 ;  /* 0x0000200003037824 */ /* 0x000fca00078e021a */
        /* <DEDUP_REMOVED lines=18> */
[----:B-1---5:R-:W-:Y:S05]  /*7320*/  CALL.ABS.NOINC R14 ;  /* 0x000000000e007343 */ /* 0x022fea0003c00000 */
.L_x_9745:
[----:B------:R-:W-:Y:S05]  /*7330*/  BSYNC B6 ;  /* 0x0000000000067941 */ /* 0x000fea0003800000 */
.L_x_9744:
        /* <DEDUP_REMOVED lines=13> */
.L_x_9749:
[----:B--2---:R2:W3:Y:S02]  /*7410*/  SYNCS.PHASECHK.TRANS64.TRYWAIT P0, [R19+URZ+0x22800], R0 ;  /* 0x02280000130075a7 */ /* 0x0044e4000800017f */
[----:B---3--:R-:W-:Y:S05]  /*7420*/  @!P0 NANOSLEEP.SYNCS 0x989680 ;  /* 0x009896800000895d */ /* 0x008fea0003900000 */
[----:B------:R-:W3:Y:S02]  /*7430*/  @!P0 SYNCS.PHASECHK.TRANS64 P0, [R19+URZ+0x22800], R0 ;  /* 0x02280000130085a7 */ /* 0x000ee4000800007f */
[----:B---3--:R-:W-:Y:S05]  /*7440*/  @!P0 BRA `(.L_x_9749) ;  /* 0xfffffffc00f08947 */ /* 0x008fea000383ffff */
.L_x_9748:
[----:B------:R-:W-:Y:S05]  /*7450*/  BSYNC B0 ;  /* 0x0000000000007941 */ /* 0x000fea0003800000 */
.L_x_9747:
[----:B------:R-:W-:Y:S05]  /*7460*/  BRA `(.L_x_9750) ;  /* 0x0000002000d87947 */ /* 0x000fea0003800000 */
.L_x_9746:
[----:B-----5:R-:W-:Y:S01]  /*7470*/  SHF.R.S32.HI R0, RZ, 0x1f, R50 ;  /* 0x0000001fff007819 */ /* 0x020fe20000011432 */
[----:B------:R-:W-:Y:S01]  /*7480*/  ULDC.64 UR4, c[0x0][0x3f8] ;  /* 0x0000fe0000047ab9 */ /* 0x000fe20000000a00 */
[----:B------:R-:W-:Y:S01]  /*7490*/  ULDC.64 UR6, c[0x0][0x408] ;  /* 0x0001020000067ab9 */ /* 0x000fe20000000a00 */
[----:B------:R-:W-:Y:S01]  /*74a0*/  LOP3.LUT P0, RZ, R26, 0x3ff, RZ, 0xc0, !PT ;  /* 0x000003ff1aff7812 */ /* 0x000fe2000780c0ff */
[----:B------:R-:W-:Y:S01]  /*74b0*/  IMAD.WIDE.U32 R4, R50, UR4, RZ ;  /* 0x0000000432047c25 */ /* 0x000fe2000f8e00ff */
[----:B------:R-:W-:Y:S03]  /*74c0*/  BSSY B6, `(.L_x_9751) ;  /* 0x000001f000067945 */ /* 0x000fe60003800000 */
[C---:B------:R-:W-:Y:S02]  /*74d0*/  IMAD R3, R0.reuse, UR4, RZ ;  /* 0x0000000400037c24 */ /* 0x040fe4000f8e02ff */
[----:B------:R-:W-:-:S02]  /*74e0*/  IMAD R9, R0, UR6, RZ ;  /* 0x0000000600097c24 */ /* 0x000fc4000f8e02ff */
        /* <DEDUP_REMOVED lines=28> */
.L_x_9752:
[----:B------:R-:W-:Y:S05]  /*76b0*/  BSYNC B6 ;  /* 0x0000000000067941 */ /* 0x000fea0003800000 */
.L_x_9751:
[----:B------:R-:W-:Y:S01]  /*76c0*/  LEA.HI R29, R30, R29, RZ, 0x2 ;  /* 0x0000001d1e1d7211 */ /* 0x000fe200078f10ff */
[----:B------:R-:W-:Y:S01]  /*76d0*/  ULDC.U8 UR4, c[0x0][0x410] ;  /* 0x0001040000047ab9 */ /* 0x000fe20000000000 */
[----:B------:R-:W-:Y:S01]  /*76e0*/  BSSY B0, `(.L_x_9753) ;  /* 0x0000206000007945 */ /* 0x000fe20003800000 */
[----:B------:R-:W-:Y:S01]  /*76f0*/  ISETP.NE.AND P0, PT, RZ, UR4, PT ;  /* 0x00000004ff007c0c */ /* 0x000fe2000bf05270 */
[----:B------:R-:W-:Y:S01]  /*7700*/  IMAD R4, R49, 0x80, R204 ;  /* 0x0000008031047824 */ /* 0x000fe200078e02cc */
[----:B------:R-:W-:-:S04]  /*7710*/  SHF.R.S32.HI R29, RZ, 0x1f, R29 ;  /* 0x0000001fff1d7819 */ /* 0x000fc8000001141d */
[----:B------:R-:W-:-:S04]  /*7720*/  LEA.HI R29, R29, R204, RZ, 0x3 ;  /* 0x000000cc1d1d7211 */ /* 0x000fc800078f18ff */
[----:B------:R-:W-:-:S05]  /*7730*/  LOP3.LUT R29, R29, 0xfffffff8, RZ, 0xc0, !PT ;  /* 0xfffffff81d1d7812 */ /* 0x000fca00078ec0ff */
[----:B------:R-:W-:Y:S01]  /*7740*/  IMAD.IADD R31, R204, 0x1, -R29 ;  /* 0x00000001cc1f7824 */ /* 0x000fe200078e0a1d */
[----:B------:R-:W-:Y:S06]  /*7750*/  @!P0 BRA `(.L_x_9754) ;  /* 0x00000010000c8947 */ /* 0x000fec0003800000 */
[----:B------:R-:W-:-:S03]  /*7760*/  UMOV UR4, 0xffffffff ;  /* 0xffffffff00047882 */ /* 0x000fc60000000000 */
[----:B------:R-:W-:Y:S05]  /*7770*/  BRA.DIV UR4, `(.L_x_9755) ;  /* 0x0000013204747947 */ /* 0x000fea000b800000 */
[----:B------:R1:W2:Y:S04]  /*7780*/  SHFL.IDX PT, R0, R27, RZ, 0x1c1f ;  /* 0x001c1fff1b007589 */ /* 0x0002a800000e0000 */
[----:B------:R1:W3:Y:S04]  /*7790*/  SHFL.IDX PT, R3, R26, RZ, 0x1c1f ;  /* 0x001c1fff1a037589 */ /* 0x0002e800000e0000 */
[----:B------:R-:W4:Y:S04]  /*77a0*/  SHFL.IDX PT, R25, R25, RZ, 0x1c1f ;  /* 0x001c1fff19197589 */ /* 0x000f2800000e0000 */
[----:B------:R1:W0:Y:S02]  /*77b0*/  SHFL.IDX PT, R20, R28, RZ, 0x1c1f ;  /* 0x001c1fff1c147589 */ /* 0x00022400000e0000 */
.L_x_9987:
[----:B------:R-:W5:Y:S01]  /*77c0*/  LDL R7, [R1+0x38] ;  /* 0x0000380001077983 */ /* 0x000f620000100800 */
[----:B------:R-:W-:Y:S01]  /*77d0*/  ULDC UR4, c[0x0][0x448] ;  /* 0x0001120000047ab9 */ /* 0x000fe20000000800 */
[----:B------:R-:W-:Y:S01]  /*77e0*/  IMAD.SHL.U32 R10, R31, 0x40, RZ ;  /* 0x000000401f0a7824 */ /* 0x000fe200078e00ff */
[----:B------:R-:W-:Y:S01]  /*77f0*/  BSSY B1, `(.L_x_9756) ;  /* 0x0000023000017945 */ /* 0x000fe20003800000 */
[----:B------:R-:W-:Y:S01]  /*7800*/  IMAD R48, R48, UR4, RZ ;  /* 0x0000000430307c24 */ /* 0x000fe2000f8e02ff */
[----:B------:R-:W-:Y:S02]  /*7810*/  CS2R R8, SRZ ;  /* 0x0000000000087805 */ /* 0x000fe4000001ff00 */
[----:B-1----:R-:W-:Y:S02]  /*7820*/  LOP3.LUT R27, R10, 0x1c0, RZ, 0xc0, !PT ;  /* 0x000001c00a1b7812 */ /* 0x002fe400078ec0ff */
        /* <DEDUP_REMOVED lines=10> */
[----:B---3--:R-:W-:Y:S01]  /*78d0*/  IMAD.MOV.U32 R4, RZ, RZ, R3 ;  /* 0x000000ffff047224 */ /* 0x008fe200078e0003 */
[----:B------:R-:W-:Y:S01]  /*78e0*/  ISETP.GE.AND P2, PT, R22, UR4, PT ;  /* 0x0000000416007c0c */ /* 0x000fe2000bf46270 */
[----:B--2---:R-:W-:Y:S01]  /*78f0*/  IMAD.MOV.U32 R5, RZ, RZ, R0 ;  /* 0x000000ffff057224 */ /* 0x004fe200078e0000 */
[C---:B------:R-:W-:Y:S01]  /*7900*/  ISETP.GE.AND P3, PT, R209.reuse, UR4, PT ;  /* 0x00000004d1007c0c */ /* 0x040fe2000bf66270 */
[----:B------:R-:W-:Y:S01]  /*7910*/  IMAD.SHL.U32 R14, R209, 0x2, RZ ;  /* 0x00000002d10e7824 */ /* 0x000fe200078e00ff */
[----:B------:R-:W-:-:S04]  /*7920*/  SHF.R.S32.HI R8, RZ, 0x1f, R209 ;  /* 0x0000001fff087819 */ /* 0x000fc800000114d1 */
[----:B------:R-:W-:-:S05]  /*7930*/  SHF.L.U64.HI R8, R209, 0x1, R8 ;  /* 0x00000001d1087819 */ /* 0x000fca0000010208 */
[----:B------:R-:W-:Y:S02]  /*7940*/  @!P2 IMAD.WIDE R4, R22, 0x2, R4 ;  /* 0x000000021604a825 */ /* 0x000fe400078e0204 */
[-C--:B------:R-:W-:Y:S02]  /*7950*/  @!P3 IADD3 R12, P0, R3, R14.reuse, RZ ;  /* 0x0000000e030cb210 */ /* 0x080fe40007f1e0ff */
[----:B0-----:R-:W-:Y:S01]  /*7960*/  @!P3 IADD3 R14, P1, R20, R14, RZ ;  /* 0x0000000e140eb210 */ /* 0x001fe20007f3e0ff */
[----:B------:R0:W5:Y:S02]  /*7970*/  @!P2 LD.E.64 R6, desc[UR40][R4.64] ;  /* 0x000000280406a980 */ /* 0x000164000c101b00 */
[--C-:B------:R-:W-:Y:S02]  /*7980*/  @!P3 IMAD.X R13, R0, 0x1, R8.reuse, P0 ;  /* 0x00000001000db824 */ /* 0x100fe400000e0608 */
[----:B----4-:R-:W-:Y:S01]  /*7990*/  @!P3 IMAD.X R15, R25, 0x1, R8, P1 ;  /* 0x00000001190fb824 */ /* 0x010fe200008e0608 */
        /* <DEDUP_REMOVED lines=8> */
.L_x_9757:
[----:B------:R-:W-:Y:S05]  /*7a20*/  BSYNC B1 ;  /* 0x0000000000017941 */ /* 0x000fea0003800000 */
.L_x_9756:
[----:B------:R-:W4:Y:S01]  /*7a30*/  LDL R32, [R1+0x14] ;  /* 0x0000140001207983 */ /* 0x000f220000100800 */
[----:B------:R-:W4:Y:S01]  /*7a40*/  SYNCS.PHASECHK.TRANS64.TRYWAIT P0, [R19+URZ+0x22800], R26 ;  /* 0x0228001a130075a7 */ /* 0x000f22000800017f */
[----:B--2---:R-:W-:Y:S01]  /*7a50*/  LOP3.LUT R0, R27, 0x18, R16, 0xf8, !PT ;  /* 0x000000181b007812 */ /* 0x004fe200078ef810 */
[----:B-1----:R-:W-:Y:S01]  /*7a60*/  IMAD R21, R49, -0x80, R48 ;  /* 0xffffff8031157824 */ /* 0x002fe200078e0230 */
[----:B------:R-:W-:Y:S01]  /*7a70*/  SHF.R.U32.HI R27, RZ, 0x3, R27 ;  /* 0x00000003ff1b7819 */ /* 0x000fe2000001161b */
[----:B---3-5:R-:W-:Y:S01]  /*7a80*/  IMAD.MOV.U32 R3, RZ, RZ, R4 ;  /* 0x000000ffff037224 */ /* 0x028fe200078e0004 */
[--C-:B------:R-:W-:Y:S01]  /*7a90*/  SHF.R.U64 R4, R4, 0x10, R5.reuse ;  /* 0x0000001004047819 */ /* 0x100fe20000001205 */
[----:B------:R-:W-:Y:S01]  /*7aa0*/  IMAD.MOV.U32 R14, RZ, RZ, R6 ;  /* 0x000000ffff0e7224 */ /* 0x000fe200078e0006 */
[----:B------:R-:W-:Y:S01]  /*7ab0*/  LOP3.LUT R30, R0, R27, RZ, 0x3c, !PT ;  /* 0x0000001b001e7212 */ /* 0x000fe200078e3cff */
[--C-:B------:R-:W-:Y:S01]  /*7ac0*/  IMAD.MOV.U32 R0, RZ, RZ, R5.reuse ;  /* 0x000000ffff007224 */ /* 0x100fe200078e0005 */
[----:B------:R-:W-:Y:S01]  /*7ad0*/  SHF.R.U32.HI R27, RZ, 0x10, R5 ;  /* 0x00000010ff1b7819 */ /* 0x000fe20000011605 */
[----:B0-----:R-:W-:Y:S01]  /*7ae0*/  IMAD.MOV.U32 R13, RZ, RZ, R7 ;  /* 0x000000ffff0d7224 */ /* 0x001fe200078e0007 */
[--C-:B------:R-:W-:Y:S01]  /*7af0*/  SHF.R.U64 R20, R10, 0x10, R11.reuse ;  /* 0x000000100a147819 */ /* 0x100fe2000000120b */
[----:B------:R-:W-:Y:S01]  /*7b00*/  IMAD.MOV.U32 R15, RZ, RZ, R10 ;  /* 0x000000ffff0f7224 */ /* 0x000fe200078e000a */
[--C-:B----4-:R-:W-:Y:S01]  /*7b10*/  SHF.R.U32.HI R25, RZ, 0x10, R11.reuse ;  /* 0x00000010ff197819 */ /* 0x110fe2000001160b */
[----:B------:R-:W-:Y:S01]  /*7b20*/  IMAD.MOV.U32 R12, RZ, RZ, R11 ;  /* 0x000000ffff0c7224 */ /* 0x000fe200078e000b */
[--C-:B------:R-:W-:Y:S01]  /*7b30*/  SHF.R.U64 R29, R6, 0x10, R7.reuse ;  /* 0x00000010061d7819 */ /* 0x100fe20000001207 */
[----:B------:R-:W-:Y:S01]  /*7b40*/  BSSY B1, `(.L_x_9758) ;  /* 0x0000013000017945 */ /* 0x000fe20003800000 */
[----:B------:R-:W-:Y:S01]  /*7b50*/  SHF.R.U32.HI R28, RZ, 0x10, R7 ;  /* 0x00000010ff1c7819 */ /* 0x000fe20000011607 */
[----:B------:R-:W-:Y:S01]  /*7b60*/  IMAD.MOV.U32 R5, RZ, RZ, R8 ;  /* 0x000000ffff057224 */ /* 0x000fe200078e0008 */
[----:B------:R-:W-:Y:S01]  /*7b70*/  VIMNMX R21, R21, 0x80, PT ;  /* 0x0000008015157848 */ /* 0x000fe20003fe0100 */
[--C-:B------:R-:W-:Y:S01]  /*7b80*/  IMAD.MOV.U32 R10, RZ, RZ, R9.reuse ;  /* 0x000000ffff0a7224 */ /* 0x100fe200078e0009 */
[----:B------:R-:W-:-:S02]  /*7b90*/  SHF.R.U64 R6, R8, 0x10, R9 ;  /* 0x0000001008067819 */ /* 0x000fc40000001209 */
[----:B------:R-:W-:Y:S02]  /*7ba0*/  PRMT R3, R3, 0x5410, R4 ;  /* 0x0000541003037816 */ /* 0x000fe40000000004 */
[----:B------:R-:W-:Y:S02]  /*7bb0*/  PRMT R8, R0, 0x5410, R27 ;  /* 0x0000541000087816 */ /* 0x000fe4000000001b */
[----:B------:R-:W-:Y:S02]  /*7bc0*/  LOP3.LUT P2, RZ, R31, 0x4, RZ, 0xc0, !PT ;  /* 0x000000041fff7812 */ /* 0x000fe4000784c0ff */
[----:B------:R-:W-:Y:S02]  /*7bd0*/  SHF.R.U32.HI R7, RZ, 0x10, R9 ;  /* 0x00000010ff077819 */ /* 0x000fe40000011609 */
[----:B------:R-:W-:Y:S02]  /*7be0*/  PRMT R14, R14, 0x5410, R29 ;  /* 0x000054100e0e7816 */ /* 0x000fe4000000001d */
[----:B------:R-:W-:-:S02]  /*7bf0*/  ISETP.GE.AND P1, PT, R204, R21, PT ;  /* 0x00000015cc00720c */ /* 0x000fc40003f26270 */
[----:B------:R-:W-:Y:S02]  /*7c00*/  PRMT R13, R13, 0x5410, R28 ;  /* 0x000054100d0d7816 */ /* 0x000fe4000000001c */
[----:B------:R-:W-:Y:S01]  /*7c10*/  PRMT R15, R15, 0x5410, R20 ;  /* 0x000054100f0f7816 */ /* 0x000fe20000000014 */
[----:B------:R-:W-:-:S04]  /*7c20*/  IMAD R30, R32, 0x200, R30 ;  /* 0x00000200201e7824 */ /* 0x000fc800078e021e */
[----:B------:R-:W-:-:S04]  /*7c30*/  IMAD R11, R30, 0x2, R19 ;  /* 0x000000021e0b7824 */ /* 0x000fc800078e0213 */
[C---:B------:R-:W-:Y:S02]  /*7c40*/  VIADD R4, R11.reuse, 0x18400 ;  /* 0x000184000b047836 */ /* 0x040fe40000000000 */
[----:B------:R-:W-:Y:S01]  /*7c50*/  VIADD R0, R11, 0x18440 ;  /* 0x000184400b007836 */ /* 0x000fe20000000000 */
[----:B------:R-:W-:Y:S06]  /*7c60*/  @!P0 BRA `(.L_x_9759) ;  /* 0x0000012c00ac8947 */ /* 0x000fec0003800000 */
.L_x_9988:
[----:B------:R-:W-:Y:S05]  /*7c70*/  BSYNC B1 ;  /* 0x0000000000017941 */ /* 0x000fea0003800000 */
.L_x_9758:
        /* <DEDUP_REMOVED lines=49> */
.L_x_9763:
[----:B------:R-:W-:Y:S05]  /*7f90*/  BSYNC B2 ;  /* 0x0000000000027941 */ /* 0x000fea0003800000 */
.L_x_9762:
        /* <DEDUP_REMOVED lines=39> */
.L_x_9761:
[----:B------:R-:W-:Y:S05]  /*8210*/  BSYNC B1 ;  /* 0x0000000000017941 */ /* 0x000fea0003800000 */
.L_x_9760:
        /* <DEDUP_REMOVED lines=26> */
[-C--:B------:R-:W-:Y:S01]  /*83c0*/  FFMA.FTZ R5, R29, R21.reuse, -R26 ;  /* 0x000000151d057223 */ /* 0x080fe2000001081a */
[----:B------:R-:W-:Y:S01]  /*83d0*/  LOP3.LUT R7, R7, 0xffff0000, RZ, 0xc0, !PT ;  /* 0xffff000007077812 */ /* 0x000fe200078ec0ff */
[C---:B------:R-:W-:Y:S01]  /*83e0*/  IMAD.U32 R30, R12.reuse, 0x10000, RZ ;  /* 0x000100000c1e7824 */ /* 0x040fe200078e00ff */
[----:B------:R-:W-:Y:S01]  /*83f0*/  LOP3.LUT R29, R12, 0xffff0000, RZ, 0xc0, !PT ;  /* 0xffff00000c1d7812 */ /* 0x000fe200078ec0ff */
[C---:B------:R-:W-:Y:S01]  /*8400*/  IMAD.U32 R28, R13.reuse, 0x10000, RZ ;  /* 0x000100000d1c7824 */ /* 0x040fe200078e00ff */
[----:B------:R-:W-:Y:S01]  /*8410*/  LOP3.LUT R25, R13, 0xffff0000, RZ, 0xc0, !PT ;  /* 0xffff00000d197812 */ /* 0x000fe200078ec0ff */
[----:B------:R-:W-:Y:S01]  /*8420*/  FFMA.FTZ R20, R31, R21, R20 ;  /* 0x000000151f147223 */ /* 0x000fe20000010014 */
[-C--:B------:R-:W-:Y:S01]  /*8430*/  FMUL.FTZ R13, R30, R6.reuse ;  /* 0x000000061e0d7220 */ /* 0x080fe20000410000 */
[C---:B------:R-:W-:Y:S01]  /*8440*/  FMUL.FTZ R21, R28.reuse, R6 ;  /* 0x000000061c157220 */ /* 0x040fe20000410000 */
[-C--:B------:R-:W-:Y:S01]  /*8450*/  FMUL.FTZ R12, R29, R7.reuse ;  /* 0x000000071d0c7220 */ /* 0x080fe20000410000 */
[C---:B------:R-:W-:Y:S01]  /*8460*/  FMUL.FTZ R26, R25.reuse, R7 ;  /* 0x00000007191a7220 */ /* 0x040fe20000410000 */
[-C--:B------:R-:W-:Y:S01]  /*8470*/  FFMA.FTZ R6, R28, R14.reuse, -R13 ;  /* 0x0000000e1c067223 */ /* 0x080fe2000001080d */
[----:B------:R-:W-:Y:S01]  /*8480*/  FFMA.FTZ R21, R30, R14, R21 ;  /* 0x0000000e1e157223 */ /* 0x000fe20000010015 */
[-C--:B------:R-:W-:Y:S01]  /*8490*/  FFMA.FTZ R7, R25, R15.reuse, -R12 ;  /* 0x0000000f19077223 */ /* 0x080fe2000001080c */
[----:B------:R-:W-:Y:S01]  /*84a0*/  FFMA.FTZ R26, R29, R15, R26 ;  /* 0x0000000f1d1a7223 */ /* 0x000fe2000001001a */
[----:B------:R-:W-:-:S02]  /*84b0*/  F2FP.BF16.F32.PACK_AB R4, R27, R4 ;  /* 0x000000041b04723e */ /* 0x000fc400000010ff */
[----:B------:R-:W-:Y:S02]  /*84c0*/  F2FP.BF16.F32.PACK_AB R5, R20, R5 ;  /* 0x000000051405723e */ /* 0x000fe400000010ff */
[----:B------:R-:W-:Y:S02]  /*84d0*/  F2FP.BF16.F32.PACK_AB R6, R21, R6 ;  /* 0x000000061506723e */ /* 0x000fe400000010ff */
[----:B------:R-:W-:-:S05]  /*84e0*/  F2FP.BF16.F32.PACK_AB R7, R26, R7 ;  /* 0x000000071a07723e */ /* 0x000fca00000010ff */
[----:B------:R1:W-:Y:S02]  /*84f0*/  STS.128 [R11+0x1a400], R4 ;  /* 0x01a400040b007388 */ /* 0x0003e40000000c00 */
.L_x_9766:
[----:B------:R-:W-:Y:S05]  /*8500*/  BSYNC B1 ;  /* 0x0000000000017941 */ /* 0x000fea0003800000 */
.L_x_9765:
[----:B------:R-:W-:Y:S05]  /*8510*/  @P1 BRA `(.L_x_9764) ;  /* 0x0000001000881947 */ /* 0x000fea0003800000 */
[----:B-1----:R-:W1:Y:S01]  /*8520*/  LDS.128 R4, [R0+0x2000] ;  /* 0x0020000000047984 */ /* 0x002e620000000c00 */
[C---:B------:R-:W-:Y:S01]  /*8530*/  IMAD.U32 R21, R9.reuse, 0x10000, RZ ;  /* 0x0001000009157824 */ /* 0x040fe200078e00ff */
[----:B------:R-:W-:Y:S01]  /*8540*/  LOP3.LUT R28, R9, 0xffff0000, RZ, 0xc0, !PT ;  /* 0xffff0000091c7812 */ /* 0x000fe200078ec0ff */
[C---:B------:R-:W-:Y:S01]  /*8550*/  IMAD.U32 R15, R3.reuse, 0x10000, RZ ;  /* 0x00010000030f7824 */ /* 0x040fe200078e00ff */
[----:B0-----:R-:W-:Y:S01]  /*8560*/  LOP3.LUT R26, R3, 0xffff0000, RZ, 0xc0, !PT ;  /* 0xffff0000031a7812 */ /* 0x001fe200078ec0ff */
        /* <DEDUP_REMOVED lines=34> */
.L_x_9754:
[----:B------:R-:W-:-:S03]  /*8790*/  UMOV UR4, 0xffffffff ;  /* 0xffffffff00047882 */ /* 0x000fc60000000000 */
[----:B------:R-:W-:Y:S05]  /*87a0*/  BRA.DIV UR4, `(.L_x_9767) ;  /* 0x0000012204f07947 */ /* 0x000fea000b800000 */
[----:B------:R1:W2:Y:S04]  /*87b0*/  SHFL.IDX PT, R0, R27, RZ, 0x1c1f ;  /* 0x001c1fff1b007589 */ /* 0x0002a800000e0000 */
[----:B------:R1:W3:Y:S04]  /*87c0*/  SHFL.IDX PT, R3, R26, RZ, 0x1c1f ;  /* 0x001c1fff1a037589 */ /* 0x0002e800000e0000 */
[----:B------:R1:W4:Y:S04]  /*87d0*/  SHFL.IDX PT, R20, R25, RZ, 0x1c1f ;  /* 0x001c1fff19147589 */ /* 0x00032800000e0000 */
[----:B------:R1:W0:Y:S02]  /*87e0*/  SHFL.IDX PT, R14, R28, RZ, 0x1c1f ;  /* 0x001c1fff1c0e7589 */ /* 0x00022400000e0000 */
.L_x_9994:
        /* <DEDUP_REMOVED lines=10> */
[----:B-1----:R-:W-:Y:S01]  /*8890*/  IMAD.IADD R26, R6, 0x1, -R5 ;  /* 0x00000001061a7824 */ /* 0x002fe200078e0a05 */
[----:B------:R-:W-:Y:S02]  /*88a0*/  CS2R R4, SRZ ;  /* 0x0000000000047805 */ /* 0x000fe4000001ff00 */
[----:B------:R-:W-:Y:S02]  /*88b0*/  CS2R R6, SRZ ;  /* 0x0000000000067805 */ /* 0x000fe4000001ff00 */
[----:B------:R-:W-:Y:S01]  /*88c0*/  SHF.L.U32 R26, R26, 0x1f, RZ ;  /* 0x0000001f1a1a7819 */ /* 0x000fe200000006ff */
[----:B0-----:R-:W-:Y:S06]  /*88d0*/  @P0 BRA `(.L_x_9769) ;  /* 0x0000000000300947 */ /* 0x001fec0003800000 */
[----:B------:R-:W-:Y:S01]  /*88e0*/  ULDC UR4, c[0x0][0x3f4] ;  /* 0x0000fd0000047ab9 */ /* 0x000fe20000000800 */
[C---:B------:R-:W-:Y:S01]  /*88f0*/  IMAD.SHL.U32 R15, R16.reuse, 0x2, RZ ;  /* 0x00000002100f7824 */ /* 0x040fe200078e00ff */
[C---:B------:R-:W-:Y:S02]  /*8900*/  ISETP.GE.AND P2, PT, R16.reuse, UR4, PT ;  /* 0x0000000410007c0c */ /* 0x040fe4000bf46270 */
[----:B------:R-:W-:Y:S02]  /*8910*/  SHF.L.U64.HI R5, R16, 0x1, R17 ;  /* 0x0000000110057819 */ /* 0x000fe40000010211 */
[-C--:B---3--:R-:W-:Y:S02]  /*8920*/  IADD3 R12, P0, R3, R15.reuse, RZ ;  /* 0x0000000f030c7210 */ /* 0x088fe40007f1e0ff */
[----:B------:R-:W-:-:S03]  /*8930*/  IADD3 R14, P1, R14, R15, RZ ;  /* 0x0000000f0e0e7210 */ /* 0x000fc60007f3e0ff */
[--C-:B--2---:R-:W-:Y:S02]  /*8940*/  IMAD.X R13, R0, 0x1, R5.reuse, P0 ;  /* 0x00000001000d7824 */ /* 0x104fe400000e0605 */
[----:B----4-:R-:W-:Y:S01]  /*8950*/  IMAD.X R15, R20, 0x1, R5, P1 ;  /* 0x00000001140f7824 */ /* 0x010fe200008e0605 */
[----:B------:R-:W-:Y:S01]  /*8960*/  CS2R R4, SRZ ;  /* 0x0000000000047805 */ /* 0x000fe2000001ff00 */
[----:B------:R-:W-:Y:S06]  /*8970*/  @P2 BRA `(.L_x_9769) ;  /* 0x0000000000082947 */ /* 0x000fec0003800000 */
[----:B------:R0:W5:Y:S04]  /*8980*/  LD.E.128 R4, desc[UR40][R12.64] ;  /* 0x000000280c047980 */ /* 0x000168000c101d00 */
[----:B------:R0:W5:Y:S02]  /*8990*/  LD.E.128 R8, desc[UR40][R14.64] ;  /* 0x000000280e087980 */ /* 0x000164000c101d00 */
.L_x_9769:
[----:B------:R-:W-:Y:S05]  /*89a0*/  BSYNC B1 ;  /* 0x0000000000017941 */ /* 0x000fea0003800000 */
.L_x_9768:
[----:B------:R-:W1:Y:S01]  /*89b0*/  SYNCS.PHASECHK.TRANS64.TRYWAIT P1, [R19+URZ+0x22800], R26 ;  /* 0x0228001a130075a7 */ /* 0x000e62000802017f */
[----:B--2---:R-:W-:Y:S01]  /*89c0*/  IMAD R0, R49, -0x80, R48 ;  /* 0xffffff8031007824 */ /* 0x004fe200078e0230 */
[--C-:B-----5:R-:W-:Y:S01]  /*89d0*/  SHF.R.U64 R28, R6, 0x10, R7.reuse ;  /* 0x00000010061c7819 */ /* 0x120fe20000001207 */
[----:B0-----:R-:W-:Y:S01]  /*89e0*/  IMAD.MOV.U32 R13, RZ, RZ, R6 ;  /* 0x000000ffff0d7224 */ /* 0x001fe200078e0006 */
[--C-:B------:R-:W-:Y:S01]  /*89f0*/  SHF.R.U32.HI R27, RZ, 0x10, R7.reuse ;  /* 0x00000010ff1b7819 */ /* 0x100fe20000011607 */
[----:B------:R-:W-:Y:S01]  /*8a00*/  IMAD.MOV.U32 R14, RZ, RZ, R7 ;  /* 0x000000ffff0e7224 */ /* 0x000fe200078e0007 */
[--C-:B------:R-:W-:Y:S01]  /*8a10*/  SHF.R.U64 R7, R8, 0x10, R9.reuse ;  /* 0x0000001008077819 */ /* 0x100fe20000001209 */
[--C-:B---3--:R-:W-:Y:S01]  /*8a20*/  IMAD.MOV.U32 R3, RZ, RZ, R9.reuse ;  /* 0x000000ffff037224 */ /* 0x108fe200078e0009 */
[----:B------:R-:W-:Y:S01]  /*8a30*/  SHF.R.U32.HI R6, RZ, 0x10, R9 ;  /* 0x00000010ff067819 */ /* 0x000fe20000011609 */
[----:B------:R-:W-:Y:S01]  /*8a40*/  IMAD.MOV.U32 R12, RZ, RZ, R4 ;  /* 0x000000ffff0c7224 */ /* 0x000fe200078e0004 */
[----:B------:R-:W-:Y:S01]  /*8a50*/  VIMNMX R9, R0, 0x80, PT ;  /* 0x0000008000097848 */ /* 0x000fe20003fe0100 */
[--C-:B------:R-:W-:Y:S01]  /*8a60*/  IMAD.MOV.U32 R25, RZ, RZ, R5.reuse ;  /* 0x000000ffff197224 */ /* 0x100fe200078e0005 */
[--C-:B------:R-:W-:Y:S01]  /*8a70*/  SHF.R.U64 R29, R4, 0x10, R5.reuse ;  /* 0x00000010041d7819 */ /* 0x100fe20000001205 */
[----:B----4-:R-:W-:Y:S01]  /*8a80*/  IMAD.MOV.U32 R20, RZ, RZ, R8 ;  /* 0x000000ffff147224 */ /* 0x010fe200078e0008 */
[----:B------:R-:W-:Y:S01]  /*8a90*/  SHF.R.U32.HI R30, RZ, 0x10, R5 ;  /* 0x00000010ff1e7819 */ /* 0x000fe20000011605 */
[----:B------:R-:W-:Y:S01]  /*8aa0*/  IMAD.MOV.U32 R15, RZ, RZ, R10 ;  /* 0x000000ffff0f7224 */ /* 0x000fe200078e000a */
[----:B------:R-:W-:Y:S01]  /*8ab0*/  ISETP.GE.AND P0, PT, R16, R21, PT ;  /* 0x000000151000720c */ /* 0x000fe20003f06270 */
[--C-:B------:R-:W-:Y:S01]  /*8ac0*/  IMAD.MOV.U32 R0, RZ, RZ, R11.reuse ;  /* 0x000000ffff007224 */ /* 0x100fe200078e000b */
[--C-:B------:R-:W-:Y:S01]  /*8ad0*/  SHF.R.U64 R4, R10, 0x10, R11.reuse ;  /* 0x000000100a047819 */ /* 0x100fe2000000120b */
[C---:B------:R-:W-:Y:S01]  /*8ae0*/  VIADD R32, R204.reuse, 0x40 ;  /* 0x00000040cc207836 */ /* 0x040fe20000000000 */
[----:B------:R-:W-:Y:S01]  /*8af0*/  SHF.R.U32.HI R5, RZ, 0x10, R11 ;  /* 0x00000010ff057819 */ /* 0x000fe2000001160b */
[----:B------:R-:W-:Y:S01]  /*8b00*/  BSSY B1, `(.L_x_9770) ;  /* 0x000000c000017945 */ /* 0x000fe20003800000 */
[----:B------:R-:W-:-:S02]  /*8b10*/  ISETP.GE.OR P2, PT, R204, R9, P0 ;  /* 0x00000009cc00720c */ /* 0x000fc40000746670 */
[----:B------:R-:W-:Y:S02]  /*8b20*/  PRMT R12, R12, 0x5410, R29 ;  /* 0x000054100c0c7816 */ /* 0x000fe4000000001d */
[----:B------:R-:W-:Y:S02]  /*8b30*/  ISETP.GE.OR P0, PT, R32, R9, P0 ;  /* 0x000000092000720c */ /* 0x000fe40000706670 */
[----:B------:R-:W-:Y:S02]  /*8b40*/  PRMT R25, R25, 0x5410, R30 ;  /* 0x0000541019197816 */ /* 0x000fe4000000001e */
[----:B------:R-:W-:Y:S02]  /*8b50*/  PRMT R13, R13, 0x5410, R28 ;  /* 0x000054100d0d7816 */ /* 0x000fe4000000001c */
[----:B------:R-:W-:Y:S02]  /*8b60*/  PRMT R14, R14, 0x5410, R27 ;  /* 0x000054100e0e7816 */ /* 0x000fe4000000001b */
[----:B------:R-:W-:-:S02]  /*8b70*/  PRMT R20, R20, 0x5410, R7 ;  /* 0x0000541014147816 */ /* 0x000fc40000000007 */
[----:B------:R-:W-:Y:S02]  /*8b80*/  PRMT R3, R3, 0x5410, R6 ;  /* 0x0000541003037816 */ /* 0x000fe40000000006 */
[----:B------:R-:W-:Y:S02]  /*8b90*/  PRMT R15, R15, 0x5410, R4 ;  /* 0x000054100f0f7816 */ /* 0x000fe40000000004 */
[----:B------:R-:W-:Y:S01]  /*8ba0*/  PRMT R0, R0, 0x5410, R5 ;  /* 0x0000541000007816 */ /* 0x000fe20000000005 */
[----:B-1----:R-:W-:Y:S06]  /*8bb0*/  @!P1 BRA `(.L_x_9771) ;  /* 0x00000120005c9947 */ /* 0x002fec0003800000 */
.L_x_9995:
[----:B------:R-:W-:Y:S05]  /*8bc0*/  BSYNC B1 ;  /* 0x0000000000017941 */ /* 0x000fea0003800000 */
.L_x_9770:
[----:B------:R-:W-:Y:S04]  /*8bd0*/  BSSY B1, `(.L_x_9772) ;  /* 0x000005b000017945 */ /* 0x000fe80003800000 */
[----:B------:R-:W-:Y:S05]  /*8be0*/  @P2 BRA `(.L_x_9773) ;  /* 0x0000000400642947 */ /* 0x000fea0003800000 */
[----:B------:R-:W2:Y:S01]  /*8bf0*/  LDL R8, [R1+0x14] ;  /* 0x0000140001087983 */ /* 0x000ea20000100800 */
[----:B------:R-:W-:Y:S01]  /*8c00*/  IMAD.SHL.U32 R4, R31, 0x40, RZ ;  /* 0x000000401f047824 */ /* 0x000fe200078e00ff */
[C---:B------:R-:W-:Y:S01]  /*8c10*/  LOP3.LUT R43, R15.reuse, 0xffff0000, RZ, 0xc0, !PT ;  /* 0xffff00000f2b7812 */ /* 0x040fe200078ec0ff */
[----:B------:R-:W-:Y:S02]  /*8c20*/  IMAD.IADD R5, R16, 0x1, R21 ;  /* 0x0000000110057824 */ /* 0x000fe400078e0215 */
[----:B------:R-:W-:Y:S01]  /*8c30*/  IMAD.U32 R41, R15, 0x10000, RZ ;  /* 0x000100000f297824 */ /* 0x000fe200078e00ff */
[----:B------:R-:W-:Y:S01]  /*8c40*/  LOP3.LUT R6, R4, 0x1c0, RZ, 0xc0, !PT ;  /* 0x000001c004067812 */ /* 0x000fe200078ec0ff */
[----:B------:R-:W-:Y:S02]  /*8c50*/  IMAD.U32 R35, R13, 0x10000, RZ ;  /* 0x000100000d237824 */ /* 0x000fe400078e00ff */
[----:B------:R-:W-:Y:S01]  /*8c60*/  IMAD.U32 R39, R20, 0x10000, RZ ;  /* 0x0001000014277824 */ /* 0x000fe200078e00ff */
[----:B------:R-:W-:-:S02]  /*8c70*/  LOP3.LUT R4, R6, 0x38, R16, 0xf8, !PT ;  /* 0x0000003806047812 */ /* 0x000fc400078ef810 */
[----:B------:R-:W-:Y:S02]  /*8c80*/  SHF.R.U32.HI R7, RZ, 0x3, R6 ;  /* 0x00000003ff077819 */ /* 0x000fe40000011606 */
[----:B------:R-:W-:Y:S02]  /*8c90*/  LOP3.LUT R5, R6, 0x38, R5, 0xf8, !PT ;  /* 0x0000003806057812 */ /* 0x000fe400078ef805 */
[-C--:B------:R-:W-:Y:S02]  /*8ca0*/  LOP3.LUT R4, R4, R7.reuse, RZ, 0x3c, !PT ;  /* 0x0000000704047212 */ /* 0x080fe400078e3cff */
[----:B------:R-:W-:-:S03]  /*8cb0*/  LOP3.LUT R5, R5, R7, RZ, 0x3c, !PT ;  /* 0x0000000705057212 */ /* 0x000fc600078e3cff */
[C---:B--2---:R-:W-:Y:S02]  /*8cc0*/  IMAD R4, R8.reuse, 0x200, R4 ;  /* 0x0000020008047824 */ /* 0x044fe400078e0204 */
[----:B------:R-:W-:Y:S02]  /*8cd0*/  IMAD R8, R8, 0x200, R5 ;  /* 0x0000020008087824 */ /* 0x000fe400078e0205 */
[--C-:B------:R-:W-:Y:S02]  /*8ce0*/  IMAD R42, R4, 0x2, R19.reuse ;  /* 0x00000002042a7824 */ /* 0x100fe400078e0213 */
[----:B------:R-:W-:-:S03]  /*8cf0*/  IMAD R44, R8, 0x2, R19 ;  /* 0x00000002082c7824 */ /* 0x000fc600078e0213 */
[----:B------:R-:W1:Y:S04]  /*8d00*/  LDS.128 R4, [R42+0x18400] ;  /* 0x018400002a047984 */ /* 0x000e680000000c00 */
[----:B------:R-:W2:Y:S01]  /*8d10*/  LDS.128 R8, [R44+0x18400] ;  /* 0x018400002c087984 */ /* 0x000ea20000000c00 */
[C---:B-1----:R-:W-:Y:S01]  /*8d20*/  IMAD.U32 R28, R6.reuse, 0x10000, RZ ;  /* 0x00010000061c7824 */ /* 0x042fe200078e00ff */
[----:B------:R-:W-:Y:S01]  /*8d30*/  LOP3.LUT R6, R6, 0xffff0000, RZ, 0xc0, !PT ;  /* 0xffff000006067812 */ /* 0x000fe200078ec0ff */
[C---:B0-----:R-:W-:Y:S01]  /*8d40*/  IMAD.U32 R26, R4.reuse, 0x10000, RZ ;  /* 0x00010000041a7824 */ /* 0x041fe200078e00ff */
[----:B------:R-:W-:Y:S01]  /*8d50*/  LOP3.LUT R4, R4, 0xffff0000, RZ, 0xc0, !PT ;  /* 0xffff000004047812 */ /* 0x000fe200078ec0ff */
[C---:B--2---:R-:W-:Y:S01]  /*8d60*/  IMAD.U32 R32, R10.reuse, 0x10000, RZ ;  /* 0x000100000a207824 */ /* 0x044fe200078e00ff */
        /* <DEDUP_REMOVED lines=8> */
[----:B------:R-:W-:Y:S01]  /*8df0*/  LOP3.LUT R37, R13, 0xffff0000, RZ, 0xc0, !PT ;  /* 0xffff00000d257812 */ /* 0x000fe200078ec0ff */
[----:B------:R-:W-:Y:S01]  /*8e00*/  FFMA.FTZ R45, R28, R41, R45 ;  /* 0x000000291c2d7223 */ /* 0x000fe2000001002d */
[----:B------:R-:W-:Y:S02]  /*8e10*/  IMAD.U32 R35, R12, 0x10000, RZ ;  /* 0x000100000c237824 */ /* 0x000fe400078e00ff */
[----:B------:R-:W-:Y:S01]  /*8e20*/  FMUL.FTZ R41, R30, R39 ;  /* 0x000000271e297220 */ /* 0x000fe20000410000 */
[----:B------:R-:W-:Y:S02]  /*8e30*/  IMAD.U32 R33, R11, 0x10000, RZ ;  /* 0x000100000b217824 */ /* 0x000fe400078e00ff */
[-C--:B------:R-:W-:Y:S01]  /*8e40*/  FMUL.FTZ R49, R10, R37.reuse ;  /* 0x000000250a317220 */ /* 0x080fe20000410000 */
[----:B------:R-:W-:Y:S01]  /*8e50*/  FFMA.FTZ R47, R6, R37, -R47 ;  /* 0x00000025062f7223 */ /* 0x000fe2000001082f */
[-C--:B------:R-:W-:Y:S01]  /*8e60*/  FMUL.FTZ R30, R30, R35.reuse ;  /* 0x000000231e1e7220 */ /* 0x080fe20000410000 */
[----:B------:R-:W-:Y:S01]  /*8e70*/  FFMA.FTZ R41, R26, R35, -R41 ;  /* 0x000000231a297223 */ /* 0x000fe20000010829 */
[----:B------:R-:W-:Y:S01]  /*8e80*/  LOP3.LUT R37, R20, 0xffff0000, RZ, 0xc0, !PT ;  /* 0xffff000014257812 */ /* 0x000fe200078ec0ff */
[----:B------:R-:W-:Y:S01]  /*8e90*/  FFMA.FTZ R36, R6, R43, R49 ;  /* 0x0000002b06247223 */ /* 0x000fe20000010031 */
[----:B------:R-:W-:Y:S01]  /*8ea0*/  LOP3.LUT R35, R12, 0xffff0000, RZ, 0xc0, !PT ;  /* 0xffff00000c237812 */ /* 0x000fe200078ec0ff */
[----:B------:R-:W-:Y:S01]  /*8eb0*/  FFMA.FTZ R30, R26, R39, R30 ;  /* 0x000000271a1e7223 */ /* 0x000fe2000001001e */
[----:B------:R-:W-:-:S02]  /*8ec0*/  IMAD.U32 R10, R3, 0x10000, RZ ;  /* 0x00010000030a7824 */ /* 0x000fc400078e00ff */
[C---:B------:R-:W-:Y:S01]  /*8ed0*/  FMUL.FTZ R39, R8.reuse, R37 ;  /* 0x0000002508277220 */ /* 0x040fe20000410000 */
[----:B------:R-:W-:Y:S02]  /*8ee0*/  IMAD.U32 R6, R25, 0x10000, RZ ;  /* 0x0001000019067824 */ /* 0x000fe400078e00ff */
[-C--:B------:R-:W-:Y:S01]  /*8ef0*/  FMUL.FTZ R43, R8, R35.reuse ;  /* 0x00000023082b7220 */ /* 0x080fe20000410000 */
[----:B------:R-:W-:Y:S02]  /*8f00*/  IMAD.U32 R26, R0, 0x10000, RZ ;  /* 0x00010000001a7824 */ /* 0x000fe400078e00ff */
[----:B------:R-:W-:Y:S01]  /*8f10*/  FFMA.FTZ R28, R4, R35, -R39 ;  /* 0x00000023041c7223 */ /* 0x000fe20000010827 */
[----:B------:R-:W-:Y:S02]  /*8f20*/  IMAD.U32 R8, R14, 0x10000, RZ ;  /* 0x000100000e087824 */ /* 0x000fe400078e00ff */
[----:B------:R-:W-:Y:S01]  /*8f30*/  FMUL.FTZ R32, R31, R10 ;  /* 0x0000000a1f207220 */ /* 0x000fe20000410000 */
[----:B------:R-:W-:Y:S01]  /*8f40*/  FFMA.FTZ R43, R4, R37, R43 ;  /* 0x00000025042b7223 */ /* 0x000fe2000001002b */
[----:B------:R-:W-:-:S02]  /*8f50*/  IMAD.U32 R27, R5, 0x10000, RZ ;  /* 0x00010000051b7824 */ /* 0x000fc400078e00ff */
[----:B------:R-:W-:Y:S01]  /*8f60*/  FMUL.FTZ R31, R31, R6 ;  /* 0x000000061f1f7220 */ /* 0x000fe20000410000 */
[----:B------:R-:W-:Y:S02]  /*8f70*/  IMAD.U32 R29, R7, 0x10000, RZ ;  /* 0x00010000071d7824 */ /* 0x000fe400078e00ff */
[C---:B------:R-:W-:Y:S01]  /*8f80*/  FMUL.FTZ R4, R33.reuse, R26 ;  /* 0x0000001a21047220 */ /* 0x040fe20000410000 */
        /* <DEDUP_REMOVED lines=31> */
.L_x_9773:
[----:B------:R-:W-:Y:S05]  /*9180*/  BSYNC B1 ;  /* 0x0000000000017941 */ /* 0x000fea0003800000 */
.L_x_9772:
[----:B------:R-:W-:Y:S05]  /*9190*/  @P0 BRA `(.L_x_9764) ;  /* 0x0000000400680947 */ /* 0x000fea0003800000 */
[----:B-1----:R-:W2:Y:S01]  /*91a0*/  LDL R5, [R1+0x18] ;  /* 0x0000180001057983 */ /* 0x002ea20000100800 */
        /* <DEDUP_REMOVED lines=10> */
[----:B------:R-:W-:Y:S01]  /*9250*/  LOP3.LUT R4, R4, R6, RZ, 0x3c, !PT ;  /* 0x0000000604047212 */ /* 0x000fe200078e3cff */
[----:B------:R-:W-:Y:S01]  /*9260*/  IMAD.U32 R34, R12, 0x10000, RZ ;  /* 0x000100000c227824 */ /* 0x000fe200078e00ff */
[C---:B------:R-:W-:Y:S01]  /*9270*/  LOP3.LUT R38, R20.reuse, 0xffff0000, RZ, 0xc0, !PT ;  /* 0xffff000014267812 */ /* 0x040fe200078ec0ff */
[----:B------:R-:W-:Y:S01]  /*9280*/  IMAD.U32 R36, R20, 0x10000, RZ ;  /* 0x0001000014247824 */ /* 0x000fe200078e00ff */
[----:B------:R-:W-:Y:S01]  /*9290*/  LOP3.LUT R12, R12, 0xffff0000, RZ, 0xc0, !PT ;  /* 0xffff00000c0c7812 */ /* 0x000fe200078ec0ff */
[----:B------:R-:W-:Y:S02]  /*92a0*/  IMAD.U32 R45, R3, 0x10000, RZ ;  /* 0x00010000032d7824 */ /* 0x000fe400078e00ff */
[----:B------:R-:W-:Y:S02]  /*92b0*/  IMAD.U32 R43, R25, 0x10000, RZ ;  /* 0x00010000192b7824 */ /* 0x000fe400078e00ff */
[----:B--2---:R-:W-:-:S04]  /*92c0*/  IMAD.IADD R8, R5, 0x1, R4 ;  /* 0x0000000105087824 */ /* 0x004fc800078e0204 */
[----:B------:R-:W-:Y:S01]  /*92d0*/  IMAD R21, R8, 0x2, R19 ;  /* 0x0000000208157824 */ /* 0x000fe200078e0213 */
[----:B---3--:R-:W0:Y:S04]  /*92e0*/  LDS.128 R4, [R40+0x18400] ;  /* 0x0184000028047984 */ /* 0x008e280000000c00 */
[----:B------:R-:W1:Y:S01]  /*92f0*/  LDS.128 R8, [R21+0x18400] ;  /* 0x0184000015087984 */ /* 0x000e620000000c00 */
[----:B0-----:R-:W-:Y:S02]  /*9300*/  IMAD.U32 R26, R4, 0x10000, RZ ;  /* 0x00010000041a7824 */ /* 0x001fe400078e00ff */
[C---:B-1----:R-:W-:Y:S01]  /*9310*/  IMAD.U32 R30, R8.reuse, 0x10000, RZ ;  /* 0x00010000081e7824 */ /* 0x042fe200078e00ff */
[----:B------:R-:W-:Y:S02]  /*9320*/  LOP3.LUT R8, R8, 0xffff0000, RZ, 0xc0, !PT ;  /* 0xffff000008087812 */ /* 0x000fe400078ec0ff */
[----:B------:R-:W-:Y:S01]  /*9330*/  LOP3.LUT R4, R4, 0xffff0000, RZ, 0xc0, !PT ;  /* 0xffff000004047812 */ /* 0x000fe200078ec0ff */
[-C--:B------:R-:W-:Y:S01]  /*9340*/  FMUL.FTZ R35, R36, R30.reuse ;  /* 0x0000001e24237220 */ /* 0x080fe20000410000 */
[----:B------:R-:W-:Y:S01]  /*9350*/  FMUL.FTZ R37, R34, R30 ;  /* 0x0000001e22257220 */ /* 0x000fe20000410000 */
[----:B------:R-:W-:Y:S01]  /*9360*/  FMUL.FTZ R39, R38, R8 ;  /* 0x0000000826277220 */ /* 0x000fe20000410000 */
[----:B------:R-:W-:-:S02]  /*9370*/  IMAD.U32 R31, R9, 0x10000, RZ ;  /* 0x00010000091f7824 */ /* 0x000fc400078e00ff */
[----:B------:R-:W-:Y:S01]  /*9380*/  FMUL.FTZ R41, R12, R8 ;  /* 0x000000080c297220 */ /* 0x000fe20000410000 */
[-C--:B------:R-:W-:Y:S01]  /*9390*/  FFMA.FTZ R35, R34, R26.reuse, -R35 ;  /* 0x0000001a22237223 */ /* 0x080fe20000010823 */
[----:B------:R-:W-:Y:S01]  /*93a0*/  FFMA.FTZ R37, R36, R26, R37 ;  /* 0x0000001a24257223 */ /* 0x000fe20000010025 */
[-C--:B------:R-:W-:Y:S01]  /*93b0*/  FFMA.FTZ R8, R12, R4.reuse, -R39 ;  /* 0x000000040c087223 */ /* 0x080fe20000010827 */
[----:B------:R-:W-:Y:S02]  /*93c0*/  IMAD.U32 R27, R5, 0x10000, RZ ;  /* 0x00010000051b7824 */ /* 0x000fe400078e00ff */
[-C--:B------:R-:W-:Y:S01]  /*93d0*/  FMUL.FTZ R20, R45, R31.reuse ;  /* 0x0000001f2d147220 */ /* 0x080fe20000410000 */
[----:B------:R-:W-:Y:S02]  /*93e0*/  IMAD.U32 R32, R10, 0x10000, RZ ;  /* 0x000100000a207824 */ /* 0x000fe400078e00ff */
[----:B------:R-:W-:Y:S01]  /*93f0*/  FMUL.FTZ R26, R43, R31 ;  /* 0x0000001f2b1a7220 */ /* 0x000fe20000410000 */
[----:B------:R-:W-:Y:S01]  /*9400*/  FFMA.FTZ R12, R38, R4, R41 ;  /* 0x00000004260c7223 */ /* 0x000fe20000010029 */
[----:B------:R-:W-:Y:S01]  /*9410*/  LOP3.LUT R10, R10, 0xffff0000, RZ, 0xc0, !PT ;  /* 0xffff00000a0a7812 */ /* 0x000fe200078ec0ff */
[----:B------:R-:W-:Y:S01]  /*9420*/  IMAD.U32 R34, R15, 0x10000, RZ ;  /* 0x000100000f227824 */ /* 0x000fe200078e00ff */
[C---:B------:R-:W-:Y:S01]  /*9430*/  LOP3.LUT R30, R13.reuse, 0xffff0000, RZ, 0xc0, !PT ;  /* 0xffff00000d1e7812 */ /* 0x040fe200078ec0ff */
[----:B------:R-:W-:Y:S01]  /*9440*/  IMAD.U32 R4, R13, 0x10000, RZ ;  /* 0x000100000d047824 */ /* 0x000fe200078e00ff */
[----:B------:R-:W-:Y:S01]  /*9450*/  LOP3.LUT R36, R15, 0xffff0000, RZ, 0xc0, !PT ;  /* 0xffff00000f247812 */ /* 0x000fe200078ec0ff */
[----:B------:R-:W-:-:S02]  /*9460*/  IMAD.U32 R28, R6, 0x10000, RZ ;  /* 0x00010000061c7824 */ /* 0x000fc400078e00ff */
[-C--:B------:R-:W-:Y:S01]  /*9470*/  FFMA.FTZ R20, R43, R27.reuse, -R20 ;  /* 0x0000001b2b147223 */ /* 0x080fe20000010814 */
[----:B------:R-:W-:Y:S01]  /*9480*/  FFMA.FTZ R26, R45, R27, R26 ;  /* 0x0000001b2d1a7223 */ /* 0x000fe2000001001a */
[----:B------:R-:W-:Y:S01]  /*9490*/  LOP3.LUT R6, R6, 0xffff0000, RZ, 0xc0, !PT ;  /* 0xffff000006067812 */ /* 0x000fe200078ec0ff */
[-C--:B------:R-:W-:Y:S01]  /*94a0*/  FMUL.FTZ R27, R34, R32.reuse ;  /* 0x00000020221b7220 */ /* 0x080fe20000410000 */
[----:B------:R-:W-:Y:S01]  /*94b0*/  FMUL.FTZ R13, R4, R32 ;  /* 0x00000020040d7220 */ /* 0x000fe20000410000 */
[-C--:B------:R-:W-:Y:S01]  /*94c0*/  FMUL.FTZ R15, R36, R10.reuse ;  /* 0x0000000a240f7220 */ /* 0x080fe20000410000 */
[----:B------:R-:W-:Y:S01]  /*94d0*/  FMUL.FTZ R31, R30, R10 ;  /* 0x0000000a1e1f7220 */ /* 0x000fe20000410000 */
[----:B------:R-:W-:Y:S02]  /*94e0*/  IMAD.U32 R33, R11, 0x10000, RZ ;  /* 0x000100000b217824 */ /* 0x000fe400078e00ff */
[----:B------:R-:W-:Y:S02]  /*94f0*/  IMAD.U32 R41, R0, 0x10000, RZ ;  /* 0x0001000000297824 */ /* 0x000fe400078e00ff */
[----:B------:R-:W-:-:S02]  /*9500*/  IMAD.U32 R39, R14, 0x10000, RZ ;  /* 0x000100000e277824 */ /* 0x000fc400078e00ff */
[-C--:B------:R-:W-:Y:S01]  /*9510*/  FFMA.FTZ R27, R4, R28.reuse, -R27 ;  /* 0x0000001c041b7223 */ /* 0x080fe2000001081b */
[----:B------:R-:W-:Y:S01]  /*9520*/  FFMA.FTZ R10, R34, R28, R13 ;  /* 0x0000001c220a7223 */ /* 0x000fe2000001000d */
[-C--:B------:R-:W-:Y:S01]  /*9530*/  FFMA.FTZ R28, R30, R6.reuse, -R15 ;  /* 0x000000061e1c7223 */ /* 0x080fe2000001080f */
[----:B------:R-:W-:Y:S01]  /*9540*/  FFMA.FTZ R31, R36, R6, R31 ;  /* 0x00000006241f7223 */ /* 0x000fe2000001001f */
[-C--:B------:R-:W-:Y:S01]  /*9550*/  FMUL.FTZ R4, R41, R33.reuse ;  /* 0x0000002129047220 */ /* 0x080fe20000410000 */
[----:B------:R-:W-:Y:S01]  /*9560*/  FMUL.FTZ R6, R39, R33 ;  /* 0x0000002127067220 */ /* 0x000fe20000410000 */
[----:B------:R-:W-:Y:S01]  /*9570*/  LOP3.LUT R33, R3, 0xffff0000, RZ, 0xc0, !PT ;  /* 0xffff000003217812 */ /* 0x000fe200078ec0ff */
[----:B------:R-:W-:Y:S01]  /*9580*/  IMAD.U32 R29, R7, 0x10000, RZ ;  /* 0x00010000071d7824 */ /* 0x000fe200078e00ff */
[----:B------:R-:W-:Y:S02]  /*9590*/  LOP3.LUT R9, R9, 0xffff0000, RZ, 0xc0, !PT ;  /* 0xffff000009097812 */ /* 0x000fe400078ec0ff */
[----:B------:R-:W-:-:S02]  /*95a0*/  LOP3.LUT R3, R25, 0xffff0000, RZ, 0xc0, !PT ;  /* 0xffff000019037812 */ /* 0x000fc400078ec0ff */
[----:B------:R-:W-:Y:S02]  /*95b0*/  LOP3.LUT R11, R11, 0xffff0000, RZ, 0xc0, !PT ;  /* 0xffff00000b0b7812 */ /* 0x000fe400078ec0ff */
[----:B------:R-:W-:Y:S02]  /*95c0*/  LOP3.LUT R25, R0, 0xffff0000, RZ, 0xc0, !PT ;  /* 0xffff000000197812 */ /* 0x000fe400078ec0ff */
[----:B------:R-:W-:Y:S01]  /*95d0*/  LOP3.LUT R15, R14, 0xffff0000, RZ, 0xc0, !PT ;  /* 0xffff00000e0f7812 */ /* 0x000fe200078ec0ff */
[-C--:B------:R-:W-:Y:S01]  /*95e0*/  FFMA.FTZ R13, R39, R29.reuse, -R4 ;  /* 0x0000001d270d7223 */ /* 0x080fe20000010804 */
[----:B------:R-:W-:Y:S01]  /*95f0*/  LOP3.LUT R5, R5, 0xffff0000, RZ, 0xc0, !PT ;  /* 0xffff000005057812 */ /* 0x000fe200078ec0ff */
[----:B------:R-:W-:Y:S01]  /*9600*/  FFMA.FTZ R29, R41, R29, R6 ;  /* 0x0000001d291d7223 */ /* 0x000fe20000010006 */
[----:B------:R-:W-:Y:S01]  /*9610*/  LOP3.LUT R7, R7, 0xffff0000, RZ, 0xc0, !PT ;  /* 0xffff000007077812 */ /* 0x000fe200078ec0ff */
        /* <DEDUP_REMOVED lines=18> */
.L_x_9764:
[----:B------:R-:W-:Y:S05]  /*9740*/  BSYNC B0 ;  /* 0x0000000000007941 */ /* 0x000fea0003800000 */
.L_x_9753:
        /* <DEDUP_REMOVED lines=8> */
.L_x_9750:
[----:B-12---:R-:W1:Y:S01]  /*97d0*/  S2R R0, SR_TID.X ;  /* 0x0000000000007919 */ /* 0x006e620000002100 */
[----:B------:R-:W-:Y:S01]  /*97e0*/  ISETP.NE.AND P0, PT, R210, 0x3, PT ;  /* 0x00000003d200780c */ /* 0x000fe20003f05270 */
[----:B------:R-:W-:Y:S05]  /*97f0*/  WARPSYNC.ALL ;  /* 0x0000000000007948 */ /* 0x000fea0003800000 */
[----:B-1----:R-:W-:-:S05]  /*9800*/  SHF.R.U32.HI R0, RZ, 0x7, R0 ;  /* 0x00000007ff007819 */ /* 0x002fca0000011600 */
[----:B---3--:R-:W-:-:S05]  /*9810*/  VIADD R5, R0, 0x8 ;  /* 0x0000000800057836 */ /* 0x008fca0000000000 */
[----:B------:R1:W-:Y:S06]  /*9820*/  BAR.SYNC.DEFER_BLOCKING R5, 0x100 ;  /* 0x000400050000751d */ /* 0x0003ec0000010000 */
[----:B------:R-:W-:Y:S05]  /*9830*/  @!P0 BRA `(.L_x_9774) ;  /* 0x0000000000048947 */ /* 0x000fea0003800000 */
[----:B------:R-:W-:Y:S01]  /*9840*/  BPT.TRAP 0x1 ;  /* 0x000000040000795c */ /* 0x000fe20000300000 */
.L_x_9774:
[----:B------:R-:W-:Y:S01]  /*9850*/  IMAD R4, R207, 0x8, R19 ;  /* 0x00000008cf047824 */ /* 0x000fe200078e0213 */
[----:B------:R-:W-:-:S04]  /*9860*/  SHF.L.U32 R73, R218, 0x1f, RZ ;  /* 0x0000001fda497819 */ /* 0x000fc800000006ff */
[----:B------:R2:W3:Y:S01]  /*9870*/  SYNCS.PHASECHK.TRANS64.TRYWAIT P1, [R4+URZ+0x22830], R73 ;  /* 0x02283049040075a7 */ /* 0x0004e2000802017f */
[----:B------:R-:W-:Y:S05]  /*9880*/  @!P0 BRA `(.L_x_9775) ;  /* 0x0000000000048947 */ /* 0x000fea0003800000 */
[----:B------:R-:W-:Y:S01]  /*9890*/  BPT.TRAP 0x1 ;  /* 0x000000040000795c */ /* 0x000fe20000300000 */
.L_x_9775:
[----:B------:R-:W-:Y:S01]  /*98a0*/  VIADD R0, R19, 0x1c400 ;  /* 0x0001c40013007836 */ /* 0x000fe20000000000 */
[----:B------:R-:W-:Y:S01]  /*98b0*/  LOP3.LUT R8, R24, 0x10000, RZ, 0xfc, !PT ;  /* 0x0001000018087812 */ /* 0x000fe200078efcff */
[----:B------:R-:W-:-:S03]  /*98c0*/  IMAD.MOV.U32 R9, RZ, RZ, 0x40000040 ;  /* 0x40000040ff097424 */ /* 0x000fc600078e00ff */
[----:B------:R-:W-:-:S04]  /*98d0*/  SHF.R.U32.HI R0, RZ, 0x4, R0 ;  /* 0x00000004ff007819 */ /* 0x000fc80000011600 */
[----:B------:R-:W-:-:S04]  /*98e0*/  LOP3.LUT R0, R0, 0x3fff, RZ, 0xc0, !PT ;  /* 0x00003fff00007812 */ /* 0x000fc800078ec0ff */
[----:B------:R-:W-:-:S05]  /*98f0*/  LOP3.LUT R0, R0, 0x10000, RZ, 0xfc, !PT ;  /* 0x0001000000007812 */ /* 0x000fca00078efcff */
[----:B------:R4:W-:Y:S01]  /*9900*/  STL [R1+0x10], R0 ;  /* 0x0000100001007387 */ /* 0x0009e20000100800 */
[----:B---3--:R-:W-:Y:S05]  /*9910*/  @P1 BRA `(.L_x_9776) ;  /* 0x0000000000081947 */ /* 0x008fea0003800000 */
[----:B------:R-:W3:Y:S02]  /*9920*/  SYNCS.PHASECHK.TRANS64.TRYWAIT P1, [R4+URZ+0x22830], R73 ;  /* 0x02283049040075a7 */ /* 0x000ee4000802017f */
[----:B---3--:R-:W-:Y:S05]  /*9930*/  @!P1 BRA `(.L_x_9777) ;  /* 0x0000011400109947 */ /* 0x008fea0003800000 */
.L_x_9776:
[----:B----4-:R-:W4:Y:S01]  /*9940*/  LDL R0, [R1+0x10] ;  /* 0x0000100001007983 */ /* 0x010f220000100800 */
[----:B------:R-:W-:Y:S01]  /*9950*/  IMAD.MOV.U32 R7, RZ, RZ, 0x40000040 ;  /* 0x40000040ff077424 */ /* 0x000fe200078e00ff */
[----:B------:R-:W-:Y:S05]  /*9960*/  WARPSYNC.ALL ;  /* 0x0000000000007948 */ /* 0x000fea0003800000 */
[C---:B------:R-:W-:Y:S01]  /*9970*/  R2UR UR4, R8.reuse ;  /* 0x00000000080472ca */ /* 0x040fe200000e0000 */
[----:B0----5:R-:W-:Y:S01]  /*9980*/  WARPGROUP.ARRIVE ;  /* 0x00000000000079c5 */ /* 0x021fe20000000000 */
[----:B------:R-:W-:Y:S01]  /*9990*/  R2UR UR5, R9 ;  /* 0x00000000090572ca */ /* 0x000fe200000e0000 */
        /* <DEDUP_REMOVED lines=8> */
[----:B------:R-:W-:-:S02]  /*9a20*/  IMAD.MOV.U32 R7, RZ, RZ, 0x40000040 ;  /* 0x40000040ff077424 */ /* 0x000fc400078e00ff */
[----:B----4-:R-:W-:Y:S02]  /*9a30*/  IMAD R6, R207, 0x300, R0 ;  /* 0x00000300cf067824 */ /* 0x010fe400078e0200 */
[----:B------:R-:W0:Y:S02]  /*9a40*/  S2R R0, SR_TID.X ;  /* 0x0000000000007919 */ /* 0x000e240000002100 */
[C---:B------:R-:W-:Y:S01]  /*9a50*/  VIADD R10, R6.reuse, 0x2 ;  /* 0x00000002060a7836 */ /* 0x040fe20000000000 */
[----:B------:R-:W-:-:S13]  /*9a60*/  R2UR UR6, R6 ;  /* 0x00000000060672ca */ /* 0x000fda00000e0000 */
[----:B------:R-:W-:Y:S01]  /*9a70*/  HGMMA.64x96x16.F32.BF16 R24, gdesc[UR4], RZ, !UPT, gsb0 ;  /* 0x01600000041879f0 */ /* 0x000fe2000c0018ff */
[----:B------:R-:W-:Y:S02]  /*9a80*/  R2UR UR4, R20 ;  /* 0x00000000140472ca */ /* 0x000fe400000e0000 */
[----:B------:R-:W-:Y:S02]  /*9a90*/  R2UR UR5, R21 ;  /* 0x00000000150572ca */ /* 0x000fe400000e0000 */
[----:B------:R-:W-:Y:S01]  /*9aa0*/  R2UR UR6, R10 ;  /* 0x000000000a0672ca */ /* 0x000fe200000e0000 */
[C---:B------:R-:W-:Y:S01]  /*9ab0*/  VIADD R10, R6.reuse, 0x4 ;  /* 0x00000004060a7836 */ /* 0x040fe20000000000 */
[----:B------:R-:W-:Y:S01]  /*9ac0*/  R2UR UR7, R11 ;  /* 0x000000000b0772ca */ /* 0x000fe200000e0000 */
[----:B------:R-:W-:Y:S02]  /*9ad0*/  IMAD.MOV.U32 R11, RZ, RZ, 0x40000040 ;  /* 0x40000040ff0b7424 */ /* 0x000fe400078e00ff */
[----:B------:R-:W-:Y:S01]  /*9ae0*/  VIADD R6, R6, 0x6 ;  /* 0x0000000606067836 */ /* 0x000fe20000000000 */
[----:B0-----:R-:W-:Y:S01]  /*9af0*/  SHF.R.U32.HI R0, RZ, 0x7, R0 ;  /* 0x00000007ff007819 */ /* 0x001fe20000011600 */
[----:B------:R-:W-:-:S02]  /*9b00*/  WARPGROUP.DEPBAR.LE gsb0, 0x0 ;  /* 0x00008000000079c5 */ /* 0x000fc40000010000 */
[----:B------:R-:W-:-:S06]  /*9b10*/  WARPGROUP.ARRIVE ;  /* 0x00000000000079c5 */ /* 0x000fcc0000000000 */
[----:B------:R-:W-:Y:S01]  /*9b20*/  HGMMA.64x96x16.F32.BF16 R24, gdesc[UR4], R24, gsb0 ;  /* 0x01600000041879f0 */ /* 0x000fe20008001818 */
[----:B------:R-:W-:Y:S02]  /*9b30*/  R2UR UR4, R14 ;  /* 0x000000000e0472ca */ /* 0x000fe400000e0000 */
[----:B------:R-:W-:Y:S02]  /*9b40*/  R2UR UR5, R15 ;  /* 0x000000000f0572ca */ /* 0x000fe400000e0000 */
[----:B------:R-:W-:Y:S02]  /*9b50*/  R2UR UR6, R10 ;  /* 0x000000000a0672ca */ /* 0x000fe400000e0000 */
[----:B------:R-:W-:Y:S02]  /*9b60*/  R2UR UR7, R11 ;  /* 0x000000000b0772ca */ /* 0x000fe400000e0000 */
[----:B------:R-:W-:Y:S01]  /*9b70*/  IADD3 R11, -R0, 0xb, RZ ;  /* 0x0000000b000b7810 */ /* 0x000fe20007ffe1ff */
[----:B------:R-:W-:-:S02]  /*9b80*/  WARPGROUP.DEPBAR.LE gsb0, 0x0 ;  /* 0x00008000000079c5 */ /* 0x000fc40000010000 */
[----:B------:R-:W-:-:S08]  /*9b90*/  WARPGROUP.ARRIVE ;  /* 0x00000000000079c5 */ /* 0x000fd00000000000 */
[----:B------:R-:W-:Y:S01]  /*9ba0*/  HGMMA.64x96x16.F32.BF16 R24, gdesc[UR4], R24, gsb0 ;  /* 0x01600000041879f0 */ /* 0x000fe20008001818 */
[----:B------:R-:W-:Y:S02]  /*9bb0*/  R2UR UR4, R12 ;  /* 0x000000000c0472ca */ /* 0x000fe400000e0000 */
[----:B------:R-:W-:Y:S02]  /*9bc0*/  R2UR UR5, R13 ;  /* 0x000000000d0572ca */ /* 0x000fe400000e0000 */
[----:B------:R-:W-:Y:S02]  /*9bd0*/  R2UR UR6, R6 ;  /* 0x00000000060672ca */ /* 0x000fe400000e0000 */
[----:B------:R-:W-:Y:S01]  /*9be0*/  R2UR UR7, R7 ;  /* 0x00000000070772ca */ /* 0x000fe200000e0000 */
[----:B------:R-:W-:Y:S02]  /*9bf0*/  WARPGROUP.DEPBAR.LE gsb0, 0x0 ;  /* 0x00008000000079c5 */ /* 0x000fe40000010000 */
[----:B------:R-:W-:-:S10]  /*9c00*/  WARPGROUP.ARRIVE ;  /* 0x00000000000079c5 */ /* 0x000fd40000000000 */
[----:B------:R-:W-:Y:S03]  /*9c10*/  HGMMA.64x96x16.F32.BF16 R24, gdesc[UR4], R24, gsb0 ;  /* 0x01600000041879f0 */ /* 0x000fe60008001818 */
[----:B------:R-:W-:Y:S02]  /*9c20*/  WARPGROUP.DEPBAR.LE gsb0, 0x0 ;  /* 0x00008000000079c5 */ /* 0x000fe40000010000 */
[----:B------:R0:W-:Y:S06]  /*9c30*/  BAR.ARV R11, 0x100 ;  /* 0x0004000b0000751d */ /* 0x0001ec0000002000 */
[----:B------:R-:W-:Y:S05]  /*9c40*/  @!P0 BRA `(.L_x_9778) ;  /* 0x0000000000048947 */ /* 0x000fea0003800000 */
[----:B------:R-:W-:Y:S01]  /*9c50*/  BPT.TRAP 0x1 ;  /* 0x000000040000795c */ /* 0x000fe20000300000 */
.L_x_9778:
[----:B------:R-:W4:Y:S01]  /*9c60*/  LDL R3, [R1+0x44] ;  /* 0x0000440001037983 */ /* 0x000f220000100800 */
[----:B------:R-:W-:Y:S01]  /*9c70*/  IMAD R0, R172, -0x60, R154 ;  /* 0xffffffa0ac007824 */ /* 0x000fe200078e029a */
[----:B------:R-:W-:Y:S01]  /*9c80*/  ULDC UR4, c[0x0][0x988] ;  /* 0x0002620000047ab9 */ /* 0x000fe20000000800 */
[----:B------:R-:W5:Y:S03]  /*9c90*/  S2R R75, SR_CgaCtaId ;  /* 0x00000000004b7919 */ /* 0x000f660000008800 */
[----:B----4-:R-:W-:-:S04]  /*9ca0*/  IADD3 R0, -R3, 0x60, R0 ;  /* 0x0000006003007810 */ /* 0x010fc80007ffe100 */
        /* <DEDUP_REMOVED lines=88> */
[----:B------:R-:W-:Y:S02]  /*a230*/  FMNMX.FTZ R3, R68, R3, !PT ;  /* 0x0000000344037209 */ /* 0x000fe40007810000 */
[----:B------:R-:W-:-:S02]  /*a240*/  FMNMX.FTZ R25, R26, R27, !PT ;  /* 0x0000001b1a197209 */ /* 0x000fc40007810000 */
[----:B------:R-:W-:Y:S01]  /*a250*/  FMNMX.FTZ R29, R104, R3, !PT ;  /* 0x00000003681d7209 */ /* 0x000fe20007810000 */
[----:B------:R-:W-:Y:S01]  /*a260*/  IMAD.U32 R3, RZ, RZ, UR4 ;  /* 0x00000004ff037e24 */ /* 0x000fe2000f8e00ff */
[----:B------:R-:W-:Y:S02]  /*a270*/  FMNMX.FTZ R25, R30, R25, !PT ;  /* 0x000000191e197209 */ /* 0x000fe40007810000 */
[----:B------:R-:W-:Y:S01]  /*a280*/  FSEL R66, R66, -INF , P2 ;  /* 0xff80000042427808 */ /* 0x000fe20001000000 */
[----:B------:R-:W4:Y:S01]  /*a290*/  SHFL.BFLY PT, R0, R29, 0x2, 0x1f ;  /* 0x0c401f001d007f89 */ /* 0x000f2200000e0000 */
[----:B------:R-:W-:Y:S02]  /*a2a0*/  FMNMX.FTZ R25, R6, R25, !PT ;  /* 0x0000001906197209 */ /* 0x000fe40007810000 */
[----:B------:R-:W-:Y:S02]  /*a2b0*/  FSEL R70, R70, -INF , P4 ;  /* 0xff80000046467808 */ /* 0x000fe40002000000 */
[----:B------:R-:W-:-:S04]  /*a2c0*/  FMNMX.FTZ R25, R34, R25, !PT ;  /* 0x0000001922197209 */ /* 0x000fc80007810000 */
[----:B------:R-:W-:-:S04]  /*a2d0*/  FMNMX.FTZ R25, R10, R25, !PT ;  /* 0x000000190a197209 */ /* 0x000fc80007810000 */
[----:B------:R-:W-:-:S04]  /*a2e0*/  FMNMX.FTZ R25, R38, R25, !PT ;  /* 0x0000001926197209 */ /* 0x000fc80007810000 */
[----:B------:R-:W-:-:S04]  /*a2f0*/  FMNMX.FTZ R25, R24, R25, !PT ;  /* 0x0000001918197209 */ /* 0x000fc80007810000 */
[----:B------:R-:W-:Y:S02]  /*a300*/  FMNMX.FTZ R25, R42, R25, !PT ;  /* 0x000000192a197209 */ /* 0x000fe40007810000 */
[----:B----4-:R-:W-:Y:S02]  /*a310*/  FMNMX.FTZ R31, R29, R0, !PT ;  /* 0x000000001d1f7209 */ /* 0x010fe40007810000 */
[----:B------:R-:W-:-:S03]  /*a320*/  FMNMX.FTZ R29, R28, R25, !PT ;  /* 0x000000191c1d7209 */ /* 0x000fc60007810000 */
[----:B------:R-:W4:Y:S01]  /*a330*/  SHFL.BFLY PT, R0, R31, 0x1, 0x1f ;  /* 0x0c201f001f007f89 */ /* 0x000f2200000e0000 */
[----:B------:R-:W-:-:S04]  /*a340*/  FMNMX.FTZ R29, R46, R29, !PT ;  /* 0x0000001d2e1d7209 */ /* 0x000fc80007810000 */
[----:B------:R-:W-:-:S04]  /*a350*/  FMNMX.FTZ R29, R32, R29, !PT ;  /* 0x0000001d201d7209 */ /* 0x000fc80007810000 */
[----:B------:R-:W-:Y:S02]  /*a360*/  FMNMX.FTZ R29, R50, R29, !PT ;  /* 0x0000001d321d7209 */ /* 0x000fe40007810000 */
[----:B----4-:R-:W-:Y:S02]  /*a370*/  FMNMX.FTZ R0, R31, R0, !PT ;  /* 0x000000001f007209 */ /* 0x010fe40007810000 */
        /* <DEDUP_REMOVED lines=26> */
[----:B----4-:R-:W-:Y:S01]  /*a520*/  FSEL R76, R71, -INF , P5 ;  /* 0xff800000474c7808 */ /* 0x010fe20002800000 */
[--C-:B------:R-:W-:Y:S01]  /*a530*/  FFMA.FTZ R158, R84, R3, -R33.reuse ;  /* 0x00000003549e7223 */ /* 0x100fe20000010821 */
[----:B------:R-:W-:Y:S01]  /*a540*/  FMNMX.FTZ R37, R70, R37, !PT ;  /* 0x0000002546257209 */ /* 0x000fe20007810000 */
[-CC-:B------:R-:W-:Y:S01]  /*a550*/  FFMA.FTZ R160, R48, R3.reuse, -R33.reuse ;  /* 0x0000000330a07223 */ /* 0x180fe20000010821 */
[-CC-:B------:R-:W-:Y:S01]  /*a560*/  FFMA.FTZ R39, R94, R3.reuse, -R33.reuse ;  /* 0x000000035e277223 */ /* 0x180fe20000010821 */
[--C-:B------:R-:W-:Y:S01]  /*a570*/  FFMA.FTZ R162, R52, R3, -R33.reuse ;  /* 0x0000000334a27223 */ /* 0x100fe20000010821 */
[----:B------:R-:W-:Y:S01]  /*a580*/  FMNMX.FTZ R43, R76, R37, !PT ;  /* 0x000000254c2b7209 */ /* 0x000fe20007810000 */
[----:B------:R-:W4:Y:S01]  /*a590*/  MUFU.EX2 R7, R7 ;  /* 0x0000000700077308 */ /* 0x000f220000000800 */
[-CC-:B------:R-:W-:Y:S01]  /*a5a0*/  FFMA.FTZ R37, R90, R3.reuse, -R33.reuse ;  /* 0x000000035a257223 */ /* 0x180fe20000010821 */
[-CC-:B------:R-:W-:Y:S01]  /*a5b0*/  FFMA.FTZ R41, R96, R3.reuse, -R33.reuse ;  /* 0x0000000360297223 */ /* 0x180fe20000010821 */
[-CC-:B------:R-:W-:Y:S01]  /*a5c0*/  FFMA.FTZ R164, R56, R3.reuse, -R33.reuse ;  /* 0x0000000338a47223 */ /* 0x180fe20000010821 */
[----:B------:R-:W1:Y:S01]  /*a5d0*/  SHFL.BFLY PT, R78, R43, 0x2, 0x1f ;  /* 0x0c401f002b4e7f89 */ /* 0x000e6200000e0000 */
[-CC-:B------:R-:W-:Y:S01]  /*a5e0*/  FFMA.FTZ R166, R60, R3.reuse, -R33.reuse ;  /* 0x000000033ca67223 */ /* 0x180fe20000010821 */
[-CC-:B------:R-:W-:Y:S01]  /*a5f0*/  FFMA.FTZ R45, R100, R3.reuse, -R33.reuse ;  /* 0x00000003642d7223 */ /* 0x180fe20000010821 */
[-CC-:B------:R-:W-:Y:S01]  /*a600*/  FFMA.FTZ R168, R64, R3.reuse, -R33.reuse ;  /* 0x0000000340a87223 */ /* 0x180fe20000010821 */
[----:B------:R-:W2:Y:S01]  /*a610*/  MUFU.EX2 R202, R202 ;  /* 0x000000ca00ca7308 */ /* 0x000ea20000000800 */
[-CC-:B------:R-:W-:Y:S01]  /*a620*/  FFMA.FTZ R102, R102, R3.reuse, -R33.reuse ;  /* 0x0000000366667223 */ /* 0x180fe20000010821 */
[----:B------:R-:W-:-:S06]  /*a630*/  FFMA.FTZ R170, R68, R3, -R33 ;  /* 0x0000000344aa7223 */ /* 0x000fcc0000010821 */
[----:B------:R-:W3:Y:S08]  /*a640*/  MUFU.EX2 R152, R152 ;  /* 0x0000009800987308 */ /* 0x000ef00000000800 */
[----:B------:R-:W0:Y:S01]  /*a650*/  MUFU.EX2 R29, R80 ;  /* 0x00000050001d7308 */ /* 0x000e220000000800 */
[----:B-1----:R-:W-:Y:S01]  /*a660*/  FMNMX.FTZ R78, R43, R78, !PT ;  /* 0x0000004e2b4e7209 */ /* 0x002fe20007810000 */
[-CC-:B------:R-:W-:Y:S01]  /*a670*/  FFMA.FTZ R43, R98, R3.reuse, -R33.reuse ;  /* 0x00000003622b7223 */ /* 0x180fe20000010821 */
[----:B------:R-:W-:-:S05]  /*a680*/  FFMA.FTZ R33, R104, R3, -R33 ;  /* 0x0000000368217223 */ /* 0x000fca0000010821 */
[----:B------:R-:W1:Y:S01]  /*a690*/  MUFU.EX2 R154, R154 ;  /* 0x0000009a009a7308 */ /* 0x000e620000000800 */
[----:B------:R-:W5:Y:S07]  /*a6a0*/  SHFL.BFLY PT, R47, R78, 0x1, 0x1f ;  /* 0x0c201f004e2f7f89 */ /* 0x000f6e00000e0000 */
[----:B------:R-:W1:Y:S08]  /*a6b0*/  MUFU.EX2 R31, R92 ;  /* 0x0000005c001f7308 */ /* 0x000e700000000800 */
[----:B------:R-:W-:Y:S08]  /*a6c0*/  MUFU.EX2 R156, R156 ;  /* 0x0000009c009c7308 */ /* 0x000ff00000000800 */
[----:B------:R-:W-:Y:S01]  /*a6d0*/  MUFU.EX2 R35, R82 ;  /* 0x0000005200237308 */ /* 0x000fe20000000800 */
[----:B-----5:R-:W-:-:S04]  /*a6e0*/  FMNMX.FTZ R176, R78, R47, !PT ;  /* 0x0000002f4eb07209 */ /* 0x020fc80007810000 */
        /* <DEDUP_REMOVED lines=8> */
[-C--:B------:R-:W-:Y:S01]  /*a770*/  FFMA.FTZ R153, R34, R3.reuse, -R49 ;  /* 0x0000000322997223 */ /* 0x080fe20000010831 */
[----:B----4-:R-:W-:Y:S01]  /*a780*/  FADD.FTZ R27, R200, R7 ;  /* 0x00000007c81b7221 */ /* 0x010fe20000010000 */
[----:B------:R-:W-:Y:S01]  /*a790*/  MUFU.EX2 R201, R201 ;  /* 0x000000c900c97308 */ /* 0x000fe20000000800 */
[-CC-:B------:R-:W-:Y:S01]  /*a7a0*/  FFMA.FTZ R30, R10, R3.reuse, -R49.reuse ;  /* 0x000000030a1e7223 */ /* 0x180fe20000010831 */
[-C--:B------:R-:W-:Y:S01]  /*a7b0*/  FFMA.FTZ R155, R38, R3.reuse, -R49 ;  /* 0x00000003269b7223 */ /* 0x080fe20000010831 */
[----:B--2---:R-:W-:Y:S01]  /*a7c0*/  FADD.FTZ R10, R202, R27 ;  /* 0x0000001bca0a7221 */ /* 0x004fe20000010000 */
[-CC-:B------:R-:W-:Y:S01]  /*a7d0*/  FFMA.FTZ R34, R36, R3.reuse, -R49.reuse ;  /* 0x0000000324227223 */ /* 0x180fe20000010831 */
[-CC-:B------:R-:W-:Y:S01]  /*a7e0*/  FFMA.FTZ R24, R24, R3.reuse, -R49.reuse ;  /* 0x0000000318187223 */ /* 0x180fe20000010831 */
[-CC-:B------:R-:W-:Y:S01]  /*a7f0*/  FFMA.FTZ R157, R42, R3.reuse, -R49.reuse ;  /* 0x000000032a9d7223 */ /* 0x180fe20000010831 */
[----:B------:R-:W-:Y:S01]  /*a800*/  FADD.FTZ R27, R25, R10 ;  /* 0x0000000a191b7221 */ /* 0x000fe20000010000 */
[----:B------:R-:W2:Y:S01]  /*a810*/  MUFU.EX2 R26, R26 ;  /* 0x0000001a001a7308 */ /* 0x000ea20000000800 */
[-CC-:B------:R-:W-:Y:S01]  /*a820*/  FFMA.FTZ R28, R28, R3.reuse, -R49.reuse ;  /* 0x000000031c1c7223 */ /* 0x180fe20000010831 */
[-C--:B------:R-:W-:Y:S01]  /*a830*/  FFMA.FTZ R159, R46, R3.reuse, -R49 ;  /* 0x000000032e9f7223 */ /* 0x080fe20000010831 */
[----:B---3--:R-:W-:Y:S01]  /*a840*/  FADD.FTZ R36, R152, R27 ;  /* 0x0000001b98247221 */ /* 0x008fe20000010000 */
[-CC-:B------:R-:W-:Y:S01]  /*a850*/  FFMA.FTZ R32, R32, R3.reuse, -R49.reuse ;  /* 0x0000000320207223 */ /* 0x180fe20000010831 */
[-CC-:B------:R-:W-:Y:S01]  /*a860*/  FFMA.FTZ R161, R50, R3.reuse, -R49.reuse ;  /* 0x0000000332a17223 */ /* 0x180fe20000010831 */
[-CC-:B------:R-:W-:Y:S01]  /*a870*/  FFMA.FTZ R163, R54, R3.reuse, -R49.reuse ;  /* 0x0000000336a37223 */ /* 0x180fe20000010831 */
[----:B0-----:R-:W-:Y:S01]  /*a880*/  FADD.FTZ R51, R29, R36 ;  /* 0x000000241d337221 */ /* 0x001fe20000010000 */
[----:B------:R-:W0:Y:S01]  /*a890*/  MUFU.EX2 R203, R203 ;  /* 0x000000cb00cb7308 */ /* 0x000e220000000800 */
[-CC-:B------:R-:W-:Y:S01]  /*a8a0*/  FFMA.FTZ R36, R40, R3.reuse, -R49.reuse ;  /* 0x0000000328247223 */ /* 0x180fe20000010831 */
[-C--:B------:R-:W-:Y:S01]  /*a8b0*/  FFMA.FTZ R165, R58, R3.reuse, -R49 ;  /* 0x000000033aa57223 */ /* 0x080fe20000010831 */
[----:B-1----:R-:W-:Y:S01]  /*a8c0*/  FADD.FTZ R38, R154, R51 ;  /* 0x000000339a267221 */ /* 0x002fe20000010000 */
[----:B------:R-:W-:Y:S01]  /*a8d0*/  F2FP.BF16.F32.PACK_AB R200, R7, R200 ;  /* 0x000000c807c8723e */ /* 0x000fe200000010ff */
[-CC-:B------:R-:W-:Y:S01]  /*a8e0*/  FFMA.FTZ R167, R62, R3.reuse, -R49.reuse ;  /* 0x000000033ea77223 */ /* 0x180fe20000010831 */
[-CC-:B------:R-:W-:Y:S01]  /*a8f0*/  FFMA.FTZ R66, R66, R3.reuse, -R49.reuse ;  /* 0x0000000342427223 */ /* 0x180fe20000010831 */
[----:B------:R-:W-:Y:S01]  /*a900*/  FADD.FTZ R51, R31, R38 ;  /* 0x000000261f337221 */ /* 0x000fe20000010000 */
[----:B------:R-:W1:Y:S01]  /*a910*/  MUFU.EX2 R6, R6 ;  /* 0x0000000600067308 */ /* 0x000e620000000800 */
[----:B--2---:R-:W-:Y:S01]  /*a920*/  FADD.FTZ R10, R201, R26 ;  /* 0x0000001ac90a7221 */ /* 0x004fe20000010000 */
[-CC-:B------:R-:W-:Y:S01]  /*a930*/  FFMA.FTZ R38, R44, R3.reuse, -R49.reuse ;  /* 0x000000032c267223 */ /* 0x180fe20000010831 */
[-CC-:B------:R-:W-:Y:S01]  /*a940*/  FFMA.FTZ R74, R74, R3.reuse, -R49.reuse ;  /* 0x000000034a4a7223 */ /* 0x180fe20000010831 */
[----:B------:R-:W-:Y:S01]  /*a950*/  FFMA.FTZ R70, R70, R3, -R49 ;  /* 0x0000000346467223 */ /* 0x000fe20000010831 */
[----:B------:R-:W-:-:S02]  /*a960*/  F2FP.BF16.F32.PACK_AB R202, R25, R202 ;  /* 0x000000ca19ca723e */ /* 0x000fc400000010ff */
[----:B------:R-:W-:Y:S01]  /*a970*/  F2FP.BF16.F32.PACK_AB R152, R29, R152 ;  /* 0x000000981d98723e */ /* 0x000fe200000010ff */
[----:B------:R-:W2:Y:S01]  /*a980*/  MUFU.EX2 R153, R153 ;  /* 0x0000009900997308 */ /* 0x000ea20000000800 */
[----:B0-----:R-:W-:Y:S01]  /*a990*/  FADD.FTZ R27, R203, R10 ;  /* 0x0000000acb1b7221 */ /* 0x001fe20000010000 */
[----:B------:R-:W-:Y:S02]  /*a9a0*/  F2FP.BF16.F32.PACK_AB R154, R31, R154 ;  /* 0x0000009a1f9a723e */ /* 0x000fe400000010ff */
[----:B------:R-:W-:-:S04]  /*a9b0*/  F2FP.BF16.F32.PACK_AB R201, R26, R201 ;  /* 0x000000c91ac9723e */ /* 0x000fc800000010ff */
[----:B------:R-:W0:Y:S01]  /*a9c0*/  MUFU.EX2 R30, R30 ;  /* 0x0000001e001e7308 */ /* 0x000e220000000800 */
[C---:B-1----:R-:W-:Y:S01]  /*a9d0*/  FADD.FTZ R10, R6.reuse, R27 ;  /* 0x0000001b060a7221 */ /* 0x042fe20000010000 */
[----:B------:R-:W-:-:S06]  /*a9e0*/  F2FP.BF16.F32.PACK_AB R203, R6, R203 ;  /* 0x000000cb06cb723e */ /* 0x000fcc00000010ff */
[----:B------:R-:W1:Y:S01]  /*a9f0*/  MUFU.EX2 R155, R155 ;  /* 0x0000009b009b7308 */ /* 0x000e620000000800 */
[----:B--2---:R-:W-:Y:S01]  /*aa00*/  FADD.FTZ R27, R153, R10 ;  /* 0x0000000a991b7221 */ /* 0x004fe20000010000 */
[----:B------:R-:W-:Y:S01]  /*aa10*/  FADD.FTZ R10, R156, R51 ;  /* 0x000000339c0a7221 */ /* 0x000fe20000010000 */
[----:B------:R-:W-:-:S03]  /*aa20*/  F2FP.BF16.F32.PACK_AB R156, R35, R156 ;  /* 0x0000009c239c723e */ /* 0x000fc600000010ff */
[----:B------:R-:W-:Y:S01]  /*aa30*/  FADD.FTZ R51, R35, R10 ;  /* 0x0000000a23337221 */ /* 0x000fe20000010000 */
[----:B------:R-:W-:Y:S01]  /*aa40*/  VIADD R10, R4, 0x22840 ;  /* 0x00022840040a7836 */ /* 0x000fe20000000000 */
[----:B------:R-:W2:Y:S01]  /*aa50*/  MUFU.EX2 R24, R24 ;  /* 0x0000001800187308 */ /* 0x000ea20000000800 */
[----:B0-----:R-:W-:Y:S01]  /*aa60*/  FADD.FTZ R40, R30, R27 ;  /* 0x0000001b1e287221 */ /* 0x001fe20000010000 */
[----:B------:R-:W-:Y:S01]  /*aa70*/  FADD.FTZ R42, R158, R51 ;  /* 0x000000339e2a7221 */ /* 0x000fe20000010000 */
[----:B------:R-:W-:Y:S02]  /*aa80*/  F2FP.BF16.F32.PACK_AB R153, R30, R153 ;  /* 0x000000991e99723e */ /* 0x000fe400000010ff */
[----:B------:R-:W-:-:S03]  /*aa90*/  PRMT R10, R75, 0x654, R10 ;  /* 0x000006544b0a7816 */ /* 0x000fc6000000000a */
[----:B------:R-:W0:Y:S01]  /*aaa0*/  MUFU.EX2 R157, R157 ;  /* 0x0000009d009d7308 */ /* 0x000e220000000800 */
[----:B-1----:R-:W-:Y:S01]  /*aab0*/  FADD.FTZ R27, R155, R40 ;  /* 0x000000289b1b7221 */ /* 0x002fe20000010000 */
[----:B------:R1:W-:Y:S06]  /*aac0*/  SYNCS.ARRIVE.TRANS64.RED.A1T0 RZ, [R10+URZ], RZ ;  /* 0x000000ff0aff79a7 */ /* 0x0003ec000810043f */
[----:B------:R-:W1:Y:S01]  /*aad0*/  MUFU.EX2 R28, R28 ;  /* 0x0000001c001c7308 */ /* 0x000e620000000800 */
[C---:B--2---:R-:W-:Y:S01]  /*aae0*/  FADD.FTZ R40, R24.reuse, R27 ;  /* 0x0000001b18287221 */ /* 0x044fe20000010000 */
[----:B------:R-:W-:-:S06]  /*aaf0*/  F2FP.BF16.F32.PACK_AB R155, R24, R155 ;  /* 0x0000009b189b723e */ /* 0x000fcc00000010ff */
[----:B------:R-:W2:Y:S01]  /*ab00*/  MUFU.EX2 R159, R159 ;  /* 0x0000009f009f7308 */ /* 0x000ea20000000800 */
[----:B0-----:R-:W-:Y:S01]  /*ab10*/  FADD.FTZ R27, R157, R40 ;  /* 0x000000289d1b7221 */ /* 0x001fe20000010000 */
[-CC-:B------:R-:W-:Y:S01]  /*ab20*/  FFMA.FTZ R40, R72, R3.reuse, -R49.reuse ;  /* 0x0000000348287223 */ /* 0x180fe20000010831 */
[----:B------:R-:W-:-:S05]  /*ab30*/  FFMA.FTZ R49, R76, R3, -R49 ;  /* 0x000000034c317223 */ /* 0x000fca0000010831 */
[----:B------:R-:W0:Y:S01]  /*ab40*/  MUFU.EX2 R37, R37 ;  /* 0x0000002500257308 */ /* 0x000e220000000800 */
[C---:B-1----:R-:W-:Y:S01]  /*ab50*/  FADD.FTZ R10, R28.reuse, R27 ;  /* 0x0000001b1c0a7221 */ /* 0x042fe20000010000 */
[----:B------:R-:W-:-:S06]  /*ab60*/  F2FP.BF16.F32.PACK_AB R157, R28, R157 ;  /* 0x0000009d1c9d723e */ /* 0x000fcc00000010ff */
        /* <DEDUP_REMOVED lines=61> */
[----:B--2---:R-:W-:Y:S01]  /*af40*/  FADD.FTZ R6, R70, R7 ;  /* 0x0000000746067221 */ /* 0x004fe20000010000 */
[C---:B0-----:R-:W-:Y:S01]  /*af50*/  FADD.FTZ R10, R33.reuse, R10 ;  /* 0x0000000a210a7221 */ /* 0x041fe20000010000 */
[----:B------:R-:W-:Y:S02]  /*af60*/  F2FP.BF16.F32.PACK_AB R170, R33, R170 ;  /* 0x000000aa21aa723e */ /* 0x000fe400000010ff */
[C---:B-1----:R-:W-:Y:S01]  /*af70*/  FADD.FTZ R7, R49.reuse, R6 ;  /* 0x0000000631077221 */ /* 0x042fe20000010000 */
[----:B------:R-:W-:Y:S01]  /*af80*/  F2FP.BF16.F32.PACK_AB R171, R49, R70 ;  /* 0x0000004631ab723e */ /* 0x000fe200000010ff */
[----:B------:R-:W-:Y:S06]  /*af90*/  @!P0 BRA `(.L_x_9779) ;  /* 0x0000000000048947 */ /* 0x000fec0003800000 */
[----:B------:R-:W-:Y:S01]  /*afa0*/  BPT.TRAP 0x1 ;  /* 0x000000040000795c */ /* 0x000fe20000300000 */
.L_x_9779:
[----:B------:R0:W1:Y:S01]  /*afb0*/  SYNCS.PHASECHK.TRANS64.TRYWAIT P1, [R4+URZ+0x22850], R73 ;  /* 0x02285049040075a7 */ /* 0x000062000802017f */
[----:B------:R-:W-:Y:S05]  /*afc0*/  @!P0 BRA `(.L_x_9780) ;  /* 0x0000000000048947 */ /* 0x000fea0003800000 */
[----:B------:R-:W-:Y:S01]  /*afd0*/  BPT.TRAP 0x1 ;  /* 0x000000040000795c */ /* 0x000fe20000300000 */
.L_x_9780:
[----:B------:R-:W-:Y:S04]  /*afe0*/  BSSY B0, `(.L_x_9781) ;  /* 0x0000004000007945 */ /* 0x000fe80003800000 */
[----:B-1----:R-:W-:Y:S05]  /*aff0*/  @P1 BRA `(.L_x_9782) ;  /* 0x0000000000081947 */ /* 0x002fea0003800000 */
[----:B------:R-:W1:Y:S02]  /*b000*/  SYNCS.PHASECHK.TRANS64.TRYWAIT P1, [R4+URZ+0x22850], R73 ;  /* 0x02285049040075a7 */ /* 0x000e64000802017f */
[----:B-1----:R-:W-:Y:S05]  /*b010*/  @!P1 BRA `(.L_x_9783) ;  /* 0x000000fc006c9947 */ /* 0x002fea0003800000 */
.L_x_9782:
[----:B------:R-:W-:Y:S05]  /*b020*/  BSYNC B0 ;  /* 0x0000000000007941 */ /* 0x000fea0003800000 */
.L_x_9781:
[----:B------:R-:W-:Y:S05]  /*b030*/  WARPSYNC.ALL ;  /* 0x0000000000007948 */ /* 0x000fea0003800000 */
[----:B------:R-:W-:Y:S01]  /*b040*/  VIADD R6, R19, 0x400 ;  /* 0x0000040013067836 */ /* 0x000fe20000000000 */
[----:B------:R2:W-:Y:S01]  /*b050*/  BAR.SYNC.DEFER_BLOCKING R5, 0x100 ;  /* 0x000400050000751d */ /* 0x0005e20000010000 */
[----:B------:R-:W-:Y:S02]  /*b060*/  IMAD.MOV.U32 R25, RZ, RZ, 0x40000040 ;  /* 0x40000040ff197424 */ /* 0x000fe400078e00ff */
[----:B------:R-:W-:Y:S01]  /*b070*/  IMAD.MOV.U32 R29, RZ, RZ, 0x40000040 ;  /* 0x40000040ff1d7424 */ /* 0x000fe200078e00ff */
[----:B------:R-:W-:Y:S01]  /*b080*/  SHF.R.U32.HI R6, RZ, 0x4, R6 ;  /* 0x00000004ff067819 */ /* 0x000fe20000011606 */
[----:B------:R-:W-:Y:S01]  /*b090*/  IMAD.MOV.U32 R27, RZ, RZ, 0x40000040 ;  /* 0x40000040ff1b7424 */ /* 0x000fe200078e00ff */
[----:B------:R-:W-:Y:S01]  /*b0a0*/  R2UR UR7, R25 ;  /* 0x00000000190772ca */ /* 0x000fe200000e0000 */
[----:B------:R-:W-:Y:S01]  /*b0b0*/  IMAD.MOV.U32 R31, RZ, RZ, 0x40000040 ;  /* 0x40000040ff1f7424 */ /* 0x000fe200078e00ff */
[----:B------:R-:W-:-:S02]  /*b0c0*/  LOP3.LUT R6, R6, 0x3fff, RZ, 0xc0, !PT ;  /* 0x00003fff06067812 */ /* 0x000fc400078ec0ff */
[----:B------:R-:W-:Y:S02]  /*b0d0*/  R2UR UR11, R29 ;  /* 0x000000001d0b72ca */ /* 0x000fe400000e0000 */
[----:B------:R-:W-:Y:S02]  /*b0e0*/  LOP3.LUT R24, R6, 0x3000000, RZ, 0xfc, !PT ;  /* 0x0300000006187812 */ /* 0x000fe400078efcff */
[----:B------:R-:W-:Y:S02]  /*b0f0*/  R2UR UR15, R27 ;  /* 0x000000001b0f72ca */ /* 0x000fe400000e0000 */
[----:B------:R-:W-:Y:S01]  /*b100*/  R2UR UR19, R29 ;  /* 0x000000001d1372ca */ /* 0x000fe200000e0000 */
[----:B------:R3:W-:Y:S01]  /*b110*/  STL [R1+0x8], R24 ;  /* 0x0000081801007387 */ /* 0x0007e20000100800 */
[----:B------:R-:W-:Y:S02]  /*b120*/  R2UR UR23, R31 ;  /* 0x000000001f1772ca */ /* 0x000fe400000e0000 */
[----:B------:R-:W-:Y:S01]  /*b130*/  R2UR UR27, R25 ;  /* 0x00000000191b72ca */ /* 0x000fe200000e0000 */
[----:B---3--:R-:W-:-:S04]  /*b140*/  IMAD R24, R207, 0xc00, R24 ;  /* 0x00000c00cf187824 */ /* 0x008fc800078e0218 */
[C---:B------:R-:W-:Y:S01]  /*b150*/  VIADD R28, R24.reuse, 0x80 ;  /* 0x00000080181c7836 */ /* 0x040fe20000000000 */
[C---:B------:R-:W-:Y:S01]  /*b160*/  R2UR UR6, R24.reuse ;  /* 0x00000000180672ca */ /* 0x040fe200000e0000 */
[C---:B------:R-:W-:Y:S02]  /*b170*/  VIADD R26, R24.reuse, 0x100 ;  /* 0x00000100181a7836 */ /* 0x040fe40000000000 */
[----:B------:R-:W-:Y:S01]  /*b180*/  VIADD R30, R24, 0x200 ;  /* 0x00000200181e7836 */ /* 0x000fe20000000000 */
[----:B------:R-:W-:Y:S01]  /*b190*/  R2UR UR10, R28 ;  /* 0x000000001c0a72ca */ /* 0x000fe200000e0000 */
[----:B------:R-:W-:Y:S01]  /*b1a0*/  VIADD R28, R24, 0x180 ;  /* 0x00000180181c7836 */ /* 0x000fe20000000000 */
[----:B------:R-:W-:Y:S01]  /*b1b0*/  R2UR UR14, R26 ;  /* 0x000000001a0e72ca */ /* 0x000fe200000e0000 */
[----:B------:R-:W-:Y:S01]  /*b1c0*/  VIADD R24, R24, 0x280 ;  /* 0x0000028018187836 */ /* 0x000fe20000000000 */
[----:B------:R-:W-:Y:S02]  /*b1d0*/  R2UR UR22, R30 ;  /* 0x000000001e1672ca */ /* 0x000fe400000e0000 */
[----:B------:R-:W-:-:S02]  /*b1e0*/  R2UR UR18, R28 ;  /* 0x000000001c1272ca */ /* 0x000fc400000e0000 */
[----:B------:R-:W-:Y:S02]  /*b1f0*/  R2UR UR26, R24 ;  /* 0x00000000181a72ca */ /* 0x000fe400000e0000 */
[----:B01----:R-:W-:-:S06]  /*b200*/  WARPGROUP.ARRIVE ;  /* 0x00000000000079c5 */ /* 0x003fcc0000000000 */
        /* <DEDUP_REMOVED lines=22> */
[----:B--2---:R-:W-:Y:S05]  /*b370*/  @!P0 BRA `(.L_x_9784) ;  /* 0x0000000000048947 */ /* 0x004fea0003800000 */
[----:B------:R-:W-:Y:S01]  /*b380*/  BPT.TRAP 0x1 ;  /* 0x000000040000795c */ /* 0x000fe20000300000 */
.L_x_9784:
[----:B------:R-:W2:Y:S01]  /*b390*/  LDL R5, [R1+0xc] ;  /* 0x00000c0001057983 */ /* 0x000ea20000100800 */
[----:B------:R-:W0:Y:S01]  /*b3a0*/  S2R R6, SR_CgaCtaId ;  /* 0x0000000000067919 */ /* 0x000e220000008800 */
[----:B------:R-:W-:-:S05]  /*b3b0*/  VIADD R4, R4, 0x22860 ;  /* 0x0002286004047836 */ /* 0x000fca0000000000 */
[----:B0-----:R-:W-:-:S04]  /*b3c0*/  PRMT R4, R6, 0x654, R4 ;  /* 0x0000065406047816 */ /* 0x001fc80000000004 */
[----:B------:R0:W-:Y:S02]  /*b3d0*/  SYNCS.ARRIVE.TRANS64.RED.A1T0 RZ, [R4+URZ], RZ ;  /* 0x000000ff04ff79a7 */ /* 0x0001e4000810043f */
[----:B0-----:R-:W-:-:S05]  /*b3e0*/  VIADD R4, R172, 0xfffffffe ;  /* 0xfffffffeac047836 */ /* 0x001fca0000000000 */
[----:B--2---:R-:W-:-:S13]  /*b3f0*/  ISETP.GE.AND P1, PT, R4, R5, PT ;  /* 0x000000050400720c */ /* 0x004fda0003f26270 */
[----:B------:R-:W-:Y:S05]  /*b400*/  @!P1 BRA `(.L_x_9785) ;  /* 0x0000001c00d89947 */ /* 0x000fea0003800000 */
[----:B------:R-:W-:Y:S02]  /*b410*/  IMAD.MOV.U32 R201, RZ, RZ, R176 ;  /* 0x000000ffffc97224 */ /* 0x000fe400078e00b0 */
[----:B------:R-:W-:-:S07]  /*b420*/  IMAD.MOV.U32 R202, RZ, RZ, R0 ;  /* 0x000000ffffca7224 */ /* 0x000fce00078e0000 */
.L_x_9797:
[----:B--2---:R-:W2:Y:S01]  /*b430*/  LDL R3, [R1+0xc] ;  /* 0x00000c0001037983 */ /* 0x004ea20000100800 */
[----:B------:R-:W-:Y:S01]  /*b440*/  VIADD R207, R207, 0x1 ;  /* 0x00000001cfcf7836 */ /* 0x000fe20000000000 */
[----:B------:R-:W-:Y:S05]  /*b450*/  YIELD ;  /* 0x0000000000007946 */ /* 0x000fea0003800000 */
[----:B------:R-:W-:Y:S01]  /*b460*/  IMAD.MOV.U32 R0, RZ, RZ, R4 ;  /* 0x000000ffff007224 */ /* 0x000fe200078e0004 */
[----:B------:R-:W-:Y:S01]  /*b470*/  ISETP.NE.AND P2, PT, R207, 0x2, PT ;  /* 0x00000002cf00780c */ /* 0x000fe20003f45270 */
[----:B------:R-:W-:-:S03]  /*b480*/  VIADD R4, R4, 0xffffffff ;  /* 0xffffffff04047836 */ /* 0x000fc60000000000 */
[----:B------:R-:W-:Y:S02]  /*b490*/  SEL R207, R207, RZ, P2 ;  /* 0x000000ffcfcf7207 */ /* 0x000fe40001000000 */
[----:B--2---:R-:W-:Y:S02]  /*b4a0*/  ISETP.GT.AND P1, PT, R0, R3, PT ;  /* 0x000000030000720c */ /* 0x004fe40003f24270 */
[----:B------:R-:W-:-:S04]  /*b4b0*/  SEL R0, RZ, 0x1, P2 ;  /* 0x00000001ff007807 */ /* 0x000fc80001000000 */
[----:B------:R-:W-:Y:S01]  /*b4c0*/  LOP3.LUT R218, R218, R0, RZ, 0x3c, !PT ;  /* 0x00000000dada7212 */ /* 0x000fe200078e3cff */
[----:B0-----:R-:W-:Y:S06]  /*b4d0*/  @!P0 BRA `(.L_x_9786) ;  /* 0x0000000000048947 */ /* 0x001fec0003800000 */
[----:B------:R-:W-:Y:S01]  /*b4e0*/  BPT.TRAP 0x1 ;  /* 0x000000040000795c */ /* 0x000fe20000300000 */
.L_x_9786:
[----:B------:R-:W-:Y:S01]  /*b4f0*/  IMAD R5, R207, 0x8, R19 ;  /* 0x00000008cf057824 */ /* 0x000fe200078e0213 */
[----:B------:R-:W-:-:S04]  /*b500*/  SHF.L.U32 R6, R218, 0x1f, RZ ;  /* 0x0000001fda067819 */ /* 0x000fc800000006ff */
[----:B------:R0:W1:Y:S01]  /*b510*/  SYNCS.PHASECHK.TRANS64.TRYWAIT P2, [R5+URZ+0x22830], R6 ;  /* 0x02283006050075a7 */ /* 0x000062000804017f */
[----:B------:R-:W-:Y:S05]  /*b520*/  @!P0 BRA `(.L_x_9787) ;  /* 0x0000000000048947 */ /* 0x000fea0003800000 */
[----:B------:R-:W-:Y:S01]  /*b530*/  BPT.TRAP 0x1 ;  /* 0x000000040000795c */ /* 0x000fe20000300000 */
.L_x_9787:
[----:B------:R-:W2:Y:S01]  /*b540*/  LDL R0, [R1+0x10] ;  /* 0x0000100001007983 */ /* 0x000ea20000100800 */
[----:B------:R-:W-:Y:S02]  /*b550*/  IMAD.MOV.U32 R157, RZ, RZ, 0x40000040 ;  /* 0x40000040ff9d7424 */ /* 0x000fe400078e00ff */
[----:B--2---:R-:W-:Y:S01]  /*b560*/  IMAD R156, R207, 0x300, R0 ;  /* 0x00000300cf9c7824 */ /* 0x004fe200078e0200 */
[----:B-1----:R-:W-:Y:S06]  /*b570*/  @P2 BRA `(.L_x_9788) ;  /* 0x0000000000082947 */ /* 0x002fec0003800000 */
[----:B------:R-:W1:Y:S02]  /*b580*/  SYNCS.PHASECHK.TRANS64.TRYWAIT P2, [R5+URZ+0x22830], R6 ;  /* 0x02283006050075a7 */ /* 0x000e64000804017f */
[----:B-1----:R-:W-:Y:S05]  /*b590*/  @!P2 BRA `(.L_x_9789) ;  /* 0x000000f80020a947 */ /* 0x002fea0003800000 */
.L_x_9788:
[----:B------:R-:W-:Y:S05]  /*b5a0*/  WARPSYNC.ALL ;  /* 0x0000000000007948 */ /* 0x000fea0003800000 */
        /* <DEDUP_REMOVED lines=12> */
[----:B------:R-:W-:Y:S01]  /*b670*/  R2UR UR11, R155 ;  /* 0x000000009b0b72ca */ /* 0x000fe200000e0000 */
[----:B------:R-:W2:Y:S01]  /*b680*/  S2R R0, SR_TID.X ;  /* 0x0000000000007919 */ /* 0x000ea20000002100 */
[----:B------:R-:W-:-:S02]  /*b690*/  R2UR UR15, R153 ;  /* 0x00000000990f72ca */ /* 0x000fc400000e0000 */
[----:B------:R-:W-:Y:S02]  /*b6a0*/  R2UR UR18, R156 ;  /* 0x000000009c1272ca */ /* 0x000fe400000e0000 */
[----:B------:R-:W-:Y:S02]  /*b6b0*/  R2UR UR19, R157 ;  /* 0x000000009d1372ca */ /* 0x000fe400000e0000 */
[----:B------:R-:W-:Y:S01]  /*b6c0*/  WARPGROUP.ARRIVE ;  /* 0x00000000000079c5 */ /* 0x000fe20000000000 */
[----:B------:R-:W-:Y:S02]  /*b6d0*/  R2UR UR8, R20 ;  /* 0x00000000140872ca */ /* 0x000fe400000e0000 */
[----:B------:R-:W-:Y:S02]  /*b6e0*/  R2UR UR9, R21 ;  /* 0x00000000150972ca */ /* 0x000fe400000e0000 */
[----:B------:R-:W-:Y:S01]  /*b6f0*/  R2UR UR12, R14 ;  /* 0x000000000e0c72ca */ /* 0x000fe200000e0000 */
[----:B------:R-:W-:Y:S01]  /*b700*/  HGMMA.64x96x16.F32.BF16 R152, gdesc[UR4], RZ, !UPT, gsb0 ;  /* 0x01600000049879f0 */ /* 0x000fe2000c0018ff */
[----:B------:R-:W-:-:S02]  /*b710*/  R2UR UR13, R15 ;  /* 0x000000000f0d72ca */ /* 0x000fc400000e0000 */
[----:B------:R-:W-:Y:S02]  /*b720*/  R2UR UR16, R12 ;  /* 0x000000000c1072ca */ /* 0x000fe400000e0000 */
[----:B------:R-:W-:Y:S02]  /*b730*/  R2UR UR17, R13 ;  /* 0x000000000d1172ca */ /* 0x000fe400000e0000 */
[----:B--2---:R-:W-:-:S04]  /*b740*/  SHF.R.U32.HI R0, RZ, 0x7, R0 ;  /* 0x00000007ff007819 */ /* 0x004fc80000011600 */
        /* <DEDUP_REMOVED lines=14> */
.L_x_9790:
        /* <DEDUP_REMOVED lines=24> */
[----:B------:R-:W3:Y:S02]  /*b9b0*/  SHFL.BFLY PT, R3, R0, 0x2, 0x1f ;  /* 0x0c401f0000037f89 */ /* 0x000ee400000e0000 */
[----:B---3--:R-:W-:-:S05]  /*b9c0*/  FMNMX.FTZ R0, R0, R3, !PT ;  /* 0x0000000300007209 */ /* 0x008fca0007810000 */
[----:B------:R-:W3:Y:S02]  /*b9d0*/  SHFL.BFLY PT, R3, R0, 0x1, 0x1f ;  /* 0x0c201f0000037f89 */ /* 0x000ee400000e0000 */
[----:B---3--:R-:W-:Y:S02]  /*b9e0*/  FMNMX.FTZ R0, R0, R3, !PT ;  /* 0x0000000300007209 */ /* 0x008fe40007810000 */
[----:B------:R-:W3:Y:S03]  /*b9f0*/  LDC R3, c[0x0][0x988] ;  /* 0x00026200ff037b82 */ /* 0x000ee60000000800 */
[C---:B------:R-:W-:Y:S01]  /*ba00*/  FADD.FTZ R202, -R0.reuse, R202 ;  /* 0x000000ca00ca7221 */ /* 0x040fe20000010100 */
[----:B---3--:R-:W-:-:S04]  /*ba10*/  FMUL.FTZ R200, R0, R3 ;  /* 0x0000000300c87220 */ /* 0x008fc80000410000 */
[-CC-:B------:R-:W-:Y:S01]  /*ba20*/  FFMA.FTZ R203, R172, R3.reuse, -R200.reuse ;  /* 0x00000003accb7223 */ /* 0x180fe200000108c8 */
[-CC-:B------:R-:W-:Y:S01]  /*ba30*/  FFMA.FTZ R152, R152, R3.reuse, -R200.reuse ;  /* 0x0000000398987223 */ /* 0x180fe200000108c8 */
[-CC-:B------:R-:W-:Y:S01]  /*ba40*/  FFMA.FTZ R153, R153, R3.reuse, -R200.reuse ;  /* 0x0000000399997223 */ /* 0x180fe200000108c8 */
[-C--:B------:R-:W-:Y:S01]  /*ba50*/  FMUL.FTZ R172, R202, R3.reuse ;  /* 0x00000003caac7220 */ /* 0x080fe20000410000 */
        /* <DEDUP_REMOVED lines=18> */
[-CC-:B------:R-:W-:Y:S01]  /*bb80*/  FFMA.FTZ R189, R189, R3.reuse, -R200.reuse ;  /* 0x00000003bdbd7223 */ /* 0x180fe200000108c8 */
[----:B------:R-:W4:Y:S01]  /*bb90*/  MUFU.EX2 R153, R153 ;  /* 0x0000009900997308 */ /* 0x000f220000000800 */
[-CC-:B------:R-:W-:Y:S01]  /*bba0*/  FFMA.FTZ R192, R192, R3.reuse, -R200.reuse ;  /* 0x00000003c0c07223 */ /* 0x180fe200000108c8 */
[-CC-:B------:R-:W-:Y:S01]  /*bbb0*/  FFMA.FTZ R193, R193, R3.reuse, -R200.reuse ;  /* 0x00000003c1c17223 */ /* 0x180fe200000108c8 */
[-CC-:B------:R-:W-:Y:S01]  /*bbc0*/  FFMA.FTZ R196, R196, R3.reuse, -R200.reuse ;  /* 0x00000003c4c47223 */ /* 0x180fe200000108c8 */
[----:B------:R-:W-:-:S04]  /*bbd0*/  FFMA.FTZ R197, R197, R3, -R200 ;  /* 0x00000003c5c57223 */ /* 0x000fc800000108c8 */
[----:B------:R-:W5:Y:S01]  /*bbe0*/  MUFU.EX2 R156, R156 ;  /* 0x0000009c009c7308 */ /* 0x000f620000000800 */
[----:B---3--:R-:W-:Y:S01]  /*bbf0*/  FFMA.FTZ R10, R172, R10, R152 ;  /* 0x0000000aac0a7223 */ /* 0x008fe20000010098 */
[-C--:B------:R-:W-:Y:S01]  /*bc00*/  FMUL.FTZ R24, R24, R172.reuse ;  /* 0x000000ac18187220 */ /* 0x080fe20000410000 */
[-C--:B------:R-:W-:Y:S01]  /*bc10*/  FMUL.FTZ R25, R25, R172.reuse ;  /* 0x000000ac19197220 */ /* 0x080fe20000410000 */
[-C--:B------:R-:W-:Y:S01]  /*bc20*/  FMUL.FTZ R28, R28, R172.reuse ;  /* 0x000000ac1c1c7220 */ /* 0x080fe20000410000 */
[-C--:B------:R-:W-:Y:S01]  /*bc30*/  FMUL.FTZ R29, R29, R172.reuse ;  /* 0x000000ac1d1d7220 */ /* 0x080fe20000410000 */
[-C--:B------:R-:W-:Y:S01]  /*bc40*/  FMUL.FTZ R32, R32, R172.reuse ;  /* 0x000000ac20207220 */ /* 0x080fe20000410000 */
[----:B------:R-:W-:Y:S01]  /*bc50*/  FMUL.FTZ R33, R33, R172 ;  /* 0x000000ac21217220 */ /* 0x000fe20000410000 */
[----:B------:R-:W3:Y:S01]  /*bc60*/  MUFU.EX2 R157, R157 ;  /* 0x0000009d009d7308 */ /* 0x000ee20000000800 */
[C---:B----4-:R-:W-:Y:S01]  /*bc70*/  F2FP.BF16.F32.PACK_AB R200, R153.reuse, R152 ;  /* 0x0000009899c8723e */ /* 0x050fe200000010ff */
[----:B------:R-:W-:Y:S01]  /*bc80*/  FADD.FTZ R10, R153, R10 ;  /* 0x0000000a990a7221 */ /* 0x000fe20000010000 */
[----:B------:R-:W-:Y:S01]  /*bc90*/  FMNMX.FTZ R152, R154, R201, !PT ;  /* 0x000000c99a987209 */ /* 0x000fe20007810000 */
[-C--:B------:R-:W-:Y:S01]  /*bca0*/  FMUL.FTZ R36, R36, R172.reuse ;  /* 0x000000ac24247220 */ /* 0x080fe20000410000 */
[-C--:B------:R-:W-:Y:S01]  /*bcb0*/  FMUL.FTZ R37, R37, R172.reuse ;  /* 0x000000ac25257220 */ /* 0x080fe20000410000 */
[----:B------:R-:W-:Y:S01]  /*bcc0*/  FMUL.FTZ R40, R40, R172 ;  /* 0x000000ac28287220 */ /* 0x000fe20000410000 */
[----:B------:R-:W-:Y:S01]  /*bcd0*/  FMNMX.FTZ R152, R155, R152, !PT ;  /* 0x000000989b987209 */ /* 0x000fe20007810000 */
[----:B------:R4:W-:Y:S01]  /*bce0*/  MUFU.EX2 R227, R203 ;  /* 0x000000cb00e37308 */ /* 0x0009e20000000800 */
[----:B-----5:R-:W-:Y:S01]  /*bcf0*/  FADD.FTZ R10, R156, R10 ;  /* 0x0000000a9c0a7221 */ /* 0x020fe20000010000 */
[----:B------:R-:W-:Y:S01]  /*bd00*/  FMUL.FTZ R41, R41, R172 ;  /* 0x000000ac29297220 */ /* 0x000fe20000410000 */
[----:B------:R-:W-:Y:S01]  /*bd10*/  FMNMX.FTZ R152, R158, R152, !PT ;  /* 0x000000989e987209 */ /* 0x000fe20007810000 */
[-C--:B------:R-:W-:Y:S01]  /*bd20*/  FMUL.FTZ R44, R44, R172.reuse ;  /* 0x000000ac2c2c7220 */ /* 0x080fe20000410000 */
[-C--:B------:R-:W-:Y:S01]  /*bd30*/  FMUL.FTZ R45, R45, R172.reuse ;  /* 0x000000ac2d2d7220 */ /* 0x080fe20000410000 */
[----:B------:R-:W-:Y:S01]  /*bd40*/  FMUL.FTZ R48, R48, R172 ;  /* 0x000000ac30307220 */ /* 0x000fe20000410000 */
[----:B------:R-:W-:Y:S01]  /*bd50*/  FMNMX.FTZ R152, R159, R152, !PT ;  /* 0x000000989f987209 */ /* 0x000fe20007810000 */
[----:B------:R-:W-:Y:S01]  /*bd60*/  MUFU.EX2 R225, R176 ;  /* 0x000000b000e17308 */ /* 0x000fe20000000800 */
[C---:B---3--:R-:W-:Y:S01]  /*bd70*/  F2FP.BF16.F32.PACK_AB R202, R157.reuse, R156 ;  /* 0x0000009c9dca723e */ /* 0x048fe200000010ff */
[----:B------:R-:W-:Y:S01]  /*bd80*/  FADD.FTZ R10, R157, R10 ;  /* 0x0000000a9d0a7221 */ /* 0x000fe20000010000 */
[----:B------:R-:W-:Y:S01]  /*bd90*/  FMNMX.FTZ R152, R162, R152, !PT ;  /* 0x00000098a2987209 */ /* 0x000fe20007810000 */
[----:B----4-:R-:W3:Y:S01]  /*bda0*/  S2R R203, SR_CgaCtaId ;  /* 0x0000000000cb7919 */ /* 0x010ee20000008800 */
        /* <DEDUP_REMOVED lines=77> */
[-C--:B------:R-:W-:Y:S01]  /*c280*/  FMUL.FTZ R145, R145, R172.reuse ;  /* 0x000000ac91917220 */ /* 0x080fe20000410000 */
[-C--:B------:R-:W-:Y:S01]  /*c290*/  FMUL.FTZ R148, R148, R172.reuse ;  /* 0x000000ac94947220 */ /* 0x080fe20000410000 */
[----:B------:R-:W4:Y:S01]  /*c2a0*/  SHFL.BFLY PT, R156, R153, 0x2, 0x1f ;  /* 0x0c401f00999c7f89 */ /* 0x000f2200000e0000 */
[----:B------:R-:W-:-:S03]  /*c2b0*/  FMUL.FTZ R149, R149, R172 ;  /* 0x000000ac95957220 */ /* 0x000fc60000410000 */
[----:B------:R-:W5:Y:S08]  /*c2c0*/  MUFU.EX2 R152, R160 ;  /* 0x000000a000987308 */ /* 0x000f700000000800 */
[----:B------:R-:W-:Y:S08]  /*c2d0*/  MUFU.EX2 R160, R177 ;  /* 0x000000b100a07308 */ /* 0x000ff00000000800 */
[----:B------:R-:W-:Y:S01]  /*c2e0*/  MUFU.EX2 R189, R189 ;  /* 0x000000bd00bd7308 */ /* 0x000fe20000000800 */
[----:B-----5:R-:W-:Y:S01]  /*c2f0*/  FADD.FTZ R10, R152, R10 ;  /* 0x0000000a980a7221 */ /* 0x020fe20000010000 */
[----:B------:R-:W-:-:S02]  /*c300*/  F2FP.BF16.F32.PACK_AB R152, R161, R152 ;  /* 0x00000098a198723e */ /* 0x000fc400000010ff */
[----:B----4-:R-:W-:-:S04]  /*c310*/  FMNMX.FTZ R153, R153, R156, !PT ;  /* 0x0000009c99997209 */ /* 0x010fc80007810000 */
[----:B------:R4:W-:Y:S01]  /*c320*/  MUFU.EX2 R156, R169 ;  /* 0x000000a9009c7308 */ /* 0x0009e20000000800 */
[----:B------:R-:W5:Y:S07]  /*c330*/  SHFL.BFLY PT, R157, R153, 0x1, 0x1f ;  /* 0x0c201f00999d7f89 */ /* 0x000f6e00000e0000 */
[----:B------:R-:W-:Y:S08]  /*c340*/  MUFU.EX2 R192, R192 ;  /* 0x000000c000c07308 */ /* 0x000ff00000000800 */
[----:B------:R-:W-:Y:S08]  /*c350*/  MUFU.EX2 R168, R193 ;  /* 0x000000c100a87308 */ /* 0x000ff00000000800 */
[----:B------:R-:W-:Y:S01]  /*c360*/  MUFU.EX2 R196, R196 ;  /* 0x000000c400c47308 */ /* 0x000fe20000000800 */
[----:B-----5:R-:W-:-:S05]  /*c370*/  FMNMX.FTZ R176, R153, R157, !PT ;  /* 0x0000009d99b07209 */ /* 0x020fca0007810000 */
[C---:B------:R-:W-:Y:S01]  /*c380*/  FMUL.FTZ R226, R176.reuse, R3 ;  /* 0x00000003b0e27220 */ /* 0x040fe20000410000 */
[----:B------:R-:W-:-:S03]  /*c390*/  FADD.FTZ R153, -R176, R201 ;  /* 0x000000c9b0997221 */ /* 0x000fc60000010100 */
[-CC-:B------:R-:W-:Y:S01]  /*c3a0*/  FFMA.FTZ R154, R154, R3.reuse, -R226.reuse ;  /* 0x000000039a9a7223 */ /* 0x180fe200000108e2 */
[-C--:B------:R-:W-:Y:S01]  /*c3b0*/  FMUL.FTZ R153, R153, R3.reuse ;  /* 0x0000000399997220 */ /* 0x080fe20000410000 */
[-CC-:B------:R-:W-:Y:S01]  /*c3c0*/  FFMA.FTZ R155, R155, R3.reuse, -R226.reuse ;  /* 0x000000039b9b7223 */ /* 0x180fe200000108e2 */
[-CC-:B----4-:R-:W-:Y:S01]  /*c3d0*/  FFMA.FTZ R169, R174, R3.reuse, -R226.reuse ;  /* 0x00000003aea97223 */ /* 0x190fe200000108e2 */
[-CC-:B------:R-:W-:Y:S01]  /*c3e0*/  FFMA.FTZ R158, R158, R3.reuse, -R226.reuse ;  /* 0x000000039e9e7223 */ /* 0x180fe200000108e2 */
[----:B------:R-:W4:Y:S01]  /*c3f0*/  MUFU.EX2 R174, R153 ;  /* 0x0000009900ae7308 */ /* 0x000f220000000800 */
        /* <DEDUP_REMOVED lines=15> */
[----:B------:R-:W5:Y:S01]  /*c4f0*/  MUFU.EX2 R155, R155 ;  /* 0x0000009b009b7308 */ /* 0x000f620000000800 */
[-CC-:B------:R-:W-:Y:S01]  /*c500*/  FFMA.FTZ R190, R190, R3.reuse, -R226.reuse ;  /* 0x00000003bebe7223 */ /* 0x180fe200000108e2 */
[-CC-:B------:R-:W-:Y:S01]  /*c510*/  FFMA.FTZ R191, R191, R3.reuse, -R226.reuse ;  /* 0x00000003bfbf7223 */ /* 0x180fe200000108e2 */
[-CC-:B------:R-:W-:Y:S01]  /*c520*/  FFMA.FTZ R194, R194, R3.reuse, -R226.reuse ;  /* 0x00000003c2c27223 */ /* 0x180fe200000108e2 */
[-CC-:B------:R-:W-:Y:S01]  /*c530*/  FFMA.FTZ R195, R195, R3.reuse, -R226.reuse ;  /* 0x00000003c3c37223 */ /* 0x180fe200000108e2 */
[-CC-:B------:R-:W-:Y:S01]  /*c540*/  FFMA.FTZ R198, R198, R3.reuse, -R226.reuse ;  /* 0x00000003c6c67223 */ /* 0x180fe200000108e2 */
[----:B------:R-:W-:Y:S01]  /*c550*/  FFMA.FTZ R199, R199, R3, -R226 ;  /* 0x00000003c7c77223 */ /* 0x000fe200000108e2 */
[-C--:B----4-:R-:W-:Y:S01]  /*c560*/  FMUL.FTZ R26, R26, R174.reuse ;  /* 0x000000ae1a1a7220 */ /* 0x090fe20000410000 */
        /* <DEDUP_REMOVED lines=9> */
[----:B----4-:R-:W-:Y:S01]  /*c600*/  VIADD R162, R5, 0x22840 ;  /* 0x0002284005a27836 */ /* 0x010fe20000000000 */
[----:B-----5:R-:W-:Y:S01]  /*c610*/  F2FP.BF16.F32.PACK_AB R201, R155, R154 ;  /* 0x0000009a9bc9723e */ /* 0x020fe200000010ff */
[-C--:B------:R-:W-:Y:S01]  /*c620*/  FMUL.FTZ R42, R42, R174.reuse ;  /* 0x000000ae2a2a7220 */ /* 0x080fe20000410000 */
[-C--:B------:R-:W-:Y:S01]  /*c630*/  FMUL.FTZ R43, R43, R174.reuse ;  /* 0x000000ae2b2b7220 */ /* 0x080fe20000410000 */
[-C--:B------:R-:W-:Y:S01]  /*c640*/  FMUL.FTZ R46, R46, R174.reuse ;  /* 0x000000ae2e2e7220 */ /* 0x080fe20000410000 */
[----:B---3--:R-:W-:Y:S01]  /*c650*/  PRMT R162, R203, 0x654, R162 ;  /* 0x00000654cba27816 */ /* 0x008fe200000000a2 */
[-C--:B------:R-:W-:Y:S01]  /*c660*/  FMUL.FTZ R47, R47, R174.reuse ;  /* 0x000000ae2f2f7220 */ /* 0x080fe20000410000 */
[----:B------:R-:W3:Y:S01]  /*c670*/  MUFU.EX2 R159, R159 ;  /* 0x0000009f009f7308 */ /* 0x000ee20000000800 */
[-C--:B------:R-:W-:Y:S01]  /*c680*/  FMUL.FTZ R50, R50, R174.reuse ;  /* 0x000000ae32327220 */ /* 0x080fe20000410000 */
[----:B------:R4:W-:Y:S01]  /*c690*/  SYNCS.ARRIVE.TRANS64.RED.A1T0 RZ, [R162+URZ], RZ ;  /* 0x000000ffa2ff79a7 */ /* 0x0009e2000810043f */
[-C--:B------:R-:W-:Y:S01]  /*c6a0*/  FMUL.FTZ R51, R51, R174.reuse ;  /* 0x000000ae33337220 */ /* 0x080fe20000410000 */
[-C--:B------:R-:W-:Y:S01]  /*c6b0*/  FMUL.FTZ R54, R54, R174.reuse ;  /* 0x000000ae36367220 */ /* 0x080fe20000410000 */
[-C--:B------:R-:W-:Y:S01]  /*c6c0*/  FMUL.FTZ R55, R55, R174.reuse ;  /* 0x000000ae37377220 */ /* 0x080fe20000410000 */
[-C--:B------:R-:W-:Y:S01]  /*c6d0*/  FMUL.FTZ R58, R58, R174.reuse ;  /* 0x000000ae3a3a7220 */ /* 0x080fe20000410000 */
[-C--:B------:R-:W-:Y:S01]  /*c6e0*/  FMUL.FTZ R59, R59, R174.reuse ;  /* 0x000000ae3b3b7220 */ /* 0x080fe20000410000 */
[----:B------:R-:W5:Y:S01]  /*c6f0*/  MUFU.EX2 R163, R163 ;  /* 0x000000a300a37308 */ /* 0x000f620000000800 */
[-C--:B------:R-:W-:Y:S01]  /*c700*/  FMUL.FTZ R62, R62, R174.reuse ;  /* 0x000000ae3e3e7220 */ /* 0x080fe20000410000 */
[----:B----4-:R-:W-:Y:S01]  /*c710*/  FFMA.FTZ R162, R174, R7, R154 ;  /* 0x00000007aea27223 */ /* 0x010fe2000001009a */
[----:B------:R-:W-:Y:S01]  /*c720*/  FADD.FTZ R7, R161, R10 ;  /* 0x0000000aa1077221 */ /* 0x000fe20000010000 */
[----:B------:R-:W-:Y:S01]  /*c730*/  F2FP.BF16.F32.PACK_AB R154, R165, R229 ;  /* 0x000000e5a59a723e */ /* 0x000fe200000010ff */
[----:B------:R-:W-:Y:S01]  /*c740*/  FMUL.FTZ R63, R63, R174 ;  /* 0x000000ae3f3f7220 */ /* 0x000fe20000410000 */
[----:B------:R-:W-:Y:S01]  /*c750*/  FADD.FTZ R162, R155, R162 ;  /* 0x000000a29ba27221 */ /* 0x000fe20000010000 */
[----:B------:R-:W-:Y:S01]  /*c760*/  FADD.FTZ R7, R229, R7 ;  /* 0x00000007e5077221 */ /* 0x000fe20000010000 */
[----:B------:R-:W4:Y:S01]  /*c770*/  MUFU.EX2 R166, R166 ;  /* 0x000000a600a67308 */ /* 0x000f220000000800 */
[----:B---3--:R-:W-:Y:S01]  /*c780*/  F2FP.BF16.F32.PACK_AB R203, R159, R158 ;  /* 0x0000009e9fcb723e */ /* 0x008fe200000010ff */
[----:B------:R-:W-:Y:S01]  /*c790*/  FADD.FTZ R162, R158, R162 ;  /* 0x000000a29ea27221 */ /* 0x000fe20000010000 */
[----:B------:R-:W-:Y:S01]  /*c7a0*/  FADD.FTZ R7, R165, R7 ;  /* 0x00000007a5077221 */ /* 0x000fe20000010000 */
[----:B------:R-:W-:Y:S01]  /*c7b0*/  F2FP.BF16.F32.PACK_AB R158, R173, R227 ;  /* 0x000000e3ad9e723e */ /* 0x000fe200000010ff */
[-C--:B------:R-:W-:Y:S01]  /*c7c0*/  FMUL.FTZ R66, R66, R174.reuse ;  /* 0x000000ae42427220 */ /* 0x080fe20000410000 */
[----:B------:R-:W-:Y:S01]  /*c7d0*/  FADD.FTZ R162, R159, R162 ;  /* 0x000000a29fa27221 */ /* 0x000fe20000010000 */
[----:B------:R-:W-:Y:S01]  /*c7e0*/  FADD.FTZ R7, R228, R7 ;  /* 0x00000007e4077221 */ /* 0x000fe20000010000 */
[----:B------:R-:W3:Y:S01]  /*c7f0*/  MUFU.EX2 R167, R167 ;  /* 0x000000a700a77308 */ /* 0x000ee20000000800 */
[-C--:B------:R-:W-:Y:S01]  /*c800*/  FMUL.FTZ R67, R67, R174.reuse ;  /* 0x000000ae43437220 */ /* 0x080fe20000410000 */
[----:B------:R-:W-:Y:S01]  /*c810*/  FADD.FTZ R162, R153, R162 ;  /* 0x000000a299a27221 */ /* 0x000fe20000010000 */
[----:B------:R-:W-:Y:S01]  /*c820*/  FADD.FTZ R7, R156, R7 ;  /* 0x000000079c077221 */ /* 0x000fe20000010000 */
[C---:B-----5:R-:W-:Y:S01]  /*c830*/  F2FP.BF16.F32.PACK_AB R153, R163.reuse, R153 ;  /* 0x00000099a399723e */ /* 0x060fe200000010ff */
[----:B------:R-:W-:Y:S01]  /*c840*/  FMUL.FTZ R70, R70, R174 ;  /* 0x000000ae46467220 */ /* 0x000fe20000410000 */
[----:B------:R-:W-:Y:S01]  /*c850*/  FADD.FTZ R162, R163, R162 ;  /* 0x000000a2a3a27221 */ /* 0x000fe20000010000 */
[----:B------:R-:W-:Y:S01]  /*c860*/  FADD.FTZ R7, R227, R7 ;  /* 0x00000007e3077221 */ /* 0x000fe20000010000 */
[----:B------:R-:W5:Y:S01]  /*c870*/  MUFU.EX2 R157, R157 ;  /* 0x0000009d009d7308 */ /* 0x000f620000000800 */
[----:B------:R-:W-:Y:S01]  /*c880*/  F2FP.BF16.F32.PACK_AB R156, R156, R228 ;  /* 0x000000e49c9c723e */ /* 0x000fe200000010ff */
[----:B----4-:R-:W-:Y:S01]  /*c890*/  FADD.FTZ R162, R166, R162 ;  /* 0x000000a2a6a27221 */ /* 0x010fe20000010000 */
[----:B------:R-:W-:Y:S01]  /*c8a0*/  FADD.FTZ R7, R173, R7 ;  /* 0x00000007ad077221 */ /* 0x000fe20000010000 */
[-C--:B------:R-:W-:Y:S01]  /*c8b0*/  FMUL.FTZ R71, R71, R174.reuse ;  /* 0x000000ae47477220 */ /* 0x080fe20000410000 */
[-C--:B------:R-:W-:Y:S01]  /*c8c0*/  FMUL.FTZ R74, R74, R174.reuse ;  /* 0x000000ae4a4a7220 */ /* 0x080fe20000410000 */
[----:B------:R-:W-:Y:S01]  /*c8d0*/  FMUL.FTZ R75, R75, R174 ;  /* 0x000000ae4b4b7220 */ /* 0x000fe20000410000 */
[----:B------:R-:W-:Y:S01]  /*c8e0*/  FADD.FTZ R7, R225, R7 ;  /* 0x00000007e1077221 */ /* 0x000fe20000010000 */
[----:B------:R-:W4:Y:S01]  /*c8f0*/  MUFU.EX2 R171, R171 ;  /* 0x000000ab00ab7308 */ /* 0x000f220000000800 */
[C---:B---3--:R-:W-:Y:S01]  /*c900*/  FADD.FTZ R162, R167.reuse, R162 ;  /* 0x000000a2a7a27221 */ /* 0x048fe20000010000 */
[----:B------:R-:W-:Y:S01]  /*c910*/  F2FP.BF16.F32.PACK_AB R155, R167, R166 ;  /* 0x000000a6a79b723e */ /* 0x000fe200000010ff */
[C---:B------:R-:W-:Y:S01]  /*c920*/  FADD.FTZ R7, R160.reuse, R7 ;  /* 0x00000007a0077221 */ /* 0x040fe20000010000 */
[----:B------:R-:W-:Y:S01]  /*c930*/  F2FP.BF16.F32.PACK_AB R160, R160, R225 ;  /* 0x000000e1a0a0723e */ /* 0x000fe200000010ff */
[----:B------:R-:W-:Y:S01]  /*c940*/  FMUL.FTZ R78, R78, R174 ;  /* 0x000000ae4e4e7220 */ /* 0x000fe20000410000 */
[----:B------:R-:W-:Y:S01]  /*c950*/  F2FP.BF16.F32.PACK_AB R166, R189, R188 ;  /* 0x000000bcbda6723e */ /* 0x000fe200000010ff */
[----:B------:R-:W-:Y:S01]  /*c960*/  FADD.FTZ R7, R180, R7 ;  /* 0x00000007b4077221 */ /* 0x000fe20000010000 */
[----:B------:R-:W3:Y:S01]  /*c970*/  MUFU.EX2 R169, R169 ;  /* 0x000000a900a97308 */ /* 0x000ee20000000800 */
[----:B-----5:R-:W-:Y:S01]  /*c980*/  FADD.FTZ R162, R157, R162 ;  /* 0x000000a29da27221 */ /* 0x020fe20000010000 */
[-C--:B------:R-:W-:Y:S01]  /*c990*/  FMUL.FTZ R79, R79, R174.reuse ;  /* 0x000000ae4f4f7220 */ /* 0x080fe20000410000 */
[----:B------:R-:W-:Y:S01]  /*c9a0*/  FADD.FTZ R7, R181, R7 ;  /* 0x00000007b5077221 */ /* 0x000fe20000010000 */
[-C--:B------:R-:W-:Y:S01]  /*c9b0*/  FMUL.FTZ R82, R82, R174.reuse ;  /* 0x000000ae52527220 */ /* 0x080fe20000410000 */
[-C--:B------:R-:W-:Y:S01]  /*c9c0*/  FMUL.FTZ R83, R83, R174.reuse ;  /* 0x000000ae53537220 */ /* 0x080fe20000410000 */
[----:B------:R-:W-:Y:S01]  /*c9d0*/  FMUL.FTZ R86, R86, R174 ;  /* 0x000000ae56567220 */ /* 0x000fe20000410000 */
[----:B------:R-:W-:Y:S01]  /*c9e0*/  FADD.FTZ R7, R184, R7 ;  /* 0x00000007b8077221 */ /* 0x000fe20000010000 */
[----:B------:R-:W5:Y:S01]  /*c9f0*/  MUFU.EX2 R175, R175 ;  /* 0x000000af00af7308 */ /* 0x000f620000000800 */
[C---:B----4-:R-:W-:Y:S01]  /*ca00*/  FADD.FTZ R162, R171.reuse, R162 ;  /* 0x000000a2aba27221 */ /* 0x050fe20000010000 */
[----:B------:R-:W-:Y:S01]  /*ca10*/  F2FP.BF16.F32.PACK_AB R157, R171, R157 ;  /* 0x0000009dab9d723e */ /* 0x000fe200000010ff */
[C---:B------:R-:W-:Y:S01]  /*ca20*/  FADD.FTZ R7, R164.reuse, R7 ;  /* 0x00000007a4077221 */ /* 0x040fe20000010000 */
[----:B------:R-:W-:Y:S01]  /*ca30*/  F2FP.BF16.F32.PACK_AB R164, R164, R184 ;  /* 0x000000b8a4a4723e */ /* 0x000fe200000010ff */
[-C--:B------:R-:W-:Y:S01]  /*ca40*/  FMUL.FTZ R87, R87, R174.reuse ;  /* 0x000000ae57577220 */ /* 0x080fe20000410000 */
[-C--:B------:R-:W-:Y:S01]  /*ca50*/  FMUL.FTZ R90, R90, R174.reuse ;  /* 0x000000ae5a5a7220 */ /* 0x080fe20000410000 */
[----:B------:R-:W-:Y:S01]  /*ca60*/  FADD.FTZ R7, R188, R7 ;  /* 0x00000007bc077221 */ /* 0x000fe20000010000 */
[----:B------:R-:W4:Y:S01]  /*ca70*/  MUFU.EX2 R178, R178 ;  /* 0x000000b200b27308 */ /* 0x000f220000000800 */
[----:B---3--:R-:W-:Y:S01]  /*ca80*/  FADD.FTZ R162, R169, R162 ;  /* 0x000000a2a9a27221 */ /* 0x008fe20000010000 */
[-C--:B------:R-:W-:Y:S01]  /*ca90*/  FMUL.FTZ R91, R91, R174.reuse ;  /* 0x000000ae5b5b7220 */ /* 0x080fe20000410000 */
[----:B------:R-:W-:Y:S01]  /*caa0*/  FADD.FTZ R7, R189, R7 ;  /* 0x00000007bd077221 */ /* 0x000fe20000010000 */
[-C--:B------:R-:W-:Y:S01]  /*cab0*/  FMUL.FTZ R94, R94, R174.reuse ;  /* 0x000000ae5e5e7220 */ /* 0x080fe20000410000 */
[-C--:B------:R-:W-:Y:S01]  /*cac0*/  FMUL.FTZ R95, R95, R174.reuse ;  /* 0x000000ae5f5f7220 */ /* 0x080fe20000410000 */
[----:B------:R-:W-:Y:S01]  /*cad0*/  FMUL.FTZ R98, R98, R174 ;  /* 0x000000ae62627220 */ /* 0x000fe20000410000 */
[----:B------:R-:W-:Y:S01]  /*cae0*/  FADD.FTZ R7, R192, R7 ;  /* 0x00000007c0077221 */ /* 0x000fe20000010000 */
[----:B------:R-:W3:Y:S01]  /*caf0*/  MUFU.EX2 R179, R179 ;  /* 0x000000b300b37308 */ /* 0x000ee20000000800 */
[C---:B-----5:R-:W-:Y:S01]  /*cb00*/  FADD.FTZ R162, R175.reuse, R162 ;  /* 0x000000a2afa27221 */ /* 0x060fe20000010000 */
[----:B------:R-:W-:Y:S01]  /*cb10*/  F2FP.BF16.F32.PACK_AB R159, R175, R169 ;  /* 0x000000a9af9f723e */ /* 0x000fe200000010ff */
[C---:B------:R-:W-:Y:S01]  /*cb20*/  FADD.FTZ R7, R168.reuse, R7 ;  /* 0x00000007a8077221 */ /* 0x040fe20000010000 */
[----:B------:R-:W-:Y:S01]  /*cb30*/  F2FP.BF16.F32.PACK_AB R168, R168, R192 ;  /* 0x000000c0a8a8723e */ /* 0x000fe200000010ff */
[-C--:B------:R-:W-:Y:S01]  /*cb40*/  FMUL.FTZ R99, R99, R174.reuse ;  /* 0x000000ae63637220 */ /* 0x080fe20000410000 */
[-C--:B------:R-:W-:Y:S01]  /*cb50*/  FMUL.FTZ R102, R102, R174.reuse ;  /* 0x000000ae66667220 */ /* 0x080fe20000410000 */
[----:B------:R-:W-:Y:S01]  /*cb60*/  FADD.FTZ R173, R196, R7 ;  /* 0x00000007c4ad7221 */ /* 0x000fe20000010000 */
        /* <DEDUP_REMOVED lines=15> */
[----:B------:R-:W-:Y:S01]  /*cc60*/  FMUL.FTZ R123, R123, R174 ;  /* 0x000000ae7b7b7220 */ /* 0x000fe20000410000 */
[----:B------:R-:W3:Y:S01]  /*cc70*/  MUFU.EX2 R186, R186 ;  /* 0x000000ba00ba7308 */ /* 0x000ee20000000800 */
[----:B-----5:R-:W-:Y:S01]  /*cc80*/  FADD.FTZ R10, R182, R162 ;  /* 0x000000a2b60a7221 */ /* 0x020fe20000010000 */
[----:B------:R-:W-:Y:S01]  /*cc90*/  F2FP.BF16.F32.PACK_AB R162, R181, R180 ;  /* 0x000000b4b5a2723e */ /* 0x000fe200000010ff */
        /* <DEDUP_REMOVED lines=14> */
[----:B---3--:R-:W-:Y:S01]  /*cd80*/  FADD.FTZ R10, R186, R10 ;  /* 0x0000000aba0a7221 */ /* 0x008fe20000010000 */
[-C--:B------:R-:W-:Y:S01]  /*cd90*/  FMUL.FTZ R146, R146, R174.reuse ;  /* 0x000000ae92927220 */ /* 0x080fe20000410000 */
[-C--:B------:R-:W-:Y:S01]  /*cda0*/  FMUL.FTZ R147, R147, R174.reuse ;  /* 0x000000ae93937220 */ /* 0x080fe20000410000 */
[-C--:B------:R-:W-:Y:S01]  /*cdb0*/  FMUL.FTZ R150, R150, R174.reuse ;  /* 0x000000ae96967220 */ /* 0x080fe20000410000 */
[----:B------:R-:W-:-:S03]  /*cdc0*/  FMUL.FTZ R151, R151, R174 ;  /* 0x000000ae97977220 */ /* 0x000fc60000410000 */
[----:B------:R-:W3:Y:S01]  /*cdd0*/  MUFU.EX2 R191, R191 ;  /* 0x000000bf00bf7308 */ /* 0x000ee20000000800 */
[C---:B-----5:R-:W-:Y:S01]  /*cde0*/  FADD.FTZ R10, R165.reuse, R10 ;  /* 0x0000000aa50a7221 */ /* 0x060fe20000010000 */
[----:B------:R-:W-:-:S06]  /*cdf0*/  F2FP.BF16.F32.PACK_AB R165, R165, R186 ;  /* 0x000000baa5a5723e */ /* 0x000fcc00000010ff */
[----:B------:R-:W5:Y:S01]  /*ce00*/  MUFU.EX2 R169, R194 ;  /* 0x000000c200a97308 */ /* 0x000f620000000800 */
[----:B----4-:R-:W-:-:S07]  /*ce10*/  FADD.FTZ R10, R167, R10 ;  /* 0x0000000aa70a7221 */ /* 0x010fce0000010000 */
[----:B------:R-:W4:Y:S01]  /*ce20*/  MUFU.EX2 R195, R195 ;  /* 0x000000c300c37308 */ /* 0x000f220000000800 */
[C---:B---3--:R-:W-:Y:S01]  /*ce30*/  FADD.FTZ R10, R191.reuse, R10 ;  /* 0x0000000abf0a7221 */ /* 0x048fe20000010000 */
[----:B------:R-:W-:-:S06]  /*ce40*/  F2FP.BF16.F32.PACK_AB R167, R191, R167 ;  /* 0x000000a7bfa7723e */ /* 0x000fcc00000010ff */
[----:B------:R-:W3:Y:S01]  /*ce50*/  MUFU.EX2 R171, R198 ;  /* 0x000000c600ab7308 */ /* 0x000ee20000000800 */
[----:B-----5:R-:W-:-:S07]  /*ce60*/  FADD.FTZ R10, R169, R10 ;  /* 0x0000000aa90a7221 */ /* 0x020fce0000010000 */
[----:B------:R-:W5:Y:S01]  /*ce70*/  MUFU.EX2 R170, R197 ;  /* 0x000000c500aa7308 */ /* 0x000f620000000800 */
[C---:B----4-:R-:W-:Y:S01]  /*ce80*/  FADD.FTZ R10, R195.reuse, R10 ;  /* 0x0000000ac30a7221 */ /* 0x050fe20000010000 */
[----:B------:R-:W-:-:S06]  /*ce90*/  F2FP.BF16.F32.PACK_AB R169, R195, R169 ;  /* 0x000000a9c3a9723e */ /* 0x000fcc00000010ff */
[----:B------:R-:W4:Y:S01]  /*cea0*/  MUFU.EX2 R199, R199 ;  /* 0x000000c700c77308 */ /* 0x000f220000000800 */
[----:B---3--:R-:W-:Y:S01]  /*ceb0*/  FADD.FTZ R7, R171, R10 ;  /* 0x0000000aab077221 */ /* 0x008fe20000010000 */
[C---:B-----5:R-:W-:Y:S01]  /*cec0*/  FADD.FTZ R10, R170.reuse, R173 ;  /* 0x000000adaa0a7221 */ /* 0x060fe20000010000 */
[----:B------:R-:W-:Y:S02]  /*ced0*/  F2FP.BF16.F32.PACK_AB R170, R170, R196 ;  /* 0x000000c4aaaa723e */ /* 0x000fe400000010ff */
[C---:B----4-:R-:W-:Y:S01]  /*cee0*/  FADD.FTZ R7, R199.reuse, R7 ;  /* 0x00000007c7077221 */ /* 0x050fe20000010000 */
[----:B------:R-:W-:Y:S01]  /*cef0*/  F2FP.BF16.F32.PACK_AB R171, R199, R171 ;  /* 0x000000abc7ab723e */ /* 0x000fe200000010ff */
[----:B------:R-:W-:Y:S06]  /*cf00*/  @!P0 BRA `(.L_x_9791) ;  /* 0x0000000000048947 */ /* 0x000fec0003800000 */
[----:B------:R-:W-:Y:S01]  /*cf10*/  BPT.TRAP 0x1 ;  /* 0x000000040000795c */ /* 0x000fe20000300000 */
.L_x_9791:
[----:B------:R3:W4:Y:S01]  /*cf20*/  SYNCS.PHASECHK.TRANS64.TRYWAIT P2, [R5+URZ+0x22850], R6 ;  /* 0x02285006050075a7 */ /* 0x000722000804017f */
[----:B------:R-:W-:Y:S05]  /*cf30*/  @!P0 BRA `(.L_x_9792) ;  /* 0x0000000000048947 */ /* 0x000fea0003800000 */
[----:B------:R-:W-:Y:S01]  /*cf40*/  BPT.TRAP 0x1 ;  /* 0x000000040000795c */ /* 0x000fe20000300000 */
.L_x_9792:
[----:B------:R-:W-:Y:S04]  /*cf50*/  BSSY B0, `(.L_x_9793) ;  /* 0x0000004000007945 */ /* 0x000fe80003800000 */
[----:B----4-:R-:W-:Y:S05]  /*cf60*/  @P2 BRA `(.L_x_9794) ;  /* 0x0000000000082947 */ /* 0x010fea0003800000 */
[----:B------:R-:W4:Y:S02]  /*cf70*/  SYNCS.PHASECHK.TRANS64.TRYWAIT P2, [R5+URZ+0x22850], R6 ;  /* 0x02285006050075a7 */ /* 0x000f24000804017f */
[----:B----4-:R-:W-:Y:S05]  /*cf80*/  @!P2 BRA `(.L_x_9795) ;  /* 0x000000dc00b8a947 */ /* 0x010fea0003800000 */
.L_x_9794:
[----:B------:R-:W-:Y:S05]  /*cf90*/  BSYNC B0 ;  /* 0x0000000000007941 */ /* 0x000fea0003800000 */
.L_x_9793:
[----:B------:R-:W5:Y:S01]  /*cfa0*/  LDL R172, [R1+0x8] ;  /* 0x0000080001ac7983 */ /* 0x000f620000100800 */
[----:B------:R-:W-:Y:S05]  /*cfb0*/  WARPSYNC.ALL ;  /* 0x0000000000007948 */ /* 0x000fea0003800000 */
[----:B------:R-:W0:Y:S01]  /*cfc0*/  S2R R174, SR_TID.X ;  /* 0x0000000000ae7919 */ /* 0x000e220000002100 */
[----:B------:R-:W-:Y:S02]  /*cfd0*/  IMAD.MOV.U32 R173, RZ, RZ, 0x40000040 ;  /* 0x40000040ffad7424 */ /* 0x000fe400078e00ff */
[----:B------:R-:W-:-:S03]  /*cfe0*/  IMAD.MOV.U32 R175, RZ, RZ, 0x40000040 ;  /* 0x40000040ffaf7424 */ /* 0x000fc600078e00ff */
[----:B------:R-:W-:Y:S01]  /*cff0*/  R2UR UR7, R173 ;  /* 0x00000000ad0772ca */ /* 0x000fe200000e0000 */
[----:B------:R-:W-:Y:S01]  /*d000*/  IMAD.MOV.U32 R173, RZ, RZ, 0x40000040 ;  /* 0x40000040ffad7424 */ /* 0x000fe200078e00ff */
[----:B0-----:R-:W-:-:S05]  /*d010*/  SHF.R.U32.HI R174, RZ, 0x7, R174 ;  /* 0x00000007ffae7819 */ /* 0x001fca00000116ae */
[----:B-1-34-:R-:W-:-:S05]  /*d020*/  VIADD R6, R174, 0x8 ;  /* 0x00000008ae067836 */ /* 0x01afca0000000000 */
[----:B------:R0:W-:Y:S06]  /*d030*/  BAR.SYNC.DEFER_BLOCKING R6, 0x100 ;  /* 0x000400060000751d */ /* 0x0001ec0000010000 */
[----:B------:R-:W-:Y:S01]  /*d040*/  WARPGROUP.ARRIVE ;  /* 0x00000000000079c5 */ /* 0x000fe20000000000 */
[----:B-----5:R-:W-:-:S04]  /*d050*/  IMAD R172, R207, 0xc00, R172 ;  /* 0x00000c00cfac7824 */ /* 0x020fc800078e02ac */
[C---:B------:R-:W-:Y:S01]  /*d060*/  VIADD R174, R172.reuse, 0x80 ;  /* 0x00000080acae7836 */ /* 0x040fe20000000000 */
[----:B------:R-:W-:-:S13]  /*d070*/  R2UR UR6, R172 ;  /* 0x00000000ac0672ca */ /* 0x000fda00000e0000 */
        /* <DEDUP_REMOVED lines=8> */
[----:B------:R-:W-:Y:S01]  /*d100*/  VIADD R152, R172, 0x100 ;  /* 0x00000100ac987836 */ /* 0x000fe20000000000 */
[----:B------:R-:W-:Y:S01]  /*d110*/  WARPGROUP.ARRIVE ;  /* 0x00000000000079c5 */ /* 0x000fe20000000000 */
[----:B------:R-:W-:-:S03]  /*d120*/  IMAD.MOV.U32 R153, RZ, RZ, 0x40000040 ;  /* 0x40000040ff997424 */ /* 0x000fc600078e00ff */
[----:B------:R-:W-:Y:S01]  /*d130*/  R2UR UR6, R152 ;  /* 0x00000000980672ca */ /* 0x000fe200000e0000 */
[----:B------:R-:W-:Y:S01]  /*d140*/  VIADD R152, R172, 0x180 ;  /* 0x00000180ac987836 */ /* 0x000fe20000000000 */
[----:B------:R-:W-:Y:S01]  /*d150*/  R2UR UR7, R153 ;  /* 0x00000000990772ca */ /* 0x000fe200000e0000 */
[----:B------:R-:W-:-:S15]  /*d160*/  IMAD.MOV.U32 R153, RZ, RZ, 0x40000040 ;  /* 0x40000040ff997424 */ /* 0x000fde00078e00ff */
[----:B------:R-:W-:Y:S01]  /*d170*/  HGMMA.64x256x16.F32.BF16 R24, R156, gdesc[UR4].tnspB, R24, gsb0 ;  /* 0x43e000049c187df0 */ /* 0x000fe20008001818 */
[----:B------:R-:W-:Y:S01]  /*d180*/  R2UR UR6, R152 ;  /* 0x00000000980672ca */ /* 0x000fe200000e0000 */
[C---:B------:R-:W-:Y:S01]  /*d190*/  VIADD R152, R172.reuse, 0x200 ;  /* 0x00000200ac987836 */ /* 0x040fe20000000000 */
[----:B------:R-:W-:Y:S01]  /*d1a0*/  R2UR UR7, R153 ;  /* 0x00000000990772ca */ /* 0x000fe200000e0000 */
[----:B------:R-:W-:Y:S02]  /*d1b0*/  IMAD.MOV.U32 R153, RZ, RZ, 0x40000040 ;  /* 0x40000040ff997424 */ /* 0x000fe400078e00ff */
[----:B------:R-:W-:Y:S01]  /*d1c0*/  VIADD R172, R172, 0x280 ;  /* 0x00000280acac7836 */ /* 0x000fe20000000000 */
[----:B------:R-:W-:Y:S02]  /*d1d0*/  WARPGROUP.DEPBAR.LE gsb0, 0x0 ;  /* 0x00008000000079c5 */ /* 0x000fe40000010000 */
[----:B------:R-:W-:-:S15]  /*d1e0*/  WARPGROUP.ARRIVE ;  /* 0x00000000000079c5 */ /* 0x000fde0000000000 */
[----:B------:R-:W-:-:S04]  /*d1f0*/  NOP ;  /* 0x0000000000007918 */ /* 0x000fc80000000000 */
        /* <DEDUP_REMOVED lines=14> */
[----:B0-----:R-:W-:Y:S05]  /*d2e0*/  @!P0 BRA `(.L_x_9796) ;  /* 0x0000000000048947 */ /* 0x001fea0003800000 */
[----:B------:R-:W-:Y:S01]  /*d2f0*/  BPT.TRAP 0x1 ;  /* 0x000000040000795c */ /* 0x000fe20000300000 */
.L_x_9796:
[----:B------:R-:W0:Y:S01]  /*d300*/  S2R R6, SR_CgaCtaId ;  /* 0x0000000000067919 */ /* 0x000e220000008800 */
[----:B------:R-:W-:Y:S02]  /*d310*/  VIADD R5, R5, 0x22860 ;  /* 0x0002286005057836 */ /* 0x000fe40000000000 */
[----:B------:R-:W-:Y:S02]  /*d320*/  IMAD.MOV.U32 R201, RZ, RZ, R176 ;  /* 0x000000ffffc97224 */ /* 0x000fe400078e00b0 */
[----:B------:R-:W-:Y:S01]  /*d330*/  IMAD.MOV.U32 R202, RZ, RZ, R0 ;  /* 0x000000ffffca7224 */ /* 0x000fe200078e0000 */
[----:B0-----:R-:W-:-:S04]  /*d340*/  PRMT R5, R6, 0x654, R5 ;  /* 0x0000065406057816 */ /* 0x001fc80000000005 */
[----:B------:R0:W-:Y:S01]  /*d350*/  SYNCS.ARRIVE.TRANS64.RED.A1T0 RZ, [R5+URZ], RZ ;  /* 0x000000ff05ff79a7 */ /* 0x0001e2000810043f */
[----:B------:R-:W-:Y:S05]  /*d360*/  @P1 BRA `(.L_x_9797) ;  /* 0xffffffe000301947 */ /* 0x000fea000383ffff */
.L_x_9785:
[----:B------:R-:W3:Y:S01]  /*d370*/  LDL.LU R154, [R1+0x38] ;  /* 0x00003800019a7983 */ /* 0x000ee20000300800 */
[----:B------:R-:W-:Y:S05]  /*d380*/  WARPSYNC.ALL ;  /* 0x0000000000007948 */ /* 0x000fea0003800000 */
[----:B------:R-:W1:Y:S01]  /*d390*/  SHFL.BFLY PT, R4, R10, 0x2, 0x1f ;  /* 0x0c401f000a047f89 */ /* 0x000e6200000e0000 */
[----:B------:R-:W-:Y:S02]  /*d3a0*/  IMAD.MOV.U32 R156, RZ, RZ, -0x800000 ;  /* 0xff800000ff9c7424 */ /* 0x000fe400078e00ff */
[----:B------:R-:W-:Y:S02]  /*d3b0*/  VIADD R207, R207, 0x1 ;  /* 0x00000001cfcf7836 */ /* 0x000fe40000000000 */
[----:B------:R-:W-:Y:S01]  /*d3c0*/  IMAD.MOV.U32 R155, RZ, RZ, -0x800000 ;  /* 0xff800000ff9b7424 */ /* 0x000fe200078e00ff */
[----:B------:R4:W-:Y:S08]  /*d3d0*/  BAR.ARV R11, 0x100 ;  /* 0x0004000b0000751d */ /* 0x0009f00000002000 */
[----:B------:R-:W-:Y:S06]  /*d3e0*/  BAR.ARV 0x8, 0x180 ;  /* 0x0206000000007b1d */ /* 0x000fec0000002000 */
[----:B------:R-:W-:Y:S01]  /*d3f0*/  ISETP.NE.AND P1, PT, R207, 0x2, PT ;  /* 0x00000002cf00780c */ /* 0x000fe20003f25270 */
[----:B-1----:R-:W-:-:S03]  /*d400*/  FADD.FTZ R4, R4, R10 ;  /* 0x0000000a04047221 */ /* 0x002fc60000010000 */
[----:B------:R-:W-:Y:S02]  /*d410*/  SEL R207, R207, RZ, P1 ;  /* 0x000000ffcfcf7207 */ /* 0x000fe40000800000 */
[----:B0-----:R-:W0:Y:S02]  /*d420*/  SHFL.BFLY PT, R5, R4, 0x1, 0x1f ;  /* 0x0c201f0004057f89 */ /* 0x001e2400000e0000 */
[----:B0-----:R-:W-:Y:S01]  /*d430*/  FADD.FTZ R5, R4, R5 ;  /* 0x0000000504057221 */ /* 0x001fe20000010000 */
[----:B------:R-:W-:-:S04]  /*d440*/  IMAD.MOV.U32 R4, RZ, RZ, RZ ;  /* 0x000000ffff047224 */ /* 0x000fc800078e00ff */
        /* <DEDUP_REMOVED lines=145> */
[----:B------:R-:W-:-:S02]  /*dd60*/  SEL R0, RZ, 0x1, P1 ;  /* 0x00000001ff007807 */ /* 0x000fc40000800000 */
[----:B------:R-:W-:Y:S02]  /*dd70*/  PLOP3.LUT P0, PT, PT, PT, PT, 0x8, 0x0 ;  /* 0x000000000000781c */ /* 0x000fe40003f0e170 */
[----:B------:R-:W-:Y:S01]  /*dd80*/  LOP3.LUT R218, R218, R0, RZ, 0x3c, !PT ;  /* 0x00000000dada7212 */ /* 0x000fe200078e3cff */
[----:B---3--:R-:W-:-:S05]  /*dd90*/  VIADD R154, R154, 0x1 ;  /* 0x000000019a9a7836 */ /* 0x008fca0000000000 */
[----:B------:R4:W-:Y:S05]  /*dda0*/  STL [R1+0x38], R154 ;  /* 0x0000389a01007387 */ /* 0x0009ea0000100800 */
.L_x_9742:
[----:B------:R-:W-:Y:S05]  /*ddb0*/  WARPSYNC.ALL ;  /* 0x0000000000007948 */ /* 0x000fea0003800000 */
[----:B------:R-:W0:Y:S01]  /*ddc0*/  S2R R0, SR_CgaCtaId ;  /* 0x0000000000007919 */ /* 0x000e220000008800 */
[----:B------:R-:W-:Y:S01]  /*ddd0*/  MOV R19, 0x400 ;  /* 0x0000040000137802 */ /* 0x000fe20000000f00 */
[----:B------:R-:W-:Y:S01]  /*dde0*/  BSSY B0, `(.L_x_9798) ;  /* 0x0000521000007945 */ /* 0x000fe20003800000 */
[----:B------:R-:W-:Y:S02]  /*ddf0*/  BAR.SYNC.DEFER_BLOCKING 0x5, 0x180 ;  /* 0x0146000000007b1d */ /* 0x000fe40000010000 */
[----:B0-----:R-:W-:-:S05]  /*de00*/  LEA R19, R0, R19, 0x18 ;  /* 0x0000001300137211 */ /* 0x001fca00078ec0ff */
[----:B-----5:R0:W1:Y:S01]  /*de10*/  LDS.128 R48, [R19+0x228d0] ;  /* 0x0228d00013307984 */ /* 0x0200620000000c00 */
[----:B------:R-:W-:Y:S06]  /*de20*/  BAR.ARV 0x4, 0x180 ;  /* 0x0106000000007b1d */ /* 0x000fec0000002000 */
[----:B------:R-:W-:Y:S05]  /*de30*/  @P0 BRA `(.L_x_9799) ;  /* 0x0000004000100947 */ /* 0x000fea0003800000 */
[----:B------:R-:W3:Y:S01]  /*de40*/  LDL R3, [R1+0x154] ;  /* 0x0001540001037983 */ /* 0x000ee20000100800 */
[----:B------:R-:W-:-:S03]  /*de50*/  ULDC UR4, c[0x0][0xad4] ;  /* 0x0002b50000047ab9 */ /* 0x000fc60000000800 */
[----:B------:R-:W3:Y:S01]  /*de60*/  LDL.LU R10, [R1+0x28] ;  /* 0x00002800010a7983 */ /* 0x000ee20000300800 */
[----:B------:R-:W0:Y:S01]  /*de70*/  S2R R0, SR_SWINHI ;  /* 0x0000000000007919 */ /* 0x000e220000002f00 */
[----:B--2-4-:R-:W-:Y:S02]  /*de80*/  F2FP.BF16.F32.PACK_AB R11, R31, R30 ;  /* 0x0000001e1f0b723e */ /* 0x014fe400000010ff */
[----:B------:R-:W-:Y:S01]  /*de90*/  F2FP.BF16.F32.PACK_AB R12, R33, R32 ;  /* 0x00000020210c723e */ /* 0x000fe200000010ff */
[----:B------:R-:W2:Y:S01]  /*dea0*/  LDL.LU R154, [R1+0x30] ;  /* 0x00003000019a7983 */ /* 0x000ea20000300800 */
[----:B------:R-:W-:Y:S02]  /*deb0*/  F2FP.BF16.F32.PACK_AB R13, R35, R34 ;  /* 0x00000022230d723e */ /* 0x000fe400000010ff */
[----:B------:R-:W-:Y:S01]  /*dec0*/  F2FP.BF16.F32.PACK_AB R14, R37, R36 ;  /* 0x00000024250e723e */ /* 0x000fe200000010ff */
[----:B-1----:R-:W4:Y:S01]  /*ded0*/  LDL.LU R48, [R1+0x34] ;  /* 0x0000340001307983 */ /* 0x002f220000300800 */
[----:B------:R-:W-:-:S02]  /*dee0*/  MOV R6, R19 ;  /* 0x0000001300067202 */ /* 0x000fc40000000f00 */
[----:B0-----:R-:W-:Y:S02]  /*def0*/  MOV R7, R0 ;  /* 0x0000000000077202 */ /* 0x001fe40000000f00 */
[----:B------:R-:W-:Y:S01]  /*df00*/  F2FP.BF16.F32.PACK_AB R15, R39, R38 ;  /* 0x00000026270f723e */ /* 0x000fe200000010ff */
[----:B---3--:R-:W-:Y:S01]  /*df10*/  IMAD.WIDE R20, R3, 0x2, R6 ;  /* 0x0000000203147825 */ /* 0x008fe200078e0206 */
[----:B------:R-:W-:-:S03]  /*df20*/  ISETP.NE.AND P0, PT, R10, RZ, PT ;  /* 0x000000ff0a00720c */ /* 0x000fc60003f05270 */
[----:B------:R-:W-:Y:S01]  /*df30*/  IMAD.MOV.U32 R9, RZ, RZ, R21 ;  /* 0x000000ffff097224 */ /* 0x000fe200078e0015 */
[----:B------:R-:W-:-:S04]  /*df40*/  LOP3.LUT R0, R20, 0x380, RZ, 0xc0, !PT ;  /* 0x0000038014007812 */ /* 0x000fc800078ec0ff */
[----:B------:R-:W-:-:S04]  /*df50*/  SHF.R.U64 R0, R0, 0x3, RZ ;  /* 0x0000000300007819 */ /* 0x000fc800000012ff */
[----:B------:R-:W-:Y:S02]  /*df60*/  LOP3.LUT R8, R0, R20, RZ, 0x3c, !PT ;  /* 0x0000001400087212 */ /* 0x000fe400078e3cff */
[----:B------:R-:W-:Y:S01]  /*df70*/  SEL R0, R10, UR4, P0 ;  /* 0x000000040a007c07 */ /* 0x000fe20008000000 */
[----:B------:R-:W-:Y:S05]  /*df80*/  WARPSYNC.ALL ;  /* 0x0000000000007948 */ /* 0x000fea0003800000 */
[----:B------:R-:W-:Y:S01]  /*df90*/  MOV R3, R8 ;  /* 0x0000000800037202 */ /* 0x000fe20000000f00 */
[----:B------:R-:W-:Y:S01]  /*dfa0*/  ULDC.64 UR4, c[0x0][0xc00] ;  /* 0x0003000000047ab9 */ /* 0x000fe20000000a00 */
[----:B------:R-:W-:Y:S01]  /*dfb0*/  F2FP.BF16.F32.PACK_AB R8, R153, R152 ;  /* 0x000000989908723e */ /* 0x000fe200000010ff */
[----:B------:R-:W-:Y:S01]  /*dfc0*/  ULDC.64 UR6, c[0x0][0xc08] ;  /* 0x0003020000067ab9 */ /* 0x000fe20000000a00 */
[----:B------:R-:W-:-:S02]  /*dfd0*/  F2FP.BF16.F32.PACK_AB R9, R27, R26 ;  /* 0x0000001a1b09723e */ /* 0x000fc400000010ff */
[----:B------:R-:W-:Y:S01]  /*dfe0*/  F2FP.BF16.F32.PACK_AB R10, R29, R28 ;  /* 0x0000001c1d0a723e */ /* 0x000fe200000010ff */
[----:B------:R-:W-:Y:S06]  /*dff0*/  BAR.SYNC.DEFER_BLOCKING 0x1, 0x100 ;  /* 0x0044000000007b1d */ /* 0x000fec0000010000 */
        /* <DEDUP_REMOVED lines=161> */
[----:B------:R0:W-:Y:S01]  /*ea10*/  STSM.16.M88.4 [R20], R12 ;  /* 0x0000000c14007844 */ /* 0x0001e20000000200 */
[----:B------:R-:W-:Y:S01]  /*ea20*/  BAR.SYNC.DEFER_BLOCKING 0x1, 0x100 ;  /* 0x0044000000007b1d */ /* 0x000fe20000010000 */
[----:B------:R-:W-:-:S04]  /*ea30*/  ISETP.NE.U32.AND P1, PT, RZ, UR4, PT ;  /* 0x00000004ff007c0c */ /* 0x000fc8000bf25070 */
[----:B------:R-:W-:Y:S02]  /*ea40*/  ISETP.NE.AND.EX P1, PT, RZ, UR5, PT, P1 ;  /* 0x00000005ff007c0c */ /* 0x000fe4000bf25310 */
[----:B--2---:R-:W-:Y:S01]  /*ea50*/  IADD3 R10, P0, R154, UR4, RZ ;  /* 0x000000049a0a7c10 */ /* 0x004fe2000ff1e0ff */
[----:B------:R-:W-:-:S03]  /*ea60*/  IMAD.MOV.U32 R8, RZ, RZ, RZ ;  /* 0x000000ffff087224 */ /* 0x000fc600078e00ff */
[----:B----4-:R-:W-:-:S07]  /*ea70*/  IADD3.X R11, R48, UR5, RZ, P0, !PT ;  /* 0x00000005300b7c10 */ /* 0x010fce00087fe4ff */
[----:B------:R-:W5:Y:S01]  /*ea80*/  @P1 LDG.E R8, desc[UR40][R10.64] ;  /* 0x000000280a081981 */ /* 0x000f62000c1e1900 */
[----:B------:R-:W-:-:S04]  /*ea90*/  ISETP.NE.U32.AND P0, PT, RZ, UR6, PT ;  /* 0x00000006ff007c0c */ /* 0x000fc8000bf05070 */
[----:B------:R-:W-:-:S13]  /*eaa0*/  ISETP.NE.AND.EX P0, PT, RZ, UR7, PT, P0 ;  /* 0x00000007ff007c0c */ /* 0x000fda000bf05300 */
[----:B0-----:R-:W-:Y:S01]  /*eab0*/  @P0 IADD3 R12, P2, R154, UR6, RZ ;  /* 0x000000069a0c0c10 */ /* 0x001fe2000ff5e0ff */
[----:B------:R-:W-:-:S03]  /*eac0*/  ULDC UR6, c[0x0][0xa88] ;  /* 0x0002a20000067ab9 */ /* 0x000fc60000000800 */
[----:B------:R-:W-:Y:S02]  /*ead0*/  @P0 IADD3.X R13, R48, UR7, RZ, P2, !PT ;  /* 0x00000007300d0c10 */ /* 0x000fe400097fe4ff */
[----:B------:R-:W-:Y:S01]  /*eae0*/  ISETP.GT.AND P2, PT, R0, 0x1, PT ;  /* 0x000000010000780c */ /* 0x000fe20003f44270 */
[----:B------:R-:W-:Y:S02]  /*eaf0*/  IMAD.MOV.U32 R0, RZ, RZ, 0x9b8 ;  /* 0x000009b8ff007424 */ /* 0x000fe400078e00ff */
[----:B------:R-:W-:-:S03]  /*eb00*/  IMAD.U32 R20, RZ, RZ, UR6 ;  /* 0x00000006ff147e24 */ /* 0x000fc6000f8e00ff */
[----:B------:R-:W-:-:S03]  /*eb10*/  SEL R0, R0, 0x978, P2 ;  /* 0x0000097800007807 */ /* 0x000fc60001000000 */
[----:B------:R0:W5:Y:S01]  /*eb20*/  @P0 LDG.E R20, desc[UR40][R12.64] ;  /* 0x000000280c140981 */ /* 0x000162000c1e1900 */
[----:B------:R1:W2:Y:S08]  /*eb30*/  LDC.64 R14, c[0x0][R0+0x220] ;  /* 0x00008800000e7b82 */ /* 0x0002b00000000a00 */
[----:B0-----:R1:W0:Y:S01]  /*eb40*/  LDC.64 R12, c[0x0][R0+0x218] ;  /* 0x00008600000c7b82 */ /* 0x0012220000000a00 */
[----:B------:R-:W-:Y:S05]  /*eb50*/  @P0 BRA `(.L_x_9800) ;  /* 0x0000000000100947 */ /* 0x000fea0003800000 */
[----:B------:R-:W-:Y:S05]  /*eb60*/  @!P1 BRA `(.L_x_9800) ;  /* 0x00000000000c9947 */ /* 0x000fea0003800000 */
[----:B-----5:R-:W3:Y:S04]  /*eb70*/  LDG.E R20, desc[UR40][R10.64] ;  /* 0x000000280a147981 */ /* 0x020ee8000c1e1900 */
[----:B------:R-:W3:Y:S02]  /*eb80*/  LDG.E R10, desc[UR40][R10.64+0x4] ;  /* 0x000004280a0a7981 */ /* 0x000ee4000c1e1900 */
[----:B---3--:R-:W-:-:S07]  /*eb90*/  IMAD.IADD R20, R10, 0x1, -R20 ;  /* 0x000000010a147824 */ /* 0x008fce00078e0a14 */
.L_x_9800:
[----:B------:R-:W3:Y:S01]  /*eba0*/  LDL.LU R3, [R1+0x2c] ;  /* 0x00002c0001037983 */ /* 0x000ee20000300800 */
[----:B------:R-:W4:Y:S03]  /*ebb0*/  LDC R158, c[0x0][0xbe8] ;  /* 0x0002fa00ff9e7b82 */ /* 0x000f260000000800 */
[----:B------:R-:W2:Y:S04]  /*ebc0*/  LDL.LU R9, [R1+0xc4] ;  /* 0x0000c40001097983 */ /* 0x000ea80000300800 */
[----:B------:R-:W2:Y:S04]  /*ebd0*/  LDL R159, [R1+0x40] ;  /* 0x00004000019f7983 */ /* 0x000ea80000100800 */
[----:B------:R-:W2:Y:S04]  /*ebe0*/  LDL R163, [R1+0x150] ;  /* 0x0001500001a37983 */ /* 0x000ea80000100800 */
[----:B------:R-:W2:Y:S04]  /*ebf0*/  LDL R160, [R1+0x3c] ;  /* 0x00003c0001a07983 */ /* 0x000ea80000100800 */
[----:B------:R-:W2:Y:S04]  /*ec00*/  LDL R162, [R1+0x14c] ;  /* 0x00014c0001a27983 */ /* 0x000ea80000100800 */
[----:B------:R-:W2:Y:S01]  /*ec10*/  LDL R161, [R1+0xc8] ;  /* 0x0000c80001a17983 */ /* 0x000ea20000100800 */
[----:B------:R-:W1:Y:S01]  /*ec20*/  LDC.64 R10, c[0x0][R0+0x228] ;  /* 0x00008a00000a7b82 */ /* 0x000e620000000a00 */
[----:B----4-:R-:W-:-:S02]  /*ec30*/  ISETP.NE.AND P1, PT, R158, 0x1, PT ;  /* 0x000000019e00780c */ /* 0x010fc40003f25270 */
[----:B------:R-:W-:-:S04]  /*ec40*/  ISETP.NE.U32.AND P0, PT, RZ, UR4, PT ;  /* 0x00000004ff007c0c */ /* 0x000fc8000bf05070 */
[----:B------:R-:W-:-:S07]  /*ec50*/  ISETP.NE.AND.EX P0, PT, RZ, UR5, PT, P0 ;  /* 0x00000005ff007c0c */ /* 0x000fce000bf05300 */
[----:B------:R-:W4:Y:S01]  /*ec60*/  @P1 LDC R154, c[0x0][0xbec] ;  /* 0x0002fb00ff9a1b82 */ /* 0x000f220000000800 */
[-C--:B0-----:R-:W-:Y:S02]  /*ec70*/  IMAD R21, R13, R205.reuse, RZ ;  /* 0x000000cd0d157224 */ /* 0x081fe400078e02ff */
[----:B------:R-:W-:-:S05]  /*ec80*/  IMAD.WIDE.U32 R12, R12, R205, RZ ;  /* 0x000000cd0c0c7225 */ /* 0x000fca00078e00ff */
[----:B------:R-:W0:Y:S01]  /*ec90*/  @P1 LDC R157, c[0x0][0xbf0] ;  /* 0x0002fc00ff9d1b82 */ /* 0x000e220000000800 */
[----:B------:R-:W-:Y:S01]  /*eca0*/  IMAD.IADD R48, R13, 0x1, R21 ;  /* 0x000000010d307824 */ /* 0x000fe200078e0215 */
[----:B---3--:R-:W-:Y:S02]  /*ecb0*/  SEL R3, R3, RZ, !P0 ;  /* 0x000000ff03037207 */ /* 0x008fe40004000000 */
[----:B--2---:R-:W-:-:S03]  /*ecc0*/  SEL R9, R9, RZ, !P0 ;  /* 0x000000ff09097207 */ /* 0x004fc60004000000 */
[----:B------:R-:W-:-:S04]  /*ecd0*/  IMAD R15, R15, R3, RZ ;  /* 0x000000030f0f7224 */ /* 0x000fc800078e02ff */
[C---:B------:R-:W-:Y:S02]  /*ece0*/  IMAD R9, R14.reuse, R9, R15 ;  /* 0x000000090e097224 */ /* 0x040fe400078e020f */
[----:B------:R-:W-:-:S04]  /*ecf0*/  IMAD.WIDE.U32 R14, R14, R3, RZ ;  /* 0x000000030e0e7225 */ /* 0x000fc800078e00ff */
[----:B------:R-:W-:Y:S01]  /*ed00*/  IMAD.IADD R15, R15, 0x1, R9 ;  /* 0x000000010f0f7824 */ /* 0x000fe200078e0209 */
[--C-:B-----5:R-:W-:Y:S02]  /*ed10*/  IADD3 R14, P0, P3, R14, R12, R8.reuse ;  /* 0x0000000c0e0e7210 */ /* 0x120fe40007b1e008 */
[----:B------:R-:W-:Y:S02]  /*ed20*/  SHF.R.S32.HI R9, RZ, 0x1f, R8 ;  /* 0x0000001fff097819 */ /* 0x000fe40000011408 */
[----:B------:R-:W-:Y:S02]  /*ed30*/  SEL R12, R159, RZ, P2 ;  /* 0x000000ff9f0c7207 */ /* 0x000fe40001000000 */
[----:B------:R-:W-:Y:S01]  /*ed40*/  IADD3.X R15, R15, R48, R9, P0, P3 ;  /* 0x000000300f0f7210 */ /* 0x000fe200007e6409 */
[----:B------:R-:W-:Y:S02]  /*ed50*/  IMAD R48, R160, 0x80, R163 ;  /* 0x00000080a0307824 */ /* 0x000fe400078e02a3 */
[----:B-1----:R-:W-:-:S02]  /*ed60*/  IMAD R21, R11, R12, RZ ;  /* 0x0000000c0b157224 */ /* 0x002fc400078e02ff */
[----:B------:R-:W-:-:S04]  /*ed70*/  IMAD.WIDE.U32 R12, R10, R12, RZ ;  /* 0x0000000c0a0c7225 */ /* 0x000fc800078e00ff */
[----:B----4-:R-:W-:-:S04]  /*ed80*/  @P1 IMAD.HI.U32 R10, R48, R154, RZ ;  /* 0x0000009a300a1227 */ /* 0x010fc800078e00ff */
[----:B------:R-:W-:Y:S01]  /*ed90*/  IMAD.MOV.U32 R154, RZ, RZ, R48 ;  /* 0x000000ffff9a7224 */ /* 0x000fe200078e0030 */
[----:B0-----:R-:W-:Y:S02]  /*eda0*/  @P1 SHF.R.U32.HI R154, RZ, R157, R10 ;  /* 0x0000009dff9a1219 */ /* 0x001fe4000001160a */
[----:B------:R0:W1:Y:S01]  /*edb0*/  LDC.64 R10, c[0x0][R0+0x210] ;  /* 0x00008400000a7b82 */ /* 0x0000620000000a00 */
[----:B------:R-:W-:Y:S01]  /*edc0*/  IMAD.IADD R21, R13, 0x1, R21 ;  /* 0x000000010d157824 */ /* 0x000fe200078e0215 */
[----:B------:R-:W-:Y:S02]  /*edd0*/  IADD3 R12, P0, P3, R154, R14, R12 ;  /* 0x0000000e9a0c7210 */ /* 0x000fe40007b1e00c */
[----:B0-----:R-:W-:-:S04]  /*ede0*/  SHF.R.S32.HI R0, RZ, 0x1f, R154 ;  /* 0x0000001fff007819 */ /* 0x001fc8000001149a */
[----:B------:R-:W-:Y:S02]  /*edf0*/  IADD3.X R13, R0, R15, R21, P0, P3 ;  /* 0x0000000f000d7210 */ /* 0x000fe400007e6415 */
[----:B------:R-:W0:Y:S01]  /*ee00*/  LDC.64 R14, c[0x0][0xba8] ;  /* 0x0002ea00ff0e7b82 */ /* 0x000e220000000a00 */
[----:B------:R-:W-:-:S04]  /*ee10*/  IMAD.MOV R21, RZ, RZ, -R154 ;  /* 0x000000ffff157224 */ /* 0x000fc800078e0a9a */
[----:B------:R-:W-:-:S05]  /*ee20*/  IMAD R21, R158, R21, R48 ;  /* 0x000000159e157224 */ /* 0x000fca00078e0230 */
[----:B------:R-:W-:Y:S01]  /*ee30*/  SHF.R.S32.HI R0, RZ, 0x1f, R21 ;  /* 0x0000001fff007819 */ /* 0x000fe20000011415 */
[----:B0-----:R-:W0:Y:S08]  /*ee40*/  @!P2 LDC R14, c[0x0][0xb50] ;  /* 0x0002d400ff0eab82 */ /* 0x001e300000000800 */
[----:B------:R-:W2:Y:S01]  /*ee50*/  @!P2 LDC R15, c[0x0][0xb54] ;  /* 0x0002d500ff0fab82 */ /* 0x000ea20000000800 */
[----:B-1----:R-:W-:-:S02]  /*ee60*/  IMAD R11, R11, R21, RZ ;  /* 0x000000150b0b7224 */ /* 0x002fc400078e02ff */
[----:B------:R-:W-:-:S04]  /*ee70*/  IMAD.WIDE.U32 R12, R10, R21, R12 ;  /* 0x000000150a0c7225 */ /* 0x000fc800078e000c */
[----:B------:R-:W-:-:S04]  /*ee80*/  IMAD R0, R10, R0, R11 ;  /* 0x000000000a007224 */ /* 0x000fc800078e020b */
[----:B------:R-:W-:Y:S01]  /*ee90*/  IMAD.IADD R0, R13, 0x1, R0 ;  /* 0x000000010d007824 */ /* 0x000fe200078e0200 */
[----:B0-----:R-:W-:-:S04]  /*eea0*/  LEA R14, P0, R12, R14, 0x2 ;  /* 0x0000000e0c0e7211 */ /* 0x001fc800078010ff */
[----:B--2---:R-:W-:Y:S01]  /*eeb0*/  LEA.HI.X R0, R12, R15, R0, 0x2, P0 ;  /* 0x0000000f0c007211 */ /* 0x004fe200000f1400 */
[----:B------:R-:W-:Y:S01]  /*eec0*/  SHFL.IDX PT, R10, R14, RZ, 0x1c1f ;  /* 0x001c1fff0e0a7589 */ /* 0x000fe200000e0000 */
[----:B------:R-:W-:-:S03]  /*eed0*/  IMAD R21, R160, 0x80, R162 ;  /* 0x00000080a0157824 */ /* 0x000fc600078e02a2 */
[----:B------:R-:W0:Y:S04]  /*eee0*/  SHFL.IDX PT, R11, R0, RZ, 0x1c1f ;  /* 0x001c1fff000b7589 */ /* 0x000e2800000e0000 */
[----:B------:R-:W-:Y:S04]  /*eef0*/  SHFL.IDX PT, R12, R14, 0x1, 0x1c1f ;  /* 0x003c1f000e0c7f89 */ /* 0x000fe800000e0000 */
[----:B------:R1:W2:Y:S01]  /*ef00*/  SHFL.IDX PT, R13, R0, 0x1, 0x1c1f ;  /* 0x003c1f00000d7f89 */ /* 0x0002a200000e0000 */
[----:B------:R-:W-:Y:S01]  /*ef10*/  LOP3.LUT P0, RZ, R161, 0x3, RZ, 0xc0, !PT ;  /* 0x00000003a1ff7812 */ /* 0x000fe2000780c0ff */
[----:B-1----:R-:W-:-:S02]  /*ef20*/  IMAD R0, R20, R158, RZ ;  /* 0x0000009e14007224 */ /* 0x002fc400078e02ff */
[----:B------:R-:W-:-:S03]  /*ef30*/  VIADD R20, R21, 0x8 ;  /* 0x0000000815147836 */ /* 0x000fc60000000000 */
[-C--:B------:R-:W-:Y:S02]  /*ef40*/  ISETP.GE.OR P3, PT, R21, R0.reuse, P0 ;  /* 0x000000001500720c */ /* 0x080fe40000766670 */
[----:B------:R-:W-:-:S11]  /*ef50*/  ISETP.GE.OR P0, PT, R20, R0, P0 ;  /* 0x000000001400720c */ /* 0x000fd60000706670 */
[----:B0-----:R0:W-:Y:S04]  /*ef60*/  @!P3 ST.E desc[UR40][R10.64], R156 ;  /* 0x0000009c0a00b985 */ /* 0x0011e8000c101928 */
[----:B--2---:R0:W-:Y:S01]  /*ef70*/  @!P0 ST.E desc[UR40][R12.64], R155 ;  /* 0x0000009b0c008985 */ /* 0x0041e2000c101928 */
[----:B------:R-:W-:Y:S05]  /*ef80*/  @P2 BRA `(.L_x_9801) ;  /* 0x00000010009c2947 */ /* 0x000fea0003800000 */
[----:B0-----:R-:W0:Y:S01]  /*ef90*/  S2R R11, SR_TID.X ;  /* 0x00000000000b7919 */ /* 0x001e220000002100 */
[----:B------:R-:W1:Y:S01]  /*efa0*/  @P1 LDC R20, c[0x0][0xbec] ;  /* 0x0002fb00ff141b82 */ /* 0x000e620000000800 */
[----:B------:R-:W-:-:S07]  /*efb0*/  ULDC.64 UR4, c[0x0][0xaa0] ;  /* 0x0002a80000047ab9 */ /* 0x000fce0000000a00 */
[----:B------:R-:W2:Y:S01]  /*efc0*/  @P1 LDC R21, c[0x0][0xbf0] ;  /* 0x0002fc00ff151b82 */ /* 0x000ea20000000800 */
[----:B0-----:R-:W-:-:S05]  /*efd0*/  VIADD R11, R11, 0xffffff80 ;  /* 0xffffff800b0b7836 */ /* 0x001fca0000000000 */
[----:B------:R-:W-:-:S04]  /*efe0*/  SHF.R.S32.HI R12, RZ, 0x1f, R11 ;  /* 0x0000001fff0c7819 */ /* 0x000fc8000001140b */
[----:B------:R-:W-:-:S04]  /*eff0*/  LEA.HI R12, R12, R11, RZ, 0x3 ;  /* 0x0000000b0c0c7211 */ /* 0x000fc800078f18ff */
[----:B------:R-:W-:-:S05]  /*f000*/  SHF.R.S32.HI R10, RZ, 0x3, R12 ;  /* 0x00000003ff0a7819 */ /* 0x000fca000001140c */
[----:B------:R-:W-:-:S04]  /*f010*/  IMAD R5, R10, 0x40, R211 ;  /* 0x000000400a057824 */ /* 0x000fc800078e02d3 */
[----:B------:R-:W-:-:S03]  /*f020*/  IMAD.WIDE R6, R5, 0x2, R6 ;  /* 0x0000000205067825 */ /* 0x000fc600078e0206 */
[C---:B------:R-:W-:Y:S02]  /*f030*/  IADD3 R41, P5, R6.reuse, 0x5000, RZ ;  /* 0x0000500006297810 */ /* 0x040fe40007fbe0ff */
[C---:B------:R-:W-:Y:S02]  /*f040*/  IADD3 R25, P0, R6.reuse, 0x1000, RZ ;  /* 0x0000100006197810 */ /* 0x040fe40007f1e0ff */
[----:B------:R-:W-:Y:S02]  /*f050*/  LOP3.LUT R40, R41, 0x380, RZ, 0xc0, !PT ;  /* 0x0000038029287812 */ /* 0x000fe400078ec0ff */
[C---:B------:R-:W-:Y:S02]  /*f060*/  IADD3 R29, P2, R6.reuse, 0x2000, RZ ;  /* 0x00002000061d7810 */ /* 0x040fe40007f5e0ff */
[C---:B------:R-:W-:Y:S02]  /*f070*/  IADD3 R33, P3, R6.reuse, 0x3000, RZ ;  /* 0x0000300006217810 */ /* 0x040fe40007f7e0ff */
[----:B------:R-:W-:-:S02]  /*f080*/  IADD3 R37, P4, R6, 0x4000, RZ ;  /* 0x0000400006257810 */ /* 0x000fc40007f9e0ff */
[----:B------:R-:W-:Y:S02]  /*f090*/  SHF.R.U64 R40, R40, 0x3, RZ ;  /* 0x0000000328287819 */ /* 0x000fe400000012ff */
[----:B------:R-:W-:Y:S02]  /*f0a0*/  LOP3.LUT R24, R25, 0x380, RZ, 0xc0, !PT ;  /* 0x0000038019187812 */ /* 0x000fe400078ec0ff */
[----:B------:R-:W-:Y:S02]  /*f0b0*/  LOP3.LUT R28, R29, 0x380, RZ, 0xc0, !PT ;  /* 0x000003801d1c7812 */ /* 0x000fe400078ec0ff */
[----:B------:R-:W-:Y:S02]  /*f0c0*/  LOP3.LUT R32, R33, 0x380, RZ, 0xc0, !PT ;  /* 0x0000038021207812 */ /* 0x000fe400078ec0ff */
[----:B------:R-:W-:Y:S02]  /*f0d0*/  LOP3.LUT R36, R37, 0x380, RZ, 0xc0, !PT ;  /* 0x0000038025247812 */ /* 0x000fe400078ec0ff */
[----:B------:R-:W-:Y:S01]  /*f0e0*/  LOP3.LUT R40, R40, R41, RZ, 0x3c, !PT ;  /* 0x0000002928287212 */ /* 0x000fe200078e3cff */
[----:B------:R-:W-:Y:S01]  /*f0f0*/  IMAD.X R41, RZ, RZ, R7, P5 ;  /* 0x000000ffff297224 */ /* 0x000fe200028e0607 */
[----:B------:R-:W-:-:S02]  /*f100*/  IADD3 R65, P5, R6, 0xa000, RZ ;  /* 0x0000a00006417810 */ /* 0x000fc40007fbe0ff */
[----:B------:R-:W-:Y:S02]  /*f110*/  SHF.R.U64 R24, R24, 0x3, RZ ;  /* 0x0000000318187819 */ /* 0x000fe400000012ff */
[----:B------:R-:W-:Y:S01]  /*f120*/  SHF.R.U64 R28, R28, 0x3, RZ ;  /* 0x000000031c1c7819 */ /* 0x000fe200000012ff */
[----:B------:R-:W-:Y:S01]  /*f130*/  IMAD R9, R9, UR4, RZ ;  /* 0x0000000409097c24 */ /* 0x000fe2000f8e02ff */
[----:B------:R-:W-:Y:S01]  /*f140*/  SHF.R.U64 R32, R32, 0x3, RZ ;  /* 0x0000000320207819 */ /* 0x000fe200000012ff */
[----:B------:R-:W5:Y:S01]  /*f150*/  LD.E.128 R40, desc[UR40][R40.64] ;  /* 0x0000002828287980 */ /* 0x000f62000c101d00 */
[----:B------:R-:W-:Y:S02]  /*f160*/  SHF.R.U64 R36, R36, 0x3, RZ ;  /* 0x0000000324247819 */ /* 0x000fe400000012ff */
[----:B------:R-:W-:Y:S02]  /*f170*/  LOP3.LUT R64, R65, 0x380, RZ, 0xc0, !PT ;  /* 0x0000038041407812 */ /* 0x000fe400078ec0ff */
        /* <DEDUP_REMOVED lines=14> */
[----:B------:R-:W-:Y:S01]  /*f260*/  SHF.R.U64 R64, R64, 0x3, RZ ;  /* 0x0000000340407819 */ /* 0x000fe200000012ff */
[----:B------:R-:W5:Y:S01]  /*f270*/  LD.E.128 R32, desc[UR40][R32.64] ;  /* 0x0000002820207980 */ /* 0x000f62000c101d00 */
[----:B------:R-:W-:Y:S02]  /*f280*/  LOP3.LUT R44, R45, 0x380, RZ, 0xc0, !PT ;  /* 0x000003802d2c7812 */ /* 0x000fe400078ec0ff */
[----:B------:R-:W-:Y:S01]  /*f290*/  LOP3.LUT R52, R53, 0x380, RZ, 0xc0, !PT ;  /* 0x0000038035347812 */ /* 0x000fe200078ec0ff */
[----:B------:R-:W5:Y:S01]  /*f2a0*/  LD.E.128 R36, desc[UR40][R36.64] ;  /* 0x0000002824247980 */ /* 0x000f62000c101d00 */
[----:B------:R-:W-:-:S02]  /*f2b0*/  LOP3.LUT R56, R57, 0x380, RZ, 0xc0, !PT ;  /* 0x0000038039387812 */ /* 0x000fc400078ec0ff */
[----:B------:R-:W-:Y:S02]  /*f2c0*/  LOP3.LUT R60, R61, 0x380, RZ, 0xc0, !PT ;  /* 0x000003803d3c7812 */ /* 0x000fe400078ec0ff */
[----:B------:R-:W-:Y:S01]  /*f2d0*/  LOP3.LUT R64, R64, R65, RZ, 0x3c, !PT ;  /* 0x0000004140407212 */ /* 0x000fe200078e3cff */
[--C-:B------:R-:W-:Y:S01]  /*f2e0*/  IMAD.X R65, RZ, RZ, R7.reuse, P5 ;  /* 0x000000ffff417224 */ /* 0x100fe200028e0607 */
[C---:B------:R-:W-:Y:S02]  /*f2f0*/  LOP3.LUT R15, R6.reuse, 0x380, RZ, 0xc0, !PT ;  /* 0x00000380060f7812 */ /* 0x040fe400078ec0ff */
[----:B------:R-:W-:Y:S02]  /*f300*/  IADD3 R13, P5, R6, 0xf000, RZ ;  /* 0x0000f000060d7810 */ /* 0x000fe40007fbe0ff */
[----:B------:R-:W-:Y:S01]  /*f310*/  SHF.R.U64 R44, R44, 0x3, RZ ;  /* 0x000000032c2c7819 */ /* 0x000fe200000012ff */
[----:B------:R-:W5:Y:S01]  /*f320*/  LD.E.128 R64, desc[UR40][R64.64] ;  /* 0x0000002840407980 */ /* 0x000f62000c101d00 */
[----:B------:R-:W-:Y:S01]  /*f330*/  SHF.R.U64 R52, R52, 0x3, RZ ;  /* 0x0000000334347819 */ /* 0x000fe200000012ff */
[----:B------:R-:W-:Y:S01]  /*f340*/  IMAD.X R85, RZ, RZ, R7, P5 ;  /* 0x000000ffff557224 */ /* 0x000fe200028e0607 */
[----:B------:R-:W-:-:S02]  /*f350*/  SHF.R.U64 R56, R56, 0x3, RZ ;  /* 0x0000000338387819 */ /* 0x000fc400000012ff */
[----:B------:R-:W-:Y:S02]  /*f360*/  SHF.R.U64 R60, R60, 0x3, RZ ;  /* 0x000000033c3c7819 */ /* 0x000fe400000012ff */
        /* <DEDUP_REMOVED lines=16> */
[----:B------:R-:W-:Y:S01]  /*f470*/  LOP3.LUT R4, R15, R6, RZ, 0x3c, !PT ;  /* 0x000000060f047212 */ /* 0x000fe200078e3cff */
[----:B------:R-:W5:Y:S01]  /*f480*/  LD.E.128 R56, desc[UR40][R56.64] ;  /* 0x0000002838387980 */ /* 0x000f62000c101d00 */
[----:B------:R-:W-:Y:S01]  /*f490*/  SHF.R.U64 R6, R5, 0x3, RZ ;  /* 0x0000000305067819 */ /* 0x000fe200000012ff */
[----:B------:R-:W-:Y:S01]  /*f4a0*/  IMAD.MOV.U32 R5, RZ, RZ, R7 ;  /* 0x000000ffff057224 */ /* 0x000fe200078e0007 */
[----:B------:R-:W-:Y:S01]  /*f4b0*/  LOP3.LUT R12, R12, 0xfffffff8, RZ, 0xc0, !PT ;  /* 0xfffffff80c0c7812 */ /* 0x000fe200078ec0ff */
[----:B------:R-:W5:Y:S01]  /*f4c0*/  LD.E.128 R60, desc[UR40][R60.64] ;  /* 0x000000283c3c7980 */ /* 0x000f62000c101d00 */
[----:B------:R-:W-:Y:S01]  /*f4d0*/  LOP3.LUT R84, R6, R13, RZ, 0x3c, !PT ;  /* 0x0000000d06547212 */ /* 0x000fe200078e3cff */
[C---:B------:R-:W-:Y:S01]  /*f4e0*/  IMAD R13, R8.reuse, UR5, R9 ;  /* 0x00000005080d7c24 */ /* 0x040fe2000f8e0209 */
[----:B------:R-:W-:Y:S01]  /*f4f0*/  LOP3.LUT R68, R69, 0x380, RZ, 0xc0, !PT ;  /* 0x0000038045447812 */ /* 0x000fe200078ec0ff */
[----:B------:R-:W-:Y:S01]  /*f500*/  IMAD.WIDE.U32 R8, R8, UR4, RZ ;  /* 0x0000000408087c25 */ /* 0x000fe2000f8e00ff */
[----:B------:R-:W-:Y:S01]  /*f510*/  LOP3.LUT R72, R73, 0x380, RZ, 0xc0, !PT ;  /* 0x0000038049487812 */ /* 0x000fe200078ec0ff */
[----:B------:R-:W-:Y:S01]  /*f520*/  ULDC.64 UR4, c[0x0][0xae8] ;  /* 0x0002ba0000047ab9 */ /* 0x000fe20000000a00 */
[----:B------:R-:W-:Y:S01]  /*f530*/  LOP3.LUT R76, R77, 0x380, RZ, 0xc0, !PT ;  /* 0x000003804d4c7812 */ /* 0x000fe200078ec0ff */
[----:B------:R-:W-:Y:S01]  /*f540*/  IMAD.IADD R11, R11, 0x1, -R12 ;  /* 0x000000010b0b7824 */ /* 0x000fe200078e0a0c */
[----:B------:R-:W-:Y:S01]  /*f550*/  LOP3.LUT R80, R81, 0x380, RZ, 0xc0, !PT ;  /* 0x0000038051507812 */ /* 0x000fe200078ec0ff */
[----:B------:R-:W-:Y:S01]  /*f560*/  IMAD.IADD R9, R9, 0x1, R13 ;  /* 0x0000000109097824 */ /* 0x000fe200078e020d */
[----:B------:R-:W-:Y:S01]  /*f570*/  SHF.R.U64 R68, R68, 0x3, RZ ;  /* 0x0000000344447819 */ /* 0x000fe200000012ff */
[----:B------:R-:W-:Y:S01]  /*f580*/  IMAD R11, R11, 0x20, R10 ;  /* 0x000000200b0b7824 */ /* 0x000fe200078e020a */
[----:B------:R-:W-:Y:S01]  /*f590*/  SHF.R.U64 R72, R72, 0x3, RZ ;  /* 0x0000000348487819 */ /* 0x000fe200000012ff */
[C---:B------:R-:W-:Y:S01]  /*f5a0*/  IMAD.WIDE.U32 R8, R205.reuse, UR4, R8 ;  /* 0x00000004cd087c25 */ /* 0x040fe2000f8e0008 */
[----:B------:R-:W-:Y:S01]  /*f5b0*/  SHF.R.U64 R76, R76, 0x3, RZ ;  /* 0x000000034c4c7819 */ /* 0x000fe200000012ff */
[----:B------:R-:W5:Y:S01]  /*f5c0*/  LD.E.128 R84, desc[UR40][R84.64] ;  /* 0x0000002854547980 */ /* 0x000f62000c101d00 */
[----:B------:R-:W-:Y:S01]  /*f5d0*/  SHF.R.U64 R80, R80, 0x3, RZ ;  /* 0x0000000350507819 */ /* 0x000fe200000012ff */
[----:B------:R-:W-:Y:S01]  /*f5e0*/  IMAD R15, R160, 0x80, R11 ;  /* 0x00000080a00f7824 */ /* 0x000fe200078e020b */
[----:B------:R-:W-:Y:S01]  /*f5f0*/  SHF.R.S32.HI R14, RZ, 0x1f, R3 ;  /* 0x0000001fff0e7819 */ /* 0x000fe20000011403 */
[----:B------:R-:W-:Y:S01]  /*f600*/  IMAD R9, R205, UR5, R9 ;  /* 0x00000005cd097c24 */ /* 0x000fe2000f8e0209 */
[----:B------:R-:W-:Y:S01]  /*f610*/  ULDC.64 UR4, c[0x0][0xaf0] ;  /* 0x0002bc0000047ab9 */ /* 0x000fe20000000a00 */
[----:B------:R-:W-:Y:S01]  /*f620*/  LOP3.LUT R68, R68, R69, RZ, 0x3c, !PT ;  /* 0x0000004544447212 */ /* 0x000fe200078e3cff */
[----:B-1----:R-:W-:Y:S01]  /*f630*/  @P1 IMAD.HI.U32 R12, R15, R20, RZ ;  /* 0x000000140f0c1227 */ /* 0x002fe200078e00ff */
[----:B------:R-:W-:-:S02]  /*f640*/  LOP3.LUT R72, R72, R73, RZ, 0x3c, !PT ;  /* 0x0000004948487212 */ /* 0x000fc400078e3cff */
[----:B------:R-:W-:Y:S01]  /*f650*/  LOP3.LUT R76, R76, R77, RZ, 0x3c, !PT ;  /* 0x0000004d4c4c7212 */ /* 0x000fe200078e3cff */
[--C-:B------:R-:W-:Y:S01]  /*f660*/  IMAD.X R69, RZ, RZ, R7.reuse, P0 ;  /* 0x000000ffff457224 */ /* 0x100fe200000e0607 */
[----:B------:R-:W-:Y:S01]  /*f670*/  LOP3.LUT R80, R80, R81, RZ, 0x3c, !PT ;  /* 0x0000005150507212 */ /* 0x000fe200078e3cff */
[--C-:B------:R-:W-:Y:S02]  /*f680*/  IMAD.X R73, RZ, RZ, R7.reuse, P2 ;  /* 0x000000ffff497224 */ /* 0x100fe400010e0607 */
[--C-:B------:R-:W-:Y:S02]  /*f690*/  IMAD.X R77, RZ, RZ, R7.reuse, P3 ;  /* 0x000000ffff4d7224 */ /* 0x100fe400018e0607 */
[----:B------:R-:W-:Y:S01]  /*f6a0*/  IMAD.X R81, RZ, RZ, R7, P4 ;  /* 0x000000ffff517224 */ /* 0x000fe200020e0607 */
[----:B------:R-:W5:Y:S01]  /*f6b0*/  LD.E.128 R68, desc[UR40][R68.64] ;  /* 0x0000002844447980 */ /* 0x000f62000c101d00 */
[----:B------:R-:W-:Y:S02]  /*f6c0*/  IMAD R14, R14, UR4, RZ ;  /* 0x000000040e0e7c24 */ /* 0x000fe4000f8e02ff */
[----:B------:R-:W-:Y:S01]  /*f6d0*/  IMAD.MOV.U32 R11, RZ, RZ, R15 ;  /* 0x000000ffff0b7224 */ /* 0x000fe200078e000f */
[----:B--2---:R-:W-:Y:S01]  /*f6e0*/  @P1 SHF.R.U32.HI R11, RZ, R21, R12 ;  /* 0x00000015ff0b1219 */ /* 0x004fe2000001160c */
[C---:B------:R-:W-:Y:S01]  /*f6f0*/  IMAD R13, R3.reuse, UR5, R14 ;  /* 0x00000005030d7c24 */ /* 0x040fe2000f8e020e */
[----:B------:R-:W5:Y:S01]  /*f700*/  LD.E.128 R4, desc[UR40][R4.64] ;  /* 0x0000002804047980 */ /* 0x000f62000c101d00 */
[----:B------:R-:W-:Y:S01]  /*f710*/  IMAD.WIDE.U32 R8, R3, UR4, R8 ;  /* 0x0000000403087c25 */ /* 0x000fe2000f8e0008 */
[----:B------:R-:W-:Y:S01]  /*f720*/  SHF.R.S32.HI R3, RZ, 0x1f, R11 ;  /* 0x0000001fff037819 */ /* 0x000fe2000001140b */
[----:B------:R-:W-:Y:S01]  /*f730*/  ULDC.64 UR4, c[0x0][0xae0] ;  /* 0x0002b80000047ab9 */ /* 0x000fe20000000a00 */
[----:B------:R-:W5:Y:S01]  /*f740*/  LD.E.128 R72, desc[UR40][R72.64] ;  /* 0x0000002848487980 */ /* 0x000f62000c101d00 */
[----:B------:R-:W-:-:S03]  /*f750*/  IMAD.IADD R9, R9, 0x1, R13 ;  /* 0x0000000109097824 */ /* 0x000fc600078e020d */
[----:B------:R-:W5:Y:S01]  /*f760*/  LD.E.128 R76, desc[UR40][R76.64] ;  /* 0x000000284c4c7980 */ /* 0x000f62000c101d00 */
[----:B------:R-:W-:-:S03]  /*f770*/  IMAD.MOV R13, RZ, RZ, -R11 ;  /* 0x000000ffff0d7224 */ /* 0x000fc600078e0a0b */
[----:B------:R-:W5:Y:S01]  /*f780*/  LD.E.128 R80, desc[UR40][R80.64] ;  /* 0x0000002850507980 */ /* 0x000f62000c101d00 */
[----:B------:R-:W-:Y:S01]  /*f790*/  @!PT LDS RZ, [RZ] ;  /* 0x00000000fffff984 */ /* 0x000fe20000000800 */
[----:B------:R-:W-:Y:S01]  /*f7a0*/  @!PT LDS RZ, [RZ] ;  /* 0x00000000fffff984 */ /* 0x000fe20000000800 */
[----:B------:R-:W-:Y:S01]  /*f7b0*/  @!PT LDS RZ, [RZ] ;  /* 0x00000000fffff984 */ /* 0x000fe20000000800 */
[----:B------:R-:W-:Y:S01]  /*f7c0*/  @!PT LDS RZ, [RZ] ;  /* 0x00000000fffff984 */ /* 0x000fe20000000800 */
[----:B------:R0:W-:Y:S06]  /*f7d0*/  MEMBAR.ALL.CTA ;  /* 0x0000000000007992 */ /* 0x0001ec0000008000 */
[----:B0-----:R-:W0:Y:S01]  /*f7e0*/  FENCE.VIEW.ASYNC.S ;  /* 0x00000000000073c6 */ /* 0x001e220000000000 */
[----:B------:R-:W-:Y:S02]  /*f7f0*/  IMAD R12, R3, UR4, RZ ;  /* 0x00000004030c7c24 */ /* 0x000fe4000f8e02ff */
[----:B------:R-:W-:-:S02]  /*f800*/  IMAD R13, R158, R13, R15 ;  /* 0x0000000d9e0d7224 */ /* 0x000fc400078e020f */
[----:B------:R-:W-:-:S04]  /*f810*/  IMAD.WIDE.U32 R8, R11, UR4, R8 ;  /* 0x000000040b087c25 */ /* 0x000fc8000f8e0008 */
[----:B------:R-:W-:Y:S01]  /*f820*/  IMAD R15, R11, UR5, R12 ;  /* 0x000000050b0f7c24 */ /* 0x000fe2000f8e020c */
[----:B------:R-:W-:Y:S01]  /*f830*/  SHF.R.S32.HI R11, RZ, 0x1f, R13 ;  /* 0x0000001fff0b7819 */ /* 0x000fe2000001140d */
[----:B------:R-:W-:Y:S01]  /*f840*/  ULDC.64 UR4, c[0x0][0xad8] ;  /* 0x0002b60000047ab9 */ /* 0x000fe20000000a00 */
[----:B------:R-:W-:Y:S02]  /*f850*/  VIADD R3, R19, 0x22820 ;  /* 0x0002282013037836 */ /* 0x000fe40000000000 */
[----:B------:R-:W-:Y:S02]  /*f860*/  IMAD.IADD R9, R9, 0x1, R15 ;  /* 0x0000000109097824 */ /* 0x000fe400078e020f */
[----:B------:R-:W-:Y:S01]  /*f870*/  IMAD R12, R11, UR4, RZ ;  /* 0x000000040b0c7c24 */ /* 0x000fe2000f8e02ff */
[----:B------:R-:W-:Y:S01]  /*f880*/  PRMT R3, RZ, 0x654, R3 ;  /* 0x00000654ff037816 */ /* 0x000fe20000000003 */
[----:B------:R-:W-:-:S04]  /*f890*/  IMAD.WIDE.U32 R8, R13, UR4, R8 ;  /* 0x000000040d087c25 */ /* 0x000fc8000f8e0008 */
[----:B------:R-:W-:Y:S01]  /*f8a0*/  IMAD R21, R13, UR5, R12 ;  /* 0x000000050d157c24 */ /* 0x000fe2000f8e020c */
[----:B------:R-:W-:Y:S01]  /*f8b0*/  ULDC.64 UR4, c[0x0][0xa80] ;  /* 0x0002a00000047ab9 */ /* 0x000fe20000000a00 */
[----:B0-----:R0:W-:Y:S02]  /*f8c0*/  SYNCS.ARRIVE.TRANS64.RED.A1T0 RZ, [R3+URZ], RZ ;  /* 0x000000ff03ff79a7 */ /* 0x0011e4000810043f */
[----:B------:R-:W-:Y:S01]  /*f8d0*/  IMAD.IADD R21, R9, 0x1, R21 ;  /* 0x0000000109157824 */ /* 0x000fe200078e0215 */
[----:B0-----:R-:W-:Y:S01]  /*f8e0*/  LEA R3, P0, R8, UR4, 0x1 ;  /* 0x0000000408037c11 */ /* 0x001fe2000f8008ff */
[----:B------:R-:W-:-:S03]  /*f8f0*/  UMOV UR4, 0xffffffff ;  /* 0xffffffff00047882 */ /* 0x000fc60000000000 */
[----:B------:R-:W-:Y:S01]  /*f900*/  LEA.HI.X R21, R8, UR5, R21, 0x1, P0 ;  /* 0x0000000508157c11 */ /* 0x000fe200080f0c15 */
[----:B------:R-:W-:Y:S08]  /*f910*/  BRA.DIV UR4, `(.L_x_9802) ;  /* 0x000000b604687947 */ /* 0x000ff0000b800000 */
[----:B------:R0:W1:Y:S04]  /*f920*/  SHFL.IDX PT, R20, R21, RZ, 0x181f ;  /* 0x00181fff15147589 */ /* 0x00006800000e0000 */
[----:B------:R0:W2:Y:S02]  /*f930*/  SHFL.IDX PT, R14, R3, RZ, 0x181f ;  /* 0x00181fff030e7589 */ /* 0x0000a400000e0000 */
.L_x_9998:
[----:B------:R-:W-:Y:S01]  /*f940*/  IMAD R89, R160, 0x80, R10 ;  /* 0x00000080a0597824 */ /* 0x000fe200078e020a */
[----:B------:R-:W-:Y:S04]  /*f950*/  BSSY B1, `(.L_x_9803) ;  /* 0x000001e000017945 */ /* 0x000fe80003800000 */
[----:B------:R-:W-:-:S13]  /*f960*/  ISETP.GE.AND P0, PT, R89, R0, PT ;  /* 0x000000005900720c */ /* 0x000fda0003f06270 */
[----:B------:R-:W-:Y:S05]  /*f970*/  @P0 BRA `(.L_x_9804) ;  /* 0x00000000006c0947 */ /* 0x000fea0003800000 */
[C---:B------:R-:W-:Y:S01]  /*f980*/  VIADD R15, R211.reuse, 0x40 ;  /* 0x00000040d30f7836 */ /* 0x040fe20000000000 */
[----:B------:R-:W-:Y:S01]  /*f990*/  ULDC UR4, c[0x0][0xac8] ;  /* 0x0002b20000047ab9 */ /* 0x000fe20000000800 */
[C---:B------:R-:W-:Y:S01]  /*f9a0*/  VIADD R90, R211.reuse, 0x80 ;  /* 0x00000080d35a7836 */ /* 0x040fe20000000000 */
[C---:B------:R-:W-:Y:S01]  /*f9b0*/  ISETP.GE.AND P3, PT, R211.reuse, UR4, PT ;  /* 0x00000004d3007c0c */ /* 0x040fe2000bf66270 */
[----:B------:R-:W-:Y:S01]  /*f9c0*/  VIADD R48, R211, 0xc0 ;  /* 0x000000c0d3307836 */ /* 0x000fe20000000000 */
[----:B------:R-:W-:Y:S01]  /*f9d0*/  ISETP.GE.AND P2, PT, R15, UR4, PT ;  /* 0x000000040f007c0c */ /* 0x000fe2000bf46270 */
[C---:B------:R-:W-:Y:S01]  /*f9e0*/  VIADD R92, R211.reuse, 0x40 ;  /* 0x00000040d35c7836 */ /* 0x040fe20000000000 */
[----:B------:R-:W-:Y:S01]  /*f9f0*/  ISETP.GE.AND P1, PT, R90, UR4, PT ;  /* 0x000000045a007c0c */ /* 0x000fe2000bf26270 */
[C---:B------:R-:W-:Y:S01]  /*fa00*/  VIADD R91, R211.reuse, 0x80 ;  /* 0x00000080d35b7836 */ /* 0x040fe20000000000 */
[----:B------:R-:W-:Y:S01]  /*fa10*/  ISETP.GE.AND P0, PT, R48, UR4, PT ;  /* 0x0000000430007c0c */ /* 0x000fe2000bf06270 */
[----:B------:R-:W-:Y:S01]  /*fa20*/  VIADD R88, R211, 0xc0 ;  /* 0x000000c0d3587836 */ /* 0x000fe20000000000 */
[----:B------:R-:W-:-:S02]  /*fa30*/  SHF.R.S32.HI R12, RZ, 0x1f, R211 ;  /* 0x0000001fff0c7819 */ /* 0x000fc400000114d3 */
[----:B------:R-:W-:Y:S02]  /*fa40*/  SHF.R.S32.HI R92, RZ, 0x1f, R92 ;  /* 0x0000001fff5c7819 */ /* 0x000fe4000001145c */
[----:B------:R-:W-:Y:S02]  /*fa50*/  SHF.R.S32.HI R91, RZ, 0x1f, R91 ;  /* 0x0000001fff5b7819 */ /* 0x000fe4000001145b */
[-C--:B--2---:R-:W-:Y:S02]  /*fa60*/  @!P3 LEA R8, P5, R211, R14.reuse, 0x1 ;  /* 0x0000000ed308b211 */ /* 0x084fe400078a08ff */
[----:B------:R-:W-:Y:S02]  /*fa70*/  @!P2 LEA R10, P4, R15, R14, 0x1 ;  /* 0x0000000e0f0aa211 */ /* 0x000fe400078808ff */
[----:B-1----:R-:W-:Y:S02]  /*fa80*/  @!P3 LEA.HI.X R9, R211, R20, R12, 0x1, P5 ;  /* 0x00000014d309b211 */ /* 0x002fe400028f0c0c */
[----:B------:R-:W-:-:S02]  /*fa90*/  @!P1 LEA R12, P5, R90, R14, 0x1 ;  /* 0x0000000e5a0c9211 */ /* 0x000fc400078a08ff */
[----:B------:R-:W-:Y:S01]  /*faa0*/  @!P2 LEA.HI.X R11, R15, R20, R92, 0x1, P4 ;  /* 0x000000140f0ba211 */ /* 0x000fe200020f0c5c */
[----:B-----5:R3:W-:Y:S01]  /*fab0*/  @!P3 ST.E.128 desc[UR40][R8.64], R4 ;  /* 0x000000040800b985 */ /* 0x0207e2000c101d28 */
[----:B------:R-:W-:Y:S02]  /*fac0*/  SHF.R.S32.HI R88, RZ, 0x1f, R88 ;  /* 0x0000001fff587819 */ /* 0x000fe40000011458 */
[----:B------:R-:W-:Y:S01]  /*fad0*/  @!P0 LEA R14, P4, R48, R14, 0x1 ;  /* 0x0000000e300e8211 */ /* 0x000fe200078808ff */
[----:B------:R3:W-:Y:S01]  /*fae0*/  @!P2 ST.E.128 desc[UR40][R10.64], R36 ;  /* 0x000000240a00a985 */ /* 0x0007e2000c101d28 */
[-C--:B------:R-:W-:Y:S02]  /*faf0*/  @!P1 LEA.HI.X R13, R90, R20.reuse, R91, 0x1, P5 ;  /* 0x000000145a0d9211 */ /* 0x080fe400028f0c5b */
[----:B------:R-:W-:-:S03]  /*fb00*/  @!P0 LEA.HI.X R15, R48, R20, R88, 0x1, P4 ;  /* 0x00000014300f8211 */ /* 0x000fc600020f0c58 */
[----:B------:R3:W-:Y:S04]  /*fb10*/  @!P1 ST.E.128 desc[UR40][R12.64], R56 ;  /* 0x000000380c009985 */ /* 0x0007e8000c101d28 */
[----:B------:R3:W-:Y:S02]  /*fb20*/  @!P0 ST.E.128 desc[UR40][R14.64], R72 ;  /* 0x000000480e008985 */ /* 0x0007e4000c101d28 */
.L_x_9804:
[----:B------:R-:W-:Y:S05]  /*fb30*/  BSYNC B1 ;  /* 0x0000000000017941 */ /* 0x000fea0003800000 */
.L_x_9803:
[----:B------:R-:W-:-:S03]  /*fb40*/  UMOV UR4, 0xffffffff ;  /* 0xffffffff00047882 */ /* 0x000fc60000000000 */
[----:B------:R-:W-:Y:S05]  /*fb50*/  BRA.DIV UR4, `(.L_x_9805) ;  /* 0x000000b6040c7947 */ /* 0x000fea000b800000 */
[----:B-1----:R1:W4:Y:S04]  /*fb60*/  SHFL.IDX PT, R20, R21, 0x1, 0x181f ;  /* 0x00381f0015147f89 */ /* 0x00232800000e0000 */
[----:B--23--:R1:W2:Y:S02]  /*fb70*/  SHFL.IDX PT, R14, R3, 0x1, 0x181f ;  /* 0x00381f00030e7f89 */ /* 0x00c2a400000e0000 */
.L_x_10002:
[----:B-----5:R-:W-:Y:S01]  /*fb80*/  VIADD R5, R89, 0x20 ;  /* 0x0000002059057836 */ /* 0x020fe20000000000 */
[----:B------:R-:W-:Y:S04]  /*fb90*/  BSSY B1, `(.L_x_9806) ;  /* 0x000001e000017945 */ /* 0x000fe80003800000 */
[----:B------:R-:W-:-:S13]  /*fba0*/  ISETP.GE.AND P0, PT, R5, R0, PT ;  /* 0x000000000500720c */ /* 0x000fda0003f06270 */
[----:B------:R-:W-:Y:S05]  /*fbb0*/  @P0 BRA `(.L_x_9807) ;  /* 0x00000000006c0947 */ /* 0x000fea0003800000 */
[C---:B------:R-:W-:Y:S01]  /*fbc0*/  VIADD R10, R211.reuse, 0x40 ;  /* 0x00000040d30a7836 */ /* 0x040fe20000000000 */
        /* <DEDUP_REMOVED lines=9> */
[----:B------:R-:W-:Y:S01]  /*fc60*/  VIADD R13, R211, 0xc0 ;  /* 0x000000c0d30d7836 */ /* 0x000fe20000000000 */
[----:B------:R-:W-:-:S02]  /*fc70*/  SHF.R.S32.HI R8, RZ, 0x1f, R211 ;  /* 0x0000001fff087819 */ /* 0x000fc400000114d3 */
[----:B------:R-:W-:Y:S02]  /*fc80*/  SHF.R.S32.HI R11, RZ, 0x1f, R11 ;  /* 0x0000001fff0b7819 */ /* 0x000fe4000001140b */
[----:B------:R-:W-:Y:S02]  /*fc90*/  SHF.R.S32.HI R36, RZ, 0x1f, R36 ;  /* 0x0000001fff247819 */ /* 0x000fe40000011424 */
[CC--:B--2---:R-:W-:Y:S02]  /*fca0*/  @!P3 LEA R4, P5, R211.reuse, R14.reuse, 0x1 ;  /* 0x0000000ed304b211 */ /* 0x0c4fe400078a08ff */
[----:B------:R-:W-:Y:S02]  /*fcb0*/  @!P2 LEA R6, P4, R10, R14, 0x1 ;  /* 0x0000000e0a06a211 */ /* 0x000fe400078808ff */
[----:B----4-:R-:W-:Y:S02]  /*fcc0*/  @!P3 LEA.HI.X R5, R211, R20, R8, 0x1, P5 ;  /* 0x00000014d305b211 */ /* 0x010fe400028f0c08 */
[----:B------:R-:W-:-:S02]  /*fcd0*/  @!P1 LEA R8, P5, R15, R14, 0x1 ;  /* 0x0000000e0f089211 */ /* 0x000fc400078a08ff */
[----:B------:R-:W-:Y:S01]  /*fce0*/  @!P2 LEA.HI.X R7, R10, R20, R11, 0x1, P4 ;  /* 0x000000140a07a211 */ /* 0x000fe200020f0c0b */
[----:B------:R3:W-:Y:S01]  /*fcf0*/  @!P3 ST.E.128 desc[UR40][R4.64], R24 ;  /* 0x000000180400b985 */ /* 0x0007e2000c101d28 */
[----:B------:R-:W-:Y:S02]  /*fd00*/  SHF.R.S32.HI R13, RZ, 0x1f, R13 ;  /* 0x0000001fff0d7819 */ /* 0x000fe4000001140d */
[C---:B------:R-:W-:Y:S01]  /*fd10*/  @!P0 LEA R10, P4, R12.reuse, R14, 0x1 ;  /* 0x0000000e0c0a8211 */ /* 0x040fe200078808ff */
[----:B------:R3:W-:Y:S01]  /*fd20*/  @!P2 ST.E.128 desc[UR40][R6.64], R40 ;  /* 0x000000280600a985 */ /* 0x0007e2000c101d28 */
[-C--:B------:R-:W-:Y:S02]  /*fd30*/  @!P1 LEA.HI.X R9, R15, R20.reuse, R36, 0x1, P5 ;  /* 0x000000140f099211 */ /* 0x080fe400028f0c24 */
[----:B------:R-:W-:-:S03]  /*fd40*/  @!P0 LEA.HI.X R11, R12, R20, R13, 0x1, P4 ;  /* 0x000000140c0b8211 */ /* 0x000fc600020f0c0d */
[----:B------:R3:W-:Y:S04]  /*fd50*/  @!P1 ST.E.128 desc[UR40][R8.64], R60 ;  /* 0x0000003c08009985 */ /* 0x0007e8000c101d28 */
[----:B------:R3:W-:Y:S02]  /*fd60*/  @!P0 ST.E.128 desc[UR40][R10.64], R76 ;  /* 0x0000004c0a008985 */ /* 0x0007e4000c101d28 */
.L_x_9807:
[----:B------:R-:W-:Y:S05]  /*fd70*/  BSYNC B1 ;  /* 0x0000000000017941 */ /* 0x000fea0003800000 */
.L_x_9806:
[----:B------:R-:W-:-:S03]  /*fd80*/  UMOV UR4, 0xffffffff ;  /* 0xffffffff00047882 */ /* 0x000fc60000000000 */
[----:B------:R-:W-:Y:S05]  /*fd90*/  BRA.DIV UR4, `(.L_x_9808) ;  /* 0x000000b204c47947 */ /* 0x000fea000b800000 */
[----:B----4-:R4:W0:Y:S04]  /*fda0*/  SHFL.IDX PT, R20, R21, 0x2, 0x181f ;  /* 0x00581f0015147f89 */ /* 0x01082800000e0000 */
[----:B--2---:R4:W2:Y:S02]  /*fdb0*/  SHFL.IDX PT, R14, R3, 0x2, 0x181f ;  /* 0x00581f00030e7f89 */ /* 0x0048a400000e0000 */
.L_x_10006:
[----:B---3--:R-:W-:Y:S01]  /*fdc0*/  VIADD R5, R89, 0x40 ;  /* 0x0000004059057836 */ /* 0x008fe20000000000 */
        /* <DEDUP_REMOVED lines=19> */
[----:B0-----:R-:W-:Y:S02]  /*ff00*/  @!P3 LEA.HI.X R5, R211, R20, R8, 0x1, P5 ;  /* 0x00000014d305b211 */ /* 0x001fe400028f0c08 */
        /* <DEDUP_REMOVED lines=10> */
.L_x_9810:
[----:B------:R-:W-:Y:S05]  /*ffb0*/  BSYNC B1 ;  /* 0x0000000000017941 */ /* 0x000fea0003800000 */
.L_x_9809:
[----:B------:R-:W-:-:S03]  /*ffc0*/  UMOV UR4, 0xffffffff ;  /* 0xffffffff00047882 */ /* 0x000fc60000000000 */
[----:B------:R-:W-:Y:S05]  /*ffd0*/  BRA.DIV UR4, `(.L_x_9811) ;  /* 0x000000b2047c7947 */ /* 0x000fea000b800000 */
[----:B---3--:R3:W0:Y:S04]  /*ffe0*/  SHFL.IDX PT, R10, R21, 0x3, 0x181f ;  /* 0x00781f00150a7f89 */ /* 0x00862800000e0000 */
[----:B--2---:R3:W2:Y:S02]  /*fff0*/  SHFL.IDX PT, R14, R3, 0x3, 0x181f ;  /* 0x00781f00030e7f89 */ /* 0x0046a400000e0000 */
.L_x_10010:
[----:B01-34-:R-:W-:-:S05]  /*10000*/  VIADD R3, R89, 0x60 ;  /* 0x0000006059037836 */ /* 0x01bfca0000000000 */
        /* <DEDUP_REMOVED lines=8> */
[----:B------:R-:W-:Y:S01]  /*10090*/  VIADD R12, R211, 0x80 ;  /* 0x00000080d30c7836 */ /* 0x000fe20000000000 */
[----:B------:R-:W-:Y:S02]  /*100a0*/  ISETP.GE.AND P5, PT, R11, UR4, PT ;  /* 0x000000040b007c0c */ /* 0x000fe4000bfa6270 */
[----:B------:R-:W-:Y:S02]  /*100b0*/  SHF.R.S32.HI R20, RZ, 0x1f, R211 ;  /* 0x0000001fff147819 */ /* 0x000fe400000114d3 */
[----:B------:R-:W-:-:S02]  /*100c0*/  SHF.R.S32.HI R15, RZ, 0x1f, R15 ;  /* 0x0000001fff0f7819 */ /* 0x000fc4000001140f */
[----:B------:R-:W-:-:S03]  /*100d0*/  SHF.R.S32.HI R12, RZ, 0x1f, R12 ;  /* 0x0000001fff0c7819 */ /* 0x000fc6000001140c */
[-C--:B--2---:R-:W-:Y:S02]  /*100e0*/  @!P3 LEA R4, P0, R211, R14.reuse, 0x1 ;  /* 0x0000000ed304b211 */ /* 0x084fe400078008ff */
[-C--:B------:R-:W-:Y:S02]  /*100f0*/  @!P4 LEA R6, P1, R13, R14.reuse, 0x1 ;  /* 0x0000000e0d06c211 */ /* 0x080fe400078208ff */
[----:B------:R-:W-:Y:S02]  /*10100*/  @!P5 LEA R8, P2, R11, R14, 0x1 ;  /* 0x0000000e0b08d211 */ /* 0x000fe400078408ff */
[-C--:B------:R-:W-:Y:S02]  /*10110*/  @!P3 LEA.HI.X R5, R211, R10.reuse, R20, 0x1, P0 ;  /* 0x0000000ad305b211 */ /* 0x080fe400000f0c14 */
[-C--:B------:R-:W-:Y:S02]  /*10120*/  @!P4 LEA.HI.X R7, R13, R10.reuse, R15, 0x1, P1 ;  /* 0x0000000a0d07c211 */ /* 0x080fe400008f0c0f */
[----:B------:R-:W-:Y:S01]  /*10130*/  @!P5 LEA.HI.X R9, R11, R10, R12, 0x1, P2 ;  /* 0x0000000a0b09d211 */ /* 0x000fe200010f0c0c */
[----:B------:R0:W-:Y:S01]  /*10140*/  @!P3 ST.E.128 desc[UR40][R4.64], R32 ;  /* 0x000000200400b985 */ /* 0x0001e2000c101d28 */
[----:B------:R-:W-:-:S03]  /*10150*/  VIADD R11, R211, 0xc0 ;  /* 0x000000c0d30b7836 */ /* 0x000fc60000000000 */
[----:B------:R0:W-:Y:S02]  /*10160*/  @!P4 ST.E.128 desc[UR40][R6.64], R52 ;  /* 0x000000340600c985 */ /* 0x0001e4000c101d28 */
[----:B------:R-:W-:Y:S02]  /*10170*/  ISETP.GE.AND P0, PT, R11, UR4, PT ;  /* 0x000000040b007c0c */ /* 0x000fe4000bf06270 */
[----:B------:R0:W-:Y:S11]  /*10180*/  @!P5 ST.E.128 desc[UR40][R8.64], R68 ;  /* 0x000000440800d985 */ /* 0x0001f6000c101d28 */
[----:B------:R-:W-:Y:S05]  /*10190*/  @P0 BRA `(.L_x_9812) ;  /* 0x0000002c00940947 */ /* 0x000fea0003800000 */
[----:B------:R-:W-:Y:S01]  /*101a0*/  VIADD R12, R211, 0xc0 ;  /* 0x000000c0d30c7836 */ /* 0x000fe20000000000 */
[----:B0-----:R-:W-:-:S04]  /*101b0*/  LEA R4, P0, R11, R14, 0x1 ;  /* 0x0000000e0b047211 */ /* 0x001fc800078008ff */
[----:B------:R-:W-:-:S04]  /*101c0*/  SHF.R.S32.HI R12, RZ, 0x1f, R12 ;  /* 0x0000001fff0c7819 */ /* 0x000fc8000001140c */
[----:B------:R-:W-:-:S05]  /*101d0*/  LEA.HI.X R5, R11, R10, R12, 0x1, P0 ;  /* 0x0000000a0b057211 */ /* 0x000fca00000f0c0c */
[----:B------:R0:W-:Y:S01]  /*101e0*/  ST.E.128 desc[UR40][R4.64], R84 ;  /* 0x0000005404007985 */ /* 0x0001e2000c101d28 */
[----:B------:R-:W-:Y:S05]  /*101f0*/  BRA `(.L_x_9812) ;  /* 0x0000002c007c7947 */ /* 0x000fea0003800000 */
.L_x_9801:
[----:B0-----:R-:W0:Y:S01]  /*10200*/  @P1 LDC R10, c[0x0][0xbec] ;  /* 0x0002fb00ff0a1b82 */ /* 0x001e220000000800 */
[----:B------:R-:W-:Y:S01]  /*10210*/  IMAD.MOV.U32 R6, RZ, RZ, R48 ;  /* 0x000000ffff067224 */ /* 0x000fe200078e0030 */
[----:B------:R-:W-:-:S06]  /*10220*/  ULDC.64 UR4, c[0x0][0xb08] ;  /* 0x0002c20000047ab9 */ /* 0x000fcc0000000a00 */
[----:B------:R-:W1:Y:S01]  /*10230*/  @P1 LDC R7, c[0x0][0xbf0] ;  /* 0x0002fc00ff071b82 */ /* 0x000e620000000800 */
[----:B0-----:R-:W-:-:S05]  /*10240*/  @P1 IMAD.HI.U32 R10, R48, R10, RZ ;  /* 0x0000000a300a1227 */ /* 0x001fca00078e00ff */
[----:B-1----:R-:W-:Y:S01]  /*10250*/  @P1 SHF.R.U32.HI R6, RZ, R7, R10 ;  /* 0x00000007ff061219 */ /* 0x002fe2000001160a */
[----:B------:R-:W-:-:S04]  /*10260*/  IMAD R7, R9, UR4, RZ ;  /* 0x0000000409077c24 */ /* 0x000fc8000f8e02ff */
[C---:B------:R-:W-:Y:S02]  /*10270*/  IMAD R7, R8.reuse, UR5, R7 ;  /* 0x0000000508077c24 */ /* 0x040fe4000f8e0207 */
[----:B------:R-:W-:Y:S01]  /*10280*/  IMAD.WIDE.U32 R8, R8, UR4, RZ ;  /* 0x0000000408087c25 */ /* 0x000fe2000f8e00ff */
[----:B------:R-:W-:-:S03]  /*10290*/  ULDC.64 UR4, c[0x0][0xb38] ;  /* 0x0002ce0000047ab9 */ /* 0x000fc60000000a00 */
[----:B------:R-:W-:Y:S01]  /*102a0*/  IMAD.IADD R9, R9, 0x1, R7 ;  /* 0x0000000109097824 */ /* 0x000fe200078e0207 */
[----:B------:R-:W-:Y:S01]  /*102b0*/  SHF.R.S32.HI R7, RZ, 0x1f, R3 ;  /* 0x0000001fff077819 */ /* 0x000fe20000011403 */
[----:B------:R-:W-:-:S04]  /*102c0*/  IMAD.WIDE.U32 R8, R205, UR4, R8 ;  /* 0x00000004cd087c25 */ /* 0x000fc8000f8e0008 */
[----:B------:R-:W-:Y:S01]  /*102d0*/  IMAD R9, R205, UR5, R9 ;  /* 0x00000005cd097c24 */ /* 0x000fe2000f8e0209 */
[----:B------:R-:W-:Y:S02]  /*102e0*/  ULDC.64 UR4, c[0x0][0xb40] ;  /* 0x0002d00000047ab9 */ /* 0x000fe40000000a00 */
[----:B------:R-:W-:Y:S02]  /*102f0*/  IMAD R7, R7, UR4, RZ ;  /* 0x0000000407077c24 */ /* 0x000fe4000f8e02ff */
[----:B------:R-:W-:-:S04]  /*10300*/  IMAD.WIDE.U32 R8, R3, UR4, R8 ;  /* 0x0000000403087c25 */ /* 0x000fc8000f8e0008 */
[----:B------:R-:W-:Y:S01]  /*10310*/  IMAD R7, R3, UR5, R7 ;  /* 0x0000000503077c24 */ /* 0x000fe2000f8e0207 */
[----:B------:R-:W-:Y:S01]  /*10320*/  ULDC.64 UR4, c[0x0][0xb48] ;  /* 0x0002d20000047ab9 */ /* 0x000fe20000000a00 */
[--C-:B------:R-:W-:Y:S02]  /*10330*/  IMAD.MOV R3, RZ, RZ, -R6.reuse ;  /* 0x000000ffff037224 */ /* 0x100fe400078e0a06 */
[----:B------:R-:W-:Y:S01]  /*10340*/  IMAD.IADD R9, R9, 0x1, R7 ;  /* 0x0000000109097824 */ /* 0x000fe200078e0207 */
[----:B------:R-:W-:Y:S01]  /*10350*/  SHF.R.S32.HI R7, RZ, 0x1f, R6 ;  /* 0x0000001fff077819 */ /* 0x000fe20000011406 */
[----:B------:R-:W-:Y:S02]  /*10360*/  IMAD R3, R158, R3, R48 ;  /* 0x000000039e037224 */ /* 0x000fe400078e0230 */
[----:B------:R-:W-:-:S04]  /*10370*/  IMAD.WIDE.U32 R8, R159, UR4, R8 ;  /* 0x000000049f087c25 */ /* 0x000fc8000f8e0008 */
[----:B------:R-:W-:Y:S01]  /*10380*/  IMAD R9, R159, UR5, R9 ;  /* 0x000000059f097c24 */ /* 0x000fe2000f8e0209 */
[----:B------:R-:W-:Y:S02]  /*10390*/  ULDC.64 UR4, c[0x0][0xb30] ;  /* 0x0002cc0000047ab9 */ /* 0x000fe40000000a00 */
[----:B------:R-:W-:Y:S02]  /*103a0*/  IMAD R7, R7, UR4, RZ ;  /* 0x0000000407077c24 */ /* 0x000fe4000f8e02ff */
[----:B------:R-:W-:-:S04]  /*103b0*/  IMAD.WIDE.U32 R8, R6, UR4, R8 ;  /* 0x0000000406087c25 */ /* 0x000fc8000f8e0008 */
[----:B------:R-:W-:Y:S01]  /*103c0*/  IMAD R7, R6, UR5, R7 ;  /* 0x0000000506077c24 */ /* 0x000fe2000f8e0207 */
[----:B------:R-:W-:Y:S01]  /*103d0*/  ULDC.64 UR4, c[0x0][0xb28] ;  /* 0x0002ca0000047ab9 */ /* 0x000fe20000000a00 */
[----:B------:R-:W-:Y:S02]  /*103e0*/  VIADD R6, R19, 0x22820 ;  /* 0x0002282013067836 */ /* 0x000fe40000000000 */
[----:B------:R-:W-:-:S03]  /*103f0*/  IMAD.IADD R9, R9, 0x1, R7 ;  /* 0x0000000109097824 */ /* 0x000fc600078e0207 */
[----:B------:R-:W-:Y:S01]  /*10400*/  PRMT R6, RZ, 0x654, R6 ;  /* 0x00000654ff067816 */ /* 0x000fe20000000006 */
[----:B------:R-:W-:-:S03]  /*10410*/  IMAD.WIDE.U32 R8, R3, UR4, R8 ;  /* 0x0000000403087c25 */ /* 0x000fc6000f8e0008 */
[----:B------:R0:W-:Y:S02]  /*10420*/  SYNCS.ARRIVE.TRANS64.RED.A1T0 RZ, [R6+URZ], RZ ;  /* 0x000000ff06ff79a7 */ /* 0x0001e4000810043f */
[----:B0-----:R-:W-:-:S05]  /*10430*/  SHF.R.S32.HI R6, RZ, 0x1f, R3 ;  /* 0x0000001fff067819 */ /* 0x001fca0000011403 */
[----:B------:R-:W-:-:S04]  /*10440*/  IMAD R6, R6, UR4, RZ ;  /* 0x0000000406067c24 */ /* 0x000fc8000f8e02ff */
[----:B------:R-:W-:Y:S01]  /*10450*/  IMAD R6, R3, UR5, R6 ;  /* 0x0000000503067c24 */ /* 0x000fe2000f8e0206 */
[----:B------:R-:W-:Y:S02]  /*10460*/  ULDC.64 UR4, c[0x0][0xb00] ;  /* 0x0002c00000047ab9 */ /* 0x000fe40000000a00 */
[----:B------:R-:W-:Y:S01]  /*10470*/  LEA R3, P0, R8, UR4, 0x2 ;  /* 0x0000000408037c11 */ /* 0x000fe2000f8010ff */
[----:B------:R-:W-:Y:S01]  /*10480*/  IMAD.IADD R6, R9, 0x1, R6 ;  /* 0x0000000109067824 */ /* 0x000fe200078e0206 */
[----:B------:R-:W-:-:S04]  /*10490*/  UMOV UR4, 0xffffffff ;  /* 0xffffffff00047882 */ /* 0x000fc80000000000 */
[----:B------:R-:W-:Y:S01]  /*104a0*/  LEA.HI.X R10, R8, UR5, R6, 0x2, P0 ;  /* 0x00000005080a7c11 */ /* 0x000fe200080f1406 */
[----:B------:R-:W-:Y:S06]  /*104b0*/  BRA.DIV UR4, `(.L_x_9813) ;  /* 0x000000ae048c7947 */ /* 0x000fec000b800000 */
[----:B------:R0:W1:Y:S04]  /*104c0*/  SHFL.IDX PT, R48, R10, RZ, 0x1c1f ;  /* 0x001c1fff0a307589 */ /* 0x00006800000e0000 */
[----:B------:R0:W2:Y:S02]  /*104d0*/  SHFL.IDX PT, R11, R3, RZ, 0x1c1f ;  /* 0x001c1fff030b7589 */ /* 0x0000a400000e0000 */
.L_x_10013:
[----:B------:R-:W-:Y:S01]  /*104e0*/  ISETP.GE.AND P0, PT, R21, R0, PT ;  /* 0x000000001500720c */ /* 0x000fe20003f06270 */
[----:B------:R-:W-:-:S12]  /*104f0*/  BSSY B1, `(.L_x_9814) ;  /* 0x00000c3000017945 */ /* 0x000fd80003800000 */
[----:B------:R-:W-:Y:S05]  /*10500*/  @P0 BRA `(.L_x_9815) ;  /* 0x0000000c00040947 */ /* 0x000fea0003800000 */
[----:B------:R-:W3:Y:S01]  /*10510*/  LDL R157, [R1+0x44] ;  /* 0x00004400019d7983 */ /* 0x000ee20000100800 */
[----:B------:R-:W-:-:S03]  /*10520*/  ULDC UR4, c[0x0][0xac8] ;  /* 0x0002b20000047ab9 */ /* 0x000fc60000000800 */
[----:B------:R-:W4:Y:S04]  /*10530*/  LDL R12, [R1+0xc0] ;  /* 0x0000c000010c7983 */ /* 0x000f280000100800 */
[----:B------:R-:W5:Y:S04]  /*10540*/  LDL R155, [R1+0x144] ;  /* 0x00014400019b7983 */ /* 0x000f680000100800 */
        /* <DEDUP_REMOVED lines=8> */
[----:B------:R-:W5:Y:S01]  /*105d0*/  LDL R21, [R1+0xa8] ;  /* 0x0000a80001157983 */ /* 0x000f620000100800 */
[----:B---3--:R-:W-:-:S13]  /*105e0*/  ISETP.GE.AND P0, PT, R157, UR4, PT ;  /* 0x000000049d007c0c */ /* 0x008fda000bf06270 */
[----:B--2---:R-:W-:Y:S02]  /*105f0*/  @!P0 IMAD.MOV.U32 R6, RZ, RZ, R11 ;  /* 0x000000ffff068224 */ /* 0x004fe400078e000b */
[----:B-1----:R-:W-:Y:S02]  /*10600*/  @!P0 IMAD.MOV.U32 R7, RZ, RZ, R48 ;  /* 0x000000ffff078224 */ /* 0x002fe400078e0030 */
[----:B------:R-:W-:Y:S02]  /*10610*/  @!P0 IMAD.WIDE R6, R157, 0x4, R6 ;  /* 0x000000049d068825 */ /* 0x000fe400078e0206 */
[----:B------:R-:W2:Y:S04]  /*10620*/  LDL R157, [R1+0x134] ;  /* 0x00013400019d7983 */ /* 0x000ea80000100800 */
[----:B------:R1:W-:Y:S01]  /*10630*/  @!P0 ST.E.64 desc[UR40][R6.64], R152 ;  /* 0x0000009806008985 */ /* 0x0003e2000c101b28 */
[----:B----4-:R-:W-:-:S13]  /*10640*/  ISETP.GE.AND P0, PT, R12, UR4, PT ;  /* 0x000000040c007c0c */ /* 0x010fda000bf06270 */
[C---:B-1----:R-:W-:Y:S01]  /*10650*/  @!P0 LEA R6, P1, R12.reuse, R11, 0x2 ;  /* 0x0000000b0c068211 */ /* 0x042fe200078210ff */
[----:B------:R-:W3:Y:S03]  /*10660*/  LDL R153, [R1+0x12c] ;  /* 0x00012c0001997983 */ /* 0x000ee60000100800 */
[----:B-----5:R-:W-:Y:S01]  /*10670*/  @!P0 LEA.HI.X R7, R12, R48, R155, 0x2, P1 ;  /* 0x000000300c078211 */ /* 0x020fe200008f149b */
[----:B------:R-:W4:Y:S04]  /*10680*/  LDL R152, [R1+0x94] ;  /* 0x0000940001987983 */ /* 0x000f280000100800 */
[----:B------:R-:W5:Y:S04]  /*10690*/  LDL R155, [R1+0x130] ;  /* 0x00013000019b7983 */ /* 0x000f680000100800 */
[----:B------:R1:W-:Y:S01]  /*106a0*/  @!P0 ST.E.64 desc[UR40][R6.64], R28 ;  /* 0x0000001c06008985 */ /* 0x0003e2000c101b28 */
[----:B------:R-:W-:-:S02]  /*106b0*/  ISETP.GE.AND P0, PT, R8, UR4, PT ;  /* 0x0000000408007c0c */ /* 0x000fc4000bf06270 */
[----:B------:R-:W-:Y:S01]  /*106c0*/  ISETP.GE.AND P1, PT, R13, UR4, PT ;  /* 0x000000040d007c0c */ /* 0x000fe2000bf26270 */
[----:B------:R-:W3:Y:S10]  /*106d0*/  LDL R12, [R1+0xa4] ;  /* 0x0000a400010c7983 */ /* 0x000ef40000100800 */
[C---:B-1----:R-:W-:Y:S01]  /*106e0*/  @!P0 LEA R6, P2, R8.reuse, R11, 0x2 ;  /* 0x0000000b08068211 */ /* 0x042fe200078410ff */
[----:B------:R-:W4:Y:S03]  /*106f0*/  LDL R29, [R1+0x9c] ;  /* 0x00009c00011d7983 */ /* 0x000f260000100800 */
[----:B------:R-:W-:Y:S01]  /*10700*/  @!P0 LEA.HI.X R7, R8, R48, R158, 0x2, P2 ;  /* 0x0000003008078211 */ /* 0x000fe200010f149e */
[----:B------:R-:W4:Y:S04]  /*10710*/  LDL R28, [R1+0x11c] ;  /* 0x00011c00011c7983 */ /* 0x000f280000100800 */
[----:B------:R1:W-:Y:S01]  /*10720*/  @!P0 ST.E.64 desc[UR40][R6.64], R32 ;  /* 0x0000002006008985 */ /* 0x0003e2000c101b28 */
[----:B------:R-:W-:-:S03]  /*10730*/  ISETP.GE.AND P0, PT, R9, UR4, PT ;  /* 0x0000000409007c0c */ /* 0x000fc6000bf06270 */
[----:B------:R-:W4:Y:S01]  /*10740*/  LDL R8, [R1+0xa0] ;  /* 0x0000a00001087983 */ /* 0x000f220000100800 */
[----:B-1----:R-:W-:-:S03]  /*10750*/  @!P1 LEA R6, P2, R13, R11, 0x2 ;  /* 0x0000000b0d069211 */ /* 0x002fc600078410ff */
[----:B------:R-:W4:Y:S01]  /*10760*/  LDL R32, [R1+0x88] ;  /* 0x0000880001207983 */ /* 0x000f220000100800 */
[----:B------:R-:W-:-:S03]  /*10770*/  @!P1 LEA.HI.X R7, R13, R48, R15, 0x2, P2 ;  /* 0x000000300d079211 */ /* 0x000fc600010f140f */
[----:B------:R-:W4:Y:S04]  /*10780*/  LDL R33, [R1+0x84] ;  /* 0x0000840001217983 */ /* 0x000f280000100800 */
        /* <DEDUP_REMOVED lines=13> */
[----:B------:R-:W4:Y:S04]  /*10860*/  LDL R41, [R1+0x118] ;  /* 0x0001180001297983 */ /* 0x000f280000100800 */
[----:B------:R-:W4:Y:S01]  /*10870*/  LDL R40, [R1+0x110] ;  /* 0x0001100001287983 */ /* 0x000f220000100800 */
[----:B--2---:R-:W-:-:S05]  /*10880*/  @!P1 LEA.HI.X R7, R156, R48, R157, 0x2, P2 ;  /* 0x000000309c079211 */ /* 0x004fca00010f149d */
[----:B------:R1:W-:Y:S02]  /*10890*/  @!P1 ST.E.64 desc[UR40][R6.64], R44 ;  /* 0x0000002c06009985 */ /* 0x0003e4000c101b28 */
[C---:B-1----:R-:W-:Y:S02]  /*108a0*/  @!P0 LEA R6, P2, R154.reuse, R11, 0x2 ;  /* 0x0000000b9a068211 */ /* 0x042fe400078410ff */
[----:B------:R-:W2:Y:S04]  /*108b0*/  LDL R45, [R1+0x68] ;  /* 0x00006800012d7983 */ /* 0x000ea80000100800 */
[----:B------:R-:W2:Y:S01]  /*108c0*/  LDL R44, [R1+0xe4] ;  /* 0x0000e400012c7983 */ /* 0x000ea20000100800 */
[----:B-----5:R-:W-:-:S05]  /*108d0*/  @!P0 LEA.HI.X R7, R154, R48, R155, 0x2, P2 ;  /* 0x000000309a078211 */ /* 0x020fca00010f149b */
[----:B------:R1:W-:Y:S04]  /*108e0*/  @!P0 ST.E.64 desc[UR40][R6.64], R24 ;  /* 0x0000001806008985 */ /* 0x0003e8000c101b28 */
[----:B-1----:R-:W5:Y:S04]  /*108f0*/  LDL R25, [R1+0x114] ;  /* 0x0001140001197983 */ /* 0x002f680000100800 */
[----:B------:R-:W2:Y:S01]  /*10900*/  LDL R24, [R1+0x10c] ;  /* 0x00010c0001187983 */ /* 0x000ea20000100800 */
[----:B------:R-:W-:Y:S02]  /*10910*/  ISETP.GE.AND P1, PT, R21, UR4, PT ;  /* 0x0000000415007c0c */ /* 0x000fe4000bf26270 */
[----:B---3--:R-:W-:-:S11]  /*10920*/  ISETP.GE.AND P0, PT, R12, UR4, PT ;  /* 0x000000040c007c0c */ /* 0x008fd6000bf06270 */
[----:B------:R-:W-:-:S04]  /*10930*/  @!P1 LEA R6, P2, R21, R11, 0x2 ;  /* 0x0000000b15069211 */ /* 0x000fc800078410ff */
[-C--:B------:R-:W-:Y:S02]  /*10940*/  @!P1 LEA.HI.X R7, R21, R48.reuse, R153, 0x2, P2 ;  /* 0x0000003015079211 */ /* 0x080fe400010f1499 */
[----:B----4-:R-:W-:Y:S01]  /*10950*/  ISETP.GE.AND P3, PT, R29, UR4, PT ;  /* 0x000000041d007c0c */ /* 0x010fe2000bf66270 */
[----:B------:R-:W3:Y:S04]  /*10960*/  LDL R21, [R1+0x7c] ;  /* 0x00007c0001157983 */ /* 0x000ee80000100800 */
[----:B------:R1:W-:Y:S01]  /*10970*/  @!P1 ST.E.64 desc[UR40][R6.64], R52 ;  /* 0x0000003406009985 */ /* 0x0003e2000c101b28 */
[----:B------:R-:W-:Y:S02]  /*10980*/  ISETP.GE.AND P1, PT, R8, UR4, PT ;  /* 0x0000000408007c0c */ /* 0x000fe4000bf26270 */
[C---:B-1----:R-:W-:Y:S01]  /*10990*/  @!P0 LEA R6, P2, R12.reuse, R11, 0x2 ;  /* 0x0000000b0c068211 */ /* 0x042fe200078410ff */
[----:B------:R-:W4:Y:S03]  /*109a0*/  LDL R53, [R1+0x6c] ;  /* 0x00006c0001357983 */ /* 0x000f260000100800 */
[----:B------:R-:W-:Y:S01]  /*109b0*/  @!P0 LEA.HI.X R7, R12, R48, R13, 0x2, P2 ;  /* 0x000000300c078211 */ /* 0x000fe200010f140d */
[----:B------:R-:W4:Y:S04]  /*109c0*/  LDL R52, [R1+0xec] ;  /* 0x0000ec0001347983 */ /* 0x000f280000100800 */
[----:B------:R-:W3:Y:S04]  /*109d0*/  LDL R12, [R1+0x80] ;  /* 0x00008000010c7983 */ /* 0x000ee80000100800 */
[----:B------:R1:W-:Y:S01]  /*109e0*/  @!P0 ST.E.64 desc[UR40][R6.64], R56 ;  /* 0x0000003806008985 */ /* 0x0003e2000c101b28 */
[----:B------:R-:W-:-:S03]  /*109f0*/  ISETP.GE.AND P2, PT, R15, UR4, PT ;  /* 0x000000040f007c0c */ /* 0x000fc6000bf46270 */
[----:B------:R-:W4:Y:S01]  /*10a00*/  LDL R13, [R1+0x78] ;  /* 0x00007800010d7983 */ /* 0x000f220000100800 */
[----:B-1----:R-:W-:-:S03]  /*10a10*/  @!P1 LEA R6, P0, R8, R11, 0x2 ;  /* 0x0000000b08069211 */ /* 0x002fc600078010ff */
[----:B------:R-:W4:Y:S01]  /*10a20*/  LDL R56, [R1+0xf0] ;  /* 0x0000f00001387983 */ /* 0x000f220000100800 */
[----:B------:R-:W-:-:S05]  /*10a30*/  @!P1 LEA.HI.X R7, R8, R48, R9, 0x2, P0 ;  /* 0x0000003008079211 */ /* 0x000fca00000f1409 */
[----:B------:R1:W-:Y:S01]  /*10a40*/  @!P1 ST.E.64 desc[UR40][R6.64], R60 ;  /* 0x0000003c06009985 */ /* 0x0003e2000c101b28 */
[----:B------:R-:W-:Y:S02]  /*10a50*/  ISETP.GE.AND P1, PT, R14, UR4, PT ;  /* 0x000000040e007c0c */ /* 0x000fe4000bf26270 */
[-C--:B------:R-:W-:Y:S02]  /*10a60*/  @!P2 LEA R8, P5, R15, R11.reuse, 0x2 ;  /* 0x0000000b0f08a211 */ /* 0x080fe400078a10ff */
[----:B-1----:R-:W-:-:S04]  /*10a70*/  @!P3 LEA R6, P4, R29, R11, 0x2 ;  /* 0x0000000b1d06b211 */ /* 0x002fc800078810ff */
[-C--:B------:R-:W-:Y:S02]  /*10a80*/  @!P3 LEA.HI.X R7, R29, R48.reuse, R36, 0x2, P4 ;  /* 0x000000301d07b211 */ /* 0x080fe400020f1424 */
[----:B------:R-:W4:Y:S01]  /*10a90*/  LDL R29, [R1+0x104] ;  /* 0x00010400011d7983 */ /* 0x000f220000100800 */
[----:B------:R-:W-:-:S03]  /*10aa0*/  @!P2 LEA.HI.X R9, R15, R48, R28, 0x2, P5 ;  /* 0x000000300f09a211 */ /* 0x000fc600028f141c */
[----:B------:R-:W4:Y:S01]  /*10ab0*/  LDL R36, [R1+0x108] ;  /* 0x0001080001247983 */ /* 0x000f220000100800 */
[----:B------:R-:W-:-:S03]  /*10ac0*/  ISETP.GE.AND P0, PT, R152, UR4, PT ;  /* 0x0000000498007c0c */ /* 0x000fc6000bf06270 */
[----:B------:R-:W-:Y:S04]  /*10ad0*/  @!P3 ST.E.64 desc[UR40][R6.64], R64 ;  /* 0x000000400600b985 */ /* 0x000fe8000c101b28 */
[----:B------:R1:W-:Y:S01]  /*10ae0*/  @!P2 ST.E.64 desc[UR40][R8.64], R68 ;  /* 0x000000440800a985 */ /* 0x0003e2000c101b28 */
[----:B------:R-:W-:-:S03]  /*10af0*/  ISETP.GE.AND P2, PT, R32, UR4, PT ;  /* 0x0000000420007c0c */ /* 0x000fc6000bf46270 */
[----:B------:R-:W4:Y:S04]  /*10b00*/  LDL R28, [R1+0x74] ;  /* 0x00007400011c7983 */ /* 0x000f280000100800 */
[----:B------:R-:W4:Y:S01]  /*10b10*/  LDL R15, [R1+0x70] ;  /* 0x00007000010f7983 */ /* 0x000f220000100800 */
[-C--:B-1----:R-:W-:Y:S02]  /*10b20*/  @!P1 LEA R8, P5, R14, R11.reuse, 0x2 ;  /* 0x0000000b0e089211 */ /* 0x082fe400078a10ff */
[----:B------:R-:W-:-:S04]  /*10b30*/  @!P0 LEA R6, P4, R152, R11, 0x2 ;  /* 0x0000000b98068211 */ /* 0x000fc800078810ff */
[-C--:B------:R-:W-:Y:S02]  /*10b40*/  @!P0 LEA.HI.X R7, R152, R48.reuse, R41, 0x2, P4 ;  /* 0x0000003098078211 */ /* 0x080fe400020f1429 */
[----:B------:R-:W-:Y:S01]  /*10b50*/  ISETP.GE.AND P3, PT, R37, UR4, PT ;  /* 0x0000000425007c0c */ /* 0x000fe2000bf66270 */
[----:B------:R-:W4:Y:S04]  /*10b60*/  LDL R41, [R1+0x60] ;  /* 0x0000600001297983 */ /* 0x000f280000100800 */
[----:B------:R-:W-:Y:S01]  /*10b70*/  @!P0 ST.E.64 desc[UR40][R6.64], R72 ;  /* 0x0000004806008985 */ /* 0x000fe2000c101b28 */
[----:B-----5:R-:W-:-:S03]  /*10b80*/  @!P1 LEA.HI.X R9, R14, R48, R25, 0x2, P5 ;  /* 0x000000300e099211 */ /* 0x020fc600028f1419 */
[----:B------:R-:W5:Y:S04]  /*10b90*/  LDL R14, [R1+0xfc] ;  /* 0x0000fc00010e7983 */ /* 0x000f680000100800 */
[----:B------:R-:W5:Y:S04]  /*10ba0*/  LDL R25, [R1+0x100] ;  /* 0x0001000001197983 */ /* 0x000f680000100800 */
[----:B------:R1:W-:Y:S02]  /*10bb0*/  @!P1 ST.E.64 desc[UR40][R8.64], R76 ;  /* 0x0000004c08009985 */ /* 0x0003e4000c101b28 */
[----:B-1----:R-:W-:-:S04]  /*10bc0*/  @!P2 LEA R8, P5, R32, R11, 0x2 ;  /* 0x0000000b2008a211 */ /* 0x002fc800078a10ff */
[-C--:B--2---:R-:W-:Y:S02]  /*10bd0*/  @!P2 LEA.HI.X R9, R32, R48.reuse, R24, 0x2, P5 ;  /* 0x000000302009a211 */ /* 0x084fe400028f1418 */
[----:B------:R-:W2:Y:S04]  /*10be0*/  LDL R32, [R1+0xf8] ;  /* 0x0000f80001207983 */ /* 0x000ea80000100800 */
[----:B------:R-:W2:Y:S01]  /*10bf0*/  LDL R24, [R1+0xf4] ;  /* 0x0000f40001187983 */ /* 0x000ea20000100800 */
[----:B------:R-:W-:Y:S02]  /*10c00*/  @!P3 LEA R6, P4, R37, R11, 0x2 ;  /* 0x0000000b2506b211 */ /* 0x000fe400078810ff */
[----:B------:R-:W-:Y:S02]  /*10c10*/  ISETP.GE.AND P0, PT, R33, UR4, PT ;  /* 0x0000000421007c0c */ /* 0x000fe4000bf06270 */
[----:B------:R-:W-:-:S02]  /*10c20*/  @!P3 LEA.HI.X R7, R37, R48, R40, 0x2, P4 ;  /* 0x000000302507b211 */ /* 0x000fc400020f1428 */
[----:B------:R-:W2:Y:S01]  /*10c30*/  LDL R37, [R1+0x5c] ;  /* 0x00005c0001257983 */ /* 0x000ea20000100800 */
[----:B---3--:R-:W-:-:S03]  /*10c40*/  ISETP.GE.AND P1, PT, R12, UR4, PT ;  /* 0x000000040c007c0c */ /* 0x008fc6000bf26270 */
[----:B------:R-:W-:Y:S04]  /*10c50*/  @!P3 ST.E.64 desc[UR40][R6.64], R80 ;  /* 0x000000500600b985 */ /* 0x000fe8000c101b28 */
[----:B------:R1:W-:Y:S01]  /*10c60*/  @!P2 ST.E.64 desc[UR40][R8.64], R84 ;  /* 0x000000540800a985 */ /* 0x0003e2000c101b28 */
[----:B----4-:R-:W-:-:S03]  /*10c70*/  ISETP.GE.AND P2, PT, R13, UR4, PT ;  /* 0x000000040d007c0c */ /* 0x010fc6000bf46270 */
[----:B------:R-:W3:Y:S02]  /*10c80*/  LDL R40, [R1+0xe0] ;  /* 0x0000e00001287983 */ /* 0x000ee40000100800 */
[CC--:B-1----:R-:W-:Y:S02]  /*10c90*/  @!P1 LEA R8, P5, R12.reuse, R11.reuse, 0x2 ;  /* 0x0000000b0c089211 */ /* 0x0c2fe400078a10ff */
[----:B------:R-:W-:Y:S02]  /*10ca0*/  @!P0 LEA R6, P4, R33, R11, 0x2 ;  /* 0x0000000b21068211 */ /* 0x000fe400078810ff */
[----:B------:R-:W-:Y:S02]  /*10cb0*/  ISETP.GE.AND P3, PT, R21, UR4, PT ;  /* 0x0000000415007c0c */ /* 0x000fe4000bf66270 */
[-C--:B------:R-:W-:Y:S02]  /*10cc0*/  @!P1 LEA.HI.X R9, R12, R48.reuse, R29, 0x2, P5 ;  /* 0x000000300c099211 */ /* 0x080fe400028f141d */
[----:B------:R-:W4:Y:S01]  /*10cd0*/  LDL R12, [R1+0x64] ;  /* 0x00006400010c7983 */ /* 0x000f220000100800 */
[----:B------:R-:W-:-:S03]  /*10ce0*/  @!P0 LEA.HI.X R7, R33, R48, R36, 0x2, P4 ;  /* 0x0000003021078211 */ /* 0x000fc600020f1424 */
[----:B------:R-:W3:Y:S04]  /*10cf0*/  LDL R33, [R1+0x58] ;  /* 0x0000580001217983 */ /* 0x000ee80000100800 */
[----:B------:R-:W-:Y:S04]  /*10d00*/  @!P0 ST.E.64 desc[UR40][R6.64], R88 ;  /* 0x0000005806008985 */ /* 0x000fe8000c101b28 */
[----:B------:R1:W-:Y:S01]  /*10d10*/  @!P1 ST.E.64 desc[UR40][R8.64], R92 ;  /* 0x0000005c08009985 */ /* 0x0003e2000c101b28 */
[----:B------:R-:W-:-:S03]  /*10d20*/  ISETP.GE.AND P0, PT, R28, UR4, PT ;  /* 0x000000041c007c0c */ /* 0x000fc6000bf06270 */
[----:B------:R-:W3:Y:S04]  /*10d30*/  LDL R29, [R1+0x54] ;  /* 0x00005400011d7983 */ /* 0x000ee80000100800 */
[----:B------:R-:W3:Y:S01]  /*10d40*/  LDL R36, [R1+0xdc] ;  /* 0x0000dc0001247983 */ /* 0x000ee20000100800 */
[-C--:B-1----:R-:W-:Y:S02]  /*10d50*/  @!P2 LEA R8, P5, R13, R11.reuse, 0x2 ;  /* 0x0000000b0d08a211 */ /* 0x082fe400078a10ff */
[----:B------:R-:W-:Y:S02]  /*10d60*/  @!P3 LEA R6, P4, R21, R11, 0x2 ;  /* 0x0000000b1506b211 */ /* 0x000fe400078810ff */
[----:B------:R-:W-:Y:S02]  /*10d70*/  ISETP.GE.AND P1, PT, R15, UR4, PT ;  /* 0x000000040f007c0c */ /* 0x000fe4000bf26270 */
[----:B-----5:R-:W-:-:S02]  /*10d80*/  @!P2 LEA.HI.X R9, R13, R48, R14, 0x2, P5 ;  /* 0x000000300d09a211 */ /* 0x020fc400028f140e */
[----:B------:R-:W5:Y:S04]  /*10d90*/  LDL R13, [R1+0xe8] ;  /* 0x0000e800010d7983 */ /* 0x000f680000100800 */
[----:B------:R-:W5:Y:S01]  /*10da0*/  LDL R14, [R1+0x50] ;  /* 0x00005000010e7983 */ /* 0x000f620000100800 */
[----:B------:R-:W-:-:S03]  /*10db0*/  @!P3 LEA.HI.X R7, R21, R48, R25, 0x2, P4 ;  /* 0x000000301507b211 */ /* 0x000fc600020f1419 */
[----:B------:R-:W5:Y:S04]  /*10dc0*/  LDL R25, [R1+0x4c] ;  /* 0x00004c0001197983 */ /* 0x000f680000100800 */
[----:B------:R-:W5:Y:S04]  /*10dd0*/  LDL R21, [R1+0x48] ;  /* 0x0000480001157983 */ /* 0x000f680000100800 */
[----:B------:R1:W-:Y:S04]  /*10de0*/  @!P3 ST.E.64 desc[UR40][R6.64], R96 ;  /* 0x000000600600b985 */ /* 0x0003e8000c101b28 */
[----:B------:R0:W-:Y:S01]  /*10df0*/  @!P2 ST.E.64 desc[UR40][R8.64], R100 ;  /* 0x000000640800a985 */ /* 0x0001e2000c101b28 */
[----:B-1----:R-:W-:-:S02]  /*10e00*/  @!P0 LEA R6, P5, R28, R11, 0x2 ;  /* 0x0000000b1c068211 */ /* 0x002fc400078a10ff */
[C---:B0-----:R-:W-:Y:S02]  /*10e10*/  @!P1 LEA R8, P2, R15.reuse, R11, 0x2 ;  /* 0x0000000b0f089211 */ /* 0x041fe400078410ff */
[-C--:B--2---:R-:W-:Y:S02]  /*10e20*/  @!P0 LEA.HI.X R7, R28, R48.reuse, R32, 0x2, P5 ;  /* 0x000000301c078211 */ /* 0x084fe400028f1420 */
[----:B------:R-:W-:Y:S01]  /*10e30*/  @!P1 LEA.HI.X R9, R15, R48, R24, 0x2, P2 ;  /* 0x000000300f099211 */ /* 0x000fe200010f1418 */
[----:B------:R-:W2:Y:S04]  /*10e40*/  LDL R32, [R1+0xd8] ;  /* 0x0000d80001207983 */ /* 0x000ea80000100800 */
[----:B------:R-:W2:Y:S04]  /*10e50*/  LDL R15, [R1+0xd4] ;  /* 0x0000d400010f7983 */ /* 0x000ea80000100800 */
[----:B------:R-:W2:Y:S04]  /*10e60*/  LDL R28, [R1+0xd0] ;  /* 0x0000d000011c7983 */ /* 0x000ea80000100800 */
[----:B------:R-:W2:Y:S01]  /*10e70*/  LDL R24, [R1+0xcc] ;  /* 0x0000cc0001187983 */ /* 0x000ea20000100800 */
[----:B------:R-:W-:-:S02]  /*10e80*/  ISETP.GE.AND P3, PT, R53, UR4, PT ;  /* 0x0000000435007c0c */ /* 0x000fc4000bf66270 */
[----:B------:R-:W-:Y:S01]  /*10e90*/  ISETP.GE.AND P4, PT, R45, UR4, PT ;  /* 0x000000042d007c0c */ /* 0x000fe2000bf86270 */
[----:B------:R0:W-:Y:S04]  /*10ea0*/  @!P0 ST.E.64 desc[UR40][R6.64], R104 ;  /* 0x0000006806008985 */ /* 0x0001e8000c101b28 */
[----:B------:R1:W-:Y:S01]  /*10eb0*/  @!P1 ST.E.64 desc[UR40][R8.64], R108 ;  /* 0x0000006c08009985 */ /* 0x0003e2000c101b28 */
[----:B------:R-:W-:-:S05]  /*10ec0*/  ISETP.GE.AND P1, PT, R41, UR4, PT ;  /* 0x0000000429007c0c */ /* 0x000fca000bf26270 */
[-C--:B0-----:R-:W-:Y:S02]  /*10ed0*/  @!P3 LEA R6, P0, R53, R11.reuse, 0x2 ;  /* 0x0000000b3506b211 */ /* 0x081fe400078010ff */
[----:B-1----:R-:W-:Y:S02]  /*10ee0*/  @!P4 LEA R8, P5, R45, R11, 0x2 ;  /* 0x0000000b2d08c211 */ /* 0x002fe400078a10ff */
[-C--:B------:R-:W-:Y:S02]  /*10ef0*/  @!P3 LEA.HI.X R7, R53, R48.reuse, R56, 0x2, P0 ;  /* 0x000000303507b211 */ /* 0x080fe400000f1438 */
[----:B------:R-:W-:Y:S02]  /*10f00*/  ISETP.GE.AND P0, PT, R37, UR4, PT ;  /* 0x0000000425007c0c */ /* 0x000fe4000bf06270 */
[----:B------:R-:W-:Y:S01]  /*10f10*/  @!P4 LEA.HI.X R9, R45, R48, R52, 0x2, P5 ;  /* 0x000000302d09c211 */ /* 0x000fe200028f1434 */
[----:B------:R-:W-:Y:S04]  /*10f20*/  @!P3 ST.E.64 desc[UR40][R6.64], R112 ;  /* 0x000000700600b985 */ /* 0x000fe8000c101b28 */
[----:B------:R0:W-:Y:S01]  /*10f30*/  @!P4 ST.E.64 desc[UR40][R8.64], R116 ;  /* 0x000000740800c985 */ /* 0x0001e2000c101b28 */
[----:B----4-:R-:W-:-:S02]  /*10f40*/  ISETP.GE.AND P2, PT, R12, UR4, PT ;  /* 0x000000040c007c0c */ /* 0x010fc4000bf46270 */
[----:B---3--:R-:W-:Y:S02]  /*10f50*/  ISETP.GE.AND P4, PT, R33, UR4, PT ;  /* 0x0000000421007c0c */ /* 0x008fe4000bf86270 */
[----:B0-----:R-:W-:-:S09]  /*10f60*/  @!P1 LEA R8, P5, R41, R11, 0x2 ;  /* 0x0000000b29089211 */ /* 0x001fd200078a10ff */
[CC--:B------:R-:W-:Y:S02]  /*10f70*/  @!P2 LEA R6, P3, R12.reuse, R11.reuse, 0x2 ;  /* 0x0000000b0c06a211 */ /* 0x0c0fe400078610ff */
[-C--:B------:R-:W-:Y:S02]  /*10f80*/  @!P1 LEA.HI.X R9, R41, R48.reuse, R44, 0x2, P5 ;  /* 0x0000003029099211 */ /* 0x080fe400028f142c */
[----:B-----5:R-:W-:Y:S02]  /*10f90*/  @!P2 LEA.HI.X R7, R12, R48, R13, 0x2, P3 ;  /* 0x000000300c07a211 */ /* 0x020fe400018f140d */
[----:B------:R-:W-:-:S03]  /*10fa0*/  @!P0 LEA R12, P3, R37, R11, 0x2 ;  /* 0x0000000b250c8211 */ /* 0x000fc600078610ff */
[----:B------:R0:W-:Y:S01]  /*10fb0*/  @!P2 ST.E.64 desc[UR40][R6.64], R120 ;  /* 0x000000780600a985 */ /* 0x0001e2000c101b28 */
[----:B------:R-:W-:Y:S02]  /*10fc0*/  ISETP.GE.AND P2, PT, R29, UR4, PT ;  /* 0x000000041d007c0c */ /* 0x000fe4000bf46270 */
        /* <DEDUP_REMOVED lines=10> */
[CC--:B---3--:R-:W-:Y:S02]  /*11070*/  @!P3 LEA R12, P4, R14.reuse, R11.reuse, 0x2 ;  /* 0x0000000b0e0cb211 */ /* 0x0c8fe400078810ff */
[-C--:B--2---:R-:W-:Y:S02]  /*11080*/  @!P2 LEA.HI.X R9, R29, R48.reuse, R32, 0x2, P5 ;  /* 0x000000301d09a211 */ /* 0x084fe400028f1420 */
[-C--:B0-----:R-:W-:Y:S02]  /*11090*/  @!P1 LEA R6, P5, R25, R11.reuse, 0x2 ;  /* 0x0000000b19069211 */ /* 0x081fe400078a10ff */
[-C--:B------:R-:W-:Y:S02]  /*110a0*/  @!P3 LEA.HI.X R13, R14, R48.reuse, R15, 0x2, P4 ;  /* 0x000000300e0db211 */ /* 0x080fe400020f140f */
[----:B------:R-:W-:Y:S02]  /*110b0*/  @!P0 LEA R14, P4, R21, R11, 0x2 ;  /* 0x0000000b150e8211 */ /* 0x000fe400078810ff */
[-C--:B------:R-:W-:Y:S01]  /*110c0*/  @!P1 LEA.HI.X R7, R25, R48.reuse, R28, 0x2, P5 ;  /* 0x0000003019079211 */ /* 0x080fe200028f141c */
[----:B------:R3:W-:Y:S01]  /*110d0*/  @!P2 ST.E.64 desc[UR40][R8.64], R136 ;  /* 0x000000880800a985 */ /* 0x0007e2000c101b28 */
[----:B------:R-:W-:-:S03]  /*110e0*/  @!P0 LEA.HI.X R15, R21, R48, R24, 0x2, P4 ;  /* 0x00000030150f8211 */ /* 0x000fc600020f1418 */
[----:B------:R3:W-:Y:S04]  /*110f0*/  @!P3 ST.E.64 desc[UR40][R12.64], R140 ;  /* 0x0000008c0c00b985 */ /* 0x0007e8000c101b28 */
[----:B------:R3:W-:Y:S04]  /*11100*/  @!P1 ST.E.64 desc[UR40][R6.64], R144 ;  /* 0x0000009006009985 */ /* 0x0007e8000c101b28 */
[----:B------:R3:W-:Y:S02]  /*11110*/  @!P0 ST.E.64 desc[UR40][R14.64], R148 ;  /* 0x000000940e008985 */ /* 0x0007e4000c101b28 */
.L_x_9815:
[----:B------:R-:W-:Y:S05]  /*11120*/  BSYNC B1 ;  /* 0x0000000000017941 */ /* 0x000fea0003800000 */
.L_x_9814:
[----:B------:R-:W-:-:S03]  /*11130*/  UMOV UR4, 0xffffffff ;  /* 0xffffffff00047882 */ /* 0x000fc60000000000 */
[----:B------:R-:W-:Y:S05]  /*11140*/  BRA.DIV UR4, `(.L_x_9816) ;  /* 0x000000a204a07947 */ /* 0x000fea000b800000 */
[----:B0-----:R-:W0:Y:S04]  /*11150*/  SHFL.IDX PT, R10, R10, 0x1, 0x1c1f ;  /* 0x003c1f000a0a7f89 */ /* 0x001e2800000e0000 */
[----:B------:R-:W4:Y:S02]  /*11160*/  SHFL.IDX PT, R3, R3, 0x1, 0x1c1f ;  /* 0x003c1f0003037f89 */ /* 0x000f2400000e0000 */
.L_x_10017:
[----:B------:R-:W-:-:S13]  /*11170*/  ISETP.GE.AND P0, PT, R20, R0, PT ;  /* 0x000000001400720c */ /* 0x000fda0003f06270 */
[----:B------:R-:W-:Y:S05]  /*11180*/  @P0 BRA `(.L_x_9812) ;  /* 0x0000001c00980947 */ /* 0x000fea0003800000 */
[----:B------:R-:W5:Y:S01]  /*11190*/  LDL R60, [R1+0x44] ;  /* 0x00004400013c7983 */ /* 0x000f620000100800 */
[----:B------:R-:W-:-:S03]  /*111a0*/  ULDC UR4, c[0x0][0xac8] ;  /* 0x0002b20000047ab9 */ /* 0x000fc60000000800 */
[----:B------:R-:W4:Y:S04]  /*111b0*/  LDL R73, [R1+0xc0] ;  /* 0x0000c00001497983 */ /* 0x000f280000100800 */
[----:B------:R-:W4:Y:S04]  /*111c0*/  LDL R52, [R1+0x7c] ;  /* 0x00007c0001347983 */ /* 0x000f280000100800 */
[----:B------:R-:W4:Y:S04]  /*111d0*/  LDL R41, [R1+0x70] ;  /* 0x0000700001297983 */ /* 0x000f280000100800 */
[----:B------:R-:W4:Y:S04]  /*111e0*/  LDL R36, [R1+0x68] ;  /* 0x0000680001247983 */ /* 0x000f280000100800 */
        /* <DEDUP_REMOVED lines=32> */
[----:B--2---:R-:W2:Y:S01]  /*113f0*/  LDL R11, [R1+0x48] ;  /* 0x00004800010b7983 */ /* 0x004ea20000100800 */
[----:B-----5:R-:W-:-:S02]  /*11400*/  ISETP.GE.AND P2, PT, R60, UR4, PT ;  /* 0x000000043c007c0c */ /* 0x020fc4000bf46270 */
[----:B----4-:R-:W-:Y:S01]  /*11410*/  ISETP.GE.AND P3, PT, R73, UR4, PT ;  /* 0x0000000449007c0c */ /* 0x010fe2000bf66270 */
[----:B------:R-:W-:Y:S02]  /*11420*/  IMAD.MOV.U32 R57, RZ, RZ, R52 ;  /* 0x000000ffff397224 */ /* 0x000fe400078e0034 */
[----:B------:R-:W-:Y:S02]  /*11430*/  IMAD.MOV.U32 R52, RZ, RZ, R41 ;  /* 0x000000ffff347224 */ /* 0x000fe400078e0029 */
[----:B------:R-:W-:Y:S02]  /*11440*/  IMAD.MOV.U32 R41, RZ, RZ, R36 ;  /* 0x000000ffff297224 */ /* 0x000fe400078e0024 */
[----:B---3--:R-:W-:-:S04]  /*11450*/  IMAD.MOV.U32 R56, RZ, RZ, R7 ;  /* 0x000000ffff387224 */ /* 0x008fc800078e0007 */
[----:B0-----:R-:W-:Y:S02]  /*11460*/  @!P2 IMAD.MOV.U32 R7, RZ, RZ, R10 ;  /* 0x000000ffff07a224 */ /* 0x001fe400078e000a */
[----:B------:R-:W-:Y:S02]  /*11470*/  IMAD.MOV.U32 R36, RZ, RZ, R6 ;  /* 0x000000ffff247224 */ /* 0x000fe400078e0006 */
[----:B------:R-:W-:-:S04]  /*11480*/  @!P2 IMAD.MOV.U32 R6, RZ, RZ, R3 ;  /* 0x000000ffff06a224 */ /* 0x000fc800078e0003 */
[----:B------:R-:W-:-:S04]  /*11490*/  @!P2 IMAD.WIDE R6, R60, 0x4, R6 ;  /* 0x000000043c06a825 */ /* 0x000fc800078e0206 */
[----:B------:R-:W-:Y:S02]  /*114a0*/  IMAD.MOV.U32 R60, RZ, RZ, R57 ;  /* 0x000000ffff3c7224 */ /* 0x000fe400078e0039 */
[----:B------:R-:W-:Y:S01]  /*114b0*/  IMAD.MOV.U32 R57, RZ, RZ, R8 ;  /* 0x000000ffff397224 */ /* 0x000fe200078e0008 */
[C---:B------:R-:W-:Y:S01]  /*114c0*/  @!P3 LEA R8, P4, R73.reuse, R3, 0x2 ;  /* 0x000000034908b211 */ /* 0x040fe200078810ff */
[----:B------:R-:W-:Y:S02]  /*114d0*/  IMAD.MOV.U32 R61, RZ, RZ, R25 ;  /* 0x000000ffff3d7224 */ /* 0x000fe400078e0019 */
[----:B------:R-:W-:Y:S02]  /*114e0*/  IMAD.MOV.U32 R25, RZ, RZ, R15 ;  /* 0x000000ffff197224 */ /* 0x000fe400078e000f */
[----:B------:R-:W-:Y:S01]  /*114f0*/  IMAD.MOV.U32 R15, RZ, RZ, R9 ;  /* 0x000000ffff0f7224 */ /* 0x000fe200078e0009 */
[----:B------:R-:W-:Y:S02]  /*11500*/  @!P3 LEA.HI.X R9, R73, R10, R85, 0x2, P4 ;  /* 0x0000000a4909b211 */ /* 0x000fe400020f1455 */
[----:B------:R-:W3:Y:S01]  /*11510*/  LDL R85, [R1+0x13c] ;  /* 0x00013c0001557983 */ /* 0x000ee20000100800 */
[----:B------:R-:W-:-:S03]  /*11520*/  ISETP.GE.AND P0, PT, R76, UR4, PT ;  /* 0x000000044c007c0c */ /* 0x000fc6000bf06270 */
[----:B------:R-:W4:Y:S04]  /*11530*/  LDL R73, [R1+0x138] ;  /* 0x0001380001497983 */ /* 0x000f280000100800 */
[----:B------:R-:W-:Y:S04]  /*11540*/  @!P2 ST.E.64 desc[UR40][R6.64], R26 ;  /* 0x0000001a0600a985 */ /* 0x000fe8000c101b28 */
[----:B------:R0:W-:Y:S02]  /*11550*/  @!P3 ST.E.64 desc[UR40][R8.64], R30 ;  /* 0x0000001e0800b985 */ /* 0x0001e4000c101b28 */
[----:B0-----:R-:W-:-:S02]  /*11560*/  @!P0 LEA R8, P4, R76, R3, 0x2 ;  /* 0x000000034c088211 */ /* 0x001fc400078810ff */
[----:B------:R-:W-:Y:S02]  /*11570*/  ISETP.GE.AND P1, PT, R64, UR4, PT ;  /* 0x0000000440007c0c */ /* 0x000fe4000bf26270 */
[----:B---3--:R-:W-:Y:S02]  /*11580*/  @!P0 LEA.HI.X R9, R76, R10, R85, 0x2, P4 ;  /* 0x0000000a4c098211 */ /* 0x008fe400020f1455 */
[----:B------:R-:W3:Y:S01]  /*11590*/  LDL R85, [R1+0x134] ;  /* 0x0001340001557983 */ /* 0x000ee20000100800 */
[----:B------:R-:W-:-:S08]  /*115a0*/  ISETP.GE.AND P2, PT, R69, UR4, PT ;  /* 0x0000000445007c0c */ /* 0x000fd0000bf46270 */
[CC--:B------:R-:W-:Y:S01]  /*115b0*/  @!P1 LEA R6, P5, R64.reuse, R3.reuse, 0x2 ;  /* 0x0000000340069211 */ /* 0x0c0fe200078a10ff */
[----:B------:R-:W5:Y:S03]  /*115c0*/  LDL R76, [R1+0x90] ;  /* 0x00009000014c7983 */ /* 0x000f660000100800 */
[----:B------:R-:W-:Y:S02]  /*115d0*/  @!P1 LEA.HI.X R7, R64, R10, R72, 0x2, P5 ;  /* 0x0000000a40079211 */ /* 0x000fe400028f1448 */
[----:B------:R-:W-:Y:S01]  /*115e0*/  ISETP.GE.AND P3, PT, R81, UR4, PT ;  /* 0x0000000451007c0c */ /* 0x000fe2000bf66270 */
[----:B------:R-:W2:Y:S04]  /*115f0*/  LDL R72, [R1+0x94] ;  /* 0x0000940001487983 */ /* 0x000ea80000100800 */
[----:B------:R0:W-:Y:S04]  /*11600*/  @!P1 ST.E.64 desc[UR40][R6.64], R34 ;  /* 0x0000002206009985 */ /* 0x0001e8000c101b28 */
[----:B------:R1:W-:Y:S01]  /*11610*/  @!P0 ST.E.64 desc[UR40][R8.64], R38 ;  /* 0x0000002608008985 */ /* 0x0003e2000c101b28 */
[----:B0-----:R-:W-:-:S04]  /*11620*/  @!P2 LEA R6, P5, R69, R3, 0x2 ;  /* 0x000000034506a211 */ /* 0x001fc800078a10ff */
[----:B----4-:R-:W-:Y:S02]  /*11630*/  @!P2 LEA.HI.X R7, R69, R10, R73, 0x2, P5 ;  /* 0x0000000a4507a211 */ /* 0x010fe400028f1449 */
[----:B------:R-:W4:Y:S01]  /*11640*/  LDL R73, [R1+0x130] ;  /* 0x0001300001497983 */ /* 0x000f220000100800 */
[----:B-1----:R-:W-:Y:S02]  /*11650*/  @!P3 LEA R8, P4, R81, R3, 0x2 ;  /* 0x000000035108b211 */ /* 0x002fe400078810ff */
[----:B------:R-:W-:Y:S01]  /*11660*/  ISETP.GE.AND P1, PT, R65, UR4, PT ;  /* 0x0000000441007c0c */ /* 0x000fe2000bf26270 */
[----:B------:R-:W-:Y:S01]  /*11670*/  IMAD.MOV.U32 R64, RZ, RZ, R60 ;  /* 0x000000ffff407224 */ /* 0x000fe200078e003c */
[----:B------:R0:W-:Y:S01]  /*11680*/  @!P2 ST.E.64 desc[UR40][R6.64], R42 ;  /* 0x0000002a0600a985 */ /* 0x0001e2000c101b28 */
[----:B------:R-:W-:-:S03]  /*11690*/  ISETP.GE.AND P0, PT, R84, UR4, PT ;  /* 0x0000000454007c0c */ /* 0x000fc6000bf06270 */
[----:B------:R-:W5:Y:S01]  /*116a0*/  LDL R69, [R1+0x8c] ;  /* 0x00008c0001457983 */ /* 0x000f620000100800 */
[----:B---3--:R-:W-:-:S03]  /*116b0*/  @!P3 LEA.HI.X R9, R81, R10, R85, 0x2, P4 ;  /* 0x0000000a5109b211 */ /* 0x008fc600020f1455 */
[----:B------:R-:W3:Y:S04]  /*116c0*/  LDL R60, [R1+0x98] ;  /* 0x00009800013c7983 */ /* 0x000ee80000100800 */
[----:B------:R-:W2:Y:S01]  /*116d0*/  LDL R81, [R1+0x128] ;  /* 0x0001280001517983 */ /* 0x000ea20000100800 */
[----:B------:R-:W-:Y:S02]  /*116e0*/  ISETP.GE.AND P2, PT, R77, UR4, PT ;  /* 0x000000044d007c0c */ /* 0x000fe4000bf46270 */
[C---:B0-----:R-:W-:Y:S01]  /*116f0*/  @!P1 LEA R6, P5, R65.reuse, R3, 0x2 ;  /* 0x0000000341069211 */ /* 0x041fe200078a10ff */
[----:B------:R-:W5:Y:S04]  /*11700*/  LDL R85, [R1+0x12c] ;  /* 0x00012c0001557983 */ /* 0x000f680000100800 */
[----:B------:R0:W-:Y:S01]  /*11710*/  @!P3 ST.E.64 desc[UR40][R8.64], R46 ;  /* 0x0000002e0800b985 */ /* 0x0001e2000c101b28 */
[----:B----4-:R-:W-:-:S02]  /*11720*/  @!P1 LEA.HI.X R7, R65, R10, R73, 0x2, P5 ;  /* 0x0000000a41079211 */ /* 0x010fc400028f1449 */
[----:B0-----:R-:W-:Y:S02]  /*11730*/  @!P0 LEA R8, P4, R84, R3, 0x2 ;  /* 0x0000000354088211 */ /* 0x001fe400078810ff */
[----:B------:R-:W-:Y:S01]  /*11740*/  ISETP.GE.AND P3, PT, R80, UR4, PT ;  /* 0x0000000450007c0c */ /* 0x000fe2000bf66270 */
[----:B------:R0:W-:Y:S01]  /*11750*/  @!P1 ST.E.64 desc[UR40][R6.64], R4 ;  /* 0x0000000406009985 */ /* 0x0001e2000c101b28 */
[----:B------:R-:W-:-:S03]  /*11760*/  IMAD.MOV.U32 R65, RZ, RZ, R61 ;  /* 0x000000ffff417224 */ /* 0x000fc600078e003d */
[----:B------:R-:W4:Y:S01]  /*11770*/  LDL R73, [R1+0x88] ;  /* 0x0000880001497983 */ /* 0x000f220000100800 */
[----:B0-----:R-:W-:-:S03]  /*11780*/  @!P2 LEA R4, P5, R77, R3, 0x2 ;  /* 0x000000034d04a211 */ /* 0x001fc600078a10ff */
[----:B------:R-:W4:Y:S01]  /*11790*/  LDL R61, [R1+0x84] ;  /* 0x00008400013d7983 */ /* 0x000f220000100800 */
[----:B--2---:R-:W-:-:S03]  /*117a0*/  @!P2 LEA.HI.X R5, R77, R10, R81, 0x2, P5 ;  /* 0x0000000a4d05a211 */ /* 0x004fc600028f1451 */
[----:B------:R-:W2:Y:S01]  /*117b0*/  LDL R77, [R1+0x120] ;  /* 0x00012000014d7983 */ /* 0x000ea20000100800 */
[----:B------:R-:W-:Y:S02]  /*117c0*/  ISETP.GE.AND P1, PT, R68, UR4, PT ;  /* 0x0000000444007c0c */ /* 0x000fe4000bf26270 */
[----:B-----5:R-:W-:Y:S01]  /*117d0*/  @!P0 LEA.HI.X R9, R84, R10, R85, 0x2, P4 ;  /* 0x0000000a54098211 */ /* 0x020fe200020f1455 */
[----:B------:R-:W5:Y:S04]  /*117e0*/  LDL R81, [R1+0x124] ;  /* 0x0001240001517983 */ /* 0x000f680000100800 */
[----:B------:R-:W-:Y:S04]  /*117f0*/  @!P0 ST.E.64 desc[UR40][R8.64], R54 ;  /* 0x0000003608008985 */ /* 0x000fe8000c101b28 */
[----:B------:R0:W-:Y:S02]  /*11800*/  @!P2 ST.E.64 desc[UR40][R4.64], R58 ;  /* 0x0000003a0400a985 */ /* 0x0001e4000c101b28 */
[----:B0-----:R-:W-:-:S04]  /*11810*/  @!P1 LEA R4, P5, R68, R3, 0x2 ;  /* 0x0000000344049211 */ /* 0x001fc800078a10ff */
[-C--:B--2---:R-:W-:Y:S02]  /*11820*/  @!P1 LEA.HI.X R5, R68, R10.reuse, R77, 0x2, P5 ;  /* 0x0000000a44059211 */ /* 0x084fe400028f144d */
[----:B------:R-:W2:Y:S01]  /*11830*/  LDL R77, [R1+0x118] ;  /* 0x00011800014d7983 */ /* 0x000ea20000100800 */
[----:B------:R-:W-:Y:S02]  /*11840*/  ISETP.GE.AND P2, PT, R72, UR4, PT ;  /* 0x0000000448007c0c */ /* 0x000fe4000bf46270 */
[CC--:B------:R-:W-:Y:S01]  /*11850*/  @!P3 LEA R6, P4, R80.reuse, R3.reuse, 0x2 ;  /* 0x000000035006b211 */ /* 0x0c0fe200078810ff */
[----:B------:R-:W4:Y:S03]  /*11860*/  LDL R68, [R1+0x80] ;  /* 0x0000800001447983 */ /* 0x000f260000100800 */
[----:B-----5:R-:W-:Y:S02]  /*11870*/  @!P3 LEA.HI.X R7, R80, R10, R81, 0x2, P4 ;  /* 0x0000000a5007b211 */ /* 0x020fe400020f1451 */
[----:B------:R-:W5:Y:S04]  /*11880*/  LDL R80, [R1+0x11c] ;  /* 0x00011c0001507983 */ /* 0x000f680000100800 */
[----:B------:R-:W-:Y:S04]  /*11890*/  @!P3 ST.E.64 desc[UR40][R6.64], R62 ;  /* 0x0000003e0600b985 */ /* 0x000fe8000c101b28 */
[----:B------:R0:W-:Y:S02]  /*118a0*/  @!P1 ST.E.64 desc[UR40][R4.64], R66 ;  /* 0x0000004204009985 */ /* 0x0001e4000c101b28 */
[----:B0-----:R-:W-:-:S04]  /*118b0*/  @!P2 LEA R4, P5, R72, R3, 0x2 ;  /* 0x000000034804a211 */ /* 0x001fc800078a10ff */
[----:B--2---:R-:W-:Y:S02]  /*118c0*/  @!P2 LEA.HI.X R5, R72, R10, R77, 0x2, P5 ;  /* 0x0000000a4805a211 */ /* 0x004fe400028f144d */
[----:B------:R-:W2:Y:S01]  /*118d0*/  LDL R72, [R1+0x110] ;  /* 0x0001100001487983 */ /* 0x000ea20000100800 */
[----:B---3--:R-:W-:-:S03]  /*118e0*/  ISETP.GE.AND P0, PT, R60, UR4, PT ;  /* 0x000000043c007c0c */ /* 0x008fc6000bf06270 */
[----:B------:R-:W3:Y:S01]  /*118f0*/  LDL R77, [R1+0x114] ;  /* 0x00011400014d7983 */ /* 0x000ee20000100800 */
[----:B------:R-:W-:-:S09]  /*11900*/  ISETP.GE.AND P1, PT, R69, UR4, PT ;  /* 0x0000000445007c0c */ /* 0x000fd2000bf26270 */
[----:B------:R-:W-:-:S04]  /*11910*/  @!P0 LEA R6, P4, R60, R3, 0x2 ;  /* 0x000000033c068211 */ /* 0x000fc800078810ff */
[----:B-----5:R-:W-:Y:S02]  /*11920*/  @!P0 LEA.HI.X R7, R60, R10, R80, 0x2, P4 ;  /* 0x0000000a3c078211 */ /* 0x020fe400020f1450 */
[----:B------:R-:W-:Y:S01]  /*11930*/  ISETP.GE.AND P3, PT, R76, UR4, PT ;  /* 0x000000044c007c0c */ /* 0x000fe2000bf66270 */
[----:B------:R-:W5:Y:S04]  /*11940*/  LDL R60, [R1+0x78] ;  /* 0x00007800013c7983 */ /* 0x000f680000100800 */
[----:B------:R-:W-:Y:S04]  /*11950*/  @!P0 ST.E.64 desc[UR40][R6.64], R70 ;  /* 0x0000004606008985 */ /* 0x000fe8000c101b28 */
[----:B------:R0:W-:Y:S02]  /*11960*/  @!P2 ST.E.64 desc[UR40][R4.64], R74 ;  /* 0x0000004a0400a985 */ /* 0x0001e4000c101b28 */
[----:B0-----:R-:W-:-:S04]  /*11970*/  @!P1 LEA R4, P5, R69, R3, 0x2 ;  /* 0x0000000345049211 */ /* 0x001fc800078a10ff */
[-C--:B--2---:R-:W-:Y:S02]  /*11980*/  @!P1 LEA.HI.X R5, R69, R10.reuse, R72, 0x2, P5 ;  /* 0x0000000a45059211 */ /* 0x084fe400028f1448 */
[----:B------:R-:W2:Y:S01]  /*11990*/  LDL R72, [R1+0x108] ;  /* 0x0001080001487983 */ /* 0x000ea20000100800 */
[C---:B------:R-:W-:Y:S02]  /*119a0*/  @!P3 LEA R6, P4, R76.reuse, R3, 0x2 ;  /* 0x000000034c06b211 */ /* 0x040fe400078810ff */
[----:B----4-:R-:W-:Y:S01]  /*119b0*/  ISETP.GE.AND P2, PT, R61, UR4, PT ;  /* 0x000000043d007c0c */ /* 0x010fe2000bf46270 */
[----:B------:R-:W4:Y:S01]  /*119c0*/  LDL R69, [R1+0x104] ;  /* 0x0001040001457983 */ /* 0x000f220000100800 */
[----:B---3--:R-:W-:-:S03]  /*119d0*/  @!P3 LEA.HI.X R7, R76, R10, R77, 0x2, P4 ;  /* 0x0000000a4c07b211 */ /* 0x008fc600020f144d */
[----:B------:R-:W3:Y:S04]  /*119e0*/  LDL R76, [R1+0x10c] ;  /* 0x00010c00014c7983 */ /* 0x000ee80000100800 */
[----:B------:R-:W-:Y:S04]  /*119f0*/  @!P3 ST.E.64 desc[UR40][R6.64], R78 ;  /* 0x0000004e0600b985 */ /* 0x000fe8000c101b28 */
[----:B------:R0:W-:Y:S02]  /*11a00*/  @!P1 ST.E.64 desc[UR40][R4.64], R82 ;  /* 0x0000005204009985 */ /* 0x0001e4000c101b28 */
[----:B0-----:R-:W-:-:S02]  /*11a10*/  @!P2 LEA R4, P5, R61, R3, 0x2 ;  /* 0x000000033d04a211 */ /* 0x001fc400078a10ff */
[----:B------:R-:W-:Y:S02]  /*11a20*/  ISETP.GE.AND P0, PT, R73, UR4, PT ;  /* 0x0000000449007c0c */ /* 0x000fe4000bf06270 */
[----:B--2---:R-:W-:Y:S02]  /*11a30*/  @!P2 LEA.HI.X R5, R61, R10, R72, 0x2, P5 ;  /* 0x0000000a3d05a211 */ /* 0x004fe400028f1448 */
[----:B------:R-:W2:Y:S01]  /*11a40*/  LDL R61, [R1+0xfc] ;  /* 0x0000fc00013d7983 */ /* 0x000ea20000100800 */
[----:B------:R-:W-:-:S08]  /*11a50*/  ISETP.GE.AND P3, PT, R68, UR4, PT ;  /* 0x0000000444007c0c */ /* 0x000fd0000bf66270 */
[C---:B------:R-:W-:Y:S02]  /*11a60*/  @!P0 LEA R6, P4, R73.reuse, R3, 0x2 ;  /* 0x0000000349068211 */ /* 0x040fe400078810ff */
[----:B------:R-:W-:Y:S02]  /*11a70*/  ISETP.GE.AND P1, PT, R64, UR4, PT ;  /* 0x0000000440007c0c */ /* 0x000fe4000bf26270 */
[----:B---3--:R-:W-:-:S05]  /*11a80*/  @!P0 LEA.HI.X R7, R73, R10, R76, 0x2, P4 ;  /* 0x0000000a49078211 */ /* 0x008fca00020f144c */
[----:B------:R0:W-:Y:S01]  /*11a90*/  @!P0 ST.E.64 desc[UR40][R6.64], R86 ;  /* 0x0000005606008985 */ /* 0x0001e2000c101b28 */
[----:B-----5:R-:W-:-:S03]  /*11aa0*/  ISETP.GE.AND P0, PT, R60, UR4, PT ;  /* 0x000000043c007c0c */ /* 0x020fc6000bf06270 */
[----:B------:R1:W-:Y:S01]  /*11ab0*/  @!P2 ST.E.64 desc[UR40][R4.64], R90 ;  /* 0x0000005a0400a985 */ /* 0x0003e2000c101b28 */
[----:B------:R-:W-:Y:S02]  /*11ac0*/  ISETP.GE.AND P2, PT, R56, UR4, PT ;  /* 0x0000000438007c0c */ /* 0x000fe4000bf46270 */
[-C--:B0-----:R-:W-:Y:S02]  /*11ad0*/  @!P3 LEA R6, P4, R68, R3.reuse, 0x2 ;  /* 0x000000034406b211 */ /* 0x081fe400078810ff */
[----:B-1----:R-:W-:Y:S02]  /*11ae0*/  @!P1 LEA R4, P5, R64, R3, 0x2 ;  /* 0x0000000340049211 */ /* 0x002fe400078a10ff */
[-C--:B----4-:R-:W-:Y:S02]  /*11af0*/  @!P3 LEA.HI.X R7, R68, R10.reuse, R69, 0x2, P4 ;  /* 0x0000000a4407b211 */ /* 0x090fe400020f1445 */
[----:B------:R-:W-:Y:S02]  /*11b00*/  @!P1 LEA.HI.X R5, R64, R10, R65, 0x2, P5 ;  /* 0x0000000a40059211 */ /* 0x000fe400028f1441 */
[----:B------:R-:W-:Y:S01]  /*11b10*/  ISETP.GE.AND P4, PT, R52, UR4, PT ;  /* 0x0000000434007c0c */ /* 0x000fe2000bf86270 */
[----:B------:R0:W-:Y:S01]  /*11b20*/  @!P3 ST.E.64 desc[UR40][R6.64], R94 ;  /* 0x0000005e0600b985 */ /* 0x0001e2000c101b28 */
[----:B------:R-:W-:-:S03]  /*11b30*/  ISETP.GE.AND P3, PT, R45, UR4, PT ;  /* 0x000000042d007c0c */ /* 0x000fc6000bf66270 */
[----:B------:R1:W-:Y:S01]  /*11b40*/  @!P1 ST.E.64 desc[UR40][R4.64], R98 ;  /* 0x0000006204009985 */ /* 0x0003e2000c101b28 */
[-C--:B0-----:R-:W-:Y:S02]  /*11b50*/  @!P0 LEA R6, P5, R60, R3.reuse, 0x2 ;  /* 0x000000033c068211 */ /* 0x081fe400078a10ff */
[----:B-1----:R-:W-:-:S04]  /*11b60*/  @!P2 LEA R4, P1, R56, R3, 0x2 ;  /* 0x000000033804a211 */ /* 0x002fc800078210ff */
[-C--:B------:R-:W-:Y:S02]  /*11b70*/  @!P2 LEA.HI.X R5, R56, R10.reuse, R57, 0x2, P1 ;  /* 0x0000000a3805a211 */ /* 0x080fe400008f1439 */
[----:B------:R-:W-:Y:S02]  /*11b80*/  ISETP.GE.AND P1, PT, R41, UR4, PT ;  /* 0x0000000429007c0c */ /* 0x000fe4000bf26270 */
[----:B--2---:R-:W-:-:S05]  /*11b90*/  @!P0 LEA.HI.X R7, R60, R10, R61, 0x2, P5 ;  /* 0x0000000a3c078211 */ /* 0x004fca00028f143d */
[----:B------:R0:W-:Y:S04]  /*11ba0*/  @!P0 ST.E.64 desc[UR40][R6.64], R102 ;  /* 0x0000006606008985 */ /* 0x0001e8000c101b28 */
[----:B------:R1:W-:Y:S01]  /*11bb0*/  @!P2 ST.E.64 desc[UR40][R4.64], R106 ;  /* 0x0000006a0400a985 */ /* 0x0003e2000c101b28 */
[----:B------:R-:W-:Y:S02]  /*11bc0*/  ISETP.GE.AND P2, PT, R37, UR4, PT ;  /* 0x0000000425007c0c */ /* 0x000fe4000bf46270 */
[CC--:B0-----:R-:W-:Y:S02]  /*11bd0*/  @!P4 LEA R6, P0, R52.reuse, R3.reuse, 0x2 ;  /* 0x000000033406c211 */ /* 0x0c1fe400078010ff */
[----:B-1----:R-:W-:Y:S02]  /*11be0*/  @!P3 LEA R4, P5, R45, R3, 0x2 ;  /* 0x000000032d04b211 */ /* 0x002fe400078a10ff */
[----:B------:R-:W-:-:S02]  /*11bf0*/  @!P4 LEA.HI.X R7, R52, R10, R53, 0x2, P0 ;  /* 0x0000000a3407c211 */ /* 0x000fc400000f1435 */
[----:B------:R-:W-:Y:S02]  /*11c00*/  ISETP.GE.AND P0, PT, R33, UR4, PT ;  /* 0x0000000421007c0c */ /* 0x000fe4000bf06270 */
[----:B------:R-:W-:Y:S01]  /*11c10*/  @!P3 LEA.HI.X R5, R45, R10, R48, 0x2, P5 ;  /* 0x0000000a2d05b211 */ /* 0x000fe200028f1430 */
[----:B------:R0:W-:Y:S04]  /*11c20*/  @!P4 ST.E.64 desc[UR40][R6.64], R110 ;  /* 0x0000006e0600c985 */ /* 0x0001e8000c101b28 */
[----:B------:R1:W-:Y:S01]  /*11c30*/  @!P3 ST.E.64 desc[UR40][R4.64], R114 ;  /* 0x000000720400b985 */ /* 0x0003e2000c101b28 */
[----:B------:R-:W-:Y:S02]  /*11c40*/  ISETP.GE.AND P3, PT, R29, UR4, PT ;  /* 0x000000041d007c0c */ /* 0x000fe4000bf66270 */
[----:B0-----:R-:W-:-:S02]  /*11c50*/  @!P1 LEA R6, P4, R41, R3, 0x2 ;  /* 0x0000000329069211 */ /* 0x001fc400078810ff */
[-C--:B-1----:R-:W-:Y:S02]  /*11c60*/  @!P2 LEA R4, P5, R37, R3.reuse, 0x2 ;  /* 0x000000032504a211 */ /* 0x082fe400078a10ff */
[-C--:B------:R-:W-:Y:S02]  /*11c70*/  @!P1 LEA.HI.X R7, R41, R10.reuse, R44, 0x2, P4 ;  /* 0x0000000a29079211 */ /* 0x080fe400020f142c */
[----:B------:R-:W-:Y:S02]  /*11c80*/  @!P0 LEA R8, P4, R33, R3, 0x2 ;  /* 0x0000000321088211 */ /* 0x000fe400078810ff */
[-C--:B------:R-:W-:Y:S01]  /*11c90*/  @!P2 LEA.HI.X R5, R37, R10.reuse, R40, 0x2, P5 ;  /* 0x0000000a2505a211 */ /* 0x080fe200028f1428 */
[----:B------:R-:W-:Y:S01]  /*11ca0*/  @!P1 ST.E.64 desc[UR40][R6.64], R118 ;  /* 0x0000007606009985 */ /* 0x000fe2000c101b28 */
[----:B------:R-:W-:Y:S02]  /*11cb0*/  ISETP.GE.AND P1, PT, R25, UR4, PT ;  /* 0x0000000419007c0c */ /* 0x000fe4000bf26270 */
[----:B------:R-:W-:-:S02]  /*11cc0*/  @!P0 LEA.HI.X R9, R33, R10, R36, 0x2, P4 ;  /* 0x0000000a21098211 */ /* 0x000fc400020f1424 */
[----:B------:R-:W-:Y:S01]  /*11cd0*/  ISETP.GE.AND P4, PT, R12, UR4, PT ;  /* 0x000000040c007c0c */ /* 0x000fe2000bf86270 */
[----:B------:R0:W-:Y:S01]  /*11ce0*/  @!P2 ST.E.64 desc[UR40][R4.64], R122 ;  /* 0x0000007a0400a985 */ /* 0x0001e2000c101b28 */
[----:B------:R-:W-:-:S03]  /*11cf0*/  ISETP.GE.AND P2, PT, R21, UR4, PT ;  /* 0x0000000415007c0c */ /* 0x000fc6000bf46270 */
[----:B------:R1:W-:Y:S01]  /*11d00*/  @!P0 ST.E.64 desc[UR40][R8.64], R126 ;  /* 0x0000007e08008985 */ /* 0x0003e2000c101b28 */
[----:B------:R-:W-:Y:S02]  /*11d10*/  ISETP.GE.AND P0, PT, R14, UR4, PT ;  /* 0x000000040e007c0c */ /* 0x000fe4000bf06270 */
[----:B0-----:R-:W-:-:S04]  /*11d20*/  @!P3 LEA R4, P5, R29, R3, 0x2 ;  /* 0x000000031d04b211 */ /* 0x001fc800078a10ff */
[----:B------:R-:W-:Y:S02]  /*11d30*/  @!P3 LEA.HI.X R5, R29, R10, R32, 0x2, P5 ;  /* 0x0000000a1d05b211 */ /* 0x000fe400028f1420 */
[----:B------:R-:W-:-:S03]  /*11d40*/  @!P1 LEA R6, P5, R25, R3, 0x2 ;  /* 0x0000000319069211 */ /* 0x000fc600078a10ff */
[----:B------:R0:W-:Y:S01]  /*11d50*/  @!P3 ST.E.64 desc[UR40][R4.64], R130 ;  /* 0x000000820400b985 */ /* 0x0001e2000c101b28 */
[----:B------:R-:W-:Y:S02]  /*11d60*/  @!P1 LEA.HI.X R7, R25, R10, R28, 0x2, P5 ;  /* 0x0000000a19079211 */ /* 0x000fe400028f141c */
[-C--:B-1----:R-:W-:Y:S02]  /*11d70*/  @!P2 LEA R8, P5, R21, R3.reuse, 0x2 ;  /* 0x000000031508a211 */ /* 0x082fe400078a10ff */
[----:B0-----:R-:W-:-:S04]  /*11d80*/  @!P4 LEA R4, P3, R12, R3, 0x2 ;  /* 0x000000030c04c211 */ /* 0x001fc800078610ff */
[-C--:B------:R-:W-:Y:S02]  /*11d90*/  @!P4 LEA.HI.X R5, R12, R10.reuse, R13, 0x2, P3 ;  /* 0x0000000a0c05c211 */ /* 0x080fe400018f140d */
[C---:B------:R-:W-:Y:S02]  /*11da0*/  @!P0 LEA R12, P3, R14.reuse, R3, 0x2 ;  /* 0x000000030e0c8211 */ /* 0x040fe400078610ff */
[-C--:B------:R-:W-:Y:S02]  /*11db0*/  @!P2 LEA.HI.X R9, R21, R10.reuse, R24, 0x2, P5 ;  /* 0x0000000a1509a211 */ /* 0x080fe400028f1418 */
[----:B------:R-:W-:Y:S01]  /*11dc0*/  @!P0 LEA.HI.X R13, R14, R10, R15, 0x2, P3 ;  /* 0x0000000a0e0d8211 */ /* 0x000fe200018f140f */
[----:B------:R0:W-:Y:S04]  /*11dd0*/  @!P1 ST.E.64 desc[UR40][R6.64], R134 ;  /* 0x0000008606009985 */ /* 0x0001e8000c101b28 */
[----:B------:R0:W-:Y:S04]  /*11de0*/  @!P4 ST.E.64 desc[UR40][R4.64], R138 ;  /* 0x0000008a0400c985 */ /* 0x0001e8000c101b28 */
[----:B------:R0:W-:Y:S04]  /*11df0*/  @!P2 ST.E.64 desc[UR40][R8.64], R142 ;  /* 0x0000008e0800a985 */ /* 0x0001e8000c101b28 */
[----:B------:R0:W-:Y:S01]  /*11e00*/  @!P0 ST.E.64 desc[UR40][R12.64], R146 ;  /* 0x000000920c008985 */ /* 0x0001e2000c101b28 */
[----:B------:R-:W-:-:S13]  /*11e10*/  ISETP.GE.AND P0, PT, R11, UR4, PT ;  /* 0x000000040b007c0c */ /* 0x000fda000bf06270 */
[----:B0-----:R-:W-:Y:S05]  /*11e20*/  @P0 BRA `(.L_x_9812) ;  /* 0x0000001000700947 */ /* 0x001fea0003800000 */
[----:B------:R-:W2:Y:S01]  /*11e30*/  LDL R14, [R1+0xcc] ;  /* 0x0000cc00010e7983 */ /* 0x000ea20000100800 */
[----:B------:R-:W-:-:S04]  /*11e40*/  LEA R4, P0, R11, R3, 0x2 ;  /* 0x000000030b047211 */ /* 0x000fc800078010ff */
[----:B--2---:R-:W-:-:S05]  /*11e50*/  LEA.HI.X R5, R11, R10, R14, 0x2, P0 ;  /* 0x0000000a0b057211 */ /* 0x004fca00000f140e */
[----:B------:R0:W-:Y:S01]  /*11e60*/  ST.E.64 desc[UR40][R4.64], R150 ;  /* 0x0000009604007985 */ /* 0x0001e2000c101b28 */
[----:B------:R-:W-:Y:S05]  /*11e70*/  BRA `(.L_x_9812) ;  /* 0x00000010005c7947 */ /* 0x000fea0003800000 */
.L_x_9799:
[----:B------:R-:W3:Y:S01]  /*11e80*/  LDL.LU R6, [R1+0x30] ;  /* 0x0000300001067983 */ /* 0x000ee20000300800 */
[----:B------:R-:W-:Y:S01]  /*11e90*/  ULDC.64 UR6, c[0x0][0xc08] ;  /* 0x0003020000067ab9 */ /* 0x000fe20000000a00 */
[----:B------:R-:W-:Y:S02]  /*11ea0*/  ULDC.64 UR4, c[0x0][0xc00] ;  /* 0x0003000000047ab9 */ /* 0x000fe40000000a00 */
[----:B------:R-:W2:Y:S04]  /*11eb0*/  LDL.LU R0, [R1+0x34] ;  /* 0x0000340001007983 */ /* 0x000ea80000300800 */
[----:B------:R-:W4:Y:S01]  /*11ec0*/  LDL R8, [R1+0x28] ;  /* 0x0000280001087983 */ /* 0x000f220000100800 */
[----:B------:R-:W-:Y:S01]  /*11ed0*/  ISETP.NE.U32.AND P1, PT, RZ, UR6, PT ;  /* 0x00000006ff007c0c */ /* 0x000fe2000bf25070 */
[----:B------:R-:W-:Y:S01]  /*11ee0*/  IMAD.MOV.U32 R3, RZ, RZ, RZ ;  /* 0x000000ffff037224 */ /* 0x000fe200078e00ff */
[----:B------:R-:W-:-:S02]  /*11ef0*/  ISETP.NE.U32.AND P0, PT, RZ, UR4, PT ;  /* 0x00000004ff007c0c */ /* 0x000fc4000bf05070 */
[----:B------:R-:W-:Y:S02]  /*11f00*/  ISETP.NE.AND.EX P1, PT, RZ, UR7, PT, P1 ;  /* 0x00000007ff007c0c */ /* 0x000fe4000bf25310 */
[----:B------:R-:W-:Y:S02]  /*11f10*/  ISETP.NE.AND.EX P0, PT, RZ, UR5, PT, P0 ;  /* 0x00000005ff007c0c */ /* 0x000fe4000bf05300 */
[----:B---3--:R-:W-:Y:S01]  /*11f20*/  IADD3 R4, P2, R6, UR4, RZ ;  /* 0x0000000406047c10 */ /* 0x008fe2000ff5e0ff */
[----:B------:R-:W-:-:S03]  /*11f30*/  ULDC UR4, c[0x0][0xa88] ;  /* 0x0002a20000047ab9 */ /* 0x000fc60000000800 */
[----:B--2---:R-:W-:-:S05]  /*11f40*/  IADD3.X R5, R0, UR5, RZ, P2, !PT ;  /* 0x0000000500057c10 */ /* 0x004fca00097fe4ff */
[----:B------:R-:W-:Y:S01]  /*11f50*/  @P1 IADD3 R6, P2, R6, UR6, RZ ;  /* 0x0000000606061c10 */ /* 0x000fe2000ff5e0ff */
[----:B------:R-:W-:Y:S01]  /*11f60*/  IMAD.U32 R21, RZ, RZ, UR4 ;  /* 0x00000004ff157e24 */ /* 0x000fe2000f8e00ff */
[----:B------:R2:W5:Y:S02]  /*11f70*/  @P0 LDG.E R3, desc[UR40][R4.64] ;  /* 0x0000002804030981 */ /* 0x000564000c1e1900 */
[----:B------:R-:W-:-:S05]  /*11f80*/  @P1 IADD3.X R7, R0, UR7, RZ, P2, !PT ;  /* 0x0000000700071c10 */ /* 0x000fca00097fe4ff */
[----:B------:R2:W5:Y:S01]  /*11f90*/  @P1 LDG.E R21, desc[UR40][R6.64] ;  /* 0x0000002806151981 */ /* 0x000562000c1e1900 */
[----:B----4-:R-:W-:Y:S01]  /*11fa0*/  ISETP.NE.AND P2, PT, R8, RZ, PT ;  /* 0x000000ff0800720c */ /* 0x010fe20003f45270 */
[----:B------:R-:W3:-:S12]  /*11fb0*/  S2R R0, SR_TID.X ;  /* 0x0000000000007919 */ /* 0x000ed80000002100 */
[----:B------:R-:W4:Y:S01]  /*11fc0*/  @!P2 LDC R8, c[0x0][0xad4] ;  /* 0x0002b500ff08ab82 */ /* 0x000f220000000800 */
[----:B---3--:R-:W-:Y:S01]  /*11fd0*/  VIADD R30, R0, 0xffffff80 ;  /* 0xffffff80001e7836 */ /* 0x008fe20000000000 */
[----:B----4-:R2:W-:Y:S01]  /*11fe0*/  @!P2 STL [R1+0x28], R8 ;  /* 0x000028080100a387 */ /* 0x0105e20000100800 */
[----:B------:R-:W-:-:S03]  /*11ff0*/  ISETP.GT.AND P2, PT, R8, 0x1, PT ;  /* 0x000000010800780c */ /* 0x000fc60003f44270 */
[----:B------:R-:W-:Y:S01]  /*12000*/  ISETP.GT.AND P3, PT, R30, 0x7f, PT ;  /* 0x0000007f1e00780c */ /* 0x000fe20003f64270 */
[----:B------:R-:W-:-:S12]  /*12010*/  @P1 BRA `(.L_x_9817) ;  /* 0x0000000000101947 */ /* 0x000fd80003800000 */
[----:B------:R-:W-:Y:S05]  /*12020*/  @!P0 BRA `(.L_x_9817) ;  /* 0x00000000000c8947 */ /* 0x000fea0003800000 */
[----:B------:R-:W3:Y:S04]  /*12030*/  LDG.E R0, desc[UR40][R4.64] ;  /* 0x0000002804007981 */ /* 0x000ee8000c1e1900 */
[----:B-----5:R-:W3:Y:S02]  /*12040*/  LDG.E R21, desc[UR40][R4.64+0x4] ;  /* 0x0000042804157981 */ /* 0x020ee4000c1e1900 */
[----:B---3--:R-:W-:-:S07]  /*12050*/  IMAD.IADD R21, R21, 0x1, -R0 ;  /* 0x0000000115157824 */ /* 0x008fce00078e0a00 */
.L_x_9817:
        /* <DEDUP_REMOVED lines=8> */
[----:B------:R-:W3:Y:S01]  /*120e0*/  LDC R28, c[0x0][0xbe8] ;  /* 0x0002fa00ff1c7b82 */ /* 0x000ee20000000800 */
[----:B------:R-:W2:Y:S02]  /*120f0*/  S2R R0, SR_TID.X ;  /* 0x0000000000007919 */ /* 0x000ea40000002100 */
[----:B--2---:R-:W-:Y:S02]  /*12100*/  IMAD R0, R4, 0x80, R0 ;  /* 0x0000008004007824 */ /* 0x004fe400078e0200 */
[----:B---3--:R-:W-:Y:S02]  /*12110*/  IMAD R4, R21, R28, RZ ;  /* 0x0000001c15047224 */ /* 0x008fe400078e02ff */
[----:B------:R-:W-:-:S05]  /*12120*/  VIADD R33, R0, 0xffffff80 ;  /* 0xffffff8000217836 */ /* 0x000fca0000000000 */
[----:B------:R-:W-:-:S13]  /*12130*/  ISETP.GE.AND P0, PT, R33, R4, PT ;  /* 0x000000042100720c */ /* 0x000fda0003f06270 */
[----:B------:R-:W-:Y:S05]  /*12140*/  @P0 BRA `(.L_x_9819) ;  /* 0x0000000000b00947 */ /* 0x000fea0003800000 */
[----:B------:R-:W2:Y:S01]  /*12150*/  LDL.LU R32, [R1+0x40] ;  /* 0x0000400001207983 */ /* 0x000ea20000300800 */
[----:B------:R-:W-:Y:S01]  /*12160*/  IMAD.MOV.U32 R20, RZ, RZ, 0x9b8 ;  /* 0x000009b8ff147424 */ /* 0x000fe200078e00ff */
[----:B------:R-:W-:Y:S01]  /*12170*/  ISETP.GT.AND P0, PT, R8, 0x1, PT ;  /* 0x000000010800780c */ /* 0x000fe20003f04270 */
[----:B------:R-:W3:Y:S01]  /*12180*/  LDC.64 R10, c[0x0][0xba8] ;  /* 0x0002ea00ff0a7b82 */ /* 0x000ee20000000a00 */
[----:B------:R-:W-:Y:S01]  /*12190*/  ISETP.NE.AND P1, PT, R28, 0x1, PT ;  /* 0x000000011c00780c */ /* 0x000fe20003f25270 */
[----:B------:R-:W-:Y:S01]  /*121a0*/  IMAD.MOV.U32 R25, RZ, RZ, R33 ;  /* 0x000000ffff197224 */ /* 0x000fe200078e0021 */
[----:B------:R-:W-:-:S05]  /*121b0*/  SEL R20, R20, 0x978, P0 ;  /* 0x0000097814147807 */ /* 0x000fca0000000000 */
[----:B------:R-:W4:Y:S08]  /*121c0*/  LDC.64 R4, c[0x0][R20+0x220] ;  /* 0x0000880014047b82 */ /* 0x000f300000000a00 */
[----:B------:R-:W5:Y:S08]  /*121d0*/  LDC.64 R12, c[0x0][R20+0x218] ;  /* 0x00008600140c7b82 */ /* 0x000f700000000a00 */
[----:B------:R-:W0:Y:S08]  /*121e0*/  LDC.64 R6, c[0x0][R20+0x228] ;  /* 0x00008a0014067b82 */ /* 0x000e300000000a00 */
[----:B------:R-:W1:Y:S08]  /*121f0*/  @P1 LDC R0, c[0x0][0xbec] ;  /* 0x0002fb00ff001b82 */ /* 0x000e700000000800 */
[----:B------:R-:W0:Y:S08]  /*12200*/  LDC.64 R8, c[0x0][R20+0x210] ;  /* 0x0000840014087b82 */ /* 0x000e300000000a00 */
[----:B------:R-:W0:Y:S01]  /*12210*/  @P1 LDC R29, c[0x0][0xbf0] ;  /* 0x0002fc00ff1d1b82 */ /* 0x000e220000000800 */
[----:B-1----:R-:W-:-:S07]  /*12220*/  @P1 IMAD.HI.U32 R0, R33, R0, RZ ;  /* 0x0000000021001227 */ /* 0x002fce00078e00ff */
[----:B---3--:R-:W1:Y:S01]  /*12230*/  @!P0 LDC R10, c[0x0][0xb50] ;  /* 0x0002d400ff0a8b82 */ /* 0x008e620000000800 */
[-C--:B----4-:R-:W-:Y:S02]  /*12240*/  IMAD R5, R5, R31.reuse, RZ ;  /* 0x0000001f05057224 */ /* 0x090fe400078e02ff */
[----:B------:R-:W-:-:S05]  /*12250*/  IMAD.WIDE.U32 R14, R4, R31, RZ ;  /* 0x0000001f040e7225 */ /* 0x000fca00078e00ff */
[----:B------:R-:W3:Y:S01]  /*12260*/  @!P0 LDC R11, c[0x0][0xb54] ;  /* 0x0002d500ff0b8b82 */ /* 0x000ee20000000800 */
[-C--:B-----5:R-:W-:Y:S02]  /*12270*/  IMAD R27, R13, R205.reuse, RZ ;  /* 0x000000cd0d1b7224 */ /* 0x0a0fe400078e02ff */
[----:B------:R-:W-:Y:S01]  /*12280*/  IMAD.WIDE.U32 R12, R12, R205, RZ ;  /* 0x000000cd0c0c7225 */ /* 0x000fe200078e00ff */
[----:B0-----:R-:W-:-:S03]  /*12290*/  @P1 SHF.R.U32.HI R25, RZ, R29, R0 ;  /* 0x0000001dff191219 */ /* 0x001fc60000011600 */
        /* <DEDUP_REMOVED lines=18> */
[----:B-1----:R-:W-:Y:S01]  /*123c0*/  LEA R10, P0, R6, R10, 0x2 ;  /* 0x0000000a060a7211 */ /* 0x002fe200078010ff */
[----:B------:R-:W-:Y:S02]  /*123d0*/  IMAD.MOV.U32 R5, RZ, RZ, -0x800000 ;  /* 0xff800000ff057424 */ /* 0x000fe400078e00ff */
[----:B------:R-:W-:-:S05]  /*123e0*/  IMAD.IADD R0, R7, 0x1, R13 ;  /* 0x0000000107007824 */ /* 0x000fca00078e020d */
[----:B---3--:R-:W-:-:S05]  /*123f0*/  LEA.HI.X R11, R6, R11, R0, 0x2, P0 ;  /* 0x0000000b060b7211 */ /* 0x008fca00000f1400 */
[----:B------:R2:W-:Y:S02]  /*12400*/  STG.E desc[UR40][R10.64], R5 ;  /* 0x000000050a007986 */ /* 0x0005e4000c101928 */
.L_x_9819:
[----:B------:R-:W-:Y:S05]  /*12410*/  BSYNC B1 ;  /* 0x0000000000017941 */ /* 0x000fea0003800000 */
.L_x_9818:
[----:B------:R-:W-:Y:S05]  /*12420*/  @P2 BRA `(.L_x_9812) ;  /* 0x0000000800f02947 */ /* 0x000fea0003800000 */
[----:B------:R-:W3:Y:S01]  /*12430*/  LDL R27, [R1+0x3c] ;  /* 0x00003c00011b7983 */ /* 0x000ee20000100800 */
[----:B------:R-:W4:Y:S01]  /*12440*/  LDC R8, c[0x0][0xbe8] ;  /* 0x0002fa00ff087b82 */ /* 0x000f220000000800 */
[----:B--2---:R-:W-:Y:S01]  /*12450*/  SHF.R.S32.HI R5, RZ, 0x1f, R30 ;  /* 0x0000001fff057819 */ /* 0x004fe2000001141e */
[----:B------:R-:W-:Y:S01]  /*12460*/  ULDC.64 UR4, c[0x0][0xaa0] ;  /* 0x0002a80000047ab9 */ /* 0x000fe20000000a00 */
[----:B------:R-:W-:Y:S01]  /*12470*/  ULDC.64 UR6, c[0x0][0xaf0] ;  /* 0x0002bc0000067ab9 */ /* 0x000fe20000000a00 */
[----:B------:R-:W-:Y:S01]  /*12480*/  IMAD R0, R24, UR4, RZ ;  /* 0x0000000418007c24 */ /* 0x000fe2000f8e02ff */
[----:B------:R-:W-:Y:S01]  /*12490*/  LEA.HI R6, R5, R30, RZ, 0x3 ;  /* 0x0000001e05067211 */ /* 0x000fe200078f18ff */
[----:B------:R-:W-:-:S03]  /*124a0*/  IMAD.WIDE.U32 R4, R3, UR4, RZ ;  /* 0x0000000403047c25 */ /* 0x000fc6000f8e00ff */
[----:B------:R-:W-:Y:S01]  /*124b0*/  LOP3.LUT R9, R6, 0xfffffff8, RZ, 0xc0, !PT ;  /* 0xfffffff806097812 */ /* 0x000fe200078ec0ff */
[----:B------:R-:W-:Y:S01]  /*124c0*/  IMAD R7, R3, UR5, R0 ;  /* 0x0000000503077c24 */ /* 0x000fe2000f8e0200 */
[----:B------:R-:W-:Y:S01]  /*124d0*/  SHF.R.S32.HI R25, RZ, 0x3, R6 ;  /* 0x00000003ff197819 */ /* 0x000fe20000011406 */
[----:B------:R-:W-:Y:S01]  /*124e0*/  ULDC.64 UR4, c[0x0][0xae8] ;  /* 0x0002ba0000047ab9 */ /* 0x000fe20000000a00 */
[----:B------:R-:W-:Y:S02]  /*124f0*/  IMAD R6, R26, UR6, RZ ;  /* 0x000000061a067c24 */ /* 0x000fe4000f8e02ff */
[----:B------:R-:W-:Y:S02]  /*12500*/  IMAD.IADD R0, R30, 0x1, -R9 ;  /* 0x000000011e007824 */ /* 0x000fe400078e0a09 */
[----:B------:R-:W-:Y:S02]  /*12510*/  IMAD.IADD R5, R5, 0x1, R7 ;  /* 0x0000000105057824 */ /* 0x000fe400078e0207 */
[----:B------:R-:W-:-:S02]  /*12520*/  IMAD R0, R0, 0x20, R25 ;  /* 0x0000002000007824 */ /* 0x000fc400078e0219 */
[----:B------:R-:W-:Y:S01]  /*12530*/  IMAD.WIDE.U32 R4, R205, UR4, R4 ;  /* 0x00000004cd047c25 */ /* 0x000fe2000f8e0004 */
[----:B----4-:R-:W-:-:S03]  /*12540*/  ISETP.NE.AND P0, PT, R8, 0x1, PT ;  /* 0x000000010800780c */ /* 0x010fc60003f05270 */
[----:B------:R-:W-:Y:S01]  /*12550*/  IMAD R5, R205, UR5, R5 ;  /* 0x00000005cd057c24 */ /* 0x000fe2000f8e0205 */
[----:B------:R-:W-:Y:S01]  /*12560*/  ULDC.64 UR4, c[0x0][0xae0] ;  /* 0x0002b80000047ab9 */ /* 0x000fe20000000a00 */
[C---:B------:R-:W-:Y:S02]  /*12570*/  IMAD R7, R31.reuse, UR7, R6 ;  /* 0x000000071f077c24 */ /* 0x040fe4000f8e0206 */
[----:B------:R-:W-:-:S04]  /*12580*/  IMAD.WIDE.U32 R4, R31, UR6, R4 ;  /* 0x000000061f047c25 */ /* 0x000fc8000f8e0004 */
[----:B------:R-:W-:Y:S02]  /*12590*/  IMAD.IADD R5, R5, 0x1, R7 ;  /* 0x0000000105057824 */ /* 0x000fe400078e0207 */
[----:B------:R-:W2:Y:S08]  /*125a0*/  @P0 LDC R10, c[0x0][0xbec] ;  /* 0x0002fb00ff0a0b82 */ /* 0x000eb00000000800 */
[----:B------:R-:W4:Y:S01]  /*125b0*/  @P0 LDC R11, c[0x0][0xbf0] ;  /* 0x0002fc00ff0b0b82 */ /* 0x000f220000000800 */
[----:B---3--:R-:W-:-:S04]  /*125c0*/  IMAD R9, R27, 0x80, R0 ;  /* 0x000000801b097824 */ /* 0x008fc800078e0200 */
[----:B--2---:R-:W-:-:S04]  /*125d0*/  @P0 IMAD.HI.U32 R0, R9, R10, RZ ;  /* 0x0000000a09000227 */ /* 0x004fc800078e00ff */
[----:B------:R-:W-:Y:S01]  /*125e0*/  IMAD.MOV.U32 R3, RZ, RZ, R9 ;  /* 0x000000ffff037224 */ /* 0x000fe200078e0009 */
[----:B----4-:R-:W-:-:S04]  /*125f0*/  @P0 SHF.R.U32.HI R3, RZ, R11, R0 ;  /* 0x0000000bff030219 */ /* 0x010fc80000011600 */
        /* <DEDUP_REMOVED lines=15> */
[----:B------:R-:W-:-:S04]  /*126f0*/  UMOV UR4, 0xffffffff ;  /* 0xffffffff00047882 */ /* 0x000fc80000000000 */
[----:B------:R-:W-:Y:S01]  /*12700*/  LEA.HI.X R20, R4, UR5, R5, 0x1, P0 ;  /* 0x0000000504147c11 */ /* 0x000fe200080f0c05 */
[----:B------:R-:W-:Y:S06]  /*12710*/  BRA.DIV UR4, `(.L_x_9820) ;  /* 0x0000008e04787947 */ /* 0x000fec000b800000 */
[----:B------:R2:W3:Y:S04]  /*12720*/  SHFL.IDX PT, R0, R20, RZ, 0x181f ;  /* 0x00181fff14007589 */ /* 0x0004e800000e0000 */
[----:B------:R2:W4:Y:S02]  /*12730*/  SHFL.IDX PT, R14, R3, RZ, 0x181f ;  /* 0x00181fff030e7589 */ /* 0x00052400000e0000 */
.L_x_10020:
[----:B------:R-:W-:Y:S01]  /*12740*/  IMAD R21, R21, R8, RZ ;  /* 0x0000000815157224 */ /* 0x000fe200078e02ff */
[----:B------:R-:W-:Y:S01]  /*12750*/  BSSY B1, `(.L_x_9821) ;  /* 0x000001f000017945 */ /* 0x000fe20003800000 */
[----:B------:R-:W-:-:S05]  /*12760*/  IMAD R24, R27, 0x80, R25 ;  /* 0x000000801b187824 */ /* 0x000fca00078e0219 */
        /* <DEDUP_REMOVED lines=17> */
[----:B------:R-:W-:Y:S02]  /*12880*/  @!P2 LEA R6, P4, R10, R14, 0x1 ;  /* 0x0000000e0a06a211 */ /* 0x000fe400078808ff */
[----:B---3--:R-:W-:Y:S02]  /*12890*/  @!P3 LEA.HI.X R5, R211, R0, R9, 0x1, P5 ;  /* 0x00000000d305b211 */ /* 0x008fe400028f0c09 */
[----:B------:R-:W-:-:S02]  /*128a0*/  @!P1 LEA R8, P5, R15, R14, 0x1 ;  /* 0x0000000e0f089211 */ /* 0x000fc400078a08ff */
[----:B------:R-:W-:Y:S01]  /*128b0*/  @!P2 LEA.HI.X R7, R10, R0, R11, 0x1, P4 ;  /* 0x000000000a07a211 */ /* 0x000fe200020f0c0b */
[----:B------:R3:W-:Y:S01]  /*128c0*/  @!P3 ST.E.128 desc[UR40][R4.64], RZ ;  /* 0x000000ff0400b985 */ /* 0x0007e2000c101d28 */
[----:B------:R-:W-:Y:S02]  /*128d0*/  SHF.R.S32.HI R13, RZ, 0x1f, R13 ;  /* 0x0000001fff0d7819 */ /* 0x000fe4000001140d */
[C---:B------:R-:W-:Y:S01]  /*128e0*/  @!P0 LEA R10, P4, R12.reuse, R14, 0x1 ;  /* 0x0000000e0c0a8211 */ /* 0x040fe200078808ff */
[----:B------:R3:W-:Y:S01]  /*128f0*/  @!P2 ST.E.128 desc[UR40][R6.64], RZ ;  /* 0x000000ff0600a985 */ /* 0x0007e2000c101d28 */
[-C--:B------:R-:W-:Y:S02]  /*12900*/  @!P1 LEA.HI.X R9, R15, R0.reuse, R26, 0x1, P5 ;  /* 0x000000000f099211 */ /* 0x080fe400028f0c1a */
[----:B------:R-:W-:-:S03]  /*12910*/  @!P0 LEA.HI.X R11, R12, R0, R13, 0x1, P4 ;  /* 0x000000000c0b8211 */ /* 0x000fc600020f0c0d */
[----:B------:R3:W-:Y:S04]  /*12920*/  @!P1 ST.E.128 desc[UR40][R8.64], RZ ;  /* 0x000000ff08009985 */ /* 0x0007e8000c101d28 */
[----:B------:R3:W-:Y:S02]  /*12930*/  @!P0 ST.E.128 desc[UR40][R10.64], RZ ;  /* 0x000000ff0a008985 */ /* 0x0007e4000c101d28 */
.L_x_9822:
[----:B------:R-:W-:Y:S05]  /*12940*/  BSYNC B1 ;  /* 0x0000000000017941 */ /* 0x000fea0003800000 */
.L_x_9821:
[----:B------:R-:W-:-:S03]  /*12950*/  UMOV UR4, 0xffffffff ;  /* 0xffffffff00047882 */ /* 0x000fc60000000000 */
[----:B------:R-:W-:Y:S05]  /*12960*/  BRA.DIV UR4, `(.L_x_9823) ;  /* 0x0000008e04187947 */ /* 0x000fea000b800000 */
[----:B---3--:R3:W0:Y:S04]  /*12970*/  SHFL.IDX PT, R0, R20, 0x1, 0x181f ;  /* 0x00381f0014007f89 */ /* 0x00862800000e0000 */
[----:B----4-:R3:W4:Y:S02]  /*12980*/  SHFL.IDX PT, R14, R3, 0x1, 0x181f ;  /* 0x00381f00030e7f89 */ /* 0x01072400000e0000 */
.L_x_10024:
[----:B------:R-:W-:Y:S01]  /*12990*/  VIADD R4, R24, 0x20 ;  /* 0x0000002018047836 */ /* 0x000fe20000000000 */
        /* <DEDUP_REMOVED lines=19> */
[----:B0-----:R-:W-:Y:S02]  /*12ad0*/  @!P3 LEA.HI.X R5, R211, R0, R8, 0x1, P5 ;  /* 0x00000000d305b211 */ /* 0x001fe400028f0c08 */
        /* <DEDUP_REMOVED lines=10> */
.L_x_9825:
[----:B------:R-:W-:Y:S05]  /*12b80*/  BSYNC B1 ;  /* 0x0000000000017941 */ /* 0x000fea0003800000 */
.L_x_9824:
[----:B------:R-:W-:-:S03]  /*12b90*/  UMOV UR4, 0xffffffff ;  /* 0xffffffff00047882 */ /* 0x000fc60000000000 */
[----:B------:R-:W-:Y:S05]  /*12ba0*/  BRA.DIV UR4, `(.L_x_9826) ;  /* 0x0000008a04d07947 */ /* 0x000fea000b800000 */
[----:B0-----:R0:W0:Y:S04]  /*12bb0*/  SHFL.IDX PT, R0, R20, 0x2, 0x181f ;  /* 0x00581f0014007f89 */ /* 0x00102800000e0000 */
[----:B----4-:R4:W0:Y:S02]  /*12bc0*/  SHFL.IDX PT, R14, R3, 0x2, 0x181f ;  /* 0x00581f00030e7f89 */ /* 0x01082400000e0000 */
.L_x_10028:
        /* <DEDUP_REMOVED lines=18> */
[CC--:B0-----:R-:W-:Y:S02]  /*12cf0*/  @!P3 LEA R4, P5, R211.reuse, R14.reuse, 0x1 ;  /* 0x0000000ed304b211 */ /* 0x0c1fe400078a08ff */
[----:B------:R-:W-:Y:S02]  /*12d00*/  @!P2 LEA R6, P4, R10, R14, 0x1 ;  /* 0x0000000e0a06a211 */ /* 0x000fe400078808ff */
[----:B------:R-:W-:Y:S02]  /*12d10*/  @!P3 LEA.HI.X R5, R211, R0, R8, 0x1, P5 ;  /* 0x00000000d305b211 */ /* 0x000fe400028f0c08 */
        /* <DEDUP_REMOVED lines=10> */
.L_x_9828:
[----:B------:R-:W-:Y:S05]  /*12dc0*/  BSYNC B1 ;  /* 0x0000000000017941 */ /* 0x000fea0003800000 */
.L_x_9827:
[----:B------:R-:W-:-:S03]  /*12dd0*/  UMOV UR4, 0xffffffff ;  /* 0xffffffff00047882 */ /* 0x000fc60000000000 */
[----:B------:R-:W-:Y:S05]  /*12de0*/  BRA.DIV UR4, `(.L_x_9829) ;  /* 0x0000008a04887947 */ /* 0x000fea000b800000 */
[----:B0-----:R0:W0:Y:S04]  /*12df0*/  SHFL.IDX PT, R0, R20, 0x3, 0x181f ;  /* 0x00781f0014007f89 */ /* 0x00102800000e0000 */
[----:B------:R0:W0:Y:S02]  /*12e00*/  SHFL.IDX PT, R14, R3, 0x3, 0x181f ;  /* 0x00781f00030e7f89 */ /* 0x00002400000e0000 */
.L_x_10032:
[----:B0-234-:R-:W-:-:S05]  /*12e10*/  VIADD R3, R24, 0x60 ;  /* 0x0000006018037836 */ /* 0x01dfca0000000000 */
        /* <DEDUP_REMOVED lines=16> */
[CC--:B------:R-:W-:Y:S02]  /*12f20*/  @!P3 LEA R4, P5, R211.reuse, R14.reuse, 0x1 ;  /* 0x0000000ed304b211 */ /* 0x0c0fe400078a08ff */
        /* <DEDUP_REMOVED lines=12> */
.L_x_9812:
[----:B------:R-:W-:Y:S05]  /*12ff0*/  BSYNC B0 ;  /* 0x0000000000007941 */ /* 0x000fea0003800000 */
.L_x_9798:
[----:B------:R-:W-:Y:S02]  /*13000*/  ULDC UR4, c[0x0][0xc3c] ;  /* 0x00030f0000047ab9 */ /* 0x000fe40000000800 */
[----:B-1----:R-:W-:-:S13]  /*13010*/  ISETP.GE.AND P0, PT, R51, UR4, PT ;  /* 0x0000000433007c0c */ /* 0x002fda000bf06270 */
[----:B------:R-:W-:Y:S05]  /*13020*/  @!P0 BRA `(.L_x_9830) ;  /* 0xfffffee800148947 */ /* 0x000fea000383ffff */
[----:B------:R-:W-:Y:S05]  /*13030*/  BRA `(.L_x_9674) ;  /* 0x0000007000087947 */ /* 0x000fea0003800000 */
.L_x_9672:
[----:B------:R-:W-:-:S08]  /*13040*/  NOP ;  /* 0x0000000000007918 */ /* 0x000fd00000000000 */
[----:B------:R-:W0:-:S00]  /*13050*/  USETMAXREG.DEALLOC.CTAPOOL 0x28 ;  /* 0x00000028000079c8 */ /* 0x000e0000080e0500 */
[----:B0-----:R-:W2:Y:S01]  /*13060*/  LDL.LU R3, [R1] ;  /* 0x0000000001037983 */ /* 0x001ea20000300800 */
[----:B------:R-:W-:Y:S01]  /*13070*/  LOP3.LUT R2, R2, 0x3, RZ, 0xc0, !PT ;  /* 0x0000000302027812 */ /* 0x000fe200078ec0ff */
[----:B------:R-:W-:-:S05]  /*13080*/  IMAD.MOV.U32 R6, RZ, RZ, RZ ;  /* 0x000000ffff067224 */ /* 0x000fca00078e00ff */
[----:B------:R-:W0:Y:S02]  /*13090*/  SHFL.IDX PT, R2, R2, RZ, 0x1f ;  /* 0x00001fff02027589 */ /* 0x000e2400000e0000 */
[----:B0-----:R-:W-:Y:S02]  /*130a0*/  ISETP.NE.AND P0, PT, R2, RZ, PT ;  /* 0x000000ff0200720c */ /* 0x001fe40003f05270 */
[----:B--2---:R-:W-:-:S11]  /*130b0*/  LOP3.LUT R3, R3, 0xffffff7f, RZ, 0xc0, !PT ;  /* 0xffffff7f03037812 */ /* 0x004fd600078ec0ff */
[----:B------:R-:W-:-:S05]  /*130c0*/  @P0 LOP3.LUT R3, R3, 0x80, RZ, 0xfc, !PT ;  /* 0x0000008003030812 */ /* 0x000fca00078efcff */
[----:B------:R0:W-:Y:S01]  /*130d0*/  STL [R1], R3 ;  /* 0x0000000301007387 */ /* 0x0001e20000100800 */
        /* <DEDUP_REMOVED lines=8> */
.L_x_9831:
        /* <DEDUP_REMOVED lines=43> */
.L_x_9835:
        /* <DEDUP_REMOVED lines=37> */
.L_x_9833:
        /* <DEDUP_REMOVED lines=18> */
.L_x_9836:
        /* <DEDUP_REMOVED lines=58> */
.L_x_9834:
[----:B------:R-:W-:Y:S02]  /*13b20*/  IMAD.MOV.U32 R17, RZ, RZ, RZ ;  /* 0x000000ffff117224 */ /* 0x000fe400078e00ff */
[----:B------:R-:W-:Y:S02]  /*13b30*/  IMAD.U32 R16, RZ, RZ, UR6 ;  /* 0x00000006ff107e24 */ /* 0x000fe4000f8e00ff */
[----:B------:R-:W-:-:S07]  /*13b40*/  IMAD.MOV.U32 R18, RZ, RZ, RZ ;  /* 0x000000ffff127224 */ /* 0x000fce00078e00ff */
.L_x_9837:
[----:B------:R-:W-:-:S13]  /*13b50*/  ISETP.NE.AND P0, PT, R7, RZ, PT ;  /* 0x000000ff0700720c */ /* 0x000fda0003f05270 */
[----:B------:R-:W0:Y:S01]  /*13b60*/  @!P0 S2R R3, SR_CgaCtaId ;  /* 0x0000000000038919 */ /* 0x000e220000008800 */
[----:B------:R-:W-:-:S04]  /*13b70*/  @!P0 MOV R2, 0x400 ;  /* 0x0000040000028802 */ /* 0x000fc80000000f00 */
[----:B0-----:R-:W-:-:S05]  /*13b80*/  @!P0 LEA R2, R3, R2, 0x18 ;  /* 0x0000000203028211 */ /* 0x001fca00078ec0ff */
[----:B------:R2:W-:Y:S01]  /*13b90*/  @!P0 STS.128 [R2+0x228d0], R16 ;  /* 0x0228d01002008388 */ /* 0x0005e20000000c00 */
[----:B------:R-:W-:Y:S06]  /*13ba0*/  BAR.ARV 0x5, 0x180 ;  /* 0x0146000000007b1d */ /* 0x000fec0000002000 */
.L_x_9832:
[----:B------:R3:W-:Y:S01]  /*13bb0*/  STL [R1+0x24], RZ ;  /* 0x000024ff01007387 */ /* 0x0007e20000100800 */
[----:B------:R-:W-:Y:S01]  /*13bc0*/  ULDC UR4, c[0x0][0xc3c] ;  /* 0x00030f0000047ab9 */ /* 0x000fe20000000800 */
[----:B------:R-:W-:Y:S01]  /*13bd0*/  IMAD.MOV.U32 R25, RZ, RZ, 0x1 ;  /* 0x00000001ff197424 */ /* 0x000fe200078e00ff */
[----:B-1----:R-:W-:Y:S01]  /*13be0*/  ISETP.GE.AND P0, PT, R19, UR4, PT ;  /* 0x0000000413007c0c */ /* 0x002fe2000bf06270 */
[----:B------:R-:W-:-:S12]  /*13bf0*/  IMAD.MOV.U32 R24, RZ, RZ, RZ ;  /* 0x000000ffff187224 */ /* 0x000fd800078e00ff */
[----:B---3--:R-:W-:Y:S05]  /*13c00*/  @P0 BRA `(.L_x_9838) ;  /* 0x00000060003c0947 */ /* 0x008fea0003800000 */
[----:B------:R-:W1:Y:S01]  /*13c10*/  S2UR UR5, SR_CgaCtaId ;  /* 0x00000000000579c3 */ /* 0x000e620000008800 */
[C---:B--2---:R-:W-:Y:S01]  /*13c20*/  IMAD.SHL.U32 R2, R0.reuse, 0x8, RZ ;  /* 0x0000000800027824 */ /* 0x044fe200078e00ff */
[----:B------:R-:W-:Y:S01]  /*13c30*/  LOP3.LUT R4, R0, 0x7f, RZ, 0xc0, !PT ;  /* 0x0000007f00047812 */ /* 0x000fe200078ec0ff */
[----:B------:R-:W-:Y:S01]  /*13c40*/  UMOV UR4, 0x400 ;  /* 0x0000040000047882 */ /* 0x000fe20000000000 */
[----:B------:R2:W-:Y:S01]  /*13c50*/  STL [R1+0x24], RZ ;  /* 0x000024ff01007387 */ /* 0x0005e20000100800 */
[----:B------:R-:W-:Y:S01]  /*13c60*/  BSSY B8, `(.L_x_9838) ;  /* 0x0000609000087945 */ /* 0x000fe20003800000 */
[----:B0-----:R-:W-:Y:S01]  /*13c70*/  LOP3.LUT R3, R2, 0x1f8, RZ, 0xc0, !PT ;  /* 0x000001f802037812 */ /* 0x001fe200078ec0ff */
[----:B------:R-:W-:Y:S01]  /*13c80*/  IMAD.SHL.U32 R28, R4, 0x8, RZ ;  /* 0x00000008041c7824 */ /* 0x000fe200078e00ff */
[----:B------:R-:W-:Y:S01]  /*13c90*/  LOP3.LUT R2, R2, 0x38, RZ, 0xc0, !PT ;  /* 0x0000003802027812 */ /* 0x000fe200078ec0ff */
[----:B------:R-:W-:Y:S01]  /*13ca0*/  IMAD.MOV.U32 R26, RZ, RZ, 0x1 ;  /* 0x00000001ff1a7424 */ /* 0x000fe200078e00ff */
        /* <DEDUP_REMOVED lines=8> */
[----:B------:R-:W-:Y:S01]  /*13d30*/  LOP3.LUT R4, R37, 0x2, RZ, 0xfc, !PT ;  /* 0x0000000225047812 */ /* 0x000fe200078efcff */
[----:B------:R-:W-:Y:S01]  /*13d40*/  ULDC UR36, c[0x0][0xc] ;  /* 0x0000030000247ab9 */ /* 0x000fe20000000800 */
[----:B------:R-:W-:-:S02]  /*13d50*/  LOP3.LUT R3, R3, 0x70, R0, 0xf8, !PT ;  /* 0x0000007003037812 */ /* 0x000fc400078ef800 */
[C---:B------:R-:W-:Y:S01]  /*13d60*/  LOP3.LUT R0, R2.reuse, 0x40, RZ, 0xfc, !PT ;  /* 0x0000004002007812 */ /* 0x040fe200078efcff */
[----:B-1----:R-:W-:Y:S01]  /*13d70*/  ULEA UR4, UR5, UR4, 0x18 ;  /* 0x0000000405047291 */ /* 0x002fe2000f8ec03f */
[C---:B------:R-:W-:Y:S02]  /*13d80*/  LOP3.LUT R3, R2.reuse, 0x80, RZ, 0xfc, !PT ;  /* 0x0000008002037812 */ /* 0x040fe400078efcff */
[----:B------:R-:W-:-:S03]  /*13d90*/  LOP3.LUT R2, R2, 0xc0, RZ, 0xfc, !PT ;  /* 0x000000c002027812 */ /* 0x000fc600078efcff */
[----:B------:R-:W-:-:S04]  /*13da0*/  IMAD.U32 R22, RZ, RZ, UR4 ;  /* 0x00000004ff167e24 */ /* 0x000fc8000f8e00ff */
[----:B------:R-:W-:-:S05]  /*13db0*/  IMAD R0, R28, 0x2, R22 ;  /* 0x000000021c007824 */ /* 0x000fca00078e0216 */
[----:B------:R2:W-:Y:S02]  /*13dc0*/  STL [R1+0x4], R0 ;  /* 0x0000040001007387 */ /* 0x0005e40000100800 */
.L_x_9939:
[----:B------:R-:W0:Y:S02]  /*13dd0*/  LDC.64 R34, c[0x0][0xc88] ;  /* 0x00032200ff227b82 */ /* 0x000e240000000a00 */
[----:B0-----:R-:W-:-:S06]  /*13de0*/  IMAD.WIDE R34, R19, 0x4, R34 ;  /* 0x0000000413227825 */ /* 0x001fcc00078e0222 */
        /* <DEDUP_REMOVED lines=26> */
[----:B---3--:R-:W-:-:S03]  /*13f90*/  IADD3 R4, P4, R31, UR6, RZ ;  /* 0x000000061f047c10 */ /* 0x008fc6000ff9e0ff */
        /* <DEDUP_REMOVED lines=20> */
[----:B----4-:R-:W-:Y:S06]  /*140e0*/  @P1 BRA `(.L_x_9839) ;  /* 0x0000000000141947 */ /* 0x010fec0003800000 */
[----:B------:R-:W-:Y:S05]  /*140f0*/  @!P0 BRA `(.L_x_9839) ;  /* 0x0000000000108947 */ /* 0x000fea0003800000 */
[----:B------:R-:W2:Y:S04]  /*14100*/  LDG.E R7, desc[UR40][R2.64] ;  /* 0x0000002802077981 */ /* 0x000ea8000c1e1900 */
[----:B------:R-:W2:Y:S02]  /*14110*/  LDG.E R10, desc[UR40][R2.64+0x4] ;  /* 0x00000428020a7981 */ /* 0x000ea4000c1e1900 */
[----:B--2---:R-:W-:-:S05]  /*14120*/  IMAD.IADD R2, R10, 0x1, -R7 ;  /* 0x000000010a027824 */ /* 0x004fca00078e0a07 */
[----:B------:R0:W-:Y:S02]  /*14130*/  STL [R1+0x18], R2 ;  /* 0x0000180201007387 */ /* 0x0001e40000100800 */
.L_x_9839:
        /* <DEDUP_REMOVED lines=14> */
.L_x_9840:
        /* <DEDUP_REMOVED lines=9> */
.L_x_9841:
        /* <DEDUP_REMOVED lines=10> */
[----:B------:R0:W-:Y:S02]  /*14350*/  STL [R1+0x8], R3 ;  /* 0x0000080301007387 */ /* 0x0001e40000100800 */
[----:B------:R-:W-:-:S05]  /*14360*/  IMAD.HI R4, R4, 0x2aaaaaab, RZ ;  /* 0x2aaaaaab04047827 */ /* 0x000fca00078e02ff */
[----:B------:R-:W-:Y:S01]  /*14370*/  SHF.R.U32.HI R2, RZ, 0x1f, R4 ;  /* 0x0000001fff027819 */ /* 0x000fe20000011604 */
[----:B0-----:R-:W-:-:S03]  /*14380*/  IMAD.MOV.U32 R3, RZ, RZ, RZ ;  /* 0x000000ffff037224 */ /* 0x001fc600078e00ff */
[----:B------:R-:W-:Y:S01]  /*14390*/  LEA.HI.SX32 R4, R4, R2, 0x1c ;  /* 0x0000000204047211 */ /* 0x000fe200078fe2ff */
        /* <DEDUP_REMOVED lines=30> */
.L_x_9843:
[----:B------:R-:W-:Y:S05]  /*14580*/  BSYNC B0 ;  /* 0x0000000000007941 */ /* 0x000fea0003800000 */
.L_x_9842:
        /* <DEDUP_REMOVED lines=25> */
.L_x_10035:
[----:B-1----:R-:W-:Y:S02]  /*14720*/  ISETP.NE.AND P0, PT, R14, RZ, PT ;  /* 0x000000ff0e00720c */ /* 0x002fe40003f05270 */
[----:B------:R-:W-:-:S11]  /*14730*/  PLOP3.LUT P6, PT, PT, PT, PT, 0x8, 0x0 ;  /* 0x000000000000781c */ /* 0x000fd60003fce170 */
[----:B------:R-:W-:Y:S05]  /*14740*/  @P0 BRA `(.L_x_9847) ;  /* 0x00000000000c0947 */ /* 0x000fea0003800000 */
[----:B------:R-:W-:-:S03]  /*14750*/  UMOV UR4, 0xffffffff ;  /* 0xffffffff00047882 */ /* 0x000fc60000000000 */
[----:B------:R-:W-:Y:S05]  /*14760*/  BRA.DIV UR4, `(.L_x_9848) ;  /* 0x0000007204a47947 */ /* 0x000fea000b800000 */
[----:B------:R-:W-:-:S13]  /*14770*/  ELECT P6, URZ, PT ;  /* 0x00000000003f782f */ /* 0x000fda00038c0000 */
.L_x_9847:
        /* <DEDUP_REMOVED lines=9> */
.L_x_10038:
[----:B------:R-:W-:Y:S05]  /*14810*/  BSYNC B1 ;  /* 0x0000000000017941 */ /* 0x000fea0003800000 */
.L_x_9849:
        /* <DEDUP_REMOVED lines=10> */
.L_x_10039:
[----:B------:R-:W-:Y:S05]  /*148c0*/  BSYNC B2 ;  /* 0x0000000000027941 */ /* 0x000fea0003800000 */
.L_x_9853:
        /* <DEDUP_REMOVED lines=9> */
.L_x_9856:
[----:B------:R-:W-:Y:S05]  /*14960*/  BSYNC B2 ;  /* 0x0000000000027941 */ /* 0x000fea0003800000 */
.L_x_9855:
        /* <DEDUP_REMOVED lines=12> */
.L_x_9857:
        /* <DEDUP_REMOVED lines=13> */
.L_x_10040:
[----:B------:R-:W-:Y:S05]  /*14b00*/  BSYNC B2 ;  /* 0x0000000000027941 */ /* 0x000fea0003800000 */
.L_x_9858:
        /* <DEDUP_REMOVED lines=11> */
.L_x_9861:
[----:B------:R-:W-:Y:S05]  /*14bc0*/  BSYNC B2 ;  /* 0x0000000000027941 */ /* 0x000fea0003800000 */
.L_x_9860:
        /* <DEDUP_REMOVED lines=9> */
.L_x_9862:
        /* <DEDUP_REMOVED lines=15> */
.L_x_9863:
        /* <DEDUP_REMOVED lines=15> */
.L_x_9864:
        /* <DEDUP_REMOVED lines=15> */
.L_x_9865:
        /* <DEDUP_REMOVED lines=10> */
.L_x_9852:
[----:B------:R-:W-:Y:S05]  /*14fd0*/  BSYNC B1 ;  /* 0x0000000000017941 */ /* 0x000fea0003800000 */
.L_x_9851:
        /* <DEDUP_REMOVED lines=9> */
.L_x_9881:
        /* <DEDUP_REMOVED lines=11> */
.L_x_10041:
[----:B------:R-:W-:Y:S05]  /*15120*/  BSYNC B2 ;  /* 0x0000000000027941 */ /* 0x000fea0003800000 */
.L_x_9868:
        /* <DEDUP_REMOVED lines=9> */
.L_x_9871:
[----:B------:R-:W-:Y:S05]  /*151c0*/  BSYNC B2 ;  /* 0x0000000000027941 */ /* 0x000fea0003800000 */
.L_x_9870:
        /* <DEDUP_REMOVED lines=11> */
.L_x_9872:
        /* <DEDUP_REMOVED lines=13> */
.L_x_10042:
[----:B------:R-:W-:Y:S05]  /*15350*/  BSYNC B2 ;  /* 0x0000000000027941 */ /* 0x000fea0003800000 */
.L_x_9873:
        /* <DEDUP_REMOVED lines=11> */
.L_x_9876:
[----:B------:R-:W-:Y:S05]  /*15410*/  BSYNC B2 ;  /* 0x0000000000027941 */ /* 0x000fea0003800000 */
.L_x_9875:
        /* <DEDUP_REMOVED lines=9> */
.L_x_9877:
        /* <DEDUP_REMOVED lines=15> */
.L_x_9878:
        /* <DEDUP_REMOVED lines=15> */
.L_x_9879:
        /* <DEDUP_REMOVED lines=15> */
.L_x_9880:
        /* <DEDUP_REMOVED lines=10> */
.L_x_9867:
[----:B------:R-:W-:Y:S05]  /*15820*/  BSYNC B1 ;  /* 0x0000000000017941 */ /* 0x000fea0003800000 */
.L_x_9866:
        /* <DEDUP_REMOVED lines=8> */
.L_x_9845:
[----:B------:R-:W-:Y:S05]  /*158b0*/  BSYNC B0 ;  /* 0x0000000000007941 */ /* 0x000fea0003800000 */
.L_x_9844:
        /* <DEDUP_REMOVED lines=33> */
.L_x_9883:
[----:B------:R-:W-:Y:S05]  /*15ad0*/  BSYNC B0 ;  /* 0x0000000000007941 */ /* 0x000fea0003800000 */
.L_x_9882:
        /* <DEDUP_REMOVED lines=23> */
.L_x_9885:
        /* <DEDUP_REMOVED lines=20> */
.L_x_9888:
[----:B------:R-:W-:Y:S05]  /*15d90*/  BSYNC B6 ;  /* 0x0000000000067941 */ /* 0x000fea0003800000 */
.L_x_9887:
        /* <DEDUP_REMOVED lines=20> */
.L_x_9891:
        /* <DEDUP_REMOVED lines=15> */
.L_x_9890:
[----:B------:R-:W-:Y:S05]  /*15fd0*/  BSYNC B6 ;  /* 0x0000000000067941 */ /* 0x000fea0003800000 */
.L_x_9889:
[----:B------:R-:W2:Y:S01]  /*15fe0*/  LDL R20, [R1+0x8] ;  /* 0x0000080001147983 */ /* 0x000ea20000100800 */
[----:B------:R-:W-:Y:S01]  /*15ff0*/  ULDC.64 UR4, c[0x0][0x9f8] ;  /* 0x00027e0000047ab9 */ /* 0x000fe20000000a00 */
[----:B------:R-:W1:Y:S01]  /*16000*/  LDC R8, c[0x0][0x430] ;  /* 0x00010c00ff087b82 */ /* 0x000e620000000800 */
[----:B------:R-:W-:Y:S01]  /*16010*/  ISETP.NE.U32.AND P0, PT, RZ, UR4, PT ;  /* 0x00000004ff007c0c */ /* 0x000fe2000bf05070 */
[----:B------:R-:W3:Y:S03]  /*16020*/  LDL.LU R9, [R1] ;  /* 0x0000000001097983 */ /* 0x000ee60000300800 */
[----:B------:R-:W-:Y:S01]  /*16030*/  ISETP.NE.AND.EX P0, PT, RZ, UR5, PT, P0 ;  /* 0x00000005ff007c0c */ /* 0x000fe2000bf05300 */
[----:B------:R-:W4:-:S12]  /*16040*/  S2R R21, SR_TID.X ;  /* 0x0000000000157919 */ /* 0x000f180000002100 */
[----:B------:R-:W-:Y:S01]  /*16050*/  @P0 IADD3 R2, P1, R31, UR4, RZ ;  /* 0x000000041f020c10 */ /* 0x000fe2000ff3e0ff */
[----:B------:R-:W-:Y:S01]  /*16060*/  VIADD R0, R35, 0xffffffff ;  /* 0xffffffff23007836 */ /* 0x000fe20000000000 */
[----:B------:R-:W1:Y:S01]  /*16070*/  S2R R10, SR_TID.X ;  /* 0x00000000000a7919 */ /* 0x000e620000002100 */
[----:B------:R-:W-:Y:S01]  /*16080*/  ULDC UR4, c[0x0][0x2f4] ;  /* 0x0000bd0000047ab9 */ /* 0x000fe20000000800 */
[----:B0-----:R-:W-:Y:S02]  /*16090*/  @P0 IADD3.X R3, R32, UR5, RZ, P1, !PT ;  /* 0x0000000520030c10 */ /* 0x001fe40008ffe4ff */
[----:B----4-:R-:W-:-:S03]  /*160a0*/  LOP3.LUT R21, R21, 0x7f, RZ, 0xc0, !PT ;  /* 0x0000007f15157812 */ /* 0x010fc600078ec0ff */
[----:B------:R0:W4:Y:S01]  /*160b0*/  @P0 LDG.E R27, desc[UR40][R2.64] ;  /* 0x00000028021b0981 */ /* 0x000122000c1e1900 */
[----:B------:R-:W-:Y:S01]  /*160c0*/  IMAD.MOV.U32 R35, RZ, RZ, RZ ;  /* 0x000000ffff237224 */ /* 0x000fe200078e00ff */
[----:B------:R-:W-:Y:S01]  /*160d0*/  ULDC UR5, c[0x0][0x320] ;  /* 0x0000c80000057ab9 */ /* 0x000fe20000000800 */
[----:B------:R-:W-:Y:S02]  /*160e0*/  SHF.R.U32.HI R33, RZ, 0x3, R21 ;  /* 0x00000003ff217819 */ /* 0x000fe40000011615 */
[----:B------:R-:W0:Y:S01]  /*160f0*/  S2R R21, SR_TID.X ;  /* 0x0000000000157919 */ /* 0x000e220000002100 */
[----:B-1----:R-:W-:-:S13]  /*16100*/  ISETP.NE.AND P1, PT, R8, 0x1, PT ;  /* 0x000000010800780c */ /* 0x002fda0003f25270 */
[----:B------:R-:W1:Y:S08]  /*16110*/  @P1 LDC R5, c[0x0][0x434] ;  /* 0x00010d00ff051b82 */ /* 0x000e700000000800 */
[----:B------:R-:W1:Y:S01]  /*16120*/  @P1 LDC R4, c[0x0][0x438] ;  /* 0x00010e00ff041b82 */ /* 0x000e620000000800 */
[----:B0-----:R-:W-:-:S05]  /*16130*/  IMAD.SHL.U32 R21, R21, 0x10, RZ ;  /* 0x0000001015157824 */ /* 0x001fca00078e00ff */
[----:B------:R-:W-:-:S05]  /*16140*/  LOP3.LUT R21, R33, 0x70, R21, 0xf8, !PT ;  /* 0x0000007021157812 */ /* 0x000fca00078ef815 */
[----:B------:R-:W-:Y:S02]  /*16150*/  IMAD R36, R0, 0x60, R21 ;  /* 0x0000006000247824 */ /* 0x000fe400078e0215 */
[----:B------:R-:W-:-:S05]  /*16160*/  IMAD.SHL.U32 R10, R10, 0x8, RZ ;  /* 0x000000080a0a7824 */ /* 0x000fca00078e00ff */
[----:B------:R-:W-:Y:S01]  /*16170*/  LOP3.LUT R10, R10, 0x38, RZ, 0xc0, !PT ;  /* 0x000000380a0a7812 */ /* 0x000fe200078ec0ff */
[----:B------:R-:W-:Y:S01]  /*16180*/  UMOV UR6, 0xffffffff ;  /* 0xffffffff00067882 */ /* 0x000fe20000000000 */
[----:B--2---:R-:W-:-:S04]  /*16190*/  ISETP.GE.AND P0, PT, R36, R20, PT ;  /* 0x000000142400720c */ /* 0x004fc80003f06270 */
[----:B------:R-:W-:Y:S01]  /*161a0*/  ISETP.GT.U32.OR P0, PT, R21, 0x5f, P0 ;  /* 0x0000005f1500780c */ /* 0x000fe20000704470 */
[----:B------:R-:W-:-:S12]  /*161b0*/  IMAD.IADD R36, R36, 0x1, R30 ;  /* 0x0000000124247824 */ /* 0x000fd800078e021e */
[----:B------:R-:W0:Y:S01]  /*161c0*/  @!P0 LDC.64 R2, c[0x0][0x428] ;  /* 0x00010a00ff028b82 */ /* 0x000e220000000a00 */
[----:B-1----:R-:W-:-:S04]  /*161d0*/  @P1 IMAD.HI.U32 R5, R36, R5, RZ ;  /* 0x0000000524051227 */ /* 0x002fc800078e00ff */
[----:B------:R-:W-:Y:S01]  /*161e0*/  IMAD.MOV.U32 R6, RZ, RZ, R36 ;  /* 0x000000ffff067224 */ /* 0x000fe200078e0024 */
[----:B------:R-:W-:-:S04]  /*161f0*/  @P1 SHF.R.U32.HI R6, RZ, R4, R5 ;  /* 0x00000004ff061219 */ /* 0x000fc80000011605 */
[--C-:B------:R-:W-:Y:S01]  /*16200*/  @!P0 SHF.R.S32.HI R5, RZ, 0x1f, R6.reuse ;  /* 0x0000001fff058819 */ /* 0x100fe20000011406 */
[----:B------:R-:W-:Y:S01]  /*16210*/  @!P0 IMAD.MOV.U32 R4, RZ, RZ, R6 ;  /* 0x000000ffff048224 */ /* 0x000fe200078e0006 */
[----:B----4-:R-:W-:-:S03]  /*16220*/  SHF.R.S32.HI R33, RZ, 0x1f, R27 ;  /* 0x0000001fff217819 */ /* 0x010fc6000001141b */
[----:B0-----:R-:W-:-:S04]  /*16230*/  @!P0 IMAD.WIDE.U32 R4, R27, R2, R4 ;  /* 0x000000021b048225 */ /* 0x001fc800078e0004 */
[----:B------:R-:W-:-:S04]  /*16240*/  @!P0 IMAD R7, R33, R2, RZ ;  /* 0x0000000221078224 */ /* 0x000fc800078e02ff */
[----:B------:R-:W-:Y:S02]  /*16250*/  @!P0 IMAD R7, R27, R3, R7 ;  /* 0x000000031b078224 */ /* 0x000fe400078e0207 */
[----:B------:R-:W0:Y:S02]  /*16260*/  @!P0 LDC.64 R2, c[0x0][0x418] ;  /* 0x00010600ff028b82 */ /* 0x000e240000000a00 */
[----:B------:R-:W-:Y:S01]  /*16270*/  @!P0 IMAD.IADD R7, R5, 0x1, R7 ;  /* 0x0000000105078824 */ /* 0x000fe200078e0207 */
[----:B0-----:R-:W-:-:S04]  /*16280*/  @!P0 LEA R2, P1, R4, R2, 0x2 ;  /* 0x0000000204028211 */ /* 0x001fc800078210ff */
[----:B------:R-:W-:-:S05]  /*16290*/  @!P0 LEA.HI.X R3, R4, R3, R7, 0x2, P1 ;  /* 0x0000000304038211 */ /* 0x000fca00008f1407 */
[----:B------:R0:W5:Y:S01]  /*162a0*/  @!P0 LDG.E R35, desc[UR40][R2.64] ;  /* 0x0000002802238981 */ /* 0x000162000c1e1900 */
[----:B------:R-:W-:Y:S02]  /*162b0*/  ISETP.GT.U32.AND P0, PT, R21, 0x5f, PT ;  /* 0x0000005f1500780c */ /* 0x000fe40003f04070 */
[----:B------:R-:W1:Y:S01]  /*162c0*/  S2R R21, SR_TID.X ;  /* 0x0000000000157919 */ /* 0x000e620000002100 */
[----:B------:R-:W-:Y:S02]  /*162d0*/  ISETP.GE.AND P1, PT, R10, UR4, PT ;  /* 0x000000040a007c0c */ /* 0x000fe4000bf26270 */
[----:B---3--:R-:W-:-:S08]  /*162e0*/  LOP3.LUT R9, R9, 0xffffffdf, RZ, 0xc0, !PT ;  /* 0xffffffdf09097812 */ /* 0x008fd000078ec0ff */
[----:B------:R-:W-:-:S04]  /*162f0*/  @P0 LOP3.LUT R9, R9, 0x20, RZ, 0xfc, !PT ;  /* 0x0000002009090812 */ /* 0x000fc800078efcff */
[----:B------:R-:W-:Y:S01]  /*16300*/  LOP3.LUT R9, R9, 0xfffffffe, RZ, 0xc0, !PT ;  /* 0xfffffffe09097812 */ /* 0x000fe200078ec0ff */
[----:B-1----:R-:W-:-:S05]  /*16310*/  IMAD.SHL.U32 R21, R21, 0x8, RZ ;  /* 0x0000000815157824 */ /* 0x002fca00078e00ff */
[----:B------:R-:W-:-:S04]  /*16320*/  LOP3.LUT R21, R21, 0x38, RZ, 0xc0, !PT ;  /* 0x0000003815157812 */ /* 0x000fc800078ec0ff */
[----:B------:R-:W-:-:S04]  /*16330*/  LOP3.LUT R11, R21, 0x40, RZ, 0xfc, !PT ;  /* 0x00000040150b7812 */ /* 0x000fc800078efcff */
[----:B------:R-:W-:Y:S02]  /*16340*/  ISETP.GE.AND P3, PT, R11, UR5, PT ;  /* 0x000000050b007c0c */ /* 0x000fe4000bf66270 */
[----:B------:R-:W-:Y:S02]  /*16350*/  @P1 LOP3.LUT R9, R9, 0x1, RZ, 0xfc, !PT ;  /* 0x0000000109091812 */ /* 0x000fe400078efcff */
[C---:B------:R-:W-:Y:S02]  /*16360*/  LOP3.LUT R11, R10.reuse, 0x80, RZ, 0xfc, !PT ;  /* 0x000000800a0b7812 */ /* 0x040fe400078efcff */
[----:B------:R-:W-:Y:S02]  /*16370*/  LOP3.LUT R9, R9, 0xfffffff7, RZ, 0xc0, !PT ;  /* 0xfffffff709097812 */ /* 0x000fe400078ec0ff */
[----:B------:R-:W-:Y:S02]  /*16380*/  ISETP.GE.AND P2, PT, R11, UR5, PT ;  /* 0x000000050b007c0c */ /* 0x000fe4000bf46270 */
[----:B------:R-:W-:-:S03]  /*16390*/  ISETP.GE.AND P0, PT, R10, UR5, PT ;  /* 0x000000050a007c0c */ /* 0x000fc6000bf06270 */
[----:B------:R-:W-:-:S04]  /*163a0*/  @P3 LOP3.LUT R9, R9, 0x8, RZ, 0xfc, !PT ;  /* 0x0000000809093812 */ /* 0x000fc800078efcff */
[----:B------:R-:W-:Y:S02]  /*163b0*/  LOP3.LUT R9, R9, 0xffffffef, RZ, 0xc0, !PT ;  /* 0xffffffef09097812 */ /* 0x000fe400078ec0ff */
[----:B------:R-:W-:Y:S02]  /*163c0*/  LOP3.LUT R10, R10, 0xc0, RZ, 0xfc, !PT ;  /* 0x000000c00a0a7812 */ /* 0x000fe400078efcff */
[----:B------:R-:W-:Y:S02]  /*163d0*/  LOP3.LUT R9, R9, 0xfffffffb, RZ, 0xc0, !PT ;  /* 0xfffffffb09097812 */ /* 0x000fe400078ec0ff */
[----:B------:R-:W-:Y:S02]  /*163e0*/  ISETP.GE.AND P1, PT, R10, UR5, PT ;  /* 0x000000050a007c0c */ /* 0x000fe4000bf26270 */
[----:B------:R-:W-:-:S04]  /*163f0*/  @P2 LOP3.LUT R9, R9, 0x4, RZ, 0xfc, !PT ;  /* 0x0000000409092812 */ /* 0x000fc800078efcff */
[----:B------:R-:W-:-:S04]  /*16400*/  @P0 LOP3.LUT R9, R9, 0x10, RZ, 0xfc, !PT ;  /* 0x0000001009090812 */ /* 0x000fc800078efcff */
[----:B------:R-:W-:-:S04]  /*16410*/  LOP3.LUT R9, R9, 0xfffffffd, RZ, 0xc0, !PT ;  /* 0xfffffffd09097812 */ /* 0x000fc800078ec0ff */
[----:B------:R-:W-:-:S05]  /*16420*/  @P1 LOP3.LUT R9, R9, 0x2, RZ, 0xfc, !PT ;  /* 0x0000000209091812 */ /* 0x000fca00078efcff */
[----:B------:R1:W-:Y:S01]  /*16430*/  STL [R1], R9 ;  /* 0x0000000901007387 */ /* 0x0003e20000100800 */
[----:B0-----:R-:W-:-:S04]  /*16440*/  IMAD.MOV R2, RZ, RZ, -R6 ;  /* 0x000000ffff027224 */ /* 0x001fc800078e0a06 */
[----:B------:R-:W-:Y:S01]  /*16450*/  IMAD R36, R8, R2, R36 ;  /* 0x0000000208247224 */ /* 0x000fe200078e0224 */
[----:B------:R-:W-:Y:S06]  /*16460*/  BRA.DIV UR6, `(.L_x_9892) ;  /* 0x0000005606e87947 */ /* 0x000fec000b800000 */
.L_x_10045:
[----:B------:R-:W-:Y:S01]  /*16470*/  LOP3.LUT R3, R37, 0x2, RZ, 0xfc, !PT ;  /* 0x0000000225037812 */ /* 0x000fe200078efcff */
[----:B------:R-:W-:Y:S01]  /*16480*/  IMAD.MOV.U32 R2, RZ, RZ, R9 ;  /* 0x000000ffff027224 */ /* 0x000fe200078e0009 */
[----:B------:R-:W-:Y:S02]  /*16490*/  SEL R7, RZ, 0x1, P0 ;  /* 0x00000001ff077807 */ /* 0x000fe40000000000 */
[----:B------:R-:W-:Y:S02]  /*164a0*/  ISETP.NE.AND P0, PT, R3, 0x3, PT ;  /* 0x000000030300780c */ /* 0x000fe40003f05270 */
[----:B------:R-:W-:-:S11]  /*164b0*/  LOP3.LUT R2, R2, 0xffffffbf, RZ, 0xc0, !PT ;  /* 0xffffffbf02027812 */ /* 0x000fd600078ec0ff */
[----:B------:R-:W-:-:S05]  /*164c0*/  @P0 LOP3.LUT R2, R2, 0x40, RZ, 0xfc, !PT ;  /* 0x0000004002020812 */ /* 0x000fca00078efcff */
[----:B------:R0:W-:Y:S01]  /*164d0*/  STL [R1], R2 ;  /* 0x0000000201007387 */ /* 0x0001e20000100800 */
[----:B------:R-:W-:Y:S05]  /*164e0*/  @!P0 BRA `(.L_x_9893) ;  /* 0x0000000000048947 */ /* 0x000fea0003800000 */
[----:B------:R-:W-:Y:S01]  /*164f0*/  BPT.TRAP 0x1 ;  /* 0x000000040000795c */ /* 0x000fe20000300000 */
.L_x_9893:
[----:B------:R-:W-:Y:S01]  /*16500*/  IMAD R32, R0, -0x60, R20 ;  /* 0xffffffa000207824 */ /* 0x000fe200078e0214 */
[----:B------:R-:W-:Y:S01]  /*16510*/  SHF.L.U32 R0, R25, 0x1f, RZ ;  /* 0x0000001f19007819 */ /* 0x000fe200000006ff */
[----:B------:R-:W-:Y:S01]  /*16520*/  IMAD R31, R24, 0x8, R22 ;  /* 0x00000008181f7824 */ /* 0x000fe200078e0216 */
[----:B------:R-:W-:Y:S03]  /*16530*/  BSSY B0, `(.L_x_9894) ;  /* 0x0000003000007945 */ /* 0x000fe60003800000 */
[----:B------:R-:W2:Y:S02]  /*16540*/  SYNCS.PHASECHK.TRANS64.TRYWAIT P0, [R31+URZ+0x22840], R0 ;  /* 0x022840001f0075a7 */ /* 0x000ea4000800017f */
[----:B--2---:R-:W-:Y:S05]  /*16550*/  @!P0 BRA `(.L_x_9895) ;  /* 0x0000005400e08947 */ /* 0x004fea0003800000 */
.L_x_10046:
[----:B------:R-:W-:Y:S05]  /*16560*/  BSYNC B0 ;  /* 0x0000000000007941 */ /* 0x000fea0003800000 */
.L_x_9894:
[----:B0-----:R-:W3:Y:S01]  /*16570*/  LDL R2, [R1] ;  /* 0x0000000001027983 */ /* 0x001ee20000100800 */
[----:B--2---:R-:W-:Y:S01]  /*16580*/  SHF.R.S32.HI R0, RZ, 0x1f, R36 ;  /* 0x0000001fff007819 */ /* 0x004fe20000011424 */
[----:B------:R-:W-:Y:S01]  /*16590*/  ULDC.64 UR4, c[0x0][0x300] ;  /* 0x0000c00000047ab9 */ /* 0x000fe20000000a00 */
[----:B-----5:R-:W-:Y:S01]  /*165a0*/  SHF.R.S32.HI R4, RZ, 0x1f, R35 ;  /* 0x0000001fff047819 */ /* 0x020fe20000011423 */
[----:B------:R-:W0:Y:S01]  /*165b0*/  S2R R8, SR_TID.X ;  /* 0x0000000000087919 */ /* 0x000e220000002100 */
[----:B------:R-:W-:Y:S01]  /*165c0*/  ULDC.64 UR6, c[0x0][0x2e8] ;  /* 0x0000ba0000067ab9 */ /* 0x000fe20000000a00 */
[----:B------:R2:W-:Y:S04]  /*165d0*/  STL [R1+0x28], R0 ;  /* 0x0000280001007387 */ /* 0x0005e80000100800 */
[----:B------:R4:W-:Y:S01]  /*165e0*/  STL [R1+0x2c], R4 ;  /* 0x00002c0401007387 */ /* 0x0009e20000100800 */
[----:B--2---:R-:W-:-:S04]  /*165f0*/  IMAD R0, R0, UR4, RZ ;  /* 0x0000000400007c24 */ /* 0x004fc8000f8e02ff */
[----:B------:R-:W-:Y:S02]  /*16600*/  IMAD R0, R36, UR5, R0 ;  /* 0x0000000524007c24 */ /* 0x000fe4000f8e0200 */
[----:B0-----:R-:W-:-:S05]  /*16610*/  IMAD.SHL.U32 R8, R8, 0x8, RZ ;  /* 0x0000000808087824 */ /* 0x001fca00078e00ff */
[----:B------:R-:W-:Y:S02]  /*16620*/  LOP3.LUT R8, R8, 0x38, RZ, 0xc0, !PT ;  /* 0x0000003808087812 */ /* 0x000fe400078ec0ff */
[----:B---3--:R-:W-:Y:S01]  /*16630*/  LOP3.LUT P2, RZ, R2, 0x1, RZ, 0xc0, !PT ;  /* 0x0000000102ff7812 */ /* 0x008fe2000784c0ff */
[----:B------:R-:W-:Y:S01]  /*16640*/  IMAD.WIDE.U32 R2, R36, UR4, RZ ;  /* 0x0000000424027c25 */ /* 0x000fe2000f8e00ff */
[----:B------:R-:W-:-:S03]  /*16650*/  ULDC.64 UR4, c[0x0][0x310] ;  /* 0x0000c40000047ab9 */ /* 0x000fc60000000a00 */
[----:B------:R-:W-:Y:S02]  /*16660*/  IMAD.IADD R3, R3, 0x1, R0 ;  /* 0x0000000103037824 */ /* 0x000fe400078e0200 */
[----:B------:R-:W-:Y:S02]  /*16670*/  IMAD R0, R4, UR4, RZ ;  /* 0x0000000404007c24 */ /* 0x000fe4000f8e02ff */
[----:B----4-:R-:W0:Y:S01]  /*16680*/  S2R R4, SR_TID.X ;  /* 0x0000000000047919 */ /* 0x010e220000002100 */
[----:B------:R-:W-:-:S04]  /*16690*/  IMAD.WIDE.U32 R2, R35, UR4, R2 ;  /* 0x0000000423027c25 */ /* 0x000fc8000f8e0002 */
[----:B------:R-:W-:Y:S01]  /*166a0*/  IMAD R0, R35, UR5, R0 ;  /* 0x0000000523007c24 */ /* 0x000fe2000f8e0200 */
[----:B------:R-:W-:-:S03]  /*166b0*/  ULDC.64 UR4, c[0x0][0x308] ;  /* 0x0000c20000047ab9 */ /* 0x000fc60000000a00 */
[----:B------:R-:W-:Y:S02]  /*166c0*/  IMAD.IADD R3, R3, 0x1, R0 ;  /* 0x0000000103037824 */ /* 0x000fe400078e0200 */
[----:B------:R-:W-:Y:S01]  /*166d0*/  IMAD.WIDE.U32 R2, R18, UR4, R2 ;  /* 0x0000000412027c25 */ /* 0x000fe2000f8e0002 */
[----:B------:R-:W-:Y:S02]  /*166e0*/  UMOV UR4, 0xffffffff ;  /* 0xffffffff00047882 */ /* 0x000fe40000000000 */
[----:B------:R-:W-:Y:S02]  /*166f0*/  LEA R0, P0, R2, UR6, 0x1 ;  /* 0x0000000602007c11 */ /* 0x000fe4000f8008ff */
[----:B0-----:R-:W-:-:S04]  /*16700*/  LOP3.LUT R4, R4, 0x7f, RZ, 0xc0, !PT ;  /* 0x0000007f04047812 */ /* 0x001fc800078ec0ff */
[----:B------:R-:W-:Y:S01]  /*16710*/  SHF.R.U32.HI R5, RZ, 0x3, R4 ;  /* 0x00000003ff057819 */ /* 0x000fe20000011604 */
[----:B------:R-:W-:-:S04]  /*16720*/  IMAD R4, R18, UR5, R3 ;  /* 0x0000000512047c24 */ /* 0x000fc8000f8e0203 */
[----:B------:R-:W-:Y:S01]  /*16730*/  IMAD.IADD R32, R32, 0x1, -R5 ;  /* 0x0000000120207824 */ /* 0x000fe200078e0a05 */
[----:B------:R-:W-:Y:S01]  /*16740*/  LEA.HI.X R4, R2, UR7, R4, 0x1, P0 ;  /* 0x0000000702047c11 */ /* 0x000fe200080f0c04 */
[----:B------:R-:W-:-:S03]  /*16750*/  IMAD R5, R24, 0x1800, R28 ;  /* 0x0000180018057824 */ /* 0x000fc600078e021c */
[----:B------:R-:W-:Y:S01]  /*16760*/  ISETP.GE.AND P0, PT, R32, 0x1, PT ;  /* 0x000000012000780c */ /* 0x000fe20003f06270 */
[----:B------:R-:W-:-:S12]  /*16770*/  BRA.DIV UR4, `(.L_x_9896) ;  /* 0x00000056046c7947 */ /* 0x000fd8000b800000 */
[----:B------:R-:W0:Y:S01]  /*16780*/  SHFL.IDX PT, R3, R0, RZ, 0x181f ;  /* 0x00181fff00037589 */ /* 0x000e2200000e0000 */
[----:B------:R-:W-:-:S03]  /*16790*/  @P0 IMAD R6, R5, 0x2, R22 ;  /* 0x0000000205060824 */ /* 0x000fc600078e0216 */
[----:B------:R-:W2:Y:S01]  /*167a0*/  SHFL.IDX PT, R2, R4, RZ, 0x181f ;  /* 0x00181fff04027589 */ /* 0x000ea200000e0000 */
[----:B0-----:R-:W-:-:S05]  /*167b0*/  @P0 LEA R3, P1, R8, R3, 0x1 ;  /* 0x0000000308030211 */ /* 0x001fca00078208ff */
[----:B--2---:R-:W-:-:S05]  /*167c0*/  @P0 IMAD.X R2, RZ, RZ, R2, P1 ;  /* 0x000000ffff020224 */ /* 0x004fca00008e0602 */
        /* <DEDUP_REMOVED lines=8> */
[----:B------:R-:W2:Y:S01]  /*16850*/  SHFL.IDX PT, R2, R4, 0x1, 0x181f ;  /* 0x00381f0004027f89 */ /* 0x000ea200000e0000 */
[----:B0-----:R-:W-:-:S05]  /*16860*/  @P0 LEA R3, P1, R8, R3, 0x1 ;  /* 0x0000000308030211 */ /* 0x001fca00078208ff */
[----:B--2---:R-:W-:-:S05]  /*16870*/  @P0 IMAD.X R2, RZ, RZ, R2, P1 ;  /* 0x000000ffff020224 */ /* 0x004fca00008e0602 */
[----:B------:R-:W-:-:S04]  /*16880*/  @P0 LOP3.LUT R3, R3, R2, RZ, 0x3c, !PT ;  /* 0x0000000203030212 */ /* 0x000fc800078e3cff */
[----:B------:R-:W-:-:S04]  /*16890*/  @P0 LOP3.LUT R2, R3, R2, RZ, 0x3c, !PT ;  /* 0x0000000203020212 */ /* 0x000fc800078e3cff */
[----:B------:R-:W-:-:S05]  /*168a0*/  @P0 LOP3.LUT R3, R3, R2, RZ, 0x3c, !PT ;  /* 0x0000000203030212 */ /* 0x000fca00078e3cff */
        /* <DEDUP_REMOVED lines=24> */
[----:B------:R-:W2:Y:S04]  /*16a30*/  SHFL.IDX PT, R2, R4, 0x4, 0x181f ;  /* 0x00981f0004027f89 */ /* 0x000ea800000e0000 */
[----:B------:R-:W3:Y:S04]  /*16a40*/  SHFL.IDX PT, R4, R4, 0x5, 0x181f ;  /* 0x00b81f0004047f89 */ /* 0x000ee800000e0000 */
[----:B------:R-:W4:Y:S01]  /*16a50*/  SHFL.IDX PT, R0, R0, 0x5, 0x181f ;  /* 0x00b81f0000007f89 */ /* 0x000f2200000e0000 */
[----:B0-----:R-:W-:-:S05]  /*16a60*/  @P0 LEA R3, P1, R8, R3, 0x1 ;  /* 0x0000000308030211 */ /* 0x001fca00078208ff */
[----:B--2---:R-:W-:-:S05]  /*16a70*/  @P0 IMAD.X R2, RZ, RZ, R2, P1 ;  /* 0x000000ffff020224 */ /* 0x004fca00008e0602 */
[----:B------:R-:W-:-:S04]  /*16a80*/  @P0 LOP3.LUT R3, R3, R2, RZ, 0x3c, !PT ;  /* 0x0000000203030212 */ /* 0x000fc800078e3cff */
[----:B------:R-:W-:-:S04]  /*16a90*/  @P0 LOP3.LUT R2, R3, R2, RZ, 0x3c, !PT ;  /* 0x0000000203020212 */ /* 0x000fc800078e3cff */
[----:B------:R-:W-:-:S05]  /*16aa0*/  @P0 LOP3.LUT R3, R3, R2, RZ, 0x3c, !PT ;  /* 0x0000000203030212 */ /* 0x000fca00078e3cff */
[----:B---34-:R2:W-:Y:S02]  /*16ab0*/  @P0 LDGSTS.E.BYPASS.LTC128B.128 [R6+0x1e400], desc[UR40][R2.64], !P2 ;  /* 0x1e40000002060fae */ /* 0x0185e4000d101d68 */
.L_x_10060:
[----:B------:R-:W-:-:S13]  /*16ac0*/  ISETP.GE.AND P0, PT, R32, 0x51, PT ;  /* 0x000000512000780c */ /* 0x000fda0003f06270 */
[----:B0-2---:R-:W-:Y:S01]  /*16ad0*/  @P0 LEA R2, P1, R8, R0, 0x1 ;  /* 0x0000000008020211 */ /* 0x005fe200078208ff */
        /* <DEDUP_REMOVED lines=8> */
.L_x_9897:
[----:B------:R-:W-:Y:S02]  /*16b60*/  PLOP3.LUT P1, PT, P1, P0, PT, 0xa2, 0x0 ;  /* 0x000000000000781c */ /* 0x000fe40000f21472 */
[----:B------:R-:W-:-:S08]  /*16b70*/  @P0 R2UR P1, UR4, R31 ;  /* 0x000000001f0402ca */ /* 0x000fd00000020000 */
[----:B------:R-:W-:-:S05]  /*16b80*/  @P0 PLOP3.LUT P0, PT, P1, PT, PT, 0x80, 0x0 ;  /* 0x000000000000081c */ /* 0x000fca0000f0f070 */
[----:B------:R-:W-:Y:S01]  /*16b90*/  @!P1 SYNCS.ARRIVE.TRANS64.RED.A0T1 RZ, [UR4+0x22830], RZ ;  /* 0x022830ffffff99a7 */ /* 0x000fe20008200404 */
[----:B------:R-:W-:Y:S07]  /*16ba0*/  @!P1 ARRIVES.LDGSTSBAR.64.TRANSCNT [UR4+0x22830] ;  /* 0x02283000ff0099b0 */ /* 0x000fee0008000a84 */
[----:B------:R-:W-:Y:S05]  /*16bb0*/  @P0 BRA.U.ANY `(.L_x_9897) ;  /* 0xfffffffd00e80947 */ /* 0x000fea000393ffff */
[----:B------:R-:W-:Y:S01]  /*16bc0*/  NOP ;  /* 0x0000000000007918 */ /* 0x000fe20000000000 */
[----:B------:R-:W-:-:S04]  /*16bd0*/  LOP3.LUT R0, R37, 0x2, RZ, 0xfc, !PT ;  /* 0x0000000225007812 */ /* 0x000fc800078efcff */
[----:B------:R-:W-:-:S13]  /*16be0*/  ISETP.NE.AND P2, PT, R0, 0x3, PT ;  /* 0x000000030000780c */ /* 0x000fda0003f45270 */
[----:B------:R-:W-:Y:S05]  /*16bf0*/  @!P2 BRA `(.L_x_9898) ;  /* 0x000000000004a947 */ /* 0x000fea0003800000 */
[----:B------:R-:W-:Y:S01]  /*16c00*/  BPT.TRAP 0x1 ;  /* 0x000000040000795c */ /* 0x000fe20000300000 */
.L_x_9898:
[----:B------:R2:W5:Y:S01]  /*16c10*/  LDL R0, [R1] ;  /* 0x0000000001007983 */ /* 0x0005620000100800 */
[----:B------:R2:W-:Y:S03]  /*16c20*/  SYNCS.ARRIVE.TRANS64.A1T0 RZ, [R31+URZ+0x22830], RZ ;  /* 0x022830ff1fff79a7 */ /* 0x0005e6000810003f */
[----:B------:R2:W5:Y:S04]  /*16c30*/  LDL.LU R4, [R1+0x14] ;  /* 0x0000140001047983 */ /* 0x0005680000300800 */
[----:B0-----:R2:W5:Y:S02]  /*16c40*/  LDL.LU R3, [R1+0xc] ;  /* 0x00000c0001037983 */ /* 0x0015640000300800 */
[----:B------:R-:W-:Y:S05]  /*16c50*/  WARPSYNC.ALL ;  /* 0x0000000000007948 */ /* 0x000fea0003800000 */
[----:B------:R-:W-:Y:S01]  /*16c60*/  ULDC.64 UR4, c[0x0][0xa00] ;  /* 0x0002800000047ab9 */ /* 0x000fe20000000a00 */
[----:B------:R-:W-:Y:S01]  /*16c70*/  BSSY B6, `(.L_x_9899) ;  /* 0x000002b000067945 */ /* 0x000fe20003800000 */
[----:B------:R-:W-:Y:S01]  /*16c80*/  BAR.SYNC.DEFER_BLOCKING 0x8, 0x180 ;  /* 0x0206000000007b1d */ /* 0x000fe20000010000 */
[C---:B-----5:R-:W-:Y:S02]  /*16c90*/  LOP3.LUT P0, RZ, R0.reuse, 0x4, RZ, 0xc0, !PT ;  /* 0x0000000400ff7812 */ /* 0x060fe4000780c0ff */
[----:B------:R-:W-:-:S02]  /*16ca0*/  LOP3.LUT P2, RZ, R0, 0x8, RZ, 0xc0, !PT ;  /* 0x0000000800ff7812 */ /* 0x000fc4000784c0ff */
[----:B------:R-:W-:Y:S02]  /*16cb0*/  SEL R2, RZ, 0x4, P0 ;  /* 0x00000004ff027807 */ /* 0x000fe40000000000 */
[----:B------:R-:W-:Y:S02]  /*16cc0*/  ISETP.NE.U32.AND P0, PT, RZ, UR4, PT ;  /* 0x00000004ff007c0c */ /* 0x000fe4000bf05070 */
[----:B------:R-:W-:Y:S02]  /*16cd0*/  LOP3.LUT P1, RZ, R0, 0x2, RZ, 0xc0, !PT ;  /* 0x0000000200ff7812 */ /* 0x000fe4000782c0ff */
[----:B------:R-:W-:Y:S01]  /*16ce0*/  ISETP.NE.AND.EX P0, PT, RZ, UR5, PT, P0 ;  /* 0x00000005ff007c0c */ /* 0x000fe2000bf05300 */
[----:B------:R-:W-:Y:S01]  /*16cf0*/  ULDC.64 UR4, c[0x0][0x298] ;  /* 0x0000a60000047ab9 */ /* 0x000fe20000000a00 */
[----:B------:R-:W-:Y:S02]  /*16d00*/  SEL R0, RZ, 0x2, P2 ;  /* 0x00000002ff007807 */ /* 0x000fe40001000000 */
[----:B------:R-:W-:-:S02]  /*16d10*/  SEL R5, R34, RZ, !P0 ;  /* 0x000000ff22057207 */ /* 0x000fc40004000000 */
[----:B------:R-:W-:Y:S02]  /*16d20*/  IADD3 R0, R2, R0, R7 ;  /* 0x0000000002007210 */ /* 0x000fe40007ffe007 */
[----:B------:R-:W-:Y:S01]  /*16d30*/  SEL R34, RZ, 0x8, P1 ;  /* 0x00000008ff227807 */ /* 0x000fe20000800000 */
[----:B------:R0:W-:Y:S01]  /*16d40*/  STL [R1+0x1c], R5 ;  /* 0x00001c0501007387 */ /* 0x0001e20000100800 */
[----:B------:R-:W-:-:S03]  /*16d50*/  SEL R2, R4, RZ, !P0 ;  /* 0x000000ff04027207 */ /* 0x000fc60004000000 */
[----:B------:R-:W-:Y:S01]  /*16d60*/  IMAD.IADD R34, R0, 0x1, R34 ;  /* 0x0000000100227824 */ /* 0x000fe200078e0222 */
[----:B------:R-:W-:Y:S01]  /*16d70*/  SHF.R.S32.HI R0, RZ, 0x1f, R3 ;  /* 0x0000001fff007819 */ /* 0x000fe20000011403 */
[----:B------:R3:W-:Y:S04]  /*16d80*/  STL [R1+0x34], R2 ;  /* 0x0000340201007387 */ /* 0x0007e80000100800 */
[----:B------:R-:W-:Y:S02]  /*16d90*/  IMAD R0, R0, UR4, RZ ;  /* 0x0000000400007c24 */ /* 0x000fe4000f8e02ff */
[----:B0-----:R-:W-:-:S04]  /*16da0*/  IMAD.WIDE.U32 R4, R3, UR4, RZ ;  /* 0x0000000403047c25 */ /* 0x001fc8000f8e00ff */
[----:B------:R-:W-:Y:S01]  /*16db0*/  IMAD R0, R3, UR5, R0 ;  /* 0x0000000503007c24 */ /* 0x000fe2000f8e0200 */
[----:B------:R0:W-:Y:S01]  /*16dc0*/  STL.64 [R1+0x8], R4 ;  /* 0x0000080401007387 */ /* 0x0001e20000100a00 */
[----:B---3--:R-:W-:Y:S02]  /*16dd0*/  VIADD R2, R22, 0x18400 ;  /* 0x0001840016027836 */ /* 0x008fe40000000000 */
[----:B------:R-:W-:-:S03]  /*16de0*/  IMAD.IADD R0, R5, 0x1, R0 ;  /* 0x0000000105007824 */ /* 0x000fc600078e0200 */
[----:B------:R-:W-:Y:S02]  /*16df0*/  LOP3.LUT P0, RZ, R2, 0x3ff, RZ, 0xc0, !PT ;  /* 0x000003ff02ff7812 */ /* 0x000fe4000780c0ff */
[----:B------:R0:W-:Y:S11]  /*16e00*/  STL [R1+0x14], R0 ;  /* 0x0000140001007387 */ /* 0x0001f60000100800 */
        /* <DEDUP_REMOVED lines=17> */
.L_x_9900:
[----:B------:R-:W-:Y:S05]  /*16f20*/  BSYNC B6 ;  /* 0x0000000000067941 */ /* 0x000fea0003800000 */
.L_x_9899:
[----:B------:R-:W3:Y:S01]  /*16f30*/  LDL.LU R0, [R1+0x14] ;  /* 0x0000140001007983 */ /* 0x000ee20000300800 */
[----:B------:R-:W-:Y:S01]  /*16f40*/  ULDC.64 UR4, c[0x0][0x2d8] ;  /* 0x0000b60000047ab9 */ /* 0x000fe20000000a00 */
[----:B------:R-:W0:Y:S02]  /*16f50*/  LDC R7, c[0x0][0x448] ;  /* 0x00011200ff077b82 */ /* 0x000e240000000800 */
[----:B------:R-:W3:Y:S04]  /*16f60*/  LDL.LU.64 R2, [R1+0x8] ;  /* 0x0000080001027983 */ /* 0x000ee80000300a00 */
[----:B------:R-:W4:Y:S04]  /*16f70*/  LDL.LU R21, [R1+0x34] ;  /* 0x0000340001157983 */ /* 0x000f280000300800 */
[----:B------:R-:W2:Y:S01]  /*16f80*/  LDL.LU R20, [R1+0x1c] ;  /* 0x00001c0001147983 */ /* 0x000ea20000300800 */
[----:B------:R-:W-:-:S03]  /*16f90*/  IMAD.SHL.U32 R17, R17, 0x80, RZ ;  /* 0x0000008011117824 */ /* 0x000fc600078e00ff */
[----:B------:R0:W5:Y:S02]  /*16fa0*/  LDL R8, [R1+0x4] ;  /* 0x0000040001087983 */ /* 0x0001640000100800 */
[----:B0-----:R-:W-:-:S13]  /*16fb0*/  ISETP.NE.AND P0, PT, R7, 0x1, PT ;  /* 0x000000010700780c */ /* 0x001fda0003f05270 */
[----:B------:R-:W0:Y:S01]  /*16fc0*/  @P0 LDC R4, c[0x0][0x44c] ;  /* 0x00011300ff040b82 */ /* 0x000e220000000800 */
[----:B---3--:R-:W-:Y:S02]  /*16fd0*/  IMAD.MOV.U32 R3, RZ, RZ, R0 ;  /* 0x000000ffff037224 */ /* 0x008fe400078e0000 */
[----:B------:R-:W-:-:S04]  /*16fe0*/  IMAD.WIDE.U32 R2, R18, UR4, R2 ;  /* 0x0000000412027c25 */ /* 0x000fc8000f8e0002 */
[----:B------:R-:W-:Y:S01]  /*16ff0*/  IMAD R3, R18, UR5, R3 ;  /* 0x0000000512037c24 */ /* 0x000fe2000f8e0203 */
[----:B------:R-:W-:Y:S02]  /*17000*/  ULDC.64 UR4, c[0x0][0x2e0] ;  /* 0x0000b80000047ab9 */ /* 0x000fe40000000a00 */
[----:B----4-:R-:W-:Y:S02]  /*17010*/  IMAD R0, R21, UR4, RZ ;  /* 0x0000000415007c24 */ /* 0x010fe4000f8e02ff */
[----:B--2---:R-:W-:-:S04]  /*17020*/  IMAD.WIDE.U32 R2, R20, UR4, R2 ;  /* 0x0000000414027c25 */ /* 0x004fc8000f8e0002 */
[----:B------:R-:W-:Y:S01]  /*17030*/  IMAD R0, R20, UR5, R0 ;  /* 0x0000000514007c24 */ /* 0x000fe2000f8e0200 */
[----:B-1----:R-:W1:Y:S01]  /*17040*/  S2R R9, SR_TID.X ;  /* 0x0000000000097919 */ /* 0x002e620000002100 */
[----:B------:R-:W-:Y:S02]  /*17050*/  ULDC.64 UR4, c[0x0][0x2d0] ;  /* 0x0000b40000047ab9 */ /* 0x000fe40000000a00 */
[----:B------:R-:W-:Y:S01]  /*17060*/  IMAD.IADD R3, R3, 0x1, R0 ;  /* 0x0000000103037824 */ /* 0x000fe200078e0200 */
[----:B------:R-:W2:Y:S01]  /*17070*/  S2R R20, SR_TID.X ;  /* 0x0000000000147919 */ /* 0x000ea20000002100 */
[----:B------:R-:W3:Y:S01]  /*17080*/  @P0 LDC R0, c[0x0][0x450] ;  /* 0x00011400ff000b82 */ /* 0x000ee20000000800 */
[----:B--2---:R-:W-:-:S04]  /*17090*/  LOP3.LUT R20, R20, 0x7f, RZ, 0xc0, !PT ;  /* 0x0000007f14147812 */ /* 0x004fc800078ec0ff */
[----:B------:R-:W-:Y:S02]  /*170a0*/  SHF.R.U32.HI R21, RZ, 0x3, R20 ;  /* 0x00000003ff157819 */ /* 0x000fe40000011614 */
[----:B------:R-:W2:Y:S02]  /*170b0*/  S2R R20, SR_TID.X ;  /* 0x0000000000147919 */ /* 0x000ea40000002100 */
[----:B--2---:R-:W-:-:S05]  /*170c0*/  IMAD.SHL.U32 R20, R20, 0x10, RZ ;  /* 0x0000001014147824 */ /* 0x004fca00078e00ff */
[----:B------:R-:W-:-:S04]  /*170d0*/  LOP3.LUT R20, R21, 0x70, R20, 0xf8, !PT ;  /* 0x0000007015147812 */ /* 0x000fc800078ef814 */
[----:B------:R-:W-:Y:S02]  /*170e0*/  LOP3.LUT R5, R20, R17, RZ, 0xfc, !PT ;  /* 0x0000001114057212 */ /* 0x000fe400078efcff */
[----:B------:R2:W5:Y:S03]  /*170f0*/  LDL R20, [R1+0x18] ;  /* 0x0000180001147983 */ /* 0x0005660000100800 */
[----:B0-----:R-:W-:-:S04]  /*17100*/  @P0 IMAD.HI.U32 R6, R5, R4, RZ ;  /* 0x0000000405060227 */ /* 0x001fc800078e00ff */
[----:B------:R-:W-:Y:S01]  /*17110*/  IMAD.MOV.U32 R4, RZ, RZ, R5 ;  /* 0x000000ffff047224 */ /* 0x000fe200078e0005 */
[----:B---3--:R-:W-:Y:S01]  /*17120*/  @P0 SHF.R.U32.HI R4, RZ, R0, R6 ;  /* 0x00000000ff040219 */ /* 0x008fe20000011606 */
        /* <DEDUP_REMOVED lines=14> */
[----:B-1----:R-:W-:Y:S01]  /*17210*/  IMAD.SHL.U32 R9, R9, 0x8, RZ ;  /* 0x0000000809097824 */ /* 0x002fe200078e00ff */
        /* <DEDUP_REMOVED lines=13> */
[----:B------:R-:W1:Y:S03]  /*172f0*/  SHFL.IDX PT, R2, R4, RZ, 0x181f ;  /* 0x00181fff04027589 */ /* 0x000e6600000e0000 */
[C---:B------:R-:W-:Y:S01]  /*17300*/  VIADD R6, R17.reuse, 0x10 ;  /* 0x0000001011067836 */ /* 0x040fe20000000000 */
[----:B------:R-:W-:-:S13]  /*17310*/  ISETP.GE.AND P0, PT, R17, R5, PT ;  /* 0x000000051100720c */ /* 0x000fda0003f06270 */
[----:B0-----:R-:W-:-:S05]  /*17320*/  @!P0 LEA R3, P2, R9, R3, 0x1 ;  /* 0x0000000309038211 */ /* 0x001fca00078408ff */
[----:B-1----:R-:W-:-:S05]  /*17330*/  @!P0 IMAD.X R2, RZ, RZ, R2, P2 ;  /* 0x000000ffff028224 */ /* 0x002fca00010e0602 */
[----:B------:R-:W-:-:S04]  /*17340*/  @!P0 LOP3.LUT R3, R3, R2, RZ, 0x3c, !PT ;  /* 0x0000000203038212 */ /* 0x000fc800078e3cff */
[----:B------:R-:W-:-:S04]  /*17350*/  @!P0 LOP3.LUT R2, R3, R2, RZ, 0x3c, !PT ;  /* 0x0000000203028212 */ /* 0x000fc800078e3cff */
[----:B------:R-:W-:-:S05]  /*17360*/  @!P0 LOP3.LUT R3, R3, R2, RZ, 0x3c, !PT ;  /* 0x0000000203038212 */ /* 0x000fca00078e3cff */
[----:B------:R-:W-:Y:S01]  /*17370*/  @!PT LDS RZ, [RZ] ;  /* 0x00000000fffff984 */ /* 0x000fe20000000800 */
        /* <DEDUP_REMOVED lines=54> */
[----:B------:R-:W2:Y:S04]  /*176e0*/  SHFL.IDX PT, R4, R4, 0x7, 0x181f ;  /* 0x00f81f0004047f89 */ /* 0x000ea800000e0000 */
[----:B------:R-:W3:Y:S01]  /*176f0*/  SHFL.IDX PT, R0, R0, 0x7, 0x181f ;  /* 0x00f81f0000007f89 */ /* 0x000ee200000e0000 */
[----:B0-----:R-:W-:-:S05]  /*17700*/  @!P0 LEA R3, P2, R9, R3, 0x1 ;  /* 0x0000000309038211 */ /* 0x001fca00078408ff */
[----:B-1----:R-:W-:-:S05]  /*17710*/  @!P0 IMAD.X R2, RZ, RZ, R2, P2 ;  /* 0x000000ffff028224 */ /* 0x002fca00010e0602 */
[----:B------:R-:W-:-:S04]  /*17720*/  @!P0 LOP3.LUT R3, R3, R2, RZ, 0x3c, !PT ;  /* 0x0000000203038212 */ /* 0x000fc800078e3cff */
[----:B------:R-:W-:-:S04]  /*17730*/  @!P0 LOP3.LUT R2, R3, R2, RZ, 0x3c, !PT ;  /* 0x0000000203028212 */ /* 0x000fc800078e3cff */
[----:B------:R-:W-:-:S05]  /*17740*/  @!P0 LOP3.LUT R3, R3, R2, RZ, 0x3c, !PT ;  /* 0x0000000203038212 */ /* 0x000fca00078e3cff */
[----:B--23--:R1:W-:Y:S02]  /*17750*/  @!P0 LDGSTS.E.BYPASS.LTC128B.128 [R8+0x1b400], desc[UR40][R2.64], !P1 ;  /* 0x1b40000002088fae */ /* 0x00c3e4000c901d68 */
.L_x_10077:
        /* <DEDUP_REMOVED lines=10> */
.L_x_9902:
        /* <DEDUP_REMOVED lines=18> */
.L_x_10078:
[----:B------:R-:W-:Y:S05]  /*17920*/  BSYNC B0 ;  /* 0x0000000000007941 */ /* 0x000fea0003800000 */
.L_x_9903:
[----:B------:R-:W-:-:S04]  /*17930*/  LOP3.LUT R0, R37, 0x2, RZ, 0xfc, !PT ;  /* 0x0000000225007812 */ /* 0x000fc800078efcff */
[----:B------:R-:W-:-:S13]  /*17940*/  ISETP.NE.AND P0, PT, R0, 0x3, PT ;  /* 0x000000030000780c */ /* 0x000fda0003f05270 */
[----:B------:R-:W-:Y:S05]  /*17950*/  @!P0 BRA `(.L_x_9905) ;  /* 0x0000000000048947 */ /* 0x000fea0003800000 */
[----:B------:R-:W-:Y:S01]  /*17960*/  BPT.TRAP 0x1 ;  /* 0x000000040000795c */ /* 0x000fe20000300000 */
.L_x_9905:
[----:B------:R-:W-:Y:S01]  /*17970*/  SHF.L.U32 R0, R25, 0x1f, RZ ;  /* 0x0000001f19007819 */ /* 0x000fe200000006ff */
[----:B------:R-:W-:Y:S03]  /*17980*/  BSSY B0, `(.L_x_9906) ;  /* 0x0000003000007945 */ /* 0x000fe60003800000 */
[----:B------:R-:W1:Y:S02]  /*17990*/  SYNCS.PHASECHK.TRANS64.TRYWAIT P0, [R31+URZ+0x22860], R0 ;  /* 0x022860001f0075a7 */ /* 0x000e64000800017f */
[----:B-1----:R-:W-:Y:S05]  /*179a0*/  @!P0 BRA `(.L_x_9907) ;  /* 0x0000005400988947 */ /* 0x002fea0003800000 */
.L_x_10079:
[----:B------:R-:W-:Y:S05]  /*179b0*/  BSYNC B0 ;  /* 0x0000000000007941 */ /* 0x000fea0003800000 */
.L_x_9906:
[----:B------:R-:W0:Y:S01]  /*179c0*/  LDL.LU R2, [R1+0x28] ;  /* 0x0000280001027983 */ /* 0x000e220000300800 */
[----:B------:R-:W-:Y:S01]  /*179d0*/  ULDC.64 UR4, c[0x0][0x328] ;  /* 0x0000ca0000047ab9 */ /* 0x000fe20000000a00 */
[----:B------:R-:W-:Y:S02]  /*179e0*/  ULDC.64 UR6, c[0x0][0x318] ;  /* 0x0000c60000067ab9 */ /* 0x000fe40000000a00 */
[----:B------:R-:W1:Y:S01]  /*179f0*/  LDL.LU R4, [R1+0x2c] ;  /* 0x00002c0001047983 */ /* 0x000e620000300800 */
[----:B0-----:R-:W-:-:S04]  /*17a00*/  IMAD R3, R2, UR4, RZ ;  /* 0x0000000402037c24 */ /* 0x001fc8000f8e02ff */
[C---:B------:R-:W-:Y:S02]  /*17a10*/  IMAD R5, R36.reuse, UR5, R3 ;  /* 0x0000000524057c24 */ /* 0x040fe4000f8e0203 */
[----:B------:R-:W-:Y:S01]  /*17a20*/  IMAD.WIDE.U32 R2, R36, UR4, RZ ;  /* 0x0000000424027c25 */ /* 0x000fe2000f8e00ff */
[----:B------:R-:W-:-:S03]  /*17a30*/  ULDC.64 UR4, c[0x0][0x338] ;  /* 0x0000ce0000047ab9 */ /* 0x000fc60000000a00 */
[----:B------:R-:W-:Y:S02]  /*17a40*/  IMAD.IADD R3, R3, 0x1, R5 ;  /* 0x0000000103037824 */ /* 0x000fe400078e0205 */
[----:B-1----:R-:W-:Y:S02]  /*17a50*/  IMAD R0, R4, UR4, RZ ;  /* 0x0000000404007c24 */ /* 0x002fe4000f8e02ff */
        /* <DEDUP_REMOVED lines=12> */
[----:B------:R-:W-:Y:S01]  /*17b20*/  LOP3.LUT R7, R34, 0x1, RZ, 0xc0, !PT ;  /* 0x0000000122077812 */ /* 0x000fe200078ec0ff */
[----:B------:R-:W-:Y:S01]  /*17b30*/  IMAD R4, R4, 0x2, R22 ;  /* 0x0000000204047824 */ /* 0x000fe200078e0216 */
[C---:B------:R-:W-:Y:S01]  /*17b40*/  LOP3.LUT P2, RZ, R34.reuse, 0x2, RZ, 0xc0, !PT ;  /* 0x0000000222ff7812 */ /* 0x040fe2000784c0ff */
[----:B------:R-:W1:Y:S01]  /*17b50*/  SHFL.IDX PT, R14, R5, RZ, 0x181f ;  /* 0x00181fff050e7589 */ /* 0x000e6200000e0000 */
[----:B------:R-:W-:Y:S02]  /*17b60*/  ISETP.NE.U32.AND P3, PT, R7, 0x1, PT ;  /* 0x000000010700780c */ /* 0x000fe40003f65070 */
[----:B------:R-:W-:Y:S01]  /*17b70*/  LOP3.LUT P1, RZ, R34, 0x4, RZ, 0xc0, !PT ;  /* 0x0000000422ff7812 */ /* 0x000fe2000782c0ff */
[----:B------:R-:W2:Y:S03]  /*17b80*/  SHFL.IDX PT, R3, R6, RZ, 0x181f ;  /* 0x00181fff06037589 */ /* 0x000ea600000e0000 */
[----:B------:R-:W-:Y:S01]  /*17b90*/  ISETP.LT.OR P4, PT, R32, 0x1, !P1 ;  /* 0x000000012000780c */ /* 0x000fe20004f81670 */
        /* <DEDUP_REMOVED lines=10> */
[----:B------:R-:W-:-:S03]  /*17c40*/  LOP3.LUT P0, RZ, R34, 0x8, RZ, 0xc0, !PT ;  /* 0x0000000822ff7812 */ /* 0x000fc6000780c0ff */
        /* <DEDUP_REMOVED lines=15> */
[----:B------:R1:W-:Y:S01]  /*17d40*/  LDGSTS.E.BYPASS.LTC128B.128 [R4+0x9c00], desc[UR40][R8.64+0x180], !P4 ;  /* 0x09c0018008047fae */ /* 0x0003e2000e101d68 */
        /* <DEDUP_REMOVED lines=11> */
[----:B-1----:R-:W-:-:S03]  /*17e00*/  IADD3 R8, P4, R14, R0, RZ ;  /* 0x000000000e087210 */ /* 0x002fc60007f9e0ff */
[----:B------:R-:W-:Y:S04]  /*17e10*/  SHFL.IDX PT, R14, R5, 0x4, 0x181f ;  /* 0x00981f00050e7f89 */ /* 0x000fe800000e0000 */
[----:B0-----:R-:W0:Y:S02]  /*17e20*/  SHFL.IDX PT, R3, R6, 0x3, 0x181f ;  /* 0x00781f0006037f89 */ /* 0x001e2400000e0000 */
[----:B0-----:R-:W-:Y:S01]  /*17e30*/  IMAD.X R9, RZ, RZ, R3, P4 ;  /* 0x000000ffff097224 */ /* 0x001fe200020e0603 */
[C---:B------:R-:W-:Y:S01]  /*17e40*/  ISETP.LT.OR P4, PT, R32.reuse, 0x31, P3 ;  /* 0x000000312000780c */ /* 0x040fe20001f81670 */
[----:B------:R-:W0:Y:S04]  /*17e50*/  SHFL.IDX PT, R3, R6, 0x4, 0x181f ;  /* 0x00981f0006037f89 */ /* 0x000e2800000e0000 */
[----:B------:R-:W1:Y:S08]  /*17e60*/  SHFL.IDX PT, R6, R6, 0x5, 0x181f ;  /* 0x00b81f0006067f89 */ /* 0x000e7000000e0000 */
[----:B------:R2:W-:Y:S01]  /*17e70*/  LDGSTS.E.BYPASS.LTC128B.128 [R4+0x1c00], desc[UR40][R8.64], !P4 ;  /* 0x01c0000008047fae */ /* 0x0005e2000e101d68 */
[----:B------:R-:W-:-:S13]  /*17e80*/  ISETP.LT.OR P4, PT, R32, 0x31, !P2 ;  /* 0x000000312000780c */ /* 0x000fda0005781670 */
[----:B------:R2:W-:Y:S01]  /*17e90*/  LDGSTS.E.BYPASS.LTC128B.128 [R4+0x4c00], desc[UR40][R8.64+0x80], !P4 ;  /* 0x04c0008008047fae */ /* 0x0005e2000e101d68 */
[----:B------:R-:W-:-:S13]  /*17ea0*/  ISETP.LT.OR P4, PT, R32, 0x31, !P1 ;  /* 0x000000312000780c */ /* 0x000fda0004f81670 */
[----:B------:R2:W-:Y:S01]  /*17eb0*/  LDGSTS.E.BYPASS.LTC128B.128 [R4+0x7c00], desc[UR40][R8.64+0x100], !P4 ;  /* 0x07c0010008047fae */ /* 0x0005e2000e101d68 */
[----:B------:R-:W-:-:S13]  /*17ec0*/  ISETP.LT.OR P4, PT, R32, 0x31, !P0 ;  /* 0x000000312000780c */ /* 0x000fda0004781670 */
[----:B------:R2:W-:Y:S01]  /*17ed0*/  LDGSTS.E.BYPASS.LTC128B.128 [R4+0xac00], desc[UR40][R8.64+0x180], !P4 ;  /* 0x0ac0018008047fae */ /* 0x0005e2000e101d68 */
[----:B------:R-:W-:-:S03]  /*17ee0*/  IADD3 R2, P4, R14, R0, RZ ;  /* 0x000000000e027210 */ /* 0x000fc60007f9e0ff */
[----:B------:R2:W3:Y:S02]  /*17ef0*/  SHFL.IDX PT, R14, R5, 0x5, 0x181f ;  /* 0x00b81f00050e7f89 */ /* 0x0004e400000e0000 */
        /* <DEDUP_REMOVED lines=9> */
.L_x_10093:
        /* <DEDUP_REMOVED lines=15> */
.L_x_9909:
[----:B------:R-:W-:Y:S02]  /*18080*/  PLOP3.LUT P1, PT, P1, P0, PT, 0xa2, 0x0 ;  /* 0x000000000000781c */ /* 0x000fe40000f21472 */
[----:B------:R-:W-:-:S08]  /*18090*/  @P0 R2UR P1, UR4, R31 ;  /* 0x000000001f0402ca */ /* 0x000fd00000020000 */
[----:B------:R-:W-:-:S05]  /*180a0*/  @P0 PLOP3.LUT P0, PT, P1, PT, PT, 0x80, 0x0 ;  /* 0x000000000000081c */ /* 0x000fca0000f0f070 */
[----:B------:R-:W-:Y:S01]  /*180b0*/  @!P1 SYNCS.ARRIVE.TRANS64.RED.A0T1 RZ, [UR4+0x22850], RZ ;  /* 0x022850ffffff99a7 */ /* 0x000fe20008200404 */
[----:B------:R-:W-:Y:S07]  /*180c0*/  @!P1 ARRIVES.LDGSTSBAR.64.TRANSCNT [UR4+0x22850] ;  /* 0x02285000ff0099b0 */ /* 0x000fee0008000a84 */
[----:B------:R-:W-:Y:S05]  /*180d0*/  @P0 BRA.U.ANY `(.L_x_9909) ;  /* 0xfffffffd00e80947 */ /* 0x000fea000393ffff */
[----:B------:R-:W-:Y:S01]  /*180e0*/  NOP ;  /* 0x0000000000007918 */ /* 0x000fe20000000000 */
[----:B0-----:R-:W-:-:S04]  /*180f0*/  LOP3.LUT R2, R37, 0x2, RZ, 0xfc, !PT ;  /* 0x0000000225027812 */ /* 0x001fc800078efcff */
[----:B------:R-:W-:-:S13]  /*18100*/  ISETP.NE.AND P2, PT, R2, 0x3, PT ;  /* 0x000000030200780c */ /* 0x000fda0003f45270 */
[----:B------:R-:W-:Y:S05]  /*18110*/  @!P2 BRA `(.L_x_9910) ;  /* 0x000000000004a947 */ /* 0x000fea0003800000 */
[----:B------:R-:W-:Y:S01]  /*18120*/  BPT.TRAP 0x1 ;  /* 0x000000040000795c */ /* 0x000fe20000300000 */
.L_x_9910:
[----:B------:R-:W2:Y:S01]  /*18130*/  LDL.LU R2, [R1+0x20] ;  /* 0x0000200001027983 */ /* 0x000ea20000300800 */
[----:B------:R0:W-:Y:S01]  /*18140*/  SYNCS.ARRIVE.TRANS64.A1T0 RZ, [R31+URZ+0x22850], RZ ;  /* 0x022850ff1fff79a7 */ /* 0x0001e2000810003f */
[----:B------:R-:W-:Y:S01]  /*18150*/  BSSY B0, `(.L_x_9911) ;  /* 0x00000de000007945 */ /* 0x000fe20003800000 */
[----:B--2---:R-:W-:-:S05]  /*18160*/  VIADD R10, R2, 0xfffffffe ;  /* 0xfffffffe020a7836 */ /* 0x004fca0000000000 */
[----:B------:R-:W-:-:S13]  /*18170*/  ISETP.GE.AND P0, PT, R10, R29, PT ;  /* 0x0000001d0a00720c */ /* 0x000fda0003f06270 */
[----:B0-----:R-:W-:Y:S05]  /*18180*/  @!P0 BRA `(.L_x_9912) ;  /* 0x0000000c00688947 */ /* 0x001fea0003800000 */
.L_x_9925:
[----:B0-----:R-:W0:Y:S01]  /*18190*/  S2R R2, SR_TID.X ;  /* 0x0000000000027919 */ /* 0x001e220000002100 */
[----:B------:R-:W1:Y:S01]  /*181a0*/  LDC R6, c[0x0][0x430] ;  /* 0x00010c00ff067b82 */ /* 0x000e620000000800 */
[----:B------:R-:W-:Y:S01]  /*181b0*/  IMAD R7, R10, 0x60, R30 ;  /* 0x000000600a077824 */ /* 0x000fe200078e021e */
[----:B------:R-:W-:Y:S01]  /*181c0*/  LOP3.LUT R12, R37, 0x2, RZ, 0xfc, !PT ;  /* 0x00000002250c7812 */ /* 0x000fe200078efcff */
[----:B--23--:R-:W2:Y:S01]  /*181d0*/  S2R R4, SR_TID.X ;  /* 0x0000000000047919 */ /* 0x00cea20000002100 */
[----:B------:R-:W-:Y:S01]  /*181e0*/  VIADD R24, R24, 0x1 ;  /* 0x0000000118187836 */ /* 0x000fe20000000000 */
[----:B-1----:R-:W-:Y:S02]  /*181f0*/  ISETP.NE.AND P0, PT, R6, 0x1, PT ;  /* 0x000000010600780c */ /* 0x002fe40003f05270 */
[----:B0-----:R-:W-:Y:S01]  /*18200*/  LOP3.LUT R2, R2, 0x7f, RZ, 0xc0, !PT ;  /* 0x0000007f02027812 */ /* 0x001fe200078ec0ff */
        /* <DEDUP_REMOVED lines=8> */
[----:B------:R-:W2:Y:S08]  /*18290*/  @!P1 LDC.64 R4, c[0x0][0x428] ;  /* 0x00010a00ff049b82 */ /* 0x000eb00000000a00 */
[----:B------:R-:W3:Y:S01]  /*182a0*/  @!P1 LDC.64 R8, c[0x0][0x418] ;  /* 0x00010600ff089b82 */ /* 0x000ee20000000a00 */
[----:B-1----:R-:W-:-:S05]  /*182b0*/  @P0 IMAD.HI.U32 R2, R7, R2, RZ ;  /* 0x0000000207020227 */ /* 0x002fca00078e00ff */
[----:B0-----:R-:W-:-:S04]  /*182c0*/  @P0 SHF.R.U32.HI R11, RZ, R3, R2 ;  /* 0x00000003ff0b0219 */ /* 0x001fc80000011602 */
[--C-:B------:R-:W-:Y:S01]  /*182d0*/  @!P1 SHF.R.S32.HI R3, RZ, 0x1f, R11.reuse ;  /* 0x0000001fff039819 */ /* 0x100fe2000001140b */
[----:B------:R-:W-:-:S04]  /*182e0*/  @!P1 IMAD.MOV.U32 R2, RZ, RZ, R11 ;  /* 0x000000ffff029224 */ /* 0x000fc800078e000b */
[----:B--2---:R-:W-:-:S04]  /*182f0*/  @!P1 IMAD.WIDE.U32 R2, R27, R4, R2 ;  /* 0x000000041b029225 */ /* 0x004fc800078e0002 */
[----:B------:R-:W-:Y:S01]  /*18300*/  @!P1 IMAD R4, R33, R4, RZ ;  /* 0x0000000421049224 */ /* 0x000fe200078e02ff */
[----:B---3--:R-:W-:-:S03]  /*18310*/  @!P1 LEA R8, P0, R2, R8, 0x2 ;  /* 0x0000000802089211 */ /* 0x008fc600078010ff */
[----:B------:R-:W-:-:S04]  /*18320*/  @!P1 IMAD R5, R27, R5, R4 ;  /* 0x000000051b059224 */ /* 0x000fc800078e0204 */
[----:B------:R-:W-:Y:S02]  /*18330*/  @!P1 IMAD.IADD R3, R5, 0x1, R3 ;  /* 0x0000000105039824 */ /* 0x000fe400078e0203 */
[----:B------:R-:W-:-:S03]  /*18340*/  IMAD.MOV.U32 R5, RZ, RZ, RZ ;  /* 0x000000ffff057224 */ /* 0x000fc600078e00ff */
[----:B------:R-:W-:Y:S01]  /*18350*/  @!P1 LEA.HI.X R9, R2, R9, R3, 0x2, P0 ;  /* 0x0000000902099211 */ /* 0x000fe200000f1403 */
[----:B------:R-:W-:Y:S01]  /*18360*/  IMAD.MOV R3, RZ, RZ, -R11 ;  /* 0x000000ffff037224 */ /* 0x000fe200078e0a0b */
[----:B------:R-:W-:-:S03]  /*18370*/  ISETP.NE.AND P0, PT, R24, 0x2, PT ;  /* 0x000000021800780c */ /* 0x000fc60003f05270 */
[----:B------:R0:W5:Y:S01]  /*18380*/  @!P1 LDG.E R5, desc[UR40][R8.64] ;  /* 0x0000002808059981 */ /* 0x000162000c1e1900 */
[----:B------:R-:W-:Y:S01]  /*18390*/  ISETP.NE.AND P1, PT, R12, 0x3, PT ;  /* 0x000000030c00780c */ /* 0x000fe20003f25270 */
[----:B------:R-:W-:Y:S05]  /*183a0*/  YIELD ;  /* 0x0000000000007946 */ /* 0x000fea0003800000 */
[----:B------:R-:W-:Y:S01]  /*183b0*/  SEL R2, RZ, 0x1, P0 ;  /* 0x00000001ff027807 */ /* 0x000fe20000000000 */
[----:B------:R-:W-:Y:S01]  /*183c0*/  IMAD R6, R6, R3, R7 ;  /* 0x0000000306067224 */ /* 0x000fe200078e0207 */
[----:B------:R-:W-:Y:S02]  /*183d0*/  SEL R24, R24, RZ, P0 ;  /* 0x000000ff18187207 */ /* 0x000fe40000000000 */
[----:B------:R-:W-:Y:S01]  /*183e0*/  LOP3.LUT R25, R25, R2, RZ, 0x3c, !PT ;  /* 0x0000000219197212 */ /* 0x000fe200078e3cff */
[----:B------:R-:W-:-:S02]  /*183f0*/  IMAD.MOV.U32 R2, RZ, RZ, R10 ;  /* 0x000000ffff027224 */ /* 0x000fc400078e000a */
[----:B------:R-:W-:-:S03]  /*18400*/  VIADD R10, R10, 0xffffffff ;  /* 0xffffffff0a0a7836 */ /* 0x000fc60000000000 */
[----:B------:R-:W-:Y:S01]  /*18410*/  ISETP.GT.AND P2, PT, R2, R29, PT ;  /* 0x0000001d0200720c */ /* 0x000fe20003f44270 */
[----:B0-----:R-:W-:-:S12]  /*18420*/  @!P1 BRA `(.L_x_9913) ;  /* 0x0000000000049947 */ /* 0x001fd80003800000 */
[----:B------:R-:W-:Y:S01]  /*18430*/  BPT.TRAP 0x1 ;  /* 0x000000040000795c */ /* 0x000fe20000300000 */
.L_x_9913:
[----:B------:R-:W-:Y:S01]  /*18440*/  IMAD R4, R24, 0x8, R22 ;  /* 0x0000000818047824 */ /* 0x000fe200078e0216 */
[----:B------:R-:W-:Y:S01]  /*18450*/  SHF.L.U32 R21, R25, 0x1f, RZ ;  /* 0x0000001f19157819 */ /* 0x000fe200000006ff */
[----:B------:R-:W-:Y:S01]  /*18460*/  BSSY B1, `(.L_x_9914) ;  /* 0x0000004000017945 */ /* 0x000fe20003800000 */
[----:B------:R-:W-:Y:S02]  /*18470*/  SHF.R.S32.HI R17, RZ, 0x1f, R6 ;  /* 0x0000001fff117819 */ /* 0x000fe40000011406 */
[----:B------:R-:W0:Y:S02]  /*18480*/  SYNCS.PHASECHK.TRANS64.TRYWAIT P0, [R4+URZ+0x22840], R21 ;  /* 0x02284015040075a7 */ /* 0x000e24000800017f */
[----:B0-----:R-:W-:Y:S05]  /*18490*/  @!P0 BRA `(.L_x_9915) ;  /* 0x0000005400388947 */ /* 0x001fea0003800000 */
.L_x_10094:
[----:B------:R-:W-:Y:S05]  /*184a0*/  BSYNC B1 ;  /* 0x0000000000017941 */ /* 0x000fea0003800000 */
.L_x_9914:
[----:B------:R-:W2:Y:S01]  /*184b0*/  LDL R2, [R1] ;  /* 0x0000000001027983 */ /* 0x000ea20000100800 */
[----:B------:R-:W-:Y:S01]  /*184c0*/  ULDC.64 UR4, c[0x0][0x300] ;  /* 0x0000c00000047ab9 */ /* 0x000fe20000000a00 */
[----:B-----5:R-:W-:Y:S01]  /*184d0*/  SHF.R.S32.HI R20, RZ, 0x1f, R5 ;  /* 0x0000001fff147819 */ /* 0x020fe20000011405 */
[----:B------:R-:W-:Y:S01]  /*184e0*/  IMAD R3, R17, UR4, RZ ;  /* 0x0000000411037c24 */ /* 0x000fe2000f8e02ff */
[----:B------:R-:W-:-:S03]  /*184f0*/  ULDC.64 UR6, c[0x0][0x2e8] ;  /* 0x0000ba0000067ab9 */ /* 0x000fc60000000a00 */
[----:B------:R-:W-:Y:S01]  /*18500*/  IMAD R7, R6, UR5, R3 ;  /* 0x0000000506077c24 */ /* 0x000fe2000f8e0203 */
[----:B--2---:R-:W-:Y:S01]  /*18510*/  LOP3.LUT P1, RZ, R2, 0x1, RZ, 0xc0, !PT ;  /* 0x0000000102ff7812 */ /* 0x004fe2000782c0ff */
        /* <DEDUP_REMOVED lines=44> */
.L_x_10108:
        /* <DEDUP_REMOVED lines=8> */
.L_x_9917:
[----:B------:R-:W-:Y:S02]  /*18860*/  PLOP3.LUT P1, PT, P1, P0, PT, 0xa2, 0x0 ;  /* 0x000000000000781c */ /* 0x000fe40000f21472 */
[----:B------:R-:W-:-:S08]  /*18870*/  @P0 R2UR P1, UR4, R4 ;  /* 0x00000000040402ca */ /* 0x000fd00000020000 */
[----:B------:R-:W-:-:S05]  /*18880*/  @P0 PLOP3.LUT P0, PT, P1, PT, PT, 0x80, 0x0 ;  /* 0x000000000000081c */ /* 0x000fca0000f0f070 */
[----:B------:R-:W-:Y:S01]  /*18890*/  @!P1 SYNCS.ARRIVE.TRANS64.RED.A0T1 RZ, [UR4+0x22830], RZ ;  /* 0x022830ffffff99a7 */ /* 0x000fe20008200404 */
[----:B------:R-:W-:Y:S07]  /*188a0*/  @!P1 ARRIVES.LDGSTSBAR.64.TRANSCNT [UR4+0x22830] ;  /* 0x02283000ff0099b0 */ /* 0x000fee0008000a84 */
[----:B------:R-:W-:Y:S05]  /*188b0*/  @P0 BRA.U.ANY `(.L_x_9917) ;  /* 0xfffffffd00e80947 */ /* 0x000fea000393ffff */
[----:B------:R-:W-:Y:S01]  /*188c0*/  NOP ;  /* 0x0000000000007918 */ /* 0x000fe20000000000 */
[----:B--2---:R-:W-:-:S04]  /*188d0*/  LOP3.LUT R2, R37, 0x2, RZ, 0xfc, !PT ;  /* 0x0000000225027812 */ /* 0x004fc800078efcff */
[----:B------:R-:W-:-:S13]  /*188e0*/  ISETP.NE.AND P3, PT, R2, 0x3, PT ;  /* 0x000000030200780c */ /* 0x000fda0003f65270 */
[----:B------:R-:W-:Y:S05]  /*188f0*/  @!P3 BRA `(.L_x_9918) ;  /* 0x000000000004b947 */ /* 0x000fea0003800000 */
[----:B------:R-:W-:Y:S01]  /*18900*/  BPT.TRAP 0x1 ;  /* 0x000000040000795c */ /* 0x000fe20000300000 */
.L_x_9918:
[----:B------:R2:W-:Y:S01]  /*18910*/  SYNCS.ARRIVE.TRANS64.A1T0 RZ, [R4+URZ+0x22830], RZ ;  /* 0x022830ff04ff79a7 */ /* 0x0005e2000810003f */
[----:B------:R-:W-:Y:S05]  /*18920*/  @!P3 BRA `(.L_x_9919) ;  /* 0x000000000004b947 */ /* 0x000fea0003800000 */
[----:B------:R-:W-:Y:S01]  /*18930*/  BPT.TRAP 0x1 ;  /* 0x000000040000795c */ /* 0x000fe20000300000 */
.L_x_9919:
[----:B------:R-:W3:Y:S01]  /*18940*/  SYNCS.PHASECHK.TRANS64.TRYWAIT P0, [R4+URZ+0x22860], R21 ;  /* 0x02286015040075a7 */ /* 0x000ee2000800017f */
[----:B------:R-:W-:Y:S04]  /*18950*/  BSSY B1, `(.L_x_9920) ;  /* 0x0000002000017945 */ /* 0x000fe80003800000 */
[----:B---3--:R-:W-:Y:S05]  /*18960*/  @!P0 BRA `(.L_x_9921) ;  /* 0x0000005400bc8947 */ /* 0x008fea0003800000 */
.L_x_10109:
[----:B------:R-:W-:Y:S05]  /*18970*/  BSYNC B1 ;  /* 0x0000000000017941 */ /* 0x000fea0003800000 */
.L_x_9920:
[----:B------:R-:W4:Y:S01]  /*18980*/  LDL R2, [R1] ;  /* 0x0000000001027983 */ /* 0x000f220000100800 */
[----:B------:R-:W-:Y:S01]  /*18990*/  ULDC.64 UR4, c[0x0][0x328] ;  /* 0x0000ca0000047ab9 */ /* 0x000fe20000000a00 */
[----:B------:R-:W-:Y:S01]  /*189a0*/  ULDC.64 UR6, c[0x0][0x318] ;  /* 0x0000c60000067ab9 */ /* 0x000fe20000000a00 */
[----:B------:R-:W-:-:S04]  /*189b0*/  IMAD R17, R17, UR4, RZ ;  /* 0x0000000411117c24 */ /* 0x000fc8000f8e02ff */
[----:B------:R-:W-:Y:S01]  /*189c0*/  IMAD R17, R6, UR5, R17 ;  /* 0x0000000506117c24 */ /* 0x000fe2000f8e0211 */
[C---:B----4-:R-:W-:Y:S02]  /*189d0*/  LOP3.LUT P5, RZ, R2.reuse, 0x10, RZ, 0xc0, !PT ;  /* 0x0000001002ff7812 */ /* 0x050fe400078ac0ff */
[C---:B------:R-:W-:Y:S02]  /*189e0*/  LOP3.LUT P4, RZ, R2.reuse, 0x8, RZ, 0xc0, !PT ;  /* 0x0000000802ff7812 */ /* 0x040fe4000788c0ff */
[C---:B------:R-:W-:Y:S02]  /*189f0*/  LOP3.LUT P3, RZ, R2.reuse, 0x4, RZ, 0xc0, !PT ;  /* 0x0000000402ff7812 */ /* 0x040fe4000786c0ff */
[----:B------:R-:W-:Y:S01]  /*18a00*/  LOP3.LUT P1, RZ, R2, 0x2, RZ, 0xc0, !PT ;  /* 0x0000000202ff7812 */ /* 0x000fe2000782c0ff */
        /* <DEDUP_REMOVED lines=16> */
[----:B------:R-:W-:-:S03]  /*18b10*/  IMAD R5, R5, 0x2, R22 ;  /* 0x0000000205057824 */ /* 0x000fc600078e0216 */
[----:B------:R-:W5:Y:S04]  /*18b20*/  SHFL.IDX PT, R3, R7, RZ, 0x181f ;  /* 0x00181fff07037589 */ /* 0x000f6800000e0000 */
[----:B-1----:R-:W-:Y:S01]  /*18b30*/  SHFL.IDX PT, R8, R7, 0x1, 0x181f ;  /* 0x00381f0007087f89 */ /* 0x002fe200000e0000 */
[----:B----4-:R-:W-:-:S03]  /*18b40*/  IADD3 R2, P0, R14, R0, RZ ;  /* 0x000000000e027210 */ /* 0x010fc60007f1e0ff */
[----:B------:R-:W1:Y:S02]  /*18b50*/  SHFL.IDX PT, R14, R6, 0x1, 0x181f ;  /* 0x00381f00060e7f89 */ /* 0x000e6400000e0000 */
[----:B-----5:R-:W-:-:S05]  /*18b60*/  IMAD.X R3, RZ, RZ, R3, P0 ;  /* 0x000000ffff037224 */ /* 0x020fca00000e0603 */
[----:B------:R-:W-:Y:S04]  /*18b70*/  LDGSTS.E.BYPASS.LTC128B.128 [R5+0x400], desc[UR40][R2.64], !P5 ;  /* 0x0040000002057fae */ /* 0x000fe8000e901d68 */
[----:B------:R-:W-:Y:S04]  /*18b80*/  LDGSTS.E.BYPASS.LTC128B.128 [R5+0x3400], desc[UR40][R2.64+0x80], !P4 ;  /* 0x0340008002057fae */ /* 0x000fe8000e101d68 */
[----:B------:R-:W-:Y:S04]  /*18b90*/  LDGSTS.E.BYPASS.LTC128B.128 [R5+0x6400], desc[UR40][R2.64+0x100], !P3 ;  /* 0x0640010002057fae */ /* 0x000fe8000d901d68 */
[----:B------:R1:W-:Y:S02]  /*18ba0*/  LDGSTS.E.BYPASS.LTC128B.128 [R5+0x9400], desc[UR40][R2.64+0x180], !P1 ;  /* 0x0940018002057fae */ /* 0x0003e4000c901d68 */
[----:B-1----:R-:W-:-:S02]  /*18bb0*/  IADD3 R2, P0, R14, R0, RZ ;  /* 0x000000000e027210 */ /* 0x002fc40007f1e0ff */
[----:B------:R-:W1:Y:S03]  /*18bc0*/  SHFL.IDX PT, R14, R6, 0x2, 0x181f ;  /* 0x00581f00060e7f89 */ /* 0x000e6600000e0000 */
[----:B------:R-:W-:Y:S02]  /*18bd0*/  IMAD.X R3, RZ, RZ, R8, P0 ;  /* 0x000000ffff037224 */ /* 0x000fe400000e0608 */
[----:B------:R-:W4:Y:S04]  /*18be0*/  SHFL.IDX PT, R8, R7, 0x2, 0x181f ;  /* 0x00581f0007087f89 */ /* 0x000f2800000e0000 */
[----:B------:R-:W-:Y:S04]  /*18bf0*/  LDGSTS.E.BYPASS.LTC128B.128 [R5+0xc00], desc[UR40][R2.64], !P5 ;  /* 0x00c0000002057fae */ /* 0x000fe8000e901d68 */
[----:B------:R-:W-:Y:S04]  /*18c00*/  LDGSTS.E.BYPASS.LTC128B.128 [R5+0x3c00], desc[UR40][R2.64+0x80], !P4 ;  /* 0x03c0008002057fae */ /* 0x000fe8000e101d68 */
[----:B------:R-:W-:Y:S04]  /*18c10*/  LDGSTS.E.BYPASS.LTC128B.128 [R5+0x6c00], desc[UR40][R2.64+0x100], !P3 ;  /* 0x06c0010002057fae */ /* 0x000fe8000d901d68 */
[----:B------:R1:W-:Y:S02]  /*18c20*/  LDGSTS.E.BYPASS.LTC128B.128 [R5+0x9c00], desc[UR40][R2.64+0x180], !P1 ;  /* 0x09c0018002057fae */ /* 0x0003e4000c901d68 */
[----:B-1----:R-:W-:-:S02]  /*18c30*/  IADD3 R2, P0, R14, R0, RZ ;  /* 0x000000000e027210 */ /* 0x002fc40007f1e0ff */
[----:B------:R-:W1:Y:S03]  /*18c40*/  SHFL.IDX PT, R14, R6, 0x3, 0x181f ;  /* 0x00781f00060e7f89 */ /* 0x000e6600000e0000 */
[----:B----4-:R-:W-:Y:S02]  /*18c50*/  IMAD.X R3, RZ, RZ, R8, P0 ;  /* 0x000000ffff037224 */ /* 0x010fe400000e0608 */
        /* <DEDUP_REMOVED lines=14> */
[----:B------:R1:W0:Y:S03]  /*18d40*/  SHFL.IDX PT, R14, R6, 0x5, 0x181f ;  /* 0x00b81f00060e7f89 */ /* 0x00022600000e0000 */
[----:B----4-:R-:W-:Y:S02]  /*18d50*/  IMAD.X R3, RZ, RZ, R8, P0 ;  /* 0x000000ffff037224 */ /* 0x010fe400000e0608 */
[----:B------:R1:W4:Y:S04]  /*18d60*/  SHFL.IDX PT, R8, R7, 0x5, 0x181f ;  /* 0x00b81f0007087f89 */ /* 0x00032800000e0000 */
[----:B------:R1:W-:Y:S04]  /*18d70*/  LDGSTS.E.BYPASS.LTC128B.128 [R5+0x2400], desc[UR40][R2.64], !P5 ;  /* 0x0240000002057fae */ /* 0x0003e8000e901d68 */
[----:B------:R1:W-:Y:S04]  /*18d80*/  LDGSTS.E.BYPASS.LTC128B.128 [R5+0x5400], desc[UR40][R2.64+0x80], !P4 ;  /* 0x0540008002057fae */ /* 0x0003e8000e101d68 */
[----:B------:R1:W-:Y:S04]  /*18d90*/  LDGSTS.E.BYPASS.LTC128B.128 [R5+0x8400], desc[UR40][R2.64+0x100], !P3 ;  /* 0x0840010002057fae */ /* 0x0003e8000d901d68 */
[----:B------:R1:W-:Y:S02]  /*18da0*/  LDGSTS.E.BYPASS.LTC128B.128 [R5+0xb400], desc[UR40][R2.64+0x180], !P1 ;  /* 0x0b40018002057fae */ /* 0x0003e4000c901d68 */
.L_x_10123:
[----:B01----:R-:W-:-:S05]  /*18db0*/  IADD3 R2, P0, R14, R0, RZ ;  /* 0x000000000e027210 */ /* 0x003fca0007f1e0ff */
[----:B----4-:R-:W-:Y:S01]  /*18dc0*/  IMAD.X R3, RZ, RZ, R8, P0 ;  /* 0x000000ffff037224 */ /* 0x010fe200000e0608 */
        /* <DEDUP_REMOVED lines=9> */
.L_x_9923:
        /* <DEDUP_REMOVED lines=11> */
.L_x_9924:
[----:B------:R0:W-:Y:S01]  /*18f10*/  SYNCS.ARRIVE.TRANS64.A1T0 RZ, [R4+URZ+0x22850], RZ ;  /* 0x022850ff04ff79a7 */ /* 0x0001e2000810003f */
[----:B------:R-:W-:Y:S05]  /*18f20*/  @P2 BRA `(.L_x_9925) ;  /* 0xfffffff000982947 */ /* 0x000fea000383ffff */
.L_x_9912:
[----:B------:R-:W-:Y:S05]  /*18f30*/  BSYNC B0 ;  /* 0x0000000000007941 */ /* 0x000fea0003800000 */
.L_x_9911:
[----:B------:R-:W1:Y:S01]  /*18f40*/  S2R R2, SR_TID.X ;  /* 0x0000000000027919 */ /* 0x000e620000002100 */
[----:B------:R-:W-:Y:S01]  /*18f50*/  VIADD R24, R24, 0x1 ;  /* 0x0000000118187836 */ /* 0x000fe20000000000 */
[----:B------:R-:W-:Y:S04]  /*18f60*/  BSSY B0, `(.L_x_9926) ;  /* 0x0000013000007945 */ /* 0x000fe80003800000 */
[----:B------:R-:W-:-:S04]  /*18f70*/  ISETP.NE.AND P0, PT, R24, 0x2, PT ;  /* 0x000000021800780c */ /* 0x000fc80003f05270 */
[----:B------:R-:W-:-:S04]  /*18f80*/  SEL R0, RZ, 0x1, P0 ;  /* 0x00000001ff007807 */ /* 0x000fc80000000000 */
[----:B------:R-:W-:Y:S02]  /*18f90*/  LOP3.LUT R25, R25, R0, RZ, 0x3c, !PT ;  /* 0x0000000019197212 */ /* 0x000fe400078e3cff */
[----:B-1----:R-:W-:-:S04]  /*18fa0*/  LOP3.LUT R2, R2, 0x7f, RZ, 0xc0, !PT ;  /* 0x0000007f02027812 */ /* 0x002fc800078ec0ff */
[----:B------:R-:W-:-:S13]  /*18fb0*/  ISETP.NE.AND P1, PT, R2, RZ, PT ;  /* 0x000000ff0200720c */ /* 0x000fda0003f25270 */
[----:B------:R-:W-:Y:S05]  /*18fc0*/  @P1 BRA `(.L_x_9927) ;  /* 0x0000000000301947 */ /* 0x000fea0003800000 */
[----:B------:R-:W1:Y:S01]  /*18fd0*/  S2R R5, SR_LANEID ;  /* 0x0000000000057919 */ /* 0x000e620000000000 */
[----:B------:R-:W-:Y:S01]  /*18fe0*/  VOTEU.ANY UR4, UPT, PT ;  /* 0x0000000000047886 */ /* 0x000fe200038e0100 */
[----:B------:R-:W4:Y:S01]  /*18ff0*/  LDC.64 R2, c[0x0][0xc60] ;  /* 0x00031800ff027b82 */ /* 0x000f220000000a00 */
[----:B------:R-:W1:Y:S02]  /*19000*/  FLO.U32 R0, UR4 ;  /* 0x0000000400007d00 */ /* 0x000e6400080e0000 */
[----:B-1----:R-:W-:-:S06]  /*19010*/  ISETP.EQ.U32.AND P1, PT, R0, R5, PT ;  /* 0x000000050000720c */ /* 0x002fcc0003f22070 */
[----:B------:R-:W4:Y:S07]  /*19020*/  POPC R5, UR4 ;  /* 0x0000000400057d09 */ /* 0x000f2e0008000000 */
[----:B----4-:R-:W4:Y:S01]  /*19030*/  @P1 ATOMG.E.ADD.STRONG.GPU PT, R3, desc[UR40][R2.64], R5 ;  /* 0x00000005020319a8 */ /* 0x010f2200081ee1e8 */
[----:B0-23--:R-:W0:Y:S02]  /*19040*/  S2R R4, SR_LTMASK ;  /* 0x0000000000047919 */ /* 0x00de240000003900 */
[----:B0-----:R-:W-:-:S04]  /*19050*/  LOP3.LUT R4, R4, UR4, RZ, 0xc0, !PT ;  /* 0x0000000404047c12 */ /* 0x001fc8000f8ec0ff */
[----:B------:R-:W0:Y:S01]  /*19060*/  POPC R7, R4 ;  /* 0x0000000400077309 */ /* 0x000e220000000000 */
[----:B----4-:R-:W0:Y:S02]  /*19070*/  SHFL.IDX PT, R0, R3, R0, 0x1f ;  /* 0x00001f0003007589 */ /* 0x010e2400000e0000 */
[----:B0-----:R-:W-:-:S07]  /*19080*/  IADD3 R16, R0, UR36, R7 ;  /* 0x0000002400107c10 */ /* 0x001fce000fffe007 */
.L_x_9927:
[----:B------:R-:W-:Y:S05]  /*19090*/  BSYNC B0 ;  /* 0x0000000000007941 */ /* 0x000fea0003800000 */
.L_x_9926:
[----:B------:R-:W-:-:S07]  /*190a0*/  SEL R24, R24, RZ, P0 ;  /* 0x000000ff18187207 */ /* 0x000fce0000000000 */
.L_x_9886:
[----:B------:R-:W-:Y:S05]  /*190b0*/  BSYNC B7 ;  /* 0x0000000000077941 */ /* 0x000fea0003800000 */
.L_x_9884:
[----:B------:R-:W4:Y:S02]  /*190c0*/  LDL R0, [R1] ;  /* 0x0000000001007983 */ /* 0x000f240000100800 */
[----:B----4-:R-:W-:-:S13]  /*190d0*/  LOP3.LUT P0, RZ, R0, 0x80, RZ, 0xc0, !PT ;  /* 0x0000008000ff7812 */ /* 0x010fda000780c0ff */
[----:B------:R-:W-:Y:S05]  /*190e0*/  @!P0 BRA `(.L_x_9928) ;  /* 0x0000000000248947 */ /* 0x000fea0003800000 */
[----:B------:R-:W-:Y:S05]  /*190f0*/  WARPSYNC.ALL ;  /* 0x0000000000007948 */ /* 0x000fea0003800000 */
[----:B------:R-:W1:Y:S08]  /*19100*/  S2UR UR5, SR_CgaCtaId ;  /* 0x00000000000579c3 */ /* 0x000e700000008800 */
[----:B------:R-:W-:Y:S06]  /*19110*/  BAR.SYNC.DEFER_BLOCKING 0x5, 0x180 ;  /* 0x0146000000007b1d */ /* 0x000fec0000010000 */
[----:B------:R-:W-:-:S02]  /*19120*/  UMOV UR4, 0x400 ;  /* 0x0000040000047882 */ /* 0x000fc40000000000 */
[----:B-1----:R-:W-:-:S06]  /*19130*/  ULEA UR4, UR5, UR4, 0x18 ;  /* 0x0000000405047291 */ /* 0x002fcc000f8ec03f */
[----:B0-----:R-:W-:-:S05]  /*19140*/  IMAD.U32 R22, RZ, RZ, UR4 ;  /* 0x00000004ff167e24 */ /* 0x001fca000f8e00ff */
[----:B------:R4:W0:Y:S01]  /*19150*/  LDS.128 R16, [R22+0x228d0] ;  /* 0x0228d00016107984 */ /* 0x0008220000000c00 */
[----:B------:R-:W-:Y:S06]  /*19160*/  BAR.ARV 0x4, 0x180 ;  /* 0x0106000000007b1d */ /* 0x000fec0000002000 */
[----:B------:R-:W-:Y:S05]  /*19170*/  BRA `(.L_x_9929) ;  /* 0x0000000800d07947 */ /* 0x000fea0003800000 */
.L_x_9928:
[----:B------:R-:W1:Y:S01]  /*19180*/  S2R R9, SR_TID.X ;  /* 0x0000000000097919 */ /* 0x000e620000002100 */
[----:B------:R-:W-:Y:S01]  /*19190*/  UMOV UR4, 0xffffffff ;  /* 0xffffffff00047882 */ /* 0x000fe20000000000 */
[----:B-1----:R-:W-:-:S04]  /*191a0*/  LOP3.LUT R9, R9, 0x1f, RZ, 0xc0, !PT ;  /* 0x0000001f09097812 */ /* 0x002fc800078ec0ff */
[----:B------:R-:W-:Y:S01]  /*191b0*/  ISETP.NE.AND P0, PT, R9, 0x1f, PT ;  /* 0x0000001f0900780c */ /* 0x000fe20003f05270 */
[----:B------:R-:W-:-:S12]  /*191c0*/  BRA.DIV UR4, `(.L_x_9930) ;  /* 0x0000005604807947 */ /* 0x000fd8000b800000 */
[----:B------:R-:W-:Y:S01]  /*191d0*/  IMAD.IADD R7, R19, 0x1, R9 ;  /* 0x0000000113077824 */ /* 0x000fe200078e0209 */
[----:B------:R-:W-:-:S04]  /*191e0*/  ULDC UR4, c[0x0][0xc3c] ;  /* 0x00030f0000047ab9 */ /* 0x000fc80000000800 */
[----:B------:R-:W-:-:S13]  /*191f0*/  ISETP.GE.OR P1, PT, R7, UR4, !P0 ;  /* 0x0000000407007c0c */ /* 0x000fda000c726670 */
[----:B0-----:R-:W0:Y:S08]  /*19200*/  @!P1 LDC.64 R2, c[0x0][0xc80] ;  /* 0x00032000ff029b82 */ /* 0x001e300000000a00 */
[----:B--23--:R-:W1:Y:S01]  /*19210*/  @!P1 LDC.64 R4, c[0x0][0xc78] ;  /* 0x00031e00ff049b82 */ /* 0x00ce620000000a00 */
        /* <DEDUP_REMOVED lines=11> */
[----:B------:R0:W-:Y:S02]  /*192d0*/  SHFL.IDX PT, R6, R16, 0x1, 0x1f ;  /* 0x00201f0010067f89 */ /* 0x0001e400000e0000 */
[----:B0-----:R-:W-:-:S02]  /*192e0*/  IMAD.MOV.U32 R16, RZ, RZ, RZ ;  /* 0x000000ffff107224 */ /* 0x001fc400078e00ff */
[----:B--2---:R-:W-:Y:S02]  /*192f0*/  @!P1 IMAD.MOV.U32 R7, RZ, RZ, R8 ;  /* 0x000000ffff079224 */ /* 0x004fe400078e0008 */
[----:B---3--:R-:W-:Y:S01]  /*19300*/  @!P1 IMAD.MOV.U32 R4, RZ, RZ, R5 ;  /* 0x000000ffff049224 */ /* 0x008fe200078e0005 */
        /* <DEDUP_REMOVED lines=18> */
.L_x_10133:
[----:B------:R-:W-:Y:S02]  /*19430*/  ULDC UR4, c[0x0][0xc38] ;  /* 0x00030e0000047ab9 */ /* 0x000fe40000000800 */
[----:B------:R-:W-:-:S04]  /*19440*/  IMAD.U32 R5, RZ, RZ, UR4 ;  /* 0x00000004ff057e24 */ /* 0x000fc8000f8e00ff */
[----:B-1----:R-:W-:-:S04]  /*19450*/  IMAD R9, R14, R5, RZ ;  /* 0x000000050e097224 */ /* 0x002fc800078e02ff */
[----:B------:R-:W-:-:S05]  /*19460*/  IMAD.IADD R6, R6, 0x1, R9 ;  /* 0x0000000106067824 */ /* 0x000fca00078e0209 */
[----:B------:R-:W-:-:S13]  /*19470*/  ISETP.GT.AND P6, PT, R6, R0, PT ;  /* 0x000000000600720c */ /* 0x000fda0003fc4270 */
[----:B------:R-:W-:Y:S05]  /*19480*/  @P6 BRA `(.L_x_9931) ;  /* 0x0000000000a46947 */ /* 0x000fea0003800000 */
.L_x_9934:
        /* <DEDUP_REMOVED lines=35> */
.L_x_10141:
[----:B------:R-:W-:Y:S02]  /*196c0*/  ULDC UR4, c[0x0][0xc38] ;  /* 0x00030e0000047ab9 */ /* 0x000fe40000000800 */
[----:B------:R-:W-:-:S04]  /*196d0*/  IMAD.U32 R5, RZ, RZ, UR4 ;  /* 0x00000004ff057e24 */ /* 0x000fc8000f8e00ff */
[----:B-1----:R-:W-:-:S04]  /*196e0*/  IMAD R9, R14, R5, RZ ;  /* 0x000000050e097224 */ /* 0x002fc800078e02ff */
[----:B------:R-:W-:-:S05]  /*196f0*/  IMAD.IADD R6, R9, 0x1, R6 ;  /* 0x0000000109067824 */ /* 0x000fca00078e0206 */
[----:B------:R-:W-:-:S13]  /*19700*/  ISETP.GT.AND P6, PT, R6, R0, PT ;  /* 0x000000000600720c */ /* 0x000fda0003fc4270 */
[----:B------:R-:W-:Y:S05]  /*19710*/  @!P6 BRA `(.L_x_9934) ;  /* 0xfffffffc005ce947 */ /* 0x000fea000383ffff */
.L_x_9931:
        /* <DEDUP_REMOVED lines=9> */
.L_x_10146:
[----:B------:R-:W-:-:S13]  /*197b0*/  ISETP.NE.AND P0, PT, R8, RZ, PT ;  /* 0x000000ff0800720c */ /* 0x000fda0003f05270 */
[----:B------:R-:W-:Y:S05]  /*197c0*/  @!P0 BRA `(.L_x_9936) ;  /* 0x0000000000108947 */ /* 0x000fea0003800000 */
[----:B------:R-:W-:Y:S01]  /*197d0*/  UMOV UR4, 0xffffffff ;  /* 0xffffffff00047882 */ /* 0x000fe20000000000 */
[----:B------:R-:W-:Y:S02]  /*197e0*/  VIADD R12, R6, 0xffffffff ;  /* 0xffffffff060c7836 */ /* 0x000fe40000000000 */
[----:B------:R-:W-:Y:S05]  /*197f0*/  BRA.DIV UR4, `(.L_x_9937) ;  /* 0x0000005a04447947 */ /* 0x000fea000b800000 */
[----:B------:R4:W0:Y:S02]  /*19800*/  SHFL.IDX PT, R16, R3, R12, 0x1f ;  /* 0x00001f0c03107589 */ /* 0x00082400000e0000 */
.L_x_9936:
        /* <DEDUP_REMOVED lines=58> */
.L_x_9932:
[----:B------:R-:W-:Y:S01]  /*19bb0*/  UMOV UR4, URZ ;  /* 0x0000003f00047c82 */ /* 0x000fe20008000000 */
[----:B------:R-:W-:Y:S01]  /*19bc0*/  UMOV UR5, URZ ;  /* 0x0000003f00057c82 */ /* 0x000fe20008000000 */
[----:B------:R-:W-:Y:S01]  /*19bd0*/  ULDC UR6, c[0x0][0xc3c] ;  /* 0x00030f0000067ab9 */ /* 0x000fe20000000800 */
[----:B------:R-:W-:Y:S02]  /*19be0*/  IMAD.MOV.U32 R16, RZ, RZ, R0 ;  /* 0x000000ffff107224 */ /* 0x000fe400078e0000 */
[----:B------:R-:W-:Y:S02]  /*19bf0*/  IMAD.U32 R17, RZ, RZ, UR4 ;  /* 0x00000004ff117e24 */ /* 0x000fe4000f8e00ff */
[----:B------:R-:W-:Y:S02]  /*19c00*/  IMAD.U32 R18, RZ, RZ, UR5 ;  /* 0x00000005ff127e24 */ /* 0x000fe4000f8e00ff */
[----:B------:R-:W-:-:S07]  /*19c10*/  IMAD.U32 R19, RZ, RZ, UR6 ;  /* 0x00000006ff137e24 */ /* 0x000fce000f8e00ff */
.L_x_9938:
        /* <DEDUP_REMOVED lines=10> */
.L_x_9929:
[----:B------:R-:W-:Y:S02]  /*19cc0*/  ULDC UR4, c[0x0][0xc3c] ;  /* 0x00030f0000047ab9 */ /* 0x000fe40000000800 */
[----:B0-----:R-:W-:-:S13]  /*19cd0*/  ISETP.GE.AND P0, PT, R19, UR4, PT ;  /* 0x0000000413007c0c */ /* 0x001fda000bf06270 */
[----:B------:R-:W-:Y:S05]  /*19ce0*/  @!P0 BRA `(.L_x_9939) ;  /* 0xffffffa000388947 */ /* 0x000fea000383ffff */
[----:B------:R-:W-:Y:S05]  /*19cf0*/  BSYNC B8 ;  /* 0x0000000000087941 */ /* 0x000fea0003800000 */
.L_x_9838:
[----:B------:R-:W5:Y:S01]  /*19d00*/  LDL.LU R0, [R1+0x24] ;  /* 0x0000240001007983 */ /* 0x000f620000300800 */
[----:B------:R-:W-:Y:S01]  /*19d10*/  BSSY B0, `(.L_x_9940) ;  /* 0x000000b000007945 */ /* 0x000fe20003800000 */
[----:B------:R-:W1:Y:S01]  /*19d20*/  S2R R5, SR_CgaCtaId ;  /* 0x0000000000057919 */ /* 0x000e620000008800 */
[----:B-----5:R-:W-:-:S05]  /*19d30*/  VIADD R0, R0, 0x1 ;  /* 0x0000000100007836 */ /* 0x020fca0000000000 */
[----:B--2---:R-:W-:-:S04]  /*19d40*/  LEA.HI R2, R0, R0, RZ, 0x1 ;  /* 0x0000000000027211 */ /* 0x004fc800078f08ff */
[----:B0-----:R-:W-:Y:S02]  /*19d50*/  LOP3.LUT R3, R2, 0xfffffffe, RZ, 0xc0, !PT ;  /* 0xfffffffe02037812 */ /* 0x001fe400078ec0ff */
[----:B------:R-:W-:-:S03]  /*19d60*/  MOV R2, 0x400 ;  /* 0x0000040000027802 */ /* 0x000fc60000000f00 */
[----:B------:R-:W-:Y:S01]  /*19d70*/  IMAD.IADD R0, R0, 0x1, -R3 ;  /* 0x0000000100007824 */ /* 0x000fe200078e0a03 */
[----:B-1----:R-:W-:-:S04]  /*19d80*/  LEA R5, R5, R2, 0x18 ;  /* 0x0000000205057211 */ /* 0x002fc800078ec0ff */
[----:B------:R-:W-:-:S04]  /*19d90*/  SHF.L.U32 R0, R0, 0x1f, RZ ;  /* 0x0000001f00007819 */ /* 0x000fc800000006ff */
[----:B------:R-:W0:Y:S02]  /*19da0*/  SYNCS.PHASECHK.TRANS64.TRYWAIT P0, [R5+URZ+0x22820], R0 ;  /* 0x02282000050075a7 */ /* 0x000e24000800017f */
[----:B0-----:R-:W-:Y:S05]  /*19db0*/  @!P0 BRA `(.L_x_9941) ;  /* 0x0000005000fc8947 */ /* 0x001fea0003800000 */
.L_x_10149:
[----:B------:R-:W-:Y:S05]  /*19dc0*/  BSYNC B0 ;  /* 0x0000000000007941 */ /* 0x000fea0003800000 */
.L_x_9940:
[----:B------:R-:W-:-:S03]  /*19dd0*/  UMOV UR4, 0xffffffff ;  /* 0xffffffff00047882 */ /* 0x000fc60000000000 */
[----:B------:R-:W-:Y:S05]  /*19de0*/  BRA.DIV UR4, `(.L_x_9942) ;  /* 0x0000005604047947 */ /* 0x000fea000b800000 */
[----:B0-----:R-:W0:Y:S02]  /*19df0*/  S2R R0, SR_TID.X ;  /* 0x0000000000007919 */ /* 0x001e240000002100 */
[----:B0-----:R-:W-:-:S04]  /*19e00*/  SHF.R.U32.HI R0, RZ, 0x5, R0 ;  /* 0x00000005ff007819 */ /* 0x001fc80000011600 */
[----:B------:R-:W-:-:S05]  /*19e10*/  LOP3.LUT R0, R0, 0x3, RZ, 0xc0, !PT ;  /* 0x0000000300007812 */ /* 0x000fca00078ec0ff */
[----:B------:R0:W1:Y:S02]  /*19e20*/  SHFL.IDX PT, R14, R0, RZ, 0x1f ;  /* 0x00001fff000e7589 */ /* 0x00006400000e0000 */
.L_x_10152:
[----:B-1----:R-:W-:-:S13]  /*19e30*/  ISETP.NE.AND P0, PT, R14, RZ, PT ;  /* 0x000000ff0e00720c */ /* 0x002fda0003f05270 */
[----:B------:R-:W-:Y:S05]  /*19e40*/  @P0 BRA `(.L_x_9674) ;  /* 0x0000000000840947 */ /* 0x000fea0003800000 */
[----:B------:R-:W-:-:S03]  /*19e50*/  UMOV UR4, 0xffffffff ;  /* 0xffffffff00047882 */ /* 0x000fc60000000000 */
[----:B------:R-:W-:Y:S05]  /*19e60*/  BRA.DIV UR4, `(.L_x_9943) ;  /* 0x0000005604187947 */ /* 0x000fea000b800000 */
[----:B------:R-:W-:-:S13]  /*19e70*/  ELECT P6, URZ, PT ;  /* 0x00000000003f782f */ /* 0x000fda00038c0000 */
.L_x_10155:
[----:B------:R-:W-:Y:S05]  /*19e80*/  @!P6 BRA `(.L_x_9674) ;  /* 0x000000000074e947 */ /* 0x000fea0003800000 */
[----:B------:R-:W-:-:S04]  /*19e90*/  LOP3.LUT R37, R37, 0x2, RZ, 0xfc, !PT ;  /* 0x0000000225257812 */ /* 0x000fc800078efcff */
[----:B------:R-:W-:-:S13]  /*19ea0*/  ISETP.NE.AND P0, PT, R37, 0x3, PT ;  /* 0x000000032500780c */ /* 0x000fda0003f05270 */
[----:B------:R-:W-:Y:S05]  /*19eb0*/  @!P0 BRA `(.L_x_9944) ;  /* 0x0000000000048947 */ /* 0x000fea0003800000 */
[----:B------:R-:W-:Y:S01]  /*19ec0*/  BPT.TRAP 0x1 ;  /* 0x000000040000795c */ /* 0x000fe20000300000 */
.L_x_9944:
[C---:B------:R-:W-:Y:S01]  /*19ed0*/  IMAD R3, R24.reuse, 0x8, R5 ;  /* 0x0000000818037824 */ /* 0x040fe200078e0205 */
[----:B------:R-:W-:Y:S01]  /*19ee0*/  SHF.L.U32 R2, R25, 0x1f, RZ ;  /* 0x0000001f19027819 */ /* 0x000fe200000006ff */
[----:B------:R-:W-:-:S03]  /*19ef0*/  VIADD R24, R24, 0x1 ;  /* 0x0000000118187836 */ /* 0x000fc60000000000 */
[----:B------:R-:W1:Y:S02]  /*19f00*/  SYNCS.PHASECHK.TRANS64.TRYWAIT P1, [R3+URZ+0x22840], R2 ;  /* 0x02284002030075a7 */ /* 0x000e64000802017f */
[----:B------:R-:W-:-:S04]  /*19f10*/  ISETP.NE.AND P2, PT, R24, 0x2, PT ;  /* 0x000000021800780c */ /* 0x000fc80003f45270 */
[----:B0-----:R-:W-:Y:S01]  /*19f20*/  SEL R0, RZ, 0x1, P2 ;  /* 0x00000001ff007807 */ /* 0x001fe20001000000 */
[----:B-1----:R-:W-:Y:S08]  /*19f30*/  @!P1 BRA `(.L_x_9945) ;  /* 0x0000005400049947 */ /* 0x002ff00003800000 */
.L_x_10156:
[----:B------:R-:W-:Y:S02]  /*19f40*/  SEL R24, R24, RZ, P2 ;  /* 0x000000ff18187207 */ /* 0x000fe40001000000 */
[----:B------:R-:W-:Y:S01]  /*19f50*/  LOP3.LUT R0, R25, R0, RZ, 0x3c, !PT ;  /* 0x0000000019007212 */ /* 0x000fe200078e3cff */
[----:B------:R-:W-:Y:S06]  /*19f60*/  @!P0 BRA `(.L_x_9946) ;  /* 0x0000000000048947 */ /* 0x000fec0003800000 */
[----:B------:R-:W-:Y:S01]  /*19f70*/  BPT.TRAP 0x1 ;  /* 0x000000040000795c */ /* 0x000fe20000300000 */
.L_x_9946:
[----:B------:R-:W-:Y:S01]  /*19f80*/  IMAD R5, R24, 0x8, R5 ;  /* 0x0000000818057824 */ /* 0x000fe200078e0205 */
[----:B------:R-:W-:-:S04]  /*19f90*/  SHF.L.U32 R0, R0, 0x1f, RZ ;  /* 0x0000001f00007819 */ /* 0x000fc800000006ff */
[----:B------:R-:W1:Y:S02]  /*19fa0*/  SYNCS.PHASECHK.TRANS64.TRYWAIT P1, [R5+URZ+0x22840], R0 ;  /* 0x02284000050075a7 */ /* 0x000e64000802017f */
[----:B-1----:R-:W-:Y:S05]  /*19fb0*/  @!P1 BRA `(.L_x_9947) ;  /* 0x0000005000f89947 */ /* 0x002fea0003800000 */
.L_x_10157:
[----:B------:R-:W-:Y:S05]  /*19fc0*/  @!P0 BRA `(.L_x_9948) ;  /* 0x0000000000048947 */ /* 0x000fea0003800000 */
[----:B------:R-:W-:Y:S01]  /*19fd0*/  BPT.TRAP 0x1 ;  /* 0x000000040000795c */ /* 0x000fe20000300000 */
.L_x_9948:
[----:B------:R-:W2:Y:S02]  /*19fe0*/  SYNCS.PHASECHK.TRANS64.TRYWAIT P1, [R3+URZ+0x22860], R2 ;  /* 0x02286002030075a7 */ /* 0x000ea4000802017f */
[----:B--2---:R-:W-:Y:S05]  /*19ff0*/  @!P1 BRA `(.L_x_9949) ;  /* 0x0000005000fc9947 */ /* 0x004fea0003800000 */
.L_x_10158:
[----:B------:R-:W-:Y:S05]  /*1a000*/  @!P0 BRA `(.L_x_9950) ;  /* 0x0000000000048947 */ /* 0x000fea0003800000 */
[----:B------:R-:W-:Y:S01]  /*1a010*/  BPT.TRAP 0x1 ;  /* 0x000000040000795c */ /* 0x000fe20000300000 */
.L_x_9950:
[----:B------:R0:W0:Y:S02]  /*1a020*/  SYNCS.PHASECHK.TRANS64.TRYWAIT P0, [R5+URZ+0x22860], R0 ;  /* 0x02286000050075a7 */ /* 0x000024000800017f */
[----:B0-----:R-:W-:Y:S05]  /*1a030*/  @!P0 NANOSLEEP.SYNCS 0x989680 ;  /* 0x009896800000895d */ /* 0x001fea0003900000 */
[----:B------:R-:W0:Y:S02]  /*1a040*/  @!P0 SYNCS.PHASECHK.TRANS64 P0, [R5+URZ+0x22860], R0 ;  /* 0x02286000050085a7 */ /* 0x000e24000800007f */
[----:B0-----:R-:W-:Y:S05]  /*1a050*/  @!P0 BRA `(.L_x_9950) ;  /* 0xfffffffc00f08947 */ /* 0x001fea000383ffff */
.L_x_9674:
[----:B------:R-:W-:Y:S05]  /*1a060*/  BSYNC B9 ;  /* 0x0000000000097941 */ /* 0x000fea0003800000 */
.L_x_9671:
[----:B------:R-:W-:Y:S05]  /*1a070*/  EXIT ;  /* 0x000000000000794d */ /* 0x000fea0003800000 */
.L_x_9694:
[----:B0-----:R0:W1:Y:S02]  /*1a080*/  SYNCS.PHASECHK.TRANS64.TRYWAIT P5, [R87+URZ+0x22890], R95 ;  /* 0x0228905f570075a7 */ /* 0x00106400080a017f */
[----:B-1----:R-:W-:Y:S05]  /*1a090*/  @!P5 NANOSLEEP.SYNCS 0x989680 ;  /* 0x009896800000d95d */ /* 0x002fea0003900000 */
[----:B------:R-:W1:Y:S02]  /*1a0a0*/  @!P5 SYNCS.PHASECHK.TRANS64 P5, [R87+URZ+0x22890], R95 ;  /* 0x0228905f5700d5a7 */ /* 0x000e6400080a007f */
[----:B-1----:R-:W-:Y:S05]  /*1a0b0*/  @!P5 BRA `(.L_x_9694) ;  /* 0xfffffffc00f0d947 */ /* 0x002fea000383ffff */
[----:B------:R-:W-:Y:S05]  /*1a0c0*/  BRA `(.L_x_9951) ;  /* 0xfffffe9400b87947 */ /* 0x000fea000383ffff */
.L_x_9695:
        /* <DEDUP_REMOVED lines=8> */
.L_x_9953:
[----:B------:R-:W-:Y:S05]  /*1a150*/  BSYNC B1 ;  /* 0x0000000000017941 */ /* 0x000fea0003800000 */
.L_x_9952:
        /* <DEDUP_REMOVED lines=8> */
.L_x_9954:
[----:B------:R-:W-:Y:S05]  /*1a1e0*/  BRA `(.L_x_9955) ;  /* 0xfffffe9400847947 */ /* 0x000fea000383ffff */
.L_x_9704:
[----:B------:R-:W-:Y:S01]  /*1a1f0*/  BSSY B1, `(.L_x_9956) ;  /* 0x0000008000017945 */ /* 0x000fe20003800000 */
[----:B----4-:R-:W-:Y:S02]  /*1a200*/  IMAD.MOV.U32 R13, RZ, RZ, R97 ;  /* 0x000000ffff0d7224 */ /* 0x010fe400078e0061 */
[----:B------:R-:W-:Y:S02]  /*1a210*/  IMAD.MOV.U32 R12, RZ, RZ, 0x1 ;  /* 0x00000001ff0c7424 */ /* 0x000fe400078e00ff */
[----:B------:R-:W-:Y:S02]  /*1a220*/  IMAD.MOV.U32 R11, RZ, RZ, 0x1c1f ;  /* 0x00001c1fff0b7424 */ /* 0x000fe400078e00ff */
[----:B------:R-:W-:-:S07]  /*1a230*/  IMAD.MOV.U32 R15, RZ, RZ, -0x1 ;  /* 0xffffffffff0f7424 */ /* 0x000fce00078e00ff */
[----:B0123--:R-:W-:Y:S05]  /*1a240*/  WARPSYNC.COLLECTIVE R15, `(.L_x_9957) ;  /* 0x000000000f087348 */ /* 0x00ffea0003c00000 */
[----:B---3--:R3:W4:Y:S02]  /*1a250*/  SHFL.IDX P6, R14, R13, R12, R11 ;  /* 0x0000000c0d0e7389 */ /* 0x00872400000c000b */
[----:B01234-:R-:W-:Y:S01]  /*1a260*/  ENDCOLLECTIVE ;  /* 0x000000000000791b */ /* 0x01ffe20003800000 */
.L_x_9957:
[----:B------:R-:W-:Y:S05]  /*1a270*/  BSYNC B1 ;  /* 0x0000000000017941 */ /* 0x000fea0003800000 */
.L_x_9956:
        /* <DEDUP_REMOVED lines=8> */
.L_x_9958:
[----:B------:R-:W-:Y:S05]  /*1a300*/  BRA `(.L_x_9959) ;  /* 0xfffffe9c00107947 */ /* 0x000fea000383ffff */
.L_x_9714:
[----:B-1----:R1:W2:Y:S02]  /*1a310*/  SYNCS.PHASECHK.TRANS64.TRYWAIT P4, [R87+URZ+0x22890], R95 ;  /* 0x0228905f570075a7 */ /* 0x0022a4000808017f */
[----:B--2---:R-:W-:Y:S05]  /*1a320*/  @!P4 NANOSLEEP.SYNCS 0x989680 ;  /* 0x009896800000c95d */ /* 0x004fea0003900000 */
[----:B------:R-:W2:Y:S02]  /*1a330*/  @!P4 SYNCS.PHASECHK.TRANS64 P4, [R87+URZ+0x22890], R95 ;  /* 0x0228905f5700c5a7 */ /* 0x000ea4000808007f */
[----:B--2---:R-:W-:Y:S05]  /*1a340*/  @!P4 BRA `(.L_x_9714) ;  /* 0xfffffffc00f0c947 */ /* 0x004fea000383ffff */
[----:B------:R-:W-:Y:S05]  /*1a350*/  BRA `(.L_x_9960) ;  /* 0xfffffea800087947 */ /* 0x000fea000383ffff */
.L_x_9715:
        /* <DEDUP_REMOVED lines=8> */
.L_x_9962:
[----:B------:R-:W-:Y:S05]  /*1a3e0*/  BSYNC B1 ;  /* 0x0000000000017941 */ /* 0x000fea0003800000 */
.L_x_9961:
        /* <DEDUP_REMOVED lines=8> */
.L_x_9963:
[----:B------:R-:W-:Y:S01]  /*1a470*/  IMAD.MOV.U32 R100, RZ, RZ, R14 ;  /* 0x000000ffff647224 */ /* 0x000fe200078e000e */
[----:B------:R-:W-:Y:S06]  /*1a480*/  BRA `(.L_x_9964) ;  /* 0xfffffea400d47947 */ /* 0x000fec000383ffff */
.L_x_9720:
        /* <DEDUP_REMOVED lines=8> */
.L_x_9966:
[----:B------:R-:W-:Y:S05]  /*1a510*/  BSYNC B1 ;  /* 0x0000000000017941 */ /* 0x000fea0003800000 */
.L_x_9965:
        /* <DEDUP_REMOVED lines=8> */
.L_x_9967:
[----:B------:R-:W-:Y:S01]  /*1a5a0*/  IMAD.MOV.U32 R96, RZ, RZ, R14 ;  /* 0x000000ffff607224 */ /* 0x000fe200078e000e */
[----:B------:R-:W-:Y:S06]  /*1a5b0*/  BRA `(.L_x_9968) ;  /* 0xfffffeac007c7947 */ /* 0x000fec000383ffff */
.L_x_9725:
[----:B-1----:R1:W2:Y:S02]  /*1a5c0*/  SYNCS.PHASECHK.TRANS64.TRYWAIT P2, [R87+URZ+0x22890], R95 ;  /* 0x0228905f570075a7 */ /* 0x0022a4000804017f */
[----:B--2---:R-:W-:Y:S05]  /*1a5d0*/  @!P2 NANOSLEEP.SYNCS 0x989680 ;  /* 0x009896800000a95d */ /* 0x004fea0003900000 */
[----:B------:R-:W2:Y:S02]  /*1a5e0*/  @!P2 SYNCS.PHASECHK.TRANS64 P2, [R87+URZ+0x22890], R95 ;  /* 0x0228905f5700a5a7 */ /* 0x000ea4000804007f */
[----:B--2---:R-:W-:Y:S05]  /*1a5f0*/  @!P2 BRA `(.L_x_9725) ;  /* 0xfffffffc00f0a947 */ /* 0x004fea000383ffff */
[----:B------:R-:W-:Y:S05]  /*1a600*/  BRA `(.L_x_9969) ;  /* 0xfffffeb400907947 */ /* 0x000fea000383ffff */
.L_x_9726:
        /* <DEDUP_REMOVED lines=8> */
.L_x_9971:
[----:B------:R-:W-:Y:S05]  /*1a690*/  BSYNC B1 ;  /* 0x0000000000017941 */ /* 0x000fea0003800000 */
.L_x_9970:
        /* <DEDUP_REMOVED lines=8> */
.L_x_9972:
[----:B------:R-:W-:Y:S01]  /*1a720*/  IMAD.MOV.U32 R7, RZ, RZ, R14 ;  /* 0x000000ffff077224 */ /* 0x000fe200078e000e */
[----:B------:R-:W-:Y:S06]  /*1a730*/  BRA `(.L_x_9973) ;  /* 0xfffffeb400ac7947 */ /* 0x000fec000383ffff */
.L_x_9729:
        /* <DEDUP_REMOVED lines=8> */
.L_x_9975:
[----:B------:R-:W-:Y:S05]  /*1a7c0*/  BSYNC B1 ;  /* 0x0000000000017941 */ /* 0x000fea0003800000 */
.L_x_9974:
        /* <DEDUP_REMOVED lines=8> */
.L_x_9976:
[----:B------:R-:W-:Y:S01]  /*1a850*/  IMAD.MOV.U32 R7, RZ, RZ, R14 ;  /* 0x000000ffff077224 */ /* 0x000fe200078e000e */
[----:B------:R-:W-:Y:S06]  /*1a860*/  BRA `(.L_x_9977) ;  /* 0xfffffeb400a87947 */ /* 0x000fec000383ffff */
.L_x_9733:
[----:B---3--:R3:W4:Y:S02]  /*1a870*/  SYNCS.PHASECHK.TRANS64.TRYWAIT P3, [R87+URZ+0x228b0], R95 ;  /* 0x0228b05f570075a7 */ /* 0x008724000806017f */
[----:B----4-:R-:W-:Y:S05]  /*1a880*/  @!P3 NANOSLEEP.SYNCS 0x989680 ;  /* 0x009896800000b95d */ /* 0x010fea0003900000 */
[----:B------:R-:W4:Y:S02]  /*1a890*/  @!P3 SYNCS.PHASECHK.TRANS64 P3, [R87+URZ+0x228b0], R95 ;  /* 0x0228b05f5700b5a7 */ /* 0x000f24000806007f */
[----:B----4-:R-:W-:Y:S05]  /*1a8a0*/  @!P3 BRA `(.L_x_9733) ;  /* 0xfffffffc00f0b947 */ /* 0x010fea000383ffff */
[----:B------:R-:W-:Y:S05]  /*1a8b0*/  BRA `(.L_x_9978) ;  /* 0xfffffeb800207947 */ /* 0x000fea000383ffff */
.L_x_9743:
[----:B------:R-:W-:Y:S01]  /*1a8c0*/  BSSY B0, `(.L_x_9979) ;  /* 0x0000007000007945 */ /* 0x000fe20003800000 */
[----:B------:R-:W-:Y:S02]  /*1a8d0*/  IMAD.MOV.U32 R12, RZ, RZ, RZ ;  /* 0x000000ffff0c7224 */ /* 0x000fe400078e00ff */
[----:B------:R-:W-:Y:S02]  /*1a8e0*/  IMAD.MOV.U32 R11, RZ, RZ, 0x1f ;  /* 0x0000001fff0b7424 */ /* 0x000fe400078e00ff */
[----:B------:R-:W-:-:S07]  /*1a8f0*/  IMAD.MOV.U32 R15, RZ, RZ, -0x1 ;  /* 0xffffffffff0f7424 */ /* 0x000fce00078e00ff */
[----:B-----5:R-:W-:Y:S05]  /*1a900*/  WARPSYNC.COLLECTIVE R15, `(.L_x_9980) ;  /* 0x000000000f087348 */ /* 0x020fea0003c00000 */
[----:B------:R0:W1:Y:S02]  /*1a910*/  SHFL.IDX P6, R14, R13, R12, R11 ;  /* 0x0000000c0d0e7389 */ /* 0x00006400000c000b */
[----:B01---5:R-:W-:Y:S01]  /*1a920*/  ENDCOLLECTIVE ;  /* 0x000000000000791b */ /* 0x023fe20003800000 */
.L_x_9980:
[----:B------:R-:W-:Y:S05]  /*1a930*/  BSYNC B0 ;  /* 0x0000000000007941 */ /* 0x000fea0003800000 */
.L_x_9979:
[----:B------:R-:W-:Y:S05]  /*1a940*/  BRA `(.L_x_9981) ;  /* 0xfffffec800107947 */ /* 0x000fea000383ffff */
.L_x_9755:
[----:B------:R-:W-:Y:S01]  /*1a950*/  BSSY B1, `(.L_x_9982) ;  /* 0x0000008000017945 */ /* 0x000fe20003800000 */
[----:B0-----:R-:W-:Y:S02]  /*1a960*/  IMAD.MOV.U32 R13, RZ, RZ, R27 ;  /* 0x000000ffff0d7224 */ /* 0x001fe400078e001b */
[----:B------:R-:W-:Y:S02]  /*1a970*/  IMAD.MOV.U32 R12, RZ, RZ, RZ ;  /* 0x000000ffff0c7224 */ /* 0x000fe400078e00ff */
[----:B------:R-:W-:Y:S02]  /*1a980*/  IMAD.MOV.U32 R11, RZ, RZ, 0x1c1f ;  /* 0x00001c1fff0b7424 */ /* 0x000fe400078e00ff */
[----:B------:R-:W-:-:S07]  /*1a990*/  IMAD.MOV.U32 R15, RZ, RZ, -0x1 ;  /* 0xffffffffff0f7424 */ /* 0x000fce00078e00ff */
[----:B------:R-:W-:Y:S05]  /*1a9a0*/  WARPSYNC.COLLECTIVE R15, `(.L_x_9983) ;  /* 0x000000000f087348 */ /* 0x000fea0003c00000 */
[----:B------:R0:W1:Y:S02]  /*1a9b0*/  SHFL.IDX P6, R14, R13, R12, R11 ;  /* 0x0000000c0d0e7389 */ /* 0x00006400000c000b */
[----:B01----:R-:W-:Y:S01]  /*1a9c0*/  ENDCOLLECTIVE ;  /* 0x000000000000791b */ /* 0x003fe20003800000 */
.L_x_9983:
[----:B------:R-:W-:Y:S05]  /*1a9d0*/  BSYNC B1 ;  /* 0x0000000000017941 */ /* 0x000fea0003800000 */
.L_x_9982:
        /* <DEDUP_REMOVED lines=8> */
.L_x_9984:
[----:B------:R-:W-:Y:S02]  /*1aa60*/  IMAD.MOV.U32 R13, RZ, RZ, R25 ;  /* 0x000000ffff0d7224 */ /* 0x000fe400078e0019 */
[----:B------:R-:W-:-:S07]  /*1aa70*/  IMAD.MOV.U32 R3, RZ, RZ, R14 ;  /* 0x000000ffff037224 */ /* 0x000fce00078e000e */
[----:B------:R-:W-:Y:S05]  /*1aa80*/  WARPSYNC.COLLECTIVE R15, `(.L_x_9985) ;  /* 0x000000000f087348 */ /* 0x000fea0003c00000 */
[----:B------:R0:W1:Y:S02]  /*1aa90*/  SHFL.IDX P6, R14, R13, R12, R11 ;  /* 0x0000000c0d0e7389 */ /* 0x00006400000c000b */
[----:B01----:R-:W-:Y:S01]  /*1aaa0*/  ENDCOLLECTIVE ;  /* 0x000000000000791b */ /* 0x003fe20003800000 */
.L_x_9985:
[----:B------:R-:W-:Y:S02]  /*1aab0*/  IMAD.MOV.U32 R13, RZ, RZ, R28 ;  /* 0x000000ffff0d7224 */ /* 0x000fe400078e001c */
[----:B------:R-:W-:-:S07]  /*1aac0*/  IMAD.MOV.U32 R25, RZ, RZ, R14 ;  /* 0x000000ffff197224 */ /* 0x000fce00078e000e */
[----:B------:R-:W-:Y:S05]  /*1aad0*/  WARPSYNC.COLLECTIVE R15, `(.L_x_9986) ;  /* 0x000000000f087348 */ /* 0x000fea0003c00000 */
[----:B------:R0:W1:Y:S02]  /*1aae0*/  SHFL.IDX P6, R14, R13, R12, R11 ;  /* 0x0000000c0d0e7389 */ /* 0x00006400000c000b */
[----:B01----:R-:W-:Y:S01]  /*1aaf0*/  ENDCOLLECTIVE ;  /* 0x000000000000791b */ /* 0x003fe20003800000 */
.L_x_9986:
[----:B------:R-:W-:Y:S01]  /*1ab00*/  IMAD.MOV.U32 R20, RZ, RZ, R14 ;  /* 0x000000ffff147224 */ /* 0x000fe200078e000e */
[----:B------:R-:W-:Y:S06]  /*1ab10*/  BRA `(.L_x_9987) ;  /* 0xfffffecc00287947 */ /* 0x000fec000383ffff */
.L_x_9759:
[----:B0-----:R0:W1:Y:S02]  /*1ab20*/  SYNCS.PHASECHK.TRANS64.TRYWAIT P0, [R19+URZ+0x22800], R26 ;  /* 0x0228001a130075a7 */ /* 0x001064000800017f */
[----:B-1----:R-:W-:Y:S05]  /*1ab30*/  @!P0 NANOSLEEP.SYNCS 0x989680 ;  /* 0x009896800000895d */ /* 0x002fea0003900000 */
[----:B------:R-:W1:Y:S02]  /*1ab40*/  @!P0 SYNCS.PHASECHK.TRANS64 P0, [R19+URZ+0x22800], R26 ;  /* 0x0228001a130085a7 */ /* 0x000e64000800007f */
[----:B-1----:R-:W-:Y:S05]  /*1ab50*/  @!P0 BRA `(.L_x_9759) ;  /* 0xfffffffc00f08947 */ /* 0x002fea000383ffff */
[----:B------:R-:W-:Y:S05]  /*1ab60*/  BRA `(.L_x_9988) ;  /* 0xfffffed000407947 */ /* 0x000fea000383ffff */
.L_x_9767:
        /* <DEDUP_REMOVED lines=8> */
.L_x_9990:
[----:B------:R-:W-:Y:S05]  /*1abf0*/  BSYNC B1 ;  /* 0x0000000000017941 */ /* 0x000fea0003800000 */
.L_x_9989:
        /* <DEDUP_REMOVED lines=8> */
.L_x_9991:
[----:B------:R-:W-:Y:S02]  /*1ac80*/  IMAD.MOV.U32 R13, RZ, RZ, R25 ;  /* 0x000000ffff0d7224 */ /* 0x000fe400078e0019 */
[----:B------:R-:W-:-:S07]  /*1ac90*/  IMAD.MOV.U32 R3, RZ, RZ, R14 ;  /* 0x000000ffff037224 */ /* 0x000fce00078e000e */
[----:B------:R-:W-:Y:S05]  /*1aca0*/  WARPSYNC.COLLECTIVE R15, `(.L_x_9992) ;  /* 0x000000000f087348 */ /* 0x000fea0003c00000 */
[----:B------:R0:W1:Y:S02]  /*1acb0*/  SHFL.IDX P6, R14, R13, R12, R11 ;  /* 0x0000000c0d0e7389 */ /* 0x00006400000c000b */
[----:B01----:R-:W-:Y:S01]  /*1acc0*/  ENDCOLLECTIVE ;  /* 0x000000000000791b */ /* 0x003fe20003800000 */
.L_x_9992:
[----:B------:R-:W-:Y:S02]  /*1acd0*/  IMAD.MOV.U32 R13, RZ, RZ, R28 ;  /* 0x000000ffff0d7224 */ /* 0x000fe400078e001c */
[----:B------:R-:W-:-:S07]  /*1ace0*/  IMAD.MOV.U32 R20, RZ, RZ, R14 ;  /* 0x000000ffff147224 */ /* 0x000fce00078e000e */
[----:B------:R-:W-:Y:S05]  /*1acf0*/  WARPSYNC.COLLECTIVE R15, `(.L_x_9993) ;  /* 0x000000000f087348 */ /* 0x000fea0003c00000 */
[----:B------:R0:W1:Y:S02]  /*1ad00*/  SHFL.IDX P6, R14, R13, R12, R11 ;  /* 0x0000000c0d0e7389 */ /* 0x00006400000c000b */
[----:B01----:R-:W-:Y:S01]  /*1ad10*/  ENDCOLLECTIVE ;  /* 0x000000000000791b */ /* 0x003fe20003800000 */
.L_x_9993:
[----:B------:R-:W-:Y:S05]  /*1ad20*/  BRA `(.L_x_9994) ;  /* 0xfffffed800b07947 */ /* 0x000fea000383ffff */
.L_x_9771:
[----:B0-----:R0:W1:Y:S02]  /*1ad30*/  SYNCS.PHASECHK.TRANS64.TRYWAIT P1, [R19+URZ+0x22800], R26 ;  /* 0x0228001a130075a7 */ /* 0x001064000802017f */
[----:B-1----:R-:W-:Y:S05]  /*1ad40*/  @!P1 NANOSLEEP.SYNCS 0x989680 ;  /* 0x009896800000995d */ /* 0x002fea0003900000 */
[----:B------:R-:W1:Y:S02]  /*1ad50*/  @!P1 SYNCS.PHASECHK.TRANS64 P1, [R19+URZ+0x22800], R26 ;  /* 0x0228001a130095a7 */ /* 0x000e64000802007f */
[----:B-1----:R-:W-:Y:S05]  /*1ad60*/  @!P1 BRA `(.L_x_9771) ;  /* 0xfffffffc00f09947 */ /* 0x002fea000383ffff */
[----:B------:R-:W-:Y:S05]  /*1ad70*/  BRA `(.L_x_9995) ;  /* 0xfffffedc00907947 */ /* 0x000fea000383ffff */
.L_x_9777:
[----:B---3--:R3:W0:Y:S02]  /*1ad80*/  SYNCS.PHASECHK.TRANS64.TRYWAIT P1, [R4+URZ+0x22830], R73 ;  /* 0x02283049040075a7 */ /* 0x008624000802017f */
[----:B0-----:R-:W-:Y:S05]  /*1ad90*/  @!P1 NANOSLEEP.SYNCS 0x989680 ;  /* 0x009896800000995d */ /* 0x001fea0003900000 */
[----:B------:R-:W0:Y:S02]  /*1ada0*/  @!P1 SYNCS.PHASECHK.TRANS64 P1, [R4+URZ+0x22830], R73 ;  /* 0x02283049040095a7 */ /* 0x000e24000802007f */
[----:B0-----:R-:W-:Y:S05]  /*1adb0*/  @!P1 BRA `(.L_x_9777) ;  /* 0xfffffffc00f09947 */ /* 0x001fea000383ffff */
[----:B------:R-:W-:Y:S05]  /*1adc0*/  BRA `(.L_x_9776) ;  /* 0xfffffee800dc7947 */ /* 0x000fea000383ffff */
.L_x_9783:
[----:B-1----:R1:W2:Y:S02]  /*1add0*/  SYNCS.PHASECHK.TRANS64.TRYWAIT P1, [R4+URZ+0x22850], R73 ;  /* 0x02285049040075a7 */ /* 0x0022a4000802017f */
[----:B--2---:R-:W-:Y:S05]  /*1ade0*/  @!P1 NANOSLEEP.SYNCS 0x989680 ;  /* 0x009896800000995d */ /* 0x004fea0003900000 */
[----:B------:R-:W2:Y:S02]  /*1adf0*/  @!P1 SYNCS.PHASECHK.TRANS64 P1, [R4+URZ+0x22850], R73 ;  /* 0x02285049040095a7 */ /* 0x000ea4000802007f */
[----:B--2---:R-:W-:Y:S05]  /*1ae00*/  @!P1 BRA `(.L_x_9783) ;  /* 0xfffffffc00f09947 */ /* 0x004fea000383ffff */
[----:B------:R-:W-:Y:S05]  /*1ae10*/  BRA `(.L_x_9782) ;  /* 0xffffff0000807947 */ /* 0x000fea000383ffff */
.L_x_9789:
[----:B-1----:R1:W2:Y:S02]  /*1ae20*/  SYNCS.PHASECHK.TRANS64.TRYWAIT P2, [R5+URZ+0x22830], R6 ;  /* 0x02283006050075a7 */ /* 0x0022a4000804017f */
[----:B--2---:R-:W-:Y:S05]  /*1ae30*/  @!P2 NANOSLEEP.SYNCS 0x989680 ;  /* 0x009896800000a95d */ /* 0x004fea0003900000 */
[----:B------:R-:W2:Y:S02]  /*1ae40*/  @!P2 SYNCS.PHASECHK.TRANS64 P2, [R5+URZ+0x22830], R6 ;  /* 0x022830060500a5a7 */ /* 0x000ea4000804007f */
[----:B--2---:R-:W-:Y:S05]  /*1ae50*/  @!P2 BRA `(.L_x_9789) ;  /* 0xfffffffc00f0a947 */ /* 0x004fea000383ffff */
[----:B------:R-:W-:Y:S05]  /*1ae60*/  BRA `(.L_x_9788) ;  /* 0xffffff0400cc7947 */ /* 0x000fea000383ffff */
.L_x_9795:
[----:B----4-:R4:W0:Y:S02]  /*1ae70*/  SYNCS.PHASECHK.TRANS64.TRYWAIT P2, [R5+URZ+0x22850], R6 ;  /* 0x02285006050075a7 */ /* 0x010824000804017f */
[----:B0-----:R-:W-:Y:S05]  /*1ae80*/  @!P2 NANOSLEEP.SYNCS 0x989680 ;  /* 0x009896800000a95d */ /* 0x001fea0003900000 */
[----:B------:R-:W0:Y:S02]  /*1ae90*/  @!P2 SYNCS.PHASECHK.TRANS64 P2, [R5+URZ+0x22850], R6 ;  /* 0x022850060500a5a7 */ /* 0x000e24000804007f */
[----:B0-----:R-:W-:Y:S05]  /*1aea0*/  @!P2 BRA `(.L_x_9795) ;  /* 0xfffffffc00f0a947 */ /* 0x001fea000383ffff */
[----:B------:R-:W-:Y:S05]  /*1aeb0*/  BRA `(.L_x_9794) ;  /* 0xffffff2000347947 */ /* 0x000fea000383ffff */
.L_x_9802:
[----:B------:R-:W-:Y:S02]  /*1aec0*/  IMAD.MOV.U32 R13, RZ, RZ, R21 ;  /* 0x000000ffff0d7224 */ /* 0x000fe400078e0015 */
[----:B------:R-:W-:Y:S02]  /*1aed0*/  IMAD.MOV.U32 R12, RZ, RZ, RZ ;  /* 0x000000ffff0c7224 */ /* 0x000fe400078e00ff */
[----:B------:R-:W-:Y:S02]  /*1aee0*/  IMAD.MOV.U32 R11, RZ, RZ, 0x181f ;  /* 0x0000181fff0b7424 */ /* 0x000fe400078e00ff */
[----:B------:R-:W-:-:S07]  /*1aef0*/  IMAD.MOV.U32 R15, RZ, RZ, -0x1 ;  /* 0xffffffffff0f7424 */ /* 0x000fce00078e00ff */
[----:B-----5:R-:W-:Y:S05]  /*1af00*/  WARPSYNC.COLLECTIVE R15, `(.L_x_9996) ;  /* 0x000000000f087348 */ /* 0x020fea0003c00000 */
[----:B------:R0:W1:Y:S02]  /*1af10*/  SHFL.IDX P6, R14, R13, R12, R11 ;  /* 0x0000000c0d0e7389 */ /* 0x00006400000c000b */
[----:B01---5:R-:W-:Y:S01]  /*1af20*/  ENDCOLLECTIVE ;  /* 0x000000000000791b */ /* 0x023fe20003800000 */
.L_x_9996:
[----:B------:R-:W-:Y:S02]  /*1af30*/  IMAD.MOV.U32 R13, RZ, RZ, R3 ;  /* 0x000000ffff0d7224 */ /* 0x000fe400078e0003 */
[----:B------:R-:W-:-:S07]  /*1af40*/  IMAD.MOV.U32 R20, RZ, RZ, R14 ;  /* 0x000000ffff147224 */ /* 0x000fce00078e000e */
[----:B------:R-:W-:Y:S05]  /*1af50*/  WARPSYNC.COLLECTIVE R15, `(.L_x_9997) ;  /* 0x000000000f087348 */ /* 0x000fea0003c00000 */
[----:B------:R0:W1:Y:S02]  /*1af60*/  SHFL.IDX P6, R14, R13, R12, R11 ;  /* 0x0000000c0d0e7389 */ /* 0x00006400000c000b */
[----:B01----:R-:W-:Y:S01]  /*1af70*/  ENDCOLLECTIVE ;  /* 0x000000000000791b */ /* 0x003fe20003800000 */
.L_x_9997:
[----:B------:R-:W-:Y:S05]  /*1af80*/  BRA `(.L_x_9998) ;  /* 0xffffff48006c7947 */ /* 0x000fea000383ffff */
.L_x_9805:
[----:B------:R-:W-:Y:S01]  /*1af90*/  BSSY B1, `(.L_x_9999) ;  /* 0x0000008000017945 */ /* 0x000fe20003800000 */
[----:B---3--:R-:W-:Y:S02]  /*1afa0*/  IMAD.MOV.U32 R13, RZ, RZ, R21 ;  /* 0x000000ffff0d7224 */ /* 0x008fe400078e0015 */
[----:B------:R-:W-:Y:S02]  /*1afb0*/  IMAD.MOV.U32 R12, RZ, RZ, 0x1 ;  /* 0x00000001ff0c7424 */ /* 0x000fe400078e00ff */
[----:B------:R-:W-:Y:S02]  /*1afc0*/  IMAD.MOV.U32 R11, RZ, RZ, 0x181f ;  /* 0x0000181fff0b7424 */ /* 0x000fe400078e00ff */
[----:B------:R-:W-:-:S07]  /*1afd0*/  IMAD.MOV.U32 R15, RZ, RZ, -0x1 ;  /* 0xffffffffff0f7424 */ /* 0x000fce00078e00ff */
[----:B012--5:R-:W-:Y:S05]  /*1afe0*/  WARPSYNC.COLLECTIVE R15, `(.L_x_10000) ;  /* 0x000000000f087348 */ /* 0x027fea0003c00000 */
[----:B--2---:R2:W3:Y:S02]  /*1aff0*/  SHFL.IDX P6, R14, R13, R12, R11 ;  /* 0x0000000c0d0e7389 */ /* 0x0044e400000c000b */
[----:B0123-5:R-:W-:Y:S01]  /*1b000*/  ENDCOLLECTIVE ;  /* 0x000000000000791b */ /* 0x02ffe20003800000 */
.L_x_10000:
[----:B------:R-:W-:Y:S05]  /*1b010*/  BSYNC B1 ;  /* 0x0000000000017941 */ /* 0x000fea0003800000 */
.L_x_9999:
        /* <DEDUP_REMOVED lines=8> */
.L_x_10001:
[----:B------:R-:W-:Y:S05]  /*1b0a0*/  BRA `(.L_x_10002) ;  /* 0xffffff4800b47947 */ /* 0x000fea000383ffff */
.L_x_9808:
[----:B------:R-:W-:Y:S01]  /*1b0b0*/  BSSY B1, `(.L_x_10003) ;  /* 0x0000008000017945 */ /* 0x000fe20003800000 */
[----:B------:R-:W-:Y:S02]  /*1b0c0*/  IMAD.MOV.U32 R13, RZ, RZ, R21 ;  /* 0x000000ffff0d7224 */ /* 0x000fe400078e0015 */
[----:B------:R-:W-:Y:S02]  /*1b0d0*/  IMAD.MOV.U32 R12, RZ, RZ, 0x2 ;  /* 0x00000002ff0c7424 */ /* 0x000fe400078e00ff */
[----:B---3--:R-:W-:Y:S02]  /*1b0e0*/  IMAD.MOV.U32 R11, RZ, RZ, 0x181f ;  /* 0x0000181fff0b7424 */ /* 0x008fe400078e00ff */
[----:B------:R-:W-:-:S07]  /*1b0f0*/  IMAD.MOV.U32 R15, RZ, RZ, -0x1 ;  /* 0xffffffffff0f7424 */ /* 0x000fce00078e00ff */
[----:B012-4-:R-:W-:Y:S05]  /*1b100*/  WARPSYNC.COLLECTIVE R15, `(.L_x_10004) ;  /* 0x000000000f087348 */ /* 0x017fea0003c00000 */
[----:B--2---:R2:W3:Y:S02]  /*1b110*/  SHFL.IDX P6, R14, R13, R12, R11 ;  /* 0x0000000c0d0e7389 */ /* 0x0044e400000c000b */
[----:B01234-:R-:W-:Y:S01]  /*1b120*/  ENDCOLLECTIVE ;  /* 0x000000000000791b */ /* 0x01ffe20003800000 */
.L_x_10004:
[----:B------:R-:W-:Y:S05]  /*1b130*/  BSYNC B1 ;  /* 0x0000000000017941 */ /* 0x000fea0003800000 */
.L_x_10003:
        /* <DEDUP_REMOVED lines=8> */
.L_x_10005:
[----:B------:R-:W-:Y:S05]  /*1b1c0*/  BRA `(.L_x_10006) ;  /* 0xffffff4800fc7947 */ /* 0x000fea000383ffff */
.L_x_9811:
        /* <DEDUP_REMOVED lines=8> */
.L_x_10008:
[----:B------:R-:W-:Y:S05]  /*1b250*/  BSYNC B1 ;  /* 0x0000000000017941 */ /* 0x000fea0003800000 */
.L_x_10007:
        /* <DEDUP_REMOVED lines=8> */
.L_x_10009:
[----:B------:R-:W-:Y:S05]  /*1b2e0*/  BRA `(.L_x_10010) ;  /* 0xffffff4c00447947 */ /* 0x000fea000383ffff */
.L_x_9813:
[----:B------:R-:W-:Y:S02]  /*1b2f0*/  IMAD.MOV.U32 R13, RZ, RZ, R10 ;  /* 0x000000ffff0d7224 */ /* 0x000fe400078e000a */
[----:B------:R-:W-:Y:S02]  /*1b300*/  IMAD.MOV.U32 R12, RZ, RZ, RZ ;  /* 0x000000ffff0c7224 */ /* 0x000fe400078e00ff */
[----:B------:R-:W-:Y:S02]  /*1b310*/  IMAD.MOV.U32 R11, RZ, RZ, 0x1c1f ;  /* 0x00001c1fff0b7424 */ /* 0x000fe400078e00ff */
[----:B------:R-:W-:-:S07]  /*1b320*/  IMAD.MOV.U32 R15, RZ, RZ, -0x1 ;  /* 0xffffffffff0f7424 */ /* 0x000fce00078e00ff */
[----:B------:R-:W-:Y:S05]  /*1b330*/  WARPSYNC.COLLECTIVE R15, `(.L_x_10011) ;  /* 0x000000000f087348 */ /* 0x000fea0003c00000 */
[----:B------:R0:W1:Y:S02]  /*1b340*/  SHFL.IDX P6, R14, R13, R12, R11 ;  /* 0x0000000c0d0e7389 */ /* 0x00006400000c000b */
[----:B01----:R-:W-:Y:S01]  /*1b350*/  ENDCOLLECTIVE ;  /* 0x000000000000791b */ /* 0x003fe20003800000 */
.L_x_10011:
[----:B------:R-:W-:Y:S02]  /*1b360*/  IMAD.MOV.U32 R13, RZ, RZ, R3 ;  /* 0x000000ffff0d7224 */ /* 0x000fe400078e0003 */
[----:B------:R-:W-:-:S07]  /*1b370*/  IMAD.MOV.U32 R48, RZ, RZ, R14 ;  /* 0x000000ffff307224 */ /* 0x000fce00078e000e */
[----:B------:R-:W-:Y:S05]  /*1b380*/  WARPSYNC.COLLECTIVE R15, `(.L_x_10012) ;  /* 0x000000000f087348 */ /* 0x000fea0003c00000 */
[----:B------:R0:W1:Y:S02]  /*1b390*/  SHFL.IDX P6, R14, R13, R12, R11 ;  /* 0x0000000c0d0e7389 */ /* 0x00006400000c000b */
[----:B01----:R-:W-:Y:S01]  /*1b3a0*/  ENDCOLLECTIVE ;  /* 0x000000000000791b */ /* 0x003fe20003800000 */
.L_x_10012:
[----:B------:R-:W-:Y:S01]  /*1b3b0*/  IMAD.MOV.U32 R11, RZ, RZ, R14 ;  /* 0x000000ffff0b7224 */ /* 0x000fe200078e000e */
[----:B------:R-:W-:Y:S06]  /*1b3c0*/  BRA `(.L_x_10013) ;  /* 0xffffff5000447947 */ /* 0x000fec000383ffff */
.L_x_9816:
[----:B------:R-:W-:Y:S01]  /*1b3d0*/  BSSY B1, `(.L_x_10014) ;  /* 0x0000008000017945 */ /* 0x000fe20003800000 */
[----:B---3--:R-:W-:Y:S02]  /*1b3e0*/  IMAD.MOV.U32 R13, RZ, RZ, R10 ;  /* 0x000000ffff0d7224 */ /* 0x008fe400078e000a */
[----:B------:R-:W-:Y:S02]  /*1b3f0*/  IMAD.MOV.U32 R12, RZ, RZ, 0x1 ;  /* 0x00000001ff0c7424 */ /* 0x000fe400078e00ff */
[----:B--2---:R-:W-:Y:S02]  /*1b400*/  IMAD.MOV.U32 R11, RZ, RZ, 0x1c1f ;  /* 0x00001c1fff0b7424 */ /* 0x004fe400078e00ff */
[----:B------:R-:W-:-:S07]  /*1b410*/  IMAD.MOV.U32 R15, RZ, RZ, -0x1 ;  /* 0xffffffffff0f7424 */ /* 0x000fce00078e00ff */
[----:B01----:R-:W-:Y:S05]  /*1b420*/  WARPSYNC.COLLECTIVE R15, `(.L_x_10015) ;  /* 0x000000000f087348 */ /* 0x003fea0003c00000 */
[----:B------:R2:W3:Y:S02]  /*1b430*/  SHFL.IDX P6, R14, R13, R12, R11 ;  /* 0x0000000c0d0e7389 */ /* 0x0004e400000c000b */
[----:B0123--:R-:W-:Y:S01]  /*1b440*/  ENDCOLLECTIVE ;  /* 0x000000000000791b */ /* 0x00ffe20003800000 */
.L_x_10015:
[----:B------:R-:W-:Y:S05]  /*1b450*/  BSYNC B1 ;  /* 0x0000000000017941 */ /* 0x000fea0003800000 */
.L_x_10014:
        /* <DEDUP_REMOVED lines=8> */
.L_x_10016:
[----:B------:R-:W-:Y:S01]  /*1b4e0*/  IMAD.MOV.U32 R3, RZ, RZ, R14 ;  /* 0x000000ffff037224 */ /* 0x000fe200078e000e */
[----:B------:R-:W-:Y:S06]  /*1b4f0*/  BRA `(.L_x_10017) ;  /* 0xffffff5c001c7947 */ /* 0x000fec000383ffff */
.L_x_9820:
[----:B------:R-:W-:Y:S02]  /*1b500*/  IMAD.MOV.U32 R13, RZ, RZ, R20 ;  /* 0x000000ffff0d7224 */ /* 0x000fe400078e0014 */
[----:B------:R-:W-:Y:S02]  /*1b510*/  IMAD.MOV.U32 R12, RZ, RZ, RZ ;  /* 0x000000ffff0c7224 */ /* 0x000fe400078e00ff */
[----:B------:R-:W-:Y:S02]  /*1b520*/  IMAD.MOV.U32 R11, RZ, RZ, 0x181f ;  /* 0x0000181fff0b7424 */ /* 0x000fe400078e00ff */
[----:B------:R-:W-:-:S07]  /*1b530*/  IMAD.MOV.U32 R15, RZ, RZ, -0x1 ;  /* 0xffffffffff0f7424 */ /* 0x000fce00078e00ff */
[----:B01----:R-:W-:Y:S05]  /*1b540*/  WARPSYNC.COLLECTIVE R15, `(.L_x_10018) ;  /* 0x000000000f087348 */ /* 0x003fea0003c00000 */
[----:B------:R2:W3:Y:S02]  /*1b550*/  SHFL.IDX P6, R14, R13, R12, R11 ;  /* 0x0000000c0d0e7389 */ /* 0x0004e400000c000b */
[----:B0123--:R-:W-:Y:S01]  /*1b560*/  ENDCOLLECTIVE ;  /* 0x000000000000791b */ /* 0x00ffe20003800000 */
.L_x_10018:
[----:B------:R-:W-:Y:S02]  /*1b570*/  IMAD.MOV.U32 R13, RZ, RZ, R3 ;  /* 0x000000ffff0d7224 */ /* 0x000fe400078e0003 */
[----:B------:R-:W-:-:S07]  /*1b580*/  IMAD.MOV.U32 R0, RZ, RZ, R14 ;  /* 0x000000ffff007224 */ /* 0x000fce00078e000e */
[----:B------:R-:W-:Y:S05]  /*1b590*/  WARPSYNC.COLLECTIVE R15, `(.L_x_10019) ;  /* 0x000000000f087348 */ /* 0x000fea0003c00000 */
[----:B------:R0:W1:Y:S02]  /*1b5a0*/  SHFL.IDX P6, R14, R13, R12, R11 ;  /* 0x0000000c0d0e7389 */ /* 0x00006400000c000b */
[----:B01----:R-:W-:Y:S01]  /*1b5b0*/  ENDCOLLECTIVE ;  /* 0x000000000000791b */ /* 0x003fe20003800000 */
.L_x_10019:
[----:B------:R-:W-:Y:S05]  /*1b5c0*/  BRA `(.L_x_10020) ;  /* 0xffffff70005c7947 */ /* 0x000fea000383ffff */
.L_x_9823:
[----:B------:R-:W-:Y:S01]  /*1b5d0*/  BSSY B1, `(.L_x_10021) ;  /* 0x0000008000017945 */ /* 0x000fe20003800000 */
[----:B------:R-:W-:Y:S02]  /*1b5e0*/  IMAD.MOV.U32 R13, RZ, RZ, R20 ;  /* 0x000000ffff0d7224 */ /* 0x000fe400078e0014 */
[----:B------:R-:W-:Y:S02]  /*1b5f0*/  IMAD.MOV.U32 R12, RZ, RZ, 0x1 ;  /* 0x00000001ff0c7424 */ /* 0x000fe400078e00ff */
[----:B---3--:R-:W-:Y:S02]  /*1b600*/  IMAD.MOV.U32 R11, RZ, RZ, 0x181f ;  /* 0x0000181fff0b7424 */ /* 0x008fe400078e00ff */
[----:B------:R-:W-:-:S07]  /*1b610*/  IMAD.MOV.U32 R15, RZ, RZ, -0x1 ;  /* 0xffffffffff0f7424 */ /* 0x000fce00078e00ff */
[----:B012-4-:R-:W-:Y:S05]  /*1b620*/  WARPSYNC.COLLECTIVE R15, `(.L_x_10022) ;  /* 0x000000000f087348 */ /* 0x017fea0003c00000 */
[----:B----4-:R3:W4:Y:S02]  /*1b630*/  SHFL.IDX P6, R14, R13, R12, R11 ;  /* 0x0000000c0d0e7389 */ /* 0x01072400000c000b */
[----:B01234-:R-:W-:Y:S01]  /*1b640*/  ENDCOLLECTIVE ;  /* 0x000000000000791b */ /* 0x01ffe20003800000 */
.L_x_10022:
[----:B------:R-:W-:Y:S05]  /*1b650*/  BSYNC B1 ;  /* 0x0000000000017941 */ /* 0x000fea0003800000 */
.L_x_10021:
        /* <DEDUP_REMOVED lines=8> */
.L_x_10023:
[----:B------:R-:W-:Y:S05]  /*1b6e0*/  BRA `(.L_x_10024) ;  /* 0xffffff7000a87947 */ /* 0x000fea000383ffff */
.L_x_9826:
[----:B------:R-:W-:Y:S01]  /*1b6f0*/  BSSY B1, `(.L_x_10025) ;  /* 0x0000008000017945 */ /* 0x000fe20003800000 */
[----:B------:R-:W-:Y:S02]  /*1b700*/  IMAD.MOV.U32 R13, RZ, RZ, R20 ;  /* 0x000000ffff0d7224 */ /* 0x000fe400078e0014 */
[----:B------:R-:W-:Y:S02]  /*1b710*/  IMAD.MOV.U32 R12, RZ, RZ, 0x2 ;  /* 0x00000002ff0c7424 */ /* 0x000fe400078e00ff */
[----:B0-----:R-:W-:Y:S02]  /*1b720*/  IMAD.MOV.U32 R11, RZ, RZ, 0x181f ;  /* 0x0000181fff0b7424 */ /* 0x001fe400078e00ff */
[----:B------:R-:W-:-:S07]  /*1b730*/  IMAD.MOV.U32 R15, RZ, RZ, -0x1 ;  /* 0xffffffffff0f7424 */ /* 0x000fce00078e00ff */
[----:B-1234-:R-:W-:Y:S05]  /*1b740*/  WARPSYNC.COLLECTIVE R15, `(.L_x_10026) ;  /* 0x000000000f087348 */ /* 0x01efea0003c00000 */
[----:B----4-:R0:W4:Y:S02]  /*1b750*/  SHFL.IDX P6, R14, R13, R12, R11 ;  /* 0x0000000c0d0e7389 */ /* 0x01012400000c000b */
[----:B01234-:R-:W-:Y:S01]  /*1b760*/  ENDCOLLECTIVE ;  /* 0x000000000000791b */ /* 0x01ffe20003800000 */
.L_x_10026:
[----:B------:R-:W-:Y:S05]  /*1b770*/  BSYNC B1 ;  /* 0x0000000000017941 */ /* 0x000fea0003800000 */
.L_x_10025:
        /* <DEDUP_REMOVED lines=8> */
.L_x_10027:
[----:B------:R-:W-:Y:S05]  /*1b800*/  BRA `(.L_x_10028) ;  /* 0xffffff7000f07947 */ /* 0x000fea000383ffff */
.L_x_9829:
[----:B------:R-:W-:Y:S01]  /*1b810*/  BSSY B1, `(.L_x_10029) ;  /* 0x0000008000017945 */ /* 0x000fe20003800000 */
[----:B------:R-:W-:Y:S02]  /*1b820*/  IMAD.MOV.U32 R13, RZ, RZ, R20 ;  /* 0x000000ffff0d7224 */ /* 0x000fe400078e0014 */
[----:B------:R-:W-:Y:S02]  /*1b830*/  IMAD.MOV.U32 R12, RZ, RZ, 0x3 ;  /* 0x00000003ff0c7424 */ /* 0x000fe400078e00ff */
[----:B0-----:R-:W-:Y:S02]  /*1b840*/  IMAD.MOV.U32 R11, RZ, RZ, 0x181f ;  /* 0x0000181fff0b7424 */ /* 0x001fe400078e00ff */
[----:B------:R-:W-:-:S07]  /*1b850*/  IMAD.MOV.U32 R15, RZ, RZ, -0x1 ;  /* 0xffffffffff0f7424 */ /* 0x000fce00078e00ff */
[----:B-1234-:R-:W-:Y:S05]  /*1b860*/  WARPSYNC.COLLECTIVE R15, `(.L_x_10030) ;  /* 0x000000000f087348 */ /* 0x01efea0003c00000 */
[----:B------:R0:W0:Y:S02]  /*1b870*/  SHFL.IDX P6, R14, R13, R12, R11 ;  /* 0x0000000c0d0e7389 */ /* 0x00002400000c000b */
[----:B01234-:R-:W-:Y:S01]  /*1b880*/  ENDCOLLECTIVE ;  /* 0x000000000000791b */ /* 0x01ffe20003800000 */
.L_x_10030:
[----:B------:R-:W-:Y:S05]  /*1b890*/  BSYNC B1 ;  /* 0x0000000000017941 */ /* 0x000fea0003800000 */
.L_x_10029:
        /* <DEDUP_REMOVED lines=8> */
.L_x_10031:
[----:B------:R-:W-:Y:S05]  /*1b920*/  BRA `(.L_x_10032) ;  /* 0xffffff7400387947 */ /* 0x000fea000383ffff */
.L_x_9846:
        /* <DEDUP_REMOVED lines=11> */
.L_x_10034:
[----:B------:R-:W-:Y:S05]  /*1b9e0*/  BSYNC B1 ;  /* 0x0000000000017941 */ /* 0x000fea0003800000 */
.L_x_10033:
[----:B------:R-:W-:Y:S05]  /*1b9f0*/  BRA `(.L_x_10035) ;  /* 0xffffff8c00487947 */ /* 0x000fea000383ffff */
.L_x_9848:
[----:B------:R-:W-:Y:S01]  /*1ba00*/  BSSY B1, `(.L_x_10036) ;  /* 0x0000006000017945 */ /* 0x000fe20003800000 */
[----:B------:R-:W-:-:S07]  /*1ba10*/  IMAD.MOV.U32 R15, RZ, RZ, -0x1 ;  /* 0xffffffffff0f7424 */ /* 0x000fce00078e00ff */
[----:B0-----:R-:W-:Y:S05]  /*1ba20*/  WARPSYNC.COLLECTIVE R15, `(.L_x_10037) ;  /* 0x000000000f0c7348 */ /* 0x001fea0003c00000 */
[----:B------:R-:W-:Y:S02]  /*1ba30*/  ELECT P6, UR62, PT ;  /* 0x00000000003e782f */ /* 0x000fe400038c0000 */
[----:B------:R-:W-:Y:S01]  /*1ba40*/  MOV R14, UR62 ;  /* 0x0000003e000e7c02 */ /* 0x000fe20008000f00 */
[----:B0-----:R-:W-:Y:S10]  /*1ba50*/  ENDCOLLECTIVE ;  /* 0x000000000000791b */ /* 0x001ff40003800000 */
.L_x_10037:
[----:B------:R-:W-:Y:S05]  /*1ba60*/  BSYNC B1 ;  /* 0x0000000000017941 */ /* 0x000fea0003800000 */
.L_x_10036:
[----:B------:R-:W-:Y:S05]  /*1ba70*/  BRA `(.L_x_9847) ;  /* 0xffffff8c00407947 */ /* 0x000fea000383ffff */
.L_x_9850:
[----:B0-----:R0:W1:Y:S02]  /*1ba80*/  SYNCS.PHASECHK.TRANS64.TRYWAIT P0, [R22+URZ+0x22820], R3 ;  /* 0x02282003160075a7 */ /* 0x001064000800017f */
[----:B-1----:R-:W-:Y:S05]  /*1ba90*/  @!P0 NANOSLEEP.SYNCS 0x989680 ;  /* 0x009896800000895d */ /* 0x002fea0003900000 */
[----:B------:R-:W1:Y:S02]  /*1baa0*/  @!P0 SYNCS.PHASECHK.TRANS64 P0, [R22+URZ+0x22820], R3 ;  /* 0x02282003160085a7 */ /* 0x000e64000800007f */
[----:B-1----:R-:W-:Y:S05]  /*1bab0*/  @!P0 BRA `(.L_x_9850) ;  /* 0xfffffffc00f08947 */ /* 0x002fea000383ffff */
[----:B------:R-:W-:Y:S05]  /*1bac0*/  BRA `(.L_x_10038) ;  /* 0xffffff8c00507947 */ /* 0x000fea000383ffff */
.L_x_9854:
[----:B0-----:R0:W1:Y:S02]  /*1bad0*/  SYNCS.PHASECHK.TRANS64.TRYWAIT P0, [R3+URZ+0x228a0], R8 ;  /* 0x0228a008030075a7 */ /* 0x001064000800017f */
[----:B-1----:R-:W-:Y:S05]  /*1bae0*/  @!P0 NANOSLEEP.SYNCS 0x989680 ;  /* 0x009896800000895d */ /* 0x002fea0003900000 */
[----:B------:R-:W1:Y:S02]  /*1baf0*/  @!P0 SYNCS.PHASECHK.TRANS64 P0, [R3+URZ+0x228a0], R8 ;  /* 0x0228a008030085a7 */ /* 0x000e64000800007f */
[----:B-1----:R-:W-:Y:S05]  /*1bb00*/  @!P0 BRA `(.L_x_9854) ;  /* 0xfffffffc00f08947 */ /* 0x002fea000383ffff */
[----:B------:R-:W-:Y:S05]  /*1bb10*/  BRA `(.L_x_10039) ;  /* 0xffffff8c00687947 */ /* 0x000fea000383ffff */
.L_x_9859:
[----:B-1----:R1:W2:Y:S02]  /*1bb20*/  SYNCS.PHASECHK.TRANS64.TRYWAIT P0, [R3+URZ+0x228c0], R8 ;  /* 0x0228c008030075a7 */ /* 0x0022a4000800017f */
[----:B--2---:R-:W-:Y:S05]  /*1bb30*/  @!P0 NANOSLEEP.SYNCS 0x989680 ;  /* 0x009896800000895d */ /* 0x004fea0003900000 */
[----:B------:R-:W2:Y:S02]  /*1bb40*/  @!P0 SYNCS.PHASECHK.TRANS64 P0, [R3+URZ+0x228c0], R8 ;  /* 0x0228c008030085a7 */ /* 0x000ea4000800007f */
[----:B--2---:R-:W-:Y:S05]  /*1bb50*/  @!P0 BRA `(.L_x_9859) ;  /* 0xfffffffc00f08947 */ /* 0x004fea000383ffff */
[----:B------:R-:W-:Y:S05]  /*1bb60*/  BRA `(.L_x_10040) ;  /* 0xffffff8c00e47947 */ /* 0x000fea000383ffff */
.L_x_9869:
[----:B0-----:R0:W1:Y:S02]  /*1bb70*/  SYNCS.PHASECHK.TRANS64.TRYWAIT P2, [R8+URZ+0x228a0], R2 ;  /* 0x0228a002080075a7 */ /* 0x001064000804017f */
[----:B-1----:R-:W-:Y:S05]  /*1bb80*/  @!P2 NANOSLEEP.SYNCS 0x989680 ;  /* 0x009896800000a95d */ /* 0x002fea0003900000 */
[----:B------:R-:W1:Y:S02]  /*1bb90*/  @!P2 SYNCS.PHASECHK.TRANS64 P2, [R8+URZ+0x228a0], R2 ;  /* 0x0228a0020800a5a7 */ /* 0x000e64000804007f */
[----:B-1----:R-:W-:Y:S05]  /*1bba0*/  @!P2 BRA `(.L_x_9869) ;  /* 0xfffffffc00f0a947 */ /* 0x002fea000383ffff */
[----:B------:R-:W-:Y:S05]  /*1bbb0*/  BRA `(.L_x_10041) ;  /* 0xffffff9400587947 */ /* 0x000fea000383ffff */
.L_x_9874:
[----:B-1----:R1:W2:Y:S02]  /*1bbc0*/  SYNCS.PHASECHK.TRANS64.TRYWAIT P2, [R8+URZ+0x228c0], R2 ;  /* 0x0228c002080075a7 */ /* 0x0022a4000804017f */
[----:B--2---:R-:W-:Y:S05]  /*1bbd0*/  @!P2 NANOSLEEP.SYNCS 0x989680 ;  /* 0x009896800000a95d */ /* 0x004fea0003900000 */
[----:B------:R-:W2:Y:S02]  /*1bbe0*/  @!P2 SYNCS.PHASECHK.TRANS64 P2, [R8+URZ+0x228c0], R2 ;  /* 0x0228c0020800a5a7 */ /* 0x000ea4000804007f */
[----:B--2---:R-:W-:Y:S05]  /*1bbf0*/  @!P2 BRA `(.L_x_9874) ;  /* 0xfffffffc00f0a947 */ /* 0x004fea000383ffff */
[----:B------:R-:W-:Y:S05]  /*1bc00*/  BRA `(.L_x_10042) ;  /* 0xffffff9400d07947 */ /* 0x000fea000383ffff */
.L_x_9892:
        /* <DEDUP_REMOVED lines=8> */
[----:B-1---5:R-:W-:Y:S05]  /*1bc90*/  WARPSYNC.COLLECTIVE R15, `(.L_x_10044) ;  /* 0x000000000f087348 */ /* 0x022fea0003c00000 */
[----:B------:R0:W2:Y:S02]  /*1bca0*/  SHFL.IDX P6, R14, R13, R12, R11 ;  /* 0x0000000c0d0e7389 */ /* 0x0000a400000c000b */
[----:B012--5:R-:W-:Y:S01]  /*1bcb0*/  ENDCOLLECTIVE ;  /* 0x000000000000791b */ /* 0x027fe20003800000 */
.L_x_10044:
[----:B------:R-:W-:Y:S05]  /*1bcc0*/  BSYNC B0 ;  /* 0x0000000000007941 */ /* 0x000fea0003800000 */
.L_x_10043:
[----:B------:R-:W-:Y:S05]  /*1bcd0*/  BRA `(.L_x_10045) ;  /* 0xffffffa400e47947 */ /* 0x000fea000383ffff */
.L_x_9895:
[----:B--2---:R2:W3:Y:S02]  /*1bce0*/  SYNCS.PHASECHK.TRANS64.TRYWAIT P0, [R31+URZ+0x22840], R0 ;  /* 0x022840001f0075a7 */ /* 0x0044e4000800017f */
[----:B---3--:R-:W-:Y:S05]  /*1bcf0*/  @!P0 NANOSLEEP.SYNCS 0x989680 ;  /* 0x009896800000895d */ /* 0x008fea0003900000 */
[----:B------:R-:W3:Y:S02]  /*1bd00*/  @!P0 SYNCS.PHASECHK.TRANS64 P0, [R31+URZ+0x22840], R0 ;  /* 0x022840001f0085a7 */ /* 0x000ee4000800007f */
[----:B---3--:R-:W-:Y:S05]  /*1bd10*/  @!P0 BRA `(.L_x_9895) ;  /* 0xfffffffc00f08947 */ /* 0x008fea000383ffff */
[----:B------:R-:W-:Y:S05]  /*1bd20*/  BRA `(.L_x_10046) ;  /* 0xffffffa8000c7947 */ /* 0x000fea000383ffff */
.L_x_9896:
        /* <DEDUP_REMOVED lines=8> */
.L_x_10048:
[----:B------:R-:W-:Y:S05]  /*1bdb0*/  BSYNC B0 ;  /* 0x0000000000007941 */ /* 0x000fea0003800000 */
.L_x_10047:
        /* <DEDUP_REMOVED lines=9> */
.L_x_10049:
[----:B------:R-:W-:Y:S02]  /*1be50*/  IMAD.MOV.U32 R13, RZ, RZ, R4 ;  /* 0x000000ffff0d7224 */ /* 0x000fe400078e0004 */
[----:B------:R-:W-:Y:S02]  /*1be60*/  IMAD.MOV.U32 R12, RZ, RZ, 0x1 ;  /* 0x00000001ff0c7424 */ /* 0x000fe400078e00ff */
[----:B------:R-:W-:-:S07]  /*1be70*/  IMAD.MOV.U32 R3, RZ, RZ, R14 ;  /* 0x000000ffff037224 */ /* 0x000fce00078e000e */
[----:B------:R-:W-:Y:S05]  /*1be80*/  WARPSYNC.COLLECTIVE R15, `(.L_x_10050) ;  /* 0x000000000f087348 */ /* 0x000fea0003c00000 */
[----:B------:R0:W1:Y:S02]  /*1be90*/  SHFL.IDX P6, R14, R13, R12, R11 ;  /* 0x0000000c0d0e7389 */ /* 0x00006400000c000b */
[----:B01----:R-:W-:Y:S01]  /*1bea0*/  ENDCOLLECTIVE ;  /* 0x000000000000791b */ /* 0x003fe20003800000 */
.L_x_10050:
        /* <DEDUP_REMOVED lines=15> */
.L_x_10051:
[----:B------:R-:W-:Y:S02]  /*1bfa0*/  @P0 IMAD R6, R5, 0x2, R22 ;  /* 0x0000000205060824 */ /* 0x000fe400078e0216 */
[----:B------:R-:W-:Y:S02]  /*1bfb0*/  IMAD.MOV.U32 R13, RZ, RZ, R4 ;  /* 0x000000ffff0d7224 */ /* 0x000fe400078e0004 */
[----:B------:R-:W-:Y:S02]  /*1bfc0*/  IMAD.MOV.U32 R12, RZ, RZ, 0x2 ;  /* 0x00000002ff0c7424 */ /* 0x000fe400078e00ff */
[----:B------:R-:W-:-:S07]  /*1bfd0*/  IMAD.MOV.U32 R3, RZ, RZ, R14 ;  /* 0x000000ffff037224 */ /* 0x000fce00078e000e */
[----:B------:R-:W-:Y:S05]  /*1bfe0*/  WARPSYNC.COLLECTIVE R15, `(.L_x_10052) ;  /* 0x000000000f087348 */ /* 0x000fea0003c00000 */
[----:B------:R0:W1:Y:S02]  /*1bff0*/  SHFL.IDX P6, R14, R13, R12, R11 ;  /* 0x0000000c0d0e7389 */ /* 0x00006400000c000b */
[----:B01----:R-:W-:Y:S01]  /*1c000*/  ENDCOLLECTIVE ;  /* 0x000000000000791b */ /* 0x003fe20003800000 */
.L_x_10052:
        /* <DEDUP_REMOVED lines=15> */
.L_x_10053:
[----:B------:R-:W-:Y:S02]  /*1c100*/  @P0 IMAD R6, R5, 0x2, R22 ;  /* 0x0000000205060824 */ /* 0x000fe400078e0216 */
[----:B------:R-:W-:Y:S02]  /*1c110*/  IMAD.MOV.U32 R13, RZ, RZ, R4 ;  /* 0x000000ffff0d7224 */ /* 0x000fe400078e0004 */
[----:B------:R-:W-:Y:S02]  /*1c120*/  IMAD.MOV.U32 R12, RZ, RZ, 0x3 ;  /* 0x00000003ff0c7424 */ /* 0x000fe400078e00ff */
[----:B------:R-:W-:-:S07]  /*1c130*/  IMAD.MOV.U32 R3, RZ, RZ, R14 ;  /* 0x000000ffff037224 */ /* 0x000fce00078e000e */
[----:B------:R-:W-:Y:S05]  /*1c140*/  WARPSYNC.COLLECTIVE R15, `(.L_x_10054) ;  /* 0x000000000f087348 */ /* 0x000fea0003c00000 */
[----:B------:R0:W1:Y:S02]  /*1c150*/  SHFL.IDX P6, R14, R13, R12, R11 ;  /* 0x0000000c0d0e7389 */ /* 0x00006400000c000b */
[----:B01----:R-:W-:Y:S01]  /*1c160*/  ENDCOLLECTIVE ;  /* 0x000000000000791b */ /* 0x003fe20003800000 */
.L_x_10054:
        /* <DEDUP_REMOVED lines=15> */
.L_x_10055:
[----:B------:R-:W-:Y:S02]  /*1c260*/  @P0 IMAD R6, R5, 0x2, R22 ;  /* 0x0000000205060824 */ /* 0x000fe400078e0216 */
[----:B------:R-:W-:Y:S02]  /*1c270*/  IMAD.MOV.U32 R13, RZ, RZ, R4 ;  /* 0x000000ffff0d7224 */ /* 0x000fe400078e0004 */
[----:B------:R-:W-:Y:S02]  /*1c280*/  IMAD.MOV.U32 R12, RZ, RZ, 0x4 ;  /* 0x00000004ff0c7424 */ /* 0x000fe400078e00ff */
[----:B------:R-:W-:-:S07]  /*1c290*/  IMAD.MOV.U32 R3, RZ, RZ, R14 ;  /* 0x000000ffff037224 */ /* 0x000fce00078e000e */
[----:B------:R-:W-:Y:S05]  /*1c2a0*/  WARPSYNC.COLLECTIVE R15, `(.L_x_10056) ;  /* 0x000000000f087348 */ /* 0x000fea0003c00000 */
[----:B------:R0:W1:Y:S02]  /*1c2b0*/  SHFL.IDX P6, R14, R13, R12, R11 ;  /* 0x0000000c0d0e7389 */ /* 0x00006400000c000b */
[----:B01----:R-:W-:Y:S01]  /*1c2c0*/  ENDCOLLECTIVE ;  /* 0x000000000000791b */ /* 0x003fe20003800000 */
.L_x_10056:
        /* <DEDUP_REMOVED lines=15> */
.L_x_10057:
[----:B------:R-:W-:Y:S02]  /*1c3c0*/  @P0 IMAD R6, R5, 0x2, R22 ;  /* 0x0000000205060824 */ /* 0x000fe400078e0216 */
[----:B------:R-:W-:Y:S02]  /*1c3d0*/  IMAD.MOV.U32 R13, RZ, RZ, R4 ;  /* 0x000000ffff0d7224 */ /* 0x000fe400078e0004 */
[----:B------:R-:W-:Y:S02]  /*1c3e0*/  IMAD.MOV.U32 R12, RZ, RZ, 0x5 ;  /* 0x00000005ff0c7424 */ /* 0x000fe400078e00ff */
[----:B------:R-:W-:-:S07]  /*1c3f0*/  IMAD.MOV.U32 R3, RZ, RZ, R14 ;  /* 0x000000ffff037224 */ /* 0x000fce00078e000e */
[----:B------:R-:W-:Y:S05]  /*1c400*/  WARPSYNC.COLLECTIVE R15, `(.L_x_10058) ;  /* 0x000000000f087348 */ /* 0x000fea0003c00000 */
[----:B------:R0:W1:Y:S02]  /*1c410*/  SHFL.IDX P6, R14, R13, R12, R11 ;  /* 0x0000000c0d0e7389 */ /* 0x00006400000c000b */
[----:B01----:R-:W-:Y:S01]  /*1c420*/  ENDCOLLECTIVE ;  /* 0x000000000000791b */ /* 0x003fe20003800000 */
.L_x_10058:
        /* <DEDUP_REMOVED lines=10> */
.L_x_10059:
[----:B------:R-:W-:Y:S01]  /*1c4d0*/  @!PT LDS RZ, [RZ] ;  /* 0x00000000fffff984 */ /* 0x000fe20000000800 */
[----:B------:R-:W-:Y:S01]  /*1c4e0*/  @!PT LDS RZ, [RZ] ;  /* 0x00000000fffff984 */ /* 0x000fe20000000800 */
[----:B------:R-:W-:Y:S01]  /*1c4f0*/  @!PT LDS RZ, [RZ] ;  /* 0x00000000fffff984 */ /* 0x000fe20000000800 */
[----:B------:R0:W-:Y:S01]  /*1c500*/  @P0 LDGSTS.E.BYPASS.LTC128B.128 [R6+0x1e400], desc[UR40][R2.64], !P2 ;  /* 0x1e40000002060fae */ /* 0x0001e2000d101d68 */
[----:B------:R-:W-:Y:S01]  /*1c510*/  IMAD.MOV.U32 R0, RZ, RZ, R14 ;  /* 0x000000ffff007224 */ /* 0x000fe200078e000e */
[----:B------:R-:W-:Y:S06]  /*1c520*/  BRA `(.L_x_10060) ;  /* 0xffffffa400647947 */ /* 0x000fec000383ffff */
.L_x_9901:
        /* <DEDUP_REMOVED lines=9> */
.L_x_10061:
[C---:B------:R-:W-:Y:S01]  /*1c5c0*/  VIADD R6, R17.reuse, 0x10 ;  /* 0x0000001011067836 */ /* 0x040fe20000000000 */
[----:B------:R-:W-:Y:S01]  /*1c5d0*/  ISETP.GE.AND P0, PT, R17, R5, PT ;  /* 0x000000051100720c */ /* 0x000fe20003f06270 */
[----:B------:R-:W-:Y:S02]  /*1c5e0*/  IMAD.MOV.U32 R13, RZ, RZ, R0 ;  /* 0x000000ffff0d7224 */ /* 0x000fe400078e0000 */
[----:B------:R-:W-:-:S10]  /*1c5f0*/  IMAD.MOV.U32 R2, RZ, RZ, R14 ;  /* 0x000000ffff027224 */ /* 0x000fd400078e000e */
[----:B------:R-:W-:Y:S05]  /*1c600*/  WARPSYNC.COLLECTIVE R15, `(.L_x_10062) ;  /* 0x000000000f087348 */ /* 0x000fea0003c00000 */
[----:B------:R0:W1:Y:S02]  /*1c610*/  SHFL.IDX P6, R14, R13, R12, R11 ;  /* 0x0000000c0d0e7389 */ /* 0x00006400000c000b */
[----:B01----:R-:W-:Y:S01]  /*1c620*/  ENDCOLLECTIVE ;  /* 0x000000000000791b */ /* 0x003fe20003800000 */
.L_x_10062:
[----:B------:R-:W-:Y:S02]  /*1c630*/  IMAD.MOV.U32 R13, RZ, RZ, R4 ;  /* 0x000000ffff0d7224 */ /* 0x000fe400078e0004 */
[----:B------:R-:W-:Y:S02]  /*1c640*/  IMAD.MOV.U32 R12, RZ, RZ, 0x1 ;  /* 0x00000001ff0c7424 */ /* 0x000fe400078e00ff */
[----:B------:R-:W-:-:S07]  /*1c650*/  IMAD.MOV.U32 R3, RZ, RZ, R14 ;  /* 0x000000ffff037224 */ /* 0x000fce00078e000e */
[----:B------:R-:W-:Y:S05]  /*1c660*/  WARPSYNC.COLLECTIVE R15, `(.L_x_10063) ;  /* 0x000000000f087348 */ /* 0x000fea0003c00000 */
[----:B------:R0:W1:Y:S02]  /*1c670*/  SHFL.IDX P6, R14, R13, R12, R11 ;  /* 0x0000000c0d0e7389 */ /* 0x00006400000c000b */
[----:B01----:R-:W-:Y:S01]  /*1c680*/  ENDCOLLECTIVE ;  /* 0x000000000000791b */ /* 0x003fe20003800000 */
.L_x_10063:
        /* <DEDUP_REMOVED lines=15> */
.L_x_10064:
[----:B------:R-:W-:Y:S02]  /*1c780*/  IMAD.MOV.U32 R13, RZ, RZ, R4 ;  /* 0x000000ffff0d7224 */ /* 0x000fe400078e0004 */
[----:B------:R-:W-:Y:S02]  /*1c790*/  IMAD.MOV.U32 R12, RZ, RZ, 0x2 ;  /* 0x00000002ff0c7424 */ /* 0x000fe400078e00ff */
[----:B------:R-:W-:-:S07]  /*1c7a0*/  IMAD.MOV.U32 R3, RZ, RZ, R14 ;  /* 0x000000ffff037224 */ /* 0x000fce00078e000e */
[----:B------:R-:W-:Y:S05]  /*1c7b0*/  WARPSYNC.COLLECTIVE R15, `(.L_x_10065) ;  /* 0x000000000f087348 */ /* 0x000fea0003c00000 */
[----:B------:R0:W1:Y:S02]  /*1c7c0*/  SHFL.IDX P6, R14, R13, R12, R11 ;  /* 0x0000000c0d0e7389 */ /* 0x00006400000c000b */
[----:B01----:R-:W-:Y:S01]  /*1c7d0*/  ENDCOLLECTIVE ;  /* 0x000000000000791b */ /* 0x003fe20003800000 */
.L_x_10065:
        /* <DEDUP_REMOVED lines=16> */
.L_x_10066:
[----:B------:R-:W-:Y:S02]  /*1c8e0*/  IMAD.MOV.U32 R13, RZ, RZ, R4 ;  /* 0x000000ffff0d7224 */ /* 0x000fe400078e0004 */
[----:B------:R-:W-:Y:S02]  /*1c8f0*/  IMAD.MOV.U32 R12, RZ, RZ, 0x3 ;  /* 0x00000003ff0c7424 */ /* 0x000fe400078e00ff */
[----:B------:R-:W-:-:S07]  /*1c900*/  IMAD.MOV.U32 R3, RZ, RZ, R14 ;  /* 0x000000ffff037224 */ /* 0x000fce00078e000e */
[----:B------:R-:W-:Y:S05]  /*1c910*/  WARPSYNC.COLLECTIVE R15, `(.L_x_10067) ;  /* 0x000000000f087348 */ /* 0x000fea0003c00000 */
[----:B------:R0:W1:Y:S02]  /*1c920*/  SHFL.IDX P6, R14, R13, R12, R11 ;  /* 0x0000000c0d0e7389 */ /* 0x00006400000c000b */
[----:B01----:R-:W-:Y:S01]  /*1c930*/  ENDCOLLECTIVE ;  /* 0x000000000000791b */ /* 0x003fe20003800000 */
.L_x_10067:
        /* <DEDUP_REMOVED lines=16> */
.L_x_10068:
[----:B------:R-:W-:Y:S02]  /*1ca40*/  IMAD.MOV.U32 R13, RZ, RZ, R4 ;  /* 0x000000ffff0d7224 */ /* 0x000fe400078e0004 */
[----:B------:R-:W-:Y:S02]  /*1ca50*/  IMAD.MOV.U32 R12, RZ, RZ, 0x4 ;  /* 0x00000004ff0c7424 */ /* 0x000fe400078e00ff */
[----:B------:R-:W-:-:S07]  /*1ca60*/  IMAD.MOV.U32 R3, RZ, RZ, R14 ;  /* 0x000000ffff037224 */ /* 0x000fce00078e000e */
[----:B------:R-:W-:Y:S05]  /*1ca70*/  WARPSYNC.COLLECTIVE R15, `(.L_x_10069) ;  /* 0x000000000f087348 */ /* 0x000fea0003c00000 */
[----:B------:R0:W1:Y:S02]  /*1ca80*/  SHFL.IDX P6, R14, R13, R12, R11 ;  /* 0x0000000c0d0e7389 */ /* 0x00006400000c000b */
[----:B01----:R-:W-:Y:S01]  /*1ca90*/  ENDCOLLECTIVE ;  /* 0x000000000000791b */ /* 0x003fe20003800000 */
.L_x_10069:
        /* <DEDUP_REMOVED lines=16> */
.L_x_10070:
[----:B------:R-:W-:Y:S02]  /*1cba0*/  IMAD.MOV.U32 R13, RZ, RZ, R4 ;  /* 0x000000ffff0d7224 */ /* 0x000fe400078e0004 */
[----:B------:R-:W-:Y:S02]  /*1cbb0*/  IMAD.MOV.U32 R12, RZ, RZ, 0x5 ;  /* 0x00000005ff0c7424 */ /* 0x000fe400078e00ff */
[----:B------:R-:W-:-:S07]  /*1cbc0*/  IMAD.MOV.U32 R3, RZ, RZ, R14 ;  /* 0x000000ffff037224 */ /* 0x000fce00078e000e */
[----:B------:R-:W-:Y:S05]  /*1cbd0*/  WARPSYNC.COLLECTIVE R15, `(.L_x_10071) ;  /* 0x000000000f087348 */ /* 0x000fea0003c00000 */
[----:B------:R0:W1:Y:S02]  /*1cbe0*/  SHFL.IDX P6, R14, R13, R12, R11 ;  /* 0x0000000c0d0e7389 */ /* 0x00006400000c000b */
[----:B01----:R-:W-:Y:S01]  /*1cbf0*/  ENDCOLLECTIVE ;  /* 0x000000000000791b */ /* 0x003fe20003800000 */
.L_x_10071:
        /* <DEDUP_REMOVED lines=16> */
.L_x_10072:
[----:B------:R-:W-:Y:S02]  /*1cd00*/  IMAD.MOV.U32 R13, RZ, RZ, R4 ;  /* 0x000000ffff0d7224 */ /* 0x000fe400078e0004 */
[----:B------:R-:W-:Y:S02]  /*1cd10*/  IMAD.MOV.U32 R12, RZ, RZ, 0x6 ;  /* 0x00000006ff0c7424 */ /* 0x000fe400078e00ff */
[----:B------:R-:W-:-:S07]  /*1cd20*/  IMAD.MOV.U32 R3, RZ, RZ, R14 ;  /* 0x000000ffff037224 */ /* 0x000fce00078e000e */
[----:B------:R-:W-:Y:S05]  /*1cd30*/  WARPSYNC.COLLECTIVE R15, `(.L_x_10073) ;  /* 0x000000000f087348 */ /* 0x000fea0003c00000 */
[----:B------:R0:W1:Y:S02]  /*1cd40*/  SHFL.IDX P6, R14, R13, R12, R11 ;  /* 0x0000000c0d0e7389 */ /* 0x00006400000c000b */
[----:B01----:R-:W-:Y:S01]  /*1cd50*/  ENDCOLLECTIVE ;  /* 0x000000000000791b */ /* 0x003fe20003800000 */
.L_x_10073:
        /* <DEDUP_REMOVED lines=16> */
.L_x_10074:
[----:B------:R-:W-:Y:S02]  /*1ce60*/  IMAD.MOV.U32 R13, RZ, RZ, R4 ;  /* 0x000000ffff0d7224 */ /* 0x000fe400078e0004 */
[----:B------:R-:W-:Y:S02]  /*1ce70*/  IMAD.MOV.U32 R12, RZ, RZ, 0x7 ;  /* 0x00000007ff0c7424 */ /* 0x000fe400078e00ff */
[----:B------:R-:W-:-:S07]  /*1ce80*/  IMAD.MOV.U32 R3, RZ, RZ, R14 ;  /* 0x000000ffff037224 */ /* 0x000fce00078e000e */
[----:B------:R-:W-:Y:S05]  /*1ce90*/  WARPSYNC.COLLECTIVE R15, `(.L_x_10075) ;  /* 0x000000000f087348 */ /* 0x000fea0003c00000 */
[----:B------:R0:W1:Y:S02]  /*1cea0*/  SHFL.IDX P6, R14, R13, R12, R11 ;  /* 0x0000000c0d0e7389 */ /* 0x00006400000c000b */
[----:B01----:R-:W-:Y:S01]  /*1ceb0*/  ENDCOLLECTIVE ;  /* 0x000000000000791b */ /* 0x003fe20003800000 */
.L_x_10075:
        /* <DEDUP_REMOVED lines=10> */
.L_x_10076:
[----:B------:R-:W-:Y:S01]  /*1cf60*/  @!PT LDS RZ, [RZ] ;  /* 0x00000000fffff984 */ /* 0x000fe20000000800 */
[----:B------:R-:W-:Y:S01]  /*1cf70*/  @!PT LDS RZ, [RZ] ;  /* 0x00000000fffff984 */ /* 0x000fe20000000800 */
[----:B------:R-:W-:Y:S01]  /*1cf80*/  @!PT LDS RZ, [RZ] ;  /* 0x00000000fffff984 */ /* 0x000fe20000000800 */
[----:B------:R0:W-:Y:S01]  /*1cf90*/  @!P0 LDGSTS.E.BYPASS.LTC128B.128 [R8+0x1b400], desc[UR40][R2.64], !P1 ;  /* 0x1b40000002088fae */ /* 0x0001e2000c901d68 */
[----:B------:R-:W-:Y:S01]  /*1cfa0*/  IMAD.MOV.U32 R0, RZ, RZ, R14 ;  /* 0x000000ffff007224 */ /* 0x000fe200078e000e */
[----:B------:R-:W-:Y:S06]  /*1cfb0*/  BRA `(.L_x_10077) ;  /* 0xffffffa400e87947 */ /* 0x000fec000383ffff */
.L_x_9904:
[----:B0-----:R0:W1:Y:S02]  /*1cfc0*/  SYNCS.PHASECHK.TRANS64.TRYWAIT P0, [R22+URZ+0x22820], R3 ;  /* 0x02282003160075a7 */ /* 0x001064000800017f */
[----:B-1----:R-:W-:Y:S05]  /*1cfd0*/  @!P0 NANOSLEEP.SYNCS 0x989680 ;  /* 0x009896800000895d */ /* 0x002fea0003900000 */
[----:B------:R-:W1:Y:S02]  /*1cfe0*/  @!P0 SYNCS.PHASECHK.TRANS64 P0, [R22+URZ+0x22820], R3 ;  /* 0x02282003160085a7 */ /* 0x000e64000800007f */
[----:B-1----:R-:W-:Y:S05]  /*1cff0*/  @!P0 BRA `(.L_x_9904) ;  /* 0xfffffffc00f08947 */ /* 0x002fea000383ffff */
[----:B------:R-:W-:Y:S05]  /*1d000*/  BRA `(.L_x_10078) ;  /* 0xffffffa800447947 */ /* 0x000fea000383ffff */
.L_x_9907:
[----:B-1----:R1:W2:Y:S02]  /*1d010*/  SYNCS.PHASECHK.TRANS64.TRYWAIT P0, [R31+URZ+0x22860], R0 ;  /* 0x022860001f0075a7 */ /* 0x0022a4000800017f */
[----:B--2---:R-:W-:Y:S05]  /*1d020*/  @!P0 NANOSLEEP.SYNCS 0x989680 ;  /* 0x009896800000895d */ /* 0x004fea0003900000 */
[----:B------:R-:W2:Y:S02]  /*1d030*/  @!P0 SYNCS.PHASECHK.TRANS64 P0, [R31+URZ+0x22860], R0 ;  /* 0x022860001f0085a7 */ /* 0x000ea4000800007f */
[----:B--2---:R-:W-:Y:S05]  /*1d040*/  @!P0 BRA `(.L_x_9907) ;  /* 0xfffffffc00f08947 */ /* 0x004fea000383ffff */
[----:B------:R-:W-:Y:S05]  /*1d050*/  BRA `(.L_x_10079) ;  /* 0xffffffa800547947 */ /* 0x000fea000383ffff */
.L_x_9908:
        /* <DEDUP_REMOVED lines=8> */
.L_x_10081:
[----:B------:R-:W-:Y:S05]  /*1d0e0*/  BSYNC B0 ;  /* 0x0000000000007941 */ /* 0x000fea0003800000 */
.L_x_10080:
        /* <DEDUP_REMOVED lines=13> */
.L_x_10082:
        /* <DEDUP_REMOVED lines=11> */
.L_x_10083:
        /* <DEDUP_REMOVED lines=17> */
.L_x_10084:
[----:B------:R-:W-:Y:S02]  /*1d380*/  IMAD.MOV.U32 R13, RZ, RZ, R6 ;  /* 0x000000ffff0d7224 */ /* 0x000fe400078e0006 */
[----:B------:R-:W-:Y:S01]  /*1d390*/  IMAD.MOV.U32 R12, RZ, RZ, 0x2 ;  /* 0x00000002ff0c7424 */ /* 0x000fe200078e00ff */
[----:B------:R-:W-:-:S13]  /*1d3a0*/  IADD3 R2, P4, R14, R0, RZ ;  /* 0x000000000e027210 */ /* 0x000fda0007f9e0ff */
[----:B------:R-:W-:Y:S05]  /*1d3b0*/  WARPSYNC.COLLECTIVE R15, `(.L_x_10085) ;  /* 0x000000000f087348 */ /* 0x000fea0003c00000 */
[----:B------:R0:W1:Y:S02]  /*1d3c0*/  SHFL.IDX P6, R14, R13, R12, R11 ;  /* 0x0000000c0d0e7389 */ /* 0x00006400000c000b */
[----:B01----:R-:W-:Y:S01]  /*1d3d0*/  ENDCOLLECTIVE ;  /* 0x000000000000791b */ /* 0x003fe20003800000 */
.L_x_10085:
        /* <DEDUP_REMOVED lines=17> */
.L_x_10086:
[----:B------:R-:W-:Y:S02]  /*1d4f0*/  IMAD.MOV.U32 R13, RZ, RZ, R6 ;  /* 0x000000ffff0d7224 */ /* 0x000fe400078e0006 */
[----:B------:R-:W-:Y:S01]  /*1d500*/  IMAD.MOV.U32 R12, RZ, RZ, 0x3 ;  /* 0x00000003ff0c7424 */ /* 0x000fe200078e00ff */
[----:B------:R-:W-:-:S13]  /*1d510*/  IADD3 R2, P4, R14, R0, RZ ;  /* 0x000000000e027210 */ /* 0x000fda0007f9e0ff */
[----:B------:R-:W-:Y:S05]  /*1d520*/  WARPSYNC.COLLECTIVE R15, `(.L_x_10087) ;  /* 0x000000000f087348 */ /* 0x000fea0003c00000 */
[----:B------:R0:W1:Y:S02]  /*1d530*/  SHFL.IDX P6, R14, R13, R12, R11 ;  /* 0x0000000c0d0e7389 */ /* 0x00006400000c000b */
[----:B01----:R-:W-:Y:S01]  /*1d540*/  ENDCOLLECTIVE ;  /* 0x000000000000791b */ /* 0x003fe20003800000 */
.L_x_10087:
        /* <DEDUP_REMOVED lines=17> */
.L_x_10088:
[----:B------:R-:W-:Y:S02]  /*1d660*/  IMAD.MOV.U32 R13, RZ, RZ, R6 ;  /* 0x000000ffff0d7224 */ /* 0x000fe400078e0006 */
[----:B------:R-:W-:Y:S01]  /*1d670*/  IMAD.MOV.U32 R12, RZ, RZ, 0x4 ;  /* 0x00000004ff0c7424 */ /* 0x000fe200078e00ff */
[----:B------:R-:W-:-:S13]  /*1d680*/  IADD3 R2, P4, R14, R0, RZ ;  /* 0x000000000e027210 */ /* 0x000fda0007f9e0ff */
[----:B------:R-:W-:Y:S05]  /*1d690*/  WARPSYNC.COLLECTIVE R15, `(.L_x_10089) ;  /* 0x000000000f087348 */ /* 0x000fea0003c00000 */
[----:B------:R0:W1:Y:S02]  /*1d6a0*/  SHFL.IDX P6, R14, R13, R12, R11 ;  /* 0x0000000c0d0e7389 */ /* 0x00006400000c000b */
[----:B01----:R-:W-:Y:S01]  /*1d6b0*/  ENDCOLLECTIVE ;  /* 0x000000000000791b */ /* 0x003fe20003800000 */
.L_x_10089:
        /* <DEDUP_REMOVED lines=17> */
.L_x_10090:
[----:B------:R-:W-:Y:S02]  /*1d7d0*/  IMAD.MOV.U32 R13, RZ, RZ, R6 ;  /* 0x000000ffff0d7224 */ /* 0x000fe400078e0006 */
[----:B------:R-:W-:Y:S01]  /*1d7e0*/  IMAD.MOV.U32 R12, RZ, RZ, 0x5 ;  /* 0x00000005ff0c7424 */ /* 0x000fe200078e00ff */
[----:B------:R-:W-:-:S13]  /*1d7f0*/  IADD3 R2, P4, R14, R0, RZ ;  /* 0x000000000e027210 */ /* 0x000fda0007f9e0ff */
[----:B------:R-:W-:Y:S05]  /*1d800*/  WARPSYNC.COLLECTIVE R15, `(.L_x_10091) ;  /* 0x000000000f087348 */ /* 0x000fea0003c00000 */
[----:B------:R0:W1:Y:S02]  /*1d810*/  SHFL.IDX P6, R14, R13, R12, R11 ;  /* 0x0000000c0d0e7389 */ /* 0x00006400000c000b */
[----:B01----:R-:W-:Y:S01]  /*1d820*/  ENDCOLLECTIVE ;  /* 0x000000000000791b */ /* 0x003fe20003800000 */
.L_x_10091:
        /* <DEDUP_REMOVED lines=12> */
.L_x_10092:
        /* <DEDUP_REMOVED lines=9> */
.L_x_9915:
[----:B0-----:R0:W1:Y:S02]  /*1d980*/  SYNCS.PHASECHK.TRANS64.TRYWAIT P0, [R4+URZ+0x22840], R21 ;  /* 0x02284015040075a7 */ /* 0x001064000800017f */
[----:B-1----:R-:W-:Y:S05]  /*1d990*/  @!P0 NANOSLEEP.SYNCS 0x989680 ;  /* 0x009896800000895d */ /* 0x002fea0003900000 */
[----:B------:R-:W1:Y:S02]  /*1d9a0*/  @!P0 SYNCS.PHASECHK.TRANS64 P0, [R4+URZ+0x22840], R21 ;  /* 0x02284015040085a7 */ /* 0x000e64000800007f */
[----:B-1----:R-:W-:Y:S05]  /*1d9b0*/  @!P0 BRA `(.L_x_9915) ;  /* 0xfffffffc00f08947 */ /* 0x002fea000383ffff */
[----:B------:R-:W-:Y:S05]  /*1d9c0*/  BRA `(.L_x_10094) ;  /* 0xffffffa800b47947 */ /* 0x000fea000383ffff */
.L_x_9916:
        /* <DEDUP_REMOVED lines=8> */
.L_x_10096:
[----:B------:R-:W-:Y:S05]  /*1da50*/  BSYNC B1 ;  /* 0x0000000000017941 */ /* 0x000fea0003800000 */
.L_x_10095:
        /* <DEDUP_REMOVED lines=9> */
.L_x_10097:
[----:B------:R-:W-:Y:S02]  /*1daf0*/  IMAD.MOV.U32 R13, RZ, RZ, R9 ;  /* 0x000000ffff0d7224 */ /* 0x000fe400078e0009 */
[----:B------:R-:W-:Y:S02]  /*1db00*/  IMAD.MOV.U32 R12, RZ, RZ, 0x1 ;  /* 0x00000001ff0c7424 */ /* 0x000fe400078e00ff */
[----:B------:R-:W-:-:S07]  /*1db10*/  IMAD.MOV.U32 R2, RZ, RZ, R14 ;  /* 0x000000ffff027224 */ /* 0x000fce00078e000e */
[----:B------:R-:W-:Y:S05]  /*1db20*/  WARPSYNC.COLLECTIVE R15, `(.L_x_10098) ;  /* 0x000000000f087348 */ /* 0x000fea0003c00000 */
[----:B------:R0:W1:Y:S02]  /*1db30*/  SHFL.IDX P6, R14, R13, R12, R11 ;  /* 0x0000000c0d0e7389 */ /* 0x00006400000c000b */
[----:B01----:R-:W-:Y:S01]  /*1db40*/  ENDCOLLECTIVE ;  /* 0x000000000000791b */ /* 0x003fe20003800000 */
.L_x_10098:
        /* <DEDUP_REMOVED lines=11> */
.L_x_10099:
[----:B------:R-:W-:Y:S02]  /*1dc00*/  IMAD.MOV.U32 R13, RZ, RZ, R9 ;  /* 0x000000ffff0d7224 */ /* 0x000fe400078e0009 */
[----:B------:R-:W-:Y:S02]  /*1dc10*/  IMAD.MOV.U32 R12, RZ, RZ, 0x2 ;  /* 0x00000002ff0c7424 */ /* 0x000fe400078e00ff */
[----:B------:R-:W-:-:S07]  /*1dc20*/  IMAD.MOV.U32 R2, RZ, RZ, R14 ;  /* 0x000000ffff027224 */ /* 0x000fce00078e000e */
[----:B------:R-:W-:Y:S05]  /*1dc30*/  WARPSYNC.COLLECTIVE R15, `(.L_x_10100) ;  /* 0x000000000f087348 */ /* 0x000fea0003c00000 */
[----:B------:R0:W1:Y:S02]  /*1dc40*/  SHFL.IDX P6, R14, R13, R12, R11 ;  /* 0x0000000c0d0e7389 */ /* 0x00006400000c000b */
[----:B01----:R-:W-:Y:S01]  /*1dc50*/  ENDCOLLECTIVE ;  /* 0x000000000000791b */ /* 0x003fe20003800000 */
.L_x_10100:
        /* <DEDUP_REMOVED lines=11> */
.L_x_10101:
[----:B------:R-:W-:Y:S02]  /*1dd10*/  IMAD.MOV.U32 R13, RZ, RZ, R9 ;  /* 0x000000ffff0d7224 */ /* 0x000fe400078e0009 */
[----:B------:R-:W-:Y:S02]  /*1dd20*/  IMAD.MOV.U32 R12, RZ, RZ, 0x3 ;  /* 0x00000003ff0c7424 */ /* 0x000fe400078e00ff */
[----:B------:R-:W-:-:S07]  /*1dd30*/  IMAD.MOV.U32 R2, RZ, RZ, R14 ;  /* 0x000000ffff027224 */ /* 0x000fce00078e000e */
[----:B------:R-:W-:Y:S05]  /*1dd40*/  WARPSYNC.COLLECTIVE R15, `(.L_x_10102) ;  /* 0x000000000f087348 */ /* 0x000fea0003c00000 */
[----:B------:R0:W1:Y:S02]  /*1dd50*/  SHFL.IDX P6, R14, R13, R12, R11 ;  /* 0x0000000c0d0e7389 */ /* 0x00006400000c000b */
[----:B01----:R-:W-:Y:S01]  /*1dd60*/  ENDCOLLECTIVE ;  /* 0x000000000000791b */ /* 0x003fe20003800000 */
.L_x_10102:
        /* <DEDUP_REMOVED lines=11> */
.L_x_10103:
[----:B------:R-:W-:Y:S02]  /*1de20*/  IMAD.MOV.U32 R13, RZ, RZ, R9 ;  /* 0x000000ffff0d7224 */ /* 0x000fe400078e0009 */
[----:B------:R-:W-:Y:S02]  /*1de30*/  IMAD.MOV.U32 R12, RZ, RZ, 0x4 ;  /* 0x00000004ff0c7424 */ /* 0x000fe400078e00ff */
[----:B------:R-:W-:-:S07]  /*1de40*/  IMAD.MOV.U32 R2, RZ, RZ, R14 ;  /* 0x000000ffff027224 */ /* 0x000fce00078e000e */
[----:B------:R-:W-:Y:S05]  /*1de50*/  WARPSYNC.COLLECTIVE R15, `(.L_x_10104) ;  /* 0x000000000f087348 */ /* 0x000fea0003c00000 */
[----:B------:R0:W1:Y:S02]  /*1de60*/  SHFL.IDX P6, R14, R13, R12, R11 ;  /* 0x0000000c0d0e7389 */ /* 0x00006400000c000b */
[----:B01----:R-:W-:Y:S01]  /*1de70*/  ENDCOLLECTIVE ;  /* 0x000000000000791b */ /* 0x003fe20003800000 */
.L_x_10104:
        /* <DEDUP_REMOVED lines=11> */
.L_x_10105:
[----:B------:R-:W-:Y:S02]  /*1df30*/  IMAD.MOV.U32 R13, RZ, RZ, R9 ;  /* 0x000000ffff0d7224 */ /* 0x000fe400078e0009 */
[----:B------:R-:W-:Y:S02]  /*1df40*/  IMAD.MOV.U32 R12, RZ, RZ, 0x5 ;  /* 0x00000005ff0c7424 */ /* 0x000fe400078e00ff */
[----:B------:R-:W-:-:S07]  /*1df50*/  IMAD.MOV.U32 R2, RZ, RZ, R14 ;  /* 0x000000ffff027224 */ /* 0x000fce00078e000e */
[----:B------:R-:W-:Y:S05]  /*1df60*/  WARPSYNC.COLLECTIVE R15, `(.L_x_10106) ;  /* 0x000000000f087348 */ /* 0x000fea0003c00000 */
[----:B------:R0:W1:Y:S02]  /*1df70*/  SHFL.IDX P6, R14, R13, R12, R11 ;  /* 0x0000000c0d0e7389 */ /* 0x00006400000c000b */
[----:B01----:R-:W-:Y:S01]  /*1df80*/  ENDCOLLECTIVE ;  /* 0x000000000000791b */ /* 0x003fe20003800000 */
.L_x_10106:
        /* <DEDUP_REMOVED lines=11> */
.L_x_10107:
[----:B------:R-:W-:Y:S01]  /*1e040*/  IMAD.MOV.U32 R2, RZ, RZ, R14 ;  /* 0x000000ffff027224 */ /* 0x000fe200078e000e */
[----:B------:R-:W-:Y:S06]  /*1e050*/  BRA `(.L_x_10108) ;  /* 0xffffffa400e07947 */ /* 0x000fec000383ffff */
.L_x_9921:
[----:B---3--:R3:W4:Y:S02]  /*1e060*/  SYNCS.PHASECHK.TRANS64.TRYWAIT P0, [R4+URZ+0x22860], R21 ;  /* 0x02286015040075a7 */ /* 0x008724000800017f */
[----:B----4-:R-:W-:Y:S05]  /*1e070*/  @!P0 NANOSLEEP.SYNCS 0x989680 ;  /* 0x009896800000895d */ /* 0x010fea0003900000 */
[----:B------:R-:W4:Y:S02]  /*1e080*/  @!P0 SYNCS.PHASECHK.TRANS64 P0, [R4+URZ+0x22860], R21 ;  /* 0x02286015040085a7 */ /* 0x000f24000800007f */
[----:B----4-:R-:W-:Y:S05]  /*1e090*/  @!P0 BRA `(.L_x_9921) ;  /* 0xfffffffc00f08947 */ /* 0x010fea000383ffff */
[----:B------:R-:W-:Y:S05]  /*1e0a0*/  BRA `(.L_x_10109) ;  /* 0xffffffa800307947 */ /* 0x000fea000383ffff */
.L_x_9922:
        /* <DEDUP_REMOVED lines=8> */
.L_x_10111:
[----:B------:R-:W-:Y:S05]  /*1e130*/  BSYNC B1 ;  /* 0x0000000000017941 */ /* 0x000fea0003800000 */
.L_x_10110:
        /* <DEDUP_REMOVED lines=9> */
.L_x_10112:
[----:B------:R-:W-:Y:S02]  /*1e1d0*/  IMAD.MOV.U32 R13, RZ, RZ, R7 ;  /* 0x000000ffff0d7224 */ /* 0x000fe400078e0007 */
[----:B------:R-:W-:Y:S01]  /*1e1e0*/  IMAD.MOV.U32 R12, RZ, RZ, 0x1 ;  /* 0x00000001ff0c7424 */ /* 0x000fe200078e00ff */
[----:B------:R-:W-:-:S13]  /*1e1f0*/  IADD3 R2, P0, R14, R0, RZ ;  /* 0x000000000e027210 */ /* 0x000fda0007f1e0ff */
[----:B------:R-:W-:Y:S05]  /*1e200*/  WARPSYNC.COLLECTIVE R15, `(.L_x_10113) ;  /* 0x000000000f087348 */ /* 0x000fea0003c00000 */
[----:B------:R0:W1:Y:S02]  /*1e210*/  SHFL.IDX P6, R14, R13, R12, R11 ;  /* 0x0000000c0d0e7389 */ /* 0x00006400000c000b */
[----:B01----:R-:W-:Y:S01]  /*1e220*/  ENDCOLLECTIVE ;  /* 0x000000000000791b */ /* 0x003fe20003800000 */
.L_x_10113:
        /* <DEDUP_REMOVED lines=13> */
.L_x_10114:
[----:B------:R-:W-:Y:S02]  /*1e300*/  IMAD.MOV.U32 R13, RZ, RZ, R7 ;  /* 0x000000ffff0d7224 */ /* 0x000fe400078e0007 */
[----:B------:R-:W-:Y:S01]  /*1e310*/  IMAD.MOV.U32 R12, RZ, RZ, 0x2 ;  /* 0x00000002ff0c7424 */ /* 0x000fe200078e00ff */
[----:B------:R-:W-:-:S13]  /*1e320*/  IADD3 R2, P0, R14, R0, RZ ;  /* 0x000000000e027210 */ /* 0x000fda0007f1e0ff */
[----:B------:R-:W-:Y:S05]  /*1e330*/  WARPSYNC.COLLECTIVE R15, `(.L_x_10115) ;  /* 0x000000000f087348 */ /* 0x000fea0003c00000 */
[----:B------:R0:W1:Y:S02]  /*1e340*/  SHFL.IDX P6, R14, R13, R12, R11 ;  /* 0x0000000c0d0e7389 */ /* 0x00006400000c000b */
[----:B01----:R-:W-:Y:S01]  /*1e350*/  ENDCOLLECTIVE ;  /* 0x000000000000791b */ /* 0x003fe20003800000 */
.L_x_10115:
        /* <DEDUP_REMOVED lines=13> */
.L_x_10116:
[----:B------:R-:W-:Y:S02]  /*1e430*/  IMAD.MOV.U32 R13, RZ, RZ, R7 ;  /* 0x000000ffff0d7224 */ /* 0x000fe400078e0007 */
[----:B------:R-:W-:Y:S01]  /*1e440*/  IMAD.MOV.U32 R12, RZ, RZ, 0x3 ;  /* 0x00000003ff0c7424 */ /* 0x000fe200078e00ff */
[----:B------:R-:W-:-:S13]  /*1e450*/  IADD3 R2, P0, R14, R0, RZ ;  /* 0x000000000e027210 */ /* 0x000fda0007f1e0ff */
[----:B------:R-:W-:Y:S05]  /*1e460*/  WARPSYNC.COLLECTIVE R15, `(.L_x_10117) ;  /* 0x000000000f087348 */ /* 0x000fea0003c00000 */
[----:B------:R0:W1:Y:S02]  /*1e470*/  SHFL.IDX P6, R14, R13, R12, R11 ;  /* 0x0000000c0d0e7389 */ /* 0x00006400000c000b */
[----:B01----:R-:W-:Y:S01]  /*1e480*/  ENDCOLLECTIVE ;  /* 0x000000000000791b */ /* 0x003fe20003800000 */
.L_x_10117:
        /* <DEDUP_REMOVED lines=13> */
.L_x_10118:
[----:B------:R-:W-:Y:S02]  /*1e560*/  IMAD.MOV.U32 R13, RZ, RZ, R7 ;  /* 0x000000ffff0d7224 */ /* 0x000fe400078e0007 */
[----:B------:R-:W-:Y:S01]  /*1e570*/  IMAD.MOV.U32 R12, RZ, RZ, 0x4 ;  /* 0x00000004ff0c7424 */ /* 0x000fe200078e00ff */
[----:B------:R-:W-:-:S13]  /*1e580*/  IADD3 R2, P0, R14, R0, RZ ;  /* 0x000000000e027210 */ /* 0x000fda0007f1e0ff */
[----:B------:R-:W-:Y:S05]  /*1e590*/  WARPSYNC.COLLECTIVE R15, `(.L_x_10119) ;  /* 0x000000000f087348 */ /* 0x000fea0003c00000 */
[----:B------:R0:W1:Y:S02]  /*1e5a0*/  SHFL.IDX P6, R14, R13, R12, R11 ;  /* 0x0000000c0d0e7389 */ /* 0x00006400000c000b */
[----:B01----:R-:W-:Y:S01]  /*1e5b0*/  ENDCOLLECTIVE ;  /* 0x000000000000791b */ /* 0x003fe20003800000 */
.L_x_10119:
        /* <DEDUP_REMOVED lines=13> */
.L_x_10120:
[----:B------:R-:W-:Y:S02]  /*1e690*/  IMAD.MOV.U32 R13, RZ, RZ, R7 ;  /* 0x000000ffff0d7224 */ /* 0x000fe400078e0007 */
[----:B------:R-:W-:Y:S01]  /*1e6a0*/  IMAD.MOV.U32 R12, RZ, RZ, 0x5 ;  /* 0x00000005ff0c7424 */ /* 0x000fe200078e00ff */
[----:B------:R-:W-:-:S13]  /*1e6b0*/  IADD3 R2, P0, R14, R0, RZ ;  /* 0x000000000e027210 */ /* 0x000fda0007f1e0ff */
[----:B------:R-:W-:Y:S05]  /*1e6c0*/  WARPSYNC.COLLECTIVE R15, `(.L_x_10121) ;  /* 0x000000000f087348 */ /* 0x000fea0003c00000 */
[----:B------:R0:W1:Y:S02]  /*1e6d0*/  SHFL.IDX P6, R14, R13, R12, R11 ;  /* 0x0000000c0d0e7389 */ /* 0x00006400000c000b */
[----:B01----:R-:W-:Y:S01]  /*1e6e0*/  ENDCOLLECTIVE ;  /* 0x000000000000791b */ /* 0x003fe20003800000 */
.L_x_10121:
        /* <DEDUP_REMOVED lines=13> */
.L_x_10122:
[----:B------:R-:W-:Y:S05]  /*1e7c0*/  BRA `(.L_x_10123) ;  /* 0xffffffa400787947 */ /* 0x000fea000383ffff */
.L_x_9930:
        /* <DEDUP_REMOVED lines=8> */
.L_x_10125:
[----:B------:R-:W-:Y:S05]  /*1e850*/  BSYNC B0 ;  /* 0x0000000000007941 */ /* 0x000fea0003800000 */
.L_x_10124:
        /* <DEDUP_REMOVED lines=9> */
.L_x_10126:
        /* <DEDUP_REMOVED lines=24> */
.L_x_10127:
[----:B------:R-:W-:Y:S01]  /*1ea70*/  IMAD.MOV.U32 R12, RZ, RZ, 0x2 ;  /* 0x00000002ff0c7424 */ /* 0x000fe200078e00ff */
[----:B------:R-:W-:-:S05]  /*1ea80*/  SEL R14, R14, RZ, P1 ;  /* 0x000000ff0e0e7207 */ /* 0x000fca0000800000 */
[----:B------:R-:W-:-:S04]  /*1ea90*/  IMAD.IADD R5, R13, 0x1, R14 ;  /* 0x000000010d057824 */ /* 0x000fc800078e020e */
[----:B------:R-:W-:-:S07]  /*1eaa0*/  IMAD.MOV.U32 R13, RZ, RZ, R5 ;  /* 0x000000ffff0d7224 */ /* 0x000fce00078e0005 */
[----:B------:R-:W-:Y:S05]  /*1eab0*/  WARPSYNC.COLLECTIVE R15, `(.L_x_10128) ;  /* 0x000000000f087348 */ /* 0x000fea0003c00000 */
[----:B------:R0:W1:Y:S02]  /*1eac0*/  SHFL.UP P6, R14, R13, R12, R11 ;  /* 0x0400000c0d0e7389 */ /* 0x00006400000c000b */
[----:B01----:R-:W-:Y:S01]  /*1ead0*/  ENDCOLLECTIVE ;  /* 0x000000000000791b */ /* 0x003fe20003800000 */
.L_x_10128:
[----:B------:R-:W-:Y:S01]  /*1eae0*/  IMAD.MOV.U32 R12, RZ, RZ, 0x4 ;  /* 0x00000004ff0c7424 */ /* 0x000fe200078e00ff */
[----:B------:R-:W-:-:S05]  /*1eaf0*/  SEL R2, R14, RZ, P2 ;  /* 0x000000ff0e027207 */ /* 0x000fca0001000000 */
[----:B------:R-:W-:-:S04]  /*1eb00*/  IMAD.IADD R2, R5, 0x1, R2 ;  /* 0x0000000105027824 */ /* 0x000fc800078e0202 */
[----:B------:R-:W-:-:S07]  /*1eb10*/  IMAD.MOV.U32 R13, RZ, RZ, R2 ;  /* 0x000000ffff0d7224 */ /* 0x000fce00078e0002 */
[----:B------:R-:W-:Y:S05]  /*1eb20*/  WARPSYNC.COLLECTIVE R15, `(.L_x_10129) ;  /* 0x000000000f087348 */ /* 0x000fea0003c00000 */
[----:B------:R0:W1:Y:S02]  /*1eb30*/  SHFL.UP P6, R14, R13, R12, R11 ;  /* 0x0400000c0d0e7389 */ /* 0x00006400000c000b */
[----:B01----:R-:W-:Y:S01]  /*1eb40*/  ENDCOLLECTIVE ;  /* 0x000000000000791b */ /* 0x003fe20003800000 */
.L_x_10129:
[----:B------:R-:W-:Y:S01]  /*1eb50*/  IMAD.MOV.U32 R12, RZ, RZ, 0x8 ;  /* 0x00000008ff0c7424 */ /* 0x000fe200078e00ff */
[----:B------:R-:W-:-:S05]  /*1eb60*/  SEL R3, R14, RZ, P3 ;  /* 0x000000ff0e037207 */ /* 0x000fca0001800000 */
[----:B------:R-:W-:-:S04]  /*1eb70*/  IMAD.IADD R3, R2, 0x1, R3 ;  /* 0x0000000102037824 */ /* 0x000fc800078e0203 */
[----:B------:R-:W-:-:S07]  /*1eb80*/  IMAD.MOV.U32 R13, RZ, RZ, R3 ;  /* 0x000000ffff0d7224 */ /* 0x000fce00078e0003 */
[----:B------:R-:W-:Y:S05]  /*1eb90*/  WARPSYNC.COLLECTIVE R15, `(.L_x_10130) ;  /* 0x000000000f087348 */ /* 0x000fea0003c00000 */
[----:B------:R0:W1:Y:S02]  /*1eba0*/  SHFL.UP P6, R14, R13, R12, R11 ;  /* 0x0400000c0d0e7389 */ /* 0x00006400000c000b */
[----:B01----:R-:W-:Y:S01]  /*1ebb0*/  ENDCOLLECTIVE ;  /* 0x000000000000791b */ /* 0x003fe20003800000 */
.L_x_10130:
[----:B------:R-:W-:Y:S01]  /*1ebc0*/  IMAD.MOV.U32 R12, RZ, RZ, 0x10 ;  /* 0x00000010ff0c7424 */ /* 0x000fe200078e00ff */
[----:B------:R-:W-:-:S05]  /*1ebd0*/  SEL R14, R14, RZ, P4 ;  /* 0x000000ff0e0e7207 */ /* 0x000fca0002000000 */
[----:B------:R-:W-:-:S04]  /*1ebe0*/  IMAD.IADD R5, R3, 0x1, R14 ;  /* 0x0000000103057824 */ /* 0x000fc800078e020e */
[----:B------:R-:W-:-:S07]  /*1ebf0*/  IMAD.MOV.U32 R13, RZ, RZ, R5 ;  /* 0x000000ffff0d7224 */ /* 0x000fce00078e0005 */
[----:B------:R-:W-:Y:S05]  /*1ec00*/  WARPSYNC.COLLECTIVE R15, `(.L_x_10131) ;  /* 0x000000000f087348 */ /* 0x000fea0003c00000 */
[----:B------:R0:W1:Y:S02]  /*1ec10*/  SHFL.UP P6, R14, R13, R12, R11 ;  /* 0x0400000c0d0e7389 */ /* 0x00006400000c000b */
[----:B01----:R-:W-:Y:S01]  /*1ec20*/  ENDCOLLECTIVE ;  /* 0x000000000000791b */ /* 0x003fe20003800000 */
.L_x_10131:
        /* <DEDUP_REMOVED lines=8> */
.L_x_10132:
[----:B------:R-:W-:Y:S05]  /*1ecb0*/  BRA `(.L_x_10133) ;  /* 0xffffffa400dc7947 */ /* 0x000fea000383ffff */
.L_x_9933:
[----:B------:R-:W-:Y:S01]  /*1ecc0*/  BSSY B0, `(.L_x_10134) ;  /* 0x0000007000007945 */ /* 0x000fe20003800000 */
[----:B------:R-:W-:Y:S02]  /*1ecd0*/  IMAD.MOV.U32 R12, RZ, RZ, 0x1 ;  /* 0x00000001ff0c7424 */ /* 0x000fe400078e00ff */
[----:B------:R-:W-:Y:S02]  /*1ece0*/  IMAD.MOV.U32 R11, RZ, RZ, RZ ;  /* 0x000000ffff0b7224 */ /* 0x000fe400078e00ff */
[----:B------:R-:W-:-:S07]  /*1ecf0*/  IMAD.MOV.U32 R15, RZ, RZ, -0x1 ;  /* 0xffffffffff0f7424 */ /* 0x000fce00078e00ff */
[----:B------:R-:W-:Y:S05]  /*1ed00*/  WARPSYNC.COLLECTIVE R15, `(.L_x_10135) ;  /* 0x000000000f087348 */ /* 0x000fea0003c00000 */
[----:B------:R0:W1:Y:S02]  /*1ed10*/  SHFL.UP P6, R14, R13, R12, R11 ;  /* 0x0400000c0d0e7389 */ /* 0x00006400000c000b */
[----:B01----:R-:W-:Y:S01]  /*1ed20*/  ENDCOLLECTIVE ;  /* 0x000000000000791b */ /* 0x003fe20003800000 */
.L_x_10135:
[----:B------:R-:W-:Y:S05]  /*1ed30*/  BSYNC B0 ;  /* 0x0000000000007941 */ /* 0x000fea0003800000 */
.L_x_10134:
        /* <DEDUP_REMOVED lines=8> */
.L_x_10136:
[----:B------:R-:W-:Y:S01]  /*1edc0*/  IMAD.MOV.U32 R12, RZ, RZ, 0x4 ;  /* 0x00000004ff0c7424 */ /* 0x000fe200078e00ff */
[----:B------:R-:W-:-:S05]  /*1edd0*/  SEL R2, R14, RZ, P2 ;  /* 0x000000ff0e027207 */ /* 0x000fca0001000000 */
[----:B------:R-:W-:-:S04]  /*1ede0*/  IMAD.IADD R2, R13, 0x1, R2 ;  /* 0x000000010d027824 */ /* 0x000fc800078e0202 */
[----:B------:R-:W-:-:S07]  /*1edf0*/  IMAD.MOV.U32 R13, RZ, RZ, R2 ;  /* 0x000000ffff0d7224 */ /* 0x000fce00078e0002 */
[----:B------:R-:W-:Y:S05]  /*1ee00*/  WARPSYNC.COLLECTIVE R15, `(.L_x_10137) ;  /* 0x000000000f087348 */ /* 0x000fea0003c00000 */
[----:B------:R0:W1:Y:S02]  /*1ee10*/  SHFL.UP P6, R14, R13, R12, R11 ;  /* 0x0400000c0d0e7389 */ /* 0x00006400000c000b */
[----:B01----:R-:W-:Y:S01]  /*1ee20*/  ENDCOLLECTIVE ;  /* 0x000000000000791b */ /* 0x003fe20003800000 */
.L_x_10137:
[----:B------:R-:W-:Y:S01]  /*1ee30*/  IMAD.MOV.U32 R12, RZ, RZ, 0x8 ;  /* 0x00000008ff0c7424 */ /* 0x000fe200078e00ff */
[----:B------:R-:W-:-:S05]  /*1ee40*/  SEL R3, R14, RZ, P3 ;  /* 0x000000ff0e037207 */ /* 0x000fca0001800000 */
[----:B------:R-:W-:-:S04]  /*1ee50*/  IMAD.IADD R3, R2, 0x1, R3 ;  /* 0x0000000102037824 */ /* 0x000fc800078e0203 */
[----:B------:R-:W-:-:S07]  /*1ee60*/  IMAD.MOV.U32 R13, RZ, RZ, R3 ;  /* 0x000000ffff0d7224 */ /* 0x000fce00078e0003 */
[----:B------:R-:W-:Y:S05]  /*1ee70*/  WARPSYNC.COLLECTIVE R15, `(.L_x_10138) ;  /* 0x000000000f087348 */ /* 0x000fea0003c00000 */
[----:B------:R0:W1:Y:S02]  /*1ee80*/  SHFL.UP P6, R14, R13, R12, R11 ;  /* 0x0400000c0d0e7389 */ /* 0x00006400000c000b */
[----:B01----:R-:W-:Y:S01]  /*1ee90*/  ENDCOLLECTIVE ;  /* 0x000000000000791b */ /* 0x003fe20003800000 */
.L_x_10138:
[----:B------:R-:W-:Y:S01]  /*1eea0*/  IMAD.MOV.U32 R12, RZ, RZ, 0x10 ;  /* 0x00000010ff0c7424 */ /* 0x000fe200078e00ff */
[----:B------:R-:W-:-:S05]  /*1eeb0*/  SEL R14, R14, RZ, P4 ;  /* 0x000000ff0e0e7207 */ /* 0x000fca0002000000 */
[----:B------:R-:W-:-:S04]  /*1eec0*/  IMAD.IADD R5, R3, 0x1, R14 ;  /* 0x0000000103057824 */ /* 0x000fc800078e020e */
[----:B------:R-:W-:-:S07]  /*1eed0*/  IMAD.MOV.U32 R13, RZ, RZ, R5 ;  /* 0x000000ffff0d7224 */ /* 0x000fce00078e0005 */
[----:B------:R-:W-:Y:S05]  /*1eee0*/  WARPSYNC.COLLECTIVE R15, `(.L_x_10139) ;  /* 0x000000000f087348 */ /* 0x000fea0003c00000 */
[----:B------:R0:W1:Y:S02]  /*1eef0*/  SHFL.UP P6, R14, R13, R12, R11 ;  /* 0x0400000c0d0e7389 */ /* 0x00006400000c000b */
[----:B01----:R-:W-:Y:S01]  /*1ef00*/  ENDCOLLECTIVE ;  /* 0x000000000000791b */ /* 0x003fe20003800000 */
.L_x_10139:
        /* <DEDUP_REMOVED lines=8> */
.L_x_10140:
[----:B------:R-:W-:Y:S05]  /*1ef90*/  BRA `(.L_x_10141) ;  /* 0xffffffa400c87947 */ /* 0x000fea000383ffff */
.L_x_9935:
[----:B------:R-:W-:Y:S01]  /*1efa0*/  BSSY B0, `(.L_x_10142) ;  /* 0x0000006000007945 */ /* 0x000fe20003800000 */
[----:B------:R-:W-:Y:S01]  /*1efb0*/  PLOP3.LUT P6, PT, P6, PT, PT, 0x8, 0x0 ;  /* 0x000000000000781c */ /* 0x000fe200037ce170 */
[----:B------:R-:W-:-:S12]  /*1efc0*/  IMAD.MOV.U32 R15, RZ, RZ, -0x1 ;  /* 0xffffffffff0f7424 */ /* 0x000fd800078e00ff */
[----:B0-----:R-:W-:Y:S05]  /*1efd0*/  WARPSYNC.COLLECTIVE R15, `(.L_x_10143) ;  /* 0x000000000f087348 */ /* 0x001fea0003c00000 */
[----:B------:R-:W-:Y:S01]  /*1efe0*/  VOTE.ANY R14, PT, P6 ;  /* 0x00000000000e7806 */ /* 0x000fe200030e0100 */
[----:B0-----:R-:W-:Y:S06]  /*1eff0*/  ENDCOLLECTIVE ;  /* 0x000000000000791b */ /* 0x001fec0003800000 */
.L_x_10143:
[----:B------:R-:W-:Y:S05]  /*1f000*/  BSYNC B0 ;  /* 0x0000000000007941 */ /* 0x000fea0003800000 */
.L_x_10142:
        /* <DEDUP_REMOVED lines=9> */
.L_x_10144:
[----:B------:R-:W-:Y:S02]  /*1f0a0*/  IMAD.MOV.U32 R13, RZ, RZ, R4 ;  /* 0x000000ffff0d7224 */ /* 0x000fe400078e0004 */
[----:B------:R-:W-:-:S07]  /*1f0b0*/  IMAD.MOV.U32 R7, RZ, RZ, R14 ;  /* 0x000000ffff077224 */ /* 0x000fce00078e000e */
[----:B------:R-:W-:Y:S05]  /*1f0c0*/  WARPSYNC.COLLECTIVE R15, `(.L_x_10145) ;  /* 0x000000000f087348 */ /* 0x000fea0003c00000 */
[----:B------:R0:W1:Y:S02]  /*1f0d0*/  SHFL.IDX P6, R14, R13, R12, R11 ;  /* 0x0000000c0d0e7389 */ /* 0x00006400000c000b */
[----:B01----:R-:W-:Y:S01]  /*1f0e0*/  ENDCOLLECTIVE ;  /* 0x000000000000791b */ /* 0x003fe20003800000 */
.L_x_10145:
[----:B------:R-:W-:Y:S01]  /*1f0f0*/  IMAD.MOV.U32 R4, RZ, RZ, R14 ;  /* 0x000000ffff047224 */ /* 0x000fe200078e000e */
[----:B------:R-:W-:Y:S06]  /*1f100*/  BRA `(.L_x_10146) ;  /* 0xffffffa400a87947 */ /* 0x000fec000383ffff */
.L_x_9937:
[----:B------:R-:W-:Y:S01]  /*1f110*/  BSSY B0, `(.L_x_10147) ;  /* 0x0000007000007945 */ /* 0x000fe20003800000 */
[----:B------:R-:W-:Y:S02]  /*1f120*/  IMAD.MOV.U32 R13, RZ, RZ, R3 ;  /* 0x000000ffff0d7224 */ /* 0x000fe400078e0003 */
[----:B------:R-:W-:Y:S02]  /*1f130*/  IMAD.MOV.U32 R11, RZ, RZ, 0x1f ;  /* 0x0000001fff0b7424 */ /* 0x000fe400078e00ff */
[----:B------:R-:W-:-:S07]  /*1f140*/  IMAD.MOV.U32 R15, RZ, RZ, -0x1 ;  /* 0xffffffffff0f7424 */ /* 0x000fce00078e00ff */
[----:B0123--:R-:W-:Y:S05]  /*1f150*/  WARPSYNC.COLLECTIVE R15, `(.L_x_10148) ;  /* 0x000000000f087348 */ /* 0x00ffea0003c00000 */
[----:B------:R4:W0:Y:S02]  /*1f160*/  SHFL.IDX P6, R14, R13, R12, R11 ;  /* 0x0000000c0d0e7389 */ /* 0x00082400000c000b */
[----:B01234-:R-:W-:Y:S01]  /*1f170*/  ENDCOLLECTIVE ;  /* 0x000000000000791b */ /* 0x01ffe20003800000 */
.L_x_10148:
[----:B------:R-:W-:Y:S05]  /*1f180*/  BSYNC B0 ;  /* 0x0000000000007941 */ /* 0x000fea0003800000 */
.L_x_10147:
[----:B------:R-:W-:Y:S01]  /*1f190*/  IMAD.MOV.U32 R16, RZ, RZ, R14 ;  /* 0x000000ffff107224 */ /* 0x000fe200078e000e */
[----:B------:R-:W-:Y:S06]  /*1f1a0*/  BRA `(.L_x_9936) ;  /* 0xffffffa400987947 */ /* 0x000fec000383ffff */
.L_x_9941:
[----:B0-----:R0:W1:Y:S02]  /*1f1b0*/  SYNCS.PHASECHK.TRANS64.TRYWAIT P0, [R5+URZ+0x22820], R0 ;  /* 0x02282000050075a7 */ /* 0x001064000800017f */
[----:B-1----:R-:W-:Y:S05]  /*1f1c0*/  @!P0 NANOSLEEP.SYNCS 0x989680 ;  /* 0x009896800000895d */ /* 0x002fea0003900000 */
[----:B------:R-:W1:Y:S02]  /*1f1d0*/  @!P0 SYNCS.PHASECHK.TRANS64 P0, [R5+URZ+0x22820], R0 ;  /* 0x02282000050085a7 */ /* 0x000e64000800007f */
[----:B-1----:R-:W-:Y:S05]  /*1f1e0*/  @!P0 BRA `(.L_x_9941) ;  /* 0xfffffffc00f08947 */ /* 0x002fea000383ffff */
[----:B------:R-:W-:Y:S05]  /*1f1f0*/  BRA `(.L_x_10149) ;  /* 0xffffffa800f07947 */ /* 0x000fea000383ffff */
.L_x_9942:
        /* <DEDUP_REMOVED lines=8> */
[----:B0--34-:R-:W-:Y:S05]  /*1f280*/  WARPSYNC.COLLECTIVE R15, `(.L_x_10151) ;  /* 0x000000000f087348 */ /* 0x019fea0003c00000 */
[----:B------:R1:W2:Y:S02]  /*1f290*/  SHFL.IDX P6, R14, R13, R12, R11 ;  /* 0x0000000c0d0e7389 */ /* 0x0002a400000c000b */
[----:B01234-:R-:W-:Y:S01]  /*1f2a0*/  ENDCOLLECTIVE ;  /* 0x000000000000791b */ /* 0x01ffe20003800000 */
.L_x_10151:
[----:B------:R-:W-:Y:S05]  /*1f2b0*/  BSYNC B0 ;  /* 0x0000000000007941 */ /* 0x000fea0003800000 */
.L_x_10150:
[----:B------:R-:W-:Y:S05]  /*1f2c0*/  BRA `(.L_x_10152) ;  /* 0xffffffa800d87947 */ /* 0x000fea000383ffff */
.L_x_9943:
[----:B------:R-:W-:Y:S01]  /*1f2d0*/  BSSY B0, `(.L_x_10153) ;  /* 0x0000006000007945 */ /* 0x000fe20003800000 */
[----:B------:R-:W-:-:S07]  /*1f2e0*/  IMAD.MOV.U32 R15, RZ, RZ, -0x1 ;  /* 0xffffffffff0f7424 */ /* 0x000fce00078e00ff */
[----:B0--34-:R-:W-:Y:S05]  /*1f2f0*/  WARPSYNC.COLLECTIVE R15, `(.L_x_10154) ;  /* 0x000000000f0c7348 */ /* 0x019fea0003c00000 */
[----:B------:R-:W-:Y:S02]  /*1f300*/  ELECT P6, UR62, PT ;  /* 0x00000000003e782f */ /* 0x000fe400038c0000 */
[----:B------:R-:W-:Y:S01]  /*1f310*/  MOV R14, UR62 ;  /* 0x0000003e000e7c02 */ /* 0x000fe20008000f00 */
[----:B0--34-:R-:W-:Y:S10]  /*1f320*/  ENDCOLLECTIVE ;  /* 0x000000000000791b */ /* 0x019ff40003800000 */
.L_x_10154:
[----:B------:R-:W-:Y:S05]  /*1f330*/  BSYNC B0 ;  /* 0x0000000000007941 */ /* 0x000fea0003800000 */
.L_x_10153:
[----:B------:R-:W-:Y:S05]  /*1f340*/  BRA `(.L_x_10155) ;  /* 0xffffffa800cc7947 */ /* 0x000fea000383ffff */
.L_x_9945:
[----:B0-----:R0:W1:Y:S02]  /*1f350*/  SYNCS.PHASECHK.TRANS64.TRYWAIT P1, [R3+URZ+0x22840], R2 ;  /* 0x02284002030075a7 */ /* 0x001064000802017f */
[----:B-1----:R-:W-:Y:S05]  /*1f360*/  @!P1 NANOSLEEP.SYNCS 0x989680 ;  /* 0x009896800000995d */ /* 0x002fea0003900000 */
[----:B------:R-:W1:Y:S02]  /*1f370*/  @!P1 SYNCS.PHASECHK.TRANS64 P1, [R3+URZ+0x22840], R2 ;  /* 0x02284002030095a7 */ /* 0x000e64000802007f */
[----:B-1----:R-:W-:Y:S05]  /*1f380*/  @!P1 BRA `(.L_x_9945) ;  /* 0xfffffffc00f09947 */ /* 0x002fea000383ffff */
[----:B------:R-:W-:Y:S05]  /*1f390*/  BRA `(.L_x_10156) ;  /* 0xffffffa800e87947 */ /* 0x000fea000383ffff */
.L_x_9947:
[----:B-1----:R1:W2:Y:S02]  /*1f3a0*/  SYNCS.PHASECHK.TRANS64.TRYWAIT P1, [R5+URZ+0x22840], R0 ;  /* 0x02284000050075a7 */ /* 0x0022a4000802017f */
[----:B--2---:R-:W-:Y:S05]  /*1f3b0*/  @!P1 NANOSLEEP.SYNCS 0x989680 ;  /* 0x009896800000995d */ /* 0x004fea0003900000 */
[----:B------:R-:W2:Y:S02]  /*1f3c0*/  @!P1 SYNCS.PHASECHK.TRANS64 P1, [R5+URZ+0x22840], R0 ;  /* 0x02284000050095a7 */ /* 0x000ea4000802007f */
[----:B--2---:R-:W-:Y:S05]  /*1f3d0*/  @!P1 BRA `(.L_x_9947) ;  /* 0xfffffffc00f09947 */ /* 0x004fea000383ffff */
[----:B------:R-:W-:Y:S05]  /*1f3e0*/  BRA `(.L_x_10157) ;  /* 0xffffffa800f47947 */ /* 0x000fea000383ffff */
.L_x_9949:
[----:B--2---:R2:W0:Y:S02]  /*1f3f0*/  SYNCS.PHASECHK.TRANS64.TRYWAIT P1, [R3+URZ+0x22860], R2 ;  /* 0x02286002030075a7 */ /* 0x004424000802017f */
[----:B0-----:R-:W-:Y:S05]  /*1f400*/  @!P1 NANOSLEEP.SYNCS 0x989680 ;  /* 0x009896800000995d */ /* 0x001fea0003900000 */
[----:B------:R-:W0:Y:S02]  /*1f410*/  @!P1 SYNCS.PHASECHK.TRANS64 P1, [R3+URZ+0x22860], R2 ;  /* 0x02286002030095a7 */ /* 0x000e24000802007f */
[----:B0-----:R-:W-:Y:S05]  /*1f420*/  @!P1 BRA `(.L_x_9949) ;  /* 0xfffffffc00f09947 */ /* 0x001fea000383ffff */
[----:B------:R-:W-:Y:S05]  /*1f430*/  BRA `(.L_x_10158) ;  /* 0xffffffa800f07947 */ /* 0x000fea000383ffff */
.L_x_10159:
        /* <DEDUP_REMOVED lines=12> */
.L_x_15664:


//--------------------- .text._ZN7cutlass13device_kernelIN5flash11enable_sm90INS1_16FlashAttnFwdSm90INS1_25CollectiveMainloopFwdSm90ILi2EN4cute5tupleIJNS5_1CILi1EEES8_S8_EEENS6_IJNS7_ILi128EEENS7_ILi96EEENS7_ILi64EEEEEELi256ENS_10bfloat16_tEfNS_4arch4Sm90ELb0ELb0ELb0ELb1ELb1ELb0ELb1ELb1ELb0ELb1ELb1ELb0EEENS1_21CollectiveEpilogueFwdINS6_IJSA_NS7_ILi256EEESB_EEES9_SE_SG_Li256ELb1ELb1ELb1ELb0EEENS1_36VarlenDynamicPersistentTileSchedulerILi128ELi96ELi256ELi128ELb1ELb1ELb1ELb0ELb1ELb1EEEEEEEEEvNT_6ParamsE --------------------------
	.section	.text._ZN7cutlass13device_kernelIN5flash11enable_sm90INS1_16FlashAttnFwdSm90INS1_25CollectiveMainloopFwdSm90ILi2EN4cute5tupleIJNS5_1CILi1EEES8_S8_EEENS6_IJNS7_ILi128EEENS7_ILi96EEENS7_ILi64EEEEEELi256ENS_10bfloat16_tEfNS_4arch4Sm90ELb0ELb0ELb0ELb1ELb1ELb0ELb1ELb1ELb0ELb1ELb1ELb0EEENS1_21CollectiveEpilogueFwdINS6_IJSA_NS7_ILi256EEESB_EEES9_SE_SG_Li256ELb1ELb1ELb1ELb0EEENS1_36VarlenDynamicPersistentTileSchedulerILi128ELi96ELi256ELi128ELb1ELb1ELb1ELb0ELb1ELb1EEEEEEEEEvNT_6ParamsE,"ax",@progbits
	.align	128
.text._ZN7cutlass13device_kernelIN5flash11enable_sm90INS1_16FlashAttnFwdSm90INS1_25CollectiveMainloopFwdSm90ILi2EN4cute5tupleIJNS5_1CILi1EEES8_S8_EEENS6_IJNS7_ILi128EEENS7_ILi96EEENS7_ILi64EEEEEELi256ENS_10bfloat16_tEfNS_4arch4Sm90ELb0ELb0ELb0ELb1ELb1ELb0ELb1ELb1ELb0ELb1ELb1ELb0EEENS1_21CollectiveEpilogueFwdINS6_IJSA_NS7_ILi256EEESB_EEES9_SE_SG_Li256ELb1ELb1ELb1ELb0EEENS1_36VarlenDynamicPersistentTileSchedulerILi128ELi96ELi256ELi128ELb1ELb1ELb1ELb0ELb1ELb1EEEEEEEEEvNT_6ParamsE:
        .type           _ZN7cutlass13device_kernelIN5flash11enable_sm90INS1_16FlashAttnFwdSm90INS1_25CollectiveMainloopFwdSm90ILi2EN4cute5tupleIJNS5_1CILi1EEES8_S8_EEENS6_IJNS7_ILi128EEENS7_ILi96EEENS7_ILi64EEEEEELi256ENS_10bfloat16_tEfNS_4arch4Sm90ELb0ELb0ELb0ELb1ELb1ELb0ELb1ELb1ELb0ELb1ELb1ELb0EEENS1_21CollectiveEpilogueFwdINS6_IJSA_NS7_ILi256EEESB_EEES9_SE_SG_Li256ELb1ELb1ELb1ELb0EEENS1_36VarlenDynamicPersistentTileSchedulerILi128ELi96ELi256ELi128ELb1ELb1ELb1ELb0ELb1ELb1EEEEEEEEEvNT_6ParamsE,@function
        .size           _ZN7cutlass13device_kernelIN5flash11enable_sm90INS1_16FlashAttnFwdSm90INS1_25CollectiveMainloopFwdSm90ILi2EN4cute5tupleIJNS5_1CILi1EEES8_S8_EEENS6_IJNS7_ILi128EEENS7_ILi96EEENS7_ILi64EEEEEELi256ENS_10bfloat16_tEfNS_4arch4Sm90ELb0ELb0ELb0ELb1ELb1ELb0ELb1ELb1ELb0ELb1ELb1ELb0EEENS1_21CollectiveEpilogueFwdINS6_IJSA_NS7_ILi256EEESB_EEES9_SE_SG_Li256ELb1ELb1ELb1ELb0EEENS1_36VarlenDynamicPersistentTileSchedulerILi128ELi96ELi256ELi128ELb1ELb1ELb1ELb0ELb1ELb1EEEEEEEEEvNT_6ParamsE,(.L_x_15665 - _ZN7cutlass13device_kernelIN5flash11enable_sm90INS1_16FlashAttnFwdSm90INS1_25CollectiveMainloopFwdSm90ILi2EN4cute5tupleIJNS5_1CILi1EEES8_S8_EEENS6_IJNS7_ILi128EEENS7_ILi96EEENS7_ILi64EEEEEELi256ENS_10bfloat16_tEfNS_4arch4Sm90ELb0ELb0ELb0ELb1ELb1ELb0ELb1ELb1ELb0ELb1ELb1ELb0EEENS1_21CollectiveEpilogueFwdINS6_IJSA_NS7_ILi256EEESB_EEES9_SE_SG_Li256ELb1ELb1ELb1ELb0EEENS1_36VarlenDynamicPersistentTileSchedulerILi128ELi96ELi256ELi128ELb1ELb1ELb1ELb0ELb1ELb1EEEEEEEEEvNT_6ParamsE)
        .other          _ZN7cutlass13device_kernelIN5flash11enable_sm90INS1_16FlashAttnFwdSm90INS1_25CollectiveMainloopFwdSm90ILi2EN4cute5tupleIJNS5_1CILi1EEES8_S8_EEENS6_IJNS7_ILi128EEENS7_ILi96EEENS7_ILi64EEEEEELi256ENS_10bfloat16_tEfNS_4arch4Sm90ELb0ELb0ELb0ELb1ELb1ELb0ELb1ELb1ELb0ELb1ELb1ELb0EEENS1_21CollectiveEpilogueFwdINS6_IJSA_NS7_ILi256EEESB_EEES9_SE_SG_Li256ELb1ELb1ELb1ELb0EEENS1_36VarlenDynamicPersistentTileSchedulerILi128ELi96ELi256ELi128ELb1ELb1ELb1ELb0ELb1ELb1EEEEEEEEEvNT_6ParamsE,@"STO_CUDA_ENTRY STV_DEFAULT"
_ZN7cutlass13device_kernelIN5flash11enable_sm90INS1_16FlashAttnFwdSm90INS1_25CollectiveMainloopFwdSm90ILi2EN4cute5tupleIJNS5_1CILi1EEES8_S8_EEENS6_IJNS7_ILi128EEENS7_ILi96EEENS7_ILi64EEEEEELi256ENS_10bfloat16_tEfNS_4arch4Sm90ELb0ELb0ELb0ELb1ELb1ELb0ELb1ELb1ELb0ELb1ELb1ELb0EEENS1_21CollectiveEpilogueFwdINS6_IJSA_NS7_ILi256EEESB_EEES9_SE_SG_Li256ELb1ELb1ELb1ELb0EEENS1_36VarlenDynamicPersistentTileSchedulerILi128ELi96ELi256ELi128ELb1ELb1ELb1ELb0ELb1ELb1EEEEEEEEEvNT_6ParamsE:
        /* <DEDUP_REMOVED lines=47> */
.L_x_10160:
        /* <DEDUP_REMOVED lines=22> */
.L_x_10161:
        /* <DEDUP_REMOVED lines=18> */
.L_x_10162:
        /* <DEDUP_REMOVED lines=22> */
.L_x_10163:
        /* <DEDUP_REMOVED lines=23> */
.L_x_10164:
        /* <DEDUP_REMOVED lines=10> */
.L_x_10166:
[----:B------:R-:W-:-:S08]  /*08e0*/  NOP ;  /* 0x0000000000007918 */ /* 0x000fd00000000000 */
[----:B------:R-:W1:Y:S02]  /*08f0*/  USETMAXREG.TRY_ALLOC.CTAPOOL UP0, 0xe8 ;  /* 0x000000e8000079c8 */ /* 0x000e640008000600 */
[----:B-1----:R-:W-:-:S13]  /*0900*/  PLOP3.LUT P0, PT, PT, PT, UP0, 0x80, 0x0 ;  /* 0x000000000000781c */ /* 0x002fda0003f0f008 */
[----:B------:R-:W-:Y:S05]  /*0910*/  @!P0 BRA `(.L_x_10166) ;  /* 0xfffffffc00f08947 */ /* 0x000fea000383ffff */
[----:B------:R-:W-:Y:S01]  /*0920*/  SHF.R.U32.HI R2, RZ, 0x7, R0 ;  /* 0x00000007ff027819 */ /* 0x000fe20000011600 */
[----:B------:R-:W1:Y:S08]  /*0930*/  S2UR UR5, SR_CgaCtaId ;  /* 0x00000000000579c3 */ /* 0x000e700000008800 */
[----:B------:R-:W-:Y:S06]  /*0940*/  BAR.ARV 0x8, 0x180 ;  /* 0x0206000000007b1d */ /* 0x000fec0000002000 */
[----:B------:R-:W-:Y:S01]  /*0950*/  ISETP.NE.AND P0, PT, R2, 0x1, PT ;  /* 0x000000010200780c */ /* 0x000fe20003f05270 */
[----:B------:R-:W-:-:S12]  /*0960*/  UMOV UR4, 0x400 ;  /* 0x0000040000047882 */ /* 0x000fd80000000000 */
[----:B------:R-:W-:Y:S06]  /*0970*/  @!P0 BAR.ARV 0x9, 0x100 ;  /* 0x0244000000008b1d */ /* 0x000fec0000002000 */
[----:B-1----:R-:W-:Y:S02]  /*0980*/  ULEA UR4, UR5, UR4, 0x18 ;  /* 0x0000000405047291 */ /* 0x002fe4000f8ec03f */
[----:B------:R-:W-:Y:S07]  /*0990*/  BAR.SYNC.DEFER_BLOCKING 0x5, 0x180 ;  /* 0x0146000000007b1d */ /* 0x000fee0000010000 */
        /* <DEDUP_REMOVED lines=11> */
[----:B0-----:R-:W-:-:S04]  /*0a50*/  SHF.R.S32.HI R3, RZ, 0x1f, R0 ;  /* 0x0000001fff037819 */ /* 0x001fc80000011400 */
[CC--:B------:R-:W-:Y:S02]  /*0a60*/  LEA.HI R4, R3.reuse, R0.reuse, RZ, 0x4 ;  /* 0x0000000003047211 */ /* 0x0c0fe400078f20ff */
[----:B------:R-:W-:-:S04]  /*0a70*/  LEA.HI R7, R3, R0, RZ, 0x2 ;  /* 0x0000000003077211 */ /* 0x000fc800078f10ff */
[----:B------:R-:W-:Y:S02]  /*0a80*/  LOP3.LUT R11, R7, 0xfffffffc, RZ, 0xc0, !PT ;  /* 0xfffffffc070b7812 */ /* 0x000fe400078ec0ff */
[----:B------:R-:W-:-:S03]  /*0a90*/  SHF.R.S32.HI R7, RZ, 0x4, R4 ;  /* 0x00000004ff077819 */ /* 0x000fc60000011404 */
[----:B------:R-:W-:Y:S01]  /*0aa0*/  IMAD.IADD R12, R0, 0x1, -R11 ;  /* 0x00000001000c7824 */ /* 0x000fe200078e0a0b */
[----:B--2---:R-:W-:Y:S02]  /*0ab0*/  R2UR UR6, R2 ;  /* 0x00000000020672ca */ /* 0x004fe400000e0000 */
[----:B------:R-:W-:-:S04]  /*0ac0*/  LEA.HI R2, R3, R0, RZ, 0x7 ;  /* 0x0000000003027211 */ /* 0x000fc800078f38ff */
[----:B------:R-:W-:-:S05]  /*0ad0*/  LOP3.LUT R5, R2, 0xffffff80, RZ, 0xc0, !PT ;  /* 0xffffff8002057812 */ /* 0x000fca00078ec0ff */
[----:B------:R-:W-:Y:S01]  /*0ae0*/  IMAD.IADD R16, R0, 0x1, -R5 ;  /* 0x0000000100107824 */ /* 0x000fe200078e0a05 */
[----:B------:R-:W-:Y:S01]  /*0af0*/  LEA.HI R5, R3, R0, RZ, 0x5 ;  /* 0x0000000003057211 */ /* 0x000fe200078f28ff */
[----:B------:R-:W-:Y:S01]  /*0b00*/  ULOP3.LUT UR6, UR6, 0x1, URZ, 0xfc, !UPT ;  /* 0x0000000106067892 */ /* 0x000fe2000f8efc3f */
[C---:B------:R-:W-:Y:S02]  /*0b10*/  LOP3.LUT R3, R4.reuse, 0x3fffff0, RZ, 0xc0, !PT ;  /* 0x03fffff004037812 */ /* 0x040fe400078ec0ff */
[----:B------:R-:W-:Y:S01]  /*0b20*/  SHF.R.S32.HI R8, RZ, 0x1f, R16 ;  /* 0x0000001fff087819 */ /* 0x000fe20000011410 */
[----:B------:R-:W-:Y:S01]  /*0b30*/  IMAD.SHL.U32 R6, R5, 0x20, RZ ;  /* 0x0000002005067824 */ /* 0x000fe200078e00ff */
[----:B------:R-:W-:Y:S01]  /*0b40*/  LEA.HI R4, R4, R7, RZ, 0x1 ;  /* 0x0000000704047211 */ /* 0x000fe200078f08ff */
[----:B------:R-:W-:Y:S01]  /*0b50*/  IMAD.IADD R5, R0, 0x1, -R3 ;  /* 0x0000000100057824 */ /* 0x000fe200078e0a03 */
[CC--:B------:R-:W-:Y:S01]  /*0b60*/  LEA.HI R9, R8.reuse, R16.reuse, RZ, 0x2 ;  /* 0x0000001008097211 */ /* 0x0c0fe200078f10ff */
[----:B------:R-:W-:Y:S01]  /*0b70*/  STL [R1+0x24], R16 ;  /* 0x0000241001007387 */ /* 0x000fe20000100800 */
[----:B------:R-:W-:-:S02]  /*0b80*/  LEA.HI R8, R8, R16, RZ, 0x5 ;  /* 0x0000001008087211 */ /* 0x000fc400078f28ff */
[--C-:B------:R-:W-:Y:S02]  /*0b90*/  SHF.R.S32.HI R10, RZ, 0x2, R9.reuse ;  /* 0x00000002ff0a7819 */ /* 0x100fe40000011409 */
[----:B------:R-:W-:Y:S02]  /*0ba0*/  SHF.R.S32.HI R3, RZ, 0x1f, R9 ;  /* 0x0000001fff037819 */ /* 0x000fe40000011409 */
[----:B------:R-:W-:Y:S02]  /*0bb0*/  LOP3.LUT R6, R6, 0xfffffc00, RZ, 0xc0, !PT ;  /* 0xfffffc0006067812 */ /* 0x000fe400078ec0ff */
[----:B------:R-:W-:Y:S02]  /*0bc0*/  LEA.HI R0, R3, R10, RZ, 0x3 ;  /* 0x0000000a03007211 */ /* 0x000fe400078f18ff */
[----:B------:R-:W-:Y:S01]  /*0bd0*/  SHF.R.S32.HI R3, RZ, 0x7, R2 ;  /* 0x00000007ff037819 */ /* 0x000fe20000011402 */
[----:B------:R-:W-:Y:S01]  /*0be0*/  IMAD R5, R5, 0x40, R6 ;  /* 0x0000004005057824 */ /* 0x000fe200078e0206 */
[----:B------:R-:W-:Y:S01]  /*0bf0*/  LOP3.LUT R11, R0, 0xfffffff8, RZ, 0xc0, !PT ;  /* 0xfffffff8000b7812 */ /* 0x000fe200078ec0ff */
[----:B------:R-:W-:Y:S01]  /*0c00*/  IMAD.MOV.U32 R6, RZ, RZ, R14 ;  /* 0x000000ffff067224 */ /* 0x000fe200078e000e */
[----:B------:R-:W-:-:S02]  /*0c10*/  LEA.HI R2, R2, R3, RZ, 0x1 ;  /* 0x0000000302027211 */ /* 0x000fc400078f08ff */
[----:B------:R-:W-:Y:S01]  /*0c20*/  LOP3.LUT R4, R4, 0x1ffffffe, RZ, 0xc0, !PT ;  /* 0x1ffffffe04047812 */ /* 0x000fe200078ec0ff */
[----:B------:R-:W-:Y:S01]  /*0c30*/  IMAD.IADD R11, R10, 0x1, -R11 ;  /* 0x000000010a0b7824 */ /* 0x000fe200078e0a0b */
[----:B------:R-:W-:Y:S02]  /*0c40*/  LOP3.LUT R2, R2, 0x3fffffe, RZ, 0xc0, !PT ;  /* 0x03fffffe02027812 */ /* 0x000fe400078ec0ff */
[----:B------:R-:W-:Y:S01]  /*0c50*/  SHF.R.S32.HI R8, RZ, 0x5, R8 ;  /* 0x00000005ff087819 */ /* 0x000fe20000011408 */
[----:B------:R-:W-:Y:S01]  /*0c60*/  IMAD.IADD R4, R7, 0x1, -R4 ;  /* 0x0000000107047824 */ /* 0x000fe200078e0a04 */
[----:B------:R-:W-:Y:S01]  /*0c70*/  LEA.HI R0, R12, R12, RZ, 0x1 ;  /* 0x0000000c0c007211 */ /* 0x000fe200078f08ff */
[----:B------:R-:W-:Y:S01]  /*0c80*/  IMAD.IADD R2, R3, 0x1, -R2 ;  /* 0x0000000103027824 */ /* 0x000fe200078e0a02 */
[----:B------:R-:W-:Y:S01]  /*0c90*/  LOP3.LUT R9, R9, 0x7ffffffc, RZ, 0xc0, !PT ;  /* 0x7ffffffc09097812 */ /* 0x000fe200078ec0ff */
[----:B------:R-:W-:Y:S01]  /*0ca0*/  IMAD R11, R8, 0x10, R11 ;  /* 0x00000010080b7824 */ /* 0x000fe200078e020b */
[----:B------:R-:W-:Y:S01]  /*0cb0*/  LOP3.LUT R3, R0, 0x1ffffffe, RZ, 0xc0, !PT ;  /* 0x1ffffffe00037812 */ /* 0x000fe200078ec0ff */
[----:B------:R-:W-:-:S02]  /*0cc0*/  IMAD R4, R4, 0x8, R5 ;  /* 0x0000000804047824 */ /* 0x000fc400078e0205 */
[----:B------:R-:W-:Y:S02]  /*0cd0*/  IMAD R0, R2, 0x40, R11 ;  /* 0x0000004002007824 */ /* 0x000fe400078e020b */
[----:B------:R-:W-:Y:S01]  /*0ce0*/  IMAD.IADD R3, R12, 0x1, -R3 ;  /* 0x000000010c037824 */ /* 0x000fe200078e0a03 */
[----:B------:R0:W-:Y:S01]  /*0cf0*/  STL [R1+0x34], R4 ;  /* 0x0000340401007387 */ /* 0x0001e20000100800 */
[----:B------:R-:W-:Y:S01]  /*0d00*/  IMAD.U32 R2, RZ, RZ, UR6 ;  /* 0x00000006ff027e24 */ /* 0x000fe2000f8e00ff */
[----:B------:R-:W-:Y:S01]  /*0d10*/  UMOV UR6, URZ ;  /* 0x0000003f00067c82 */ /* 0x000fe20008000000 */
[----:B------:R-:W-:Y:S01]  /*0d20*/  IMAD.IADD R9, R16, 0x1, -R9 ;  /* 0x0000000110097824 */ /* 0x000fe200078e0a09 */
[----:B------:R1:W-:Y:S03]  /*0d30*/  STL [R1+0x2c], R0 ;  /* 0x00002c0001007387 */ /* 0x0003e60000100800 */
[----:B------:R-:W-:Y:S01]  /*0d40*/  IMAD.SHL.U32 R23, R9, 0x2, RZ ;  /* 0x0000000209177824 */ /* 0x000fe200078e00ff */
[----:B------:R2:W-:Y:S03]  /*0d50*/  STL [R1+0x38], R2 ;  /* 0x0000380201007387 */ /* 0x0005e60000100800 */
[----:B------:R-:W-:-:S02]  /*0d60*/  VIADD R5, R23, 0x30 ;  /* 0x0000003017057836 */ /* 0x000fc40000000000 */
[----:B0-----:R-:W-:Y:S02]  /*0d70*/  VIADD R4, R23, 0x38 ;  /* 0x0000003817047836 */ /* 0x001fe40000000000 */
[----:B-1----:R-:W-:Y:S01]  /*0d80*/  IMAD R0, R3, 0x8, R0 ;  /* 0x0000000803007824 */ /* 0x002fe200078e0200 */
[----:B------:R-:W-:Y:S01]  /*0d90*/  SHF.R.S32.HI R5, RZ, 0x1f, R5 ;  /* 0x0000001fff057819 */ /* 0x000fe20000011405 */
[C---:B------:R-:W-:Y:S01]  /*0da0*/  VIADD R229, R23.reuse, 0x48 ;  /* 0x0000004817e57836 */ /* 0x040fe20000000000 */
[----:B------:R-:W-:Y:S01]  /*0db0*/  SHF.R.S32.HI R4, RZ, 0x1f, R4 ;  /* 0x0000001fff047819 */ /* 0x000fe20000011404 */
[C---:B--2---:R-:W-:Y:S01]  /*0dc0*/  VIADD R2, R23.reuse, 0x40 ;  /* 0x0000004017027836 */ /* 0x044fe20000000000 */
        /* <DEDUP_REMOVED lines=11> */
[----:B0-----:R-:W-:Y:S01]  /*0e80*/  IMAD.U32 R0, RZ, RZ, UR6 ;  /* 0x00000006ff007e24 */ /* 0x001fe2000f8e00ff */
        /* <DEDUP_REMOVED lines=38> */
.L_x_10217:
[----:B------:R-:W-:Y:S01]  /*10f0*/  ULDC.64 UR6, c[0x0][0xd88] ;  /* 0x0003620000067ab9 */ /* 0x000fe20000000a00 */
[----:B01----:R-:W0:Y:S01]  /*1100*/  LDC.64 R4, c[0x0][0x418] ;  /* 0x00010600ff047b82 */ /* 0x003e220000000a00 */
[----:B------:R-:W-:-:S06]  /*1110*/  UIMAD.WIDE UR6, UR5, 0x4, UR6 ;  /* 0x00000004050678a5 */ /* 0x000fcc000f8e0206 */
[----:B------:R-:W-:Y:S01]  /*1120*/  IMAD.U32 R204, RZ, RZ, UR6 ;  /* 0x00000006ffcc7e24 */ /* 0x000fe2000f8e00ff */
[----:B------:R-:W1:Y:S01]  /*1130*/  LDC R0, c[0x0][0x424] ;  /* 0x00010900ff007b82 */ /* 0x000e620000000800 */
[----:B------:R-:W-:Y:S01]  /*1140*/  IMAD.U32 R205, RZ, RZ, UR7 ;  /* 0x00000007ffcd7e24 */ /* 0x000fe2000f8e00ff */
[----:B------:R-:W-:-:S04]  /*1150*/  ULDC.64 UR6, c[0x0][0xb20] ;  /* 0x0002c80000067ab9 */ /* 0x000fc80000000a00 */
[----:B--2---:R-:W2:Y:S01]  /*1160*/  LDG.E R204, desc[UR36][R204.64] ;  /* 0x00000024cccc7981 */ /* 0x004ea2000c1e1900 */
[----:B------:R-:W-:Y:S01]  /*1170*/  ISETP.NE.U32.AND P0, PT, RZ, UR6, PT ;  /* 0x00000006ff007c0c */ /* 0x000fe2000bf05070 */
[----:B---34-:R-:W3:Y:S01]  /*1180*/  LDC R9, c[0x0][0x2f0] ;  /* 0x0000bc00ff097b82 */ /* 0x018ee20000000800 */
[----:B------:R-:W-:Y:S02]  /*1190*/  IMAD.MOV.U32 R7, RZ, RZ, RZ ;  /* 0x000000ffff077224 */ /* 0x000fe400078e00ff */
[----:B------:R-:W-:Y:S02]  /*11a0*/  ISETP.NE.AND.EX P0, PT, RZ, UR7, PT, P0 ;  /* 0x00000007ff007c0c */ /* 0x000fe4000bf05300 */
[----:B--2---:R-:W-:-:S11]  /*11b0*/  SHF.R.S32.HI R208, RZ, 0x1f, R204 ;  /* 0x0000001fffd07819 */ /* 0x004fd600000114cc */
[----:B------:R-:W-:-:S04]  /*11c0*/  @P0 LEA R2, P1, R204, UR6, 0x2 ;  /* 0x00000006cc020c11 */ /* 0x000fc8000f8210ff */
[----:B------:R-:W-:Y:S01]  /*11d0*/  @P0 LEA.HI.X R3, R204, UR7, R208, 0x2, P1 ;  /* 0x00000007cc030c11 */ /* 0x000fe200088f14d0 */
[----:B------:R-:W-:Y:S02]  /*11e0*/  ULDC.64 UR6, c[0x0][0xb18] ;  /* 0x0002c60000067ab9 */ /* 0x000fe40000000a00 */
[----:B------:R-:W-:Y:S02]  /*11f0*/  ISETP.NE.U32.AND P1, PT, RZ, UR6, PT ;  /* 0x00000006ff007c0c */ /* 0x000fe4000bf25070 */
[----:B------:R2:W5:Y:S01]  /*1200*/  @P0 LDG.E R7, desc[UR36][R2.64] ;  /* 0x0000002402070981 */ /* 0x000562000c1e1900 */
        /* <DEDUP_REMOVED lines=8> */
[----:B------:R-:W-:-:S05]  /*1290*/  IMAD.U32 R0, RZ, RZ, UR4 ;  /* 0x00000004ff007e24 */ /* 0x000fca000f8e00ff */
[----:B------:R2:W-:Y:S01]  /*12a0*/  STL [R1+0x1c], R0 ;  /* 0x00001c0001007387 */ /* 0x0005e20000100800 */
[----:B------:R-:W-:Y:S05]  /*12b0*/  @P1 BRA `(.L_x_10167) ;  /* 0x0000000000241947 */ /* 0x000fea0003800000 */
        /* <DEDUP_REMOVED lines=9> */
.L_x_10167:
[----:B-----5:R-:W-:Y:S01]  /*1350*/  IMAD.IADD R152, R152, 0x1, -R7 ;  /* 0x0000000198987824 */ /* 0x020fe200078e0a07 */
[----:B--2---:R-:W-:-:S03]  /*1360*/  LOP3.LUT R2, R6, 0xff000000, RZ, 0xc0, !PT ;  /* 0xff00000006027812 */ /* 0x004fc600078ec0ff */
[C---:B------:R-:W-:Y:S01]  /*1370*/  VIADD R0, R152.reuse, 0x5f ;  /* 0x0000005f98007836 */ /* 0x040fe20000000000 */
[----:B------:R-:W-:Y:S02]  /*1380*/  SHF.R.U32.HI R3, RZ, 0x8, R2 ;  /* 0x00000008ff037819 */ /* 0x000fe40000011602 */
[----:B------:R-:W-:Y:S01]  /*1390*/  ISETP.GE.AND P0, PT, R152, 0x1, PT ;  /* 0x000000019800780c */ /* 0x000fe20003f06270 */
[----:B------:R-:W-:Y:S01]  /*13a0*/  IMAD.HI R4, R0, 0x2aaaaaab, RZ ;  /* 0x2aaaaaab00047827 */ /* 0x000fe200078e02ff */
[----:B------:R-:W-:-:S04]  /*13b0*/  LOP3.LUT R0, R6, 0xff0000, RZ, 0xc0, !PT ;  /* 0x00ff000006007812 */ /* 0x000fc800078ec0ff */
[----:B------:R-:W-:Y:S01]  /*13c0*/  LEA.HI R0, R0, R3, RZ, 0x10 ;  /* 0x0000000300007211 */ /* 0x000fe200078f80ff */
[----:B------:R-:W-:Y:S01]  /*13d0*/  IMAD.MOV.U32 R3, RZ, RZ, RZ ;  /* 0x000000ffff037224 */ /* 0x000fe200078e00ff */
[----:B------:R-:W-:Y:S02]  /*13e0*/  SHF.R.U32.HI R5, RZ, 0x1f, R4 ;  /* 0x0000001fff057819 */ /* 0x000fe40000011604 */
[----:B------:R-:W-:Y:S02]  /*13f0*/  LOP3.LUT R11, R0, 0xff, RZ, 0xc0, !PT ;  /* 0x000000ff000b7812 */ /* 0x000fe400078ec0ff */
[----:B------:R-:W-:Y:S02]  /*1400*/  LEA.HI.SX32 R160, R4, R5, 0x1c ;  /* 0x0000000504a07211 */ /* 0x000fe400078fe2ff */
[----:B------:R-:W-:Y:S01]  /*1410*/  SHF.R.U32.HI R206, RZ, 0x10, R0 ;  /* 0x00000010ffce7819 */ /* 0x000fe20000011600 */
[----:B------:R0:W-:Y:S01]  /*1420*/  STL [R1+0x18], R11 ;  /* 0x0000180b01007387 */ /* 0x0001e20000100800 */
[----:B------:R-:W-:Y:S05]  /*1430*/  @!P0 BRA `(.L_x_10168) ;  /* 0x0000000000748947 */ /* 0x000fea0003800000 */
[----:B------:R-:W1:Y:S01]  /*1440*/  LDC R3, c[0x0][0xae8] ;  /* 0x0002ba00ff037b82 */ /* 0x000e620000000800 */
[----:B------:R-:W-:-:S04]  /*1450*/  ISETP.NE.AND P0, PT, R206, RZ, PT ;  /* 0x000000ffce00720c */ /* 0x000fc80003f05270 */
[----:B-1----:R-:W-:-:S04]  /*1460*/  SEL R9, R206, R3, P0 ;  /* 0x00000003ce097207 */ /* 0x002fc80000000000 */
[-C--:B------:R-:W-:Y:S02]  /*1470*/  IABS R5, R9.reuse ;  /* 0x0000000900057213 */ /* 0x080fe40000000000 */
[----:B------:R-:W-:Y:S02]  /*1480*/  IADD3 R0, R160, -0x1, R9 ;  /* 0xffffffffa0007810 */ /* 0x000fe40007ffe009 */
[----:B------:R-:W1:Y:S01]  /*1490*/  I2F.RP R4, R5 ;  /* 0x0000000500047306 */ /* 0x000e620000209400 */
[----:B------:R-:W-:-:S05]  /*14a0*/  IABS R10, R9 ;  /* 0x00000009000a7213 */ /* 0x000fca0000000000 */
[----:B------:R-:W-:Y:S02]  /*14b0*/  IMAD.MOV R10, RZ, RZ, -R10 ;  /* 0x000000ffff0a7224 */ /* 0x000fe400078e0a0a */
[----:B-1----:R-:W1:Y:S02]  /*14c0*/  MUFU.RCP R4, R4 ;  /* 0x0000000400047308 */ /* 0x002e640000001000 */
[----:B-1----:R-:W-:Y:S01]  /*14d0*/  VIADD R2, R4, 0xffffffe ;  /* 0x0ffffffe04027836 */ /* 0x002fe20000000000 */
        /* <DEDUP_REMOVED lines=19> */
.L_x_10168:
[-C--:B------:R-:W-:Y:S01]  /*1610*/  IMAD R22, R11, R3.reuse, RZ ;  /* 0x000000030b167224 */ /* 0x080fe200078e02ff */
[----:B------:R-:W-:Y:S01]  /*1620*/  LOP3.LUT R205, R6, 0xffff, RZ, 0xc0, !PT ;  /* 0x0000ffff06cd7812 */ /* 0x000fe200078ec0ff */
[----:B------:R-:W-:Y:S01]  /*1630*/  IMAD.MOV.U32 R0, RZ, RZ, RZ ;  /* 0x000000ffff007224 */ /* 0x000fe200078e00ff */
[----:B------:R-:W-:Y:S02]  /*1640*/  PLOP3.LUT P0, PT, PT, PT, PT, 0x80, 0x0 ;  /* 0x000000000000781c */ /* 0x000fe40003f0f070 */
[----:B------:R-:W-:Y:S02]  /*1650*/  CS2R R150, SRZ ;  /* 0x0000000000967805 */ /* 0x000fe4000001ff00 */
[----:B------:R-:W-:Y:S01]  /*1660*/  VIADDMNMX R160, R22, R3, R160, PT ;  /* 0x0000000316a07246 */ /* 0x000fe200038001a0 */
[----:B------:R-:W-:Y:S01]  /*1670*/  IMAD.MOV.U32 R3, RZ, RZ, RZ ;  /* 0x000000ffff037224 */ /* 0x000fe200078e00ff */
        /* <DEDUP_REMOVED lines=65> */
[----:B------:R-:W1:Y:S01]  /*1a90*/  S2R R0, SR_TID.X ;  /* 0x0000000000007919 */ /* 0x000e620000002100 */
[----:B------:R-:W2:Y:S01]  /*1aa0*/  S2UR UR6, SR_CgaCtaId ;  /* 0x00000000000679c3 */ /* 0x000ea20000008800 */
[----:B------:R-:W-:Y:S02]  /*1ab0*/  UMOV UR5, 0x400 ;  /* 0x0000040000057882 */ /* 0x000fe40000000000 */
[----:B--2---:R-:W-:-:S04]  /*1ac0*/  ULEA UR5, UR6, UR5, 0x18 ;  /* 0x0000000506057291 */ /* 0x004fc8000f8ec03f */
[----:B------:R-:W-:Y:S01]  /*1ad0*/  UIADD3 UR5, UR5, 0x18400, URZ ;  /* 0x0001840005057890 */ /* 0x000fe2000fffe03f */
[----:B-1----:R-:W-:-:S03]  /*1ae0*/  VIADD R0, R0, 0xffffff80 ;  /* 0xffffff8000007836 */ /* 0x002fc60000000000 */
[----:B------:R-:W-:Y:S02]  /*1af0*/  ULOP3.LUT UP0, URZ, UR5, 0x1bf, URZ, 0xc0, !UPT ;  /* 0x000001bf053f7892 */ /* 0x000fe4000f80c03f */
[----:B------:R-:W-:-:S04]  /*1b00*/  SHF.R.S32.HI R3, RZ, 0x1f, R0 ;  /* 0x0000001fff037819 */ /* 0x000fc80000011400 */
[----:B------:R-:W-:Y:S02]  /*1b10*/  PLOP3.LUT P0, PT, PT, PT, UP0, 0x80, 0x0 ;  /* 0x000000000000781c */ /* 0x000fe40003f0f008 */
[----:B------:R-:W-:-:S04]  /*1b20*/  LEA.HI R3, R3, R0, RZ, 0x7 ;  /* 0x0000000003037211 */ /* 0x000fc800078f38ff */
[----:B------:R-:W-:-:S06]  /*1b30*/  SHF.R.S32.HI R3, RZ, 0x7, R3 ;  /* 0x00000007ff037819 */ /* 0x000fcc0000011403 */
[----:B------:R-:W1:Y:S02]  /*1b40*/  SHFL.IDX PT, R3, R3, RZ, 0x1f ;  /* 0x00001fff03037589 */ /* 0x000e6400000e0000 */
[----:B-1----:R-:W-:-:S13]  /*1b50*/  R2UR UR40, R3 ;  /* 0x00000000032872ca */ /* 0x002fda00000e0000 */
        /* <DEDUP_REMOVED lines=12> */
[----:B------:R-:W-:Y:S01]  /*1c20*/  IMAD.U32 R5, RZ, RZ, UR5 ;  /* 0x00000005ff057e24 */ /* 0x000fe2000f8e00ff */
[----:B------:R-:W-:Y:S01]  /*1c30*/  ULDC.64 UR4, c[0x4][0xf8] ;  /* 0x01003e0000047ab9 */ /* 0x000fe20000000a00 */
[----:B------:R-:W-:Y:S02]  /*1c40*/  IMAD.U32 R10, RZ, RZ, UR6 ;  /* 0x00000006ff0a7e24 */ /* 0x000fe4000f8e00ff */
[----:B------:R-:W-:Y:S02]  /*1c50*/  IMAD.U32 R6, RZ, RZ, UR4 ;  /* 0x00000004ff067e24 */ /* 0x000fe4000f8e00ff */
[----:B------:R-:W-:-:S02]  /*1c60*/  IMAD.U32 R7, RZ, RZ, UR5 ;  /* 0x00000005ff077e24 */ /* 0x000fc4000f8e00ff */
[----:B0-----:R-:W-:Y:S02]  /*1c70*/  IMAD.U32 R11, RZ, RZ, UR7 ;  /* 0x00000007ff0b7e24 */ /* 0x001fe4000f8e00ff */
[----:B------:R-:W-:Y:S02]  /*1c80*/  IMAD.MOV.U32 R8, RZ, RZ, 0x70 ;  /* 0x00000070ff087424 */ /* 0x000fe400078e00ff */
[----:B------:R-:W-:Y:S02]  /*1c90*/  IMAD.MOV.U32 R12, RZ, RZ, 0x1 ;  /* 0x00000001ff0c7424 */ /* 0x000fe400078e00ff */
[----:B-1----:R-:W-:-:S07]  /*1ca0*/  IMAD.MOV.U32 R13, RZ, RZ, RZ ;  /* 0x000000ffff0d7224 */ /* 0x002fce00078e00ff */
[----:B------:R-:W-:-:S07]  /*1cb0*/  LEPC R20, `(.L_x_10170) ;  /* 0x000000001014794e */ /* 0x000fce0000000000 */
[----:B--2---:R-:W-:Y:S05]  /*1cc0*/  CALL.ABS.NOINC R2 ;  /* 0x0000000002007343 */ /* 0x004fea0003c00000 */
.L_x_10170:
[----:B------:R-:W2:Y:S01]  /*1cd0*/  LDL R2, [R1+0x20] ;  /* 0x0000200001027983 */ /* 0x000ea20000100800 */
[----:B------:R-:W-:Y:S01]  /*1ce0*/  MOV R0, 0x400 ;  /* 0x0000040000007802 */ /* 0x000fe20000000f00 */
[----:B------:R-:W1:Y:S01]  /*1cf0*/  S2R R3, SR_CgaCtaId ;  /* 0x0000000000037919 */ /* 0x000e620000008800 */
[----:B------:R-:W3:Y:S02]  /*1d00*/  S2R R16, SR_TID.X ;  /* 0x0000000000107919 */ /* 0x000ee40000002100 */
[----:B-1----:R-:W-:Y:S02]  /*1d10*/  LEA R3, R3, R0, 0x18 ;  /* 0x0000000003037211 */ /* 0x002fe400078ec0ff */
[----:B---3--:R-:W-:-:S05]  /*1d20*/  SHF.R.U32.HI R16, RZ, 0x7, R16 ;  /* 0x00000007ff107819 */ /* 0x008fca0000011610 */
[----:B------:R-:W-:Y:S01]  /*1d30*/  VIADD R72, R16, 0x8 ;  /* 0x0000000810487836 */ /* 0x000fe20000000000 */
[----:B--2---:R-:W-:-:S13]  /*1d40*/  R2UR UR5, R2 ;  /* 0x00000000020572ca */ /* 0x004fda00000e0000 */
[----:B------:R-:W-:-:S04]  /*1d50*/  ULEA.HI UR4, UR5, UR5, URZ, 0x1 ;  /* 0x0000000505047291 */ /* 0x000fc8000f8f083f */
[----:B------:R-:W-:-:S04]  /*1d60*/  ULOP3.LUT UR4, UR4, 0xfffffffe, URZ, 0xc0, !UPT ;  /* 0xfffffffe04047892 */ /* 0x000fc8000f8ec03f */
[----:B------:R-:W-:-:S06]  /*1d70*/  UIADD3 UR4, UR5, -UR4, URZ ;  /* 0x8000000405047290 */ /* 0x000fcc000fffe03f */
[----:B------:R-:W-:-:S05]  /*1d80*/  IMAD.U32 R2, RZ, RZ, UR4 ;  /* 0x00000004ff027e24 */ /* 0x000fca000f8e00ff */
[----:B------:R-:W-:-:S04]  /*1d90*/  SHF.L.U32 R0, R2, 0x1f, RZ ;  /* 0x0000001f02007819 */ /* 0x000fc800000006ff */
[----:B------:R-:W1:Y:S02]  /*1da0*/  SYNCS.PHASECHK.TRANS64.TRYWAIT P0, [R3+URZ+0x32400], R0 ;  /* 0x03240000030075a7 */ /* 0x000e64000800017f */
[----:B-1----:R-:W-:Y:S05]  /*1db0*/  @!P0 BRA `(.L_x_10171) ;  /* 0x000000fc00dc8947 */ /* 0x002fea0003800000 */
.L_x_10306:
[----:B------:R-:W2:Y:S01]  /*1dc0*/  LDL R2, [R1+0x38] ;  /* 0x0000380001027983 */ /* 0x000ea20000100800 */
[----:B------:R-:W-:Y:S05]  /*1dd0*/  WARPSYNC.ALL ;  /* 0x0000000000007948 */ /* 0x000fea0003800000 */
[----:B------:R3:W-:Y:S01]  /*1de0*/  BAR.SYNC.DEFER_BLOCKING R72, 0x100 ;  /* 0x000400480000751d */ /* 0x0007e20000010000 */
[----:B--2---:R-:W-:-:S13]  /*1df0*/  R2UR UR4, R2 ;  /* 0x00000000020472ca */ /* 0x004fda00000e0000 */
[----:B------:R-:W-:-:S05]  /*1e00*/  IMAD.U32 R2, RZ, RZ, UR4 ;  /* 0x00000004ff027e24 */ /* 0x000fca000f8e00ff */
[----:B------:R-:W-:-:S13]  /*1e10*/  ISETP.NE.AND P0, PT, R2, 0x3, PT ;  /* 0x000000030200780c */ /* 0x000fda0003f05270 */
[----:B---3--:R-:W-:Y:S05]  /*1e20*/  @!P0 BRA `(.L_x_10172) ;  /* 0x0000000000048947 */ /* 0x008fea0003800000 */
[----:B------:R-:W-:Y:S01]  /*1e30*/  BPT.TRAP 0x1 ;  /* 0x000000040000795c */ /* 0x000fe20000300000 */
.L_x_10172:
[----:B------:R-:W-:Y:S01]  /*1e40*/  R2UR UR6, R3 ;  /* 0x00000000030672ca */ /* 0x000fe200000e0000 */
[----:B------:R-:W-:-:S05]  /*1e50*/  IMAD.U32 R2, RZ, RZ, UR39 ;  /* 0x00000027ff027e24 */ /* 0x000fca000f8e00ff */
[----:B------:R-:W-:-:S07]  /*1e60*/  SHF.L.U32 R2, R2, 0x1f, RZ ;  /* 0x0000001f02027819 */ /* 0x000fce00000006ff */
[----:B------:R-:W-:-:S09]  /*1e70*/  ULEA UR6, UR38, UR6, 0x3 ;  /* 0x0000000626067291 */ /* 0x000fd2000f8e183f */
[----:B------:R2:W3:Y:S01]  /*1e80*/  SYNCS.PHASECHK.TRANS64.TRYWAIT P1, [UR6+0x32430], R2 ;  /* 0x03243002ff0075a7 */ /* 0x0004e20008020146 */
[----:B------:R-:W-:Y:S05]  /*1e90*/  @!P0 BRA `(.L_x_10173) ;  /* 0x0000000000048947 */ /* 0x000fea0003800000 */
[----:B------:R-:W-:Y:S01]  /*1ea0*/  BPT.TRAP 0x1 ;  /* 0x000000040000795c */ /* 0x000fe20000300000 */
.L_x_10173:
[----:B---3--:R-:W-:Y:S05]  /*1eb0*/  @P1 BRA `(.L_x_10174) ;  /* 0x0000000000081947 */ /* 0x008fea0003800000 */
[----:B------:R-:W3:Y:S02]  /*1ec0*/  SYNCS.PHASECHK.TRANS64.TRYWAIT P1, [UR6+0x32430], R2 ;  /* 0x03243002ff0075a7 */ /* 0x000ee40008020146 */
[----:B---3--:R-:W-:Y:S05]  /*1ed0*/  @!P1 BRA `(.L_x_10175) ;  /* 0x000000fc00a89947 */ /* 0x008fea0003800000 */
.L_x_10174:
[----:B------:R-:W-:Y:S01]  /*1ee0*/  R2UR UR4, R3 ;  /* 0x00000000030472ca */ /* 0x000fe200000e0000 */
[----:B------:R-:W-:Y:S01]  /*1ef0*/  ULOP3.LUT UR41, UR41, 0x10000, URZ, 0xfc, !UPT ;  /* 0x0001000029297892 */ /* 0x000fe2000f8efc3f */
[----:B------:R-:W-:Y:S01]  /*1f00*/  WARPGROUP.ARRIVE ;  /* 0x00000000000079c5 */ /* 0x000fe20000000000 */
[----:B------:R-:W-:Y:S01]  /*1f10*/  UMOV UR9, 0x40000040 ;  /* 0x4000004000097882 */ /* 0x000fe20000000000 */
[----:B------:R-:W-:Y:S01]  /*1f20*/  UMOV UR11, 0x40000040 ;  /* 0x40000040000b7882 */ /* 0x000fe20000000000 */
[----:B------:R-:W-:Y:S01]  /*1f30*/  UIADD3 UR5, UR41, 0x2, URZ ;  /* 0x0000000229057890 */ /* 0x000fe2000fffe03f */
[----:B------:R-:W-:Y:S02]  /*1f40*/  IMAD.U32 R19, RZ, RZ, UR9 ;  /* 0x00000009ff137e24 */ /* 0x000fe4000f8e00ff */
[----:B------:R-:W-:Y:S02]  /*1f50*/  UMOV UR8, UR41 ;  /* 0x0000002900087c82 */ /* 0x000fe40008000000 */
[----:B------:R-:W-:-:S03]  /*1f60*/  IMAD.U32 R18, RZ, RZ, UR8 ;  /* 0x00000008ff127e24 */ /* 0x000fc6000f8e00ff */
[----:B------:R-:W-:-:S04]  /*1f70*/  UIADD3 UR4, UR4, 0x1c400, URZ ;  /* 0x0001c40004047890 */ /* 0x000fc8000fffe03f */
[----:B------:R-:W-:-:S04]  /*1f80*/  USHF.R.U32.HI UR4, URZ, 0x4, UR4 ;  /* 0x000000043f047899 */ /* 0x000fc80008011604 */
[----:B------:R-:W-:-:S04]  /*1f90*/  ULOP3.LUT UR4, UR4, 0x3fff, URZ, 0xc0, !UPT ;  /* 0x00003fff04047892 */ /* 0x000fc8000f8ec03f */
[----:B------:R-:W-:-:S04]  /*1fa0*/  ULOP3.LUT UR61, UR4, 0x10000, URZ, 0xfc, !UPT ;  /* 0x00010000043d7892 */ /* 0x000fc8000f8efc3f */
[----:B------:R-:W-:-:S04]  /*1fb0*/  UIMAD UR4, UR38, 0x300, UR61 ;  /* 0x00000300260478a4 */ /* 0x000fc8000f8e023d */
[----:B------:R-:W-:-:S03]  /*1fc0*/  UIADD3 UR7, UR4, 0x2, URZ ;  /* 0x0000000204077890 */ /* 0x000fc6000fffe03f */
[----:B------:R-:W-:Y:S02]  /*1fd0*/  UMOV UR10, UR4 ;  /* 0x00000004000a7c82 */ /* 0x000fe40008000000 */
        /* <DEDUP_REMOVED lines=8> */
[----:B------:R-:W-:Y:S01]  /*2060*/  IMAD.U32 R17, RZ, RZ, UR9 ;  /* 0x00000009ff117e24 */ /* 0x000fe2000f8e00ff */
[----:B------:R-:W-:Y:S01]  /*2070*/  UIADD3 UR4, UR4, 0x6, URZ ;  /* 0x0000000604047890 */ /* 0x000fe2000fffe03f */
[----:B------:R-:W-:-:S02]  /*2080*/  WARPGROUP.DEPBAR.LE gsb0, 0x0 ;  /* 0x00008000000079c5 */ /* 0x000fc40000010000 */
[----:B------:R-:W-:-:S06]  /*2090*/  WARPGROUP.ARRIVE ;  /* 0x00000000000079c5 */ /* 0x000fcc0000000000 */
[----:B------:R-:W-:Y:S01]  /*20a0*/  HGMMA.64x96x16.F32.BF16 R24, gdesc[UR8], R24, gsb0 ;  /* 0x01600000081879f0 */ /* 0x000fe20008001818 */
[----:B------:R-:W-:Y:S01]  /*20b0*/  UMOV UR8, UR5 ;  /* 0x0000000500087c82 */ /* 0x000fe20008000000 */
[----:B------:R-:W-:Y:S01]  /*20c0*/  UMOV UR9, 0x40000040 ;  /* 0x4000004000097882 */ /* 0x000fe20000000000 */
[----:B------:R-:W-:Y:S01]  /*20d0*/  UMOV UR10, UR7 ;  /* 0x00000007000a7c82 */ /* 0x000fe20008000000 */
[----:B------:R-:W-:Y:S01]  /*20e0*/  UMOV UR11, 0x40000040 ;  /* 0x40000040000b7882 */ /* 0x000fe20000000000 */
[----:B------:R-:W-:Y:S01]  /*20f0*/  UIADD3 UR5, UR41, 0x6, URZ ;  /* 0x0000000629057890 */ /* 0x000fe2000fffe03f */
[----:B------:R-:W-:Y:S02]  /*2100*/  IMAD.U32 R14, RZ, RZ, UR8 ;  /* 0x00000008ff0e7e24 */ /* 0x000fe4000f8e00ff */
[----:B------:R-:W-:Y:S01]  /*2110*/  IMAD.U32 R15, RZ, RZ, UR9 ;  /* 0x00000009ff0f7e24 */ /* 0x000fe2000f8e00ff */
[----:B------:R-:W-:Y:S02]  /*2120*/  WARPGROUP.DEPBAR.LE gsb0, 0x0 ;  /* 0x00008000000079c5 */ /* 0x000fe40000010000 */
[----:B------:R-:W-:-:S06]  /*2130*/  WARPGROUP.ARRIVE ;  /* 0x00000000000079c5 */ /* 0x000fcc0000000000 */
[----:B------:R-:W-:Y:S01]  /*2140*/  HGMMA.64x96x16.F32.BF16 R24, gdesc[UR8], R24, gsb0 ;  /* 0x01600000081879f0 */ /* 0x000fe20008001818 */
[----:B------:R-:W-:Y:S01]  /*2150*/  UMOV UR8, UR5 ;  /* 0x0000000500087c82 */ /* 0x000fe20008000000 */
[----:B------:R-:W-:Y:S01]  /*2160*/  UMOV UR9, 0x40000040 ;  /* 0x4000004000097882 */ /* 0x000fe20000000000 */
[----:B------:R-:W-:Y:S01]  /*2170*/  UMOV UR10, UR4 ;  /* 0x00000004000a7c82 */ /* 0x000fe20008000000 */
[----:B------:R-:W-:Y:S01]  /*2180*/  UMOV UR11, 0x40000040 ;  /* 0x40000040000b7882 */ /* 0x000fe20000000000 */
[----:B------:R-:W-:Y:S02]  /*2190*/  IMAD.U32 R12, RZ, RZ, UR8 ;  /* 0x00000008ff0c7e24 */ /* 0x000fe4000f8e00ff */
[----:B------:R-:W-:Y:S01]  /*21a0*/  IMAD.U32 R13, RZ, RZ, UR9 ;  /* 0x00000009ff0d7e24 */ /* 0x000fe2000f8e00ff */
[----:B------:R-:W-:Y:S02]  /*21b0*/  WARPGROUP.DEPBAR.LE gsb0, 0x0 ;  /* 0x00008000000079c5 */ /* 0x000fe40000010000 */
[----:B------:R-:W-:-:S06]  /*21c0*/  WARPGROUP.ARRIVE ;  /* 0x00000000000079c5 */ /* 0x000fcc0000000000 */
[----:B------:R-:W-:Y:S03]  /*21d0*/  HGMMA.64x96x16.F32.BF16 R24, gdesc[UR8], R24, gsb0 ;  /* 0x01600000081879f0 */ /* 0x000fe60008001818 */
[----:B------:R-:W-:Y:S02]  /*21e0*/  WARPGROUP.DEPBAR.LE gsb0, 0x0 ;  /* 0x00008000000079c5 */ /* 0x000fe40000010000 */
[----:B------:R-:W4:Y:S02]  /*21f0*/  SYNCS.PHASECHK.TRANS64.TRYWAIT P1, [R3+URZ+0x32410], R0 ;  /* 0x03241000030075a7 */ /* 0x000f24000802017f */
[----:B----4-:R-:W-:Y:S05]  /*2200*/  @!P1 BRA `(.L_x_10176) ;  /* 0x000000f800f49947 */ /* 0x010fea0003800000 */
.L_x_10307:
[----:B------:R-:W-:Y:S05]  /*2210*/  @!P0 BRA `(.L_x_10177) ;  /* 0x0000000000048947 */ /* 0x000fea0003800000 */
[----:B------:R-:W-:Y:S01]  /*2220*/  BPT.TRAP 0x1 ;  /* 0x000000040000795c */ /* 0x000fe20000300000 */
.L_x_10177:
[----:B------:R0:W0:Y:S01]  /*2230*/  SYNCS.PHASECHK.TRANS64.TRYWAIT P1, [UR6+0x32450], R2 ;  /* 0x03245002ff0075a7 */ /* 0x0000220008020146 */
[----:B------:R-:W-:Y:S05]  /*2240*/  @!P0 BRA `(.L_x_10178) ;  /* 0x0000000000048947 */ /* 0x000fea0003800000 */
[----:B------:R-:W-:Y:S01]  /*2250*/  BPT.TRAP 0x1 ;  /* 0x000000040000795c */ /* 0x000fe20000300000 */
.L_x_10178:
[----:B0-----:R-:W-:Y:S05]  /*2260*/  @P1 BRA `(.L_x_10179) ;  /* 0x0000000000081947 */ /* 0x001fea0003800000 */
[----:B------:R-:W0:Y:S02]  /*2270*/  SYNCS.PHASECHK.TRANS64.TRYWAIT P1, [UR6+0x32450], R2 ;  /* 0x03245002ff0075a7 */ /* 0x000e240008020146 */
[----:B0-----:R-:W-:Y:S05]  /*2280*/  @!P1 BRA `(.L_x_10180) ;  /* 0x000000f800e89947 */ /* 0x001fea0003800000 */
.L_x_10179:
[----:B------:R-:W-:Y:S01]  /*2290*/  R2UR UR5, R3 ;  /* 0x00000000030572ca */ /* 0x000fe200000e0000 */
[----:B------:R-:W-:Y:S01]  /*22a0*/  WARPGROUP.ARRIVE ;  /* 0x00000000000079c5 */ /* 0x000fe20000000000 */
[----:B------:R-:W-:Y:S01]  /*22b0*/  UMOV UR11, 0x40000040 ;  /* 0x40000040000b7882 */ /* 0x000fe20000000000 */
[----:B------:R-:W-:Y:S01]  /*22c0*/  UMOV UR9, 0x40000040 ;  /* 0x4000004000097882 */ /* 0x000fe20000000000 */
[----:B------:R-:W-:Y:S01]  /*22d0*/  UMOV UR13, 0x40000040 ;  /* 0x40000040000d7882 */ /* 0x000fe20000000000 */
[----:B------:R-:W-:Y:S01]  /*22e0*/  IMAD.U32 R11, RZ, RZ, UR9 ;  /* 0x00000009ff0b7e24 */ /* 0x000fe2000f8e00ff */
[----:B------:R-:W-:Y:S01]  /*22f0*/  UMOV UR15, 0x40000040 ;  /* 0x40000040000f7882 */ /* 0x000fe20000000000 */
[----:B------:R-:W-:Y:S01]  /*2300*/  IMAD.U32 R9, RZ, RZ, UR13 ;  /* 0x0000000dff097e24 */ /* 0x000fe2000f8e00ff */
[----:B------:R-:W-:Y:S01]  /*2310*/  UMOV UR57, 0x40000040 ;  /* 0x4000004000397882 */ /* 0x000fe20000000000 */
[----:B------:R-:W-:Y:S01]  /*2320*/  UMOV UR59, 0x40000040 ;  /* 0x40000040003b7882 */ /* 0x000fe20000000000 */
[----:B------:R-:W-:Y:S01]  /*2330*/  UMOV UR17, 0x40000040 ;  /* 0x4000004000117882 */ /* 0x000fe20000000000 */
[----:B------:R-:W-:Y:S01]  /*2340*/  UMOV UR19, 0x40000040 ;  /* 0x4000004000137882 */ /* 0x000fe20000000000 */
[----:B------:R-:W-:Y:S01]  /*2350*/  UMOV UR21, 0x40000040 ;  /* 0x4000004000157882 */ /* 0x000fe20000000000 */
[----:B------:R-:W-:Y:S01]  /*2360*/  UIADD3 UR4, UR5, 0x400, URZ ;  /* 0x0000040005047890 */ /* 0x000fe2000fffe03f */
[----:B-1--4-:R-:W1:Y:S01]  /*2370*/  S2R R0, SR_TID.X ;  /* 0x0000000000007919 */ /* 0x012e620000002100 */
[----:B------:R-:W-:-:S02]  /*2380*/  ULEA UR40, UR40, UR5, 0xd ;  /* 0x0000000528287291 */ /* 0x000fc4000f8e683f */
[----:B------:R-:W-:Y:S02]  /*2390*/  USHF.R.U32.HI UR4, URZ, 0x4, UR4 ;  /* 0x000000043f047899 */ /* 0x000fe40008011604 */
[----:B------:R-:W-:Y:S02]  /*23a0*/  UIADD3 UR40, UR40, 0x22400, URZ ;  /* 0x0002240028287890 */ /* 0x000fe4000fffe03f */
[----:B------:R-:W-:Y:S02]  /*23b0*/  ULOP3.LUT UR7, UR4, 0x3fff, URZ, 0xc0, !UPT ;  /* 0x00003fff04077892 */ /* 0x000fe4000f8ec03f */
[----:B------:R-:W-:Y:S02]  /*23c0*/  USHF.R.U32.HI UR40, URZ, 0x4, UR40 ;  /* 0x000000043f287899 */ /* 0x000fe40008011628 */
[----:B------:R-:W-:Y:S02]  /*23d0*/  ULOP3.LUT UR60, UR7, 0x10000, URZ, 0xfc, !UPT ;  /* 0x00010000073c7892 */ /* 0x000fe4000f8efc3f */
[----:B------:R-:W-:-:S02]  /*23e0*/  ULOP3.LUT UR4, UR40, 0x3fff, URZ, 0xc0, !UPT ;  /* 0x00003fff28047892 */ /* 0x000fc4000f8ec03f */
[----:B------:R-:W-:Y:S02]  /*23f0*/  UIMAD UR5, UR38, 0xc00, UR60 ;  /* 0x00000c00260578a4 */ /* 0x000fe4000f8e023c */
[----:B------:R-:W-:Y:S02]  /*2400*/  ULOP3.LUT UR4, UR4, 0x10000, URZ, 0xfc, !UPT ;  /* 0x0001000004047892 */ /* 0x000fe4000f8efc3f */
[----:B------:R-:W-:Y:S02]  /*2410*/  UIADD3 UR58, UR5, 0x302, URZ ;  /* 0x00000302053a7890 */ /* 0x000fe4000fffe03f */
[----:B------:R-:W-:Y:S01]  /*2420*/  UIADD3 UR56, UR4, 0x402, URZ ;  /* 0x0000040204387890 */ /* 0x000fe2000fffe03f */
[----:B------:R-:W-:Y:S02]  /*2430*/  UMOV UR10, UR5 ;  /* 0x00000005000a7c82 */ /* 0x000fe40008000000 */
[----:B------:R-:W-:Y:S01]  /*2440*/  UMOV UR8, UR4 ;  /* 0x0000000400087c82 */ /* 0x000fe20008000000 */
[----:B------:R-:W-:Y:S01]  /*2450*/  UIADD3 UR16, UR4, 0x800, URZ ;  /* 0x0000080004107890 */ /* 0x000fe2000fffe03f */
[----:B------:R-:W-:Y:S01]  /*2460*/  HGMMA.64x96x16.F32.BF16 R24, gdesc[UR8], R24, gsb0 ;  /* 0x01600000081879f0 */ /* 0x000fe20008001818 */
[----:B------:R-:W-:Y:S01]  /*2470*/  IMAD.U32 R10, RZ, RZ, UR8 ;  /* 0x00000008ff0a7e24 */ /* 0x000fe2000f8e00ff */
[----:B------:R-:W-:-:S02]  /*2480*/  UIADD3 UR8, UR4, 0x2, URZ ;  /* 0x0000000204087890 */ /* 0x000fc4000fffe03f */
[----:B------:R-:W-:Y:S02]  /*2490*/  UIADD3 UR9, UR5, 0x2, URZ ;  /* 0x0000000205097890 */ /* 0x000fe4000fffe03f */
[----:B------:R-:W-:Y:S01]  /*24a0*/  UIADD3 UR10, UR5, 0x304, URZ ;  /* 0x00000304050a7890 */ /* 0x000fe2000fffe03f */
[----:B-1----:R-:W-:Y:S01]  /*24b0*/  SHF.R.U32.HI R0, RZ, 0x7, R0 ;  /* 0x00000007ff007819 */ /* 0x002fe20000011600 */
[----:B------:R-:W-:Y:S01]  /*24c0*/  UMOV UR11, 0x40000040 ;  /* 0x40000040000b7882 */ /* 0x000fe20000000000 */
[----:B------:R-:W-:Y:S01]  /*24d0*/  UMOV UR12, UR8 ;  /* 0x00000008000c7c82 */ /* 0x000fe20008000000 */
[----:B------:R-:W-:Y:S01]  /*24e0*/  UIADD3 UR8, UR4, 0x4, URZ ;  /* 0x0000000404087890 */ /* 0x000fe2000fffe03f */
[----:B------:R-:W-:Y:S01]  /*24f0*/  IMAD.U32 R8, RZ, RZ, UR12 ;  /* 0x0000000cff087e24 */ /* 0x000fe2000f8e00ff */
[----:B------:R-:W-:Y:S01]  /*2500*/  UMOV UR14, UR9 ;  /* 0x00000009000e7c82 */ /* 0x000fe20008000000 */
[----:B------:R-:W-:Y:S01]  /*2510*/  UIADD3 UR9, UR5, 0x4, URZ ;  /* 0x0000000405097890 */ /* 0x000fe2000fffe03f */
[----:B------:R-:W-:Y:S01]  /*2520*/  IADD3 R0, -R0, 0xb, RZ ;  /* 0x0000000b00007810 */ /* 0x000fe20007ffe1ff */
[----:B------:R-:W-:-:S02]  /*2530*/  UIADD3 UR18, UR5, 0x600, URZ ;  /* 0x0000060005127890 */ /* 0x000fc4000fffe03f */
[----:B------:R-:W-:Y:S02]  /*2540*/  UIADD3 UR20, UR4, 0x802, URZ ;  /* 0x0000080204147890 */ /* 0x000fe4000fffe03f */
[----:B------:R-:W-:Y:S01]  /*2550*/  UIADD3 UR22, UR5, 0x602, URZ ;  /* 0x0000060205167890 */ /* 0x000fe2000fffe03f */
        /* <DEDUP_REMOVED lines=27> */
[----:B------:R-:W-:Y:S01]  /*2710*/  HGMMA.64x96x16.F32.BF16 R24, gdesc[UR12], R24, gsb0 ;  /* 0x016000000c1879f0 */ /* 0x000fe20008001818 */
        /* <DEDUP_REMOVED lines=18> */
[----:B0--3--:R-:W-:Y:S01]  /*2840*/  IMAD.U32 R5, RZ, RZ, UR13 ;  /* 0x0000000dff057e24 */ /* 0x009fe2000f8e00ff */
        /* <DEDUP_REMOVED lines=8> */
[----:B--2---:R-:W-:Y:S01]  /*28d0*/  IMAD.U32 R2, RZ, RZ, UR12 ;  /* 0x0000000cff027e24 */ /* 0x004fe2000f8e00ff */
[----:B------:R-:W-:Y:S01]  /*28e0*/  UMOV UR9, 0x40000040 ;  /* 0x4000004000097882 */ /* 0x000fe20000000000 */
[----:B------:R-:W-:Y:S01]  /*28f0*/  IMAD.U32 R3, RZ, RZ, UR13 ;  /* 0x0000000dff037e24 */ /* 0x000fe2000f8e00ff */
        /* <DEDUP_REMOVED lines=44> */
.L_x_10181:
[----:B------:R-:W-:Y:S01]  /*2bc0*/  IMAD R152, R160, -0x60, R152 ;  /* 0xffffffa0a0987824 */ /* 0x000fe200078e0298 */
[----:B------:R-:W-:Y:S01]  /*2bd0*/  ULDC UR10, c[0x0][0xa80] ;  /* 0x0002a000000a7ab9 */ /* 0x000fe20000000800 */
[----:B------:R-:W1:Y:S01]  /*2be0*/  S2UR UR5, SR_CgaCtaId ;  /* 0x00000000000579c3 */ /* 0x000e620000008800 */
[----:B------:R-:W-:Y:S02]  /*2bf0*/  UIADD3 UR4, UR6, 0x32440, URZ ;  /* 0x0003244006047890 */ /* 0x000fe4000fffe03f */
[----:B------:R-:W-:Y:S01]  /*2c00*/  IADD3 R152, -R23, 0x60, R152 ;  /* 0x0000006017987810 */ /* 0x000fe20007ffe198 */
[----:B------:R-:W-:Y:S01]  /*2c10*/  ULOP3.LUT UR7, UR7, 0x3000000, URZ, 0xfc, !UPT ;  /* 0x0300000007077892 */ /* 0x000fe2000f8efc3f */
[----:B------:R-:W-:Y:S02]  /*2c20*/  UMOV UR15, 0x40000040 ;  /* 0x40000040000f7882 */ /* 0x000fe40000000000 */
[C---:B------:R-:W-:Y:S01]  /*2c30*/  ISETP.GT.AND P4, PT, R152.reuse, RZ, PT ;  /* 0x000000ff9800720c */ /* 0x040fe20003f84270 */
[----:B------:R-:W-:Y:S01]  /*2c40*/  UIMAD UR14, UR38, 0xc00, UR7 ;  /* 0x00000c00260e78a4 */ /* 0x000fe2000f8e0207 */
[----:B------:R-:W-:Y:S01]  /*2c50*/  ISETP.GT.AND P6, PT, R152, 0x1, PT ;  /* 0x000000019800780c */ /* 0x000fe20003fc4270 */
[----:B------:R-:W-:Y:S01]  /*2c60*/  UMOV UR19, 0x40000040 ;  /* 0x4000004000137882 */ /* 0x000fe20000000000 */
[----:B------:R-:W-:Y:S01]  /*2c70*/  FSEL R73, R26, -INF , P4 ;  /* 0xff8000001a497808 */ /* 0x000fe20002000000 */
[----:B------:R-:W-:Y:S01]  /*2c80*/  UIADD3 UR18, UR14, 0x80, URZ ;  /* 0x000000800e127890 */ /* 0x000fe2000fffe03f */
[----:B------:R-:W-:-:S02]  /*2c90*/  ISETP.GT.AND P3, PT, R152, 0x8, PT ;  /* 0x000000089800780c */ /* 0x000fc40003f64270 */
[----:B------:R-:W-:Y:S02]  /*2ca0*/  FSEL R24, R24, -INF , P4 ;  /* 0xff80000018187808 */ /* 0x000fe40002000000 */
[----:B------:R-:W-:Y:S02]  /*2cb0*/  FSEL R26, R25, -INF , P6 ;  /* 0xff800000191a7808 */ /* 0x000fe40003000000 */
[----:B------:R-:W-:Y:S02]  /*2cc0*/  ISETP.GT.AND P2, PT, R152, 0x9, PT ;  /* 0x000000099800780c */ /* 0x000fe40003f44270 */
[----:B------:R-:W-:Y:S02]  /*2cd0*/  FSEL R28, R28, -INF , P3 ;  /* 0xff8000001c1c7808 */ /* 0x000fe40001800000 */
[----:B------:R-:W-:Y:S01]  /*2ce0*/  FMNMX.FTZ R21, R24, R26, !PT ;  /* 0x0000001a18157209 */ /* 0x000fe20007810000 */
[----:B-1----:R-:W-:Y:S01]  /*2cf0*/  UPRMT UR4, UR5, 0x654, UR4 ;  /* 0x0000065405047896 */ /* 0x002fe20008000004 */
[----:B------:R-:W-:-:S02]  /*2d00*/  FSEL R25, R30, -INF , P3 ;  /* 0xff8000001e197808 */ /* 0x000fc40001800000 */
[----:B------:R-:W-:Y:S02]  /*2d10*/  ISETP.GT.AND P1, PT, R152, 0x10, PT ;  /* 0x000000109800780c */ /* 0x000fe40003f24270 */
[----:B------:R-:W-:Y:S02]  /*2d20*/  FSEL R30, R29, -INF , P2 ;  /* 0xff8000001d1e7808 */ /* 0x000fe40001000000 */
[----:B------:R-:W-:Y:S02]  /*2d30*/  FMNMX.FTZ R21, R28, R21, !PT ;  /* 0x000000151c157209 */ /* 0x000fe40007810000 */
[----:B------:R-:W-:Y:S01]  /*2d40*/  ISETP.GT.AND P5, PT, R152, 0x11, PT ;  /* 0x000000119800780c */ /* 0x000fe20003fa4270 */
[----:B------:R-:W-:Y:S01]  /*2d50*/  SYNCS.ARRIVE.TRANS64.RED.A1T0 RZ, [UR4], RZ ;  /* 0x000000ffffff79a7 */ /* 0x000fe20008100404 */
[----:B------:R-:W-:Y:S01]  /*2d60*/  FSEL R32, R32, -INF , P1 ;  /* 0xff80000020207808 */ /* 0x000fe20000800000 */
[----:B------:R-:W-:Y:S01]  /*2d70*/  UIADD3 UR4, UR14, 0x100, URZ ;  /* 0x000001000e047890 */ /* 0x000fe2000fffe03f */
[----:B------:R-:W-:-:S02]  /*2d80*/  FMNMX.FTZ R21, R30, R21, !PT ;  /* 0x000000151e157209 */ /* 0x000fc40007810000 */
[----:B------:R-:W-:Y:S02]  /*2d90*/  FSEL R29, R34, -INF , P1 ;  /* 0xff800000221d7808 */ /* 0x000fe40000800000 */
[----:B------:R-:W-:Y:S02]  /*2da0*/  ISETP.GT.AND P4, PT, R152, 0x18, PT ;  /* 0x000000189800780c */ /* 0x000fe40003f84270 */
[----:B------:R-:W-:Y:S02]  /*2db0*/  FSEL R34, R33, -INF , P5 ;  /* 0xff80000021227808 */ /* 0x000fe40002800000 */
[----:B------:R-:W-:Y:S02]  /*2dc0*/  FMNMX.FTZ R21, R32, R21, !PT ;  /* 0x0000001520157209 */ /* 0x000fe40007810000 */
[----:B------:R-:W-:Y:S02]  /*2dd0*/  ISETP.GT.AND P3, PT, R152, 0x19, PT ;  /* 0x000000199800780c */ /* 0x000fe40003f64270 */
[----:B------:R-:W-:-:S02]  /*2de0*/  FSEL R36, R36, -INF , P4 ;  /* 0xff80000024247808 */ /* 0x000fc40002000000 */
[----:B------:R-:W-:Y:S02]  /*2df0*/  FMNMX.FTZ R21, R34, R21, !PT ;  /* 0x0000001522157209 */ /* 0x000fe40007810000 */
[----:B------:R-:W-:Y:S02]  /*2e00*/  FSEL R31, R31, -INF , P2 ;  /* 0xff8000001f1f7808 */ /* 0x000fe40001000000 */
[----:B------:R-:W-:Y:S02]  /*2e10*/  FSEL R33, R38, -INF , P4 ;  /* 0xff80000026217808 */ /* 0x000fe40002000000 */
[----:B------:R-:W-:Y:S02]  /*2e20*/  ISETP.GT.AND P2, PT, R152, 0x20, PT ;  /* 0x000000209800780c */ /* 0x000fe40003f44270 */
[----:B------:R-:W-:Y:S02]  /*2e30*/  FSEL R38, R37, -INF , P3 ;  /* 0xff80000025267808 */ /* 0x000fe40001800000 */
[----:B------:R-:W-:-:S02]  /*2e40*/  FMNMX.FTZ R21, R36, R21, !PT ;  /* 0x0000001524157209 */ /* 0x000fc40007810000 */
[----:B------:R-:W-:Y:S02]  /*2e50*/  ISETP.GT.AND P1, PT, R152, 0x21, PT ;  /* 0x000000219800780c */ /* 0x000fe40003f24270 */
[----:B------:R-:W-:Y:S02]  /*2e60*/  FSEL R40, R40, -INF , P2 ;  /* 0xff80000028287808 */ /* 0x000fe40001000000 */
[----:B------:R-:W-:Y:S02]  /*2e70*/  FMNMX.FTZ R21, R38, R21, !PT ;  /* 0x0000001526157209 */ /* 0x000fe40007810000 */
[----:B------:R-:W-:Y:S02]  /*2e80*/  FSEL R35, R35, -INF , P5 ;  /* 0xff80000023237808 */ /* 0x000fe40002800000 */
[----:B------:R-:W-:Y:S02]  /*2e90*/  FSEL R37, R42, -INF , P2 ;  /* 0xff8000002a257808 */ /* 0x000fe40001000000 */
[----:B------:R-:W-:-:S02]  /*2ea0*/  ISETP.GT.AND P5, PT, R152, 0x28, PT ;  /* 0x000000289800780c */ /* 0x000fc40003fa4270 */
[----:B------:R-:W-:Y:S02]  /*2eb0*/  FSEL R42, R41, -INF , P1 ;  /* 0xff800000292a7808 */ /* 0x000fe40000800000 */
[----:B------:R-:W-:Y:S01]  /*2ec0*/  FMNMX.FTZ R21, R40, R21, !PT ;  /* 0x0000001528157209 */ /* 0x000fe20007810000 */
[----:B------:R1:W-:Y:S01]  /*2ed0*/  BAR.SYNC.DEFER_BLOCKING R72, 0x100 ;  /* 0x000400480000751d */ /* 0x0003e20000010000 */
[----:B------:R-:W-:Y:S02]  /*2ee0*/  ISETP.GT.AND P4, PT, R152, 0x29, PT ;  /* 0x000000299800780c */ /* 0x000fe40003f84270 */
[----:B------:R-:W-:Y:S02]  /*2ef0*/  FSEL R74, R44, -INF , P5 ;  /* 0xff8000002c4a7808 */ /* 0x000fe40002800000 */
[----:B------:R-:W-:Y:S02]  /*2f00*/  FMNMX.FTZ R41, R42, R21, !PT ;  /* 0x000000152a297209 */ /* 0x000fe40007810000 */
[----:B------:R-:W-:-:S02]  /*2f10*/  FSEL R39, R39, -INF , P3 ;  /* 0xff80000027277808 */ /* 0x000fc40001800000 */
[----:B------:R-:W-:Y:S02]  /*2f20*/  ISETP.GT.AND P3, PT, R152, 0x30, PT ;  /* 0x000000309800780c */ /* 0x000fe40003f64270 */
[----:B------:R-:W-:Y:S02]  /*2f30*/  FSEL R44, R45, -INF , P4 ;  /* 0xff8000002d2c7808 */ /* 0x000fe40002000000 */
[----:B------:R-:W-:Y:S02]  /*2f40*/  FMNMX.FTZ R41, R74, R41, !PT ;  /* 0x000000294a297209 */ /* 0x000fe40007810000 */
        /* <DEDUP_REMOVED lines=12> */
[----:B------:R-:W-:Y:S02]  /*3010*/  FSEL R159, R47, -INF , P4 ;  /* 0xff8000002f9f7808 */ /* 0x000fe40002000000 */
[----:B------:R-:W-:Y:S02]  /*3020*/  ISETP.GT.AND P4, PT, R152, 0x40, PT ;  /* 0x000000409800780c */ /* 0x000fe40003f84270 */
[----:B------:R-:W-:-:S02]  /*3030*/  FSEL R170, R53, -INF , P5 ;  /* 0xff80000035aa7808 */ /* 0x000fc40002800000 */
[----:B------:R-:W-:Y:S02]  /*3040*/  FMNMX.FTZ R41, R166, R41, !PT ;  /* 0x00000029a6297209 */ /* 0x000fe40007810000 */
[----:B------:R-:W-:Y:S02]  /*3050*/  FMNMX.FTZ R20, R73, R27, !PT ;  /* 0x0000001b49147209 */ /* 0x000fe40007810000 */
[----:B------:R-:W-:Y:S02]  /*3060*/  FSEL R162, R50, -INF , P3 ;  /* 0xff80000032a27808 */ /* 0x000fe40001800000 */
[----:B------:R-:W-:Y:S02]  /*3070*/  ISETP.GT.AND P3, PT, R152, 0x41, PT ;  /* 0x000000419800780c */ /* 0x000fe40003f64270 */
[----:B------:R-:W-:Y:S02]  /*3080*/  FSEL R165, R56, -INF , P4 ;  /* 0xff80000038a57808 */ /* 0x000fe40002000000 */
[----:B------:R-:W-:-:S02]  /*3090*/  FMNMX.FTZ R46, R170, R41, !PT ;  /* 0x00000029aa2e7209 */ /* 0x000fc40007810000 */
[----:B------:R-:W-:Y:S02]  /*30a0*/  FMNMX.FTZ R20, R25, R20, !PT ;  /* 0x0000001419147209 */ /* 0x000fe40007810000 */
[----:B------:R-:W-:Y:S02]  /*30b0*/  FSEL R164, R51, -INF , P2 ;  /* 0xff80000033a47808 */ /* 0x000fe40001000000 */
[----:B------:R-:W-:Y:S02]  /*30c0*/  ISETP.GT.AND P2, PT, R152, 0x48, PT ;  /* 0x000000489800780c */ /* 0x000fe40003f44270 */
[----:B------:R-:W-:Y:S02]  /*30d0*/  FSEL R168, R57, -INF , P3 ;  /* 0xff80000039a87808 */ /* 0x000fe40001800000 */
[----:B------:R-:W-:Y:S02]  /*30e0*/  FMNMX.FTZ R41, R165, R46, !PT ;  /* 0x0000002ea5297209 */ /* 0x000fe40007810000 */
[----:B------:R-:W-:-:S02]  /*30f0*/  FMNMX.FTZ R20, R31, R20, !PT ;  /* 0x000000141f147209 */ /* 0x000fc40007810000 */
[----:B------:R-:W-:Y:S02]  /*3100*/  ISETP.GT.AND P6, PT, R152, 0x49, PT ;  /* 0x000000499800780c */ /* 0x000fe40003fc4270 */
[----:B------:R-:W-:Y:S02]  /*3110*/  FSEL R169, R60, -INF , P2 ;  /* 0xff8000003ca97808 */ /* 0x000fe40001000000 */
[----:B------:R-:W-:Y:S02]  /*3120*/  FMNMX.FTZ R46, R168, R41, !PT ;  /* 0x00000029a82e7209 */ /* 0x000fe40007810000 */
[----:B------:R-:W-:Y:S02]  /*3130*/  FMNMX.FTZ R20, R29, R20, !PT ;  /* 0x000000141d147209 */ /* 0x000fe40007810000 */
[----:B------:R-:W-:Y:S02]  /*3140*/  FSEL R167, R54, -INF , P1 ;  /* 0xff80000036a77808 */ /* 0x000fe40000800000 */
[----:B------:R-:W-:-:S02]  /*3150*/  ISETP.GT.AND P1, PT, R152, 0x50, PT ;  /* 0x000000509800780c */ /* 0x000fc40003f24270 */
[----:B------:R-:W-:Y:S02]  /*3160*/  FSEL R172, R61, -INF , P6 ;  /* 0xff8000003dac7808 */ /* 0x000fe40003000000 */
[----:B------:R-:W-:Y:S02]  /*3170*/  FMNMX.FTZ R41, R169, R46, !PT ;  /* 0x0000002ea9297209 */ /* 0x000fe40007810000 */
[----:B------:R-:W-:Y:S02]  /*3180*/  FMNMX.FTZ R20, R35, R20, !PT ;  /* 0x0000001423147209 */ /* 0x000fe40007810000 */
        /* <DEDUP_REMOVED lines=15> */
[----:B------:R-:W-:Y:S02]  /*3280*/  FSEL R178, R69, -INF , P3 ;  /* 0xff80000045b27808 */ /* 0x000fe40001800000 */
[----:B------:R-:W-:Y:S02]  /*3290*/  FMNMX.FTZ R41, R177, R46, !PT ;  /* 0x0000002eb1297209 */ /* 0x000fe40007810000 */
[----:B------:R-:W-:Y:S02]  /*32a0*/  FMNMX.FTZ R20, R43, R20, !PT ;  /* 0x000000142b147209 */ /* 0x000fe40007810000 */
[----:B------:R-:W-:Y:S02]  /*32b0*/  FMNMX.FTZ R45, R178, R41, !PT ;  /* 0x00000029b22d7209 */ /* 0x000fe40007810000 */
[----:B------:R-:W-:Y:S02]  /*32c0*/  FMNMX.FTZ R20, R21, R20, !PT ;  /* 0x0000001415147209 */ /* 0x000fe40007810000 */
[----:B------:R-:W-:Y:S01]  /*32d0*/  FSEL R179, R62, -INF , P2 ;  /* 0xff8000003eb37808 */ /* 0x000fe20001000000 */
[----:B------:R-:W2:Y:S01]  /*32e0*/  SHFL.BFLY PT, R46, R45, 0x2, 0x1f ;  /* 0x0c401f002d2e7f89 */ /* 0x000ea200000e0000 */
        /* <DEDUP_REMOVED lines=11> */
[----:B--2---:R-:W-:Y:S02]  /*33a0*/  FMNMX.FTZ R46, R45, R46, !PT ;  /* 0x0000002e2d2e7209 */ /* 0x004fe40007810000 */
[----:B------:R-:W-:-:S03]  /*33b0*/  FMNMX.FTZ R20, R175, R20, !PT ;  /* 0x00000014af147209 */ /* 0x000fc60007810000 */
[----:B------:R-:W2:Y:S01]  /*33c0*/  SHFL.BFLY PT, R45, R46, 0x1, 0x1f ;  /* 0x0c201f002e2d7f89 */ /* 0x000ea200000e0000 */
[----:B------:R-:W-:-:S04]  /*33d0*/  FMNMX.FTZ R41, R179, R20, !PT ;  /* 0x00000014b3297209 */ /* 0x000fc80007810000 */
[----:B------:R-:W-:-:S04]  /*33e0*/  FMNMX.FTZ R20, R180, R41, !PT ;  /* 0x00000029b4147209 */ /* 0x000fc80007810000 */
[----:B------:R-:W-:-:S04]  /*33f0*/  FMNMX.FTZ R41, R181, R20, !PT ;  /* 0x00000014b5297209 */ /* 0x000fc80007810000 */
[----:B------:R-:W-:-:S04]  /*3400*/  FMNMX.FTZ R20, R182, R41, !PT ;  /* 0x00000029b6147209 */ /* 0x000fc80007810000 */
[----:B------:R-:W-:-:S04]  /*3410*/  FMNMX.FTZ R41, R183, R20, !PT ;  /* 0x00000014b7297209 */ /* 0x000fc80007810000 */
[----:B------:R-:W-:Y:S02]  /*3420*/  FMNMX.FTZ R41, R184, R41, !PT ;  /* 0x00000029b8297209 */ /* 0x000fe40007810000 */
[----:B--2---:R-:W-:-:S03]  /*3430*/  FMNMX.FTZ R20, R46, R45, !PT ;  /* 0x0000002d2e147209 */ /* 0x004fc60007810000 */
[----:B------:R-:W2:Y:S01]  /*3440*/  SHFL.BFLY PT, R46, R41, 0x2, 0x1f ;  /* 0x0c401f00292e7f89 */ /* 0x000ea200000e0000 */
[C---:B------:R-:W-:Y:S01]  /*3450*/  FSETP.NEU.FTZ.AND P1, PT, R20.reuse, -INF , PT ;  /* 0xff8000001400780b */ /* 0x040fe20003f3d000 */
[----:B------:R-:W-:-:S05]  /*3460*/  FMUL.FTZ R185, R20, UR10 ;  /* 0x0000000a14b97c20 */ /* 0x000fca0008410000 */
[----:B------:R-:W-:-:S05]  /*3470*/  FSEL R185, R185, RZ, P1 ;  /* 0x000000ffb9b97208 */ /* 0x000fca0000800000 */
        /* <DEDUP_REMOVED lines=11> */
[----:B--2---:R-:W-:Y:S01]  /*3530*/  FMNMX.FTZ R46, R41, R46, !PT ;  /* 0x0000002e292e7209 */ /* 0x004fe20007810000 */
[--C-:B------:R-:W-:Y:S01]  /*3540*/  FFMA.FTZ R74, R74, UR10, -R185.reuse ;  /* 0x0000000a4a4a7c23 */ /* 0x100fe200080108b9 */
[----:B------:R-:W2:Y:S01]  /*3550*/  MUFU.EX2 R24, R24 ;  /* 0x0000001800187308 */ /* 0x000ea20000000800 */
[--C-:B------:R-:W-:Y:S01]  /*3560*/  FFMA.FTZ R44, R44, UR10, -R185.reuse ;  /* 0x0000000a2c2c7c23 */ /* 0x100fe200080108b9 */
[--C-:B------:R-:W-:Y:S01]  /*3570*/  FFMA.FTZ R176, R176, UR10, -R185.reuse ;  /* 0x0000000ab0b07c23 */ /* 0x100fe200080108b9 */
[----:B------:R-:W3:Y:S01]  /*3580*/  SHFL.BFLY PT, R197, R46, 0x1, 0x1f ;  /* 0x0c201f002ec57f89 */ /* 0x000ee200000e0000 */
[--C-:B------:R-:W-:Y:S01]  /*3590*/  FFMA.FTZ R177, R177, UR10, -R185.reuse ;  /* 0x0000000ab1b17c23 */ /* 0x100fe200080108b9 */
[--C-:B------:R-:W-:Y:S01]  /*35a0*/  FFMA.FTZ R178, R178, UR10, -R185.reuse ;  /* 0x0000000ab2b27c23 */ /* 0x100fe200080108b9 */
[----:B------:R-:W-:-:S02]  /*35b0*/  FFMA.FTZ R174, R174, UR10, -R185 ;  /* 0x0000000aaeae7c23 */ /* 0x000fc400080108b9 */
[----:B------:R-:W-:Y:S08]  /*35c0*/  MUFU.EX2 R28, R28 ;  /* 0x0000001c001c7308 */ /* 0x000ff00000000800 */
[----:B------:R-:W4:Y:S01]  /*35d0*/  MUFU.EX2 R41, R30 ;  /* 0x0000001e00297308 */ /* 0x000f220000000800 */
[----:B--2---:R-:W-:-:S07]  /*35e0*/  F2FP.BF16.F32.PACK_AB R200, R45, R24 ;  /* 0x000000182dc8723e */ /* 0x004fce00000010ff */
[----:B------:R-:W-:Y:S01]  /*35f0*/  MUFU.EX2 R32, R32 ;  /* 0x0000002000207308 */ /* 0x000fe20000000800 */
[----:B---3--:R-:W-:-:S04]  /*3600*/  FMNMX.FTZ R197, R46, R197, !PT ;  /* 0x000000c52ec57209 */ /* 0x008fc80007810000 */
[C---:B------:R-:W-:Y:S01]  /*3610*/  FSETP.NEU.FTZ.AND P1, PT, R197.reuse, -INF , PT ;  /* 0xff800000c500780b */ /* 0x040fe20003f3d000 */
[----:B------:R-:W-:Y:S02]  /*3620*/  FMUL.FTZ R186, R197, UR10 ;  /* 0x0000000ac5ba7c20 */ /* 0x000fe40008410000 */
[----:B------:R-:W2:Y:S01]  /*3630*/  MUFU.EX2 R47, R34 ;  /* 0x00000022002f7308 */ /* 0x000ea20000000800 */
        /* <DEDUP_REMOVED lines=14> */
[----:B--2---:R-:W-:Y:S01]  /*3720*/  F2FP.BF16.F32.PACK_AB R152, R47, R32 ;  /* 0x000000202f98723e */ /* 0x004fe200000010ff */
[--C-:B------:R-:W-:Y:S01]  /*3730*/  FFMA.FTZ R21, R21, UR10, -R186.reuse ;  /* 0x0000000a15157c23 */ /* 0x100fe200080108ba */
[--C-:B------:R-:W-:Y:S01]  /*3740*/  FFMA.FTZ R179, R179, UR10, -R186.reuse ;  /* 0x0000000ab3b37c23 */ /* 0x100fe200080108ba */
[--C-:B------:R-:W-:Y:S01]  /*3750*/  FFMA.FTZ R181, R181, UR10, -R186.reuse ;  /* 0x0000000ab5b57c23 */ /* 0x100fe200080108ba */
[----:B------:R2:W3:Y:S01]  /*3760*/  MUFU.EX2 R26, R27 ;  /* 0x0000001b001a7308 */ /* 0x0004e20000000800 */
[--C-:B------:R-:W-:Y:S01]  /*3770*/  FFMA.FTZ R182, R182, UR10, -R186.reuse ;  /* 0x0000000ab6b67c23 */ /* 0x100fe200080108ba */
[--C-:B------:R-:W-:Y:S01]  /*3780*/  FFMA.FTZ R183, R183, UR10, -R186.reuse ;  /* 0x0000000ab7b77c23 */ /* 0x100fe200080108ba */
[----:B------:R-:W-:-:S05]  /*3790*/  FFMA.FTZ R184, R184, UR10, -R186 ;  /* 0x0000000ab8b87c23 */ /* 0x000fca00080108ba */
[----:B------:R-:W-:Y:S01]  /*37a0*/  MUFU.EX2 R25, R25 ;  /* 0x0000001900197308 */ /* 0x000fe20000000800 */
[----:B--2---:R-:W-:-:S04]  /*37b0*/  FADD.FTZ R27, R24, R45 ;  /* 0x0000002d181b7221 */ /* 0x004fc80000010000 */
[----:B------:R-:W-:-:S03]  /*37c0*/  FADD.FTZ R46, R28, R27 ;  /* 0x0000001b1c2e7221 */ /* 0x000fc60000010000 */
[----:B------:R2:W4:Y:S01]  /*37d0*/  MUFU.EX2 R30, R31 ;  /* 0x0000001f001e7308 */ /* 0x0005220000000800 */
[----:B---3--:R-:W-:-:S07]  /*37e0*/  F2FP.BF16.F32.PACK_AB R201, R26, R73 ;  /* 0x000000491ac9723e */ /* 0x008fce00000010ff */
[----:B------:R-:W3:Y:S01]  /*37f0*/  MUFU.EX2 R29, R29 ;  /* 0x0000001d001d7308 */ /* 0x000ee20000000800 */
[----:B--2---:R-:W-:-:S07]  /*3800*/  FADD.FTZ R31, R41, R46 ;  /* 0x0000002e291f7221 */ /* 0x004fce0000010000 */
[----:B------:R2:W-:Y:S01]  /*3810*/  MUFU.EX2 R51, R42 ;  /* 0x0000002a00337308 */ /* 0x0005e20000000800 */
[----:B----4-:R-:W-:-:S07]  /*3820*/  F2FP.BF16.F32.PACK_AB R203, R30, R25 ;  /* 0x000000191ecb723e */ /* 0x010fce00000010ff */
[----:B------:R-:W4:Y:S01]  /*3830*/  MUFU.EX2 R34, R35 ;  /* 0x0000002300227308 */ /* 0x000f220000000800 */
[----:B--2---:R-:W-:-:S04]  /*3840*/  FADD.FTZ R42, R73, R26 ;  /* 0x0000001a492a7221 */ /* 0x004fc80000010000 */
[----:B------:R-:W-:Y:S01]  /*3850*/  FADD.FTZ R27, R25, R42 ;  /* 0x0000002a191b7221 */ /* 0x000fe20000010000 */
[----:B------:R-:W-:Y:S02]  /*3860*/  FADD.FTZ R42, R32, R31 ;  /* 0x0000001f202a7221 */ /* 0x000fe40000010000 */
[----:B------:R-:W2:Y:S01]  /*3870*/  MUFU.EX2 R49, R38 ;  /* 0x0000002600317308 */ /* 0x000ea20000000800 */
[----:B------:R-:W-:Y:S01]  /*3880*/  FADD.FTZ R28, R30, R27 ;  /* 0x0000001b1e1c7221 */ /* 0x000fe20000010000 */
[----:B------:R-:W-:-:S03]  /*3890*/  FADD.FTZ R31, R47, R42 ;  /* 0x0000002a2f1f7221 */ /* 0x000fc60000010000 */
[----:B---3--:R-:W-:Y:S01]  /*38a0*/  FADD.FTZ R27, R29, R28 ;  /* 0x0000001c1d1b7221 */ /* 0x008fe20000010000 */
[----:B------:R-:W-:Y:S02]  /*38b0*/  FADD.FTZ R28, R36, R31 ;  /* 0x0000001f241c7221 */ /* 0x000fe40000010000 */
[----:B------:R-:W3:Y:S01]  /*38c0*/  MUFU.EX2 R33, R33 ;  /* 0x0000002100217308 */ /* 0x000ee20000000800 */
[C---:B----4-:R-:W-:Y:S01]  /*38d0*/  FADD.FTZ R26, R34.reuse, R27 ;  /* 0x0000001b221a7221 */ /* 0x050fe20000010000 */
[----:B------:R-:W-:-:S06]  /*38e0*/  F2FP.BF16.F32.PACK_AB R153, R34, R29 ;  /* 0x0000001d2299723e */ /* 0x000fcc00000010ff */
[----:B------:R-:W4:Y:S01]  /*38f0*/  MUFU.EX2 R40, R40 ;  /* 0x0000002800287308 */ /* 0x000f220000000800 */
[C---:B--2---:R-:W-:Y:S01]  /*3900*/  FADD.FTZ R31, R49.reuse, R28 ;  /* 0x0000001c311f7221 */ /* 0x044fe20000010000 */
[----:B------:R-:W-:-:S06]  /*3910*/  F2FP.BF16.F32.PACK_AB R154, R49, R36 ;  /* 0x00000024319a723e */ /* 0x000fcc00000010ff */
[----:B------:R-:W2:Y:S01]  /*3920*/  MUFU.EX2 R38, R39 ;  /* 0x0000002700267308 */ /* 0x000ea20000000800 */
[----:B---3--:R-:W-:-:S07]  /*3930*/  FADD.FTZ R27, R33, R26 ;  /* 0x0000001a211b7221 */ /* 0x008fce0000010000 */
[----:B------:R-:W3:Y:S01]  /*3940*/  MUFU.EX2 R37, R37 ;  /* 0x0000002500257308 */ /* 0x000ee20000000800 */
[----:B----4-:R-:W-:Y:S01]  /*3950*/  FADD.FTZ R28, R40, R31 ;  /* 0x0000001f281c7221 */ /* 0x010fe20000010000 */
[----:B------:R-:W-:-:S03]  /*3960*/  F2FP.BF16.F32.PACK_AB R156, R51, R40 ;  /* 0x00000028339c723e */ /* 0x000fc600000010ff */
[----:B------:R-:W-:-:S03]  /*3970*/  FADD.FTZ R29, R51, R28 ;  /* 0x0000001c331d7221 */ /* 0x000fc60000010000 */
[----:B------:R-:W4:Y:S01]  /*3980*/  MUFU.EX2 R74, R74 ;  /* 0x0000004a004a7308 */ /* 0x000f220000000800 */
[C---:B--2---:R-:W-:Y:S01]  /*3990*/  FADD.FTZ R26, R38.reuse, R27 ;  /* 0x0000001b261a7221 */ /* 0x044fe20000010000 */
[----:B------:R-:W-:-:S06]  /*39a0*/  F2FP.BF16.F32.PACK_AB R155, R38, R33 ;  /* 0x00000021269b723e */ /* 0x000fcc00000010ff */
[----:B------:R-:W2:Y:S01]  /*39b0*/  MUFU.EX2 R24, R43 ;  /* 0x0000002b00187308 */ /* 0x000ea20000000800 */
[----:B---3--:R-:W-:-:S07]  /*39c0*/  FADD.FTZ R27, R37, R26 ;  /* 0x0000001a251b7221 */ /* 0x008fce0000010000 */
[----:B------:R-:W3:Y:S01]  /*39d0*/  MUFU.EX2 R25, R44 ;  /* 0x0000002c00197308 */ /* 0x000ee20000000800 */
[----:B----4-:R-:W-:-:S07]  /*39e0*/  FADD.FTZ R26, R74, R29 ;  /* 0x0000001d4a1a7221 */ /* 0x010fce0000010000 */
[----:B------:R-:W-:Y:S01]  /*39f0*/  MUFU.EX2 R176, R176 ;  /* 0x000000b000b07308 */ /* 0x000fe20000000800 */
[C---:B--2---:R-:W-:Y:S01]  /*3a00*/  FADD.FTZ R188, R24.reuse, R27 ;  /* 0x0000001b18bc7221 */ /* 0x044fe20000010000 */
[----:B------:R-:W-:-:S06]  /*3a10*/  F2FP.BF16.F32.PACK_AB R157, R24, R37 ;  /* 0x00000025189d723e */ /* 0x000fcc00000010ff */
[----:B------:R-:W-:Y:S01]  /*3a20*/  MUFU.EX2 R177, R177 ;  /* 0x000000b100b17308 */ /* 0x000fe20000000800 */
[C---:B---3--:R-:W-:Y:S01]  /*3a30*/  FADD.FTZ R187, R25.reuse, R26 ;  /* 0x0000001a19bb7221 */ /* 0x048fe20000010000 */
[----:B------:R-:W-:Y:S02]  /*3a40*/  F2FP.BF16.F32.PACK_AB R158, R25, R74 ;  /* 0x0000004a199e723e */ /* 0x000fe400000010ff */
[----:B-1----:R-:W-:-:S04]  /*3a50*/  WARPGROUP.ARRIVE ;  /* 0x00000000000079c5 */ /* 0x002fc80000000000 */
[----:B------:R-:W-:Y:S02]  /*3a60*/  MUFU.EX2 R178, R178 ;  /* 0x000000b200b27308 */ /* 0x000fe40000000800 */
[----:B------:R-:W-:Y:S01]  /*3a70*/  HGMMA.64x256x16.F32.BF16 R24, R200, gdesc[UR12].tnspB, RZ, !UPT, gsb0 ;  /* 0x43e0000cc8187df0 */ /* 0x000fe2000c0018ff */
[----:B------:R-:W-:-:S05]  /*3a80*/  UMOV UR15, 0x40000040 ;  /* 0x40000040000f7882 */ /* 0x000fca0000000000 */
[----:B------:R-:W-:Y:S08]  /*3a90*/  MUFU.EX2 R181, R181 ;  /* 0x000000b500b57308 */ /* 0x000ff00000000800 */
[----:B------:R-:W-:Y:S08]  /*3aa0*/  MUFU.EX2 R182, R182 ;  /* 0x000000b600b67308 */ /* 0x000ff00000000800 */
[----:B------:R-:W-:Y:S08]  /*3ab0*/  MUFU.EX2 R183, R183 ;  /* 0x000000b700b77308 */ /* 0x000ff00000000800 */
[----:B------:R-:W-:Y:S01]  /*3ac0*/  MUFU.EX2 R184, R184 ;  /* 0x000000b800b87308 */ /* 0x000fe20000000800 */
[----:B------:R-:W-:-:S02]  /*3ad0*/  WARPGROUP.DEPBAR.LE gsb0, 0x0 ;  /* 0x00008000000079c5 */ /* 0x000fc40000010000 */
[----:B------:R-:W-:-:S06]  /*3ae0*/  WARPGROUP.ARRIVE ;  /* 0x00000000000079c5 */ /* 0x000fcc0000000000 */
[----:B------:R-:W-:Y:S01]  /*3af0*/  HGMMA.64x256x16.F32.BF16 R24, R152, gdesc[UR16].tnspB, R24, gsb0 ;  /* 0x43e0001098187df0 */ /* 0x000fe20008001818 */
[----:B------:R-:W-:Y:S01]  /*3b00*/  UMOV UR18, UR4 ;  /* 0x0000000400127c82 */ /* 0x000fe20008000000 */
[----:B------:R-:W-:Y:S01]  /*3b10*/  UMOV UR19, 0x40000040 ;  /* 0x4000004000137882 */ /* 0x000fe20000000000 */
[----:B------:R-:W-:Y:S01]  /*3b20*/  UIADD3 UR4, UR14, 0x180, URZ ;  /* 0x000001800e047890 */ /* 0x000fe2000fffe03f */
[----:B------:R-:W-:Y:S02]  /*3b30*/  WARPGROUP.DEPBAR.LE gsb0, 0x0 ;  /* 0x00008000000079c5 */ /* 0x000fe40000010000 */
[--C-:B------:R-:W-:Y:S01]  /*3b40*/  FFMA.FTZ R152, R159, UR10, -R186.reuse ;  /* 0x0000000a9f987c23 */ /* 0x100fe200080108ba */
[--C-:B------:R-:W-:Y:S01]  /*3b50*/  FFMA.FTZ R153, R163, UR10, -R185.reuse ;  /* 0x0000000aa3997c23 */ /* 0x100fe200080108b9 */
[----:B------:R-:W1:Y:S01]  /*3b60*/  MUFU.EX2 R159, R21 ;  /* 0x00000015009f7308 */ /* 0x000e620000000800 */
[----:B------:R-:W-:Y:S01]  /*3b70*/  FFMA.FTZ R154, R162, UR10, -R186 ;  /* 0x0000000aa29a7c23 */ /* 0x000fe200080108ba */
[--C-:B------:R-:W-:Y:S01]  /*3b80*/  FFMA.FTZ R162, R168, UR10, -R185.reuse ;  /* 0x0000000aa8a27c23 */ /* 0x100fe200080108b9 */
[----:B------:R-:W-:-:S05]  /*3b90*/  FFMA.FTZ R163, R169, UR10, -R185 ;  /* 0x0000000aa9a37c23 */ /* 0x000fca00080108b9 */
[----:B------:R2:W3:Y:S08]  /*3ba0*/  MUFU.EX2 R21, R152 ;  /* 0x0000009800157308 */ /* 0x0004f00000000800 */
[----:B------:R-:W-:Y:S01]  /*3bb0*/  MUFU.EX2 R153, R153 ;  /* 0x0000009900997308 */ /* 0x000fe20000000800 */
[----:B-1----:R-:W-:Y:S01]  /*3bc0*/  FADD.FTZ R188, R159, R188 ;  /* 0x000000bc9fbc7221 */ /* 0x002fe20000010000 */
[----:B--2---:R-:W-:Y:S01]  /*3bd0*/  FFMA.FTZ R152, R161, UR10, -R185 ;  /* 0x0000000aa1987c23 */ /* 0x004fe200080108b9 */
[----:B------:R-:W-:-:S05]  /*3be0*/  FFMA.FTZ R161, R173, UR10, -R186 ;  /* 0x0000000aada17c23 */ /* 0x000fca00080108ba */
[----:B------:R-:W1:Y:S01]  /*3bf0*/  MUFU.EX2 R152, R152 ;  /* 0x0000009800987308 */ /* 0x000e620000000800 */
[C---:B---3--:R-:W-:Y:S01]  /*3c00*/  F2FP.BF16.F32.PACK_AB R159, R21.reuse, R159 ;  /* 0x0000009f159f723e */ /* 0x048fe200000010ff */
[----:B------:R-:W-:-:S03]  /*3c10*/  FADD.FTZ R188, R21, R188 ;  /* 0x000000bc15bc7221 */ /* 0x000fc60000010000 */
[----:B------:R-:W-:-:S03]  /*3c20*/  WARPGROUP.ARRIVE ;  /* 0x00000000000079c5 */ /* 0x000fc60000000000 */
[----:B------:R-:W2:Y:S03]  /*3c30*/  MUFU.EX2 R154, R154 ;  /* 0x0000009a009a7308 */ /* 0x000ea60000000800 */
[----:B------:R-:W-:Y:S01]  /*3c40*/  HGMMA.64x256x16.F32.BF16 R24, R156, gdesc[UR16].tnspB, R24, gsb0 ;  /* 0x43e000109c187df0 */ /* 0x000fe20008001818 */
[----:B------:R-:W-:Y:S01]  /*3c50*/  UMOV UR18, UR4 ;  /* 0x0000000400127c82 */ /* 0x000fe20008000000 */
[----:B------:R-:W-:Y:S01]  /*3c60*/  UMOV UR19, 0x40000040 ;  /* 0x4000004000137882 */ /* 0x000fe20000000000 */
[----:B------:R-:W-:Y:S02]  /*3c70*/  UIADD3 UR4, UR14, 0x200, URZ ;  /* 0x000002000e047890 */ /* 0x000fe4000fffe03f */
[----:B------:R-:W-:Y:S01]  /*3c80*/  MUFU.EX2 R161, R161 ;  /* 0x000000a100a17308 */ /* 0x000fe20000000800 */
[----:B-1----:R-:W-:Y:S01]  /*3c90*/  FADD.FTZ R187, R152, R187 ;  /* 0x000000bb98bb7221 */ /* 0x002fe20000010000 */
[----:B------:R-:W-:Y:S01]  /*3ca0*/  F2FP.BF16.F32.PACK_AB R152, R153, R152 ;  /* 0x000000989998723e */ /* 0x000fe200000010ff */
[----:B------:R-:W-:-:S02]  /*3cb0*/  UIADD3 UR14, UR14, 0x280, URZ ;  /* 0x000002800e0e7890 */ /* 0x000fc4000fffe03f */
[----:B------:R-:W-:-:S03]  /*3cc0*/  FADD.FTZ R21, R153, R187 ;  /* 0x000000bb99157221 */ /* 0x000fc60000010000 */
[----:B------:R-:W-:Y:S01]  /*3cd0*/  MUFU.EX2 R162, R162 ;  /* 0x000000a200a27308 */ /* 0x000fe20000000800 */
[----:B--2---:R-:W-:-:S07]  /*3ce0*/  FADD.FTZ R188, R154, R188 ;  /* 0x000000bc9abc7221 */ /* 0x004fce0000010000 */
[----:B------:R-:W-:Y:S01]  /*3cf0*/  MUFU.EX2 R163, R163 ;  /* 0x000000a300a37308 */ /* 0x000fe20000000800 */
[----:B------:R-:W-:Y:S02]  /*3d00*/  WARPGROUP.DEPBAR.LE gsb0, 0x0 ;  /* 0x00008000000079c5 */ /* 0x000fe40000010000 */
[--C-:B------:R-:W-:Y:S01]  /*3d10*/  FFMA.FTZ R158, R164, UR10, -R186.reuse ;  /* 0x0000000aa49e7c23 */ /* 0x100fe200080108ba */
[--C-:B------:R-:W-:Y:S01]  /*3d20*/  FFMA.FTZ R156, R166, UR10, -R185.reuse ;  /* 0x0000000aa69c7c23 */ /* 0x100fe200080108b9 */
[--C-:B------:R-:W-:Y:S01]  /*3d30*/  FFMA.FTZ R157, R170, UR10, -R185.reuse ;  /* 0x0000000aaa9d7c23 */ /* 0x100fe200080108b9 */
[--C-:B------:R-:W-:Y:S01]  /*3d40*/  FFMA.FTZ R159, R167, UR10, -R186.reuse ;  /* 0x0000000aa79f7c23 */ /* 0x100fe200080108ba */
[----:B------:R-:W-:Y:S01]  /*3d50*/  FFMA.FTZ R164, R172, UR10, -R185 ;  /* 0x0000000aaca47c23 */ /* 0x000fe200080108b9 */
[----:B------:R-:W-:Y:S01]  /*3d60*/  FFMA.FTZ R166, R175, UR10, -R186 ;  /* 0x0000000aafa67c23 */ /* 0x000fe200080108ba */
[----:B------:R-:W1:Y:S08]  /*3d70*/  MUFU.EX2 R158, R158 ;  /* 0x0000009e009e7308 */ /* 0x000e700000000800 */
[----:B------:R-:W-:Y:S08]  /*3d80*/  MUFU.EX2 R156, R156 ;  /* 0x0000009c009c7308 */ /* 0x000ff00000000800 */
[----:B------:R-:W2:Y:S01]  /*3d90*/  MUFU.EX2 R157, R157 ;  /* 0x0000009d009d7308 */ /* 0x000ea20000000800 */
[C---:B-1----:R-:W-:Y:S01]  /*3da0*/  F2FP.BF16.F32.PACK_AB R153, R158.reuse, R154 ;  /* 0x0000009a9e99723e */ /* 0x042fe200000010ff */
[----:B------:R-:W-:-:S06]  /*3db0*/  FADD.FTZ R188, R158, R188 ;  /* 0x000000bc9ebc7221 */ /* 0x000fcc0000010000 */
[----:B------:R-:W1:Y:S08]  /*3dc0*/  MUFU.EX2 R159, R159 ;  /* 0x0000009f009f7308 */ /* 0x000e700000000800 */
[----:B------:R-:W3:Y:S01]  /*3dd0*/  MUFU.EX2 R164, R164 ;  /* 0x000000a400a47308 */ /* 0x000ee20000000800 */
[----:B--2---:R-:W-:Y:S01]  /*3de0*/  F2FP.BF16.F32.PACK_AB R154, R157, R156 ;  /* 0x0000009c9d9a723e */ /* 0x004fe200000010ff */
[----:B------:R-:W-:Y:S01]  /*3df0*/  FADD.FTZ R156, R156, R21 ;  /* 0x000000159c9c7221 */ /* 0x000fe20000010000 */
[----:B------:R-:W-:-:S03]  /*3e00*/  FFMA.FTZ R21, R180, UR10, -R186 ;  /* 0x0000000ab4157c23 */ /* 0x000fc600080108ba */
[----:B------:R-:W-:Y:S02]  /*3e10*/  FADD.FTZ R156, R157, R156 ;  /* 0x0000009c9d9c7221 */ /* 0x000fe40000010000 */
[----:B------:R-:W-:Y:S01]  /*3e20*/  MUFU.EX2 R166, R166 ;  /* 0x000000a600a67308 */ /* 0x000fe20000000800 */
[----:B-1----:R-:W-:Y:S01]  /*3e30*/  F2FP.BF16.F32.PACK_AB R155, R161, R159 ;  /* 0x0000009fa19b723e */ /* 0x002fe200000010ff */
[----:B------:R-:W-:-:S03]  /*3e40*/  FADD.FTZ R188, R159, R188 ;  /* 0x000000bc9fbc7221 */ /* 0x000fc60000010000 */
[----:B------:R-:W-:Y:S01]  /*3e50*/  WARPGROUP.ARRIVE ;  /* 0x00000000000079c5 */ /* 0x000fe20000000000 */
[----:B------:R-:W-:Y:S02]  /*3e60*/  FADD.FTZ R188, R161, R188 ;  /* 0x000000bca1bc7221 */ /* 0x000fe40000010000 */
[----:B------:R-:W-:Y:S03]  /*3e70*/  MUFU.EX2 R158, R179 ;  /* 0x000000b3009e7308 */ /* 0x000fe60000000800 */
[----:B------:R-:W-:Y:S01]  /*3e80*/  HGMMA.64x256x16.F32.BF16 R24, R152, gdesc[UR16].tnspB, R24, gsb0 ;  /* 0x43e0001098187df0 */ /* 0x000fe20008001818 */
[----:B------:R-:W-:Y:S01]  /*3e90*/  UMOV UR18, UR4 ;  /* 0x0000000400127c82 */ /* 0x000fe20008000000 */
[----:B------:R-:W-:-:S03]  /*3ea0*/  UMOV UR19, 0x40000040 ;  /* 0x4000004000137882 */ /* 0x000fc60000000000 */
[----:B------:R-:W1:Y:S01]  /*3eb0*/  MUFU.EX2 R21, R21 ;  /* 0x0000001500157308 */ /* 0x000e620000000800 */
[----:B------:R-:W-:Y:S02]  /*3ec0*/  WARPGROUP.DEPBAR.LE gsb0, 0x0 ;  /* 0x00008000000079c5 */ /* 0x000fe40000010000 */
[----:B------:R-:W-:Y:S01]  /*3ed0*/  FFMA.FTZ R152, R165, UR10, -R185 ;  /* 0x0000000aa5987c23 */ /* 0x000fe200080108b9 */
[----:B------:R-:W-:Y:S01]  /*3ee0*/  FFMA.FTZ R165, R171, UR10, -R186 ;  /* 0x0000000aaba57c23 */ /* 0x000fe200080108ba */
[----:B---3--:R-:W-:Y:S02]  /*3ef0*/  F2FP.BF16.F32.PACK_AB R154, R164, R163 ;  /* 0x000000a3a49a723e */ /* 0x008fe400000010ff */
[----:B-1----:R-:W-:Y:S02]  /*3f00*/  F2FP.BF16.F32.PACK_AB R155, R21, R158 ;  /* 0x0000009e159b723e */ /* 0x002fe400000010ff */
[----:B------:R-:W1:Y:S08]  /*3f10*/  MUFU.EX2 R152, R152 ;  /* 0x0000009800987308 */ /* 0x000e700000000800 */
[----:B------:R-:W2:Y:S01]  /*3f20*/  MUFU.EX2 R165, R165 ;  /* 0x000000a500a57308 */ /* 0x000ea20000000800 */
[----:B-1----:R-:W-:Y:S01]  /*3f30*/  FADD.FTZ R156, R152, R156 ;  /* 0x0000009c989c7221 */ /* 0x002fe20000010000 */
[----:B------:R-:W-:-:S03]  /*3f40*/  F2FP.BF16.F32.PACK_AB R152, R162, R152 ;  /* 0x00000098a298723e */ /* 0x000fc600000010ff */
[----:B------:R-:W-:Y:S01]  /*3f50*/  FADD.FTZ R156, R162, R156 ;  /* 0x0000009ca29c7221 */ /* 0x000fe20000010000 */
[----:B--2---:R-:W-:-:S03]  /*3f60*/  F2FP.BF16.F32.PACK_AB R153, R166, R165 ;  /* 0x000000a5a699723e */ /* 0x004fc600000010ff */
[----:B------:R-:W-:Y:S01]  /*3f70*/  FADD.FTZ R156, R163, R156 ;  /* 0x0000009ca39c7221 */ /* 0x000fe20000010000 */
[----:B------:R-:W-:Y:S01]  /*3f80*/  FADD.FTZ R188, R165, R188 ;  /* 0x000000bca5bc7221 */ /* 0x000fe20000010000 */
[----:B------:R-:W-:Y:S02]  /*3f90*/  WARPGROUP.ARRIVE ;  /* 0x00000000000079c5 */ /* 0x000fe40000000000 */
[----:B------:R-:W-:Y:S01]  /*3fa0*/  FADD.FTZ R156, R164, R156 ;  /* 0x0000009ca49c7221 */ /* 0x000fe20000010000 */
[----:B------:R-:W-:-:S03]  /*3fb0*/  FADD.FTZ R188, R166, R188 ;  /* 0x000000bca6bc7221 */ /* 0x000fc60000010000 */
[----:B------:R-:W-:Y:S01]  /*3fc0*/  HGMMA.64x256x16.F32.BF16 R24, R152, gdesc[UR16].tnspB, R24, gsb0 ;  /* 0x43e0001098187df0 */ /* 0x000fe20008001818 */
[----:B------:R-:W-:-:S04]  /*3fd0*/  FADD.FTZ R188, R158, R188 ;  /* 0x000000bc9ebc7221 */ /* 0x000fc80000010000 */
[----:B------:R-:W-:-:S04]  /*3fe0*/  FADD.FTZ R21, R21, R188 ;  /* 0x000000bc15157221 */ /* 0x000fc80000010000 */
[----:B------:R-:W-:Y:S01]  /*3ff0*/  FADD.FTZ R21, R181, R21 ;  /* 0x00000015b5157221 */ /* 0x000fe20000010000 */
[----:B------:R-:W-:Y:S02]  /*4000*/  WARPGROUP.DEPBAR.LE gsb0, 0x0 ;  /* 0x00008000000079c5 */ /* 0x000fe40000010000 */
[----:B------:R-:W1:Y:S01]  /*4010*/  MUFU.EX2 R152, R174 ;  /* 0x000000ae00987308 */ /* 0x000e620000000800 */
[C---:B------:R-:W-:Y:S01]  /*4020*/  F2FP.BF16.F32.PACK_AB R153, R182.reuse, R181 ;  /* 0x000000b5b699723e */ /* 0x040fe200000010ff */
[----:B------:R-:W-:Y:S01]  /*4030*/  FADD.FTZ R182, R182, R21 ;  /* 0x00000015b6b67221 */ /* 0x000fe20000010000 */
[----:B------:R-:W-:Y:S02]  /*4040*/  F2FP.BF16.F32.PACK_AB R154, R178, R177 ;  /* 0x000000b1b29a723e */ /* 0x000fe400000010ff */
[----:B------:R-:W-:Y:S01]  /*4050*/  F2FP.BF16.F32.PACK_AB R155, R184, R183 ;  /* 0x000000b7b89b723e */ /* 0x000fe200000010ff */
[----:B------:R-:W-:-:S04]  /*4060*/  FADD.FTZ R183, R183, R182 ;  /* 0x000000b6b7b77221 */ /* 0x000fc80000010000 */
[----:B------:R-:W-:Y:S01]  /*4070*/  FADD.FTZ R203, R184, R183 ;  /* 0x000000b7b8cb7221 */ /* 0x000fe20000010000 */
[----:B-1----:R-:W-:Y:S01]  /*4080*/  FADD.FTZ R156, R152, R156 ;  /* 0x0000009c989c7221 */ /* 0x002fe20000010000 */
[----:B------:R-:W-:-:S03]  /*4090*/  F2FP.BF16.F32.PACK_AB R152, R176, R152 ;  /* 0x00000098b098723e */ /* 0x000fc600000010ff */
[----:B------:R-:W-:Y:S01]  /*40a0*/  FADD.FTZ R156, R176, R156 ;  /* 0x0000009cb09c7221 */ /* 0x000fe20000010000 */
[----:B------:R-:W-:-:S03]  /*40b0*/  WARPGROUP.ARRIVE ;  /* 0x00000000000079c5 */ /* 0x000fc60000000000 */
[----:B------:R-:W-:-:S03]  /*40c0*/  FADD.FTZ R21, R177, R156 ;  /* 0x0000009cb1157221 */ /* 0x000fc60000010000 */
[----:B------:R-:W-:Y:S01]  /*40d0*/  HGMMA.64x256x16.F32.BF16 R24, R152, gdesc[UR12].tnspB, R24, gsb0 ;  /* 0x43e0000c98187df0 */ /* 0x000fe20008001818 */
[----:B------:R-:W-:Y:S02]  /*40e0*/  FADD.FTZ R21, R178, R21 ;  /* 0x00000015b2157221 */ /* 0x000fe40000010000 */
[----:B------:R-:W-:Y:S02]  /*40f0*/  WARPGROUP.DEPBAR.LE gsb0, 0x0 ;  /* 0x00008000000079c5 */ /* 0x000fe40000010000 */
[----:B------:R-:W-:Y:S05]  /*4100*/  @!P0 BRA `(.L_x_10182) ;  /* 0x0000000000048947 */ /* 0x000fea0003800000 */
[----:B------:R-:W-:Y:S01]  /*4110*/  BPT.TRAP 0x1 ;  /* 0x000000040000795c */ /* 0x000fe20000300000 */
.L_x_10182:
[----:B------:R-:W1:Y:S01]  /*4120*/  S2UR UR4, SR_CgaCtaId ;  /* 0x00000000000479c3 */ /* 0x000e620000008800 */
[----:B------:R-:W-:Y:S01]  /*4130*/  VIADD R153, R160, 0xfffffffe ;  /* 0xfffffffea0997836 */ /* 0x000fe20000000000 */
[----:B------:R-:W-:-:S04]  /*4140*/  UIADD3 UR6, UR6, 0x32460, URZ ;  /* 0x0003246006067890 */ /* 0x000fc8000fffe03f */
[----:B------:R-:W-:Y:S01]  /*4150*/  ISETP.GE.AND P1, PT, R153, R22, PT ;  /* 0x000000169900720c */ /* 0x000fe20003f26270 */
[----:B-1----:R-:W-:-:S09]  /*4160*/  UPRMT UR6, UR4, 0x654, UR6 ;  /* 0x0000065404067896 */ /* 0x002fd20008000006 */
[----:B------:R-:W-:Y:S03]  /*4170*/  SYNCS.ARRIVE.TRANS64.RED.A1T0 RZ, [UR6], RZ ;  /* 0x000000ffffff79a7 */ /* 0x000fe60008100406 */
[----:B------:R-:W-:Y:S05]  /*4180*/  @!P1 BRA `(.L_x_10183) ;  /* 0x0000002000ec9947 */ /* 0x000fea0003800000 */
[----:B------:R-:W-:Y:S01]  /*4190*/  R2UR UR4, R153 ;  /* 0x00000000990472ca */ /* 0x000fe200000e0000 */
[----:B------:R-:W-:Y:S02]  /*41a0*/  IMAD.MOV.U32 R201, RZ, RZ, R197 ;  /* 0x000000ffffc97224 */ /* 0x000fe400078e00c5 */
[----:B------:R-:W-:-:S12]  /*41b0*/  IMAD.MOV.U32 R202, RZ, RZ, R20 ;  /* 0x000000ffffca7224 */ /* 0x000fd800078e0014 */
.L_x_10194:
[----:B------:R-:W-:Y:S01]  /*41c0*/  UIADD3 UR38, UR38, 0x1, URZ ;  /* 0x0000000126267890 */ /* 0x000fe2000fffe03f */
[----:B------:R-:W-:Y:S01]  /*41d0*/  UMOV UR5, UR4 ;  /* 0x0000000400057c82 */ /* 0x000fe20008000000 */
[----:B------:R-:W-:Y:S01]  /*41e0*/  UIADD3 UR4, UR4, -0x1, URZ ;  /* 0xffffffff04047890 */ /* 0x000fe2000fffe03f */
[----:B------:R-:W-:Y:S01]  /*41f0*/  ISETP.LT.AND P1, PT, R22, UR5, PT ;  /* 0x0000000516007c0c */ /* 0x000fe2000bf21270 */
[----:B------:R-:W-:-:S04]  /*4200*/  UISETP.NE.AND UP0, UPT, UR38, 0x2, UPT ;  /* 0x000000022600788c */ /* 0x000fc8000bf05270 */
[----:B------:R-:W-:Y:S02]  /*4210*/  USEL UR6, URZ, 0x1, UP0 ;  /* 0x000000013f067887 */ /* 0x000fe40008000000 */
[----:B------:R-:W-:Y:S02]  /*4220*/  USEL UR38, UR38, URZ, UP0 ;  /* 0x0000003f26267287 */ /* 0x000fe40008000000 */
[----:B------:R-:W-:Y:S01]  /*4230*/  ULOP3.LUT UR39, UR39, UR6, URZ, 0x3c, !UPT ;  /* 0x0000000627277292 */ /* 0x000fe2000f8e3c3f */
[----:B------:R-:W-:Y:S11]  /*4240*/  @!P0 BRA `(.L_x_10184) ;  /* 0x0000000000048947 */ /* 0x000ff60003800000 */
[----:B------:R-:W-:Y:S01]  /*4250*/  BPT.TRAP 0x1 ;  /* 0x000000040000795c */ /* 0x000fe20000300000 */
.L_x_10184:
[----:B------:R-:W1:Y:S01]  /*4260*/  S2UR UR54, SR_CgaCtaId ;  /* 0x00000000003679c3 */ /* 0x000e620000008800 */
[----:B------:R-:W-:Y:S01]  /*4270*/  UMOV UR5, 0x400 ;  /* 0x0000040000057882 */ /* 0x000fe20000000000 */
[----:B0-----:R-:W-:-:S05]  /*4280*/  IMAD.U32 R0, RZ, RZ, UR39 ;  /* 0x00000027ff007e24 */ /* 0x001fca000f8e00ff */
[----:B------:R-:W-:Y:S01]  /*4290*/  SHF.L.U32 R0, R0, 0x1f, RZ ;  /* 0x0000001f00007819 */ /* 0x000fe200000006ff */
[----:B-1----:R-:W-:-:S04]  /*42a0*/  ULEA UR5, UR54, UR5, 0x18 ;  /* 0x0000000536057291 */ /* 0x002fc8000f8ec03f */
[----:B------:R-:W-:-:S09]  /*42b0*/  ULEA UR5, UR38, UR5, 0x3 ;  /* 0x0000000526057291 */ /* 0x000fd2000f8e183f */
[----:B------:R0:W1:Y:S01]  /*42c0*/  SYNCS.PHASECHK.TRANS64.TRYWAIT P2, [UR5+0x32430], R0 ;  /* 0x03243000ff0075a7 */ /* 0x0000620008040145 */
[----:B------:R-:W-:Y:S05]  /*42d0*/  @!P0 BRA `(.L_x_10185) ;  /* 0x0000000000048947 */ /* 0x000fea0003800000 */
[----:B------:R-:W-:Y:S01]  /*42e0*/  BPT.TRAP 0x1 ;  /* 0x000000040000795c */ /* 0x000fe20000300000 */
.L_x_10185:
[----:B-1----:R-:W-:Y:S05]  /*42f0*/  @P2 BRA `(.L_x_10186) ;  /* 0x0000000000082947 */ /* 0x002fea0003800000 */
[----:B------:R-:W1:Y:S02]  /*4300*/  SYNCS.PHASECHK.TRANS64.TRYWAIT P2, [UR5+0x32430], R0 ;  /* 0x03243000ff0075a7 */ /* 0x000e640008040145 */
[----:B-1----:R-:W-:Y:S05]  /*4310*/  @!P2 BRA `(.L_x_10187) ;  /* 0x000000d800dca947 */ /* 0x002fea0003800000 */
.L_x_10186:
[----:B------:R-:W-:Y:S01]  /*4320*/  R2UR UR48, R18 ;  /* 0x00000000123072ca */ /* 0x000fe200000e0000 */
[----:B------:R-:W-:Y:S01]  /*4330*/  UIMAD UR6, UR38, 0x300, UR61 ;  /* 0x00000300260678a4 */ /* 0x000fe2000f8e023d */
[----:B------:R-:W-:Y:S01]  /*4340*/  R2UR UR49, R19 ;  /* 0x00000000133172ca */ /* 0x000fe200000e0000 */
[----:B-1----:R-:W-:Y:S01]  /*4350*/  WARPGROUP.ARRIVE ;  /* 0x00000000000079c5 */ /* 0x002fe20000000000 */
[----:B------:R-:W-:-:S04]  /*4360*/  UMOV UR51, 0x40000040 ;  /* 0x4000004000337882 */ /* 0x000fc80000000000 */
[----:B------:R-:W-:-:S07]  /*4370*/  UMOV UR50, UR6 ;  /* 0x0000000600327c82 */ /* 0x000fce0008000000 */
[----:B------:R-:W-:Y:S01]  /*4380*/  HGMMA.64x96x16.F32.BF16 R152, gdesc[UR48], RZ, !UPT, gsb0 ;  /* 0x01600000309879f0 */ /* 0x000fe2000c0018ff */
[----:B------:R-:W-:Y:S01]  /*4390*/  R2UR UR48, R16 ;  /* 0x00000000103072ca */ /* 0x000fe200000e0000 */
[----:B------:R-:W-:Y:S01]  /*43a0*/  UIADD3 UR50, UR6, 0x2, URZ ;  /* 0x0000000206327890 */ /* 0x000fe2000fffe03f */
[----:B------:R-:W-:Y:S01]  /*43b0*/  R2UR UR49, R17 ;  /* 0x00000000113172ca */ /* 0x000fe200000e0000 */
[----:B------:R-:W-:Y:S01]  /*43c0*/  UMOV UR51, 0x40000040 ;  /* 0x4000004000337882 */ /* 0x000fe20000000000 */
[----:B------:R-:W-:Y:S02]  /*43d0*/  WARPGROUP.DEPBAR.LE gsb0, 0x0 ;  /* 0x00008000000079c5 */ /* 0x000fe40000010000 */
[----:B------:R-:W-:-:S09]  /*43e0*/  WARPGROUP.ARRIVE ;  /* 0x00000000000079c5 */ /* 0x000fd20000000000 */
[----:B------:R-:W-:Y:S01]  /*43f0*/  HGMMA.64x96x16.F32.BF16 R152, gdesc[UR48], R152, gsb0 ;  /* 0x01600000309879f0 */ /* 0x000fe20008001898 */
        /* <DEDUP_REMOVED lines=13> */
[----:B------:R-:W-:Y:S03]  /*44d0*/  HGMMA.64x96x16.F32.BF16 R152, gdesc[UR48], R152, gsb0 ;  /* 0x01600000309879f0 */ /* 0x000fe60008001898 */
[----:B------:R-:W-:Y:S02]  /*44e0*/  WARPGROUP.DEPBAR.LE gsb0, 0x0 ;  /* 0x00008000000079c5 */ /* 0x000fe40000010000 */
[----:B------:R-:W-:Y:S05]  /*44f0*/  @!P0 BRA `(.L_x_10188) ;  /* 0x0000000000048947 */ /* 0x000fea0003800000 */
[----:B------:R-:W-:Y:S01]  /*4500*/  BPT.TRAP 0x1 ;  /* 0x000000040000795c */ /* 0x000fe20000300000 */
.L_x_10188:
[----:B------:R1:W2:Y:S01]  /*4510*/  SYNCS.PHASECHK.TRANS64.TRYWAIT P2, [UR5+0x32450], R0 ;  /* 0x03245000ff0075a7 */ /* 0x0002a20008040145 */
[----:B------:R-:W-:Y:S05]  /*4520*/  @!P0 BRA `(.L_x_10189) ;  /* 0x0000000000048947 */ /* 0x000fea0003800000 */
[----:B------:R-:W-:Y:S01]  /*4530*/  BPT.TRAP 0x1 ;  /* 0x000000040000795c */ /* 0x000fe20000300000 */
.L_x_10189:
[----:B--2---:R-:W-:Y:S05]  /*4540*/  @P2 BRA `(.L_x_10190) ;  /* 0x0000000000082947 */ /* 0x004fea0003800000 */
[----:B------:R-:W2:Y:S02]  /*4550*/  SYNCS.PHASECHK.TRANS64.TRYWAIT P2, [UR5+0x32450], R0 ;  /* 0x03245000ff0075a7 */ /* 0x000ea40008040145 */
[----:B--2---:R-:W-:Y:S05]  /*4560*/  @!P2 BRA `(.L_x_10191) ;  /* 0x000000d80060a947 */ /* 0x004fea0003800000 */
.L_x_10190:
[----:B------:R-:W-:Y:S01]  /*4570*/  R2UR UR48, R10 ;  /* 0x000000000a3072ca */ /* 0x000fe200000e0000 */
[----:B------:R-:W-:Y:S01]  /*4580*/  UIMAD UR6, UR38, 0xc00, UR60 ;  /* 0x00000c00260678a4 */ /* 0x000fe2000f8e023c */
[----:B------:R-:W-:Y:S01]  /*4590*/  R2UR UR49, R11 ;  /* 0x000000000b3172ca */ /* 0x000fe200000e0000 */
[----:B------:R-:W-:Y:S01]  /*45a0*/  WARPGROUP.ARRIVE ;  /* 0x00000000000079c5 */ /* 0x000fe20000000000 */
[----:B------:R-:W-:Y:S01]  /*45b0*/  UMOV UR51, 0x40000040 ;  /* 0x4000004000337882 */ /* 0x000fe20000000000 */
[----:B------:R-:W-:-:S04]  /*45c0*/  UIADD3 UR10, UR6, 0x304, URZ ;  /* 0x00000304060a7890 */ /* 0x000fc8000fffe03f */
[----:B--2---:R-:W2:Y:S01]  /*45d0*/  S2R R20, SR_TID.X ;  /* 0x0000000000147919 */ /* 0x004ea20000002100 */
[----:B------:R-:W-:Y:S01]  /*45e0*/  UMOV UR11, 0x40000040 ;  /* 0x40000040000b7882 */ /* 0x000fe20000000000 */
[----:B------:R-:W-:Y:S01]  /*45f0*/  UMOV UR50, UR6 ;  /* 0x0000000600327c82 */ /* 0x000fe20008000000 */
[----:B------:R-:W-:Y:S01]  /*4600*/  UIADD3 UR14, UR6, 0x306, URZ ;  /* 0x00000306060e7890 */ /* 0x000fe2000fffe03f */
[----:B------:R-:W-:Y:S01]  /*4610*/  UMOV UR15, 0x40000040 ;  /* 0x40000040000f7882 */ /* 0x000fe20000000000 */
[----:B------:R-:W-:Y:S01]  /*4620*/  UIADD3 UR18, UR6, 0x600, URZ ;  /* 0x0000060006127890 */ /* 0x000fe2000fffe03f */
[----:B------:R-:W-:Y:S01]  /*4630*/  UMOV UR19, 0x40000040 ;  /* 0x4000004000137882 */ /* 0x000fe20000000000 */
[----:B------:R-:W-:Y:S01]  /*4640*/  HGMMA.64x96x16.F32.BF16 R152, gdesc[UR48], R152, gsb0 ;  /* 0x01600000309879f0 */ /* 0x000fe20008001898 */
[----:B------:R-:W-:Y:S01]  /*4650*/  R2UR UR48, R8 ;  /* 0x00000000083072ca */ /* 0x000fe200000e0000 */
[----:B------:R-:W-:Y:S01]  /*4660*/  UIADD3 UR50, UR6, 0x2, URZ ;  /* 0x0000000206327890 */ /* 0x000fe2000fffe03f */
[----:B------:R-:W-:Y:S01]  /*4670*/  R2UR UR49, R9 ;  /* 0x00000000093172ca */ /* 0x000fe200000e0000 */
        /* <DEDUP_REMOVED lines=13> */
[----:B--2---:R-:W-:-:S04]  /*4750*/  SHF.R.U32.HI R20, RZ, 0x7, R20 ;  /* 0x00000007ff147819 */ /* 0x004fc80000011614 */
[----:B01----:R-:W-:Y:S01]  /*4760*/  IADD3 R0, -R20, 0xb, RZ ;  /* 0x0000000b14007810 */ /* 0x003fe20007ffe1ff */
        /* <DEDUP_REMOVED lines=69> */
.L_x_10192:
[----:B------:R-:W-:Y:S01]  /*4bc0*/  FMNMX.FTZ R20, R152, R202, !PT ;  /* 0x000000ca98147209 */ /* 0x000fe20007810000 */
[----:B------:R-:W-:Y:S01]  /*4bd0*/  ULDC UR10, c[0x0][0xa80] ;  /* 0x0002a000000a7ab9 */ /* 0x000fe20000000800 */
[----:B------:R-:W-:Y:S02]  /*4be0*/  UIADD3 UR6, UR5, 0x32440, URZ ;  /* 0x0003244005067890 */ /* 0x000fe4000fffe03f */
[----:B------:R-:W-:Y:S01]  /*4bf0*/  FMNMX.FTZ R20, R153, R20, !PT ;  /* 0x0000001499147209 */ /* 0x000fe20007810000 */
[----:B------:R-:W-:Y:S01]  /*4c00*/  UMOV UR15, 0x40000040 ;  /* 0x40000040000f7882 */ /* 0x000fe20000000000 */
[----:B------:R-:W-:Y:S02]  /*4c10*/  UPRMT UR11, UR54, 0x654, UR6 ;  /* 0x00000654360b7896 */ /* 0x000fe40008000006 */
[----:B------:R-:W-:Y:S01]  /*4c20*/  FMNMX.FTZ R20, R156, R20, !PT ;  /* 0x000000149c147209 */ /* 0x000fe20007810000 */
[----:B------:R-:W-:-:S03]  /*4c30*/  UIMAD UR6, UR38, 0xc00, UR7 ;  /* 0x00000c00260678a4 */ /* 0x000fc6000f8e0207 */
[----:B------:R-:W-:-:S03]  /*4c40*/  FMNMX.FTZ R20, R157, R20, !PT ;  /* 0x000000149d147209 */ /* 0x000fc60007810000 */
[----:B------:R-:W-:Y:S01]  /*4c50*/  SYNCS.ARRIVE.TRANS64.RED.A1T0 RZ, [UR11], RZ ;  /* 0x000000ffffff79a7 */ /* 0x000fe2000810040b */
[----:B------:R-:W-:Y:S01]  /*4c60*/  FMNMX.FTZ R20, R160, R20, !PT ;  /* 0x00000014a0147209 */ /* 0x000fe20007810000 */
[----:B------:R-:W-:-:S03]  /*4c70*/  UMOV UR14, UR6 ;  /* 0x00000006000e7c82 */ /* 0x000fc60008000000 */
        /* <DEDUP_REMOVED lines=27> */
[----:B------:R-:W-:Y:S01]  /*4e30*/  FMUL.FTZ R202, R202, UR10 ;  /* 0x0000000acaca7c20 */ /* 0x000fe20008410000 */
        /* <DEDUP_REMOVED lines=24> */
[----:B------:R-:W-:Y:S01]  /*4fc0*/  FFMA.FTZ R211, R197, UR10, -R200 ;  /* 0x0000000ac5d37c23 */ /* 0x000fe200080108c8 */
[-C--:B-1----:R-:W-:Y:S01]  /*4fd0*/  FMUL.FTZ R24, R24, R215.reuse ;  /* 0x000000d718187220 */ /* 0x082fe20000410000 */
[----:B------:R-:W-:Y:S01]  /*4fe0*/  FMUL.FTZ R25, R25, R215 ;  /* 0x000000d719197220 */ /* 0x000fe20000410000 */
[----:B------:R-:W1:Y:S01]  /*4ff0*/  MUFU.EX2 R156, R156 ;  /* 0x0000009c009c7308 */ /* 0x000e620000000800 */
        /* <DEDUP_REMOVED lines=8> */
[C---:B---3--:R-:W-:Y:S01]  /*5080*/  F2FP.BF16.F32.PACK_AB R200, R153.reuse, R152 ;  /* 0x0000009899c8723e */ /* 0x048fe200000010ff */
[----:B------:R-:W-:Y:S01]  /*5090*/  FADD.FTZ R21, R153, R21 ;  /* 0x0000001599157221 */ /* 0x000fe20000010000 */
[----:B------:R-:W-:Y:S01]  /*50a0*/  FMNMX.FTZ R152, R154, R201, !PT ;  /* 0x000000c99a987209 */ /* 0x000fe20007810000 */
[-C--:B------:R-:W-:Y:S01]  /*50b0*/  FMUL.FTZ R40, R40, R215.reuse ;  /* 0x000000d728287220 */ /* 0x080fe20000410000 */
[-C--:B------:R-:W-:Y:S01]  /*50c0*/  FMUL.FTZ R41, R41, R215.reuse ;  /* 0x000000d729297220 */ /* 0x080fe20000410000 */
[-C--:B------:R-:W-:Y:S01]  /*50d0*/  FMUL.FTZ R44, R44, R215.reuse ;  /* 0x000000d72c2c7220 */ /* 0x080fe20000410000 */
[----:B------:R-:W-:Y:S01]  /*50e0*/  FMNMX.FTZ R152, R155, R152, !PT ;  /* 0x000000989b987209 */ /* 0x000fe20007810000 */
[-C--:B------:R-:W-:Y:S01]  /*50f0*/  FMUL.FTZ R45, R45, R215.reuse ;  /* 0x000000d72d2d7220 */ /* 0x080fe20000410000 */
[----:B-1----:R-:W-:Y:S01]  /*5100*/  FADD.FTZ R21, R156, R21 ;  /* 0x000000159c157221 */ /* 0x002fe20000010000 */
[-C--:B------:R-:W-:Y:S01]  /*5110*/  FMUL.FTZ R48, R48, R215.reuse ;  /* 0x000000d730307220 */ /* 0x080fe20000410000 */
[----:B------:R-:W-:Y:S01]  /*5120*/  FMNMX.FTZ R152, R158, R152, !PT ;  /* 0x000000989e987209 */ /* 0x000fe20007810000 */
[-C--:B------:R-:W-:Y:S01]  /*5130*/  FMUL.FTZ R49, R49, R215.reuse ;  /* 0x000000d731317220 */ /* 0x080fe20000410000 */
[-C--:B------:R-:W-:Y:S01]  /*5140*/  FMUL.FTZ R52, R52, R215.reuse ;  /* 0x000000d734347220 */ /* 0x080fe20000410000 */
[-C--:B------:R-:W-:Y:S01]  /*5150*/  FMUL.FTZ R53, R53, R215.reuse ;  /* 0x000000d735357220 */ /* 0x080fe20000410000 */
[----:B------:R-:W-:Y:S01]  /*5160*/  FMNMX.FTZ R152, R159, R152, !PT ;  /* 0x000000989f987209 */ /* 0x000fe20007810000 */
[-C--:B------:R-:W-:Y:S01]  /*5170*/  FMUL.FTZ R56, R56, R215.reuse ;  /* 0x000000d738387220 */ /* 0x080fe20000410000 */
[C---:B--2---:R-:W-:Y:S01]  /*5180*/  FADD.FTZ R21, R157.reuse, R21 ;  /* 0x000000159d157221 */ /* 0x044fe20000010000 */
[----:B------:R-:W-:Y:S01]  /*5190*/  F2FP.BF16.F32.PACK_AB R202, R157, R156 ;  /* 0x0000009c9dca723e */ /* 0x000fe200000010ff */
[-C--:B------:R-:W-:Y:S01]  /*51a0*/  FMUL.FTZ R57, R57, R215.reuse ;  /* 0x000000d739397220 */ /* 0x080fe20000410000 */
[----:B------:R-:W-:Y:S01]  /*51b0*/  FMNMX.FTZ R152, R162, R152, !PT ;  /* 0x00000098a2987209 */ /* 0x000fe20007810000 */
[----:B------:R-:W1:Y:S01]  /*51c0*/  S2R R157, SR_TID.X ;  /* 0x00000000009d7919 */ /* 0x000e620000002100 */
        /* <DEDUP_REMOVED lines=32> */
[----:B-1----:R-:W-:Y:S01]  /*53d0*/  SHF.R.U32.HI R157, RZ, 0x7, R157 ;  /* 0x00000007ff9d7819 */ /* 0x002fe2000001169d */
        /* <DEDUP_REMOVED lines=28> */
[----:B------:R-:W-:Y:S01]  /*55a0*/  FMUL.FTZ R149, R149, R215 ;  /* 0x000000d795957220 */ /* 0x000fe20000410000 */
        /* <DEDUP_REMOVED lines=16> */
[----:B-1----:R-:W-:-:S07]  /*56b0*/  FMNMX.FTZ R197, R153, R197, !PT ;  /* 0x000000c599c57209 */ /* 0x002fce0007810000 */
[----:B------:R-:W-:Y:S01]  /*56c0*/  MUFU.EX2 R193, R193 ;  /* 0x000000c100c17308 */ /* 0x000fe20000000800 */
        /* <DEDUP_REMOVED lines=27> */
[----:B------:R-:W-:Y:S01]  /*5880*/  VIADD R152, R157, 0x8 ;  /* 0x000000089d987836 */ /* 0x000fe20000000000 */
[----:B------:R-:W-:Y:S04]  /*5890*/  MUFU.EX2 R154, R154 ;  /* 0x0000009a009a7308 */ /* 0x000fe80000000800 */
[----:B------:R1:W-:Y:S06]  /*58a0*/  BAR.SYNC.DEFER_BLOCKING R152, 0x100 ;  /* 0x000400980000751d */ /* 0x0003ec0000010000 */
[----:B------:R-:W2:Y:S08]  /*58b0*/  MUFU.EX2 R153, R153 ;  /* 0x0000009900997308 */ /* 0x000eb00000000800 */
[----:B------:R-:W3:Y:S08]  /*58c0*/  MUFU.EX2 R155, R155 ;  /* 0x0000009b009b7308 */ /* 0x000ef00000000800 */
[----:B------:R-:W-:Y:S01]  /*58d0*/  MUFU.EX2 R158, R158 ;  /* 0x0000009e009e7308 */ /* 0x000fe20000000800 */
[-C--:B--2---:R-:W-:Y:S01]  /*58e0*/  FMUL.FTZ R26, R26, R153.reuse ;  /* 0x000000991a1a7220 */ /* 0x084fe20000410000 */
        /* <DEDUP_REMOVED lines=64> */
[----:B------:R-:W-:Y:S01]  /*5cf0*/  FFMA.FTZ R216, R153, R203, R154 ;  /* 0x000000cb99d87223 */ /* 0x000fe2000001009a */
[----:B---3--:R-:W-:Y:S01]  /*5d00*/  F2FP.BF16.F32.PACK_AB R201, R155, R154 ;  /* 0x0000009a9bc9723e */ /* 0x008fe200000010ff */
[----:B-1----:R-:W1:Y:S01]  /*5d10*/  MUFU.EX2 R152, R160 ;  /* 0x000000a000987308 */ /* 0x002e620000000800 */
[----:B--2---:R-:W-:Y:S01]  /*5d20*/  F2FP.BF16.F32.PACK_AB R203, R215, R158 ;  /* 0x0000009ed7cb723e */ /* 0x004fe200000010ff */
[----:B------:R-:W-:-:S03]  /*5d30*/  FADD.FTZ R216, R155, R216 ;  /* 0x000000d89bd87221 */ /* 0x000fc60000010000 */
[----:B------:R-:W-:Y:S01]  /*5d40*/  WARPGROUP.ARRIVE ;  /* 0x00000000000079c5 */ /* 0x000fe20000000000 */
[----:B------:R-:W-:Y:S02]  /*5d50*/  FADD.FTZ R216, R158, R216 ;  /* 0x000000d89ed87221 */ /* 0x000fe40000010000 */
[----:B------:R-:W2:Y:S02]  /*5d60*/  MUFU.EX2 R154, R164 ;  /* 0x000000a4009a7308 */ /* 0x000ea40000000800 */
[----:B------:R-:W-:Y:S01]  /*5d70*/  FADD.FTZ R216, R215, R216 ;  /* 0x000000d8d7d87221 */ /* 0x000fe20000010000 */
[----:B------:R-:W-:Y:S01]  /*5d80*/  HGMMA.64x256x16.F32.BF16 R24, R200, gdesc[UR12].tnspB, R24, gsb0 ;  /* 0x43e0000cc8187df0 */ /* 0x000fe20008001818 */
[----:B------:R-:W-:Y:S01]  /*5d90*/  UIADD3 UR14, UR6, 0x80, URZ ;  /* 0x00000080060e7890 */ /* 0x000fe2000fffe03f */
[----:B------:R-:W-:-:S03]  /*5da0*/  UMOV UR15, 0x40000040 ;  /* 0x40000040000f7882 */ /* 0x000fc60000000000 */
[----:B------:R-:W3:Y:S01]  /*5db0*/  MUFU.EX2 R162, R162 ;  /* 0x000000a200a27308 */ /* 0x000ee20000000800 */
[----:B-1----:R-:W-:Y:S01]  /*5dc0*/  FADD.FTZ R21, R152, R21 ;  /* 0x0000001598157221 */ /* 0x002fe20000010000 */
[----:B------:R-:W-:-:S03]  /*5dd0*/  F2FP.BF16.F32.PACK_AB R152, R161, R152 ;  /* 0x00000098a198723e */ /* 0x000fc600000010ff */
[----:B------:R-:W-:-:S03]  /*5de0*/  FADD.FTZ R21, R161, R21 ;  /* 0x00000015a1157221 */ /* 0x000fc60000010000 */
[----:B------:R-:W1:Y:S01]  /*5df0*/  MUFU.EX2 R163, R163 ;  /* 0x000000a300a37308 */ /* 0x000e620000000800 */
[----:B--2---:R-:W-:Y:S01]  /*5e00*/  FADD.FTZ R21, R154, R21 ;  /* 0x000000159a157221 */ /* 0x004fe20000010000 */
[----:B------:R-:W-:-:S03]  /*5e10*/  F2FP.BF16.F32.PACK_AB R154, R165, R154 ;  /* 0x0000009aa59a723e */ /* 0x000fc600000010ff */
[----:B------:R-:W-:-:S03]  /*5e20*/  FADD.FTZ R21, R165, R21 ;  /* 0x00000015a5157221 */ /* 0x000fc60000010000 */
[----:B------:R-:W2:Y:S01]  /*5e30*/  MUFU.EX2 R166, R166 ;  /* 0x000000a600a67308 */ /* 0x000ea20000000800 */
[----:B------:R-:W-:Y:S01]  /*5e40*/  FADD.FTZ R21, R156, R21 ;  /* 0x000000159c157221 */ /* 0x000fe20000010000 */
[C---:B------:R-:W-:Y:S01]  /*5e50*/  F2FP.BF16.F32.PACK_AB R156, R169.reuse, R156 ;  /* 0x0000009ca99c723e */ /* 0x040fe200000010ff */
[----:B---3--:R-:W-:Y:S02]  /*5e60*/  FADD.FTZ R216, R162, R216 ;  /* 0x000000d8a2d87221 */ /* 0x008fe40000010000 */
[----:B------:R-:W-:-:S03]  /*5e70*/  FADD.FTZ R21, R169, R21 ;  /* 0x00000015a9157221 */ /* 0x000fc60000010000 */
[----:B------:R-:W3:Y:S01]  /*5e80*/  MUFU.EX2 R167, R167 ;  /* 0x000000a700a77308 */ /* 0x000ee20000000800 */
[C---:B-1----:R-:W-:Y:S01]  /*5e90*/  F2FP.BF16.F32.PACK_AB R153, R163.reuse, R162 ;  /* 0x000000a2a399723e */ /* 0x042fe200000010ff */
[----:B------:R-:W-:-:S06]  /*5ea0*/  FADD.FTZ R216, R163, R216 ;  /* 0x000000d8a3d87221 */ /* 0x000fcc0000010000 */
[----:B------:R-:W1:Y:S01]  /*5eb0*/  MUFU.EX2 R158, R172 ;  /* 0x000000ac009e7308 */ /* 0x000e620000000800 */
[----:B--2---:R-:W-:-:S07]  /*5ec0*/  FADD.FTZ R216, R166, R216 ;  /* 0x000000d8a6d87221 */ /* 0x004fce0000010000 */
[----:B------:R-:W2:Y:S01]  /*5ed0*/  MUFU.EX2 R170, R170 ;  /* 0x000000aa00aa7308 */ /* 0x000ea20000000800 */
[C---:B---3--:R-:W-:Y:S01]  /*5ee0*/  F2FP.BF16.F32.PACK_AB R155, R167.reuse, R166 ;  /* 0x000000a6a79b723e */ /* 0x048fe200000010ff */
[----:B------:R-:W-:-:S06]  /*5ef0*/  FADD.FTZ R216, R167, R216 ;  /* 0x000000d8a7d87221 */ /* 0x000fcc0000010000 */
[----:B------:R-:W3:Y:S01]  /*5f00*/  MUFU.EX2 R171, R171 ;  /* 0x000000ab00ab7308 */ /* 0x000ee20000000800 */
[----:B-1----:R-:W-:Y:S01]  /*5f10*/  FADD.FTZ R21, R158, R21 ;  /* 0x000000159e157221 */ /* 0x002fe20000010000 */
[----:B------:R-:W-:-:S03]  /*5f20*/  F2FP.BF16.F32.PACK_AB R158, R173, R158 ;  /* 0x0000009ead9e723e */ /* 0x000fc600000010ff */
[----:B------:R-:W-:-:S03]  /*5f30*/  FADD.FTZ R21, R173, R21 ;  /* 0x00000015ad157221 */ /* 0x000fc60000010000 */
[----:B------:R-:W1:Y:S01]  /*5f40*/  MUFU.EX2 R174, R174 ;  /* 0x000000ae00ae7308 */ /* 0x000e620000000800 */
[----:B--2---:R-:W-:-:S07]  /*5f50*/  FADD.FTZ R216, R170, R216 ;  /* 0x000000d8aad87221 */ /* 0x004fce0000010000 */
[----:B------:R-:W2:Y:S01]  /*5f60*/  MUFU.EX2 R175, R175 ;  /* 0x000000af00af7308 */ /* 0x000ea20000000800 */
[C---:B---3--:R-:W-:Y:S01]  /*5f70*/  F2FP.BF16.F32.PACK_AB R157, R171.reuse, R170 ;  /* 0x000000aaab9d723e */ /* 0x048fe200000010ff */
[----:B------:R-:W-:-:S06]  /*5f80*/  FADD.FTZ R216, R171, R216 ;  /* 0x000000d8abd87221 */ /* 0x000fcc0000010000 */
[----:B------:R-:W3:Y:S01]  /*5f90*/  MUFU.EX2 R178, R178 ;  /* 0x000000b200b27308 */ /* 0x000ee20000000800 */
[----:B-1----:R-:W-:-:S07]  /*5fa0*/  FADD.FTZ R216, R174, R216 ;  /* 0x000000d8aed87221 */ /* 0x002fce0000010000 */
[----:B------:R-:W1:Y:S01]  /*5fb0*/  MUFU.EX2 R179, R179 ;  /* 0x000000b300b37308 */ /* 0x000e620000000800 */
[C---:B--2---:R-:W-:Y:S01]  /*5fc0*/  F2FP.BF16.F32.PACK_AB R159, R175.reuse, R174 ;  /* 0x000000aeaf9f723e */ /* 0x044fe200000010ff */
[----:B------:R-:W-:-:S06]  /*5fd0*/  FADD.FTZ R216, R175, R216 ;  /* 0x000000d8afd87221 */ /* 0x000fcc0000010000 */
[----:B------:R-:W2:Y:S01]  /*5fe0*/  MUFU.EX2 R182, R182 ;  /* 0x000000b600b67308 */ /* 0x000ea20000000800 */
[----:B---3--:R-:W-:-:S07]  /*5ff0*/  FADD.FTZ R216, R178, R216 ;  /* 0x000000d8b2d87221 */ /* 0x008fce0000010000 */
[----:B------:R-:W3:Y:S01]  /*6000*/  MUFU.EX2 R183, R183 ;  /* 0x000000b700b77308 */ /* 0x000ee20000000800 */
[----:B-1----:R-:W-:-:S07]  /*6010*/  FADD.FTZ R216, R179, R216 ;  /* 0x000000d8b3d87221 */ /* 0x002fce0000010000 */
[----:B------:R-:W-:Y:S01]  /*6020*/  MUFU.EX2 R186, R186 ;  /* 0x000000ba00ba7308 */ /* 0x000fe20000000800 */
[----:B--2---:R-:W-:-:S07]  /*6030*/  FADD.FTZ R216, R182, R216 ;  /* 0x000000d8b6d87221 */ /* 0x004fce0000010000 */
[----:B------:R-:W-:Y:S08]  /*6040*/  MUFU.EX2 R187, R187 ;  /* 0x000000bb00bb7308 */ /* 0x000ff00000000800 */
[----:B------:R-:W-:Y:S08]  /*6050*/  MUFU.EX2 R190, R190 ;  /* 0x000000be00be7308 */ /* 0x000ff00000000800 */
[----:B------:R-:W-:Y:S08]  /*6060*/  MUFU.EX2 R191, R191 ;  /* 0x000000bf00bf7308 */ /* 0x000ff00000000800 */
[----:B------:R-:W-:Y:S08]  /*6070*/  MUFU.EX2 R211, R211 ;  /* 0x000000d300d37308 */ /* 0x000ff00000000800 */
[----:B------:R-:W-:Y:S08]  /*6080*/  MUFU.EX2 R194, R194 ;  /* 0x000000c200c27308 */ /* 0x000ff00000000800 */
[----:B------:R-:W-:Y:S08]  /*6090*/  MUFU.EX2 R195, R195 ;  /* 0x000000c300c37308 */ /* 0x000ff00000000800 */
[----:B------:R-:W-:Y:S08]  /*60a0*/  MUFU.EX2 R198, R198 ;  /* 0x000000c600c67308 */ /* 0x000ff00000000800 */
[----:B------:R-:W-:Y:S01]  /*60b0*/  MUFU.EX2 R199, R199 ;  /* 0x000000c700c77308 */ /* 0x000fe20000000800 */
[----:B------:R-:W-:-:S02]  /*60c0*/  WARPGROUP.DEPBAR.LE gsb0, 0x0 ;  /* 0x00008000000079c5 */ /* 0x000fc40000010000 */
[----:B------:R-:W-:-:S06]  /*60d0*/  WARPGROUP.ARRIVE ;  /* 0x00000000000079c5 */ /* 0x000fcc0000000000 */
[----:B------:R-:W-:Y:S01]  /*60e0*/  HGMMA.64x256x16.F32.BF16 R24, R152, gdesc[UR12].tnspB, R24, gsb0 ;  /* 0x43e0000c98187df0 */ /* 0x000fe20008001818 */
[----:B------:R-:W-:Y:S01]  /*60f0*/  UIADD3 UR14, UR6, 0x100, URZ ;  /* 0x00000100060e7890 */ /* 0x000fe2000fffe03f */
[----:B------:R-:W-:Y:S01]  /*6100*/  UMOV UR15, 0x40000040 ;  /* 0x40000040000f7882 */ /* 0x000fe20000000000 */
[----:B------:R-:W-:Y:S02]  /*6110*/  WARPGROUP.DEPBAR.LE gsb0, 0x0 ;  /* 0x00008000000079c5 */ /* 0x000fe40000010000 */
[----:B------:R-:W-:Y:S01]  /*6120*/  WARPGROUP.ARRIVE ;  /* 0x00000000000079c5 */ /* 0x000fe20000000000 */
[----:B------:R-:W1:Y:S01]  /*6130*/  MUFU.EX2 R152, R176 ;  /* 0x000000b000987308 */ /* 0x000e620000000800 */
[----:B------:R-:W-:Y:S02]  /*6140*/  F2FP.BF16.F32.PACK_AB R153, R179, R178 ;  /* 0x000000b2b399723e */ /* 0x000fe400000010ff */
[C---:B---3--:R-:W-:Y:S01]  /*6150*/  F2FP.BF16.F32.PACK_AB R155, R183.reuse, R182 ;  /* 0x000000b6b79b723e */ /* 0x048fe200000010ff */
[----:B------:R-:W-:-:S15]  /*6160*/  FADD.FTZ R183, R183, R216 ;  /* 0x000000d8b7b77221 */ /* 0x000fde0000010000 */
[----:B------:R-:W-:-:S03]  /*6170*/  NOP ;  /* 0x0000000000007918 */ /* 0x000fc60000000000 */
[----:B------:R-:W-:Y:S01]  /*6180*/  HGMMA.64x256x16.F32.BF16 R24, R156, gdesc[UR12].tnspB, R24, gsb0 ;  /* 0x43e0000c9c187df0 */ /* 0x000fe20008001818 */
[----:B------:R-:W-:Y:S01]  /*6190*/  UIADD3 UR14, UR6, 0x180, URZ ;  /* 0x00000180060e7890 */ /* 0x000fe2000fffe03f */
[----:B------:R-:W2:Y:S01]  /*61a0*/  MUFU.EX2 R154, R180 ;  /* 0x000000b4009a7308 */ /* 0x000ea20000000800 */
[----:B------:R-:W-:Y:S01]  /*61b0*/  UMOV UR15, 0x40000040 ;  /* 0x40000040000f7882 */ /* 0x000fe20000000000 */
[----:B-1----:R-:W-:Y:S01]  /*61c0*/  FADD.FTZ R21, R152, R21 ;  /* 0x0000001598157221 */ /* 0x002fe20000010000 */
[----:B------:R-:W-:-:S03]  /*61d0*/  F2FP.BF16.F32.PACK_AB R152, R177, R152 ;  /* 0x00000098b198723e */ /* 0x000fc600000010ff */
[----:B------:R-:W-:-:S04]  /*61e0*/  FADD.FTZ R21, R177, R21 ;  /* 0x00000015b1157221 */ /* 0x000fc80000010000 */
[----:B--2---:R-:W-:Y:S01]  /*61f0*/  FADD.FTZ R21, R154, R21 ;  /* 0x000000159a157221 */ /* 0x004fe20000010000 */
[----:B------:R-:W-:-:S03]  /*6200*/  F2FP.BF16.F32.PACK_AB R154, R181, R154 ;  /* 0x0000009ab59a723e */ /* 0x000fc600000010ff */
[----:B------:R-:W-:Y:S01]  /*6210*/  FADD.FTZ R21, R181, R21 ;  /* 0x00000015b5157221 */ /* 0x000fe20000010000 */
[----:B------:R-:W-:Y:S02]  /*6220*/  WARPGROUP.DEPBAR.LE gsb0, 0x0 ;  /* 0x00008000000079c5 */ /* 0x000fe40000010000 */
[----:B------:R-:W-:-:S09]  /*6230*/  WARPGROUP.ARRIVE ;  /* 0x00000000000079c5 */ /* 0x000fd20000000000 */
[----:B------:R-:W-:Y:S01]  /*6240*/  HGMMA.64x256x16.F32.BF16 R24, R152, gdesc[UR12].tnspB, R24, gsb0 ;  /* 0x43e0000c98187df0 */ /* 0x000fe20008001818 */
[----:B------:R-:W-:Y:S01]  /*6250*/  UIADD3 UR14, UR6, 0x200, URZ ;  /* 0x00000200060e7890 */ /* 0x000fe2000fffe03f */
[----:B------:R-:W-:Y:S01]  /*6260*/  UMOV UR15, 0x40000040 ;  /* 0x40000040000f7882 */ /* 0x000fe20000000000 */
[----:B------:R-:W-:Y:S02]  /*6270*/  WARPGROUP.DEPBAR.LE gsb0, 0x0 ;  /* 0x00008000000079c5 */ /* 0x000fe40000010000 */
[----:B------:R-:W1:Y:S01]  /*6280*/  MUFU.EX2 R152, R184 ;  /* 0x000000b800987308 */ /* 0x000e620000000800 */
[----:B------:R-:W-:Y:S01]  /*6290*/  F2FP.BF16.F32.PACK_AB R153, R187, R186 ;  /* 0x000000babb99723e */ /* 0x000fe200000010ff */
[----:B------:R-:W-:Y:S01]  /*62a0*/  FADD.FTZ R186, R186, R183 ;  /* 0x000000b7baba7221 */ /* 0x000fe20000010000 */
[----:B------:R-:W-:-:S03]  /*62b0*/  F2FP.BF16.F32.PACK_AB R155, R191, R190 ;  /* 0x000000bebf9b723e */ /* 0x000fc600000010ff */
[----:B------:R-:W-:Y:S02]  /*62c0*/  FADD.FTZ R187, R187, R186 ;  /* 0x000000babbbb7221 */ /* 0x000fe40000010000 */
[----:B------:R-:W2:Y:S02]  /*62d0*/  MUFU.EX2 R154, R188 ;  /* 0x000000bc009a7308 */ /* 0x000ea40000000800 */
[----:B------:R-:W-:-:S04]  /*62e0*/  FADD.FTZ R190, R190, R187 ;  /* 0x000000bbbebe7221 */ /* 0x000fc80000010000 */
[----:B------:R-:W-:Y:S01]  /*62f0*/  FADD.FTZ R191, R191, R190 ;  /* 0x000000bebfbf7221 */ /* 0x000fe20000010000 */
[----:B-1----:R-:W-:Y:S01]  /*6300*/  FADD.FTZ R21, R152, R21 ;  /* 0x0000001598157221 */ /* 0x002fe20000010000 */
[----:B------:R-:W-:-:S03]  /*6310*/  F2FP.BF16.F32.PACK_AB R152, R185, R152 ;  /* 0x00000098b998723e */ /* 0x000fc600000010ff */
[----:B------:R-:W-:-:S04]  /*6320*/  FADD.FTZ R21, R185, R21 ;  /* 0x00000015b9157221 */ /* 0x000fc80000010000 */
[----:B--2---:R-:W-:Y:S01]  /*6330*/  FADD.FTZ R21, R154, R21 ;  /* 0x000000159a157221 */ /* 0x004fe20000010000 */
[----:B------:R-:W-:-:S03]  /*6340*/  F2FP.BF16.F32.PACK_AB R154, R189, R154 ;  /* 0x0000009abd9a723e */ /* 0x000fc600000010ff */
[----:B------:R-:W-:Y:S01]  /*6350*/  FADD.FTZ R21, R189, R21 ;  /* 0x00000015bd157221 */ /* 0x000fe20000010000 */
[----:B------:R-:W-:-:S06]  /*6360*/  WARPGROUP.ARRIVE ;  /* 0x00000000000079c5 */ /* 0x000fcc0000000000 */
        /* <DEDUP_REMOVED lines=19> */
[----:B------:R-:W-:Y:S03]  /*64a0*/  HGMMA.64x256x16.F32.BF16 R24, R152, gdesc[UR12].tnspB, R24, gsb0 ;  /* 0x43e0000c98187df0 */ /* 0x000fe60008001818 */
[----:B------:R-:W-:Y:S02]  /*64b0*/  WARPGROUP.DEPBAR.LE gsb0, 0x0 ;  /* 0x00008000000079c5 */ /* 0x000fe40000010000 */
[----:B------:R-:W-:Y:S05]  /*64c0*/  @!P0 BRA `(.L_x_10193) ;  /* 0x0000000000048947 */ /* 0x000fea0003800000 */
[----:B------:R-:W-:Y:S01]  /*64d0*/  BPT.TRAP 0x1 ;  /* 0x000000040000795c */ /* 0x000fe20000300000 */
.L_x_10193:
[----:B------:R-:W-:Y:S01]  /*64e0*/  UIADD3 UR5, UR5, 0x32460, URZ ;  /* 0x0003246005057890 */ /* 0x000fe2000fffe03f */
[----:B------:R-:W-:Y:S02]  /*64f0*/  IMAD.MOV.U32 R201, RZ, RZ, R197 ;  /* 0x000000ffffc97224 */ /* 0x000fe400078e00c5 */
[----:B------:R-:W-:Y:S01]  /*6500*/  IMAD.MOV.U32 R202, RZ, RZ, R20 ;  /* 0x000000ffffca7224 */ /* 0x000fe200078e0014 */
[----:B------:R-:W-:-:S09]  /*6510*/  UPRMT UR5, UR54, 0x654, UR5 ;  /* 0x0000065436057896 */ /* 0x000fd20008000005 */
[----:B------:R-:W-:Y:S01]  /*6520*/  SYNCS.ARRIVE.TRANS64.RED.A1T0 RZ, [UR5], RZ ;  /* 0x000000ffffff79a7 */ /* 0x000fe20008100405 */
[----:B------:R-:W-:Y:S05]  /*6530*/  @P1 BRA `(.L_x_10194) ;  /* 0xffffffdc00201947 */ /* 0x000fea000383ffff */
.L_x_10183:
[----:B------:R-:W2:Y:S01]  /*6540*/  LDL.LU R152, [R1+0x20] ;  /* 0x0000200001987983 */ /* 0x000ea20000300800 */
[----:B------:R-:W-:Y:S01]  /*6550*/  UIADD3 UR38, UR38, 0x1, URZ ;  /* 0x0000000126267890 */ /* 0x000fe2000fffe03f */
[----:B------:R0:W-:Y:S06]  /*6560*/  BAR.ARV R0, 0x100 ;  /* 0x000400000000751d */ /* 0x0001ec0000002000 */
[----:B------:R-:W-:Y:S02]  /*6570*/  UISETP.NE.AND UP0, UPT, UR38, 0x2, UPT ;  /* 0x000000022600788c */ /* 0x000fe4000bf05270 */
[----:B------:R-:W-:Y:S06]  /*6580*/  BAR.ARV 0x8, 0x180 ;  /* 0x0206000000007b1d */ /* 0x000fec0000002000 */
[----:B------:R-:W-:Y:S01]  /*6590*/  PLOP3.LUT P0, PT, PT, PT, PT, 0x8, 0x0 ;  /* 0x000000000000781c */ /* 0x000fe20003f0e170 */
[----:B------:R-:W-:Y:S01]  /*65a0*/  USEL UR38, UR38, URZ, UP0 ;  /* 0x0000003f26267287 */ /* 0x000fe20008000000 */
[----:B------:R-:W1:Y:S04]  /*65b0*/  SHFL.BFLY PT, R2, R21, 0x2, 0x1f ;  /* 0x0c401f0015027f89 */ /* 0x000e6800000e0000 */
[----:B------:R-:W3:Y:S01]  /*65c0*/  SHFL.BFLY PT, R4, R203, 0x2, 0x1f ;  /* 0x0c401f00cb047f89 */ /* 0x000ee200000e0000 */
[----:B-1----:R-:W-:Y:S01]  /*65d0*/  FADD.FTZ R5, R2, R21 ;  /* 0x0000001502057221 */ /* 0x002fe20000010000 */
[----:B---3--:R-:W-:-:S04]  /*65e0*/  FADD.FTZ R7, R4, R203 ;  /* 0x000000cb04077221 */ /* 0x008fc80000010000 */
[----:B------:R-:W1:Y:S01]  /*65f0*/  SHFL.BFLY PT, R2, R5, 0x1, 0x1f ;  /* 0x0c201f0005027f89 */ /* 0x000e6200000e0000 */
[----:B------:R-:W-:-:S03]  /*6600*/  IMAD.MOV.U32 R4, RZ, RZ, RZ ;  /* 0x000000ffff047224 */ /* 0x000fc600078e00ff */
[----:B------:R-:W3:Y:S01]  /*6610*/  SHFL.BFLY PT, R6, R7, 0x1, 0x1f ;  /* 0x0c201f0007067f89 */ /* 0x000ee200000e0000 */
[----:B-1----:R-:W-:Y:S01]  /*6620*/  FADD.FTZ R8, R5, R2 ;  /* 0x0000000205087221 */ /* 0x002fe20000010000 */
[----:B------:R-:W-:Y:S02]  /*6630*/  IMAD.MOV.U32 R2, RZ, RZ, RZ ;  /* 0x000000ffff027224 */ /* 0x000fe400078e00ff */
[----:B---3--:R-:W-:Y:S02]  /*6640*/  FADD.FTZ R3, R7, R6 ;  /* 0x0000000607037221 */ /* 0x008fe40000010000 */
[----:B------:R-:W-:Y:S01]  /*6650*/  FSETP.NE.FTZ.AND P1, PT, R8, RZ, PT ;  /* 0x000000ff0800720b */ /* 0x000fe20003f35000 */
[----:B------:R-:W-:Y:S02]  /*6660*/  IMAD.U32 R7, RZ, RZ, UR10 ;  /* 0x0000000aff077e24 */ /* 0x000fe4000f8e00ff */
[----:B------:R-:W-:-:S10]  /*6670*/  FSETP.NE.FTZ.AND P2, PT, R3, RZ, PT ;  /* 0x000000ff0300720b */ /* 0x000fd40003f55000 */
[----:B------:R-:W1:Y:S01]  /*6680*/  @P1 MUFU.RCP R4, R8 ;  /* 0x0000000800041308 */ /* 0x000e620000001000 */
[----:B------:R-:W-:-:S07]  /*6690*/  @P1 FMUL.FTZ R7, R7, 0.69314718246459960938 ;  /* 0x3f31721807071820 */ /* 0x000fce0000410000 */
[----:B------:R-:W3:Y:S08]  /*66a0*/  @P1 MUFU.LG2 R6, R8 ;  /* 0x0000000800061308 */ /* 0x000ef00000000c00 */
[----:B------:R-:W4:Y:S01]  /*66b0*/  @P2 MUFU.LG2 R5, R3 ;  /* 0x0000000300052308 */ /* 0x000f220000000c00 */
[-C--:B-1----:R-:W-:Y:S01]  /*66c0*/  FMUL.FTZ R24, R24, R4.reuse ;  /* 0x0000000418187220 */ /* 0x082fe20000410000 */
[-C--:B------:R-:W-:Y:S01]  /*66d0*/  FMUL.FTZ R25, R25, R4.reuse ;  /* 0x0000000419197220 */ /* 0x080fe20000410000 */
[-C--:B------:R-:W-:Y:S01]  /*66e0*/  FMUL.FTZ R28, R28, R4.reuse ;  /* 0x000000041c1c7220 */ /* 0x080fe20000410000 */
[-C--:B------:R-:W-:Y:S01]  /*66f0*/  FMUL.FTZ R29, R29, R4.reuse ;  /* 0x000000041d1d7220 */ /* 0x080fe20000410000 */
[-C--:B------:R-:W-:Y:S01]  /*6700*/  FMUL.FTZ R32, R32, R4.reuse ;  /* 0x0000000420207220 */ /* 0x080fe20000410000 */
[-C--:B------:R-:W-:Y:S01]  /*6710*/  FMUL.FTZ R33, R33, R4.reuse ;  /* 0x0000000421217220 */ /* 0x080fe20000410000 */
[-C--:B------:R-:W-:Y:S01]  /*6720*/  FMUL.FTZ R36, R36, R4.reuse ;  /* 0x0000000424247220 */ /* 0x080fe20000410000 */
[----:B------:R1:W5:Y:S01]  /*6730*/  @P2 MUFU.RCP R2, R3 ;  /* 0x0000000300022308 */ /* 0x0003620000001000 */
        /* <DEDUP_REMOVED lines=58> */
[----:B---3--:R-:W-:Y:S01]  /*6ae0*/  @P1 FMUL.FTZ R6, R6, 0.69314718246459960938 ;  /* 0x3f31721806061820 */ /* 0x008fe20000410000 */
[----:B----4-:R-:W-:Y:S01]  /*6af0*/  @P2 FMUL.FTZ R5, R5, 0.69314718246459960938 ;  /* 0x3f31721805052820 */ /* 0x010fe20000410000 */
[----:B-1----:R-:W-:Y:S02]  /*6b00*/  IMAD.MOV.U32 R3, RZ, RZ, -0x800000 ;  /* 0xff800000ff037424 */ /* 0x002fe400078e00ff */
[----:B------:R-:W-:Y:S01]  /*6b10*/  @P2 FMUL.FTZ R4, R4, 0.69314718246459960938 ;  /* 0x3f31721804042820 */ /* 0x000fe20000410000 */
        /* <DEDUP_REMOVED lines=65> */
[----:B--2---:R-:W-:-:S13]  /*6f30*/  R2UR UR4, R152 ;  /* 0x00000000980472ca */ /* 0x004fda00000e0000 */
[----:B------:R-:W-:-:S06]  /*6f40*/  UIADD3 UR4, UR4, 0x1, URZ ;  /* 0x0000000104047890 */ /* 0x000fcc000fffe03f */
[----:B0-----:R-:W-:Y:S01]  /*6f50*/  IMAD.U32 R0, RZ, RZ, UR4 ;  /* 0x00000004ff007e24 */ /* 0x001fe2000f8e00ff */
[----:B------:R-:W-:-:S04]  /*6f60*/  USEL UR4, URZ, 0x1, UP0 ;  /* 0x000000013f047887 */ /* 0x000fc80008000000 */
[----:B------:R0:W-:Y:S01]  /*6f70*/  STL [R1+0x20], R0 ;  /* 0x0000200001007387 */ /* 0x0001e20000100800 */
[----:B------:R-:W-:Y:S01]  /*6f80*/  ULOP3.LUT UR39, UR39, UR4, URZ, 0x3c, !UPT ;  /* 0x0000000427277292 */ /* 0x000fe2000f8e3c3f */
[----:B0-----:R-:W-:Y:S02]  /*6f90*/  IMAD.MOV.U32 R0, RZ, RZ, -0x800000 ;  /* 0xff800000ff007424 */ /* 0x001fe400078e00ff */
[----:B------:R-:W-:-:S09]  /*6fa0*/  @P2 FFMA.FTZ R0, R4, R197, R5 ;  /* 0x000000c504002223 */ /* 0x000fd20000010005 */
.L_x_10169:
[----:B------:R-:W1:Y:S08]  /*6fb0*/  S2UR UR5, SR_CgaCtaId ;  /* 0x00000000000579c3 */ /* 0x000e700000008800 */
[----:B------:R-:W-:Y:S06]  /*6fc0*/  BAR.SYNC.DEFER_BLOCKING 0x5, 0x180 ;  /* 0x0146000000007b1d */ /* 0x000fec0000010000 */
[----:B------:R-:W-:Y:S01]  /*6fd0*/  UMOV UR4, 0x400 ;  /* 0x0000040000047882 */ /* 0x000fe20000000000 */
[----:B------:R-:W-:Y:S01]  /*6fe0*/  BSSY B0, `(.L_x_10195) ;  /* 0x0000482000007945 */ /* 0x000fe20003800000 */
[----:B-1----:R-:W-:-:S09]  /*6ff0*/  ULEA UR9, UR5, UR4, 0x18 ;  /* 0x0000000405097291 */ /* 0x002fd2000f8ec03f */
[----:B------:R-:W1:Y:S02]  /*7000*/  LDS.128 R4, [UR9+0x324d0] ;  /* 0x0324d009ff047984 */ /* 0x000e640008000c00 */
[----:B-1----:R-:W-:Y:S02]  /*7010*/  R2UR UR4, R5 ;  /* 0x00000000050472ca */ /* 0x002fe400000e0000 */
[----:B------:R-:W-:Y:S01]  /*7020*/  R2UR UR5, R7 ;  /* 0x00000000070572ca */ /* 0x000fe200000e0000 */
[----:B------:R-:W-:Y:S06]  /*7030*/  BAR.ARV 0x4, 0x180 ;  /* 0x0106000000007b1d */ /* 0x000fec0000002000 */
[----:B------:R-:W-:Y:S08]  /*7040*/  @P0 BRA `(.L_x_10196) ;  /* 0x0000003800340947 */ /* 0x000ff00003800000 */
[----:B------:R-:W2:Y:S01]  /*7050*/  LDL R2, [R1+0x34] ;  /* 0x0000340001027983 */ /* 0x000ea20000100800 */
[----:B------:R-:W1:Y:S01]  /*7060*/  S2UR UR8, SR_SWINHI ;  /* 0x00000000000879c3 */ /* 0x000e620000002f00 */
[----:B------:R-:W-:Y:S01]  /*7070*/  IMAD.MOV.U32 R152, RZ, RZ, 0x2 ;  /* 0x00000002ff987424 */ /* 0x000fe200078e00ff */
[----:B------:R-:W-:Y:S01]  /*7080*/  F2FP.BF16.F32.PACK_AB R10, R29, R28 ;  /* 0x0000001c1d0a723e */ /* 0x000fe200000010ff */
[----:B------:R-:W3:Y:S01]  /*7090*/  LDL R163, [R1+0x1c] ;  /* 0x00001c0001a37983 */ /* 0x000ee20000100800 */
[----:B0-----:R-:W-:Y:S01]  /*70a0*/  F2FP.BF16.F32.PACK_AB R11, R31, R30 ;  /* 0x0000001e1f0b723e */ /* 0x001fe200000010ff */
[----:B------:R-:W-:Y:S02]  /*70b0*/  ULDC.64 UR10, c[0x0][0xd08] ;  /* 0x00034200000a7ab9 */ /* 0x000fe40000000a00 */
[----:B------:R-:W4:Y:S04]  /*70c0*/  LDL R164, [R1+0x30] ;  /* 0x0000300001a47983 */ /* 0x000f280000100800 */
[----:B------:R-:W5:Y:S01]  /*70d0*/  LDL R162, [R1+0x18] ;  /* 0x0000180001a27983 */ /* 0x000f620000100800 */
[----:B------:R-:W-:Y:S01]  /*70e0*/  UMOV UR6, UR9 ;  /* 0x0000000900067c82 */ /* 0x000fe20008000000 */
[----:B-1----:R-:W-:Y:S01]  /*70f0*/  UMOV UR7, UR8 ;  /* 0x0000000800077c82 */ /* 0x002fe20008000000 */
[----:B------:R-:W-:-:S02]  /*7100*/  F2FP.BF16.F32.PACK_AB R14, R37, R36 ;  /* 0x00000024250e723e */ /* 0x000fc400000010ff */
[----:B------:R-:W-:Y:S01]  /*7110*/  F2FP.BF16.F32.PACK_AB R15, R39, R38 ;  /* 0x00000026270f723e */ /* 0x000fe200000010ff */
[----:B------:R-:W-:Y:S01]  /*7120*/  BAR.SYNC.DEFER_BLOCKING 0x1, 0x100 ;  /* 0x0044000000007b1d */ /* 0x000fe20000010000 */
[----:B--2---:R-:W-:Y:S01]  /*7130*/  IMAD.WIDE R152, R2, R152, UR6 ;  /* 0x0000000602987e25 */ /* 0x004fe2000f8e0298 */
[----:B---3--:R-:W-:Y:S02]  /*7140*/  R2UR UR12, R163 ;  /* 0x00000000a30c72ca */ /* 0x008fe400000e0000 */
[C---:B------:R-:W-:Y:S02]  /*7150*/  IADD3 R13, P4, R152.reuse, 0x20, RZ ;  /* 0x00000020980d7810 */ /* 0x040fe40007f9e0ff */
[C---:B------:R-:W-:Y:S02]  /*7160*/  LOP3.LUT R9, R152.reuse, 0x380, RZ, 0xc0, !PT ;  /* 0x0000038098097812 */ /* 0x040fe400078ec0ff */
[----:B------:R-:W-:Y:S02]  /*7170*/  IADD3 R5, P0, R152, 0xc060, RZ ;  /* 0x0000c06098057810 */ /* 0x000fe40007f1e0ff */
[----:B------:R-:W-:-:S02]  /*7180*/  LOP3.LUT R12, R13, 0x380, RZ, 0xc0, !PT ;  /* 0x000003800d0c7812 */ /* 0x000fc400078ec0ff */
[----:B------:R-:W-:Y:S02]  /*7190*/  IADD3 R17, P3, R152, 0x40, RZ ;  /* 0x0000004098117810 */ /* 0x000fe40007f7e0ff */
[----:B------:R-:W-:Y:S02]  /*71a0*/  SHF.R.U64 R9, R9, 0x3, RZ ;  /* 0x0000000309097819 */ /* 0x000fe400000012ff */
[----:B------:R-:W-:Y:S02]  /*71b0*/  LOP3.LUT R4, R5, 0x380, RZ, 0xc0, !PT ;  /* 0x0000038005047812 */ /* 0x000fe400078ec0ff */
[----:B------:R-:W-:Y:S02]  /*71c0*/  SHF.R.U64 R12, R12, 0x3, RZ ;  /* 0x000000030c0c7819 */ /* 0x000fe400000012ff */
[----:B------:R-:W-:Y:S02]  /*71d0*/  LOP3.LUT R16, R17, 0x380, RZ, 0xc0, !PT ;  /* 0x0000038011107812 */ /* 0x000fe400078ec0ff */
[----:B------:R-:W-:Y:S01]  /*71e0*/  LOP3.LUT R8, R9, R152, RZ, 0x3c, !PT ;  /* 0x0000009809087212 */ /* 0x000fe200078e3cff */
[----:B------:R-:W-:Y:S01]  /*71f0*/  IMAD.MOV.U32 R9, RZ, RZ, R153 ;  /* 0x000000ffff097224 */ /* 0x000fe200078e0099 */
[----:B------:R-:W-:-:S02]  /*7200*/  SHF.R.U64 R4, R4, 0x3, RZ ;  /* 0x0000000304047819 */ /* 0x000fc400000012ff */
[----:B------:R-:W-:Y:S02]  /*7210*/  IADD3 R157, P5, R152, 0x60, RZ ;  /* 0x00000060989d7810 */ /* 0x000fe40007fbe0ff */
[----:B------:R-:W-:Y:S01]  /*7220*/  LOP3.LUT R12, R12, R13, RZ, 0x3c, !PT ;  /* 0x0000000d0c0c7212 */ /* 0x000fe200078e3cff */
[----:B------:R-:W-:Y:S01]  /*7230*/  IMAD.X R13, RZ, RZ, R153, P4 ;  /* 0x000000ffff0d7224 */ /* 0x000fe200020e0699 */
[----:B------:R-:W-:Y:S02]  /*7240*/  SHF.R.U64 R16, R16, 0x3, RZ ;  /* 0x0000000310107819 */ /* 0x000fe400000012ff */
[----:B------:R-:W-:Y:S02]  /*7250*/  LOP3.LUT R4, R4, R5, RZ, 0x3c, !PT ;  /* 0x0000000504047212 */ /* 0x000fe400078e3cff */
[----:B------:R-:W-:Y:S02]  /*7260*/  LOP3.LUT R156, R157, 0x380, RZ, 0xc0, !PT ;  /* 0x000003809d9c7812 */ /* 0x000fe400078ec0ff */
[----:B------:R-:W-:-:S02]  /*7270*/  MOV R5, R8 ;  /* 0x0000000800057202 */ /* 0x000fc40000000f00 */
[----:B------:R-:W-:Y:S02]  /*7280*/  F2FP.BF16.F32.PACK_AB R8, R25, R24 ;  /* 0x000000181908723e */ /* 0x000fe400000010ff */
[----:B------:R-:W-:Y:S02]  /*7290*/  F2FP.BF16.F32.PACK_AB R9, R27, R26 ;  /* 0x0000001a1b09723e */ /* 0x000fe400000010ff */
[----:B------:R-:W-:Y:S01]  /*72a0*/  LOP3.LUT R16, R16, R17, RZ, 0x3c, !PT ;  /* 0x0000001110107212 */ /* 0x000fe200078e3cff */
[----:B------:R-:W-:Y:S01]  /*72b0*/  IMAD.X R17, RZ, RZ, R153, P3 ;  /* 0x000000ffff117224 */ /* 0x000fe200018e0699 */
[----:B------:R-:W-:Y:S02]  /*72c0*/  MOV R2, R12 ;  /* 0x0000000c00027202 */ /* 0x000fe40000000f00 */
[----:B------:R-:W-:Y:S02]  /*72d0*/  SHF.R.U64 R156, R156, 0x3, RZ ;  /* 0x000000039c9c7819 */ /* 0x000fe400000012ff */
[----:B------:R-:W-:-:S02]  /*72e0*/  F2FP.BF16.F32.PACK_AB R12, R33, R32 ;  /* 0x00000020210c723e */ /* 0x000fc400000010ff */
[----:B------:R-:W-:Y:S02]  /*72f0*/  F2FP.BF16.F32.PACK_AB R13, R35, R34 ;  /* 0x00000022230d723e */ /* 0x000fe400000010ff */
[C---:B------:R-:W-:Y:S01]  /*7300*/  IADD3 R19, P4, R152.reuse, 0x4000, RZ ;  /* 0x0000400098137810 */ /* 0x040fe20007f9e0ff */
[----:B------:R0:W-:Y:S01]  /*7310*/  STSM.16.M88.4 [R5], R8 ;  /* 0x0000000805007844 */ /* 0x0001e20000000200 */
[----:B------:R-:W-:Y:S02]  /*7320*/  IADD3 R7, P3, R152, 0x8020, RZ ;  /* 0x0000802098077810 */ /* 0x000fe40007f7e0ff */
[----:B------:R-:W-:Y:S01]  /*7330*/  LOP3.LUT R156, R156, R157, RZ, 0x3c, !PT ;  /* 0x0000009d9c9c7212 */ /* 0x000fe200078e3cff */
[----:B------:R1:W-:Y:S01]  /*7340*/  STSM.16.M88.4 [R2], R12 ;  /* 0x0000000c02007844 */ /* 0x0003e20000000200 */
[----:B------:R-:W-:Y:S01]  /*7350*/  MOV R17, R16 ;  /* 0x0000001000117202 */ /* 0x000fe20000000f00 */
[----:B------:R-:W-:Y:S01]  /*7360*/  IMAD.X R157, RZ, RZ, R153, P5 ;  /* 0x000000ffff9d7224 */ /* 0x000fe200028e0699 */
[----:B------:R-:W-:-:S02]  /*7370*/  LOP3.LUT R18, R19, 0x380, RZ, 0xc0, !PT ;  /* 0x0000038013127812 */ /* 0x000fc400078ec0ff */
[----:B------:R-:W-:Y:S02]  /*7380*/  LOP3.LUT R16, R7, 0x380, RZ, 0xc0, !PT ;  /* 0x0000038007107812 */ /* 0x000fe400078ec0ff */
[----:B------:R-:W-:Y:S02]  /*7390*/  SHF.R.U64 R18, R18, 0x3, RZ ;  /* 0x0000000312127819 */ /* 0x000fe400000012ff */
[----:B0-----:R-:W-:Y:S02]  /*73a0*/  F2FP.BF16.F32.PACK_AB R8, R41, R40 ;  /* 0x000000282908723e */ /* 0x001fe400000010ff */
[----:B------:R-:W-:Y:S02]  /*73b0*/  F2FP.BF16.F32.PACK_AB R9, R43, R42 ;  /* 0x0000002a2b09723e */ /* 0x000fe400000010ff */
[----:B------:R-:W-:Y:S02]  /*73c0*/  F2FP.BF16.F32.PACK_AB R10, R45, R44 ;  /* 0x0000002c2d0a723e */ /* 0x000fe400000010ff */
[----:B------:R-:W-:-:S02]  /*73d0*/  F2FP.BF16.F32.PACK_AB R11, R47, R46 ;  /* 0x0000002e2f0b723e */ /* 0x000fc400000010ff */
[----:B-1----:R-:W-:-:S03]  /*73e0*/  IADD3 R2, P5, R152, 0x4020, RZ ;  /* 0x0000402098027810 */ /* 0x002fc60007fbe0ff */
[----:B------:R0:W-:Y:S01]  /*73f0*/  STSM.16.M88.4 [R17], R8 ;  /* 0x0000000811007844 */ /* 0x0001e20000000200 */
[----:B------:R-:W-:Y:S02]  /*7400*/  SHF.R.U64 R16, R16, 0x3, RZ ;  /* 0x0000000310107819 */ /* 0x000fe400000012ff */
[----:B------:R-:W-:Y:S01]  /*7410*/  LOP3.LUT R18, R18, R19, RZ, 0x3c, !PT ;  /* 0x0000001312127212 */ /* 0x000fe200078e3cff */
[----:B------:R-:W-:Y:S01]  /*7420*/  IMAD.X R19, RZ, RZ, R153, P4 ;  /* 0x000000ffff137224 */ /* 0x000fe200020e0699 */
[----:B------:R-:W-:Y:S02]  /*7430*/  LOP3.LUT R16, R16, R7, RZ, 0x3c, !PT ;  /* 0x0000000710107212 */ /* 0x000fe400078e3cff */
[----:B------:R-:W-:Y:S02]  /*7440*/  IADD3 R5, P4, R152, 0x4040, RZ ;  /* 0x0000404098057810 */ /* 0x000fe40007f9e0ff */
[----:B------:R-:W-:Y:S02]  /*7450*/  MOV R7, R156 ;  /* 0x0000009c00077202 */ /* 0x000fe40000000f00 */
[----:B0-----:R-:W-:-:S02]  /*7460*/  LOP3.LUT R9, R2, 0x380, RZ, 0xc0, !PT ;  /* 0x0000038002097812 */ /* 0x001fc400078ec0ff */
[----:B------:R-:W-:Y:S02]  /*7470*/  F2FP.BF16.F32.PACK_AB R12, R49, R48 ;  /* 0x00000030310c723e */ /* 0x000fe400000010ff */
[----:B------:R-:W-:Y:S02]  /*7480*/  SHF.R.U64 R9, R9, 0x3, RZ ;  /* 0x0000000309097819 */ /* 0x000fe400000012ff */
[----:B------:R-:W-:Y:S02]  /*7490*/  F2FP.BF16.F32.PACK_AB R13, R51, R50 ;  /* 0x00000032330d723e */ /* 0x000fe400000010ff */
[----:B------:R-:W-:Y:S02]  /*74a0*/  F2FP.BF16.F32.PACK_AB R14, R53, R52 ;  /* 0x00000034350e723e */ /* 0x000fe400000010ff */
[----:B------:R-:W-:Y:S02]  /*74b0*/  F2FP.BF16.F32.PACK_AB R15, R55, R54 ;  /* 0x00000036370f723e */ /* 0x000fe400000010ff */
[----:B------:R-:W-:-:S02]  /*74c0*/  LOP3.LUT R160, R9, R2, RZ, 0x3c, !PT ;  /* 0x0000000209a07212 */ /* 0x000fc400078e3cff */
[----:B------:R-:W-:Y:S01]  /*74d0*/  LOP3.LUT R2, R5, 0x380, RZ, 0xc0, !PT ;  /* 0x0000038005027812 */ /* 0x000fe200078ec0ff */
[--C-:B------:R-:W-:Y:S01]  /*74e0*/  IMAD.X R161, RZ, RZ, R153.reuse, P5 ;  /* 0x000000ffffa17224 */ /* 0x100fe200028e0699 */
[----:B------:R0:W-:Y:S01]  /*74f0*/  STSM.16.M88.4 [R7], R12 ;  /* 0x0000000c07007844 */ /* 0x0001e20000000200 */
[C---:B------:R-:W-:Y:S02]  /*7500*/  IADD3 R158, P5, R152.reuse, 0x4060, RZ ;  /* 0x00004060989e7810 */ /* 0x040fe40007fbe0ff */
[----:B------:R-:W-:Y:S01]  /*7510*/  IADD3 R157, P6, R152, 0x8000, RZ ;  /* 0x00008000989d7810 */ /* 0x000fe20007fde0ff */
[----:B------:R-:W-:Y:S01]  /*7520*/  IMAD.X R17, RZ, RZ, R153, P3 ;  /* 0x000000ffff117224 */ /* 0x000fe200018e0699 */
[----:B------:R-:W-:Y:S02]  /*7530*/  LOP3.LUT R159, R158, 0x380, RZ, 0xc0, !PT ;  /* 0x000003809e9f7812 */ /* 0x000fe400078ec0ff */
[----:B------:R-:W-:Y:S02]  /*7540*/  LOP3.LUT R156, R157, 0x380, RZ, 0xc0, !PT ;  /* 0x000003809d9c7812 */ /* 0x000fe400078ec0ff */
[----:B------:R-:W-:-:S02]  /*7550*/  IADD3 R155, P1, R152, 0x8040, RZ ;  /* 0x00008040989b7810 */ /* 0x000fc40007f3e0ff */
[----:B0-----:R-:W-:Y:S02]  /*7560*/  MOV R7, R18 ;  /* 0x0000001200077202 */ /* 0x001fe40000000f00 */
[----:B------:R-:W-:Y:S01]  /*7570*/  SHF.R.U64 R18, R2, 0x3, RZ ;  /* 0x0000000302127819 */ /* 0x000fe200000012ff */
[----:B------:R-:W-:-:S03]  /*7580*/  IMAD.X R19, RZ, RZ, R153, P4 ;  /* 0x000000ffff137224 */ /* 0x000fc600020e0699 */
[----:B------:R-:W-:Y:S02]  /*7590*/  LOP3.LUT R18, R18, R5, RZ, 0x3c, !PT ;  /* 0x0000000512127212 */ /* 0x000fe400078e3cff */
[----:B------:R-:W-:Y:S02]  /*75a0*/  SHF.R.U64 R159, R159, 0x3, RZ ;  /* 0x000000039f9f7819 */ /* 0x000fe400000012ff */
[----:B------:R-:W-:Y:S02]  /*75b0*/  F2FP.BF16.F32.PACK_AB R8, R57, R56 ;  /* 0x000000383908723e */ /* 0x000fe400000010ff */
[----:B------:R-:W-:Y:S02]  /*75c0*/  F2FP.BF16.F32.PACK_AB R9, R59, R58 ;  /* 0x0000003a3b09723e */ /* 0x000fe400000010ff */
[----:B------:R-:W-:Y:S02]  /*75d0*/  F2FP.BF16.F32.PACK_AB R10, R61, R60 ;  /* 0x0000003c3d0a723e */ /* 0x000fe400000010ff */
[----:B------:R-:W-:-:S02]  /*75e0*/  F2FP.BF16.F32.PACK_AB R11, R63, R62 ;  /* 0x0000003e3f0b723e */ /* 0x000fc400000010ff */
[----:B------:R-:W-:Y:S02]  /*75f0*/  MOV R160, R160 ;  /* 0x000000a000a07202 */ /* 0x000fe40000000f00 */
[----:B------:R-:W-:Y:S02]  /*7600*/  F2FP.BF16.F32.PACK_AB R12, R65, R64 ;  /* 0x00000040410c723e */ /* 0x000fe400000010ff */
[----:B------:R-:W-:Y:S02]  /*7610*/  F2FP.BF16.F32.PACK_AB R13, R67, R66 ;  /* 0x00000042430d723e */ /* 0x000fe400000010ff */
[----:B------:R-:W-:Y:S02]  /*7620*/  F2FP.BF16.F32.PACK_AB R14, R69, R68 ;  /* 0x00000044450e723e */ /* 0x000fe400000010ff */
[----:B------:R-:W-:Y:S02]  /*7630*/  F2FP.BF16.F32.PACK_AB R15, R71, R70 ;  /* 0x00000046470f723e */ /* 0x000fe400000010ff */
[----:B------:R-:W-:-:S02]  /*7640*/  MOV R2, R16 ;  /* 0x0000001000027202 */ /* 0x000fc40000000f00 */
[----:B------:R-:W-:Y:S02]  /*7650*/  MOV R5, R18 ;  /* 0x0000001200057202 */ /* 0x000fe40000000f00 */
[----:B------:R-:W-:Y:S02]  /*7660*/  SHF.R.U64 R156, R156, 0x3, RZ ;  /* 0x000000039c9c7819 */ /* 0x000fe400000012ff */
[----:B------:R-:W-:Y:S02]  /*7670*/  F2FP.BF16.F32.PACK_AB R16, R73, R72 ;  /* 0x000000484910723e */ /* 0x000fe400000010ff */
[----:B------:R-:W-:Y:S02]  /*7680*/  F2FP.BF16.F32.PACK_AB R17, R75, R74 ;  /* 0x0000004a4b11723e */ /* 0x000fe400000010ff */
[----:B------:R-:W-:Y:S02]  /*7690*/  F2FP.BF16.F32.PACK_AB R18, R77, R76 ;  /* 0x0000004c4d12723e */ /* 0x000fe400000010ff */
[----:B------:R-:W-:-:S02]  /*76a0*/  F2FP.BF16.F32.PACK_AB R19, R79, R78 ;  /* 0x0000004e4f13723e */ /* 0x000fc400000010ff */
[----:B------:R-:W-:Y:S01]  /*76b0*/  LOP3.LUT R154, R155, 0x380, RZ, 0xc0, !PT ;  /* 0x000003809b9a7812 */ /* 0x000fe200078ec0ff */
[----:B------:R0:W-:Y:S01]  /*76c0*/  STSM.16.M88.4 [R7], R8 ;  /* 0x0000000807007844 */ /* 0x0001e20000000200 */
[----:B------:R-:W-:Y:S01]  /*76d0*/  LOP3.LUT R158, R159, R158, RZ, 0x3c, !PT ;  /* 0x0000009e9f9e7212 */ /* 0x000fe200078e3cff */
[--C-:B------:R-:W-:Y:S01]  /*76e0*/  IMAD.X R159, RZ, RZ, R153.reuse, P5 ;  /* 0x000000ffff9f7224 */ /* 0x100fe200028e0699 */
[----:B------:R-:W-:Y:S01]  /*76f0*/  IADD3 R22, P4, R152, 0x8060, RZ ;  /* 0x0000806098167810 */ /* 0x000fe20007f9e0ff */
[----:B------:R1:W-:Y:S01]  /*7700*/  STSM.16.M88.4 [R160], R12 ;  /* 0x0000000ca0007844 */ /* 0x0003e20000000200 */
[----:B------:R-:W-:Y:S01]  /*7710*/  LOP3.LUT R156, R156, R157, RZ, 0x3c, !PT ;  /* 0x0000009d9c9c7212 */ /* 0x000fe200078e3cff */
[----:B------:R-:W-:Y:S01]  /*7720*/  IMAD.X R157, RZ, RZ, R153, P6 ;  /* 0x000000ffff9d7224 */ /* 0x000fe200030e0699 */
[----:B------:R-:W-:Y:S01]  /*7730*/  SHF.R.U64 R154, R154, 0x3, RZ ;  /* 0x000000039a9a7819 */ /* 0x000fe200000012ff */
[----:B------:R2:W-:Y:S01]  /*7740*/  STSM.16.M88.4 [R5], R16 ;  /* 0x0000001005007844 */ /* 0x0005e20000000200 */
[----:B------:R-:W-:-:S02]  /*7750*/  IADD3 R21, P2, R152, 0xc040, RZ ;  /* 0x0000c04098157810 */ /* 0x000fc40007f5e0ff */
[----:B------:R-:W-:Y:S02]  /*7760*/  MOV R158, R158 ;  /* 0x0000009e009e7202 */ /* 0x000fe40000000f00 */
[----:B------:R-:W-:Y:S01]  /*7770*/  LOP3.LUT R154, R154, R155, RZ, 0x3c, !PT ;  /* 0x0000009b9a9a7212 */ /* 0x000fe200078e3cff */
[----:B------:R-:W-:Y:S01]  /*7780*/  IMAD.X R155, RZ, RZ, R153, P1 ;  /* 0x000000ffff9b7224 */ /* 0x000fe200008e0699 */
[----:B0-----:R-:W-:Y:S02]  /*7790*/  F2FP.BF16.F32.PACK_AB R8, R81, R80 ;  /* 0x000000505108723e */ /* 0x001fe400000010ff */
[----:B------:R-:W-:Y:S02]  /*77a0*/  F2FP.BF16.F32.PACK_AB R9, R83, R82 ;  /* 0x000000525309723e */ /* 0x000fe400000010ff */
[----:B-1----:R-:W-:Y:S02]  /*77b0*/  IADD3 R160, P3, R152, 0xc020, RZ ;  /* 0x0000c02098a07810 */ /* 0x002fe40007f7e0ff */
[----:B------:R-:W-:-:S02]  /*77c0*/  F2FP.BF16.F32.PACK_AB R10, R85, R84 ;  /* 0x00000054550a723e */ /* 0x000fc400000010ff */
[----:B--2---:R-:W-:Y:S02]  /*77d0*/  LOP3.LUT R5, R22, 0x380, RZ, 0xc0, !PT ;  /* 0x0000038016057812 */ /* 0x004fe400078ec0ff */
[----:B------:R-:W-:Y:S02]  /*77e0*/  F2FP.BF16.F32.PACK_AB R11, R87, R86 ;  /* 0x00000056570b723e */ /* 0x000fe400000010ff */
[----:B------:R-:W-:Y:S02]  /*77f0*/  MOV R156, R156 ;  /* 0x0000009c009c7202 */ /* 0x000fe40000000f00 */
[----:B------:R-:W-:Y:S02]  /*7800*/  SHF.R.U64 R5, R5, 0x3, RZ ;  /* 0x0000000305057819 */ /* 0x000fe400000012ff */
[----:B------:R-:W-:Y:S02]  /*7810*/  LOP3.LUT R7, R160, 0x380, RZ, 0xc0, !PT ;  /* 0x00000380a0077812 */ /* 0x000fe400078ec0ff */
[----:B------:R-:W-:Y:S01]  /*7820*/  IADD3 R157, P1, R152, 0xc000, RZ ;  /* 0x0000c000989d7810 */ /* 0x000fe20007f3e0ff */
[----:B------:R0:W-:Y:S01]  /*7830*/  STSM.16.M88.4 [R158], R8 ;  /* 0x000000089e007844 */ /* 0x0001e20000000200 */
[----:B------:R-:W-:-:S02]  /*7840*/  LOP3.LUT R20, R21, 0x380, RZ, 0xc0, !PT ;  /* 0x0000038015147812 */ /* 0x000fc400078ec0ff */
[----:B------:R-:W-:Y:S02]  /*7850*/  SHF.R.U64 R7, R7, 0x3, RZ ;  /* 0x0000000307077819 */ /* 0x000fe400000012ff */
[----:B------:R-:W-:Y:S02]  /*7860*/  SHF.R.U64 R20, R20, 0x3, RZ ;  /* 0x0000000314147819 */ /* 0x000fe400000012ff */
[----:B------:R-:W-:Y:S02]  /*7870*/  F2FP.BF16.F32.PACK_AB R12, R89, R88 ;  /* 0x00000058590c723e */ /* 0x000fe400000010ff */
[----:B------:R-:W-:Y:S02]  /*7880*/  F2FP.BF16.F32.PACK_AB R13, R91, R90 ;  /* 0x0000005a5b0d723e */ /* 0x000fe400000010ff */
[----:B------:R-:W-:Y:S02]  /*7890*/  F2FP.BF16.F32.PACK_AB R14, R93, R92 ;  /* 0x0000005c5d0e723e */ /* 0x000fe400000010ff */
[----:B0-----:R-:W-:-:S02]  /*78a0*/  LOP3.LUT R10, R5, R22, RZ, 0x3c, !PT ;  /* 0x00000016050a7212 */ /* 0x001fc400078e3cff */
[----:B------:R-:W-:Y:S02]  /*78b0*/  LOP3.LUT R22, R157, 0x380, RZ, 0xc0, !PT ;  /* 0x000003809d167812 */ /* 0x000fe400078ec0ff */
[----:B------:R-:W-:Y:S02]  /*78c0*/  F2FP.BF16.F32.PACK_AB R15, R95, R94 ;  /* 0x0000005e5f0f723e */ /* 0x000fe400000010ff */
[----:B------:R-:W-:Y:S02]  /*78d0*/  LOP3.LUT R8, R7, R160, RZ, 0x3c, !PT ;  /* 0x000000a007087212 */ /* 0x000fe400078e3cff */
[----:B------:R-:W-:Y:S01]  /*78e0*/  SHF.R.U64 R22, R22, 0x3, RZ ;  /* 0x0000000316167819 */ /* 0x000fe200000012ff */
[--C-:B------:R-:W-:Y:S01]  /*78f0*/  IMAD.X R5, RZ, RZ, R153.reuse, P0 ;  /* 0x000000ffff057224 */ /* 0x100fe200000e0699 */
[----:B------:R-:W-:Y:S01]  /*7900*/  LOP3.LUT R20, R20, R21, RZ, 0x3c, !PT ;  /* 0x0000001514147212 */ /* 0x000fe200078e3cff */
[--C-:B------:R-:W-:Y:S01]  /*7910*/  IMAD.X R11, RZ, RZ, R153.reuse, P4 ;  /* 0x000000ffff0b7224 */ /* 0x100fe200020e0699 */
[----:B------:R-:W-:Y:S01]  /*7920*/  F2FP.BF16.F32.PACK_AB R16, R97, R96 ;  /* 0x000000606110723e */ /* 0x000fe200000010ff */
[--C-:B------:R-:W-:Y:S01]  /*7930*/  IMAD.X R21, RZ, RZ, R153.reuse, P2 ;  /* 0x000000ffff157224 */ /* 0x100fe200010e0699 */
[----:B------:R-:W-:Y:S01]  /*7940*/  F2FP.BF16.F32.PACK_AB R17, R99, R98 ;  /* 0x000000626311723e */ /* 0x000fe200000010ff */
[----:B------:R-:W-:Y:S01]  /*7950*/  IMAD.X R9, RZ, RZ, R153, P3 ;  /* 0x000000ffff097224 */ /* 0x000fe200018e0699 */
[----:B------:R-:W-:-:S02]  /*7960*/  F2FP.BF16.F32.PACK_AB R18, R101, R100 ;  /* 0x000000646512723e */ /* 0x000fc400000010ff */
[----:B------:R-:W-:Y:S02]  /*7970*/  F2FP.BF16.F32.PACK_AB R19, R103, R102 ;  /* 0x000000666713723e */ /* 0x000fe400000010ff */
[----:B------:R-:W-:Y:S01]  /*7980*/  MOV R7, R154 ;  /* 0x0000009a00077202 */ /* 0x000fe20000000f00 */
[----:B------:R-:W-:Y:S01]  /*7990*/  IMAD.X R155, RZ, RZ, R153, P1 ;  /* 0x000000ffff9b7224 */ /* 0x000fe200008e0699 */
[----:B------:R-:W-:Y:S01]  /*79a0*/  LOP3.LUT R154, R22, R157, RZ, 0x3c, !PT ;  /* 0x0000009d169a7212 */ /* 0x000fe200078e3cff */
[----:B------:R-:W0:Y:S01]  /*79b0*/  LDC.64 R152, c[0x0][0xd00] ;  /* 0x00034000ff987b82 */ /* 0x000e220000000a00 */
[----:B------:R1:W-:Y:S01]  /*79c0*/  STSM.16.M88.4 [R156], R12 ;  /* 0x0000000c9c007844 */ /* 0x0003e20000000200 */
[----:B------:R-:W-:-:S03]  /*79d0*/  MOV R22, R10 ;  /* 0x0000000a00167202 */ /* 0x000fc60000000f00 */
[----:B------:R2:W-:Y:S01]  /*79e0*/  STSM.16.M88.4 [R2], R16 ;  /* 0x0000001002007844 */ /* 0x0005e20000000200 */
[----:B------:R-:W-:Y:S02]  /*79f0*/  MOV R154, R154 ;  /* 0x0000009a009a7202 */ /* 0x000fe40000000f00 */
[----:B------:R-:W-:Y:S02]  /*7a00*/  F2FP.BF16.F32.PACK_AB R10, R125, R124 ;  /* 0x0000007c7d0a723e */ /* 0x000fe400000010ff */
[----:B------:R-:W-:Y:S02]  /*7a10*/  F2FP.BF16.F32.PACK_AB R11, R127, R126 ;  /* 0x0000007e7f0b723e */ /* 0x000fe400000010ff */
[----:B-1----:R-:W-:Y:S02]  /*7a20*/  F2FP.BF16.F32.PACK_AB R12, R105, R104 ;  /* 0x00000068690c723e */ /* 0x002fe400000010ff */
[----:B------:R-:W-:Y:S02]  /*7a30*/  F2FP.BF16.F32.PACK_AB R13, R107, R106 ;  /* 0x0000006a6b0d723e */ /* 0x000fe400000010ff */
[----:B------:R-:W-:-:S02]  /*7a40*/  F2FP.BF16.F32.PACK_AB R14, R109, R108 ;  /* 0x0000006c6d0e723e */ /* 0x000fc400000010ff */
[----:B------:R-:W-:Y:S02]  /*7a50*/  F2FP.BF16.F32.PACK_AB R15, R111, R110 ;  /* 0x0000006e6f0f723e */ /* 0x000fe400000010ff */
[----:B--2---:R-:W-:Y:S02]  /*7a60*/  F2FP.BF16.F32.PACK_AB R16, R113, R112 ;  /* 0x000000707110723e */ /* 0x004fe400000010ff */
[----:B------:R-:W-:Y:S02]  /*7a70*/  F2FP.BF16.F32.PACK_AB R17, R115, R114 ;  /* 0x000000727311723e */ /* 0x000fe400000010ff */
[----:B------:R-:W-:Y:S02]  /*7a80*/  F2FP.BF16.F32.PACK_AB R18, R117, R116 ;  /* 0x000000747512723e */ /* 0x000fe400000010ff */
[----:B------:R-:W-:Y:S02]  /*7a90*/  F2FP.BF16.F32.PACK_AB R19, R119, R118 ;  /* 0x000000767713723e */ /* 0x000fe400000010ff */
[----:B------:R-:W-:-:S02]  /*7aa0*/  MOV R2, R8 ;  /* 0x0000000800027202 */ /* 0x000fc40000000f00 */
[----:B------:R-:W-:Y:S02]  /*7ab0*/  F2FP.BF16.F32.PACK_AB R8, R121, R120 ;  /* 0x000000787908723e */ /* 0x000fe400000010ff */
[----:B------:R-:W-:Y:S01]  /*7ac0*/  F2FP.BF16.F32.PACK_AB R9, R123, R122 ;  /* 0x0000007a7b09723e */ /* 0x000fe200000010ff */
[----:B------:R1:W-:Y:S01]  /*7ad0*/  STSM.16.M88.4 [R7], R12 ;  /* 0x0000000c07007844 */ /* 0x0003e20000000200 */
[----:B------:R-:W-:-:S03]  /*7ae0*/  MOV R21, R20 ;  /* 0x0000001400157202 */ /* 0x000fc60000000f00 */
[----:B------:R2:W-:Y:S04]  /*7af0*/  STSM.16.M88.4 [R22], R16 ;  /* 0x0000001016007844 */ /* 0x0005e80000000200 */
[----:B------:R3:W-:Y:S01]  /*7b00*/  STSM.16.M88.4 [R154], R8 ;  /* 0x000000089a007844 */ /* 0x0007e20000000200 */
[----:B-1----:R-:W-:Y:S02]  /*7b10*/  F2FP.BF16.F32.PACK_AB R12, R129, R128 ;  /* 0x00000080810c723e */ /* 0x002fe400000010ff */
[----:B------:R-:W-:Y:S02]  /*7b20*/  F2FP.BF16.F32.PACK_AB R13, R131, R130 ;  /* 0x00000082830d723e */ /* 0x000fe400000010ff */
[----:B------:R-:W-:Y:S02]  /*7b30*/  F2FP.BF16.F32.PACK_AB R14, R133, R132 ;  /* 0x00000084850e723e */ /* 0x000fe400000010ff */
[----:B------:R-:W-:-:S02]  /*7b40*/  F2FP.BF16.F32.PACK_AB R15, R135, R134 ;  /* 0x00000086870f723e */ /* 0x000fc400000010ff */
[----:B--2---:R-:W-:Y:S02]  /*7b50*/  F2FP.BF16.F32.PACK_AB R16, R137, R136 ;  /* 0x000000888910723e */ /* 0x004fe400000010ff */
[----:B------:R-:W-:Y:S02]  /*7b60*/  F2FP.BF16.F32.PACK_AB R17, R139, R138 ;  /* 0x0000008a8b11723e */ /* 0x000fe400000010ff */
[----:B------:R-:W-:Y:S02]  /*7b70*/  F2FP.BF16.F32.PACK_AB R18, R141, R140 ;  /* 0x0000008c8d12723e */ /* 0x000fe400000010ff */
[----:B------:R-:W-:Y:S02]  /*7b80*/  F2FP.BF16.F32.PACK_AB R19, R143, R142 ;  /* 0x0000008e8f13723e */ /* 0x000fe400000010ff */
[----:B------:R-:W-:Y:S02]  /*7b90*/  MOV R7, R4 ;  /* 0x0000000400077202 */ /* 0x000fe40000000f00 */
[----:B---3--:R-:W-:-:S02]  /*7ba0*/  F2FP.BF16.F32.PACK_AB R8, R145, R144 ;  /* 0x000000909108723e */ /* 0x008fc400000010ff */
[----:B------:R-:W-:Y:S02]  /*7bb0*/  F2FP.BF16.F32.PACK_AB R9, R147, R146 ;  /* 0x000000929309723e */ /* 0x000fe400000010ff */
[----:B------:R-:W-:Y:S02]  /*7bc0*/  F2FP.BF16.F32.PACK_AB R10, R149, R148 ;  /* 0x00000094950a723e */ /* 0x000fe400000010ff */
[----:B------:R-:W-:Y:S01]  /*7bd0*/  F2FP.BF16.F32.PACK_AB R11, R151, R150 ;  /* 0x00000096970b723e */ /* 0x000fe200000010ff */
[----:B------:R1:W-:Y:S04]  /*7be0*/  STSM.16.M88.4 [R2], R12 ;  /* 0x0000000c02007844 */ /* 0x0003e80000000200 */
[----:B------:R-:W-:Y:S04]  /*7bf0*/  STSM.16.M88.4 [R21], R16 ;  /* 0x0000001015007844 */ /* 0x000fe80000000200 */
[----:B------:R2:W-:Y:S01]  /*7c00*/  STSM.16.M88.4 [R7], R8 ;  /* 0x0000000807007844 */ /* 0x0005e20000000200 */
[----:B0-----:R-:W-:Y:S01]  /*7c10*/  ISETP.NE.U32.AND P0, PT, R152, RZ, PT ;  /* 0x000000ff9800720c */ /* 0x001fe20003f05070 */
[----:B------:R-:W-:-:S03]  /*7c20*/  IMAD.SHL.U32 R155, R204, 0x4, RZ ;  /* 0x00000004cc9b7824 */ /* 0x000fc600078e00ff */
[----:B------:R-:W-:Y:S02]  /*7c30*/  ISETP.NE.AND.EX P0, PT, R153, RZ, PT, P0 ;  /* 0x000000ff9900720c */ /* 0x000fe40003f05300 */
[----:B------:R-:W-:Y:S01]  /*7c40*/  SHF.L.U64.HI R20, R204, 0x2, R208 ;  /* 0x00000002cc147819 */ /* 0x000fe200000102d0 */
[----:B-1----:R-:W0:Y:S08]  /*7c50*/  LDC R13, c[0x0][0xbd4] ;  /* 0x0002f500ff0d7b82 */ /* 0x002e300000000800 */
[----:B------:R-:W-:Y:S01]  /*7c60*/  BAR.SYNC.DEFER_BLOCKING 0x1, 0x100 ;  /* 0x0044000000007b1d */ /* 0x000fe20000010000 */
[----:B------:R-:W-:Y:S01]  /*7c70*/  IADD3 R4, P1, R155, R152, RZ ;  /* 0x000000989b047210 */ /* 0x000fe20007f3e0ff */
[----:B------:R-:W-:-:S04]  /*7c80*/  IMAD.MOV.U32 R2, RZ, RZ, RZ ;  /* 0x000000ffff027224 */ /* 0x000fc800078e00ff */
[----:B------:R-:W-:Y:S01]  /*7c90*/  IMAD.X R5, R20, 0x1, R153, P1 ;  /* 0x0000000114057824 */ /* 0x000fe200008e0699 */
[----:B------:R-:W-:Y:S01]  /*7ca0*/  ISETP.NE.U32.AND P1, PT, RZ, UR10, PT ;  /* 0x0000000aff007c0c */ /* 0x000fe2000bf25070 */
[----:B------:R-:W1:Y:S03]  /*7cb0*/  LDC.64 R14, c[0x0][0xca8] ;  /* 0x00032a00ff0e7b82 */ /* 0x000e660000000a00 */
[----:B------:R-:W-:Y:S01]  /*7cc0*/  ISETP.NE.AND.EX P1, PT, RZ, UR11, PT, P1 ;  /* 0x0000000bff007c0c */ /* 0x000fe2000bf25310 */
[----:B------:R-:W3:-:S12]  /*7cd0*/  @P0 LDG.E R2, desc[UR36][R4.64] ;  /* 0x0000002404020981 */ /* 0x000ed8000c1e1900 */
[----:B--2---:R-:W-:-:S04]  /*7ce0*/  @P1 IADD3 R8, P2, R155, UR10, RZ ;  /* 0x0000000a9b081c10 */ /* 0x004fc8000ff5e0ff */
[----:B------:R-:W-:Y:S01]  /*7cf0*/  @P1 IADD3.X R9, R20, UR11, RZ, P2, !PT ;  /* 0x0000000b14091c10 */ /* 0x000fe200097fe4ff */
[----:B------:R-:W-:Y:S01]  /*7d00*/  IMAD.MOV.U32 R21, RZ, RZ, 0xab8 ;  /* 0x00000ab8ff157424 */ /* 0x000fe200078e00ff */
[----:B------:R-:W-:-:S03]  /*7d10*/  ULDC UR11, c[0x0][0xce8] ;  /* 0x00033a00000b7ab9 */ /* 0x000fc60000000800 */
[----:B------:R2:W3:Y:S01]  /*7d20*/  @P1 LDG.E R20, desc[UR36][R8.64] ;  /* 0x0000002408141981 */ /* 0x0004e2000c1e1900 */
[----:B------:R-:W-:-:S04]  /*7d30*/  ISETP.NE.AND P2, PT, R206, RZ, PT ;  /* 0x000000ffce00720c */ /* 0x000fc80003f45270 */
[----:B0-----:R-:W-:-:S04]  /*7d40*/  SEL R13, R206, R13, P2 ;  /* 0x0000000dce0d7207 */ /* 0x001fc80001000000 */
[----:B------:R-:W-:-:S04]  /*7d50*/  ISETP.GT.AND P3, PT, R13, 0x1, PT ;  /* 0x000000010d00780c */ /* 0x000fc80003f64270 */
[----:B------:R-:W-:-:S04]  /*7d60*/  SEL R21, R21, 0xa78, P3 ;  /* 0x00000a7815157807 */ /* 0x000fc80001800000 */
[----:B------:R-:W0:Y:S01]  /*7d70*/  LDC.64 R10, c[0x0][R21+0x220] ;  /* 0x00008800150a7b82 */ /* 0x000e220000000a00 */
[----:B------:R-:W-:-:S07]  /*7d80*/  ISETP.NE.U32.AND P2, PT, R152, RZ, PT ;  /* 0x000000ff9800720c */ /* 0x000fce0003f45070 */
[----:B--2---:R-:W2:Y:S01]  /*7d90*/  LDC.64 R8, c[0x0][R21+0x218] ;  /* 0x0000860015087b82 */ /* 0x004ea20000000a00 */
[----:B------:R-:W-:Y:S01]  /*7da0*/  ISETP.NE.AND.EX P2, PT, R153, RZ, PT, P2 ;  /* 0x000000ff9900720c */ /* 0x000fe20003f45320 */
[----:B------:R-:W-:-:S03]  /*7db0*/  UISETP.NE.AND UP0, UPT, UR11, 0x1, UPT ;  /* 0x000000010b00788c */ /* 0x000fc6000bf05270 */
[----:B------:R-:W-:-:S03]  /*7dc0*/  SEL R204, R204, RZ, !P2 ;  /* 0x000000ffcccc7207 */ /* 0x000fc60005000000 */
[----:B------:R-:W3:Y:S01]  /*7dd0*/  LDC.64 R12, c[0x0][R21+0x228] ;  /* 0x00008a00150c7b82 */ /* 0x000ee20000000a00 */
[----:B------:R-:W-:Y:S02]  /*7de0*/  PLOP3.LUT P4, PT, PT, PT, UP0, 0x80, 0x0 ;  /* 0x000000000000781c */ /* 0x000fe40003f8f008 */
[----:B------:R-:W-:Y:S01]  /*7df0*/  SEL R7, R208, RZ, !P2 ;  /* 0x000000ffd0077207 */ /* 0x000fe20005000000 */
[----:B------:R-:W-:Y:S01]  /*7e00*/  IMAD.U32 R18, RZ, RZ, UR12 ;  /* 0x0000000cff127e24 */ /* 0x000fe2000f8e00ff */
[----:B------:R-:W-:Y:S01]  /*7e10*/  @UP0 ULDC UR8, c[0x0][0xcec] ;  /* 0x00033b0000080ab9 */ /* 0x000fe20000000800 */
[-C--:B0-----:R-:W-:Y:S02]  /*7e20*/  IMAD R11, R11, R204.reuse, RZ ;  /* 0x000000cc0b0b7224 */ /* 0x081fe400078e02ff */
[----:B-1----:R-:W0:Y:S01]  /*7e30*/  @!P3 LDC R14, c[0x0][0xc50] ;  /* 0x00031400ff0ebb82 */ /* 0x002e220000000800 */
[----:B------:R-:W-:-:S04]  /*7e40*/  IMAD.WIDE.U32 R16, R10, R204, RZ ;  /* 0x000000cc0a107225 */ /* 0x000fc800078e00ff */
[----:B------:R-:W-:Y:S02]  /*7e50*/  IMAD R19, R10, R7, R11 ;  /* 0x000000070a137224 */ /* 0x000fe400078e020b */
[-C--:B--2---:R-:W-:Y:S01]  /*7e60*/  IMAD.WIDE.U32 R10, R8, R205.reuse, RZ ;  /* 0x000000cd080a7225 */ /* 0x084fe200078e00ff */
[----:B------:R-:W1:Y:S03]  /*7e70*/  @!P3 LDC R15, c[0x0][0xc54] ;  /* 0x00031500ff0fbb82 */ /* 0x000e660000000800 */
[----:B------:R-:W-:Y:S02]  /*7e80*/  IMAD R7, R9, R205, RZ ;  /* 0x000000cd09077224 */ /* 0x000fe400078e02ff */
[----:B----4-:R-:W-:-:S03]  /*7e90*/  IMAD R18, R18, 0x80, R164 ;  /* 0x0000008012127824 */ /* 0x010fc600078e02a4 */
[----:B------:R2:W4:Y:S01]  /*7ea0*/  LDC.64 R8, c[0x0][R21+0x210] ;  /* 0x0000840015087b82 */ /* 0x0005220000000a00 */
[----:B------:R-:W-:Y:S01]  /*7eb0*/  IMAD.IADD R22, R17, 0x1, R19 ;  /* 0x0000000111167824 */ /* 0x000fe200078e0213 */
[----:B-----5:R-:W-:Y:S01]  /*7ec0*/  SEL R17, R162, RZ, P3 ;  /* 0x000000ffa2117207 */ /* 0x020fe20001800000 */
[----:B------:R-:W-:Y:S01]  /*7ed0*/  IMAD.MOV.U32 R19, RZ, RZ, R18 ;  /* 0x000000ffff137224 */ /* 0x000fe200078e0012 */
[----:B---3--:R-:W-:Y:S01]  /*7ee0*/  IADD3 R16, P2, P5, R16, R10, R2 ;  /* 0x0000000a10107210 */ /* 0x008fe20007d5e002 */
[----:B------:R-:W-:Y:S01]  /*7ef0*/  @P4 IMAD.HI.U32 R10, R18, UR8, RZ ;  /* 0x00000008120a4c27 */ /* 0x000fe2000f8e00ff */
[----:B------:R-:W-:-:S04]  /*7f00*/  @UP0 ULDC UR8, c[0x0][0xcf0] ;  /* 0x00033c0000080ab9 */ /* 0x000fc80000000800 */
[----:B------:R-:W-:Y:S01]  /*7f10*/  @P4 SHF.R.U32.HI R19, RZ, UR8, R10 ;  /* 0x00000008ff134c19 */ /* 0x000fe2000801160a */
[----:B------:R-:W-:Y:S01]  /*7f20*/  IMAD.IADD R10, R11, 0x1, R7 ;  /* 0x000000010b0a7824 */ /* 0x000fe200078e0207 */
[----:B------:R-:W-:Y:S01]  /*7f30*/  SHF.R.S32.HI R7, RZ, 0x1f, R2 ;  /* 0x0000001fff077819 */ /* 0x000fe20000011402 */
[-C--:B------:R-:W-:Y:S02]  /*7f40*/  IMAD R11, R13, R17.reuse, RZ ;  /* 0x000000110d0b7224 */ /* 0x080fe400078e02ff */
[----:B------:R-:W-:Y:S01]  /*7f50*/  IMAD.WIDE.U32 R12, R12, R17, RZ ;  /* 0x000000110c0c7225 */ /* 0x000fe200078e00ff */
[----:B------:R-:W-:-:S03]  /*7f60*/  IADD3.X R17, R22, R10, R7, P2, P5 ;  /* 0x0000000a16117210 */ /* 0x000fc600017ea407 */
[----:B--2---:R-:W-:Y:S01]  /*7f70*/  IMAD.MOV R21, RZ, RZ, -R19 ;  /* 0x000000ffff157224 */ /* 0x004fe200078e0a13 */
[----:B------:R-:W-:Y:S01]  /*7f80*/  IADD3 R12, P2, P5, R19, R16, R12 ;  /* 0x00000010130c7210 */ /* 0x000fe20007d5e00c */
[----:B------:R-:W-:Y:S01]  /*7f90*/  IMAD.IADD R13, R13, 0x1, R11 ;  /* 0x000000010d0d7824 */ /* 0x000fe200078e020b */
[----:B------:R-:W-:Y:S01]  /*7fa0*/  SHF.R.S32.HI R10, RZ, 0x1f, R19 ;  /* 0x0000001fff0a7819 */ /* 0x000fe20000011413 */
[----:B------:R-:W-:-:S03]  /*7fb0*/  IMAD R11, R21, UR11, R18 ;  /* 0x0000000b150b7c24 */ /* 0x000fc6000f8e0212 */
[----:B------:R-:W-:Y:S01]  /*7fc0*/  IADD3.X R13, R10, R17, R13, P2, P5 ;  /* 0x000000110a0d7210 */ /* 0x000fe200017ea40d */
[-C--:B----4-:R-:W-:Y:S01]  /*7fd0*/  IMAD R9, R9, R11.reuse, RZ ;  /* 0x0000000b09097224 */ /* 0x090fe200078e02ff */
[----:B------:R-:W-:Y:S01]  /*7fe0*/  SHF.R.S32.HI R17, RZ, 0x1f, R11 ;  /* 0x0000001fff117819 */ /* 0x000fe2000001140b */
[----:B------:R-:W-:-:S04]  /*7ff0*/  IMAD.WIDE.U32 R12, R8, R11, R12 ;  /* 0x0000000b080c7225 */ /* 0x000fc800078e000c */
[----:B------:R-:W-:Y:S01]  /*8000*/  IMAD R9, R8, R17, R9 ;  /* 0x0000001108097224 */ /* 0x000fe200078e0209 */
[----:B0-----:R-:W-:Y:S01]  /*8010*/  LEA R14, P2, R12, R14, 0x2 ;  /* 0x0000000e0c0e7211 */ /* 0x001fe200078410ff */
[----:B------:R-:W-:Y:S02]  /*8020*/  ULDC UR8, c[0x0][0xb88] ;  /* 0x0002e20000087ab9 */ /* 0x000fe40000000800 */
[----:B------:R-:W-:Y:S01]  /*8030*/  IMAD.IADD R8, R13, 0x1, R9 ;  /* 0x000000010d087824 */ /* 0x000fe200078e0209 */
[----:B------:R-:W-:-:S04]  /*8040*/  @P1 R2UR UR8, R20 ;  /* 0x00000000140812ca */ /* 0x000fc800000e0000 */
[----:B-1----:R-:W-:Y:S01]  /*8050*/  LEA.HI.X R15, R12, R15, R8, 0x2, P2 ;  /* 0x0000000f0c0f7211 */ /* 0x002fe200010f1408 */
[----:B------:R-:W-:Y:S10]  /*8060*/  @P1 BRA `(.L_x_10197) ;  /* 0x0000000000181947 */ /* 0x000ff40003800000 */
[----:B------:R-:W-:Y:S05]  /*8070*/  @!P0 BRA `(.L_x_10197) ;  /* 0x0000000000148947 */ /* 0x000fea0003800000 */
[----:B------:R-:W2:Y:S04]  /*8080*/  LDG.E R9, desc[UR36][R4.64] ;  /* 0x0000002404097981 */ /* 0x000ea8000c1e1900 */
[----:B------:R-:W3:Y:S01]  /*8090*/  LDG.E R8, desc[UR36][R4.64+0x4] ;  /* 0x0000042404087981 */ /* 0x000ee2000c1e1900 */
[----:B--2---:R-:W-:Y:S02]  /*80a0*/  R2UR UR10, R9 ;  /* 0x00000000090a72ca */ /* 0x004fe400000e0000 */
[----:B---3--:R-:W-:-:S13]  /*80b0*/  R2UR UR8, R8 ;  /* 0x00000000080872ca */ /* 0x008fda00000e0000 */
[----:B------:R-:W-:-:S12]  /*80c0*/  UIADD3 UR8, -UR10, UR8, URZ ;  /* 0x000000080a087290 */ /* 0x000fd8000fffe13f */
.L_x_10197:
[----:B------:R-:W2:Y:S04]  /*80d0*/  LDL R12, [R1+0x2c] ;  /* 0x00002c00010c7983 */ /* 0x000ea80000100800 */
[----:B------:R-:W3:Y:S01]  /*80e0*/  LDL R10, [R1+0x24] ;  /* 0x00002400010a7983 */ /* 0x000ee20000100800 */
[----:B------:R-:W-:Y:S01]  /*80f0*/  R2UR UR10, R163 ;  /* 0x00000000a30a72ca */ /* 0x000fe200000e0000 */
[----:B------:R-:W-:Y:S02]  /*8100*/  UIMAD UR8, UR8, UR11, URZ ;  /* 0x0000000b080872a4 */ /* 0x000fe4000f8e023f */
[----:B------:R-:W-:Y:S04]  /*8110*/  SHFL.IDX PT, R4, R14, RZ, 0x1c1f ;  /* 0x001c1fff0e047589 */ /* 0x000fe800000e0000 */
[----:B------:R-:W0:Y:S04]  /*8120*/  SHFL.IDX PT, R5, R15, RZ, 0x1c1f ;  /* 0x001c1fff0f057589 */ /* 0x000e2800000e0000 */
[----:B------:R-:W-:Y:S02]  /*8130*/  SHFL.IDX PT, R8, R14, 0x1, 0x1c1f ;  /* 0x003c1f000e087f89 */ /* 0x000fe400000e0000 */
[----:B------:R-:W-:-:S02]  /*8140*/  IMAD.U32 R11, RZ, RZ, UR10 ;  /* 0x0000000aff0b7e24 */ /* 0x000fc4000f8e00ff */
[----:B------:R-:W1:Y:S02]  /*8150*/  SHFL.IDX PT, R9, R15, 0x1, 0x1c1f ;  /* 0x003c1f000f097f89 */ /* 0x000e6400000e0000 */
[----:B--2---:R-:W-:Y:S01]  /*8160*/  IMAD R11, R11, 0x80, R12 ;  /* 0x000000800b0b7824 */ /* 0x004fe200078e020c */
[----:B---3--:R-:W-:-:S03]  /*8170*/  LOP3.LUT P0, RZ, R10, 0x3, RZ, 0xc0, !PT ;  /* 0x000000030aff7812 */ /* 0x008fc6000780c0ff */
[C---:B------:R-:W-:Y:S01]  /*8180*/  VIADD R10, R11.reuse, 0x8 ;  /* 0x000000080b0a7836 */ /* 0x040fe20000000000 */
[C---:B------:R-:W-:Y:S02]  /*8190*/  ISETP.GE.AND P2, PT, R11.reuse, UR8, PT ;  /* 0x000000080b007c0c */ /* 0x040fe4000bf46270 */
[----:B------:R-:W-:Y:S02]  /*81a0*/  ISETP.GE.OR P1, PT, R11, UR8, P0 ;  /* 0x000000080b007c0c */ /* 0x000fe40008726670 */
[----:B------:R-:W-:-:S11]  /*81b0*/  ISETP.GE.OR P0, PT, R10, UR8, P0 ;  /* 0x000000080a007c0c */ /* 0x000fd60008706670 */
[----:B0-----:R0:W-:Y:S04]  /*81c0*/  @!P1 ST.E desc[UR36][R4.64], R3 ;  /* 0x0000000304009985 */ /* 0x0011e8000c101924 */
[----:B-1----:R0:W-:Y:S01]  /*81d0*/  @!P0 ST.E desc[UR36][R8.64], R0 ;  /* 0x0000000008008985 */ /* 0x0021e2000c101924 */
[----:B------:R-:W-:Y:S01]  /*81e0*/  ISETP.GE.AND P0, PT, R10, UR8, PT ;  /* 0x000000080a007c0c */ /* 0x000fe2000bf06270 */
[----:B------:R-:W-:-:S12]  /*81f0*/  @P3 BRA `(.L_x_10198) ;  /* 0x0000001000083947 */ /* 0x000fd80003800000 */
[----:B0-----:R-:W0:Y:S01]  /*8200*/  S2R R0, SR_TID.X ;  /* 0x0000000000007919 */ /* 0x001e220000002100 */
[----:B------:R-:W-:Y:S01]  /*8210*/  R2UR UR12, R163 ;  /* 0x00000000a30c72ca */ /* 0x000fe200000e0000 */
[----:B------:R-:W-:Y:S01]  /*8220*/  @UP0 ULDC UR10, c[0x0][0xcec] ;  /* 0x00033b00000a0ab9 */ /* 0x000fe20000000800 */
[----:B0-----:R-:W-:-:S05]  /*8230*/  VIADD R0, R0, 0xffffff80 ;  /* 0xffffff8000007836 */ /* 0x001fca0000000000 */
[----:B------:R-:W-:-:S04]  /*8240*/  SHF.R.S32.HI R3, RZ, 0x1f, R0 ;  /* 0x0000001fff037819 */ /* 0x000fc80000011400 */
[----:B------:R-:W-:-:S04]  /*8250*/  LEA.HI R3, R3, R0, RZ, 0x3 ;  /* 0x0000000003037211 */ /* 0x000fc800078f18ff */
[----:B------:R-:W-:Y:S02]  /*8260*/  LOP3.LUT R5, R3, 0xfffffff8, RZ, 0xc0, !PT ;  /* 0xfffffff803057812 */ /* 0x000fe400078ec0ff */
[----:B------:R-:W-:-:S03]  /*8270*/  SHF.R.S32.HI R3, RZ, 0x3, R3 ;  /* 0x00000003ff037819 */ /* 0x000fc60000011403 */
[----:B------:R-:W-:Y:S02]  /*8280*/  IMAD.IADD R20, R0, 0x1, -R5 ;  /* 0x0000000100147824 */ /* 0x000fe400078e0a05 */
[----:B------:R-:W-:Y:S02]  /*8290*/  IMAD.MOV.U32 R5, RZ, RZ, 0x2 ;  /* 0x00000002ff057424 */ /* 0x000fe400078e00ff */
[----:B------:R-:W-:-:S04]  /*82a0*/  IMAD.SHL.U32 R0, R20, 0x8, RZ ;  /* 0x0000000814007824 */ /* 0x000fc800078e00ff */
[----:B------:R-:W-:-:S04]  /*82b0*/  IMAD R4, R3, 0x40, R0 ;  /* 0x0000004003047824 */ /* 0x000fc800078e0200 */
[----:B------:R-:W-:Y:S01]  /*82c0*/  IMAD.WIDE R4, R4, R5, UR6 ;  /* 0x0000000604047e25 */ /* 0x000fe2000f8e0205 */
[----:B------:R-:W-:Y:S02]  /*82d0*/  ULDC.64 UR6, c[0x0][0xba0] ;  /* 0x0002e80000067ab9 */ /* 0x000fe40000000a00 */
[C---:B------:R-:W-:Y:S02]  /*82e0*/  IADD3 R25, P1, R4.reuse, 0x3000, RZ ;  /* 0x0000300004197810 */ /* 0x040fe40007f3e0ff */
        /* <DEDUP_REMOVED lines=14> */
[----:B------:R-:W-:-:S02]  /*83d0*/  IADD3 R49, P1, R4, 0x9000, RZ ;  /* 0x0000900004317810 */ /* 0x000fc40007f3e0ff */
[C---:B------:R-:W-:Y:S02]  /*83e0*/  IADD3 R29, P0, R4.reuse, 0x4000, RZ ;  /* 0x00004000041d7810 */ /* 0x040fe40007f1e0ff */
[C---:B------:R-:W-:Y:S02]  /*83f0*/  IADD3 R33, P6, R4.reuse, 0x5000, RZ ;  /* 0x0000500004217810 */ /* 0x040fe40007fde0ff */
[C---:B------:R-:W-:Y:S02]  /*8400*/  IADD3 R37, P5, R4.reuse, 0x6000, RZ ;  /* 0x0000600004257810 */ /* 0x040fe40007fbe0ff */
[C---:B------:R-:W-:Y:S01]  /*8410*/  LOP3.LUT R11, R4.reuse, 0x380, RZ, 0xc0, !PT ;  /* 0x00000380040b7812 */ /* 0x040fe200078ec0ff */
[----:B------:R-:W-:Y:S01]  /*8420*/  IMAD R7, R7, UR6, RZ ;  /* 0x0000000607077c24 */ /* 0x000fe2000f8e02ff */
[C---:B------:R-:W-:Y:S01]  /*8430*/  IADD3 R41, P3, R4.reuse, 0x7000, RZ ;  /* 0x0000700004297810 */ /* 0x040fe20007f7e0ff */
[----:B------:R-:W-:Y:S01]  /*8440*/  IMAD.U32 R77, RZ, RZ, UR12 ;  /* 0x0000000cff4d7e24 */ /* 0x000fe2000f8e00ff */
[----:B------:R-:W-:-:S02]  /*8450*/  IADD3 R45, P2, R4, 0x8000, RZ ;  /* 0x00008000042d7810 */ /* 0x000fc40007f5e0ff */
[----:B------:R-:W-:Y:S01]  /*8460*/  SHF.R.S32.HI R21, RZ, 0x1f, R204 ;  /* 0x0000001fff157819 */ /* 0x000fe200000114cc */
[----:B------:R-:W-:Y:S01]  /*8470*/  IMAD.U32 R78, RZ, RZ, UR12 ;  /* 0x0000000cff4e7e24 */ /* 0x000fe2000f8e00ff */
[----:B------:R-:W-:Y:S01]  /*8480*/  LOP3.LUT R48, R49, 0x380, RZ, 0xc0, !PT ;  /* 0x0000038031307812 */ /* 0x000fe200078ec0ff */
[----:B------:R-:W5:Y:S01]  /*8490*/  LD.E.128 R12, desc[UR36][R12.64] ;  /* 0x000000240c0c7980 */ /* 0x000f62000c101d00 */
[----:B------:R-:W-:Y:S02]  /*84a0*/  LOP3.LUT R28, R29, 0x380, RZ, 0xc0, !PT ;  /* 0x000003801d1c7812 */ /* 0x000fe400078ec0ff */
[----:B------:R-:W-:Y:S01]  /*84b0*/  LOP3.LUT R32, R33, 0x380, RZ, 0xc0, !PT ;  /* 0x0000038021207812 */ /* 0x000fe200078ec0ff */
[----:B------:R-:W5:Y:S01]  /*84c0*/  LD.E.128 R16, desc[UR36][R16.64] ;  /* 0x0000002410107980 */ /* 0x000f62000c101d00 */
[----:B------:R-:W-:Y:S02]  /*84d0*/  LOP3.LUT R36, R37, 0x380, RZ, 0xc0, !PT ;  /* 0x0000038025247812 */ /* 0x000fe400078ec0ff */
[----:B------:R-:W-:Y:S01]  /*84e0*/  LOP3.LUT R40, R41, 0x380, RZ, 0xc0, !PT ;  /* 0x0000038029287812 */ /* 0x000fe200078ec0ff */
[----:B------:R-:W5:Y:S01]  /*84f0*/  LD.E.128 R24, desc[UR36][R24.64] ;  /* 0x0000002418187980 */ /* 0x000f62000c101d00 */
[----:B------:R-:W-:-:S02]  /*8500*/  LOP3.LUT R44, R45, 0x380, RZ, 0xc0, !PT ;  /* 0x000003802d2c7812 */ /* 0x000fc400078ec0ff */
[----:B------:R-:W-:Y:S02]  /*8510*/  SHF.R.U64 R48, R48, 0x3, RZ ;  /* 0x0000000330307819 */ /* 0x000fe400000012ff */
[----:B------:R-:W-:Y:S02]  /*8520*/  SHF.R.U64 R28, R28, 0x3, RZ ;  /* 0x000000031c1c7819 */ /* 0x000fe400000012ff */
[----:B------:R-:W-:Y:S02]  /*8530*/  SHF.R.U64 R32, R32, 0x3, RZ ;  /* 0x0000000320207819 */ /* 0x000fe400000012ff */
[----:B------:R-:W-:Y:S02]  /*8540*/  SHF.R.U64 R36, R36, 0x3, RZ ;  /* 0x0000000324247819 */ /* 0x000fe400000012ff */
[----:B------:R-:W-:Y:S02]  /*8550*/  SHF.R.U64 R40, R40, 0x3, RZ ;  /* 0x0000000328287819 */ /* 0x000fe400000012ff */
[----:B------:R-:W-:-:S02]  /*8560*/  SHF.R.U64 R44, R44, 0x3, RZ ;  /* 0x000000032c2c7819 */ /* 0x000fc400000012ff */
        /* <DEDUP_REMOVED lines=12> */
[----:B------:R-:W-:-:S02]  /*8630*/  IADD3 R9, P1, R4, 0xf000, RZ ;  /* 0x0000f00004097810 */ /* 0x000fc40007f3e0ff */
[----:B------:R-:W-:Y:S01]  /*8640*/  SHF.R.U64 R11, R11, 0x3, RZ ;  /* 0x000000030b0b7819 */ /* 0x000fe200000012ff */
[----:B------:R-:W-:Y:S01]  /*8650*/  IMAD R7, R2, UR7, R7 ;  /* 0x0000000702077c24 */ /* 0x000fe2000f8e0207 */
[C---:B------:R-:W-:Y:S01]  /*8660*/  IADD3 R53, P0, R4.reuse, 0xa000, RZ ;  /* 0x0000a00004357810 */ /* 0x040fe20007f1e0ff */
[----:B------:R-:W-:Y:S01]  /*8670*/  IMAD.X R73, RZ, RZ, R5, P1 ;  /* 0x000000ffff497224 */ /* 0x000fe200008e0605 */
[C---:B------:R-:W-:Y:S01]  /*8680*/  IADD3 R57, P6, R4.reuse, 0xb000, RZ ;  /* 0x0000b00004397810 */ /* 0x040fe20007fde0ff */
[----:B------:R-:W5:Y:S01]  /*8690*/  LD.E.128 R28, desc[UR36][R28.64] ;  /* 0x000000241c1c7980 */ /* 0x000f62000c101d00 */
[C---:B------:R-:W-:Y:S02]  /*86a0*/  IADD3 R61, P5, R4.reuse, 0xc000, RZ ;  /* 0x0000c000043d7810 */ /* 0x040fe40007fbe0ff */
[C---:B------:R-:W-:Y:S01]  /*86b0*/  IADD3 R65, P3, R4.reuse, 0xd000, RZ ;  /* 0x0000d00004417810 */ /* 0x040fe20007f7e0ff */
[----:B------:R-:W5:Y:S01]  /*86c0*/  LD.E.128 R32, desc[UR36][R32.64] ;  /* 0x0000002420207980 */ /* 0x000f62000c101d00 */
[----:B------:R-:W-:-:S02]  /*86d0*/  IADD3 R69, P2, R4, 0xe000, RZ ;  /* 0x0000e00004457810 */ /* 0x000fc40007f5e0ff */
        /* <DEDUP_REMOVED lines=9> */
[----:B------:R-:W-:Y:S01]  /*8770*/  SHF.R.U64 R8, R8, 0x3, RZ ;  /* 0x0000000308087819 */ /* 0x000fe200000012ff */
[----:B------:R-:W5:Y:S01]  /*8780*/  LD.E.128 R48, desc[UR36][R48.64] ;  /* 0x0000002430307980 */ /* 0x000f62000c101d00 */
[----:B------:R-:W-:Y:S02]  /*8790*/  SHF.R.U64 R52, R52, 0x3, RZ ;  /* 0x0000000334347819 */ /* 0x000fe400000012ff */
[----:B------:R-:W-:Y:S02]  /*87a0*/  SHF.R.U64 R56, R56, 0x3, RZ ;  /* 0x0000000338387819 */ /* 0x000fe400000012ff */
[----:B------:R-:W-:Y:S02]  /*87b0*/  SHF.R.U64 R60, R60, 0x3, RZ ;  /* 0x000000033c3c7819 */ /* 0x000fe400000012ff */
[----:B------:R-:W-:Y:S02]  /*87c0*/  SHF.R.U64 R64, R64, 0x3, RZ ;  /* 0x0000000340407819 */ /* 0x000fe400000012ff */
[----:B------:R-:W-:-:S02]  /*87d0*/  SHF.R.U64 R68, R68, 0x3, RZ ;  /* 0x0000000344447819 */ /* 0x000fc400000012ff */
        /* <DEDUP_REMOVED lines=12> */
[----:B------:R-:W5:Y:S04]  /*88a0*/  LD.E.128 R52, desc[UR36][R52.64] ;  /* 0x0000002434347980 */ /* 0x000f68000c101d00 */
[----:B------:R0:W5:Y:S01]  /*88b0*/  LD.E.128 R8, desc[UR36][R4.64] ;  /* 0x0000002404087980 */ /* 0x000162000c101d00 */
[----:B------:R-:W-:-:S03]  /*88c0*/  IMAD R78, R78, 0x80, R3 ;  /* 0x000000804e4e7824 */ /* 0x000fc600078e0203 */
[----:B------:R-:W5:Y:S04]  /*88d0*/  LD.E.128 R56, desc[UR36][R56.64] ;  /* 0x0000002438387980 */ /* 0x000f68000c101d00 */
[----:B------:R-:W5:Y:S01]  /*88e0*/  LD.E.128 R60, desc[UR36][R60.64] ;  /* 0x000000243c3c7980 */ /* 0x000f62000c101d00 */
[----:B0-----:R-:W-:Y:S01]  /*88f0*/  IMAD.WIDE.U32 R4, R2, UR6, RZ ;  /* 0x0000000602047c25 */ /* 0x001fe2000f8e00ff */
[----:B------:R-:W-:Y:S02]  /*8900*/  ULDC.64 UR6, c[0x0][0xbe8] ;  /* 0x0002fa0000067ab9 */ /* 0x000fe40000000a00 */
[----:B------:R-:W5:Y:S01]  /*8910*/  LD.E.128 R64, desc[UR36][R64.64] ;  /* 0x0000002440407980 */ /* 0x000f62000c101d00 */
[----:B------:R-:W-:Y:S02]  /*8920*/  IMAD R2, R20, 0x20, R3 ;  /* 0x0000002014027824 */ /* 0x000fe400078e0203 */
[----:B------:R-:W-:Y:S01]  /*8930*/  IMAD.IADD R5, R5, 0x1, R7 ;  /* 0x0000000105057824 */ /* 0x000fe200078e0207 */
[----:B------:R-:W5:Y:S01]  /*8940*/  LD.E.128 R68, desc[UR36][R68.64] ;  /* 0x0000002444447980 */ /* 0x000f62000c101d00 */
[----:B------:R-:W-:-:S02]  /*8950*/  IMAD R77, R77, 0x80, R2 ;  /* 0x000000804d4d7824 */ /* 0x000fc400078e0202 */
[----:B------:R-:W-:Y:S01]  /*8960*/  IMAD.WIDE.U32 R4, R205, UR6, R4 ;  /* 0x00000006cd047c25 */ /* 0x000fe2000f8e0004 */
[----:B------:R-:W5:Y:S03]  /*8970*/  LD.E.128 R72, desc[UR36][R72.64] ;  /* 0x0000002448487980 */ /* 0x000f66000c101d00 */
[----:B------:R-:W-:Y:S01]  /*8980*/  @P4 IMAD.HI.U32 R2, R77, UR10, RZ ;  /* 0x0000000a4d024c27 */ /* 0x000fe2000f8e00ff */
[----:B------:R-:W-:Y:S01]  /*8990*/  @UP0 ULDC UR10, c[0x0][0xcf0] ;  /* 0x00033c00000a0ab9 */ /* 0x000fe20000000800 */
[----:B------:R-:W-:Y:S01]  /*89a0*/  @!PT LDS RZ, [RZ] ;  /* 0x00000000fffff984 */ /* 0x000fe20000000800 */
[----:B------:R-:W-:Y:S01]  /*89b0*/  @!PT LDS RZ, [RZ] ;  /* 0x00000000fffff984 */ /* 0x000fe20000000800 */
[----:B------:R-:W-:Y:S01]  /*89c0*/  @!PT LDS RZ, [RZ] ;  /* 0x00000000fffff984 */ /* 0x000fe20000000800 */
[----:B------:R-:W-:Y:S01]  /*89d0*/  @!PT LDS RZ, [RZ] ;  /* 0x00000000fffff984 */ /* 0x000fe20000000800 */
[----:B------:R0:W-:Y:S06]  /*89e0*/  MEMBAR.ALL.CTA ;  /* 0x0000000000007992 */ /* 0x0001ec0000008000 */
[----:B0-----:R-:W0:Y:S01]  /*89f0*/  FENCE.VIEW.ASYNC.S ;  /* 0x00000000000073c6 */ /* 0x001e220000000000 */
[----:B------:R-:W-:Y:S01]  /*8a00*/  IMAD R5, R205, UR7, R5 ;  /* 0x00000007cd057c24 */ /* 0x000fe2000f8e0205 */
[----:B------:R-:W-:Y:S01]  /*8a10*/  ULDC.64 UR6, c[0x0][0xbf0] ;  /* 0x0002fc0000067ab9 */ /* 0x000fe20000000a00 */
[----:B------:R-:W-:Y:S01]  /*8a20*/  IMAD.MOV.U32 R7, RZ, RZ, R77 ;  /* 0x000000ffff077224 */ /* 0x000fe200078e004d */
[----:B------:R-:W-:Y:S01]  /*8a30*/  @P4 SHF.R.U32.HI R7, RZ, UR10, R2 ;  /* 0x0000000aff074c19 */ /* 0x000fe20008011602 */
[----:B------:R-:W-:-:S03]  /*8a40*/  IMAD R21, R21, UR6, RZ ;  /* 0x0000000615157c24 */ /* 0x000fc6000f8e02ff */
[----:B------:R-:W-:Y:S01]  /*8a50*/  SHF.R.S32.HI R2, RZ, 0x1f, R7 ;  /* 0x0000001fff027819 */ /* 0x000fe20000011407 */
[C---:B------:R-:W-:Y:S02]  /*8a60*/  IMAD R21, R204.reuse, UR7, R21 ;  /* 0x00000007cc157c24 */ /* 0x040fe4000f8e0215 */
[----:B------:R-:W-:Y:S01]  /*8a70*/  IMAD.WIDE.U32 R204, R204, UR6, R4 ;  /* 0x00000006cccc7c25 */ /* 0x000fe2000f8e0004 */
[----:B------:R-:W-:-:S03]  /*8a80*/  ULDC.64 UR6, c[0x0][0xbe0] ;  /* 0x0002f80000067ab9 */ /* 0x000fc60000000a00 */
[----:B------:R-:W-:Y:S02]  /*8a90*/  IMAD.MOV R4, RZ, RZ, -R7 ;  /* 0x000000ffff047224 */ /* 0x000fe400078e0a07 */
[----:B------:R-:W-:Y:S02]  /*8aa0*/  IMAD.IADD R205, R205, 0x1, R21 ;  /* 0x00000001cdcd7824 */ /* 0x000fe400078e0215 */
[----:B------:R-:W-:Y:S02]  /*8ab0*/  IMAD R2, R2, UR6, RZ ;  /* 0x0000000602027c24 */ /* 0x000fe4000f8e02ff */
[----:B------:R-:W-:Y:S02]  /*8ac0*/  IMAD R21, R4, UR11, R77 ;  /* 0x0000000b04157c24 */ /* 0x000fe4000f8e024d */
[----:B------:R-:W-:-:S04]  /*8ad0*/  IMAD.WIDE.U32 R4, R7, UR6, R204 ;  /* 0x0000000607047c25 */ /* 0x000fc8000f8e00cc */
[----:B------:R-:W-:Y:S01]  /*8ae0*/  IMAD R7, R7, UR7, R2 ;  /* 0x0000000707077c24 */ /* 0x000fe2000f8e0202 */
[----:B------:R-:W-:Y:S01]  /*8af0*/  SHF.R.S32.HI R2, RZ, 0x1f, R21 ;  /* 0x0000001fff027819 */ /* 0x000fe20000011415 */
[----:B------:R-:W-:Y:S02]  /*8b00*/  ULDC.64 UR6, c[0x0][0xbd8] ;  /* 0x0002f60000067ab9 */ /* 0x000fe40000000a00 */
[----:B------:R-:W-:Y:S02]  /*8b10*/  IMAD.IADD R5, R5, 0x1, R7 ;  /* 0x0000000105057824 */ /* 0x000fe400078e0207 */
[----:B------:R-:W-:-:S04]  /*8b20*/  IMAD R2, R2, UR6, RZ ;  /* 0x0000000602027c24 */ /* 0x000fc8000f8e02ff */
[C---:B------:R-:W-:Y:S02]  /*8b30*/  IMAD R7, R21.reuse, UR7, R2 ;  /* 0x0000000715077c24 */ /* 0x040fe4000f8e0202 */
[----:B------:R-:W-:Y:S01]  /*8b40*/  IMAD.WIDE.U32 R2, R21, UR6, R4 ;  /* 0x0000000615027c25 */ /* 0x000fe2000f8e0004 */
[----:B------:R-:W-:-:S03]  /*8b50*/  ULDC.64 UR6, c[0x0][0xb80] ;  /* 0x0002e00000067ab9 */ /* 0x000fc60000000a00 */
[----:B------:R-:W-:Y:S01]  /*8b60*/  IMAD.IADD R3, R3, 0x1, R7 ;  /* 0x0000000103037824 */ /* 0x000fe200078e0207 */
[----:B------:R-:W-:Y:S01]  /*8b70*/  LEA R7, P2, R2, UR6, 0x1 ;  /* 0x0000000602077c11 */ /* 0x000fe2000f8408ff */
[----:B------:R-:W-:-:S03]  /*8b80*/  UIADD3 UR6, UR9, 0x32420, URZ ;  /* 0x0003242009067890 */ /* 0x000fc6000fffe03f */
[----:B------:R-:W-:Y:S02]  /*8b90*/  LEA.HI.X R22, R2, UR7, R3, 0x1, P2 ;  /* 0x0000000702167c11 */ /* 0x000fe400090f0c03 */
[C---:B------:R-:W-:Y:S01]  /*8ba0*/  ISETP.GE.AND P2, PT, R78.reuse, UR8, PT ;  /* 0x000000084e007c0c */ /* 0x040fe2000bf46270 */
[----:B------:R-:W-:Y:S01]  /*8bb0*/  UPRMT UR6, URZ, 0x654, UR6 ;  /* 0x000006543f067896 */ /* 0x000fe20008000006 */
[C---:B------:R-:W-:Y:S02]  /*8bc0*/  VIADD R4, R78.reuse, 0x20 ;  /* 0x000000204e047836 */ /* 0x040fe40000000000 */
[----:B------:R-:W-:Y:S02]  /*8bd0*/  VIADD R5, R78, 0x40 ;  /* 0x000000404e057836 */ /* 0x000fe40000000000 */
[C---:B------:R-:W-:Y:S02]  /*8be0*/  VIADD R82, R0.reuse, 0x80 ;  /* 0x0000008000527836 */ /* 0x040fe40000000000 */
[----:B------:R-:W-:-:S02]  /*8bf0*/  VIADD R84, R0, 0xc0 ;  /* 0x000000c000547836 */ /* 0x000fc40000000000 */
[----:B------:R-:W-:Y:S01]  /*8c00*/  VIADD R80, R0, 0x40 ;  /* 0x0000004000507836 */ /* 0x000fe20000000000 */
[----:B0-----:R-:W-:Y:S01]  /*8c10*/  SYNCS.ARRIVE.TRANS64.RED.A1T0 RZ, [UR6], RZ ;  /* 0x000000ffffff79a7 */ /* 0x001fe20008100406 */
[----:B------:R0:W1:Y:S01]  /*8c20*/  SHFL.IDX PT, R79, R7, RZ, 0x181f ;  /* 0x00181fff074f7589 */ /* 0x00006200000e0000 */
[----:B------:R-:W-:Y:S03]  /*8c30*/  BSSY B1, `(.L_x_10199) ;  /* 0x000001a000017945 */ /* 0x000fe60003800000 */
[----:B------:R0:W2:Y:S01]  /*8c40*/  SHFL.IDX PT, R77, R22, RZ, 0x181f ;  /* 0x00181fff164d7589 */ /* 0x0000a200000e0000 */
[----:B------:R-:W-:Y:S02]  /*8c50*/  ISETP.GE.AND P1, PT, R4, UR8, PT ;  /* 0x0000000804007c0c */ /* 0x000fe4000bf26270 */
[----:B------:R-:W-:Y:S02]  /*8c60*/  ISETP.GE.AND P0, PT, R5, UR8, PT ;  /* 0x0000000805007c0c */ /* 0x000fe4000bf06270 */
        /* <DEDUP_REMOVED lines=22> */
.L_x_10200:
[----:B------:R-:W-:Y:S05]  /*8dd0*/  BSYNC B1 ;  /* 0x0000000000017941 */ /* 0x000fea0003800000 */
.L_x_10199:
        /* <DEDUP_REMOVED lines=21> */
.L_x_10202:
[----:B------:R-:W-:Y:S05]  /*8f30*/  BSYNC B1 ;  /* 0x0000000000017941 */ /* 0x000fea0003800000 */
.L_x_10201:
        /* <DEDUP_REMOVED lines=16> */
[----:B----4-:R-:W-:-:S02]  /*9040*/  @!P1 LEA.HI.X R9, R82, R11, R81, 0x1, P4 ;  /* 0x0000000b52099211 */ /* 0x010fc400020f0c51 */
[----:B------:R-:W-:Y:S01]  /*9050*/  @!P0 LEA.HI.X R11, R84, R11, R83, 0x1, P6 ;  /* 0x0000000b540b8211 */ /* 0x000fe200030f0c53 */
[----:B------:R0:W-:Y:S04]  /*9060*/  @!P2 ST.E.128 desc[UR36][R4.64], R36 ;  /* 0x000000240400a985 */ /* 0x0001e8000c101d24 */
[----:B------:R0:W-:Y:S04]  /*9070*/  @!P1 ST.E.128 desc[UR36][R8.64], R52 ;  /* 0x0000003408009985 */ /* 0x0001e8000c101d24 */
[----:B------:R0:W-:Y:S02]  /*9080*/  @!P0 ST.E.128 desc[UR36][R10.64], R68 ;  /* 0x000000440a008985 */ /* 0x0001e4000c101d24 */
.L_x_10204:
[----:B------:R-:W-:Y:S05]  /*9090*/  BSYNC B1 ;  /* 0x0000000000017941 */ /* 0x000fea0003800000 */
.L_x_10203:
[----:B0-----:R-:W-:Y:S01]  /*90a0*/  VIADD R2, R78, 0x60 ;  /* 0x000000604e027836 */ /* 0x001fe20000000000 */
[----:B------:R0:W0:Y:S04]  /*90b0*/  SHFL.IDX PT, R11, R22, 0x3, 0x181f ;  /* 0x00781f00160b7f89 */ /* 0x00002800000e0000 */
[----:B------:R-:W-:Y:S01]  /*90c0*/  ISETP.GE.AND P0, PT, R2, UR8, PT ;  /* 0x0000000802007c0c */ /* 0x000fe2000bf06270 */
[----:B---3--:R-:W3:-:S12]  /*90d0*/  SHFL.IDX PT, R7, R7, 0x3, 0x181f ;  /* 0x00781f0007077f89 */ /* 0x008ed800000e0000 */
[----:B------:R-:W-:Y:S05]  /*90e0*/  @P0 BRA `(.L_x_10205) ;  /* 0x0000002400c40947 */ /* 0x000fea0003800000 */
[----:B------:R-:W-:Y:S02]  /*90f0*/  ULDC UR6, c[0x0][0xbc8] ;  /* 0x0002f20000067ab9 */ /* 0x000fe40000000800 */
[----:B------:R-:W-:Y:S02]  /*9100*/  ISETP.GE.AND P3, PT, R0, UR6, PT ;  /* 0x0000000600007c0c */ /* 0x000fe4000bf66270 */
[----:B------:R-:W-:Y:S02]  /*9110*/  ISETP.GE.AND P4, PT, R80, UR6, PT ;  /* 0x0000000650007c0c */ /* 0x000fe4000bf86270 */
[----:B------:R-:W-:-:S09]  /*9120*/  ISETP.GE.AND P5, PT, R82, UR6, PT ;  /* 0x0000000652007c0c */ /* 0x000fd2000bfa6270 */
[-C--:B---3--:R-:W-:Y:S02]  /*9130*/  @!P3 LEA R2, P0, R0, R7.reuse, 0x1 ;  /* 0x000000070002b211 */ /* 0x088fe400078008ff */
[-C--:B------:R-:W-:Y:S02]  /*9140*/  @!P4 LEA R4, P1, R80, R7.reuse, 0x1 ;  /* 0x000000075004c211 */ /* 0x080fe400078208ff */
[----:B------:R-:W-:Y:S02]  /*9150*/  @!P5 LEA R8, P2, R82, R7, 0x1 ;  /* 0x000000075208d211 */ /* 0x000fe400078408ff */
[-C--:B0-----:R-:W-:Y:S02]  /*9160*/  @!P3 LEA.HI.X R3, R0, R11.reuse, R86, 0x1, P0 ;  /* 0x0000000b0003b211 */ /* 0x081fe400000f0c56 */
[-C--:B------:R-:W-:Y:S02]  /*9170*/  @!P4 LEA.HI.X R5, R80, R11.reuse, R85, 0x1, P1 ;  /* 0x0000000b5005c211 */ /* 0x080fe400008f0c55 */
[----:B----4-:R-:W-:Y:S01]  /*9180*/  @!P5 LEA.HI.X R9, R82, R11, R81, 0x1, P2 ;  /* 0x0000000b5209d211 */ /* 0x010fe200010f0c51 */
[----:B------:R0:W-:Y:S01]  /*9190*/  @!P3 ST.E.128 desc[UR36][R2.64], R24 ;  /* 0x000000180200b985 */ /* 0x0001e2000c101d24 */
[----:B------:R-:W-:-:S03]  /*91a0*/  ISETP.GE.AND P0, PT, R84, UR6, PT ;  /* 0x0000000654007c0c */ /* 0x000fc6000bf06270 */
[----:B------:R0:W-:Y:S04]  /*91b0*/  @!P4 ST.E.128 desc[UR36][R4.64], R40 ;  /* 0x000000280400c985 */ /* 0x0001e8000c101d24 */
[----:B------:R0:W-:Y:S06]  /*91c0*/  @!P5 ST.E.128 desc[UR36][R8.64], R56 ;  /* 0x000000380800d985 */ /* 0x0001ec000c101d24 */
[----:B------:R-:W-:Y:S05]  /*91d0*/  @P0 BRA `(.L_x_10205) ;  /* 0x0000002400880947 */ /* 0x000fea0003800000 */
[----:B0-----:R-:W-:-:S04]  /*91e0*/  LEA R2, P0, R84, R7, 0x1 ;  /* 0x0000000754027211 */ /* 0x001fc800078008ff */
[----:B------:R-:W-:-:S05]  /*91f0*/  LEA.HI.X R3, R84, R11, R83, 0x1, P0 ;  /* 0x0000000b54037211 */ /* 0x000fca00000f0c53 */
[----:B------:R0:W-:Y:S01]  /*9200*/  ST.E.128 desc[UR36][R2.64], R72 ;  /* 0x0000004802007985 */ /* 0x0001e2000c101d24 */
[----:B------:R-:W-:Y:S05]  /*9210*/  BRA `(.L_x_10205) ;  /* 0x0000002400787947 */ /* 0x000fea0003800000 */
.L_x_10198:
[----:B------:R-:W-:Y:S01]  /*9220*/  ULDC.64 UR6, c[0x0][0xc08] ;  /* 0x0003020000067ab9 */ /* 0x000fe20000000a00 */
[----:B0-----:R-:W-:Y:S01]  /*9230*/  SHF.R.S32.HI R3, RZ, 0x1f, R204 ;  /* 0x0000001fff037819 */ /* 0x001fe200000114cc */
[----:B------:R-:W-:Y:S01]  /*9240*/  IMAD R7, R7, UR6, RZ ;  /* 0x0000000607077c24 */ /* 0x000fe2000f8e02ff */
[----:B------:R-:W-:Y:S01]  /*9250*/  ULDC.64 UR12, c[0x0][0xc40] ;  /* 0x00031000000c7ab9 */ /* 0x000fe20000000a00 */
[C---:B------:R-:W-:Y:S01]  /*9260*/  IMAD.WIDE.U32 R4, R2.reuse, UR6, RZ ;  /* 0x0000000602047c25 */ /* 0x040fe2000f8e00ff */
[----:B------:R-:W-:Y:S01]  /*9270*/  UIADD3 UR9, UR9, 0x32420, URZ ;  /* 0x0003242009097890 */ /* 0x000fe2000fffe03f */
[----:B------:R-:W-:Y:S01]  /*9280*/  BSSY B1, `(.L_x_10206) ;  /* 0x00000db000017945 */ /* 0x000fe20003800000 */
[----:B------:R-:W-:Y:S01]  /*9290*/  SHF.R.S32.HI R20, RZ, 0x1f, R210 ;  /* 0x0000001fff147819 */ /* 0x000fe200000114d2 */
[----:B------:R-:W-:Y:S01]  /*92a0*/  IMAD R7, R2, UR7, R7 ;  /* 0x0000000702077c24 */ /* 0x000fe2000f8e0207 */
[----:B------:R-:W-:Y:S01]  /*92b0*/  ULDC.64 UR6, c[0x0][0xc38] ;  /* 0x00030e0000067ab9 */ /* 0x000fe20000000a00 */
[----:B------:R-:W-:Y:S01]  /*92c0*/  IMAD R3, R3, UR12, RZ ;  /* 0x0000000c03037c24 */ /* 0x000fe2000f8e02ff */
[----:B------:R-:W-:Y:S01]  /*92d0*/  UPRMT UR9, URZ, 0x654, UR9 ;  /* 0x000006543f097896 */ /* 0x000fe20008000009 */
[----:B------:R-:W-:Y:S01]  /*92e0*/  IMAD.IADD R5, R5, 0x1, R7 ;  /* 0x0000000105057824 */ /* 0x000fe200078e0207 */
[----:B------:R-:W-:Y:S01]  /*92f0*/  SHF.R.S32.HI R22, RZ, 0x1f, R212 ;  /* 0x0000001fff167819 */ /* 0x000fe200000114d4 */
[----:B------:R-:W-:Y:S01]  /*9300*/  IMAD R7, R204, UR13, R3 ;  /* 0x0000000dcc077c24 */ /* 0x000fe2000f8e0203 */
[----:B------:R-:W-:Y:S01]  /*9310*/  SHF.R.S32.HI R152, RZ, 0x1f, R213 ;  /* 0x0000001fff987819 */ /* 0x000fe200000114d5 */
[----:B------:R-:W-:Y:S01]  /*9320*/  IMAD.WIDE.U32 R4, R205, UR6, R4 ;  /* 0x00000006cd047c25 */ /* 0x000fe2000f8e0004 */
[----:B------:R-:W-:Y:S01]  /*9330*/  @UP0 ULDC UR6, c[0x0][0xcec] ;  /* 0x00033b0000060ab9 */ /* 0x000fe20000000800 */
[----:B------:R-:W-:-:S02]  /*9340*/  SHF.R.S32.HI R153, RZ, 0x1f, R214 ;  /* 0x0000001fff997819 */ /* 0x000fc400000114d6 */
[----:B------:R-:W-:Y:S01]  /*9350*/  IMAD R5, R205, UR7, R5 ;  /* 0x00000007cd057c24 */ /* 0x000fe2000f8e0205 */
[----:B------:R-:W-:Y:S01]  /*9360*/  SYNCS.ARRIVE.TRANS64.RED.A1T0 RZ, [UR9], RZ ;  /* 0x000000ffffff79a7 */ /* 0x000fe20008100409 */
[----:B------:R-:W-:Y:S01]  /*9370*/  @P4 IMAD.HI.U32 R0, R18, UR6, RZ ;  /* 0x0000000612004c27 */ /* 0x000fe2000f8e00ff */
[----:B------:R-:W-:Y:S01]  /*9380*/  @UP0 ULDC UR6, c[0x0][0xcf0] ;  /* 0x00033c0000060ab9 */ /* 0x000fe20000000800 */
[----:B------:R-:W-:Y:S02]  /*9390*/  SHF.R.S32.HI R154, RZ, 0x1f, R217 ;  /* 0x0000001fff9a7819 */ /* 0x000fe400000114d9 */
[----:B------:R-:W-:Y:S01]  /*93a0*/  IMAD.WIDE.U32 R4, R204, UR12, R4 ;  /* 0x0000000ccc047c25 */ /* 0x000fe2000f8e0004 */
[----:B------:R-:W-:Y:S01]  /*93b0*/  ULDC.64 UR12, c[0x0][0xc30] ;  /* 0x00030c00000c7ab9 */ /* 0x000fe20000000a00 */
[----:B------:R-:W-:Y:S02]  /*93c0*/  SHF.R.S32.HI R155, RZ, 0x1f, R218 ;  /* 0x0000001fff9b7819 */ /* 0x000fe400000114da */
[----:B------:R-:W-:Y:S01]  /*93d0*/  IMAD.MOV.U32 R3, RZ, RZ, R18 ;  /* 0x000000ffff037224 */ /* 0x000fe200078e0012 */
[----:B------:R-:W-:Y:S01]  /*93e0*/  @P4 SHF.R.U32.HI R3, RZ, UR6, R0 ;  /* 0x00000006ff034c19 */ /* 0x000fe20008011600 */
[----:B------:R-:W-:Y:S01]  /*93f0*/  IMAD.IADD R5, R5, 0x1, R7 ;  /* 0x0000000105057824 */ /* 0x000fe200078e0207 */
[----:B------:R-:W-:Y:S01]  /*9400*/  ULDC.64 UR6, c[0x0][0xc48] ;  /* 0x0003120000067ab9 */ /* 0x000fe20000000a00 */
[----:B------:R-:W-:Y:S01]  /*9410*/  VIADD R168, R23, 0x40 ;  /* 0x0000004017a87836 */ /* 0x000fe20000000000 */
[--C-:B------:R-:W-:Y:S01]  /*9420*/  SHF.R.S32.HI R0, RZ, 0x1f, R3.reuse ;  /* 0x0000001fff007819 */ /* 0x100fe20000011403 */
[----:B------:R-:W-:Y:S01]  /*9430*/  IMAD.MOV R7, RZ, RZ, -R3 ;  /* 0x000000ffff077224 */ /* 0x000fe200078e0a03 */
[----:B------:R-:W-:Y:S01]  /*9440*/  SHF.R.S32.HI R156, RZ, 0x1f, R219 ;  /* 0x0000001fff9c7819 */ /* 0x000fe200000114db */
[----:B------:R-:W-:Y:S01]  /*9450*/  IMAD.WIDE.U32 R4, R162, UR6, R4 ;  /* 0x00000006a2047c25 */ /* 0x000fe2000f8e0004 */
[----:B------:R-:W-:-:S02]  /*9460*/  SHF.R.S32.HI R157, RZ, 0x1f, R220 ;  /* 0x0000001fff9d7819 */ /* 0x000fc400000114dc */
[----:B------:R-:W-:Y:S01]  /*9470*/  SHF.R.S32.HI R158, RZ, 0x1f, R221 ;  /* 0x0000001fff9e7819 */ /* 0x000fe200000114dd */
[----:B------:R-:W-:Y:S01]  /*9480*/  IMAD R7, R7, UR11, R18 ;  /* 0x0000000b07077c24 */ /* 0x000fe2000f8e0212 */
[----:B------:R-:W-:Y:S01]  /*9490*/  SHF.R.S32.HI R18, RZ, 0x1f, R209 ;  /* 0x0000001fff127819 */ /* 0x000fe200000114d1 */
[----:B------:R-:W-:Y:S01]  /*94a0*/  IMAD R0, R0, UR12, RZ ;  /* 0x0000000c00007c24 */ /* 0x000fe2000f8e02ff */
        /* <DEDUP_REMOVED lines=18> */
[C---:B------:R-:W-:Y:S01]  /*95d0*/  LEA R0, P1, R4.reuse, UR6, 0x2 ;  /* 0x0000000604007c11 */ /* 0x040fe2000f8210ff */
[C---:B------:R-:W-:Y:S01]  /*95e0*/  VIADD R170, R23.reuse, 0x38 ;  /* 0x0000003817aa7836 */ /* 0x040fe20000000000 */
[----:B------:R-:W-:Y:S01]  /*95f0*/  SHF.R.S32.HI R166, RZ, 0x1f, R229 ;  /* 0x0000001fffa67819 */ /* 0x000fe200000114e5 */
[C---:B------:R-:W-:Y:S01]  /*9600*/  VIADD R172, R23.reuse, 0x30 ;  /* 0x0000003017ac7836 */ /* 0x040fe20000000000 */
[----:B------:R-:W-:Y:S01]  /*9610*/  LEA.HI.X R7, R4, UR7, R7, 0x2, P1 ;  /* 0x0000000704077c11 */ /* 0x000fe200088f1407 */
[C---:B------:R-:W-:Y:S01]  /*9620*/  VIADD R173, R23.reuse, 0x28 ;  /* 0x0000002817ad7836 */ /* 0x040fe20000000000 */
[----:B------:R0:W1:Y:S01]  /*9630*/  SHFL.IDX PT, R2, R0, RZ, 0x1c1f ;  /* 0x001c1fff00027589 */ /* 0x00006200000e0000 */
[C---:B------:R-:W-:Y:S01]  /*9640*/  VIADD R175, R23.reuse, 0x20 ;  /* 0x0000002017af7836 */ /* 0x040fe20000000000 */
[----:B------:R-:W-:Y:S01]  /*9650*/  SHF.R.S32.HI R168, RZ, 0x1f, R168 ;  /* 0x0000001fffa87819 */ /* 0x000fe200000114a8 */
[C---:B------:R-:W-:Y:S01]  /*9660*/  VIADD R177, R23.reuse, 0x18 ;  /* 0x0000001817b17836 */ /* 0x040fe20000000000 */
[----:B------:R0:W2:Y:S01]  /*9670*/  SHFL.IDX PT, R3, R7, RZ, 0x1c1f ;  /* 0x001c1fff07037589 */ /* 0x0000a200000e0000 */
        /* <DEDUP_REMOVED lines=16> */
[----:B------:R-:W-:Y:S01]  /*9780*/  VIADD R180, R23, 0x8 ;  /* 0x0000000817b47836 */ /* 0x000fe20000000000 */
[----:B01----:R-:W-:Y:S06]  /*9790*/  @P2 BRA `(.L_x_10207) ;  /* 0x0000000800242947 */ /* 0x003fec0003800000 */
[----:B------:R-:W-:Y:S01]  /*97a0*/  ULDC UR6, c[0x0][0xbc8] ;  /* 0x0002f20000067ab9 */ /* 0x000fe20000000800 */
[C---:B------:R-:W-:Y:S01]  /*97b0*/  VIADD R17, R23.reuse, 0xe0 ;  /* 0x000000e017117836 */ /* 0x040fe20000000000 */
[----:B------:R-:W-:Y:S01]  /*97c0*/  ISETP.GE.AND P2, PT, R180, UR6, PT ;  /* 0x00000006b4007c0c */ /* 0x000fe2000bf46270 */
[C---:B------:R-:W-:Y:S01]  /*97d0*/  VIADD R19, R23.reuse, 0xe8 ;  /* 0x000000e817137836 */ /* 0x040fe20000000000 */
[C---:B------:R-:W-:Y:S01]  /*97e0*/  ISETP.GE.AND P3, PT, R23.reuse, UR6, PT ;  /* 0x0000000617007c0c */ /* 0x040fe2000bf66270 */
[----:B------:R-:W-:Y:S01]  /*97f0*/  VIADD R21, R23, 0xf0 ;  /* 0x000000f017157836 */ /* 0x000fe20000000000 */
[----:B------:R-:W-:Y:S02]  /*9800*/  ISETP.GE.AND P1, PT, R178, UR6, PT ;  /* 0x00000006b2007c0c */ /* 0x000fe4000bf26270 */
[----:B------:R-:W-:-:S07]  /*9810*/  ISETP.GE.AND P4, PT, R176, UR6, PT ;  /* 0x00000006b0007c0c */ /* 0x000fce000bf86270 */
[C---:B------:R-:W-:Y:S02]  /*9820*/  @!P2 LEA R8, P5, R180.reuse, R2, 0x2 ;  /* 0x00000002b408a211 */ /* 0x040fe400078a10ff */
[----:B--2---:R-:W-:Y:S02]  /*9830*/  @!P3 IMAD.WIDE R4, R23, 0x4, R2 ;  /* 0x000000041704b825 */ /* 0x004fe400078e0202 */
[----:B------:R-:W-:-:S03]  /*9840*/  @!P2 LEA.HI.X R9, R180, R3, R181, 0x2, P5 ;  /* 0x00000003b409a211 */ /* 0x000fc600028f14b5 */
[----:B------:R0:W-:Y:S01]  /*9850*/  @!P3 ST.E.64 desc[UR36][R4.64], R24 ;  /* 0x000000180400b985 */ /* 0x0001e2000c101b24 */
[----:B------:R-:W-:-:S03]  /*9860*/  ISETP.GE.AND P3, PT, R174, UR6, PT ;  /* 0x00000006ae007c0c */ /* 0x000fc6000bf66270 */
[----:B------:R1:W-:Y:S01]  /*9870*/  @!P2 ST.E.64 desc[UR36][R8.64], R28 ;  /* 0x0000001c0800a985 */ /* 0x0003e2000c101b24 */
[----:B------:R-:W-:Y:S02]  /*9880*/  ISETP.GE.AND P2, PT, R16, UR6, PT ;  /* 0x0000000610007c0c */ /* 0x000fe4000bf46270 */
[----:B0-----:R-:W-:Y:S01]  /*9890*/  @!P1 LEA R4, P6, R178, R2, 0x2 ;  /* 0x00000002b2049211 */ /* 0x001fe200078c10ff */
[----:B------:R-:W-:-:S03]  /*98a0*/  VIADD R25, R23, 0xf8 ;  /* 0x000000f817197836 */ /* 0x000fc60000000000 */
[----:B------:R-:W-:Y:S02]  /*98b0*/  @!P1 LEA.HI.X R5, R178, R3, R179, 0x2, P6 ;  /* 0x00000003b2059211 */ /* 0x000fe400030f14b3 */
[----:B-1----:R-:W-:-:S03]  /*98c0*/  @!P4 LEA R8, P5, R176, R2, 0x2 ;  /* 0x00000002b008c211 */ /* 0x002fc600078a10ff */
[----:B------:R0:W-:Y:S01]  /*98d0*/  @!P1 ST.E.64 desc[UR36][R4.64], R32 ;  /* 0x0000002004009985 */ /* 0x0001e2000c101b24 */
[----:B------:R-:W-:Y:S02]  /*98e0*/  @!P4 LEA.HI.X R9, R176, R3, R177, 0x2, P5 ;  /* 0x00000003b009c211 */ /* 0x000fe400028f14b1 */
[----:B------:R-:W-:-:S03]  /*98f0*/  ISETP.GE.AND P1, PT, R171, UR6, PT ;  /* 0x00000006ab007c0c */ /* 0x000fc6000bf26270 */
[----:B------:R1:W-:Y:S01]  /*9900*/  @!P4 ST.E.64 desc[UR36][R8.64], R36 ;  /* 0x000000240800c985 */ /* 0x0003e2000c101b24 */
[----:B------:R-:W-:Y:S02]  /*9910*/  ISETP.GE.AND P4, PT, R169, UR6, PT ;  /* 0x00000006a9007c0c */ /* 0x000fe4000bf86270 */
[----:B0-----:R-:W-:-:S04]  /*9920*/  @!P3 LEA R4, P6, R174, R2, 0x2 ;  /* 0x00000002ae04b211 */ /* 0x001fc800078c10ff */
        /* <DEDUP_REMOVED lines=53> */
[-C--:B------:R-:W-:Y:S01]  /*9c80*/  @!P4 LEA R10, P5, R219, R2.reuse, 0x2 ;  /* 0x00000002db0ac211 */ /* 0x080fe200078a10ff */
[----:B------:R1:W-:Y:S01]  /*9c90*/  @!P2 ST.E.64 desc[UR36][R8.64], R92 ;  /* 0x0000005c0800a985 */ /* 0x0003e2000c101b24 */
[----:B------:R-:W-:Y:S02]  /*9ca0*/  ISETP.GE.AND P2, PT, R217, UR6, PT ;  /* 0x00000006d9007c0c */ /* 0x000fe4000bf46270 */
[----:B------:R-:W-:Y:S02]  /*9cb0*/  @!P4 LEA.HI.X R11, R219, R3, R156, 0x2, P5 ;  /* 0x00000003db0bc211 */ /* 0x000fe400028f149c */
[----:B0-----:R-:W-:-:S04]  /*9cc0*/  @!P1 LEA R4, P6, R220, R2, 0x2 ;  /* 0x00000002dc049211 */ /* 0x001fc800078c10ff */
        /* <DEDUP_REMOVED lines=13> */
[----:B-1----:R-:W-:-:S03]  /*9da0*/  @!P1 LEA R8, P6, R214, R2, 0x2 ;  /* 0x00000002d6089211 */ /* 0x002fc600078c10ff */
[CC--:B0-----:R-:W-:Y:S02]  /*9db0*/  @!P4 LEA R4, P5, R213.reuse, R2.reuse, 0x2 ;  /* 0x00000002d504c211 */ /* 0x0c1fe400078a10ff */
[-C--:B------:R-:W-:Y:S02]  /*9dc0*/  @!P1 LEA.HI.X R9, R214, R3.reuse, R153, 0x2, P6 ;  /* 0x00000003d6099211 */ /* 0x080fe400030f1499 */
[-C--:B------:R-:W-:Y:S02]  /*9dd0*/  @!P4 LEA.HI.X R5, R213, R3.reuse, R152, 0x2, P5 ;  /* 0x00000003d505c211 */ /* 0x080fe400028f1498 */
[CC--:B--2---:R-:W-:Y:S01]  /*9de0*/  @!P3 LEA R10, P6, R212.reuse, R2.reuse, 0x2 ;  /* 0x00000002d40ab211 */ /* 0x0c4fe200078c10ff */
[----:B------:R0:W-:Y:S01]  /*9df0*/  @!P1 ST.E.64 desc[UR36][R8.64], R112 ;  /* 0x0000007008009985 */ /* 0x0001e2000c101b24 */
[----:B------:R-:W-:Y:S02]  /*9e00*/  ISETP.GE.AND P1, PT, R209, UR6, PT ;  /* 0x00000006d1007c0c */ /* 0x000fe4000bf26270 */
[----:B------:R-:W-:Y:S01]  /*9e10*/  @!P3 LEA.HI.X R11, R212, R3, R22, 0x2, P6 ;  /* 0x00000003d40bb211 */ /* 0x000fe200030f1416 */
[----:B------:R1:W-:Y:S01]  /*9e20*/  @!P4 ST.E.64 desc[UR36][R4.64], R116 ;  /* 0x000000740400c985 */ /* 0x0003e2000c101b24 */
[----:B---3--:R-:W-:-:S03]  /*9e30*/  @!P2 LEA R12, P4, R210, R2, 0x2 ;  /* 0x00000002d20ca211 */ /* 0x008fc600078810ff */
[----:B------:R2:W-:Y:S01]  /*9e40*/  @!P3 ST.E.64 desc[UR36][R10.64], R120 ;  /* 0x000000780a00b985 */ /* 0x0005e2000c101b24 */
[-C--:B------:R-:W-:Y:S02]  /*9e50*/  @!P2 LEA.HI.X R13, R210, R3.reuse, R20, 0x2, P4 ;  /* 0x00000003d20da211 */ /* 0x080fe400020f1414 */
[----:B------:R-:W-:Y:S02]  /*9e60*/  ISETP.GE.AND P4, PT, R207, UR6, PT ;  /* 0x00000006cf007c0c */ /* 0x000fe4000bf86270 */
[----:B------:R-:W-:Y:S01]  /*9e70*/  ISETP.GE.AND P3, PT, R17, UR6, PT ;  /* 0x0000000611007c0c */ /* 0x000fe2000bf66270 */
[----:B------:R3:W-:Y:S01]  /*9e80*/  @!P2 ST.E.64 desc[UR36][R12.64], R124 ;  /* 0x0000007c0c00a985 */ /* 0x0007e2000c101b24 */
[----:B----4-:R-:W-:Y:S02]  /*9e90*/  @!P1 LEA R14, P5, R209, R2, 0x2 ;  /* 0x00000002d10e9211 */ /* 0x010fe400078a10ff */
[----:B------:R-:W-:Y:S02]  /*9ea0*/  ISETP.GE.AND P2, PT, R19, UR6, PT ;  /* 0x0000000613007c0c */ /* 0x000fe4000bf46270 */
[----:B------:R-:W-:-:S02]  /*9eb0*/  @!P1 LEA.HI.X R15, R209, R3, R18, 0x2, P5 ;  /* 0x00000003d10f9211 */ /* 0x000fc400028f1412 */
[----:B0-----:R-:W-:Y:S02]  /*9ec0*/  SHF.R.S32.HI R9, RZ, 0x1f, R207 ;  /* 0x0000001fff097819 */ /* 0x001fe400000114cf */
[----:B-1----:R-:W-:Y:S01]  /*9ed0*/  SHF.R.S32.HI R5, RZ, 0x1f, R17 ;  /* 0x0000001fff057819 */ /* 0x002fe20000011411 */
[----:B------:R0:W-:Y:S01]  /*9ee0*/  @!P1 ST.E.64 desc[UR36][R14.64], R128 ;  /* 0x000000800e009985 */ /* 0x0001e2000c101b24 */
[----:B------:R-:W-:Y:S02]  /*9ef0*/  ISETP.GE.AND P1, PT, R21, UR6, PT ;  /* 0x0000000615007c0c */ /* 0x000fe4000bf26270 */
[-C--:B------:R-:W-:Y:S02]  /*9f00*/  @!P4 LEA R8, P5, R207, R2.reuse, 0x2 ;  /* 0x00000002cf08c211 */ /* 0x080fe400078a10ff */
[----:B------:R-:W-:Y:S02]  /*9f10*/  @!P3 LEA R4, P6, R17, R2, 0x2 ;  /* 0x000000021104b211 */ /* 0x000fe400078c10ff */
[----:B------:R-:W-:-:S02]  /*9f20*/  @!P4 LEA.HI.X R9, R207, R3, R9, 0x2, P5 ;  /* 0x00000003cf09c211 */ /* 0x000fc400028f1409 */
[----:B------:R-:W-:Y:S02]  /*9f30*/  ISETP.GE.AND P5, PT, R25, UR6, PT ;  /* 0x0000000619007c0c */ /* 0x000fe4000bfa6270 */
[-C--:B------:R-:W-:Y:S01]  /*9f40*/  @!P3 LEA.HI.X R5, R17, R3.reuse, R5, 0x2, P6 ;  /* 0x000000031105b211 */ /* 0x080fe200030f1405 */
[----:B------:R1:W-:Y:S01]  /*9f50*/  @!P4 ST.E.64 desc[UR36][R8.64], R132 ;  /* 0x000000840800c985 */ /* 0x0003e2000c101b24 */
[----:B--2---:R-:W-:Y:S02]  /*9f60*/  SHF.R.S32.HI R11, RZ, 0x1f, R19 ;  /* 0x0000001fff0b7819 */ /* 0x004fe40000011413 */
[C---:B------:R-:W-:Y:S01]  /*9f70*/  @!P2 LEA R10, P6, R19.reuse, R2, 0x2 ;  /* 0x00000002130aa211 */ /* 0x040fe200078c10ff */
[----:B------:R1:W-:Y:S01]  /*9f80*/  @!P3 ST.E.64 desc[UR36][R4.64], R136 ;  /* 0x000000880400b985 */ /* 0x0003e2000c101b24 */
[----:B---3--:R-:W-:Y:S02]  /*9f90*/  SHF.R.S32.HI R13, RZ, 0x1f, R21 ;  /* 0x0000001fff0d7819 */ /* 0x008fe40000011415 */
[----:B------:R-:W-:-:S02]  /*9fa0*/  @!P2 LEA.HI.X R11, R19, R3, R11, 0x2, P6 ;  /* 0x00000003130ba211 */ /* 0x000fc400030f140b */
[CC--:B------:R-:W-:Y:S02]  /*9fb0*/  @!P1 LEA R12, P6, R21.reuse, R2.reuse, 0x2 ;  /* 0x00000002150c9211 */ /* 0x0c0fe400078c10ff */
[----:B0-----:R-:W-:Y:S01]  /*9fc0*/  SHF.R.S32.HI R14, RZ, 0x1f, R25 ;  /* 0x0000001fff0e7819 */ /* 0x001fe20000011419 */
[----:B------:R1:W-:Y:S01]  /*9fd0*/  @!P2 ST.E.64 desc[UR36][R10.64], R140 ;  /* 0x0000008c0a00a985 */ /* 0x0003e2000c101b24 */
[----:B------:R-:W-:Y:S02]  /*9fe0*/  @!P1 LEA.HI.X R13, R21, R3, R13, 0x2, P6 ;  /* 0x00000003150d9211 */ /* 0x000fe400030f140d */
[----:B------:R-:W-:-:S03]  /*9ff0*/  @!P5 LEA R2, P6, R25, R2, 0x2 ;  /* 0x000000021902d211 */ /* 0x000fc600078c10ff */
[----:B------:R1:W-:Y:S01]  /*a000*/  @!P1 ST.E.64 desc[UR36][R12.64], R144 ;  /* 0x000000900c009985 */ /* 0x0003e2000c101b24 */
[----:B------:R-:W-:-:S05]  /*a010*/  @!P5 LEA.HI.X R3, R25, R3, R14, 0x2, P6 ;  /* 0x000000031903d211 */ /* 0x000fca00030f140e */
[----:B------:R1:W-:Y:S04]  /*a020*/  @!P5 ST.E.64 desc[UR36][R2.64], R148 ;  /* 0x000000940200d985 */ /* 0x0003e8000c101b24 */
.L_x_10207:
[----:B------:R-:W-:Y:S05]  /*a030*/  BSYNC B1 ;  /* 0x0000000000017941 */ /* 0x000fea0003800000 */
.L_x_10206:
[----:B-12---:R0:W1:Y:S04]  /*a040*/  SHFL.IDX PT, R3, R7, 0x1, 0x1c1f ;  /* 0x003c1f0007037f89 */ /* 0x00606800000e0000 */
[----:B------:R0:W2:Y:S01]  /*a050*/  SHFL.IDX PT, R2, R0, 0x1, 0x1c1f ;  /* 0x003c1f0000027f89 */ /* 0x0000a200000e0000 */
[----:B------:R-:W-:Y:S05]  /*a060*/  @P0 BRA `(.L_x_10205) ;  /* 0x0000001400e40947 */ /* 0x000fea0003800000 */
[----:B------:R-:W-:Y:S01]  /*a070*/  ULDC UR6, c[0x0][0xbc8] ;  /* 0x0002f20000067ab9 */ /* 0x000fe20000000800 */
[C---:B------:R-:W-:Y:S01]  /*a080*/  VIADD R19, R23.reuse, 0xe8 ;  /* 0x000000e817137836 */ /* 0x040fe20000000000 */
[----:B------:R-:W-:Y:S01]  /*a090*/  ISETP.GE.AND P5, PT, R180, UR6, PT ;  /* 0x00000006b4007c0c */ /* 0x000fe2000bfa6270 */
[C---:B0-----:R-:W-:Y:S01]  /*a0a0*/  VIADD R7, R23.reuse, 0xf0 ;  /* 0x000000f017077836 */ /* 0x041fe20000000000 */
[----:B------:R-:W-:Y:S02]  /*a0b0*/  ISETP.GE.AND P4, PT, R23, UR6, PT ;  /* 0x0000000617007c0c */ /* 0x000fe4000bf86270 */
[----:B------:R-:W-:Y:S02]  /*a0c0*/  ISETP.GE.AND P2, PT, R178, UR6, PT ;  /* 0x00000006b2007c0c */ /* 0x000fe4000bf46270 */
[----:B------:R-:W-:Y:S02]  /*a0d0*/  ISETP.GE.AND P1, PT, R176, UR6, PT ;  /* 0x00000006b0007c0c */ /* 0x000fe4000bf26270 */
[----:B------:R-:W-:-:S02]  /*a0e0*/  ISETP.GE.AND P0, PT, R174, UR6, PT ;  /* 0x00000006ae007c0c */ /* 0x000fc4000bf06270 */
[----:B------:R-:W-:-:S03]  /*a0f0*/  SHF.R.S32.HI R0, RZ, 0x1f, R207 ;  /* 0x0000001fff007819 */ /* 0x000fc600000114cf */
[CC--:B--2---:R-:W-:Y:S02]  /*a100*/  @!P5 LEA R8, P3, R180.reuse, R2.reuse, 0x2 ;  /* 0x00000002b408d211 */ /* 0x0c4fe400078610ff */
[----:B-1----:R-:W-:Y:S02]  /*a110*/  @!P4 IMAD.WIDE R4, R23, 0x4, R2 ;  /* 0x000000041704c825 */ /* 0x002fe400078e0202 */
[-C--:B------:R-:W-:Y:S02]  /*a120*/  @!P5 LEA.HI.X R9, R180, R3.reuse, R181, 0x2, P3 ;  /* 0x00000003b409d211 */ /* 0x080fe400018f14b5 */
[-C--:B------:R-:W-:Y:S01]  /*a130*/  @!P2 LEA R10, P6, R178, R2.reuse, 0x2 ;  /* 0x00000002b20aa211 */ /* 0x080fe200078c10ff */
[----:B------:R0:W-:Y:S01]  /*a140*/  @!P4 ST.E.64 desc[UR36][R4.64], R26 ;  /* 0x0000001a0400c985 */ /* 0x0001e2000c101b24 */
[----:B------:R-:W-:Y:S02]  /*a150*/  ISETP.GE.AND P3, PT, R16, UR6, PT ;  /* 0x0000000610007c0c */ /* 0x000fe4000bf66270 */
[----:B------:R-:W-:Y:S01]  /*a160*/  @!P2 LEA.HI.X R11, R178, R3, R179, 0x2, P6 ;  /* 0x00000003b20ba211 */ /* 0x000fe200030f14b3 */
[----:B------:R1:W-:Y:S01]  /*a170*/  @!P5 ST.E.64 desc[UR36][R8.64], R30 ;  /* 0x0000001e0800d985 */ /* 0x0003e2000c101b24 */
[----:B------:R-:W-:-:S02]  /*a180*/  @!P1 LEA R12, P5, R176, R2, 0x2 ;  /* 0x00000002b00c9211 */ /* 0x000fc400078a10ff */
[----:B------:R-:W-:Y:S01]  /*a190*/  ISETP.GE.AND P4, PT, R171, UR6, PT ;  /* 0x00000006ab007c0c */ /* 0x000fe2000bf86270 */
[----:B------:R2:W-:Y:S01]  /*a1a0*/  @!P2 ST.E.64 desc[UR36][R10.64], R34 ;  /* 0x000000220a00a985 */ /* 0x0005e2000c101b24 */
[-C--:B------:R-:W-:Y:S02]  /*a1b0*/  @!P0 LEA R14, P6, R174, R2.reuse, 0x2 ;  /* 0x00000002ae0e8211 */ /* 0x080fe400078c10ff */
        /* <DEDUP_REMOVED lines=8> */
[-C--:B-1----:R-:W-:Y:S02]  /*a240*/  @!P4 LEA R8, P2, R171, R2.reuse, 0x2 ;  /* 0x00000002ab08c211 */ /* 0x082fe400078410ff */
[-C--:B------:R-:W-:Y:S02]  /*a250*/  @!P3 LEA.HI.X R5, R16, R3.reuse, R173, 0x2, P6 ;  /* 0x000000031005b211 */ /* 0x080fe400030f14ad */
[----:B------:R-:W-:Y:S02]  /*a260*/  @!P5 LEA R16, P6, R169, R2, 0x2 ;  /* 0x00000002a910d211 */ /* 0x000fe400078c10ff */
[----:B------:R-:W-:Y:S01]  /*a270*/  @!P4 LEA.HI.X R9, R171, R3, R172, 0x2, P2 ;  /* 0x00000003ab09c211 */ /* 0x000fe200010f14ac */
[----:B------:R1:W-:Y:S01]  /*a280*/  @!P3 ST.E.64 desc[UR36][R4.64], R46 ;  /* 0x0000002e0400b985 */ /* 0x0003e2000c101b24 */
[----:B------:R-:W-:-:S02]  /*a290*/  ISETP.GE.AND P2, PT, R228, UR6, PT ;  /* 0x00000006e4007c0c */ /* 0x000fc4000bf46270 */
[-C--:B------:R-:W-:Y:S01]  /*a2a0*/  @!P5 LEA.HI.X R17, R169, R3.reuse, R170, 0x2, P6 ;  /* 0x00000003a911d211 */ /* 0x080fe200030f14aa */
[----:B------:R4:W-:Y:S01]  /*a2b0*/  @!P4 ST.E.64 desc[UR36][R8.64], R50 ;  /* 0x000000320800c985 */ /* 0x0009e2000c101b24 */
[-C--:B--2---:R-:W-:Y:S02]  /*a2c0*/  @!P0 LEA R10, P4, R167, R2.reuse, 0x2 ;  /* 0x00000002a70a8211 */ /* 0x084fe400078810ff */
        /* <DEDUP_REMOVED lines=30> */
[----:B------:R-:W-:Y:S02]  /*a4b0*/  @!P0 LEA.HI.X R11, R224, R3, R161, 0x2, P6 ;  /* 0x00000003e00b8211 */ /* 0x000fe400030f14a1 */
[----:B-1----:R-:W-:-:S03]  /*a4c0*/  @!P2 LEA R14, P6, R222, R2, 0x2 ;  /* 0x00000002de0ea211 */ /* 0x002fc600078c10ff */
[----:B------:R1:W-:Y:S01]  /*a4d0*/  @!P0 ST.E.64 desc[UR36][R10.64], R82 ;  /* 0x000000520a008985 */ /* 0x0003e2000c101b24 */
[-C--:B------:R-:W-:Y:S02]  /*a4e0*/  @!P2 LEA.HI.X R15, R222, R3.reuse, R159, 0x2, P6 ;  /* 0x00000003de0fa211 */ /* 0x080fe400030f149f */
[-C--:B--2---:R-:W-:Y:S01]  /*a4f0*/  @!P4 LEA R8, P0, R220, R2.reuse, 0x2 ;  /* 0x00000002dc08c211 */ /* 0x084fe200078010ff */
[----:B------:R2:W-:Y:S01]  /*a500*/  @!P1 ST.E.64 desc[UR36][R12.64], R86 ;  /* 0x000000560c009985 */ /* 0x0005e2000c101b24 */
[-C--:B------:R-:W-:Y:S02]  /*a510*/  @!P5 LEA R4, P1, R221, R2.reuse, 0x2 ;  /* 0x00000002dd04d211 */ /* 0x080fe400078210ff */
[----:B0-----:R-:W-:Y:S01]  /*a520*/  @!P3 LEA R16, P6, R219, R2, 0x2 ;  /* 0x00000002db10b211 */ /* 0x001fe200078c10ff */
[----:B------:R0:W-:Y:S01]  /*a530*/  @!P2 ST.E.64 desc[UR36][R14.64], R90 ;  /* 0x0000005a0e00a985 */ /* 0x0001e2000c101b24 */
[----:B------:R-:W-:Y:S02]  /*a540*/  ISETP.GE.AND P2, PT, R218, UR6, PT ;  /* 0x00000006da007c0c */ /* 0x000fe4000bf46270 */
        /* <DEDUP_REMOVED lines=8> */
[----:B-1----:R-:W-:Y:S01]  /*a5d0*/  @!P2 LEA R10, P6, R218, R2, 0x2 ;  /* 0x00000002da0aa211 */ /* 0x002fe200078c10ff */
[----:B------:R1:W-:Y:S01]  /*a5e0*/  @!P3 ST.E.64 desc[UR36][R16.64], R102 ;  /* 0x000000661000b985 */ /* 0x0003e2000c101b24 */
[----:B------:R-:W-:-:S02]  /*a5f0*/  ISETP.GE.AND P3, PT, R213, UR6, PT ;  /* 0x00000006d5007c0c */ /* 0x000fc4000bf66270 */
[CC--:B--2---:R-:W-:Y:S02]  /*a600*/  @!P1 LEA R12, P5, R217.reuse, R2.reuse, 0x2 ;  /* 0x00000002d90c9211 */ /* 0x0c4fe400078a10ff */
[-C--:B------:R-:W-:Y:S02]  /*a610*/  @!P2 LEA.HI.X R11, R218, R3.reuse, R155, 0x2, P6 ;  /* 0x00000003da0ba211 */ /* 0x080fe400030f149b */
        /* <DEDUP_REMOVED lines=19> */
[-C--:B--2---:R-:W-:Y:S02]  /*a750*/  @!P1 LEA R12, P6, R209, R2.reuse, 0x2 ;  /* 0x00000002d10c9211 */ /* 0x084fe400078c10ff */
[-C--:B------:R-:W-:Y:S02]  /*a760*/  @!P2 LEA.HI.X R11, R210, R3.reuse, R20, 0x2, P5 ;  /* 0x00000003d20ba211 */ /* 0x080fe400028f1414 */
[----:B-1----:R-:W-:Y:S02]  /*a770*/  @!P0 LEA R14, P5, R207, R2, 0x2 ;  /* 0x00000002cf0e8211 */ /* 0x002fe400078a10ff */
[-C--:B------:R-:W-:Y:S01]  /*a780*/  @!P1 LEA.HI.X R13, R209, R3.reuse, R18, 0x2, P6 ;  /* 0x00000003d10d9211 */ /* 0x080fe200030f1412 */
[----:B------:R0:W-:Y:S01]  /*a790*/  @!P2 ST.E.64 desc[UR36][R10.64], R126 ;  /* 0x0000007e0a00a985 */ /* 0x0001e2000c101b24 */
[----:B------:R-:W-:Y:S02]  /*a7a0*/  ISETP.GE.AND P6, PT, R7, UR6, PT ;  /* 0x0000000607007c0c */ /* 0x000fe4000bfc6270 */
[----:B------:R-:W-:Y:S01]  /*a7b0*/  @!P0 LEA.HI.X R15, R207, R3, R0, 0x2, P5 ;  /* 0x00000003cf0f8211 */ /* 0x000fe200028f1400 */
[----:B------:R0:W-:Y:S01]  /*a7c0*/  @!P1 ST.E.64 desc[UR36][R12.64], R130 ;  /* 0x000000820c009985 */ /* 0x0001e2000c101b24 */
[----:B---3--:R-:W-:-:S02]  /*a7d0*/  SHF.R.S32.HI R5, RZ, 0x1f, R17 ;  /* 0x0000001fff057819 */ /* 0x008fc40000011411 */
[CC--:B------:R-:W-:Y:S01]  /*a7e0*/  @!P4 LEA R4, P5, R17.reuse, R2.reuse, 0x2 ;  /* 0x000000021104c211 */ /* 0x0c0fe200078a10ff */
[----:B------:R0:W-:Y:S01]  /*a7f0*/  @!P0 ST.E.64 desc[UR36][R14.64], R134 ;  /* 0x000000860e008985 */ /* 0x0001e2000c101b24 */
[----:B------:R-:W-:Y:S02]  /*a800*/  SHF.R.S32.HI R0, RZ, 0x1f, R19 ;  /* 0x0000001fff007819 */ /* 0x000fe40000011413 */
[----:B------:R-:W-:Y:S02]  /*a810*/  @!P4 LEA.HI.X R5, R17, R3, R5, 0x2, P5 ;  /* 0x000000031105c211 */ /* 0x000fe400028f1405 */
[----:B----4-:R-:W-:-:S03]  /*a820*/  @!P3 LEA R8, P5, R19, R2, 0x2 ;  /* 0x000000021308b211 */ /* 0x010fc600078a10ff */
[----:B------:R0:W-:Y:S01]  /*a830*/  @!P4 ST.E.64 desc[UR36][R4.64], R138 ;  /* 0x0000008a0400c985 */ /* 0x0001e2000c101b24 */
[-C--:B------:R-:W-:Y:S02]  /*a840*/  @!P3 LEA.HI.X R9, R19, R3.reuse, R0, 0x2, P5 ;  /* 0x000000031309b211 */ /* 0x080fe400028f1400 */
[----:B------:R-:W-:Y:S02]  /*a850*/  SHF.R.S32.HI R0, RZ, 0x1f, R7 ;  /* 0x0000001fff007819 */ /* 0x000fe40000011407 */
[C---:B------:R-:W-:Y:S01]  /*a860*/  @!P6 LEA R16, P5, R7.reuse, R2, 0x2 ;  /* 0x000000020710e211 */ /* 0x040fe200078a10ff */
[----:B------:R0:W-:Y:S03]  /*a870*/  @!P3 ST.E.64 desc[UR36][R8.64], R142 ;  /* 0x0000008e0800b985 */ /* 0x0001e6000c101b24 */
[----:B------:R-:W-:Y:S01]  /*a880*/  @!P6 LEA.HI.X R17, R7, R3, R0, 0x2, P5 ;  /* 0x000000030711e211 */ /* 0x000fe200028f1400 */
[----:B------:R-:W-:-:S04]  /*a890*/  VIADD R7, R23, 0xf8 ;  /* 0x000000f817077836 */ /* 0x000fc80000000000 */
[----:B------:R0:W-:Y:S01]  /*a8a0*/  @!P6 ST.E.64 desc[UR36][R16.64], R146 ;  /* 0x000000921000e985 */ /* 0x0001e2000c101b24 */
[----:B------:R-:W-:-:S13]  /*a8b0*/  ISETP.GE.AND P0, PT, R7, UR6, PT ;  /* 0x0000000607007c0c */ /* 0x000fda000bf06270 */
[----:B0-----:R-:W-:Y:S05]  /*a8c0*/  @P0 BRA `(.L_x_10205) ;  /* 0x0000000c00cc0947 */ /* 0x001fea0003800000 */
[----:B------:R-:W-:Y:S02]  /*a8d0*/  LEA R2, P0, R7, R2, 0x2 ;  /* 0x0000000207027211 */ /* 0x000fe400078010ff */
[----:B------:R-:W-:-:S04]  /*a8e0*/  SHF.R.S32.HI R0, RZ, 0x1f, R7 ;  /* 0x0000001fff007819 */ /* 0x000fc80000011407 */
[----:B------:R-:W-:-:S05]  /*a8f0*/  LEA.HI.X R3, R7, R3, R0, 0x2, P0 ;  /* 0x0000000307037211 */ /* 0x000fca00000f1400 */
[----:B------:R0:W-:Y:S01]  /*a900*/  ST.E.64 desc[UR36][R2.64], R150 ;  /* 0x0000009602007985 */ /* 0x0001e2000c101b24 */
[----:B------:R-:W-:Y:S05]  /*a910*/  BRA `(.L_x_10205) ;  /* 0x0000000c00b87947 */ /* 0x000fea0003800000 */
.L_x_10196:
[----:B------:R-:W1:Y:S01]  /*a920*/  LDC.64 R4, c[0x0][0xd00] ;  /* 0x00034000ff047b82 */ /* 0x000e620000000a00 */
[----:B------:R-:W-:Y:S01]  /*a930*/  ULDC.64 UR6, c[0x0][0xd08] ;  /* 0x0003420000067ab9 */ /* 0x000fe20000000a00 */
[----:B------:R-:W-:Y:S01]  /*a940*/  IMAD.MOV.U32 R7, RZ, RZ, RZ ;  /* 0x000000ffff077224 */ /* 0x000fe200078e00ff */
[----:B------:R-:W-:-:S04]  /*a950*/  ISETP.NE.U32.AND P1, PT, RZ, UR6, PT ;  /* 0x00000006ff007c0c */ /* 0x000fc8000bf25070 */
[----:B------:R-:W-:Y:S01]  /*a960*/  ISETP.NE.AND.EX P1, PT, RZ, UR7, PT, P1 ;  /* 0x00000007ff007c0c */ /* 0x000fe2000bf25310 */
[----:B------:R-:W2:Y:S01]  /*a970*/  LDC.64 R2, c[0x0][0xd00] ;  /* 0x00034000ff027b82 */ /* 0x000ea20000000a00 */
[----:B-1----:R-:W-:-:S04]  /*a980*/  ISETP.NE.U32.AND P0, PT, R4, RZ, PT ;  /* 0x000000ff0400720c */ /* 0x002fc80003f05070 */
[----:B------:R-:W-:Y:S01]  /*a990*/  ISETP.NE.AND.EX P0, PT, R5, RZ, PT, P0 ;  /* 0x000000ff0500720c */ /* 0x000fe20003f05300 */
[----:B--2---:R-:W-:-:S06]  /*a9a0*/  IMAD.WIDE R4, R204, 0x4, R2 ;  /* 0x00000004cc047825 */ /* 0x004fcc00078e0202 */
[C---:B------:R-:W-:Y:S01]  /*a9b0*/  @P1 LEA R2, P2, R204.reuse, UR6, 0x2 ;  /* 0x00000006cc021c11 */ /* 0x040fe2000f8410ff */
[----:B------:R-:W-:Y:S02]  /*a9c0*/  ULDC UR6, c[0x0][0xb88] ;  /* 0x0002e20000067ab9 */ /* 0x000fe40000000800 */
[----:B------:R-:W-:Y:S01]  /*a9d0*/  IMAD.U32 R0, RZ, RZ, UR6 ;  /* 0x00000006ff007e24 */ /* 0x000fe2000f8e00ff */
[----:B------:R-:W-:Y:S02]  /*a9e0*/  @P1 LEA.HI.X R3, R204, UR7, R208, 0x2, P2 ;  /* 0x00000007cc031c11 */ /* 0x000fe400090f14d0 */
[----:B------:R1:W5:Y:S04]  /*a9f0*/  @P0 LDG.E R7, desc[UR36][R4.64] ;  /* 0x0000002404070981 */ /* 0x000368000c1e1900 */
[----:B------:R1:W5:Y:S01]  /*aa00*/  @P1 LDG.E R0, desc[UR36][R2.64] ;  /* 0x0000002402001981 */ /* 0x000362000c1e1900 */
[----:B------:R-:W-:Y:S01]  /*aa10*/  ISETP.NE.AND P2, PT, R206, RZ, PT ;  /* 0x000000ffce00720c */ /* 0x000fe20003f45270 */
[----:B------:R-:W2:-:S12]  /*aa20*/  S2R R8, SR_TID.X ;  /* 0x0000000000087919 */ /* 0x000e980000002100 */
[----:B------:R-:W3:Y:S01]  /*aa30*/  @!P2 LDC R206, c[0x0][0xbd4] ;  /* 0x0002f500ffceab82 */ /* 0x000ee20000000800 */
[----:B--2---:R-:W-:Y:S01]  /*aa40*/  VIADD R22, R8, 0xffffff80 ;  /* 0xffffff8008167836 */ /* 0x004fe20000000000 */
[----:B---3--:R-:W-:-:S04]  /*aa50*/  ISETP.GT.AND P2, PT, R206, 0x1, PT ;  /* 0x00000001ce00780c */ /* 0x008fc80003f44270 */
[----:B------:R-:W-:Y:S01]  /*aa60*/  ISETP.GT.AND P3, PT, R22, 0x7f, PT ;  /* 0x0000007f1600780c */ /* 0x000fe20003f64270 */
[----:B-1----:R-:W-:-:S12]  /*aa70*/  @P1 BRA `(.L_x_10208) ;  /* 0x0000000000101947 */ /* 0x002fd80003800000 */
[----:B------:R-:W-:Y:S05]  /*aa80*/  @!P0 BRA `(.L_x_10208) ;  /* 0x00000000000c8947 */ /* 0x000fea0003800000 */
[----:B------:R-:W2:Y:S04]  /*aa90*/  LDG.E R3, desc[UR36][R4.64] ;  /* 0x0000002404037981 */ /* 0x000ea8000c1e1900 */
[----:B-----5:R-:W2:Y:S02]  /*aaa0*/  LDG.E R0, desc[UR36][R4.64+0x4] ;  /* 0x0000042404007981 */ /* 0x020ea4000c1e1900 */
[----:B--2---:R-:W-:-:S07]  /*aab0*/  IMAD.IADD R0, R0, 0x1, -R3 ;  /* 0x0000000100007824 */ /* 0x004fce00078e0a03 */
.L_x_10208:
[----:B------:R-:W-:Y:S01]  /*aac0*/  BSSY B1, `(.L_x_10209) ;  /* 0x000003b000017945 */ /* 0x000fe20003800000 */
[----:B------:R-:W-:Y:S02]  /*aad0*/  SEL R21, R204, RZ, !P0 ;  /* 0x000000ffcc157207 */ /* 0x000fe40004000000 */
[----:B------:R-:W-:Y:S02]  /*aae0*/  SEL R208, R208, RZ, !P0 ;  /* 0x000000ffd0d07207 */ /* 0x000fe40004000000 */
[----:B-----5:R-:W-:Y:S01]  /*aaf0*/  SHF.R.S32.HI R18, RZ, 0x1f, R7 ;  /* 0x0000001fff127819 */ /* 0x020fe20000011407 */
[----:B------:R-:W-:Y:S06]  /*ab00*/  @P3 BRA `(.L_x_10210) ;  /* 0x0000000000d83947 */ /* 0x000fec0003800000 */
[----:B------:R-:W2:Y:S01]  /*ab10*/  LDL R2, [R1+0x1c] ;  /* 0x00001c0001027983 */ /* 0x000ea20000100800 */
[----:B------:R-:W1:Y:S01]  /*ab20*/  LDC R27, c[0x0][0xce8] ;  /* 0x00033a00ff1b7b82 */ /* 0x000e620000000800 */
[----:B--2---:R-:W-:Y:S02]  /*ab30*/  R2UR UR6, R2 ;  /* 0x00000000020672ca */ /* 0x004fe400000e0000 */
[----:B------:R-:W2:Y:S11]  /*ab40*/  S2R R2, SR_TID.X ;  /* 0x0000000000027919 */ /* 0x000eb60000002100 */
[----:B------:R-:W-:-:S04]  /*ab50*/  IMAD.U32 R3, RZ, RZ, UR6 ;  /* 0x00000006ff037e24 */ /* 0x000fc8000f8e00ff */
[----:B--2---:R-:W-:Y:S02]  /*ab60*/  IMAD R2, R3, 0x80, R2 ;  /* 0x0000008003027824 */ /* 0x004fe400078e0202 */
[----:B-1----:R-:W-:Y:S02]  /*ab70*/  IMAD R3, R0, R27, RZ ;  /* 0x0000001b00037224 */ /* 0x002fe400078e02ff */
[----:B------:R-:W-:-:S05]  /*ab80*/  VIADD R20, R2, 0xffffff80 ;  /* 0xffffff8002147836 */ /* 0x000fca0000000000 */
[----:B------:R-:W-:-:S13]  /*ab90*/  ISETP.GE.AND P0, PT, R20, R3, PT ;  /* 0x000000031400720c */ /* 0x000fda0003f06270 */
[----:B------:R-:W-:Y:S05]  /*aba0*/  @P0 BRA `(.L_x_10210) ;  /* 0x0000000000b00947 */ /* 0x000fea0003800000 */
[----:B------:R-:W2:Y:S01]  /*abb0*/  LDL.LU R26, [R1+0x18] ;  /* 0x00001800011a7983 */ /* 0x000ea20000300800 */
[----:B------:R-:W-:Y:S01]  /*abc0*/  ISETP.NE.AND P1, PT, R27, 0x1, PT ;  /* 0x000000011b00780c */ /* 0x000fe20003f25270 */
[----:B------:R-:W-:Y:S01]  /*abd0*/  IMAD.MOV.U32 R16, RZ, RZ, 0xab8 ;  /* 0x00000ab8ff107424 */ /* 0x000fe200078e00ff */
[----:B------:R-:W-:Y:S01]  /*abe0*/  ISETP.GT.AND P0, PT, R206, 0x1, PT ;  /* 0x00000001ce00780c */ /* 0x000fe20003f04270 */
[----:B------:R-:W1:Y:S01]  /*abf0*/  LDC.64 R24, c[0x0][0xca8] ;  /* 0x00032a00ff187b82 */ /* 0x000e620000000a00 */
[----:B------:R-:W-:Y:S02]  /*ac00*/  IMAD.MOV.U32 R15, RZ, RZ, R20 ;  /* 0x000000ffff0f7224 */ /* 0x000fe400078e0014 */
[----:B------:R-:W-:-:S05]  /*ac10*/  SEL R16, R16, 0xa78, P0 ;  /* 0x00000a7810107807 */ /* 0x000fca0000000000 */
[----:B------:R-:W3:Y:S08]  /*ac20*/  LDC.64 R4, c[0x0][R16+0x220] ;  /* 0x0000880010047b82 */ /* 0x000ef00000000a00 */
[----:B------:R-:W4:Y:S08]  /*ac30*/  @P1 LDC R13, c[0x0][0xcec] ;  /* 0x00033b00ff0d1b82 */ /* 0x000f300000000800 */
[----:B------:R-:W5:Y:S08]  /*ac40*/  LDC.64 R2, c[0x0][R16+0x218] ;  /* 0x0000860010027b82 */ /* 0x000f700000000a00 */
[----:B------:R-:W1:Y:S01]  /*ac50*/  @P1 LDC R19, c[0x0][0xcf0] ;  /* 0x00033c00ff131b82 */ /* 0x000e620000000800 */
[----:B---3--:R-:W-:-:S07]  /*ac60*/  IMAD R5, R5, R21, RZ ;  /* 0x0000001505057224 */ /* 0x008fce00078e02ff */
[----:B------:R-:W3:Y:S01]  /*ac70*/  LDC.64 R8, c[0x0][R16+0x228] ;  /* 0x00008a0010087b82 */ /* 0x000ee20000000a00 */
[----:B----4-:R-:W-:-:S04]  /*ac80*/  @P1 IMAD.HI.U32 R14, R20, R13, RZ ;  /* 0x0000000d140e1227 */ /* 0x010fc800078e00ff */
[----:B------:R-:W-:-:S03]  /*ac90*/  IMAD.WIDE.U32 R12, R4, R21, RZ ;  /* 0x00000015040c7225 */ /* 0x000fc600078e00ff */
[----:B0-----:R-:W0:Y:S01]  /*aca0*/  LDC.64 R10, c[0x0][R16+0x210] ;  /* 0x00008400100a7b82 */ /* 0x001e220000000a00 */
[-C--:B-----5:R-:W-:Y:S02]  /*acb0*/  IMAD R17, R3, R205.reuse, RZ ;  /* 0x000000cd03117224 */ /* 0x0a0fe400078e02ff */
[----:B------:R-:W-:-:S04]  /*acc0*/  IMAD.WIDE.U32 R2, R2, R205, RZ ;  /* 0x000000cd02027225 */ /* 0x000fc800078e00ff */
[----:B------:R-:W-:Y:S01]  /*acd0*/  IMAD.IADD R17, R3, 0x1, R17 ;  /* 0x0000000103117824 */ /* 0x000fe200078e0211 */
[----:B-1----:R-:W-:Y:S01]  /*ace0*/  @P1 SHF.R.U32.HI R15, RZ, R19, R14 ;  /* 0x00000013ff0f1219 */ /* 0x002fe2000001160e */
[----:B------:R-:W-:Y:S01]  /*acf0*/  IMAD R19, R4, R208, R5 ;  /* 0x000000d004137224 */ /* 0x000fe200078e0205 */
[----:B------:R-:W1:Y:S01]  /*ad00*/  @!P0 LDC R24, c[0x0][0xc50] ;  /* 0x00031400ff188b82 */ /* 0x000e620000000800 */
[----:B------:R-:W-:Y:S02]  /*ad10*/  IADD3 R4, P1, P3, R12, R2, R7 ;  /* 0x000000020c047210 */ /* 0x000fe40007b3e007 */
[----:B------:R-:W-:Y:S02]  /*ad20*/  IMAD.IADD R19, R13, 0x1, R19 ;  /* 0x000000010d137824 */ /* 0x000fe400078e0213 */
[----:B------:R-:W-:-:S03]  /*ad30*/  IMAD.MOV R12, RZ, RZ, -R15 ;  /* 0x000000ffff0c7224 */ /* 0x000fc600078e0a0f */
[----:B------:R-:W4:Y:S01]  /*ad40*/  @!P0 LDC R25, c[0x0][0xc54] ;  /* 0x00031500ff198b82 */ /* 0x000f220000000800 */
[----:B--2---:R-:W-:-:S05]  /*ad50*/  SEL R5, R26, RZ, P0 ;  /* 0x000000ff1a057207 */ /* 0x004fca0000000000 */
[----:B---3--:R-:W-:Y:S01]  /*ad60*/  IMAD.WIDE.U32 R2, R8, R5, RZ ;  /* 0x0000000508027225 */ /* 0x008fe200078e00ff */
[----:B------:R-:W-:-:S03]  /*ad70*/  IADD3.X R8, R19, R17, R18, P1, P3 ;  /* 0x0000001113087210 */ /* 0x000fc60000fe6412 */
[----:B------:R-:W-:Y:S01]  /*ad80*/  IMAD R9, R9, R5, RZ ;  /* 0x0000000509097224 */ /* 0x000fe200078e02ff */
[----:B------:R-:W-:Y:S01]  /*ad90*/  IADD3 R2, P0, P1, R15, R4, R2 ;  /* 0x000000040f027210 */ /* 0x000fe2000791e002 */
[----:B------:R-:W-:Y:S01]  /*ada0*/  IMAD R5, R27, R12, R20 ;  /* 0x0000000c1b057224 */ /* 0x000fe200078e0214 */
[----:B------:R-:W-:Y:S01]  /*adb0*/  SHF.R.S32.HI R15, RZ, 0x1f, R15 ;  /* 0x0000001fff0f7819 */ /* 0x000fe2000001140f */
[----:B------:R-:W-:Y:S02]  /*adc0*/  IMAD.IADD R9, R3, 0x1, R9 ;  /* 0x0000000103097824 */ /* 0x000fe400078e0209 */
[----:B0-----:R-:W-:-:S03]  /*add0*/  IMAD R4, R11, R5, RZ ;  /* 0x000000050b047224 */ /* 0x001fc600078e02ff */
[----:B------:R-:W-:Y:S02]  /*ade0*/  IADD3.X R3, R15, R8, R9, P0, P1 ;  /* 0x000000080f037210 */ /* 0x000fe400007e2409 */
[----:B------:R-:W-:Y:S01]  /*adf0*/  SHF.R.S32.HI R9, RZ, 0x1f, R5 ;  /* 0x0000001fff097819 */ /* 0x000fe20000011405 */
[----:B------:R-:W-:-:S04]  /*ae00*/  IMAD.WIDE.U32 R2, R10, R5, R2 ;  /* 0x000000050a027225 */ /* 0x000fc800078e0002 */
[----:B------:R-:W-:Y:S01]  /*ae10*/  IMAD R9, R10, R9, R4 ;  /* 0x000000090a097224 */ /* 0x000fe200078e0204 */
[----:B-1----:R-:W-:-:S03]  /*ae20*/  LEA R4, P0, R2, R24, 0x2 ;  /* 0x0000001802047211 */ /* 0x002fc600078010ff */
[----:B------:R-:W-:-:S05]  /*ae30*/  IMAD.IADD R3, R3, 0x1, R9 ;  /* 0x0000000103037824 */ /* 0x000fca00078e0209 */
[----:B----4-:R-:W-:Y:S01]  /*ae40*/  LEA.HI.X R5, R2, R25, R3, 0x2, P0 ;  /* 0x0000001902057211 */ /* 0x010fe200000f1403 */
[----:B------:R-:W-:-:S05]  /*ae50*/  IMAD.MOV.U32 R3, RZ, RZ, -0x800000 ;  /* 0xff800000ff037424 */ /* 0x000fca00078e00ff */
[----:B------:R1:W-:Y:S02]  /*ae60*/  STG.E desc[UR36][R4.64], R3 ;  /* 0x0000000304007986 */ /* 0x0003e4000c101924 */
.L_x_10210:
[----:B------:R-:W-:Y:S05]  /*ae70*/  BSYNC B1 ;  /* 0x0000000000017941 */ /* 0x000fea0003800000 */
.L_x_10209:
[----:B------:R-:W-:Y:S05]  /*ae80*/  @P2 BRA `(.L_x_10205) ;  /* 0x00000008005c2947 */ /* 0x000fea0003800000 */
[----:B------:R-:W2:Y:S01]  /*ae90*/  LDL.LU R2, [R1+0x1c] ;  /* 0x00001c0001027983 */ /* 0x000ea20000300800 */
[----:B0-----:R-:W0:Y:S01]  /*aea0*/  LDC R11, c[0x0][0xce8] ;  /* 0x00033a00ff0b7b82 */ /* 0x001e220000000800 */
[----:B-1----:R-:W-:Y:S01]  /*aeb0*/  SHF.R.S32.HI R3, RZ, 0x1f, R22 ;  /* 0x0000001fff037819 */ /* 0x002fe20000011416 */
[----:B------:R-:W-:Y:S01]  /*aec0*/  ULDC.64 UR6, c[0x0][0xba0] ;  /* 0x0002e80000067ab9 */ /* 0x000fe20000000a00 */
[----:B------:R-:W-:Y:S02]  /*aed0*/  BSSY B1, `(.L_x_10211) ;  /* 0x0000050000017945 */ /* 0x000fe40003800000 */
[----:B------:R-:W-:-:S04]  /*aee0*/  LEA.HI R4, R3, R22, RZ, 0x3 ;  /* 0x0000001603047211 */ /* 0x000fc800078f18ff */
[----:B------:R-:W-:Y:S02]  /*aef0*/  LOP3.LUT R9, R4, 0xfffffff8, RZ, 0xc0, !PT ;  /* 0xfffffff804097812 */ /* 0x000fe400078ec0ff */
[----:B------:R-:W-:-:S03]  /*af00*/  SHF.R.S32.HI R15, RZ, 0x3, R4 ;  /* 0x00000003ff0f7819 */ /* 0x000fc60000011404 */
[----:B------:R-:W-:-:S04]  /*af10*/  IMAD.IADD R22, R22, 0x1, -R9 ;  /* 0x0000000116167824 */ /* 0x000fc800078e0a09 */
[----:B------:R-:W-:Y:S01]  /*af20*/  IMAD R4, R22, 0x20, R15 ;  /* 0x0000002016047824 */ /* 0x000fe200078e020f */
[----:B0-----:R-:W-:-:S13]  /*af30*/  ISETP.NE.AND P0, PT, R11, 0x1, PT ;  /* 0x000000010b00780c */ /* 0x001fda0003f05270 */
[----:B------:R-:W0:Y:S08]  /*af40*/  @P0 LDC R8, c[0x0][0xcec] ;  /* 0x00033b00ff080b82 */ /* 0x000e300000000800 */
[----:B------:R-:W1:Y:S01]  /*af50*/  @P0 LDC R13, c[0x0][0xcf0] ;  /* 0x00033c00ff0d0b82 */ /* 0x000e620000000800 */
[----:B--2---:R-:W-:Y:S01]  /*af60*/  R2UR UR8, R2 ;  /* 0x00000000020872ca */ /* 0x004fe200000e0000 */
[----:B------:R-:W-:-:S04]  /*af70*/  IMAD R2, R18, UR6, RZ ;  /* 0x0000000612027c24 */ /* 0x000fc8000f8e02ff */
[C---:B------:R-:W-:Y:S02]  /*af80*/  IMAD R5, R7.reuse, UR7, R2 ;  /* 0x0000000707057c24 */ /* 0x040fe4000f8e0202 */
[----:B------:R-:W-:Y:S01]  /*af90*/  IMAD.WIDE.U32 R2, R7, UR6, RZ ;  /* 0x0000000607027c25 */ /* 0x000fe2000f8e00ff */
[----:B------:R-:W-:-:S03]  /*afa0*/  ULDC.64 UR6, c[0x0][0xbe8] ;  /* 0x0002fa0000067ab9 */ /* 0x000fc60000000a00 */
[----:B------:R-:W-:Y:S02]  /*afb0*/  IMAD.IADD R3, R3, 0x1, R5 ;  /* 0x0000000103037824 */ /* 0x000fe400078e0205 */
[----:B------:R-:W-:Y:S02]  /*afc0*/  IMAD.U32 R9, RZ, RZ, UR8 ;  /* 0x00000008ff097e24 */ /* 0x000fe4000f8e00ff */
[----:B------:R-:W-:-:S04]  /*afd0*/  IMAD.WIDE.U32 R2, R205, UR6, R2 ;  /* 0x00000006cd027c25 */ /* 0x000fc8000f8e0002 */
[----:B------:R-:W-:Y:S02]  /*afe0*/  IMAD R9, R9, 0x80, R4 ;  /* 0x0000008009097824 */ /* 0x000fe400078e0204 */
        /* <DEDUP_REMOVED lines=12> */
[----:B------:R-:W-:Y:S02]  /*b0b0*/  IMAD R7, R11, R8, R9 ;  /* 0x000000080b077224 */ /* 0x000fe400078e0209 */
[----:B------:R-:W-:Y:S02]  /*b0c0*/  IMAD R4, R4, UR6, RZ ;  /* 0x0000000604047c24 */ /* 0x000fe4000f8e02ff */
[----:B------:R-:W-:-:S04]  /*b0d0*/  IMAD.WIDE.U32 R2, R5, UR6, R2 ;  /* 0x0000000605027c25 */ /* 0x000fc8000f8e0002 */
[----:B------:R-:W-:Y:S01]  /*b0e0*/  IMAD R9, R5, UR7, R4 ;  /* 0x0000000705097c24 */ /* 0x000fe2000f8e0204 */
[----:B------:R-:W-:Y:S01]  /*b0f0*/  SHF.R.S32.HI R4, RZ, 0x1f, R7 ;  /* 0x0000001fff047819 */ /* 0x000fe20000011407 */
[----:B------:R-:W-:Y:S01]  /*b100*/  ULDC.64 UR6, c[0x0][0xbd8] ;  /* 0x0002f60000067ab9 */ /* 0x000fe20000000a00 */
[----:B------:R-:W-:Y:S02]  /*b110*/  IMAD.U32 R8, RZ, RZ, UR8 ;  /* 0x00000008ff087e24 */ /* 0x000fe4000f8e00ff */
[----:B------:R-:W-:Y:S02]  /*b120*/  IMAD.IADD R3, R3, 0x1, R9 ;  /* 0x0000000103037824 */ /* 0x000fe400078e0209 */
[----:B------:R-:W-:Y:S02]  /*b130*/  IMAD R4, R4, UR6, RZ ;  /* 0x0000000604047c24 */ /* 0x000fe4000f8e02ff */
[----:B------:R-:W-:Y:S02]  /*b140*/  IMAD R8, R8, 0x80, R15 ;  /* 0x0000008008087824 */ /* 0x000fe400078e020f */
[----:B------:R-:W-:-:S02]  /*b150*/  IMAD R5, R7, UR7, R4 ;  /* 0x0000000707057c24 */ /* 0x000fc4000f8e0204 */
[----:B------:R-:W-:Y:S01]  /*b160*/  IMAD.WIDE.U32 R2, R7, UR6, R2 ;  /* 0x0000000607027c25 */ /* 0x000fe2000f8e0002 */
[----:B------:R-:W-:-:S03]  /*b170*/  ULDC.64 UR6, c[0x0][0xb80] ;  /* 0x0002e00000067ab9 */ /* 0x000fc60000000a00 */
[----:B------:R-:W-:Y:S02]  /*b180*/  IMAD R11, R0, R11, RZ ;  /* 0x0000000b000b7224 */ /* 0x000fe400078e02ff */
[----:B------:R-:W-:Y:S02]  /*b190*/  VIADD R4, R8, 0x40 ;  /* 0x0000004008047836 */ /* 0x000fe40000000000 */
[----:B------:R-:W-:Y:S01]  /*b1a0*/  IMAD.IADD R3, R3, 0x1, R5 ;  /* 0x0000000103037824 */ /* 0x000fe200078e0205 */
[----:B------:R-:W-:Y:S01]  /*b1b0*/  LEA R5, P2, R2, UR6, 0x1 ;  /* 0x0000000602057c11 */ /* 0x000fe2000f8408ff */
[----:B------:R-:W-:Y:S01]  /*b1c0*/  VIADD R0, R8, 0x20 ;  /* 0x0000002008007836 */ /* 0x000fe20000000000 */
[-C--:B------:R-:W-:Y:S01]  /*b1d0*/  ISETP.GE.AND P0, PT, R4, R11.reuse, PT ;  /* 0x0000000b0400720c */ /* 0x080fe20003f06270 */
[----:B------:R-:W-:Y:S01]  /*b1e0*/  IMAD.SHL.U32 R7, R22, 0x8, RZ ;  /* 0x0000000816077824 */ /* 0x000fe200078e00ff */
[----:B------:R-:W-:Y:S02]  /*b1f0*/  LEA.HI.X R4, R2, UR7, R3, 0x1, P2 ;  /* 0x0000000702047c11 */ /* 0x000fe400090f0c03 */
[-C--:B------:R-:W-:Y:S01]  /*b200*/  ISETP.GE.AND P2, PT, R8, R11.reuse, PT ;  /* 0x0000000b0800720c */ /* 0x080fe20003f46270 */
[C---:B------:R-:W-:Y:S01]  /*b210*/  VIADD R13, R7.reuse, 0x80 ;  /* 0x00000080070d7836 */ /* 0x040fe20000000000 */
[----:B------:R-:W-:Y:S01]  /*b220*/  ISETP.GE.AND P1, PT, R0, R11, PT ;  /* 0x0000000b0000720c */ /* 0x000fe20003f26270 */
[C---:B------:R-:W-:Y:S01]  /*b230*/  VIADD R9, R7.reuse, 0xc0 ;  /* 0x000000c007097836 */ /* 0x040fe20000000000 */
[----:B------:R0:W1:Y:S01]  /*b240*/  SHFL.IDX PT, R2, R5, RZ, 0x181f ;  /* 0x00181fff05027589 */ /* 0x00006200000e0000 */
[----:B------:R-:W-:Y:S01]  /*b250*/  VIADD R15, R7, 0x40 ;  /* 0x00000040070f7836 */ /* 0x000fe20000000000 */
[----:B------:R-:W-:-:S02]  /*b260*/  SHF.R.S32.HI R10, RZ, 0x1f, R7 ;  /* 0x0000001fff0a7819 */ /* 0x000fc40000011407 */
[----:B------:R0:W2:Y:S01]  /*b270*/  SHFL.IDX PT, R0, R4, RZ, 0x181f ;  /* 0x00181fff04007589 */ /* 0x0000a200000e0000 */
[----:B------:R-:W-:Y:S02]  /*b280*/  SHF.R.S32.HI R12, RZ, 0x1f, R13 ;  /* 0x0000001fff0c7819 */ /* 0x000fe4000001140d */
[----:B------:R-:W-:Y:S02]  /*b290*/  SHF.R.S32.HI R14, RZ, 0x1f, R9 ;  /* 0x0000001fff0e7819 */ /* 0x000fe40000011409 */
        /* <DEDUP_REMOVED lines=19> */
.L_x_10212:
[----:B------:R-:W-:Y:S05]  /*b3d0*/  BSYNC B1 ;  /* 0x0000000000017941 */ /* 0x000fea0003800000 */
.L_x_10211:
        /* <DEDUP_REMOVED lines=21> */
.L_x_10214:
[----:B------:R-:W-:Y:S05]  /*b530*/  BSYNC B1 ;  /* 0x0000000000017941 */ /* 0x000fea0003800000 */
.L_x_10213:
        /* <DEDUP_REMOVED lines=21> */
.L_x_10216:
[----:B------:R-:W-:Y:S05]  /*b690*/  BSYNC B1 ;  /* 0x0000000000017941 */ /* 0x000fea0003800000 */
.L_x_10215:
        /* <DEDUP_REMOVED lines=11> */
[----:B0-----:R-:W-:Y:S02]  /*b750*/  @!P3 LEA.HI.X R19, R7, R4, R10, 0x1, P4 ;  /* 0x000000040713b211 */ /* 0x001fe400020f0c0a */
        /* <DEDUP_REMOVED lines=10> */
.L_x_10205:
[----:B------:R-:W-:Y:S05]  /*b800*/  BSYNC B0 ;  /* 0x0000000000007941 */ /* 0x000fea0003800000 */
.L_x_10195:
[----:B------:R-:W-:Y:S02]  /*b810*/  ULDC UR6, c[0x0][0xd3c] ;  /* 0x00034f0000067ab9 */ /* 0x000fe40000000800 */
[----:B------:R-:W-:-:S06]  /*b820*/  UISETP.GE.AND UP0, UPT, UR5, UR6, UPT ;  /* 0x000000060500728c */ /* 0x000fcc000bf06270 */
[----:B------:R-:W-:-:S13]  /*b830*/  PLOP3.LUT P0, PT, PT, PT, UP0, 0x80, 0x0 ;  /* 0x000000000000781c */ /* 0x000fda0003f0f008 */
[----:B------:R-:W-:Y:S05]  /*b840*/  @!P0 BRA `(.L_x_10217) ;  /* 0xffffff5800288947 */ /* 0x000fea000383ffff */
[----:B------:R-:W-:Y:S05]  /*b850*/  EXIT ;  /* 0x000000000000794d */ /* 0x000fea0003800000 */
.L_x_10165:
        /* <DEDUP_REMOVED lines=16> */
.L_x_10218:
        /* <DEDUP_REMOVED lines=43> */
.L_x_10222:
        /* <DEDUP_REMOVED lines=35> */
.L_x_10220:
        /* <DEDUP_REMOVED lines=18> */
.L_x_10223:
        /* <DEDUP_REMOVED lines=58> */
.L_x_10221:
[----:B------:R-:W-:Y:S01]  /*c300*/  ULDC UR4, c[0x0][0xd3c] ;  /* 0x00034f0000047ab9 */ /* 0x000fe20000000800 */
[----:B------:R-:W-:Y:S02]  /*c310*/  IMAD.MOV.U32 R17, RZ, RZ, RZ ;  /* 0x000000ffff117224 */ /* 0x000fe400078e00ff */
[----:B------:R-:W-:Y:S02]  /*c320*/  IMAD.U32 R16, RZ, RZ, UR6 ;  /* 0x00000006ff107e24 */ /* 0x000fe4000f8e00ff */
[----:B------:R-:W-:Y:S02]  /*c330*/  IMAD.MOV.U32 R18, RZ, RZ, RZ ;  /* 0x000000ffff127224 */ /* 0x000fe400078e00ff */
[----:B------:R-:W-:-:S07]  /*c340*/  IMAD.U32 R19, RZ, RZ, UR4 ;  /* 0x00000004ff137e24 */ /* 0x000fce000f8e00ff */
.L_x_10224:
[----:B------:R-:W-:-:S13]  /*c350*/  ISETP.NE.AND P0, PT, R7, RZ, PT ;  /* 0x000000ff0700720c */ /* 0x000fda0003f05270 */
[----:B------:R-:W0:Y:S01]  /*c360*/  @!P0 S2R R3, SR_CgaCtaId ;  /* 0x0000000000038919 */ /* 0x000e220000008800 */
[----:B------:R-:W-:-:S04]  /*c370*/  @!P0 MOV R2, 0x400 ;  /* 0x0000040000028802 */ /* 0x000fc80000000f00 */
[----:B0-----:R-:W-:-:S05]  /*c380*/  @!P0 LEA R2, R3, R2, 0x18 ;  /* 0x0000000203028211 */ /* 0x001fca00078ec0ff */
[----:B------:R1:W-:Y:S01]  /*c390*/  @!P0 STS.128 [R2+0x324d0], R16 ;  /* 0x0324d01002008388 */ /* 0x0003e20000000c00 */
[----:B------:R-:W-:Y:S06]  /*c3a0*/  BAR.ARV 0x5, 0x180 ;  /* 0x0146000000007b1d */ /* 0x000fec0000002000 */
.L_x_10219:
        /* <DEDUP_REMOVED lines=27> */
[C---:B------:R-:W-:Y:S02]  /*c560*/  LOP3.LUT R2, R4.reuse, 0x80, RZ, 0xfc, !PT ;  /* 0x0000008004027812 */ /* 0x040fe400078efcff */
[----:B------:R-:W-:Y:S01]  /*c570*/  LOP3.LUT R0, R4, 0xc0, RZ, 0xfc, !PT ;  /* 0x000000c004007812 */ /* 0x000fe200078efcff */
[----:B------:R-:W-:-:S04]  /*c580*/  IMAD.U32 R22, RZ, RZ, UR4 ;  /* 0x00000004ff167e24 */ /* 0x000fc8000f8e00ff */
[----:B-1----:R-:W-:-:S07]  /*c590*/  IMAD R26, R29, 0x2, R22 ;  /* 0x000000021d1a7824 */ /* 0x002fce00078e0216 */
.L_x_10292:
[----:B0-----:R-:W0:Y:S02]  /*c5a0*/  LDC.64 R34, c[0x0][0xd88] ;  /* 0x00036200ff227b82 */ /* 0x001e240000000a00 */
[----:B0-----:R-:W-:-:S06]  /*c5b0*/  IMAD.WIDE R34, R19, 0x4, R34 ;  /* 0x0000000413227825 */ /* 0x001fcc00078e0222 */
[----:B--2---:R0:W2:Y:S01]  /*c5c0*/  LDG.E R34, desc[UR36][R34.64] ;  /* 0x0000002422227981 */ /* 0x0040a2000c1e1900 */
[----:B------:R-:W-:Y:S05]  /*c5d0*/  YIELD ;  /* 0x0000000000007946 */ /* 0x000fea0003800000 */
[----:B------:R-:W-:Y:S01]  /*c5e0*/  ULDC.64 UR4, c[0x0][0xb20] ;  /* 0x0002c80000047ab9 */ /* 0x000fe20000000a00 */
[----:B------:R-:W-:Y:S01]  /*c5f0*/  IMAD.MOV.U32 R32, RZ, RZ, RZ ;  /* 0x000000ffff207224 */ /* 0x000fe200078e00ff */
[----:B------:R-:W-:Y:S01]  /*c600*/  ISETP.NE.U32.AND P0, PT, RZ, UR4, PT ;  /* 0x00000004ff007c0c */ /* 0x000fe2000bf05070 */
[----:B------:R-:W-:-:S03]  /*c610*/  ULDC.64 UR6, c[0x0][0xb10] ;  /* 0x0002c40000067ab9 */ /* 0x000fc60000000a00 */
[----:B------:R-:W-:Y:S01]  /*c620*/  ISETP.NE.AND.EX P0, PT, RZ, UR5, PT, P0 ;  /* 0x00000005ff007c0c */ /* 0x000fe2000bf05300 */
[----:B0-----:R-:W-:Y:S01]  /*c630*/  IMAD.MOV.U32 R35, RZ, RZ, RZ ;  /* 0x000000ffff237224 */ /* 0x001fe200078e00ff */
        /* <DEDUP_REMOVED lines=29> */
[----:B----4-:R-:W-:Y:S05]  /*c810*/  @P0 BRA `(.L_x_10226) ;  /* 0x0000000000200947 */ /* 0x010fea0003800000 */
        /* <DEDUP_REMOVED lines=8> */
.L_x_10226:
        /* <DEDUP_REMOVED lines=9> */
.L_x_10227:
        /* <DEDUP_REMOVED lines=9> */
.L_x_10228:
        /* <DEDUP_REMOVED lines=43> */
.L_x_10230:
[----:B------:R-:W-:Y:S05]  /*cc70*/  BSYNC B0 ;  /* 0x0000000000007941 */ /* 0x000fea0003800000 */
.L_x_10229:
        /* <DEDUP_REMOVED lines=23> */
.L_x_10232:
        /* <DEDUP_REMOVED lines=20> */
.L_x_10235:
[----:B------:R-:W-:Y:S05]  /*cf30*/  BSYNC B6 ;  /* 0x0000000000067941 */ /* 0x000fea0003800000 */
.L_x_10234:
        /* <DEDUP_REMOVED lines=20> */
.L_x_10238:
        /* <DEDUP_REMOVED lines=15> */
.L_x_10237:
[----:B------:R-:W-:Y:S05]  /*d170*/  BSYNC B6 ;  /* 0x0000000000067941 */ /* 0x000fea0003800000 */
.L_x_10236:
        /* <DEDUP_REMOVED lines=12> */
[----:B------:R-:W1:Y:S01]  /*d240*/  S2R R20, SR_TID.X ;  /* 0x0000000000147919 */ /* 0x000e620000002100 */
[----:B0-----:R-:W-:-:S13]  /*d250*/  ISETP.NE.AND P2, PT, R8, 0x1, PT ;  /* 0x000000010800780c */ /* 0x001fda0003f45270 */
[----:B------:R-:W0:Y:S08]  /*d260*/  @P2 LDC R6, c[0x0][0x434] ;  /* 0x00010d00ff062b82 */ /* 0x000e300000000800 */
[----:B---3--:R-:W3:Y:S01]  /*d270*/  @P2 LDC R2, c[0x0][0x438] ;  /* 0x00010e00ff022b82 */ /* 0x008ee20000000800 */
[----:B-1----:R-:W-:-:S05]  /*d280*/  IMAD.SHL.U32 R20, R20, 0x10, RZ ;  /* 0x0000001014147824 */ /* 0x002fca00078e00ff */
[----:B------:R-:W-:Y:S02]  /*d290*/  LOP3.LUT R20, R0, 0x70, R20, 0xf8, !PT ;  /* 0x0000007000147812 */ /* 0x000fe400078ef814 */
[----:B------:R-:W-:-:S04]  /*d2a0*/  LOP3.LUT R23, R23, 0xffff7fff, RZ, 0xc0, !PT ;  /* 0xffff7fff17177812 */ /* 0x000fc800078ec0ff */
[----:B------:R-:W-:-:S04]  /*d2b0*/  @P2 LOP3.LUT R23, R23, 0x8000, RZ, 0xfc, !PT ;  /* 0x0000800017172812 */ /* 0x000fc800078efcff */
[----:B------:R-:W-:Y:S01]  /*d2c0*/  LOP3.LUT R23, R23, 0xffffffef, RZ, 0xc0, !PT ;  /* 0xffffffef17177812 */ /* 0x000fe200078ec0ff */
[----:B------:R-:W-:Y:S01]  /*d2d0*/  IMAD.MOV.U32 R36, RZ, RZ, RZ ;  /* 0x000000ffff247224 */ /* 0x000fe200078e00ff */
[----:B------:R-:W-:Y:S01]  /*d2e0*/  UMOV UR5, 0xffffffff ;  /* 0xffffffff00057882 */ /* 0x000fe20000000000 */
[----:B------:R-:W-:Y:S01]  /*d2f0*/  LOP3.LUT R18, R18, 0xffff, RZ, 0xc0, !PT ;  /* 0x0000ffff12127812 */ /* 0x000fe200078ec0ff */
[----:B--2---:R-:W-:-:S04]  /*d300*/  VIADD R0, R21, 0xffffffff ;  /* 0xffffffff15007836 */ /* 0x004fc80000000000 */
[----:B------:R-:W-:-:S05]  /*d310*/  IMAD R37, R0, 0x60, R20 ;  /* 0x0000006000257824 */ /* 0x000fca00078e0214 */
[----:B------:R-:W-:-:S04]  /*d320*/  ISETP.GE.AND P0, PT, R37, R25, PT ;  /* 0x000000192500720c */ /* 0x000fc80003f06270 */
[----:B------:R-:W-:Y:S01]  /*d330*/  ISETP.GT.U32.OR P0, PT, R20, 0x5f, P0 ;  /* 0x0000005f1400780c */ /* 0x000fe20000704470 */
[----:B------:R-:W1:Y:S01]  /*d340*/  S2R R21, SR_TID.X ;  /* 0x0000000000157919 */ /* 0x000e620000002100 */
[----:B------:R-:W-:-:S11]  /*d350*/  IMAD.IADD R37, R37, 0x1, R32 ;  /* 0x0000000125257824 */ /* 0x000fd600078e0220 */
[----:B------:R-:W2:Y:S01]  /*d360*/  @!P0 LDC.64 R4, c[0x0][0x428] ;  /* 0x00010a00ff048b82 */ /* 0x000ea20000000a00 */
[----:B0-----:R-:W-:Y:S01]  /*d370*/  @P2 IMAD.HI.U32 R3, R37, R6, RZ ;  /* 0x0000000625032227 */ /* 0x001fe200078e00ff */
[----:B----4-:R-:W-:-:S03]  /*d380*/  SHF.R.S32.HI R33, RZ, 0x1f, R28 ;  /* 0x0000001fff217819 */ /* 0x010fc6000001141c */
[----:B------:R-:W-:Y:S01]  /*d390*/  IMAD.MOV.U32 R6, RZ, RZ, R37 ;  /* 0x000000ffff067224 */ /* 0x000fe200078e0025 */
[----:B---3--:R-:W-:-:S04]  /*d3a0*/  @P2 SHF.R.U32.HI R6, RZ, R2, R3 ;  /* 0x00000002ff062219 */ /* 0x008fc80000011603 */
[--C-:B------:R-:W-:Y:S01]  /*d3b0*/  @!P0 SHF.R.S32.HI R3, RZ, 0x1f, R6.reuse ;  /* 0x0000001fff038819 */ /* 0x100fe20000011406 */
[----:B------:R-:W-:Y:S02]  /*d3c0*/  @!P0 IMAD.MOV.U32 R2, RZ, RZ, R6 ;  /* 0x000000ffff028224 */ /* 0x000fe400078e0006 */
[-C--:B--2---:R-:W-:Y:S02]  /*d3d0*/  @!P0 IMAD R7, R33, R4.reuse, RZ ;  /* 0x0000000421078224 */ /* 0x084fe400078e02ff */
[----:B------:R-:W-:-:S04]  /*d3e0*/  @!P0 IMAD.WIDE.U32 R2, R28, R4, R2 ;  /* 0x000000041c028225 */ /* 0x000fc800078e0002 */
[----:B------:R-:W-:Y:S02]  /*d3f0*/  @!P0 IMAD R7, R28, R5, R7 ;  /* 0x000000051c078224 */ /* 0x000fe400078e0207 */
[----:B------:R-:W0:Y:S01]  /*d400*/  @!P0 LDC.64 R4, c[0x0][0x418] ;  /* 0x00010600ff048b82 */ /* 0x000e220000000a00 */
[----:B-1----:R-:W-:-:S05]  /*d410*/  IMAD.SHL.U32 R21, R21, 0x8, RZ ;  /* 0x0000000815157824 */ /* 0x002fca00078e00ff */
[----:B------:R-:W-:-:S04]  /*d420*/  LOP3.LUT R21, R21, 0x38, RZ, 0xc0, !PT ;  /* 0x0000003815157812 */ /* 0x000fc800078ec0ff */
[----:B------:R-:W-:-:S04]  /*d430*/  LOP3.LUT R10, R21, 0x40, RZ, 0xfc, !PT ;  /* 0x00000040150a7812 */ /* 0x000fc800078efcff */
[----:B------:R-:W-:Y:S01]  /*d440*/  ISETP.GE.AND P3, PT, R10, UR4, PT ;  /* 0x000000040a007c0c */ /* 0x000fe2000bf66270 */
[----:B------:R-:W-:Y:S01]  /*d450*/  @!P0 IMAD.IADD R7, R3, 0x1, R7 ;  /* 0x0000000103078824 */ /* 0x000fe200078e0207 */
[----:B------:R-:W-:Y:S02]  /*d460*/  LOP3.LUT R9, R21, 0x80, RZ, 0xfc, !PT ;  /* 0x0000008015097812 */ /* 0x000fe400078efcff */
[----:B0-----:R-:W-:-:S04]  /*d470*/  @!P0 LEA R4, P1, R2, R4, 0x2 ;  /* 0x0000000402048211 */ /* 0x001fc800078210ff */
[----:B------:R-:W-:Y:S02]  /*d480*/  @!P0 LEA.HI.X R5, R2, R5, R7, 0x2, P1 ;  /* 0x0000000502058211 */ /* 0x000fe400008f1407 */
[----:B------:R-:W-:-:S03]  /*d490*/  ISETP.GE.AND P1, PT, R9, UR4, PT ;  /* 0x0000000409007c0c */ /* 0x000fc6000bf26270 */
[----:B------:R-:W-:Y:S01]  /*d4a0*/  @P3 LOP3.LUT R23, R23, 0x10, RZ, 0xfc, !PT ;  /* 0x0000001017173812 */ /* 0x000fe200078efcff */
[----:B------:R-:W-:Y:S01]  /*d4b0*/  IMAD.MOV R2, RZ, RZ, -R6 ;  /* 0x000000ffff027224 */ /* 0x000fe200078e0a06 */
[----:B------:R-:W-:Y:S01]  /*d4c0*/  ISETP.GE.AND P2, PT, R21, UR4, PT ;  /* 0x0000000415007c0c */ /* 0x000fe2000bf46270 */
[----:B------:R0:W5:Y:S01]  /*d4d0*/  @!P0 LDG.E R36, desc[UR36][R4.64] ;  /* 0x0000002404248981 */ /* 0x000162000c1e1900 */
[----:B------:R-:W-:Y:S01]  /*d4e0*/  LOP3.LUT R23, R23, 0xfffffffe, RZ, 0xc0, !PT ;  /* 0xfffffffe17177812 */ /* 0x000fe200078ec0ff */
[----:B------:R-:W-:Y:S01]  /*d4f0*/  IMAD R37, R8, R2, R37 ;  /* 0x0000000208257224 */ /* 0x000fe200078e0225 */
[----:B------:R-:W-:Y:S02]  /*d500*/  LOP3.LUT R8, R21, 0xc0, RZ, 0xfc, !PT ;  /* 0x000000c015087812 */ /* 0x000fe400078efcff */
[----:B------:R-:W-:Y:S02]  /*d510*/  LOP3.LUT R23, R23, 0xfffffff7, RZ, 0xc0, !PT ;  /* 0xfffffff717177812 */ /* 0x000fe400078ec0ff */
[----:B------:R-:W-:-:S02]  /*d520*/  ISETP.GE.AND P0, PT, R8, UR4, PT ;  /* 0x0000000408007c0c */ /* 0x000fc4000bf06270 */
[----:B------:R-:W-:-:S04]  /*d530*/  @P1 LOP3.LUT R23, R23, 0x8, RZ, 0xfc, !PT ;  /* 0x0000000817171812 */ /* 0x000fc800078efcff */
[----:B------:R-:W-:-:S04]  /*d540*/  @P2 LOP3.LUT R23, R23, 0x1, RZ, 0xfc, !PT ;  /* 0x0000000117172812 */ /* 0x000fc800078efcff */
[----:B------:R-:W-:Y:S01]  /*d550*/  LOP3.LUT R23, R23, 0xfffffffb, RZ, 0xc0, !PT ;  /* 0xfffffffb17177812 */ /* 0x000fe200078ec0ff */
[----:B------:R-:W-:-:S03]  /*d560*/  IMAD.U32 R2, RZ, RZ, UR38 ;  /* 0x00000026ff027e24 */ /* 0x000fc6000f8e00ff */
[----:B------:R-:W-:Y:S01]  /*d570*/  @P0 LOP3.LUT R23, R23, 0x4, RZ, 0xfc, !PT ;  /* 0x0000000417170812 */ /* 0x000fe200078efcff */
[----:B0-----:R-:W-:Y:S06]  /*d580*/  BRA.DIV UR5, `(.L_x_10239) ;  /* 0x0000004a05707947 */ /* 0x001fec000b800000 */
.L_x_10310:
[----:B------:R-:W-:Y:S02]  /*d590*/  SEL R3, RZ, 0x1, P2 ;  /* 0x00000001ff037807 */ /* 0x000fe40001000000 */
        /* <DEDUP_REMOVED lines=9> */
.L_x_10240:
[----:B------:R-:W-:Y:S01]  /*d630*/  IMAD R31, R0, -0x60, R25 ;  /* 0xffffffa0001f7824 */ /* 0x000fe200078e0219 */
[----:B------:R-:W-:Y:S01]  /*d640*/  SHF.L.U32 R0, R27, 0x1f, RZ ;  /* 0x0000001f1b007819 */ /* 0x000fe200000006ff */
[----:B------:R-:W-:Y:S01]  /*d650*/  IMAD R25, R24, 0x8, R22 ;  /* 0x0000000818197824 */ /* 0x000fe200078e0216 */
[----:B------:R-:W-:Y:S03]  /*d660*/  BSSY B0, `(.L_x_10241) ;  /* 0x0000003000007945 */ /* 0x000fe60003800000 */
[----:B------:R-:W0:Y:S02]  /*d670*/  SYNCS.PHASECHK.TRANS64.TRYWAIT P0, [R25+URZ+0x32440], R0 ;  /* 0x03244000190075a7 */ /* 0x000e24000800017f */
[----:B0-----:R-:W-:Y:S05]  /*d680*/  @!P0 BRA `(.L_x_10242) ;  /* 0x0000004800648947 */ /* 0x001fea0003800000 */
.L_x_10311:
[----:B------:R-:W-:Y:S05]  /*d690*/  BSYNC B0 ;  /* 0x0000000000007941 */ /* 0x000fea0003800000 */
.L_x_10241:
        /* <DEDUP_REMOVED lines=87> */
.L_x_10325:
        /* <DEDUP_REMOVED lines=10> */
.L_x_10244:
        /* <DEDUP_REMOVED lines=10> */
.L_x_10245:
[----:B------:R1:W5:Y:S01]  /*dd50*/  LDL.LU R0, [R1] ;  /* 0x0000000001007983 */ /* 0x0003620000300800 */
[----:B------:R-:W-:Y:S01]  /*dd60*/  LOP3.LUT P0, RZ, R23, 0x40, RZ, 0xc0, !PT ;  /* 0x0000004017ff7812 */ /* 0x000fe2000780c0ff */
[----:B------:R1:W-:-:S12]  /*dd70*/  SYNCS.ARRIVE.TRANS64.A1T0 RZ, [R25+URZ+0x32430], RZ ;  /* 0x032430ff19ff79a7 */ /* 0x0003d8000810003f */
[----:B------:R-:W-:Y:S05]  /*dd80*/  WARPSYNC.ALL ;  /* 0x0000000000007948 */ /* 0x000fea0003800000 */
[----:B------:R-:W-:Y:S01]  /*dd90*/  SEL R34, R34, RZ, !P0 ;  /* 0x000000ff22227207 */ /* 0x000fe20004000000 */
[----:B------:R-:W-:Y:S01]  /*dda0*/  BSSY B6, `(.L_x_10246) ;  /* 0x0000019000067945 */ /* 0x000fe20003800000 */
[----:B------:R-:W-:Y:S01]  /*ddb0*/  BAR.SYNC.DEFER_BLOCKING 0x8, 0x180 ;  /* 0x0206000000007b1d */ /* 0x000fe20000010000 */
[----:B-----5:R-:W-:-:S05]  /*ddc0*/  SEL R0, R0, RZ, !P0 ;  /* 0x000000ff00007207 */ /* 0x020fca0004000000 */
[----:B------:R2:W-:Y:S02]  /*ddd0*/  STL [R1+0x8], R0 ;  /* 0x0000080001007387 */ /* 0x0005e40000100800 */
[----:B--2---:R-:W-:-:S05]  /*dde0*/  VIADD R0, R22, 0x18400 ;  /* 0x0001840016007836 */ /* 0x004fca0000000000 */
[----:B------:R-:W-:Y:S02]  /*ddf0*/  LOP3.LUT P0, RZ, R0, 0x3ff, RZ, 0xc0, !PT ;  /* 0x000003ff00ff7812 */ /* 0x000fe4000780c0ff */
[----:B------:R-:W-:-:S05]  /*de00*/  SHF.R.S32.HI R0, RZ, 0x1f, R35 ;  /* 0x0000001fff007819 */ /* 0x000fca0000011423 */
[----:B------:R2:W-:Y:S06]  /*de10*/  STL [R1], R0 ;  /* 0x0000000001007387 */ /* 0x0005ec0000100800 */
        /* <DEDUP_REMOVED lines=17> */
.L_x_10247:
[----:B------:R-:W-:Y:S05]  /*df30*/  BSYNC B6 ;  /* 0x0000000000067941 */ /* 0x000fea0003800000 */
.L_x_10246:
[----:B------:R-:W3:Y:S01]  /*df40*/  LDL R21, [R1] ;  /* 0x0000000001157983 */ /* 0x000ee20000100800 */
[----:B------:R-:W4:Y:S03]  /*df50*/  LDC R7, c[0x0][0x448] ;  /* 0x00011200ff077b82 */ /* 0x000f260000000800 */
[----:B------:R-:W5:Y:S01]  /*df60*/  LDL R20, [R1+0x8] ;  /* 0x0000080001147983 */ /* 0x000f620000100800 */
[----:B------:R-:W-:Y:S01]  /*df70*/  IMAD.SHL.U32 R4, R17, 0x80, RZ ;  /* 0x0000008011047824 */ /* 0x000fe200078e00ff */
[----:B------:R-:W-:Y:S01]  /*df80*/  ULDC.64 UR4, c[0x0][0x298] ;  /* 0x0000a60000047ab9 */ /* 0x000fe20000000a00 */
[----:B------:R-:W-:Y:S01]  /*df90*/  LOP3.LUT R23, R23, 0xfffeffff, RZ, 0xc0, !PT ;  /* 0xfffeffff17177812 */ /* 0x000fe200078ec0ff */
[----:B0-----:R-:W0:Y:S01]  /*dfa0*/  S2R R2, SR_TID.X ;  /* 0x0000000000027919 */ /* 0x001e220000002100 */
[----:B------:R-:W1:Y:S01]  /*dfb0*/  S2R R3, SR_TID.X ;  /* 0x0000000000037919 */ /* 0x000e620000002100 */
[----:B----4-:R-:W-:-:S13]  /*dfc0*/  ISETP.NE.AND P0, PT, R7, 0x1, PT ;  /* 0x000000010700780c */ /* 0x010fda0003f05270 */
[----:B--2---:R-:W2:Y:S01]  /*dfd0*/  @P0 LDC R0, c[0x0][0x44c] ;  /* 0x00011300ff000b82 */ /* 0x004ea20000000800 */
[----:B------:R-:W-:Y:S02]  /*dfe0*/  @P0 LOP3.LUT R23, R23, 0x10000, RZ, 0xfc, !PT ;  /* 0x0001000017170812 */ /* 0x000fe400078efcff */
[----:B0-----:R-:W-:Y:S01]  /*dff0*/  LOP3.LUT R2, R2, 0x7f, RZ, 0xc0, !PT ;  /* 0x0000007f02027812 */ /* 0x001fe200078ec0ff */
[----:B-1----:R-:W-:-:S03]  /*e000*/  IMAD.SHL.U32 R3, R3, 0x10, RZ ;  /* 0x0000001003037824 */ /* 0x002fc600078e00ff */
[----:B------:R-:W-:-:S04]  /*e010*/  SHF.R.U32.HI R2, RZ, 0x3, R2 ;  /* 0x00000003ff027819 */ /* 0x000fc80000011602 */
[----:B------:R-:W-:Y:S02]  /*e020*/  LOP3.LUT R3, R2, 0x70, R3, 0xf8, !PT ;  /* 0x0000007002037812 */ /* 0x000fe400078ef803 */
[----:B------:R-:W0:Y:S02]  /*e030*/  @P0 LDC R2, c[0x0][0x450] ;  /* 0x00011400ff020b82 */ /* 0x000e240000000800 */
[----:B------:R-:W-:-:S05]  /*e040*/  LOP3.LUT R17, R3, R4, RZ, 0xfc, !PT ;  /* 0x0000000403117212 */ /* 0x000fca00078efcff */
[----:B--2---:R-:W-:-:S04]  /*e050*/  @P0 IMAD.HI.U32 R3, R17, R0, RZ ;  /* 0x0000000011030227 */ /* 0x004fc800078e00ff */
[----:B------:R-:W-:Y:S01]  /*e060*/  IMAD.MOV.U32 R0, RZ, RZ, R17 ;  /* 0x000000ffff007224 */ /* 0x000fe200078e0011 */
[----:B0-----:R-:W-:Y:S01]  /*e070*/  @P0 SHF.R.U32.HI R0, RZ, R2, R3 ;  /* 0x00000002ff000219 */ /* 0x001fe20000011603 */
[----:B------:R-:W-:-:S04]  /*e080*/  IMAD.WIDE.U32 R2, R35, UR4, RZ ;  /* 0x0000000423027c25 */ /* 0x000fc8000f8e00ff */
[----:B---3--:R-:W-:Y:S02]  /*e090*/  IMAD R5, R21, UR4, RZ ;  /* 0x0000000415057c24 */ /* 0x008fe4000f8e02ff */
[----:B------:R-:W0:Y:S02]  /*e0a0*/  S2R R21, SR_TID.X ;  /* 0x0000000000157919 */ /* 0x000e240000002100 */
[----:B------:R-:W-:Y:S01]  /*e0b0*/  IMAD R5, R35, UR5, R5 ;  /* 0x0000000523057c24 */ /* 0x000fe2000f8e0205 */
[----:B------:R-:W-:-:S03]  /*e0c0*/  ULDC.64 UR4, c[0x0][0x2d8] ;  /* 0x0000b60000047ab9 */ /* 0x000fc60000000a00 */
[----:B------:R-:W-:Y:S02]  /*e0d0*/  IMAD.IADD R3, R3, 0x1, R5 ;  /* 0x0000000103037824 */ /* 0x000fe400078e0205 */
[----:B------:R-:W-:-:S04]  /*e0e0*/  IMAD.WIDE.U32 R2, R18, UR4, R2 ;  /* 0x0000000412027c25 */ /* 0x000fc8000f8e0002 */
[----:B------:R-:W-:Y:S01]  /*e0f0*/  IMAD R3, R18, UR5, R3 ;  /* 0x0000000512037c24 */ /* 0x000fe2000f8e0203 */
[----:B------:R-:W-:Y:S02]  /*e100*/  ULDC.64 UR4, c[0x0][0x2e0] ;  /* 0x0000b80000047ab9 */ /* 0x000fe40000000a00 */
[----:B-----5:R-:W-:Y:S02]  /*e110*/  IMAD R5, R20, UR4, RZ ;  /* 0x0000000414057c24 */ /* 0x020fe4000f8e02ff */
[C---:B------:R-:W-:Y:S01]  /*e120*/  IMAD.WIDE.U32 R2, R34.reuse, UR4, R2 ;  /* 0x0000000422027c25 */ /* 0x040fe2000f8e0002 */
[----:B------:R-:W1:Y:S03]  /*e130*/  S2R R20, SR_TID.X ;  /* 0x0000000000147919 */ /* 0x000e660000002100 */
[----:B------:R-:W-:Y:S01]  /*e140*/  IMAD R5, R34, UR5, R5 ;  /* 0x0000000522057c24 */ /* 0x000fe2000f8e0205 */
[----:B------:R-:W-:-:S03]  /*e150*/  ULDC.64 UR4, c[0x0][0x2d0] ;  /* 0x0000b40000047ab9 */ /* 0x000fc60000000a00 */
[----:B------:R-:W-:Y:S01]  /*e160*/  IMAD.IADD R3, R3, 0x1, R5 ;  /* 0x0000000103037824 */ /* 0x000fe200078e0205 */
[----:B------:R-:W-:Y:S01]  /*e170*/  SHF.R.S32.HI R5, RZ, 0x1f, R0 ;  /* 0x0000001fff057819 */ /* 0x000fe20000011400 */
[----:B------:R-:W-:Y:S01]  /*e180*/  IMAD.WIDE.U32 R2, R0, UR4, R2 ;  /* 0x0000000400027c25 */ /* 0x000fe2000f8e0002 */
[----:B0-----:R-:W-:-:S03]  /*e190*/  LOP3.LUT R21, R21, 0x7f, RZ, 0xc0, !PT ;  /* 0x0000007f15157812 */ /* 0x001fc600078ec0ff */
[----:B------:R-:W-:Y:S01]  /*e1a0*/  IMAD R5, R5, UR4, RZ ;  /* 0x0000000405057c24 */ /* 0x000fe2000f8e02ff */
[----:B------:R-:W-:-:S03]  /*e1b0*/  SHF.R.U32.HI R21, RZ, 0x3, R21 ;  /* 0x00000003ff157819 */ /* 0x000fc60000011615 */
[----:B------:R-:W-:Y:S01]  /*e1c0*/  IMAD R5, R0, UR5, R5 ;  /* 0x0000000500057c24 */ /* 0x000fe2000f8e0205 */
[----:B------:R-:W-:Y:S01]  /*e1d0*/  ULDC.64 UR4, c[0x0][0x2c8] ;  /* 0x0000b20000047ab9 */ /* 0x000fe20000000a00 */
[----:B------:R-:W-:Y:S02]  /*e1e0*/  IMAD.MOV R0, RZ, RZ, -R0 ;  /* 0x000000ffff007224 */ /* 0x000fe400078e0a00 */
[----:B------:R-:W-:Y:S02]  /*e1f0*/  IMAD.IADD R3, R3, 0x1, R5 ;  /* 0x0000000103037824 */ /* 0x000fe400078e0205 */
[----:B------:R-:W-:-:S04]  /*e200*/  IMAD R0, R7, R0, R17 ;  /* 0x0000000007007224 */ /* 0x000fc800078e0211 */
[----:B------:R-:W-:Y:S01]  /*e210*/  IMAD.WIDE.U32 R2, R0, UR4, R2 ;  /* 0x0000000400027c25 */ /* 0x000fe2000f8e0002 */
[----:B------:R-:W-:-:S03]  /*e220*/  SHF.R.S32.HI R5, RZ, 0x1f, R0 ;  /* 0x0000001fff057819 */ /* 0x000fc60000011400 */
[----:B-1----:R-:W-:Y:S02]  /*e230*/  IMAD.SHL.U32 R20, R20, 0x8, RZ ;  /* 0x0000000814147824 */ /* 0x002fe400078e00ff */
[----:B------:R-:W-:-:S03]  /*e240*/  IMAD R5, R5, UR4, RZ ;  /* 0x0000000405057c24 */ /* 0x000fc6000f8e02ff */
[----:B------:R-:W-:Y:S01]  /*e250*/  LOP3.LUT R20, R20, 0x38, RZ, 0xc0, !PT ;  /* 0x0000003814147812 */ /* 0x000fe200078ec0ff */
        /* <DEDUP_REMOVED lines=9> */
[----:B------:R-:W2:Y:S01]  /*e2f0*/  LDL.LU R2, [R1+0x4] ;  /* 0x0000040001027983 */ /* 0x000ea20000300800 */
[----:B------:R-:W2:Y:S03]  /*e300*/  LDC R3, c[0x0][0x448] ;  /* 0x00011200ff037b82 */ /* 0x000ea60000000800 */
[----:B------:R-:W0:Y:S01]  /*e310*/  SHFL.IDX PT, R10, R0, RZ, 0x181f ;  /* 0x00181fff000a7589 */ /* 0x000e2200000e0000 */
[----:B------:R-:W-:-:S03]  /*e320*/  IMAD.IADD R4, R21, 0x1, R4 ;  /* 0x0000000115047824 */ /* 0x000fc600078e0204 */
[----:B------:R-:W-:Y:S01]  /*e330*/  SHFL.IDX PT, R7, R0, 0x1, 0x181f ;  /* 0x00381f0000077f89 */ /* 0x000fe200000e0000 */
[----:B------:R-:W-:-:S03]  /*e340*/  VIADD R8, R4, 0x10 ;  /* 0x0000001004087836 */ /* 0x000fc60000000000 */
[----:B------:R-:W-:Y:S04]  /*e350*/  SHFL.IDX PT, R11, R0, 0x2, 0x181f ;  /* 0x00581f00000b7f89 */ /* 0x000fe800000e0000 */
[----:B------:R-:W-:Y:S01]  /*e360*/  SHFL.IDX PT, R12, R0, 0x3, 0x181f ;  /* 0x00781f00000c7f89 */ /* 0x000fe200000e0000 */
[----:B------:R-:W-:Y:S01]  /*e370*/  LOP3.LUT R23, R23, 0xffffdfff, RZ, 0xc0, !PT ;  /* 0xffffdfff17177812 */ /* 0x000fe200078ec0ff */
[----:B--2---:R-:W-:Y:S02]  /*e380*/  IMAD R6, R2, R3, RZ ;  /* 0x0000000302067224 */ /* 0x004fe400078e02ff */
[----:B------:R-:W1:Y:S03]  /*e390*/  SHFL.IDX PT, R3, R5, RZ, 0x181f ;  /* 0x00181fff05037589 */ /* 0x000e6600000e0000 */
[-C--:B------:R-:W-:Y:S01]  /*e3a0*/  ISETP.GE.AND P6, PT, R4, R6.reuse, PT ;  /* 0x000000060400720c */ /* 0x080fe20003fc6270 */
[----:B------:R-:W2:Y:S01]  /*e3b0*/  SHFL.IDX PT, R2, R5, 0x1, 0x181f ;  /* 0x00381f0005027f89 */ /* 0x000ea200000e0000 */
[----:B------:R-:W-:-:S11]  /*e3c0*/  ISETP.GE.AND P5, PT, R8, R6, PT ;  /* 0x000000060800720c */ /* 0x000fd60003fa6270 */
[----:B0-----:R-:W-:-:S05]  /*e3d0*/  @!P6 LEA R10, P1, R20, R10, 0x1 ;  /* 0x0000000a140ae211 */ /* 0x001fca00078208ff */
[----:B-1----:R-:W-:Y:S01]  /*e3e0*/  @!P6 IMAD.X R3, RZ, RZ, R3, P1 ;  /* 0x000000ffff03e224 */ /* 0x002fe200008e0603 */
[----:B------:R-:W-:Y:S01]  /*e3f0*/  @!P5 LEA R7, P1, R20, R7, 0x1 ;  /* 0x000000071407d211 */ /* 0x000fe200078208ff */
[----:B------:R-:W-:-:S04]  /*e400*/  VIADD R8, R4, 0x20 ;  /* 0x0000002004087836 */ /* 0x000fc80000000000 */
[----:B--2---:R-:W-:Y:S02]  /*e410*/  @!P5 IMAD.X R9, RZ, RZ, R2, P1 ;  /* 0x000000ffff09d224 */ /* 0x004fe400008e0602 */
[----:B------:R-:W0:Y:S01]  /*e420*/  SHFL.IDX PT, R2, R5, 0x2, 0x181f ;  /* 0x00581f0005027f89 */ /* 0x000e2200000e0000 */
[----:B------:R-:W-:-:S13]  /*e430*/  ISETP.GE.AND P3, PT, R8, R6, PT ;  /* 0x000000060800720c */ /* 0x000fda0003f66270 */
[----:B------:R-:W-:-:S05]  /*e440*/  @!P3 LEA R11, P1, R20, R11, 0x1 ;  /* 0x0000000b140bb211 */ /* 0x000fca00078208ff */
[----:B0-----:R-:W-:Y:S02]  /*e450*/  @!P3 IMAD.X R8, RZ, RZ, R2, P1 ;  /* 0x000000ffff08b224 */ /* 0x001fe400008e0602 */
[----:B------:R-:W-:-:S05]  /*e460*/  VIADD R2, R4, 0x30 ;  /* 0x0000003004027836 */ /* 0x000fca0000000000 */
[----:B------:R-:W-:Y:S01]  /*e470*/  ISETP.GE.AND P2, PT, R2, R6, PT ;  /* 0x000000060200720c */ /* 0x000fe20003f46270 */
[----:B------:R-:W-:-:S05]  /*e480*/  VIADD R2, R4, 0x40 ;  /* 0x0000004004027836 */ /* 0x000fca0000000000 */
[----:B------:R-:W-:Y:S02]  /*e490*/  ISETP.GE.AND P4, PT, R2, R6, PT ;  /* 0x000000060200720c */ /* 0x000fe40003f86270 */
[----:B------:R-:W0:Y:S05]  /*e4a0*/  SHFL.IDX PT, R2, R5, 0x3, 0x181f ;  /* 0x00781f0005027f89 */ /* 0x000e2a00000e0000 */
[----:B------:R-:W-:Y:S02]  /*e4b0*/  @!P2 LEA R14, P1, R20, R12, 0x1 ;  /* 0x0000000c140ea211 */ /* 0x000fe400078208ff */
[----:B------:R-:W1:Y:S03]  /*e4c0*/  SHFL.IDX PT, R12, R0, 0x4, 0x181f ;  /* 0x00981f00000c7f89 */ /* 0x000e6600000e0000 */
[----:B0-----:R-:W-:-:S02]  /*e4d0*/  @!P2 IMAD.X R13, RZ, RZ, R2, P1 ;  /* 0x000000ffff0da224 */ /* 0x001fc400008e0602 */
[----:B------:R-:W0:Y:S01]  /*e4e0*/  SHFL.IDX PT, R2, R5, 0x4, 0x181f ;  /* 0x00981f0005027f89 */ /* 0x000e2200000e0000 */
[----:B-1----:R-:W-:Y:S02]  /*e4f0*/  @!P4 LEA R15, P1, R20, R12, 0x1 ;  /* 0x0000000c140fc211 */ /* 0x002fe400078208ff */
[----:B------:R-:W-:-:S04]  /*e500*/  @P6 LOP3.LUT R23, R23, 0x2000, RZ, 0xfc, !PT ;  /* 0x0000200017176812 */ /* 0x000fc800078efcff */
[----:B------:R-:W-:Y:S01]  /*e510*/  LOP3.LUT R23, R23, 0xffffefff, RZ, 0xc0, !PT ;  /* 0xffffefff17177812 */ /* 0x000fe200078ec0ff */
[----:B0-----:R-:W-:Y:S02]  /*e520*/  @!P4 IMAD.X R12, RZ, RZ, R2, P1 ;  /* 0x000000ffff0cc224 */ /* 0x001fe400008e0602 */
[----:B------:R-:W-:-:S05]  /*e530*/  @!P6 IMAD.MOV.U32 R2, RZ, RZ, R10 ;  /* 0x000000ffff02e224 */ /* 0x000fca00078e000a */
[----:B------:R0:W-:Y:S01]  /*e540*/  @!P6 LDGSTS.E.BYPASS.LTC128B.128 [R26+0x18400], desc[UR36][R2.64], !P0 ;  /* 0x18400000021aefae */ /* 0x0001e2000c101d64 */
[----:B------:R-:W-:Y:S01]  /*e550*/  @P5 LOP3.LUT R23, R23, 0x1000, RZ, 0xfc, !PT ;  /* 0x0000100017175812 */ /* 0x000fe200078efcff */
[----:B0-----:R-:W-:Y:S02]  /*e560*/  @!P5 IMAD.MOV.U32 R2, RZ, RZ, R7 ;  /* 0x000000ffff02d224 */ /* 0x001fe400078e0007 */
[----:B------:R-:W-:-:S05]  /*e570*/  @!P5 IMAD.MOV.U32 R3, RZ, RZ, R9 ;  /* 0x000000ffff03d224 */ /* 0x000fca00078e0009 */
[----:B------:R0:W-:Y:S01]  /*e580*/  @!P5 LDGSTS.E.BYPASS.LTC128B.128 [R26+0x18c00], desc[UR36][R2.64], !P0 ;  /* 0x18c00000021adfae */ /* 0x0001e2000c101d64 */
[----:B------:R-:W-:-:S03]  /*e590*/  LOP3.LUT R23, R23, 0xfffff7ff, RZ, 0xc0, !PT ;  /* 0xfffff7ff17177812 */ /* 0x000fc600078ec0ff */
[----:B------:R-:W1:Y:S01]  /*e5a0*/  SHFL.IDX PT, R9, R0, 0x5, 0x181f ;  /* 0x00b81f0000097f89 */ /* 0x000e6200000e0000 */
[----:B0-----:R-:W-:Y:S02]  /*e5b0*/  @!P3 IMAD.MOV.U32 R2, RZ, RZ, R11 ;  /* 0x000000ffff02b224 */ /* 0x001fe400078e000b */
[----:B------:R-:W-:-:S05]  /*e5c0*/  @!P3 IMAD.MOV.U32 R3, RZ, RZ, R8 ;  /* 0x000000ffff03b224 */ /* 0x000fca00078e0008 */
[----:B------:R0:W-:Y:S01]  /*e5d0*/  @!P3 LDGSTS.E.BYPASS.LTC128B.128 [R26+0x19400], desc[UR36][R2.64], !P0 ;  /* 0x19400000021abfae */ /* 0x0001e2000c101d64 */
[----:B------:R-:W-:-:S03]  /*e5e0*/  @P3 LOP3.LUT R23, R23, 0x800, RZ, 0xfc, !PT ;  /* 0x0000080017173812 */ /* 0x000fc600078efcff */
[----:B------:R-:W2:Y:S01]  /*e5f0*/  SHFL.IDX PT, R8, R5, 0x5, 0x181f ;  /* 0x00b81f0005087f89 */ /* 0x000ea200000e0000 */
[----:B0-----:R-:W-:-:S03]  /*e600*/  VIADD R2, R4, 0x50 ;  /* 0x0000005004027836 */ /* 0x001fc60000000000 */
[----:B------:R-:W0:Y:S01]  /*e610*/  SHFL.IDX PT, R7, R0, 0x6, 0x181f ;  /* 0x00d81f0000077f89 */ /* 0x000e2200000e0000 */
[----:B------:R-:W-:Y:S01]  /*e620*/  @!P2 IMAD.MOV.U32 R3, RZ, RZ, R13 ;  /* 0x000000ffff03a224 */ /* 0x000fe200078e000d */
[----:B------:R-:W-:Y:S01]  /*e630*/  ISETP.GE.AND P3, PT, R2, R6, PT ;  /* 0x000000060200720c */ /* 0x000fe20003f66270 */
[----:B------:R-:W-:Y:S01]  /*e640*/  @!P2 IMAD.MOV.U32 R2, RZ, RZ, R14 ;  /* 0x000000ffff02a224 */ /* 0x000fe200078e000e */
[----:B------:R-:W-:-:S04]  /*e650*/  LOP3.LUT R23, R23, 0xfffffdff, RZ, 0xc0, !PT ;  /* 0xfffffdff17177812 */ /* 0x000fc800078ec0ff */
[----:B------:R3:W-:Y:S01]  /*e660*/  @!P2 LDGSTS.E.BYPASS.LTC128B.128 [R26+0x19c00], desc[UR36][R2.64], !P0 ;  /* 0x19c00000021aafae */ /* 0x0007e2000c101d64 */
[----:B------:R-:W-:-:S03]  /*e670*/  @P2 LOP3.LUT R23, R23, 0x200, RZ, 0xfc, !PT ;  /* 0x0000020017172812 */ /* 0x000fc600078efcff */
[----:B---3--:R-:W3:Y:S01]  /*e680*/  SHFL.IDX PT, R2, R5, 0x6, 0x181f ;  /* 0x00d81f0005027f89 */ /* 0x008ee200000e0000 */
[----:B------:R-:W-:-:S05]  /*e690*/  VIADD R3, R4, 0x60 ;  /* 0x0000006004037836 */ /* 0x000fca0000000000 */
[----:B------:R-:W-:Y:S02]  /*e6a0*/  ISETP.GE.AND P2, PT, R3, R6, PT ;  /* 0x000000060300720c */ /* 0x000fe40003f46270 */
[----:B-1----:R-:W-:-:S05]  /*e6b0*/  @!P3 LEA R9, P1, R20, R9, 0x1 ;  /* 0x000000091409b211 */ /* 0x002fca00078208ff */
[----:B--2---:R-:W-:-:S06]  /*e6c0*/  @!P3 IMAD.X R8, RZ, RZ, R8, P1 ;  /* 0x000000ffff08b224 */ /* 0x004fcc00008e0608 */
[----:B0-----:R-:W-:Y:S01]  /*e6d0*/  @!P2 LEA R7, P1, R20, R7, 0x1 ;  /* 0x000000071407a211 */ /* 0x001fe200078208ff */
[----:B------:R-:W-:-:S04]  /*e6e0*/  @!P4 IMAD.MOV.U32 R3, RZ, RZ, R12 ;  /* 0x000000ffff03c224 */ /* 0x000fc800078e000c */
[----:B---3--:R-:W-:Y:S02]  /*e6f0*/  @!P2 IMAD.X R10, RZ, RZ, R2, P1 ;  /* 0x000000ffff0aa224 */ /* 0x008fe400008e0602 */
[----:B------:R-:W-:-:S05]  /*e700*/  @!P4 IMAD.MOV.U32 R2, RZ, RZ, R15 ;  /* 0x000000ffff02c224 */ /* 0x000fca00078e000f */
[----:B------:R0:W-:Y:S01]  /*e710*/  @!P4 LDGSTS.E.BYPASS.LTC128B.128 [R26+0x1a400], desc[UR36][R2.64], !P0 ;  /* 0x1a400000021acfae */ /* 0x0001e2000c101d64 */
[----:B------:R-:W-:Y:S01]  /*e720*/  LOP3.LUT R23, R23, 0xfffffeff, RZ, 0xc0, !PT ;  /* 0xfffffeff17177812 */ /* 0x000fe200078ec0ff */
[----:B0-----:R-:W-:Y:S02]  /*e730*/  @!P3 IMAD.MOV.U32 R2, RZ, RZ, R9 ;  /* 0x000000ffff02b224 */ /* 0x001fe400078e0009 */
[----:B------:R-:W-:-:S05]  /*e740*/  @!P3 IMAD.MOV.U32 R3, RZ, RZ, R8 ;  /* 0x000000ffff03b224 */ /* 0x000fca00078e0008 */
[----:B------:R0:W-:Y:S04]  /*e750*/  @!P3 LDGSTS.E.BYPASS.LTC128B.128 [R26+0x1ac00], desc[UR36][R2.64], !P0 ;  /* 0x1ac00000021abfae */ /* 0x0001e8000c101d64 */
[----:B------:R-:W1:Y:S01]  /*e760*/  SHFL.IDX PT, R5, R5, 0x7, 0x181f ;  /* 0x00f81f0005057f89 */ /* 0x000e6200000e0000 */
[----:B0-----:R-:W-:Y:S02]  /*e770*/  @!P2 IMAD.MOV.U32 R2, RZ, RZ, R7 ;  /* 0x000000ffff02a224 */ /* 0x001fe400078e0007 */
[----:B------:R-:W-:Y:S01]  /*e780*/  @!P2 IMAD.MOV.U32 R3, RZ, RZ, R10 ;  /* 0x000000ffff03a224 */ /* 0x000fe200078e000a */
[----:B------:R-:W0:Y:S04]  /*e790*/  SHFL.IDX PT, R0, R0, 0x7, 0x181f ;  /* 0x00f81f0000007f89 */ /* 0x000e2800000e0000 */
[----:B------:R2:W-:Y:S01]  /*e7a0*/  @!P2 LDGSTS.E.BYPASS.LTC128B.128 [R26+0x1b400], desc[UR36][R2.64], !P0 ;  /* 0x1b400000021aafae */ /* 0x0005e2000c101d64 */
[----:B------:R-:W-:-:S04]  /*e7b0*/  @P4 LOP3.LUT R23, R23, 0x100, RZ, 0xfc, !PT ;  /* 0x0000010017174812 */ /* 0x000fc800078efcff */
[----:B------:R-:W-:-:S04]  /*e7c0*/  LOP3.LUT R23, R23, 0xffffff7f, RZ, 0xc0, !PT ;  /* 0xffffff7f17177812 */ /* 0x000fc800078ec0ff */
[----:B------:R-:W-:-:S04]  /*e7d0*/  @P3 LOP3.LUT R23, R23, 0x80, RZ, 0xfc, !PT ;  /* 0x0000008017173812 */ /* 0x000fc800078efcff */
[----:B------:R-:W-:-:S04]  /*e7e0*/  LOP3.LUT R23, R23, 0xffffffbf, RZ, 0xc0, !PT ;  /* 0xffffffbf17177812 */ /* 0x000fc800078ec0ff */
[----:B-12---:R-:W-:-:S07]  /*e7f0*/  @P2 LOP3.LUT R23, R23, 0x40, RZ, 0xfc, !PT ;  /* 0x0000004017172812 */ /* 0x006fce00078efcff */
.L_x_10342:
[----:B------:R-:W-:Y:S01]  /*e800*/  VIADD R4, R4, 0x70 ;  /* 0x0000007004047836 */ /* 0x000fe20000000000 */
[----:B------:R-:W-:-:S04]  /*e810*/  LOP3.LUT R23, R23, 0xffffbfff, RZ, 0xc0, !PT ;  /* 0xffffbfff17177812 */ /* 0x000fc800078ec0ff */
[----:B------:R-:W-:-:S13]  /*e820*/  ISETP.GE.AND P2, PT, R4, R6, PT ;  /* 0x000000060400720c */ /* 0x000fda0003f46270 */
[----:B0-----:R-:W-:Y:S02]  /*e830*/  @!P2 LEA R2, P1, R20, R0, 0x1 ;  /* 0x000000001402a211 */ /* 0x001fe400078208ff */
[----:B------:R-:W-:-:S03]  /*e840*/  @P2 LOP3.LUT R23, R23, 0x4000, RZ, 0xfc, !PT ;  /* 0x0000400017172812 */ /* 0x000fc600078efcff */
[----:B------:R-:W-:-:S05]  /*e850*/  @!P2 IMAD.X R3, RZ, RZ, R5, P1 ;  /* 0x000000ffff03a224 */ /* 0x000fca00008e0605 */
[----:B------:R-:W-:Y:S01]  /*e860*/  @!PT LDS RZ, [RZ] ;  /* 0x00000000fffff984 */ /* 0x000fe20000000800 */
[----:B------:R-:W-:Y:S01]  /*e870*/  @!PT LDS RZ, [RZ] ;  /* 0x00000000fffff984 */ /* 0x000fe20000000800 */
[----:B------:R-:W-:Y:S01]  /*e880*/  @!PT LDS RZ, [RZ] ;  /* 0x00000000fffff984 */ /* 0x000fe20000000800 */
[----:B------:R0:W-:Y:S01]  /*e890*/  @!P2 LDGSTS.E.BYPASS.LTC128B.128 [R26+0x1bc00], desc[UR36][R2.64], !P0 ;  /* 0x1bc00000021aafae */ /* 0x0001e2000c101d64 */
[----:B------:R-:W-:Y:S01]  /*e8a0*/  PLOP3.LUT P0, PT, PT, PT, PT, 0x80, 0x0 ;  /* 0x000000000000781c */ /* 0x000fe20003f0f070 */
[----:B------:R-:W-:-:S12]  /*e8b0*/  NOP ;  /* 0x0000000000007918 */ /* 0x000fd80000000000 */
.L_x_10249:
        /* <DEDUP_REMOVED lines=28> */
.L_x_10251:
[----:B------:R-:W-:Y:S05]  /*ea80*/  BSYNC B6 ;  /* 0x0000000000067941 */ /* 0x000fea0003800000 */
.L_x_10250:
[----:B------:R-:W2:Y:S01]  /*ea90*/  LDL.LU R21, [R1] ;  /* 0x0000000001157983 */ /* 0x000ea20000300800 */
[----:B0-----:R-:W0:Y:S01]  /*eaa0*/  LDC R2, c[0x0][0x448] ;  /* 0x00011200ff027b82 */ /* 0x001e220000000800 */
[----:B------:R-:W-:Y:S02]  /*eab0*/  ULDC.64 UR4, c[0x0][0x398] ;  /* 0x0000e60000047ab9 */ /* 0x000fe40000000a00 */
[----:B------:R-:W3:Y:S01]  /*eac0*/  LDL.LU R20, [R1+0x8] ;  /* 0x0000080001147983 */ /* 0x000ee20000300800 */
[----:B0-----:R-:W-:-:S13]  /*ead0*/  ISETP.NE.AND P6, PT, R2, 0x1, PT ;  /* 0x000000010200780c */ /* 0x001fda0003fc5270 */
[----:B------:R-:W0:Y:S08]  /*eae0*/  @P6 LDC R3, c[0x0][0x44c] ;  /* 0x00011300ff036b82 */ /* 0x000e300000000800 */
[----:B------:R-:W1:Y:S01]  /*eaf0*/  @P6 LDC R2, c[0x0][0x450] ;  /* 0x00011400ff026b82 */ /* 0x000e620000000800 */
[----:B------:R-:W-:Y:S02]  /*eb00*/  IMAD.MOV.U32 R0, RZ, RZ, R17 ;  /* 0x000000ffff007224 */ /* 0x000fe400078e0011 */
[----:B0-----:R-:W-:-:S05]  /*eb10*/  @P6 IMAD.HI.U32 R3, R17, R3, RZ ;  /* 0x0000000311036227 */ /* 0x001fca00078e00ff */
[----:B-1----:R-:W-:Y:S01]  /*eb20*/  @P6 SHF.R.U32.HI R0, RZ, R2, R3 ;  /* 0x00000002ff006219 */ /* 0x002fe20000011603 */
[----:B------:R-:W-:Y:S01]  /*eb30*/  IMAD.WIDE.U32 R2, R35, UR4, RZ ;  /* 0x0000000423027c25 */ /* 0x000fe2000f8e00ff */
[----:B------:R-:W0:Y:S02]  /*eb40*/  S2R R8, SR_TID.X ;  /* 0x0000000000087919 */ /* 0x000e240000002100 */
[----:B------:R-:W-:Y:S01]  /*eb50*/  SHF.R.S32.HI R5, RZ, 0x1f, R0 ;  /* 0x0000001fff057819 */ /* 0x000fe20000011400 */
        /* <DEDUP_REMOVED lines=11> */
[----:B------:R-:W-:Y:S01]  /*ec10*/  IMAD.WIDE.U32 R2, R34, UR4, R2 ;  /* 0x0000000422027c25 */ /* 0x000fe2000f8e0002 */
        /* <DEDUP_REMOVED lines=16> */
[----:B------:R-:W-:Y:S01]  /*ed20*/  ULDC.64 UR4, c[0x0][0x390] ;  /* 0x0000e40000047ab9 */ /* 0x000fe20000000a00 */
[----:B------:R-:W-:Y:S02]  /*ed30*/  LOP3.LUT R20, R20, 0x38, RZ, 0xc0, !PT ;  /* 0x0000003814147812 */ /* 0x000fe400078ec0ff */
[----:B------:R-:W-:Y:S01]  /*ed40*/  IMAD.IADD R3, R3, 0x1, R0 ;  /* 0x0000000103037824 */ /* 0x000fe200078e0200 */
[----:B------:R-:W-:Y:S01]  /*ed50*/  LEA R0, P0, R2, UR4, 0x1 ;  /* 0x0000000402007c11 */ /* 0x000fe2000f8008ff */
[----:B------:R-:W-:Y:S01]  /*ed60*/  ULDC UR4, c[0x0][0x3b8] ;  /* 0x0000ee0000047ab9 */ /* 0x000fe20000000800 */
[C---:B------:R-:W-:Y:S02]  /*ed70*/  LOP3.LUT R9, R20.reuse, 0x40, RZ, 0xfc, !PT ;  /* 0x0000004014097812 */ /* 0x040fe400078efcff */
[C---:B------:R-:W-:Y:S02]  /*ed80*/  LOP3.LUT R7, R20.reuse, 0x80, RZ, 0xfc, !PT ;  /* 0x0000008014077812 */ /* 0x040fe400078efcff */
[----:B------:R-:W-:-:S02]  /*ed90*/  LOP3.LUT R6, R20, 0xc0, RZ, 0xfc, !PT ;  /* 0x000000c014067812 */ /* 0x000fc400078efcff */
[----:B------:R-:W-:Y:S01]  /*eda0*/  LEA.HI.X R4, R2, UR5, R3, 0x1, P0 ;  /* 0x0000000502047c11 */ /* 0x000fe200080f0c03 */
[----:B------:R-:W-:Y:S01]  /*edb0*/  UMOV UR5, 0xffffffff ;  /* 0xffffffff00057882 */ /* 0x000fe20000000000 */
[----:B------:R-:W-:Y:S02]  /*edc0*/  ISETP.GE.AND P4, PT, R8, UR4, PT ;  /* 0x0000000408007c0c */ /* 0x000fe4000bf86270 */
[----:B------:R-:W-:Y:S02]  /*edd0*/  ISETP.GE.AND P3, PT, R9, UR4, PT ;  /* 0x0000000409007c0c */ /* 0x000fe4000bf66270 */
[----:B------:R-:W-:Y:S02]  /*ede0*/  ISETP.GE.AND P2, PT, R7, UR4, PT ;  /* 0x0000000407007c0c */ /* 0x000fe4000bf46270 */
[----:B------:R-:W-:Y:S01]  /*edf0*/  ISETP.GE.AND P1, PT, R6, UR4, PT ;  /* 0x0000000406007c0c */ /* 0x000fe2000bf26270 */
[----:B------:R-:W-:-:S12]  /*ee00*/  BRA.DIV UR5, `(.L_x_10252) ;  /* 0x0000004605607947 */ /* 0x000fd8000b800000 */
[----:B------:R-:W0:Y:S01]  /*ee10*/  SHFL.IDX PT, R14, R0, RZ, 0x181f ;  /* 0x00181fff000e7589 */ /* 0x000e2200000e0000 */
[C---:B------:R-:W-:Y:S02]  /*ee20*/  LOP3.LUT P6, RZ, R23.reuse, 0x2000, RZ, 0xc0, !PT ;  /* 0x0000200017ff7812 */ /* 0x040fe400078cc0ff */
[----:B------:R-:W-:Y:S01]  /*ee30*/  LOP3.LUT P5, RZ, R23, 0x1000, RZ, 0xc0, !PT ;  /* 0x0000100017ff7812 */ /* 0x000fe200078ac0ff */
[----:B------:R-:W1:Y:S10]  /*ee40*/  SHFL.IDX PT, R2, R4, RZ, 0x181f ;  /* 0x00181fff04027589 */ /* 0x000e7400000e0000 */
[----:B0-----:R-:W-:-:S02]  /*ee50*/  @!P6 LEA R5, P0, R8, R14, 0x1 ;  /* 0x0000000e0805e211 */ /* 0x001fc400078008ff */
[----:B------:R-:W0:Y:S03]  /*ee60*/  SHFL.IDX PT, R14, R0, 0x1, 0x181f ;  /* 0x00381f00000e7f89 */ /* 0x000e2600000e0000 */
[----:B-1----:R-:W-:Y:S02]  /*ee70*/  @!P6 IMAD.X R3, RZ, RZ, R2, P0 ;  /* 0x000000ffff03e224 */ /* 0x002fe400000e0602 */
[----:B------:R-:W-:Y:S02]  /*ee80*/  @!P6 IMAD.MOV.U32 R2, RZ, RZ, R5 ;  /* 0x000000ffff02e224 */ /* 0x000fe400078e0005 */
[----:B------:R-:W1:Y:S04]  /*ee90*/  SHFL.IDX PT, R5, R4, 0x1, 0x181f ;  /* 0x00381f0004057f89 */ /* 0x000e6800000e0000 */
[----:B------:R-:W-:Y:S04]  /*eea0*/  @!P6 LDGSTS.E.BYPASS.LTC128B.128 [R26+0x22400], desc[UR36][R2.64], !P4 ;  /* 0x22400000021aefae */ /* 0x000fe8000e101d64 */
[----:B------:R-:W-:Y:S04]  /*eeb0*/  @!P6 LDGSTS.E.BYPASS.LTC128B.128 [R26+0x26400], desc[UR36][R2.64+0x80], !P3 ;  /* 0x26400080021aefae */ /* 0x000fe8000d901d64 */
[----:B------:R-:W-:Y:S04]  /*eec0*/  @!P6 LDGSTS.E.BYPASS.LTC128B.128 [R26+0x2a400], desc[UR36][R2.64+0x100], !P2 ;  /* 0x2a400100021aefae */ /* 0x000fe8000d101d64 */
[----:B------:R2:W-:Y:S01]  /*eed0*/  @!P6 LDGSTS.E.BYPASS.LTC128B.128 [R26+0x2e400], desc[UR36][R2.64+0x180], !P1 ;  /* 0x2e400180021aefae */ /* 0x0005e2000c901d64 */
[----:B0-----:R-:W-:-:S02]  /*eee0*/  @!P5 LEA R6, P0, R8, R14, 0x1 ;  /* 0x0000000e0806d211 */ /* 0x001fc400078008ff */
[C---:B------:R-:W-:Y:S01]  /*eef0*/  LOP3.LUT P6, RZ, R23.reuse, 0x80, RZ, 0xc0, !PT ;  /* 0x0000008017ff7812 */ /* 0x040fe200078cc0ff */
[----:B------:R-:W0:Y:S01]  /*ef00*/  SHFL.IDX PT, R14, R0, 0x2, 0x181f ;  /* 0x00581f00000e7f89 */ /* 0x000e2200000e0000 */
[----:B------:R-:W-:Y:S01]  /*ef10*/  LOP3.LUT R23, R23, 0xfff7ffff, RZ, 0xc0, !PT ;  /* 0xfff7ffff17177812 */ /* 0x000fe200078ec0ff */
[----:B-1----:R-:W-:Y:S02]  /*ef20*/  @!P5 IMAD.X R7, RZ, RZ, R5, P0 ;  /* 0x000000ffff07d224 */ /* 0x002fe400000e0605 */
[----:B------:R-:W1:Y:S01]  /*ef30*/  SHFL.IDX PT, R5, R4, 0x2, 0x181f ;  /* 0x00581f0004057f89 */ /* 0x000e6200000e0000 */
[----:B--2---:R-:W-:Y:S02]  /*ef40*/  @!P5 IMAD.MOV.U32 R2, RZ, RZ, R6 ;  /* 0x000000ffff02d224 */ /* 0x004fe400078e0006 */
[----:B------:R-:W-:-:S05]  /*ef50*/  @!P5 IMAD.MOV.U32 R3, RZ, RZ, R7 ;  /* 0x000000ffff03d224 */ /* 0x000fca00078e0007 */
[----:B------:R-:W-:Y:S01]  /*ef60*/  @P6 LOP3.LUT R23, R23, 0x80000, RZ, 0xfc, !PT ;  /* 0x0008000017176812 */ /* 0x000fe200078efcff */
[----:B------:R-:W-:Y:S03]  /*ef70*/  @!P5 LDGSTS.E.BYPASS.LTC128B.128 [R26+0x22c00], desc[UR36][R2.64], !P4 ;  /* 0x22c00000021adfae */ /* 0x000fe6000e101d64 */
[C---:B------:R-:W-:Y:S01]  /*ef80*/  LOP3.LUT P6, RZ, R23.reuse, 0x200, RZ, 0xc0, !PT ;  /* 0x0000020017ff7812 */ /* 0x040fe200078cc0ff */
[----:B------:R-:W-:Y:S04]  /*ef90*/  @!P5 LDGSTS.E.BYPASS.LTC128B.128 [R26+0x26c00], desc[UR36][R2.64+0x80], !P3 ;  /* 0x26c00080021adfae */ /* 0x000fe8000d901d64 */
[----:B------:R-:W-:Y:S04]  /*efa0*/  @!P5 LDGSTS.E.BYPASS.LTC128B.128 [R26+0x2ac00], desc[UR36][R2.64+0x100], !P2 ;  /* 0x2ac00100021adfae */ /* 0x000fe8000d101d64 */
[----:B------:R2:W-:Y:S01]  /*efb0*/  @!P5 LDGSTS.E.BYPASS.LTC128B.128 [R26+0x2ec00], desc[UR36][R2.64+0x180], !P1 ;  /* 0x2ec00180021adfae */ /* 0x0005e2000c901d64 */
[----:B------:R-:W-:-:S02]  /*efc0*/  LOP3.LUT P5, RZ, R23, 0x40, RZ, 0xc0, !PT ;  /* 0x0000004017ff7812 */ /* 0x000fc400078ac0ff */
[----:B------:R-:W-:-:S11]  /*efd0*/  LOP3.LUT R23, R23, 0xfffbffff, RZ, 0xc0, !PT ;  /* 0xfffbffff17177812 */ /* 0x000fd600078ec0ff */
[----:B------:R-:W-:-:S04]  /*efe0*/  @P5 LOP3.LUT R23, R23, 0x40000, RZ, 0xfc, !PT ;  /* 0x0004000017175812 */ /* 0x000fc800078efcff */
[C---:B------:R-:W-:Y:S02]  /*eff0*/  LOP3.LUT P5, RZ, R23.reuse, 0x100, RZ, 0xc0, !PT ;  /* 0x0000010017ff7812 */ /* 0x040fe400078ac0ff */
[----:B------:R-:W-:-:S11]  /*f000*/  LOP3.LUT R23, R23, 0xffefffff, RZ, 0xc0, !PT ;  /* 0xffefffff17177812 */ /* 0x000fd600078ec0ff */
[----:B------:R-:W-:-:S04]  /*f010*/  @P5 LOP3.LUT R23, R23, 0x100000, RZ, 0xfc, !PT ;  /* 0x0010000017175812 */ /* 0x000fc800078efcff */
[----:B------:R-:W-:-:S13]  /*f020*/  LOP3.LUT P5, RZ, R23, 0x800, RZ, 0xc0, !PT ;  /* 0x0000080017ff7812 */ /* 0x000fda00078ac0ff */
[----:B0-----:R-:W-:Y:S02]  /*f030*/  @!P5 LEA R6, P0, R8, R14, 0x1 ;  /* 0x0000000e0806d211 */ /* 0x001fe400078008ff */
[----:B------:R-:W0:Y:S03]  /*f040*/  SHFL.IDX PT, R14, R0, 0x3, 0x181f ;  /* 0x00781f00000e7f89 */ /* 0x000e2600000e0000 */
[----:B-1----:R-:W-:Y:S02]  /*f050*/  @!P5 IMAD.X R7, RZ, RZ, R5, P0 ;  /* 0x000000ffff07d224 */ /* 0x002fe400000e0605 */
[----:B------:R-:W1:Y:S01]  /*f060*/  SHFL.IDX PT, R5, R4, 0x3, 0x181f ;  /* 0x00781f0004057f89 */ /* 0x000e6200000e0000 */
[----:B--2---:R-:W-:Y:S02]  /*f070*/  @!P5 IMAD.MOV.U32 R2, RZ, RZ, R6 ;  /* 0x000000ffff02d224 */ /* 0x004fe400078e0006 */
[----:B------:R-:W-:-:S05]  /*f080*/  @!P5 IMAD.MOV.U32 R3, RZ, RZ, R7 ;  /* 0x000000ffff03d224 */ /* 0x000fca00078e0007 */
[----:B------:R-:W-:Y:S04]  /*f090*/  @!P5 LDGSTS.E.BYPASS.LTC128B.128 [R26+0x23400], desc[UR36][R2.64], !P4 ;  /* 0x23400000021adfae */ /* 0x000fe8000e101d64 */
[----:B------:R-:W-:Y:S04]  /*f0a0*/  @!P5 LDGSTS.E.BYPASS.LTC128B.128 [R26+0x27400], desc[UR36][R2.64+0x80], !P3 ;  /* 0x27400080021adfae */ /* 0x000fe8000d901d64 */
[----:B------:R-:W-:Y:S01]  /*f0b0*/  @!P5 LDGSTS.E.BYPASS.LTC128B.128 [R26+0x2b400], desc[UR36][R2.64+0x100], !P2 ;  /* 0x2b400100021adfae */ /* 0x000fe2000d101d64 */
[----:B0-----:R-:W-:-:S03]  /*f0c0*/  @!P6 LEA R6, P0, R8, R14, 0x1 ;  /* 0x0000000e0806e211 */ /* 0x001fc600078008ff */
[----:B------:R0:W-:Y:S01]  /*f0d0*/  @!P5 LDGSTS.E.BYPASS.LTC128B.128 [R26+0x2f400], desc[UR36][R2.64+0x180], !P1 ;  /* 0x2f400180021adfae */ /* 0x0001e2000c901d64 */
[----:B------:R-:W-:-:S03]  /*f0e0*/  LOP3.LUT P5, RZ, R23, 0x100000, RZ, 0xc0, !PT ;  /* 0x0010000017ff7812 */ /* 0x000fc600078ac0ff */
[----:B------:R-:W2:Y:S01]  /*f0f0*/  SHFL.IDX PT, R14, R0, 0x4, 0x181f ;  /* 0x00981f00000e7f89 */ /* 0x000ea200000e0000 */
[----:B-1----:R-:W-:-:S03]  /*f100*/  @!P6 IMAD.X R7, RZ, RZ, R5, P0 ;  /* 0x000000ffff07e224 */ /* 0x002fc600000e0605 */
[----:B------:R-:W1:Y:S01]  /*f110*/  SHFL.IDX PT, R5, R4, 0x4, 0x181f ;  /* 0x00981f0004057f89 */ /* 0x000e6200000e0000 */
[----:B0-----:R-:W-:Y:S02]  /*f120*/  @!P6 IMAD.MOV.U32 R2, RZ, RZ, R6 ;  /* 0x000000ffff02e224 */ /* 0x001fe400078e0006 */
[----:B------:R-:W-:-:S05]  /*f130*/  @!P6 IMAD.MOV.U32 R3, RZ, RZ, R7 ;  /* 0x000000ffff03e224 */ /* 0x000fca00078e0007 */
[----:B------:R-:W-:Y:S04]  /*f140*/  @!P6 LDGSTS.E.BYPASS.LTC128B.128 [R26+0x23c00], desc[UR36][R2.64], !P4 ;  /* 0x23c00000021aefae */ /* 0x000fe8000e101d64 */
[----:B------:R-:W-:Y:S04]  /*f150*/  @!P6 LDGSTS.E.BYPASS.LTC128B.128 [R26+0x27c00], desc[UR36][R2.64+0x80], !P3 ;  /* 0x27c00080021aefae */ /* 0x000fe8000d901d64 */
[----:B------:R-:W-:Y:S01]  /*f160*/  @!P6 LDGSTS.E.BYPASS.LTC128B.128 [R26+0x2bc00], desc[UR36][R2.64+0x100], !P2 ;  /* 0x2bc00100021aefae */ /* 0x000fe2000d101d64 */
[----:B--2---:R-:W-:-:S03]  /*f170*/  @!P5 LEA R6, P0, R8, R14, 0x1 ;  /* 0x0000000e0806d211 */ /* 0x004fc600078008ff */
[----:B------:R-:W0:Y:S02]  /*f180*/  SHFL.IDX PT, R14, R0, 0x5, 0x181f ;  /* 0x00b81f00000e7f89 */ /* 0x000e2400000e0000 */
[----:B-1----:R-:W-:Y:S02]  /*f190*/  @!P5 IMAD.X R7, RZ, RZ, R5, P0 ;  /* 0x000000ffff07d224 */ /* 0x002fe400000e0605 */
[----:B------:R-:W1:Y:S04]  /*f1a0*/  SHFL.IDX PT, R5, R4, 0x5, 0x181f ;  /* 0x00b81f0004057f89 */ /* 0x000e6800000e0000 */
[----:B------:R2:W-:Y:S01]  /*f1b0*/  @!P6 LDGSTS.E.BYPASS.LTC128B.128 [R26+0x2fc00], desc[UR36][R2.64+0x180], !P1 ;  /* 0x2fc00180021aefae */ /* 0x0005e2000c901d64 */
[----:B------:R-:W-:Y:S01]  /*f1c0*/  LOP3.LUT P6, RZ, R23, 0x80000, RZ, 0xc0, !PT ;  /* 0x0008000017ff7812 */ /* 0x000fe200078cc0ff */
[----:B--2---:R-:W-:-:S02]  /*f1d0*/  @!P5 IMAD.MOV.U32 R2, RZ, RZ, R6 ;  /* 0x000000ffff02d224 */ /* 0x004fc400078e0006 */
[----:B------:R-:W-:-:S10]  /*f1e0*/  @!P5 IMAD.MOV.U32 R3, RZ, RZ, R7 ;  /* 0x000000ffff03d224 */ /* 0x000fd400078e0007 */
[----:B0-----:R-:W-:Y:S02]  /*f1f0*/  @!P6 LEA R6, P0, R8, R14, 0x1 ;  /* 0x0000000e0806e211 */ /* 0x001fe400078008ff */
[----:B------:R-:W0:Y:S03]  /*f200*/  SHFL.IDX PT, R14, R0, 0x6, 0x181f ;  /* 0x00d81f00000e7f89 */ /* 0x000e2600000e0000 */
[----:B-1----:R-:W-:Y:S01]  /*f210*/  @!P6 IMAD.X R7, RZ, RZ, R5, P0 ;  /* 0x000000ffff07e224 */ /* 0x002fe200000e0605 */
[----:B------:R-:W-:Y:S04]  /*f220*/  @!P5 LDGSTS.E.BYPASS.LTC128B.128 [R26+0x24400], desc[UR36][R2.64], !P4 ;  /* 0x24400000021adfae */ /* 0x000fe8000e101d64 */
[----:B------:R-:W1:Y:S04]  /*f230*/  SHFL.IDX PT, R5, R4, 0x6, 0x181f ;  /* 0x00d81f0004057f89 */ /* 0x000e6800000e0000 */
[----:B------:R-:W-:Y:S04]  /*f240*/  @!P5 LDGSTS.E.BYPASS.LTC128B.128 [R26+0x28400], desc[UR36][R2.64+0x80], !P3 ;  /* 0x28400080021adfae */ /* 0x000fe8000d901d64 */
[----:B------:R-:W-:Y:S04]  /*f250*/  @!P5 LDGSTS.E.BYPASS.LTC128B.128 [R26+0x2c400], desc[UR36][R2.64+0x100], !P2 ;  /* 0x2c400100021adfae */ /* 0x000fe8000d101d64 */
[----:B------:R2:W-:Y:S01]  /*f260*/  @!P5 LDGSTS.E.BYPASS.LTC128B.128 [R26+0x30400], desc[UR36][R2.64+0x180], !P1 ;  /* 0x30400180021adfae */ /* 0x0005e2000c901d64 */
[----:B------:R-:W-:Y:S01]  /*f270*/  LOP3.LUT P5, RZ, R23, 0x40000, RZ, 0xc0, !PT ;  /* 0x0004000017ff7812 */ /* 0x000fe200078ac0ff */
[----:B--2---:R-:W-:-:S02]  /*f280*/  @!P6 IMAD.MOV.U32 R2, RZ, RZ, R6 ;  /* 0x000000ffff02e224 */ /* 0x004fc400078e0006 */
[----:B------:R-:W-:-:S10]  /*f290*/  @!P6 IMAD.MOV.U32 R3, RZ, RZ, R7 ;  /* 0x000000ffff03e224 */ /* 0x000fd400078e0007 */
[----:B0-----:R-:W-:Y:S02]  /*f2a0*/  @!P5 LEA R6, P0, R8, R14, 0x1 ;  /* 0x0000000e0806d211 */ /* 0x001fe400078008ff */
[----:B------:R0:W2:Y:S03]  /*f2b0*/  SHFL.IDX PT, R14, R0, 0x7, 0x181f ;  /* 0x00f81f00000e7f89 */ /* 0x0000a600000e0000 */
[----:B-1----:R-:W-:Y:S01]  /*f2c0*/  @!P5 IMAD.X R7, RZ, RZ, R5, P0 ;  /* 0x000000ffff07d224 */ /* 0x002fe200000e0605 */
[----:B------:R-:W-:Y:S04]  /*f2d0*/  @!P6 LDGSTS.E.BYPASS.LTC128B.128 [R26+0x24c00], desc[UR36][R2.64], !P4 ;  /* 0x24c00000021aefae */ /* 0x000fe8000e101d64 */
[----:B------:R-:W-:Y:S04]  /*f2e0*/  @!P6 LDGSTS.E.BYPASS.LTC128B.128 [R26+0x28c00], desc[UR36][R2.64+0x80], !P3 ;  /* 0x28c00080021aefae */ /* 0x000fe8000d901d64 */
[----:B------:R-:W-:Y:S04]  /*f2f0*/  @!P6 LDGSTS.E.BYPASS.LTC128B.128 [R26+0x2cc00], desc[UR36][R2.64+0x100], !P2 ;  /* 0x2cc00100021aefae */ /* 0x000fe8000d101d64 */
[----:B------:R1:W-:Y:S04]  /*f300*/  @!P6 LDGSTS.E.BYPASS.LTC128B.128 [R26+0x30c00], desc[UR36][R2.64+0x180], !P1 ;  /* 0x30c00180021aefae */ /* 0x0003e8000c901d64 */
[----:B------:R0:W3:Y:S01]  /*f310*/  SHFL.IDX PT, R5, R4, 0x7, 0x181f ;  /* 0x00f81f0004057f89 */ /* 0x0000e200000e0000 */
[----:B-1----:R-:W-:-:S02]  /*f320*/  @!P5 IMAD.MOV.U32 R2, RZ, RZ, R6 ;  /* 0x000000ffff02d224 */ /* 0x002fc400078e0006 */
[----:B------:R-:W-:-:S05]  /*f330*/  @!P5 IMAD.MOV.U32 R3, RZ, RZ, R7 ;  /* 0x000000ffff03d224 */ /* 0x000fca00078e0007 */
[----:B------:R0:W-:Y:S04]  /*f340*/  @!P5 LDGSTS.E.BYPASS.LTC128B.128 [R26+0x25400], desc[UR36][R2.64], !P4 ;  /* 0x25400000021adfae */ /* 0x0001e8000e101d64 */
[----:B------:R0:W-:Y:S04]  /*f350*/  @!P5 LDGSTS.E.BYPASS.LTC128B.128 [R26+0x29400], desc[UR36][R2.64+0x80], !P3 ;  /* 0x29400080021adfae */ /* 0x0001e8000d901d64 */
[----:B------:R0:W-:Y:S04]  /*f360*/  @!P5 LDGSTS.E.BYPASS.LTC128B.128 [R26+0x2d400], desc[UR36][R2.64+0x100], !P2 ;  /* 0x2d400100021adfae */ /* 0x0001e8000d101d64 */
[----:B--23--:R0:W-:Y:S02]  /*f370*/  @!P5 LDGSTS.E.BYPASS.LTC128B.128 [R26+0x31400], desc[UR36][R2.64+0x180], !P1 ;  /* 0x31400180021adfae */ /* 0x00c1e4000c901d64 */
.L_x_10360:
[----:B------:R-:W-:Y:S01]  /*f380*/  LOP3.LUT P0, RZ, R23, 0x4000, RZ, 0xc0, !PT ;  /* 0x0000400017ff7812 */ /* 0x000fe2000780c0ff */
[----:B------:R-:W-:-:S12]  /*f390*/  BSSY B0, `(.L_x_10253) ;  /* 0x000000b000007945 */ /* 0x000fd80003800000 */
        /* <DEDUP_REMOVED lines=8> */
[----:B------:R1:W-:Y:S04]  /*f420*/  LDGSTS.E.BYPASS.LTC128B.128 [R26+0x2dc00], desc[UR36][R2.64+0x100], !P2 ;  /* 0x2dc00100021a7fae */ /* 0x0003e8000d101d64 */
[----:B------:R1:W-:Y:S02]  /*f430*/  LDGSTS.E.BYPASS.LTC128B.128 [R26+0x31c00], desc[UR36][R2.64+0x180], !P1 ;  /* 0x31c00180021a7fae */ /* 0x0003e4000c901d64 */
.L_x_10254:
[----:B------:R-:W-:Y:S05]  /*f440*/  BSYNC B0 ;  /* 0x0000000000007941 */ /* 0x000fea0003800000 */
.L_x_10253:
[----:B------:R-:W-:Y:S01]  /*f450*/  NOP ;  /* 0x0000000000007918 */ /* 0x000fe20000000000 */
[----:B------:R-:W-:-:S13]  /*f460*/  PLOP3.LUT P0, PT, PT, PT, PT, 0x80, 0x0 ;  /* 0x000000000000781c */ /* 0x000fda0003f0f070 */
.L_x_10255:
        /* <DEDUP_REMOVED lines=18> */
.L_x_10361:
[----:B------:R-:W-:Y:S05]  /*f590*/  BSYNC B0 ;  /* 0x0000000000007941 */ /* 0x000fea0003800000 */
.L_x_10256:
[----:B------:R-:W-:-:S13]  /*f5a0*/  LOP3.LUT P0, RZ, R23, 0x400, RZ, 0xc0, !PT ;  /* 0x0000040017ff7812 */ /* 0x000fda000780c0ff */
[----:B------:R-:W-:Y:S05]  /*f5b0*/  @!P0 BRA `(.L_x_10258) ;  /* 0x0000000000048947 */ /* 0x000fea0003800000 */
[----:B------:R-:W-:Y:S01]  /*f5c0*/  BPT.TRAP 0x1 ;  /* 0x000000040000795c */ /* 0x000fe20000300000 */
.L_x_10258:
[----:B------:R-:W-:Y:S01]  /*f5d0*/  SHF.L.U32 R0, R27, 0x1f, RZ ;  /* 0x0000001f1b007819 */ /* 0x000fe200000006ff */
[----:B------:R-:W-:Y:S03]  /*f5e0*/  BSSY B0, `(.L_x_10259) ;  /* 0x0000003000007945 */ /* 0x000fe60003800000 */
[----:B------:R-:W1:Y:S02]  /*f5f0*/  SYNCS.PHASECHK.TRANS64.TRYWAIT P0, [R25+URZ+0x32460], R0 ;  /* 0x03246000190075a7 */ /* 0x000e64000800017f */
[----:B-1----:R-:W-:Y:S05]  /*f600*/  @!P0 BRA `(.L_x_10260) ;  /* 0x0000004800208947 */ /* 0x002fea0003800000 */
.L_x_10362:
[----:B------:R-:W-:Y:S05]  /*f610*/  BSYNC B0 ;  /* 0x0000000000007941 */ /* 0x000fea0003800000 */
.L_x_10259:
[----:B------:R-:W1:Y:S01]  /*f620*/  LDL.LU R2, [R1+0x10] ;  /* 0x0000100001027983 */ /* 0x000e620000300800 */
[----:B------:R-:W-:Y:S01]  /*f630*/  ULDC.64 UR4, c[0x0][0x328] ;  /* 0x0000ca0000047ab9 */ /* 0x000fe20000000a00 */
[----:B------:R-:W-:Y:S02]  /*f640*/  ULDC.64 UR6, c[0x0][0x318] ;  /* 0x0000c60000067ab9 */ /* 0x000fe40000000a00 */
[----:B------:R-:W2:Y:S04]  /*f650*/  LDL.LU R6, [R1+0x14] ;  /* 0x0000140001067983 */ /* 0x000ea80000300800 */
[----:B------:R-:W3:Y:S01]  /*f660*/  LDL.LU R4, [R1+0x28] ;  /* 0x0000280001047983 */ /* 0x000ee20000300800 */
[C---:B------:R-:W-:Y:S02]  /*f670*/  LOP3.LUT P3, RZ, R23.reuse, 0x10, RZ, 0xc0, !PT ;  /* 0x0000001017ff7812 */ /* 0x040fe4000786c0ff */
[----:B------:R-:W-:-:S02]  /*f680*/  LOP3.LUT P2, RZ, R23, 0x8, RZ, 0xc0, !PT ;  /* 0x0000000817ff7812 */ /* 0x000fc4000784c0ff */
[C---:B------:R-:W-:Y:S02]  /*f690*/  LOP3.LUT P1, RZ, R23.reuse, 0x4, RZ, 0xc0, !PT ;  /* 0x0000000417ff7812 */ /* 0x040fe4000782c0ff */
[----:B------:R-:W-:Y:S02]  /*f6a0*/  LOP3.LUT P4, RZ, R23, 0x1, RZ, 0xc0, !PT ;  /* 0x0000000117ff7812 */ /* 0x000fe4000788c0ff */
[----:B------:R-:W-:Y:S01]  /*f6b0*/  SEL R7, RZ, 0x8, P1 ;  /* 0x00000008ff077807 */ /* 0x000fe20000800000 */
[----:B-1----:R-:W-:Y:S02]  /*f6c0*/  IMAD R0, R2, UR4, RZ ;  /* 0x0000000402007c24 */ /* 0x002fe4000f8e02ff */
[----:B0-----:R-:W-:-:S04]  /*f6d0*/  IMAD.WIDE.U32 R2, R37, UR4, RZ ;  /* 0x0000000425027c25 */ /* 0x001fc8000f8e00ff */
[----:B------:R-:W-:Y:S01]  /*f6e0*/  IMAD R5, R37, UR5, R0 ;  /* 0x0000000525057c24 */ /* 0x000fe2000f8e0200 */
[----:B------:R-:W-:Y:S01]  /*f6f0*/  ULDC.64 UR4, c[0x0][0x338] ;  /* 0x0000ce0000047ab9 */ /* 0x000fe20000000a00 */
[----:B------:R-:W-:Y:S02]  /*f700*/  SEL R0, RZ, 0x2, P3 ;  /* 0x00000002ff007807 */ /* 0x000fe40001800000 */
        /* <DEDUP_REMOVED lines=10> */
[----:B------:R-:W-:Y:S02]  /*f7b0*/  LEA.HI.X R6, R2, UR7, R3, 0x1, P0 ;  /* 0x0000000702067c11 */ /* 0x000fe400080f0c03 */
[----:B------:R-:W-:-:S04]  /*f7c0*/  SEL R3, RZ, 0x4, P2 ;  /* 0x00000004ff037807 */ /* 0x000fc80001000000 */
[----:B---3--:R-:W-:Y:S01]  /*f7d0*/  IADD3 R0, R3, R0, R4 ;  /* 0x0000000003007210 */ /* 0x008fe20007ffe004 */
[----:B------:R-:W-:-:S04]  /*f7e0*/  IMAD R4, R24, 0x6000, R29 ;  /* 0x0000600018047824 */ /* 0x000fc800078e021d */
[----:B------:R-:W-:Y:S01]  /*f7f0*/  IMAD.IADD R7, R0, 0x1, R7 ;  /* 0x0000000100077824 */ /* 0x000fe200078e0207 */
[----:B------:R-:W-:Y:S06]  /*f800*/  BRA.DIV UR4, `(.L_x_10261) ;  /* 0x0000004604b47947 */ /* 0x000fec000b800000 */
[----:B------:R-:W0:Y:S01]  /*f810*/  S2R R2, SR_TID.X ;  /* 0x0000000000027919 */ /* 0x000e220000002100 */
[----:B------:R-:W-:Y:S01]  /*f820*/  IMAD R4, R4, 0x2, R22 ;  /* 0x0000000204047824 */ /* 0x000fe200078e0216 */
[C---:B------:R-:W-:Y:S01]  /*f830*/  LOP3.LUT P2, RZ, R7.reuse, 0x2, RZ, 0xc0, !PT ;  /* 0x0000000207ff7812 */ /* 0x040fe2000784c0ff */
[----:B------:R-:W1:Y:S01]  /*f840*/  SHFL.IDX PT, R14, R5, RZ, 0x181f ;  /* 0x00181fff050e7589 */ /* 0x000e6200000e0000 */
[----:B------:R-:W-:-:S03]  /*f850*/  LOP3.LUT P1, RZ, R7, 0x4, RZ, 0xc0, !PT ;  /* 0x0000000407ff7812 */ /* 0x000fc6000782c0ff */
        /* <DEDUP_REMOVED lines=65> */
.L_x_10376:
[----:B0-2---:R-:W-:Y:S02]  /*fc70*/  IADD3 R2, P3, R14, R0, RZ ;  /* 0x000000000e027210 */ /* 0x005fe40007f7e0ff */
        /* <DEDUP_REMOVED lines=14> */
.L_x_10262:
        /* <DEDUP_REMOVED lines=10> */
.L_x_10263:
[----:B0-----:R-:W2:Y:S01]  /*fe00*/  LDL.LU R2, [R1+0xc] ;  /* 0x00000c0001027983 */ /* 0x001ea20000300800 */
[----:B------:R0:W-:Y:S01]  /*fe10*/  SYNCS.ARRIVE.TRANS64.A1T0 RZ, [R25+URZ+0x32450], RZ ;  /* 0x032450ff19ff79a7 */ /* 0x0001e2000810003f */
[----:B------:R-:W-:Y:S01]  /*fe20*/  BSSY B0, `(.L_x_10264) ;  /* 0x00000d9000007945 */ /* 0x000fe20003800000 */
[----:B--2---:R-:W-:-:S05]  /*fe30*/  VIADD R21, R2, 0xfffffffe ;  /* 0xfffffffe02157836 */ /* 0x004fca0000000000 */
[----:B------:R-:W-:-:S13]  /*fe40*/  ISETP.GE.AND P0, PT, R21, R30, PT ;  /* 0x0000001e1500720c */ /* 0x000fda0003f06270 */
[----:B0-----:R-:W-:Y:S05]  /*fe50*/  @!P0 BRA `(.L_x_10265) ;  /* 0x0000000c00548947 */ /* 0x001fea0003800000 */
.L_x_10278:
[----:B0-----:R-:W0:Y:S01]  /*fe60*/  S2R R2, SR_TID.X ;  /* 0x0000000000027919 */ /* 0x001e220000002100 */
[----:B-1----:R-:W1:Y:S01]  /*fe70*/  LDC R3, c[0x0][0x430] ;  /* 0x00010c00ff037b82 */ /* 0x002e620000000800 */
[----:B------:R-:W-:Y:S01]  /*fe80*/  IMAD R8, R21, 0x60, R32 ;  /* 0x0000006015087824 */ /* 0x000fe200078e0220 */
[----:B------:R-:W-:Y:S01]  /*fe90*/  LOP3.LUT P1, RZ, R23, 0x400, RZ, 0xc0, !PT ;  /* 0x0000040017ff7812 */ /* 0x000fe2000782c0ff */
[----:B------:R-:W-:Y:S01]  /*fea0*/  VIADD R24, R24, 0x1 ;  /* 0x0000000118187836 */ /* 0x000fe20000000000 */
[----:B-1----:R-:W-:Y:S02]  /*feb0*/  ISETP.NE.AND P0, PT, R3, 0x1, PT ;  /* 0x000000010300780c */ /* 0x002fe40003f05270 */
[----:B0-----:R-:W-:-:S04]  /*fec0*/  LOP3.LUT R2, R2, 0x7f, RZ, 0xc0, !PT ;  /* 0x0000007f02027812 */ /* 0x001fc800078ec0ff */
[----:B------:R-:W-:Y:S02]  /*fed0*/  SHF.R.U32.HI R4, RZ, 0x3, R2 ;  /* 0x00000003ff047819 */ /* 0x000fe40000011602 */
[----:B------:R-:W0:Y:S05]  /*fee0*/  S2R R2, SR_TID.X ;  /* 0x0000000000027919 */ /* 0x000e2a0000002100 */
[----:B------:R-:W1:Y:S08]  /*fef0*/  @P0 LDC R3, c[0x0][0x434] ;  /* 0x00010d00ff030b82 */ /* 0x000e700000000800 */
[----:B--2---:R-:W2:Y:S01]  /*ff00*/  @P0 LDC R7, c[0x0][0x438] ;  /* 0x00010e00ff070b82 */ /* 0x004ea20000000800 */
        /* <DEDUP_REMOVED lines=15> */
[----:B-1----:R-:W-:Y:S01]  /*10000*/  @!P2 LEA R6, P0, R2, R6, 0x2 ;  /* 0x000000060206a211 */ /* 0x002fe200078010ff */
[----:B------:R-:W-:-:S03]  /*10010*/  IMAD.MOV.U32 R4, RZ, RZ, RZ ;  /* 0x000000ffff047224 */ /* 0x000fc600078e00ff */
[----:B------:R-:W-:Y:S01]  /*10020*/  @!P2 LEA.HI.X R7, R2, R7, R3, 0x2, P0 ;  /* 0x000000070207a211 */ /* 0x000fe200000f1403 */
[----:B------:R-:W-:Y:S01]  /*10030*/  IMAD.MOV R5, RZ, RZ, -R9 ;  /* 0x000000ffff057224 */ /* 0x000fe200078e0a09 */
[C---:B------:R-:W-:Y:S01]  /*10040*/  ISETP.NE.AND P0, PT, R24.reuse, 0x2, PT ;  /* 0x000000021800780c */ /* 0x040fe20003f05270 */
[----:B------:R-:W-:Y:S05]  /*10050*/  YIELD ;  /* 0x0000000000007946 */ /* 0x000fea0003800000 */
[----:B------:R-:W-:Y:S01]  /*10060*/  ULDC UR4, c[0x0][0x430] ;  /* 0x00010c0000047ab9 */ /* 0x000fe20000000800 */
[----:B------:R-:W-:Y:S01]  /*10070*/  IMAD.MOV.U32 R3, RZ, RZ, R21 ;  /* 0x000000ffff037224 */ /* 0x000fe200078e0015 */
[----:B------:R-:W-:Y:S01]  /*10080*/  SEL R2, RZ, 0x1, P0 ;  /* 0x00000001ff027807 */ /* 0x000fe20000000000 */
[----:B------:R-:W-:Y:S01]  /*10090*/  IMAD R5, R5, UR4, R8 ;  /* 0x0000000405057c24 */ /* 0x000fe2000f8e0208 */
[----:B------:R0:W5:Y:S01]  /*100a0*/  @!P2 LDG.E R4, desc[UR36][R6.64] ;  /* 0x000000240604a981 */ /* 0x000162000c1e1900 */
[----:B------:R-:W-:Y:S01]  /*100b0*/  SEL R24, R24, RZ, P0 ;  /* 0x000000ff18187207 */ /* 0x000fe20000000000 */
[----:B------:R-:W-:Y:S01]  /*100c0*/  VIADD R21, R21, 0xffffffff ;  /* 0xffffffff15157836 */ /* 0x000fe20000000000 */
[----:B------:R-:W-:-:S02]  /*100d0*/  LOP3.LUT R27, R27, R2, RZ, 0x3c, !PT ;  /* 0x000000021b1b7212 */ /* 0x000fc400078e3cff */
[----:B------:R-:W-:Y:S01]  /*100e0*/  ISETP.GT.AND P2, PT, R3, R30, PT ;  /* 0x0000001e0300720c */ /* 0x000fe20003f44270 */
[----:B------:R-:W-:-:S12]  /*100f0*/  @!P1 BRA `(.L_x_10266) ;  /* 0x0000000000049947 */ /* 0x000fd80003800000 */
[----:B------:R-:W-:Y:S01]  /*10100*/  BPT.TRAP 0x1 ;  /* 0x000000040000795c */ /* 0x000fe20000300000 */
.L_x_10266:
[----:B------:R-:W-:Y:S01]  /*10110*/  IMAD R10, R24, 0x8, R22 ;  /* 0x00000008180a7824 */ /* 0x000fe200078e0216 */
[----:B------:R-:W-:Y:S01]  /*10120*/  SHF.L.U32 R20, R27, 0x1f, RZ ;  /* 0x0000001f1b147819 */ /* 0x000fe200000006ff */
[----:B------:R-:W-:Y:S01]  /*10130*/  BSSY B1, `(.L_x_10267) ;  /* 0x0000004000017945 */ /* 0x000fe20003800000 */
[----:B------:R-:W-:Y:S02]  /*10140*/  SHF.R.S32.HI R9, RZ, 0x1f, R5 ;  /* 0x0000001fff097819 */ /* 0x000fe40000011405 */
[----:B------:R-:W1:Y:S02]  /*10150*/  SYNCS.PHASECHK.TRANS64.TRYWAIT P0, [R10+URZ+0x32440], R20 ;  /* 0x032440140a0075a7 */ /* 0x000e64000800017f */
[----:B-1----:R-:W-:Y:S05]  /*10160*/  @!P0 BRA `(.L_x_10268) ;  /* 0x00000044009c8947 */ /* 0x002fea0003800000 */
.L_x_10377:
[----:B------:R-:W-:Y:S05]  /*10170*/  BSYNC B1 ;  /* 0x0000000000017941 */ /* 0x000fea0003800000 */
.L_x_10267:
[----:B------:R-:W-:Y:S01]  /*10180*/  ULDC.64 UR4, c[0x0][0x300] ;  /* 0x0000c00000047ab9 */ /* 0x000fe20000000a00 */
[----:B-----5:R-:W-:Y:S01]  /*10190*/  SHF.R.S32.HI R17, RZ, 0x1f, R4 ;  /* 0x0000001fff117819 */ /* 0x020fe20000011404 */
[----:B------:R-:W-:Y:S01]  /*101a0*/  IMAD R2, R9, UR4, RZ ;  /* 0x0000000409027c24 */ /* 0x000fe2000f8e02ff */
[----:B------:R-:W-:Y:S01]  /*101b0*/  ULDC.64 UR6, c[0x0][0x2e8] ;  /* 0x0000ba0000067ab9 */ /* 0x000fe20000000a00 */
[----:B------:R-:W-:Y:S02]  /*101c0*/  LOP3.LUT P1, RZ, R23, 0x2, RZ, 0xc0, !PT ;  /* 0x0000000217ff7812 */ /* 0x000fe4000782c0ff */
[C---:B0-----:R-:W-:Y:S02]  /*101d0*/  IMAD R7, R5.reuse, UR5, R2 ;  /* 0x0000000505077c24 */ /* 0x041fe4000f8e0202 */
        /* <DEDUP_REMOVED lines=18> */
[----:B------:R-:W-:Y:S01]  /*10300*/  SHFL.IDX PT, R14, R6, 0x5, 0x181f ;  /* 0x00b81f00060e7f89 */ /* 0x000fe200000e0000 */
[----:B0-----:R-:W-:-:S05]  /*10310*/  IADD3 R2, P0, R2, R0, RZ ;  /* 0x0000000002027210 */ /* 0x001fca0007f1e0ff */
[----:B--2---:R-:W-:-:S05]  /*10320*/  IMAD.X R3, RZ, RZ, R3, P0 ;  /* 0x000000ffff037224 */ /* 0x004fca00000e0603 */
[----:B------:R0:W-:Y:S04]  /*10330*/  LDGSTS.E.BYPASS.LTC128B.128 [R7+0x1c400], desc[UR36][R2.64], !P1 ;  /* 0x1c40000002077fae */ /* 0x0001e8000c901d64 */
[----:B0-----:R-:W0:Y:S04]  /*10340*/  SHFL.IDX PT, R2, R6, 0x1, 0x181f ;  /* 0x00381f0006027f89 */ /* 0x001e2800000e0000 */
[----:B------:R-:W2:Y:S01]  /*10350*/  SHFL.IDX PT, R3, R8, 0x1, 0x181f ;  /* 0x00381f0008037f89 */ /* 0x000ea200000e0000 */
        /* <DEDUP_REMOVED lines=14> */
[----:B------:R-:W2:Y:S04]  /*10440*/  SHFL.IDX PT, R3, R8, 0x4, 0x181f ;  /* 0x00981f0008037f89 */ /* 0x000ea800000e0000 */
[----:B------:R-:W3:Y:S01]  /*10450*/  SHFL.IDX PT, R8, R8, 0x5, 0x181f ;  /* 0x00b81f0008087f89 */ /* 0x000ee200000e0000 */
[----:B0-----:R-:W-:-:S05]  /*10460*/  IADD3 R2, P0, R2, R0, RZ ;  /* 0x0000000002027210 */ /* 0x001fca0007f1e0ff */
[----:B--2---:R-:W-:-:S05]  /*10470*/  IMAD.X R3, RZ, RZ, R3, P0 ;  /* 0x000000ffff037224 */ /* 0x004fca00000e0603 */
[----:B---3--:R0:W-:Y:S03]  /*10480*/  LDGSTS.E.BYPASS.LTC128B.128 [R7+0x1e400], desc[UR36][R2.64], !P1 ;  /* 0x1e40000002077fae */ /* 0x0081e6000c901d64 */
.L_x_10391:
[----:B0-----:R-:W-:-:S05]  /*10490*/  IADD3 R2, P0, R14, R0, RZ ;  /* 0x000000000e027210 */ /* 0x001fca0007f1e0ff */
[----:B------:R-:W-:Y:S01]  /*104a0*/  IMAD.X R3, RZ, RZ, R8, P0 ;  /* 0x000000ffff037224 */ /* 0x000fe200000e0608 */
[----:B------:R-:W-:-:S04]  /*104b0*/  PLOP3.LUT P0, PT, PT, PT, PT, 0x80, 0x0 ;  /* 0x000000000000781c */ /* 0x000fc80003f0f070 */
[----:B------:R-:W-:Y:S01]  /*104c0*/  @!PT LDS RZ, [RZ] ;  /* 0x00000000fffff984 */ /* 0x000fe20000000800 */
[----:B------:R-:W-:Y:S01]  /*104d0*/  @!PT LDS RZ, [RZ] ;  /* 0x00000000fffff984 */ /* 0x000fe20000000800 */
[----:B------:R-:W-:Y:S01]  /*104e0*/  @!PT LDS RZ, [RZ] ;  /* 0x00000000fffff984 */ /* 0x000fe20000000800 */
[----:B------:R0:W-:Y:S01]  /*104f0*/  LDGSTS.E.BYPASS.LTC128B.128 [R7+0x1ec00], desc[UR36][R2.64], !P1 ;  /* 0x1ec0000002077fae */ /* 0x0001e2000c901d64 */
[----:B------:R-:W-:-:S08]  /*10500*/  NOP ;  /* 0x0000000000007918 */ /* 0x000fd00000000000 */
.L_x_10270:
        /* <DEDUP_REMOVED lines=10> */
.L_x_10271:
[----:B------:R2:W-:Y:S01]  /*105b0*/  SYNCS.ARRIVE.TRANS64.A1T0 RZ, [R10+URZ+0x32430], RZ ;  /* 0x032430ff0aff79a7 */ /* 0x0005e2000810003f */
[----:B------:R-:W-:Y:S05]  /*105c0*/  @!P3 BRA `(.L_x_10272) ;  /* 0x000000000004b947 */ /* 0x000fea0003800000 */
[----:B------:R-:W-:Y:S01]  /*105d0*/  BPT.TRAP 0x1 ;  /* 0x000000040000795c */ /* 0x000fe20000300000 */
.L_x_10272:
[----:B------:R-:W3:Y:S01]  /*105e0*/  SYNCS.PHASECHK.TRANS64.TRYWAIT P0, [R10+URZ+0x32460], R20 ;  /* 0x032460140a0075a7 */ /* 0x000ee2000800017f */
[----:B------:R-:W-:Y:S04]  /*105f0*/  BSSY B1, `(.L_x_10273) ;  /* 0x0000002000017945 */ /* 0x000fe80003800000 */
[----:B---3--:R-:W-:Y:S05]  /*10600*/  @!P0 BRA `(.L_x_10274) ;  /* 0x0000004800288947 */ /* 0x008fea0003800000 */
.L_x_10392:
[----:B------:R-:W-:Y:S05]  /*10610*/  BSYNC B1 ;  /* 0x0000000000017941 */ /* 0x000fea0003800000 */
.L_x_10273:
[----:B------:R-:W-:Y:S01]  /*10620*/  ULDC.64 UR4, c[0x0][0x328] ;  /* 0x0000ca0000047ab9 */ /* 0x000fe20000000a00 */
[----:B------:R-:W-:Y:S01]  /*10630*/  ULDC.64 UR6, c[0x0][0x318] ;  /* 0x0000c60000067ab9 */ /* 0x000fe20000000a00 */
[----:B0-----:R-:W-:Y:S01]  /*10640*/  IMAD R2, R9, UR4, RZ ;  /* 0x0000000409027c24 */ /* 0x001fe2000f8e02ff */
[C---:B------:R-:W-:Y:S01]  /*10650*/  LOP3.LUT P5, RZ, R23.reuse, 0x1, RZ, 0xc0, !PT ;  /* 0x0000000117ff7812 */ /* 0x040fe200078ac0ff */
[----:B-1-3--:R-:W-:Y:S01]  /*10660*/  IMAD R20, R24, 0x6000, R29 ;  /* 0x0000600018147824 */ /* 0x00afe200078e021d */
        /* <DEDUP_REMOVED lines=36> */
[----:B-1----:R-:W-:Y:S04]  /*108b0*/  SHFL.IDX PT, R3, R25, 0x4, 0x181f ;  /* 0x00981f0019037f89 */ /* 0x002fe800000e0000 */
        /* <DEDUP_REMOVED lines=24> */
.L_x_10406:
        /* <DEDUP_REMOVED lines=11> */
.L_x_10276:
        /* <DEDUP_REMOVED lines=10> */
.L_x_10277:
[----:B------:R1:W-:Y:S01]  /*10b90*/  SYNCS.ARRIVE.TRANS64.A1T0 RZ, [R10+URZ+0x32450], RZ ;  /* 0x032450ff0aff79a7 */ /* 0x0003e2000810003f */
[----:B------:R-:W-:Y:S05]  /*10ba0*/  @P2 BRA `(.L_x_10278) ;  /* 0xfffffff000ac2947 */ /* 0x000fea000383ffff */
.L_x_10265:
[----:B------:R-:W-:Y:S05]  /*10bb0*/  BSYNC B0 ;  /* 0x0000000000007941 */ /* 0x000fea0003800000 */
.L_x_10264:
[----:B0-----:R-:W0:Y:S01]  /*10bc0*/  S2R R2, SR_TID.X ;  /* 0x0000000000027919 */ /* 0x001e220000002100 */
[----:B------:R-:W-:Y:S01]  /*10bd0*/  VIADD R24, R24, 0x1 ;  /* 0x0000000118187836 */ /* 0x000fe20000000000 */
[----:B------:R-:W-:Y:S04]  /*10be0*/  BSSY B0, `(.L_x_10279) ;  /* 0x0000012000007945 */ /* 0x000fe80003800000 */
[----:B------:R-:W-:-:S04]  /*10bf0*/  ISETP.NE.AND P0, PT, R24, 0x2, PT ;  /* 0x000000021800780c */ /* 0x000fc80003f05270 */
[----:B------:R-:W-:Y:S02]  /*10c00*/  SEL R0, RZ, 0x1, P0 ;  /* 0x00000001ff007807 */ /* 0x000fe40000000000 */
[----:B0-----:R-:W-:-:S04]  /*10c10*/  LOP3.LUT R2, R2, 0x7f, RZ, 0xc0, !PT ;  /* 0x0000007f02027812 */ /* 0x001fc800078ec0ff */
[----:B------:R-:W-:-:S13]  /*10c20*/  ISETP.NE.AND P1, PT, R2, RZ, PT ;  /* 0x000000ff0200720c */ /* 0x000fda0003f25270 */
[----:B------:R-:W-:Y:S05]  /*10c30*/  @P1 BRA `(.L_x_10280) ;  /* 0x0000000000301947 */ /* 0x000fea0003800000 */
[----:B------:R-:W0:Y:S01]  /*10c40*/  S2R R5, SR_LANEID ;  /* 0x0000000000057919 */ /* 0x000e220000000000 */
[----:B------:R-:W-:Y:S01]  /*10c50*/  VOTEU.ANY UR4, UPT, PT ;  /* 0x0000000000047886 */ /* 0x000fe200038e0100 */
[----:B------:R-:W3:Y:S01]  /*10c60*/  LDC.64 R2, c[0x0][0xd60] ;  /* 0x00035800ff027b82 */ /* 0x000ee20000000a00 */
[----:B------:R-:W0:Y:S02]  /*10c70*/  FLO.U32 R4, UR4 ;  /* 0x0000000400047d00 */ /* 0x000e2400080e0000 */
[----:B0-----:R-:W-:-:S06]  /*10c80*/  ISETP.EQ.U32.AND P1, PT, R4, R5, PT ;  /* 0x000000050400720c */ /* 0x001fcc0003f22070 */
[----:B------:R-:W3:Y:S07]  /*10c90*/  POPC R5, UR4 ;  /* 0x0000000400057d09 */ /* 0x000eee0008000000 */
[----:B---3--:R-:W3:Y:S01]  /*10ca0*/  @P1 ATOMG.E.ADD.STRONG.GPU PT, R3, desc[UR36][R2.64], R5 ;  /* 0x00000005020319a8 */ /* 0x008ee200081ee1e4 */
[----:B------:R-:W0:Y:S02]  /*10cb0*/  S2R R6, SR_LTMASK ;  /* 0x0000000000067919 */ /* 0x000e240000003900 */
[----:B0-----:R-:W-:-:S04]  /*10cc0*/  LOP3.LUT R6, R6, UR4, RZ, 0xc0, !PT ;  /* 0x0000000406067c12 */ /* 0x001fc8000f8ec0ff */
[----:B------:R-:W0:Y:S01]  /*10cd0*/  POPC R7, R6 ;  /* 0x0000000600077309 */ /* 0x000e220000000000 */
[----:B---3--:R-:W0:Y:S02]  /*10ce0*/  SHFL.IDX PT, R4, R3, R4, 0x1f ;  /* 0x00001f0403047589 */ /* 0x008e2400000e0000 */
[----:B0-----:R-:W-:-:S07]  /*10cf0*/  IADD3 R16, R4, UR39, R7 ;  /* 0x0000002704107c10 */ /* 0x001fce000fffe007 */
.L_x_10280:
[----:B------:R-:W-:Y:S05]  /*10d00*/  BSYNC B0 ;  /* 0x0000000000007941 */ /* 0x000fea0003800000 */
.L_x_10279:
[----:B------:R-:W-:Y:S02]  /*10d10*/  SEL R24, R24, RZ, P0 ;  /* 0x000000ff18187207 */ /* 0x000fe40000000000 */
[----:B------:R-:W-:-:S07]  /*10d20*/  LOP3.LUT R27, R27, R0, RZ, 0x3c, !PT ;  /* 0x000000001b1b7212 */ /* 0x000fce00078e3cff */
.L_x_10233:
[----:B------:R-:W-:Y:S05]  /*10d30*/  BSYNC B7 ;  /* 0x0000000000077941 */ /* 0x000fea0003800000 */
.L_x_10231:
        /* <DEDUP_REMOVED lines=8> */
[----:B------:R0:W3:Y:S01]  /*10dc0*/  LDS.128 R16, [R22+0x324d0] ;  /* 0x0324d00016107984 */ /* 0x0000e20000000c00 */
[----:B------:R-:W-:Y:S06]  /*10dd0*/  BAR.ARV 0x4, 0x180 ;  /* 0x0106000000007b1d */ /* 0x000fec0000002000 */
[----:B------:R-:W-:Y:S05]  /*10de0*/  BRA `(.L_x_10282) ;  /* 0x0000000800d07947 */ /* 0x000fea0003800000 */
.L_x_10281:
        /* <DEDUP_REMOVED lines=9> */
[----:B------:R-:W3:Y:S01]  /*10e80*/  @!P1 LDC.64 R4, c[0x0][0xd78] ;  /* 0x00035e00ff049b82 */ /* 0x000ee20000000a00 */
[----:B0-----:R-:W-:-:S05]  /*10e90*/  @!P1 IMAD.WIDE R2, R7, 0x4, R2 ;  /* 0x0000000407029825 */ /* 0x001fca00078e0202 */
[----:B------:R3:W4:Y:S02]  /*10ea0*/  @!P1 LDG.E R6, desc[UR36][R2.64] ;  /* 0x0000002402069981 */ /* 0x000724000c1e1900 */
        /* <DEDUP_REMOVED lines=10> */
[----:B----4-:R-:W-:-:S02]  /*10f50*/  @!P1 IMAD.MOV.U32 R7, RZ, RZ, R6 ;  /* 0x000000ffff079224 */ /* 0x010fc400078e0006 */
[----:B------:R-:W-:Y:S02]  /*10f60*/  IMAD.MOV.U32 R6, RZ, RZ, RZ ;  /* 0x000000ffff067224 */ /* 0x000fe400078e00ff */
        /* <DEDUP_REMOVED lines=18> */
[----:B------:R0:W3:Y:S02]  /*11090*/  SHFL.IDX PT, R14, R2, 0x1f, 0x1f ;  /* 0x03e01f00020e7f89 */ /* 0x0000e400000e0000 */
.L_x_10416:
[----:B------:R-:W-:Y:S02]  /*110a0*/  ULDC UR4, c[0x0][0xd38] ;  /* 0x00034e0000047ab9 */ /* 0x000fe40000000800 */
[----:B------:R-:W-:-:S04]  /*110b0*/  IMAD.U32 R5, RZ, RZ, UR4 ;  /* 0x00000004ff057e24 */ /* 0x000fc8000f8e00ff */
[----:B---3--:R-:W-:-:S04]  /*110c0*/  IMAD R14, R14, R5, RZ ;  /* 0x000000050e0e7224 */ /* 0x008fc800078e02ff */
[----:B------:R-:W-:-:S05]  /*110d0*/  IMAD.IADD R9, R8, 0x1, R14 ;  /* 0x0000000108097824 */ /* 0x000fca00078e020e */
[----:B------:R-:W-:-:S13]  /*110e0*/  ISETP.GT.AND P6, PT, R9, R0, PT ;  /* 0x000000000900720c */ /* 0x000fda0003fc4270 */
[----:B------:R-:W-:Y:S05]  /*110f0*/  @P6 BRA `(.L_x_10284) ;  /* 0x0000000000a46947 */ /* 0x000fea0003800000 */
.L_x_10287:
        /* <DEDUP_REMOVED lines=10> */
[----:B------:R-:W3:Y:S01]  /*111a0*/  @!P6 LDC.64 R4, c[0x0][0xd78] ;  /* 0x00035e00ff04eb82 */ /* 0x000ee20000000a00 */
[----:B0-----:R-:W-:-:S05]  /*111b0*/  @!P6 IMAD.WIDE R2, R11, 0x4, R2 ;  /* 0x000000040b02e825 */ /* 0x001fca00078e0202 */
[----:B------:R3:W4:Y:S02]  /*111c0*/  @!P6 LDG.E R7, desc[UR36][R2.64] ;  /* 0x000000240207e981 */ /* 0x000724000c1e1900 */
[----:B---3--:R-:W-:-:S04]  /*111d0*/  @!P6 IMAD.WIDE R2, R11, 0x4, R4 ;  /* 0x000000040b02e825 */ /* 0x008fc800078e0204 */
[----:B------:R-:W-:-:S06]  /*111e0*/  IMAD.MOV.U32 R4, RZ, RZ, RZ ;  /* 0x000000ffff047224 */ /* 0x000fcc00078e00ff */
[----:B------:R-:W4:Y:S01]  /*111f0*/  @!P6 LDG.E R4, desc[UR36][R2.64] ;  /* 0x000000240204e981 */ /* 0x000f22000c1e1900 */
[----:B------:R-:W-:Y:S01]  /*11200*/  UMOV UR4, 0xffffffff ;  /* 0xffffffff00047882 */ /* 0x000fe20000000000 */
[----:B----4-:R-:W-:Y:S02]  /*11210*/  IMAD R13, R4, R7, RZ ;  /* 0x00000007040d7224 */ /* 0x010fe400078e02ff */
        /* <DEDUP_REMOVED lines=17> */
.L_x_10424:
[----:B------:R-:W-:Y:S02]  /*11330*/  ULDC UR4, c[0x0][0xd38] ;  /* 0x00034e0000047ab9 */ /* 0x000fe40000000800 */
[----:B------:R-:W-:-:S04]  /*11340*/  IMAD.U32 R5, RZ, RZ, UR4 ;  /* 0x00000004ff057e24 */ /* 0x000fc8000f8e00ff */
[----:B---3--:R-:W-:-:S04]  /*11350*/  IMAD R14, R14, R5, RZ ;  /* 0x000000050e0e7224 */ /* 0x008fc800078e02ff */
[----:B------:R-:W-:-:S05]  /*11360*/  IMAD.IADD R9, R14, 0x1, R9 ;  /* 0x000000010e097824 */ /* 0x000fca00078e0209 */
[----:B------:R-:W-:-:S13]  /*11370*/  ISETP.GT.AND P6, PT, R9, R0, PT ;  /* 0x000000000900720c */ /* 0x000fda0003fc4270 */
[----:B------:R-:W-:Y:S05]  /*11380*/  @!P6 BRA `(.L_x_10287) ;  /* 0xfffffffc005ce947 */ /* 0x000fea000383ffff */
.L_x_10284:
        /* <DEDUP_REMOVED lines=9> */
.L_x_10429:
[----:B------:R-:W-:-:S13]  /*11420*/  ISETP.NE.AND P0, PT, R3, RZ, PT ;  /* 0x000000ff0300720c */ /* 0x000fda0003f05270 */
[----:B------:R-:W-:Y:S05]  /*11430*/  @!P0 BRA `(.L_x_10289) ;  /* 0x0000000000108947 */ /* 0x000fea0003800000 */
[----:B------:R-:W-:Y:S01]  /*11440*/  UMOV UR4, 0xffffffff ;  /* 0xffffffff00047882 */ /* 0x000fe20000000000 */
[----:B------:R-:W-:Y:S02]  /*11450*/  VIADD R12, R8, 0xffffffff ;  /* 0xffffffff080c7836 */ /* 0x000fe40000000000 */
[----:B------:R-:W-:Y:S05]  /*11460*/  BRA.DIV UR4, `(.L_x_10290) ;  /* 0x0000004a04c07947 */ /* 0x000fea000b800000 */
[----:B------:R0:W0:Y:S02]  /*11470*/  SHFL.IDX PT, R6, R2, R12, 0x1f ;  /* 0x00001f0c02067589 */ /* 0x00002400000e0000 */
.L_x_10289:
[----:B-12-4-:R-:W-:Y:S01]  /*11480*/  IABS R10, R7 ;  /* 0x00000007000a7213 */ /* 0x016fe20000000000 */
[----:B0-----:R-:W-:Y:S01]  /*11490*/  IMAD R16, R6, R5, R9 ;  /* 0x0000000506107224 */ /* 0x001fe200078e0209 */
[----:B------:R-:W-:Y:S01]  /*114a0*/  IABS R5, R4 ;  /* 0x0000000400057213 */ /* 0x000fe20000000000 */
[----:B------:R-:W-:Y:S01]  /*114b0*/  IMAD.IADD R19, R8, 0x1, R19 ;  /* 0x0000000108137824 */ /* 0x000fe200078e0213 */
[----:B------:R-:W0:Y:S01]  /*114c0*/  I2F.RP R11, R10 ;  /* 0x0000000a000b7306 */ /* 0x000e220000209400 */
[----:B------:R-:W-:-:S07]  /*114d0*/  IMAD.IADD R0, R0, 0x1, -R16 ;  /* 0x0000000100007824 */ /* 0x000fce00078e0a10 */
[----:B------:R-:W1:Y:S08]  /*114e0*/  I2F.RP R12, R5 ;  /* 0x00000005000c7306 */ /* 0x000e700000209400 */
[----:B0-----:R-:W0:Y:S08]  /*114f0*/  MUFU.RCP R11, R11 ;  /* 0x0000000b000b7308 */ /* 0x001e300000001000 */
[----:B-1----:R-:W-:Y:S01]  /*11500*/  MUFU.RCP R12, R12 ;  /* 0x0000000c000c7308 */ /* 0x002fe20000001000 */
[----:B0-----:R-:W-:-:S07]  /*11510*/  VIADD R2, R11, 0xffffffe ;  /* 0x0ffffffe0b027836 */ /* 0x001fce0000000000 */
        /* <DEDUP_REMOVED lines=48> */
.L_x_10285:
[----:B------:R-:W-:Y:S01]  /*11820*/  UMOV UR4, URZ ;  /* 0x0000003f00047c82 */ /* 0x000fe20008000000 */
[----:B------:R-:W-:Y:S01]  /*11830*/  UMOV UR5, URZ ;  /* 0x0000003f00057c82 */ /* 0x000fe20008000000 */
[----:B------:R-:W-:Y:S01]  /*11840*/  ULDC UR6, c[0x0][0xd3c] ;  /* 0x00034f0000067ab9 */ /* 0x000fe20000000800 */
[----:B------:R-:W-:Y:S02]  /*11850*/  IMAD.MOV.U32 R16, RZ, RZ, R0 ;  /* 0x000000ffff107224 */ /* 0x000fe400078e0000 */
[----:B------:R-:W-:Y:S02]  /*11860*/  IMAD.U32 R17, RZ, RZ, UR4 ;  /* 0x00000004ff117e24 */ /* 0x000fe4000f8e00ff */
[----:B------:R-:W-:Y:S02]  /*11870*/  IMAD.U32 R18, RZ, RZ, UR5 ;  /* 0x00000005ff127e24 */ /* 0x000fe4000f8e00ff */
[----:B------:R-:W-:-:S07]  /*11880*/  IMAD.U32 R19, RZ, RZ, UR6 ;  /* 0x00000006ff137e24 */ /* 0x000fce000f8e00ff */
.L_x_10291:
        /* <DEDUP_REMOVED lines=10> */
.L_x_10282:
[----:B------:R-:W-:Y:S02]  /*11930*/  ULDC UR4, c[0x0][0xd3c] ;  /* 0x00034f0000047ab9 */ /* 0x000fe40000000800 */
[----:B---3--:R-:W-:-:S13]  /*11940*/  ISETP.GE.AND P0, PT, R19, UR4, PT ;  /* 0x0000000413007c0c */ /* 0x008fda000bf06270 */
[----:B------:R-:W-:Y:S05]  /*11950*/  @!P0 BRA `(.L_x_10292) ;  /* 0xffffffac00108947 */ /* 0x000fea000383ffff */
[----:B------:R-:W-:Y:S05]  /*11960*/  BSYNC B8 ;  /* 0x0000000000087941 */ /* 0x000fea0003800000 */
.L_x_10225:
[----:B------:R-:W3:Y:S01]  /*11970*/  LDL.LU R0, [R1+0x18] ;  /* 0x0000180001007983 */ /* 0x000ee20000300800 */
[----:B------:R-:W-:Y:S01]  /*11980*/  BSSY B0, `(.L_x_10293) ;  /* 0x000000b000007945 */ /* 0x000fe20003800000 */
[----:B------:R-:W5:Y:S01]  /*11990*/  S2R R5, SR_CgaCtaId ;  /* 0x0000000000057919 */ /* 0x000f620000008800 */
[----:B---3--:R-:W-:-:S05]  /*119a0*/  VIADD R0, R0, 0x1 ;  /* 0x0000000100007836 */ /* 0x008fca0000000000 */
        /* <DEDUP_REMOVED lines=8> */
.L_x_10432:
[----:B------:R-:W-:Y:S05]  /*11a30*/  BSYNC B0 ;  /* 0x0000000000007941 */ /* 0x000fea0003800000 */
.L_x_10293:
[----:B------:R-:W-:-:S03]  /*11a40*/  UMOV UR4, 0xffffffff ;  /* 0xffffffff00047882 */ /* 0x000fc60000000000 */
[----:B------:R-:W-:Y:S05]  /*11a50*/  BRA.DIV UR4, `(.L_x_10295) ;  /* 0x0000004604807947 */ /* 0x000fea000b800000 */
[----:B-1----:R-:W1:Y:S02]  /*11a60*/  S2R R0, SR_TID.X ;  /* 0x0000000000007919 */ /* 0x002e640000002100 */
[----:B-1----:R-:W-:-:S04]  /*11a70*/  SHF.R.U32.HI R0, RZ, 0x5, R0 ;  /* 0x00000005ff007819 */ /* 0x002fc80000011600 */
[----:B------:R-:W-:-:S05]  /*11a80*/  LOP3.LUT R0, R0, 0x3, RZ, 0xc0, !PT ;  /* 0x0000000300007812 */ /* 0x000fca00078ec0ff */
[----:B------:R1:W3:Y:S02]  /*11a90*/  SHFL.IDX PT, R14, R0, RZ, 0x1f ;  /* 0x00001fff000e7589 */ /* 0x0002e400000e0000 */
.L_x_10435:
[----:B---3--:R-:W-:Y:S01]  /*11aa0*/  ISETP.NE.AND P0, PT, R14, RZ, PT ;  /* 0x000000ff0e00720c */ /* 0x008fe20003f05270 */
[----:B------:R-:W-:-:S12]  /*11ab0*/  BSSY B0, `(.L_x_10296) ;  /* 0x0000026000007945 */ /* 0x000fd80003800000 */
[----:B------:R-:W-:Y:S05]  /*11ac0*/  @P0 BRA `(.L_x_10297) ;  /* 0x0000000000900947 */ /* 0x000fea0003800000 */
[----:B------:R-:W-:-:S03]  /*11ad0*/  UMOV UR4, 0xffffffff ;  /* 0xffffffff00047882 */ /* 0x000fc60000000000 */
[----:B------:R-:W-:Y:S05]  /*11ae0*/  BRA.DIV UR4, `(.L_x_10298) ;  /* 0x0000004604907947 */ /* 0x000fea000b800000 */
[----:B------:R-:W-:-:S13]  /*11af0*/  ELECT P6, URZ, PT ;  /* 0x00000000003f782f */ /* 0x000fda00038c0000 */
.L_x_10438:
        /* <DEDUP_REMOVED lines=8> */
.L_x_10299:
[C---:B------:R-:W-:Y:S01]  /*11b80*/  IMAD R3, R24.reuse, 0x8, R5 ;  /* 0x0000000818037824 */ /* 0x040fe200078e0205 */
[----:B------:R-:W-:Y:S01]  /*11b90*/  SHF.L.U32 R2, R27, 0x1f, RZ ;  /* 0x0000001f1b027819 */ /* 0x000fe200000006ff */
[----:B------:R-:W-:-:S03]  /*11ba0*/  VIADD R24, R24, 0x1 ;  /* 0x0000000118187836 */ /* 0x000fc60000000000 */
[----:B------:R-:W1:Y:S02]  /*11bb0*/  SYNCS.PHASECHK.TRANS64.TRYWAIT P1, [R3+URZ+0x32440], R2 ;  /* 0x03244002030075a7 */ /* 0x000e64000802017f */
[----:B------:R-:W-:-:S04]  /*11bc0*/  ISETP.NE.AND P2, PT, R24, 0x2, PT ;  /* 0x000000021800780c */ /* 0x000fc80003f45270 */
[----:B------:R-:W-:Y:S01]  /*11bd0*/  SEL R0, RZ, 0x1, P2 ;  /* 0x00000001ff007807 */ /* 0x000fe20001000000 */
[----:B-1----:R-:W-:Y:S08]  /*11be0*/  @!P1 BRA `(.L_x_10300) ;  /* 0x0000004400709947 */ /* 0x002ff00003800000 */
.L_x_10439:
[----:B------:R-:W-:Y:S02]  /*11bf0*/  SEL R24, R24, RZ, P2 ;  /* 0x000000ff18187207 */ /* 0x000fe40001000000 */
[----:B------:R-:W-:Y:S01]  /*11c00*/  LOP3.LUT R0, R27, R0, RZ, 0x3c, !PT ;  /* 0x000000001b007212 */ /* 0x000fe200078e3cff */
[----:B------:R-:W-:Y:S06]  /*11c10*/  @!P0 BRA `(.L_x_10301) ;  /* 0x0000000000048947 */ /* 0x000fec0003800000 */
[----:B------:R-:W-:Y:S01]  /*11c20*/  BPT.TRAP 0x1 ;  /* 0x000000040000795c */ /* 0x000fe20000300000 */
.L_x_10301:
[----:B------:R-:W-:Y:S01]  /*11c30*/  IMAD R5, R24, 0x8, R5 ;  /* 0x0000000818057824 */ /* 0x000fe200078e0205 */
[----:B------:R-:W-:-:S04]  /*11c40*/  SHF.L.U32 R0, R0, 0x1f, RZ ;  /* 0x0000001f00007819 */ /* 0x000fc800000006ff */
[----:B------:R-:W3:Y:S02]  /*11c50*/  SYNCS.PHASECHK.TRANS64.TRYWAIT P1, [R5+URZ+0x32440], R0 ;  /* 0x03244000050075a7 */ /* 0x000ee4000802017f */
[----:B---3--:R-:W-:Y:S05]  /*11c60*/  @!P1 BRA `(.L_x_10302) ;  /* 0x0000004400649947 */ /* 0x008fea0003800000 */
.L_x_10440:
[----:B------:R-:W-:Y:S05]  /*11c70*/  @!P0 BRA `(.L_x_10303) ;  /* 0x0000000000048947 */ /* 0x000fea0003800000 */
[----:B------:R-:W-:Y:S01]  /*11c80*/  BPT.TRAP 0x1 ;  /* 0x000000040000795c */ /* 0x000fe20000300000 */
.L_x_10303:
[----:B------:R-:W5:Y:S02]  /*11c90*/  SYNCS.PHASECHK.TRANS64.TRYWAIT P1, [R3+URZ+0x32460], R2 ;  /* 0x03246002030075a7 */ /* 0x000f64000802017f */
[----:B-----5:R-:W-:Y:S05]  /*11ca0*/  @!P1 BRA `(.L_x_10304) ;  /* 0x0000004400689947 */ /* 0x020fea0003800000 */
.L_x_10441:
[----:B------:R-:W-:Y:S05]  /*11cb0*/  @!P0 BRA `(.L_x_10305) ;  /* 0x0000000000048947 */ /* 0x000fea0003800000 */
[----:B------:R-:W-:Y:S01]  /*11cc0*/  BPT.TRAP 0x1 ;  /* 0x000000040000795c */ /* 0x000fe20000300000 */
.L_x_10305:
[----:B------:R0:W0:Y:S02]  /*11cd0*/  SYNCS.PHASECHK.TRANS64.TRYWAIT P0, [R5+URZ+0x32460], R0 ;  /* 0x03246000050075a7 */ /* 0x000024000800017f */
[----:B0-----:R-:W-:Y:S05]  /*11ce0*/  @!P0 NANOSLEEP.SYNCS 0x989680 ;  /* 0x009896800000895d */ /* 0x001fea0003900000 */
[----:B------:R-:W0:Y:S02]  /*11cf0*/  @!P0 SYNCS.PHASECHK.TRANS64 P0, [R5+URZ+0x32460], R0 ;  /* 0x03246000050085a7 */ /* 0x000e24000800007f */
[----:B0-----:R-:W-:Y:S05]  /*11d00*/  @!P0 BRA `(.L_x_10305) ;  /* 0xfffffffc00f08947 */ /* 0x001fea000383ffff */
.L_x_10297:
[----:B------:R-:W-:Y:S05]  /*11d10*/  BSYNC B0 ;  /* 0x0000000000007941 */ /* 0x000fea0003800000 */
.L_x_10296:
[----:B------:R-:W-:Y:S05]  /*11d20*/  EXIT ;  /* 0x000000000000794d */ /* 0x000fea0003800000 */
.L_x_10171:
[----:B-1----:R1:W2:Y:S02]  /*11d30*/  SYNCS.PHASECHK.TRANS64.TRYWAIT P0, [R3+URZ+0x32400], R0 ;  /* 0x03240000030075a7 */ /* 0x0022a4000800017f */
[----:B--2---:R-:W-:Y:S05]  /*11d40*/  @!P0 NANOSLEEP.SYNCS 0x989680 ;  /* 0x009896800000895d */ /* 0x004fea0003900000 */
[----:B------:R-:W2:Y:S02]  /*11d50*/  @!P0 SYNCS.PHASECHK.TRANS64 P0, [R3+URZ+0x32400], R0 ;  /* 0x03240000030085a7 */ /* 0x000ea4000800007f */
[----:B--2---:R-:W-:Y:S05]  /*11d60*/  @!P0 BRA `(.L_x_10171) ;  /* 0xfffffffc00f08947 */ /* 0x004fea000383ffff */
[----:B------:R-:W-:Y:S05]  /*11d70*/  BRA `(.L_x_10306) ;  /* 0xffffff0000107947 */ /* 0x000fea000383ffff */
.L_x_10175:
[----:B---3--:R-:W-:-:S04]  /*11d80*/  IMAD.U32 R5, RZ, RZ, UR6 ;  /* 0x00000006ff057e24 */ /* 0x008fc8000f8e00ff */
[----:B------:R3:W4:Y:S03]  /*11d90*/  SYNCS.PHASECHK.TRANS64.TRYWAIT P1, [R5+URZ+0x32430], R2 ;  /* 0x03243002050075a7 */ /* 0x000726000802017f */
[----:B----4-:R-:W-:Y:S05]  /*11da0*/  @!P1 NANOSLEEP.SYNCS 0x989680 ;  /* 0x009896800000995d */ /* 0x010fea0003900000 */
[----:B------:R-:W4:Y:S02]  /*11db0*/  @!P1 SYNCS.PHASECHK.TRANS64 P1, [R5+URZ+0x32430], R2 ;  /* 0x03243002050095a7 */ /* 0x000f24000802007f */
[----:B----4-:R-:W-:Y:S05]  /*11dc0*/  @!P1 BRA `(.L_x_10175) ;  /* 0xfffffffc00ec9947 */ /* 0x010fea000383ffff */
[----:B------:R-:W-:Y:S05]  /*11dd0*/  BRA `(.L_x_10174) ;  /* 0xffffff0000407947 */ /* 0x000fea000383ffff */
.L_x_10176:
[----:B----4-:R4:W0:Y:S02]  /*11de0*/  SYNCS.PHASECHK.TRANS64.TRYWAIT P1, [R3+URZ+0x32410], R0 ;  /* 0x03241000030075a7 */ /* 0x010824000802017f */
[----:B0-----:R-:W-:Y:S05]  /*11df0*/  @!P1 NANOSLEEP.SYNCS 0x989680 ;  /* 0x009896800000995d */ /* 0x001fea0003900000 */
[----:B------:R-:W0:Y:S02]  /*11e00*/  @!P1 SYNCS.PHASECHK.TRANS64 P1, [R3+URZ+0x32410], R0 ;  /* 0x03241000030095a7 */ /* 0x000e24000802007f */
[----:B0-----:R-:W-:Y:S05]  /*11e10*/  @!P1 BRA `(.L_x_10176) ;  /* 0xfffffffc00f09947 */ /* 0x001fea000383ffff */
[----:B------:R-:W-:Y:S05]  /*11e20*/  BRA `(.L_x_10307) ;  /* 0xffffff0000f87947 */ /* 0x000fea000383ffff */
.L_x_10180:
[----:B0--3--:R-:W-:-:S04]  /*11e30*/  IMAD.U32 R5, RZ, RZ, UR6 ;  /* 0x00000006ff057e24 */ /* 0x009fc8000f8e00ff */
[----:B------:R0:W3:Y:S03]  /*11e40*/  SYNCS.PHASECHK.TRANS64.TRYWAIT P1, [R5+URZ+0x32450], R2 ;  /* 0x03245002050075a7 */ /* 0x0000e6000802017f */
[----:B---3--:R-:W-:Y:S05]  /*11e50*/  @!P1 NANOSLEEP.SYNCS 0x989680 ;  /* 0x009896800000995d */ /* 0x008fea0003900000 */
[----:B------:R-:W3:Y:S02]  /*11e60*/  @!P1 SYNCS.PHASECHK.TRANS64 P1, [R5+URZ+0x32450], R2 ;  /* 0x03245002050095a7 */ /* 0x000ee4000802007f */
[----:B---3--:R-:W-:Y:S05]  /*11e70*/  @!P1 BRA `(.L_x_10180) ;  /* 0xfffffffc00ec9947 */ /* 0x008fea000383ffff */
[----:B------:R-:W-:Y:S05]  /*11e80*/  BRA `(.L_x_10179) ;  /* 0xffffff0400007947 */ /* 0x000fea000383ffff */
.L_x_10187:
[----:B-1----:R-:W-:-:S04]  /*11e90*/  IMAD.U32 R153, RZ, RZ, UR5 ;  /* 0x00000005ff997e24 */ /* 0x002fc8000f8e00ff */
[----:B------:R1:W2:Y:S03]  /*11ea0*/  SYNCS.PHASECHK.TRANS64.TRYWAIT P2, [R153+URZ+0x32430], R0 ;  /* 0x03243000990075a7 */ /* 0x0002a6000804017f */
[----:B--2---:R-:W-:Y:S05]  /*11eb0*/  @!P2 NANOSLEEP.SYNCS 0x989680 ;  /* 0x009896800000a95d */ /* 0x004fea0003900000 */
[----:B------:R-:W2:Y:S02]  /*11ec0*/  @!P2 SYNCS.PHASECHK.TRANS64 P2, [R153+URZ+0x32430], R0 ;  /* 0x032430009900a5a7 */ /* 0x000ea4000804007f */
[----:B--2---:R-:W-:Y:S05]  /*11ed0*/  @!P2 BRA `(.L_x_10187) ;  /* 0xfffffffc00eca947 */ /* 0x004fea000383ffff */
[----:B------:R-:W-:Y:S05]  /*11ee0*/  BRA `(.L_x_10186) ;  /* 0xffffff24000c7947 */ /* 0x000fea000383ffff */
.L_x_10191:
[----:B--2---:R-:W-:-:S04]  /*11ef0*/  IMAD.U32 R20, RZ, RZ, UR5 ;  /* 0x00000005ff147e24 */ /* 0x004fc8000f8e00ff */
[----:B------:R2:W3:Y:S03]  /*11f00*/  SYNCS.PHASECHK.TRANS64.TRYWAIT P2, [R20+URZ+0x32450], R0 ;  /* 0x03245000140075a7 */ /* 0x0004e6000804017f */
[----:B---3--:R-:W-:Y:S05]  /*11f10*/  @!P2 NANOSLEEP.SYNCS 0x989680 ;  /* 0x009896800000a95d */ /* 0x008fea0003900000 */
[----:B------:R-:W3:Y:S02]  /*11f20*/  @!P2 SYNCS.PHASECHK.TRANS64 P2, [R20+URZ+0x32450], R0 ;  /* 0x032450001400a5a7 */ /* 0x000ee4000804007f */
[----:B---3--:R-:W-:Y:S05]  /*11f30*/  @!P2 BRA `(.L_x_10191) ;  /* 0xfffffffc00eca947 */ /* 0x008fea000383ffff */
[----:B------:R-:W-:Y:S05]  /*11f40*/  BRA `(.L_x_10190) ;  /* 0xffffff2400887947 */ /* 0x000fea000383ffff */
.L_x_10239:
        /* <DEDUP_REMOVED lines=11> */
.L_x_10309:
[----:B------:R-:W-:Y:S05]  /*12000*/  BSYNC B0 ;  /* 0x0000000000007941 */ /* 0x000fea0003800000 */
.L_x_10308:
[----:B------:R-:W-:Y:S05]  /*12010*/  BRA `(.L_x_10310) ;  /* 0xffffffb4005c7947 */ /* 0x000fea000383ffff */
.L_x_10242:
[----:B0-----:R0:W1:Y:S02]  /*12020*/  SYNCS.PHASECHK.TRANS64.TRYWAIT P0, [R25+URZ+0x32440], R0 ;  /* 0x03244000190075a7 */ /* 0x001064000800017f */
[----:B-1----:R-:W-:Y:S05]  /*12030*/  @!P0 NANOSLEEP.SYNCS 0x989680 ;  /* 0x009896800000895d */ /* 0x002fea0003900000 */
[----:B------:R-:W1:Y:S02]  /*12040*/  @!P0 SYNCS.PHASECHK.TRANS64 P0, [R25+URZ+0x32440], R0 ;  /* 0x03244000190085a7 */ /* 0x000e64000800007f */
[----:B-1----:R-:W-:Y:S05]  /*12050*/  @!P0 BRA `(.L_x_10242) ;  /* 0xfffffffc00f08947 */ /* 0x002fea000383ffff */
[----:B------:R-:W-:Y:S05]  /*12060*/  BRA `(.L_x_10311) ;  /* 0xffffffb400887947 */ /* 0x000fea000383ffff */
.L_x_10243:
        /* <DEDUP_REMOVED lines=8> */
.L_x_10313:
[----:B------:R-:W-:Y:S05]  /*120f0*/  BSYNC B0 ;  /* 0x0000000000007941 */ /* 0x000fea0003800000 */
.L_x_10312:
        /* <DEDUP_REMOVED lines=9> */
.L_x_10314:
[----:B------:R-:W-:Y:S02]  /*12190*/  IMAD.MOV.U32 R13, RZ, RZ, R4 ;  /* 0x000000ffff0d7224 */ /* 0x000fe400078e0004 */
[----:B------:R-:W-:Y:S02]  /*121a0*/  IMAD.MOV.U32 R12, RZ, RZ, 0x1 ;  /* 0x00000001ff0c7424 */ /* 0x000fe400078e00ff */
[----:B------:R-:W-:-:S07]  /*121b0*/  IMAD.MOV.U32 R3, RZ, RZ, R14 ;  /* 0x000000ffff037224 */ /* 0x000fce00078e000e */
[----:B------:R-:W-:Y:S05]  /*121c0*/  WARPSYNC.COLLECTIVE R15, `(.L_x_10315) ;  /* 0x000000000f087348 */ /* 0x000fea0003c00000 */
[----:B------:R0:W1:Y:S02]  /*121d0*/  SHFL.IDX P6, R14, R13, R12, R11 ;  /* 0x0000000c0d0e7389 */ /* 0x00006400000c000b */
[----:B01----:R-:W-:Y:S01]  /*121e0*/  ENDCOLLECTIVE ;  /* 0x000000000000791b */ /* 0x003fe20003800000 */
.L_x_10315:
        /* <DEDUP_REMOVED lines=15> */
.L_x_10316:
[----:B------:R-:W-:Y:S02]  /*122e0*/  @P0 IMAD R6, R5, 0x2, R22 ;  /* 0x0000000205060824 */ /* 0x000fe400078e0216 */
[----:B------:R-:W-:Y:S02]  /*122f0*/  IMAD.MOV.U32 R13, RZ, RZ, R4 ;  /* 0x000000ffff0d7224 */ /* 0x000fe400078e0004 */
[----:B------:R-:W-:Y:S02]  /*12300*/  IMAD.MOV.U32 R12, RZ, RZ, 0x2 ;  /* 0x00000002ff0c7424 */ /* 0x000fe400078e00ff */
[----:B------:R-:W-:-:S07]  /*12310*/  IMAD.MOV.U32 R3, RZ, RZ, R14 ;  /* 0x000000ffff037224 */ /* 0x000fce00078e000e */
[----:B------:R-:W-:Y:S05]  /*12320*/  WARPSYNC.COLLECTIVE R15, `(.L_x_10317) ;  /* 0x000000000f087348 */ /* 0x000fea0003c00000 */
[----:B------:R0:W1:Y:S02]  /*12330*/  SHFL.IDX P6, R14, R13, R12, R11 ;  /* 0x0000000c0d0e7389 */ /* 0x00006400000c000b */
[----:B01----:R-:W-:Y:S01]  /*12340*/  ENDCOLLECTIVE ;  /* 0x000000000000791b */ /* 0x003fe20003800000 */
.L_x_10317:
        /* <DEDUP_REMOVED lines=15> */
.L_x_10318:
[----:B------:R-:W-:Y:S02]  /*12440*/  @P0 IMAD R6, R5, 0x2, R22 ;  /* 0x0000000205060824 */ /* 0x000fe400078e0216 */
[----:B------:R-:W-:Y:S02]  /*12450*/  IMAD.MOV.U32 R13, RZ, RZ, R4 ;  /* 0x000000ffff0d7224 */ /* 0x000fe400078e0004 */
[----:B------:R-:W-:Y:S02]  /*12460*/  IMAD.MOV.U32 R12, RZ, RZ, 0x3 ;  /* 0x00000003ff0c7424 */ /* 0x000fe400078e00ff */
[----:B------:R-:W-:-:S07]  /*12470*/  IMAD.MOV.U32 R3, RZ, RZ, R14 ;  /* 0x000000ffff037224 */ /* 0x000fce00078e000e */
[----:B------:R-:W-:Y:S05]  /*12480*/  WARPSYNC.COLLECTIVE R15, `(.L_x_10319) ;  /* 0x000000000f087348 */ /* 0x000fea0003c00000 */
[----:B------:R0:W1:Y:S02]  /*12490*/  SHFL.IDX P6, R14, R13, R12, R11 ;  /* 0x0000000c0d0e7389 */ /* 0x00006400000c000b */
[----:B01----:R-:W-:Y:S01]  /*124a0*/  ENDCOLLECTIVE ;  /* 0x000000000000791b */ /* 0x003fe20003800000 */
.L_x_10319:
        /* <DEDUP_REMOVED lines=15> */
.L_x_10320:
[----:B------:R-:W-:Y:S02]  /*125a0*/  @P0 IMAD R6, R5, 0x2, R22 ;  /* 0x0000000205060824 */ /* 0x000fe400078e0216 */
[----:B------:R-:W-:Y:S02]  /*125b0*/  IMAD.MOV.U32 R13, RZ, RZ, R4 ;  /* 0x000000ffff0d7224 */ /* 0x000fe400078e0004 */
[----:B------:R-:W-:Y:S02]  /*125c0*/  IMAD.MOV.U32 R12, RZ, RZ, 0x4 ;  /* 0x00000004ff0c7424 */ /* 0x000fe400078e00ff */
[----:B------:R-:W-:-:S07]  /*125d0*/  IMAD.MOV.U32 R3, RZ, RZ, R14 ;  /* 0x000000ffff037224 */ /* 0x000fce00078e000e */
[----:B------:R-:W-:Y:S05]  /*125e0*/  WARPSYNC.COLLECTIVE R15, `(.L_x_10321) ;  /* 0x000000000f087348 */ /* 0x000fea0003c00000 */
[----:B------:R0:W1:Y:S02]  /*125f0*/  SHFL.IDX P6, R14, R13, R12, R11 ;  /* 0x0000000c0d0e7389 */ /* 0x00006400000c000b */
[----:B01----:R-:W-:Y:S01]  /*12600*/  ENDCOLLECTIVE ;  /* 0x000000000000791b */ /* 0x003fe20003800000 */
.L_x_10321:
        /* <DEDUP_REMOVED lines=15> */
.L_x_10322:
[----:B------:R-:W-:Y:S02]  /*12700*/  @P0 IMAD R6, R5, 0x2, R22 ;  /* 0x0000000205060824 */ /* 0x000fe400078e0216 */
[----:B------:R-:W-:Y:S02]  /*12710*/  IMAD.MOV.U32 R13, RZ, RZ, R4 ;  /* 0x000000ffff0d7224 */ /* 0x000fe400078e0004 */
[----:B------:R-:W-:Y:S02]  /*12720*/  IMAD.MOV.U32 R12, RZ, RZ, 0x5 ;  /* 0x00000005ff0c7424 */ /* 0x000fe400078e00ff */
[----:B------:R-:W-:-:S07]  /*12730*/  IMAD.MOV.U32 R3, RZ, RZ, R14 ;  /* 0x000000ffff037224 */ /* 0x000fce00078e000e */
[----:B------:R-:W-:Y:S05]  /*12740*/  WARPSYNC.COLLECTIVE R15, `(.L_x_10323) ;  /* 0x000000000f087348 */ /* 0x000fea0003c00000 */
[----:B------:R0:W1:Y:S02]  /*12750*/  SHFL.IDX P6, R14, R13, R12, R11 ;  /* 0x0000000c0d0e7389 */ /* 0x00006400000c000b */
[----:B01----:R-:W-:Y:S01]  /*12760*/  ENDCOLLECTIVE ;  /* 0x000000000000791b */ /* 0x003fe20003800000 */
.L_x_10323:
        /* <DEDUP_REMOVED lines=10> */
.L_x_10324:
[----:B------:R-:W-:Y:S01]  /*12810*/  @!PT LDS RZ, [RZ] ;  /* 0x00000000fffff984 */ /* 0x000fe20000000800 */
[----:B------:R-:W-:Y:S01]  /*12820*/  @!PT LDS RZ, [RZ] ;  /* 0x00000000fffff984 */ /* 0x000fe20000000800 */
[----:B------:R-:W-:Y:S01]  /*12830*/  @!PT LDS RZ, [RZ] ;  /* 0x00000000fffff984 */ /* 0x000fe20000000800 */
[----:B------:R1:W-:Y:S01]  /*12840*/  @P0 LDGSTS.E.BYPASS.LTC128B.128 [R6+0x1e400], desc[UR36][R2.64], !P2 ;  /* 0x1e40000002060fae */ /* 0x0003e2000d101d64 */
[----:B------:R-:W-:Y:S01]  /*12850*/  IMAD.MOV.U32 R0, RZ, RZ, R14 ;  /* 0x000000ffff007224 */ /* 0x000fe200078e000e */
[----:B------:R-:W-:Y:S06]  /*12860*/  BRA `(.L_x_10325) ;  /* 0xffffffb000e87947 */ /* 0x000fec000383ffff */
.L_x_10248:
[----:B------:R0:W5:Y:S01]  /*12870*/  LDL.LU R6, [R1+0x4] ;  /* 0x0000040001067983 */ /* 0x0001620000300800 */
[----:B------:R-:W-:Y:S01]  /*12880*/  IMAD.MOV.U32 R13, RZ, RZ, R5 ;  /* 0x000000ffff0d7224 */ /* 0x000fe200078e0005 */
[----:B------:R-:W-:Y:S01]  /*12890*/  LOP3.LUT R23, R23, 0xffffdfff, RZ, 0xc0, !PT ;  /* 0xffffdfff17177812 */ /* 0x000fe200078ec0ff */
[----:B------:R-:W-:Y:S02]  /*128a0*/  IMAD.MOV.U32 R12, RZ, RZ, RZ ;  /* 0x000000ffff0c7224 */ /* 0x000fe400078e00ff */
[----:B------:R-:W-:Y:S02]  /*128b0*/  IMAD.MOV.U32 R11, RZ, RZ, 0x181f ;  /* 0x0000181fff0b7424 */ /* 0x000fe400078e00ff */
[----:B------:R-:W-:Y:S02]  /*128c0*/  IMAD.MOV.U32 R15, RZ, RZ, -0x1 ;  /* 0xffffffffff0f7424 */ /* 0x000fe400078e00ff */
[----:B0-----:R-:W-:-:S07]  /*128d0*/  IMAD.IADD R4, R21, 0x1, R4 ;  /* 0x0000000115047824 */ /* 0x001fce00078e0204 */
[----:B-----5:R-:W-:Y:S05]  /*128e0*/  WARPSYNC.COLLECTIVE R15, `(.L_x_10326) ;  /* 0x000000000f087348 */ /* 0x020fea0003c00000 */
[----:B------:R0:W1:Y:S02]  /*128f0*/  SHFL.IDX P6, R14, R13, R12, R11 ;  /* 0x0000000c0d0e7389 */ /* 0x00006400000c000b */
[----:B01---5:R-:W-:Y:S01]  /*12900*/  ENDCOLLECTIVE ;  /* 0x000000000000791b */ /* 0x023fe20003800000 */
.L_x_10326:
[----:B------:R-:W-:Y:S02]  /*12910*/  IMAD.MOV.U32 R13, RZ, RZ, R0 ;  /* 0x000000ffff0d7224 */ /* 0x000fe400078e0000 */
[----:B------:R-:W-:-:S07]  /*12920*/  IMAD.MOV.U32 R3, RZ, RZ, R14 ;  /* 0x000000ffff037224 */ /* 0x000fce00078e000e */
[----:B------:R-:W-:Y:S05]  /*12930*/  WARPSYNC.COLLECTIVE R15, `(.L_x_10327) ;  /* 0x000000000f087348 */ /* 0x000fea0003c00000 */
[----:B------:R0:W1:Y:S02]  /*12940*/  SHFL.IDX P6, R14, R13, R12, R11 ;  /* 0x0000000c0d0e7389 */ /* 0x00006400000c000b */
[----:B01----:R-:W-:Y:S01]  /*12950*/  ENDCOLLECTIVE ;  /* 0x000000000000791b */ /* 0x003fe20003800000 */
.L_x_10327:
[----:B------:R-:W-:Y:S02]  /*12960*/  IMAD.MOV.U32 R13, RZ, RZ, R5 ;  /* 0x000000ffff0d7224 */ /* 0x000fe400078e0005 */
[----:B------:R-:W-:Y:S02]  /*12970*/  IMAD.MOV.U32 R12, RZ, RZ, 0x1 ;  /* 0x00000001ff0c7424 */ /* 0x000fe400078e00ff */
[----:B------:R-:W-:-:S07]  /*12980*/  IMAD.MOV.U32 R10, RZ, RZ, R14 ;  /* 0x000000ffff0a7224 */ /* 0x000fce00078e000e */
[----:B------:R-:W-:Y:S05]  /*12990*/  WARPSYNC.COLLECTIVE R15, `(.L_x_10328) ;  /* 0x000000000f087348 */ /* 0x000fea0003c00000 */
[----:B------:R0:W1:Y:S02]  /*129a0*/  SHFL.IDX P6, R14, R13, R12, R11 ;  /* 0x0000000c0d0e7389 */ /* 0x00006400000c000b */
[----:B01----:R-:W-:Y:S01]  /*129b0*/  ENDCOLLECTIVE ;  /* 0x000000000000791b */ /* 0x003fe20003800000 */
.L_x_10328:
[----:B------:R-:W-:Y:S02]  /*129c0*/  IMAD.MOV.U32 R13, RZ, RZ, R0 ;  /* 0x000000ffff0d7224 */ /* 0x000fe400078e0000 */
[----:B------:R-:W-:-:S05]  /*129d0*/  IMAD R6, R6, R7, RZ ;  /* 0x0000000706067224 */ /* 0x000fca00078e02ff */
[----:B------:R-:W-:-:S13]  /*129e0*/  ISETP.GE.AND P2, PT, R4, R6, PT ;  /* 0x000000060400720c */ /* 0x000fda0003f46270 */
[----:B------:R-:W-:Y:S02]  /*129f0*/  @!P2 LEA R10, P1, R20, R10, 0x1 ;  /* 0x0000000a140aa211 */ /* 0x000fe400078208ff */
[----:B------:R-:W-:-:S03]  /*12a00*/  @P2 LOP3.LUT R23, R23, 0x2000, RZ, 0xfc, !PT ;  /* 0x0000200017172812 */ /* 0x000fc600078efcff */
[----:B------:R-:W-:Y:S01]  /*12a10*/  @!P2 IMAD.X R3, RZ, RZ, R3, P1 ;  /* 0x000000ffff03a224 */ /* 0x000fe200008e0603 */
[----:B------:R-:W-:Y:S01]  /*12a20*/  LOP3.LUT R23, R23, 0xffffefff, RZ, 0xc0, !PT ;  /* 0xffffefff17177812 */ /* 0x000fe200078ec0ff */
[----:B------:R-:W-:-:S05]  /*12a30*/  @!P2 IMAD.MOV.U32 R2, RZ, RZ, R10 ;  /* 0x000000ffff02a224 */ /* 0x000fca00078e000a */
        /* <DEDUP_REMOVED lines=10> */
.L_x_10329:
        /* <DEDUP_REMOVED lines=8> */
.L_x_10330:
        /* <DEDUP_REMOVED lines=15> */
.L_x_10331:
[----:B------:R-:W-:Y:S01]  /*12c50*/  @P2 LOP3.LUT R23, R23, 0x800, RZ, 0xfc, !PT ;  /* 0x0000080017172812 */ /* 0x000fe200078efcff */
[----:B------:R-:W-:-:S03]  /*12c60*/  IMAD.MOV.U32 R13, RZ, RZ, R5 ;  /* 0x000000ffff0d7224 */ /* 0x000fc600078e0005 */
[----:B------:R-:W-:Y:S01]  /*12c70*/  LOP3.LUT R23, R23, 0xfffffdff, RZ, 0xc0, !PT ;  /* 0xfffffdff17177812 */ /* 0x000fe200078ec0ff */
[----:B------:R-:W-:Y:S02]  /*12c80*/  IMAD.MOV.U32 R12, RZ, RZ, 0x3 ;  /* 0x00000003ff0c7424 */ /* 0x000fe400078e00ff */
[----:B------:R-:W-:-:S05]  /*12c90*/  IMAD.MOV.U32 R11, RZ, RZ, R14 ;  /* 0x000000ffff0b7224 */ /* 0x000fca00078e000e */
[----:B------:R-:W-:-:S05]  /*12ca0*/  @!P2 LEA R11, P1, R20, R11, 0x1 ;  /* 0x0000000b140ba211 */ /* 0x000fca00078208ff */
[----:B------:R-:W-:Y:S02]  /*12cb0*/  @!P2 IMAD.X R8, RZ, RZ, R2, P1 ;  /* 0x000000ffff08a224 */ /* 0x000fe400008e0602 */
[----:B------:R-:W-:Y:S02]  /*12cc0*/  @!P2 IMAD.MOV.U32 R2, RZ, RZ, R11 ;  /* 0x000000ffff02a224 */ /* 0x000fe400078e000b */
[----:B------:R-:W-:Y:S02]  /*12cd0*/  IMAD.MOV.U32 R11, RZ, RZ, 0x181f ;  /* 0x0000181fff0b7424 */ /* 0x000fe400078e00ff */
[----:B------:R-:W-:-:S07]  /*12ce0*/  @!P2 IMAD.MOV.U32 R3, RZ, RZ, R8 ;  /* 0x000000ffff03a224 */ /* 0x000fce00078e0008 */
[----:B------:R-:W-:Y:S05]  /*12cf0*/  WARPSYNC.COLLECTIVE R15, `(.L_x_10332) ;  /* 0x000000000f087348 */ /* 0x000fea0003c00000 */
[----:B------:R0:W1:Y:S02]  /*12d00*/  SHFL.IDX P6, R14, R13, R12, R11 ;  /* 0x0000000c0d0e7389 */ /* 0x00006400000c000b */
[----:B01----:R-:W-:Y:S01]  /*12d10*/  ENDCOLLECTIVE ;  /* 0x000000000000791b */ /* 0x003fe20003800000 */
.L_x_10332:
[----:B------:R-:W-:Y:S01]  /*12d20*/  @!PT LDS RZ, [RZ] ;  /* 0x00000000fffff984 */ /* 0x000fe20000000800 */
[----:B------:R-:W-:Y:S01]  /*12d30*/  @!PT LDS RZ, [RZ] ;  /* 0x00000000fffff984 */ /* 0x000fe20000000800 */
[----:B------:R-:W-:Y:S01]  /*12d40*/  @!PT LDS RZ, [RZ] ;  /* 0x00000000fffff984 */ /* 0x000fe20000000800 */
[----:B------:R0:W-:Y:S01]  /*12d50*/  @!P2 LDGSTS.E.BYPASS.LTC128B.128 [R26+0x19400], desc[UR36][R2.64], !P0 ;  /* 0x19400000021aafae */ /* 0x0001e2000c101d64 */
[----:B------:R-:W-:Y:S02]  /*12d60*/  IMAD.MOV.U32 R13, RZ, RZ, R0 ;  /* 0x000000ffff0d7224 */ /* 0x000fe400078e0000 */
[----:B0-----:R-:W-:-:S05]  /*12d70*/  VIADD R2, R4, 0x30 ;  /* 0x0000003004027836 */ /* 0x001fca0000000000 */
[----:B------:R-:W-:Y:S01]  /*12d80*/  ISETP.GE.AND P2, PT, R2, R6, PT ;  /* 0x000000060200720c */ /* 0x000fe20003f46270 */
[----:B------:R-:W-:-:S12]  /*12d90*/  IMAD.MOV.U32 R2, RZ, RZ, R14 ;  /* 0x000000ffff027224 */ /* 0x000fd800078e000e */
[----:B------:R-:W-:Y:S05]  /*12da0*/  WARPSYNC.COLLECTIVE R15, `(.L_x_10333) ;  /* 0x000000000f087348 */ /* 0x000fea0003c00000 */
[----:B------:R0:W1:Y:S02]  /*12db0*/  SHFL.IDX P6, R14, R13, R12, R11 ;  /* 0x0000000c0d0e7389 */ /* 0x00006400000c000b */
[----:B01----:R-:W-:Y:S01]  /*12dc0*/  ENDCOLLECTIVE ;  /* 0x000000000000791b */ /* 0x003fe20003800000 */
.L_x_10333:
[----:B------:R-:W-:-:S04]  /*12dd0*/  @P2 LOP3.LUT R23, R23, 0x200, RZ, 0xfc, !PT ;  /* 0x0000020017172812 */ /* 0x000fc800078efcff */
[----:B------:R-:W-:Y:S01]  /*12de0*/  LOP3.LUT R23, R23, 0xfffffeff, RZ, 0xc0, !PT ;  /* 0xfffffeff17177812 */ /* 0x000fe200078ec0ff */
[----:B------:R-:W-:-:S05]  /*12df0*/  IMAD.MOV.U32 R12, RZ, RZ, R14 ;  /* 0x000000ffff0c7224 */ /* 0x000fca00078e000e */
[----:B------:R-:W-:Y:S01]  /*12e00*/  @!P2 LEA R14, P1, R20, R12, 0x1 ;  /* 0x0000000c140ea211 */ /* 0x000fe200078208ff */
[----:B------:R-:W-:-:S04]  /*12e10*/  IMAD.MOV.U32 R12, RZ, RZ, 0x4 ;  /* 0x00000004ff0c7424 */ /* 0x000fc800078e00ff */
        /* <DEDUP_REMOVED lines=8> */
[----:B0-----:R-:W-:Y:S05]  /*12ea0*/  WARPSYNC.COLLECTIVE R15, `(.L_x_10334) ;  /* 0x000000000f087348 */ /* 0x001fea0003c00000 */
[----:B------:R1:W2:Y:S02]  /*12eb0*/  SHFL.IDX P6, R14, R13, R12, R11 ;  /* 0x0000000c0d0e7389 */ /* 0x0002a400000c000b */
[----:B012---:R-:W-:Y:S01]  /*12ec0*/  ENDCOLLECTIVE ;  /* 0x000000000000791b */ /* 0x007fe20003800000 */
.L_x_10334:
[----:B------:R-:W-:-:S05]  /*12ed0*/  VIADD R2, R4, 0x40 ;  /* 0x0000004004027836 */ /* 0x000fca0000000000 */
[----:B------:R-:W-:Y:S01]  /*12ee0*/  ISETP.GE.AND P2, PT, R2, R6, PT ;  /* 0x000000060200720c */ /* 0x000fe20003f46270 */
[----:B------:R-:W-:Y:S02]  /*12ef0*/  IMAD.MOV.U32 R13, RZ, RZ, R0 ;  /* 0x000000ffff0d7224 */ /* 0x000fe400078e0000 */
[----:B------:R-:W-:-:S10]  /*12f00*/  IMAD.MOV.U32 R2, RZ, RZ, R14 ;  /* 0x000000ffff027224 */ /* 0x000fd400078e000e */
[----:B------:R-:W-:Y:S05]  /*12f10*/  WARPSYNC.COLLECTIVE R15, `(.L_x_10335) ;  /* 0x000000000f087348 */ /* 0x000fea0003c00000 */
[----:B------:R0:W1:Y:S02]  /*12f20*/  SHFL.IDX P6, R14, R13, R12, R11 ;  /* 0x0000000c0d0e7389 */ /* 0x00006400000c000b */
[----:B01----:R-:W-:Y:S01]  /*12f30*/  ENDCOLLECTIVE ;  /* 0x000000000000791b */ /* 0x003fe20003800000 */
.L_x_10335:
[----:B------:R-:W-:-:S04]  /*12f40*/  @P2 LOP3.LUT R23, R23, 0x100, RZ, 0xfc, !PT ;  /* 0x0000010017172812 */ /* 0x000fc800078efcff */
[----:B------:R-:W-:Y:S01]  /*12f50*/  LOP3.LUT R23, R23, 0xffffff7f, RZ, 0xc0, !PT ;  /* 0xffffff7f17177812 */ /* 0x000fe200078ec0ff */
[----:B------:R-:W-:Y:S02]  /*12f60*/  IMAD.MOV.U32 R13, RZ, RZ, R5 ;  /* 0x000000ffff0d7224 */ /* 0x000fe400078e0005 */
[----:B------:R-:W-:-:S05]  /*12f70*/  IMAD.MOV.U32 R12, RZ, RZ, R14 ;  /* 0x000000ffff0c7224 */ /* 0x000fca00078e000e */
[----:B------:R-:W-:-:S05]  /*12f80*/  @!P2 LEA R15, P1, R20, R12, 0x1 ;  /* 0x0000000c140fa211 */ /* 0x000fca00078208ff */
[----:B------:R-:W-:Y:S02]  /*12f90*/  @!P2 IMAD.X R12, RZ, RZ, R2, P1 ;  /* 0x000000ffff0ca224 */ /* 0x000fe400008e0602 */
[----:B------:R-:W-:Y:S02]  /*12fa0*/  @!P2 IMAD.MOV.U32 R2, RZ, RZ, R15 ;  /* 0x000000ffff02a224 */ /* 0x000fe400078e000f */
[----:B------:R-:W-:Y:S02]  /*12fb0*/  @!P2 IMAD.MOV.U32 R3, RZ, RZ, R12 ;  /* 0x000000ffff03a224 */ /* 0x000fe400078e000c */
[----:B------:R-:W-:Y:S02]  /*12fc0*/  IMAD.MOV.U32 R12, RZ, RZ, 0x5 ;  /* 0x00000005ff0c7424 */ /* 0x000fe400078e00ff */
[----:B------:R-:W-:Y:S01]  /*12fd0*/  IMAD.MOV.U32 R15, RZ, RZ, -0x1 ;  /* 0xffffffffff0f7424 */ /* 0x000fe200078e00ff */
[----:B------:R-:W-:Y:S01]  /*12fe0*/  @!PT LDS RZ, [RZ] ;  /* 0x00000000fffff984 */ /* 0x000fe20000000800 */
[----:B------:R-:W-:Y:S01]  /*12ff0*/  @!PT LDS RZ, [RZ] ;  /* 0x00000000fffff984 */ /* 0x000fe20000000800 */
[----:B------:R-:W-:Y:S01]  /*13000*/  @!PT LDS RZ, [RZ] ;  /* 0x00000000fffff984 */ /* 0x000fe20000000800 */
[----:B------:R0:W-:Y:S06]  /*13010*/  @!P2 LDGSTS.E.BYPASS.LTC128B.128 [R26+0x1a400], desc[UR36][R2.64], !P0 ;  /* 0x1a400000021aafae */ /* 0x0001ec000c101d64 */
[----:B0-----:R-:W-:Y:S05]  /*13020*/  WARPSYNC.COLLECTIVE R15, `(.L_x_10336) ;  /* 0x000000000f087348 */ /* 0x001fea0003c00000 */
[----:B------:R1:W2:Y:S02]  /*13030*/  SHFL.IDX P6, R14, R13, R12, R11 ;  /* 0x0000000c0d0e7389 */ /* 0x0002a400000c000b */
[----:B012---:R-:W-:Y:S01]  /*13040*/  ENDCOLLECTIVE ;  /* 0x000000000000791b */ /* 0x007fe20003800000 */
.L_x_10336:
[----:B------:R-:W-:-:S05]  /*13050*/  VIADD R2, R4, 0x50 ;  /* 0x0000005004027836 */ /* 0x000fca0000000000 */
[----:B------:R-:W-:Y:S01]  /*13060*/  ISETP.GE.AND P2, PT, R2, R6, PT ;  /* 0x000000060200720c */ /* 0x000fe20003f46270 */
[----:B------:R-:W-:Y:S02]  /*13070*/  IMAD.MOV.U32 R13, RZ, RZ, R0 ;  /* 0x000000ffff0d7224 */ /* 0x000fe400078e0000 */
[----:B------:R-:W-:-:S10]  /*13080*/  IMAD.MOV.U32 R8, RZ, RZ, R14 ;  /* 0x000000ffff087224 */ /* 0x000fd400078e000e */
[----:B------:R-:W-:Y:S05]  /*13090*/  WARPSYNC.COLLECTIVE R15, `(.L_x_10337) ;  /* 0x000000000f087348 */ /* 0x000fea0003c00000 */
[----:B------:R0:W1:Y:S02]  /*130a0*/  SHFL.IDX P6, R14, R13, R12, R11 ;  /* 0x0000000c0d0e7389 */ /* 0x00006400000c000b */
[----:B01----:R-:W-:Y:S01]  /*130b0*/  ENDCOLLECTIVE ;  /* 0x000000000000791b */ /* 0x003fe20003800000 */
.L_x_10337:
        /* <DEDUP_REMOVED lines=8> */
.L_x_10338:
        /* <DEDUP_REMOVED lines=13> */
.L_x_10339:
[----:B------:R-:W-:-:S05]  /*13210*/  VIADD R3, R4, 0x60 ;  /* 0x0000006004037836 */ /* 0x000fca0000000000 */
[----:B------:R-:W-:Y:S01]  /*13220*/  ISETP.GE.AND P2, PT, R3, R6, PT ;  /* 0x000000060300720c */ /* 0x000fe20003f46270 */
[----:B------:R-:W-:Y:S02]  /*13230*/  IMAD.MOV.U32 R13, RZ, RZ, R5 ;  /* 0x000000ffff0d7224 */ /* 0x000fe400078e0005 */
[----:B------:R-:W-:-:S10]  /*13240*/  IMAD.MOV.U32 R12, RZ, RZ, 0x7 ;  /* 0x00000007ff0c7424 */ /* 0x000fd400078e00ff */
[----:B------:R-:W-:Y:S01]  /*13250*/  @P2 LOP3.LUT R23, R23, 0x40, RZ, 0xfc, !PT ;  /* 0x0000004017172812 */ /* 0x000fe200078efcff */
[----:B------:R-:W-:-:S07]  /*13260*/  IMAD.MOV.U32 R7, RZ, RZ, R14 ;  /* 0x000000ffff077224 */ /* 0x000fce00078e000e */
[----:B------:R-:W-:Y:S05]  /*13270*/  WARPSYNC.COLLECTIVE R15, `(.L_x_10340) ;  /* 0x000000000f087348 */ /* 0x000fea0003c00000 */
[----:B------:R0:W1:Y:S02]  /*13280*/  SHFL.IDX P6, R14, R13, R12, R11 ;  /* 0x0000000c0d0e7389 */ /* 0x00006400000c000b */
[----:B01----:R-:W-:Y:S01]  /*13290*/  ENDCOLLECTIVE ;  /* 0x000000000000791b */ /* 0x003fe20003800000 */
.L_x_10340:
        /* <DEDUP_REMOVED lines=9> */
[----:B------:R-:W-:-:S07]  /*13330*/  IMAD.MOV.U32 R5, RZ, RZ, R14 ;  /* 0x000000ffff057224 */ /* 0x000fce00078e000e */
[----:B0-----:R-:W-:Y:S05]  /*13340*/  WARPSYNC.COLLECTIVE R15, `(.L_x_10341) ;  /* 0x000000000f087348 */ /* 0x001fea0003c00000 */
[----:B------:R1:W2:Y:S02]  /*13350*/  SHFL.IDX P6, R14, R13, R12, R11 ;  /* 0x0000000c0d0e7389 */ /* 0x0002a400000c000b */
[----:B012---:R-:W-:Y:S01]  /*13360*/  ENDCOLLECTIVE ;  /* 0x000000000000791b */ /* 0x007fe20003800000 */
.L_x_10341:
[----:B------:R-:W-:Y:S01]  /*13370*/  IMAD.MOV.U32 R0, RZ, RZ, R14 ;  /* 0x000000ffff007224 */ /* 0x000fe200078e000e */
[----:B------:R-:W-:Y:S06]  /*13380*/  BRA `(.L_x_10342) ;  /* 0xffffffb4001c7947 */ /* 0x000fec000383ffff */
.L_x_10252:
        /* <DEDUP_REMOVED lines=8> */
.L_x_10344:
[----:B------:R-:W-:Y:S05]  /*13410*/  BSYNC B0 ;  /* 0x0000000000007941 */ /* 0x000fea0003800000 */
.L_x_10343:
        /* <DEDUP_REMOVED lines=9> */
.L_x_10345:
[----:B------:R-:W-:Y:S02]  /*134b0*/  IMAD.MOV.U32 R13, RZ, RZ, R4 ;  /* 0x000000ffff0d7224 */ /* 0x000fe400078e0004 */
[----:B------:R-:W-:Y:S01]  /*134c0*/  IMAD.MOV.U32 R12, RZ, RZ, 0x1 ;  /* 0x00000001ff0c7424 */ /* 0x000fe200078e00ff */
[----:B------:R-:W-:-:S13]  /*134d0*/  @!P5 LEA R5, P0, R8, R14, 0x1 ;  /* 0x0000000e0805d211 */ /* 0x000fda00078008ff */
[----:B------:R-:W-:Y:S05]  /*134e0*/  WARPSYNC.COLLECTIVE R15, `(.L_x_10346) ;  /* 0x000000000f087348 */ /* 0x000fea0003c00000 */
[----:B------:R0:W1:Y:S02]  /*134f0*/  SHFL.IDX P6, R14, R13, R12, R11 ;  /* 0x0000000c0d0e7389 */ /* 0x00006400000c000b */
[----:B01----:R-:W-:Y:S01]  /*13500*/  ENDCOLLECTIVE ;  /* 0x000000000000791b */ /* 0x003fe20003800000 */
.L_x_10346:
[----:B------:R-:W-:Y:S02]  /*13510*/  @!P5 IMAD.X R3, RZ, RZ, R2, P0 ;  /* 0x000000ffff03d224 */ /* 0x000fe400000e0602 */
        /* <DEDUP_REMOVED lines=14> */
.L_x_10347:
[----:B------:R-:W-:Y:S02]  /*13600*/  IMAD.MOV.U32 R13, RZ, RZ, R4 ;  /* 0x000000ffff0d7224 */ /* 0x000fe400078e0004 */
[----:B------:R-:W-:Y:S01]  /*13610*/  IMAD.MOV.U32 R12, RZ, RZ, 0x2 ;  /* 0x00000002ff0c7424 */ /* 0x000fe200078e00ff */
[----:B------:R-:W-:-:S13]  /*13620*/  LOP3.LUT P6, RZ, R23, 0x1000, RZ, 0xc0, !PT ;  /* 0x0000100017ff7812 */ /* 0x000fda00078cc0ff */
        /* <DEDUP_REMOVED lines=14> */
.L_x_10348:
[----:B------:R-:W-:Y:S02]  /*13710*/  IMAD.MOV.U32 R13, RZ, RZ, R0 ;  /* 0x000000ffff0d7224 */ /* 0x000fe400078e0000 */
[----:B------:R-:W-:-:S07]  /*13720*/  IMAD.MOV.U32 R5, RZ, RZ, R14 ;  /* 0x000000ffff057224 */ /* 0x000fce00078e000e */
[----:B------:R-:W-:Y:S05]  /*13730*/  WARPSYNC.COLLECTIVE R15, `(.L_x_10349) ;  /* 0x000000000f087348 */ /* 0x000fea0003c00000 */
[----:B------:R0:W1:Y:S02]  /*13740*/  SHFL.IDX P6, R14, R13, R12, R11 ;  /* 0x0000000c0d0e7389 */ /* 0x00006400000c000b */
[----:B01----:R-:W-:Y:S01]  /*13750*/  ENDCOLLECTIVE ;  /* 0x000000000000791b */ /* 0x003fe20003800000 */
.L_x_10349:
[----:B------:R-:W-:Y:S02]  /*13760*/  IMAD.MOV.U32 R13, RZ, RZ, R4 ;  /* 0x000000ffff0d7224 */ /* 0x000fe400078e0004 */
[----:B------:R-:W-:Y:S01]  /*13770*/  IMAD.MOV.U32 R12, RZ, RZ, 0x3 ;  /* 0x00000003ff0c7424 */ /* 0x000fe200078e00ff */
[----:B------:R-:W-:-:S13]  /*13780*/  @!P5 LEA R6, P0, R8, R14, 0x1 ;  /* 0x0000000e0806d211 */ /* 0x000fda00078008ff */
[----:B------:R-:W-:Y:S05]  /*13790*/  WARPSYNC.COLLECTIVE R15, `(.L_x_10350) ;  /* 0x000000000f087348 */ /* 0x000fea0003c00000 */
[----:B------:R0:W1:Y:S02]  /*137a0*/  SHFL.IDX P6, R14, R13, R12, R11 ;  /* 0x0000000c0d0e7389 */ /* 0x00006400000c000b */
[----:B01----:R-:W-:Y:S01]  /*137b0*/  ENDCOLLECTIVE ;  /* 0x000000000000791b */ /* 0x003fe20003800000 */
.L_x_10350:
[----:B------:R-:W-:Y:S02]  /*137c0*/  @!P5 IMAD.X R7, RZ, RZ, R5, P0 ;  /* 0x000000ffff07d224 */ /* 0x000fe400000e0605 */
[----:B------:R-:W-:Y:S02]  /*137d0*/  @!P5 IMAD.MOV.U32 R2, RZ, RZ, R6 ;  /* 0x000000ffff02d224 */ /* 0x000fe400078e0006 */
[----:B------:R-:W-:-:S05]  /*137e0*/  @!P5 IMAD.MOV.U32 R3, RZ, RZ, R7 ;  /* 0x000000ffff03d224 */ /* 0x000fca00078e0007 */
[----:B------:R-:W-:Y:S01]  /*137f0*/  @!PT LDS RZ, [RZ] ;  /* 0x00000000fffff984 */ /* 0x000fe20000000800 */
[----:B------:R-:W-:Y:S01]  /*13800*/  @!PT LDS RZ, [RZ] ;  /* 0x00000000fffff984 */ /* 0x000fe20000000800 */
[----:B------:R-:W-:Y:S01]  /*13810*/  @!PT LDS RZ, [RZ] ;  /* 0x00000000fffff984 */ /* 0x000fe20000000800 */
[----:B------:R0:W-:Y:S01]  /*13820*/  @!P5 LDGSTS.E.BYPASS.LTC128B.128 [R26+0x23400], desc[UR36][R2.64], !P4 ;  /* 0x23400000021adfae */ /* 0x0001e2000e101d64 */
[----:B------:R-:W-:-:S03]  /*13830*/  IMAD.MOV.U32 R13, RZ, RZ, R0 ;  /* 0x000000ffff0d7224 */ /* 0x000fc600078e0000 */
[----:B------:R0:W-:Y:S04]  /*13840*/  @!P5 LDGSTS.E.BYPASS.LTC128B.128 [R26+0x27400], desc[UR36][R2.64+0x80], !P3 ;  /* 0x27400080021adfae */ /* 0x0001e8000d901d64 */
[----:B------:R0:W-:Y:S01]  /*13850*/  @!P5 LDGSTS.E.BYPASS.LTC128B.128 [R26+0x2b400], desc[UR36][R2.64+0x100], !P2 ;  /* 0x2b400100021adfae */ /* 0x0001e2000d101d64 */
[----:B------:R-:W-:-:S03]  /*13860*/  IMAD.MOV.U32 R5, RZ, RZ, R14 ;  /* 0x000000ffff057224 */ /* 0x000fc600078e000e */
[----:B------:R0:W-:Y:S01]  /*13870*/  @!P5 LDGSTS.E.BYPASS.LTC128B.128 [R26+0x2f400], desc[UR36][R2.64+0x180], !P1 ;  /* 0x2f400180021adfae */ /* 0x0001e2000c901d64 */
[----:B------:R-:W-:-:S13]  /*13880*/  LOP3.LUT P5, RZ, R23, 0x100, RZ, 0xc0, !PT ;  /* 0x0000010017ff7812 */ /* 0x000fda00078ac0ff */
[----:B0-----:R-:W-:Y:S05]  /*13890*/  WARPSYNC.COLLECTIVE R15, `(.L_x_10351) ;  /* 0x000000000f087348 */ /* 0x001fea0003c00000 */
[----:B------:R1:W2:Y:S02]  /*138a0*/  SHFL.IDX P6, R14, R13, R12, R11 ;  /* 0x0000000c0d0e7389 */ /* 0x0002a400000c000b */
[----:B012---:R-:W-:Y:S01]  /*138b0*/  ENDCOLLECTIVE ;  /* 0x000000000000791b */ /* 0x007fe20003800000 */
.L_x_10351:
        /* <DEDUP_REMOVED lines=17> */
.L_x_10352:
[----:B------:R-:W-:Y:S02]  /*139d0*/  IMAD.MOV.U32 R13, RZ, RZ, R0 ;  /* 0x000000ffff0d7224 */ /* 0x000fe400078e0000 */
[----:B------:R-:W-:-:S07]  /*139e0*/  IMAD.MOV.U32 R5, RZ, RZ, R14 ;  /* 0x000000ffff057224 */ /* 0x000fce00078e000e */
[----:B------:R-:W-:Y:S05]  /*139f0*/  WARPSYNC.COLLECTIVE R15, `(.L_x_10353) ;  /* 0x000000000f087348 */ /* 0x000fea0003c00000 */
[----:B------:R0:W1:Y:S02]  /*13a00*/  SHFL.IDX P6, R14, R13, R12, R11 ;  /* 0x0000000c0d0e7389 */ /* 0x00006400000c000b */
[----:B01----:R-:W-:Y:S01]  /*13a10*/  ENDCOLLECTIVE ;  /* 0x000000000000791b */ /* 0x003fe20003800000 */
.L_x_10353:
[----:B------:R-:W-:Y:S02]  /*13a20*/  IMAD.MOV.U32 R13, RZ, RZ, R4 ;  /* 0x000000ffff0d7224 */ /* 0x000fe400078e0004 */
[----:B------:R-:W-:Y:S01]  /*13a30*/  IMAD.MOV.U32 R12, RZ, RZ, 0x5 ;  /* 0x00000005ff0c7424 */ /* 0x000fe200078e00ff */
[----:B------:R-:W-:-:S13]  /*13a40*/  @!P5 LEA R6, P0, R8, R14, 0x1 ;  /* 0x0000000e0806d211 */ /* 0x000fda00078008ff */
[----:B------:R-:W-:Y:S05]  /*13a50*/  WARPSYNC.COLLECTIVE R15, `(.L_x_10354) ;  /* 0x000000000f087348 */ /* 0x000fea0003c00000 */
[----:B------:R0:W1:Y:S02]  /*13a60*/  SHFL.IDX P6, R14, R13, R12, R11 ;  /* 0x0000000c0d0e7389 */ /* 0x00006400000c000b */
[----:B01----:R-:W-:Y:S01]  /*13a70*/  ENDCOLLECTIVE ;  /* 0x000000000000791b */ /* 0x003fe20003800000 */
.L_x_10354:
        /* <DEDUP_REMOVED lines=16> */
.L_x_10355:
        /* <DEDUP_REMOVED lines=17> */
.L_x_10356:
[----:B------:R-:W-:Y:S02]  /*13c90*/  IMAD.MOV.U32 R13, RZ, RZ, R0 ;  /* 0x000000ffff0d7224 */ /* 0x000fe400078e0000 */
[----:B------:R-:W-:-:S07]  /*13ca0*/  IMAD.MOV.U32 R5, RZ, RZ, R14 ;  /* 0x000000ffff057224 */ /* 0x000fce00078e000e */
[----:B------:R-:W-:Y:S05]  /*13cb0*/  WARPSYNC.COLLECTIVE R15, `(.L_x_10357) ;  /* 0x000000000f087348 */ /* 0x000fea0003c00000 */
[----:B------:R0:W1:Y:S02]  /*13cc0*/  SHFL.IDX P6, R14, R13, R12, R11 ;  /* 0x0000000c0d0e7389 */ /* 0x00006400000c000b */
[----:B01----:R-:W-:Y:S01]  /*13cd0*/  ENDCOLLECTIVE ;  /* 0x000000000000791b */ /* 0x003fe20003800000 */
.L_x_10357:
[----:B------:R-:W-:Y:S02]  /*13ce0*/  IMAD.MOV.U32 R13, RZ, RZ, R4 ;  /* 0x000000ffff0d7224 */ /* 0x000fe400078e0004 */
[----:B------:R-:W-:Y:S01]  /*13cf0*/  IMAD.MOV.U32 R12, RZ, RZ, 0x7 ;  /* 0x00000007ff0c7424 */ /* 0x000fe200078e00ff */
[----:B------:R-:W-:-:S13]  /*13d00*/  @!P5 LEA R6, P0, R8, R14, 0x1 ;  /* 0x0000000e0806d211 */ /* 0x000fda00078008ff */
[----:B------:R-:W-:Y:S05]  /*13d10*/  WARPSYNC.COLLECTIVE R15, `(.L_x_10358) ;  /* 0x000000000f087348 */ /* 0x000fea0003c00000 */
[----:B------:R0:W1:Y:S02]  /*13d20*/  SHFL.IDX P6, R14, R13, R12, R11 ;  /* 0x0000000c0d0e7389 */ /* 0x00006400000c000b */
[----:B01----:R-:W-:Y:S01]  /*13d30*/  ENDCOLLECTIVE ;  /* 0x000000000000791b */ /* 0x003fe20003800000 */
.L_x_10358:
        /* <DEDUP_REMOVED lines=11> */
[----:B------:R0:W-:Y:S04]  /*13df0*/  @!P5 LDGSTS.E.BYPASS.LTC128B.128 [R26+0x31400], desc[UR36][R2.64+0x180], !P1 ;  /* 0x31400180021adfae */ /* 0x0001e8000c901d64 */
[----:B0-----:R-:W-:Y:S05]  /*13e00*/  WARPSYNC.COLLECTIVE R15, `(.L_x_10359) ;  /* 0x000000000f087348 */ /* 0x001fea0003c00000 */
[----:B------:R1:W2:Y:S02]  /*13e10*/  SHFL.IDX P6, R14, R13, R12, R11 ;  /* 0x0000000c0d0e7389 */ /* 0x0002a400000c000b */
[----:B012---:R-:W-:Y:S01]  /*13e20*/  ENDCOLLECTIVE ;  /* 0x000000000000791b */ /* 0x007fe20003800000 */
.L_x_10359:
[----:B------:R-:W-:Y:S05]  /*13e30*/  BRA `(.L_x_10360) ;  /* 0xffffffb400507947 */ /* 0x000fea000383ffff */
.L_x_10257:
[----:B0-----:R0:W1:Y:S02]  /*13e40*/  SYNCS.PHASECHK.TRANS64.TRYWAIT P0, [R22+URZ+0x32420], R3 ;  /* 0x03242003160075a7 */ /* 0x001064000800017f */
[----:B-1----:R-:W-:Y:S05]  /*13e50*/  @!P0 NANOSLEEP.SYNCS 0x989680 ;  /* 0x009896800000895d */ /* 0x002fea0003900000 */
[----:B------:R-:W1:Y:S02]  /*13e60*/  @!P0 SYNCS.PHASECHK.TRANS64 P0, [R22+URZ+0x32420], R3 ;  /* 0x03242003160085a7 */ /* 0x000e64000800007f */
[----:B-1----:R-:W-:Y:S05]  /*13e70*/  @!P0 BRA `(.L_x_10257) ;  /* 0xfffffffc00f08947 */ /* 0x002fea000383ffff */
[----:B------:R-:W-:Y:S05]  /*13e80*/  BRA `(.L_x_10361) ;  /* 0xffffffb400c07947 */ /* 0x000fea000383ffff */
.L_x_10260:
[----:B-1----:R1:W2:Y:S02]  /*13e90*/  SYNCS.PHASECHK.TRANS64.TRYWAIT P0, [R25+URZ+0x32460], R0 ;  /* 0x03246000190075a7 */ /* 0x0022a4000800017f */
[----:B--2---:R-:W-:Y:S05]  /*13ea0*/  @!P0 NANOSLEEP.SYNCS 0x989680 ;  /* 0x009896800000895d */ /* 0x004fea0003900000 */
[----:B------:R-:W2:Y:S02]  /*13eb0*/  @!P0 SYNCS.PHASECHK.TRANS64 P0, [R25+URZ+0x32460], R0 ;  /* 0x03246000190085a7 */ /* 0x000ea4000800007f */
[----:B--2---:R-:W-:Y:S05]  /*13ec0*/  @!P0 BRA `(.L_x_10260) ;  /* 0xfffffffc00f08947 */ /* 0x004fea000383ffff */
[----:B------:R-:W-:Y:S05]  /*13ed0*/  BRA `(.L_x_10362) ;  /* 0xffffffb400cc7947 */ /* 0x000fea000383ffff */
.L_x_10261:
        /* <DEDUP_REMOVED lines=8> */
.L_x_10364:
[----:B------:R-:W-:Y:S05]  /*13f60*/  BSYNC B0 ;  /* 0x0000000000007941 */ /* 0x000fea0003800000 */
.L_x_10363:
        /* <DEDUP_REMOVED lines=13> */
.L_x_10365:
        /* <DEDUP_REMOVED lines=9> */
.L_x_10366:
        /* <DEDUP_REMOVED lines=17> */
.L_x_10367:
[----:B------:R-:W-:Y:S02]  /*141e0*/  IMAD.MOV.U32 R13, RZ, RZ, R6 ;  /* 0x000000ffff0d7224 */ /* 0x000fe400078e0006 */
[----:B------:R-:W-:Y:S01]  /*141f0*/  IMAD.MOV.U32 R12, RZ, RZ, 0x2 ;  /* 0x00000002ff0c7424 */ /* 0x000fe200078e00ff */
[----:B------:R-:W-:-:S13]  /*14200*/  IADD3 R2, P3, R14, R0, RZ ;  /* 0x000000000e027210 */ /* 0x000fda0007f7e0ff */
[----:B------:R-:W-:Y:S05]  /*14210*/  WARPSYNC.COLLECTIVE R15, `(.L_x_10368) ;  /* 0x000000000f087348 */ /* 0x000fea0003c00000 */
[----:B------:R0:W1:Y:S02]  /*14220*/  SHFL.IDX P6, R14, R13, R12, R11 ;  /* 0x0000000c0d0e7389 */ /* 0x00006400000c000b */
[----:B01----:R-:W-:Y:S01]  /*14230*/  ENDCOLLECTIVE ;  /* 0x000000000000791b */ /* 0x003fe20003800000 */
.L_x_10368:
        /* <DEDUP_REMOVED lines=17> */
.L_x_10369:
[----:B------:R-:W-:Y:S02]  /*14350*/  IMAD.MOV.U32 R13, RZ, RZ, R6 ;  /* 0x000000ffff0d7224 */ /* 0x000fe400078e0006 */
[----:B------:R-:W-:Y:S01]  /*14360*/  IMAD.MOV.U32 R12, RZ, RZ, 0x3 ;  /* 0x00000003ff0c7424 */ /* 0x000fe200078e00ff */
[----:B------:R-:W-:-:S13]  /*14370*/  IADD3 R2, P3, R14, R0, RZ ;  /* 0x000000000e027210 */ /* 0x000fda0007f7e0ff */
[----:B------:R-:W-:Y:S05]  /*14380*/  WARPSYNC.COLLECTIVE R15, `(.L_x_10370) ;  /* 0x000000000f087348 */ /* 0x000fea0003c00000 */
[----:B------:R0:W1:Y:S02]  /*14390*/  SHFL.IDX P6, R14, R13, R12, R11 ;  /* 0x0000000c0d0e7389 */ /* 0x00006400000c000b */
[----:B01----:R-:W-:Y:S01]  /*143a0*/  ENDCOLLECTIVE ;  /* 0x000000000000791b */ /* 0x003fe20003800000 */
.L_x_10370:
        /* <DEDUP_REMOVED lines=17> */
.L_x_10371:
[----:B------:R-:W-:Y:S02]  /*144c0*/  IMAD.MOV.U32 R13, RZ, RZ, R6 ;  /* 0x000000ffff0d7224 */ /* 0x000fe400078e0006 */
[----:B------:R-:W-:Y:S01]  /*144d0*/  IMAD.MOV.U32 R12, RZ, RZ, 0x4 ;  /* 0x00000004ff0c7424 */ /* 0x000fe200078e00ff */
[----:B------:R-:W-:-:S13]  /*144e0*/  IADD3 R2, P3, R14, R0, RZ ;  /* 0x000000000e027210 */ /* 0x000fda0007f7e0ff */
[----:B------:R-:W-:Y:S05]  /*144f0*/  WARPSYNC.COLLECTIVE R15, `(.L_x_10372) ;  /* 0x000000000f087348 */ /* 0x000fea0003c00000 */
[----:B------:R0:W1:Y:S02]  /*14500*/  SHFL.IDX P6, R14, R13, R12, R11 ;  /* 0x0000000c0d0e7389 */ /* 0x00006400000c000b */
[----:B01----:R-:W-:Y:S01]  /*14510*/  ENDCOLLECTIVE ;  /* 0x000000000000791b */ /* 0x003fe20003800000 */
.L_x_10372:
        /* <DEDUP_REMOVED lines=17> */
.L_x_10373:
[----:B------:R-:W-:Y:S02]  /*14630*/  IMAD.MOV.U32 R13, RZ, RZ, R6 ;  /* 0x000000ffff0d7224 */ /* 0x000fe400078e0006 */
[----:B------:R-:W-:Y:S01]  /*14640*/  IMAD.MOV.U32 R12, RZ, RZ, 0x5 ;  /* 0x00000005ff0c7424 */ /* 0x000fe200078e00ff */
[----:B------:R-:W-:-:S13]  /*14650*/  IADD3 R2, P3, R14, R0, RZ ;  /* 0x000000000e027210 */ /* 0x000fda0007f7e0ff */
[----:B------:R-:W-:Y:S05]  /*14660*/  WARPSYNC.COLLECTIVE R15, `(.L_x_10374) ;  /* 0x000000000f087348 */ /* 0x000fea0003c00000 */
[----:B------:R0:W1:Y:S02]  /*14670*/  SHFL.IDX P6, R14, R13, R12, R11 ;  /* 0x0000000c0d0e7389 */ /* 0x00006400000c000b */
[----:B01----:R-:W-:Y:S01]  /*14680*/  ENDCOLLECTIVE ;  /* 0x000000000000791b */ /* 0x003fe20003800000 */
.L_x_10374:
        /* <DEDUP_REMOVED lines=12> */
.L_x_10375:
        /* <DEDUP_REMOVED lines=9> */
.L_x_10268:
[----:B-1----:R1:W2:Y:S02]  /*147e0*/  SYNCS.PHASECHK.TRANS64.TRYWAIT P0, [R10+URZ+0x32440], R20 ;  /* 0x032440140a0075a7 */ /* 0x0022a4000800017f */
[----:B--2---:R-:W-:Y:S05]  /*147f0*/  @!P0 NANOSLEEP.SYNCS 0x989680 ;  /* 0x009896800000895d */ /* 0x004fea0003900000 */
[----:B------:R-:W2:Y:S02]  /*14800*/  @!P0 SYNCS.PHASECHK.TRANS64 P0, [R10+URZ+0x32440], R20 ;  /* 0x032440140a0085a7 */ /* 0x000ea4000800007f */
[----:B--2---:R-:W-:Y:S05]  /*14810*/  @!P0 BRA `(.L_x_10268) ;  /* 0xfffffffc00f08947 */ /* 0x004fea000383ffff */
[----:B------:R-:W-:Y:S05]  /*14820*/  BRA `(.L_x_10377) ;  /* 0xffffffb800507947 */ /* 0x000fea000383ffff */
.L_x_10269:
        /* <DEDUP_REMOVED lines=8> */
.L_x_10379:
[----:B------:R-:W-:Y:S05]  /*148b0*/  BSYNC B1 ;  /* 0x0000000000017941 */ /* 0x000fea0003800000 */
.L_x_10378:
        /* <DEDUP_REMOVED lines=9> */
.L_x_10380:
[----:B------:R-:W-:Y:S02]  /*14950*/  IMAD.MOV.U32 R13, RZ, RZ, R8 ;  /* 0x000000ffff0d7224 */ /* 0x000fe400078e0008 */
[----:B------:R-:W-:Y:S02]  /*14960*/  IMAD.MOV.U32 R12, RZ, RZ, 0x1 ;  /* 0x00000001ff0c7424 */ /* 0x000fe400078e00ff */
[----:B------:R-:W-:-:S07]  /*14970*/  IMAD.MOV.U32 R2, RZ, RZ, R14 ;  /* 0x000000ffff027224 */ /* 0x000fce00078e000e */
[----:B------:R-:W-:Y:S05]  /*14980*/  WARPSYNC.COLLECTIVE R15, `(.L_x_10381) ;  /* 0x000000000f087348 */ /* 0x000fea0003c00000 */
[----:B------:R0:W1:Y:S02]  /*14990*/  SHFL.IDX P6, R14, R13, R12, R11 ;  /* 0x0000000c0d0e7389 */ /* 0x00006400000c000b */
[----:B01----:R-:W-:Y:S01]  /*149a0*/  ENDCOLLECTIVE ;  /* 0x000000000000791b */ /* 0x003fe20003800000 */
.L_x_10381:
        /* <DEDUP_REMOVED lines=11> */
.L_x_10382:
[----:B------:R-:W-:Y:S02]  /*14a60*/  IMAD.MOV.U32 R13, RZ, RZ, R8 ;  /* 0x000000ffff0d7224 */ /* 0x000fe400078e0008 */
[----:B------:R-:W-:Y:S02]  /*14a70*/  IMAD.MOV.U32 R12, RZ, RZ, 0x2 ;  /* 0x00000002ff0c7424 */ /* 0x000fe400078e00ff */
[----:B------:R-:W-:-:S07]  /*14a80*/  IMAD.MOV.U32 R2, RZ, RZ, R14 ;  /* 0x000000ffff027224 */ /* 0x000fce00078e000e */
[----:B------:R-:W-:Y:S05]  /*14a90*/  WARPSYNC.COLLECTIVE R15, `(.L_x_10383) ;  /* 0x000000000f087348 */ /* 0x000fea0003c00000 */
[----:B------:R0:W1:Y:S02]  /*14aa0*/  SHFL.IDX P6, R14, R13, R12, R11 ;  /* 0x0000000c0d0e7389 */ /* 0x00006400000c000b */
[----:B01----:R-:W-:Y:S01]  /*14ab0*/  ENDCOLLECTIVE ;  /* 0x000000000000791b */ /* 0x003fe20003800000 */
.L_x_10383:
        /* <DEDUP_REMOVED lines=11> */
.L_x_10384:
[----:B------:R-:W-:Y:S02]  /*14b70*/  IMAD.MOV.U32 R13, RZ, RZ, R8 ;  /* 0x000000ffff0d7224 */ /* 0x000fe400078e0008 */
[----:B------:R-:W-:Y:S02]  /*14b80*/  IMAD.MOV.U32 R12, RZ, RZ, 0x3 ;  /* 0x00000003ff0c7424 */ /* 0x000fe400078e00ff */
[----:B------:R-:W-:-:S07]  /*14b90*/  IMAD.MOV.U32 R2, RZ, RZ, R14 ;  /* 0x000000ffff027224 */ /* 0x000fce00078e000e */
[----:B------:R-:W-:Y:S05]  /*14ba0*/  WARPSYNC.COLLECTIVE R15, `(.L_x_10385) ;  /* 0x000000000f087348 */ /* 0x000fea0003c00000 */
[----:B------:R0:W1:Y:S02]  /*14bb0*/  SHFL.IDX P6, R14, R13, R12, R11 ;  /* 0x0000000c0d0e7389 */ /* 0x00006400000c000b */
[----:B01----:R-:W-:Y:S01]  /*14bc0*/  ENDCOLLECTIVE ;  /* 0x000000000000791b */ /* 0x003fe20003800000 */
.L_x_10385:
        /* <DEDUP_REMOVED lines=11> */
.L_x_10386:
[----:B------:R-:W-:Y:S02]  /*14c80*/  IMAD.MOV.U32 R13, RZ, RZ, R8 ;  /* 0x000000ffff0d7224 */ /* 0x000fe400078e0008 */
[----:B------:R-:W-:Y:S02]  /*14c90*/  IMAD.MOV.U32 R12, RZ, RZ, 0x4 ;  /* 0x00000004ff0c7424 */ /* 0x000fe400078e00ff */
[----:B------:R-:W-:-:S07]  /*14ca0*/  IMAD.MOV.U32 R2, RZ, RZ, R14 ;  /* 0x000000ffff027224 */ /* 0x000fce00078e000e */
[----:B------:R-:W-:Y:S05]  /*14cb0*/  WARPSYNC.COLLECTIVE R15, `(.L_x_10387) ;  /* 0x000000000f087348 */ /* 0x000fea0003c00000 */
[----:B------:R0:W1:Y:S02]  /*14cc0*/  SHFL.IDX P6, R14, R13, R12, R11 ;  /* 0x0000000c0d0e7389 */ /* 0x00006400000c000b */
[----:B01----:R-:W-:Y:S01]  /*14cd0*/  ENDCOLLECTIVE ;  /* 0x000000000000791b */ /* 0x003fe20003800000 */
.L_x_10387:
        /* <DEDUP_REMOVED lines=11> */
.L_x_10388:
[----:B------:R-:W-:Y:S02]  /*14d90*/  IMAD.MOV.U32 R13, RZ, RZ, R8 ;  /* 0x000000ffff0d7224 */ /* 0x000fe400078e0008 */
[----:B------:R-:W-:Y:S02]  /*14da0*/  IMAD.MOV.U32 R12, RZ, RZ, 0x5 ;  /* 0x00000005ff0c7424 */ /* 0x000fe400078e00ff */
[----:B------:R-:W-:-:S07]  /*14db0*/  IMAD.MOV.U32 R2, RZ, RZ, R14 ;  /* 0x000000ffff027224 */ /* 0x000fce00078e000e */
[----:B------:R-:W-:Y:S05]  /*14dc0*/  WARPSYNC.COLLECTIVE R15, `(.L_x_10389) ;  /* 0x000000000f087348 */ /* 0x000fea0003c00000 */
[----:B------:R0:W1:Y:S02]  /*14dd0*/  SHFL.IDX P6, R14, R13, R12, R11 ;  /* 0x0000000c0d0e7389 */ /* 0x00006400000c000b */
[----:B01----:R-:W-:Y:S01]  /*14de0*/  ENDCOLLECTIVE ;  /* 0x000000000000791b */ /* 0x003fe20003800000 */
.L_x_10389:
        /* <DEDUP_REMOVED lines=11> */
.L_x_10390:
[----:B------:R-:W-:Y:S05]  /*14ea0*/  BRA `(.L_x_10391) ;  /* 0xffffffb400787947 */ /* 0x000fea000383ffff */
.L_x_10274:
[----:B---3--:R3:W4:Y:S02]  /*14eb0*/  SYNCS.PHASECHK.TRANS64.TRYWAIT P0, [R10+URZ+0x32460], R20 ;  /* 0x032460140a0075a7 */ /* 0x008724000800017f */
[----:B----4-:R-:W-:Y:S05]  /*14ec0*/  @!P0 NANOSLEEP.SYNCS 0x989680 ;  /* 0x009896800000895d */ /* 0x010fea0003900000 */
[----:B------:R-:W4:Y:S02]  /*14ed0*/  @!P0 SYNCS.PHASECHK.TRANS64 P0, [R10+URZ+0x32460], R20 ;  /* 0x032460140a0085a7 */ /* 0x000f24000800007f */
[----:B----4-:R-:W-:Y:S05]  /*14ee0*/  @!P0 BRA `(.L_x_10274) ;  /* 0xfffffffc00f08947 */ /* 0x010fea000383ffff */
[----:B------:R-:W-:Y:S05]  /*14ef0*/  BRA `(.L_x_10392) ;  /* 0xffffffb400c47947 */ /* 0x000fea000383ffff */
.L_x_10275:
        /* <DEDUP_REMOVED lines=8> */
.L_x_10394:
[----:B------:R-:W-:Y:S05]  /*14f80*/  BSYNC B1 ;  /* 0x0000000000017941 */ /* 0x000fea0003800000 */
.L_x_10393:
        /* <DEDUP_REMOVED lines=9> */
.L_x_10395:
[----:B------:R-:W-:Y:S02]  /*15020*/  IMAD.MOV.U32 R13, RZ, RZ, R25 ;  /* 0x000000ffff0d7224 */ /* 0x000fe400078e0019 */
[----:B------:R-:W-:Y:S01]  /*15030*/  IMAD.MOV.U32 R12, RZ, RZ, 0x1 ;  /* 0x00000001ff0c7424 */ /* 0x000fe200078e00ff */
[----:B------:R-:W-:-:S13]  /*15040*/  IADD3 R2, P0, R14, R0, RZ ;  /* 0x000000000e027210 */ /* 0x000fda0007f1e0ff */
[----:B------:R-:W-:Y:S05]  /*15050*/  WARPSYNC.COLLECTIVE R15, `(.L_x_10396) ;  /* 0x000000000f087348 */ /* 0x000fea0003c00000 */
[----:B------:R0:W1:Y:S02]  /*15060*/  SHFL.IDX P6, R14, R13, R12, R11 ;  /* 0x0000000c0d0e7389 */ /* 0x00006400000c000b */
[----:B01----:R-:W-:Y:S01]  /*15070*/  ENDCOLLECTIVE ;  /* 0x000000000000791b */ /* 0x003fe20003800000 */
.L_x_10396:
        /* <DEDUP_REMOVED lines=13> */
.L_x_10397:
[----:B------:R-:W-:Y:S02]  /*15150*/  IMAD.MOV.U32 R13, RZ, RZ, R25 ;  /* 0x000000ffff0d7224 */ /* 0x000fe400078e0019 */
[----:B------:R-:W-:Y:S01]  /*15160*/  IMAD.MOV.U32 R12, RZ, RZ, 0x2 ;  /* 0x00000002ff0c7424 */ /* 0x000fe200078e00ff */
[----:B------:R-:W-:-:S13]  /*15170*/  IADD3 R2, P0, R14, R0, RZ ;  /* 0x000000000e027210 */ /* 0x000fda0007f1e0ff */
[----:B------:R-:W-:Y:S05]  /*15180*/  WARPSYNC.COLLECTIVE R15, `(.L_x_10398) ;  /* 0x000000000f087348 */ /* 0x000fea0003c00000 */
[----:B------:R0:W1:Y:S02]  /*15190*/  SHFL.IDX P6, R14, R13, R12, R11 ;  /* 0x0000000c0d0e7389 */ /* 0x00006400000c000b */
[----:B01----:R-:W-:Y:S01]  /*151a0*/  ENDCOLLECTIVE ;  /* 0x000000000000791b */ /* 0x003fe20003800000 */
.L_x_10398:
        /* <DEDUP_REMOVED lines=13> */
.L_x_10399:
[----:B------:R-:W-:Y:S02]  /*15280*/  IMAD.MOV.U32 R13, RZ, RZ, R25 ;  /* 0x000000ffff0d7224 */ /* 0x000fe400078e0019 */
[----:B------:R-:W-:Y:S02]  /*15290*/  IMAD.MOV.U32 R12, RZ, RZ, 0x3 ;  /* 0x00000003ff0c7424 */ /* 0x000fe400078e00ff */
[----:B------:R-:W-:-:S07]  /*152a0*/  IMAD.MOV.U32 R8, RZ, RZ, R14 ;  /* 0x000000ffff087224 */ /* 0x000fce00078e000e */
[----:B------:R-:W-:Y:S05]  /*152b0*/  WARPSYNC.COLLECTIVE R15, `(.L_x_10400) ;  /* 0x000000000f087348 */ /* 0x000fea0003c00000 */
[----:B------:R0:W1:Y:S02]  /*152c0*/  SHFL.IDX P6, R14, R13, R12, R11 ;  /* 0x0000000c0d0e7389 */ /* 0x00006400000c000b */
[----:B01----:R-:W-:Y:S01]  /*152d0*/  ENDCOLLECTIVE ;  /* 0x000000000000791b */ /* 0x003fe20003800000 */
.L_x_10400:
        /* <DEDUP_REMOVED lines=14> */
.L_x_10401:
[----:B------:R-:W-:Y:S02]  /*153c0*/  IMAD.MOV.U32 R13, RZ, RZ, R25 ;  /* 0x000000ffff0d7224 */ /* 0x000fe400078e0019 */
[----:B------:R-:W-:Y:S01]  /*153d0*/  IMAD.MOV.U32 R12, RZ, RZ, 0x4 ;  /* 0x00000004ff0c7424 */ /* 0x000fe200078e00ff */
[----:B------:R-:W-:-:S13]  /*153e0*/  IADD3 R2, P0, R14, R0, RZ ;  /* 0x000000000e027210 */ /* 0x000fda0007f1e0ff */
[----:B------:R-:W-:Y:S05]  /*153f0*/  WARPSYNC.COLLECTIVE R15, `(.L_x_10402) ;  /* 0x000000000f087348 */ /* 0x000fea0003c00000 */
[----:B------:R0:W1:Y:S02]  /*15400*/  SHFL.IDX P6, R14, R13, R12, R11 ;  /* 0x0000000c0d0e7389 */ /* 0x00006400000c000b */
[----:B01----:R-:W-:Y:S01]  /*15410*/  ENDCOLLECTIVE ;  /* 0x000000000000791b */ /* 0x003fe20003800000 */
.L_x_10402:
        /* <DEDUP_REMOVED lines=13> */
.L_x_10403:
[----:B------:R-:W-:Y:S02]  /*154f0*/  IMAD.MOV.U32 R13, RZ, RZ, R25 ;  /* 0x000000ffff0d7224 */ /* 0x000fe400078e0019 */
[----:B------:R-:W-:Y:S01]  /*15500*/  IMAD.MOV.U32 R12, RZ, RZ, 0x5 ;  /* 0x00000005ff0c7424 */ /* 0x000fe200078e00ff */
[----:B------:R-:W-:-:S13]  /*15510*/  IADD3 R2, P0, R14, R0, RZ ;  /* 0x000000000e027210 */ /* 0x000fda0007f1e0ff */
[----:B------:R-:W-:Y:S05]  /*15520*/  WARPSYNC.COLLECTIVE R15, `(.L_x_10404) ;  /* 0x000000000f087348 */ /* 0x000fea0003c00000 */
[----:B------:R0:W1:Y:S02]  /*15530*/  SHFL.IDX P6, R14, R13, R12, R11 ;  /* 0x0000000c0d0e7389 */ /* 0x00006400000c000b */
[----:B01----:R-:W-:Y:S01]  /*15540*/  ENDCOLLECTIVE ;  /* 0x000000000000791b */ /* 0x003fe20003800000 */
.L_x_10404:
        /* <DEDUP_REMOVED lines=13> */
.L_x_10405:
[----:B------:R-:W-:Y:S05]  /*15620*/  BRA `(.L_x_10406) ;  /* 0xffffffb400047947 */ /* 0x000fea000383ffff */
.L_x_10283:
        /* <DEDUP_REMOVED lines=8> */
.L_x_10408:
[----:B------:R-:W-:Y:S05]  /*156b0*/  BSYNC B0 ;  /* 0x0000000000007941 */ /* 0x000fea0003800000 */
.L_x_10407:
        /* <DEDUP_REMOVED lines=9> */
.L_x_10409:
        /* <DEDUP_REMOVED lines=24> */
.L_x_10410:
[----:B------:R-:W-:Y:S01]  /*158d0*/  IMAD.MOV.U32 R12, RZ, RZ, 0x2 ;  /* 0x00000002ff0c7424 */ /* 0x000fe200078e00ff */
[----:B------:R-:W-:-:S05]  /*158e0*/  SEL R14, R14, RZ, P1 ;  /* 0x000000ff0e0e7207 */ /* 0x000fca0000800000 */
[----:B------:R-:W-:-:S04]  /*158f0*/  IMAD.IADD R5, R13, 0x1, R14 ;  /* 0x000000010d057824 */ /* 0x000fc800078e020e */
[----:B------:R-:W-:-:S07]  /*15900*/  IMAD.MOV.U32 R13, RZ, RZ, R5 ;  /* 0x000000ffff0d7224 */ /* 0x000fce00078e0005 */
[----:B------:R-:W-:Y:S05]  /*15910*/  WARPSYNC.COLLECTIVE R15, `(.L_x_10411) ;  /* 0x000000000f087348 */ /* 0x000fea0003c00000 */
[----:B------:R0:W1:Y:S02]  /*15920*/  SHFL.UP P6, R14, R13, R12, R11 ;  /* 0x0400000c0d0e7389 */ /* 0x00006400000c000b */
[----:B01----:R-:W-:Y:S01]  /*15930*/  ENDCOLLECTIVE ;  /* 0x000000000000791b */ /* 0x003fe20003800000 */
.L_x_10411:
[----:B------:R-:W-:Y:S01]  /*15940*/  IMAD.MOV.U32 R12, RZ, RZ, 0x4 ;  /* 0x00000004ff0c7424 */ /* 0x000fe200078e00ff */
[----:B------:R-:W-:-:S05]  /*15950*/  SEL R2, R14, RZ, P2 ;  /* 0x000000ff0e027207 */ /* 0x000fca0001000000 */
[----:B------:R-:W-:-:S04]  /*15960*/  IMAD.IADD R2, R5, 0x1, R2 ;  /* 0x0000000105027824 */ /* 0x000fc800078e0202 */
[----:B------:R-:W-:-:S07]  /*15970*/  IMAD.MOV.U32 R13, RZ, RZ, R2 ;  /* 0x000000ffff0d7224 */ /* 0x000fce00078e0002 */
[----:B------:R-:W-:Y:S05]  /*15980*/  WARPSYNC.COLLECTIVE R15, `(.L_x_10412) ;  /* 0x000000000f087348 */ /* 0x000fea0003c00000 */
[----:B------:R0:W1:Y:S02]  /*15990*/  SHFL.UP P6, R14, R13, R12, R11 ;  /* 0x0400000c0d0e7389 */ /* 0x00006400000c000b */
[----:B01----:R-:W-:Y:S01]  /*159a0*/  ENDCOLLECTIVE ;  /* 0x000000000000791b */ /* 0x003fe20003800000 */
.L_x_10412:
[----:B------:R-:W-:Y:S01]  /*159b0*/  IMAD.MOV.U32 R12, RZ, RZ, 0x8 ;  /* 0x00000008ff0c7424 */ /* 0x000fe200078e00ff */
[----:B------:R-:W-:-:S05]  /*159c0*/  SEL R3, R14, RZ, P3 ;  /* 0x000000ff0e037207 */ /* 0x000fca0001800000 */
[----:B------:R-:W-:-:S04]  /*159d0*/  IMAD.IADD R3, R2, 0x1, R3 ;  /* 0x0000000102037824 */ /* 0x000fc800078e0203 */
[----:B------:R-:W-:-:S07]  /*159e0*/  IMAD.MOV.U32 R13, RZ, RZ, R3 ;  /* 0x000000ffff0d7224 */ /* 0x000fce00078e0003 */
[----:B------:R-:W-:Y:S05]  /*159f0*/  WARPSYNC.COLLECTIVE R15, `(.L_x_10413) ;  /* 0x000000000f087348 */ /* 0x000fea0003c00000 */
[----:B------:R0:W1:Y:S02]  /*15a00*/  SHFL.UP P6, R14, R13, R12, R11 ;  /* 0x0400000c0d0e7389 */ /* 0x00006400000c000b */
[----:B01----:R-:W-:Y:S01]  /*15a10*/  ENDCOLLECTIVE ;  /* 0x000000000000791b */ /* 0x003fe20003800000 */
.L_x_10413:
[----:B------:R-:W-:Y:S01]  /*15a20*/  IMAD.MOV.U32 R12, RZ, RZ, 0x10 ;  /* 0x00000010ff0c7424 */ /* 0x000fe200078e00ff */
[----:B------:R-:W-:-:S05]  /*15a30*/  SEL R14, R14, RZ, P4 ;  /* 0x000000ff0e0e7207 */ /* 0x000fca0002000000 */
[----:B------:R-:W-:-:S04]  /*15a40*/  IMAD.IADD R5, R3, 0x1, R14 ;  /* 0x0000000103057824 */ /* 0x000fc800078e020e */
[----:B------:R-:W-:-:S07]  /*15a50*/  IMAD.MOV.U32 R13, RZ, RZ, R5 ;  /* 0x000000ffff0d7224 */ /* 0x000fce00078e0005 */
[----:B------:R-:W-:Y:S05]  /*15a60*/  WARPSYNC.COLLECTIVE R15, `(.L_x_10414) ;  /* 0x000000000f087348 */ /* 0x000fea0003c00000 */
[----:B------:R0:W1:Y:S02]  /*15a70*/  SHFL.UP P6, R14, R13, R12, R11 ;  /* 0x0400000c0d0e7389 */ /* 0x00006400000c000b */
[----:B01----:R-:W-:Y:S01]  /*15a80*/  ENDCOLLECTIVE ;  /* 0x000000000000791b */ /* 0x003fe20003800000 */
.L_x_10414:
        /* <DEDUP_REMOVED lines=8> */
.L_x_10415:
[----:B------:R-:W-:Y:S05]  /*15b10*/  BRA `(.L_x_10416) ;  /* 0xffffffb400607947 */ /* 0x000fea000383ffff */
.L_x_10286:
[----:B------:R-:W-:Y:S01]  /*15b20*/  BSSY B0, `(.L_x_10417) ;  /* 0x0000007000007945 */ /* 0x000fe20003800000 */
[----:B------:R-:W-:Y:S02]  /*15b30*/  IMAD.MOV.U32 R12, RZ, RZ, 0x1 ;  /* 0x00000001ff0c7424 */ /* 0x000fe400078e00ff */
[----:B------:R-:W-:Y:S02]  /*15b40*/  IMAD.MOV.U32 R11, RZ, RZ, RZ ;  /* 0x000000ffff0b7224 */ /* 0x000fe400078e00ff */
[----:B------:R-:W-:-:S07]  /*15b50*/  IMAD.MOV.U32 R15, RZ, RZ, -0x1 ;  /* 0xffffffffff0f7424 */ /* 0x000fce00078e00ff */
[----:B-12---:R-:W-:Y:S05]  /*15b60*/  WARPSYNC.COLLECTIVE R15, `(.L_x_10418) ;  /* 0x000000000f087348 */ /* 0x006fea0003c00000 */
[----:B------:R0:W3:Y:S02]  /*15b70*/  SHFL.UP P6, R14, R13, R12, R11 ;  /* 0x0400000c0d0e7389 */ /* 0x0000e400000c000b */
[----:B0123--:R-:W-:Y:S01]  /*15b80*/  ENDCOLLECTIVE ;  /* 0x000000000000791b */ /* 0x00ffe20003800000 */
.L_x_10418:
[----:B------:R-:W-:Y:S05]  /*15b90*/  BSYNC B0 ;  /* 0x0000000000007941 */ /* 0x000fea0003800000 */
.L_x_10417:
        /* <DEDUP_REMOVED lines=8> */
.L_x_10419:
[----:B------:R-:W-:Y:S01]  /*15c20*/  IMAD.MOV.U32 R12, RZ, RZ, 0x4 ;  /* 0x00000004ff0c7424 */ /* 0x000fe200078e00ff */
[----:B------:R-:W-:-:S05]  /*15c30*/  SEL R2, R14, RZ, P2 ;  /* 0x000000ff0e027207 */ /* 0x000fca0001000000 */
[----:B------:R-:W-:-:S04]  /*15c40*/  IMAD.IADD R2, R13, 0x1, R2 ;  /* 0x000000010d027824 */ /* 0x000fc800078e0202 */
[----:B------:R-:W-:-:S07]  /*15c50*/  IMAD.MOV.U32 R13, RZ, RZ, R2 ;  /* 0x000000ffff0d7224 */ /* 0x000fce00078e0002 */
[----:B------:R-:W-:Y:S05]  /*15c60*/  WARPSYNC.COLLECTIVE R15, `(.L_x_10420) ;  /* 0x000000000f087348 */ /* 0x000fea0003c00000 */
[----:B------:R0:W1:Y:S02]  /*15c70*/  SHFL.UP P6, R14, R13, R12, R11 ;  /* 0x0400000c0d0e7389 */ /* 0x00006400000c000b */
[----:B01----:R-:W-:Y:S01]  /*15c80*/  ENDCOLLECTIVE ;  /* 0x000000000000791b */ /* 0x003fe20003800000 */
.L_x_10420:
[----:B------:R-:W-:Y:S01]  /*15c90*/  IMAD.MOV.U32 R12, RZ, RZ, 0x8 ;  /* 0x00000008ff0c7424 */ /* 0x000fe200078e00ff */
[----:B------:R-:W-:-:S05]  /*15ca0*/  SEL R3, R14, RZ, P3 ;  /* 0x000000ff0e037207 */ /* 0x000fca0001800000 */
[----:B------:R-:W-:-:S04]  /*15cb0*/  IMAD.IADD R3, R2, 0x1, R3 ;  /* 0x0000000102037824 */ /* 0x000fc800078e0203 */
[----:B------:R-:W-:-:S07]  /*15cc0*/  IMAD.MOV.U32 R13, RZ, RZ, R3 ;  /* 0x000000ffff0d7224 */ /* 0x000fce00078e0003 */
[----:B------:R-:W-:Y:S05]  /*15cd0*/  WARPSYNC.COLLECTIVE R15, `(.L_x_10421) ;  /* 0x000000000f087348 */ /* 0x000fea0003c00000 */
[----:B------:R0:W1:Y:S02]  /*15ce0*/  SHFL.UP P6, R14, R13, R12, R11 ;  /* 0x0400000c0d0e7389 */ /* 0x00006400000c000b */
[----:B01----:R-:W-:Y:S01]  /*15cf0*/  ENDCOLLECTIVE ;  /* 0x000000000000791b */ /* 0x003fe20003800000 */
.L_x_10421:
[----:B------:R-:W-:Y:S01]  /*15d00*/  IMAD.MOV.U32 R12, RZ, RZ, 0x10 ;  /* 0x00000010ff0c7424 */ /* 0x000fe200078e00ff */
[----:B------:R-:W-:-:S05]  /*15d10*/  SEL R14, R14, RZ, P4 ;  /* 0x000000ff0e0e7207 */ /* 0x000fca0002000000 */
[----:B------:R-:W-:-:S04]  /*15d20*/  IMAD.IADD R5, R3, 0x1, R14 ;  /* 0x0000000103057824 */ /* 0x000fc800078e020e */
[----:B------:R-:W-:-:S07]  /*15d30*/  IMAD.MOV.U32 R13, RZ, RZ, R5 ;  /* 0x000000ffff0d7224 */ /* 0x000fce00078e0005 */
[----:B------:R-:W-:Y:S05]  /*15d40*/  WARPSYNC.COLLECTIVE R15, `(.L_x_10422) ;  /* 0x000000000f087348 */ /* 0x000fea0003c00000 */
[----:B------:R0:W1:Y:S02]  /*15d50*/  SHFL.UP P6, R14, R13, R12, R11 ;  /* 0x0400000c0d0e7389 */ /* 0x00006400000c000b */
[----:B01----:R-:W-:Y:S01]  /*15d60*/  ENDCOLLECTIVE ;  /* 0x000000000000791b */ /* 0x003fe20003800000 */
.L_x_10422:
        /* <DEDUP_REMOVED lines=8> */
.L_x_10423:
[----:B------:R-:W-:Y:S05]  /*15df0*/  BRA `(.L_x_10424) ;  /* 0xffffffb4004c7947 */ /* 0x000fea000383ffff */
.L_x_10288:
[----:B------:R-:W-:Y:S01]  /*15e00*/  BSSY B0, `(.L_x_10425) ;  /* 0x0000006000007945 */ /* 0x000fe20003800000 */
[----:B------:R-:W-:Y:S01]  /*15e10*/  PLOP3.LUT P6, PT, P6, PT, PT, 0x8, 0x0 ;  /* 0x000000000000781c */ /* 0x000fe200037ce170 */
[----:B------:R-:W-:-:S12]  /*15e20*/  IMAD.MOV.U32 R15, RZ, RZ, -0x1 ;  /* 0xffffffffff0f7424 */ /* 0x000fd800078e00ff */
[----:B012---:R-:W-:Y:S05]  /*15e30*/  WARPSYNC.COLLECTIVE R15, `(.L_x_10426) ;  /* 0x000000000f087348 */ /* 0x007fea0003c00000 */
[----:B------:R-:W-:Y:S01]  /*15e40*/  VOTE.ANY R14, PT, P6 ;  /* 0x00000000000e7806 */ /* 0x000fe200030e0100 */
[----:B012---:R-:W-:Y:S06]  /*15e50*/  ENDCOLLECTIVE ;  /* 0x000000000000791b */ /* 0x007fec0003800000 */
.L_x_10426:
[----:B------:R-:W-:Y:S05]  /*15e60*/  BSYNC B0 ;  /* 0x0000000000007941 */ /* 0x000fea0003800000 */
.L_x_10425:
        /* <DEDUP_REMOVED lines=9> */
.L_x_10427:
[----:B------:R-:W-:Y:S02]  /*15f00*/  IMAD.MOV.U32 R13, RZ, RZ, R4 ;  /* 0x000000ffff0d7224 */ /* 0x000fe400078e0004 */
[----:B------:R-:W-:-:S07]  /*15f10*/  IMAD.MOV.U32 R7, RZ, RZ, R14 ;  /* 0x000000ffff077224 */ /* 0x000fce00078e000e */
[----:B------:R-:W-:Y:S05]  /*15f20*/  WARPSYNC.COLLECTIVE R15, `(.L_x_10428) ;  /* 0x000000000f087348 */ /* 0x000fea0003c00000 */
[----:B------:R0:W1:Y:S02]  /*15f30*/  SHFL.IDX P6, R14, R13, R12, R11 ;  /* 0x0000000c0d0e7389 */ /* 0x00006400000c000b */
[----:B01----:R-:W-:Y:S01]  /*15f40*/  ENDCOLLECTIVE ;  /* 0x000000000000791b */ /* 0x003fe20003800000 */
.L_x_10428:
[----:B------:R-:W-:Y:S01]  /*15f50*/  IMAD.MOV.U32 R4, RZ, RZ, R14 ;  /* 0x000000ffff047224 */ /* 0x000fe200078e000e */
[----:B------:R-:W-:Y:S06]  /*15f60*/  BRA `(.L_x_10429) ;  /* 0xffffffb4002c7947 */ /* 0x000fec000383ffff */
.L_x_10290:
[----:B------:R-:W-:Y:S01]  /*15f70*/  BSSY B0, `(.L_x_10430) ;  /* 0x0000007000007945 */ /* 0x000fe20003800000 */
[----:B------:R-:W-:Y:S02]  /*15f80*/  IMAD.MOV.U32 R13, RZ, RZ, R2 ;  /* 0x000000ffff0d7224 */ /* 0x000fe400078e0002 */
[----:B------:R-:W-:Y:S02]  /*15f90*/  IMAD.MOV.U32 R11, RZ, RZ, 0x1f ;  /* 0x0000001fff0b7424 */ /* 0x000fe400078e00ff */
[----:B------:R-:W-:-:S07]  /*15fa0*/  IMAD.MOV.U32 R15, RZ, RZ, -0x1 ;  /* 0xffffffffff0f7424 */ /* 0x000fce00078e00ff */
[----:B01234-:R-:W-:Y:S05]  /*15fb0*/  WARPSYNC.COLLECTIVE R15, `(.L_x_10431) ;  /* 0x000000000f087348 */ /* 0x01ffea0003c00000 */
[----:B------:R0:W0:Y:S02]  /*15fc0*/  SHFL.IDX P6, R14, R13, R12, R11 ;  /* 0x0000000c0d0e7389 */ /* 0x00002400000c000b */
[----:B01234-:R-:W-:Y:S01]  /*15fd0*/  ENDCOLLECTIVE ;  /* 0x000000000000791b */ /* 0x01ffe20003800000 */
.L_x_10431:
[----:B------:R-:W-:Y:S05]  /*15fe0*/  BSYNC B0 ;  /* 0x0000000000007941 */ /* 0x000fea0003800000 */
.L_x_10430:
[----:B------:R-:W-:Y:S01]  /*15ff0*/  IMAD.MOV.U32 R6, RZ, RZ, R14 ;  /* 0x000000ffff067224 */ /* 0x000fe200078e000e */
[----:B------:R-:W-:Y:S06]  /*16000*/  BRA `(.L_x_10289) ;  /* 0xffffffb4001c7947 */ /* 0x000fec000383ffff */
.L_x_10294:
[----:B-1----:R1:W3:Y:S02]  /*16010*/  SYNCS.PHASECHK.TRANS64.TRYWAIT P0, [R5+URZ+0x32420], R0 ;  /* 0x03242000050075a7 */ /* 0x0022e4000800017f */
[----:B---3--:R-:W-:Y:S05]  /*16020*/  @!P0 NANOSLEEP.SYNCS 0x989680 ;  /* 0x009896800000895d */ /* 0x008fea0003900000 */
[----:B------:R-:W3:Y:S02]  /*16030*/  @!P0 SYNCS.PHASECHK.TRANS64 P0, [R5+URZ+0x32420], R0 ;  /* 0x03242000050085a7 */ /* 0x000ee4000800007f */
[----:B---3--:R-:W-:Y:S05]  /*16040*/  @!P0 BRA `(.L_x_10294) ;  /* 0xfffffffc00f08947 */ /* 0x008fea000383ffff */
[----:B------:R-:W-:Y:S05]  /*16050*/  BRA `(.L_x_10432) ;  /* 0xffffffb800747947 */ /* 0x000fea000383ffff */
.L_x_10295:
        /* <DEDUP_REMOVED lines=8> */
[----:B012-4-:R-:W-:Y:S05]  /*160e0*/  WARPSYNC.COLLECTIVE R15, `(.L_x_10434) ;  /* 0x000000000f087348 */ /* 0x017fea0003c00000 */
[----:B------:R3:W0:Y:S02]  /*160f0*/  SHFL.IDX P6, R14, R13, R12, R11 ;  /* 0x0000000c0d0e7389 */ /* 0x00062400000c000b */
[----:B01234-:R-:W-:Y:S01]  /*16100*/  ENDCOLLECTIVE ;  /* 0x000000000000791b */ /* 0x01ffe20003800000 */
.L_x_10434:
[----:B------:R-:W-:Y:S05]  /*16110*/  BSYNC B0 ;  /* 0x0000000000007941 */ /* 0x000fea0003800000 */
.L_x_10433:
[----:B------:R-:W-:Y:S05]  /*16120*/  BRA `(.L_x_10435) ;  /* 0xffffffb8005c7947 */ /* 0x000fea000383ffff */
.L_x_10298:
[----:B------:R-:W-:Y:S01]  /*16130*/  BSSY B1, `(.L_x_10436) ;  /* 0x0000006000017945 */ /* 0x000fe20003800000 */
[----:B------:R-:W-:-:S07]  /*16140*/  IMAD.MOV.U32 R15, RZ, RZ, -0x1 ;  /* 0xffffffffff0f7424 */ /* 0x000fce00078e00ff */
[----:B012-4-:R-:W-:Y:S05]  /*16150*/  WARPSYNC.COLLECTIVE R15, `(.L_x_10437) ;  /* 0x000000000f0c7348 */ /* 0x017fea0003c00000 */
[----:B------:R-:W-:Y:S02]  /*16160*/  ELECT P6, UR62, PT ;  /* 0x00000000003e782f */ /* 0x000fe400038c0000 */
[----:B------:R-:W-:Y:S01]  /*16170*/  MOV R14, UR62 ;  /* 0x0000003e000e7c02 */ /* 0x000fe20008000f00 */
[----:B012-4-:R-:W-:Y:S10]  /*16180*/  ENDCOLLECTIVE ;  /* 0x000000000000791b */ /* 0x017ff40003800000 */
.L_x_10437:
[----:B------:R-:W-:Y:S05]  /*16190*/  BSYNC B1 ;  /* 0x0000000000017941 */ /* 0x000fea0003800000 */
.L_x_10436:
[----:B------:R-:W-:Y:S05]  /*161a0*/  BRA `(.L_x_10438) ;  /* 0xffffffb800547947 */ /* 0x000fea000383ffff */
.L_x_10300:
[----:B-1----:R1:W3:Y:S02]  /*161b0*/  SYNCS.PHASECHK.TRANS64.TRYWAIT P1, [R3+URZ+0x32440], R2 ;  /* 0x03244002030075a7 */ /* 0x0022e4000802017f */
[----:B---3--:R-:W-:Y:S05]  /*161c0*/  @!P1 NANOSLEEP.SYNCS 0x989680 ;  /* 0x009896800000995d */ /* 0x008fea0003900000 */
[----:B------:R-:W3:Y:S02]  /*161d0*/  @!P1 SYNCS.PHASECHK.TRANS64 P1, [R3+URZ+0x32440], R2 ;  /* 0x03244002030095a7 */ /* 0x000ee4000802007f */
[----:B---3--:R-:W-:Y:S05]  /*161e0*/  @!P1 BRA `(.L_x_10300) ;  /* 0xfffffffc00f09947 */ /* 0x008fea000383ffff */
[----:B------:R-:W-:Y:S05]  /*161f0*/  BRA `(.L_x_10439) ;  /* 0xffffffb8007c7947 */ /* 0x000fea000383ffff */
.L_x_10302:
[----:B---3--:R3:W0:Y:S02]  /*16200*/  SYNCS.PHASECHK.TRANS64.TRYWAIT P1, [R5+URZ+0x32440], R0 ;  /* 0x03244000050075a7 */ /* 0x008624000802017f */
[----:B0-----:R-:W-:Y:S05]  /*16210*/  @!P1 NANOSLEEP.SYNCS 0x989680 ;  /* 0x009896800000995d */ /* 0x001fea0003900000 */
[----:B------:R-:W0:Y:S02]  /*16220*/  @!P1 SYNCS.PHASECHK.TRANS64 P1, [R5+URZ+0x32440], R0 ;  /* 0x03244000050095a7 */ /* 0x000e24000802007f */
[----:B0-----:R-:W-:Y:S05]  /*16230*/  @!P1 BRA `(.L_x_10302) ;  /* 0xfffffffc00f09947 */ /* 0x001fea000383ffff */
[----:B------:R-:W-:Y:S05]  /*16240*/  BRA `(.L_x_10440) ;  /* 0xffffffb800887947 */ /* 0x000fea000383ffff */
.L_x_10304:
[----:B------:R0:W0:Y:S02]  /*16250*/  SYNCS.PHASECHK.TRANS64.TRYWAIT P1, [R3+URZ+0x32460], R2 ;  /* 0x03246002030075a7 */ /* 0x000024000802017f */
[----:B0-----:R-:W-:Y:S05]  /*16260*/  @!P1 NANOSLEEP.SYNCS 0x989680 ;  /* 0x009896800000995d */ /* 0x001fea0003900000 */
[----:B------:R-:W0:Y:S02]  /*16270*/  @!P1 SYNCS.PHASECHK.TRANS64 P1, [R3+URZ+0x32460], R2 ;  /* 0x03246002030095a7 */ /* 0x000e24000802007f */
[----:B0-----:R-:W-:Y:S05]  /*16280*/  @!P1 BRA `(.L_x_10304) ;  /* 0xfffffffc00f09947 */ /* 0x001fea000383ffff */
[----:B------:R-:W-:Y:S05]  /*16290*/  BRA `(.L_x_10441) ;  /* 0xffffffb800847947 */ /* 0x000fea000383ffff */
.L_x_10442:
        /* <DEDUP_REMOVED lines=14> */
.L_x_15665:


//--------------------- .text._ZN7cutlass13device_kernelIN5flash11enable_sm90INS1_16FlashAttnFwdSm90INS1_25CollectiveMainloopFwdSm90ILi2EN4cute5tupleIJNS5_1CILi1EEES8_S8_EEENS6_IJNS7_ILi128EEENS7_ILi96EEENS7_ILi64EEEEEELi256ENS_10bfloat16_tEfNS_4arch4Sm90ELb0ELb0ELb0ELb1ELb1ELb1ELb1ELb1ELb0ELb1ELb1ELb0EEENS1_21CollectiveEpilogueFwdINS6_IJSA_NS7_ILi256EEESB_EEES9_SE_SG_Li256ELb1ELb1ELb1ELb0EEENS1_36VarlenDynamicPersistentTileSchedulerILi128ELi96ELi256ELi128ELb1ELb1ELb1ELb0ELb1ELb1EEEEEEEEEvNT_6ParamsE --------------------------
	.section	.text._ZN7cutlass13device_kernelIN5flash11enable_sm90INS1_16FlashAttnFwdSm90INS1_25CollectiveMainloopFwdSm90ILi2EN4cute5tupleIJNS5_1CILi1EEES8_S8_EEENS6_IJNS7_ILi128EEENS7_ILi96EEENS7_ILi64EEEEEELi256ENS_10bfloat16_tEfNS_4arch4Sm90ELb0ELb0ELb0ELb1ELb1ELb1ELb1ELb1ELb0ELb1ELb1ELb0EEENS1_21CollectiveEpilogueFwdINS6_IJSA_NS7_ILi256EEESB_EEES9_SE_SG_Li256ELb1ELb1ELb1ELb0EEENS1_36VarlenDynamicPersistentTileSchedulerILi128ELi96ELi256ELi128ELb1ELb1ELb1ELb0ELb1ELb1EEEEEEEEEvNT_6ParamsE,"ax",@progbits
	.align	128
.text._ZN7cutlass13device_kernelIN5flash11enable_sm90INS1_16FlashAttnFwdSm90INS1_25CollectiveMainloopFwdSm90ILi2EN4cute5tupleIJNS5_1CILi1EEES8_S8_EEENS6_IJNS7_ILi128EEENS7_ILi96EEENS7_ILi64EEEEEELi256ENS_10bfloat16_tEfNS_4arch4Sm90ELb0ELb0ELb0ELb1ELb1ELb1ELb1ELb1ELb0ELb1ELb1ELb0EEENS1_21CollectiveEpilogueFwdINS6_IJSA_NS7_ILi256EEESB_EEES9_SE_SG_Li256ELb1ELb1ELb1ELb0EEENS1_36VarlenDynamicPersistentTileSchedulerILi128ELi96ELi256ELi128ELb1ELb1ELb1ELb0ELb1ELb1EEEEEEEEEvNT_6ParamsE:
        .type           _ZN7cutlass13device_kernelIN5flash11enable_sm90INS1_16FlashAttnFwdSm90INS1_25CollectiveMainloopFwdSm90ILi2EN4cute5tupleIJNS5_1CILi1EEES8_S8_EEENS6_IJNS7_ILi128EEENS7_ILi96EEENS7_ILi64EEEEEELi256ENS_10bfloat16_tEfNS_4arch4Sm90ELb0ELb0ELb0ELb1ELb1ELb1ELb1ELb1ELb0ELb1ELb1ELb0EEENS1_21CollectiveEpilogueFwdINS6_IJSA_NS7_ILi256EEESB_EEES9_SE_SG_Li256ELb1ELb1ELb1ELb0EEENS1_36VarlenDynamicPersistentTileSchedulerILi128ELi96ELi256ELi128ELb1ELb1ELb1ELb0ELb1ELb1EEEEEEEEEvNT_6ParamsE,@function
        .size           _ZN7cutlass13device_kernelIN5flash11enable_sm90INS1_16FlashAttnFwdSm90INS1_25CollectiveMainloopFwdSm90ILi2EN4cute5tupleIJNS5_1CILi1EEES8_S8_EEENS6_IJNS7_ILi128EEENS7_ILi96EEENS7_ILi64EEEEEELi256ENS_10bfloat16_tEfNS_4arch4Sm90ELb0ELb0ELb0ELb1ELb1ELb1ELb1ELb1ELb0ELb1ELb1ELb0EEENS1_21CollectiveEpilogueFwdINS6_IJSA_NS7_ILi256EEESB_EEES9_SE_SG_Li256ELb1ELb1ELb1ELb0EEENS1_36VarlenDynamicPersistentTileSchedulerILi128ELi96ELi256ELi128ELb1ELb1ELb1ELb0ELb1ELb1EEEEEEEEEvNT_6ParamsE,(.L_x_15666 - _ZN7cutlass13device_kernelIN5flash11enable_sm90INS1_16FlashAttnFwdSm90INS1_25CollectiveMainloopFwdSm90ILi2EN4cute5tupleIJNS5_1CILi1EEES8_S8_EEENS6_IJNS7_ILi128EEENS7_ILi96EEENS7_ILi64EEEEEELi256ENS_10bfloat16_tEfNS_4arch4Sm90ELb0ELb0ELb0ELb1ELb1ELb1ELb1ELb1ELb0ELb1ELb1ELb0EEENS1_21CollectiveEpilogueFwdINS6_IJSA_NS7_ILi256EEESB_EEES9_SE_SG_Li256ELb1ELb1ELb1ELb0EEENS1_36VarlenDynamicPersistentTileSchedulerILi128ELi96ELi256ELi128ELb1ELb1ELb1ELb0ELb1ELb1EEEEEEEEEvNT_6ParamsE)
        .other          _ZN7cutlass13device_kernelIN5flash11enable_sm90INS1_16FlashAttnFwdSm90INS1_25CollectiveMainloopFwdSm90ILi2EN4cute5tupleIJNS5_1CILi1EEES8_S8_EEENS6_IJNS7_ILi128EEENS7_ILi96EEENS7_ILi64EEEEEELi256ENS_10bfloat16_tEfNS_4arch4Sm90ELb0ELb0ELb0ELb1ELb1ELb1ELb1ELb1ELb0ELb1ELb1ELb0EEENS1_21CollectiveEpilogueFwdINS6_IJSA_NS7_ILi256EEESB_EEES9_SE_SG_Li256ELb1ELb1ELb1ELb0EEENS1_36VarlenDynamicPersistentTileSchedulerILi128ELi96ELi256ELi128ELb1ELb1ELb1ELb0ELb1ELb1EEEEEEEEEvNT_6ParamsE,@"STO_CUDA_ENTRY STV_DEFAULT"
_ZN7cutlass13device_kernelIN5flash11enable_sm90INS1_16FlashAttnFwdSm90INS1_25CollectiveMainloopFwdSm90ILi2EN4cute5tupleIJNS5_1CILi1EEES8_S8_EEENS6_IJNS7_ILi128EEENS7_ILi96EEENS7_ILi64EEEEEELi256ENS_10bfloat16_tEfNS_4arch4Sm90ELb0ELb0ELb0ELb1ELb1ELb1ELb1ELb1ELb0ELb1ELb1ELb0EEENS1_21CollectiveEpilogueFwdINS6_IJSA_NS7_ILi256EEESB_EEES9_SE_SG_Li256ELb1ELb1ELb1ELb0EEENS1_36VarlenDynamicPersistentTileSchedulerILi128ELi96ELi256ELi128ELb1ELb1ELb1ELb0ELb1ELb1EEEEEEEEEvNT_6ParamsE:
        /* <DEDUP_REMOVED lines=17> */
.L_x_10444:
[----:B------:R-:W-:Y:S05]  /*0110*/  BSYNC B0 ;  /* 0x0000000000007941 */ /* 0x000fea0003800000 */
.L_x_10443:
[----:B------:R-:W-:Y:S01]  /*0120*/  VOTEU.ANY UP0, P0 ;  /* 0x00000000003f7886 */ /* 0x000fe20000000100 */
[----:B------:R-:W0:Y:S01]  /*0130*/  SHFL.IDX PT, R3, R2, RZ, 0x1f ;  /* 0x00001fff02037589 */ /* 0x000e2200000e0000 */
[----:B------:R-:W-:Y:S01]  /*0140*/  UMOV UR4, 0x80 ;  /* 0x0000008000047882 */ /* 0x000fe20000000000 */
[----:B------:R-:W-:Y:S01]  /*0150*/  UMOV UR7, 0x100 ;  /* 0x0000010000077882 */ /* 0x000fe20000000000 */
[----:B------:R-:W-:Y:S01]  /*0160*/  VOTEU.ANY UP1, P0 ;  /* 0x00000000003f7886 */ /* 0x000fe20000020100 */
[----:B------:R-:W1:Y:S01]  /*0170*/  @UP0 S2UR UR8, SR_CgaCtaId ;  /* 0x00000000000809c3 */ /* 0x000e620000008800 */
[----:B------:R-:W-:Y:S01]  /*0180*/  @UP0 UMOV UR6, 0x400 ;  /* 0x0000040000060882 */ /* 0x000fe20000000000 */
[----:B------:R-:W-:-:S04]  /*0190*/  @UP0 UIADD3 UR4, -UR4, 0x100000, URZ ;  /* 0x0010000004040890 */ /* 0x000fc8000fffe13f */
[----:B------:R-:W-:Y:S02]  /*01a0*/  @UP0 USHF.L.U32 UR5, UR4, 0xb, URZ ;  /* 0x0000000b04050899 */ /* 0x000fe4000800063f */
[----:B------:R-:W-:Y:S01]  /*01b0*/  @UP0 USHF.L.U32 UR4, UR4, 0x1, URZ ;  /* 0x0000000104040899 */ /* 0x000fe2000800063f */
[----:B------:R-:W-:Y:S01]  /*01c0*/  SHF.R.U32.HI R4, RZ, 0x7, R0 ;  /* 0x00000007ff047819 */ /* 0x000fe20000011600 */
[----:B------:R-:W-:Y:S01]  /*01d0*/  VOTEU.ANY UP2, P0 ;  /* 0x00000000003f7886 */ /* 0x000fe20000040100 */
[----:B0-----:R-:W-:-:S03]  /*01e0*/  ISETP.NE.AND P1, PT, R3, RZ, PT ;  /* 0x000000ff0300720c */ /* 0x001fc60003f25270 */
[----:B------:R0:W2:Y:S01]  /*01f0*/  SHFL.IDX PT, R3, R4, RZ, 0x1f ;  /* 0x00001fff04037589 */ /* 0x0000a200000e0000 */
[----:B-1----:R-:W-:Y:S02]  /*0200*/  @UP0 ULEA UR8, UR8, UR6, 0x18 ;  /* 0x0000000608080291 */ /* 0x002fe4000f8ec03f */
[----:B------:R-:W-:-:S04]  /*0210*/  @UP0 UIADD3 UR6, -UR7, 0x100000, URZ ;  /* 0x0010000007060890 */ /* 0x000fc8000fffe13f */
[----:B------:R-:W-:Y:S02]  /*0220*/  @UP0 USHF.L.U32 UR7, UR6, 0xb, URZ ;  /* 0x0000000b06070899 */ /* 0x000fe4000800063f */
[----:B------:R-:W-:Y:S01]  /*0230*/  @UP0 USHF.L.U32 UR6, UR6, 0x1, URZ ;  /* 0x0000000106060899 */ /* 0x000fe2000800063f */
[----:B------:R-:W-:Y:S01]  /*0240*/  VOTEU.ANY UP0, P0 ;  /* 0x00000000003f7886 */ /* 0x000fe20000000100 */
[----:B------:R-:W1:Y:S04]  /*0250*/  FENCE.VIEW.ASYNC.S ;  /* 0x00000000000073c6 */ /* 0x000e680000000000 */
[----:B-1----:R0:W1:Y:S01]  /*0260*/  @UP0 SYNCS.EXCH.64 URZ, [UR8+0x32400], UR4 ;  /* 0x03240004083f05b2 */ /* 0x0020620008000100 */
[----:B------:R0:W3:Y:S05]  /*0270*/  @UP1 SYNCS.EXCH.64 URZ, [UR8+0x32410], UR4 ;  /* 0x03241004083f15b2 */ /* 0x0000ea0008000100 */
[----:B------:R0:W4:Y:S02]  /*0280*/  @UP2 SYNCS.EXCH.64 URZ, [UR8+0x32420], UR6 ;  /* 0x03242006083f25b2 */ /* 0x0001240008000100 */
        /* <DEDUP_REMOVED lines=19> */
.L_x_10445:
        /* <DEDUP_REMOVED lines=22> */
.L_x_10446:
        /* <DEDUP_REMOVED lines=18> */
.L_x_10447:
        /* <DEDUP_REMOVED lines=22> */
.L_x_10448:
        /* <DEDUP_REMOVED lines=22> */
.L_x_10449:
[----:B--2---:R-:W-:Y:S01]  /*0900*/  ISETP.NE.AND P0, PT, R3, RZ, PT ;  /* 0x000000ff0300720c */ /* 0x004fe20003f05270 */
[----:B------:R-:W-:Y:S01]  /*0910*/  IMAD.MOV.U32 R3, RZ, RZ, 0x1 ;  /* 0x00000001ff037424 */ /* 0x000fe200078e00ff */
[----:B------:R-:W-:Y:S01]  /*0920*/  NOP ;  /* 0x0000000000007918 */ /* 0x000fe20000000000 */
[----:B------:R-:W-:Y:S01]  /*0930*/  ULDC.64 UR60, c[0x0][0x208] ;  /* 0x00008200003c7ab9 */ /* 0x000fe20000000a00 */
[----:B------:R-:W-:Y:S02]  /*0940*/  BSSY B9, `(.L_x_10450) ;  /* 0x0001b88000097945 */ /* 0x000fe40003800000 */
[----:B------:R-:W-:-:S05]  /*0950*/  SEL R3, R3, 0x2, !P0 ;  /* 0x0000000203037807 */ /* 0x000fca0004000000 */
[----:B------:R2:W-:Y:S01]  /*0960*/  STL [R1+0x8], R3 ;  /* 0x0000080301007387 */ /* 0x0005e20000100800 */
[----:B01-34-:R-:W-:Y:S06]  /*0970*/  BAR.SYNC.DEFER_BLOCKING 0x0 ;  /* 0x0000000000007b1d */ /* 0x01bfec0000010000 */
[----:B------:R-:W-:Y:S05]  /*0980*/  @!P0 BRA `(.L_x_10451) ;  /* 0x0000013c00148947 */ /* 0x000fea0003800000 */
.L_x_10452:
[----:B------:R-:W-:-:S08]  /*0990*/  NOP ;  /* 0x0000000000007918 */ /* 0x000fd00000000000 */
[----:B------:R-:W0:Y:S02]  /*09a0*/  USETMAXREG.TRY_ALLOC.CTAPOOL UP0, 0xe8 ;  /* 0x000000e8000079c8 */ /* 0x000e240008000600 */
[----:B0-----:R-:W-:-:S13]  /*09b0*/  PLOP3.LUT P0, PT, PT, PT, UP0, 0x80, 0x0 ;  /* 0x000000000000781c */ /* 0x001fda0003f0f008 */
[----:B------:R-:W-:Y:S05]  /*09c0*/  @!P0 BRA `(.L_x_10452) ;  /* 0xfffffffc00f08947 */ /* 0x000fea000383ffff */
[----:B------:R-:W3:Y:S01]  /*09d0*/  LDL.LU R2, [R1] ;  /* 0x0000000001027983 */ /* 0x000ee20000300800 */
[----:B------:R-:W-:Y:S01]  /*09e0*/  SHF.R.U32.HI R4, RZ, 0x7, R0 ;  /* 0x00000007ff047819 */ /* 0x000fe20000011600 */
[----:B------:R-:W-:Y:S01]  /*09f0*/  ULDC UR4, c[0x0][0xd3c] ;  /* 0x00034f0000047ab9 */ /* 0x000fe20000000800 */
[----:B--2---:R-:W0:Y:S01]  /*0a00*/  S2R R3, SR_CgaCtaId ;  /* 0x0000000000037919 */ /* 0x004e220000008800 */
        /* <DEDUP_REMOVED lines=8> */
[----:B---3--:R-:W-:-:S04]  /*0a90*/  LOP3.LUT R2, R2, 0xfffffffb, RZ, 0xc0, !PT ;  /* 0xfffffffb02027812 */ /* 0x008fc800078ec0ff */
[----:B------:R-:W-:-:S05]  /*0aa0*/  @P0 LOP3.LUT R2, R2, 0x4, RZ, 0xfc, !PT ;  /* 0x0000000402020812 */ /* 0x000fca00078efcff */
[----:B------:R1:W-:Y:S01]  /*0ab0*/  STL [R1], R2 ;  /* 0x0000000201007387 */ /* 0x0003e20000100800 */
[----:B0-----:R-:W-:-:S13]  /*0ac0*/  ISETP.GE.AND P0, PT, R51, UR4, PT ;  /* 0x0000000433007c0c */ /* 0x001fda000bf06270 */
[----:B-1----:R-:W-:Y:S05]  /*0ad0*/  @P0 BRA `(.L_x_10453) ;  /* 0x000001b400b80947 */ /* 0x002fea0003800000 */
[----:B------:R-:W2:Y:S01]  /*0ae0*/  LDL.LU R14, [R1+0x8] ;  /* 0x00000800010e7983 */ /* 0x000ea20000300800 */
[----:B------:R-:W-:Y:S02]  /*0af0*/  VIADD R0, R0, 0xffffff80 ;  /* 0xffffff8000007836 */ /* 0x000fe40000000000 */
[----:B------:R-:W-:Y:S02]  /*0b00*/  IMAD.MOV.U32 R18, RZ, RZ, RZ ;  /* 0x000000ffff127224 */ /* 0x000fe400078e00ff */
[----:B------:R-:W-:Y:S01]  /*0b10*/  IMAD.MOV.U32 R208, RZ, RZ, RZ ;  /* 0x000000ffffd07224 */ /* 0x000fe200078e00ff */
[----:B------:R-:W-:Y:S01]  /*0b20*/  SHF.R.S32.HI R3, RZ, 0x1f, R0 ;  /* 0x0000001fff037819 */ /* 0x000fe20000011400 */
[----:B------:R-:W-:Y:S02]  /*0b30*/  IMAD.MOV.U32 R218, RZ, RZ, RZ ;  /* 0x000000ffffda7224 */ /* 0x000fe400078e00ff */
[----:B------:R-:W-:Y:S01]  /*0b40*/  IMAD.MOV.U32 R206, RZ, RZ, RZ ;  /* 0x000000ffffce7224 */ /* 0x000fe200078e00ff */
[----:B------:R-:W-:-:S02]  /*0b50*/  LEA.HI R2, R3, R0, RZ, 0x7 ;  /* 0x0000000003027211 */ /* 0x000fc400078f38ff */
[CC--:B------:R-:W-:Y:S02]  /*0b60*/  LEA.HI R4, R3.reuse, R0.reuse, RZ, 0x4 ;  /* 0x0000000003047211 */ /* 0x0c0fe400078f20ff */
[----:B------:R-:W-:Y:S02]  /*0b70*/  LOP3.LUT R5, R2, 0xffffff80, RZ, 0xc0, !PT ;  /* 0xffffff8002057812 */ /* 0x000fe400078ec0ff */
[----:B------:R-:W-:Y:S02]  /*0b80*/  SHF.R.S32.HI R7, RZ, 0x4, R4 ;  /* 0x00000004ff077819 */ /* 0x000fe40000011404 */
[----:B------:R-:W-:Y:S01]  /*0b90*/  LEA.HI R204, R3, R0, RZ, 0x2 ;  /* 0x0000000003cc7211 */ /* 0x000fe200078f10ff */
[----:B------:R-:W-:Y:S01]  /*0ba0*/  IMAD.IADD R13, R0, 0x1, -R5 ;  /* 0x00000001000d7824 */ /* 0x000fe200078e0a05 */
[----:B------:R-:W-:Y:S02]  /*0bb0*/  SHF.R.S32.HI R5, RZ, 0x7, R2 ;  /* 0x00000007ff057819 */ /* 0x000fe40000011402 */
[----:B------:R-:W-:-:S02]  /*0bc0*/  LEA.HI R6, R4, R7, RZ, 0x1 ;  /* 0x0000000704067211 */ /* 0x000fc400078f08ff */
[----:B------:R-:W-:Y:S01]  /*0bd0*/  SHF.R.S32.HI R9, RZ, 0x1f, R13 ;  /* 0x0000001fff097819 */ /* 0x000fe2000001140d */
[----:B------:R-:W-:Y:S01]  /*0be0*/  STL [R1+0x118], R13 ;  /* 0x0001180d01007387 */ /* 0x000fe20000100800 */
[----:B------:R-:W-:Y:S02]  /*0bf0*/  LEA.HI R2, R2, R5, RZ, 0x1 ;  /* 0x0000000502027211 */ /* 0x000fe400078f08ff */
[----:B------:R-:W-:Y:S02]  /*0c00*/  LEA.HI R10, R9, R13, RZ, 0x2 ;  /* 0x0000000d090a7211 */ /* 0x000fe400078f10ff */
[----:B------:R-:W-:Y:S02]  /*0c10*/  LOP3.LUT R2, R2, 0x3fffffe, RZ, 0xc0, !PT ;  /* 0x03fffffe02027812 */ /* 0x000fe400078ec0ff */
[--C-:B------:R-:W-:Y:S02]  /*0c20*/  SHF.R.S32.HI R11, RZ, 0x2, R10.reuse ;  /* 0x00000002ff0b7819 */ /* 0x100fe4000001140a */
[----:B------:R-:W-:-:S02]  /*0c30*/  SHF.R.S32.HI R8, RZ, 0x1f, R10 ;  /* 0x0000001fff087819 */ /* 0x000fc4000001140a */
[----:B------:R-:W-:Y:S02]  /*0c40*/  LOP3.LUT R6, R6, 0x1ffffffe, RZ, 0xc0, !PT ;  /* 0x1ffffffe06067812 */ /* 0x000fe400078ec0ff */
[----:B------:R-:W-:Y:S02]  /*0c50*/  LEA.HI R8, R8, R11, RZ, 0x3 ;  /* 0x0000000b08087211 */ /* 0x000fe400078f18ff */
[----:B------:R-:W-:Y:S01]  /*0c60*/  LEA.HI R9, R9, R13, RZ, 0x5 ;  /* 0x0000000d09097211 */ /* 0x000fe200078f28ff */
[----:B------:R-:W-:Y:S01]  /*0c70*/  IMAD.IADD R6, R7, 0x1, -R6 ;  /* 0x0000000107067824 */ /* 0x000fe200078e0a06 */
[----:B------:R-:W-:Y:S01]  /*0c80*/  LOP3.LUT R12, R8, 0xfffffff8, RZ, 0xc0, !PT ;  /* 0xfffffff8080c7812 */ /* 0x000fe200078ec0ff */
[----:B------:R-:W-:Y:S01]  /*0c90*/  IMAD.IADD R8, R5, 0x1, -R2 ;  /* 0x0000000105087824 */ /* 0x000fe200078e0a02 */
[-C--:B------:R-:W-:Y:S02]  /*0ca0*/  LEA.HI R2, R3, R0.reuse, RZ, 0x5 ;  /* 0x0000000003027211 */ /* 0x080fe400078f28ff */
[----:B------:R-:W-:Y:S01]  /*0cb0*/  LOP3.LUT R5, R4, 0x3fffff0, RZ, 0xc0, !PT ;  /* 0x03fffff004057812 */ /* 0x000fe200078ec0ff */
[----:B------:R-:W-:Y:S01]  /*0cc0*/  IMAD.IADD R12, R11, 0x1, -R12 ;  /* 0x000000010b0c7824 */ /* 0x000fe200078e0a0c */
[----:B------:R-:W-:-:S02]  /*0cd0*/  LEA.HI R3, R3, R0, RZ, 0x3 ;  /* 0x0000000003037211 */ /* 0x000fc400078f18ff */
[----:B------:R-:W-:Y:S01]  /*0ce0*/  SHF.R.S32.HI R15, RZ, 0x5, R2 ;  /* 0x00000005ff0f7819 */ /* 0x000fe20000011402 */
[----:B------:R-:W-:Y:S01]  /*0cf0*/  IMAD.IADD R5, R0, 0x1, -R5 ;  /* 0x0000000100057824 */ /* 0x000fe200078e0a05 */
[----:B------:R-:W-:Y:S02]  /*0d00*/  LOP3.LUT R7, R3, 0xfffffff8, RZ, 0xc0, !PT ;  /* 0xfffffff803077812 */ /* 0x000fe400078ec0ff */
[----:B------:R-:W-:Y:S01]  /*0d10*/  LOP3.LUT R3, R204, 0xfffffffc, RZ, 0xc0, !PT ;  /* 0xfffffffccc037812 */ /* 0x000fe200078ec0ff */
[----:B------:R-:W-:Y:S01]  /*0d20*/  IMAD R5, R15, 0x10, R5 ;  /* 0x000000100f057824 */ /* 0x000fe200078e0205 */
[----:B------:R-:W-:Y:S01]  /*0d30*/  SHF.R.S32.HI R204, RZ, 0x2, R204 ;  /* 0x00000002ffcc7819 */ /* 0x000fe200000114cc */
[----:B------:R-:W-:Y:S01]  /*0d40*/  IMAD.IADD R7, R0, 0x1, -R7 ;  /* 0x0000000100077824 */ /* 0x000fe200078e0a07 */
[----:B------:R-:W-:Y:S01]  /*0d50*/  SHF.R.S32.HI R9, RZ, 0x5, R9 ;  /* 0x00000005ff097819 */ /* 0x000fe20000011409 */
[----:B------:R-:W-:Y:S01]  /*0d60*/  IMAD R5, R5, 0x8, R6 ;  /* 0x0000000805057824 */ /* 0x000fe200078e0206 */
[----:B------:R0:W-:Y:S01]  /*0d70*/  STL [R1+0x70], R15 ;  /* 0x0000700f01007387 */ /* 0x0001e20000100800 */
[----:B------:R-:W-:Y:S01]  /*0d80*/  VIADD R6, R204, 0x40 ;  /* 0x00000040cc067836 */ /* 0x000fe20000000000 */
[----:B------:R-:W-:Y:S01]  /*0d90*/  LOP3.LUT R10, R10, 0x7ffffffc, RZ, 0xc0, !PT ;  /* 0x7ffffffc0a0a7812 */ /* 0x000fe200078ec0ff */
[----:B------:R-:W-:-:S02]  /*0da0*/  IMAD.IADD R3, R0, 0x1, -R3 ;  /* 0x0000000100037824 */ /* 0x000fc400078e0a03 */
[----:B------:R-:W-:Y:S01]  /*0db0*/  IMAD R9, R9, 0x10, R12 ;  /* 0x0000001009097824 */ /* 0x000fe200078e020c */
[----:B------:R-:W-:Y:S01]  /*0dc0*/  SHF.R.S32.HI R4, RZ, 0x1f, R6 ;  /* 0x0000001fff047819 */ /* 0x000fe20000011406 */
[C---:B------:R-:W-:Y:S01]  /*0dd0*/  IMAD.SHL.U32 R16, R3.reuse, 0x8, RZ ;  /* 0x0000000803107824 */ /* 0x040fe200078e00ff */
[----:B------:R-:W-:Y:S01]  /*0de0*/  LEA.HI R0, R3, R3, RZ, 0x1 ;  /* 0x0000000303007211 */ /* 0x000fe200078f08ff */
[----:B------:R-:W-:Y:S01]  /*0df0*/  IMAD.SHL.U32 R2, R6, 0x40, RZ ;  /* 0x0000004006027824 */ /* 0x000fe200078e00ff */
[----:B------:R-:W-:Y:S01]  /*0e00*/  LEA.HI R4, R4, R6, RZ, 0x3 ;  /* 0x0000000604047211 */ /* 0x000fe200078f18ff */
[----:B------:R-:W-:Y:S01]  /*0e10*/  VIADD R215, R16, 0x40 ;  /* 0x0000004010d77836 */ /* 0x000fe20000000000 */
[----:B------:R-:W-:Y:S01]  /*0e20*/  LOP3.LUT R0, R0, 0x1ffffffe, RZ, 0xc0, !PT ;  /* 0x1ffffffe00007812 */ /* 0x000fe200078ec0ff */
[C---:B------:R-:W-:Y:S01]  /*0e30*/  VIADD R214, R16.reuse, 0x60 ;  /* 0x0000006010d67836 */ /* 0x040fe20000000000 */
[----:B------:R-:W-:Y:S01]  /*0e40*/  SHF.R.S32.HI R17, RZ, 0x1f, R16 ;  /* 0x0000001fff117819 */ /* 0x000fe20000011410 */
[----:B------:R-:W-:Y:S01]  /*0e50*/  VIADD R213, R16, 0x80 ;  /* 0x0000008010d57836 */ /* 0x000fe20000000000 */
[----:B0-----:R-:W-:Y:S01]  /*0e60*/  SHF.R.S32.HI R15, RZ, 0x1f, R215 ;  /* 0x0000001fff0f7819 */ /* 0x001fe200000114d7 */
[----:B------:R-:W-:-:S02]  /*0e70*/  IMAD R8, R8, 0x40, R9 ;  /* 0x0000004008087824 */ /* 0x000fc400078e0209 */
[----:B------:R-:W-:Y:S01]  /*0e80*/  IMAD.SHL.U32 R4, R4, 0x40, RZ ;  /* 0x0000004004047824 */ /* 0x000fe200078e00ff */
[----:B------:R-:W-:Y:S01]  /*0e90*/  SHF.R.S32.HI R12, RZ, 0x1f, R213 ;  /* 0x0000001fff0c7819 */ /* 0x000fe200000114d5 */
[C---:B------:R-:W-:Y:S01]  /*0ea0*/  IMAD.IADD R0, R3.reuse, 0x1, -R0 ;  /* 0x0000000103007824 */ /* 0x040fe200078e0a00 */
[----:B------:R-:W-:Y:S01]  /*0eb0*/  STL [R1+0x19c], R8 ;  /* 0x00019c0801007387 */ /* 0x000fe20000100800 */
[----:B------:R-:W-:Y:S01]  /*0ec0*/  IMAD.SHL.U32 R22, R3, 0x4, RZ ;  /* 0x0000000403167824 */ /* 0x000fe200078e00ff */
[----:B------:R-:W-:Y:S01]  /*0ed0*/  LOP3.LUT R3, R2, 0x1c0, RZ, 0xc0, !PT ;  /* 0x000001c002037812 */ /* 0x000fe200078ec0ff */
[----:B------:R-:W-:Y:S01]  /*0ee0*/  IMAD.SHL.U32 R211, R7, 0x8, RZ ;  /* 0x0000000807d37824 */ /* 0x000fe200078e00ff */
[----:B------:R-:W-:Y:S01]  /*0ef0*/  LOP3.LUT R4, R4, 0xfffffe00, RZ, 0xc0, !PT ;  /* 0xfffffe0004047812 */ /* 0x000fe200078ec0ff */
[----:B------:R-:W-:Y:S01]  /*0f00*/  STL [R1+0x88], RZ ;  /* 0x000088ff01007387 */ /* 0x000fe20000100800 */
[----:B------:R-:W-:Y:S01]  /*0f10*/  SHF.R.U32.HI R7, RZ, 0x3, R3 ;  /* 0x00000003ff077819 */ /* 0x000fe20000011603 */
[----:B------:R-:W-:Y:S01]  /*0f20*/  IMAD.IADD R10, R13, 0x1, -R10 ;  /* 0x000000010d0a7824 */ /* 0x000fe200078e0a0a */
[----:B------:R-:W-:Y:S01]  /*0f30*/  LOP3.LUT R3, R3, 0x38, R16, 0xf8, !PT ;  /* 0x0000003803037812 */ /* 0x000fe200078ef810 */
[----:B------:R0:W-:Y:S01]  /*0f40*/  STL [R1+0xc], R15 ;  /* 0x00000c0f01007387 */ /* 0x0001e20000100800 */
[----:B------:R-:W-:Y:S01]  /*0f50*/  IMAD.SHL.U32 R5, R5, 0x8, RZ ;  /* 0x0000000805057824 */ /* 0x000fe200078e00ff */
[----:B------:R-:W-:Y:S01]  /*0f60*/  SHF.R.S32.HI R6, RZ, 0x1f, R211 ;  /* 0x0000001fff067819 */ /* 0x000fe200000114d3 */
[----:B------:R-:W-:-:S02]  /*0f70*/  IMAD.SHL.U32 R42, R10, 0x2, RZ ;  /* 0x000000020a2a7824 */ /* 0x000fc400078e00ff */
[----:B------:R-:W-:Y:S02]  /*0f80*/  VIADD R11, R211, 0x40 ;  /* 0x00000040d30b7836 */ /* 0x000fe40000000000 */
[C---:B------:R-:W-:Y:S02]  /*0f90*/  VIADD R41, R42.reuse, 0x8 ;  /* 0x000000082a297836 */ /* 0x040fe40000000000 */
[C---:B------:R-:W-:Y:S01]  /*0fa0*/  VIADD R40, R42.reuse, 0x10 ;  /* 0x000000102a287836 */ /* 0x040fe20000000000 */
[----:B------:R-:W-:Y:S01]  /*0fb0*/  SHF.R.S32.HI R11, RZ, 0x1f, R11 ;  /* 0x0000001fff0b7819 */ /* 0x000fe2000001140b */
        /* <DEDUP_REMOVED lines=19> */
[C---:B0-----:R-:W-:Y:S02]  /*10f0*/  VIADD R15, R42.reuse, 0xa8 ;  /* 0x000000a82a0f7836 */ /* 0x041fe40000000000 */
[----:B------:R-:W-:Y:S01]  /*1100*/  VIADD R6, R211, 0xc0 ;  /* 0x000000c0d3067836 */ /* 0x000fe20000000000 */
[----:B------:R-:W-:Y:S01]  /*1110*/  SHF.R.S32.HI R9, RZ, 0x1f, R9 ;  /* 0x0000001fff097819 */ /* 0x000fe20000011409 */
[----:B------:R-:W-:-:S02]  /*1120*/  VIADD R13, R42, 0xb8 ;  /* 0x000000b82a0d7836 */ /* 0x000fc40000000000 */
[C---:B------:R-:W-:Y:S01]  /*1130*/  VIADD R11, R42.reuse, 0xc8 ;  /* 0x000000c82a0b7836 */ /* 0x040fe20000000000 */
[----:B------:R-:W-:Y:S01]  /*1140*/  SHF.R.S32.HI R6, RZ, 0x1f, R6 ;  /* 0x0000001fff067819 */ /* 0x000fe20000011406 */
[C---:B------:R-:W-:Y:S02]  /*1150*/  VIADD R10, R42.reuse, 0xd0 ;  /* 0x000000d02a0a7836 */ /* 0x040fe40000000000 */
[C---:B------:R-:W-:Y:S02]  /*1160*/  VIADD R9, R42.reuse, 0xd8 ;  /* 0x000000d82a097836 */ /* 0x040fe40000000000 */
[----:B------:R-:W-:Y:S02]  /*1170*/  VIADD R6, R42, 0xe8 ;  /* 0x000000e82a067836 */ /* 0x000fe40000000000 */
[----:B------:R-:W-:Y:S02]  /*1180*/  IMAD R0, R0, 0x8, R8 ;  /* 0x0000000800007824 */ /* 0x000fe400078e0208 */
[----:B------:R-:W-:-:S02]  /*1190*/  VIADD R2, R16, 0x20 ;  /* 0x0000002010027836 */ /* 0x000fc40000000000 */
[C---:B------:R-:W-:Y:S02]  /*11a0*/  VIADD R212, R16.reuse, 0xa0 ;  /* 0x000000a010d47836 */ /* 0x040fe40000000000 */
[C---:B------:R-:W-:Y:S01]  /*11b0*/  VIADD R217, R16.reuse, 0xc0 ;  /* 0x000000c010d97836 */ /* 0x040fe20000000000 */
[----:B------:R-:W-:Y:S01]  /*11c0*/  SHF.R.S32.HI R207, RZ, 0x1f, R2 ;  /* 0x0000001fffcf7819 */ /* 0x000fe20000011402 */
[----:B------:R-:W-:Y:S01]  /*11d0*/  VIADD R216, R16, 0xe0 ;  /* 0x000000e010d87836 */ /* 0x000fe20000000000 */
[----:B------:R-:W-:Y:S01]  /*11e0*/  SHF.R.S32.HI R229, RZ, 0x1f, R212 ;  /* 0x0000001fffe57819 */ /* 0x000fe200000114d4 */
[----:B------:R-:W-:Y:S01]  /*11f0*/  VIADD R209, R22, 0x10 ;  /* 0x0000001016d17836 */ /* 0x000fe20000000000 */
[----:B------:R-:W-:Y:S02]  /*1200*/  SHF.R.S32.HI R228, RZ, 0x1f, R217 ;  /* 0x0000001fffe47819 */ /* 0x000fe400000114d9 */
[----:B------:R-:W-:Y:S02]  /*1210*/  SHF.R.S32.HI R227, RZ, 0x1f, R216 ;  /* 0x0000001fffe37819 */ /* 0x000fe400000114d8 */
[----:B--2---:R-:W-:-:S02]  /*1220*/  LOP3.LUT R210, R14, 0x1, RZ, 0xfc, !PT ;  /* 0x000000010ed27812 */ /* 0x004fc400078efcff */
[----:B------:R-:W-:-:S05]  /*1230*/  SHF.R.S32.HI R14, RZ, 0x1f, R214 ;  /* 0x0000001fff0e7819 */ /* 0x000fca00000114d6 */
[----:B------:R0:W-:Y:S04]  /*1240*/  STL [R1+0x8], R14 ;  /* 0x0000080e01007387 */ /* 0x0001e80000100800 */
[----:B------:R1:W-:Y:S04]  /*1250*/  STL [R1+0x4], R12 ;  /* 0x0000040c01007387 */ /* 0x0003e80000100800 */
[----:B------:R2:W-:Y:S01]  /*1260*/  STL [R1+0x74], R4 ;  /* 0x0000740401007387 */ /* 0x0005e20000100800 */
[----:B0-----:R-:W-:-:S03]  /*1270*/  VIADD R14, R42, 0xb0 ;  /* 0x000000b02a0e7836 */ /* 0x001fc60000000000 */
[----:B------:R-:W-:Y:S01]  /*1280*/  STL [R1+0x94], R42 ;  /* 0x0000942a01007387 */ /* 0x000fe20000100800 */
[----:B-1----:R-:W-:-:S03]  /*1290*/  VIADD R12, R42, 0xc0 ;  /* 0x000000c02a0c7836 */ /* 0x002fc60000000000 */
[----:B------:R0:W-:Y:S01]  /*12a0*/  STL [R1+0x1a4], R5 ;  /* 0x0001a40501007387 */ /* 0x0001e20000100800 */
[----:B--2---:R-:W-:Y:S01]  /*12b0*/  LOP3.LUT R4, R4, R3, R7, 0xf6, !PT ;  /* 0x0000000304047212 */ /* 0x004fe200078ef607 */
[----:B------:R-:W-:-:S04]  /*12c0*/  VIADD R7, R42, 0xe0 ;  /* 0x000000e02a077836 */ /* 0x000fc80000000000 */
[----:B------:R-:W-:Y:S01]  /*12d0*/  IMAD R3, R4, 0x2, R19 ;  /* 0x0000000204037824 */ /* 0x000fe200078e0213 */
[----:B------:R-:W-:Y:S01]  /*12e0*/  SHF.R.S32.HI R4, RZ, 0x1f, R41 ;  /* 0x0000001fff047819 */ /* 0x000fe20000011429 */
[----:B0-----:R-:W-:-:S03]  /*12f0*/  VIADD R5, R42, 0xf0 ;  /* 0x000000f02a057836 */ /* 0x001fc60000000000 */
[----:B------:R0:W-:Y:S04]  /*1300*/  STL [R1+0x198], R3 ;  /* 0x0001980301007387 */ /* 0x0001e80000100800 */
[----:B------:R-:W-:Y:S04]  /*1310*/  STL [R1+0x110], R41 ;  /* 0x0001102901007387 */ /* 0x000fe80000100800 */
[----:B------:R1:W-:Y:S01]  /*1320*/  STL [R1+0x10c], R40 ;  /* 0x00010c2801007387 */ /* 0x0003e20000100800 */
[----:B0-----:R-:W-:-:S03]  /*1330*/  VIADD R3, R42, 0xf8 ;  /* 0x000000f82a037836 */ /* 0x001fc60000000000 */
[----:B------:R-:W-:Y:S04]  /*1340*/  STL [R1+0x108], R39 ;  /* 0x0001082701007387 */ /* 0x000fe80000100800 */
        /* <DEDUP_REMOVED lines=90> */
.L_x_10609:
[----:B012-4-:R-:W0:Y:S02]  /*18f0*/  LDC.64 R4, c[0x0][0xd88] ;  /* 0x00036200ff047b82 */ /* 0x017e240000000a00 */
        /* <DEDUP_REMOVED lines=42> */
[----:B0-----:R-:W-:Y:S06]  /*1ba0*/  @P2 BRA `(.L_x_10454) ;  /* 0x0000000000242947 */ /* 0x001fec0003800000 */
        /* <DEDUP_REMOVED lines=9> */
.L_x_10454:
        /* <DEDUP_REMOVED lines=14> */
.L_x_10455:
[----:B------:R-:W-:Y:S05]  /*1d20*/  @!P0 BRA `(.L_x_10456) ;  /* 0x00000000000c8947 */ /* 0x000fea0003800000 */
[----:B------:R-:W2:Y:S04]  /*1d30*/  LDG.E R0, desc[UR60][R4.64] ;  /* 0x0000003c04007981 */ /* 0x000ea8000c1e1900 */
[----:B------:R-:W2:Y:S02]  /*1d40*/  LDG.E R31, desc[UR60][R4.64+0x4] ;  /* 0x0000043c041f7981 */ /* 0x000ea4000c1e1900 */
[----:B--2---:R-:W-:-:S07]  /*1d50*/  IMAD.IADD R31, R31, 0x1, -R0 ;  /* 0x000000011f1f7824 */ /* 0x004fce00078e0a00 */
.L_x_10456:
        /* <DEDUP_REMOVED lines=62> */
.L_x_10458:
[----:B------:R-:W-:Y:S05]  /*2140*/  BSYNC B0 ;  /* 0x0000000000007941 */ /* 0x000fea0003800000 */
.L_x_10457:
        /* <DEDUP_REMOVED lines=37> */
.L_x_10461:
[----:B------:R-:W-:Y:S05]  /*23a0*/  BSYNC B6 ;  /* 0x0000000000067941 */ /* 0x000fea0003800000 */
.L_x_10460:
        /* <DEDUP_REMOVED lines=20> */
.L_x_10463:
[----:B------:R-:W-:Y:S05]  /*24f0*/  BSYNC B6 ;  /* 0x0000000000067941 */ /* 0x000fea0003800000 */
.L_x_10462:
[----:B------:R-:W-:Y:S01]  /*2500*/  ULDC.64 UR4, c[0x0][0xaf0] ;  /* 0x0002bc0000047ab9 */ /* 0x000fe20000000a00 */
[----:B------:R-:W1:Y:S01]  /*2510*/  S2R R6, SR_TID.X ;  /* 0x0000000000067919 */ /* 0x000e620000002100 */
[----:B------:R-:W-:Y:S01]  /*2520*/  ISETP.NE.U32.AND P0, PT, RZ, UR4, PT ;  /* 0x00000004ff007c0c */ /* 0x000fe2000bf05070 */
[----:B------:R-:W-:Y:S01]  /*2530*/  IMAD.MOV.U32 R85, RZ, RZ, R32 ;  /* 0x000000ffff557224 */ /* 0x000fe200078e0020 */
[----:B------:R-:W2:Y:S01]  /*2540*/  LDC R11, c[0x0][0x3f4] ;  /* 0x0000fd00ff0b7b82 */ /* 0x000ea20000000800 */
[----:B------:R-:W3:Y:S01]  /*2550*/  LDL R10, [R1+0x74] ;  /* 0x00007400010a7983 */ /* 0x000ee20000100800 */
[----:B------:R-:W-:Y:S01]  /*2560*/  ISETP.NE.AND.EX P0, PT, RZ, UR5, PT, P0 ;  /* 0x00000005ff007c0c */ /* 0x000fe2000bf05300 */
[----:B------:R-:W-:-:S05]  /*2570*/  IMAD.MOV.U32 R29, RZ, RZ, R30 ;  /* 0x000000ffff1d7224 */ /* 0x000fca00078e001e */
[----:B------:R-:W4:Y:S07]  /*2580*/  LDC.64 R50, c[0x0][0x3f8] ;  /* 0x0000fe00ff327b82 */ /* 0x000f2e0000000a00 */
[----:B0-----:R-:W-:Y:S01]  /*2590*/  @P0 IADD3 R4, P1, R34, UR4, RZ ;  /* 0x0000000422040c10 */ /* 0x001fe2000ff3e0ff */
[----:B------:R-:W-:Y:S01]  /*25a0*/  ULDC UR4, c[0x0][0x320] ;  /* 0x0000c80000047ab9 */ /* 0x000fe20000000800 */
[----:B------:R-:W0:Y:S02]  /*25b0*/  LDC.64 R60, c[0x0][0x408] ;  /* 0x00010200ff3c7b82 */ /* 0x000e240000000a00 */
[----:B------:R-:W-:-:S02]  /*25c0*/  @P0 IADD3.X R5, R33, UR5, RZ, P1, !PT ;  /* 0x0000000521050c10 */ /* 0x000fc40008ffe4ff */
[----:B------:R-:W-:-:S03]  /*25d0*/  ISETP.GE.AND P1, PT, R2, UR4, PT ;  /* 0x0000000402007c0c */ /* 0x000fc6000bf26270 */
[----:B------:R1:W3:Y:S01]  /*25e0*/  @P0 LDG.E R85, desc[UR60][R4.64] ;  /* 0x0000003c04550981 */ /* 0x0002e2000c1e1900 */
[----:B------:R-:W-:Y:S02]  /*25f0*/  SEL R3, RZ, 0xffffffff, P1 ;  /* 0xffffffffff037807 */ /* 0x000fe40000800000 */
[----:B------:R-:W-:-:S03]  /*2600*/  ISETP.GE.AND P0, PT, R16, UR4, PT ;  /* 0x0000000410007c0c */ /* 0x000fc6000bf06270 */
[----:B------:R-:W-:Y:S01]  /*2610*/  IMAD.SHL.U32 R3, R3, 0x2, RZ ;  /* 0x0000000203037824 */ /* 0x000fe200078e00ff */
[----:B------:R-:W-:Y:S02]  /*2620*/  SEL R0, RZ, 0x1, P0 ;  /* 0x00000001ff007807 */ /* 0x000fe40000000000 */
[----:B------:R-:W-:Y:S02]  /*2630*/  ISETP.GE.AND P0, PT, R215, UR4, PT ;  /* 0x00000004d7007c0c */ /* 0x000fe4000bf06270 */
[----:B------:R-:W-:Y:S02]  /*2640*/  ISETP.GE.AND P1, PT, R214, UR4, PT ;  /* 0x00000004d6007c0c */ /* 0x000fe4000bf26270 */
[----:B------:R-:W-:Y:S02]  /*2650*/  LOP3.LUT R0, R3, 0x2, R0, 0xe2, !PT ;  /* 0x0000000203007812 */ /* 0x000fe400078ee200 */
[----:B------:R-:W-:Y:S02]  /*2660*/  SEL R3, RZ, 0x4, P0 ;  /* 0x00000004ff037807 */ /* 0x000fe40000000000 */
[----:B-1----:R-:W-:-:S02]  /*2670*/  SEL R4, RZ, 0x8, P1 ;  /* 0x00000008ff047807 */ /* 0x002fc40000800000 */
[----:B------:R-:W-:Y:S02]  /*2680*/  ISETP.GE.AND P0, PT, R213, UR4, PT ;  /* 0x00000004d5007c0c */ /* 0x000fe4000bf06270 */
[----:B------:R-:W-:Y:S01]  /*2690*/  ISETP.GE.AND P1, PT, R212, UR4, PT ;  /* 0x00000004d4007c0c */ /* 0x000fe2000bf26270 */
[----:B------:R-:W-:Y:S01]  /*26a0*/  VIADD R6, R6, 0xffffff80 ;  /* 0xffffff8006067836 */ /* 0x000fe20000000000 */
[----:B------:R-:W-:Y:S02]  /*26b0*/  LOP3.LUT R0, R4, R0, R3, 0xfe, !PT ;  /* 0x0000000004007212 */ /* 0x000fe400078efe03 */
[----:B------:R-:W-:Y:S02]  /*26c0*/  SEL R3, RZ, 0x10, P0 ;  /* 0x00000010ff037807 */ /* 0x000fe40000000000 */
[----:B------:R-:W-:Y:S02]  /*26d0*/  SEL R4, RZ, 0x20, P1 ;  /* 0x00000020ff047807 */ /* 0x000fe40000800000 */
[----:B------:R-:W-:-:S02]  /*26e0*/  ISETP.GE.AND P0, PT, R217, UR4, PT ;  /* 0x00000004d9007c0c */ /* 0x000fc4000bf06270 */
[----:B------:R-:W-:Y:S02]  /*26f0*/  LOP3.LUT R0, R4, R0, R3, 0xfe, !PT ;  /* 0x0000000004007212 */ /* 0x000fe400078efe03 */
[----:B------:R-:W-:Y:S02]  /*2700*/  SHF.R.S32.HI R3, RZ, 0x1f, R6 ;  /* 0x0000001fff037819 */ /* 0x000fe40000011406 */
[----:B------:R-:W-:Y:S02]  /*2710*/  ISETP.GE.AND P1, PT, R216, UR4, PT ;  /* 0x00000004d8007c0c */ /* 0x000fe4000bf26270 */
[----:B------:R-:W-:Y:S02]  /*2720*/  LEA.HI R8, R3, R6, RZ, 0x2 ;  /* 0x0000000603087211 */ /* 0x000fe400078f10ff */
[----:B------:R-:W-:Y:S02]  /*2730*/  SEL R83, RZ, 0x40, P0 ;  /* 0x00000040ff537807 */ /* 0x000fe40000000000 */
[----:B------:R-:W-:-:S02]  /*2740*/  SEL R3, RZ, 0x7fff80, P1 ;  /* 0x007fff80ff037807 */ /* 0x000fc40000800000 */
[----:B--2---:R-:W-:Y:S01]  /*2750*/  ISETP.GE.AND P0, PT, R16, R11, PT ;  /* 0x0000000b1000720c */ /* 0x004fe20003f06270 */
[----:B------:R-:W-:Y:S01]  /*2760*/  IMAD.SHL.U32 R78, R11, 0x2, RZ ;  /* 0x000000020b4e7824 */ /* 0x000fe200078e00ff */
[----:B------:R-:W-:Y:S02]  /*2770*/  LOP3.LUT R83, R3, R0, R83, 0xfe, !PT ;  /* 0x0000000003537212 */ /* 0x000fe400078efe53 */
[----:B------:R-:W-:Y:S02]  /*2780*/  SEL R3, R11, RZ, P0 ;  /* 0x000000ff0b037207 */ /* 0x000fe40000000000 */
[----:B------:R-:W2:Y:S01]  /*2790*/  LDL R11, [R1+0x70] ;  /* 0x00007000010b7983 */ /* 0x000ea20000100800 */
[----:B------:R-:W1:Y:S01]  /*27a0*/  S2R R12, SR_TID.X ;  /* 0x00000000000c7919 */ /* 0x000e620000002100 */
[----:B------:R-:W-:Y:S02]  /*27b0*/  SHF.R.S32.HI R5, RZ, 0x1f, R204 ;  /* 0x0000001fff057819 */ /* 0x000fe400000114cc */
[----:B------:R-:W-:Y:S01]  /*27c0*/  LOP3.LUT R9, R8, 0xfffffffc, RZ, 0xc0, !PT ;  /* 0xfffffffc08097812 */ /* 0x000fe200078ec0ff */
[----:B------:R-:W-:Y:S01]  /*27d0*/  IMAD.IADD R3, R16, 0x1, R3 ;  /* 0x0000000110037824 */ /* 0x000fe200078e0203 */
[----:B------:R-:W-:Y:S01]  /*27e0*/  SHF.R.S32.HI R23, RZ, 0x1f, R22 ;  /* 0x0000001fff177819 */ /* 0x000fe20000011416 */
[----:B----4-:R-:W-:-:S02]  /*27f0*/  IMAD R4, R5, R50, RZ ;  /* 0x0000003205047224 */ /* 0x010fc400078e02ff */
[----:B0-----:R-:W-:Y:S02]  /*2800*/  IMAD R5, R5, R60, RZ ;  /* 0x0000003c05057224 */ /* 0x001fe400078e02ff */
[----:B------:R-:W-:Y:S02]  /*2810*/  IMAD.IADD R84, R84, 0x1, R31 ;  /* 0x0000000154547824 */ /* 0x000fe400078e021f */
[----:B------:R-:W-:Y:S01]  /*2820*/  IMAD.IADD R75, R6, 0x1, -R9 ;  /* 0x00000001064b7824 */ /* 0x000fe200078e0a09 */
[----:B------:R-:W-:Y:S01]  /*2830*/  SHF.R.S32.HI R0, RZ, 0x1f, R3 ;  /* 0x0000001fff007819 */ /* 0x000fe20000011403 */
[C---:B------:R-:W-:Y:S02]  /*2840*/  IMAD R7, R204.reuse, R51, R4 ;  /* 0x00000033cc077224 */ /* 0x040fe400078e0204 */
[----:B------:R-:W-:-:S04]  /*2850*/  IMAD.WIDE.U32 R20, R204, R50, R22 ;  /* 0x00000032cc147225 */ /* 0x000fc800078e0016 */
[----:B------:R-:W-:-:S04]  /*2860*/  IMAD.WIDE.U32 R30, R204, R50, R16 ;  /* 0x00000032cc1e7225 */ /* 0x000fc800078e0010 */
[----:B------:R-:W-:Y:S01]  /*2870*/  IMAD R9, R204, R61, R5 ;  /* 0x0000003dcc097224 */ /* 0x000fe200078e0205 */
[----:B-1----:R-:W-:-:S04]  /*2880*/  SHF.R.U32.HI R12, RZ, 0x7, R12 ;  /* 0x00000007ff0c7819 */ /* 0x002fc8000001160c */
[C---:B------:R-:W-:Y:S01]  /*2890*/  ISETP.NE.AND P6, PT, R12.reuse, 0x1, PT ;  /* 0x000000010c00780c */ /* 0x040fe20003fc5270 */
[----:B------:R-:W-:Y:S02]  /*28a0*/  VIADD R87, R12, 0x8 ;  /* 0x000000080c577836 */ /* 0x000fe40000000000 */
[----:B------:R-:W-:Y:S01]  /*28b0*/  VIADD R12, R204, 0x40 ;  /* 0x00000040cc0c7836 */ /* 0x000fe20000000000 */
[----:B-----5:R-:W-:Y:S01]  /*28c0*/  SHF.R.S32.HI R5, RZ, 0x1f, R48 ;  /* 0x0000001fff057819 */ /* 0x020fe20000011430 */
[----:B------:R-:W-:Y:S02]  /*28d0*/  IMAD.IADD R21, R21, 0x1, R7 ;  /* 0x0000000115157824 */ /* 0x000fe400078e0207 */
[----:B------:R-:W-:Y:S01]  /*28e0*/  IMAD.SHL.U32 R12, R12, 0x40, RZ ;  /* 0x000000400c0c7824 */ /* 0x000fe200078e00ff */
[----:B------:R-:W-:Y:S01]  /*28f0*/  LEA.HI R3, R0, R3, RZ, 0x3 ;  /* 0x0000000300037211 */ /* 0x000fe200078f18ff */
[----:B------:R-:W-:Y:S01]  /*2900*/  IMAD.IADD R31, R7, 0x1, R31 ;  /* 0x00000001071f7824 */ /* 0x000fe200078e021f */
[----:B------:R-:W-:Y:S01]  /*2910*/  SHF.R.S32.HI R7, RZ, 0x1f, R8 ;  /* 0x0000001fff077819 */ /* 0x000fe20000011408 */
[----:B------:R-:W-:Y:S01]  /*2920*/  IMAD R0, R5, R60, RZ ;  /* 0x0000003c05007224 */ /* 0x000fe200078e02ff */
[----:B------:R-:W-:-:S02]  /*2930*/  LOP3.LUT R12, R12, 0x1c0, RZ, 0xc0, !PT ;  /* 0x000001c00c0c7812 */ /* 0x000fc400078ec0ff */
[----:B------:R-:W-:Y:S01]  /*2940*/  LEA.HI R7, R7, R204, RZ, 0x3 ;  /* 0x000000cc07077211 */ /* 0x000fe200078f18ff */
[----:B------:R-:W-:Y:S01]  /*2950*/  IMAD R71, R48, R61, R0 ;  /* 0x0000003d30477224 */ /* 0x000fe200078e0200 */
[----:B------:R-:W-:Y:S01]  /*2960*/  LOP3.LUT R0, R12, 0x38, R3, 0xf8, !PT ;  /* 0x000000380c007812 */ /* 0x000fe200078ef803 */
[----:B------:R-:W-:Y:S01]  /*2970*/  VIADD R12, R204, 0x40 ;  /* 0x00000040cc0c7836 */ /* 0x000fe20000000000 */
[----:B------:R-:W-:Y:S01]  /*2980*/  LOP3.LUT R7, R7, 0xfffffff8, RZ, 0xc0, !PT ;  /* 0xfffffff807077812 */ /* 0x000fe200078ec0ff */
[----:B------:R-:W-:Y:S05]  /*2990*/  @!P6 WARPSYNC.ALL ;  /* 0x000000000000e948 */ /* 0x000fea0003800000 */
[----:B------:R-:W-:Y:S01]  /*29a0*/  IMAD.SHL.U32 R12, R12, 0x40, RZ ;  /* 0x000000400c0c7824 */ /* 0x000fe200078e00ff */
[----:B------:R-:W-:Y:S01]  /*29b0*/  ULDC UR4, c[0x0][0x2f4] ;  /* 0x0000bd0000047ab9 */ /* 0x000fe20000000800 */
[----:B------:R-:W-:Y:S01]  /*29c0*/  IMAD.IADD R7, R204, 0x1, -R7 ;  /* 0x00000001cc077824 */ /* 0x000fe200078e0a07 */
[----:B------:R-:W-:Y:S01]  /*29d0*/  ISETP.GE.AND P2, PT, R2, UR4, PT ;  /* 0x0000000402007c0c */ /* 0x000fe2000bf46270 */
[----:B------:R-:W-:Y:S01]  /*29e0*/  IMAD.WIDE.U32 R56, R204, R60, R22 ;  /* 0x0000003ccc387225 */ /* 0x000fe200078e0016 */
[----:B------:R-:W-:-:S03]  /*29f0*/  LOP3.LUT R12, R12, 0x1c0, RZ, 0xc0, !PT ;  /* 0x000001c00c0c7812 */ /* 0x000fc600078ec0ff */
[----:B------:R-:W-:Y:S01]  /*2a00*/  IMAD.WIDE.U32 R58, R204, R60, R16 ;  /* 0x0000003ccc3a7225 */ /* 0x000fe200078e0010 */
[----:B------:R-:W-:-:S03]  /*2a10*/  SHF.R.U32.HI R12, RZ, 0x3, R12 ;  /* 0x00000003ff0c7819 */ /* 0x000fc6000001160c */
[----:B------:R-:W-:Y:S02]  /*2a20*/  IMAD.SHL.U32 R66, R7, 0x40, RZ ;  /* 0x0000004007427824 */ /* 0x000fe400078e00ff */
[----:B------:R-:W-:Y:S02]  /*2a30*/  IMAD.IADD R57, R57, 0x1, R9 ;  /* 0x0000000139397824 */ /* 0x000fe400078e0209 */
[----:B------:R-:W-:Y:S01]  /*2a40*/  IMAD.IADD R59, R9, 0x1, R59 ;  /* 0x00000001093b7824 */ /* 0x000fe200078e023b */
[----:B------:R-:W-:Y:S01]  /*2a50*/  LOP3.LUT R66, R66, 0x1c0, RZ, 0xc0, !PT ;  /* 0x000001c042427812 */ /* 0x000fe200078ec0ff */
[----:B------:R-:W-:Y:S01]  /*2a60*/  IMAD R4, R5, R50, RZ ;  /* 0x0000003205047224 */ /* 0x000fe200078e02ff */
[----:B------:R-:W-:Y:S01]  /*2a70*/  SHF.L.U64.HI R80, R60, 0x6, R61 ;  /* 0x000000063c507819 */ /* 0x000fe2000001023d */
[----:B------:R-:W-:Y:S01]  /*2a80*/  IMAD R5, R61, 0x60, RZ ;  /* 0x000000603d057824 */ /* 0x000fe200078e02ff */
[----:B------:R-:W-:Y:S01]  /*2a90*/  LOP3.LUT R0, R0, R12, RZ, 0x3c, !PT ;  /* 0x0000000c00007212 */ /* 0x000fe200078e3cff */
[----:B------:R-:W-:Y:S01]  /*2aa0*/  IMAD.SHL.U32 R79, R60, 0x40, RZ ;  /* 0x000000403c4f7824 */ /* 0x000fe200078e00ff */
[----:B------:R-:W-:Y:S01]  /*2ab0*/  LOP3.LUT R29, R29, 0xfffffffe, RZ, 0xc0, !PT ;  /* 0xfffffffe1d1d7812 */ /* 0x000fe200078ec0ff */
[----:B------:R-:W-:Y:S01]  /*2ac0*/  IMAD.WIDE.U32 R56, R48, R60, R56 ;  /* 0x0000003c30387225 */ /* 0x000fe200078e0038 */
[----:B------:R-:W-:-:S03]  /*2ad0*/  SHF.R.U32.HI R63, RZ, 0x3, R66 ;  /* 0x00000003ff3f7819 */ /* 0x000fc60000011642 */
[----:B------:R-:W-:-:S04]  /*2ae0*/  IMAD.WIDE.U32 R58, R48, R60, R58 ;  /* 0x0000003c303a7225 */ /* 0x000fc800078e003a */
[----:B------:R-:W-:Y:S01]  /*2af0*/  IMAD R73, R48, R51, R4 ;  /* 0x0000003330497224 */ /* 0x000fe200078e0204 */
[----:B------:R-:W-:Y:S01]  /*2b00*/  LOP3.LUT R4, R66, 0x18, R16, 0xf8, !PT ;  /* 0x0000001842047812 */ /* 0x000fe200078ef810 */
[----:B------:R-:W-:Y:S01]  /*2b10*/  IMAD.WIDE.U32 R60, R60, 0x60, RZ ;  /* 0x000000603c3c7825 */ /* 0x000fe200078e00ff */
[----:B------:R-:W-:Y:S02]  /*2b20*/  @P2 LOP3.LUT R29, R29, 0x1, RZ, 0xfc, !PT ;  /* 0x000000011d1d2812 */ /* 0x000fe400078efcff */
[----:B------:R-:W-:Y:S01]  /*2b30*/  LOP3.LUT P2, RZ, R7, 0x4, RZ, 0xc0, !PT ;  /* 0x0000000407ff7812 */ /* 0x000fe2000784c0ff */
[----:B------:R-:W-:Y:S01]  /*2b40*/  IMAD.MOV.U32 R64, RZ, RZ, 0x20 ;  /* 0x00000020ff407424 */ /* 0x000fe200078e00ff */
[----:B------:R-:W-:Y:S01]  /*2b50*/  LOP3.LUT R4, R4, R63, RZ, 0x3c, !PT ;  /* 0x0000003f04047212 */ /* 0x000fe200078e3cff */
[----:B------:R-:W-:Y:S01]  /*2b60*/  IMAD.IADD R76, R61, 0x1, R5 ;  /* 0x000000013d4c7824 */ /* 0x000fe200078e0205 */
[----:B------:R-:W-:Y:S01]  /*2b70*/  PRMT R5, R83, 0x8880, RZ ;  /* 0x0000888053057816 */ /* 0x000fe200000000ff */
[----:B------:R-:W-:Y:S01]  /*2b80*/  IMAD R77, R51, 0x60, RZ ;  /* 0x00000060334d7824 */ /* 0x000fe200078e02ff */
[C---:B------:R-:W-:Y:S01]  /*2b90*/  SHF.L.U64.HI R82, R50.reuse, 0x6, R51 ;  /* 0x0000000632527819 */ /* 0x040fe20000010233 */
[----:B------:R-:W-:Y:S01]  /*2ba0*/  IMAD.SHL.U32 R81, R50, 0x40, RZ ;  /* 0x0000004032517824 */ /* 0x000fe200078e00ff */
[----:B------:R-:W-:Y:S01]  /*2bb0*/  PRMT R5, R5, 0x7710, RZ ;  /* 0x0000771005057816 */ /* 0x000fe200000000ff */
[----:B------:R-:W-:Y:S01]  /*2bc0*/  IMAD.WIDE.U32 R20, R48, R50, R20 ;  /* 0x0000003230147225 */ /* 0x000fe200078e0014 */
[----:B------:R-:W-:-:S02]  /*2bd0*/  SEL R64, R64, 0xffffffe0, !P2 ;  /* 0xffffffe040407807 */ /* 0x000fc40005000000 */
[----:B------:R-:W-:Y:S01]  /*2be0*/  LOP3.LUT R69, R3, 0xfffffff8, RZ, 0xc0, !PT ;  /* 0xfffffff803457812 */ /* 0x000fe200078ec0ff */
[----:B------:R-:W-:Y:S01]  /*2bf0*/  IMAD.WIDE.U32 R30, R48, R50, R30 ;  /* 0x00000032301e7225 */ /* 0x000fe200078e001e */
[----:B------:R0:W-:Y:S03]  /*2c00*/  STL [R1], R29 ;  /* 0x0000001d01007387 */ /* 0x0001e60000100800 */
[----:B------:R-:W-:Y:S01]  /*2c10*/  IMAD.WIDE.U32 R50, R50, 0x60, RZ ;  /* 0x0000006032327825 */ /* 0x000fe200078e00ff */
[----:B------:R-:W-:Y:S02]  /*2c20*/  SHF.R.S32.HI R70, RZ, 0x3, R3 ;  /* 0x00000003ff467819 */ /* 0x000fe40000011403 */
[----:B------:R-:W-:Y:S01]  /*2c30*/  LOP3.LUT R62, R5, 0x1, RZ, 0xc0, !PT ;  /* 0x00000001053e7812 */ /* 0x000fe200078ec0ff */
[----:B------:R-:W-:Y:S01]  /*2c40*/  IMAD.IADD R74, R21, 0x1, R73 ;  /* 0x00000001154a7824 */ /* 0x000fe200078e0249 */
[----:B------:R-:W-:Y:S01]  /*2c50*/  LOP3.LUT R9, R5, 0x8, RZ, 0xc0, !PT ;  /* 0x0000000805097812 */ /* 0x000fe200078ec0ff */
[----:B------:R-:W-:Y:S01]  /*2c60*/  IMAD.IADD R72, R57, 0x1, R71 ;  /* 0x0000000139487824 */ /* 0x000fe200078e0247 */
[----:B0-----:R-:W-:Y:S01]  /*2c70*/  LOP3.LUT R29, R5, 0x2, RZ, 0xc0, !PT ;  /* 0x00000002051d7812 */ /* 0x001fe200078ec0ff */
[----:B------:R-:W-:Y:S01]  /*2c80*/  IMAD.IADD R77, R51, 0x1, R77 ;  /* 0x00000001334d7824 */ /* 0x000fe200078e024d */
[----:B------:R-:W-:Y:S01]  /*2c90*/  LOP3.LUT R8, R5, 0x10, RZ, 0xc0, !PT ;  /* 0x0000001005087812 */ /* 0x000fe200078ec0ff */
[----:B------:R-:W-:Y:S01]  /*2ca0*/  IMAD R75, R75, 0x40, R204 ;  /* 0x000000404b4b7824 */ /* 0x000fe200078e02cc */
[----:B------:R-:W-:Y:S01]  /*2cb0*/  LOP3.LUT R6, R5, 0x20, RZ, 0xc0, !PT ;  /* 0x0000002005067812 */ /* 0x000fe200078ec0ff */
[----:B------:R-:W-:Y:S01]  /*2cc0*/  IMAD.IADD R73, R73, 0x1, R31 ;  /* 0x0000000149497824 */ /* 0x000fe200078e021f */
[----:B------:R-:W-:Y:S01]  /*2cd0*/  @!P6 BAR.SYNC.DEFER_BLOCKING 0x9, 0x100 ;  /* 0x024400000000eb1d */ /* 0x000fe20000010000 */
[----:B------:R-:W-:Y:S01]  /*2ce0*/  IMAD.IADD R71, R71, 0x1, R59 ;  /* 0x0000000147477824 */ /* 0x000fe200078e023b */
[----:B------:R-:W-:-:S02]  /*2cf0*/  ISETP.GE.AND P1, PT, R16, UR4, PT ;  /* 0x0000000410007c0c */ /* 0x000fc4000bf26270 */
[----:B------:R-:W-:Y:S01]  /*2d00*/  SHF.R.S32.HI R67, RZ, 0x1f, R69 ;  /* 0x0000001fff437819 */ /* 0x000fe20000011445 */
[----:B---3--:R-:W-:Y:S01]  /*2d10*/  IMAD.IADD R65, R10, 0x1, R0 ;  /* 0x000000010a417824 */ /* 0x008fe200078e0200 */
[----:B------:R-:W-:-:S04]  /*2d20*/  LOP3.LUT R0, R66, 0x38, R3, 0xf8, !PT ;  /* 0x0000003842007812 */ /* 0x000fc800078ef803 */
[----:B------:R-:W-:Y:S02]  /*2d30*/  LOP3.LUT R0, R0, R63, RZ, 0x3c, !PT ;  /* 0x0000003f00007212 */ /* 0x000fe400078e3cff */
[C---:B------:R-:W-:Y:S02]  /*2d40*/  LOP3.LUT R10, R5.reuse, 0x4, RZ, 0xc0, !PT ;  /* 0x00000004050a7812 */ /* 0x040fe400078ec0ff */
[----:B------:R-:W-:Y:S02]  /*2d50*/  LOP3.LUT R5, R5, 0x40, RZ, 0xc0, !PT ;  /* 0x0000004005057812 */ /* 0x000fe400078ec0ff */
[----:B------:R-:W-:Y:S01]  /*2d60*/  SHF.R.S32.HI R68, RZ, 0x1f, R85 ;  /* 0x0000001fff447819 */ /* 0x000fe20000011455 */
[C---:B--2---:R-:W-:Y:S02]  /*2d70*/  IMAD R7, R11.reuse, 0x200, R4 ;  /* 0x000002000b077824 */ /* 0x044fe400078e0204 */
[----:B------:R-:W-:Y:S02]  /*2d80*/  IMAD R4, R11, 0x200, R0 ;  /* 0x000002000b047824 */ /* 0x000fe400078e0200 */
[----:B------:R-:W-:-:S07]  /*2d90*/  IMAD.IADD R3, R64, 0x1, R7 ;  /* 0x0000000140037824 */ /* 0x000fce00078e0207 */
.L_x_10517:
[----:B0---4-:R-:W2:Y:S01]  /*2da0*/  LDL.LU R34, [R1] ;  /* 0x0000000001227983 */ /* 0x011ea20000300800 */
        /* <DEDUP_REMOVED lines=11> */
[----:B---3--:R-:W3:Y:S08]  /*2e60*/  @!P2 LDC.64 R12, c[0x0][0x418] ;  /* 0x00010600ff0cab82 */ /* 0x008ef00000000a00 */
[----:B------:R-:W4:Y:S08]  /*2e70*/  @P3 LDC R0, c[0x0][0x434] ;  /* 0x00010d00ff003b82 */ /* 0x000f300000000800 */
[----:B------:R-:W1:Y:S01]  /*2e80*/  @P3 LDC R11, c[0x0][0x438] ;  /* 0x00010e00ff0b3b82 */ /* 0x000e620000000800 */
[----:B----4-:R-:W-:-:S05]  /*2e90*/  @P3 IMAD.HI.U32 R0, R35, R0, RZ ;  /* 0x0000000023003227 */ /* 0x010fca00078e00ff */
[----:B-1----:R-:W-:Y:S01]  /*2ea0*/  @P3 SHF.R.U32.HI R32, RZ, R11, R0 ;  /* 0x0000000bff203219 */ /* 0x002fe20000011600 */
[----:B0-----:R-:W-:-:S03]  /*2eb0*/  @!P2 IMAD R0, R68, R14, RZ ;  /* 0x0000000e4400a224 */ /* 0x001fc600078e02ff */
[----:B------:R-:W-:Y:S01]  /*2ec0*/  @!P2 SHF.R.S32.HI R33, RZ, 0x1f, R32 ;  /* 0x0000001fff21a819 */ /* 0x000fe20000011420 */
[C---:B------:R-:W-:Y:S02]  /*2ed0*/  @!P2 IMAD R11, R85.reuse, R15, R0 ;  /* 0x0000000f550ba224 */ /* 0x040fe400078e0200 */
[----:B------:R-:W-:-:S04]  /*2ee0*/  @!P2 IMAD.WIDE.U32 R14, R85, R14, R32 ;  /* 0x0000000e550ea225 */ /* 0x000fc800078e0020 */
[----:B------:R-:W-:Y:S01]  /*2ef0*/  @!P2 IMAD.IADD R0, R15, 0x1, R11 ;  /* 0x000000010f00a824 */ /* 0x000fe200078e020b */
[----:B---3--:R-:W-:-:S04]  /*2f00*/  @!P2 LEA R12, P3, R14, R12, 0x2 ;  /* 0x0000000c0e0ca211 */ /* 0x008fc800078610ff */
[----:B------:R-:W-:Y:S02]  /*2f10*/  @!P2 LEA.HI.X R13, R14, R13, R0, 0x2, P3 ;  /* 0x0000000d0e0da211 */ /* 0x000fe400018f1400 */
[----:B------:R-:W-:-:S03]  /*2f20*/  ISETP.GT.AND P3, PT, R27, R28, PT ;  /* 0x0000001c1b00720c */ /* 0x000fc60003f64270 */
[----:B-----5:R0:W5:Y:S01]  /*2f30*/  @!P2 LDG.E R88, desc[UR60][R12.64] ;  /* 0x0000003c0c58a981 */ /* 0x020162000c1e1900 */
        /* <DEDUP_REMOVED lines=35> */
[----:B------:R-:W-:Y:S01]  /*3170*/  LEA R96, P2, R12, UR4, 0x1 ;  /* 0x000000040c607c11 */ /* 0x000fe2000f8408ff */
[----:B------:R-:W-:Y:S01]  /*3180*/  ULDC.U8 UR4, c[0x0][0x410] ;  /* 0x0001040000047ab9 */ /* 0x000fe20000000000 */
[----:B------:R-:W-:Y:S02]  /*3190*/  IMAD.WIDE.U32 R14, R60, R27, RZ ;  /* 0x0000001b3c0e7225 */ /* 0x000fe400078e00ff */
[----:B------:R-:W-:Y:S02]  /*31a0*/  LEA.HI.X R97, R12, UR5, R97, 0x1, P2 ;  /* 0x000000050c617c11 */ /* 0x000fe400090f0c61 */
[----:B------:R-:W-:Y:S01]  /*31b0*/  ISETP.NE.AND P2, PT, RZ, UR4, PT ;  /* 0x00000004ff007c0c */ /* 0x000fe2000bf45270 */
[----:B------:R-:W-:-:S02]  /*31c0*/  IMAD R11, R11, R60, R13 ;  /* 0x0000003c0b0b7224 */ /* 0x000fc400078e020d */
        /* <DEDUP_REMOVED lines=35> */
.L_x_10468:
[----:B------:R-:W-:Y:S05]  /*3400*/  BSYNC B1 ;  /* 0x0000000000017941 */ /* 0x000fea0003800000 */
.L_x_10467:
        /* <DEDUP_REMOVED lines=26> */
.L_x_10470:
[----:B------:R-:W-:Y:S05]  /*35b0*/  BSYNC B1 ;  /* 0x0000000000017941 */ /* 0x000fea0003800000 */
.L_x_10469:
[----:B------:R-:W-:Y:S01]  /*35c0*/  IMAD.MOV.U32 R0, RZ, RZ, R44 ;  /* 0x000000ffff007224 */ /* 0x000fe200078e002c */
[----:B------:R-:W-:Y:S01]  /*35d0*/  PRMT R108, R11, 0x7610, R108 ;  /* 0x000076100b6c7816 */ /* 0x000fe2000000006c */
        /* <DEDUP_REMOVED lines=30> */
.L_x_10471:
[----:B------:R-:W-:Y:S01]  /*37c0*/  IMAD R0, R18, 0x8, R19 ;  /* 0x0000000812007824 */ /* 0x000fe200078e0213 */
[----:B------:R-:W-:Y:S01]  /*37d0*/  SHF.L.U32 R95, R208, 0x1f, RZ ;  /* 0x0000001fd05f7819 */ /* 0x000fe200000006ff */
[----:B------:R-:W-:Y:S03]  /*37e0*/  BSSY B1, `(.L_x_10472) ;  /* 0x0000003000017945 */ /* 0x000fe60003800000 */
[----:B------:R-:W0:Y:S02]  /*37f0*/  SYNCS.PHASECHK.TRANS64.TRYWAIT P5, [R0+URZ+0x32490], R95 ;  /* 0x0324905f000075a7 */ /* 0x000e2400080a017f */
[----:B0-----:R-:W-:Y:S05]  /*3800*/  @!P5 BRA `(.L_x_10473) ;  /* 0x000001880074d947 */ /* 0x001fea0003800000 */
.L_x_10736:
[----:B------:R-:W-:Y:S05]  /*3810*/  BSYNC B1 ;  /* 0x0000000000017941 */ /* 0x000fea0003800000 */
.L_x_10472:
[----:B------:R-:W-:-:S03]  /*3820*/  UMOV UR4, 0xffffffff ;  /* 0xffffffff00047882 */ /* 0x000fc60000000000 */
[----:B------:R-:W-:Y:S05]  /*3830*/  BRA.DIV UR4, `(.L_x_10474) ;  /* 0x0000018a047c7947 */ /* 0x000fea000b800000 */
[----:B------:R1:W2:Y:S04]  /*3840*/  SHFL.IDX PT, R54, R97, RZ, 0x1c1f ;  /* 0x001c1fff61367589 */ /* 0x0002a800000e0000 */
[----:B------:R1:W3:Y:S02]  /*3850*/  SHFL.IDX PT, R11, R96, RZ, 0x1c1f ;  /* 0x001c1fff600b7589 */ /* 0x0002e400000e0000 */
.L_x_10740:
        /* <DEDUP_REMOVED lines=10> */
[--C-:B------:R-:W-:Y:S02]  /*3900*/  SHF.R.U64 R44, R44, 0x10, R45.reuse ;  /* 0x000000102c2c7819 */ /* 0x100fe4000000122d */
[----:B------:R-:W-:Y:S02]  /*3910*/  SHF.R.U32.HI R55, RZ, 0x10, R45 ;  /* 0x00000010ff377819 */ /* 0x000fe4000001162d */
[--C-:B------:R-:W-:Y:S02]  /*3920*/  SHF.R.U64 R45, R46, 0x10, R47.reuse ;  /* 0x000000102e2d7819 */ /* 0x100fe4000000122f */
[----:B------:R-:W-:Y:S02]  /*3930*/  SHF.R.U32.HI R99, RZ, 0x10, R47 ;  /* 0x00000010ff637819 */ /* 0x000fe4000001162f */
[C---:B------:R-:W-:Y:S01]  /*3940*/  PRMT R47, R100.reuse, 0x5410, R45 ;  /* 0x00005410642f7816 */ /* 0x040fe2000000002d */
[----:B0-----:R-:W-:Y:S01]  /*3950*/  IMAD.U32 R45, R13, 0x10000, RZ ;  /* 0x000100000d2d7824 */ /* 0x001fe200078e00ff */
[----:B------:R-:W-:-:S02]  /*3960*/  PRMT R44, R100, 0x5432, R44 ;  /* 0x00005432642c7816 */ /* 0x000fc4000000002c */
[----:B------:R-:W-:Y:S02]  /*3970*/  LOP3.LUT R102, R13, 0xffff0000, RZ, 0xc0, !PT ;  /* 0xffff00000d667812 */ /* 0x000fe400078ec0ff */
[C---:B------:R-:W-:Y:S01]  /*3980*/  LOP3.LUT R100, R47.reuse, 0xffff0000, RZ, 0xc0, !PT ;  /* 0xffff00002f647812 */ /* 0x040fe200078ec0ff */
[----:B------:R-:W-:Y:S01]  /*3990*/  IMAD.U32 R47, R47, 0x10000, RZ ;  /* 0x000100002f2f7824 */ /* 0x000fe200078e00ff */
[C---:B------:R-:W-:Y:S01]  /*39a0*/  LOP3.LUT R46, R44.reuse, 0xffff0000, RZ, 0xc0, !PT ;  /* 0xffff00002c2e7812 */ /* 0x040fe200078ec0ff */
[----:B------:R-:W-:Y:S02]  /*39b0*/  IMAD.U32 R44, R44, 0x10000, RZ ;  /* 0x000100002c2c7824 */ /* 0x000fe400078e00ff */
[C---:B------:R-:W-:Y:S02]  /*39c0*/  FMUL.FTZ R101, R102.reuse, R100 ;  /* 0x0000006466657220 */ /* 0x040fe40000410000 */
[-C--:B------:R-:W-:Y:S01]  /*39d0*/  FMUL.FTZ R13, R102, R46.reuse ;  /* 0x0000002e660d7220 */ /* 0x080fe20000410000 */
[C---:B------:R-:W-:Y:S01]  /*39e0*/  LOP3.LUT R102, R14.reuse, 0xffff0000, RZ, 0xc0, !PT ;  /* 0xffff00000e667812 */ /* 0x040fe200078ec0ff */
[----:B------:R-:W-:Y:S01]  /*39f0*/  FFMA.FTZ R46, R45, R46, -R101 ;  /* 0x0000002e2d2e7223 */ /* 0x000fe20000010865 */
[----:B------:R-:W-:-:S02]  /*3a00*/  IMAD.U32 R14, R14, 0x10000, RZ ;  /* 0x000100000e0e7824 */ /* 0x000fc400078e00ff */
[----:B------:R-:W-:Y:S01]  /*3a10*/  FFMA.FTZ R45, R45, R100, R13 ;  /* 0x000000642d2d7223 */ /* 0x000fe2000001000d */
[----:B------:R-:W-:Y:S02]  /*3a20*/  PRMT R13, R109, 0x5410, R55 ;  /* 0x000054106d0d7816 */ /* 0x000fe40000000037 */
[----:B------:R-:W-:Y:S02]  /*3a30*/  PRMT R55, R111, 0x5410, R99 ;  /* 0x000054106f377816 */ /* 0x000fe40000000063 */
[----:B------:R-:W-:Y:S01]  /*3a40*/  F2FP.BF16.F32.PACK_AB R45, R45, R46 ;  /* 0x0000002e2d2d723e */ /* 0x000fe200000010ff */
[C---:B------:R-:W-:Y:S01]  /*3a50*/  IMAD.U32 R100, R13.reuse, 0x10000, RZ ;  /* 0x000100000d647824 */ /* 0x040fe200078e00ff */
[----:B------:R-:W-:Y:S01]  /*3a60*/  LOP3.LUT R13, R13, 0xffff0000, RZ, 0xc0, !PT ;  /* 0xffff00000d0d7812 */ /* 0x000fe200078ec0ff */
[C---:B------:R-:W-:Y:S01]  /*3a70*/  IMAD.U32 R99, R55.reuse, 0x10000, RZ ;  /* 0x0001000037637824 */ /* 0x040fe200078e00ff */
[----:B------:R-:W-:-:S03]  /*3a80*/  LOP3.LUT R55, R55, 0xffff0000, RZ, 0xc0, !PT ;  /* 0xffff000037377812 */ /* 0x000fc600078ec0ff */
        /* <DEDUP_REMOVED lines=23> */
.L_x_10480:
[----:B------:R-:W-:Y:S05]  /*3c00*/  BSYNC B3 ;  /* 0x0000000000037941 */ /* 0x000fea0003800000 */
.L_x_10479:
[----:B0-----:R4:W-:Y:S02]  /*3c10*/  ST.E.128 desc[UR60][R52.64], R12 ;  /* 0x0000000c34007985 */ /* 0x0019e4000c101d3c */
.L_x_10478:
[----:B------:R-:W-:Y:S05]  /*3c20*/  BSYNC B2 ;  /* 0x0000000000027941 */ /* 0x000fea0003800000 */
.L_x_10477:
        /* <DEDUP_REMOVED lines=11> */
[----:B------:R-:W-:Y:S02]  /*3ce0*/  SHF.R.U32.HI R46, RZ, 0x10, R41 ;  /* 0x00000010ff2e7819 */ /* 0x000fe40000011629 */
[----:B------:R-:W-:Y:S01]  /*3cf0*/  PRMT R41, R107, 0x5432, R40 ;  /* 0x000054326b297816 */ /* 0x000fe20000000028 */
[C---:B0-----:R-:W-:Y:S01]  /*3d00*/  IMAD.U32 R40, R13.reuse, 0x10000, RZ ;  /* 0x000100000d287824 */ /* 0x041fe200078e00ff */
[----:B------:R-:W-:Y:S02]  /*3d10*/  PRMT R11, R108, 0x5410, R11 ;  /* 0x000054106c0b7816 */ /* 0x000fe4000000000b */
[----:B------:R-:W-:-:S02]  /*3d20*/  LOP3.LUT R53, R13, 0xffff0000, RZ, 0xc0, !PT ;  /* 0xffff00000d357812 */ /* 0x000fc400078ec0ff */
[----:B------:R-:W-:Y:S01]  /*3d30*/  LOP3.LUT R47, R41, 0xffff0000, RZ, 0xc0, !PT ;  /* 0xffff0000292f7812 */ /* 0x000fe200078ec0ff */
[C---:B------:R-:W-:Y:S01]  /*3d40*/  IMAD.U32 R54, R11.reuse, 0x10000, RZ ;  /* 0x000100000b367824 */ /* 0x040fe200078e00ff */
[----:B------:R-:W-:Y:S01]  /*3d50*/  LOP3.LUT R42, R11, 0xffff0000, RZ, 0xc0, !PT ;  /* 0xffff00000b2a7812 */ /* 0x000fe200078ec0ff */
[----:B------:R-:W-:Y:S01]  /*3d60*/  IMAD.U32 R11, R12, 0x10000, RZ ;  /* 0x000100000c0b7824 */ /* 0x000fe200078e00ff */
[----:B------:R-:W-:Y:S01]  /*3d70*/  SHF.R.U32.HI R43, RZ, 0x10, R43 ;  /* 0x00000010ff2b7819 */ /* 0x000fe2000001162b */
[CC--:B------:R-:W-:Y:S02]  /*3d80*/  FMUL.FTZ R52, R53.reuse, R47.reuse ;  /* 0x0000002f35347220 */ /* 0x0c0fe40000410000 */
[-C--:B------:R-:W-:Y:S01]  /*3d90*/  FMUL.FTZ R13, R53, R42.reuse ;  /* 0x0000002a350d7220 */ /* 0x080fe20000410000 */
[----:B------:R-:W-:Y:S01]  /*3da0*/  PRMT R43, R110, 0x5410, R43 ;  /* 0x000054106e2b7816 */ /* 0x000fe2000000002b */
[----:B------:R-:W-:Y:S01]  /*3db0*/  FFMA.FTZ R42, R40, R42, -R52 ;  /* 0x0000002a282a7223 */ /* 0x000fe20000010834 */
[----:B------:R-:W-:Y:S01]  /*3dc0*/  LOP3.LUT R53, R14, 0xffff0000, RZ, 0xc0, !PT ;  /* 0xffff00000e357812 */ /* 0x000fe200078ec0ff */
[----:B------:R-:W-:Y:S01]  /*3dd0*/  FFMA.FTZ R40, R40, R47, R13 ;  /* 0x0000002f28287223 */ /* 0x000fe2000001000d */
[----:B------:R-:W-:Y:S01]  /*3de0*/  PRMT R13, R106, 0x5432, R46 ;  /* 0x000054326a0d7816 */ /* 0x000fe2000000002e */
[C---:B------:R-:W-:Y:S01]  /*3df0*/  IMAD.U32 R46, R43.reuse, 0x10000, RZ ;  /* 0x000100002b2e7824 */ /* 0x040fe200078e00ff */
[----:B------:R-:W-:Y:S01]  /*3e00*/  LOP3.LUT R43, R43, 0xffff0000, RZ, 0xc0, !PT ;  /* 0xffff00002b2b7812 */ /* 0x000fe200078ec0ff */
[----:B------:R-:W-:Y:S01]  /*3e10*/  IMAD.U32 R14, R14, 0x10000, RZ ;  /* 0x000100000e0e7824 */ /* 0x000fe200078e00ff */
[----:B------:R-:W-:Y:S01]  /*3e20*/  F2FP.BF16.F32.PACK_AB R40, R40, R42 ;  /* 0x0000002a2828723e */ /* 0x000fe200000010ff */
[----:B------:R-:W-:-:S02]  /*3e30*/  IMAD.U32 R47, R13, 0x10000, RZ ;  /* 0x000100000d2f7824 */ /* 0x000fc400078e00ff */
[-C--:B------:R-:W-:Y:S01]  /*3e40*/  FMUL.FTZ R52, R53, R46.reuse ;  /* 0x0000002e35347220 */ /* 0x080fe20000410000 */
[----:B------:R-:W-:Y:S01]  /*3e50*/  LOP3.LUT R13, R13, 0xffff0000, RZ, 0xc0, !PT ;  /* 0xffff00000d0d7812 */ /* 0x000fe200078ec0ff */
[-C--:B------:R-:W-:Y:S02]  /*3e60*/  FMUL.FTZ R53, R53, R47.reuse ;  /* 0x0000002f35357220 */ /* 0x080fe40000410000 */
[C---:B------:R-:W-:Y:S02]  /*3e70*/  FFMA.FTZ R52, R14.reuse, R47, -R52 ;  /* 0x0000002f0e347223 */ /* 0x040fe40000010834 */
[----:B------:R-:W-:Y:S01]  /*3e80*/  FFMA.FTZ R53, R14, R46, R53 ;  /* 0x0000002e0e357223 */ /* 0x000fe20000010035 */
[C---:B------:R-:W-:Y:S01]  /*3e90*/  LOP3.LUT R14, R15.reuse, 0xffff0000, RZ, 0xc0, !PT ;  /* 0xffff00000f0e7812 */ /* 0x040fe200078ec0ff */
[----:B------:R-:W-:-:S04]  /*3ea0*/  IMAD.U32 R15, R15, 0x10000, RZ ;  /* 0x000100000f0f7824 */ /* 0x000fc800078e00ff */
[C---:B------:R-:W-:Y:S01]  /*3eb0*/  FMUL.FTZ R46, R14.reuse, R43 ;  /* 0x0000002b0e2e7220 */ /* 0x040fe20000410000 */
[----:B------:R-:W-:-:S03]  /*3ec0*/  FMUL.FTZ R14, R14, R13 ;  /* 0x0000000d0e0e7220 */ /* 0x000fc60000410000 */
[C---:B------:R-:W-:Y:S01]  /*3ed0*/  FFMA.FTZ R46, R15.reuse, R13, -R46 ;  /* 0x0000000d0f2e7223 */ /* 0x040fe2000001082e */
[----:B------:R-:W-:Y:S01]  /*3ee0*/  FFMA.FTZ R15, R15, R43, R14 ;  /* 0x0000002b0f0f7223 */ /* 0x000fe2000001000e */
[----:B------:R-:W-:Y:S01]  /*3ef0*/  LOP3.LUT R13, R12, 0xffff0000, RZ, 0xc0, !PT ;  /* 0xffff00000c0d7812 */ /* 0x000fe200078ec0ff */
[----:B------:R-:W-:-:S03]  /*3f00*/  IMAD.U32 R14, R41, 0x10000, RZ ;  /* 0x00010000290e7824 */ /* 0x000fc600078e00ff */
[----:B------:R-:W-:Y:S01]  /*3f10*/  F2FP.BF16.F32.PACK_AB R15, R15, R46 ;  /* 0x0000002e0f0f723e */ /* 0x000fe200000010ff */
[C---:B------:R-:W-:Y:S01]  /*3f20*/  FMUL.FTZ R12, R13.reuse, R14 ;  /* 0x0000000e0d0c7220 */ /* 0x040fe20000410000 */
[----:B------:R-:W-:-:S03]  /*3f30*/  FMUL.FTZ R13, R13, R54 ;  /* 0x000000360d0d7220 */ /* 0x000fc60000410000 */
[C---:B------:R-:W-:Y:S01]  /*3f40*/  FFMA.FTZ R12, R11.reuse, R54, -R12 ;  /* 0x000000360b0c7223 */ /* 0x040fe2000001080c */
[----:B------:R-:W-:Y:S01]  /*3f50*/  FFMA.FTZ R13, R11, R14, R13 ;  /* 0x0000000e0b0d7223 */ /* 0x000fe2000001000d */
[----:B------:R-:W-:-:S04]  /*3f60*/  F2FP.BF16.F32.PACK_AB R14, R53, R52 ;  /* 0x00000034350e723e */ /* 0x000fc800000010ff */
[----:B------:R-:W-:Y:S01]  /*3f70*/  F2FP.BF16.F32.PACK_AB R12, R13, R12 ;  /* 0x0000000c0d0c723e */ /* 0x000fe200000010ff */
[----:B------:R-:W-:-:S07]  /*3f80*/  IMAD.MOV.U32 R13, RZ, RZ, R40 ;  /* 0x000000ffff0d7224 */ /* 0x000fce00078e0028 */
.L_x_10482:
[----:B------:R-:W-:Y:S05]  /*3f90*/  BSYNC B2 ;  /* 0x0000000000027941 */ /* 0x000fea0003800000 */
.L_x_10481:
[----:B0-----:R4:W-:Y:S02]  /*3fa0*/  ST.E.128 desc[UR60][R44.64], R12 ;  /* 0x0000000c2c007985 */ /* 0x0019e4000c101d3c */
.L_x_10476:
[----:B------:R-:W-:Y:S05]  /*3fb0*/  BSYNC B1 ;  /* 0x0000000000017941 */ /* 0x000fea0003800000 */
.L_x_10475:
[----:B------:R-:W-:-:S03]  /*3fc0*/  UMOV UR4, 0xffffffff ;  /* 0xffffffff00047882 */ /* 0x000fc60000000000 */
[----:B------:R-:W-:Y:S05]  /*3fd0*/  BRA.DIV UR4, `(.L_x_10483) ;  /* 0x0000018204e07947 */ /* 0x000fea000b800000 */
[----:B-1----:R-:W1:Y:S04]  /*3fe0*/  SHFL.IDX PT, R97, R97, 0x1, 0x1c1f ;  /* 0x003c1f0061617f89 */ /* 0x002e6800000e0000 */
[----:B------:R-:W0:Y:S02]  /*3ff0*/  SHFL.IDX PT, R96, R96, 0x1, 0x1c1f ;  /* 0x003c1f0060607f89 */ /* 0x000e2400000e0000 */
.L_x_10744:
        /* <DEDUP_REMOVED lines=11> */
[----:B------:R-:W-:Y:S01]  /*40b0*/  SHF.R.U64 R42, R36, 0x10, R37 ;  /* 0x00000010242a7819 */ /* 0x000fe20000001225 */
[----:B------:R-:W-:Y:S01]  /*40c0*/  IMAD.U32 R36, R14, 0x10000, RZ ;  /* 0x000100000e247824 */ /* 0x000fe200078e00ff */
[----:B------:R-:W-:Y:S01]  /*40d0*/  SHF.R.U32.HI R44, RZ, 0x10, R39 ;  /* 0x00000010ff2c7819 */ /* 0x000fe20000011627 */
[----:B------:R-:W-:Y:S01]  /*40e0*/  IMAD.U32 R45, R12, 0x10000, RZ ;  /* 0x000100000c2d7824 */ /* 0x000fe200078e00ff */
[----:B------:R-:W-:Y:S02]  /*40f0*/  SHF.R.U32.HI R37, RZ, 0x10, R37 ;  /* 0x00000010ff257819 */ /* 0x000fe40000011625 */
[----:B------:R-:W-:Y:S02]  /*4100*/  PRMT R39, R104, 0x5432, R38 ;  /* 0x0000543268277816 */ /* 0x000fe40000000026 */
[----:B------:R-:W-:-:S02]  /*4110*/  PRMT R38, R105, 0x5432, R44 ;  /* 0x0000543269267816 */ /* 0x000fc4000000002c */
[----:B---3--:R-:W-:Y:S02]  /*4120*/  LOP3.LUT R11, R14, 0xffff0000, RZ, 0xc0, !PT ;  /* 0xffff00000e0b7812 */ /* 0x008fe400078ec0ff */
[----:B------:R-:W-:Y:S01]  /*4130*/  PRMT R42, R103, 0x5432, R42 ;  /* 0x00005432672a7816 */ /* 0x000fe2000000002a */
[----:B------:R-:W-:Y:S01]  /*4140*/  IMAD.U32 R46, R38, 0x10000, RZ ;  /* 0x00010000262e7824 */ /* 0x000fe200078e00ff */
[----:B------:R-:W-:Y:S02]  /*4150*/  PRMT R37, R105, 0x5410, R37 ;  /* 0x0000541069257816 */ /* 0x000fe40000000025 */
[----:B------:R-:W-:Y:S01]  /*4160*/  LOP3.LUT R14, R15, 0xffff0000, RZ, 0xc0, !PT ;  /* 0xffff00000f0e7812 */ /* 0x000fe200078ec0ff */
[C---:B------:R-:W-:Y:S01]  /*4170*/  IMAD.U32 R15, R13.reuse, 0x10000, RZ ;  /* 0x000100000d0f7824 */ /* 0x040fe200078e00ff */
[----:B------:R-:W-:Y:S01]  /*4180*/  LOP3.LUT R53, R13, 0xffff0000, RZ, 0xc0, !PT ;  /* 0xffff00000d357812 */ /* 0x000fe200078ec0ff */
[----:B------:R-:W-:Y:S01]  /*4190*/  IMAD.U32 R47, R37, 0x10000, RZ ;  /* 0x00010000252f7824 */ /* 0x000fe200078e00ff */
[----:B------:R-:W-:Y:S01]  /*41a0*/  LOP3.LUT R13, R39, 0xffff0000, RZ, 0xc0, !PT ;  /* 0xffff0000270d7812 */ /* 0x000fe200078ec0ff */
[C---:B------:R-:W-:Y:S01]  /*41b0*/  FMUL.FTZ R54, R11.reuse, R46 ;  /* 0x0000002e0b367220 */ /* 0x040fe20000410000 */
[----:B------:R-:W-:Y:S01]  /*41c0*/  LOP3.LUT R44, R42, 0xffff0000, RZ, 0xc0, !PT ;  /* 0xffff00002a2c7812 */ /* 0x000fe200078ec0ff */
[----:B------:R-:W-:Y:S01]  /*41d0*/  FMUL.FTZ R11, R11, R47 ;  /* 0x0000002f0b0b7220 */ /* 0x000fe20000410000 */
[----:B------:R-:W-:Y:S01]  /*41e0*/  LOP3.LUT R38, R38, 0xffff0000, RZ, 0xc0, !PT ;  /* 0xffff000026267812 */ /* 0x000fe200078ec0ff */
[----:B------:R-:W-:Y:S01]  /*41f0*/  FMUL.FTZ R52, R53, R13 ;  /* 0x0000000d35347220 */ /* 0x000fe20000410000 */
[----:B------:R-:W-:Y:S01]  /*4200*/  LOP3.LUT R37, R37, 0xffff0000, RZ, 0xc0, !PT ;  /* 0xffff000025257812 */ /* 0x000fe200078ec0ff */
[----:B------:R-:W-:Y:S01]  /*4210*/  FMUL.FTZ R53, R53, R44 ;  /* 0x0000002c35357220 */ /* 0x000fe20000410000 */
[----:B------:R-:W-:Y:S01]  /*4220*/  LOP3.LUT R12, R12, 0xffff0000, RZ, 0xc0, !PT ;  /* 0xffff00000c0c7812 */ /* 0x000fe200078ec0ff */
[----:B------:R-:W-:-:S02]  /*4230*/  IMAD.U32 R39, R39, 0x10000, RZ ;  /* 0x0001000027277824 */ /* 0x000fc400078e00ff */
[----:B------:R-:W-:Y:S01]  /*4240*/  FFMA.FTZ R54, R36, R47, -R54 ;  /* 0x0000002f24367223 */ /* 0x000fe20000010836 */
[----:B------:R-:W-:Y:S02]  /*4250*/  IMAD.U32 R42, R42, 0x10000, RZ ;  /* 0x000100002a2a7824 */ /* 0x000fe400078e00ff */
[C---:B------:R-:W-:Y:S01]  /*4260*/  FFMA.FTZ R53, R15.reuse, R13, R53 ;  /* 0x0000000d0f357223 */ /* 0x040fe20000010035 */
[----:B------:R-:W-:Y:S01]  /*4270*/  FFMA.FTZ R11, R36, R46, R11 ;  /* 0x0000002e240b7223 */ /* 0x000fe2000001000b */
[C---:B------:R-:W-:Y:S01]  /*4280*/  FMUL.FTZ R36, R14.reuse, R38 ;  /* 0x000000260e247220 */ /* 0x040fe20000410000 */
[----:B------:R-:W-:Y:S01]  /*4290*/  FMUL.FTZ R13, R14, R37 ;  /* 0x000000250e0d7220 */ /* 0x000fe20000410000 */
[C---:B------:R-:W-:Y:S01]  /*42a0*/  FMUL.FTZ R14, R12.reuse, R39 ;  /* 0x000000270c0e7220 */ /* 0x040fe20000410000 */
[----:B------:R-:W-:Y:S01]  /*42b0*/  FFMA.FTZ R52, R15, R44, -R52 ;  /* 0x0000002c0f347223 */ /* 0x000fe20000010834 */
        /* <DEDUP_REMOVED lines=11> */
.L_x_10488:
[----:B------:R-:W-:Y:S05]  /*4370*/  BSYNC B2 ;  /* 0x0000000000027941 */ /* 0x000fea0003800000 */
.L_x_10487:
[----:B--2---:R0:W-:Y:S02]  /*4380*/  ST.E.128 desc[UR60][R40.64], R12 ;  /* 0x0000000c28007985 */ /* 0x0041e4000c101d3c */
.L_x_10486:
[----:B------:R-:W-:Y:S05]  /*4390*/  BSYNC B1 ;  /* 0x0000000000017941 */ /* 0x000fea0003800000 */
.L_x_10485:
[----:B---3--:R-:W3:Y:S02]  /*43a0*/  LDL R11, [R1] ;  /* 0x00000000010b7983 */ /* 0x008ee40000100800 */
[----:B---3--:R-:W-:-:S13]  /*43b0*/  LOP3.LUT P2, RZ, R11, 0x1, RZ, 0xc0, !PT ;  /* 0x000000010bff7812 */ /* 0x008fda000784c0ff */
[----:B------:R-:W-:Y:S05]  /*43c0*/  @P2 BRA `(.L_x_10484) ;  /* 0x0000001c00202947 */ /* 0x000fea0003800000 */
[----:B0---4-:R0:W3:Y:S01]  /*43d0*/  LDS.128 R12, [R91+0x2000] ;  /* 0x002000005b0c7984 */ /* 0x0110e20000000c00 */
[C---:B------:R-:W-:Y:S01]  /*43e0*/  LEA R36, P2, R2.reuse, R96, 0x1 ;  /* 0x0000006002247211 */ /* 0x040fe200078408ff */
[----:B------:R-:W-:Y:S03]  /*43f0*/  BSSY B1, `(.L_x_10489) ;  /* 0x0000030000017945 */ /* 0x000fe60003800000 */
[----:B-1----:R-:W-:Y:S02]  /*4400*/  LEA.HI.X R37, R2, R97, R207, 0x1, P2 ;  /* 0x0000006102257211 */ /* 0x002fe400010f0ccf */
[----:B------:R-:W-:-:S13]  /*4410*/  ISETP.GE.AND P2, PT, R209, R90, PT ;  /* 0x0000005ad100720c */ /* 0x000fda0003f46270 */
[----:B0-----:R-:W-:Y:S05]  /*4420*/  @P2 BRA `(.L_x_10490) ;  /* 0x0000000000b02947 */ /* 0x001fea0003800000 */
[--C-:B------:R-:W-:Y:S01]  /*4430*/  SHF.R.U64 R38, R32, 0x10, R33.reuse ;  /* 0x0000001020267819 */ /* 0x100fe20000001221 */
[----:B---3--:R-:W-:Y:S01]  /*4440*/  IMAD.U32 R32, R14, 0x10000, RZ ;  /* 0x000100000e207824 */ /* 0x008fe200078e00ff */
[----:B------:R-:W-:Y:S02]  /*4450*/  SHF.R.U32.HI R39, RZ, 0x10, R33 ;  /* 0x00000010ff277819 */ /* 0x000fe40000011621 */
[--C-:B------:R-:W-:Y:S02]  /*4460*/  SHF.R.U64 R33, R34, 0x10, R35.reuse ;  /* 0x0000001022217819 */ /* 0x100fe40000001223 */
[----:B------:R-:W-:Y:S01]  /*4470*/  SHF.R.U32.HI R34, RZ, 0x10, R35 ;  /* 0x00000010ff227819 */ /* 0x000fe20000011623 */
[----:B------:R-:W-:Y:S01]  /*4480*/  IMAD.U32 R35, R13, 0x10000, RZ ;  /* 0x000100000d237824 */ /* 0x000fe200078e00ff */
[----:B------:R-:W-:Y:S02]  /*4490*/  PRMT R106, R106, 0x5410, R33 ;  /* 0x000054106a6a7816 */ /* 0x000fe40000000021 */
[----:B------:R-:W-:-:S02]  /*44a0*/  PRMT R103, R103, 0x5410, R38 ;  /* 0x0000541067677816 */ /* 0x000fc40000000026 */
[----:B------:R-:W-:Y:S02]  /*44b0*/  PRMT R107, R107, 0x5410, R34 ;  /* 0x000054106b6b7816 */ /* 0x000fe40000000022 */
[----:B------:R-:W-:Y:S01]  /*44c0*/  LOP3.LUT R34, R13, 0xffff0000, RZ, 0xc0, !PT ;  /* 0xffff00000d227812 */ /* 0x000fe200078ec0ff */
[----:B------:R-:W-:Y:S01]  /*44d0*/  IMAD.U32 R13, R12, 0x10000, RZ ;  /* 0x000100000c0d7824 */ /* 0x000fe200078e00ff */
[C---:B------:R-:W-:Y:S01]  /*44e0*/  LOP3.LUT R40, R106.reuse, 0xffff0000, RZ, 0xc0, !PT ;  /* 0xffff00006a287812 */ /* 0x040fe200078ec0ff */
[----:B------:R-:W-:Y:S01]  /*44f0*/  IMAD.U32 R33, R107, 0x10000, RZ ;  /* 0x000100006b217824 */ /* 0x000fe200078e00ff */
[----:B------:R-:W-:Y:S01]  /*4500*/  LOP3.LUT R38, R103, 0xffff0000, RZ, 0xc0, !PT ;  /* 0xffff000067267812 */ /* 0x000fe200078ec0ff */
[----:B------:R-:W-:Y:S01]  /*4510*/  IMAD.U32 R106, R106, 0x10000, RZ ;  /* 0x000100006a6a7824 */ /* 0x000fe200078e00ff */
[----:B------:R-:W-:Y:S01]  /*4520*/  PRMT R104, R104, 0x5410, R39 ;  /* 0x0000541068687816 */ /* 0x000fe20000000027 */
[----:B------:R-:W-:Y:S01]  /*4530*/  FMUL.FTZ R42, R34, R40 ;  /* 0x00000028222a7220 */ /* 0x000fe20000410000 */
[----:B------:R-:W-:Y:S01]  /*4540*/  LOP3.LUT R14, R14, 0xffff0000, RZ, 0xc0, !PT ;  /* 0xffff00000e0e7812 */ /* 0x000fe200078ec0ff */
[----:B------:R-:W-:Y:S01]  /*4550*/  FMUL.FTZ R41, R34, R38 ;  /* 0x0000002622297220 */ /* 0x000fe20000410000 */
[----:B------:R-:W-:Y:S01]  /*4560*/  LOP3.LUT R34, R12, 0xffff0000, RZ, 0xc0, !PT ;  /* 0xffff00000c227812 */ /* 0x000fe200078ec0ff */
[----:B------:R-:W-:-:S02]  /*4570*/  IMAD.U32 R39, R104, 0x10000, RZ ;  /* 0x0001000068277824 */ /* 0x000fc400078e00ff */
[C---:B------:R-:W-:Y:S01]  /*4580*/  FFMA.FTZ R12, R35.reuse, R38, -R42 ;  /* 0x00000026230c7223 */ /* 0x040fe2000001082a */
[----:B------:R-:W-:Y:S01]  /*4590*/  FFMA.FTZ R35, R35, R40, R41 ;  /* 0x0000002823237223 */ /* 0x000fe20000010029 */
[----:B------:R-:W-:Y:S01]  /*45a0*/  LOP3.LUT R11, R15, 0xffff0000, RZ, 0xc0, !PT ;  /* 0xffff00000f0b7812 */ /* 0x000fe200078ec0ff */
[C---:B------:R-:W-:Y:S01]  /*45b0*/  FMUL.FTZ R41, R14.reuse, R39 ;  /* 0x000000270e297220 */ /* 0x040fe20000410000 */
[----:B------:R-:W-:Y:S01]  /*45c0*/  LOP3.LUT R38, R107, 0xffff0000, RZ, 0xc0, !PT ;  /* 0xffff00006b267812 */ /* 0x000fe200078ec0ff */
[-C--:B------:R-:W-:Y:S01]  /*45d0*/  FMUL.FTZ R43, R14, R33.reuse ;  /* 0x000000210e2b7220 */ /* 0x080fe20000410000 */
[----:B------:R-:W-:Y:S01]  /*45e0*/  LOP3.LUT R104, R104, 0xffff0000, RZ, 0xc0, !PT ;  /* 0xffff000068687812 */ /* 0x000fe200078ec0ff */
[----:B------:R-:W-:Y:S02]  /*45f0*/  IMAD.U32 R103, R103, 0x10000, RZ ;  /* 0x0001000067677824 */ /* 0x000fe400078e00ff */
[C---:B------:R-:W-:Y:S01]  /*4600*/  FFMA.FTZ R41, R32.reuse, R33, R41 ;  /* 0x0000002120297223 */ /* 0x040fe20000010029 */
[----:B------:R-:W-:Y:S01]  /*4610*/  FFMA.FTZ R14, R32, R39, -R43 ;  /* 0x00000027200e7223 */ /* 0x000fe2000001082b */
[C---:B------:R-:W-:Y:S01]  /*4620*/  FMUL.FTZ R40, R11.reuse, R38 ;  /* 0x000000260b287220 */ /* 0x040fe20000410000 */
[----:B------:R-:W-:Y:S01]  /*4630*/  FMUL.FTZ R33, R11, R104 ;  /* 0x000000680b217220 */ /* 0x000fe20000410000 */
[----:B------:R-:W-:-:S02]  /*4640*/  IMAD.U32 R15, R15, 0x10000, RZ ;  /* 0x000100000f0f7824 */ /* 0x000fc400078e00ff */
[C---:B------:R-:W-:Y:S01]  /*4650*/  FMUL.FTZ R32, R34.reuse, R106 ;  /* 0x0000006a22207220 */ /* 0x040fe20000410000 */
[-C--:B------:R-:W-:Y:S01]  /*4660*/  FMUL.FTZ R11, R34, R103.reuse ;  /* 0x00000067220b7220 */ /* 0x080fe20000410000 */
[----:B------:R-:W-:Y:S01]  /*4670*/  F2FP.BF16.F32.PACK_AB R14, R41, R14 ;  /* 0x0000000e290e723e */ /* 0x000fe200000010ff */
[C---:B------:R-:W-:Y:S01]  /*4680*/  FFMA.FTZ R40, R15.reuse, R104, -R40 ;  /* 0x000000680f287223 */ /* 0x040fe20000010828 */
[----:B------:R-:W-:Y:S01]  /*4690*/  FFMA.FTZ R33, R15, R38, R33 ;  /* 0x000000260f217223 */ /* 0x000fe20000010021 */
[C---:B------:R-:W-:Y:S01]  /*46a0*/  FFMA.FTZ R32, R13.reuse, R103, -R32 ;  /* 0x000000670d207223 */ /* 0x040fe20000010820 */
[----:B------:R-:W-:Y:S01]  /*46b0*/  FFMA.FTZ R11, R13, R106, R11 ;  /* 0x0000006a0d0b7223 */ /* 0x000fe2000001000b */
[----:B------:R-:W-:Y:S02]  /*46c0*/  F2FP.BF16.F32.PACK_AB R13, R35, R12 ;  /* 0x0000000c230d723e */ /* 0x000fe400000010ff */
[----:B------:R-:W-:Y:S02]  /*46d0*/  F2FP.BF16.F32.PACK_AB R15, R33, R40 ;  /* 0x00000028210f723e */ /* 0x000fe400000010ff */
[----:B------:R-:W-:-:S07]  /*46e0*/  F2FP.BF16.F32.PACK_AB R12, R11, R32 ;  /* 0x000000200b0c723e */ /* 0x000fce00000010ff */
.L_x_10490:
[----:B------:R-:W-:Y:S05]  /*46f0*/  BSYNC B1 ;  /* 0x0000000000017941 */ /* 0x000fea0003800000 */
.L_x_10489:
[----:B---3--:R0:W-:Y:S01]  /*4700*/  ST.E.128 desc[UR60][R36.64], R12 ;  /* 0x0000000c24007985 */ /* 0x0081e2000c101d3c */
[----:B------:R-:W-:Y:S05]  /*4710*/  BRA `(.L_x_10484) ;  /* 0x00000018004c7947 */ /* 0x000fea0003800000 */
.L_x_10466:
[----:B------:R-:W-:Y:S01]  /*4720*/  VIADD R11, R204, 0x40 ;  /* 0x00000040cc0b7836 */ /* 0x000fe20000000000 */
[----:B------:R-:W-:Y:S02]  /*4730*/  CS2R R38, SRZ ;  /* 0x0000000000267805 */ /* 0x000fe4000001ff00 */
[----:B------:R-:W-:Y:S02]  /*4740*/  CS2R R36, SRZ ;  /* 0x0000000000247805 */ /* 0x000fe4000001ff00 */
[----:B------:R-:W-:-:S04]  /*4750*/  ISETP.GE.AND P2, PT, R11, R94, PT ;  /* 0x0000005e0b00720c */ /* 0x000fc80003f46270 */
[----:B------:R-:W-:-:S13]  /*4760*/  ISETP.GE.OR P2, PT, R16, R90, P2 ;  /* 0x0000005a1000720c */ /* 0x000fda0001746670 */
[----:B------:R-:W-:-:S04]  /*4770*/  @!P2 IADD3 R33, P3, P4, R30, R12, R81 ;  /* 0x0000000c1e21a210 */ /* 0x000fc80007c7e051 */
[----:B------:R-:W-:Y:S02]  /*4780*/  @!P2 IADD3.X R32, R73, R95, R82, P3, P4 ;  /* 0x0000005f4920a210 */ /* 0x000fe40001fe8452 */
[----:B------:R-:W-:-:S04]  /*4790*/  @!P2 IADD3 R11, P3, P4, R58, R14, R79 ;  /* 0x0000000e3a0ba210 */ /* 0x000fc80007c7e04f */
[----:B------:R-:W-:Y:S02]  /*47a0*/  @!P2 IADD3.X R42, R71, R0, R80, P3, P4 ;  /* 0x00000000472aa210 */ /* 0x000fe40001fe8450 */
[----:B------:R-:W-:-:S04]  /*47b0*/  ISETP.GE.AND P3, PT, R204, R94, PT ;  /* 0x0000005ecc00720c */ /* 0x000fc80003f66270 */
[----:B------:R-:W-:-:S13]  /*47c0*/  ISETP.GE.OR P3, PT, R16, R90, P3 ;  /* 0x0000005a1000720c */ /* 0x000fda0001f66670 */
[----:B------:R-:W-:Y:S01]  /*47d0*/  @!P3 IADD3 R15, P4, R30, R12, RZ ;  /* 0x0000000c1e0fb210 */ /* 0x000fe20007f9e0ff */
[----:B------:R-:W0:Y:S04]  /*47e0*/  @!P3 LDC.64 R40, c[0x0][0x400] ;  /* 0x00010000ff28bb82 */ /* 0x000e280000000a00 */
[----:B------:R-:W-:-:S04]  /*47f0*/  @!P3 IMAD.X R34, R95, 0x1, R73, P4 ;  /* 0x000000015f22b824 */ /* 0x000fc800020e0649 */
[----:B------:R-:W1:Y:S02]  /*4800*/  @!P3 LDC.64 R12, c[0x0][0x3e8] ;  /* 0x0000fa00ff0cbb82 */ /* 0x000e640000000a00 */
[----:B-1----:R-:W-:-:S04]  /*4810*/  @!P3 LEA R12, P4, R15, R12, 0x1 ;  /* 0x0000000c0f0cb211 */ /* 0x002fc800078808ff */
[----:B------:R-:W-:Y:S02]  /*4820*/  @!P3 LEA.HI.X R13, R15, R13, R34, 0x1, P4 ;  /* 0x0000000d0f0db211 */ /* 0x000fe400020f0c22 */
[----:B------:R-:W-:Y:S02]  /*4830*/  CS2R R34, SRZ ;  /* 0x0000000000227805 */ /* 0x000fe4000001ff00 */
[----:B------:R-:W-:-:S05]  /*4840*/  @!P3 IADD3 R14, P4, R58, R14, RZ ;  /* 0x0000000e3a0eb210 */ /* 0x000fca0007f9e0ff */
[----:B------:R-:W-:Y:S01]  /*4850*/  @!P3 IMAD.X R0, R0, 0x1, R71, P4 ;  /* 0x000000010000b824 */ /* 0x000fe200020e0647 */
[----:B0-----:R-:W-:-:S04]  /*4860*/  @!P3 LEA R40, P4, R14, R40, 0x1 ;  /* 0x000000280e28b211 */ /* 0x001fc800078808ff */
[----:B------:R-:W-:Y:S02]  /*4870*/  @!P3 LEA.HI.X R41, R14, R41, R0, 0x1, P4 ;  /* 0x000000290e29b211 */ /* 0x000fe400020f0c00 */
[----:B------:R-:W0:Y:S03]  /*4880*/  @!P2 LDC.64 R14, c[0x0][0x3e8] ;  /* 0x0000fa00ff0eab82 */ /* 0x000e260000000a00 */
[----:B------:R-:W2:Y:S01]  /*4890*/  @!P3 LDG.E.128 R36, desc[UR60][R40.64] ;  /* 0x0000003c2824b981 */ /* 0x000ea2000c1e1d00 */
[----:B0-----:R-:W-:-:S04]  /*48a0*/  @!P2 LEA R14, P4, R33, R14, 0x1 ;  /* 0x0000000e210ea211 */ /* 0x001fc800078808ff */
[----:B------:R-:W-:Y:S02]  /*48b0*/  @!P2 LEA.HI.X R15, R33, R15, R32, 0x1, P4 ;  /* 0x0000000f210fa211 */ /* 0x000fe400020f0c20 */
[----:B------:R-:W-:-:S06]  /*48c0*/  CS2R R32, SRZ ;  /* 0x0000000000207805 */ /* 0x000fcc000001ff00 */
[----:B------:R0:W3:Y:S02]  /*48d0*/  @!P3 LDG.E.128 R32, desc[UR60][R12.64] ;  /* 0x0000003c0c20b981 */ /* 0x0000e4000c1e1d00 */
[----:B0-----:R-:W0:Y:S01]  /*48e0*/  @!P2 LDC.64 R12, c[0x0][0x400] ;  /* 0x00010000ff0cab82 */ /* 0x001e220000000a00 */
[----:B------:R-:W-:Y:S02]  /*48f0*/  CS2R R40, SRZ ;  /* 0x0000000000287805 */ /* 0x000fe4000001ff00 */
[----:B------:R-:W-:Y:S02]  /*4900*/  CS2R R46, SRZ ;  /* 0x00000000002e7805 */ /* 0x000fe4000001ff00 */
[----:B------:R-:W-:Y:S02]  /*4910*/  CS2R R44, SRZ ;  /* 0x00000000002c7805 */ /* 0x000fe4000001ff00 */
[----:B0-----:R-:W-:-:S04]  /*4920*/  @!P2 LEA R12, P3, R11, R12, 0x1 ;  /* 0x0000000c0b0ca211 */ /* 0x001fc800078608ff */
[----:B------:R-:W-:Y:S02]  /*4930*/  @!P2 LEA.HI.X R13, R11, R13, R42, 0x1, P3 ;  /* 0x0000000d0b0da211 */ /* 0x000fe400018f0c2a */
[----:B------:R-:W-:-:S03]  /*4940*/  CS2R R42, SRZ ;  /* 0x00000000002a7805 */ /* 0x000fc6000001ff00 */
[----:B------:R2:W4:Y:S04]  /*4950*/  @!P2 LDG.E.128 R44, desc[UR60][R12.64] ;  /* 0x0000003c0c2ca981 */ /* 0x000528000c1e1d00 */
[----:B------:R-:W5:Y:S01]  /*4960*/  @!P2 LDG.E.128 R40, desc[UR60][R14.64] ;  /* 0x0000003c0e28a981 */ /* 0x000f62000c1e1d00 */
[----:B------:R-:W-:Y:S02]  /*4970*/  ISETP.NE.AND P3, PT, R210, 0x3, PT ;  /* 0x00000003d200780c */ /* 0x000fe40003f65270 */
[----:B------:R-:W-:Y:S01]  /*4980*/  ISETP.GE.AND P2, PT, R16, R90, PT ;  /* 0x0000005a1000720c */ /* 0x000fe20003f46270 */
[----:B--2---:R-:W-:Y:S02]  /*4990*/  IMAD.MOV.U32 R12, RZ, RZ, R39 ;  /* 0x000000ffff0c7224 */ /* 0x004fe400078e0027 */
[----:B------:R-:W-:-:S05]  /*49a0*/  IMAD.MOV.U32 R13, RZ, RZ, R36 ;  /* 0x000000ffff0d7224 */ /* 0x000fca00078e0024 */
[----:B------:R-:W-:Y:S01]  /*49b0*/  PRMT R114, R114, 0x5410, R13 ;  /* 0x0000541072727816 */ /* 0x000fe2000000000d */
[----:B---3--:R-:W-:Y:S02]  /*49c0*/  IMAD.MOV.U32 R0, RZ, RZ, R34 ;  /* 0x000000ffff007224 */ /* 0x008fe400078e0022 */
[----:B------:R-:W-:Y:S02]  /*49d0*/  IMAD.MOV.U32 R11, RZ, RZ, R35 ;  /* 0x000000ffff0b7224 */ /* 0x000fe400078e0023 */
        /* <DEDUP_REMOVED lines=16> */
[----:B----4-:R-:W-:Y:S02]  /*4ae0*/  IMAD.MOV.U32 R13, RZ, RZ, R46 ;  /* 0x000000ffff0d7224 */ /* 0x010fe400078e002e */
[----:B------:R-:W-:Y:S01]  /*4af0*/  IMAD.MOV.U32 R12, RZ, RZ, R47 ;  /* 0x000000ffff0c7224 */ /* 0x000fe200078e002f */
[----:B------:R-:W-:Y:S01]  /*4b00*/  PRMT R108, R0, 0x5410, R11 ;  /* 0x00005410006c7816 */ /* 0x000fe2000000000b */
[----:B------:R-:W-:-:S02]  /*4b10*/  IMAD.MOV.U32 R11, RZ, RZ, R44 ;  /* 0x000000ffff0b7224 */ /* 0x000fc400078e002c */
[----:B------:R-:W-:Y:S01]  /*4b20*/  IMAD.MOV.U32 R0, RZ, RZ, R45 ;  /* 0x000000ffff007224 */ /* 0x000fe200078e002d */
[----:B------:R-:W-:Y:S02]  /*4b30*/  PRMT R109, R12, 0x5410, R13 ;  /* 0x000054100c6d7816 */ /* 0x000fe4000000000d */
[----:B------:R-:W-:Y:S02]  /*4b40*/  PRMT R110, R110, 0x5410, R11 ;  /* 0x000054106e6e7816 */ /* 0x000fe4000000000b */
[----:B------:R-:W-:Y:S01]  /*4b50*/  PRMT R111, R111, 0x5410, R0 ;  /* 0x000054106f6f7816 */ /* 0x000fe20000000000 */
[----:B------:R-:W-:Y:S06]  /*4b60*/  @!P3 BRA `(.L_x_10491) ;  /* 0x000000000004b947 */ /* 0x000fec0003800000 */
[----:B------:R-:W-:Y:S01]  /*4b70*/  BPT.TRAP 0x1 ;  /* 0x000000040000795c */ /* 0x000fe20000300000 */
.L_x_10491:
[----:B------:R-:W-:Y:S01]  /*4b80*/  IMAD R0, R18, 0x8, R19 ;  /* 0x0000000812007824 */ /* 0x000fe200078e0213 */
[----:B------:R-:W-:Y:S01]  /*4b90*/  SHF.L.U32 R95, R208, 0x1f, RZ ;  /* 0x0000001fd05f7819 */ /* 0x000fe200000006ff */
[----:B------:R-:W0:Y:S01]  /*4ba0*/  LDC R98, c[0x0][0x2f4] ;  /* 0x0000bd00ff627b82 */ /* 0x000e220000000800 */
[----:B------:R-:W-:Y:S02]  /*4bb0*/  BSSY B1, `(.L_x_10492) ;  /* 0x0000003000017945 */ /* 0x000fe40003800000 */
[----:B------:R-:W1:Y:S02]  /*4bc0*/  SYNCS.PHASECHK.TRANS64.TRYWAIT P4, [R0+URZ+0x32490], R95 ;  /* 0x0324905f000075a7 */ /* 0x000e64000808017f */
[----:B-1----:R-:W-:Y:S05]  /*4bd0*/  @!P4 BRA `(.L_x_10493) ;  /* 0x00000178002cc947 */ /* 0x002fea0003800000 */
.L_x_10745:
[----:B------:R-:W-:Y:S05]  /*4be0*/  BSYNC B1 ;  /* 0x0000000000017941 */ /* 0x000fea0003800000 */
.L_x_10492:
[----:B------:R-:W-:Y:S01]  /*4bf0*/  UMOV UR4, 0xffffffff ;  /* 0xffffffff00047882 */ /* 0x000fe20000000000 */
[----:B0-----:R-:W-:Y:S02]  /*4c00*/  IMAD.IADD R100, R98, 0x1, -R78 ;  /* 0x0000000162647824 */ /* 0x001fe400078e0a4e */
[----:B------:R-:W-:Y:S05]  /*4c10*/  BRA.DIV UR4, `(.L_x_10494) ;  /* 0x0000017a04307947 */ /* 0x000fea000b800000 */
[----:B------:R0:W2:Y:S04]  /*4c20*/  SHFL.IDX PT, R99, R97, RZ, 0x1c1f ;  /* 0x001c1fff61637589 */ /* 0x0000a800000e0000 */
[----:B------:R0:W3:Y:S02]  /*4c30*/  SHFL.IDX PT, R11, R96, RZ, 0x1c1f ;  /* 0x001c1fff600b7589 */ /* 0x0000e400000e0000 */
.L_x_10749:
        /* <DEDUP_REMOVED lines=10> */
[----:B------:R-:W-:-:S05]  /*4ce0*/  LEA.HI.SX32 R13, R13, R70, 0x1c ;  /* 0x000000460d0d7211 */ /* 0x000fca00078fe2ff */
[----:B------:R-:W-:-:S05]  /*4cf0*/  IMAD.SHL.U32 R101, R13, 0x8, RZ ;  /* 0x000000080d657824 */ /* 0x000fca00078e00ff */
[----:B------:R-:W-:-:S04]  /*4d00*/  LOP3.LUT R12, R66, 0x38, R101, 0xf8, !PT ;  /* 0x00000038420c7812 */ /* 0x000fc800078ef865 */
[----:B------:R-:W-:-:S05]  /*4d10*/  LOP3.LUT R12, R12, R63, RZ, 0x3c, !PT ;  /* 0x0000003f0c0c7212 */ /* 0x000fca00078e3cff */
[----:B----4-:R-:W-:Y:S02]  /*4d20*/  IMAD R13, R14, 0x200, R12 ;  /* 0x000002000e0d7824 */ /* 0x010fe400078e020c */
[C---:B------:R-:W-:Y:S02]  /*4d30*/  IMAD R12, R18.reuse, 0x1800, R4 ;  /* 0x00001800120c7824 */ /* 0x040fe400078e0204 */
[----:B------:R-:W-:Y:S02]  /*4d40*/  IMAD R52, R18, 0x1800, R13 ;  /* 0x0000180012347824 */ /* 0x000fe400078e020d */
[--C-:B------:R-:W-:Y:S02]  /*4d50*/  IMAD R12, R12, 0x2, R19.reuse ;  /* 0x000000020c0c7824 */ /* 0x100fe400078e0213 */
[----:B------:R-:W-:-:S04]  /*4d60*/  IMAD R52, R52, 0x2, R19 ;  /* 0x0000000234347824 */ /* 0x000fc800078e0213 */
[----:B------:R-:W2:Y:S04]  /*4d70*/  LDS.128 R12, [R12+0x1c400] ;  /* 0x01c400000c0c7984 */ /* 0x000ea80000000c00 */
[----:B------:R-:W3:Y:S01]  /*4d80*/  LDS.128 R52, [R52+0x1c400] ;  /* 0x01c4000034347984 */ /* 0x000ee20000000c00 */
[----:B------:R-:W-:Y:S05]  /*4d90*/  @P2 BRA `(.L_x_10498) ;  /* 0x0000000400742947 */ /* 0x000fea0003800000 */
[----:B------:R-:W-:Y:S02]  /*4da0*/  SHF.R.U64 R103, R32, 0x10, R33 ;  /* 0x0000001020677819 */ /* 0x000fe40000001221 */
[--C-:B------:R-:W-:Y:S02]  /*4db0*/  SHF.R.U64 R32, R34, 0x10, R35.reuse ;  /* 0x0000001022207819 */ /* 0x100fe40000001223 */
[----:B------:R-:W-:Y:S02]  /*4dc0*/  SHF.R.U32.HI R104, RZ, 0x10, R35 ;  /* 0x00000010ff687819 */ /* 0x000fe40000011623 */
[----:B------:R-:W-:Y:S02]  /*4dd0*/  SHF.R.U32.HI R35, RZ, 0x10, R37 ;  /* 0x00000010ff237819 */ /* 0x000fe40000011625 */
[----:B------:R-:W-:Y:S02]  /*4de0*/  SHF.R.U32.HI R102, RZ, 0x10, R33 ;  /* 0x00000010ff667819 */ /* 0x000fe40000011621 */
[----:B------:R-:W-:-:S02]  /*4df0*/  SHF.R.U64 R34, R36, 0x10, R37 ;  /* 0x0000001024227819 */ /* 0x000fc40000001225 */
[C---:B------:R-:W-:Y:S02]  /*4e00*/  PRMT R37, R105.reuse, 0x5410, R35 ;  /* 0x0000541069257816 */ /* 0x040fe40000000023 */
[----:B------:R-:W-:Y:S01]  /*4e10*/  PRMT R36, R105, 0x5432, R102 ;  /* 0x0000543269247816 */ /* 0x000fe20000000066 */
[----:B---3--:R-:W-:Y:S01]  /*4e20*/  IMAD.U32 R105, R53, 0x10000, RZ ;  /* 0x0001000035697824 */ /* 0x008fe200078e00ff */
[--C-:B------:R-:W-:Y:S01]  /*4e30*/  SHF.R.U64 R33, R38, 0x10, R39.reuse ;  /* 0x0000001026217819 */ /* 0x100fe20000001227 */
[C---:B------:R-:W-:Y:S01]  /*4e40*/  IMAD.U32 R35, R37.reuse, 0x10000, RZ ;  /* 0x0001000025237824 */ /* 0x040fe200078e00ff */
[----:B------:R-:W-:Y:S01]  /*4e50*/  LOP3.LUT R37, R37, 0xffff0000, RZ, 0xc0, !PT ;  /* 0xffff000025257812 */ /* 0x000fe200078ec0ff */
[C---:B------:R-:W-:Y:S01]  /*4e60*/  IMAD.U32 R102, R36.reuse, 0x10000, RZ ;  /* 0x0001000024667824 */ /* 0x040fe200078e00ff */
[----:B------:R-:W-:Y:S01]  /*4e70*/  LOP3.LUT R36, R36, 0xffff0000, RZ, 0xc0, !PT ;  /* 0xffff000024247812 */ /* 0x000fe200078ec0ff */
[----:B--2---:R-:W-:Y:S02]  /*4e80*/  IMAD.U32 R38, R13, 0x10000, RZ ;  /* 0x000100000d267824 */ /* 0x004fe400078e00ff */
[C---:B------:R-:W-:Y:S01]  /*4e90*/  FMUL.FTZ R106, R105.reuse, R35 ;  /* 0x00000023696a7220 */ /* 0x040fe20000410000 */
[----:B------:R-:W-:Y:S01]  /*4ea0*/  FMUL.FTZ R105, R105, R102 ;  /* 0x0000006669697220 */ /* 0x000fe20000410000 */
[----:B------:R-:W-:-:S02]  /*4eb0*/  SHF.R.U32.HI R39, RZ, 0x10, R39 ;  /* 0x00000010ff277819 */ /* 0x000fc40000011627 */
[C---:B------:R-:W-:Y:S01]  /*4ec0*/  FFMA.FTZ R102, R38.reuse, R102, -R106 ;  /* 0x0000006626667223 */ /* 0x040fe2000001086a */
[----:B------:R-:W-:Y:S01]  /*4ed0*/  FFMA.FTZ R38, R38, R35, R105 ;  /* 0x0000002326267223 */ /* 0x000fe20000010069 */
[----:B------:R-:W-:Y:S02]  /*4ee0*/  LOP3.LUT R105, R53, 0xffff0000, RZ, 0xc0, !PT ;  /* 0xffff000035697812 */ /* 0x000fe400078ec0ff */
[----:B------:R-:W-:Y:S02]  /*4ef0*/  LOP3.LUT R35, R13, 0xffff0000, RZ, 0xc0, !PT ;  /* 0xffff00000d237812 */ /* 0x000fe400078ec0ff */
[----:B------:R-:W-:Y:S01]  /*4f00*/  PRMT R104, R113, 0x5432, R104 ;  /* 0x0000543271687816 */ /* 0x000fe20000000068 */
[CC--:B------:R-:W-:Y:S01]  /*4f10*/  FMUL.FTZ R53, R105.reuse, R37.reuse ;  /* 0x0000002569357220 */ /* 0x0c0fe20000410000 */
[-C--:B------:R-:W-:Y:S01]  /*4f20*/  FMUL.FTZ R13, R105, R36.reuse ;  /* 0x00000024690d7220 */ /* 0x080fe20000410000 */
[C---:B------:R-:W-:Y:S01]  /*4f30*/  IMAD.U32 R105, R55.reuse, 0x10000, RZ ;  /* 0x0001000037697824 */ /* 0x040fe200078e00ff */
[----:B------:R-:W-:Y:S01]  /*4f40*/  LOP3.LUT R55, R55, 0xffff0000, RZ, 0xc0, !PT ;  /* 0xffff000037377812 */ /* 0x000fe200078ec0ff */
[----:B------:R-:W-:Y:S01]  /*4f50*/  FFMA.FTZ R36, R35, R36, -R53 ;  /* 0x0000002423247223 */ /* 0x000fe20000010835 */
[----:B------:R-:W-:Y:S01]  /*4f60*/  PRMT R53, R111, 0x5410, R103 ;  /* 0x000054106f357816 */ /* 0x000fe20000000067 */
[----:B------:R-:W-:Y:S01]  /*4f70*/  FFMA.FTZ R35, R35, R37, R13 ;  /* 0x0000002523237223 */ /* 0x000fe2000001000d */
[----:B------:R-:W-:Y:S01]  /*4f80*/  PRMT R103, R112, 0x5410, R39 ;  /* 0x0000541070677816 */ /* 0x000fe20000000027 */
[C---:B------:R-:W-:Y:S01]  /*4f90*/  IMAD.U32 R39, R104.reuse, 0x10000, RZ ;  /* 0x0001000068277824 */ /* 0x040fe200078e00ff */
[----:B------:R-:W-:Y:S01]  /*4fa0*/  LOP3.LUT R104, R104, 0xffff0000, RZ, 0xc0, !PT ;  /* 0xffff000068687812 */ /* 0x000fe200078ec0ff */
[----:B------:R-:W-:Y:S01]  /*4fb0*/  IMAD.U32 R37, R15, 0x10000, RZ ;  /* 0x000100000f257824 */ /* 0x000fe200078e00ff */
[----:B------:R-:W-:Y:S01]  /*4fc0*/  PRMT R34, R114, 0x5432, R34 ;  /* 0x0000543272227816 */ /* 0x000fe20000000022 */
[C---:B------:R-:W-:Y:S01]  /*4fd0*/  IMAD.U32 R13, R103.reuse, 0x10000, RZ ;  /* 0x00010000670d7824 */ /* 0x040fe200078e00ff */
[----:B------:R-:W-:-:S02]  /*4fe0*/  LOP3.LUT R103, R103, 0xffff0000, RZ, 0xc0, !PT ;  /* 0xffff000067677812 */ /* 0x000fc400078ec0ff */
[----:B------:R-:W-:Y:S01]  /*4ff0*/  PRMT R33, R110, 0x5410, R33 ;  /* 0x000054106e217816 */ /* 0x000fe20000000021 */
[C---:B------:R-:W-:Y:S01]  /*5000*/  FMUL.FTZ R106, R105.reuse, R13 ;  /* 0x0000000d696a7220 */ /* 0x040fe20000410000 */
[-C--:B------:R-:W-:Y:S01]  /*5010*/  FMUL.FTZ R105, R105, R39.reuse ;  /* 0x0000002769697220 */ /* 0x080fe20000410000 */
[----:B------:R-:W-:Y:S02]  /*5020*/  PRMT R32, R112, 0x5432, R32 ;  /* 0x0000543270207816 */ /* 0x000fe40000000020 */
        /* <DEDUP_REMOVED lines=14> */
[----:B------:R-:W-:Y:S01]  /*5110*/  F2FP.BF16.F32.PACK_AB R36, R36, R102 ;  /* 0x000000662424723e */ /* 0x000fe200000010ff */
        /* <DEDUP_REMOVED lines=24> */
[----:B------:R-:W-:Y:S01]  /*52a0*/  F2FP.BF16.F32.PACK_AB R37, R13, R37 ;  /* 0x000000250d25723e */ /* 0x000fe200000010ff */
[----:B------:R-:W-:Y:S02]  /*52b0*/  IMAD.MOV.U32 R13, RZ, RZ, R36 ;  /* 0x000000ffff0d7224 */ /* 0x000fe400078e0024 */
[C---:B------:R-:W-:Y:S01]  /*52c0*/  FFMA.FTZ R52, R14.reuse, R32, -R52 ;  /* 0x000000200e347223 */ /* 0x040fe20000010834 */
[----:B------:R-:W-:Y:S01]  /*52d0*/  FFMA.FTZ R54, R14, R33, R54 ;  /* 0x000000210e367223 */ /* 0x000fe20000010036 */
[----:B------:R-:W-:Y:S01]  /*52e0*/  F2FP.BF16.F32.PACK_AB R34, R34, R104 ;  /* 0x000000682222723e */ /* 0x000fe200000010ff */
[----:B------:R-:W-:Y:S01]  /*52f0*/  IMAD.MOV.U32 R53, RZ, RZ, R35 ;  /* 0x000000ffff357224 */ /* 0x000fe200078e0023 */
[----:B------:R-:W-:Y:S01]  /*5300*/  F2FP.BF16.F32.PACK_AB R15, R15, R39 ;  /* 0x000000270f0f723e */ /* 0x000fe200000010ff */
[----:B------:R-:W-:Y:S01]  /*5310*/  IMAD.MOV.U32 R55, RZ, RZ, R37 ;  /* 0x000000ffff377224 */ /* 0x000fe200078e0025 */
[----:B------:R-:W-:Y:S01]  /*5320*/  F2FP.BF16.F32.PACK_AB R103, R52, R103 ;  /* 0x000000673467723e */ /* 0x000fe200000010ff */
[----:B------:R-:W-:Y:S01]  /*5330*/  IMAD.MOV.U32 R52, RZ, RZ, R34 ;  /* 0x000000ffff347224 */ /* 0x000fe200078e0022 */
[----:B------:R-:W-:-:S02]  /*5340*/  F2FP.BF16.F32.PACK_AB R12, R12, R106 ;  /* 0x0000006a0c0c723e */ /* 0x000fc400000010ff */
[----:B------:R-:W-:Y:S01]  /*5350*/  F2FP.BF16.F32.PACK_AB R54, R54, R105 ;  /* 0x000000693636723e */ /* 0x000fe200000010ff */
[----:B------:R-:W-:-:S07]  /*5360*/  IMAD.MOV.U32 R14, RZ, RZ, R103 ;  /* 0x000000ffff0e7224 */ /* 0x000fce00078e0067 */
.L_x_10498:
[----:B------:R-:W-:Y:S05]  /*5370*/  BSYNC B2 ;  /* 0x0000000000027941 */ /* 0x000fea0003800000 */
.L_x_10497:
[----:B------:R-:W-:Y:S01]  /*5380*/  ISETP.GE.AND P4, PT, R101, R98, PT ;  /* 0x000000626500720c */ /* 0x000fe20003f86270 */
[----:B------:R-:W-:Y:S01]  /*5390*/  IMAD.MOV.U32 R32, RZ, RZ, R11 ;  /* 0x000000ffff207224 */ /* 0x000fe200078e000b */
[----:B--2---:R4:W-:Y:S01]  /*53a0*/  ST.E.128 desc[UR60][R90.64], R12 ;  /* 0x0000000c5a007985 */ /* 0x0049e2000c101d3c */
[----:B------:R-:W-:-:S10]  /*53b0*/  IMAD.MOV.U32 R33, RZ, RZ, R99 ;  /* 0x000000ffff217224 */ /* 0x000fd400078e0063 */
[----:B------:R-:W-:-:S05]  /*53c0*/  @!P4 IMAD.WIDE R32, R101, 0x2, R32 ;  /* 0x000000026520c825 */ /* 0x000fca00078e0220 */
[----:B---3--:R4:W-:Y:S02]  /*53d0*/  @!P4 ST.E.128 desc[UR60][R32.64], R52 ;  /* 0x000000342000c985 */ /* 0x0089e4000c101d3c */
.L_x_10496:
[----:B------:R-:W-:Y:S05]  /*53e0*/  BSYNC B1 ;  /* 0x0000000000017941 */ /* 0x000fea0003800000 */
.L_x_10495:
[----:B------:R-:W-:-:S03]  /*53f0*/  UMOV UR4, 0xffffffff ;  /* 0xffffffff00047882 */ /* 0x000fc60000000000 */
[----:B------:R-:W-:Y:S05]  /*5400*/  BRA.DIV UR4, `(.L_x_10499) ;  /* 0x0000017204807947 */ /* 0x000fea000b800000 */
[----:B0-----:R-:W0:Y:S04]  /*5410*/  SHFL.IDX PT, R97, R97, 0x1, 0x1c1f ;  /* 0x003c1f0061617f89 */ /* 0x001e2800000e0000 */
[----:B------:R-:W0:Y:S02]  /*5420*/  SHFL.IDX PT, R96, R96, 0x1, 0x1c1f ;  /* 0x003c1f0060607f89 */ /* 0x000e2400000e0000 */
.L_x_10753:
[----:B---3--:R-:W-:-:S05]  /*5430*/  VIADD R11, R204, 0x40 ;  /* 0x00000040cc0b7836 */ /* 0x008fca0000000000 */
[----:B------:R-:W-:-:S13]  /*5440*/  ISETP.GE.OR P4, PT, R11, R94, P1 ;  /* 0x0000005e0b00720c */ /* 0x000fda0000f86670 */
[----:B------:R-:W-:Y:S05]  /*5450*/  @P4 BRA `(.L_x_10484) ;  /* 0x0000000800fc4947 */ /* 0x000fea0003800000 */
[----:B----4-:R-:W3:Y:S01]  /*5460*/  LDL R13, [R1+0x74] ;  /* 0x00007400010d7983 */ /* 0x010ee20000100800 */
[----:B------:R-:W-:Y:S01]  /*5470*/  SEL R100, R78, R100, !P0 ;  /* 0x000000644e647207 */ /* 0x000fe20004000000 */
[C---:B------:R-:W-:Y:S01]  /*5480*/  VIADD R14, R204.reuse, 0x40 ;  /* 0x00000040cc0e7836 */ /* 0x040fe20000000000 */
        /* <DEDUP_REMOVED lines=15> */
[----:B---3--:R-:W-:Y:S02]  /*5580*/  IMAD.IADD R13, R13, 0x1, R12 ;  /* 0x000000010d0d7824 */ /* 0x008fe400078e020c */
[C---:B------:R-:W-:Y:S02]  /*5590*/  IMAD R12, R18.reuse, 0x1800, R65 ;  /* 0x00001800120c7824 */ /* 0x040fe400078e0241 */
[----:B------:R-:W-:Y:S02]  /*55a0*/  IMAD R32, R18, 0x1800, R13 ;  /* 0x0000180012207824 */ /* 0x000fe400078e020d */
[--C-:B------:R-:W-:Y:S02]  /*55b0*/  IMAD R12, R12, 0x2, R19.reuse ;  /* 0x000000020c0c7824 */ /* 0x100fe400078e0213 */
[----:B------:R-:W-:-:S04]  /*55c0*/  IMAD R32, R32, 0x2, R19 ;  /* 0x0000000220207824 */ /* 0x000fc800078e0213 */
[----:B------:R-:W0:Y:S04]  /*55d0*/  LDS.128 R12, [R12+0x1c400] ;  /* 0x01c400000c0c7984 */ /* 0x000e280000000c00 */
[----:B------:R-:W3:Y:S01]  /*55e0*/  LDS.128 R32, [R32+0x1c400] ;  /* 0x01c4000020207984 */ /* 0x000ee20000000c00 */
[----:B------:R-:W-:Y:S05]  /*55f0*/  @P2 BRA `(.L_x_10501) ;  /* 0x0000000400682947 */ /* 0x000fea0003800000 */
[----:B------:R-:W-:Y:S01]  /*5600*/  SHF.R.U32.HI R52, RZ, 0x10, R45 ;  /* 0x00000010ff347819 */ /* 0x000fe2000001162d */
[----:B---3--:R-:W-:Y:S01]  /*5610*/  IMAD.U32 R53, R33, 0x10000, RZ ;  /* 0x0001000021357824 */ /* 0x008fe200078e00ff */
[----:B------:R-:W-:Y:S01]  /*5620*/  SHF.R.U32.HI R39, RZ, 0x10, R41 ;  /* 0x00000010ff277819 */ /* 0x000fe20000011629 */
[----:B0-----:R-:W-:Y:S01]  /*5630*/  IMAD.U32 R55, R15, 0x10000, RZ ;  /* 0x000100000f377824 */ /* 0x001fe200078e00ff */
[----:B------:R-:W-:Y:S02]  /*5640*/  PRMT R52, R111, 0x5432, R52 ;  /* 0x000054326f347816 */ /* 0x000fe40000000034 */
[----:B------:R-:W-:Y:S02]  /*5650*/  PRMT R39, R108, 0x5410, R39 ;  /* 0x000054106c277816 */ /* 0x000fe40000000027 */
[----:B------:R-:W-:Y:S01]  /*5660*/  SHF.R.U64 R38, R42, 0x10, R43 ;  /* 0x000000102a267819 */ /* 0x000fe2000000122b */
[----:B------:R-:W-:Y:S01]  /*5670*/  IMAD.U32 R42, R52, 0x10000, RZ ;  /* 0x00010000342a7824 */ /* 0x000fe200078e00ff */
[----:B------:R-:W-:Y:S01]  /*5680*/  SHF.R.U64 R40, R40, 0x10, R41 ;  /* 0x0000001028287819 */ /* 0x000fe20000001229 */
[----:B------:R-:W-:Y:S01]  /*5690*/  IMAD.U32 R41, R39, 0x10000, RZ ;  /* 0x0001000027297824 */ /* 0x000fe200078e00ff */
[----:B------:R-:W-:Y:S01]  /*56a0*/  SHF.R.U64 R44, R44, 0x10, R45 ;  /* 0x000000102c2c7819 */ /* 0x000fe2000000122d */
[----:B------:R-:W-:-:S02]  /*56b0*/  IMAD.U32 R45, R13, 0x10000, RZ ;  /* 0x000100000d2d7824 */ /* 0x000fc400078e00ff */
[CC--:B------:R-:W-:Y:S01]  /*56c0*/  FMUL.FTZ R54, R53.reuse, R42.reuse ;  /* 0x0000002a35367220 */ /* 0x0c0fe20000410000 */
[-C--:B------:R-:W-:Y:S01]  /*56d0*/  FMUL.FTZ R53, R53, R41.reuse ;  /* 0x0000002935357220 */ /* 0x080fe20000410000 */
[----:B------:R-:W-:Y:S02]  /*56e0*/  LOP3.LUT R33, R33, 0xffff0000, RZ, 0xc0, !PT ;  /* 0xffff000021217812 */ /* 0x000fe400078ec0ff */
[C---:B------:R-:W-:Y:S01]  /*56f0*/  FFMA.FTZ R54, R45.reuse, R41, -R54 ;  /* 0x000000292d367223 */ /* 0x040fe20000010836 */
[----:B------:R-:W-:Y:S01]  /*5700*/  LOP3.LUT R52, R52, 0xffff0000, RZ, 0xc0, !PT ;  /* 0xffff000034347812 */ /* 0x000fe200078ec0ff */
[----:B------:R-:W-:Y:S01]  /*5710*/  FFMA.FTZ R53, R45, R42, R53 ;  /* 0x0000002a2d357223 */ /* 0x000fe20000010035 */
[--C-:B------:R-:W-:Y:S02]  /*5720*/  SHF.R.U64 R46, R46, 0x10, R47.reuse ;  /* 0x000000102e2e7819 */ /* 0x100fe4000000122f */
[----:B------:R-:W-:Y:S01]  /*5730*/  LOP3.LUT R41, R39, 0xffff0000, RZ, 0xc0, !PT ;  /* 0xffff000027297812 */ /* 0x000fe200078ec0ff */
[----:B------:R-:W-:Y:S01]  /*5740*/  FMUL.FTZ R42, R33, R52 ;  /* 0x00000034212a7220 */ /* 0x000fe20000410000 */
[----:B------:R-:W-:-:S02]  /*5750*/  SHF.R.U32.HI R47, RZ, 0x10, R47 ;  /* 0x00000010ff2f7819 */ /* 0x000fc4000001162f */
[----:B------:R-:W-:Y:S01]  /*5760*/  SHF.R.U32.HI R43, RZ, 0x10, R43 ;  /* 0x00000010ff2b7819 */ /* 0x000fe2000001162b */
[-C--:B------:R-:W-:Y:S01]  /*5770*/  FMUL.FTZ R33, R33, R41.reuse ;  /* 0x0000002921217220 */ /* 0x080fe20000410000 */
[----:B------:R-:W-:Y:S01]  /*5780*/  LOP3.LUT R39, R13, 0xffff0000, RZ, 0xc0, !PT ;  /* 0xffff00000d277812 */ /* 0x000fe200078ec0ff */
[----:B------:R-:W-:Y:S01]  /*5790*/  IMAD.U32 R13, R12, 0x10000, RZ ;  /* 0x000100000c0d7824 */ /* 0x000fe200078e00ff */
[----:B------:R-:W-:Y:S02]  /*57a0*/  PRMT R47, R109, 0x5410, R47 ;  /* 0x000054106d2f7816 */ /* 0x000fe4000000002f */
        /* <DEDUP_REMOVED lines=15> */
[----:B------:R-:W-:Y:S01]  /*58a0*/  FFMA.FTZ R52, R55, R41, R52 ;  /* 0x0000002937347223 */ /* 0x000fe20000010034 */
[----:B------:R-:W-:Y:S01]  /*58b0*/  LOP3.LUT R41, R15, 0xffff0000, RZ, 0xc0, !PT ;  /* 0xffff00000f297812 */ /* 0x000fe200078ec0ff */
[C---:B------:R-:W-:Y:S01]  /*58c0*/  FMUL.FTZ R55, R35.reuse, R47 ;  /* 0x0000002f23377220 */ /* 0x040fe20000410000 */
[----:B------:R-:W-:Y:S01]  /*58d0*/  LOP3.LUT R32, R32, 0xffff0000, RZ, 0xc0, !PT ;  /* 0xffff000020207812 */ /* 0x000fe200078ec0ff */
[-C--:B------:R-:W-:Y:S01]  /*58e0*/  FMUL.FTZ R35, R35, R45.reuse ;  /* 0x0000002d23237220 */ /* 0x080fe20000410000 */
[----:B------:R-:W-:Y:S01]  /*58f0*/  PRMT R46, R109, 0x5432, R46 ;  /* 0x000054326d2e7816 */ /* 0x000fe2000000002e */
[C---:B------:R-:W-:Y:S01]  /*5900*/  FFMA.FTZ R55, R41.reuse, R45, -R55 ;  /* 0x0000002d29377223 */ /* 0x040fe20000010837 */
[----:B------:R-:W-:Y:S02]  /*5910*/  IMAD.U32 R45, R44, 0x10000, RZ ;  /* 0x000100002c2d7824 */ /* 0x000fe400078e00ff */
[----:B------:R-:W-:Y:S01]  /*5920*/  FFMA.FTZ R35, R41, R47, R35 ;  /* 0x0000002f29237223 */ /* 0x000fe20000010023 */
[C---:B------:R-:W-:Y:S01]  /*5930*/  IMAD.U32 R41, R40.reuse, 0x10000, RZ ;  /* 0x0001000028297824 */ /* 0x040fe200078e00ff */
[----:B------:R-:W-:Y:S01]  /*5940*/  LOP3.LUT R47, R40, 0xffff0000, RZ, 0xc0, !PT ;  /* 0xffff0000282f7812 */ /* 0x000fe200078ec0ff */
[C---:B------:R-:W-:Y:S01]  /*5950*/  FMUL.FTZ R40, R39.reuse, R45 ;  /* 0x0000002d27287220 */ /* 0x040fe20000410000 */
[----:B------:R-:W-:Y:S01]  /*5960*/  LOP3.LUT R44, R44, 0xffff0000, RZ, 0xc0, !PT ;  /* 0xffff00002c2c7812 */ /* 0x000fe200078ec0ff */
[-C--:B------:R-:W-:Y:S01]  /*5970*/  FMUL.FTZ R39, R39, R41.reuse ;  /* 0x0000002927277220 */ /* 0x080fe20000410000 */
[----:B------:R-:W-:Y:S01]  /*5980*/  PRMT R38, R107, 0x5432, R38 ;  /* 0x000054326b267816 */ /* 0x000fe20000000026 */
[C---:B------:R-:W-:Y:S01]  /*5990*/  FFMA.FTZ R40, R13.reuse, R41, -R40 ;  /* 0x000000290d287223 */ /* 0x040fe20000010828 */
[----:B------:R-:W-:Y:S01]  /*59a0*/  LOP3.LUT R12, R12, 0xffff0000, RZ, 0xc0, !PT ;  /* 0xffff00000c0c7812 */ /* 0x000fe200078ec0ff */
[----:B------:R-:W-:Y:S01]  /*59b0*/  FMUL.FTZ R91, R32, R44 ;  /* 0x0000002c205b7220 */ /* 0x000fe20000410000 */
[----:B------:R-:W-:Y:S01]  /*59c0*/  FFMA.FTZ R39, R13, R45, R39 ;  /* 0x0000002d0d277223 */ /* 0x000fe20000010027 */
[----:B------:R-:W-:-:S02]  /*59d0*/  IMAD.U32 R43, R34, 0x10000, RZ ;  /* 0x00010000222b7824 */ /* 0x000fc400078e00ff */
[-C--:B------:R-:W-:Y:S01]  /*59e0*/  FMUL.FTZ R32, R32, R47.reuse ;  /* 0x0000002f20207220 */ /* 0x080fe20000410000 */
[----:B------:R-:W-:Y:S01]  /*59f0*/  IMAD.U32 R13, R46, 0x10000, RZ ;  /* 0x000100002e0d7824 */ /* 0x000fe200078e00ff */
[----:B------:R-:W-:Y:S01]  /*5a00*/  LOP3.LUT R34, R34, 0xffff0000, RZ, 0xc0, !PT ;  /* 0xffff000022227812 */ /* 0x000fe200078ec0ff */
[----:B------:R-:W-:Y:S01]  /*5a10*/  IMAD.U32 R41, R38, 0x10000, RZ ;  /* 0x0001000026297824 */ /* 0x000fe200078e00ff */
[----:B------:R-:W-:Y:S01]  /*5a20*/  LOP3.LUT R46, R46, 0xffff0000, RZ, 0xc0, !PT ;  /* 0xffff00002e2e7812 */ /* 0x000fe200078ec0ff */
[----:B------:R-:W-:Y:S01]  /*5a30*/  FFMA.FTZ R91, R12, R47, -R91 ;  /* 0x0000002f0c5b7223 */ /* 0x000fe2000001085b */
[----:B------:R-:W-:Y:S01]  /*5a40*/  LOP3.LUT R38, R38, 0xffff0000, RZ, 0xc0, !PT ;  /* 0xffff000026267812 */ /* 0x000fe200078ec0ff */
[----:B------:R-:W-:Y:S01]  /*5a50*/  FFMA.FTZ R32, R12, R44, R32 ;  /* 0x0000002c0c207223 */ /* 0x000fe20000010020 */
[C---:B------:R-:W-:Y:S02]  /*5a60*/  IMAD.U32 R15, R14.reuse, 0x10000, RZ ;  /* 0x000100000e0f7824 */ /* 0x040fe400078e00ff */
[C---:B------:R-:W-:Y:S01]  /*5a70*/  FMUL.FTZ R12, R43.reuse, R13 ;  /* 0x0000000d2b0c7220 */ /* 0x040fe20000410000 */
[----:B------:R-:W-:Y:S01]  /*5a80*/  FMUL.FTZ R44, R43, R41 ;  /* 0x000000292b2c7220 */ /* 0x000fe20000410000 */
[----:B------:R-:W-:Y:S01]  /*5a90*/  LOP3.LUT R14, R14, 0xffff0000, RZ, 0xc0, !PT ;  /* 0xffff00000e0e7812 */ /* 0x000fe200078ec0ff */
        /* <DEDUP_REMOVED lines=13> */
[----:B------:R-:W-:Y:S02]  /*5b70*/  F2FP.BF16.F32.PACK_AB R33, R33, R53 ;  /* 0x000000352121723e */ /* 0x000fe400000010ff */
[----:B------:R-:W-:-:S02]  /*5b80*/  F2FP.BF16.F32.PACK_AB R35, R35, R52 ;  /* 0x000000342323723e */ /* 0x000fc400000010ff */
[----:B------:R-:W-:-:S07]  /*5b90*/  F2FP.BF16.F32.PACK_AB R32, R32, R39 ;  /* 0x000000272020723e */ /* 0x000fce00000010ff */
.L_x_10501:
[----:B------:R-:W-:Y:S05]  /*5ba0*/  BSYNC B1 ;  /* 0x0000000000017941 */ /* 0x000fea0003800000 */
.L_x_10500:
[----:B------:R-:W-:Y:S01]  /*5bb0*/  ISETP.GE.AND P2, PT, R11, R98, PT ;  /* 0x000000620b00720c */ /* 0x000fe20003f46270 */
[----:B0-----:R0:W-:Y:S02]  /*5bc0*/  ST.E.128 desc[UR60][R36.64], R12 ;  /* 0x0000000c24007985 */ /* 0x0011e4000c101d3c */
[----:B0-----:R-:W-:Y:S02]  /*5bd0*/  IMAD.MOV.U32 R12, RZ, RZ, R96 ;  /* 0x000000ffff0c7224 */ /* 0x001fe400078e0060 */
[----:B------:R-:W-:-:S08]  /*5be0*/  IMAD.MOV.U32 R13, RZ, RZ, R97 ;  /* 0x000000ffff0d7224 */ /* 0x000fd000078e0061 */
[----:B------:R-:W-:Y:S05]  /*5bf0*/  @P2 BRA `(.L_x_10484) ;  /* 0x0000000400142947 */ /* 0x000fea0003800000 */
[----:B------:R-:W-:-:S05]  /*5c00*/  IMAD.WIDE R12, R11, 0x2, R12 ;  /* 0x000000020b0c7825 */ /* 0x000fca00078e020c */
[----:B---3--:R0:W-:Y:S01]  /*5c10*/  ST.E.128 desc[UR60][R12.64], R32 ;  /* 0x000000200c007985 */ /* 0x0081e2000c101d3c */
[----:B------:R-:W-:Y:S05]  /*5c20*/  BRA `(.L_x_10484) ;  /* 0x0000000400087947 */ /* 0x000fea0003800000 */
.L_x_10465:
[----:B------:R-:W-:-:S13]  /*5c30*/  ISETP.NE.AND P3, PT, R210, 0x3, PT ;  /* 0x00000003d200780c */ /* 0x000fda0003f65270 */
[----:B------:R-:W-:Y:S05]  /*5c40*/  @!P3 BRA `(.L_x_10502) ;  /* 0x000000000004b947 */ /* 0x000fea0003800000 */
[----:B------:R-:W-:Y:S01]  /*5c50*/  BPT.TRAP 0x1 ;  /* 0x000000040000795c */ /* 0x000fe20000300000 */
.L_x_10502:
[----:B------:R-:W-:Y:S01]  /*5c60*/  IMAD R0, R18, 0x8, R19 ;  /* 0x0000000812007824 */ /* 0x000fe200078e0213 */
[----:B------:R-:W-:Y:S01]  /*5c70*/  SHF.L.U32 R95, R208, 0x1f, RZ ;  /* 0x0000001fd05f7819 */ /* 0x000fe200000006ff */
[----:B------:R-:W-:Y:S01]  /*5c80*/  BSSY B1, `(.L_x_10503) ;  /* 0x0000004000017945 */ /* 0x000fe20003800000 */
[----:B------:R-:W-:Y:S02]  /*5c90*/  SHF.R.S32.HI R92, RZ, 0x1f, R89 ;  /* 0x0000001fff5c7819 */ /* 0x000fe40000011459 */
[----:B------:R-:W1:Y:S02]  /*5ca0*/  SYNCS.PHASECHK.TRANS64.TRYWAIT P2, [R0+URZ+0x32490], R95 ;  /* 0x0324905f000075a7 */ /* 0x000e64000804017f */
[----:B-1----:R-:W-:Y:S05]  /*5cb0*/  @!P2 BRA `(.L_x_10504) ;  /* 0x0000016800a0a947 */ /* 0x002fea0003800000 */
.L_x_10754:
[----:B------:R-:W-:Y:S05]  /*5cc0*/  BSYNC B1 ;  /* 0x0000000000017941 */ /* 0x000fea0003800000 */
.L_x_10503:
        /* <DEDUP_REMOVED lines=25> */
.L_x_10758:
[----:B------:R-:W-:Y:S04]  /*5e60*/  BSSY B1, `(.L_x_10506) ;  /* 0x000000d000017945 */ /* 0x000fe80003800000 */
[----:B------:R-:W-:Y:S05]  /*5e70*/  @!P2 BRA `(.L_x_10507) ;  /* 0x00000000002ca947 */ /* 0x000fea0003800000 */
[----:B------:R-:W-:Y:S02]  /*5e80*/  ULDC UR4, c[0x0][0x2f4] ;  /* 0x0000bd0000047ab9 */ /* 0x000fe40000000800 */
[----:B------:R-:W-:-:S13]  /*5e90*/  ISETP.GE.AND P2, PT, R16, UR4, PT ;  /* 0x0000000410007c0c */ /* 0x000fda000bf46270 */
[----:B---3--:R-:W-:-:S04]  /*5ea0*/  @!P2 LEA R34, P4, R16, R14, 0x1 ;  /* 0x0000000e1022a211 */ /* 0x008fc800078808ff */
[----:B--2---:R-:W-:Y:S02]  /*5eb0*/  @!P2 LEA.HI.X R35, R16, R33, R17, 0x1, P4 ;  /* 0x000000211023a211 */ /* 0x004fe400020f0c11 */
[----:B------:R-:W-:-:S13]  /*5ec0*/  ISETP.GE.AND P4, PT, R2, UR4, PT ;  /* 0x0000000402007c0c */ /* 0x000fda000bf86270 */
[C---:B------:R-:W-:Y:S02]  /*5ed0*/  @!P4 LEA R32, P5, R2.reuse, R14, 0x1 ;  /* 0x0000000e0220c211 */ /* 0x040fe400078a08ff */
[----:B------:R-:W2:Y:S02]  /*5ee0*/  @!P2 LDS.128 R12, [R98] ;  /* 0x00000000620ca984 */ /* 0x000ea40000000c00 */
[----:B------:R-:W-:Y:S02]  /*5ef0*/  @!P4 LEA.HI.X R33, R2, R33, R207, 0x1, P5 ;  /* 0x000000210221c211 */ /* 0x000fe400028f0ccf */
[----:B--2---:R-:W-:Y:S04]  /*5f00*/  @!P2 ST.E.128 desc[UR60][R34.64], R12 ;  /* 0x0000000c2200a985 */ /* 0x004fe8000c101d3c */
[----:B------:R-:W2:Y:S04]  /*5f10*/  @!P4 LDS.128 R12, [R91] ;  /* 0x000000005b0cc984 */ /* 0x000ea80000000c00 */
[----:B--2---:R4:W-:Y:S02]  /*5f20*/  @!P4 ST.E.128 desc[UR60][R32.64], R12 ;  /* 0x0000000c2000c985 */ /* 0x0049e4000c101d3c */
.L_x_10507:
[----:B------:R-:W-:Y:S05]  /*5f30*/  BSYNC B1 ;  /* 0x0000000000017941 */ /* 0x000fea0003800000 */
.L_x_10506:
[----:B------:R-:W-:-:S03]  /*5f40*/  UMOV UR4, 0xffffffff ;  /* 0xffffffff00047882 */ /* 0x000fc60000000000 */
[----:B------:R-:W-:Y:S05]  /*5f50*/  BRA.DIV UR4, `(.L_x_10508) ;  /* 0x0000016a04547947 */ /* 0x000fea000b800000 */
[----:B--2-4-:R2:W4:Y:S04]  /*5f60*/  SHFL.IDX PT, R33, R37, 0x1, 0x1c1f ;  /* 0x003c1f0025217f89 */ /* 0x01452800000e0000 */
[----:B---3--:R2:W3:Y:S02]  /*5f70*/  SHFL.IDX PT, R14, R36, 0x1, 0x1c1f ;  /* 0x003c1f00240e7f89 */ /* 0x0084e400000e0000 */
.L_x_10762:
[----:B------:R-:W-:-:S13]  /*5f80*/  ISETP.GE.AND P2, PT, R38, 0x41, PT ;  /* 0x000000412600780c */ /* 0x000fda0003f46270 */
[----:B------:R-:W-:Y:S05]  /*5f90*/  @!P2 BRA `(.L_x_10484) ;  /* 0x00000000002ca947 */ /* 0x000fea0003800000 */
[----:B------:R-:W-:Y:S02]  /*5fa0*/  ULDC UR4, c[0x0][0x2f4] ;  /* 0x0000bd0000047ab9 */ /* 0x000fe40000000800 */
[----:B------:R-:W-:-:S13]  /*5fb0*/  ISETP.GE.AND P2, PT, R16, UR4, PT ;  /* 0x0000000410007c0c */ /* 0x000fda000bf46270 */
[----:B---3--:R-:W-:-:S04]  /*5fc0*/  @!P2 LEA R34, P4, R16, R14, 0x1 ;  /* 0x0000000e1022a211 */ /* 0x008fc800078808ff */
[----:B----4-:R-:W-:Y:S02]  /*5fd0*/  @!P2 LEA.HI.X R35, R16, R33, R17, 0x1, P4 ;  /* 0x000000211023a211 */ /* 0x010fe400020f0c11 */
[----:B------:R-:W-:-:S13]  /*5fe0*/  ISETP.GE.AND P4, PT, R2, UR4, PT ;  /* 0x0000000402007c0c */ /* 0x000fda000bf86270 */
[C---:B------:R-:W-:Y:S02]  /*5ff0*/  @!P4 LEA R32, P5, R2.reuse, R14, 0x1 ;  /* 0x0000000e0220c211 */ /* 0x040fe400078a08ff */
[----:B------:R-:W3:Y:S02]  /*6000*/  @!P2 LDS.128 R12, [R98+0x2000] ;  /* 0x00200000620ca984 */ /* 0x000ee40000000c00 */
[----:B------:R-:W-:Y:S02]  /*6010*/  @!P4 LEA.HI.X R33, R2, R33, R207, 0x1, P5 ;  /* 0x000000210221c211 */ /* 0x000fe400028f0ccf */
[----:B---3--:R-:W-:Y:S04]  /*6020*/  @!P2 ST.E.128 desc[UR60][R34.64], R12 ;  /* 0x0000000c2200a985 */ /* 0x008fe8000c101d3c */
[----:B------:R-:W3:Y:S04]  /*6030*/  @!P4 LDS.128 R12, [R91+0x2000] ;  /* 0x002000005b0cc984 */ /* 0x000ee80000000c00 */
[----:B---3--:R3:W-:Y:S02]  /*6040*/  @!P4 ST.E.128 desc[UR60][R32.64], R12 ;  /* 0x0000000c2000c985 */ /* 0x0087e4000c101d3c */
.L_x_10484:
[----:B------:R-:W-:Y:S05]  /*6050*/  BSYNC B0 ;  /* 0x0000000000007941 */ /* 0x000fea0003800000 */
.L_x_10464:
        /* <DEDUP_REMOVED lines=17> */
.L_x_10510:
[----:B------:R-:W-:Y:S05]  /*6170*/  BSYNC B0 ;  /* 0x0000000000007941 */ /* 0x000fea0003800000 */
.L_x_10509:
[----:B------:R-:W5:Y:S01]  /*6180*/  SYNCS.PHASECHK.TRANS64.TRYWAIT P3, [R0+URZ+0x324b0], R95 ;  /* 0x0324b05f000075a7 */ /* 0x000f62000806017f */
[----:B------:R-:W-:Y:S04]  /*6190*/  BSSY B0, `(.L_x_10511) ;  /* 0x0000002000007945 */ /* 0x000fe80003800000 */
[----:B-----5:R-:W-:Y:S05]  /*61a0*/  @!P3 BRA `(.L_x_10512) ;  /* 0x000001680008b947 */ /* 0x020fea0003800000 */
.L_x_10763:
[----:B------:R-:W-:Y:S05]  /*61b0*/  BSYNC B0 ;  /* 0x0000000000007941 */ /* 0x000fea0003800000 */
.L_x_10511:
[----:B------:R0:W5:Y:S01]  /*61c0*/  LDL R46, [R1+0xc] ;  /* 0x00000c00012e7983 */ /* 0x0001620000100800 */
[----:B------:R-:W-:Y:S01]  /*61d0*/  ULDC.64 UR4, c[0x0][0x328] ;  /* 0x0000ca0000047ab9 */ /* 0x000fe20000000a00 */
[----:B------:R-:W-:Y:S02]  /*61e0*/  ULDC.64 UR6, c[0x0][0x318] ;  /* 0x0000c60000067ab9 */ /* 0x000fe40000000a00 */
[----:B----4-:R4:W5:Y:S04]  /*61f0*/  LDL R45, [R1+0x8] ;  /* 0x00000800012d7983 */ /* 0x0109680000100800 */
[----:B------:R4:W5:Y:S01]  /*6200*/  LDL R44, [R1+0x4] ;  /* 0x00000400012c7983 */ /* 0x0009620000100800 */
        /* <DEDUP_REMOVED lines=19> */
[----:B------:R4:W0:Y:S01]  /*6340*/  SHFL.IDX PT, R42, R39, RZ, 0x1c1f ;  /* 0x001c1fff272a7589 */ /* 0x00082200000e0000 */
[--C-:B------:R-:W-:Y:S02]  /*6350*/  IMAD R38, R38, 0x2, R25.reuse ;  /* 0x0000000226267824 */ /* 0x100fe400078e0219 */
[----:B------:R-:W-:Y:S01]  /*6360*/  IMAD R11, R12, 0x2, R25 ;  /* 0x000000020c0b7824 */ /* 0x000fe200078e0219 */
[----:B------:R4:W3:Y:S08]  /*6370*/  SHFL.IDX PT, R41, R40, RZ, 0x1c1f ;  /* 0x001c1fff28297589 */ /* 0x0008f000000e0000 */
[----:B----4-:R-:W-:Y:S05]  /*6380*/  @!P3 BRA `(.L_x_10514) ;  /* 0x0000000000a4b947 */ /* 0x010fea0003800000 */
[----:B------:R-:W-:Y:S02]  /*6390*/  ISETP.NE.AND P5, PT, R62, RZ, PT ;  /* 0x000000ff3e00720c */ /* 0x000fe40003fa5270 */
[----:B------:R-:W-:Y:S02]  /*63a0*/  ISETP.NE.AND P4, PT, R29, RZ, PT ;  /* 0x000000ff1d00720c */ /* 0x000fe40003f85270 */
[----:B------:R-:W-:-:S09]  /*63b0*/  PRMT R43, R83, 0x8880, RZ ;  /* 0x00008880532b7816 */ /* 0x000fd200000000ff */
[----:B------:R-:W4:Y:S01]  /*63c0*/  @P5 LDS.128 R12, [R38] ;  /* 0x00000000260c5984 */ /* 0x000f220000000c00 */
[----:B0-2---:R-:W-:-:S04]  /*63d0*/  @P5 LEA R36, P3, R16, R42, 0x1 ;  /* 0x0000002a10245211 */ /* 0x005fc800078608ff */
[----:B---3--:R-:W-:Y:S02]  /*63e0*/  @P5 LEA.HI.X R37, R16, R41, R17, 0x1, P3 ;  /* 0x0000002910255211 */ /* 0x008fe400018f0c11 */
[----:B------:R-:W-:-:S04]  /*63f0*/  @P4 LEA R34, P3, R2, R42, 0x1 ;  /* 0x0000002a02224211 */ /* 0x000fc800078608ff */
[----:B------:R-:W-:Y:S02]  /*6400*/  @P4 LEA.HI.X R35, R2, R41, R207, 0x1, P3 ;  /* 0x0000002902234211 */ /* 0x000fe400018f0ccf */
[----:B------:R-:W-:-:S13]  /*6410*/  ISETP.NE.AND P3, PT, R10, RZ, PT ;  /* 0x000000ff0a00720c */ /* 0x000fda0003f65270 */
[----:B------:R-:W-:-:S04]  /*6420*/  @P3 LEA R32, P6, R215, R42, 0x1 ;  /* 0x0000002ad7203211 */ /* 0x000fc800078c08ff */
[----:B-----5:R-:W-:Y:S01]  /*6430*/  @P3 LEA.HI.X R33, R215, R41, R46, 0x1, P6 ;  /* 0x00000029d7213211 */ /* 0x020fe200030f0c2e */
[----:B----4-:R0:W-:Y:S01]  /*6440*/  @P5 ST.E.128 desc[UR60][R36.64], R12 ;  /* 0x0000000c24005985 */ /* 0x0101e2000c101d3c */
        /* <DEDUP_REMOVED lines=29> */
.L_x_10514:
[----:B------:R-:W-:Y:S05]  /*6620*/  BSYNC B0 ;  /* 0x0000000000007941 */ /* 0x000fea0003800000 */
.L_x_10513:
[----:B------:R-:W-:Y:S01]  /*6630*/  ISETP.GE.AND P3, PT, R94, 0x41, PT ;  /* 0x000000415e00780c */ /* 0x000fe20003f66270 */
[----:B------:R-:W0:Y:S01]  /*6640*/  SHFL.IDX PT, R40, R40, 0x1, 0x1c1f ;  /* 0x003c1f0028287f89 */ /* 0x000e2200000e0000 */
[----:B------:R-:W-:Y:S03]  /*6650*/  BSSY B0, `(.L_x_10515) ;  /* 0x000002c000007945 */ /* 0x000fe60003800000 */
[----:B------:R-:W0:Y:S08]  /*6660*/  SHFL.IDX PT, R39, R39, 0x1, 0x1c1f ;  /* 0x003c1f0027277f89 */ /* 0x000e3000000e0000 */
[----:B------:R-:W-:Y:S05]  /*6670*/  @!P3 BRA `(.L_x_10516) ;  /* 0x0000000000a4b947 */ /* 0x000fea0003800000 */
[----:B------:R-:W-:Y:S02]  /*6680*/  ISETP.NE.AND P5, PT, R62, RZ, PT ;  /* 0x000000ff3e00720c */ /* 0x000fe40003fa5270 */
[----:B------:R-:W-:Y:S02]  /*6690*/  ISETP.NE.AND P4, PT, R29, RZ, PT ;  /* 0x000000ff1d00720c */ /* 0x000fe40003f85270 */
[----:B---3--:R-:W-:-:S09]  /*66a0*/  PRMT R41, R83, 0x8880, RZ ;  /* 0x0000888053297816 */ /* 0x008fd200000000ff */
[----:B----4-:R-:W3:Y:S01]  /*66b0*/  @P5 LDS.128 R12, [R38+0x2000] ;  /* 0x00200000260c5984 */ /* 0x010ee20000000c00 */
[----:B0-2---:R-:W-:-:S04]  /*66c0*/  @P5 LEA R36, P3, R16, R39, 0x1 ;  /* 0x0000002710245211 */ /* 0x005fc800078608ff */
[----:B------:R-:W-:Y:S02]  /*66d0*/  @P5 LEA.HI.X R37, R16, R40, R17, 0x1, P3 ;  /* 0x0000002810255211 */ /* 0x000fe400018f0c11 */
[----:B------:R-:W-:-:S04]  /*66e0*/  @P4 LEA R34, P3, R2, R39, 0x1 ;  /* 0x0000002702224211 */ /* 0x000fc800078608ff */
[----:B------:R-:W-:Y:S02]  /*66f0*/  @P4 LEA.HI.X R35, R2, R40, R207, 0x1, P3 ;  /* 0x0000002802234211 */ /* 0x000fe400018f0ccf */
[----:B------:R-:W-:-:S13]  /*6700*/  ISETP.NE.AND P3, PT, R10, RZ, PT ;  /* 0x000000ff0a00720c */ /* 0x000fda0003f65270 */
[----:B------:R-:W-:-:S04]  /*6710*/  @P3 LEA R32, P6, R215, R39, 0x1 ;  /* 0x00000027d7203211 */ /* 0x000fc800078c08ff */
[----:B-----5:R-:W-:Y:S01]  /*6720*/  @P3 LEA.HI.X R33, R215, R40, R46, 0x1, P6 ;  /* 0x00000028d7213211 */ /* 0x020fe200030f0c2e */
[----:B---3--:R0:W-:Y:S01]  /*6730*/  @P5 ST.E.128 desc[UR60][R36.64], R12 ;  /* 0x0000000c24005985 */ /* 0x0081e2000c101d3c */
        /* <DEDUP_REMOVED lines=29> */
.L_x_10516:
[----:B------:R-:W-:Y:S05]  /*6910*/  BSYNC B0 ;  /* 0x0000000000007941 */ /* 0x000fea0003800000 */
.L_x_10515:
[----:B------:R-:W2:Y:S01]  /*6920*/  LDL R11, [R1] ;  /* 0x00000000010b7983 */ /* 0x000ea20000100800 */
[----:B-1----:R-:W-:Y:S02]  /*6930*/  @!P2 VIADD R0, R0, 0x324c0 ;  /* 0x000324c00000a836 */ /* 0x002fe40000000000 */
[----:B------:R-:W-:Y:S01]  /*6940*/  VIADD R18, R18, 0x1 ;  /* 0x0000000112127836 */ /* 0x000fe20000000000 */
[----:B------:R-:W-:Y:S01]  /*6950*/  @!PT LDS RZ, [RZ] ;  /* 0x00000000fffff984 */ /* 0x000fe20000000800 */
[----:B------:R-:W-:Y:S01]  /*6960*/  @!PT LDS RZ, [RZ] ;  /* 0x00000000fffff984 */ /* 0x000fe20000000800 */
[----:B------:R-:W-:Y:S01]  /*6970*/  @!PT LDS RZ, [RZ] ;  /* 0x00000000fffff984 */ /* 0x000fe20000000800 */
[----:B------:R-:W-:Y:S01]  /*6980*/  @!PT LDS RZ, [RZ] ;  /* 0x00000000fffff984 */ /* 0x000fe20000000800 */
[----:B------:R1:W-:Y:S06]  /*6990*/  MEMBAR.ALL.CTA ;  /* 0x0000000000007992 */ /* 0x0003ec0000008000 */
[----:B-1----:R-:W1:Y:S01]  /*69a0*/  FENCE.VIEW.ASYNC.S ;  /* 0x00000000000073c6 */ /* 0x002e620000000000 */
[----:B------:R-:W-:Y:S01]  /*69b0*/  @!P2 PRMT R0, RZ, 0x654, R0 ;  /* 0x00000654ff00a816 */ /* 0x000fe20000000000 */
[----:B-1----:R1:W-:Y:S06]  /*69c0*/  BAR.SYNC.DEFER_BLOCKING R87, 0x80 ;  /* 0x000200570000751d */ /* 0x0023ec0000010000 */
[----:B------:R1:W-:Y:S01]  /*69d0*/  @!P2 SYNCS.ARRIVE.TRANS64.RED.A1T0 RZ, [R0+URZ], RZ ;  /* 0x000000ff00ffa9a7 */ /* 0x0003e2000810043f */
[----:B------:R-:W-:-:S04]  /*69e0*/  ISETP.NE.AND P2, PT, R18, 0x2, PT ;  /* 0x000000021200780c */ /* 0x000fc80003f45270 */
[----:B------:R-:W-:Y:S02]  /*69f0*/  SEL R18, R18, RZ, P2 ;  /* 0x000000ff12127207 */ /* 0x000fe40001000000 */
[----:B--2---:R-:W-:Y:S02]  /*6a00*/  LOP3.LUT P3, RZ, R11, 0x2, RZ, 0xc0, !PT ;  /* 0x000000020bff7812 */ /* 0x004fe4000786c0ff */
[----:B------:R-:W-:-:S04]  /*6a10*/  SEL R11, RZ, 0x1, P2 ;  /* 0x00000001ff0b7807 */ /* 0x000fc80001000000 */
[----:B------:R-:W-:-:S07]  /*6a20*/  LOP3.LUT R208, R208, R11, RZ, 0x3c, !PT ;  /* 0x0000000bd0d07212 */ /* 0x000fce00078e3cff */
[----:B-1----:R-:W-:Y:S05]  /*6a30*/  @P3 BRA `(.L_x_10517) ;  /* 0xffffffc000d83947 */ /* 0x002fea000383ffff */
[----:B0---4-:R-:W0:Y:S01]  /*6a40*/  S2R R12, SR_TID.X ;  /* 0x00000000000c7919 */ /* 0x011e220000002100 */
[----:B------:R-:W-:Y:S02]  /*6a50*/  PLOP3.LUT P0, PT, PT, PT, PT, 0x8, 0x0 ;  /* 0x000000000000781c */ /* 0x000fe40003f0e170 */
[----:B0-----:R-:W-:-:S04]  /*6a60*/  SHF.R.U32.HI R12, RZ, 0x7, R12 ;  /* 0x00000007ff0c7819 */ /* 0x001fc8000001160c */
[----:B------:R-:W-:-:S13]  /*6a70*/  ISETP.NE.AND P3, PT, R12, 0x1, PT ;  /* 0x000000010c00780c */ /* 0x000fda0003f65270 */
[----:B------:R-:W-:Y:S05]  /*6a80*/  @!P3 WARPSYNC.ALL ;  /* 0x000000000000b948 */ /* 0x000fea0003800000 */
[----:B------:R-:W-:Y:S06]  /*6a90*/  @!P3 BAR.ARV 0x9, 0x100 ;  /* 0x024400000000bb1d */ /* 0x000fec0000002000 */
.L_x_10459:
[----:B------:R-:W-:Y:S01]  /*6aa0*/  IMAD.MOV.U32 R3, RZ, RZ, RZ ;  /* 0x000000ffff037224 */ /* 0x000fe200078e00ff */
[----:B------:R-:W-:Y:S06]  /*6ab0*/  @P0 BRA `(.L_x_10518) ;  /* 0x00000000000c0947 */ /* 0x000fec0003800000 */
[----:B------:R-:W1:Y:S01]  /*6ac0*/  FENCE.VIEW.ASYNC.G ;  /* 0x00000000000073c6 */ /* 0x000e620000000100 */
[----:B------:R-:W-:Y:S05]  /*6ad0*/  WARPSYNC.ALL ;  /* 0x0000000000007948 */ /* 0x000fea0003800000 */
[----:B-1----:R-:W-:Y:S06]  /*6ae0*/  BAR.ARV 0xc, 0x180 ;  /* 0x0306000000007b1d */ /* 0x002fec0000002000 */
.L_x_10518:
[----:B------:R-:W2:Y:S01]  /*6af0*/  LDL R0, [R1] ;  /* 0x0000000001007983 */ /* 0x000ea20000100800 */
[----:B------:R-:W-:Y:S01]  /*6b00*/  BSSY B0, `(.L_x_10519) ;  /* 0x0000021000007945 */ /* 0x000fe20003800000 */
[----:B--2---:R-:W-:-:S13]  /*6b10*/  LOP3.LUT P0, RZ, R0, 0x8, RZ, 0xc0, !PT ;  /* 0x0000000800ff7812 */ /* 0x004fda000780c0ff */
        /* <DEDUP_REMOVED lines=31> */
.L_x_10520:
[----:B------:R-:W-:Y:S05]  /*6d10*/  BSYNC B0 ;  /* 0x0000000000007941 */ /* 0x000fea0003800000 */
.L_x_10519:
        /* <DEDUP_REMOVED lines=54> */
[----:B-----5:R-:W-:-:S02]  /*7080*/  CS2R R46, SRZ ;  /* 0x00000000002e7805 */ /* 0x020fc4000001ff00 */
[----:B------:R-:W-:Y:S02]  /*7090*/  CS2R R44, SRZ ;  /* 0x00000000002c7805 */ /* 0x000fe4000001ff00 */
[----:B------:R-:W-:Y:S02]  /*70a0*/  CS2R R42, SRZ ;  /* 0x00000000002a7805 */ /* 0x000fe4000001ff00 */
[----:B---3--:R-:W-:Y:S02]  /*70b0*/  CS2R R40, SRZ ;  /* 0x0000000000287805 */ /* 0x008fe4000001ff00 */
        /* <DEDUP_REMOVED lines=9> */
[----:B------:R0:W-:Y:S01]  /*7150*/  STL [R1+0x54], R0 ;  /* 0x0000540001007387 */ /* 0x0001e20000100800 */
[----:B------:R-:W-:Y:S02]  /*7160*/  VIADDMNMX R172, R0, R3, R86, PT ;  /* 0x0000000300ac7246 */ /* 0x000fe40003800156 */
[----:B------:R-:W-:Y:S02]  /*7170*/  CS2R R86, SRZ ;  /* 0x0000000000567805 */ /* 0x000fe4000001ff00 */
        /* <DEDUP_REMOVED lines=10> */
.L_x_10766:
        /* <DEDUP_REMOVED lines=26> */
.L_x_10524:
[----:B------:R-:W-:Y:S05]  /*73c0*/  BSYNC B6 ;  /* 0x0000000000067941 */ /* 0x000fea0003800000 */
.L_x_10523:
        /* <DEDUP_REMOVED lines=13> */
.L_x_10528:
[----:B--2---:R2:W3:Y:S02]  /*74a0*/  SYNCS.PHASECHK.TRANS64.TRYWAIT P0, [R19+URZ+0x32400], R4 ;  /* 0x03240004130075a7 */ /* 0x0044e4000800017f */
[----:B---3--:R-:W-:Y:S05]  /*74b0*/  @!P0 NANOSLEEP.SYNCS 0x989680 ;  /* 0x009896800000895d */ /* 0x008fea0003900000 */
[----:B------:R-:W3:Y:S02]  /*74c0*/  @!P0 SYNCS.PHASECHK.TRANS64 P0, [R19+URZ+0x32400], R4 ;  /* 0x03240004130085a7 */ /* 0x000ee4000800007f */
[----:B---3--:R-:W-:Y:S05]  /*74d0*/  @!P0 BRA `(.L_x_10528) ;  /* 0xfffffffc00f08947 */ /* 0x008fea000383ffff */
.L_x_10527:
[----:B------:R-:W-:Y:S05]  /*74e0*/  BSYNC B0 ;  /* 0x0000000000007941 */ /* 0x000fea0003800000 */
.L_x_10526:
[----:B------:R-:W-:Y:S05]  /*74f0*/  BRA `(.L_x_10529) ;  /* 0x0000002000d87947 */ /* 0x000fea0003800000 */
.L_x_10525:
[----:B------:R-:W-:Y:S01]  /*7500*/  SHF.R.S32.HI R0, RZ, 0x1f, R48 ;  /* 0x0000001fff007819 */ /* 0x000fe20000011430 */
        /* <DEDUP_REMOVED lines=35> */
.L_x_10531:
[----:B------:R-:W-:Y:S05]  /*7740*/  BSYNC B6 ;  /* 0x0000000000067941 */ /* 0x000fea0003800000 */
.L_x_10530:
        /* <DEDUP_REMOVED lines=15> */
[----:B-1----:R-:W0:Y:S02]  /*7840*/  SHFL.IDX PT, R26, R26, RZ, 0x1c1f ;  /* 0x001c1fff1a1a7589 */ /* 0x002e2400000e0000 */
.L_x_10772:
[----:B------:R-:W5:Y:S01]  /*7850*/  LDL R7, [R1+0x88] ;  /* 0x0000880001077983 */ /* 0x000f620000100800 */
[----:B------:R-:W-:Y:S01]  /*7860*/  ULDC UR4, c[0x0][0x448] ;  /* 0x0001120000047ab9 */ /* 0x000fe20000000800 */
[----:B------:R-:W-:Y:S01]  /*7870*/  IMAD.SHL.U32 R10, R32, 0x40, RZ ;  /* 0x00000040200a7824 */ /* 0x000fe200078e00ff */
[----:B------:R-:W-:Y:S01]  /*7880*/  BSSY B1, `(.L_x_10535) ;  /* 0x0000023000017945 */ /* 0x000fe20003800000 */
[----:B------:R-:W-:Y:S01]  /*7890*/  IMAD R154, R154, UR4, RZ ;  /* 0x000000049a9a7c24 */ /* 0x000fe2000f8e02ff */
[----:B------:R-:W-:Y:S02]  /*78a0*/  CS2R R8, SRZ ;  /* 0x0000000000087805 */ /* 0x000fe4000001ff00 */
[----:B------:R-:W-:Y:S02]  /*78b0*/  LOP3.LUT R27, R10, 0x1c0, RZ, 0xc0, !PT ;  /* 0x000001c00a1b7812 */ /* 0x000fe400078ec0ff */
        /* <DEDUP_REMOVED lines=31> */
.L_x_10536:
[----:B------:R-:W-:Y:S05]  /*7ab0*/  BSYNC B1 ;  /* 0x0000000000017941 */ /* 0x000fea0003800000 */
.L_x_10535:
[----:B------:R-:W4:Y:S01]  /*7ac0*/  LDL R29, [R1+0x70] ;  /* 0x00007000011d7983 */ /* 0x000f220000100800 */
[----:B------:R-:W4:Y:S01]  /*7ad0*/  SYNCS.PHASECHK.TRANS64.TRYWAIT P0, [R19+URZ+0x32400], R28 ;  /* 0x0324001c130075a7 */ /* 0x000f22000800017f */
[----:B--2---:R-:W-:Y:S01]  /*7ae0*/  LOP3.LUT R3, R27, 0x18, R16, 0xf8, !PT ;  /* 0x000000181b037812 */ /* 0x004fe200078ef810 */
[----:B-1---5:R-:W-:Y:S01]  /*7af0*/  IMAD.MOV.U32 R15, RZ, RZ, R6 ;  /* 0x000000ffff0f7224 */ /* 0x022fe200078e0006 */
[----:B------:R-:W-:Y:S01]  /*7b00*/  SHF.R.U32.HI R12, RZ, 0x3, R27 ;  /* 0x00000003ff0c7819 */ /* 0x000fe2000001161b */
[----:B------:R-:W-:Y:S01]  /*7b10*/  IMAD R21, R49, -0x80, R154 ;  /* 0xffffff8031157824 */ /* 0x000fe200078e029a */
[----:B------:R-:W-:Y:S01]  /*7b20*/  LOP3.LUT P2, RZ, R32, 0x4, RZ, 0xc0, !PT ;  /* 0x0000000420ff7812 */ /* 0x000fe2000784c0ff */
[--C-:B------:R-:W-:Y:S01]  /*7b30*/  IMAD.MOV.U32 R14, RZ, RZ, R7.reuse ;  /* 0x000000ffff0e7224 */ /* 0x100fe200078e0007 */
[----:B0-----:R-:W-:Y:S01]  /*7b40*/  LOP3.LUT R26, R3, R12, RZ, 0x3c, !PT ;  /* 0x0000000c031a7212 */ /* 0x001fe200078e3cff */
[----:B------:R-:W-:Y:S01]  /*7b50*/  IMAD.MOV.U32 R3, RZ, RZ, R4 ;  /* 0x000000ffff037224 */ /* 0x000fe200078e0004 */
[----:B------:R-:W-:Y:S01]  /*7b60*/  SHF.R.U64 R12, R6, 0x10, R7 ;  /* 0x00000010060c7819 */ /* 0x000fe20000001207 */
[----:B------:R-:W-:Y:S01]  /*7b70*/  IMAD.MOV.U32 R6, RZ, RZ, R5 ;  /* 0x000000ffff067224 */ /* 0x000fe200078e0005 */
[----:B------:R-:W-:Y:S01]  /*7b80*/  SHF.R.U32.HI R27, RZ, 0x10, R7 ;  /* 0x00000010ff1b7819 */ /* 0x000fe20000011607 */
[----:B---3--:R-:W-:Y:S01]  /*7b90*/  IMAD.MOV.U32 R20, RZ, RZ, R10 ;  /* 0x000000ffff147224 */ /* 0x008fe200078e000a */
[----:B------:R-:W-:Y:S01]  /*7ba0*/  SHF.R.U64 R4, R4, 0x10, R5 ;  /* 0x0000001004047819 */ /* 0x000fe20000001205 */
[----:B------:R-:W-:Y:S01]  /*7bb0*/  BSSY B1, `(.L_x_10537) ;  /* 0x0000015000017945 */ /* 0x000fe20003800000 */
[----:B------:R-:W-:Y:S01]  /*7bc0*/  PRMT R15, R15, 0x5410, R12 ;  /* 0x000054100f0f7816 */ /* 0x000fe2000000000c */
[----:B------:R-:W-:Y:S01]  /*7bd0*/  IMAD.MOV.U32 R13, RZ, RZ, R11 ;  /* 0x000000ffff0d7224 */ /* 0x000fe200078e000b */
[----:B----4-:R-:W-:-:S02]  /*7be0*/  SHF.R.U32.HI R25, RZ, 0x10, R5 ;  /* 0x00000010ff197819 */ /* 0x010fc40000011605 */
[--C-:B------:R-:W-:Y:S01]  /*7bf0*/  SHF.R.U64 R7, R10, 0x10, R11.reuse ;  /* 0x000000100a077819 */ /* 0x100fe2000000120b */
[----:B------:R-:W-:Y:S01]  /*7c00*/  IMAD.MOV.U32 R10, RZ, RZ, R8 ;  /* 0x000000ffff0a7224 */ /* 0x000fe200078e0008 */
[----:B------:R-:W-:Y:S02]  /*7c10*/  VIMNMX R21, R21, 0x80, PT ;  /* 0x0000008015157848 */ /* 0x000fe40003fe0100 */
[----:B------:R-:W-:Y:S01]  /*7c20*/  SHF.R.U32.HI R30, RZ, 0x10, R11 ;  /* 0x00000010ff1e7819 */ /* 0x000fe2000001160b */
[--C-:B------:R-:W-:Y:S01]  /*7c30*/  IMAD.MOV.U32 R11, RZ, RZ, R9.reuse ;  /* 0x000000ffff0b7224 */ /* 0x100fe200078e0009 */
[----:B------:R-:W-:Y:S02]  /*7c40*/  SHF.R.U64 R5, R8, 0x10, R9 ;  /* 0x0000001008057819 */ /* 0x000fe40000001209 */
[----:B------:R-:W-:Y:S02]  /*7c50*/  PRMT R8, R3, 0x5410, R4 ;  /* 0x0000541003087816 */ /* 0x000fe40000000004 */
[----:B------:R-:W-:-:S02]  /*7c60*/  ISETP.GE.AND P1, PT, R204, R21, PT ;  /* 0x00000015cc00720c */ /* 0x000fc40003f26270 */
[----:B------:R-:W-:Y:S02]  /*7c70*/  PRMT R14, R14, 0x5410, R27 ;  /* 0x000054100e0e7816 */ /* 0x000fe4000000001b */
[----:B------:R-:W-:Y:S01]  /*7c80*/  PRMT R20, R20, 0x5410, R7 ;  /* 0x0000541014147816 */ /* 0x000fe20000000007 */
[----:B------:R-:W-:Y:S01]  /*7c90*/  IMAD R32, R29, 0x200, R26 ;  /* 0x000002001d207824 */ /* 0x000fe200078e021a */
[----:B------:R-:W-:Y:S02]  /*7ca0*/  SHF.R.U32.HI R26, RZ, 0x10, R9 ;  /* 0x00000010ff1a7819 */ /* 0x000fe40000011609 */
[----:B------:R-:W-:Y:S01]  /*7cb0*/  PRMT R9, R6, 0x5410, R25 ;  /* 0x0000541006097816 */ /* 0x000fe20000000019 */
[----:B------:R-:W-:-:S04]  /*7cc0*/  IMAD R12, R32, 0x2, R19 ;  /* 0x00000002200c7824 */ /* 0x000fc800078e0213 */
[C---:B------:R-:W-:Y:S02]  /*7cd0*/  VIADD R4, R12.reuse, 0x18400 ;  /* 0x000184000c047836 */ /* 0x040fe40000000000 */
[----:B------:R-:W-:Y:S01]  /*7ce0*/  VIADD R3, R12, 0x18440 ;  /* 0x000184400c037836 */ /* 0x000fe20000000000 */
[----:B------:R-:W-:Y:S06]  /*7cf0*/  @!P0 BRA `(.L_x_10538) ;  /* 0x0000014c00e08947 */ /* 0x000fec0003800000 */
.L_x_10773:
[----:B------:R-:W-:Y:S05]  /*7d00*/  BSYNC B1 ;  /* 0x0000000000017941 */ /* 0x000fea0003800000 */
.L_x_10537:
        /* <DEDUP_REMOVED lines=24> */
[----:B0-----:R-:W-:-:S02]  /*7e90*/  IMAD.U32 R28, R7, 0x10000, RZ ;  /* 0x00010000071c7824 */ /* 0x001fc400078e00ff */
        /* <DEDUP_REMOVED lines=24> */
.L_x_10542:
[----:B------:R-:W-:Y:S05]  /*8020*/  BSYNC B2 ;  /* 0x0000000000027941 */ /* 0x000fea0003800000 */
.L_x_10541:
        /* <DEDUP_REMOVED lines=39> */
.L_x_10540:
[----:B------:R-:W-:Y:S05]  /*82a0*/  BSYNC B1 ;  /* 0x0000000000017941 */ /* 0x000fea0003800000 */
.L_x_10539:
        /* <DEDUP_REMOVED lines=21> */
[----:B0-----:R-:W-:Y:S01]  /*8400*/  FMUL.FTZ R28, R27, R4 ;  /* 0x000000041b1c7220 */ /* 0x001fe20000410000 */
[----:B------:R-:W-:Y:S01]  /*8410*/  FMUL.FTZ R30, R33, R5 ;  /* 0x00000005211e7220 */ /* 0x000fe20000410000 */
[----:B------:R-:W-:-:S02]  /*8420*/  IMAD.U32 R20, R7, 0x10000, RZ ;  /* 0x0001000007147824 */ /* 0x000fc400078e00ff */
[----:B------:R-:W-:Y:S01]  /*8430*/  FFMA.FTZ R4, R27, R21, -R26 ;  /* 0x000000151b047223 */ /* 0x000fe2000001081a */
[----:B------:R-:W-:Y:S01]  /*8440*/  FMUL.FTZ R26, R29, R5 ;  /* 0x000000051d1a7220 */ /* 0x000fe20000410000 */
[----:B------:R-:W-:Y:S01]  /*8450*/  LOP3.LUT R7, R7, 0xffff0000, RZ, 0xc0, !PT ;  /* 0xffff000007077812 */ /* 0x000fe200078ec0ff */
[----:B------:R-:W-:Y:S01]  /*8460*/  FFMA.FTZ R5, R29, R25, -R30 ;  /* 0x000000191d057223 */ /* 0x000fe2000001081e */
[----:B------:R-:W-:Y:S01]  /*8470*/  IMAD.U32 R29, R13, 0x10000, RZ ;  /* 0x000100000d1d7824 */ /* 0x000fe200078e00ff */
[C---:B------:R-:W-:Y:S01]  /*8480*/  LOP3.LUT R30, R14.reuse, 0xffff0000, RZ, 0xc0, !PT ;  /* 0xffff00000e1e7812 */ /* 0x040fe200078ec0ff */
[----:B------:R-:W-:Y:S02]  /*8490*/  IMAD.U32 R27, R14, 0x10000, RZ ;  /* 0x000100000e1b7824 */ /* 0x000fe400078e00ff */
[----:B------:R-:W-:Y:S01]  /*84a0*/  FFMA.FTZ R21, R31, R21, R28 ;  /* 0x000000151f157223 */ /* 0x000fe2000001001c */
[----:B------:R-:W-:Y:S01]  /*84b0*/  FFMA.FTZ R26, R33, R25, R26 ;  /* 0x00000019211a7223 */ /* 0x000fe2000001001a */
        /* <DEDUP_REMOVED lines=13> */
.L_x_10545:
[----:B------:R-:W-:Y:S05]  /*8590*/  BSYNC B1 ;  /* 0x0000000000017941 */ /* 0x000fea0003800000 */
.L_x_10544:
[----:B------:R-:W-:Y:S05]  /*85a0*/  @P1 BRA `(.L_x_10543) ;  /* 0x0000001000881947 */ /* 0x000fea0003800000 */
[----:B-1----:R-:W1:Y:S01]  /*85b0*/  LDS.128 R4, [R3+0x2000] ;  /* 0x0020000003047984 */ /* 0x002e620000000c00 */
[----:B------:R-:W-:Y:S01]  /*85c0*/  IMAD.U32 R20, R8, 0x10000, RZ ;  /* 0x0001000008147824 */ /* 0x000fe200078e00ff */
[C---:B------:R-:W-:Y:S01]  /*85d0*/  LOP3.LUT R27, R10.reuse, 0xffff0000, RZ, 0xc0, !PT ;  /* 0xffff00000a1b7812 */ /* 0x040fe200078ec0ff */
[----:B------:R-:W-:Y:S01]  /*85e0*/  IMAD.U32 R26, R10, 0x10000, RZ ;  /* 0x000100000a1a7824 */ /* 0x000fe200078e00ff */
[----:B------:R-:W-:Y:S02]  /*85f0*/  LOP3.LUT R25, R8, 0xffff0000, RZ, 0xc0, !PT ;  /* 0xffff000008197812 */ /* 0x000fe400078ec0ff */
[----:B0-----:R-:W-:Y:S01]  /*8600*/  LOP3.LUT R28, R11, 0xffff0000, RZ, 0xc0, !PT ;  /* 0xffff00000b1c7812 */ /* 0x001fe200078ec0ff */
        /* <DEDUP_REMOVED lines=33> */
.L_x_10533:
[----:B------:R-:W-:-:S03]  /*8820*/  UMOV UR4, 0xffffffff ;  /* 0xffffffff00047882 */ /* 0x000fc60000000000 */
[----:B------:R-:W-:Y:S05]  /*8830*/  BRA.DIV UR4, `(.L_x_10546) ;  /* 0x0000014604247947 */ /* 0x000fea000b800000 */
[----:B------:R1:W2:Y:S04]  /*8840*/  SHFL.IDX PT, R3, R28, RZ, 0x1c1f ;  /* 0x001c1fff1c037589 */ /* 0x0002a800000e0000 */
[----:B------:R1:W3:Y:S04]  /*8850*/  SHFL.IDX PT, R20, R27, RZ, 0x1c1f ;  /* 0x001c1fff1b147589 */ /* 0x0002e800000e0000 */
[----:B------:R1:W4:Y:S04]  /*8860*/  SHFL.IDX PT, R21, R25, RZ, 0x1c1f ;  /* 0x001c1fff19157589 */ /* 0x00032800000e0000 */
[----:B------:R1:W0:Y:S02]  /*8870*/  SHFL.IDX PT, R14, R26, RZ, 0x1c1f ;  /* 0x001c1fff1a0e7589 */ /* 0x00022400000e0000 */
.L_x_10779:
[----:B------:R-:W5:Y:S01]  /*8880*/  LDL R5, [R1+0x88] ;  /* 0x0000880001057983 */ /* 0x000f620000100800 */
[----:B------:R-:W-:Y:S01]  /*8890*/  ULDC UR4, c[0x0][0x448] ;  /* 0x0001120000047ab9 */ /* 0x000fe20000000800 */
[----:B-1----:R-:W1:Y:S01]  /*88a0*/  LDC R25, c[0x0][0x3f4] ;  /* 0x0000fd00ff197b82 */ /* 0x002e620000000800 */
        /* <DEDUP_REMOVED lines=11> */
[----:B-1----:R-:W-:Y:S06]  /*8960*/  @P0 BRA `(.L_x_10548) ;  /* 0x0000000000300947 */ /* 0x002fec0003800000 */
[----:B------:R-:W-:Y:S01]  /*8970*/  ULDC UR4, c[0x0][0x3f4] ;  /* 0x0000fd0000047ab9 */ /* 0x000fe20000000800 */
[C---:B------:R-:W-:Y:S01]  /*8980*/  IMAD.SHL.U32 R15, R16.reuse, 0x2, RZ ;  /* 0x00000002100f7824 */ /* 0x040fe200078e00ff */
[C---:B------:R-:W-:Y:S02]  /*8990*/  ISETP.GE.AND P2, PT, R16.reuse, UR4, PT ;  /* 0x0000000410007c0c */ /* 0x040fe4000bf46270 */
[----:B------:R-:W-:Y:S02]  /*89a0*/  SHF.L.U64.HI R4, R16, 0x1, R17 ;  /* 0x0000000110047819 */ /* 0x000fe40000010211 */
[-C--:B---3--:R-:W-:Y:S02]  /*89b0*/  IADD3 R12, P0, R20, R15.reuse, RZ ;  /* 0x0000000f140c7210 */ /* 0x088fe40007f1e0ff */
[----:B0-----:R-:W-:-:S03]  /*89c0*/  IADD3 R14, P1, R14, R15, RZ ;  /* 0x0000000f0e0e7210 */ /* 0x001fc60007f3e0ff */
[--C-:B--2---:R-:W-:Y:S02]  /*89d0*/  IMAD.X R13, R3, 0x1, R4.reuse, P0 ;  /* 0x00000001030d7824 */ /* 0x104fe400000e0604 */
[----:B----4-:R-:W-:Y:S01]  /*89e0*/  IMAD.X R15, R21, 0x1, R4, P1 ;  /* 0x00000001150f7824 */ /* 0x010fe200008e0604 */
[----:B------:R-:W-:Y:S01]  /*89f0*/  CS2R R4, SRZ ;  /* 0x0000000000047805 */ /* 0x000fe2000001ff00 */
[----:B------:R-:W-:Y:S06]  /*8a00*/  @P2 BRA `(.L_x_10548) ;  /* 0x0000000000082947 */ /* 0x000fec0003800000 */
[----:B------:R1:W5:Y:S04]  /*8a10*/  LD.E.128 R4, desc[UR60][R12.64] ;  /* 0x0000003c0c047980 */ /* 0x000368000c101d00 */
[----:B------:R1:W5:Y:S02]  /*8a20*/  LD.E.128 R8, desc[UR60][R14.64] ;  /* 0x0000003c0e087980 */ /* 0x000364000c101d00 */
.L_x_10548:
[----:B------:R-:W-:Y:S05]  /*8a30*/  BSYNC B1 ;  /* 0x0000000000017941 */ /* 0x000fea0003800000 */
.L_x_10547:
[----:B------:R-:W4:Y:S01]  /*8a40*/  SYNCS.PHASECHK.TRANS64.TRYWAIT P1, [R19+URZ+0x32400], R28 ;  /* 0x0324001c130075a7 */ /* 0x000f22000802017f */
[----:B--2---:R-:W-:Y:S01]  /*8a50*/  IMAD R3, R49, -0x80, R154 ;  /* 0xffffff8031037824 */ /* 0x004fe200078e029a */
[--C-:B-----5:R-:W-:Y:S01]  /*8a60*/  SHF.R.U64 R29, R6, 0x10, R7.reuse ;  /* 0x00000010061d7819 */ /* 0x120fe20000001207 */
[----:B-1----:R-:W-:Y:S01]  /*8a70*/  IMAD.MOV.U32 R12, RZ, RZ, R4 ;  /* 0x000000ffff0c7224 */ /* 0x002fe200078e0004 */
[--C-:B------:R-:W-:Y:S01]  /*8a80*/  SHF.R.U32.HI R27, RZ, 0x10, R7.reuse ;  /* 0x00000010ff1b7819 */ /* 0x100fe20000011607 */
[----:B0-----:R-:W-:Y:S01]  /*8a90*/  IMAD.MOV.U32 R14, RZ, RZ, R7 ;  /* 0x000000ffff0e7224 */ /* 0x001fe200078e0007 */
[----:B------:R-:W-:Y:S01]  /*8aa0*/  SHF.R.U64 R31, R4, 0x10, R5 ;  /* 0x00000010041f7819 */ /* 0x000fe20000001205 */
[----:B------:R-:W-:Y:S01]  /*8ab0*/  IMAD.MOV.U32 R15, RZ, RZ, R8 ;  /* 0x000000ffff0f7224 */ /* 0x000fe200078e0008 */
[----:B------:R-:W-:Y:S01]  /*8ac0*/  SHF.R.U64 R8, R8, 0x10, R9 ;  /* 0x0000001008087819 */ /* 0x000fe20000001209 */
[----:B------:R-:W-:Y:S01]  /*8ad0*/  IMAD.MOV.U32 R13, RZ, RZ, R5 ;  /* 0x000000ffff0d7224 */ /* 0x000fe200078e0005 */
[--C-:B------:R-:W-:Y:S01]  /*8ae0*/  SHF.R.U32.HI R7, RZ, 0x10, R9.reuse ;  /* 0x00000010ff077819 */ /* 0x100fe20000011609 */
[----:B---3--:R-:W-:Y:S01]  /*8af0*/  IMAD.MOV.U32 R20, RZ, RZ, R9 ;  /* 0x000000ffff147224 */ /* 0x008fe200078e0009 */
[----:B------:R-:W-:Y:S01]  /*8b00*/  SHF.R.U32.HI R30, RZ, 0x10, R5 ;  /* 0x00000010ff1e7819 */ /* 0x000fe20000011605 */
[----:B------:R-:W-:Y:S01]  /*8b10*/  IMAD.MOV.U32 R4, RZ, RZ, R6 ;  /* 0x000000ffff047224 */ /* 0x000fe200078e0006 */
[----:B------:R-:W-:Y:S01]  /*8b20*/  ISETP.GE.AND P0, PT, R16, R25, PT ;  /* 0x000000191000720c */ /* 0x000fe20003f06270 */
[----:B----4-:R-:W-:Y:S01]  /*8b30*/  IMAD.MOV.U32 R21, RZ, RZ, R10 ;  /* 0x000000ffff157224 */ /* 0x010fe200078e000a */
[----:B------:R-:W-:Y:S01]  /*8b40*/  VIMNMX R9, R3, 0x80, PT ;  /* 0x0000008003097848 */ /* 0x000fe20003fe0100 */
        /* <DEDUP_REMOVED lines=16> */
.L_x_10780:
[----:B------:R-:W-:Y:S05]  /*8c50*/  BSYNC B1 ;  /* 0x0000000000017941 */ /* 0x000fea0003800000 */
.L_x_10549:
        /* <DEDUP_REMOVED lines=22> */
[C---:B------:R-:W-:Y:S01]  /*8dc0*/  IMAD.U32 R27, R4.reuse, 0x10000, RZ ;  /* 0x00010000041b7824 */ /* 0x040fe200078e00ff */
[----:B------:R-:W-:Y:S01]  /*8dd0*/  LOP3.LUT R4, R4, 0xffff0000, RZ, 0xc0, !PT ;  /* 0xffff000004047812 */ /* 0x000fe200078ec0ff */
[C---:B--2---:R-:W-:Y:S01]  /*8de0*/  IMAD.U32 R33, R10.reuse, 0x10000, RZ ;  /* 0x000100000a217824 */ /* 0x044fe200078e00ff */
[----:B------:R-:W-:Y:S01]  /*8df0*/  LOP3.LUT R10, R10, 0xffff0000, RZ, 0xc0, !PT ;  /* 0xffff00000a0a7812 */ /* 0x000fe200078ec0ff */
[C---:B------:R-:W-:Y:S01]  /*8e00*/  IMAD.U32 R31, R8.reuse, 0x10000, RZ ;  /* 0x00010000081f7824 */ /* 0x040fe200078e00ff */
[----:B------:R-:W-:Y:S01]  /*8e10*/  LOP3.LUT R8, R8, 0xffff0000, RZ, 0xc0, !PT ;  /* 0xffff000008087812 */ /* 0x000fe200078ec0ff */
[C---:B------:R-:W-:Y:S01]  /*8e20*/  FMUL.FTZ R38, R33.reuse, R40 ;  /* 0x0000002821267220 */ /* 0x040fe20000410000 */
[-C--:B------:R-:W-:Y:S01]  /*8e30*/  FMUL.FTZ R44, R33, R36.reuse ;  /* 0x00000024212c7220 */ /* 0x080fe20000410000 */
[----:B------:R-:W-:Y:S01]  /*8e40*/  LOP3.LUT R33, R13, 0xffff0000, RZ, 0xc0, !PT ;  /* 0xffff00000d217812 */ /* 0x000fe200078ec0ff */
[----:B------:R-:W-:Y:S01]  /*8e50*/  FMUL.FTZ R37, R10, R35 ;  /* 0x000000230a257220 */ /* 0x000fe20000410000 */
[----:B------:R-:W-:Y:S01]  /*8e60*/  FFMA.FTZ R42, R29, R36, -R38 ;  /* 0x000000241d2a7223 */ /* 0x000fe20000010826 */
[----:B------:R-:W-:-:S02]  /*8e70*/  IMAD.U32 R38, R15, 0x10000, RZ ;  /* 0x000100000f267824 */ /* 0x000fc400078e00ff */
[----:B------:R-:W-:Y:S01]  /*8e80*/  FFMA.FTZ R44, R29, R40, R44 ;  /* 0x000000281d2c7223 */ /* 0x000fe2000001002c */
[----:B------:R-:W-:Y:S02]  /*8e90*/  IMAD.U32 R36, R3, 0x10000, RZ ;  /* 0x0001000003247824 */ /* 0x000fe400078e00ff */
[-C--:B------:R-:W-:Y:S01]  /*8ea0*/  FMUL.FTZ R29, R10, R33.reuse ;  /* 0x000000210a1d7220 */ /* 0x080fe20000410000 */
[C---:B------:R-:W-:Y:S01]  /*8eb0*/  FFMA.FTZ R43, R6.reuse, R33, -R37 ;  /* 0x00000021062b7223 */ /* 0x040fe20000010825 */
[----:B------:R-:W-:Y:S01]  /*8ec0*/  FMUL.FTZ R10, R31, R38 ;  /* 0x000000261f0a7220 */ /* 0x000fe20000410000 */
[----:B------:R-:W-:Y:S01]  /*8ed0*/  LOP3.LUT R33, R15, 0xffff0000, RZ, 0xc0, !PT ;  /* 0xffff00000f217812 */ /* 0x000fe200078ec0ff */
[----:B------:R-:W-:Y:S01]  /*8ee0*/  FMUL.FTZ R31, R31, R36 ;  /* 0x000000241f1f7220 */ /* 0x000fe20000410000 */
[----:B------:R-:W-:Y:S01]  /*8ef0*/  FFMA.FTZ R45, R6, R35, R29 ;  /* 0x00000023062d7223 */ /* 0x000fe2000001001d */
[----:B------:R-:W-:Y:S01]  /*8f00*/  LOP3.LUT R29, R3, 0xffff0000, RZ, 0xc0, !PT ;  /* 0xffff0000031d7812 */ /* 0x000fe200078ec0ff */
[----:B------:R-:W-:-:S02]  /*8f10*/  IMAD.U32 R32, R9, 0x10000, RZ ;  /* 0x0001000009207824 */ /* 0x000fc400078e00ff */
[C---:B------:R-:W-:Y:S01]  /*8f20*/  FFMA.FTZ R38, R27.reuse, R38, R31 ;  /* 0x000000261b267223 */ /* 0x040fe2000001001f */
[----:B------:R-:W-:Y:S01]  /*8f30*/  FMUL.FTZ R35, R8, R33 ;  /* 0x0000002108237220 */ /* 0x000fe20000410000 */
[----:B------:R-:W-:Y:S02]  /*8f40*/  IMAD.U32 R31, R20, 0x10000, RZ ;  /* 0x00010000141f7824 */ /* 0x000fe400078e00ff */
[----:B------:R-:W-:Y:S01]  /*8f50*/  FFMA.FTZ R36, R27, R36, -R10 ;  /* 0x000000241b247223 */ /* 0x000fe2000001080a */
[----:B0-----:R-:W-:Y:S02]  /*8f60*/  IMAD.U32 R28, R5, 0x10000, RZ ;  /* 0x00010000051c7824 */ /* 0x001fe400078e00ff */
[-C--:B------:R-:W-:Y:S01]  /*8f70*/  FMUL.FTZ R39, R8, R29.reuse ;  /* 0x0000001d08277220 */ /* 0x080fe20000410000 */
[----:B------:R-:W-:Y:S02]  /*8f80*/  IMAD.U32 R27, R12, 0x10000, RZ ;  /* 0x000100000c1b7824 */ /* 0x000fe400078e00ff */
[----:B------:R-:W-:Y:S01]  /*8f90*/  FFMA.FTZ R37, R4, R29, -R35 ;  /* 0x0000001d04257223 */ /* 0x000fe20000010823 */
[----:B------:R-:W-:Y:S01]  /*8fa0*/  FMUL.FTZ R41, R32, R31 ;  /* 0x0000001f20297220 */ /* 0x000fe20000410000 */
[----:B------:R-:W-:-:S02]  /*8fb0*/  IMAD.U32 R34, R11, 0x10000, RZ ;  /* 0x000100000b227824 */ /* 0x000fc400078e00ff */
[----:B------:R-:W-:Y:S01]  /*8fc0*/  FMUL.FTZ R32, R32, R27 ;  /* 0x0000001b20207220 */ /* 0x000fe20000410000 */
[----:B------:R-:W-:Y:S02]  /*8fd0*/  IMAD.U32 R35, R26, 0x10000, RZ ;  /* 0x000100001a237824 */ /* 0x000fe400078e00ff */
[----:B------:R-:W-:Y:S01]  /*8fe0*/  FFMA.FTZ R39, R4, R33, R39 ;  /* 0x0000002104277223 */ /* 0x000fe20000010027 */
[----:B------:R-:W-:Y:S02]  /*8ff0*/  IMAD.U32 R29, R14, 0x10000, RZ ;  /* 0x000100000e1d7824 */ /* 0x000fe400078e00ff */
[----:B------:R-:W-:Y:S01]  /*9000*/  FFMA.FTZ R41, R28, R27, -R41 ;  /* 0x0000001b1c297223 */ /* 0x000fe20000010829 */
[----:B------:R-:W-:Y:S01]  /*9010*/  IMAD.U32 R30, R7, 0x10000, RZ ;  /* 0x00010000071e7824 */ /* 0x000fe200078e00ff */
[----:B------:R-:W-:Y:S01]  /*9020*/  LOP3.LUT R9, R9, 0xffff0000, RZ, 0xc0, !PT ;  /* 0xffff000009097812 */ /* 0x000fe200078ec0ff */
[C---:B------:R-:W-:Y:S01]  /*9030*/  FMUL.FTZ R33, R34.reuse, R35 ;  /* 0x0000002322217220 */ /* 0x040fe20000410000 */
[----:B------:R-:W-:Y:S01]  /*9040*/  LOP3.LUT R11, R11, 0xffff0000, RZ, 0xc0, !PT ;  /* 0xffff00000b0b7812 */ /* 0x000fe200078ec0ff */
        /* <DEDUP_REMOVED lines=24> */
[----:B------:R1:W-:Y:S01]  /*91d0*/  STS.128 [R46+0x18400], R4 ;  /* 0x018400042e007388 */ /* 0x0003e20000000c00 */
[----:B------:R-:W-:Y:S02]  /*91e0*/  F2FP.BF16.F32.PACK_AB R9, R9, R32 ;  /* 0x000000200909723e */ /* 0x000fe400000010ff */
[----:B------:R-:W-:-:S05]  /*91f0*/  F2FP.BF16.F32.PACK_AB R11, R34, R27 ;  /* 0x0000001b220b723e */ /* 0x000fca00000010ff */
[----:B------:R1:W-:Y:S02]  /*9200*/  STS.128 [R47+0x18400], R8 ;  /* 0x018400082f007388 */ /* 0x0003e40000000c00 */
.L_x_10552:
[----:B------:R-:W-:Y:S05]  /*9210*/  BSYNC B1 ;  /* 0x0000000000017941 */ /* 0x000fea0003800000 */
.L_x_10551:
        /* <DEDUP_REMOVED lines=13> */
[----:B------:R-:W-:Y:S02]  /*92f0*/  IMAD.U32 R37, R15, 0x10000, RZ ;  /* 0x000100000f257824 */ /* 0x000fe400078e00ff */
[----:B------:R-:W-:Y:S01]  /*9300*/  IMAD.U32 R35, R3, 0x10000, RZ ;  /* 0x0001000003237824 */ /* 0x000fe200078e00ff */
[----:B------:R-:W-:Y:S01]  /*9310*/  LOP3.LUT R44, R15, 0xffff0000, RZ, 0xc0, !PT ;  /* 0xffff00000f2c7812 */ /* 0x000fe200078ec0ff */
[----:B------:R-:W-:Y:S01]  /*9320*/  IMAD.U32 R46, R20, 0x10000, RZ ;  /* 0x00010000142e7824 */ /* 0x000fe200078e00ff */
[----:B------:R-:W-:Y:S01]  /*9330*/  LOP3.LUT R40, R3, 0xffff0000, RZ, 0xc0, !PT ;  /* 0xffff000003287812 */ /* 0x000fe200078ec0ff */
[----:B------:R-:W-:Y:S01]  /*9340*/  IMAD.U32 R42, R12, 0x10000, RZ ;  /* 0x000100000c2a7824 */ /* 0x000fe200078e00ff */
[----:B------:R-:W-:Y:S02]  /*9350*/  LOP3.LUT R39, R20, 0xffff0000, RZ, 0xc0, !PT ;  /* 0xffff000014277812 */ /* 0x000fe400078ec0ff */
[----:B------:R-:W-:Y:S01]  /*9360*/  LOP3.LUT R41, R26, 0xffff0000, RZ, 0xc0, !PT ;  /* 0xffff00001a297812 */ /* 0x000fe200078ec0ff */
[----:B--2---:R-:W-:-:S04]  /*9370*/  IMAD.IADD R8, R5, 0x1, R4 ;  /* 0x0000000105087824 */ /* 0x004fc800078e0204 */
[----:B------:R-:W-:Y:S01]  /*9380*/  IMAD R25, R8, 0x2, R19 ;  /* 0x0000000208197824 */ /* 0x000fe200078e0213 */
[----:B---3--:R-:W1:Y:S04]  /*9390*/  LDS.128 R4, [R43+0x18400] ;  /* 0x018400002b047984 */ /* 0x008e680000000c00 */
[----:B------:R-:W2:Y:S01]  /*93a0*/  LDS.128 R8, [R25+0x18400] ;  /* 0x0184000019087984 */ /* 0x000ea20000000c00 */
[----:B-1----:R-:W-:Y:S02]  /*93b0*/  IMAD.U32 R27, R4, 0x10000, RZ ;  /* 0x00010000041b7824 */ /* 0x002fe400078e00ff */
[C---:B--2---:R-:W-:Y:S01]  /*93c0*/  IMAD.U32 R31, R8.reuse, 0x10000, RZ ;  /* 0x00010000081f7824 */ /* 0x044fe200078e00ff */
[----:B------:R-:W-:Y:S01]  /*93d0*/  LOP3.LUT R8, R8, 0xffff0000, RZ, 0xc0, !PT ;  /* 0xffff000008087812 */ /* 0x000fe200078ec0ff */
[----:B------:R-:W-:-:S02]  /*93e0*/  IMAD.U32 R32, R9, 0x10000, RZ ;  /* 0x0001000009207824 */ /* 0x000fc400078e00ff */
[-C--:B------:R-:W-:Y:S01]  /*93f0*/  FMUL.FTZ R36, R37, R31.reuse ;  /* 0x0000001f25247220 */ /* 0x080fe20000410000 */
[C---:B------:R-:W-:Y:S01]  /*9400*/  FMUL.FTZ R38, R35.reuse, R31 ;  /* 0x0000001f23267220 */ /* 0x040fe20000410000 */
[----:B------:R-:W-:Y:S01]  /*9410*/  LOP3.LUT R4, R4, 0xffff0000, RZ, 0xc0, !PT ;  /* 0xffff000004047812 */ /* 0x000fe200078ec0ff */
[-C--:B------:R-:W-:Y:S01]  /*9420*/  FMUL.FTZ R3, R44, R8.reuse ;  /* 0x000000082c037220 */ /* 0x080fe20000410000 */
[-C--:B------:R-:W-:Y:S01]  /*9430*/  FFMA.FTZ R36, R35, R27.reuse, -R36 ;  /* 0x0000001b23247223 */ /* 0x080fe20000010824 */
[----:B------:R-:W-:Y:S01]  /*9440*/  FFMA.FTZ R38, R37, R27, R38 ;  /* 0x0000001b25267223 */ /* 0x000fe20000010026 */
[----:B0-----:R-:W-:Y:S02]  /*9450*/  IMAD.U32 R28, R5, 0x10000, RZ ;  /* 0x00010000051c7824 */ /* 0x001fe400078e00ff */
[----:B------:R-:W-:Y:S01]  /*9460*/  FMUL.FTZ R15, R40, R8 ;  /* 0x00000008280f7220 */ /* 0x000fe20000410000 */
[-C--:B------:R-:W-:Y:S01]  /*9470*/  FMUL.FTZ R27, R46, R32.reuse ;  /* 0x000000202e1b7220 */ /* 0x080fe20000410000 */
[----:B------:R-:W-:Y:S01]  /*9480*/  FMUL.FTZ R31, R42, R32 ;  /* 0x000000202a1f7220 */ /* 0x000fe20000410000 */
[----:B------:R-:W-:-:S02]  /*9490*/  IMAD.U32 R33, R10, 0x10000, RZ ;  /* 0x000100000a217824 */ /* 0x000fc400078e00ff */
[-C--:B------:R-:W-:Y:S01]  /*94a0*/  FFMA.FTZ R3, R40, R4.reuse, -R3 ;  /* 0x0000000428037223 */ /* 0x080fe20000010803 */
[----:B------:R-:W-:Y:S02]  /*94b0*/  IMAD.U32 R37, R21, 0x10000, RZ ;  /* 0x0001000015257824 */ /* 0x000fe400078e00ff */
[C---:B------:R-:W-:Y:S01]  /*94c0*/  IMAD.U32 R35, R13.reuse, 0x10000, RZ ;  /* 0x000100000d237824 */ /* 0x040fe200078e00ff */
[----:B------:R-:W-:Y:S01]  /*94d0*/  LOP3.LUT R10, R10, 0xffff0000, RZ, 0xc0, !PT ;  /* 0xffff00000a0a7812 */ /* 0x000fe200078ec0ff */
[----:B------:R-:W-:Y:S01]  /*94e0*/  FFMA.FTZ R15, R44, R4, R15 ;  /* 0x000000042c0f7223 */ /* 0x000fe2000001000f */
[----:B------:R-:W-:Y:S01]  /*94f0*/  LOP3.LUT R32, R13, 0xffff0000, RZ, 0xc0, !PT ;  /* 0xffff00000d207812 */ /* 0x000fe200078ec0ff */
[-C--:B------:R-:W-:Y:S01]  /*9500*/  FFMA.FTZ R27, R42, R28.reuse, -R27 ;  /* 0x0000001c2a1b7223 */ /* 0x080fe2000001081b */
[----:B------:R-:W-:Y:S01]  /*9510*/  LOP3.LUT R40, R21, 0xffff0000, RZ, 0xc0, !PT ;  /* 0xffff000015287812 */ /* 0x000fe200078ec0ff */
[----:B------:R-:W-:Y:S01]  /*9520*/  FFMA.FTZ R31, R46, R28, R31 ;  /* 0x0000001c2e1f7223 */ /* 0x000fe2000001001f */
[----:B------:R-:W-:-:S02]  /*9530*/  IMAD.U32 R29, R6, 0x10000, RZ ;  /* 0x00010000061d7824 */ /* 0x000fc400078e00ff */
[-C--:B------:R-:W-:Y:S01]  /*9540*/  FMUL.FTZ R4, R37, R33.reuse ;  /* 0x0000002125047220 */ /* 0x080fe20000410000 */
[----:B------:R-:W-:Y:S01]  /*9550*/  FMUL.FTZ R28, R35, R33 ;  /* 0x00000021231c7220 */ /* 0x000fe20000410000 */
[----:B------:R-:W-:Y:S02]  /*9560*/  IMAD.U32 R34, R11, 0x10000, RZ ;  /* 0x000100000b227824 */ /* 0x000fe400078e00ff */
[----:B------:R-:W-:Y:S02]  /*9570*/  IMAD.U32 R42, R26, 0x10000, RZ ;  /* 0x000100001a2a7824 */ /* 0x000fe400078e00ff */
[-C--:B------:R-:W-:Y:S01]  /*9580*/  FMUL.FTZ R13, R40, R10.reuse ;  /* 0x0000000a280d7220 */ /* 0x080fe20000410000 */
[----:B------:R-:W-:Y:S01]  /*9590*/  FMUL.FTZ R21, R32, R10 ;  /* 0x0000000a20157220 */ /* 0x000fe20000410000 */
[-C--:B------:R-:W-:Y:S01]  /*95a0*/  FFMA.FTZ R8, R35, R29.reuse, -R4 ;  /* 0x0000001d23087223 */ /* 0x080fe20000010804 */
[----:B------:R-:W-:Y:S01]  /*95b0*/  FFMA.FTZ R10, R37, R29, R28 ;  /* 0x0000001d250a7223 */ /* 0x000fe2000001001c */
[----:B------:R-:W-:Y:S01]  /*95c0*/  LOP3.LUT R6, R6, 0xffff0000, RZ, 0xc0, !PT ;  /* 0xffff000006067812 */ /* 0x000fe200078ec0ff */
[----:B------:R-:W-:Y:S01]  /*95d0*/  IMAD.U32 R30, R7, 0x10000, RZ ;  /* 0x00010000071e7824 */ /* 0x000fe200078e00ff */
[----:B------:R-:W-:Y:S01]  /*95e0*/  LOP3.LUT R9, R9, 0xffff0000, RZ, 0xc0, !PT ;  /* 0xffff000009097812 */ /* 0x000fe200078ec0ff */
[----:B------:R-:W-:Y:S01]  /*95f0*/  IMAD.U32 R4, R14, 0x10000, RZ ;  /* 0x000100000e047824 */ /* 0x000fe200078e00ff */
[----:B------:R-:W-:Y:S01]  /*9600*/  LOP3.LUT R11, R11, 0xffff0000, RZ, 0xc0, !PT ;  /* 0xffff00000b0b7812 */ /* 0x000fe200078ec0ff */
[----:B------:R-:W-:Y:S01]  /*9610*/  FMUL.FTZ R29, R42, R34 ;  /* 0x000000222a1d7220 */ /* 0x000fe20000410000 */
[----:B------:R-:W-:-:S02]  /*9620*/  LOP3.LUT R35, R12, 0xffff0000, RZ, 0xc0, !PT ;  /* 0xffff00000c237812 */ /* 0x000fc400078ec0ff */
[----:B------:R-:W-:Y:S01]  /*9630*/  LOP3.LUT R37, R14, 0xffff0000, RZ, 0xc0, !PT ;  /* 0xffff00000e257812 */ /* 0x000fe200078ec0ff */
[C---:B------:R-:W-:Y:S01]  /*9640*/  FMUL.FTZ R33, R4.reuse, R34 ;  /* 0x0000002204217220 */ /* 0x040fe20000410000 */
[----:B------:R-:W-:Y:S01]  /*9650*/  LOP3.LUT R5, R5, 0xffff0000, RZ, 0xc0, !PT ;  /* 0xffff000005057812 */ /* 0x000fe200078ec0ff */
[----:B------:R-:W-:Y:S01]  /*9660*/  FFMA.FTZ R29, R4, R30, -R29 ;  /* 0x0000001e041d7223 */ /* 0x000fe2000001081d */
[----:B------:R-:W-:Y:S01]  /*9670*/  LOP3.LUT R7, R7, 0xffff0000, RZ, 0xc0, !PT ;  /* 0xffff000007077812 */ /* 0x000fe200078ec0ff */
[-C--:B------:R-:W-:Y:S01]  /*9680*/  FFMA.FTZ R13, R32, R6.reuse, -R13 ;  /* 0x00000006200d7223 */ /* 0x080fe2000001080d */
        /* <DEDUP_REMOVED lines=20> */
.L_x_10543:
[----:B------:R-:W-:Y:S05]  /*97d0*/  BSYNC B0 ;  /* 0x0000000000007941 */ /* 0x000fea0003800000 */
.L_x_10532:
        /* <DEDUP_REMOVED lines=8> */
.L_x_10529:
[----:B--2---:R-:W2:Y:S01]  /*9860*/  S2R R3, SR_TID.X ;  /* 0x0000000000037919 */ /* 0x004ea20000002100 */
[----:B------:R-:W-:Y:S01]  /*9870*/  ISETP.NE.AND P0, PT, R210, 0x3, PT ;  /* 0x00000003d200780c */ /* 0x000fe20003f05270 */
[----:B------:R-:W-:Y:S05]  /*9880*/  WARPSYNC.ALL ;  /* 0x0000000000007948 */ /* 0x000fea0003800000 */
[----:B--2---:R-:W-:-:S05]  /*9890*/  SHF.R.U32.HI R3, RZ, 0x7, R3 ;  /* 0x00000007ff037819 */ /* 0x004fca0000011603 */
[----:B-1-3--:R-:W-:-:S05]  /*98a0*/  VIADD R10, R3, 0x8 ;  /* 0x00000008030a7836 */ /* 0x00afca0000000000 */
[----:B------:R1:W-:Y:S06]  /*98b0*/  BAR.SYNC.DEFER_BLOCKING R10, 0x100 ;  /* 0x0004000a0000751d */ /* 0x0003ec0000010000 */
[----:B------:R-:W-:Y:S05]  /*98c0*/  @!P0 BRA `(.L_x_10553) ;  /* 0x0000000000048947 */ /* 0x000fea0003800000 */
[----:B------:R-:W-:Y:S01]  /*98d0*/  BPT.TRAP 0x1 ;  /* 0x000000040000795c */ /* 0x000fe20000300000 */
.L_x_10553:
[----:B------:R-:W-:Y:S01]  /*98e0*/  IMAD R4, R206, 0x8, R19 ;  /* 0x00000008ce047824 */ /* 0x000fe200078e0213 */
[----:B------:R-:W-:-:S04]  /*98f0*/  SHF.L.U32 R5, R218, 0x1f, RZ ;  /* 0x0000001fda057819 */ /* 0x000fc800000006ff */
[----:B------:R2:W3:Y:S01]  /*9900*/  SYNCS.PHASECHK.TRANS64.TRYWAIT P1, [R4+URZ+0x32430], R5 ;  /* 0x03243005040075a7 */ /* 0x0004e2000802017f */
[----:B------:R-:W-:Y:S05]  /*9910*/  @!P0 BRA `(.L_x_10554) ;  /* 0x0000000000048947 */ /* 0x000fea0003800000 */
[----:B------:R-:W-:Y:S01]  /*9920*/  BPT.TRAP 0x1 ;  /* 0x000000040000795c */ /* 0x000fe20000300000 */
.L_x_10554:
[----:B------:R-:W-:Y:S01]  /*9930*/  VIADD R3, R19, 0x1c400 ;  /* 0x0001c40013037836 */ /* 0x000fe20000000000 */
[----:B------:R-:W-:Y:S01]  /*9940*/  LOP3.LUT R12, R24, 0x10000, RZ, 0xfc, !PT ;  /* 0x00010000180c7812 */ /* 0x000fe200078efcff */
[----:B0-----:R-:W-:-:S03]  /*9950*/  IMAD.MOV.U32 R13, RZ, RZ, 0x40000040 ;  /* 0x40000040ff0d7424 */ /* 0x001fc600078e00ff */
[----:B------:R-:W-:-:S04]  /*9960*/  SHF.R.U32.HI R3, RZ, 0x4, R3 ;  /* 0x00000004ff037819 */ /* 0x000fc80000011603 */
[----:B------:R-:W-:-:S04]  /*9970*/  LOP3.LUT R3, R3, 0x3fff, RZ, 0xc0, !PT ;  /* 0x00003fff03037812 */ /* 0x000fc800078ec0ff */
[----:B------:R-:W-:-:S05]  /*9980*/  LOP3.LUT R3, R3, 0x10000, RZ, 0xfc, !PT ;  /* 0x0001000003037812 */ /* 0x000fca00078efcff */
[----:B------:R0:W-:Y:S01]  /*9990*/  STL [R1+0x4c], R3 ;  /* 0x00004c0301007387 */ /* 0x0001e20000100800 */
[----:B---3--:R-:W-:Y:S05]  /*99a0*/  @P1 BRA `(.L_x_10555) ;  /* 0x0000000000081947 */ /* 0x008fea0003800000 */
[----:B------:R-:W3:Y:S02]  /*99b0*/  SYNCS.PHASECHK.TRANS64.TRYWAIT P1, [R4+URZ+0x32430], R5 ;  /* 0x03243005040075a7 */ /* 0x000ee4000802017f */
[----:B---3--:R-:W-:Y:S05]  /*99c0*/  @!P1 BRA `(.L_x_10556) ;  /* 0x0000013400449947 */ /* 0x008fea0003800000 */
.L_x_10555:
[----:B0-----:R-:W4:Y:S01]  /*99d0*/  LDL R3, [R1+0x4c] ;  /* 0x00004c0001037983 */ /* 0x001f220000100800 */
[----:B------:R-:W-:Y:S01]  /*99e0*/  IMAD.MOV.U32 R7, RZ, RZ, 0x40000040 ;  /* 0x40000040ff077424 */ /* 0x000fe200078e00ff */
[----:B------:R-:W-:Y:S05]  /*99f0*/  WARPSYNC.ALL ;  /* 0x0000000000007948 */ /* 0x000fea0003800000 */
[C---:B------:R-:W-:Y:S01]  /*9a00*/  R2UR UR4, R12.reuse ;  /* 0x000000000c0472ca */ /* 0x040fe200000e0000 */
[----:B------:R-:W-:Y:S01]  /*9a10*/  WARPGROUP.ARRIVE ;  /* 0x00000000000079c5 */ /* 0x000fe20000000000 */
[----:B------:R-:W-:Y:S01]  /*9a20*/  R2UR UR5, R13 ;  /* 0x000000000d0572ca */ /* 0x000fe200000e0000 */
        /* <DEDUP_REMOVED lines=10> */
[----:B------:R-:W-:Y:S02]  /*9ad0*/  IMAD.MOV.U32 R7, RZ, RZ, 0x40000040 ;  /* 0x40000040ff077424 */ /* 0x000fe400078e00ff */
[----:B----4-:R-:W-:-:S04]  /*9ae0*/  IMAD R6, R206, 0x300, R3 ;  /* 0x00000300ce067824 */ /* 0x010fc800078e0203 */
        /* <DEDUP_REMOVED lines=12> */
[----:B------:R-:W-:Y:S01]  /*9bb0*/  HGMMA.64x96x16.F32.BF16 R24, gdesc[UR4], R24, gsb0 ;  /* 0x01600000041879f0 */ /* 0x000fe20008001818 */
[----:B------:R-:W-:Y:S02]  /*9bc0*/  R2UR UR4, R222 ;  /* 0x00000000de0472ca */ /* 0x000fe400000e0000 */
[----:B------:R-:W-:Y:S02]  /*9bd0*/  R2UR UR5, R223 ;  /* 0x00000000df0572ca */ /* 0x000fe400000e0000 */
[----:B------:R-:W-:Y:S02]  /*9be0*/  R2UR UR6, R8 ;  /* 0x00000000080672ca */ /* 0x000fe400000e0000 */
[----:B------:R-:W-:Y:S01]  /*9bf0*/  R2UR UR7, R9 ;  /* 0x00000000090772ca */ /* 0x000fe200000e0000 */
[----:B------:R-:W-:Y:S02]  /*9c00*/  WARPGROUP.DEPBAR.LE gsb0, 0x0 ;  /* 0x00008000000079c5 */ /* 0x000fe40000010000 */
[----:B------:R-:W-:-:S10]  /*9c10*/  WARPGROUP.ARRIVE ;  /* 0x00000000000079c5 */ /* 0x000fd40000000000 */
        /* <DEDUP_REMOVED lines=9> */
[----:B------:R-:W0:Y:S02]  /*9cb0*/  SYNCS.PHASECHK.TRANS64.TRYWAIT P1, [R19+URZ+0x32410], R0 ;  /* 0x03241000130075a7 */ /* 0x000e24000802017f */
[----:B0-----:R-:W-:Y:S05]  /*9cc0*/  @!P1 BRA `(.L_x_10558) ;  /* 0x0000013000989947 */ /* 0x001fea0003800000 */
.L_x_10781:
[----:B------:R-:W-:Y:S05]  /*9cd0*/  BSYNC B0 ;  /* 0x0000000000007941 */ /* 0x000fea0003800000 */
.L_x_10557:
[----:B------:R-:W-:Y:S05]  /*9ce0*/  @!P0 BRA `(.L_x_10559) ;  /* 0x0000000000048947 */ /* 0x000fea0003800000 */
[----:B------:R-:W-:Y:S01]  /*9cf0*/  BPT.TRAP 0x1 ;  /* 0x000000040000795c */ /* 0x000fe20000300000 */
.L_x_10559:
[----:B------:R4:W0:Y:S01]  /*9d00*/  SYNCS.PHASECHK.TRANS64.TRYWAIT P1, [R4+URZ+0x32450], R5 ;  /* 0x03245005040075a7 */ /* 0x000822000802017f */
[----:B------:R-:W-:Y:S05]  /*9d10*/  @!P0 BRA `(.L_x_10560) ;  /* 0x0000000000048947 */ /* 0x000fea0003800000 */
[----:B------:R-:W-:Y:S01]  /*9d20*/  BPT.TRAP 0x1 ;  /* 0x000000040000795c */ /* 0x000fe20000300000 */
.L_x_10560:
[----:B0-----:R-:W-:Y:S05]  /*9d30*/  @P1 BRA `(.L_x_10561) ;  /* 0x0000000000081947 */ /* 0x001fea0003800000 */
[----:B------:R-:W0:Y:S02]  /*9d40*/  SYNCS.PHASECHK.TRANS64.TRYWAIT P1, [R4+URZ+0x32450], R5 ;  /* 0x03245005040075a7 */ /* 0x000e24000802017f */
[----:B0-----:R-:W-:Y:S05]  /*9d50*/  @!P1 BRA `(.L_x_10562) ;  /* 0x0000013000889947 */ /* 0x001fea0003800000 */
.L_x_10561:
[----:B------:R-:W-:Y:S05]  /*9d60*/  WARPSYNC.ALL ;  /* 0x0000000000007948 */ /* 0x000fea0003800000 */
[----:B------:R-:W-:Y:S01]  /*9d70*/  IMAD R72, R72, 0x2000, R19 ;  /* 0x0000200048487824 */ /* 0x000fe200078e0213 */
[----:B------:R-:W-:Y:S01]  /*9d80*/  WARPGROUP.ARRIVE ;  /* 0x00000000000079c5 */ /* 0x000fe20000000000 */
[----:B--234-:R-:W-:Y:S01]  /*9d90*/  VIADD R5, R19, 0x400 ;  /* 0x0000040013057836 */ /* 0x01cfe20000000000 */
[----:B------:R-:W-:Y:S01]  /*9da0*/  UMOV UR9, 0x40000040 ;  /* 0x4000004000097882 */ /* 0x000fe20000000000 */
[----:B------:R-:W-:Y:S01]  /*9db0*/  IMAD.MOV.U32 R7, RZ, RZ, 0x40000040 ;  /* 0x40000040ff077424 */ /* 0x000fe200078e00ff */
[----:B------:R-:W-:Y:S01]  /*9dc0*/  R2UR UR4, R72 ;  /* 0x00000000480472ca */ /* 0x000fe200000e0000 */
[----:B------:R-:W-:Y:S01]  /*9dd0*/  IMAD.MOV.U32 R9, RZ, RZ, 0x40000040 ;  /* 0x40000040ff097424 */ /* 0x000fe200078e00ff */
[----:B------:R-:W-:Y:S01]  /*9de0*/  SHF.R.U32.HI R5, RZ, 0x4, R5 ;  /* 0x00000004ff057819 */ /* 0x000fe20000011605 */
[----:B------:R-:W-:Y:S01]  /*9df0*/  IMAD.U32 R15, RZ, RZ, UR9 ;  /* 0x00000009ff0f7e24 */ /* 0x000fe2000f8e00ff */
[----:B------:R-:W-:Y:S01]  /*9e00*/  R2UR UR11, R7 ;  /* 0x00000000070b72ca */ /* 0x000fe200000e0000 */
[----:B------:R-:W-:Y:S01]  /*9e10*/  UMOV UR57, 0x40000040 ;  /* 0x4000004000397882 */ /* 0x000fe20000000000 */
[----:B------:R-:W-:Y:S01]  /*9e20*/  LOP3.LUT R5, R5, 0x3fff, RZ, 0xc0, !PT ;  /* 0x00003fff05057812 */ /* 0x000fe200078ec0ff */
[----:B------:R-:W-:Y:S01]  /*9e30*/  UMOV UR53, 0x40000040 ;  /* 0x4000004000357882 */ /* 0x000fe20000000000 */
[----:B------:R-:W-:Y:S01]  /*9e40*/  UMOV UR49, 0x40000040 ;  /* 0x4000004000317882 */ /* 0x000fe20000000000 */
[----:B------:R-:W-:Y:S01]  /*9e50*/  UMOV UR45, 0x40000040 ;  /* 0x40000040002d7882 */ /* 0x000fe20000000000 */
[----:B------:R-:W-:Y:S01]  /*9e60*/  LOP3.LUT R0, R5, 0x10000, RZ, 0xfc, !PT ;  /* 0x0001000005007812 */ /* 0x000fe200078efcff */
[----:B------:R-:W-:Y:S01]  /*9e70*/  UMOV UR41, 0x40000040 ;  /* 0x4000004000297882 */ /* 0x000fe20000000000 */
[----:B------:R-:W-:Y:S01]  /*9e80*/  IMAD.MOV.U32 R7, RZ, RZ, 0x40000040 ;  /* 0x40000040ff077424 */ /* 0x000fe200078e00ff */
[----:B------:R-:W-:-:S02]  /*9e90*/  UIADD3 UR4, UR4, 0x22400, URZ ;  /* 0x0002240004047890 */ /* 0x000fc4000fffe03f */
[----:B------:R-:W-:Y:S01]  /*9ea0*/  IMAD R6, R206, 0xc00, R0 ;  /* 0x00000c00ce067824 */ /* 0x000fe200078e0200 */
[----:B------:R0:W-:Y:S01]  /*9eb0*/  STL [R1+0x50], R0 ;  /* 0x0000500001007387 */ /* 0x0001e20000100800 */
[----:B------:R-:W-:Y:S01]  /*9ec0*/  USHF.R.U32.HI UR4, URZ, 0x4, UR4 ;  /* 0x000000043f047899 */ /* 0x000fe20008011604 */
[----:B------:R-:W-:Y:S01]  /*9ed0*/  R2UR UR39, R7 ;  /* 0x00000000072772ca */ /* 0x000fe200000e0000 */
[C---:B------:R-:W-:Y:S01]  /*9ee0*/  VIADD R8, R6.reuse, 0x2 ;  /* 0x0000000206087836 */ /* 0x040fe20000000000 */
[----:B------:R-:W-:Y:S01]  /*9ef0*/  R2UR UR10, R6 ;  /* 0x00000000060a72ca */ /* 0x000fe200000e0000 */
[----:B------:R-:W-:Y:S01]  /*9f00*/  ULOP3.LUT UR4, UR4, 0x3fff, URZ, 0xc0, !UPT ;  /* 0x00003fff04047892 */ /* 0x000fe2000f8ec03f */
[----:B------:R-:W-:-:S03]  /*9f10*/  UMOV UR37, 0x40000040 ;  /* 0x4000004000257882 */ /* 0x000fc60000000000 */
[----:B------:R-:W-:Y:S01]  /*9f20*/  ULOP3.LUT UR4, UR4, 0x10000, URZ, 0xfc, !UPT ;  /* 0x0001000004047892 */ /* 0x000fe2000f8efc3f */
[----:B0-----:R-:W0:Y:S03]  /*9f30*/  S2R R0, SR_TID.X ;  /* 0x0000000000007919 */ /* 0x001e260000002100 */
[----:B------:R-:W-:Y:S02]  /*9f40*/  UIADD3 UR5, UR4, 0x2, URZ ;  /* 0x0000000204057890 */ /* 0x000fe4000fffe03f */
[----:B------:R-:W-:Y:S02]  /*9f50*/  UIADD3 UR56, UR4, 0x804, URZ ;  /* 0x0000080404387890 */ /* 0x000fe4000fffe03f */
[----:B------:R-:W-:Y:S01]  /*9f60*/  UMOV UR8, UR4 ;  /* 0x0000000400087c82 */ /* 0x000fe20008000000 */
[----:B------:R-:W-:Y:S01]  /*9f70*/  UIADD3 UR52, UR4, 0x806, URZ ;  /* 0x0000080604347890 */ /* 0x000fe2000fffe03f */
[----:B------:R-:W-:Y:S01]  /*9f80*/  HGMMA.64x96x16.F32.BF16 R24, gdesc[UR8], R24, gsb0 ;  /* 0x01600000081879f0 */ /* 0x000fe20008001818 */
[----:B------:R-:W-:Y:S01]  /*9f90*/  R2UR UR10, R8 ;  /* 0x00000000080a72ca */ /* 0x000fe200000e0000 */
[----:B------:R-:W-:Y:S01]  /*9fa0*/  IMAD.U32 R14, RZ, RZ, UR8 ;  /* 0x00000008ff0e7e24 */ /* 0x000fe2000f8e00ff */
[----:B------:R-:W-:Y:S01]  /*9fb0*/  R2UR UR11, R9 ;  /* 0x00000000090b72ca */ /* 0x000fe200000e0000 */
[----:B------:R-:W-:Y:S01]  /*9fc0*/  UMOV UR8, UR5 ;  /* 0x0000000500087c82 */ /* 0x000fe20008000000 */
[----:B------:R-:W-:Y:S01]  /*9fd0*/  UMOV UR9, 0x40000040 ;  /* 0x4000004000097882 */ /* 0x000fe20000000000 */
[----:B------:R-:W-:Y:S01]  /*9fe0*/  VIADD R8, R6, 0x4 ;  /* 0x0000000406087836 */ /* 0x000fe20000000000 */
[----:B------:R-:W-:Y:S01]  /*9ff0*/  UIADD3 UR5, UR4, 0x4, URZ ;  /* 0x0000000404057890 */ /* 0x000fe2000fffe03f */
[----:B------:R-:W-:Y:S01]  /*a000*/  IMAD.MOV.U32 R9, RZ, RZ, 0x40000040 ;  /* 0x40000040ff097424 */ /* 0x000fe200078e00ff */
[----:B------:R2:W-:Y:S01]  /*a010*/  STL.64 [R1+0x68], R14 ;  /* 0x0000680e01007387 */ /* 0x0005e20000100a00 */
[----:B------:R-:W-:-:S02]  /*a020*/  UIADD3 UR48, UR4, 0xc00, URZ ;  /* 0x00000c0004307890 */ /* 0x000fc4000fffe03f */
[----:B------:R-:W-:Y:S02]  /*a030*/  UIADD3 UR44, UR4, 0xc02, URZ ;  /* 0x00000c02042c7890 */ /* 0x000fe4000fffe03f */
[----:B------:R-:W-:Y:S02]  /*a040*/  UIADD3 UR40, UR4, 0xc04, URZ ;  /* 0x00000c0404287890 */ /* 0x000fe4000fffe03f */
[----:B------:R-:W-:Y:S01]  /*a050*/  UIADD3 UR36, UR4, 0xc06, URZ ;  /* 0x00000c0604247890 */ /* 0x000fe2000fffe03f */
[----:B--2---:R-:W-:Y:S02]  /*a060*/  IMAD.U32 R14, RZ, RZ, UR8 ;  /* 0x00000008ff0e7e24 */ /* 0x004fe4000f8e00ff */
[----:B------:R-:W-:Y:S01]  /*a070*/  IMAD.U32 R15, RZ, RZ, UR9 ;  /* 0x00000009ff0f7e24 */ /* 0x000fe2000f8e00ff */
[----:B0-----:R-:W-:-:S04]  /*a080*/  SHF.R.U32.HI R0, RZ, 0x7, R0 ;  /* 0x00000007ff007819 */ /* 0x001fc80000011600 */
[----:B------:R0:W-:Y:S01]  /*a090*/  STL.64 [R1+0x60], R14 ;  /* 0x0000600e01007387 */ /* 0x0001e20000100a00 */
[----:B------:R-:W-:Y:S01]  /*a0a0*/  IADD3 R20, -R0, 0xb, RZ ;  /* 0x0000000b00147810 */ /* 0x000fe20007ffe1ff */
        /* <DEDUP_REMOVED lines=110> */
[----:B------:R0:W-:Y:S02]  /*a790*/  STL.64 [R1+0x10], R14 ;  /* 0x0000100e01007387 */ /* 0x0001e40000100a00 */
        /* <DEDUP_REMOVED lines=37> */
.L_x_10563:
[----:B------:R-:W2:Y:S01]  /*a9f0*/  LDL R3, [R1+0x94] ;  /* 0x0000940001037983 */ /* 0x000ea20000100800 */
[----:B------:R-:W-:Y:S01]  /*aa00*/  IMAD R0, R172, -0x60, R155 ;  /* 0xffffffa0ac007824 */ /* 0x000fe200078e029b */
[----:B------:R-:W-:Y:S01]  /*aa10*/  ULDC UR4, c[0x0][0xa80] ;  /* 0x0002a00000047ab9 */ /* 0x000fe20000000800 */
[----:B0-----:R-:W-:Y:S01]  /*aa20*/  LOP3.LUT R14, R5, 0x3000000, RZ, 0xfc, !PT ;  /* 0x03000000050e7812 */ /* 0x001fe200078efcff */
[----:B------:R-:W0:Y:S01]  /*aa30*/  S2R R173, SR_CgaCtaId ;  /* 0x0000000000ad7919 */ /* 0x000e220000008800 */
[----:B------:R-:W-:-:S03]  /*aa40*/  IMAD.MOV.U32 R15, RZ, RZ, 0x40000040 ;  /* 0x40000040ff0f7424 */ /* 0x000fc600078e00ff */
[----:B------:R-:W-:Y:S02]  /*aa50*/  STL [R1+0x48], R14 ;  /* 0x0000480e01007387 */ /* 0x000fe40000100800 */
[C---:B------:R-:W-:Y:S02]  /*aa60*/  R2UR UR11, R15.reuse ;  /* 0x000000000f0b72ca */ /* 0x040fe400000e0000 */
[----:B------:R-:W-:Y:S02]  /*aa70*/  R2UR UR19, R15 ;  /* 0x000000000f1372ca */ /* 0x000fe400000e0000 */
        /* <DEDUP_REMOVED lines=84> */
[----:B------:R-:W-:-:S02]  /*afc0*/  FMNMX.FTZ R6, R30, R9, !PT ;  /* 0x000000091e067209 */ /* 0x000fc40007810000 */
[----:B------:R-:W-:Y:S02]  /*afd0*/  FSEL R59, R59, -INF , P4 ;  /* 0xff8000003b3b7808 */ /* 0x000fe40002000000 */
        /* <DEDUP_REMOVED lines=15> */
[----:B------:R-:W-:Y:S02]  /*b0d0*/  FMNMX.FTZ R0, R68, R3, !PT ;  /* 0x0000000344007209 */ /* 0x000fe40007810000 */
[----:B------:R-:W-:-:S02]  /*b0e0*/  FMNMX.FTZ R9, R47, R6, !PT ;  /* 0x000000062f097209 */ /* 0x000fc40007810000 */
[----:B------:R-:W-:Y:S02]  /*b0f0*/  FSEL R67, R67, -INF , P3 ;  /* 0xff80000043437808 */ /* 0x000fe40001800000 */
[----:B------:R-:W-:Y:S02]  /*b100*/  FMNMX.FTZ R6, R50, R9, !PT ;  /* 0x0000000932067209 */ /* 0x000fe40007810000 */
[----:B------:R-:W-:Y:S02]  /*b110*/  FMNMX.FTZ R8, R69, R0, !PT ;  /* 0x0000000045087209 */ /* 0x000fe40007810000 */
[----:B------:R-:W-:Y:S02]  /*b120*/  FMNMX.FTZ R9, R51, R6, !PT ;  /* 0x0000000633097209 */ /* 0x000fe40007810000 */
[----:B------:R-:W-:Y:S01]  /*b130*/  FSEL R70, R70, -INF , P4 ;  /* 0xff80000046467808 */ /* 0x000fe20002000000 */
[----:B------:R-:W2:Y:S01]  /*b140*/  SHFL.BFLY PT, R3, R8, 0x2, 0x1f ;  /* 0x0c401f0008037f89 */ /* 0x000ea200000e0000 */
[----:B------:R-:W-:-:S02]  /*b150*/  FMNMX.FTZ R6, R54, R9, !PT ;  /* 0x0000000936067209 */ /* 0x000fc40007810000 */
[----:B------:R-:W-:Y:S02]  /*b160*/  FSEL R71, R71, -INF , P5 ;  /* 0xff80000047477808 */ /* 0x000fe40002800000 */
[----:B------:R-:W-:-:S04]  /*b170*/  FMNMX.FTZ R9, R55, R6, !PT ;  /* 0x0000000637097209 */ /* 0x000fc80007810000 */
[----:B------:R-:W-:-:S04]  /*b180*/  FMNMX.FTZ R6, R58, R9, !PT ;  /* 0x000000093a067209 */ /* 0x000fc80007810000 */
[----:B------:R-:W-:-:S04]  /*b190*/  FMNMX.FTZ R9, R59, R6, !PT ;  /* 0x000000063b097209 */ /* 0x000fc80007810000 */
[----:B------:R-:W-:-:S04]  /*b1a0*/  FMNMX.FTZ R6, R62, R9, !PT ;  /* 0x000000093e067209 */ /* 0x000fc80007810000 */
[----:B------:R-:W-:Y:S02]  /*b1b0*/  FMNMX.FTZ R9, R63, R6, !PT ;  /* 0x000000063f097209 */ /* 0x000fe40007810000 */
[----:B--2---:R-:W-:Y:S02]  /*b1c0*/  FMNMX.FTZ R11, R8, R3, !PT ;  /* 0x00000003080b7209 */ /* 0x004fe40007810000 */
[----:B------:R-:W-:-:S03]  /*b1d0*/  FMNMX.FTZ R6, R66, R9, !PT ;  /* 0x0000000942067209 */ /* 0x000fc60007810000 */
[----:B------:R-:W2:Y:S01]  /*b1e0*/  SHFL.BFLY PT, R0, R11, 0x1, 0x1f ;  /* 0x0c201f000b007f89 */ /* 0x000ea200000e0000 */
[----:B------:R-:W-:-:S04]  /*b1f0*/  FMNMX.FTZ R9, R67, R6, !PT ;  /* 0x0000000643097209 */ /* 0x000fc80007810000 */
[----:B------:R-:W-:-:S04]  /*b200*/  FMNMX.FTZ R6, R70, R9, !PT ;  /* 0x0000000946067209 */ /* 0x000fc80007810000 */
[----:B------:R-:W-:-:S05]  /*b210*/  FMNMX.FTZ R6, R71, R6, !PT ;  /* 0x0000000647067209 */ /* 0x000fca0007810000 */
[----:B------:R-:W3:Y:S01]  /*b220*/  SHFL.BFLY PT, R9, R6, 0x2, 0x1f ;  /* 0x0c401f0006097f89 */ /* 0x000ee200000e0000 */
[----:B--2---:R-:W-:Y:S01]  /*b230*/  FMNMX.FTZ R3, R11, R0, !PT ;  /* 0x000000000b037209 */ /* 0x004fe20007810000 */
[----:B------:R-:W-:-:S03]  /*b240*/  IMAD.U32 R0, RZ, RZ, UR4 ;  /* 0x00000004ff007e24 */ /* 0x000fc6000f8e00ff */
[C---:B------:R-:W-:Y:S01]  /*b250*/  FSETP.NEU.FTZ.AND P6, PT, R3.reuse, -INF , PT ;  /* 0xff8000000300780b */ /* 0x040fe20003fdd000 */
[----:B------:R-:W-:-:S05]  /*b260*/  FMUL.FTZ R7, R3, R0 ;  /* 0x0000000003077220 */ /* 0x000fca0000410000 */
[----:B------:R-:W-:Y:S02]  /*b270*/  FSEL R7, R7, RZ, P6 ;  /* 0x000000ff07077208 */ /* 0x000fe40003000000 */
[----:B---3--:R-:W-:-:S03]  /*b280*/  FMNMX.FTZ R9, R6, R9, !PT ;  /* 0x0000000906097209 */ /* 0x008fc60007810000 */
[-CC-:B------:R-:W-:Y:S01]  /*b290*/  FFMA.FTZ R202, R28, R0.reuse, -R7.reuse ;  /* 0x000000001cca7223 */ /* 0x180fe20000010807 */
[-CC-:B------:R-:W-:Y:S01]  /*b2a0*/  FFMA.FTZ R28, R29, R0.reuse, -R7.reuse ;  /* 0x000000001d1c7223 */ /* 0x180fe20000010807 */
[-CC-:B------:R-:W-:Y:S01]  /*b2b0*/  FFMA.FTZ R152, R32, R0.reuse, -R7.reuse ;  /* 0x0000000020987223 */ /* 0x180fe20000010807 */
[-CC-:B------:R-:W-:Y:S01]  /*b2c0*/  FFMA.FTZ R154, R36, R0.reuse, -R7.reuse ;  /* 0x00000000249a7223 */ /* 0x180fe20000010807 */
[----:B------:R-:W2:Y:S01]  /*b2d0*/  SHFL.BFLY PT, R8, R9, 0x1, 0x1f ;  /* 0x0c201f0009087f89 */ /* 0x000ea200000e0000 */
        /* <DEDUP_REMOVED lines=20> */
[----:B--2---:R-:W-:Y:S01]  /*b420*/  FMNMX.FTZ R8, R9, R8, !PT ;  /* 0x0000000809087209 */ /* 0x004fe20007810000 */
[----:B------:R-:W-:-:S03]  /*b430*/  FFMA.FTZ R9, R69, R0, -R7 ;  /* 0x0000000045097223 */ /* 0x000fc60000010807 */
[C---:B------:R-:W-:Y:S01]  /*b440*/  FSETP.NEU.FTZ.AND P1, PT, R8.reuse, -INF , PT ;  /* 0xff8000000800780b */ /* 0x040fe20003f3d000 */
[----:B------:R-:W-:Y:S02]  /*b450*/  FMUL.FTZ R6, R8, R0 ;  /* 0x0000000008067220 */ /* 0x000fe40000410000 */
[----:B------:R-:W2:Y:S03]  /*b460*/  MUFU.EX2 R25, R25 ;  /* 0x0000001900197308 */ /* 0x000ea60000000800 */
[----:B------:R-:W-:Y:S01]  /*b470*/  FSEL R7, R6, RZ, P1 ;  /* 0x000000ff06077208 */ /* 0x000fe20000800000 */
[----:B------:R-:W-:-:S04]  /*b480*/  VIADD R6, R4, 0x32440 ;  /* 0x0003244004067836 */ /* 0x000fc80000000000 */
        /* <DEDUP_REMOVED lines=27> */
[----:B------:R-:W-:Y:S01]  /*b640*/  FFMA.FTZ R71, R71, R0, -R7 ;  /* 0x0000000047477223 */ /* 0x000fe20000010807 */
[----:B------:R-:W-:Y:S01]  /*b650*/  IMAD.MOV.U32 R7, RZ, RZ, 0x40000040 ;  /* 0x40000040ff077424 */ /* 0x000fe200078e00ff */
[----:B0-----:R-:W-:Y:S01]  /*b660*/  PRMT R11, R173, 0x654, R6 ;  /* 0x00000654ad0b7816 */ /* 0x001fe20000000006 */
[----:B------:R-:W-:-:S02]  /*b670*/  IMAD R6, R206, 0xc00, R14 ;  /* 0x00000c00ce067824 */ /* 0x000fc400078e020e */
[----:B------:R-:W0:Y:S01]  /*b680*/  MUFU.EX2 R28, R28 ;  /* 0x0000001c001c7308 */ /* 0x000e220000000800 */
[----:B------:R-:W-:Y:S01]  /*b690*/  R2UR UR7, R7 ;  /* 0x00000000070772ca */ /* 0x000fe200000e0000 */
[----:B--2---:R-:W-:Y:S01]  /*b6a0*/  FADD.FTZ R7, R200, R25 ;  /* 0x00000019c8077221 */ /* 0x004fe20000010000 */
[----:B---3--:R-:W-:Y:S01]  /*b6b0*/  FADD.FTZ R44, R201, R26 ;  /* 0x0000001ac92c7221 */ /* 0x008fe20000010000 */
[----:B------:R2:W-:Y:S01]  /*b6c0*/  SYNCS.ARRIVE.TRANS64.RED.A1T0 RZ, [R11+URZ], RZ ;  /* 0x000000ff0bff79a7 */ /* 0x0005e2000810043f */
[----:B------:R-:W-:Y:S02]  /*b6d0*/  VIADD R14, R6, 0x80 ;  /* 0x00000080060e7836 */ /* 0x000fe40000000000 */
[----:B------:R-:W-:Y:S01]  /*b6e0*/  FADD.FTZ R7, R202, R7 ;  /* 0x00000007ca077221 */ /* 0x000fe20000010000 */
[----:B------:R1:W-:Y:S01]  /*b6f0*/  BAR.SYNC.DEFER_BLOCKING R10, 0x100 ;  /* 0x0004000a0000751d */ /* 0x0003e20000010000 */
[----:B------:R-:W-:Y:S01]  /*b700*/  R2UR UR6, R6 ;  /* 0x00000000060672ca */ /* 0x000fe200000e0000 */
[----:B----4-:R-:W-:Y:S01]  /*b710*/  FADD.FTZ R44, R203, R44 ;  /* 0x0000002ccb2c7221 */ /* 0x010fe20000010000 */
[----:B------:R-:W-:Y:S01]  /*b720*/  R2UR UR10, R14 ;  /* 0x000000000e0a72ca */ /* 0x000fe200000e0000 */
[----:B------:R-:W-:Y:S01]  /*b730*/  VIADD R14, R6, 0x180 ;  /* 0x00000180060e7836 */ /* 0x000fe20000000000 */
[----:B------:R-:W-:Y:S01]  /*b740*/  F2FP.BF16.F32.PACK_AB R201, R26, R201 ;  /* 0x000000c91ac9723e */ /* 0x000fe200000010ff */
[----:B------:R-:W3:Y:S01]  /*b750*/  MUFU.EX2 R27, R27 ;  /* 0x0000001b001b7308 */ /* 0x000ee20000000800 */
[----:B--2---:R-:W-:Y:S01]  /*b760*/  IMAD.MOV.U32 R11, RZ, RZ, 0x40000040 ;  /* 0x40000040ff0b7424 */ /* 0x004fe200078e00ff */
[----:B------:R-:W-:Y:S01]  /*b770*/  F2FP.BF16.F32.PACK_AB R200, R25, R200 ;  /* 0x000000c819c8723e */ /* 0x000fe200000010ff */
[----:B-1----:R-:W-:-:S02]  /*b780*/  VIADD R10, R6, 0x100 ;  /* 0x00000100060a7836 */ /* 0x002fc40000000000 */
[----:B0-----:R-:W-:Y:S01]  /*b790*/  FADD.FTZ R7, R28, R7 ;  /* 0x000000071c077221 */ /* 0x001fe20000010000 */
[----:B------:R-:W-:Y:S02]  /*b7a0*/  R2UR UR18, R14 ;  /* 0x000000000e1272ca */ /* 0x000fe400000e0000 */
[----:B------:R-:W-:Y:S01]  /*b7b0*/  R2UR UR15, R11 ;  /* 0x000000000b0f72ca */ /* 0x000fe200000e0000 */
[----:B------:R-:W0:Y:S01]  /*b7c0*/  MUFU.EX2 R152, R152 ;  /* 0x0000009800987308 */ /* 0x000e220000000800 */
[----:B------:R-:W-:Y:S01]  /*b7d0*/  R2UR UR14, R10 ;  /* 0x000000000a0e72ca */ /* 0x000fe200000e0000 */
[----:B------:R-:W-:Y:S01]  /*b7e0*/  VIADD R10, R6, 0x200 ;  /* 0x00000200060a7836 */ /* 0x000fe20000000000 */
[----:B------:R-:W-:Y:S01]  /*b7f0*/  F2FP.BF16.F32.PACK_AB R202, R28, R202 ;  /* 0x000000ca1cca723e */ /* 0x000fe200000010ff */
[----:B------:R-:W-:-:S03]  /*b800*/  VIADD R6, R6, 0x280 ;  /* 0x0000028006067836 */ /* 0x000fc60000000000 */
[----:B------:R-:W-:Y:S01]  /*b810*/  R2UR UR22, R10 ;  /* 0x000000000a1672ca */ /* 0x000fe200000e0000 */
[----:B------:R-:W1:Y:S01]  /*b820*/  MUFU.EX2 R153, R153 ;  /* 0x0000009900997308 */ /* 0x000e620000000800 */
[C---:B---3--:R-:W-:Y:S01]  /*b830*/  FADD.FTZ R44, R27.reuse, R44 ;  /* 0x0000002c1b2c7221 */ /* 0x048fe20000010000 */
[----:B------:R-:W-:Y:S02]  /*b840*/  R2UR UR26, R6 ;  /* 0x00000000061a72ca */ /* 0x000fe400000e0000 */
[----:B------:R-:W-:-:S04]  /*b850*/  F2FP.BF16.F32.PACK_AB R203, R27, R203 ;  /* 0x000000cb1bcb723e */ /* 0x000fc800000010ff */
        /* <DEDUP_REMOVED lines=9> */
[----:B------:R-:W-:Y:S01]  /*b8f0*/  IMAD.MOV.U32 R11, RZ, RZ, 0x40000040 ;  /* 0x40000040ff0b7424 */ /* 0x000fe200078e00ff */
[----:B------:R-:W-:-:S04]  /*b900*/  F2FP.BF16.F32.PACK_AB R153, R34, R153 ;  /* 0x000000992299723e */ /* 0x000fc800000010ff */
[----:B------:R-:W-:Y:S01]  /*b910*/  R2UR UR23, R11 ;  /* 0x000000000b1772ca */ /* 0x000fe200000e0000 */
        /* <DEDUP_REMOVED lines=9> */
[----:B------:R-:W-:Y:S01]  /*b9b0*/  IMAD.MOV.U32 R7, RZ, RZ, 0x40000040 ;  /* 0x40000040ff077424 */ /* 0x000fe200078e00ff */
[----:B------:R-:W-:-:S04]  /*b9c0*/  F2FP.BF16.F32.PACK_AB R155, R30, R155 ;  /* 0x0000009b1e9b723e */ /* 0x000fc800000010ff */
[----:B------:R-:W-:Y:S01]  /*b9d0*/  R2UR UR27, R7 ;  /* 0x00000000071b72ca */ /* 0x000fe200000e0000 */
        /* <DEDUP_REMOVED lines=69> */
[----:B------:R-:W-:Y:S02]  /*be30*/  F2FP.BF16.F32.PACK_AB R171, R71, R70 ;  /* 0x0000004647ab723e */ /* 0x000fe400000010ff */
[----:B------:R-:W-:-:S04]  /*be40*/  WARPGROUP.ARRIVE ;  /* 0x00000000000079c5 */ /* 0x000fc80000000000 */
[----:B------:R-:W2:Y:S01]  /*be50*/  MUFU.EX2 R170, R170 ;  /* 0x000000aa00aa7308 */ /* 0x000ea20000000800 */
[----:B0-----:R-:W-:Y:S01]  /*be60*/  FADD.FTZ R10, R168, R5 ;  /* 0x00000005a80a7221 */ /* 0x001fe20000010000 */
[----:B------:R-:W-:Y:S06]  /*be70*/  HGMMA.64x256x16.F32.BF16 R24, R200, gdesc[UR4].tnspB, RZ, !UPT, gsb0 ;  /* 0x43e00004c8187df0 */ /* 0x000fec000c0018ff */
[----:B------:R-:W0:Y:S01]  /*be80*/  MUFU.EX2 R9, R9 ;  /* 0x0000000900097308 */ /* 0x000e220000000800 */
[C---:B-1----:R-:W-:Y:S01]  /*be90*/  FADD.FTZ R5, R21.reuse, R10 ;  /* 0x0000000a15057221 */ /* 0x042fe20000010000 */
[----:B------:R-:W-:-:S03]  /*bea0*/  F2FP.BF16.F32.PACK_AB R168, R21, R168 ;  /* 0x000000a815a8723e */ /* 0x000fc600000010ff */
[----:B--2---:R-:W-:Y:S01]  /*beb0*/  FADD.FTZ R6, R170, R5 ;  /* 0x00000005aa067221 */ /* 0x004fe20000010000 */
[----:B0-----:R-:W-:-:S03]  /*bec0*/  F2FP.BF16.F32.PACK_AB R170, R9, R170 ;  /* 0x000000aa09aa723e */ /* 0x001fc600000010ff */
[----:B------:R-:W-:Y:S01]  /*bed0*/  FADD.FTZ R15, R9, R6 ;  /* 0x00000006090f7221 */ /* 0x000fe20000010000 */
[----:B------:R-:W-:Y:S02]  /*bee0*/  WARPGROUP.DEPBAR.LE gsb0, 0x0 ;  /* 0x00008000000079c5 */ /* 0x000fe40000010000 */
[----:B------:R-:W-:-:S10]  /*bef0*/  WARPGROUP.ARRIVE ;  /* 0x00000000000079c5 */ /* 0x000fd40000000000 */
        /* <DEDUP_REMOVED lines=18> */
[----:B------:R-:W-:Y:S05]  /*c020*/  @!P0 BRA `(.L_x_10564) ;  /* 0x0000000000048947 */ /* 0x000fea0003800000 */
[----:B------:R-:W-:Y:S01]  /*c030*/  BPT.TRAP 0x1 ;  /* 0x000000040000795c */ /* 0x000fe20000300000 */
.L_x_10564:
[----:B------:R-:W2:Y:S01]  /*c040*/  LDL R6, [R1+0x54] ;  /* 0x0000540001067983 */ /* 0x000ea20000100800 */
[----:B------:R-:W-:Y:S02]  /*c050*/  VIADD R5, R172, 0xfffffffe ;  /* 0xfffffffeac057836 */ /* 0x000fe40000000000 */
[----:B------:R-:W-:-:S05]  /*c060*/  VIADD R4, R4, 0x32460 ;  /* 0x0003246004047836 */ /* 0x000fca0000000000 */
[----:B------:R-:W-:-:S04]  /*c070*/  PRMT R4, R173, 0x654, R4 ;  /* 0x00000654ad047816 */ /* 0x000fc80000000004 */
[----:B------:R0:W-:Y:S01]  /*c080*/  SYNCS.ARRIVE.TRANS64.RED.A1T0 RZ, [R4+URZ], RZ ;  /* 0x000000ff04ff79a7 */ /* 0x0001e2000810043f */
[----:B--2---:R-:W-:-:S13]  /*c090*/  ISETP.GE.AND P1, PT, R5, R6, PT ;  /* 0x000000060500720c */ /* 0x004fda0003f26270 */
[----:B0-----:R-:W-:Y:S05]  /*c0a0*/  @!P1 BRA `(.L_x_10565) ;  /* 0x0000002400f89947 */ /* 0x001fea0003800000 */
[----:B------:R-:W-:Y:S02]  /*c0b0*/  IMAD.MOV.U32 R6, RZ, RZ, R8 ;  /* 0x000000ffff067224 */ /* 0x000fe400078e0008 */
[----:B------:R-:W-:-:S07]  /*c0c0*/  IMAD.MOV.U32 R7, RZ, RZ, R3 ;  /* 0x000000ffff077224 */ /* 0x000fce00078e0003 */
.L_x_10576:
        /* <DEDUP_REMOVED lines=12> */
.L_x_10566:
[----:B------:R-:W-:Y:S01]  /*c190*/  IMAD R4, R206, 0x8, R19 ;  /* 0x00000008ce047824 */ /* 0x000fe200078e0213 */
[----:B------:R-:W-:-:S04]  /*c1a0*/  SHF.L.U32 R0, R218, 0x1f, RZ ;  /* 0x0000001fda007819 */ /* 0x000fc800000006ff */
[----:B------:R0:W1:Y:S01]  /*c1b0*/  SYNCS.PHASECHK.TRANS64.TRYWAIT P2, [R4+URZ+0x32430], R0 ;  /* 0x03243000040075a7 */ /* 0x000062000804017f */
[----:B------:R-:W-:Y:S05]  /*c1c0*/  @!P0 BRA `(.L_x_10567) ;  /* 0x0000000000048947 */ /* 0x000fea0003800000 */
[----:B------:R-:W-:Y:S01]  /*c1d0*/  BPT.TRAP 0x1 ;  /* 0x000000040000795c */ /* 0x000fe20000300000 */
.L_x_10567:
[----:B------:R-:W2:Y:S01]  /*c1e0*/  LDL R3, [R1+0x4c] ;  /* 0x00004c0001037983 */ /* 0x000ea20000100800 */
[----:B------:R-:W-:Y:S02]  /*c1f0*/  IMAD.MOV.U32 R21, RZ, RZ, 0x40000040 ;  /* 0x40000040ff157424 */ /* 0x000fe400078e00ff */
[----:B--2---:R-:W-:Y:S01]  /*c200*/  IMAD R20, R206, 0x300, R3 ;  /* 0x00000300ce147824 */ /* 0x004fe200078e0203 */
[----:B-1----:R-:W-:Y:S06]  /*c210*/  @P2 BRA `(.L_x_10568) ;  /* 0x0000000000082947 */ /* 0x002fec0003800000 */
[----:B------:R-:W1:Y:S02]  /*c220*/  SYNCS.PHASECHK.TRANS64.TRYWAIT P2, [R4+URZ+0x32430], R0 ;  /* 0x03243000040075a7 */ /* 0x000e64000804017f */
[----:B-1----:R-:W-:Y:S05]  /*c230*/  @!P2 BRA `(.L_x_10569) ;  /* 0x0000010c0064a947 */ /* 0x002fea0003800000 */
.L_x_10568:
[----:B------:R-:W-:Y:S05]  /*c240*/  WARPSYNC.ALL ;  /* 0x0000000000007948 */ /* 0x000fea0003800000 */
[C---:B------:R-:W-:Y:S01]  /*c250*/  R2UR UR18, R20.reuse ;  /* 0x00000000141272ca */ /* 0x040fe200000e0000 */
[----:B------:R-:W-:Y:S01]  /*c260*/  WARPGROUP.ARRIVE ;  /* 0x00000000000079c5 */ /* 0x000fe20000000000 */
        /* <DEDUP_REMOVED lines=12> */
[----:B------:R-:W-:-:S02]  /*c330*/  R2UR UR13, R225 ;  /* 0x00000000e10d72ca */ /* 0x000fc400000e0000 */
[----:B------:R-:W-:Y:S02]  /*c340*/  R2UR UR10, R8 ;  /* 0x00000000080a72ca */ /* 0x000fe400000e0000 */
[----:B------:R-:W-:Y:S01]  /*c350*/  R2UR UR11, R9 ;  /* 0x00000000090b72ca */ /* 0x000fe200000e0000 */
[----:B------:R-:W-:Y:S01]  /*c360*/  HGMMA.64x96x16.F32.BF16 R152, gdesc[UR16], RZ, !UPT, gsb0 ;  /* 0x01600000109879f0 */ /* 0x000fe2000c0018ff */
[----:B------:R-:W-:Y:S02]  /*c370*/  R2UR UR8, R222 ;  /* 0x00000000de0872ca */ /* 0x000fe400000e0000 */
[----:B------:R-:W-:Y:S02]  /*c380*/  R2UR UR9, R223 ;  /* 0x00000000df0972ca */ /* 0x000fe400000e0000 */
[----:B------:R-:W-:Y:S02]  /*c390*/  R2UR UR6, R20 ;  /* 0x00000000140672ca */ /* 0x000fe400000e0000 */
[----:B------:R-:W-:-:S02]  /*c3a0*/  R2UR UR7, R21 ;  /* 0x00000000150772ca */ /* 0x000fc400000e0000 */
        /* <DEDUP_REMOVED lines=14> */
.L_x_10570:
[----:B------:R2:W3:Y:S01]  /*c490*/  SYNCS.PHASECHK.TRANS64.TRYWAIT P2, [R4+URZ+0x32450], R0 ;  /* 0x03245000040075a7 */ /* 0x0004e2000804017f */
[----:B------:R-:W-:Y:S05]  /*c4a0*/  @!P0 BRA `(.L_x_10571) ;  /* 0x0000000000048947 */ /* 0x000fea0003800000 */
[----:B------:R-:W-:Y:S01]  /*c4b0*/  BPT.TRAP 0x1 ;  /* 0x000000040000795c */ /* 0x000fe20000300000 */
.L_x_10571:
[----:B---3--:R-:W-:Y:S05]  /*c4c0*/  @P2 BRA `(.L_x_10572) ;  /* 0x0000000000082947 */ /* 0x008fea0003800000 */
[----:B------:R-:W3:Y:S02]  /*c4d0*/  SYNCS.PHASECHK.TRANS64.TRYWAIT P2, [R4+URZ+0x32450], R0 ;  /* 0x03245000040075a7 */ /* 0x000ee4000804017f */
[----:B---3--:R-:W-:Y:S05]  /*c4e0*/  @!P2 BRA `(.L_x_10573) ;  /* 0x0000010800cca947 */ /* 0x008fea0003800000 */
.L_x_10572:
[----:B------:R-:W4:Y:S04]  /*c4f0*/  LDL.64 R20, [R1+0x68] ;  /* 0x0000680001147983 */ /* 0x000f280000100a00 */
[----:B------:R-:W5:Y:S04]  /*c500*/  LDL R3, [R1+0x50] ;  /* 0x0000500001037983 */ /* 0x000f680000100800 */
[----:B------:R-:W2:Y:S04]  /*c510*/  LDL.64 R202, [R1+0x60] ;  /* 0x0000600001ca7983 */ /* 0x000ea80000100a00 */
[----:B------:R-:W3:Y:S01]  /*c520*/  LDL.64 R200, [R1+0x58] ;  /* 0x0000580001c87983 */ /* 0x000ee20000100a00 */
[----:B------:R-:W-:Y:S05]  /*c530*/  WARPSYNC.ALL ;  /* 0x0000000000007948 */ /* 0x000fea0003800000 */
[----:B------:R-:W-:-:S05]  /*c540*/  IMAD.MOV.U32 R9, RZ, RZ, 0x40000040 ;  /* 0x40000040ff097424 */ /* 0x000fca00078e00ff */
[----:B------:R-:W-:Y:S01]  /*c550*/  R2UR UR7, R9 ;  /* 0x00000000090772ca */ /* 0x000fe200000e0000 */
[----:B------:R-:W-:Y:S01]  /*c560*/  WARPGROUP.ARRIVE ;  /* 0x00000000000079c5 */ /* 0x000fe20000000000 */
[----:B------:R-:W-:Y:S01]  /*c570*/  IMAD.MOV.U32 R11, RZ, RZ, 0x40000040 ;  /* 0x40000040ff0b7424 */ /* 0x000fe200078e00ff */
[----:B----4-:R-:W-:Y:S02]  /*c580*/  R2UR UR4, R20 ;  /* 0x00000000140472ca */ /* 0x010fe400000e0000 */
[----:B------:R-:W-:Y:S02]  /*c590*/  R2UR UR5, R21 ;  /* 0x00000000150572ca */ /* 0x000fe400000e0000 */
[----:B------:R-:W4:Y:S01]  /*c5a0*/  LDL.64 R20, [R1+0x40] ;  /* 0x0000400001147983 */ /* 0x000f220000100a00 */
[----:B-----5:R-:W-:-:S05]  /*c5b0*/  IMAD R8, R206, 0xc00, R3 ;  /* 0x00000c00ce087824 */ /* 0x020fca00078e0203 */
[----:B------:R-:W-:-:S13]  /*c5c0*/  R2UR UR6, R8 ;  /* 0x00000000080672ca */ /* 0x000fda00000e0000 */
[----:B------:R-:W-:Y:S01]  /*c5d0*/  HGMMA.64x96x16.F32.BF16 R152, gdesc[UR4], R152, gsb0 ;  /* 0x01600000049879f0 */ /* 0x000fe20008001898 */
[----:B--2---:R-:W-:Y:S02]  /*c5e0*/  R2UR UR4, R202 ;  /* 0x00000000ca0472ca */ /* 0x004fe400000e0000 */
[----:B------:R-:W-:Y:S02]  /*c5f0*/  R2UR UR5, R203 ;  /* 0x00000000cb0572ca */ /* 0x000fe400000e0000 */
[----:B------:R-:W2:Y:S01]  /*c600*/  LDL.64 R202, [R1+0x38] ;  /* 0x0000380001ca7983 */ /* 0x000ea20000100a00 */
[----:B------:R-:W-:Y:S01]  /*c610*/  VIADD R10, R8, 0x2 ;  /* 0x00000002080a7836 */ /* 0x000fe20000000000 */
[----:B------:R-:W-:-:S04]  /*c620*/  R2UR UR7, R11 ;  /* 0x000000000b0772ca */ /* 0x000fc800000e0000 */
[----:B------:R-:W-:Y:S01]  /*c630*/  R2UR UR6, R10 ;  /* 0x000000000a0672ca */ /* 0x000fe200000e0000 */
[----:B------:R-:W-:Y:S02]  /*c640*/  VIADD R10, R8, 0x4 ;  /* 0x00000004080a7836 */ /* 0x000fe40000000000 */
[----:B------:R-:W-:Y:S01]  /*c650*/  IMAD.MOV.U32 R11, RZ, RZ, 0x40000040 ;  /* 0x40000040ff0b7424 */ /* 0x000fe200078e00ff */
[----:B------:R-:W-:Y:S02]  /*c660*/  WARPGROUP.DEPBAR.LE gsb0, 0x0 ;  /* 0x00008000000079c5 */ /* 0x000fe40000010000 */
[----:B------:R-:W-:-:S07]  /*c670*/  WARPGROUP.ARRIVE ;  /* 0x00000000000079c5 */ /* 0x000fce0000000000 */
[----:B------:R-:W-:Y:S01]  /*c680*/  HGMMA.64x96x16.F32.BF16 R152, gdesc[UR4], R152, gsb0 ;  /* 0x01600000049879f0 */ /* 0x000fe20008001898 */
[----:B---3--:R-:W-:Y:S02]  /*c690*/  R2UR UR4, R200 ;  /* 0x00000000c80472ca */ /* 0x008fe400000e0000 */
[----:B------:R-:W-:Y:S02]  /*c6a0*/  R2UR UR5, R201 ;  /* 0x00000000c90572ca */ /* 0x000fe400000e0000 */
[----:B------:R-:W3:Y:S01]  /*c6b0*/  LDL.64 R200, [R1+0x30] ;  /* 0x0000300001c87983 */ /* 0x000ee20000100a00 */
[----:B------:R-:W-:Y:S02]  /*c6c0*/  R2UR UR6, R10 ;  /* 0x000000000a0672ca */ /* 0x000fe400000e0000 */
[----:B------:R-:W-:Y:S01]  /*c6d0*/  R2UR UR7, R11 ;  /* 0x000000000b0772ca */ /* 0x000fe200000e0000 */
[----:B------:R-:W-:Y:S02]  /*c6e0*/  VIADD R10, R8, 0x6 ;  /* 0x00000006080a7836 */ /* 0x000fe40000000000 */
[----:B------:R-:W-:Y:S01]  /*c6f0*/  IMAD.MOV.U32 R11, RZ, RZ, 0x40000040 ;  /* 0x40000040ff0b7424 */ /* 0x000fe200078e00ff */
[----:B------:R-:W-:-:S02]  /*c700*/  WARPGROUP.DEPBAR.LE gsb0, 0x0 ;  /* 0x00008000000079c5 */ /* 0x000fc40000010000 */
[----:B------:R-:W-:-:S07]  /*c710*/  WARPGROUP.ARRIVE ;  /* 0x00000000000079c5 */ /* 0x000fce0000000000 */
[----:B------:R-:W-:Y:S01]  /*c720*/  HGMMA.64x96x16.F32.BF16 R152, gdesc[UR4], R152, gsb0 ;  /* 0x01600000049879f0 */ /* 0x000fe20008001898 */
[----:B------:R-:W-:Y:S02]  /*c730*/  R2UR UR6, R10 ;  /* 0x000000000a0672ca */ /* 0x000fe400000e0000 */
[----:B------:R-:W-:Y:S02]  /*c740*/  R2UR UR7, R11 ;  /* 0x000000000b0772ca */ /* 0x000fe400000e0000 */
[----:B----4-:R-:W-:Y:S02]  /*c750*/  R2UR UR4, R20 ;  /* 0x00000000140472ca */ /* 0x010fe400000e0000 */
[----:B------:R-:W-:Y:S02]  /*c760*/  R2UR UR5, R21 ;  /* 0x00000000150572ca */ /* 0x000fe400000e0000 */
[----:B------:R-:W4:Y:S01]  /*c770*/  LDL.64 R20, [R1+0x28] ;  /* 0x0000280001147983 */ /* 0x000f220000100a00 */
[----:B------:R-:W-:-:S02]  /*c780*/  WARPGROUP.DEPBAR.LE gsb0, 0x0 ;  /* 0x00008000000079c5 */ /* 0x000fc40000010000 */
[----:B------:R-:W-:-:S08]  /*c790*/  WARPGROUP.ARRIVE ;  /* 0x00000000000079c5 */ /* 0x000fd00000000000 */
[----:B------:R-:W-:Y:S01]  /*c7a0*/  HGMMA.64x96x16.F32.BF16 R152, gdesc[UR4], R152, gsb0 ;  /* 0x01600000049879f0 */ /* 0x000fe20008001898 */
[----:B------:R-:W-:Y:S01]  /*c7b0*/  VIADD R10, R8, 0x300 ;  /* 0x00000300080a7836 */ /* 0x000fe20000000000 */
[----:B--2---:R-:W-:Y:S01]  /*c7c0*/  R2UR UR4, R202 ;  /* 0x00000000ca0472ca */ /* 0x004fe200000e0000 */
[----:B------:R-:W-:Y:S01]  /*c7d0*/  IMAD.MOV.U32 R11, RZ, RZ, 0x40000040 ;  /* 0x40000040ff0b7424 */ /* 0x000fe200078e00ff */
[----:B------:R-:W-:Y:S02]  /*c7e0*/  R2UR UR5, R203 ;  /* 0x00000000cb0572ca */ /* 0x000fe400000e0000 */
[----:B------:R-:W2:Y:S01]  /*c7f0*/  LDL.64 R202, [R1+0x20] ;  /* 0x0000200001ca7983 */ /* 0x000ea20000100a00 */
[----:B------:R-:W-:Y:S02]  /*c800*/  R2UR UR6, R10 ;  /* 0x000000000a0672ca */ /* 0x000fe400000e0000 */
[----:B------:R-:W-:Y:S01]  /*c810*/  R2UR UR7, R11 ;  /* 0x000000000b0772ca */ /* 0x000fe200000e0000 */
[----:B------:R-:W-:-:S02]  /*c820*/  VIADD R10, R8, 0x302 ;  /* 0x00000302080a7836 */ /* 0x000fc40000000000 */
        /* <DEDUP_REMOVED lines=22> */
[----:B------:R-:W-:Y:S02]  /*c990*/  VIADD R10, R8, 0x306 ;  /* 0x00000306080a7836 */ /* 0x000fe40000000000 */
[----:B------:R-:W-:Y:S01]  /*c9a0*/  IMAD.MOV.U32 R11, RZ, RZ, 0x40000040 ;  /* 0x40000040ff0b7424 */ /* 0x000fe200078e00ff */
[----:B--2---:R-:W-:Y:S02]  /*c9b0*/  R2UR UR4, R202 ;  /* 0x00000000ca0472ca */ /* 0x004fe400000e0000 */
[----:B------:R-:W-:Y:S02]  /*c9c0*/  R2UR UR6, R10 ;  /* 0x000000000a0672ca */ /* 0x000fe400000e0000 */
[----:B------:R-:W-:Y:S02]  /*c9d0*/  R2UR UR7, R11 ;  /* 0x000000000b0772ca */ /* 0x000fe400000e0000 */
[----:B------:R-:W-:Y:S01]  /*c9e0*/  R2UR UR5, R203 ;  /* 0x00000000cb0572ca */ /* 0x000fe200000e0000 */
[----:B------:R-:W-:-:S02]  /*c9f0*/  VIADD R10, R8, 0x600 ;  /* 0x00000600080a7836 */ /* 0x000fc40000000000 */
[----:B------:R-:W-:Y:S01]  /*ca00*/  IMAD.MOV.U32 R11, RZ, RZ, 0x40000040 ;  /* 0x40000040ff0b7424 */ /* 0x000fe200078e00ff */
[----:B------:R-:W-:Y:S02]  /*ca10*/  WARPGROUP.DEPBAR.LE gsb0, 0x0 ;  /* 0x00008000000079c5 */ /* 0x000fe40000010000 */
[----:B------:R-:W-:-:S07]  /*ca20*/  WARPGROUP.ARRIVE ;  /* 0x00000000000079c5 */ /* 0x000fce0000000000 */
[----:B------:R-:W-:Y:S01]  /*ca30*/  HGMMA.64x96x16.F32.BF16 R152, gdesc[UR4], R152, gsb0 ;  /* 0x01600000049879f0 */ /* 0x000fe20008001898 */
[----:B------:R-:W-:Y:S02]  /*ca40*/  R2UR UR6, R10 ;  /* 0x000000000a0672ca */ /* 0x000fe400000e0000 */
[----:B------:R-:W-:Y:S02]  /*ca50*/  R2UR UR7, R11 ;  /* 0x000000000b0772ca */ /* 0x000fe400000e0000 */
[----:B---3--:R-:W-:Y:S02]  /*ca60*/  R2UR UR4, R200 ;  /* 0x00000000c80472ca */ /* 0x008fe400000e0000 */
        /* <DEDUP_REMOVED lines=9> */
[----:B------:R-:W-:Y:S01]  /*cb00*/  R2UR UR5, R21 ;  /* 0x00000000150572ca */ /* 0x000fe200000e0000 */
[----:B------:R-:W-:Y:S02]  /*cb10*/  VIADD R10, R8, 0x604 ;  /* 0x00000604080a7836 */ /* 0x000fe40000000000 */
[----:B------:R-:W-:Y:S01]  /*cb20*/  IMAD.MOV.U32 R11, RZ, RZ, 0x40000040 ;  /* 0x40000040ff0b7424 */ /* 0x000fe200078e00ff */
[----:B------:R-:W-:-:S02]  /*cb30*/  WARPGROUP.DEPBAR.LE gsb0, 0x0 ;  /* 0x00008000000079c5 */ /* 0x000fc40000010000 */
[----:B------:R-:W-:-:S07]  /*cb40*/  WARPGROUP.ARRIVE ;  /* 0x00000000000079c5 */ /* 0x000fce0000000000 */
[----:B------:R-:W-:Y:S01]  /*cb50*/  HGMMA.64x96x16.F32.BF16 R152, gdesc[UR4], R152, gsb0 ;  /* 0x01600000049879f0 */ /* 0x000fe20008001898 */
[----:B------:R-:W-:Y:S02]  /*cb60*/  R2UR UR58, R10 ;  /* 0x000000000a3a72ca */ /* 0x000fe400000e0000 */
[----:B------:R-:W-:Y:S01]  /*cb70*/  R2UR UR59, R11 ;  /* 0x000000000b3b72ca */ /* 0x000fe200000e0000 */
[----:B------:R-:W-:Y:S02]  /*cb80*/  VIADD R10, R8, 0x606 ;  /* 0x00000606080a7836 */ /* 0x000fe40000000000 */
[----:B------:R-:W-:-:S03]  /*cb90*/  IMAD.MOV.U32 R11, RZ, RZ, 0x40000040 ;  /* 0x40000040ff0b7424 */ /* 0x000fc600078e00ff */
[----:B------:R-:W-:Y:S01]  /*cba0*/  R2UR UR54, R10 ;  /* 0x000000000a3672ca */ /* 0x000fe200000e0000 */
[----:B------:R-:W-:Y:S02]  /*cbb0*/  WARPGROUP.DEPBAR.LE gsb0, 0x0 ;  /* 0x00008000000079c5 */ /* 0x000fe40000010000 */
[----:B------:R-:W-:-:S06]  /*cbc0*/  WARPGROUP.ARRIVE ;  /* 0x00000000000079c5 */ /* 0x000fcc0000000000 */
[----:B------:R-:W-:Y:S01]  /*cbd0*/  HGMMA.64x96x16.F32.BF16 R152, gdesc[UR56], R152, gsb0 ;  /* 0x01600000389879f0 */ /* 0x000fe20008001898 */
[----:B------:R-:W-:Y:S01]  /*cbe0*/  R2UR UR55, R11 ;  /* 0x000000000b3772ca */ /* 0x000fe200000e0000 */
[----:B------:R-:W-:Y:S02]  /*cbf0*/  VIADD R10, R8, 0x900 ;  /* 0x00000900080a7836 */ /* 0x000fe40000000000 */
[----:B------:R-:W-:-:S03]  /*cc00*/  IMAD.MOV.U32 R11, RZ, RZ, 0x40000040 ;  /* 0x40000040ff0b7424 */ /* 0x000fc600078e00ff */
[----:B------:R-:W-:Y:S02]  /*cc10*/  R2UR UR50, R10 ;  /* 0x000000000a3272ca */ /* 0x000fe400000e0000 */
[----:B------:R-:W-:Y:S01]  /*cc20*/  R2UR UR51, R11 ;  /* 0x000000000b3372ca */ /* 0x000fe200000e0000 */
[----:B------:R-:W-:Y:S02]  /*cc30*/  WARPGROUP.DEPBAR.LE gsb0, 0x0 ;  /* 0x00008000000079c5 */ /* 0x000fe40000010000 */
[----:B------:R-:W-:-:S06]  /*cc40*/  WARPGROUP.ARRIVE ;  /* 0x00000000000079c5 */ /* 0x000fcc0000000000 */
[----:B------:R-:W-:Y:S01]  /*cc50*/  HGMMA.64x96x16.F32.BF16 R152, gdesc[UR52], R152, gsb0 ;  /* 0x01600000349879f0 */ /* 0x000fe20008001898 */
        /* <DEDUP_REMOVED lines=20> */
[----:B------:R-:W-:Y:S03]  /*cda0*/  HGMMA.64x96x16.F32.BF16 R152, gdesc[UR40], R152, gsb0 ;  /* 0x01600000289879f0 */ /* 0x000fe60008001898 */
[----:B------:R-:W2:Y:S01]  /*cdb0*/  S2R R203, SR_TID.X ;  /* 0x0000000000cb7919 */ /* 0x000ea20000002100 */
[----:B------:R-:W-:Y:S02]  /*cdc0*/  WARPGROUP.DEPBAR.LE gsb0, 0x0 ;  /* 0x00008000000079c5 */ /* 0x000fe40000010000 */
[----:B------:R-:W-:-:S06]  /*cdd0*/  WARPGROUP.ARRIVE ;  /* 0x00000000000079c5 */ /* 0x000fcc0000000000 */
[----:B------:R-:W-:Y:S01]  /*cde0*/  HGMMA.64x96x16.F32.BF16 R152, gdesc[UR36], R152, gsb0 ;  /* 0x01600000249879f0 */ /* 0x000fe20008001898 */
[----:B--2---:R-:W-:-:S04]  /*cdf0*/  SHF.R.U32.HI R203, RZ, 0x7, R203 ;  /* 0x00000007ffcb7819 */ /* 0x004fc800000116cb */
[----:B------:R-:W-:Y:S01]  /*ce00*/  IADD3 R20, -R203, 0xb, RZ ;  /* 0x0000000bcb147810 */ /* 0x000fe20007ffe1ff */
[----:B------:R-:W-:-:S04]  /*ce10*/  WARPGROUP.DEPBAR.LE gsb0, 0x0 ;  /* 0x00008000000079c5 */ /* 0x000fc80000010000 */
[----:B------:R2:W-:Y:S06]  /*ce20*/  BAR.ARV R20, 0x100 ;  /* 0x000400140000751d */ /* 0x0005ec0000002000 */
[----:B------:R-:W-:Y:S05]  /*ce30*/  @!P0 BRA `(.L_x_10574) ;  /* 0x0000000000048947 */ /* 0x000fea0003800000 */
[----:B------:R-:W-:Y:S01]  /*ce40*/  BPT.TRAP 0x1 ;  /* 0x000000040000795c */ /* 0x000fe20000300000 */
.L_x_10574:
[----:B01----:R-:W-:Y:S01]  /*ce50*/  FMNMX.FTZ R0, R152, R7, !PT ;  /* 0x0000000798007209 */ /* 0x003fe20007810000 */
[----:B------:R-:W3:Y:S03]  /*ce60*/  LDL R219, [R1+0x48] ;  /* 0x0000480001db7983 */ /* 0x000ee60000100800 */
        /* <DEDUP_REMOVED lines=26> */
[----:B0-----:R-:W-:Y:S02]  /*d010*/  FMNMX.FTZ R3, R3, R0, !PT ;  /* 0x0000000003037209 */ /* 0x001fe40007810000 */
[----:B------:R-:W0:Y:S03]  /*d020*/  LDC R0, c[0x0][0xa80] ;  /* 0x0002a000ff007b82 */ /* 0x000e260000000800 */
[C---:B------:R-:W-:Y:S01]  /*d030*/  FADD.FTZ R7, -R3.reuse, R7 ;  /* 0x0000000703077221 */ /* 0x040fe20000010100 */
[----:B0-----:R-:W-:-:S03]  /*d040*/  FMUL.FTZ R9, R3, R0 ;  /* 0x0000000003097220 */ /* 0x001fc60000410000 */
[-C--:B------:R-:W-:Y:S01]  /*d050*/  FMUL.FTZ R7, R7, R0.reuse ;  /* 0x0000000007077220 */ /* 0x080fe20000410000 */
[-CC-:B------:R-:W-:Y:S01]  /*d060*/  FFMA.FTZ R152, R152, R0.reuse, -R9.reuse ;  /* 0x0000000098987223 */ /* 0x180fe20000010809 */
[-CC-:B------:R-:W-:Y:S02]  /*d070*/  FFMA.FTZ R153, R153, R0.reuse, -R9.reuse ;  /* 0x0000000099997223 */ /* 0x180fe40000010809 */
        /* <DEDUP_REMOVED lines=17> */
[-C--:B0-----:R-:W-:Y:S01]  /*d190*/  FMUL.FTZ R24, R24, R10.reuse ;  /* 0x0000000a18187220 */ /* 0x081fe20000410000 */
[-C--:B------:R-:W-:Y:S01]  /*d1a0*/  FMUL.FTZ R25, R25, R10.reuse ;  /* 0x0000000a19197220 */ /* 0x080fe20000410000 */
[-C--:B------:R-:W-:Y:S01]  /*d1b0*/  FMUL.FTZ R28, R28, R10.reuse ;  /* 0x0000000a1c1c7220 */ /* 0x080fe20000410000 */
[-C--:B------:R-:W-:Y:S01]  /*d1c0*/  FMUL.FTZ R29, R29, R10.reuse ;  /* 0x0000000a1d1d7220 */ /* 0x080fe20000410000 */
[-C--:B------:R-:W-:Y:S01]  /*d1d0*/  FMUL.FTZ R32, R32, R10.reuse ;  /* 0x0000000a20207220 */ /* 0x080fe20000410000 */
[-C--:B------:R-:W-:Y:S01]  /*d1e0*/  FMUL.FTZ R33, R33, R10.reuse ;  /* 0x0000000a21217220 */ /* 0x080fe20000410000 */
[-C--:B------:R-:W-:Y:S01]  /*d1f0*/  FMUL.FTZ R36, R36, R10.reuse ;  /* 0x0000000a24247220 */ /* 0x080fe20000410000 */
[----:B------:R-:W0:Y:S01]  /*d200*/  MUFU.EX2 R156, R156 ;  /* 0x0000009c009c7308 */ /* 0x000e220000000800 */
[----:B-1----:R-:W-:Y:S01]  /*d210*/  FFMA.FTZ R7, R10, R15, R152 ;  /* 0x0000000f0a077223 */ /* 0x002fe20000010098 */
        /* <DEDUP_REMOVED lines=73> */
[----:B------:R-:W-:Y:S01]  /*d6b0*/  FMUL.FTZ R149, R149, R10 ;  /* 0x0000000a95957220 */ /* 0x000fe20000410000 */
[----:B------:R-:W-:Y:S01]  /*d6c0*/  F2FP.BF16.F32.PACK_AB R200, R153, R152 ;  /* 0x0000009899c8723e */ /* 0x000fe200000010ff */
[----:B------:R-:W-:Y:S01]  /*d6d0*/  MUFU.EX2 R161, R161 ;  /* 0x000000a100a17308 */ /* 0x000fe20000000800 */
[----:B------:R-:W-:Y:S01]  /*d6e0*/  FMNMX.FTZ R7, R179, R7, !PT ;  /* 0x00000007b3077209 */ /* 0x000fe20007810000 */
[--C-:B------:R-:W-:Y:S01]  /*d6f0*/  FFMA.FTZ R184, R184, R0, -R9.reuse ;  /* 0x00000000b8b87223 */ /* 0x100fe20000010809 */
[----:B------:R-:W-:Y:S01]  /*d700*/  F2FP.BF16.F32.PACK_AB R202, R157, R156 ;  /* 0x0000009c9dca723e */ /* 0x000fe200000010ff */
[-CC-:B------:R-:W-:Y:S01]  /*d710*/  FFMA.FTZ R185, R185, R0.reuse, -R9.reuse ;  /* 0x00000000b9b97223 */ /* 0x180fe20000010809 */
[----:B------:R-:W-:Y:S01]  /*d720*/  FMNMX.FTZ R7, R182, R7, !PT ;  /* 0x00000007b6077209 */ /* 0x000fe20007810000 */
[-CC-:B------:R-:W-:Y:S01]  /*d730*/  FFMA.FTZ R188, R188, R0.reuse, -R9.reuse ;  /* 0x00000000bcbc7223 */ /* 0x180fe20000010809 */
[-CC-:B------:R-:W-:Y:S01]  /*d740*/  FFMA.FTZ R189, R189, R0.reuse, -R9.reuse ;  /* 0x00000000bdbd7223 */ /* 0x180fe20000010809 */
[----:B------:R-:W0:Y:S01]  /*d750*/  MUFU.EX2 R152, R160 ;  /* 0x000000a000987308 */ /* 0x000e220000000800 */
[----:B------:R-:W-:Y:S01]  /*d760*/  FMNMX.FTZ R7, R183, R7, !PT ;  /* 0x00000007b7077209 */ /* 0x000fe20007810000 */
[-CC-:B------:R-:W-:Y:S01]  /*d770*/  FFMA.FTZ R192, R192, R0.reuse, -R9.reuse ;  /* 0x00000000c0c07223 */ /* 0x180fe20000010809 */
[-CC-:B------:R-:W-:Y:S01]  /*d780*/  FFMA.FTZ R193, R193, R0.reuse, -R9.reuse ;  /* 0x00000000c1c17223 */ /* 0x180fe20000010809 */
[-CC-:B------:R-:W-:Y:S01]  /*d790*/  FFMA.FTZ R196, R196, R0.reuse, -R9.reuse ;  /* 0x00000000c4c47223 */ /* 0x180fe20000010809 */
[----:B------:R-:W-:Y:S01]  /*d7a0*/  FMNMX.FTZ R7, R186, R7, !PT ;  /* 0x00000007ba077209 */ /* 0x000fe20007810000 */
[----:B------:R-:W-:-:S02]  /*d7b0*/  FFMA.FTZ R9, R197, R0, -R9 ;  /* 0x00000000c5097223 */ /* 0x000fc40000010809 */
[----:B------:R-:W-:Y:S01]  /*d7c0*/  MUFU.EX2 R165, R165 ;  /* 0x000000a500a57308 */ /* 0x000fe20000000800 */
[----:B------:R-:W-:-:S04]  /*d7d0*/  FMNMX.FTZ R7, R187, R7, !PT ;  /* 0x00000007bb077209 */ /* 0x000fc80007810000 */
[----:B------:R-:W-:-:S03]  /*d7e0*/  FMNMX.FTZ R7, R190, R7, !PT ;  /* 0x00000007be077209 */ /* 0x000fc60007810000 */
[----:B------:R-:W-:Y:S01]  /*d7f0*/  MUFU.EX2 R156, R168 ;  /* 0x000000a8009c7308 */ /* 0x000fe20000000800 */
[----:B------:R-:W-:Y:S01]  /*d800*/  FMNMX.FTZ R7, R191, R7, !PT ;  /* 0x00000007bf077209 */ /* 0x000fe20007810000 */
[----:B0-----:R-:W-:Y:S01]  /*d810*/  FADD.FTZ R11, R152, R11 ;  /* 0x0000000b980b7221 */ /* 0x001fe20000010000 */
[C---:B------:R-:W-:Y:S02]  /*d820*/  F2FP.BF16.F32.PACK_AB R152, R161.reuse, R152 ;  /* 0x00000098a198723e */ /* 0x040fe400000010ff */
[----:B------:R-:W-:Y:S01]  /*d830*/  FMNMX.FTZ R7, R194, R7, !PT ;  /* 0x00000007c2077209 */ /* 0x000fe20007810000 */
[----:B------:R-:W-:Y:S02]  /*d840*/  FADD.FTZ R11, R161, R11 ;  /* 0x0000000ba10b7221 */ /* 0x000fe40000010000 */
        /* <DEDUP_REMOVED lines=15> */
[----:B0-----:R-:W-:-:S05]  /*d940*/  FMNMX.FTZ R8, R8, R7, !PT ;  /* 0x0000000708087209 */ /* 0x001fca0007810000 */
[C---:B------:R-:W-:Y:S01]  /*d950*/  FADD.FTZ R6, -R8.reuse, R6 ;  /* 0x0000000608067221 */ /* 0x040fe20000010100 */
[-C--:B------:R-:W-:Y:S01]  /*d960*/  FMUL.FTZ R7, R8, R0.reuse ;  /* 0x0000000008077220 */ /* 0x080fe20000410000 */
[----:B------:R-:W-:Y:S02]  /*d970*/  MUFU.EX2 R9, R9 ;  /* 0x0000000900097308 */ /* 0x000fe40000000800 */
[-C--:B------:R-:W-:Y:S01]  /*d980*/  FMUL.FTZ R6, R6, R0.reuse ;  /* 0x0000000006067220 */ /* 0x080fe20000410000 */
[-CC-:B------:R-:W-:Y:S01]  /*d990*/  FFMA.FTZ R154, R154, R0.reuse, -R7.reuse ;  /* 0x000000009a9a7223 */ /* 0x180fe20000010807 */
[-CC-:B------:R-:W-:Y:S01]  /*d9a0*/  FFMA.FTZ R155, R155, R0.reuse, -R7.reuse ;  /* 0x000000009b9b7223 */ /* 0x180fe20000010807 */
[-CC-:B------:R-:W-:Y:S01]  /*d9b0*/  FFMA.FTZ R158, R158, R0.reuse, -R7.reuse ;  /* 0x000000009e9e7223 */ /* 0x180fe20000010807 */
[-CC-:B------:R-:W-:Y:S01]  /*d9c0*/  FFMA.FTZ R159, R159, R0.reuse, -R7.reuse ;  /* 0x000000009f9f7223 */ /* 0x180fe20000010807 */
[-CC-:B------:R-:W-:Y:S01]  /*d9d0*/  FFMA.FTZ R162, R162, R0.reuse, -R7.reuse ;  /* 0x00000000a2a27223 */ /* 0x180fe20000010807 */
[----:B------:R3:W0:Y:S01]  /*d9e0*/  MUFU.EX2 R15, R6 ;  /* 0x00000006000f7308 */ /* 0x0006220000000800 */
        /* <DEDUP_REMOVED lines=8> */
[----:B---3--:R-:W-:-:S02]  /*da70*/  IMAD R6, R206, 0xc00, R219 ;  /* 0x00000c00ce067824 */ /* 0x008fc400078e02db */
[-CC-:B------:R-:W-:Y:S01]  /*da80*/  FFMA.FTZ R179, R179, R0.reuse, -R7.reuse ;  /* 0x00000000b3b37223 */ /* 0x180fe20000010807 */
[----:B------:R-:W1:Y:S01]  /*da90*/  S2R R219, SR_CgaCtaId ;  /* 0x0000000000db7919 */ /* 0x000e620000008800 */
        /* <DEDUP_REMOVED lines=10> */
[----:B------:R-:W-:Y:S01]  /*db40*/  IMAD.MOV.U32 R7, RZ, RZ, 0x40000040 ;  /* 0x40000040ff077424 */ /* 0x000fe200078e00ff */
[----:B------:R-:W-:Y:S01]  /*db50*/  MUFU.EX2 R154, R154 ;  /* 0x0000009a009a7308 */ /* 0x000fe20000000800 */
[----:B------:R-:W-:Y:S01]  /*db60*/  R2UR UR6, R6 ;  /* 0x00000000060672ca */ /* 0x000fe200000e0000 */
[-C--:B0-----:R-:W-:Y:S01]  /*db70*/  FMUL.FTZ R26, R26, R15.reuse ;  /* 0x0000000f1a1a7220 */ /* 0x081fe20000410000 */
[----:B------:R-:W-:Y:S01]  /*db80*/  FMUL.FTZ R27, R27, R15 ;  /* 0x0000000f1b1b7220 */ /* 0x000fe20000410000 */
[----:B------:R-:W-:Y:S01]  /*db90*/  R2UR UR7, R7 ;  /* 0x00000000070772ca */ /* 0x000fe200000e0000 */
[----:B------:R-:W-:-:S02]  /*dba0*/  VIADD R7, R4, 0x32440 ;  /* 0x0003244004077836 */ /* 0x000fc40000000000 */
        /* <DEDUP_REMOVED lines=14> */
[----:B-1----:R-:W-:Y:S01]  /*dc90*/  PRMT R7, R219, 0x654, R7 ;  /* 0x00000654db077816 */ /* 0x002fe20000000007 */
[-C--:B------:R-:W-:Y:S01]  /*dca0*/  FMUL.FTZ R54, R54, R15.reuse ;  /* 0x0000000f36367220 */ /* 0x080fe20000410000 */
[-C--:B------:R-:W-:Y:S01]  /*dcb0*/  FMUL.FTZ R55, R55, R15.reuse ;  /* 0x0000000f37377220 */ /* 0x080fe20000410000 */
[-C--:B------:R-:W-:Y:S01]  /*dcc0*/  FMUL.FTZ R58, R58, R15.reuse ;  /* 0x0000000f3a3a7220 */ /* 0x080fe20000410000 */
[----:B------:R1:W-:Y:S01]  /*dcd0*/  SYNCS.ARRIVE.TRANS64.RED.A1T0 RZ, [R7+URZ], RZ ;  /* 0x000000ff07ff79a7 */ /* 0x0003e2000810043f */
[----:B------:R-:W3:Y:S01]  /*dce0*/  MUFU.EX2 R219, R158 ;  /* 0x0000009e00db7308 */ /* 0x000ee20000000800 */
[-C--:B------:R-:W-:Y:S01]  /*dcf0*/  FMUL.FTZ R59, R59, R15.reuse ;  /* 0x0000000f3b3b7220 */ /* 0x080fe20000410000 */
[-C--:B------:R-:W-:Y:S01]  /*dd00*/  FMUL.FTZ R62, R62, R15.reuse ;  /* 0x0000000f3e3e7220 */ /* 0x080fe20000410000 */
[-C--:B------:R-:W-:Y:S01]  /*dd10*/  FMUL.FTZ R63, R63, R15.reuse ;  /* 0x0000000f3f3f7220 */ /* 0x080fe20000410000 */
[-C--:B------:R-:W-:Y:S01]  /*dd20*/  FMUL.FTZ R66, R66, R15.reuse ;  /* 0x0000000f42427220 */ /* 0x080fe20000410000 */
[-C--:B------:R-:W-:Y:S01]  /*dd30*/  FMUL.FTZ R67, R67, R15.reuse ;  /* 0x0000000f43437220 */ /* 0x080fe20000410000 */
[----:B------:R-:W-:Y:S01]  /*dd40*/  FMUL.FTZ R70, R70, R15 ;  /* 0x0000000f46467220 */ /* 0x000fe20000410000 */
[----:B-1----:R-:W-:-:S02]  /*dd50*/  VIADD R7, R203, 0x8 ;  /* 0x00000008cb077836 */ /* 0x002fc40000000000 */
[-C--:B------:R-:W-:Y:S01]  /*dd60*/  FMUL.FTZ R71, R71, R15.reuse ;  /* 0x0000000f47477220 */ /* 0x080fe20000410000 */
[-C--:B------:R-:W-:Y:S01]  /*dd70*/  FMUL.FTZ R74, R74, R15.reuse ;  /* 0x0000000f4a4a7220 */ /* 0x080fe20000410000 */
[-C--:B------:R-:W-:Y:S01]  /*dd80*/  FMUL.FTZ R75, R75, R15.reuse ;  /* 0x0000000f4b4b7220 */ /* 0x080fe20000410000 */
[-C--:B------:R-:W-:Y:S01]  /*dd90*/  FMUL.FTZ R78, R78, R15.reuse ;  /* 0x0000000f4e4e7220 */ /* 0x080fe20000410000 */
[----:B------:R1:W-:Y:S01]  /*dda0*/  BAR.SYNC.DEFER_BLOCKING R7, 0x100 ;  /* 0x000400070000751d */ /* 0x0003e20000010000 */
        /* <DEDUP_REMOVED lines=37> */
[----:B0-----:R-:W-:Y:S01]  /*e000*/  F2FP.BF16.F32.PACK_AB R201, R155, R154 ;  /* 0x0000009a9bc9723e */ /* 0x001fe200000010ff */
[----:B------:R-:W-:Y:S01]  /*e010*/  FFMA.FTZ R21, R15, R14, R154 ;  /* 0x0000000e0f157223 */ /* 0x000fe2000001009a */
[----:B---3--:R-:W-:Y:S01]  /*e020*/  F2FP.BF16.F32.PACK_AB R203, R226, R219 ;  /* 0x000000dbe2cb723e */ /* 0x008fe200000010ff */
[C---:B------:R-:W-:Y:S01]  /*e030*/  VIADD R14, R6.reuse, 0x80 ;  /* 0x00000080060e7836 */ /* 0x040fe20000000000 */
[----:B------:R-:W0:Y:S01]  /*e040*/  MUFU.EX2 R154, R164 ;  /* 0x000000a4009a7308 */ /* 0x000e220000000800 */
[----:B------:R-:W-:Y:S01]  /*e050*/  IMAD.MOV.U32 R15, RZ, RZ, 0x40000040 ;  /* 0x40000040ff0f7424 */ /* 0x000fe200078e00ff */
[----:B------:R-:W-:Y:S01]  /*e060*/  WARPGROUP.ARRIVE ;  /* 0x00000000000079c5 */ /* 0x000fe20000000000 */
[----:B------:R-:W-:Y:S01]  /*e070*/  FADD.FTZ R21, R155, R21 ;  /* 0x000000159b157221 */ /* 0x000fe20000010000 */
[----:B------:R-:W-:-:S03]  /*e080*/  VIADD R10, R6, 0x100 ;  /* 0x00000100060a7836 */ /* 0x000fc60000000000 */
[----:B------:R-:W-:Y:S01]  /*e090*/  FADD.FTZ R21, R219, R21 ;  /* 0x00000015db157221 */ /* 0x000fe20000010000 */
[----:B------:R-:W-:Y:S01]  /*e0a0*/  HGMMA.64x256x16.F32.BF16 R24, R200, gdesc[UR4].tnspB, R24, gsb0 ;  /* 0x43e00004c8187df0 */ /* 0x000fe20008001818 */
[----:B------:R-:W-:Y:S01]  /*e0b0*/  R2UR UR6, R14 ;  /* 0x000000000e0672ca */ /* 0x000fe200000e0000 */
[----:B------:R-:W-:Y:S01]  /*e0c0*/  MUFU.EX2 R197, R163 ;  /* 0x000000a300c57308 */ /* 0x000fe20000000800 */
[----:B------:R-:W-:Y:S01]  /*e0d0*/  R2UR UR7, R15 ;  /* 0x000000000f0772ca */ /* 0x000fe200000e0000 */
[----:B------:R-:W-:Y:S01]  /*e0e0*/  FADD.FTZ R21, R226, R21 ;  /* 0x00000015e2157221 */ /* 0x000fe20000010000 */
[----:B0-----:R-:W-:-:S05]  /*e0f0*/  FADD.FTZ R15, R154, R11 ;  /* 0x0000000b9a0f7221 */ /* 0x001fca0000010000 */
[----:B-1----:R-:W-:Y:S01]  /*e100*/  MUFU.EX2 R7, R166 ;  /* 0x000000a600077308 */ /* 0x002fe20000000800 */
[C---:B------:R-:W-:Y:S01]  /*e110*/  F2FP.BF16.F32.PACK_AB R154, R165.reuse, R154 ;  /* 0x0000009aa59a723e */ /* 0x040fe200000010ff */
[----:B------:R-:W-:Y:S02]  /*e120*/  IMAD.MOV.U32 R11, RZ, RZ, 0x40000040 ;  /* 0x40000040ff0b7424 */ /* 0x000fe400078e00ff */
[----:B------:R-:W-:-:S04]  /*e130*/  FADD.FTZ R15, R165, R15 ;  /* 0x0000000fa50f7221 */ /* 0x000fc80000010000 */
[----:B------:R-:W-:Y:S01]  /*e140*/  FADD.FTZ R15, R156, R15 ;  /* 0x0000000f9c0f7221 */ /* 0x000fe20000010000 */
[----:B------:R-:W0:Y:S01]  /*e150*/  MUFU.EX2 R14, R167 ;  /* 0x000000a7000e7308 */ /* 0x000e220000000800 */
[C---:B------:R-:W-:Y:S02]  /*e160*/  F2FP.BF16.F32.PACK_AB R156, R169.reuse, R156 ;  /* 0x0000009ca99c723e */ /* 0x040fe400000010ff */
[----:B------:R-:W-:-:S05]  /*e170*/  FADD.FTZ R15, R169, R15 ;  /* 0x0000000fa90f7221 */ /* 0x000fca0000010000 */
[----:B------:R-:W1:Y:S08]  /*e180*/  MUFU.EX2 R158, R172 ;  /* 0x000000ac009e7308 */ /* 0x000e700000000800 */
[----:B------:R-:W-:Y:S01]  /*e190*/  MUFU.EX2 R174, R174 ;  /* 0x000000ae00ae7308 */ /* 0x000fe20000000800 */
[----:B0-----:R-:W-:-:S07]  /*e1a0*/  F2FP.BF16.F32.PACK_AB R155, R14, R7 ;  /* 0x000000070e9b723e */ /* 0x001fce00000010ff */
[----:B------:R-:W0:Y:S01]  /*e1b0*/  MUFU.EX2 R175, R175 ;  /* 0x000000af00af7308 */ /* 0x000e220000000800 */
[----:B-1----:R-:W-:Y:S01]  /*e1c0*/  FADD.FTZ R15, R158, R15 ;  /* 0x0000000f9e0f7221 */ /* 0x002fe20000010000 */
[----:B------:R-:W-:-:S03]  /*e1d0*/  F2FP.BF16.F32.PACK_AB R158, R173, R158 ;  /* 0x0000009ead9e723e */ /* 0x000fc600000010ff */
[----:B------:R-:W-:-:S03]  /*e1e0*/  FADD.FTZ R15, R173, R15 ;  /* 0x0000000fad0f7221 */ /* 0x000fc60000010000 */
[----:B------:R-:W-:Y:S01]  /*e1f0*/  MUFU.EX2 R178, R178 ;  /* 0x000000b200b27308 */ /* 0x000fe20000000800 */
[----:B------:R-:W-:Y:S01]  /*e200*/  FADD.FTZ R15, R160, R15 ;  /* 0x0000000fa00f7221 */ /* 0x000fe20000010000 */
[----:B------:R-:W-:-:S03]  /*e210*/  F2FP.BF16.F32.PACK_AB R160, R177, R160 ;  /* 0x000000a0b1a0723e */ /* 0x000fc600000010ff */
[----:B------:R-:W-:-:S03]  /*e220*/  FADD.FTZ R15, R177, R15 ;  /* 0x0000000fb10f7221 */ /* 0x000fc60000010000 */
[----:B------:R-:W1:Y:S01]  /*e230*/  MUFU.EX2 R179, R179 ;  /* 0x000000b300b37308 */ /* 0x000e620000000800 */
[----:B0-----:R-:W-:-:S07]  /*e240*/  F2FP.BF16.F32.PACK_AB R159, R175, R174 ;  /* 0x000000aeaf9f723e */ /* 0x001fce00000010ff */
[----:B------:R-:W-:Y:S08]  /*e250*/  MUFU.EX2 R182, R182 ;  /* 0x000000b600b67308 */ /* 0x000ff00000000800 */
[----:B------:R-:W0:Y:S01]  /*e260*/  MUFU.EX2 R183, R183 ;  /* 0x000000b700b77308 */ /* 0x000e220000000800 */
[----:B-1----:R-:W-:-:S07]  /*e270*/  F2FP.BF16.F32.PACK_AB R161, R179, R178 ;  /* 0x000000b2b3a1723e */ /* 0x002fce00000010ff */
[----:B------:R-:W-:Y:S08]  /*e280*/  MUFU.EX2 R164, R184 ;  /* 0x000000b800a47308 */ /* 0x000ff00000000800 */
[----:B------:R-:W-:Y:S01]  /*e290*/  MUFU.EX2 R166, R188 ;  /* 0x000000bc00a67308 */ /* 0x000fe20000000800 */
[----:B0-----:R-:W-:-:S07]  /*e2a0*/  F2FP.BF16.F32.PACK_AB R163, R183, R182 ;  /* 0x000000b6b7a3723e */ /* 0x001fce00000010ff */
[----:B------:R-:W-:Y:S08]  /*e2b0*/  MUFU.EX2 R186, R186 ;  /* 0x000000ba00ba7308 */ /* 0x000ff00000000800 */
[----:B------:R-:W0:Y:S08]  /*e2c0*/  MUFU.EX2 R187, R187 ;  /* 0x000000bb00bb7308 */ /* 0x000e300000000800 */
[----:B------:R-:W-:Y:S08]  /*e2d0*/  MUFU.EX2 R190, R190 ;  /* 0x000000be00be7308 */ /* 0x000ff00000000800 */
[----:B------:R-:W1:Y:S01]  /*e2e0*/  MUFU.EX2 R191, R191 ;  /* 0x000000bf00bf7308 */ /* 0x000e620000000800 */
[----:B0-----:R-:W-:-:S07]  /*e2f0*/  F2FP.BF16.F32.PACK_AB R165, R187, R186 ;  /* 0x000000babba5723e */ /* 0x001fce00000010ff */
[----:B------:R-:W-:Y:S08]  /*e300*/  MUFU.EX2 R194, R194 ;  /* 0x000000c200c27308 */ /* 0x000ff00000000800 */
[----:B------:R-:W0:Y:S01]  /*e310*/  MUFU.EX2 R195, R195 ;  /* 0x000000c300c37308 */ /* 0x000e220000000800 */
[----:B-1----:R-:W-:-:S07]  /*e320*/  F2FP.BF16.F32.PACK_AB R167, R191, R190 ;  /* 0x000000bebfa7723e */ /* 0x002fce00000010ff */
[----:B------:R-:W-:Y:S08]  /*e330*/  MUFU.EX2 R198, R198 ;  /* 0x000000c600c67308 */ /* 0x000ff00000000800 */
[----:B------:R-:W-:Y:S01]  /*e340*/  MUFU.EX2 R199, R199 ;  /* 0x000000c700c77308 */ /* 0x000fe20000000800 */
[----:B0-----:R-:W-:Y:S01]  /*e350*/  F2FP.BF16.F32.PACK_AB R169, R195, R194 ;  /* 0x000000c2c3a9723e */ /* 0x001fe200000010ff */
[----:B------:R-:W-:-:S06]  /*e360*/  WARPGROUP.DEPBAR.LE gsb0, 0x0 ;  /* 0x00008000000079c5 */ /* 0x000fcc0000010000 */
[----:B------:R-:W0:Y:S08]  /*e370*/  MUFU.EX2 R200, R162 ;  /* 0x000000a200c87308 */ /* 0x000e300000000800 */
[----:B------:R-:W1:Y:S01]  /*e380*/  MUFU.EX2 R162, R180 ;  /* 0x000000b400a27308 */ /* 0x000e620000000800 */
[----:B0-----:R-:W-:Y:S01]  /*e390*/  F2FP.BF16.F32.PACK_AB R153, R197, R200 ;  /* 0x000000c8c599723e */ /* 0x001fe200000010ff */
[----:B------:R-:W-:-:S03]  /*e3a0*/  FADD.FTZ R21, R200, R21 ;  /* 0x00000015c8157221 */ /* 0x000fc60000010000 */
[----:B------:R-:W-:Y:S01]  /*e3b0*/  WARPGROUP.ARRIVE ;  /* 0x00000000000079c5 */ /* 0x000fe20000000000 */
[----:B------:R-:W-:Y:S01]  /*e3c0*/  FADD.FTZ R21, R197, R21 ;  /* 0x00000015c5157221 */ /* 0x000fe20000010000 */
[----:B-1----:R-:W-:Y:S01]  /*e3d0*/  FADD.FTZ R15, R162, R15 ;  /* 0x0000000fa20f7221 */ /* 0x002fe20000010000 */
[----:B------:R-:W-:-:S03]  /*e3e0*/  F2FP.BF16.F32.PACK_AB R162, R181, R162 ;  /* 0x000000a2b5a2723e */ /* 0x000fc600000010ff */
[----:B------:R-:W-:Y:S01]  /*e3f0*/  HGMMA.64x256x16.F32.BF16 R24, R152, gdesc[UR4].tnspB, R24, gsb0 ;  /* 0x43e0000498187df0 */ /* 0x000fe20008001818 */
[----:B------:R-:W-:Y:S01]  /*e400*/  R2UR UR6, R10 ;  /* 0x000000000a0672ca */ /* 0x000fe200000e0000 */
[----:B------:R-:W-:Y:S01]  /*e410*/  VIADD R10, R6, 0x180 ;  /* 0x00000180060a7836 */ /* 0x000fe20000000000 */
[----:B------:R-:W-:Y:S01]  /*e420*/  R2UR UR7, R11 ;  /* 0x000000000b0772ca */ /* 0x000fe200000e0000 */
[----:B------:R-:W-:Y:S02]  /*e430*/  IMAD.MOV.U32 R11, RZ, RZ, 0x40000040 ;  /* 0x40000040ff0b7424 */ /* 0x000fe400078e00ff */
[----:B------:R-:W-:Y:S01]  /*e440*/  FADD.FTZ R15, R181, R15 ;  /* 0x0000000fb50f7221 */ /* 0x000fe20000010000 */
[----:B------:R-:W-:-:S03]  /*e450*/  FADD.FTZ R21, R7, R21 ;  /* 0x0000001507157221 */ /* 0x000fc60000010000 */
[----:B------:R-:W-:Y:S01]  /*e460*/  FADD.FTZ R15, R164, R15 ;  /* 0x0000000fa40f7221 */ /* 0x000fe20000010000 */
[----:B------:R-:W-:Y:S01]  /*e470*/  F2FP.BF16.F32.PACK_AB R164, R185, R164 ;  /* 0x000000a4b9a4723e */ /* 0x000fe200000010ff */
[----:B------:R-:W-:Y:S01]  /*e480*/  FADD.FTZ R21, R14, R21 ;  /* 0x000000150e157221 */ /* 0x000fe20000010000 */
[----:B------:R-:W-:Y:S02]  /*e490*/  WARPGROUP.DEPBAR.LE gsb0, 0x0 ;  /* 0x00008000000079c5 */ /* 0x000fe40000010000 */
[----:B------:R-:W0:Y:S08]  /*e4a0*/  MUFU.EX2 R152, R170 ;  /* 0x000000aa00987308 */ /* 0x000e300000000800 */
[----:B------:R1:W3:Y:S08]  /*e4b0*/  MUFU.EX2 R153, R171 ;  /* 0x000000ab00997308 */ /* 0x0002f00000000800 */
[----:B------:R-:W4:Y:S01]  /*e4c0*/  MUFU.EX2 R170, R196 ;  /* 0x000000c400aa7308 */ /* 0x000f220000000800 */
[----:B-1----:R-:W-:Y:S01]  /*e4d0*/  F2FP.BF16.F32.PACK_AB R171, R199, R198 ;  /* 0x000000c6c7ab723e */ /* 0x002fe200000010ff */
[----:B0-----:R-:W-:Y:S01]  /*e4e0*/  FADD.FTZ R21, R152, R21 ;  /* 0x0000001598157221 */ /* 0x001fe20000010000 */
[----:B---3--:R-:W-:-:S03]  /*e4f0*/  F2FP.BF16.F32.PACK_AB R157, R153, R152 ;  /* 0x00000098999d723e */ /* 0x008fc600000010ff */
[----:B------:R-:W-:Y:S01]  /*e500*/  FADD.FTZ R21, R153, R21 ;  /* 0x0000001599157221 */ /* 0x000fe20000010000 */
[----:B------:R-:W-:-:S03]  /*e510*/  WARPGROUP.ARRIVE ;  /* 0x00000000000079c5 */ /* 0x000fc60000000000 */
[----:B------:R-:W-:-:S04]  /*e520*/  FADD.FTZ R21, R174, R21 ;  /* 0x00000015ae157221 */ /* 0x000fc80000010000 */
[----:B------:R-:W-:Y:S01]  /*e530*/  FADD.FTZ R21, R175, R21 ;  /* 0x00000015af157221 */ /* 0x000fe20000010000 */
[----:B------:R-:W-:Y:S01]  /*e540*/  HGMMA.64x256x16.F32.BF16 R24, R156, gdesc[UR4].tnspB, R24, gsb0 ;  /* 0x43e000049c187df0 */ /* 0x000fe20008001818 */
[----:B------:R-:W-:Y:S01]  /*e550*/  R2UR UR6, R10 ;  /* 0x000000000a0672ca */ /* 0x000fe200000e0000 */
[----:B------:R-:W-:Y:S01]  /*e560*/  VIADD R10, R6, 0x200 ;  /* 0x00000200060a7836 */ /* 0x000fe20000000000 */
[----:B------:R-:W-:Y:S01]  /*e570*/  R2UR UR7, R11 ;  /* 0x000000000b0772ca */ /* 0x000fe200000e0000 */
[----:B------:R-:W-:Y:S02]  /*e580*/  IMAD.MOV.U32 R11, RZ, RZ, 0x40000040 ;  /* 0x40000040ff0b7424 */ /* 0x000fe400078e00ff */
[----:B------:R-:W-:-:S04]  /*e590*/  FADD.FTZ R21, R178, R21 ;  /* 0x00000015b2157221 */ /* 0x000fc80000010000 */
        /* <DEDUP_REMOVED lines=10> */
[----:B------:R-:W-:Y:S01]  /*e640*/  FADD.FTZ R14, R199, R21 ;  /* 0x00000015c70e7221 */ /* 0x000fe20000010000 */
[----:B------:R-:W-:Y:S02]  /*e650*/  WARPGROUP.DEPBAR.LE gsb0, 0x0 ;  /* 0x00008000000079c5 */ /* 0x000fe40000010000 */
[----:B------:R-:W-:-:S06]  /*e660*/  WARPGROUP.ARRIVE ;  /* 0x00000000000079c5 */ /* 0x000fcc0000000000 */
[----:B------:R-:W-:Y:S01]  /*e670*/  HGMMA.64x256x16.F32.BF16 R24, R160, gdesc[UR4].tnspB, R24, gsb0 ;  /* 0x43e00004a0187df0 */ /* 0x000fe20008001818 */
[----:B------:R-:W-:Y:S01]  /*e680*/  R2UR UR7, R11 ;  /* 0x000000000b0772ca */ /* 0x000fe200000e0000 */
[----:B------:R-:W-:Y:S01]  /*e690*/  FADD.FTZ R11, R185, R15 ;  /* 0x0000000fb90b7221 */ /* 0x000fe20000010000 */
[----:B------:R-:W-:Y:S01]  /*e6a0*/  R2UR UR6, R10 ;  /* 0x000000000a0672ca */ /* 0x000fe200000e0000 */
[----:B------:R-:W-:Y:S02]  /*e6b0*/  VIADD R10, R6, 0x280 ;  /* 0x00000280060a7836 */ /* 0x000fe40000000000 */
[----:B------:R-:W-:Y:S01]  /*e6c0*/  FADD.FTZ R11, R166, R11 ;  /* 0x0000000ba60b7221 */ /* 0x000fe20000010000 */
[----:B------:R-:W-:-:S03]  /*e6d0*/  F2FP.BF16.F32.PACK_AB R166, R189, R166 ;  /* 0x000000a6bda6723e */ /* 0x000fc600000010ff */
[----:B------:R-:W-:-:S04]  /*e6e0*/  FADD.FTZ R11, R189, R11 ;  /* 0x0000000bbd0b7221 */ /* 0x000fc80000010000 */
[----:B------:R-:W-:Y:S01]  /*e6f0*/  FADD.FTZ R6, R168, R11 ;  /* 0x0000000ba8067221 */ /* 0x000fe20000010000 */
[----:B------:R-:W-:Y:S01]  /*e700*/  IMAD.MOV.U32 R11, RZ, RZ, 0x40000040 ;  /* 0x40000040ff0b7424 */ /* 0x000fe200078e00ff */
[C---:B------:R-:W-:Y:S02]  /*e710*/  F2FP.BF16.F32.PACK_AB R168, R193.reuse, R168 ;  /* 0x000000a8c1a8723e */ /* 0x040fe400000010ff */
[----:B------:R-:W-:-:S04]  /*e720*/  FADD.FTZ R6, R193, R6 ;  /* 0x00000006c1067221 */ /* 0x000fc80000010000 */
[----:B----4-:R-:W-:Y:S01]  /*e730*/  FADD.FTZ R15, R170, R6 ;  /* 0x00000006aa0f7221 */ /* 0x010fe20000010000 */
[----:B------:R-:W-:-:S03]  /*e740*/  F2FP.BF16.F32.PACK_AB R170, R9, R170 ;  /* 0x000000aa09aa723e */ /* 0x000fc600000010ff */
[----:B------:R-:W-:Y:S01]  /*e750*/  FADD.FTZ R15, R9, R15 ;  /* 0x0000000f090f7221 */ /* 0x000fe20000010000 */
[----:B------:R-:W-:Y:S02]  /*e760*/  WARPGROUP.DEPBAR.LE gsb0, 0x0 ;  /* 0x00008000000079c5 */ /* 0x000fe40000010000 */
[----:B------:R-:W-:-:S06]  /*e770*/  WARPGROUP.ARRIVE ;  /* 0x00000000000079c5 */ /* 0x000fcc0000000000 */
        /* <DEDUP_REMOVED lines=8> */
[----:B------:R-:W-:Y:S05]  /*e800*/  @!P0 BRA `(.L_x_10575) ;  /* 0x0000000000048947 */ /* 0x000fea0003800000 */
[----:B------:R-:W-:Y:S01]  /*e810*/  BPT.TRAP 0x1 ;  /* 0x000000040000795c */ /* 0x000fe20000300000 */
.L_x_10575:
[----:B------:R-:W0:Y:S01]  /*e820*/  S2R R6, SR_CgaCtaId ;  /* 0x0000000000067919 */ /* 0x000e220000008800 */
[----:B------:R-:W-:Y:S02]  /*e830*/  VIADD R4, R4, 0x32460 ;  /* 0x0003246004047836 */ /* 0x000fe40000000000 */
[----:B------:R-:W-:-:S03]  /*e840*/  IMAD.MOV.U32 R7, RZ, RZ, R3 ;  /* 0x000000ffff077224 */ /* 0x000fc600078e0003 */
[----:B0-----:R-:W-:Y:S01]  /*e850*/  PRMT R4, R6, 0x654, R4 ;  /* 0x0000065406047816 */ /* 0x001fe20000000004 */
[----:B------:R-:W-:-:S03]  /*e860*/  IMAD.MOV.U32 R6, RZ, RZ, R8 ;  /* 0x000000ffff067224 */ /* 0x000fc600078e0008 */
[----:B------:R0:W-:Y:S01]  /*e870*/  SYNCS.ARRIVE.TRANS64.RED.A1T0 RZ, [R4+URZ], RZ ;  /* 0x000000ff04ff79a7 */ /* 0x0001e2000810043f */
[----:B------:R-:W-:Y:S05]  /*e880*/  @P1 BRA `(.L_x_10576) ;  /* 0xffffffd800101947 */ /* 0x000fea000383ffff */
.L_x_10565:
[----:B------:R-:W3:Y:S01]  /*e890*/  LDL.LU R9, [R1+0x88] ;  /* 0x0000880001097983 */ /* 0x000ee20000300800 */
[----:B------:R-:W-:Y:S05]  /*e8a0*/  WARPSYNC.ALL ;  /* 0x0000000000007948 */ /* 0x000fea0003800000 */
[----:B0-----:R-:W0:Y:S01]  /*e8b0*/  SHFL.BFLY PT, R4, R15, 0x2, 0x1f ;  /* 0x0c401f000f047f89 */ /* 0x001e2200000e0000 */
[----:B------:R-:W-:Y:S02]  /*e8c0*/  IMAD.MOV.U32 R157, RZ, RZ, -0x800000 ;  /* 0xff800000ff9d7424 */ /* 0x000fe400078e00ff */
[----:B------:R-:W-:Y:S02]  /*e8d0*/  VIADD R206, R206, 0x1 ;  /* 0x00000001cece7836 */ /* 0x000fe40000000000 */
[----:B------:R-:W-:Y:S01]  /*e8e0*/  IMAD.MOV.U32 R156, RZ, RZ, -0x800000 ;  /* 0xff800000ff9c7424 */ /* 0x000fe200078e00ff */
[----:B------:R1:W-:Y:S08]  /*e8f0*/  BAR.ARV R20, 0x100 ;  /* 0x000400140000751d */ /* 0x0003f00000002000 */
[----:B------:R-:W-:Y:S06]  /*e900*/  BAR.ARV 0x8, 0x180 ;  /* 0x0206000000007b1d */ /* 0x000fec0000002000 */
[----:B------:R-:W-:Y:S01]  /*e910*/  ISETP.NE.AND P1, PT, R206, 0x2, PT ;  /* 0x00000002ce00780c */ /* 0x000fe20003f25270 */
[----:B0-----:R-:W-:-:S03]  /*e920*/  FADD.FTZ R4, R4, R15 ;  /* 0x0000000f04047221 */ /* 0x001fc60000010000 */
[----:B------:R-:W-:Y:S02]  /*e930*/  SEL R206, R206, RZ, P1 ;  /* 0x000000ffcece7207 */ /* 0x000fe40000800000 */
[----:B------:R-:W0:Y:S02]  /*e940*/  SHFL.BFLY PT, R5, R4, 0x1, 0x1f ;  /* 0x0c201f0004057f89 */ /* 0x000e2400000e0000 */
[----:B0-----:R-:W-:Y:S01]  /*e950*/  FADD.FTZ R5, R4, R5 ;  /* 0x0000000504057221 */ /* 0x001fe20000010000 */
[----:B------:R-:W-:-:S04]  /*e960*/  IMAD.MOV.U32 R4, RZ, RZ, RZ ;  /* 0x000000ffff047224 */ /* 0x000fc800078e00ff */
[----:B------:R-:W-:-:S13]  /*e970*/  FSETP.NE.FTZ.AND P0, PT, R5, RZ, PT ;  /* 0x000000ff0500720b */ /* 0x000fda0003f15000 */
[----:B------:R-:W0:Y:S01]  /*e980*/  @P0 MUFU.RCP R4, R5 ;  /* 0x0000000500040308 */ /* 0x000e220000001000 */
[----:B------:R-:W-:-:S07]  /*e990*/  @P0 FMUL.FTZ R6, R0, 0.69314718246459960938 ;  /* 0x3f31721800060820 */ /* 0x000fce0000410000 */
[----:B------:R-:W4:Y:S01]  /*e9a0*/  @P0 MUFU.LG2 R5, R5 ;  /* 0x0000000500050308 */ /* 0x000f220000000c00 */
        /* <DEDUP_REMOVED lines=8> */
[----:B----4-:R-:W-:Y:S01]  /*ea30*/  @P0 FMUL.FTZ R5, R5, 0.69314718246459960938 ;  /* 0x3f31721805050820 */ /* 0x010fe20000410000 */
        /* <DEDUP_REMOVED lines=133> */
[----:B------:R-:W-:-:S02]  /*f290*/  PLOP3.LUT P0, PT, PT, PT, PT, 0x8, 0x0 ;  /* 0x000000000000781c */ /* 0x000fc40003f0e170 */
[----:B------:R-:W-:Y:S01]  /*f2a0*/  LOP3.LUT R218, R218, R0, RZ, 0x3c, !PT ;  /* 0x00000000dada7212 */ /* 0x000fe200078e3cff */
[----:B---3--:R-:W-:-:S05]  /*f2b0*/  VIADD R9, R9, 0x1 ;  /* 0x0000000109097836 */ /* 0x008fca0000000000 */
[----:B------:R1:W-:Y:S05]  /*f2c0*/  STL [R1+0x88], R9 ;  /* 0x0000880901007387 */ /* 0x0003ea0000100800 */
.L_x_10521:
[----:B------:R-:W-:Y:S05]  /*f2d0*/  WARPSYNC.ALL ;  /* 0x0000000000007948 */ /* 0x000fea0003800000 */
[----:B------:R-:W0:Y:S01]  /*f2e0*/  S2R R0, SR_CgaCtaId ;  /* 0x0000000000007919 */ /* 0x000e220000008800 */
[----:B------:R-:W-:Y:S01]  /*f2f0*/  MOV R19, 0x400 ;  /* 0x0000040000137802 */ /* 0x000fe20000000f00 */
[----:B------:R-:W-:Y:S01]  /*f300*/  BSSY B0, `(.L_x_10577) ;  /* 0x0000529000007945 */ /* 0x000fe20003800000 */
[----:B------:R-:W-:Y:S02]  /*f310*/  BAR.SYNC.DEFER_BLOCKING 0x5, 0x180 ;  /* 0x0146000000007b1d */ /* 0x000fe40000010000 */
[----:B0-----:R-:W-:-:S05]  /*f320*/  LEA R19, R0, R19, 0x18 ;  /* 0x0000001300137211 */ /* 0x001fca00078ec0ff */
[----:B------:R0:W3:Y:S01]  /*f330*/  LDS.128 R48, [R19+0x324d0] ;  /* 0x0324d00013307984 */ /* 0x0000e20000000c00 */
[----:B------:R-:W-:Y:S06]  /*f340*/  BAR.ARV 0x4, 0x180 ;  /* 0x0106000000007b1d */ /* 0x000fec0000002000 */
[----:B------:R-:W-:Y:S05]  /*f350*/  @P0 BRA `(.L_x_10578) ;  /* 0x0000004000300947 */ /* 0x000fea0003800000 */
[----:B------:R-:W4:Y:S01]  /*f360*/  LDL R3, [R1+0x1a4] ;  /* 0x0001a40001037983 */ /* 0x000f220000100800 */
[----:B------:R-:W-:-:S03]  /*f370*/  ULDC UR4, c[0x0][0xbd4] ;  /* 0x0002f50000047ab9 */ /* 0x000fc60000000800 */
[----:B------:R-:W4:Y:S01]  /*f380*/  LDL.LU R10, [R1+0x78] ;  /* 0x00007800010a7983 */ /* 0x000f220000300800 */
[----:B------:R-:W0:Y:S01]  /*f390*/  S2R R0, SR_SWINHI ;  /* 0x0000000000007919 */ /* 0x000e220000002f00 */
[----:B------:R-:W-:Y:S02]  /*f3a0*/  F2FP.BF16.F32.PACK_AB R11, R31, R30 ;  /* 0x0000001e1f0b723e */ /* 0x000fe400000010ff */
[----:B------:R-:W-:Y:S01]  /*f3b0*/  F2FP.BF16.F32.PACK_AB R12, R33, R32 ;  /* 0x00000020210c723e */ /* 0x000fe200000010ff */
[----:B------:R-:W4:Y:S01]  /*f3c0*/  LDL.LU R154, [R1+0x80] ;  /* 0x00008000019a7983 */ /* 0x000f220000300800 */
[----:B------:R-:W-:Y:S02]  /*f3d0*/  F2FP.BF16.F32.PACK_AB R13, R35, R34 ;  /* 0x00000022230d723e */ /* 0x000fe400000010ff */
[----:B------:R-:W-:Y:S01]  /*f3e0*/  F2FP.BF16.F32.PACK_AB R14, R37, R36 ;  /* 0x00000024250e723e */ /* 0x000fe200000010ff */
[----:B---3--:R-:W3:Y:S01]  /*f3f0*/  LDL.LU R48, [R1+0x84] ;  /* 0x0000840001307983 */ /* 0x008ee20000300800 */
[----:B-12---:R-:W-:-:S02]  /*f400*/  MOV R20, R19 ;  /* 0x0000001300147202 */ /* 0x006fc40000000f00 */
[----:B0-----:R-:W-:Y:S02]  /*f410*/  MOV R21, R0 ;  /* 0x0000000000157202 */ /* 0x001fe40000000f00 */
[----:B------:R-:W-:Y:S01]  /*f420*/  F2FP.BF16.F32.PACK_AB R15, R39, R38 ;  /* 0x00000026270f723e */ /* 0x000fe200000010ff */
[----:B----4-:R-:W-:Y:S01]  /*f430*/  IMAD.WIDE R6, R3, 0x2, R20 ;  /* 0x0000000203067825 */ /* 0x010fe200078e0214 */
        /* <DEDUP_REMOVED lines=179> */
[----:B------:R-:W-:Y:S01]  /*ff70*/  IADD3 R8, P0, R154, UR4, RZ ;  /* 0x000000049a087c10 */ /* 0x000fe2000ff1e0ff */
[----:B------:R-:W-:-:S03]  /*ff80*/  IMAD.MOV.U32 R3, RZ, RZ, RZ ;  /* 0x000000ffff037224 */ /* 0x000fc600078e00ff */
[----:B---3--:R-:W-:-:S07]  /*ff90*/  IADD3.X R9, R48, UR5, RZ, P0, !PT ;  /* 0x0000000530097c10 */ /* 0x008fce00087fe4ff */
        /* <DEDUP_REMOVED lines=18> */
.L_x_10579:
        /* <DEDUP_REMOVED lines=9> */
[----:B------:R-:W-:-:S02]  /*10150*/  ISETP.NE.U32.AND P0, PT, RZ, UR4, PT ;  /* 0x00000004ff007c0c */ /* 0x000fc4000bf05070 */
[----:B----4-:R-:W-:Y:S02]  /*10160*/  ISETP.NE.AND P1, PT, R155, 0x1, PT ;  /* 0x000000019b00780c */ /* 0x010fe40003f25270 */
[----:B------:R-:W-:Y:S01]  /*10170*/  ISETP.NE.AND.EX P0, PT, RZ, UR5, PT, P0 ;  /* 0x00000005ff007c0c */ /* 0x000fe2000bf05300 */
[-C--:B0-----:R-:W-:Y:S02]  /*10180*/  IMAD R15, R7, R205.reuse, RZ ;  /* 0x000000cd070f7224 */ /* 0x081fe400078e02ff */
[----:B------:R-:W-:-:S04]  /*10190*/  IMAD.WIDE.U32 R6, R6, R205, RZ ;  /* 0x000000cd06067225 */ /* 0x000fc800078e00ff */
[----:B------:R-:W-:-:S04]  /*101a0*/  IMAD.IADD R15, R7, 0x1, R15 ;  /* 0x00000001070f7824 */ /* 0x000fc800078e020f */
[----:B------:R-:W0:Y:S01]  /*101b0*/  @P1 LDC R7, c[0x0][0xcec] ;  /* 0x00033b00ff071b82 */ /* 0x000e220000000800 */
[----:B---3--:R-:W-:Y:S02]  /*101c0*/  SEL R8, R8, RZ, !P0 ;  /* 0x000000ff08087207 */ /* 0x008fe40004000000 */
[----:B--2---:R-:W-:-:S03]  /*101d0*/  SEL R9, R9, RZ, !P0 ;  /* 0x000000ff09097207 */ /* 0x004fc60004000000 */
[----:B------:R-:W-:-:S04]  /*101e0*/  IMAD R13, R13, R8, RZ ;  /* 0x000000080d0d7224 */ /* 0x000fc800078e02ff */
[C---:B------:R-:W-:Y:S02]  /*101f0*/  IMAD R9, R12.reuse, R9, R13 ;  /* 0x000000090c097224 */ /* 0x040fe400078e020d */
[----:B------:R-:W-:-:S03]  /*10200*/  IMAD.WIDE.U32 R12, R12, R8, RZ ;  /* 0x000000080c0c7225 */ /* 0x000fc600078e00ff */
[----:B-----5:R-:W-:Y:S02]  /*10210*/  IADD3 R12, P0, P3, R12, R6, R3 ;  /* 0x000000060c0c7210 */ /* 0x020fe40007b1e003 */
[----:B------:R-:W2:Y:S01]  /*10220*/  @P1 LDC R6, c[0x0][0xcf0] ;  /* 0x00033c00ff061b82 */ /* 0x000ea20000000800 */
[----:B------:R-:W-:Y:S01]  /*10230*/  IMAD.IADD R13, R13, 0x1, R9 ;  /* 0x000000010d0d7824 */ /* 0x000fe200078e0209 */
[----:B------:R-:W-:-:S05]  /*10240*/  SEL R9, R158, RZ, P2 ;  /* 0x000000ff9e097207 */ /* 0x000fca0001000000 */
[-C--:B-1----:R-:W-:Y:S02]  /*10250*/  IMAD R48, R11, R9.reuse, RZ ;  /* 0x000000090b307224 */ /* 0x082fe400078e02ff */
[----:B------:R-:W-:Y:S01]  /*10260*/  IMAD.WIDE.U32 R10, R10, R9, RZ ;  /* 0x000000090a0a7225 */ /* 0x000fe200078e00ff */
[----:B------:R-:W-:-:S04]  /*10270*/  SHF.R.S32.HI R9, RZ, 0x1f, R3 ;  /* 0x0000001fff097819 */ /* 0x000fc80000011403 */
[----:B------:R-:W-:Y:S01]  /*10280*/  IADD3.X R13, R13, R15, R9, P0, P3 ;  /* 0x0000000f0d0d7210 */ /* 0x000fe200007e6409 */
[----:B------:R-:W-:-:S04]  /*10290*/  IMAD R15, R159, 0x80, R154 ;  /* 0x000000809f0f7824 */ /* 0x000fc800078e029a */
[----:B0-----:R-:W-:-:S04]  /*102a0*/  @P1 IMAD.HI.U32 R7, R15, R7, RZ ;  /* 0x000000070f071227 */ /* 0x001fc800078e00ff */
[----:B------:R-:W-:Y:S01]  /*102b0*/  IMAD.MOV.U32 R154, RZ, RZ, R15 ;  /* 0x000000ffff9a7224 */ /* 0x000fe200078e000f */
[----:B--2---:R-:W-:Y:S02]  /*102c0*/  @P1 SHF.R.U32.HI R154, RZ, R6, R7 ;  /* 0x00000006ff9a1219 */ /* 0x004fe40000011607 */
        /* <DEDUP_REMOVED lines=23> */
[----:B------:R-:W-:-:S02]  /*10440*/  VIADD R154, R48, 0x8 ;  /* 0x00000008309a7836 */ /* 0x000fc40000000000 */
[----:B-1----:R-:W-:-:S05]  /*10450*/  IMAD R0, R14, R155, RZ ;  /* 0x0000009b0e007224 */ /* 0x002fca00078e02ff */
[-C--:B------:R-:W-:Y:S02]  /*10460*/  ISETP.GE.OR P3, PT, R48, R0.reuse, P0 ;  /* 0x000000003000720c */ /* 0x080fe40000766670 */
[----:B------:R-:W-:-:S11]  /*10470*/  ISETP.GE.OR P0, PT, R154, R0, P0 ;  /* 0x000000009a00720c */ /* 0x000fd60000706670 */
[----:B0-----:R0:W-:Y:S04]  /*10480*/  @!P3 ST.E desc[UR60][R6.64], R157 ;  /* 0x0000009d0600b985 */ /* 0x0011e8000c10193c */
[----:B--2---:R0:W-:Y:S01]  /*10490*/  @!P0 ST.E desc[UR60][R10.64], R156 ;  /* 0x0000009c0a008985 */ /* 0x0041e2000c10193c */
[----:B------:R-:W-:Y:S05]  /*104a0*/  @P2 BRA `(.L_x_10580) ;  /* 0x00000010009c2947 */ /* 0x000fea0003800000 */
[----:B------:R-:W1:Y:S01]  /*104b0*/  S2R R13, SR_TID.X ;  /* 0x00000000000d7919 */ /* 0x000e620000002100 */
[----:B------:R-:W2:Y:S01]  /*104c0*/  @P1 LDC R15, c[0x0][0xcec] ;  /* 0x00033b00ff0f1b82 */ /* 0x000ea20000000800 */
[----:B------:R-:W-:Y:S01]  /*104d0*/  ULDC.64 UR4, c[0x0][0xba0] ;  /* 0x0002e80000047ab9 */ /* 0x000fe20000000a00 */
[----:B-1----:R-:W-:-:S05]  /*104e0*/  VIADD R13, R13, 0xffffff80 ;  /* 0xffffff800d0d7836 */ /* 0x002fca0000000000 */
[----:B------:R-:W-:-:S04]  /*104f0*/  SHF.R.S32.HI R12, RZ, 0x1f, R13 ;  /* 0x0000001fff0c7819 */ /* 0x000fc8000001140d */
[----:B------:R-:W-:-:S04]  /*10500*/  LEA.HI R12, R12, R13, RZ, 0x3 ;  /* 0x0000000d0c0c7211 */ /* 0x000fc800078f18ff */
[----:B------:R-:W-:-:S05]  /*10510*/  SHF.R.S32.HI R48, RZ, 0x3, R12 ;  /* 0x00000003ff307819 */ /* 0x000fca000001140c */
[----:B------:R-:W-:-:S04]  /*10520*/  IMAD R5, R48, 0x40, R211 ;  /* 0x0000004030057824 */ /* 0x000fc800078e02d3 */
[----:B------:R-:W-:-:S03]  /*10530*/  IMAD.WIDE R20, R5, 0x2, R20 ;  /* 0x0000000205147825 */ /* 0x000fc600078e0214 */
[C---:B------:R-:W-:Y:S02]  /*10540*/  IADD3 R25, P0, R20.reuse, 0x1000, RZ ;  /* 0x0000100014197810 */ /* 0x040fe40007f1e0ff */
[C---:B------:R-:W-:Y:S02]  /*10550*/  IADD3 R29, P2, R20.reuse, 0x2000, RZ ;  /* 0x00002000141d7810 */ /* 0x040fe40007f5e0ff */
[C---:B------:R-:W-:Y:S02]  /*10560*/  IADD3 R33, P3, R20.reuse, 0x3000, RZ ;  /* 0x0000300014217810 */ /* 0x040fe40007f7e0ff */
[C---:B------:R-:W-:Y:S02]  /*10570*/  IADD3 R37, P4, R20.reuse, 0x4000, RZ ;  /* 0x0000400014257810 */ /* 0x040fe40007f9e0ff */
[----:B------:R-:W-:Y:S02]  /*10580*/  IADD3 R41, P5, R20, 0x5000, RZ ;  /* 0x0000500014297810 */ /* 0x000fe40007fbe0ff */
        /* <DEDUP_REMOVED lines=21> */
[----:B0-----:R-:W-:Y:S01]  /*106e0*/  IMAD R10, R9, UR4, RZ ;  /* 0x00000004090a7c24 */ /* 0x001fe2000f8e02ff */
        /* <DEDUP_REMOVED lines=8> */
[----:B------:R-:W-:Y:S02]  /*10770*/  LOP3.LUT R52, R53, 0x380, RZ, 0xc0, !PT ;  /* 0x0000038035347812 */ /* 0x000fe400078ec0ff */
[----:B------:R-:W-:Y:S01]  /*10780*/  LOP3.LUT R56, R57, 0x380, RZ, 0xc0, !PT ;  /* 0x0000038039387812 */ /* 0x000fe200078ec0ff */
[----:B------:R-:W5:Y:S01]  /*10790*/  LD.E.128 R36, desc[UR60][R36.64] ;  /* 0x0000003c24247980 */ /* 0x000f62000c101d00 */
[----:B------:R-:W-:-:S02]  /*107a0*/  LOP3.LUT R60, R61, 0x380, RZ, 0xc0, !PT ;  /* 0x000003803d3c7812 */ /* 0x000fc400078ec0ff */
[----:B------:R-:W-:Y:S01]  /*107b0*/  LOP3.LUT R64, R65, 0x380, RZ, 0xc0, !PT ;  /* 0x0000038041407812 */ /* 0x000fe200078ec0ff */
[----:B------:R-:W5:Y:S01]  /*107c0*/  LD.E.128 R40, desc[UR60][R40.64] ;  /* 0x0000003c28287980 */ /* 0x000f62000c101d00 */
[----:B------:R-:W-:Y:S02]  /*107d0*/  LOP3.LUT R5, R20, 0x380, RZ, 0xc0, !PT ;  /* 0x0000038014057812 */ /* 0x000fe400078ec0ff */
[----:B------:R-:W-:Y:S02]  /*107e0*/  SHF.R.U64 R44, R44, 0x3, RZ ;  /* 0x000000032c2c7819 */ /* 0x000fe400000012ff */
[----:B------:R-:W-:Y:S02]  /*107f0*/  SHF.R.U64 R52, R52, 0x3, RZ ;  /* 0x0000000334347819 */ /* 0x000fe400000012ff */
[----:B------:R-:W-:Y:S02]  /*10800*/  SHF.R.U64 R56, R56, 0x3, RZ ;  /* 0x0000000338387819 */ /* 0x000fe400000012ff */
[----:B------:R-:W-:-:S02]  /*10810*/  SHF.R.U64 R60, R60, 0x3, RZ ;  /* 0x000000033c3c7819 */ /* 0x000fc400000012ff */
        /* <DEDUP_REMOVED lines=13> */
[----:B------:R-:W-:Y:S01]  /*108f0*/  LOP3.LUT R12, R12, 0xfffffff8, RZ, 0xc0, !PT ;  /* 0xfffffff80c0c7812 */ /* 0x000fe200078ec0ff */
[----:B------:R-:W-:Y:S01]  /*10900*/  IMAD R9, R3, UR5, R10 ;  /* 0x0000000503097c24 */ /* 0x000fe2000f8e020a */
[C---:B------:R-:W-:Y:S01]  /*10910*/  IADD3 R73, P2, R20.reuse, 0xc000, RZ ;  /* 0x0000c00014497810 */ /* 0x040fe20007f5e0ff */
[----:B------:R-:W5:Y:S01]  /*10920*/  LD.E.128 R44, desc[UR60][R44.64] ;  /* 0x0000003c2c2c7980 */ /* 0x000f62000c101d00 */
[C---:B------:R-:W-:Y:S02]  /*10930*/  IADD3 R77, P3, R20.reuse, 0xd000, RZ ;  /* 0x0000d000144d7810 */ /* 0x040fe40007f7e0ff */
[C---:B------:R-:W-:Y:S01]  /*10940*/  IADD3 R81, P4, R20.reuse, 0xe000, RZ ;  /* 0x0000e00014517810 */ /* 0x040fe20007f9e0ff */
[----:B------:R-:W5:Y:S01]  /*10950*/  LD.E.128 R52, desc[UR60][R52.64] ;  /* 0x0000003c34347980 */ /* 0x000f62000c101d00 */
[----:B------:R-:W-:Y:S02]  /*10960*/  IADD3 R7, P5, R20, 0xf000, RZ ;  /* 0x0000f00014077810 */ /* 0x000fe40007fbe0ff */
[----:B------:R-:W-:Y:S01]  /*10970*/  LOP3.LUT R4, R5, R20, RZ, 0x3c, !PT ;  /* 0x0000001405047212 */ /* 0x000fe200078e3cff */
[----:B------:R-:W-:Y:S01]  /*10980*/  IMAD.WIDE.U32 R10, R3, UR4, RZ ;  /* 0x00000004030a7c25 */ /* 0x000fe2000f8e00ff */
[----:B------:R-:W0:Y:S01]  /*10990*/  @P1 LDC R20, c[0x0][0xcf0] ;  /* 0x00033c00ff141b82 */ /* 0x000e220000000800 */
[----:B------:R-:W-:Y:S01]  /*109a0*/  LOP3.LUT R68, R69, 0x380, RZ, 0xc0, !PT ;  /* 0x0000038045447812 */ /* 0x000fe200078ec0ff */
[----:B------:R-:W-:Y:S01]  /*109b0*/  ULDC.64 UR4, c[0x0][0xbe8] ;  /* 0x0002fa0000047ab9 */ /* 0x000fe20000000a00 */
[----:B------:R-:W-:Y:S01]  /*109c0*/  IMAD.IADD R3, R13, 0x1, -R12 ;  /* 0x000000010d037824 */ /* 0x000fe200078e0a0c */
[----:B------:R-:W-:Y:S01]  /*109d0*/  LOP3.LUT R72, R73, 0x380, RZ, 0xc0, !PT ;  /* 0x0000038049487812 */ /* 0x000fe200078ec0ff */
[----:B------:R-:W-:Y:S01]  /*109e0*/  IMAD.IADD R11, R11, 0x1, R9 ;  /* 0x000000010b0b7824 */ /* 0x000fe200078e0209 */
[----:B------:R-:W-:Y:S01]  /*109f0*/  LOP3.LUT R76, R77, 0x380, RZ, 0xc0, !PT ;  /* 0x000003804d4c7812 */ /* 0x000fe200078ec0ff */
[----:B------:R-:W-:Y:S01]  /*10a00*/  IMAD R3, R3, 0x20, R48 ;  /* 0x0000002003037824 */ /* 0x000fe200078e0230 */
[----:B------:R-:W-:Y:S01]  /*10a10*/  LOP3.LUT R80, R81, 0x380, RZ, 0xc0, !PT ;  /* 0x0000038051507812 */ /* 0x000fe200078ec0ff */
[----:B------:R-:W-:Y:S01]  /*10a20*/  IMAD.X R85, RZ, RZ, R21, P5 ;  /* 0x000000ffff557224 */ /* 0x000fe200028e0615 */
[----:B------:R-:W-:Y:S01]  /*10a30*/  LOP3.LUT R6, R7, 0x380, RZ, 0xc0, !PT ;  /* 0x0000038007067812 */ /* 0x000fe200078ec0ff */
[----:B------:R-:W-:Y:S01]  /*10a40*/  IMAD R14, R159, 0x80, R3 ;  /* 0x000000809f0e7824 */ /* 0x000fe200078e0203 */
[----:B------:R-:W-:Y:S01]  /*10a50*/  SHF.R.U64 R68, R68, 0x3, RZ ;  /* 0x0000000344447819 */ /* 0x000fe200000012ff */
[C---:B------:R-:W-:Y:S01]  /*10a60*/  IMAD.WIDE.U32 R10, R205.reuse, UR4, R10 ;  /* 0x00000004cd0a7c25 */ /* 0x040fe2000f8e000a */
[----:B------:R-:W-:Y:S01]  /*10a70*/  SHF.R.U64 R72, R72, 0x3, RZ ;  /* 0x0000000348487819 */ /* 0x000fe200000012ff */
[----:B------:R-:W5:Y:S01]  /*10a80*/  LD.E.128 R56, desc[UR60][R56.64] ;  /* 0x0000003c38387980 */ /* 0x000f62000c101d00 */
[----:B------:R-:W-:Y:S01]  /*10a90*/  SHF.R.U64 R76, R76, 0x3, RZ ;  /* 0x000000034c4c7819 */ /* 0x000fe200000012ff */
[--C-:B------:R-:W-:Y:S01]  /*10aa0*/  IMAD.MOV.U32 R5, RZ, RZ, R21.reuse ;  /* 0x000000ffff057224 */ /* 0x100fe200078e0015 */
[----:B------:R-:W-:Y:S01]  /*10ab0*/  SHF.R.U64 R80, R80, 0x3, RZ ;  /* 0x0000000350507819 */ /* 0x000fe200000012ff */
[----:B------:R-:W5:Y:S01]  /*10ac0*/  LD.E.128 R60, desc[UR60][R60.64] ;  /* 0x0000003c3c3c7980 */ /* 0x000f62000c101d00 */
[----:B------:R-:W-:Y:S01]  /*10ad0*/  SHF.R.U64 R6, R6, 0x3, RZ ;  /* 0x0000000306067819 */ /* 0x000fe200000012ff */
[----:B--2---:R-:W-:Y:S01]  /*10ae0*/  @P1 IMAD.HI.U32 R3, R14, R15, RZ ;  /* 0x0000000f0e031227 */ /* 0x004fe200078e00ff */
[----:B------:R-:W-:Y:S01]  /*10af0*/  SHF.R.S32.HI R9, RZ, 0x1f, R8 ;  /* 0x0000001fff097819 */ /* 0x000fe20000011408 */
        /* <DEDUP_REMOVED lines=10> */
[----:B------:R-:W-:Y:S01]  /*10ba0*/  IMAD R11, R205, UR5, R11 ;  /* 0x00000005cd0b7c24 */ /* 0x000fe2000f8e020b */
[----:B------:R-:W-:Y:S01]  /*10bb0*/  ULDC.64 UR4, c[0x0][0xbf0] ;  /* 0x0002fc0000047ab9 */ /* 0x000fe20000000a00 */
[----:B------:R-:W-:Y:S01]  /*10bc0*/  IMAD.MOV.U32 R13, RZ, RZ, R14 ;  /* 0x000000ffff0d7224 */ /* 0x000fe200078e000e */
[----:B0-----:R-:W-:Y:S01]  /*10bd0*/  @P1 SHF.R.U32.HI R13, RZ, R20, R3 ;  /* 0x00000014ff0d1219 */ /* 0x001fe20000011603 */
[----:B------:R-:W-:Y:S01]  /*10be0*/  IMAD R9, R9, UR4, RZ ;  /* 0x0000000409097c24 */ /* 0x000fe2000f8e02ff */
[----:B------:R-:W5:Y:S02]  /*10bf0*/  LD.E.128 R4, desc[UR60][R4.64] ;  /* 0x0000003c04047980 */ /* 0x000f64000c101d00 */
[----:B------:R-:W-:Y:S01]  /*10c00*/  SHF.R.S32.HI R3, RZ, 0x1f, R13 ;  /* 0x0000001fff037819 */ /* 0x000fe2000001140d */
[C---:B------:R-:W-:Y:S01]  /*10c10*/  IMAD R15, R8.reuse, UR5, R9 ;  /* 0x00000005080f7c24 */ /* 0x040fe2000f8e0209 */
[----:B------:R-:W5:Y:S01]  /*10c20*/  LD.E.128 R68, desc[UR60][R68.64] ;  /* 0x0000003c44447980 */ /* 0x000f62000c101d00 */
[----:B------:R-:W-:Y:S01]  /*10c30*/  IMAD.WIDE.U32 R8, R8, UR4, R10 ;  /* 0x0000000408087c25 */ /* 0x000fe2000f8e000a */
[----:B------:R-:W-:-:S02]  /*10c40*/  ULDC.64 UR4, c[0x0][0xbe0] ;  /* 0x0002f80000047ab9 */ /* 0x000fc40000000a00 */
[----:B------:R-:W5:Y:S01]  /*10c50*/  LD.E.128 R72, desc[UR60][R72.64] ;  /* 0x0000003c48487980 */ /* 0x000f62000c101d00 */
[----:B------:R-:W-:-:S03]  /*10c60*/  IMAD.MOV R12, RZ, RZ, -R13 ;  /* 0x000000ffff0c7224 */ /* 0x000fc600078e0a0d */
        /* <DEDUP_REMOVED lines=9> */
[----:B------:R-:W-:-:S02]  /*10d00*/  IMAD.IADD R9, R9, 0x1, R15 ;  /* 0x0000000109097824 */ /* 0x000fc400078e020f */
[----:B------:R-:W-:Y:S02]  /*10d10*/  IMAD R10, R3, UR4, RZ ;  /* 0x00000004030a7c24 */ /* 0x000fe4000f8e02ff */
[----:B------:R-:W-:Y:S02]  /*10d20*/  IMAD R155, R155, R12, R14 ;  /* 0x0000000c9b9b7224 */ /* 0x000fe400078e020e */
        /* <DEDUP_REMOVED lines=19> */
.L_x_10784:
        /* <DEDUP_REMOVED lines=12> */
[----:B------:R-:W-:Y:S01]  /*10f20*/  VIADD R91, R211, 0x80 ;  /* 0x00000080d35b7836 */ /* 0x000fe20000000000 */
        /* <DEDUP_REMOVED lines=12> */
[C---:B------:R-:W-:Y:S01]  /*10ff0*/  @!P0 LEA R14, P4, R21.reuse, R14, 0x1 ;  /* 0x0000000e150e8211 */ /* 0x040fe200078808ff */
[----:B------:R3:W-:Y:S01]  /*11000*/  @!P2 ST.E.128 desc[UR60][R10.64], R36 ;  /* 0x000000240a00a985 */ /* 0x0007e2000c101d3c */
[-C--:B------:R-:W-:Y:S02]  /*11010*/  @!P1 LEA.HI.X R13, R90, R88.reuse, R91, 0x1, P5 ;  /* 0x000000585a0d9211 */ /* 0x080fe400028f0c5b */
[----:B------:R-:W-:-:S03]  /*11020*/  @!P0 LEA.HI.X R15, R21, R88, R89, 0x1, P4 ;  /* 0x00000058150f8211 */ /* 0x000fc600020f0c59 */
[----:B------:R3:W-:Y:S04]  /*11030*/  @!P1 ST.E.128 desc[UR60][R12.64], R56 ;  /* 0x000000380c009985 */ /* 0x0007e8000c101d3c */
[----:B------:R3:W-:Y:S02]  /*11040*/  @!P0 ST.E.128 desc[UR60][R14.64], R72 ;  /* 0x000000480e008985 */ /* 0x0007e4000c101d3c */
.L_x_10583:
[----:B------:R-:W-:Y:S05]  /*11050*/  BSYNC B1 ;  /* 0x0000000000017941 */ /* 0x000fea0003800000 */
.L_x_10582:
[----:B------:R-:W-:-:S03]  /*11060*/  UMOV UR4, 0xffffffff ;  /* 0xffffffff00047882 */ /* 0x000fc60000000000 */
[----:B------:R-:W-:Y:S05]  /*11070*/  BRA.DIV UR4, `(.L_x_10584) ;  /* 0x000000c204307947 */ /* 0x000fea000b800000 */
[----:B---3-5:R3:W4:Y:S04]  /*11080*/  SHFL.IDX PT, R36, R20, 0x1, 0x181f ;  /* 0x00381f0014247f89 */ /* 0x02872800000e0000 */
[----:B--2---:R3:W2:Y:S02]  /*11090*/  SHFL.IDX PT, R14, R3, 0x1, 0x181f ;  /* 0x00381f00030e7f89 */ /* 0x0046a400000e0000 */
.L_x_10788:
        /* <DEDUP_REMOVED lines=31> */
.L_x_10586:
[----:B------:R-:W-:Y:S05]  /*11290*/  BSYNC B1 ;  /* 0x0000000000017941 */ /* 0x000fea0003800000 */
.L_x_10585:
[----:B------:R-:W-:-:S03]  /*112a0*/  UMOV UR4, 0xffffffff ;  /* 0xffffffff00047882 */ /* 0x000fc60000000000 */
[----:B------:R-:W-:Y:S05]  /*112b0*/  BRA.DIV UR4, `(.L_x_10587) ;  /* 0x000000be04e87947 */ /* 0x000fea000b800000 */
[----:B--2---:R2:W0:Y:S04]  /*112c0*/  SHFL.IDX PT, R24, R20, 0x2, 0x181f ;  /* 0x00581f0014187f89 */ /* 0x00442800000e0000 */
[----:B------:R2:W0:Y:S02]  /*112d0*/  SHFL.IDX PT, R14, R3, 0x2, 0x181f ;  /* 0x00581f00030e7f89 */ /* 0x00042400000e0000 */
.L_x_10792:
        /* <DEDUP_REMOVED lines=31> */
.L_x_10589:
[----:B------:R-:W-:Y:S05]  /*114d0*/  BSYNC B1 ;  /* 0x0000000000017941 */ /* 0x000fea0003800000 */
.L_x_10588:
[----:B------:R-:W-:-:S03]  /*114e0*/  UMOV UR4, 0xffffffff ;  /* 0xffffffff00047882 */ /* 0x000fc60000000000 */
[----:B------:R-:W-:Y:S05]  /*114f0*/  BRA.DIV UR4, `(.L_x_10590) ;  /* 0x000000be04a07947 */ /* 0x000fea000b800000 */
[----:B0-23--:R-:W0:Y:S04]  /*11500*/  SHFL.IDX PT, R20, R20, 0x3, 0x181f ;  /* 0x00781f0014147f89 */ /* 0x00de2800000e0000 */
[----:B------:R2:W3:Y:S02]  /*11510*/  SHFL.IDX PT, R14, R3, 0x3, 0x181f ;  /* 0x00781f00030e7f89 */ /* 0x0004e400000e0000 */
.L_x_10796:
[----:B--2---:R-:W-:-:S05]  /*11520*/  VIADD R3, R48, 0x60 ;  /* 0x0000006030037836 */ /* 0x004fca0000000000 */
        /* <DEDUP_REMOVED lines=9> */
[----:B------:R-:W-:Y:S02]  /*115c0*/  ISETP.GE.AND P5, PT, R10, UR4, PT ;  /* 0x000000040a007c0c */ /* 0x000fe4000bfa6270 */
[----:B------:R-:W-:Y:S02]  /*115d0*/  SHF.R.S32.HI R15, RZ, 0x1f, R211 ;  /* 0x0000001fff0f7819 */ /* 0x000fe400000114d3 */
[----:B------:R-:W-:-:S02]  /*115e0*/  SHF.R.S32.HI R13, RZ, 0x1f, R13 ;  /* 0x0000001fff0d7819 */ /* 0x000fc4000001140d */
[----:B------:R-:W-:-:S03]  /*115f0*/  SHF.R.S32.HI R11, RZ, 0x1f, R11 ;  /* 0x0000001fff0b7819 */ /* 0x000fc6000001140b */
[CC--:B---3--:R-:W-:Y:S02]  /*11600*/  @!P3 LEA R4, P0, R211.reuse, R14.reuse, 0x1 ;  /* 0x0000000ed304b211 */ /* 0x0c8fe400078008ff */
[-C--:B------:R-:W-:Y:S02]  /*11610*/  @!P4 LEA R6, P1, R12, R14.reuse, 0x1 ;  /* 0x0000000e0c06c211 */ /* 0x080fe400078208ff */
[----:B------:R-:W-:Y:S02]  /*11620*/  @!P5 LEA R8, P2, R10, R14, 0x1 ;  /* 0x0000000e0a08d211 */ /* 0x000fe400078408ff */
[CC--:B0-----:R-:W-:Y:S02]  /*11630*/  @!P3 LEA.HI.X R5, R211.reuse, R20.reuse, R15, 0x1, P0 ;  /* 0x00000014d305b211 */ /* 0x0c1fe400000f0c0f */
        /* <DEDUP_REMOVED lines=14> */
.L_x_10580:
[----:B0-----:R-:W0:Y:S01]  /*11720*/  @P1 LDC R7, c[0x0][0xcec] ;  /* 0x00033b00ff071b82 */ /* 0x001e220000000800 */
[----:B------:R-:W-:Y:S01]  /*11730*/  ULDC.64 UR4, c[0x0][0xc08] ;  /* 0x0003020000047ab9 */ /* 0x000fe20000000a00 */
[----:B------:R-:W-:Y:S02]  /*11740*/  IMAD.MOV.U32 R10, RZ, RZ, R15 ;  /* 0x000000ffff0a7224 */ /* 0x000fe400078e000f */
[----:B------:R-:W-:-:S04]  /*11750*/  IMAD R9, R9, UR4, RZ ;  /* 0x0000000409097c24 */ /* 0x000fc8000f8e02ff */
[----:B------:R-:W1:Y:S01]  /*11760*/  @P1 LDC R6, c[0x0][0xcf0] ;  /* 0x00033c00ff061b82 */ /* 0x000e620000000800 */
[----:B------:R-:W-:Y:S02]  /*11770*/  IMAD R9, R3, UR5, R9 ;  /* 0x0000000503097c24 */ /* 0x000fe4000f8e0209 */
[----:B0-----:R-:W-:-:S05]  /*11780*/  @P1 IMAD.HI.U32 R7, R15, R7, RZ ;  /* 0x000000070f071227 */ /* 0x001fca00078e00ff */
[----:B-1----:R-:W-:Y:S01]  /*11790*/  @P1 SHF.R.U32.HI R10, RZ, R6, R7 ;  /* 0x00000006ff0a1219 */ /* 0x002fe20000011607 */
[----:B------:R-:W-:Y:S01]  /*117a0*/  IMAD.WIDE.U32 R6, R3, UR4, RZ ;  /* 0x0000000403067c25 */ /* 0x000fe2000f8e00ff */
[----:B------:R-:W-:Y:S01]  /*117b0*/  ULDC.64 UR4, c[0x0][0xc38] ;  /* 0x00030e0000047ab9 */ /* 0x000fe20000000a00 */
[----:B------:R-:W-:Y:S02]  /*117c0*/  SHF.R.S32.HI R3, RZ, 0x1f, R8 ;  /* 0x0000001fff037819 */ /* 0x000fe40000011408 */
[----:B------:R-:W-:Y:S02]  /*117d0*/  IMAD.IADD R7, R7, 0x1, R9 ;  /* 0x0000000107077824 */ /* 0x000fe400078e0209 */
[----:B------:R-:W-:Y:S02]  /*117e0*/  VIADD R9, R19, 0x32420 ;  /* 0x0003242013097836 */ /* 0x000fe40000000000 */
[----:B------:R-:W-:-:S03]  /*117f0*/  IMAD.WIDE.U32 R6, R205, UR4, R6 ;  /* 0x00000004cd067c25 */ /* 0x000fc6000f8e0006 */
[----:B------:R-:W-:Y:S01]  /*11800*/  PRMT R9, RZ, 0x654, R9 ;  /* 0x00000654ff097816 */ /* 0x000fe20000000009 */
[----:B------:R-:W-:Y:S01]  /*11810*/  IMAD R7, R205, UR5, R7 ;  /* 0x00000005cd077c24 */ /* 0x000fe2000f8e0207 */
[----:B------:R-:W-:Y:S02]  /*11820*/  ULDC.64 UR4, c[0x0][0xc40] ;  /* 0x0003100000047ab9 */ /* 0x000fe40000000a00 */
[----:B------:R-:W-:Y:S01]  /*11830*/  IMAD R3, R3, UR4, RZ ;  /* 0x0000000403037c24 */ /* 0x000fe2000f8e02ff */
[----:B------:R0:W-:Y:S01]  /*11840*/  SYNCS.ARRIVE.TRANS64.RED.A1T0 RZ, [R9+URZ], RZ ;  /* 0x000000ff09ff79a7 */ /* 0x0001e2000810043f */
[----:B------:R-:W-:-:S04]  /*11850*/  IMAD.WIDE.U32 R6, R8, UR4, R6 ;  /* 0x0000000408067c25 */ /* 0x000fc8000f8e0006 */
[----:B------:R-:W-:Y:S01]  /*11860*/  IMAD R3, R8, UR5, R3 ;  /* 0x0000000508037c24 */ /* 0x000fe2000f8e0203 */
[----:B------:R-:W-:Y:S01]  /*11870*/  ULDC.64 UR4, c[0x0][0xc48] ;  /* 0x0003120000047ab9 */ /* 0x000fe20000000a00 */
[--C-:B------:R-:W-:Y:S02]  /*11880*/  SHF.R.S32.HI R8, RZ, 0x1f, R10.reuse ;  /* 0x0000001fff087819 */ /* 0x100fe4000001140a */
[----:B------:R-:W-:Y:S02]  /*11890*/  IMAD.IADD R7, R7, 0x1, R3 ;  /* 0x0000000107077824 */ /* 0x000fe400078e0203 */
[----:B------:R-:W-:Y:S02]  /*118a0*/  IMAD.MOV R3, RZ, RZ, -R10 ;  /* 0x000000ffff037224 */ /* 0x000fe400078e0a0a */
[----:B------:R-:W-:-:S04]  /*118b0*/  IMAD.WIDE.U32 R6, R158, UR4, R6 ;  /* 0x000000049e067c25 */ /* 0x000fc8000f8e0006 */
[----:B------:R-:W-:Y:S01]  /*118c0*/  IMAD R7, R158, UR5, R7 ;  /* 0x000000059e077c24 */ /* 0x000fe2000f8e0207 */
[----:B------:R-:W-:Y:S01]  /*118d0*/  ULDC.64 UR4, c[0x0][0xc30] ;  /* 0x00030c0000047ab9 */ /* 0x000fe20000000a00 */
[----:B------:R-:W-:Y:S02]  /*118e0*/  IMAD R3, R155, R3, R15 ;  /* 0x000000039b037224 */ /* 0x000fe400078e020f */
[----:B------:R-:W-:Y:S02]  /*118f0*/  IMAD R8, R8, UR4, RZ ;  /* 0x0000000408087c24 */ /* 0x000fe4000f8e02ff */
[----:B------:R-:W-:-:S04]  /*11900*/  IMAD.WIDE.U32 R6, R10, UR4, R6 ;  /* 0x000000040a067c25 */ /* 0x000fc8000f8e0006 */
        /* <DEDUP_REMOVED lines=9> */
[----:B------:R-:W-:Y:S01]  /*119a0*/  IMAD.IADD R8, R7, 0x1, R8 ;  /* 0x0000000107087824 */ /* 0x000fe200078e0208 */
[----:B------:R-:W-:-:S04]  /*119b0*/  UMOV UR4, 0xffffffff ;  /* 0xffffffff00047882 */ /* 0x000fc80000000000 */
[----:B------:R-:W-:Y:S01]  /*119c0*/  LEA.HI.X R8, R6, UR5, R8, 0x2, P0 ;  /* 0x0000000506087c11 */ /* 0x000fe200080f1408 */
[----:B0-----:R-:W-:Y:S06]  /*119d0*/  BRA.DIV UR4, `(.L_x_10592) ;  /* 0x000000ba04b07947 */ /* 0x001fec000b800000 */
[----:B------:R0:W1:Y:S04]  /*119e0*/  SHFL.IDX PT, R9, R8, RZ, 0x1c1f ;  /* 0x001c1fff08097589 */ /* 0x00006800000e0000 */
[----:B------:R0:W2:Y:S02]  /*119f0*/  SHFL.IDX PT, R12, R3, RZ, 0x1c1f ;  /* 0x001c1fff030c7589 */ /* 0x0000a400000e0000 */
.L_x_10799:
        /* <DEDUP_REMOVED lines=22> */
[----:B------:R1:W-:Y:S04]  /*11b60*/  @!P0 ST.E.64 desc[UR60][R6.64], R152 ;  /* 0x0000009806008985 */ /* 0x0003e8000c101b3c */
[----:B-1----:R-:W3:Y:S01]  /*11b70*/  LDL R153, [R1+0x180] ;  /* 0x0001800001997983 */ /* 0x002ee20000100800 */
[----:B----4-:R-:W-:-:S03]  /*11b80*/  ISETP.GE.AND P0, PT, R13, UR4, PT ;  /* 0x000000040d007c0c */ /* 0x010fc6000bf06270 */
[----:B------:R-:W4:Y:S10]  /*11b90*/  LDL R152, [R1+0x17c] ;  /* 0x00017c0001987983 */ /* 0x000f340000100800 */
[----:B------:R-:W-:-:S04]  /*11ba0*/  @!P0 LEA R6, P1, R13, R12, 0x2 ;  /* 0x0000000c0d068211 */ /* 0x000fc800078210ff */
[----:B-----5:R-:W-:Y:S02]  /*11bb0*/  @!P0 LEA.HI.X R7, R13, R9, R159, 0x2, P1 ;  /* 0x000000090d078211 */ /* 0x020fe400008f149f */
[----:B------:R-:W5:Y:S04]  /*11bc0*/  LDL R13, [R1+0xf4] ;  /* 0x0000f400010d7983 */ /* 0x000f680000100800 */
[----:B------:R1:W-:Y:S01]  /*11bd0*/  @!P0 ST.E.64 desc[UR60][R6.64], R28 ;  /* 0x0000001c06008985 */ /* 0x0003e2000c101b3c */
[----:B------:R-:W-:Y:S02]  /*11be0*/  ISETP.GE.AND P0, PT, R10, UR4, PT ;  /* 0x000000040a007c0c */ /* 0x000fe4000bf06270 */
[----:B------:R-:W-:-:S11]  /*11bf0*/  ISETP.GE.AND P1, PT, R14, UR4, PT ;  /* 0x000000040e007c0c */ /* 0x000fd6000bf26270 */
        /* <DEDUP_REMOVED lines=27> */
[----:B------:R1:W-:Y:S02]  /*11db0*/  @!P1 ST.E.64 desc[UR60][R6.64], R44 ;  /* 0x0000002c06009985 */ /* 0x0003e4000c101b3c */
[C---:B-1----:R-:W-:Y:S02]  /*11dc0*/  @!P0 LEA R6, P2, R155.reuse, R12, 0x2 ;  /* 0x0000000c9b068211 */ /* 0x042fe400078410ff */
[----:B------:R-:W4:Y:S04]  /*11dd0*/  LDL R45, [R1+0xb8] ;  /* 0x0000b800012d7983 */ /* 0x000f280000100800 */
[----:B------:R-:W4:Y:S01]  /*11de0*/  LDL R44, [R1+0x134] ;  /* 0x00013400012c7983 */ /* 0x000f220000100800 */
[----:B---3--:R-:W-:-:S05]  /*11df0*/  @!P0 LEA.HI.X R7, R155, R9, R153, 0x2, P2 ;  /* 0x000000099b078211 */ /* 0x008fca00010f1499 */
[----:B------:R1:W-:Y:S04]  /*11e00*/  @!P0 ST.E.64 desc[UR60][R6.64], R24 ;  /* 0x0000001806008985 */ /* 0x0003e8000c101b3c */
[----:B-1----:R-:W3:Y:S04]  /*11e10*/  LDL R24, [R1+0x164] ;  /* 0x0001640001187983 */ /* 0x002ee80000100800 */
[----:B------:R-:W3:Y:S01]  /*11e20*/  LDL R25, [R1+0x15c] ;  /* 0x00015c0001197983 */ /* 0x000ee20000100800 */
[----:B--2---:R-:W-:Y:S02]  /*11e30*/  ISETP.GE.AND P1, PT, R20, UR4, PT ;  /* 0x0000000414007c0c */ /* 0x004fe4000bf26270 */
[----:B-----5:R-:W-:-:S11]  /*11e40*/  ISETP.GE.AND P0, PT, R13, UR4, PT ;  /* 0x000000040d007c0c */ /* 0x020fd6000bf06270 */
[----:B------:R-:W-:-:S04]  /*11e50*/  @!P1 LEA R6, P2, R20, R12, 0x2 ;  /* 0x0000000c14069211 */ /* 0x000fc800078410ff */
[-C--:B----4-:R-:W-:Y:S02]  /*11e60*/  @!P1 LEA.HI.X R7, R20, R9.reuse, R152, 0x2, P2 ;  /* 0x0000000914079211 */ /* 0x090fe400010f1498 */
[----:B------:R-:W-:Y:S01]  /*11e70*/  ISETP.GE.AND P3, PT, R29, UR4, PT ;  /* 0x000000041d007c0c */ /* 0x000fe2000bf66270 */
[----:B------:R-:W2:Y:S04]  /*11e80*/  LDL R20, [R1+0xcc] ;  /* 0x0000cc0001147983 */ /* 0x000ea80000100800 */
[----:B------:R1:W-:Y:S01]  /*11e90*/  @!P1 ST.E.64 desc[UR60][R6.64], R52 ;  /* 0x0000003406009985 */ /* 0x0003e2000c101b3c */
[----:B------:R-:W-:Y:S02]  /*11ea0*/  ISETP.GE.AND P1, PT, R10, UR4, PT ;  /* 0x000000040a007c0c */ /* 0x000fe4000bf26270 */
[C---:B-1----:R-:W-:Y:S01]  /*11eb0*/  @!P0 LEA R6, P2, R13.reuse, R12, 0x2 ;  /* 0x0000000c0d068211 */ /* 0x042fe200078410ff */
[----:B------:R-:W4:Y:S04]  /*11ec0*/  LDL R52, [R1+0xbc] ;  /* 0x0000bc0001347983 */ /* 0x000f280000100800 */
[----:B------:R-:W5:Y:S01]  /*11ed0*/  LDL R53, [R1+0x140] ;  /* 0x0001400001357983 */ /* 0x000f620000100800 */
[----:B------:R-:W-:-:S03]  /*11ee0*/  @!P0 LEA.HI.X R7, R13, R9, R14, 0x2, P2 ;  /* 0x000000090d078211 */ /* 0x000fc600010f140e */
[----:B------:R-:W2:Y:S04]  /*11ef0*/  LDL R14, [R1+0xd0] ;  /* 0x0000d000010e7983 */ /* 0x000ea80000100800 */
[----:B------:R1:W-:Y:S01]  /*11f00*/  @!P0 ST.E.64 desc[UR60][R6.64], R56 ;  /* 0x0000003806008985 */ /* 0x0003e2000c101b3c */
[----:B------:R-:W-:-:S03]  /*11f10*/  ISETP.GE.AND P2, PT, R21, UR4, PT ;  /* 0x0000000415007c0c */ /* 0x000fc6000bf46270 */
[----:B------:R-:W4:Y:S01]  /*11f20*/  LDL R13, [R1+0xc8] ;  /* 0x0000c800010d7983 */ /* 0x000f220000100800 */
[----:B-1----:R-:W-:-:S04]  /*11f30*/  @!P1 LEA R6, P0, R10, R12, 0x2 ;  /* 0x0000000c0a069211 */ /* 0x002fc800078010ff */
[----:B------:R-:W-:-:S05]  /*11f40*/  @!P1 LEA.HI.X R7, R10, R9, R11, 0x2, P0 ;  /* 0x000000090a079211 */ /* 0x000fca00000f140b */
[----:B------:R1:W-:Y:S01]  /*11f50*/  @!P1 ST.E.64 desc[UR60][R6.64], R60 ;  /* 0x0000003c06009985 */ /* 0x0003e2000c101b3c */
[----:B------:R-:W-:Y:S02]  /*11f60*/  ISETP.GE.AND P1, PT, R15, UR4, PT ;  /* 0x000000040f007c0c */ /* 0x000fe4000bf26270 */
[-C--:B------:R-:W-:Y:S02]  /*11f70*/  @!P2 LEA R10, P5, R21, R12.reuse, 0x2 ;  /* 0x0000000c150aa211 */ /* 0x080fe400078a10ff */
[----:B-1----:R-:W-:-:S04]  /*11f80*/  @!P3 LEA R6, P4, R29, R12, 0x2 ;  /* 0x0000000c1d06b211 */ /* 0x002fc800078810ff */
[-C--:B------:R-:W-:Y:S02]  /*11f90*/  @!P3 LEA.HI.X R7, R29, R9.reuse, R36, 0x2, P4 ;  /* 0x000000091d07b211 */ /* 0x080fe400020f1424 */
[----:B------:R-:W5:Y:S01]  /*11fa0*/  LDL R29, [R1+0x154] ;  /* 0x00015400011d7983 */ /* 0x000f620000100800 */
[----:B------:R-:W-:-:S03]  /*11fb0*/  @!P2 LEA.HI.X R11, R21, R9, R28, 0x2, P5 ;  /* 0x00000009150ba211 */ /* 0x000fc600028f141c */
[----:B------:R-:W5:Y:S01]  /*11fc0*/  LDL R36, [R1+0x158] ;  /* 0x0001580001247983 */ /* 0x000f620000100800 */
[----:B------:R-:W-:-:S03]  /*11fd0*/  ISETP.GE.AND P0, PT, R48, UR4, PT ;  /* 0x0000000430007c0c */ /* 0x000fc6000bf06270 */
[----:B------:R-:W-:Y:S04]  /*11fe0*/  @!P3 ST.E.64 desc[UR60][R6.64], R64 ;  /* 0x000000400600b985 */ /* 0x000fe8000c101b3c */
[----:B------:R1:W-:Y:S01]  /*11ff0*/  @!P2 ST.E.64 desc[UR60][R10.64], R68 ;  /* 0x000000440a00a985 */ /* 0x0003e2000c101b3c */
[----:B------:R-:W-:-:S03]  /*12000*/  ISETP.GE.AND P2, PT, R32, UR4, PT ;  /* 0x0000000420007c0c */ /* 0x000fc6000bf46270 */
[----:B------:R-:W5:Y:S04]  /*12010*/  LDL R28, [R1+0xc4] ;  /* 0x0000c400011c7983 */ /* 0x000f680000100800 */
[----:B------:R-:W5:Y:S01]  /*12020*/  LDL R21, [R1+0xc0] ;  /* 0x0000c00001157983 */ /* 0x000f620000100800 */
[-C--:B-1----:R-:W-:Y:S02]  /*12030*/  @!P1 LEA R10, P5, R15, R12.reuse, 0x2 ;  /* 0x0000000c0f0a9211 */ /* 0x082fe400078a10ff */
[----:B------:R-:W-:-:S04]  /*12040*/  @!P0 LEA R6, P4, R48, R12, 0x2 ;  /* 0x0000000c30068211 */ /* 0x000fc800078810ff */
[-C--:B------:R-:W-:Y:S02]  /*12050*/  @!P0 LEA.HI.X R7, R48, R9.reuse, R41, 0x2, P4 ;  /* 0x0000000930078211 */ /* 0x080fe400020f1429 */
[----:B------:R-:W-:Y:S01]  /*12060*/  ISETP.GE.AND P3, PT, R37, UR4, PT ;  /* 0x0000000425007c0c */ /* 0x000fe2000bf66270 */
[----:B------:R-:W5:Y:S04]  /*12070*/  LDL R41, [R1+0xb0] ;  /* 0x0000b00001297983 */ /* 0x000f680000100800 */
[----:B------:R-:W-:Y:S01]  /*12080*/  @!P0 ST.E.64 desc[UR60][R6.64], R72 ;  /* 0x0000004806008985 */ /* 0x000fe2000c101b3c */
[----:B---3--:R-:W-:-:S03]  /*12090*/  @!P1 LEA.HI.X R11, R15, R9, R24, 0x2, P5 ;  /* 0x000000090f0b9211 */ /* 0x008fc600028f1418 */
[----:B------:R-:W3:Y:S04]  /*120a0*/  LDL R48, [R1+0x13c] ;  /* 0x00013c0001307983 */ /* 0x000ee80000100800 */
[----:B------:R-:W3:Y:S04]  /*120b0*/  LDL R15, [R1+0x14c] ;  /* 0x00014c00010f7983 */ /* 0x000ee80000100800 */
[----:B------:R-:W3:Y:S04]  /*120c0*/  LDL R24, [R1+0x150] ;  /* 0x0001500001187983 */ /* 0x000ee80000100800 */
[----:B------:R1:W-:Y:S02]  /*120d0*/  @!P1 ST.E.64 desc[UR60][R10.64], R76 ;  /* 0x0000004c0a009985 */ /* 0x0003e4000c101b3c */
[----:B-1----:R-:W-:-:S04]  /*120e0*/  @!P2 LEA R10, P5, R32, R12, 0x2 ;  /* 0x0000000c200aa211 */ /* 0x002fc800078a10ff */
[-C--:B------:R-:W-:Y:S02]  /*120f0*/  @!P2 LEA.HI.X R11, R32, R9.reuse, R25, 0x2, P5 ;  /* 0x00000009200ba211 */ /* 0x080fe400028f1419 */
[----:B------:R-:W3:Y:S04]  /*12100*/  LDL R32, [R1+0x148] ;  /* 0x0001480001207983 */ /* 0x000ee80000100800 */
[----:B------:R-:W3:Y:S01]  /*12110*/  LDL R25, [R1+0x144] ;  /* 0x0001440001197983 */ /* 0x000ee20000100800 */
[----:B------:R-:W-:Y:S02]  /*12120*/  @!P3 LEA R6, P4, R37, R12, 0x2 ;  /* 0x0000000c2506b211 */ /* 0x000fe400078810ff */
[----:B------:R-:W-:Y:S02]  /*12130*/  ISETP.GE.AND P0, PT, R33, UR4, PT ;  /* 0x0000000421007c0c */ /* 0x000fe4000bf06270 */
[----:B------:R-:W-:-:S02]  /*12140*/  @!P3 LEA.HI.X R7, R37, R9, R40, 0x2, P4 ;  /* 0x000000092507b211 */ /* 0x000fc400020f1428 */
[----:B------:R-:W3:Y:S01]  /*12150*/  LDL R37, [R1+0xac] ;  /* 0x0000ac0001257983 */ /* 0x000ee20000100800 */
[----:B--2---:R-:W-:-:S03]  /*12160*/  ISETP.GE.AND P1, PT, R14, UR4, PT ;  /* 0x000000040e007c0c */ /* 0x004fc6000bf26270 */
[----:B------:R-:W-:Y:S04]  /*12170*/  @!P3 ST.E.64 desc[UR60][R6.64], R80 ;  /* 0x000000500600b985 */ /* 0x000fe8000c101b3c */
[----:B------:R1:W-:Y:S01]  /*12180*/  @!P2 ST.E.64 desc[UR60][R10.64], R84 ;  /* 0x000000540a00a985 */ /* 0x0003e2000c101b3c */
[----:B----4-:R-:W-:-:S03]  /*12190*/  ISETP.GE.AND P2, PT, R13, UR4, PT ;  /* 0x000000040d007c0c */ /* 0x010fc6000bf46270 */
[----:B------:R-:W2:Y:S02]  /*121a0*/  LDL R40, [R1+0x130] ;  /* 0x0001300001287983 */ /* 0x000ea40000100800 */
[-C--:B-1----:R-:W-:Y:S02]  /*121b0*/  @!P1 LEA R10, P5, R14, R12.reuse, 0x2 ;  /* 0x0000000c0e0a9211 */ /* 0x082fe400078a10ff */
[C---:B------:R-:W-:Y:S02]  /*121c0*/  @!P0 LEA R6, P4, R33.reuse, R12, 0x2 ;  /* 0x0000000c21068211 */ /* 0x040fe400078810ff */
[----:B------:R-:W-:Y:S02]  /*121d0*/  ISETP.GE.AND P3, PT, R20, UR4, PT ;  /* 0x0000000414007c0c */ /* 0x000fe4000bf66270 */
[-C--:B-----5:R-:W-:Y:S02]  /*121e0*/  @!P1 LEA.HI.X R11, R14, R9.reuse, R29, 0x2, P5 ;  /* 0x000000090e0b9211 */ /* 0x0a0fe400028f141d */
[----:B------:R-:W4:Y:S01]  /*121f0*/  LDL R14, [R1+0xb4] ;  /* 0x0000b400010e7983 */ /* 0x000f220000100800 */
[----:B------:R-:W-:-:S03]  /*12200*/  @!P0 LEA.HI.X R7, R33, R9, R36, 0x2, P4 ;  /* 0x0000000921078211 */ /* 0x000fc600020f1424 */
[----:B------:R-:W5:Y:S04]  /*12210*/  LDL R33, [R1+0xa8] ;  /* 0x0000a80001217983 */ /* 0x000f680000100800 */
[----:B------:R-:W-:Y:S04]  /*12220*/  @!P0 ST.E.64 desc[UR60][R6.64], R88 ;  /* 0x0000005806008985 */ /* 0x000fe8000c101b3c */
[----:B------:R1:W-:Y:S01]  /*12230*/  @!P1 ST.E.64 desc[UR60][R10.64], R92 ;  /* 0x0000005c0a009985 */ /* 0x0003e2000c101b3c */
[----:B------:R-:W-:-:S03]  /*12240*/  ISETP.GE.AND P0, PT, R28, UR4, PT ;  /* 0x000000041c007c0c */ /* 0x000fc6000bf06270 */
[----:B------:R-:W2:Y:S04]  /*12250*/  LDL R29, [R1+0xa4] ;  /* 0x0000a400011d7983 */ /* 0x000ea80000100800 */
[----:B------:R-:W2:Y:S01]  /*12260*/  LDL R36, [R1+0x12c] ;  /* 0x00012c0001247983 */ /* 0x000ea20000100800 */
[-C--:B-1----:R-:W-:Y:S02]  /*12270*/  @!P2 LEA R10, P5, R13, R12.reuse, 0x2 ;  /* 0x0000000c0d0aa211 */ /* 0x082fe400078a10ff */
[----:B------:R-:W-:Y:S02]  /*12280*/  @!P3 LEA R6, P4, R20, R12, 0x2 ;  /* 0x0000000c1406b211 */ /* 0x000fe400078810ff */
[----:B------:R-:W-:Y:S02]  /*12290*/  ISETP.GE.AND P1, PT, R21, UR4, PT ;  /* 0x0000000415007c0c */ /* 0x000fe4000bf26270 */
[----:B---3--:R-:W-:-:S02]  /*122a0*/  @!P2 LEA.HI.X R11, R13, R9, R15, 0x2, P5 ;  /* 0x000000090d0ba211 */ /* 0x008fc400028f140f */
[----:B------:R-:W3:Y:S04]  /*122b0*/  LDL R15, [R1+0x138] ;  /* 0x00013800010f7983 */ /* 0x000ee80000100800 */
[----:B------:R-:W2:Y:S01]  /*122c0*/  LDL R13, [R1+0xa0] ;  /* 0x0000a000010d7983 */ /* 0x000ea20000100800 */
[----:B------:R-:W-:-:S03]  /*122d0*/  @!P3 LEA.HI.X R7, R20, R9, R24, 0x2, P4 ;  /* 0x000000091407b211 */ /* 0x000fc600020f1418 */
[----:B------:R-:W2:Y:S04]  /*122e0*/  LDL R24, [R1+0x9c] ;  /* 0x00009c0001187983 */ /* 0x000ea80000100800 */
[----:B------:R-:W2:Y:S04]  /*122f0*/  LDL R20, [R1+0x98] ;  /* 0x0000980001147983 */ /* 0x000ea80000100800 */
[----:B------:R1:W-:Y:S04]  /*12300*/  @!P3 ST.E.64 desc[UR60][R6.64], R96 ;  /* 0x000000600600b985 */ /* 0x0003e8000c101b3c */
[----:B------:R0:W-:Y:S01]  /*12310*/  @!P2 ST.E.64 desc[UR60][R10.64], R100 ;  /* 0x000000640a00a985 */ /* 0x0001e2000c101b3c */
[----:B-1----:R-:W-:-:S04]  /*12320*/  @!P0 LEA R6, P5, R28, R12, 0x2 ;  /* 0x0000000c1c068211 */ /* 0x002fc800078a10ff */
[-C--:B------:R-:W-:Y:S02]  /*12330*/  @!P0 LEA.HI.X R7, R28, R9.reuse, R32, 0x2, P5 ;  /* 0x000000091c078211 */ /* 0x080fe400028f1420 */
[C---:B0-----:R-:W-:Y:S01]  /*12340*/  @!P1 LEA R10, P2, R21.reuse, R12, 0x2 ;  /* 0x0000000c150a9211 */ /* 0x041fe200078410ff */
[----:B------:R-:W2:Y:S04]  /*12350*/  LDL R32, [R1+0x128] ;  /* 0x0001280001207983 */ /* 0x000ea80000100800 */
[----:B------:R-:W2:Y:S01]  /*12360*/  LDL R28, [R1+0x124] ;  /* 0x00012400011c7983 */ /* 0x000ea20000100800 */
[----:B------:R-:W-:-:S03]  /*12370*/  @!P1 LEA.HI.X R11, R21, R9, R25, 0x2, P2 ;  /* 0x00000009150b9211 */ /* 0x000fc600010f1419 */
[----:B------:R-:W2:Y:S04]  /*12380*/  LDL R25, [R1+0x120] ;  /* 0x0001200001197983 */ /* 0x000ea80000100800 */
[----:B------:R-:W2:Y:S01]  /*12390*/  LDL R21, [R1+0x11c] ;  /* 0x00011c0001157983 */ /* 0x000ea20000100800 */
[----:B------:R-:W-:Y:S02]  /*123a0*/  ISETP.GE.AND P3, PT, R52, UR4, PT ;  /* 0x0000000434007c0c */ /* 0x000fe4000bf66270 */
[----:B------:R-:W-:Y:S01]  /*123b0*/  ISETP.GE.AND P4, PT, R45, UR4, PT ;  /* 0x000000042d007c0c */ /* 0x000fe2000bf86270 */
[----:B------:R0:W-:Y:S04]  /*123c0*/  @!P0 ST.E.64 desc[UR60][R6.64], R104 ;  /* 0x0000006806008985 */ /* 0x0001e8000c101b3c */
[----:B------:R1:W-:Y:S01]  /*123d0*/  @!P1 ST.E.64 desc[UR60][R10.64], R108 ;  /* 0x0000006c0a009985 */ /* 0x0003e2000c101b3c */
[----:B------:R-:W-:-:S05]  /*123e0*/  ISETP.GE.AND P1, PT, R41, UR4, PT ;  /* 0x0000000429007c0c */ /* 0x000fca000bf26270 */
[CC--:B0-----:R-:W-:Y:S02]  /*123f0*/  @!P3 LEA R6, P0, R52.reuse, R12.reuse, 0x2 ;  /* 0x0000000c3406b211 */ /* 0x0c1fe400078010ff */
[----:B-1----:R-:W-:Y:S02]  /*12400*/  @!P4 LEA R10, P5, R45, R12, 0x2 ;  /* 0x0000000c2d0ac211 */ /* 0x002fe400078a10ff */
[-C--:B------:R-:W-:Y:S02]  /*12410*/  @!P3 LEA.HI.X R7, R52, R9.reuse, R53, 0x2, P0 ;  /* 0x000000093407b211 */ /* 0x080fe400000f1435 */
[----:B------:R-:W-:Y:S02]  /*12420*/  ISETP.GE.AND P0, PT, R37, UR4, PT ;  /* 0x0000000425007c0c */ /* 0x000fe4000bf06270 */
[----:B------:R-:W-:Y:S01]  /*12430*/  @!P4 LEA.HI.X R11, R45, R9, R48, 0x2, P5 ;  /* 0x000000092d0bc211 */ /* 0x000fe200028f1430 */
[----:B------:R-:W-:Y:S04]  /*12440*/  @!P3 ST.E.64 desc[UR60][R6.64], R112 ;  /* 0x000000700600b985 */ /* 0x000fe8000c101b3c */
[----:B------:R0:W-:Y:S01]  /*12450*/  @!P4 ST.E.64 desc[UR60][R10.64], R116 ;  /* 0x000000740a00c985 */ /* 0x0001e2000c101b3c */
[----:B----4-:R-:W-:-:S02]  /*12460*/  ISETP.GE.AND P2, PT, R14, UR4, PT ;  /* 0x000000040e007c0c */ /* 0x010fc4000bf46270 */
[----:B-----5:R-:W-:Y:S02]  /*12470*/  ISETP.GE.AND P4, PT, R33, UR4, PT ;  /* 0x0000000421007c0c */ /* 0x020fe4000bf86270 */
[----:B0-----:R-:W-:-:S09]  /*12480*/  @!P1 LEA R10, P5, R41, R12, 0x2 ;  /* 0x0000000c290a9211 */ /* 0x001fd200078a10ff */
[CC--:B------:R-:W-:Y:S02]  /*12490*/  @!P2 LEA R6, P3, R14.reuse, R12.reuse, 0x2 ;  /* 0x0000000c0e06a211 */ /* 0x0c0fe400078610ff */
[-C--:B------:R-:W-:Y:S02]  /*124a0*/  @!P1 LEA.HI.X R11, R41, R9.reuse, R44, 0x2, P5 ;  /* 0x00000009290b9211 */ /* 0x080fe400028f142c */
[----:B---3--:R-:W-:Y:S02]  /*124b0*/  @!P2 LEA.HI.X R7, R14, R9, R15, 0x2, P3 ;  /* 0x000000090e07a211 */ /* 0x008fe400018f140f */
[----:B------:R-:W-:-:S03]  /*124c0*/  @!P0 LEA R14, P3, R37, R12, 0x2 ;  /* 0x0000000c250e8211 */ /* 0x000fc600078610ff */
[----:B------:R0:W-:Y:S01]  /*124d0*/  @!P2 ST.E.64 desc[UR60][R6.64], R120 ;  /* 0x000000780600a985 */ /* 0x0001e2000c101b3c */
[----:B--2---:R-:W-:Y:S02]  /*124e0*/  ISETP.GE.AND P2, PT, R29, UR4, PT ;  /* 0x000000041d007c0c */ /* 0x004fe4000bf46270 */
        /* <DEDUP_REMOVED lines=10> */
[-C--:B--2---:R-:W-:Y:S02]  /*12590*/  @!P3 LEA R14, P4, R13, R12.reuse, 0x2 ;  /* 0x0000000c0d0eb211 */ /* 0x084fe400078810ff */
[-C--:B------:R-:W-:Y:S02]  /*125a0*/  @!P2 LEA.HI.X R11, R29, R9.reuse, R32, 0x2, P5 ;  /* 0x000000091d0ba211 */ /* 0x080fe400028f1420 */
[-C--:B------:R-:W-:Y:S02]  /*125b0*/  @!P3 LEA.HI.X R15, R13, R9.reuse, R28, 0x2, P4 ;  /* 0x000000090d0fb211 */ /* 0x080fe400020f141c */
[-C--:B0-----:R-:W-:Y:S02]  /*125c0*/  @!P1 LEA R6, P5, R24, R12.reuse, 0x2 ;  /* 0x0000000c18069211 */ /* 0x081fe400078a10ff */
[----:B------:R-:W-:Y:S02]  /*125d0*/  @!P0 LEA R12, P4, R20, R12, 0x2 ;  /* 0x0000000c140c8211 */ /* 0x000fe400078810ff */
[----:B------:R-:W-:-:S02]  /*125e0*/  @!P1 LEA.HI.X R7, R24, R9, R25, 0x2, P5 ;  /* 0x0000000918079211 */ /* 0x000fc400028f1419 */
[----:B------:R-:W-:Y:S01]  /*125f0*/  @!P0 LEA.HI.X R13, R20, R9, R21, 0x2, P4 ;  /* 0x00000009140d8211 */ /* 0x000fe200020f1415 */
[----:B------:R3:W-:Y:S04]  /*12600*/  @!P2 ST.E.64 desc[UR60][R10.64], R136 ;  /* 0x000000880a00a985 */ /* 0x0007e8000c101b3c */
[----:B------:R3:W-:Y:S04]  /*12610*/  @!P3 ST.E.64 desc[UR60][R14.64], R140 ;  /* 0x0000008c0e00b985 */ /* 0x0007e8000c101b3c */
[----:B------:R3:W-:Y:S04]  /*12620*/  @!P1 ST.E.64 desc[UR60][R6.64], R144 ;  /* 0x0000009006009985 */ /* 0x0007e8000c101b3c */
[----:B------:R3:W-:Y:S02]  /*12630*/  @!P0 ST.E.64 desc[UR60][R12.64], R148 ;  /* 0x000000940c008985 */ /* 0x0007e4000c101b3c */
.L_x_10594:
[----:B------:R-:W-:Y:S05]  /*12640*/  BSYNC B1 ;  /* 0x0000000000017941 */ /* 0x000fea0003800000 */
.L_x_10593:
[----:B------:R-:W-:-:S03]  /*12650*/  UMOV UR4, 0xffffffff ;  /* 0xffffffff00047882 */ /* 0x000fc60000000000 */
[----:B------:R-:W-:Y:S05]  /*12660*/  BRA.DIV UR4, `(.L_x_10595) ;  /* 0x000000ae04c47947 */ /* 0x000fea000b800000 */
[----:B---3--:R3:W4:Y:S04]  /*12670*/  SHFL.IDX PT, R10, R8, 0x1, 0x1c1f ;  /* 0x003c1f00080a7f89 */ /* 0x00872800000e0000 */
[----:B0-----:R-:W0:Y:S02]  /*12680*/  SHFL.IDX PT, R3, R3, 0x1, 0x1c1f ;  /* 0x003c1f0003037f89 */ /* 0x001e2400000e0000 */
.L_x_10803:
        /* <DEDUP_REMOVED lines=45> */
[----:B-----5:R-:W-:Y:S01]  /*12960*/  ISETP.GE.AND P2, PT, R65, UR4, PT ;  /* 0x0000000441007c0c */ /* 0x020fe2000bf46270 */
[----:B----4-:R-:W-:Y:S01]  /*12970*/  IMAD.MOV.U32 R57, RZ, RZ, R56 ;  /* 0x000000ffff397224 */ /* 0x010fe200078e0038 */
[----:B------:R-:W-:Y:S01]  /*12980*/  ISETP.GE.AND P3, PT, R81, UR4, PT ;  /* 0x0000000451007c0c */ /* 0x000fe2000bf66270 */
[----:B------:R-:W-:-:S02]  /*12990*/  IMAD.MOV.U32 R56, RZ, RZ, R53 ;  /* 0x000000ffff387224 */ /* 0x000fc400078e0035 */
[----:B------:R-:W-:Y:S02]  /*129a0*/  IMAD.MOV.U32 R53, RZ, RZ, R52 ;  /* 0x000000ffff357224 */ /* 0x000fe400078e0034 */
[----:B------:R-:W-:Y:S02]  /*129b0*/  IMAD.MOV.U32 R52, RZ, RZ, R48 ;  /* 0x000000ffff347224 */ /* 0x000fe400078e0030 */
[----:B------:R-:W-:Y:S02]  /*129c0*/  IMAD.MOV.U32 R48, RZ, RZ, R44 ;  /* 0x000000ffff307224 */ /* 0x000fe400078e002c */
[----:B------:R-:W-:Y:S02]  /*129d0*/  IMAD.MOV.U32 R44, RZ, RZ, R41 ;  /* 0x000000ffff2c7224 */ /* 0x000fe400078e0029 */
[----:B------:R-:W-:Y:S02]  /*129e0*/  IMAD.MOV.U32 R41, RZ, RZ, R9 ;  /* 0x000000ffff297224 */ /* 0x000fe400078e0009 */
[----:B---3--:R-:W-:-:S02]  /*129f0*/  IMAD.MOV.U32 R9, RZ, RZ, R8 ;  /* 0x000000ffff097224 */ /* 0x008fc400078e0008 */
[----:B------:R-:W-:Y:S02]  /*12a00*/  IMAD.MOV.U32 R8, RZ, RZ, R7 ;  /* 0x000000ffff087224 */ /* 0x000fe400078e0007 */
[----:B------:R-:W-:Y:S02]  /*12a10*/  @!P2 IMAD.MOV.U32 R7, RZ, RZ, R10 ;  /* 0x000000ffff07a224 */ /* 0x000fe400078e000a */
[----:B------:R-:W-:Y:S02]  /*12a20*/  IMAD.MOV.U32 R60, RZ, RZ, R6 ;  /* 0x000000ffff3c7224 */ /* 0x000fe400078e0006 */
[----:B0-----:R-:W-:Y:S02]  /*12a30*/  @!P2 IMAD.MOV.U32 R6, RZ, RZ, R3 ;  /* 0x000000ffff06a224 */ /* 0x001fe400078e0003 */
[----:B------:R-:W-:Y:S02]  /*12a40*/  IMAD.MOV.U32 R69, RZ, RZ, R61 ;  /* 0x000000ffff457224 */ /* 0x000fe400078e003d */
[----:B------:R-:W-:-:S02]  /*12a50*/  IMAD.MOV.U32 R61, RZ, RZ, R57 ;  /* 0x000000ffff3d7224 */ /* 0x000fc400078e0039 */
[----:B------:R-:W-:Y:S02]  /*12a60*/  IMAD.MOV.U32 R57, RZ, RZ, R53 ;  /* 0x000000ffff397224 */ /* 0x000fe400078e0035 */
[----:B------:R-:W-:Y:S02]  /*12a70*/  IMAD.MOV.U32 R53, RZ, RZ, R48 ;  /* 0x000000ffff357224 */ /* 0x000fe400078e0030 */
[----:B------:R-:W-:Y:S01]  /*12a80*/  IMAD.MOV.U32 R48, RZ, RZ, R8 ;  /* 0x000000ffff307224 */ /* 0x000fe200078e0008 */
[----:B------:R-:W-:Y:S01]  /*12a90*/  @!P3 LEA R8, P4, R81, R3, 0x2 ;  /* 0x000000035108b211 */ /* 0x000fe200078810ff */
[----:B------:R-:W-:-:S04]  /*12aa0*/  @!P2 IMAD.WIDE R6, R65, 0x4, R6 ;  /* 0x000000044106a825 */ /* 0x000fc800078e0206 */
[----:B------:R-:W-:Y:S02]  /*12ab0*/  IMAD.MOV.U32 R65, RZ, RZ, R64 ;  /* 0x000000ffff417224 */ /* 0x000fe400078e0040 */
[----:B------:R-:W-:Y:S02]  /*12ac0*/  IMAD.MOV.U32 R64, RZ, RZ, R44 ;  /* 0x000000ffff407224 */ /* 0x000fe400078e002c */
[----:B------:R-:W-:Y:S01]  /*12ad0*/  IMAD.MOV.U32 R44, RZ, RZ, R9 ;  /* 0x000000ffff2c7224 */ /* 0x000fe200078e0009 */
[----:B------:R-:W-:Y:S02]  /*12ae0*/  @!P3 LEA.HI.X R9, R81, R10, R92, 0x2, P4 ;  /* 0x0000000a5109b211 */ /* 0x000fe400020f145c */
[----:B------:R-:W3:Y:S01]  /*12af0*/  LDL R92, [R1+0x18c] ;  /* 0x00018c00015c7983 */ /* 0x000ee20000100800 */
[C---:B------:R-:W-:Y:S02]  /*12b00*/  ISETP.GE.AND P1, PT, R76.reuse, UR4, PT ;  /* 0x000000044c007c0c */ /* 0x040fe4000bf26270 */
[----:B------:R-:W-:Y:S01]  /*12b10*/  ISETP.GE.AND P0, PT, R85, UR4, PT ;  /* 0x0000000455007c0c */ /* 0x000fe2000bf06270 */
[----:B------:R0:W-:Y:S04]  /*12b20*/  @!P2 ST.E.64 desc[UR60][R6.64], R26 ;  /* 0x0000001a0600a985 */ /* 0x0001e8000c101b3c */
[----:B------:R1:W-:Y:S04]  /*12b30*/  @!P3 ST.E.64 desc[UR60][R8.64], R30 ;  /* 0x0000001e0800b985 */ /* 0x0003e8000c101b3c */
[----:B------:R-:W4:Y:S02]  /*12b40*/  LDL R81, [R1+0xe8] ;  /* 0x0000e80001517983 */ /* 0x000f240000100800 */
[----:B0-----:R-:W-:-:S04]  /*12b50*/  @!P1 LEA R6, P5, R76, R3, 0x2 ;  /* 0x000000034c069211 */ /* 0x001fc800078a10ff */
[-C--:B------:R-:W-:Y:S02]  /*12b60*/  @!P1 LEA.HI.X R7, R76, R10.reuse, R77, 0x2, P5 ;  /* 0x0000000a4c079211 */ /* 0x080fe400028f144d */
[----:B------:R-:W5:Y:S01]  /*12b70*/  LDL R77, [R1+0x188] ;  /* 0x00018800014d7983 */ /* 0x000f620000100800 */
[C---:B-1----:R-:W-:Y:S02]  /*12b80*/  @!P0 LEA R8, P4, R85.reuse, R3, 0x2 ;  /* 0x0000000355088211 */ /* 0x042fe400078810ff */
[----:B------:R-:W-:Y:S01]  /*12b90*/  ISETP.GE.AND P2, PT, R72, UR4, PT ;  /* 0x0000000448007c0c */ /* 0x000fe2000bf46270 */
[----:B------:R-:W2:Y:S01]  /*12ba0*/  LDL R76, [R1+0xe4] ;  /* 0x0000e400014c7983 */ /* 0x000ea20000100800 */
[----:B---3--:R-:W-:-:S03]  /*12bb0*/  @!P0 LEA.HI.X R9, R85, R10, R92, 0x2, P4 ;  /* 0x0000000a55098211 */ /* 0x008fc600020f145c */
[----:B------:R-:W3:Y:S04]  /*12bc0*/  LDL R85, [R1+0x180] ;  /* 0x0001800001557983 */ /* 0x000ee80000100800 */
[----:B------:R0:W-:Y:S01]  /*12bd0*/  @!P1 ST.E.64 desc[UR60][R6.64], R34 ;  /* 0x0000002206009985 */ /* 0x0001e2000c101b3c */
[----:B------:R-:W-:-:S03]  /*12be0*/  ISETP.GE.AND P1, PT, R73, UR4, PT ;  /* 0x0000000449007c0c */ /* 0x000fc6000bf26270 */
[----:B------:R-:W4:Y:S01]  /*12bf0*/  LDL R92, [R1+0x184] ;  /* 0x00018400015c7983 */ /* 0x000f220000100800 */
[----:B0-----:R-:W-:-:S04]  /*12c00*/  @!P2 LEA R6, P5, R72, R3, 0x2 ;  /* 0x000000034806a211 */ /* 0x001fc800078a10ff */
[----:B-----5:R-:W-:Y:S01]  /*12c10*/  @!P2 LEA.HI.X R7, R72, R10, R77, 0x2, P5 ;  /* 0x0000000a4807a211 */ /* 0x020fe200028f144d */
[----:B------:R-:W-:Y:S04]  /*12c20*/  @!P0 ST.E.64 desc[UR60][R8.64], R38 ;  /* 0x0000002608008985 */ /* 0x000fe8000c101b3c */
[----:B------:R0:W-:Y:S01]  /*12c30*/  @!P2 ST.E.64 desc[UR60][R6.64], R42 ;  /* 0x0000002a0600a985 */ /* 0x0001e2000c101b3c */
[----:B------:R-:W-:-:S03]  /*12c40*/  ISETP.GE.AND P3, PT, R89, UR4, PT ;  /* 0x0000000459007c0c */ /* 0x000fc6000bf66270 */
[----:B------:R-:W5:Y:S04]  /*12c50*/  LDL R72, [R1+0xdc] ;  /* 0x0000dc0001487983 */ /* 0x000f680000100800 */
[----:B------:R-:W5:Y:S01]  /*12c60*/  LDL R77, [R1+0xe0] ;  /* 0x0000e000014d7983 */ /* 0x000f620000100800 */
[----:B0-----:R-:W-:-:S04]  /*12c70*/  @!P1 LEA R6, P5, R73, R3, 0x2 ;  /* 0x0000000349069211 */ /* 0x001fc800078a10ff */
[-C--:B---3--:R-:W-:Y:S02]  /*12c80*/  @!P1 LEA.HI.X R7, R73, R10.reuse, R85, 0x2, P5 ;  /* 0x0000000a49079211 */ /* 0x088fe400028f1455 */
[----:B------:R-:W3:Y:S01]  /*12c90*/  LDL R85, [R1+0x178] ;  /* 0x0001780001557983 */ /* 0x000ee20000100800 */
[C---:B------:R-:W-:Y:S02]  /*12ca0*/  ISETP.GE.AND P2, PT, R80.reuse, UR4, PT ;  /* 0x0000000450007c0c */ /* 0x040fe4000bf46270 */
[CC--:B------:R-:W-:Y:S01]  /*12cb0*/  @!P3 LEA R8, P4, R89.reuse, R3.reuse, 0x2 ;  /* 0x000000035908b211 */ /* 0x0c0fe200078810ff */
[----:B------:R-:W5:Y:S03]  /*12cc0*/  LDL R73, [R1+0xd8] ;  /* 0x0000d80001497983 */ /* 0x000f660000100800 */
[----:B----4-:R-:W-:Y:S02]  /*12cd0*/  @!P3 LEA.HI.X R9, R89, R10, R92, 0x2, P4 ;  /* 0x0000000a5909b211 */ /* 0x010fe400020f145c */
[----:B------:R-:W4:Y:S04]  /*12ce0*/  LDL R89, [R1+0x17c] ;  /* 0x00017c0001597983 */ /* 0x000f280000100800 */
[----:B------:R-:W-:Y:S04]  /*12cf0*/  @!P3 ST.E.64 desc[UR60][R8.64], R46 ;  /* 0x0000002e0800b985 */ /* 0x000fe8000c101b3c */
[----:B------:R0:W-:Y:S02]  /*12d00*/  @!P1 ST.E.64 desc[UR60][R6.64], R4 ;  /* 0x0000000406009985 */ /* 0x0001e4000c101b3c */
[----:B0-----:R-:W-:-:S04]  /*12d10*/  @!P2 LEA R4, P5, R80, R3, 0x2 ;  /* 0x000000035004a211 */ /* 0x001fc800078a10ff */
[----:B---3--:R-:W-:Y:S02]  /*12d20*/  @!P2 LEA.HI.X R5, R80, R10, R85, 0x2, P5 ;  /* 0x0000000a5005a211 */ /* 0x008fe400028f1455 */
[----:B------:R-:W3:Y:S01]  /*12d30*/  LDL R80, [R1+0x170] ;  /* 0x0001700001507983 */ /* 0x000ee20000100800 */
[----:B------:R-:W-:Y:S02]  /*12d40*/  ISETP.GE.AND P0, PT, R88, UR4, PT ;  /* 0x0000000458007c0c */ /* 0x000fe4000bf06270 */
[----:B------:R-:W-:Y:S01]  /*12d50*/  ISETP.GE.AND P1, PT, R68, UR4, PT ;  /* 0x0000000444007c0c */ /* 0x000fe2000bf26270 */
[----:B------:R-:W5:Y:S10]  /*12d60*/  LDL R85, [R1+0x174] ;  /* 0x0001740001557983 */ /* 0x000f740000100800 */
[----:B------:R-:W-:-:S04]  /*12d70*/  @!P0 LEA R8, P4, R88, R3, 0x2 ;  /* 0x0000000358088211 */ /* 0x000fc800078810ff */
[----:B----4-:R-:W-:-:S05]  /*12d80*/  @!P0 LEA.HI.X R9, R88, R10, R89, 0x2, P4 ;  /* 0x0000000a58098211 */ /* 0x010fca00020f1459 */
[----:B------:R-:W-:Y:S04]  /*12d90*/  @!P0 ST.E.64 desc[UR60][R8.64], R54 ;  /* 0x0000003608008985 */ /* 0x000fe8000c101b3c */
[----:B------:R0:W-:Y:S02]  /*12da0*/  @!P2 ST.E.64 desc[UR60][R4.64], R58 ;  /* 0x0000003a0400a985 */ /* 0x0001e4000c101b3c */
[----:B0-----:R-:W-:-:S04]  /*12db0*/  @!P1 LEA R4, P5, R68, R3, 0x2 ;  /* 0x0000000344049211 */ /* 0x001fc800078a10ff */
[----:B---3--:R-:W-:Y:S02]  /*12dc0*/  @!P1 LEA.HI.X R5, R68, R10, R80, 0x2, P5 ;  /* 0x0000000a44059211 */ /* 0x008fe400028f1450 */
[----:B------:R-:W3:Y:S01]  /*12dd0*/  LDL R80, [R1+0x168] ;  /* 0x0001680001507983 */ /* 0x000ee20000100800 */
[----:B------:R-:W-:Y:S02]  /*12de0*/  ISETP.GE.AND P3, PT, R84, UR4, PT ;  /* 0x0000000454007c0c */ /* 0x000fe4000bf66270 */
[----:B--2---:R-:W-:-:S11]  /*12df0*/  ISETP.GE.AND P2, PT, R76, UR4, PT ;  /* 0x000000044c007c0c */ /* 0x004fd6000bf46270 */
[----:B------:R-:W-:-:S04]  /*12e00*/  @!P3 LEA R6, P4, R84, R3, 0x2 ;  /* 0x000000035406b211 */ /* 0x000fc800078810ff */
[----:B-----5:R-:W-:Y:S02]  /*12e10*/  @!P3 LEA.HI.X R7, R84, R10, R85, 0x2, P4 ;  /* 0x0000000a5407b211 */ /* 0x020fe400020f1455 */
[----:B------:R-:W2:Y:S04]  /*12e20*/  LDL R84, [R1+0x16c] ;  /* 0x00016c0001547983 */ /* 0x000ea80000100800 */
[----:B------:R-:W-:Y:S04]  /*12e30*/  @!P3 ST.E.64 desc[UR60][R6.64], R62 ;  /* 0x0000003e0600b985 */ /* 0x000fe8000c101b3c */
[----:B------:R0:W-:Y:S02]  /*12e40*/  @!P1 ST.E.64 desc[UR60][R4.64], R66 ;  /* 0x0000004204009985 */ /* 0x0001e4000c101b3c */
[----:B0-----:R-:W-:-:S04]  /*12e50*/  @!P2 LEA R4, P5, R76, R3, 0x2 ;  /* 0x000000034c04a211 */ /* 0x001fc800078a10ff */
[----:B---3--:R-:W-:Y:S02]  /*12e60*/  @!P2 LEA.HI.X R5, R76, R10, R80, 0x2, P5 ;  /* 0x0000000a4c05a211 */ /* 0x008fe400028f1450 */
[----:B------:R-:W3:Y:S01]  /*12e70*/  LDL R76, [R1+0x160] ;  /* 0x00016000014c7983 */ /* 0x000ee20000100800 */
[C---:B------:R-:W-:Y:S02]  /*12e80*/  ISETP.GE.AND P0, PT, R81.reuse, UR4, PT ;  /* 0x0000000451007c0c */ /* 0x040fe4000bf06270 */
[----:B------:R-:W-:Y:S01]  /*12e90*/  ISETP.GE.AND P1, PT, R72, UR4, PT ;  /* 0x0000000448007c0c */ /* 0x000fe2000bf26270 */
[----:B------:R-:W4:Y:S10]  /*12ea0*/  LDL R80, [R1+0x164] ;  /* 0x0001640001507983 */ /* 0x000f340000100800 */
[----:B------:R-:W-:-:S04]  /*12eb0*/  @!P0 LEA R6, P4, R81, R3, 0x2 ;  /* 0x0000000351068211 */ /* 0x000fc800078810ff */
[----:B--2---:R-:W-:Y:S01]  /*12ec0*/  @!P0 LEA.HI.X R7, R81, R10, R84, 0x2, P4 ;  /* 0x0000000a51078211 */ /* 0x004fe200020f1454 */
[----:B------:R-:W-:Y:S02]  /*12ed0*/  IMAD.MOV.U32 R68, RZ, RZ, R65 ;  /* 0x000000ffff447224 */ /* 0x000fe400078e0041 */
[----:B------:R-:W2:Y:S04]  /*12ee0*/  LDL R65, [R1+0xd0] ;  /* 0x0000d00001417983 */ /* 0x000ea80000100800 */
[----:B------:R-:W-:Y:S04]  /*12ef0*/  @!P0 ST.E.64 desc[UR60][R6.64], R70 ;  /* 0x0000004606008985 */ /* 0x000fe8000c101b3c */
[----:B------:R0:W-:Y:S02]  /*12f00*/  @!P2 ST.E.64 desc[UR60][R4.64], R74 ;  /* 0x0000004a0400a985 */ /* 0x0001e4000c101b3c */
[----:B0-----:R-:W-:-:S04]  /*12f10*/  @!P1 LEA R4, P5, R72, R3, 0x2 ;  /* 0x0000000348049211 */ /* 0x001fc800078a10ff */
[----:B---3--:R-:W-:Y:S02]  /*12f20*/  @!P1 LEA.HI.X R5, R72, R10, R76, 0x2, P5 ;  /* 0x0000000a48059211 */ /* 0x008fe400028f144c */
[----:B------:R-:W3:Y:S01]  /*12f30*/  LDL R76, [R1+0x15c] ;  /* 0x00015c00014c7983 */ /* 0x000ee20000100800 */
[----:B------:R-:W-:-:S03]  /*12f40*/  IMAD.MOV.U32 R72, RZ, RZ, R68 ;  /* 0x000000ffff487224 */ /* 0x000fc600078e0044 */
[----:B------:R-:W5:Y:S01]  /*12f50*/  LDL R68, [R1+0x154] ;  /* 0x0001540001447983 */ /* 0x000f620000100800 */
[----:B------:R-:W-:Y:S02]  /*12f60*/  ISETP.GE.AND P3, PT, R77, UR4, PT ;  /* 0x000000044d007c0c */ /* 0x000fe4000bf66270 */
[----:B------:R-:W-:Y:S02]  /*12f70*/  ISETP.GE.AND P0, PT, R73, UR4, PT ;  /* 0x0000000449007c0c */ /* 0x000fe4000bf06270 */
[----:B------:R-:W-:-:S09]  /*12f80*/  ISETP.GE.AND P2, PT, R69, UR4, PT ;  /* 0x0000000445007c0c */ /* 0x000fd2000bf46270 */
[----:B------:R-:W-:-:S04]  /*12f90*/  @!P3 LEA R6, P4, R77, R3, 0x2 ;  /* 0x000000034d06b211 */ /* 0x000fc800078810ff */
[----:B----4-:R-:W-:-:S05]  /*12fa0*/  @!P3 LEA.HI.X R7, R77, R10, R80, 0x2, P4 ;  /* 0x0000000a4d07b211 */ /* 0x010fca00020f1450 */
[----:B------:R0:W-:Y:S01]  /*12fb0*/  @!P3 ST.E.64 desc[UR60][R6.64], R78 ;  /* 0x0000004e0600b985 */ /* 0x0001e2000c101b3c */
[----:B--2---:R-:W-:-:S03]  /*12fc0*/  ISETP.GE.AND P3, PT, R65, UR4, PT ;  /* 0x0000000441007c0c */ /* 0x004fc6000bf66270 */
[----:B------:R1:W-:Y:S01]  /*12fd0*/  @!P1 ST.E.64 desc[UR60][R4.64], R82 ;  /* 0x0000005204009985 */ /* 0x0003e2000c101b3c */
[----:B------:R-:W-:Y:S02]  /*12fe0*/  ISETP.GE.AND P1, PT, R61, UR4, PT ;  /* 0x000000043d007c0c */ /* 0x000fe4000bf26270 */
[-C--:B0-----:R-:W-:Y:S02]  /*12ff0*/  @!P0 LEA R6, P4, R73, R3.reuse, 0x2 ;  /* 0x0000000349068211 */ /* 0x081fe400078810ff */
[----:B-1----:R-:W-:-:S04]  /*13000*/  @!P2 LEA R4, P5, R69, R3, 0x2 ;  /* 0x000000034504a211 */ /* 0x002fc800078a10ff */
[-C--:B------:R-:W-:Y:S02]  /*13010*/  @!P2 LEA.HI.X R5, R69, R10.reuse, R72, 0x2, P5 ;  /* 0x0000000a4505a211 */ /* 0x080fe400028f1448 */
[----:B---3--:R-:W-:-:S05]  /*13020*/  @!P0 LEA.HI.X R7, R73, R10, R76, 0x2, P4 ;  /* 0x0000000a49078211 */ /* 0x008fca00020f144c */
[----:B------:R0:W-:Y:S01]  /*13030*/  @!P0 ST.E.64 desc[UR60][R6.64], R86 ;  /* 0x0000005606008985 */ /* 0x0001e2000c101b3c */
[----:B------:R-:W-:-:S03]  /*13040*/  ISETP.GE.AND P0, PT, R57, UR4, PT ;  /* 0x0000000439007c0c */ /* 0x000fc6000bf06270 */
[----:B------:R1:W-:Y:S01]  /*13050*/  @!P2 ST.E.64 desc[UR60][R4.64], R90 ;  /* 0x0000005a0400a985 */ /* 0x0003e2000c101b3c */
[----:B------:R-:W-:Y:S02]  /*13060*/  ISETP.GE.AND P2, PT, R53, UR4, PT ;  /* 0x0000000435007c0c */ /* 0x000fe4000bf46270 */
[-C--:B0-----:R-:W-:Y:S02]  /*13070*/  @!P3 LEA R6, P4, R65, R3.reuse, 0x2 ;  /* 0x000000034106b211 */ /* 0x081fe400078810ff */
[----:B-1----:R-:W-:Y:S02]  /*13080*/  @!P1 LEA R4, P5, R61, R3, 0x2 ;  /* 0x000000033d049211 */ /* 0x002fe400078a10ff */
[-C--:B-----5:R-:W-:Y:S02]  /*13090*/  @!P3 LEA.HI.X R7, R65, R10.reuse, R68, 0x2, P4 ;  /* 0x0000000a4107b211 */ /* 0x0a0fe400020f1444 */
[----:B------:R-:W-:Y:S02]  /*130a0*/  @!P1 LEA.HI.X R5, R61, R10, R64, 0x2, P5 ;  /* 0x0000000a3d059211 */ /* 0x000fe400028f1440 */
[----:B------:R-:W-:Y:S01]  /*130b0*/  ISETP.GE.AND P4, PT, R48, UR4, PT ;  /* 0x0000000430007c0c */ /* 0x000fe2000bf86270 */
[----:B------:R0:W-:Y:S01]  /*130c0*/  @!P3 ST.E.64 desc[UR60][R6.64], R94 ;  /* 0x0000005e0600b985 */ /* 0x0001e2000c101b3c */
[----:B------:R-:W-:-:S03]  /*130d0*/  ISETP.GE.AND P3, PT, R44, UR4, PT ;  /* 0x000000042c007c0c */ /* 0x000fc6000bf66270 */
[----:B------:R1:W-:Y:S01]  /*130e0*/  @!P1 ST.E.64 desc[UR60][R4.64], R98 ;  /* 0x0000006204009985 */ /* 0x0003e2000c101b3c */
[-C--:B0-----:R-:W-:Y:S02]  /*130f0*/  @!P0 LEA R6, P5, R57, R3.reuse, 0x2 ;  /* 0x0000000339068211 */ /* 0x081fe400078a10ff */
[----:B-1----:R-:W-:Y:S02]  /*13100*/  @!P2 LEA R4, P1, R53, R3, 0x2 ;  /* 0x000000033504a211 */ /* 0x002fe400078210ff */
[-C--:B------:R-:W-:Y:S02]  /*13110*/  @!P0 LEA.HI.X R7, R57, R10.reuse, R60, 0x2, P5 ;  /* 0x0000000a39078211 */ /* 0x080fe400028f143c */
[----:B------:R-:W-:Y:S02]  /*13120*/  @!P2 LEA.HI.X R5, R53, R10, R56, 0x2, P1 ;  /* 0x0000000a3505a211 */ /* 0x000fe400008f1438 */
[----:B------:R-:W-:Y:S01]  /*13130*/  ISETP.GE.AND P1, PT, R40, UR4, PT ;  /* 0x0000000428007c0c */ /* 0x000fe2000bf26270 */
[----:B------:R0:W-:Y:S04]  /*13140*/  @!P0 ST.E.64 desc[UR60][R6.64], R102 ;  /* 0x0000006606008985 */ /* 0x0001e8000c101b3c */
[----:B------:R1:W-:Y:S01]  /*13150*/  @!P2 ST.E.64 desc[UR60][R4.64], R106 ;  /* 0x0000006a0400a985 */ /* 0x0003e2000c101b3c */
[----:B------:R-:W-:-:S02]  /*13160*/  ISETP.GE.AND P2, PT, R36, UR4, PT ;  /* 0x0000000424007c0c */ /* 0x000fc4000bf46270 */
[-C--:B0-----:R-:W-:Y:S02]  /*13170*/  @!P4 LEA R6, P0, R48, R3.reuse, 0x2 ;  /* 0x000000033006c211 */ /* 0x081fe400078010ff */
[----:B-1----:R-:W-:Y:S02]  /*13180*/  @!P3 LEA R4, P5, R44, R3, 0x2 ;  /* 0x000000032c04b211 */ /* 0x002fe400078a10ff */
[-C--:B------:R-:W-:Y:S02]  /*13190*/  @!P4 LEA.HI.X R7, R48, R10.reuse, R52, 0x2, P0 ;  /* 0x0000000a3007c211 */ /* 0x080fe400000f1434 */
[----:B------:R-:W-:Y:S02]  /*131a0*/  ISETP.GE.AND P0, PT, R32, UR4, PT ;  /* 0x0000000420007c0c */ /* 0x000fe4000bf06270 */
[----:B------:R-:W-:Y:S01]  /*131b0*/  @!P3 LEA.HI.X R5, R44, R10, R45, 0x2, P5 ;  /* 0x0000000a2c05b211 */ /* 0x000fe200028f142d */
[----:B------:R0:W-:Y:S04]  /*131c0*/  @!P4 ST.E.64 desc[UR60][R6.64], R110 ;  /* 0x0000006e0600c985 */ /* 0x0001e8000c101b3c */
[----:B------:R1:W-:Y:S01]  /*131d0*/  @!P3 ST.E.64 desc[UR60][R4.64], R114 ;  /* 0x000000720400b985 */ /* 0x0003e2000c101b3c */
[----:B------:R-:W-:-:S02]  /*131e0*/  ISETP.GE.AND P3, PT, R28, UR4, PT ;  /* 0x000000041c007c0c */ /* 0x000fc4000bf66270 */
[-C--:B0-----:R-:W-:Y:S02]  /*131f0*/  @!P1 LEA R6, P4, R40, R3.reuse, 0x2 ;  /* 0x0000000328069211 */ /* 0x081fe400078810ff */
[-C--:B-1----:R-:W-:Y:S02]  /*13200*/  @!P2 LEA R4, P5, R36, R3.reuse, 0x2 ;  /* 0x000000032404a211 */ /* 0x082fe400078a10ff */
[-C--:B------:R-:W-:Y:S02]  /*13210*/  @!P1 LEA.HI.X R7, R40, R10.reuse, R41, 0x2, P4 ;  /* 0x0000000a28079211 */ /* 0x080fe400020f1429 */
[----:B------:R-:W-:Y:S02]  /*13220*/  @!P0 LEA R8, P4, R32, R3, 0x2 ;  /* 0x0000000320088211 */ /* 0x000fe400078810ff */
[----:B------:R-:W-:Y:S01]  /*13230*/  @!P2 LEA.HI.X R5, R36, R10, R37, 0x2, P5 ;  /* 0x0000000a2405a211 */ /* 0x000fe200028f1425 */
[----:B------:R-:W-:Y:S01]  /*13240*/  @!P1 ST.E.64 desc[UR60][R6.64], R118 ;  /* 0x0000007606009985 */ /* 0x000fe2000c101b3c */
[----:B------:R-:W-:-:S02]  /*13250*/  ISETP.GE.AND P1, PT, R24, UR4, PT ;  /* 0x0000000418007c0c */ /* 0x000fc4000bf26270 */
        /* <DEDUP_REMOVED lines=14> */
[----:B------:R-:W-:Y:S02]  /*13340*/  @!P0 LEA R12, P3, R14, R3, 0x2 ;  /* 0x000000030e0c8211 */ /* 0x000fe400078610ff */
        /* <DEDUP_REMOVED lines=13> */
.L_x_10578:
[----:B------:R-:W4:Y:S01]  /*13420*/  LDL.LU R6, [R1+0x80] ;  /* 0x0000800001067983 */ /* 0x000f220000300800 */
[----:B------:R-:W-:Y:S01]  /*13430*/  ULDC.64 UR6, c[0x0][0xd08] ;  /* 0x0003420000067ab9 */ /* 0x000fe20000000a00 */
[----:B------:R-:W-:Y:S02]  /*13440*/  ULDC.64 UR4, c[0x0][0xd00] ;  /* 0x0003400000047ab9 */ /* 0x000fe40000000a00 */
[----:B------:R-:W2:Y:S04]  /*13450*/  LDL.LU R0, [R1+0x84] ;  /* 0x0000840001007983 */ /* 0x000ea80000300800 */
[----:B------:R-:W3:Y:S01]  /*13460*/  LDL R8, [R1+0x78] ;  /* 0x0000780001087983 */ /* 0x000ee20000100800 */
[----:B------:R-:W-:Y:S01]  /*13470*/  ISETP.NE.U32.AND P1, PT, RZ, UR6, PT ;  /* 0x00000006ff007c0c */ /* 0x000fe2000bf25070 */
[----:B------:R-:W-:Y:S01]  /*13480*/  IMAD.MOV.U32 R3, RZ, RZ, RZ ;  /* 0x000000ffff037224 */ /* 0x000fe200078e00ff */
[----:B------:R-:W-:-:S02]  /*13490*/  ISETP.NE.U32.AND P0, PT, RZ, UR4, PT ;  /* 0x00000004ff007c0c */ /* 0x000fc4000bf05070 */
[----:B------:R-:W-:Y:S02]  /*134a0*/  ISETP.NE.AND.EX P1, PT, RZ, UR7, PT, P1 ;  /* 0x00000007ff007c0c */ /* 0x000fe4000bf25310 */
[----:B------:R-:W-:Y:S02]  /*134b0*/  ISETP.NE.AND.EX P0, PT, RZ, UR5, PT, P0 ;  /* 0x00000005ff007c0c */ /* 0x000fe4000bf05300 */
[----:B----4-:R-:W-:Y:S01]  /*134c0*/  IADD3 R4, P2, R6, UR4, RZ ;  /* 0x0000000406047c10 */ /* 0x010fe2000ff5e0ff */
[----:B------:R-:W-:-:S03]  /*134d0*/  ULDC UR4, c[0x0][0xb88] ;  /* 0x0002e20000047ab9 */ /* 0x000fc60000000800 */
[----:B--2---:R-:W-:-:S05]  /*134e0*/  IADD3.X R5, R0, UR5, RZ, P2, !PT ;  /* 0x0000000500057c10 */ /* 0x004fca00097fe4ff */
[----:B------:R-:W-:Y:S01]  /*134f0*/  @P1 IADD3 R6, P2, R6, UR6, RZ ;  /* 0x0000000606061c10 */ /* 0x000fe2000ff5e0ff */
[----:B------:R-:W-:Y:S01]  /*13500*/  IMAD.U32 R21, RZ, RZ, UR4 ;  /* 0x00000004ff157e24 */ /* 0x000fe2000f8e00ff */
[----:B------:R2:W5:Y:S02]  /*13510*/  @P0 LDG.E R3, desc[UR60][R4.64] ;  /* 0x0000003c04030981 */ /* 0x000564000c1e1900 */
[----:B------:R-:W-:-:S05]  /*13520*/  @P1 IADD3.X R7, R0, UR7, RZ, P2, !PT ;  /* 0x0000000700071c10 */ /* 0x000fca00097fe4ff */
[----:B------:R2:W5:Y:S01]  /*13530*/  @P1 LDG.E R21, desc[UR60][R6.64] ;  /* 0x0000003c06151981 */ /* 0x000562000c1e1900 */
[----:B---3--:R-:W-:Y:S01]  /*13540*/  ISETP.NE.AND P2, PT, R8, RZ, PT ;  /* 0x000000ff0800720c */ /* 0x008fe20003f45270 */
        /* <DEDUP_REMOVED lines=11> */
.L_x_10596:
        /* <DEDUP_REMOVED lines=16> */
[----:B-1----:R-:W-:Y:S01]  /*13700*/  IMAD.MOV.U32 R20, RZ, RZ, 0xab8 ;  /* 0x00000ab8ff147424 */ /* 0x002fe200078e00ff */
[----:B------:R-:W-:Y:S01]  /*13710*/  ISETP.GT.AND P0, PT, R8, 0x1, PT ;  /* 0x000000010800780c */ /* 0x000fe20003f04270 */
[----:B------:R-:W1:Y:S01]  /*13720*/  LDC.64 R10, c[0x0][0xca8] ;  /* 0x00032a00ff0a7b82 */ /* 0x000e620000000a00 */
[----:B------:R-:W-:Y:S01]  /*13730*/  ISETP.NE.AND P1, PT, R28, 0x1, PT ;  /* 0x000000011c00780c */ /* 0x000fe20003f25270 */
[----:B------:R-:W-:Y:S01]  /*13740*/  IMAD.MOV.U32 R25, RZ, RZ, R33 ;  /* 0x000000ffff197224 */ /* 0x000fe200078e0021 */
[----:B------:R-:W-:-:S05]  /*13750*/  SEL R20, R20, 0xa78, P0 ;  /* 0x00000a7814147807 */ /* 0x000fca0000000000 */
[----:B------:R-:W3:Y:S08]  /*13760*/  LDC.64 R4, c[0x0][R20+0x220] ;  /* 0x0000880014047b82 */ /* 0x000ef00000000a00 */
[----:B------:R-:W4:Y:S08]  /*13770*/  LDC.64 R12, c[0x0][R20+0x218] ;  /* 0x00008600140c7b82 */ /* 0x000f300000000a00 */
[----:B------:R-:W5:Y:S08]  /*13780*/  LDC.64 R6, c[0x0][R20+0x228] ;  /* 0x00008a0014067b82 */ /* 0x000f700000000a00 */
[----:B------:R-:W0:Y:S08]  /*13790*/  @P1 LDC R0, c[0x0][0xcec] ;  /* 0x00033b00ff001b82 */ /* 0x000e300000000800 */
[----:B------:R-:W5:Y:S08]  /*137a0*/  LDC.64 R8, c[0x0][R20+0x210] ;  /* 0x0000840014087b82 */ /* 0x000f700000000a00 */
[----:B------:R-:W5:Y:S01]  /*137b0*/  @P1 LDC R29, c[0x0][0xcf0] ;  /* 0x00033c00ff1d1b82 */ /* 0x000f620000000800 */
[----:B0-----:R-:W-:-:S07]  /*137c0*/  @P1 IMAD.HI.U32 R0, R33, R0, RZ ;  /* 0x0000000021001227 */ /* 0x001fce00078e00ff */
[----:B-1----:R-:W0:Y:S01]  /*137d0*/  @!P0 LDC R10, c[0x0][0xc50] ;  /* 0x00031400ff0a8b82 */ /* 0x002e220000000800 */
[-C--:B---3--:R-:W-:Y:S02]  /*137e0*/  IMAD R5, R5, R31.reuse, RZ ;  /* 0x0000001f05057224 */ /* 0x088fe400078e02ff */
[----:B------:R-:W-:-:S05]  /*137f0*/  IMAD.WIDE.U32 R14, R4, R31, RZ ;  /* 0x0000001f040e7225 */ /* 0x000fca00078e00ff */
[----:B------:R-:W1:Y:S01]  /*13800*/  @!P0 LDC R11, c[0x0][0xc54] ;  /* 0x00031500ff0b8b82 */ /* 0x000e620000000800 */
[-C--:B----4-:R-:W-:Y:S02]  /*13810*/  IMAD R27, R13, R205.reuse, RZ ;  /* 0x000000cd0d1b7224 */ /* 0x090fe400078e02ff */
        /* <DEDUP_REMOVED lines=25> */
.L_x_10598:
[----:B------:R-:W-:Y:S05]  /*139b0*/  BSYNC B1 ;  /* 0x0000000000017941 */ /* 0x000fea0003800000 */
.L_x_10597:
        /* <DEDUP_REMOVED lines=9> */
[----:B-1----:R-:W-:Y:S01]  /*13a50*/  LOP3.LUT R9, R6, 0xfffffff8, RZ, 0xc0, !PT ;  /* 0xfffffff806097812 */ /* 0x002fe200078ec0ff */
        /* <DEDUP_REMOVED lines=14> */
[----:B------:R-:W1:Y:S08]  /*13b40*/  @P0 LDC R10, c[0x0][0xcec] ;  /* 0x00033b00ff0a0b82 */ /* 0x000e700000000800 */
[----:B------:R-:W2:Y:S01]  /*13b50*/  @P0 LDC R11, c[0x0][0xcf0] ;  /* 0x00033c00ff0b0b82 */ /* 0x000ea20000000800 */
[----:B---3--:R-:W-:-:S04]  /*13b60*/  IMAD R9, R25, 0x80, R0 ;  /* 0x0000008019097824 */ /* 0x008fc800078e0200 */
[----:B-1----:R-:W-:-:S04]  /*13b70*/  @P0 IMAD.HI.U32 R0, R9, R10, RZ ;  /* 0x0000000a09000227 */ /* 0x002fc800078e00ff */
[----:B------:R-:W-:Y:S01]  /*13b80*/  IMAD.MOV.U32 R3, RZ, RZ, R9 ;  /* 0x000000ffff037224 */ /* 0x000fe200078e0009 */
[----:B--2---:R-:W-:-:S04]  /*13b90*/  @P0 SHF.R.U32.HI R3, RZ, R11, R0 ;  /* 0x0000000bff030219 */ /* 0x004fc80000011600 */
        /* <DEDUP_REMOVED lines=18> */
[----:B------:R1:W2:Y:S04]  /*13cc0*/  SHFL.IDX PT, R0, R20, RZ, 0x181f ;  /* 0x00181fff14007589 */ /* 0x0002a800000e0000 */
[----:B------:R1:W3:Y:S02]  /*13cd0*/  SHFL.IDX PT, R14, R3, RZ, 0x181f ;  /* 0x00181fff030e7589 */ /* 0x0002e400000e0000 */
.L_x_10806:
        /* <DEDUP_REMOVED lines=19> */
[CC--:B---3--:R-:W-:Y:S02]  /*13e10*/  @!P3 LEA R4, P5, R211.reuse, R14.reuse, 0x1 ;  /* 0x0000000ed304b211 */ /* 0x0c8fe400078a08ff */
[----:B------:R-:W-:Y:S02]  /*13e20*/  @!P2 LEA R6, P4, R10, R14, 0x1 ;  /* 0x0000000e0a06a211 */ /* 0x000fe400078808ff */
[----:B--2---:R-:W-:Y:S02]  /*13e30*/  @!P3 LEA.HI.X R5, R211, R0, R9, 0x1, P5 ;  /* 0x00000000d305b211 */ /* 0x004fe400028f0c09 */
        /* <DEDUP_REMOVED lines=10> */
.L_x_10601:
[----:B------:R-:W-:Y:S05]  /*13ee0*/  BSYNC B1 ;  /* 0x0000000000017941 */ /* 0x000fea0003800000 */
.L_x_10600:
[----:B------:R-:W-:-:S03]  /*13ef0*/  UMOV UR4, 0xffffffff ;  /* 0xffffffff00047882 */ /* 0x000fc60000000000 */
[----:B------:R-:W-:Y:S05]  /*13f00*/  BRA.DIV UR4, `(.L_x_10602) ;  /* 0x0000009a041c7947 */ /* 0x000fea000b800000 */
[----:B--2---:R2:W0:Y:S04]  /*13f10*/  SHFL.IDX PT, R0, R20, 0x1, 0x181f ;  /* 0x00381f0014007f89 */ /* 0x00442800000e0000 */
[----:B---3--:R2:W3:Y:S02]  /*13f20*/  SHFL.IDX PT, R14, R3, 0x1, 0x181f ;  /* 0x00381f00030e7f89 */ /* 0x0084e400000e0000 */
.L_x_10810:
[----:B----4-:R-:W-:Y:S01]  /*13f30*/  VIADD R4, R24, 0x20 ;  /* 0x0000002018047836 */ /* 0x010fe20000000000 */
        /* <DEDUP_REMOVED lines=30> */
.L_x_10604:
[----:B------:R-:W-:Y:S05]  /*14120*/  BSYNC B1 ;  /* 0x0000000000017941 */ /* 0x000fea0003800000 */
.L_x_10603:
[----:B------:R-:W-:-:S03]  /*14130*/  UMOV UR4, 0xffffffff ;  /* 0xffffffff00047882 */ /* 0x000fc60000000000 */
[----:B------:R-:W-:Y:S05]  /*14140*/  BRA.DIV UR4, `(.L_x_10605) ;  /* 0x0000009604d47947 */ /* 0x000fea000b800000 */
[----:B0-----:R0:W0:Y:S04]  /*14150*/  SHFL.IDX PT, R0, R20, 0x2, 0x181f ;  /* 0x00581f0014007f89 */ /* 0x00102800000e0000 */
[----:B---3--:R3:W0:Y:S02]  /*14160*/  SHFL.IDX PT, R14, R3, 0x2, 0x181f ;  /* 0x00581f00030e7f89 */ /* 0x00862400000e0000 */
.L_x_10814:
        /* <DEDUP_REMOVED lines=31> */
.L_x_10607:
[----:B------:R-:W-:Y:S05]  /*14360*/  BSYNC B1 ;  /* 0x0000000000017941 */ /* 0x000fea0003800000 */
.L_x_10606:
[----:B------:R-:W-:-:S03]  /*14370*/  UMOV UR4, 0xffffffff ;  /* 0xffffffff00047882 */ /* 0x000fc60000000000 */
[----:B------:R-:W-:Y:S05]  /*14380*/  BRA.DIV UR4, `(.L_x_10608) ;  /* 0x00000096048c7947 */ /* 0x000fea000b800000 */
[----:B0-----:R0:W0:Y:S04]  /*14390*/  SHFL.IDX PT, R0, R20, 0x3, 0x181f ;  /* 0x00781f0014007f89 */ /* 0x00102800000e0000 */
[----:B------:R0:W0:Y:S02]  /*143a0*/  SHFL.IDX PT, R14, R3, 0x3, 0x181f ;  /* 0x00781f00030e7f89 */ /* 0x00002400000e0000 */
.L_x_10818:
[----:B0123--:R-:W-:-:S05]  /*143b0*/  VIADD R3, R24, 0x60 ;  /* 0x0000006018037836 */ /* 0x00ffca0000000000 */
[----:B------:R-:W-:-:S13]  /*143c0*/  ISETP.GE.AND P0, PT, R3, R21, PT ;  /* 0x000000150300720c */ /* 0x000fda0003f06270 */
[----:B------:R-:W-:Y:S05]  /*143d0*/  @P0 BRA `(.L_x_10591) ;  /* 0x00000000006c0947 */ /* 0x000fea0003800000 */
[C---:B----4-:R-:W-:Y:S01]  /*143e0*/  VIADD R10, R211.reuse, 0x40 ;  /* 0x00000040d30a7836 */ /* 0x050fe20000000000 */
        /* <DEDUP_REMOVED lines=26> */
.L_x_10591:
[----:B------:R-:W-:Y:S05]  /*14590*/  BSYNC B0 ;  /* 0x0000000000007941 */ /* 0x000fea0003800000 */
.L_x_10577:
[----:B------:R-:W-:Y:S02]  /*145a0*/  ULDC UR4, c[0x0][0xd3c] ;  /* 0x00034f0000047ab9 */ /* 0x000fe40000000800 */
[----:B------:R-:W-:-:S13]  /*145b0*/  ISETP.GE.AND P0, PT, R51, UR4, PT ;  /* 0x0000000433007c0c */ /* 0x000fda000bf06270 */
[----:B------:R-:W-:Y:S05]  /*145c0*/  @!P0 BRA `(.L_x_10609) ;  /* 0xfffffed000c88947 */ /* 0x000fea000383ffff */
[----:B------:R-:W-:Y:S05]  /*145d0*/  BRA `(.L_x_10453) ;  /* 0x0000007800f87947 */ /* 0x000fea0003800000 */
.L_x_10451:
[----:B------:R-:W-:-:S08]  /*145e0*/  NOP ;  /* 0x0000000000007918 */ /* 0x000fd00000000000 */
[----:B--2---:R-:W0:-:S00]  /*145f0*/  USETMAXREG.DEALLOC.CTAPOOL 0x28 ;  /* 0x00000028000079c8 */ /* 0x004e0000080e0500 */
        /* <DEDUP_REMOVED lines=16> */
.L_x_10610:
        /* <DEDUP_REMOVED lines=43> */
.L_x_10614:
        /* <DEDUP_REMOVED lines=37> */
.L_x_10612:
        /* <DEDUP_REMOVED lines=18> */
.L_x_10615:
        /* <DEDUP_REMOVED lines=58> */
.L_x_10613:
[----:B------:R-:W-:Y:S02]  /*150c0*/  IMAD.MOV.U32 R17, RZ, RZ, RZ ;  /* 0x000000ffff117224 */ /* 0x000fe400078e00ff */
[----:B------:R-:W-:Y:S02]  /*150d0*/  IMAD.U32 R16, RZ, RZ, UR6 ;  /* 0x00000006ff107e24 */ /* 0x000fe4000f8e00ff */
[----:B------:R-:W-:-:S07]  /*150e0*/  IMAD.MOV.U32 R18, RZ, RZ, RZ ;  /* 0x000000ffff127224 */ /* 0x000fce00078e00ff */
.L_x_10616:
[----:B------:R-:W-:-:S13]  /*150f0*/  ISETP.NE.AND P0, PT, R7, RZ, PT ;  /* 0x000000ff0700720c */ /* 0x000fda0003f05270 */
[----:B------:R-:W0:Y:S01]  /*15100*/  @!P0 S2R R3, SR_CgaCtaId ;  /* 0x0000000000038919 */ /* 0x000e220000008800 */
[----:B------:R-:W-:-:S04]  /*15110*/  @!P0 MOV R2, 0x400 ;  /* 0x0000040000028802 */ /* 0x000fc80000000f00 */
[----:B0-----:R-:W-:-:S05]  /*15120*/  @!P0 LEA R2, R3, R2, 0x18 ;  /* 0x0000000203028211 */ /* 0x001fca00078ec0ff */
[----:B------:R2:W-:Y:S01]  /*15130*/  @!P0 STS.128 [R2+0x324d0], R16 ;  /* 0x0324d01002008388 */ /* 0x0005e20000000c00 */
[----:B------:R-:W-:Y:S06]  /*15140*/  BAR.ARV 0x5, 0x180 ;  /* 0x0146000000007b1d */ /* 0x000fec0000002000 */
.L_x_10611:
[----:B------:R3:W-:Y:S01]  /*15150*/  STL [R1+0x40], RZ ;  /* 0x000040ff01007387 */ /* 0x0007e20000100800 */
[----:B------:R-:W-:Y:S01]  /*15160*/  ULDC UR4, c[0x0][0xd3c] ;  /* 0x00034f0000047ab9 */ /* 0x000fe20000000800 */
[----:B------:R-:W-:Y:S01]  /*15170*/  IMAD.MOV.U32 R26, RZ, RZ, 0x1 ;  /* 0x00000001ff1a7424 */ /* 0x000fe200078e00ff */
[----:B-1----:R-:W-:Y:S01]  /*15180*/  ISETP.GE.AND P0, PT, R19, UR4, PT ;  /* 0x0000000413007c0c */ /* 0x002fe2000bf06270 */
[----:B------:R-:W-:-:S12]  /*15190*/  IMAD.MOV.U32 R24, RZ, RZ, RZ ;  /* 0x000000ffff187224 */ /* 0x000fd800078e00ff */
[----:B---3--:R-:W-:Y:S05]  /*151a0*/  @P0 BRA `(.L_x_10617) ;  /* 0x0000006c00280947 */ /* 0x008fea0003800000 */
[----:B------:R-:W3:Y:S01]  /*151b0*/  LDL R5, [R1+0x8] ;  /* 0x0000080001057983 */ /* 0x000ee20000100800 */
[C---:B--2---:R-:W-:Y:S01]  /*151c0*/  IMAD.SHL.U32 R2, R0.reuse, 0x8, RZ ;  /* 0x0000000800027824 */ /* 0x044fe200078e00ff */
[----:B------:R-:W-:Y:S01]  /*151d0*/  LOP3.LUT R6, R0, 0x7f, RZ, 0xc0, !PT ;  /* 0x0000007f00067812 */ /* 0x000fe200078ec0ff */
[----:B------:R-:W1:Y:S01]  /*151e0*/  S2UR UR5, SR_CgaCtaId ;  /* 0x00000000000579c3 */ /* 0x000e620000008800 */
[----:B------:R-:W-:Y:S01]  /*151f0*/  UMOV UR4, 0x400 ;  /* 0x0000040000047882 */ /* 0x000fe20000000000 */
[----:B------:R-:W-:Y:S01]  /*15200*/  BSSY B8, `(.L_x_10617) ;  /* 0x00006c4000087945 */ /* 0x000fe20003800000 */
[----:B0-----:R-:W-:Y:S01]  /*15210*/  LOP3.LUT R3, R2, 0x1f8, RZ, 0xc0, !PT ;  /* 0x000001f802037812 */ /* 0x001fe200078ec0ff */
        /* <DEDUP_REMOVED lines=13> */
[----:B------:R-:W-:Y:S01]  /*152f0*/  LOP3.LUT R0, R2, 0xc0, RZ, 0xfc, !PT ;  /* 0x000000c002007812 */ /* 0x000fe200078efcff */
[----:B------:R-:W-:Y:S01]  /*15300*/  ULDC UR36, c[0x0][0xc] ;  /* 0x0000030000247ab9 */ /* 0x000fe20000000800 */
[----:B-1----:R-:W-:-:S06]  /*15310*/  ULEA UR4, UR5, UR4, 0x18 ;  /* 0x0000000405047291 */ /* 0x002fcc000f8ec03f */
[----:B------:R-:W-:-:S04]  /*15320*/  IMAD.U32 R22, RZ, RZ, UR4 ;  /* 0x00000004ff167e24 */ /* 0x000fc8000f8e00ff */
[----:B------:R-:W-:Y:S01]  /*15330*/  IMAD R25, R31, 0x2, R22 ;  /* 0x000000021f197824 */ /* 0x000fe200078e0216 */
[----:B---3--:R-:W-:-:S05]  /*15340*/  LOP3.LUT R4, R5, 0x2, RZ, 0xfc, !PT ;  /* 0x0000000205047812 */ /* 0x008fca00078efcff */
[----:B------:R0:W-:Y:S04]  /*15350*/  STL [R1+0x68], R4 ;  /* 0x0000680401007387 */ /* 0x0001e80000100800 */
[----:B------:R1:W-:Y:S01]  /*15360*/  STL [R1+0x40], RZ ;  /* 0x000040ff01007387 */ /* 0x0003e20000100800 */
[----:B0-----:R-:W-:-:S07]  /*15370*/  LOP3.LUT R4, R2, 0x40, RZ, 0xfc, !PT ;  /* 0x0000004002047812 */ /* 0x001fce00078efcff */
.L_x_10724:
[----:B0-----:R-:W0:Y:S02]  /*15380*/  LDC.64 R2, c[0x0][0xd88] ;  /* 0x00036200ff027b82 */ /* 0x001e240000000a00 */
[----:B0-----:R-:W-:-:S05]  /*15390*/  IMAD.WIDE R2, R19, 0x4, R2 ;  /* 0x0000000413027825 */ /* 0x001fca00078e0202 */
[----:B--2---:R-:W2:Y:S01]  /*153a0*/  LDG.E R35, desc[UR60][R2.64] ;  /* 0x0000003c02237981 */ /* 0x004ea2000c1e1900 */
[----:B------:R-:W-:Y:S05]  /*153b0*/  YIELD ;  /* 0x0000000000007946 */ /* 0x000fea0003800000 */
[----:B------:R-:W-:Y:S01]  /*153c0*/  ULDC.64 UR4, c[0x0][0xb20] ;  /* 0x0002c80000047ab9 */ /* 0x000fe20000000a00 */
[----:B------:R-:W-:Y:S01]  /*153d0*/  ULDC.64 UR8, c[0x0][0xb10] ;  /* 0x0002c40000087ab9 */ /* 0x000fe20000000a00 */
[----:B------:R-:W-:Y:S01]  /*153e0*/  ISETP.NE.U32.AND P0, PT, RZ, UR4, PT ;  /* 0x00000004ff007c0c */ /* 0x000fe2000bf05070 */
[----:B------:R-:W-:Y:S01]  /*153f0*/  IMAD.MOV.U32 R33, RZ, RZ, RZ ;  /* 0x000000ffff217224 */ /* 0x000fe200078e00ff */
[----:B------:R-:W-:-:S02]  /*15400*/  ULDC.64 UR6, c[0x0][0xb08] ;  /* 0x0002c20000067ab9 */ /* 0x000fc40000000a00 */
        /* <DEDUP_REMOVED lines=12> */
[----:B------:R2:W5:Y:S01]  /*154d0*/  @P0 LDG.E R33, desc[UR60][R2.64] ;  /* 0x0000003c02210981 */ /* 0x000562000c1e1900 */
[----:B------:R-:W-:Y:S02]  /*154e0*/  ISETP.NE.AND.EX P1, PT, RZ, UR9, PT, P1 ;  /* 0x00000009ff007c0c */ /* 0x000fe4000bf25310 */
[----:B------:R-:W-:Y:S01]  /*154f0*/  ISETP.NE.U32.AND P0, PT, RZ, UR4, PT ;  /* 0x00000004ff007c0c */ /* 0x000fe2000bf05070 */
[----:B0-----:R-:W-:Y:S01]  /*15500*/  IMAD.MOV.U32 R0, RZ, RZ, RZ ;  /* 0x000000ffff007224 */ /* 0x001fe200078e00ff */
[C---:B---3--:R-:W-:Y:S02]  /*15510*/  IADD3 R4, P4, R29.reuse, UR6, RZ ;  /* 0x000000061d047c10 */ /* 0x048fe4000ff9e0ff */
[----:B------:R-:W-:Y:S02]  /*15520*/  ISETP.NE.AND.EX P0, PT, RZ, UR5, PT, P0 ;  /* 0x00000005ff007c0c */ /* 0x000fe4000bf05300 */
[----:B------:R-:W-:Y:S02]  /*15530*/  IADD3.X R5, R30, UR7, RZ, P4, !PT ;  /* 0x000000071e057c10 */ /* 0x000fe4000a7fe4ff */
[----:B--2---:R-:W-:Y:S01]  /*15540*/  IADD3 R2, P3, R29, UR4, RZ ;  /* 0x000000041d027c10 */ /* 0x004fe2000ff7e0ff */
        /* <DEDUP_REMOVED lines=25> */
.L_x_10618:
        /* <DEDUP_REMOVED lines=14> */
.L_x_10619:
        /* <DEDUP_REMOVED lines=9> */
.L_x_10620:
        /* <DEDUP_REMOVED lines=24> */
[----:B------:R0:W2:Y:S02]  /*159d0*/  F2I.FTZ.U32.TRUNC.NTZ R3, R2 ;  /* 0x0000000200037305 */ /* 0x0000a4000021f000 */
[----:B0-----:R-:W-:-:S04]  /*159e0*/  LOP3.LUT R2, R9, R7, RZ, 0x3c, !PT ;  /* 0x0000000709027212 */ /* 0x001fc800078e3cff */
[----:B------:R-:W-:Y:S01]  /*159f0*/  ISETP.GE.AND P4, PT, R2, RZ, PT ;  /* 0x000000ff0200720c */ /* 0x000fe20003f86270 */
[----:B--2---:R-:W-:-:S04]  /*15a00*/  IMAD.MOV R2, RZ, RZ, -R3 ;  /* 0x000000ffff027224 */ /* 0x004fc800078e0a03 */
        /* <DEDUP_REMOVED lines=17> */
.L_x_10622:
[----:B------:R-:W-:Y:S05]  /*15b20*/  BSYNC B0 ;  /* 0x0000000000007941 */ /* 0x000fea0003800000 */
.L_x_10621:
        /* <DEDUP_REMOVED lines=25> */
.L_x_10821:
[----:B--2---:R-:W-:Y:S02]  /*15cc0*/  ISETP.NE.AND P0, PT, R14, RZ, PT ;  /* 0x000000ff0e00720c */ /* 0x004fe40003f05270 */
[----:B------:R-:W-:-:S11]  /*15cd0*/  PLOP3.LUT P6, PT, PT, PT, PT, 0x8, 0x0 ;  /* 0x000000000000781c */ /* 0x000fd60003fce170 */
[----:B------:R-:W-:Y:S05]  /*15ce0*/  @P0 BRA `(.L_x_10626) ;  /* 0x00000000000c0947 */ /* 0x000fea0003800000 */
[----:B------:R-:W-:-:S03]  /*15cf0*/  UMOV UR4, 0xffffffff ;  /* 0xffffffff00047882 */ /* 0x000fc60000000000 */
[----:B------:R-:W-:Y:S05]  /*15d00*/  BRA.DIV UR4, `(.L_x_10627) ;  /* 0x0000007e04a87947 */ /* 0x000fea000b800000 */
[----:B------:R-:W-:-:S13]  /*15d10*/  ELECT P6, URZ, PT ;  /* 0x00000000003f782f */ /* 0x000fda00038c0000 */
.L_x_10626:
        /* <DEDUP_REMOVED lines=9> */
.L_x_10824:
[----:B------:R-:W-:Y:S05]  /*15db0*/  BSYNC B1 ;  /* 0x0000000000017941 */ /* 0x000fea0003800000 */
.L_x_10628:
[----:B------:R-:W-:Y:S04]  /*15dc0*/  BSSY B1, `(.L_x_10630) ;  /* 0x000007b000017945 */ /* 0x000fe80003800000 */
[----:B------:R-:W-:Y:S05]  /*15dd0*/  @!P6 BRA `(.L_x_10631) ;  /* 0x0000000400e4e947 */ /* 0x000fea0003800000 */
[----:B0-----:R-:W-:Y:S01]  /*15de0*/  IMAD R7, R23, 0x8, R22 ;  /* 0x0000000817077824 */ /* 0x001fe200078e0216 */
[----:B------:R-:W-:Y:S01]  /*15df0*/  SHF.L.U32 R8, R27, 0x1f, RZ ;  /* 0x0000001f1b087819 */ /* 0x000fe200000006ff */
[----:B------:R-:W0:Y:S01]  /*15e00*/  S2R R9, SR_TID.X ;  /* 0x0000000000097919 */ /* 0x000e220000002100 */
[----:B------:R-:W-:Y:S02]  /*15e10*/  BSSY B2, `(.L_x_10632) ;  /* 0x0000005000027945 */ /* 0x000fe40003800000 */
[----:B------:R-:W2:Y:S01]  /*15e20*/  SYNCS.PHASECHK.TRANS64.TRYWAIT P0, [R7+URZ+0x324a0], R8 ;  /* 0x0324a008070075a7 */ /* 0x000ea2000800017f */
[----:B0-----:R-:W-:-:S04]  /*15e30*/  LOP3.LUT R9, R9, 0x7f, RZ, 0xc0, !PT ;  /* 0x0000007f09097812 */ /* 0x001fc800078ec0ff */
[----:B------:R-:W-:Y:S01]  /*15e40*/  ISETP.NE.AND P2, PT, R9, RZ, PT ;  /* 0x000000ff0900720c */ /* 0x000fe20003f45270 */
[----:B--2---:R-:W-:-:S12]  /*15e50*/  @!P0 BRA `(.L_x_10633) ;  /* 0x0000007c00888947 */ /* 0x004fd80003800000 */
.L_x_10825:
[----:B------:R-:W-:Y:S05]  /*15e60*/  BSYNC B2 ;  /* 0x0000000000027941 */ /* 0x000fea0003800000 */
.L_x_10632:
        /* <DEDUP_REMOVED lines=9> */
.L_x_10635:
[----:B------:R-:W-:Y:S05]  /*15f00*/  BSYNC B2 ;  /* 0x0000000000027941 */ /* 0x000fea0003800000 */
.L_x_10634:
        /* <DEDUP_REMOVED lines=12> */
.L_x_10636:
        /* <DEDUP_REMOVED lines=10> */
[----:B------:R-:W2:Y:S01]  /*16070*/  SYNCS.PHASECHK.TRANS64.TRYWAIT P0, [R7+URZ+0x324c0], R8 ;  /* 0x0324c008070075a7 */ /* 0x000ea2000800017f */
[----:B------:R-:W-:Y:S04]  /*16080*/  BSSY B2, `(.L_x_10637) ;  /* 0x0000002000027945 */ /* 0x000fe80003800000 */
[----:B--2---:R-:W-:Y:S05]  /*16090*/  @!P0 BRA `(.L_x_10638) ;  /* 0x0000007c000c8947 */ /* 0x004fea0003800000 */
.L_x_10826:
[----:B------:R-:W-:Y:S05]  /*160a0*/  BSYNC B2 ;  /* 0x0000000000027941 */ /* 0x000fea0003800000 */
.L_x_10637:
[----:B------:R-:W-:Y:S01]  /*160b0*/  BSSY B2, `(.L_x_10639) ;  /* 0x000000b000027945 */ /* 0x000fe20003800000 */
[----:B------:R-:W-:Y:S02]  /*160c0*/  IMAD.MOV.U32 R12, RZ, RZ, 0x0 ;  /* 0x00000000ff0c7424 */ /* 0x000fe400078e00ff */
[----:B------:R-:W-:Y:S01]  /*160d0*/  IMAD.MOV.U32 R13, RZ, RZ, 0x12f00000 ;  /* 0x12f00000ff0d7424 */ /* 0x000fe200078e00ff */
[----:B------:R-:W-:Y:S06]  /*160e0*/  @P2 BRA `(.L_x_10640) ;  /* 0x00000000001c2947 */ /* 0x000fec0003800000 */
[----:B------:R-:W3:Y:S01]  /*160f0*/  S2R R10, SR_TID.X ;  /* 0x00000000000a7919 */ /* 0x000ee20000002100 */
[----:B0-2---:R-:W-:-:S04]  /*16100*/  IMAD.MOV.U32 R8, RZ, RZ, 0xc000 ;  /* 0x0000c000ff087424 */ /* 0x005fc800078e00ff */
[----:B------:R4:W-:Y:S01]  /*16110*/  SYNCS.ARRIVE.TRANS64 RZ, [R7+URZ+0x324b0], R8 ;  /* 0x0324b00807ff79a7 */ /* 0x0009e2000800003f */
[----:B---3--:R-:W-:-:S04]  /*16120*/  LOP3.LUT R10, R10, 0x1f, RZ, 0xc0, !PT ;  /* 0x0000001f0a0a7812 */ /* 0x008fc800078ec0ff */
[----:B------:R-:W-:-:S13]  /*16130*/  ISETP.NE.AND P0, PT, R10, RZ, PT ;  /* 0x000000ff0a00720c */ /* 0x000fda0003f05270 */
[----:B----4-:R-:W-:Y:S05]  /*16140*/  @!P0 BRA `(.L_x_10640) ;  /* 0x0000000000048947 */ /* 0x010fea0003800000 */
[----:B------:R-:W-:Y:S01]  /*16150*/  BPT.TRAP 0x1 ;  /* 0x000000040000795c */ /* 0x000fe20000300000 */
.L_x_10640:
[----:B------:R-:W-:Y:S05]  /*16160*/  BSYNC B2 ;  /* 0x0000000000027941 */ /* 0x000fea0003800000 */
.L_x_10639:
[----:B------:R-:W-:Y:S01]  /*16170*/  R2UR UR10, R14 ;  /* 0x000000000e0a72ca */ /* 0x000fe200000e0000 */
[----:B0-2---:R-:W-:Y:S01]  /*16180*/  IMAD R8, R23, 0xc000, R22 ;  /* 0x0000c00017087824 */ /* 0x005fe200078e0216 */
[----:B------:R-:W-:Y:S01]  /*16190*/  R2UR UR6, R12 ;  /* 0x000000000c0672ca */ /* 0x000fe200000e0000 */
[----:B------:R-:W-:Y:S01]  /*161a0*/  UIADD3 UR4, UP0, UR38, 0x670, URZ ;  /* 0x0000067026047890 */ /* 0x000fe2000ff1e03f */
[----:B------:R-:W-:Y:S01]  /*161b0*/  R2UR UR7, R13 ;  /* 0x000000000d0772ca */ /* 0x000fe200000e0000 */
[----:B------:R-:W-:Y:S01]  /*161c0*/  VIADD R7, R7, 0x324b0 ;  /* 0x000324b007077836 */ /* 0x000fe20000000000 */
[----:B------:R-:W-:Y:S01]  /*161d0*/  PLOP3.LUT P0, PT, PT, PT, PT, 0x80, 0x0 ;  /* 0x000000000000781c */ /* 0x000fe20003f0f070 */
[----:B------:R-:W-:Y:S01]  /*161e0*/  VIADD R10, R8, 0x400 ;  /* 0x00000400080a7836 */ /* 0x000fe20000000000 */
[----:B------:R-:W-:-:S12]  /*161f0*/  UIADD3.X UR5, URZ, UR39, URZ, UP0, !UPT ;  /* 0x000000273f057290 */ /* 0x000fd800087fe43f */
.L_x_10641:
        /* <DEDUP_REMOVED lines=15> */
.L_x_10642:
        /* <DEDUP_REMOVED lines=15> */
.L_x_10643:
        /* <DEDUP_REMOVED lines=15> */
.L_x_10644:
        /* <DEDUP_REMOVED lines=10> */
.L_x_10631:
[----:B------:R-:W-:Y:S05]  /*16570*/  BSYNC B1 ;  /* 0x0000000000017941 */ /* 0x000fea0003800000 */
.L_x_10630:
        /* <DEDUP_REMOVED lines=9> */
.L_x_10660:
[----:B------:R-:W-:Y:S05]  /*16610*/  YIELD ;  /* 0x0000000000007946 */ /* 0x000fea0003800000 */
[----:B------:R-:W-:Y:S04]  /*16620*/  BSSY B1, `(.L_x_10645) ;  /* 0x000007a000017945 */ /* 0x000fe80003800000 */
[----:B------:R-:W-:Y:S05]  /*16630*/  @!P6 BRA `(.L_x_10646) ;  /* 0x0000000400e0e947 */ /* 0x000fea0003800000 */
[----:B------:R-:W-:Y:S01]  /*16640*/  IMAD R6, R23, 0x8, R22 ;  /* 0x0000000817067824 */ /* 0x000fe200078e0216 */
[----:B0-----:R-:W-:Y:S01]  /*16650*/  SHF.L.U32 R7, R27, 0x1f, RZ ;  /* 0x0000001f1b077819 */ /* 0x001fe200000006ff */
[----:B------:R-:W0:Y:S01]  /*16660*/  S2R R8, SR_TID.X ;  /* 0x0000000000087919 */ /* 0x000e220000002100 */
[----:B------:R-:W-:Y:S02]  /*16670*/  BSSY B2, `(.L_x_10647) ;  /* 0x0000005000027945 */ /* 0x000fe40003800000 */
[----:B------:R-:W2:Y:S01]  /*16680*/  SYNCS.PHASECHK.TRANS64.TRYWAIT P2, [R6+URZ+0x324a0], R7 ;  /* 0x0324a007060075a7 */ /* 0x000ea2000804017f */
[----:B0-----:R-:W-:-:S04]  /*16690*/  LOP3.LUT R8, R8, 0x7f, RZ, 0xc0, !PT ;  /* 0x0000007f08087812 */ /* 0x001fc800078ec0ff */
[----:B------:R-:W-:Y:S01]  /*166a0*/  ISETP.NE.AND P3, PT, R8, RZ, PT ;  /* 0x000000ff0800720c */ /* 0x000fe20003f65270 */
[----:B--2---:R-:W-:-:S12]  /*166b0*/  @!P2 BRA `(.L_x_10648) ;  /* 0x000000740098a947 */ /* 0x004fd80003800000 */
.L_x_10827:
[----:B------:R-:W-:Y:S05]  /*166c0*/  BSYNC B2 ;  /* 0x0000000000027941 */ /* 0x000fea0003800000 */
.L_x_10647:
        /* <DEDUP_REMOVED lines=9> */
.L_x_10650:
[----:B------:R-:W-:Y:S05]  /*16760*/  BSYNC B2 ;  /* 0x0000000000027941 */ /* 0x000fea0003800000 */
.L_x_10649:
        /* <DEDUP_REMOVED lines=11> */
.L_x_10651:
        /* <DEDUP_REMOVED lines=13> */
.L_x_10828:
[----:B------:R-:W-:Y:S05]  /*168f0*/  BSYNC B2 ;  /* 0x0000000000027941 */ /* 0x000fea0003800000 */
.L_x_10652:
        /* <DEDUP_REMOVED lines=11> */
.L_x_10655:
[----:B------:R-:W-:Y:S05]  /*169b0*/  BSYNC B2 ;  /* 0x0000000000027941 */ /* 0x000fea0003800000 */
.L_x_10654:
        /* <DEDUP_REMOVED lines=9> */
.L_x_10656:
        /* <DEDUP_REMOVED lines=15> */
.L_x_10657:
        /* <DEDUP_REMOVED lines=15> */
.L_x_10658:
        /* <DEDUP_REMOVED lines=15> */
.L_x_10659:
        /* <DEDUP_REMOVED lines=10> */
.L_x_10646:
[----:B------:R-:W-:Y:S05]  /*16dc0*/  BSYNC B1 ;  /* 0x0000000000017941 */ /* 0x000fea0003800000 */
.L_x_10645:
        /* <DEDUP_REMOVED lines=8> */
.L_x_10624:
[----:B------:R-:W-:Y:S05]  /*16e50*/  BSYNC B0 ;  /* 0x0000000000007941 */ /* 0x000fea0003800000 */
.L_x_10623:
[----:B------:R-:W-:Y:S05]  /*16e60*/  @!P0 WARPSYNC.ALL ;  /* 0x0000000000008948 */ /* 0x000fea0003800000 */
[----:B------:R-:W-:Y:S01]  /*16e70*/  @!P0 BAR.SYNC.DEFER_BLOCKING 0xc, 0x180 ;  /* 0x0306000000008b1d */ /* 0x000fe20000010000 */
[----:B------:R-:W-:-:S05]  /*16e80*/  IMAD.MOV.U32 R0, RZ, RZ, RZ ;  /* 0x000000ffff007224 */ /* 0x000fca00078e00ff */
[----:B------:R-:W-:Y:S04]  /*16e90*/  BSSY B0, `(.L_x_10661) ;  /* 0x000001e000007945 */ /* 0x000fe80003800000 */
[----:B------:R-:W-:Y:S05]  /*16ea0*/  @!P1 BRA `(.L_x_10662) ;  /* 0x0000000000709947 */ /* 0x000fea0003800000 */
[----:B------:R-:W-:-:S13]  /*16eb0*/  ISETP.NE.AND P0, PT, R5, RZ, PT ;  /* 0x000000ff0500720c */ /* 0x000fda0003f05270 */
[----:B------:R-:W2:Y:S02]  /*16ec0*/  @!P0 LDC R5, c[0x0][0xae8] ;  /* 0x0002ba00ff058b82 */ /* 0x000ea40000000800 */
[-C--:B--2---:R-:W-:Y:S02]  /*16ed0*/  IABS R0, R5.reuse ;  /* 0x0000000500007213 */ /* 0x084fe40000000000 */
[----:B0-----:R-:W-:Y:S02]  /*16ee0*/  IABS R7, R5 ;  /* 0x0000000500077213 */ /* 0x001fe40000000000 */
        /* <DEDUP_REMOVED lines=24> */
.L_x_10662:
[----:B------:R-:W-:Y:S05]  /*17070*/  BSYNC B0 ;  /* 0x0000000000007941 */ /* 0x000fea0003800000 */
.L_x_10661:
[-C--:B------:R-:W-:Y:S01]  /*17080*/  IMAD R32, R32, R0.reuse, RZ ;  /* 0x0000000020207224 */ /* 0x080fe200078e02ff */
        /* <DEDUP_REMOVED lines=18> */
[----:B0-----:R-:W0:Y:S01]  /*171b0*/  POPC R7, R4 ;  /* 0x0000000400077309 */ /* 0x001e220000000000 */
[----:B--2---:R-:W0:Y:S02]  /*171c0*/  SHFL.IDX PT, R0, R3, R0, 0x1f ;  /* 0x00001f0003007589 */ /* 0x004e2400000e0000 */
[----:B0-----:R-:W-:Y:S01]  /*171d0*/  IADD3 R16, R0, UR36, R7 ;  /* 0x0000002400107c10 */ /* 0x001fe2000fffe007 */
[----:B------:R-:W-:Y:S06]  /*171e0*/  BRA `(.L_x_10665) ;  /* 0x0000004000047947 */ /* 0x000fec0003800000 */
.L_x_10664:
        /* <DEDUP_REMOVED lines=19> */
[----:B-12---:R-:W-:Y:S05]  /*17320*/  CALL.ABS.NOINC R2 ;  /* 0x0000000002007343 */ /* 0x006fea0003c00000 */
.L_x_10667:
[----:B------:R-:W-:Y:S05]  /*17330*/  BSYNC B6 ;  /* 0x0000000000067941 */ /* 0x000fea0003800000 */
.L_x_10666:
        /* <DEDUP_REMOVED lines=11> */
[----:B------:R-:W-:Y:S02]  /*173f0*/  IMAD.U32 R6, RZ, RZ, UR8 ;  /* 0x00000008ff067e24 */ /* 0x000fe4000f8e00ff */
[----:B0-----:R-:W-:-:S02]  /*17400*/  IMAD.U32 R7, RZ, RZ, UR9 ;  /* 0x00000009ff077e24 */ /* 0x001fc4000f8e00ff */
[----:B------:R-:W-:Y:S02]  /*17410*/  IMAD.U32 R10, RZ, RZ, UR4 ;  /* 0x00000004ff0a7e24 */ /* 0x000fe4000f8e00ff */
[----:B------:R-:W-:Y:S02]  /*17420*/  IMAD.U32 R11, RZ, RZ, UR5 ;  /* 0x00000005ff0b7e24 */ /* 0x000fe4000f8e00ff */
[----:B------:R-:W-:Y:S02]  /*17430*/  IMAD.MOV.U32 R8, RZ, RZ, 0x70 ;  /* 0x00000070ff087424 */ /* 0x000fe400078e00ff */
[----:B------:R-:W-:Y:S02]  /*17440*/  IMAD.MOV.U32 R12, RZ, RZ, 0x1 ;  /* 0x00000001ff0c7424 */ /* 0x000fe400078e00ff */
[----:B--2---:R-:W-:-:S07]  /*17450*/  IMAD.MOV.U32 R13, RZ, RZ, RZ ;  /* 0x000000ffff0d7224 */ /* 0x004fce00078e00ff */
[----:B------:R-:W-:-:S07]  /*17460*/  LEPC R20, `(.L_x_10670) ;  /* 0x000000001014794e */ /* 0x000fce0000000000 */
[----:B-1-3--:R-:W-:Y:S05]  /*17470*/  CALL.ABS.NOINC R2 ;  /* 0x0000000002007343 */ /* 0x00afea0003c00000 */
.L_x_10670:
        /* <DEDUP_REMOVED lines=15> */
.L_x_10669:
[----:B------:R-:W-:Y:S05]  /*17570*/  BSYNC B6 ;  /* 0x0000000000067941 */ /* 0x000fea0003800000 */
.L_x_10668:
[----:B------:R-:W2:Y:S01]  /*17580*/  LDL R34, [R1+0x44] ;  /* 0x0000440001227983 */ /* 0x000ea20000100800 */
[----:B------:R-:W-:Y:S01]  /*17590*/  ULDC.64 UR4, c[0x0][0xaf0] ;  /* 0x0002bc0000047ab9 */ /* 0x000fe20000000a00 */
[----:B------:R-:W3:Y:S02]  /*175a0*/  LDC R9, c[0x0][0x430] ;  /* 0x00010c00ff097b82 */ /* 0x000ee40000000800 */
[----:B------:R-:W4:Y:S01]  /*175b0*/  LDL R20, [R1+0x10] ;  /* 0x0000100001147983 */ /* 0x000f220000100800 */
[----:B------:R-:W-:-:S03]  /*175c0*/  ISETP.NE.U32.AND P0, PT, RZ, UR4, PT ;  /* 0x00000004ff007c0c */ /* 0x000fc6000bf05070 */
[----:B------:R-:W4:Y:S01]  /*175d0*/  LDL.LU R10, [R1] ;  /* 0x00000000010a7983 */ /* 0x000f220000300800 */
[----:B------:R-:W-:Y:S01]  /*175e0*/  ISETP.NE.AND.EX P0, PT, RZ, UR5, PT, P0 ;  /* 0x00000005ff007c0c */ /* 0x000fe2000bf05300 */
[----:B------:R-:W0:-:S12]  /*175f0*/  S2R R21, SR_TID.X ;  /* 0x0000000000157919 */ /* 0x000e180000002100 */
[----:B------:R-:W-:Y:S01]  /*17600*/  @P0 IADD3 R2, P1, R29, UR4, RZ ;  /* 0x000000041d020c10 */ /* 0x000fe2000ff3e0ff */
[----:B------:R-:W-:Y:S01]  /*17610*/  IMAD.MOV.U32 R37, RZ, RZ, RZ ;  /* 0x000000ffff257224 */ /* 0x000fe200078e00ff */
[----:B------:R-:W1:Y:S01]  /*17620*/  S2R R11, SR_TID.X ;  /* 0x00000000000b7919 */ /* 0x000e620000002100 */
[----:B------:R-:W-:Y:S01]  /*17630*/  ULDC UR4, c[0x0][0x2f4] ;  /* 0x0000bd0000047ab9 */ /* 0x000fe20000000800 */
[----:B------:R-:W-:Y:S01]  /*17640*/  @P0 IADD3.X R3, R30, UR5, RZ, P1, !PT ;  /* 0x000000051e030c10 */ /* 0x000fe20008ffe4ff */
[----:B------:R-:W-:-:S04]  /*17650*/  ULDC UR5, c[0x0][0x320] ;  /* 0x0000c80000057ab9 */ /* 0x000fc80000000800 */
[----:B------:R4:W4:Y:S01]  /*17660*/  @P0 LDG.E R28, desc[UR60][R2.64] ;  /* 0x0000003c021c0981 */ /* 0x000922000c1e1900 */
[----:B0-----:R-:W-:-:S04]  /*17670*/  LOP3.LUT R21, R21, 0x7f, RZ, 0xc0, !PT ;  /* 0x0000007f15157812 */ /* 0x001fc800078ec0ff */
[----:B------:R-:W-:Y:S02]  /*17680*/  SHF.R.U32.HI R0, RZ, 0x3, R21 ;  /* 0x00000003ff007819 */ /* 0x000fe40000011615 */
[----:B------:R-:W0:Y:S01]  /*17690*/  S2R R21, SR_TID.X ;  /* 0x0000000000157919 */ /* 0x000e220000002100 */
[----:B---3--:R-:W-:-:S13]  /*176a0*/  ISETP.NE.AND P1, PT, R9, 0x1, PT ;  /* 0x000000010900780c */ /* 0x008fda0003f25270 */
[----:B------:R-:W3:Y:S08]  /*176b0*/  @P1 LDC R5, c[0x0][0x434] ;  /* 0x00010d00ff051b82 */ /* 0x000ef00000000800 */
[----:B------:R-:W3:Y:S01]  /*176c0*/  @P1 LDC R4, c[0x0][0x438] ;  /* 0x00010e00ff041b82 */ /* 0x000ee20000000800 */
[----:B0-----:R-:W-:-:S05]  /*176d0*/  IMAD.SHL.U32 R21, R21, 0x10, RZ ;  /* 0x0000001015157824 */ /* 0x001fca00078e00ff */
[----:B------:R-:W-:Y:S01]  /*176e0*/  LOP3.LUT R21, R0, 0x70, R21, 0xf8, !PT ;  /* 0x0000007000157812 */ /* 0x000fe200078ef815 */
[----:B-1----:R-:W-:-:S05]  /*176f0*/  IMAD.SHL.U32 R11, R11, 0x8, RZ ;  /* 0x000000080b0b7824 */ /* 0x002fca00078e00ff */
[----:B------:R-:W-:Y:S01]  /*17700*/  LOP3.LUT R11, R11, 0x38, RZ, 0xc0, !PT ;  /* 0x000000380b0b7812 */ /* 0x000fe200078ec0ff */
[----:B------:R-:W-:Y:S01]  /*17710*/  UMOV UR6, 0xffffffff ;  /* 0xffffffff00067882 */ /* 0x000fe20000000000 */
[----:B--2---:R-:W-:-:S04]  /*17720*/  VIADD R0, R34, 0xffffffff ;  /* 0xffffffff22007836 */ /* 0x004fc80000000000 */
[----:B------:R-:W-:-:S05]  /*17730*/  IMAD R6, R0, 0x60, R21 ;  /* 0x0000006000067824 */ /* 0x000fca00078e0215 */
[----:B----4-:R-:W-:-:S04]  /*17740*/  ISETP.GE.AND P0, PT, R6, R20, PT ;  /* 0x000000140600720c */ /* 0x010fc80003f06270 */
[----:B------:R-:W-:Y:S01]  /*17750*/  ISETP.GT.U32.OR P0, PT, R21, 0x5f, P0 ;  /* 0x0000005f1500780c */ /* 0x000fe20000704470 */
[----:B------:R-:W-:-:S12]  /*17760*/  IMAD.IADD R6, R6, 0x1, R33 ;  /* 0x0000000106067824 */ /* 0x000fd800078e0221 */
[----:B------:R-:W0:Y:S01]  /*17770*/  @!P0 LDC.64 R2, c[0x0][0x428] ;  /* 0x00010a00ff028b82 */ /* 0x000e220000000a00 */
[----:B---3--:R-:W-:-:S04]  /*17780*/  @P1 IMAD.HI.U32 R5, R6, R5, RZ ;  /* 0x0000000506051227 */ /* 0x008fc800078e00ff */
[----:B------:R-:W-:Y:S01]  /*17790*/  IMAD.MOV.U32 R7, RZ, RZ, R6 ;  /* 0x000000ffff077224 */ /* 0x000fe200078e0006 */
[----:B------:R-:W-:Y:S02]  /*177a0*/  @P1 SHF.R.U32.HI R7, RZ, R4, R5 ;  /* 0x00000004ff071219 */ /* 0x000fe40000011605 */
[----:B------:R-:W-:Y:S02]  /*177b0*/  SHF.R.S32.HI R34, RZ, 0x1f, R28 ;  /* 0x0000001fff227819 */ /* 0x000fe4000001141c */
        /* <DEDUP_REMOVED lines=13> */
[----:B------:R-:W-:-:S08]  /*17890*/  LOP3.LUT R10, R10, 0xffffffdf, RZ, 0xc0, !PT ;  /* 0xffffffdf0a0a7812 */ /* 0x000fd000078ec0ff */
        /* <DEDUP_REMOVED lines=16> */
[----:B------:R-:W-:Y:S01]  /*179a0*/  @P2 LOP3.LUT R10, R10, 0x8, RZ, 0xfc, !PT ;  /* 0x000000080a0a2812 */ /* 0x000fe200078efcff */
[----:B0-----:R-:W-:-:S03]  /*179b0*/  IMAD.MOV R2, RZ, RZ, -R7 ;  /* 0x000000ffff027224 */ /* 0x001fc600078e0a07 */
[----:B------:R-:W-:Y:S01]  /*179c0*/  @P0 LOP3.LUT R10, R10, 0x1, RZ, 0xfc, !PT ;  /* 0x000000010a0a0812 */ /* 0x000fe200078efcff */
[----:B------:R-:W-:-:S03]  /*179d0*/  IMAD R2, R9, R2, R6 ;  /* 0x0000000209027224 */ /* 0x000fc600078e0206 */
[----:B------:R-:W-:-:S04]  /*179e0*/  LOP3.LUT R10, R10, 0xfffffffb, RZ, 0xc0, !PT ;  /* 0xfffffffb0a0a7812 */ /* 0x000fc800078ec0ff */
[----:B------:R-:W-:Y:S01]  /*179f0*/  @P1 LOP3.LUT R10, R10, 0x4, RZ, 0xfc, !PT ;  /* 0x000000040a0a1812 */ /* 0x000fe200078efcff */
[----:B------:R0:W-:Y:S04]  /*17a00*/  STL [R1+0x4], R2 ;  /* 0x0000040201007387 */ /* 0x0001e80000100800 */
[----:B------:R0:W-:Y:S01]  /*17a10*/  STL [R1], R10 ;  /* 0x0000000a01007387 */ /* 0x0001e20000100800 */
[----:B------:R-:W-:Y:S05]  /*17a20*/  BRA.DIV UR6, `(.L_x_10671) ;  /* 0x0000006206e47947 */ /* 0x000fea000b800000 */
.L_x_10831:
[----:B------:R-:W2:Y:S01]  /*17a30*/  LDL R3, [R1+0x68] ;  /* 0x0000680001037983 */ /* 0x000ea20000100800 */
[----:B------:R-:W-:Y:S01]  /*17a40*/  SEL R4, RZ, 0x1, P0 ;  /* 0x00000001ff047807 */ /* 0x000fe20000000000 */
[----:B0-----:R-:W-:-:S04]  /*17a50*/  IMAD.MOV.U32 R2, RZ, RZ, R10 ;  /* 0x000000ffff027224 */ /* 0x001fc800078e000a */
[----:B------:R0:W-:Y:S01]  /*17a60*/  STL [R1+0x60], R4 ;  /* 0x0000600401007387 */ /* 0x0001e20000100800 */
[----:B------:R-:W-:Y:S02]  /*17a70*/  LOP3.LUT R2, R2, 0xffffffbf, RZ, 0xc0, !PT ;  /* 0xffffffbf02027812 */ /* 0x000fe400078ec0ff */
[----:B--2---:R-:W-:-:S13]  /*17a80*/  ISETP.NE.AND P0, PT, R3, 0x3, PT ;  /* 0x000000030300780c */ /* 0x004fda0003f05270 */
[----:B------:R-:W-:-:S05]  /*17a90*/  @P0 LOP3.LUT R2, R2, 0x40, RZ, 0xfc, !PT ;  /* 0x0000004002020812 */ /* 0x000fca00078efcff */
[----:B------:R0:W-:Y:S01]  /*17aa0*/  STL [R1], R2 ;  /* 0x0000000201007387 */ /* 0x0001e20000100800 */
[----:B------:R-:W-:Y:S05]  /*17ab0*/  @!P0 BRA `(.L_x_10672) ;  /* 0x0000000000048947 */ /* 0x000fea0003800000 */
[----:B------:R-:W-:Y:S01]  /*17ac0*/  BPT.TRAP 0x1 ;  /* 0x000000040000795c */ /* 0x000fe20000300000 */
.L_x_10672:
[----:B------:R-:W-:Y:S01]  /*17ad0*/  IMAD R30, R0, -0x60, R20 ;  /* 0xffffffa0001e7824 */ /* 0x000fe200078e0214 */
[----:B------:R-:W-:Y:S01]  /*17ae0*/  SHF.L.U32 R0, R26, 0x1f, RZ ;  /* 0x0000001f1a007819 */ /* 0x000fe200000006ff */
[----:B------:R-:W-:Y:S01]  /*17af0*/  IMAD R29, R24, 0x8, R22 ;  /* 0x00000008181d7824 */ /* 0x000fe200078e0216 */
[----:B------:R-:W-:Y:S03]  /*17b00*/  BSSY B0, `(.L_x_10673) ;  /* 0x0000003000007945 */ /* 0x000fe60003800000 */
[----:B------:R-:W1:Y:S02]  /*17b10*/  SYNCS.PHASECHK.TRANS64.TRYWAIT P0, [R29+URZ+0x32440], R0 ;  /* 0x032440001d0075a7 */ /* 0x000e64000800017f */
[----:B-1----:R-:W-:Y:S05]  /*17b20*/  @!P0 BRA `(.L_x_10674) ;  /* 0x0000006000d88947 */ /* 0x002fea0003800000 */
.L_x_10832:
[----:B------:R-:W-:Y:S05]  /*17b30*/  BSYNC B0 ;  /* 0x0000000000007941 */ /* 0x000fea0003800000 */
.L_x_10673:
[----:B0-----:R-:W1:Y:S01]  /*17b40*/  LDL R2, [R1+0x4] ;  /* 0x0000040001027983 */ /* 0x001e620000100800 */
[----:B------:R-:W-:-:S03]  /*17b50*/  ULDC.64 UR4, c[0x0][0x300] ;  /* 0x0000c00000047ab9 */ /* 0x000fc60000000a00 */
[----:B------:R-:W2:Y:S01]  /*17b60*/  LDL R3, [R1] ;  /* 0x0000000001037983 */ /* 0x000ea20000100800 */
[----:B-----5:R-:W-:Y:S01]  /*17b70*/  SHF.R.S32.HI R4, RZ, 0x1f, R37 ;  /* 0x0000001fff047819 */ /* 0x020fe20000011425 */
[----:B------:R-:W-:Y:S01]  /*17b80*/  ULDC.64 UR6, c[0x0][0x2e8] ;  /* 0x0000ba0000067ab9 */ /* 0x000fe20000000a00 */
[----:B------:R-:W0:Y:S02]  /*17b90*/  S2R R7, SR_TID.X ;  /* 0x0000000000077919 */ /* 0x000e240000002100 */
[----:B0-----:R-:W-:-:S05]  /*17ba0*/  IMAD.SHL.U32 R7, R7, 0x8, RZ ;  /* 0x0000000807077824 */ /* 0x001fca00078e00ff */
[----:B------:R-:W-:Y:S02]  /*17bb0*/  LOP3.LUT R7, R7, 0x38, RZ, 0xc0, !PT ;  /* 0x0000003807077812 */ /* 0x000fe400078ec0ff */
[----:B-1----:R-:W-:-:S05]  /*17bc0*/  SHF.R.S32.HI R0, RZ, 0x1f, R2 ;  /* 0x0000001fff007819 */ /* 0x002fca0000011402 */
[----:B------:R0:W-:Y:S01]  /*17bd0*/  STL [R1+0x48], R0 ;  /* 0x0000480001007387 */ /* 0x0001e20000100800 */
[----:B--2---:R-:W-:Y:S01]  /*17be0*/  LOP3.LUT P2, RZ, R3, 0x2, RZ, 0xc0, !PT ;  /* 0x0000000203ff7812 */ /* 0x004fe2000784c0ff */
[----:B0-----:R-:W-:-:S04]  /*17bf0*/  IMAD R0, R0, UR4, RZ ;  /* 0x0000000400007c24 */ /* 0x001fc8000f8e02ff */
[C---:B------:R-:W-:Y:S02]  /*17c00*/  IMAD R0, R2.reuse, UR5, R0 ;  /* 0x0000000502007c24 */ /* 0x040fe4000f8e0200 */
[----:B------:R-:W-:Y:S01]  /*17c10*/  IMAD.WIDE.U32 R2, R2, UR4, RZ ;  /* 0x0000000402027c25 */ /* 0x000fe2000f8e00ff */
[----:B------:R-:W-:Y:S01]  /*17c20*/  ULDC.64 UR4, c[0x0][0x310] ;  /* 0x0000c40000047ab9 */ /* 0x000fe20000000a00 */
[----:B------:R0:W-:Y:S02]  /*17c30*/  STL [R1+0x4c], R4 ;  /* 0x00004c0401007387 */ /* 0x0001e40000100800 */
[----:B------:R-:W-:Y:S02]  /*17c40*/  IMAD.IADD R3, R3, 0x1, R0 ;  /* 0x0000000103037824 */ /* 0x000fe400078e0200 */
[----:B------:R-:W-:Y:S02]  /*17c50*/  IMAD R0, R4, UR4, RZ ;  /* 0x0000000404007c24 */ /* 0x000fe4000f8e02ff */
[----:B0-----:R-:W0:Y:S02]  /*17c60*/  S2R R4, SR_TID.X ;  /* 0x0000000000047919 */ /* 0x001e240000002100 */
[----:B------:R-:W-:-:S02]  /*17c70*/  IMAD R0, R37, UR5, R0 ;  /* 0x0000000525007c24 */ /* 0x000fc4000f8e0200 */
[----:B------:R-:W-:Y:S01]  /*17c80*/  IMAD.WIDE.U32 R2, R37, UR4, R2 ;  /* 0x0000000425027c25 */ /* 0x000fe2000f8e0002 */
        /* <DEDUP_REMOVED lines=65> */
.L_x_10846:
        /* <DEDUP_REMOVED lines=10> */
.L_x_10676:
        /* <DEDUP_REMOVED lines=11> */
.L_x_10677:
[----:B------:R1:W5:Y:S01]  /*181f0*/  LDL.LU R0, [R1+0x1c] ;  /* 0x00001c0001007983 */ /* 0x0003620000300800 */
[----:B------:R1:W-:Y:S02]  /*18200*/  SYNCS.ARRIVE.TRANS64.A1T0 RZ, [R29+URZ+0x32430], RZ ;  /* 0x032430ff1dff79a7 */ /* 0x0003e4000810003f */
[----:B------:R-:W-:Y:S05]  /*18210*/  WARPSYNC.ALL ;  /* 0x0000000000007948 */ /* 0x000fea0003800000 */
[----:B------:R-:W-:Y:S01]  /*18220*/  ULDC.64 UR4, c[0x0][0xaf8] ;  /* 0x0002be0000047ab9 */ /* 0x000fe20000000a00 */
[----:B------:R-:W-:Y:S01]  /*18230*/  BSSY B6, `(.L_x_10678) ;  /* 0x000001d000067945 */ /* 0x000fe20003800000 */
[----:B------:R-:W-:Y:S01]  /*18240*/  BAR.SYNC.DEFER_BLOCKING 0x8, 0x180 ;  /* 0x0206000000007b1d */ /* 0x000fe20000010000 */
[----:B------:R-:W-:-:S04]  /*18250*/  ISETP.NE.U32.AND P0, PT, RZ, UR4, PT ;  /* 0x00000004ff007c0c */ /* 0x000fc8000bf05070 */
[----:B------:R-:W-:-:S04]  /*18260*/  ISETP.NE.AND.EX P0, PT, RZ, UR5, PT, P0 ;  /* 0x00000005ff007c0c */ /* 0x000fc8000bf05300 */
[----:B------:R-:W-:Y:S02]  /*18270*/  SEL R35, R35, RZ, !P0 ;  /* 0x000000ff23237207 */ /* 0x000fe40004000000 */
[----:B0----5:R-:W-:Y:S01]  /*18280*/  SEL R2, R0, RZ, !P0 ;  /* 0x000000ff00027207 */ /* 0x021fe20004000000 */
[----:B------:R-:W-:-:S04]  /*18290*/  VIADD R0, R22, 0x18400 ;  /* 0x0001840016007836 */ /* 0x000fc80000000000 */
[----:B------:R0:W-:Y:S01]  /*182a0*/  STL [R1+0x38], R2 ;  /* 0x0000380201007387 */ /* 0x0001e20000100800 */
[----:B------:R-:W-:Y:S02]  /*182b0*/  LOP3.LUT P0, RZ, R0, 0x3ff, RZ, 0xc0, !PT ;  /* 0x000003ff00ff7812 */ /* 0x000fe4000780c0ff */
[----:B------:R-:W-:Y:S01]  /*182c0*/  SHF.R.S32.HI R0, RZ, 0x1f, R36 ;  /* 0x0000001fff007819 */ /* 0x000fe20000011424 */
[----:B------:R0:W-:Y:S04]  /*182d0*/  STL [R1+0x10], R35 ;  /* 0x0000102301007387 */ /* 0x0001e80000100800 */
        /* <DEDUP_REMOVED lines=18> */
.L_x_10679:
[----:B------:R-:W-:Y:S05]  /*18400*/  BSYNC B6 ;  /* 0x0000000000067941 */ /* 0x000fea0003800000 */
.L_x_10678:
[----:B------:R-:W2:Y:S01]  /*18410*/  LDL R20, [R1+0x38] ;  /* 0x0000380001147983 */ /* 0x000ea20000100800 */
[----:B------:R-:W3:Y:S03]  /*18420*/  LDC R6, c[0x0][0x448] ;  /* 0x00011200ff067b82 */ /* 0x000ee60000000800 */
[----:B------:R-:W4:Y:S01]  /*18430*/  LDL R4, [R1+0x2c] ;  /* 0x00002c0001047983 */ /* 0x000f220000100800 */
[----:B------:R-:W-:Y:S01]  /*18440*/  IMAD.SHL.U32 R17, R17, 0x80, RZ ;  /* 0x0000008011117824 */ /* 0x000fe200078e00ff */
[----:B------:R-:W-:Y:S02]  /*18450*/  ULDC.64 UR4, c[0x0][0x298] ;  /* 0x0000a60000047ab9 */ /* 0x000fe40000000a00 */
[----:B------:R1:W5:Y:S01]  /*18460*/  LDL R9, [R1+0x14] ;  /* 0x0000140001097983 */ /* 0x0003620000100800 */
[----:B0-----:R-:W0:Y:S01]  /*18470*/  S2R R2, SR_TID.X ;  /* 0x0000000000027919 */ /* 0x001e220000002100 */
[----:B---3--:R-:W-:-:S13]  /*18480*/  ISETP.NE.AND P0, PT, R6, 0x1, PT ;  /* 0x000000010600780c */ /* 0x008fda0003f05270 */
[----:B------:R-:W3:Y:S01]  /*18490*/  @P0 LDC R0, c[0x0][0x44c] ;  /* 0x00011300ff000b82 */ /* 0x000ee20000000800 */
[----:B0-----:R-:W-:-:S07]  /*184a0*/  LOP3.LUT R2, R2, 0x7f, RZ, 0xc0, !PT ;  /* 0x0000007f02027812 */ /* 0x001fce00078ec0ff */
[----:B------:R-:W0:Y:S01]  /*184b0*/  @P0 LDC R3, c[0x0][0x450] ;  /* 0x00011400ff030b82 */ /* 0x000e220000000800 */
[----:B------:R-:W1:Y:S02]  /*184c0*/  S2R R7, SR_TID.X ;  /* 0x0000000000077919 */ /* 0x000e640000002100 */
[----:B-1----:R-:W-:-:S05]  /*184d0*/  IMAD.SHL.U32 R7, R7, 0x8, RZ ;  /* 0x0000000807077824 */ /* 0x002fca00078e00ff */
[----:B------:R-:W-:Y:S01]  /*184e0*/  LOP3.LUT R7, R7, 0x38, RZ, 0xc0, !PT ;  /* 0x0000003807077812 */ /* 0x000fe200078ec0ff */
[----:B--2---:R-:W-:Y:S02]  /*184f0*/  IMAD.MOV.U32 R21, RZ, RZ, R20 ;  /* 0x000000ffff157224 */ /* 0x004fe400078e0014 */
[----:B------:R-:W-:Y:S01]  /*18500*/  IMAD.MOV.U32 R20, RZ, RZ, R35 ;  /* 0x000000ffff147224 */ /* 0x000fe200078e0023 */
[----:B------:R-:W-:Y:S01]  /*18510*/  SHF.R.U32.HI R35, RZ, 0x3, R2 ;  /* 0x00000003ff237819 */ /* 0x000fe20000011602 */
[----:B----4-:R-:W-:Y:S01]  /*18520*/  IMAD R4, R4, UR4, RZ ;  /* 0x0000000404047c24 */ /* 0x010fe2000f8e02ff */
[----:B------:R-:W1:Y:S03]  /*18530*/  S2R R2, SR_TID.X ;  /* 0x0000000000027919 */ /* 0x000e660000002100 */
[----:B------:R-:W-:Y:S02]  /*18540*/  IMAD R4, R36, UR5, R4 ;  /* 0x0000000524047c24 */ /* 0x000fe4000f8e0204 */
[----:B-1----:R-:W-:-:S05]  /*18550*/  IMAD.SHL.U32 R2, R2, 0x10, RZ ;  /* 0x0000001002027824 */ /* 0x002fca00078e00ff */
[----:B------:R-:W-:-:S04]  /*18560*/  LOP3.LUT R2, R35, 0x70, R2, 0xf8, !PT ;  /* 0x0000007023027812 */ /* 0x000fc800078ef802 */
[----:B------:R-:W-:-:S05]  /*18570*/  LOP3.LUT R35, R2, R17, RZ, 0xfc, !PT ;  /* 0x0000001102237212 */ /* 0x000fca00078efcff */
[----:B---3--:R-:W-:-:S04]  /*18580*/  @P0 IMAD.HI.U32 R2, R35, R0, RZ ;  /* 0x0000000023020227 */ /* 0x008fc800078e00ff */
[----:B------:R-:W-:Y:S01]  /*18590*/  IMAD.MOV.U32 R0, RZ, RZ, R35 ;  /* 0x000000ffff007224 */ /* 0x000fe200078e0023 */
[----:B0-----:R-:W-:Y:S01]  /*185a0*/  @P0 SHF.R.U32.HI R0, RZ, R3, R2 ;  /* 0x00000003ff000219 */ /* 0x001fe20000011602 */
[----:B------:R-:W-:Y:S01]  /*185b0*/  IMAD.WIDE.U32 R2, R36, UR4, RZ ;  /* 0x0000000424027c25 */ /* 0x000fe2000f8e00ff */
[----:B------:R-:W-:-:S03]  /*185c0*/  ULDC.64 UR4, c[0x0][0x2d8] ;  /* 0x0000b60000047ab9 */ /* 0x000fc60000000a00 */
[----:B------:R-:W-:Y:S02]  /*185d0*/  IMAD.IADD R3, R3, 0x1, R4 ;  /* 0x0000000103037824 */ /* 0x000fe400078e0204 */
[----:B------:R-:W-:-:S04]  /*185e0*/  IMAD.WIDE.U32 R2, R18, UR4, R2 ;  /* 0x0000000412027c25 */ /* 0x000fc8000f8e0002 */
[----:B------:R-:W-:Y:S01]  /*185f0*/  IMAD R3, R18, UR5, R3 ;  /* 0x0000000512037c24 */ /* 0x000fe2000f8e0203 */
[----:B------:R-:W-:Y:S02]  /*18600*/  ULDC.64 UR4, c[0x0][0x2e0] ;  /* 0x0000b80000047ab9 */ /* 0x000fe40000000a00 */
[----:B------:R-:W-:Y:S02]  /*18610*/  IMAD R4, R21, UR4, RZ ;  /* 0x0000000415047c24 */ /* 0x000fe4000f8e02ff */
[----:B------:R-:W-:-:S04]  /*18620*/  IMAD.WIDE.U32 R2, R20, UR4, R2 ;  /* 0x0000000414027c25 */ /* 0x000fc8000f8e0002 */
        /* <DEDUP_REMOVED lines=31> */
[C---:B------:R-:W-:Y:S01]  /*18820*/  ISETP.GE.AND P0, PT, R17.reuse, R2, PT ;  /* 0x000000021100720c */ /* 0x040fe20003f06270 */
[----:B------:R-:W-:-:S03]  /*18830*/  VIADD R8, R17, 0x30 ;  /* 0x0000003011087836 */ /* 0x000fc60000000000 */
[----:B------:R2:W-:Y:S09]  /*18840*/  STL [R1+0x1c], R6 ;  /* 0x00001c0601007387 */ /* 0x0005f20000100800 */
        /* <DEDUP_REMOVED lines=8> */
[----:B--2---:R-:W-:-:S05]  /*188d0*/  VIADD R6, R17, 0x20 ;  /* 0x0000002011067836 */ /* 0x004fca0000000000 */
[----:B------:R-:W-:Y:S04]  /*188e0*/  STL [R1+0x20], R6 ;  /* 0x0000200601007387 */ /* 0x000fe80000100800 */
[----:B------:R-:W-:Y:S04]  /*188f0*/  STL [R1+0x24], R8 ;  /* 0x0000240801007387 */ /* 0x000fe80000100800 */
[----:B0-----:R-:W0:Y:S04]  /*18900*/  SHFL.IDX PT, R5, R0, 0x1, 0x181f ;  /* 0x00381f0000057f89 */ /* 0x001e2800000e0000 */
[----:B------:R-:W1:Y:S01]  /*18910*/  SHFL.IDX PT, R4, R3, 0x1, 0x181f ;  /* 0x00381f0003047f89 */ /* 0x000e6200000e0000 */
[----:B0-----:R-:W-:-:S05]  /*18920*/  @!P0 LEA R5, P2, R7, R5, 0x1 ;  /* 0x0000000507058211 */ /* 0x001fca00078408ff */
[----:B-1----:R-:W-:-:S05]  /*18930*/  @!P0 IMAD.X R4, RZ, RZ, R4, P2 ;  /* 0x000000ffff048224 */ /* 0x002fca00010e0604 */
[----:B------:R-:W-:-:S04]  /*18940*/  @!P0 LOP3.LUT R5, R5, R4, RZ, 0x3c, !PT ;  /* 0x0000000405058212 */ /* 0x000fc800078e3cff */
[----:B------:R-:W-:-:S04]  /*18950*/  @!P0 LOP3.LUT R4, R5, R4, RZ, 0x3c, !PT ;  /* 0x0000000405048212 */ /* 0x000fc800078e3cff */
[----:B------:R-:W-:-:S05]  /*18960*/  @!P0 LOP3.LUT R5, R5, R4, RZ, 0x3c, !PT ;  /* 0x0000000405058212 */ /* 0x000fca00078e3cff */
        /* <DEDUP_REMOVED lines=11> */
[----:B------:R-:W-:Y:S01]  /*18a20*/  ISETP.GE.AND P0, PT, R8, R2, PT ;  /* 0x000000020800720c */ /* 0x000fe20003f06270 */
[----:B------:R-:W-:-:S05]  /*18a30*/  VIADD R8, R17, 0x40 ;  /* 0x0000004011087836 */ /* 0x000fca0000000000 */
[----:B------:R-:W-:Y:S04]  /*18a40*/  STL [R1+0x28], R8 ;  /* 0x0000280801007387 */ /* 0x000fe80000100800 */
[----:B0-----:R-:W0:Y:S03]  /*18a50*/  SHFL.IDX PT, R4, R0, 0x3, 0x181f ;  /* 0x00781f0000047f89 */ /* 0x001e2600000e0000 */
[----:B0-----:R-:W-:-:S05]  /*18a60*/  @!P0 LEA R5, P2, R7, R4, 0x1 ;  /* 0x0000000407058211 */ /* 0x001fca00078408ff */
[----:B------:R-:W-:Y:S02]  /*18a70*/  @!P0 IMAD.X R4, RZ, RZ, R6, P2 ;  /* 0x000000ffff048224 */ /* 0x000fe400010e0606 */
[----:B------:R-:W-:Y:S03]  /*18a80*/  SHFL.IDX PT, R6, R3, 0x4, 0x181f ;  /* 0x00981f0003067f89 */ /* 0x000fe600000e0000 */
        /* <DEDUP_REMOVED lines=22> */
[-C--:B------:R-:W-:Y:S01]  /*18bf0*/  @!P0 LOP3.LUT R5, R5, R4.reuse, RZ, 0x3c, !PT ;  /* 0x0000000405058212 */ /* 0x080fe200078e3cff */
[----:B------:R-:W-:Y:S03]  /*18c00*/  SHFL.IDX PT, R3, R3, 0x7, 0x181f ;  /* 0x00f81f0003037f89 */ /* 0x000fe600000e0000 */
        /* <DEDUP_REMOVED lines=12> */
.L_x_10863:
        /* <DEDUP_REMOVED lines=11> */
.L_x_10681:
        /* <DEDUP_REMOVED lines=28> */
.L_x_10683:
[----:B------:R-:W-:Y:S05]  /*18f40*/  BSYNC B6 ;  /* 0x0000000000067941 */ /* 0x000fea0003800000 */
.L_x_10682:
[----:B0-----:R-:W2:Y:S01]  /*18f50*/  LDL.LU R2, [R1+0x2c] ;  /* 0x00002c0001027983 */ /* 0x001ea20000300800 */
[----:B------:R-:W0:Y:S01]  /*18f60*/  LDC R6, c[0x0][0x448] ;  /* 0x00011200ff067b82 */ /* 0x000e220000000800 */
[----:B------:R-:W-:Y:S02]  /*18f70*/  ULDC.64 UR4, c[0x0][0x398] ;  /* 0x0000e60000047ab9 */ /* 0x000fe40000000a00 */
[----:B------:R-:W3:Y:S04]  /*18f80*/  LDL.LU R21, [R1+0x38] ;  /* 0x0000380001157983 */ /* 0x000ee80000300800 */
[----:B------:R-:W4:Y:S01]  /*18f90*/  LDL.LU R20, [R1+0x10] ;  /* 0x0000100001147983 */ /* 0x000f220000300800 */
[----:B------:R-:W-:Y:S01]  /*18fa0*/  IMAD.MOV.U32 R4, RZ, RZ, R35 ;  /* 0x000000ffff047224 */ /* 0x000fe200078e0023 */
[----:B------:R-:W1:Y:S01]  /*18fb0*/  S2R R7, SR_TID.X ;  /* 0x0000000000077919 */ /* 0x000e620000002100 */
[----:B0-----:R-:W-:-:S13]  /*18fc0*/  ISETP.NE.AND P0, PT, R6, 0x1, PT ;  /* 0x000000010600780c */ /* 0x001fda0003f05270 */
[----:B------:R-:W0:Y:S01]  /*18fd0*/  @P0 LDC R5, c[0x0][0x450] ;  /* 0x00011400ff050b82 */ /* 0x000e220000000800 */
[----:B-1----:R-:W-:-:S05]  /*18fe0*/  IMAD.SHL.U32 R7, R7, 0x8, RZ ;  /* 0x0000000807077824 */ /* 0x002fca00078e00ff */
[----:B------:R-:W-:Y:S01]  /*18ff0*/  LOP3.LUT R7, R7, 0x38, RZ, 0xc0, !PT ;  /* 0x0000003807077812 */ /* 0x000fe200078ec0ff */
[----:B--2---:R-:W-:Y:S02]  /*19000*/  IMAD R0, R2, UR4, RZ ;  /* 0x0000000402007c24 */ /* 0x004fe4000f8e02ff */
[----:B------:R-:W-:-:S04]  /*19010*/  IMAD.WIDE.U32 R2, R36, UR4, RZ ;  /* 0x0000000424027c25 */ /* 0x000fc8000f8e00ff */
[----:B------:R-:W-:Y:S01]  /*19020*/  IMAD R0, R36, UR5, R0 ;  /* 0x0000000524007c24 */ /* 0x000fe2000f8e0200 */
[----:B------:R-:W-:-:S03]  /*19030*/  ULDC.64 UR4, c[0x0][0x3d8] ;  /* 0x0000f60000047ab9 */ /* 0x000fc60000000a00 */
[----:B------:R-:W-:Y:S02]  /*19040*/  IMAD.IADD R3, R3, 0x1, R0 ;  /* 0x0000000103037824 */ /* 0x000fe400078e0200 */
        /* <DEDUP_REMOVED lines=9> */
[----:B------:R-:W2:Y:S02]  /*190e0*/  @P0 LDC R0, c[0x0][0x44c] ;  /* 0x00011300ff000b82 */ /* 0x000ea40000000800 */
[----:B--2---:R-:W-:-:S04]  /*190f0*/  @P0 IMAD.HI.U32 R0, R35, R0, RZ ;  /* 0x0000000023000227 */ /* 0x004fc800078e00ff */
[----:B-1----:R-:W-:Y:S01]  /*19100*/  IMAD.SHL.U32 R20, R20, 0x8, RZ ;  /* 0x0000000814147824 */ /* 0x002fe200078e00ff */
[----:B0-----:R-:W-:-:S04]  /*19110*/  @P0 SHF.R.U32.HI R4, RZ, R5, R0 ;  /* 0x00000005ff040219 */ /* 0x001fc80000011600 */
[--C-:B------:R-:W-:Y:S01]  /*19120*/  SHF.R.S32.HI R5, RZ, 0x1f, R4.reuse ;  /* 0x0000001fff057819 */ /* 0x100fe20000011404 */
[----:B------:R-:W-:Y:S01]  /*19130*/  IMAD.MOV R0, RZ, RZ, -R4 ;  /* 0x000000ffff007224 */ /* 0x000fe200078e0a04 */
[----:B------:R-:W-:Y:S01]  /*19140*/  LOP3.LUT R20, R20, 0x38, RZ, 0xc0, !PT ;  /* 0x0000003814147812 */ /* 0x000fe200078ec0ff */
[----:B------:R-:W-:-:S03]  /*19150*/  IMAD.WIDE.U32 R2, R4, UR4, R2 ;  /* 0x0000000404027c25 */ /* 0x000fc6000f8e0002 */
[----:B------:R-:W-:Y:S01]  /*19160*/  LOP3.LUT R10, R20, 0x40, RZ, 0xfc, !PT ;  /* 0x00000040140a7812 */ /* 0x000fe200078efcff */
[----:B------:R-:W-:Y:S01]  /*19170*/  IMAD R0, R6, R0, R35 ;  /* 0x0000000006007224 */ /* 0x000fe200078e0223 */
[C---:B------:R-:W-:Y:S01]  /*19180*/  LOP3.LUT R9, R20.reuse, 0x80, RZ, 0xfc, !PT ;  /* 0x0000008014097812 */ /* 0x040fe200078efcff */
[----:B------:R-:W-:Y:S01]  /*19190*/  IMAD R5, R5, UR4, RZ ;  /* 0x0000000405057c24 */ /* 0x000fe2000f8e02ff */
[----:B------:R-:W-:-:S03]  /*191a0*/  LOP3.LUT R8, R20, 0xc0, RZ, 0xfc, !PT ;  /* 0x000000c014087812 */ /* 0x000fc600078efcff */
        /* <DEDUP_REMOVED lines=18> */
[----:B------:R-:W2:Y:S04]  /*192d0*/  LDL.LU R3, [R1+0x24] ;  /* 0x0000240001037983 */ /* 0x000ea80000300800 */
[----:B------:R-:W3:Y:S04]  /*192e0*/  LDL.LU R10, [R1+0x1c] ;  /* 0x00001c00010a7983 */ /* 0x000ee80000300800 */
[----:B------:R-:W4:Y:S04]  /*192f0*/  LDL.LU R9, [R1+0x28] ;  /* 0x0000280001097983 */ /* 0x000f280000300800 */
[----:B------:R-:W5:Y:S04]  /*19300*/  LDL.LU R8, [R1+0x20] ;  /* 0x0000200001087983 */ /* 0x000f680000300800 */
[----:B------:R-:W2:Y:S04]  /*19310*/  LDL.LU R11, [R1+0x14] ;  /* 0x00001400010b7983 */ /* 0x000ea80000300800 */
[----:B------:R-:W-:Y:S01]  /*19320*/  SHFL.IDX PT, R2, R0, RZ, 0x181f ;  /* 0x00181fff00027589 */ /* 0x000fe200000e0000 */
[----:B--2---:R-:W-:-:S02]  /*19330*/  IMAD R5, R11, R6, RZ ;  /* 0x000000060b057224 */ /* 0x004fc400078e02ff */
[----:B------:R-:W-:Y:S01]  /*19340*/  IMAD.MOV.U32 R11, RZ, RZ, R3 ;  /* 0x000000ffff0b7224 */ /* 0x000fe200078e0003 */
[----:B------:R-:W-:Y:S02]  /*19350*/  SHFL.IDX PT, R6, R0, 0x1, 0x181f ;  /* 0x00381f0000067f89 */ /* 0x000fe400000e0000 */
[----:B------:R-:W-:Y:S02]  /*19360*/  ISETP.GE.AND P0, PT, R17, R5, PT ;  /* 0x000000051100720c */ /* 0x000fe40003f06270 */
[----:B------:R-:W0:Y:S11]  /*19370*/  SHFL.IDX PT, R3, R4, RZ, 0x181f ;  /* 0x00181fff04037589 */ /* 0x000e3600000e0000 */
[----:B0-----:R-:W-:-:S05]  /*19380*/  @!P0 LEA R3, P6, R7, R3, 0x1 ;  /* 0x0000000307038211 */ /* 0x001fca00078c08ff */
[----:B------:R-:W-:-:S05]  /*19390*/  @!P0 IMAD.X R2, RZ, RZ, R2, P6 ;  /* 0x000000ffff028224 */ /* 0x000fca00030e0602 */
[----:B------:R-:W-:-:S04]  /*193a0*/  @!P0 LOP3.LUT R3, R3, R2, RZ, 0x3c, !PT ;  /* 0x0000000203038212 */ /* 0x000fc800078e3cff */
[----:B------:R-:W-:-:S04]  /*193b0*/  @!P0 LOP3.LUT R2, R3, R2, RZ, 0x3c, !PT ;  /* 0x0000000203028212 */ /* 0x000fc800078e3cff */
[----:B------:R-:W-:-:S05]  /*193c0*/  @!P0 LOP3.LUT R3, R3, R2, RZ, 0x3c, !PT ;  /* 0x0000000203038212 */ /* 0x000fca00078e3cff */
[----:B------:R-:W-:Y:S04]  /*193d0*/  @!P0 LDGSTS.E.BYPASS.LTC128B.128 [R25+0x22400], desc[UR60][R2.64], !P4 ;  /* 0x2240000002198fae */ /* 0x000fe8000e101d7c */
[----:B------:R-:W-:Y:S04]  /*193e0*/  @!P0 LDGSTS.E.BYPASS.LTC128B.128 [R25+0x26400], desc[UR60][R2.64+0x80], !P3 ;  /* 0x2640008002198fae */ /* 0x000fe8000d901d7c */
[----:B------:R-:W-:Y:S04]  /*193f0*/  @!P0 LDGSTS.E.BYPASS.LTC128B.128 [R25+0x2a400], desc[UR60][R2.64+0x100], !P2 ;  /* 0x2a40010002198fae */ /* 0x000fe8000d101d7c */
[----:B------:R0:W-:Y:S01]  /*19400*/  @!P0 LDGSTS.E.BYPASS.LTC128B.128 [R25+0x2e400], desc[UR60][R2.64+0x180], !P1 ;  /* 0x2e40018002198fae */ /* 0x0001e2000c901d7c */
[----:B---3--:R-:W-:Y:S01]  /*19410*/  ISETP.GE.AND P0, PT, R10, R5, PT ;  /* 0x000000050a00720c */ /* 0x008fe20003f06270 */
[----:B----4-:R-:W-:-:S02]  /*19420*/  IMAD.MOV.U32 R10, RZ, RZ, R9 ;  /* 0x000000ffff0a7224 */ /* 0x010fc400078e0009 */
[----:B------:R-:W2:Y:S04]  /*19430*/  LDL.LU R9, [R1+0x30] ;  /* 0x0000300001097983 */ /* 0x000ea80000300800 */
[----:B0-----:R-:W0:Y:S06]  /*19440*/  SHFL.IDX PT, R2, R4, 0x1, 0x181f ;  /* 0x00381f0004027f89 */ /* 0x001e2c00000e0000 */
[----:B0-----:R-:W-:-:S05]  /*19450*/  @!P0 LEA R2, P6, R7, R2, 0x1 ;  /* 0x0000000207028211 */ /* 0x001fca00078c08ff */
[----:B------:R-:W-:Y:S02]  /*19460*/  @!P0 IMAD.X R3, RZ, RZ, R6, P6 ;  /* 0x000000ffff038224 */ /* 0x000fe400030e0606 */
[----:B------:R-:W-:Y:S04]  /*19470*/  SHFL.IDX PT, R6, R0, 0x2, 0x181f ;  /* 0x00581f0000067f89 */ /* 0x000fe800000e0000 */
[----:B------:R-:W-:Y:S04]  /*19480*/  @!P0 LDGSTS.E.BYPASS.LTC128B.128 [R25+0x22c00], desc[UR60][R2.64], !P4 ;  /* 0x22c0000002198fae */ /* 0x000fe8000e101d7c */
[----:B------:R-:W-:Y:S04]  /*19490*/  @!P0 LDGSTS.E.BYPASS.LTC128B.128 [R25+0x26c00], desc[UR60][R2.64+0x80], !P3 ;  /* 0x26c0008002198fae */ /* 0x000fe8000d901d7c */
[----:B------:R-:W-:Y:S04]  /*194a0*/  @!P0 LDGSTS.E.BYPASS.LTC128B.128 [R25+0x2ac00], desc[UR60][R2.64+0x100], !P2 ;  /* 0x2ac0010002198fae */ /* 0x000fe8000d101d7c */
[----:B------:R0:W-:Y:S01]  /*194b0*/  @!P0 LDGSTS.E.BYPASS.LTC128B.128 [R25+0x2ec00], desc[UR60][R2.64+0x180], !P1 ;  /* 0x2ec0018002198fae */ /* 0x0001e2000c901d7c */
[----:B-----5:R-:W-:-:S03]  /*194c0*/  ISETP.GE.AND P0, PT, R8, R5, PT ;  /* 0x000000050800720c */ /* 0x020fc60003f06270 */
[----:B------:R-:W3:Y:S04]  /*194d0*/  LDL.LU R8, [R1+0x34] ;  /* 0x0000340001087983 */ /* 0x000ee80000300800 */
[----:B0-----:R-:W0:Y:S06]  /*194e0*/  SHFL.IDX PT, R2, R4, 0x2, 0x181f ;  /* 0x00581f0004027f89 */ /* 0x001e2c00000e0000 */
[----:B0-----:R-:W-:-:S05]  /*194f0*/  @!P0 LEA R2, P6, R7, R2, 0x1 ;  /* 0x0000000207028211 */ /* 0x001fca00078c08ff */
[----:B------:R-:W-:-:S05]  /*19500*/  @!P0 IMAD.X R3, RZ, RZ, R6, P6 ;  /* 0x000000ffff038224 */ /* 0x000fca00030e0606 */
[----:B------:R-:W-:Y:S04]  /*19510*/  @!P0 LDGSTS.E.BYPASS.LTC128B.128 [R25+0x23400], desc[UR60][R2.64], !P4 ;  /* 0x2340000002198fae */ /* 0x000fe8000e101d7c */
[----:B------:R-:W-:Y:S04]  /*19520*/  @!P0 LDGSTS.E.BYPASS.LTC128B.128 [R25+0x27400], desc[UR60][R2.64+0x80], !P3 ;  /* 0x2740008002198fae */ /* 0x000fe8000d901d7c */
[----:B------:R-:W-:Y:S04]  /*19530*/  @!P0 LDGSTS.E.BYPASS.LTC128B.128 [R25+0x2b400], desc[UR60][R2.64+0x100], !P2 ;  /* 0x2b40010002198fae */ /* 0x000fe8000d101d7c */
[----:B------:R0:W-:Y:S04]  /*19540*/  @!P0 LDGSTS.E.BYPASS.LTC128B.128 [R25+0x2f400], desc[UR60][R2.64+0x180], !P1 ;  /* 0x2f40018002198fae */ /* 0x0001e8000c901d7c */
[----:B------:R-:W-:Y:S04]  /*19550*/  SHFL.IDX PT, R6, R0, 0x3, 0x181f ;  /* 0x00781f0000067f89 */ /* 0x000fe800000e0000 */
[----:B0-----:R-:W0:Y:S01]  /*19560*/  SHFL.IDX PT, R2, R4, 0x3, 0x181f ;  /* 0x00781f0004027f89 */ /* 0x001e2200000e0000 */
[----:B------:R-:W-:-:S13]  /*19570*/  ISETP.GE.AND P0, PT, R11, R5, PT ;  /* 0x000000050b00720c */ /* 0x000fda0003f06270 */
        /* <DEDUP_REMOVED lines=17> */
[----:B--2---:R-:W-:-:S13]  /*19690*/  ISETP.GE.AND P0, PT, R9, R5, PT ;  /* 0x000000050900720c */ /* 0x004fda0003f06270 */
        /* <DEDUP_REMOVED lines=8> */
[----:B---3--:R-:W-:-:S13]  /*19720*/  ISETP.GE.AND P0, PT, R8, R5, PT ;  /* 0x000000050800720c */ /* 0x008fda0003f06270 */
[----:B0-----:R-:W-:-:S05]  /*19730*/  @!P0 LEA R2, P5, R7, R2, 0x1 ;  /* 0x0000000207028211 */ /* 0x001fca00078a08ff */
[----:B------:R-:W-:-:S05]  /*19740*/  @!P0 IMAD.X R3, RZ, RZ, R6, P5 ;  /* 0x000000ffff038224 */ /* 0x000fca00028e0606 */
[----:B------:R-:W-:Y:S04]  /*19750*/  @!P0 LDGSTS.E.BYPASS.LTC128B.128 [R25+0x25400], desc[UR60][R2.64], !P4 ;  /* 0x2540000002198fae */ /* 0x000fe8000e101d7c */
[----:B------:R-:W-:Y:S04]  /*19760*/  @!P0 LDGSTS.E.BYPASS.LTC128B.128 [R25+0x29400], desc[UR60][R2.64+0x80], !P3 ;  /* 0x2940008002198fae */ /* 0x000fe8000d901d7c */
[----:B------:R-:W-:Y:S04]  /*19770*/  @!P0 LDGSTS.E.BYPASS.LTC128B.128 [R25+0x2d400], desc[UR60][R2.64+0x100], !P2 ;  /* 0x2d40010002198fae */ /* 0x000fe8000d101d7c */
[----:B------:R0:W-:Y:S04]  /*19780*/  @!P0 LDGSTS.E.BYPASS.LTC128B.128 [R25+0x31400], desc[UR60][R2.64+0x180], !P1 ;  /* 0x3140018002198fae */ /* 0x0001e8000c901d7c */
[----:B------:R1:W2:Y:S04]  /*19790*/  SHFL.IDX PT, R6, R0, 0x7, 0x181f ;  /* 0x00f81f0000067f89 */ /* 0x0002a800000e0000 */
[----:B0-----:R1:W0:Y:S02]  /*197a0*/  SHFL.IDX PT, R2, R4, 0x7, 0x181f ;  /* 0x00f81f0004027f89 */ /* 0x00122400000e0000 */
.L_x_10881:
[----:B-1----:R-:W3:Y:S01]  /*197b0*/  LDL.LU R0, [R1+0x3c] ;  /* 0x00003c0001007983 */ /* 0x002ee20000300800 */
[----:B------:R-:W-:Y:S01]  /*197c0*/  BSSY B0, `(.L_x_10685) ;  /* 0x000000c000007945 */ /* 0x000fe20003800000 */
[----:B---3--:R-:W-:-:S13]  /*197d0*/  ISETP.GE.AND P0, PT, R0, R5, PT ;  /* 0x000000050000720c */ /* 0x008fda0003f06270 */
[----:B------:R-:W-:Y:S05]  /*197e0*/  @P0 BRA `(.L_x_10686) ;  /* 0x0000000000240947 */ /* 0x000fea0003800000 */
[----:B0-----:R-:W-:-:S05]  /*197f0*/  LEA R2, P0, R7, R2, 0x1 ;  /* 0x0000000207027211 */ /* 0x001fca00078008ff */
[----:B--2---:R-:W-:-:S05]  /*19800*/  IMAD.X R3, RZ, RZ, R6, P0 ;  /* 0x000000ffff037224 */ /* 0x004fca00000e0606 */
[----:B------:R-:W-:Y:S01]  /*19810*/  @!PT LDS RZ, [RZ] ;  /* 0x00000000fffff984 */ /* 0x000fe20000000800 */
[----:B------:R-:W-:Y:S01]  /*19820*/  @!PT LDS RZ, [RZ] ;  /* 0x00000000fffff984 */ /* 0x000fe20000000800 */
[----:B------:R-:W-:Y:S01]  /*19830*/  @!PT LDS RZ, [RZ] ;  /* 0x00000000fffff984 */ /* 0x000fe20000000800 */
[----:B------:R1:W-:Y:S04]  /*19840*/  LDGSTS.E.BYPASS.LTC128B.128 [R25+0x25c00], desc[UR60][R2.64], !P4 ;  /* 0x25c0000002197fae */ /* 0x0003e8000e101d7c */
[----:B------:R1:W-:Y:S04]  /*19850*/  LDGSTS.E.BYPASS.LTC128B.128 [R25+0x29c00], desc[UR60][R2.64+0x80], !P3 ;  /* 0x29c0008002197fae */ /* 0x0003e8000d901d7c */
[----:B------:R1:W-:Y:S04]  /*19860*/  LDGSTS.E.BYPASS.LTC128B.128 [R25+0x2dc00], desc[UR60][R2.64+0x100], !P2 ;  /* 0x2dc0010002197fae */ /* 0x0003e8000d101d7c */
[----:B------:R1:W-:Y:S02]  /*19870*/  LDGSTS.E.BYPASS.LTC128B.128 [R25+0x31c00], desc[UR60][R2.64+0x180], !P1 ;  /* 0x31c0018002197fae */ /* 0x0003e4000c901d7c */
.L_x_10686:
[----:B------:R-:W-:Y:S05]  /*19880*/  BSYNC B0 ;  /* 0x0000000000007941 */ /* 0x000fea0003800000 */
.L_x_10685:
[----:B------:R-:W-:Y:S01]  /*19890*/  NOP ;  /* 0x0000000000007918 */ /* 0x000fe20000000000 */
[----:B------:R-:W-:-:S13]  /*198a0*/  PLOP3.LUT P0, PT, PT, PT, PT, 0x80, 0x0 ;  /* 0x000000000000781c */ /* 0x000fda0003f0f070 */
.L_x_10687:
[----:B------:R-:W-:Y:S02]  /*198b0*/  PLOP3.LUT P1, PT, P1, P0, PT, 0xa2, 0x0 ;  /* 0x000000000000781c */ /* 0x000fe40000f21472 */
[----:B------:R-:W-:-:S08]  /*198c0*/  @P0 R2UR P1, UR4, R22 ;  /* 0x00000000160402ca */ /* 0x000fd00000020000 */
[----:B------:R-:W-:-:S05]  /*198d0*/  @P0 PLOP3.LUT P0, PT, P1, PT, PT, 0x80, 0x0 ;  /* 0x000000000000081c */ /* 0x000fca0000f0f070 */
[----:B------:R-:W-:Y:S01]  /*198e0*/  @!P1 SYNCS.ARRIVE.TRANS64.RED.A0T1 RZ, [UR4+0x32410], RZ ;  /* 0x032410ffffff99a7 */ /* 0x000fe20008200404 */
[----:B------:R-:W-:Y:S07]  /*198f0*/  @!P1 ARRIVES.LDGSTSBAR.64.TRANSCNT [UR4+0x32410] ;  /* 0x03241000ff0099b0 */ /* 0x000fee0008000a84 */
[----:B------:R-:W-:Y:S05]  /*19900*/  @P0 BRA.U.ANY `(.L_x_10687) ;  /* 0xfffffffd00e80947 */ /* 0x000fea000393ffff */
[----:B01----:R-:W3:Y:S02]  /*19910*/  LDL.LU R2, [R1+0x40] ;  /* 0x0000400001027983 */ /* 0x003ee40000300800 */
[----:B---3--:R-:W-:-:S05]  /*19920*/  VIADD R2, R2, 0x1 ;  /* 0x0000000102027836 */ /* 0x008fca0000000000 */
        /* <DEDUP_REMOVED lines=10> */
.L_x_10882:
[----:B------:R-:W-:Y:S05]  /*199d0*/  BSYNC B0 ;  /* 0x0000000000007941 */ /* 0x000fea0003800000 */
.L_x_10688:
[----:B------:R-:W3:Y:S02]  /*199e0*/  LDL R0, [R1+0x68] ;  /* 0x0000680001007983 */ /* 0x000ee40000100800 */
[----:B---3--:R-:W-:-:S13]  /*199f0*/  ISETP.NE.AND P0, PT, R0, 0x3, PT ;  /* 0x000000030000780c */ /* 0x008fda0003f05270 */
[----:B------:R-:W-:Y:S05]  /*19a00*/  @!P0 BRA `(.L_x_10690) ;  /* 0x0000000000048947 */ /* 0x000fea0003800000 */
[----:B------:R-:W-:Y:S01]  /*19a10*/  BPT.TRAP 0x1 ;  /* 0x000000040000795c */ /* 0x000fe20000300000 */
.L_x_10690:
[----:B------:R-:W-:Y:S01]  /*19a20*/  SHF.L.U32 R0, R26, 0x1f, RZ ;  /* 0x0000001f1a007819 */ /* 0x000fe200000006ff */
[----:B------:R-:W-:Y:S03]  /*19a30*/  BSSY B0, `(.L_x_10691) ;  /* 0x0000003000007945 */ /* 0x000fe60003800000 */
[----:B------:R-:W1:Y:S02]  /*19a40*/  SYNCS.PHASECHK.TRANS64.TRYWAIT P0, [R29+URZ+0x32460], R0 ;  /* 0x032460001d0075a7 */ /* 0x000e64000800017f */
[----:B-1----:R-:W-:Y:S05]  /*19a50*/  @!P0 BRA `(.L_x_10692) ;  /* 0x0000006400508947 */ /* 0x002fea0003800000 */
.L_x_10883:
[----:B------:R-:W-:Y:S05]  /*19a60*/  BSYNC B0 ;  /* 0x0000000000007941 */ /* 0x000fea0003800000 */
.L_x_10691:
[----:B0-----:R-:W1:Y:S01]  /*19a70*/  LDL.LU R3, [R1+0x48] ;  /* 0x0000480001037983 */ /* 0x001e620000300800 */
[----:B------:R-:W-:Y:S01]  /*19a80*/  ULDC.64 UR4, c[0x0][0x328] ;  /* 0x0000ca0000047ab9 */ /* 0x000fe20000000a00 */
[----:B------:R-:W-:Y:S02]  /*19a90*/  ULDC.64 UR6, c[0x0][0x318] ;  /* 0x0000c60000067ab9 */ /* 0x000fe40000000a00 */
[----:B------:R-:W3:Y:S04]  /*19aa0*/  LDL.LU R2, [R1+0x4] ;  /* 0x0000040001027983 */ /* 0x000ee80000300800 */
[----:B--2---:R-:W2:Y:S04]  /*19ab0*/  LDL.LU R6, [R1+0x4c] ;  /* 0x00004c0001067983 */ /* 0x004ea80000300800 */
[----:B------:R-:W4:Y:S04]  /*19ac0*/  LDL R7, [R1] ;  /* 0x0000000001077983 */ /* 0x000f280000100800 */
[----:B------:R-:W5:Y:S01]  /*19ad0*/  LDL.LU R4, [R1+0x60] ;  /* 0x0000600001047983 */ /* 0x000f620000300800 */
[----:B-1----:R-:W-:-:S04]  /*19ae0*/  IMAD R0, R3, UR4, RZ ;  /* 0x0000000403007c24 */ /* 0x002fc8000f8e02ff */
[C---:B---3--:R-:W-:Y:S02]  /*19af0*/  IMAD R5, R2.reuse, UR5, R0 ;  /* 0x0000000502057c24 */ /* 0x048fe4000f8e0200 */
[----:B------:R-:W-:Y:S01]  /*19b00*/  IMAD.WIDE.U32 R2, R2, UR4, RZ ;  /* 0x0000000402027c25 */ /* 0x000fe2000f8e00ff */
[----:B------:R-:W-:-:S03]  /*19b10*/  ULDC.64 UR4, c[0x0][0x338] ;  /* 0x0000ce0000047ab9 */ /* 0x000fc60000000a00 */
[----:B------:R-:W-:Y:S02]  /*19b20*/  IMAD.IADD R3, R3, 0x1, R5 ;  /* 0x0000000103037824 */ /* 0x000fe400078e0205 */
[----:B--2---:R-:W-:Y:S01]  /*19b30*/  IMAD R0, R6, UR4, RZ ;  /* 0x0000000406007c24 */ /* 0x004fe2000f8e02ff */
[----:B----4-:R-:W-:Y:S01]  /*19b40*/  LOP3.LUT P3, RZ, R7, 0x10, RZ, 0xc0, !PT ;  /* 0x0000001007ff7812 */ /* 0x010fe2000786c0ff */
[----:B------:R-:W-:Y:S01]  /*19b50*/  IMAD.WIDE.U32 R2, R37, UR4, R2 ;  /* 0x0000000425027c25 */ /* 0x000fe2000f8e0002 */
[C---:B------:R-:W-:Y:S02]  /*19b60*/  LOP3.LUT P2, RZ, R7.reuse, 0x8, RZ, 0xc0, !PT ;  /* 0x0000000807ff7812 */ /* 0x040fe4000784c0ff */
[----:B------:R-:W-:Y:S01]  /*19b70*/  LOP3.LUT P1, RZ, R7, 0x4, RZ, 0xc0, !PT ;  /* 0x0000000407ff7812 */ /* 0x000fe2000782c0ff */
[----:B------:R-:W-:Y:S01]  /*19b80*/  IMAD R5, R37, UR5, R0 ;  /* 0x0000000525057c24 */ /* 0x000fe2000f8e0200 */
[----:B------:R-:W-:Y:S01]  /*19b90*/  ULDC.64 UR4, c[0x0][0x330] ;  /* 0x0000cc0000047ab9 */ /* 0x000fe20000000a00 */
[----:B------:R-:W-:-:S02]  /*19ba0*/  SEL R0, RZ, 0x2, P3 ;  /* 0x00000002ff007807 */ /* 0x000fc40001800000 */
[----:B------:R-:W-:Y:S01]  /*19bb0*/  IMAD.IADD R3, R3, 0x1, R5 ;  /* 0x0000000103037824 */ /* 0x000fe200078e0205 */
[----:B------:R-:W-:Y:S02]  /*19bc0*/  LOP3.LUT P4, RZ, R7, 0x1, RZ, 0xc0, !PT ;  /* 0x0000000107ff7812 */ /* 0x000fe4000788c0ff */
[----:B------:R-:W-:Y:S01]  /*19bd0*/  SEL R7, RZ, 0x8, P1 ;  /* 0x00000008ff077807 */ /* 0x000fe20000800000 */
[----:B------:R-:W-:Y:S01]  /*19be0*/  IMAD.WIDE.U32 R2, R18, UR4, R2 ;  /* 0x0000000412027c25 */ /* 0x000fe2000f8e0002 */
[----:B------:R-:W-:-:S03]  /*19bf0*/  UMOV UR4, 0xffffffff ;  /* 0xffffffff00047882 */ /* 0x000fc60000000000 */
[----:B------:R-:W-:Y:S01]  /*19c00*/  IMAD R3, R18, UR5, R3 ;  /* 0x0000000512037c24 */ /* 0x000fe2000f8e0203 */
[----:B------:R-:W-:-:S04]  /*19c10*/  LEA R5, P0, R2, UR6, 0x1 ;  /* 0x0000000602057c11 */ /* 0x000fc8000f8008ff */
[----:B------:R-:W-:Y:S02]  /*19c20*/  LEA.HI.X R6, R2, UR7, R3, 0x1, P0 ;  /* 0x0000000702067c11 */ /* 0x000fe400080f0c03 */
[----:B------:R-:W-:-:S04]  /*19c30*/  SEL R3, RZ, 0x4, P2 ;  /* 0x00000004ff037807 */ /* 0x000fc80001000000 */
[----:B-----5:R-:W-:Y:S01]  /*19c40*/  IADD3 R0, R3, R0, R4 ;  /* 0x0000000003007210 */ /* 0x020fe20007ffe004 */
        /* <DEDUP_REMOVED lines=73> */
.L_x_10897:
        /* <DEDUP_REMOVED lines=15> */
.L_x_10694:
[----:B------:R-:W-:Y:S02]  /*1a1d0*/  PLOP3.LUT P1, PT, P1, P0, PT, 0xa2, 0x0 ;  /* 0x000000000000781c */ /* 0x000fe40000f21472 */
[----:B------:R-:W-:-:S08]  /*1a1e0*/  @P0 R2UR P1, UR4, R29 ;  /* 0x000000001d0402ca */ /* 0x000fd00000020000 */
[----:B------:R-:W-:-:S05]  /*1a1f0*/  @P0 PLOP3.LUT P0, PT, P1, PT, PT, 0x80, 0x0 ;  /* 0x000000000000081c */ /* 0x000fca0000f0f070 */
[----:B------:R-:W-:Y:S01]  /*1a200*/  @!P1 SYNCS.ARRIVE.TRANS64.RED.A0T1 RZ, [UR4+0x32450], RZ ;  /* 0x032450ffffff99a7 */ /* 0x000fe20008200404 */
[----:B------:R-:W-:Y:S07]  /*1a210*/  @!P1 ARRIVES.LDGSTSBAR.64.TRANSCNT [UR4+0x32450] ;  /* 0x03245000ff0099b0 */ /* 0x000fee0008000a84 */
[----:B------:R-:W-:Y:S05]  /*1a220*/  @P0 BRA.U.ANY `(.L_x_10694) ;  /* 0xfffffffd00e80947 */ /* 0x000fea000393ffff */
[----:B------:R-:W-:Y:S01]  /*1a230*/  NOP ;  /* 0x0000000000007918 */ /* 0x000fe20000000000 */
[----:B0-----:R-:W2:Y:S02]  /*1a240*/  LDL R2, [R1+0x68] ;  /* 0x0000680001027983 */ /* 0x001ea40000100800 */
[----:B--2---:R-:W-:-:S13]  /*1a250*/  ISETP.NE.AND P2, PT, R2, 0x3, PT ;  /* 0x000000030200780c */ /* 0x004fda0003f45270 */
[----:B------:R-:W-:Y:S05]  /*1a260*/  @!P2 BRA `(.L_x_10695) ;  /* 0x000000000004a947 */ /* 0x000fea0003800000 */
[----:B------:R-:W-:Y:S01]  /*1a270*/  BPT.TRAP 0x1 ;  /* 0x000000040000795c */ /* 0x000fe20000300000 */
.L_x_10695:
[----:B------:R-:W2:Y:S01]  /*1a280*/  LDL.LU R2, [R1+0x44] ;  /* 0x0000440001027983 */ /* 0x000ea20000300800 */
[----:B------:R0:W-:Y:S01]  /*1a290*/  SYNCS.ARRIVE.TRANS64.A1T0 RZ, [R29+URZ+0x32450], RZ ;  /* 0x032450ff1dff79a7 */ /* 0x0001e2000810003f */
[----:B------:R-:W-:Y:S01]  /*1a2a0*/  BSSY B0, `(.L_x_10696) ;  /* 0x00000de000007945 */ /* 0x000fe20003800000 */
[----:B--2---:R-:W-:-:S05]  /*1a2b0*/  VIADD R10, R2, 0xfffffffe ;  /* 0xfffffffe020a7836 */ /* 0x004fca0000000000 */
[----:B------:R-:W-:-:S13]  /*1a2c0*/  ISETP.GE.AND P0, PT, R10, R32, PT ;  /* 0x000000200a00720c */ /* 0x000fda0003f06270 */
[----:B0-----:R-:W-:Y:S05]  /*1a2d0*/  @!P0 BRA `(.L_x_10697) ;  /* 0x0000000c00688947 */ /* 0x001fea0003800000 */
.L_x_10710:
[----:B--2---:R-:W2:Y:S01]  /*1a2e0*/  LDL R12, [R1+0x68] ;  /* 0x00006800010c7983 */ /* 0x004ea20000100800 */
[----:B0-----:R-:W0:Y:S01]  /*1a2f0*/  LDC R6, c[0x0][0x430] ;  /* 0x00010c00ff067b82 */ /* 0x001e220000000800 */
[----:B------:R-:W1:Y:S01]  /*1a300*/  S2R R2, SR_TID.X ;  /* 0x0000000000027919 */ /* 0x000e620000002100 */
        /* <DEDUP_REMOVED lines=12> */
[----:B------:R-:W-:-:S07]  /*1a3d0*/  IMAD.MOV.U32 R11, RZ, RZ, R7 ;  /* 0x000000ffff0b7224 */ /* 0x000fce00078e0007 */
[----:B------:R-:W4:Y:S01]  /*1a3e0*/  @!P1 LDC.64 R8, c[0x0][0x418] ;  /* 0x00010600ff089b82 */ /* 0x000f220000000a00 */
[----:B-1----:R-:W-:-:S05]  /*1a3f0*/  @P0 IMAD.HI.U32 R2, R7, R2, RZ ;  /* 0x0000000207020227 */ /* 0x002fca00078e00ff */
[----:B0-----:R-:W-:-:S04]  /*1a400*/  @P0 SHF.R.U32.HI R11, RZ, R3, R2 ;  /* 0x00000003ff0b0219 */ /* 0x001fc80000011602 */
[--C-:B------:R-:W-:Y:S01]  /*1a410*/  @!P1 SHF.R.S32.HI R3, RZ, 0x1f, R11.reuse ;  /* 0x0000001fff039819 */ /* 0x100fe2000001140b */
[----:B------:R-:W-:-:S04]  /*1a420*/  @!P1 IMAD.MOV.U32 R2, RZ, RZ, R11 ;  /* 0x000000ffff029224 */ /* 0x000fc800078e000b */
[----:B---3--:R-:W-:-:S04]  /*1a430*/  @!P1 IMAD.WIDE.U32 R2, R28, R4, R2 ;  /* 0x000000041c029225 */ /* 0x008fc800078e0002 */
[----:B------:R-:W-:-:S04]  /*1a440*/  @!P1 IMAD R4, R34, R4, RZ ;  /* 0x0000000422049224 */ /* 0x000fc800078e02ff */
[----:B------:R-:W-:Y:S01]  /*1a450*/  @!P1 IMAD R5, R28, R5, R4 ;  /* 0x000000051c059224 */ /* 0x000fe200078e0204 */
[----:B----4-:R-:W-:-:S03]  /*1a460*/  @!P1 LEA R8, P0, R2, R8, 0x2 ;  /* 0x0000000802089211 */ /* 0x010fc600078010ff */
[----:B------:R-:W-:Y:S02]  /*1a470*/  @!P1 IMAD.IADD R3, R5, 0x1, R3 ;  /* 0x0000000105039824 */ /* 0x000fe400078e0203 */
[----:B------:R-:W-:-:S03]  /*1a480*/  IMAD.MOV.U32 R5, RZ, RZ, RZ ;  /* 0x000000ffff057224 */ /* 0x000fc600078e00ff */
[----:B------:R-:W-:Y:S01]  /*1a490*/  @!P1 LEA.HI.X R9, R2, R9, R3, 0x2, P0 ;  /* 0x0000000902099211 */ /* 0x000fe200000f1403 */
[----:B------:R-:W-:-:S04]  /*1a4a0*/  VIADD R24, R24, 0x1 ;  /* 0x0000000118187836 */ /* 0x000fc80000000000 */
[----:B------:R0:W5:Y:S01]  /*1a4b0*/  @!P1 LDG.E R5, desc[UR60][R8.64] ;  /* 0x0000003c08059981 */ /* 0x000162000c1e1900 */
[----:B------:R-:W-:-:S04]  /*1a4c0*/  ISETP.NE.AND P0, PT, R24, 0x2, PT ;  /* 0x000000021800780c */ /* 0x000fc80003f05270 */
[----:B------:R-:W-:Y:S01]  /*1a4d0*/  SEL R3, RZ, 0x1, P0 ;  /* 0x00000001ff037807 */ /* 0x000fe20000000000 */
[----:B------:R-:W-:-:S03]  /*1a4e0*/  IMAD.MOV R2, RZ, RZ, -R11 ;  /* 0x000000ffff027224 */ /* 0x000fc600078e0a0b */
[----:B------:R-:W-:Y:S01]  /*1a4f0*/  LOP3.LUT R26, R26, R3, RZ, 0x3c, !PT ;  /* 0x000000031a1a7212 */ /* 0x000fe200078e3cff */
[----:B------:R-:W-:Y:S01]  /*1a500*/  IMAD.MOV.U32 R3, RZ, RZ, R10 ;  /* 0x000000ffff037224 */ /* 0x000fe200078e000a */
[----:B------:R-:W-:Y:S05]  /*1a510*/  YIELD ;  /* 0x0000000000007946 */ /* 0x000fea0003800000 */
[----:B------:R-:W-:Y:S01]  /*1a520*/  SEL R24, R24, RZ, P0 ;  /* 0x000000ff18187207 */ /* 0x000fe20000000000 */
[----:B------:R-:W-:Y:S01]  /*1a530*/  IMAD R6, R6, R2, R7 ;  /* 0x0000000206067224 */ /* 0x000fe200078e0207 */
[----:B------:R-:W-:Y:S01]  /*1a540*/  ISETP.GT.AND P2, PT, R3, R32, PT ;  /* 0x000000200300720c */ /* 0x000fe20003f44270 */
[----:B------:R-:W-:Y:S01]  /*1a550*/  VIADD R10, R10, 0xffffffff ;  /* 0xffffffff0a0a7836 */ /* 0x000fe20000000000 */
[----:B--2---:R-:W-:-:S13]  /*1a560*/  ISETP.NE.AND P1, PT, R12, 0x3, PT ;  /* 0x000000030c00780c */ /* 0x004fda0003f25270 */
[----:B0-----:R-:W-:Y:S05]  /*1a570*/  @!P1 BRA `(.L_x_10698) ;  /* 0x0000000000049947 */ /* 0x001fea0003800000 */
[----:B------:R-:W-:Y:S01]  /*1a580*/  BPT.TRAP 0x1 ;  /* 0x000000040000795c */ /* 0x000fe20000300000 */
.L_x_10698:
[----:B------:R-:W-:Y:S01]  /*1a590*/  IMAD R4, R24, 0x8, R22 ;  /* 0x0000000818047824 */ /* 0x000fe200078e0216 */
[----:B------:R-:W-:Y:S01]  /*1a5a0*/  SHF.L.U32 R21, R26, 0x1f, RZ ;  /* 0x0000001f1a157819 */ /* 0x000fe200000006ff */
[----:B------:R-:W-:Y:S01]  /*1a5b0*/  BSSY B1, `(.L_x_10699) ;  /* 0x0000004000017945 */ /* 0x000fe20003800000 */
[----:B------:R-:W-:Y:S02]  /*1a5c0*/  SHF.R.S32.HI R17, RZ, 0x1f, R6 ;  /* 0x0000001fff117819 */ /* 0x000fe40000011406 */
[----:B------:R-:W0:Y:S02]  /*1a5d0*/  SYNCS.PHASECHK.TRANS64.TRYWAIT P0, [R4+URZ+0x32440], R21 ;  /* 0x03244015040075a7 */ /* 0x000e24000800017f */
[----:B0-----:R-:W-:Y:S05]  /*1a5e0*/  @!P0 BRA `(.L_x_10700) ;  /* 0x0000006000c08947 */ /* 0x001fea0003800000 */
.L_x_10898:
[----:B------:R-:W-:Y:S05]  /*1a5f0*/  BSYNC B1 ;  /* 0x0000000000017941 */ /* 0x000fea0003800000 */
.L_x_10699:
        /* <DEDUP_REMOVED lines=51> */
.L_x_10912:
        /* <DEDUP_REMOVED lines=8> */
.L_x_10702:
        /* <DEDUP_REMOVED lines=11> */
.L_x_10703:
[----:B------:R2:W-:Y:S01]  /*1aa60*/  SYNCS.ARRIVE.TRANS64.A1T0 RZ, [R4+URZ+0x32430], RZ ;  /* 0x032430ff04ff79a7 */ /* 0x0005e2000810003f */
[----:B------:R-:W-:Y:S05]  /*1aa70*/  @!P3 BRA `(.L_x_10704) ;  /* 0x000000000004b947 */ /* 0x000fea0003800000 */
[----:B------:R-:W-:Y:S01]  /*1aa80*/  BPT.TRAP 0x1 ;  /* 0x000000040000795c */ /* 0x000fe20000300000 */
.L_x_10704:
[----:B------:R-:W3:Y:S01]  /*1aa90*/  SYNCS.PHASECHK.TRANS64.TRYWAIT P0, [R4+URZ+0x32460], R21 ;  /* 0x03246015040075a7 */ /* 0x000ee2000800017f */
[----:B------:R-:W-:Y:S04]  /*1aaa0*/  BSSY B1, `(.L_x_10705) ;  /* 0x0000002000017945 */ /* 0x000fe80003800000 */
[----:B---3--:R-:W-:Y:S05]  /*1aab0*/  @!P0 BRA `(.L_x_10706) ;  /* 0x0000006400448947 */ /* 0x008fea0003800000 */
.L_x_10913:
[----:B------:R-:W-:Y:S05]  /*1aac0*/  BSYNC B1 ;  /* 0x0000000000017941 */ /* 0x000fea0003800000 */
.L_x_10705:
        /* <DEDUP_REMOVED lines=67> */
.L_x_10927:
        /* <DEDUP_REMOVED lines=11> */
.L_x_10708:
        /* <DEDUP_REMOVED lines=11> */
.L_x_10709:
[----:B------:R0:W-:Y:S01]  /*1b060*/  SYNCS.ARRIVE.TRANS64.A1T0 RZ, [R4+URZ+0x32450], RZ ;  /* 0x032450ff04ff79a7 */ /* 0x0001e2000810003f */
[----:B------:R-:W-:Y:S05]  /*1b070*/  @P2 BRA `(.L_x_10710) ;  /* 0xfffffff000982947 */ /* 0x000fea000383ffff */
.L_x_10697:
[----:B------:R-:W-:Y:S05]  /*1b080*/  BSYNC B0 ;  /* 0x0000000000007941 */ /* 0x000fea0003800000 */
.L_x_10696:
        /* <DEDUP_REMOVED lines=21> */
.L_x_10712:
[----:B------:R-:W-:Y:S05]  /*1b1e0*/  BSYNC B0 ;  /* 0x0000000000007941 */ /* 0x000fea0003800000 */
.L_x_10711:
[----:B------:R-:W-:-:S07]  /*1b1f0*/  SEL R24, R24, RZ, P0 ;  /* 0x000000ff18187207 */ /* 0x000fce0000000000 */
.L_x_10665:
[----:B------:R-:W-:Y:S05]  /*1b200*/  BSYNC B7 ;  /* 0x0000000000077941 */ /* 0x000fea0003800000 */
.L_x_10663:
[----:B------:R-:W4:Y:S02]  /*1b210*/  LDL R0, [R1] ;  /* 0x0000000001007983 */ /* 0x000f240000100800 */
[----:B----4-:R-:W-:-:S13]  /*1b220*/  LOP3.LUT P0, RZ, R0, 0x1000, RZ, 0xc0, !PT ;  /* 0x0000100000ff7812 */ /* 0x010fda000780c0ff */
        /* <DEDUP_REMOVED lines=10> */
.L_x_10713:
[----:B------:R-:W4:Y:S01]  /*1b2d0*/  S2R R9, SR_TID.X ;  /* 0x0000000000097919 */ /* 0x000f220000002100 */
[----:B------:R-:W-:Y:S01]  /*1b2e0*/  UMOV UR4, 0xffffffff ;  /* 0xffffffff00047882 */ /* 0x000fe20000000000 */
[----:B----4-:R-:W-:-:S04]  /*1b2f0*/  LOP3.LUT R9, R9, 0x1f, RZ, 0xc0, !PT ;  /* 0x0000001f09097812 */ /* 0x010fc800078ec0ff */
[----:B------:R-:W-:Y:S01]  /*1b300*/  ISETP.NE.AND P0, PT, R9, 0x1f, PT ;  /* 0x0000001f0900780c */ /* 0x000fe20003f05270 */
[----:B------:R-:W-:-:S12]  /*1b310*/  BRA.DIV UR4, `(.L_x_10715) ;  /* 0x0000006604087947 */ /* 0x000fd8000b800000 */
[----:B0-----:R-:W-:Y:S01]  /*1b320*/  IMAD.IADD R7, R19, 0x1, R9 ;  /* 0x0000000113077824 */ /* 0x001fe200078e0209 */
[----:B------:R-:W-:-:S04]  /*1b330*/  ULDC UR4, c[0x0][0xd3c] ;  /* 0x00034f0000047ab9 */ /* 0x000fc80000000800 */
[----:B------:R-:W-:-:S13]  /*1b340*/  ISETP.GE.OR P1, PT, R7, UR4, !P0 ;  /* 0x0000000407007c0c */ /* 0x000fda000c726670 */
[----:B------:R-:W0:Y:S08]  /*1b350*/  @!P1 LDC.64 R2, c[0x0][0xd80] ;  /* 0x00036000ff029b82 */ /* 0x000e300000000a00 */
[----:B--23--:R-:W2:Y:S01]  /*1b360*/  @!P1 LDC.64 R4, c[0x0][0xd78] ;  /* 0x00035e00ff049b82 */ /* 0x00cea20000000a00 */
        /* <DEDUP_REMOVED lines=13> */
[----:B---3--:R-:W-:Y:S02]  /*1b440*/  @!P1 IMAD.MOV.U32 R7, RZ, RZ, R8 ;  /* 0x000000ffff079224 */ /* 0x008fe400078e0008 */
        /* <DEDUP_REMOVED lines=19> */
.L_x_10937:
[----:B------:R-:W-:Y:S02]  /*1b580*/  ULDC UR4, c[0x0][0xd38] ;  /* 0x00034e0000047ab9 */ /* 0x000fe40000000800 */
[----:B------:R-:W-:-:S04]  /*1b590*/  IMAD.U32 R5, RZ, RZ, UR4 ;  /* 0x00000004ff057e24 */ /* 0x000fc8000f8e00ff */
[----:B--2---:R-:W-:-:S04]  /*1b5a0*/  IMAD R9, R14, R5, RZ ;  /* 0x000000050e097224 */ /* 0x004fc800078e02ff */
[----:B------:R-:W-:-:S05]  /*1b5b0*/  IMAD.IADD R6, R6, 0x1, R9 ;  /* 0x0000000106067824 */ /* 0x000fca00078e0209 */
[----:B------:R-:W-:-:S13]  /*1b5c0*/  ISETP.GT.AND P6, PT, R6, R0, PT ;  /* 0x000000000600720c */ /* 0x000fda0003fc4270 */
[----:B------:R-:W-:Y:S05]  /*1b5d0*/  @P6 BRA `(.L_x_10716) ;  /* 0x0000000000a46947 */ /* 0x000fea0003800000 */
.L_x_10719:
        /* <DEDUP_REMOVED lines=35> */
.L_x_10945:
[----:B------:R-:W-:Y:S02]  /*1b810*/  ULDC UR4, c[0x0][0xd38] ;  /* 0x00034e0000047ab9 */ /* 0x000fe40000000800 */
[----:B------:R-:W-:-:S04]  /*1b820*/  IMAD.U32 R5, RZ, RZ, UR4 ;  /* 0x00000004ff057e24 */ /* 0x000fc8000f8e00ff */
[----:B--2---:R-:W-:-:S04]  /*1b830*/  IMAD R9, R14, R5, RZ ;  /* 0x000000050e097224 */ /* 0x004fc800078e02ff */
[----:B------:R-:W-:-:S05]  /*1b840*/  IMAD.IADD R6, R9, 0x1, R6 ;  /* 0x0000000109067824 */ /* 0x000fca00078e0206 */
[----:B------:R-:W-:-:S13]  /*1b850*/  ISETP.GT.AND P6, PT, R6, R0, PT ;  /* 0x000000000600720c */ /* 0x000fda0003fc4270 */
[----:B------:R-:W-:Y:S05]  /*1b860*/  @!P6 BRA `(.L_x_10719) ;  /* 0xfffffffc005ce947 */ /* 0x000fea000383ffff */
.L_x_10716:
        /* <DEDUP_REMOVED lines=9> */
.L_x_10950:
[----:B------:R-:W-:-:S13]  /*1b900*/  ISETP.NE.AND P0, PT, R8, RZ, PT ;  /* 0x000000ff0800720c */ /* 0x000fda0003f05270 */
[----:B------:R-:W-:Y:S05]  /*1b910*/  @!P0 BRA `(.L_x_10721) ;  /* 0x0000000000108947 */ /* 0x000fea0003800000 */
[----:B------:R-:W-:Y:S01]  /*1b920*/  UMOV UR4, 0xffffffff ;  /* 0xffffffff00047882 */ /* 0x000fe20000000000 */
[----:B------:R-:W-:Y:S02]  /*1b930*/  VIADD R12, R6, 0xffffffff ;  /* 0xffffffff060c7836 */ /* 0x000fe40000000000 */
[----:B------:R-:W-:Y:S05]  /*1b940*/  BRA.DIV UR4, `(.L_x_10722) ;  /* 0x0000006604cc7947 */ /* 0x000fea000b800000 */
[----:B------:R0:W0:Y:S02]  /*1b950*/  SHFL.IDX PT, R16, R3, R12, 0x1f ;  /* 0x00001f0c03107589 */ /* 0x00002400000e0000 */
.L_x_10721:
        /* <DEDUP_REMOVED lines=58> */
.L_x_10717:
[----:B------:R-:W-:Y:S01]  /*1bd00*/  UMOV UR4, URZ ;  /* 0x0000003f00047c82 */ /* 0x000fe20008000000 */
[----:B------:R-:W-:Y:S01]  /*1bd10*/  UMOV UR5, URZ ;  /* 0x0000003f00057c82 */ /* 0x000fe20008000000 */
[----:B------:R-:W-:Y:S01]  /*1bd20*/  ULDC UR6, c[0x0][0xd3c] ;  /* 0x00034f0000067ab9 */ /* 0x000fe20000000800 */
[----:B------:R-:W-:Y:S02]  /*1bd30*/  IMAD.MOV.U32 R16, RZ, RZ, R0 ;  /* 0x000000ffff107224 */ /* 0x000fe400078e0000 */
[----:B------:R-:W-:Y:S02]  /*1bd40*/  IMAD.U32 R17, RZ, RZ, UR4 ;  /* 0x00000004ff117e24 */ /* 0x000fe4000f8e00ff */
[----:B------:R-:W-:Y:S02]  /*1bd50*/  IMAD.U32 R18, RZ, RZ, UR5 ;  /* 0x00000005ff127e24 */ /* 0x000fe4000f8e00ff */
[----:B------:R-:W-:-:S07]  /*1bd60*/  IMAD.U32 R19, RZ, RZ, UR6 ;  /* 0x00000006ff137e24 */ /* 0x000fce000f8e00ff */
.L_x_10723:
        /* <DEDUP_REMOVED lines=10> */
.L_x_10714:
[----:B------:R-:W-:Y:S02]  /*1be10*/  ULDC UR4, c[0x0][0xd3c] ;  /* 0x00034f0000047ab9 */ /* 0x000fe40000000800 */
[----:B----4-:R-:W-:-:S13]  /*1be20*/  ISETP.GE.AND P0, PT, R19, UR4, PT ;  /* 0x0000000413007c0c */ /* 0x010fda000bf06270 */
[----:B------:R-:W-:Y:S05]  /*1be30*/  @!P0 BRA `(.L_x_10724) ;  /* 0xffffff9400508947 */ /* 0x000fea000383ffff */
[----:B------:R-:W-:Y:S05]  /*1be40*/  BSYNC B8 ;  /* 0x0000000000087941 */ /* 0x000fea0003800000 */
.L_x_10617:
[----:B------:R-:W4:Y:S01]  /*1be50*/  LDL.LU R0, [R1+0x40] ;  /* 0x0000400001007983 */ /* 0x000f220000300800 */
[----:B------:R-:W-:Y:S01]  /*1be60*/  BSSY B0, `(.L_x_10725) ;  /* 0x000000b000007945 */ /* 0x000fe20003800000 */
[----:B------:R-:W5:Y:S01]  /*1be70*/  S2R R5, SR_CgaCtaId ;  /* 0x0000000000057919 */ /* 0x000f620000008800 */
[----:B----4-:R-:W-:-:S05]  /*1be80*/  VIADD R0, R0, 0x1 ;  /* 0x0000000100007836 */ /* 0x010fca0000000000 */
[----:B--2---:R-:W-:-:S04]  /*1be90*/  LEA.HI R2, R0, R0, RZ, 0x1 ;  /* 0x0000000000027211 */ /* 0x004fc800078f08ff */
[----:B0-----:R-:W-:Y:S02]  /*1bea0*/  LOP3.LUT R3, R2, 0xfffffffe, RZ, 0xc0, !PT ;  /* 0xfffffffe02037812 */ /* 0x001fe400078ec0ff */
[----:B------:R-:W-:-:S03]  /*1beb0*/  MOV R2, 0x400 ;  /* 0x0000040000027802 */ /* 0x000fc60000000f00 */
[----:B------:R-:W-:Y:S01]  /*1bec0*/  IMAD.IADD R0, R0, 0x1, -R3 ;  /* 0x0000000100007824 */ /* 0x000fe200078e0a03 */
[----:B-----5:R-:W-:-:S04]  /*1bed0*/  LEA R7, R5, R2, 0x18 ;  /* 0x0000000205077211 */ /* 0x020fc800078ec0ff */
[----:B------:R-:W-:-:S04]  /*1bee0*/  SHF.L.U32 R0, R0, 0x1f, RZ ;  /* 0x0000001f00007819 */ /* 0x000fc800000006ff */
[----:B------:R-:W0:Y:S02]  /*1bef0*/  SYNCS.PHASECHK.TRANS64.TRYWAIT P0, [R7+URZ+0x32420], R0 ;  /* 0x03242000070075a7 */ /* 0x000e24000800017f */
[----:B0-----:R-:W-:Y:S05]  /*1bf00*/  @!P0 BRA `(.L_x_10726) ;  /* 0x0000006000848947 */ /* 0x001fea0003800000 */
.L_x_10953:
[----:B------:R-:W-:Y:S05]  /*1bf10*/  BSYNC B0 ;  /* 0x0000000000007941 */ /* 0x000fea0003800000 */
.L_x_10725:
[----:B------:R-:W-:-:S03]  /*1bf20*/  UMOV UR4, 0xffffffff ;  /* 0xffffffff00047882 */ /* 0x000fc60000000000 */
[----:B------:R-:W-:Y:S05]  /*1bf30*/  BRA.DIV UR4, `(.L_x_10727) ;  /* 0x00000062048c7947 */ /* 0x000fea000b800000 */
[----:B0-----:R-:W0:Y:S02]  /*1bf40*/  S2R R0, SR_TID.X ;  /* 0x0000000000007919 */ /* 0x001e240000002100 */
[----:B0-----:R-:W-:-:S04]  /*1bf50*/  SHF.R.U32.HI R0, RZ, 0x5, R0 ;  /* 0x00000005ff007819 */ /* 0x001fc80000011600 */
[----:B------:R-:W-:-:S05]  /*1bf60*/  LOP3.LUT R0, R0, 0x3, RZ, 0xc0, !PT ;  /* 0x0000000300007812 */ /* 0x000fca00078ec0ff */
[----:B------:R0:W2:Y:S02]  /*1bf70*/  SHFL.IDX PT, R14, R0, RZ, 0x1f ;  /* 0x00001fff000e7589 */ /* 0x0000a400000e0000 */
.L_x_10956:
[----:B--2---:R-:W-:-:S13]  /*1bf80*/  ISETP.NE.AND P0, PT, R14, RZ, PT ;  /* 0x000000ff0e00720c */ /* 0x004fda0003f05270 */
[----:B------:R-:W-:Y:S05]  /*1bf90*/  @P0 BRA `(.L_x_10453) ;  /* 0x0000000000880947 */ /* 0x000fea0003800000 */
[----:B------:R-:W-:-:S03]  /*1bfa0*/  UMOV UR4, 0xffffffff ;  /* 0xffffffff00047882 */ /* 0x000fc60000000000 */
[----:B------:R-:W-:Y:S05]  /*1bfb0*/  BRA.DIV UR4, `(.L_x_10728) ;  /* 0x0000006204a07947 */ /* 0x000fea000b800000 */
[----:B------:R-:W-:-:S13]  /*1bfc0*/  ELECT P6, URZ, PT ;  /* 0x00000000003f782f */ /* 0x000fda00038c0000 */
.L_x_10959:
[----:B------:R-:W-:Y:S05]  /*1bfd0*/  @!P6 BRA `(.L_x_10453) ;  /* 0x000000000078e947 */ /* 0x000fea0003800000 */
[----:B0-----:R-:W2:Y:S02]  /*1bfe0*/  LDL.LU R0, [R1+0x8] ;  /* 0x0000080001007983 */ /* 0x001ea40000300800 */
[----:B--2---:R-:W-:-:S04]  /*1bff0*/  LOP3.LUT R0, R0, 0x2, RZ, 0xfc, !PT ;  /* 0x0000000200007812 */ /* 0x004fc800078efcff */
[----:B------:R-:W-:-:S13]  /*1c000*/  ISETP.NE.AND P0, PT, R0, 0x3, PT ;  /* 0x000000030000780c */ /* 0x000fda0003f05270 */
[----:B------:R-:W-:Y:S05]  /*1c010*/  @!P0 BRA `(.L_x_10729) ;  /* 0x0000000000048947 */ /* 0x000fea0003800000 */
[----:B------:R-:W-:Y:S01]  /*1c020*/  BPT.TRAP 0x1 ;  /* 0x000000040000795c */ /* 0x000fe20000300000 */
.L_x_10729:
[----:B------:R-:W-:Y:S01]  /*1c030*/  IMAD R5, R24, 0x8, R7 ;  /* 0x0000000818057824 */ /* 0x000fe200078e0207 */
[----:B------:R-:W-:Y:S01]  /*1c040*/  SHF.L.U32 R0, R26, 0x1f, RZ ;  /* 0x0000001f1a007819 */ /* 0x000fe200000006ff */
[----:B------:R-:W-:-:S03]  /*1c050*/  VIADD R24, R24, 0x1 ;  /* 0x0000000118187836 */ /* 0x000fc60000000000 */
[----:B------:R-:W0:Y:S02]  /*1c060*/  SYNCS.PHASECHK.TRANS64.TRYWAIT P1, [R5+URZ+0x32440], R0 ;  /* 0x03244000050075a7 */ /* 0x000e24000802017f */
[----:B------:R-:W-:-:S04]  /*1c070*/  ISETP.NE.AND P2, PT, R24, 0x2, PT ;  /* 0x000000021800780c */ /* 0x000fc80003f45270 */
[----:B------:R-:W-:Y:S01]  /*1c080*/  SEL R3, RZ, 0x1, P2 ;  /* 0x00000001ff037807 */ /* 0x000fe20001000000 */
[----:B0-----:R-:W-:Y:S08]  /*1c090*/  @!P1 BRA `(.L_x_10730) ;  /* 0x0000006000889947 */ /* 0x001ff00003800000 */
.L_x_10960:
[----:B------:R-:W-:Y:S02]  /*1c0a0*/  SEL R24, R24, RZ, P2 ;  /* 0x000000ff18187207 */ /* 0x000fe40001000000 */
[----:B------:R-:W-:Y:S01]  /*1c0b0*/  LOP3.LUT R2, R26, R3, RZ, 0x3c, !PT ;  /* 0x000000031a027212 */ /* 0x000fe200078e3cff */
[----:B------:R-:W-:Y:S06]  /*1c0c0*/  @!P0 BRA `(.L_x_10731) ;  /* 0x0000000000048947 */ /* 0x000fec0003800000 */
[----:B------:R-:W-:Y:S01]  /*1c0d0*/  BPT.TRAP 0x1 ;  /* 0x000000040000795c */ /* 0x000fe20000300000 */
.L_x_10731:
[----:B------:R-:W-:Y:S01]  /*1c0e0*/  IMAD R3, R24, 0x8, R7 ;  /* 0x0000000818037824 */ /* 0x000fe200078e0207 */
[----:B------:R-:W-:-:S04]  /*1c0f0*/  SHF.L.U32 R2, R2, 0x1f, RZ ;  /* 0x0000001f02027819 */ /* 0x000fc800000006ff */
[----:B------:R-:W2:Y:S02]  /*1c100*/  SYNCS.PHASECHK.TRANS64.TRYWAIT P1, [R3+URZ+0x32440], R2 ;  /* 0x03244002030075a7 */ /* 0x000ea4000802017f */
[----:B--2---:R-:W-:Y:S05]  /*1c110*/  @!P1 BRA `(.L_x_10732) ;  /* 0x00000060007c9947 */ /* 0x004fea0003800000 */
.L_x_10961:
[----:B------:R-:W-:Y:S05]  /*1c120*/  @!P0 BRA `(.L_x_10733) ;  /* 0x0000000000048947 */ /* 0x000fea0003800000 */
[----:B------:R-:W-:Y:S01]  /*1c130*/  BPT.TRAP 0x1 ;  /* 0x000000040000795c */ /* 0x000fe20000300000 */
.L_x_10733:
[----:B------:R-:W4:Y:S02]  /*1c140*/  SYNCS.PHASECHK.TRANS64.TRYWAIT P1, [R5+URZ+0x32460], R0 ;  /* 0x03246000050075a7 */ /* 0x000f24000802017f */
[----:B----4-:R-:W-:Y:S05]  /*1c150*/  @!P1 BRA `(.L_x_10734) ;  /* 0x0000006000809947 */ /* 0x010fea0003800000 */
.L_x_10962:
[----:B------:R-:W-:Y:S05]  /*1c160*/  @!P0 BRA `(.L_x_10735) ;  /* 0x0000000000048947 */ /* 0x000fea0003800000 */
[----:B------:R-:W-:Y:S01]  /*1c170*/  BPT.TRAP 0x1 ;  /* 0x000000040000795c */ /* 0x000fe20000300000 */
.L_x_10735:
[----:B------:R0:W0:Y:S02]  /*1c180*/  SYNCS.PHASECHK.TRANS64.TRYWAIT P0, [R3+URZ+0x32460], R2 ;  /* 0x03246002030075a7 */ /* 0x000024000800017f */
[----:B0-----:R-:W-:Y:S05]  /*1c190*/  @!P0 NANOSLEEP.SYNCS 0x989680 ;  /* 0x009896800000895d */ /* 0x001fea0003900000 */
[----:B------:R-:W0:Y:S02]  /*1c1a0*/  @!P0 SYNCS.PHASECHK.TRANS64 P0, [R3+URZ+0x32460], R2 ;  /* 0x03246002030085a7 */ /* 0x000e24000800007f */
[----:B0-----:R-:W-:Y:S05]  /*1c1b0*/  @!P0 BRA `(.L_x_10735) ;  /* 0xfffffffc00f08947 */ /* 0x001fea000383ffff */
.L_x_10453:
[----:B------:R-:W-:Y:S05]  /*1c1c0*/  BSYNC B9 ;  /* 0x0000000000097941 */ /* 0x000fea0003800000 */
.L_x_10450:
[----:B------:R-:W-:Y:S05]  /*1c1d0*/  EXIT ;  /* 0x000000000000794d */ /* 0x000fea0003800000 */
.L_x_10473:
[----:B0-----:R0:W1:Y:S02]  /*1c1e0*/  SYNCS.PHASECHK.TRANS64.TRYWAIT P5, [R0+URZ+0x32490], R95 ;  /* 0x0324905f000075a7 */ /* 0x00106400080a017f */
[----:B-1----:R-:W-:Y:S05]  /*1c1f0*/  @!P5 NANOSLEEP.SYNCS 0x989680 ;  /* 0x009896800000d95d */ /* 0x002fea0003900000 */
[----:B------:R-:W1:Y:S02]  /*1c200*/  @!P5 SYNCS.PHASECHK.TRANS64 P5, [R0+URZ+0x32490], R95 ;  /* 0x0324905f0000d5a7 */ /* 0x000e6400080a007f */
[----:B-1----:R-:W-:Y:S05]  /*1c210*/  @!P5 BRA `(.L_x_10473) ;  /* 0xfffffffc00f0d947 */ /* 0x002fea000383ffff */
[----:B------:R-:W-:Y:S05]  /*1c220*/  BRA `(.L_x_10736) ;  /* 0xfffffe7400787947 */ /* 0x000fea000383ffff */
.L_x_10474:
        /* <DEDUP_REMOVED lines=8> */
.L_x_10738:
[----:B------:R-:W-:Y:S05]  /*1c2b0*/  BSYNC B1 ;  /* 0x0000000000017941 */ /* 0x000fea0003800000 */
.L_x_10737:
        /* <DEDUP_REMOVED lines=8> */
.L_x_10739:
[----:B------:R-:W-:Y:S01]  /*1c340*/  IMAD.MOV.U32 R11, RZ, RZ, R14 ;  /* 0x000000ffff0b7224 */ /* 0x000fe200078e000e */
[----:B------:R-:W-:Y:S06]  /*1c350*/  BRA `(.L_x_10740) ;  /* 0xfffffe7400407947 */ /* 0x000fec000383ffff */
.L_x_10483:
[----:B------:R-:W-:Y:S01]  /*1c360*/  BSSY B1, `(.L_x_10741) ;  /* 0x0000008000017945 */ /* 0x000fe20003800000 */
[----:B----4-:R-:W-:Y:S02]  /*1c370*/  IMAD.MOV.U32 R13, RZ, RZ, R97 ;  /* 0x000000ffff0d7224 */ /* 0x010fe400078e0061 */
[----:B------:R-:W-:Y:S02]  /*1c380*/  IMAD.MOV.U32 R12, RZ, RZ, 0x1 ;  /* 0x00000001ff0c7424 */ /* 0x000fe400078e00ff */
[----:B---3--:R-:W-:Y:S02]  /*1c390*/  IMAD.MOV.U32 R11, RZ, RZ, 0x1c1f ;  /* 0x00001c1fff0b7424 */ /* 0x008fe400078e00ff */
[----:B------:R-:W-:-:S07]  /*1c3a0*/  IMAD.MOV.U32 R15, RZ, RZ, -0x1 ;  /* 0xffffffffff0f7424 */ /* 0x000fce00078e00ff */
[----:B012---:R-:W-:Y:S05]  /*1c3b0*/  WARPSYNC.COLLECTIVE R15, `(.L_x_10742) ;  /* 0x000000000f087348 */ /* 0x007fea0003c00000 */
[----:B------:R3:W4:Y:S02]  /*1c3c0*/  SHFL.IDX P6, R14, R13, R12, R11 ;  /* 0x0000000c0d0e7389 */ /* 0x00072400000c000b */
[----:B01234-:R-:W-:Y:S01]  /*1c3d0*/  ENDCOLLECTIVE ;  /* 0x000000000000791b */ /* 0x01ffe20003800000 */
.L_x_10742:
[----:B------:R-:W-:Y:S05]  /*1c3e0*/  BSYNC B1 ;  /* 0x0000000000017941 */ /* 0x000fea0003800000 */
.L_x_10741:
        /* <DEDUP_REMOVED lines=8> */
.L_x_10743:
[----:B------:R-:W-:Y:S01]  /*1c470*/  IMAD.MOV.U32 R96, RZ, RZ, R14 ;  /* 0x000000ffff607224 */ /* 0x000fe200078e000e */
[----:B------:R-:W-:Y:S06]  /*1c480*/  BRA `(.L_x_10744) ;  /* 0xfffffe7800dc7947 */ /* 0x000fec000383ffff */
.L_x_10493:
[----:B-1----:R1:W2:Y:S02]  /*1c490*/  SYNCS.PHASECHK.TRANS64.TRYWAIT P4, [R0+URZ+0x32490], R95 ;  /* 0x0324905f000075a7 */ /* 0x0022a4000808017f */
[----:B--2---:R-:W-:Y:S05]  /*1c4a0*/  @!P4 NANOSLEEP.SYNCS 0x989680 ;  /* 0x009896800000c95d */ /* 0x004fea0003900000 */
[----:B------:R-:W2:Y:S02]  /*1c4b0*/  @!P4 SYNCS.PHASECHK.TRANS64 P4, [R0+URZ+0x32490], R95 ;  /* 0x0324905f0000c5a7 */ /* 0x000ea4000808007f */
[----:B--2---:R-:W-:Y:S05]  /*1c4c0*/  @!P4 BRA `(.L_x_10493) ;  /* 0xfffffffc00f0c947 */ /* 0x004fea000383ffff */
[----:B------:R-:W-:Y:S05]  /*1c4d0*/  BRA `(.L_x_10745) ;  /* 0xfffffe8400c07947 */ /* 0x000fea000383ffff */
.L_x_10494:
        /* <DEDUP_REMOVED lines=8> */
.L_x_10747:
[----:B------:R-:W-:Y:S05]  /*1c560*/  BSYNC B1 ;  /* 0x0000000000017941 */ /* 0x000fea0003800000 */
.L_x_10746:
        /* <DEDUP_REMOVED lines=8> */
.L_x_10748:
[----:B------:R-:W-:Y:S01]  /*1c5f0*/  IMAD.MOV.U32 R11, RZ, RZ, R14 ;  /* 0x000000ffff0b7224 */ /* 0x000fe200078e000e */
[----:B------:R-:W-:Y:S06]  /*1c600*/  BRA `(.L_x_10749) ;  /* 0xfffffe84008c7947 */ /* 0x000fec000383ffff */
.L_x_10499:
        /* <DEDUP_REMOVED lines=8> */
.L_x_10751:
[----:B------:R-:W-:Y:S05]  /*1c690*/  BSYNC B1 ;  /* 0x0000000000017941 */ /* 0x000fea0003800000 */
.L_x_10750:
        /* <DEDUP_REMOVED lines=8> */
.L_x_10752:
[----:B------:R-:W-:Y:S01]  /*1c720*/  IMAD.MOV.U32 R96, RZ, RZ, R14 ;  /* 0x000000ffff607224 */ /* 0x000fe200078e000e */
[----:B------:R-:W-:Y:S06]  /*1c730*/  BRA `(.L_x_10753) ;  /* 0xfffffe8c003c7947 */ /* 0x000fec000383ffff */
.L_x_10504:
[----:B-1----:R1:W2:Y:S02]  /*1c740*/  SYNCS.PHASECHK.TRANS64.TRYWAIT P2, [R0+URZ+0x32490], R95 ;  /* 0x0324905f000075a7 */ /* 0x0022a4000804017f */
[----:B--2---:R-:W-:Y:S05]  /*1c750*/  @!P2 NANOSLEEP.SYNCS 0x989680 ;  /* 0x009896800000a95d */ /* 0x004fea0003900000 */
[----:B------:R-:W2:Y:S02]  /*1c760*/  @!P2 SYNCS.PHASECHK.TRANS64 P2, [R0+URZ+0x32490], R95 ;  /* 0x0324905f0000a5a7 */ /* 0x000ea4000804007f */
[----:B--2---:R-:W-:Y:S05]  /*1c770*/  @!P2 BRA `(.L_x_10504) ;  /* 0xfffffffc00f0a947 */ /* 0x004fea000383ffff */
[----:B------:R-:W-:Y:S05]  /*1c780*/  BRA `(.L_x_10754) ;  /* 0xfffffe94004c7947 */ /* 0x000fea000383ffff */
.L_x_10505:
        /* <DEDUP_REMOVED lines=8> */
.L_x_10756:
[----:B------:R-:W-:Y:S05]  /*1c810*/  BSYNC B1 ;  /* 0x0000000000017941 */ /* 0x000fea0003800000 */
.L_x_10755:
        /* <DEDUP_REMOVED lines=8> */
.L_x_10757:
[----:B------:R-:W-:Y:S05]  /*1c8a0*/  BRA `(.L_x_10758) ;  /* 0xfffffe94006c7947 */ /* 0x000fea000383ffff */
.L_x_10508:
        /* <DEDUP_REMOVED lines=8> */
.L_x_10760:
[----:B------:R-:W-:Y:S05]  /*1c930*/  BSYNC B1 ;  /* 0x0000000000017941 */ /* 0x000fea0003800000 */
.L_x_10759:
        /* <DEDUP_REMOVED lines=8> */
.L_x_10761:
[----:B------:R-:W-:Y:S05]  /*1c9c0*/  BRA `(.L_x_10762) ;  /* 0xfffffe94006c7947 */ /* 0x000fea000383ffff */
.L_x_10512:
[----:B------:R0:W0:Y:S02]  /*1c9d0*/  SYNCS.PHASECHK.TRANS64.TRYWAIT P3, [R0+URZ+0x324b0], R95 ;  /* 0x0324b05f000075a7 */ /* 0x000024000806017f */
[----:B0-----:R-:W-:Y:S05]  /*1c9e0*/  @!P3 NANOSLEEP.SYNCS 0x989680 ;  /* 0x009896800000b95d */ /* 0x001fea0003900000 */
[----:B------:R-:W0:Y:S02]  /*1c9f0*/  @!P3 SYNCS.PHASECHK.TRANS64 P3, [R0+URZ+0x324b0], R95 ;  /* 0x0324b05f0000b5a7 */ /* 0x000e24000806007f */
[----:B0-----:R-:W-:Y:S05]  /*1ca00*/  @!P3 BRA `(.L_x_10512) ;  /* 0xfffffffc00f0b947 */ /* 0x001fea000383ffff */
[----:B------:R-:W-:Y:S05]  /*1ca10*/  BRA `(.L_x_10763) ;  /* 0xfffffe9400e47947 */ /* 0x000fea000383ffff */
.L_x_10522:
[----:B------:R-:W-:Y:S01]  /*1ca20*/  BSSY B0, `(.L_x_10764) ;  /* 0x0000007000007945 */ /* 0x000fe20003800000 */
[----:B------:R-:W-:Y:S02]  /*1ca30*/  IMAD.MOV.U32 R12, RZ, RZ, RZ ;  /* 0x000000ffff0c7224 */ /* 0x000fe400078e00ff */
[----:B------:R-:W-:Y:S02]  /*1ca40*/  IMAD.MOV.U32 R11, RZ, RZ, 0x1f ;  /* 0x0000001fff0b7424 */ /* 0x000fe400078e00ff */
[----:B------:R-:W-:-:S07]  /*1ca50*/  IMAD.MOV.U32 R15, RZ, RZ, -0x1 ;  /* 0xffffffffff0f7424 */ /* 0x000fce00078e00ff */
[----:B------:R-:W-:Y:S05]  /*1ca60*/  WARPSYNC.COLLECTIVE R15, `(.L_x_10765) ;  /* 0x000000000f087348 */ /* 0x000fea0003c00000 */
[----:B------:R0:W1:Y:S02]  /*1ca70*/  SHFL.IDX P6, R14, R13, R12, R11 ;  /* 0x0000000c0d0e7389 */ /* 0x00006400000c000b */
[----:B01----:R-:W-:Y:S01]  /*1ca80*/  ENDCOLLECTIVE ;  /* 0x000000000000791b */ /* 0x003fe20003800000 */
.L_x_10765:
[----:B------:R-:W-:Y:S05]  /*1ca90*/  BSYNC B0 ;  /* 0x0000000000007941 */ /* 0x000fea0003800000 */
.L_x_10764:
[----:B------:R-:W-:Y:S05]  /*1caa0*/  BRA `(.L_x_10766) ;  /* 0xfffffea400dc7947 */ /* 0x000fea000383ffff */
.L_x_10534:
        /* <DEDUP_REMOVED lines=8> */
.L_x_10768:
[----:B------:R-:W-:Y:S05]  /*1cb30*/  BSYNC B1 ;  /* 0x0000000000017941 */ /* 0x000fea0003800000 */
.L_x_10767:
        /* <DEDUP_REMOVED lines=8> */
.L_x_10769:
[----:B------:R-:W-:Y:S02]  /*1cbc0*/  IMAD.MOV.U32 R13, RZ, RZ, R25 ;  /* 0x000000ffff0d7224 */ /* 0x000fe400078e0019 */
[----:B------:R-:W-:-:S07]  /*1cbd0*/  IMAD.MOV.U32 R20, RZ, RZ, R14 ;  /* 0x000000ffff147224 */ /* 0x000fce00078e000e */
[----:B------:R-:W-:Y:S05]  /*1cbe0*/  WARPSYNC.COLLECTIVE R15, `(.L_x_10770) ;  /* 0x000000000f087348 */ /* 0x000fea0003c00000 */
[----:B------:R0:W1:Y:S02]  /*1cbf0*/  SHFL.IDX P6, R14, R13, R12, R11 ;  /* 0x0000000c0d0e7389 */ /* 0x00006400000c000b */
[----:B01----:R-:W-:Y:S01]  /*1cc00*/  ENDCOLLECTIVE ;  /* 0x000000000000791b */ /* 0x003fe20003800000 */
.L_x_10770:
[----:B------:R-:W-:Y:S02]  /*1cc10*/  IMAD.MOV.U32 R13, RZ, RZ, R26 ;  /* 0x000000ffff0d7224 */ /* 0x000fe400078e001a */
[----:B------:R-:W-:-:S07]  /*1cc20*/  IMAD.MOV.U32 R25, RZ, RZ, R14 ;  /* 0x000000ffff197224 */ /* 0x000fce00078e000e */
[----:B------:R-:W-:Y:S05]  /*1cc30*/  WARPSYNC.COLLECTIVE R15, `(.L_x_10771) ;  /* 0x000000000f087348 */ /* 0x000fea0003c00000 */
[----:B------:R0:W1:Y:S02]  /*1cc40*/  SHFL.IDX P6, R14, R13, R12, R11 ;  /* 0x0000000c0d0e7389 */ /* 0x00006400000c000b */
[----:B01----:R-:W-:Y:S01]  /*1cc50*/  ENDCOLLECTIVE ;  /* 0x000000000000791b */ /* 0x003fe20003800000 */
.L_x_10771:
[----:B------:R-:W-:Y:S01]  /*1cc60*/  IMAD.MOV.U32 R26, RZ, RZ, R14 ;  /* 0x000000ffff1a7224 */ /* 0x000fe200078e000e */
[----:B------:R-:W-:Y:S06]  /*1cc70*/  BRA `(.L_x_10772) ;  /* 0xfffffea800f47947 */ /* 0x000fec000383ffff */
.L_x_10538:
[----:B0-----:R0:W1:Y:S02]  /*1cc80*/  SYNCS.PHASECHK.TRANS64.TRYWAIT P0, [R19+URZ+0x32400], R28 ;  /* 0x0324001c130075a7 */ /* 0x001064000800017f */
[----:B-1----:R-:W-:Y:S05]  /*1cc90*/  @!P0 NANOSLEEP.SYNCS 0x989680 ;  /* 0x009896800000895d */ /* 0x002fea0003900000 */
[----:B------:R-:W1:Y:S02]  /*1cca0*/  @!P0 SYNCS.PHASECHK.TRANS64 P0, [R19+URZ+0x32400], R28 ;  /* 0x0324001c130085a7 */ /* 0x000e64000800007f */
[----:B-1----:R-:W-:Y:S05]  /*1ccb0*/  @!P0 BRA `(.L_x_10538) ;  /* 0xfffffffc00f08947 */ /* 0x002fea000383ffff */
[----:B------:R-:W-:Y:S05]  /*1ccc0*/  BRA `(.L_x_10773) ;  /* 0xfffffeb0000c7947 */ /* 0x000fea000383ffff */
.L_x_10546:
        /* <DEDUP_REMOVED lines=8> */
.L_x_10775:
[----:B------:R-:W-:Y:S05]  /*1cd50*/  BSYNC B1 ;  /* 0x0000000000017941 */ /* 0x000fea0003800000 */
.L_x_10774:
        /* <DEDUP_REMOVED lines=8> */
.L_x_10776:
[----:B------:R-:W-:Y:S02]  /*1cde0*/  IMAD.MOV.U32 R13, RZ, RZ, R25 ;  /* 0x000000ffff0d7224 */ /* 0x000fe400078e0019 */
[----:B------:R-:W-:-:S07]  /*1cdf0*/  IMAD.MOV.U32 R20, RZ, RZ, R14 ;  /* 0x000000ffff147224 */ /* 0x000fce00078e000e */
[----:B------:R-:W-:Y:S05]  /*1ce00*/  WARPSYNC.COLLECTIVE R15, `(.L_x_10777) ;  /* 0x000000000f087348 */ /* 0x000fea0003c00000 */
[----:B------:R0:W1:Y:S02]  /*1ce10*/  SHFL.IDX P6, R14, R13, R12, R11 ;  /* 0x0000000c0d0e7389 */ /* 0x00006400000c000b */
[----:B01----:R-:W-:Y:S01]  /*1ce20*/  ENDCOLLECTIVE ;  /* 0x000000000000791b */ /* 0x003fe20003800000 */
.L_x_10777:
[----:B------:R-:W-:Y:S02]  /*1ce30*/  IMAD.MOV.U32 R13, RZ, RZ, R26 ;  /* 0x000000ffff0d7224 */ /* 0x000fe400078e001a */
[----:B------:R-:W-:-:S07]  /*1ce40*/  IMAD.MOV.U32 R21, RZ, RZ, R14 ;  /* 0x000000ffff157224 */ /* 0x000fce00078e000e */
[----:B------:R-:W-:Y:S05]  /*1ce50*/  WARPSYNC.COLLECTIVE R15, `(.L_x_10778) ;  /* 0x000000000f087348 */ /* 0x000fea0003c00000 */
[----:B------:R0:W1:Y:S02]  /*1ce60*/  SHFL.IDX P6, R14, R13, R12, R11 ;  /* 0x0000000c0d0e7389 */ /* 0x00006400000c000b */
[----:B01----:R-:W-:Y:S01]  /*1ce70*/  ENDCOLLECTIVE ;  /* 0x000000000000791b */ /* 0x003fe20003800000 */
.L_x_10778:
[----:B------:R-:W-:Y:S05]  /*1ce80*/  BRA `(.L_x_10779) ;  /* 0xfffffeb8007c7947 */ /* 0x000fea000383ffff */
.L_x_10550:
[----:B0-----:R0:W1:Y:S02]  /*1ce90*/  SYNCS.PHASECHK.TRANS64.TRYWAIT P1, [R19+URZ+0x32400], R28 ;  /* 0x0324001c130075a7 */ /* 0x001064000802017f */
[----:B-1----:R-:W-:Y:S05]  /*1cea0*/  @!P1 NANOSLEEP.SYNCS 0x989680 ;  /* 0x009896800000995d */ /* 0x002fea0003900000 */
[----:B------:R-:W1:Y:S02]  /*1ceb0*/  @!P1 SYNCS.PHASECHK.TRANS64 P1, [R19+URZ+0x32400], R28 ;  /* 0x0324001c130095a7 */ /* 0x000e64000802007f */
[----:B-1----:R-:W-:Y:S05]  /*1cec0*/  @!P1 BRA `(.L_x_10550) ;  /* 0xfffffffc00f09947 */ /* 0x002fea000383ffff */
[----:B------:R-:W-:Y:S05]  /*1ced0*/  BRA `(.L_x_10780) ;  /* 0xfffffebc005c7947 */ /* 0x000fea000383ffff */
.L_x_10556:
[----:B---3--:R3:W4:Y:S02]  /*1cee0*/  SYNCS.PHASECHK.TRANS64.TRYWAIT P1, [R4+URZ+0x32430], R5 ;  /* 0x03243005040075a7 */ /* 0x008724000802017f */
[----:B----4-:R-:W-:Y:S05]  /*1cef0*/  @!P1 NANOSLEEP.SYNCS 0x989680 ;  /* 0x009896800000995d */ /* 0x010fea0003900000 */
[----:B------:R-:W4:Y:S02]  /*1cf00*/  @!P1 SYNCS.PHASECHK.TRANS64 P1, [R4+URZ+0x32430], R5 ;  /* 0x03243005040095a7 */ /* 0x000f24000802007f */
[----:B----4-:R-:W-:Y:S05]  /*1cf10*/  @!P1 BRA `(.L_x_10556) ;  /* 0xfffffffc00f09947 */ /* 0x010fea000383ffff */
[----:B------:R-:W-:Y:S05]  /*1cf20*/  BRA `(.L_x_10555) ;  /* 0xfffffec800a87947 */ /* 0x000fea000383ffff */
.L_x_10558:
[----:B0-----:R0:W4:Y:S02]  /*1cf30*/  SYNCS.PHASECHK.TRANS64.TRYWAIT P1, [R19+URZ+0x32410], R0 ;  /* 0x03241000130075a7 */ /* 0x001124000802017f */
[----:B----4-:R-:W-:Y:S05]  /*1cf40*/  @!P1 NANOSLEEP.SYNCS 0x989680 ;  /* 0x009896800000995d */ /* 0x010fea0003900000 */
[----:B------:R-:W4:Y:S02]  /*1cf50*/  @!P1 SYNCS.PHASECHK.TRANS64 P1, [R19+URZ+0x32410], R0 ;  /* 0x03241000130095a7 */ /* 0x000f24000802007f */
[----:B----4-:R-:W-:Y:S05]  /*1cf60*/  @!P1 BRA `(.L_x_10558) ;  /* 0xfffffffc00f09947 */ /* 0x010fea000383ffff */
[----:B------:R-:W-:Y:S05]  /*1cf70*/  BRA `(.L_x_10781) ;  /* 0xfffffecc00547947 */ /* 0x000fea000383ffff */
.L_x_10562:
[----:B------:R0:W0:Y:S02]  /*1cf80*/  SYNCS.PHASECHK.TRANS64.TRYWAIT P1, [R4+URZ+0x32450], R5 ;  /* 0x03245005040075a7 */ /* 0x000024000802017f */
[----:B0-----:R-:W-:Y:S05]  /*1cf90*/  @!P1 NANOSLEEP.SYNCS 0x989680 ;  /* 0x009896800000995d */ /* 0x001fea0003900000 */
[----:B------:R-:W0:Y:S02]  /*1cfa0*/  @!P1 SYNCS.PHASECHK.TRANS64 P1, [R4+URZ+0x32450], R5 ;  /* 0x03245005040095a7 */ /* 0x000e24000802007f */
[----:B0-----:R-:W-:Y:S05]  /*1cfb0*/  @!P1 BRA `(.L_x_10562) ;  /* 0xfffffffc00f09947 */ /* 0x001fea000383ffff */
[----:B------:R-:W-:Y:S05]  /*1cfc0*/  BRA `(.L_x_10561) ;  /* 0xfffffecc00647947 */ /* 0x000fea000383ffff */
.L_x_10569:
[----:B-1----:R1:W2:Y:S02]  /*1cfd0*/  SYNCS.PHASECHK.TRANS64.TRYWAIT P2, [R4+URZ+0x32430], R0 ;  /* 0x03243000040075a7 */ /* 0x0022a4000804017f */
[----:B--2---:R-:W-:Y:S05]  /*1cfe0*/  @!P2 NANOSLEEP.SYNCS 0x989680 ;  /* 0x009896800000a95d */ /* 0x004fea0003900000 */
[----:B------:R-:W2:Y:S02]  /*1cff0*/  @!P2 SYNCS.PHASECHK.TRANS64 P2, [R4+URZ+0x32430], R0 ;  /* 0x032430000400a5a7 */ /* 0x000ea4000804007f */
[----:B--2---:R-:W-:Y:S05]  /*1d000*/  @!P2 BRA `(.L_x_10569) ;  /* 0xfffffffc00f0a947 */ /* 0x004fea000383ffff */
[----:B------:R-:W-:Y:S05]  /*1d010*/  BRA `(.L_x_10568) ;  /* 0xfffffef000887947 */ /* 0x000fea000383ffff */
.L_x_10573:
[----:B---3--:R3:W4:Y:S02]  /*1d020*/  SYNCS.PHASECHK.TRANS64.TRYWAIT P2, [R4+URZ+0x32450], R0 ;  /* 0x03245000040075a7 */ /* 0x008724000804017f */
[----:B----4-:R-:W-:Y:S05]  /*1d030*/  @!P2 NANOSLEEP.SYNCS 0x989680 ;  /* 0x009896800000a95d */ /* 0x010fea0003900000 */
[----:B------:R-:W4:Y:S02]  /*1d040*/  @!P2 SYNCS.PHASECHK.TRANS64 P2, [R4+URZ+0x32450], R0 ;  /* 0x032450000400a5a7 */ /* 0x000f24000804007f */
[----:B----4-:R-:W-:Y:S05]  /*1d050*/  @!P2 BRA `(.L_x_10573) ;  /* 0xfffffffc00f0a947 */ /* 0x010fea000383ffff */
[----:B------:R-:W-:Y:S05]  /*1d060*/  BRA `(.L_x_10572) ;  /* 0xfffffef400207947 */ /* 0x000fea000383ffff */
.L_x_10581:
[----:B------:R-:W-:Y:S02]  /*1d070*/  IMAD.MOV.U32 R13, RZ, RZ, R20 ;  /* 0x000000ffff0d7224 */ /* 0x000fe400078e0014 */
[----:B------:R-:W-:Y:S02]  /*1d080*/  IMAD.MOV.U32 R12, RZ, RZ, RZ ;  /* 0x000000ffff0c7224 */ /* 0x000fe400078e00ff */
[----:B------:R-:W-:Y:S02]  /*1d090*/  IMAD.MOV.U32 R11, RZ, RZ, 0x181f ;  /* 0x0000181fff0b7424 */ /* 0x000fe400078e00ff */
[----:B------:R-:W-:-:S07]  /*1d0a0*/  IMAD.MOV.U32 R15, RZ, RZ, -0x1 ;  /* 0xffffffffff0f7424 */ /* 0x000fce00078e00ff */
[----:B-----5:R-:W-:Y:S05]  /*1d0b0*/  WARPSYNC.COLLECTIVE R15, `(.L_x_10782) ;  /* 0x000000000f087348 */ /* 0x020fea0003c00000 */
[----:B------:R0:W1:Y:S02]  /*1d0c0*/  SHFL.IDX P6, R14, R13, R12, R11 ;  /* 0x0000000c0d0e7389 */ /* 0x00006400000c000b */
[----:B01---5:R-:W-:Y:S01]  /*1d0d0*/  ENDCOLLECTIVE ;  /* 0x000000000000791b */ /* 0x023fe20003800000 */
.L_x_10782:
[----:B------:R-:W-:Y:S02]  /*1d0e0*/  IMAD.MOV.U32 R13, RZ, RZ, R3 ;  /* 0x000000ffff0d7224 */ /* 0x000fe400078e0003 */
[----:B------:R-:W-:-:S07]  /*1d0f0*/  IMAD.MOV.U32 R88, RZ, RZ, R14 ;  /* 0x000000ffff587224 */ /* 0x000fce00078e000e */
[----:B------:R-:W-:Y:S05]  /*1d100*/  WARPSYNC.COLLECTIVE R15, `(.L_x_10783) ;  /* 0x000000000f087348 */ /* 0x000fea0003c00000 */
[----:B------:R0:W1:Y:S02]  /*1d110*/  SHFL.IDX P6, R14, R13, R12, R11 ;  /* 0x0000000c0d0e7389 */ /* 0x00006400000c000b */
[----:B01----:R-:W-:Y:S01]  /*1d120*/  ENDCOLLECTIVE ;  /* 0x000000000000791b */ /* 0x003fe20003800000 */
.L_x_10783:
[----:B------:R-:W-:Y:S05]  /*1d130*/  BRA `(.L_x_10784) ;  /* 0xffffff3c00487947 */ /* 0x000fea000383ffff */
.L_x_10584:
        /* <DEDUP_REMOVED lines=8> */
.L_x_10786:
[----:B------:R-:W-:Y:S05]  /*1d1c0*/  BSYNC B1 ;  /* 0x0000000000017941 */ /* 0x000fea0003800000 */
.L_x_10785:
        /* <DEDUP_REMOVED lines=8> */
.L_x_10787:
[----:B------:R-:W-:Y:S05]  /*1d250*/  BRA `(.L_x_10788) ;  /* 0xffffff3c00907947 */ /* 0x000fea000383ffff */
.L_x_10587:
[----:B------:R-:W-:Y:S01]  /*1d260*/  BSSY B1, `(.L_x_10789) ;  /* 0x0000008000017945 */ /* 0x000fe20003800000 */
[----:B------:R-:W-:Y:S02]  /*1d270*/  IMAD.MOV.U32 R13, RZ, RZ, R20 ;  /* 0x000000ffff0d7224 */ /* 0x000fe400078e0014 */
[----:B------:R-:W-:Y:S02]  /*1d280*/  IMAD.MOV.U32 R12, RZ, RZ, 0x2 ;  /* 0x00000002ff0c7424 */ /* 0x000fe400078e00ff */
[----:B--2---:R-:W-:Y:S02]  /*1d290*/  IMAD.MOV.U32 R11, RZ, RZ, 0x181f ;  /* 0x0000181fff0b7424 */ /* 0x004fe400078e00ff */
[----:B------:R-:W-:-:S07]  /*1d2a0*/  IMAD.MOV.U32 R15, RZ, RZ, -0x1 ;  /* 0xffffffffff0f7424 */ /* 0x000fce00078e00ff */
[----:B01-34-:R-:W-:Y:S05]  /*1d2b0*/  WARPSYNC.COLLECTIVE R15, `(.L_x_10790) ;  /* 0x000000000f087348 */ /* 0x01bfea0003c00000 */
[----:B------:R2:W0:Y:S02]  /*1d2c0*/  SHFL.IDX P6, R14, R13, R12, R11 ;  /* 0x0000000c0d0e7389 */ /* 0x00042400000c000b */
[----:B01234-:R-:W-:Y:S01]  /*1d2d0*/  ENDCOLLECTIVE ;  /* 0x000000000000791b */ /* 0x01ffe20003800000 */
.L_x_10790:
[----:B------:R-:W-:Y:S05]  /*1d2e0*/  BSYNC B1 ;  /* 0x0000000000017941 */ /* 0x000fea0003800000 */
.L_x_10789:
        /* <DEDUP_REMOVED lines=8> */
.L_x_10791:
[----:B------:R-:W-:Y:S05]  /*1d370*/  BRA `(.L_x_10792) ;  /* 0xffffff3c00d87947 */ /* 0x000fea000383ffff */
.L_x_10590:
        /* <DEDUP_REMOVED lines=8> */
.L_x_10794:
[----:B------:R-:W-:Y:S05]  /*1d400*/  BSYNC B1 ;  /* 0x0000000000017941 */ /* 0x000fea0003800000 */
.L_x_10793:
        /* <DEDUP_REMOVED lines=8> */
.L_x_10795:
[----:B------:R-:W-:Y:S05]  /*1d490*/  BRA `(.L_x_10796) ;  /* 0xffffff4000207947 */ /* 0x000fea000383ffff */
.L_x_10592:
[----:B------:R-:W-:Y:S02]  /*1d4a0*/  IMAD.MOV.U32 R13, RZ, RZ, R8 ;  /* 0x000000ffff0d7224 */ /* 0x000fe400078e0008 */
[----:B------:R-:W-:Y:S02]  /*1d4b0*/  IMAD.MOV.U32 R12, RZ, RZ, RZ ;  /* 0x000000ffff0c7224 */ /* 0x000fe400078e00ff */
[----:B------:R-:W-:Y:S02]  /*1d4c0*/  IMAD.MOV.U32 R11, RZ, RZ, 0x1c1f ;  /* 0x00001c1fff0b7424 */ /* 0x000fe400078e00ff */
[----:B------:R-:W-:-:S07]  /*1d4d0*/  IMAD.MOV.U32 R15, RZ, RZ, -0x1 ;  /* 0xffffffffff0f7424 */ /* 0x000fce00078e00ff */
[----:B------:R-:W-:Y:S05]  /*1d4e0*/  WARPSYNC.COLLECTIVE R15, `(.L_x_10797) ;  /* 0x000000000f087348 */ /* 0x000fea0003c00000 */
[----:B------:R0:W1:Y:S02]  /*1d4f0*/  SHFL.IDX P6, R14, R13, R12, R11 ;  /* 0x0000000c0d0e7389 */ /* 0x00006400000c000b */
[----:B01----:R-:W-:Y:S01]  /*1d500*/  ENDCOLLECTIVE ;  /* 0x000000000000791b */ /* 0x003fe20003800000 */
.L_x_10797:
[----:B------:R-:W-:Y:S02]  /*1d510*/  IMAD.MOV.U32 R13, RZ, RZ, R3 ;  /* 0x000000ffff0d7224 */ /* 0x000fe400078e0003 */
[----:B------:R-:W-:-:S07]  /*1d520*/  IMAD.MOV.U32 R9, RZ, RZ, R14 ;  /* 0x000000ffff097224 */ /* 0x000fce00078e000e */
[----:B------:R-:W-:Y:S05]  /*1d530*/  WARPSYNC.COLLECTIVE R15, `(.L_x_10798) ;  /* 0x000000000f087348 */ /* 0x000fea0003c00000 */
[----:B------:R0:W1:Y:S02]  /*1d540*/  SHFL.IDX P6, R14, R13, R12, R11 ;  /* 0x0000000c0d0e7389 */ /* 0x00006400000c000b */
[----:B01----:R-:W-:Y:S01]  /*1d550*/  ENDCOLLECTIVE ;  /* 0x000000000000791b */ /* 0x003fe20003800000 */
.L_x_10798:
[----:B------:R-:W-:Y:S01]  /*1d560*/  IMAD.MOV.U32 R12, RZ, RZ, R14 ;  /* 0x000000ffff0c7224 */ /* 0x000fe200078e000e */
[----:B------:R-:W-:Y:S06]  /*1d570*/  BRA `(.L_x_10799) ;  /* 0xffffff4400207947 */ /* 0x000fec000383ffff */
.L_x_10595:
[----:B------:R-:W-:Y:S01]  /*1d580*/  BSSY B1, `(.L_x_10800) ;  /* 0x0000008000017945 */ /* 0x000fe20003800000 */
[----:B---3--:R-:W-:Y:S02]  /*1d590*/  IMAD.MOV.U32 R13, RZ, RZ, R8 ;  /* 0x000000ffff0d7224 */ /* 0x008fe400078e0008 */
[----:B--2---:R-:W-:Y:S02]  /*1d5a0*/  IMAD.MOV.U32 R12, RZ, RZ, 0x1 ;  /* 0x00000001ff0c7424 */ /* 0x004fe400078e00ff */
[----:B------:R-:W-:Y:S02]  /*1d5b0*/  IMAD.MOV.U32 R11, RZ, RZ, 0x1c1f ;  /* 0x00001c1fff0b7424 */ /* 0x000fe400078e00ff */
[----:B------:R-:W-:-:S07]  /*1d5c0*/  IMAD.MOV.U32 R15, RZ, RZ, -0x1 ;  /* 0xffffffffff0f7424 */ /* 0x000fce00078e00ff */
[----:B01----:R-:W-:Y:S05]  /*1d5d0*/  WARPSYNC.COLLECTIVE R15, `(.L_x_10801) ;  /* 0x000000000f087348 */ /* 0x003fea0003c00000 */
[----:B------:R2:W3:Y:S02]  /*1d5e0*/  SHFL.IDX P6, R14, R13, R12, R11 ;  /* 0x0000000c0d0e7389 */ /* 0x0004e400000c000b */
[----:B0123--:R-:W-:Y:S01]  /*1d5f0*/  ENDCOLLECTIVE ;  /* 0x000000000000791b */ /* 0x00ffe20003800000 */
.L_x_10801:
[----:B------:R-:W-:Y:S05]  /*1d600*/  BSYNC B1 ;  /* 0x0000000000017941 */ /* 0x000fea0003800000 */
.L_x_10800:
        /* <DEDUP_REMOVED lines=8> */
.L_x_10802:
[----:B------:R-:W-:Y:S01]  /*1d690*/  IMAD.MOV.U32 R3, RZ, RZ, R14 ;  /* 0x000000ffff037224 */ /* 0x000fe200078e000e */
[----:B------:R-:W-:Y:S06]  /*1d6a0*/  BRA `(.L_x_10803) ;  /* 0xffffff4c00f87947 */ /* 0x000fec000383ffff */
.L_x_10599:
[----:B------:R-:W-:Y:S02]  /*1d6b0*/  IMAD.MOV.U32 R13, RZ, RZ, R20 ;  /* 0x000000ffff0d7224 */ /* 0x000fe400078e0014 */
[----:B------:R-:W-:Y:S02]  /*1d6c0*/  IMAD.MOV.U32 R12, RZ, RZ, RZ ;  /* 0x000000ffff0c7224 */ /* 0x000fe400078e00ff */
[----:B------:R-:W-:Y:S02]  /*1d6d0*/  IMAD.MOV.U32 R11, RZ, RZ, 0x181f ;  /* 0x0000181fff0b7424 */ /* 0x000fe400078e00ff */
[----:B------:R-:W-:-:S07]  /*1d6e0*/  IMAD.MOV.U32 R15, RZ, RZ, -0x1 ;  /* 0xffffffffff0f7424 */ /* 0x000fce00078e00ff */
[----:B0-----:R-:W-:Y:S05]  /*1d6f0*/  WARPSYNC.COLLECTIVE R15, `(.L_x_10804) ;  /* 0x000000000f087348 */ /* 0x001fea0003c00000 */
[----:B------:R1:W2:Y:S02]  /*1d700*/  SHFL.IDX P6, R14, R13, R12, R11 ;  /* 0x0000000c0d0e7389 */ /* 0x0002a400000c000b */
[----:B012---:R-:W-:Y:S01]  /*1d710*/  ENDCOLLECTIVE ;  /* 0x000000000000791b */ /* 0x007fe20003800000 */
.L_x_10804:
[----:B------:R-:W-:Y:S02]  /*1d720*/  IMAD.MOV.U32 R13, RZ, RZ, R3 ;  /* 0x000000ffff0d7224 */ /* 0x000fe400078e0003 */
[----:B------:R-:W-:-:S07]  /*1d730*/  IMAD.MOV.U32 R0, RZ, RZ, R14 ;  /* 0x000000ffff007224 */ /* 0x000fce00078e000e */
[----:B------:R-:W-:Y:S05]  /*1d740*/  WARPSYNC.COLLECTIVE R15, `(.L_x_10805) ;  /* 0x000000000f087348 */ /* 0x000fea0003c00000 */
[----:B------:R0:W1:Y:S02]  /*1d750*/  SHFL.IDX P6, R14, R13, R12, R11 ;  /* 0x0000000c0d0e7389 */ /* 0x00006400000c000b */
[----:B01----:R-:W-:Y:S01]  /*1d760*/  ENDCOLLECTIVE ;  /* 0x000000000000791b */ /* 0x003fe20003800000 */
.L_x_10805:
[----:B------:R-:W-:Y:S05]  /*1d770*/  BRA `(.L_x_10806) ;  /* 0xffffff6400587947 */ /* 0x000fea000383ffff */
.L_x_10602:
[----:B------:R-:W-:Y:S01]  /*1d780*/  BSSY B1, `(.L_x_10807) ;  /* 0x0000008000017945 */ /* 0x000fe20003800000 */
[----:B------:R-:W-:Y:S02]  /*1d790*/  IMAD.MOV.U32 R13, RZ, RZ, R20 ;  /* 0x000000ffff0d7224 */ /* 0x000fe400078e0014 */
[----:B------:R-:W-:Y:S02]  /*1d7a0*/  IMAD.MOV.U32 R12, RZ, RZ, 0x1 ;  /* 0x00000001ff0c7424 */ /* 0x000fe400078e00ff */
[----:B----4-:R-:W-:Y:S02]  /*1d7b0*/  IMAD.MOV.U32 R11, RZ, RZ, 0x181f ;  /* 0x0000181fff0b7424 */ /* 0x010fe400078e00ff */
[----:B------:R-:W-:-:S07]  /*1d7c0*/  IMAD.MOV.U32 R15, RZ, RZ, -0x1 ;  /* 0xffffffffff0f7424 */ /* 0x000fce00078e00ff */
[----:B0123--:R-:W-:Y:S05]  /*1d7d0*/  WARPSYNC.COLLECTIVE R15, `(.L_x_10808) ;  /* 0x000000000f087348 */ /* 0x00ffea0003c00000 */
[----:B---3--:R3:W4:Y:S02]  /*1d7e0*/  SHFL.IDX P6, R14, R13, R12, R11 ;  /* 0x0000000c0d0e7389 */ /* 0x00872400000c000b */
[----:B01234-:R-:W-:Y:S01]  /*1d7f0*/  ENDCOLLECTIVE ;  /* 0x000000000000791b */ /* 0x01ffe20003800000 */
.L_x_10808:
[----:B------:R-:W-:Y:S05]  /*1d800*/  BSYNC B1 ;  /* 0x0000000000017941 */ /* 0x000fea0003800000 */
.L_x_10807:
        /* <DEDUP_REMOVED lines=8> */
.L_x_10809:
[----:B------:R-:W-:Y:S05]  /*1d890*/  BRA `(.L_x_10810) ;  /* 0xffffff6400a47947 */ /* 0x000fea000383ffff */
.L_x_10605:
        /* <DEDUP_REMOVED lines=8> */
.L_x_10812:
[----:B------:R-:W-:Y:S05]  /*1d920*/  BSYNC B1 ;  /* 0x0000000000017941 */ /* 0x000fea0003800000 */
.L_x_10811:
        /* <DEDUP_REMOVED lines=8> */
.L_x_10813:
[----:B------:R-:W-:Y:S05]  /*1d9b0*/  BRA `(.L_x_10814) ;  /* 0xffffff6400ec7947 */ /* 0x000fea000383ffff */
.L_x_10608:
[----:B------:R-:W-:Y:S01]  /*1d9c0*/  BSSY B1, `(.L_x_10815) ;  /* 0x0000008000017945 */ /* 0x000fe20003800000 */
[----:B------:R-:W-:Y:S02]  /*1d9d0*/  IMAD.MOV.U32 R13, RZ, RZ, R20 ;  /* 0x000000ffff0d7224 */ /* 0x000fe400078e0014 */
[----:B------:R-:W-:Y:S02]  /*1d9e0*/  IMAD.MOV.U32 R12, RZ, RZ, 0x3 ;  /* 0x00000003ff0c7424 */ /* 0x000fe400078e00ff */
[----:B----4-:R-:W-:Y:S02]  /*1d9f0*/  IMAD.MOV.U32 R11, RZ, RZ, 0x181f ;  /* 0x0000181fff0b7424 */ /* 0x010fe400078e00ff */
[----:B------:R-:W-:-:S07]  /*1da00*/  IMAD.MOV.U32 R15, RZ, RZ, -0x1 ;  /* 0xffffffffff0f7424 */ /* 0x000fce00078e00ff */
[----:B0123--:R-:W-:Y:S05]  /*1da10*/  WARPSYNC.COLLECTIVE R15, `(.L_x_10816) ;  /* 0x000000000f087348 */ /* 0x00ffea0003c00000 */
[----:B0-----:R0:W4:Y:S02]  /*1da20*/  SHFL.IDX P6, R14, R13, R12, R11 ;  /* 0x0000000c0d0e7389 */ /* 0x00112400000c000b */
[----:B01234-:R-:W-:Y:S01]  /*1da30*/  ENDCOLLECTIVE ;  /* 0x000000000000791b */ /* 0x01ffe20003800000 */
.L_x_10816:
[----:B------:R-:W-:Y:S05]  /*1da40*/  BSYNC B1 ;  /* 0x0000000000017941 */ /* 0x000fea0003800000 */
.L_x_10815:
        /* <DEDUP_REMOVED lines=8> */
.L_x_10817:
[----:B------:R-:W-:Y:S05]  /*1dad0*/  BRA `(.L_x_10818) ;  /* 0xffffff6800347947 */ /* 0x000fea000383ffff */
.L_x_10625:
        /* <DEDUP_REMOVED lines=8> */
[----:B-1----:R-:W-:Y:S05]  /*1db60*/  WARPSYNC.COLLECTIVE R15, `(.L_x_10820) ;  /* 0x000000000f087348 */ /* 0x002fea0003c00000 */
[----:B------:R0:W2:Y:S02]  /*1db70*/  SHFL.IDX P6, R14, R13, R12, R11 ;  /* 0x0000000c0d0e7389 */ /* 0x0000a400000c000b */
[----:B012---:R-:W-:Y:S01]  /*1db80*/  ENDCOLLECTIVE ;  /* 0x000000000000791b */ /* 0x007fe20003800000 */
.L_x_10820:
[----:B------:R-:W-:Y:S05]  /*1db90*/  BSYNC B1 ;  /* 0x0000000000017941 */ /* 0x000fea0003800000 */
.L_x_10819:
[----:B------:R-:W-:Y:S05]  /*1dba0*/  BRA `(.L_x_10821) ;  /* 0xffffff8000447947 */ /* 0x000fea000383ffff */
.L_x_10627:
[----:B------:R-:W-:Y:S01]  /*1dbb0*/  BSSY B1, `(.L_x_10822) ;  /* 0x0000006000017945 */ /* 0x000fe20003800000 */
[----:B------:R-:W-:-:S07]  /*1dbc0*/  IMAD.MOV.U32 R15, RZ, RZ, -0x1 ;  /* 0xffffffffff0f7424 */ /* 0x000fce00078e00ff */
[----:B01----:R-:W-:Y:S05]  /*1dbd0*/  WARPSYNC.COLLECTIVE R15, `(.L_x_10823) ;  /* 0x000000000f0c7348 */ /* 0x003fea0003c00000 */
[----:B------:R-:W-:Y:S02]  /*1dbe0*/  ELECT P6, UR62, PT ;  /* 0x00000000003e782f */ /* 0x000fe400038c0000 */
[----:B------:R-:W-:Y:S01]  /*1dbf0*/  MOV R14, UR62 ;  /* 0x0000003e000e7c02 */ /* 0x000fe20008000f00 */
[----:B01----:R-:W-:Y:S10]  /*1dc00*/  ENDCOLLECTIVE ;  /* 0x000000000000791b */ /* 0x003ff40003800000 */
.L_x_10823:
[----:B------:R-:W-:Y:S05]  /*1dc10*/  BSYNC B1 ;  /* 0x0000000000017941 */ /* 0x000fea0003800000 */
.L_x_10822:
[----:B------:R-:W-:Y:S05]  /*1dc20*/  BRA `(.L_x_10626) ;  /* 0xffffff80003c7947 */ /* 0x000fea000383ffff */
.L_x_10629:
[----:B0-----:R0:W2:Y:S02]  /*1dc30*/  SYNCS.PHASECHK.TRANS64.TRYWAIT P0, [R22+URZ+0x32420], R7 ;  /* 0x03242007160075a7 */ /* 0x0010a4000800017f */
[----:B--2---:R-:W-:Y:S05]  /*1dc40*/  @!P0 NANOSLEEP.SYNCS 0x989680 ;  /* 0x009896800000895d */ /* 0x004fea0003900000 */
[----:B------:R-:W2:Y:S02]  /*1dc50*/  @!P0 SYNCS.PHASECHK.TRANS64 P0, [R22+URZ+0x32420], R7 ;  /* 0x03242007160085a7 */ /* 0x000ea4000800007f */
[----:B--2---:R-:W-:Y:S05]  /*1dc60*/  @!P0 BRA `(.L_x_10629) ;  /* 0xfffffffc00f08947 */ /* 0x004fea000383ffff */
[----:B------:R-:W-:Y:S05]  /*1dc70*/  BRA `(.L_x_10824) ;  /* 0xffffff80004c7947 */ /* 0x000fea000383ffff */
.L_x_10633:
[----:B0-----:R0:W2:Y:S02]  /*1dc80*/  SYNCS.PHASECHK.TRANS64.TRYWAIT P0, [R7+URZ+0x324a0], R8 ;  /* 0x0324a008070075a7 */ /* 0x0010a4000800017f */
[----:B--2---:R-:W-:Y:S05]  /*1dc90*/  @!P0 NANOSLEEP.SYNCS 0x989680 ;  /* 0x009896800000895d */ /* 0x004fea0003900000 */
[----:B------:R-:W2:Y:S02]  /*1dca0*/  @!P0 SYNCS.PHASECHK.TRANS64 P0, [R7+URZ+0x324a0], R8 ;  /* 0x0324a008070085a7 */ /* 0x000ea4000800007f */
[----:B--2---:R-:W-:Y:S05]  /*1dcb0*/  @!P0 BRA `(.L_x_10633) ;  /* 0xfffffffc00f08947 */ /* 0x004fea000383ffff */
[----:B------:R-:W-:Y:S05]  /*1dcc0*/  BRA `(.L_x_10825) ;  /* 0xffffff8000647947 */ /* 0x000fea000383ffff */
.L_x_10638:
[----:B--2---:R2:W3:Y:S02]  /*1dcd0*/  SYNCS.PHASECHK.TRANS64.TRYWAIT P0, [R7+URZ+0x324c0], R8 ;  /* 0x0324c008070075a7 */ /* 0x0044e4000800017f */
[----:B---3--:R-:W-:Y:S05]  /*1dce0*/  @!P0 NANOSLEEP.SYNCS 0x989680 ;  /* 0x009896800000895d */ /* 0x008fea0003900000 */
[----:B------:R-:W3:Y:S02]  /*1dcf0*/  @!P0 SYNCS.PHASECHK.TRANS64 P0, [R7+URZ+0x324c0], R8 ;  /* 0x0324c008070085a7 */ /* 0x000ee4000800007f */
[----:B---3--:R-:W-:Y:S05]  /*1dd00*/  @!P0 BRA `(.L_x_10638) ;  /* 0xfffffffc00f08947 */ /* 0x008fea000383ffff */
[----:B------:R-:W-:Y:S05]  /*1dd10*/  BRA `(.L_x_10826) ;  /* 0xffffff8000e07947 */ /* 0x000fea000383ffff */
.L_x_10648:
[----:B0-----:R0:W2:Y:S02]  /*1dd20*/  SYNCS.PHASECHK.TRANS64.TRYWAIT P2, [R6+URZ+0x324a0], R7 ;  /* 0x0324a007060075a7 */ /* 0x0010a4000804017f */
[----:B--2---:R-:W-:Y:S05]  /*1dd30*/  @!P2 NANOSLEEP.SYNCS 0x989680 ;  /* 0x009896800000a95d */ /* 0x004fea0003900000 */
[----:B------:R-:W2:Y:S02]  /*1dd40*/  @!P2 SYNCS.PHASECHK.TRANS64 P2, [R6+URZ+0x324a0], R7 ;  /* 0x0324a0070600a5a7 */ /* 0x000ea4000804007f */
[----:B--2---:R-:W-:Y:S05]  /*1dd50*/  @!P2 BRA `(.L_x_10648) ;  /* 0xfffffffc00f0a947 */ /* 0x004fea000383ffff */
[----:B------:R-:W-:Y:S05]  /*1dd60*/  BRA `(.L_x_10827) ;  /* 0xffffff8800547947 */ /* 0x000fea000383ffff */
.L_x_10653:
[----:B--2---:R2:W3:Y:S02]  /*1dd70*/  SYNCS.PHASECHK.TRANS64.TRYWAIT P2, [R6+URZ+0x324c0], R7 ;  /* 0x0324c007060075a7 */ /* 0x0044e4000804017f */
[----:B---3--:R-:W-:Y:S05]  /*1dd80*/  @!P2 NANOSLEEP.SYNCS 0x989680 ;  /* 0x009896800000a95d */ /* 0x008fea0003900000 */
[----:B------:R-:W3:Y:S02]  /*1dd90*/  @!P2 SYNCS.PHASECHK.TRANS64 P2, [R6+URZ+0x324c0], R7 ;  /* 0x0324c0070600a5a7 */ /* 0x000ee4000804007f */
[----:B---3--:R-:W-:Y:S05]  /*1dda0*/  @!P2 BRA `(.L_x_10653) ;  /* 0xfffffffc00f0a947 */ /* 0x008fea000383ffff */
[----:B------:R-:W-:Y:S05]  /*1ddb0*/  BRA `(.L_x_10828) ;  /* 0xffffff8800cc7947 */ /* 0x000fea000383ffff */
.L_x_10671:
[----:B------:R-:W1:Y:S01]  /*1ddc0*/  S2R R11, SR_TID.X ;  /* 0x00000000000b7919 */ /* 0x000e620000002100 */
[----:B------:R-:W-:Y:S01]  /*1ddd0*/  BSSY B0, `(.L_x_10829) ;  /* 0x000000a000007945 */ /* 0x000fe20003800000 */
[----:B------:R-:W-:Y:S02]  /*1dde0*/  IMAD.MOV.U32 R12, RZ, RZ, RZ ;  /* 0x000000ffff0c7224 */ /* 0x000fe400078e00ff */
[----:B------:R-:W-:Y:S01]  /*1ddf0*/  IMAD.MOV.U32 R15, RZ, RZ, -0x1 ;  /* 0xffffffffff0f7424 */ /* 0x000fe200078e00ff */
[----:B-1----:R-:W-:-:S04]  /*1de00*/  SHF.R.U32.HI R11, RZ, 0x5, R11 ;  /* 0x00000005ff0b7819 */ /* 0x002fc8000001160b */
[----:B------:R-:W-:-:S05]  /*1de10*/  LOP3.LUT R11, R11, 0x3, RZ, 0xc0, !PT ;  /* 0x000000030b0b7812 */ /* 0x000fca00078ec0ff */
[----:B------:R-:W-:Y:S02]  /*1de20*/  IMAD.MOV.U32 R13, RZ, RZ, R11 ;  /* 0x000000ffff0d7224 */ /* 0x000fe400078e000b */
[----:B------:R-:W-:-:S07]  /*1de30*/  IMAD.MOV.U32 R11, RZ, RZ, 0x1f ;  /* 0x0000001fff0b7424 */ /* 0x000fce00078e00ff */
[----:B0----5:R-:W-:Y:S05]  /*1de40*/  WARPSYNC.COLLECTIVE R15, `(.L_x_10830) ;  /* 0x000000000f087348 */ /* 0x021fea0003c00000 */
[----:B------:R1:W2:Y:S02]  /*1de50*/  SHFL.IDX P6, R14, R13, R12, R11 ;  /* 0x0000000c0d0e7389 */ /* 0x0002a400000c000b */
[----:B012--5:R-:W-:Y:S01]  /*1de60*/  ENDCOLLECTIVE ;  /* 0x000000000000791b */ /* 0x027fe20003800000 */
.L_x_10830:
[----:B------:R-:W-:Y:S05]  /*1de70*/  BSYNC B0 ;  /* 0x0000000000007941 */ /* 0x000fea0003800000 */
.L_x_10829:
[----:B------:R-:W-:Y:S05]  /*1de80*/  BRA `(.L_x_10831) ;  /* 0xffffff9800e87947 */ /* 0x000fea000383ffff */
.L_x_10674:
[----:B-1----:R1:W2:Y:S02]  /*1de90*/  SYNCS.PHASECHK.TRANS64.TRYWAIT P0, [R29+URZ+0x32440], R0 ;  /* 0x032440001d0075a7 */ /* 0x0022a4000800017f */
[----:B--2---:R-:W-:Y:S05]  /*1dea0*/  @!P0 NANOSLEEP.SYNCS 0x989680 ;  /* 0x009896800000895d */ /* 0x004fea0003900000 */
[----:B------:R-:W2:Y:S02]  /*1deb0*/  @!P0 SYNCS.PHASECHK.TRANS64 P0, [R29+URZ+0x32440], R0 ;  /* 0x032440001d0085a7 */ /* 0x000ea4000800007f */
[----:B--2---:R-:W-:Y:S05]  /*1dec0*/  @!P0 BRA `(.L_x_10674) ;  /* 0xfffffffc00f08947 */ /* 0x004fea000383ffff */
[----:B------:R-:W-:Y:S05]  /*1ded0*/  BRA `(.L_x_10832) ;  /* 0xffffff9c00147947 */ /* 0x000fea000383ffff */
.L_x_10675:
        /* <DEDUP_REMOVED lines=8> */
.L_x_10834:
[----:B------:R-:W-:Y:S05]  /*1df60*/  BSYNC B0 ;  /* 0x0000000000007941 */ /* 0x000fea0003800000 */
.L_x_10833:
        /* <DEDUP_REMOVED lines=9> */
.L_x_10835:
[----:B------:R-:W-:Y:S02]  /*1e000*/  IMAD.MOV.U32 R13, RZ, RZ, R4 ;  /* 0x000000ffff0d7224 */ /* 0x000fe400078e0004 */
[----:B------:R-:W-:Y:S02]  /*1e010*/  IMAD.MOV.U32 R12, RZ, RZ, 0x1 ;  /* 0x00000001ff0c7424 */ /* 0x000fe400078e00ff */
[----:B------:R-:W-:-:S07]  /*1e020*/  IMAD.MOV.U32 R3, RZ, RZ, R14 ;  /* 0x000000ffff037224 */ /* 0x000fce00078e000e */
[----:B------:R-:W-:Y:S05]  /*1e030*/  WARPSYNC.COLLECTIVE R15, `(.L_x_10836) ;  /* 0x000000000f087348 */ /* 0x000fea0003c00000 */
[----:B------:R0:W1:Y:S02]  /*1e040*/  SHFL.IDX P6, R14, R13, R12, R11 ;  /* 0x0000000c0d0e7389 */ /* 0x00006400000c000b */
[----:B01----:R-:W-:Y:S01]  /*1e050*/  ENDCOLLECTIVE ;  /* 0x000000000000791b */ /* 0x003fe20003800000 */
.L_x_10836:
        /* <DEDUP_REMOVED lines=15> */
.L_x_10837:
[----:B------:R-:W-:Y:S02]  /*1e150*/  @P0 IMAD R6, R5, 0x2, R22 ;  /* 0x0000000205060824 */ /* 0x000fe400078e0216 */
[----:B------:R-:W-:Y:S02]  /*1e160*/  IMAD.MOV.U32 R13, RZ, RZ, R4 ;  /* 0x000000ffff0d7224 */ /* 0x000fe400078e0004 */
[----:B------:R-:W-:Y:S02]  /*1e170*/  IMAD.MOV.U32 R12, RZ, RZ, 0x2 ;  /* 0x00000002ff0c7424 */ /* 0x000fe400078e00ff */
[----:B------:R-:W-:-:S07]  /*1e180*/  IMAD.MOV.U32 R3, RZ, RZ, R14 ;  /* 0x000000ffff037224 */ /* 0x000fce00078e000e */
[----:B------:R-:W-:Y:S05]  /*1e190*/  WARPSYNC.COLLECTIVE R15, `(.L_x_10838) ;  /* 0x000000000f087348 */ /* 0x000fea0003c00000 */
[----:B------:R0:W1:Y:S02]  /*1e1a0*/  SHFL.IDX P6, R14, R13, R12, R11 ;  /* 0x0000000c0d0e7389 */ /* 0x00006400000c000b */
[----:B01----:R-:W-:Y:S01]  /*1e1b0*/  ENDCOLLECTIVE ;  /* 0x000000000000791b */ /* 0x003fe20003800000 */
.L_x_10838:
        /* <DEDUP_REMOVED lines=15> */
.L_x_10839:
[----:B------:R-:W-:Y:S02]  /*1e2b0*/  @P0 IMAD R6, R5, 0x2, R22 ;  /* 0x0000000205060824 */ /* 0x000fe400078e0216 */
[----:B------:R-:W-:Y:S02]  /*1e2c0*/  IMAD.MOV.U32 R13, RZ, RZ, R4 ;  /* 0x000000ffff0d7224 */ /* 0x000fe400078e0004 */
[----:B------:R-:W-:Y:S02]  /*1e2d0*/  IMAD.MOV.U32 R12, RZ, RZ, 0x3 ;  /* 0x00000003ff0c7424 */ /* 0x000fe400078e00ff */
[----:B------:R-:W-:-:S07]  /*1e2e0*/  IMAD.MOV.U32 R3, RZ, RZ, R14 ;  /* 0x000000ffff037224 */ /* 0x000fce00078e000e */
[----:B------:R-:W-:Y:S05]  /*1e2f0*/  WARPSYNC.COLLECTIVE R15, `(.L_x_10840) ;  /* 0x000000000f087348 */ /* 0x000fea0003c00000 */
[----:B------:R0:W1:Y:S02]  /*1e300*/  SHFL.IDX P6, R14, R13, R12, R11 ;  /* 0x0000000c0d0e7389 */ /* 0x00006400000c000b */
[----:B01----:R-:W-:Y:S01]  /*1e310*/  ENDCOLLECTIVE ;  /* 0x000000000000791b */ /* 0x003fe20003800000 */
.L_x_10840:
        /* <DEDUP_REMOVED lines=15> */
.L_x_10841:
[----:B------:R-:W-:Y:S02]  /*1e410*/  @P0 IMAD R6, R5, 0x2, R22 ;  /* 0x0000000205060824 */ /* 0x000fe400078e0216 */
[----:B------:R-:W-:Y:S02]  /*1e420*/  IMAD.MOV.U32 R13, RZ, RZ, R4 ;  /* 0x000000ffff0d7224 */ /* 0x000fe400078e0004 */
[----:B------:R-:W-:Y:S02]  /*1e430*/  IMAD.MOV.U32 R12, RZ, RZ, 0x4 ;  /* 0x00000004ff0c7424 */ /* 0x000fe400078e00ff */
[----:B------:R-:W-:-:S07]  /*1e440*/  IMAD.MOV.U32 R3, RZ, RZ, R14 ;  /* 0x000000ffff037224 */ /* 0x000fce00078e000e */
[----:B------:R-:W-:Y:S05]  /*1e450*/  WARPSYNC.COLLECTIVE R15, `(.L_x_10842) ;  /* 0x000000000f087348 */ /* 0x000fea0003c00000 */
[----:B------:R0:W1:Y:S02]  /*1e460*/  SHFL.IDX P6, R14, R13, R12, R11 ;  /* 0x0000000c0d0e7389 */ /* 0x00006400000c000b */
[----:B01----:R-:W-:Y:S01]  /*1e470*/  ENDCOLLECTIVE ;  /* 0x000000000000791b */ /* 0x003fe20003800000 */
.L_x_10842:
        /* <DEDUP_REMOVED lines=15> */
.L_x_10843:
[----:B------:R-:W-:Y:S02]  /*1e570*/  @P0 IMAD R6, R5, 0x2, R22 ;  /* 0x0000000205060824 */ /* 0x000fe400078e0216 */
[----:B------:R-:W-:Y:S02]  /*1e580*/  IMAD.MOV.U32 R13, RZ, RZ, R4 ;  /* 0x000000ffff0d7224 */ /* 0x000fe400078e0004 */
[----:B------:R-:W-:Y:S02]  /*1e590*/  IMAD.MOV.U32 R12, RZ, RZ, 0x5 ;  /* 0x00000005ff0c7424 */ /* 0x000fe400078e00ff */
[----:B------:R-:W-:-:S07]  /*1e5a0*/  IMAD.MOV.U32 R3, RZ, RZ, R14 ;  /* 0x000000ffff037224 */ /* 0x000fce00078e000e */
[----:B------:R-:W-:Y:S05]  /*1e5b0*/  WARPSYNC.COLLECTIVE R15, `(.L_x_10844) ;  /* 0x000000000f087348 */ /* 0x000fea0003c00000 */
[----:B------:R0:W1:Y:S02]  /*1e5c0*/  SHFL.IDX P6, R14, R13, R12, R11 ;  /* 0x0000000c0d0e7389 */ /* 0x00006400000c000b */
[----:B01----:R-:W-:Y:S01]  /*1e5d0*/  ENDCOLLECTIVE ;  /* 0x000000000000791b */ /* 0x003fe20003800000 */
.L_x_10844:
        /* <DEDUP_REMOVED lines=10> */
.L_x_10845:
[----:B------:R-:W-:Y:S01]  /*1e680*/  @!PT LDS RZ, [RZ] ;  /* 0x00000000fffff984 */ /* 0x000fe20000000800 */
[----:B------:R-:W-:Y:S01]  /*1e690*/  @!PT LDS RZ, [RZ] ;  /* 0x00000000fffff984 */ /* 0x000fe20000000800 */
[----:B------:R-:W-:Y:S01]  /*1e6a0*/  @!PT LDS RZ, [RZ] ;  /* 0x00000000fffff984 */ /* 0x000fe20000000800 */
[----:B------:R0:W-:Y:S01]  /*1e6b0*/  @P0 LDGSTS.E.BYPASS.LTC128B.128 [R6+0x1e400], desc[UR60][R2.64], !P2 ;  /* 0x1e40000002060fae */ /* 0x0001e2000d101d7c */
[----:B------:R-:W-:Y:S01]  /*1e6c0*/  IMAD.MOV.U32 R0, RZ, RZ, R14 ;  /* 0x000000ffff007224 */ /* 0x000fe200078e000e */
[----:B------:R-:W-:Y:S06]  /*1e6d0*/  BRA `(.L_x_10846) ;  /* 0xffffff9800707947 */ /* 0x000fec000383ffff */
.L_x_10680:
        /* <DEDUP_REMOVED lines=9> */
.L_x_10847:
[C---:B------:R-:W-:Y:S01]  /*1e770*/  VIADD R10, R17.reuse, 0x10 ;  /* 0x00000010110a7836 */ /* 0x040fe20000000000 */
[C---:B------:R-:W-:Y:S01]  /*1e780*/  ISETP.GE.AND P0, PT, R17.reuse, R2, PT ;  /* 0x000000021100720c */ /* 0x040fe20003f06270 */
[C---:B------:R-:W-:Y:S02]  /*1e790*/  VIADD R6, R17.reuse, 0x20 ;  /* 0x0000002011067836 */ /* 0x040fe40000000000 */
[----:B------:R-:W-:Y:S01]  /*1e7a0*/  VIADD R8, R17, 0x30 ;  /* 0x0000003011087836 */ /* 0x000fe20000000000 */
[----:B------:R0:W-:Y:S04]  /*1e7b0*/  STL [R1+0x1c], R10 ;  /* 0x00001c0a01007387 */ /* 0x0001e80000100800 */
[----:B------:R0:W-:Y:S01]  /*1e7c0*/  STL [R1+0x20], R6 ;  /* 0x0000200601007387 */ /* 0x0001e20000100800 */
[----:B------:R-:W-:-:S03]  /*1e7d0*/  IMAD.MOV.U32 R13, RZ, RZ, R0 ;  /* 0x000000ffff0d7224 */ /* 0x000fc600078e0000 */
[----:B------:R0:W-:Y:S01]  /*1e7e0*/  STL [R1+0x24], R8 ;  /* 0x0000240801007387 */ /* 0x0001e20000100800 */
[----:B------:R-:W-:-:S07]  /*1e7f0*/  IMAD.MOV.U32 R4, RZ, RZ, R14 ;  /* 0x000000ffff047224 */ /* 0x000fce00078e000e */
[----:B0-----:R-:W-:Y:S05]  /*1e800*/  WARPSYNC.COLLECTIVE R15, `(.L_x_10848) ;  /* 0x000000000f087348 */ /* 0x001fea0003c00000 */
[----:B------:R1:W2:Y:S02]  /*1e810*/  SHFL.IDX P6, R14, R13, R12, R11 ;  /* 0x0000000c0d0e7389 */ /* 0x0002a400000c000b */
[----:B012---:R-:W-:Y:S01]  /*1e820*/  ENDCOLLECTIVE ;  /* 0x000000000000791b */ /* 0x007fe20003800000 */
.L_x_10848:
[----:B------:R-:W-:Y:S02]  /*1e830*/  IMAD.MOV.U32 R13, RZ, RZ, R3 ;  /* 0x000000ffff0d7224 */ /* 0x000fe400078e0003 */
[----:B------:R-:W-:Y:S02]  /*1e840*/  IMAD.MOV.U32 R12, RZ, RZ, 0x1 ;  /* 0x00000001ff0c7424 */ /* 0x000fe400078e00ff */
[----:B------:R-:W-:-:S07]  /*1e850*/  IMAD.MOV.U32 R5, RZ, RZ, R14 ;  /* 0x000000ffff057224 */ /* 0x000fce00078e000e */
[----:B------:R-:W-:Y:S05]  /*1e860*/  WARPSYNC.COLLECTIVE R15, `(.L_x_10849) ;  /* 0x000000000f087348 */ /* 0x000fea0003c00000 */
[----:B------:R0:W1:Y:S02]  /*1e870*/  SHFL.IDX P6, R14, R13, R12, R11 ;  /* 0x0000000c0d0e7389 */ /* 0x00006400000c000b */
[----:B01----:R-:W-:Y:S01]  /*1e880*/  ENDCOLLECTIVE ;  /* 0x000000000000791b */ /* 0x003fe20003800000 */
.L_x_10849:
        /* <DEDUP_REMOVED lines=15> */
.L_x_10850:
[----:B------:R-:W-:Y:S02]  /*1e980*/  IMAD.MOV.U32 R13, RZ, RZ, R3 ;  /* 0x000000ffff0d7224 */ /* 0x000fe400078e0003 */
[----:B------:R-:W-:Y:S02]  /*1e990*/  IMAD.MOV.U32 R12, RZ, RZ, 0x2 ;  /* 0x00000002ff0c7424 */ /* 0x000fe400078e00ff */
[----:B------:R-:W-:-:S07]  /*1e9a0*/  IMAD.MOV.U32 R5, RZ, RZ, R14 ;  /* 0x000000ffff057224 */ /* 0x000fce00078e000e */
[----:B------:R-:W-:Y:S05]  /*1e9b0*/  WARPSYNC.COLLECTIVE R15, `(.L_x_10851) ;  /* 0x000000000f087348 */ /* 0x000fea0003c00000 */
[----:B------:R0:W1:Y:S02]  /*1e9c0*/  SHFL.IDX P6, R14, R13, R12, R11 ;  /* 0x0000000c0d0e7389 */ /* 0x00006400000c000b */
[----:B01----:R-:W-:Y:S01]  /*1e9d0*/  ENDCOLLECTIVE ;  /* 0x000000000000791b */ /* 0x003fe20003800000 */
.L_x_10851:
        /* <DEDUP_REMOVED lines=15> */
.L_x_10852:
[----:B------:R-:W-:Y:S02]  /*1ead0*/  IMAD.MOV.U32 R13, RZ, RZ, R3 ;  /* 0x000000ffff0d7224 */ /* 0x000fe400078e0003 */
[----:B------:R-:W-:Y:S02]  /*1eae0*/  IMAD.MOV.U32 R12, RZ, RZ, 0x3 ;  /* 0x00000003ff0c7424 */ /* 0x000fe400078e00ff */
[----:B------:R-:W-:-:S07]  /*1eaf0*/  IMAD.MOV.U32 R5, RZ, RZ, R14 ;  /* 0x000000ffff057224 */ /* 0x000fce00078e000e */
[----:B------:R-:W-:Y:S05]  /*1eb00*/  WARPSYNC.COLLECTIVE R15, `(.L_x_10853) ;  /* 0x000000000f087348 */ /* 0x000fea0003c00000 */
[----:B------:R0:W1:Y:S02]  /*1eb10*/  SHFL.IDX P6, R14, R13, R12, R11 ;  /* 0x0000000c0d0e7389 */ /* 0x00006400000c000b */
[----:B01----:R-:W-:Y:S01]  /*1eb20*/  ENDCOLLECTIVE ;  /* 0x000000000000791b */ /* 0x003fe20003800000 */
.L_x_10853:
        /* <DEDUP_REMOVED lines=10> */
.L_x_10854:
[----:B------:R-:W-:Y:S01]  /*1ebd0*/  @!PT LDS RZ, [RZ] ;  /* 0x00000000fffff984 */ /* 0x000fe20000000800 */
[----:B------:R-:W-:Y:S01]  /*1ebe0*/  @!PT LDS RZ, [RZ] ;  /* 0x00000000fffff984 */ /* 0x000fe20000000800 */
[----:B------:R-:W-:Y:S01]  /*1ebf0*/  @!PT LDS RZ, [RZ] ;  /* 0x00000000fffff984 */ /* 0x000fe20000000800 */
[----:B------:R0:W-:Y:S01]  /*1ec00*/  @!P0 LDGSTS.E.BYPASS.LTC128B.128 [R25+0x19400], desc[UR60][R4.64], !P1 ;  /* 0x1940000004198fae */ /* 0x0001e2000c901d7c */
[----:B------:R-:W-:Y:S01]  /*1ec10*/  ISETP.GE.AND P0, PT, R8, R2, PT ;  /* 0x000000020800720c */ /* 0x000fe20003f06270 */
[----:B------:R-:W-:-:S05]  /*1ec20*/  VIADD R8, R17, 0x40 ;  /* 0x0000004011087836 */ /* 0x000fca0000000000 */
[----:B------:R1:W-:Y:S01]  /*1ec30*/  STL [R1+0x28], R8 ;  /* 0x0000280801007387 */ /* 0x0003e20000100800 */
[----:B------:R-:W-:Y:S02]  /*1ec40*/  IMAD.MOV.U32 R13, RZ, RZ, R3 ;  /* 0x000000ffff0d7224 */ /* 0x000fe400078e0003 */
[----:B------:R-:W-:Y:S02]  /*1ec50*/  IMAD.MOV.U32 R12, RZ, RZ, 0x4 ;  /* 0x00000004ff0c7424 */ /* 0x000fe400078e00ff */
[----:B0-----:R-:W-:-:S07]  /*1ec60*/  IMAD.MOV.U32 R4, RZ, RZ, R14 ;  /* 0x000000ffff047224 */ /* 0x001fce00078e000e */
[----:B-1----:R-:W-:Y:S05]  /*1ec70*/  WARPSYNC.COLLECTIVE R15, `(.L_x_10855) ;  /* 0x000000000f087348 */ /* 0x002fea0003c00000 */
[----:B------:R0:W2:Y:S02]  /*1ec80*/  SHFL.IDX P6, R14, R13, R12, R11 ;  /* 0x0000000c0d0e7389 */ /* 0x0000a400000c000b */
[----:B012---:R-:W-:Y:S01]  /*1ec90*/  ENDCOLLECTIVE ;  /* 0x000000000000791b */ /* 0x007fe20003800000 */
.L_x_10855:
        /* <DEDUP_REMOVED lines=10> */
.L_x_10856:
        /* <DEDUP_REMOVED lines=13> */
.L_x_10857:
        /* <DEDUP_REMOVED lines=10> */
.L_x_10858:
        /* <DEDUP_REMOVED lines=13> */
.L_x_10859:
        /* <DEDUP_REMOVED lines=10> */
.L_x_10860:
        /* <DEDUP_REMOVED lines=11> */
.L_x_10861:
        /* <DEDUP_REMOVED lines=10> */
.L_x_10862:
[----:B------:R-:W-:Y:S01]  /*1f170*/  @!PT LDS RZ, [RZ] ;  /* 0x00000000fffff984 */ /* 0x000fe20000000800 */
[----:B------:R-:W-:Y:S01]  /*1f180*/  @!PT LDS RZ, [RZ] ;  /* 0x00000000fffff984 */ /* 0x000fe20000000800 */
[----:B------:R-:W-:Y:S01]  /*1f190*/  @!PT LDS RZ, [RZ] ;  /* 0x00000000fffff984 */ /* 0x000fe20000000800 */
[----:B------:R1:W-:Y:S01]  /*1f1a0*/  @!P0 LDGSTS.E.BYPASS.LTC128B.128 [R25+0x1b400], desc[UR60][R4.64], !P1 ;  /* 0x1b40000004198fae */ /* 0x0003e2000c901d7c */
[----:B------:R-:W-:Y:S01]  /*1f1b0*/  IMAD.MOV.U32 R0, RZ, RZ, R14 ;  /* 0x000000ffff007224 */ /* 0x000fe200078e000e */
[----:B------:R-:W-:Y:S06]  /*1f1c0*/  BRA `(.L_x_10863) ;  /* 0xffffff9800c07947 */ /* 0x000fec000383ffff */
.L_x_10684:
[----:B------:R-:W2:Y:S04]  /*1f1d0*/  LDL.LU R15, [R1+0x14] ;  /* 0x00001400010f7983 */ /* 0x000ea80000300800 */
[----:B------:R-:W3:Y:S04]  /*1f1e0*/  LDL.LU R14, [R1+0x1c] ;  /* 0x00001c00010e7983 */ /* 0x000ee80000300800 */
[----:B------:R-:W4:Y:S04]  /*1f1f0*/  LDL.LU R13, [R1+0x20] ;  /* 0x00002000010d7983 */ /* 0x000f280000300800 */
[----:B------:R-:W5:Y:S04]  /*1f200*/  LDL.LU R12, [R1+0x24] ;  /* 0x00002400010c7983 */ /* 0x000f680000300800 */
[----:B------:R-:W5:Y:S04]  /*1f210*/  LDL.LU R11, [R1+0x28] ;  /* 0x00002800010b7983 */ /* 0x000f680000300800 */
[----:B------:R-:W5:Y:S04]  /*1f220*/  LDL.LU R10, [R1+0x30] ;  /* 0x00003000010a7983 */ /* 0x000f680000300800 */
[----:B------:R-:W5:Y:S04]  /*1f230*/  LDL.LU R9, [R1+0x34] ;  /* 0x0000340001097983 */ /* 0x000f680000300800 */
[----:B------:R-:W5:Y:S01]  /*1f240*/  LDL.LU R8, [R1] ;  /* 0x0000000001087983 */ /* 0x000f620000300800 */
[----:B------:R-:W-:Y:S01]  /*1f250*/  BSSY B0, `(.L_x_10864) ;  /* 0x000001b000007945 */ /* 0x000fe20003800000 */
[----:B--2---:R-:W-:-:S02]  /*1f260*/  IMAD R5, R15, R6, RZ ;  /* 0x000000060f057224 */ /* 0x004fc400078e02ff */
[----:B------:R-:W-:-:S03]  /*1f270*/  IMAD.MOV.U32 R15, RZ, RZ, -0x1 ;  /* 0xffffffffff0f7424 */ /* 0x000fc600078e00ff */
[-C--:B------:R-:W-:Y:S02]  /*1f280*/  ISETP.GE.AND P0, PT, R17, R5.reuse, PT ;  /* 0x000000051100720c */ /* 0x080fe40003f06270 */
[-C--:B---3--:R-:W-:Y:S02]  /*1f290*/  ISETP.GE.AND P6, PT, R14, R5.reuse, PT ;  /* 0x000000050e00720c */ /* 0x088fe40003fc6270 */
[----:B----4-:R-:W-:Y:S01]  /*1f2a0*/  ISETP.GE.AND P5, PT, R13, R5, PT ;  /* 0x000000050d00720c */ /* 0x010fe20003fa6270 */
[----:B------:R-:W-:Y:S01]  /*1f2b0*/  IMAD.MOV.U32 R13, RZ, RZ, R0 ;  /* 0x000000ffff0d7224 */ /* 0x000fe200078e0000 */
[----:B-----5:R-:W-:-:S07]  /*1f2c0*/  LOP3.LUT R8, R8, 0xfffff7ff, RZ, 0xc0, !PT ;  /* 0xfffff7ff08087812 */ /* 0x020fce00078ec0ff */
[----:B------:R-:W-:Y:S02]  /*1f2d0*/  @P0 LOP3.LUT R8, R8, 0x800, RZ, 0xfc, !PT ;  /* 0x0000080008080812 */ /* 0x000fe400078efcff */
[----:B------:R-:W-:Y:S01]  /*1f2e0*/  ISETP.GE.AND P0, PT, R12, R5, PT ;  /* 0x000000050c00720c */ /* 0x000fe20003f06270 */
[----:B------:R-:W-:Y:S01]  /*1f2f0*/  IMAD.MOV.U32 R12, RZ, RZ, RZ ;  /* 0x000000ffff0c7224 */ /* 0x000fe200078e00ff */
[----:B------:R-:W-:-:S04]  /*1f300*/  LOP3.LUT R8, R8, 0xfffffbff, RZ, 0xc0, !PT ;  /* 0xfffffbff08087812 */ /* 0x000fc800078ec0ff */
[----:B------:R-:W-:Y:S02]  /*1f310*/  @P6 LOP3.LUT R8, R8, 0x400, RZ, 0xfc, !PT ;  /* 0x0000040008086812 */ /* 0x000fe400078efcff */
[----:B------:R-:W-:Y:S01]  /*1f320*/  ISETP.GE.AND P6, PT, R11, R5, PT ;  /* 0x000000050b00720c */ /* 0x000fe20003fc6270 */
[----:B------:R-:W-:Y:S01]  /*1f330*/  IMAD.MOV.U32 R11, RZ, RZ, 0x181f ;  /* 0x0000181fff0b7424 */ /* 0x000fe200078e00ff */
[----:B------:R-:W-:-:S04]  /*1f340*/  LOP3.LUT R8, R8, 0xfffffdff, RZ, 0xc0, !PT ;  /* 0xfffffdff08087812 */ /* 0x000fc800078ec0ff */
[----:B------:R-:W-:Y:S02]  /*1f350*/  @P5 LOP3.LUT R8, R8, 0x200, RZ, 0xfc, !PT ;  /* 0x0000020008085812 */ /* 0x000fe400078efcff */
[----:B------:R-:W-:Y:S02]  /*1f360*/  ISETP.GE.AND P5, PT, R10, R5, PT ;  /* 0x000000050a00720c */ /* 0x000fe40003fa6270 */
[----:B------:R-:W-:-:S04]  /*1f370*/  LOP3.LUT R8, R8, 0xfffffeff, RZ, 0xc0, !PT ;  /* 0xfffffeff08087812 */ /* 0x000fc800078ec0ff */
[----:B------:R-:W-:Y:S02]  /*1f380*/  @P0 LOP3.LUT R8, R8, 0x100, RZ, 0xfc, !PT ;  /* 0x0000010008080812 */ /* 0x000fe400078efcff */
[----:B------:R-:W-:Y:S02]  /*1f390*/  ISETP.GE.AND P0, PT, R9, R5, PT ;  /* 0x000000050900720c */ /* 0x000fe40003f06270 */
[----:B------:R-:W-:-:S04]  /*1f3a0*/  LOP3.LUT R8, R8, 0xffffff7f, RZ, 0xc0, !PT ;  /* 0xffffff7f08087812 */ /* 0x000fc800078ec0ff */
[----:B------:R-:W-:-:S05]  /*1f3b0*/  @P6 LOP3.LUT R8, R8, 0x80, RZ, 0xfc, !PT ;  /* 0x0000008008086812 */ /* 0x000fca00078efcff */
[----:B------:R0:W-:Y:S02]  /*1f3c0*/  STL [R1], R8 ;  /* 0x0000000801007387 */ /* 0x0001e40000100800 */
[----:B0-----:R-:W-:Y:S05]  /*1f3d0*/  WARPSYNC.COLLECTIVE R15, `(.L_x_10865) ;  /* 0x000000000f087348 */ /* 0x001fea0003c00000 */
[----:B------:R1:W2:Y:S02]  /*1f3e0*/  SHFL.IDX P6, R14, R13, R12, R11 ;  /* 0x0000000c0d0e7389 */ /* 0x0002a400000c000b */
[----:B012---:R-:W-:Y:S01]  /*1f3f0*/  ENDCOLLECTIVE ;  /* 0x000000000000791b */ /* 0x007fe20003800000 */
.L_x_10865:
[----:B------:R-:W-:Y:S05]  /*1f400*/  BSYNC B0 ;  /* 0x0000000000007941 */ /* 0x000fea0003800000 */
.L_x_10864:
        /* <DEDUP_REMOVED lines=11> */
.L_x_10866:
[----:B------:R-:W-:-:S04]  /*1f4c0*/  LOP3.LUT R8, R8, 0xffffdfff, RZ, 0xc0, !PT ;  /* 0xffffdfff08087812 */ /* 0x000fc800078ec0ff */
[----:B------:R-:W-:-:S04]  /*1f4d0*/  @P0 LOP3.LUT R8, R8, 0x2000, RZ, 0xfc, !PT ;  /* 0x0000200008080812 */ /* 0x000fc800078efcff */
[----:B------:R-:W-:Y:S01]  /*1f4e0*/  LOP3.LUT P0, RZ, R8, 0x800, RZ, 0xc0, !PT ;  /* 0x0000080008ff7812 */ /* 0x000fe2000780c0ff */
[----:B------:R0:W-:Y:S01]  /*1f4f0*/  STL [R1], R8 ;  /* 0x0000000801007387 */ /* 0x0001e20000100800 */
[----:B------:R-:W-:Y:S02]  /*1f500*/  IMAD.MOV.U32 R13, RZ, RZ, R0 ;  /* 0x000000ffff0d7224 */ /* 0x000fe400078e0000 */
[----:B------:R-:W-:Y:S02]  /*1f510*/  IMAD.MOV.U32 R12, RZ, RZ, 0x1 ;  /* 0x00000001ff0c7424 */ /* 0x000fe400078e00ff */
[----:B------:R-:W-:-:S07]  /*1f520*/  IMAD.MOV.U32 R3, RZ, RZ, R14 ;  /* 0x000000ffff037224 */ /* 0x000fce00078e000e */
[----:B------:R-:W-:-:S05]  /*1f530*/  @!P0 LEA R3, P6, R7, R3, 0x1 ;  /* 0x0000000307038211 */ /* 0x000fca00078c08ff */
[----:B------:R-:W-:-:S05]  /*1f540*/  @!P0 IMAD.X R2, RZ, RZ, R2, P6 ;  /* 0x000000ffff028224 */ /* 0x000fca00030e0602 */
[----:B0-----:R-:W-:-:S07]  /*1f550*/  @!P0 LOP3.LUT R3, R3, R2, RZ, 0x3c, !PT ;  /* 0x0000000203038212 */ /* 0x001fce00078e3cff */
[----:B------:R-:W-:Y:S05]  /*1f560*/  WARPSYNC.COLLECTIVE R15, `(.L_x_10867) ;  /* 0x000000000f087348 */ /* 0x000fea0003c00000 */
[----:B------:R0:W1:Y:S02]  /*1f570*/  SHFL.IDX P6, R14, R13, R12, R11 ;  /* 0x0000000c0d0e7389 */ /* 0x00006400000c000b */
[----:B01----:R-:W-:Y:S01]  /*1f580*/  ENDCOLLECTIVE ;  /* 0x000000000000791b */ /* 0x003fe20003800000 */
.L_x_10867:
[----:B------:R-:W-:-:S04]  /*1f590*/  @!P0 LOP3.LUT R2, R3, R2, RZ, 0x3c, !PT ;  /* 0x0000000203028212 */ /* 0x000fc800078e3cff */
[----:B------:R-:W-:-:S05]  /*1f5a0*/  @!P0 LOP3.LUT R3, R3, R2, RZ, 0x3c, !PT ;  /* 0x0000000203038212 */ /* 0x000fca00078e3cff */
        /* <DEDUP_REMOVED lines=13> */
.L_x_10868:
[----:B------:R-:W-:Y:S02]  /*1f680*/  IMAD.MOV.U32 R13, RZ, RZ, R0 ;  /* 0x000000ffff0d7224 */ /* 0x000fe400078e0000 */
[----:B------:R-:W-:Y:S02]  /*1f690*/  IMAD.MOV.U32 R12, RZ, RZ, 0x2 ;  /* 0x00000002ff0c7424 */ /* 0x000fe400078e00ff */
[----:B------:R-:W-:-:S05]  /*1f6a0*/  IMAD.MOV.U32 R2, RZ, RZ, R14 ;  /* 0x000000ffff027224 */ /* 0x000fca00078e000e */
[----:B------:R-:W-:-:S05]  /*1f6b0*/  @!P5 LEA R2, P6, R7, R2, 0x1 ;  /* 0x000000020702d211 */ /* 0x000fca00078c08ff */
[----:B------:R-:W-:-:S05]  /*1f6c0*/  @!P5 IMAD.X R3, RZ, RZ, R6, P6 ;  /* 0x000000ffff03d224 */ /* 0x000fca00030e0606 */
[----:B------:R-:W-:Y:S01]  /*1f6d0*/  @!PT LDS RZ, [RZ] ;  /* 0x00000000fffff984 */ /* 0x000fe20000000800 */
[----:B------:R-:W-:Y:S01]  /*1f6e0*/  @!PT LDS RZ, [RZ] ;  /* 0x00000000fffff984 */ /* 0x000fe20000000800 */
[----:B------:R-:W-:Y:S01]  /*1f6f0*/  @!PT LDS RZ, [RZ] ;  /* 0x00000000fffff984 */ /* 0x000fe20000000800 */
[----:B------:R0:W-:Y:S03]  /*1f700*/  @!P5 LDGSTS.E.BYPASS.LTC128B.128 [R25+0x22c00], desc[UR60][R2.64], !P4 ;  /* 0x22c000000219dfae */ /* 0x0001e6000e101d7c */
[----:B0-----:R-:W-:Y:S05]  /*1f710*/  WARPSYNC.COLLECTIVE R15, `(.L_x_10869) ;  /* 0x000000000f087348 */ /* 0x001fea0003c00000 */
[----:B------:R1:W2:Y:S02]  /*1f720*/  SHFL.IDX P6, R14, R13, R12, R11 ;  /* 0x0000000c0d0e7389 */ /* 0x0002a400000c000b */
[----:B012---:R-:W-:Y:S01]  /*1f730*/  ENDCOLLECTIVE ;  /* 0x000000000000791b */ /* 0x007fe20003800000 */
.L_x_10869:
[----:B------:R-:W-:Y:S01]  /*1f740*/  @!PT LDS RZ, [RZ] ;  /* 0x00000000fffff984 */ /* 0x000fe20000000800 */
[----:B------:R-:W-:Y:S01]  /*1f750*/  @!PT LDS RZ, [RZ] ;  /* 0x00000000fffff984 */ /* 0x000fe20000000800 */
[----:B------:R-:W-:Y:S01]  /*1f760*/  @!PT LDS RZ, [RZ] ;  /* 0x00000000fffff984 */ /* 0x000fe20000000800 */
[----:B------:R0:W-:Y:S04]  /*1f770*/  @!P5 LDGSTS.E.BYPASS.LTC128B.128 [R25+0x26c00], desc[UR60][R2.64+0x80], !P3 ;  /* 0x26c000800219dfae */ /* 0x0001e8000d901d7c */
[----:B------:R0:W-:Y:S04]  /*1f780*/  @!P5 LDGSTS.E.BYPASS.LTC128B.128 [R25+0x2ac00], desc[UR60][R2.64+0x100], !P2 ;  /* 0x2ac001000219dfae */ /* 0x0001e8000d101d7c */
[----:B------:R0:W-:Y:S01]  /*1f790*/  @!P5 LDGSTS.E.BYPASS.LTC128B.128 [R25+0x2ec00], desc[UR60][R2.64+0x180], !P1 ;  /* 0x2ec001800219dfae */ /* 0x0001e2000c901d7c */
[----:B------:R-:W-:Y:S01]  /*1f7a0*/  LOP3.LUT P5, RZ, R8, 0x100, RZ, 0xc0, !PT ;  /* 0x0000010008ff7812 */ /* 0x000fe200078ac0ff */
[----:B------:R-:W-:-:S02]  /*1f7b0*/  IMAD.MOV.U32 R13, RZ, RZ, R4 ;  /* 0x000000ffff0d7224 */ /* 0x000fc400078e0004 */
[----:B------:R-:W-:-:S10]  /*1f7c0*/  IMAD.MOV.U32 R6, RZ, RZ, R14 ;  /* 0x000000ffff067224 */ /* 0x000fd400078e000e */
[----:B0-----:R-:W-:Y:S05]  /*1f7d0*/  WARPSYNC.COLLECTIVE R15, `(.L_x_10870) ;  /* 0x000000000f087348 */ /* 0x001fea0003c00000 */
[----:B------:R1:W2:Y:S02]  /*1f7e0*/  SHFL.IDX P6, R14, R13, R12, R11 ;  /* 0x0000000c0d0e7389 */ /* 0x0002a400000c000b */
[----:B012---:R-:W-:Y:S01]  /*1f7f0*/  ENDCOLLECTIVE ;  /* 0x000000000000791b */ /* 0x007fe20003800000 */
.L_x_10870:
        /* <DEDUP_REMOVED lines=12> */
.L_x_10871:
        /* <DEDUP_REMOVED lines=12> */
.L_x_10872:
        /* <DEDUP_REMOVED lines=12> */
.L_x_10873:
        /* <DEDUP_REMOVED lines=12> */
.L_x_10874:
        /* <DEDUP_REMOVED lines=12> */
.L_x_10875:
        /* <DEDUP_REMOVED lines=12> */
.L_x_10876:
        /* <DEDUP_REMOVED lines=12> */
.L_x_10877:
[----:B------:R-:W-:Y:S01]  /*1fd40*/  @!PT LDS RZ, [RZ] ;  /* 0x00000000fffff984 */ /* 0x000fe20000000800 */
[----:B------:R-:W-:Y:S01]  /*1fd50*/  @!PT LDS RZ, [RZ] ;  /* 0x00000000fffff984 */ /* 0x000fe20000000800 */
[----:B------:R-:W-:Y:S01]  /*1fd60*/  @!PT LDS RZ, [RZ] ;  /* 0x00000000fffff984 */ /* 0x000fe20000000800 */
[----:B------:R0:W-:Y:S04]  /*1fd70*/  @!P5 LDGSTS.E.BYPASS.LTC128B.128 [R25+0x28c00], desc[UR60][R2.64+0x80], !P3 ;  /* 0x28c000800219dfae */ /* 0x0001e8000d901d7c */
[----:B------:R0:W-:Y:S04]  /*1fd80*/  @!P5 LDGSTS.E.BYPASS.LTC128B.128 [R25+0x2cc00], desc[UR60][R2.64+0x100], !P2 ;  /* 0x2cc001000219dfae */ /* 0x0001e8000d101d7c */
[----:B------:R0:W-:Y:S01]  /*1fd90*/  @!P5 LDGSTS.E.BYPASS.LTC128B.128 [R25+0x30c00], desc[UR60][R2.64+0x180], !P1 ;  /* 0x30c001800219dfae */ /* 0x0001e2000c901d7c */
[----:B------:R-:W-:Y:S02]  /*1fda0*/  IMAD.MOV.U32 R13, RZ, RZ, R4 ;  /* 0x000000ffff0d7224 */ /* 0x000fe400078e0004 */
[----:B------:R-:W-:-:S07]  /*1fdb0*/  IMAD.MOV.U32 R6, RZ, RZ, R14 ;  /* 0x000000ffff067224 */ /* 0x000fce00078e000e */
[----:B0-----:R-:W-:Y:S05]  /*1fdc0*/  WARPSYNC.COLLECTIVE R15, `(.L_x_10878) ;  /* 0x000000000f087348 */ /* 0x001fea0003c00000 */
[----:B------:R1:W2:Y:S02]  /*1fdd0*/  SHFL.IDX P6, R14, R13, R12, R11 ;  /* 0x0000000c0d0e7389 */ /* 0x0002a400000c000b */
[----:B012---:R-:W-:Y:S01]  /*1fde0*/  ENDCOLLECTIVE ;  /* 0x000000000000791b */ /* 0x007fe20003800000 */
.L_x_10878:
[----:B------:R-:W-:Y:S02]  /*1fdf0*/  IMAD.MOV.U32 R13, RZ, RZ, R0 ;  /* 0x000000ffff0d7224 */ /* 0x000fe400078e0000 */
[----:B------:R-:W-:Y:S02]  /*1fe00*/  IMAD.MOV.U32 R12, RZ, RZ, 0x7 ;  /* 0x00000007ff0c7424 */ /* 0x000fe400078e00ff */
[----:B------:R-:W-:-:S07]  /*1fe10*/  IMAD.MOV.U32 R2, RZ, RZ, R14 ;  /* 0x000000ffff027224 */ /* 0x000fce00078e000e */
[----:B------:R-:W-:Y:S05]  /*1fe20*/  WARPSYNC.COLLECTIVE R15, `(.L_x_10879) ;  /* 0x000000000f087348 */ /* 0x000fea0003c00000 */
[----:B------:R0:W1:Y:S02]  /*1fe30*/  SHFL.IDX P6, R14, R13, R12, R11 ;  /* 0x0000000c0d0e7389 */ /* 0x00006400000c000b */
[----:B01----:R-:W-:Y:S01]  /*1fe40*/  ENDCOLLECTIVE ;  /* 0x000000000000791b */ /* 0x003fe20003800000 */
.L_x_10879:
[----:B------:R-:W-:-:S05]  /*1fe50*/  @!P0 LEA R2, P5, R7, R2, 0x1 ;  /* 0x0000000207028211 */ /* 0x000fca00078a08ff */
[----:B------:R-:W-:-:S05]  /*1fe60*/  @!P0 IMAD.X R3, RZ, RZ, R6, P5 ;  /* 0x000000ffff038224 */ /* 0x000fca00028e0606 */
        /* <DEDUP_REMOVED lines=12> */
.L_x_10880:
[----:B------:R-:W-:Y:S01]  /*1ff30*/  IMAD.MOV.U32 R2, RZ, RZ, R14 ;  /* 0x000000ffff027224 */ /* 0x000fe200078e000e */
[----:B------:R-:W-:Y:S06]  /*1ff40*/  BRA `(.L_x_10881) ;  /* 0xffffff9800187947 */ /* 0x000fec000383ffff */
.L_x_10689:
[----:B0-----:R0:W1:Y:S02]  /*1ff50*/  SYNCS.PHASECHK.TRANS64.TRYWAIT P0, [R22+URZ+0x32420], R3 ;  /* 0x03242003160075a7 */ /* 0x001064000800017f */
[----:B-1----:R-:W-:Y:S05]  /*1ff60*/  @!P0 NANOSLEEP.SYNCS 0x989680 ;  /* 0x009896800000895d */ /* 0x002fea0003900000 */
[----:B------:R-:W1:Y:S02]  /*1ff70*/  @!P0 SYNCS.PHASECHK.TRANS64 P0, [R22+URZ+0x32420], R3 ;  /* 0x03242003160085a7 */ /* 0x000e64000800007f */
[----:B-1----:R-:W-:Y:S05]  /*1ff80*/  @!P0 BRA `(.L_x_10689) ;  /* 0xfffffffc00f08947 */ /* 0x002fea000383ffff */
[----:B------:R-:W-:Y:S05]  /*1ff90*/  BRA `(.L_x_10882) ;  /* 0xffffff98008c7947 */ /* 0x000fea000383ffff */
.L_x_10692:
[----:B-1----:R1:W3:Y:S02]  /*1ffa0*/  SYNCS.PHASECHK.TRANS64.TRYWAIT P0, [R29+URZ+0x32460], R0 ;  /* 0x032460001d0075a7 */ /* 0x0022e4000800017f */
[----:B---3--:R-:W-:Y:S05]  /*1ffb0*/  @!P0 NANOSLEEP.SYNCS 0x989680 ;  /* 0x009896800000895d */ /* 0x008fea0003900000 */
[----:B------:R-:W3:Y:S02]  /*1ffc0*/  @!P0 SYNCS.PHASECHK.TRANS64 P0, [R29+URZ+0x32460], R0 ;  /* 0x032460001d0085a7 */ /* 0x000ee4000800007f */
[----:B---3--:R-:W-:Y:S05]  /*1ffd0*/  @!P0 BRA `(.L_x_10692) ;  /* 0xfffffffc00f08947 */ /* 0x008fea000383ffff */
[----:B------:R-:W-:Y:S05]  /*1ffe0*/  BRA `(.L_x_10883) ;  /* 0xffffff98009c7947 */ /* 0x000fea000383ffff */
.L_x_10693:
        /* <DEDUP_REMOVED lines=8> */
.L_x_10885:
[----:B------:R-:W-:Y:S05]  /*20070*/  BSYNC B0 ;  /* 0x0000000000007941 */ /* 0x000fea0003800000 */
.L_x_10884:
        /* <DEDUP_REMOVED lines=13> */
.L_x_10886:
        /* <DEDUP_REMOVED lines=9> */
.L_x_10887:
        /* <DEDUP_REMOVED lines=17> */
.L_x_10888:
[----:B------:R-:W-:Y:S02]  /*202f0*/  IMAD.MOV.U32 R13, RZ, RZ, R6 ;  /* 0x000000ffff0d7224 */ /* 0x000fe400078e0006 */
[----:B------:R-:W-:Y:S01]  /*20300*/  IMAD.MOV.U32 R12, RZ, RZ, 0x2 ;  /* 0x00000002ff0c7424 */ /* 0x000fe200078e00ff */
[----:B------:R-:W-:-:S13]  /*20310*/  IADD3 R2, P3, R14, R0, RZ ;  /* 0x000000000e027210 */ /* 0x000fda0007f7e0ff */
[----:B------:R-:W-:Y:S05]  /*20320*/  WARPSYNC.COLLECTIVE R15, `(.L_x_10889) ;  /* 0x000000000f087348 */ /* 0x000fea0003c00000 */
[----:B------:R0:W1:Y:S02]  /*20330*/  SHFL.IDX P6, R14, R13, R12, R11 ;  /* 0x0000000c0d0e7389 */ /* 0x00006400000c000b */
[----:B01----:R-:W-:Y:S01]  /*20340*/  ENDCOLLECTIVE ;  /* 0x000000000000791b */ /* 0x003fe20003800000 */
.L_x_10889:
        /* <DEDUP_REMOVED lines=17> */
.L_x_10890:
[----:B------:R-:W-:Y:S02]  /*20460*/  IMAD.MOV.U32 R13, RZ, RZ, R6 ;  /* 0x000000ffff0d7224 */ /* 0x000fe400078e0006 */
[----:B------:R-:W-:Y:S01]  /*20470*/  IMAD.MOV.U32 R12, RZ, RZ, 0x3 ;  /* 0x00000003ff0c7424 */ /* 0x000fe200078e00ff */
[----:B------:R-:W-:-:S13]  /*20480*/  IADD3 R2, P3, R14, R0, RZ ;  /* 0x000000000e027210 */ /* 0x000fda0007f7e0ff */
[----:B------:R-:W-:Y:S05]  /*20490*/  WARPSYNC.COLLECTIVE R15, `(.L_x_10891) ;  /* 0x000000000f087348 */ /* 0x000fea0003c00000 */
[----:B------:R0:W1:Y:S02]  /*204a0*/  SHFL.IDX P6, R14, R13, R12, R11 ;  /* 0x0000000c0d0e7389 */ /* 0x00006400000c000b */
[----:B01----:R-:W-:Y:S01]  /*204b0*/  ENDCOLLECTIVE ;  /* 0x000000000000791b */ /* 0x003fe20003800000 */
.L_x_10891:
        /* <DEDUP_REMOVED lines=17> */
.L_x_10892:
[----:B------:R-:W-:Y:S02]  /*205d0*/  IMAD.MOV.U32 R13, RZ, RZ, R6 ;  /* 0x000000ffff0d7224 */ /* 0x000fe400078e0006 */
[----:B------:R-:W-:Y:S01]  /*205e0*/  IMAD.MOV.U32 R12, RZ, RZ, 0x4 ;  /* 0x00000004ff0c7424 */ /* 0x000fe200078e00ff */
[----:B------:R-:W-:-:S13]  /*205f0*/  IADD3 R2, P3, R14, R0, RZ ;  /* 0x000000000e027210 */ /* 0x000fda0007f7e0ff */
[----:B------:R-:W-:Y:S05]  /*20600*/  WARPSYNC.COLLECTIVE R15, `(.L_x_10893) ;  /* 0x000000000f087348 */ /* 0x000fea0003c00000 */
[----:B------:R0:W1:Y:S02]  /*20610*/  SHFL.IDX P6, R14, R13, R12, R11 ;  /* 0x0000000c0d0e7389 */ /* 0x00006400000c000b */
[----:B01----:R-:W-:Y:S01]  /*20620*/  ENDCOLLECTIVE ;  /* 0x000000000000791b */ /* 0x003fe20003800000 */
.L_x_10893:
        /* <DEDUP_REMOVED lines=17> */
.L_x_10894:
[----:B------:R-:W-:Y:S02]  /*20740*/  IMAD.MOV.U32 R13, RZ, RZ, R6 ;  /* 0x000000ffff0d7224 */ /* 0x000fe400078e0006 */
[----:B------:R-:W-:Y:S01]  /*20750*/  IMAD.MOV.U32 R12, RZ, RZ, 0x5 ;  /* 0x00000005ff0c7424 */ /* 0x000fe200078e00ff */
[----:B------:R-:W-:-:S13]  /*20760*/  IADD3 R2, P3, R14, R0, RZ ;  /* 0x000000000e027210 */ /* 0x000fda0007f7e0ff */
[----:B------:R-:W-:Y:S05]  /*20770*/  WARPSYNC.COLLECTIVE R15, `(.L_x_10895) ;  /* 0x000000000f087348 */ /* 0x000fea0003c00000 */
[----:B------:R0:W1:Y:S02]  /*20780*/  SHFL.IDX P6, R14, R13, R12, R11 ;  /* 0x0000000c0d0e7389 */ /* 0x00006400000c000b */
[----:B01----:R-:W-:Y:S01]  /*20790*/  ENDCOLLECTIVE ;  /* 0x000000000000791b */ /* 0x003fe20003800000 */
.L_x_10895:
        /* <DEDUP_REMOVED lines=12> */
.L_x_10896:
        /* <DEDUP_REMOVED lines=9> */
.L_x_10700:
[----:B0-----:R0:W1:Y:S02]  /*208f0*/  SYNCS.PHASECHK.TRANS64.TRYWAIT P0, [R4+URZ+0x32440], R21 ;  /* 0x03244015040075a7 */ /* 0x001064000800017f */
[----:B-1----:R-:W-:Y:S05]  /*20900*/  @!P0 NANOSLEEP.SYNCS 0x989680 ;  /* 0x009896800000895d */ /* 0x002fea0003900000 */
[----:B------:R-:W1:Y:S02]  /*20910*/  @!P0 SYNCS.PHASECHK.TRANS64 P0, [R4+URZ+0x32440], R21 ;  /* 0x03244015040085a7 */ /* 0x000e64000800007f */
[----:B-1----:R-:W-:Y:S05]  /*20920*/  @!P0 BRA `(.L_x_10700) ;  /* 0xfffffffc00f08947 */ /* 0x002fea000383ffff */
[----:B------:R-:W-:Y:S05]  /*20930*/  BRA `(.L_x_10898) ;  /* 0xffffff9c002c7947 */ /* 0x000fea000383ffff */
.L_x_10701:
        /* <DEDUP_REMOVED lines=8> */
.L_x_10900:
[----:B------:R-:W-:Y:S05]  /*209c0*/  BSYNC B1 ;  /* 0x0000000000017941 */ /* 0x000fea0003800000 */
.L_x_10899:
        /* <DEDUP_REMOVED lines=9> */
.L_x_10901:
[----:B------:R-:W-:Y:S02]  /*20a60*/  IMAD.MOV.U32 R13, RZ, RZ, R9 ;  /* 0x000000ffff0d7224 */ /* 0x000fe400078e0009 */
[----:B------:R-:W-:Y:S02]  /*20a70*/  IMAD.MOV.U32 R12, RZ, RZ, 0x1 ;  /* 0x00000001ff0c7424 */ /* 0x000fe400078e00ff */
[----:B------:R-:W-:-:S07]  /*20a80*/  IMAD.MOV.U32 R2, RZ, RZ, R14 ;  /* 0x000000ffff027224 */ /* 0x000fce00078e000e */
[----:B------:R-:W-:Y:S05]  /*20a90*/  WARPSYNC.COLLECTIVE R15, `(.L_x_10902) ;  /* 0x000000000f087348 */ /* 0x000fea0003c00000 */
[----:B------:R0:W1:Y:S02]  /*20aa0*/  SHFL.IDX P6, R14, R13, R12, R11 ;  /* 0x0000000c0d0e7389 */ /* 0x00006400000c000b */
[----:B01----:R-:W-:Y:S01]  /*20ab0*/  ENDCOLLECTIVE ;  /* 0x000000000000791b */ /* 0x003fe20003800000 */
.L_x_10902:
        /* <DEDUP_REMOVED lines=11> */
.L_x_10903:
[----:B------:R-:W-:Y:S02]  /*20b70*/  IMAD.MOV.U32 R13, RZ, RZ, R9 ;  /* 0x000000ffff0d7224 */ /* 0x000fe400078e0009 */
[----:B------:R-:W-:Y:S02]  /*20b80*/  IMAD.MOV.U32 R12, RZ, RZ, 0x2 ;  /* 0x00000002ff0c7424 */ /* 0x000fe400078e00ff */
[----:B------:R-:W-:-:S07]  /*20b90*/  IMAD.MOV.U32 R2, RZ, RZ, R14 ;  /* 0x000000ffff027224 */ /* 0x000fce00078e000e */
[----:B------:R-:W-:Y:S05]  /*20ba0*/  WARPSYNC.COLLECTIVE R15, `(.L_x_10904) ;  /* 0x000000000f087348 */ /* 0x000fea0003c00000 */
[----:B------:R0:W1:Y:S02]  /*20bb0*/  SHFL.IDX P6, R14, R13, R12, R11 ;  /* 0x0000000c0d0e7389 */ /* 0x00006400000c000b */
[----:B01----:R-:W-:Y:S01]  /*20bc0*/  ENDCOLLECTIVE ;  /* 0x000000000000791b */ /* 0x003fe20003800000 */
.L_x_10904:
        /* <DEDUP_REMOVED lines=11> */
.L_x_10905:
[----:B------:R-:W-:Y:S02]  /*20c80*/  IMAD.MOV.U32 R13, RZ, RZ, R9 ;  /* 0x000000ffff0d7224 */ /* 0x000fe400078e0009 */
[----:B------:R-:W-:Y:S02]  /*20c90*/  IMAD.MOV.U32 R12, RZ, RZ, 0x3 ;  /* 0x00000003ff0c7424 */ /* 0x000fe400078e00ff */
[----:B------:R-:W-:-:S07]  /*20ca0*/  IMAD.MOV.U32 R2, RZ, RZ, R14 ;  /* 0x000000ffff027224 */ /* 0x000fce00078e000e */
[----:B------:R-:W-:Y:S05]  /*20cb0*/  WARPSYNC.COLLECTIVE R15, `(.L_x_10906) ;  /* 0x000000000f087348 */ /* 0x000fea0003c00000 */
[----:B------:R0:W1:Y:S02]  /*20cc0*/  SHFL.IDX P6, R14, R13, R12, R11 ;  /* 0x0000000c0d0e7389 */ /* 0x00006400000c000b */
[----:B01----:R-:W-:Y:S01]  /*20cd0*/  ENDCOLLECTIVE ;  /* 0x000000000000791b */ /* 0x003fe20003800000 */
.L_x_10906:
        /* <DEDUP_REMOVED lines=11> */
.L_x_10907:
[----:B------:R-:W-:Y:S02]  /*20d90*/  IMAD.MOV.U32 R13, RZ, RZ, R9 ;  /* 0x000000ffff0d7224 */ /* 0x000fe400078e0009 */
[----:B------:R-:W-:Y:S02]  /*20da0*/  IMAD.MOV.U32 R12, RZ, RZ, 0x4 ;  /* 0x00000004ff0c7424 */ /* 0x000fe400078e00ff */
[----:B------:R-:W-:-:S07]  /*20db0*/  IMAD.MOV.U32 R2, RZ, RZ, R14 ;  /* 0x000000ffff027224 */ /* 0x000fce00078e000e */
[----:B------:R-:W-:Y:S05]  /*20dc0*/  WARPSYNC.COLLECTIVE R15, `(.L_x_10908) ;  /* 0x000000000f087348 */ /* 0x000fea0003c00000 */
[----:B------:R0:W1:Y:S02]  /*20dd0*/  SHFL.IDX P6, R14, R13, R12, R11 ;  /* 0x0000000c0d0e7389 */ /* 0x00006400000c000b */
[----:B01----:R-:W-:Y:S01]  /*20de0*/  ENDCOLLECTIVE ;  /* 0x000000000000791b */ /* 0x003fe20003800000 */
.L_x_10908:
        /* <DEDUP_REMOVED lines=11> */
.L_x_10909:
[----:B------:R-:W-:Y:S02]  /*20ea0*/  IMAD.MOV.U32 R13, RZ, RZ, R9 ;  /* 0x000000ffff0d7224 */ /* 0x000fe400078e0009 */
[----:B------:R-:W-:Y:S02]  /*20eb0*/  IMAD.MOV.U32 R12, RZ, RZ, 0x5 ;  /* 0x00000005ff0c7424 */ /* 0x000fe400078e00ff */
[----:B------:R-:W-:-:S07]  /*20ec0*/  IMAD.MOV.U32 R2, RZ, RZ, R14 ;  /* 0x000000ffff027224 */ /* 0x000fce00078e000e */
[----:B------:R-:W-:Y:S05]  /*20ed0*/  WARPSYNC.COLLECTIVE R15, `(.L_x_10910) ;  /* 0x000000000f087348 */ /* 0x000fea0003c00000 */
[----:B------:R0:W1:Y:S02]  /*20ee0*/  SHFL.IDX P6, R14, R13, R12, R11 ;  /* 0x0000000c0d0e7389 */ /* 0x00006400000c000b */
[----:B01----:R-:W-:Y:S01]  /*20ef0*/  ENDCOLLECTIVE ;  /* 0x000000000000791b */ /* 0x003fe20003800000 */
.L_x_10910:
        /* <DEDUP_REMOVED lines=11> */
.L_x_10911:
[----:B------:R-:W-:Y:S01]  /*20fb0*/  IMAD.MOV.U32 R2, RZ, RZ, R14 ;  /* 0x000000ffff027224 */ /* 0x000fe200078e000e */
[----:B------:R-:W-:Y:S06]  /*20fc0*/  BRA `(.L_x_10912) ;  /* 0xffffff9800587947 */ /* 0x000fec000383ffff */
.L_x_10706:
[----:B---3--:R3:W4:Y:S02]  /*20fd0*/  SYNCS.PHASECHK.TRANS64.TRYWAIT P0, [R4+URZ+0x32460], R21 ;  /* 0x03246015040075a7 */ /* 0x008724000800017f */
[----:B----4-:R-:W-:Y:S05]  /*20fe0*/  @!P0 NANOSLEEP.SYNCS 0x989680 ;  /* 0x009896800000895d */ /* 0x010fea0003900000 */
[----:B------:R-:W4:Y:S02]  /*20ff0*/  @!P0 SYNCS.PHASECHK.TRANS64 P0, [R4+URZ+0x32460], R21 ;  /* 0x03246015040085a7 */ /* 0x000f24000800007f */
[----:B----4-:R-:W-:Y:S05]  /*21000*/  @!P0 BRA `(.L_x_10706) ;  /* 0xfffffffc00f08947 */ /* 0x010fea000383ffff */
[----:B------:R-:W-:Y:S05]  /*21010*/  BRA `(.L_x_10913) ;  /* 0xffffff9800a87947 */ /* 0x000fea000383ffff */
.L_x_10707:
        /* <DEDUP_REMOVED lines=8> */
.L_x_10915:
[----:B------:R-:W-:Y:S05]  /*210a0*/  BSYNC B1 ;  /* 0x0000000000017941 */ /* 0x000fea0003800000 */
.L_x_10914:
        /* <DEDUP_REMOVED lines=9> */
.L_x_10916:
[----:B------:R-:W-:Y:S02]  /*21140*/  IMAD.MOV.U32 R13, RZ, RZ, R7 ;  /* 0x000000ffff0d7224 */ /* 0x000fe400078e0007 */
[----:B------:R-:W-:Y:S01]  /*21150*/  IMAD.MOV.U32 R12, RZ, RZ, 0x1 ;  /* 0x00000001ff0c7424 */ /* 0x000fe200078e00ff */
[----:B------:R-:W-:-:S13]  /*21160*/  IADD3 R2, P0, R14, R0, RZ ;  /* 0x000000000e027210 */ /* 0x000fda0007f1e0ff */
[----:B------:R-:W-:Y:S05]  /*21170*/  WARPSYNC.COLLECTIVE R15, `(.L_x_10917) ;  /* 0x000000000f087348 */ /* 0x000fea0003c00000 */
[----:B------:R0:W1:Y:S02]  /*21180*/  SHFL.IDX P6, R14, R13, R12, R11 ;  /* 0x0000000c0d0e7389 */ /* 0x00006400000c000b */
[----:B01----:R-:W-:Y:S01]  /*21190*/  ENDCOLLECTIVE ;  /* 0x000000000000791b */ /* 0x003fe20003800000 */
.L_x_10917:
        /* <DEDUP_REMOVED lines=13> */
.L_x_10918:
[----:B------:R-:W-:Y:S02]  /*21270*/  IMAD.MOV.U32 R13, RZ, RZ, R7 ;  /* 0x000000ffff0d7224 */ /* 0x000fe400078e0007 */
[----:B------:R-:W-:Y:S01]  /*21280*/  IMAD.MOV.U32 R12, RZ, RZ, 0x2 ;  /* 0x00000002ff0c7424 */ /* 0x000fe200078e00ff */
[----:B------:R-:W-:-:S13]  /*21290*/  IADD3 R2, P0, R14, R0, RZ ;  /* 0x000000000e027210 */ /* 0x000fda0007f1e0ff */
[----:B------:R-:W-:Y:S05]  /*212a0*/  WARPSYNC.COLLECTIVE R15, `(.L_x_10919) ;  /* 0x000000000f087348 */ /* 0x000fea0003c00000 */
[----:B------:R0:W1:Y:S02]  /*212b0*/  SHFL.IDX P6, R14, R13, R12, R11 ;  /* 0x0000000c0d0e7389 */ /* 0x00006400000c000b */
[----:B01----:R-:W-:Y:S01]  /*212c0*/  ENDCOLLECTIVE ;  /* 0x000000000000791b */ /* 0x003fe20003800000 */
.L_x_10919:
        /* <DEDUP_REMOVED lines=13> */
.L_x_10920:
[----:B------:R-:W-:Y:S02]  /*213a0*/  IMAD.MOV.U32 R13, RZ, RZ, R7 ;  /* 0x000000ffff0d7224 */ /* 0x000fe400078e0007 */
[----:B------:R-:W-:Y:S01]  /*213b0*/  IMAD.MOV.U32 R12, RZ, RZ, 0x3 ;  /* 0x00000003ff0c7424 */ /* 0x000fe200078e00ff */
[----:B------:R-:W-:-:S13]  /*213c0*/  IADD3 R2, P0, R14, R0, RZ ;  /* 0x000000000e027210 */ /* 0x000fda0007f1e0ff */
[----:B------:R-:W-:Y:S05]  /*213d0*/  WARPSYNC.COLLECTIVE R15, `(.L_x_10921) ;  /* 0x000000000f087348 */ /* 0x000fea0003c00000 */
[----:B------:R0:W1:Y:S02]  /*213e0*/  SHFL.IDX P6, R14, R13, R12, R11 ;  /* 0x0000000c0d0e7389 */ /* 0x00006400000c000b */
[----:B01----:R-:W-:Y:S01]  /*213f0*/  ENDCOLLECTIVE ;  /* 0x000000000000791b */ /* 0x003fe20003800000 */
.L_x_10921:
        /* <DEDUP_REMOVED lines=13> */
.L_x_10922:
[----:B------:R-:W-:Y:S02]  /*214d0*/  IMAD.MOV.U32 R13, RZ, RZ, R7 ;  /* 0x000000ffff0d7224 */ /* 0x000fe400078e0007 */
[----:B------:R-:W-:Y:S01]  /*214e0*/  IMAD.MOV.U32 R12, RZ, RZ, 0x4 ;  /* 0x00000004ff0c7424 */ /* 0x000fe200078e00ff */
[----:B------:R-:W-:-:S13]  /*214f0*/  IADD3 R2, P0, R14, R0, RZ ;  /* 0x000000000e027210 */ /* 0x000fda0007f1e0ff */
[----:B------:R-:W-:Y:S05]  /*21500*/  WARPSYNC.COLLECTIVE R15, `(.L_x_10923) ;  /* 0x000000000f087348 */ /* 0x000fea0003c00000 */
[----:B------:R0:W1:Y:S02]  /*21510*/  SHFL.IDX P6, R14, R13, R12, R11 ;  /* 0x0000000c0d0e7389 */ /* 0x00006400000c000b */
[----:B01----:R-:W-:Y:S01]  /*21520*/  ENDCOLLECTIVE ;  /* 0x000000000000791b */ /* 0x003fe20003800000 */
.L_x_10923:
        /* <DEDUP_REMOVED lines=13> */
.L_x_10924:
[----:B------:R-:W-:Y:S02]  /*21600*/  IMAD.MOV.U32 R13, RZ, RZ, R7 ;  /* 0x000000ffff0d7224 */ /* 0x000fe400078e0007 */
[----:B------:R-:W-:Y:S01]  /*21610*/  IMAD.MOV.U32 R12, RZ, RZ, 0x5 ;  /* 0x00000005ff0c7424 */ /* 0x000fe200078e00ff */
[----:B------:R-:W-:-:S13]  /*21620*/  IADD3 R2, P0, R14, R0, RZ ;  /* 0x000000000e027210 */ /* 0x000fda0007f1e0ff */
[----:B------:R-:W-:Y:S05]  /*21630*/  WARPSYNC.COLLECTIVE R15, `(.L_x_10925) ;  /* 0x000000000f087348 */ /* 0x000fea0003c00000 */
[----:B------:R0:W1:Y:S02]  /*21640*/  SHFL.IDX P6, R14, R13, R12, R11 ;  /* 0x0000000c0d0e7389 */ /* 0x00006400000c000b */
[----:B01----:R-:W-:Y:S01]  /*21650*/  ENDCOLLECTIVE ;  /* 0x000000000000791b */ /* 0x003fe20003800000 */
.L_x_10925:
        /* <DEDUP_REMOVED lines=13> */
.L_x_10926:
[----:B------:R-:W-:Y:S05]  /*21730*/  BRA `(.L_x_10927) ;  /* 0xffffff9400f07947 */ /* 0x000fea000383ffff */
.L_x_10715:
        /* <DEDUP_REMOVED lines=8> */
.L_x_10929:
[----:B------:R-:W-:Y:S05]  /*217c0*/  BSYNC B0 ;  /* 0x0000000000007941 */ /* 0x000fea0003800000 */
.L_x_10928:
        /* <DEDUP_REMOVED lines=9> */
.L_x_10930:
        /* <DEDUP_REMOVED lines=24> */
.L_x_10931:
[----:B------:R-:W-:Y:S01]  /*219e0*/  IMAD.MOV.U32 R12, RZ, RZ, 0x2 ;  /* 0x00000002ff0c7424 */ /* 0x000fe200078e00ff */
[----:B------:R-:W-:-:S05]  /*219f0*/  SEL R14, R14, RZ, P1 ;  /* 0x000000ff0e0e7207 */ /* 0x000fca0000800000 */
[----:B------:R-:W-:-:S04]  /*21a00*/  IMAD.IADD R5, R13, 0x1, R14 ;  /* 0x000000010d057824 */ /* 0x000fc800078e020e */
[----:B------:R-:W-:-:S07]  /*21a10*/  IMAD.MOV.U32 R13, RZ, RZ, R5 ;  /* 0x000000ffff0d7224 */ /* 0x000fce00078e0005 */
[----:B------:R-:W-:Y:S05]  /*21a20*/  WARPSYNC.COLLECTIVE R15, `(.L_x_10932) ;  /* 0x000000000f087348 */ /* 0x000fea0003c00000 */
[----:B------:R0:W1:Y:S02]  /*21a30*/  SHFL.UP P6, R14, R13, R12, R11 ;  /* 0x0400000c0d0e7389 */ /* 0x00006400000c000b */
[----:B01----:R-:W-:Y:S01]  /*21a40*/  ENDCOLLECTIVE ;  /* 0x000000000000791b */ /* 0x003fe20003800000 */
.L_x_10932:
[----:B------:R-:W-:Y:S01]  /*21a50*/  IMAD.MOV.U32 R12, RZ, RZ, 0x4 ;  /* 0x00000004ff0c7424 */ /* 0x000fe200078e00ff */
[----:B------:R-:W-:-:S05]  /*21a60*/  SEL R2, R14, RZ, P2 ;  /* 0x000000ff0e027207 */ /* 0x000fca0001000000 */
[----:B------:R-:W-:-:S04]  /*21a70*/  IMAD.IADD R2, R5, 0x1, R2 ;  /* 0x0000000105027824 */ /* 0x000fc800078e0202 */
[----:B------:R-:W-:-:S07]  /*21a80*/  IMAD.MOV.U32 R13, RZ, RZ, R2 ;  /* 0x000000ffff0d7224 */ /* 0x000fce00078e0002 */
[----:B------:R-:W-:Y:S05]  /*21a90*/  WARPSYNC.COLLECTIVE R15, `(.L_x_10933) ;  /* 0x000000000f087348 */ /* 0x000fea0003c00000 */
[----:B------:R0:W1:Y:S02]  /*21aa0*/  SHFL.UP P6, R14, R13, R12, R11 ;  /* 0x0400000c0d0e7389 */ /* 0x00006400000c000b */
[----:B01----:R-:W-:Y:S01]  /*21ab0*/  ENDCOLLECTIVE ;  /* 0x000000000000791b */ /* 0x003fe20003800000 */
.L_x_10933:
[----:B------:R-:W-:Y:S01]  /*21ac0*/  IMAD.MOV.U32 R12, RZ, RZ, 0x8 ;  /* 0x00000008ff0c7424 */ /* 0x000fe200078e00ff */
[----:B------:R-:W-:-:S05]  /*21ad0*/  SEL R3, R14, RZ, P3 ;  /* 0x000000ff0e037207 */ /* 0x000fca0001800000 */
[----:B------:R-:W-:-:S04]  /*21ae0*/  IMAD.IADD R3, R2, 0x1, R3 ;  /* 0x0000000102037824 */ /* 0x000fc800078e0203 */
[----:B------:R-:W-:-:S07]  /*21af0*/  IMAD.MOV.U32 R13, RZ, RZ, R3 ;  /* 0x000000ffff0d7224 */ /* 0x000fce00078e0003 */
[----:B------:R-:W-:Y:S05]  /*21b00*/  WARPSYNC.COLLECTIVE R15, `(.L_x_10934) ;  /* 0x000000000f087348 */ /* 0x000fea0003c00000 */
[----:B------:R0:W1:Y:S02]  /*21b10*/  SHFL.UP P6, R14, R13, R12, R11 ;  /* 0x0400000c0d0e7389 */ /* 0x00006400000c000b */
[----:B01----:R-:W-:Y:S01]  /*21b20*/  ENDCOLLECTIVE ;  /* 0x000000000000791b */ /* 0x003fe20003800000 */
.L_x_10934:
[----:B------:R-:W-:Y:S01]  /*21b30*/  IMAD.MOV.U32 R12, RZ, RZ, 0x10 ;  /* 0x00000010ff0c7424 */ /* 0x000fe200078e00ff */
[----:B------:R-:W-:-:S05]  /*21b40*/  SEL R14, R14, RZ, P4 ;  /* 0x000000ff0e0e7207 */ /* 0x000fca0002000000 */
[----:B------:R-:W-:-:S04]  /*21b50*/  IMAD.IADD R5, R3, 0x1, R14 ;  /* 0x0000000103057824 */ /* 0x000fc800078e020e */
[----:B------:R-:W-:-:S07]  /*21b60*/  IMAD.MOV.U32 R13, RZ, RZ, R5 ;  /* 0x000000ffff0d7224 */ /* 0x000fce00078e0005 */
[----:B------:R-:W-:Y:S05]  /*21b70*/  WARPSYNC.COLLECTIVE R15, `(.L_x_10935) ;  /* 0x000000000f087348 */ /* 0x000fea0003c00000 */
[----:B------:R0:W1:Y:S02]  /*21b80*/  SHFL.UP P6, R14, R13, R12, R11 ;  /* 0x0400000c0d0e7389 */ /* 0x00006400000c000b */
[----:B01----:R-:W-:Y:S01]  /*21b90*/  ENDCOLLECTIVE ;  /* 0x000000000000791b */ /* 0x003fe20003800000 */
.L_x_10935:
        /* <DEDUP_REMOVED lines=8> */
.L_x_10936:
[----:B------:R-:W-:Y:S05]  /*21c20*/  BRA `(.L_x_10937) ;  /* 0xffffff9800547947 */ /* 0x000fea000383ffff */
.L_x_10718:
[----:B------:R-:W-:Y:S01]  /*21c30*/  BSSY B0, `(.L_x_10938) ;  /* 0x0000007000007945 */ /* 0x000fe20003800000 */
[----:B------:R-:W-:Y:S02]  /*21c40*/  IMAD.MOV.U32 R12, RZ, RZ, 0x1 ;  /* 0x00000001ff0c7424 */ /* 0x000fe400078e00ff */
[----:B------:R-:W-:Y:S02]  /*21c50*/  IMAD.MOV.U32 R11, RZ, RZ, RZ ;  /* 0x000000ffff0b7224 */ /* 0x000fe400078e00ff */
[----:B------:R-:W-:-:S07]  /*21c60*/  IMAD.MOV.U32 R15, RZ, RZ, -0x1 ;  /* 0xffffffffff0f7424 */ /* 0x000fce00078e00ff */
[----:B-1----:R-:W-:Y:S05]  /*21c70*/  WARPSYNC.COLLECTIVE R15, `(.L_x_10939) ;  /* 0x000000000f087348 */ /* 0x002fea0003c00000 */
[----:B------:R0:W2:Y:S02]  /*21c80*/  SHFL.UP P6, R14, R13, R12, R11 ;  /* 0x0400000c0d0e7389 */ /* 0x0000a400000c000b */
[----:B012---:R-:W-:Y:S01]  /*21c90*/  ENDCOLLECTIVE ;  /* 0x000000000000791b */ /* 0x007fe20003800000 */
.L_x_10939:
[----:B------:R-:W-:Y:S05]  /*21ca0*/  BSYNC B0 ;  /* 0x0000000000007941 */ /* 0x000fea0003800000 */
.L_x_10938:
        /* <DEDUP_REMOVED lines=8> */
.L_x_10940:
[----:B------:R-:W-:Y:S01]  /*21d30*/  IMAD.MOV.U32 R12, RZ, RZ, 0x4 ;  /* 0x00000004ff0c7424 */ /* 0x000fe200078e00ff */
[----:B------:R-:W-:-:S05]  /*21d40*/  SEL R2, R14, RZ, P2 ;  /* 0x000000ff0e027207 */ /* 0x000fca0001000000 */
[----:B------:R-:W-:-:S04]  /*21d50*/  IMAD.IADD R2, R13, 0x1, R2 ;  /* 0x000000010d027824 */ /* 0x000fc800078e0202 */
[----:B------:R-:W-:-:S07]  /*21d60*/  IMAD.MOV.U32 R13, RZ, RZ, R2 ;  /* 0x000000ffff0d7224 */ /* 0x000fce00078e0002 */
[----:B------:R-:W-:Y:S05]  /*21d70*/  WARPSYNC.COLLECTIVE R15, `(.L_x_10941) ;  /* 0x000000000f087348 */ /* 0x000fea0003c00000 */
[----:B------:R0:W1:Y:S02]  /*21d80*/  SHFL.UP P6, R14, R13, R12, R11 ;  /* 0x0400000c0d0e7389 */ /* 0x00006400000c000b */
[----:B01----:R-:W-:Y:S01]  /*21d90*/  ENDCOLLECTIVE ;  /* 0x000000000000791b */ /* 0x003fe20003800000 */
.L_x_10941:
[----:B------:R-:W-:Y:S01]  /*21da0*/  IMAD.MOV.U32 R12, RZ, RZ, 0x8 ;  /* 0x00000008ff0c7424 */ /* 0x000fe200078e00ff */
[----:B------:R-:W-:-:S05]  /*21db0*/  SEL R3, R14, RZ, P3 ;  /* 0x000000ff0e037207 */ /* 0x000fca0001800000 */
[----:B------:R-:W-:-:S04]  /*21dc0*/  IMAD.IADD R3, R2, 0x1, R3 ;  /* 0x0000000102037824 */ /* 0x000fc800078e0203 */
[----:B------:R-:W-:-:S07]  /*21dd0*/  IMAD.MOV.U32 R13, RZ, RZ, R3 ;  /* 0x000000ffff0d7224 */ /* 0x000fce00078e0003 */
[----:B------:R-:W-:Y:S05]  /*21de0*/  WARPSYNC.COLLECTIVE R15, `(.L_x_10942) ;  /* 0x000000000f087348 */ /* 0x000fea0003c00000 */
[----:B------:R0:W1:Y:S02]  /*21df0*/  SHFL.UP P6, R14, R13, R12, R11 ;  /* 0x0400000c0d0e7389 */ /* 0x00006400000c000b */
[----:B01----:R-:W-:Y:S01]  /*21e00*/  ENDCOLLECTIVE ;  /* 0x000000000000791b */ /* 0x003fe20003800000 */
.L_x_10942:
[----:B------:R-:W-:Y:S01]  /*21e10*/  IMAD.MOV.U32 R12, RZ, RZ, 0x10 ;  /* 0x00000010ff0c7424 */ /* 0x000fe200078e00ff */
[----:B------:R-:W-:-:S05]  /*21e20*/  SEL R14, R14, RZ, P4 ;  /* 0x000000ff0e0e7207 */ /* 0x000fca0002000000 */
[----:B------:R-:W-:-:S04]  /*21e30*/  IMAD.IADD R5, R3, 0x1, R14 ;  /* 0x0000000103057824 */ /* 0x000fc800078e020e */
[----:B------:R-:W-:-:S07]  /*21e40*/  IMAD.MOV.U32 R13, RZ, RZ, R5 ;  /* 0x000000ffff0d7224 */ /* 0x000fce00078e0005 */
[----:B------:R-:W-:Y:S05]  /*21e50*/  WARPSYNC.COLLECTIVE R15, `(.L_x_10943) ;  /* 0x000000000f087348 */ /* 0x000fea0003c00000 */
[----:B------:R0:W1:Y:S02]  /*21e60*/  SHFL.UP P6, R14, R13, R12, R11 ;  /* 0x0400000c0d0e7389 */ /* 0x00006400000c000b */
[----:B01----:R-:W-:Y:S01]  /*21e70*/  ENDCOLLECTIVE ;  /* 0x000000000000791b */ /* 0x003fe20003800000 */
.L_x_10943:
        /* <DEDUP_REMOVED lines=8> */
.L_x_10944:
[----:B------:R-:W-:Y:S05]  /*21f00*/  BRA `(.L_x_10945) ;  /* 0xffffff9800407947 */ /* 0x000fea000383ffff */
.L_x_10720:
[----:B------:R-:W-:Y:S01]  /*21f10*/  BSSY B0, `(.L_x_10946) ;  /* 0x0000006000007945 */ /* 0x000fe20003800000 */
[----:B------:R-:W-:Y:S01]  /*21f20*/  PLOP3.LUT P6, PT, P6, PT, PT, 0x8, 0x0 ;  /* 0x000000000000781c */ /* 0x000fe200037ce170 */
[----:B------:R-:W-:-:S12]  /*21f30*/  IMAD.MOV.U32 R15, RZ, RZ, -0x1 ;  /* 0xffffffffff0f7424 */ /* 0x000fd800078e00ff */
[----:B01----:R-:W-:Y:S05]  /*21f40*/  WARPSYNC.COLLECTIVE R15, `(.L_x_10947) ;  /* 0x000000000f087348 */ /* 0x003fea0003c00000 */
[----:B------:R-:W-:Y:S01]  /*21f50*/  VOTE.ANY R14, PT, P6 ;  /* 0x00000000000e7806 */ /* 0x000fe200030e0100 */
[----:B01----:R-:W-:Y:S06]  /*21f60*/  ENDCOLLECTIVE ;  /* 0x000000000000791b */ /* 0x003fec0003800000 */
.L_x_10947:
[----:B------:R-:W-:Y:S05]  /*21f70*/  BSYNC B0 ;  /* 0x0000000000007941 */ /* 0x000fea0003800000 */
.L_x_10946:
        /* <DEDUP_REMOVED lines=9> */
.L_x_10948:
[----:B------:R-:W-:Y:S02]  /*22010*/  IMAD.MOV.U32 R13, RZ, RZ, R4 ;  /* 0x000000ffff0d7224 */ /* 0x000fe400078e0004 */
[----:B------:R-:W-:-:S07]  /*22020*/  IMAD.MOV.U32 R7, RZ, RZ, R14 ;  /* 0x000000ffff077224 */ /* 0x000fce00078e000e */
[----:B------:R-:W-:Y:S05]  /*22030*/  WARPSYNC.COLLECTIVE R15, `(.L_x_10949) ;  /* 0x000000000f087348 */ /* 0x000fea0003c00000 */
[----:B------:R0:W1:Y:S02]  /*22040*/  SHFL.IDX P6, R14, R13, R12, R11 ;  /* 0x0000000c0d0e7389 */ /* 0x00006400000c000b */
[----:B01----:R-:W-:Y:S01]  /*22050*/  ENDCOLLECTIVE ;  /* 0x000000000000791b */ /* 0x003fe20003800000 */
.L_x_10949:
[----:B------:R-:W-:Y:S01]  /*22060*/  IMAD.MOV.U32 R4, RZ, RZ, R14 ;  /* 0x000000ffff047224 */ /* 0x000fe200078e000e */
[----:B------:R-:W-:Y:S06]  /*22070*/  BRA `(.L_x_10950) ;  /* 0xffffff9800207947 */ /* 0x000fec000383ffff */
.L_x_10722:
[----:B------:R-:W-:Y:S01]  /*22080*/  BSSY B0, `(.L_x_10951) ;  /* 0x0000007000007945 */ /* 0x000fe20003800000 */
[----:B------:R-:W-:Y:S02]  /*22090*/  IMAD.MOV.U32 R13, RZ, RZ, R3 ;  /* 0x000000ffff0d7224 */ /* 0x000fe400078e0003 */
[----:B------:R-:W-:Y:S02]  /*220a0*/  IMAD.MOV.U32 R11, RZ, RZ, 0x1f ;  /* 0x0000001fff0b7424 */ /* 0x000fe400078e00ff */
[----:B------:R-:W-:-:S07]  /*220b0*/  IMAD.MOV.U32 R15, RZ, RZ, -0x1 ;  /* 0xffffffffff0f7424 */ /* 0x000fce00078e00ff */
[----:B01234-:R-:W-:Y:S05]  /*220c0*/  WARPSYNC.COLLECTIVE R15, `(.L_x_10952) ;  /* 0x000000000f087348 */ /* 0x01ffea0003c00000 */
[----:B------:R0:W0:Y:S02]  /*220d0*/  SHFL.IDX P6, R14, R13, R12, R11 ;  /* 0x0000000c0d0e7389 */ /* 0x00002400000c000b */
[----:B01234-:R-:W-:Y:S01]  /*220e0*/  ENDCOLLECTIVE ;  /* 0x000000000000791b */ /* 0x01ffe20003800000 */
.L_x_10952:
[----:B------:R-:W-:Y:S05]  /*220f0*/  BSYNC B0 ;  /* 0x0000000000007941 */ /* 0x000fea0003800000 */
.L_x_10951:
[----:B------:R-:W-:Y:S01]  /*22100*/  IMAD.MOV.U32 R16, RZ, RZ, R14 ;  /* 0x000000ffff107224 */ /* 0x000fe200078e000e */
[----:B------:R-:W-:Y:S06]  /*22110*/  BRA `(.L_x_10721) ;  /* 0xffffff9800107947 */ /* 0x000fec000383ffff */
.L_x_10726:
[----:B0-----:R0:W2:Y:S02]  /*22120*/  SYNCS.PHASECHK.TRANS64.TRYWAIT P0, [R7+URZ+0x32420], R0 ;  /* 0x03242000070075a7 */ /* 0x0010a4000800017f */
[----:B--2---:R-:W-:Y:S05]  /*22130*/  @!P0 NANOSLEEP.SYNCS 0x989680 ;  /* 0x009896800000895d */ /* 0x004fea0003900000 */
[----:B------:R-:W2:Y:S02]  /*22140*/  @!P0 SYNCS.PHASECHK.TRANS64 P0, [R7+URZ+0x32420], R0 ;  /* 0x03242000070085a7 */ /* 0x000ea4000800007f */
[----:B--2---:R-:W-:Y:S05]  /*22150*/  @!P0 BRA `(.L_x_10726) ;  /* 0xfffffffc00f08947 */ /* 0x004fea000383ffff */
[----:B------:R-:W-:Y:S05]  /*22160*/  BRA `(.L_x_10953) ;  /* 0xffffff9c00687947 */ /* 0x000fea000383ffff */
.L_x_10727:
        /* <DEDUP_REMOVED lines=11> */
.L_x_10955:
[----:B------:R-:W-:Y:S05]  /*22220*/  BSYNC B0 ;  /* 0x0000000000007941 */ /* 0x000fea0003800000 */
.L_x_10954:
[----:B------:R-:W-:Y:S05]  /*22230*/  BRA `(.L_x_10956) ;  /* 0xffffff9c00507947 */ /* 0x000fea000383ffff */
.L_x_10728:
[----:B------:R-:W-:Y:S01]  /*22240*/  BSSY B0, `(.L_x_10957) ;  /* 0x0000006000007945 */ /* 0x000fe20003800000 */
[----:B------:R-:W-:-:S07]  /*22250*/  IMAD.MOV.U32 R15, RZ, RZ, -0x1 ;  /* 0xffffffffff0f7424 */ /* 0x000fce00078e00ff */
[----:B01-3--:R-:W-:Y:S05]  /*22260*/  WARPSYNC.COLLECTIVE R15, `(.L_x_10958) ;  /* 0x000000000f0c7348 */ /* 0x00bfea0003c00000 */
[----:B------:R-:W-:Y:S02]  /*22270*/  ELECT P6, UR62, PT ;  /* 0x00000000003e782f */ /* 0x000fe400038c0000 */
[----:B------:R-:W-:Y:S01]  /*22280*/  MOV R14, UR62 ;  /* 0x0000003e000e7c02 */ /* 0x000fe20008000f00 */
[----:B01-3--:R-:W-:Y:S10]  /*22290*/  ENDCOLLECTIVE ;  /* 0x000000000000791b */ /* 0x00bff40003800000 */
.L_x_10958:
[----:B------:R-:W-:Y:S05]  /*222a0*/  BSYNC B0 ;  /* 0x0000000000007941 */ /* 0x000fea0003800000 */
.L_x_10957:
[----:B------:R-:W-:Y:S05]  /*222b0*/  BRA `(.L_x_10959) ;  /* 0xffffff9c00447947 */ /* 0x000fea000383ffff */
.L_x_10730:
[----:B0-----:R0:W2:Y:S02]  /*222c0*/  SYNCS.PHASECHK.TRANS64.TRYWAIT P1, [R5+URZ+0x32440], R0 ;  /* 0x03244000050075a7 */ /* 0x0010a4000802017f */
[----:B--2---:R-:W-:Y:S05]  /*222d0*/  @!P1 NANOSLEEP.SYNCS 0x989680 ;  /* 0x009896800000995d */ /* 0x004fea0003900000 */
[----:B------:R-:W2:Y:S02]  /*222e0*/  @!P1 SYNCS.PHASECHK.TRANS64 P1, [R5+URZ+0x32440], R0 ;  /* 0x03244000050095a7 */ /* 0x000ea4000802007f */
[----:B--2---:R-:W-:Y:S05]  /*222f0*/  @!P1 BRA `(.L_x_10730) ;  /* 0xfffffffc00f09947 */ /* 0x004fea000383ffff */
[----:B------:R-:W-:Y:S05]  /*22300*/  BRA `(.L_x_10960) ;  /* 0xffffff9c00647947 */ /* 0x000fea000383ffff */
.L_x_10732:
[----:B--2---:R2:W4:Y:S02]  /*22310*/  SYNCS.PHASECHK.TRANS64.TRYWAIT P1, [R3+URZ+0x32440], R2 ;  /* 0x03244002030075a7 */ /* 0x004524000802017f */
[----:B----4-:R-:W-:Y:S05]  /*22320*/  @!P1 NANOSLEEP.SYNCS 0x989680 ;  /* 0x009896800000995d */ /* 0x010fea0003900000 */
[----:B------:R-:W4:Y:S02]  /*22330*/  @!P1 SYNCS.PHASECHK.TRANS64 P1, [R3+URZ+0x32440], R2 ;  /* 0x03244002030095a7 */ /* 0x000f24000802007f */
[----:B----4-:R-:W-:Y:S05]  /*22340*/  @!P1 BRA `(.L_x_10732) ;  /* 0xfffffffc00f09947 */ /* 0x010fea000383ffff */
[----:B------:R-:W-:Y:S05]  /*22350*/  BRA `(.L_x_10961) ;  /* 0xffffff9c00707947 */ /* 0x000fea000383ffff */
.L_x_10734:
[----:B----4-:R4:W0:Y:S02]  /*22360*/  SYNCS.PHASECHK.TRANS64.TRYWAIT P1, [R5+URZ+0x32460], R0 ;  /* 0x03246000050075a7 */ /* 0x010824000802017f */
[----:B0-----:R-:W-:Y:S05]  /*22370*/  @!P1 NANOSLEEP.SYNCS 0x989680 ;  /* 0x009896800000995d */ /* 0x001fea0003900000 */
[----:B------:R-:W0:Y:S02]  /*22380*/  @!P1 SYNCS.PHASECHK.TRANS64 P1, [R5+URZ+0x32460], R0 ;  /* 0x03246000050095a7 */ /* 0x000e24000802007f */
[----:B0-----:R-:W-:Y:S05]  /*22390*/  @!P1 BRA `(.L_x_10734) ;  /* 0xfffffffc00f09947 */ /* 0x001fea000383ffff */
[----:B------:R-:W-:Y:S05]  /*223a0*/  BRA `(.L_x_10962) ;  /* 0xffffff9c006c7947 */ /* 0x000fea000383ffff */
.L_x_10963:
        /* <DEDUP_REMOVED lines=13> */
.L_x_15666:


//--------------------- .text._ZN7cutlass13device_kernelIN5flash11enable_sm90INS1_16FlashAttnFwdSm90INS1_25CollectiveMainloopFwdSm90ILi2EN4cute5tupleIJNS5_1CILi1EEES8_S8_EEENS6_IJNS7_ILi128EEENS7_ILi96EEENS7_ILi64EEEEEELi256ENS_10bfloat16_tEfNS_4arch4Sm90ELb0ELb1ELb0ELb0ELb1ELb0ELb0ELb1ELb0ELb1ELb1ELb0EEENS1_21CollectiveEpilogueFwdINS6_IJSA_NS7_ILi256EEESB_EEES9_SE_SG_Li256ELb0ELb1ELb1ELb0EEENS1_19SingleTileSchedulerILb0ELb1ELb1ELi128EEEEEEEEEvNT_6ParamsE --------------------------
	.section	.text._ZN7cutlass13device_kernelIN5flash11enable_sm90INS1_16FlashAttnFwdSm90INS1_25CollectiveMainloopFwdSm90ILi2EN4cute5tupleIJNS5_1CILi1EEES8_S8_EEENS6_IJNS7_ILi128EEENS7_ILi96EEENS7_ILi64EEEEEELi256ENS_10bfloat16_tEfNS_4arch4Sm90ELb0ELb1ELb0ELb0ELb1ELb0ELb0ELb1ELb0ELb1ELb1ELb0EEENS1_21CollectiveEpilogueFwdINS6_IJSA_NS7_ILi256EEESB_EEES9_SE_SG_Li256ELb0ELb1ELb1ELb0EEENS1_19SingleTileSchedulerILb0ELb1ELb1ELi128EEEEEEEEEvNT_6ParamsE,"ax",@progbits
	.align	128
.text._ZN7cutlass13device_kernelIN5flash11enable_sm90INS1_16FlashAttnFwdSm90INS1_25CollectiveMainloopFwdSm90ILi2EN4cute5tupleIJNS5_1CILi1EEES8_S8_EEENS6_IJNS7_ILi128EEENS7_ILi96EEENS7_ILi64EEEEEELi256ENS_10bfloat16_tEfNS_4arch4Sm90ELb0ELb1ELb0ELb0ELb1ELb0ELb0ELb1ELb0ELb1ELb1ELb0EEENS1_21CollectiveEpilogueFwdINS6_IJSA_NS7_ILi256EEESB_EEES9_SE_SG_Li256ELb0ELb1ELb1ELb0EEENS1_19SingleTileSchedulerILb0ELb1ELb1ELi128EEEEEEEEEvNT_6ParamsE:
        .type           _ZN7cutlass13device_kernelIN5flash11enable_sm90INS1_16FlashAttnFwdSm90INS1_25CollectiveMainloopFwdSm90ILi2EN4cute5tupleIJNS5_1CILi1EEES8_S8_EEENS6_IJNS7_ILi128EEENS7_ILi96EEENS7_ILi64EEEEEELi256ENS_10bfloat16_tEfNS_4arch4Sm90ELb0ELb1ELb0ELb0ELb1ELb0ELb0ELb1ELb0ELb1ELb1ELb0EEENS1_21CollectiveEpilogueFwdINS6_IJSA_NS7_ILi256EEESB_EEES9_SE_SG_Li256ELb0ELb1ELb1ELb0EEENS1_19SingleTileSchedulerILb0ELb1ELb1ELi128EEEEEEEEEvNT_6ParamsE,@function
        .size           _ZN7cutlass13device_kernelIN5flash11enable_sm90INS1_16FlashAttnFwdSm90INS1_25CollectiveMainloopFwdSm90ILi2EN4cute5tupleIJNS5_1CILi1EEES8_S8_EEENS6_IJNS7_ILi128EEENS7_ILi96EEENS7_ILi64EEEEEELi256ENS_10bfloat16_tEfNS_4arch4Sm90ELb0ELb1ELb0ELb0ELb1ELb0ELb0ELb1ELb0ELb1ELb1ELb0EEENS1_21CollectiveEpilogueFwdINS6_IJSA_NS7_ILi256EEESB_EEES9_SE_SG_Li256ELb0ELb1ELb1ELb0EEENS1_19SingleTileSchedulerILb0ELb1ELb1ELi128EEEEEEEEEvNT_6ParamsE,(.L_x_15667 - _ZN7cutlass13device_kernelIN5flash11enable_sm90INS1_16FlashAttnFwdSm90INS1_25CollectiveMainloopFwdSm90ILi2EN4cute5tupleIJNS5_1CILi1EEES8_S8_EEENS6_IJNS7_ILi128EEENS7_ILi96EEENS7_ILi64EEEEEELi256ENS_10bfloat16_tEfNS_4arch4Sm90ELb0ELb1ELb0ELb0ELb1ELb0ELb0ELb1ELb0ELb1ELb1ELb0EEENS1_21CollectiveEpilogueFwdINS6_IJSA_NS7_ILi256EEESB_EEES9_SE_SG_Li256ELb0ELb1ELb1ELb0EEENS1_19SingleTileSchedulerILb0ELb1ELb1ELi128EEEEEEEEEvNT_6ParamsE)
        .other          _ZN7cutlass13device_kernelIN5flash11enable_sm90INS1_16FlashAttnFwdSm90INS1_25CollectiveMainloopFwdSm90ILi2EN4cute5tupleIJNS5_1CILi1EEES8_S8_EEENS6_IJNS7_ILi128EEENS7_ILi96EEENS7_ILi64EEEEEELi256ENS_10bfloat16_tEfNS_4arch4Sm90ELb0ELb1ELb0ELb0ELb1ELb0ELb0ELb1ELb0ELb1ELb1ELb0EEENS1_21CollectiveEpilogueFwdINS6_IJSA_NS7_ILi256EEESB_EEES9_SE_SG_Li256ELb0ELb1ELb1ELb0EEENS1_19SingleTileSchedulerILb0ELb1ELb1ELi128EEEEEEEEEvNT_6ParamsE,@"STO_CUDA_ENTRY STV_DEFAULT"
_ZN7cutlass13device_kernelIN5flash11enable_sm90INS1_16FlashAttnFwdSm90INS1_25CollectiveMainloopFwdSm90ILi2EN4cute5tupleIJNS5_1CILi1EEES8_S8_EEENS6_IJNS7_ILi128EEENS7_ILi96EEENS7_ILi64EEEEEELi256ENS_10bfloat16_tEfNS_4arch4Sm90ELb0ELb1ELb0ELb0ELb1ELb0ELb0ELb1ELb0ELb1ELb1ELb0EEENS1_21CollectiveEpilogueFwdINS6_IJSA_NS7_ILi256EEESB_EEES9_SE_SG_Li256ELb0ELb1ELb1ELb0EEENS1_19SingleTileSchedulerILb0ELb1ELb1ELi128EEEEEEEEEvNT_6ParamsE:
[----:B------:R-:W0:Y:S01]  /*0000*/  LDC R1, c[0x0][0x28] ;  /* 0x00000a00ff017b82 */ /* 0x000e220000000800 */
[----:B------:R-:W1:Y:S01]  /*0010*/  S2R R17, SR_TID.X ;  /* 0x0000000000117919 */ /* 0x000e620000002100 */
[----:B------:R-:W-:Y:S01]  /*0020*/  ELECT P0, URZ, PT ;  /* 0x00000000003f782f */ /* 0x000fe20003800000 */
[----:B------:R-:W-:Y:S01]  /*0030*/  UMOV UR4, 0x80 ;  /* 0x0000008000047882 */ /* 0x000fe20000000000 */
[----:B------:R-:W-:Y:S01]  /*0040*/  UMOV UR7, 0x100 ;  /* 0x0000010000077882 */ /* 0x000fe20000000000 */
[--C-:B-1----:R-:W-:Y:S02]  /*0050*/  SHF.R.U32.HI R0, RZ, 0x5, R17.reuse ;  /* 0x00000005ff007819 */ /* 0x102fe40000011611 */
[----:B------:R-:W-:-:S03]  /*0060*/  SHF.R.U32.HI R16, RZ, 0x7, R17 ;  /* 0x00000007ff107819 */ /* 0x000fc60000011611 */
[----:B------:R-:W1:Y:S04]  /*0070*/  SHFL.IDX PT, R2, R0, RZ, 0x1f ;  /* 0x00001fff00027589 */ /* 0x000e6800000e0000 */
[----:B------:R2:W3:Y:S01]  /*0080*/  SHFL.IDX PT, R3, R16, RZ, 0x1f ;  /* 0x00001fff10037589 */ /* 0x0004e200000e0000 */
[C---:B-1----:R-:W-:Y:S02]  /*0090*/  ISETP.NE.OR P0, PT, R2.reuse, RZ, !P0 ;  /* 0x000000ff0200720c */ /* 0x042fe40004705670 */
[----:B------:R-:W-:-:S11]  /*00a0*/  ISETP.NE.AND P1, PT, R2, RZ, PT ;  /* 0x000000ff0200720c */ /* 0x000fd60003f25270 */
        /* <DEDUP_REMOVED lines=12> */
[----:B------:R2:W1:Y:S06]  /*0170*/  @!UP0 SYNCS.EXCH.64 URZ, [UR8+0x22800], UR4 ;  /* 0x02280004083f85b2 */ /* 0x00046c0008000100 */
[----:B------:R2:W4:Y:S02]  /*0180*/  @!UP1 SYNCS.EXCH.64 URZ, [UR8+0x22820], UR6 ;  /* 0x02282006083f95b2 */ /* 0x0005240008000100 */
[----:B0-23--:R-:W-:Y:S05]  /*0190*/  @P1 BRA `(.L_x_10964) ;  /* 0x0000000000481947 */ /* 0x00dfea0003800000 */
        /* <DEDUP_REMOVED lines=13> */
[----:B0-----:R0:W2:Y:S08]  /*0270*/  SYNCS.EXCH.64 URZ, [UR8+0x22830], UR4 ;  /* 0x02283004083f75b2 */ /* 0x0010b00008000100 */
[----:B------:R0:W3:Y:S01]  /*0280*/  SYNCS.EXCH.64 URZ, [UR8+0x22840], UR6 ;  /* 0x02284006083f75b2 */ /* 0x0000e20008000100 */
[----:B------:R0:W0:Y:S01]  /*0290*/  SYNCS.EXCH.64 URZ, [UR8+0x22838], UR4 ;  /* 0x02283804083f75b2 */ /* 0x0000220008000100 */
[----:B------:R0:W0:Y:S01]  /*02a0*/  SYNCS.EXCH.64 URZ, [UR8+0x22848], UR6 ;  /* 0x02284806083f75b2 */ /* 0x0000220008000100 */
[----:B------:R-:W-:Y:S01]  /*02b0*/  NOP ;  /* 0x0000000000007918 */ /* 0x000fe20000000000 */
.L_x_10964:
        /* <DEDUP_REMOVED lines=22> */
.L_x_10965:
        /* <DEDUP_REMOVED lines=18> */
.L_x_10966:
        /* <DEDUP_REMOVED lines=22> */
.L_x_10967:
        /* <DEDUP_REMOVED lines=23> */
.L_x_10968:
        /* <DEDUP_REMOVED lines=9> */
.L_x_10971:
        /* <DEDUP_REMOVED lines=20> */
[----:B------:R-:W0:Y:S01]  /*09e0*/  LDC.64 R6, c[0x0][0x418] ;  /* 0x00010600ff067b82 */ /* 0x000e220000000a00 */
[----:B------:R-:W-:Y:S01]  /*09f0*/  ULDC UR4, c[0x0][0x448] ;  /* 0x0001120000047ab9 */ /* 0x000fe20000000800 */
[----:B------:R-:W-:Y:S01]  /*0a00*/  VIADD R19, R17, 0xffffff80 ;  /* 0xffffff8011137836 */ /* 0x000fe20000000000 */
[----:B------:R-:W-:-:S03]  /*0a10*/  UISETP.NE.AND UP0, UPT, UR4, 0x1, UPT ;  /* 0x000000010400788c */ /* 0x000fc6000bf05270 */
[----:B------:R-:W-:Y:S01]  /*0a20*/  ULDC.64 UR4, c[0x0][0x9e0] ;  /* 0x0002780000047ab9 */ /* 0x000fe20000000a00 */
[----:B------:R-:W-:Y:S01]  /*0a30*/  UP2UR UR40, UPR, URZ, 0x1 ;  /* 0x000000013f287883 */ /* 0x000fe20008000000 */
[----:B------:R-:W1:Y:S06]  /*0a40*/  LDC R2, c[0x0][0x288] ;  /* 0x0000a200ff027b82 */ /* 0x000e6c0000000800 */
[----:B------:R-:W-:Y:S01]  /*0a50*/  @UP0 ULDC UR8, c[0x0][0x44c] ;  /* 0x0001130000080ab9 */ /* 0x000fe20000000800 */
[----:B------:R-:W-:Y:S01]  /*0a60*/  @UP0 ULDC UR11, c[0x0][0x450] ;  /* 0x00011400000b0ab9 */ /* 0x000fe20000000800 */
[----:B------:R-:W2:Y:S08]  /*0a70*/  LDC R18, c[0x0][0x424] ;  /* 0x00010900ff127b82 */ /* 0x000eb00000000800 */
[----:B------:R-:W3:Y:S01]  /*0a80*/  S2UR UR44, SR_CTAID.X ;  /* 0x00000000002c79c3 */ /* 0x000ee20000002500 */
[----:B0-----:R-:W-:-:S04]  /*0a90*/  ISETP.NE.U32.AND P0, PT, R6, RZ, PT ;  /* 0x000000ff0600720c */ /* 0x001fc80003f05070 */
[----:B------:R-:W-:-:S03]  /*0aa0*/  ISETP.NE.AND.EX P0, PT, R7, RZ, PT, P0 ;  /* 0x000000ff0700720c */ /* 0x000fc60003f05300 */
[----:B------:R-:W0:Y:S01]  /*0ab0*/  LDC R5, c[0x0][0x2f0] ;  /* 0x0000bc00ff057b82 */ /* 0x000e220000000800 */
[----:B-1----:R-:W-:Y:S02]  /*0ac0*/  IADD3 R3, -R2, 0x1, RZ ;  /* 0x0000000102037810 */ /* 0x002fe40007ffe1ff */
[----:B--2---:R-:W-:Y:S01]  /*0ad0*/  SEL R18, R18, 0x1, P0 ;  /* 0x0000000112127807 */ /* 0x004fe20000000000 */
[----:B---3--:R-:W-:-:S04]  /*0ae0*/  USHF.L.U32 UR44, UR44, 0x7, URZ ;  /* 0x000000072c2c7899 */ /* 0x008fc8000800063f */
[----:B------:R-:W-:Y:S01]  /*0af0*/  UIADD3 UR7, UR44, 0x7f, URZ ;  /* 0x0000007f2c077890 */ /* 0x000fe2000fffe03f */
[----:B0-----:R-:W-:-:S03]  /*0b00*/  IMAD R3, R18, R5, R3 ;  /* 0x0000000512037224 */ /* 0x001fc600078e0203 */
[----:B------:R-:W-:Y:S01]  /*0b10*/  UIMAD.WIDE.U32 UR8, UR7, UR8, URZ ;  /* 0x00000008070872a5 */ /* 0x000fe2000f8e003f */
[----:B------:R-:W-:Y:S01]  /*0b20*/  IMAD R17, R18, R5, RZ ;  /* 0x0000000512117224 */ /* 0x000fe200078e02ff */
[----:B------:R-:W-:Y:S02]  /*0b30*/  R2UR UR10, R3 ;  /* 0x00000000030a72ca */ /* 0x000fe400000e0000 */
[----:B------:R-:W-:Y:S02]  /*0b40*/  @UP0 USHF.R.U32.HI UR7, URZ, UR11, UR9 ;  /* 0x0000000b3f070299 */ /* 0x000fe40008011609 */
[----:B------:R-:W-:-:S04]  /*0b50*/  UISETP.GE.AND UP0, UPT, UR5, 0x1, UPT ;  /* 0x000000010500788c */ /* 0x000fc8000bf06270 */
[----:B------:R-:W-:Y:S02]  /*0b60*/  UP2UR UR43, UPR, URZ, 0x1 ;  /* 0x000000013f2b7883 */ /* 0x000fe40008000000 */
[----:B------:R-:W-:-:S03]  /*0b70*/  PLOP3.LUT P0, PT, PT, PT, UP0, 0x40, 0x0 ;  /* 0x000000000000781c */ /* 0x000fc60003f0e808 */
        /* <DEDUP_REMOVED lines=14> */
.L_x_10974:
[----:B------:R-:W-:-:S11]  /*0c60*/  UISETP.NE.AND UP0, UPT, UR5, 0x1, UPT ;  /* 0x000000010500788c */ /* 0x000fd6000bf05270 */
[----:B------:R-:W-:Y:S02]  /*0c70*/  @UP0 ULDC.64 UR10, c[0x0][0x9e8] ;  /* 0x00027a00000a0ab9 */ /* 0x000fe40000000a00 */
[----:B------:R-:W-:-:S04]  /*0c80*/  UIMAD.WIDE.U32 UR8, UR4, UR10, URZ ;  /* 0x0000000a040872a5 */ /* 0x000fc8000f8e003f */
[----:B------:R-:W-:-:S12]  /*0c90*/  @UP0 USHF.R.U32.HI UR4, URZ, UR11, UR9 ;  /* 0x0000000b3f040299 */ /* 0x000fd80008011609 */
.L_x_10975:
[----:B------:R-:W-:-:S06]  /*0ca0*/  UIMAD UR4, UR4, UR5, UR5 ;  /* 0x00000005040472a4 */ /* 0x000fcc000f8e0205 */
[----:B------:R-:W-:-:S07]  /*0cb0*/  VIMNMX R0, R0, UR4, PT ;  /* 0x0000000400007c48 */ /* 0x000fce000bfe0100 */
.L_x_10973:
[----:B------:R-:W-:Y:S01]  /*0cc0*/  UISETP.NE.AND UP0, UPT, UR40, URZ, UPT ;  /* 0x0000003f2800728c */ /* 0x000fe2000bf05270 */
[-C--:B------:R-:W-:Y:S01]  /*0cd0*/  IMAD R3, R18, R5.reuse, -R2 ;  /* 0x0000000512037224 */ /* 0x080fe200078e0a02 */
[----:B------:R-:W-:Y:S01]  /*0ce0*/  UMOV UR4, UR44 ;  /* 0x0000002c00047c82 */ /* 0x000fe20008000000 */
[----:B------:R-:W-:Y:S02]  /*0cf0*/  VIADD R2, R0, 0x5f ;  /* 0x0000005f00027836 */ /* 0x000fe40000000000 */
[----:B------:R-:W-:Y:S01]  /*0d00*/  IMAD R0, R18, R5, 0x5f ;  /* 0x0000005f12007424 */ /* 0x000fe200078e0205 */
[----:B------:R-:W-:Y:S01]  /*0d10*/  R2UR UR7, R3 ;  /* 0x00000000030772ca */ /* 0x000fe200000e0000 */
[----:B------:R-:W-:-:S04]  /*0d20*/  IMAD.HI R2, R2, 0x2aaaaaab, RZ ;  /* 0x2aaaaaab02027827 */ /* 0x000fc800078e02ff */
[----:B------:R-:W-:Y:S01]  /*0d30*/  @UP0 ULDC UR8, c[0x0][0x44c] ;  /* 0x0001130000080ab9 */ /* 0x000fe20000000800 */
[----:B------:R-:W-:Y:S01]  /*0d40*/  @UP0 ULDC UR10, c[0x0][0x450] ;  /* 0x00011400000a0ab9 */ /* 0x000fe20000000800 */
[----:B------:R-:W-:Y:S01]  /*0d50*/  UIMAD.WIDE.U32 UR8, UR44, UR8, URZ ;  /* 0x000000082c0872a5 */ /* 0x000fe2000f8e003f */
[----:B------:R-:W-:Y:S01]  /*0d60*/  IMAD.HI R0, R0, 0x2aaaaaab, RZ ;  /* 0x2aaaaaab00007827 */ /* 0x000fe200078e02ff */
[----:B------:R-:W-:Y:S02]  /*0d70*/  SHF.R.U32.HI R5, RZ, 0x1f, R2 ;  /* 0x0000001fff057819 */ /* 0x000fe40000011602 */
[----:B------:R-:W-:Y:S02]  /*0d80*/  @UP0 USHF.R.U32.HI UR4, URZ, UR10, UR9 ;  /* 0x0000000a3f040299 */ /* 0x000fe40008011609 */
[----:B------:R-:W-:Y:S01]  /*0d90*/  UISETP.GE.AND UP0, UPT, UR5, 0x1, UPT ;  /* 0x000000010500788c */ /* 0x000fe2000bf06270 */
[----:B------:R-:W-:Y:S01]  /*0da0*/  SHF.R.U32.HI R3, RZ, 0x1f, R0 ;  /* 0x0000001fff037819 */ /* 0x000fe20000011600 */
[----:B------:R-:W-:Y:S01]  /*0db0*/  UIADD3 UR4, UR7, UR4, URZ ;  /* 0x0000000407047290 */ /* 0x000fe2000fffe03f */
[----:B------:R-:W-:-:S02]  /*0dc0*/  LEA.HI.SX32 R2, R2, R5, 0x1c ;  /* 0x0000000502027211 */ /* 0x000fc400078fe2ff */
[----:B------:R-:W-:Y:S01]  /*0dd0*/  ULDC UR7, c[0x0][0x9dc] ;  /* 0x0002770000077ab9 */ /* 0x000fe20000000800 */
[----:B------:R-:W-:Y:S01]  /*0de0*/  PLOP3.LUT P0, PT, PT, PT, UP0, 0x40, 0x0 ;  /* 0x000000000000781c */ /* 0x000fe20003f0e808 */
[----:B------:R-:W-:Y:S01]  /*0df0*/  UIADD3 UR7, UR4, -UR7, URZ ;  /* 0x8000000704077290 */ /* 0x000fe2000fffe03f */
[----:B------:R-:W-:-:S04]  /*0e00*/  LEA.HI.SX32 R3, R0, R3, 0x1c ;  /* 0x0000000300037211 */ /* 0x000fc800078fe2ff */
[----:B------:R-:W-:-:S07]  /*0e10*/  VIMNMX R22, R3, R2, PT ;  /* 0x0000000203167248 */ /* 0x000fce0003fe0100 */
        /* <DEDUP_REMOVED lines=11> */
.L_x_10977:
[----:B------:R-:W-:-:S11]  /*0ed0*/  UISETP.NE.AND UP0, UPT, UR5, 0x1, UPT ;  /* 0x000000010500788c */ /* 0x000fd6000bf05270 */
[----:B------:R-:W-:Y:S02]  /*0ee0*/  @UP0 ULDC.64 UR10, c[0x0][0x9e8] ;  /* 0x00027a00000a0ab9 */ /* 0x000fe40000000a00 */
[----:B------:R-:W-:-:S04]  /*0ef0*/  UIMAD.WIDE.U32 UR8, UR4, UR10, URZ ;  /* 0x0000000a040872a5 */ /* 0x000fc8000f8e003f */
[----:B------:R-:W-:-:S12]  /*0f00*/  @UP0 USHF.R.U32.HI UR4, URZ, UR11, UR9 ;  /* 0x0000000b3f040299 */ /* 0x000fd80008011609 */
.L_x_10978:
[----:B------:R-:W-:-:S04]  /*0f10*/  UIMAD UR4, UR4, UR5, URZ ;  /* 0x00000005040472a4 */ /* 0x000fc8000f8e023f */
[----:B------:R-:W-:-:S04]  /*0f20*/  UISETP.LT.AND UP0, UPT, UR7, UR4, UPT ;  /* 0x000000040700728c */ /* 0x000fc8000bf01270 */
[----:B------:R-:W-:-:S12]  /*0f30*/  USEL UR7, UR7, UR4, !UP0 ;  /* 0x0000000407077287 */ /* 0x000fd8000c000000 */
.L_x_10976:
[----:B------:R-:W-:Y:S02]  /*0f40*/  UIMAD.WIDE UR4, UR7, 0x2aaaaaab, URZ ;  /* 0x2aaaaaab070478a5 */ /* 0x000fe4000f8e023f */
[----:B------:R-:W-:Y:S02]  /*0f50*/  USHF.R.U32.HI UR10, URZ, 0x10, UR6 ;  /* 0x000000103f0a7899 */ /* 0x000fe40008011606 */
[----:B------:R-:W-:Y:S02]  /*0f60*/  USHF.R.U32.HI UR4, URZ, 0x1f, UR5 ;  /* 0x0000001f3f047899 */ /* 0x000fe40008011605 */
[----:B------:R-:W-:Y:S02]  /*0f70*/  ULOP3.LUT UR39, UR6, 0xffff, URZ, 0xc0, !UPT ;  /* 0x0000ffff06277892 */ /* 0x000fe4000f8ec03f */
[----:B------:R-:W-:-:S04]  /*0f80*/  ULEA.HI.SX32 UR4, UR5, UR4, 0x1c ;  /* 0x0000000405047291 */ /* 0x000fc8000f8fe23f */
[----:B------:R-:W-:-:S04]  /*0f90*/  UISETP.LT.AND UP0, UPT, URZ, UR4, UPT ;  /* 0x000000043f00728c */ /* 0x000fc8000bf01270 */
[----:B------:R-:W-:Y:S02]  /*0fa0*/  USEL UR9, URZ, UR4, !UP0 ;  /* 0x000000043f097287 */ /* 0x000fe4000c000000 */
[----:B------:R-:W-:Y:S01]  /*0fb0*/  UISETP.NE.AND UP0, UPT, UR10, URZ, UPT ;  /* 0x0000003f0a00728c */ /* 0x000fe2000bf05270 */
[----:B------:R-:W-:-:S03]  /*0fc0*/  UMOV UR4, URZ ;  /* 0x0000003f00047c82 */ /* 0x000fc60008000000 */
[----:B------:R-:W-:-:S07]  /*0fd0*/  ISETP.GT.AND P0, PT, R22, UR9, PT ;  /* 0x0000000916007c0c */ /* 0x000fce000bf04270 */
[----:B------:R-:W-:-:S06]  /*0fe0*/  @!UP0 ULDC UR10, c[0x0][0x9f0] ;  /* 0x00027c00000a8ab9 */ /* 0x000fcc0000000800 */
[----:B------:R-:W-:Y:S05]  /*0ff0*/  @!P0 BRA `(.L_x_10979) ;  /* 0x00000000008c8947 */ /* 0x000fea0003800000 */
[----:B------:R-:W-:Y:S01]  /*1000*/  IMAD.U32 R5, RZ, RZ, UR10 ;  /* 0x0000000aff057e24 */ /* 0x000fe2000f8e00ff */
[----:B------:R-:W-:-:S04]  /*1010*/  UMOV UR4, URZ ;  /* 0x0000003f00047c82 */ /* 0x000fc80008000000 */
        /* <DEDUP_REMOVED lines=33> */
.L_x_10979:
[----:B------:R-:W-:Y:S02]  /*1230*/  UIMAD UR39, UR39, UR4, UR9 ;  /* 0x00000004272772a4 */ /* 0x000fe4000f8e0209 */
[----:B------:R-:W-:Y:S01]  /*1240*/  IMAD.U32 R3, RZ, RZ, UR4 ;  /* 0x00000004ff037e24 */ /* 0x000fe2000f8e00ff */
[----:B------:R-:W-:Y:S02]  /*1250*/  PLOP3.LUT P0, PT, PT, PT, PT, 0x80, 0x0 ;  /* 0x000000000000781c */ /* 0x000fe40003f0f070 */
[----:B------:R-:W-:Y:S02]  /*1260*/  CS2R R150, SRZ ;  /* 0x0000000000967805 */ /* 0x000fe4000001ff00 */
[----:B------:R-:W-:Y:S02]  /*1270*/  CS2R R148, SRZ ;  /* 0x0000000000947805 */ /* 0x000fe4000001ff00 */
[----:B------:R-:W-:Y:S02]  /*1280*/  CS2R R146, SRZ ;  /* 0x0000000000927805 */ /* 0x000fe4000001ff00 */
[----:B------:R-:W-:-:S02]  /*1290*/  VIADDMNMX R22, R3, UR39, R22, PT ;  /* 0x0000002703167c46 */ /* 0x000fc4000b800116 */
[----:B------:R-:W-:Y:S02]  /*12a0*/  CS2R R2, SRZ ;  /* 0x0000000000027805 */ /* 0x000fe4000001ff00 */
[----:B------:R-:W-:Y:S02]  /*12b0*/  CS2R R144, SRZ ;  /* 0x0000000000907805 */ /* 0x000fe4000001ff00 */
[----:B------:R-:W-:Y:S02]  /*12c0*/  CS2R R142, SRZ ;  /* 0x00000000008e7805 */ /* 0x000fe4000001ff00 */
[----:B------:R-:W-:Y:S02]  /*12d0*/  ISETP.GT.AND P1, PT, R22, UR39, PT ;  /* 0x0000002716007c0c */ /* 0x000fe4000bf24270 */
        /* <DEDUP_REMOVED lines=94> */
.L_x_10981:
[----:B------:R-:W-:Y:S01]  /*18c0*/  SHF.L.U32 R2, RZ, 0x1f, RZ ;  /* 0x0000001fff027819 */ /* 0x000fe200000006ff */
[----:B------:R-:W-:-:S03]  /*18d0*/  VIADD R5, R16, 0x8 ;  /* 0x0000000810057836 */ /* 0x000fc60000000000 */
[----:B------:R-:W0:Y:S02]  /*18e0*/  SYNCS.PHASECHK.TRANS64.TRYWAIT P0, [UR38+0x22800], R2 ;  /* 0x02280002ff0075a7 */ /* 0x000e240008000166 */
[----:B0-----:R-:W-:Y:S05]  /*18f0*/  @!P0 BRA `(.L_x_10982) ;  /* 0x0000011400b08947 */ /* 0x001fea0003800000 */
.L_x_11114:
[----:B------:R-:W-:Y:S05]  /*1900*/  WARPSYNC.ALL ;  /* 0x0000000000007948 */ /* 0x000fea0003800000 */
[----:B------:R-:W-:Y:S01]  /*1910*/  ULOP3.LUT UR4, UR42, 0x1, URZ, 0xfc, !UPT ;  /* 0x000000012a047892 */ /* 0x000fe2000f8efc3f */
[----:B------:R1:W-:Y:S03]  /*1920*/  BAR.SYNC.DEFER_BLOCKING R5, 0x100 ;  /* 0x000400050000751d */ /* 0x0003e60000010000 */
[----:B------:R-:W-:-:S06]  /*1930*/  UISETP.NE.AND UP0, UPT, UR4, 0x3, UPT ;  /* 0x000000030400788c */ /* 0x000fcc000bf05270 */
[----:B------:R-:W-:-:S13]  /*1940*/  PLOP3.LUT P0, PT, PT, PT, UP0, 0x40, 0x0 ;  /* 0x000000000000781c */ /* 0x000fda0003f0e808 */
[----:B-1----:R-:W-:Y:S05]  /*1950*/  @P0 BRA `(.L_x_10983) ;  /* 0x0000000000040947 */ /* 0x002fea0003800000 */
[----:B------:R-:W-:Y:S01]  /*1960*/  BPT.TRAP 0x1 ;  /* 0x000000040000795c */ /* 0x000fe20000300000 */
.L_x_10983:
[----:B------:R-:W-:Y:S01]  /*1970*/  PLOP3.LUT P1, PT, PT, PT, UP0, 0x40, 0x0 ;  /* 0x000000000000781c */ /* 0x000fe20003f2e808 */
[----:B------:R1:W2:-:S12]  /*1980*/  SYNCS.PHASECHK.TRANS64.TRYWAIT P0, [UR38+0x22830], R2 ;  /* 0x02283002ff0075a7 */ /* 0x0002980008000166 */
[----:B-1----:R-:W-:Y:S05]  /*1990*/  @P1 BRA `(.L_x_10984) ;  /* 0x0000000000041947 */ /* 0x002fea0003800000 */
[----:B------:R-:W-:Y:S01]  /*19a0*/  BPT.TRAP 0x1 ;  /* 0x000000040000795c */ /* 0x000fe20000300000 */
.L_x_10984:
[----:B--2---:R-:W-:Y:S05]  /*19b0*/  @P0 BRA `(.L_x_10985) ;  /* 0x0000000000080947 */ /* 0x004fea0003800000 */
[----:B------:R-:W1:Y:S02]  /*19c0*/  SYNCS.PHASECHK.TRANS64.TRYWAIT P0, [UR38+0x22830], R2 ;  /* 0x02283002ff0075a7 */ /* 0x000e640008000166 */
[----:B-1----:R-:W-:Y:S05]  /*19d0*/  @!P0 BRA `(.L_x_10986) ;  /* 0x0000011400908947 */ /* 0x002fea0003800000 */
.L_x_10985:
[----:B------:R-:W-:Y:S01]  /*19e0*/  UIADD3 UR4, UR38, 0x1c400, URZ ;  /* 0x0001c40026047890 */ /* 0x000fe2000fffe03f */
[----:B------:R-:W-:Y:S01]  /*19f0*/  WARPGROUP.ARRIVE ;  /* 0x00000000000079c5 */ /* 0x000fe20000000000 */
[----:B------:R-:W-:Y:S01]  /*1a00*/  ULOP3.LUT UR45, UR45, 0x10000, URZ, 0xfc, !UPT ;  /* 0x000100002d2d7892 */ /* 0x000fe2000f8efc3f */
[----:B------:R-:W-:Y:S01]  /*1a10*/  PLOP3.LUT P0, PT, PT, PT, UP0, 0x40, 0x0 ;  /* 0x000000000000781c */ /* 0x000fe20003f0e808 */
[----:B------:R-:W-:Y:S01]  /*1a20*/  USHF.R.U32.HI UR4, URZ, 0x4, UR4 ;  /* 0x000000043f047899 */ /* 0x000fe20008011604 */
[----:B------:R-:W-:Y:S01]  /*1a30*/  IADD3 R4, -R16, 0xb, RZ ;  /* 0x0000000b10047810 */ /* 0x000fe20007ffe1ff */
[----:B------:R-:W-:Y:S01]  /*1a40*/  UMOV UR21, 0x40000040 ;  /* 0x4000004000157882 */ /* 0x000fe20000000000 */
[----:B------:R-:W-:Y:S01]  /*1a50*/  UMOV UR23, 0x40000040 ;  /* 0x4000004000177882 */ /* 0x000fe20000000000 */
[----:B------:R-:W-:Y:S01]  /*1a60*/  ULOP3.LUT UR4, UR4, 0x3fff, URZ, 0xc0, !UPT ;  /* 0x00003fff04047892 */ /* 0x000fe2000f8ec03f */
[----:B------:R-:W1:Y:S01]  /*1a70*/  S2UR UR5, SR_CgaCtaId ;  /* 0x00000000000579c3 */ /* 0x000e620000008800 */
        /* <DEDUP_REMOVED lines=8> */
[----:B------:R-:W-:Y:S01]  /*1b00*/  UIADD3 UR14, UR4, 0x4, URZ ;  /* 0x00000004040e7890 */ /* 0x000fe2000fffe03f */
[----:B------:R-:W-:Y:S01]  /*1b10*/  HGMMA.64x96x16.F32.BF16 R24, gdesc[UR20], RZ, !UPT, gsb0 ;  /* 0x01600000141879f0 */ /* 0x000fe2000c0018ff */
        /* <DEDUP_REMOVED lines=17> */
[----:B-1----:R-:W-:Y:S05]  /*1c30*/  @P0 BRA `(.L_x_10987) ;  /* 0x0000000000040947 */ /* 0x002fea0003800000 */
[----:B------:R-:W-:Y:S01]  /*1c40*/  BPT.TRAP 0x1 ;  /* 0x000000040000795c */ /* 0x000fe20000300000 */
.L_x_10987:
[----:B------:R-:W-:Y:S01]  /*1c50*/  LOP3.LUT R0, R23, 0xffffff80, RZ, 0xc0, !PT ;  /* 0xffffff8017007812 */ /* 0x000fe200078ec0ff */
[----:B------:R-:W-:Y:S01]  /*1c60*/  UISETP.NE.AND UP2, UPT, UR40, URZ, UPT ;  /* 0x0000003f2800728c */ /* 0x000fe2000bf45270 */
[----:B------:R-:W-:Y:S01]  /*1c70*/  LEA.HI R72, R72, R19, RZ, 0x2 ;  /* 0x0000001348487211 */ /* 0x000fe200078f10ff */
[----:B------:R-:W-:Y:S01]  /*1c80*/  UISETP.NE.AND UP1, UPT, UR43, URZ, UPT ;  /* 0x0000003f2b00728c */ /* 0x000fe2000bf25270 */
[----:B------:R-:W-:Y:S01]  /*1c90*/  LEA.HI R8, R73, R73, RZ, 0x1 ;  /* 0x0000004949087211 */ /* 0x000fe200078f08ff */
[C---:B0-----:R-:W-:Y:S01]  /*1ca0*/  IMAD.IADD R3, R19.reuse, 0x1, -R0 ;  /* 0x0000000113037824 */ /* 0x041fe200078e0a00 */
[----:B------:R-:W-:Y:S01]  /*1cb0*/  LOP3.LUT R72, R72, 0xfffffffc, RZ, 0xc0, !PT ;  /* 0xfffffffc48487812 */ /* 0x000fe200078ec0ff */
[----:B------:R-:W-:Y:S01]  /*1cc0*/  ULDC UR25, c[0x0][0x9dc] ;  /* 0x0002770000197ab9 */ /* 0x000fe20000000800 */
[----:B------:R-:W-:Y:S01]  /*1cd0*/  LOP3.LUT R8, R8, 0x3fffffe, RZ, 0xc0, !PT ;  /* 0x03fffffe08087812 */ /* 0x000fe200078ec0ff */
[----:B------:R-:W-:Y:S01]  /*1ce0*/  ULDC UR15, c[0x0][0x288] ;  /* 0x0000a200000f7ab9 */ /* 0x000fe20000000800 */
        /* <DEDUP_REMOVED lines=8> */
[--C-:B------:R-:W-:Y:S01]  /*1d70*/  SHF.R.S32.HI R0, RZ, 0x2, R6.reuse ;  /* 0x00000002ff007819 */ /* 0x100fe20000011406 */
[----:B------:R-:W-:Y:S01]  /*1d80*/  ULOP3.LUT UR25, URZ, UR25, URZ, 0x33, !UPT ;  /* 0x000000193f197292 */ /* 0x000fe2000f8e333f */
[----:B------:R-:W-:Y:S01]  /*1d90*/  SHF.R.S32.HI R9, RZ, 0x1f, R6 ;  /* 0x0000001fff097819 */ /* 0x000fe20000011406 */
[----:B------:R-:W-:Y:S01]  /*1da0*/  ULDC UR18, c[0x0][0x9e0] ;  /* 0x0002780000127ab9 */ /* 0x000fe20000000800 */
[----:B------:R-:W-:-:S02]  /*1db0*/  SHF.R.S32.HI R7, RZ, 0x5, R7 ;  /* 0x00000005ff077819 */ /* 0x000fc40000011407 */
[----:B------:R-:W-:Y:S02]  /*1dc0*/  LEA.HI R9, R9, R0, RZ, 0x3 ;  /* 0x0000000009097211 */ /* 0x000fe400078f18ff */
[----:B------:R-:W-:Y:S02]  /*1dd0*/  LEA.HI R10, R72, R72, RZ, 0x1 ;  /* 0x00000048480a7211 */ /* 0x000fe400078f08ff */
[----:B------:R-:W-:Y:S02]  /*1de0*/  LEA R11, R7, UR44, 0x4 ;  /* 0x0000002c070b7c11 */ /* 0x000fe4000f8e20ff */
[----:B------:R-:W-:Y:S02]  /*1df0*/  LOP3.LUT R9, R9, 0xfffffff8, RZ, 0xc0, !PT ;  /* 0xfffffff809097812 */ /* 0x000fe400078ec0ff */
[----:B------:R-:W-:Y:S02]  /*1e00*/  LOP3.LUT R7, R10, 0x1ffffffe, RZ, 0xc0, !PT ;  /* 0x1ffffffe0a077812 */ /* 0x000fe400078ec0ff */
[----:B------:R-:W-:Y:S01]  /*1e10*/  IADD3 R9, R11, R0, -R9 ;  /* 0x000000000b097210 */ /* 0x000fe20007ffe809 */
[----:B------:R-:W-:Y:S01]  /*1e20*/  IMAD.MOV.U32 R11, RZ, RZ, -0x60 ;  /* 0xffffffa0ff0b7424 */ /* 0x000fe200078e00ff */
[----:B------:R-:W-:Y:S01]  /*1e30*/  PLOP3.LUT P1, PT, PT, PT, UP2, 0x80, 0x0 ;  /* 0x000000000000781c */ /* 0x000fe20003f2f028 */
[----:B------:R-:W-:Y:S01]  /*1e40*/  IMAD.IADD R0, R72, 0x1, -R7 ;  /* 0x0000000148007824 */ /* 0x000fe200078e0a07 */
[----:B------:R-:W-:Y:S01]  /*1e50*/  LOP3.LUT R6, R6, 0x7ffffffc, RZ, 0xc0, !PT ;  /* 0x7ffffffc06067812 */ /* 0x000fe200078ec0ff */
[----:B------:R-:W-:-:S02]  /*1e60*/  IMAD R9, R8, 0x40, R9 ;  /* 0x0000004008097824 */ /* 0x000fc400078e0209 */
[----:B------:R-:W-:Y:S02]  /*1e70*/  IMAD R14, R22, R11, 0x60 ;  /* 0x00000060160e7424 */ /* 0x000fe400078e020b */
[----:B------:R-:W-:Y:S02]  /*1e80*/  IMAD R0, R0, 0x8, R9 ;  /* 0x0000000800007824 */ /* 0x000fe400078e0209 */
[----:B------:R-:W-:Y:S02]  /*1e90*/  IMAD.IADD R3, R3, 0x1, -R6 ;  /* 0x0000000103037824 */ /* 0x000fe400078e0a06 */
[----:B------:R-:W-:Y:S01]  /*1ea0*/  @P0 IMAD.HI.U32 R7, R0, UR6, RZ ;  /* 0x0000000600070c27 */ /* 0x000fe2000f8e00ff */
[----:B------:R-:W-:Y:S01]  /*1eb0*/  UIADD3 UR6, UR38, 0x22840, URZ ;  /* 0x0002284026067890 */ /* 0x000fe2000fffe03f */
[----:B------:R-:W-:Y:S02]  /*1ec0*/  PLOP3.LUT P0, PT, PT, PT, UP1, 0x40, 0x0 ;  /* 0x000000000000781c */ /* 0x000fe40003f0e818 */
[----:B------:R-:W-:Y:S01]  /*1ed0*/  IMAD.MOV.U32 R8, RZ, RZ, R0 ;  /* 0x000000ffff087224 */ /* 0x000fe200078e0000 */
[----:B------:R-:W-:Y:S01]  /*1ee0*/  @P1 SHF.R.U32.HI R8, RZ, UR7, R7 ;  /* 0x00000007ff081c19 */ /* 0x000fe20008011607 */
[----:B------:R-:W-:Y:S01]  /*1ef0*/  IMAD R7, R22, -0x60, R17 ;  /* 0xffffffa016077824 */ /* 0x000fe200078e0211 */
[----:B------:R-:W-:Y:S01]  /*1f00*/  UPRMT UR6, UR5, 0x654, UR6 ;  /* 0x0000065405067896 */ /* 0x000fe20008000006 */
[----:B------:R-:W-:-:S02]  /*1f10*/  IMAD R20, R3, -0x2, R14 ;  /* 0xfffffffe03147824 */ /* 0x000fc400078e020e */
[----:B------:R-:W0:Y:S01]  /*1f20*/  SHFL.IDX PT, R10, R8, RZ, 0x1c1f ;  /* 0x001c1fff080a7589 */ /* 0x000e2200000e0000 */
[----:B------:R-:W-:-:S04]  /*1f30*/  VIADD R6, R7, 0x61 ;  /* 0x0000006107067836 */ /* 0x000fc80000000000 */
[----:B------:R-:W-:Y:S01]  /*1f40*/  IMAD R9, R3, -0x2, R6 ;  /* 0xfffffffe03097824 */ /* 0x000fe200078e0206 */
[----:B------:R-:W-:Y:S01]  /*1f50*/  SYNCS.ARRIVE.TRANS64.RED.A1T0 RZ, [UR6], RZ ;  /* 0x000000ffffff79a7 */ /* 0x000fe20008100406 */
[----:B------:R-:W-:Y:S02]  /*1f60*/  VIADD R6, R7, 0x60 ;  /* 0x0000006007067836 */ /* 0x000fe40000000000 */
[----:B------:R-:W-:Y:S02]  /*1f70*/  VIADD R9, R9, -UR15 ;  /* 0x8000000f09097c36 */ /* 0x000fe40008000000 */
[----:B------:R-:W-:Y:S02]  /*1f80*/  IMAD R11, R3, -0x2, R6 ;  /* 0xfffffffe030b7824 */ /* 0x000fe400078e0206 */
[C---:B------:R-:W-:Y:S02]  /*1f90*/  VIADD R12, R9.reuse, UR18 ;  /* 0x00000012090c7c36 */ /* 0x040fe40008000000 */
[----:B------:R-:W-:-:S03]  /*1fa0*/  VIADD R13, R9, UR25 ;  /* 0x00000019090d7c36 */ /* 0x000fc60008000000 */
[----:B0-----:R-:W-:Y:S01]  /*1fb0*/  VIADDMNMX R6, R10, R12, R11, PT ;  /* 0x0000000c0a067246 */ /* 0x001fe2000380010b */
[----:B------:R-:W-:Y:S01]  /*1fc0*/  IMAD.IADD R7, R13, 0x1, R10 ;  /* 0x000000010d077824 */ /* 0x000fe200078e020a */
[----:B------:R-:W-:Y:S06]  /*1fd0*/  @P0 BRA `(.L_x_10988) ;  /* 0x00000000005c0947 */ /* 0x000fec0003800000 */
        /* <DEDUP_REMOVED lines=13> */
.L_x_10990:
[----:B------:R-:W-:Y:S02]  /*20b0*/  ULDC UR6, c[0x0][0x9e4] ;  /* 0x0002790000067ab9 */ /* 0x000fe40000000800 */
[----:B------:R-:W-:-:S05]  /*20c0*/  IMAD.U32 R15, RZ, RZ, UR6 ;  /* 0x00000006ff0f7e24 */ /* 0x000fca000f8e00ff */
[----:B------:R-:W-:-:S13]  /*20d0*/  ISETP.NE.AND P0, PT, R15, 0x1, PT ;  /* 0x000000010f00780c */ /* 0x000fda0003f05270 */
[----:B------:R-:W0:Y:S02]  /*20e0*/  @P0 LDC.64 R72, c[0x0][0x9e8] ;  /* 0x00027a00ff480b82 */ /* 0x000e240000000a00 */
[----:B0-----:R-:W-:-:S05]  /*20f0*/  @P0 IMAD.HI.U32 R10, R9, R72, RZ ;  /* 0x00000048090a0227 */ /* 0x001fca00078e00ff */
[----:B------:R-:W-:-:S07]  /*2100*/  @P0 SHF.R.U32.HI R9, RZ, R73, R10 ;  /* 0x00000049ff090219 */ /* 0x000fce000001160a */
.L_x_10991:
[----:B------:R-:W-:Y:S05]  /*2110*/  BSYNC B0 ;  /* 0x0000000000007941 */ /* 0x000fea0003800000 */
.L_x_10989:
[----:B------:R-:W-:-:S05]  /*2120*/  IMAD R9, R9, R15, R20 ;  /* 0x0000000f09097224 */ /* 0x000fca00078e0214 */
[----:B------:R-:W-:Y:S02]  /*2130*/  VIADDMNMX R6, R9, R15, R6, PT ;  /* 0x0000000f09067246 */ /* 0x000fe40003800106 */
[----:B------:R-:W-:-:S07]  /*2140*/  VIMNMX R7, R7, R9, !PT ;  /* 0x0000000907077248 */ /* 0x000fce0007fe0100 */
.L_x_10988:
[C---:B------:R-:W-:Y:S01]  /*2150*/  ISETP.GE.AND P1, PT, R14.reuse, 0x1, PT ;  /* 0x000000010e00780c */ /* 0x040fe20003f26270 */
[----:B------:R-:W0:Y:S01]  /*2160*/  SHFL.IDX PT, R8, R8, 0x1, 0x1c1f ;  /* 0x003c1f0008087f89 */ /* 0x000e2200000e0000 */
[C---:B------:R-:W-:Y:S01]  /*2170*/  ISETP.GE.AND P0, PT, R14.reuse, 0x2, PT ;  /* 0x000000020e00780c */ /* 0x040fe20003f06270 */
[----:B------:R-:W-:Y:S01]  /*2180*/  UISETP.NE.AND UP1, UPT, UR43, URZ, UPT ;  /* 0x0000003f2b00728c */ /* 0x000fe2000bf25270 */
[----:B------:R-:W-:Y:S02]  /*2190*/  P2R R15, PR, RZ, 0x2 ;  /* 0x00000002ff0f7803 */ /* 0x000fe40000000000 */
[C---:B------:R-:W-:Y:S02]  /*21a0*/  ISETP.GT.AND P3, PT, R7.reuse, RZ, !P1 ;  /* 0x000000ff0700720c */ /* 0x040fe40004f64270 */
[----:B------:R-:W-:Y:S02]  /*21b0*/  ISETP.GE.AND P1, PT, R14, 0x9, PT ;  /* 0x000000090e00780c */ /* 0x000fe40003f26270 */
[----:B------:R-:W-:-:S02]  /*21c0*/  ISETP.GT.AND P2, PT, R7, 0x1, !P0 ;  /* 0x000000010700780c */ /* 0x000fc40004744270 */
[----:B------:R-:W-:Y:S02]  /*21d0*/  P2R R19, PR, RZ, 0x2 ;  /* 0x00000002ff137803 */ /* 0x000fe40000000000 */
[----:B------:R-:W-:Y:S02]  /*21e0*/  ISETP.GT.AND P1, PT, R7, 0x8, !P1 ;  /* 0x000000080700780c */ /* 0x000fe40004f24270 */
[----:B------:R-:W-:Y:S02]  /*21f0*/  ISETP.GE.AND P4, PT, R14, 0x11, PT ;  /* 0x000000110e00780c */ /* 0x000fe40003f86270 */
[C---:B------:R-:W-:Y:S02]  /*2200*/  ISETP.LT.OR P1, PT, R6.reuse, 0x9, P1 ;  /* 0x000000090600780c */ /* 0x040fe40000f21670 */
[----:B------:R-:W-:Y:S02]  /*2210*/  ISETP.LT.OR P3, PT, R6, 0x1, P3 ;  /* 0x000000010600780c */ /* 0x000fe40001f61670 */
[----:B------:R-:W-:-:S02]  /*2220*/  FSEL R28, R28, -INF , !P1 ;  /* 0xff8000001c1c7808 */ /* 0x000fc40004800000 */
[----:B------:R-:W-:Y:S02]  /*2230*/  ISETP.LT.OR P2, PT, R6, 0x2, P2 ;  /* 0x000000020600780c */ /* 0x000fe40001741670 */
[----:B------:R-:W-:Y:S02]  /*2240*/  ISETP.GT.AND P1, PT, R7, 0x10, !P4 ;  /* 0x000000100700780c */ /* 0x000fe40006724270 */
[----:B------:R-:W-:Y:S02]  /*2250*/  ISETP.GE.AND P5, PT, R14, 0xa, PT ;  /* 0x0000000a0e00780c */ /* 0x000fe40003fa6270 */
[----:B------:R-:W-:Y:S02]  /*2260*/  FSEL R24, R24, -INF , !P3 ;  /* 0xff80000018187808 */ /* 0x000fe40005800000 */
[----:B------:R-:W-:Y:S02]  /*2270*/  FSEL R72, R25, -INF , !P2 ;  /* 0xff80000019487808 */ /* 0x000fe40005000000 */
[----:B------:R-:W-:-:S02]  /*2280*/  ISETP.LT.OR P1, PT, R6, 0x11, P1 ;  /* 0x000000110600780c */ /* 0x000fc40000f21670 */
[C---:B------:R-:W-:Y:S02]  /*2290*/  ISETP.GT.AND P2, PT, R7.reuse, 0x9, !P5 ;  /* 0x000000090700780c */ /* 0x040fe40006f44270 */
[----:B------:R-:W-:Y:S02]  /*22a0*/  ISETP.GE.AND P3, PT, R14, 0x12, PT ;  /* 0x000000120e00780c */ /* 0x000fe40003f66270 */
[----:B------:R-:W-:Y:S02]  /*22b0*/  FSEL R32, R32, -INF , !P1 ;  /* 0xff80000020207808 */ /* 0x000fe40004800000 */
[----:B------:R-:W-:Y:S02]  /*22c0*/  ISETP.LT.OR P2, PT, R6, 0xa, P2 ;  /* 0x0000000a0600780c */ /* 0x000fe40001741670 */
[----:B------:R-:W-:Y:S02]  /*22d0*/  ISETP.GT.AND P1, PT, R7, 0x11, !P3 ;  /* 0x000000110700780c */ /* 0x000fe40005f24270 */
[----:B------:R-:W-:-:S02]  /*22e0*/  FSEL R74, R29, -INF , !P2 ;  /* 0xff8000001d4a7808 */ /* 0x000fc40005000000 */
        /* <DEDUP_REMOVED lines=63> */
[----:B------:R-:W-:Y:S02]  /*26e0*/  ISETP.GE.AND P1, PT, R14, 0x49, PT ;  /* 0x000000490e00780c */ /* 0x000fe40003f26270 */
[----:B------:R-:W-:Y:S02]  /*26f0*/  P2R R23, PR, RZ, 0x10 ;  /* 0x00000010ff177803 */ /* 0x000fe40000000000 */
[----:B------:R-:W-:-:S02]  /*2700*/  ISETP.GT.AND P2, PT, R7, 0x48, !P1 ;  /* 0x000000480700780c */ /* 0x000fc40004f44270 */
[----:B------:R-:W-:Y:S02]  /*2710*/  P2R R21, PR, RZ, 0x20 ;  /* 0x00000020ff157803 */ /* 0x000fe40000000000 */
        /* <DEDUP_REMOVED lines=25> */
[----:B------:R-:W-:-:S13]  /*28b0*/  PLOP3.LUT P6, PT, PT, PT, UP1, 0x40, 0x0 ;  /* 0x000000000000781c */ /* 0x000fda0003fce818 */
[----:B------:R-:W-:Y:S05]  /*28c0*/  @P6 BRA `(.L_x_10992) ;  /* 0x00000000005c6947 */ /* 0x000fea0003800000 */
        /* <DEDUP_REMOVED lines=13> */
.L_x_10994:
[----:B------:R-:W-:Y:S02]  /*29a0*/  ULDC UR6, c[0x0][0x9e4] ;  /* 0x0002790000067ab9 */ /* 0x000fe40000000800 */
[----:B------:R-:W-:-:S05]  /*29b0*/  IMAD.U32 R10, RZ, RZ, UR6 ;  /* 0x00000006ff0a7e24 */ /* 0x000fca000f8e00ff */
[----:B------:R-:W-:-:S13]  /*29c0*/  ISETP.NE.AND P6, PT, R10, 0x1, PT ;  /* 0x000000010a00780c */ /* 0x000fda0003fc5270 */
[----:B------:R-:W0:Y:S02]  /*29d0*/  @P6 LDC.64 R12, c[0x0][0x9e8] ;  /* 0x00027a00ff0c6b82 */ /* 0x000e240000000a00 */
[----:B0-----:R-:W-:-:S05]  /*29e0*/  @P6 IMAD.HI.U32 R8, R9, R12, RZ ;  /* 0x0000000c09086227 */ /* 0x001fca00078e00ff */
[----:B------:R-:W-:-:S07]  /*29f0*/  @P6 SHF.R.U32.HI R9, RZ, R13, R8 ;  /* 0x0000000dff096219 */ /* 0x000fce0000011608 */
.L_x_10995:
[----:B------:R-:W-:Y:S05]  /*2a00*/  BSYNC B0 ;  /* 0x0000000000007941 */ /* 0x000fea0003800000 */
.L_x_10993:
[----:B------:R-:W-:-:S05]  /*2a10*/  IMAD R9, R9, R10, R20 ;  /* 0x0000000a09097224 */ /* 0x000fca00078e0214 */
[----:B------:R-:W-:Y:S02]  /*2a20*/  VIADDMNMX R6, R9, R10, R6, PT ;  /* 0x0000000a09067246 */ /* 0x000fe40003800106 */
[----:B------:R-:W-:-:S07]  /*2a30*/  VIMNMX R7, R7, R9, !PT ;  /* 0x0000000907077248 */ /* 0x000fce0007fe0100 */
.L_x_10992:
[----:B------:R-:W-:Y:S01]  /*2a40*/  ISETP.GT.AND P0, PT, R7, 0x1, !P0 ;  /* 0x000000010700780c */ /* 0x000fe20004704270 */
[----:B------:R-:W-:Y:S01]  /*2a50*/  ULDC UR14, c[0x0][0x988] ;  /* 0x00026200000e7ab9 */ /* 0x000fe20000000800 */
[----:B------:R-:W-:Y:S02]  /*2a60*/  ISETP.NE.AND P6, PT, R25, RZ, PT ;  /* 0x000000ff1900720c */ /* 0x000fe40003fc5270 */
        /* <DEDUP_REMOVED lines=59> */
[C---:B------:R-:W-:Y:S02]  /*2e20*/  ISETP.GT.AND P1, PT, R7.reuse, 0x48, !P1 ;  /* 0x000000480700780c */ /* 0x040fe40004f24270 */
        /* <DEDUP_REMOVED lines=10> */
[----:B0-----:R-:W-:-:S02]  /*2ed0*/  FMNMX.FTZ R10, R9, R8, !PT ;  /* 0x00000008090a7209 */ /* 0x001fc40007810000 */
[----:B------:R-:W-:Y:S02]  /*2ee0*/  FSEL R47, R47, -INF , !P0 ;  /* 0xff8000002f2f7808 */ /* 0x000fe40004000000 */
[----:B------:R-:W-:Y:S01]  /*2ef0*/  ISETP.NE.AND P0, PT, R45, RZ, PT ;  /* 0x000000ff2d00720c */ /* 0x000fe20003f05270 */
[----:B------:R-:W0:Y:S01]  /*2f00*/  SHFL.BFLY PT, R11, R10, 0x1, 0x1f ;  /* 0x0c201f000a0b7f89 */ /* 0x000e2200000e0000 */
[C---:B------:R-:W-:Y:S02]  /*2f10*/  ISETP.LT.OR P1, PT, R6.reuse, 0x49, P1 ;  /* 0x000000490600780c */ /* 0x040fe40000f21670 */
[----:B------:R-:W-:Y:S02]  /*2f20*/  ISETP.GT.AND P0, PT, R7, 0x30, !P0 ;  /* 0x000000300700780c */ /* 0x000fe40004704270 */
[C---:B------:R-:W-:Y:S02]  /*2f30*/  ISETP.LT.OR P2, PT, R6.reuse, 0x4a, P2 ;  /* 0x0000004a0600780c */ /* 0x040fe40001741670 */
[----:B------:R-:W-:-:S02]  /*2f40*/  ISETP.LT.OR P0, PT, R6, 0x31, P0 ;  /* 0x000000310600780c */ /* 0x000fc40000701670 */
[----:B------:R-:W-:Y:S02]  /*2f50*/  FSEL R62, R62, -INF , !P1 ;  /* 0xff8000003e3e7808 */ /* 0x000fe40004800000 */
[----:B------:R-:W-:Y:S02]  /*2f60*/  FSEL R50, R50, -INF , !P0 ;  /* 0xff80000032327808 */ /* 0x000fe40004000000 */
[----:B------:R-:W-:Y:S02]  /*2f70*/  ISETP.NE.AND P0, PT, R77, RZ, PT ;  /* 0x000000ff4d00720c */ /* 0x000fe40003f05270 */
[----:B------:R-:W-:Y:S02]  /*2f80*/  ISETP.LT.OR P3, PT, R6, 0x51, P3 ;  /* 0x000000510600780c */ /* 0x000fe40001f61670 */
[----:B------:R-:W-:Y:S02]  /*2f90*/  ISETP.GT.AND P0, PT, R7, 0x31, !P0 ;  /* 0x000000310700780c */ /* 0x000fe40004704270 */
[----:B------:R-:W-:-:S02]  /*2fa0*/  FSEL R63, R63, -INF , !P2 ;  /* 0xff8000003f3f7808 */ /* 0x000fc40005000000 */
[C---:B------:R-:W-:Y:S02]  /*2fb0*/  ISETP.LT.OR P0, PT, R6.reuse, 0x32, P0 ;  /* 0x000000320600780c */ /* 0x040fe40000701670 */
[----:B------:R-:W-:Y:S02]  /*2fc0*/  ISETP.LT.OR P4, PT, R6, 0x52, P4 ;  /* 0x000000520600780c */ /* 0x000fe40002781670 */
[----:B------:R-:W-:Y:S02]  /*2fd0*/  FSEL R51, R51, -INF , !P0 ;  /* 0xff80000033337808 */ /* 0x000fe40004000000 */
[----:B------:R-:W-:Y:S02]  /*2fe0*/  ISETP.NE.AND P0, PT, R49, RZ, PT ;  /* 0x000000ff3100720c */ /* 0x000fe40003f05270 */
[----:B0-----:R-:W-:Y:S02]  /*2ff0*/  FMNMX.FTZ R8, R10, R11, !PT ;  /* 0x0000000b0a087209 */ /* 0x001fe40007810000 */
[----:B------:R-:W-:-:S02]  /*3000*/  ISETP.GT.AND P0, PT, R7, 0x38, !P0 ;  /* 0x000000380700780c */ /* 0x000fc40004704270 */
[----:B------:R-:W-:Y:S01]  /*3010*/  FSEL R66, R66, -INF , !P3 ;  /* 0xff80000042427808 */ /* 0x000fe20005800000 */
[----:B------:R-:W-:Y:S01]  /*3020*/  FMUL.FTZ R11, R8, UR14 ;  /* 0x0000000e080b7c20 */ /* 0x000fe20008410000 */
[C---:B------:R-:W-:Y:S02]  /*3030*/  ISETP.LT.OR P0, PT, R6.reuse, 0x39, P0 ;  /* 0x000000390600780c */ /* 0x040fe40000701670 */
[----:B------:R-:W-:Y:S02]  /*3040*/  ISETP.LT.OR P5, PT, R6, 0x59, P5 ;  /* 0x000000590600780c */ /* 0x000fe40002fa1670 */
[----:B------:R-:W-:Y:S02]  /*3050*/  FSEL R54, R54, -INF , !P0 ;  /* 0xff80000036367808 */ /* 0x000fe40004000000 */
[----:B------:R-:W-:Y:S02]  /*3060*/  ISETP.NE.AND P0, PT, R79, RZ, PT ;  /* 0x000000ff4f00720c */ /* 0x000fe40003f05270 */
[----:B------:R-:W-:-:S02]  /*3070*/  FSEL R67, R67, -INF , !P4 ;  /* 0xff80000043437808 */ /* 0x000fc40006000000 */
[----:B------:R-:W-:Y:S02]  /*3080*/  ISETP.GT.AND P0, PT, R7, 0x39, !P0 ;  /* 0x000000390700780c */ /* 0x000fe40004704270 */
[----:B------:R-:W-:Y:S02]  /*3090*/  FSEL R70, R70, -INF , !P5 ;  /* 0xff80000046467808 */ /* 0x000fe40006800000 */
[----:B------:R-:W-:-:S04]  /*30a0*/  ISETP.LT.OR P0, PT, R6, 0x3a, P0 ;  /* 0x0000003a0600780c */ /* 0x000fc80000701670 */
[----:B------:R-:W-:Y:S02]  /*30b0*/  FSEL R55, R55, -INF , !P0 ;  /* 0xff80000037377808 */ /* 0x000fe40004000000 */
[----:B------:R-:W-:Y:S02]  /*30c0*/  ISETP.GT.AND P0, PT, R7, RZ, !P6 ;  /* 0x000000ff0700720c */ /* 0x000fe40007704270 */
[----:B------:R-:W-:Y:S02]  /*30d0*/  ISETP.NE.AND P6, PT, R53, RZ, PT ;  /* 0x000000ff3500720c */ /* 0x000fe40003fc5270 */
[----:B------:R-:W-:-:S04]  /*30e0*/  ISETP.LT.OR P0, PT, R6, 0x1, P0 ;  /* 0x000000010600780c */ /* 0x000fc80000701670 */
[----:B------:R-:W-:Y:S02]  /*30f0*/  FSEL R26, R26, -INF , !P0 ;  /* 0xff8000001a1a7808 */ /* 0x000fe40004000000 */
[----:B------:R-:W-:Y:S02]  /*3100*/  FSETP.NEU.FTZ.AND P0, PT, R8, -INF , PT ;  /* 0xff8000000800780b */ /* 0x000fe40003f1d000 */
[----:B------:R-:W-:Y:S02]  /*3110*/  FMNMX.FTZ R9, R26, R27, !PT ;  /* 0x0000001b1a097209 */ /* 0x000fe40007810000 */
[----:B------:R-:W-:Y:S02]  /*3120*/  FSEL R11, R11, RZ, P0 ;  /* 0x000000ff0b0b7208 */ /* 0x000fe40000000000 */
[----:B------:R-:W-:Y:S02]  /*3130*/  FMNMX.FTZ R10, R30, R9, !PT ;  /* 0x000000091e0a7209 */ /* 0x000fe40007810000 */
[----:B------:R-:W-:Y:S01]  /*3140*/  ISETP.GT.AND P0, PT, R7, 0x40, !P6 ;  /* 0x000000400700780c */ /* 0x000fe20007704270 */
        /* <DEDUP_REMOVED lines=8> */
[--C-:B------:R-:W-:Y:S01]  /*31d0*/  FFMA.FTZ R19, R32, UR14, -R11.reuse ;  /* 0x0000000e20137c23 */ /* 0x100fe2000801080b */
[----:B------:R-:W-:Y:S01]  /*31e0*/  FMNMX.FTZ R9, R35, R10, !PT ;  /* 0x0000000a23097209 */ /* 0x000fe20007810000 */
[--C-:B------:R-:W-:Y:S01]  /*31f0*/  FFMA.FTZ R20, R76, UR14, -R11.reuse ;  /* 0x0000000e4c147c23 */ /* 0x100fe2000801080b */
[----:B------:R-:W-:Y:S01]  /*3200*/  ISETP.NE.AND P0, PT, R81, RZ, PT ;  /* 0x000000ff5100720c */ /* 0x000fe20003f05270 */
[--C-:B------:R-:W-:Y:S01]  /*3210*/  FFMA.FTZ R24, R82, UR14, -R11.reuse ;  /* 0x0000000e52187c23 */ /* 0x100fe2000801080b */
[----:B------:R-:W-:Y:S01]  /*3220*/  FMNMX.FTZ R10, R38, R9, !PT ;  /* 0x00000009260a7209 */ /* 0x000fe20007810000 */
[----:B------:R-:W0:Y:S01]  /*3230*/  MUFU.EX2 R13, R13 ;  /* 0x0000000d000d7308 */ /* 0x000e220000000800 */
[----:B------:R-:W-:Y:S01]  /*3240*/  ISETP.NE.AND P6, PT, R14, RZ, PT ;  /* 0x000000ff0e00720c */ /* 0x000fe20003fc5270 */
[--C-:B------:R-:W-:Y:S01]  /*3250*/  FFMA.FTZ R14, R28, UR14, -R11.reuse ;  /* 0x0000000e1c0e7c23 */ /* 0x100fe2000801080b */
[----:B------:R-:W-:Y:S01]  /*3260*/  FMNMX.FTZ R9, R39, R10, !PT ;  /* 0x0000000a27097209 */ /* 0x000fe20007810000 */
[--C-:B------:R-:W-:Y:S01]  /*3270*/  FFMA.FTZ R21, R36, UR14, -R11.reuse ;  /* 0x0000000e24157c23 */ /* 0x100fe2000801080b */
[C---:B------:R-:W-:Y:S01]  /*3280*/  ISETP.GT.AND P0, PT, R7.reuse, 0x41, !P0 ;  /* 0x000000410700780c */ /* 0x040fe20004704270 */
[--C-:B------:R-:W-:Y:S01]  /*3290*/  FFMA.FTZ R23, R40, UR14, -R11.reuse ;  /* 0x0000000e28177c23 */ /* 0x100fe2000801080b */
[----:B------:R-:W-:Y:S01]  /*32a0*/  FMNMX.FTZ R10, R42, R9, !PT ;  /* 0x000000092a0a7209 */ /* 0x000fe20007810000 */
[----:B------:R-:W-:Y:S01]  /*32b0*/  MUFU.EX2 R14, R14 ;  /* 0x0000000e000e7308 */ /* 0x000fe20000000800 */
[----:B------:R-:W-:Y:S01]  /*32c0*/  ISETP.GT.AND P6, PT, R7, 0x59, !P6 ;  /* 0x000000590700780c */ /* 0x000fe200077c4270 */
[--C-:B------:R-:W-:Y:S01]  /*32d0*/  FFMA.FTZ R28, R48, UR14, -R11.reuse ;  /* 0x0000000e301c7c23 */ /* 0x100fe2000801080b */
[----:B------:R-:W-:Y:S01]  /*32e0*/  FMNMX.FTZ R9, R43, R10, !PT ;  /* 0x0000000a2b097209 */ /* 0x000fe20007810000 */
[--C-:B------:R-:W-:Y:S01]  /*32f0*/  FFMA.FTZ R32, R52, UR14, -R11.reuse ;  /* 0x0000000e34207c23 */ /* 0x100fe2000801080b */
[----:B------:R-:W-:Y:S01]  /*3300*/  ISETP.LT.OR P0, PT, R6, 0x42, P0 ;  /* 0x000000420600780c */ /* 0x000fe20000701670 */
[----:B------:R-:W-:Y:S01]  /*3310*/  FFMA.FTZ R33, R86, UR14, -R11 ;  /* 0x0000000e56217c23 */ /* 0x000fe2000801080b */
[----:B------:R-:W-:Y:S01]  /*3320*/  FMNMX.FTZ R10, R46, R9, !PT ;  /* 0x000000092e0a7209 */ /* 0x000fe20007810000 */
[----:B------:R-:W1:Y:S01]  /*3330*/  MUFU.EX2 R15, R15 ;  /* 0x0000000f000f7308 */ /* 0x000e620000000800 */
[----:B------:R-:W-:Y:S01]  /*3340*/  FSEL R59, R59, -INF , !P0 ;  /* 0xff8000003b3b7808 */ /* 0x000fe20004000000 */
[----:B0-----:R-:W-:Y:S01]  /*3350*/  FADD.FTZ R49, R12, R13 ;  /* 0x0000000d0c317221 */ /* 0x001fe20000010000 */
        /* <DEDUP_REMOVED lines=9> */
[----:B------:R-:W-:Y:S01]  /*33f0*/  FFMA.FTZ R45, R92, UR14, -R11 ;  /* 0x0000000e5c2d7c23 */ /* 0x000fe2000801080b */
[----:B------:R-:W-:-:S02]  /*3400*/  F2FP.BF16.F32.PACK_AB R152, R13, R12 ;  /* 0x0000000c0d98723e */ /* 0x000fc400000010ff */
[----:B------:R-:W-:Y:S01]  /*3410*/  FMNMX.FTZ R10, R54, R9, !PT ;  /* 0x00000009360a7209 */ /* 0x000fe20007810000 */
[----:B------:R-:W-:Y:S01]  /*3420*/  FFMA.FTZ R9, R78, UR14, -R11 ;  /* 0x0000000e4e097c23 */ /* 0x000fe2000801080b */
[----:B------:R0:W-:Y:S01]  /*3430*/  MUFU.EX2 R25, R24 ;  /* 0x0000001800197308 */ /* 0x0001e20000000800 */
[----:B-1----:R-:W-:Y:S02]  /*3440*/  F2FP.BF16.F32.PACK_AB R154, R15, R14 ;  /* 0x0000000e0f9a723e */ /* 0x002fe400000010ff */
[----:B------:R-:W-:-:S04]  /*3450*/  FMNMX.FTZ R7, R55, R10, !PT ;  /* 0x0000000a37077209 */ /* 0x000fc80007810000 */
[----:B------:R-:W-:Y:S01]  /*3460*/  FMNMX.FTZ R10, R58, R7, !PT ;  /* 0x000000073a0a7209 */ /* 0x000fe20007810000 */
[----:B------:R1:W-:Y:S01]  /*3470*/  MUFU.EX2 R158, R9 ;  /* 0x00000009009e7308 */ /* 0x0003e20000000800 */
[----:B0-----:R-:W-:Y:S02]  /*3480*/  FFMA.FTZ R24, R88, UR14, -R11 ;  /* 0x0000000e58187c23 */ /* 0x001fe4000801080b */
[----:B------:R-:W-:-:S04]  /*3490*/  FMNMX.FTZ R7, R59, R10, !PT ;  /* 0x0000000a3b077209 */ /* 0x000fc80007810000 */
[----:B------:R-:W-:Y:S01]  /*34a0*/  FMNMX.FTZ R10, R62, R7, !PT ;  /* 0x000000073e0a7209 */ /* 0x000fe20007810000 */
[----:B------:R-:W0:Y:S01]  /*34b0*/  MUFU.EX2 R20, R20 ;  /* 0x0000001400147308 */ /* 0x000e220000000800 */
[----:B-1----:R-:W-:Y:S02]  /*34c0*/  FFMA.FTZ R9, R80, UR14, -R11 ;  /* 0x0000000e50097c23 */ /* 0x002fe4000801080b */
[----:B------:R-:W-:-:S04]  /*34d0*/  FMNMX.FTZ R7, R63, R10, !PT ;  /* 0x0000000a3f077209 */ /* 0x000fc80007810000 */
[----:B------:R-:W-:Y:S01]  /*34e0*/  FMNMX.FTZ R10, R66, R7, !PT ;  /* 0x00000007420a7209 */ /* 0x000fe20007810000 */
[----:B------:R1:W-:Y:S03]  /*34f0*/  MUFU.EX2 R160, R9 ;  /* 0x0000000900a07308 */ /* 0x0003e60000000800 */
[----:B------:R-:W-:Y:S01]  /*3500*/  FMNMX.FTZ R7, R67, R10, !PT ;  /* 0x0000000a43077209 */ /* 0x000fe20007810000 */
[--C-:B------:R-:W-:Y:S01]  /*3510*/  FFMA.FTZ R10, R44, UR14, -R11.reuse ;  /* 0x0000000e2c0a7c23 */ /* 0x100fe2000801080b */
[--C-:B------:R-:W-:Y:S02]  /*3520*/  FFMA.FTZ R44, R64, UR14, -R11.reuse ;  /* 0x0000000e402c7c23 */ /* 0x100fe4000801080b */
[----:B------:R-:W-:Y:S01]  /*3530*/  FMNMX.FTZ R6, R70, R7, !PT ;  /* 0x0000000746067209 */ /* 0x000fe20007810000 */
[----:B------:R-:W3:Y:S01]  /*3540*/  MUFU.EX2 R21, R21 ;  /* 0x0000001500157308 */ /* 0x000ee20000000800 */
[----:B-1----:R-:W-:Y:S01]  /*3550*/  FFMA.FTZ R9, R84, UR14, -R11 ;  /* 0x0000000e54097c23 */ /* 0x002fe2000801080b */
[----:B0-----:R-:W-:-:S02]  /*3560*/  F2FP.BF16.F32.PACK_AB R156, R20, R19 ;  /* 0x00000013149c723e */ /* 0x001fc400000010ff */
[----:B------:R-:W-:-:S04]  /*3570*/  FMNMX.FTZ R6, R71, R6, !PT ;  /* 0x0000000647067209 */ /* 0x000fc80007810000 */
[----:B------:R-:W-:Y:S01]  /*3580*/  MUFU.EX2 R29, R9 ;  /* 0x00000009001d7308 */ /* 0x000fe20000000800 */
[----:B------:R-:W0:Y:S07]  /*3590*/  SHFL.BFLY PT, R7, R6, 0x2, 0x1f ;  /* 0x0c401f0006077f89 */ /* 0x000e2e00000e0000 */
[----:B------:R1:W-:Y:S08]  /*35a0*/  MUFU.EX2 R37, R24 ;  /* 0x0000001800257308 */ /* 0x0003f00000000800 */
[----:B------:R-:W-:Y:S01]  /*35b0*/  MUFU.EX2 R23, R23 ;  /* 0x0000001700177308 */ /* 0x000fe20000000800 */
[----:B-1----:R-:W-:-:S04]  /*35c0*/  FADD.FTZ R24, R14, R49 ;  /* 0x000000310e187221 */ /* 0x002fc80000010000 */
[----:B------:R-:W-:-:S03]  /*35d0*/  FADD.FTZ R24, R15, R24 ;  /* 0x000000180f187221 */ /* 0x000fc60000010000 */
[----:B------:R-:W1:Y:S01]  /*35e0*/  MUFU.EX2 R10, R10 ;  /* 0x0000000a000a7308 */ /* 0x000e620000000800 */
[----:B0-----:R-:W-:Y:S01]  /*35f0*/  FMNMX.FTZ R7, R6, R7, !PT ;  /* 0x0000000706077209 */ /* 0x001fe20007810000 */
[----:B------:R-:W-:-:S04]  /*3600*/  FADD.FTZ R49, R19, R24 ;  /* 0x0000001813317221 */ /* 0x000fc80000010000 */
[----:B------:R-:W0:Y:S01]  /*3610*/  SHFL.BFLY PT, R6, R7, 0x1, 0x1f ;  /* 0x0c201f0007067f89 */ /* 0x000e2200000e0000 */
[----:B------:R-:W-:Y:S01]  /*3620*/  FADD.FTZ R24, R20, R49 ;  /* 0x0000003114187221 */ /* 0x000fe20000010000 */
[----:B------:R-:W4:Y:S03]  /*3630*/  MUFU.EX2 R28, R28 ;  /* 0x0000001c001c7308 */ /* 0x000f260000000800 */
[----:B---3--:R-:W-:-:S04]  /*3640*/  FADD.FTZ R53, R21, R24 ;  /* 0x0000001815357221 */ /* 0x008fc80000010000 */
[C---:B------:R-:W-:Y:S01]  /*3650*/  FADD.FTZ R48, R158.reuse, R53 ;  /* 0x000000359e307221 */ /* 0x040fe20000010000 */
[----:B------:R-:W3:Y:S01]  /*3660*/  MUFU.EX2 R32, R32 ;  /* 0x0000002000207308 */ /* 0x000ee20000000800 */
[----:B-1----:R-:W-:Y:S02]  /*3670*/  F2FP.BF16.F32.PACK_AB R162, R25, R10 ;  /* 0x0000000a19a2723e */ /* 0x002fe400000010ff */
[----:B------:R-:W-:Y:S01]  /*3680*/  FADD.FTZ R53, R23, R48 ;  /* 0x0000003017357221 */ /* 0x000fe20000010000 */
[----:B------:R-:W-:-:S03]  /*3690*/  F2FP.BF16.F32.PACK_AB R158, R158, R21 ;  /* 0x000000159e9e723e */ /* 0x000fc600000010ff */
[C---:B------:R-:W-:Y:S01]  /*36a0*/  FADD.FTZ R53, R160.reuse, R53 ;  /* 0x00000035a0357221 */ /* 0x040fe20000010000 */
[----:B------:R-:W1:Y:S01]  /*36b0*/  MUFU.EX2 R33, R33 ;  /* 0x0000002100217308 */ /* 0x000e620000000800 */
[----:B------:R-:W-:Y:S02]  /*36c0*/  F2FP.BF16.F32.PACK_AB R160, R160, R23 ;  /* 0x00000017a0a0723e */ /* 0x000fe400000010ff */
[----:B------:R-:W-:Y:S01]  /*36d0*/  FADD.FTZ R48, R10, R53 ;  /* 0x000000350a307221 */ /* 0x000fe20000010000 */
[----:B----4-:R-:W-:Y:S02]  /*36e0*/  F2FP.BF16.F32.PACK_AB R164, R29, R28 ;  /* 0x0000001c1da4723e */ /* 0x010fe400000010ff */
[----:B0-----:R-:W-:Y:S01]  /*36f0*/  FMNMX.FTZ R9, R7, R6, !PT ;  /* 0x0000000607097209 */ /* 0x001fe20007810000 */
[----:B------:R-:W-:Y:S01]  /*3700*/  FADD.FTZ R53, R25, R48 ;  /* 0x0000003019357221 */ /* 0x000fe20000010000 */
[----:B------:R-:W-:Y:S01]  /*3710*/  MUFU.EX2 R36, R36 ;  /* 0x0000002400247308 */ /* 0x000fe20000000800 */
[----:B------:R-:W-:Y:S01]  /*3720*/  FFMA.FTZ R6, R68, UR14, -R11 ;  /* 0x0000000e44067c23 */ /* 0x000fe2000801080b */
[C---:B------:R-:W-:Y:S01]  /*3730*/  FSETP.NEU.FTZ.AND P0, PT, R9.reuse, -INF , PT ;  /* 0xff8000000900780b */ /* 0x040fe20003f1d000 */
[----:B------:R-:W-:Y:S01]  /*3740*/  FMUL.FTZ R7, R9, UR14 ;  /* 0x0000000e09077c20 */ /* 0x000fe20008410000 */
[----:B------:R-:W-:Y:S01]  /*3750*/  FADD.FTZ R48, R28, R53 ;  /* 0x000000351c307221 */ /* 0x000fe20000010000 */
[----:B------:R-:W-:-:S03]  /*3760*/  FFMA.FTZ R11, R94, UR14, -R11 ;  /* 0x0000000e5e0b7c23 */ /* 0x000fc6000801080b */
[----:B------:R-:W-:Y:S01]  /*3770*/  FSEL R7, R7, RZ, P0 ;  /* 0x000000ff07077208 */ /* 0x000fe20000000000 */
[----:B------:R-:W-:Y:S01]  /*3780*/  FADD.FTZ R53, R29, R48 ;  /* 0x000000301d357221 */ /* 0x000fe20000010000 */
[----:B------:R-:W-:Y:S01]  /*3790*/  MUFU.EX2 R40, R40 ;  /* 0x0000002800287308 */ /* 0x000fe20000000800 */
[----:B------:R-:W-:Y:S02]  /*37a0*/  PLOP3.LUT P0, PT, PT, PT, UP0, 0x40, 0x0 ;  /* 0x000000000000781c */ /* 0x000fe40003f0e808 */
        /* <DEDUP_REMOVED lines=17> */
[----:B------:R-:W-:Y:S01]  /*38c0*/  FFMA.FTZ R55, R55, UR14, -R7 ;  /* 0x0000000e37377c23 */ /* 0x000fe20008010807 */
[----:B---3--:R-:W-:Y:S01]  /*38d0*/  FADD.FTZ R48, R32, R53 ;  /* 0x0000003520307221 */ /* 0x008fe20000010000 */
        /* <DEDUP_REMOVED lines=9> */
[----:B-1----:R-:W-:-:S02]  /*3970*/  F2FP.BF16.F32.PACK_AB R166, R33, R32 ;  /* 0x0000002021a6723e */ /* 0x002fc400000010ff */
[----:B------:R-:W1:Y:S01]  /*3980*/  MUFU.EX2 R31, R31 ;  /* 0x0000001f001f7308 */ /* 0x000e620000000800 */
[----:B0-----:R-:W-:Y:S01]  /*3990*/  FADD.FTZ R49, R26, R27 ;  /* 0x0000001b1a317221 */ /* 0x001fe20000010000 */
[----:B------:R-:W-:Y:S02]  /*39a0*/  F2FP.BF16.F32.PACK_AB R168, R37, R36 ;  /* 0x0000002425a8723e */ /* 0x000fe400000010ff */
[----:B------:R-:W-:-:S04]  /*39b0*/  F2FP.BF16.F32.PACK_AB R153, R27, R26 ;  /* 0x0000001a1b99723e */ /* 0x000fc800000010ff */
[----:B------:R-:W0:Y:S01]  /*39c0*/  MUFU.EX2 R34, R34 ;  /* 0x0000002200227308 */ /* 0x000e220000000800 */
[----:B---3--:R-:W-:-:S07]  /*39d0*/  FADD.FTZ R24, R30, R49 ;  /* 0x000000311e187221 */ /* 0x008fce0000010000 */
[----:B------:R-:W3:Y:S01]  /*39e0*/  MUFU.EX2 R35, R35 ;  /* 0x0000002300237308 */ /* 0x000ee20000000800 */
[C---:B-1----:R-:W-:Y:S01]  /*39f0*/  FADD.FTZ R49, R31.reuse, R24 ;  /* 0x000000181f317221 */ /* 0x042fe20000010000 */
[----:B------:R-:W-:-:S06]  /*3a00*/  F2FP.BF16.F32.PACK_AB R155, R31, R30 ;  /* 0x0000001e1f9b723e */ /* 0x000fcc00000010ff */
[----:B------:R-:W1:Y:S01]  /*3a10*/  MUFU.EX2 R38, R38 ;  /* 0x0000002600267308 */ /* 0x000e620000000800 */
[----:B0-----:R-:W-:-:S07]  /*3a20*/  FADD.FTZ R24, R34, R49 ;  /* 0x0000003122187221 */ /* 0x001fce0000010000 */
[----:B------:R-:W0:Y:S01]  /*3a30*/  MUFU.EX2 R39, R39 ;  /* 0x0000002700277308 */ /* 0x000e220000000800 */
[C---:B---3--:R-:W-:Y:S01]  /*3a40*/  FADD.FTZ R49, R35.reuse, R24 ;  /* 0x0000001823317221 */ /* 0x048fe20000010000 */
[----:B------:R-:W-:-:S06]  /*3a50*/  F2FP.BF16.F32.PACK_AB R157, R35, R34 ;  /* 0x00000022239d723e */ /* 0x000fcc00000010ff */
[----:B------:R-:W3:Y:S01]  /*3a60*/  MUFU.EX2 R42, R42 ;  /* 0x0000002a002a7308 */ /* 0x000ee20000000800 */
[----:B-1----:R-:W-:-:S07]  /*3a70*/  FADD.FTZ R24, R38, R49 ;  /* 0x0000003126187221 */ /* 0x002fce0000010000 */
[----:B------:R-:W1:Y:S01]  /*3a80*/  MUFU.EX2 R43, R43 ;  /* 0x0000002b002b7308 */ /* 0x000e620000000800 */
[C---:B0-----:R-:W-:Y:S01]  /*3a90*/  FADD.FTZ R49, R39.reuse, R24 ;  /* 0x0000001827317221 */ /* 0x041fe20000010000 */
[----:B------:R-:W-:-:S06]  /*3aa0*/  F2FP.BF16.F32.PACK_AB R159, R39, R38 ;  /* 0x00000026279f723e */ /* 0x000fcc00000010ff */
[----:B------:R-:W0:Y:S01]  /*3ab0*/  MUFU.EX2 R46, R46 ;  /* 0x0000002e002e7308 */ /* 0x000e220000000800 */
[----:B---3--:R-:W-:-:S07]  /*3ac0*/  FADD.FTZ R24, R42, R49 ;  /* 0x000000312a187221 */ /* 0x008fce0000010000 */
[----:B------:R-:W3:Y:S01]  /*3ad0*/  MUFU.EX2 R47, R47 ;  /* 0x0000002f002f7308 */ /* 0x000ee20000000800 */
[C---:B-1----:R-:W-:Y:S01]  /*3ae0*/  FADD.FTZ R49, R43.reuse, R24 ;  /* 0x000000182b317221 */ /* 0x042fe20000010000 */
[----:B------:R-:W-:-:S06]  /*3af0*/  F2FP.BF16.F32.PACK_AB R161, R43, R42 ;  /* 0x0000002a2ba1723e */ /* 0x000fcc00000010ff */
[----:B------:R-:W1:Y:S01]  /*3b00*/  MUFU.EX2 R50, R50 ;  /* 0x0000003200327308 */ /* 0x000e620000000800 */
[----:B0-----:R-:W-:Y:S01]  /*3b10*/  FADD.FTZ R24, R46, R49 ;  /* 0x000000312e187221 */ /* 0x001fe20000010000 */
[----:B------:R-:W-:-:S06]  /*3b20*/  FADD.FTZ R49, R33, R48 ;  /* 0x0000003021317221 */ /* 0x000fcc0000010000 */
[----:B------:R-:W0:Y:S01]  /*3b30*/  MUFU.EX2 R51, R51 ;  /* 0x0000003300337308 */ /* 0x000e220000000800 */
[C---:B---3--:R-:W-:Y:S01]  /*3b40*/  FADD.FTZ R7, R47.reuse, R24 ;  /* 0x000000182f077221 */ /* 0x048fe20000010000 */
[----:B------:R-:W-:Y:S01]  /*3b50*/  FADD.FTZ R24, R36, R49 ;  /* 0x0000003124187221 */ /* 0x000fe20000010000 */
[----:B------:R-:W-:-:S03]  /*3b60*/  F2FP.BF16.F32.PACK_AB R163, R47, R46 ;  /* 0x0000002e2fa3723e */ /* 0x000fc600000010ff */
[----:B------:R-:W-:Y:S02]  /*3b70*/  FADD.FTZ R13, R37, R24 ;  /* 0x00000018250d7221 */ /* 0x000fe40000010000 */
[----:B------:R-:W3:Y:S01]  /*3b80*/  MUFU.EX2 R54, R54 ;  /* 0x0000003600367308 */ /* 0x000ee20000000800 */
[----:B-1----:R-:W-:Y:S01]  /*3b90*/  FADD.FTZ R12, R50, R7 ;  /* 0x00000007320c7221 */ /* 0x002fe20000010000 */
[----:B------:R-:W-:-:S06]  /*3ba0*/  FADD.FTZ R14, R40, R13 ;  /* 0x0000000d280e7221 */ /* 0x000fcc0000010000 */
        /* <DEDUP_REMOVED lines=9> */
[C---:B0-----:R-:W-:Y:S01]  /*3c40*/  FADD.FTZ R7, R55.reuse, R12 ;  /* 0x0000000c37077221 */ /* 0x041fe20000010000 */
[----:B------:R-:W-:-:S06]  /*3c50*/  F2FP.BF16.F32.PACK_AB R167, R55, R54 ;  /* 0x0000003637a7723e */ /* 0x000fcc00000010ff */
[----:B------:R-:W0:Y:S01]  /*3c60*/  MUFU.EX2 R45, R45 ;  /* 0x0000002d002d7308 */ /* 0x000e220000000800 */
[----:B---3--:R-:W-:-:S07]  /*3c70*/  FADD.FTZ R12, R44, R13 ;  /* 0x0000000d2c0c7221 */ /* 0x008fce0000010000 */
[----:B------:R-:W3:Y:S01]  /*3c80*/  MUFU.EX2 R59, R59 ;  /* 0x0000003b003b7308 */ /* 0x000ee20000000800 */
[----:B-1----:R-:W-:-:S07]  /*3c90*/  FADD.FTZ R10, R58, R7 ;  /* 0x000000073a0a7221 */ /* 0x002fce0000010000 */
[----:B------:R-:W1:Y:S01]  /*3ca0*/  MUFU.EX2 R6, R6 ;  /* 0x0000000600067308 */ /* 0x000e620000000800 */
[C---:B0-----:R-:W-:Y:S01]  /*3cb0*/  FADD.FTZ R13, R45.reuse, R12 ;  /* 0x0000000c2d0d7221 */ /* 0x041fe20000010000 */
[----:B------:R-:W-:-:S06]  /*3cc0*/  F2FP.BF16.F32.PACK_AB R172, R45, R44 ;  /* 0x0000002c2dac723e */ /* 0x000fcc00000010ff */
[----:B------:R-:W0:Y:S01]  /*3cd0*/  MUFU.EX2 R62, R62 ;  /* 0x0000003e003e7308 */ /* 0x000e220000000800 */
[C---:B---3--:R-:W-:Y:S01]  /*3ce0*/  FADD.FTZ R7, R59.reuse, R10 ;  /* 0x0000000a3b077221 */ /* 0x048fe20000010000 */
[----:B------:R-:W-:-:S06]  /*3cf0*/  F2FP.BF16.F32.PACK_AB R169, R59, R58 ;  /* 0x0000003a3ba9723e */ /* 0x000fcc00000010ff */
[----:B------:R-:W3:Y:S01]  /*3d00*/  MUFU.EX2 R11, R11 ;  /* 0x0000000b000b7308 */ /* 0x000ee20000000800 */
[----:B-1----:R-:W-:-:S07]  /*3d10*/  FADD.FTZ R12, R6, R13 ;  /* 0x0000000d060c7221 */ /* 0x002fce0000010000 */
[----:B------:R-:W1:Y:S01]  /*3d20*/  MUFU.EX2 R63, R63 ;  /* 0x0000003f003f7308 */ /* 0x000e620000000800 */
[----:B0-----:R-:W-:-:S07]  /*3d30*/  FADD.FTZ R10, R62, R7 ;  /* 0x000000073e0a7221 */ /* 0x001fce0000010000 */
[----:B------:R-:W0:Y:S01]  /*3d40*/  MUFU.EX2 R66, R66 ;  /* 0x0000004200427308 */ /* 0x000e220000000800 */
[C---:B---3--:R-:W-:Y:S01]  /*3d50*/  FADD.FTZ R7, R11.reuse, R12 ;  /* 0x0000000c0b077221 */ /* 0x048fe20000010000 */
[----:B------:R-:W-:-:S06]  /*3d60*/  F2FP.BF16.F32.PACK_AB R174, R11, R6 ;  /* 0x000000060bae723e */ /* 0x000fcc00000010ff */
[----:B------:R-:W3:Y:S01]  /*3d70*/  MUFU.EX2 R67, R67 ;  /* 0x0000004300437308 */ /* 0x000ee20000000800 */
[C---:B-1----:R-:W-:Y:S01]  /*3d80*/  FADD.FTZ R11, R63.reuse, R10 ;  /* 0x0000000a3f0b7221 */ /* 0x042fe20000010000 */
[----:B------:R-:W-:-:S06]  /*3d90*/  F2FP.BF16.F32.PACK_AB R171, R63, R62 ;  /* 0x0000003e3fab723e */ /* 0x000fcc00000010ff */
[----:B------:R-:W1:Y:S01]  /*3da0*/  MUFU.EX2 R70, R70 ;  /* 0x0000004600467308 */ /* 0x000e620000000800 */
[----:B0-----:R-:W-:-:S07]  /*3db0*/  FADD.FTZ R6, R66, R11 ;  /* 0x0000000b42067221 */ /* 0x001fce0000010000 */
[----:B------:R-:W0:Y:S01]  /*3dc0*/  MUFU.EX2 R71, R71 ;  /* 0x0000004700477308 */ /* 0x000e220000000800 */
[C---:B---3--:R-:W-:Y:S01]  /*3dd0*/  FADD.FTZ R11, R67.reuse, R6 ;  /* 0x00000006430b7221 */ /* 0x048fe20000010000 */
[----:B------:R-:W-:-:S03]  /*3de0*/  F2FP.BF16.F32.PACK_AB R173, R67, R66 ;  /* 0x0000004243ad723e */ /* 0x000fc600000010ff */
[----:B-1----:R-:W-:-:S04]  /*3df0*/  FADD.FTZ R6, R70, R11 ;  /* 0x0000000b46067221 */ /* 0x002fc80000010000 */
[C---:B0-----:R-:W-:Y:S01]  /*3e00*/  FADD.FTZ R6, R71.reuse, R6 ;  /* 0x0000000647067221 */ /* 0x041fe20000010000 */
[----:B------:R-:W-:Y:S01]  /*3e10*/  F2FP.BF16.F32.PACK_AB R175, R71, R70 ;  /* 0x0000004647af723e */ /* 0x000fe200000010ff */
[----:B------:R-:W-:Y:S06]  /*3e20*/  @P0 BRA `(.L_x_10996) ;  /* 0x0000000000040947 */ /* 0x000fec0003800000 */
[----:B------:R-:W-:Y:S01]  /*3e30*/  BPT.TRAP 0x1 ;  /* 0x000000040000795c */ /* 0x000fe20000300000 */
.L_x_10996:
[----:B------:R-:W-:Y:S01]  /*3e40*/  PLOP3.LUT P1, PT, PT, PT, UP0, 0x40, 0x0 ;  /* 0x000000000000781c */ /* 0x000fe20003f2e808 */
[----:B------:R0:W1:-:S12]  /*3e50*/  SYNCS.PHASECHK.TRANS64.TRYWAIT P0, [UR38+0x22850], R2 ;  /* 0x02285002ff0075a7 */ /* 0x0000580008000166 */
[----:B0-----:R-:W-:Y:S05]  /*3e60*/  @P1 BRA `(.L_x_10997) ;  /* 0x0000000000041947 */ /* 0x001fea0003800000 */
[----:B------:R-:W-:Y:S01]  /*3e70*/  BPT.TRAP 0x1 ;  /* 0x000000040000795c */ /* 0x000fe20000300000 */
.L_x_10997:
[----:B-1----:R-:W-:Y:S05]  /*3e80*/  @P0 BRA `(.L_x_10998) ;  /* 0x0000000000080947 */ /* 0x002fea0003800000 */
[----:B------:R-:W0:Y:S02]  /*3e90*/  SYNCS.PHASECHK.TRANS64.TRYWAIT P0, [UR38+0x22850], R2 ;  /* 0x02285002ff0075a7 */ /* 0x000e240008000166 */
[----:B0-----:R-:W-:Y:S05]  /*3ea0*/  @!P0 BRA `(.L_x_10999) ;  /* 0x000000f000748947 */ /* 0x001fea0003800000 */
.L_x_10998:
[----:B------:R1:W-:Y:S01]  /*3eb0*/  BAR.SYNC.DEFER_BLOCKING R5, 0x100 ;  /* 0x000400050000751d */ /* 0x0003e20000010000 */
[----:B------:R-:W-:Y:S01]  /*3ec0*/  UIADD3 UR6, UR38, 0x400, URZ ;  /* 0x0000040026067890 */ /* 0x000fe2000fffe03f */
[----:B------:R-:W-:-:S03]  /*3ed0*/  PLOP3.LUT P0, PT, PT, PT, UP0, 0x40, 0x0 ;  /* 0x000000000000781c */ /* 0x000fc60003f0e808 */
[----:B------:R-:W-:Y:S01]  /*3ee0*/  USHF.R.U32.HI UR6, URZ, 0x4, UR6 ;  /* 0x000000043f067899 */ /* 0x000fe20008011606 */
[----:B------:R-:W-:Y:S01]  /*3ef0*/  UMOV UR7, 0x40000040 ;  /* 0x4000004000077882 */ /* 0x000fe20000000000 */
[----:B------:R-:W-:Y:S02]  /*3f00*/  UMOV UR11, 0x40000040 ;  /* 0x40000040000b7882 */ /* 0x000fe40000000000 */
[----:B------:R-:W-:-:S04]  /*3f10*/  ULOP3.LUT UR6, UR6, 0x3fff, URZ, 0xc0, !UPT ;  /* 0x00003fff06067892 */ /* 0x000fc8000f8ec03f */
[----:B------:R-:W-:-:S04]  /*3f20*/  ULOP3.LUT UR6, UR6, 0x3000000, URZ, 0xfc, !UPT ;  /* 0x0300000006067892 */ /* 0x000fc8000f8efc3f */
[----:B------:R-:W-:Y:S01]  /*3f30*/  UIADD3 UR10, UR6, 0x80, URZ ;  /* 0x00000080060a7890 */ /* 0x000fe2000fffe03f */
[----:B------:R-:W-:-:S06]  /*3f40*/  WARPGROUP.ARRIVE ;  /* 0x00000000000079c5 */ /* 0x000fcc0000000000 */
[----:B------:R-:W-:Y:S03]  /*3f50*/  HGMMA.64x256x16.F32.BF16 R24, R152, gdesc[UR4].tnspB, RZ, !UPT, gsb0 ;  /* 0x43e0000498187df0 */ /* 0x000fe6000c0018ff */
        /* <DEDUP_REMOVED lines=29> */
[----:B-1----:R-:W-:Y:S05]  /*4130*/  @P0 BRA `(.L_x_11000) ;  /* 0x0000000000040947 */ /* 0x002fea0003800000 */
[----:B------:R-:W-:Y:S01]  /*4140*/  BPT.TRAP 0x1 ;  /* 0x000000040000795c */ /* 0x000fe20000300000 */
.L_x_11000:
[----:B------:R-:W1:Y:S01]  /*4150*/  S2UR UR26, SR_CTAID.X ;  /* 0x00000000001a79c3 */ /* 0x000e620000002500 */
[----:B------:R-:W-:Y:S01]  /*4160*/  UISETP.NE.AND UP2, UPT, UR40, URZ, UPT ;  /* 0x0000003f2800728c */ /* 0x000fe2000bf45270 */
[----:B0-----:R-:W-:Y:S01]  /*4170*/  VIADD R11, R22, 0xfffffffe ;  /* 0xfffffffe160b7836 */ /* 0x001fe20000000000 */
[----:B------:R-:W-:-:S06]  /*4180*/  UISETP.NE.AND UP1, UPT, UR43, URZ, UPT ;  /* 0x0000003f2b00728c */ /* 0x000fcc000bf25270 */
[----:B------:R-:W-:-:S03]  /*4190*/  PLOP3.LUT P0, PT, PT, PT, UP1, 0x40, 0x0 ;  /* 0x000000000000781c */ /* 0x000fc60003f0e818 */
[----:B------:R-:W-:Y:S01]  /*41a0*/  @UP2 ULDC UR10, c[0x0][0x44c] ;  /* 0x00011300000a2ab9 */ /* 0x000fe20000000800 */
[----:B------:R-:W-:Y:S01]  /*41b0*/  @UP2 ULDC UR7, c[0x0][0x450] ;  /* 0x0001140000072ab9 */ /* 0x000fe20000000800 */
[----:B-1----:R-:W-:-:S04]  /*41c0*/  USHF.L.U32 UR26, UR26, 0x7, URZ ;  /* 0x000000071a1a7899 */ /* 0x002fc8000800063f */
[----:B------:R-:W-:-:S03]  /*41d0*/  UIMAD.WIDE.U32 UR10, UR26, UR10, URZ ;  /* 0x0000000a1a0a72a5 */ /* 0x000fc6000f8e003f */
[----:B------:R-:W-:Y:S01]  /*41e0*/  UMOV UR19, UR26 ;  /* 0x0000001a00137c82 */ /* 0x000fe20008000000 */
[----:B------:R-:W-:Y:S02]  /*41f0*/  @UP2 USHF.R.U32.HI UR19, URZ, UR7, UR11 ;  /* 0x000000073f132299 */ /* 0x000fe4000801160b */
[----:B------:R-:W-:-:S04]  /*4200*/  UIADD3 UR7, UR38, 0x22860, URZ ;  /* 0x0002286026077890 */ /* 0x000fc8000fffe03f */
[----:B------:R-:W-:Y:S01]  /*4210*/  IMAD.U32 R2, RZ, RZ, UR19 ;  /* 0x00000013ff027e24 */ /* 0x000fe2000f8e00ff */
[----:B------:R-:W-:-:S04]  /*4220*/  UPRMT UR7, UR5, 0x654, UR7 ;  /* 0x0000065405077896 */ /* 0x000fc80008000007 */
[----:B------:R-:W-:-:S04]  /*4230*/  IADD3 R2, R2, -UR15, R17 ;  /* 0x8000000f02027c10 */ /* 0x000fc8000fffe011 */
[----:B------:R-:W-:Y:S01]  /*4240*/  R2UR UR10, R2 ;  /* 0x00000000020a72ca */ /* 0x000fe200000e0000 */
[----:B------:R-:W-:-:S12]  /*4250*/  SYNCS.ARRIVE.TRANS64.RED.A1T0 RZ, [UR7], RZ ;  /* 0x000000ffffff79a7 */ /* 0x000fd80008100407 */
[----:B------:R-:W-:Y:S01]  /*4260*/  UIADD3 UR18, UR10, UR18, URZ ;  /* 0x000000120a127290 */ /* 0x000fe2000fffe03f */
[----:B------:R-:W-:Y:S11]  /*4270*/  @P0 BRA `(.L_x_11001) ;  /* 0x00000000004c0947 */ /* 0x000ff60003800000 */
[----:B------:R-:W-:Y:S01]  /*4280*/  ISETP.GT.AND P0, PT, R2, RZ, PT ;  /* 0x000000ff0200720c */ /* 0x000fe20003f04270 */
        /* <DEDUP_REMOVED lines=10> */
.L_x_11002:
[----:B------:R-:W-:Y:S02]  /*4330*/  ULDC UR19, c[0x0][0x9e4] ;  /* 0x0002790000137ab9 */ /* 0x000fe40000000800 */
[----:B------:R-:W-:-:S11]  /*4340*/  UISETP.NE.AND UP1, UPT, UR19, 0x1, UPT ;  /* 0x000000011300788c */ /* 0x000fd6000bf25270 */
[----:B------:R-:W-:Y:S02]  /*4350*/  @UP1 ULDC.64 UR22, c[0x0][0x9e8] ;  /* 0x00027a0000161ab9 */ /* 0x000fe40000000a00 */
[----:B------:R-:W-:-:S04]  /*4360*/  UIMAD.WIDE.U32 UR10, UR7, UR22, URZ ;  /* 0x00000016070a72a5 */ /* 0x000fc8000f8e003f */
[----:B------:R-:W-:-:S12]  /*4370*/  @UP1 USHF.R.U32.HI UR7, URZ, UR23, UR11 ;  /* 0x000000173f071299 */ /* 0x000fd8000801160b */
.L_x_11003:
[----:B------:R-:W-:-:S04]  /*4380*/  UIMAD UR7, UR7, UR19, UR19 ;  /* 0x00000013070772a4 */ /* 0x000fc8000f8e0213 */
[----:B------:R-:W-:-:S04]  /*4390*/  UISETP.LT.AND UP1, UPT, UR18, UR7, UPT ;  /* 0x000000071200728c */ /* 0x000fc8000bf21270 */
[----:B------:R-:W-:-:S12]  /*43a0*/  USEL UR18, UR18, UR7, UP1 ;  /* 0x0000000712127287 */ /* 0x000fd80008800000 */
.L_x_11001:
[----:B------:R-:W-:Y:S01]  /*43b0*/  UIMAD.WIDE UR10, UR18, 0x2aaaaaab, URZ ;  /* 0x2aaaaaab120a78a5 */ /* 0x000fe2000f8e023f */
[----:B------:R-:W-:-:S03]  /*43c0*/  UMOV UR24, URZ ;  /* 0x0000003f00187c82 */ /* 0x000fc60008000000 */
[----:B------:R-:W-:-:S04]  /*43d0*/  USHF.R.U32.HI UR7, URZ, 0x1f, UR11 ;  /* 0x0000001f3f077899 */ /* 0x000fc8000801160b */
[----:B------:R-:W-:-:S04]  /*43e0*/  ULEA.HI.SX32 UR7, UR11, UR7, 0x1c ;  /* 0x000000070b077291 */ /* 0x000fc8000f8fe23f */
[----:B------:R-:W-:-:S04]  /*43f0*/  UISETP.LT.AND UP1, UPT, UR39, UR7, UPT ;  /* 0x000000072700728c */ /* 0x000fc8000bf21270 */
[----:B------:R-:W-:-:S03]  /*4400*/  USEL UR27, UR39, UR7, !UP1 ;  /* 0x00000007271b7287 */ /* 0x000fc6000c800000 */
[----:B------:R-:W-:-:S03]  /*4410*/  UMOV UR7, URZ ;  /* 0x0000003f00077c82 */ /* 0x000fc60008000000 */
[----:B------:R-:W-:-:S13]  /*4420*/  ISETP.GE.AND P0, PT, R11, UR27, PT ;  /* 0x0000001b0b007c0c */ /* 0x000fda000bf06270 */
[----:B------:R-:W-:Y:S05]  /*4430*/  @!P0 BRA `(.L_x_11004) ;  /* 0x0000003000208947 */ /* 0x000fea0003800000 */
[----:B------:R-:W-:Y:S01]  /*4440*/  IMAD.MOV.U32 R13, RZ, RZ, R9 ;  /* 0x000000ffff0d7224 */ /* 0x000fe200078e0009 */
[----:B------:R-:W-:Y:S01]  /*4450*/  UMOV UR7, URZ ;  /* 0x0000003f00077c82 */ /* 0x000fe20008000000 */
[----:B------:R-:W-:Y:S01]  /*4460*/  IMAD.MOV.U32 R12, RZ, RZ, R8 ;  /* 0x000000ffff0c7224 */ /* 0x000fe200078e0008 */
[----:B------:R-:W-:Y:S01]  /*4470*/  UMOV UR24, URZ ;  /* 0x0000003f00187c82 */ /* 0x000fe20008000000 */
[----:B------:R-:W-:Y:S01]  /*4480*/  ULDC UR31, c[0x0][0x9e4] ;  /* 0x00027900001f7ab9 */ /* 0x000fe20000000800 */
[----:B------:R-:W-:Y:S01]  /*4490*/  ULDC UR28, c[0x0][0x288] ;  /* 0x0000a200001c7ab9 */ /* 0x000fe20000000800 */
[----:B------:R-:W-:Y:S01]  /*44a0*/  ULDC UR32, c[0x0][0x2f0] ;  /* 0x0000bc0000207ab9 */ /* 0x000fe20000000800 */
[----:B------:R-:W-:Y:S01]  /*44b0*/  ULDC UR29, c[0x0][0x988] ;  /* 0x00026200001d7ab9 */ /* 0x000fe20000000800 */
[----:B------:R-:W-:-:S05]  /*44c0*/  ULDC UR33, c[0x0][0x9e0] ;  /* 0x0002780000217ab9 */ /* 0x000fca0000000800 */
.L_x_11023:
[----:B------:R-:W-:Y:S01]  /*44d0*/  UIADD3 UR24, UR24, 0x1, URZ ;  /* 0x0000000118187890 */ /* 0x000fe2000fffe03f */
[----:B------:R-:W-:-:S03]  /*44e0*/  PLOP3.LUT P0, PT, PT, PT, UP0, 0x40, 0x0 ;  /* 0x000000000000781c */ /* 0x000fc60003f0e808 */
[----:B------:R-:W-:-:S04]  /*44f0*/  UISETP.NE.AND UP1, UPT, UR24, 0x2, UPT ;  /* 0x000000021800788c */ /* 0x000fc8000bf25270 */
[----:B------:R-:W-:Y:S02]  /*4500*/  USEL UR10, URZ, 0x1, UP1 ;  /* 0x000000013f0a7887 */ /* 0x000fe40008800000 */
[----:B------:R-:W-:Y:S02]  /*4510*/  USEL UR24, UR24, URZ, UP1 ;  /* 0x0000003f18187287 */ /* 0x000fe40008800000 */
[----:B------:R-:W-:Y:S02]  /*4520*/  ULOP3.LUT UR7, UR7, UR10, URZ, 0x3c, !UPT ;  /* 0x0000000a07077292 */ /* 0x000fe4000f8e3c3f */
[----:B------:R-:W-:Y:S10]  /*4530*/  @P0 BRA `(.L_x_11005) ;  /* 0x0000000000040947 */ /* 0x000ff40003800000 */
[----:B------:R-:W-:Y:S01]  /*4540*/  BPT.TRAP 0x1 ;  /* 0x000000040000795c */ /* 0x000fe20000300000 */
.L_x_11005:
[----:B------:R-:W-:Y:S01]  /*4550*/  PLOP3.LUT P1, PT, PT, PT, UP0, 0x40, 0x0 ;  /* 0x000000000000781c */ /* 0x000fe20003f2e808 */
[----:B------:R-:W-:Y:S01]  /*4560*/  ULEA UR30, UR24, UR38, 0x3 ;  /* 0x00000026181e7291 */ /* 0x000fe2000f8e183f */
[----:B------:R-:W-:-:S05]  /*4570*/  IMAD.U32 R10, RZ, RZ, UR7 ;  /* 0x00000007ff0a7e24 */ /* 0x000fca000f8e00ff */
[----:B------:R-:W-:-:S04]  /*4580*/  SHF.L.U32 R10, R10, 0x1f, RZ ;  /* 0x0000001f0a0a7819 */ /* 0x000fc800000006ff */
[----:B------:R0:W1:Y:S02]  /*4590*/  SYNCS.PHASECHK.TRANS64.TRYWAIT P0, [UR30+0x22830], R10 ;  /* 0x0228300aff0075a7 */ /* 0x000064000800015e */
[----:B------:R-:W-:Y:S05]  /*45a0*/  @P1 BRA `(.L_x_11006) ;  /* 0x0000000000041947 */ /* 0x000fea0003800000 */
[----:B------:R-:W-:Y:S01]  /*45b0*/  BPT.TRAP 0x1 ;  /* 0x000000040000795c */ /* 0x000fe20000300000 */
.L_x_11006:
[----:B-1----:R-:W-:Y:S05]  /*45c0*/  @P0 BRA `(.L_x_11007) ;  /* 0x0000000000080947 */ /* 0x002fea0003800000 */
[----:B------:R-:W1:Y:S02]  /*45d0*/  SYNCS.PHASECHK.TRANS64.TRYWAIT P0, [UR30+0x22830], R10 ;  /* 0x0228300aff0075a7 */ /* 0x000e64000800015e */
[----:B-1----:R-:W-:Y:S05]  /*45e0*/  @!P0 BRA `(.L_x_11008) ;  /* 0x000000e800bc8947 */ /* 0x002fea0003800000 */
.L_x_11007:
[----:B------:R-:W-:Y:S01]  /*45f0*/  UIMAD UR22, UR24, 0x300, UR4 ;  /* 0x00000300181678a4 */ /* 0x000fe2000f8e0204 */
[----:B------:R-:W-:Y:S01]  /*4600*/  WARPGROUP.ARRIVE ;  /* 0x00000000000079c5 */ /* 0x000fe20000000000 */
[----:B------:R-:W-:Y:S01]  /*4610*/  UMOV UR23, 0x40000040 ;  /* 0x4000004000177882 */ /* 0x000fe20000000000 */
[----:B------:R-:W-:Y:S01]  /*4620*/  UMOV UR11, 0x40000040 ;  /* 0x40000040000b7882 */ /* 0x000fe20000000000 */
[----:B------:R-:W-:Y:S01]  /*4630*/  UIADD3 UR10, UR22, 0x2, URZ ;  /* 0x00000002160a7890 */ /* 0x000fe2000fffe03f */
[----:B------:R-:W-:Y:S01]  /*4640*/  PLOP3.LUT P0, PT, PT, PT, UP0, 0x40, 0x0 ;  /* 0x000000000000781c */ /* 0x000fe20003f0e808 */
[----:B------:R-:W-:Y:S01]  /*4650*/  UIADD3 UR14, UR22, 0x4, URZ ;  /* 0x00000004160e7890 */ /* 0x000fe2000fffe03f */
[----:B--2---:R-:W-:Y:S01]  /*4660*/  IADD3 R4, -R16, 0xb, RZ ;  /* 0x0000000b10047810 */ /* 0x004fe20007ffe1ff */
[----:B------:R-:W-:Y:S01]  /*4670*/  UMOV UR15, 0x40000040 ;  /* 0x40000040000f7882 */ /* 0x000fe20000000000 */
        /* <DEDUP_REMOVED lines=14> */
[----:B------:R-:W-:Y:S05]  /*4760*/  @P0 BRA `(.L_x_11009) ;  /* 0x0000000000040947 */ /* 0x000fea0003800000 */
[----:B------:R-:W-:Y:S01]  /*4770*/  BPT.TRAP 0x1 ;  /* 0x000000040000795c */ /* 0x000fe20000300000 */
.L_x_11009:
[----:B------:R-:W-:Y:S01]  /*4780*/  UISETP.NE.AND UP2, UPT, UR40, URZ, UPT ;  /* 0x0000003f2800728c */ /* 0x000fe2000bf45270 */
[----:B------:R-:W-:Y:S01]  /*4790*/  IMAD.MOV.U32 R8, RZ, RZ, R0 ;  /* 0x000000ffff087224 */ /* 0x000fe200078e0000 */
[----:B------:R-:W-:Y:S01]  /*47a0*/  UISETP.NE.AND UP1, UPT, UR43, URZ, UPT ;  /* 0x0000003f2b00728c */ /* 0x000fe2000bf25270 */
[----:B------:R-:W-:Y:S01]  /*47b0*/  IMAD R20, R11, -0x60, RZ ;  /* 0xffffffa00b147824 */ /* 0x000fe200078e02ff */
[----:B------:R-:W-:Y:S02]  /*47c0*/  UMOV UR15, UR28 ;  /* 0x0000001c000f7c82 */ /* 0x000fe40008000000 */
[----:B------:R-:W-:Y:S01]  /*47d0*/  PLOP3.LUT P0, PT, PT, PT, UP2, 0x80, 0x0 ;  /* 0x000000000000781c */ /* 0x000fe20003f0f028 */
[----:B------:R-:W-:Y:S01]  /*47e0*/  VIADD R14, R20, 0x1 ;  /* 0x00000001140e7836 */ /* 0x000fe20000000000 */
[----:B------:R-:W-:-:S03]  /*47f0*/  PLOP3.LUT P1, PT, PT, PT, UP2, 0x80, 0x0 ;  /* 0x000000000000781c */ /* 0x000fc60003f2f028 */
[----:B------:R-:W-:Y:S01]  /*4800*/  @UP2 ULDC UR10, c[0x0][0x44c] ;  /* 0x00011300000a2ab9 */ /* 0x000fe20000000800 */
[----:B------:R-:W-:-:S07]  /*4810*/  @UP2 ULDC UR11, c[0x0][0x450] ;  /* 0x00011400000b2ab9 */ /* 0x000fce0000000800 */
[----:B-1----:R-:W-:Y:S01]  /*4820*/  @P0 IMAD.HI.U32 R9, R0, UR10, RZ ;  /* 0x0000000a00090c27 */ /* 0x002fe2000f8e00ff */
[----:B------:R-:W-:Y:S01]  /*4830*/  UIADD3 UR10, UR30, 0x22840, URZ ;  /* 0x000228401e0a7890 */ /* 0x000fe2000fffe03f */
[----:B------:R-:W-:-:S03]  /*4840*/  PLOP3.LUT P0, PT, PT, PT, UP1, 0x40, 0x0 ;  /* 0x000000000000781c */ /* 0x000fc60003f0e818 */
[----:B------:R-:W-:Y:S01]  /*4850*/  @P1 SHF.R.U32.HI R8, RZ, UR11, R9 ;  /* 0x0000000bff081c19 */ /* 0x000fe20008011609 */
[----:B------:R-:W-:Y:S01]  /*4860*/  IMAD R9, R3, -0x2, R14 ;  /* 0xfffffffe03097824 */ /* 0x000fe200078e020e */
[----:B------:R-:W-:-:S03]  /*4870*/  UPRMT UR10, UR5, 0x654, UR10 ;  /* 0x00000654050a7896 */ /* 0x000fc6000800000a */
[----:B------:R-:W1:Y:S01]  /*4880*/  SHFL.IDX PT, R15, R8, RZ, 0x1c1f ;  /* 0x001c1fff080f7589 */ /* 0x000e6200000e0000 */
[----:B------:R-:W-:-:S04]  /*4890*/  IMAD R9, R18, UR32, R9 ;  /* 0x0000002012097c24 */ /* 0x000fc8000f8e0209 */
[----:B------:R-:W-:Y:S01]  /*48a0*/  VIADD R9, R9, -UR15 ;  /* 0x8000000f09097c36 */ /* 0x000fe20008000000 */
[----:B------:R-:W-:Y:S03]  /*48b0*/  SYNCS.ARRIVE.TRANS64.RED.A1T0 RZ, [UR10], RZ ;  /* 0x000000ffffff79a7 */ /* 0x000fe6000810040a */
[C---:B------:R-:W-:Y:S02]  /*48c0*/  VIADD R14, R9.reuse, UR33 ;  /* 0x00000021090e7c36 */ /* 0x040fe40008000000 */
[----:B------:R-:W-:Y:S02]  /*48d0*/  VIADD R22, R9, UR25 ;  /* 0x0000001909167c36 */ /* 0x000fe40008000000 */
[----:B-1----:R-:W-:Y:S02]  /*48e0*/  IMAD.IADD R9, R14, 0x1, R15 ;  /* 0x000000010e097824 */ /* 0x002fe400078e020f */
[----:B------:R-:W-:Y:S01]  /*48f0*/  IMAD.IADD R19, R15, 0x1, R22 ;  /* 0x000000010f137824 */ /* 0x000fe200078e0216 */
[----:B------:R-:W-:Y:S06]  /*4900*/  @P0 BRA `(.L_x_11010) ;  /* 0x00000000005c0947 */ /* 0x000fec0003800000 */
        /* <DEDUP_REMOVED lines=13> */
.L_x_11012:
[----:B------:R-:W-:-:S05]  /*49e0*/  IMAD.U32 R21, RZ, RZ, UR31 ;  /* 0x0000001fff157e24 */ /* 0x000fca000f8e00ff */
[----:B------:R-:W-:-:S13]  /*49f0*/  ISETP.NE.AND P0, PT, R21, 0x1, PT ;  /* 0x000000011500780c */ /* 0x000fda0003f05270 */
[----:B------:R-:W1:Y:S02]  /*4a00*/  @P0 LDC.64 R200, c[0x0][0x9e8] ;  /* 0x00027a00ffc80b82 */ /* 0x000e640000000a00 */
[----:B-1----:R-:W-:-:S05]  /*4a10*/  @P0 IMAD.HI.U32 R200, R15, R200, RZ ;  /* 0x000000c80fc80227 */ /* 0x002fca00078e00ff */
[----:B------:R-:W-:-:S07]  /*4a20*/  @P0 SHF.R.U32.HI R15, RZ, R201, R200 ;  /* 0x000000c9ff0f0219 */ /* 0x000fce00000116c8 */
.L_x_11013:
[----:B------:R-:W-:Y:S05]  /*4a30*/  BSYNC B0 ;  /* 0x0000000000007941 */ /* 0x000fea0003800000 */
.L_x_11011:
[----:B------:R-:W-:-:S04]  /*4a40*/  IMAD R200, R3, -0x2, R20 ;  /* 0xfffffffe03c87824 */ /* 0x000fc800078e0214 */
[----:B------:R-:W-:-:S05]  /*4a50*/  IMAD R200, R15, R21, R200 ;  /* 0x000000150fc87224 */ /* 0x000fca00078e02c8 */
[----:B------:R-:W-:Y:S02]  /*4a60*/  VIADDMNMX R9, R200, R21, R9, PT ;  /* 0x00000015c8097246 */ /* 0x000fe40003800109 */
[----:B------:R-:W-:-:S07]  /*4a70*/  VIMNMX R19, R19, R200, !PT ;  /* 0x000000c813137248 */ /* 0x000fce0007fe0100 */
.L_x_11010:
[----:B------:R-:W-:Y:S01]  /*4a80*/  ISETP.GE.AND P1, PT, R20, 0x1, PT ;  /* 0x000000011400780c */ /* 0x000fe20003f26270 */
[----:B------:R-:W-:Y:S01]  /*4a90*/  UISETP.NE.AND UP1, UPT, UR43, URZ, UPT ;  /* 0x0000003f2b00728c */ /* 0x000fe2000bf25270 */
[----:B------:R-:W-:Y:S02]  /*4aa0*/  LOP3.LUT R2, R2, 0xfffdffff, RZ, 0xc0, !PT ;  /* 0xfffdffff02027812 */ /* 0x000fe400078ec0ff */
[----:B------:R-:W-:Y:S02]  /*4ab0*/  ISETP.GT.AND P3, PT, R19, RZ, !P1 ;  /* 0x000000ff1300720c */ /* 0x000fe40004f64270 */
[C---:B------:R-:W-:Y:S02]  /*4ac0*/  ISETP.GE.AND P5, PT, R20.reuse, 0xa, PT ;  /* 0x0000000a1400780c */ /* 0x040fe40003fa6270 */
[C---:B------:R-:W-:Y:S02]  /*4ad0*/  ISETP.GE.AND P0, PT, R20.reuse, 0x2, PT ;  /* 0x000000021400780c */ /* 0x040fe40003f06270 */
[----:B------:R-:W-:-:S02]  /*4ae0*/  ISETP.GE.AND P4, PT, R20, 0x11, PT ;  /* 0x000000111400780c */ /* 0x000fc40003f86270 */
[----:B------:R-:W-:Y:S02]  /*4af0*/  ISETP.GT.AND P2, PT, R19, 0x1, !P0 ;  /* 0x000000011300780c */ /* 0x000fe40004744270 */
[----:B------:R-:W-:Y:S02]  /*4b00*/  @P1 LOP3.LUT R2, R2, 0x20000, RZ, 0xfc, !PT ;  /* 0x0002000002021812 */ /* 0x000fe400078efcff */
[----:B------:R-:W-:Y:S02]  /*4b10*/  ISETP.GE.AND P1, PT, R20, 0x9, PT ;  /* 0x000000091400780c */ /* 0x000fe40003f26270 */
[----:B------:R-:W-:Y:S02]  /*4b20*/  LOP3.LUT R2, R2, 0xfffffffd, RZ, 0xc0, !PT ;  /* 0xfffffffd02027812 */ /* 0x000fe400078ec0ff */
[C---:B------:R-:W-:Y:S02]  /*4b30*/  ISETP.LT.OR P2, PT, R9.reuse, 0x2, P2 ;  /* 0x000000020900780c */ /* 0x040fe40001741670 */
[----:B------:R-:W-:-:S02]  /*4b40*/  ISETP.LT.OR P3, PT, R9, 0x1, P3 ;  /* 0x000000010900780c */ /* 0x000fc40001f61670 */
[----:B------:R-:W-:Y:S02]  /*4b50*/  FSEL R153, R153, -INF , !P2 ;  /* 0xff80000099997808 */ /* 0x000fe40005000000 */
[----:B------:R-:W-:Y:S02]  /*4b60*/  FSEL R15, R152, -INF , !P3 ;  /* 0xff800000980f7808 */ /* 0x000fe40005800000 */
[C---:B------:R-:W-:Y:S02]  /*4b70*/  ISETP.GT.AND P2, PT, R19.reuse, 0x9, !P5 ;  /* 0x000000091300780c */ /* 0x040fe40006f44270 */
[----:B------:R-:W-:Y:S02]  /*4b80*/  @P1 LOP3.LUT R2, R2, 0x2, RZ, 0xfc, !PT ;  /* 0x0000000202021812 */ /* 0x000fe400078efcff */
[----:B------:R-:W-:Y:S02]  /*4b90*/  ISETP.GT.AND P1, PT, R19, 0x8, !P1 ;  /* 0x000000081300780c */ /* 0x000fe40004f24270 */
[----:B------:R-:W-:-:S02]  /*4ba0*/  LOP3.LUT R2, R2, 0xfffffffb, RZ, 0xc0, !PT ;  /* 0xfffffffb02027812 */ /* 0x000fc400078ec0ff */
[----:B------:R-:W-:Y:S02]  /*4bb0*/  ISETP.LT.OR P1, PT, R9, 0x9, P1 ;  /* 0x000000090900780c */ /* 0x000fe40000f21670 */
[----:B------:R-:W-:Y:S02]  /*4bc0*/  @P5 LOP3.LUT R2, R2, 0x4, RZ, 0xfc, !PT ;  /* 0x0000000402025812 */ /* 0x000fe400078efcff */
[----:B------:R-:W-:Y:S02]  /*4bd0*/  ISETP.GE.AND P3, PT, R20, 0x12, PT ;  /* 0x000000121400780c */ /* 0x000fe40003f66270 */
[----:B------:R-:W-:Y:S02]  /*4be0*/  LOP3.LUT R2, R2, 0xfffffff7, RZ, 0xc0, !PT ;  /* 0xfffffff702027812 */ /* 0x000fe400078ec0ff */
[----:B------:R-:W-:Y:S02]  /*4bf0*/  FSEL R156, R156, -INF , !P1 ;  /* 0xff8000009c9c7808 */ /* 0x000fe40004800000 */
[----:B------:R-:W-:-:S02]  /*4c00*/  ISETP.GT.AND P1, PT, R19, 0x10, !P4 ;  /* 0x000000101300780c */ /* 0x000fc40006724270 */
[C---:B------:R-:W-:Y:S02]  /*4c10*/  ISETP.LT.OR P2, PT, R9.reuse, 0xa, P2 ;  /* 0x0000000a0900780c */ /* 0x040fe40001741670 */
[----:B------:R-:W-:Y:S02]  /*4c20*/  @P4 LOP3.LUT R2, R2, 0x8, RZ, 0xfc, !PT ;  /* 0x0000000802024812 */ /* 0x000fe400078efcff */
[----:B------:R-:W-:Y:S02]  /*4c30*/  ISETP.LT.OR P1, PT, R9, 0x11, P1 ;  /* 0x000000110900780c */ /* 0x000fe40000f21670 */
[----:B------:R-:W-:Y:S02]  /*4c40*/  FSEL R157, R157, -INF , !P2 ;  /* 0xff8000009d9d7808 */ /* 0x000fe40005000000 */
[----:B------:R-:W-:Y:S02]  /*4c50*/  ISETP.GE.AND P2, PT, R20, 0x19, PT ;  /* 0x000000191400780c */ /* 0x000fe40003f46270 */
[----:B------:R-:W-:-:S02]  /*4c60*/  LOP3.LUT R2, R2, 0xffffffef, RZ, 0xc0, !PT ;  /* 0xffffffef02027812 */ /* 0x000fc400078ec0ff */
[----:B------:R-:W-:Y:S02]  /*4c70*/  FSEL R160, R160, -INF , !P1 ;  /* 0xff800000a0a07808 */ /* 0x000fe40004800000 */
[----:B------:R-:W-:Y:S02]  /*4c80*/  ISETP.GT.AND P1, PT, R19, 0x11, !P3 ;  /* 0x000000111300780c */ /* 0x000fe40005f24270 */
[----:B------:R-:W-:Y:S02]  /*4c90*/  @P3 LOP3.LUT R2, R2, 0x10, RZ, 0xfc, !PT ;  /* 0x0000001002023812 */ /* 0x000fe400078efcff */
[----:B------:R-:W-:Y:S02]  /*4ca0*/  ISETP.LT.OR P1, PT, R9, 0x12, P1 ;  /* 0x000000120900780c */ /* 0x000fe40000f21670 */
[----:B------:R-:W-:Y:S02]  /*4cb0*/  LOP3.LUT R2, R2, 0xffffffdf, RZ, 0xc0, !PT ;  /* 0xffffffdf02027812 */ /* 0x000fe400078ec0ff */
[----:B------:R-:W-:-:S02]  /*4cc0*/  FSEL R161, R161, -INF , !P1 ;  /* 0xff800000a1a17808 */ /* 0x000fc40004800000 */
[----:B------:R-:W-:Y:S02]  /*4cd0*/  @P2 LOP3.LUT R2, R2, 0x20, RZ, 0xfc, !PT ;  /* 0x0000002002022812 */ /* 0x000fe400078efcff */
[----:B------:R-:W-:Y:S02]  /*4ce0*/  ISETP.GT.AND P1, PT, R19, 0x18, !P2 ;  /* 0x000000181300780c */ /* 0x000fe40005724270 */
[----:B------:R-:W-:Y:S02]  /*4cf0*/  ISETP.GE.AND P2, PT, R20, 0x1a, PT ;  /* 0x0000001a1400780c */ /* 0x000fe40003f46270 */
[----:B------:R-:W-:Y:S02]  /*4d00*/  ISETP.LT.OR P1, PT, R9, 0x19, P1 ;  /* 0x000000190900780c */ /* 0x000fe40000f21670 */
[----:B------:R-:W-:Y:S02]  /*4d10*/  LOP3.LUT R2, R2, 0xfffeffff, RZ, 0xc0, !PT ;  /* 0xfffeffff02027812 */ /* 0x000fe400078ec0ff */
[----:B------:R-:W-:-:S02]  /*4d20*/  FSEL R164, R164, -INF , !P1 ;  /* 0xff800000a4a47808 */ /* 0x000fc40004800000 */
        /* <DEDUP_REMOVED lines=87> */
[----:B------:R-:W-:-:S04]  /*52a0*/  ISETP.GT.AND P6, PT, R19, 0x59, !P6 ;  /* 0x000000591300780c */ /* 0x000fc800077c4270 */
[----:B------:R-:W-:Y:S02]  /*52b0*/  ISETP.LT.OR P6, PT, R9, 0x5a, P6 ;  /* 0x0000005a0900780c */ /* 0x000fe400037c1670 */
[----:B------:R-:W1:Y:S02]  /*52c0*/  SHFL.IDX PT, R9, R8, 0x1, 0x1c1f ;  /* 0x003c1f0008097f89 */ /* 0x000e6400000e0000 */
[----:B------:R-:W-:Y:S02]  /*52d0*/  FSEL R197, R197, -INF , !P6 ;  /* 0xff800000c5c57808 */ /* 0x000fe40007000000 */
[----:B------:R-:W-:Y:S01]  /*52e0*/  PLOP3.LUT P6, PT, PT, PT, UP1, 0x40, 0x0 ;  /* 0x000000000000781c */ /* 0x000fe20003fce818 */
[--C-:B-1----:R-:W-:Y:S02]  /*52f0*/  IMAD.IADD R14, R14, 0x1, R9.reuse ;  /* 0x000000010e0e7824 */ /* 0x102fe400078e0209 */
[----:B------:R-:W-:-:S10]  /*5300*/  IMAD.IADD R22, R22, 0x1, R9 ;  /* 0x0000000116167824 */ /* 0x000fd400078e0209 */
[----:B------:R-:W-:Y:S05]  /*5310*/  @P6 BRA `(.L_x_11014) ;  /* 0x00000000005c6947 */ /* 0x000fea0003800000 */
        /* <DEDUP_REMOVED lines=13> */
.L_x_11016:
[----:B------:R-:W-:-:S05]  /*53f0*/  IMAD.U32 R152, RZ, RZ, UR31 ;  /* 0x0000001fff987e24 */ /* 0x000fca000f8e00ff */
[----:B------:R-:W-:-:S13]  /*5400*/  ISETP.NE.AND P6, PT, R152, 0x1, PT ;  /* 0x000000019800780c */ /* 0x000fda0003fc5270 */
[----:B------:R-:W1:Y:S02]  /*5410*/  @P6 LDC.64 R8, c[0x0][0x9e8] ;  /* 0x00027a00ff086b82 */ /* 0x000e640000000a00 */
[----:B-1----:R-:W-:-:S05]  /*5420*/  @P6 IMAD.HI.U32 R8, R19, R8, RZ ;  /* 0x0000000813086227 */ /* 0x002fca00078e00ff */
[----:B------:R-:W-:-:S07]  /*5430*/  @P6 SHF.R.U32.HI R19, RZ, R9, R8 ;  /* 0x00000009ff136219 */ /* 0x000fce0000011608 */
.L_x_11017:
[----:B------:R-:W-:Y:S05]  /*5440*/  BSYNC B0 ;  /* 0x0000000000007941 */ /* 0x000fea0003800000 */
.L_x_11015:
[----:B------:R-:W-:-:S04]  /*5450*/  IMAD R20, R3, -0x2, R20 ;  /* 0xfffffffe03147824 */ /* 0x000fc800078e0214 */
[----:B------:R-:W-:-:S05]  /*5460*/  IMAD R19, R19, R152, R20 ;  /* 0x0000009813137224 */ /* 0x000fca00078e0214 */
[----:B------:R-:W-:Y:S02]  /*5470*/  VIADDMNMX R14, R19, R152, R14, PT ;  /* 0x00000098130e7246 */ /* 0x000fe4000380010e */
[----:B------:R-:W-:-:S07]  /*5480*/  VIMNMX R22, R22, R19, !PT ;  /* 0x0000001316167248 */ /* 0x000fce0007fe0100 */
.L_x_11014:
[----:B------:R-:W-:Y:S01]  /*5490*/  ISETP.GT.AND P0, PT, R22, 0x1, !P0 ;  /* 0x000000011600780c */ /* 0x000fe20004704270 */
[----:B------:R-:W-:Y:S01]  /*54a0*/  UMOV UR14, UR29 ;  /* 0x0000001d000e7c82 */ /* 0x000fe20008000000 */
[----:B------:R-:W-:Y:S02]  /*54b0*/  LOP3.LUT P6, RZ, R2, 0x10, RZ, 0xc0, !PT ;  /* 0x0000001002ff7812 */ /* 0x000fe400078cc0ff */
[----:B------:R-:W-:Y:S02]  /*54c0*/  ISETP.LT.OR P0, PT, R14, 0x2, P0 ;  /* 0x000000020e00780c */ /* 0x000fe40000701670 */
[----:B------:R-:W-:Y:S02]  /*54d0*/  FMNMX.FTZ R8, R15, R12, !PT ;  /* 0x0000000c0f087209 */ /* 0x000fe40007810000 */
[----:B------:R-:W-:Y:S02]  /*54e0*/  FSEL R155, R155, -INF , !P0 ;  /* 0xff8000009b9b7808 */ /* 0x000fe40004000000 */
[----:B------:R-:W-:-:S02]  /*54f0*/  LOP3.LUT P0, RZ, R2, 0x2, RZ, 0xc0, !PT ;  /* 0x0000000202ff7812 */ /* 0x000fc4000780c0ff */
[----:B------:R-:W-:Y:S02]  /*5500*/  FMNMX.FTZ R9, R153, R8, !PT ;  /* 0x0000000899097209 */ /* 0x000fe40007810000 */
[----:B------:R-:W-:Y:S02]  /*5510*/  ISETP.GT.AND P0, PT, R22, 0x8, !P0 ;  /* 0x000000081600780c */ /* 0x000fe40004704270 */
[----:B------:R-:W-:Y:S02]  /*5520*/  FMNMX.FTZ R8, R156, R9, !PT ;  /* 0x000000099c087209 */ /* 0x000fe40007810000 */
[----:B------:R-:W-:Y:S02]  /*5530*/  ISETP.LT.OR P0, PT, R14, 0x9, P0 ;  /* 0x000000090e00780c */ /* 0x000fe40000701670 */
[----:B------:R-:W-:Y:S02]  /*5540*/  FMNMX.FTZ R9, R157, R8, !PT ;  /* 0x000000089d097209 */ /* 0x000fe40007810000 */
        /* <DEDUP_REMOVED lines=52> */
[----:B------:R-:W1:Y:S01]  /*5890*/  SHFL.BFLY PT, R8, R9, 0x2, 0x1f ;  /* 0x0c401f0009087f89 */ /* 0x000e6200000e0000 */
[----:B------:R-:W-:Y:S02]  /*58a0*/  ISETP.LT.OR P0, PT, R14, 0x29, P0 ;  /* 0x000000290e00780c */ /* 0x000fe40000701670 */
[----:B------:R-:W-:Y:S02]  /*58b0*/  ISETP.GT.AND P2, PT, R22, 0x49, !P2 ;  /* 0x000000491600780c */ /* 0x000fe40005744270 */
[----:B------:R-:W-:-:S02]  /*58c0*/  FSEL R174, R174, -INF , !P0 ;  /* 0xff800000aeae7808 */ /* 0x000fc40004000000 */
[----:B------:R-:W-:Y:S02]  /*58d0*/  LOP3.LUT P0, RZ, R2, 0x1000, RZ, 0xc0, !PT ;  /* 0x0000100002ff7812 */ /* 0x000fe4000780c0ff */
[C---:B------:R-:W-:Y:S02]  /*58e0*/  ISETP.GT.AND P3, PT, R22.reuse, 0x50, !P3 ;  /* 0x000000501600780c */ /* 0x040fe40005f64270 */
[C---:B------:R-:W-:Y:S02]  /*58f0*/  ISETP.GT.AND P0, PT, R22.reuse, 0x29, !P0 ;  /* 0x000000291600780c */ /* 0x040fe40004704270 */
[----:B------:R-:W-:Y:S02]  /*5900*/  ISETP.GT.AND P4, PT, R22, 0x51, !P4 ;  /* 0x000000511600780c */ /* 0x000fe40006784270 */
[----:B------:R-:W-:Y:S02]  /*5910*/  ISETP.LT.OR P0, PT, R14, 0x2a, P0 ;  /* 0x0000002a0e00780c */ /* 0x000fe40000701670 */
[----:B------:R-:W-:-:S02]  /*5920*/  ISETP.GT.AND P5, PT, R22, 0x58, !P5 ;  /* 0x000000581600780c */ /* 0x000fc40006fa4270 */
[----:B------:R-:W-:Y:S02]  /*5930*/  FSEL R175, R175, -INF , !P0 ;  /* 0xff800000afaf7808 */ /* 0x000fe40004000000 */
[----:B------:R-:W-:Y:S02]  /*5940*/  LOP3.LUT P0, RZ, R2, 0x800, RZ, 0xc0, !PT ;  /* 0x0000080002ff7812 */ /* 0x000fe4000780c0ff */
[----:B------:R-:W-:Y:S02]  /*5950*/  ISETP.LT.OR P1, PT, R14, 0x49, P1 ;  /* 0x000000490e00780c */ /* 0x000fe40000f21670 */
[----:B------:R-:W-:Y:S02]  /*5960*/  ISETP.GT.AND P0, PT, R22, 0x30, !P0 ;  /* 0x000000301600780c */ /* 0x000fe40004704270 */
[----:B-1----:R-:W-:Y:S02]  /*5970*/  FMNMX.FTZ R19, R9, R8, !PT ;  /* 0x0000000809137209 */ /* 0x002fe40007810000 */
[----:B------:R-:W-:-:S02]  /*5980*/  ISETP.LT.OR P0, PT, R14, 0x31, P0 ;  /* 0x000000310e00780c */ /* 0x000fc40000701670 */
[----:B------:R-:W-:Y:S01]  /*5990*/  ISETP.LT.OR P2, PT, R14, 0x4a, P2 ;  /* 0x0000004a0e00780c */ /* 0x000fe20001741670 */
[----:B------:R-:W1:Y:S01]  /*59a0*/  SHFL.BFLY PT, R8, R19, 0x1, 0x1f ;  /* 0x0c201f0013087f89 */ /* 0x000e6200000e0000 */
[----:B------:R-:W-:Y:S02]  /*59b0*/  FSEL R178, R178, -INF , !P0 ;  /* 0xff800000b2b27808 */ /* 0x000fe40004000000 */
[----:B------:R-:W-:Y:S02]  /*59c0*/  LOP3.LUT P0, RZ, R2, 0x400, RZ, 0xc0, !PT ;  /* 0x0000040002ff7812 */ /* 0x000fe4000780c0ff */
[----:B------:R-:W-:Y:S02]  /*59d0*/  FSEL R190, R190, -INF , !P1 ;  /* 0xff800000bebe7808 */ /* 0x000fe40004800000 */
[----:B------:R-:W-:Y:S02]  /*59e0*/  ISETP.GT.AND P0, PT, R22, 0x31, !P0 ;  /* 0x000000311600780c */ /* 0x000fe40004704270 */
[----:B------:R-:W-:-:S02]  /*59f0*/  ISETP.LT.OR P3, PT, R14, 0x51, P3 ;  /* 0x000000510e00780c */ /* 0x000fc40001f61670 */
[----:B------:R-:W-:Y:S02]  /*5a00*/  ISETP.LT.OR P0, PT, R14, 0x32, P0 ;  /* 0x000000320e00780c */ /* 0x000fe40000701670 */
[----:B------:R-:W-:Y:S02]  /*5a10*/  FSEL R191, R191, -INF , !P2 ;  /* 0xff800000bfbf7808 */ /* 0x000fe40005000000 */
[----:B------:R-:W-:Y:S02]  /*5a20*/  FSEL R179, R179, -INF , !P0 ;  /* 0xff800000b3b37808 */ /* 0x000fe40004000000 */
[----:B------:R-:W-:Y:S02]  /*5a30*/  LOP3.LUT P0, RZ, R2, 0x200, RZ, 0xc0, !PT ;  /* 0x0000020002ff7812 */ /* 0x000fe4000780c0ff */
[----:B------:R-:W-:Y:S02]  /*5a40*/  ISETP.LT.OR P4, PT, R14, 0x52, P4 ;  /* 0x000000520e00780c */ /* 0x000fe40002781670 */
[----:B------:R-:W-:-:S02]  /*5a50*/  ISETP.GT.AND P0, PT, R22, 0x38, !P0 ;  /* 0x000000381600780c */ /* 0x000fc40004704270 */
[----:B------:R-:W-:Y:S02]  /*5a60*/  FSEL R194, R194, -INF , !P3 ;  /* 0xff800000c2c27808 */ /* 0x000fe40005800000 */
[----:B------:R-:W-:Y:S02]  /*5a70*/  ISETP.LT.OR P0, PT, R14, 0x39, P0 ;  /* 0x000000390e00780c */ /* 0x000fe40000701670 */
[----:B-1----:R-:W-:Y:S02]  /*5a80*/  FMNMX.FTZ R8, R19, R8, !PT ;  /* 0x0000000813087209 */ /* 0x002fe40007810000 */
[----:B------:R-:W-:Y:S02]  /*5a90*/  FSEL R182, R182, -INF , !P0 ;  /* 0xff800000b6b67808 */ /* 0x000fe40004000000 */
[----:B------:R-:W-:Y:S01]  /*5aa0*/  LOP3.LUT P0, RZ, R2, 0x100, RZ, 0xc0, !PT ;  /* 0x0000010002ff7812 */ /* 0x000fe2000780c0ff */
[----:B------:R-:W-:Y:S01]  /*5ab0*/  FMUL.FTZ R202, R8, UR14 ;  /* 0x0000000e08ca7c20 */ /* 0x000fe20008410000 */
[----:B------:R-:W-:-:S02]  /*5ac0*/  ISETP.LT.OR P5, PT, R14, 0x59, P5 ;  /* 0x000000590e00780c */ /* 0x000fc40002fa1670 */
[----:B------:R-:W-:Y:S02]  /*5ad0*/  ISETP.GT.AND P0, PT, R22, 0x39, !P0 ;  /* 0x000000391600780c */ /* 0x000fe40004704270 */
[----:B------:R-:W-:Y:S02]  /*5ae0*/  FSEL R195, R195, -INF , !P4 ;  /* 0xff800000c3c37808 */ /* 0x000fe40006000000 */
[----:B------:R-:W-:Y:S02]  /*5af0*/  ISETP.LT.OR P0, PT, R14, 0x3a, P0 ;  /* 0x0000003a0e00780c */ /* 0x000fe40000701670 */
[----:B------:R-:W-:Y:S02]  /*5b00*/  FSEL R198, R198, -INF , !P5 ;  /* 0xff800000c6c67808 */ /* 0x000fe40006800000 */
[----:B------:R-:W-:Y:S02]  /*5b10*/  FSEL R183, R183, -INF , !P0 ;  /* 0xff800000b7b77808 */ /* 0x000fe40004000000 */
[----:B------:R-:W-:-:S02]  /*5b20*/  ISETP.GT.AND P0, PT, R22, 0x40, !P6 ;  /* 0x000000401600780c */ /* 0x000fc40007704270 */
[----:B------:R-:W-:Y:S02]  /*5b30*/  LOP3.LUT P6, RZ, R2, 0x20000, RZ, 0xc0, !PT ;  /* 0x0002000002ff7812 */ /* 0x000fe400078cc0ff */
[----:B------:R-:W-:-:S04]  /*5b40*/  ISETP.LT.OR P0, PT, R14, 0x41, P0 ;  /* 0x000000410e00780c */ /* 0x000fc80000701670 */
[----:B------:R-:W-:Y:S02]  /*5b50*/  FSEL R186, R186, -INF , !P0 ;  /* 0xff800000baba7808 */ /* 0x000fe40004000000 */
[----:B------:R-:W-:-:S04]  /*5b60*/  LOP3.LUT P0, RZ, R2, 0x40, RZ, 0xc0, !PT ;  /* 0x0000004002ff7812 */ /* 0x000fc8000780c0ff */
[----:B------:R-:W-:-:S04]  /*5b70*/  ISETP.GT.AND P0, PT, R22, 0x41, !P0 ;  /* 0x000000411600780c */ /* 0x000fc80004704270 */
[----:B------:R-:W-:-:S04]  /*5b80*/  ISETP.LT.OR P0, PT, R14, 0x42, P0 ;  /* 0x000000420e00780c */ /* 0x000fc80000701670 */
[----:B------:R-:W-:Y:S02]  /*5b90*/  FSEL R187, R187, -INF , !P0 ;  /* 0xff800000bbbb7808 */ /* 0x000fe40004000000 */
[----:B------:R-:W-:Y:S02]  /*5ba0*/  ISETP.GT.AND P0, PT, R22, RZ, !P6 ;  /* 0x000000ff1600720c */ /* 0x000fe40007704270 */
[----:B------:R-:W-:Y:S02]  /*5bb0*/  LOP3.LUT P6, RZ, R2, 0x1, RZ, 0xc0, !PT ;  /* 0x0000000102ff7812 */ /* 0x000fe400078cc0ff */
[----:B------:R-:W-:Y:S02]  /*5bc0*/  ISETP.LT.OR P0, PT, R14, 0x1, P0 ;  /* 0x000000010e00780c */ /* 0x000fe40000701670 */
[----:B------:R-:W-:Y:S02]  /*5bd0*/  ISETP.GT.AND P6, PT, R22, 0x59, !P6 ;  /* 0x000000591600780c */ /* 0x000fe400077c4270 */
[----:B------:R-:W-:-:S02]  /*5be0*/  FSEL R200, R154, -INF , !P0 ;  /* 0xff8000009ac87808 */ /* 0x000fc40004000000 */
[----:B------:R-:W-:Y:S02]  /*5bf0*/  FSETP.NEU.FTZ.AND P0, PT, R8, -INF , PT ;  /* 0xff8000000800780b */ /* 0x000fe40003f1d000 */
[----:B------:R-:W-:Y:S02]  /*5c00*/  FMNMX.FTZ R20, R200, R13, !PT ;  /* 0x0000000dc8147209 */ /* 0x000fe40007810000 */
[----:B------:R-:W-:Y:S02]  /*5c10*/  FSEL R202, R202, RZ, P0 ;  /* 0x000000ffcaca7208 */ /* 0x000fe40000000000 */
[----:B------:R-:W-:Y:S02]  /*5c20*/  FMNMX.FTZ R9, R155, R20, !PT ;  /* 0x000000149b097209 */ /* 0x000fe40007810000 */
[----:B------:R-:W-:Y:S01]  /*5c30*/  ISETP.LT.OR P6, PT, R14, 0x5a, P6 ;  /* 0x0000005a0e00780c */ /* 0x000fe200037c1670 */
[--C-:B------:R-:W-:Y:S01]  /*5c40*/  FFMA.FTZ R154, R156, UR14, -R202.reuse ;  /* 0x0000000e9c9a7c23 */ /* 0x100fe200080108ca */
[----:B------:R-:W-:Y:S01]  /*5c50*/  FMNMX.FTZ R20, R158, R9, !PT ;  /* 0x000000099e147209 */ /* 0x000fe20007810000 */
[--C-:B------:R-:W-:Y:S01]  /*5c60*/  FFMA.FTZ R156, R160, UR14, -R202.reuse ;  /* 0x0000000ea09c7c23 */ /* 0x100fe200080108ca */
[--C-:B------:R-:W-:Y:S01]  /*5c70*/  FFMA.FTZ R164, R164, UR14, -R202.reuse ;  /* 0x0000000ea4a47c23 */ /* 0x100fe200080108ca */
[----:B------:R-:W-:Y:S01]  /*5c80*/  FSEL R199, R199, -INF , !P6 ;  /* 0xff800000c7c77808 */ /* 0x000fe20007000000 */
[--C-:B------:R-:W-:Y:S01]  /*5c90*/  FFMA.FTZ R172, R172, UR14, -R202.reuse ;  /* 0x0000000eacac7c23 */ /* 0x100fe200080108ca */
[----:B------:R-:W-:Y:S01]  /*5ca0*/  FMNMX.FTZ R9, R159, R20, !PT ;  /* 0x000000149f097209 */ /* 0x000fe20007810000 */
[--C-:B------:R-:W-:Y:S01]  /*5cb0*/  FFMA.FTZ R23, R165, UR14, -R202.reuse ;  /* 0x0000000ea5177c23 */ /* 0x100fe200080108ca */
[--C-:B------:R-:W-:Y:S01]  /*5cc0*/  FFMA.FTZ R165, R181, UR14, -R202.reuse ;  /* 0x0000000eb5a57c23 */ /* 0x100fe200080108ca */
[----:B------:R-:W-:Y:S01]  /*5cd0*/  FSEL R181, R8, RZ, P0 ;  /* 0x000000ff08b57208 */ /* 0x000fe20000000000 */
[--C-:B------:R-:W-:Y:S01]  /*5ce0*/  FFMA.FTZ R152, R15, UR14, -R202.reuse ;  /* 0x0000000e0f987c23 */ /* 0x100fe200080108ca */
[----:B------:R-:W-:Y:S01]  /*5cf0*/  FMNMX.FTZ R20, R162, R9, !PT ;  /* 0x00000009a2147209 */ /* 0x000fe20007810000 */
[--C-:B------:R-:W-:Y:S01]  /*5d00*/  FFMA.FTZ R15, R153, UR14, -R202.reuse ;  /* 0x0000000e990f7c23 */ /* 0x100fe200080108ca */
[----:B------:R-:W-:Y:S01]  /*5d10*/  FFMA.FTZ R19, R157, UR14, -R202 ;  /* 0x0000000e9d137c23 */ /* 0x000fe200080108ca */
[----:B------:R-:W-:Y:S01]  /*5d20*/  FADD.FTZ R181, -R181, R12 ;  /* 0x0000000cb5b57221 */ /* 0x000fe20000010100 */
[----:B------:R-:W-:Y:S01]  /*5d30*/  FMNMX.FTZ R9, R163, R20, !PT ;  /* 0x00000014a3097209 */ /* 0x000fe20007810000 */
[----:B------:R-:W-:Y:S01]  /*5d40*/  MUFU.EX2 R152, R152 ;  /* 0x0000009800987308 */ /* 0x000fe20000000800 */
        /* <DEDUP_REMOVED lines=15> */
[----:B------:R-:W3:Y:S01]  /*5e40*/  MUFU.EX2 R15, R15 ;  /* 0x0000000f000f7308 */ /* 0x000ee20000000800 */
[----:B------:R-:W-:-:S02]  /*5e50*/  FFMA.FTZ R196, R196, UR14, -R202 ;  /* 0x0000000ec4c47c23 */ /* 0x000fc400080108ca */
[----:B------:R-:W-:-:S04]  /*5e60*/  FMNMX.FTZ R20, R174, R9, !PT ;  /* 0x00000009ae147209 */ /* 0x000fc80007810000 */
[----:B------:R-:W-:Y:S01]  /*5e70*/  FMNMX.FTZ R9, R175, R20, !PT ;  /* 0x00000014af097209 */ /* 0x000fe20007810000 */
[----:B------:R-:W4:Y:S01]  /*5e80*/  MUFU.EX2 R154, R154 ;  /* 0x0000009a009a7308 */ /* 0x000f220000000800 */
[-C--:B-1----:R-:W-:Y:S01]  /*5e90*/  FMUL.FTZ R24, R24, R181.reuse ;  /* 0x000000b518187220 */ /* 0x082fe20000410000 */
[----:B------:R-:W-:Y:S01]  /*5ea0*/  FMUL.FTZ R25, R25, R181 ;  /* 0x000000b519197220 */ /* 0x000fe20000410000 */
[----:B------:R-:W-:Y:S01]  /*5eb0*/  FMNMX.FTZ R160, R178, R9, !PT ;  /* 0x00000009b2a07209 */ /* 0x000fe20007810000 */
[-C--:B------:R-:W-:Y:S01]  /*5ec0*/  FMUL.FTZ R28, R28, R181.reuse ;  /* 0x000000b51c1c7220 */ /* 0x080fe20000410000 */
[-C--:B------:R-:W-:Y:S01]  /*5ed0*/  FMUL.FTZ R29, R29, R181.reuse ;  /* 0x000000b51d1d7220 */ /* 0x080fe20000410000 */
[-C--:B------:R-:W-:Y:S01]  /*5ee0*/  FMUL.FTZ R32, R32, R181.reuse ;  /* 0x000000b520207220 */ /* 0x080fe20000410000 */
        /* <DEDUP_REMOVED lines=8> */
[----:B------:R-:W-:Y:S01]  /*5f70*/  FMNMX.FTZ R9, R183, R160, !PT ;  /* 0x000000a0b7097209 */ /* 0x000fe20007810000 */
[----:B------:R-:W1:Y:S01]  /*5f80*/  MUFU.EX2 R19, R19 ;  /* 0x0000001300137308 */ /* 0x000e620000000800 */
[-C--:B------:R-:W-:Y:S01]  /*5f90*/  FMUL.FTZ R44, R44, R181.reuse ;  /* 0x000000b52c2c7220 */ /* 0x080fe20000410000 */
[----:B------:R-:W-:Y:S01]  /*5fa0*/  FMUL.FTZ R45, R45, R181 ;  /* 0x000000b52d2d7220 */ /* 0x000fe20000410000 */
[----:B------:R-:W-:Y:S01]  /*5fb0*/  FMNMX.FTZ R22, R186, R9, !PT ;  /* 0x00000009ba167209 */ /* 0x000fe20007810000 */
[-C--:B------:R-:W-:Y:S01]  /*5fc0*/  FMUL.FTZ R48, R48, R181.reuse ;  /* 0x000000b530307220 */ /* 0x080fe20000410000 */
[-C--:B------:R-:W-:Y:S01]  /*5fd0*/  FMUL.FTZ R49, R49, R181.reuse ;  /* 0x000000b531317220 */ /* 0x080fe20000410000 */
[-C--:B------:R-:W-:Y:S01]  /*5fe0*/  FMUL.FTZ R52, R52, R181.reuse ;  /* 0x000000b534347220 */ /* 0x080fe20000410000 */
[----:B------:R-:W-:Y:S01]  /*5ff0*/  FMNMX.FTZ R9, R187, R22, !PT ;  /* 0x00000016bb097209 */ /* 0x000fe20007810000 */
[----:B------:R5:W-:Y:S01]  /*6000*/  MUFU.EX2 R160, R168 ;  /* 0x000000a800a07308 */ /* 0x000be20000000800 */
[-C--:B------:R-:W-:Y:S01]  /*6010*/  FMUL.FTZ R53, R53, R181.reuse ;  /* 0x000000b535357220 */ /* 0x080fe20000410000 */
[----:B------:R-:W-:Y:S01]  /*6020*/  FMUL.FTZ R56, R56, R181 ;  /* 0x000000b538387220 */ /* 0x000fe20000410000 */
[----:B------:R-:W-:Y:S01]  /*6030*/  FMNMX.FTZ R22, R190, R9, !PT ;  /* 0x00000009be167209 */ /* 0x000fe20007810000 */
[-C--:B------:R-:W-:Y:S01]  /*6040*/  FMUL.FTZ R57, R57, R181.reuse ;  /* 0x000000b539397220 */ /* 0x080fe20000410000 */
[-C--:B------:R-:W-:Y:S01]  /*6050*/  FMUL.FTZ R60, R60, R181.reuse ;  /* 0x000000b53c3c7220 */ /* 0x080fe20000410000 */
[----:B------:R-:W-:Y:S01]  /*6060*/  FMUL.FTZ R61, R61, R181 ;  /* 0x000000b53d3d7220 */ /* 0x000fe20000410000 */
[----:B------:R-:W-:Y:S01]  /*6070*/  FMNMX.FTZ R9, R191, R22, !PT ;  /* 0x00000016bf097209 */ /* 0x000fe20007810000 */
[----:B------:R-:W0:Y:S01]  /*6080*/  MUFU.EX2 R156, R156 ;  /* 0x0000009c009c7308 */ /* 0x000e220000000800 */
[----:B-----5:R-:W-:Y:S01]  /*6090*/  FFMA.FTZ R168, R184, UR14, -R202 ;  /* 0x0000000eb8a87c23 */ /* 0x020fe200080108ca */
[----:B------:R-:W-:Y:S01]  /*60a0*/  FFMA.FTZ R184, R181, R7, R152 ;  /* 0x00000007b5b87223 */ /* 0x000fe20000010098 */
[----:B------:R-:W-:Y:S01]  /*60b0*/  FMNMX.FTZ R164, R194, R9, !PT ;  /* 0x00000009c2a47209 */ /* 0x000fe20007810000 */
[----:B------:R-:W-:Y:S01]  /*60c0*/  FMUL.FTZ R64, R64, R181 ;  /* 0x000000b540407220 */ /* 0x000fe20000410000 */
[C---:B---3--:R-:W-:Y:S01]  /*60d0*/  F2FP.BF16.F32.PACK_AB R152, R15.reuse, R152 ;  /* 0x000000980f98723e */ /* 0x048fe200000010ff */
[----:B------:R-:W-:Y:S01]  /*60e0*/  FADD.FTZ R7, R15, R184 ;  /* 0x000000b80f077221 */ /* 0x000fe20000010000 */
[----:B------:R-:W-:Y:S01]  /*60f0*/  FMNMX.FTZ R9, R195, R164, !PT ;  /* 0x000000a4c3097209 */ /* 0x000fe20007810000 */
[----:B------:R3:W-:Y:S01]  /*6100*/  MUFU.EX2 R22, R172 ;  /* 0x000000ac00167308 */ /* 0x0007e20000000800 */
[--C-:B------:R-:W-:Y:S01]  /*6110*/  FFMA.FTZ R164, R176, UR14, -R202.reuse ;  /* 0x0000000eb0a47c23 */ /* 0x100fe200080108ca */
[--C-:B------:R-:W-:Y:S01]  /*6120*/  FFMA.FTZ R176, R192, UR14, -R202.reuse ;  /* 0x0000000ec0b07c23 */ /* 0x100fe200080108ca */
[----:B------:R-:W-:Y:S01]  /*6130*/  FMNMX.FTZ R14, R198, R9, !PT ;  /* 0x00000009c60e7209 */ /* 0x000fe20007810000 */
[-C--:B------:R-:W-:Y:S01]  /*6140*/  FMUL.FTZ R65, R65, R181.reuse ;  /* 0x000000b541417220 */ /* 0x080fe20000410000 */
[-C--:B------:R-:W-:Y:S01]  /*6150*/  FMUL.FTZ R68, R68, R181.reuse ;  /* 0x000000b544447220 */ /* 0x080fe20000410000 */
[-C--:B------:R-:W-:Y:S01]  /*6160*/  FMUL.FTZ R69, R69, R181.reuse ;  /* 0x000000b545457220 */ /* 0x080fe20000410000 */
[----:B------:R-:W-:Y:S01]  /*6170*/  FMNMX.FTZ R9, R199, R14, !PT ;  /* 0x0000000ec7097209 */ /* 0x000fe20007810000 */
[--C-:B------:R-:W-:Y:S01]  /*6180*/  FFMA.FTZ R14, R180, UR14, -R202.reuse ;  /* 0x0000000eb40e7c23 */ /* 0x100fe200080108ca */
[----:B------:R-:W5:Y:S01]  /*6190*/  MUFU.EX2 R21, R21 ;  /* 0x0000001500157308 */ /* 0x000f620000000800 */
[-C--:B------:R-:W-:Y:S01]  /*61a0*/  FMUL.FTZ R72, R72, R181.reuse ;  /* 0x000000b548487220 */ /* 0x080fe20000410000 */
[-C--:B------:R-:W-:Y:S01]  /*61b0*/  FMUL.FTZ R73, R73, R181.reuse ;  /* 0x000000b549497220 */ /* 0x080fe20000410000 */
[----:B---3--:R-:W3:Y:S01]  /*61c0*/  SHFL.BFLY PT, R172, R9, 0x2, 0x1f ;  /* 0x0c401f0009ac7f89 */ /* 0x008ee200000e0000 */
        /* <DEDUP_REMOVED lines=23> */
[----:B---3--:R-:W-:Y:S01]  /*6340*/  FMNMX.FTZ R180, R9, R172, !PT ;  /* 0x000000ac09b47209 */ /* 0x008fe20007810000 */
[----:B------:R-:W-:Y:S01]  /*6350*/  FFMA.FTZ R172, R188, UR14, -R202 ;  /* 0x0000000ebcac7c23 */ /* 0x000fe200080108ca */
[-C--:B------:R-:W-:Y:S01]  /*6360*/  FMUL.FTZ R116, R116, R181.reuse ;  /* 0x000000b574747220 */ /* 0x080fe20000410000 */
[-C--:B------:R-:W-:Y:S01]  /*6370*/  FMUL.FTZ R117, R117, R181.reuse ;  /* 0x000000b575757220 */ /* 0x080fe20000410000 */
[-C--:B------:R-:W-:Y:S01]  /*6380*/  FMUL.FTZ R120, R120, R181.reuse ;  /* 0x000000b578787220 */ /* 0x080fe20000410000 */
[----:B------:R-:W3:Y:S01]  /*6390*/  SHFL.BFLY PT, R9, R180, 0x1, 0x1f ;  /* 0x0c201f00b4097f89 */ /* 0x000ee200000e0000 */
        /* <DEDUP_REMOVED lines=17> */
[----:B------:R-:W-:Y:S01]  /*64b0*/  FMUL.FTZ R149, R149, R181 ;  /* 0x000000b595957220 */ /* 0x000fe20000410000 */
[----:B---3--:R-:W-:-:S06]  /*64c0*/  FMNMX.FTZ R9, R180, R9, !PT ;  /* 0x00000009b4097209 */ /* 0x008fcc0007810000 */
[----:B------:R-:W-:Y:S01]  /*64d0*/  MUFU.EX2 R165, R165 ;  /* 0x000000a500a57308 */ /* 0x000fe20000000800 */
[C---:B------:R-:W-:Y:S01]  /*64e0*/  FSETP.NEU.FTZ.AND P0, PT, R9.reuse, -INF , PT ;  /* 0xff8000000900780b */ /* 0x040fe20003f1d000 */
[----:B------:R-:W-:-:S06]  /*64f0*/  FMUL.FTZ R193, R9, UR14 ;  /* 0x0000000e09c17c20 */ /* 0x000fcc0008410000 */
[----:B------:R-:W-:Y:S01]  /*6500*/  MUFU.EX2 R168, R168 ;  /* 0x000000a800a87308 */ /* 0x000fe20000000800 */
[----:B------:R-:W-:-:S05]  /*6510*/  FSEL R193, R193, RZ, P0 ;  /* 0x000000ffc1c17208 */ /* 0x000fca0000000000 */
[--C-:B------:R-:W-:Y:S01]  /*6520*/  FFMA.FTZ R180, R155, UR14, -R193.reuse ;  /* 0x0000000e9bb47c23 */ /* 0x100fe200080108c1 */
[----:B------:R-:W-:Y:S01]  /*6530*/  FFMA.FTZ R155, R158, UR14, -R193 ;  /* 0x0000000e9e9b7c23 */ /* 0x000fe200080108c1 */
[----:B----4-:R-:W-:Y:S01]  /*6540*/  FADD.FTZ R158, R154, R7 ;  /* 0x000000079a9e7221 */ /* 0x010fe20000010000 */
[--C-:B------:R-:W-:Y:S01]  /*6550*/  FFMA.FTZ R184, R159, UR14, -R193.reuse ;  /* 0x0000000e9fb87c23 */ /* 0x100fe200080108c1 */
[--C-:B------:R-:W-:Y:S01]  /*6560*/  FFMA.FTZ R159, R162, UR14, -R193.reuse ;  /* 0x0000000ea29f7c23 */ /* 0x100fe200080108c1 */
[----:B------:R-:W-:Y:S01]  /*6570*/  MUFU.EX2 R169, R169 ;  /* 0x000000a900a97308 */ /* 0x000fe20000000800 */
[C---:B-1----:R-:W-:Y:S01]  /*6580*/  FADD.FTZ R7, R19.reuse, R158 ;  /* 0x0000009e13077221 */ /* 0x042fe20000010000 */
[----:B------:R-:W-:Y:S01]  /*6590*/  F2FP.BF16.F32.PACK_AB R154, R19, R154 ;  /* 0x0000009a139a723e */ /* 0x000fe200000010ff */
[--C-:B------:R-:W-:Y:S01]  /*65a0*/  FFMA.FTZ R188, R163, UR14, -R193.reuse ;  /* 0x0000000ea3bc7c23 */ /* 0x100fe200080108c1 */
[----:B------:R-:W-:Y:S01]  /*65b0*/  FFMA.FTZ R163, R166, UR14, -R193 ;  /* 0x0000000ea6a37c23 */ /* 0x000fe200080108c1 */
[----:B0-----:R-:W-:Y:S01]  /*65c0*/  FADD.FTZ R158, R156, R7 ;  /* 0x000000079c9e7221 */ /* 0x001fe20000010000 */
[--C-:B------:R-:W-:Y:S01]  /*65d0*/  FFMA.FTZ R189, R200, UR14, -R193.reuse ;  /* 0x0000000ec8bd7c23 */ /* 0x100fe200080108c1 */
[--C-:B------:R-:W-:Y:S01]  /*65e0*/  FFMA.FTZ R192, R167, UR14, -R193.reuse ;  /* 0x0000000ea7c07c23 */ /* 0x100fe200080108c1 */
[----:B------:R-:W-:Y:S01]  /*65f0*/  MUFU.EX2 R172, R172 ;  /* 0x000000ac00ac7308 */ /* 0x000fe20000000800 */
[----:B-----5:R-:W-:Y:S01]  /*6600*/  FADD.FTZ R7, R21, R158 ;  /* 0x0000009e15077221 */ /* 0x020fe20000010000 */
[--C-:B------:R-:W-:Y:S01]  /*6610*/  FFMA.FTZ R171, R171, UR14, -R193.reuse ;  /* 0x0000000eabab7c23 */ /* 0x100fe200080108c1 */
[--C-:B------:R-:W-:Y:S01]  /*6620*/  FFMA.FTZ R167, R178, UR14, -R193.reuse ;  /* 0x0000000eb2a77c23 */ /* 0x100fe200080108c1 */
[----:B------:R-:W-:Y:S01]  /*6630*/  FFMA.FTZ R174, R174, UR14, -R193 ;  /* 0x0000000eaeae7c23 */ /* 0x000fe200080108c1 */
[----:B------:R-:W-:Y:S01]  /*6640*/  FADD.FTZ R158, R20, R7 ;  /* 0x00000007149e7221 */ /* 0x000fe20000010000 */
[--C-:B------:R-:W-:Y:S01]  /*6650*/  FFMA.FTZ R175, R175, UR14, -R193.reuse ;  /* 0x0000000eafaf7c23 */ /* 0x100fe200080108c1 */
[--C-:B------:R-:W-:Y:S01]  /*6660*/  FFMA.FTZ R179, R179, UR14, -R193.reuse ;  /* 0x0000000eb3b37c23 */ /* 0x100fe200080108c1 */
[----:B------:R-:W0:Y:S01]  /*6670*/  MUFU.EX2 R173, R173 ;  /* 0x000000ad00ad7308 */ /* 0x000e220000000800 */
[----:B--2---:R-:W-:Y:S01]  /*6680*/  FADD.FTZ R7, R23, R158 ;  /* 0x0000009e17077221 */ /* 0x004fe20000010000 */
[--C-:B------:R-:W-:Y:S01]  /*6690*/  FFMA.FTZ R182, R182, UR14, -R193.reuse ;  /* 0x0000000eb6b67c23 */ /* 0x100fe200080108c1 */
[--C-:B------:R-:W-:Y:S01]  /*66a0*/  FFMA.FTZ R183, R183, UR14, -R193.reuse ;  /* 0x0000000eb7b77c23 */ /* 0x100fe200080108c1 */
[----:B------:R-:W-:Y:S01]  /*66b0*/  FFMA.FTZ R186, R186, UR14, -R193 ;  /* 0x0000000ebaba7c23 */ /* 0x000fe200080108c1 */
[----:B------:R-:W-:Y:S01]  /*66c0*/  FADD.FTZ R158, R160, R7 ;  /* 0x00000007a09e7221 */ /* 0x000fe20000010000 */
[--C-:B------:R-:W-:Y:S01]  /*66d0*/  FFMA.FTZ R187, R187, UR14, -R193.reuse ;  /* 0x0000000ebbbb7c23 */ /* 0x100fe200080108c1 */
[--C-:B------:R-:W-:Y:S01]  /*66e0*/  FFMA.FTZ R190, R190, UR14, -R193.reuse ;  /* 0x0000000ebebe7c23 */ /* 0x100fe200080108c1 */
[----:B------:R-:W-:Y:S01]  /*66f0*/  MUFU.EX2 R176, R176 ;  /* 0x000000b000b07308 */ /* 0x000fe20000000800 */
[----:B------:R-:W-:Y:S01]  /*6700*/  FADD.FTZ R7, R153, R158 ;  /* 0x0000009e99077221 */ /* 0x000fe20000010000 */
[----:B------:R-:W-:Y:S01]  /*6710*/  FSEL R158, R9, RZ, P0 ;  /* 0x000000ff099e7208 */ /* 0x000fe20000000000 */
[--C-:B------:R-:W-:Y:S01]  /*6720*/  FFMA.FTZ R191, R191, UR14, -R193.reuse ;  /* 0x0000000ebfbf7c23 */ /* 0x100fe200080108c1 */
[----:B------:R-:W-:Y:S01]  /*6730*/  FFMA.FTZ R194, R194, UR14, -R193 ;  /* 0x0000000ec2c27c23 */ /* 0x000fe200080108c1 */
[----:B------:R-:W-:Y:S01]  /*6740*/  FADD.FTZ R162, R22, R7 ;  /* 0x0000000716a27221 */ /* 0x000fe20000010000 */
[----:B------:R-:W-:Y:S01]  /*6750*/  FFMA.FTZ R195, R195, UR14, -R193 ;  /* 0x0000000ec3c37c23 */ /* 0x000fe200080108c1 */
[----:B------:R-:W-:Y:S01]  /*6760*/  FADD.FTZ R7, -R158, R13 ;  /* 0x0000000d9e077221 */ /* 0x000fe20000010100 */
[----:B------:R-:W1:Y:S01]  /*6770*/  MUFU.EX2 R177, R177 ;  /* 0x000000b100b17308 */ /* 0x000e620000000800 */
[C---:B------:R-:W-:Y:S01]  /*6780*/  FADD.FTZ R197, R157.reuse, R162 ;  /* 0x000000a29dc57221 */ /* 0x040fe20000010000 */
[----:B------:R-:W-:Y:S01]  /*6790*/  F2FP.BF16.F32.PACK_AB R162, R157, R22 ;  /* 0x000000169da2723e */ /* 0x000fe200000010ff */
[----:B------:R-:W-:Y:S01]  /*67a0*/  FFMA.FTZ R13, R170, UR14, -R193 ;  /* 0x0000000eaa0d7c23 */ /* 0x000fe200080108c1 */
[----:B0-----:R-:W-:Y:S01]  /*67b0*/  F2FP.BF16.F32.PACK_AB R170, R173, R172 ;  /* 0x000000acadaa723e */ /* 0x001fe200000010ff */
[----:B------:R-:W-:Y:S01]  /*67c0*/  FADD.FTZ R158, R164, R197 ;  /* 0x000000c5a49e7221 */ /* 0x000fe20000010000 */
[--C-:B------:R-:W-:Y:S01]  /*67d0*/  FFMA.FTZ R198, R198, UR14, -R193.reuse ;  /* 0x0000000ec6c67c23 */ /* 0x100fe200080108c1 */
[----:B------:R-:W-:Y:S01]  /*67e0*/  FFMA.FTZ R193, R199, UR14, -R193 ;  /* 0x0000000ec7c17c23 */ /* 0x000fe200080108c1 */
[----:B------:R-:W-:Y:S01]  /*67f0*/  MUFU.EX2 R12, R196 ;  /* 0x000000c4000c7308 */ /* 0x000fe20000000800 */
[----:B------:R-:W-:Y:S01]  /*6800*/  FADD.FTZ R197, R161, R158 ;  /* 0x0000009ea1c57221 */ /* 0x000fe20000010000 */
[----:B------:R-:W-:-:S02]  /*6810*/  PLOP3.LUT P0, PT, PT, PT, UP0, 0x40, 0x0 ;  /* 0x000000000000781c */ /* 0x000fc40003f0e808 */
[----:B------:R-:W-:Y:S01]  /*6820*/  F2FP.BF16.F32.PACK_AB R164, R161, R164 ;  /* 0x000000a4a1a4723e */ /* 0x000fe200000010ff */
[----:B------:R-:W-:Y:S01]  /*6830*/  FADD.FTZ R158, R14, R197 ;  /* 0x000000c50e9e7221 */ /* 0x000fe20000010000 */
[----:B------:R-:W-:Y:S02]  /*6840*/  F2FP.BF16.F32.PACK_AB R160, R153, R160 ;  /* 0x000000a099a0723e */ /* 0x000fe400000010ff */
[----:B------:R-:W-:Y:S01]  /*6850*/  MUFU.EX2 R189, R189 ;  /* 0x000000bd00bd7308 */ /* 0x000fe20000000800 */
[----:B------:R-:W-:Y:S01]  /*6860*/  FADD.FTZ R197, R165, R158 ;  /* 0x0000009ea5c57221 */ /* 0x000fe20000010000 */
[----:B------:R-:W-:-:S03]  /*6870*/  F2FP.BF16.F32.PACK_AB R156, R21, R156 ;  /* 0x0000009c159c723e */ /* 0x000fc600000010ff */
[----:B------:R-:W-:Y:S01]  /*6880*/  FADD.FTZ R158, R168, R197 ;  /* 0x000000c5a89e7221 */ /* 0x000fe20000010000 */
[C---:B------:R-:W-:Y:S02]  /*6890*/  F2FP.BF16.F32.PACK_AB R168, R169.reuse, R168 ;  /* 0x000000a8a9a8723e */ /* 0x040fe400000010ff */
[----:B------:R-:W0:Y:S01]  /*68a0*/  MUFU.EX2 R180, R180 ;  /* 0x000000b400b47308 */ /* 0x000e220000000800 */
[----:B------:R-:W-:-:S04]  /*68b0*/  FADD.FTZ R197, R169, R158 ;  /* 0x0000009ea9c57221 */ /* 0x000fc80000010000 */
[----:B------:R-:W-:Y:S01]  /*68c0*/  FADD.FTZ R158, R172, R197 ;  /* 0x000000c5ac9e7221 */ /* 0x000fe20000010000 */
[----:B-1----:R-:W-:Y:S02]  /*68d0*/  F2FP.BF16.F32.PACK_AB R172, R177, R176 ;  /* 0x000000b0b1ac723e */ /* 0x002fe400000010ff */
[----:B------:R-:W-:Y:S01]  /*68e0*/  MUFU.EX2 R155, R155 ;  /* 0x0000009b009b7308 */ /* 0x000fe20000000800 */
[----:B------:R-:W-:Y:S01]  /*68f0*/  FADD.FTZ R19, R173, R158 ;  /* 0x0000009ead137221 */ /* 0x000fe20000010000 */
[----:B------:R-:W-:-:S03]  /*6900*/  F2FP.BF16.F32.PACK_AB R158, R23, R20 ;  /* 0x00000014179e723e */ /* 0x000fc600000010ff */
[----:B------:R-:W-:-:S03]  /*6910*/  FADD.FTZ R166, R176, R19 ;  /* 0x00000013b0a67221 */ /* 0x000fc60000010000 */
[----:B------:R-:W1:Y:S01]  /*6920*/  MUFU.EX2 R185, R185 ;  /* 0x000000b900b97308 */ /* 0x000e620000000800 */
[----:B------:R-:W-:Y:S01]  /*6930*/  FADD.FTZ R19, R177, R166 ;  /* 0x000000a6b1137221 */ /* 0x000fe20000010000 */
[----:B------:R-:W-:Y:S01]  /*6940*/  F2FP.BF16.F32.PACK_AB R166, R165, R14 ;  /* 0x0000000ea5a6723e */ /* 0x000fe200000010ff */
[----:B------:R-:W-:Y:S01]  /*6950*/  FMUL.FTZ R14, R7, UR14 ;  /* 0x0000000e070e7c20 */ /* 0x000fe20008410000 */
[----:B0-----:R-:W-:Y:S01]  /*6960*/  F2FP.BF16.F32.PACK_AB R153, R180, R189 ;  /* 0x000000bdb499723e */ /* 0x001fe200000010ff */
[----:B------:R-:W-:-:S03]  /*6970*/  FADD.FTZ R22, R12, R19 ;  /* 0x000000130c167221 */ /* 0x000fc60000010000 */
[----:B------:R-:W-:Y:S08]  /*6980*/  MUFU.EX2 R184, R184 ;  /* 0x000000b800b87308 */ /* 0x000ff00000000800 */
[----:B------:R-:W0:Y:S01]  /*6990*/  MUFU.EX2 R14, R14 ;  /* 0x0000000e000e7308 */ /* 0x000e220000000800 */
[----:B-1----:R-:W-:-:S07]  /*69a0*/  FADD.FTZ R7, R185, R22 ;  /* 0x00000016b9077221 */ /* 0x002fce0000010000 */
[----:B------:R-:W1:Y:S08]  /*69b0*/  MUFU.EX2 R159, R159 ;  /* 0x0000009f009f7308 */ /* 0x000e700000000800 */
[----:B------:R-:W2:Y:S01]  /*69c0*/  MUFU.EX2 R188, R188 ;  /* 0x000000bc00bc7308 */ /* 0x000ea20000000800 */
[----:B0-----:R-:W-:Y:S01]  /*69d0*/  FFMA.FTZ R19, R14, R6, R189 ;  /* 0x000000060e137223 */ /* 0x001fe200000100bd */
        /* <DEDUP_REMOVED lines=8> */
[----:B------:R-:W-:Y:S01]  /*6a60*/  F2FP.BF16.F32.PACK_AB R155, R184, R155 ;  /* 0x0000009bb89b723e */ /* 0x000fe200000010ff */
[-C--:B------:R-:W-:Y:S01]  /*6a70*/  FMUL.FTZ R35, R35, R14.reuse ;  /* 0x0000000e23237220 */ /* 0x080fe20000410000 */
[-C--:B------:R-:W-:Y:S01]  /*6a80*/  FMUL.FTZ R38, R38, R14.reuse ;  /* 0x0000000e26267220 */ /* 0x080fe20000410000 */
[----:B------:R-:W-:Y:S01]  /*6a90*/  FADD.FTZ R22, R184, R19 ;  /* 0x00000013b8167221 */ /* 0x000fe20000010000 */
[-C--:B------:R-:W-:Y:S01]  /*6aa0*/  FMUL.FTZ R39, R39, R14.reuse ;  /* 0x0000000e27277220 */ /* 0x080fe20000410000 */
[-C--:B------:R-:W-:Y:S01]  /*6ab0*/  FMUL.FTZ R42, R42, R14.reuse ;  /* 0x0000000e2a2a7220 */ /* 0x080fe20000410000 */
[----:B------:R-:W3:Y:S01]  /*6ac0*/  MUFU.EX2 R192, R192 ;  /* 0x000000c000c07308 */ /* 0x000ee20000000800 */
[----:B-1----:R-:W-:Y:S01]  /*6ad0*/  FADD.FTZ R19, R159, R22 ;  /* 0x000000169f137221 */ /* 0x002fe20000010000 */
[----:B--2---:R-:W-:Y:S01]  /*6ae0*/  F2FP.BF16.F32.PACK_AB R157, R188, R159 ;  /* 0x0000009fbc9d723e */ /* 0x004fe200000010ff */
[-C--:B------:R-:W-:Y:S01]  /*6af0*/  FMUL.FTZ R43, R43, R14.reuse ;  /* 0x0000000e2b2b7220 */ /* 0x080fe20000410000 */
[-C--:B------:R-:W-:Y:S01]  /*6b00*/  FMUL.FTZ R46, R46, R14.reuse ;  /* 0x0000000e2e2e7220 */ /* 0x080fe20000410000 */
[----:B------:R-:W-:Y:S01]  /*6b10*/  FADD.FTZ R22, R188, R19 ;  /* 0x00000013bc167221 */ /* 0x000fe20000010000 */
[-C--:B------:R-:W-:Y:S01]  /*6b20*/  FMUL.FTZ R47, R47, R14.reuse ;  /* 0x0000000e2f2f7220 */ /* 0x080fe20000410000 */
[-C--:B------:R-:W-:Y:S01]  /*6b30*/  FMUL.FTZ R50, R50, R14.reuse ;  /* 0x0000000e32327220 */ /* 0x080fe20000410000 */
[----:B------:R-:W1:Y:S01]  /*6b40*/  MUFU.EX2 R13, R13 ;  /* 0x0000000d000d7308 */ /* 0x000e620000000800 */
        /* <DEDUP_REMOVED lines=8> */
[C---:B---3--:R-:W-:Y:S01]  /*6bd0*/  FADD.FTZ R176, R192.reuse, R19 ;  /* 0x00000013c0b07221 */ /* 0x048fe20000010000 */
[----:B------:R-:W-:Y:S01]  /*6be0*/  F2FP.BF16.F32.PACK_AB R159, R192, R163 ;  /* 0x000000a3c09f723e */ /* 0x000fe200000010ff */
[-C--:B------:R-:W-:Y:S01]  /*6bf0*/  FMUL.FTZ R63, R63, R14.reuse ;  /* 0x0000000e3f3f7220 */ /* 0x080fe20000410000 */
[-C--:B------:R-:W-:Y:S01]  /*6c00*/  FMUL.FTZ R66, R66, R14.reuse ;  /* 0x0000000e42427220 */ /* 0x080fe20000410000 */
[-C--:B------:R-:W-:Y:S01]  /*6c10*/  FMUL.FTZ R67, R67, R14.reuse ;  /* 0x0000000e43437220 */ /* 0x080fe20000410000 */
[-C--:B------:R-:W-:Y:S01]  /*6c20*/  FMUL.FTZ R70, R70, R14.reuse ;  /* 0x0000000e46467220 */ /* 0x080fe20000410000 */
[-C--:B------:R-:W-:Y:S01]  /*6c30*/  FMUL.FTZ R71, R71, R14.reuse ;  /* 0x0000000e47477220 */ /* 0x080fe20000410000 */
[----:B------:R2:W3:Y:S01]  /*6c40*/  MUFU.EX2 R15, R174 ;  /* 0x000000ae000f7308 */ /* 0x0004e20000000800 */
        /* <DEDUP_REMOVED lines=9> */
[C---:B0-----:R-:W-:Y:S01]  /*6ce0*/  FADD.FTZ R176, R178.reuse, R19 ;  /* 0x00000013b2b07221 */ /* 0x041fe20000010000 */
[----:B------:R-:W-:Y:S01]  /*6cf0*/  F2FP.BF16.F32.PACK_AB R161, R178, R13 ;  /* 0x0000000db2a1723e */ /* 0x000fe200000010ff */
        /* <DEDUP_REMOVED lines=29> */
[----:B-1----:R-:W-:Y:S01]  /*6ed0*/  FADD.FTZ R182, R20, R19 ;  /* 0x0000001314b67221 */ /* 0x002fe20000010000 */
[-C--:B------:R-:W-:Y:S01]  /*6ee0*/  FMUL.FTZ R131, R131, R14.reuse ;  /* 0x0000000e83837220 */ /* 0x080fe20000410000 */
[-C--:B------:R-:W-:Y:S01]  /*6ef0*/  FMUL.FTZ R134, R134, R14.reuse ;  /* 0x0000000e86867220 */ /* 0x080fe20000410000 */
[-C--:B------:R-:W-:Y:S01]  /*6f00*/  FMUL.FTZ R135, R135, R14.reuse ;  /* 0x0000000e87877220 */ /* 0x080fe20000410000 */
[----:B0-----:R-:W-:Y:S01]  /*6f10*/  FADD.FTZ R19, R165, R182 ;  /* 0x000000b6a5137221 */ /* 0x001fe20000010000 */
[----:B--2---:R-:W-:Y:S01]  /*6f20*/  F2FP.BF16.F32.PACK_AB R165, R12, R165 ;  /* 0x000000a50ca5723e */ /* 0x004fe200000010ff */
[-C--:B------:R-:W-:Y:S01]  /*6f30*/  FMUL.FTZ R138, R138, R14.reuse ;  /* 0x0000000e8a8a7220 */ /* 0x080fe20000410000 */
[----:B------:R4:W0:Y:S01]  /*6f40*/  MUFU.EX2 R169, R186 ;  /* 0x000000ba00a97308 */ /* 0x0008220000000800 */
[----:B------:R-:W-:Y:S01]  /*6f50*/  FADD.FTZ R182, R12, R19 ;  /* 0x000000130cb67221 */ /* 0x000fe20000010000 */
[-C--:B------:R-:W-:Y:S01]  /*6f60*/  FMUL.FTZ R139, R139, R14.reuse ;  /* 0x0000000e8b8b7220 */ /* 0x080fe20000410000 */
[-C--:B------:R-:W-:Y:S01]  /*6f70*/  FMUL.FTZ R142, R142, R14.reuse ;  /* 0x0000000e8e8e7220 */ /* 0x080fe20000410000 */
[-C--:B------:R-:W-:Y:S01]  /*6f80*/  FMUL.FTZ R143, R143, R14.reuse ;  /* 0x0000000e8f8f7220 */ /* 0x080fe20000410000 */
[----:B---3--:R-:W-:Y:S01]  /*6f90*/  FADD.FTZ R19, R167, R182 ;  /* 0x000000b6a7137221 */ /* 0x008fe20000010000 */
[-C--:B------:R-:W-:Y:S01]  /*6fa0*/  FMUL.FTZ R146, R146, R14.reuse ;  /* 0x0000000e92927220 */ /* 0x080fe20000410000 */
[-C--:B------:R-:W-:Y:S01]  /*6fb0*/  FMUL.FTZ R147, R147, R14.reuse ;  /* 0x0000000e93937220 */ /* 0x080fe20000410000 */
[----:B------:R-:W1:Y:S01]  /*6fc0*/  MUFU.EX2 R22, R187 ;  /* 0x000000bb00167308 */ /* 0x000e620000000800 */
[C---:B----4-:R-:W-:Y:S01]  /*6fd0*/  FADD.FTZ R186, R6.reuse, R19 ;  /* 0x0000001306ba7221 */ /* 0x050fe20000010000 */
[----:B------:R-:W-:Y:S01]  /*6fe0*/  F2FP.BF16.F32.PACK_AB R167, R6, R167 ;  /* 0x000000a706a7723e */ /* 0x000fe200000010ff */
[-C--:B------:R-:W-:Y:S01]  /*6ff0*/  FMUL.FTZ R150, R150, R14.reuse ;  /* 0x0000000e96967220 */ /* 0x080fe20000410000 */
[----:B------:R-:W-:-:S04]  /*7000*/  FMUL.FTZ R151, R151, R14 ;  /* 0x0000000e97977220 */ /* 0x000fc80000410000 */
        /* <DEDUP_REMOVED lines=14> */
[----:B------:R-:W-:-:S03]  /*70f0*/  F2FP.BF16.F32.PACK_AB R173, R182, R173 ;  /* 0x000000adb6ad723e */ /* 0x000fc600000010ff */
[----:B0-----:R-:W-:-:S04]  /*7100*/  FADD.FTZ R13, R175, R178 ;  /* 0x000000b2af0d7221 */ /* 0x001fc80000010000 */
[C---:B-1----:R-:W-:Y:S01]  /*7110*/  FADD.FTZ R6, R186.reuse, R13 ;  /* 0x0000000dba067221 */ /* 0x042fe20000010000 */
[----:B------:R-:W-:Y:S01]  /*7120*/  F2FP.BF16.F32.PACK_AB R175, R186, R175 ;  /* 0x000000afbaaf723e */ /* 0x000fe200000010ff */
[----:B------:R-:W-:Y:S06]  /*7130*/  @P0 BRA `(.L_x_11018) ;  /* 0x0000000000040947 */ /* 0x000fec0003800000 */
[----:B------:R-:W-:Y:S01]  /*7140*/  BPT.TRAP 0x1 ;  /* 0x000000040000795c */ /* 0x000fe20000300000 */
.L_x_11018:
[----:B------:R-:W-:Y:S01]  /*7150*/  PLOP3.LUT P1, PT, PT, PT, UP0, 0x40, 0x0 ;  /* 0x000000000000781c */ /* 0x000fe20003f2e808 */
[----:B------:R0:W1:-:S12]  /*7160*/  SYNCS.PHASECHK.TRANS64.TRYWAIT P0, [UR30+0x22850], R10 ;  /* 0x0228500aff0075a7 */ /* 0x000058000800015e */
[----:B0-----:R-:W-:Y:S05]  /*7170*/  @P1 BRA `(.L_x_11019) ;  /* 0x0000000000041947 */ /* 0x001fea0003800000 */
[----:B------:R-:W-:Y:S01]  /*7180*/  BPT.TRAP 0x1 ;  /* 0x000000040000795c */ /* 0x000fe20000300000 */
.L_x_11019:
[----:B-1----:R-:W-:Y:S05]  /*7190*/  @P0 BRA `(.L_x_11020) ;  /* 0x0000000000080947 */ /* 0x002fea0003800000 */
[----:B------:R-:W0:Y:S02]  /*71a0*/  SYNCS.PHASECHK.TRANS64.TRYWAIT P0, [UR30+0x22850], R10 ;  /* 0x0228500aff0075a7 */ /* 0x000e24000800015e */
[----:B0-----:R-:W-:Y:S05]  /*71b0*/  @!P0 BRA `(.L_x_11021) ;  /* 0x000000bc00e08947 */ /* 0x001fea0003800000 */
.L_x_11020:
[----:B------:R1:W-:Y:S01]  /*71c0*/  BAR.SYNC.DEFER_BLOCKING R5, 0x100 ;  /* 0x000400050000751d */ /* 0x0003e20000010000 */
[----:B------:R-:W-:Y:S01]  /*71d0*/  UIMAD UR18, UR24, 0xc00, UR6 ;  /* 0x00000c00181278a4 */ /* 0x000fe2000f8e0206 */
[----:B------:R-:W-:-:S04]  /*71e0*/  PLOP3.LUT P0, PT, PT, PT, UP0, 0x40, 0x0 ;  /* 0x000000000000781c */ /* 0x000fc80003f0e808 */
[----:B------:R-:W-:Y:S02]  /*71f0*/  UMOV UR11, 0x40000040 ;  /* 0x40000040000b7882 */ /* 0x000fe40000000000 */
[----:B------:R-:W-:Y:S01]  /*7200*/  UMOV UR10, UR18 ;  /* 0x00000012000a7c82 */ /* 0x000fe20008000000 */
        /* <DEDUP_REMOVED lines=35> */
.L_x_11022:
[----:B------:R-:W-:Y:S01]  /*7440*/  UIADD3 UR30, UR30, 0x22860, URZ ;  /* 0x000228601e1e7890 */ /* 0x000fe2000fffe03f */
[C---:B------:R-:W-:Y:S01]  /*7450*/  ISETP.GT.AND P0, PT, R11.reuse, UR27, PT ;  /* 0x0000001b0b007c0c */ /* 0x040fe2000bf04270 */
[----:B------:R-:W-:Y:S02]  /*7460*/  VIADD R11, R11, 0xffffffff ;  /* 0xffffffff0b0b7836 */ /* 0x000fe40000000000 */
[----:B------:R-:W-:Y:S01]  /*7470*/  UPRMT UR30, UR5, 0x654, UR30 ;  /* 0x00000654051e7896 */ /* 0x000fe2000800001e */
[----:B0-----:R-:W-:Y:S02]  /*7480*/  IMAD.MOV.U32 R13, RZ, RZ, R9 ;  /* 0x000000ffff0d7224 */ /* 0x001fe400078e0009 */
[----:B------:R-:W-:-:S06]  /*7490*/  IMAD.MOV.U32 R12, RZ, RZ, R8 ;  /* 0x000000ffff0c7224 */ /* 0x000fcc00078e0008 */
[----:B------:R-:W-:Y:S01]  /*74a0*/  SYNCS.ARRIVE.TRANS64.RED.A1T0 RZ, [UR30], RZ ;  /* 0x000000ffffff79a7 */ /* 0x000fe2000810041e */
[----:B------:R-:W-:Y:S05]  /*74b0*/  @P0 BRA `(.L_x_11023) ;  /* 0xffffffd000040947 */ /* 0x000fea000383ffff */
.L_x_11004:
[----:B------:R-:W-:Y:S01]  /*74c0*/  UISETP.NE.AND UP2, UPT, UR40, URZ, UPT ;  /* 0x0000003f2800728c */ /* 0x000fe2000bf45270 */
[----:B------:R-:W-:Y:S01]  /*74d0*/  R2UR UR22, R18 ;  /* 0x00000000121672ca */ /* 0x000fe200000e0000 */
[----:B------:R-:W-:Y:S02]  /*74e0*/  UISETP.NE.AND UP1, UPT, UR43, URZ, UPT ;  /* 0x0000003f2b00728c */ /* 0x000fe4000bf25270 */
[----:B------:R-:W-:Y:S02]  /*74f0*/  UIADD3 UR26, UR26, 0x7f, URZ ;  /* 0x0000007f1a1a7890 */ /* 0x000fe4000fffe03f */
[----:B------:R-:W-:Y:S02]  /*7500*/  UIADD3 UR18, -UR15, 0x1, URZ ;  /* 0x000000010f127890 */ /* 0x000fe4000fffe13f */
[----:B------:R-:W-:Y:S01]  /*7510*/  PLOP3.LUT P0, PT, PT, PT, UP1, 0x40, 0x0 ;  /* 0x000000000000781c */ /* 0x000fe20003f0e818 */
[----:B------:R-:W-:Y:S02]  /*7520*/  ULDC UR19, c[0x0][0x2f0] ;  /* 0x0000bc0000137ab9 */ /* 0x000fe40000000800 */
[----:B------:R-:W-:Y:S01]  /*7530*/  @UP2 ULDC UR10, c[0x0][0x44c] ;  /* 0x00011300000a2ab9 */ /* 0x000fe20000000800 */
[----:B------:R-:W-:Y:S01]  /*7540*/  @UP2 ULDC UR23, c[0x0][0x450] ;  /* 0x0001140000172ab9 */ /* 0x000fe20000000800 */
[----:B------:R-:W-:-:S02]  /*7550*/  UIMAD.WIDE.U32 UR10, UR26, UR10, URZ ;  /* 0x0000000a1a0a72a5 */ /* 0x000fc4000f8e003f */
[----:B------:R-:W-:Y:S01]  /*7560*/  UMOV UR15, UR26 ;  /* 0x0000001a000f7c82 */ /* 0x000fe20008000000 */
[----:B------:R-:W-:Y:S02]  /*7570*/  UIMAD UR18, UR22, UR19, UR18 ;  /* 0x00000013161272a4 */ /* 0x000fe4000f8e0212 */
[----:B------:R-:W-:-:S04]  /*7580*/  @UP2 USHF.R.U32.HI UR15, URZ, UR23, UR11 ;  /* 0x000000173f0f2299 */ /* 0x000fc8000801160b */
[----:B------:R-:W-:-:S03]  /*7590*/  UIADD3 UR15, UR18, UR15, URZ ;  /* 0x0000000f120f7290 */ /* 0x000fc6000fffe03f */
[----:B------:R-:W-:Y:S02]  /*75a0*/  ULDC UR18, c[0x0][0x9dc] ;  /* 0x0002770000127ab9 */ /* 0x000fe40000000800 */
        /* <DEDUP_REMOVED lines=13> */
.L_x_11025:
[----:B------:R-:W-:Y:S02]  /*7680*/  ULDC UR19, c[0x0][0x9e4] ;  /* 0x0002790000137ab9 */ /* 0x000fe40000000800 */
[----:B------:R-:W-:-:S11]  /*7690*/  UISETP.NE.AND UP1, UPT, UR19, 0x1, UPT ;  /* 0x000000011300788c */ /* 0x000fd6000bf25270 */
[----:B------:R-:W-:Y:S02]  /*76a0*/  @UP1 ULDC.64 UR22, c[0x0][0x9e8] ;  /* 0x00027a0000161ab9 */ /* 0x000fe40000000a00 */
[----:B------:R-:W-:-:S04]  /*76b0*/  UIMAD.WIDE.U32 UR10, UR15, UR22, URZ ;  /* 0x000000160f0a72a5 */ /* 0x000fc8000f8e003f */
[----:B------:R-:W-:-:S12]  /*76c0*/  @UP1 USHF.R.U32.HI UR15, URZ, UR23, UR11 ;  /* 0x000000173f0f1299 */ /* 0x000fd8000801160b */
.L_x_11026:
[----:B------:R-:W-:-:S04]  /*76d0*/  UIMAD UR15, UR15, UR19, URZ ;  /* 0x000000130f0f72a4 */ /* 0x000fc8000f8e023f */
[----:B------:R-:W-:-:S04]  /*76e0*/  UISETP.LT.AND UP1, UPT, UR18, UR15, UPT ;  /* 0x0000000f1200728c */ /* 0x000fc8000bf21270 */
[----:B------:R-:W-:-:S12]  /*76f0*/  USEL UR18, UR18, UR15, !UP1 ;  /* 0x0000000f12127287 */ /* 0x000fd8000c800000 */
.L_x_11024:
[----:B------:R-:W-:-:S04]  /*7700*/  UIADD3 UR10, UR18, 0x5f, URZ ;  /* 0x0000005f120a7890 */ /* 0x000fc8000fffe03f */
        /* <DEDUP_REMOVED lines=8> */
[----:B------:R-:W-:Y:S01]  /*7790*/  ULDC UR27, c[0x0][0x988] ;  /* 0x00026200001b7ab9 */ /* 0x000fe20000000800 */
[----:B------:R-:W-:Y:S02]  /*77a0*/  IMAD.MOV.U32 R13, RZ, RZ, R8 ;  /* 0x000000ffff0d7224 */ /* 0x000fe400078e0008 */
[----:B------:R-:W-:-:S07]  /*77b0*/  IMAD.MOV.U32 R12, RZ, RZ, R11 ;  /* 0x000000ffff0c7224 */ /* 0x000fce00078e000b */
.L_x_11038:
[----:B------:R-:W-:Y:S01]  /*77c0*/  UIADD3 UR24, UR24, 0x1, URZ ;  /* 0x0000000118187890 */ /* 0x000fe2000fffe03f */
[----:B------:R-:W-:Y:S02]  /*77d0*/  PLOP3.LUT P1, PT, PT, PT, UP0, 0x40, 0x0 ;  /* 0x000000000000781c */ /* 0x000fe40003f2e808 */
[C---:B------:R-:W-:Y:S01]  /*77e0*/  ISETP.GT.AND P0, PT, R12.reuse, UR26, PT ;  /* 0x0000001a0c007c0c */ /* 0x040fe2000bf04270 */
[----:B------:R-:W-:Y:S01]  /*77f0*/  UISETP.NE.AND UP1, UPT, UR24, 0x2, UPT ;  /* 0x000000021800788c */ /* 0x000fe2000bf25270 */
[----:B------:R-:W-:-:S03]  /*7800*/  VIADD R12, R12, 0xffffffff ;  /* 0xffffffff0c0c7836 */ /* 0x000fc60000000000 */
[----:B------:R-:W-:Y:S02]  /*7810*/  USEL UR10, URZ, 0x1, UP1 ;  /* 0x000000013f0a7887 */ /* 0x000fe40008800000 */
[----:B------:R-:W-:Y:S02]  /*7820*/  USEL UR24, UR24, URZ, UP1 ;  /* 0x0000003f18187287 */ /* 0x000fe40008800000 */
[----:B------:R-:W-:Y:S02]  /*7830*/  ULOP3.LUT UR7, UR7, UR10, URZ, 0x3c, !UPT ;  /* 0x0000000a07077292 */ /* 0x000fe4000f8e3c3f */
[----:B012---:R-:W-:Y:S10]  /*7840*/  @P1 BRA `(.L_x_11028) ;  /* 0x0000000000041947 */ /* 0x007ff40003800000 */
[----:B------:R-:W-:Y:S01]  /*7850*/  BPT.TRAP 0x1 ;  /* 0x000000040000795c */ /* 0x000fe20000300000 */
.L_x_11028:
[----:B------:R-:W-:Y:S01]  /*7860*/  PLOP3.LUT P2, PT, PT, PT, UP0, 0x40, 0x0 ;  /* 0x000000000000781c */ /* 0x000fe20003f4e808 */
[----:B------:R-:W-:Y:S01]  /*7870*/  ULEA UR28, UR24, UR38, 0x3 ;  /* 0x00000026181c7291 */ /* 0x000fe2000f8e183f */
[----:B------:R-:W-:-:S05]  /*7880*/  IMAD.U32 R11, RZ, RZ, UR7 ;  /* 0x00000007ff0b7e24 */ /* 0x000fca000f8e00ff */
[----:B------:R-:W-:-:S04]  /*7890*/  SHF.L.U32 R11, R11, 0x1f, RZ ;  /* 0x0000001f0b0b7819 */ /* 0x000fc800000006ff */
[----:B------:R0:W1:Y:S02]  /*78a0*/  SYNCS.PHASECHK.TRANS64.TRYWAIT P1, [UR28+0x22830], R11 ;  /* 0x0228300bff0075a7 */ /* 0x000064000802015c */
[----:B------:R-:W-:Y:S05]  /*78b0*/  @P2 BRA `(.L_x_11029) ;  /* 0x0000000000042947 */ /* 0x000fea0003800000 */
[----:B------:R-:W-:Y:S01]  /*78c0*/  BPT.TRAP 0x1 ;  /* 0x000000040000795c */ /* 0x000fe20000300000 */
.L_x_11029:
[----:B-1----:R-:W-:Y:S05]  /*78d0*/  @P1 BRA `(.L_x_11030) ;  /* 0x0000000000081947 */ /* 0x002fea0003800000 */
[----:B------:R-:W1:Y:S02]  /*78e0*/  SYNCS.PHASECHK.TRANS64.TRYWAIT P1, [UR28+0x22830], R11 ;  /* 0x0228300bff0075a7 */ /* 0x000e64000802015c */
[----:B-1----:R-:W-:Y:S05]  /*78f0*/  @!P1 BRA `(.L_x_11031) ;  /* 0x000000b800289947 */ /* 0x002fea0003800000 */
.L_x_11030:
[----:B------:R-:W-:Y:S01]  /*7900*/  UIMAD UR22, UR24, 0x300, UR4 ;  /* 0x00000300181678a4 */ /* 0x000fe2000f8e0204 */
[----:B------:R-:W-:Y:S01]  /*7910*/  WARPGROUP.ARRIVE ;  /* 0x00000000000079c5 */ /* 0x000fe20000000000 */
[----:B------:R-:W-:Y:S01]  /*7920*/  UMOV UR23, 0x40000040 ;  /* 0x4000004000177882 */ /* 0x000fe20000000000 */
[----:B------:R-:W-:Y:S01]  /*7930*/  UMOV UR11, 0x40000040 ;  /* 0x40000040000b7882 */ /* 0x000fe20000000000 */
[----:B------:R-:W-:Y:S01]  /*7940*/  UIADD3 UR10, UR22, 0x2, URZ ;  /* 0x00000002160a7890 */ /* 0x000fe2000fffe03f */
[----:B------:R-:W-:Y:S01]  /*7950*/  PLOP3.LUT P1, PT, PT, PT, UP0, 0x40, 0x0 ;  /* 0x000000000000781c */ /* 0x000fe20003f2e808 */
[----:B------:R-:W-:Y:S01]  /*7960*/  UIADD3 UR14, UR22, 0x4, URZ ;  /* 0x00000004160e7890 */ /* 0x000fe2000fffe03f */
[----:B-12---:R-:W-:Y:S01]  /*7970*/  IADD3 R4, -R16, 0xb, RZ ;  /* 0x0000000b10047810 */ /* 0x006fe20007ffe1ff */
        /* <DEDUP_REMOVED lines=17> */
.L_x_11032:
[----:B------:R-:W-:Y:S01]  /*7a90*/  FMNMX.FTZ R8, R152, R13, !PT ;  /* 0x0000000d98087209 */ /* 0x000fe20007810000 */
[----:B------:R-:W-:Y:S01]  /*7aa0*/  UMOV UR14, UR27 ;  /* 0x0000001b000e7c82 */ /* 0x000fe20008000000 */
[----:B------:R-:W-:Y:S01]  /*7ab0*/  FMNMX.FTZ R14, R154, R203, !PT ;  /* 0x000000cb9a0e7209 */ /* 0x000fe20007810000 */
[----:B------:R-:W-:Y:S01]  /*7ac0*/  UIADD3 UR10, UR28, 0x22840, URZ ;  /* 0x000228401c0a7890 */ /* 0x000fe2000fffe03f */
[----:B------:R-:W-:Y:S02]  /*7ad0*/  FMNMX.FTZ R9, R153, R8, !PT ;  /* 0x0000000899097209 */ /* 0x000fe40007810000 */
[----:B------:R-:W-:Y:S01]  /*7ae0*/  PLOP3.LUT P1, PT, PT, PT, UP0, 0x40, 0x0 ;  /* 0x000000000000781c */ /* 0x000fe20003f2e808 */
        /* <DEDUP_REMOVED lines=34> */
[----:B--2---:R-:W-:Y:S02]  /*7d10*/  FMNMX.FTZ R8, R15, R8, !PT ;  /* 0x000000080f087209 */ /* 0x004fe40007810000 */
[----:B------:R-:W-:-:S03]  /*7d20*/  FMNMX.FTZ R14, R170, R9, !PT ;  /* 0x00000009aa0e7209 */ /* 0x000fc60007810000 */
        /* <DEDUP_REMOVED lines=30> */
[--C-:B------:R-:W-:Y:S01]  /*7f10*/  FFMA.FTZ R176, R181, UR14, -R205.reuse ;  /* 0x0000000eb5b07c23 */ /* 0x100fe200080108cd */
[--C-:B------:R-:W-:Y:S01]  /*7f20*/  FFMA.FTZ R157, R185, UR14, -R205.reuse ;  /* 0x0000000eb99d7c23 */ /* 0x100fe200080108cd */
[----:B------:R-:W-:Y:S01]  /*7f30*/  FMNMX.FTZ R9, R187, R14, !PT ;  /* 0x0000000ebb097209 */ /* 0x000fe20007810000 */
[--C-:B------:R-:W-:Y:S01]  /*7f40*/  FFMA.FTZ R181, R189, UR14, -R205.reuse ;  /* 0x0000000ebdb57c23 */ /* 0x100fe200080108cd */
[--C-:B------:R-:W-:Y:S01]  /*7f50*/  FFMA.FTZ R152, R192, UR14, -R205.reuse ;  /* 0x0000000ec0987c23 */ /* 0x100fe200080108cd */
[----:B------:R-:W-:Y:S01]  /*7f60*/  FFMA.FTZ R185, R193, UR14, -R205 ;  /* 0x0000000ec1b97c23 */ /* 0x000fe200080108cd */
[----:B------:R-:W-:Y:S01]  /*7f70*/  FMNMX.FTZ R14, R190, R9, !PT ;  /* 0x00000009be0e7209 */ /* 0x000fe20007810000 */
[----:B------:R-:W4:Y:S01]  /*7f80*/  MUFU.EX2 R201, R201 ;  /* 0x000000c900c97308 */ /* 0x000f220000000800 */
[----:B--2---:R-:W-:Y:S01]  /*7f90*/  FFMA.FTZ R7, R10, R7, R23 ;  /* 0x000000070a077223 */ /* 0x004fe20000010017 */
[--C-:B------:R-:W-:Y:S01]  /*7fa0*/  FFMA.FTZ R196, R196, UR14, -R205.reuse ;  /* 0x0000000ec4c47c23 */ /* 0x100fe200080108cd */
[----:B------:R-:W-:Y:S01]  /*7fb0*/  FMNMX.FTZ R9, R191, R14, !PT ;  /* 0x0000000ebf097209 */ /* 0x000fe20007810000 */
[----:B------:R-:W-:Y:S01]  /*7fc0*/  FFMA.FTZ R180, R197, UR14, -R205 ;  /* 0x0000000ec5b47c23 */ /* 0x000fe200080108cd */
[-C--:B------:R-:W-:Y:S01]  /*7fd0*/  FMUL.FTZ R24, R24, R10.reuse ;  /* 0x0000000a18187220 */ /* 0x080fe20000410000 */
[-C--:B------:R-:W-:Y:S01]  /*7fe0*/  FMUL.FTZ R25, R25, R10.reuse ;  /* 0x0000000a19197220 */ /* 0x080fe20000410000 */
[----:B------:R-:W-:Y:S01]  /*7ff0*/  FMNMX.FTZ R14, R194, R9, !PT ;  /* 0x00000009c20e7209 */ /* 0x000fe20007810000 */
[----:B------:R-:W-:Y:S01]  /*8000*/  MUFU.EX2 R204, R204 ;  /* 0x000000cc00cc7308 */ /* 0x000fe20000000800 */
[----:B---3--:R-:W-:Y:S01]  /*8010*/  FADD.FTZ R172, R202, R7 ;  /* 0x00000007caac7221 */ /* 0x008fe20000010000 */
        /* <DEDUP_REMOVED lines=39> */
[----:B------:R-:W-:Y:S01]  /*8290*/  FFMA.FTZ R14, R188, UR14, -R205 ;  /* 0x0000000ebc0e7c23 */ /* 0x000fe200080108cd */
[----:B------:R-:W-:Y:S01]  /*82a0*/  MUFU.EX2 R164, R164 ;  /* 0x000000a400a47308 */ /* 0x000fe20000000800 */
[-C--:B------:R-:W-:Y:S01]  /*82b0*/  FMUL.FTZ R88, R88, R10.reuse ;  /* 0x0000000a58587220 */ /* 0x080fe20000410000 */
[-C--:B------:R-:W-:Y:S01]  /*82c0*/  FMUL.FTZ R89, R89, R10.reuse ;  /* 0x0000000a59597220 */ /* 0x080fe20000410000 */
[----:B------:R-:W2:Y:S01]  /*82d0*/  SHFL.BFLY PT, R168, R13, 0x1, 0x1f ;  /* 0x0c201f000da87f89 */ /* 0x000ea200000e0000 */
        /* <DEDUP_REMOVED lines=23> */
[----:B--2---:R-:W-:Y:S01]  /*8450*/  FMNMX.FTZ R9, R13, R168, !PT ;  /* 0x000000a80d097209 */ /* 0x004fe20007810000 */
[-C--:B------:R-:W-:Y:S01]  /*8460*/  FMUL.FTZ R132, R132, R10.reuse ;  /* 0x0000000a84847220 */ /* 0x080fe20000410000 */
[-C--:B------:R-:W-:Y:S01]  /*8470*/  FMUL.FTZ R133, R133, R10.reuse ;  /* 0x0000000a85857220 */ /* 0x080fe20000410000 */
[-C--:B------:R-:W-:Y:S01]  /*8480*/  FMUL.FTZ R136, R136, R10.reuse ;  /* 0x0000000a88887220 */ /* 0x080fe20000410000 */
[-C--:B------:R-:W-:Y:S01]  /*8490*/  FMUL.FTZ R137, R137, R10.reuse ;  /* 0x0000000a89897220 */ /* 0x080fe20000410000 */
[----:B------:R-:W-:Y:S01]  /*84a0*/  FADD.FTZ R168, -R9, R203 ;  /* 0x000000cb09a87221 */ /* 0x000fe20000010100 */
[----:B------:R-:W-:Y:S01]  /*84b0*/  MUFU.EX2 R160, R160 ;  /* 0x000000a000a07308 */ /* 0x000fe20000000800 */
[-C--:B------:R-:W-:Y:S01]  /*84c0*/  FMUL.FTZ R140, R140, R10.reuse ;  /* 0x0000000a8c8c7220 */ /* 0x080fe20000410000 */
[-C--:B------:R-:W-:Y:S01]  /*84d0*/  FMUL.FTZ R141, R141, R10.reuse ;  /* 0x0000000a8d8d7220 */ /* 0x080fe20000410000 */
[----:B------:R-:W-:Y:S01]  /*84e0*/  FMUL.FTZ R177, R168, UR14 ;  /* 0x0000000ea8b17c20 */ /* 0x000fe20008410000 */
[----:B------:R-:W-:Y:S01]  /*84f0*/  FMUL.FTZ R168, R9, UR14 ;  /* 0x0000000e09a87c20 */ /* 0x000fe20008410000 */
[-C--:B------:R-:W-:Y:S01]  /*8500*/  FMUL.FTZ R144, R144, R10.reuse ;  /* 0x0000000a90907220 */ /* 0x080fe20000410000 */
[-C--:B------:R-:W-:Y:S01]  /*8510*/  FMUL.FTZ R145, R145, R10.reuse ;  /* 0x0000000a91917220 */ /* 0x080fe20000410000 */
[----:B------:R-:W-:Y:S01]  /*8520*/  FMUL.FTZ R148, R148, R10 ;  /* 0x0000000a94947220 */ /* 0x000fe20000410000 */
        /* <DEDUP_REMOVED lines=11> */
[----:B------:R-:W-:Y:S01]  /*85e0*/  FFMA.FTZ R166, R167, UR14, -R168 ;  /* 0x0000000ea7a67c23 */ /* 0x000fe200080108a8 */
[----:B----4-:R-:W-:Y:S01]  /*85f0*/  FADD.FTZ R171, R201, R172 ;  /* 0x000000acc9ab7221 */ /* 0x010fe20000010000 */
        /* <DEDUP_REMOVED lines=10> */
[--C-:B------:R-:W-:Y:S01]  /*86a0*/  FFMA.FTZ R191, R191, UR14, -R168.reuse ;  /* 0x0000000ebfbf7c23 */ /* 0x100fe200080108a8 */
[--C-:B------:R-:W-:Y:S01]  /*86b0*/  FFMA.FTZ R194, R194, UR14, -R168.reuse ;  /* 0x0000000ec2c27c23 */ /* 0x100fe200080108a8 */
[----:B------:R-:W-:Y:S01]  /*86c0*/  FFMA.FTZ R195, R195, UR14, -R168 ;  /* 0x0000000ec3c37c23 */ /* 0x000fe200080108a8 */
[----:B------:R-:W4:Y:S01]  /*86d0*/  MUFU.EX2 R155, R155 ;  /* 0x0000009b009b7308 */ /* 0x000f220000000800 */
[----:B--2---:R-:W-:Y:S01]  /*86e0*/  FFMA.FTZ R170, R177, R6, R154 ;  /* 0x00000006b1aa7223 */ /* 0x004fe2000001009a */
[--C-:B------:R-:W-:Y:S01]  /*86f0*/  FFMA.FTZ R198, R198, UR14, -R168.reuse ;  /* 0x0000000ec6c67c23 */ /* 0x100fe200080108a8 */
[----:B------:R-:W-:Y:S01]  /*8700*/  FFMA.FTZ R199, R199, UR14, -R168 ;  /* 0x0000000ec7c77c23 */ /* 0x000fe200080108a8 */
[----:B------:R-:W-:Y:S01]  /*8710*/  FMUL.FTZ R149, R149, R10 ;  /* 0x0000000a95957220 */ /* 0x000fe20000410000 */
        /* <DEDUP_REMOVED lines=34> */
[----:B------:R-:W-:Y:S01]  /*8940*/  FMUL.FTZ R67, R67, R177 ;  /* 0x000000b143437220 */ /* 0x000fe20000410000 */
[----:B------:R-:W3:Y:S01]  /*8950*/  MUFU.EX2 R166, R166 ;  /* 0x000000a600a67308 */ /* 0x000ee20000000800 */
[----:B----4-:R-:W-:Y:S01]  /*8960*/  FADD.FTZ R170, R162, R175 ;  /* 0x000000afa2aa7221 */ /* 0x010fe20000010000 */
[----:B------:R-:W-:Y:S01]  /*8970*/  FADD.FTZ R175, R165, R172 ;  /* 0x000000aca5af7221 */ /* 0x000fe20000010000 */
[----:B------:R-:W-:Y:S01]  /*8980*/  F2FP.BF16.F32.PACK_AB R172, R202, R23 ;  /* 0x00000017caac723e */ /* 0x000fe200000010ff */
[----:B------:R-:W-:Y:S01]  /*8990*/  FMUL.FTZ R70, R70, R177 ;  /* 0x000000b146467220 */ /* 0x000fe20000410000 */
[----:B------:R-:W-:Y:S01]  /*89a0*/  F2FP.BF16.F32.PACK_AB R169, R162, R169 ;  /* 0x000000a9a2a9723e */ /* 0x000fe200000010ff */
[----:B------:R-:W-:Y:S01]  /*89b0*/  FADD.FTZ R174, R164, R175 ;  /* 0x000000afa4ae7221 */ /* 0x000fe20000010000 */
[----:B------:R-:W-:Y:S01]  /*89c0*/  F2FP.BF16.F32.PACK_AB R175, R158, R155 ;  /* 0x0000009b9eaf723e */ /* 0x000fe200000010ff */
[----:B------:R-:W4:Y:S01]  /*89d0*/  MUFU.EX2 R163, R163 ;  /* 0x000000a300a37308 */ /* 0x000f220000000800 */
[----:B--2---:R-:W-:Y:S01]  /*89e0*/  FADD.FTZ R171, R159, R170 ;  /* 0x000000aa9fab7221 */ /* 0x004fe20000010000 */
[C---:B------:R-:W-:Y:S01]  /*89f0*/  FADD.FTZ R168, R153.reuse, R174 ;  /* 0x000000ae99a87221 */ /* 0x040fe20000010000 */
[----:B------:R-:W-:Y:S01]  /*8a00*/  F2FP.BF16.F32.PACK_AB R164, R153, R164 ;  /* 0x000000a499a4723e */ /* 0x000fe200000010ff */
[----:B------:R-:W-:Y:S01]  /*8a10*/  FMUL.FTZ R71, R71, R177 ;  /* 0x000000b147477220 */ /* 0x000fe20000410000 */
[----:B------:R-:W-:Y:S01]  /*8a20*/  F2FP.BF16.F32.PACK_AB R174, R204, R201 ;  /* 0x000000c9ccae723e */ /* 0x000fe200000010ff */
        /* <DEDUP_REMOVED lines=19> */
[----:B--2---:R-:W-:Y:S01]  /*8b60*/  FADD.FTZ R170, R184, R171 ;  /* 0x000000abb8aa7221 */ /* 0x004fe20000010000 */
[----:B------:R-:W-:Y:S01]  /*8b70*/  FADD.FTZ R171, R19, R168 ;  /* 0x000000a813ab7221 */ /* 0x000fe20000010000 */
[----:B------:R-:W-:Y:S01]  /*8b80*/  F2FP.BF16.F32.PACK_AB R168, R22, R21 ;  /* 0x0000001516a8723e */ /* 0x000fe200000010ff */
[-C--:B------:R-:W-:Y:S01]  /*8b90*/  FMUL.FTZ R102, R102, R177.reuse ;  /* 0x000000b166667220 */ /* 0x080fe20000410000 */
[-C--:B------:R-:W-:Y:S01]  /*8ba0*/  FMUL.FTZ R103, R103, R177.reuse ;  /* 0x000000b167677220 */ /* 0x080fe20000410000 */
[----:B------:R-:W-:Y:S01]  /*8bb0*/  FADD.FTZ R171, R200, R171 ;  /* 0x000000abc8ab7221 */ /* 0x000fe20000010000 */
[-C--:B------:R-:W-:Y:S01]  /*8bc0*/  FMUL.FTZ R106, R106, R177.reuse ;  /* 0x000000b16a6a7220 */ /* 0x080fe20000410000 */
[----:B------:R-:W2:Y:S01]  /*8bd0*/  MUFU.EX2 R178, R178 ;  /* 0x000000b200b27308 */ /* 0x000ea20000000800 */
[----:B---3--:R-:W-:Y:S01]  /*8be0*/  FADD.FTZ R187, R167, R170 ;  /* 0x000000aaa7bb7221 */ /* 0x008fe20000010000 */
[----:B------:R-:W-:Y:S01]  /*8bf0*/  FADD.FTZ R22, R160, R171 ;  /* 0x000000aba0167221 */ /* 0x000fe20000010000 */
[----:B------:R-:W-:Y:S01]  /*8c00*/  F2FP.BF16.F32.PACK_AB R170, R165, R20 ;  /* 0x00000014a5aa723e */ /* 0x000fe200000010ff */
[----:B------:R-:W-:Y:S01]  /*8c10*/  FMUL.FTZ R107, R107, R177 ;  /* 0x000000b16b6b7220 */ /* 0x000fe20000410000 */
[----:B------:R-:W-:Y:S01]  /*8c20*/  F2FP.BF16.F32.PACK_AB R171, R166, R159 ;  /* 0x0000009fa6ab723e */ /* 0x000fe200000010ff */
[----:B------:R-:W-:Y:S01]  /*8c30*/  FMUL.FTZ R110, R110, R177 ;  /* 0x000000b16e6e7220 */ /* 0x000fe20000410000 */
[----:B------:R-:W-:Y:S01]  /*8c40*/  F2FP.BF16.F32.PACK_AB R166, R200, R19 ;  /* 0x00000013c8a6723e */ /* 0x000fe200000010ff */
[----:B------:R-:W3:Y:S01]  /*8c50*/  MUFU.EX2 R161, R161 ;  /* 0x000000a100a17308 */ /* 0x000ee20000000800 */
[----:B----4-:R-:W-:Y:S01]  /*8c60*/  FADD.FTZ R187, R188, R187 ;  /* 0x000000bbbcbb7221 */ /* 0x010fe20000010000 */
[----:B------:R-:W-:Y:S01]  /*8c70*/  F2FP.BF16.F32.PACK_AB R165, R184, R163 ;  /* 0x000000a3b8a5723e */ /* 0x000fe200000010ff */
[----:B------:R-:W-:Y:S01]  /*8c80*/  FMUL.FTZ R111, R111, R177 ;  /* 0x000000b16f6f7220 */ /* 0x000fe20000410000 */
[----:B------:R-:W-:Y:S01]  /*8c90*/  F2FP.BF16.F32.PACK_AB R167, R188, R167 ;  /* 0x000000a7bca7723e */ /* 0x000fe200000010ff */
        /* <DEDUP_REMOVED lines=29> */
[----:B------:R-:W-:-:S06]  /*8e70*/  FMUL.FTZ R151, R151, R177 ;  /* 0x000000b197977220 */ /* 0x000fcc0000410000 */
[----:B------:R-:W2:Y:S01]  /*8e80*/  MUFU.EX2 R7, R7 ;  /* 0x0000000700077308 */ /* 0x000ea20000000800 */
[----:B---3--:R-:W-:-:S07]  /*8e90*/  FADD.FTZ R20, R6, R21 ;  /* 0x0000001506147221 */ /* 0x008fce0000010000 */
        /* <DEDUP_REMOVED lines=40> */
[C---:B--2---:R-:W-:Y:S01]  /*9120*/  FADD.FTZ R7, R180.reuse, R7 ;  /* 0x00000007b4077221 */ /* 0x044fe20000010000 */
[----:B------:R-:W-:Y:S02]  /*9130*/  F2FP.BF16.F32.PACK_AB R154, R180, R13 ;  /* 0x0000000db49a723e */ /* 0x000fe400000010ff */
[C---:B---3--:R-:W-:Y:S01]  /*9140*/  FADD.FTZ R6, R20.reuse, R15 ;  /* 0x0000000f14067221 */ /* 0x048fe20000010000 */
[----:B------:R-:W-:Y:S01]  /*9150*/  F2FP.BF16.F32.PACK_AB R155, R20, R155 ;  /* 0x0000009b149b723e */ /* 0x000fe200000010ff */
[----:B------:R-:W-:Y:S06]  /*9160*/  @P1 BRA `(.L_x_11033) ;  /* 0x0000000000041947 */ /* 0x000fec0003800000 */
[----:B------:R-:W-:Y:S01]  /*9170*/  BPT.TRAP 0x1 ;  /* 0x000000040000795c */ /* 0x000fe20000300000 */
.L_x_11033:
[----:B------:R-:W-:Y:S01]  /*9180*/  PLOP3.LUT P2, PT, PT, PT, UP0, 0x40, 0x0 ;  /* 0x000000000000781c */ /* 0x000fe20003f4e808 */
[----:B------:R2:W3:-:S12]  /*9190*/  SYNCS.PHASECHK.TRANS64.TRYWAIT P1, [UR28+0x22850], R11 ;  /* 0x0228500bff0075a7 */ /* 0x0004d8000802015c */
[----:B--2---:R-:W-:Y:S05]  /*91a0*/  @P2 BRA `(.L_x_11034) ;  /* 0x0000000000042947 */ /* 0x004fea0003800000 */
[----:B------:R-:W-:Y:S01]  /*91b0*/  BPT.TRAP 0x1 ;  /* 0x000000040000795c */ /* 0x000fe20000300000 */
.L_x_11034:
[----:B---3--:R-:W-:Y:S05]  /*91c0*/  @P1 BRA `(.L_x_11035) ;  /* 0x0000000000081947 */ /* 0x008fea0003800000 */
[----:B------:R-:W2:Y:S02]  /*91d0*/  SYNCS.PHASECHK.TRANS64.TRYWAIT P1, [UR28+0x22850], R11 ;  /* 0x0228500bff0075a7 */ /* 0x000ea4000802015c */
[----:B--2---:R-:W-:Y:S05]  /*91e0*/  @!P1 BRA `(.L_x_11036) ;  /* 0x000000a000049947 */ /* 0x004fea0003800000 */
.L_x_11035:
        /* <DEDUP_REMOVED lines=38> */
[----:B---3--:R-:W-:Y:S05]  /*9450*/  @P1 BRA `(.L_x_11037) ;  /* 0x0000000000041947 */ /* 0x008fea0003800000 */
[----:B------:R-:W-:Y:S01]  /*9460*/  BPT.TRAP 0x1 ;  /* 0x000000040000795c */ /* 0x000fe20000300000 */
.L_x_11037:
[----:B------:R-:W-:Y:S01]  /*9470*/  UIADD3 UR28, UR28, 0x22860, URZ ;  /* 0x000228601c1c7890 */ /* 0x000fe2000fffe03f */
[----:B------:R-:W-:Y:S02]  /*9480*/  IMAD.MOV.U32 R203, RZ, RZ, R9 ;  /* 0x000000ffffcb7224 */ /* 0x000fe400078e0009 */
[----:B------:R-:W-:Y:S01]  /*9490*/  IMAD.MOV.U32 R13, RZ, RZ, R8 ;  /* 0x000000ffff0d7224 */ /* 0x000fe200078e0008 */
[----:B------:R-:W-:-:S09]  /*94a0*/  UPRMT UR28, UR5, 0x654, UR28 ;  /* 0x00000654051c7896 */ /* 0x000fd2000800001c */
[----:B------:R-:W-:Y:S01]  /*94b0*/  SYNCS.ARRIVE.TRANS64.RED.A1T0 RZ, [UR28], RZ ;  /* 0x000000ffffff79a7 */ /* 0x000fe2000810041c */
[----:B------:R-:W-:Y:S05]  /*94c0*/  @P0 BRA `(.L_x_11038) ;  /* 0xffffffe000bc0947 */ /* 0x000fea000383ffff */
[----:B0-2---:R-:W-:-:S07]  /*94d0*/  IMAD.MOV.U32 R11, RZ, RZ, R12 ;  /* 0x000000ffff0b7224 */ /* 0x005fce00078e000c */
.L_x_11027:
[----:B------:R-:W-:-:S13]  /*94e0*/  ISETP.GE.AND P0, PT, R11, UR39, PT ;  /* 0x000000270b007c0c */ /* 0x000fda000bf06270 */
[----:B------:R-:W-:Y:S05]  /*94f0*/  @!P0 BRA `(.L_x_11039) ;  /* 0x0000003000088947 */ /* 0x000fea0003800000 */
[----:B------:R-:W-:Y:S01]  /*9500*/  IMAD.MOV.U32 R13, RZ, RZ, R9 ;  /* 0x000000ffff0d7224 */ /* 0x000fe200078e0009 */
[----:B------:R-:W-:Y:S01]  /*9510*/  ULDC UR28, c[0x0][0x9e4] ;  /* 0x00027900001c7ab9 */ /* 0x000fe20000000800 */
[----:B------:R-:W-:Y:S01]  /*9520*/  IMAD.MOV.U32 R12, RZ, RZ, R8 ;  /* 0x000000ffff0c7224 */ /* 0x000fe200078e0008 */
[----:B------:R-:W-:Y:S01]  /*9530*/  ULDC UR29, c[0x0][0x288] ;  /* 0x0000a200001d7ab9 */ /* 0x000fe20000000800 */
[----:B------:R-:W-:Y:S01]  /*9540*/  ULDC UR30, c[0x0][0x2f0] ;  /* 0x0000bc00001e7ab9 */ /* 0x000fe20000000800 */
[----:B------:R-:W-:Y:S01]  /*9550*/  ULDC UR27, c[0x0][0x988] ;  /* 0x00026200001b7ab9 */ /* 0x000fe20000000800 */
[----:B------:R-:W-:-:S05]  /*9560*/  ULDC UR31, c[0x0][0x9e0] ;  /* 0x00027800001f7ab9 */ /* 0x000fca0000000800 */
.L_x_11058:
        /* <DEDUP_REMOVED lines=8> */
.L_x_11040:
[----:B------:R-:W-:Y:S01]  /*95f0*/  PLOP3.LUT P1, PT, PT, PT, UP0, 0x40, 0x0 ;  /* 0x000000000000781c */ /* 0x000fe20003f2e808 */
[----:B------:R-:W-:Y:S01]  /*9600*/  ULEA UR26, UR24, UR38, 0x3 ;  /* 0x00000026181a7291 */ /* 0x000fe2000f8e183f */
[----:B------:R-:W-:-:S05]  /*9610*/  IMAD.U32 R10, RZ, RZ, UR7 ;  /* 0x00000007ff0a7e24 */ /* 0x000fca000f8e00ff */
[----:B------:R-:W-:-:S04]  /*9620*/  SHF.L.U32 R10, R10, 0x1f, RZ ;  /* 0x0000001f0a0a7819 */ /* 0x000fc800000006ff */
[----:B------:R0:W3:Y:S02]  /*9630*/  SYNCS.PHASECHK.TRANS64.TRYWAIT P0, [UR26+0x22830], R10 ;  /* 0x0228300aff0075a7 */ /* 0x0000e4000800015a */
[----:B------:R-:W-:Y:S05]  /*9640*/  @P1 BRA `(.L_x_11041) ;  /* 0x0000000000041947 */ /* 0x000fea0003800000 */
[----:B------:R-:W-:Y:S01]  /*9650*/  BPT.TRAP 0x1 ;  /* 0x000000040000795c */ /* 0x000fe20000300000 */
.L_x_11041:
[----:B---3--:R-:W-:Y:S05]  /*9660*/  @P0 BRA `(.L_x_11042) ;  /* 0x0000000000080947 */ /* 0x008fea0003800000 */
[----:B------:R-:W3:Y:S02]  /*9670*/  SYNCS.PHASECHK.TRANS64.TRYWAIT P0, [UR26+0x22830], R10 ;  /* 0x0228300aff0075a7 */ /* 0x000ee4000800015a */
[----:B---3--:R-:W-:Y:S05]  /*9680*/  @!P0 BRA `(.L_x_11043) ;  /* 0x0000009800f48947 */ /* 0x008fea0003800000 */
.L_x_11042:
[----:B------:R-:W-:Y:S01]  /*9690*/  UIMAD UR22, UR24, 0x300, UR4 ;  /* 0x00000300181678a4 */ /* 0x000fe2000f8e0204 */
[----:B------:R-:W-:Y:S01]  /*96a0*/  WARPGROUP.ARRIVE ;  /* 0x00000000000079c5 */ /* 0x000fe20000000000 */
[----:B------:R-:W-:Y:S01]  /*96b0*/  UMOV UR23, 0x40000040 ;  /* 0x4000004000177882 */ /* 0x000fe20000000000 */
[----:B------:R-:W-:Y:S01]  /*96c0*/  UMOV UR11, 0x40000040 ;  /* 0x40000040000b7882 */ /* 0x000fe20000000000 */
[----:B------:R-:W-:Y:S01]  /*96d0*/  UIADD3 UR10, UR22, 0x2, URZ ;  /* 0x00000002160a7890 */ /* 0x000fe2000fffe03f */
[----:B------:R-:W-:Y:S01]  /*96e0*/  PLOP3.LUT P0, PT, PT, PT, UP0, 0x40, 0x0 ;  /* 0x000000000000781c */ /* 0x000fe20003f0e808 */
        /* <DEDUP_REMOVED lines=18> */
.L_x_11044:
[----:B------:R-:W-:Y:S01]  /*9810*/  UISETP.NE.AND UP2, UPT, UR40, URZ, UPT ;  /* 0x0000003f2800728c */ /* 0x000fe2000bf45270 */
[----:B------:R-:W-:Y:S01]  /*9820*/  IMAD.MOV.U32 R8, RZ, RZ, R0 ;  /* 0x000000ffff087224 */ /* 0x000fe200078e0000 */
[----:B------:R-:W-:-:S04]  /*9830*/  UISETP.NE.AND UP1, UPT, UR43, URZ, UPT ;  /* 0x0000003f2b00728c */ /* 0x000fc8000bf25270 */
[----:B------:R-:W-:Y:S02]  /*9840*/  PLOP3.LUT P0, PT, PT, PT, UP2, 0x80, 0x0 ;  /* 0x000000000000781c */ /* 0x000fe40003f0f028 */
[----:B------:R-:W-:-:S03]  /*9850*/  PLOP3.LUT P1, PT, PT, PT, UP2, 0x80, 0x0 ;  /* 0x000000000000781c */ /* 0x000fc60003f2f028 */
[----:B------:R-:W-:Y:S01]  /*9860*/  @UP2 ULDC UR10, c[0x0][0x44c] ;  /* 0x00011300000a2ab9 */ /* 0x000fe20000000800 */
[----:B------:R-:W-:-:S07]  /*9870*/  @UP2 ULDC UR11, c[0x0][0x450] ;  /* 0x00011400000b2ab9 */ /* 0x000fce0000000800 */
[----:B---3--:R-:W-:Y:S01]  /*9880*/  @P0 IMAD.HI.U32 R9, R0, UR10, RZ ;  /* 0x0000000a00090c27 */ /* 0x008fe2000f8e00ff */
[----:B------:R-:W-:Y:S01]  /*9890*/  UIADD3 UR10, UR26, 0x22840, URZ ;  /* 0x000228401a0a7890 */ /* 0x000fe2000fffe03f */
[----:B------:R-:W-:-:S03]  /*98a0*/  PLOP3.LUT P0, PT, PT, PT, UP1, 0x40, 0x0 ;  /* 0x000000000000781c */ /* 0x000fc60003f0e818 */
[----:B------:R-:W-:Y:S01]  /*98b0*/  @P1 SHF.R.U32.HI R8, RZ, UR11, R9 ;  /* 0x0000000bff081c19 */ /* 0x000fe20008011609 */
[----:B------:R-:W-:Y:S01]  /*98c0*/  IMAD R9, R11, -0x60, RZ ;  /* 0xffffffa00b097824 */ /* 0x000fe200078e02ff */
[----:B------:R-:W-:-:S03]  /*98d0*/  UPRMT UR10, UR5, 0x654, UR10 ;  /* 0x00000654050a7896 */ /* 0x000fc6000800000a */
[----:B------:R-:W3:Y:S01]  /*98e0*/  SHFL.IDX PT, R15, R8, RZ, 0x1c1f ;  /* 0x001c1fff080f7589 */ /* 0x000ee200000e0000 */
[----:B------:R-:W-:-:S04]  /*98f0*/  VIADD R14, R9, 0x1 ;  /* 0x00000001090e7836 */ /* 0x000fc80000000000 */
[----:B------:R-:W-:Y:S01]  /*9900*/  IMAD R20, R3, -0x2, R14 ;  /* 0xfffffffe03147824 */ /* 0x000fe200078e020e */
[----:B------:R-:W-:Y:S03]  /*9910*/  SYNCS.ARRIVE.TRANS64.RED.A1T0 RZ, [UR10], RZ ;  /* 0x000000ffffff79a7 */ /* 0x000fe6000810040a */
[C---:B------:R-:W-:Y:S01]  /*9920*/  VIADD R19, R20.reuse, 0xffffffff ;  /* 0xffffffff14137836 */ /* 0x040fe20000000000 */
[----:B------:R-:W-:-:S05]  /*9930*/  IADD3 R22, R20, -UR29, R17 ;  /* 0x8000001d14167c10 */ /* 0x000fca000fffe011 */
[C---:B------:R-:W-:Y:S02]  /*9940*/  VIADD R14, R22.reuse, UR31 ;  /* 0x0000001f160e7c36 */ /* 0x040fe40008000000 */
[----:B------:R-:W-:Y:S02]  /*9950*/  VIADD R22, R22, UR25 ;  /* 0x0000001916167c36 */ /* 0x000fe40008000000 */
[--C-:B---3--:R-:W-:Y:S02]  /*9960*/  IMAD.IADD R20, R14, 0x1, R15.reuse ;  /* 0x000000010e147824 */ /* 0x108fe400078e020f */
        /* <DEDUP_REMOVED lines=10> */
[----:B------:R-:W3:Y:S02]  /*9a10*/  @P0 LDC.64 R200, c[0x0][0x9e8] ;  /* 0x00027a00ffc80b82 */ /* 0x000ee40000000a00 */
[----:B---3--:R-:W-:-:S05]  /*9a20*/  @P0 IMAD.HI.U32 R200, R15, R200, RZ ;  /* 0x000000c80fc80227 */ /* 0x008fca00078e00ff */
[----:B------:R-:W-:-:S04]  /*9a30*/  @P0 SHF.R.U32.HI R15, RZ, R201, R200 ;  /* 0x000000c9ff0f0219 */ /* 0x000fc800000116c8 */
[----:B------:R-:W-:Y:S01]  /*9a40*/  LOP3.LUT R15, RZ, R15, RZ, 0x33, !PT ;  /* 0x0000000fff0f7212 */ /* 0x000fe200078e33ff */
[----:B------:R-:W-:Y:S06]  /*9a50*/  BRA `(.L_x_11048) ;  /* 0x0000000000147947 */ /* 0x000fec0003800000 */
.L_x_11047:
[----:B------:R-:W-:-:S05]  /*9a60*/  IMAD.U32 R202, RZ, RZ, UR28 ;  /* 0x0000001cffca7e24 */ /* 0x000fca000f8e00ff */
[----:B------:R-:W-:-:S13]  /*9a70*/  ISETP.NE.AND P0, PT, R202, 0x1, PT ;  /* 0x00000001ca00780c */ /* 0x000fda0003f05270 */
[----:B------:R-:W3:Y:S02]  /*9a80*/  @P0 LDC.64 R200, c[0x0][0x9e8] ;  /* 0x00027a00ffc80b82 */ /* 0x000ee40000000a00 */
[----:B---3--:R-:W-:-:S05]  /*9a90*/  @P0 IMAD.HI.U32 R200, R15, R200, RZ ;  /* 0x000000c80fc80227 */ /* 0x008fca00078e00ff */
[----:B------:R-:W-:-:S07]  /*9aa0*/  @P0 SHF.R.U32.HI R15, RZ, R201, R200 ;  /* 0x000000c9ff0f0219 */ /* 0x000fce00000116c8 */
.L_x_11048:
[----:B------:R-:W-:Y:S05]  /*9ab0*/  BSYNC B0 ;  /* 0x0000000000007941 */ /* 0x000fea0003800000 */
.L_x_11046:
[----:B------:R-:W-:-:S05]  /*9ac0*/  IMAD R15, R15, R202, R19 ;  /* 0x000000ca0f0f7224 */ /* 0x000fca00078e0213 */
[----:B------:R-:W-:Y:S02]  /*9ad0*/  VIADDMNMX R20, R15, R202, R20, PT ;  /* 0x000000ca0f147246 */ /* 0x000fe40003800114 */
[----:B------:R-:W-:-:S07]  /*9ae0*/  VIMNMX R21, R21, R15, !PT ;  /* 0x0000000f15157248 */ /* 0x000fce0007fe0100 */
.L_x_11045:
        /* <DEDUP_REMOVED lines=25> */
[----:B------:R-:W-:Y:S02]  /*9c80*/  ISETP.LT.OR P2, PT, R20, 0xa, P2 ;  /* 0x0000000a1400780c */ /* 0x000fe40001741670 */
        /* <DEDUP_REMOVED lines=102> */
[----:B------:R-:W-:Y:S02]  /*a2f0*/  ISETP.GE.AND P6, PT, R9, 0x5a, PT ;  /* 0x0000005a0900780c */ /* 0x000fe40003fc6270 */
[----:B------:R-:W3:Y:S11]  /*a300*/  SHFL.IDX PT, R9, R8, 0x1, 0x1c1f ;  /* 0x003c1f0008097f89 */ /* 0x000ef600000e0000 */
[----:B------:R-:W-:-:S02]  /*a310*/  @P6 LOP3.LUT R2, R2, 0x1, RZ, 0xfc, !PT ;  /* 0x0000000102026812 */ /* 0x000fc400078efcff */
[----:B------:R-:W-:-:S04]  /*a320*/  ISETP.GT.AND P6, PT, R21, 0x59, !P6 ;  /* 0x000000591500780c */ /* 0x000fc800077c4270 */
[----:B------:R-:W-:-:S04]  /*a330*/  ISETP.LT.OR P6, PT, R20, 0x5a, P6 ;  /* 0x0000005a1400780c */ /* 0x000fc800037c1670 */
[----:B------:R-:W-:Y:S02]  /*a340*/  FSEL R197, R197, -INF , !P6 ;  /* 0xff800000c5c57808 */ /* 0x000fe40007000000 */
[----:B------:R-:W-:Y:S01]  /*a350*/  PLOP3.LUT P6, PT, PT, PT, UP1, 0x40, 0x0 ;  /* 0x000000000000781c */ /* 0x000fe20003fce818 */
[--C-:B---3--:R-:W-:Y:S02]  /*a360*/  IMAD.IADD R14, R14, 0x1, R9.reuse ;  /* 0x000000010e0e7824 */ /* 0x108fe400078e0209 */
        /* <DEDUP_REMOVED lines=15> */
.L_x_11051:
[----:B------:R-:W-:-:S05]  /*a460*/  IMAD.U32 R23, RZ, RZ, UR28 ;  /* 0x0000001cff177e24 */ /* 0x000fca000f8e00ff */
[----:B------:R-:W-:-:S13]  /*a470*/  ISETP.NE.AND P6, PT, R23, 0x1, PT ;  /* 0x000000011700780c */ /* 0x000fda0003fc5270 */
[----:B------:R-:W3:Y:S02]  /*a480*/  @P6 LDC.64 R8, c[0x0][0x9e8] ;  /* 0x00027a00ff086b82 */ /* 0x000ee40000000a00 */
[----:B---3--:R-:W-:-:S05]  /*a490*/  @P6 IMAD.HI.U32 R8, R20, R8, RZ ;  /* 0x0000000814086227 */ /* 0x008fca00078e00ff */
[----:B------:R-:W-:-:S07]  /*a4a0*/  @P6 SHF.R.U32.HI R20, RZ, R9, R8 ;  /* 0x00000009ff146219 */ /* 0x000fce0000011608 */
.L_x_11052:
[----:B------:R-:W-:Y:S05]  /*a4b0*/  BSYNC B0 ;  /* 0x0000000000007941 */ /* 0x000fea0003800000 */
.L_x_11050:
[----:B------:R-:W-:-:S05]  /*a4c0*/  IMAD R19, R20, R23, R19 ;  /* 0x0000001714137224 */ /* 0x000fca00078e0213 */
[----:B------:R-:W-:Y:S02]  /*a4d0*/  VIADDMNMX R14, R19, R23, R14, PT ;  /* 0x00000017130e7246 */ /* 0x000fe4000380010e */
[----:B------:R-:W-:-:S07]  /*a4e0*/  VIMNMX R22, R22, R19, !PT ;  /* 0x0000001316167248 */ /* 0x000fce0007fe0100 */
.L_x_11049:
        /* <DEDUP_REMOVED lines=64> */
[----:B------:R-:W3:Y:S01]  /*a8f0*/  SHFL.BFLY PT, R8, R9, 0x2, 0x1f ;  /* 0x0c401f0009087f89 */ /* 0x000ee200000e0000 */
        /* <DEDUP_REMOVED lines=13> */
[----:B---3--:R-:W-:Y:S02]  /*a9d0*/  FMNMX.FTZ R19, R9, R8, !PT ;  /* 0x0000000809137209 */ /* 0x008fe40007810000 */
[----:B------:R-:W-:-:S02]  /*a9e0*/  ISETP.LT.OR P0, PT, R14, 0x31, P0 ;  /* 0x000000310e00780c */ /* 0x000fc40000701670 */
[----:B------:R-:W-:Y:S01]  /*a9f0*/  ISETP.LT.OR P2, PT, R14, 0x4a, P2 ;  /* 0x0000004a0e00780c */ /* 0x000fe20001741670 */
[----:B------:R-:W3:Y:S01]  /*aa00*/  SHFL.BFLY PT, R8, R19, 0x1, 0x1f ;  /* 0x0c201f0013087f89 */ /* 0x000ee200000e0000 */
        /* <DEDUP_REMOVED lines=13> */
[----:B---3--:R-:W-:Y:S02]  /*aae0*/  FMNMX.FTZ R8, R19, R8, !PT ;  /* 0x0000000813087209 */ /* 0x008fe40007810000 */
        /* <DEDUP_REMOVED lines=57> */
[--C-:B------:R-:W-:Y:S01]  /*ae80*/  FFMA.FTZ R173, R189, UR14, -R202.reuse ;  /* 0x0000000ebdad7c23 */ /* 0x100fe200080108ca */
[----:B------:R-:W-:Y:S01]  /*ae90*/  FMNMX.FTZ R9, R171, R20, !PT ;  /* 0x00000014ab097209 */ /* 0x000fe20007810000 */
[----:B------:R-:W5:Y:S01]  /*aea0*/  MUFU.EX2 R15, R15 ;  /* 0x0000000f000f7308 */ /* 0x000f620000000800 */
[----:B------:R-:W-:-:S02]  /*aeb0*/  FFMA.FTZ R196, R196, UR14, -R202 ;  /* 0x0000000ec4c47c23 */ /* 0x000fc400080108ca */
[----:B------:R-:W-:-:S04]  /*aec0*/  FMNMX.FTZ R20, R174, R9, !PT ;  /* 0x00000009ae147209 */ /* 0x000fc80007810000 */
[----:B------:R-:W-:Y:S01]  /*aed0*/  FMNMX.FTZ R9, R175, R20, !PT ;  /* 0x00000014af097209 */ /* 0x000fe20007810000 */
[----:B------:R-:W0:Y:S01]  /*aee0*/  MUFU.EX2 R154, R154 ;  /* 0x0000009a009a7308 */ /* 0x000e220000000800 */
[-C--:B---3--:R-:W-:Y:S01]  /*aef0*/  FMUL.FTZ R24, R24, R181.reuse ;  /* 0x000000b518187220 */ /* 0x088fe20000410000 */
        /* <DEDUP_REMOVED lines=14> */
[----:B------:R-:W3:Y:S01]  /*afe0*/  MUFU.EX2 R19, R19 ;  /* 0x0000001300137308 */ /* 0x000ee20000000800 */
        /* <DEDUP_REMOVED lines=15> */
[----:B------:R-:W2:Y:S01]  /*b0e0*/  MUFU.EX2 R156, R156 ;  /* 0x0000009c009c7308 */ /* 0x000ea20000000800 */
[----:B-1----:R-:W-:Y:S01]  /*b0f0*/  FFMA.FTZ R168, R184, UR14, -R202 ;  /* 0x0000000eb8a87c23 */ /* 0x002fe200080108ca */
[----:B------:R-:W-:Y:S01]  /*b100*/  FFMA.FTZ R184, R181, R7, R152 ;  /* 0x00000007b5b87223 */ /* 0x000fe20000010098 */
[----:B------:R-:W-:Y:S01]  /*b110*/  FMNMX.FTZ R164, R194, R9, !PT ;  /* 0x00000009c2a47209 */ /* 0x000fe20007810000 */
[----:B------:R-:W-:Y:S01]  /*b120*/  FMUL.FTZ R64, R64, R181 ;  /* 0x000000b540407220 */ /* 0x000fe20000410000 */
[C---:B-----5:R-:W-:Y:S01]  /*b130*/  F2FP.BF16.F32.PACK_AB R152, R15.reuse, R152 ;  /* 0x000000980f98723e */ /* 0x060fe200000010ff */
        /* <DEDUP_REMOVED lines=14> */
[----:B-1----:R-:W1:Y:S01]  /*b220*/  SHFL.BFLY PT, R172, R9, 0x2, 0x1f ;  /* 0x0c401f0009ac7f89 */ /* 0x002e6200000e0000 */
        /* <DEDUP_REMOVED lines=23> */
[----:B-1----:R-:W-:Y:S01]  /*b3a0*/  FMNMX.FTZ R180, R9, R172, !PT ;  /* 0x000000ac09b47209 */ /* 0x002fe20007810000 */
[----:B------:R-:W-:Y:S01]  /*b3b0*/  FFMA.FTZ R172, R188, UR14, -R202 ;  /* 0x0000000ebcac7c23 */ /* 0x000fe200080108ca */
        /* <DEDUP_REMOVED lines=22> */
[----:B-1----:R-:W-:-:S06]  /*b520*/  FMNMX.FTZ R9, R180, R9, !PT ;  /* 0x00000009b4097209 */ /* 0x002fcc0007810000 */
[----:B------:R-:W-:Y:S01]  /*b530*/  MUFU.EX2 R165, R165 ;  /* 0x000000a500a57308 */ /* 0x000fe20000000800 */
[C---:B------:R-:W-:Y:S01]  /*b540*/  FSETP.NEU.FTZ.AND P0, PT, R9.reuse, -INF , PT ;  /* 0xff8000000900780b */ /* 0x040fe20003f1d000 */
[----:B------:R-:W-:-:S06]  /*b550*/  FMUL.FTZ R193, R9, UR14 ;  /* 0x0000000e09c17c20 */ /* 0x000fcc0008410000 */
[----:B------:R-:W-:Y:S01]  /*b560*/  MUFU.EX2 R168, R168 ;  /* 0x000000a800a87308 */ /* 0x000fe20000000800 */
[----:B------:R-:W-:-:S05]  /*b570*/  FSEL R193, R193, RZ, P0 ;  /* 0x000000ffc1c17208 */ /* 0x000fca0000000000 */
[--C-:B------:R-:W-:Y:S01]  /*b580*/  FFMA.FTZ R180, R155, UR14, -R193.reuse ;  /* 0x0000000e9bb47c23 */ /* 0x100fe200080108c1 */
[----:B------:R-:W-:Y:S01]  /*b590*/  FFMA.FTZ R155, R158, UR14, -R193 ;  /* 0x0000000e9e9b7c23 */ /* 0x000fe200080108c1 */
[----:B0-----:R-:W-:Y:S01]  /*b5a0*/  FADD.FTZ R158, R154, R7 ;  /* 0x000000079a9e7221 */ /* 0x001fe20000010000 */
[--C-:B------:R-:W-:Y:S01]  /*b5b0*/  FFMA.FTZ R184, R159, UR14, -R193.reuse ;  /* 0x0000000e9fb87c23 */ /* 0x100fe200080108c1 */
[--C-:B------:R-:W-:Y:S01]  /*b5c0*/  FFMA.FTZ R159, R162, UR14, -R193.reuse ;  /* 0x0000000ea29f7c23 */ /* 0x100fe200080108c1 */
[----:B------:R-:W-:Y:S01]  /*b5d0*/  MUFU.EX2 R169, R169 ;  /* 0x000000a900a97308 */ /* 0x000fe20000000800 */
[C---:B---3--:R-:W-:Y:S01]  /*b5e0*/  FADD.FTZ R7, R19.reuse, R158 ;  /* 0x0000009e13077221 */ /* 0x048fe20000010000 */
[----:B------:R-:W-:Y:S01]  /*b5f0*/  F2FP.BF16.F32.PACK_AB R154, R19, R154 ;  /* 0x0000009a139a723e */ /* 0x000fe200000010ff */
[--C-:B------:R-:W-:Y:S01]  /*b600*/  FFMA.FTZ R188, R163, UR14, -R193.reuse ;  /* 0x0000000ea3bc7c23 */ /* 0x100fe200080108c1 */
[----:B------:R-:W-:Y:S01]  /*b610*/  FFMA.FTZ R163, R166, UR14, -R193 ;  /* 0x0000000ea6a37c23 */ /* 0x000fe200080108c1 */
[----:B--2---:R-:W-:Y:S01]  /*b620*/  FADD.FTZ R158, R156, R7 ;  /* 0x000000079c9e7221 */ /* 0x004fe20000010000 */
        /* <DEDUP_REMOVED lines=11> */
[----:B----4-:R-:W-:Y:S01]  /*b6e0*/  FADD.FTZ R7, R23, R158 ;  /* 0x0000009e17077221 */ /* 0x010fe20000010000 */
        /* <DEDUP_REMOVED lines=172> */
.L_x_11053:
[----:B------:R-:W-:Y:S01]  /*c1b0*/  PLOP3.LUT P1, PT, PT, PT, UP0, 0x40, 0x0 ;  /* 0x000000000000781c */ /* 0x000fe20003f2e808 */
[----:B------:R0:W1:-:S12]  /*c1c0*/  SYNCS.PHASECHK.TRANS64.TRYWAIT P0, [UR26+0x22850], R10 ;  /* 0x0228500aff0075a7 */ /* 0x000058000800015a */
[----:B0-----:R-:W-:Y:S05]  /*c1d0*/  @P1 BRA `(.L_x_11054) ;  /* 0x0000000000041947 */ /* 0x001fea0003800000 */
[----:B------:R-:W-:Y:S01]  /*c1e0*/  BPT.TRAP 0x1 ;  /* 0x000000040000795c */ /* 0x000fe20000300000 */
.L_x_11054:
[----:B-1----:R-:W-:Y:S05]  /*c1f0*/  @P0 BRA `(.L_x_11055) ;  /* 0x0000000000080947 */ /* 0x002fea0003800000 */
[----:B------:R-:W0:Y:S02]  /*c200*/  SYNCS.PHASECHK.TRANS64.TRYWAIT P0, [UR26+0x22850], R10 ;  /* 0x0228500aff0075a7 */ /* 0x000e24000800015a */
[----:B0-----:R-:W-:Y:S05]  /*c210*/  @!P0 BRA `(.L_x_11056) ;  /* 0x0000007000288947 */ /* 0x001fea0003800000 */
.L_x_11055:
        /* <DEDUP_REMOVED lines=40> */
.L_x_11057:
        /* <DEDUP_REMOVED lines=8> */
.L_x_11039:
[----:B------:R-:W0:Y:S01]  /*c520*/  SHFL.BFLY PT, R0, R7, 0x2, 0x1f ;  /* 0x0c401f0007007f89 */ /* 0x000e2200000e0000 */
[----:B------:R-:W-:-:S05]  /*c530*/  IADD3 R16, -R16, 0xb, RZ ;  /* 0x0000000b10107810 */ /* 0x000fca0007ffe1ff */
[----:B------:R3:W-:Y:S08]  /*c540*/  BAR.ARV R16, 0x100 ;  /* 0x000400100000751d */ /* 0x0007f00000002000 */
[----:B------:R-:W-:Y:S06]  /*c550*/  BAR.ARV 0x8, 0x180 ;  /* 0x0206000000007b1d */ /* 0x000fec0000002000 */
[----:B------:R-:W-:Y:S01]  /*c560*/  PLOP3.LUT P0, PT, PT, PT, PT, 0x8, 0x0 ;  /* 0x000000000000781c */ /* 0x000fe20003f0e170 */
[----:B------:R-:W4:Y:S01]  /*c570*/  SHFL.BFLY PT, R5, R6, 0x2, 0x1f ;  /* 0x0c401f0006057f89 */ /* 0x000f2200000e0000 */
[----:B0-----:R-:W-:Y:S01]  /*c580*/  FADD.FTZ R2, R0, R7 ;  /* 0x0000000700027221 */ /* 0x001fe20000010000 */
[----:B------:R-:W-:-:S04]  /*c590*/  IMAD.U32 R7, RZ, RZ, UR14 ;  /* 0x0000000eff077e24 */ /* 0x000fc8000f8e00ff */
[----:B------:R-:W0:Y:S01]  /*c5a0*/  SHFL.BFLY PT, R3, R2, 0x1, 0x1f ;  /* 0x0c201f0002037f89 */ /* 0x000e2200000e0000 */
[----:B----4-:R-:W-:-:S05]  /*c5b0*/  FADD.FTZ R5, R5, R6 ;  /* 0x0000000605057221 */ /* 0x010fca0000010000 */
[----:B------:R-:W4:Y:S01]  /*c5c0*/  SHFL.BFLY PT, R0, R5, 0x1, 0x1f ;  /* 0x0c201f0005007f89 */ /* 0x000f2200000e0000 */
[----:B0-----:R-:W-:Y:S01]  /*c5d0*/  FADD.FTZ R10, R2, R3 ;  /* 0x00000003020a7221 */ /* 0x001fe20000010000 */
[----:B------:R-:W-:Y:S02]  /*c5e0*/  IMAD.MOV.U32 R3, RZ, RZ, RZ ;  /* 0x000000ffff037224 */ /* 0x000fe400078e00ff */
[----:B------:R-:W-:Y:S02]  /*c5f0*/  IMAD.MOV.U32 R2, RZ, RZ, -0x800000 ;  /* 0xff800000ff027424 */ /* 0x000fe400078e00ff */
[----:B------:R-:W-:-:S13]  /*c600*/  FSETP.NE.FTZ.AND P1, PT, R10, RZ, PT ;  /* 0x000000ff0a00720b */ /* 0x000fda0003f35000 */
[----:B-12---:R-:W0:Y:S01]  /*c610*/  @P1 MUFU.LG2 R4, R10 ;  /* 0x0000000a00041308 */ /* 0x006e220000000c00 */
[----:B----4-:R-:W-:Y:S01]  /*c620*/  FADD.FTZ R11, R5, R0 ;  /* 0x00000000050b7221 */ /* 0x010fe20000010000 */
[----:B------:R-:W-:Y:S02]  /*c630*/  IMAD.MOV.U32 R0, RZ, RZ, RZ ;  /* 0x000000ffff007224 */ /* 0x000fe400078e00ff */
[----:B------:R-:W-:-:S04]  /*c640*/  IMAD.U32 R5, RZ, RZ, UR14 ;  /* 0x0000000eff057e24 */ /* 0x000fc8000f8e00ff */
[----:B------:R-:W1:Y:S01]  /*c650*/  @P1 MUFU.RCP R3, R10 ;  /* 0x0000000a00031308 */ /* 0x000e620000001000 */
[----:B------:R-:W-:Y:S01]  /*c660*/  FSETP.NE.FTZ.AND P2, PT, R11, RZ, PT ;  /* 0x000000ff0b00720b */ /* 0x000fe20003f55000 */
[----:B------:R-:W-:Y:S01]  /*c670*/  @P1 FMUL.FTZ R5, R5, 0.69314718246459960938 ;  /* 0x3f31721805051820 */ /* 0x000fe20000410000 */
[----:B0-----:R-:W-:-:S11]  /*c680*/  @P1 FMUL.FTZ R4, R4, 0.69314718246459960938 ;  /* 0x3f31721804041820 */ /* 0x001fd60000410000 */
[----:B------:R-:W0:Y:S01]  /*c690*/  @P2 MUFU.LG2 R6, R11 ;  /* 0x0000000b00062308 */ /* 0x000e220000000c00 */
[----:B------:R-:W-:Y:S01]  /*c6a0*/  @P2 FMUL.FTZ R7, R7, 0.69314718246459960938 ;  /* 0x3f31721807072820 */ /* 0x000fe20000410000 */
[-C--:B-1----:R-:W-:Y:S01]  /*c6b0*/  FMUL.FTZ R24, R24, R3.reuse ;  /* 0x0000000318187220 */ /* 0x082fe20000410000 */
[-C--:B------:R-:W-:Y:S01]  /*c6c0*/  FMUL.FTZ R25, R25, R3.reuse ;  /* 0x0000000319197220 */ /* 0x080fe20000410000 */
[-C--:B------:R-:W-:Y:S01]  /*c6d0*/  FMUL.FTZ R28, R28, R3.reuse ;  /* 0x000000031c1c7220 */ /* 0x080fe20000410000 */
[-C--:B------:R-:W-:Y:S01]  /*c6e0*/  FMUL.FTZ R29, R29, R3.reuse ;  /* 0x000000031d1d7220 */ /* 0x080fe20000410000 */
[-C--:B------:R-:W-:Y:S02]  /*c6f0*/  FMUL.FTZ R32, R32, R3.reuse ;  /* 0x0000000320207220 */ /* 0x080fe40000410000 */
        /* <DEDUP_REMOVED lines=127> */
[----:B---3--:R-:W-:-:S07]  /*cef0*/  @P2 FFMA.FTZ R2, R7, R9, R6 ;  /* 0x0000000907022223 */ /* 0x008fce0000010006 */
.L_x_10980:
        /* <DEDUP_REMOVED lines=26> */
[----:B------:R-:W-:-:S03]  /*d0a0*/  SHF.R.S32.HI R7, RZ, 0x7, R6 ;  /* 0x00000007ff077819 */ /* 0x000fc60000011406 */
[----:B------:R-:W-:Y:S01]  /*d0b0*/  IMAD.IADD R0, R5, 0x1, -R0 ;  /* 0x0000000105007824 */ /* 0x000fe200078e0a00 */
[----:B------:R-:W-:Y:S01]  /*d0c0*/  LEA.HI R4, R6, R7, RZ, 0x1 ;  /* 0x0000000706047211 */ /* 0x000fe200078f08ff */
[----:B------:R-:W3:Y:S01]  /*d0d0*/  LDC.64 R20, c[0x0][0xb40] ;  /* 0x0002d000ff147b82 */ /* 0x000ee20000000a00 */
[----:B------:R-:W-:Y:S02]  /*d0e0*/  LOP3.LUT R6, R13, 0xfffffffc, RZ, 0xc0, !PT ;  /* 0xfffffffc0d067812 */ /* 0x000fe400078ec0ff */
[----:B------:R-:W-:Y:S02]  /*d0f0*/  SHF.R.S32.HI R9, RZ, 0x1f, R0 ;  /* 0x0000001fff097819 */ /* 0x000fe40000011400 */
[----:B------:R-:W-:Y:S01]  /*d100*/  LOP3.LUT R4, R4, 0x3fffffe, RZ, 0xc0, !PT ;  /* 0x03fffffe04047812 */ /* 0x000fe200078ec0ff */
[----:B------:R-:W-:Y:S01]  /*d110*/  IMAD.IADD R5, R5, 0x1, -R6 ;  /* 0x0000000105057824 */ /* 0x000fe200078e0a06 */
[CC--:B------:R-:W-:Y:S01]  /*d120*/  LEA.HI R10, R9.reuse, R0.reuse, RZ, 0x2 ;  /* 0x00000000090a7211 */ /* 0x0c0fe200078f10ff */
[----:B------:R-:W5:Y:S01]  /*d130*/  @P0 LDC R152, c[0x0][0xbec] ;  /* 0x0002fb00ff980b82 */ /* 0x000f620000000800 */
[----:B------:R-:W-:Y:S01]  /*d140*/  LEA.HI R9, R9, R0, RZ, 0x5 ;  /* 0x0000000009097211 */ /* 0x000fe200078f28ff */
[----:B------:R-:W-:Y:S01]  /*d150*/  IMAD.IADD R6, R7, 0x1, -R4 ;  /* 0x0000000107067824 */ /* 0x000fe200078e0a04 */
[----:B------:R-:W-:-:S02]  /*d160*/  SHF.R.S32.HI R11, RZ, 0x2, R10 ;  /* 0x00000002ff0b7819 */ /* 0x000fc4000001140a */
[----:B------:R-:W-:Y:S02]  /*d170*/  SHF.R.S32.HI R12, RZ, 0x1f, R10 ;  /* 0x0000001fff0c7819 */ /* 0x000fe4000001140a */
[----:B------:R-:W-:Y:S01]  /*d180*/  LEA.HI R7, R5, R5, RZ, 0x1 ;  /* 0x0000000505077211 */ /* 0x000fe200078f08ff */
[----:B------:R-:W5:Y:S01]  /*d190*/  @P0 LDC R17, c[0x0][0xbf0] ;  /* 0x0002fc00ff110b82 */ /* 0x000f620000000800 */
[----:B------:R-:W-:-:S04]  /*d1a0*/  LEA.HI R12, R12, R11, RZ, 0x3 ;  /* 0x0000000b0c0c7211 */ /* 0x000fc800078f18ff */
[----:B------:R-:W-:-:S03]  /*d1b0*/  LOP3.LUT R12, R12, 0xfffffff8, RZ, 0xc0, !PT ;  /* 0xfffffff80c0c7812 */ /* 0x000fc600078ec0ff */
[----:B------:R-:W5:Y:S02]  /*d1c0*/  @P0 LDC R153, c[0x0][0xbf0] ;  /* 0x0002fc00ff990b82 */ /* 0x000f640000000800 */
[----:B------:R-:W-:Y:S01]  /*d1d0*/  IMAD.IADD R4, R11, 0x1, -R12 ;  /* 0x000000010b047824 */ /* 0x000fe200078e0a0c */
[----:B------:R-:W-:Y:S02]  /*d1e0*/  LOP3.LUT R12, R7, 0x1ffffffe, RZ, 0xc0, !PT ;  /* 0x1ffffffe070c7812 */ /* 0x000fe400078ec0ff */
[----:B------:R-:W-:-:S03]  /*d1f0*/  SHF.R.S32.HI R7, RZ, 0x5, R9 ;  /* 0x00000005ff077819 */ /* 0x000fc60000011409 */
[----:B------:R-:W-:Y:S02]  /*d200*/  IMAD.IADD R16, R5, 0x1, -R12 ;  /* 0x0000000105107824 */ /* 0x000fe400078e0a0c */
[----:B------:R-:W-:Y:S02]  /*d210*/  IMAD R7, R7, 0x10, R4 ;  /* 0x0000001007077824 */ /* 0x000fe400078e0204 */
[----:B------:R-:W-:Y:S02]  /*d220*/  IMAD.U32 R5, RZ, RZ, UR5 ;  /* 0x00000005ff057e24 */ /* 0x000fe4000f8e00ff */
[----:B------:R-:W-:Y:S02]  /*d230*/  IMAD R9, R6, 0x40, R7 ;  /* 0x0000004006097824 */ /* 0x000fe400078e0207 */
[----:B------:R-:W-:Y:S01]  /*d240*/  IMAD.U32 R4, RZ, RZ, UR4 ;  /* 0x00000004ff047e24 */ /* 0x000fe2000f8e00ff */
[----:B------:R-:W-:Y:S01]  /*d250*/  UIMAD.WIDE.U32 UR4, UR41, UR8, URZ ;  /* 0x00000008290472a5 */ /* 0x000fe2000f8e003f */
[----:B------:R-:W-:Y:S01]  /*d260*/  IMAD.U32 R5, RZ, RZ, UR6 ;  /* 0x00000006ff057e24 */ /* 0x000fe2000f8e00ff */
[----:B------:R-:W-:Y:S01]  /*d270*/  UIMAD UR6, UR41, UR9, UR7 ;  /* 0x00000009290672a4 */ /* 0x000fe2000f8e0207 */
[----:B------:R-:W-:-:S02]  /*d280*/  IMAD R6, R16, 0x8, R9 ;  /* 0x0000000810067824 */ /* 0x000fc400078e0209 */
[----:B------:R-:W-:Y:S01]  /*d290*/  IMAD R16, RZ, RZ, -UR41 ;  /* 0x80000029ff107e24 */ /* 0x000fe2000f8e02ff */
[----:B------:R-:W-:Y:S01]  /*d2a0*/  UIADD3 UR6, UR5, UR6, URZ ;  /* 0x0000000605067290 */ /* 0x000fe2000fffe03f */
[----:B----4-:R-:W-:Y:S01]  /*d2b0*/  IMAD R12, R18, UR10, RZ ;  /* 0x0000000a120c7c24 */ /* 0x010fe2000f8e02ff */
[----:B------:R-:W-:Y:S01]  /*d2c0*/  ULDC.64 UR8, c[0x0][0xb28] ;  /* 0x0002ca0000087ab9 */ /* 0x000fe20000000a00 */
[----:B--2---:R-:W-:Y:S02]  /*d2d0*/  IMAD R11, R22, 0x80, R6 ;  /* 0x00000080160b7824 */ /* 0x004fe400078e0206 */
[----:B-1----:R-:W-:Y:S02]  /*d2e0*/  IMAD R23, R23, R16, UR11 ;  /* 0x0000000b17177e24 */ /* 0x002fe4000f8e0210 */
[----:B------:R-:W-:Y:S02]  /*d2f0*/  IMAD R15, R19, UR12, R12 ;  /* 0x0000000c130f7c24 */ /* 0x000fe4000f8e020c */
[----:B------:R-:W-:Y:S01]  /*d300*/  IMAD.WIDE.U32 R4, R18, UR12, R4 ;  /* 0x0000000c12047c25 */ /* 0x000fe2000f8e0004 */
[----:B------:R-:W-:-:S03]  /*d310*/  SHF.R.S32.HI R16, RZ, 0x1f, R23 ;  /* 0x0000001fff107819 */ /* 0x000fc60000011417 */
[----:B0-----:R-:W-:-:S04]  /*d320*/  @P0 IMAD.HI.U32 R12, R11, R14, RZ ;  /* 0x0000000e0b0c0227 */ /* 0x001fc800078e00ff */
[----:B------:R-:W-:Y:S02]  /*d330*/  IMAD.U32 R7, RZ, RZ, UR5 ;  /* 0x00000005ff077e24 */ /* 0x000fe4000f8e00ff */
[----:B------:R-:W-:Y:S01]  /*d340*/  IMAD.U32 R6, RZ, RZ, UR4 ;  /* 0x00000004ff067e24 */ /* 0x000fe2000f8e00ff */
[----:B------:R-:W-:Y:S01]  /*d350*/  ULDC.64 UR4, c[0x0][0xbe0] ;  /* 0x0002f80000047ab9 */ /* 0x000fe20000000a00 */
[----:B------:R-:W-:Y:S01]  /*d360*/  IMAD.U32 R7, RZ, RZ, UR6 ;  /* 0x00000006ff077e24 */ /* 0x000fe2000f8e00ff */
[----:B------:R-:W-:Y:S01]  /*d370*/  ULDC.64 UR6, c[0x0][0xb48] ;  /* 0x0002d20000067ab9 */ /* 0x000fe20000000a00 */
[----:B------:R-:W-:Y:S02]  /*d380*/  IMAD.IADD R5, R5, 0x1, R15 ;  /* 0x0000000105057824 */ /* 0x000fe400078e020f */
[----:B---3--:R-:W-:Y:S02]  /*d390*/  IMAD R14, R20, UR10, RZ ;  /* 0x0000000a140e7c24 */ /* 0x008fe4000f8e02ff */
[----:B-----5:R-:W-:-:S04]  /*d3a0*/  @P0 IMAD.HI.U32 R152, R11, R152, RZ ;  /* 0x000000980b980227 */ /* 0x020fc800078e00ff */
[----:B------:R-:W-:Y:S01]  /*d3b0*/  IMAD.MOV.U32 R13, RZ, RZ, R11 ;  /* 0x000000ffff0d7224 */ /* 0x000fe200078e000b */
[----:B------:R-:W-:Y:S01]  /*d3c0*/  @P0 SHF.R.U32.HI R13, RZ, R17, R12 ;  /* 0x00000011ff0d0219 */ /* 0x000fe2000001160c */
[----:B------:R-:W-:Y:S02]  /*d3d0*/  IMAD R17, R21, UR12, R14 ;  /* 0x0000000c15117c24 */ /* 0x000fe4000f8e020e */
[----:B------:R-:W-:-:S04]  /*d3e0*/  IMAD.WIDE.U32 R6, R20, UR12, R6 ;  /* 0x0000000c14067c25 */ /* 0x000fc8000f8e0006 */
[----:B------:R-:W-:Y:S01]  /*d3f0*/  IMAD.MOV.U32 R15, RZ, RZ, R11 ;  /* 0x000000ffff0f7224 */ /* 0x000fe200078e000b */
[----:B------:R-:W-:Y:S01]  /*d400*/  @P0 SHF.R.U32.HI R15, RZ, R153, R152 ;  /* 0x00000099ff0f0219 */ /* 0x000fe20000011698 */
[----:B------:R-:W-:Y:S02]  /*d410*/  IMAD R12, R16, UR4, RZ ;  /* 0x00000004100c7c24 */ /* 0x000fe4000f8e02ff */
[----:B------:R-:W-:-:S04]  /*d420*/  IMAD.WIDE.U32 R4, R23, UR4, R4 ;  /* 0x0000000417047c25 */ /* 0x000fc8000f8e0004 */
[----:B------:R-:W-:Y:S01]  /*d430*/  IMAD.IADD R7, R7, 0x1, R17 ;  /* 0x0000000107077824 */ /* 0x000fe200078e0211 */
[----:B------:R-:W-:Y:S01]  /*d440*/  SHF.R.S32.HI R17, RZ, 0x1f, R13 ;  /* 0x0000001fff117819 */ /* 0x000fe2000001140d */
[----:B------:R-:W-:Y:S01]  /*d450*/  IMAD R14, R23, UR5, R12 ;  /* 0x00000005170e7c24 */ /* 0x000fe2000f8e020c */
[----:B------:R-:W-:Y:S01]  /*d460*/  IADD3 R4, P0, R13, R4, RZ ;  /* 0x000000040d047210 */ /* 0x000fe20007f1e0ff */
[----:B------:R-:W-:Y:S01]  /*d470*/  IMAD R16, R16, UR6, RZ ;  /* 0x0000000610107c24 */ /* 0x000fe2000f8e02ff */
[----:B------:R-:W-:Y:S01]  /*d480*/  SHF.R.S32.HI R12, RZ, 0x1f, R15 ;  /* 0x0000001fff0c7819 */ /* 0x000fe2000001140f */
[----:B------:R-:W-:Y:S01]  /*d490*/  IMAD.MOV R13, RZ, RZ, -R13 ;  /* 0x000000ffff0d7224 */ /* 0x000fe200078e0a0d */
[----:B------:R-:W-:Y:S01]  /*d4a0*/  ULDC.64 UR4, c[0x0][0xb30] ;  /* 0x0002cc0000047ab9 */ /* 0x000fe20000000a00 */
[----:B------:R-:W-:Y:S01]  /*d4b0*/  IMAD R19, R23, UR7, R16 ;  /* 0x0000000717137c24 */ /* 0x000fe2000f8e0210 */
[----:B------:R-:W-:Y:S01]  /*d4c0*/  IADD3.X R5, R17, R5, R14, P0, !PT ;  /* 0x0000000511057210 */ /* 0x000fe200007fe40e */
[----:B------:R-:W-:-:S02]  /*d4d0*/  IMAD.MOV R16, RZ, RZ, -R15 ;  /* 0x000000ffff107224 */ /* 0x000fc400078e0a0f */
[----:B------:R-:W-:Y:S02]  /*d4e0*/  IMAD R12, R12, UR4, RZ ;  /* 0x000000040c0c7c24 */ /* 0x000fe4000f8e02ff */
        /* <DEDUP_REMOVED lines=31> */
[----:B------:R-:W-:Y:S01]  /*d6e0*/  SHFL.IDX PT, R12, R16, RZ, 0x1c1f ;  /* 0x001c1fff100c7589 */ /* 0x000fe200000e0000 */
[----:B------:R-:W-:Y:S01]  /*d6f0*/  LOP3.LUT P0, RZ, R0, 0x3, RZ, 0xc0, !PT ;  /* 0x0000000300ff7812 */ /* 0x000fe2000780c0ff */
[C---:B------:R-:W-:Y:S01]  /*d700*/  VIADD R9, R11.reuse, 0x8 ;  /* 0x000000080b097836 */ /* 0x040fe20000000000 */
[----:B------:R-:W-:Y:S01]  /*d710*/  UIADD3 UR4, UR4, 0x22820, URZ ;  /* 0x0002282004047890 */ /* 0x000fe2000fffe03f */
[----:B------:R-:W0:Y:S01]  /*d720*/  SHFL.IDX PT, R13, R17, RZ, 0x1c1f ;  /* 0x001c1fff110d7589 */ /* 0x000e2200000e0000 */
[----:B------:R-:W-:-:S02]  /*d730*/  ISETP.GE.OR P1, PT, R11, R8, P0 ;  /* 0x000000080b00720c */ /* 0x000fc40000726670 */
[-C--:B------:R-:W-:Y:S01]  /*d740*/  ISETP.GE.OR P0, PT, R9, R8.reuse, P0 ;  /* 0x000000080900720c */ /* 0x080fe20000706670 */
[----:B------:R1:W2:Y:S01]  /*d750*/  SHFL.IDX PT, R15, R17, 0x1, 0x1c1f ;  /* 0x003c1f00110f7f89 */ /* 0x0002a200000e0000 */
[----:B------:R-:W-:Y:S01]  /*d760*/  UPRMT UR4, URZ, 0x654, UR4 ;  /* 0x000006543f047896 */ /* 0x000fe20008000004 */
[----:B------:R-:W-:Y:S02]  /*d770*/  ISETP.GE.AND P2, PT, R11, R8, PT ;  /* 0x000000080b00720c */ /* 0x000fe40003f46270 */
[----:B------:R3:W4:Y:S01]  /*d780*/  SHFL.IDX PT, R4, R6, RZ, 0x1c1f ;  /* 0x001c1fff06047589 */ /* 0x00072200000e0000 */
[----:B-1----:R-:W-:-:S03]  /*d790*/  LOP3.LUT R17, R10, 0x7ffffffc, RZ, 0xc0, !PT ;  /* 0x7ffffffc0a117812 */ /* 0x002fc600078ec0ff */
[----:B------:R3:W1:Y:S02]  /*d7a0*/  SHFL.IDX PT, R5, R7, RZ, 0x1c1f ;  /* 0x001c1fff07057589 */ /* 0x00066400000e0000 */
[----:B------:R-:W-:Y:S01]  /*d7b0*/  SYNCS.ARRIVE.TRANS64.RED.A1T0 RZ, [UR4], RZ ;  /* 0x000000ffffff79a7 */ /* 0x000fe20008100404 */
[----:B------:R-:W-:-:S04]  /*d7c0*/  IMAD.IADD R0, R0, 0x1, -R17 ;  /* 0x0000000100007824 */ /* 0x000fc800078e0a11 */
[----:B------:R-:W-:Y:S01]  /*d7d0*/  IMAD.SHL.U32 R0, R0, 0x2, RZ ;  /* 0x0000000200007824 */ /* 0x000fe200078e00ff */
[----:B0-----:R3:W-:Y:S04]  /*d7e0*/  @!P1 ST.E desc[UR36][R12.64], R3 ;  /* 0x000000030c009985 */ /* 0x0017e8000c101924 */
[----:B--2---:R3:W-:Y:S01]  /*d7f0*/  @!P0 ST.E desc[UR36][R14.64], R2 ;  /* 0x000000020e008985 */ /* 0x0047e2000c101924 */
[----:B------:R-:W-:Y:S05]  /*d800*/  @P2 BRA `(.L_x_11061) ;  /* 0x0000000800f82947 */ /* 0x000fea0003800000 */
[C---:B---3--:R-:W-:Y:S01]  /*d810*/  VIADD R2, R0.reuse, 0x8 ;  /* 0x0000000800027836 */ /* 0x048fe20000000000 */
        /* <DEDUP_REMOVED lines=10> */
[----:B------:R-:W-:Y:S01]  /*d8c0*/  ISETP.GE.AND P0, PT, R16, UR4, PT ;  /* 0x0000000410007c0c */ /* 0x000fe2000bf06270 */
[C---:B------:R-:W-:Y:S01]  /*d8d0*/  VIADD R19, R0.reuse, 0x38 ;  /* 0x0000003800137836 */ /* 0x040fe20000000000 */
[----:B------:R-:W-:Y:S01]  /*d8e0*/  ISETP.GE.AND P1, PT, R17, UR4, PT ;  /* 0x0000000411007c0c */ /* 0x000fe2000bf26270 */
[----:B------:R-:W-:-:S02]  /*d8f0*/  VIADD R20, R0, 0x40 ;  /* 0x0000004000147836 */ /* 0x000fc40000000000 */
[----:B------:R-:W-:Y:S02]  /*d900*/  VIADD R21, R0, 0x48 ;  /* 0x0000004800157836 */ /* 0x000fe40000000000 */
[----:B------:R-:W-:Y:S01]  /*d910*/  @!P3 LEA.HI R2, R2, R2, RZ, 0x1 ;  /* 0x000000020202b211 */ /* 0x000fe200078f08ff */
[C---:B------:R-:W-:Y:S01]  /*d920*/  VIADD R22, R0.reuse, 0x50 ;  /* 0x0000005000167836 */ /* 0x040fe20000000000 */
[----:B------:R-:W-:Y:S01]  /*d930*/  @!P4 LEA.HI R3, R3, R3, RZ, 0x1 ;  /* 0x000000030303c211 */ /* 0x000fe200078f08ff */
[----:B------:R-:W-:Y:S01]  /*d940*/  VIADD R23, R0, 0x58 ;  /* 0x0000005800177836 */ /* 0x000fe20000000000 */
[----:B------:R-:W-:Y:S02]  /*d950*/  @!P5 LEA.HI R10, R10, R10, RZ, 0x1 ;  /* 0x0000000a0a0ad211 */ /* 0x000fe400078f08ff */
[----:B------:R-:W-:Y:S02]  /*d960*/  @!P3 LOP3.LUT R11, R2, 0xfffffffe, RZ, 0xc0, !PT ;  /* 0xfffffffe020bb812 */ /* 0x000fe400078ec0ff */
[----:B------:R-:W-:Y:S01]  /*d970*/  @!P4 LOP3.LUT R13, R3, 0xfffffffe, RZ, 0xc0, !PT ;  /* 0xfffffffe030dc812 */ /* 0x000fe200078ec0ff */
[----:B-1--4-:R-:W-:Y:S01]  /*d980*/  @!P2 IMAD.WIDE R2, R0, 0x4, R4 ;  /* 0x000000040002a825 */ /* 0x012fe200078e0204 */
        /* <DEDUP_REMOVED lines=115> */
[----:B------:R-:W-:Y:S01]  /*e0c0*/  @!P5 LOP3.LUT R21, R21, 0xfffffffe, RZ, 0xc0, !PT ;  /* 0xfffffffe1515d812 */ /* 0x000fe200078ec0ff */
[----:B------:R-:W-:Y:S01]  /*e0d0*/  VIADD R20, R0, 0xd8 ;  /* 0x000000d800147836 */ /* 0x000fe20000000000 */
[----:B----4-:R-:W-:-:S02]  /*e0e0*/  @!P6 LOP3.LUT R17, R22, 0xfffffffe, RZ, 0xc0, !PT ;  /* 0xfffffffe1611e812 */ /* 0x010fc400078ec0ff */
        /* <DEDUP_REMOVED lines=48> */
.L_x_11061:
[----:B------:R-:W-:Y:S05]  /*e3f0*/  BSYNC B0 ;  /* 0x0000000000007941 */ /* 0x000fea0003800000 */
.L_x_11060:
[----:B------:R-:W-:Y:S01]  /*e400*/  ISETP.GE.AND P0, PT, R9, R8, PT ;  /* 0x000000080900720c */ /* 0x000fe20003f06270 */
[----:B0--3--:R0:W2:Y:S04]  /*e410*/  SHFL.IDX PT, R3, R7, 0x1, 0x1c1f ;  /* 0x003c1f0007037f89 */ /* 0x0090a800000e0000 */
[----:B------:R0:W3:Y:S08]  /*e420*/  SHFL.IDX PT, R2, R6, 0x1, 0x1c1f ;  /* 0x003c1f0006027f89 */ /* 0x0000f000000e0000 */
[----:B0-----:R-:W-:Y:S05]  /*e430*/  @P0 BRA `(.L_x_10972) ;  /* 0x0000004800d80947 */ /* 0x001fea0003800000 */
[C---:B----4-:R-:W-:Y:S01]  /*e440*/  VIADD R4, R0.reuse, 0x8 ;  /* 0x0000000800047836 */ /* 0x050fe20000000000 */
        /* <DEDUP_REMOVED lines=12> */
[C---:B------:R-:W-:Y:S02]  /*e510*/  VIADD R15, R0.reuse, 0x40 ;  /* 0x00000040000f7836 */ /* 0x040fe40000000000 */
[----:B------:R-:W-:Y:S02]  /*e520*/  VIADD R16, R0, 0x48 ;  /* 0x0000004800107836 */ /* 0x000fe40000000000 */
[----:B------:R-:W-:Y:S01]  /*e530*/  @!P1 LEA.HI R4, R4, R4, RZ, 0x1 ;  /* 0x0000000404049211 */ /* 0x000fe200078f08ff */
[C---:B------:R-:W-:Y:S01]  /*e540*/  VIADD R18, R0.reuse, 0x50 ;  /* 0x0000005000127836 */ /* 0x040fe20000000000 */
[----:B------:R-:W-:Y:S01]  /*e550*/  @!P2 LEA.HI R5, R5, R5, RZ, 0x1 ;  /* 0x000000050505a211 */ /* 0x000fe200078f08ff */
[----:B------:R-:W-:Y:S01]  /*e560*/  VIADD R19, R0, 0x58 ;  /* 0x0000005800137836 */ /* 0x000fe20000000000 */
[----:B------:R-:W-:Y:S01]  /*e570*/  @!P1 LOP3.LUT R7, R4, 0xfffffffe, RZ, 0xc0, !PT ;  /* 0xfffffffe04079812 */ /* 0x000fe200078ec0ff */
[C---:B------:R-:W-:Y:S01]  /*e580*/  VIADD R20, R0.reuse, 0x80 ;  /* 0x0000008000147836 */ /* 0x040fe20000000000 */
[----:B------:R-:W-:Y:S01]  /*e590*/  @!P2 LOP3.LUT R9, R5, 0xfffffffe, RZ, 0xc0, !PT ;  /* 0xfffffffe0509a812 */ /* 0x000fe200078ec0ff */
[----:B--23--:R-:W-:Y:S01]  /*e5a0*/  @!P0 IMAD.WIDE R4, R0, 0x4, R2 ;  /* 0x0000000400048825 */ /* 0x00cfe200078e0202 */
        /* <DEDUP_REMOVED lines=169> */
.L_x_11059:
        /* <DEDUP_REMOVED lines=60> */
.L_x_10970:
        /* <DEDUP_REMOVED lines=18> */
.L_x_11062:
[----:B------:R-:W-:Y:S01]  /*f520*/  ULDC UR7, c[0x0][0xc50] ;  /* 0x0003140000077ab9 */ /* 0x000fe20000000800 */
[----:B------:R-:W-:Y:S01]  /*f530*/  UMOV UR39, UR6 ;  /* 0x0000000600277c82 */ /* 0x000fe20008000000 */
[----:B------:R-:W-:-:S11]  /*f540*/  UISETP.NE.AND UP0, UPT, UR7, 0x1, UPT ;  /* 0x000000010700788c */ /* 0x000fd6000bf05270 */
[----:B------:R-:W-:Y:S01]  /*f550*/  @UP0 ULDC UR4, c[0x0][0xc54] ;  /* 0x0003150000040ab9 */ /* 0x000fe20000000800 */
[----:B------:R-:W-:Y:S01]  /*f560*/  @UP0 ULDC UR8, c[0x0][0xc58] ;  /* 0x0003160000080ab9 */ /* 0x000fe20000000800 */
[----:B------:R-:W-:-:S04]  /*f570*/  UIMAD.WIDE.U32 UR4, UR6, UR4, URZ ;  /* 0x00000004060472a5 */ /* 0x000fc8000f8e003f */
[----:B------:R-:W-:-:S12]  /*f580*/  @UP0 USHF.R.U32.HI UR39, URZ, UR8, UR5 ;  /* 0x000000083f270299 */ /* 0x000fd80008011605 */
.L_x_11063:
        /* <DEDUP_REMOVED lines=53> */
.L_x_11066:
[----:B------:R-:W-:-:S11]  /*f8e0*/  UISETP.NE.AND UP0, UPT, UR5, 0x1, UPT ;  /* 0x000000010500788c */ /* 0x000fd6000bf05270 */
[----:B------:R-:W-:Y:S02]  /*f8f0*/  @UP0 ULDC.64 UR12, c[0x0][0x9e8] ;  /* 0x00027a00000c0ab9 */ /* 0x000fe40000000a00 */
[----:B------:R-:W-:-:S04]  /*f900*/  UIMAD.WIDE.U32 UR6, UR8, UR12, URZ ;  /* 0x0000000c080672a5 */ /* 0x000fc8000f8e003f */
[----:B------:R-:W-:-:S12]  /*f910*/  @UP0 USHF.R.U32.HI UR8, URZ, UR13, UR7 ;  /* 0x0000000d3f080299 */ /* 0x000fd80008011607 */
.L_x_11067:
[----:B------:R-:W-:-:S04]  /*f920*/  UIMAD UR8, UR8, UR5, UR5 ;  /* 0x00000005080872a4 */ /* 0x000fc8000f8e0205 */
[----:B------:R-:W-:-:S04]  /*f930*/  UISETP.LT.AND UP0, UPT, UR4, UR8, UPT ;  /* 0x000000080400728c */ /* 0x000fc8000bf01270 */
[----:B------:R-:W-:-:S12]  /*f940*/  USEL UR4, UR4, UR8, UP0 ;  /* 0x0000000804047287 */ /* 0x000fd80008000000 */
.L_x_11065:
        /* <DEDUP_REMOVED lines=26> */
.L_x_11069:
[----:B------:R-:W-:-:S11]  /*faf0*/  UISETP.NE.AND UP0, UPT, UR5, 0x1, UPT ;  /* 0x000000010500788c */ /* 0x000fd6000bf05270 */
[----:B------:R-:W-:Y:S02]  /*fb00*/  @UP0 ULDC.64 UR10, c[0x0][0x9e8] ;  /* 0x00027a00000a0ab9 */ /* 0x000fe40000000a00 */
[----:B------:R-:W-:-:S04]  /*fb10*/  UIMAD.WIDE.U32 UR6, UR4, UR10, URZ ;  /* 0x0000000a040672a5 */ /* 0x000fc8000f8e003f */
[----:B------:R-:W-:-:S12]  /*fb20*/  @UP0 USHF.R.U32.HI UR4, URZ, UR11, UR7 ;  /* 0x0000000b3f040299 */ /* 0x000fd80008011607 */
.L_x_11070:
[----:B------:R-:W-:-:S04]  /*fb30*/  UIMAD UR4, UR4, UR5, URZ ;  /* 0x00000005040472a4 */ /* 0x000fc8000f8e023f */
[----:B------:R-:W-:-:S04]  /*fb40*/  UISETP.LT.AND UP0, UPT, UR8, UR4, UPT ;  /* 0x000000040800728c */ /* 0x000fc8000bf01270 */
[----:B------:R-:W-:-:S12]  /*fb50*/  USEL UR8, UR8, UR4, !UP0 ;  /* 0x0000000408087287 */ /* 0x000fd8000c000000 */
.L_x_11068:
        /* <DEDUP_REMOVED lines=44> */
.L_x_11071:
        /* <DEDUP_REMOVED lines=32> */
.L_x_11072:
        /* <DEDUP_REMOVED lines=20> */
.L_x_11074:
        /* <DEDUP_REMOVED lines=15> */
.L_x_11073:
[----:B------:R-:W0:Y:S01]  /*10250*/  LDC.64 R4, c[0x0][0x9f8] ;  /* 0x00027e00ff047b82 */ /* 0x000e220000000a00 */
[----:B------:R-:W-:-:S07]  /*10260*/  IMAD.MOV.U32 R30, RZ, RZ, R33 ;  /* 0x000000ffff1e7224 */ /* 0x000fce00078e0021 */
[----:B------:R-:W1:Y:S01]  /*10270*/  LDC R29, c[0x0][0x430] ;  /* 0x00010c00ff1d7b82 */ /* 0x000e620000000800 */
[C---:B------:R-:W-:Y:S01]  /*10280*/  IMAD.SHL.U32 R28, R17.reuse, 0x10, RZ ;  /* 0x00000010111c7824 */ /* 0x040fe200078e00ff */
[----:B------:R-:W-:Y:S01]  /*10290*/  LOP3.LUT R7, R17, 0x7f, RZ, 0xc0, !PT ;  /* 0x0000007f11077812 */ /* 0x000fe200078ec0ff */
[----:B------:R-:W-:Y:S01]  /*102a0*/  VIADD R9, R31, 0xffffffff ;  /* 0xffffffff1f097836 */ /* 0x000fe20000000000 */
        /* <DEDUP_REMOVED lines=12> */
[----:B------:R-:W-:-:S04]  /*10370*/  IMAD R13, R9, 0x60, R26 ;  /* 0x00000060090d7824 */ /* 0x000fc800078e021a */
[C---:B-----5:R-:W-:Y:S01]  /*10380*/  IMAD.IADD R0, R13.reuse, 0x1, R32 ;  /* 0x000000010d007824 */ /* 0x060fe200078e0220 */
[----:B------:R-:W-:Y:S01]  /*10390*/  ISETP.GE.AND P0, PT, R13, UR41, PT ;  /* 0x000000290d007c0c */ /* 0x000fe2000bf06270 */
[----:B------:R-:W1:Y:S01]  /*103a0*/  @P1 LDC R3, c[0x0][0x434] ;  /* 0x00010d00ff031b82 */ /* 0x000e620000000800 */
[----:B------:R-:W-:Y:S02]  /*103b0*/  @P1 LOP3.LUT R2, R2, 0x40, RZ, 0xfc, !PT ;  /* 0x0000004002021812 */ /* 0x000fe400078efcff */
[----:B------:R-:W-:-:S05]  /*103c0*/  ISETP.GT.U32.OR P0, PT, R26, 0x5f, P0 ;  /* 0x0000005f1a00780c */ /* 0x000fca0000704470 */
[----:B0-----:R-:W0:Y:S08]  /*103d0*/  @P1 LDC R5, c[0x0][0x438] ;  /* 0x00010e00ff051b82 */ /* 0x001e300000000800 */
[----:B------:R-:W3:Y:S08]  /*103e0*/  @!P0 LDC.64 R10, c[0x0][0x428] ;  /* 0x00010a00ff0a8b82 */ /* 0x000ef00000000a00 */
[----:B------:R-:W4:Y:S01]  /*103f0*/  @!P0 LDC.64 R12, c[0x0][0x418] ;  /* 0x00010600ff0c8b82 */ /* 0x000f220000000a00 */
[----:B-1----:R-:W-:-:S04]  /*10400*/  @P1 IMAD.HI.U32 R4, R0, R3, RZ ;  /* 0x0000000300041227 */ /* 0x002fc800078e00ff */
[----:B------:R-:W-:Y:S01]  /*10410*/  IMAD.MOV.U32 R3, RZ, RZ, R0 ;  /* 0x000000ffff037224 */ /* 0x000fe200078e0000 */
[----:B0-----:R-:W-:-:S04]  /*10420*/  @P1 SHF.R.U32.HI R3, RZ, R5, R4 ;  /* 0x00000005ff031219 */ /* 0x001fc80000011604 */
[----:B------:R-:W-:Y:S02]  /*10430*/  @!P0 SHF.R.S32.HI R5, RZ, 0x1f, R3 ;  /* 0x0000001fff058819 */ /* 0x000fe40000011403 */
[----:B--2---:R-:W-:-:S05]  /*10440*/  SHF.R.S32.HI R25, RZ, 0x1f, R30 ;  /* 0x0000001fff197819 */ /* 0x004fca000001141e */
[----:B---3--:R-:W-:-:S04]  /*10450*/  @!P0 IMAD R4, R25, R10, RZ ;  /* 0x0000000a19048224 */ /* 0x008fc800078e02ff */
[----:B------:R-:W-:Y:S02]  /*10460*/  @!P0 IMAD R15, R30, R11, R4 ;  /* 0x0000000b1e0f8224 */ /* 0x000fe400078e0204 */
[----:B------:R-:W-:-:S04]  /*10470*/  @!P0 IMAD.MOV.U32 R4, RZ, RZ, R3 ;  /* 0x000000ffff048224 */ /* 0x000fc800078e0003 */
[----:B------:R-:W-:-:S04]  /*10480*/  @!P0 IMAD.WIDE.U32 R10, R30, R10, R4 ;  /* 0x0000000a1e0a8225 */ /* 0x000fc800078e0004 */
[----:B------:R-:W-:Y:S01]  /*10490*/  @!P0 IMAD.IADD R5, R11, 0x1, R15 ;  /* 0x000000010b058824 */ /* 0x000fe200078e020f */
[----:B----4-:R-:W-:-:S04]  /*104a0*/  @!P0 LEA R4, P1, R10, R12, 0x2 ;  /* 0x0000000c0a048211 */ /* 0x010fc800078210ff */
        /* <DEDUP_REMOVED lines=20> */
.L_x_11116:
[----:B------:R-:W-:Y:S01]  /*105f0*/  ULOP3.LUT UR4, UR42, 0x2, URZ, 0xfc, !UPT ;  /* 0x000000022a047892 */ /* 0x000fe2000f8efc3f */
[--C-:B-----5:R-:W-:Y:S02]  /*10600*/  @!P0 SHF.R.S32.HI R5, RZ, 0x1f, R4.reuse ;  /* 0x0000001fff058819 */ /* 0x120fe40000011404 */
[----:B------:R-:W-:Y:S02]  /*10610*/  CS2R R36, SRZ ;  /* 0x0000000000247805 */ /* 0x000fe4000001ff00 */
[----:B------:R-:W-:Y:S01]  /*10620*/  LOP3.LUT R2, R2, 0xffffffdf, RZ, 0xc0, !PT ;  /* 0xffffffdf02027812 */ /* 0x000fe200078ec0ff */
[----:B------:R-:W-:Y:S01]  /*10630*/  @!P0 IMAD.MOV.U32 R36, RZ, RZ, R4 ;  /* 0x000000ffff248224 */ /* 0x000fe200078e0004 */
[----:B------:R-:W-:Y:S01]  /*10640*/  SEL R19, RZ, 0x1, P2 ;  /* 0x00000001ff137807 */ /* 0x000fe20001000000 */
[----:B------:R-:W-:Y:S01]  /*10650*/  IMAD.U32 R34, RZ, RZ, UR4 ;  /* 0x00000004ff227e24 */ /* 0x000fe2000f8e00ff */
[----:B------:R-:W-:Y:S01]  /*10660*/  LOP3.LUT R2, R2, 0xffffff7f, RZ, 0xc0, !PT ;  /* 0xffffff7f02027812 */ /* 0x000fe200078ec0ff */
[----:B------:R-:W-:Y:S01]  /*10670*/  @!P0 IMAD.MOV.U32 R37, RZ, RZ, R5 ;  /* 0x000000ffff258224 */ /* 0x000fe200078e0005 */
[----:B------:R-:W-:Y:S01]  /*10680*/  ISETP.GT.U32.AND P0, PT, R26, 0x5f, PT ;  /* 0x0000005f1a00780c */ /* 0x000fe20003f04070 */
[----:B------:R-:W-:Y:S01]  /*10690*/  IMAD.U32 R22, RZ, RZ, UR39 ;  /* 0x00000027ff167e24 */ /* 0x000fe2000f8e00ff */
[----:B------:R-:W-:Y:S01]  /*106a0*/  ISETP.NE.AND P1, PT, R34, 0x3, PT ;  /* 0x000000032200780c */ /* 0x000fe20003f25270 */
[----:B------:R-:W-:-:S03]  /*106b0*/  IMAD.MOV R23, RZ, RZ, -R3 ;  /* 0x000000ffff177224 */ /* 0x000fc600078e0a03 */
[----:B------:R-:W-:Y:S01]  /*106c0*/  SHF.R.S32.HI R22, RZ, 0x1f, R22 ;  /* 0x0000001fff167819 */ /* 0x000fe20000011416 */
[----:B------:R-:W-:-:S06]  /*106d0*/  IMAD R23, R29, R23, R0 ;  /* 0x000000171d177224 */ /* 0x000fcc00078e0200 */
[----:B------:R-:W-:-:S04]  /*106e0*/  @P0 LOP3.LUT R2, R2, 0x80, RZ, 0xfc, !PT ;  /* 0x0000008002020812 */ /* 0x000fc800078efcff */
[----:B------:R-:W-:Y:S01]  /*106f0*/  @P1 LOP3.LUT R2, R2, 0x20, RZ, 0xfc, !PT ;  /* 0x0000002002021812 */ /* 0x000fe200078efcff */
[----:B------:R-:W-:Y:S06]  /*10700*/  @!P1 BRA `(.L_x_11076) ;  /* 0x0000000000049947 */ /* 0x000fec0003800000 */
[----:B------:R-:W-:Y:S01]  /*10710*/  BPT.TRAP 0x1 ;  /* 0x000000040000795c */ /* 0x000fe20000300000 */
.L_x_11076:
[----:B------:R-:W-:-:S05]  /*10720*/  IMAD.MOV.U32 R0, RZ, RZ, 0x1 ;  /* 0x00000001ff007424 */ /* 0x000fca00078e00ff */
[----:B------:R-:W-:-:S04]  /*10730*/  SHF.L.U32 R0, R0, 0x1f, RZ ;  /* 0x0000001f00007819 */ /* 0x000fc800000006ff */
[----:B------:R-:W0:Y:S02]  /*10740*/  SYNCS.PHASECHK.TRANS64.TRYWAIT P0, [UR47+0x22840], R0 ;  /* 0x02284000ff0075a7 */ /* 0x000e24000800016f */
[----:B0-----:R-:W-:Y:S05]  /*10750*/  @!P0 BRA `(.L_x_11077) ;  /* 0x0000002c00108947 */ /* 0x001fea0003800000 */
.L_x_11117:
[----:B------:R-:W-:Y:S01]  /*10760*/  SHF.R.S32.HI R18, RZ, 0x1f, R23 ;  /* 0x0000001fff127819 */ /* 0x000fe20000011417 */
[----:B------:R-:W-:Y:S01]  /*10770*/  ULDC.64 UR4, c[0x0][0x300] ;  /* 0x0000c00000047ab9 */ /* 0x000fe20000000a00 */
[----:B------:R-:W-:Y:S01]  /*10780*/  R2UR UR6, R22 ;  /* 0x00000000160672ca */ /* 0x000fe200000e0000 */
[----:B------:R-:W-:Y:S01]  /*10790*/  IMAD.WIDE.U32 R4, R23, UR4, RZ ;  /* 0x0000000417047c25 */ /* 0x000fe2000f8e00ff */
[----:B------:R-:W-:-:S03]  /*107a0*/  LOP3.LUT R2, R2, 0xfffffffd, RZ, 0xc0, !PT ;  /* 0xfffffffd02027812 */ /* 0x000fc600078ec0ff */
[----:B0-----:R-:W-:-:S04]  /*107b0*/  IMAD R0, R18, UR4, RZ ;  /* 0x0000000412007c24 */ /* 0x001fc8000f8e02ff */
        /* <DEDUP_REMOVED lines=18> */
[----:B------:R-:W-:Y:S01]  /*108e0*/  LEA.HI.X R0, R4, UR7, R5, 0x1, P0 ;  /* 0x0000000704007c11 */ /* 0x000fe200080f0c05 */
[----:B------:R-:W-:Y:S01]  /*108f0*/  IMAD.MOV.U32 R4, RZ, RZ, -0x60 ;  /* 0xffffffa0ff047424 */ /* 0x000fe200078e00ff */
[----:B------:R-:W-:-:S03]  /*10900*/  LOP3.LUT R5, R6, 0x1c0, RZ, 0xc0, !PT ;  /* 0x000001c006057812 */ /* 0x000fc600078ec0ff */
[----:B------:R-:W-:Y:S01]  /*10910*/  IMAD R4, R9, R4, UR41 ;  /* 0x0000002909047e24 */ /* 0x000fe2000f8e0204 */
[----:B------:R-:W-:-:S03]  /*10920*/  LOP3.LUT R6, R5, 0x38, R6, 0xf8, !PT ;  /* 0x0000003805067812 */ /* 0x000fc600078ef806 */
[----:B------:R-:W-:Y:S01]  /*10930*/  IMAD.IADD R35, R4, 0x1, -R27 ;  /* 0x0000000104237824 */ /* 0x000fe200078e0a1b */
[----:B------:R-:W-:Y:S01]  /*10940*/  LOP3.LUT R6, R6, 0x38, R17, 0x78, !PT ;  /* 0x0000003806067812 */ /* 0x000fe200078e7811 */
[----:B------:R-:W-:Y:S01]  /*10950*/  IMAD.SHL.U32 R17, R7, 0x8, RZ ;  /* 0x0000000807117824 */ /* 0x000fe200078e00ff */
[----:B------:R-:W-:Y:S02]  /*10960*/  @P2 LOP3.LUT R2, R2, 0x2, RZ, 0xfc, !PT ;  /* 0x0000000202022812 */ /* 0x000fe400078efcff */
[----:B------:R-:W-:Y:S02]  /*10970*/  ISETP.GE.AND P0, PT, R35, 0x1, PT ;  /* 0x000000012300780c */ /* 0x000fe40003f06270 */
[----:B------:R-:W-:Y:S01]  /*10980*/  LOP3.LUT R17, R6, 0x200, R17, 0xf8, !PT ;  /* 0x0000020006117812 */ /* 0x000fe200078ef811 */
[----:B------:R-:W-:Y:S10]  /*10990*/  BRA.DIV UR5, `(.L_x_11078) ;  /* 0x0000002a05987947 */ /* 0x000ff4000b800000 */
        /* <DEDUP_REMOVED lines=37> */
.L_x_11131:
        /* <DEDUP_REMOVED lines=15> */
.L_x_11079:
        /* <DEDUP_REMOVED lines=23> */
.L_x_11080:
[----:B------:R-:W-:Y:S01]  /*10e50*/  UISETP.NE.AND UP0, UPT, UR48, URZ, UPT ;  /* 0x0000003f3000728c */ /* 0x000fe2000bf05270 */
[----:B------:R-:W-:Y:S01]  /*10e60*/  VIADD R0, R26, UR40 ;  /* 0x000000281a007c36 */ /* 0x000fe20008000000 */
[----:B------:R-:W-:Y:S01]  /*10e70*/  R2UR UR6, R22 ;  /* 0x00000000160672ca */ /* 0x000fe200000e0000 */
[----:B------:R-:W-:Y:S01]  /*10e80*/  ULDC.64 UR8, c[0x0][0x2d8] ;  /* 0x0000b60000087ab9 */ /* 0x000fe20000000a00 */
[----:B------:R-:W-:Y:S01]  /*10e90*/  SHF.R.S32.HI R8, RZ, 0x1f, R33 ;  /* 0x0000001fff087819 */ /* 0x000fe20000011421 */
[----:B------:R-:W-:Y:S01]  /*10ea0*/  IMAD.MOV.U32 R9, RZ, RZ, R0 ;  /* 0x000000ffff097224 */ /* 0x000fe200078e0000 */
[----:B------:R-:W-:-:S05]  /*10eb0*/  PLOP3.LUT P0, PT, PT, PT, UP0, 0x80, 0x0 ;  /* 0x000000000000781c */ /* 0x000fca0003f0f008 */
[----:B------:R-:W-:-:S04]  /*10ec0*/  @UP0 ULDC UR4, c[0x0][0x44c] ;  /* 0x0001130000040ab9 */ /* 0x000fc80000000800 */
[----:B------:R-:W-:-:S04]  /*10ed0*/  UIMAD UR6, UR6, UR8, URZ ;  /* 0x00000008060672a4 */ /* 0x000fc8000f8e023f */
[----:B------:R-:W-:Y:S01]  /*10ee0*/  @P0 IMAD.HI.U32 R3, R0, UR4, RZ ;  /* 0x0000000400030c27 */ /* 0x000fe2000f8e00ff */
[----:B------:R-:W-:Y:S01]  /*10ef0*/  PLOP3.LUT P0, PT, PT, PT, UP0, 0x80, 0x0 ;  /* 0x000000000000781c */ /* 0x000fe20003f0f008 */
[----:B------:R-:W-:Y:S01]  /*10f00*/  @UP0 ULDC UR4, c[0x0][0x450] ;  /* 0x0001140000040ab9 */ /* 0x000fe20000000800 */
[----:B------:R-:W-:-:S11]  /*10f10*/  UIMAD UR6, UR39, UR9, UR6 ;  /* 0x00000009270672a4 */ /* 0x000fd6000f8e0206 */
[----:B------:R-:W-:Y:S01]  /*10f20*/  @P0 SHF.R.U32.HI R9, RZ, UR4, R3 ;  /* 0x00000004ff090c19 */ /* 0x000fe20008011603 */
[----:B------:R-:W-:Y:S01]  /*10f30*/  UIMAD.WIDE.U32 UR4, UR39, UR8, URZ ;  /* 0x00000008270472a5 */ /* 0x000fe2000f8e003f */
[----:B------:R-:W0:Y:S02]  /*10f40*/  LDC R3, c[0x0][0x448] ;  /* 0x00011200ff037b82 */ /* 0x000e240000000800 */
[----:B------:R-:W-:Y:S01]  /*10f50*/  ULDC.64 UR8, c[0x0][0x2e0] ;  /* 0x0000b80000087ab9 */ /* 0x000fe20000000a00 */
[----:B------:R-:W-:Y:S01]  /*10f60*/  UIADD3 UR6, UR5, UR6, URZ ;  /* 0x0000000605067290 */ /* 0x000fe2000fffe03f */
[----:B------:R-:W-:Y:S02]  /*10f70*/  IMAD R8, R8, UR8, RZ ;  /* 0x0000000808087c24 */ /* 0x000fe4000f8e02ff */
[----:B------:R-:W-:Y:S02]  /*10f80*/  IMAD.U32 R4, RZ, RZ, UR4 ;  /* 0x00000004ff047e24 */ /* 0x000fe4000f8e00ff */
[----:B------:R-:W-:Y:S01]  /*10f90*/  IMAD.U32 R5, RZ, RZ, UR5 ;  /* 0x00000005ff057e24 */ /* 0x000fe2000f8e00ff */
[----:B------:R-:W-:Y:S01]  /*10fa0*/  ULDC.64 UR4, c[0x0][0x2d0] ;  /* 0x0000b40000047ab9 */ /* 0x000fe20000000a00 */
[----:B------:R-:W-:-:S02]  /*10fb0*/  IMAD.U32 R7, RZ, RZ, UR6 ;  /* 0x00000006ff077e24 */ /* 0x000fc4000f8e00ff */
[----:B------:R-:W-:Y:S02]  /*10fc0*/  IMAD.MOV.U32 R6, RZ, RZ, R4 ;  /* 0x000000ffff067224 */ /* 0x000fe400078e0004 */
[C---:B------:R-:W-:Y:S02]  /*10fd0*/  IMAD R11, R33.reuse, UR9, R8 ;  /* 0x00000009210b7c24 */ /* 0x040fe4000f8e0208 */
[----:B------:R-:W-:Y:S01]  /*10fe0*/  IMAD.WIDE.U32 R4, R33, UR8, R6 ;  /* 0x0000000821047c25 */ /* 0x000fe2000f8e0006 */
[----:B------:R-:W-:-:S03]  /*10ff0*/  SHF.R.S32.HI R6, RZ, 0x1f, R9 ;  /* 0x0000001fff067819 */ /* 0x000fc60000011409 */
[----:B------:R-:W-:Y:S02]  /*11000*/  IMAD.IADD R5, R5, 0x1, R11 ;  /* 0x0000000105057824 */ /* 0x000fe400078e020b */
[----:B------:R-:W-:Y:S02]  /*11010*/  IMAD.MOV R11, RZ, RZ, -R9 ;  /* 0x000000ffff0b7224 */ /* 0x000fe400078e0a09 */
[----:B------:R-:W-:Y:S02]  /*11020*/  IMAD R6, R6, UR4, RZ ;  /* 0x0000000406067c24 */ /* 0x000fe4000f8e02ff */
[----:B0-----:R-:W-:Y:S02]  /*11030*/  IMAD R11, R3, R11, R0 ;  /* 0x0000000b030b7224 */ /* 0x001fe400078e0200 */
        /* <DEDUP_REMOVED lines=77> */
.L_x_11148:
[----:B------:R-:W-:-:S05]  /*11510*/  VIADD R0, R0, 0x70 ;  /* 0x0000007000007836 */ /* 0x000fca0000000000 */
[----:B------:R-:W-:Y:S01]  /*11520*/  ISETP.GE.AND P0, PT, R0, R3, PT ;  /* 0x000000030000720c */ /* 0x000fe20003f06270 */
[----:B------:R-:W-:-:S05]  /*11530*/  IMAD.MOV.U32 R0, RZ, RZ, 0x1 ;  /* 0x00000001ff007424 */ /* 0x000fca00078e00ff */
        /* <DEDUP_REMOVED lines=15> */
.L_x_11149:
[----:B------:R-:W-:-:S13]  /*11630*/  ISETP.NE.AND P0, PT, R34, 0x3, PT ;  /* 0x000000032200780c */ /* 0x000fda0003f05270 */
[----:B------:R-:W-:Y:S05]  /*11640*/  @!P0 BRA `(.L_x_11083) ;  /* 0x0000000000048947 */ /* 0x000fea0003800000 */
[----:B------:R-:W-:Y:S01]  /*11650*/  BPT.TRAP 0x1 ;  /* 0x000000040000795c */ /* 0x000fe20000300000 */
.L_x_11083:
[----:B------:R-:W1:Y:S02]  /*11660*/  SYNCS.PHASECHK.TRANS64.TRYWAIT P0, [UR47+0x22860], R0 ;  /* 0x02286000ff0075a7 */ /* 0x000e64000800016f */
[----:B-1----:R-:W-:Y:S05]  /*11670*/  @!P0 BRA `(.L_x_11084) ;  /* 0x0000002c007c8947 */ /* 0x002fea0003800000 */
.L_x_11150:
        /* <DEDUP_REMOVED lines=8> */
[C---:B------:R-:W-:Y:S01]  /*11700*/  LOP3.LUT P1, RZ, R2.reuse, 0x4, RZ, 0xc0, !PT ;  /* 0x0000000402ff7812 */ /* 0x040fe2000782c0ff */
[----:B0-----:R-:W-:Y:S01]  /*11710*/  IMAD R3, R37, UR6, RZ ;  /* 0x0000000625037c24 */ /* 0x001fe2000f8e02ff */
[----:B------:R-:W-:Y:S01]  /*11720*/  SEL R0, RZ, 0x2, P3 ;  /* 0x00000002ff007807 */ /* 0x000fe20001800000 */
[----:B------:R-:W-:Y:S01]  /*11730*/  IMAD.IADD R5, R5, 0x1, R23 ;  /* 0x0000000105057824 */ /* 0x000fe200078e0217 */
[----:B------:R-:W-:Y:S01]  /*11740*/  LOP3.LUT P4, RZ, R2, 0x1, RZ, 0xc0, !PT ;  /* 0x0000000102ff7812 */ /* 0x000fe2000788c0ff */
[----:B------:R-:W-:-:S02]  /*11750*/  IMAD R3, R36, UR7, R3 ;  /* 0x0000000724037c24 */ /* 0x000fc4000f8e0203 */
[----:B------:R-:W-:Y:S01]  /*11760*/  IMAD.WIDE.U32 R10, R36, UR6, R4 ;  /* 0x00000006240a7c25 */ /* 0x000fe2000f8e0004 */
[----:B------:R-:W-:Y:S01]  /*11770*/  ULDC.64 UR6, c[0x0][0x330] ;  /* 0x0000cc0000067ab9 */ /* 0x000fe20000000a00 */
[----:B------:R-:W-:Y:S01]  /*11780*/  SEL R4, RZ, 0x4, P2 ;  /* 0x00000004ff047807 */ /* 0x000fe20001000000 */
[----:B------:R-:W-:Y:S01]  /*11790*/  UIMAD UR4, UR4, UR6, URZ ;  /* 0x00000006040472a4 */ /* 0x000fe2000f8e023f */
[----:B------:R-:W-:Y:S02]  /*117a0*/  IMAD.IADD R11, R11, 0x1, R3 ;  /* 0x000000010b0b7824 */ /* 0x000fe400078e0203 */
[----:B------:R-:W-:Y:S01]  /*117b0*/  IMAD.U32 R3, RZ, RZ, UR6 ;  /* 0x00000006ff037e24 */ /* 0x000fe2000f8e00ff */
[----:B------:R-:W-:Y:S01]  /*117c0*/  UIMAD UR4, UR39, UR7, UR4 ;  /* 0x00000007270472a4 */ /* 0x000fe2000f8e0204 */
[----:B------:R-:W-:Y:S02]  /*117d0*/  IADD3 R0, R4, R0, R19 ;  /* 0x0000000004007210 */ /* 0x000fe40007ffe013 */
[----:B------:R-:W-:Y:S01]  /*117e0*/  IMAD.WIDE.U32 R10, R3, UR39, R10 ;  /* 0x00000027030a7c25 */ /* 0x000fe2000f8e000a */
[----:B------:R-:W-:-:S03]  /*117f0*/  ULDC.64 UR6, c[0x0][0x318] ;  /* 0x0000c60000067ab9 */ /* 0x000fc60000000a00 */
[----:B------:R-:W-:Y:S01]  /*11800*/  VIADD R5, R11, UR4 ;  /* 0x000000040b057c36 */ /* 0x000fe20008000000 */
[----:B------:R-:W-:Y:S01]  /*11810*/  LEA R3, P0, R10, UR6, 0x1 ;  /* 0x000000060a037c11 */ /* 0x000fe2000f8008ff */
[----:B------:R-:W-:-:S03]  /*11820*/  UMOV UR4, 0xffffffff ;  /* 0xffffffff00047882 */ /* 0x000fc60000000000 */
[----:B------:R-:W-:Y:S02]  /*11830*/  LEA.HI.X R10, R10, UR7, R5, 0x1, P0 ;  /* 0x000000070a0a7c11 */ /* 0x000fe400080f0c05 */
[----:B------:R-:W-:-:S05]  /*11840*/  SEL R5, RZ, 0x8, P1 ;  /* 0x00000008ff057807 */ /* 0x000fca0000800000 */
[----:B------:R-:W-:Y:S01]  /*11850*/  IMAD.IADD R8, R0, 0x1, R5 ;  /* 0x0000000100087824 */ /* 0x000fe200078e0205 */
[----:B------:R-:W-:Y:S06]  /*11860*/  BRA.DIV UR4, `(.L_x_11085) ;  /* 0x0000002e04187947 */ /* 0x000fec000b800000 */
[----:B------:R-:W0:Y:S01]  /*11870*/  SHFL.IDX PT, R14, R3, RZ, 0x181f ;  /* 0x00181fff030e7589 */ /* 0x000e2200000e0000 */
[----:B------:R-:W-:Y:S01]  /*11880*/  IMAD.SHL.U32 R24, R24, 0x2, RZ ;  /* 0x0000000218187824 */ /* 0x000fe200078e00ff */
[----:B------:R-:W-:Y:S02]  /*11890*/  LEA R19, R17, UR47, 0x1 ;  /* 0x0000002f11137c11 */ /* 0x000fe4000f8e08ff */
        /* <DEDUP_REMOVED lines=21> */
[----:B------:R-:W2:Y:S02]  /*119f0*/  SHFL.IDX PT, R14, R3, 0x3, 0x181f ;  /* 0x00781f00030e7f89 */ /* 0x000ea400000e0000 */
[----:B-1----:R-:W-:Y:S01]  /*11a00*/  IMAD.X R9, RZ, RZ, R0, P3 ;  /* 0x000000ffff097224 */ /* 0x002fe200018e0600 */
        /* <DEDUP_REMOVED lines=10> */
[----:B------:R-:W1:Y:S02]  /*11ab0*/  SHFL.IDX PT, R14, R3, 0x4, 0x181f ;  /* 0x00981f00030e7f89 */ /* 0x000e6400000e0000 */
[----:B0-----:R-:W-:Y:S01]  /*11ac0*/  IMAD.X R7, RZ, RZ, R0, P3 ;  /* 0x000000ffff077224 */ /* 0x001fe200018e0600 */
[C---:B------:R-:W-:Y:S01]  /*11ad0*/  ISETP.LT.OR P3, PT, R35.reuse, 0x21, P4 ;  /* 0x000000212300780c */ /* 0x040fe20002761670 */
[----:B------:R-:W0:Y:S04]  /*11ae0*/  SHFL.IDX PT, R0, R10, 0x4, 0x181f ;  /* 0x00981f000a007f89 */ /* 0x000e2800000e0000 */
[----:B------:R-:W2:Y:S08]  /*11af0*/  SHFL.IDX PT, R10, R10, 0x5, 0x181f ;  /* 0x00b81f000a0a7f89 */ /* 0x000eb000000e0000 */
        /* <DEDUP_REMOVED lines=8> */
[----:B------:R1:W4:Y:S02]  /*11b80*/  SHFL.IDX PT, R14, R3, 0x5, 0x181f ;  /* 0x00b81f00030e7f89 */ /* 0x00032400000e0000 */
[----:B0-----:R-:W-:Y:S01]  /*11b90*/  IMAD.X R5, RZ, RZ, R0, P3 ;  /* 0x000000ffff057224 */ /* 0x001fe200018e0600 */
[----:B------:R-:W-:Y:S01]  /*11ba0*/  ISETP.LT.OR P3, PT, R35, 0x31, P4 ;  /* 0x000000312300780c */ /* 0x000fe20002761670 */
[----:B------:R-:W-:Y:S02]  /*11bb0*/  VIADD R0, R19, 0x400 ;  /* 0x0000040013007836 */ /* 0x000fe40000000000 */
[----:B---3--:R-:W-:-:S10]  /*11bc0*/  IMAD.MOV.U32 R8, RZ, RZ, RZ ;  /* 0x000000ffff087224 */ /* 0x008fd400078e00ff */
        /* <DEDUP_REMOVED lines=14> */
[----:B--2-4-:R1:W-:Y:S02]  /*11cb0*/  LDGSTS.E.BYPASS.LTC128B.128 [R19+0xb400], desc[UR36][R4.64+0x180], !P3 ;  /* 0x0b40018004137fae */ /* 0x0143e4000d901d64 */
.L_x_11164:
        /* <DEDUP_REMOVED lines=20> */
.L_x_11086:
[----:B------:R-:W-:Y:S01]  /*11e00*/  VIADD R31, R31, 0xfffffffe ;  /* 0xfffffffe1f1f7836 */ /* 0x000fe20000000000 */
[----:B------:R-:W-:Y:S01]  /*11e10*/  SYNCS.ARRIVE.TRANS64.A1T0 RZ, [UR47+0x22850], RZ ;  /* 0x022850ffffff79a7 */ /* 0x000fe2000810002f */
[----:B------:R-:W-:Y:S01]  /*11e20*/  BSSY B0, `(.L_x_11064) ;  /* 0x00000e8000007945 */ /* 0x000fe20003800000 */
[----:B------:R-:W-:Y:S02]  /*11e30*/  IMAD.MOV.U32 R21, RZ, RZ, 0x1 ;  /* 0x00000001ff157424 */ /* 0x000fe400078e00ff */
[----:B------:R-:W-:Y:S01]  /*11e40*/  ISETP.GE.AND P0, PT, R31, UR49, PT ;  /* 0x000000311f007c0c */ /* 0x000fe2000bf06270 */
[----:B------:R-:W-:-:S12]  /*11e50*/  IMAD.MOV.U32 R20, RZ, RZ, 0x1 ;  /* 0x00000001ff147424 */ /* 0x000fd800078e00ff */
[----:B------:R-:W-:Y:S05]  /*11e60*/  @!P0 BRA `(.L_x_11087) ;  /* 0x0000000c008c8947 */ /* 0x000fea0003800000 */
[----:B------:R-:W-:Y:S01]  /*11e70*/  UIADD3 UR4, UR46, 0x1, URZ ;  /* 0x000000012e047890 */ /* 0x000fe2000fffe03f */
[----:B------:R-:W-:Y:S01]  /*11e80*/  LOP3.LUT R4, RZ, UR44, RZ, 0x33, !PT ;  /* 0x0000002cff047c12 */ /* 0x000fe2000f8e33ff */
[----:B------:R-:W-:Y:S01]  /*11e90*/  IMAD.MOV.U32 R20, RZ, RZ, 0x1 ;  /* 0x00000001ff147424 */ /* 0x000fe200078e00ff */
[----:B------:R-:W-:Y:S01]  /*11ea0*/  IADD3 R27, R28, R32, R27 ;  /* 0x000000201c1b7210 */ /* 0x000fe20007ffe01b */
[----:B------:R-:W-:Y:S01]  /*11eb0*/  UIMAD UR4, UR4, UR38, URZ ;  /* 0x00000026040472a4 */ /* 0x000fe2000f8e023f */
[----:B------:R-:W-:Y:S01]  /*11ec0*/  LOP3.LUT R6, RZ, UR43, RZ, 0x33, !PT ;  /* 0x0000002bff067c12 */ /* 0x000fe2000f8e33ff */
[----:B------:R-:W-:Y:S02]  /*11ed0*/  IMAD.MOV.U32 R21, RZ, RZ, 0x1 ;  /* 0x00000001ff157424 */ /* 0x000fe400078e00ff */
[----:B------:R-:W-:Y:S02]  /*11ee0*/  VIADD R36, R27, 0xfffffee0 ;  /* 0xfffffee01b247836 */ /* 0x000fe40000000000 */
[----:B------:R-:W-:-:S04]  /*11ef0*/  LOP3.LUT R3, RZ, UR4, RZ, 0x33, !PT ;  /* 0x00000004ff037c12 */ /* 0x000fc8000f8e33ff */
[----:B------:R-:W-:-:S04]  /*11f00*/  VIADDMNMX R3, R3, -UR45, R4, !PT ;  /* 0x8000002d03037c46 */ /* 0x000fc8000f800104 */
[----:B------:R-:W-:-:S04]  /*11f10*/  VIMNMX R3, R3, R6, !PT ;  /* 0x0000000603037248 */ /* 0x000fc80007fe0100 */
[C---:B------:R-:W-:Y:S01]  /*11f20*/  IADD3 R35, -R3.reuse, -0x2, RZ ;  /* 0xfffffffe03237810 */ /* 0x040fe20007ffe1ff */
[----:B------:R-:W-:-:S07]  /*11f30*/  IMAD R36, R3, -0x60, R36 ;  /* 0xffffffa003247824 */ /* 0x000fce00078e0224 */
.L_x_11102:
[----:B------:R-:W-:Y:S01]  /*11f40*/  ISETP.NE.AND P1, PT, R29, 0x1, PT ;  /* 0x000000011d00780c */ /* 0x000fe20003f25270 */
[----:B------:R-:W-:Y:S01]  /*11f50*/  BSSY B1, `(.L_x_11088) ;  /* 0x0000014000017945 */ /* 0x000fe20003800000 */
[----:B------:R-:W-:Y:S01]  /*11f60*/  ISETP.GT.U32.AND P0, PT, R26, 0x5f, PT ;  /* 0x0000005f1a00780c */ /* 0x000fe20003f04070 */
[----:B------:R-:W-:-:S10]  /*11f70*/  IMAD.MOV.U32 R33, RZ, RZ, RZ ;  /* 0x000000ffff217224 */ /* 0x000fd400078e00ff */
[----:B0-----:R-:W0:Y:S08]  /*11f80*/  @P1 LDC R3, c[0x0][0x434] ;  /* 0x00010d00ff031b82 */ /* 0x001e300000000800 */
[----:B-1----:R-:W1:Y:S01]  /*11f90*/  @P1 LDC R5, c[0x0][0x438] ;  /* 0x00010e00ff051b82 */ /* 0x002e620000000800 */
[----:B0-----:R-:W-:-:S04]  /*11fa0*/  @P1 IMAD.HI.U32 R4, R36, R3, RZ ;  /* 0x0000000324041227 */ /* 0x001fc800078e00ff */
[----:B------:R-:W-:Y:S01]  /*11fb0*/  IMAD.MOV.U32 R3, RZ, RZ, R36 ;  /* 0x000000ffff037224 */ /* 0x000fe200078e0024 */
[----:B-1----:R-:W-:Y:S01]  /*11fc0*/  @P1 SHF.R.U32.HI R3, RZ, R5, R4 ;  /* 0x00000005ff031219 */ /* 0x002fe20000011604 */
[----:B--23--:R-:W-:Y:S06]  /*11fd0*/  @P0 BRA `(.L_x_11089) ;  /* 0x00000000002c0947 */ /* 0x00cfec0003800000 */
[--C-:B------:R-:W-:Y:S01]  /*11fe0*/  SHF.R.S32.HI R5, RZ, 0x1f, R3.reuse ;  /* 0x0000001fff057819 */ /* 0x100fe20000011403 */
[----:B------:R-:W-:Y:S01]  /*11ff0*/  ULDC.64 UR4, c[0x0][0x428] ;  /* 0x00010a0000047ab9 */ /* 0x000fe20000000a00 */
[----:B------:R-:W-:Y:S02]  /*12000*/  IMAD.MOV.U32 R4, RZ, RZ, R3 ;  /* 0x000000ffff047224 */ /* 0x000fe400078e0003 */
[----:B------:R-:W-:Y:S02]  /*12010*/  IMAD R9, R25, UR4, RZ ;  /* 0x0000000419097c24 */ /* 0x000fe4000f8e02ff */
[----:B------:R-:W-:-:S04]  /*12020*/  IMAD.WIDE.U32 R6, R30, UR4, R4 ;  /* 0x000000041e067c25 */ /* 0x000fc8000f8e0004 */
[----:B------:R-:W-:Y:S01]  /*12030*/  IMAD R5, R30, UR5, R9 ;  /* 0x000000051e057c24 */ /* 0x000fe2000f8e0209 */
[----:B------:R-:W-:Y:S02]  /*12040*/  ULDC.64 UR4, c[0x0][0x418] ;  /* 0x0001060000047ab9 */ /* 0x000fe40000000a00 */
[----:B------:R-:W-:Y:S01]  /*12050*/  LEA R4, P0, R6, UR4, 0x2 ;  /* 0x0000000406047c11 */ /* 0x000fe2000f8010ff */
[----:B------:R-:W-:-:S05]  /*12060*/  IMAD.IADD R5, R5, 0x1, R7 ;  /* 0x0000000105057824 */ /* 0x000fca00078e0207 */
[----:B------:R-:W-:-:S05]  /*12070*/  LEA.HI.X R5, R6, UR5, R5, 0x2, P0 ;  /* 0x0000000506057c11 */ /* 0x000fca00080f1405 */
[----:B------:R0:W5:Y:S02]  /*12080*/  LDG.E R33, desc[UR36][R4.64] ;  /* 0x0000002404217981 */ /* 0x000164000c1e1900 */
.L_x_11089:
[----:B------:R-:W-:Y:S05]  /*12090*/  BSYNC B1 ;  /* 0x0000000000017941 */ /* 0x000fea0003800000 */
.L_x_11088:
[----:B------:R-:W-:-:S13]  /*120a0*/  ISETP.NE.AND P0, PT, R34, 0x3, PT ;  /* 0x000000032200780c */ /* 0x000fda0003f05270 */
[----:B------:R-:W-:Y:S05]  /*120b0*/  @!P0 BRA `(.L_x_11090) ;  /* 0x0000000000048947 */ /* 0x000fea0003800000 */
[----:B------:R-:W-:Y:S01]  /*120c0*/  BPT.TRAP 0x1 ;  /* 0x000000040000795c */ /* 0x000fe20000300000 */
.L_x_11090:
[----:B------:R-:W-:Y:S01]  /*120d0*/  LEA R32, R21, UR47, 0x3 ;  /* 0x0000002f15207c11 */ /* 0x000fe2000f8e18ff */
[----:B------:R-:W-:Y:S01]  /*120e0*/  BSSY B1, `(.L_x_11091) ;  /* 0x0000004000017945 */ /* 0x000fe20003800000 */
[----:B------:R-:W-:-:S04]  /*120f0*/  SHF.L.U32 R31, R20, 0x1f, RZ ;  /* 0x0000001f141f7819 */ /* 0x000fc800000006ff */
[----:B------:R-:W1:Y:S02]  /*12100*/  SYNCS.PHASECHK.TRANS64.TRYWAIT P0, [R32+URZ+0x22840], R31 ;  /* 0x0228401f200075a7 */ /* 0x000e64000800017f */
[----:B-1----:R-:W-:Y:S05]  /*12110*/  @!P0 BRA `(.L_x_11092) ;  /* 0x0000002c00588947 */ /* 0x002fea0003800000 */
.L_x_11165:
[----:B------:R-:W-:Y:S05]  /*12120*/  BSYNC B1 ;  /* 0x0000000000017941 */ /* 0x000fea0003800000 */
.L_x_11091:
        /* <DEDUP_REMOVED lines=57> */
.L_x_11179:
        /* <DEDUP_REMOVED lines=8> */
.L_x_11094:
        /* <DEDUP_REMOVED lines=10> */
.L_x_11095:
[----:B------:R2:W-:Y:S01]  /*125e0*/  SYNCS.ARRIVE.TRANS64.A1T0 RZ, [R32+URZ+0x22830], RZ ;  /* 0x022830ff20ff79a7 */ /* 0x0005e2000810003f */
[----:B------:R-:W-:Y:S05]  /*125f0*/  @!P2 BRA `(.L_x_11096) ;  /* 0x000000000004a947 */ /* 0x000fea0003800000 */
[----:B------:R-:W-:Y:S01]  /*12600*/  BPT.TRAP 0x1 ;  /* 0x000000040000795c */ /* 0x000fe20000300000 */
.L_x_11096:
[----:B------:R-:W3:Y:S01]  /*12610*/  SYNCS.PHASECHK.TRANS64.TRYWAIT P0, [R32+URZ+0x22860], R31 ;  /* 0x0228601f200075a7 */ /* 0x000ee2000800017f */
[----:B------:R-:W-:Y:S04]  /*12620*/  BSSY B1, `(.L_x_11097) ;  /* 0x0000002000017945 */ /* 0x000fe80003800000 */
[----:B---3--:R-:W-:Y:S05]  /*12630*/  @!P0 BRA `(.L_x_11098) ;  /* 0x0000002c00b48947 */ /* 0x008fea0003800000 */
.L_x_11180:
[----:B------:R-:W-:Y:S05]  /*12640*/  BSYNC B1 ;  /* 0x0000000000017941 */ /* 0x000fea0003800000 */
.L_x_11097:
[----:B------:R-:W-:Y:S01]  /*12650*/  ULDC.64 UR4, c[0x0][0x328] ;  /* 0x0000ca0000047ab9 */ /* 0x000fe20000000a00 */
[----:B------:R-:W-:Y:S01]  /*12660*/  ULDC.64 UR6, c[0x0][0x338] ;  /* 0x0000ce0000067ab9 */ /* 0x000fe20000000a00 */
[----:B------:R-:W-:Y:S01]  /*12670*/  IMAD R27, R27, UR4, RZ ;  /* 0x000000041b1b7c24 */ /* 0x000fe2000f8e02ff */
[----:B------:R-:W-:Y:S01]  /*12680*/  LOP3.LUT P4, RZ, R2, 0x1, RZ, 0xc0, !PT ;  /* 0x0000000102ff7812 */ /* 0x000fe2000788c0ff */
[----:B0-----:R-:W-:Y:S01]  /*12690*/  IMAD.WIDE.U32 R4, R28, UR4, RZ ;  /* 0x000000041c047c25 */ /* 0x001fe2000f8e00ff */
[----:B------:R-:W-:Y:S02]  /*126a0*/  R2UR UR4, R22 ;  /* 0x00000000160472ca */ /* 0x000fe400000e0000 */
[----:B------:R-:W-:Y:S01]  /*126b0*/  LOP3.LUT P3, RZ, R2, 0x10, RZ, 0xc0, !PT ;  /* 0x0000001002ff7812 */ /* 0x000fe2000786c0ff */
[----:B------:R-:W-:Y:S01]  /*126c0*/  IMAD R27, R28, UR5, R27 ;  /* 0x000000051c1b7c24 */ /* 0x000fe2000f8e021b */
[C---:B------:R-:W-:Y:S01]  /*126d0*/  LOP3.LUT P2, RZ, R2.reuse, 0x8, RZ, 0xc0, !PT ;  /* 0x0000000802ff7812 */ /* 0x040fe2000784c0ff */
[----:B------:R-:W-:Y:S01]  /*126e0*/  IMAD R6, R23, UR6, RZ ;  /* 0x0000000617067c24 */ /* 0x000fe2000f8e02ff */
[----:B------:R-:W-:Y:S01]  /*126f0*/  LOP3.LUT P1, RZ, R2, 0x4, RZ, 0xc0, !PT ;  /* 0x0000000402ff7812 */ /* 0x000fe2000782c0ff */
[----:B------:R-:W-:-:S02]  /*12700*/  IMAD.IADD R5, R5, 0x1, R27 ;  /* 0x0000000105057824 */ /* 0x000fc400078e021b */
        /* <DEDUP_REMOVED lines=46> */
[----:B----4-:R-:W-:-:S03]  /*129f0*/  IMAD.MOV.U32 R8, RZ, RZ, RZ ;  /* 0x000000ffff087224 */ /* 0x010fc600078e00ff */
        /* <DEDUP_REMOVED lines=11> */
.L_x_11194:
[----:B0---4-:R-:W-:-:S05]  /*12ab0*/  IADD3 R4, P0, R14, R24, RZ ;  /* 0x000000180e047210 */ /* 0x011fca0007f1e0ff */
        /* <DEDUP_REMOVED lines=10> */
.L_x_11100:
        /* <DEDUP_REMOVED lines=10> */
.L_x_11101:
[----:B------:R-:W-:Y:S01]  /*12c00*/  VIADD R21, R21, 0x1 ;  /* 0x0000000115157836 */ /* 0x000fe20000000000 */
[----:B------:R4:W-:Y:S01]  /*12c10*/  SYNCS.ARRIVE.TRANS64.A1T0 RZ, [R32+URZ+0x22850], RZ ;  /* 0x022850ff20ff79a7 */ /* 0x0009e2000810003f */
[----:B------:R-:W-:Y:S02]  /*12c20*/  VIADD R35, R35, 0xffffffff ;  /* 0xffffffff23237836 */ /* 0x000fe40000000000 */
[----:B------:R-:W-:Y:S01]  /*12c30*/  VIADD R36, R36, 0xffffffa0 ;  /* 0xffffffa024247836 */ /* 0x000fe20000000000 */
[----:B------:R-:W-:-:S04]  /*12c40*/  ISETP.NE.AND P0, PT, R21, 0x2, PT ;  /* 0x000000021500780c */ /* 0x000fc80003f05270 */
[----:B------:R-:W-:Y:S02]  /*12c50*/  SEL R21, R21, RZ, P0 ;  /* 0x000000ff15157207 */ /* 0x000fe40000000000 */
[----:B------:R-:W-:Y:S02]  /*12c60*/  SEL R3, RZ, 0x1, P0 ;  /* 0x00000001ff037807 */ /* 0x000fe40000000000 */
[----:B------:R-:W-:Y:S02]  /*12c70*/  ISETP.GT.AND P0, PT, R35, UR49, PT ;  /* 0x0000003123007c0c */ /* 0x000fe4000bf04270 */
[----:B------:R-:W-:-:S11]  /*12c80*/  LOP3.LUT R20, R20, R3, RZ, 0x3c, !PT ;  /* 0x0000000314147212 */ /* 0x000fd600078e3cff */
[----:B----4-:R-:W-:Y:S05]  /*12c90*/  @P0 BRA `(.L_x_11102) ;  /* 0xfffffff000a80947 */ /* 0x010fea000383ffff */
.L_x_11087:
[----:B------:R-:W-:Y:S05]  /*12ca0*/  BSYNC B0 ;  /* 0x0000000000007941 */ /* 0x000fea0003800000 */
.L_x_11064:
[----:B------:R-:W0:Y:S01]  /*12cb0*/  S2R R3, SR_CgaCtaId ;  /* 0x0000000000037919 */ /* 0x000e220000008800 */
[----:B------:R-:W-:Y:S01]  /*12cc0*/  MOV R0, 0x400 ;  /* 0x0000040000007802 */ /* 0x000fe20000000f00 */
[----:B------:R-:W-:Y:S01]  /*12cd0*/  BSSY B0, `(.L_x_11103) ;  /* 0x0000005000007945 */ /* 0x000fe20003800000 */
[----:B------:R-:W-:Y:S02]  /*12ce0*/  SHF.L.U32 R8, R8, 0x1f, RZ ;  /* 0x0000001f08087819 */ /* 0x000fe400000006ff */
[----:B0-----:R-:W-:-:S04]  /*12cf0*/  LEA R4, R3, R0, 0x18 ;  /* 0x0000000003047211 */ /* 0x001fc800078ec0ff */
[----:B------:R-:W0:Y:S02]  /*12d00*/  SYNCS.PHASECHK.TRANS64.TRYWAIT P0, [R4+URZ+0x22820], R8 ;  /* 0x02282008040075a7 */ /* 0x000e24000800017f */
[----:B0-----:R-:W-:Y:S05]  /*12d10*/  @!P0 BRA `(.L_x_11104) ;  /* 0x0000002c00dc8947 */ /* 0x001fea0003800000 */
.L_x_11195:
[----:B------:R-:W-:Y:S05]  /*12d20*/  BSYNC B0 ;  /* 0x0000000000007941 */ /* 0x000fea0003800000 */
.L_x_11103:
[----:B------:R-:W-:-:S03]  /*12d30*/  UMOV UR4, 0xffffffff ;  /* 0xffffffff00047882 */ /* 0x000fc60000000000 */
[----:B------:R-:W-:Y:S05]  /*12d40*/  BRA.DIV UR4, `(.L_x_11105) ;  /* 0x0000002e04e47947 */ /* 0x000fea000b800000 */
[----:B------:R4:W0:Y:S02]  /*12d50*/  SHFL.IDX PT, R14, R16, RZ, 0x1f ;  /* 0x00001fff100e7589 */ /* 0x00082400000e0000 */
.L_x_11198:
[----:B0-----:R-:W-:-:S13]  /*12d60*/  ISETP.NE.AND P0, PT, R14, RZ, PT ;  /* 0x000000ff0e00720c */ /* 0x001fda0003f05270 */
[----:B------:R-:W-:Y:S05]  /*12d70*/  @P0 BRA `(.L_x_10972) ;  /* 0x0000000000880947 */ /* 0x000fea0003800000 */
[----:B------:R-:W-:-:S03]  /*12d80*/  UMOV UR4, 0xffffffff ;  /* 0xffffffff00047882 */ /* 0x000fc60000000000 */
[----:B------:R-:W-:Y:S05]  /*12d90*/  BRA.DIV UR4, `(.L_x_11106) ;  /* 0x0000002e04f87947 */ /* 0x000fea000b800000 */
[----:B------:R-:W-:-:S13]  /*12da0*/  ELECT P6, URZ, PT ;  /* 0x00000000003f782f */ /* 0x000fda00038c0000 */
.L_x_11201:
[----:B------:R-:W-:Y:S05]  /*12db0*/  @!P6 BRA `(.L_x_10972) ;  /* 0x000000000078e947 */ /* 0x000fea0003800000 */
[----:B------:R-:W-:-:S06]  /*12dc0*/  ULOP3.LUT UR4, UR42, 0x2, URZ, 0xfc, !UPT ;  /* 0x000000022a047892 */ /* 0x000fcc000f8efc3f */
[----:B------:R-:W-:-:S05]  /*12dd0*/  IMAD.U32 R0, RZ, RZ, UR4 ;  /* 0x00000004ff007e24 */ /* 0x000fca000f8e00ff */
[----:B------:R-:W-:-:S13]  /*12de0*/  ISETP.NE.AND P0, PT, R0, 0x3, PT ;  /* 0x000000030000780c */ /* 0x000fda0003f05270 */
[----:B------:R-:W-:Y:S05]  /*12df0*/  @!P0 BRA `(.L_x_11107) ;  /* 0x0000000000048947 */ /* 0x000fea0003800000 */
[----:B------:R-:W-:Y:S01]  /*12e00*/  BPT.TRAP 0x1 ;  /* 0x000000040000795c */ /* 0x000fe20000300000 */
.L_x_11107:
[C---:B------:R-:W-:Y:S01]  /*12e10*/  IMAD R5, R21.reuse, 0x8, R4 ;  /* 0x0000000815057824 */ /* 0x040fe200078e0204 */
[----:B------:R-:W-:Y:S01]  /*12e20*/  SHF.L.U32 R0, R20, 0x1f, RZ ;  /* 0x0000001f14007819 */ /* 0x000fe200000006ff */
[----:B------:R-:W-:-:S03]  /*12e30*/  VIADD R21, R21, 0x1 ;  /* 0x0000000115157836 */ /* 0x000fc60000000000 */
[----:B------:R-:W0:Y:S02]  /*12e40*/  SYNCS.PHASECHK.TRANS64.TRYWAIT P1, [R5+URZ+0x22840], R0 ;  /* 0x02284000050075a7 */ /* 0x000e24000802017f */
[----:B------:R-:W-:-:S04]  /*12e50*/  ISETP.NE.AND P2, PT, R21, 0x2, PT ;  /* 0x000000021500780c */ /* 0x000fc80003f45270 */
[----:B------:R-:W-:Y:S01]  /*12e60*/  SEL R3, RZ, 0x1, P2 ;  /* 0x00000001ff037807 */ /* 0x000fe20001000000 */
[----:B0-----:R-:W-:Y:S08]  /*12e70*/  @!P1 BRA `(.L_x_11108) ;  /* 0x0000002c00e09947 */ /* 0x001ff00003800000 */
.L_x_11202:
[----:B------:R-:W-:Y:S02]  /*12e80*/  SEL R21, R21, RZ, P2 ;  /* 0x000000ff15157207 */ /* 0x000fe40001000000 */
[----:B------:R-:W-:Y:S01]  /*12e90*/  LOP3.LUT R2, R20, R3, RZ, 0x3c, !PT ;  /* 0x0000000314027212 */ /* 0x000fe200078e3cff */
[----:B------:R-:W-:Y:S06]  /*12ea0*/  @!P0 BRA `(.L_x_11109) ;  /* 0x0000000000048947 */ /* 0x000fec0003800000 */
[----:B------:R-:W-:Y:S01]  /*12eb0*/  BPT.TRAP 0x1 ;  /* 0x000000040000795c */ /* 0x000fe20000300000 */
.L_x_11109:
[----:B------:R-:W-:Y:S01]  /*12ec0*/  IMAD R21, R21, 0x8, R4 ;  /* 0x0000000815157824 */ /* 0x000fe200078e0204 */
[----:B------:R-:W-:-:S04]  /*12ed0*/  SHF.L.U32 R2, R2, 0x1f, RZ ;  /* 0x0000001f02027819 */ /* 0x000fc800000006ff */
[----:B------:R-:W0:Y:S02]  /*12ee0*/  SYNCS.PHASECHK.TRANS64.TRYWAIT P1, [R21+URZ+0x22840], R2 ;  /* 0x02284002150075a7 */ /* 0x000e24000802017f */
[----:B0-----:R-:W-:Y:S05]  /*12ef0*/  @!P1 BRA `(.L_x_11110) ;  /* 0x0000002c00d49947 */ /* 0x001fea0003800000 */
.L_x_11203:
[----:B------:R-:W-:Y:S05]  /*12f00*/  @!P0 BRA `(.L_x_11111) ;  /* 0x0000000000048947 */ /* 0x000fea0003800000 */
[----:B------:R-:W-:Y:S01]  /*12f10*/  BPT.TRAP 0x1 ;  /* 0x000000040000795c */ /* 0x000fe20000300000 */
.L_x_11111:
[----:B------:R-:W0:Y:S02]  /*12f20*/  SYNCS.PHASECHK.TRANS64.TRYWAIT P1, [R5+URZ+0x22860], R0 ;  /* 0x02286000050075a7 */ /* 0x000e24000802017f */
[----:B0-----:R-:W-:Y:S05]  /*12f30*/  @!P1 BRA `(.L_x_11112) ;  /* 0x0000002c00d89947 */ /* 0x001fea0003800000 */
.L_x_11204:
[----:B------:R-:W-:Y:S05]  /*12f40*/  @!P0 BRA `(.L_x_11113) ;  /* 0x0000000000048947 */ /* 0x000fea0003800000 */
[----:B------:R-:W-:Y:S01]  /*12f50*/  BPT.TRAP 0x1 ;  /* 0x000000040000795c */ /* 0x000fe20000300000 */
.L_x_11113:
[----:B------:R0:W0:Y:S02]  /*12f60*/  SYNCS.PHASECHK.TRANS64.TRYWAIT P0, [R21+URZ+0x22860], R2 ;  /* 0x02286002150075a7 */ /* 0x000024000800017f */
[----:B0-----:R-:W-:Y:S05]  /*12f70*/  @!P0 NANOSLEEP.SYNCS 0x989680 ;  /* 0x009896800000895d */ /* 0x001fea0003900000 */
[----:B------:R-:W0:Y:S02]  /*12f80*/  @!P0 SYNCS.PHASECHK.TRANS64 P0, [R21+URZ+0x22860], R2 ;  /* 0x02286002150085a7 */ /* 0x000e24000800007f */
[----:B0-----:R-:W-:Y:S05]  /*12f90*/  @!P0 BRA `(.L_x_11113) ;  /* 0xfffffffc00f08947 */ /* 0x001fea000383ffff */
.L_x_10972:
[----:B------:R-:W-:Y:S05]  /*12fa0*/  BSYNC B6 ;  /* 0x0000000000067941 */ /* 0x000fea0003800000 */
.L_x_10969:
[----:B------:R-:W-:Y:S05]  /*12fb0*/  EXIT ;  /* 0x000000000000794d */ /* 0x000fea0003800000 */
.L_x_10982:
[----:B0-----:R-:W-:-:S04]  /*12fc0*/  IMAD.U32 R3, RZ, RZ, UR38 ;  /* 0x00000026ff037e24 */ /* 0x001fc8000f8e00ff */
[----:B------:R0:W1:Y:S03]  /*12fd0*/  SYNCS.PHASECHK.TRANS64.TRYWAIT P0, [R3+URZ+0x22800], R2 ;  /* 0x02280002030075a7 */ /* 0x000066000800017f */
[----:B-1----:R-:W-:Y:S05]  /*12fe0*/  @!P0 NANOSLEEP.SYNCS 0x989680 ;  /* 0x009896800000895d */ /* 0x002fea0003900000 */
[----:B------:R-:W1:Y:S02]  /*12ff0*/  @!P0 SYNCS.PHASECHK.TRANS64 P0, [R3+URZ+0x22800], R2 ;  /* 0x02280002030085a7 */ /* 0x000e64000800007f */
[----:B-1----:R-:W-:Y:S05]  /*13000*/  @!P0 BRA `(.L_x_10982) ;  /* 0xfffffffc00ec8947 */ /* 0x002fea000383ffff */
[----:B------:R-:W-:Y:S05]  /*13010*/  BRA `(.L_x_11114) ;  /* 0xfffffee800387947 */ /* 0x000fea000383ffff */
.L_x_10986:
[----:B0-----:R-:W-:-:S04]  /*13020*/  IMAD.U32 R3, RZ, RZ, UR38 ;  /* 0x00000026ff037e24 */ /* 0x001fc8000f8e00ff */
[----:B------:R0:W1:Y:S03]  /*13030*/  SYNCS.PHASECHK.TRANS64.TRYWAIT P0, [R3+URZ+0x22830], R2 ;  /* 0x02283002030075a7 */ /* 0x000066000800017f */
[----:B-1----:R-:W-:Y:S05]  /*13040*/  @!P0 NANOSLEEP.SYNCS 0x989680 ;  /* 0x009896800000895d */ /* 0x002fea0003900000 */
[----:B------:R-:W1:Y:S02]  /*13050*/  @!P0 SYNCS.PHASECHK.TRANS64 P0, [R3+URZ+0x22830], R2 ;  /* 0x02283002030085a7 */ /* 0x000e64000800007f */
[----:B-1----:R-:W-:Y:S05]  /*13060*/  @!P0 BRA `(.L_x_10986) ;  /* 0xfffffffc00ec8947 */ /* 0x002fea000383ffff */
[----:B------:R-:W-:Y:S05]  /*13070*/  BRA `(.L_x_10985) ;  /* 0xfffffee800587947 */ /* 0x000fea000383ffff */
.L_x_10999:
[----:B0-----:R-:W-:-:S04]  /*13080*/  IMAD.U32 R11, RZ, RZ, UR38 ;  /* 0x00000026ff0b7e24 */ /* 0x001fc8000f8e00ff */
[----:B------:R0:W1:Y:S03]  /*13090*/  SYNCS.PHASECHK.TRANS64.TRYWAIT P0, [R11+URZ+0x22850], R2 ;  /* 0x022850020b0075a7 */ /* 0x000066000800017f */
[----:B-1----:R-:W-:Y:S05]  /*130a0*/  @!P0 NANOSLEEP.SYNCS 0x989680 ;  /* 0x009896800000895d */ /* 0x002fea0003900000 */
[----:B------:R-:W1:Y:S02]  /*130b0*/  @!P0 SYNCS.PHASECHK.TRANS64 P0, [R11+URZ+0x22850], R2 ;  /* 0x022850020b0085a7 */ /* 0x000e64000800007f */
[----:B-1----:R-:W-:Y:S05]  /*130c0*/  @!P0 BRA `(.L_x_10999) ;  /* 0xfffffffc00ec8947 */ /* 0x002fea000383ffff */
[----:B------:R-:W-:Y:S05]  /*130d0*/  BRA `(.L_x_10998) ;  /* 0xffffff0c00747947 */ /* 0x000fea000383ffff */
.L_x_11008:
[----:B-1----:R-:W-:-:S04]  /*130e0*/  IMAD.U32 R9, RZ, RZ, UR30 ;  /* 0x0000001eff097e24 */ /* 0x002fc8000f8e00ff */
[----:B------:R1:W3:Y:S03]  /*130f0*/  SYNCS.PHASECHK.TRANS64.TRYWAIT P0, [R9+URZ+0x22830], R10 ;  /* 0x0228300a090075a7 */ /* 0x0002e6000800017f */
[----:B---3--:R-:W-:Y:S05]  /*13100*/  @!P0 NANOSLEEP.SYNCS 0x989680 ;  /* 0x009896800000895d */ /* 0x008fea0003900000 */
[----:B------:R-:W3:Y:S02]  /*13110*/  @!P0 SYNCS.PHASECHK.TRANS64 P0, [R9+URZ+0x22830], R10 ;  /* 0x0228300a090085a7 */ /* 0x000ee4000800007f */
[----:B---3--:R-:W-:Y:S05]  /*13120*/  @!P0 BRA `(.L_x_11008) ;  /* 0xfffffffc00ec8947 */ /* 0x008fea000383ffff */
[----:B------:R-:W-:Y:S05]  /*13130*/  BRA `(.L_x_11007) ;  /* 0xffffff14002c7947 */ /* 0x000fea000383ffff */
.L_x_11021:
[----:B0-----:R-:W-:-:S04]  /*13140*/  IMAD.U32 R13, RZ, RZ, UR30 ;  /* 0x0000001eff0d7e24 */ /* 0x001fc8000f8e00ff */
[----:B------:R0:W1:Y:S03]  /*13150*/  SYNCS.PHASECHK.TRANS64.TRYWAIT P0, [R13+URZ+0x22850], R10 ;  /* 0x0228500a0d0075a7 */ /* 0x000066000800017f */
[----:B-1----:R-:W-:Y:S05]  /*13160*/  @!P0 NANOSLEEP.SYNCS 0x989680 ;  /* 0x009896800000895d */ /* 0x002fea0003900000 */
[----:B------:R-:W1:Y:S02]  /*13170*/  @!P0 SYNCS.PHASECHK.TRANS64 P0, [R13+URZ+0x22850], R10 ;  /* 0x0228500a0d0085a7 */ /* 0x000e64000800007f */
[----:B-1----:R-:W-:Y:S05]  /*13180*/  @!P0 BRA `(.L_x_11021) ;  /* 0xfffffffc00ec8947 */ /* 0x002fea000383ffff */
[----:B------:R-:W-:Y:S05]  /*13190*/  BRA `(.L_x_11020) ;  /* 0xffffff4000087947 */ /* 0x000fea000383ffff */
.L_x_11031:
[----:B-12---:R-:W-:-:S04]  /*131a0*/  IMAD.U32 R4, RZ, RZ, UR28 ;  /* 0x0000001cff047e24 */ /* 0x006fc8000f8e00ff */
[----:B------:R1:W2:Y:S03]  /*131b0*/  SYNCS.PHASECHK.TRANS64.TRYWAIT P1, [R4+URZ+0x22830], R11 ;  /* 0x0228300b040075a7 */ /* 0x0002a6000802017f */
[----:B--2---:R-:W-:Y:S05]  /*131c0*/  @!P1 NANOSLEEP.SYNCS 0x989680 ;  /* 0x009896800000995d */ /* 0x004fea0003900000 */
[----:B------:R-:W2:Y:S02]  /*131d0*/  @!P1 SYNCS.PHASECHK.TRANS64 P1, [R4+URZ+0x22830], R11 ;  /* 0x0228300b040095a7 */ /* 0x000ea4000802007f */
[----:B--2---:R-:W-:Y:S05]  /*131e0*/  @!P1 BRA `(.L_x_11031) ;  /* 0xfffffffc00ec9947 */ /* 0x004fea000383ffff */
[----:B------:R-:W-:Y:S05]  /*131f0*/  BRA `(.L_x_11030) ;  /* 0xffffff4400c07947 */ /* 0x000fea000383ffff */
.L_x_11036:
[----:B--2---:R-:W-:-:S04]  /*13200*/  IMAD.U32 R10, RZ, RZ, UR28 ;  /* 0x0000001cff0a7e24 */ /* 0x004fc8000f8e00ff */
[----:B------:R2:W3:Y:S03]  /*13210*/  SYNCS.PHASECHK.TRANS64.TRYWAIT P1, [R10+URZ+0x22850], R11 ;  /* 0x0228500b0a0075a7 */ /* 0x0004e6000802017f */
[----:B---3--:R-:W-:Y:S05]  /*13220*/  @!P1 NANOSLEEP.SYNCS 0x989680 ;  /* 0x009896800000995d */ /* 0x008fea0003900000 */
[----:B------:R-:W3:Y:S02]  /*13230*/  @!P1 SYNCS.PHASECHK.TRANS64 P1, [R10+URZ+0x22850], R11 ;  /* 0x0228500b0a0095a7 */ /* 0x000ee4000802007f */
[----:B---3--:R-:W-:Y:S05]  /*13240*/  @!P1 BRA `(.L_x_11036) ;  /* 0xfffffffc00ec9947 */ /* 0x008fea000383ffff */
[----:B------:R-:W-:Y:S05]  /*13250*/  BRA `(.L_x_11035) ;  /* 0xffffff5c00e47947 */ /* 0x000fea000383ffff */
.L_x_11043:
[----:B---3--:R-:W-:-:S04]  /*13260*/  IMAD.U32 R9, RZ, RZ, UR26 ;  /* 0x0000001aff097e24 */ /* 0x008fc8000f8e00ff */
[----:B------:R3:W4:Y:S03]  /*13270*/  SYNCS.PHASECHK.TRANS64.TRYWAIT P0, [R9+URZ+0x22830], R10 ;  /* 0x0228300a090075a7 */ /* 0x000726000800017f */
[----:B----4-:R-:W-:Y:S05]  /*13280*/  @!P0 NANOSLEEP.SYNCS 0x989680 ;  /* 0x009896800000895d */ /* 0x010fea0003900000 */
[----:B------:R-:W4:Y:S02]  /*13290*/  @!P0 SYNCS.PHASECHK.TRANS64 P0, [R9+URZ+0x22830], R10 ;  /* 0x0228300a090085a7 */ /* 0x000f24000800007f */
[----:B----4-:R-:W-:Y:S05]  /*132a0*/  @!P0 BRA `(.L_x_11043) ;  /* 0xfffffffc00ec8947 */ /* 0x010fea000383ffff */
[----:B------:R-:W-:Y:S05]  /*132b0*/  BRA `(.L_x_11042) ;  /* 0xffffff6000f47947 */ /* 0x000fea000383ffff */
.L_x_11056:
[----:B0-----:R-:W-:-:S04]  /*132c0*/  IMAD.U32 R13, RZ, RZ, UR26 ;  /* 0x0000001aff0d7e24 */ /* 0x001fc8000f8e00ff */
[----:B------:R0:W1:Y:S03]  /*132d0*/  SYNCS.PHASECHK.TRANS64.TRYWAIT P0, [R13+URZ+0x22850], R10 ;  /* 0x0228500a0d0075a7 */ /* 0x000066000800017f */
[----:B-1----:R-:W-:Y:S05]  /*132e0*/  @!P0 NANOSLEEP.SYNCS 0x989680 ;  /* 0x009896800000895d */ /* 0x002fea0003900000 */
[----:B------:R-:W1:Y:S02]  /*132f0*/  @!P0 SYNCS.PHASECHK.TRANS64 P0, [R13+URZ+0x22850], R10 ;  /* 0x0228500a0d0085a7 */ /* 0x000e64000800007f */
[----:B-1----:R-:W-:Y:S05]  /*13300*/  @!P0 BRA `(.L_x_11056) ;  /* 0xfffffffc00ec8947 */ /* 0x002fea000383ffff */
[----:B------:R-:W-:Y:S05]  /*13310*/  BRA `(.L_x_11055) ;  /* 0xffffff8c00c07947 */ /* 0x000fea000383ffff */
.L_x_11075:
[----:B------:R-:W-:Y:S02]  /*13320*/  IMAD.MOV.U32 R13, RZ, RZ, R16 ;  /* 0x000000ffff0d7224 */ /* 0x000fe400078e0010 */
[----:B------:R-:W-:Y:S02]  /*13330*/  IMAD.MOV.U32 R12, RZ, RZ, RZ ;  /* 0x000000ffff0c7224 */ /* 0x000fe400078e00ff */
[----:B------:R-:W-:Y:S02]  /*13340*/  IMAD.MOV.U32 R11, RZ, RZ, 0x1f ;  /* 0x0000001fff0b7424 */ /* 0x000fe400078e00ff */
[----:B------:R-:W-:-:S07]  /*13350*/  IMAD.MOV.U32 R15, RZ, RZ, -0x1 ;  /* 0xffffffffff0f7424 */ /* 0x000fce00078e00ff */
[----:B-----5:R-:W-:Y:S05]  /*13360*/  WARPSYNC.COLLECTIVE R15, `(.L_x_11115) ;  /* 0x000000000f087348 */ /* 0x020fea0003c00000 */
[----:B------:R0:W1:Y:S02]  /*13370*/  SHFL.IDX P6, R14, R13, R12, R11 ;  /* 0x0000000c0d0e7389 */ /* 0x00006400000c000b */
[----:B01---5:R-:W-:Y:S01]  /*13380*/  ENDCOLLECTIVE ;  /* 0x000000000000791b */ /* 0x023fe20003800000 */
.L_x_11115:
[----:B------:R-:W-:Y:S05]  /*13390*/  BRA `(.L_x_11116) ;  /* 0xffffffd000947947 */ /* 0x000fea000383ffff */
.L_x_11077:
[----:B0-----:R-:W-:-:S04]  /*133a0*/  IMAD.U32 R3, RZ, RZ, UR47 ;  /* 0x0000002fff037e24 */ /* 0x001fc8000f8e00ff */
[----:B------:R0:W1:Y:S03]  /*133b0*/  SYNCS.PHASECHK.TRANS64.TRYWAIT P0, [R3+URZ+0x22840], R0 ;  /* 0x02284000030075a7 */ /* 0x000066000800017f */
[----:B-1----:R-:W-:Y:S05]  /*133c0*/  @!P0 NANOSLEEP.SYNCS 0x989680 ;  /* 0x009896800000895d */ /* 0x002fea0003900000 */
[----:B------:R-:W1:Y:S02]  /*133d0*/  @!P0 SYNCS.PHASECHK.TRANS64 P0, [R3+URZ+0x22840], R0 ;  /* 0x02284000030085a7 */ /* 0x000e64000800007f */
[----:B-1----:R-:W-:Y:S05]  /*133e0*/  @!P0 BRA `(.L_x_11077) ;  /* 0xfffffffc00ec8947 */ /* 0x002fea000383ffff */
[----:B------:R-:W-:Y:S05]  /*133f0*/  BRA `(.L_x_11117) ;  /* 0xffffffd000d87947 */ /* 0x000fea000383ffff */
.L_x_11078:
        /* <DEDUP_REMOVED lines=8> */
.L_x_11119:
[----:B------:R-:W-:Y:S05]  /*13480*/  BSYNC B0 ;  /* 0x0000000000007941 */ /* 0x000fea0003800000 */
.L_x_11118:
        /* <DEDUP_REMOVED lines=9> */
.L_x_11120:
        /* <DEDUP_REMOVED lines=8> */
.L_x_11121:
        /* <DEDUP_REMOVED lines=11> */
.L_x_11122:
[----:B------:R-:W-:Y:S02]  /*13650*/  IMAD.MOV.U32 R13, RZ, RZ, R0 ;  /* 0x000000ffff0d7224 */ /* 0x000fe400078e0000 */
[----:B------:R-:W-:Y:S01]  /*13660*/  IMAD.MOV.U32 R12, RZ, RZ, 0x2 ;  /* 0x00000002ff0c7424 */ /* 0x000fe200078e00ff */
[----:B------:R-:W-:-:S13]  /*13670*/  @P0 LEA R4, P1, R24, R14, 0x1 ;  /* 0x0000000e18040211 */ /* 0x000fda00078208ff */
[----:B------:R-:W-:Y:S05]  /*13680*/  WARPSYNC.COLLECTIVE R15, `(.L_x_11123) ;  /* 0x000000000f087348 */ /* 0x000fea0003c00000 */
[----:B------:R0:W1:Y:S02]  /*13690*/  SHFL.IDX P6, R14, R13, R12, R11 ;  /* 0x0000000c0d0e7389 */ /* 0x00006400000c000b */
[----:B01----:R-:W-:Y:S01]  /*136a0*/  ENDCOLLECTIVE ;  /* 0x000000000000791b */ /* 0x003fe20003800000 */
.L_x_11123:
        /* <DEDUP_REMOVED lines=12> */
.L_x_11124:
[----:B------:R-:W-:Y:S02]  /*13770*/  IMAD.MOV.U32 R13, RZ, RZ, R0 ;  /* 0x000000ffff0d7224 */ /* 0x000fe400078e0000 */
[----:B------:R-:W-:Y:S01]  /*13780*/  IMAD.MOV.U32 R12, RZ, RZ, 0x3 ;  /* 0x00000003ff0c7424 */ /* 0x000fe200078e00ff */
[----:B------:R-:W-:-:S13]  /*13790*/  @P0 LEA R4, P1, R24, R14, 0x1 ;  /* 0x0000000e18040211 */ /* 0x000fda00078208ff */
[----:B------:R-:W-:Y:S05]  /*137a0*/  WARPSYNC.COLLECTIVE R15, `(.L_x_11125) ;  /* 0x000000000f087348 */ /* 0x000fea0003c00000 */
[----:B------:R0:W1:Y:S02]  /*137b0*/  SHFL.IDX P6, R14, R13, R12, R11 ;  /* 0x0000000c0d0e7389 */ /* 0x00006400000c000b */
[----:B01----:R-:W-:Y:S01]  /*137c0*/  ENDCOLLECTIVE ;  /* 0x000000000000791b */ /* 0x003fe20003800000 */
.L_x_11125:
        /* <DEDUP_REMOVED lines=12> */
.L_x_11126:
[----:B------:R-:W-:Y:S02]  /*13890*/  IMAD.MOV.U32 R13, RZ, RZ, R0 ;  /* 0x000000ffff0d7224 */ /* 0x000fe400078e0000 */
[----:B------:R-:W-:Y:S01]  /*138a0*/  IMAD.MOV.U32 R12, RZ, RZ, 0x4 ;  /* 0x00000004ff0c7424 */ /* 0x000fe200078e00ff */
[----:B------:R-:W-:-:S13]  /*138b0*/  @P0 LEA R4, P1, R24, R14, 0x1 ;  /* 0x0000000e18040211 */ /* 0x000fda00078208ff */
[----:B------:R-:W-:Y:S05]  /*138c0*/  WARPSYNC.COLLECTIVE R15, `(.L_x_11127) ;  /* 0x000000000f087348 */ /* 0x000fea0003c00000 */
[----:B------:R0:W1:Y:S02]  /*138d0*/  SHFL.IDX P6, R14, R13, R12, R11 ;  /* 0x0000000c0d0e7389 */ /* 0x00006400000c000b */
[----:B01----:R-:W-:Y:S01]  /*138e0*/  ENDCOLLECTIVE ;  /* 0x000000000000791b */ /* 0x003fe20003800000 */
.L_x_11127:
        /* <DEDUP_REMOVED lines=12> */
.L_x_11128:
[----:B------:R-:W-:Y:S02]  /*139b0*/  IMAD.MOV.U32 R13, RZ, RZ, R0 ;  /* 0x000000ffff0d7224 */ /* 0x000fe400078e0000 */
[----:B------:R-:W-:Y:S01]  /*139c0*/  IMAD.MOV.U32 R12, RZ, RZ, 0x5 ;  /* 0x00000005ff0c7424 */ /* 0x000fe200078e00ff */
[----:B------:R-:W-:-:S13]  /*139d0*/  @P0 LEA R4, P1, R24, R14, 0x1 ;  /* 0x0000000e18040211 */ /* 0x000fda00078208ff */
[----:B------:R-:W-:Y:S05]  /*139e0*/  WARPSYNC.COLLECTIVE R15, `(.L_x_11129) ;  /* 0x000000000f087348 */ /* 0x000fea0003c00000 */
[----:B------:R0:W1:Y:S02]  /*139f0*/  SHFL.IDX P6, R14, R13, R12, R11 ;  /* 0x0000000c0d0e7389 */ /* 0x00006400000c000b */
[----:B01----:R-:W-:Y:S01]  /*13a00*/  ENDCOLLECTIVE ;  /* 0x000000000000791b */ /* 0x003fe20003800000 */
.L_x_11129:
        /* <DEDUP_REMOVED lines=10> */
.L_x_11130:
[----:B------:R-:W-:Y:S05]  /*13ab0*/  BRA `(.L_x_11131) ;  /* 0xffffffd0004c7947 */ /* 0x000fea000383ffff */
.L_x_11081:
        /* <DEDUP_REMOVED lines=8> */
.L_x_11132:
[----:B------:R-:W-:Y:S02]  /*13b40*/  VIADD R8, R0, 0x10 ;  /* 0x0000001000087836 */ /* 0x000fe40000000000 */
[----:B------:R-:W-:Y:S02]  /*13b50*/  IMAD.MOV.U32 R13, RZ, RZ, R7 ;  /* 0x000000ffff0d7224 */ /* 0x000fe400078e0007 */
[----:B------:R-:W-:-:S07]  /*13b60*/  IMAD.MOV.U32 R4, RZ, RZ, R14 ;  /* 0x000000ffff047224 */ /* 0x000fce00078e000e */
[----:B------:R-:W-:Y:S05]  /*13b70*/  WARPSYNC.COLLECTIVE R15, `(.L_x_11133) ;  /* 0x000000000f087348 */ /* 0x000fea0003c00000 */
[----:B------:R0:W1:Y:S02]  /*13b80*/  SHFL.IDX P6, R14, R13, R12, R11 ;  /* 0x0000000c0d0e7389 */ /* 0x00006400000c000b */
[----:B01----:R-:W-:Y:S01]  /*13b90*/  ENDCOLLECTIVE ;  /* 0x000000000000791b */ /* 0x003fe20003800000 */
.L_x_11133:
        /* <DEDUP_REMOVED lines=12> */
.L_x_11134:
        /* <DEDUP_REMOVED lines=11> */
.L_x_11135:
[----:B------:R-:W-:Y:S02]  /*13d10*/  IMAD.MOV.U32 R13, RZ, RZ, R6 ;  /* 0x000000ffff0d7224 */ /* 0x000fe400078e0006 */
[----:B------:R-:W-:Y:S01]  /*13d20*/  IMAD.MOV.U32 R12, RZ, RZ, 0x2 ;  /* 0x00000002ff0c7424 */ /* 0x000fe200078e00ff */
[----:B------:R-:W-:-:S13]  /*13d30*/  @!P0 LEA R4, P2, R24, R14, 0x1 ;  /* 0x0000000e18048211 */ /* 0x000fda00078408ff */
[----:B------:R-:W-:Y:S05]  /*13d40*/  WARPSYNC.COLLECTIVE R15, `(.L_x_11136) ;  /* 0x000000000f087348 */ /* 0x000fea0003c00000 */
[----:B------:R0:W1:Y:S02]  /*13d50*/  SHFL.IDX P6, R14, R13, R12, R11 ;  /* 0x0000000c0d0e7389 */ /* 0x00006400000c000b */
[----:B01----:R-:W-:Y:S01]  /*13d60*/  ENDCOLLECTIVE ;  /* 0x000000000000791b */ /* 0x003fe20003800000 */
.L_x_11136:
[----:B------:R-:W-:Y:S02]  /*13d70*/  @!P0 IMAD.X R5, RZ, RZ, R8, P2 ;  /* 0x000000ffff058224 */ /* 0x000fe400010e0608 */
[----:B------:R-:W-:-:S03]  /*13d80*/  VIADD R8, R0, 0x20 ;  /* 0x0000002000087836 */ /* 0x000fc60000000000 */
[----:B------:R-:W-:Y:S01]  /*13d90*/  @!PT LDS RZ, [RZ] ;  /* 0x00000000fffff984 */ /* 0x000fe20000000800 */
[----:B------:R-:W-:Y:S01]  /*13da0*/  @!PT LDS RZ, [RZ] ;  /* 0x00000000fffff984 */ /* 0x000fe20000000800 */
[----:B------:R-:W-:Y:S01]  /*13db0*/  @!PT LDS RZ, [RZ] ;  /* 0x00000000fffff984 */ /* 0x000fe20000000800 */
[----:B------:R0:W-:Y:S02]  /*13dc0*/  @!P0 LDGSTS.E.BYPASS.LTC128B.128 [R21+0x18c00], desc[UR36][R4.64], !P1 ;  /* 0x18c0000004158fae */ /* 0x0001e4000c901d64 */
[----:B------:R-:W-:Y:S01]  /*13dd0*/  ISETP.GE.AND P0, PT, R8, R3, PT ;  /* 0x000000030800720c */ /* 0x000fe20003f06270 */
[----:B------:R-:W-:-:S12]  /*13de0*/  IMAD.MOV.U32 R13, RZ, RZ, R7 ;  /* 0x000000ffff0d7224 */ /* 0x000fd800078e0007 */
[----:B------:R-:W-:Y:S01]  /*13df0*/  @!P0 LEA R9, R17, UR47, 0x1 ;  /* 0x0000002f11098c11 */ /* 0x000fe2000f8e08ff */
[----:B0-----:R-:W-:-:S07]  /*13e00*/  IMAD.MOV.U32 R8, RZ, RZ, R14 ;  /* 0x000000ffff087224 */ /* 0x001fce00078e000e */
[----:B------:R-:W-:Y:S05]  /*13e10*/  WARPSYNC.COLLECTIVE R15, `(.L_x_11137) ;  /* 0x000000000f087348 */ /* 0x000fea0003c00000 */
[----:B------:R0:W1:Y:S02]  /*13e20*/  SHFL.IDX P6, R14, R13, R12, R11 ;  /* 0x0000000c0d0e7389 */ /* 0x00006400000c000b */
[----:B01----:R-:W-:Y:S01]  /*13e30*/  ENDCOLLECTIVE ;  /* 0x000000000000791b */ /* 0x003fe20003800000 */
.L_x_11137:
[----:B------:R-:W-:Y:S02]  /*13e40*/  IMAD.MOV.U32 R13, RZ, RZ, R6 ;  /* 0x000000ffff0d7224 */ /* 0x000fe400078e0006 */
[----:B------:R-:W-:Y:S01]  /*13e50*/  IMAD.MOV.U32 R12, RZ, RZ, 0x3 ;  /* 0x00000003ff0c7424 */ /* 0x000fe200078e00ff */
[----:B------:R-:W-:-:S13]  /*13e60*/  @!P0 LEA R4, P2, R24, R14, 0x1 ;  /* 0x0000000e18048211 */ /* 0x000fda00078408ff */
[----:B------:R-:W-:Y:S05]  /*13e70*/  WARPSYNC.COLLECTIVE R15, `(.L_x_11138) ;  /* 0x000000000f087348 */ /* 0x000fea0003c00000 */
[----:B------:R0:W1:Y:S02]  /*13e80*/  SHFL.IDX P6, R14, R13, R12, R11 ;  /* 0x0000000c0d0e7389 */ /* 0x00006400000c000b */
[----:B01----:R-:W-:Y:S01]  /*13e90*/  ENDCOLLECTIVE ;  /* 0x000000000000791b */ /* 0x003fe20003800000 */
.L_x_11138:
        /* <DEDUP_REMOVED lines=13> */
.L_x_11139:
[----:B------:R-:W-:Y:S02]  /*13f70*/  IMAD.MOV.U32 R13, RZ, RZ, R6 ;  /* 0x000000ffff0d7224 */ /* 0x000fe400078e0006 */
[----:B------:R-:W-:Y:S01]  /*13f80*/  IMAD.MOV.U32 R12, RZ, RZ, 0x4 ;  /* 0x00000004ff0c7424 */ /* 0x000fe200078e00ff */
[----:B------:R-:W-:-:S13]  /*13f90*/  @!P0 LEA R4, P2, R24, R14, 0x1 ;  /* 0x0000000e18048211 */ /* 0x000fda00078408ff */
[----:B------:R-:W-:Y:S05]  /*13fa0*/  WARPSYNC.COLLECTIVE R15, `(.L_x_11140) ;  /* 0x000000000f087348 */ /* 0x000fea0003c00000 */
[----:B------:R0:W1:Y:S02]  /*13fb0*/  SHFL.IDX P6, R14, R13, R12, R11 ;  /* 0x0000000c0d0e7389 */ /* 0x00006400000c000b */
[----:B01----:R-:W-:Y:S01]  /*13fc0*/  ENDCOLLECTIVE ;  /* 0x000000000000791b */ /* 0x003fe20003800000 */
.L_x_11140:
        /* <DEDUP_REMOVED lines=13> */
.L_x_11141:
[----:B------:R-:W-:Y:S02]  /*140a0*/  IMAD.MOV.U32 R13, RZ, RZ, R6 ;  /* 0x000000ffff0d7224 */ /* 0x000fe400078e0006 */
[----:B------:R-:W-:Y:S01]  /*140b0*/  IMAD.MOV.U32 R12, RZ, RZ, 0x5 ;  /* 0x00000005ff0c7424 */ /* 0x000fe200078e00ff */
[----:B------:R-:W-:-:S13]  /*140c0*/  @!P0 LEA R4, P2, R24, R14, 0x1 ;  /* 0x0000000e18048211 */ /* 0x000fda00078408ff */
[----:B------:R-:W-:Y:S05]  /*140d0*/  WARPSYNC.COLLECTIVE R15, `(.L_x_11142) ;  /* 0x000000000f087348 */ /* 0x000fea0003c00000 */
[----:B------:R0:W1:Y:S02]  /*140e0*/  SHFL.IDX P6, R14, R13, R12, R11 ;  /* 0x0000000c0d0e7389 */ /* 0x00006400000c000b */
[----:B01----:R-:W-:Y:S01]  /*140f0*/  ENDCOLLECTIVE ;  /* 0x000000000000791b */ /* 0x003fe20003800000 */
.L_x_11142:
        /* <DEDUP_REMOVED lines=13> */
.L_x_11143:
[----:B------:R-:W-:Y:S02]  /*141d0*/  IMAD.MOV.U32 R13, RZ, RZ, R6 ;  /* 0x000000ffff0d7224 */ /* 0x000fe400078e0006 */
[----:B------:R-:W-:Y:S01]  /*141e0*/  IMAD.MOV.U32 R12, RZ, RZ, 0x6 ;  /* 0x00000006ff0c7424 */ /* 0x000fe200078e00ff */
[----:B------:R-:W-:-:S13]  /*141f0*/  @!P0 LEA R4, P2, R24, R14, 0x1 ;  /* 0x0000000e18048211 */ /* 0x000fda00078408ff */
[----:B------:R-:W-:Y:S05]  /*14200*/  WARPSYNC.COLLECTIVE R15, `(.L_x_11144) ;  /* 0x000000000f087348 */ /* 0x000fea0003c00000 */
[----:B------:R0:W1:Y:S02]  /*14210*/  SHFL.IDX P6, R14, R13, R12, R11 ;  /* 0x0000000c0d0e7389 */ /* 0x00006400000c000b */
[----:B01----:R-:W-:Y:S01]  /*14220*/  ENDCOLLECTIVE ;  /* 0x000000000000791b */ /* 0x003fe20003800000 */
.L_x_11144:
[----:B------:R-:W-:-:S05]  /*14230*/  @!P0 IMAD.X R5, RZ, RZ, R8, P2 ;  /* 0x000000ffff058224 */ /* 0x000fca00010e0608 */
[----:B------:R-:W-:Y:S01]  /*14240*/  @!PT LDS RZ, [RZ] ;  /* 0x00000000fffff984 */ /* 0x000fe20000000800 */
[----:B------:R-:W-:Y:S01]  /*14250*/  @!PT LDS RZ, [RZ] ;  /* 0x00000000fffff984 */ /* 0x000fe20000000800 */
[----:B------:R-:W-:Y:S01]  /*14260*/  @!PT LDS RZ, [RZ] ;  /* 0x00000000fffff984 */ /* 0x000fe20000000800 */
[----:B------:R0:W-:Y:S01]  /*14270*/  @!P0 LDGSTS.E.BYPASS.LTC128B.128 [R21+0x1ac00], desc[UR36][R4.64], !P1 ;  /* 0x1ac0000004158fae */ /* 0x0001e2000c901d64 */
[----:B------:R-:W-:Y:S02]  /*14280*/  IMAD.MOV.U32 R13, RZ, RZ, R7 ;  /* 0x000000ffff0d7224 */ /* 0x000fe400078e0007 */
[----:B0-----:R-:W-:Y:S02]  /*14290*/  VIADD R4, R0, 0x60 ;  /* 0x0000006000047836 */ /* 0x001fe40000000000 */
[----:B------:R-:W-:-:S03]  /*142a0*/  IMAD.MOV.U32 R8, RZ, RZ, R14 ;  /* 0x000000ffff087224 */ /* 0x000fc600078e000e */
[----:B------:R-:W-:-:S13]  /*142b0*/  ISETP.GE.AND P0, PT, R4, R3, PT ;  /* 0x000000030400720c */ /* 0x000fda0003f06270 */
[----:B------:R-:W-:Y:S05]  /*142c0*/  WARPSYNC.COLLECTIVE R15, `(.L_x_11145) ;  /* 0x000000000f087348 */ /* 0x000fea0003c00000 */
[----:B------:R0:W1:Y:S02]  /*142d0*/  SHFL.IDX P6, R14, R13, R12, R11 ;  /* 0x0000000c0d0e7389 */ /* 0x00006400000c000b */
[----:B01----:R-:W-:Y:S01]  /*142e0*/  ENDCOLLECTIVE ;  /* 0x000000000000791b */ /* 0x003fe20003800000 */
.L_x_11145:
[----:B------:R-:W-:Y:S01]  /*142f0*/  @!P0 LEA R9, R17, UR47, 0x1 ;  /* 0x0000002f11098c11 */ /* 0x000fe2000f8e08ff */
[----:B------:R-:W-:Y:S02]  /*14300*/  IMAD.MOV.U32 R13, RZ, RZ, R6 ;  /* 0x000000ffff0d7224 */ /* 0x000fe400078e0006 */
[----:B------:R-:W-:Y:S01]  /*14310*/  IMAD.MOV.U32 R12, RZ, RZ, 0x7 ;  /* 0x00000007ff0c7424 */ /* 0x000fe200078e00ff */
[----:B------:R-:W-:-:S13]  /*14320*/  @!P0 LEA R4, P2, R24, R14, 0x1 ;  /* 0x0000000e18048211 */ /* 0x000fda00078408ff */
[----:B------:R-:W-:Y:S05]  /*14330*/  WARPSYNC.COLLECTIVE R15, `(.L_x_11146) ;  /* 0x000000000f087348 */ /* 0x000fea0003c00000 */
[----:B------:R0:W1:Y:S02]  /*14340*/  SHFL.IDX P6, R14, R13, R12, R11 ;  /* 0x0000000c0d0e7389 */ /* 0x00006400000c000b */
[----:B01----:R-:W-:Y:S01]  /*14350*/  ENDCOLLECTIVE ;  /* 0x000000000000791b */ /* 0x003fe20003800000 */
.L_x_11146:
        /* <DEDUP_REMOVED lines=10> */
.L_x_11147:
[----:B------:R-:W-:Y:S05]  /*14400*/  BRA `(.L_x_11148) ;  /* 0xffffffd000407947 */ /* 0x000fea000383ffff */
.L_x_11082:
[----:B0-----:R-:W-:-:S04]  /*14410*/  IMAD.U32 R3, RZ, RZ, UR47 ;  /* 0x0000002fff037e24 */ /* 0x001fc8000f8e00ff */
[----:B------:R0:W1:Y:S03]  /*14420*/  SYNCS.PHASECHK.TRANS64.TRYWAIT P0, [R3+URZ+0x22820], R0 ;  /* 0x02282000030075a7 */ /* 0x000066000800017f */
[----:B-1----:R-:W-:Y:S05]  /*14430*/  @!P0 NANOSLEEP.SYNCS 0x989680 ;  /* 0x009896800000895d */ /* 0x002fea0003900000 */
[----:B------:R-:W1:Y:S02]  /*14440*/  @!P0 SYNCS.PHASECHK.TRANS64 P0, [R3+URZ+0x22820], R0 ;  /* 0x02282000030085a7 */ /* 0x000e64000800007f */
[----:B-1----:R-:W-:Y:S05]  /*14450*/  @!P0 BRA `(.L_x_11082) ;  /* 0xfffffffc00ec8947 */ /* 0x002fea000383ffff */
[----:B------:R-:W-:Y:S05]  /*14460*/  BRA `(.L_x_11149) ;  /* 0xffffffd000707947 */ /* 0x000fea000383ffff */
.L_x_11084:
[----:B0-----:R-:W-:-:S04]  /*14470*/  IMAD.U32 R3, RZ, RZ, UR47 ;  /* 0x0000002fff037e24 */ /* 0x001fc8000f8e00ff */
[----:B------:R0:W1:Y:S03]  /*14480*/  SYNCS.PHASECHK.TRANS64.TRYWAIT P0, [R3+URZ+0x22860], R0 ;  /* 0x02286000030075a7 */ /* 0x000066000800017f */
[----:B-1----:R-:W-:Y:S05]  /*14490*/  @!P0 NANOSLEEP.SYNCS 0x989680 ;  /* 0x009896800000895d */ /* 0x002fea0003900000 */
[----:B------:R-:W1:Y:S02]  /*144a0*/  @!P0 SYNCS.PHASECHK.TRANS64 P0, [R3+URZ+0x22860], R0 ;  /* 0x02286000030085a7 */ /* 0x000e64000800007f */
[----:B-1----:R-:W-:Y:S05]  /*144b0*/  @!P0 BRA `(.L_x_11084) ;  /* 0xfffffffc00ec8947 */ /* 0x002fea000383ffff */
[----:B------:R-:W-:Y:S05]  /*144c0*/  BRA `(.L_x_11150) ;  /* 0xffffffd0006c7947 */ /* 0x000fea000383ffff */
.L_x_11085:
        /* <DEDUP_REMOVED lines=8> */
.L_x_11152:
[----:B------:R-:W-:Y:S05]  /*14550*/  BSYNC B0 ;  /* 0x0000000000007941 */ /* 0x000fea0003800000 */
.L_x_11151:
[----:B------:R-:W-:Y:S01]  /*14560*/  IMAD.MOV.U32 R13, RZ, RZ, R3 ;  /* 0x000000ffff0d7224 */ /* 0x000fe200078e0003 */
[----:B------:R-:W-:Y:S01]  /*14570*/  LEA R19, R17, UR47, 0x1 ;  /* 0x0000002f11137c11 */ /* 0x000fe2000f8e08ff */
[----:B------:R-:W-:Y:S01]  /*14580*/  IMAD.MOV.U32 R12, RZ, RZ, RZ ;  /* 0x000000ffff0c7224 */ /* 0x000fe200078e00ff */
[C---:B------:R-:W-:Y:S01]  /*14590*/  LOP3.LUT P2, RZ, R8.reuse, 0x2, RZ, 0xc0, !PT ;  /* 0x0000000208ff7812 */ /* 0x040fe2000784c0ff */
[----:B------:R-:W-:Y:S01]  /*145a0*/  IMAD.MOV.U32 R11, RZ, RZ, 0x181f ;  /* 0x0000181fff0b7424 */ /* 0x000fe200078e00ff */
[----:B------:R-:W-:Y:S01]  /*145b0*/  LOP3.LUT P1, RZ, R8, 0x4, RZ, 0xc0, !PT ;  /* 0x0000000408ff7812 */ /* 0x000fe2000782c0ff */
[----:B------:R-:W-:Y:S02]  /*145c0*/  IMAD.MOV.U32 R15, RZ, RZ, -0x1 ;  /* 0xffffffffff0f7424 */ /* 0x000fe400078e00ff */
[----:B------:R-:W-:Y:S01]  /*145d0*/  IMAD.MOV.U32 R0, RZ, RZ, R14 ;  /* 0x000000ffff007224 */ /* 0x000fe200078e000e */
[----:B------:R-:W-:Y:S01]  /*145e0*/  ISETP.LT.OR P3, PT, R35, 0x1, !P1 ;  /* 0x000000012300780c */ /* 0x000fe20004f61670 */
[----:B------:R-:W-:-:S12]  /*145f0*/  IMAD.SHL.U32 R24, R24, 0x2, RZ ;  /* 0x0000000218187824 */ /* 0x000fd800078e00ff */
[----:B------:R-:W-:Y:S05]  /*14600*/  WARPSYNC.COLLECTIVE R15, `(.L_x_11153) ;  /* 0x000000000f087348 */ /* 0x000fea0003c00000 */
[----:B------:R0:W1:Y:S02]  /*14610*/  SHFL.IDX P6, R14, R13, R12, R11 ;  /* 0x0000000c0d0e7389 */ /* 0x00006400000c000b */
[----:B01----:R-:W-:Y:S01]  /*14620*/  ENDCOLLECTIVE ;  /* 0x000000000000791b */ /* 0x003fe20003800000 */
.L_x_11153:
[----:B------:R-:W-:Y:S02]  /*14630*/  IMAD.MOV.U32 R13, RZ, RZ, R10 ;  /* 0x000000ffff0d7224 */ /* 0x000fe400078e000a */
[----:B------:R-:W-:Y:S01]  /*14640*/  IMAD.MOV.U32 R12, RZ, RZ, 0x1 ;  /* 0x00000001ff0c7424 */ /* 0x000fe200078e00ff */
[----:B------:R-:W-:-:S13]  /*14650*/  IADD3 R4, P0, R14, R24, RZ ;  /* 0x000000180e047210 */ /* 0x000fda0007f1e0ff */
[----:B------:R-:W-:Y:S05]  /*14660*/  WARPSYNC.COLLECTIVE R15, `(.L_x_11154) ;  /* 0x000000000f087348 */ /* 0x000fea0003c00000 */
[----:B------:R0:W1:Y:S02]  /*14670*/  SHFL.IDX P6, R14, R13, R12, R11 ;  /* 0x0000000c0d0e7389 */ /* 0x00006400000c000b */
[----:B01----:R-:W-:Y:S01]  /*14680*/  ENDCOLLECTIVE ;  /* 0x000000000000791b */ /* 0x003fe20003800000 */
.L_x_11154:
        /* <DEDUP_REMOVED lines=12> */
.L_x_11155:
[----:B------:R-:W-:Y:S01]  /*14750*/  @!PT LDS RZ, [RZ] ;  /* 0x00000000fffff984 */ /* 0x000fe20000000800 */
[----:B------:R-:W-:Y:S01]  /*14760*/  @!PT LDS RZ, [RZ] ;  /* 0x00000000fffff984 */ /* 0x000fe20000000800 */
[----:B------:R-:W-:Y:S01]  /*14770*/  @!PT LDS RZ, [RZ] ;  /* 0x00000000fffff984 */ /* 0x000fe20000000800 */
[----:B------:R-:W-:Y:S01]  /*14780*/  LDGSTS.E.BYPASS.LTC128B.128 [R19+0x3400], desc[UR36][R4.64+0x80], !P0 ;  /* 0x0340008004137fae */ /* 0x000fe2000c101d64 */
[----:B------:R-:W-:Y:S01]  /*14790*/  LOP3.LUT P0, RZ, R8, 0x8, RZ, 0xc0, !PT ;  /* 0x0000000808ff7812 */ /* 0x000fe2000780c0ff */
[----:B------:R-:W-:Y:S02]  /*147a0*/  IMAD.MOV.U32 R8, RZ, RZ, RZ ;  /* 0x000000ffff087224 */ /* 0x000fe400078e00ff */
        /* <DEDUP_REMOVED lines=9> */
.L_x_11156:
        /* <DEDUP_REMOVED lines=12> */
.L_x_11157:
        /* <DEDUP_REMOVED lines=14> */
.L_x_11158:
        /* <DEDUP_REMOVED lines=12> */
.L_x_11159:
        /* <DEDUP_REMOVED lines=14> */
.L_x_11160:
        /* <DEDUP_REMOVED lines=12> */
.L_x_11161:
        /* <DEDUP_REMOVED lines=14> */
.L_x_11162:
[----:B------:R-:W-:Y:S01]  /*14d20*/  IMAD.X R5, RZ, RZ, R0, P3 ;  /* 0x000000ffff057224 */ /* 0x000fe200018e0600 */
[----:B------:R-:W-:Y:S01]  /*14d30*/  ISETP.LT.OR P3, PT, R35, 0x41, P4 ;  /* 0x000000412300780c */ /* 0x000fe20002761670 */
[----:B------:R-:W-:Y:S02]  /*14d40*/  VIADD R0, R19, 0x400 ;  /* 0x0000040013007836 */ /* 0x000fe40000000000 */
[----:B------:R-:W-:-:S10]  /*14d50*/  IMAD.MOV.U32 R13, RZ, RZ, R3 ;  /* 0x000000ffff0d7224 */ /* 0x000fd400078e0003 */
        /* <DEDUP_REMOVED lines=9> */
.L_x_11163:
        /* <DEDUP_REMOVED lines=9> */
.L_x_11092:
[----:B-1----:R1:W2:Y:S02]  /*14e80*/  SYNCS.PHASECHK.TRANS64.TRYWAIT P0, [R32+URZ+0x22840], R31 ;  /* 0x0228401f200075a7 */ /* 0x0022a4000800017f */
[----:B--2---:R-:W-:Y:S05]  /*14e90*/  @!P0 NANOSLEEP.SYNCS 0x989680 ;  /* 0x009896800000895d */ /* 0x004fea0003900000 */
[----:B------:R-:W2:Y:S02]  /*14ea0*/  @!P0 SYNCS.PHASECHK.TRANS64 P0, [R32+URZ+0x22840], R31 ;  /* 0x0228401f200085a7 */ /* 0x000ea4000800007f */
[----:B--2---:R-:W-:Y:S05]  /*14eb0*/  @!P0 BRA `(.L_x_11092) ;  /* 0xfffffffc00f08947 */ /* 0x004fea000383ffff */
[----:B------:R-:W-:Y:S05]  /*14ec0*/  BRA `(.L_x_11165) ;  /* 0xffffffd000947947 */ /* 0x000fea000383ffff */
.L_x_11093:
        /* <DEDUP_REMOVED lines=8> */
.L_x_11167:
[----:B------:R-:W-:Y:S05]  /*14f50*/  BSYNC B1 ;  /* 0x0000000000017941 */ /* 0x000fea0003800000 */
.L_x_11166:
        /* <DEDUP_REMOVED lines=9> */
.L_x_11168:
[----:B------:R-:W-:Y:S02]  /*14ff0*/  IMAD.MOV.U32 R13, RZ, RZ, R3 ;  /* 0x000000ffff0d7224 */ /* 0x000fe400078e0003 */
[----:B------:R-:W-:Y:S01]  /*15000*/  IMAD.MOV.U32 R12, RZ, RZ, 0x1 ;  /* 0x00000001ff0c7424 */ /* 0x000fe200078e00ff */
[----:B------:R-:W-:-:S13]  /*15010*/  IADD3 R4, P0, R14, R24, RZ ;  /* 0x000000180e047210 */ /* 0x000fda0007f1e0ff */
[----:B------:R-:W-:Y:S05]  /*15020*/  WARPSYNC.COLLECTIVE R15, `(.L_x_11169) ;  /* 0x000000000f087348 */ /* 0x000fea0003c00000 */
[----:B------:R0:W1:Y:S02]  /*15030*/  SHFL.IDX P6, R14, R13, R12, R11 ;  /* 0x0000000c0d0e7389 */ /* 0x00006400000c000b */
[----:B01----:R-:W-:Y:S01]  /*15040*/  ENDCOLLECTIVE ;  /* 0x000000000000791b */ /* 0x003fe20003800000 */
.L_x_11169:
        /* <DEDUP_REMOVED lines=10> */
.L_x_11170:
[----:B------:R-:W-:Y:S02]  /*150f0*/  IMAD.MOV.U32 R13, RZ, RZ, R3 ;  /* 0x000000ffff0d7224 */ /* 0x000fe400078e0003 */
[----:B------:R-:W-:Y:S01]  /*15100*/  IMAD.MOV.U32 R12, RZ, RZ, 0x2 ;  /* 0x00000002ff0c7424 */ /* 0x000fe200078e00ff */
[----:B------:R-:W-:-:S13]  /*15110*/  IADD3 R6, P0, R14, R24, RZ ;  /* 0x000000180e067210 */ /* 0x000fda0007f1e0ff */
[----:B------:R-:W-:Y:S05]  /*15120*/  WARPSYNC.COLLECTIVE R15, `(.L_x_11171) ;  /* 0x000000000f087348 */ /* 0x000fea0003c00000 */
[----:B------:R0:W1:Y:S02]  /*15130*/  SHFL.IDX P6, R14, R13, R12, R11 ;  /* 0x0000000c0d0e7389 */ /* 0x00006400000c000b */
[----:B01----:R-:W-:Y:S01]  /*15140*/  ENDCOLLECTIVE ;  /* 0x000000000000791b */ /* 0x003fe20003800000 */
.L_x_11171:
        /* <DEDUP_REMOVED lines=10> */
.L_x_11172:
[----:B------:R-:W-:Y:S02]  /*151f0*/  IMAD.MOV.U32 R13, RZ, RZ, R3 ;  /* 0x000000ffff0d7224 */ /* 0x000fe400078e0003 */
[----:B------:R-:W-:Y:S01]  /*15200*/  IMAD.MOV.U32 R12, RZ, RZ, 0x3 ;  /* 0x00000003ff0c7424 */ /* 0x000fe200078e00ff */
[----:B------:R-:W-:-:S13]  /*15210*/  IADD3 R6, P0, R14, R24, RZ ;  /* 0x000000180e067210 */ /* 0x000fda0007f1e0ff */
[----:B------:R-:W-:Y:S05]  /*15220*/  WARPSYNC.COLLECTIVE R15, `(.L_x_11173) ;  /* 0x000000000f087348 */ /* 0x000fea0003c00000 */
[----:B------:R0:W1:Y:S02]  /*15230*/  SHFL.IDX P6, R14, R13, R12, R11 ;  /* 0x0000000c0d0e7389 */ /* 0x00006400000c000b */
[----:B01----:R-:W-:Y:S01]  /*15240*/  ENDCOLLECTIVE ;  /* 0x000000000000791b */ /* 0x003fe20003800000 */
.L_x_11173:
        /* <DEDUP_REMOVED lines=10> */
.L_x_11174:
[----:B------:R-:W-:Y:S02]  /*152f0*/  IMAD.MOV.U32 R13, RZ, RZ, R3 ;  /* 0x000000ffff0d7224 */ /* 0x000fe400078e0003 */
[----:B------:R-:W-:Y:S01]  /*15300*/  IMAD.MOV.U32 R12, RZ, RZ, 0x4 ;  /* 0x00000004ff0c7424 */ /* 0x000fe200078e00ff */
[----:B------:R-:W-:-:S13]  /*15310*/  IADD3 R4, P0, R14, R24, RZ ;  /* 0x000000180e047210 */ /* 0x000fda0007f1e0ff */
[----:B------:R-:W-:Y:S05]  /*15320*/  WARPSYNC.COLLECTIVE R15, `(.L_x_11175) ;  /* 0x000000000f087348 */ /* 0x000fea0003c00000 */
[----:B------:R0:W1:Y:S02]  /*15330*/  SHFL.IDX P6, R14, R13, R12, R11 ;  /* 0x0000000c0d0e7389 */ /* 0x00006400000c000b */
[----:B01----:R-:W-:Y:S01]  /*15340*/  ENDCOLLECTIVE ;  /* 0x000000000000791b */ /* 0x003fe20003800000 */
.L_x_11175:
        /* <DEDUP_REMOVED lines=10> */
.L_x_11176:
[----:B------:R-:W-:Y:S02]  /*153f0*/  IMAD.MOV.U32 R13, RZ, RZ, R3 ;  /* 0x000000ffff0d7224 */ /* 0x000fe400078e0003 */
[----:B------:R-:W-:Y:S01]  /*15400*/  IMAD.MOV.U32 R12, RZ, RZ, 0x5 ;  /* 0x00000005ff0c7424 */ /* 0x000fe200078e00ff */
[----:B------:R-:W-:-:S13]  /*15410*/  IADD3 R4, P0, R14, R24, RZ ;  /* 0x000000180e047210 */ /* 0x000fda0007f1e0ff */
[----:B------:R-:W-:Y:S05]  /*15420*/  WARPSYNC.COLLECTIVE R15, `(.L_x_11177) ;  /* 0x000000000f087348 */ /* 0x000fea0003c00000 */
[----:B------:R0:W1:Y:S02]  /*15430*/  SHFL.IDX P6, R14, R13, R12, R11 ;  /* 0x0000000c0d0e7389 */ /* 0x00006400000c000b */
[----:B01----:R-:W-:Y:S01]  /*15440*/  ENDCOLLECTIVE ;  /* 0x000000000000791b */ /* 0x003fe20003800000 */
.L_x_11177:
        /* <DEDUP_REMOVED lines=10> */
.L_x_11178:
[----:B------:R-:W-:Y:S01]  /*154f0*/  IMAD.MOV.U32 R37, RZ, RZ, R14 ;  /* 0x000000ffff257224 */ /* 0x000fe200078e000e */
[----:B------:R-:W-:Y:S06]  /*15500*/  BRA `(.L_x_11179) ;  /* 0xffffffcc00ec7947 */ /* 0x000fec000383ffff */
.L_x_11098:
[----:B---3--:R3:W4:Y:S02]  /*15510*/  SYNCS.PHASECHK.TRANS64.TRYWAIT P0, [R32+URZ+0x22860], R31 ;  /* 0x0228601f200075a7 */ /* 0x008724000800017f */
[----:B----4-:R-:W-:Y:S05]  /*15520*/  @!P0 NANOSLEEP.SYNCS 0x989680 ;  /* 0x009896800000895d */ /* 0x010fea0003900000 */
[----:B------:R-:W4:Y:S02]  /*15530*/  @!P0 SYNCS.PHASECHK.TRANS64 P0, [R32+URZ+0x22860], R31 ;  /* 0x0228601f200085a7 */ /* 0x000f24000800007f */
[----:B----4-:R-:W-:Y:S05]  /*15540*/  @!P0 BRA `(.L_x_11098) ;  /* 0xfffffffc00f08947 */ /* 0x010fea000383ffff */
[----:B------:R-:W-:Y:S05]  /*15550*/  BRA `(.L_x_11180) ;  /* 0xffffffd000387947 */ /* 0x000fea000383ffff */
.L_x_11099:
        /* <DEDUP_REMOVED lines=8> */
.L_x_11182:
[----:B------:R-:W-:Y:S05]  /*155e0*/  BSYNC B1 ;  /* 0x0000000000017941 */ /* 0x000fea0003800000 */
.L_x_11181:
        /* <DEDUP_REMOVED lines=9> */
.L_x_11183:
[----:B------:R-:W-:Y:S02]  /*15680*/  IMAD.MOV.U32 R8, RZ, RZ, RZ ;  /* 0x000000ffff087224 */ /* 0x000fe400078e00ff */
[----:B------:R-:W-:Y:S02]  /*15690*/  IMAD.MOV.U32 R13, RZ, RZ, R27 ;  /* 0x000000ffff0d7224 */ /* 0x000fe400078e001b */
[----:B------:R-:W-:Y:S01]  /*156a0*/  IMAD.MOV.U32 R12, RZ, RZ, 0x1 ;  /* 0x00000001ff0c7424 */ /* 0x000fe200078e00ff */
[----:B------:R-:W-:-:S13]  /*156b0*/  IADD3 R4, P0, R14, R24, RZ ;  /* 0x000000180e047210 */ /* 0x000fda0007f1e0ff */
[----:B------:R-:W-:Y:S05]  /*156c0*/  WARPSYNC.COLLECTIVE R15, `(.L_x_11184) ;  /* 0x000000000f087348 */ /* 0x000fea0003c00000 */
[----:B------:R0:W1:Y:S02]  /*156d0*/  SHFL.IDX P6, R14, R13, R12, R11 ;  /* 0x0000000c0d0e7389 */ /* 0x00006400000c000b */
[----:B01----:R-:W-:Y:S01]  /*156e0*/  ENDCOLLECTIVE ;  /* 0x000000000000791b */ /* 0x003fe20003800000 */
.L_x_11184:
        /* <DEDUP_REMOVED lines=13> */
.L_x_11185:
[----:B------:R-:W-:Y:S02]  /*157c0*/  IMAD.MOV.U32 R13, RZ, RZ, R27 ;  /* 0x000000ffff0d7224 */ /* 0x000fe400078e001b */
[----:B------:R-:W-:Y:S01]  /*157d0*/  IMAD.MOV.U32 R12, RZ, RZ, 0x2 ;  /* 0x00000002ff0c7424 */ /* 0x000fe200078e00ff */
[----:B------:R-:W-:-:S13]  /*157e0*/  IADD3 R4, P0, R14, R24, RZ ;  /* 0x000000180e047210 */ /* 0x000fda0007f1e0ff */
[----:B------:R-:W-:Y:S05]  /*157f0*/  WARPSYNC.COLLECTIVE R15, `(.L_x_11186) ;  /* 0x000000000f087348 */ /* 0x000fea0003c00000 */
[----:B------:R0:W1:Y:S02]  /*15800*/  SHFL.IDX P6, R14, R13, R12, R11 ;  /* 0x0000000c0d0e7389 */ /* 0x00006400000c000b */
[----:B01----:R-:W-:Y:S01]  /*15810*/  ENDCOLLECTIVE ;  /* 0x000000000000791b */ /* 0x003fe20003800000 */
.L_x_11186:
        /* <DEDUP_REMOVED lines=13> */
.L_x_11187:
[----:B------:R-:W-:Y:S02]  /*158f0*/  IMAD.MOV.U32 R13, RZ, RZ, R27 ;  /* 0x000000ffff0d7224 */ /* 0x000fe400078e001b */
[----:B------:R-:W-:Y:S01]  /*15900*/  IMAD.MOV.U32 R12, RZ, RZ, 0x3 ;  /* 0x00000003ff0c7424 */ /* 0x000fe200078e00ff */
[----:B------:R-:W-:-:S13]  /*15910*/  IADD3 R4, P0, R14, R24, RZ ;  /* 0x000000180e047210 */ /* 0x000fda0007f1e0ff */
[----:B------:R-:W-:Y:S05]  /*15920*/  WARPSYNC.COLLECTIVE R15, `(.L_x_11188) ;  /* 0x000000000f087348 */ /* 0x000fea0003c00000 */
[----:B------:R0:W1:Y:S02]  /*15930*/  SHFL.IDX P6, R14, R13, R12, R11 ;  /* 0x0000000c0d0e7389 */ /* 0x00006400000c000b */
[----:B01----:R-:W-:Y:S01]  /*15940*/  ENDCOLLECTIVE ;  /* 0x000000000000791b */ /* 0x003fe20003800000 */
.L_x_11188:
        /* <DEDUP_REMOVED lines=13> */
.L_x_11189:
[----:B------:R-:W-:Y:S02]  /*15a20*/  IMAD.MOV.U32 R13, RZ, RZ, R27 ;  /* 0x000000ffff0d7224 */ /* 0x000fe400078e001b */
[----:B------:R-:W-:Y:S01]  /*15a30*/  IMAD.MOV.U32 R12, RZ, RZ, 0x4 ;  /* 0x00000004ff0c7424 */ /* 0x000fe200078e00ff */
[----:B------:R-:W-:-:S13]  /*15a40*/  IADD3 R4, P0, R14, R24, RZ ;  /* 0x000000180e047210 */ /* 0x000fda0007f1e0ff */
[----:B------:R-:W-:Y:S05]  /*15a50*/  WARPSYNC.COLLECTIVE R15, `(.L_x_11190) ;  /* 0x000000000f087348 */ /* 0x000fea0003c00000 */
[----:B------:R0:W1:Y:S02]  /*15a60*/  SHFL.IDX P6, R14, R13, R12, R11 ;  /* 0x0000000c0d0e7389 */ /* 0x00006400000c000b */
[----:B01----:R-:W-:Y:S01]  /*15a70*/  ENDCOLLECTIVE ;  /* 0x000000000000791b */ /* 0x003fe20003800000 */
.L_x_11190:
        /* <DEDUP_REMOVED lines=13> */
.L_x_11191:
[----:B------:R-:W-:Y:S02]  /*15b50*/  IMAD.MOV.U32 R13, RZ, RZ, R27 ;  /* 0x000000ffff0d7224 */ /* 0x000fe400078e001b */
[----:B------:R-:W-:Y:S01]  /*15b60*/  IMAD.MOV.U32 R12, RZ, RZ, 0x5 ;  /* 0x00000005ff0c7424 */ /* 0x000fe200078e00ff */
[----:B------:R-:W-:-:S13]  /*15b70*/  IADD3 R4, P0, R14, R24, RZ ;  /* 0x000000180e047210 */ /* 0x000fda0007f1e0ff */
[----:B------:R-:W-:Y:S05]  /*15b80*/  WARPSYNC.COLLECTIVE R15, `(.L_x_11192) ;  /* 0x000000000f087348 */ /* 0x000fea0003c00000 */
[----:B------:R0:W1:Y:S02]  /*15b90*/  SHFL.IDX P6, R14, R13, R12, R11 ;  /* 0x0000000c0d0e7389 */ /* 0x00006400000c000b */
[----:B01----:R-:W-:Y:S01]  /*15ba0*/  ENDCOLLECTIVE ;  /* 0x000000000000791b */ /* 0x003fe20003800000 */
.L_x_11192:
        /* <DEDUP_REMOVED lines=13> */
.L_x_11193:
[----:B------:R-:W-:Y:S05]  /*15c80*/  BRA `(.L_x_11194) ;  /* 0xffffffcc00887947 */ /* 0x000fea000383ffff */
.L_x_11104:
[----:B0-----:R0:W4:Y:S02]  /*15c90*/  SYNCS.PHASECHK.TRANS64.TRYWAIT P0, [R4+URZ+0x22820], R8 ;  /* 0x02282008040075a7 */ /* 0x001124000800017f */
[----:B----4-:R-:W-:Y:S05]  /*15ca0*/  @!P0 NANOSLEEP.SYNCS 0x989680 ;  /* 0x009896800000895d */ /* 0x010fea0003900000 */
[----:B------:R-:W4:Y:S02]  /*15cb0*/  @!P0 SYNCS.PHASECHK.TRANS64 P0, [R4+URZ+0x22820], R8 ;  /* 0x02282008040085a7 */ /* 0x000f24000800007f */
[----:B----4-:R-:W-:Y:S05]  /*15cc0*/  @!P0 BRA `(.L_x_11104) ;  /* 0xfffffffc00f08947 */ /* 0x010fea000383ffff */
[----:B------:R-:W-:Y:S05]  /*15cd0*/  BRA `(.L_x_11195) ;  /* 0xffffffd000107947 */ /* 0x000fea000383ffff */
.L_x_11105:
[----:B------:R-:W-:Y:S01]  /*15ce0*/  BSSY B0, `(.L_x_11196) ;  /* 0x0000008000007945 */ /* 0x000fe20003800000 */
[----:B------:R-:W-:Y:S02]  /*15cf0*/  IMAD.MOV.U32 R13, RZ, RZ, R16 ;  /* 0x000000ffff0d7224 */ /* 0x000fe400078e0010 */
[----:B------:R-:W-:Y:S02]  /*15d00*/  IMAD.MOV.U32 R12, RZ, RZ, RZ ;  /* 0x000000ffff0c7224 */ /* 0x000fe400078e00ff */
[----:B------:R-:W-:Y:S02]  /*15d10*/  IMAD.MOV.U32 R11, RZ, RZ, 0x1f ;  /* 0x0000001fff0b7424 */ /* 0x000fe400078e00ff */
[----:B------:R-:W-:-:S07]  /*15d20*/  IMAD.MOV.U32 R15, RZ, RZ, -0x1 ;  /* 0xffffffffff0f7424 */ /* 0x000fce00078e00ff */
[----:B0123-5:R-:W-:Y:S05]  /*15d30*/  WARPSYNC.COLLECTIVE R15, `(.L_x_11197) ;  /* 0x000000000f087348 */ /* 0x02ffea0003c00000 */
[----:B------:R4:W0:Y:S02]  /*15d40*/  SHFL.IDX P6, R14, R13, R12, R11 ;  /* 0x0000000c0d0e7389 */ /* 0x00082400000c000b */
[----:B012345:R-:W-:Y:S01]  /*15d50*/  ENDCOLLECTIVE ;  /* 0x000000000000791b */ /* 0x03ffe20003800000 */
.L_x_11197:
[----:B------:R-:W-:Y:S05]  /*15d60*/  BSYNC B0 ;  /* 0x0000000000007941 */ /* 0x000fea0003800000 */
.L_x_11196:
[----:B------:R-:W-:Y:S05]  /*15d70*/  BRA `(.L_x_11198) ;  /* 0xffffffcc00f87947 */ /* 0x000fea000383ffff */
.L_x_11106:
[----:B------:R-:W-:Y:S01]  /*15d80*/  BSSY B0, `(.L_x_11199) ;  /* 0x0000006000007945 */ /* 0x000fe20003800000 */
[----:B------:R-:W-:-:S07]  /*15d90*/  IMAD.MOV.U32 R15, RZ, RZ, -0x1 ;  /* 0xffffffffff0f7424 */ /* 0x000fce00078e00ff */
[----:B-12345:R-:W-:Y:S05]  /*15da0*/  WARPSYNC.COLLECTIVE R15, `(.L_x_11200) ;  /* 0x000000000f0c7348 */ /* 0x03efea0003c00000 */
[----:B------:R-:W-:Y:S02]  /*15db0*/  ELECT P6, UR62, PT ;  /* 0x00000000003e782f */ /* 0x000fe400038c0000 */
[----:B------:R-:W-:Y:S01]  /*15dc0*/  MOV R14, UR62 ;  /* 0x0000003e000e7c02 */ /* 0x000fe20008000f00 */
[----:B-12345:R-:W-:Y:S10]  /*15dd0*/  ENDCOLLECTIVE ;  /* 0x000000000000791b */ /* 0x03eff40003800000 */
.L_x_11200:
[----:B------:R-:W-:Y:S05]  /*15de0*/  BSYNC B0 ;  /* 0x0000000000007941 */ /* 0x000fea0003800000 */
.L_x_11199:
[----:B------:R-:W-:Y:S05]  /*15df0*/  BRA `(.L_x_11201) ;  /* 0xffffffcc00ec7947 */ /* 0x000fea000383ffff */
.L_x_11108:
[----:B------:R0:W0:Y:S02]  /*15e00*/  SYNCS.PHASECHK.TRANS64.TRYWAIT P1, [R5+URZ+0x22840], R0 ;  /* 0x02284000050075a7 */ /* 0x000024000802017f */
[----:B0-----:R-:W-:Y:S05]  /*15e10*/  @!P1 NANOSLEEP.SYNCS 0x989680 ;  /* 0x009896800000995d */ /* 0x001fea0003900000 */
[----:B------:R-:W0:Y:S02]  /*15e20*/  @!P1 SYNCS.PHASECHK.TRANS64 P1, [R5+URZ+0x22840], R0 ;  /* 0x02284000050095a7 */ /* 0x000e24000802007f */
[----:B0-----:R-:W-:Y:S05]  /*15e30*/  @!P1 BRA `(.L_x_11108) ;  /* 0xfffffffc00f09947 */ /* 0x001fea000383ffff */
[----:B------:R-:W-:Y:S05]  /*15e40*/  BRA `(.L_x_11202) ;  /* 0xffffffd0000c7947 */ /* 0x000fea000383ffff */
.L_x_11110:
[----:B------:R0:W0:Y:S02]  /*15e50*/  SYNCS.PHASECHK.TRANS64.TRYWAIT P1, [R21+URZ+0x22840], R2 ;  /* 0x02284002150075a7 */ /* 0x000024000802017f */
[----:B0-----:R-:W-:Y:S05]  /*15e60*/  @!P1 NANOSLEEP.SYNCS 0x989680 ;  /* 0x009896800000995d */ /* 0x001fea0003900000 */
[----:B------:R-:W0:Y:S02]  /*15e70*/  @!P1 SYNCS.PHASECHK.TRANS64 P1, [R21+URZ+0x22840], R2 ;  /* 0x02284002150095a7 */ /* 0x000e24000802007f */
[----:B0-----:R-:W-:Y:S05]  /*15e80*/  @!P1 BRA `(.L_x_11110) ;  /* 0xfffffffc00f09947 */ /* 0x001fea000383ffff */
[----:B------:R-:W-:Y:S05]  /*15e90*/  BRA `(.L_x_11203) ;  /* 0xffffffd000187947 */ /* 0x000fea000383ffff */
.L_x_11112:
[----:B------:R0:W0:Y:S02]  /*15ea0*/  SYNCS.PHASECHK.TRANS64.TRYWAIT P1, [R5+URZ+0x22860], R0 ;  /* 0x02286000050075a7 */ /* 0x000024000802017f */
[----:B0-----:R-:W-:Y:S05]  /*15eb0*/  @!P1 NANOSLEEP.SYNCS 0x989680 ;  /* 0x009896800000995d */ /* 0x001fea0003900000 */
[----:B------:R-:W0:Y:S02]  /*15ec0*/  @!P1 SYNCS.PHASECHK.TRANS64 P1, [R5+URZ+0x22860], R0 ;  /* 0x02286000050095a7 */ /* 0x000e24000802007f */
[----:B0-----:R-:W-:Y:S05]  /*15ed0*/  @!P1 BRA `(.L_x_11112) ;  /* 0xfffffffc00f09947 */ /* 0x001fea000383ffff */
[----:B------:R-:W-:Y:S05]  /*15ee0*/  BRA `(.L_x_11204) ;  /* 0xffffffd000147947 */ /* 0x000fea000383ffff */
.L_x_11205:
        /* <DEDUP_REMOVED lines=9> */
.L_x_15667:


//--------------------- .text._ZN7cutlass13device_kernelIN5flash11enable_sm90INS1_16FlashAttnFwdSm90INS1_25CollectiveMainloopFwdSm90ILi2EN4cute5tupleIJNS5_1CILi1EEES8_S8_EEENS6_IJNS7_ILi128EEENS7_ILi96EEENS7_ILi64EEEEEELi256ENS_10bfloat16_tEfNS_4arch4Sm90ELb0ELb1ELb0ELb0ELb1ELb0ELb1ELb1ELb0ELb1ELb1ELb0EEENS1_21CollectiveEpilogueFwdINS6_IJSA_NS7_ILi256EEESB_EEES9_SE_SG_Li256ELb0ELb1ELb1ELb0EEENS1_19SingleTileSchedulerILb0ELb1ELb1ELi128EEEEEEEEEvNT_6ParamsE --------------------------
	.section	.text._ZN7cutlass13device_kernelIN5flash11enable_sm90INS1_16FlashAttnFwdSm90INS1_25CollectiveMainloopFwdSm90ILi2EN4cute5tupleIJNS5_1CILi1EEES8_S8_EEENS6_IJNS7_ILi128EEENS7_ILi96EEENS7_ILi64EEEEEELi256ENS_10bfloat16_tEfNS_4arch4Sm90ELb0ELb1ELb0ELb0ELb1ELb0ELb1ELb1ELb0ELb1ELb1ELb0EEENS1_21CollectiveEpilogueFwdINS6_IJSA_NS7_ILi256EEESB_EEES9_SE_SG_Li256ELb0ELb1ELb1ELb0EEENS1_19SingleTileSchedulerILb0ELb1ELb1ELi128EEEEEEEEEvNT_6ParamsE,"ax",@progbits
	.align	128
.text._ZN7cutlass13device_kernelIN5flash11enable_sm90INS1_16FlashAttnFwdSm90INS1_25CollectiveMainloopFwdSm90ILi2EN4cute5tupleIJNS5_1CILi1EEES8_S8_EEENS6_IJNS7_ILi128EEENS7_ILi96EEENS7_ILi64EEEEEELi256ENS_10bfloat16_tEfNS_4arch4Sm90ELb0ELb1ELb0ELb0ELb1ELb0ELb1ELb1ELb0ELb1ELb1ELb0EEENS1_21CollectiveEpilogueFwdINS6_IJSA_NS7_ILi256EEESB_EEES9_SE_SG_Li256ELb0ELb1ELb1ELb0EEENS1_19SingleTileSchedulerILb0ELb1ELb1ELi128EEEEEEEEEvNT_6ParamsE:
        .type           _ZN7cutlass13device_kernelIN5flash11enable_sm90INS1_16FlashAttnFwdSm90INS1_25CollectiveMainloopFwdSm90ILi2EN4cute5tupleIJNS5_1CILi1EEES8_S8_EEENS6_IJNS7_ILi128EEENS7_ILi96EEENS7_ILi64EEEEEELi256ENS_10bfloat16_tEfNS_4arch4Sm90ELb0ELb1ELb0ELb0ELb1ELb0ELb1ELb1ELb0ELb1ELb1ELb0EEENS1_21CollectiveEpilogueFwdINS6_IJSA_NS7_ILi256EEESB_EEES9_SE_SG_Li256ELb0ELb1ELb1ELb0EEENS1_19SingleTileSchedulerILb0ELb1ELb1ELi128EEEEEEEEEvNT_6ParamsE,@function
        .size           _ZN7cutlass13device_kernelIN5flash11enable_sm90INS1_16FlashAttnFwdSm90INS1_25CollectiveMainloopFwdSm90ILi2EN4cute5tupleIJNS5_1CILi1EEES8_S8_EEENS6_IJNS7_ILi128EEENS7_ILi96EEENS7_ILi64EEEEEELi256ENS_10bfloat16_tEfNS_4arch4Sm90ELb0ELb1ELb0ELb0ELb1ELb0ELb1ELb1ELb0ELb1ELb1ELb0EEENS1_21CollectiveEpilogueFwdINS6_IJSA_NS7_ILi256EEESB_EEES9_SE_SG_Li256ELb0ELb1ELb1ELb0EEENS1_19SingleTileSchedulerILb0ELb1ELb1ELi128EEEEEEEEEvNT_6ParamsE,(.L_x_15668 - _ZN7cutlass13device_kernelIN5flash11enable_sm90INS1_16FlashAttnFwdSm90INS1_25CollectiveMainloopFwdSm90ILi2EN4cute5tupleIJNS5_1CILi1EEES8_S8_EEENS6_IJNS7_ILi128EEENS7_ILi96EEENS7_ILi64EEEEEELi256ENS_10bfloat16_tEfNS_4arch4Sm90ELb0ELb1ELb0ELb0ELb1ELb0ELb1ELb1ELb0ELb1ELb1ELb0EEENS1_21CollectiveEpilogueFwdINS6_IJSA_NS7_ILi256EEESB_EEES9_SE_SG_Li256ELb0ELb1ELb1ELb0EEENS1_19SingleTileSchedulerILb0ELb1ELb1ELi128EEEEEEEEEvNT_6ParamsE)
        .other          _ZN7cutlass13device_kernelIN5flash11enable_sm90INS1_16FlashAttnFwdSm90INS1_25CollectiveMainloopFwdSm90ILi2EN4cute5tupleIJNS5_1CILi1EEES8_S8_EEENS6_IJNS7_ILi128EEENS7_ILi96EEENS7_ILi64EEEEEELi256ENS_10bfloat16_tEfNS_4arch4Sm90ELb0ELb1ELb0ELb0ELb1ELb0ELb1ELb1ELb0ELb1ELb1ELb0EEENS1_21CollectiveEpilogueFwdINS6_IJSA_NS7_ILi256EEESB_EEES9_SE_SG_Li256ELb0ELb1ELb1ELb0EEENS1_19SingleTileSchedulerILb0ELb1ELb1ELi128EEEEEEEEEvNT_6ParamsE,@"STO_CUDA_ENTRY STV_DEFAULT"
_ZN7cutlass13device_kernelIN5flash11enable_sm90INS1_16FlashAttnFwdSm90INS1_25CollectiveMainloopFwdSm90ILi2EN4cute5tupleIJNS5_1CILi1EEES8_S8_EEENS6_IJNS7_ILi128EEENS7_ILi96EEENS7_ILi64EEEEEELi256ENS_10bfloat16_tEfNS_4arch4Sm90ELb0ELb1ELb0ELb0ELb1ELb0ELb1ELb1ELb0ELb1ELb1ELb0EEENS1_21CollectiveEpilogueFwdINS6_IJSA_NS7_ILi256EEESB_EEES9_SE_SG_Li256ELb0ELb1ELb1ELb0EEENS1_19SingleTileSchedulerILb0ELb1ELb1ELi128EEEEEEEEEvNT_6ParamsE:
        /* <DEDUP_REMOVED lines=9> */
[----:B------:R1:W2:Y:S01]  /*0090*/  SHFL.IDX PT, R3, R73, RZ, 0x1f ;  /* 0x00001fff49037589 */ /* 0x0002a200000e0000 */
        /* <DEDUP_REMOVED lines=15> */
[----:B------:R1:W0:Y:S01]  /*0190*/  @!UP0 SYNCS.EXCH.64 URZ, [UR8+0x32400], UR4 ;  /* 0x03240004083f85b2 */ /* 0x0002220008000100 */
[----:B------:R1:W3:Y:S05]  /*01a0*/  @!UP1 SYNCS.EXCH.64 URZ, [UR8+0x32410], UR4 ;  /* 0x03241004083f95b2 */ /* 0x0002ea0008000100 */
[----:B------:R1:W4:Y:S02]  /*01b0*/  @!UP2 SYNCS.EXCH.64 URZ, [UR8+0x32420], UR6 ;  /* 0x03242006083fa5b2 */ /* 0x0003240008000100 */
[----:B-12---:R-:W-:Y:S05]  /*01c0*/  @P1 BRA `(.L_x_11206) ;  /* 0x0000000000481947 */ /* 0x006fea0003800000 */
[----:B------:R-:W1:Y:S01]  /*01d0*/  S2UR UR5, SR_CgaCtaId ;  /* 0x00000000000579c3 */ /* 0x000e620000008800 */
[----:B------:R-:W-:Y:S01]  /*01e0*/  UMOV UR4, 0x400 ;  /* 0x0000040000047882 */ /* 0x000fe20000000000 */
[----:B------:R-:W-:Y:S01]  /*01f0*/  UMOV UR6, 0x80 ;  /* 0x0000008000067882 */ /* 0x000fe20000000000 */
[----:B------:R-:W-:Y:S01]  /*0200*/  UMOV UR7, 0x100 ;  /* 0x0000010000077882 */ /* 0x000fe20000000000 */
[----:B------:R-:W-:Y:S01]  /*0210*/  ELECT P0, URZ, PT ;  /* 0x00000000003f782f */ /* 0x000fe20003800000 */
[----:B-1----:R-:W-:Y:S02]  /*0220*/  ULEA UR8, UR5, UR4, 0x18 ;  /* 0x0000000405087291 */ /* 0x002fe4000f8ec03f */
[----:B------:R-:W-:-:S04]  /*0230*/  UIADD3 UR4, -UR6, 0x100000, URZ ;  /* 0x0010000006047890 */ /* 0x000fc8000fffe13f */
[----:B------:R-:W-:Y:S02]  /*0240*/  USHF.L.U32 UR5, UR4, 0xb, URZ ;  /* 0x0000000b04057899 */ /* 0x000fe4000800063f */
[----:B------:R-:W-:Y:S02]  /*0250*/  USHF.L.U32 UR4, UR4, 0x1, URZ ;  /* 0x0000000104047899 */ /* 0x000fe4000800063f */
[----:B------:R-:W-:-:S04]  /*0260*/  UIADD3 UR6, -UR7, 0x100000, URZ ;  /* 0x0010000007067890 */ /* 0x000fc8000fffe13f */
[----:B------:R-:W-:Y:S02]  /*0270*/  USHF.L.U32 UR7, UR6, 0xb, URZ ;  /* 0x0000000b06077899 */ /* 0x000fe4000800063f */
[----:B------:R-:W-:Y:S01]  /*0280*/  USHF.L.U32 UR6, UR6, 0x1, URZ ;  /* 0x0000000106067899 */ /* 0x000fe2000800063f */
[----:B------:R-:W1:Y:S03]  /*0290*/  FENCE.VIEW.ASYNC.S ;  /* 0x00000000000073c6 */ /* 0x000e660000000000 */
[----:B-1----:R1:W2:Y:S08]  /*02a0*/  SYNCS.EXCH.64 URZ, [UR8+0x32430], UR4 ;  /* 0x03243004083f75b2 */ /* 0x0022b00008000100 */
[----:B------:R1:W0:Y:S01]  /*02b0*/  SYNCS.EXCH.64 URZ, [UR8+0x32440], UR6 ;  /* 0x03244006083f75b2 */ /* 0x0002220008000100 */
[----:B------:R1:W0:Y:S01]  /*02c0*/  SYNCS.EXCH.64 URZ, [UR8+0x32438], UR4 ;  /* 0x03243804083f75b2 */ /* 0x0002220008000100 */
[----:B------:R1:W0:Y:S01]  /*02d0*/  SYNCS.EXCH.64 URZ, [UR8+0x32448], UR6 ;  /* 0x03244806083f75b2 */ /* 0x0002220008000100 */
[----:B------:R-:W-:Y:S01]  /*02e0*/  NOP ;  /* 0x0000000000007918 */ /* 0x000fe20000000000 */
.L_x_11206:
[----:B------:R-:W5:Y:S01]  /*02f0*/  SHFL.IDX PT, R2, R0, RZ, 0x1f ;  /* 0x00001fff00027589 */ /* 0x000f6200000e0000 */
[----:B------:R-:W-:Y:S01]  /*0300*/  NOP ;  /* 0x0000000000007918 */ /* 0x000fe20000000000 */
[----:B-----5:R-:W-:-:S13]  /*0310*/  ISETP.NE.AND P0, PT, R2, RZ, PT ;  /* 0x000000ff0200720c */ /* 0x020fda0003f05270 */
[----:B------:R-:W-:Y:S05]  /*0320*/  @P0 BRA `(.L_x_11207) ;  /* 0x0000000000480947 */ /* 0x000fea0003800000 */
[----:B-1----:R-:W1:Y:S01]  /*0330*/  S2UR UR5, SR_CgaCtaId ;  /* 0x00000000000579c3 */ /* 0x002e620000008800 */
        /* <DEDUP_REMOVED lines=12> */
[----:B-1----:R1:W0:Y:S08]  /*0400*/  SYNCS.EXCH.64 URZ, [UR8+0x32450], UR4 ;  /* 0x03245004083f75b2 */ /* 0x0022300008000100 */
[----:B------:R1:W0:Y:S01]  /*0410*/  SYNCS.EXCH.64 URZ, [UR8+0x32460], UR6 ;  /* 0x03246006083f75b2 */ /* 0x0002220008000100 */
[----:B------:R1:W0:Y:S01]  /*0420*/  SYNCS.EXCH.64 URZ, [UR8+0x32458], UR4 ;  /* 0x03245804083f75b2 */ /* 0x0002220008000100 */
[----:B------:R1:W0:Y:S01]  /*0430*/  SYNCS.EXCH.64 URZ, [UR8+0x32468], UR6 ;  /* 0x03246806083f75b2 */ /* 0x0002220008000100 */
[----:B------:R-:W-:Y:S01]  /*0440*/  NOP ;  /* 0x0000000000007918 */ /* 0x000fe20000000000 */
.L_x_11207:
[----:B------:R-:W5:Y:S01]  /*0450*/  SHFL.IDX PT, R2, R0, RZ, 0x1f ;  /* 0x00001fff00027589 */ /* 0x000f6200000e0000 */
[----:B------:R-:W-:Y:S01]  /*0460*/  NOP ;  /* 0x0000000000007918 */ /* 0x000fe20000000000 */
[----:B-----5:R-:W-:-:S13]  /*0470*/  ISETP.NE.AND P0, PT, R2, RZ, PT ;  /* 0x000000ff0200720c */ /* 0x020fda0003f05270 */
[----:B------:R-:W-:Y:S05]  /*0480*/  @P0 BRA `(.L_x_11208) ;  /* 0x0000000000380947 */ /* 0x000fea0003800000 */
[----:B-1----:R-:W1:Y:S01]  /*0490*/  S2UR UR5, SR_CgaCtaId ;  /* 0x00000000000579c3 */ /* 0x002e620000008800 */
[----:B------:R-:W-:Y:S01]  /*04a0*/  UMOV UR4, 0x400 ;  /* 0x0000040000047882 */ /* 0x000fe20000000000 */
[----:B------:R-:W-:Y:S01]  /*04b0*/  UMOV UR7, 0x80 ;  /* 0x0000008000077882 */ /* 0x000fe20000000000 */
[----:B------:R-:W-:Y:S01]  /*04c0*/  ELECT P0, URZ, PT ;  /* 0x00000000003f782f */ /* 0x000fe20003800000 */
[----:B-1----:R-:W-:Y:S02]  /*04d0*/  ULEA UR6, UR5, UR4, 0x18 ;  /* 0x0000000405067291 */ /* 0x002fe4000f8ec03f */
[----:B------:R-:W-:-:S04]  /*04e0*/  UIADD3 UR4, -UR7, 0x100000, URZ ;  /* 0x0010000007047890 */ /* 0x000fc8000fffe13f */
[----:B------:R-:W-:Y:S02]  /*04f0*/  USHF.L.U32 UR5, UR4, 0xb, URZ ;  /* 0x0000000b04057899 */ /* 0x000fe4000800063f */
[----:B------:R-:W-:Y:S01]  /*0500*/  USHF.L.U32 UR4, UR4, 0x1, URZ ;  /* 0x0000000104047899 */ /* 0x000fe2000800063f */
[----:B------:R-:W1:Y:S11]  /*0510*/  FENCE.VIEW.ASYNC.S ;  /* 0x00000000000073c6 */ /* 0x000e760000000000 */
[----:B-1----:R1:W0:Y:S01]  /*0520*/  SYNCS.EXCH.64 URZ, [UR6+0x32470], UR4 ;  /* 0x03247004063f75b2 */ /* 0x0022220008000100 */
[----:B------:R1:W0:Y:S01]  /*0530*/  SYNCS.EXCH.64 URZ, [UR6+0x32480], UR4 ;  /* 0x03248004063f75b2 */ /* 0x0002220008000100 */
[----:B------:R1:W0:Y:S01]  /*0540*/  SYNCS.EXCH.64 URZ, [UR6+0x32478], UR4 ;  /* 0x03247804063f75b2 */ /* 0x0002220008000100 */
[----:B------:R1:W0:Y:S01]  /*0550*/  SYNCS.EXCH.64 URZ, [UR6+0x32488], UR4 ;  /* 0x03248804063f75b2 */ /* 0x0002220008000100 */
[----:B------:R-:W-:Y:S01]  /*0560*/  NOP ;  /* 0x0000000000007918 */ /* 0x000fe20000000000 */
.L_x_11208:
        /* <DEDUP_REMOVED lines=22> */
.L_x_11209:
[----:B------:R-:W5:Y:S01]  /*06d0*/  SHFL.IDX PT, R2, R0, RZ, 0x1f ;  /* 0x00001fff00027589 */ /* 0x000f6200000e0000 */
[----:B------:R-:W-:Y:S01]  /*06e0*/  R2UR UR9, R3 ;  /* 0x00000000030972ca */ /* 0x000fe200000e0000 */
        /* <DEDUP_REMOVED lines=21> */
.L_x_11210:
[----:B-1----:R-:W-:Y:S01]  /*0840*/  ULDC UR4, c[0x0][0x20] ;  /* 0x0000080000047ab9 */ /* 0x002fe20000000800 */
[----:B------:R-:W-:Y:S01]  /*0850*/  ULDC UR5, c[0x0][0x24] ;  /* 0x0000090000057ab9 */ /* 0x000fe20000000800 */
[----:B------:R-:W-:Y:S01]  /*0860*/  IADD3 R18, P0, R1, UR4, RZ ;  /* 0x0000000401127c10 */ /* 0x000fe2000ff1e0ff */
[----:B------:R-:W-:Y:S01]  /*0870*/  UISETP.NE.AND UP0, UPT, UR9, URZ, UPT ;  /* 0x0000003f0900728c */ /* 0x000fe2000bf05270 */
[----:B------:R-:W-:Y:S01]  /*0880*/  NOP ;  /* 0x0000000000007918 */ /* 0x000fe20000000000 */
[----:B------:R-:W-:Y:S01]  /*0890*/  UMOV UR60, 0x1 ;  /* 0x00000001003c7882 */ /* 0x000fe20000000000 */
[----:B0-234-:R-:W-:Y:S01]  /*08a0*/  BAR.SYNC.DEFER_BLOCKING 0x0 ;  /* 0x0000000000007b1d */ /* 0x01dfe20000010000 */
[----:B------:R-:W-:Y:S01]  /*08b0*/  IMAD.X R19, RZ, RZ, UR5, P0 ;  /* 0x00000005ff137e24 */ /* 0x000fe200080e06ff */
[C---:B------:R-:W-:Y:S01]  /*08c0*/  IADD3 R4, P0, R18.reuse, 0x50, RZ ;  /* 0x0000005012047810 */ /* 0x040fe20007f1e0ff */
[----:B------:R-:W-:Y:S01]  /*08d0*/  USEL UR60, UR60, 0x2, !UP0 ;  /* 0x000000023c3c7887 */ /* 0x000fe2000c000000 */
[----:B------:R-:W-:-:S02]  /*08e0*/  IADD3 R3, P2, R18, 0x230, RZ ;  /* 0x0000023012037810 */ /* 0x000fc40007f5e0ff */
[----:B------:R-:W-:Y:S01]  /*08f0*/  PLOP3.LUT P3, PT, PT, PT, UP0, 0x80, 0x0 ;  /* 0x000000000000781c */ /* 0x000fe20003f6f008 */
[----:B------:R-:W-:Y:S01]  /*0900*/  ULDC.64 UR36, c[0x0][0x208] ;  /* 0x0000820000247ab9 */ /* 0x000fe20000000a00 */
[----:B------:R0:W-:Y:S01]  /*0910*/  STL [R1+0x444], R4 ;  /* 0x0004440401007387 */ /* 0x0001e20000100800 */
[----:B------:R-:W-:Y:S01]  /*0920*/  IADD3 R33, P1, R18, 0x1fc, RZ ;  /* 0x000001fc12217810 */ /* 0x000fe20007f3e0ff */
[----:B------:R-:W-:Y:S02]  /*0930*/  BSSY B6, `(.L_x_11211) ;  /* 0x000365a000067945 */ /* 0x000fe40003800000 */
[----:B------:R1:W-:Y:S02]  /*0940*/  STL [R1+0xa48], R3 ;  /* 0x000a480301007387 */ /* 0x0003e40000100800 */
[--C-:B------:R-:W-:Y:S02]  /*0950*/  IMAD.X R44, RZ, RZ, R19.reuse, P1 ;  /* 0x000000ffff2c7224 */ /* 0x100fe400008e0613 */
[----:B0-----:R-:W-:-:S02]  /*0960*/  IMAD.X R4, RZ, RZ, R19, P0 ;  /* 0x000000ffff047224 */ /* 0x001fc400000e0613 */
[----:B-1----:R-:W-:-:S03]  /*0970*/  IMAD.X R3, RZ, RZ, R19, P2 ;  /* 0x000000ffff037224 */ /* 0x002fc600010e0613 */
[----:B------:R0:W-:Y:S04]  /*0980*/  STL [R1+0x440], R4 ;  /* 0x0004400401007387 */ /* 0x0001e80000100800 */
[----:B------:R0:W-:Y:S01]  /*0990*/  STL [R1+0xa44], R3 ;  /* 0x000a440301007387 */ /* 0x0001e20000100800 */
[----:B------:R-:W-:Y:S05]  /*09a0*/  @!P3 BRA `(.L_x_11212) ;  /* 0x0000031800e4b947 */ /* 0x000fea0003800000 */
.L_x_11213:
[----:B------:R-:W-:-:S08]  /*09b0*/  NOP ;  /* 0x0000000000007918 */ /* 0x000fd00000000000 */
[----:B------:R-:W1:Y:S02]  /*09c0*/  USETMAXREG.TRY_ALLOC.CTAPOOL UP0, 0xe8 ;  /* 0x000000e8000079c8 */ /* 0x000e640008000600 */
[----:B-1----:R-:W-:-:S13]  /*09d0*/  PLOP3.LUT P0, PT, PT, PT, UP0, 0x80, 0x0 ;  /* 0x000000000000781c */ /* 0x002fda0003f0f008 */
[----:B------:R-:W-:Y:S05]  /*09e0*/  @!P0 BRA `(.L_x_11213) ;  /* 0xfffffffc00f08947 */ /* 0x000fea000383ffff */
[----:B------:R-:W1:Y:S01]  /*09f0*/  S2UR UR6, SR_CTAID.Y ;  /* 0x00000000000679c3 */ /* 0x000e620000002600 */
[----:B------:R-:W-:Y:S01]  /*0a00*/  ULDC UR59, c[0x0][0xd50] ;  /* 0x00035400003b7ab9 */ /* 0x000fe20000000800 */
[----:B------:R-:W-:Y:S01]  /*0a10*/  ISETP.NE.AND P0, PT, R73, 0x1, PT ;  /* 0x000000014900780c */ /* 0x000fe20003f05270 */
[----:B------:R-:W-:Y:S01]  /*0a20*/  UISETP.NE.AND UP0, UPT, UR59, 0x1, UPT ;  /* 0x000000013b00788c */ /* 0x000fe2000bf05270 */
[----:B------:R2:W-:Y:S04]  /*0a30*/  STL.64 [R1+0x1f0], RZ ;  /* 0x0001f0ff01007387 */ /* 0x0005e80000100a00 */
[----:B------:R-:W-:Y:S08]  /*0a40*/  BAR.ARV 0x8, 0x180 ;  /* 0x0206000000007b1d */ /* 0x000ff00000002000 */
[----:B------:R-:W3:Y:S01]  /*0a50*/  S2UR UR61, SR_CTAID.Z ;  /* 0x00000000003d79c3 */ /* 0x000ee20000002700 */
[----:B------:R-:W-:Y:S01]  /*0a60*/  @UP0 ULDC UR4, c[0x0][0xd54] ;  /* 0x0003550000040ab9 */ /* 0x000fe20000000800 */
[----:B------:R2:W-:Y:S01]  /*0a70*/  STL [R1+0x1f8], RZ ;  /* 0x0001f8ff01007387 */ /* 0x0005e20000100800 */
[----:B------:R-:W-:-:S05]  /*0a80*/  @UP0 ULDC UR7, c[0x0][0xd58] ;  /* 0x0003560000070ab9 */ /* 0x000fca0000000800 */
[----:B------:R-:W-:Y:S06]  /*0a90*/  @!P0 BAR.ARV 0x9, 0x100 ;  /* 0x0244000000008b1d */ /* 0x000fec0000002000 */
[----:B-1----:R-:W-:Y:S01]  /*0aa0*/  UIMAD.WIDE.U32 UR4, UR6, UR4, URZ ;  /* 0x00000004060472a5 */ /* 0x002fe2000f8e003f */
[----:B------:R-:W-:Y:S01]  /*0ab0*/  IADD3 R42, P1, R18, 0x1f0, RZ ;  /* 0x000001f0122a7810 */ /* 0x000fe20007f3e0ff */
[----:B------:R2:W-:Y:S01]  /*0ac0*/  STL [R1+0x1fc], RZ ;  /* 0x0001fcff01007387 */ /* 0x0005e20000100800 */
[----:B------:R-:W-:Y:S01]  /*0ad0*/  UMOV UR58, UR6 ;  /* 0x00000006003a7c82 */ /* 0x000fe20008000000 */
[----:B------:R-:W-:-:S02]  /*0ae0*/  @UP0 USHF.R.U32.HI UR58, URZ, UR7, UR5 ;  /* 0x000000073f3a0299 */ /* 0x000fc40008011605 */
[----:B------:R-:W-:Y:S02]  /*0af0*/  IMAD.X R67, RZ, RZ, R19, P1 ;  /* 0x000000ffff437224 */ /* 0x000fe400008e0613 */
[----:B------:R-:W-:Y:S01]  /*0b00*/  UIADD3 UR4, -UR58, URZ, URZ ;  /* 0x0000003f3a047290 */ /* 0x000fe2000fffe13f */
[----:B---3--:R-:W-:-:S03]  /*0b10*/  ISETP.LE.AND P0, PT, RZ, UR61, PT ;  /* 0x0000003dff007c0c */ /* 0x008fc6000bf03270 */
[----:B------:R-:W-:-:S10]  /*0b20*/  UIMAD UR59, UR59, UR4, UR6 ;  /* 0x000000043b3b72a4 */ /* 0x000fd4000f8e0206 */
[----:B--2---:R-:W-:Y:S05]  /*0b30*/  @!P0 BRA `(.L_x_11214) ;  /* 0x0000036000e48947 */ /* 0x004fea0003800000 */
[----:B------:R-:W1:Y:S01]  /*0b40*/  S2R R11, SR_CgaCtaId ;  /* 0x00000000000b7919 */ /* 0x000e620000008800 */
[----:B------:R-:W-:Y:S01]  /*0b50*/  MOV R72, 0x400 ;  /* 0x0000040000487802 */ /* 0x000fe20000000f00 */
[----:B------:R-:W2:Y:S01]  /*0b60*/  S2UR UR6, SR_CTAID.X ;  /* 0x00000000000679c3 */ /* 0x000ea20000002500 */
[----:B------:R-:W-:Y:S01]  /*0b70*/  IMAD.U32 R0, RZ, RZ, UR60 ;  /* 0x0000003cff007e24 */ /* 0x000fe2000f8e00ff */
[----:B0-----:R-:W0:Y:S01]  /*0b80*/  S2R R3, SR_SWINHI ;  /* 0x0000000000037919 */ /* 0x001e220000002f00 */
[----:B------:R-:W-:Y:S01]  /*0b90*/  ULDC.64 UR4, c[0x0][0x418] ;  /* 0x0001060000047ab9 */ /* 0x000fe20000000a00 */
[----:B------:R-:W-:Y:S01]  /*0ba0*/  IMAD.MOV.U32 R10, RZ, RZ, 0x100 ;  /* 0x00000100ff0a7424 */ /* 0x000fe200078e00ff */
[----:B------:R-:W-:Y:S01]  /*0bb0*/  UISETP.NE.U32.AND UP0, UPT, UR4, URZ, UPT ;  /* 0x0000003f0400728c */ /* 0x000fe2000bf05070 */
[----:B------:R-:W3:Y:S01]  /*0bc0*/  S2R R4, SR_CTAID.X ;  /* 0x0000000000047919 */ /* 0x000ee20000002500 */
[----:B------:R-:W-:Y:S01]  /*0bd0*/  IMAD.MOV.U32 R9, RZ, RZ, 0x80 ;  /* 0x00000080ff097424 */ /* 0x000fe200078e00ff */
[----:B------:R-:W4:Y:S01]  /*0be0*/  LDC R12, c[0x0][0xa80] ;  /* 0x0002a000ff0c7b82 */ /* 0x000f220000000800 */
[----:B------:R-:W-:Y:S01]  /*0bf0*/  IMAD.MOV.U32 R8, RZ, RZ, R0 ;  /* 0x000000ffff087224 */ /* 0x000fe200078e0000 */
[----:B------:R-:W-:Y:S01]  /*0c00*/  USHF.R.S32.HI UR4, URZ, 0x1f, UR61 ;  /* 0x0000001f3f047899 */ /* 0x000fe2000801143d */
[----:B------:R-:W-:Y:S01]  /*0c10*/  IMAD.U32 R6, RZ, RZ, UR60 ;  /* 0x0000003cff067e24 */ /* 0x000fe2000f8e00ff */
[----:B------:R-:W-:Y:S01]  /*0c20*/  UISETP.NE.AND.EX UP0, UPT, UR5, URZ, UPT, UP0 ;  /* 0x0000003f0500728c */ /* 0x000fe2000bf05300 */
[----:B------:R-:W-:Y:S01]  /*0c30*/  IMAD.MOV.U32 R7, RZ, RZ, 0x80 ;  /* 0x00000080ff077424 */ /* 0x000fe200078e00ff */
[----:B------:R-:W-:Y:S01]  /*0c40*/  ULDC UR42, c[0x0][0x424] ;  /* 0x00010900002a7ab9 */ /* 0x000fe20000000800 */
[----:B------:R-:W-:Y:S01]  /*0c50*/  STL.128 [R1+0x200], RZ ;  /* 0x000200ff01007387 */ /* 0x000fe20000100c00 */
[----:B------:R-:W-:Y:S01]  /*0c60*/  USEL UR42, UR42, 0x1, UP0 ;  /* 0x000000012a2a7887 */ /* 0x000fe20008000000 */
[C---:B------:R-:W-:Y:S01]  /*0c70*/  IADD3 R40, P3, R18.reuse, 0x200, RZ ;  /* 0x0000020012287810 */ /* 0x040fe20007f7e0ff */
[----:B------:R-:W-:Y:S01]  /*0c80*/  ULDC UR10, c[0x0][0x2f0] ;  /* 0x0000bc00000a7ab9 */ /* 0x000fe20000000800 */
[----:B------:R5:W-:Y:S01]  /*0c90*/  STL.64 [R1+0x28], R6 ;  /* 0x0000280601007387 */ /* 0x000be20000100a00 */
[----:B------:R-:W-:Y:S01]  /*0ca0*/  UIMAD UR42, UR42, UR10, URZ ;  /* 0x0000000a2a2a72a4 */ /* 0x000fe2000f8e023f */
[C---:B------:R-:W-:Y:S01]  /*0cb0*/  IADD3 R34, P4, R18.reuse, 0x68, RZ ;  /* 0x0000006812227810 */ /* 0x040fe20007f9e0ff */
[----:B------:R-:W-:Y:S01]  /*0cc0*/  ULDC UR43, c[0x0][0x288] ;  /* 0x0000a200002b7ab9 */ /* 0x000fe20000000800 */
[----:B------:R-:W-:Y:S01]  /*0cd0*/  STL.128 [R1+0x210], RZ ;  /* 0x000210ff01007387 */ /* 0x000fe20000100c00 */
[----:B--2---:R-:W-:Y:S01]  /*0ce0*/  USHF.L.U32 UR6, UR6, 0x7, URZ ;  /* 0x0000000706067899 */ /* 0x004fe2000800063f */
[--C-:B------:R-:W-:Y:S01]  /*0cf0*/  IMAD.X R41, RZ, RZ, R19.reuse, P3 ;  /* 0x000000ffff297224 */ /* 0x100fe200018e0613 */
[C---:B------:R-:W-:Y:S01]  /*0d00*/  IADD3 R32, P6, R18.reuse, 0x70, RZ ;  /* 0x0000007012207810 */ /* 0x040fe20007fde0ff */
[----:B------:R-:W-:Y:S01]  /*0d10*/  STL.128 [R1+0x230], RZ ;  /* 0x000230ff01007387 */ /* 0x000fe20000100c00 */
[----:B------:R-:W-:Y:S01]  /*0d20*/  UIADD3 UR7, UR6, 0x7f, URZ ;  /* 0x0000007f06077890 */ /* 0x000fe2000fffe03f */
[C---:B------:R-:W-:Y:S01]  /*0d30*/  IADD3 R26, P5, R18.reuse, 0x78, RZ ;  /* 0x00000078121a7810 */ /* 0x040fe20007fbe0ff */
[----:B------:R-:W-:Y:S01]  /*0d40*/  UIADD3 UR38, UR42, 0x1, -UR43 ;  /* 0x000000012a267890 */ /* 0x000fe2000fffe82b */
[----:B-1----:R-:W-:Y:S01]  /*0d50*/  LEA R72, R11, R72, 0x18 ;  /* 0x000000480b487211 */ /* 0x002fe200078ec0ff */
[----:B------:R-:W-:Y:S01]  /*0d60*/  STL.64 [R1+0x30], R10 ;  /* 0x0000300a01007387 */ /* 0x000fe20000100a00 */
[----:B------:R-:W-:Y:S01]  /*0d70*/  IADD3 R55, P3, R18, 0x80, RZ ;  /* 0x0000008012377810 */ /* 0x000fe20007f7e0ff */
[----:B------:R-:W-:Y:S01]  /*0d80*/  IMAD.X R61, RZ, RZ, R19, P4 ;  /* 0x000000ffff3d7224 */ /* 0x000fe200020e0613 */
[----:B------:R-:W-:-:S02]  /*0d90*/  MOV R24, R72 ;  /* 0x0000004800187202 */ /* 0x000fc40000000f00 */
[----:B0-----:R-:W-:Y:S01]  /*0da0*/  MOV R25, R3 ;  /* 0x0000000300197202 */ /* 0x001fe20000000f00 */
[----:B------:R0:W-:Y:S01]  /*0db0*/  STL.128 [R1], R8 ;  /* 0x0000000801007387 */ /* 0x0001e20000100c00 */
[--C-:B------:R-:W-:Y:S01]  /*0dc0*/  IMAD.X R59, RZ, RZ, R19.reuse, P6 ;  /* 0x000000ffff3b7224 */ /* 0x100fe200030e0613 */
[----:B------:R-:W-:Y:S01]  /*0dd0*/  IADD3 R47, P4, R18, 0xf8, RZ ;  /* 0x000000f8122f7810 */ /* 0x000fe20007f9e0ff */
[--C-:B------:R-:W-:Y:S01]  /*0de0*/  IMAD.X R57, RZ, RZ, R19.reuse, P5 ;  /* 0x000000ffff397224 */ /* 0x100fe200028e0613 */
[C---:B------:R-:W-:Y:S01]  /*0df0*/  IADD3 R0, P2, R24.reuse, 0x32460, RZ ;  /* 0x0003246018007810 */ /* 0x040fe20007f5e0ff */
[----:B---3--:R1:W-:Y:S01]  /*0e00*/  STL [R1+0x50], R4 ;  /* 0x0000500401007387 */ /* 0x0083e20000100800 */
[C---:B------:R-:W-:Y:S01]  /*0e10*/  IADD3 R2, P1, R24.reuse, 0x32450, RZ ;  /* 0x0003245018027810 */ /* 0x040fe20007f3e0ff */
[----:B------:R-:W-:Y:S01]  /*0e20*/  IMAD.X R58, RZ, RZ, R19, P3 ;  /* 0x000000ffff3a7224 */ /* 0x000fe200018e0613 */
[----:B-----5:R-:W-:Y:S01]  /*0e30*/  IADD3 R6, P0, R24, 0x32430, RZ ;  /* 0x0003243018067810 */ /* 0x020fe20007f1e0ff */
[--C-:B------:R-:W-:Y:S01]  /*0e40*/  IMAD.X R3, RZ, RZ, R25.reuse, P2 ;  /* 0x000000ffff037224 */ /* 0x100fe200010e0619 */
[----:B----4-:R2:W-:Y:S01]  /*0e50*/  STL [R1+0x220], R12 ;  /* 0x0002200c01007387 */ /* 0x0105e20000100800 */
[--C-:B------:R-:W-:Y:S01]  /*0e60*/  IMAD.X R5, RZ, RZ, R25.reuse, P1 ;  /* 0x000000ffff057224 */ /* 0x100fe200008e0619 */
[C---:B------:R-:W-:Y:S01]  /*0e70*/  IADD3 R38, P2, R18.reuse, 0x28, RZ ;  /* 0x0000002812267810 */ /* 0x040fe20007f5e0ff */
[----:B------:R-:W-:Y:S01]  /*0e80*/  IMAD.X R7, RZ, RZ, R25, P0 ;  /* 0x000000ffff077224 */ /* 0x000fe200000e0619 */
[----:B------:R-:W-:Y:S01]  /*0e90*/  IADD3 R36, P0, R18, 0x60, RZ ;  /* 0x0000006012247810 */ /* 0x000fe20007f1e0ff */
[----:B------:R2:W-:Y:S01]  /*0ea0*/  STL.128 [R1+0x240], RZ ;  /* 0x000240ff01007387 */ /* 0x0005e20000100c00 */
[----:B0-----:R-:W-:Y:S01]  /*0eb0*/  IMAD.MOV.U32 R10, RZ, RZ, R0 ;  /* 0x000000ffff0a7224 */ /* 0x001fe200078e0000 */
[----:B-1----:R-:W-:Y:S01]  /*0ec0*/  IADD3 R4, P1, R24, 0x32440, RZ ;  /* 0x0003244018047810 */ /* 0x002fe20007f3e0ff */
[----:B------:R-:W-:Y:S01]  /*0ed0*/  IMAD.U32 R0, RZ, RZ, UR4 ;  /* 0x00000004ff007e24 */ /* 0x000fe2000f8e00ff */
[----:B------:R-:W-:Y:S01]  /*0ee0*/  ULDC UR4, c[0x0][0x448] ;  /* 0x0001120000047ab9 */ /* 0x000fe20000000800 */
[----:B------:R-:W-:Y:S01]  /*0ef0*/  IMAD.MOV.U32 R9, RZ, RZ, R5 ;  /* 0x000000ffff097224 */ /* 0x000fe200078e0005 */
[----:B------:R-:W-:Y:S01]  /*0f00*/  UISETP.NE.AND UP1, UPT, UR4, 0x1, UPT ;  /* 0x000000010400788c */ /* 0x000fe2000bf25270 */
[----:B------:R-:W-:Y:S01]  /*0f10*/  IMAD.MOV.U32 R8, RZ, RZ, R2 ;  /* 0x000000ffff087224 */ /* 0x000fe200078e0002 */
[----:B------:R2:W-:Y:S01]  /*0f20*/  STL.64 [R1+0x18], R6 ;  /* 0x0000180601007387 */ /* 0x0005e20000100a00 */
[----:B------:R-:W-:Y:S01]  /*0f30*/  IMAD.MOV.U32 R11, RZ, RZ, R3 ;  /* 0x000000ffff0b7224 */ /* 0x000fe200078e0003 */
[----:B------:R-:W-:Y:S01]  /*0f40*/  ULDC.64 UR4, c[0x0][0xad8] ;  /* 0x0002b60000047ab9 */ /* 0x000fe20000000a00 */
[----:B------:R-:W-:Y:S01]  /*0f50*/  IMAD.X R5, RZ, RZ, R25, P1 ;  /* 0x000000ffff057224 */ /* 0x000fe200008e0619 */
[----:B------:R-:W-:Y:S01]  /*0f60*/  UISETP.GE.AND UP0, UPT, UR5, 0x1, UPT ;  /* 0x000000010500788c */ /* 0x000fe2000bf06270 */
[--C-:B------:R-:W-:Y:S01]  /*0f70*/  IMAD.X R63, RZ, RZ, R19.reuse, P0 ;  /* 0x000000ffff3f7224 */ /* 0x100fe200000e0613 */
[C---:B------:R-:W-:Y:S01]  /*0f80*/  IADD3 R49, P0, R18.reuse, 0xf0, RZ ;  /* 0x000000f012317810 */ /* 0x040fe20007f1e0ff */
[----:B------:R2:W-:Y:S01]  /*0f90*/  STL.128 [R1+0x40], R8 ;  /* 0x0000400801007387 */ /* 0x0005e20000100c00 */
[C---:B------:R-:W-:Y:S01]  /*0fa0*/  IADD3 R16, P1, R18.reuse, 0x58, RZ ;  /* 0x0000005812107810 */ /* 0x040fe20007f3e0ff */
[----:B------:R-:W-:Y:S01]  /*0fb0*/  @UP1 UIADD3 UR8, UR6, 0x7f, URZ ;  /* 0x0000007f06081890 */ /* 0x000fe2000fffe03f */
[--C-:B------:R-:W-:Y:S01]  /*0fc0*/  IMAD.X R65, RZ, RZ, R19.reuse, P2 ;  /* 0x000000ffff417224 */ /* 0x100fe200010e0613 */
[----:B------:R2:W-:Y:S01]  /*0fd0*/  STL.64 [R1+0x20], R4 ;  /* 0x0000200401007387 */ /* 0x0005e20000100a00 */
[----:B------:R-:W-:Y:S01]  /*0fe0*/  @UP1 ULDC UR9, c[0x0][0x44c] ;  /* 0x0001130000091ab9 */ /* 0x000fe20000000800 */
[--C-:B------:R-:W-:Y:S01]  /*0ff0*/  IMAD.X R52, RZ, RZ, R19.reuse, P0 ;  /* 0x000000ffff347224 */ /* 0x100fe200000e0613 */
[----:B------:R-:W-:Y:S01]  /*1000*/  UIMAD.WIDE.U32 UR8, UR8, UR9, URZ ;  /* 0x00000009080872a5 */ /* 0x000fe2000f8e003f */
[----:B------:R2:W-:Y:S01]  /*1010*/  STL.128 [R1+0x250], RZ ;  /* 0x000250ff01007387 */ /* 0x0005e20000100c00 */
[----:B------:R-:W-:Y:S01]  /*1020*/  PLOP3.LUT P0, PT, PT, PT, UP0, 0x40, 0x0 ;  /* 0x000000000000781c */ /* 0x000fe20003f0e808 */
[----:B------:R-:W-:Y:S01]  /*1030*/  @UP1 ULDC UR11, c[0x0][0x450] ;  /* 0x00011400000b1ab9 */ /* 0x000fe20000000800 */
[--C-:B------:R-:W-:Y:S01]  /*1040*/  IMAD.X R17, RZ, RZ, R19.reuse, P1 ;  /* 0x000000ffff117224 */ /* 0x100fe200008e0613 */
[----:B------:R2:W-:Y:S01]  /*1050*/  STL.128 [R1+0x260], RZ ;  /* 0x000260ff01007387 */ /* 0x0005e20000100c00 */
[C---:B------:R-:W-:Y:S01]  /*1060*/  IADD3 R53, P2, R18.reuse, 0x88, RZ ;  /* 0x0000008812357810 */ /* 0x040fe20007f5e0ff */
[----:B------:R-:W-:Y:S01]  /*1070*/  @UP1 USHF.R.U32.HI UR7, URZ, UR11, UR9 ;  /* 0x0000000b3f071299 */ /* 0x000fe20008011609 */
[C---:B------:R-:W-:Y:S01]  /*1080*/  IADD3 R51, P1, R18.reuse, 0x90, RZ ;  /* 0x0000009012337810 */ /* 0x040fe20007f3e0ff */
[----:B------:R2:W-:Y:S01]  /*1090*/  STL.128 [R1+0x270], RZ ;  /* 0x000270ff01007387 */ /* 0x0005e20000100c00 */
[C---:B------:R-:W-:Y:S01]  /*10a0*/  IADD3 R28, P6, R18.reuse, 0x100, RZ ;  /* 0x00000100121c7810 */ /* 0x040fe20007fde0ff */
[----:B------:R-:W-:Y:S01]  /*10b0*/  UIADD3 UR8, UR38, UR7, URZ ;  /* 0x0000000726087290 */ /* 0x000fe2000fffe03f */
[--C-:B------:R-:W-:Y:S01]  /*10c0*/  IMAD.X R56, RZ, RZ, R19.reuse, P2 ;  /* 0x000000ffff387224 */ /* 0x100fe200010e0613 */
[----:B------:R2:W-:Y:S01]  /*10d0*/  STL.128 [R1+0x280], RZ ;  /* 0x000280ff01007387 */ /* 0x0005e20000100c00 */
[----:B------:R-:W-:Y:S01]  /*10e0*/  IMAD.X R54, RZ, RZ, R19, P1 ;  /* 0x000000ffff367224 */ /* 0x000fe200008e0613 */
[C---:B------:R-:W-:Y:S01]  /*10f0*/  IADD3 R45, P5, R18.reuse, 0x108, RZ ;  /* 0x00000108122d7810 */ /* 0x040fe20007fbe0ff */
[----:B------:R-:W-:Y:S01]  /*1100*/  UP2UR UR39, UPR, URZ, 0x2 ;  /* 0x000000023f277883 */ /* 0x000fe20008000000 */
[----:B------:R2:W-:Y:S01]  /*1110*/  STL.128 [R1+0x290], RZ ;  /* 0x000290ff01007387 */ /* 0x0005e20000100c00 */
[C---:B------:R-:W-:Y:S01]  /*1120*/  IADD3 R39, P3, R18.reuse, 0x118, RZ ;  /* 0x0000011812277810 */ /* 0x040fe20007f7e0ff */
[----:B------:R-:W-:Y:S01]  /*1130*/  UP2UR UR41, UPR, URZ, 0x1 ;  /* 0x000000013f297883 */ /* 0x000fe20008000000 */
[C---:B------:R-:W-:Y:S01]  /*1140*/  IADD3 R23, P2, R18.reuse, 0x11c, RZ ;  /* 0x0000011c12177810 */ /* 0x040fe20007f5e0ff */
[----:B------:R2:W-:Y:S01]  /*1150*/  STL.128 [R1+0x2a0], RZ ;  /* 0x0002a0ff01007387 */ /* 0x0005e20000100c00 */
[C---:B------:R-:W-:Y:S01]  /*1160*/  IADD3 R37, P1, R18.reuse, 0x14c, RZ ;  /* 0x0000014c12257810 */ /* 0x040fe20007f3e0ff */
[----:B------:R-:W-:Y:S01]  /*1170*/  UIADD3 UR4, UR8, UR4, URZ ;  /* 0x0000000408047290 */ /* 0x000fe2000fffe03f */
[----:B------:R-:W-:Y:S01]  /*1180*/  VIADD R161, R18, 0x150 ;  /* 0x0000015012a17836 */ /* 0x000fe20000000000 */
[----:B------:R2:W-:Y:S01]  /*1190*/  STL.128 [R1+0x2b0], RZ ;  /* 0x0002b0ff01007387 */ /* 0x0005e20000100c00 */
[----:B------:R-:W-:-:S02]  /*11a0*/  VIADD R31, R27, 0xffffff80 ;  /* 0xffffff801b1f7836 */ /* 0x000fc40000000000 */
[--C-:B------:R-:W-:Y:S01]  /*11b0*/  IMAD.X R50, RZ, RZ, R19.reuse, P4 ;  /* 0x000000ffff327224 */ /* 0x100fe200020e0613 */
[----:B------:R2:W-:Y:S01]  /*11c0*/  STL.128 [R1+0x2c0], RZ ;  /* 0x0002c0ff01007387 */ /* 0x0005e20000100c00 */
[--C-:B------:R-:W-:Y:S02]  /*11d0*/  IMAD.X R29, RZ, RZ, R19.reuse, P6 ;  /* 0x000000ffff1d7224 */ /* 0x100fe400030e0613 */
[--C-:B------:R-:W-:Y:S01]  /*11e0*/  IMAD.X R43, RZ, RZ, R19.reuse, P5 ;  /* 0x000000ffff2b7224 */ /* 0x100fe200028e0613 */
[----:B------:R2:W-:Y:S01]  /*11f0*/  STL.128 [R1+0x2d0], RZ ;  /* 0x0002d0ff01007387 */ /* 0x0005e20000100c00 */
[--C-:B------:R-:W-:Y:S02]  /*1200*/  IMAD.X R48, RZ, RZ, R19.reuse, P3 ;  /* 0x000000ffff307224 */ /* 0x100fe400018e0613 */
[--C-:B------:R-:W-:Y:S01]  /*1210*/  IMAD.X R22, RZ, RZ, R19.reuse, P2 ;  /* 0x000000ffff167224 */ /* 0x100fe200010e0613 */
[----:B------:R2:W-:Y:S01]  /*1220*/  STL.128 [R1+0x2e0], RZ ;  /* 0x0002e0ff01007387 */ /* 0x0005e20000100c00 */
[----:B------:R-:W-:-:S03]  /*1230*/  IMAD.X R46, RZ, RZ, R19, P1 ;  /* 0x000000ffff2e7224 */ /* 0x000fc600008e0613 */
        /* <DEDUP_REMOVED lines=20> */
[----:B------:R2:W-:Y:S04]  /*1380*/  STL [R1+0x10], RZ ;  /* 0x000010ff01007387 */ /* 0x0005e80000100800 */
[----:B------:R2:W-:Y:S01]  /*1390*/  STL [R1+0x38], RZ ;  /* 0x000038ff01007387 */ /* 0x0005e20000100800 */
        /* <DEDUP_REMOVED lines=11> */
.L_x_11216:
[----:B------:R-:W-:-:S11]  /*1450*/  UISETP.NE.AND UP0, UPT, UR5, 0x1, UPT ;  /* 0x000000010500788c */ /* 0x000fd6000bf05270 */
[----:B------:R-:W-:Y:S02]  /*1460*/  @UP0 ULDC.64 UR10, c[0x0][0xae0] ;  /* 0x0002b800000a0ab9 */ /* 0x000fe40000000a00 */
[----:B------:R-:W-:-:S04]  /*1470*/  UIMAD.WIDE.U32 UR8, UR7, UR10, URZ ;  /* 0x0000000a070872a5 */ /* 0x000fc8000f8e003f */
[----:B------:R-:W-:-:S12]  /*1480*/  @UP0 USHF.R.U32.HI UR7, URZ, UR11, UR9 ;  /* 0x0000000b3f070299 */ /* 0x000fd80008011609 */
.L_x_11217:
[----:B------:R-:W-:-:S04]  /*1490*/  UIMAD UR7, UR7, UR5, UR5 ;  /* 0x00000005070772a4 */ /* 0x000fc8000f8e0205 */
[----:B------:R-:W-:-:S04]  /*14a0*/  UISETP.LT.AND UP0, UPT, UR4, UR7, UPT ;  /* 0x000000070400728c */ /* 0x000fc8000bf01270 */
[----:B------:R-:W-:-:S12]  /*14b0*/  USEL UR4, UR4, UR7, UP0 ;  /* 0x0000000704047287 */ /* 0x000fd80008000000 */
.L_x_11215:
[----:B------:R-:W-:Y:S02]  /*14c0*/  UISETP.NE.AND UP0, UPT, UR39, URZ, UPT ;  /* 0x0000003f2700728c */ /* 0x000fe4000bf05270 */
[----:B------:R-:W-:Y:S02]  /*14d0*/  UIADD3 UR8, UR42, 0x5f, URZ ;  /* 0x0000005f2a087890 */ /* 0x000fe4000fffe03f */
[----:B------:R-:W-:Y:S02]  /*14e0*/  UIADD3 UR10, UR4, 0x5f, URZ ;  /* 0x0000005f040a7890 */ /* 0x000fe4000fffe03f */
[----:B------:R-:W-:Y:S02]  /*14f0*/  UISETP.GE.AND UP1, UPT, UR5, 0x1, UPT ;  /* 0x000000010500788c */ /* 0x000fe4000bf26270 */
[----:B------:R-:W-:Y:S02]  /*1500*/  UIMAD.WIDE UR8, UR8, 0x2aaaaaab, URZ ;  /* 0x2aaaaaab080878a5 */ /* 0x000fe4000f8e023f */
[----:B------:R-:W-:Y:S01]  /*1510*/  UIMAD.WIDE UR10, UR10, 0x2aaaaaab, URZ ;  /* 0x2aaaaaab0a0a78a5 */ /* 0x000fe2000f8e023f */
[----:B------:R-:W-:Y:S01]  /*1520*/  @UP0 ULDC UR12, c[0x0][0x44c] ;  /* 0x00011300000c0ab9 */ /* 0x000fe20000000800 */
[----:B------:R-:W-:Y:S01]  /*1530*/  USHF.R.U32.HI UR4, URZ, 0x1f, UR9 ;  /* 0x0000001f3f047899 */ /* 0x000fe20008011609 */
[----:B------:R-:W-:Y:S01]  /*1540*/  PLOP3.LUT P0, PT, PT, PT, UP1, 0x40, 0x0 ;  /* 0x000000000000781c */ /* 0x000fe20003f0e818 */
[----:B------:R-:W-:-:S02]  /*1550*/  UIMAD.WIDE.U32 UR12, UR6, UR12, URZ ;  /* 0x0000000c060c72a5 */ /* 0x000fc4000f8e003f */
[----:B------:R-:W-:Y:S01]  /*1560*/  USHF.R.U32.HI UR7, URZ, 0x1f, UR11 ;  /* 0x0000001f3f077899 */ /* 0x000fe2000801160b */
[----:B------:R-:W-:Y:S01]  /*1570*/  @UP0 ULDC UR15, c[0x0][0x450] ;  /* 0x00011400000f0ab9 */ /* 0x000fe20000000800 */
[----:B------:R-:W-:Y:S02]  /*1580*/  UIADD3 UR43, UR42, -UR43, URZ ;  /* 0x8000002b2a2b7290 */ /* 0x000fe4000fffe03f */
[----:B------:R-:W-:Y:S02]  /*1590*/  @UP0 USHF.R.U32.HI UR6, URZ, UR15, UR13 ;  /* 0x0000000f3f060299 */ /* 0x000fe4000801160d */
[----:B------:R-:W-:Y:S02]  /*15a0*/  ULEA.HI.SX32 UR4, UR9, UR4, 0x1c ;  /* 0x0000000409047291 */ /* 0x000fe4000f8fe23f */
[----:B------:R-:W-:Y:S02]  /*15b0*/  ULEA.HI.SX32 UR7, UR11, UR7, 0x1c ;  /* 0x000000070b077291 */ /* 0x000fe4000f8fe23f */
[----:B------:R-:W-:-:S02]  /*15c0*/  UIADD3 UR6, UR43, UR6, URZ ;  /* 0x000000062b067290 */ /* 0x000fc4000fffe03f */
[----:B------:R-:W-:Y:S01]  /*15d0*/  UISETP.LT.AND UP0, UPT, UR4, UR7, UPT ;  /* 0x000000070400728c */ /* 0x000fe2000bf01270 */
[----:B------:R-:W-:Y:S02]  /*15e0*/  ULDC UR14, c[0x0][0xad4] ;  /* 0x0002b500000e7ab9 */ /* 0x000fe40000000800 */
[----:B------:R-:W-:Y:S02]  /*15f0*/  UIADD3 UR8, UR6, -UR14, URZ ;  /* 0x8000000e06087290 */ /* 0x000fe4000fffe03f */
[----:B------:R-:W-:Y:S01]  /*1600*/  USEL UR9, UR4, UR7, UP0 ;  /* 0x0000000704097287 */ /* 0x000fe20008000000 */
        /* <DEDUP_REMOVED lines=12> */
.L_x_11219:
[----:B------:R-:W-:-:S11]  /*16d0*/  UISETP.NE.AND UP0, UPT, UR5, 0x1, UPT ;  /* 0x000000010500788c */ /* 0x000fd6000bf05270 */
[----:B------:R-:W-:Y:S02]  /*16e0*/  @UP0 ULDC.64 UR10, c[0x0][0xae0] ;  /* 0x0002b800000a0ab9 */ /* 0x000fe40000000a00 */
[----:B------:R-:W-:-:S04]  /*16f0*/  UIMAD.WIDE.U32 UR6, UR4, UR10, URZ ;  /* 0x0000000a040672a5 */ /* 0x000fc8000f8e003f */
[----:B------:R-:W-:-:S12]  /*1700*/  @UP0 USHF.R.U32.HI UR4, URZ, UR11, UR7 ;  /* 0x0000000b3f040299 */ /* 0x000fd80008011607 */
.L_x_11220:
[----:B------:R-:W-:-:S04]  /*1710*/  UIMAD UR4, UR4, UR5, URZ ;  /* 0x00000005040472a4 */ /* 0x000fc8000f8e023f */
[----:B------:R-:W-:-:S04]  /*1720*/  UISETP.LT.AND UP0, UPT, UR8, UR4, UPT ;  /* 0x000000040800728c */ /* 0x000fc8000bf01270 */
[----:B------:R-:W-:-:S12]  /*1730*/  USEL UR8, UR8, UR4, !UP0 ;  /* 0x0000000408087287 */ /* 0x000fd8000c000000 */
.L_x_11218:
[----:B------:R-:W-:Y:S02]  /*1740*/  UIMAD.WIDE UR4, UR8, 0x2aaaaaab, URZ ;  /* 0x2aaaaaab080478a5 */ /* 0x000fe4000f8e023f */
[----:B------:R-:W-:Y:S02]  /*1750*/  ULOP3.LUT UR40, UR59, 0xffff, URZ, 0xc0, !UPT ;  /* 0x0000ffff3b287892 */ /* 0x000fe4000f8ec03f */
[----:B------:R-:W-:-:S04]  /*1760*/  USHF.R.U32.HI UR4, URZ, 0x1f, UR5 ;  /* 0x0000001f3f047899 */ /* 0x000fc80008011605 */
[----:B------:R-:W-:-:S04]  /*1770*/  ULEA.HI.SX32 UR4, UR5, UR4, 0x1c ;  /* 0x0000000405047291 */ /* 0x000fc8000f8fe23f */
        /* <DEDUP_REMOVED lines=13> */
[----:B--2---:R-:W-:Y:S02]  /*1850*/  IABS R5, R3 ;  /* 0x0000000300057213 */ /* 0x004fe40000000000 */
        /* <DEDUP_REMOVED lines=29> */
.L_x_11221:
[----:B------:R-:W-:Y:S01]  /*1a30*/  UIMAD UR40, UR40, UR4, UR10 ;  /* 0x00000004282872a4 */ /* 0x000fe2000f8e020a */
[----:B------:R-:W-:Y:S01]  /*1a40*/  IMAD.U32 R0, RZ, RZ, UR9 ;  /* 0x00000009ff007e24 */ /* 0x000fe2000f8e00ff */
[----:B------:R-:W-:Y:S01]  /*1a50*/  PLOP3.LUT P0, PT, PT, PT, PT, 0x80, 0x0 ;  /* 0x000000000000781c */ /* 0x000fe20003f0f070 */
[----:B------:R-:W-:-:S05]  /*1a60*/  IMAD.U32 R3, RZ, RZ, UR4 ;  /* 0x00000004ff037e24 */ /* 0x000fca000f8e00ff */
[----:B------:R-:W-:-:S04]  /*1a70*/  VIADDMNMX R0, R3, UR40, R0, PT ;  /* 0x0000002803007c46 */ /* 0x000fc8000b800100 */
[----:B------:R-:W-:-:S13]  /*1a80*/  R2UR UR44, R0 ;  /* 0x00000000002c72ca */ /* 0x000fda00000e0000 */
[----:B------:R-:W-:-:S06]  /*1a90*/  UISETP.GT.AND UP0, UPT, UR44, UR40, UPT ;  /* 0x000000282c00728c */ /* 0x000fcc000bf04270 */
[----:B------:R-:W-:-:S13]  /*1aa0*/  PLOP3.LUT P1, PT, PT, PT, UP0, 0x80, 0x0 ;  /* 0x000000000000781c */ /* 0x000fda0003f2f008 */
[----:B------:R-:W-:Y:S05]  /*1ab0*/  @!P1 BRA `(.L_x_11222) ;  /* 0x000002e000889947 */ /* 0x000fea0003800000 */
[----:B------:R-:W-:Y:S01]  /*1ac0*/  SHF.R.S32.HI R0, RZ, 0x1f, R31 ;  /* 0x0000001fff007819 */ /* 0x000fe2000001141f */
[----:B------:R-:W-:Y:S01]  /*1ad0*/  VIADD R21, R72, 0x18400 ;  /* 0x0001840048157836 */ /* 0x000fe20000000000 */
[----:B------:R-:W-:Y:S01]  /*1ae0*/  STL.64 [R1+0x58], RZ ;  /* 0x000058ff01007387 */ /* 0x000fe20000100a00 */
[----:B--2---:R-:W-:Y:S01]  /*1af0*/  IMAD.MOV.U32 R4, RZ, RZ, 0x1 ;  /* 0x00000001ff047424 */ /* 0x004fe200078e00ff */
[----:B------:R-:W-:Y:S01]  /*1b00*/  LEA.HI R30, R0, R31, RZ, 0x7 ;  /* 0x0000001f001e7211 */ /* 0x000fe200078f38ff */
[----:B------:R-:W-:Y:S01]  /*1b10*/  IMAD.MOV.U32 R5, RZ, RZ, RZ ;  /* 0x000000ffff057224 */ /* 0x000fe200078e00ff */
[----:B------:R-:W-:Y:S01]  /*1b20*/  STL.128 [R1+0x90], RZ ;  /* 0x000090ff01007387 */ /* 0x000fe20000100c00 */
[----:B------:R-:W-:Y:S01]  /*1b30*/  IMAD.MOV.U32 R6, RZ, RZ, 0x1 ;  /* 0x00000001ff067424 */ /* 0x000fe200078e00ff */
[----:B------:R-:W-:Y:S01]  /*1b40*/  SHF.R.S32.HI R35, RZ, 0x7, R30 ;  /* 0x00000007ff237819 */ /* 0x000fe2000001141e */
[----:B------:R-:W-:Y:S01]  /*1b50*/  IMAD.MOV.U32 R7, RZ, RZ, RZ ;  /* 0x000000ffff077224 */ /* 0x000fe200078e00ff */
[----:B------:R-:W-:Y:S01]  /*1b60*/  STL.128 [R1+0xa0], RZ ;  /* 0x0000a0ff01007387 */ /* 0x000fe20000100c00 */
[----:B------:R-:W-:Y:S01]  /*1b70*/  IMAD.MOV.U32 R10, RZ, RZ, 0x1 ;  /* 0x00000001ff0a7424 */ /* 0x000fe200078e00ff */
[----:B------:R-:W-:Y:S01]  /*1b80*/  LOP3.LUT P0, RZ, R21, 0x1bf, RZ, 0xc0, !PT ;  /* 0x000001bf15ff7812 */ /* 0x000fe2000780c0ff */
[----:B------:R-:W-:Y:S01]  /*1b90*/  IMAD.MOV.U32 R11, RZ, RZ, RZ ;  /* 0x000000ffff0b7224 */ /* 0x000fe200078e00ff */
[----:B------:R-:W0:Y:S01]  /*1ba0*/  SHFL.IDX PT, R0, R35, RZ, 0x1f ;  /* 0x00001fff23007589 */ /* 0x000e2200000e0000 */
[----:B------:R-:W-:-:S02]  /*1bb0*/  IMAD.MOV.U32 R15, RZ, RZ, 0x40000040 ;  /* 0x40000040ff0f7424 */ /* 0x000fc400078e00ff */
[----:B------:R-:W-:Y:S01]  /*1bc0*/  IMAD.MOV.U32 R13, RZ, RZ, 0x40000040 ;  /* 0x40000040ff0d7424 */ /* 0x000fe200078e00ff */
[----:B------:R1:W-:Y:S04]  /*1bd0*/  STL.128 [R1+0x60], R4 ;  /* 0x0000600401007387 */ /* 0x0003e80000100c00 */
[----:B------:R2:W-:Y:S04]  /*1be0*/  STL.64 [R1+0x70], R10 ;  /* 0x0000700a01007387 */ /* 0x0005e80000100a00 */
[----:B------:R2:W-:Y:S04]  /*1bf0*/  STL.128 [R1+0xb0], RZ ;  /* 0x0000b0ff01007387 */ /* 0x0005e80000100c00 */
[----:B------:R2:W-:Y:S01]  /*1c00*/  STL.128 [R1+0xc0], RZ ;  /* 0x0000c0ff01007387 */ /* 0x0005e20000100c00 */
[----:B-1----:R-:W-:-:S03]  /*1c10*/  IMAD.MOV.U32 R5, RZ, RZ, 0x40000040 ;  /* 0x40000040ff057424 */ /* 0x002fc600078e00ff */
[----:B------:R2:W-:Y:S01]  /*1c20*/  STL.128 [R1+0xd0], RZ ;  /* 0x0000d0ff01007387 */ /* 0x0005e20000100c00 */
[----:B------:R-:W-:Y:S01]  /*1c30*/  IMAD.MOV.U32 R7, RZ, RZ, 0x40000040 ;  /* 0x40000040ff077424 */ /* 0x000fe200078e00ff */
[----:B0-----:R-:W-:Y:S02]  /*1c40*/  LEA.HI R2, R0, R0, RZ, 0x1 ;  /* 0x0000000000027211 */ /* 0x001fe400078f08ff */
[----:B------:R2:W-:Y:S02]  /*1c50*/  STL.128 [R1+0xe0], RZ ;  /* 0x0000e0ff01007387 */ /* 0x0005e40000100c00 */
[----:B------:R-:W-:Y:S01]  /*1c60*/  LOP3.LUT R3, R2, 0x7fffe, RZ, 0xc0, !PT ;  /* 0x0007fffe02037812 */ /* 0x000fe200078ec0ff */
[----:B------:R-:W-:-:S04]  /*1c70*/  VIADD R2, R72, 0x1c400 ;  /* 0x0001c40048027836 */ /* 0x000fc80000000000 */
[----:B------:R-:W-:Y:S01]  /*1c80*/  IMAD.IADD R0, R0, 0x1, -R3 ;  /* 0x0000000100007824 */ /* 0x000fe200078e0a03 */
[----:B------:R-:W-:Y:S01]  /*1c90*/  SHF.R.U32.HI R2, RZ, 0x4, R2 ;  /* 0x00000004ff027819 */ /* 0x000fe20000011602 */
[----:B------:R-:W-:Y:S02]  /*1ca0*/  VIADD R3, R72, 0x400 ;  /* 0x0000040048037836 */ /* 0x000fe40000000000 */
[----:B------:R-:W-:Y:S01]  /*1cb0*/  IMAD R0, R0, 0x2000, R21 ;  /* 0x0000200000007824 */ /* 0x000fe200078e0215 */
[----:B------:R-:W-:Y:S02]  /*1cc0*/  LOP3.LUT R2, R2, 0x3fff, RZ, 0xc0, !PT ;  /* 0x00003fff02027812 */ /* 0x000fe400078ec0ff */
[----:B------:R-:W-:Y:S01]  /*1cd0*/  SHF.R.U32.HI R3, RZ, 0x4, R3 ;  /* 0x00000004ff037819 */ /* 0x000fe20000011603 */
[----:B------:R-:W-:Y:S01]  /*1ce0*/  VIADD R8, R0, 0xa000 ;  /* 0x0000a00000087836 */ /* 0x000fe20000000000 */
[----:B------:R-:W-:Y:S02]  /*1cf0*/  SHF.R.U32.HI R0, RZ, 0x4, R0 ;  /* 0x00000004ff007819 */ /* 0x000fe40000011600 */
[----:B------:R-:W-:-:S02]  /*1d00*/  LOP3.LUT R3, R3, 0x3fff, RZ, 0xc0, !PT ;  /* 0x00003fff03037812 */ /* 0x000fc400078ec0ff */
[----:B------:R-:W-:Y:S02]  /*1d10*/  SHF.R.U32.HI R8, RZ, 0x4, R8 ;  /* 0x00000004ff087819 */ /* 0x000fe40000011608 */
[----:B------:R-:W-:Y:S02]  /*1d20*/  LOP3.LUT R9, R2, 0x10000, RZ, 0xfc, !PT ;  /* 0x0001000002097812 */ /* 0x000fe400078efcff */
[C---:B------:R-:W-:Y:S02]  /*1d30*/  LOP3.LUT R6, R3.reuse, 0x3000000, RZ, 0xfc, !PT ;  /* 0x0300000003067812 */ /* 0x040fe400078efcff */
[----:B------:R-:W-:Y:S01]  /*1d40*/  LOP3.LUT R2, R3, 0x10000, RZ, 0xfc, !PT ;  /* 0x0001000003027812 */ /* 0x000fe200078efcff */
[----:B------:R-:W-:Y:S01]  /*1d50*/  IMAD.MOV.U32 R4, RZ, RZ, R9 ;  /* 0x000000ffff047224 */ /* 0x000fe200078e0009 */
[----:B------:R-:W-:Y:S01]  /*1d60*/  LOP3.LUT R0, R0, 0x3fff, RZ, 0xc0, !PT ;  /* 0x00003fff00007812 */ /* 0x000fe200078ec0ff */
[----:B------:R-:W-:Y:S01]  /*1d70*/  IMAD.MOV.U32 R9, RZ, RZ, 0x40000040 ;  /* 0x40000040ff097424 */ /* 0x000fe200078e00ff */
[----:B------:R-:W-:Y:S01]  /*1d80*/  LOP3.LUT R3, R8, 0x3fff, RZ, 0xc0, !PT ;  /* 0x00003fff08037812 */ /* 0x000fe200078ec0ff */
[----:B------:R-:W-:Y:S01]  /*1d90*/  IMAD.MOV.U32 R14, RZ, RZ, R2 ;  /* 0x000000ffff0e7224 */ /* 0x000fe200078e0002 */
[----:B------:R-:W-:Y:S01]  /*1da0*/  LOP3.LUT R8, R0, 0x10000, RZ, 0xfc, !PT ;  /* 0x0001000000087812 */ /* 0x000fe200078efcff */
[----:B------:R2:W-:Y:S01]  /*1db0*/  STL.128 [R1+0x80], R4 ;  /* 0x0000800401007387 */ /* 0x0005e20000100c00 */
[----:B------:R-:W-:-:S03]  /*1dc0*/  LOP3.LUT R12, R3, 0x10000, RZ, 0xfc, !PT ;  /* 0x00010000030c7812 */ /* 0x000fc600078efcff */
[----:B------:R2:W-:Y:S04]  /*1dd0*/  STL.64 [R1+0x78], R8 ;  /* 0x0000780801007387 */ /* 0x0005e80000100a00 */
[----:B------:R2:W-:Y:S01]  /*1de0*/  STL.128 [R1+0xf0], R12 ;  /* 0x0000f00c01007387 */ /* 0x0005e20000100c00 */
[----:B------:R-:W-:Y:S05]  /*1df0*/  @!P0 BRA `(.L_x_11223) ;  /* 0x0000000000408947 */ /* 0x000fea0003800000 */
[----:B------:R-:W-:Y:S01]  /*1e00*/  MOV R0, 0x0 ;  /* 0x0000000000007802 */ /* 0x000fe20000000f00 */
[----:B------:R-:W-:Y:S01]  /*1e10*/  ULDC.64 UR4, c[0x4][0xf0] ;  /* 0x01003c0000047ab9 */ /* 0x000fe20000000a00 */
[----:B------:R-:W-:Y:S01]  /*1e20*/  ULDC.64 UR6, c[0x4][0x38] ;  /* 0x01000e0000067ab9 */ /* 0x000fe20000000a00 */
[----:B--2---:R-:W-:Y:S01]  /*1e30*/  IMAD.U32 R4, RZ, RZ, UR4 ;  /* 0x00000004ff047e24 */ /* 0x004fe2000f8e00ff */
        /* <DEDUP_REMOVED lines=12> */
.L_x_11223:
[----:B--2---:R-:W2:Y:S01]  /*1f00*/  LDL R15, [R1+0x1fc] ;  /* 0x0001fc00010f7983 */ /* 0x004ea20000100800 */
[----:B------:R-:W-:Y:S01]  /*1f10*/  LOP3.LUT R0, R30, 0xffffff80, RZ, 0xc0, !PT ;  /* 0xffffff801e007812 */ /* 0x000fe200078ec0ff */
[----:B------:R-:W0:Y:S01]  /*1f20*/  LDC.64 R12, c[0x0][0xae0] ;  /* 0x0002b800ff0c7b82 */ /* 0x000e220000000a00 */
[----:B------:R-:W-:Y:S01]  /*1f30*/  BSSY B0, `(.L_x_11224) ;  /* 0x000002f000007945 */ /* 0x000fe20003800000 */
[----:B------:R1:W-:Y:S02]  /*1f40*/  STL.64 [R1+0x108], R28 ;  /* 0x0001081c01007387 */ /* 0x0003e40000100a00 */
[----:B------:R-:W-:Y:S02]  /*1f50*/  IMAD.IADD R0, R31, 0x1, -R0 ;  /* 0x000000011f007824 */ /* 0x000fe400078e0a00 */
[----:B------:R3:W-:Y:S02]  /*1f60*/  STL.64 [R1+0x110], R16 ;  /* 0x0001101001007387 */ /* 0x0007e40000100a00 */
[----:B------:R-:W4:Y:S01]  /*1f70*/  LDC R8, c[0x0][0x288] ;  /* 0x0000a200ff087b82 */ /* 0x000f220000000800 */
[----:B------:R-:W-:Y:S01]  /*1f80*/  SHF.R.S32.HI R5, RZ, 0x1f, R0 ;  /* 0x0000001fff057819 */ /* 0x000fe20000011400 */
[----:B------:R3:W-:Y:S03]  /*1f90*/  STL.U8 [R1+0x118], RZ ;  /* 0x000118ff01007387 */ /* 0x0007e60000100000 */
[CC--:B------:R-:W-:Y:S01]  /*1fa0*/  LEA.HI R6, R5.reuse, R0.reuse, RZ, 0x2 ;  /* 0x0000000005067211 */ /* 0x0c0fe200078f10ff */
[----:B-1----:R-:W-:Y:S01]  /*1fb0*/  IMAD.MOV.U32 R28, RZ, RZ, RZ ;  /* 0x000000ffff1c7224 */ /* 0x002fe200078e00ff */
[----:B------:R-:W-:Y:S01]  /*1fc0*/  LEA.HI R5, R5, R0, RZ, 0x5 ;  /* 0x0000000005057211 */ /* 0x000fe200078f28ff */
[----:B------:R-:W4:Y:S01]  /*1fd0*/  LDC R10, c[0x0][0xad4] ;  /* 0x0002b500ff0a7b82 */ /* 0x000f220000000800 */
[--C-:B------:R-:W-:Y:S01]  /*1fe0*/  SHF.R.S32.HI R4, RZ, 0x2, R6.reuse ;  /* 0x00000002ff047819 */ /* 0x100fe20000011406 */
[----:B------:R3:W-:Y:S01]  /*1ff0*/  STL.U8 [R1+0x14c], RZ ;  /* 0x00014cff01007387 */ /* 0x0007e20000100000 */
[----:B------:R-:W-:-:S02]  /*2000*/  SHF.R.S32.HI R3, RZ, 0x1f, R6 ;  /* 0x0000001fff037819 */ /* 0x000fc40000011406 */
[----:B------:R-:W-:Y:S02]  /*2010*/  SHF.R.S32.HI R20, RZ, 0x5, R5 ;  /* 0x00000005ff147819 */ /* 0x000fe40000011405 */
[----:B------:R-:W-:Y:S01]  /*2020*/  LEA.HI R3, R3, R4, RZ, 0x3 ;  /* 0x0000000403037211 */ /* 0x000fe200078f18ff */
[----:B------:R-:W1:Y:S01]  /*2030*/  LDC R226, c[0x0][0x450] ;  /* 0x00011400ffe27b82 */ /* 0x000e620000000800 */
[----:B0-----:R-:W-:Y:S02]  /*2040*/  IMAD.MOV.U32 R30, RZ, RZ, R12 ;  /* 0x000000ffff1e7224 */ /* 0x001fe400078e000c */
[----:B------:R-:W-:Y:S01]  /*2050*/  LOP3.LUT R7, R3, 0xfffffff8, RZ, 0xc0, !PT ;  /* 0xfffffff803077812 */ /* 0x000fe200078ec0ff */
[----:B------:R-:W-:-:S04]  /*2060*/  IMAD.MOV.U32 R31, RZ, RZ, R13 ;  /* 0x000000ffff1f7224 */ /* 0x000fc800078e000d */
[----:B------:R-:W-:Y:S01]  /*2070*/  IMAD.IADD R7, R4, 0x1, -R7 ;  /* 0x0000000104077824 */ /* 0x000fe200078e0a07 */
[----:B------:R-:W-:Y:S01]  /*2080*/  LEA.HI R4, R35, R35, RZ, 0x1 ;  /* 0x0000002323047211 */ /* 0x000fe200078f08ff */
[----:B------:R-:W0:Y:S02]  /*2090*/  LDC.64 R2, c[0x0][0xad8] ;  /* 0x0002b600ff027b82 */ /* 0x000e240000000a00 */
[----:B------:R-:W-:Y:S01]  /*20a0*/  IMAD R9, R20, 0x10, R7 ;  /* 0x0000001014097824 */ /* 0x000fe200078e0207 */
[----:B------:R-:W-:Y:S02]  /*20b0*/  LOP3.LUT R14, R4, 0x3fffffe, RZ, 0xc0, !PT ;  /* 0x03fffffe040e7812 */ /* 0x000fe400078ec0ff */
[----:B------:R-:W-:-:S03]  /*20c0*/  LOP3.LUT R7, R6, 0x7ffffffc, RZ, 0xc0, !PT ;  /* 0x7ffffffc06077812 */ /* 0x000fc600078ec0ff */
[----:B------:R-:W5:Y:S01]  /*20d0*/  LDC.64 R4, c[0x0][0x448] ;  /* 0x00011200ff047b82 */ /* 0x000f620000000a00 */
[----:B------:R-:W-:Y:S02]  /*20e0*/  IMAD.IADD R14, R35, 0x1, -R14 ;  /* 0x00000001230e7824 */ /* 0x000fe400078e0a0e */
[----:B------:R-:W-:Y:S02]  /*20f0*/  IMAD.IADD R7, R0, 0x1, -R7 ;  /* 0x0000000100077824 */ /* 0x000fe400078e0a07 */
[----:B------:R-:W-:Y:S01]  /*2100*/  IMAD R6, R14, 0x40, R9 ;  /* 0x000000400e067824 */ /* 0x000fe200078e0209 */
[----:B-1----:R3:W-:Y:S01]  /*2110*/  STL [R1+0x148], R226 ;  /* 0x000148e201007387 */ /* 0x0027e20000100800 */
[----:B------:R-:W-:Y:S02]  /*2120*/  VIADD R14, R27, 0xffffff80 ;  /* 0xffffff801b0e7836 */ /* 0x000fe40000000000 */
[----:B------:R-:W-:Y:S02]  /*2130*/  IMAD.U32 R9, RZ, RZ, UR42 ;  /* 0x0000002aff097e24 */ /* 0x000fe4000f8e00ff */
[----:B------:R-:W-:Y:S01]  /*2140*/  IMAD.SHL.U32 R7, R7, 0x2, RZ ;  /* 0x0000000207077824 */ /* 0x000fe200078e00ff */
[----:B------:R3:W-:Y:S01]  /*2150*/  STL [R1+0x11c], R14 ;  /* 0x00011c0e01007387 */ /* 0x0007e20000100800 */
[----:B0-----:R-:W-:-:S03]  /*2160*/  IMAD.MOV.U32 R11, RZ, RZ, R2 ;  /* 0x000000ffff0b7224 */ /* 0x001fc600078e0002 */
[----:B------:R3:W-:Y:S01]  /*2170*/  STL.64 [R1+0x100], R6 ;  /* 0x0001000601007387 */ /* 0x0007e20000100a00 */
[----:B------:R-:W-:-:S03]  /*2180*/  IMAD.MOV.U32 R29, RZ, RZ, R3 ;  /* 0x000000ffff1d7224 */ /* 0x000fc600078e0003 */
[----:B----4-:R3:W-:Y:S04]  /*2190*/  STL.128 [R1+0x120], R8 ;  /* 0x0001200801007387 */ /* 0x0107e80000100c00 */
[----:B------:R3:W-:Y:S04]  /*21a0*/  STL.128 [R1+0x130], R28 ;  /* 0x0001301c01007387 */ /* 0x0007e80000100c00 */
[----:B-----5:R3:W-:Y:S01]  /*21b0*/  STL.64 [R1+0x140], R4 ;  /* 0x0001400401007387 */ /* 0x0207e20000100a00 */
[----:B--2---:R-:W-:-:S04]  /*21c0*/  LEA.HI R0, R15, R15, RZ, 0x1 ;  /* 0x0000000f0f007211 */ /* 0x004fc800078f08ff */
[----:B------:R-:W-:-:S05]  /*21d0*/  LOP3.LUT R0, R0, 0xfffffffe, RZ, 0xc0, !PT ;  /* 0xfffffffe00007812 */ /* 0x000fca00078ec0ff */
[----:B------:R-:W-:-:S05]  /*21e0*/  IMAD.IADD R0, R15, 0x1, -R0 ;  /* 0x000000010f007824 */ /* 0x000fca00078e0a00 */
[----:B------:R-:W-:-:S04]  /*21f0*/  SHF.L.U32 R15, R0, 0x1f, RZ ;  /* 0x0000001f000f7819 */ /* 0x000fc800000006ff */
[----:B------:R-:W0:Y:S02]  /*2200*/  SYNCS.PHASECHK.TRANS64.TRYWAIT P0, [R72+URZ+0x32400], R15 ;  /* 0x0324000f480075a7 */ /* 0x000e24000800017f */
[----:B0--3--:R-:W-:Y:S05]  /*2210*/  @!P0 BRA `(.L_x_11225) ;  /* 0x0000034c00348947 */ /* 0x009fea0003800000 */
.L_x_11379:
[----:B------:R-:W-:Y:S05]  /*2220*/  BSYNC B0 ;  /* 0x0000000000007941 */ /* 0x000fea0003800000 */
.L_x_11224:
[----:B------:R-:W2:Y:S04]  /*2230*/  LDL.64 R16, [R1+0xa40] ;  /* 0x000a400001107983 */ /* 0x000ea80000100a00 */
[----:B------:R-:W3:Y:S04]  /*2240*/  LDL R14, [R1+0xa48] ;  /* 0x000a4800010e7983 */ /* 0x000ee80000100800 */
[----:B------:R-:W4:Y:S04]  /*2250*/  LDL R4, [R1] ;  /* 0x0000000001047983 */ /* 0x000f280000100800 */
[----:B------:R1:W5:Y:S01]  /*2260*/  LDL.64 R6, [R1+0x1f0] ;  /* 0x0001f00001067983 */ /* 0x0003620000100a00 */
[----:B------:R-:W-:Y:S01]  /*2270*/  IMAD.MOV.U32 R28, RZ, RZ, R42 ;  /* 0x000000ffff1c7224 */ /* 0x000fe200078e002a */
[----:B------:R-:W-:Y:S01]  /*2280*/  IADD3 R0, P0, R18, 0x430, RZ ;  /* 0x0000043012007810 */ /* 0x000fe20007f1e0ff */
[----:B------:R-:W-:Y:S01]  /*2290*/  IMAD.MOV.U32 R29, RZ, RZ, R67 ;  /* 0x000000ffff1d7224 */ /* 0x000fe200078e0043 */
[----:B------:R-:W-:Y:S05]  /*22a0*/  WARPSYNC.ALL ;  /* 0x0000000000007948 */ /* 0x000fea0003800000 */
[----:B------:R-:W-:Y:S01]  /*22b0*/  IMAD.MOV.U32 R30, RZ, RZ, R36 ;  /* 0x000000ffff1e7224 */ /* 0x000fe200078e0024 */
[----:B------:R-:W-:Y:S01]  /*22c0*/  BSSY B0, `(.L_x_11226) ;  /* 0x000002e000007945 */ /* 0x000fe20003800000 */
[----:B------:R-:W-:-:S02]  /*22d0*/  IMAD.MOV.U32 R31, RZ, RZ, R63 ;  /* 0x000000ffff1f7224 */ /* 0x000fc400078e003f */
[----:B------:R-:W-:Y:S02]  /*22e0*/  IMAD.MOV.U32 R27, RZ, RZ, R44 ;  /* 0x000000ffff1b7224 */ /* 0x000fe400078e002c */
[----:B------:R-:W-:Y:S01]  /*22f0*/  IMAD.X R9, RZ, RZ, R19, P0 ;  /* 0x000000ffff097224 */ /* 0x000fe200000e0613 */
[----:B------:R0:W-:Y:S01]  /*2300*/  STL.128 [R1+0x150], R28 ;  /* 0x0001501c01007387 */ /* 0x0001e20000100c00 */
[----:B------:R-:W-:Y:S02]  /*2310*/  IMAD.MOV.U32 R10, RZ, RZ, R37 ;  /* 0x000000ffff0a7224 */ /* 0x000fe400078e0025 */
[----:B------:R-:W-:Y:S02]  /*2320*/  IMAD.MOV.U32 R11, RZ, RZ, R46 ;  /* 0x000000ffff0b7224 */ /* 0x000fe400078e002e */
[----:B------:R-:W-:Y:S02]  /*2330*/  IMAD.MOV.U32 R8, RZ, RZ, R0 ;  /* 0x000000ffff087224 */ /* 0x000fe400078e0000 */
[----:B------:R-:W-:-:S02]  /*2340*/  IMAD.MOV.U32 R42, RZ, RZ, R45 ;  /* 0x000000ffff2a7224 */ /* 0x000fc400078e002d */
[----:B------:R-:W-:Y:S01]  /*2350*/  IMAD.MOV.U32 R35, RZ, RZ, R61 ;  /* 0x000000ffff237224 */ /* 0x000fe200078e003d */
[----:B------:R1:W-:Y:S01]  /*2360*/  STL.128 [R1+0x1b0], R8 ;  /* 0x0001b00801007387 */ /* 0x0003e20000100c00 */
[----:B------:R-:W-:-:S03]  /*2370*/  VIADD R225, R73, 0x8 ;  /* 0x0000000849e17836 */ /* 0x000fc60000000000 */
[----:B------:R-:W-:Y:S01]  /*2380*/  STL.128 [R1+0x1c0], R40 ;  /* 0x0001c02801007387 */ /* 0x000fe20000100c00 */
[----:B0-----:R-:W-:Y:S02]  /*2390*/  IMAD.MOV.U32 R28, RZ, RZ, R26 ;  /* 0x000000ffff1c7224 */ /* 0x001fe400078e001a */
[----:B------:R-:W-:Y:S02]  /*23a0*/  IMAD.MOV.U32 R26, RZ, RZ, R33 ;  /* 0x000000ffff1a7224 */ /* 0x000fe400078e0021 */
[----:B------:R-:W-:Y:S02]  /*23b0*/  IMAD.MOV.U32 R29, RZ, RZ, R57 ;  /* 0x000000ffff1d7224 */ /* 0x000fe400078e0039 */
[----:B------:R-:W-:Y:S01]  /*23c0*/  IMAD.MOV.U32 R30, RZ, RZ, R55 ;  /* 0x000000ffff1e7224 */ /* 0x000fe200078e0037 */
[----:B------:R0:W-:Y:S01]  /*23d0*/  STL.128 [R1+0x180], R24 ;  /* 0x0001801801007387 */ /* 0x0001e20000100c00 */
[----:B------:R-:W-:Y:S02]  /*23e0*/  IMAD.MOV.U32 R31, RZ, RZ, R58 ;  /* 0x000000ffff1f7224 */ /* 0x000fe400078e003a */
[----:B-1----:R-:W-:-:S02]  /*23f0*/  IMAD.MOV.U32 R8, RZ, RZ, R51 ;  /* 0x000000ffff087224 */ /* 0x002fc400078e0033 */
[----:B------:R-:W-:Y:S01]  /*2400*/  IMAD.MOV.U32 R9, RZ, RZ, R54 ;  /* 0x000000ffff097224 */ /* 0x000fe200078e0036 */
[----:B------:R-:W-:Y:S01]  /*2410*/  STL.128 [R1+0x170], R28 ;  /* 0x0001701c01007387 */ /* 0x000fe20000100c00 */
        /* <DEDUP_REMOVED lines=13> */
[----:B--2---:R-:W-:Y:S02]  /*24f0*/  IMAD.MOV.U32 R33, RZ, RZ, R17 ;  /* 0x000000ffff217224 */ /* 0x004fe400078e0011 */
[----:B------:R-:W-:Y:S02]  /*2500*/  IMAD.MOV.U32 R16, RZ, RZ, R39 ;  /* 0x000000ffff107224 */ /* 0x000fe400078e0027 */
[----:B---3--:R-:W-:Y:S02]  /*2510*/  IMAD.MOV.U32 R32, RZ, RZ, R14 ;  /* 0x000000ffff207224 */ /* 0x008fe400078e000e */
[----:B------:R-:W-:Y:S01]  /*2520*/  IMAD.MOV.U32 R17, RZ, RZ, R48 ;  /* 0x000000ffff117224 */ /* 0x000fe200078e0030 */
[----:B----4-:R-:W-:Y:S02]  /*2530*/  LOP3.LUT R0, R4, 0x1, RZ, 0xfc, !PT ;  /* 0x0000000104007812 */ /* 0x010fe400078efcff */
[----:B------:R0:W-:Y:S01]  /*2540*/  STL.128 [R1+0x1d0], R32 ;  /* 0x0001d02001007387 */ /* 0x0001e20000100c00 */
[----:B------:R0:W-:Y:S01]  /*2550*/  BAR.SYNC.DEFER_BLOCKING R225, 0x100 ;  /* 0x000400e10000751d */ /* 0x0001e20000010000 */
[----:B------:R-:W-:-:S05]  /*2560*/  ISETP.NE.AND P1, PT, R0, 0x3, PT ;  /* 0x000000030000780c */ /* 0x000fca0003f25270 */
[----:B------:R0:W-:Y:S08]  /*2570*/  STL.128 [R1+0x160], R16 ;  /* 0x0001601001007387 */ /* 0x0001f00000100c00 */
[----:B------:R-:W-:Y:S05]  /*2580*/  @!P1 BRA `(.L_x_11227) ;  /* 0x0000000000049947 */ /* 0x000fea0003800000 */
[----:B------:R-:W-:Y:S01]  /*2590*/  BPT.TRAP 0x1 ;  /* 0x000000040000795c */ /* 0x000fe20000300000 */
.L_x_11227:
[----:B------:R-:W-:Y:S05]  /*25a0*/  BSYNC B0 ;  /* 0x0000000000007941 */ /* 0x000fea0003800000 */
.L_x_11226:
[----:B------:R-:W2:Y:S01]  /*25b0*/  LDL.64 R8, [R1+0x18] ;  /* 0x0000180001087983 */ /* 0x000ea20000100a00 */
[----:B-----5:R-:W-:Y:S01]  /*25c0*/  SHF.L.U32 R7, R7, 0x1f, RZ ;  /* 0x0000001f07077819 */ /* 0x020fe200000006ff */
[----:B------:R-:W-:Y:S01]  /*25d0*/  BSSY B0, `(.L_x_11228) ;  /* 0x0000006000007945 */ /* 0x000fe20003800000 */
[----:B--2---:R-:W-:-:S05]  /*25e0*/  MOV R9, R8 ;  /* 0x0000000800097202 */ /* 0x004fca0000000f00 */
[----:B------:R-:W-:-:S04]  /*25f0*/  IMAD R6, R6, 0x8, R9 ;  /* 0x0000000806067824 */ /* 0x000fc800078e0209 */
[----:B------:R1:W2:Y:S01]  /*2600*/  SYNCS.PHASECHK.TRANS64.TRYWAIT P0, [R6+URZ], R7 ;  /* 0x00000007060075a7 */ /* 0x0002a2000800017f */
[----:B------:R-:W-:Y:S05]  /*2610*/  @!P1 BRA `(.L_x_11229) ;  /* 0x0000000000049947 */ /* 0x000fea0003800000 */
[----:B------:R-:W-:Y:S01]  /*2620*/  BPT.TRAP 0x1 ;  /* 0x000000040000795c */ /* 0x000fe20000300000 */
.L_x_11229:
[----:B------:R-:W-:Y:S05]  /*2630*/  BSYNC B0 ;  /* 0x0000000000007941 */ /* 0x000fea0003800000 */
.L_x_11228:
[----:B------:R-:W-:Y:S04]  /*2640*/  BSSY B0, `(.L_x_11230) ;  /* 0x0000004000007945 */ /* 0x000fe80003800000 */
[----:B--2---:R-:W-:Y:S05]  /*2650*/  @P0 BRA `(.L_x_11231) ;  /* 0x0000000000080947 */ /* 0x004fea0003800000 */
[----:B------:R-:W2:Y:S02]  /*2660*/  SYNCS.PHASECHK.TRANS64.TRYWAIT P0, [R6+URZ], R7 ;  /* 0x00000007060075a7 */ /* 0x000ea4000800017f */
[----:B--2---:R-:W-:Y:S05]  /*2670*/  @!P0 BRA `(.L_x_11232) ;  /* 0x0000034800308947 */ /* 0x004fea0003800000 */
.L_x_11231:
[----:B------:R-:W-:Y:S05]  /*2680*/  BSYNC B0 ;  /* 0x0000000000007941 */ /* 0x000fea0003800000 */
.L_x_11230:
[----:B------:R-:W3:Y:S04]  /*2690*/  LDL R11, [R1+0x1f0] ;  /* 0x0001f000010b7983 */ /* 0x000ee80000100800 */
[----:B-12---:R-:W3:Y:S01]  /*26a0*/  LDL.64 R6, [R1+0x80] ;  /* 0x0000800001067983 */ /* 0x006ee20000100a00 */
[----:B------:R-:W-:Y:S05]  /*26b0*/  WARPSYNC.ALL ;  /* 0x0000000000007948 */ /* 0x000fea0003800000 */
[----:B------:R-:W2:Y:S04]  /*26c0*/  LDL.64 R20, [R1+0x78] ;  /* 0x0000780001147983 */ /* 0x000ea80000100a00 */
[----:B------:R-:W4:Y:S04]  /*26d0*/  LDL.64 R8, [R1+0x78] ;  /* 0x0000780001087983 */ /* 0x000f280000100a00 */
[----:B------:R-:W5:Y:S01]  /*26e0*/  LDL.64 R14, [R1+0x78] ;  /* 0x00007800010e7983 */ /* 0x000f620000100a00 */
[----:B---3--:R-:W-:-:S03]  /*26f0*/  IMAD R6, R11, 0x300, R6 ;  /* 0x000003000b067824 */ /* 0x008fc600078e0206 */
[----:B0-----:R-:W3:Y:S01]  /*2700*/  LDL.64 R16, [R1+0x78] ;  /* 0x0000780001107983 */ /* 0x001ee20000100a00 */
[----:B------:R-:W-:Y:S02]  /*2710*/  R2UR UR7, R7 ;  /* 0x00000000070772ca */ /* 0x000fe400000e0000 */
[C---:B------:R-:W-:Y:S01]  /*2720*/  R2UR UR6, R6.reuse ;  /* 0x00000000060672ca */ /* 0x040fe200000e0000 */
[----:B------:R-:W-:Y:S01]  /*2730*/  WARPGROUP.ARRIVE ;  /* 0x00000000000079c5 */ /* 0x000fe20000000000 */
[----:B------:R-:W3:Y:S01]  /*2740*/  LDL R0, [R1+0x1fc] ;  /* 0x0001fc0001007983 */ /* 0x000ee20000100800 */
[----:B------:R-:W-:Y:S01]  /*2750*/  VIADD R10, R6, 0x2 ;  /* 0x00000002060a7836 */ /* 0x000fe20000000000 */
[----:B------:R-:W-:Y:S01]  /*2760*/  BSSY B0, `(.L_x_11233) ;  /* 0x000002d000007945 */ /* 0x000fe20003800000 */
[----:B------:R-:W-:Y:S01]  /*2770*/  IMAD.MOV.U32 R11, RZ, RZ, R7 ;  /* 0x000000ffff0b7224 */ /* 0x000fe200078e0007 */
[----:B------:R0:W-:Y:S01]  /*2780*/  STL [R1+0x60], RZ ;  /* 0x000060ff01007387 */ /* 0x0001e20000100800 */
[----:B------:R-:W-:-:S05]  /*2790*/  IMAD.MOV.U32 R223, RZ, RZ, 0x1 ;  /* 0x00000001ffdf7424 */ /* 0x000fca00078e00ff */
[----:B------:R0:W-:Y:S04]  /*27a0*/  STL [R1+0x60], R223 ;  /* 0x000060df01007387 */ /* 0x0001e80000100800 */
[----:B------:R0:W-:Y:S04]  /*27b0*/  STL [R1+0x60], R223 ;  /* 0x000060df01007387 */ /* 0x0001e80000100800 */
[----:B------:R0:W-:Y:S04]  /*27c0*/  STL [R1+0x60], R223 ;  /* 0x000060df01007387 */ /* 0x0001e80000100800 */
[----:B------:R0:W-:Y:S01]  /*27d0*/  STL [R1+0x60], R223 ;  /* 0x000060df01007387 */ /* 0x0001e20000100800 */
[----:B--2---:R-:W-:-:S02]  /*27e0*/  R2UR UR4, R20 ;  /* 0x00000000140472ca */ /* 0x004fc400000e0000 */
[----:B------:R-:W-:Y:S01]  /*27f0*/  R2UR UR5, R21 ;  /* 0x00000000150572ca */ /* 0x000fe200000e0000 */
[----:B----4-:R-:W-:Y:S02]  /*2800*/  VIADD R8, R8, 0x2 ;  /* 0x0000000208087836 */ /* 0x010fe40000000000 */
[----:B-----5:R-:W-:Y:S02]  /*2810*/  VIADD R14, R14, 0x4 ;  /* 0x000000040e0e7836 */ /* 0x020fe40000000000 */
[----:B---3--:R-:W-:-:S08]  /*2820*/  VIADD R16, R16, 0x6 ;  /* 0x0000000610107836 */ /* 0x008fd00000000000 */
[----:B------:R-:W-:Y:S01]  /*2830*/  HGMMA.64x96x16.F32.BF16 R24, gdesc[UR4], RZ, !UPT, gsb0 ;  /* 0x01600000041879f0 */ /* 0x000fe2000c0018ff */
[----:B------:R-:W-:Y:S02]  /*2840*/  R2UR UR6, R10 ;  /* 0x000000000a0672ca */ /* 0x000fe400000e0000 */
[----:B------:R-:W-:Y:S02]  /*2850*/  R2UR UR7, R11 ;  /* 0x000000000b0772ca */ /* 0x000fe400000e0000 */
[----:B------:R-:W-:Y:S01]  /*2860*/  R2UR UR4, R8 ;  /* 0x00000000080472ca */ /* 0x000fe200000e0000 */
[----:B------:R-:W-:Y:S01]  /*2870*/  VIADD R8, R6, 0x4 ;  /* 0x0000000406087836 */ /* 0x000fe20000000000 */
[----:B------:R-:W-:Y:S01]  /*2880*/  R2UR UR5, R9 ;  /* 0x00000000090572ca */ /* 0x000fe200000e0000 */
[----:B------:R-:W-:Y:S01]  /*2890*/  IMAD.MOV.U32 R9, RZ, RZ, R7 ;  /* 0x000000ffff097224 */ /* 0x000fe200078e0007 */
[----:B------:R-:W-:Y:S01]  /*28a0*/  LEA.HI R4, R0, R0, RZ, 0x1 ;  /* 0x0000000000047211 */ /* 0x000fe200078f08ff */
        /* <DEDUP_REMOVED lines=14> */
[----:B------:R-:W-:Y:S02]  /*2990*/  R2UR UR5, R17 ;  /* 0x00000000110572ca */ /* 0x000fe400000e0000 */
[----:B------:R-:W-:-:S05]  /*29a0*/  LOP3.LUT R7, R4, 0xfffffffe, RZ, 0xc0, !PT ;  /* 0xfffffffe04077812 */ /* 0x000fca00078ec0ff */
[----:B------:R-:W-:-:S05]  /*29b0*/  IMAD.IADD R7, R0, 0x1, -R7 ;  /* 0x0000000100077824 */ /* 0x000fca00078e0a07 */
[----:B------:R-:W-:Y:S01]  /*29c0*/  SHF.L.U32 R7, R7, 0x1f, RZ ;  /* 0x0000001f07077819 */ /* 0x000fe200000006ff */
[----:B------:R-:W-:Y:S02]  /*29d0*/  WARPGROUP.DEPBAR.LE gsb0, 0x0 ;  /* 0x00008000000079c5 */ /* 0x000fe40000010000 */
[----:B------:R-:W-:-:S06]  /*29e0*/  WARPGROUP.ARRIVE ;  /* 0x00000000000079c5 */ /* 0x000fcc0000000000 */
[----:B------:R-:W-:Y:S03]  /*29f0*/  HGMMA.64x96x16.F32.BF16 R24, gdesc[UR4], R24, gsb0 ;  /* 0x01600000041879f0 */ /* 0x000fe60008001818 */
[----:B------:R-:W-:Y:S02]  /*2a00*/  WARPGROUP.DEPBAR.LE gsb0, 0x0 ;  /* 0x00008000000079c5 */ /* 0x000fe40000010000 */
[----:B------:R-:W1:Y:S02]  /*2a10*/  SYNCS.PHASECHK.TRANS64.TRYWAIT P0, [R72+URZ+0x32410], R7 ;  /* 0x03241007480075a7 */ /* 0x000e64000800017f */
[----:B01----:R-:W-:Y:S05]  /*2a20*/  @!P0 BRA `(.L_x_11234) ;  /* 0x0000034400588947 */ /* 0x003fea0003800000 */
.L_x_11380:
[----:B------:R-:W-:Y:S05]  /*2a30*/  BSYNC B0 ;  /* 0x0000000000007941 */ /* 0x000fea0003800000 */
.L_x_11233:
[----:B------:R-:W2:Y:S04]  /*2a40*/  LDL R0, [R1+0x28] ;  /* 0x0000280001007983 */ /* 0x000ea80000100800 */
[----:B0-----:R0:W5:Y:S01]  /*2a50*/  LDL.64 R6, [R1+0x1f0] ;  /* 0x0001f00001067983 */ /* 0x0011620000100a00 */
[----:B------:R-:W-:Y:S01]  /*2a60*/  BSSY B0, `(.L_x_11235) ;  /* 0x0000005000007945 */ /* 0x000fe20003800000 */
[----:B--2---:R-:W-:-:S04]  /*2a70*/  LOP3.LUT R0, R0, 0x1, RZ, 0xfc, !PT ;  /* 0x0000000100007812 */ /* 0x004fc800078efcff */
[----:B------:R-:W-:-:S13]  /*2a80*/  ISETP.NE.AND P1, PT, R0, 0x3, PT ;  /* 0x000000030000780c */ /* 0x000fda0003f25270 */
[----:B0-----:R-:W-:Y:S05]  /*2a90*/  @!P1 BRA `(.L_x_11236) ;  /* 0x0000000000049947 */ /* 0x001fea0003800000 */
[----:B------:R-:W-:Y:S01]  /*2aa0*/  BPT.TRAP 0x1 ;  /* 0x000000040000795c */ /* 0x000fe20000300000 */
.L_x_11236:
[----:B------:R-:W-:Y:S05]  /*2ab0*/  BSYNC B0 ;  /* 0x0000000000007941 */ /* 0x000fea0003800000 */
.L_x_11235:
        /* <DEDUP_REMOVED lines=8> */
.L_x_11238:
[----:B------:R-:W-:Y:S05]  /*2b40*/  BSYNC B0 ;  /* 0x0000000000007941 */ /* 0x000fea0003800000 */
.L_x_11237:
[----:B------:R-:W-:Y:S04]  /*2b50*/  BSSY B0, `(.L_x_11239) ;  /* 0x0000004000007945 */ /* 0x000fe80003800000 */
[----:B-1----:R-:W-:Y:S05]  /*2b60*/  @P0 BRA `(.L_x_11240) ;  /* 0x0000000000080947 */ /* 0x002fea0003800000 */
[----:B------:R-:W1:Y:S02]  /*2b70*/  SYNCS.PHASECHK.TRANS64.TRYWAIT P0, [R6+URZ], R7 ;  /* 0x00000007060075a7 */ /* 0x000e64000800017f */
[----:B-1----:R-:W-:Y:S05]  /*2b80*/  @!P0 BRA `(.L_x_11241) ;  /* 0x0000034400148947 */ /* 0x002fea0003800000 */
.L_x_11240:
[----:B------:R-:W-:Y:S05]  /*2b90*/  BSYNC B0 ;  /* 0x0000000000007941 */ /* 0x000fea0003800000 */
.L_x_11239:
[----:B------:R-:W2:Y:S04]  /*2ba0*/  LDL R21, [R1+0x1f0] ;  /* 0x0001f00001157983 */ /* 0x000ea80000100800 */
[----:B01----:R-:W2:Y:S04]  /*2bb0*/  LDL.64 R6, [R1+0xf8] ;  /* 0x0000f80001067983 */ /* 0x003ea80000100a00 */
[----:B------:R-:W3:Y:S04]  /*2bc0*/  LDL R0, [R1+0x70] ;  /* 0x0000700001007983 */ /* 0x000ee80000100800 */
[----:B------:R-:W4:Y:S04]  /*2bd0*/  LDL.64 R8, [R1+0xf0] ;  /* 0x0000f00001087983 */ /* 0x000f280000100a00 */
[----:B------:R-:W4:Y:S04]  /*2be0*/  LDL.64 R10, [R1+0xf0] ;  /* 0x0000f000010a7983 */ /* 0x000f280000100a00 */
[----:B------:R-:W4:Y:S04]  /*2bf0*/  LDL.64 R14, [R1+0xf0] ;  /* 0x0000f000010e7983 */ /* 0x000f280000100a00 */
[----:B------:R-:W4:Y:S01]  /*2c00*/  LDL.64 R16, [R1+0xf0] ;  /* 0x0000f00001107983 */ /* 0x000f220000100a00 */
[----:B------:R-:W-:Y:S05]  /*2c10*/  WARPSYNC.ALL ;  /* 0x0000000000007948 */ /* 0x000fea0003800000 */
[----:B------:R-:W-:Y:S01]  /*2c20*/  WARPGROUP.ARRIVE ;  /* 0x00000000000079c5 */ /* 0x000fe20000000000 */
[----:B------:R-:W4:Y:S01]  /*2c30*/  LDL R4, [R1] ;  /* 0x0000000001047983 */ /* 0x000f220000100800 */
[----:B--2---:R-:W-:Y:S01]  /*2c40*/  IMAD R6, R21, 0xc00, R6 ;  /* 0x00000c0015067824 */ /* 0x004fe200078e0206 */
[----:B------:R-:W-:-:S02]  /*2c50*/  R2UR UR7, R7 ;  /* 0x00000000070772ca */ /* 0x000fc400000e0000 */
[----:B------:R-:W2:Y:S01]  /*2c60*/  LDL.64 R20, [R1+0xf0] ;  /* 0x0000f00001147983 */ /* 0x000ea20000100a00 */
[----:B---3--:R-:W-:Y:S02]  /*2c70*/  ISETP.NE.U32.AND P0, PT, R0, RZ, PT ;  /* 0x000000ff0000720c */ /* 0x008fe40003f05070 */
[----:B------:R-:W-:Y:S01]  /*2c80*/  R2UR UR6, R6 ;  /* 0x00000000060672ca */ /* 0x000fe200000e0000 */
[----:B------:R0:W5:Y:S01]  /*2c90*/  LDL R0, [R1+0x1f0] ;  /* 0x0001f00001007983 */ /* 0x0001620000100800 */
[----:B----4-:R-:W-:Y:S02]  /*2ca0*/  R2UR UR4, R8 ;  /* 0x00000000080472ca */ /* 0x010fe400000e0000 */
[----:B------:R-:W-:-:S07]  /*2cb0*/  R2UR UR5, R9 ;  /* 0x00000000090572ca */ /* 0x000fce00000e0000 */
[----:B------:R-:W-:-:S06]  /*2cc0*/  VOTEU.ANY UP0, P0 ;  /* 0x00000000003f7886 */ /* 0x000fcc0000000100 */
[----:B------:R-:W-:Y:S01]  /*2cd0*/  HGMMA.64x96x16.F32.BF16 R24, gdesc[UR4], R24, UP0, gsb0 ;  /* 0x01600000041879f0 */ /* 0x000fe2000b801818 */
[----:B------:R-:W-:Y:S02]  /*2ce0*/  VIADD R10, R10, 0x2 ;  /* 0x000000020a0a7836 */ /* 0x000fe40000000000 */
[----:B------:R-:W-:Y:S02]  /*2cf0*/  VIADD R8, R6, 0x2 ;  /* 0x0000000206087836 */ /* 0x000fe40000000000 */
[----:B------:R-:W-:Y:S01]  /*2d00*/  IMAD.MOV.U32 R9, RZ, RZ, R7 ;  /* 0x000000ffff097224 */ /* 0x000fe200078e0007 */
[----:B------:R-:W-:Y:S02]  /*2d10*/  R2UR UR4, R10 ;  /* 0x000000000a0472ca */ /* 0x000fe400000e0000 */
[----:B------:R-:W-:Y:S02]  /*2d20*/  R2UR UR6, R8 ;  /* 0x00000000080672ca */ /* 0x000fe400000e0000 */
[----:B------:R-:W-:-:S02]  /*2d30*/  R2UR UR7, R9 ;  /* 0x00000000090772ca */ /* 0x000fc400000e0000 */
[----:B------:R-:W-:Y:S02]  /*2d40*/  R2UR UR5, R11 ;  /* 0x000000000b0572ca */ /* 0x000fe400000e0000 */
[----:B------:R-:W3:Y:S01]  /*2d50*/  LDL.64 R10, [R1+0xf0] ;  /* 0x0000f000010a7983 */ /* 0x000ee20000100a00 */
[----:B------:R-:W-:Y:S02]  /*2d60*/  WARPGROUP.DEPBAR.LE gsb0, 0x0 ;  /* 0x00008000000079c5 */ /* 0x000fe40000010000 */
[----:B------:R-:W-:-:S08]  /*2d70*/  WARPGROUP.ARRIVE ;  /* 0x00000000000079c5 */ /* 0x000fd00000000000 */
[----:B------:R-:W-:Y:S01]  /*2d80*/  HGMMA.64x96x16.F32.BF16 R24, gdesc[UR4], R24, gsb0 ;  /* 0x01600000041879f0 */ /* 0x000fe20008001818 */
[----:B------:R-:W-:Y:S02]  /*2d90*/  VIADD R14, R14, 0x4 ;  /* 0x000000040e0e7836 */ /* 0x000fe40000000000 */
[----:B------:R-:W-:Y:S02]  /*2da0*/  VIADD R8, R6, 0x4 ;  /* 0x0000000406087836 */ /* 0x000fe40000000000 */
[----:B------:R-:W-:Y:S01]  /*2db0*/  IMAD.MOV.U32 R9, RZ, RZ, R7 ;  /* 0x000000ffff097224 */ /* 0x000fe200078e0007 */
[----:B------:R-:W-:Y:S02]  /*2dc0*/  R2UR UR4, R14 ;  /* 0x000000000e0472ca */ /* 0x000fe400000e0000 */
[----:B------:R-:W-:Y:S02]  /*2dd0*/  R2UR UR6, R8 ;  /* 0x00000000080672ca */ /* 0x000fe400000e0000 */
[----:B------:R-:W-:-:S02]  /*2de0*/  R2UR UR7, R9 ;  /* 0x00000000090772ca */ /* 0x000fc400000e0000 */
[----:B------:R-:W-:Y:S02]  /*2df0*/  R2UR UR5, R15 ;  /* 0x000000000f0572ca */ /* 0x000fe400000e0000 */
[----:B------:R-:W4:Y:S01]  /*2e00*/  LDL.64 R14, [R1+0xf0] ;  /* 0x0000f000010e7983 */ /* 0x000f220000100a00 */
        /* <DEDUP_REMOVED lines=14> */
[----:B--2---:R-:W-:Y:S02]  /*2ef0*/  VIADD R20, R20, 0x400 ;  /* 0x0000040014147836 */ /* 0x004fe40000000000 */
[----:B------:R-:W-:Y:S02]  /*2f00*/  VIADD R8, R6, 0x300 ;  /* 0x0000030006087836 */ /* 0x000fe40000000000 */
[----:B------:R-:W-:Y:S01]  /*2f10*/  IMAD.MOV.U32 R9, RZ, RZ, R7 ;  /* 0x000000ffff097224 */ /* 0x000fe200078e0007 */
[----:B------:R-:W-:Y:S02]  /*2f20*/  R2UR UR4, R20 ;  /* 0x00000000140472ca */ /* 0x000fe400000e0000 */
[----:B------:R-:W-:Y:S02]  /*2f30*/  R2UR UR6, R8 ;  /* 0x00000000080672ca */ /* 0x000fe400000e0000 */
[----:B------:R-:W-:-:S02]  /*2f40*/  R2UR UR7, R9 ;  /* 0x00000000090772ca */ /* 0x000fc400000e0000 */
[----:B------:R-:W-:Y:S02]  /*2f50*/  R2UR UR5, R21 ;  /* 0x00000000150572ca */ /* 0x000fe400000e0000 */
[----:B------:R-:W2:Y:S01]  /*2f60*/  LDL.64 R20, [R1+0xf0] ;  /* 0x0000f00001147983 */ /* 0x000ea20000100a00 */
[----:B------:R-:W-:Y:S02]  /*2f70*/  WARPGROUP.DEPBAR.LE gsb0, 0x0 ;  /* 0x00008000000079c5 */ /* 0x000fe40000010000 */
[----:B------:R-:W-:-:S08]  /*2f80*/  WARPGROUP.ARRIVE ;  /* 0x00000000000079c5 */ /* 0x000fd00000000000 */
[----:B------:R-:W-:Y:S01]  /*2f90*/  HGMMA.64x96x16.F32.BF16 R24, gdesc[UR4], R24, gsb0 ;  /* 0x01600000041879f0 */ /* 0x000fe20008001818 */
[----:B---3--:R-:W-:Y:S02]  /*2fa0*/  VIADD R10, R10, 0x402 ;  /* 0x000004020a0a7836 */ /* 0x008fe40000000000 */
        /* <DEDUP_REMOVED lines=10> */
[----:B----4-:R-:W-:Y:S02]  /*3050*/  VIADD R14, R14, 0x404 ;  /* 0x000004040e0e7836 */ /* 0x010fe40000000000 */
        /* <DEDUP_REMOVED lines=71> */
[----:B------:R-:W-:Y:S01]  /*34d0*/  R2UR UR5, R21 ;  /* 0x00000000150572ca */ /* 0x000fe200000e0000 */
[----:B---3--:R-:W-:Y:S01]  /*34e0*/  VIADD R10, R10, 0xc02 ;  /* 0x00000c020a0a7836 */ /* 0x008fe20000000000 */
[----:B------:R0:W5:Y:S01]  /*34f0*/  LDL R21, [R1+0xc] ;  /* 0x00000c0001157983 */ /* 0x0001620000100800 */
[----:B------:R-:W-:Y:S02]  /*3500*/  WARPGROUP.DEPBAR.LE gsb0, 0x0 ;  /* 0x00008000000079c5 */ /* 0x000fe40000010000 */
[----:B------:R-:W-:-:S08]  /*3510*/  WARPGROUP.ARRIVE ;  /* 0x00000000000079c5 */ /* 0x000fd00000000000 */
[----:B------:R-:W-:Y:S01]  /*3520*/  HGMMA.64x96x16.F32.BF16 R24, gdesc[UR4], R24, gsb0 ;  /* 0x01600000041879f0 */ /* 0x000fe20008001818 */
[----:B------:R-:W-:Y:S02]  /*3530*/  VIADD R8, R6, 0x902 ;  /* 0x0000090206087836 */ /* 0x000fe40000000000 */
[----:B------:R-:W-:Y:S01]  /*3540*/  IMAD.MOV.U32 R9, RZ, RZ, R7 ;  /* 0x000000ffff097224 */ /* 0x000fe200078e0007 */
[----:B------:R-:W-:Y:S02]  /*3550*/  R2UR UR4, R10 ;  /* 0x000000000a0472ca */ /* 0x000fe400000e0000 */
[----:B------:R-:W-:Y:S02]  /*3560*/  R2UR UR6, R8 ;  /* 0x00000000080672ca */ /* 0x000fe400000e0000 */
[----:B------:R-:W-:Y:S02]  /*3570*/  R2UR UR7, R9 ;  /* 0x00000000090772ca */ /* 0x000fe400000e0000 */
[----:B------:R-:W-:Y:S01]  /*3580*/  R2UR UR5, R11 ;  /* 0x000000000b0572ca */ /* 0x000fe200000e0000 */
[----:B----4-:R-:W-:-:S02]  /*3590*/  VIADD R14, R14, 0xc04 ;  /* 0x00000c040e0e7836 */ /* 0x010fc40000000000 */
[----:B------:R-:W-:Y:S01]  /*35a0*/  VIADD R8, R6, 0x904 ;  /* 0x0000090406087836 */ /* 0x000fe20000000000 */
[----:B------:R-:W-:Y:S02]  /*35b0*/  WARPGROUP.DEPBAR.LE gsb0, 0x0 ;  /* 0x00008000000079c5 */ /* 0x000fe40000010000 */
[----:B------:R-:W-:-:S07]  /*35c0*/  WARPGROUP.ARRIVE ;  /* 0x00000000000079c5 */ /* 0x000fce0000000000 */
[----:B------:R-:W-:Y:S01]  /*35d0*/  HGMMA.64x96x16.F32.BF16 R24, gdesc[UR4], R24, gsb0 ;  /* 0x01600000041879f0 */ /* 0x000fe20008001818 */
[----:B------:R-:W-:Y:S01]  /*35e0*/  IMAD.MOV.U32 R9, RZ, RZ, R7 ;  /* 0x000000ffff097224 */ /* 0x000fe200078e0007 */
[----:B------:R-:W-:Y:S02]  /*35f0*/  R2UR UR6, R8 ;  /* 0x00000000080672ca */ /* 0x000fe400000e0000 */
[----:B------:R-:W-:Y:S02]  /*3600*/  R2UR UR4, R14 ;  /* 0x000000000e0472ca */ /* 0x000fe400000e0000 */
[----:B------:R-:W-:Y:S02]  /*3610*/  R2UR UR7, R9 ;  /* 0x00000000090772ca */ /* 0x000fe400000e0000 */
[----:B------:R-:W-:Y:S01]  /*3620*/  R2UR UR5, R15 ;  /* 0x000000000f0572ca */ /* 0x000fe200000e0000 */
[----:B------:R-:W-:Y:S02]  /*3630*/  VIADD R6, R6, 0x906 ;  /* 0x0000090606067836 */ /* 0x000fe40000000000 */
        /* <DEDUP_REMOVED lines=12> */
[----:B------:R0:W-:Y:S04]  /*3700*/  STL [R1+0x70], R223 ;  /* 0x000070df01007387 */ /* 0x0001e80000100800 */
[----:B------:R0:W-:Y:S01]  /*3710*/  STL [R1+0x70], R223 ;  /* 0x000070df01007387 */ /* 0x0001e20000100800 */
[----:B------:R-:W-:-:S02]  /*3720*/  WARPGROUP.DEPBAR.LE gsb0, 0x0 ;  /* 0x00008000000079c5 */ /* 0x000fc40000010000 */
[----:B------:R-:W-:-:S06]  /*3730*/  WARPGROUP.ARRIVE ;  /* 0x00000000000079c5 */ /* 0x000fcc0000000000 */
[----:B------:R-:W-:Y:S01]  /*3740*/  HGMMA.64x96x16.F32.BF16 R24, gdesc[UR4], R24, gsb0 ;  /* 0x01600000041879f0 */ /* 0x000fe20008001818 */
        /* <DEDUP_REMOVED lines=11> */
[----:B------:R-:W-:Y:S02]  /*3800*/  ISETP.NE.AND P0, PT, R4, 0x3, PT ;  /* 0x000000030400780c */ /* 0x000fe40003f05270 */
[----:B------:R-:W-:Y:S01]  /*3810*/  IADD3 R224, -R73, 0xb, RZ ;  /* 0x0000000b49e07810 */ /* 0x000fe20007ffe1ff */
[----:B------:R-:W-:Y:S01]  /*3820*/  BSSY B0, `(.L_x_11242) ;  /* 0x0000005000007945 */ /* 0x000fe20003800000 */
[----:B------:R-:W-:-:S03]  /*3830*/  WARPGROUP.DEPBAR.LE gsb0, 0x0 ;  /* 0x00008000000079c5 */ /* 0x000fc60000010000 */
[----:B------:R0:W-:Y:S06]  /*3840*/  BAR.ARV R224, 0x100 ;  /* 0x000400e00000751d */ /* 0x0001ec0000002000 */
[----:B------:R-:W-:Y:S05]  /*3850*/  @!P0 BRA `(.L_x_11243) ;  /* 0x0000000000048947 */ /* 0x000fea0003800000 */
[----:B------:R-:W-:Y:S01]  /*3860*/  BPT.TRAP 0x1 ;  /* 0x000000040000795c */ /* 0x000fe20000300000 */
.L_x_11243:
[----:B------:R-:W-:Y:S05]  /*3870*/  BSYNC B0 ;  /* 0x0000000000007941 */ /* 0x000fea0003800000 */
.L_x_11242:
[----:B------:R-:W2:Y:S02]  /*3880*/  LDL.64 R6, [R1+0x20] ;  /* 0x0000200001067983 */ /* 0x000ea40000100a00 */
[----:B--2---:R-:W-:-:S05]  /*3890*/  MOV R7, R6 ;  /* 0x0000000600077202 */ /* 0x004fca0000000f00 */
[----:B-----5:R-:W-:-:S05]  /*38a0*/  IMAD R0, R0, 0x8, R7 ;  /* 0x0000000800007824 */ /* 0x020fca00078e0207 */
[----:B------:R-:W-:-:S04]  /*38b0*/  PRMT R0, R21, 0x654, R0 ;  /* 0x0000065415007816 */ /* 0x000fc80000000000 */
[----:B------:R1:W-:Y:S01]  /*38c0*/  SYNCS.ARRIVE.TRANS64.RED.A1T0 RZ, [R0+URZ], RZ ;  /* 0x000000ff00ff79a7 */ /* 0x0003e2000810043f */
[----:B------:R-:W2:Y:S04]  /*38d0*/  LDL R20, [R1+0x50] ;  /* 0x0000500001147983 */ /* 0x000ea80000100800 */
[----:B------:R-:W3:Y:S04]  /*38e0*/  LDL.64 R76, [R1+0x140] ;  /* 0x00014000014c7983 */ /* 0x000ee80000100a00 */
[----:B-1----:R-:W4:Y:S04]  /*38f0*/  LDL R0, [R1+0x11c] ;  /* 0x00011c0001007983 */ /* 0x002f280000100800 */
[----:B------:R-:W3:Y:S04]  /*3900*/  LDL R21, [R1+0x148] ;  /* 0x0001480001157983 */ /* 0x000ee80000100800 */
[----:B------:R-:W3:Y:S04]  /*3910*/  LDL.128 R8, [R1+0x120] ;  /* 0x0001200001087983 */ /* 0x000ee80000100c00 */
[----:B------:R-:W3:Y:S01]  /*3920*/  LDL.128 R72, [R1+0x130] ;  /* 0x0001300001487983 */ /* 0x000ee20000100c00 */
[----:B------:R-:W-:-:S02]  /*3930*/  UMOV UR4, 0xffffffa0 ;  /* 0xffffffa000047882 */ /* 0x000fc40000000000 */
[----:B------:R-:W-:Y:S01]  /*3940*/  UIMAD UR4, UR44, UR4, 0x60 ;  /* 0x000000602c0474a4 */ /* 0x000fe2000f8e0204 */
[----:B------:R-:W-:Y:S01]  /*3950*/  BSSY B0, `(.L_x_11244) ;  /* 0x0000044000007945 */ /* 0x000fe20003800000 */
[----:B----4-:R-:W-:-:S04]  /*3960*/  SHF.R.S32.HI R7, RZ, 0x1f, R0 ;  /* 0x0000001fff077819 */ /* 0x010fc80000011400 */
[----:B------:R-:W-:-:S04]  /*3970*/  LEA.HI R4, R7, R0, RZ, 0x7 ;  /* 0x0000000007047211 */ /* 0x000fc800078f38ff */
[----:B------:R-:W-:-:S05]  /*3980*/  LOP3.LUT R15, R4, 0xffffff80, RZ, 0xc0, !PT ;  /* 0xffffff80040f7812 */ /* 0x000fca00078ec0ff */
[----:B------:R-:W-:-:S05]  /*3990*/  IMAD.IADD R15, R0, 0x1, -R15 ;  /* 0x00000001000f7824 */ /* 0x000fca00078e0a0f */
[----:B------:R-:W-:Y:S02]  /*39a0*/  SHF.R.S32.HI R6, RZ, 0x1f, R15 ;  /* 0x0000001fff067819 */ /* 0x000fe4000001140f */
[----:B------:R-:W-:Y:S02]  /*39b0*/  LEA.HI R7, R7, R0, RZ, 0x2 ;  /* 0x0000000007077211 */ /* 0x000fe400078f10ff */
[----:B------:R-:W-:Y:S02]  /*39c0*/  LEA.HI R14, R6, R15, RZ, 0x2 ;  /* 0x0000000f060e7211 */ /* 0x000fe400078f10ff */
[----:B------:R-:W-:Y:S02]  /*39d0*/  LOP3.LUT R81, R7, 0xfffffffc, RZ, 0xc0, !PT ;  /* 0xfffffffc07517812 */ /* 0x000fe400078ec0ff */
[--C-:B------:R-:W-:Y:S02]  /*39e0*/  SHF.R.S32.HI R16, RZ, 0x2, R14.reuse ;  /* 0x00000002ff107819 */ /* 0x100fe4000001140e */
[----:B------:R-:W-:-:S02]  /*39f0*/  SHF.R.S32.HI R17, RZ, 0x1f, R14 ;  /* 0x0000001fff117819 */ /* 0x000fc4000001140e */
[----:B------:R-:W-:Y:S02]  /*3a00*/  SHF.R.S32.HI R79, RZ, 0x7, R4 ;  /* 0x00000007ff4f7819 */ /* 0x000fe40000011404 */
[----:B------:R-:W-:Y:S02]  /*3a10*/  LEA.HI R17, R17, R16, RZ, 0x3 ;  /* 0x0000001011117211 */ /* 0x000fe400078f18ff */
[----:B------:R-:W-:Y:S01]  /*3a20*/  LEA.HI R6, R6, R15, RZ, 0x5 ;  /* 0x0000000f06067211 */ /* 0x000fe200078f28ff */
[----:B------:R-:W-:Y:S01]  /*3a30*/  IMAD.IADD R81, R0, 0x1, -R81 ;  /* 0x0000000100517824 */ /* 0x000fe200078e0a51 */
[----:B------:R-:W-:Y:S02]  /*3a40*/  LOP3.LUT R17, R17, 0xfffffff8, RZ, 0xc0, !PT ;  /* 0xfffffff811117812 */ /* 0x000fe400078ec0ff */
[----:B------:R-:W-:Y:S02]  /*3a50*/  LEA.HI R4, R4, R79, RZ, 0x1 ;  /* 0x0000004f04047211 */ /* 0x000fe400078f08ff */
[----:B------:R-:W-:Y:S01]  /*3a60*/  SHF.R.S32.HI R7, RZ, 0x5, R6 ;  /* 0x00000005ff077819 */ /* 0x000fe20000011406 */
[----:B------:R-:W-:Y:S01]  /*3a70*/  IMAD.IADD R17, R16, 0x1, -R17 ;  /* 0x0000000110117824 */ /* 0x000fe200078e0a11 */
[----:B------:R-:W-:-:S02]  /*3a80*/  LOP3.LUT R4, R4, 0x3fffffe, RZ, 0xc0, !PT ;  /* 0x03fffffe04047812 */ /* 0x000fc400078ec0ff */
[----:B------:R-:W-:Y:S01]  /*3a90*/  LEA.HI R0, R81, R81, RZ, 0x1 ;  /* 0x0000005151007211 */ /* 0x000fe200078f08ff */
[----:B--2---:R-:W-:Y:S01]  /*3aa0*/  IMAD R20, R20, 0x8, R7 ;  /* 0x0000000814147824 */ /* 0x004fe200078e0207 */
[----:B---3--:R-:W-:Y:S01]  /*3ab0*/  ISETP.NE.AND P0, PT, R76, 0x1, PT ;  /* 0x000000014c00780c */ /* 0x008fe20003f05270 */
[----:B------:R-:W-:Y:S01]  /*3ac0*/  IMAD.IADD R4, R79, 0x1, -R4 ;  /* 0x000000014f047824 */ /* 0x000fe200078e0a04 */
[----:B------:R-:W-:Y:S01]  /*3ad0*/  LOP3.LUT R0, R0, 0x1ffffffe, RZ, 0xc0, !PT ;  /* 0x1ffffffe00007812 */ /* 0x000fe200078ec0ff */
[----:B------:R-:W-:-:S04]  /*3ae0*/  IMAD.U32 R17, R20, 0x10, R17 ;  /* 0x0000001014117824 */ /* 0x000fc800078e0011 */
[----:B------:R-:W-:Y:S02]  /*3af0*/  IMAD.IADD R0, R81, 0x1, -R0 ;  /* 0x0000000151007824 */ /* 0x000fe400078e0a00 */
[----:B------:R-:W-:-:S04]  /*3b00*/  IMAD R17, R4, 0x40, R17 ;  /* 0x0000004004117824 */ /* 0x000fc800078e0211 */
[----:B------:R-:W-:-:S04]  /*3b10*/  IMAD R4, R0, 0x8, R17 ;  /* 0x0000000800047824 */ /* 0x000fc800078e0211 */
[----:B------:R-:W-:-:S05]  /*3b20*/  @P0 IMAD.HI.U32 R0, R4, R77, RZ ;  /* 0x0000004d04000227 */ /* 0x000fca00078e00ff */
[----:B------:R-:W-:Y:S01]  /*3b30*/  @P0 SHF.R.U32.HI R4, RZ, R21, R0 ;  /* 0x00000015ff040219 */ /* 0x000fe20000011600 */
[----:B------:R-:W-:Y:S01]  /*3b40*/  IMAD.U32 R6, RZ, RZ, UR44 ;  /* 0x0000002cff067e24 */ /* 0x000fe2000f8e00ff */
[----:B------:R-:W-:-:S03]  /*3b50*/  LOP3.LUT R14, R14, 0x7ffffffc, RZ, 0xc0, !PT ;  /* 0x7ffffffc0e0e7812 */ /* 0x000fc600078ec0ff */
[----:B------:R-:W1:Y:S01]  /*3b60*/  SHFL.IDX PT, R20, R4, RZ, 0x1c1f ;  /* 0x001c1fff04147589 */ /* 0x000e6200000e0000 */
[----:B------:R-:W-:Y:S02]  /*3b70*/  IMAD R0, R6, -0x60, R9 ;  /* 0xffffffa006007824 */ /* 0x000fe400078e0209 */
[----:B------:R-:W-:Y:S02]  /*3b80*/  IMAD.IADD R14, R15, 0x1, -R14 ;  /* 0x000000010f0e7824 */ /* 0x000fe400078e0a0e */
[----:B------:R-:W-:Y:S01]  /*3b90*/  VIADD R7, R0, 0x61 ;  /* 0x0000006100077836 */ /* 0x000fe20000000000 */
[----:B------:R-:W-:-:S03]  /*3ba0*/  ISETP.GE.AND P1, PT, R73, 0x1, PT ;  /* 0x000000014900780c */ /* 0x000fc60003f26270 */
[----:B------:R-:W-:Y:S02]  /*3bb0*/  IMAD R15, R14, -0x2, R7 ;  /* 0xfffffffe0e0f7824 */ /* 0x000fe400078e0207 */
[----:B------:R-:W-:Y:S02]  /*3bc0*/  VIADD R7, R0, 0x60 ;  /* 0x0000006000077836 */ /* 0x000fe40000000000 */
[----:B------:R-:W-:Y:S01]  /*3bd0*/  IMAD.IADD R0, R15, 0x1, -R8 ;  /* 0x000000010f007824 */ /* 0x000fe200078e0a08 */
[----:B------:R-:W-:Y:S01]  /*3be0*/  LOP3.LUT R15, RZ, R10, RZ, 0x33, !PT ;  /* 0x0000000aff0f7212 */ /* 0x000fe200078e33ff */
[----:B------:R-:W-:Y:S02]  /*3bf0*/  IMAD R16, R14, -0x2, R7 ;  /* 0xfffffffe0e107824 */ /* 0x000fe400078e0207 */
[----:B------:R-:W-:Y:S02]  /*3c00*/  IMAD.IADD R11, R0, 0x1, R11 ;  /* 0x00000001000b7824 */ /* 0x000fe400078e020b */
[----:B------:R-:W-:-:S02]  /*3c10*/  IMAD.U32 R17, RZ, RZ, UR4 ;  /* 0x00000004ff117e24 */ /* 0x000fc4000f8e00ff */
[----:B------:R-:W-:Y:S02]  /*3c20*/  IMAD.IADD R15, R0, 0x1, R15 ;  /* 0x00000001000f7824 */ /* 0x000fe400078e020f */
[----:B------:R-:W-:Y:S01]  /*3c30*/  VIADD R72, R72, UR4 ;  /* 0x0000000448487c36 */ /* 0x000fe20008000000 */
[----:B-1----:R-:W-:Y:S01]  /*3c40*/  VIADDMNMX R0, R20, R11, R16, PT ;  /* 0x0000000b14007246 */ /* 0x002fe20003800110 */
[----:B------:R-:W-:Y:S02]  /*3c50*/  IMAD R14, R14, -0x2, R17 ;  /* 0xfffffffe0e0e7824 */ /* 0x000fe400078e0211 */
        /* <DEDUP_REMOVED lines=12> */
.L_x_11247:
[----:B------:R-:W-:-:S13]  /*3d20*/  ISETP.NE.AND P0, PT, R73, 0x1, PT ;  /* 0x000000014900780c */ /* 0x000fda0003f05270 */
[----:B------:R-:W-:-:S05]  /*3d30*/  @P0 IMAD.HI.U32 R10, R7, R74, RZ ;  /* 0x0000004a070a0227 */ /* 0x000fca00078e00ff */
[----:B------:R-:W-:-:S07]  /*3d40*/  @P0 SHF.R.U32.HI R7, RZ, R75, R10 ;  /* 0x0000004bff070219 */ /* 0x000fce000001160a */
.L_x_11248:
[----:B------:R-:W-:Y:S05]  /*3d50*/  BSYNC B1 ;  /* 0x0000000000017941 */ /* 0x000fea0003800000 */
.L_x_11246:
[----:B------:R-:W-:-:S05]  /*3d60*/  IMAD R7, R7, R73, R14 ;  /* 0x0000004907077224 */ /* 0x000fca00078e020e */
[----:B------:R-:W-:Y:S02]  /*3d70*/  VIMNMX R6, R6, R7, !PT ;  /* 0x0000000706067248 */ /* 0x000fe40007fe0100 */
[----:B------:R-:W-:-:S07]  /*3d80*/  VIADDMNMX R0, R7, R73, R0, PT ;  /* 0x0000004907007246 */ /* 0x000fce0003800100 */
.L_x_11245:
[----:B------:R-:W-:Y:S05]  /*3d90*/  BSYNC B0 ;  /* 0x0000000000007941 */ /* 0x000fea0003800000 */
.L_x_11244:
[C---:B------:R-:W-:Y:S01]  /*3da0*/  ISETP.GE.AND P0, PT, R72.reuse, 0x2, PT ;  /* 0x000000024800780c */ /* 0x040fe20003f06270 */
[----:B------:R-:W1:Y:S01]  /*3db0*/  SHFL.IDX PT, R4, R4, 0x1, 0x1c1f ;  /* 0x003c1f0004047f89 */ /* 0x000e6200000e0000 */
[----:B------:R-:W-:Y:S01]  /*3dc0*/  ISETP.GE.AND P1, PT, R72, 0x9, PT ;  /* 0x000000094800780c */ /* 0x000fe20003f26270 */
[----:B------:R-:W-:Y:S01]  /*3dd0*/  BSSY B0, `(.L_x_11249) ;  /* 0x0000086000007945 */ /* 0x000fe20003800000 */
[C---:B------:R-:W-:Y:S02]  /*3de0*/  ISETP.GT.AND P3, PT, R6.reuse, 0x1, !P0 ;  /* 0x000000010600780c */ /* 0x040fe40004764270 */
[----:B------:R-:W-:Y:S02]  /*3df0*/  ISETP.GT.AND P2, PT, R6, 0x8, !P1 ;  /* 0x000000080600780c */ /* 0x000fe40004f44270 */
[C---:B------:R-:W-:Y:S02]  /*3e00*/  ISETP.LT.OR P3, PT, R0.reuse, 0x2, P3 ;  /* 0x000000020000780c */ /* 0x040fe40001f61670 */
[----:B------:R-:W-:-:S02]  /*3e10*/  ISETP.LT.OR P2, PT, R0, 0x9, P2 ;  /* 0x000000090000780c */ /* 0x000fc40001741670 */
[----:B------:R-:W-:Y:S02]  /*3e20*/  ISETP.GE.AND P4, PT, R72, 0x11, PT ;  /* 0x000000114800780c */ /* 0x000fe40003f86270 */
[----:B------:R-:W-:Y:S02]  /*3e30*/  FSEL R221, R25, -INF , !P3 ;  /* 0xff80000019dd7808 */ /* 0x000fe40005800000 */
[----:B------:R-:W-:Y:S02]  /*3e40*/  FSEL R25, R28, -INF , !P2 ;  /* 0xff8000001c197808 */ /* 0x000fe40005000000 */
[----:B------:R-:W-:Y:S02]  /*3e50*/  ISETP.GT.AND P2, PT, R6, 0x10, !P4 ;  /* 0x000000100600780c */ /* 0x000fe40006744270 */
[----:B------:R-:W-:Y:S02]  /*3e60*/  ISETP.GE.AND P5, PT, R72, 0xa, PT ;  /* 0x0000000a4800780c */ /* 0x000fe40003fa6270 */
        /* <DEDUP_REMOVED lines=101> */
[----:B-1----:R-:W-:-:S03]  /*44c0*/  IMAD.IADD R6, R15, 0x1, R4 ;  /* 0x000000010f067824 */ /* 0x002fc600078e0204 */
        /* <DEDUP_REMOVED lines=15> */
.L_x_11252:
[----:B------:R-:W-:-:S13]  /*45c0*/  ISETP.NE.AND P6, PT, R73, 0x1, PT ;  /* 0x000000014900780c */ /* 0x000fda0003fc5270 */
[----:B------:R-:W-:-:S05]  /*45d0*/  @P6 IMAD.HI.U32 R74, R8, R74, RZ ;  /* 0x0000004a084a6227 */ /* 0x000fca00078e00ff */
[----:B------:R-:W-:-:S07]  /*45e0*/  @P6 SHF.R.U32.HI R8, RZ, R75, R74 ;  /* 0x0000004bff086219 */ /* 0x000fce000001164a */
.L_x_11253:
[----:B------:R-:W-:Y:S05]  /*45f0*/  BSYNC B1 ;  /* 0x0000000000017941 */ /* 0x000fea0003800000 */
.L_x_11251:
[----:B------:R-:W-:-:S05]  /*4600*/  IMAD R7, R8, R73, R14 ;  /* 0x0000004908077224 */ /* 0x000fca00078e020e */
[----:B------:R-:W-:Y:S02]  /*4610*/  VIADDMNMX R0, R7, R73, R0, PT ;  /* 0x0000004907007246 */ /* 0x000fe40003800100 */
[----:B------:R-:W-:-:S07]  /*4620*/  VIMNMX R6, R6, R7, !PT ;  /* 0x0000000706067248 */ /* 0x000fce0007fe0100 */
.L_x_11250:
[----:B------:R-:W-:Y:S05]  /*4630*/  BSYNC B0 ;  /* 0x0000000000007941 */ /* 0x000fea0003800000 */
.L_x_11249:
[C---:B------:R-:W-:Y:S01]  /*4640*/  ISETP.GT.AND P0, PT, R6.reuse, 0x1, !P0 ;  /* 0x000000010600780c */ /* 0x040fe20004704270 */
[----:B------:R-:W2:Y:S01]  /*4650*/  LDL R16, [R1+0x250] ;  /* 0x0002500001107983 */ /* 0x000ea20000100800 */
[----:B------:R-:W-:Y:S02]  /*4660*/  ISETP.GT.AND P1, PT, R6, 0x8, !P1 ;  /* 0x000000080600780c */ /* 0x000fe40004f24270 */
[C---:B------:R-:W-:Y:S01]  /*4670*/  ISETP.LT.OR P0, PT, R0.reuse, 0x2, P0 ;  /* 0x000000020000780c */ /* 0x040fe20000701670 */
[----:B------:R-:W3:Y:S01]  /*4680*/  LDL R15, [R1+0x220] ;  /* 0x00022000010f7983 */ /* 0x000ee20000100800 */
[----:B------:R-:W-:Y:S02]  /*4690*/  ISETP.LT.OR P1, PT, R0, 0x9, P1 ;  /* 0x000000090000780c */ /* 0x000fe40000f21670 */
[----:B------:R-:W-:Y:S01]  /*46a0*/  FSEL R53, R27, -INF , !P0 ;  /* 0xff8000001b357808 */ /* 0x000fe20004000000 */
[----:B------:R-:W4:Y:S01]  /*46b0*/  LDL R14, [R1+0x240] ;  /* 0x00024000010e7983 */ /* 0x000f220000100800 */
[----:B------:R-:W-:-:S02]  /*46c0*/  ISETP.NE.AND P0, PT, R17, RZ, PT ;  /* 0x000000ff1100720c */ /* 0x000fc40003f05270 */
[----:B------:R-:W-:Y:S01]  /*46d0*/  FSEL R49, R30, -INF , !P1 ;  /* 0xff8000001e317808 */ /* 0x000fe20004800000 */
[----:B------:R-:W4:Y:S01]  /*46e0*/  LDL R17, [R1+0x1f0] ;  /* 0x0001f00001117983 */ /* 0x000f220000100800 */
[----:B------:R-:W-:Y:S02]  /*46f0*/  ISETP.GT.AND P0, PT, R6, 0x9, !P0 ;  /* 0x000000090600780c */ /* 0x000fe40004704270 */
[----:B------:R-:W-:Y:S01]  /*4700*/  ISETP.NE.AND P1, PT, R32, RZ, PT ;  /* 0x000000ff2000720c */ /* 0x000fe20003f25270 */
[----:B------:R-:W4:Y:S01]  /*4710*/  LDL R220, [R1+0x308] ;  /* 0x0003080001dc7983 */ /* 0x000f220000100800 */
[----:B------:R-:W-:Y:S02]  /*4720*/  ISETP.LT.OR P0, PT, R0, 0xa, P0 ;  /* 0x0000000a0000780c */ /* 0x000fe40000701670 */
[----:B------:R-:W-:Y:S01]  /*4730*/  ISETP.NE.AND P6, PT, R33, RZ, PT ;  /* 0x000000ff2100720c */ /* 0x000fe20003fc5270 */
[----:B------:R-:W4:Y:S01]  /*4740*/  LDL R152, [R1+0x2fc] ;  /* 0x0002fc0001987983 */ /* 0x000f220000100800 */
[----:B------:R-:W-:-:S02]  /*4750*/  FSEL R45, R31, -INF , !P0 ;  /* 0xff8000001f2d7808 */ /* 0x000fc40004000000 */
[----:B------:R-:W-:Y:S01]  /*4760*/  ISETP.NE.AND P0, PT, R76, RZ, PT ;  /* 0x000000ff4c00720c */ /* 0x000fe20003f05270 */
[----:B------:R-:W4:Y:S01]  /*4770*/  LDL R154, [R1+0x304] ;  /* 0x00030400019a7983 */ /* 0x000f220000100800 */
[----:B------:R-:W-:Y:S02]  /*4780*/  FMNMX.FTZ R8, R61, R221, !PT ;  /* 0x000000dd3d087209 */ /* 0x000fe40007810000 */
[----:B------:R-:W-:Y:S01]  /*4790*/  ISETP.GT.AND P0, PT, R6, 0x10, !P0 ;  /* 0x000000100600780c */ /* 0x000fe20004704270 */
[----:B------:R-:W4:Y:S01]  /*47a0*/  LDL R76, [R1+0x234] ;  /* 0x00023400014c7983 */ /* 0x000f220000100800 */
[----:B------:R-:W-:Y:S02]  /*47b0*/  FMNMX.FTZ R8, R25, R8, !PT ;  /* 0x0000000819087209 */ /* 0x000fe40007810000 */
[----:B------:R-:W-:Y:S01]  /*47c0*/  ISETP.LT.OR P0, PT, R0, 0x11, P0 ;  /* 0x000000110000780c */ /* 0x000fe20000701670 */
[----:B------:R-:W4:Y:S01]  /*47d0*/  LDL R80, [R1+0x23c] ;  /* 0x00023c0001507983 */ /* 0x000f220000100800 */
[----:B------:R-:W-:-:S02]  /*47e0*/  FMNMX.FTZ R7, R29, R8, !PT ;  /* 0x000000081d077209 */ /* 0x000fc40007810000 */
[----:B------:R-:W-:Y:S01]  /*47f0*/  FSEL R198, R34, -INF , !P0 ;  /* 0xff80000022c67808 */ /* 0x000fe20004000000 */
[----:B------:R-:W4:Y:S01]  /*4800*/  LDL R82, [R1+0x244] ;  /* 0x0002440001527983 */ /* 0x000f220000100800 */
[----:B------:R-:W-:Y:S02]  /*4810*/  ISETP.NE.AND P0, PT, R28, RZ, PT ;  /* 0x000000ff1c00720c */ /* 0x000fe40003f05270 */
[C---:B------:R-:W-:Y:S01]  /*4820*/  ISETP.GT.AND P2, PT, R6.reuse, 0x49, !P2 ;  /* 0x000000490600780c */ /* 0x040fe20005744270 */
[----:B------:R-:W4:Y:S01]  /*4830*/  LDL R84, [R1+0x248] ;  /* 0x0002480001547983 */ /* 0x000f220000100800 */
[C---:B------:R-:W-:Y:S02]  /*4840*/  ISETP.GT.AND P0, PT, R6.reuse, 0x11, !P0 ;  /* 0x000000110600780c */ /* 0x040fe40004704270 */
[----:B------:R-:W-:Y:S01]  /*4850*/  ISETP.GT.AND P3, PT, R6, 0x50, !P3 ;  /* 0x000000500600780c */ /* 0x000fe20005f64270 */
[----:B------:R-:W4:Y:S01]  /*4860*/  LDL R86, [R1+0x24c] ;  /* 0x00024c0001567983 */ /* 0x000f220000100800 */
[----:B------:R-:W-:-:S02]  /*4870*/  ISETP.LT.OR P0, PT, R0, 0x12, P0 ;  /* 0x000000120000780c */ /* 0x000fc40000701670 */
[----:B------:R-:W-:Y:S01]  /*4880*/  ISETP.LT.OR P2, PT, R0, 0x4a, P2 ;  /* 0x0000004a0000780c */ /* 0x000fe20001741670 */
[----:B------:R-:W4:Y:S01]  /*4890*/  LDL R88, [R1+0x254] ;  /* 0x0002540001587983 */ /* 0x000f220000100800 */
[----:B------:R-:W-:Y:S02]  /*48a0*/  FSEL R197, R35, -INF , !P0 ;  /* 0xff80000023c57808 */ /* 0x000fe40004000000 */
[----:B------:R-:W-:Y:S01]  /*48b0*/  ISETP.GT.AND P0, PT, R6, 0x18, !P1 ;  /* 0x000000180600780c */ /* 0x000fe20004f04270 */
[----:B------:R-:W4:Y:S01]  /*48c0*/  LDL R90, [R1+0x258] ;  /* 0x00025800015a7983 */ /* 0x000f220000100800 */
[----:B------:R-:W-:Y:S02]  /*48d0*/  ISETP.NE.AND P1, PT, R10, RZ, PT ;  /* 0x000000ff0a00720c */ /* 0x000fe40003f25270 */
[----:B------:R-:W-:Y:S01]  /*48e0*/  ISETP.LT.OR P0, PT, R0, 0x19, P0 ;  /* 0x000000190000780c */ /* 0x000fe20000701670 */
[----:B------:R-:W3:Y:S01]  /*48f0*/  LDL R10, [R1+0x230] ;  /* 0x00023000010a7983 */ /* 0x000ee20000100800 */
[----:B------:R-:W-:-:S02]  /*4900*/  ISETP.GT.AND P4, PT, R6, 0x51, !P4 ;  /* 0x000000510600780c */ /* 0x000fc40006784270 */
[----:B------:R-:W-:Y:S01]  /*4910*/  FSEL R158, R38, -INF , !P0 ;  /* 0xff800000269e7808 */ /* 0x000fe20004000000 */
[----:B------:R-:W4:Y:S01]  /*4920*/  LDL R92, [R1+0x25c] ;  /* 0x00025c00015c7983 */ /* 0x000f220000100800 */
[----:B------:R-:W-:Y:S02]  /*4930*/  ISETP.GT.AND P0, PT, R6, 0x19, !P6 ;  /* 0x000000190600780c */ /* 0x000fe40007704270 */
[----:B------:R-:W-:Y:S01]  /*4940*/  ISETP.NE.AND P6, PT, R78, RZ, PT ;  /* 0x000000ff4e00720c */ /* 0x000fe20003fc5270 */
[----:B------:R-:W4:Y:S01]  /*4950*/  LDL R94, [R1+0x264] ;  /* 0x00026400015e7983 */ /* 0x000f220000100800 */
[----:B------:R-:W-:Y:S02]  /*4960*/  ISETP.LT.OR P0, PT, R0, 0x1a, P0 ;  /* 0x0000001a0000780c */ /* 0x000fe40000701670 */
[----:B------:R-:W-:Y:S01]  /*4970*/  ISETP.GT.AND P5, PT, R6, 0x58, !P5 ;  /* 0x000000580600780c */ /* 0x000fe20006fa4270 */
[----:B------:R-:W4:Y:S01]  /*4980*/  LDL R78, [R1+0x238] ;  /* 0x00023800014e7983 */ /* 0x000f220000100800 */
[----:B------:R-:W-:-:S02]  /*4990*/  FSEL R159, R39, -INF , !P0 ;  /* 0xff800000279f7808 */ /* 0x000fc40004000000 */
[----:B------:R-:W-:Y:S01]  /*49a0*/  ISETP.NE.AND P0, PT, R36, RZ, PT ;  /* 0x000000ff2400720c */ /* 0x000fe20003f05270 */
[----:B------:R-:W4:Y:S01]  /*49b0*/  LDL R96, [R1+0x268] ;  /* 0x0002680001607983 */ /* 0x000f220000100800 */
[----:B------:R-:W-:Y:S02]  /*49c0*/  ISETP.LT.OR P3, PT, R0, 0x51, P3 ;  /* 0x000000510000780c */ /* 0x000fe40001f61670 */
[----:B------:R-:W-:Y:S01]  /*49d0*/  ISETP.GT.AND P0, PT, R6, 0x20, !P0 ;  /* 0x000000200600780c */ /* 0x000fe20004704270 */
[----:B------:R-:W4:Y:S01]  /*49e0*/  LDL R98, [R1+0x26c] ;  /* 0x00026c0001627983 */ /* 0x000f220000100800 */
[----:B------:R-:W-:Y:S02]  /*49f0*/  FSEL R193, R63, -INF , !P2 ;  /* 0xff8000003fc17808 */ /* 0x000fe40005000000 */
[C---:B------:R-:W-:Y:S01]  /*4a00*/  ISETP.LT.OR P0, PT, R0.reuse, 0x21, P0 ;  /* 0x000000210000780c */ /* 0x040fe20000701670 */
[----:B------:R-:W4:Y:S01]  /*4a10*/  LDL R34, [R1+0x270] ;  /* 0x0002700001227983 */ /* 0x000f220000100800 */
[----:B------:R-:W-:-:S02]  /*4a20*/  ISETP.LT.OR P4, PT, R0, 0x52, P4 ;  /* 0x000000520000780c */ /* 0x000fc40002781670 */
[----:B------:R-:W-:Y:S01]  /*4a30*/  FSEL R184, R42, -INF , !P0 ;  /* 0xff8000002ab87808 */ /* 0x000fe20004000000 */
[----:B------:R-:W4:Y:S01]  /*4a40*/  LDL R100, [R1+0x274] ;  /* 0x0002740001647983 */ /* 0x000f220000100800 */
[----:B------:R-:W-:Y:S02]  /*4a50*/  ISETP.NE.AND P0, PT, R37, RZ, PT ;  /* 0x000000ff2500720c */ /* 0x000fe40003f05270 */
[----:B------:R-:W-:Y:S01]  /*4a60*/  FSEL R183, R66, -INF , !P3 ;  /* 0xff80000042b77808 */ /* 0x000fe20005800000 */
[----:B------:R-:W4:Y:S01]  /*4a70*/  LDL R102, [R1+0x278] ;  /* 0x0002780001667983 */ /* 0x000f220000100800 */
[----:B------:R-:W-:Y:S02]  /*4a80*/  ISETP.GT.AND P0, PT, R6, 0x21, !P0 ;  /* 0x000000210600780c */ /* 0x000fe40004704270 */
[C---:B------:R-:W-:Y:S01]  /*4a90*/  ISETP.LT.OR P5, PT, R0.reuse, 0x59, P5 ;  /* 0x000000590000780c */ /* 0x040fe20002fa1670 */
[----:B------:R-:W4:Y:S01]  /*4aa0*/  LDL R104, [R1+0x27c] ;  /* 0x00027c0001687983 */ /* 0x000f220000100800 */
[----:B------:R-:W-:-:S02]  /*4ab0*/  ISETP.LT.OR P0, PT, R0, 0x22, P0 ;  /* 0x000000220000780c */ /* 0x000fc40000701670 */
[----:B------:R-:W-:Y:S01]  /*4ac0*/  FSEL R187, R67, -INF , !P4 ;  /* 0xff80000043bb7808 */ /* 0x000fe20006000000 */
[----:B------:R-:W4:Y:S01]  /*4ad0*/  LDL R36, [R1+0x280] ;  /* 0x0002800001247983 */ /* 0x000f220000100800 */
[----:B------:R-:W-:Y:S02]  /*4ae0*/  FSEL R188, R43, -INF , !P0 ;  /* 0xff8000002bbc7808 */ /* 0x000fe40004000000 */
[----:B------:R-:W-:Y:S01]  /*4af0*/  ISETP.NE.AND P0, PT, R40, RZ, PT ;  /* 0x000000ff2800720c */ /* 0x000fe20003f05270 */
[----:B------:R-:W4:Y:S01]  /*4b00*/  LDL R106, [R1+0x284] ;  /* 0x00028400016a7983 */ /* 0x000f220000100800 */
[----:B------:R-:W-:Y:S02]  /*4b10*/  FSEL R191, R70, -INF , !P5 ;  /* 0xff80000046bf7808 */ /* 0x000fe40006800000 */
[----:B------:R-:W-:Y:S01]  /*4b20*/  ISETP.GT.AND P0, PT, R6, 0x28, !P0 ;  /* 0x000000280600780c */ /* 0x000fe20004704270 */
[----:B------:R-:W4:Y:S03]  /*4b30*/  LDL R108, [R1+0x288] ;  /* 0x00028800016c7983 */ /* 0x000f260000100800 */
[----:B------:R-:W-:Y:S01]  /*4b40*/  ISETP.LT.OR P0, PT, R0, 0x29, P0 ;  /* 0x000000290000780c */ /* 0x000fe20000701670 */
[----:B------:R-:W4:Y:S03]  /*4b50*/  LDL R110, [R1+0x28c] ;  /* 0x00028c00016e7983 */ /* 0x000f260000100800 */
[----:B------:R-:W-:Y:S01]  /*4b60*/  FSEL R192, R46, -INF , !P0 ;  /* 0xff8000002ec07808 */ /* 0x000fe20004000000 */
[----:B------:R-:W4:Y:S01]  /*4b70*/  LDL R38, [R1+0x290] ;  /* 0x0002900001267983 */ /* 0x000f220000100800 */
[----:B------:R-:W-:-:S03]  /*4b80*/  ISETP.NE.AND P0, PT, R41, RZ, PT ;  /* 0x000000ff2900720c */ /* 0x000fc60003f05270 */
[----:B------:R-:W4:Y:S01]  /*4b90*/  LDL R112, [R1+0x294] ;  /* 0x0002940001707983 */ /* 0x000f220000100800 */
[----:B------:R-:W-:-:S03]  /*4ba0*/  ISETP.GT.AND P0, PT, R6, 0x29, !P0 ;  /* 0x000000290600780c */ /* 0x000fc60004704270 */
[----:B------:R-:W4:Y:S01]  /*4bb0*/  LDL R114, [R1+0x298] ;  /* 0x0002980001727983 */ /* 0x000f220000100800 */
[----:B------:R-:W-:-:S03]  /*4bc0*/  ISETP.LT.OR P0, PT, R0, 0x2a, P0 ;  /* 0x0000002a0000780c */ /* 0x000fc60000701670 */
[----:B------:R-:W4:Y:S01]  /*4bd0*/  LDL R116, [R1+0x29c] ;  /* 0x00029c0001747983 */ /* 0x000f220000100800 */
[----:B------:R-:W-:Y:S02]  /*4be0*/  FSEL R195, R47, -INF , !P0 ;  /* 0xff8000002fc37808 */ /* 0x000fe40004000000 */
[----:B------:R-:W-:Y:S01]  /*4bf0*/  ISETP.NE.AND P0, PT, R44, RZ, PT ;  /* 0x000000ff2c00720c */ /* 0x000fe20003f05270 */
[----:B------:R-:W4:Y:S03]  /*4c00*/  LDL R40, [R1+0x2a0] ;  /* 0x0002a00001287983 */ /* 0x000f260000100800 */
        /* <DEDUP_REMOVED lines=28> */
[----:B------:R-:W-:Y:S01]  /*4dd0*/  ISETP.GT.AND P0, PT, R6, RZ, !P1 ;  /* 0x000000ff0600720c */ /* 0x000fe20004f04270 */
[----:B------:R-:W4:Y:S01]  /*4de0*/  LDL R138, [R1+0x2d8] ;  /* 0x0002d800018a7983 */ /* 0x000f220000100800 */
[----:B------:R-:W-:Y:S02]  /*4df0*/  ISETP.NE.AND P1, PT, R57, RZ, PT ;  /* 0x000000ff3900720c */ /* 0x000fe40003f25270 */
[----:B------:R-:W-:Y:S01]  /*4e00*/  ISETP.LT.OR P0, PT, R0, 0x1, P0 ;  /* 0x000000010000780c */ /* 0x000fe20000701670 */
[----:B------:R-:W4:Y:S01]  /*4e10*/  LDL R140, [R1+0x2dc] ;  /* 0x0002dc00018c7983 */ /* 0x000f220000100800 */
[----:B------:R-:W-:Y:S02]  /*4e20*/  ISETP.GT.AND P1, PT, R6, 0x48, !P1 ;  /* 0x000000480600780c */ /* 0x000fe40004f24270 */
[----:B------:R-:W-:Y:S01]  /*4e30*/  FSEL R83, R26, -INF , !P0 ;  /* 0xff8000001a537808 */ /* 0x000fe20004000000 */
[----:B------:R-:W4:Y:S01]  /*4e40*/  LDL R48, [R1+0x2e0] ;  /* 0x0002e00001307983 */ /* 0x000f220000100800 */
[----:B------:R-:W-:-:S02]  /*4e50*/  ISETP.GT.AND P0, PT, R6, 0x40, !P6 ;  /* 0x000000400600780c */ /* 0x000fc40007704270 */
[----:B------:R-:W-:Y:S01]  /*4e60*/  FMNMX.FTZ R4, R83, R53, !PT ;  /* 0x0000003553047209 */ /* 0x000fe20007810000 */
[----:B------:R-:W4:Y:S01]  /*4e70*/  LDL R142, [R1+0x2e4] ;  /* 0x0002e400018e7983 */ /* 0x000f220000100800 */
[----:B------:R-:W-:Y:S02]  /*4e80*/  ISETP.LT.OR P0, PT, R0, 0x41, P0 ;  /* 0x000000410000780c */ /* 0x000fe40000701670 */
[----:B------:R-:W-:Y:S01]  /*4e90*/  FMNMX.FTZ R4, R49, R4, !PT ;  /* 0x0000000431047209 */ /* 0x000fe20007810000 */
[----:B------:R-:W4:Y:S01]  /*4ea0*/  LDL R144, [R1+0x2e8] ;  /* 0x0002e80001907983 */ /* 0x000f220000100800 */
[----:B------:R-:W-:Y:S02]  /*4eb0*/  FSEL R182, R58, -INF , !P0 ;  /* 0xff8000003ab67808 */ /* 0x000fe40004000000 */
[----:B------:R-:W-:Y:S01]  /*4ec0*/  FMNMX.FTZ R9, R45, R4, !PT ;  /* 0x000000042d097209 */ /* 0x000fe20007810000 */
[----:B------:R-:W4:Y:S01]  /*4ed0*/  LDL R146, [R1+0x2ec] ;  /* 0x0002ec0001927983 */ /* 0x000f220000100800 */
[----:B------:R-:W-:-:S02]  /*4ee0*/  FMNMX.FTZ R4, R20, R7, !PT ;  /* 0x0000000714047209 */ /* 0x000fc40007810000 */
[----:B------:R-:W-:Y:S01]  /*4ef0*/  FMNMX.FTZ R8, R198, R9, !PT ;  /* 0x00000009c6087209 */ /* 0x000fe20007810000 */
[----:B------:R-:W4:Y:S01]  /*4f00*/  LDL R50, [R1+0x2f0] ;  /* 0x0002f00001327983 */ /* 0x000f220000100800 */
[----:B------:R-:W-:Y:S02]  /*4f10*/  FMNMX.FTZ R7, R21, R4, !PT ;  /* 0x0000000415077209 */ /* 0x000fe40007810000 */
[----:B------:R-:W-:Y:S01]  /*4f20*/  FMNMX.FTZ R9, R197, R8, !PT ;  /* 0x00000008c5097209 */ /* 0x000fe20007810000 */
[----:B------:R-:W4:Y:S01]  /*4f30*/  LDL R148, [R1+0x2f4] ;  /* 0x0002f40001947983 */ /* 0x000f220000100800 */
[----:B------:R-:W-:Y:S02]  /*4f40*/  FMNMX.FTZ R4, R156, R7, !PT ;  /* 0x000000079c047209 */ /* 0x000fe40007810000 */
        /* <DEDUP_REMOVED lines=21> */
[----:B------:R-:W-:Y:S01]  /*50a0*/  ISETP.NE.AND P0, PT, R56, RZ, PT ;  /* 0x000000ff3800720c */ /* 0x000fe20003f05270 */
[----:B------:R-:W4:Y:S01]  /*50b0*/  LDL R37, [R1+0x324] ;  /* 0x0003240001257983 */ /* 0x000f220000100800 */
[----:B------:R-:W-:Y:S02]  /*50c0*/  FMNMX.FTZ R8, R173, R8, !PT ;  /* 0x00000008ad087209 */ /* 0x000fe40007810000 */
[----:B------:R-:W-:Y:S01]  /*50d0*/  FMNMX.FTZ R4, R181, R4, !PT ;  /* 0x00000004b5047209 */ /* 0x000fe20007810000 */
[----:B------:R-:W4:Y:S01]  /*50e0*/  LDL R56, [R1+0x320] ;  /* 0x0003200001387983 */ /* 0x000f220000100800 */
[----:B------:R-:W-:Y:S02]  /*50f0*/  FMNMX.FTZ R7, R177, R8, !PT ;  /* 0x00000008b1077209 */ /* 0x000fe40007810000 */
[----:B------:R-:W-:Y:S01]  /*5100*/  ISETP.GT.AND P0, PT, R6, 0x41, !P0 ;  /* 0x000000410600780c */ /* 0x000fe20004704270 */
[----:B------:R-:W4:Y:S01]  /*5110*/  LDL R39, [R1+0x328] ;  /* 0x0003280001277983 */ /* 0x000f220000100800 */
[----:B------:R-:W-:-:S02]  /*5120*/  FMNMX.FTZ R4, R185, R4, !PT ;  /* 0x00000004b9047209 */ /* 0x000fc40007810000 */
[----:B------:R-:W-:Y:S01]  /*5130*/  FMNMX.FTZ R7, R164, R7, !PT ;  /* 0x00000007a4077209 */ /* 0x000fe20007810000 */
[----:B------:R-:W4:Y:S01]  /*5140*/  LDL R41, [R1+0x32c] ;  /* 0x00032c0001297983 */ /* 0x000f220000100800 */
[----:B------:R-:W-:Y:S02]  /*5150*/  ISETP.LT.OR P0, PT, R0, 0x42, P0 ;  /* 0x000000420000780c */ /* 0x000fe40000701670 */
[----:B------:R-:W-:Y:S01]  /*5160*/  FMNMX.FTZ R9, R189, R4, !PT ;  /* 0x00000004bd097209 */ /* 0x000fe20007810000 */
[----:B------:R-:W4:Y:S01]  /*5170*/  LDL R58, [R1+0x330] ;  /* 0x00033000013a7983 */ /* 0x000f220000100800 */
[----:B------:R-:W-:Y:S02]  /*5180*/  FMNMX.FTZ R7, R170, R7, !PT ;  /* 0x00000007aa077209 */ /* 0x000fe40007810000 */
[----:B------:R-:W-:Y:S01]  /*5190*/  ISETP.LT.OR P1, PT, R0, 0x49, P1 ;  /* 0x000000490000780c */ /* 0x000fe20000f21670 */
[----:B------:R-:W4:Y:S01]  /*51a0*/  LDL R43, [R1+0x334] ;  /* 0x00033400012b7983 */ /* 0x000f220000100800 */
[----:B------:R-:W-:-:S02]  /*51b0*/  FSEL R186, R59, -INF , !P0 ;  /* 0xff8000003bba7808 */ /* 0x000fc40004000000 */
[----:B------:R-:W-:Y:S01]  /*51c0*/  FMNMX.FTZ R9, R182, R9, !PT ;  /* 0x00000009b6097209 */ /* 0x000fe20007810000 */
[----:B------:R-:W4:Y:S01]  /*51d0*/  LDL R47, [R1+0x338] ;  /* 0x00033800012f7983 */ /* 0x000f220000100800 */
[----:B------:R-:W-:Y:S02]  /*51e0*/  ISETP.NE.AND P6, PT, R24, RZ, PT ;  /* 0x000000ff1800720c */ /* 0x000fe40003fc5270 */
[----:B------:R-:W-:Y:S01]  /*51f0*/  FMNMX.FTZ R7, R174, R7, !PT ;  /* 0x00000007ae077209 */ /* 0x000fe20007810000 */
[----:B------:R-:W4:Y:S01]  /*5200*/  LDL R51, [R1+0x33c] ;  /* 0x00033c0001337983 */ /* 0x000f220000100800 */
[----:B------:R-:W-:Y:S02]  /*5210*/  FSEL R190, R62, -INF , !P1 ;  /* 0xff8000003ebe7808 */ /* 0x000fe40004800000 */
[----:B------:R-:W-:Y:S01]  /*5220*/  FMNMX.FTZ R9, R186, R9, !PT ;  /* 0x00000009ba097209 */ /* 0x000fe20007810000 */
[----:B------:R-:W4:Y:S01]  /*5230*/  LDL R60, [R1+0x340] ;  /* 0x00034000013c7983 */ /* 0x000f220000100800 */
[----:B------:R-:W-:-:S02]  /*5240*/  ISETP.GT.AND P6, PT, R6, 0x59, !P6 ;  /* 0x000000590600780c */ /* 0x000fc400077c4270 */
        /* <DEDUP_REMOVED lines=15> */
[----:B------:R-:W-:Y:S01]  /*5340*/  FSEL R194, R71, -INF , !P6 ;  /* 0xff80000047c27808 */ /* 0x000fe20007000000 */
[----:B------:R-:W4:Y:S01]  /*5350*/  LDL R65, [R1+0x358] ;  /* 0x0003580001417983 */ /* 0x000f220000100800 */
[----:B------:R-:W-:-:S03]  /*5360*/  FMNMX.FTZ R9, R191, R4, !PT ;  /* 0x00000004bf097209 */ /* 0x000fc60007810000 */
[----:B------:R-:W1:Y:S01]  /*5370*/  SHFL.BFLY PT, R7, R8, 0x2, 0x1f ;  /* 0x0c401f0008077f89 */ /* 0x000e6200000e0000 */
[----:B------:R-:W-:-:S03]  /*5380*/  FMNMX.FTZ R9, R194, R9, !PT ;  /* 0x00000009c2097209 */ /* 0x000fc60007810000 */
[----:B------:R-:W4:Y:S04]  /*5390*/  LDL R67, [R1+0x35c] ;  /* 0x00035c0001437983 */ /* 0x000f280000100800 */
[----:B------:R-:W-:Y:S04]  /*53a0*/  STL.64 [R1+0x200], R8 ;  /* 0x0002000801007387 */ /* 0x000fe80000100a00 */
[----:B------:R-:W3:Y:S04]  /*53b0*/  LDL R11, [R1+0x204] ;  /* 0x00020400010b7983 */ /* 0x000ee80000100800 */
[----:B------:R-:W4:Y:S04]  /*53c0*/  LDL R64, [R1+0x360] ;  /* 0x0003600001407983 */ /* 0x000f280000100800 */
[----:B------:R-:W4:Y:S01]  /*53d0*/  LDL R69, [R1+0x364] ;  /* 0x0003640001457983 */ /* 0x000f220000100800 */
[----:B-1----:R-:W-:-:S03]  /*53e0*/  FMNMX.FTZ R0, R8, R7, !PT ;  /* 0x0000000708007209 */ /* 0x002fc60007810000 */
[----:B------:R-:W4:Y:S04]  /*53f0*/  LDL R71, [R1+0x368] ;  /* 0x0003680001477983 */ /* 0x000f280000100800 */
[----:B------:R-:W1:Y:S04]  /*5400*/  SHFL.BFLY PT, R7, R0, 0x1, 0x1f ;  /* 0x0c201f0000077f89 */ /* 0x000e6800000e0000 */
[----:B------:R-:W4:Y:S04]  /*5410*/  LDL R73, [R1+0x36c] ;  /* 0x00036c0001497983 */ /* 0x000f280000100800 */
[----:B------:R-:W4:Y:S04]  /*5420*/  LDL R66, [R1+0x370] ;  /* 0x0003700001427983 */ /* 0x000f280000100800 */
[----:B------:R-:W4:Y:S04]  /*5430*/  LDL R75, [R1+0x374] ;  /* 0x00037400014b7983 */ /* 0x000f280000100800 */
[----:B------:R-:W4:Y:S04]  /*5440*/  LDL R77, [R1+0x378] ;  /* 0x00037800014d7983 */ /* 0x000f280000100800 */
[----:B------:R-:W4:Y:S01]  /*5450*/  LDL R79, [R1+0x37c] ;  /* 0x00037c00014f7983 */ /* 0x000f220000100800 */
[----:B-1----:R-:W-:-:S03]  /*5460*/  FMNMX.FTZ R4, R0, R7, !PT ;  /* 0x0000000700047209 */ /* 0x002fc60007810000 */
[----:B------:R-:W4:Y:S04]  /*5470*/  LDL R68, [R1+0x380] ;  /* 0x0003800001447983 */ /* 0x000f280000100800 */
[----:B------:R1:W-:Y:S04]  /*5480*/  STL [R1+0x200], R4 ;  /* 0x0002000401007387 */ /* 0x0003e80000100800 */
[----:B------:R-:W4:Y:S04]  /*5490*/  LDL R74, [R1+0x200] ;  /* 0x00020000014a7983 */ /* 0x000f280000100800 */
[----:B------:R-:W4:Y:S04]  /*54a0*/  LDL.64 R6, [R1+0x88] ;  /* 0x0000880001067983 */ /* 0x000f280000100a00 */
        /* <DEDUP_REMOVED lines=44> */
[----:B--2---:R-:W-:Y:S04]  /*5770*/  STL [R1+0x250], R16 ;  /* 0x0002501001007387 */ /* 0x004fe80000100800 */
[----:B---3--:R-:W1:Y:S02]  /*5780*/  SHFL.BFLY PT, R0, R11, 0x2, 0x1f ;  /* 0x0c401f000b007f89 */ /* 0x008e6400000e0000 */
[----:B-1----:R-:W-:-:S05]  /*5790*/  FMNMX.FTZ R0, R0, R11, !PT ;  /* 0x0000000b00007209 */ /* 0x002fca0007810000 */
[----:B------:R-:W1:Y:S04]  /*57a0*/  SHFL.BFLY PT, R11, R0, 0x1, 0x1f ;  /* 0x0c201f00000b7f89 */ /* 0x000e6800000e0000 */
[----:B------:R2:W-:Y:S01]  /*57b0*/  STL [R1+0x230], R10 ;  /* 0x0002300a01007387 */ /* 0x0005e20000100800 */
[----:B----4-:R-:W-:Y:S01]  /*57c0*/  FMUL.FTZ R16, R15, R74 ;  /* 0x0000004a0f107220 */ /* 0x010fe20000410000 */
[----:B------:R-:W-:Y:S02]  /*57d0*/  FSETP.NEU.FTZ.AND P0, PT, R74, -INF , PT ;  /* 0xff8000004a00780b */ /* 0x000fe40003f1d000 */
[----:B-1----:R-:W-:Y:S01]  /*57e0*/  FMNMX.FTZ R0, R0, R11, !PT ;  /* 0x0000000b00007209 */ /* 0x002fe20007810000 */
[----:B------:R-:W-:Y:S01]  /*57f0*/  IMAD R6, R17, 0xc00, R6 ;  /* 0x00000c0011067824 */ /* 0x000fe200078e0206 */
[----:B------:R-:W-:-:S02]  /*5800*/  FSEL R16, R16, RZ, P0 ;  /* 0x000000ff10107208 */ /* 0x000fc40000000000 */
[C---:B------:R-:W-:Y:S01]  /*5810*/  FSETP.NEU.FTZ.AND P0, PT, R0.reuse, -INF , PT ;  /* 0xff8000000000780b */ /* 0x040fe20003f1d000 */
[-C--:B------:R-:W-:Y:S01]  /*5820*/  FMUL.FTZ R17, R0, R15.reuse ;  /* 0x0000000f00117220 */ /* 0x080fe20000410000 */
[----:B------:R1:W-:Y:S04]  /*5830*/  STL [R1+0x240], R14 ;  /* 0x0002400e01007387 */ /* 0x0003e80000100800 */
[----:B------:R-:W-:Y:S01]  /*5840*/  FSEL R17, R17, RZ, P0 ;  /* 0x000000ff11117208 */ /* 0x000fe20000000000 */
[----:B------:R3:W-:Y:S01]  /*5850*/  STL [R1+0x260], R4 ;  /* 0x0002600401007387 */ /* 0x0007e20000100800 */
[-CC-:B------:R-:W-:Y:S01]  /*5860*/  FFMA.FTZ R222, R61, R15.reuse, -R16.reuse ;  /* 0x0000000f3dde7223 */ /* 0x180fe20000010810 */
[-CC-:B------:R-:W-:Y:S01]  /*5870*/  FFMA.FTZ R221, R221, R15.reuse, -R16.reuse ;  /* 0x0000000fdddd7223 */ /* 0x180fe20000010810 */
[-CC-:B------:R-:W-:Y:S01]  /*5880*/  FFMA.FTZ R219, R29, R15.reuse, -R16.reuse ;  /* 0x0000000f1ddb7223 */ /* 0x180fe20000010810 */
[----:B------:R4:W-:Y:S01]  /*5890*/  STL [R1+0x308], R220 ;  /* 0x000308dc01007387 */ /* 0x0009e20000100800 */
[-CC-:B--2---:R-:W-:Y:S01]  /*58a0*/  FFMA.FTZ R10, R53, R15.reuse, -R17.reuse ;  /* 0x0000000f350a7223 */ /* 0x184fe20000010811 */
[-CC-:B------:R-:W-:Y:S01]  /*58b0*/  FFMA.FTZ R11, R49, R15.reuse, -R17.reuse ;  /* 0x0000000f310b7223 */ /* 0x180fe20000010811 */
[-CC-:B-1----:R-:W-:Y:S01]  /*58c0*/  FFMA.FTZ R14, R45, R15.reuse, -R17.reuse ;  /* 0x0000000f2d0e7223 */ /* 0x182fe20000010811 */
[-C--:B---3--:R-:W-:Y:S01]  /*58d0*/  FFMA.FTZ R4, R83, R15.reuse, -R17 ;  /* 0x0000000f53047223 */ /* 0x088fe20000010811 */
[----:B----4-:R-:W-:Y:S01]  /*58e0*/  FFMA.FTZ R220, R25, R15, -R16 ;  /* 0x0000000f19dc7223 */ /* 0x010fe20000010810 */
[----:B------:R-:W-:Y:S08]  /*58f0*/  MUFU.EX2 R222, R222 ;  /* 0x000000de00de7308 */ /* 0x000ff00000000800 */
[----:B------:R-:W-:Y:S08]  /*5900*/  MUFU.EX2 R221, R221 ;  /* 0x000000dd00dd7308 */ /* 0x000ff00000000800 */
[----:B------:R-:W-:Y:S08]  /*5910*/  MUFU.EX2 R220, R220 ;  /* 0x000000dc00dc7308 */ /* 0x000ff00000000800 */
[----:B------:R-:W-:Y:S08]  /*5920*/  MUFU.EX2 R219, R219 ;  /* 0x000000db00db7308 */ /* 0x000ff00000000800 */
[----:B------:R-:W-:Y:S08]  /*5930*/  MUFU.EX2 R4, R4 ;  /* 0x0000000400047308 */ /* 0x000ff00000000800 */
[----:B------:R-:W1:Y:S08]  /*5940*/  MUFU.EX2 R10, R10 ;  /* 0x0000000a000a7308 */ /* 0x000e700000000800 */
[----:B------:R-:W-:Y:S08]  /*5950*/  MUFU.EX2 R11, R11 ;  /* 0x0000000b000b7308 */ /* 0x000ff00000000800 */
[----:B------:R-:W2:Y:S01]  /*5960*/  MUFU.EX2 R14, R14 ;  /* 0x0000000e000e7308 */ /* 0x000ea20000000800 */
[----:B------:R-:W-:-:S02]  /*5970*/  R2UR UR6, R6 ;  /* 0x00000000060672ca */ /* 0x000fc400000e0000 */
[----:B------:R-:W-:Y:S01]  /*5980*/  R2UR UR7, R7 ;  /* 0x00000000070772ca */ /* 0x000fe200000e0000 */
[----:B------:R3:W-:Y:S01]  /*5990*/  STL [R1+0x2fc], R152 ;  /* 0x0002fc9801007387 */ /* 0x0007e20000100800 */
[----:B-1----:R-:W-:-:S03]  /*59a0*/  F2FP.BF16.F32.PACK_AB R153, R10, R4 ;  /* 0x000000040a99723e */ /* 0x002fc600000010ff */
[----:B------:R1:W-:Y:S01]  /*59b0*/  STL [R1+0x304], R154 ;  /* 0x0003049a01007387 */ /* 0x0003e20000100800 */
[----:B---3--:R-:W-:Y:S02]  /*59c0*/  F2FP.BF16.F32.PACK_AB R152, R221, R222 ;  /* 0x000000dedd98723e */ /* 0x008fe400000010ff */
[----:B--2---:R-:W-:Y:S02]  /*59d0*/  F2FP.BF16.F32.PACK_AB R155, R14, R11 ;  /* 0x0000000b0e9b723e */ /* 0x004fe400000010ff */
[----:B-1----:R-:W-:Y:S01]  /*59e0*/  F2FP.BF16.F32.PACK_AB R154, R219, R220 ;  /* 0x000000dcdb9a723e */ /* 0x002fe200000010ff */
        /* <DEDUP_REMOVED lines=92> */
[----:B------:R2:W-:Y:S06]  /*5fb0*/  BAR.SYNC.DEFER_BLOCKING R225, 0x100 ;  /* 0x000400e10000751d */ /* 0x0005ec0000010000 */
[----:B-1----:R-:W-:-:S06]  /*5fc0*/  WARPGROUP.ARRIVE ;  /* 0x00000000000079c5 */ /* 0x002fcc0000000000 */
[----:B------:R-:W-:Y:S01]  /*5fd0*/  HGMMA.64x256x16.F32.BF16 R24, R152, gdesc[UR4].tnspB, RZ, !UPT, gsb0 ;  /* 0x43e0000498187df0 */ /* 0x000fe2000c0018ff */
[----:B------:R1:W-:Y:S01]  /*5fe0*/  STL [R1+0x3bc], R196 ;  /* 0x0003bcc401007387 */ /* 0x0003e20000100800 */
[-CC-:B------:R-:W-:Y:S01]  /*5ff0*/  FFMA.FTZ R20, R20, R15.reuse, -R16.reuse ;  /* 0x0000000f14147223 */ /* 0x180fe20000010810 */
[-CC-:B------:R-:W-:Y:S02]  /*6000*/  FFMA.FTZ R21, R21, R15.reuse, -R16.reuse ;  /* 0x0000000f15157223 */ /* 0x180fe40000010810 */
[----:B------:R3:W-:Y:S01]  /*6010*/  STL [R1+0x3c4], R199 ;  /* 0x0003c4c701007387 */ /* 0x0007e20000100800 */
[-CC-:B------:R-:W-:Y:S01]  /*6020*/  FFMA.FTZ R158, R158, R15.reuse, -R17.reuse ;  /* 0x0000000f9e9e7223 */ /* 0x180fe20000010811 */
[-CC-:B------:R-:W-:Y:S01]  /*6030*/  FFMA.FTZ R159, R159, R15.reuse, -R17.reuse ;  /* 0x0000000f9f9f7223 */ /* 0x180fe20000010811 */
[-CC-:B-1----:R-:W-:Y:S01]  /*6040*/  FFMA.FTZ R196, R156, R15.reuse, -R16.reuse ;  /* 0x0000000f9cc47223 */ /* 0x182fe20000010810 */
[-CC-:B------:R-:W-:Y:S01]  /*6050*/  FFMA.FTZ R156, R198, R15.reuse, -R17.reuse ;  /* 0x0000000fc69c7223 */ /* 0x180fe20000010811 */
[-C--:B---3--:R-:W-:Y:S01]  /*6060*/  FFMA.FTZ R199, R157, R15.reuse, -R16 ;  /* 0x0000000f9dc77223 */ /* 0x088fe20000010810 */
[----:B------:R-:W-:Y:S01]  /*6070*/  FFMA.FTZ R157, R197, R15, -R17 ;  /* 0x0000000fc59d7223 */ /* 0x000fe20000010811 */
[----:B------:R-:W-:Y:S08]  /*6080*/  MUFU.EX2 R20, R20 ;  /* 0x0000001400147308 */ /* 0x000ff00000000800 */
[----:B------:R-:W1:Y:S08]  /*6090*/  MUFU.EX2 R21, R21 ;  /* 0x0000001500157308 */ /* 0x000e700000000800 */
[----:B------:R-:W-:Y:S08]  /*60a0*/  MUFU.EX2 R196, R196 ;  /* 0x000000c400c47308 */ /* 0x000ff00000000800 */
[----:B------:R-:W3:Y:S08]  /*60b0*/  MUFU.EX2 R199, R199 ;  /* 0x000000c700c77308 */ /* 0x000ef00000000800 */
[----:B------:R-:W-:Y:S08]  /*60c0*/  MUFU.EX2 R156, R156 ;  /* 0x0000009c009c7308 */ /* 0x000ff00000000800 */
[----:B------:R-:W4:Y:S08]  /*60d0*/  MUFU.EX2 R157, R157 ;  /* 0x0000009d009d7308 */ /* 0x000f300000000800 */
[----:B------:R-:W-:Y:S08]  /*60e0*/  MUFU.EX2 R158, R158 ;  /* 0x0000009e009e7308 */ /* 0x000ff00000000800 */
[----:B------:R-:W0:Y:S01]  /*60f0*/  MUFU.EX2 R159, R159 ;  /* 0x0000009f009f7308 */ /* 0x000e220000000800 */
[----:B------:R2:W-:Y:S04]  /*6100*/  STL [R1+0x408], R8 ;  /* 0x0004080801007387 */ /* 0x0005e80000100800 */
[----:B------:R1:W-:Y:S01]  /*6110*/  STL [R1+0x420], R9 ;  /* 0x0004200901007387 */ /* 0x0003e20000100800 */
[----:B--2---:R-:W-:-:S02]  /*6120*/  VIADD R8, R6, 0x80 ;  /* 0x0000008006087836 */ /* 0x004fc40000000000 */
        /* <DEDUP_REMOVED lines=28> */
[----:B------:R-:W-:-:S02]  /*62f0*/  WARPGROUP.DEPBAR.LE gsb0, 0x0 ;  /* 0x00008000000079c5 */ /* 0x000fc40000010000 */
[----:B------:R-:W-:Y:S02]  /*6300*/  F2FP.BF16.F32.PACK_AB R152, R21, R20 ;  /* 0x000000141598723e */ /* 0x000fe400000010ff */
[----:B---3--:R-:W-:Y:S02]  /*6310*/  F2FP.BF16.F32.PACK_AB R154, R199, R196 ;  /* 0x000000c4c79a723e */ /* 0x008fe400000010ff */
[----:B----4-:R-:W-:Y:S02]  /*6320*/  F2FP.BF16.F32.PACK_AB R153, R157, R156 ;  /* 0x0000009c9d99723e */ /* 0x010fe400000010ff */
[----:B0-----:R-:W-:Y:S01]  /*6330*/  F2FP.BF16.F32.PACK_AB R155, R159, R158 ;  /* 0x0000009e9f9b723e */ /* 0x001fe200000010ff */
        /* <DEDUP_REMOVED lines=34> */
[-CC-:B------:R-:W-:Y:S01]  /*6560*/  FFMA.FTZ R163, R169, R15.reuse, -R16.reuse ;  /* 0x0000000fa9a37223 */ /* 0x180fe20000010810 */
[-CC-:B------:R-:W-:Y:S01]  /*6570*/  FFMA.FTZ R162, R172, R15.reuse, -R16.reuse ;  /* 0x0000000faca27223 */ /* 0x180fe20000010810 */
[-CC-:B------:R-:W-:Y:S01]  /*6580*/  FFMA.FTZ R169, R178, R15.reuse, -R16.reuse ;  /* 0x0000000fb2a97223 */ /* 0x180fe20000010810 */
[-C--:B------:R-:W-:Y:S01]  /*6590*/  FFMA.FTZ R160, R166, R15.reuse, -R16 ;  /* 0x0000000fa6a07223 */ /* 0x080fe20000010810 */
[-CC-:B------:R-:W-:Y:S01]  /*65a0*/  FFMA.FTZ R172, R184, R15.reuse, -R17.reuse ;  /* 0x0000000fb8ac7223 */ /* 0x180fe20000010811 */
[-CC-:B------:R-:W-:Y:S01]  /*65b0*/  FFMA.FTZ R197, R188, R15.reuse, -R17.reuse ;  /* 0x0000000fbcc57223 */ /* 0x180fe20000010811 */
[-CC-:B------:R-:W-:Y:S01]  /*65c0*/  FFMA.FTZ R178, R192, R15.reuse, -R17.reuse ;  /* 0x0000000fc0b27223 */ /* 0x180fe20000010811 */
[----:B------:R-:W-:Y:S01]  /*65d0*/  FFMA.FTZ R195, R195, R15, -R17 ;  /* 0x0000000fc3c37223 */ /* 0x000fe20000010811 */
[----:B------:R-:W-:Y:S08]  /*65e0*/  MUFU.EX2 R163, R163 ;  /* 0x000000a300a37308 */ /* 0x000ff00000000800 */
[----:B------:R-:W0:Y:S08]  /*65f0*/  MUFU.EX2 R160, R160 ;  /* 0x000000a000a07308 */ /* 0x000e300000000800 */
[----:B------:R-:W-:Y:S08]  /*6600*/  MUFU.EX2 R162, R162 ;  /* 0x000000a200a27308 */ /* 0x000ff00000000800 */
[----:B------:R-:W1:Y:S08]  /*6610*/  MUFU.EX2 R169, R169 ;  /* 0x000000a900a97308 */ /* 0x000e700000000800 */
[----:B------:R-:W-:Y:S08]  /*6620*/  MUFU.EX2 R172, R172 ;  /* 0x000000ac00ac7308 */ /* 0x000ff00000000800 */
[----:B------:R-:W2:Y:S08]  /*6630*/  MUFU.EX2 R197, R197 ;  /* 0x000000c500c57308 */ /* 0x000eb00000000800 */
[----:B------:R-:W-:Y:S08]  /*6640*/  MUFU.EX2 R178, R178 ;  /* 0x000000b200b27308 */ /* 0x000ff00000000800 */
[----:B------:R-:W3:Y:S01]  /*6650*/  MUFU.EX2 R195, R195 ;  /* 0x000000c300c37308 */ /* 0x000ee20000000800 */
[----:B------:R-:W-:-:S02]  /*6660*/  VIADD R8, R6, 0x100 ;  /* 0x0000010006087836 */ /* 0x000fc40000000000 */
[----:B------:R-:W-:-:S03]  /*6670*/  IMAD.MOV.U32 R9, RZ, RZ, R7 ;  /* 0x000000ffff097224 */ /* 0x000fc600078e0007 */
[----:B------:R-:W-:Y:S02]  /*6680*/  R2UR UR6, R8 ;  /* 0x00000000080672ca */ /* 0x000fe400000e0000 */
[----:B------:R-:W-:Y:S01]  /*6690*/  R2UR UR7, R9 ;  /* 0x00000000090772ca */ /* 0x000fe200000e0000 */
[-CC-:B------:R-:W-:Y:S01]  /*66a0*/  FFMA.FTZ R166, R168, R15.reuse, -R16.reuse ;  /* 0x0000000fa8a67223 */ /* 0x180fe20000010810 */
[-CC-:B------:R-:W-:Y:S01]  /*66b0*/  FFMA.FTZ R168, R173, R15.reuse, -R16.reuse ;  /* 0x0000000fada87223 */ /* 0x180fe20000010810 */
[-CC-:B------:R-:W-:Y:S01]  /*66c0*/  FFMA.FTZ R184, R185, R15.reuse, -R17.reuse ;  /* 0x0000000fb9b87223 */ /* 0x180fe20000010811 */
[-CC-:B------:R-:W-:Y:S01]  /*66d0*/  FFMA.FTZ R165, R165, R15.reuse, -R16.reuse ;  /* 0x0000000fa5a57223 */ /* 0x180fe20000010810 */
[-C--:B------:R-:W-:Y:S01]  /*66e0*/  FFMA.FTZ R173, R177, R15.reuse, -R16 ;  /* 0x0000000fb1ad7223 */ /* 0x080fe20000010810 */
[-CC-:B------:R-:W-:Y:S01]  /*66f0*/  FFMA.FTZ R180, R180, R15.reuse, -R17.reuse ;  /* 0x0000000fb4b47223 */ /* 0x180fe20000010811 */
[-CC-:B------:R-:W-:Y:S01]  /*6700*/  FFMA.FTZ R201, R181, R15.reuse, -R17.reuse ;  /* 0x0000000fb5c97223 */ /* 0x180fe20000010811 */
[----:B------:R-:W-:Y:S01]  /*6710*/  FFMA.FTZ R185, R189, R15, -R17 ;  /* 0x0000000fbdb97223 */ /* 0x000fe20000010811 */
[----:B------:R-:W-:Y:S08]  /*6720*/  MUFU.EX2 R166, R166 ;  /* 0x000000a600a67308 */ /* 0x000ff00000000800 */
[----:B------:R-:W4:Y:S08]  /*6730*/  MUFU.EX2 R165, R165 ;  /* 0x000000a500a57308 */ /* 0x000f300000000800 */
[----:B------:R-:W-:Y:S08]  /*6740*/  MUFU.EX2 R168, R168 ;  /* 0x000000a800a87308 */ /* 0x000ff00000000800 */
[----:B------:R-:W4:Y:S01]  /*6750*/  MUFU.EX2 R173, R173 ;  /* 0x000000ad00ad7308 */ /* 0x000f220000000800 */
[----:B------:R-:W-:-:S02]  /*6760*/  WARPGROUP.DEPBAR.LE gsb0, 0x0 ;  /* 0x00008000000079c5 */ /* 0x000fc40000010000 */
[----:B0-----:R-:W-:Y:S02]  /*6770*/  F2FP.BF16.F32.PACK_AB R152, R163, R160 ;  /* 0x000000a0a398723e */ /* 0x001fe400000010ff */
[----:B-1----:R-:W-:Y:S02]  /*6780*/  F2FP.BF16.F32.PACK_AB R154, R169, R162 ;  /* 0x000000a2a99a723e */ /* 0x002fe400000010ff */
[----:B--2---:R-:W-:Y:S02]  /*6790*/  F2FP.BF16.F32.PACK_AB R153, R197, R172 ;  /* 0x000000acc599723e */ /* 0x004fe400000010ff */
[----:B---3--:R-:W-:Y:S01]  /*67a0*/  F2FP.BF16.F32.PACK_AB R155, R195, R178 ;  /* 0x000000b2c39b723e */ /* 0x008fe200000010ff */
        /* <DEDUP_REMOVED lines=34> */
[----:B------:R-:W-:Y:S08]  /*69d0*/  MUFU.EX2 R180, R180 ;  /* 0x000000b400b47308 */ /* 0x000ff00000000800 */
[----:B------:R-:W0:Y:S08]  /*69e0*/  MUFU.EX2 R201, R201 ;  /* 0x000000c900c97308 */ /* 0x000e300000000800 */
[----:B------:R-:W-:Y:S08]  /*69f0*/  MUFU.EX2 R184, R184 ;  /* 0x000000b800b87308 */ /* 0x000ff00000000800 */
[----:B------:R-:W1:Y:S01]  /*6a00*/  MUFU.EX2 R185, R185 ;  /* 0x000000b900b97308 */ /* 0x000e620000000800 */
[----:B------:R-:W-:-:S02]  /*6a10*/  VIADD R8, R6, 0x180 ;  /* 0x0000018006087836 */ /* 0x000fc40000000000 */
[----:B------:R-:W-:-:S03]  /*6a20*/  IMAD.MOV.U32 R9, RZ, RZ, R7 ;  /* 0x000000ffff097224 */ /* 0x000fc600078e0007 */
[----:B------:R-:W-:Y:S02]  /*6a30*/  R2UR UR6, R8 ;  /* 0x00000000080672ca */ /* 0x000fe400000e0000 */
[----:B------:R-:W-:Y:S01]  /*6a40*/  R2UR UR7, R9 ;  /* 0x00000000090772ca */ /* 0x000fe200000e0000 */
        /* <DEDUP_REMOVED lines=9> */
[----:B------:R-:W2:Y:S08]  /*6ae0*/  MUFU.EX2 R164, R164 ;  /* 0x000000a400a47308 */ /* 0x000eb00000000800 */
[----:B------:R-:W-:Y:S08]  /*6af0*/  MUFU.EX2 R170, R170 ;  /* 0x000000aa00aa7308 */ /* 0x000ff00000000800 */
[----:B------:R-:W3:Y:S08]  /*6b00*/  MUFU.EX2 R181, R181 ;  /* 0x000000b500b57308 */ /* 0x000ef00000000800 */
[----:B------:R-:W-:Y:S08]  /*6b10*/  MUFU.EX2 R174, R174 ;  /* 0x000000ae00ae7308 */ /* 0x000ff00000000800 */
[----:B------:R-:W3:Y:S08]  /*6b20*/  MUFU.EX2 R189, R189 ;  /* 0x000000bd00bd7308 */ /* 0x000ef00000000800 */
[----:B------:R-:W-:Y:S08]  /*6b30*/  MUFU.EX2 R176, R176 ;  /* 0x000000b000b07308 */ /* 0x000ff00000000800 */
[----:B------:R-:W3:Y:S01]  /*6b40*/  MUFU.EX2 R193, R193 ;  /* 0x000000c100c17308 */ /* 0x000ee20000000800 */
[----:B------:R-:W-:-:S02]  /*6b50*/  VIADD R8, R6, 0x200 ;  /* 0x0000020006087836 */ /* 0x000fc40000000000 */
[----:B------:R-:W-:Y:S01]  /*6b60*/  IMAD.MOV.U32 R9, RZ, RZ, R7 ;  /* 0x000000ffff097224 */ /* 0x000fe200078e0007 */
[----:B------:R-:W-:Y:S02]  /*6b70*/  WARPGROUP.DEPBAR.LE gsb0, 0x0 ;  /* 0x00008000000079c5 */ /* 0x000fe40000010000 */
[----:B----4-:R-:W-:Y:S02]  /*6b80*/  F2FP.BF16.F32.PACK_AB R152, R166, R165 ;  /* 0x000000a5a698723e */ /* 0x010fe400000010ff */
[----:B------:R-:W-:Y:S02]  /*6b90*/  F2FP.BF16.F32.PACK_AB R154, R173, R168 ;  /* 0x000000a8ad9a723e */ /* 0x000fe400000010ff */
[----:B0-----:R-:W-:Y:S02]  /*6ba0*/  F2FP.BF16.F32.PACK_AB R153, R201, R180 ;  /* 0x000000b4c999723e */ /* 0x001fe400000010ff */
[----:B-1----:R-:W-:Y:S01]  /*6bb0*/  F2FP.BF16.F32.PACK_AB R155, R185, R184 ;  /* 0x000000b8b99b723e */ /* 0x002fe200000010ff */
        /* <DEDUP_REMOVED lines=49> */
[----:B------:R-:W4:Y:S08]  /*6ed0*/  MUFU.EX2 R182, R182 ;  /* 0x000000b600b67308 */ /* 0x000f300000000800 */
[----:B------:R-:W-:Y:S08]  /*6ee0*/  MUFU.EX2 R175, R175 ;  /* 0x000000af00af7308 */ /* 0x000ff00000000800 */
[----:B------:R-:W4:Y:S01]  /*6ef0*/  MUFU.EX2 R186, R186 ;  /* 0x000000ba00ba7308 */ /* 0x000f220000000800 */
[----:B------:R-:W-:Y:S01]  /*6f00*/  VIADD R6, R6, 0x280 ;  /* 0x0000028006067836 */ /* 0x000fe20000000000 */
[----:B------:R-:W-:-:S02]  /*6f10*/  WARPGROUP.DEPBAR.LE gsb0, 0x0 ;  /* 0x00008000000079c5 */ /* 0x000fc40000010000 */
[----:B--2---:R-:W-:Y:S02]  /*6f20*/  F2FP.BF16.F32.PACK_AB R152, R177, R164 ;  /* 0x000000a4b198723e */ /* 0x004fe400000010ff */
[----:B---3--:R-:W-:Y:S02]  /*6f30*/  F2FP.BF16.F32.PACK_AB R154, R181, R170 ;  /* 0x000000aab59a723e */ /* 0x008fe400000010ff */
[----:B------:R-:W-:Y:S02]  /*6f40*/  F2FP.BF16.F32.PACK_AB R153, R189, R174 ;  /* 0x000000aebd99723e */ /* 0x000fe400000010ff */
[----:B------:R-:W-:Y:S01]  /*6f50*/  F2FP.BF16.F32.PACK_AB R155, R193, R176 ;  /* 0x000000b0c19b723e */ /* 0x000fe200000010ff */
        /* <DEDUP_REMOVED lines=32> */
[----:B--2---:R-:W-:-:S06]  /*7160*/  WARPGROUP.ARRIVE ;  /* 0x00000000000079c5 */ /* 0x004fcc0000000000 */
[----:B------:R-:W-:Y:S01]  /*7170*/  HGMMA.64x256x16.F32.BF16 R24, R152, gdesc[UR4].tnspB, R24, gsb0 ;  /* 0x43e0000498187df0 */ /* 0x000fe20008001818 */
[----:B------:R-:W-:Y:S02]  /*7180*/  R2UR UR6, R6 ;  /* 0x00000000060672ca */ /* 0x000fe400000e0000 */
[----:B------:R-:W-:Y:S01]  /*7190*/  R2UR UR7, R7 ;  /* 0x00000000070772ca */ /* 0x000fe200000e0000 */
[----:B------:R2:W5:Y:S04]  /*71a0*/  LDL R6, [R1+0x1f0] ;  /* 0x0001f00001067983 */ /* 0x0005680000100800 */
[----:B------:R-:W3:Y:S01]  /*71b0*/  LDL R7, [R1+0x28] ;  /* 0x0000280001077983 */ /* 0x000ee20000100800 */
[----:B------:R-:W-:Y:S02]  /*71c0*/  WARPGROUP.DEPBAR.LE gsb0, 0x0 ;  /* 0x00008000000079c5 */ /* 0x000fe40000010000 */
[----:B0-----:R-:W-:-:S02]  /*71d0*/  F2FP.BF16.F32.PACK_AB R152, R9, R8 ;  /* 0x000000080998723e */ /* 0x001fc400000010ff */
[----:B-1----:R-:W-:Y:S02]  /*71e0*/  F2FP.BF16.F32.PACK_AB R154, R16, R167 ;  /* 0x000000a7109a723e */ /* 0x002fe400000010ff */
[----:B----4-:R-:W-:Y:S02]  /*71f0*/  F2FP.BF16.F32.PACK_AB R153, R182, R171 ;  /* 0x000000abb699723e */ /* 0x010fe400000010ff */
        /* <DEDUP_REMOVED lines=84> */
[----:B------:R-:W4:Y:S04]  /*7740*/  LDL R153, [R1+0x230] ;  /* 0x0002300001997983 */ /* 0x000f280000100800 */
[----:B0-----:R-:W2:Y:S04]  /*7750*/  LDL R111, [R1+0x234] ;  /* 0x00023400016f7983 */ /* 0x001ea80000100800 */
        /* <DEDUP_REMOVED lines=154> */
[----:B------:R0:W-:Y:S02]  /*8100*/  STL [R1+0x68], RZ ;  /* 0x000068ff01007387 */ /* 0x0001e40000100800 */
[----:B------:R-:W-:Y:S01]  /*8110*/  FADD.FTZ R16, R16, R167 ;  /* 0x000000a710107221 */ /* 0x000fe20000010000 */
[----:B------:R-:W-:Y:S01]  /*8120*/  FADD.FTZ R17, R186, R17 ;  /* 0x00000011ba117221 */ /* 0x000fe20000010000 */
[----:B------:R0:W-:Y:S04]  /*8130*/  STL [R1+0x68], R223 ;  /* 0x000068df01007387 */ /* 0x0001e80000100800 */
[----:B------:R0:W-:Y:S04]  /*8140*/  STL [R1+0x68], R223 ;  /* 0x000068df01007387 */ /* 0x0001e80000100800 */
[----:B------:R0:W-:Y:S01]  /*8150*/  STL [R1+0x68], R223 ;  /* 0x000068df01007387 */ /* 0x0001e20000100800 */
[----:B---3--:R-:W-:-:S03]  /*8160*/  LOP3.LUT R7, R7, 0x1, RZ, 0xfc, !PT ;  /* 0x0000000107077812 */ /* 0x008fc600078efcff */
[----:B------:R0:W-:Y:S04]  /*8170*/  STL [R1+0x68], R223 ;  /* 0x000068df01007387 */ /* 0x0001e80000100800 */
[----:B------:R0:W-:Y:S04]  /*8180*/  STL [R1+0x68], R223 ;  /* 0x000068df01007387 */ /* 0x0001e80000100800 */
[----:B------:R0:W-:Y:S04]  /*8190*/  STL [R1+0x68], R223 ;  /* 0x000068df01007387 */ /* 0x0001e80000100800 */
[----:B------:R0:W-:Y:S04]  /*81a0*/  STL [R1+0x204], R0 ;  /* 0x0002040001007387 */ /* 0x0001e80000100800 */
[----:B------:R0:W-:Y:S04]  /*81b0*/  STL.64 [R1+0x210], R16 ;  /* 0x0002101001007387 */ /* 0x0001e80000100a00 */
[----:B----4-:R0:W-:Y:S04]  /*81c0*/  STL [R1+0x230], R153 ;  /* 0x0002309901007387 */ /* 0x0101e80000100800 */
[----:B--2---:R0:W-:Y:S04]  /*81d0*/  STL [R1+0x234], R111 ;  /* 0x0002346f01007387 */ /* 0x0041e80000100800 */
        /* <DEDUP_REMOVED lines=126> */
[----:B------:R-:W-:Y:S01]  /*89c0*/  ISETP.NE.AND P0, PT, R7, 0x3, PT ;  /* 0x000000030700780c */ /* 0x000fe20003f05270 */
[----:B------:R-:W-:-:S12]  /*89d0*/  BSSY B0, `(.L_x_11254) ;  /* 0x0000003000007945 */ /* 0x000fd80003800000 */
[----:B0-----:R-:W-:Y:S05]  /*89e0*/  @!P0 BRA `(.L_x_11255) ;  /* 0x0000000000048947 */ /* 0x001fea0003800000 */
[----:B------:R-:W-:Y:S01]  /*89f0*/  BPT.TRAP 0x1 ;  /* 0x000000040000795c */ /* 0x000fe20000300000 */
.L_x_11255:
[----:B------:R-:W-:Y:S05]  /*8a00*/  BSYNC B0 ;  /* 0x0000000000007941 */ /* 0x000fea0003800000 */
.L_x_11254:
        /* <DEDUP_REMOVED lines=11> */
[----:B------:R-:W-:-:S06]  /*8ac0*/  UIADD3 UR44, UR44, -0x2, URZ ;  /* 0xfffffffe2c2c7890 */ /* 0x000fcc000fffe03f */
[----:B------:R-:W-:Y:S02]  /*8ad0*/  IMAD.U32 R10, RZ, RZ, UR44 ;  /* 0x0000002cff0a7e24 */ /* 0x000fe4000f8e00ff */
[----:B--2---:R-:W-:-:S04]  /*8ae0*/  IMAD.SHL.U32 R0, R0, 0x80, RZ ;  /* 0x0000008000007824 */ /* 0x004fc800078e00ff */
[----:B------:R-:W-:Y:S01]  /*8af0*/  @P0 IMAD.HI.U32 R5, R0, R5, RZ ;  /* 0x0000000500050227 */ /* 0x000fe200078e00ff */
[----:B------:R-:W-:-:S03]  /*8b00*/  PLOP3.LUT P0, PT, PT, PT, UP0, 0x40, 0x0 ;  /* 0x000000000000781c */ /* 0x000fc60003f0e808 */
[----:B------:R-:W-:Y:S01]  /*8b10*/  IMAD.MOV.U32 R4, RZ, RZ, R0 ;  /* 0x000000ffff047224 */ /* 0x000fe200078e0000 */
[----:B------:R-:W-:-:S05]  /*8b20*/  @P1 SHF.R.U32.HI R4, RZ, R226, R5 ;  /* 0x000000e2ff041219 */ /* 0x000fca0000011605 */
[----:B------:R-:W-:-:S04]  /*8b30*/  VIADD R5, R4, UR43 ;  /* 0x0000002b04057c36 */ /* 0x000fc80008000000 */
        /* <DEDUP_REMOVED lines=12> */
.L_x_11258:
[----:B------:R-:W-:-:S13]  /*8c00*/  ISETP.NE.AND P0, PT, R3, 0x1, PT ;  /* 0x000000010300780c */ /* 0x000fda0003f05270 */
[----:B------:R-:W-:-:S05]  /*8c10*/  @P0 IMAD.HI.U32 R12, R4, R12, RZ ;  /* 0x0000000c040c0227 */ /* 0x000fca00078e00ff */
[----:B------:R-:W-:-:S07]  /*8c20*/  @P0 SHF.R.U32.HI R4, RZ, R13, R12 ;  /* 0x0000000dff040219 */ /* 0x000fce000001160c */
.L_x_11259:
[----:B------:R-:W-:Y:S05]  /*8c30*/  BSYNC B0 ;  /* 0x0000000000007941 */ /* 0x000fea0003800000 */
.L_x_11257:
[----:B------:R-:W-:-:S05]  /*8c40*/  IMAD R3, R4, R3, R3 ;  /* 0x0000000304037224 */ /* 0x000fca00078e0203 */
[----:B------:R-:W-:-:S07]  /*8c50*/  VIMNMX R2, R2, R3, PT ;  /* 0x0000000302027248 */ /* 0x000fce0003fe0100 */
.L_x_11256:
[----:B------:R-:W-:Y:S01]  /*8c60*/  IMAD.HI R2, R2, 0x2aaaaaab, RZ ;  /* 0x2aaaaaab02027827 */ /* 0x000fe200078e02ff */
[----:B------:R-:W-:Y:S04]  /*8c70*/  BSSY B1, `(.L_x_11260) ;  /* 0x000000f000017945 */ /* 0x000fe80003800000 */
[----:B------:R-:W-:-:S04]  /*8c80*/  SHF.R.U32.HI R3, RZ, 0x1f, R2 ;  /* 0x0000001fff037819 */ /* 0x000fc80000011602 */
[----:B------:R-:W-:-:S04]  /*8c90*/  LEA.HI.SX32 R3, R2, R3, 0x1c ;  /* 0x0000000302037211 */ /* 0x000fc800078fe2ff */
[----:B------:R-:W-:-:S04]  /*8ca0*/  VIMNMX R188, R3, UR40, !PT ;  /* 0x0000002803bc7c48 */ /* 0x000fc8000ffe0100 */
[----:B------:R-:W-:-:S13]  /*8cb0*/  ISETP.GE.AND P0, PT, R10, R188, PT ;  /* 0x000000bc0a00720c */ /* 0x000fda0003f06270 */
[----:B------:R-:W-:Y:S05]  /*8cc0*/  @!P0 BRA `(.L_x_11261) ;  /* 0x0000000000248947 */ /* 0x000fea0003800000 */
[----:B------:R-:W-:Y:S01]  /*8cd0*/  BSSY B0, `(.L_x_11262) ;  /* 0x0000006000007945 */ /* 0x000fe20003800000 */
.L_x_11263:
[----:B------:R-:W-:-:S07]  /*8ce0*/  MOV R190, 0x8d00 ;  /* 0x00008d0000be7802 */ /* 0x000fce0000000f00 */
[----:B------:R-:W-:Y:S05]  /*8cf0*/  CALL.REL.NOINC `($_ZN7cutlass13device_kernelIN5flash11enable_sm90INS1_16FlashAttnFwdSm90INS1_25CollectiveMainloopFwdSm90ILi2EN4cute5tupleIJNS5_1CILi1EEES8_S8_EEENS6_IJNS7_ILi128EEENS7_ILi96EEENS7_ILi64EEEEEELi256ENS_10bfloat16_tEfNS_4arch4Sm90ELb0ELb1ELb0ELb0ELb1ELb0ELb1ELb1ELb0ELb1ELb1ELb0EEENS1_21CollectiveEpilogueFwdINS6_IJSA_NS7_ILi256EEESB_EEES9_SE_SG_Li256ELb0ELb1ELb1ELb0EEENS1_19SingleTileSchedulerILb0ELb1ELb1ELi128EEEEEEEEEvNT_6ParamsE$_ZZN5flash25CollectiveMainloopFwdSm90ILi2EN4cute5tupleIJNS1_1CILi1EEES4_S4_EEENS2_IJNS3_ILi128EEENS3_ILi96EEENS3_ILi64EEEEEELi256EN7cutlass10bfloat16_tEfNSA_4arch4Sm90ELb0ELb1ELb0ELb0ELb1ELb0ELb1ELb1ELb0ELb1ELb1ELb0EE3mmaINS_16FlashAttnFwdSm90ISE_NS_21CollectiveEpilogueFwdINS2_IJS6_NS3_ILi256EEES7_EEES5_SB_SD_Li256ELb0ELb1ELb1ELb0EEENS_19SingleTileSchedulerILb0ELb1ELb1ELi128EEEE13SharedStorageENS1_6TensorINS1_11ArrayEngineIfLm128EEENS1_6LayoutINS2_IJNS2_IJNS3_ILi2EEEST_NS3_ILi32EEEEEES4_S4_EEENS2_IJNS2_IJS4_ST_NS3_ILi4EEEEEENS3_ILi0EEESZ_EEEEEEENS_7SoftmaxILi2ELi0EEEEEbRKNSE_6ParamsENSA_13PipelineAsyncILi2EEES19_RNSA_13PipelineStateILj2EEERT0_RT1_iRiRKNS_16SeqlenInfoQKNewKILb0ELb0EEENS2_IJiiiiEEERT_ENKUliT_T0_T1_E_clIZSF_ISO_S12_S14_EbS17_S19_S19_S1C_S1E_S1G_iS1H_S1L_S1M_S1O_EUlRS1P_iE1_NS3_ILb0EEENS3_ILb1EEEEEDaiS1P_S1Q_S1R_) ;  /* 0x0000031c00487944 */ /* 0x000fea0003c00000 */
[C---:B------:R-:W-:Y:S01]  /*8d00*/  ISETP.GT.AND P0, PT, R10.reuse, R188, PT ;  /* 0x000000bc0a00720c */ /* 0x040fe20003f04270 */
[----:B------:R-:W-:-:S12]  /*8d10*/  VIADD R10, R10, 0xffffffff ;  /* 0xffffffff0a0a7836 */ /* 0x000fd80000000000 */
[----:B------:R-:W-:Y:S05]  /*8d20*/  @P0 BRA `(.L_x_11263) ;  /* 0xfffffffc00ec0947 */ /* 0x000fea000383ffff */
[----:B------:R-:W-:Y:S05]  /*8d30*/  BSYNC B0 ;  /* 0x0000000000007941 */ /* 0x000fea0003800000 */
.L_x_11262:
[----:B------:R-:W2:Y:S02]  /*8d40*/  LDL R0, [R1+0x50] ;  /* 0x0000500001007983 */ /* 0x000ea40000100800 */
[----:B--2---:R-:W-:-:S07]  /*8d50*/  IMAD.SHL.U32 R0, R0, 0x80, RZ ;  /* 0x0000008000007824 */ /* 0x004fce00078e00ff */
.L_x_11261:
[----:B------:R-:W-:Y:S05]  /*8d60*/  BSYNC B1 ;  /* 0x0000000000017941 */ /* 0x000fea0003800000 */
.L_x_11260:
        /* <DEDUP_REMOVED lines=26> */
.L_x_11266:
[----:B------:R-:W-:Y:S02]  /*8f10*/  ULDC UR4, c[0x0][0xadc] ;  /* 0x0002b70000047ab9 */ /* 0x000fe40000000800 */
[----:B------:R-:W-:-:S05]  /*8f20*/  IMAD.U32 R5, RZ, RZ, UR4 ;  /* 0x00000004ff057e24 */ /* 0x000fca000f8e00ff */
[----:B------:R-:W-:-:S13]  /*8f30*/  ISETP.NE.AND P0, PT, R5, 0x1, PT ;  /* 0x000000010500780c */ /* 0x000fda0003f05270 */
[----:B------:R-:W0:Y:S02]  /*8f40*/  @P0 LDC.64 R6, c[0x0][0xae0] ;  /* 0x0002b800ff060b82 */ /* 0x000e240000000a00 */
[----:B0-----:R-:W-:-:S05]  /*8f50*/  @P0 IMAD.HI.U32 R4, R0, R6, RZ ;  /* 0x0000000600040227 */ /* 0x001fca00078e00ff */
[----:B------:R-:W-:-:S07]  /*8f60*/  @P0 SHF.R.U32.HI R0, RZ, R7, R4 ;  /* 0x00000007ff000219 */ /* 0x000fce0000011604 */
.L_x_11267:
[----:B------:R-:W-:Y:S05]  /*8f70*/  BSYNC B0 ;  /* 0x0000000000007941 */ /* 0x000fea0003800000 */
.L_x_11265:
[----:B------:R-:W-:-:S05]  /*8f80*/  IMAD R3, R0, R5, RZ ;  /* 0x0000000500037224 */ /* 0x000fca00078e02ff */
[----:B------:R-:W-:-:S07]  /*8f90*/  VIMNMX R2, R2, R3, !PT ;  /* 0x0000000302027248 */ /* 0x000fce0007fe0100 */
.L_x_11264:
[----:B------:R-:W-:Y:S01]  /*8fa0*/  VIADD R2, R2, 0x5f ;  /* 0x0000005f02027836 */ /* 0x000fe20000000000 */
[----:B------:R-:W-:-:S03]  /*8fb0*/  IADD3 R6, P1, R18, 0x28, RZ ;  /* 0x0000002812067810 */ /* 0x000fc60007f3e0ff */
[----:B------:R-:W-:-:S04]  /*8fc0*/  IMAD.HI R2, R2, 0x2aaaaaab, RZ ;  /* 0x2aaaaaab02027827 */ /* 0x000fc800078e02ff */
[----:B------:R-:W-:Y:S01]  /*8fd0*/  IMAD.X R7, RZ, RZ, R19, P1 ;  /* 0x000000ffff077224 */ /* 0x000fe200008e0613 */
[----:B------:R-:W-:Y:S01]  /*8fe0*/  SHF.R.U32.HI R3, RZ, 0x1f, R2 ;  /* 0x0000001fff037819 */ /* 0x000fe20000011602 */
[----:B------:R-:W-:Y:S02]  /*8ff0*/  IMAD.MOV.U32 R14, RZ, RZ, R6 ;  /* 0x000000ffff0e7224 */ /* 0x000fe400078e0006 */
[----:B------:R-:W-:Y:S01]  /*9000*/  IMAD.MOV.U32 R15, RZ, RZ, R7 ;  /* 0x000000ffff0f7224 */ /* 0x000fe200078e0007 */
[----:B------:R-:W-:-:S04]  /*9010*/  LEA.HI.SX32 R3, R2, R3, 0x1c ;  /* 0x0000000302037211 */ /* 0x000fc800078fe2ff */
[----:B------:R-:W-:-:S04]  /*9020*/  VIMNMX R222, R3, UR40, !PT ;  /* 0x0000002803de7c48 */ /* 0x000fc8000ffe0100 */
[----:B------:R-:W-:-:S13]  /*9030*/  ISETP.GE.AND P0, PT, R10, R222, PT ;  /* 0x000000de0a00720c */ /* 0x000fda0003f06270 */
[----:B------:R-:W-:Y:S05]  /*9040*/  @!P0 BRA `(.L_x_11268) ;  /* 0x000001ac00108947 */ /* 0x000fea0003800000 */
[----:B------:R0:W5:Y:S01]  /*9050*/  LDL.64 R14, [R1+0x190] ;  /* 0x00019000010e7983 */ /* 0x0001620000100a00 */
[----:B------:R-:W-:-:S07]  /*9060*/  IMAD.MOV.U32 R196, RZ, RZ, R10 ;  /* 0x000000ffffc47224 */ /* 0x000fce00078e000a */
.L_x_11287:
[----:B------:R-:W2:Y:S04]  /*9070*/  LDL R2, [R1+0x1f0] ;  /* 0x0001f00001027983 */ /* 0x000ea80000100800 */
[----:B------:R-:W3:Y:S04]  /*9080*/  LDL R0, [R1+0x1f8] ;  /* 0x0001f80001007983 */ /* 0x000ee80000100800 */
[----:B-1----:R-:W4:Y:S01]  /*9090*/  LDL R3, [R1] ;  /* 0x0000000001037983 */ /* 0x002f220000100800 */
[----:B--2---:R-:W-:-:S05]  /*90a0*/  VIADD R2, R2, 0x1 ;  /* 0x0000000102027836 */ /* 0x004fca0000000000 */
[----:B------:R-:W-:-:S13]  /*90b0*/  ISETP.NE.AND P0, PT, R2, 0x2, PT ;  /* 0x000000020200780c */ /* 0x000fda0003f05270 */
[----:B-----5:R1:W5:Y:S04]  /*90c0*/  @P0 LDL R4, [R1+0x1f4] ;  /* 0x0001f40001040983 */ /* 0x0203680000100800 */
        /* <DEDUP_REMOVED lines=9> */
[----:B---3--:R-:W-:-:S02]  /*9160*/  @!P0 IMAD.MOV.U32 R2, RZ, RZ, RZ ;  /* 0x000000ffff028224 */ /* 0x008fc400078e00ff */
[----:B------:R-:W-:Y:S02]  /*9170*/  IMAD.MOV.U32 R16, RZ, RZ, R6 ;  /* 0x000000ffff107224 */ /* 0x000fe400078e0006 */
[----:B------:R-:W-:Y:S01]  /*9180*/  IMAD.MOV.U32 R17, RZ, RZ, R7 ;  /* 0x000000ffff117224 */ /* 0x000fe200078e0007 */
[----:B--2---:R-:W-:-:S05]  /*9190*/  @!P0 LOP3.LUT R4, R5, 0x1, RZ, 0x3c, !PT ;  /* 0x0000000105048812 */ /* 0x004fca00078e3cff */
[----:B------:R1:W-:Y:S01]  /*91a0*/  @!P0 STL [R1+0x1f4], R4 ;  /* 0x0001f40401008387 */ /* 0x0003e20000100800 */
[----:B------:R-:W-:Y:S05]  /*91b0*/  @!P1 BRA `(.L_x_11270) ;  /* 0x0000000000049947 */ /* 0x000fea0003800000 */
[----:B------:R-:W-:Y:S01]  /*91c0*/  BPT.TRAP 0x1 ;  /* 0x000000040000795c */ /* 0x000fe20000300000 */
.L_x_11270:
[----:B------:R-:W-:Y:S05]  /*91d0*/  BSYNC B0 ;  /* 0x0000000000007941 */ /* 0x000fea0003800000 */
.L_x_11269:
[----:B------:R-:W2:Y:S01]  /*91e0*/  LDL.64 R6, [R1+0x18] ;  /* 0x0000180001067983 */ /* 0x000ea20000100a00 */
[----:B-----5:R-:W-:Y:S02]  /*91f0*/  SHF.L.U32 R5, R4, 0x1f, RZ ;  /* 0x0000001f04057819 */ /* 0x020fe400000006ff */
[----:B--2---:R-:W-:-:S05]  /*9200*/  MOV R3, R6 ;  /* 0x0000000600037202 */ /* 0x004fca0000000f00 */
[----:B------:R-:W-:-:S04]  /*9210*/  IMAD R2, R2, 0x8, R3 ;  /* 0x0000000802027824 */ /* 0x000fc800078e0203 */
[----:B------:R2:W3:Y:S01]  /*9220*/  SYNCS.PHASECHK.TRANS64.TRYWAIT P0, [R2+URZ], R5 ;  /* 0x00000005020075a7 */ /* 0x0004e2000800017f */
[----:B------:R2:W5:Y:S01]  /*9230*/  LDL.64 R6, [R1+0x1f0] ;  /* 0x0001f00001067983 */ /* 0x0005620000100a00 */
[----:B------:R-:W-:Y:S04]  /*9240*/  BSSY B0, `(.L_x_11271) ;  /* 0x0000003000007945 */ /* 0x000fe80003800000 */
[----:B------:R-:W-:Y:S05]  /*9250*/  @!P1 BRA `(.L_x_11272) ;  /* 0x0000000000049947 */ /* 0x000fea0003800000 */
[----:B------:R-:W-:Y:S01]  /*9260*/  BPT.TRAP 0x1 ;  /* 0x000000040000795c */ /* 0x000fe20000300000 */
.L_x_11272:
[----:B------:R-:W-:Y:S05]  /*9270*/  BSYNC B0 ;  /* 0x0000000000007941 */ /* 0x000fea0003800000 */
.L_x_11271:
[----:B------:R-:W-:Y:S04]  /*9280*/  BSSY B0, `(.L_x_11273) ;  /* 0x0000006000007945 */ /* 0x000fe80003800000 */
[----:B---3--:R-:W-:Y:S05]  /*9290*/  @P0 BRA `(.L_x_11274) ;  /* 0x0000000000100947 */ /* 0x008fea0003800000 */
[----:B-----5:R-:W-:Y:S01]  /*92a0*/  IMAD R6, R6, 0x8, R3 ;  /* 0x0000000806067824 */ /* 0x020fe200078e0203 */
[----:B------:R-:W-:-:S04]  /*92b0*/  SHF.L.U32 R7, R7, 0x1f, RZ ;  /* 0x0000001f07077819 */ /* 0x000fc800000006ff */
[----:B------:R-:W3:Y:S02]  /*92c0*/  SYNCS.PHASECHK.TRANS64.TRYWAIT P0, [R6+URZ], R7 ;  /* 0x00000007060075a7 */ /* 0x000ee4000800017f */
[----:B---3--:R-:W-:Y:S05]  /*92d0*/  @!P0 BRA `(.L_x_11275) ;  /* 0x000002dc00548947 */ /* 0x008fea0003800000 */
.L_x_11274:
[----:B------:R-:W-:Y:S05]  /*92e0*/  BSYNC B0 ;  /* 0x0000000000007941 */ /* 0x000fea0003800000 */
.L_x_11273:
[----:B---3-5:R-:W3:Y:S04]  /*92f0*/  LDL R7, [R1+0x1f0] ;  /* 0x0001f00001077983 */ /* 0x028ee80000100800 */
[----:B--2---:R-:W3:Y:S01]  /*9300*/  LDL.64 R2, [R1+0x80] ;  /* 0x0000800001027983 */ /* 0x004ee20000100a00 */
[----:B------:R-:W-:Y:S05]  /*9310*/  WARPSYNC.ALL ;  /* 0x0000000000007948 */ /* 0x000fea0003800000 */
[----:B------:R-:W2:Y:S04]  /*9320*/  LDL.64 R12, [R1+0x78] ;  /* 0x00007800010c7983 */ /* 0x000ea80000100a00 */
[----:B-1----:R-:W4:Y:S04]  /*9330*/  LDL.64 R4, [R1+0x78] ;  /* 0x0000780001047983 */ /* 0x002f280000100a00 */
[----:B------:R-:W4:Y:S01]  /*9340*/  LDL.64 R8, [R1+0x78] ;  /* 0x0000780001087983 */ /* 0x000f220000100a00 */
[----:B---3--:R-:W-:Y:S01]  /*9350*/  IMAD R2, R7, 0x300, R2 ;  /* 0x0000030007027824 */ /* 0x008fe200078e0202 */
[----:B------:R-:W-:-:S02]  /*9360*/  R2UR UR7, R3 ;  /* 0x00000000030772ca */ /* 0x000fc400000e0000 */
[----:B------:R-:W3:Y:S01]  /*9370*/  LDL.64 R10, [R1+0x78] ;  /* 0x00007800010a7983 */ /* 0x000ee20000100a00 */
[----:B------:R-:W-:Y:S01]  /*9380*/  WARPGROUP.ARRIVE ;  /* 0x00000000000079c5 */ /* 0x000fe20000000000 */
[C---:B------:R-:W-:Y:S01]  /*9390*/  R2UR UR6, R2.reuse ;  /* 0x00000000020672ca */ /* 0x040fe200000e0000 */
[----:B------:R-:W-:Y:S01]  /*93a0*/  IMAD.MOV.U32 R223, RZ, RZ, 0x1 ;  /* 0x00000001ffdf7424 */ /* 0x000fe200078e00ff */
[----:B------:R1:W-:Y:S04]  /*93b0*/  STL [R1+0x60], RZ ;  /* 0x000060ff01007387 */ /* 0x0003e80000100800 */
[----:B------:R1:W-:Y:S04]  /*93c0*/  STL [R1+0x60], R223 ;  /* 0x000060df01007387 */ /* 0x0003e80000100800 */
[----:B------:R1:W-:Y:S04]  /*93d0*/  STL [R1+0x60], R223 ;  /* 0x000060df01007387 */ /* 0x0003e80000100800 */
[----:B------:R1:W-:Y:S04]  /*93e0*/  STL [R1+0x60], R223 ;  /* 0x000060df01007387 */ /* 0x0003e80000100800 */
[----:B------:R1:W-:Y:S01]  /*93f0*/  STL [R1+0x60], R223 ;  /* 0x000060df01007387 */ /* 0x0003e20000100800 */
[----:B------:R-:W-:-:S02]  /*9400*/  VIADD R6, R2, 0x2 ;  /* 0x0000000202067836 */ /* 0x000fc40000000000 */
[----:B------:R-:W-:Y:S01]  /*9410*/  IMAD.MOV.U32 R7, RZ, RZ, R3 ;  /* 0x000000ffff077224 */ /* 0x000fe200078e0003 */
[----:B--2---:R-:W-:Y:S02]  /*9420*/  R2UR UR4, R12 ;  /* 0x000000000c0472ca */ /* 0x004fe400000e0000 */
[----:B------:R-:W-:Y:S01]  /*9430*/  R2UR UR5, R13 ;  /* 0x000000000d0572ca */ /* 0x000fe200000e0000 */
[----:B----4-:R-:W-:Y:S01]  /*9440*/  VIADD R4, R4, 0x2 ;  /* 0x0000000204047836 */ /* 0x010fe20000000000 */
[----:B------:R1:W5:Y:S11]  /*9450*/  LDL.64 R12, [R1+0x1f0] ;  /* 0x0001f000010c7983 */ /* 0x0003760000100a00 */
[----:B------:R-:W-:Y:S01]  /*9460*/  HGMMA.64x96x16.F32.BF16 R144, gdesc[UR4], RZ, !UPT, gsb0 ;  /* 0x01600000049079f0 */ /* 0x000fe2000c0018ff */
[----:B------:R-:W-:-:S02]  /*9470*/  R2UR UR6, R6 ;  /* 0x00000000060672ca */ /* 0x000fc400000e0000 */
[----:B------:R-:W-:Y:S02]  /*9480*/  R2UR UR7, R7 ;  /* 0x00000000070772ca */ /* 0x000fe400000e0000 */
[----:B------:R-:W-:Y:S02]  /*9490*/  R2UR UR4, R4 ;  /* 0x00000000040472ca */ /* 0x000fe400000e0000 */
[----:B------:R-:W-:Y:S01]  /*94a0*/  R2UR UR5, R5 ;  /* 0x00000000050572ca */ /* 0x000fe200000e0000 */
[----:B------:R-:W-:Y:S02]  /*94b0*/  WARPGROUP.DEPBAR.LE gsb0, 0x0 ;  /* 0x00008000000079c5 */ /* 0x000fe40000010000 */
[----:B------:R-:W2:Y:S01]  /*94c0*/  LD.E R0, desc[UR36][R16.64] ;  /* 0x0000002410007980 */ /* 0x000ea2000c101900 */
[----:B------:R-:W-:-:S09]  /*94d0*/  WARPGROUP.ARRIVE ;  /* 0x00000000000079c5 */ /* 0x000fd20000000000 */
[----:B------:R-:W-:Y:S01]  /*94e0*/  HGMMA.64x96x16.F32.BF16 R144, gdesc[UR4], R144, gsb0 ;  /* 0x01600000049079f0 */ /* 0x000fe20008001890 */
[----:B------:R-:W-:Y:S02]  /*94f0*/  VIADD R8, R8, 0x4 ;  /* 0x0000000408087836 */ /* 0x000fe40000000000 */
[----:B------:R-:W-:Y:S02]  /*9500*/  VIADD R4, R2, 0x4 ;  /* 0x0000000402047836 */ /* 0x000fe40000000000 */
[----:B------:R-:W-:Y:S01]  /*9510*/  IMAD.MOV.U32 R5, RZ, RZ, R3 ;  /* 0x000000ffff057224 */ /* 0x000fe200078e0003 */
[----:B------:R-:W-:Y:S02]  /*9520*/  R2UR UR4, R8 ;  /* 0x00000000080472ca */ /* 0x000fe400000e0000 */
[----:B------:R-:W-:Y:S02]  /*9530*/  R2UR UR6, R4 ;  /* 0x00000000040672ca */ /* 0x000fe400000e0000 */
[----:B------:R-:W-:-:S02]  /*9540*/  R2UR UR7, R5 ;  /* 0x00000000050772ca */ /* 0x000fc400000e0000 */
[----:B------:R-:W-:Y:S01]  /*9550*/  R2UR UR5, R9 ;  /* 0x00000000090572ca */ /* 0x000fe200000e0000 */
[----:B------:R-:W-:Y:S01]  /*9560*/  VIADD R2, R2, 0x6 ;  /* 0x0000000602027836 */ /* 0x000fe20000000000 */
[----:B------:R-:W-:Y:S02]  /*9570*/  WARPGROUP.DEPBAR.LE gsb0, 0x0 ;  /* 0x00008000000079c5 */ /* 0x000fe40000010000 */
[----:B------:R-:W-:-:S09]  /*9580*/  WARPGROUP.ARRIVE ;  /* 0x00000000000079c5 */ /* 0x000fd20000000000 */
[----:B------:R-:W-:Y:S01]  /*9590*/  HGMMA.64x96x16.F32.BF16 R144, gdesc[UR4], R144, gsb0 ;  /* 0x01600000049079f0 */ /* 0x000fe20008001890 */
[----:B---3--:R-:W-:Y:S01]  /*95a0*/  VIADD R10, R10, 0x6 ;  /* 0x000000060a0a7836 */ /* 0x008fe20000000000 */
[----:B------:R-:W-:Y:S02]  /*95b0*/  R2UR UR6, R2 ;  /* 0x00000000020672ca */ /* 0x000fe400000e0000 */
[----:B------:R-:W-:Y:S02]  /*95c0*/  R2UR UR7, R3 ;  /* 0x00000000030772ca */ /* 0x000fe400000e0000 */
[----:B------:R-:W-:Y:S02]  /*95d0*/  R2UR UR4, R10 ;  /* 0x000000000a0472ca */ /* 0x000fe400000e0000 */
[----:B------:R-:W-:Y:S01]  /*95e0*/  R2UR UR5, R11 ;  /* 0x000000000b0572ca */ /* 0x000fe200000e0000 */
[----:B------:R-:W-:Y:S02]  /*95f0*/  WARPGROUP.DEPBAR.LE gsb0, 0x0 ;  /* 0x00008000000079c5 */ /* 0x000fe40000010000 */
[----:B------:R-:W-:-:S10]  /*9600*/  WARPGROUP.ARRIVE ;  /* 0x00000000000079c5 */ /* 0x000fd40000000000 */
[----:B------:R-:W-:Y:S01]  /*9610*/  HGMMA.64x96x16.F32.BF16 R144, gdesc[UR4], R144, gsb0 ;  /* 0x01600000049079f0 */ /* 0x000fe20008001890 */
[----:B------:R-:W-:Y:S01]  /*9620*/  BSSY B0, `(.L_x_11276) ;  /* 0x0000006000007945 */ /* 0x000fe20003800000 */
[----:B--2---:R-:W-:-:S04]  /*9630*/  LOP3.LUT R0, R0, 0x1, RZ, 0xfc, !PT ;  /* 0x0000000100007812 */ /* 0x004fc800078efcff */
[----:B------:R-:W-:Y:S01]  /*9640*/  ISETP.NE.AND P0, PT, R0, 0x3, PT ;  /* 0x000000030000780c */ /* 0x000fe20003f05270 */
[----:B------:R-:W-:-:S12]  /*9650*/  WARPGROUP.DEPBAR.LE gsb0, 0x0 ;  /* 0x00008000000079c5 */ /* 0x000fd80000010000 */
[----:B-1----:R-:W-:Y:S05]  /*9660*/  @!P0 BRA `(.L_x_11277) ;  /* 0x0000000000048947 */ /* 0x002fea0003800000 */
[----:B------:R-:W-:Y:S01]  /*9670*/  BPT.TRAP 0x1 ;  /* 0x000000040000795c */ /* 0x000fe20000300000 */
.L_x_11277:
[----:B------:R-:W-:Y:S05]  /*9680*/  BSYNC B0 ;  /* 0x0000000000007941 */ /* 0x000fea0003800000 */
.L_x_11276:
[----:B------:R-:W2:Y:S01]  /*9690*/  LD.E.64 R2, desc[UR36][R16.64+0x18] ;  /* 0x0000182410027980 */ /* 0x000ea2000c101b00 */
[----:B-----5:R-:W-:Y:S02]  /*96a0*/  SHF.L.U32 R13, R13, 0x1f, RZ ;  /* 0x0000001f0d0d7819 */ /* 0x020fe400000006ff */
[----:B--2---:R-:W-:-:S05]  /*96b0*/  MOV R3, R2 ;  /* 0x0000000200037202 */ /* 0x004fca0000000f00 */
[----:B------:R-:W-:-:S04]  /*96c0*/  IMAD R0, R12, 0x8, R3 ;  /* 0x000000080c007824 */ /* 0x000fc800078e0203 */
[----:B------:R1:W2:Y:S01]  /*96d0*/  SYNCS.PHASECHK.TRANS64.TRYWAIT P0, [R0+URZ], R13 ;  /* 0x0000000d000075a7 */ /* 0x0002a2000800017f */
[----:B------:R-:W3:Y:S01]  /*96e0*/  LD.E R2, desc[UR36][R16.64] ;  /* 0x0000002410027980 */ /* 0x000ee2000c101900 */
[----:B------:R-:W-:Y:S01]  /*96f0*/  BSSY B0, `(.L_x_11278) ;  /* 0x0000005000007945 */ /* 0x000fe20003800000 */
[----:B---3--:R-:W-:-:S04]  /*9700*/  LOP3.LUT R2, R2, 0x1, RZ, 0xfc, !PT ;  /* 0x0000000102027812 */ /* 0x008fc800078efcff */
[----:B------:R-:W-:-:S13]  /*9710*/  ISETP.NE.AND P1, PT, R2, 0x3, PT ;  /* 0x000000030200780c */ /* 0x000fda0003f25270 */
[----:B-12---:R-:W-:Y:S05]  /*9720*/  @!P1 BRA `(.L_x_11279) ;  /* 0x0000000000049947 */ /* 0x006fea0003800000 */
[----:B------:R-:W-:Y:S01]  /*9730*/  BPT.TRAP 0x1 ;  /* 0x000000040000795c */ /* 0x000fe20000300000 */
.L_x_11279:
[----:B------:R-:W-:Y:S05]  /*9740*/  BSYNC B0 ;  /* 0x0000000000007941 */ /* 0x000fea0003800000 */
.L_x_11278:
[----:B------:R-:W-:Y:S04]  /*9750*/  BSSY B0, `(.L_x_11280) ;  /* 0x0000007000007945 */ /* 0x000fe80003800000 */
[----:B------:R-:W-:Y:S05]  /*9760*/  @P0 BRA `(.L_x_11281) ;  /* 0x0000000000140947 */ /* 0x000fea0003800000 */
[----:B------:R-:W2:Y:S02]  /*9770*/  LD.E.64 R2, desc[UR36][R16.64+0x18] ;  /* 0x0000182410027980 */ /* 0x000ea4000c101b00 */
[----:B--2---:R-:W-:-:S05]  /*9780*/  MOV R3, R2 ;  /* 0x0000000200037202 */ /* 0x004fca0000000f00 */
[----:B------:R-:W-:-:S04]  /*9790*/  IMAD R12, R12, 0x8, R3 ;  /* 0x000000080c0c7824 */ /* 0x000fc800078e0203 */
[----:B------:R-:W1:Y:S02]  /*97a0*/  SYNCS.PHASECHK.TRANS64.TRYWAIT P0, [R12+URZ], R13 ;  /* 0x0000000d0c0075a7 */ /* 0x000e64000800017f */
[----:B-1----:R-:W-:Y:S05]  /*97b0*/  @!P0 BRA `(.L_x_11282) ;  /* 0x000002d800308947 */ /* 0x002fea0003800000 */
.L_x_11281:
[----:B------:R-:W-:Y:S05]  /*97c0*/  BSYNC B0 ;  /* 0x0000000000007941 */ /* 0x000fea0003800000 */
.L_x_11280:
[----:B-1----:R-:W2:Y:S04]  /*97d0*/  LDL R13, [R1+0x1f0] ;  /* 0x0001f000010d7983 */ /* 0x002ea80000100800 */
[----:B------:R-:W2:Y:S04]  /*97e0*/  LDL.64 R2, [R1+0xf8] ;  /* 0x0000f80001027983 */ /* 0x000ea80000100a00 */
[----:B------:R-:W3:Y:S04]  /*97f0*/  LDL R0, [R1+0x70] ;  /* 0x0000700001007983 */ /* 0x000ee80000100800 */
[----:B------:R-:W4:Y:S04]  /*9800*/  LDL.64 R4, [R1+0xf0] ;  /* 0x0000f00001047983 */ /* 0x000f280000100a00 */
[----:B------:R-:W4:Y:S04]  /*9810*/  LDL.64 R6, [R1+0xf0] ;  /* 0x0000f00001067983 */ /* 0x000f280000100a00 */
[----:B------:R-:W4:Y:S04]  /*9820*/  LDL.64 R8, [R1+0xf0] ;  /* 0x0000f00001087983 */ /* 0x000f280000100a00 */
[----:B------:R-:W4:Y:S01]  /*9830*/  LDL.64 R10, [R1+0xf0] ;  /* 0x0000f000010a7983 */ /* 0x000f220000100a00 */
[----:B------:R-:W-:Y:S05]  /*9840*/  WARPSYNC.ALL ;  /* 0x0000000000007948 */ /* 0x000fea0003800000 */
[----:B------:R-:W-:Y:S01]  /*9850*/  WARPGROUP.ARRIVE ;  /* 0x00000000000079c5 */ /* 0x000fe20000000000 */
[----:B--2---:R-:W-:Y:S01]  /*9860*/  IMAD R2, R13, 0xc00, R2 ;  /* 0x00000c000d027824 */ /* 0x004fe200078e0202 */
[----:B------:R-:W-:Y:S01]  /*9870*/  R2UR UR7, R3 ;  /* 0x00000000030772ca */ /* 0x000fe200000e0000 */
[----:B------:R-:W2:Y:S01]  /*9880*/  LDL.64 R12, [R1+0xf0] ;  /* 0x0000f000010c7983 */ /* 0x000ea20000100a00 */
[----:B---3--:R-:W-:-:S02]  /*9890*/  ISETP.NE.U32.AND P0, PT, R0, RZ, PT ;  /* 0x000000ff0000720c */ /* 0x008fc40003f05070 */
        /* <DEDUP_REMOVED lines=131> */
[----:B------:R-:W-:Y:S01]  /*a0d0*/  R2UR UR6, R4 ;  /* 0x00000000040672ca */ /* 0x000fe200000e0000 */
[----:B------:R-:W2:Y:S01]  /*a0e0*/  LDL R12, [R1] ;  /* 0x00000000010c7983 */ /* 0x000ea20000100800 */
        /* <DEDUP_REMOVED lines=53> */
[----:B------:R-:W-:Y:S01]  /*a440*/  BSSY B0, `(.L_x_11283) ;  /* 0x0000005000007945 */ /* 0x000fe20003800000 */
[----:B------:R-:W-:-:S02]  /*a450*/  WARPGROUP.DEPBAR.LE gsb0, 0x0 ;  /* 0x00008000000079c5 */ /* 0x000fc40000010000 */
[----:B------:R1:W-:Y:S09]  /*a460*/  BAR.ARV R224, 0x100 ;  /* 0x000400e00000751d */ /* 0x0003f20000002000 */
[----:B-1----:R-:W-:Y:S05]  /*a470*/  @!P0 BRA `(.L_x_11284) ;  /* 0x0000000000048947 */ /* 0x002fea0003800000 */
[----:B------:R-:W-:Y:S01]  /*a480*/  BPT.TRAP 0x1 ;  /* 0x000000040000795c */ /* 0x000fe20000300000 */
.L_x_11284:
[----:B------:R-:W-:Y:S05]  /*a490*/  BSYNC B0 ;  /* 0x0000000000007941 */ /* 0x000fea0003800000 */
.L_x_11283:
[----:B------:R-:W2:Y:S04]  /*a4a0*/  LDL.64 R2, [R1+0x20] ;  /* 0x0000200001027983 */ /* 0x000ea80000100a00 */
[----:B------:R-:W-:Y:S04]  /*a4b0*/  STL [R1+0xfd4], R222 ;  /* 0x000fd4de01007387 */ /* 0x000fe80000100800 */
[----:B------:R-:W-:Y:S04]  /*a4c0*/  STL [R1+0xfd0], R196 ;  /* 0x000fd0c401007387 */ /* 0x000fe80000100800 */
[----:B------:R-:W-:Y:S04]  /*a4d0*/  STL [R1+0xcc4], R18 ;  /* 0x000cc41201007387 */ /* 0x000fe80000100800 */
[----:B------:R-:W-:Y:S04]  /*a4e0*/  STL [R1+0xcc0], R19 ;  /* 0x000cc01301007387 */ /* 0x000fe80000100800 */
[----:B------:R-:W-:Y:S04]  /*a4f0*/  STL [R1+0xcbc], R14 ;  /* 0x000cbc0e01007387 */ /* 0x000fe80000100800 */
[----:B------:R-:W-:Y:S01]  /*a500*/  STL [R1+0xcb8], R15 ;  /* 0x000cb80f01007387 */ /* 0x000fe20000100800 */
[----:B--2---:R-:W-:-:S05]  /*a510*/  MOV R3, R2 ;  /* 0x0000000200037202 */ /* 0x004fca0000000f00 */
[----:B-----5:R-:W-:-:S05]  /*a520*/  IMAD R0, R0, 0x8, R3 ;  /* 0x0000000800007824 */ /* 0x020fca00078e0203 */
[----:B------:R-:W-:-:S04]  /*a530*/  PRMT R0, R13, 0x654, R0 ;  /* 0x000006540d007816 */ /* 0x000fc80000000000 */
[----:B------:R1:W-:Y:S01]  /*a540*/  SYNCS.ARRIVE.TRANS64.RED.A1T0 RZ, [R0+URZ], RZ ;  /* 0x000000ff00ff79a7 */ /* 0x0003e2000810043f */
[----:B------:R-:W1:Y:S04]  /*a550*/  LDL.64 R28, [R1+0x200] ;  /* 0x00020000011c7983 */ /* 0x000e680000100a00 */
        /* <DEDUP_REMOVED lines=70> */
[----:B------:R-:W4:Y:S04]  /*a9c0*/  LDL.64 R24, [R1+0x3d8] ;  /* 0x0003d80001187983 */ /* 0x000f280000100a00 */
[----:B------:R-:W4:Y:S04]  /*a9d0*/  LDL.64 R16, [R1+0x3e8] ;  /* 0x0003e80001107983 */ /* 0x000f280000100a00 */
[----:B------:R-:W4:Y:S04]  /*a9e0*/  LDL.64 R10, [R1+0x3f8] ;  /* 0x0003f800010a7983 */ /* 0x000f280000100a00 */
[----:B------:R-:W4:Y:S01]  /*a9f0*/  LDL.64 R8, [R1+0x408] ;  /* 0x0004080001087983 */ /* 0x000f220000100a00 */
[----:B-1----:R-:W-:-:S03]  /*aa00*/  FMNMX.FTZ R0, R144, R28, !PT ;  /* 0x0000001c90007209 */ /* 0x002fc60007810000 */
[----:B------:R-:W4:Y:S01]  /*aa10*/  LDL.64 R6, [R1+0x418] ;  /* 0x0004180001067983 */ /* 0x000f220000100a00 */
[----:B------:R-:W-:-:S04]  /*aa20*/  FMNMX.FTZ R3, R145, R0, !PT ;  /* 0x0000000091037209 */ /* 0x000fc80007810000 */
[----:B------:R-:W-:-:S04]  /*aa30*/  FMNMX.FTZ R0, R148, R3, !PT ;  /* 0x0000000394007209 */ /* 0x000fc80007810000 */
[----:B------:R-:W-:-:S04]  /*aa40*/  FMNMX.FTZ R3, R149, R0, !PT ;  /* 0x0000000095037209 */ /* 0x000fc80007810000 */
[----:B------:R-:W-:-:S04]  /*aa50*/  FMNMX.FTZ R0, R152, R3, !PT ;  /* 0x0000000398007209 */ /* 0x000fc80007810000 */
[----:B------:R-:W-:-:S04]  /*aa60*/  FMNMX.FTZ R3, R153, R0, !PT ;  /* 0x0000000099037209 */ /* 0x000fc80007810000 */
[----:B------:R-:W-:-:S04]  /*aa70*/  FMNMX.FTZ R0, R156, R3, !PT ;  /* 0x000000039c007209 */ /* 0x000fc80007810000 */
[----:B------:R-:W-:Y:S02]  /*aa80*/  FMNMX.FTZ R3, R157, R0, !PT ;  /* 0x000000009d037209 */ /* 0x000fe40007810000 */
[----:B------:R-:W-:Y:S02]  /*aa90*/  FMNMX.FTZ R0, R146, R29, !PT ;  /* 0x0000001d92007209 */ /* 0x000fe40007810000 */
[----:B------:R-:W-:Y:S02]  /*aaa0*/  FMNMX.FTZ R2, R160, R3, !PT ;  /* 0x00000003a0027209 */ /* 0x000fe40007810000 */
[----:B------:R-:W-:Y:S02]  /*aab0*/  FMNMX.FTZ R3, R147, R0, !PT ;  /* 0x0000000093037209 */ /* 0x000fe40007810000 */
[----:B------:R-:W-:Y:S01]  /*aac0*/  FMNMX.FTZ R5, R161, R2, !PT ;  /* 0x00000002a1057209 */ /* 0x000fe20007810000 */
[----:B0-----:R-:W4:Y:S01]  /*aad0*/  LDL.LU.128 R144, [R1+0x55e0] ;  /* 0x0055e00001907983 */ /* 0x001f220000300c00 */
[----:B------:R-:W-:-:S04]  /*aae0*/  FMNMX.FTZ R0, R150, R3, !PT ;  /* 0x0000000396007209 */ /* 0x000fc80007810000 */
[----:B------:R-:W-:Y:S02]  /*aaf0*/  FMNMX.FTZ R3, R151, R0, !PT ;  /* 0x0000000097037209 */ /* 0x000fe40007810000 */
[----:B------:R-:W-:Y:S01]  /*ab00*/  FMNMX.FTZ R2, R164, R5, !PT ;  /* 0x00000005a4027209 */ /* 0x000fe20007810000 */
[----:B------:R-:W4:Y:S01]  /*ab10*/  LDL.LU.128 R148, [R1+0x55f0] ;  /* 0x0055f00001947983 */ /* 0x000f220000300c00 */
        /* <DEDUP_REMOVED lines=16> */
[----:B------:R-:W-:Y:S02]  /*ac20*/  FMNMX.FTZ R0, R170, R3, !PT ;  /* 0x00000003aa007209 */ /* 0x000fe40007810000 */
[----:B------:R-:W-:Y:S02]  /*ac30*/  FMNMX.FTZ R5, R173, R2, !PT ;  /* 0x00000002ad057209 */ /* 0x000fe40007810000 */
[----:B------:R-:W-:Y:S02]  /*ac40*/  FMNMX.FTZ R3, R171, R0, !PT ;  /* 0x00000000ab037209 */ /* 0x000fe40007810000 */
[----:B------:R-:W-:Y:S01]  /*ac50*/  FMNMX.FTZ R2, R176, R5, !PT ;  /* 0x00000005b0027209 */ /* 0x000fe20007810000 */
[----:B------:R-:W4:Y:S01]  /*ac60*/  LDL.LU.128 R168, [R1+0x5640] ;  /* 0x0056400001a87983 */ /* 0x000f220000300c00 */
[----:B------:R-:W-:-:S02]  /*ac70*/  FMNMX.FTZ R0, R174, R3, !PT ;  /* 0x00000003ae007209 */ /* 0x000fc40007810000 */
[----:B------:R-:W-:Y:S02]  /*ac80*/  FMNMX.FTZ R5, R177, R2, !PT ;  /* 0x00000002b1057209 */ /* 0x000fe40007810000 */
[----:B------:R-:W-:Y:S02]  /*ac90*/  FMNMX.FTZ R3, R175, R0, !PT ;  /* 0x00000000af037209 */ /* 0x000fe40007810000 */
[----:B------:R-:W-:Y:S01]  /*aca0*/  FMNMX.FTZ R2, R180, R5, !PT ;  /* 0x00000005b4027209 */ /* 0x000fe20007810000 */
[----:B------:R-:W4:Y:S01]  /*acb0*/  LDL.LU.128 R172, [R1+0x5650] ;  /* 0x0056500001ac7983 */ /* 0x000f220000300c00 */
[----:B------:R-:W-:Y:S02]  /*acc0*/  FMNMX.FTZ R0, R178, R3, !PT ;  /* 0x00000003b2007209 */ /* 0x000fe40007810000 */
[----:B------:R-:W-:Y:S02]  /*acd0*/  FMNMX.FTZ R5, R181, R2, !PT ;  /* 0x00000002b5057209 */ /* 0x000fe40007810000 */
[----:B------:R-:W-:-:S02]  /*ace0*/  FMNMX.FTZ R3, R179, R0, !PT ;  /* 0x00000000b3037209 */ /* 0x000fc40007810000 */
        /* <DEDUP_REMOVED lines=10> */
[----:B------:R-:W4:Y:S02]  /*ad90*/  LDL.LU.128 R184, [R1+0x5680] ;  /* 0x0056800001b87983 */ /* 0x000f240000300c00 */
[----:B------:R-:W-:Y:S02]  /*ada0*/  FMNMX.FTZ R0, R190, R3, !PT ;  /* 0x00000003be007209 */ /* 0x000fe40007810000 */
[----:B------:R-:W0:Y:S02]  /*adb0*/  SHFL.BFLY PT, R5, R2, 0x2, 0x1f ;  /* 0x0c401f0002057f89 */ /* 0x000e2400000e0000 */
[----:B------:R-:W-:-:S02]  /*adc0*/  FMNMX.FTZ R3, R191, R0, !PT ;  /* 0x00000000bf037209 */ /* 0x000fc40007810000 */
[----:B------:R-:W2:Y:S04]  /*add0*/  LDL R0, [R1+0x220] ;  /* 0x0002200001007983 */ /* 0x000ea80000100800 */
[----:B------:R-:W-:Y:S04]  /*ade0*/  STL.64 [R1+0x200], R2 ;  /* 0x0002000201007387 */ /* 0x000fe80000100a00 */
[----:B------:R-:W3:Y:S04]  /*adf0*/  LDL R143, [R1+0x204] ;  /* 0x00020400018f7983 */ /* 0x000ee80000100800 */
[----:B------:R-:W4:Y:S01]  /*ae00*/  LDL.LU.128 R188, [R1+0x5690] ;  /* 0x0056900001bc7983 */ /* 0x000f220000300c00 */
[----:B0-----:R-:W-:-:S05]  /*ae10*/  FMNMX.FTZ R5, R2, R5, !PT ;  /* 0x0000000502057209 */ /* 0x001fca0007810000 */
[----:B------:R-:W0:Y:S02]  /*ae20*/  SHFL.BFLY PT, R4, R5, 0x1, 0x1f ;  /* 0x0c201f0005047f89 */ /* 0x000e2400000e0000 */
[----:B0-----:R-:W-:-:S05]  /*ae30*/  FMNMX.FTZ R4, R5, R4, !PT ;  /* 0x0000000405047209 */ /* 0x001fca0007810000 */
[----:B------:R0:W-:Y:S04]  /*ae40*/  STL [R1+0x200], R4 ;  /* 0x0002000401007387 */ /* 0x0001e80000100800 */
[----:B------:R-:W2:Y:S04]  /*ae50*/  LDL R13, [R1+0x200] ;  /* 0x00020000010d7983 */ /* 0x000ea80000100800 */
[----:B0-----:R-:W4:Y:S04]  /*ae60*/  LDL.64 R4, [R1+0x428] ;  /* 0x0004280001047983 */ /* 0x001f280000100a00 */
[----:B---3--:R-:W0:Y:S02]  /*ae70*/  SHFL.BFLY PT, R2, R143, 0x2, 0x1f ;  /* 0x0c401f008f027f89 */ /* 0x008e2400000e0000 */
[----:B0-----:R-:W-:-:S05]  /*ae80*/  FMNMX.FTZ R2, R2, R143, !PT ;  /* 0x0000008f02027209 */ /* 0x001fca0007810000 */
[----:B------:R-:W0:Y:S01]  /*ae90*/  SHFL.BFLY PT, R129, R2, 0x1, 0x1f ;  /* 0x0c201f0002817f89 */ /* 0x000e2200000e0000 */
[----:B--2---:R-:W-:Y:S01]  /*aea0*/  FADD.FTZ R3, R28, -R13 ;  /* 0x8000000d1c037221 */ /* 0x004fe20000010000 */
[----:B0-----:R-:W-:-:S03]  /*aeb0*/  FMNMX.FTZ R12, R2, R129, !PT ;  /* 0x00000081020c7209 */ /* 0x001fc60007810000 */
[----:B------:R-:W-:Y:S02]  /*aec0*/  FMUL.FTZ R3, R3, R0 ;  /* 0x0000000003037220 */ /* 0x000fe40000410000 */
[----:B------:R-:W-:-:S04]  /*aed0*/  FADD.FTZ R29, R29, -R12 ;  /* 0x8000000c1d1d7221 */ /* 0x000fc80000010000 */
[----:B------:R-:W0:Y:S01]  /*aee0*/  MUFU.EX2 R3, R3 ;  /* 0x0000000300037308 */ /* 0x000e220000000800 */
[----:B------:R-:W-:-:S07]  /*aef0*/  FMUL.FTZ R2, R0, R29 ;  /* 0x0000001d00027220 */ /* 0x000fce0000410000 */
[----:B------:R-:W1:Y:S01]  /*af00*/  MUFU.EX2 R2, R2 ;  /* 0x0000000200027308 */ /* 0x000e620000000800 */
[C---:B0-----:R-:W-:Y:S01]  /*af10*/  FMUL.FTZ R127, R3.reuse, R127 ;  /* 0x0000007f037f7220 */ /* 0x041fe20000410000 */
[C---:B------:R-:W-:Y:S01]  /*af20*/  FMUL.FTZ R126, R3.reuse, R126 ;  /* 0x0000007e037e7220 */ /* 0x040fe20000410000 */
[C---:B------:R-:W-:Y:S01]  /*af30*/  FMUL.FTZ R125, R3.reuse, R125 ;  /* 0x0000007d037d7220 */ /* 0x040fe20000410000 */
[C---:B------:R-:W-:Y:S01]  /*af40*/  FMUL.FTZ R124, R3.reuse, R124 ;  /* 0x0000007c037c7220 */ /* 0x040fe20000410000 */
[C---:B----4-:R-:W-:Y:S01]  /*af50*/  FMUL.FTZ R95, R3.reuse, R95 ;  /* 0x0000005f035f7220 */ /* 0x050fe20000410000 */
[C---:B------:R-:W-:Y:S01]  /*af60*/  FMUL.FTZ R94, R3.reuse, R94 ;  /* 0x0000005e035e7220 */ /* 0x040fe20000410000 */
[----:B------:R0:W-:Y:S01]  /*af70*/  STL.64 [R1+0x280], R126 ;  /* 0x0002807e01007387 */ /* 0x0001e20000100a00 */
[C---:B-1----:R-:W-:Y:S01]  /*af80*/  FMUL.FTZ R39, R2.reuse, R39 ;  /* 0x0000002702277220 */ /* 0x042fe20000410000 */
[C---:B------:R-:W-:Y:S02]  /*af90*/  FMUL.FTZ R38, R2.reuse, R38 ;  /* 0x0000002602267220 */ /* 0x040fe40000410000 */
[----:B------:R1:W-:Y:S01]  /*afa0*/  STL.64 [R1+0x290], R124 ;  /* 0x0002907c01007387 */ /* 0x0003e20000100a00 */
[C---:B------:R-:W-:Y:S01]  /*afb0*/  FMUL.FTZ R133, R3.reuse, R133 ;  /* 0x0000008503857220 */ /* 0x040fe20000410000 */
[C---:B------:R-:W-:Y:S01]  /*afc0*/  FMUL.FTZ R132, R3.reuse, R132 ;  /* 0x0000008403847220 */ /* 0x040fe20000410000 */
[C---:B------:R-:W-:Y:S01]  /*afd0*/  FMUL.FTZ R135, R3.reuse, R135 ;  /* 0x0000008703877220 */ /* 0x040fe20000410000 */
[C---:B------:R-:W-:Y:S01]  /*afe0*/  FMUL.FTZ R134, R3.reuse, R134 ;  /* 0x0000008603867220 */ /* 0x040fe20000410000 */
[C---:B------:R-:W-:Y:S01]  /*aff0*/  FMUL.FTZ R123, R3.reuse, R123 ;  /* 0x0000007b037b7220 */ /* 0x040fe20000410000 */
[C---:B0-----:R-:W-:Y:S01]  /*b000*/  FMUL.FTZ R127, R2.reuse, R21 ;  /* 0x00000015027f7220 */ /* 0x041fe20000410000 */
[C---:B------:R-:W-:Y:S01]  /*b010*/  FMUL.FTZ R126, R2.reuse, R20 ;  /* 0x00000014027e7220 */ /* 0x040fe20000410000 */
[C---:B-1----:R-:W-:Y:S01]  /*b020*/  FMUL.FTZ R125, R2.reuse, R23 ;  /* 0x00000017027d7220 */ /* 0x042fe20000410000 */
        /* <DEDUP_REMOVED lines=67> */
[C---:B------:R-:W-:Y:S01]  /*b460*/  FMUL.FTZ R87, R3.reuse, R87 ;  /* 0x0000005703577220 */ /* 0x040fe20000410000 */
[C---:B------:R-:W-:Y:S01]  /*b470*/  FMUL.FTZ R86, R3.reuse, R86 ;  /* 0x0000005603567220 */ /* 0x040fe20000410000 */
[C---:B------:R-:W-:Y:S01]  /*b480*/  FMUL.FTZ R79, R3.reuse, R79 ;  /* 0x0000004f034f7220 */ /* 0x040fe20000410000 */
[C---:B------:R-:W-:Y:S01]  /*b490*/  FMUL.FTZ R78, R3.reuse, R78 ;  /* 0x0000004e034e7220 */ /* 0x040fe20000410000 */
[----:B------:R-:W-:Y:S04]  /*b4a0*/  STL.64 [R1+0x348], R38 ;  /* 0x0003482601007387 */ /* 0x000fe80000100a00 */
[----:B------:R0:W-:Y:S04]  /*b4b0*/  STL.64 [R1+0x398], R124 ;  /* 0x0003987c01007387 */ /* 0x0001e80000100a00 */
[----:B------:R1:W-:Y:S04]  /*b4c0*/  STL.64 [R1+0x3a8], R126 ;  /* 0x0003a87e01007387 */ /* 0x0003e80000100a00 */
[----:B------:R-:W-:Y:S04]  /*b4d0*/  STL.64 [R1+0x240], R132 ;  /* 0x0002408401007387 */ /* 0x000fe80000100a00 */
[----:B0-----:R-:W2:Y:S04]  /*b4e0*/  LDL R124, [R1+0x360] ;  /* 0x00036000017c7983 */ /* 0x001ea80000100800 */
[----:B-1----:R-:W3:Y:S04]  /*b4f0*/  LDL R126, [R1+0x34c] ;  /* 0x00034c00017e7983 */ /* 0x002ee80000100800 */
        /* <DEDUP_REMOVED lines=25> */
[----:B------:R4:W-:Y:S04]  /*b690*/  STL.64 [R1+0x338], R40 ;  /* 0x0003382801007387 */ /* 0x0009e80000100a00 */
[----:B------:R-:W-:Y:S04]  /*b6a0*/  STL.64 [R1+0x378], R30 ;  /* 0x0003781e01007387 */ /* 0x000fe80000100a00 */
[----:B------:R-:W-:Y:S04]  /*b6b0*/  STL.64 [R1+0x388], R26 ;  /* 0x0003881a01007387 */ /* 0x000fe80000100a00 */
[----:B------:R-:W-:Y:S04]  /*b6c0*/  STL.64 [R1+0x230], R130 ;  /* 0x0002308201007387 */ /* 0x000fe80000100a00 */
[----:B------:R4:W-:Y:S04]  /*b6d0*/  STL.64 [R1+0x3b0], R90 ;  /* 0x0003b05a01007387 */ /* 0x0009e80000100a00 */
[----:B------:R4:W-:Y:S04]  /*b6e0*/  STL.64 [R1+0x288], R56 ;  /* 0x0002883801007387 */ /* 0x0009e80000100a00 */
[----:B0-----:R-:W2:Y:S04]  /*b6f0*/  LDL R93, [R1+0x23c] ;  /* 0x00023c00015d7983 */ /* 0x001ea80000100800 */
        /* <DEDUP_REMOVED lines=25> */
[----:B------:R-:W-:Y:S04]  /*b890*/  STL.64 [R1+0x260], R136 ;  /* 0x0002608801007387 */ /* 0x000fe80000100a00 */
[----:B------:R-:W-:Y:S04]  /*b8a0*/  STL.64 [R1+0x2e0], R116 ;  /* 0x0002e07401007387 */ /* 0x000fe80000100a00 */
[----:B------:R0:W-:Y:S04]  /*b8b0*/  STL.64 [R1+0x2f0], R114 ;  /* 0x0002f07201007387 */ /* 0x0001e80000100a00 */
[----:B------:R-:W-:Y:S04]  /*b8c0*/  STL.64 [R1+0x3c0], R86 ;  /* 0x0003c05601007387 */ /* 0x000fe80000100a00 */
[----:B------:R1:W-:Y:S04]  /*b8d0*/  STL.64 [R1+0x410], R78 ;  /* 0x0004104e01007387 */ /* 0x0003e80000100a00 */
        /* <DEDUP_REMOVED lines=12> */
[----:B-1----:R-:W4:Y:S04]  /*b9a0*/  LDL R79, [R1+0x27c] ;  /* 0x00027c00014f7983 */ /* 0x002f280000100800 */
        /* <DEDUP_REMOVED lines=31> */
[----:B------:R-:W4:Y:S04]  /*bba0*/  LDL R68, [R1+0x3c8] ;  /* 0x0003c80001447983 */ /* 0x000f280000100800 */
[----:B------:R-:W4:Y:S04]  /*bbb0*/  LDL R70, [R1+0x3cc] ;  /* 0x0003cc0001467983 */ /* 0x000f280000100800 */
[----:B---3--:R0:W-:Y:S04]  /*bbc0*/  STL [R1+0x55b0], R126 ;  /* 0x0055b07e01007387 */ /* 0x0081e80000100800 */
[----:B--2---:R1:W-:Y:S04]  /*bbd0*/  STL [R1+0x55ac], R124 ;  /* 0x0055ac7c01007387 */ /* 0x0043e80000100800 */
[----:B------:R-:W-:Y:S04]  /*bbe0*/  STL.64 [R1+0x270], R138 ;  /* 0x0002708a01007387 */ /* 0x000fe80000100a00 */
[----:B0-----:R-:W2:Y:S04]  /*bbf0*/  LDL.LU R126, [R1+0x55b0] ;  /* 0x0055b000017e7983 */ /* 0x001ea80000300800 */
[----:B-1----:R-:W3:Y:S04]  /*bc00*/  LDL.LU R124, [R1+0x55ac] ;  /* 0x0055ac00017c7983 */ /* 0x002ee80000300800 */
[----:B------:R-:W-:Y:S04]  /*bc10*/  STL.64 [R1+0x2d0], R118 ;  /* 0x0002d07601007387 */ /* 0x000fe80000100a00 */
        /* <DEDUP_REMOVED lines=11> */
[----:B------:R-:W3:Y:S04]  /*bcd0*/  LDL R87, [R1+0x230] ;  /* 0x0002300001577983 */ /* 0x000ee80000100800 */
[----:B0-----:R-:W3:Y:S04]  /*bce0*/  LDL R105, [R1+0x254] ;  /* 0x0002540001697983 */ /* 0x001ee80000100800 */
        /* <DEDUP_REMOVED lines=65> */
[----:B0-----:R-:W4:Y:S04]  /*c100*/  LDL.128 R92, [R1+0x2a0] ;  /* 0x0002a000015c7983 */ /* 0x001f280000100c00 */
[----:B------:R-:W4:Y:S04]  /*c110*/  LDL.128 R96, [R1+0x2b0] ;  /* 0x0002b00001607983 */ /* 0x000f280000100c00 */
[----:B------:R-:W4:Y:S04]  /*c120*/  LDL.128 R100, [R1+0x2c0] ;  /* 0x0002c00001647983 */ /* 0x000f280000100c00 */
[----:B------:R-:W4:Y:S04]  /*c130*/  LDL.LU R110, [R1+0x5590] ;  /* 0x00559000016e7983 */ /* 0x000f280000300800 */
[----:B------:R-:W4:Y:S04]  /*c140*/  LDL.LU R108, [R1+0x558c] ;  /* 0x00558c00016c7983 */ /* 0x000f280000300800 */
[----:B------:R-:W-:Y:S04]  /*c150*/  STL [R1+0x260], R111 ;  /* 0x0002606f01007387 */ /* 0x000fe80000100800 */
[----:B------:R-:W-:Y:S04]  /*c160*/  STL [R1+0x264], R113 ;  /* 0x0002647101007387 */ /* 0x000fe80000100800 */
[----:B------:R-:W-:Y:S04]  /*c170*/  STL [R1+0x268], R115 ;  /* 0x0002687301007387 */ /* 0x000fe80000100800 */
[----:B------:R-:W-:Y:S04]  /*c180*/  STL [R1+0x26c], R117 ;  /* 0x00026c7501007387 */ /* 0x000fe80000100800 */
[----:B------:R-:W-:Y:S04]  /*c190*/  STL [R1+0x27c], R79 ;  /* 0x00027c4f01007387 */ /* 0x000fe80000100800 */
[----:B------:R-:W-:Y:S04]  /*c1a0*/  STL [R1+0x5550], R78 ;  /* 0x0055504e01007387 */ /* 0x000fe80000100800 */
[----:B------:R0:W-:Y:S04]  /*c1b0*/  STL [R1+0x554c], R76 ;  /* 0x00554c4c01007387 */ /* 0x0001e80000100800 */
[----:B-1----:R-:W4:Y:S04]  /*c1c0*/  LDL.128 R88, [R1+0x290] ;  /* 0x0002900001587983 */ /* 0x002f280000100c00 */
[----:B------:R-:W-:Y:S04]  /*c1d0*/  STL [R1+0x5540], R70 ;  /* 0x0055404601007387 */ /* 0x000fe80000100800 */
[----:B0-----:R-:W4:Y:S04]  /*c1e0*/  LDL.128 R76, [R1+0x260] ;  /* 0x00026000014c7983 */ /* 0x001f280000100c00 */
[----:B------:R0:W-:Y:S04]  /*c1f0*/  STL [R1+0x553c], R68 ;  /* 0x00553c4401007387 */ /* 0x0001e80000100800 */
[----:B--2---:R1:W-:Y:S04]  /*c200*/  STL [R1+0x5448], R126 ;  /* 0x0054487e01007387 */ /* 0x0043e80000100800 */
[----:B---3--:R2:W-:Y:S04]  /*c210*/  STL [R1+0x5444], R124 ;  /* 0x0054447c01007387 */ /* 0x0085e80000100800 */
[----:B0-----:R-:W3:Y:S04]  /*c220*/  LDL.128 R68, [R1+0x240] ;  /* 0x0002400001447983 */ /* 0x001ee80000100c00 */
[----:B------:R-:W3:Y:S04]  /*c230*/  LDL R27, [R1+0x2e0] ;  /* 0x0002e000011b7983 */ /* 0x000ee80000100800 */
[----:B------:R-:W3:Y:S04]  /*c240*/  LDL R29, [R1+0x2e4] ;  /* 0x0002e400011d7983 */ /* 0x000ee80000100800 */
[----:B------:R-:W3:Y:S04]  /*c250*/  LDL R31, [R1+0x2e8] ;  /* 0x0002e800011f7983 */ /* 0x000ee80000100800 */
[----:B------:R-:W3:Y:S04]  /*c260*/  LDL R228, [R1+0x2ec] ;  /* 0x0002ec0001e47983 */ /* 0x000ee80000100800 */
[----:B-1----:R-:W3:Y:S04]  /*c270*/  LDL.LU R126, [R1+0x5448] ;  /* 0x00544800017e7983 */ /* 0x002ee80000300800 */
[----:B--2---:R-:W2:Y:S04]  /*c280*/  LDL.LU R124, [R1+0x5444] ;  /* 0x00544400017c7983 */ /* 0x004ea80000300800 */
        /* <DEDUP_REMOVED lines=19> */
[----:B------:R-:W2:Y:S04]  /*c3c0*/  LDL R210, [R1+0x318] ;  /* 0x0003180001d27983 */ /* 0x000ea80000100800 */
[----:B------:R-:W2:Y:S04]  /*c3d0*/  LDL R132, [R1+0x340] ;  /* 0x0003400001847983 */ /* 0x000ea80000100800 */
[----:B------:R-:W2:Y:S04]  /*c3e0*/  LDL R134, [R1+0x344] ;  /* 0x0003440001867983 */ /* 0x000ea80000100800 */
[----:B------:R-:W2:Y:S04]  /*c3f0*/  LDL R136, [R1+0x348] ;  /* 0x0003480001887983 */ /* 0x000ea80000100800 */
[----:B0-----:R-:W2:Y:S04]  /*c400*/  LDL.128 R72, [R1+0x250] ;  /* 0x0002500001487983 */ /* 0x001ea80000100c00 */
[----:B------:R-:W2:Y:S04]  /*c410*/  LDL.128 R80, [R1+0x270] ;  /* 0x0002700001507983 */ /* 0x000ea80000100c00 */
[----:B------:R-:W2:Y:S01]  /*c420*/  LDL.128 R84, [R1+0x280] ;  /* 0x0002800001547983 */ /* 0x000ea20000100c00 */
[C---:B------:R-:W-:Y:S01]  /*c430*/  FMUL.FTZ R141, R3.reuse, R141 ;  /* 0x0000008d038d7220 */ /* 0x040fe20000410000 */
[----:B------:R-:W-:-:S02]  /*c440*/  FMUL.FTZ R140, R3, R140 ;  /* 0x0000008c038c7220 */ /* 0x000fc40000410000 */
[----:B------:R-:W2:Y:S04]  /*c450*/  LDL R208, [R1+0x314] ;  /* 0x0003140001d07983 */ /* 0x000ea80000100800 */
[----:B------:R-:W2:Y:S04]  /*c460*/  LDL R138, [R1+0x334] ;  /* 0x00033400018a7983 */ /* 0x000ea80000100800 */
[----:B----4-:R-:W-:Y:S04]  /*c470*/  STL [R1+0x2d0], R43 ;  /* 0x0002d02b01007387 */ /* 0x010fe80000100800 */
        /* <DEDUP_REMOVED lines=11> */
[----:B------:R-:W-:Y:S04]  /*c530*/  STL [R1+0x5584], R104 ;  /* 0x0055846801007387 */ /* 0x000fe80000100800 */
[----:B------:R4:W-:Y:S04]  /*c540*/  STL [R1+0x5588], R106 ;  /* 0x0055886a01007387 */ /* 0x0009e80000100800 */
[----:B0-----:R-:W2:Y:S04]  /*c550*/  LDL.LU R130, [R1+0x55b8] ;  /* 0x0055b80001827983 */ /* 0x001ea80000300800 */
[----:B------:R-:W2:Y:S04]  /*c560*/  LDL.LU R128, [R1+0x55b4] ;  /* 0x0055b40001807983 */ /* 0x000ea80000300800 */
[----:B-1----:R-:W2:Y:S04]  /*c570*/  LDL.LU R122, [R1+0x55a8] ;  /* 0x0055a800017a7983 */ /* 0x002ea80000300800 */
[----:B------:R-:W2:Y:S04]  /*c580*/  LDL.LU R120, [R1+0x55a4] ;  /* 0x0055a40001787983 */ /* 0x000ea80000300800 */
[----:B----4-:R-:W4:Y:S04]  /*c590*/  LDL.LU R118, [R1+0x55a0] ;  /* 0x0055a00001767983 */ /* 0x010f280000300800 */
[----:B------:R-:W4:Y:S04]  /*c5a0*/  LDL.LU R116, [R1+0x559c] ;  /* 0x00559c0001747983 */ /* 0x000f280000300800 */
[----:B------:R-:W4:Y:S04]  /*c5b0*/  LDL.LU R114, [R1+0x5598] ;  /* 0x0055980001727983 */ /* 0x000f280000300800 */
[----:B------:R-:W4:Y:S01]  /*c5c0*/  LDL.LU R112, [R1+0x5594] ;  /* 0x0055940001707983 */ /* 0x000f220000300800 */
[----:B------:R-:W-:-:S03]  /*c5d0*/  IMAD.MOV.U32 R226, RZ, RZ, R92 ;  /* 0x000000ffffe27224 */ /* 0x000fc600078e005c */
[----:B------:R-:W4:Y:S01]  /*c5e0*/  LDL.LU R106, [R1+0x5588] ;  /* 0x00558800016a7983 */ /* 0x000f220000300800 */
[----:B------:R-:W-:Y:S02]  /*c5f0*/  IMAD.MOV.U32 R224, RZ, RZ, R94 ;  /* 0x000000ffffe07224 */ /* 0x000fe400078e005e */
[----:B------:R-:W-:Y:S01]  /*c600*/  IMAD.MOV.U32 R223, RZ, RZ, R96 ;  /* 0x000000ffffdf7224 */ /* 0x000fe200078e0060 */
[----:B------:R-:W4:Y:S01]  /*c610*/  LDL.LU R104, [R1+0x5584] ;  /* 0x0055840001687983 */ /* 0x000f220000300800 */
[----:B------:R-:W-:Y:S02]  /*c620*/  IMAD.MOV.U32 R222, RZ, RZ, R98 ;  /* 0x000000ffffde7224 */ /* 0x000fe400078e0062 */
[----:B------:R-:W-:Y:S01]  /*c630*/  IMAD.MOV.U32 R213, RZ, RZ, R100 ;  /* 0x000000ffffd57224 */ /* 0x000fe200078e0064 */
[----:B------:R-:W4:Y:S01]  /*c640*/  LDL.LU R98, [R1+0x5578] ;  /* 0x0055780001627983 */ /* 0x000f220000300800 */
[----:B------:R-:W-:-:S03]  /*c650*/  IMAD.MOV.U32 R212, RZ, RZ, R102 ;  /* 0x000000ffffd47224 */ /* 0x000fc600078e0066 */
[----:B------:R-:W-:Y:S04]  /*c660*/  STL [R1+0x5428], R110 ;  /* 0x0054286e01007387 */ /* 0x000fe80000100800 */
[----:B------:R0:W-:Y:S04]  /*c670*/  STL [R1+0x5424], R108 ;  /* 0x0054246c01007387 */ /* 0x0001e80000100800 */
[----:B------:R-:W4:Y:S04]  /*c680*/  LDL.LU R102, [R1+0x5580] ;  /* 0x0055800001667983 */ /* 0x000f280000300800 */
[----:B------:R-:W4:Y:S04]  /*c690*/  LDL.LU R100, [R1+0x557c] ;  /* 0x00557c0001647983 */ /* 0x000f280000300800 */
[----:B------:R-:W4:Y:S04]  /*c6a0*/  LDL.LU R96, [R1+0x5574] ;  /* 0x0055740001607983 */ /* 0x000f280000300800 */
[----:B------:R-:W4:Y:S04]  /*c6b0*/  LDL.LU R94, [R1+0x5570] ;  /* 0x00557000015e7983 */ /* 0x000f280000300800 */
[----:B------:R-:W4:Y:S04]  /*c6c0*/  LDL.LU R92, [R1+0x556c] ;  /* 0x00556c00015c7983 */ /* 0x000f280000300800 */
[----:B0-----:R-:W4:Y:S04]  /*c6d0*/  LDL.128 R108, [R1+0x2d0] ;  /* 0x0002d000016c7983 */ /* 0x001f280000100c00 */
[----:B------:R-:W4:Y:S01]  /*c6e0*/  LDL R142, [R1+0x33c] ;  /* 0x00033c00018e7983 */ /* 0x000f220000100800 */
[----:B------:R-:W-:-:S03]  /*c6f0*/  IMAD.MOV.U32 R227, RZ, RZ, R90 ;  /* 0x000000ffffe37224 */ /* 0x000fc600078e005a */
[----:B------:R-:W-:Y:S04]  /*c700*/  STL.128 [R1+0x5520], R188 ;  /* 0x005520bc01007387 */ /* 0x000fe80000100c00 */
[----:B------:R-:W4:Y:S04]  /*c710*/  LDL.LU R90, [R1+0x5568] ;  /* 0x00556800015a7983 */ /* 0x000f280000300800 */
[----:B------:R0:W-:Y:S04]  /*c720*/  STL [R1+0x470], R76 ;  /* 0x0004704c01007387 */ /* 0x0001e80000100800 */
[----:B------:R1:W-:Y:S04]  /*c730*/  STL [R1+0x478], R78 ;  /* 0x0004784e01007387 */ /* 0x0003e80000100800 */
[----:B------:R2:W-:Y:S04]  /*c740*/  STL.64 [R1+0x420], R140 ;  /* 0x0004208c01007387 */ /* 0x0005e80000100a00 */
[----:B0-----:R-:W4:Y:S04]  /*c750*/  LDL.LU R76, [R1+0x554c] ;  /* 0x00554c00014c7983 */ /* 0x001f280000300800 */
[----:B-1----:R-:W4:Y:S01]  /*c760*/  LDL.LU R78, [R1+0x5550] ;  /* 0x00555000014e7983 */ /* 0x002f220000300800 */
[----:B---3--:R-:W-:-:S03]  /*c770*/  IMAD.MOV.U32 R193, RZ, RZ, R68 ;  /* 0x000000ffffc17224 */ /* 0x008fc600078e0044 */
[----:B------:R-:W-:Y:S04]  /*c780*/  STL [R1+0x2e0], R27 ;  /* 0x0002e01b01007387 */ /* 0x000fe80000100800 */
[----:B------:R-:W-:Y:S04]  /*c790*/  STL [R1+0x2e4], R29 ;  /* 0x0002e41d01007387 */ /* 0x000fe80000100800 */
[----:B------:R-:W-:Y:S04]  /*c7a0*/  STL [R1+0x2e8], R31 ;  /* 0x0002e81f01007387 */ /* 0x000fe80000100800 */
[----:B------:R-:W-:Y:S04]  /*c7b0*/  STL [R1+0x2ec], R228 ;  /* 0x0002ece401007387 */ /* 0x000fe80000100800 */
[----:B------:R-:W-:Y:S04]  /*c7c0*/  STL [R1+0x52f0], R126 ;  /* 0x0052f07e01007387 */ /* 0x000fe80000100800 */
[----:B--2---:R0:W-:Y:S04]  /*c7d0*/  STL [R1+0x52ec], R124 ;  /* 0x0052ec7c01007387 */ /* 0x0041e80000100800 */
[----:B------:R1:W-:Y:S04]  /*c7e0*/  STL [R1+0x4a0], R88 ;  /* 0x0004a05801007387 */ /* 0x0003e80000100800 */
[----:B------:R-:W2:Y:S04]  /*c7f0*/  LDL R140, [R1+0x338] ;  /* 0x00033800018c7983 */ /* 0x000ea80000100800 */
[----:B0-----:R-:W3:Y:S04]  /*c800*/  LDL.128 R124, [R1+0x2e0] ;  /* 0x0002e000017c7983 */ /* 0x001ee80000100c00 */
[----:B-1----:R-:W2:Y:S04]  /*c810*/  LDL.LU R88, [R1+0x5564] ;  /* 0x0055640001587983 */ /* 0x002ea80000300800 */
[----:B------:R0:W-:Y:S04]  /*c820*/  STL [R1+0x5530], R193 ;  /* 0x005530c101007387 */ /* 0x0001e80000100800 */
        /* <DEDUP_REMOVED lines=11> */
[----:B0-----:R-:W2:Y:S04]  /*c8e0*/  LDL.LU R193, [R1+0x5530] ;  /* 0x0055300001c17983 */ /* 0x001ea80000300800 */
[----:B------:R-:W2:Y:S04]  /*c8f0*/  LDL.LU.128 R188, [R1+0x5520] ;  /* 0x0055200001bc7983 */ /* 0x000ea80000300c00 */
[----:B-1----:R-:W2:Y:S04]  /*c900*/  LDL.LU.128 R184, [R1+0x5510] ;  /* 0x0055100001b87983 */ /* 0x002ea80000300c00 */
        /* <DEDUP_REMOVED lines=9> */
[----:B------:R1:W-:Y:S04]  /*c9a0*/  STL [R1+0x498], R86 ;  /* 0x0004985601007387 */ /* 0x0003e80000100800 */
[----:B0-----:R-:W2:Y:S04]  /*c9b0*/  LDL.LU R136, [R1+0x55c4] ;  /* 0x0055c40001887983 */ /* 0x001ea80000300800 */
[----:B------:R-:W2:Y:S04]  /*c9c0*/  LDL.LU R134, [R1+0x55c0] ;  /* 0x0055c00001867983 */ /* 0x000ea80000300800 */
[----:B------:R-:W2:Y:S04]  /*c9d0*/  LDL.LU R132, [R1+0x55bc] ;  /* 0x0055bc0001847983 */ /* 0x000ea80000300800 */
[----:B-1----:R-:W2:Y:S04]  /*c9e0*/  LDL.LU R86, [R1+0x5560] ;  /* 0x0055600001567983 */ /* 0x002ea80000300800 */
[----:B------:R-:W2:Y:S04]  /*c9f0*/  LDL.LU R84, [R1+0x555c] ;  /* 0x00555c0001547983 */ /* 0x000ea80000300800 */
[----:B------:R-:W2:Y:S04]  /*ca00*/  LDL.LU R82, [R1+0x5558] ;  /* 0x0055580001527983 */ /* 0x000ea80000300800 */
[----:B------:R-:W2:Y:S04]  /*ca10*/  LDL.LU R80, [R1+0x5554] ;  /* 0x0055540001507983 */ /* 0x000ea80000300800 */
[----:B------:R-:W2:Y:S04]  /*ca20*/  LDL.LU R74, [R1+0x5548] ;  /* 0x00554800014a7983 */ /* 0x000ea80000300800 */
[----:B------:R-:W2:Y:S04]  /*ca30*/  LDL.LU R72, [R1+0x5544] ;  /* 0x0055440001487983 */ /* 0x000ea80000300800 */
[----:B------:R-:W2:Y:S04]  /*ca40*/  LDL.LU.128 R180, [R1+0x5500] ;  /* 0x0055000001b47983 */ /* 0x000ea80000300c00 */
[----:B------:R-:W2:Y:S04]  /*ca50*/  LDL.LU.128 R176, [R1+0x54f0] ;  /* 0x0054f00001b07983 */ /* 0x000ea80000300c00 */
[----:B------:R-:W2:Y:S04]  /*ca60*/  LDL.LU.128 R172, [R1+0x54e0] ;  /* 0x0054e00001ac7983 */ /* 0x000ea80000300c00 */
[----:B------:R-:W2:Y:S04]  /*ca70*/  LDL.LU.128 R168, [R1+0x54d0] ;  /* 0x0054d00001a87983 */ /* 0x000ea80000300c00 */
[----:B------:R0:W-:Y:S04]  /*ca80*/  STL [R1+0x5450], R130 ;  /* 0x0054508201007387 */ /* 0x0001e80000100800 */
        /* <DEDUP_REMOVED lines=9> */
[----:B------:R-:W-:Y:S04]  /*cb20*/  STL [R1+0x5410], R98 ;  /* 0x0054106201007387 */ /* 0x000fe80000100800 */
[----:B------:R-:W2:Y:S04]  /*cb30*/  LDL.LU.128 R164, [R1+0x54c0] ;  /* 0x0054c00001a47983 */ /* 0x000ea80000300c00 */
[----:B------:R-:W2:Y:S04]  /*cb40*/  LDL.LU.128 R160, [R1+0x54b0] ;  /* 0x0054b00001a07983 */ /* 0x000ea80000300c00 */
[----:B------:R4:W-:Y:S04]  /*cb50*/  STL [R1+0x5418], R102 ;  /* 0x0054186601007387 */ /* 0x0009e80000100800 */
[----:B------:R4:W-:Y:S04]  /*cb60*/  STL [R1+0x5414], R100 ;  /* 0x0054146401007387 */ /* 0x0009e80000100800 */
[----:B------:R4:W-:Y:S04]  /*cb70*/  STL [R1+0x540c], R96 ;  /* 0x00540c6001007387 */ /* 0x0009e80000100800 */
[----:B------:R4:W-:Y:S04]  /*cb80*/  STL [R1+0x5408], R94 ;  /* 0x0054085e01007387 */ /* 0x0009e80000100800 */
[----:B------:R4:W-:Y:S01]  /*cb90*/  STL [R1+0x5404], R92 ;  /* 0x0054045c01007387 */ /* 0x0009e20000100800 */
[----:B------:R-:W-:-:S03]  /*cba0*/  IMAD.MOV.U32 R211, RZ, RZ, R108 ;  /* 0x000000ffffd37224 */ /* 0x000fc600078e006c */
[----:B------:R-:W2:Y:S01]  /*cbb0*/  LDL.LU.128 R156, [R1+0x54a0] ;  /* 0x0054a000019c7983 */ /* 0x000ea20000300c00 */
[----:B------:R-:W-:-:S03]  /*cbc0*/  IMAD.MOV.U32 R210, RZ, RZ, R110 ;  /* 0x000000ffffd27224 */ /* 0x000fc600078e006e */
[----:B------:R-:W2:Y:S04]  /*cbd0*/  LDL.LU.128 R152, [R1+0x5490] ;  /* 0x0054900001987983 */ /* 0x000ea80000300c00 */
[----:B------:R-:W2:Y:S04]  /*cbe0*/  LDL.LU.128 R148, [R1+0x5480] ;  /* 0x0054800001947983 */ /* 0x000ea80000300c00 */
[----:B------:R3:W-:Y:S04]  /*cbf0*/  STL [R1+0x5400], R90 ;  /* 0x0054005a01007387 */ /* 0x0007e80000100800 */
[----:B------:R-:W2:Y:S04]  /*cc00*/  LDL.LU.128 R144, [R1+0x5470] ;  /* 0x0054700001907983 */ /* 0x000ea80000300c00 */
[----:B0-----:R-:W2:Y:S04]  /*cc10*/  LDL.LU R130, [R1+0x5450] ;  /* 0x0054500001827983 */ /* 0x001ea80000300800 */
[----:B-1----:R-:W2:Y:S04]  /*cc20*/  LDL.LU R128, [R1+0x544c] ;  /* 0x00544c0001807983 */ /* 0x002ea80000300800 */
[----:B------:R-:W2:Y:S04]  /*cc30*/  LDL.LU R122, [R1+0x5440] ;  /* 0x00544000017a7983 */ /* 0x000ea80000300800 */
[----:B------:R-:W2:Y:S04]  /*cc40*/  LDL.LU R120, [R1+0x543c] ;  /* 0x00543c0001787983 */ /* 0x000ea80000300800 */
[----:B----4-:R-:W4:Y:S04]  /*cc50*/  LDL.LU R118, [R1+0x5438] ;  /* 0x0054380001767983 */ /* 0x010f280000300800 */
[----:B------:R-:W4:Y:S04]  /*cc60*/  LDL.LU R116, [R1+0x5434] ;  /* 0x0054340001747983 */ /* 0x000f280000300800 */
        /* <DEDUP_REMOVED lines=12> */
[----:B------:R0:W-:Y:S04]  /*cd30*/  STL [R1+0x458], R70 ;  /* 0x0004584601007387 */ /* 0x0001e80000100800 */
[----:B------:R1:W-:Y:S04]  /*cd40*/  STL [R1+0x53e8], R78 ;  /* 0x0053e84e01007387 */ /* 0x0003e80000100800 */
[----:B------:R1:W-:Y:S04]  /*cd50*/  STL [R1+0x53e4], R76 ;  /* 0x0053e44c01007387 */ /* 0x0003e80000100800 */
[----:B---3--:R-:W3:Y:S04]  /*cd60*/  LDL.LU R90, [R1+0x5400] ;  /* 0x00540000015a7983 */ /* 0x008ee80000300800 */
[----:B0-----:R-:W3:Y:S04]  /*cd70*/  LDL.LU R70, [R1+0x5540] ;  /* 0x0055400001467983 */ /* 0x001ee80000300800 */
[----:B------:R-:W3:Y:S04]  /*cd80*/  LDL.LU R68, [R1+0x553c] ;  /* 0x00553c0001447983 */ /* 0x000ee80000300800 */
[----:B-1----:R-:W3:Y:S04]  /*cd90*/  LDL.LU R78, [R1+0x53e8] ;  /* 0x0053e800014e7983 */ /* 0x002ee80000300800 */
[----:B------:R-:W3:Y:S01]  /*cda0*/  LDL.LU R76, [R1+0x53e4] ;  /* 0x0053e400014c7983 */ /* 0x000ee20000300800 */
[C---:B------:R-:W-:Y:S01]  /*cdb0*/  FMUL.FTZ R25, R2.reuse, R25 ;  /* 0x0000001902197220 */ /* 0x040fe20000410000 */
[----:B------:R-:W-:Y:S01]  /*cdc0*/  FMUL.FTZ R24, R2, R24 ;  /* 0x0000001802187220 */ /* 0x000fe20000410000 */
[----:B------:R-:W-:Y:S01]  /*cdd0*/  IMAD.MOV.U32 R209, RZ, RZ, R124 ;  /* 0x000000ffffd17224 */ /* 0x000fe200078e007c */
[----:B------:R0:W-:Y:S04]  /*cde0*/  STL [R1+0x314], R208 ;  /* 0x000314d001007387 */ /* 0x0001e80000100800 */
[----:B------:R-:W3:Y:S04]  /*cdf0*/  LDL R21, [R1+0x2f0] ;  /* 0x0002f00001157983 */ /* 0x000ee80000100800 */
[----:B------:R-:W3:Y:S01]  /*ce00*/  LDL R23, [R1+0x2f4] ;  /* 0x0002f40001177983 */ /* 0x000ee20000100800 */
[----:B0-----:R-:W-:-:S03]  /*ce10*/  IMAD.MOV.U32 R208, RZ, RZ, R126 ;  /* 0x000000ffffd07224 */ /* 0x001fc600078e007e */
[----:B------:R-:W3:Y:S04]  /*ce20*/  LDL R218, [R1+0x2f8] ;  /* 0x0002f80001da7983 */ /* 0x000ee80000100800 */
[----:B------:R-:W3:Y:S04]  /*ce30*/  LDL R220, [R1+0x2fc] ;  /* 0x0002fc0001dc7983 */ /* 0x000ee80000100800 */
[----:B------:R-:W3:Y:S04]  /*ce40*/  LDL.LU R126, [R1+0x52f0] ;  /* 0x0052f000017e7983 */ /* 0x000ee80000300800 */
[----:B------:R-:W3:Y:S04]  /*ce50*/  LDL.LU R124, [R1+0x52ec] ;  /* 0x0052ec00017c7983 */ /* 0x000ee80000300800 */
[----:B------:R-:W-:Y:S04]  /*ce60*/  STL.64 [R1+0x3d8], R24 ;  /* 0x0003d81801007387 */ /* 0x000fe80000100a00 */
[----:B------:R0:W-:Y:S04]  /*ce70*/  STL [R1+0x55d0], R142 ;  /* 0x0055d08e01007387 */ /* 0x0001e80000100800 */
[----:B--2---:R1:W-:Y:S04]  /*ce80*/  STL [R1+0x55cc], R140 ;  /* 0x0055cc8c01007387 */ /* 0x0043e80000100800 */
[----:B------:R2:W-:Y:S04]  /*ce90*/  STL [R1+0x55c8], R138 ;  /* 0x0055c88a01007387 */ /* 0x0005e80000100800 */
[----:B------:R-:W-:Y:S04]  /*cea0*/  STL [R1+0x53fc], R88 ;  /* 0x0053fc5801007387 */ /* 0x000fe80000100800 */
[----:B------:R-:W3:Y:S04]  /*ceb0*/  LDL R66, [R1+0x3c4] ;  /* 0x0003c40001427983 */ /* 0x000ee80000100800 */
        /* <DEDUP_REMOVED lines=9> */
[----:B------:R-:W3:Y:S04]  /*cf50*/  LDL R64, [R1+0x3d8] ;  /* 0x0003d80001407983 */ /* 0x000ee80000100800 */
[----:B0-----:R-:W3:Y:S04]  /*cf60*/  LDL.LU R142, [R1+0x55d0] ;  /* 0x0055d000018e7983 */ /* 0x001ee80000300800 */
[----:B-1----:R-:W3:Y:S04]  /*cf70*/  LDL.LU R140, [R1+0x55cc] ;  /* 0x0055cc00018c7983 */ /* 0x002ee80000300800 */
[----:B--2---:R-:W2:Y:S04]  /*cf80*/  LDL.LU R138, [R1+0x55c8] ;  /* 0x0055c800018a7983 */ /* 0x004ea80000300800 */
[----:B------:R-:W2:Y:S04]  /*cf90*/  LDL.LU R136, [R1+0x545c] ;  /* 0x00545c0001887983 */ /* 0x000ea80000300800 */
        /* <DEDUP_REMOVED lines=9> */
[----:B------:R0:W-:Y:S04]  /*d030*/  STL [R1+0x53d0], R193 ;  /* 0x0053d0c101007387 */ /* 0x0001e80000100800 */
        /* <DEDUP_REMOVED lines=30> */
[----:B0-----:R-:W2:Y:S04]  /*d220*/  LDL.LU R193, [R1+0x53d0] ;  /* 0x0053d00001c17983 */ /* 0x001ea80000300800 */
[----:B-1----:R-:W2:Y:S04]  /*d230*/  LDL.LU.128 R188, [R1+0x53c0] ;  /* 0x0053c00001bc7983 */ /* 0x002ea80000300c00 */
[----:B------:R-:W2:Y:S04]  /*d240*/  LDL.LU.128 R184, [R1+0x53b0] ;  /* 0x0053b00001b87983 */ /* 0x000ea80000300c00 */
[----:B---3--:R0:W-:Y:S04]  /*d250*/  STL [R1+0x52a8], R90 ;  /* 0x0052a85a01007387 */ /* 0x0081e80000100800 */
[----:B------:R-:W3:Y:S04]  /*d260*/  LDL.LU.128 R180, [R1+0x53a0] ;  /* 0x0053a00001b47983 */ /* 0x000ee80000300c00 */
        /* <DEDUP_REMOVED lines=9> */
[----:B------:R-:W3:Y:S04]  /*d300*/  LDL.LU R130, [R1+0x52f8] ;  /* 0x0052f80001827983 */ /* 0x000ee80000300800 */
[----:B------:R-:W3:Y:S04]  /*d310*/  LDL.LU R128, [R1+0x52f4] ;  /* 0x0052f40001807983 */ /* 0x000ee80000300800 */
[----:B------:R-:W3:Y:S04]  /*d320*/  LDL.LU R122, [R1+0x52e8] ;  /* 0x0052e800017a7983 */ /* 0x000ee80000300800 */
[----:B------:R-:W3:Y:S04]  /*d330*/  LDL.LU R120, [R1+0x52e4] ;  /* 0x0052e40001787983 */ /* 0x000ee80000300800 */
        /* <DEDUP_REMOVED lines=17> */
[----:B------:R1:W-:Y:S04]  /*d450*/  STL [R1+0x528c], R76 ;  /* 0x00528c4c01007387 */ /* 0x0003e80000100800 */
[----:B0-----:R-:W4:Y:S04]  /*d460*/  LDL.LU R90, [R1+0x52a8] ;  /* 0x0052a800015a7983 */ /* 0x001f280000300800 */
[----:B------:R-:W4:Y:S04]  /*d470*/  LDL R214, [R1+0x308] ;  /* 0x0003080001d67983 */ /* 0x000f280000100800 */
[----:B------:R-:W4:Y:S04]  /*d480*/  LDL R216, [R1+0x30c] ;  /* 0x00030c0001d87983 */ /* 0x000f280000100800 */
[----:B-1----:R-:W4:Y:S04]  /*d490*/  LDL.LU R70, [R1+0x53d8] ;  /* 0x0053d80001467983 */ /* 0x002f280000300800 */
[----:B------:R-:W4:Y:S04]  /*d4a0*/  LDL.LU R68, [R1+0x53d4] ;  /* 0x0053d40001447983 */ /* 0x000f280000300800 */
[----:B------:R-:W4:Y:S04]  /*d4b0*/  LDL.LU R78, [R1+0x5290] ;  /* 0x00529000014e7983 */ /* 0x000f280000300800 */
[----:B------:R-:W4:Y:S01]  /*d4c0*/  LDL.LU R76, [R1+0x528c] ;  /* 0x00528c00014c7983 */ /* 0x000f220000300800 */
[----:B------:R-:W-:-:S02]  /*d4d0*/  IMAD.MOV.U32 R29, RZ, RZ, R69 ;  /* 0x000000ffff1d7224 */ /* 0x000fc400078e0045 */
[----:B------:R-:W-:Y:S01]  /*d4e0*/  IMAD.MOV.U32 R31, RZ, RZ, R71 ;  /* 0x000000ffff1f7224 */ /* 0x000fe200078e0047 */
[----:B------:R-:W-:Y:S01]  /*d4f0*/  STL [R1+0x2f0], R21 ;  /* 0x0002f01501007387 */ /* 0x000fe20000100800 */
[----:B------:R-:W-:Y:S02]  /*d500*/  IMAD.MOV.U32 R69, RZ, RZ, R125 ;  /* 0x000000ffff457224 */ /* 0x000fe400078e007d */
[----:B------:R-:W-:Y:S01]  /*d510*/  IMAD.MOV.U32 R71, RZ, RZ, R127 ;  /* 0x000000ffff477224 */ /* 0x000fe200078e007f */
[----:B------:R-:W-:Y:S04]  /*d520*/  STL [R1+0x2f4], R23 ;  /* 0x0002f41701007387 */ /* 0x000fe80000100800 */
[----:B------:R-:W-:Y:S04]  /*d530*/  STL [R1+0x2f8], R218 ;  /* 0x0002f8da01007387 */ /* 0x000fe80000100800 */
[----:B------:R-:W-:Y:S04]  /*d540*/  STL [R1+0x2fc], R220 ;  /* 0x0002fcdc01007387 */ /* 0x000fe80000100800 */
[----:B------:R-:W-:Y:S04]  /*d550*/  STL [R1+0x51a8], R126 ;  /* 0x0051a87e01007387 */ /* 0x000fe80000100800 */
[----:B------:R0:W-:Y:S04]  /*d560*/  STL [R1+0x51a4], R124 ;  /* 0x0051a47c01007387 */ /* 0x0001e80000100800 */
[----:B------:R1:W-:Y:S04]  /*d570*/  STL [R1+0x5538], R66 ;  /* 0x0055384201007387 */ /* 0x0003e80000100800 */
[----:B------:R1:W-:Y:S04]  /*d580*/  STL [R1+0x5534], R64 ;  /* 0x0055344001007387 */ /* 0x0003e80000100800 */
[----:B0-----:R-:W4:Y:S04]  /*d590*/  LDL.128 R124, [R1+0x2f0] ;  /* 0x0002f000017c7983 */ /* 0x001f280000100c00 */
[----:B------:R0:W-:Y:S04]  /*d5a0*/  STL [R1+0x5468], R142 ;  /* 0x0054688e01007387 */ /* 0x0001e80000100800 */
[----:B------:R0:W-:Y:S04]  /*d5b0*/  STL [R1+0x5464], R140 ;  /* 0x0054648c01007387 */ /* 0x0001e80000100800 */
        /* <DEDUP_REMOVED lines=11> */
[----:B------:R-:W-:Y:S04]  /*d670*/  STL [R1+0xcc8], R3 ;  /* 0x000cc80301007387 */ /* 0x000fe80000100800 */
[----:B------:R-:W-:Y:S04]  /*d680*/  STL [R1+0xccc], R2 ;  /* 0x000ccc0201007387 */ /* 0x000fe80000100800 */
[----:B-1----:R-:W4:Y:S04]  /*d690*/  LDL.LU R66, [R1+0x5538] ;  /* 0x0055380001427983 */ /* 0x002f280000300800 */
[----:B------:R-:W4:Y:S04]  /*d6a0*/  LDL.LU R64, [R1+0x5534] ;  /* 0x0055340001407983 */ /* 0x000f280000300800 */
[----:B0-----:R-:W4:Y:S04]  /*d6b0*/  LDL.LU R142, [R1+0x5468] ;  /* 0x00546800018e7983 */ /* 0x001f280000300800 */
[----:B------:R-:W4:Y:S04]  /*d6c0*/  LDL.LU R140, [R1+0x5464] ;  /* 0x00546400018c7983 */ /* 0x000f280000300800 */
        /* <DEDUP_REMOVED lines=11> */
[----:B------:R-:W-:Y:S04]  /*d780*/  STL [R1+0x5280], R193 ;  /* 0x005280c101007387 */ /* 0x000fe80000100800 */
[----:B------:R-:W-:Y:S04]  /*d790*/  STL.128 [R1+0x5270], R188 ;  /* 0x005270bc01007387 */ /* 0x000fe80000100c00 */
[----:B------:R-:W-:Y:S04]  /*d7a0*/  STL.128 [R1+0x5260], R184 ;  /* 0x005260b801007387 */ /* 0x000fe80000100c00 */
[----:B---3--:R-:W-:Y:S04]  /*d7b0*/  STL.128 [R1+0x5250], R180 ;  /* 0x005250b401007387 */ /* 0x008fe80000100c00 */
        /* <DEDUP_REMOVED lines=32> */
[----:B------:R3:W-:Y:S04]  /*d9c0*/  STL.128 [R1+0x50c0], R68 ;  /* 0x0050c04401007387 */ /* 0x0007e80000100c00 */
[----:B0-----:R-:W4:Y:S04]  /*d9d0*/  LDL.LU R78, [R1+0x5148] ;  /* 0x00514800014e7983 */ /* 0x001f280000300800 */
[----:B-1----:R-:W4:Y:S01]  /*d9e0*/  LDL.LU R76, [R1+0x5144] ;  /* 0x00514400014c7983 */ /* 0x002f220000300800 */
[----:B------:R-:W-:-:S02]  /*d9f0*/  IMAD.MOV.U32 R33, RZ, RZ, R73 ;  /* 0x000000ffff217224 */ /* 0x000fc400078e0049 */
[C---:B------:R-:W-:Y:S01]  /*da00*/  FMUL.FTZ R17, R2.reuse, R17 ;  /* 0x0000001102117220 */ /* 0x040fe20000410000 */
[----:B------:R-:W-:Y:S02]  /*da10*/  IMAD.MOV.U32 R35, RZ, RZ, R75 ;  /* 0x000000ffff237224 */ /* 0x000fe400078e004b */
[C---:B------:R-:W-:Y:S01]  /*da20*/  FMUL.FTZ R16, R2.reuse, R16 ;  /* 0x0000001002107220 */ /* 0x040fe20000410000 */
[C---:B------:R-:W-:Y:S01]  /*da30*/  FMUL.FTZ R11, R2.reuse, R11 ;  /* 0x0000000b020b7220 */ /* 0x040fe20000410000 */
[C---:B------:R-:W-:Y:S01]  /*da40*/  FMUL.FTZ R10, R2.reuse, R10 ;  /* 0x0000000a020a7220 */ /* 0x040fe20000410000 */
[C---:B------:R-:W-:Y:S01]  /*da50*/  FMUL.FTZ R9, R2.reuse, R9 ;  /* 0x0000000902097220 */ /* 0x040fe20000410000 */
[----:B---3--:R-:W3:Y:S01]  /*da60*/  LDL.128 R68, [R1+0x300] ;  /* 0x0003000001447983 */ /* 0x008ee20000100c00 */
[----:B------:R-:W-:Y:S01]  /*da70*/  FMUL.FTZ R8, R2, R8 ;  /* 0x0000000802087220 */ /* 0x000fe20000410000 */
[----:B------:R-:W-:Y:S02]  /*da80*/  IMAD.MOV.U32 R39, RZ, RZ, R79 ;  /* 0x000000ffff277224 */ /* 0x000fe400078e004f */
[----:B------:R-:W-:Y:S04]  /*da90*/  STL.64 [R1+0x3e8], R16 ;  /* 0x0003e81001007387 */ /* 0x000fe80000100a00 */
[----:B------:R-:W-:Y:S04]  /*daa0*/  STL.64 [R1+0x3f8], R10 ;  /* 0x0003f80a01007387 */ /* 0x000fe80000100a00 */
[----:B------:R-:W3:Y:S01]  /*dab0*/  LDL R206, [R1+0x310] ;  /* 0x0003100001ce7983 */ /* 0x000ee20000100800 */
[----:B------:R-:W-:-:S03]  /*dac0*/  IMAD.MOV.U32 R73, RZ, RZ, R125 ;  /* 0x000000ffff497224 */ /* 0x000fc600078e007d */
[----:B------:R-:W3:Y:S01]  /*dad0*/  LDL R200, [R1+0x31c] ;  /* 0x00031c0001c87983 */ /* 0x000ee20000100800 */
[----:B------:R-:W-:-:S03]  /*dae0*/  IMAD.MOV.U32 R75, RZ, RZ, R127 ;  /* 0x000000ffff4b7224 */ /* 0x000fc600078e007f */
[----:B------:R-:W-:Y:S04]  /*daf0*/  STL.64 [R1+0x408], R8 ;  /* 0x0004080801007387 */ /* 0x000fe80000100a00 */
        /* <DEDUP_REMOVED lines=14> */
[----:B------:R-:W3:Y:S04]  /*dbe0*/  LDL.LU R106, [R1+0x5180] ;  /* 0x00518000016a7983 */ /* 0x000ee80000300800 */
[----:B------:R-:W3:Y:S04]  /*dbf0*/  LDL.LU R104, [R1+0x517c] ;  /* 0x00517c0001687983 */ /* 0x000ee80000300800 */
[----:B------:R-:W3:Y:S04]  /*dc00*/  LDL.LU R102, [R1+0x5178] ;  /* 0x0051780001667983 */ /* 0x000ee80000300800 */
[----:B------:R-:W3:Y:S04]  /*dc10*/  LDL.LU R100, [R1+0x5174] ;  /* 0x0051740001647983 */ /* 0x000ee80000300800 */
[----:B------:R-:W3:Y:S04]  /*dc20*/  LDL.LU R98, [R1+0x5170] ;  /* 0x0051700001627983 */ /* 0x000ee80000300800 */
[----:B------:R-:W3:Y:S04]  /*dc30*/  LDL.LU R96, [R1+0x516c] ;  /* 0x00516c0001607983 */ /* 0x000ee80000300800 */
[----:B------:R-:W3:Y:S04]  /*dc40*/  LDL.LU R94, [R1+0x5168] ;  /* 0x00516800015e7983 */ /* 0x000ee80000300800 */
[----:B------:R-:W3:Y:S04]  /*dc50*/  LDL.LU R92, [R1+0x5164] ;  /* 0x00516400015c7983 */ /* 0x000ee80000300800 */
[----:B--2---:R0:W-:Y:S04]  /*dc60*/  STL [R1+0x515c], R88 ;  /* 0x00515c5801007387 */ /* 0x0041e80000100800 */
[----:B------:R1:W-:Y:S04]  /*dc70*/  STL [R1+0x5158], R86 ;  /* 0x0051585601007387 */ /* 0x0003e80000100800 */
[----:B------:R2:W-:Y:S04]  /*dc80*/  STL [R1+0x5154], R84 ;  /* 0x0051545401007387 */ /* 0x0005e80000100800 */
[----:B------:R2:W-:Y:S04]  /*dc90*/  STL [R1+0x5150], R82 ;  /* 0x0051505201007387 */ /* 0x0005e80000100800 */
[----:B------:R2:W-:Y:S04]  /*dca0*/  STL [R1+0x514c], R80 ;  /* 0x00514c5001007387 */ /* 0x0005e80000100800 */
[----:B------:R-:W3:Y:S04]  /*dcb0*/  LDL.LU R90, [R1+0x5160] ;  /* 0x00516000015a7983 */ /* 0x000ee80000300800 */
[----:B------:R2:W-:Y:S04]  /*dcc0*/  STL.128 [R1+0x50d0], R72 ;  /* 0x0050d04801007387 */ /* 0x0005e80000100c00 */
[----:B0-----:R-:W3:Y:S04]  /*dcd0*/  LDL.LU R88, [R1+0x515c] ;  /* 0x00515c0001587983 */ /* 0x001ee80000300800 */
[----:B-1----:R-:W3:Y:S04]  /*dce0*/  LDL.LU R86, [R1+0x5158] ;  /* 0x0051580001567983 */ /* 0x002ee80000300800 */
[----:B--2---:R-:W2:Y:S04]  /*dcf0*/  LDL.LU R84, [R1+0x5154] ;  /* 0x0051540001547983 */ /* 0x004ea80000300800 */
[----:B------:R-:W2:Y:S04]  /*dd00*/  LDL.LU R82, [R1+0x5150] ;  /* 0x0051500001527983 */ /* 0x000ea80000300800 */
[----:B------:R-:W2:Y:S04]  /*dd10*/  LDL.LU R80, [R1+0x514c] ;  /* 0x00514c0001507983 */ /* 0x000ea80000300800 */
[----:B------:R-:W2:Y:S04]  /*dd20*/  LDL.LU.128 R72, [R1+0x50d0] ;  /* 0x0050d00001487983 */ /* 0x000ea80000300c00 */
[----:B------:R-:W2:Y:S04]  /*dd30*/  LDL R32, [R1+0x410] ;  /* 0x0004100001207983 */ /* 0x000ea80000100800 */
[----:B------:R-:W2:Y:S01]  /*dd40*/  LDL R34, [R1+0x414] ;  /* 0x0004140001227983 */ /* 0x000ea20000100800 */
[C---:B------:R-:W-:Y:S01]  /*dd50*/  FMUL.FTZ R5, R2.reuse, R5 ;  /* 0x0000000502057220 */ /* 0x040fe20000410000 */
[C---:B------:R-:W-:Y:S01]  /*dd60*/  FMUL.FTZ R7, R2.reuse, R7 ;  /* 0x0000000702077220 */ /* 0x040fe20000410000 */
[C---:B------:R-:W-:Y:S01]  /*dd70*/  FMUL.FTZ R6, R2.reuse, R6 ;  /* 0x0000000602067220 */ /* 0x040fe20000410000 */
[----:B------:R-:W-:Y:S01]  /*dd80*/  FMUL.FTZ R4, R2, R4 ;  /* 0x0000000402047220 */ /* 0x000fe20000410000 */
[----:B------:R-:W-:Y:S01]  /*dd90*/  IMAD.MOV.U32 R37, RZ, RZ, R77 ;  /* 0x000000ffff257224 */ /* 0x000fe200078e004d */
[----:B------:R-:W2:Y:S01]  /*dda0*/  LDL R202, [R1+0x320] ;  /* 0x0003200001ca7983 */ /* 0x000ea20000100800 */
[----:B------:R-:W-:-:S02]  /*ddb0*/  IMAD.MOV.U32 R41, RZ, RZ, R81 ;  /* 0x000000ffff297224 */ /* 0x000fc400078e0051 */
[----:B------:R-:W-:Y:S01]  /*ddc0*/  IMAD.MOV.U32 R43, RZ, RZ, R83 ;  /* 0x000000ffff2b7224 */ /* 0x000fe200078e0053 */
[----:B------:R-:W2:Y:S01]  /*ddd0*/  LDL R28, [R1+0x420] ;  /* 0x00042000011c7983 */ /* 0x000ea20000100800 */
[----:B------:R-:W-:Y:S02]  /*dde0*/  IMAD.MOV.U32 R45, RZ, RZ, R85 ;  /* 0x000000ffff2d7224 */ /* 0x000fe400078e0055 */
[----:B------:R-:W-:Y:S01]  /*ddf0*/  IMAD.MOV.U32 R47, RZ, RZ, R87 ;  /* 0x000000ffff2f7224 */ /* 0x000fe200078e0057 */
[----:B------:R-:W2:Y:S01]  /*de00*/  LDL.LU R112, [R1+0x518c] ;  /* 0x00518c0001707983 */ /* 0x000ea20000300800 */
[----:B------:R-:W-:Y:S02]  /*de10*/  IMAD.MOV.U32 R49, RZ, RZ, R89 ;  /* 0x000000ffff317224 */ /* 0x000fe400078e0059 */
[----:B------:R-:W-:Y:S01]  /*de20*/  IMAD.MOV.U32 R51, RZ, RZ, R91 ;  /* 0x000000ffff337224 */ /* 0x000fe200078e005b */
[----:B------:R-:W2:Y:S01]  /*de30*/  LDL.LU R110, [R1+0x5188] ;  /* 0x00518800016e7983 */ /* 0x000ea20000300800 */
[----:B------:R-:W-:-:S02]  /*de40*/  IMAD.MOV.U32 R53, RZ, RZ, R93 ;  /* 0x000000ffff357224 */ /* 0x000fc400078e005d */
[----:B------:R-:W-:Y:S01]  /*de50*/  IMAD.MOV.U32 R55, RZ, RZ, R95 ;  /* 0x000000ffff377224 */ /* 0x000fe200078e005f */
[----:B------:R-:W2:Y:S01]  /*de60*/  LDL.LU R108, [R1+0x5184] ;  /* 0x00518400016c7983 */ /* 0x000ea20000300800 */
[----:B------:R-:W-:Y:S02]  /*de70*/  IMAD.MOV.U32 R57, RZ, RZ, R97 ;  /* 0x000000ffff397224 */ /* 0x000fe400078e0061 */
[----:B------:R-:W-:Y:S01]  /*de80*/  IMAD.MOV.U32 R59, RZ, RZ, R99 ;  /* 0x000000ffff3b7224 */ /* 0x000fe200078e0063 */
[----:B------:R-:W2:Y:S01]  /*de90*/  LDL R204, [R1+0x324] ;  /* 0x0003240001cc7983 */ /* 0x000ea20000100800 */
[----:B------:R-:W-:Y:S02]  /*dea0*/  IMAD.MOV.U32 R61, RZ, RZ, R101 ;  /* 0x000000ffff3d7224 */ /* 0x000fe400078e0065 */
[----:B------:R-:W-:Y:S01]  /*deb0*/  IMAD.MOV.U32 R63, RZ, RZ, R103 ;  /* 0x000000ffff3f7224 */ /* 0x000fe200078e0067 */
[----:B------:R-:W2:Y:S01]  /*dec0*/  LDL R192, [R1+0x328] ;  /* 0x0003280001c07983 */ /* 0x000ea20000100800 */
[----:B------:R-:W-:-:S02]  /*ded0*/  IMAD.MOV.U32 R65, RZ, RZ, R109 ;  /* 0x000000ffff417224 */ /* 0x000fc400078e006d */
[----:B------:R-:W-:Y:S01]  /*dee0*/  IMAD.MOV.U32 R67, RZ, RZ, R111 ;  /* 0x000000ffff437224 */ /* 0x000fe200078e006f */
[----:B------:R-:W2:Y:S04]  /*def0*/  LDL R194, [R1+0x32c] ;  /* 0x00032c0001c27983 */ /* 0x000ea80000100800 */
[----:B------:R-:W-:Y:S04]  /*df00*/  STL.64 [R1+0x5000], R12 ;  /* 0x0050000c01007387 */ /* 0x000fe80000100a00 */
[----:B------:R-:W2:Y:S04]  /*df10*/  LDL R198, [R1+0x330] ;  /* 0x0003300001c67983 */ /* 0x000ea80000100800 */
[----:B------:R-:W2:Y:S04]  /*df20*/  LDL.LU R118, [R1+0x5198] ;  /* 0x0051980001767983 */ /* 0x000ea80000300800 */
[----:B------:R-:W2:Y:S04]  /*df30*/  LDL.LU R116, [R1+0x5194] ;  /* 0x0051940001747983 */ /* 0x000ea80000300800 */
[----:B------:R-:W2:Y:S01]  /*df40*/  LDL.LU R114, [R1+0x5190] ;  /* 0x0051900001727983 */ /* 0x000ea20000300800 */
[----:B------:R-:W-:-:S03]  /*df50*/  IMAD.MOV.U32 R207, RZ, RZ, R124 ;  /* 0x000000ffffcf7224 */ /* 0x000fc600078e007c */
[----:B------:R-:W2:Y:S04]  /*df60*/  LDL.LU R122, [R1+0x51a0] ;  /* 0x0051a000017a7983 */ /* 0x000ea80000300800 */
[----:B------:R-:W2:Y:S04]  /*df70*/  LDL.LU R120, [R1+0x519c] ;  /* 0x00519c0001787983 */ /* 0x000ea80000300800 */
[----:B------:R-:W2:Y:S04]  /*df80*/  LDL.LU R193, [R1+0x5280] ;  /* 0x0052800001c17983 */ /* 0x000ea80000300800 */
[----:B------:R-:W2:Y:S04]  /*df90*/  LDL.LU.128 R188, [R1+0x5270] ;  /* 0x0052700001bc7983 */ /* 0x000ea80000300c00 */
        /* <DEDUP_REMOVED lines=11> */
[----:B------:R-:W2:Y:S04]  /*e050*/  LDL.LU R130, [R1+0x51b0] ;  /* 0x0051b00001827983 */ /* 0x000ea80000300800 */
[----:B----4-:R0:W-:Y:S04]  /*e060*/  STL [R1+0x50e4], R78 ;  /* 0x0050e44e01007387 */ /* 0x0101e80000100800 */
[----:B------:R1:W-:Y:S04]  /*e070*/  STL [R1+0x50e0], R76 ;  /* 0x0050e04c01007387 */ /* 0x0003e80000100800 */
[----:B------:R-:W4:Y:S04]  /*e080*/  LDL R30, [R1+0x40c] ;  /* 0x00040c00011e7983 */ /* 0x000f280000100800 */
[----:B---3--:R-:W-:Y:S04]  /*e090*/  STL.64 [R1+0x518], R70 ;  /* 0x0005184601007387 */ /* 0x008fe80000100a00 */
[----:B0-----:R-:W3:Y:S04]  /*e0a0*/  LDL.LU R78, [R1+0x50e4] ;  /* 0x0050e400014e7983 */ /* 0x001ee80000300800 */
[----:B-1----:R-:W3:Y:S04]  /*e0b0*/  LDL.LU R76, [R1+0x50e0] ;  /* 0x0050e000014c7983 */ /* 0x002ee80000300800 */
[----:B------:R-:W3:Y:S01]  /*e0c0*/  LDL.LU R79, [R1+0x51c] ;  /* 0x00051c00014f7983 */ /* 0x000ee20000300800 */
[----:B------:R-:W-:-:S02]  /*e0d0*/  IMAD.MOV.U32 R77, RZ, RZ, R69 ;  /* 0x000000ffff4d7224 */ /* 0x000fc400078e0045 */
[----:B------:R-:W-:Y:S01]  /*e0e0*/  IMAD.MOV.U32 R205, RZ, RZ, R68 ;  /* 0x000000ffffcd7224 */ /* 0x000fe200078e0044 */
[----:B------:R-:W-:Y:S04]  /*e0f0*/  STL.64 [R1+0x418], R6 ;  /* 0x0004180601007387 */ /* 0x000fe80000100a00 */
        /* <DEDUP_REMOVED lines=8> */
[----:B------:R-:W3:Y:S04]  /*e180*/  LDL.64 R16, [R1+0x88] ;  /* 0x0000880001107983 */ /* 0x000ee80000100a00 */
[----:B0-----:R-:W3:Y:S04]  /*e190*/  LDL.128 R4, [R1+0x230] ;  /* 0x0002300001047983 */ /* 0x001ee80000100c00 */
[----:B------:R-:W-:Y:S04]  /*e1a0*/  STL [R1+0x310], R206 ;  /* 0x000310ce01007387 */ /* 0x000fe80000100800 */
[----:B------:R-:W-:Y:S04]  /*e1b0*/  STL [R1+0x31c], R200 ;  /* 0x00031cc801007387 */ /* 0x000fe80000100800 */
[----:B------:R-:W-:Y:S04]  /*e1c0*/  STL.128 [R1+0x50b0], R64 ;  /* 0x0050b04001007387 */ /* 0x000fe80000100c00 */
[----:B------:R-:W-:Y:S04]  /*e1d0*/  STL.128 [R1+0x50a0], R60 ;  /* 0x0050a03c01007387 */ /* 0x000fe80000100c00 */
[----:B------:R-:W-:Y:S04]  /*e1e0*/  STL.128 [R1+0x5090], R56 ;  /* 0x0050903801007387 */ /* 0x000fe80000100c00 */
        /* <DEDUP_REMOVED lines=8> */
[----:B------:R-:W-:Y:S04]  /*e270*/  STL.128 [R1+0x5080], R52 ;  /* 0x0050803401007387 */ /* 0x000fe80000100c00 */
[----:B------:R-:W-:Y:S04]  /*e280*/  STL.128 [R1+0x5070], R48 ;  /* 0x0050703001007387 */ /* 0x000fe80000100c00 */
[----:B------:R-:W-:Y:S04]  /*e290*/  STL.128 [R1+0x5060], R44 ;  /* 0x0050602c01007387 */ /* 0x000fe80000100c00 */
[----:B------:R-:W-:Y:S04]  /*e2a0*/  STL.128 [R1+0x5050], R40 ;  /* 0x0050502801007387 */ /* 0x000fe80000100c00 */
[----:B------:R-:W-:Y:S04]  /*e2b0*/  STL.128 [R1+0x5040], R36 ;  /* 0x0050402401007387 */ /* 0x000fe80000100c00 */
[----:B------:R1:W-:Y:S04]  /*e2c0*/  STL [R1+0x50fc], R90 ;  /* 0x0050fc5a01007387 */ /* 0x0003e80000100800 */
[----:B0-----:R-:W3:Y:S04]  /*e2d0*/  LDL.LU R106, [R1+0x511c] ;  /* 0x00511c00016a7983 */ /* 0x001ee80000300800 */
[----:B------:R0:W-:Y:S04]  /*e2e0*/  STL [R1+0x50f8], R88 ;  /* 0x0050f85801007387 */ /* 0x0001e80000100800 */
[----:B------:R0:W-:Y:S04]  /*e2f0*/  STL [R1+0x50f4], R86 ;  /* 0x0050f45601007387 */ /* 0x0001e80000100800 */
[----:B--2---:R2:W-:Y:S04]  /*e300*/  STL [R1+0x50f0], R84 ;  /* 0x0050f05401007387 */ /* 0x0045e80000100800 */
[----:B------:R2:W-:Y:S04]  /*e310*/  STL [R1+0x50ec], R82 ;  /* 0x0050ec5201007387 */ /* 0x0005e80000100800 */
[----:B------:R2:W-:Y:S04]  /*e320*/  STL [R1+0x50e8], R80 ;  /* 0x0050e85001007387 */ /* 0x0005e80000100800 */
[----:B------:R2:W-:Y:S04]  /*e330*/  STL.128 [R1+0x4f70], R72 ;  /* 0x004f704801007387 */ /* 0x0005e80000100c00 */
[----:B-1----:R-:W3:Y:S04]  /*e340*/  LDL.LU R104, [R1+0x5118] ;  /* 0x0051180001687983 */ /* 0x002ee80000300800 */
[----:B------:R1:W-:Y:S04]  /*e350*/  STL.128 [R1+0x5030], R32 ;  /* 0x0050302001007387 */ /* 0x0003e80000100c00 */
[----:B------:R-:W3:Y:S04]  /*e360*/  LDL.LU R102, [R1+0x5114] ;  /* 0x0051140001667983 */ /* 0x000ee80000300800 */
[----:B------:R-:W3:Y:S04]  /*e370*/  LDL.LU R100, [R1+0x5110] ;  /* 0x0051100001647983 */ /* 0x000ee80000300800 */
[----:B------:R-:W3:Y:S04]  /*e380*/  LDL.LU R98, [R1+0x510c] ;  /* 0x00510c0001627983 */ /* 0x000ee80000300800 */
[----:B------:R-:W3:Y:S04]  /*e390*/  LDL.LU R96, [R1+0x5108] ;  /* 0x0051080001607983 */ /* 0x000ee80000300800 */
[----:B------:R-:W3:Y:S04]  /*e3a0*/  LDL.LU R94, [R1+0x5104] ;  /* 0x00510400015e7983 */ /* 0x000ee80000300800 */
[----:B------:R-:W3:Y:S04]  /*e3b0*/  LDL.LU R92, [R1+0x5100] ;  /* 0x00510000015c7983 */ /* 0x000ee80000300800 */
[----:B------:R-:W3:Y:S04]  /*e3c0*/  LDL.LU R90, [R1+0x50fc] ;  /* 0x0050fc00015a7983 */ /* 0x000ee80000300800 */
[----:B0-----:R-:W3:Y:S04]  /*e3d0*/  LDL.LU R88, [R1+0x50f8] ;  /* 0x0050f80001587983 */ /* 0x001ee80000300800 */
[----:B------:R-:W3:Y:S04]  /*e3e0*/  LDL.LU R86, [R1+0x50f4] ;  /* 0x0050f40001567983 */ /* 0x000ee80000300800 */
[----:B--2---:R-:W2:Y:S04]  /*e3f0*/  LDL.LU R84, [R1+0x50f0] ;  /* 0x0050f00001547983 */ /* 0x004ea80000300800 */
        /* <DEDUP_REMOVED lines=11> */
[----:B------:R-:W2:Y:S04]  /*e4b0*/  LDL.128 R72, [R1+0x310] ;  /* 0x0003100001487983 */ /* 0x000ea80000100c00 */
[----:B-1----:R-:W2:Y:S04]  /*e4c0*/  LDL.LU.128 R32, [R1+0x5030] ;  /* 0x0050300001207983 */ /* 0x002ea80000300c00 */
[----:B------:R-:W-:Y:S04]  /*e4d0*/  STL [R1+0x320], R202 ;  /* 0x000320ca01007387 */ /* 0x000fe80000100800 */
[----:B------:R0:W-:Y:S04]  /*e4e0*/  STL [R1+0x5128], R112 ;  /* 0x0051287001007387 */ /* 0x0001e80000100800 */
[----:B------:R1:W-:Y:S04]  /*e4f0*/  STL [R1+0x5124], R110 ;  /* 0x0051246e01007387 */ /* 0x0003e80000100800 */
[----:B------:R1:W-:Y:S04]  /*e500*/  STL [R1+0x5120], R108 ;  /* 0x0051206c01007387 */ /* 0x0003e80000100800 */
[----:B------:R-:W-:Y:S04]  /*e510*/  STL [R1+0x324], R204 ;  /* 0x000324cc01007387 */ /* 0x000fe80000100800 */
[----:B------:R-:W-:Y:S04]  /*e520*/  STL [R1+0x328], R192 ;  /* 0x000328c001007387 */ /* 0x000fe80000100800 */
[----:B------:R-:W-:Y:S04]  /*e530*/  STL [R1+0x32c], R194 ;  /* 0x00032cc201007387 */ /* 0x000fe80000100800 */
[----:B0-----:R-:W2:Y:S04]  /*e540*/  LDL.LU R112, [R1+0x5128] ;  /* 0x0051280001707983 */ /* 0x001ea80000300800 */
[----:B----4-:R0:W-:Y:S04]  /*e550*/  STL.128 [R1+0x5020], R28 ;  /* 0x0050201c01007387 */ /* 0x0101e80000100c00 */
[----:B-1----:R-:W4:Y:S04]  /*e560*/  LDL.LU R110, [R1+0x5124] ;  /* 0x00512400016e7983 */ /* 0x002f280000300800 */
[----:B------:R-:W4:Y:S04]  /*e570*/  LDL.LU R108, [R1+0x5120] ;  /* 0x00512000016c7983 */ /* 0x000f280000300800 */
[----:B------:R-:W4:Y:S04]  /*e580*/  LDL.LU.64 R12, [R1+0x5000] ;  /* 0x00500000010c7983 */ /* 0x000f280000300a00 */
[----:B---3--:R1:W-:Y:S04]  /*e590*/  STL.128 [R1+0x4f80], R76 ;  /* 0x004f804c01007387 */ /* 0x0083e80000100c00 */
[----:B0-----:R-:W3:Y:S04]  /*e5a0*/  LDL.LU.128 R28, [R1+0x5020] ;  /* 0x00502000011c7983 */ /* 0x001ee80000300c00 */
[----:B------:R-:W-:Y:S04]  /*e5b0*/  STL [R1+0x330], R198 ;  /* 0x000330c601007387 */ /* 0x000fe80000100800 */
[----:B------:R-:W-:Y:S04]  /*e5c0*/  STL [R1+0x5018], R24 ;  /* 0x0050181801007387 */ /* 0x000fe80000100800 */
[----:B-1----:R-:W4:Y:S04]  /*e5d0*/  LDL.LU.128 R76, [R1+0x4f80] ;  /* 0x004f8000014c7983 */ /* 0x002f280000300c00 */
[----:B------:R0:W-:Y:S04]  /*e5e0*/  STL [R1+0x501c], R26 ;  /* 0x00501c1a01007387 */ /* 0x0001e80000100800 */
[----:B------:R-:W-:Y:S04]  /*e5f0*/  STL [R1+0x5010], R20 ;  /* 0x0050101401007387 */ /* 0x000fe80000100800 */
[----:B------:R1:W-:Y:S04]  /*e600*/  STL [R1+0x5014], R22 ;  /* 0x0050141601007387 */ /* 0x0003e80000100800 */
[----:B------:R-:W-:Y:S04]  /*e610*/  STL [R1+0x4ff8], R10 ;  /* 0x004ff80a01007387 */ /* 0x000fe80000100800 */
[----:B------:R-:W-:Y:S04]  /*e620*/  STL.64 [R1+0x4ff0], R8 ;  /* 0x004ff00801007387 */ /* 0x000fe80000100a00 */
[----:B------:R1:W-:Y:S04]  /*e630*/  STL.64 [R1+0x5008], R16 ;  /* 0x0050081001007387 */ /* 0x0003e80000100a00 */
[----:B------:R1:W-:Y:S04]  /*e640*/  STL.128 [R1+0x4fe0], R4 ;  /* 0x004fe00401007387 */ /* 0x0003e80000100c00 */
[----:B0-----:R-:W3:Y:S04]  /*e650*/  LDL.LU R26, [R1+0x501c] ;  /* 0x00501c00011a7983 */ /* 0x001ee80000300800 */
[----:B------:R-:W3:Y:S04]  /*e660*/  LDL.LU R24, [R1+0x5018] ;  /* 0x0050180001187983 */ /* 0x000ee80000300800 */
[----:B-1----:R-:W3:Y:S04]  /*e670*/  LDL.LU R22, [R1+0x5014] ;  /* 0x0050140001167983 */ /* 0x002ee80000300800 */
[----:B------:R-:W3:Y:S04]  /*e680*/  LDL.LU R20, [R1+0x5010] ;  /* 0x0050100001147983 */ /* 0x000ee80000300800 */
[----:B------:R-:W3:Y:S04]  /*e690*/  LDL.LU.64 R16, [R1+0x5008] ;  /* 0x0050080001107983 */ /* 0x000ee80000300a00 */
[----:B------:R-:W3:Y:S04]  /*e6a0*/  LDL.LU R10, [R1+0x4ff8] ;  /* 0x004ff800010a7983 */ /* 0x000ee80000300800 */
[----:B------:R-:W3:Y:S04]  /*e6b0*/  LDL.LU.64 R8, [R1+0x4ff0] ;  /* 0x004ff00001087983 */ /* 0x000ee80000300a00 */
[----:B------:R-:W3:Y:S04]  /*e6c0*/  LDL.LU.128 R4, [R1+0x4fe0] ;  /* 0x004fe00001047983 */ /* 0x000ee80000300c00 */
[----:B------:R0:W-:Y:S04]  /*e6d0*/  STL [R1+0x5134], R118 ;  /* 0x0051347601007387 */ /* 0x0001e80000100800 */
[----:B------:R1:W-:Y:S04]  /*e6e0*/  STL [R1+0x5130], R116 ;  /* 0x0051307401007387 */ /* 0x0003e80000100800 */
[----:B------:R1:W-:Y:S04]  /*e6f0*/  STL [R1+0x512c], R114 ;  /* 0x00512c7201007387 */ /* 0x0003e80000100800 */
[----:B------:R-:W3:Y:S04]  /*e700*/  LDL.LU R124, [R1+0x51a4] ;  /* 0x0051a400017c7983 */ /* 0x000ee80000300800 */
[----:B0-----:R-:W3:Y:S04]  /*e710*/  LDL.LU R118, [R1+0x5134] ;  /* 0x0051340001767983 */ /* 0x001ee80000300800 */
[----:B-1----:R-:W3:Y:S04]  /*e720*/  LDL.LU R116, [R1+0x5130] ;  /* 0x0051300001747983 */ /* 0x002ee80000300800 */
[----:B------:R-:W3:Y:S01]  /*e730*/  LDL.LU R114, [R1+0x512c] ;  /* 0x00512c0001727983 */ /* 0x000ee20000300800 */
[----:B------:R-:W-:-:S03]  /*e740*/  IMAD.MOV.U32 R206, RZ, RZ, R126 ;  /* 0x000000ffffce7224 */ /* 0x000fc600078e007e */
[----:B------:R0:W-:Y:S04]  /*e750*/  STL [R1+0x513c], R122 ;  /* 0x00513c7a01007387 */ /* 0x0001e80000100800 */
[----:B------:R1:W-:Y:S04]  /*e760*/  STL [R1+0x5138], R120 ;  /* 0x0051387801007387 */ /* 0x0003e80000100800 */
[----:B------:R-:W3:Y:S04]  /*e770*/  LDL.LU R128, [R1+0x51ac] ;  /* 0x0051ac0001807983 */ /* 0x000ee80000300800 */
[----:B------:R-:W3:Y:S04]  /*e780*/  LDL.LU R126, [R1+0x51a8] ;  /* 0x0051a800017e7983 */ /* 0x000ee80000300800 */
[----:B------:R1:W-:Y:S04]  /*e790*/  STL [R1+0x4fc4], R106 ;  /* 0x004fc46a01007387 */ /* 0x0003e80000100800 */
[----:B0-----:R-:W3:Y:S04]  /*e7a0*/  LDL.LU R122, [R1+0x513c] ;  /* 0x00513c00017a7983 */ /* 0x001ee80000300800 */
[----:B-1----:R-:W3:Y:S04]  /*e7b0*/  LDL.LU R120, [R1+0x5138] ;  /* 0x0051380001787983 */ /* 0x002ee80000300800 */
[----:B------:R-:W3:Y:S04]  /*e7c0*/  LDL.LU R106, [R1+0x4fc4] ;  /* 0x004fc400016a7983 */ /* 0x000ee80000300800 */
[----:B------:R-:W3:Y:S04]  /*e7d0*/  LDL.LU R204, [R1+0x518] ;  /* 0x0005180001cc7983 */ /* 0x000ee80000300800 */
        /* <DEDUP_REMOVED lines=21> */
[----:B------:R-:W-:Y:S01]  /*e930*/  STL.128 [R1+0x4ee0], R36 ;  /* 0x004ee02401007387 */ /* 0x000fe20000100c00 */
[----:B------:R-:W-:-:S03]  /*e940*/  IMAD.MOV.U32 R202, RZ, RZ, R72 ;  /* 0x000000ffffca7224 */ /* 0x000fc600078e0048 */
[----:B------:R2:W-:Y:S01]  /*e950*/  STL.64 [R1+0x528], R74 ;  /* 0x0005284a01007387 */ /* 0x0005e20000100a00 */
[----:B------:R-:W-:-:S03]  /*e960*/  IMAD.MOV.U32 R81, RZ, RZ, R73 ;  /* 0x000000ffff517224 */ /* 0x000fc600078e0049 */
[----:B------:R-:W-:Y:S04]  /*e970*/  STL.128 [R1+0x4ed0], R32 ;  /* 0x004ed02001007387 */ /* 0x000fe80000100c00 */
[----:B0-----:R-:W3:Y:S04]  /*e980*/  LDL.LU R104, [R1+0x4fc0] ;  /* 0x004fc00001687983 */ /* 0x001ee80000300800 */
[----:B-1----:R-:W3:Y:S04]  /*e990*/  LDL.LU R102, [R1+0x4fbc] ;  /* 0x004fbc0001667983 */ /* 0x002ee80000300800 */
        /* <DEDUP_REMOVED lines=8> */
[----:B--2---:R-:W2:Y:S04]  /*ea20*/  LDL.LU R84, [R1+0x4f98] ;  /* 0x004f980001547983 */ /* 0x004ea80000300800 */
[----:B------:R-:W2:Y:S04]  /*ea30*/  LDL.LU R82, [R1+0x4f94] ;  /* 0x004f940001527983 */ /* 0x000ea80000300800 */
[----:B------:R-:W2:Y:S04]  /*ea40*/  LDL.LU R80, [R1+0x4f90] ;  /* 0x004f900001507983 */ /* 0x000ea80000300800 */
[----:B------:R-:W2:Y:S04]  /*ea50*/  LDL.LU.128 R72, [R1+0x4f70] ;  /* 0x004f700001487983 */ /* 0x000ea80000300c00 */
[----:B------:R-:W2:Y:S04]  /*ea60*/  LDL.LU.128 R68, [R1+0x4f60] ;  /* 0x004f600001447983 */ /* 0x000ea80000300c00 */
[----:B------:R-:W2:Y:S04]  /*ea70*/  LDL.LU.128 R64, [R1+0x4f50] ;  /* 0x004f500001407983 */ /* 0x000ea80000300c00 */
[----:B----4-:R0:W-:Y:S04]  /*ea80*/  STL.128 [R1+0x4e20], R76 ;  /* 0x004e204c01007387 */ /* 0x0101e80000100c00 */
[----:B------:R-:W4:Y:S04]  /*ea90*/  LDL.LU.128 R60, [R1+0x4f40] ;  /* 0x004f4000013c7983 */ /* 0x000f280000300c00 */
[----:B------:R-:W4:Y:S04]  /*eaa0*/  LDL.LU.128 R56, [R1+0x4f30] ;  /* 0x004f300001387983 */ /* 0x000f280000300c00 */
[----:B------:R-:W4:Y:S04]  /*eab0*/  LDL.LU.128 R52, [R1+0x4f20] ;  /* 0x004f200001347983 */ /* 0x000f280000300c00 */
[----:B------:R-:W4:Y:S04]  /*eac0*/  LDL.LU.128 R48, [R1+0x4f10] ;  /* 0x004f100001307983 */ /* 0x000f280000300c00 */
[----:B------:R-:W4:Y:S04]  /*ead0*/  LDL.LU.128 R44, [R1+0x4f00] ;  /* 0x004f0000012c7983 */ /* 0x000f280000300c00 */
[----:B------:R-:W4:Y:S04]  /*eae0*/  LDL.LU.128 R40, [R1+0x4ef0] ;  /* 0x004ef00001287983 */ /* 0x000f280000300c00 */
[----:B------:R-:W4:Y:S04]  /*eaf0*/  LDL.LU.128 R36, [R1+0x4ee0] ;  /* 0x004ee00001247983 */ /* 0x000f280000300c00 */
[----:B------:R-:W4:Y:S04]  /*eb00*/  LDL.LU R83, [R1+0x52c] ;  /* 0x00052c0001537983 */ /* 0x000f280000300800 */
[----:B0-----:R-:W4:Y:S04]  /*eb10*/  LDL.128 R76, [R1+0x320] ;  /* 0x00032000014c7983 */ /* 0x001f280000100c00 */
[----:B------:R-:W4:Y:S04]  /*eb20*/  LDL.LU.128 R32, [R1+0x4ed0] ;  /* 0x004ed00001207983 */ /* 0x000f280000300c00 */
[----:B------:R0:W-:Y:S04]  /*eb30*/  STL [R1+0x4fd0], R112 ;  /* 0x004fd07001007387 */ /* 0x0001e80000100800 */
[----:B------:R1:W-:Y:S04]  /*eb40*/  STL [R1+0x4fcc], R110 ;  /* 0x004fcc6e01007387 */ /* 0x0003e80000100800 */
[----:B------:R1:W-:Y:S04]  /*eb50*/  STL [R1+0x4fc8], R108 ;  /* 0x004fc86c01007387 */ /* 0x0003e80000100800 */
[----:B---3--:R3:W-:Y:S04]  /*eb60*/  STL.128 [R1+0x4ec0], R28 ;  /* 0x004ec01c01007387 */ /* 0x0087e80000100c00 */
[----:B------:R3:W-:Y:S04]  /*eb70*/  STL [R1+0x4ebc], R26 ;  /* 0x004ebc1a01007387 */ /* 0x0007e80000100800 */
[----:B------:R3:W-:Y:S04]  /*eb80*/  STL [R1+0x4eb8], R24 ;  /* 0x004eb81801007387 */ /* 0x0007e80000100800 */
[----:B------:R3:W-:Y:S04]  /*eb90*/  STL [R1+0x4eb4], R22 ;  /* 0x004eb41601007387 */ /* 0x0007e80000100800 */
[----:B------:R3:W-:Y:S04]  /*eba0*/  STL [R1+0x4eb0], R20 ;  /* 0x004eb01401007387 */ /* 0x0007e80000100800 */
[----:B------:R3:W-:Y:S04]  /*ebb0*/  STL.64 [R1+0x4ea8], R16 ;  /* 0x004ea81001007387 */ /* 0x0007e80000100a00 */
[----:B------:R3:W-:Y:S04]  /*ebc0*/  STL.64 [R1+0x4ea0], R12 ;  /* 0x004ea00c01007387 */ /* 0x0007e80000100a00 */
[----:B------:R3:W-:Y:S04]  /*ebd0*/  STL [R1+0x4e98], R10 ;  /* 0x004e980a01007387 */ /* 0x0007e80000100800 */
[----:B------:R3:W-:Y:S04]  /*ebe0*/  STL.64 [R1+0x4e90], R8 ;  /* 0x004e900801007387 */ /* 0x0007e80000100a00 */
[----:B------:R3:W-:Y:S04]  /*ebf0*/  STL.128 [R1+0x4e80], R4 ;  /* 0x004e800401007387 */ /* 0x0007e80000100c00 */
[----:B0-----:R-:W4:Y:S04]  /*ec00*/  LDL.LU R112, [R1+0x4fd0] ;  /* 0x004fd00001707983 */ /* 0x001f280000300800 */
[----:B-1----:R-:W4:Y:S04]  /*ec10*/  LDL.LU R110, [R1+0x4fcc] ;  /* 0x004fcc00016e7983 */ /* 0x002f280000300800 */
[----:B------:R-:W4:Y:S04]  /*ec20*/  LDL.LU R108, [R1+0x4fc8] ;  /* 0x004fc800016c7983 */ /* 0x000f280000300800 */
[----:B---3--:R-:W3:Y:S04]  /*ec30*/  LDL.LU.128 R28, [R1+0x4ec0] ;  /* 0x004ec000011c7983 */ /* 0x008ee80000300c00 */
[----:B------:R-:W3:Y:S04]  /*ec40*/  LDL.LU R26, [R1+0x4ebc] ;  /* 0x004ebc00011a7983 */ /* 0x000ee80000300800 */
[----:B------:R-:W3:Y:S04]  /*ec50*/  LDL.LU R24, [R1+0x4eb8] ;  /* 0x004eb80001187983 */ /* 0x000ee80000300800 */
[----:B------:R-:W3:Y:S04]  /*ec60*/  LDL.LU R22, [R1+0x4eb4] ;  /* 0x004eb40001167983 */ /* 0x000ee80000300800 */
[----:B------:R-:W3:Y:S04]  /*ec70*/  LDL.LU R20, [R1+0x4eb0] ;  /* 0x004eb00001147983 */ /* 0x000ee80000300800 */
[----:B------:R-:W3:Y:S04]  /*ec80*/  LDL.LU.64 R16, [R1+0x4ea8] ;  /* 0x004ea80001107983 */ /* 0x000ee80000300a00 */
[----:B------:R-:W3:Y:S04]  /*ec90*/  LDL.LU.64 R12, [R1+0x4ea0] ;  /* 0x004ea000010c7983 */ /* 0x000ee80000300a00 */
[----:B------:R-:W3:Y:S04]  /*eca0*/  LDL.LU R10, [R1+0x4e98] ;  /* 0x004e9800010a7983 */ /* 0x000ee80000300800 */
[----:B------:R-:W3:Y:S04]  /*ecb0*/  LDL.LU.64 R8, [R1+0x4e90] ;  /* 0x004e900001087983 */ /* 0x000ee80000300a00 */
[----:B------:R-:W3:Y:S04]  /*ecc0*/  LDL.LU.128 R4, [R1+0x4e80] ;  /* 0x004e800001047983 */ /* 0x000ee80000300c00 */
[----:B------:R0:W-:Y:S04]  /*ecd0*/  STL [R1+0x4e6c], R106 ;  /* 0x004e6c6a01007387 */ /* 0x0001e80000100800 */
[----:B------:R1:W-:Y:S04]  /*ece0*/  STL [R1+0x5140], R124 ;  /* 0x0051407c01007387 */ /* 0x0003e80000100800 */
[----:B------:R1:W-:Y:S04]  /*ecf0*/  STL [R1+0x4fdc], R118 ;  /* 0x004fdc7601007387 */ /* 0x0003e80000100800 */
[----:B0-----:R-:W3:Y:S04]  /*ed00*/  LDL.LU R106, [R1+0x4e6c] ;  /* 0x004e6c00016a7983 */ /* 0x001ee80000300800 */
[----:B------:R0:W-:Y:S04]  /*ed10*/  STL [R1+0x4fd8], R116 ;  /* 0x004fd87401007387 */ /* 0x0001e80000100800 */
[----:B------:R0:W-:Y:S04]  /*ed20*/  STL [R1+0x4fd4], R114 ;  /* 0x004fd47201007387 */ /* 0x0001e80000100800 */
[----:B-1----:R-:W3:Y:S04]  /*ed30*/  LDL.LU R124, [R1+0x5140] ;  /* 0x00514000017c7983 */ /* 0x002ee80000300800 */
[----:B------:R-:W3:Y:S04]  /*ed40*/  LDL.LU R118, [R1+0x4fdc] ;  /* 0x004fdc0001767983 */ /* 0x000ee80000300800 */
[----:B0-----:R-:W3:Y:S04]  /*ed50*/  LDL.LU R116, [R1+0x4fd8] ;  /* 0x004fd80001747983 */ /* 0x001ee80000300800 */
        /* <DEDUP_REMOVED lines=13> */
[----:B0-----:R-:W3:Y:S04]  /*ee30*/  LDL.LU R104, [R1+0x4e68] ;  /* 0x004e680001687983 */ /* 0x001ee80000300800 */
[----:B-1----:R-:W3:Y:S04]  /*ee40*/  LDL.LU R102, [R1+0x4e64] ;  /* 0x004e640001667983 */ /* 0x002ee80000300800 */
[----:B------:R-:W-:Y:S04]  /*ee50*/  STL.128 [R1+0x4e10], R72 ;  /* 0x004e104801007387 */ /* 0x000fe80000100c00 */
[----:B------:R-:W-:Y:S04]  /*ee60*/  STL.128 [R1+0x4e00], R68 ;  /* 0x004e004401007387 */ /* 0x000fe80000100c00 */
[----:B------:R-:W-:Y:S04]  /*ee70*/  STL.128 [R1+0x4df0], R64 ;  /* 0x004df04001007387 */ /* 0x000fe80000100c00 */
[----:B------:R-:W3:Y:S04]  /*ee80*/  LDL.LU R100, [R1+0x4e60] ;  /* 0x004e600001647983 */ /* 0x000ee80000300800 */
[----:B----4-:R-:W-:Y:S04]  /*ee90*/  STL.128 [R1+0x4de0], R60 ;  /* 0x004de03c01007387 */ /* 0x010fe80000100c00 */
[----:B------:R-:W-:Y:S04]  /*eea0*/  STL.128 [R1+0x4dd0], R56 ;  /* 0x004dd03801007387 */ /* 0x000fe80000100c00 */
[----:B------:R-:W-:Y:S04]  /*eeb0*/  STL.128 [R1+0x4dc0], R52 ;  /* 0x004dc03401007387 */ /* 0x000fe80000100c00 */
[----:B------:R-:W-:Y:S04]  /*eec0*/  STL.128 [R1+0x4db0], R48 ;  /* 0x004db03001007387 */ /* 0x000fe80000100c00 */
[----:B------:R-:W-:Y:S04]  /*eed0*/  STL.128 [R1+0x4da0], R44 ;  /* 0x004da02c01007387 */ /* 0x000fe80000100c00 */
[----:B------:R-:W-:Y:S04]  /*eee0*/  STL.128 [R1+0x4d90], R40 ;  /* 0x004d902801007387 */ /* 0x000fe80000100c00 */
[----:B------:R-:W-:Y:S04]  /*eef0*/  STL.128 [R1+0x4d80], R36 ;  /* 0x004d802401007387 */ /* 0x000fe80000100c00 */
[----:B------:R0:W-:Y:S01]  /*ef00*/  STL.128 [R1+0x4e30], R80 ;  /* 0x004e305001007387 */ /* 0x0001e20000100c00 */
[----:B------:R-:W-:-:S03]  /*ef10*/  IMAD.MOV.U32 R198, RZ, RZ, R76 ;  /* 0x000000ffffc67224 */ /* 0x000fc600078e004c */
[----:B------:R1:W-:Y:S01]  /*ef20*/  STL.64 [R1+0x538], R78 ;  /* 0x0005384e01007387 */ /* 0x0003e20000100a00 */
[----:B------:R-:W-:-:S03]  /*ef30*/  IMAD.MOV.U32 R85, RZ, RZ, R77 ;  /* 0x000000ffff557224 */ /* 0x000fc600078e004d */
        /* <DEDUP_REMOVED lines=9> */
[----:B0-----:R-:W2:Y:S04]  /*efd0*/  LDL.LU.128 R80, [R1+0x4e30] ;  /* 0x004e300001507983 */ /* 0x001ea80000300c00 */
[----:B-1----:R-:W2:Y:S04]  /*efe0*/  LDL.LU.128 R76, [R1+0x4e20] ;  /* 0x004e2000014c7983 */ /* 0x002ea80000300c00 */
        /* <DEDUP_REMOVED lines=11> */
[----:B----4-:R-:W4:Y:S04]  /*f0a0*/  LDL.LU.128 R32, [R1+0x4d70] ;  /* 0x004d700001207983 */ /* 0x010f280000300c00 */
        /* <DEDUP_REMOVED lines=26> */
[----:B------:R-:W3:Y:S04]  /*f250*/  LDL.LU R196, [R1+0x538] ;  /* 0x0005380001c47983 */ /* 0x000ee80000300800 */
[----:B------:R-:W-:Y:S04]  /*f260*/  STL [R1+0x4d14], R106 ;  /* 0x004d146a01007387 */ /* 0x000fe80000100800 */
[----:B------:R-:W-:Y:S04]  /*f270*/  STL [R1+0x4d10], R104 ;  /* 0x004d106801007387 */ /* 0x000fe80000100800 */
[----:B------:R-:W-:Y:S04]  /*f280*/  STL [R1+0x4d0c], R102 ;  /* 0x004d0c6601007387 */ /* 0x000fe80000100800 */
[----:B------:R-:W-:Y:S04]  /*f290*/  STL [R1+0x4d08], R100 ;  /* 0x004d086401007387 */ /* 0x000fe80000100800 */
[----:B------:R0:W-:Y:S04]  /*f2a0*/  STL [R1+0x4d04], R98 ;  /* 0x004d046201007387 */ /* 0x0001e80000100800 */
[----:B------:R1:W-:Y:S04]  /*f2b0*/  STL [R1+0x4d00], R96 ;  /* 0x004d006001007387 */ /* 0x0003e80000100800 */
[----:B------:R-:W-:Y:S04]  /*f2c0*/  STL [R1+0x4cfc], R94 ;  /* 0x004cfc5e01007387 */ /* 0x000fe80000100800 */
[----:B------:R-:W-:Y:S04]  /*f2d0*/  STL [R1+0x4cf8], R92 ;  /* 0x004cf85c01007387 */ /* 0x000fe80000100800 */
[----:B------:R-:W-:Y:S04]  /*f2e0*/  STL [R1+0x4cf4], R90 ;  /* 0x004cf45a01007387 */ /* 0x000fe80000100800 */
[----:B------:R-:W-:Y:S04]  /*f2f0*/  STL [R1+0x4cf0], R88 ;  /* 0x004cf05801007387 */ /* 0x000fe80000100800 */
[----:B--2---:R2:W-:Y:S04]  /*f300*/  STL.128 [R1+0x4cd0], R80 ;  /* 0x004cd05001007387 */ /* 0x0045e80000100c00 */
        /* <DEDUP_REMOVED lines=12> */
[----:B----4-:R-:W-:Y:S04]  /*f3d0*/  STL.128 [R1+0x4c10], R32 ;  /* 0x004c102001007387 */ /* 0x010fe80000100c00 */
[----:B0-----:R-:W4:Y:S04]  /*f3e0*/  LDL.LU R98, [R1+0x4d04] ;  /* 0x004d040001627983 */ /* 0x001f280000300800 */
[----:B-1----:R-:W4:Y:S04]  /*f3f0*/  LDL.LU R96, [R1+0x4d00] ;  /* 0x004d000001607983 */ /* 0x002f280000300800 */
[----:B--2---:R-:W2:Y:S04]  /*f400*/  LDL.LU.128 R80, [R1+0x4cd0] ;  /* 0x004cd00001507983 */ /* 0x004ea80000300c00 */
[----:B------:R-:W2:Y:S04]  /*f410*/  LDL.LU R94, [R1+0x4cfc] ;  /* 0x004cfc00015e7983 */ /* 0x000ea80000300800 */
[----:B------:R-:W2:Y:S04]  /*f420*/  LDL.LU R92, [R1+0x4cf8] ;  /* 0x004cf800015c7983 */ /* 0x000ea80000300800 */
        /* <DEDUP_REMOVED lines=11> */
[----:B------:R-:W2:Y:S04]  /*f4e0*/  LDL.128 R76, [R1+0x330] ;  /* 0x00033000014c7983 */ /* 0x000ea80000100c00 */
[----:B------:R-:W2:Y:S04]  /*f4f0*/  LDL.LU R100, [R1+0x4d08] ;  /* 0x004d080001647983 */ /* 0x000ea80000300800 */
[----:B------:R1:W-:Y:S04]  /*f500*/  STL.128 [R1+0x49b0], R172 ;  /* 0x0049b0ac01007387 */ /* 0x0003e80000100c00 */
[----:B------:R1:W-:Y:S04]  /*f510*/  STL.128 [R1+0x49a0], R168 ;  /* 0x0049a0a801007387 */ /* 0x0003e80000100c00 */
[----:B------:R-:W2:Y:S04]  /*f520*/  LDL.LU.128 R84, [R1+0x4ce0] ;  /* 0x004ce00001547983 */ /* 0x000ea80000300c00 */
[----:B0-----:R-:W2:Y:S04]  /*f530*/  LDL.LU R120, [R1+0x490] ;  /* 0x0004900001787983 */ /* 0x001ea80000300800 */
[----:B-1----:R-:W2:Y:S04]  /*f540*/  LDL.128 R172, [R1+0x350] ;  /* 0x0003500001ac7983 */ /* 0x002ea80000100c00 */
[----:B------:R-:W2:Y:S04]  /*f550*/  LDL.LU.128 R168, [R1+0x49a0] ;  /* 0x0049a00001a87983 */ /* 0x000ea80000300c00 */
[----:B------:R-:W2:Y:S04]  /*f560*/  LDL.LU R122, [R1+0x498] ;  /* 0x00049800017a7983 */ /* 0x000ea80000300800 */
[----:B------:R-:W-:Y:S04]  /*f570*/  STL [R1+0x360], R124 ;  /* 0x0003607c01007387 */ /* 0x000fe80000100800 */
[----:B------:R-:W-:Y:S04]  /*f580*/  STL [R1+0x364], R114 ;  /* 0x0003647201007387 */ /* 0x000fe80000100800 */
[----:B------:R-:W-:Y:S04]  /*f590*/  STL [R1+0x368], R116 ;  /* 0x0003687401007387 */ /* 0x000fe80000100800 */
[----:B------:R-:W-:Y:S04]  /*f5a0*/  STL [R1+0x36c], R118 ;  /* 0x00036c7601007387 */ /* 0x000fe80000100800 */
[----:B------:R-:W2:Y:S04]  /*f5b0*/  LDL.LU R90, [R1+0x4cf4] ;  /* 0x004cf400015a7983 */ /* 0x000ea80000300800 */
[----:B------:R-:W2:Y:S04]  /*f5c0*/  LDL.LU R88, [R1+0x4cf0] ;  /* 0x004cf00001587983 */ /* 0x000ea80000300800 */
[----:B------:R0:W-:Y:S04]  /*f5d0*/  STL.128 [R1+0x49c0], R176 ;  /* 0x0049c0b001007387 */ /* 0x0001e80000100c00 */
[----:B------:R-:W2:Y:S04]  /*f5e0*/  LDL.LU R106, [R1+0x4d14] ;  /* 0x004d1400016a7983 */ /* 0x000ea80000300800 */
[----:B------:R-:W2:Y:S04]  /*f5f0*/  LDL.LU R104, [R1+0x4d10] ;  /* 0x004d100001687983 */ /* 0x000ea80000300800 */
[----:B------:R-:W2:Y:S04]  /*f600*/  LDL.LU R102, [R1+0x4d0c] ;  /* 0x004d0c0001667983 */ /* 0x000ea80000300800 */
[----:B------:R1:W-:Y:S04]  /*f610*/  STL [R1+0x4a08], R198 ;  /* 0x004a08c601007387 */ /* 0x0003e80000100800 */
[----:B---3--:R3:W-:Y:S04]  /*f620*/  STL [R1+0x4a04], R196 ;  /* 0x004a04c401007387 */ /* 0x0087e80000100800 */
[----:B0-----:R-:W2:Y:S04]  /*f630*/  LDL.128 R176, [R1+0x360] ;  /* 0x0003600001b07983 */ /* 0x001ea80000100c00 */
[----:B------:R0:W-:Y:S04]  /*f640*/  STL [R1+0x4a00], R193 ;  /* 0x004a00c101007387 */ /* 0x0001e80000100800 */
[----:B-1----:R-:W2:Y:S04]  /*f650*/  LDL.LU R198, [R1+0x4a08] ;  /* 0x004a080001c67983 */ /* 0x002ea80000300800 */
[----:B---3--:R-:W3:Y:S04]  /*f660*/  LDL.LU R196, [R1+0x4a04] ;  /* 0x004a040001c47983 */ /* 0x008ee80000300800 */
[----:B------:R1:W-:Y:S04]  /*f670*/  STL.128 [R1+0x4990], R164 ;  /* 0x004990a401007387 */ /* 0x0003e80000100c00 */
[----:B------:R1:W-:Y:S04]  /*f680*/  STL.128 [R1+0x4980], R160 ;  /* 0x004980a001007387 */ /* 0x0003e80000100c00 */
[----:B0-----:R-:W3:Y:S04]  /*f690*/  LDL.LU R193, [R1+0x4a00] ;  /* 0x004a000001c17983 */ /* 0x001ee80000300800 */
[----:B------:R0:W-:Y:S04]  /*f6a0*/  STL [R1+0x370], R108 ;  /* 0x0003706c01007387 */ /* 0x0001e80000100800 */
[----:B-1----:R-:W3:Y:S04]  /*f6b0*/  LDL.LU.128 R164, [R1+0x4990] ;  /* 0x0049900001a47983 */ /* 0x002ee80000300c00 */
[----:B------:R-:W3:Y:S04]  /*f6c0*/  LDL.LU.128 R160, [R1+0x4980] ;  /* 0x0049800001a07983 */ /* 0x000ee80000300c00 */
[----:B------:R1:W-:Y:S04]  /*f6d0*/  STL [R1+0x374], R110 ;  /* 0x0003746e01007387 */ /* 0x0003e80000100800 */
[----:B0-----:R-:W3:Y:S04]  /*f6e0*/  LDL.LU R108, [R1+0x480] ;  /* 0x00048000016c7983 */ /* 0x001ee80000300800 */
[----:B------:R-:W-:Y:S04]  /*f6f0*/  STL [R1+0x378], R112 ;  /* 0x0003787001007387 */ /* 0x000fe80000100800 */
[----:B-1----:R-:W3:Y:S04]  /*f700*/  LDL.LU R110, [R1+0x488] ;  /* 0x00048800016e7983 */ /* 0x002ee80000300800 */
[----:B------:R0:W-:Y:S04]  /*f710*/  STL.128 [R1+0x4a20], R204 ;  /* 0x004a20cc01007387 */ /* 0x0001e80000100c00 */
[----:B------:R1:W-:Y:S04]  /*f720*/  STL [R1+0x4a10], R202 ;  /* 0x004a10ca01007387 */ /* 0x0003e80000100800 */
        /* <DEDUP_REMOVED lines=8> */
[----:B0-----:R-:W3:Y:S04]  /*f7b0*/  LDL.LU.128 R204, [R1+0x4a20] ;  /* 0x004a200001cc7983 */ /* 0x001ee80000300c00 */
[----:B-1----:R-:W3:Y:S04]  /*f7c0*/  LDL.LU R202, [R1+0x4a10] ;  /* 0x004a100001ca7983 */ /* 0x002ee80000300800 */
[----:B------:R-:W3:Y:S04]  /*f7d0*/  LDL.LU R200, [R1+0x4a0c] ;  /* 0x004a0c0001c87983 */ /* 0x000ee80000300800 */
        /* <DEDUP_REMOVED lines=8> */
[----:B------:R-:W3:Y:S04]  /*f860*/  LDL.LU.128 R72, [R1+0x4cb0] ;  /* 0x004cb00001487983 */ /* 0x000ee80000300c00 */
[----:B------:R-:W-:Y:S04]  /*f870*/  STL.128 [R1+0x4a30], R208 ;  /* 0x004a30d001007387 */ /* 0x000fe80000100c00 */
[----:B------:R-:W-:Y:S04]  /*f880*/  STL.64 [R1+0x4a40], R212 ;  /* 0x004a40d401007387 */ /* 0x000fe80000100a00 */
[----:B----4-:R0:W-:Y:S04]  /*f890*/  STL [R1+0x4bac], R98 ;  /* 0x004bac6201007387 */ /* 0x0101e80000100800 */
[----:B------:R1:W-:Y:S04]  /*f8a0*/  STL [R1+0x4ba8], R96 ;  /* 0x004ba86001007387 */ /* 0x0003e80000100800 */
[----:B--2---:R2:W-:Y:S04]  /*f8b0*/  STL.128 [R1+0x4b70], R80 ;  /* 0x004b705001007387 */ /* 0x0045e80000100c00 */
[----:B0-----:R-:W4:Y:S04]  /*f8c0*/  LDL.LU R98, [R1+0x4bac] ;  /* 0x004bac0001627983 */ /* 0x001f280000300800 */
[----:B-1----:R-:W4:Y:S04]  /*f8d0*/  LDL.LU R96, [R1+0x4ba8] ;  /* 0x004ba80001607983 */ /* 0x002f280000300800 */
[----:B------:R0:W-:Y:S04]  /*f8e0*/  STL [R1+0x4ba4], R94 ;  /* 0x004ba45e01007387 */ /* 0x0001e80000100800 */
[----:B--2---:R-:W2:Y:S04]  /*f8f0*/  LDL.128 R80, [R1+0x340] ;  /* 0x0003400001507983 */ /* 0x004ea80000100c00 */
[----:B------:R1:W-:Y:S04]  /*f900*/  STL [R1+0x4ba0], R92 ;  /* 0x004ba05c01007387 */ /* 0x0003e80000100800 */
[----:B0-----:R-:W2:Y:S04]  /*f910*/  LDL.LU R94, [R1+0x4ba4] ;  /* 0x004ba400015e7983 */ /* 0x001ea80000300800 */
[----:B------:R-:W2:Y:S04]  /*f920*/  LDL.LU.128 R208, [R1+0x4a30] ;  /* 0x004a300001d07983 */ /* 0x000ea80000300c00 */
[----:B-1----:R-:W2:Y:S04]  /*f930*/  LDL.LU R92, [R1+0x4ba0] ;  /* 0x004ba000015c7983 */ /* 0x002ea80000300800 */
[----:B------:R-:W-:Y:S04]  /*f940*/  STL.128 [R1+0x4c00], R28 ;  /* 0x004c001c01007387 */ /* 0x000fe80000100c00 */
[----:B------:R-:W-:Y:S04]  /*f950*/  STL [R1+0x4bfc], R26 ;  /* 0x004bfc1a01007387 */ /* 0x000fe80000100800 */
[----:B------:R-:W-:Y:S04]  /*f960*/  STL [R1+0x4bf8], R24 ;  /* 0x004bf81801007387 */ /* 0x000fe80000100800 */
[----:B------:R-:W-:Y:S04]  /*f970*/  STL [R1+0x4bf4], R22 ;  /* 0x004bf41601007387 */ /* 0x000fe80000100800 */
[----:B------:R-:W-:Y:S04]  /*f980*/  STL [R1+0x4bf0], R20 ;  /* 0x004bf01401007387 */ /* 0x000fe80000100800 */
[----:B------:R-:W-:Y:S04]  /*f990*/  STL.64 [R1+0x548], R78 ;  /* 0x0005484e01007387 */ /* 0x000fe80000100a00 */
[----:B------:R0:W-:Y:S04]  /*f9a0*/  STL [R1+0x4bb0], R100 ;  /* 0x004bb06401007387 */ /* 0x0001e80000100800 */
[----:B------:R-:W2:Y:S04]  /*f9b0*/  LDL.LU R91, [R1+0x54c] ;  /* 0x00054c00015b7983 */ /* 0x000ea80000300800 */
[----:B------:R-:W2:Y:S04]  /*f9c0*/  LDL.LU R142, [R1+0x548] ;  /* 0x00054800018e7983 */ /* 0x000ea80000300800 */
[----:B0-----:R-:W2:Y:S01]  /*f9d0*/  LDL.LU R100, [R1+0x4bb0] ;  /* 0x004bb00001647983 */ /* 0x001ea20000300800 */
[----:B------:R-:W-:-:S02]  /*f9e0*/  IMAD.MOV.U32 R89, RZ, RZ, R77 ;  /* 0x000000ffff597224 */ /* 0x000fc400078e004d */
[----:B------:R-:W-:Y:S01]  /*f9f0*/  IMAD.MOV.U32 R143, RZ, RZ, R76 ;  /* 0x000000ffff8f7224 */ /* 0x000fe200078e004c */
[----:B------:R0:W-:Y:S01]  /*fa00*/  STL.128 [R1+0x4b80], R84 ;  /* 0x004b805401007387 */ /* 0x0001e20000100c00 */
[----:B------:R-:W-:-:S03]  /*fa10*/  IMAD.MOV.U32 R97, RZ, RZ, R173 ;  /* 0x000000ffff617224 */ /* 0x000fc600078e00ad */
[----:B------:R-:W2:Y:S01]  /*fa20*/  LDL.LU.128 R76, [R1+0x4cc0] ;  /* 0x004cc000014c7983 */ /* 0x000ea20000300c00 */
[----:B------:R-:W-:-:S03]  /*fa30*/  IMAD.MOV.U32 R99, RZ, RZ, R175 ;  /* 0x000000ffff637224 */ /* 0x000fc600078e00af */
[----:B------:R1:W-:Y:S04]  /*fa40*/  STL.128 [R1+0x4880], R168 ;  /* 0x004880a801007387 */ /* 0x0003e80000100c00 */
[----:B------:R-:W-:Y:S04]  /*fa50*/  STL.64 [R1+0x4be8], R16 ;  /* 0x004be81001007387 */ /* 0x000fe80000100a00 */
[----:B0-----:R-:W2:Y:S04]  /*fa60*/  LDL.LU.128 R84, [R1+0x4b80] ;  /* 0x004b800001547983 */ /* 0x001ea80000300c00 */
[----:B------:R-:W-:Y:S04]  /*fa70*/  STL.64 [R1+0x4be0], R12 ;  /* 0x004be00c01007387 */ /* 0x000fe80000100a00 */
[----:B-1----:R-:W2:Y:S04]  /*fa80*/  LDL.LU.128 R168, [R1+0x4880] ;  /* 0x0048800001a87983 */ /* 0x002ea80000300c00 */
[----:B------:R-:W-:Y:S04]  /*fa90*/  STL [R1+0x4bd8], R10 ;  /* 0x004bd80a01007387 */ /* 0x000fe80000100800 */
[----:B------:R-:W-:Y:S04]  /*faa0*/  STL.64 [R1+0x4bd0], R8 ;  /* 0x004bd00801007387 */ /* 0x000fe80000100a00 */
[----:B------:R-:W-:Y:S04]  /*fab0*/  STL.128 [R1+0x4bc0], R4 ;  /* 0x004bc00401007387 */ /* 0x000fe80000100c00 */
[----:B------:R-:W2:Y:S04]  /*fac0*/  LDL.LU.128 R68, [R1+0x4ca0] ;  /* 0x004ca00001447983 */ /* 0x000ea80000300c00 */
[----:B------:R0:W-:Y:S04]  /*fad0*/  STL [R1+0x384], R106 ;  /* 0x0003846a01007387 */ /* 0x0001e80000100800 */
[----:B------:R-:W-:Y:S04]  /*fae0*/  STL [R1+0x380], R104 ;  /* 0x0003806801007387 */ /* 0x000fe80000100800 */
[----:B------:R1:W-:Y:S04]  /*faf0*/  STL [R1+0x37c], R102 ;  /* 0x00037c6601007387 */ /* 0x0003e80000100800 */
[----:B0-----:R-:W2:Y:S04]  /*fb00*/  LDL.LU R106, [R1+0x478] ;  /* 0x00047800016a7983 */ /* 0x001ea80000300800 */
[----:B------:R-:W2:Y:S04]  /*fb10*/  LDL.LU.128 R64, [R1+0x4c90] ;  /* 0x004c900001407983 */ /* 0x000ea80000300c00 */
[----:B------:R-:W-:Y:S04]  /*fb20*/  STL [R1+0x574], R177 ;  /* 0x000574b101007387 */ /* 0x000fe80000100800 */
[----:B------:R-:W-:Y:S04]  /*fb30*/  STL.64 [R1+0x578], R178 ;  /* 0x000578b201007387 */ /* 0x000fe80000100a00 */
[----:B------:R-:W2:Y:S04]  /*fb40*/  LDL.LU R101, [R1+0x574] ;  /* 0x0005740001657983 */ /* 0x000ea80000300800 */
[----:B-1----:R-:W2:Y:S04]  /*fb50*/  LDL.LU R102, [R1+0x578] ;  /* 0x0005780001667983 */ /* 0x002ea80000300800 */
[----:B------:R-:W2:Y:S04]  /*fb60*/  LDL.LU R103, [R1+0x57c] ;  /* 0x00057c0001677983 */ /* 0x000ea80000300800 */
[----:B------:R0:W-:Y:S04]  /*fb70*/  STL [R1+0x48e8], R198 ;  /* 0x0048e8c601007387 */ /* 0x0001e80000100800 */
[----:B---3--:R1:W-:Y:S04]  /*fb80*/  STL [R1+0x48e4], R196 ;  /* 0x0048e4c401007387 */ /* 0x0083e80000100800 */
[----:B------:R3:W-:Y:S04]  /*fb90*/  STL [R1+0x48e0], R193 ;  /* 0x0048e0c101007387 */ /* 0x0007e80000100800 */
[----:B0-----:R-:W2:Y:S04]  /*fba0*/  LDL.LU R198, [R1+0x48e8] ;  /* 0x0048e80001c67983 */ /* 0x001ea80000300800 */
[----:B-1----:R-:W2:Y:S04]  /*fbb0*/  LDL.LU R196, [R1+0x48e4] ;  /* 0x0048e40001c47983 */ /* 0x002ea80000300800 */
[----:B------:R0:W-:Y:S04]  /*fbc0*/  STL.128 [R1+0x4870], R164 ;  /* 0x004870a401007387 */ /* 0x0001e80000100c00 */
[----:B------:R1:W-:Y:S04]  /*fbd0*/  STL.128 [R1+0x4860], R160 ;  /* 0x004860a001007387 */ /* 0x0003e80000100c00 */
[----:B---3--:R-:W3:Y:S04]  /*fbe0*/  LDL.LU R193, [R1+0x48e0] ;  /* 0x0048e00001c17983 */ /* 0x008ee80000300800 */
[----:B------:R-:W3:Y:S04]  /*fbf0*/  LDL.LU.128 R60, [R1+0x4c80] ;  /* 0x004c8000013c7983 */ /* 0x000ee80000300c00 */
[----:B0-----:R-:W3:Y:S04]  /*fc00*/  LDL.LU.128 R164, [R1+0x4870] ;  /* 0x0048700001a47983 */ /* 0x001ee80000300c00 */
[----:B-1----:R-:W3:Y:S04]  /*fc10*/  LDL.LU.128 R160, [R1+0x4860] ;  /* 0x0048600001a07983 */ /* 0x002ee80000300c00 */
        /* <DEDUP_REMOVED lines=16> */
[----:B------:R-:W-:Y:S04]  /*fd20*/  STL.128 [R1+0x4830], R148 ;  /* 0x0048309401007387 */ /* 0x000fe80000100c00 */
[----:B------:R-:W-:Y:S04]  /*fd30*/  STL.128 [R1+0x4820], R144 ;  /* 0x0048209001007387 */ /* 0x000fe80000100c00 */
[----:B0-----:R-:W3:Y:S04]  /*fd40*/  LDL.LU.128 R204, [R1+0x4900] ;  /* 0x0049000001cc7983 */ /* 0x001ee80000300c00 */
[----:B-1----:R-:W3:Y:S04]  /*fd50*/  LDL.LU R202, [R1+0x48f0] ;  /* 0x0048f00001ca7983 */ /* 0x002ee80000300800 */
[----:B------:R-:W3:Y:S04]  /*fd60*/  LDL.LU R200, [R1+0x48ec] ;  /* 0x0048ec0001c87983 */ /* 0x000ee80000300800 */
[----:B------:R-:W3:Y:S04]  /*fd70*/  LDL.LU.128 R188, [R1+0x48d0] ;  /* 0x0048d00001bc7983 */ /* 0x000ee80000300c00 */
[----:B------:R-:W3:Y:S04]  /*fd80*/  LDL.LU.128 R184, [R1+0x48c0] ;  /* 0x0048c00001b87983 */ /* 0x000ee80000300c00 */
[----:B------:R-:W3:Y:S04]  /*fd90*/  LDL.LU.128 R180, [R1+0x48b0] ;  /* 0x0048b00001b47983 */ /* 0x000ee80000300c00 */
[----:B------:R-:W3:Y:S04]  /*fda0*/  LDL.LU.128 R156, [R1+0x4850] ;  /* 0x00485000019c7983 */ /* 0x000ee80000300c00 */
[----:B----4-:R0:W-:Y:S04]  /*fdb0*/  STL [R1+0x38c], R98 ;  /* 0x00038c6201007387 */ /* 0x0101e80000100800 */
[----:B------:R1:W-:Y:S04]  /*fdc0*/  STL [R1+0x388], R96 ;  /* 0x0003886001007387 */ /* 0x0003e80000100800 */
[----:B------:R-:W4:Y:S01]  /*fdd0*/  LDL.LU.128 R152, [R1+0x4840] ;  /* 0x0048400001987983 */ /* 0x000f220000300c00 */
[----:B0-----:R-:W-:-:S03]  /*fde0*/  IMAD.MOV.U32 R98, RZ, RZ, R174 ;  /* 0x000000ffff627224 */ /* 0x001fc600078e00ae */
[----:B--2---:R-:W-:Y:S01]  /*fdf0*/  STL.64 [R1+0x558], R82 ;  /* 0x0005585201007387 */ /* 0x004fe20000100a00 */
[----:B-1----:R-:W-:-:S03]  /*fe00*/  IMAD.MOV.U32 R96, RZ, RZ, R172 ;  /* 0x000000ffff607224 */ /* 0x002fc600078e00ac */
[----:B------:R-:W2:Y:S04]  /*fe10*/  LDL.LU R140, [R1+0x558] ;  /* 0x00055800018c7983 */ /* 0x000ea80000300800 */
[----:B------:R-:W3:Y:S04]  /*fe20*/  LDL.LU R95, [R1+0x55c] ;  /* 0x00055c00015f7983 */ /* 0x000ee80000300800 */
[----:B------:R-:W4:Y:S01]  /*fe30*/  LDL.LU.128 R172, [R1+0x49b0] ;  /* 0x0049b00001ac7983 */ /* 0x000f220000300c00 */
[----:B------:R-:W-:Y:S02]  /*fe40*/  IMAD.MOV.U32 R141, RZ, RZ, R80 ;  /* 0x000000ffff8d7224 */ /* 0x000fe400078e0050 */
[----:B------:R-:W-:Y:S01]  /*fe50*/  IMAD.MOV.U32 R93, RZ, RZ, R81 ;  /* 0x000000ffff5d7224 */ /* 0x000fe200078e0051 */
[----:B------:R0:W-:Y:S04]  /*fe60*/  STL [R1+0x398], R92 ;  /* 0x0003985c01007387 */ /* 0x0001e80000100800 */
[----:B------:R1:W-:Y:S04]  /*fe70*/  STL [R1+0x39c], R94 ;  /* 0x00039c5e01007387 */ /* 0x0003e80000100800 */
[----:B------:R1:W-:Y:S01]  /*fe80*/  STL.128 [R1+0x47f0], R96 ;  /* 0x0047f06001007387 */ /* 0x0003e20000100c00 */
[----:B0-----:R-:W-:-:S03]  /*fe90*/  IMAD.MOV.U32 R92, RZ, RZ, R122 ;  /* 0x000000ffff5c7224 */ /* 0x001fc600078e007a */
[----:B------:R-:W4:Y:S01]  /*fea0*/  LDL.LU.128 R80, [R1+0x4b70] ;  /* 0x004b700001507983 */ /* 0x000f220000300c00 */
[----:B-1----:R-:W-:-:S03]  /*feb0*/  IMAD.MOV.U32 R94, RZ, RZ, R120 ;  /* 0x000000ffff5e7224 */ /* 0x002fc600078e0078 */
[----:B------:R-:W4:Y:S04]  /*fec0*/  LDL.LU.128 R148, [R1+0x4830] ;  /* 0x0048300001947983 */ /* 0x000f280000300c00 */
[----:B------:R-:W4:Y:S04]  /*fed0*/  LDL.LU.128 R144, [R1+0x4820] ;  /* 0x0048200001907983 */ /* 0x000f280000300c00 */
[----:B------:R-:W4:Y:S04]  /*fee0*/  LDL.LU.128 R96, [R1+0x47f0] ;  /* 0x0047f00001607983 */ /* 0x000f280000300c00 */
[----:B------:R0:W-:Y:S04]  /*fef0*/  STL.128 [R1+0x4b50], R72 ;  /* 0x004b504801007387 */ /* 0x0001e80000100c00 */
[----:B------:R1:W-:Y:S04]  /*ff00*/  STL.128 [R1+0x4b90], R88 ;  /* 0x004b905801007387 */ /* 0x0003e80000100c00 */
[----:B------:R-:W-:Y:S04]  /*ff10*/  STL.128 [R1+0x4910], R208 ;  /* 0x004910d001007387 */ /* 0x000fe80000100c00 */
[----:B------:R1:W-:Y:S04]  /*ff20*/  STL [R1+0x390], R100 ;  /* 0x0003906401007387 */ /* 0x0003e80000100800 */
[----:B0-----:R-:W4:Y:S04]  /*ff30*/  LDL.LU.128 R72, [R1+0x4b50] ;  /* 0x004b500001487983 */ /* 0x001f280000300c00 */
[----:B-1----:R-:W4:Y:S01]  /*ff40*/  LDL.LU.128 R88, [R1+0x4b90] ;  /* 0x004b900001587983 */ /* 0x002f220000300c00 */
[----:B------:R-:W-:-:S03]  /*ff50*/  IMAD.MOV.U32 R100, RZ, RZ, R176 ;  /* 0x000000ffff647224 */ /* 0x000fc600078e00b0 */
[----:B------:R-:W4:Y:S04]  /*ff60*/  LDL.LU.128 R176, [R1+0x49c0] ;  /* 0x0049c00001b07983 */ /* 0x000f280000300c00 */
[----:B------:R0:W-:Y:S04]  /*ff70*/  STL.128 [R1+0x4b60], R76 ;  /* 0x004b604c01007387 */ /* 0x0001e80000100c00 */
[----:B------:R-:W-:Y:S04]  /*ff80*/  STL [R1+0x3a0], R84 ;  /* 0x0003a05401007387 */ /* 0x000fe80000100800 */
[----:B------:R-:W-:Y:S04]  /*ff90*/  STL [R1+0x3a4], R86 ;  /* 0x0003a45601007387 */ /* 0x000fe80000100800 */
[----:B------:R1:W-:Y:S04]  /*ffa0*/  STL.128 [R1+0x4740], R168 ;  /* 0x004740a801007387 */ /* 0x0003e80000100c00 */
[----:B0-----:R-:W4:Y:S04]  /*ffb0*/  LDL.LU.128 R76, [R1+0x4b60] ;  /* 0x004b6000014c7983 */ /* 0x001f280000300c00 */
[----:B------:R-:W4:Y:S04]  /*ffc0*/  LDL.LU R26, [R1+0x4bfc] ;  /* 0x004bfc00011a7983 */ /* 0x000f280000300800 */
[----:B------:R-:W4:Y:S04]  /*ffd0*/  LDL.LU R24, [R1+0x4bf8] ;  /* 0x004bf80001187983 */ /* 0x000f280000300800 */
[----:B-1----:R-:W4:Y:S04]  /*ffe0*/  LDL.128 R168, [R1+0x380] ;  /* 0x0003800001a87983 */ /* 0x002f280000100c00 */
[----:B------:R-:W4:Y:S04]  /*fff0*/  LDL.LU R22, [R1+0x4bf4] ;  /* 0x004bf40001167983 */ /* 0x000f280000300800 */
[----:B------:R-:W4:Y:S04]  /*10000*/  LDL.LU R20, [R1+0x4bf0] ;  /* 0x004bf00001147983 */ /* 0x000f280000300800 */
[----:B------:R-:W4:Y:S04]  /*10010*/  LDL.LU.64 R16, [R1+0x4be8] ;  /* 0x004be80001107983 */ /* 0x000f280000300a00 */
[----:B------:R-:W4:Y:S04]  /*10020*/  LDL.LU.64 R12, [R1+0x4be0] ;  /* 0x004be000010c7983 */ /* 0x000f280000300a00 */
[----:B------:R-:W4:Y:S04]  /*10030*/  LDL.LU R10, [R1+0x4bd8] ;  /* 0x004bd800010a7983 */ /* 0x000f280000300800 */
[----:B------:R-:W4:Y:S04]  /*10040*/  LDL.LU.64 R8, [R1+0x4bd0] ;  /* 0x004bd00001087983 */ /* 0x000f280000300a00 */
[----:B------:R-:W4:Y:S04]  /*10050*/  LDL.LU.128 R4, [R1+0x4bc0] ;  /* 0x004bc00001047983 */ /* 0x000f280000300c00 */
[----:B------:R-:W4:Y:S04]  /*10060*/  LDL.LU.64 R212, [R1+0x4a40] ;  /* 0x004a400001d47983 */ /* 0x000f280000300a00 */
[----:B--2---:R0:W-:Y:S04]  /*10070*/  STL.128 [R1+0x4930], R140 ;  /* 0x0049308c01007387 */ /* 0x0041e80000100c00 */
[----:B---3--:R1:W-:Y:S04]  /*10080*/  STL.128 [R1+0x47e0], R92 ;  /* 0x0047e05c01007387 */ /* 0x0083e80000100c00 */
[----:B----4-:R2:W-:Y:S04]  /*10090*/  STL.128 [R1+0x4890], R172 ;  /* 0x004890ac01007387 */ /* 0x0105e80000100c00 */
[----:B------:R-:W-:Y:S04]  /*100a0*/  STL [R1+0x47a8], R198 ;  /* 0x0047a8c601007387 */ /* 0x000fe80000100800 */
[----:B0-----:R-:W3:Y:S04]  /*100b0*/  LDL.LU.128 R140, [R1+0x4930] ;  /* 0x00493000018c7983 */ /* 0x001ee80000300c00 */
[----:B-1----:R-:W4:Y:S04]  /*100c0*/  LDL.LU.128 R92, [R1+0x47e0] ;  /* 0x0047e000015c7983 */ /* 0x002f280000300c00 */
[----:B--2---:R-:W2:Y:S01]  /*100d0*/  LDL.128 R172, [R1+0x370] ;  /* 0x0003700001ac7983 */ /* 0x004ea20000100c00 */
[----:B------:R-:W-:-:S02]  /*100e0*/  IMAD.MOV.U32 R84, RZ, RZ, R110 ;  /* 0x000000ffff547224 */ /* 0x000fc400078e006e */
[----:B------:R-:W-:Y:S01]  /*100f0*/  IMAD.MOV.U32 R86, RZ, RZ, R108 ;  /* 0x000000ffff567224 */ /* 0x000fe200078e006c */
[----:B------:R0:W-:Y:S04]  /*10100*/  STL.128 [R1+0x4800], R100 ;  /* 0x0048006401007387 */ /* 0x0001e80000100c00 */
[----:B------:R1:W-:Y:S04]  /*10110*/  STL.128 [R1+0x4670], R84 ;  /* 0x0046705401007387 */ /* 0x0003e80000100c00 */
[----:B------:R1:W-:Y:S04]  /*10120*/  STL.128 [R1+0x46a0], R96 ;  /* 0x0046a06001007387 */ /* 0x0003e80000100c00 */
[----:B------:R-:W-:Y:S04]  /*10130*/  STL [R1+0x47a4], R196 ;  /* 0x0047a4c401007387 */ /* 0x000fe80000100800 */
[----:B0-----:R-:W2:Y:S04]  /*10140*/  LDL.LU.128 R100, [R1+0x4800] ;  /* 0x0048000001647983 */ /* 0x001ea80000300c00 */
[----:B-1----:R-:W2:Y:S04]  /*10150*/  LDL.LU.128 R84, [R1+0x4670] ;  /* 0x0046700001547983 */ /* 0x002ea80000300c00 */
[----:B------:R-:W2:Y:S04]  /*10160*/  LDL.LU R96, [R1+0x470] ;  /* 0x0004700001607983 */ /* 0x000ea80000300800 */
[----:B------:R-:W-:Y:S04]  /*10170*/  STL [R1+0x47a0], R193 ;  /* 0x0047a0c101007387 */ /* 0x000fe80000100800 */
[----:B------:R0:W-:Y:S04]  /*10180*/  STL [R1+0x3a8], R88 ;  /* 0x0003a85801007387 */ /* 0x0001e80000100800 */
[----:B------:R1:W-:Y:S04]  /*10190*/  STL.128 [R1+0x48a0], R176 ;  /* 0x0048a0b001007387 */ /* 0x0003e80000100c00 */
[----:B------:R-:W2:Y:S01]  /*101a0*/  LDL.LU R198, [R1+0x47a8] ;  /* 0x0047a80001c67983 */ /* 0x000ea20000300800 */
[----:B0-----:R-:W-:-:S03]  /*101b0*/  IMAD.MOV.U32 R88, RZ, RZ, R106 ;  /* 0x000000ffff587224 */ /* 0x001fc600078e006a */
[----:B------:R-:W2:Y:S04]  /*101c0*/  LDL.LU R196, [R1+0x47a4] ;  /* 0x0047a40001c47983 */ /* 0x000ea80000300800 */
[----:B------:R0:W-:Y:S04]  /*101d0*/  STL.128 [R1+0x4730], R164 ;  /* 0x004730a401007387 */ /* 0x0001e80000100c00 */
[----:B-1----:R-:W2:Y:S04]  /*101e0*/  LDL.LU.128 R176, [R1+0x48a0] ;  /* 0x0048a00001b07983 */ /* 0x002ea80000300c00 */
[----:B------:R1:W-:Y:S04]  /*101f0*/  STL.128 [R1+0x4720], R160 ;  /* 0x004720a001007387 */ /* 0x0003e80000100c00 */
[----:B------:R-:W2:Y:S04]  /*10200*/  LDL.LU R193, [R1+0x47a0] ;  /* 0x0047a00001c17983 */ /* 0x000ea80000300800 */
[----:B0-----:R-:W2:Y:S04]  /*10210*/  LDL.LU.128 R164, [R1+0x4730] ;  /* 0x0047300001a47983 */ /* 0x001ea80000300c00 */
[----:B------:R-:W-:Y:S01]  /*10220*/  STL [R1+0x594], R169 ;  /* 0x000594a901007387 */ /* 0x000fe20000100800 */
[----:B------:R-:W-:-:S03]  /*10230*/  IMAD.MOV.U32 R108, RZ, RZ, R168 ;  /* 0x000000ffff6c7224 */ /* 0x000fc600078e00a8 */
[----:B------:R0:W-:Y:S04]  /*10240*/  STL.64 [R1+0x598], R170 ;  /* 0x000598aa01007387 */ /* 0x0001e80000100a00 */
[----:B-1----:R-:W2:Y:S04]  /*10250*/  LDL.LU.128 R160, [R1+0x4720] ;  /* 0x0047200001a07983 */ /* 0x002ea80000300c00 */
[----:B------:R-:W-:Y:S04]  /*10260*/  STL [R1+0x394], R90 ;  /* 0x0003945a01007387 */ /* 0x000fe80000100800 */
[----:B0-----:R-:W2:Y:S04]  /*10270*/  LDL.LU.128 R168, [R1+0x4740] ;  /* 0x0047400001a87983 */ /* 0x001ea80000300c00 */
[----:B------:R-:W-:Y:S04]  /*10280*/  STL [R1+0x3ac], R78 ;  /* 0x0003ac4e01007387 */ /* 0x000fe80000100800 */
[----:B------:R-:W-:Y:S04]  /*10290*/  STL [R1+0x3b0], R80 ;  /* 0x0003b05001007387 */ /* 0x000fe80000100800 */
[----:B------:R-:W-:Y:S04]  /*102a0*/  STL [R1+0x3b4], R82 ;  /* 0x0003b45201007387 */ /* 0x000fe80000100800 */
[----:B------:R-:W-:Y:S04]  /*102b0*/  STL.128 [R1+0x47c0], R204 ;  /* 0x0047c0cc01007387 */ /* 0x000fe80000100c00 */
        /* <DEDUP_REMOVED lines=9> */
[----:B------:R-:W2:Y:S04]  /*10350*/  LDL.LU.128 R208, [R1+0x4910] ;  /* 0x0049100001d07983 */ /* 0x000ea80000300c00 */
[----:B---3--:R0:W-:Y:S04]  /*10360*/  STL.128 [R1+0x4810], R140 ;  /* 0x0048108c01007387 */ /* 0x0081e80000100c00 */
[----:B----4-:R-:W-:Y:S04]  /*10370*/  STL.128 [R1+0x4690], R92 ;  /* 0x0046905c01007387 */ /* 0x010fe80000100c00 */
[----:B--2---:R-:W-:Y:S01]  /*10380*/  STL [R1+0x584], R173 ;  /* 0x000584ad01007387 */ /* 0x004fe20000100800 */
[----:B------:R-:W-:-:S03]  /*10390*/  IMAD.MOV.U32 R104, RZ, RZ, R172 ;  /* 0x000000ffff687224 */ /* 0x000fc600078e00ac */
[----:B------:R1:W-:Y:S04]  /*103a0*/  STL.64 [R1+0x588], R174 ;  /* 0x000588ae01007387 */ /* 0x0003e80000100a00 */
[----:B0-----:R-:W2:Y:S04]  /*103b0*/  LDL.LU.128 R140, [R1+0x4810] ;  /* 0x00481000018c7983 */ /* 0x001ea80000300c00 */
[----:B------:R-:W3:Y:S04]  /*103c0*/  LDL.LU R105, [R1+0x584] ;  /* 0x0005840001697983 */ /* 0x000ee80000300800 */
[----:B-1----:R-:W4:Y:S04]  /*103d0*/  LDL.LU.128 R172, [R1+0x4890] ;  /* 0x0048900001ac7983 */ /* 0x002f280000300c00 */
[----:B------:R-:W3:Y:S04]  /*103e0*/  LDL.LU R106, [R1+0x588] ;  /* 0x00058800016a7983 */ /* 0x000ee80000300800 */
[----:B------:R-:W3:Y:S04]  /*103f0*/  LDL.LU R107, [R1+0x58c] ;  /* 0x00058c00016b7983 */ /* 0x000ee80000300800 */
[----:B------:R-:W3:Y:S04]  /*10400*/  LDL.LU R92, [R1+0x460] ;  /* 0x00046000015c7983 */ /* 0x000ee80000300800 */
[----:B------:R-:W3:Y:S01]  /*10410*/  LDL.LU R94, [R1+0x468] ;  /* 0x00046800015e7983 */ /* 0x000ee20000300800 */
[----:B------:R-:W-:-:S02]  /*10420*/  IMAD.MOV.U32 R90, RZ, RZ, R124 ;  /* 0x000000ffff5a7224 */ /* 0x000fc400078e007c */
[----:B------:R-:W-:Y:S01]  /*10430*/  IMAD.MOV.U32 R78, RZ, RZ, R96 ;  /* 0x000000ffff4e7224 */ /* 0x000fe200078e0060 */
[----:B------:R-:W-:Y:S04]  /*10440*/  STL.128 [R1+0x46b0], R100 ;  /* 0x0046b06401007387 */ /* 0x000fe80000100c00 */
[----:B------:R-:W-:Y:S04]  /*10450*/  STL.128 [R1+0x4680], R88 ;  /* 0x0046805801007387 */ /* 0x000fe80000100c00 */
[----:B------:R-:W-:Y:S04]  /*10460*/  STL.128 [R1+0x4500], R84 ;  /* 0x0045005401007387 */ /* 0x000fe80000100c00 */
[----:B------:R-:W3:Y:S04]  /*10470*/  LDL.LU.128 R204, [R1+0x47c0] ;  /* 0x0047c00001cc7983 */ /* 0x000ee80000300c00 */
[----:B------:R-:W3:Y:S04]  /*10480*/  LDL.LU R202, [R1+0x47b0] ;  /* 0x0047b00001ca7983 */ /* 0x000ee80000300800 */
[----:B------:R0:W-:Y:S04]  /*10490*/  STL.128 [R1+0x4760], R176 ;  /* 0x004760b001007387 */ /* 0x0001e80000100c00 */
[----:B------:R-:W3:Y:S04]  /*104a0*/  LDL.LU R200, [R1+0x47ac] ;  /* 0x0047ac0001c87983 */ /* 0x000ee80000300800 */
[----:B------:R-:W3:Y:S04]  /*104b0*/  LDL.LU.128 R188, [R1+0x4790] ;  /* 0x0047900001bc7983 */ /* 0x000ee80000300c00 */
[----:B------:R-:W3:Y:S04]  /*104c0*/  LDL.LU.128 R184, [R1+0x4780] ;  /* 0x0047800001b87983 */ /* 0x000ee80000300c00 */
[----:B------:R-:W3:Y:S04]  /*104d0*/  LDL.LU.128 R180, [R1+0x4770] ;  /* 0x0047700001b47983 */ /* 0x000ee80000300c00 */
[----:B0-----:R-:W3:Y:S04]  /*104e0*/  LDL.LU.128 R176, [R1+0x4760] ;  /* 0x0047600001b07983 */ /* 0x001ee80000300c00 */
[----:B------:R-:W3:Y:S04]  /*104f0*/  LDL.LU.128 R156, [R1+0x4710] ;  /* 0x00471000019c7983 */ /* 0x000ee80000300c00 */
[----:B------:R-:W3:Y:S04]  /*10500*/  LDL.LU.128 R152, [R1+0x4700] ;  /* 0x0047000001987983 */ /* 0x000ee80000300c00 */
[----:B------:R0:W-:Y:S04]  /*10510*/  STL.128 [R1+0x45e0], R168 ;  /* 0x0045e0a801007387 */ /* 0x0001e80000100c00 */
        /* <DEDUP_REMOVED lines=8> */
[----:B------:R1:W-:Y:S04]  /*105a0*/  STL [R1+0x4648], R198 ;  /* 0x004648c601007387 */ /* 0x0003e80000100800 */
[----:B------:R1:W-:Y:S04]  /*105b0*/  STL [R1+0x4644], R196 ;  /* 0x004644c401007387 */ /* 0x0003e80000100800 */
[----:B------:R-:W3:Y:S04]  /*105c0*/  LDL.LU R86, [R1+0x458] ;  /* 0x0004580001567983 */ /* 0x000ee80000300800 */
[----:B0-----:R-:W3:Y:S04]  /*105d0*/  LDL.128 R168, [R1+0x390] ;  /* 0x0003900001a87983 */ /* 0x001ee80000100c00 */
[----:B------:R0:W-:Y:S04]  /*105e0*/  STL [R1+0x4640], R193 ;  /* 0x004640c101007387 */ /* 0x0001e80000100800 */
[----:B-1----:R-:W3:Y:S04]  /*105f0*/  LDL.LU R198, [R1+0x4648] ;  /* 0x0046480001c67983 */ /* 0x002ee80000300800 */
[----:B------:R-:W3:Y:S04]  /*10600*/  LDL.LU R196, [R1+0x4644] ;  /* 0x0046440001c47983 */ /* 0x000ee80000300800 */
[----:B------:R1:W-:Y:S04]  /*10610*/  STL.128 [R1+0x45d0], R164 ;  /* 0x0045d0a401007387 */ /* 0x0003e80000100c00 */
[----:B------:R1:W-:Y:S04]  /*10620*/  STL.128 [R1+0x45c0], R160 ;  /* 0x0045c0a001007387 */ /* 0x0003e80000100c00 */
[----:B0-----:R-:W3:Y:S04]  /*10630*/  LDL.LU R193, [R1+0x4640] ;  /* 0x0046400001c17983 */ /* 0x001ee80000300800 */
[----:B-1----:R-:W3:Y:S04]  /*10640*/  LDL.LU.128 R164, [R1+0x45d0] ;  /* 0x0045d00001a47983 */ /* 0x002ee80000300c00 */
[----:B------:R-:W3:Y:S04]  /*10650*/  LDL.LU.128 R160, [R1+0x45c0] ;  /* 0x0045c00001a07983 */ /* 0x000ee80000300c00 */
[----:B--2---:R0:W-:Y:S04]  /*10660*/  STL.128 [R1+0x46d0], R140 ;  /* 0x0046d08c01007387 */ /* 0x0041e80000100c00 */
[----:B----4-:R1:W-:Y:S04]  /*10670*/  STL.128 [R1+0x4750], R172 ;  /* 0x004750ac01007387 */ /* 0x0103e80000100c00 */
[----:B---3--:R2:W-:Y:S01]  /*10680*/  STL.128 [R1+0x46c0], R104 ;  /* 0x0046c06801007387 */ /* 0x0085e20000100c00 */
[----:B------:R-:W-:-:S03]  /*10690*/  IMAD.MOV.U32 R82, RZ, RZ, R92 ;  /* 0x000000ffff527224 */ /* 0x000fc600078e005c */
[----:B0-----:R-:W3:Y:S01]  /*106a0*/  LDL.LU.128 R140, [R1+0x46d0] ;  /* 0x0046d000018c7983 */ /* 0x001ee20000300c00 */
[----:B------:R-:W-:-:S03]  /*106b0*/  IMAD.MOV.U32 R80, RZ, RZ, R94 ;  /* 0x000000ffff507224 */ /* 0x000fc600078e005e */
[----:B-1----:R-:W4:Y:S04]  /*106c0*/  LDL.LU.128 R172, [R1+0x4750] ;  /* 0x0047500001ac7983 */ /* 0x002f280000300c00 */
[----:B------:R-:W4:Y:S04]  /*106d0*/  LDL.LU.128 R92, [R1+0x4690] ;  /* 0x00469000015c7983 */ /* 0x000f280000300c00 */
[----:B--2---:R-:W2:Y:S04]  /*106e0*/  LDL.LU.128 R104, [R1+0x46c0] ;  /* 0x0046c00001687983 */ /* 0x004ea80000300c00 */
        /* <DEDUP_REMOVED lines=21> */
[----:B------:R1:W-:Y:S01]  /*10840*/  STL.64 [R1+0x4a58], R226 ;  /* 0x004a58e201007387 */ /* 0x0003e20000100a00 */
[----:B0-----:R-:W-:-:S03]  /*10850*/  IMAD.MOV.U32 R72, RZ, RZ, R86 ;  /* 0x000000ffff487224 */ /* 0x001fc600078e0056 */
[----:B------:R0:W-:Y:S01]  /*10860*/  STL [R1+0x4a50], R224 ;  /* 0x004a50e001007387 */ /* 0x0001e20000100800 */
[----:B------:R-:W-:-:S03]  /*10870*/  IMAD.MOV.U32 R112, RZ, RZ, R168 ;  /* 0x000000ffff707224 */ /* 0x000fc600078e00a8 */
[----:B------:R0:W-:Y:S04]  /*10880*/  STL.64 [R1+0x4a48], R222 ;  /* 0x004a48de01007387 */ /* 0x0001e80000100a00 */
[----:B------:R0:W-:Y:S04]  /*10890*/  STL.64 [R1+0x4920], R212 ;  /* 0x004920d401007387 */ /* 0x0001e80000100a00 */
[----:B------:R0:W-:Y:S04]  /*108a0*/  STL.128 [R1+0x47d0], R208 ;  /* 0x0047d0d001007387 */ /* 0x0001e80000100c00 */
[----:B------:R0:W-:Y:S04]  /*108b0*/  STL.128 [R1+0x4660], R204 ;  /* 0x004660cc01007387 */ /* 0x0001e80000100c00 */
[----:B------:R0:W-:Y:S04]  /*108c0*/  STL [R1+0x4650], R202 ;  /* 0x004650ca01007387 */ /* 0x0001e80000100800 */
[----:B------:R2:W-:Y:S04]  /*108d0*/  STL [R1+0x464c], R200 ;  /* 0x00464cc801007387 */ /* 0x0005e80000100800 */
        /* <DEDUP_REMOVED lines=14> */
[----:B------:R-:W-:Y:S04]  /*109c0*/  STL.64 [R1+0x5a8], R170 ;  /* 0x0005a8aa01007387 */ /* 0x000fe80000100a00 */
        /* <DEDUP_REMOVED lines=12> */
[----:B------:R-:W2:Y:S04]  /*10a90*/  LDL.LU R24, [R1+0x4a98] ;  /* 0x004a980001187983 */ /* 0x000ea80000300800 */
[----:B------:R-:W2:Y:S04]  /*10aa0*/  LDL.LU R22, [R1+0x4a94] ;  /* 0x004a940001167983 */ /* 0x000ea80000300800 */
[----:B------:R-:W2:Y:S04]  /*10ab0*/  LDL.LU R20, [R1+0x4a90] ;  /* 0x004a900001147983 */ /* 0x000ea80000300800 */
[----:B------:R-:W2:Y:S04]  /*10ac0*/  LDL.LU.64 R16, [R1+0x4a88] ;  /* 0x004a880001107983 */ /* 0x000ea80000300a00 */
[----:B------:R-:W2:Y:S04]  /*10ad0*/  LDL.LU.64 R12, [R1+0x4a80] ;  /* 0x004a8000010c7983 */ /* 0x000ea80000300a00 */
[----:B------:R-:W2:Y:S04]  /*10ae0*/  LDL.LU R10, [R1+0x4a78] ;  /* 0x004a7800010a7983 */ /* 0x000ea80000300800 */
[----:B------:R-:W2:Y:S04]  /*10af0*/  LDL.LU.64 R8, [R1+0x4a70] ;  /* 0x004a700001087983 */ /* 0x000ea80000300a00 */
[----:B------:R-:W2:Y:S04]  /*10b00*/  LDL.LU.128 R4, [R1+0x4a60] ;  /* 0x004a600001047983 */ /* 0x000ea80000300c00 */
[----:B------:R-:W2:Y:S04]  /*10b10*/  LDL.LU.64 R226, [R1+0x4a58] ;  /* 0x004a580001e27983 */ /* 0x000ea80000300a00 */
[----:B0-----:R-:W2:Y:S04]  /*10b20*/  LDL.LU R224, [R1+0x4a50] ;  /* 0x004a500001e07983 */ /* 0x001ea80000300800 */
[----:B------:R-:W2:Y:S04]  /*10b30*/  LDL.LU.64 R222, [R1+0x4a48] ;  /* 0x004a480001de7983 */ /* 0x000ea80000300a00 */
[----:B------:R-:W2:Y:S04]  /*10b40*/  LDL.LU.64 R212, [R1+0x4920] ;  /* 0x0049200001d47983 */ /* 0x000ea80000300a00 */
[----:B------:R-:W2:Y:S04]  /*10b50*/  LDL.LU.128 R208, [R1+0x47d0] ;  /* 0x0047d00001d07983 */ /* 0x000ea80000300c00 */
[----:B------:R-:W2:Y:S04]  /*10b60*/  LDL.LU.128 R204, [R1+0x4660] ;  /* 0x0046600001cc7983 */ /* 0x000ea80000300c00 */
[----:B------:R-:W2:Y:S04]  /*10b70*/  LDL.LU R202, [R1+0x4650] ;  /* 0x0046500001ca7983 */ /* 0x000ea80000300800 */
[----:B---3--:R-:W-:Y:S04]  /*10b80*/  STL.128 [R1+0x4570], R140 ;  /* 0x0045708c01007387 */ /* 0x008fe80000100c00 */
[----:B----4-:R0:W-:Y:S04]  /*10b90*/  STL.128 [R1+0x45f0], R172 ;  /* 0x0045f0ac01007387 */ /* 0x0101e80000100c00 */
[----:B------:R-:W-:Y:S04]  /*10ba0*/  STL.128 [R1+0x4520], R92 ;  /* 0x0045205c01007387 */ /* 0x000fe80000100c00 */
[----:B--2---:R1:W-:Y:S04]  /*10bb0*/  STL.128 [R1+0x4550], R104 ;  /* 0x0045506801007387 */ /* 0x0043e80000100c00 */
[----:B------:R-:W2:Y:S04]  /*10bc0*/  LDL.LU R200, [R1+0x464c] ;  /* 0x00464c0001c87983 */ /* 0x000ea80000300800 */
[----:B------:R-:W3:Y:S04]  /*10bd0*/  LDL.LU.128 R188, [R1+0x4630] ;  /* 0x0046300001bc7983 */ /* 0x000ee80000300c00 */
[----:B------:R-:W4:Y:S04]  /*10be0*/  LDL.LU.128 R184, [R1+0x4620] ;  /* 0x0046200001b87983 */ /* 0x000f280000300c00 */
[----:B------:R-:W2:Y:S04]  /*10bf0*/  LDL.LU.128 R180, [R1+0x4610] ;  /* 0x0046100001b47983 */ /* 0x000ea80000300c00 */
[----:B------:R-:W3:Y:S04]  /*10c00*/  LDL.LU.128 R176, [R1+0x4600] ;  /* 0x0046000001b07983 */ /* 0x000ee80000300c00 */
[----:B0-----:R-:W4:Y:S04]  /*10c10*/  LDL.LU.128 R172, [R1+0x45f0] ;  /* 0x0045f00001ac7983 */ /* 0x001f280000300c00 */
[----:B------:R-:W4:Y:S04]  /*10c20*/  LDL.LU.128 R168, [R1+0x45e0] ;  /* 0x0045e00001a87983 */ /* 0x000f280000300c00 */
[----:B------:R-:W4:Y:S04]  /*10c30*/  LDL.LU.128 R156, [R1+0x45b0] ;  /* 0x0045b000019c7983 */ /* 0x000f280000300c00 */
[----:B------:R-:W4:Y:S04]  /*10c40*/  LDL.LU.128 R152, [R1+0x45a0] ;  /* 0x0045a00001987983 */ /* 0x000f280000300c00 */
[----:B------:R-:W2:Y:S04]  /*10c50*/  LDL.LU.128 R148, [R1+0x4590] ;  /* 0x0045900001947983 */ /* 0x000ea80000300c00 */
[----:B------:R-:W3:Y:S04]  /*10c60*/  LDL.LU.128 R144, [R1+0x4580] ;  /* 0x0045800001907983 */ /* 0x000ee80000300c00 */
[----:B------:R-:W4:Y:S04]  /*10c70*/  LDL.LU.128 R140, [R1+0x4570] ;  /* 0x00457000018c7983 */ /* 0x000f280000300c00 */
[----:B------:R-:W2:Y:S04]  /*10c80*/  LDL.LU.128 R108, [R1+0x4560] ;  /* 0x00456000016c7983 */ /* 0x000ea80000300c00 */
[----:B-1----:R-:W3:Y:S04]  /*10c90*/  LDL.LU.128 R104, [R1+0x4550] ;  /* 0x0045500001687983 */ /* 0x002ee80000300c00 */
[----:B------:R-:W4:Y:S04]  /*10ca0*/  LDL.LU.128 R100, [R1+0x4540] ;  /* 0x0045400001647983 */ /* 0x000f280000300c00 */
[----:B------:R-:W4:Y:S04]  /*10cb0*/  LDL.LU.128 R96, [R1+0x4530] ;  /* 0x0045300001607983 */ /* 0x000f280000300c00 */
[----:B------:R-:W4:Y:S04]  /*10cc0*/  LDL.LU.128 R92, [R1+0x4520] ;  /* 0x00452000015c7983 */ /* 0x000f280000300c00 */
[----:B------:R-:W4:Y:S04]  /*10cd0*/  LDL.LU.128 R88, [R1+0x4510] ;  /* 0x0045100001587983 */ /* 0x000f280000300c00 */
[----:B------:R-:W4:Y:S04]  /*10ce0*/  LDL.LU.128 R84, [R1+0x4500] ;  /* 0x0045000001547983 */ /* 0x000f280000300c00 */
[----:B------:R-:W4:Y:S04]  /*10cf0*/  LDL.LU.128 R80, [R1+0x44f0] ;  /* 0x0044f00001507983 */ /* 0x000f280000300c00 */
[----:B------:R-:W2:Y:S04]  /*10d00*/  LDL.LU R113, [R1+0x5a4] ;  /* 0x0005a40001717983 */ /* 0x000ea80000300800 */
[----:B------:R-:W2:Y:S04]  /*10d10*/  LDL.LU R114, [R1+0x5a8] ;  /* 0x0005a80001727983 */ /* 0x000ea80000300800 */
[----:B------:R-:W2:Y:S04]  /*10d20*/  LDL.LU R115, [R1+0x5ac] ;  /* 0x0005ac0001737983 */ /* 0x000ea80000300800 */
[----:B------:R-:W-:Y:S04]  /*10d30*/  STL [R1+0x44e8], R198 ;  /* 0x0044e8c601007387 */ /* 0x000fe80000100800 */
[----:B------:R-:W-:Y:S04]  /*10d40*/  STL [R1+0x44e4], R196 ;  /* 0x0044e4c401007387 */ /* 0x000fe80000100800 */
[----:B------:R-:W-:Y:S04]  /*10d50*/  STL [R1+0x44e0], R193 ;  /* 0x0044e0c101007387 */ /* 0x000fe80000100800 */
[----:B------:R0:W-:Y:S04]  /*10d60*/  STL.128 [R1+0x4470], R164 ;  /* 0x004470a401007387 */ /* 0x0001e80000100c00 */
[----:B------:R1:W-:Y:S04]  /*10d70*/  STL.128 [R1+0x4460], R160 ;  /* 0x004460a001007387 */ /* 0x0003e80000100c00 */
[----:B------:R-:W-:Y:S04]  /*10d80*/  STL [R1+0x3bc], R74 ;  /* 0x0003bc4a01007387 */ /* 0x000fe80000100800 */
[----:B------:R-:W-:Y:S04]  /*10d90*/  STL [R1+0x3c0], R76 ;  /* 0x0003c04c01007387 */ /* 0x000fe80000100800 */
[----:B0-----:R-:W3:Y:S04]  /*10da0*/  LDL.128 R164, [R1+0x3a0] ;  /* 0x0003a00001a47983 */ /* 0x001ee80000100c00 */
[----:B-1----:R-:W4:Y:S04]  /*10db0*/  LDL.LU.128 R160, [R1+0x4460] ;  /* 0x0044600001a07983 */ /* 0x002f280000300c00 */
[----:B------:R-:W4:Y:S04]  /*10dc0*/  LDL.LU R193, [R1+0x44e0] ;  /* 0x0044e00001c17983 */ /* 0x000f280000300800 */
[----:B------:R-:W4:Y:S04]  /*10dd0*/  LDL.LU R198, [R1+0x44e8] ;  /* 0x0044e80001c67983 */ /* 0x000f280000300800 */
[----:B------:R-:W4:Y:S04]  /*10de0*/  LDL.LU R196, [R1+0x44e4] ;  /* 0x0044e40001c47983 */ /* 0x000f280000300800 */
[----:B--2---:R0:W-:Y:S04]  /*10df0*/  STL.128 [R1+0x4400], R112 ;  /* 0x0044007001007387 */ /* 0x0041e80000100c00 */
[----:B0-----:R-:W2:Y:S04]  /*10e00*/  LDL.LU.128 R112, [R1+0x4400] ;  /* 0x0044000001707983 */ /* 0x001ea80000300c00 */
[----:B---3--:R-:W-:Y:S01]  /*10e10*/  STL [R1+0x5b4], R165 ;  /* 0x0005b4a501007387 */ /* 0x008fe20000100800 */
[----:B------:R-:W-:-:S03]  /*10e20*/  IMAD.MOV.U32 R116, RZ, RZ, R164 ;  /* 0x000000ffff747224 */ /* 0x000fc600078e00a4 */
[----:B------:R0:W-:Y:S04]  /*10e30*/  STL.64 [R1+0x5b8], R166 ;  /* 0x0005b8a601007387 */ /* 0x0001e80000100a00 */
[----:B----4-:R1:W-:Y:S04]  /*10e40*/  STL.128 [R1+0x42e0], R160 ;  /* 0x0042e0a001007387 */ /* 0x0103e80000100c00 */
[----:B------:R-:W3:Y:S04]  /*10e50*/  LDL.LU R117, [R1+0x5b4] ;  /* 0x0005b40001757983 */ /* 0x000ee80000300800 */
[----:B0-----:R-:W4:Y:S04]  /*10e60*/  LDL.LU.128 R164, [R1+0x4470] ;  /* 0x0044700001a47983 */ /* 0x001f280000300c00 */
[----:B------:R-:W3:Y:S04]  /*10e70*/  LDL.LU R118, [R1+0x5b8] ;  /* 0x0005b80001767983 */ /* 0x000ee80000300800 */
[----:B-1----:R-:W3:Y:S04]  /*10e80*/  LDL.LU.128 R160, [R1+0x42e0] ;  /* 0x0042e00001a07983 */ /* 0x002ee80000300c00 */
[----:B------:R-:W3:Y:S04]  /*10e90*/  LDL.LU R119, [R1+0x5bc] ;  /* 0x0005bc0001777983 */ /* 0x000ee80000300800 */
[----:B------:R0:W-:Y:S04]  /*10ea0*/  STL.128 [R1+0x43f0], R108 ;  /* 0x0043f06c01007387 */ /* 0x0001e80000100c00 */
[----:B------:R1:W-:Y:S04]  /*10eb0*/  STL.128 [R1+0x43e0], R104 ;  /* 0x0043e06801007387 */ /* 0x0003e80000100c00 */
[----:B------:R1:W-:Y:S04]  /*10ec0*/  STL.128 [R1+0x43d0], R100 ;  /* 0x0043d06401007387 */ /* 0x0003e80000100c00 */
[----:B------:R1:W-:Y:S04]  /*10ed0*/  STL.128 [R1+0x43c0], R96 ;  /* 0x0043c06001007387 */ /* 0x0003e80000100c00 */
[----:B------:R1:W-:Y:S04]  /*10ee0*/  STL.128 [R1+0x43b0], R92 ;  /* 0x0043b05c01007387 */ /* 0x0003e80000100c00 */
[----:B------:R1:W-:Y:S04]  /*10ef0*/  STL.128 [R1+0x43a0], R88 ;  /* 0x0043a05801007387 */ /* 0x0003e80000100c00 */
[----:B------:R-:W-:Y:S04]  /*10f00*/  STL [R1+0x3c4], R66 ;  /* 0x0003c44201007387 */ /* 0x000fe80000100800 */
[----:B------:R-:W-:Y:S04]  /*10f10*/  STL [R1+0x3c8], R68 ;  /* 0x0003c84401007387 */ /* 0x000fe80000100800 */
[----:B------:R-:W-:Y:S04]  /*10f20*/  STL [R1+0x3cc], R70 ;  /* 0x0003cc4601007387 */ /* 0x000fe80000100800 */
[----:B------:R1:W-:Y:S04]  /*10f30*/  STL.128 [R1+0x4390], R84 ;  /* 0x0043905401007387 */ /* 0x0003e80000100c00 */
[----:B0-----:R-:W3:Y:S04]  /*10f40*/  LDL.LU.128 R108, [R1+0x43f0] ;  /* 0x0043f000016c7983 */ /* 0x001ee80000300c00 */
[----:B-1----:R-:W3:Y:S04]  /*10f50*/  LDL.LU.128 R104, [R1+0x43e0] ;  /* 0x0043e00001687983 */ /* 0x002ee80000300c00 */
[----:B------:R-:W3:Y:S04]  /*10f60*/  LDL.LU.128 R100, [R1+0x43d0] ;  /* 0x0043d00001647983 */ /* 0x000ee80000300c00 */
[----:B------:R-:W3:Y:S04]  /*10f70*/  LDL.LU.128 R96, [R1+0x43c0] ;  /* 0x0043c00001607983 */ /* 0x000ee80000300c00 */
[----:B------:R-:W3:Y:S04]  /*10f80*/  LDL.LU.128 R92, [R1+0x43b0] ;  /* 0x0043b000015c7983 */ /* 0x000ee80000300c00 */
[----:B------:R-:W3:Y:S04]  /*10f90*/  LDL.LU.128 R88, [R1+0x43a0] ;  /* 0x0043a00001587983 */ /* 0x000ee80000300c00 */
[----:B------:R-:W3:Y:S04]  /*10fa0*/  LDL.LU.128 R84, [R1+0x4390] ;  /* 0x0043900001547983 */ /* 0x000ee80000300c00 */
[----:B------:R0:W-:Y:S04]  /*10fb0*/  STL.128 [R1+0x4380], R80 ;  /* 0x0043805001007387 */ /* 0x0001e80000100c00 */
[----:B------:R1:W-:Y:S04]  /*10fc0*/  STL.64 [R1+0x4378], R78 ;  /* 0x0043784e01007387 */ /* 0x0003e80000100a00 */
[----:B------:R1:W-:Y:S04]  /*10fd0*/  STL.64 [R1+0x4368], R72 ;  /* 0x0043684801007387 */ /* 0x0003e80000100a00 */
[----:B0-----:R-:W3:Y:S04]  /*10fe0*/  LDL.LU.128 R80, [R1+0x4380] ;  /* 0x0043800001507983 */ /* 0x001ee80000300c00 */
[----:B-1----:R-:W3:Y:S04]  /*10ff0*/  LDL.LU.64 R78, [R1+0x4378] ;  /* 0x00437800014e7983 */ /* 0x002ee80000300a00 */
[----:B------:R-:W3:Y:S04]  /*11000*/  LDL.LU.64 R72, [R1+0x4368] ;  /* 0x0043680001487983 */ /* 0x000ee80000300a00 */
[----:B------:R0:W-:Y:S04]  /*11010*/  STL [R1+0x4374], R77 ;  /* 0x0043744d01007387 */ /* 0x0001e80000100800 */
[----:B------:R1:W-:Y:S04]  /*11020*/  STL [R1+0x4370], R75 ;  /* 0x0043704b01007387 */ /* 0x0003e80000100800 */
[----:B0-----:R-:W3:Y:S04]  /*11030*/  LDL.LU R77, [R1+0x4374] ;  /* 0x00437400014d7983 */ /* 0x001ee80000300800 */
[----:B-1----:R-:W3:Y:S04]  /*11040*/  LDL.LU R75, [R1+0x4370] ;  /* 0x00437000014b7983 */ /* 0x002ee80000300800 */
[----:B--2---:R0:W-:Y:S04]  /*11050*/  STL.128 [R1+0x4270], R112 ;  /* 0x0042707001007387 */ /* 0x0041e80000100c00 */
[----:B0-----:R-:W2:Y:S04]  /*11060*/  LDL.LU.128 R112, [R1+0x4270] ;  /* 0x0042700001707983 */ /* 0x001ea80000300c00 */
[----:B----4-:R0:W-:Y:S04]  /*11070*/  STL.128 [R1+0x42f0], R164 ;  /* 0x0042f0a401007387 */ /* 0x0101e80000100c00 */
[----:B---3--:R1:W-:Y:S04]  /*11080*/  STL.128 [R1+0x4160], R160 ;  /* 0x004160a001007387 */ /* 0x0083e80000100c00 */
[----:B0-----:R-:W3:Y:S04]  /*11090*/  LDL.128 R164, [R1+0x3b0] ;  /* 0x0003b00001a47983 */ /* 0x001ee80000100c00 */
[----:B-1----:R-:W4:Y:S04]  /*110a0*/  LDL.128 R160, [R1+0x3c0] ;  /* 0x0003c00001a07983 */ /* 0x002f280000100c00 */
[----:B------:R0:W-:Y:S04]  /*110b0*/  STL.128 [R1+0x4280], R116 ;  /* 0x0042807401007387 */ /* 0x0001e80000100c00 */
[----:B0-----:R-:W4:Y:S04]  /*110c0*/  LDL.LU.128 R116, [R1+0x4280] ;  /* 0x0042800001747983 */ /* 0x001f280000300c00 */
[----:B------:R0:W-:Y:S04]  /*110d0*/  STL.128 [R1+0x4260], R108 ;  /* 0x0042606c01007387 */ /* 0x0001e80000100c00 */
[----:B------:R1:W-:Y:S04]  /*110e0*/  STL.128 [R1+0x4250], R104 ;  /* 0x0042506801007387 */ /* 0x0003e80000100c00 */
[----:B------:R1:W-:Y:S04]  /*110f0*/  STL.128 [R1+0x4240], R100 ;  /* 0x0042406401007387 */ /* 0x0003e80000100c00 */
[----:B------:R1:W-:Y:S04]  /*11100*/  STL.128 [R1+0x4230], R96 ;  /* 0x0042306001007387 */ /* 0x0003e80000100c00 */
[----:B------:R1:W-:Y:S04]  /*11110*/  STL.128 [R1+0x4220], R92 ;  /* 0x0042205c01007387 */ /* 0x0003e80000100c00 */
[----:B------:R1:W-:Y:S04]  /*11120*/  STL.128 [R1+0x4210], R88 ;  /* 0x0042105801007387 */ /* 0x0003e80000100c00 */
[----:B------:R1:W-:Y:S04]  /*11130*/  STL.128 [R1+0x4200], R84 ;  /* 0x0042005401007387 */ /* 0x0003e80000100c00 */
[----:B0-----:R-:W4:Y:S04]  /*11140*/  LDL.LU.128 R108, [R1+0x4260] ;  /* 0x00426000016c7983 */ /* 0x001f280000300c00 */
[----:B-1----:R-:W4:Y:S04]  /*11150*/  LDL.LU.128 R104, [R1+0x4250] ;  /* 0x0042500001687983 */ /* 0x002f280000300c00 */
[----:B------:R-:W4:Y:S04]  /*11160*/  LDL.LU.128 R100, [R1+0x4240] ;  /* 0x0042400001647983 */ /* 0x000f280000300c00 */
[----:B------:R-:W4:Y:S04]  /*11170*/  LDL.LU.128 R96, [R1+0x4230] ;  /* 0x0042300001607983 */ /* 0x000f280000300c00 */
[----:B------:R-:W4:Y:S04]  /*11180*/  LDL.LU.128 R92, [R1+0x4220] ;  /* 0x00422000015c7983 */ /* 0x000f280000300c00 */
[----:B------:R-:W4:Y:S04]  /*11190*/  LDL.LU.128 R88, [R1+0x4210] ;  /* 0x0042100001587983 */ /* 0x000f280000300c00 */
[----:B------:R-:W4:Y:S04]  /*111a0*/  LDL.LU.128 R84, [R1+0x4200] ;  /* 0x0042000001547983 */ /* 0x000f280000300c00 */
[----:B------:R0:W-:Y:S04]  /*111b0*/  STL.128 [R1+0x41f0], R80 ;  /* 0x0041f05001007387 */ /* 0x0001e80000100c00 */
[----:B------:R1:W-:Y:S04]  /*111c0*/  STL.64 [R1+0x41e8], R78 ;  /* 0x0041e84e01007387 */ /* 0x0003e80000100a00 */
[----:B------:R1:W-:Y:S04]  /*111d0*/  STL.64 [R1+0x41d8], R72 ;  /* 0x0041d84801007387 */ /* 0x0003e80000100a00 */
[----:B0-----:R-:W4:Y:S04]  /*111e0*/  LDL.LU.128 R80, [R1+0x41f0] ;  /* 0x0041f00001507983 */ /* 0x001f280000300c00 */
[----:B-1----:R-:W4:Y:S04]  /*111f0*/  LDL.LU.64 R78, [R1+0x41e8] ;  /* 0x0041e800014e7983 */ /* 0x002f280000300a00 */
[----:B------:R-:W4:Y:S04]  /*11200*/  LDL.LU.64 R72, [R1+0x41d8] ;  /* 0x0041d80001487983 */ /* 0x000f280000300a00 */
[----:B------:R0:W-:Y:S04]  /*11210*/  STL [R1+0x41e4], R77 ;  /* 0x0041e44d01007387 */ /* 0x0001e80000100800 */
[----:B------:R1:W-:Y:S04]  /*11220*/  STL [R1+0x41e0], R75 ;  /* 0x0041e04b01007387 */ /* 0x0003e80000100800 */
[----:B------:R1:W-:Y:S04]  /*11230*/  STL [R1+0x41d4], R71 ;  /* 0x0041d44701007387 */ /* 0x0003e80000100800 */
[----:B------:R1:W-:Y:S04]  /*11240*/  STL [R1+0x41d0], R69 ;  /* 0x0041d04501007387 */ /* 0x0003e80000100800 */
[----:B0-----:R-:W4:Y:S04]  /*11250*/  LDL.LU R77, [R1+0x41e4] ;  /* 0x0041e400014d7983 */ /* 0x001f280000300800 */
[----:B-1----:R-:W4:Y:S04]  /*11260*/  LDL.LU R75, [R1+0x41e0] ;  /* 0x0041e000014b7983 */ /* 0x002f280000300800 */
[----:B------:R-:W4:Y:S04]  /*11270*/  LDL.LU R71, [R1+0x41d4] ;  /* 0x0041d40001477983 */ /* 0x000f280000300800 */
[----:B------:R-:W4:Y:S04]  /*11280*/  LDL.LU R69, [R1+0x41d0] ;  /* 0x0041d00001457983 */ /* 0x000f280000300800 */
[----:B--2---:R0:W-:Y:S04]  /*11290*/  STL.128 [R1+0x40e0], R112 ;  /* 0x0040e07001007387 */ /* 0x0041e80000100c00 */
[----:B0-----:R-:W2:Y:S04]  /*112a0*/  LDL.LU.128 R112, [R1+0x40e0] ;  /* 0x0040e00001707983 */ /* 0x001ea80000300c00 */
[----:B---3--:R-:W-:Y:S04]  /*112b0*/  STL [R1+0x5c4], R165 ;  /* 0x0005c4a501007387 */ /* 0x008fe80000100800 */
[----:B------:R-:W-:Y:S04]  /*112c0*/  STL.64 [R1+0x5c8], R166 ;  /* 0x0005c8a601007387 */ /* 0x000fe80000100a00 */
[----:B----4-:R-:W-:Y:S01]  /*112d0*/  STL [R1+0x5d4], R161 ;  /* 0x0005d4a101007387 */ /* 0x010fe20000100800 */
[----:B------:R-:W-:-:S03]  /*112e0*/  IMAD.MOV.U32 R124, RZ, RZ, R160 ;  /* 0x000000ffff7c7224 */ /* 0x000fc600078e00a0 */
[----:B------:R0:W-:Y:S04]  /*112f0*/  STL.64 [R1+0x5d8], R162 ;  /* 0x0005d8a201007387 */ /* 0x0001e80000100a00 */
[----:B------:R-:W3:Y:S04]  /*11300*/  LDL.LU R121, [R1+0x5c4] ;  /* 0x0005c40001797983 */ /* 0x000ee80000300800 */
[----:B------:R-:W3:Y:S04]  /*11310*/  LDL.LU R122, [R1+0x5c8] ;  /* 0x0005c800017a7983 */ /* 0x000ee80000300800 */
[----:B------:R-:W3:Y:S04]  /*11320*/  LDL.LU R123, [R1+0x5cc] ;  /* 0x0005cc00017b7983 */ /* 0x000ee80000300800 */
[----:B0-----:R-:W4:Y:S04]  /*11330*/  LDL.LU.128 R160, [R1+0x4160] ;  /* 0x0041600001a07983 */ /* 0x001f280000300c00 */
[----:B------:R0:W-:Y:S04]  /*11340*/  STL.128 [R1+0x40f0], R116 ;  /* 0x0040f07401007387 */ /* 0x0001e80000100c00 */
[----:B------:R1:W-:Y:S04]  /*11350*/  STL.128 [R1+0x4430], R148 ;  /* 0x0044309401007387 */ /* 0x0003e80000100c00 */
[----:B------:R1:W-:Y:S01]  /*11360*/  STL.128 [R1+0x4420], R144 ;  /* 0x0044209001007387 */ /* 0x0003e20000100c00 */
[----:B------:R-:W-:-:S03]  /*11370*/  IMAD.MOV.U32 R120, RZ, RZ, R164 ;  /* 0x000000ffff787224 */ /* 0x000fc600078e00a4 */
[----:B------:R1:W-:Y:S04]  /*11380*/  STL.128 [R1+0x44b0], R180 ;  /* 0x0044b0b401007387 */ /* 0x0003e80000100c00 */
[----:B0-----:R-:W4:Y:S04]  /*11390*/  LDL.LU.128 R116, [R1+0x40f0] ;  /* 0x0040f00001747983 */ /* 0x001f280000300c00 */
[----:B-1----:R-:W4:Y:S04]  /*113a0*/  LDL.LU.128 R148, [R1+0x4430] ;  /* 0x0044300001947983 */ /* 0x002f280000300c00 */
[----:B------:R-:W4:Y:S04]  /*113b0*/  LDL.LU.128 R144, [R1+0x4420] ;  /* 0x0044200001907983 */ /* 0x000f280000300c00 */
[----:B------:R0:W-:Y:S04]  /*113c0*/  STL.128 [R1+0x44a0], R176 ;  /* 0x0044a0b001007387 */ /* 0x0001e80000100c00 */
[----:B------:R1:W-:Y:S04]  /*113d0*/  STL.128 [R1+0x4490], R172 ;  /* 0x004490ac01007387 */ /* 0x0003e80000100c00 */
[----:B------:R1:W-:Y:S04]  /*113e0*/  STL.128 [R1+0x4480], R168 ;  /* 0x004480a801007387 */ /* 0x0003e80000100c00 */
[----:B------:R1:W-:Y:S04]  /*113f0*/  STL.128 [R1+0x4450], R156 ;  /* 0x0044509c01007387 */ /* 0x0003e80000100c00 */
[----:B------:R1:W-:Y:S04]  /*11400*/  STL.128 [R1+0x4440], R152 ;  /* 0x0044409801007387 */ /* 0x0003e80000100c00 */
[----:B------:R1:W-:Y:S04]  /*11410*/  STL.128 [R1+0x4410], R140 ;  /* 0x0044108c01007387 */ /* 0x0003e80000100c00 */
[----:B------:R-:W4:Y:S04]  /*11420*/  LDL.LU.128 R180, [R1+0x44b0] ;  /* 0x0044b00001b47983 */ /* 0x000f280000300c00 */
[----:B0-----:R-:W4:Y:S04]  /*11430*/  LDL.LU.128 R176, [R1+0x44a0] ;  /* 0x0044a00001b07983 */ /* 0x001f280000300c00 */
[----:B-1----:R-:W4:Y:S04]  /*11440*/  LDL.LU.128 R172, [R1+0x4490] ;  /* 0x0044900001ac7983 */ /* 0x002f280000300c00 */
[----:B------:R-:W4:Y:S04]  /*11450*/  LDL.LU.128 R168, [R1+0x4480] ;  /* 0x0044800001a87983 */ /* 0x000f280000300c00 */
[----:B------:R-:W4:Y:S04]  /*11460*/  LDL.LU.128 R156, [R1+0x4450] ;  /* 0x00445000019c7983 */ /* 0x000f280000300c00 */
[----:B------:R-:W4:Y:S04]  /*11470*/  LDL.LU.128 R152, [R1+0x4440] ;  /* 0x0044400001987983 */ /* 0x000f280000300c00 */
[----:B------:R-:W4:Y:S04]  /*11480*/  LDL.LU.128 R140, [R1+0x4410] ;  /* 0x00441000018c7983 */ /* 0x000f280000300c00 */
[----:B------:R-:W-:Y:S04]  /*11490*/  STL [R1+0x3d0], R60 ;  /* 0x0003d03c01007387 */ /* 0x000fe80000100800 */
[----:B------:R-:W-:Y:S04]  /*114a0*/  STL [R1+0x3d4], R62 ;  /* 0x0003d43e01007387 */ /* 0x000fe80000100800 */
[----:B------:R-:W-:Y:S04]  /*114b0*/  STL [R1+0x3d8], R64 ;  /* 0x0003d84001007387 */ /* 0x000fe80000100800 */
[----:B------:R0:W-:Y:S04]  /*114c0*/  STL.128 [R1+0x40d0], R108 ;  /* 0x0040d06c01007387 */ /* 0x0001e80000100c00 */
[----:B------:R1:W-:Y:S04]  /*114d0*/  STL.128 [R1+0x40c0], R104 ;  /* 0x0040c06801007387 */ /* 0x0003e80000100c00 */
[----:B------:R1:W-:Y:S04]  /*114e0*/  STL.128 [R1+0x40b0], R100 ;  /* 0x0040b06401007387 */ /* 0x0003e80000100c00 */
[----:B------:R1:W-:Y:S04]  /*114f0*/  STL.128 [R1+0x40a0], R96 ;  /* 0x0040a06001007387 */ /* 0x0003e80000100c00 */
[----:B------:R1:W-:Y:S04]  /*11500*/  STL.128 [R1+0x4090], R92 ;  /* 0x0040905c01007387 */ /* 0x0003e80000100c00 */
[----:B------:R1:W-:Y:S04]  /*11510*/  STL.128 [R1+0x4080], R88 ;  /* 0x0040805801007387 */ /* 0x0003e80000100c00 */
[----:B------:R-:W-:Y:S04]  /*11520*/  STL [R1+0x3dc], R54 ;  /* 0x0003dc3601007387 */ /* 0x000fe80000100800 */
[----:B------:R1:W-:Y:S04]  /*11530*/  STL.128 [R1+0x4070], R84 ;  /* 0x0040705401007387 */ /* 0x0003e80000100c00 */
[----:B0-----:R-:W4:Y:S04]  /*11540*/  LDL.LU.128 R108, [R1+0x40d0] ;  /* 0x0040d000016c7983 */ /* 0x001f280000300c00 */
[----:B-1----:R-:W4:Y:S04]  /*11550*/  LDL.LU.128 R104, [R1+0x40c0] ;  /* 0x0040c00001687983 */ /* 0x002f280000300c00 */
[----:B------:R-:W4:Y:S04]  /*11560*/  LDL.LU.128 R100, [R1+0x40b0] ;  /* 0x0040b00001647983 */ /* 0x000f280000300c00 */
[----:B------:R-:W4:Y:S04]  /*11570*/  LDL.LU.128 R96, [R1+0x40a0] ;  /* 0x0040a00001607983 */ /* 0x000f280000300c00 */
[----:B------:R-:W4:Y:S04]  /*11580*/  LDL.LU.128 R92, [R1+0x4090] ;  /* 0x00409000015c7983 */ /* 0x000f280000300c00 */
[----:B------:R-:W4:Y:S04]  /*11590*/  LDL.LU.128 R88, [R1+0x4080] ;  /* 0x0040800001587983 */ /* 0x000f280000300c00 */
[----:B------:R-:W4:Y:S04]  /*115a0*/  LDL.LU R125, [R1+0x5d4] ;  /* 0x0005d400017d7983 */ /* 0x000f280000300800 */
[----:B------:R-:W4:Y:S04]  /*115b0*/  LDL.LU R126, [R1+0x5d8] ;  /* 0x0005d800017e7983 */ /* 0x000f280000300800 */
[----:B------:R-:W4:Y:S04]  /*115c0*/  LDL.LU R127, [R1+0x5dc] ;  /* 0x0005dc00017f7983 */ /* 0x000f280000300800 */
[----:B------:R-:W4:Y:S04]  /*115d0*/  LDL.LU.128 R84, [R1+0x4070] ;  /* 0x0040700001547983 */ /* 0x000f280000300c00 */
[----:B------:R0:W-:Y:S04]  /*115e0*/  STL.128 [R1+0x4060], R80 ;  /* 0x0040605001007387 */ /* 0x0001e80000100c00 */
[----:B------:R1:W-:Y:S04]  /*115f0*/  STL.64 [R1+0x4058], R78 ;  /* 0x0040584e01007387 */ /* 0x0003e80000100a00 */
[----:B------:R1:W-:Y:S04]  /*11600*/  STL.64 [R1+0x4048], R72 ;  /* 0x0040484801007387 */ /* 0x0003e80000100a00 */
[----:B------:R1:W-:Y:S04]  /*11610*/  STL [R1+0x4054], R77 ;  /* 0x0040544d01007387 */ /* 0x0003e80000100800 */
[----:B0-----:R-:W4:Y:S04]  /*11620*/  LDL.LU.128 R80, [R1+0x4060] ;  /* 0x0040600001507983 */ /* 0x001f280000300c00 */
[----:B-1----:R-:W4:Y:S04]  /*11630*/  LDL.LU.64 R78, [R1+0x4058] ;  /* 0x00405800014e7983 */ /* 0x002f280000300a00 */
[----:B------:R-:W4:Y:S04]  /*11640*/  LDL.LU.64 R72, [R1+0x4048] ;  /* 0x0040480001487983 */ /* 0x000f280000300a00 */
[----:B------:R0:W-:Y:S04]  /*11650*/  STL [R1+0x4050], R75 ;  /* 0x0040504b01007387 */ /* 0x0001e80000100800 */
[----:B------:R1:W-:Y:S04]  /*11660*/  STL [R1+0x4044], R71 ;  /* 0x0040444701007387 */ /* 0x0003e80000100800 */
[----:B------:R1:W-:Y:S04]  /*11670*/  STL [R1+0x4040], R69 ;  /* 0x0040404501007387 */ /* 0x0003e80000100800 */
[----:B------:R1:W-:Y:S04]  /*11680*/  STL [R1+0x403c], R67 ;  /* 0x00403c4301007387 */ /* 0x0003e80000100800 */
[----:B------:R1:W-:Y:S04]  /*11690*/  STL [R1+0x4038], R65 ;  /* 0x0040384101007387 */ /* 0x0003e80000100800 */
[----:B------:R1:W-:Y:S04]  /*116a0*/  STL [R1+0x4034], R63 ;  /* 0x0040343f01007387 */ /* 0x0003e80000100800 */
[----:B------:R1:W-:Y:S04]  /*116b0*/  STL [R1+0x4030], R61 ;  /* 0x0040303d01007387 */ /* 0x0003e80000100800 */
[----:B------:R-:W4:Y:S04]  /*116c0*/  LDL.LU R77, [R1+0x4054] ;  /* 0x00405400014d7983 */ /* 0x000f280000300800 */
[----:B0-----:R-:W4:Y:S04]  /*116d0*/  LDL.LU R75, [R1+0x4050] ;  /* 0x00405000014b7983 */ /* 0x001f280000300800 */
[----:B-1----:R-:W4:Y:S04]  /*116e0*/  LDL.LU R71, [R1+0x4044] ;  /* 0x0040440001477983 */ /* 0x002f280000300800 */
[----:B------:R-:W4:Y:S04]  /*116f0*/  LDL.LU R69, [R1+0x4040] ;  /* 0x0040400001457983 */ /* 0x000f280000300800 */
[----:B------:R-:W4:Y:S04]  /*11700*/  LDL.LU R67, [R1+0x403c] ;  /* 0x00403c0001437983 */ /* 0x000f280000300800 */
[----:B------:R-:W4:Y:S04]  /*11710*/  LDL.LU R65, [R1+0x4038] ;  /* 0x0040380001417983 */ /* 0x000f280000300800 */
[----:B------:R-:W4:Y:S04]  /*11720*/  LDL.LU R63, [R1+0x4034] ;  /* 0x00403400013f7983 */ /* 0x000f280000300800 */
[----:B------:R-:W4:Y:S04]  /*11730*/  LDL.LU R61, [R1+0x4030] ;  /* 0x00403000013d7983 */ /* 0x000f280000300800 */
[----:B--2---:R0:W-:Y:S04]  /*11740*/  STL.128 [R1+0x3f40], R112 ;  /* 0x003f407001007387 */ /* 0x0041e80000100c00 */
[----:B------:R1:W-:Y:S04]  /*11750*/  STL.128 [R1+0x44c0], R184 ;  /* 0x0044c0b801007387 */ /* 0x0003e80000100c00 */
[----:B------:R-:W2:Y:S04]  /*11760*/  LDL.LU.128 R164, [R1+0x42f0] ;  /* 0x0042f00001a47983 */ /* 0x000ea80000300c00 */
[----:B0-----:R-:W2:Y:S04]  /*11770*/  LDL.LU.128 R112, [R1+0x3f40] ;  /* 0x003f400001707983 */ /* 0x001ea80000300c00 */
[----:B-1----:R-:W2:Y:S04]  /*11780*/  LDL.LU.128 R184, [R1+0x44c0] ;  /* 0x0044c00001b87983 */ /* 0x002ea80000300c00 */
[----:B---3--:R0:W-:Y:S04]  /*11790*/  STL.128 [R1+0x4100], R120 ;  /* 0x0041007801007387 */ /* 0x0081e80000100c00 */
[----:B----4-:R1:W-:Y:S04]  /*117a0*/  STL.128 [R1+0x3fd0], R160 ;  /* 0x003fd0a001007387 */ /* 0x0103e80000100c00 */
[----:B0-----:R-:W3:Y:S04]  /*117b0*/  LDL.LU.128 R120, [R1+0x4100] ;  /* 0x0041000001787983 */ /* 0x001ee80000300c00 */
[----:B-1----:R-:W4:Y:S04]  /*117c0*/  LDL.128 R160, [R1+0x3d0] ;  /* 0x0003d00001a07983 */ /* 0x002f280000100c00 */
[----:B------:R0:W-:Y:S04]  /*117d0*/  STL.128 [R1+0x3f50], R116 ;  /* 0x003f507401007387 */ /* 0x0001e80000100c00 */
[----:B0-----:R-:W4:Y:S04]  /*117e0*/  LDL.LU.128 R116, [R1+0x3f50] ;  /* 0x003f500001747983 */ /* 0x001f280000300c00 */
[----:B------:R0:W-:Y:S04]  /*117f0*/  STL.128 [R1+0x42b0], R148 ;  /* 0x0042b09401007387 */ /* 0x0001e80000100c00 */
[----:B------:R1:W-:Y:S04]  /*11800*/  STL.128 [R1+0x42a0], R144 ;  /* 0x0042a09001007387 */ /* 0x0003e80000100c00 */
[----:B0-----:R-:W4:Y:S04]  /*11810*/  LDL.LU.128 R148, [R1+0x42b0] ;  /* 0x0042b00001947983 */ /* 0x001f280000300c00 */
[----:B-1----:R-:W4:Y:S04]  /*11820*/  LDL.LU.128 R144, [R1+0x42a0] ;  /* 0x0042a00001907983 */ /* 0x002f280000300c00 */
        /* <DEDUP_REMOVED lines=14> */
[----:B------:R-:W-:Y:S04]  /*11910*/  STL [R1+0x3e0], R56 ;  /* 0x0003e03801007387 */ /* 0x000fe80000100800 */
[----:B------:R-:W-:Y:S04]  /*11920*/  STL [R1+0x3e4], R58 ;  /* 0x0003e43a01007387 */ /* 0x000fe80000100800 */
[----:B------:R0:W-:Y:S04]  /*11930*/  STL.128 [R1+0x3f30], R108 ;  /* 0x003f306c01007387 */ /* 0x0001e80000100c00 */
[----:B------:R1:W-:Y:S04]  /*11940*/  STL.128 [R1+0x3f20], R104 ;  /* 0x003f206801007387 */ /* 0x0003e80000100c00 */
[----:B------:R-:W-:Y:S04]  /*11950*/  STL.128 [R1+0x3f10], R100 ;  /* 0x003f106401007387 */ /* 0x000fe80000100c00 */
[----:B------:R-:W-:Y:S04]  /*11960*/  STL.128 [R1+0x3f00], R96 ;  /* 0x003f006001007387 */ /* 0x000fe80000100c00 */
[----:B------:R-:W-:Y:S04]  /*11970*/  STL.128 [R1+0x3ef0], R92 ;  /* 0x003ef05c01007387 */ /* 0x000fe80000100c00 */
[----:B------:R-:W-:Y:S04]  /*11980*/  STL.128 [R1+0x3ee0], R88 ;  /* 0x003ee05801007387 */ /* 0x000fe80000100c00 */
[----:B------:R-:W-:Y:S04]  /*11990*/  STL [R1+0x3e8], R48 ;  /* 0x0003e83001007387 */ /* 0x000fe80000100800 */
[----:B------:R-:W-:Y:S04]  /*119a0*/  STL [R1+0x3ec], R50 ;  /* 0x0003ec3201007387 */ /* 0x000fe80000100800 */
        /* <DEDUP_REMOVED lines=26> */
[----:B0-----:R-:W4:Y:S04]  /*11b50*/  LDL.LU R77, [R1+0x3eac] ;  /* 0x003eac00014d7983 */ /* 0x001f280000300800 */
[----:B--2---:R0:W-:Y:S04]  /*11b60*/  STL.128 [R1+0x3e30], R112 ;  /* 0x003e307001007387 */ /* 0x0041e80000100c00 */
[----:B-1----:R-:W2:Y:S04]  /*11b70*/  LDL.LU R75, [R1+0x3ea8] ;  /* 0x003ea800014b7983 */ /* 0x002ea80000300800 */
[----:B------:R-:W2:Y:S04]  /*11b80*/  LDL.LU R71, [R1+0x3e9c] ;  /* 0x003e9c0001477983 */ /* 0x000ea80000300800 */
[----:B------:R-:W2:Y:S04]  /*11b90*/  LDL.LU R69, [R1+0x3e98] ;  /* 0x003e980001457983 */ /* 0x000ea80000300800 */
[----:B0-----:R-:W2:Y:S04]  /*11ba0*/  LDL.128 R112, [R1+0x3e0] ;  /* 0x0003e00001707983 */ /* 0x001ea80000100c00 */
[----:B------:R-:W2:Y:S04]  /*11bb0*/  LDL.LU R67, [R1+0x3e94] ;  /* 0x003e940001437983 */ /* 0x000ea80000300800 */
[----:B------:R-:W2:Y:S04]  /*11bc0*/  LDL.LU R65, [R1+0x3e90] ;  /* 0x003e900001417983 */ /* 0x000ea80000300800 */
[----:B------:R-:W2:Y:S04]  /*11bd0*/  LDL.LU R63, [R1+0x3e8c] ;  /* 0x003e8c00013f7983 */ /* 0x000ea80000300800 */
[----:B------:R-:W2:Y:S04]  /*11be0*/  LDL.LU R61, [R1+0x3e88] ;  /* 0x003e8800013d7983 */ /* 0x000ea80000300800 */
[----:B------:R-:W2:Y:S04]  /*11bf0*/  LDL.LU R59, [R1+0x3e84] ;  /* 0x003e8400013b7983 */ /* 0x000ea80000300800 */
[----:B---3--:R0:W-:Y:S04]  /*11c00*/  STL.128 [R1+0x3f60], R120 ;  /* 0x003f607801007387 */ /* 0x0081e80000100c00 */
[----:B----4-:R-:W-:Y:S04]  /*11c10*/  STL [R1+0x5e4], R161 ;  /* 0x0005e4a101007387 */ /* 0x010fe80000100800 */
[----:B------:R-:W-:Y:S04]  /*11c20*/  STL.64 [R1+0x5e8], R162 ;  /* 0x0005e8a201007387 */ /* 0x000fe80000100a00 */
[----:B------:R-:W3:Y:S04]  /*11c30*/  LDL.LU R129, [R1+0x5e4] ;  /* 0x0005e40001817983 */ /* 0x000ee80000300800 */
[----:B0-----:R-:W4:Y:S04]  /*11c40*/  LDL.LU.128 R120, [R1+0x3f60] ;  /* 0x003f600001787983 */ /* 0x001f280000300c00 */
[----:B------:R-:W3:Y:S04]  /*11c50*/  LDL.LU R130, [R1+0x5e8] ;  /* 0x0005e80001827983 */ /* 0x000ee80000300800 */
[----:B------:R-:W3:Y:S04]  /*11c60*/  LDL.LU R131, [R1+0x5ec] ;  /* 0x0005ec0001837983 */ /* 0x000ee80000300800 */
[----:B------:R0:W-:Y:S04]  /*11c70*/  STL.128 [R1+0x3e40], R116 ;  /* 0x003e407401007387 */ /* 0x0001e80000100c00 */
[----:B------:R-:W3:Y:S04]  /*11c80*/  LDL.LU R57, [R1+0x3e80] ;  /* 0x003e800001397983 */ /* 0x000ee80000300800 */
[----:B0-----:R-:W3:Y:S04]  /*11c90*/  LDL.LU.128 R116, [R1+0x3e40] ;  /* 0x003e400001747983 */ /* 0x001ee80000300c00 */
[----:B------:R0:W-:Y:S04]  /*11ca0*/  STL.128 [R1+0x4130], R148 ;  /* 0x0041309401007387 */ /* 0x0001e80000100c00 */
[----:B------:R1:W-:Y:S01]  /*11cb0*/  STL.128 [R1+0x4120], R144 ;  /* 0x0041209001007387 */ /* 0x0003e20000100c00 */
[----:B------:R-:W-:-:S03]  /*11cc0*/  IMAD.MOV.U32 R128, RZ, RZ, R160 ;  /* 0x000000ffff807224 */ /* 0x000fc600078e00a0 */
[----:B------:R1:W-:Y:S04]  /*11cd0*/  STL.128 [R1+0x44d0], R188 ;  /* 0x0044d0bc01007387 */ /* 0x0003e80000100c00 */
[----:B------:R1:W-:Y:S04]  /*11ce0*/  STL.128 [R1+0x4340], R184 ;  /* 0x004340b801007387 */ /* 0x0003e80000100c00 */
[----:B0-----:R-:W3:Y:S04]  /*11cf0*/  LDL.LU.128 R148, [R1+0x4130] ;  /* 0x0041300001947983 */ /* 0x001ee80000300c00 */
[----:B-1----:R-:W3:Y:S04]  /*11d00*/  LDL.LU.128 R144, [R1+0x4120] ;  /* 0x0041200001907983 */ /* 0x002ee80000300c00 */
[----:B------:R-:W-:Y:S04]  /*11d10*/  STL.128 [R1+0x4170], R164 ;  /* 0x004170a401007387 */ /* 0x000fe80000100c00 */
[----:B------:R-:W3:Y:S04]  /*11d20*/  LDL.LU.128 R188, [R1+0x44d0] ;  /* 0x0044d00001bc7983 */ /* 0x000ee80000300c00 */
[----:B------:R0:W-:Y:S04]  /*11d30*/  STL.128 [R1+0x41b0], R180 ;  /* 0x0041b0b401007387 */ /* 0x0001e80000100c00 */
[----:B------:R1:W-:Y:S04]  /*11d40*/  STL.128 [R1+0x41a0], R176 ;  /* 0x0041a0b001007387 */ /* 0x0003e80000100c00 */
[----:B------:R1:W-:Y:S04]  /*11d50*/  STL.128 [R1+0x4190], R172 ;  /* 0x004190ac01007387 */ /* 0x0003e80000100c00 */
[----:B------:R1:W-:Y:S04]  /*11d60*/  STL.128 [R1+0x4180], R168 ;  /* 0x004180a801007387 */ /* 0x0003e80000100c00 */
[----:B------:R1:W-:Y:S04]  /*11d70*/  STL.128 [R1+0x4150], R156 ;  /* 0x0041509c01007387 */ /* 0x0003e80000100c00 */
[----:B------:R1:W-:Y:S04]  /*11d80*/  STL.128 [R1+0x4140], R152 ;  /* 0x0041409801007387 */ /* 0x0003e80000100c00 */
[----:B------:R1:W-:Y:S04]  /*11d90*/  STL.128 [R1+0x4110], R140 ;  /* 0x0041108c01007387 */ /* 0x0003e80000100c00 */
        /* <DEDUP_REMOVED lines=9> */
[----:B------:R-:W-:Y:S04]  /*11e30*/  STL.128 [R1+0x3d20], R28 ;  /* 0x003d201c01007387 */ /* 0x000fe80000100c00 */
[----:B------:R-:W-:Y:S04]  /*11e40*/  STL.128 [R1+0x3d30], R32 ;  /* 0x003d302001007387 */ /* 0x000fe80000100c00 */
[----:B------:R-:W-:Y:S04]  /*11e50*/  STL [R1+0x3d1c], R26 ;  /* 0x003d1c1a01007387 */ /* 0x000fe80000100800 */
        /* <DEDUP_REMOVED lines=8> */
[----:B0-----:R-:W3:Y:S04]  /*11ee0*/  LDL.LU.128 R124, [R1+0x3e60] ;  /* 0x003e6000017c7983 */ /* 0x001ee80000300c00 */
[----:B------:R-:W3:Y:S04]  /*11ef0*/  LDL.LU.128 R108, [R1+0x3e20] ;  /* 0x003e2000016c7983 */ /* 0x000ee80000300c00 */
[----:B------:R-:W3:Y:S04]  /*11f00*/  LDL.LU.128 R104, [R1+0x3e10] ;  /* 0x003e100001687983 */ /* 0x000ee80000300c00 */
[----:B-1----:R-:W3:Y:S04]  /*11f10*/  LDL.LU.128 R100, [R1+0x3e00] ;  /* 0x003e000001647983 */ /* 0x002ee80000300c00 */
[----:B------:R-:W3:Y:S04]  /*11f20*/  LDL.LU.128 R96, [R1+0x3df0] ;  /* 0x003df00001607983 */ /* 0x000ee80000300c00 */
[----:B------:R-:W3:Y:S04]  /*11f30*/  LDL.LU.128 R92, [R1+0x3de0] ;  /* 0x003de000015c7983 */ /* 0x000ee80000300c00 */
[----:B------:R-:W3:Y:S04]  /*11f40*/  LDL.LU.128 R88, [R1+0x3dd0] ;  /* 0x003dd00001587983 */ /* 0x000ee80000300c00 */
[----:B------:R-:W3:Y:S04]  /*11f50*/  LDL.LU.128 R84, [R1+0x3dc0] ;  /* 0x003dc00001547983 */ /* 0x000ee80000300c00 */
[----:B------:R0:W-:Y:S04]  /*11f60*/  STL [R1+0x3d18], R24 ;  /* 0x003d181801007387 */ /* 0x0001e80000100800 */
[----:B------:R1:W-:Y:S04]  /*11f70*/  STL [R1+0x3d14], R22 ;  /* 0x003d141601007387 */ /* 0x0003e80000100800 */
[----:B------:R1:W-:Y:S04]  /*11f80*/  STL [R1+0x3d10], R20 ;  /* 0x003d101401007387 */ /* 0x0003e80000100800 */
[----:B------:R1:W-:Y:S04]  /*11f90*/  STL [R1+0x3cf8], R10 ;  /* 0x003cf80a01007387 */ /* 0x0003e80000100800 */
[----:B------:R-:W3:Y:S04]  /*11fa0*/  LDL.LU.128 R28, [R1+0x3d20] ;  /* 0x003d2000011c7983 */ /* 0x000ee80000300c00 */
[----:B------:R-:W3:Y:S04]  /*11fb0*/  LDL.LU.128 R32, [R1+0x3d30] ;  /* 0x003d300001207983 */ /* 0x000ee80000300c00 */
[----:B------:R-:W3:Y:S04]  /*11fc0*/  LDL.LU R26, [R1+0x3d1c] ;  /* 0x003d1c00011a7983 */ /* 0x000ee80000300800 */
[----:B0-----:R-:W3:Y:S04]  /*11fd0*/  LDL.LU R24, [R1+0x3d18] ;  /* 0x003d180001187983 */ /* 0x001ee80000300800 */
[----:B-1----:R-:W3:Y:S04]  /*11fe0*/  LDL.LU R22, [R1+0x3d14] ;  /* 0x003d140001167983 */ /* 0x002ee80000300800 */
[----:B------:R-:W3:Y:S04]  /*11ff0*/  LDL.LU R20, [R1+0x3d10] ;  /* 0x003d100001147983 */ /* 0x000ee80000300800 */
[----:B------:R-:W3:Y:S04]  /*12000*/  LDL.LU R10, [R1+0x3cf8] ;  /* 0x003cf800010a7983 */ /* 0x000ee80000300800 */
[----:B------:R0:W-:Y:S04]  /*12010*/  STL.128 [R1+0x3db0], R80 ;  /* 0x003db05001007387 */ /* 0x0001e80000100c00 */
[----:B------:R1:W-:Y:S04]  /*12020*/  STL.64 [R1+0x3da8], R78 ;  /* 0x003da84e01007387 */ /* 0x0003e80000100a00 */
[----:B------:R1:W-:Y:S01]  /*12030*/  STL.64 [R1+0x3d98], R72 ;  /* 0x003d984801007387 */ /* 0x0003e20000100a00 */
[----:B--2---:R-:W-:-:S03]  /*12040*/  IMAD.MOV.U32 R132, RZ, RZ, R112 ;  /* 0x000000ffff847224 */ /* 0x004fc600078e0070 */
[----:B------:R-:W-:Y:S01]  /*12050*/  STL [R1+0x3f0], R52 ;  /* 0x0003f03401007387 */ /* 0x000fe20000100800 */
[----:B------:R-:W-:Y:S02]  /*12060*/  IMAD.MOV.U32 R133, RZ, RZ, R113 ;  /* 0x000000ffff857224 */ /* 0x000fe400078e0071 */
[----:B------:R-:W-:Y:S01]  /*12070*/  IMAD.MOV.U32 R134, RZ, RZ, R114 ;  /* 0x000000ffff867224 */ /* 0x000fe200078e0072 */
[----:B0-----:R-:W2:Y:S01]  /*12080*/  LDL.LU.128 R80, [R1+0x3db0] ;  /* 0x003db00001507983 */ /* 0x001ea20000300c00 */
[----:B------:R-:W-:-:S03]  /*12090*/  IMAD.MOV.U32 R135, RZ, RZ, R115 ;  /* 0x000000ffff877224 */ /* 0x000fc600078e0073 */
[----:B------:R-:W2:Y:S04]  /*120a0*/  LDL.LU.128 R112, [R1+0x3e30] ;  /* 0x003e300001707983 */ /* 0x000ea80000300c00 */
[----:B-1----:R-:W2:Y:S04]  /*120b0*/  LDL.LU.64 R78, [R1+0x3da8] ;  /* 0x003da800014e7983 */ /* 0x002ea80000300a00 */
[----:B------:R-:W2:Y:S04]  /*120c0*/  LDL.LU.64 R72, [R1+0x3d98] ;  /* 0x003d980001487983 */ /* 0x000ea80000300a00 */
[----:B------:R-:W-:Y:S04]  /*120d0*/  STL [R1+0x3f4], R42 ;  /* 0x0003f42a01007387 */ /* 0x000fe80000100800 */
[----:B------:R-:W-:Y:S04]  /*120e0*/  STL [R1+0x3f8], R44 ;  /* 0x0003f82c01007387 */ /* 0x000fe80000100800 */
[----:B------:R-:W-:Y:S04]  /*120f0*/  STL [R1+0x3fc], R46 ;  /* 0x0003fc2e01007387 */ /* 0x000fe80000100800 */
[----:B------:R-:W-:Y:S04]  /*12100*/  STL [R1+0x3da4], R77 ;  /* 0x003da44d01007387 */ /* 0x000fe80000100800 */
[----:B------:R-:W-:Y:S04]  /*12110*/  STL [R1+0x3da0], R75 ;  /* 0x003da04b01007387 */ /* 0x000fe80000100800 */
[----:B----4-:R0:W-:Y:S04]  /*12120*/  STL.128 [R1+0x3e50], R120 ;  /* 0x003e507801007387 */ /* 0x0101e80000100c00 */
[----:B------:R-:W-:Y:S04]  /*12130*/  STL [R1+0x3d90], R71 ;  /* 0x003d904701007387 */ /* 0x000fe80000100800 */
[----:B---3--:R1:W-:Y:S04]  /*12140*/  STL.128 [R1+0x3e70], R128 ;  /* 0x003e708001007387 */ /* 0x0083e80000100c00 */
[----:B------:R3:W-:Y:S04]  /*12150*/  STL [R1+0x3d8c], R69 ;  /* 0x003d8c4501007387 */ /* 0x0007e80000100800 */
[----:B0-----:R-:W4:Y:S04]  /*12160*/  LDL.LU.128 R120, [R1+0x3e50] ;  /* 0x003e500001787983 */ /* 0x001f280000300c00 */
[----:B------:R0:W-:Y:S04]  /*12170*/  STL [R1+0x3d88], R67 ;  /* 0x003d884301007387 */ /* 0x0001e80000100800 */
[----:B-1----:R-:W4:Y:S04]  /*12180*/  LDL.LU.128 R128, [R1+0x3e70] ;  /* 0x003e700001807983 */ /* 0x002f280000300c00 */
        /* <DEDUP_REMOVED lines=12> */
[----:B------:R1:W-:Y:S04]  /*12250*/  STL.64 [R1+0x3d50], R40 ;  /* 0x003d502801007387 */ /* 0x0003e80000100a00 */
[----:B------:R1:W-:Y:S04]  /*12260*/  STL.128 [R1+0x3d40], R36 ;  /* 0x003d402401007387 */ /* 0x0003e80000100c00 */
[----:B------:R1:W-:Y:S04]  /*12270*/  STL.128 [R1+0x3ca0], R116 ;  /* 0x003ca07401007387 */ /* 0x0003e80000100c00 */
[----:B------:R-:W4:Y:S04]  /*12280*/  LDL.LU R77, [R1+0x3da4] ;  /* 0x003da400014d7983 */ /* 0x000f280000300800 */
[----:B------:R-:W4:Y:S04]  /*12290*/  LDL.LU R75, [R1+0x3da0] ;  /* 0x003da000014b7983 */ /* 0x000f280000300800 */
[----:B------:R-:W4:Y:S04]  /*122a0*/  LDL.LU R71, [R1+0x3d90] ;  /* 0x003d900001477983 */ /* 0x000f280000300800 */
[----:B---3--:R-:W3:Y:S04]  /*122b0*/  LDL.LU R69, [R1+0x3d8c] ;  /* 0x003d8c0001457983 */ /* 0x008ee80000300800 */
        /* <DEDUP_REMOVED lines=13> */
[----:B------:R-:W3:Y:S04]  /*12390*/  LDL.LU.64 R40, [R1+0x3d50] ;  /* 0x003d500001287983 */ /* 0x000ee80000300a00 */
[----:B------:R-:W3:Y:S04]  /*123a0*/  LDL.LU.128 R36, [R1+0x3d40] ;  /* 0x003d400001247983 */ /* 0x000ee80000300c00 */
[----:B------:R-:W3:Y:S04]  /*123b0*/  LDL.128 R116, [R1+0x3f0] ;  /* 0x0003f00001747983 */ /* 0x000ee80000100c00 */
[----:B------:R0:W-:Y:S04]  /*123c0*/  STL.64 [R1+0x3d00], R12 ;  /* 0x003d000c01007387 */ /* 0x0001e80000100a00 */
[----:B------:R1:W-:Y:S04]  /*123d0*/  STL.128 [R1+0x3fa0], R148 ;  /* 0x003fa09401007387 */ /* 0x0003e80000100c00 */
[----:B------:R1:W-:Y:S04]  /*123e0*/  STL.128 [R1+0x3f90], R144 ;  /* 0x003f909001007387 */ /* 0x0003e80000100c00 */
[----:B0-----:R-:W3:Y:S04]  /*123f0*/  LDL.LU.64 R12, [R1+0x3d00] ;  /* 0x003d0000010c7983 */ /* 0x001ee80000300a00 */
[----:B------:R0:W-:Y:S04]  /*12400*/  STL [R1+0x4360], R193 ;  /* 0x004360c101007387 */ /* 0x0001e80000100800 */
[----:B-1----:R-:W3:Y:S04]  /*12410*/  LDL.LU.128 R148, [R1+0x3fa0] ;  /* 0x003fa00001947983 */ /* 0x002ee80000300c00 */
        /* <DEDUP_REMOVED lines=11> */
[----:B------:R2:W-:Y:S04]  /*124d0*/  STL.64 [R1+0x3d08], R16 ;  /* 0x003d081001007387 */ /* 0x0005e80000100a00 */
[----:B------:R2:W-:Y:S04]  /*124e0*/  STL.64 [R1+0x3cf0], R8 ;  /* 0x003cf00801007387 */ /* 0x0005e80000100a00 */
[----:B------:R2:W-:Y:S04]  /*124f0*/  STL.128 [R1+0x3ce0], R4 ;  /* 0x003ce00401007387 */ /* 0x0005e80000100c00 */
[----:B0-----:R-:W3:Y:S04]  /*12500*/  LDL.LU R193, [R1+0x4360] ;  /* 0x0043600001c17983 */ /* 0x001ee80000300800 */
        /* <DEDUP_REMOVED lines=9> */
[----:B--2---:R-:W2:Y:S04]  /*125a0*/  LDL.LU.128 R152, [R1+0x3fb0] ;  /* 0x003fb00001987983 */ /* 0x004ea80000300c00 */
[----:B------:R-:W2:Y:S04]  /*125b0*/  LDL.LU.128 R140, [R1+0x3f80] ;  /* 0x003f8000018c7983 */ /* 0x000ea80000300c00 */
[----:B------:R-:W2:Y:S04]  /*125c0*/  LDL.LU.64 R16, [R1+0x3d08] ;  /* 0x003d080001107983 */ /* 0x000ea80000300a00 */
[----:B------:R-:W2:Y:S04]  /*125d0*/  LDL.LU.64 R8, [R1+0x3cf0] ;  /* 0x003cf00001087983 */ /* 0x000ea80000300a00 */
[----:B------:R-:W2:Y:S04]  /*125e0*/  LDL.LU.128 R4, [R1+0x3ce0] ;  /* 0x003ce00001047983 */ /* 0x000ea80000300c00 */
[----:B------:R-:W-:Y:S04]  /*125f0*/  STL.128 [R1+0x3cc0], R124 ;  /* 0x003cc07c01007387 */ /* 0x000fe80000100c00 */
[----:B------:R-:W-:Y:S04]  /*12600*/  STL.128 [R1+0x3c90], R112 ;  /* 0x003c907001007387 */ /* 0x000fe80000100c00 */
[----:B----4-:R-:W-:Y:S04]  /*12610*/  STL.128 [R1+0x3cb0], R120 ;  /* 0x003cb07801007387 */ /* 0x010fe80000100c00 */
        /* <DEDUP_REMOVED lines=10> */
[----:B------:R4:W-:Y:S04]  /*126c0*/  STL [R1+0x3b8c], R26 ;  /* 0x003b8c1a01007387 */ /* 0x0009e80000100800 */
[----:B------:R4:W-:Y:S04]  /*126d0*/  STL [R1+0x3b88], R24 ;  /* 0x003b881801007387 */ /* 0x0009e80000100800 */
[----:B------:R4:W-:Y:S04]  /*126e0*/  STL [R1+0x3b84], R22 ;  /* 0x003b841601007387 */ /* 0x0009e80000100800 */
[----:B------:R4:W-:Y:S04]  /*126f0*/  STL [R1+0x3b80], R20 ;  /* 0x003b801401007387 */ /* 0x0009e80000100800 */
[----:B------:R4:W-:Y:S04]  /*12700*/  STL [R1+0x3b68], R10 ;  /* 0x003b680a01007387 */ /* 0x0009e80000100800 */
[----:B0-----:R-:W2:Y:S04]  /*12710*/  LDL.LU.128 R28, [R1+0x3b90] ;  /* 0x003b9000011c7983 */ /* 0x001ea80000300c00 */
[----:B-1----:R-:W2:Y:S04]  /*12720*/  LDL.LU.128 R32, [R1+0x3ba0] ;  /* 0x003ba00001207983 */ /* 0x002ea80000300c00 */
[----:B----4-:R-:W4:Y:S04]  /*12730*/  LDL.LU R26, [R1+0x3b8c] ;  /* 0x003b8c00011a7983 */ /* 0x010f280000300800 */
[----:B------:R-:W4:Y:S04]  /*12740*/  LDL.LU R24, [R1+0x3b88] ;  /* 0x003b880001187983 */ /* 0x000f280000300800 */
[----:B------:R-:W4:Y:S04]  /*12750*/  LDL.LU R22, [R1+0x3b84] ;  /* 0x003b840001167983 */ /* 0x000f280000300800 */
[----:B------:R-:W4:Y:S04]  /*12760*/  LDL.LU R20, [R1+0x3b80] ;  /* 0x003b800001147983 */ /* 0x000f280000300800 */
[----:B------:R-:W4:Y:S04]  /*12770*/  LDL.LU R10, [R1+0x3b68] ;  /* 0x003b6800010a7983 */ /* 0x000f280000300800 */
[----:B------:R-:W4:Y:S04]  /*12780*/  LDL.LU.128 R92, [R1+0x3c40] ;  /* 0x003c4000015c7983 */ /* 0x000f280000300c00 */
[----:B------:R0:W-:Y:S04]  /*12790*/  STL.128 [R1+0x3c10], R80 ;  /* 0x003c105001007387 */ /* 0x0001e80000100c00 */
[----:B------:R1:W-:Y:S04]  /*127a0*/  STL.64 [R1+0x3c08], R78 ;  /* 0x003c084e01007387 */ /* 0x0003e80000100a00 */
[----:B------:R1:W-:Y:S04]  /*127b0*/  STL.64 [R1+0x3bf8], R72 ;  /* 0x003bf84801007387 */ /* 0x0003e80000100a00 */
[----:B------:R-:W4:Y:S04]  /*127c0*/  LDL.LU.128 R88, [R1+0x3c30] ;  /* 0x003c300001587983 */ /* 0x000f280000300c00 */
[----:B------:R-:W4:Y:S04]  /*127d0*/  LDL.LU.128 R84, [R1+0x3c20] ;  /* 0x003c200001547983 */ /* 0x000f280000300c00 */
[----:B0-----:R-:W4:Y:S04]  /*127e0*/  LDL.LU.128 R80, [R1+0x3c10] ;  /* 0x003c100001507983 */ /* 0x001f280000300c00 */
[----:B-1----:R-:W4:Y:S04]  /*127f0*/  LDL.LU.64 R78, [R1+0x3c08] ;  /* 0x003c0800014e7983 */ /* 0x002f280000300a00 */
[----:B------:R-:W4:Y:S04]  /*12800*/  LDL.LU.64 R72, [R1+0x3bf8] ;  /* 0x003bf80001487983 */ /* 0x000f280000300a00 */
[----:B------:R0:W-:Y:S04]  /*12810*/  STL [R1+0x3c04], R77 ;  /* 0x003c044d01007387 */ /* 0x0001e80000100800 */
[----:B------:R1:W-:Y:S04]  /*12820*/  STL [R1+0x3c00], R75 ;  /* 0x003c004b01007387 */ /* 0x0003e80000100800 */
[----:B------:R1:W-:Y:S04]  /*12830*/  STL [R1+0x3bf4], R71 ;  /* 0x003bf44701007387 */ /* 0x0003e80000100800 */
[----:B---3--:R3:W-:Y:S04]  /*12840*/  STL [R1+0x3bf0], R69 ;  /* 0x003bf04501007387 */ /* 0x0087e80000100800 */
[----:B------:R3:W-:Y:S04]  /*12850*/  STL [R1+0x3bec], R67 ;  /* 0x003bec4301007387 */ /* 0x0007e80000100800 */
[----:B------:R3:W-:Y:S01]  /*12860*/  STL [R1+0x3be8], R65 ;  /* 0x003be84101007387 */ /* 0x0007e20000100800 */
[----:B------:R-:W-:-:S02]  /*12870*/  IMAD.MOV.U32 R136, RZ, RZ, R116 ;  /* 0x000000ffff887224 */ /* 0x000fc400078e0074 */
[----:B------:R-:W-:Y:S01]  /*12880*/  IMAD.MOV.U32 R137, RZ, RZ, R117 ;  /* 0x000000ffff897224 */ /* 0x000fe200078e0075 */
[----:B------:R3:W-:Y:S01]  /*12890*/  STL [R1+0x3be4], R63 ;  /* 0x003be43f01007387 */ /* 0x0007e20000100800 */
[----:B------:R-:W-:Y:S02]  /*128a0*/  IMAD.MOV.U32 R138, RZ, RZ, R118 ;  /* 0x000000ffff8a7224 */ /* 0x000fe400078e0076 */
[----:B------:R-:W-:Y:S01]  /*128b0*/  IMAD.MOV.U32 R139, RZ, RZ, R119 ;  /* 0x000000ffff8b7224 */ /* 0x000fe200078e0077 */
        /* <DEDUP_REMOVED lines=13> */
[----:B------:R-:W4:Y:S04]  /*12990*/  LDL.LU.128 R128, [R1+0x3cd0] ;  /* 0x003cd00001807983 */ /* 0x000f280000300c00 */
        /* <DEDUP_REMOVED lines=8> */
[----:B0-----:R-:W4:Y:S04]  /*12a20*/  LDL.LU R77, [R1+0x3c04] ;  /* 0x003c0400014d7983 */ /* 0x001f280000300800 */
[----:B-1----:R-:W4:Y:S04]  /*12a30*/  LDL.LU R75, [R1+0x3c00] ;  /* 0x003c0000014b7983 */ /* 0x002f280000300800 */
[----:B------:R-:W4:Y:S04]  /*12a40*/  LDL.LU R71, [R1+0x3bf4] ;  /* 0x003bf40001477983 */ /* 0x000f280000300800 */
[----:B---3--:R-:W3:Y:S04]  /*12a50*/  LDL.LU R69, [R1+0x3bf0] ;  /* 0x003bf00001457983 */ /* 0x008ee80000300800 */
        /* <DEDUP_REMOVED lines=16> */
[----:B------:R0:W-:Y:S04]  /*12b60*/  STL.64 [R1+0x3b70], R12 ;  /* 0x003b700c01007387 */ /* 0x0001e80000100a00 */
[----:B------:R1:W-:Y:S04]  /*12b70*/  STL.128 [R1+0x3b10], R148 ;  /* 0x003b109401007387 */ /* 0x0003e80000100c00 */
[----:B------:R1:W-:Y:S04]  /*12b80*/  STL.128 [R1+0x3b00], R144 ;  /* 0x003b009001007387 */ /* 0x0003e80000100c00 */
[----:B0-----:R-:W3:Y:S04]  /*12b90*/  LDL.LU.64 R12, [R1+0x3b70] ;  /* 0x003b7000010c7983 */ /* 0x001ee80000300a00 */
[----:B-1----:R-:W3:Y:S04]  /*12ba0*/  LDL.LU.128 R148, [R1+0x3b10] ;  /* 0x003b100001947983 */ /* 0x002ee80000300c00 */
[----:B------:R-:W3:Y:S04]  /*12bb0*/  LDL.LU.128 R144, [R1+0x3b00] ;  /* 0x003b000001907983 */ /* 0x000ee80000300c00 */
[----:B--2---:R0:W-:Y:S04]  /*12bc0*/  STL.64 [R1+0x3b78], R16 ;  /* 0x003b781001007387 */ /* 0x0041e80000100a00 */
[----:B------:R1:W-:Y:S04]  /*12bd0*/  STL.64 [R1+0x3b60], R8 ;  /* 0x003b600801007387 */ /* 0x0003e80000100a00 */
[----:B------:R-:W-:Y:S04]  /*12be0*/  STL [R1+0x400], R36 ;  /* 0x0004002401007387 */ /* 0x000fe80000100800 */
[----:B------:R-:W-:Y:S04]  /*12bf0*/  STL [R1+0x404], R38 ;  /* 0x0004042601007387 */ /* 0x000fe80000100800 */
[----:B------:R-:W-:Y:S04]  /*12c00*/  STL [R1+0x408], R40 ;  /* 0x0004082801007387 */ /* 0x000fe80000100800 */
[----:B0-----:R-:W2:Y:S04]  /*12c10*/  LDL.LU.64 R16, [R1+0x3b78] ;  /* 0x003b780001107983 */ /* 0x001ea80000300a00 */
[----:B-1----:R-:W2:Y:S04]  /*12c20*/  LDL.LU.64 R8, [R1+0x3b60] ;  /* 0x003b600001087983 */ /* 0x002ea80000300a00 */
[----:B------:R0:W-:Y:S04]  /*12c30*/  STL.128 [R1+0x3b20], R152 ;  /* 0x003b209801007387 */ /* 0x0001e80000100c00 */
[----:B------:R-:W-:Y:S04]  /*12c40*/  STL [R1+0x40c], R30 ;  /* 0x00040c1e01007387 */ /* 0x000fe80000100800 */
[----:B------:R1:W-:Y:S04]  /*12c50*/  STL.128 [R1+0x3b50], R4 ;  /* 0x003b500401007387 */ /* 0x0003e80000100c00 */
[----:B------:R-:W-:Y:S04]  /*12c60*/  STL.128 [R1+0x3b40], R160 ;  /* 0x003b40a001007387 */ /* 0x000fe80000100c00 */
[----:B------:R1:W-:Y:S04]  /*12c70*/  STL.128 [R1+0x3b30], R156 ;  /* 0x003b309c01007387 */ /* 0x0003e80000100c00 */
[----:B------:R-:W-:Y:S04]  /*12c80*/  STL [R1+0x410], R32 ;  /* 0x0004102001007387 */ /* 0x000fe80000100800 */
[----:B------:R-:W-:Y:S04]  /*12c90*/  STL [R1+0x414], R34 ;  /* 0x0004142201007387 */ /* 0x000fe80000100800 */
[----:B0-----:R-:W2:Y:S04]  /*12ca0*/  LDL.128 R152, [R1+0x400] ;  /* 0x0004000001987983 */ /* 0x001ea80000100c00 */
[----:B----4-:R-:W-:Y:S04]  /*12cb0*/  STL [R1+0x418], R24 ;  /* 0x0004181801007387 */ /* 0x010fe80000100800 */
[----:B------:R-:W-:Y:S04]  /*12cc0*/  STL [R1+0x41c], R26 ;  /* 0x00041c1a01007387 */ /* 0x000fe80000100800 */
[----:B------:R-:W-:Y:S04]  /*12cd0*/  STL [R1+0x420], R28 ;  /* 0x0004201c01007387 */ /* 0x000fe80000100800 */
[----:B------:R-:W-:Y:S04]  /*12ce0*/  STL [R1+0x424], R10 ;  /* 0x0004240a01007387 */ /* 0x000fe80000100800 */
[----:B------:R-:W-:Y:S04]  /*12cf0*/  STL [R1+0x428], R20 ;  /* 0x0004281401007387 */ /* 0x000fe80000100800 */
[----:B------:R-:W-:Y:S04]  /*12d00*/  STL [R1+0x42c], R22 ;  /* 0x00042c1601007387 */ /* 0x000fe80000100800 */
[----:B-1----:R-:W4:Y:S04]  /*12d10*/  LDL.LU.128 R4, [R1+0x3b50] ;  /* 0x003b500001047983 */ /* 0x002f280000300c00 */
[----:B------:R0:W-:Y:S04]  /*12d20*/  STL.128 [R1+0x3a30], R92 ;  /* 0x003a305c01007387 */ /* 0x0001e80000100c00 */
[----:B------:R-:W4:Y:S04]  /*12d30*/  LDL.128 R156, [R1+0x410] ;  /* 0x00041000019c7983 */ /* 0x000f280000100c00 */
[----:B------:R-:W4:Y:S04]  /*12d40*/  LDL.128 R160, [R1+0x420] ;  /* 0x0004200001a07983 */ /* 0x000f280000100c00 */
[----:B------:R1:W-:Y:S04]  /*12d50*/  STL.128 [R1+0x3af0], R140 ;  /* 0x003af08c01007387 */ /* 0x0003e80000100c00 */
[----:B------:R1:W-:Y:S04]  /*12d60*/  STL.128 [R1+0x3a20], R88 ;  /* 0x003a205801007387 */ /* 0x0003e80000100c00 */
[----:B0-----:R-:W4:Y:S04]  /*12d70*/  LDL.LU.128 R92, [R1+0x3a30] ;  /* 0x003a3000015c7983 */ /* 0x001f280000300c00 */
[----:B------:R0:W-:Y:S04]  /*12d80*/  STL.128 [R1+0x3a10], R84 ;  /* 0x003a105401007387 */ /* 0x0001e80000100c00 */
[----:B------:R0:W-:Y:S04]  /*12d90*/  STL.128 [R1+0x3a00], R80 ;  /* 0x003a005001007387 */ /* 0x0001e80000100c00 */
[----:B------:R0:W-:Y:S04]  /*12da0*/  STL.64 [R1+0x39f8], R78 ;  /* 0x0039f84e01007387 */ /* 0x0001e80000100a00 */
[----:B------:R0:W-:Y:S04]  /*12db0*/  STL.64 [R1+0x39e8], R72 ;  /* 0x0039e84801007387 */ /* 0x0001e80000100a00 */
[----:B-1----:R-:W4:Y:S04]  /*12dc0*/  LDL.LU.128 R140, [R1+0x3af0] ;  /* 0x003af000018c7983 */ /* 0x002f280000300c00 */
[----:B------:R-:W4:Y:S04]  /*12dd0*/  LDL.LU.128 R88, [R1+0x3a20] ;  /* 0x003a200001587983 */ /* 0x000f280000300c00 */
[----:B0-----:R-:W4:Y:S04]  /*12de0*/  LDL.LU.128 R84, [R1+0x3a10] ;  /* 0x003a100001547983 */ /* 0x001f280000300c00 */
[----:B------:R-:W4:Y:S04]  /*12df0*/  LDL.LU.128 R80, [R1+0x3a00] ;  /* 0x003a000001507983 */ /* 0x000f280000300c00 */
[----:B------:R-:W4:Y:S04]  /*12e00*/  LDL.LU.64 R78, [R1+0x39f8] ;  /* 0x0039f800014e7983 */ /* 0x000f280000300a00 */
[----:B------:R-:W4:Y:S04]  /*12e10*/  LDL.LU.64 R72, [R1+0x39e8] ;  /* 0x0039e80001487983 */ /* 0x000f280000300a00 */
        /* <DEDUP_REMOVED lines=14> */
[----:B---3--:R3:W-:Y:S04]  /*12f00*/  STL [R1+0x39e0], R69 ;  /* 0x0039e04501007387 */ /* 0x0087e80000100800 */
        /* <DEDUP_REMOVED lines=28> */
[----:B------:R-:W4:Y:S04]  /*130d0*/  LDL.LU R75, [R1+0x39f0] ;  /* 0x0039f000014b7983 */ /* 0x000f280000300800 */
        /* <DEDUP_REMOVED lines=17> */
[----:B------:R-:W3:Y:S01]  /*131f0*/  LDL.LU R37, [R1+0x39a0] ;  /* 0x0039a00001257983 */ /* 0x000ee20000300800 */
[----:B------:R-:W0:Y:S01]  /*13200*/  S2R R225, SR_TID.X ;  /* 0x0000000000e17919 */ /* 0x000e220000002100 */
[----:B------:R-:W-:Y:S01]  /*13210*/  FMUL.FTZ R13, R0, R13 ;  /* 0x0000000d000d7220 */ /* 0x000fe20000410000 */
[----:B------:R-:W-:-:S03]  /*13220*/  FMUL.FTZ R197, R12, R0 ;  /* 0x000000000cc57220 */ /* 0x000fc60000410000 */
        /* <DEDUP_REMOVED lines=8> */
[----:B------:R-:W-:Y:S01]  /*132b0*/  MUFU.EX2 R221, R221 ;  /* 0x000000dd00dd7308 */ /* 0x000fe20000000800 */
[----:B0-----:R-:W-:-:S05]  /*132c0*/  SHF.R.U32.HI R225, RZ, 0x7, R225 ;  /* 0x00000007ffe17819 */ /* 0x001fca00000116e1 */
[----:B------:R-:W-:Y:S02]  /*132d0*/  VIADD R225, R225, 0x8 ;  /* 0x00000008e1e17836 */ /* 0x000fe40000000000 */
[----:B------:R-:W0:Y:S08]  /*132e0*/  MUFU.EX2 R220, R220 ;  /* 0x000000dc00dc7308 */ /* 0x000e300000000800 */
[----:B------:R-:W-:Y:S08]  /*132f0*/  MUFU.EX2 R219, R219 ;  /* 0x000000db00db7308 */ /* 0x000ff00000000800 */
[----:B------:R-:W-:Y:S08]  /*13300*/  MUFU.EX2 R218, R218 ;  /* 0x000000da00da7308 */ /* 0x000ff00000000800 */
[----:B------:R-:W-:Y:S08]  /*13310*/  MUFU.EX2 R217, R217 ;  /* 0x000000d900d97308 */ /* 0x000ff00000000800 */
[----:B------:R-:W1:Y:S08]  /*13320*/  MUFU.EX2 R216, R216 ;  /* 0x000000d800d87308 */ /* 0x000e700000000800 */
[----:B------:R-:W-:Y:S08]  /*13330*/  MUFU.EX2 R215, R215 ;  /* 0x000000d700d77308 */ /* 0x000ff00000000800 */
[----:B------:R-:W1:Y:S01]  /*13340*/  MUFU.EX2 R214, R214 ;  /* 0x000000d600d67308 */ /* 0x000e620000000800 */
[----:B--2---:R-:W-:Y:S01]  /*13350*/  ISETP.NE.U32.AND P0, PT, R8, RZ, PT ;  /* 0x000000ff0800720c */ /* 0x004fe20003f05070 */
[----:B------:R-:W-:-:S02]  /*13360*/  IMAD R16, R9, 0xc00, R16 ;  /* 0x00000c0009107824 */ /* 0x000fc400078e0210 */
[----:B------:R-:W-:Y:S02]  /*13370*/  IMAD.MOV.U32 R27, RZ, RZ, R152 ;  /* 0x000000ffff1b7224 */ /* 0x000fe400078e0098 */
[----:B------:R-:W-:Y:S02]  /*13380*/  IMAD.MOV.U32 R25, RZ, RZ, R153 ;  /* 0x000000ffff197224 */ /* 0x000fe400078e0099 */
[----:B------:R-:W-:Y:S02]  /*13390*/  IMAD.MOV.U32 R74, RZ, RZ, R193 ;  /* 0x000000ffff4a7224 */ /* 0x000fe400078e00c1 */
[----:B------:R-:W-:Y:S02]  /*133a0*/  IMAD.MOV.U32 R23, RZ, RZ, R154 ;  /* 0x000000ffff177224 */ /* 0x000fe400078e009a */
[----:B------:R-:W-:Y:S02]  /*133b0*/  IMAD.MOV.U32 R21, RZ, RZ, R155 ;  /* 0x000000ffff157224 */ /* 0x000fe400078e009b */
[----:B----4-:R-:W-:-:S02]  /*133c0*/  IMAD.MOV.U32 R19, RZ, RZ, R156 ;  /* 0x000000ffff137224 */ /* 0x010fc400078e009c */
[----:B------:R-:W-:Y:S02]  /*133d0*/  IMAD.MOV.U32 R18, RZ, RZ, R157 ;  /* 0x000000ffff127224 */ /* 0x000fe400078e009d */
[----:B------:R-:W-:Y:S02]  /*133e0*/  IMAD.MOV.U32 R15, RZ, RZ, R158 ;  /* 0x000000ffff0f7224 */ /* 0x000fe400078e009e */
[----:B------:R-:W-:Y:S02]  /*133f0*/  IMAD.MOV.U32 R14, RZ, RZ, R159 ;  /* 0x000000ffff0e7224 */ /* 0x000fe400078e009f */
[----:B------:R-:W-:Y:S02]  /*13400*/  IMAD.MOV.U32 R11, RZ, RZ, R160 ;  /* 0x000000ffff0b7224 */ /* 0x000fe400078e00a0 */
[----:B------:R-:W-:Y:S02]  /*13410*/  IMAD.MOV.U32 R10, RZ, RZ, R161 ;  /* 0x000000ffff0a7224 */ /* 0x000fe400078e00a1 */
[----:B------:R-:W-:-:S02]  /*13420*/  IMAD.MOV.U32 R3, RZ, RZ, R162 ;  /* 0x000000ffff037224 */ /* 0x000fc400078e00a2 */
[----:B------:R-:W-:Y:S02]  /*13430*/  IMAD.MOV.U32 R2, RZ, RZ, R163 ;  /* 0x000000ffff027224 */ /* 0x000fe400078e00a3 */
[----:B------:R-:W-:Y:S02]  /*13440*/  IMAD.MOV.U32 R203, RZ, RZ, R7 ;  /* 0x000000ffffcb7224 */ /* 0x000fe400078e0007 */
[----:B------:R-:W-:Y:S02]  /*13450*/  IMAD.MOV.U32 R201, RZ, RZ, R6 ;  /* 0x000000ffffc97224 */ /* 0x000fe400078e0006 */
[----:B------:R-:W-:Y:S02]  /*13460*/  IMAD.MOV.U32 R199, RZ, RZ, R5 ;  /* 0x000000ffffc77224 */ /* 0x000fe400078e0005 */
[----:B------:R-:W-:Y:S02]  /*13470*/  IMAD.MOV.U32 R44, RZ, RZ, R94 ;  /* 0x000000ffff2c7224 */ /* 0x000fe400078e005e */
[----:B------:R-:W-:Y:S01]  /*13480*/  IMAD.MOV.U32 R46, RZ, RZ, R92 ;  /* 0x000000ffff2e7224 */ /* 0x000fe200078e005c */
[----:B------:R-:W-:Y:S01]  /*13490*/  R2UR UR6, R16 ;  /* 0x00000000100672ca */ /* 0x000fe200000e0000 */
[----:B------:R-:W-:Y:S01]  /*134a0*/  IMAD.MOV.U32 R38, RZ, RZ, R88 ;  /* 0x000000ffff267224 */ /* 0x000fe200078e0058 */
[----:B------:R-:W-:Y:S01]  /*134b0*/  R2UR UR7, R17 ;  /* 0x00000000110772ca */ /* 0x000fe200000e0000 */
[----:B------:R-:W-:-:S02]  /*134c0*/  IMAD.MOV.U32 R48, RZ, RZ, R90 ;  /* 0x000000ffff307224 */ /* 0x000fc400078e005a */
        /* <DEDUP_REMOVED lines=18> */
[----:B------:R-:W-:Y:S01]  /*135f0*/  IMAD.MOV.U32 R76, RZ, RZ, R205 ;  /* 0x000000ffff4c7224 */ /* 0x000fe200078e00cd */
[----:B0-----:R-:W-:Y:S01]  /*13600*/  F2FP.BF16.F32.PACK_AB R192, R220, R221 ;  /* 0x000000dddcc0723e */ /* 0x001fe200000010ff */
[----:B------:R-:W-:Y:S01]  /*13610*/  IMAD.MOV.U32 R92, RZ, RZ, R141 ;  /* 0x000000ffff5c7224 */ /* 0x000fe200078e008d */
[----:B-1----:R-:W-:Y:S01]  /*13620*/  F2FP.BF16.F32.PACK_AB R193, R216, R217 ;  /* 0x000000d9d8c1723e */ /* 0x002fe200000010ff */
[----:B------:R-:W-:Y:S01]  /*13630*/  IMAD.MOV.U32 R94, RZ, RZ, R140 ;  /* 0x000000ffff5e7224 */ /* 0x000fe200078e008c */
[----:B------:R-:W-:Y:S01]  /*13640*/  F2FP.BF16.F32.PACK_AB R194, R218, R219 ;  /* 0x000000dbdac2723e */ /* 0x000fe200000010ff */
[----:B------:R-:W-:Y:S01]  /*13650*/  IMAD.MOV.U32 R28, RZ, RZ, R74 ;  /* 0x000000ffff1c7224 */ /* 0x000fe200078e004a */
[----:B------:R-:W-:Y:S01]  /*13660*/  F2FP.BF16.F32.PACK_AB R195, R214, R215 ;  /* 0x000000d7d6c3723e */ /* 0x000fe200000010ff */
[----:B------:R-:W-:Y:S01]  /*13670*/  IMAD.MOV.U32 R88, RZ, RZ, R143 ;  /* 0x000000ffff587224 */ /* 0x000fe200078e008f */
[----:B------:R-:W-:Y:S01]  /*13680*/  VOTEU.ANY UP0, P0 ;  /* 0x00000000003f7886 */ /* 0x000fe20000000100 */
[----:B------:R-:W-:Y:S01]  /*13690*/  IMAD.MOV.U32 R90, RZ, RZ, R142 ;  /* 0x000000ffff5a7224 */ /* 0x000fe200078e008e */
[----:B------:R0:W-:Y:S01]  /*136a0*/  STL.128 [R1+0x3910], R184 ;  /* 0x003910b801007387 */ /* 0x0001e20000100c00 */
[----:B------:R-:W-:-:S02]  /*136b0*/  IMAD.MOV.U32 R140, RZ, RZ, R27 ;  /* 0x000000ffff8c7224 */ /* 0x000fc400078e001b */
[----:B------:R-:W-:Y:S01]  /*136c0*/  IMAD.MOV.U32 R141, RZ, RZ, R25 ;  /* 0x000000ffff8d7224 */ /* 0x000fe200078e0019 */
[----:B------:R1:W-:Y:S01]  /*136d0*/  STL.128 [R1+0x3900], R180 ;  /* 0x003900b401007387 */ /* 0x0003e20000100c00 */
[----:B------:R-:W-:Y:S02]  /*136e0*/  IMAD.MOV.U32 R72, RZ, RZ, R207 ;  /* 0x000000ffff487224 */ /* 0x000fe400078e00cf */
[----:B------:R-:W-:Y:S01]  /*136f0*/  IMAD.MOV.U32 R74, RZ, RZ, R206 ;  /* 0x000000ffff4a7224 */ /* 0x000fe200078e00ce */
[----:B------:R-:W2:Y:S01]  /*13700*/  LDL.LU.128 R156, [R1+0x3b30] ;  /* 0x003b3000019c7983 */ /* 0x000ea20000300c00 */
[----:B------:R-:W-:Y:S02]  /*13710*/  IMAD.MOV.U32 R78, RZ, RZ, R204 ;  /* 0x000000ffff4e7224 */ /* 0x000fe400078e00cc */
[----:B------:R-:W-:Y:S01]  /*13720*/  IMAD.MOV.U32 R80, RZ, RZ, R202 ;  /* 0x000000ffff507224 */ /* 0x000fe200078e00ca */
[----:B------:R-:W4:Y:S01]  /*13730*/  LDL.LU.128 R152, [R1+0x3b20] ;  /* 0x003b200001987983 */ /* 0x000f220000300c00 */
[----:B------:R-:W-:-:S02]  /*13740*/  IMAD.MOV.U32 R82, RZ, RZ, R200 ;  /* 0x000000ffff527224 */ /* 0x000fc400078e00c8 */
[----:B------:R-:W-:Y:S01]  /*13750*/  IMAD.MOV.U32 R84, RZ, RZ, R198 ;  /* 0x000000ffff547224 */ /* 0x000fe200078e00c6 */
[----:B0-----:R-:W2:Y:S01]  /*13760*/  LDL.LU.128 R184, [R1+0x3910] ;  /* 0x0039100001b87983 */ /* 0x001ea20000300c00 */
[----:B------:R-:W-:Y:S02]  /*13770*/  IMAD.MOV.U32 R86, RZ, RZ, R196 ;  /* 0x000000ffff567224 */ /* 0x000fe400078e00c4 */
[----:B------:R-:W-:Y:S01]  /*13780*/  IMAD.MOV.U32 R142, RZ, RZ, R23 ;  /* 0x000000ffff8e7224 */ /* 0x000fe200078e0017 */
[----:B------:R-:W4:Y:S01]  /*13790*/  LDL.LU.128 R160, [R1+0x3b40] ;  /* 0x003b400001a07983 */ /* 0x000f220000300c00 */
        /* <DEDUP_REMOVED lines=11> */
[----:B------:R-:W-:Y:S01]  /*13850*/  IMAD.MOV.U32 R25, RZ, RZ, R199 ;  /* 0x000000ffff197224 */ /* 0x000fe200078e00c7 */
[----:B------:R0:W-:Y:S06]  /*13860*/  BAR.SYNC.DEFER_BLOCKING R225, 0x100 ;  /* 0x000400e10000751d */ /* 0x0001ec0000010000 */
[----:B---3--:R-:W-:-:S06]  /*13870*/  WARPGROUP.ARRIVE ;  /* 0x00000000000079c5 */ /* 0x008fcc0000000000 */
[----:B------:R-:W-:Y:S03]  /*13880*/  HGMMA.64x256x16.F32.BF16 R24, R192, gdesc[UR4].tnspB, R24, UP0, gsb0 ;  /* 0x43e00004c0187df0 */ /* 0x000fe6000b801818 */
[----:B------:R-:W-:Y:S02]  /*13890*/  WARPGROUP.DEPBAR.LE gsb0, 0x0 ;  /* 0x00008000000079c5 */ /* 0x000fe40000010000 */
[----:B------:R-:W-:Y:S04]  /*138a0*/  STL [R1+0x58c], R107 ;  /* 0x00058c6b01007387 */ /* 0x000fe80000100800 */
[----:B------:R-:W-:Y:S04]  /*138b0*/  STL [R1+0x588], R106 ;  /* 0x0005886a01007387 */ /* 0x000fe80000100800 */
[----:B------:R-:W-:Y:S04]  /*138c0*/  STL [R1+0x584], R105 ;  /* 0x0005846901007387 */ /* 0x000fe80000100800 */
[----:B------:R-:W-:Y:S04]  /*138d0*/  STL [R1+0x580], R104 ;  /* 0x0005806801007387 */ /* 0x000fe80000100800 */
[----:B-1----:R-:W3:Y:S04]  /*138e0*/  LDL.128 R180, [R1+0x580] ;  /* 0x0005800001b47983 */ /* 0x002ee80000100c00 */
[----:B------:R1:W-:Y:S04]  /*138f0*/  STL [R1+0x574], R101 ;  /* 0x0005746501007387 */ /* 0x0003e80000100800 */
[----:B------:R0:W-:Y:S04]  /*13900*/  STL [R1+0x570], R100 ;  /* 0x0005706401007387 */ /* 0x0001e80000100800 */
[----:B-1----:R-:W4:Y:S04]  /*13910*/  LDL.LU R101, [R1+0x588] ;  /* 0x0005880001657983 */ /* 0x002f280000300800 */
[----:B0-----:R-:W4:Y:S01]  /*13920*/  LDL.LU R100, [R1+0x584] ;  /* 0x0005840001647983 */ /* 0x001f220000300800 */
[----:B------:R-:W-:-:S02]  /*13930*/  VIADD R4, R16, 0x80 ;  /* 0x0000008010047836 */ /* 0x000fc40000000000 */
[----:B------:R-:W-:Y:S01]  /*13940*/  IMAD.MOV.U32 R107, RZ, RZ, R31 ;  /* 0x000000ffff6b7224 */ /* 0x000fe200078e001f */
[----:B------:R-:W-:Y:S01]  /*13950*/  STL [R1+0x578], R102 ;  /* 0x0005786601007387 */ /* 0x000fe20000100800 */
[----:B------:R-:W-:Y:S02]  /*13960*/  IMAD.MOV.U32 R106, RZ, RZ, R30 ;  /* 0x000000ffff6a7224 */ /* 0x000fe400078e001e */
[----:B------:R-:W-:Y:S01]  /*13970*/  IMAD.MOV.U32 R105, RZ, RZ, R29 ;  /* 0x000000ffff697224 */ /* 0x000fe200078e001d */
[----:B------:R-:W-:Y:S01]  /*13980*/  STL [R1+0x59c], R111 ;  /* 0x00059c6f01007387 */ /* 0x000fe20000100800 */
[----:B------:R-:W-:-:S03]  /*13990*/  IMAD.MOV.U32 R104, RZ, RZ, R28 ;  /* 0x000000ffff687224 */ /* 0x000fc600078e001c */
[----:B------:R-:W-:Y:S04]  /*139a0*/  STL [R1+0x598], R110 ;  /* 0x0005986e01007387 */ /* 0x000fe80000100800 */
[----:B------:R-:W-:Y:S04]  /*139b0*/  STL [R1+0x594], R109 ;  /* 0x0005946d01007387 */ /* 0x000fe80000100800 */
[----:B------:R-:W-:Y:S04]  /*139c0*/  STL [R1+0x590], R108 ;  /* 0x0005906c01007387 */ /* 0x000fe80000100800 */
[----:B------:R-:W-:Y:S04]  /*139d0*/  STL [R1+0x57c], R103 ;  /* 0x00057c6701007387 */ /* 0x000fe80000100800 */
[----:B------:R0:W-:Y:S04]  /*139e0*/  STL.128 [R1+0x38f0], R176 ;  /* 0x0038f0b001007387 */ /* 0x0001e80000100c00 */
[----:B--2---:R1:W-:Y:S01]  /*139f0*/  STL.128 [R1+0x3810], R184 ;  /* 0x003810b801007387 */ /* 0x0043e20000100c00 */
[----:B------:R-:W-:Y:S01]  /*13a00*/  R2UR UR6, R4 ;  /* 0x00000000040672ca */ /* 0x000fe200000e0000 */
[----:B------:R-:W-:-:S02]  /*13a10*/  IMAD.MOV.U32 R20, RZ, RZ, R24 ;  /* 0x000000ffff147224 */ /* 0x000fc400078e0018 */
[----:B------:R2:W-:Y:S01]  /*13a20*/  STL.128 [R1+0x38e0], R172 ;  /* 0x0038e0ac01007387 */ /* 0x0005e20000100c00 */
[----:B------:R-:W-:Y:S02]  /*13a30*/  IMAD.MOV.U32 R24, RZ, RZ, R105 ;  /* 0x000000ffff187224 */ /* 0x000fe400078e0069 */
[----:B------:R-:W-:Y:S01]  /*13a40*/  IMAD.MOV.U32 R4, RZ, RZ, R104 ;  /* 0x000000ffff047224 */ /* 0x000fe200078e0068 */
[----:B------:R2:W-:Y:S04]  /*13a50*/  STL.128 [R1+0x240], R104 ;  /* 0x0002406801007387 */ /* 0x0005e80000100c00 */
[----:B0-----:R-:W4:Y:S04]  /*13a60*/  LDL.LU.128 R176, [R1+0x570] ;  /* 0x0005700001b07983 */ /* 0x001f280000300c00 */
[----:B-1----:R-:W4:Y:S01]  /*13a70*/  LDL.128 R184, [R1+0x590] ;  /* 0x0005900001b87983 */ /* 0x002f220000100c00 */
[----:B--2---:R-:W-:-:S03]  /*13a80*/  IMAD.MOV.U32 R175, RZ, RZ, R99 ;  /* 0x000000ffffaf7224 */ /* 0x004fc600078e0063 */
[----:B------:R-:W2:Y:S04]  /*13a90*/  LDL.LU R103, [R1+0x590] ;  /* 0x0005900001677983 */ /* 0x000ea80000300800 */
[----:B------:R-:W2:Y:S04]  /*13aa0*/  LDL.LU R99, [R1+0x580] ;  /* 0x0005800001637983 */ /* 0x000ea80000300800 */
[----:B------:R-:W2:Y:S04]  /*13ab0*/  LDL.LU R105, [R1+0x598] ;  /* 0x0005980001697983 */ /* 0x000ea80000300800 */
[----:B------:R-:W2:Y:S01]  /*13ac0*/  LDL.LU R104, [R1+0x594] ;  /* 0x0005940001687983 */ /* 0x000ea20000300800 */
[----:B---3--:R-:W-:-:S05]  /*13ad0*/  IMAD.MOV.U32 R102, RZ, RZ, R183 ;  /* 0x000000ffff667224 */ /* 0x008fca00078e00b7 */
[----:B------:R0:W-:Y:S04]  /*13ae0*/  STL [R1+0x3798], R102 ;  /* 0x0037986601007387 */ /* 0x0001e80000100800 */
[----:B0-----:R-:W3:Y:S04]  /*13af0*/  LDL.LU R102, [R1+0x3798] ;  /* 0x0037980001667983 */ /* 0x001ee80000300800 */
[----:B----4-:R0:W-:Y:S04]  /*13b00*/  STL.64 [R1+0x3790], R100 ;  /* 0x0037906401007387 */ /* 0x0101e80000100a00 */
[----:B0-----:R-:W3:Y:S01]  /*13b10*/  LDL.LU.64 R100, [R1+0x3790] ;  /* 0x0037900001647983 */ /* 0x001ee20000300a00 */
        /* <DEDUP_REMOVED lines=11> */
[----:B------:R-:W-:Y:S08]  /*13bd0*/  MUFU.EX2 R210, R210 ;  /* 0x000000d200d27308 */ /* 0x000ff00000000800 */
[----:B------:R-:W-:Y:S08]  /*13be0*/  MUFU.EX2 R209, R209 ;  /* 0x000000d100d17308 */ /* 0x000ff00000000800 */
[----:B------:R-:W1:Y:S08]  /*13bf0*/  MUFU.EX2 R208, R208 ;  /* 0x000000d000d07308 */ /* 0x000e700000000800 */
[----:B------:R-:W-:Y:S08]  /*13c00*/  MUFU.EX2 R207, R207 ;  /* 0x000000cf00cf7308 */ /* 0x000ff00000000800 */
[----:B------:R-:W4:Y:S01]  /*13c10*/  MUFU.EX2 R206, R206 ;  /* 0x000000ce00ce7308 */ /* 0x000f220000000800 */
[----:B0-----:R-:W-:-:S02]  /*13c20*/  F2FP.BF16.F32.PACK_AB R152, R212, R213 ;  /* 0x000000d5d498723e */ /* 0x001fc400000010ff */
[----:B-1----:R-:W-:Y:S02]  /*13c30*/  F2FP.BF16.F32.PACK_AB R153, R208, R209 ;  /* 0x000000d1d099723e */ /* 0x002fe400000010ff */
[----:B------:R-:W-:Y:S01]  /*13c40*/  F2FP.BF16.F32.PACK_AB R154, R210, R211 ;  /* 0x000000d3d29a723e */ /* 0x000fe200000010ff */
[----:B------:R0:W-:Y:S01]  /*13c50*/  STL [R1+0xcd0], R12 ;  /* 0x000cd00c01007387 */ /* 0x0001e20000100800 */
[----:B------:R-:W-:Y:S02]  /*13c60*/  IMAD.MOV.U32 R7, RZ, RZ, R151 ;  /* 0x000000ffff077224 */ /* 0x000fe400078e0097 */
[----:B------:R-:W-:Y:S01]  /*13c70*/  IMAD.MOV.U32 R8, RZ, RZ, R150 ;  /* 0x000000ffff087224 */ /* 0x000fe200078e0096 */
[----:B------:R1:W-:Y:S01]  /*13c80*/  STL [R1+0x5ac], R115 ;  /* 0x0005ac7301007387 */ /* 0x0003e20000100800 */
[----:B------:R-:W-:Y:S01]  /*13c90*/  IMAD.MOV.U32 R9, RZ, RZ, R149 ;  /* 0x000000ffff097224 */ /* 0x000fe200078e0095 */
[----:B----4-:R-:W-:Y:S02]  /*13ca0*/  F2FP.BF16.F32.PACK_AB R155, R206, R207 ;  /* 0x000000cfce9b723e */ /* 0x010fe400000010ff */
[----:B------:R4:W-:Y:S01]  /*13cb0*/  STL [R1+0x5a8], R114 ;  /* 0x0005a87201007387 */ /* 0x0009e20000100800 */
[----:B------:R-:W-:-:S02]  /*13cc0*/  IMAD.MOV.U32 R10, RZ, RZ, R148 ;  /* 0x000000ffff0a7224 */ /* 0x000fc400078e0094 */
[----:B------:R-:W-:Y:S01]  /*13cd0*/  IMAD.MOV.U32 R11, RZ, RZ, R147 ;  /* 0x000000ffff0b7224 */ /* 0x000fe200078e0093 */
[----:B------:R4:W-:Y:S01]  /*13ce0*/  STL [R1+0x5a4], R113 ;  /* 0x0005a47101007387 */ /* 0x0009e20000100800 */
[----:B0-----:R-:W-:Y:S02]  /*13cf0*/  IMAD.MOV.U32 R12, RZ, RZ, R146 ;  /* 0x000000ffff0c7224 */ /* 0x001fe400078e0092 */
[----:B------:R-:W-:Y:S01]  /*13d00*/  IMAD.MOV.U32 R14, RZ, RZ, R145 ;  /* 0x000000ffff0e7224 */ /* 0x000fe200078e0091 */
[----:B------:R0:W-:Y:S01]  /*13d10*/  STL [R1+0x5a0], R112 ;  /* 0x0005a07001007387 */ /* 0x0001e20000100800 */
[----:B------:R-:W-:Y:S02]  /*13d20*/  IMAD.MOV.U32 R15, RZ, RZ, R144 ;  /* 0x000000ffff0f7224 */ /* 0x000fe400078e0090 */
[----:B------:R-:W-:Y:S01]  /*13d30*/  IMAD.MOV.U32 R18, RZ, RZ, R143 ;  /* 0x000000ffff127224 */ /* 0x000fe200078e008f */
[----:B------:R-:W-:Y:S01]  /*13d40*/  STL [R1+0x5dc], R127 ;  /* 0x0005dc7f01007387 */ /* 0x000fe20000100800 */
[----:B------:R-:W-:-:S02]  /*13d50*/  IMAD.MOV.U32 R19, RZ, RZ, R142 ;  /* 0x000000ffff137224 */ /* 0x000fc400078e008e */
[----:B------:R-:W-:Y:S01]  /*13d60*/  IMAD.MOV.U32 R21, RZ, RZ, R141 ;  /* 0x000000ffff157224 */ /* 0x000fe200078e008d */
[----:B------:R-:W-:Y:S01]  /*13d70*/  STL [R1+0x5d8], R126 ;  /* 0x0005d87e01007387 */ /* 0x000fe20000100800 */
[----:B------:R-:W-:Y:S02]  /*13d80*/  IMAD.MOV.U32 R22, RZ, RZ, R140 ;  /* 0x000000ffff167224 */ /* 0x000fe400078e008c */
[----:B------:R-:W-:Y:S01]  /*13d90*/  IMAD.MOV.U32 R23, RZ, RZ, R139 ;  /* 0x000000ffff177224 */ /* 0x000fe200078e008b */
[----:B------:R-:W-:Y:S01]  /*13da0*/  STL [R1+0x5d4], R125 ;  /* 0x0005d47d01007387 */ /* 0x000fe20000100800 */
        /* <DEDUP_REMOVED lines=16> */
[----:B-1----:R-:W-:Y:S01]  /*13eb0*/  IMAD.MOV.U32 R115, RZ, RZ, R39 ;  /* 0x000000ffff737224 */ /* 0x002fe200078e0027 */
[----:B------:R-:W-:Y:S01]  /*13ec0*/  STL [R1+0x5bc], R119 ;  /* 0x0005bc7701007387 */ /* 0x000fe20000100800 */
[----:B----4-:R-:W-:Y:S02]  /*13ed0*/  IMAD.MOV.U32 R114, RZ, RZ, R38 ;  /* 0x000000ffff727224 */ /* 0x010fe400078e0026 */
[----:B------:R-:W-:Y:S01]  /*13ee0*/  IMAD.MOV.U32 R113, RZ, RZ, R37 ;  /* 0x000000ffff717224 */ /* 0x000fe200078e0025 */
[----:B------:R-:W-:Y:S01]  /*13ef0*/  STL [R1+0x5b8], R118 ;  /* 0x0005b87601007387 */ /* 0x000fe20000100800 */
[----:B0-----:R-:W-:-:S02]  /*13f00*/  IMAD.MOV.U32 R112, RZ, RZ, R36 ;  /* 0x000000ffff707224 */ /* 0x001fc400078e0024 */
[----:B------:R-:W-:Y:S01]  /*13f10*/  IMAD.MOV.U32 R174, RZ, RZ, R98 ;  /* 0x000000ffffae7224 */ /* 0x000fe200078e0062 */
[----:B------:R-:W-:Y:S01]  /*13f20*/  STL [R1+0x5b4], R117 ;  /* 0x0005b47501007387 */ /* 0x000fe20000100800 */
[----:B------:R-:W-:Y:S02]  /*13f30*/  IMAD.MOV.U32 R173, RZ, RZ, R97 ;  /* 0x000000ffffad7224 */ /* 0x000fe400078e0061 */
[----:B------:R-:W-:Y:S01]  /*13f40*/  IMAD.MOV.U32 R172, RZ, RZ, R96 ;  /* 0x000000ffffac7224 */ /* 0x000fe200078e0060 */
[----:B------:R-:W-:Y:S01]  /*13f50*/  STL [R1+0x5b0], R116 ;  /* 0x0005b07401007387 */ /* 0x000fe20000100800 */
[----:B------:R-:W-:Y:S02]  /*13f60*/  IMAD.MOV.U32 R159, RZ, RZ, R83 ;  /* 0x000000ffff9f7224 */ /* 0x000fe400078e0053 */
[----:B------:R-:W-:Y:S01]  /*13f70*/  IMAD.MOV.U32 R158, RZ, RZ, R82 ;  /* 0x000000ffff9e7224 */ /* 0x000fe200078e0052 */
[----:B------:R0:W-:Y:S01]  /*13f80*/  STL.128 [R1+0x38d0], R168 ;  /* 0x0038d0a801007387 */ /* 0x0001e20000100c00 */
[----:B------:R-:W-:-:S02]  /*13f90*/  IMAD.MOV.U32 R157, RZ, RZ, R81 ;  /* 0x000000ffff9d7224 */ /* 0x000fc400078e0051 */
[----:B------:R-:W-:Y:S01]  /*13fa0*/  IMAD.MOV.U32 R156, RZ, RZ, R80 ;  /* 0x000000ffff9c7224 */ /* 0x000fe200078e0050 */
[----:B------:R1:W-:Y:S01]  /*13fb0*/  STL.128 [R1+0x38c0], R164 ;  /* 0x0038c0a401007387 */ /* 0x0003e20000100c00 */
[----:B------:R-:W-:Y:S02]  /*13fc0*/  IMAD.MOV.U32 R151, RZ, RZ, R75 ;  /* 0x000000ffff977224 */ /* 0x000fe400078e004b */
[----:B------:R-:W-:Y:S01]  /*13fd0*/  IMAD.MOV.U32 R150, RZ, RZ, R74 ;  /* 0x000000ffff967224 */ /* 0x000fe200078e004a */
[----:B------:R4:W-:Y:S01]  /*13fe0*/  STL.128 [R1+0x38b0], R160 ;  /* 0x0038b0a001007387 */ /* 0x0009e20000100c00 */
[----:B------:R-:W-:Y:S02]  /*13ff0*/  IMAD.MOV.U32 R149, RZ, RZ, R73 ;  /* 0x000000ffff957224 */ /* 0x000fe400078e0049 */
[----:B------:R-:W-:Y:S01]  /*14000*/  IMAD.MOV.U32 R148, RZ, RZ, R72 ;  /* 0x000000ffff947224 */ /* 0x000fe200078e0048 */
[----:B------:R2:W-:Y:S01]  /*14010*/  STL.128 [R1+0x38a0], R152 ;  /* 0x0038a09801007387 */ /* 0x0005e20000100c00 */
[----:B------:R-:W-:-:S02]  /*14020*/  IMAD.MOV.U32 R147, RZ, RZ, R71 ;  /* 0x000000ffff937224 */ /* 0x000fc400078e0047 */
[----:B------:R-:W-:Y:S02]  /*14030*/  IMAD.MOV.U32 R146, RZ, RZ, R70 ;  /* 0x000000ffff927224 */ /* 0x000fe400078e0046 */
[----:B0-----:R-:W-:Y:S02]  /*14040*/  IMAD.MOV.U32 R171, RZ, RZ, R95 ;  /* 0x000000ffffab7224 */ /* 0x001fe400078e005f */
[----:B------:R-:W-:Y:S02]  /*14050*/  IMAD.MOV.U32 R170, RZ, RZ, R94 ;  /* 0x000000ffffaa7224 */ /* 0x000fe400078e005e */
[----:B------:R-:W-:Y:S02]  /*14060*/  IMAD.MOV.U32 R169, RZ, RZ, R93 ;  /* 0x000000ffffa97224 */ /* 0x000fe400078e005d */
[----:B------:R-:W-:Y:S02]  /*14070*/  IMAD.MOV.U32 R168, RZ, RZ, R92 ;  /* 0x000000ffffa87224 */ /* 0x000fe400078e005c */
[----:B-1----:R-:W-:-:S02]  /*14080*/  IMAD.MOV.U32 R167, RZ, RZ, R91 ;  /* 0x000000ffffa77224 */ /* 0x002fc400078e005b */
[----:B------:R-:W-:Y:S02]  /*14090*/  IMAD.MOV.U32 R166, RZ, RZ, R90 ;  /* 0x000000ffffa67224 */ /* 0x000fe400078e005a */
[----:B------:R-:W-:Y:S02]  /*140a0*/  IMAD.MOV.U32 R165, RZ, RZ, R89 ;  /* 0x000000ffffa57224 */ /* 0x000fe400078e0059 */
[----:B------:R-:W-:Y:S02]  /*140b0*/  IMAD.MOV.U32 R164, RZ, RZ, R88 ;  /* 0x000000ffffa47224 */ /* 0x000fe400078e0058 */
[----:B----4-:R-:W-:Y:S02]  /*140c0*/  IMAD.MOV.U32 R163, RZ, RZ, R87 ;  /* 0x000000ffffa37224 */ /* 0x010fe400078e0057 */
[----:B------:R-:W-:Y:S02]  /*140d0*/  IMAD.MOV.U32 R162, RZ, RZ, R86 ;  /* 0x000000ffffa27224 */ /* 0x000fe400078e0056 */
[----:B------:R-:W-:-:S02]  /*140e0*/  IMAD.MOV.U32 R161, RZ, RZ, R85 ;  /* 0x000000ffffa17224 */ /* 0x000fc400078e0055 */
[----:B------:R-:W-:Y:S02]  /*140f0*/  IMAD.MOV.U32 R160, RZ, RZ, R84 ;  /* 0x000000ffffa07224 */ /* 0x000fe400078e0054 */
[----:B--2---:R-:W-:Y:S02]  /*14100*/  IMAD.MOV.U32 R155, RZ, RZ, R79 ;  /* 0x000000ffff9b7224 */ /* 0x004fe400078e004f */
        /* <DEDUP_REMOVED lines=37> */
[----:B------:R-:W-:Y:S01]  /*14360*/  IMAD.MOV.U32 R2, RZ, RZ, R25 ;  /* 0x000000ffff027224 */ /* 0x000fe200078e0019 */
[----:B------:R0:W-:Y:S01]  /*14370*/  STL.128 [R1+0x260], R112 ;  /* 0x0002607001007387 */ /* 0x0001e20000100c00 */
        /* <DEDUP_REMOVED lines=12> */
[----:B------:R-:W-:Y:S01]  /*14440*/  IMAD.MOV.U32 R38, RZ, RZ, R119 ;  /* 0x000000ffff267224 */ /* 0x000fe200078e0077 */
[----:B0-----:R-:W2:Y:S01]  /*14450*/  LDL.128 R112, [R1+0x5a0] ;  /* 0x0005a00001707983 */ /* 0x001ea20000100c00 */
        /* <DEDUP_REMOVED lines=80> */
[----:B0-----:R-:W2:Y:S04]  /*14960*/  LDL.LU.128 R220, [R1+0x3990] ;  /* 0x0039900001dc7983 */ /* 0x001ea80000300c00 */
[----:B-1----:R-:W2:Y:S04]  /*14970*/  LDL.LU.128 R216, [R1+0x3980] ;  /* 0x0039800001d87983 */ /* 0x002ea80000300c00 */
[----:B----4-:R-:W4:Y:S04]  /*14980*/  LDL.LU.128 R212, [R1+0x3970] ;  /* 0x0039700001d47983 */ /* 0x010f280000300c00 */
[----:B---3--:R-:W3:Y:S04]  /*14990*/  LDL.LU.128 R208, [R1+0x3960] ;  /* 0x0039600001d07983 */ /* 0x008ee80000300c00 */
        /* <DEDUP_REMOVED lines=11> */
[----:B------:R0:W-:Y:S04]  /*14a50*/  STL [R1+0x3788], R106 ;  /* 0x0037886a01007387 */ /* 0x0001e80000100800 */
[----:B------:R1:W-:Y:S04]  /*14a60*/  STL.64 [R1+0x3780], R104 ;  /* 0x0037806801007387 */ /* 0x0003e80000100a00 */
        /* <DEDUP_REMOVED lines=20> */
[----:B0-----:R-:W3:Y:S04]  /*14bb0*/  LDL.LU R106, [R1+0x3788] ;  /* 0x00378800016a7983 */ /* 0x001ee80000300800 */
[----:B-1----:R-:W3:Y:S04]  /*14bc0*/  LDL.LU.64 R104, [R1+0x3780] ;  /* 0x0037800001687983 */ /* 0x002ee80000300a00 */
        /* <DEDUP_REMOVED lines=23> */
[----:B------:R0:W-:Y:S01]  /*14d40*/  STL.128 [R1+0x3630], R20 ;  /* 0x0036301401007387 */ /* 0x0001e20000100c00 */
[----:B------:R-:W-:-:S03]  /*14d50*/  IMAD.MOV.U32 R5, RZ, RZ, R17 ;  /* 0x000000ffff057224 */ /* 0x000fc600078e0011 */
[----:B0-----:R-:W3:Y:S02]  /*14d60*/  LDL.LU.128 R20, [R1+0x3630] ;  /* 0x0036300001147983 */ /* 0x001ee40000300c00 */
[----:B------:R-:W-:Y:S02]  /*14d70*/  R2UR UR7, R5 ;  /* 0x00000000050772ca */ /* 0x000fe400000e0000 */
[----:B------:R0:W-:Y:S04]  /*14d80*/  STL.128 [R1+0x3620], R16 ;  /* 0x0036201001007387 */ /* 0x0001e80000100c00 */
[----:B------:R1:W-:Y:S04]  /*14d90*/  STL.128 [R1+0x3610], R12 ;  /* 0x0036100c01007387 */ /* 0x0003e80000100c00 */
[----:B------:R1:W-:Y:S04]  /*14da0*/  STL.128 [R1+0x3600], R8 ;  /* 0x0036000801007387 */ /* 0x0003e80000100c00 */
[----:B------:R2:W-:Y:S04]  /*14db0*/  STL.128 [R1+0x35f0], R4 ;  /* 0x0035f00401007387 */ /* 0x0005e80000100c00 */
[----:B0-----:R-:W3:Y:S04]  /*14dc0*/  LDL.LU.128 R16, [R1+0x3620] ;  /* 0x0036200001107983 */ /* 0x001ee80000300c00 */
[----:B-1----:R-:W3:Y:S04]  /*14dd0*/  LDL.LU.128 R12, [R1+0x3610] ;  /* 0x00361000010c7983 */ /* 0x002ee80000300c00 */
[----:B------:R-:W3:Y:S04]  /*14de0*/  LDL.LU.128 R8, [R1+0x3600] ;  /* 0x0036000001087983 */ /* 0x000ee80000300c00 */
[----:B--2---:R-:W2:Y:S01]  /*14df0*/  LDL.LU.128 R4, [R1+0x35f0] ;  /* 0x0035f00001047983 */ /* 0x004ea20000300c00 */
[----:B------:R-:W-:-:S03]  /*14e00*/  IMAD.MOV.U32 R110, RZ, RZ, R115 ;  /* 0x000000ffff6e7224 */ /* 0x000fc600078e0073 */
[----:B------:R0:W-:Y:S04]  /*14e10*/  STL.128 [R1+0x3890], R220 ;  /* 0x003890dc01007387 */ /* 0x0001e80000100c00 */
[----:B------:R1:W-:Y:S04]  /*14e20*/  STL.128 [R1+0x3880], R216 ;  /* 0x003880d801007387 */ /* 0x0003e80000100c00 */
[----:B----4-:R4:W-:Y:S04]  /*14e30*/  STL.128 [R1+0x3870], R212 ;  /* 0x003870d401007387 */ /* 0x0109e80000100c00 */
[----:B---3--:R3:W-:Y:S04]  /*14e40*/  STL.128 [R1+0x3860], R208 ;  /* 0x003860d001007387 */ /* 0x0087e80000100c00 */
        /* <DEDUP_REMOVED lines=13> */
[----:B0-----:R-:W2:Y:S04]  /*14f20*/  LDL.LU.128 R220, [R1+0x3890] ;  /* 0x0038900001dc7983 */ /* 0x001ea80000300c00 */
[----:B-1----:R-:W2:Y:S04]  /*14f30*/  LDL.LU.128 R216, [R1+0x3880] ;  /* 0x0038800001d87983 */ /* 0x002ea80000300c00 */
[----:B----4-:R-:W4:Y:S04]  /*14f40*/  LDL.LU.128 R212, [R1+0x3870] ;  /* 0x0038700001d47983 */ /* 0x010f280000300c00 */
[----:B---3--:R-:W3:Y:S04]  /*14f50*/  LDL.LU.128 R208, [R1+0x3860] ;  /* 0x0038600001d07983 */ /* 0x008ee80000300c00 */
[----:B------:R-:W4:Y:S04]  /*14f60*/  LDL.LU.128 R204, [R1+0x3850] ;  /* 0x0038500001cc7983 */ /* 0x000f280000300c00 */
        /* <DEDUP_REMOVED lines=11> */
[----:B------:R-:W-:Y:S04]  /*15020*/  STL [R1+0x35e8], R110 ;  /* 0x0035e86e01007387 */ /* 0x000fe80000100800 */
        /* <DEDUP_REMOVED lines=21> */
[----:B------:R1:W-:Y:S04]  /*15180*/  STL.64 [R1+0x35e0], R108 ;  /* 0x0035e06c01007387 */ /* 0x0003e80000100a00 */
[----:B------:R1:W-:Y:S04]  /*15190*/  STL.128 [R1+0x35d0], R104 ;  /* 0x0035d06801007387 */ /* 0x0003e80000100c00 */
[----:B------:R-:W4:Y:S04]  /*151a0*/  LDL.128 R116, [R1+0x5b0] ;  /* 0x0005b00001747983 */ /* 0x000f280000100c00 */
[----:B------:R2:W-:Y:S04]  /*151b0*/  STL.128 [R1+0x3480], R20 ;  /* 0x0034801401007387 */ /* 0x0005e80000100c00 */
[----:B0-----:R-:W3:Y:S04]  /*151c0*/  LDL.LU R113, [R1+0x5b8] ;  /* 0x0005b80001717983 */ /* 0x001ee80000300800 */
[----:B------:R-:W3:Y:S04]  /*151d0*/  LDL.LU R112, [R1+0x5b4] ;  /* 0x0005b40001707983 */ /* 0x000ee80000300800 */
[----:B------:R-:W3:Y:S04]  /*151e0*/  LDL.LU R110, [R1+0x35e8] ;  /* 0x0035e800016e7983 */ /* 0x000ee80000300800 */
[----:B-1----:R-:W3:Y:S04]  /*151f0*/  LDL.LU.64 R108, [R1+0x35e0] ;  /* 0x0035e000016c7983 */ /* 0x002ee80000300a00 */
        /* <DEDUP_REMOVED lines=22> */
[----:B------:R1:W-:Y:S04]  /*15360*/  STL.128 [R1+0x3460], R12 ;  /* 0x0034600c01007387 */ /* 0x0003e80000100c00 */
[----:B------:R1:W-:Y:S04]  /*15370*/  STL.128 [R1+0x3450], R8 ;  /* 0x0034500801007387 */ /* 0x0003e80000100c00 */
[----:B--2---:R2:W-:Y:S04]  /*15380*/  STL.128 [R1+0x3440], R4 ;  /* 0x0034400401007387 */ /* 0x0045e80000100c00 */
[----:B------:R-:W3:Y:S04]  /*15390*/  LDL.LU.128 R24, [R1+0x3490] ;  /* 0x0034900001187983 */ /* 0x000ee80000300c00 */
[----:B------:R-:W3:Y:S04]  /*153a0*/  LDL.LU.128 R20, [R1+0x3480] ;  /* 0x0034800001147983 */ /* 0x000ee80000300c00 */
[----:B0-----:R-:W3:Y:S04]  /*153b0*/  LDL.LU.128 R16, [R1+0x3470] ;  /* 0x0034700001107983 */ /* 0x001ee80000300c00 */
[----:B-1----:R-:W3:Y:S04]  /*153c0*/  LDL.LU.128 R12, [R1+0x3460] ;  /* 0x00346000010c7983 */ /* 0x002ee80000300c00 */
[----:B------:R-:W3:Y:S04]  /*153d0*/  LDL.LU.128 R8, [R1+0x3450] ;  /* 0x0034500001087983 */ /* 0x000ee80000300c00 */
[----:B--2---:R-:W2:Y:S04]  /*153e0*/  LDL.LU.128 R4, [R1+0x3440] ;  /* 0x0034400001047983 */ /* 0x004ea80000300c00 */
[----:B------:R0:W-:Y:S04]  /*153f0*/  STL.128 [R1+0x280], R120 ;  /* 0x0002807801007387 */ /* 0x0001e80000100c00 */
[----:B0-----:R-:W2:Y:S04]  /*15400*/  LDL.128 R120, [R1+0x5c0] ;  /* 0x0005c00001787983 */ /* 0x001ea80000100c00 */
[----:B------:R-:W2:Y:S01]  /*15410*/  LDL.LU R115, [R1+0x5c0] ;  /* 0x0005c00001737983 */ /* 0x000ea20000300800 */
[----:B----4-:R-:W-:-:S03]  /*15420*/  IMAD.MOV.U32 R114, RZ, RZ, R119 ;  /* 0x000000ffff727224 */ /* 0x010fc600078e0077 */
[----:B------:R-:W-:Y:S04]  /*15430*/  STL.128 [R1+0x3a0], R116 ;  /* 0x0003a07401007387 */ /* 0x000fe80000100c00 */
[----:B------:R0:W-:Y:S04]  /*15440*/  STL [R1+0x3438], R114 ;  /* 0x0034387201007387 */ /* 0x0001e80000100800 */
[----:B0-----:R-:W4:Y:S04]  /*15450*/  LDL.LU R114, [R1+0x3438] ;  /* 0x0034380001727983 */ /* 0x001f280000300800 */
[----:B------:R-:W4:Y:S04]  /*15460*/  LDL.LU R117, [R1+0x5c8] ;  /* 0x0005c80001757983 */ /* 0x000f280000300800 */
[----:B------:R-:W4:Y:S04]  /*15470*/  LDL.LU R116, [R1+0x5c4] ;  /* 0x0005c40001747983 */ /* 0x000f280000300800 */
[----:B---3--:R0:W-:Y:S04]  /*15480*/  STL.64 [R1+0x3430], R112 ;  /* 0x0034307001007387 */ /* 0x0081e80000100a00 */
[----:B------:R1:W-:Y:S04]  /*15490*/  STL.128 [R1+0x3420], R108 ;  /* 0x0034206c01007387 */ /* 0x0003e80000100c00 */
[----:B0-----:R-:W3:Y:S04]  /*154a0*/  LDL.LU.64 R112, [R1+0x3430] ;  /* 0x0034300001707983 */ /* 0x001ee80000300a00 */
[----:B------:R0:W-:Y:S04]  /*154b0*/  STL.128 [R1+0x3410], R104 ;  /* 0x0034106801007387 */ /* 0x0001e80000100c00 */
[----:B------:R0:W-:Y:S04]  /*154c0*/  STL.128 [R1+0x3400], R100 ;  /* 0x0034006401007387 */ /* 0x0001e80000100c00 */
[----:B-1----:R-:W3:Y:S04]  /*154d0*/  LDL.LU.128 R108, [R1+0x3420] ;  /* 0x00342000016c7983 */ /* 0x002ee80000300c00 */
[----:B------:R1:W-:Y:S04]  /*154e0*/  STL.128 [R1+0x33f0], R96 ;  /* 0x0033f06001007387 */ /* 0x0003e80000100c00 */
[----:B0-----:R-:W3:Y:S04]  /*154f0*/  LDL.LU.128 R104, [R1+0x3410] ;  /* 0x0034100001687983 */ /* 0x001ee80000300c00 */
[----:B------:R0:W-:Y:S04]  /*15500*/  STL.128 [R1+0x33e0], R92 ;  /* 0x0033e05c01007387 */ /* 0x0001e80000100c00 */
[----:B------:R-:W3:Y:S04]  /*15510*/  LDL.LU.128 R100, [R1+0x3400] ;  /* 0x0034000001647983 */ /* 0x000ee80000300c00 */
[----:B-1----:R-:W3:Y:S04]  /*15520*/  LDL.LU.128 R96, [R1+0x33f0] ;  /* 0x0033f00001607983 */ /* 0x002ee80000300c00 */
[----:B------:R1:W-:Y:S04]  /*15530*/  STL.128 [R1+0x33d0], R88 ;  /* 0x0033d05801007387 */ /* 0x0003e80000100c00 */
[----:B0-----:R-:W3:Y:S04]  /*15540*/  LDL.LU.128 R92, [R1+0x33e0] ;  /* 0x0033e000015c7983 */ /* 0x001ee80000300c00 */
        /* <DEDUP_REMOVED lines=26> */
[----:B--2---:R-:W2:Y:S04]  /*156f0*/  LDL.LU.128 R40, [R1+0x3310] ;  /* 0x0033100001287983 */ /* 0x004ea80000300c00 */
[----:B-1----:R-:W2:Y:S04]  /*15700*/  LDL.LU.128 R36, [R1+0x3300] ;  /* 0x0033000001247983 */ /* 0x002ea80000300c00 */
[----:B------:R1:W-:Y:S04]  /*15710*/  STL.128 [R1+0x32e0], R28 ;  /* 0x0032e01c01007387 */ /* 0x0003e80000100c00 */
[----:B0-----:R-:W2:Y:S04]  /*15720*/  LDL.LU.128 R32, [R1+0x32f0] ;  /* 0x0032f00001207983 */ /* 0x001ea80000300c00 */
[----:B------:R0:W-:Y:S04]  /*15730*/  STL.128 [R1+0x32d0], R24 ;  /* 0x0032d01801007387 */ /* 0x0001e80000100c00 */
[----:B------:R0:W-:Y:S04]  /*15740*/  STL.128 [R1+0x32c0], R20 ;  /* 0x0032c01401007387 */ /* 0x0001e80000100c00 */
[----:B-1----:R-:W2:Y:S04]  /*15750*/  LDL.LU.128 R28, [R1+0x32e0] ;  /* 0x0032e000011c7983 */ /* 0x002ea80000300c00 */
[----:B------:R1:W-:Y:S04]  /*15760*/  STL.128 [R1+0x32b0], R16 ;  /* 0x0032b01001007387 */ /* 0x0003e80000100c00 */
[----:B------:R1:W-:Y:S04]  /*15770*/  STL.128 [R1+0x32a0], R12 ;  /* 0x0032a00c01007387 */ /* 0x0003e80000100c00 */
[----:B------:R1:W-:Y:S04]  /*15780*/  STL.128 [R1+0x3290], R8 ;  /* 0x0032900801007387 */ /* 0x0003e80000100c00 */
[----:B------:R1:W-:Y:S04]  /*15790*/  STL.128 [R1+0x3280], R4 ;  /* 0x0032800401007387 */ /* 0x0003e80000100c00 */
[----:B0-----:R-:W2:Y:S04]  /*157a0*/  LDL.LU.128 R24, [R1+0x32d0] ;  /* 0x0032d00001187983 */ /* 0x001ea80000300c00 */
[----:B------:R-:W2:Y:S04]  /*157b0*/  LDL.LU.128 R20, [R1+0x32c0] ;  /* 0x0032c00001147983 */ /* 0x000ea80000300c00 */
[----:B-1----:R-:W2:Y:S04]  /*157c0*/  LDL.LU.128 R16, [R1+0x32b0] ;  /* 0x0032b00001107983 */ /* 0x002ea80000300c00 */
[----:B------:R-:W2:Y:S04]  /*157d0*/  LDL.LU.128 R12, [R1+0x32a0] ;  /* 0x0032a000010c7983 */ /* 0x000ea80000300c00 */
[----:B------:R-:W2:Y:S04]  /*157e0*/  LDL.LU.128 R8, [R1+0x3290] ;  /* 0x0032900001087983 */ /* 0x000ea80000300c00 */
[----:B------:R-:W2:Y:S01]  /*157f0*/  LDL.LU.128 R4, [R1+0x3280] ;  /* 0x0032800001047983 */ /* 0x000ea20000300c00 */
[----:B------:R-:W-:-:S03]  /*15800*/  IMAD.MOV.U32 R118, RZ, RZ, R123 ;  /* 0x000000ffff767224 */ /* 0x000fc600078e007b */
[----:B------:R0:W-:Y:S04]  /*15810*/  STL.128 [R1+0x290], R124 ;  /* 0x0002907c01007387 */ /* 0x0001e80000100c00 */
[----:B------:R1:W-:Y:S04]  /*15820*/  STL.128 [R1+0x3b0], R120 ;  /* 0x0003b07801007387 */ /* 0x0003e80000100c00 */
[----:B------:R1:W-:Y:S04]  /*15830*/  STL [R1+0x3278], R118 ;  /* 0x0032787601007387 */ /* 0x0003e80000100800 */
[----:B0-----:R-:W2:Y:S04]  /*15840*/  LDL.128 R124, [R1+0x5d0] ;  /* 0x0005d000017c7983 */ /* 0x001ea80000100c00 */
[----:B-1----:R-:W2:Y:S04]  /*15850*/  LDL.LU R121, [R1+0x5d8] ;  /* 0x0005d80001797983 */ /* 0x002ea80000300800 */
[----:B------:R-:W2:Y:S04]  /*15860*/  LDL.LU R120, [R1+0x5d4] ;  /* 0x0005d40001787983 */ /* 0x000ea80000300800 */
[----:B------:R-:W2:Y:S04]  /*15870*/  LDL.LU R119, [R1+0x5d0] ;  /* 0x0005d00001777983 */ /* 0x000ea80000300800 */
[----:B------:R-:W2:Y:S04]  /*15880*/  LDL.LU R118, [R1+0x3278] ;  /* 0x0032780001767983 */ /* 0x000ea80000300800 */
[----:B----4-:R0:W-:Y:S04]  /*15890*/  STL.64 [R1+0x3270], R116 ;  /* 0x0032707401007387 */ /* 0x0101e80000100a00 */
[----:B0-----:R-:W4:Y:S04]  /*158a0*/  LDL.LU.64 R116, [R1+0x3270] ;  /* 0x0032700001747983 */ /* 0x001f280000300a00 */
[----:B---3--:R0:W-:Y:S04]  /*158b0*/  STL.128 [R1+0x3260], R112 ;  /* 0x0032607001007387 */ /* 0x0081e80000100c00 */
[----:B------:R1:W-:Y:S04]  /*158c0*/  STL.128 [R1+0x3250], R108 ;  /* 0x0032506c01007387 */ /* 0x0003e80000100c00 */
[----:B0-----:R-:W3:Y:S04]  /*158d0*/  LDL.LU.128 R112, [R1+0x3260] ;  /* 0x0032600001707983 */ /* 0x001ee80000300c00 */
[----:B------:R0:W-:Y:S04]  /*158e0*/  STL.128 [R1+0x3240], R104 ;  /* 0x0032406801007387 */ /* 0x0001e80000100c00 */
[----:B-1----:R-:W3:Y:S04]  /*158f0*/  LDL.LU.128 R108, [R1+0x3250] ;  /* 0x00325000016c7983 */ /* 0x002ee80000300c00 */
[----:B------:R1:W-:Y:S04]  /*15900*/  STL.128 [R1+0x3230], R100 ;  /* 0x0032306401007387 */ /* 0x0003e80000100c00 */
[----:B------:R1:W-:Y:S04]  /*15910*/  STL.128 [R1+0x3220], R96 ;  /* 0x0032206001007387 */ /* 0x0003e80000100c00 */
[----:B0-----:R-:W3:Y:S04]  /*15920*/  LDL.LU.128 R104, [R1+0x3240] ;  /* 0x0032400001687983 */ /* 0x001ee80000300c00 */
[----:B------:R0:W-:Y:S04]  /*15930*/  STL.128 [R1+0x3210], R92 ;  /* 0x0032105c01007387 */ /* 0x0001e80000100c00 */
[----:B-1----:R-:W3:Y:S04]  /*15940*/  LDL.LU.128 R100, [R1+0x3230] ;  /* 0x0032300001647983 */ /* 0x002ee80000300c00 */
[----:B------:R-:W3:Y:S04]  /*15950*/  LDL.LU.128 R96, [R1+0x3220] ;  /* 0x0032200001607983 */ /* 0x000ee80000300c00 */
        /* <DEDUP_REMOVED lines=23> */
[----:B--2---:R2:W-:Y:S04]  /*15ad0*/  STL.128 [R1+0x3140], R40 ;  /* 0x0031402801007387 */ /* 0x0045e80000100c00 */
        /* <DEDUP_REMOVED lines=9> */
[----:B-1----:R-:W2:Y:S04]  /*15b70*/  LDL.LU.128 R28, [R1+0x3110] ;  /* 0x00311000011c7983 */ /* 0x002ea80000300c00 */
[----:B------:R1:W-:Y:S04]  /*15b80*/  STL.128 [R1+0x30f0], R20 ;  /* 0x0030f01401007387 */ /* 0x0003e80000100c00 */
[----:B------:R1:W-:Y:S04]  /*15b90*/  STL.128 [R1+0x30e0], R16 ;  /* 0x0030e01001007387 */ /* 0x0003e80000100c00 */
[----:B------:R1:W-:Y:S04]  /*15ba0*/  STL.128 [R1+0x30d0], R12 ;  /* 0x0030d00c01007387 */ /* 0x0003e80000100c00 */
[----:B------:R1:W-:Y:S04]  /*15bb0*/  STL.128 [R1+0x30c0], R8 ;  /* 0x0030c00801007387 */ /* 0x0003e80000100c00 */
[----:B------:R1:W-:Y:S04]  /*15bc0*/  STL.128 [R1+0x30b0], R4 ;  /* 0x0030b00401007387 */ /* 0x0003e80000100c00 */
[----:B0-----:R-:W2:Y:S04]  /*15bd0*/  LDL.LU.128 R24, [R1+0x3100] ;  /* 0x0031000001187983 */ /* 0x001ea80000300c00 */
[----:B-1----:R-:W2:Y:S04]  /*15be0*/  LDL.LU.128 R20, [R1+0x30f0] ;  /* 0x0030f00001147983 */ /* 0x002ea80000300c00 */
[----:B------:R-:W2:Y:S04]  /*15bf0*/  LDL.LU.128 R16, [R1+0x30e0] ;  /* 0x0030e00001107983 */ /* 0x000ea80000300c00 */
[----:B------:R-:W2:Y:S04]  /*15c00*/  LDL.LU.128 R12, [R1+0x30d0] ;  /* 0x0030d000010c7983 */ /* 0x000ea80000300c00 */
[----:B------:R-:W2:Y:S04]  /*15c10*/  LDL.LU.128 R8, [R1+0x30c0] ;  /* 0x0030c00001087983 */ /* 0x000ea80000300c00 */
[----:B------:R-:W2:Y:S01]  /*15c20*/  LDL.LU.128 R4, [R1+0x30b0] ;  /* 0x0030b00001047983 */ /* 0x000ea20000300c00 */
[----:B------:R-:W-:-:S03]  /*15c30*/  IMAD.MOV.U32 R122, RZ, RZ, R127 ;  /* 0x000000ffff7a7224 */ /* 0x000fc600078e007f */
[----:B------:R0:W-:Y:S01]  /*15c40*/  STL.128 [R1+0x3c0], R124 ;  /* 0x0003c07c01007387 */ /* 0x0001e20000100c00 */
[----:B------:R-:W-:Y:S02]  /*15c50*/  IMAD.MOV.U32 R123, RZ, RZ, R118 ;  /* 0x000000ffff7b7224 */ /* 0x000fe400078e0076 */
[----:B0-----:R-:W-:Y:S02]  /*15c60*/  IMAD.MOV.U32 R127, RZ, RZ, R122 ;  /* 0x000000ffff7f7224 */ /* 0x001fe400078e007a */
[----:B------:R-:W-:Y:S02]  /*15c70*/  IMAD.MOV.U32 R126, RZ, RZ, R121 ;  /* 0x000000ffff7e7224 */ /* 0x000fe400078e0079 */
[----:B------:R-:W-:Y:S02]  /*15c80*/  IMAD.MOV.U32 R125, RZ, RZ, R120 ;  /* 0x000000ffff7d7224 */ /* 0x000fe400078e0078 */
[----:B------:R-:W-:Y:S01]  /*15c90*/  IMAD.MOV.U32 R124, RZ, RZ, R119 ;  /* 0x000000ffff7c7224 */ /* 0x000fe200078e0077 */
[----:B------:R0:W-:Y:S04]  /*15ca0*/  STL.128 [R1+0x2a0], R128 ;  /* 0x0002a08001007387 */ /* 0x0001e80000100c00 */
[----:B------:R1:W-:Y:S04]  /*15cb0*/  STL.128 [R1+0x2b0], R132 ;  /* 0x0002b08401007387 */ /* 0x0003e80000100c00 */
[----:B------:R1:W-:Y:S01]  /*15cc0*/  STL.128 [R1+0x2c0], R136 ;  /* 0x0002c08801007387 */ /* 0x0003e20000100c00 */
[----:B----4-:R-:W-:-:S02]  /*15cd0*/  IMAD.MOV.U32 R122, RZ, RZ, R117 ;  /* 0x000000ffff7a7224 */ /* 0x010fc400078e0075 */
[----:B------:R-:W-:Y:S01]  /*15ce0*/  IMAD.MOV.U32 R121, RZ, RZ, R116 ;  /* 0x000000ffff797224 */ /* 0x000fe200078e0074 */
[----:B------:R4:W-:Y:S01]  /*15cf0*/  STL.128 [R1+0x2d0], R140 ;  /* 0x0002d08c01007387 */ /* 0x0009e20000100c00 */
[----:B---3--:R-:W-:Y:S02]  /*15d00*/  IMAD.MOV.U32 R120, RZ, RZ, R115 ;  /* 0x000000ffff787224 */ /* 0x008fe400078e0073 */
        /* <DEDUP_REMOVED lines=81> */
[----:B------:R2:W-:Y:S01]  /*16220*/  STL.128 [R1+0x2e0], R144 ;  /* 0x0002e09001007387 */ /* 0x0005e20000100c00 */
[----:B------:R-:W-:-:S02]  /*16230*/  IMAD.MOV.U32 R38, RZ, RZ, R33 ;  /* 0x000000ffff267224 */ /* 0x000fc400078e0021 */
[----:B------:R-:W-:Y:S01]  /*16240*/  IMAD.MOV.U32 R37, RZ, RZ, R32 ;  /* 0x000000ffff257224 */ /* 0x000fe200078e0020 */
[----:B------:R3:W-:Y:S01]  /*16250*/  STL.128 [R1+0x2f0], R148 ;  /* 0x0002f09401007387 */ /* 0x0007e20000100c00 */
[----:B0-----:R-:W-:Y:S02]  /*16260*/  IMAD.MOV.U32 R128, RZ, RZ, R223 ;  /* 0x000000ffff807224 */ /* 0x001fe400078e00df */
[----:B------:R-:W-:Y:S02]  /*16270*/  IMAD.MOV.U32 R129, RZ, RZ, R222 ;  /* 0x000000ffff817224 */ /* 0x000fe400078e00de */
[----:B------:R-:W-:Y:S02]  /*16280*/  IMAD.MOV.U32 R36, RZ, RZ, R31 ;  /* 0x000000ffff247224 */ /* 0x000fe400078e001f */
[----:B------:R-:W-:Y:S02]  /*16290*/  IMAD.MOV.U32 R35, RZ, RZ, R30 ;  /* 0x000000ffff237224 */ /* 0x000fe400078e001e */
[----:B------:R-:W-:-:S02]  /*162a0*/  IMAD.MOV.U32 R34, RZ, RZ, R29 ;  /* 0x000000ffff227224 */ /* 0x000fc400078e001d */
[----:B------:R-:W-:Y:S02]  /*162b0*/  IMAD.MOV.U32 R33, RZ, RZ, R28 ;  /* 0x000000ffff217224 */ /* 0x000fe400078e001c */
[----:B------:R-:W-:Y:S02]  /*162c0*/  IMAD.MOV.U32 R130, RZ, RZ, R205 ;  /* 0x000000ffff827224 */ /* 0x000fe400078e00cd */
[----:B------:R-:W-:Y:S02]  /*162d0*/  IMAD.MOV.U32 R131, RZ, RZ, R204 ;  /* 0x000000ffff837224 */ /* 0x000fe400078e00cc */
[----:B-1----:R-:W-:Y:S02]  /*162e0*/  IMAD.MOV.U32 R132, RZ, RZ, R203 ;  /* 0x000000ffff847224 */ /* 0x002fe400078e00cb */
        /* <DEDUP_REMOVED lines=11> */
[----:B----4-:R-:W-:Y:S02]  /*163a0*/  IMAD.MOV.U32 R140, RZ, RZ, R22 ;  /* 0x000000ffff8c7224 */ /* 0x010fe400078e0016 */
[----:B------:R-:W-:Y:S02]  /*163b0*/  IMAD.MOV.U32 R141, RZ, RZ, R21 ;  /* 0x000000ffff8d7224 */ /* 0x000fe400078e0015 */
[----:B------:R-:W-:-:S02]  /*163c0*/  IMAD.MOV.U32 R142, RZ, RZ, R19 ;  /* 0x000000ffff8e7224 */ /* 0x000fc400078e0013 */
[----:B------:R-:W-:Y:S02]  /*163d0*/  IMAD.MOV.U32 R143, RZ, RZ, R18 ;  /* 0x000000ffff8f7224 */ /* 0x000fe400078e0012 */
[----:B------:R-:W-:Y:S02]  /*163e0*/  IMAD.MOV.U32 R28, RZ, RZ, R4 ;  /* 0x000000ffff1c7224 */ /* 0x000fe400078e0004 */
[----:B--2---:R-:W-:Y:S02]  /*163f0*/  IMAD.MOV.U32 R144, RZ, RZ, R15 ;  /* 0x000000ffff907224 */ /* 0x004fe400078e000f */
[----:B------:R-:W-:Y:S02]  /*16400*/  IMAD.MOV.U32 R145, RZ, RZ, R14 ;  /* 0x000000ffff917224 */ /* 0x000fe400078e000e */
[----:B------:R-:W-:Y:S02]  /*16410*/  IMAD.MOV.U32 R146, RZ, RZ, R12 ;  /* 0x000000ffff927224 */ /* 0x000fe400078e000c */
[----:B------:R-:W-:-:S02]  /*16420*/  IMAD.MOV.U32 R147, RZ, RZ, R11 ;  /* 0x000000ffff937224 */ /* 0x000fc400078e000b */
[----:B---3--:R-:W-:Y:S02]  /*16430*/  IMAD.MOV.U32 R148, RZ, RZ, R10 ;  /* 0x000000ffff947224 */ /* 0x008fe400078e000a */
[----:B------:R-:W-:Y:S02]  /*16440*/  IMAD.MOV.U32 R149, RZ, RZ, R9 ;  /* 0x000000ffff957224 */ /* 0x000fe400078e0009 */
[----:B------:R-:W-:Y:S02]  /*16450*/  IMAD.MOV.U32 R150, RZ, RZ, R8 ;  /* 0x000000ffff967224 */ /* 0x000fe400078e0008 */
[----:B------:R-:W-:Y:S02]  /*16460*/  IMAD.MOV.U32 R151, RZ, RZ, R7 ;  /* 0x000000ffff977224 */ /* 0x000fe400078e0007 */
[----:B------:R-:W-:Y:S02]  /*16470*/  IMAD.MOV.U32 R24, RZ, RZ, R20 ;  /* 0x000000ffff187224 */ /* 0x000fe400078e0014 */
[----:B------:R-:W-:-:S02]  /*16480*/  IMAD.MOV.U32 R25, RZ, RZ, R2 ;  /* 0x000000ffff197224 */ /* 0x000fc400078e0002 */
[----:B------:R-:W-:Y:S02]  /*16490*/  IMAD.MOV.U32 R26, RZ, RZ, R3 ;  /* 0x000000ffff1a7224 */ /* 0x000fe400078e0003 */
[----:B------:R-:W-:-:S06]  /*164a0*/  IMAD.MOV.U32 R27, RZ, RZ, R6 ;  /* 0x000000ffff1b7224 */ /* 0x000fcc00078e0006 */
[----:B------:R-:W-:-:S06]  /*164b0*/  WARPGROUP.ARRIVE ;  /* 0x00000000000079c5 */ /* 0x000fcc0000000000 */
[----:B------:R-:W-:Y:S03]  /*164c0*/  HGMMA.64x256x16.F32.BF16 R24, R152, gdesc[UR4].tnspB, R24, gsb0 ;  /* 0x43e0000498187df0 */ /* 0x000fe60008001818 */
[----:B------:R-:W-:Y:S02]  /*164d0*/  WARPGROUP.DEPBAR.LE gsb0, 0x0 ;  /* 0x00008000000079c5 */ /* 0x000fe40000010000 */
[----:B------:R0:W-:Y:S04]  /*164e0*/  STL.128 [R1+0x2ff0], R104 ;  /* 0x002ff06801007387 */ /* 0x0001e80000100c00 */
[----:B------:R1:W-:Y:S04]  /*164f0*/  STL.128 [R1+0x2fe0], R100 ;  /* 0x002fe06401007387 */ /* 0x0003e80000100c00 */
[----:B0-----:R-:W2:Y:S04]  /*16500*/  LDL.LU.128 R104, [R1+0x2ff0] ;  /* 0x002ff00001687983 */ /* 0x001ea80000300c00 */
[----:B-1----:R-:W3:Y:S04]  /*16510*/  LDL.LU.128 R100, [R1+0x2fe0] ;  /* 0x002fe00001647983 */ /* 0x002ee80000300c00 */
[----:B------:R0:W-:Y:S04]  /*16520*/  STL.128 [R1+0x3080], R140 ;  /* 0x0030808c01007387 */ /* 0x0001e80000100c00 */
[----:B------:R1:W-:Y:S04]  /*16530*/  STL.128 [R1+0x3070], R136 ;  /* 0x0030708801007387 */ /* 0x0003e80000100c00 */
[----:B------:R4:W-:Y:S01]  /*16540*/  STL.128 [R1+0x30a0], R148 ;  /* 0x0030a09401007387 */ /* 0x0009e20000100c00 */
[----:B0-----:R-:W-:-:S02]  /*16550*/  IMAD.MOV.U32 R140, RZ, RZ, R203 ;  /* 0x000000ffff8c7224 */ /* 0x001fc400078e00cb */
[----:B------:R-:W-:Y:S02]  /*16560*/  IMAD.MOV.U32 R141, RZ, RZ, R202 ;  /* 0x000000ffff8d7224 */ /* 0x000fe400078e00ca */
[----:B-1----:R-:W-:Y:S02]  /*16570*/  IMAD.MOV.U32 R136, RZ, RZ, R223 ;  /* 0x000000ffff887224 */ /* 0x002fe400078e00df */
[----:B------:R-:W-:Y:S02]  /*16580*/  IMAD.MOV.U32 R137, RZ, RZ, R222 ;  /* 0x000000ffff897224 */ /* 0x000fe400078e00de */
[----:B------:R-:W-:Y:S02]  /*16590*/  IMAD.MOV.U32 R138, RZ, RZ, R205 ;  /* 0x000000ffff8a7224 */ /* 0x000fe400078e00cd */
[----:B------:R-:W-:Y:S02]  /*165a0*/  IMAD.MOV.U32 R139, RZ, RZ, R204 ;  /* 0x000000ffff8b7224 */ /* 0x000fe400078e00cc */
[----:B------:R-:W-:-:S02]  /*165b0*/  IMAD.MOV.U32 R142, RZ, RZ, R201 ;  /* 0x000000ffff8e7224 */ /* 0x000fc400078e00c9 */
[----:B------:R-:W-:Y:S01]  /*165c0*/  IMAD.MOV.U32 R143, RZ, RZ, R200 ;  /* 0x000000ffff8f7224 */ /* 0x000fe200078e00c8 */
[----:B------:R0:W-:Y:S04]  /*165d0*/  STL.128 [R1+0x3d0], R136 ;  /* 0x0003d08801007387 */ /* 0x0001e80000100c00 */
[----:B------:R1:W-:Y:S01]  /*165e0*/  STL.128 [R1+0x3e0], R140 ;  /* 0x0003e08c01007387 */ /* 0x0003e20000100c00 */
[----:B----4-:R-:W-:Y:S02]  /*165f0*/  IMAD.MOV.U32 R148, RZ, RZ, R22 ;  /* 0x000000ffff947224 */ /* 0x010fe400078e0016 */
[----:B------:R-:W-:Y:S01]  /*16600*/  IMAD.MOV.U32 R149, RZ, RZ, R21 ;  /* 0x000000ffff957224 */ /* 0x000fe200078e0015 */
[----:B------:R4:W-:Y:S01]  /*16610*/  STL.128 [R1+0x3090], R144 ;  /* 0x0030909001007387 */ /* 0x0009e20000100c00 */
[----:B------:R-:W-:-:S02]  /*16620*/  IMAD.MOV.U32 R150, RZ, RZ, R19 ;  /* 0x000000ffff967224 */ /* 0x000fc400078e0013 */
[----:B------:R-:W-:Y:S01]  /*16630*/  IMAD.MOV.U32 R151, RZ, RZ, R18 ;  /* 0x000000ffff977224 */ /* 0x000fe200078e0012 */
[----:B0-----:R-:W3:Y:S04]  /*16640*/  LDL.LU.128 R136, [R1+0x3070] ;  /* 0x0030700001887983 */ /* 0x001ee80000300c00 */
[----:B-1----:R-:W3:Y:S01]  /*16650*/  LDL.LU.128 R140, [R1+0x3080] ;  /* 0x00308000018c7983 */ /* 0x002ee20000300c00 */
[----:B----4-:R-:W-:Y:S02]  /*16660*/  IMAD.MOV.U32 R144, RZ, RZ, R199 ;  /* 0x000000ffff907224 */ /* 0x010fe400078e00c7 */
[----:B------:R-:W-:Y:S02]  /*16670*/  IMAD.MOV.U32 R145, RZ, RZ, R198 ;  /* 0x000000ffff917224 */ /* 0x000fe400078e00c6 */
[----:B------:R-:W-:-:S02]  /*16680*/  IMAD.MOV.U32 R146, RZ, RZ, R196 ;  /* 0x000000ffff927224 */ /* 0x000fc400078e00c4 */
[----:B------:R-:W-:Y:S01]  /*16690*/  IMAD.MOV.U32 R147, RZ, RZ, R23 ;  /* 0x000000ffff937224 */ /* 0x000fe200078e0017 */
[----:B------:R0:W-:Y:S04]  /*166a0*/  STL.128 [R1+0x3060], R132 ;  /* 0x0030608401007387 */ /* 0x0001e80000100c00 */
[----:B------:R1:W-:Y:S04]  /*166b0*/  STL.128 [R1+0x2fd0], R96 ;  /* 0x002fd06001007387 */ /* 0x0003e80000100c00 */
[----:B------:R4:W-:Y:S04]  /*166c0*/  STL.128 [R1+0x2fc0], R92 ;  /* 0x002fc05c01007387 */ /* 0x0009e80000100c00 */
[----:B------:R4:W-:Y:S04]  /*166d0*/  STL.128 [R1+0x2f90], R80 ;  /* 0x002f905001007387 */ /* 0x0009e80000100c00 */
[----:B------:R4:W-:Y:S04]  /*166e0*/  STL.128 [R1+0x2f80], R76 ;  /* 0x002f804c01007387 */ /* 0x0009e80000100c00 */
[----:B------:R4:W-:Y:S04]  /*166f0*/  STL.128 [R1+0x3000], R108 ;  /* 0x0030006c01007387 */ /* 0x0009e80000100c00 */
[----:B0-----:R-:W3:Y:S04]  /*16700*/  LDL.LU.128 R132, [R1+0x3060] ;  /* 0x0030600001847983 */ /* 0x001ee80000300c00 */
[----:B-1----:R-:W3:Y:S04]  /*16710*/  LDL.LU.128 R96, [R1+0x2fd0] ;  /* 0x002fd00001607983 */ /* 0x002ee80000300c00 */
[----:B----4-:R-:W4:Y:S04]  /*16720*/  LDL.LU.128 R92, [R1+0x2fc0] ;  /* 0x002fc000015c7983 */ /* 0x010f280000300c00 */
[----:B------:R-:W4:Y:S04]  /*16730*/  LDL.LU.128 R80, [R1+0x2f90] ;  /* 0x002f900001507983 */ /* 0x000f280000300c00 */
[----:B------:R-:W4:Y:S04]  /*16740*/  LDL.LU.128 R76, [R1+0x2f80] ;  /* 0x002f8000014c7983 */ /* 0x000f280000300c00 */
[----:B------:R0:W-:Y:S04]  /*16750*/  STL.128 [R1+0x2e30], R184 ;  /* 0x002e30b801007387 */ /* 0x0001e80000100c00 */
[----:B------:R-:W-:Y:S04]  /*16760*/  STL.128 [R1+0x2e20], R180 ;  /* 0x002e20b401007387 */ /* 0x000fe80000100c00 */
[----:B------:R-:W4:Y:S04]  /*16770*/  LDL.LU.128 R108, [R1+0x3000] ;  /* 0x00300000016c7983 */ /* 0x000f280000300c00 */
[----:B------:R-:W-:Y:S04]  /*16780*/  STL.128 [R1+0x3f0], R144 ;  /* 0x0003f09001007387 */ /* 0x000fe80000100c00 */
[----:B0-----:R-:W4:Y:S04]  /*16790*/  LDL.LU.128 R184, [R1+0x2e30] ;  /* 0x002e300001b87983 */ /* 0x001f280000300c00 */
[----:B------:R0:W-:Y:S04]  /*167a0*/  STL.128 [R1+0x400], R148 ;  /* 0x0004009401007387 */ /* 0x0001e80000100c00 */
[----:B------:R1:W-:Y:S04]  /*167b0*/  STL.128 [R1+0x2fb0], R88 ;  /* 0x002fb05801007387 */ /* 0x0003e80000100c00 */
[----:B------:R1:W-:Y:S04]  /*167c0*/  STL.128 [R1+0x2fa0], R84 ;  /* 0x002fa05401007387 */ /* 0x0003e80000100c00 */
[----:B------:R1:W-:Y:S04]  /*167d0*/  STL.128 [R1+0x2f70], R72 ;  /* 0x002f704801007387 */ /* 0x0003e80000100c00 */
[----:B------:R1:W-:Y:S04]  /*167e0*/  STL.128 [R1+0x2f60], R68 ;  /* 0x002f604401007387 */ /* 0x0003e80000100c00 */
[----:B0-----:R-:W4:Y:S04]  /*167f0*/  LDL.LU.128 R148, [R1+0x30a0] ;  /* 0x0030a00001947983 */ /* 0x001f280000300c00 */
[----:B------:R-:W4:Y:S04]  /*16800*/  LDL.LU.128 R144, [R1+0x3090] ;  /* 0x0030900001907983 */ /* 0x000f280000300c00 */
[----:B-1----:R-:W4:Y:S04]  /*16810*/  LDL.LU.128 R88, [R1+0x2fb0] ;  /* 0x002fb00001587983 */ /* 0x002f280000300c00 */
[----:B------:R-:W4:Y:S04]  /*16820*/  LDL.LU.128 R84, [R1+0x2fa0] ;  /* 0x002fa00001547983 */ /* 0x000f280000300c00 */
[----:B------:R-:W4:Y:S04]  /*16830*/  LDL.LU.128 R72, [R1+0x2f70] ;  /* 0x002f700001487983 */ /* 0x000f280000300c00 */
[----:B------:R-:W4:Y:S04]  /*16840*/  LDL.LU.128 R68, [R1+0x2f60] ;  /* 0x002f600001447983 */ /* 0x000f280000300c00 */
[----:B------:R0:W-:Y:S04]  /*16850*/  STL.128 [R1+0x2e10], R176 ;  /* 0x002e10b001007387 */ /* 0x0001e80000100c00 */
[----:B--2---:R-:W-:Y:S04]  /*16860*/  STL [R1+0x58c], R107 ;  /* 0x00058c6b01007387 */ /* 0x004fe80000100800 */
[----:B------:R-:W-:Y:S04]  /*16870*/  STL [R1+0x588], R106 ;  /* 0x0005886a01007387 */ /* 0x000fe80000100800 */
[----:B------:R-:W-:Y:S04]  /*16880*/  STL [R1+0x584], R105 ;  /* 0x0005846901007387 */ /* 0x000fe80000100800 */
[----:B------:R-:W-:Y:S04]  /*16890*/  STL [R1+0x580], R104 ;  /* 0x0005806801007387 */ /* 0x000fe80000100800 */
[----:B------:R-:W2:Y:S04]  /*168a0*/  LDL.128 R180, [R1+0x580] ;  /* 0x0005800001b47983 */ /* 0x000ea80000100c00 */
[----:B---3--:R-:W-:Y:S04]  /*168b0*/  STL [R1+0x57c], R103 ;  /* 0x00057c6701007387 */ /* 0x008fe80000100800 */
[----:B------:R-:W-:Y:S04]  /*168c0*/  STL [R1+0x578], R102 ;  /* 0x0005786601007387 */ /* 0x000fe80000100800 */
[----:B------:R1:W-:Y:S04]  /*168d0*/  STL [R1+0x574], R101 ;  /* 0x0005746501007387 */ /* 0x0003e80000100800 */
[----:B------:R3:W-:Y:S04]  /*168e0*/  STL [R1+0x570], R100 ;  /* 0x0005706401007387 */ /* 0x0007e80000100800 */
[----:B0-----:R-:W2:Y:S04]  /*168f0*/  LDL.LU.128 R176, [R1+0x570] ;  /* 0x0005700001b07983 */ /* 0x001ea80000300c00 */
[----:B-1----:R-:W2:Y:S04]  /*16900*/  LDL.LU R101, [R1+0x588] ;  /* 0x0005880001657983 */ /* 0x002ea80000300800 */
[----:B---3--:R-:W3:Y:S01]  /*16910*/  LDL.LU R100, [R1+0x584] ;  /* 0x0005840001647983 */ /* 0x008ee20000300800 */
        /* <DEDUP_REMOVED lines=15> */
[----:B------:R-:W1:Y:S01]  /*16a10*/  MUFU.EX2 R198, R198 ;  /* 0x000000c600c67308 */ /* 0x000e620000000800 */
[----:B------:R0:W-:Y:S01]  /*16a20*/  STL.128 [R1+0x310], R156 ;  /* 0x0003109c01007387 */ /* 0x0001e20000100c00 */
[----:B------:R-:W-:-:S02]  /*16a30*/  IMAD.MOV.U32 R152, RZ, RZ, R15 ;  /* 0x000000ffff987224 */ /* 0x000fc400078e000f */
[----:B------:R-:W-:Y:S02]  /*16a40*/  IMAD.MOV.U32 R153, RZ, RZ, R14 ;  /* 0x000000ffff997224 */ /* 0x000fe400078e000e */
[----:B------:R-:W-:Y:S02]  /*16a50*/  IMAD.MOV.U32 R154, RZ, RZ, R12 ;  /* 0x000000ffff9a7224 */ /* 0x000fe400078e000c */
[----:B------:R-:W-:Y:S01]  /*16a60*/  IMAD.MOV.U32 R155, RZ, RZ, R11 ;  /* 0x000000ffff9b7224 */ /* 0x000fe200078e000b */
[----:B------:R-:W-:Y:S01]  /*16a70*/  STL.128 [R1+0x3050], R128 ;  /* 0x0030508001007387 */ /* 0x000fe20000100c00 */
[----:B0-----:R-:W-:Y:S02]  /*16a80*/  IMAD.MOV.U32 R156, RZ, RZ, R10 ;  /* 0x000000ffff9c7224 */ /* 0x001fe400078e000a */
[----:B------:R-:W-:Y:S02]  /*16a90*/  IMAD.MOV.U32 R157, RZ, RZ, R9 ;  /* 0x000000ffff9d7224 */ /* 0x000fe400078e0009 */
[----:B------:R-:W-:-:S02]  /*16aa0*/  IMAD.MOV.U32 R158, RZ, RZ, R8 ;  /* 0x000000ffff9e7224 */ /* 0x000fc400078e0008 */
[----:B------:R-:W-:Y:S01]  /*16ab0*/  IMAD.MOV.U32 R159, RZ, RZ, R7 ;  /* 0x000000ffff9f7224 */ /* 0x000fe200078e0007 */
[----:B------:R0:W-:Y:S04]  /*16ac0*/  STL.128 [R1+0x410], R152 ;  /* 0x0004109801007387 */ /* 0x0001e80000100c00 */
[----:B------:R1:W-:Y:S04]  /*16ad0*/  STL.128 [R1+0x420], R156 ;  /* 0x0004209c01007387 */ /* 0x0003e80000100c00 */
[----:B------:R4:W-:Y:S04]  /*16ae0*/  STL.128 [R1+0x3040], R124 ;  /* 0x0030407c01007387 */ /* 0x0009e80000100c00 */
[----:B------:R4:W-:Y:S01]  /*16af0*/  STL.128 [R1+0x3030], R120 ;  /* 0x0030307801007387 */ /* 0x0009e20000100c00 */
[----:B0-----:R-:W-:-:S03]  /*16b00*/  F2FP.BF16.F32.PACK_AB R152, R204, R205 ;  /* 0x000000cdcc98723e */ /* 0x001fc600000010ff */
[----:B------:R0:W-:Y:S01]  /*16b10*/  STL.128 [R1+0x3020], R116 ;  /* 0x0030207401007387 */ /* 0x0001e20000100c00 */
[----:B-1----:R-:W-:Y:S02]  /*16b20*/  F2FP.BF16.F32.PACK_AB R153, R200, R201 ;  /* 0x000000c9c899723e */ /* 0x002fe400000010ff */
[----:B------:R-:W-:Y:S01]  /*16b30*/  F2FP.BF16.F32.PACK_AB R154, R202, R203 ;  /* 0x000000cbca9a723e */ /* 0x000fe200000010ff */
[----:B------:R-:W-:Y:S01]  /*16b40*/  IMAD.MOV.U32 R158, RZ, RZ, R142 ;  /* 0x000000ffff9e7224 */ /* 0x000fe200078e008e */
[----:B------:R-:W-:Y:S01]  /*16b50*/  F2FP.BF16.F32.PACK_AB R155, R198, R199 ;  /* 0x000000c7c69b723e */ /* 0x000fe200000010ff */
[----:B------:R-:W-:Y:S01]  /*16b60*/  IMAD.MOV.U32 R157, RZ, RZ, R141 ;  /* 0x000000ffff9d7224 */ /* 0x000fe200078e008d */
[----:B------:R1:W-:Y:S01]  /*16b70*/  STL.128 [R1+0x3010], R112 ;  /* 0x0030107001007387 */ /* 0x0003e20000100c00 */
[----:B------:R-:W-:Y:S02]  /*16b80*/  IMAD.MOV.U32 R156, RZ, RZ, R140 ;  /* 0x000000ffff9c7224 */ /* 0x000fe400078e008c */
[----:B------:R-:W-:Y:S01]  /*16b90*/  IMAD.MOV.U32 R159, RZ, RZ, R139 ;  /* 0x000000ffff9f7224 */ /* 0x000fe200078e008b */
[----:B------:R1:W-:Y:S01]  /*16ba0*/  STL.128 [R1+0x2f50], R64 ;  /* 0x002f504001007387 */ /* 0x0003e20000100c00 */
[----:B------:R-:W-:-:S03]  /*16bb0*/  VIADD R4, R16, 0x100 ;  /* 0x0000010010047836 */ /* 0x000fc60000000000 */
[----:B------:R1:W-:Y:S01]  /*16bc0*/  STL.128 [R1+0x2f40], R60 ;  /* 0x002f403c01007387 */ /* 0x0003e20000100c00 */
[----:B------:R-:W-:-:S03]  /*16bd0*/  IMAD.MOV.U32 R192, RZ, RZ, R138 ;  /* 0x000000ffffc07224 */ /* 0x000fc600078e008a */
        /* <DEDUP_REMOVED lines=10> */
[----:B------:R-:W3:Y:S01]  /*16c80*/  LDL.LU.128 R128, [R1+0x3050] ;  /* 0x0030500001807983 */ /* 0x000ee20000300c00 */
[----:B------:R-:W-:-:S03]  /*16c90*/  IMAD.MOV.U32 R223, RZ, RZ, R132 ;  /* 0x000000ffffdf7224 */ /* 0x000fc600078e0084 */
[----:B----4-:R-:W4:Y:S04]  /*16ca0*/  LDL.LU.128 R124, [R1+0x3040] ;  /* 0x00304000017c7983 */ /* 0x010f280000300c00 */
[----:B------:R-:W4:Y:S04]  /*16cb0*/  LDL.LU.128 R120, [R1+0x3030] ;  /* 0x0030300001787983 */ /* 0x000f280000300c00 */
[----:B0-----:R-:W4:Y:S01]  /*16cc0*/  LDL.LU.128 R116, [R1+0x3020] ;  /* 0x0030200001747983 */ /* 0x001f220000300c00 */
[----:B------:R-:W-:-:S03]  /*16cd0*/  IMAD.MOV.U32 R107, RZ, RZ, R31 ;  /* 0x000000ffff6b7224 */ /* 0x000fc600078e001f */
[----:B------:R0:W-:Y:S01]  /*16ce0*/  STL.128 [R1+0x2ee0], R36 ;  /* 0x002ee02401007387 */ /* 0x0001e20000100c00 */
[----:B------:R-:W-:-:S03]  /*16cf0*/  IMAD.MOV.U32 R106, RZ, RZ, R30 ;  /* 0x000000ffff6a7224 */ /* 0x000fc600078e001e */
[----:B-1----:R-:W4:Y:S01]  /*16d00*/  LDL.LU.128 R112, [R1+0x3010] ;  /* 0x0030100001707983 */ /* 0x002f220000300c00 */
[----:B------:R-:W-:-:S03]  /*16d10*/  IMAD.MOV.U32 R105, RZ, RZ, R29 ;  /* 0x000000ffff697224 */ /* 0x000fc600078e001d */
[----:B------:R-:W4:Y:S01]  /*16d20*/  LDL.LU.128 R64, [R1+0x2f50] ;  /* 0x002f500001407983 */ /* 0x000f220000300c00 */
[----:B------:R-:W-:-:S03]  /*16d30*/  IMAD.MOV.U32 R104, RZ, RZ, R28 ;  /* 0x000000ffff687224 */ /* 0x000fc600078e001c */
[----:B------:R-:W4:Y:S04]  /*16d40*/  LDL.LU.128 R60, [R1+0x2f40] ;  /* 0x002f4000013c7983 */ /* 0x000f280000300c00 */
[----:B------:R-:W4:Y:S04]  /*16d50*/  LDL.LU.128 R56, [R1+0x2f30] ;  /* 0x002f300001387983 */ /* 0x000f280000300c00 */
[----:B------:R-:W4:Y:S04]  /*16d60*/  LDL.LU.128 R52, [R1+0x2f20] ;  /* 0x002f200001347983 */ /* 0x000f280000300c00 */
[----:B------:R-:W4:Y:S04]  /*16d70*/  LDL.LU.128 R48, [R1+0x2f10] ;  /* 0x002f100001307983 */ /* 0x000f280000300c00 */
[----:B------:R-:W4:Y:S04]  /*16d80*/  LDL.LU.128 R44, [R1+0x2f00] ;  /* 0x002f0000012c7983 */ /* 0x000f280000300c00 */
[----:B------:R-:W4:Y:S04]  /*16d90*/  LDL.LU.128 R40, [R1+0x2ef0] ;  /* 0x002ef00001287983 */ /* 0x000f280000300c00 */
[----:B0-----:R-:W4:Y:S04]  /*16da0*/  LDL.LU.128 R36, [R1+0x2ee0] ;  /* 0x002ee00001247983 */ /* 0x001f280000300c00 */
[----:B------:R0:W-:Y:S04]  /*16db0*/  STL.128 [R1+0x2e00], R172 ;  /* 0x002e00ac01007387 */ /* 0x0001e80000100c00 */
[----:B------:R1:W-:Y:S04]  /*16dc0*/  STL.128 [R1+0x2df0], R168 ;  /* 0x002df0a801007387 */ /* 0x0003e80000100c00 */
[----:B------:R1:W-:Y:S04]  /*16dd0*/  STL.128 [R1+0x2de0], R156 ;  /* 0x002de09c01007387 */ /* 0x0003e80000100c00 */
[----:B------:R1:W-:Y:S01]  /*16de0*/  STL.128 [R1+0x2dd0], R152 ;  /* 0x002dd09801007387 */ /* 0x0003e20000100c00 */
[----:B------:R-:W-:-:S02]  /*16df0*/  IMAD.MOV.U32 R7, RZ, RZ, R151 ;  /* 0x000000ffff077224 */ /* 0x000fc400078e0097 */
[----:B0-----:R-:W-:Y:S01]  /*16e00*/  IMAD.MOV.U32 R175, RZ, RZ, R99 ;  /* 0x000000ffffaf7224 */ /* 0x001fe200078e0063 */
[----:B------:R0:W-:Y:S01]  /*16e10*/  STL.128 [R1+0x2ed0], R32 ;  /* 0x002ed02001007387 */ /* 0x0001e20000100c00 */
[----:B------:R-:W-:Y:S02]  /*16e20*/  IMAD.MOV.U32 R174, RZ, RZ, R98 ;  /* 0x000000ffffae7224 */ /* 0x000fe400078e0062 */
[----:B------:R-:W-:Y:S01]  /*16e30*/  IMAD.MOV.U32 R173, RZ, RZ, R97 ;  /* 0x000000ffffad7224 */ /* 0x000fe200078e0061 */
[----:B------:R-:W-:Y:S01]  /*16e40*/  STL [R1+0x59c], R111 ;  /* 0x00059c6f01007387 */ /* 0x000fe20000100800 */
[----:B------:R-:W-:Y:S02]  /*16e50*/  IMAD.MOV.U32 R172, RZ, RZ, R96 ;  /* 0x000000ffffac7224 */ /* 0x000fe400078e0060 */
[----:B-1----:R-:W-:Y:S01]  /*16e60*/  IMAD.MOV.U32 R171, RZ, RZ, R95 ;  /* 0x000000ffffab7224 */ /* 0x002fe200078e005f */
        /* <DEDUP_REMOVED lines=12> */
[----:B0-----:R-:W4:Y:S01]  /*16f30*/  LDL.LU.128 R32, [R1+0x2ed0] ;  /* 0x002ed00001207983 */ /* 0x001f220000300c00 */
[----:B------:R-:W-:Y:S02]  /*16f40*/  IMAD.MOV.U32 R154, RZ, RZ, R78 ;  /* 0x000000ffff9a7224 */ /* 0x000fe400078e004e */
[----:B------:R-:W-:Y:S02]  /*16f50*/  IMAD.MOV.U32 R153, RZ, RZ, R77 ;  /* 0x000000ffff997224 */ /* 0x000fe400078e004d */
[----:B------:R-:W-:Y:S02]  /*16f60*/  IMAD.MOV.U32 R152, RZ, RZ, R76 ;  /* 0x000000ffff987224 */ /* 0x000fe400078e004c */
[----:B------:R-:W-:Y:S02]  /*16f70*/  IMAD.MOV.U32 R9, RZ, RZ, R150 ;  /* 0x000000ffff097224 */ /* 0x000fe400078e0096 */
[----:B------:R-:W-:-:S02]  /*16f80*/  IMAD.MOV.U32 R10, RZ, RZ, R149 ;  /* 0x000000ffff0a7224 */ /* 0x000fc400078e0095 */
[----:B------:R-:W-:Y:S01]  /*16f90*/  IMAD.MOV.U32 R11, RZ, RZ, R148 ;  /* 0x000000ffff0b7224 */ /* 0x000fe200078e0094 */
[----:B-1----:R-:W4:Y:S01]  /*16fa0*/  LDL.128 R184, [R1+0x590] ;  /* 0x0005900001b87983 */ /* 0x002f220000100c00 */
[----:B------:R-:W-:Y:S01]  /*16fb0*/  IMAD.MOV.U32 R12, RZ, RZ, R147 ;  /* 0x000000ffff0c7224 */ /* 0x000fe200078e0093 */
[----:B------:R-:W-:Y:S01]  /*16fc0*/  R2UR UR6, R4 ;  /* 0x00000000040672ca */ /* 0x000fe200000e0000 */
[----:B------:R-:W-:Y:S01]  /*16fd0*/  IMAD.MOV.U32 R167, RZ, RZ, R91 ;  /* 0x000000ffffa77224 */ /* 0x000fe200078e005b */
[----:B------:R0:W-:Y:S01]  /*16fe0*/  STL.128 [R1+0x2ec0], R220 ;  /* 0x002ec0dc01007387 */ /* 0x0001e20000100c00 */
[----:B------:R-:W-:Y:S02]  /*16ff0*/  IMAD.MOV.U32 R166, RZ, RZ, R90 ;  /* 0x000000ffffa67224 */ /* 0x000fe400078e005a */
[----:B------:R-:W-:Y:S01]  /*17000*/  IMAD.MOV.U32 R165, RZ, RZ, R89 ;  /* 0x000000ffffa57224 */ /* 0x000fe200078e0059 */
[----:B------:R1:W-:Y:S01]  /*17010*/  STL.128 [R1+0x2eb0], R216 ;  /* 0x002eb0d801007387 */ /* 0x0003e20000100c00 */
[----:B------:R-:W-:-:S02]  /*17020*/  IMAD.MOV.U32 R164, RZ, RZ, R88 ;  /* 0x000000ffffa47224 */ /* 0x000fc400078e0058 */
[----:B------:R-:W-:Y:S01]  /*17030*/  IMAD.MOV.U32 R163, RZ, RZ, R87 ;  /* 0x000000ffffa37224 */ /* 0x000fe200078e0057 */
[----:B------:R1:W-:Y:S01]  /*17040*/  STL.128 [R1+0x2ea0], R212 ;  /* 0x002ea0d401007387 */ /* 0x0003e20000100c00 */
[----:B------:R-:W-:Y:S02]  /*17050*/  IMAD.MOV.U32 R151, RZ, RZ, R75 ;  /* 0x000000ffff977224 */ /* 0x000fe400078e004b */
[----:B------:R-:W-:Y:S02]  /*17060*/  IMAD.MOV.U32 R150, RZ, RZ, R74 ;  /* 0x000000ffff967224 */ /* 0x000fe400078e004a */
[----:B--2---:R-:W-:Y:S01]  /*17070*/  IMAD.MOV.U32 R102, RZ, RZ, R183 ;  /* 0x000000ffff667224 */ /* 0x004fe200078e00b7 */
        /* <DEDUP_REMOVED lines=18> */
[----:B------:R-:W-:Y:S01]  /*171a0*/  STL.128 [R1+0x300], R152 ;  /* 0x0003009801007387 */ /* 0x000fe20000100c00 */
[----:B------:R-:W-:Y:S02]  /*171b0*/  IMAD.MOV.U32 R90, RZ, RZ, R171 ;  /* 0x000000ffff5a7224 */ /* 0x000fe400078e00ab */
[----:B------:R-:W-:Y:S01]  /*171c0*/  IMAD.MOV.U32 R89, RZ, RZ, R170 ;  /* 0x000000ffff597224 */ /* 0x000fe200078e00aa */
[----:B------:R-:W-:Y:S01]  /*171d0*/  STL.128 [R1+0x310], R156 ;  /* 0x0003109c01007387 */ /* 0x000fe20000100c00 */
[----:B------:R-:W-:-:S02]  /*171e0*/  IMAD.MOV.U32 R88, RZ, RZ, R169 ;  /* 0x000000ffff587224 */ /* 0x000fc400078e00a9 */
[----:B------:R-:W-:Y:S01]  /*171f0*/  IMAD.MOV.U32 R87, RZ, RZ, R168 ;  /* 0x000000ffff577224 */ /* 0x000fe200078e00a8 */
[----:B------:R-:W-:Y:S01]  /*17200*/  STL.128 [R1+0x340], R168 ;  /* 0x000340a801007387 */ /* 0x000fe20000100c00 */
        /* <DEDUP_REMOVED lines=14> */
[----:B0-----:R-:W4:Y:S04]  /*172f0*/  LDL.LU.128 R220, [R1+0x2ec0] ;  /* 0x002ec00001dc7983 */ /* 0x001f280000300c00 */
[----:B-1----:R-:W4:Y:S04]  /*17300*/  LDL.LU.128 R216, [R1+0x2eb0] ;  /* 0x002eb00001d87983 */ /* 0x002f280000300c00 */
[----:B------:R-:W4:Y:S04]  /*17310*/  LDL.LU.128 R212, [R1+0x2ea0] ;  /* 0x002ea00001d47983 */ /* 0x000f280000300c00 */
[----:B--2---:R-:W2:Y:S04]  /*17320*/  LDL.LU.128 R208, [R1+0x2e90] ;  /* 0x002e900001d07983 */ /* 0x004ea80000300c00 */
        /* <DEDUP_REMOVED lines=11> */
[----:B------:R0:W-:Y:S04]  /*173e0*/  STL [R1+0x2cc8], R102 ;  /* 0x002cc86601007387 */ /* 0x0001e80000100800 */
[----:B---3--:R1:W-:Y:S04]  /*173f0*/  STL.64 [R1+0x2cc0], R100 ;  /* 0x002cc06401007387 */ /* 0x0083e80000100a00 */
[----:B------:R-:W3:Y:S04]  /*17400*/  LDL.LU R99, [R1+0x580] ;  /* 0x0005800001637983 */ /* 0x000ee80000300800 */
[----:B0-----:R-:W3:Y:S04]  /*17410*/  LDL.LU R102, [R1+0x2cc8] ;  /* 0x002cc80001667983 */ /* 0x001ee80000300800 */
[----:B-1----:R-:W3:Y:S04]  /*17420*/  LDL.LU.64 R100, [R1+0x2cc0] ;  /* 0x002cc00001647983 */ /* 0x002ee80000300a00 */
[----:B------:R-:W3:Y:S04]  /*17430*/  LDL.LU R105, [R1+0x598] ;  /* 0x0005980001697983 */ /* 0x000ee80000300800 */
[----:B------:R-:W3:Y:S04]  /*17440*/  LDL.LU R104, [R1+0x594] ;  /* 0x0005940001687983 */ /* 0x000ee80000300800 */
[----:B------:R-:W3:Y:S01]  /*17450*/  LDL.LU R103, [R1+0x590] ;  /* 0x0005900001677983 */ /* 0x000ee20000300800 */
        /* <DEDUP_REMOVED lines=14> */
[----:B------:R0:W-:Y:S04]  /*17540*/  STL [R1+0x5ec], R131 ;  /* 0x0005ec8301007387 */ /* 0x0001e80000100800 */
[----:B------:R1:W-:Y:S04]  /*17550*/  STL [R1+0x5e8], R130 ;  /* 0x0005e88201007387 */ /* 0x0003e80000100800 */
[----:B------:R1:W-:Y:S04]  /*17560*/  STL [R1+0x5e4], R129 ;  /* 0x0005e48101007387 */ /* 0x0003e80000100800 */
[----:B------:R1:W-:Y:S04]  /*17570*/  STL [R1+0x5e0], R128 ;  /* 0x0005e08001007387 */ /* 0x0003e80000100800 */
[----:B----4-:R4:W-:Y:S04]  /*17580*/  STL [R1+0x5dc], R127 ;  /* 0x0005dc7f01007387 */ /* 0x0109e80000100800 */
[----:B------:R4:W-:Y:S04]  /*17590*/  STL [R1+0x5d8], R126 ;  /* 0x0005d87e01007387 */ /* 0x0009e80000100800 */
[----:B------:R4:W-:Y:S01]  /*175a0*/  STL [R1+0x5d4], R125 ;  /* 0x0005d47d01007387 */ /* 0x0009e20000100800 */
[----:B------:R-:W-:-:S02]  /*175b0*/  IMAD.MOV.U32 R143, RZ, RZ, R67 ;  /* 0x000000ffff8f7224 */ /* 0x000fc400078e0043 */
[----:B------:R-:W-:Y:S01]  /*175c0*/  IMAD.MOV.U32 R142, RZ, RZ, R66 ;  /* 0x000000ffff8e7224 */ /* 0x000fe200078e0042 */
[----:B------:R4:W-:Y:S01]  /*175d0*/  STL [R1+0x5d0], R124 ;  /* 0x0005d07c01007387 */ /* 0x0009e20000100800 */
[----:B------:R-:W-:Y:S02]  /*175e0*/  IMAD.MOV.U32 R141, RZ, RZ, R65 ;  /* 0x000000ffff8d7224 */ /* 0x000fe400078e0041 */
[----:B------:R-:W-:Y:S01]  /*175f0*/  IMAD.MOV.U32 R140, RZ, RZ, R64 ;  /* 0x000000ffff8c7224 */ /* 0x000fe200078e0040 */
[----:B------:R4:W-:Y:S01]  /*17600*/  STL [R1+0x5cc], R123 ;  /* 0x0005cc7b01007387 */ /* 0x0009e20000100800 */
[----:B------:R-:W-:Y:S02]  /*17610*/  IMAD.MOV.U32 R139, RZ, RZ, R63 ;  /* 0x000000ffff8b7224 */ /* 0x000fe400078e003f */
[----:B------:R-:W-:Y:S01]  /*17620*/  IMAD.MOV.U32 R138, RZ, RZ, R62 ;  /* 0x000000ffff8a7224 */ /* 0x000fe200078e003e */
        /* <DEDUP_REMOVED lines=10> */
[----:B0-----:R-:W-:-:S02]  /*176d0*/  IMAD.MOV.U32 R131, RZ, RZ, R55 ;  /* 0x000000ffff837224 */ /* 0x001fc400078e0037 */
[----:B-1----:R-:W-:Y:S01]  /*176e0*/  IMAD.MOV.U32 R130, RZ, RZ, R54 ;  /* 0x000000ffff827224 */ /* 0x002fe200078e0036 */
[----:B------:R0:W-:Y:S01]  /*176f0*/  STL [R1+0x5b8], R118 ;  /* 0x0005b87601007387 */ /* 0x0001e20000100800 */
[----:B------:R-:W-:Y:S02]  /*17700*/  IMAD.MOV.U32 R129, RZ, RZ, R53 ;  /* 0x000000ffff817224 */ /* 0x000fe400078e0035 */
[----:B------:R-:W-:Y:S01]  /*17710*/  IMAD.MOV.U32 R128, RZ, RZ, R52 ;  /* 0x000000ffff807224 */ /* 0x000fe200078e0034 */
[----:B------:R1:W-:Y:S01]  /*17720*/  STL [R1+0x5b4], R117 ;  /* 0x0005b47501007387 */ /* 0x0003e20000100800 */
[----:B----4-:R-:W-:Y:S02]  /*17730*/  IMAD.MOV.U32 R127, RZ, RZ, R51 ;  /* 0x000000ffff7f7224 */ /* 0x010fe400078e0033 */
        /* <DEDUP_REMOVED lines=12> */
[----:B0-----:R-:W-:Y:S02]  /*17800*/  IMAD.MOV.U32 R118, RZ, RZ, R42 ;  /* 0x000000ffff767224 */ /* 0x001fe400078e002a */
[----:B-1----:R-:W-:Y:S01]  /*17810*/  IMAD.MOV.U32 R117, RZ, RZ, R41 ;  /* 0x000000ffff757224 */ /* 0x002fe200078e0029 */
[----:B------:R0:W-:Y:S01]  /*17820*/  STL [R1+0x5a0], R112 ;  /* 0x0005a07001007387 */ /* 0x0001e20000100800 */
[----:B----4-:R-:W-:Y:S02]  /*17830*/  IMAD.MOV.U32 R116, RZ, RZ, R40 ;  /* 0x000000ffff747224 */ /* 0x010fe400078e0028 */
[----:B------:R-:W-:Y:S02]  /*17840*/  IMAD.MOV.U32 R115, RZ, RZ, R39 ;  /* 0x000000ffff737224 */ /* 0x000fe400078e0027 */
[----:B------:R-:W-:Y:S02]  /*17850*/  IMAD.MOV.U32 R114, RZ, RZ, R38 ;  /* 0x000000ffff727224 */ /* 0x000fe400078e0026 */
[----:B------:R-:W-:-:S02]  /*17860*/  IMAD.MOV.U32 R113, RZ, RZ, R37 ;  /* 0x000000ffff717224 */ /* 0x000fc400078e0025 */
[----:B------:R-:W-:Y:S02]  /*17870*/  IMAD.MOV.U32 R38, RZ, RZ, R119 ;  /* 0x000000ffff267224 */ /* 0x000fe400078e0077 */
        /* <DEDUP_REMOVED lines=52> */
[----:B------:R-:W-:-:S03]  /*17bc0*/  IMAD.MOV.U32 R31, RZ, RZ, R112 ;  /* 0x000000ffff1f7224 */ /* 0x000fc600078e0070 */
[----:B------:R1:W-:Y:S04]  /*17bd0*/  STL.128 [R1+0x2db0], R216 ;  /* 0x002db0d801007387 */ /* 0x0003e80000100c00 */
[----:B------:R4:W-:Y:S04]  /*17be0*/  STL.128 [R1+0x2da0], R212 ;  /* 0x002da0d401007387 */ /* 0x0009e80000100c00 */
[----:B--2---:R2:W-:Y:S04]  /*17bf0*/  STL.128 [R1+0x2d90], R208 ;  /* 0x002d90d001007387 */ /* 0x0045e80000100c00 */
        /* <DEDUP_REMOVED lines=12> */
[----:B0-----:R-:W3:Y:S04]  /*17cc0*/  LDL.LU.128 R220, [R1+0x2dc0] ;  /* 0x002dc00001dc7983 */ /* 0x001ee80000300c00 */
[----:B-1----:R-:W3:Y:S04]  /*17cd0*/  LDL.LU.128 R216, [R1+0x2db0] ;  /* 0x002db00001d87983 */ /* 0x002ee80000300c00 */
[----:B----4-:R-:W4:Y:S04]  /*17ce0*/  LDL.LU.128 R212, [R1+0x2da0] ;  /* 0x002da00001d47983 */ /* 0x010f280000300c00 */
[----:B--2---:R-:W2:Y:S04]  /*17cf0*/  LDL.LU.128 R208, [R1+0x2d90] ;  /* 0x002d900001d07983 */ /* 0x004ea80000300c00 */
[----:B------:R-:W2:Y:S04]  /*17d00*/  LDL.LU.128 R204, [R1+0x2d80] ;  /* 0x002d800001cc7983 */ /* 0x000ea80000300c00 */
[----:B------:R-:W2:Y:S04]  /*17d10*/  LDL.LU.128 R200, [R1+0x2d70] ;  /* 0x002d700001c87983 */ /* 0x000ea80000300c00 */
[----:B------:R-:W4:Y:S04]  /*17d20*/  LDL.LU.128 R196, [R1+0x2d60] ;  /* 0x002d600001c47983 */ /* 0x000f280000300c00 */
[----:B------:R-:W2:Y:S04]  /*17d30*/  LDL.LU.128 R192, [R1+0x2d50] ;  /* 0x002d500001c07983 */ /* 0x000ea80000300c00 */
[----:B------:R-:W2:Y:S04]  /*17d40*/  LDL.LU.128 R188, [R1+0x2d40] ;  /* 0x002d400001bc7983 */ /* 0x000ea80000300c00 */
[----:B---3--:R-:W3:Y:S04]  /*17d50*/  LDL.LU.128 R184, [R1+0x2d30] ;  /* 0x002d300001b87983 */ /* 0x008ee80000300c00 */
[----:B------:R-:W3:Y:S04]  /*17d60*/  LDL.LU.128 R180, [R1+0x2d20] ;  /* 0x002d200001b47983 */ /* 0x000ee80000300c00 */
[----:B------:R-:W3:Y:S04]  /*17d70*/  LDL.LU.128 R176, [R1+0x2d10] ;  /* 0x002d100001b07983 */ /* 0x000ee80000300c00 */
[----:B------:R-:W3:Y:S04]  /*17d80*/  LDL.LU.128 R172, [R1+0x2d00] ;  /* 0x002d000001ac7983 */ /* 0x000ee80000300c00 */
[----:B------:R-:W3:Y:S04]  /*17d90*/  LDL.LU.128 R168, [R1+0x2cf0] ;  /* 0x002cf00001a87983 */ /* 0x000ee80000300c00 */
[----:B------:R-:W3:Y:S04]  /*17da0*/  LDL.LU.128 R156, [R1+0x2ce0] ;  /* 0x002ce000019c7983 */ /* 0x000ee80000300c00 */
[----:B------:R-:W3:Y:S04]  /*17db0*/  LDL.LU.128 R152, [R1+0x2cd0] ;  /* 0x002cd00001987983 */ /* 0x000ee80000300c00 */
[----:B------:R0:W-:Y:S04]  /*17dc0*/  STL [R1+0x2cb8], R106 ;  /* 0x002cb86a01007387 */ /* 0x0001e80000100800 */
[----:B------:R-:W-:Y:S04]  /*17dd0*/  STL.64 [R1+0x2cb0], R104 ;  /* 0x002cb06801007387 */ /* 0x000fe80000100a00 */
        /* <DEDUP_REMOVED lines=18> */
[----:B------:R1:W-:Y:S04]  /*17f00*/  STL.128 [R1+0x260], R112 ;  /* 0x0002607001007387 */ /* 0x0003e80000100c00 */
[----:B------:R-:W-:Y:S01]  /*17f10*/  STL.128 [R1+0x2b90], R32 ;  /* 0x002b902001007387 */ /* 0x000fe20000100c00 */
[----:B------:R-:W-:Y:S02]  /*17f20*/  IMAD.MOV.U32 R22, RZ, RZ, R3 ;  /* 0x000000ffff167224 */ /* 0x000fe400078e0003 */
[----:B------:R-:W-:Y:S01]  /*17f30*/  IMAD.MOV.U32 R2, RZ, RZ, R27 ;  /* 0x000000ffff027224 */ /* 0x000fe200078e001b */
[----:B------:R1:W-:Y:S01]  /*17f40*/  STL.128 [R1+0x250], R108 ;  /* 0x0002506c01007387 */ /* 0x0003e20000100c00 */
[----:B------:R-:W-:Y:S02]  /*17f50*/  IMAD.MOV.U32 R3, RZ, RZ, R26 ;  /* 0x000000ffff037224 */ /* 0x000fe400078e001a */
[----:B------:R-:W-:Y:S01]  /*17f60*/  IMAD.MOV.U32 R28, RZ, RZ, R109 ;  /* 0x000000ffff1c7224 */ /* 0x000fe200078e006d */
[----:B0-----:R-:W4:Y:S04]  /*17f70*/  LDL.LU R106, [R1+0x2cb8] ;  /* 0x002cb800016a7983 */ /* 0x001f280000300800 */
[----:B-1----:R-:W2:Y:S01]  /*17f80*/  LDL.128 R112, [R1+0x5a0] ;  /* 0x0005a00001707983 */ /* 0x002ea20000100c00 */
[----:B------:R-:W-:-:S02]  /*17f90*/  IMAD.MOV.U32 R27, RZ, RZ, R108 ;  /* 0x000000ffff1b7224 */ /* 0x000fc400078e006c */
[----:B------:R-:W-:Y:S01]  /*17fa0*/  IMAD.MOV.U32 R26, RZ, RZ, R107 ;  /* 0x000000ffff1a7224 */ /* 0x000fe200078e006b */
[----:B------:R-:W4:Y:S04]  /*17fb0*/  LDL.LU.64 R104, [R1+0x2cb0] ;  /* 0x002cb00001687983 */ /* 0x000f280000300a00 */
[----:B------:R-:W3:Y:S04]  /*17fc0*/  LDL.LU R109, [R1+0x5a8] ;  /* 0x0005a800016d7983 */ /* 0x000ee80000300800 */
[----:B------:R-:W3:Y:S04]  /*17fd0*/  LDL.LU R108, [R1+0x5a4] ;  /* 0x0005a400016c7983 */ /* 0x000ee80000300800 */
[----:B------:R-:W4:Y:S04]  /*17fe0*/  LDL.LU R107, [R1+0x5a0] ;  /* 0x0005a000016b7983 */ /* 0x000f280000300800 */
[----:B------:R-:W4:Y:S04]  /*17ff0*/  LDL.LU.128 R100, [R1+0x2ca0] ;  /* 0x002ca00001647983 */ /* 0x000f280000300c00 */
[----:B------:R-:W4:Y:S04]  /*18000*/  LDL.LU.128 R96, [R1+0x2c90] ;  /* 0x002c900001607983 */ /* 0x000f280000300c00 */
[----:B------:R-:W4:Y:S04]  /*18010*/  LDL.LU.128 R92, [R1+0x2c80] ;  /* 0x002c8000015c7983 */ /* 0x000f280000300c00 */
[----:B------:R-:W4:Y:S04]  /*18020*/  LDL.LU.128 R88, [R1+0x2c70] ;  /* 0x002c700001587983 */ /* 0x000f280000300c00 */
[----:B------:R-:W4:Y:S04]  /*18030*/  LDL.LU.128 R84, [R1+0x2c60] ;  /* 0x002c600001547983 */ /* 0x000f280000300c00 */
[----:B------:R-:W4:Y:S04]  /*18040*/  LDL.LU.128 R80, [R1+0x2c50] ;  /* 0x002c500001507983 */ /* 0x000f280000300c00 */
[----:B------:R-:W4:Y:S01]  /*18050*/  LDL.LU.128 R76, [R1+0x2c40] ;  /* 0x002c4000014c7983 */ /* 0x000f220000300c00 */
[----:B------:R-:W-:-:S03]  /*18060*/  IMAD.MOV.U32 R30, RZ, RZ, R111 ;  /* 0x000000ffff1e7224 */ /* 0x000fc600078e006f */
[----:B------:R-:W4:Y:S01]  /*18070*/  LDL.LU.128 R72, [R1+0x2c30] ;  /* 0x002c300001487983 */ /* 0x000f220000300c00 */
        /* <DEDUP_REMOVED lines=8> */
[----:B------:R-:W4:Y:S01]  /*18100*/  LDL.LU.128 R44, [R1+0x2bc0] ;  /* 0x002bc000012c7983 */ /* 0x000f220000300c00 */
[----:B------:R-:W-:-:S03]  /*18110*/  R2UR UR7, R5 ;  /* 0x00000000050772ca */ /* 0x000fc600000e0000 */
[----:B------:R-:W4:Y:S04]  /*18120*/  LDL.LU.128 R40, [R1+0x2bb0] ;  /* 0x002bb00001287983 */ /* 0x000f280000300c00 */
[----:B------:R-:W4:Y:S04]  /*18130*/  LDL.LU.128 R36, [R1+0x2ba0] ;  /* 0x002ba00001247983 */ /* 0x000f280000300c00 */
[----:B------:R0:W-:Y:S04]  /*18140*/  STL.128 [R1+0x2b80], R28 ;  /* 0x002b801c01007387 */ /* 0x0001e80000100c00 */
[----:B------:R-:W4:Y:S04]  /*18150*/  LDL.LU.128 R32, [R1+0x2b90] ;  /* 0x002b900001207983 */ /* 0x000f280000300c00 */
[----:B------:R1:W-:Y:S04]  /*18160*/  STL.128 [R1+0x2b70], R24 ;  /* 0x002b701801007387 */ /* 0x0003e80000100c00 */
[----:B------:R1:W-:Y:S04]  /*18170*/  STL.128 [R1+0x2b50], R16 ;  /* 0x002b501001007387 */ /* 0x0003e80000100c00 */
[----:B0-----:R-:W4:Y:S04]  /*18180*/  LDL.LU.128 R28, [R1+0x2b80] ;  /* 0x002b8000011c7983 */ /* 0x001f280000300c00 */
[----:B------:R0:W-:Y:S04]  /*18190*/  STL.128 [R1+0x2b40], R12 ;  /* 0x002b400c01007387 */ /* 0x0001e80000100c00 */
[----:B------:R0:W-:Y:S04]  /*181a0*/  STL.128 [R1+0x2b30], R8 ;  /* 0x002b300801007387 */ /* 0x0001e80000100c00 */
[----:B------:R0:W-:Y:S04]  /*181b0*/  STL.128 [R1+0x2b20], R4 ;  /* 0x002b200401007387 */ /* 0x0001e80000100c00 */
[----:B-1----:R-:W4:Y:S04]  /*181c0*/  LDL.LU.128 R24, [R1+0x2b70] ;  /* 0x002b700001187983 */ /* 0x002f280000300c00 */
[----:B------:R-:W4:Y:S04]  /*181d0*/  LDL.LU.128 R16, [R1+0x2b50] ;  /* 0x002b500001107983 */ /* 0x000f280000300c00 */
[----:B0-----:R-:W4:Y:S04]  /*181e0*/  LDL.LU.128 R12, [R1+0x2b40] ;  /* 0x002b4000010c7983 */ /* 0x001f280000300c00 */
[----:B------:R-:W4:Y:S04]  /*181f0*/  LDL.LU.128 R8, [R1+0x2b30] ;  /* 0x002b300001087983 */ /* 0x000f280000300c00 */
[----:B------:R-:W4:Y:S04]  /*18200*/  LDL.LU.128 R4, [R1+0x2b20] ;  /* 0x002b200001047983 */ /* 0x000f280000300c00 */
[----:B------:R0:W-:Y:S04]  /*18210*/  STL.128 [R1+0x270], R116 ;  /* 0x0002707401007387 */ /* 0x0001e80000100c00 */
[----:B0-----:R-:W4:Y:S04]  /*18220*/  LDL.128 R116, [R1+0x5b0] ;  /* 0x0005b00001747983 */ /* 0x001f280000100c00 */
[----:B------:R-:W4:Y:S01]  /*18230*/  LDL.LU R111, [R1+0x5b0] ;  /* 0x0005b000016f7983 */ /* 0x000f220000300800 */
[----:B--2---:R-:W-:-:S03]  /*18240*/  IMAD.MOV.U32 R110, RZ, RZ, R115 ;  /* 0x000000ffff6e7224 */ /* 0x004fc600078e0073 */
[----:B------:R0:W-:Y:S04]  /*18250*/  STL.128 [R1+0x390], R112 ;  /* 0x0003907001007387 */ /* 0x0001e80000100c00 */
[----:B------:R1:W-:Y:S04]  /*18260*/  STL [R1+0x2b18], R110 ;  /* 0x002b186e01007387 */ /* 0x0003e80000100800 */
[----:B---3--:R2:W-:Y:S04]  /*18270*/  STL.64 [R1+0x2b10], R108 ;  /* 0x002b106c01007387 */ /* 0x0085e80000100a00 */
[----:B----4-:R3:W-:Y:S04]  /*18280*/  STL.128 [R1+0x2b00], R104 ;  /* 0x002b006801007387 */ /* 0x0107e80000100c00 */
[----:B0-----:R-:W4:Y:S04]  /*18290*/  LDL.LU R113, [R1+0x5b8] ;  /* 0x0005b80001717983 */ /* 0x001f280000300800 */
[----:B------:R-:W4:Y:S04]  /*182a0*/  LDL.LU R112, [R1+0x5b4] ;  /* 0x0005b40001707983 */ /* 0x000f280000300800 */
[----:B-1----:R-:W4:Y:S04]  /*182b0*/  LDL.LU R110, [R1+0x2b18] ;  /* 0x002b1800016e7983 */ /* 0x002f280000300800 */
[----:B--2---:R-:W2:Y:S04]  /*182c0*/  LDL.LU.64 R108, [R1+0x2b10] ;  /* 0x002b1000016c7983 */ /* 0x004ea80000300a00 */
[----:B------:R0:W-:Y:S04]  /*182d0*/  STL.128 [R1+0x2af0], R100 ;  /* 0x002af06401007387 */ /* 0x0001e80000100c00 */
[----:B------:R1:W-:Y:S04]  /*182e0*/  STL.128 [R1+0x2ae0], R96 ;  /* 0x002ae06001007387 */ /* 0x0003e80000100c00 */
[----:B---3--:R-:W3:Y:S04]  /*182f0*/  LDL.LU.128 R104, [R1+0x2b00] ;  /* 0x002b000001687983 */ /* 0x008ee80000300c00 */
[----:B------:R1:W-:Y:S04]  /*18300*/  STL.128 [R1+0x2ad0], R92 ;  /* 0x002ad05c01007387 */ /* 0x0003e80000100c00 */
[----:B0-----:R-:W3:Y:S04]  /*18310*/  LDL.LU.128 R100, [R1+0x2af0] ;  /* 0x002af00001647983 */ /* 0x001ee80000300c00 */
[----:B-1----:R-:W3:Y:S04]  /*18320*/  LDL.LU.128 R96, [R1+0x2ae0] ;  /* 0x002ae00001607983 */ /* 0x002ee80000300c00 */
[----:B------:R0:W-:Y:S04]  /*18330*/  STL.128 [R1+0x2ac0], R88 ;  /* 0x002ac05801007387 */ /* 0x0001e80000100c00 */
[----:B------:R-:W3:Y:S04]  /*18340*/  LDL.LU.128 R92, [R1+0x2ad0] ;  /* 0x002ad000015c7983 */ /* 0x000ee80000300c00 */
[----:B------:R1:W-:Y:S04]  /*18350*/  STL.128 [R1+0x2ab0], R84 ;  /* 0x002ab05401007387 */ /* 0x0003e80000100c00 */
[----:B------:R1:W-:Y:S04]  /*18360*/  STL.128 [R1+0x2aa0], R80 ;  /* 0x002aa05001007387 */ /* 0x0003e80000100c00 */
[----:B0-----:R-:W3:Y:S04]  /*18370*/  LDL.LU.128 R88, [R1+0x2ac0] ;  /* 0x002ac00001587983 */ /* 0x001ee80000300c00 */
[----:B------:R0:W-:Y:S04]  /*18380*/  STL.128 [R1+0x2a90], R76 ;  /* 0x002a904c01007387 */ /* 0x0001e80000100c00 */
[----:B-1----:R-:W3:Y:S04]  /*18390*/  LDL.LU.128 R84, [R1+0x2ab0] ;  /* 0x002ab00001547983 */ /* 0x002ee80000300c00 */
[----:B------:R1:W-:Y:S04]  /*183a0*/  STL.128 [R1+0x2a80], R72 ;  /* 0x002a804801007387 */ /* 0x0003e80000100c00 */
[----:B------:R-:W3:Y:S04]  /*183b0*/  LDL.LU.128 R80, [R1+0x2aa0] ;  /* 0x002aa00001507983 */ /* 0x000ee80000300c00 */
        /* <DEDUP_REMOVED lines=27> */
[----:B------:R0:W-:Y:S04]  /*18570*/  STL.128 [R1+0x2980], R8 ;  /* 0x0029800801007387 */ /* 0x0001e80000100c00 */
[----:B------:R0:W-:Y:S04]  /*18580*/  STL.128 [R1+0x2970], R4 ;  /* 0x0029700401007387 */ /* 0x0001e80000100c00 */
[----:B-1----:R-:W3:Y:S04]  /*18590*/  LDL.LU.128 R24, [R1+0x29c0] ;  /* 0x0029c00001187983 */ /* 0x002ee80000300c00 */
[----:B------:R-:W3:Y:S04]  /*185a0*/  LDL.LU.128 R16, [R1+0x29a0] ;  /* 0x0029a00001107983 */ /* 0x000ee80000300c00 */
[----:B0-----:R-:W3:Y:S04]  /*185b0*/  LDL.LU.128 R12, [R1+0x2990] ;  /* 0x00299000010c7983 */ /* 0x001ee80000300c00 */
[----:B------:R-:W3:Y:S04]  /*185c0*/  LDL.LU.128 R8, [R1+0x2980] ;  /* 0x0029800001087983 */ /* 0x000ee80000300c00 */
[----:B------:R-:W3:Y:S01]  /*185d0*/  LDL.LU.128 R4, [R1+0x2970] ;  /* 0x0029700001047983 */ /* 0x000ee20000300c00 */
[----:B------:R-:W-:-:S03]  /*185e0*/  IMAD.MOV.U32 R114, RZ, RZ, R119 ;  /* 0x000000ffff727224 */ /* 0x000fc600078e0077 */
[----:B------:R0:W-:Y:S04]  /*185f0*/  STL.128 [R1+0x280], R120 ;  /* 0x0002807801007387 */ /* 0x0001e80000100c00 */
[----:B------:R1:W-:Y:S04]  /*18600*/  STL.128 [R1+0x3a0], R116 ;  /* 0x0003a07401007387 */ /* 0x0003e80000100c00 */
[----:B------:R1:W-:Y:S04]  /*18610*/  STL [R1+0x2968], R114 ;  /* 0x0029687201007387 */ /* 0x0003e80000100800 */
[----:B0-----:R-:W3:Y:S04]  /*18620*/  LDL.128 R120, [R1+0x5c0] ;  /* 0x0005c00001787983 */ /* 0x001ee80000100c00 */
[----:B-1----:R-:W3:Y:S04]  /*18630*/  LDL.LU R117, [R1+0x5c8] ;  /* 0x0005c80001757983 */ /* 0x002ee80000300800 */
[----:B------:R-:W3:Y:S04]  /*18640*/  LDL.LU R116, [R1+0x5c4] ;  /* 0x0005c40001747983 */ /* 0x000ee80000300800 */
[----:B------:R-:W3:Y:S04]  /*18650*/  LDL.LU R114, [R1+0x2968] ;  /* 0x0029680001727983 */ /* 0x000ee80000300800 */
[----:B------:R-:W3:Y:S04]  /*18660*/  LDL.LU R115, [R1+0x5c0] ;  /* 0x0005c00001737983 */ /* 0x000ee80000300800 */
[----:B----4-:R0:W-:Y:S04]  /*18670*/  STL.64 [R1+0x2960], R112 ;  /* 0x0029607001007387 */ /* 0x0101e80000100a00 */
[----:B--2---:R1:W-:Y:S04]  /*18680*/  STL.128 [R1+0x2950], R108 ;  /* 0x0029506c01007387 */ /* 0x0043e80000100c00 */
[----:B0-----:R-:W2:Y:S04]  /*18690*/  LDL.LU.64 R112, [R1+0x2960] ;  /* 0x0029600001707983 */ /* 0x001ea80000300a00 */
[----:B---3--:R0:W-:Y:S04]  /*186a0*/  STL.128 [R1+0x2940], R104 ;  /* 0x0029406801007387 */ /* 0x0081e80000100c00 */
[----:B-1----:R-:W3:Y:S04]  /*186b0*/  LDL.LU.128 R108, [R1+0x2950] ;  /* 0x00295000016c7983 */ /* 0x002ee80000300c00 */
[----:B------:R1:W-:Y:S04]  /*186c0*/  STL.128 [R1+0x2930], R100 ;  /* 0x0029306401007387 */ /* 0x0003e80000100c00 */
[----:B------:R4:W-:Y:S04]  /*186d0*/  STL.128 [R1+0x2920], R96 ;  /* 0x0029206001007387 */ /* 0x0009e80000100c00 */
[----:B0-----:R-:W3:Y:S04]  /*186e0*/  LDL.LU.128 R104, [R1+0x2940] ;  /* 0x0029400001687983 */ /* 0x001ee80000300c00 */
[----:B------:R0:W-:Y:S04]  /*186f0*/  STL.128 [R1+0x2910], R92 ;  /* 0x0029105c01007387 */ /* 0x0001e80000100c00 */
[----:B-1----:R-:W3:Y:S04]  /*18700*/  LDL.LU.128 R100, [R1+0x2930] ;  /* 0x0029300001647983 */ /* 0x002ee80000300c00 */
[----:B----4-:R-:W4:Y:S04]  /*18710*/  LDL.LU.128 R96, [R1+0x2920] ;  /* 0x0029200001607983 */ /* 0x010f280000300c00 */
[----:B------:R1:W-:Y:S04]  /*18720*/  STL.128 [R1+0x2900], R88 ;  /* 0x0029005801007387 */ /* 0x0003e80000100c00 */
[----:B0-----:R-:W4:Y:S04]  /*18730*/  LDL.LU.128 R92, [R1+0x2910] ;  /* 0x00291000015c7983 */ /* 0x001f280000300c00 */
[----:B------:R0:W-:Y:S04]  /*18740*/  STL.128 [R1+0x28f0], R84 ;  /* 0x0028f05401007387 */ /* 0x0001e80000100c00 */
[----:B-1----:R-:W4:Y:S04]  /*18750*/  LDL.LU.128 R88, [R1+0x2900] ;  /* 0x0029000001587983 */ /* 0x002f280000300c00 */
[----:B------:R1:W-:Y:S04]  /*18760*/  STL.128 [R1+0x28e0], R80 ;  /* 0x0028e05001007387 */ /* 0x0003e80000100c00 */
[----:B------:R1:W-:Y:S04]  /*18770*/  STL.128 [R1+0x28d0], R76 ;  /* 0x0028d04c01007387 */ /* 0x0003e80000100c00 */
[----:B0-----:R-:W4:Y:S04]  /*18780*/  LDL.LU.128 R84, [R1+0x28f0] ;  /* 0x0028f00001547983 */ /* 0x001f280000300c00 */
[----:B------:R0:W-:Y:S04]  /*18790*/  STL.128 [R1+0x28c0], R72 ;  /* 0x0028c04801007387 */ /* 0x0001e80000100c00 */
[----:B-1----:R-:W4:Y:S04]  /*187a0*/  LDL.LU.128 R80, [R1+0x28e0] ;  /* 0x0028e00001507983 */ /* 0x002f280000300c00 */
[----:B------:R-:W4:Y:S04]  /*187b0*/  LDL.LU.128 R76, [R1+0x28d0] ;  /* 0x0028d000014c7983 */ /* 0x000f280000300c00 */
[----:B------:R1:W-:Y:S04]  /*187c0*/  STL.128 [R1+0x28b0], R68 ;  /* 0x0028b04401007387 */ /* 0x0003e80000100c00 */
[----:B0-----:R-:W4:Y:S04]  /*187d0*/  LDL.LU.128 R72, [R1+0x28c0] ;  /* 0x0028c00001487983 */ /* 0x001f280000300c00 */
[----:B------:R0:W-:Y:S04]  /*187e0*/  STL.128 [R1+0x28a0], R64 ;  /* 0x0028a04001007387 */ /* 0x0001e80000100c00 */
[----:B------:R0:W-:Y:S04]  /*187f0*/  STL.128 [R1+0x2890], R60 ;  /* 0x0028903c01007387 */ /* 0x0001e80000100c00 */
[----:B-1----:R-:W4:Y:S04]  /*18800*/  LDL.LU.128 R68, [R1+0x28b0] ;  /* 0x0028b00001447983 */ /* 0x002f280000300c00 */
[----:B------:R1:W-:Y:S04]  /*18810*/  STL.128 [R1+0x2880], R56 ;  /* 0x0028803801007387 */ /* 0x0003e80000100c00 */
[----:B0-----:R-:W4:Y:S04]  /*18820*/  LDL.LU.128 R64, [R1+0x28a0] ;  /* 0x0028a00001407983 */ /* 0x001f280000300c00 */
[----:B------:R0:W-:Y:S04]  /*18830*/  STL.128 [R1+0x2870], R52 ;  /* 0x0028703401007387 */ /* 0x0001e80000100c00 */
[----:B------:R-:W4:Y:S04]  /*18840*/  LDL.LU.128 R60, [R1+0x2890] ;  /* 0x00289000013c7983 */ /* 0x000f280000300c00 */
[----:B-1----:R-:W4:Y:S04]  /*18850*/  LDL.LU.128 R56, [R1+0x2880] ;  /* 0x0028800001387983 */ /* 0x002f280000300c00 */
        /* <DEDUP_REMOVED lines=13> */
[----:B-1----:R-:W4:Y:S04]  /*18930*/  LDL.LU.128 R28, [R1+0x2810] ;  /* 0x00281000011c7983 */ /* 0x002f280000300c00 */
        /* <DEDUP_REMOVED lines=9> */
[----:B------:R0:W-:Y:S04]  /*189d0*/  STL.128 [R1+0x2b60], R20 ;  /* 0x002b601401007387 */ /* 0x0001e80000100c00 */
[----:B0-----:R-:W4:Y:S01]  /*189e0*/  LDL.LU.128 R20, [R1+0x2b60] ;  /* 0x002b600001147983 */ /* 0x001f220000300c00 */
[----:B------:R-:W-:-:S03]  /*189f0*/  IMAD.MOV.U32 R118, RZ, RZ, R123 ;  /* 0x000000ffff767224 */ /* 0x000fc600078e007b */
[----:B------:R0:W-:Y:S04]  /*18a00*/  STL.128 [R1+0x290], R124 ;  /* 0x0002907c01007387 */ /* 0x0001e80000100c00 */
[----:B------:R-:W-:Y:S04]  /*18a10*/  STL.128 [R1+0x3b0], R120 ;  /* 0x0003b07801007387 */ /* 0x000fe80000100c00 */
[----:B------:R1:W-:Y:S04]  /*18a20*/  STL [R1+0x27a8], R118 ;  /* 0x0027a87601007387 */ /* 0x0003e80000100800 */
[----:B------:R1:W-:Y:S04]  /*18a30*/  STL.64 [R1+0x27a0], R116 ;  /* 0x0027a07401007387 */ /* 0x0003e80000100a00 */
[----:B0-----:R-:W4:Y:S04]  /*18a40*/  LDL.128 R124, [R1+0x5d0] ;  /* 0x0005d000017c7983 */ /* 0x001f280000100c00 */
[----:B-1----:R-:W4:Y:S04]  /*18a50*/  LDL.LU R118, [R1+0x27a8] ;  /* 0x0027a80001767983 */ /* 0x002f280000300800 */
[----:B------:R-:W4:Y:S04]  /*18a60*/  LDL.LU.64 R116, [R1+0x27a0] ;  /* 0x0027a00001747983 */ /* 0x000f280000300a00 */
[----:B------:R-:W4:Y:S04]  /*18a70*/  LDL.LU R121, [R1+0x5d8] ;  /* 0x0005d80001797983 */ /* 0x000f280000300800 */
[----:B------:R-:W4:Y:S04]  /*18a80*/  LDL.LU R120, [R1+0x5d4] ;  /* 0x0005d40001787983 */ /* 0x000f280000300800 */
[----:B------:R-:W4:Y:S04]  /*18a90*/  LDL.LU R119, [R1+0x5d0] ;  /* 0x0005d00001777983 */ /* 0x000f280000300800 */
[----:B--2---:R0:W-:Y:S04]  /*18aa0*/  STL.128 [R1+0x2790], R112 ;  /* 0x0027907001007387 */ /* 0x0041e80000100c00 */
[----:B---3--:R1:W-:Y:S04]  /*18ab0*/  STL.128 [R1+0x2780], R108 ;  /* 0x0027806c01007387 */ /* 0x0083e80000100c00 */
[----:B0-----:R-:W2:Y:S04]  /*18ac0*/  LDL.LU.128 R112, [R1+0x2790] ;  /* 0x0027900001707983 */ /* 0x001ea80000300c00 */
[----:B------:R0:W-:Y:S04]  /*18ad0*/  STL.128 [R1+0x2770], R104 ;  /* 0x0027706801007387 */ /* 0x0001e80000100c00 */
[----:B-1----:R-:W3:Y:S04]  /*18ae0*/  LDL.LU.128 R108, [R1+0x2780] ;  /* 0x00278000016c7983 */ /* 0x002ee80000300c00 */
[----:B------:R1:W-:Y:S04]  /*18af0*/  STL.128 [R1+0x2760], R100 ;  /* 0x0027606401007387 */ /* 0x0003e80000100c00 */
[----:B----4-:R4:W-:Y:S04]  /*18b00*/  STL.128 [R1+0x2750], R96 ;  /* 0x0027506001007387 */ /* 0x0109e80000100c00 */
        /* <DEDUP_REMOVED lines=51> */
[----:B------:R1:W-:Y:S04]  /*18e40*/  STL.128 [R1+0x3c0], R124 ;  /* 0x0003c07c01007387 */ /* 0x0003e80000100c00 */
[----:B------:R1:W-:Y:S04]  /*18e50*/  STL [R1+0x25d8], R122 ;  /* 0x0025d87a01007387 */ /* 0x0003e80000100800 */
[----:B------:R1:W-:Y:S04]  /*18e60*/  STL.64 [R1+0x25d0], R120 ;  /* 0x0025d07801007387 */ /* 0x0003e80000100a00 */
[----:B0-----:R-:W4:Y:S04]  /*18e70*/  LDL.128 R128, [R1+0x5e0] ;  /* 0x0005e00001807983 */ /* 0x001f280000100c00 */
[----:B------:R0:W-:Y:S04]  /*18e80*/  STL.128 [R1+0x25c0], R116 ;  /* 0x0025c07401007387 */ /* 0x0001e80000100c00 */
[----:B-1----:R-:W4:Y:S04]  /*18e90*/  LDL.LU R125, [R1+0x5e8] ;  /* 0x0005e800017d7983 */ /* 0x002f280000300800 */
[----:B------:R-:W4:Y:S04]  /*18ea0*/  LDL.LU R124, [R1+0x5e4] ;  /* 0x0005e400017c7983 */ /* 0x000f280000300800 */
[----:B------:R-:W4:Y:S04]  /*18eb0*/  LDL.LU R122, [R1+0x25d8] ;  /* 0x0025d800017a7983 */ /* 0x000f280000300800 */
[----:B------:R-:W4:Y:S04]  /*18ec0*/  LDL.LU.64 R120, [R1+0x25d0] ;  /* 0x0025d00001787983 */ /* 0x000f280000300a00 */
[----:B0-----:R-:W4:Y:S04]  /*18ed0*/  LDL.LU.128 R116, [R1+0x25c0] ;  /* 0x0025c00001747983 */ /* 0x001f280000300c00 */
        /* <DEDUP_REMOVED lines=58> */
[----:B------:R0:W-:Y:S01]  /*19280*/  STL.128 [R1+0x3d0], R128 ;  /* 0x0003d08001007387 */ /* 0x0001e20000100c00 */
        /* <DEDUP_REMOVED lines=11> */
[----:B--2---:R-:W-:-:S02]  /*19340*/  IMAD.MOV.U32 R120, RZ, RZ, R115 ;  /* 0x000000ffff787224 */ /* 0x004fc400078e0073 */
[----:B------:R-:W-:Y:S02]  /*19350*/  IMAD.MOV.U32 R119, RZ, RZ, R114 ;  /* 0x000000ffff777224 */ /* 0x000fe400078e0072 */
[----:B------:R-:W-:Y:S02]  /*19360*/  IMAD.MOV.U32 R118, RZ, RZ, R113 ;  /* 0x000000ffff767224 */ /* 0x000fe400078e0071 */
[----:B------:R-:W-:Y:S02]  /*19370*/  IMAD.MOV.U32 R117, RZ, RZ, R112 ;  /* 0x000000ffff757224 */ /* 0x000fe400078e0070 */
[----:B---3--:R-:W-:Y:S02]  /*19380*/  IMAD.MOV.U32 R116, RZ, RZ, R111 ;  /* 0x000000ffff747224 */ /* 0x008fe400078e006f */
        /* <DEDUP_REMOVED lines=63> */
[----:B------:R0:W-:Y:S01]  /*19780*/  STL.128 [R1+0x2b0], R132 ;  /* 0x0002b08401007387 */ /* 0x0001e20000100c00 */
        /* <DEDUP_REMOVED lines=24> */
[----:B0-----:R-:W-:Y:S02]  /*19910*/  IMAD.MOV.U32 R132, RZ, RZ, R223 ;  /* 0x000000ffff847224 */ /* 0x001fe400078e00df */
[----:B------:R-:W-:Y:S02]  /*19920*/  IMAD.MOV.U32 R133, RZ, RZ, R222 ;  /* 0x000000ffff857224 */ /* 0x000fe400078e00de */
[----:B------:R-:W-:-:S02]  /*19930*/  IMAD.MOV.U32 R134, RZ, RZ, R196 ;  /* 0x000000ffff867224 */ /* 0x000fc400078e00c4 */
[----:B------:R-:W-:Y:S02]  /*19940*/  IMAD.MOV.U32 R135, RZ, RZ, R195 ;  /* 0x000000ffff877224 */ /* 0x000fe400078e00c3 */
[----:B-1----:R-:W-:Y:S02]  /*19950*/  IMAD.MOV.U32 R136, RZ, RZ, R194 ;  /* 0x000000ffff887224 */ /* 0x002fe400078e00c2 */
[----:B------:R-:W-:Y:S02]  /*19960*/  IMAD.MOV.U32 R137, RZ, RZ, R193 ;  /* 0x000000ffff897224 */ /* 0x000fe400078e00c1 */
[----:B------:R-:W-:Y:S02]  /*19970*/  IMAD.MOV.U32 R138, RZ, RZ, R192 ;  /* 0x000000ffff8a7224 */ /* 0x000fe400078e00c0 */
[----:B------:R-:W-:Y:S02]  /*19980*/  IMAD.MOV.U32 R139, RZ, RZ, R159 ;  /* 0x000000ffff8b7224 */ /* 0x000fe400078e009f */
[----:B------:R-:W-:-:S02]  /*19990*/  IMAD.MOV.U32 R32, RZ, RZ, R27 ;  /* 0x000000ffff207224 */ /* 0x000fc400078e001b */
[----:B------:R-:W-:Y:S02]  /*199a0*/  IMAD.MOV.U32 R31, RZ, RZ, R26 ;  /* 0x000000ffff1f7224 */ /* 0x000fe400078e001a */
[----:B------:R-:W-:Y:S02]  /*199b0*/  IMAD.MOV.U32 R30, RZ, RZ, R25 ;  /* 0x000000ffff1e7224 */ /* 0x000fe400078e0019 */
[----:B------:R-:W-:Y:S02]  /*199c0*/  IMAD.MOV.U32 R29, RZ, RZ, R24 ;  /* 0x000000ffff1d7224 */ /* 0x000fe400078e0018 */
[----:B--2---:R-:W-:Y:S02]  /*199d0*/  IMAD.MOV.U32 R140, RZ, RZ, R156 ;  /* 0x000000ffff8c7224 */ /* 0x004fe400078e009c */
[----:B------:R-:W-:Y:S02]  /*199e0*/  IMAD.MOV.U32 R141, RZ, RZ, R157 ;  /* 0x000000ffff8d7224 */ /* 0x000fe400078e009d */
[----:B------:R-:W-:-:S02]  /*199f0*/  IMAD.MOV.U32 R142, RZ, RZ, R158 ;  /* 0x000000ffff8e7224 */ /* 0x000fc400078e009e */
[----:B------:R-:W-:Y:S02]  /*19a00*/  IMAD.MOV.U32 R143, RZ, RZ, R19 ;  /* 0x000000ffff8f7224 */ /* 0x000fe400078e0013 */
[----:B------:R-:W-:Y:S02]  /*19a10*/  IMAD.MOV.U32 R28, RZ, RZ, R4 ;  /* 0x000000ffff1c7224 */ /* 0x000fe400078e0004 */
[----:B---3--:R-:W-:Y:S02]  /*19a20*/  IMAD.MOV.U32 R144, RZ, RZ, R18 ;  /* 0x000000ffff907224 */ /* 0x008fe400078e0012 */
[----:B------:R-:W-:Y:S02]  /*19a30*/  IMAD.MOV.U32 R145, RZ, RZ, R15 ;  /* 0x000000ffff917224 */ /* 0x000fe400078e000f */
[----:B------:R-:W-:Y:S02]  /*19a40*/  IMAD.MOV.U32 R146, RZ, RZ, R14 ;  /* 0x000000ffff927224 */ /* 0x000fe400078e000e */
[----:B------:R-:W-:-:S02]  /*19a50*/  IMAD.MOV.U32 R147, RZ, RZ, R12 ;  /* 0x000000ffff937224 */ /* 0x000fc400078e000c */
[----:B----4-:R-:W-:Y:S02]  /*19a60*/  IMAD.MOV.U32 R148, RZ, RZ, R11 ;  /* 0x000000ffff947224 */ /* 0x010fe400078e000b */
        /* <DEDUP_REMOVED lines=8> */
[----:B------:R-:W-:Y:S01]  /*19af0*/  HGMMA.64x256x16.F32.BF16 R24, R152, gdesc[UR4].tnspB, R24, gsb0 ;  /* 0x43e0000498187df0 */ /* 0x000fe20008001818 */
[----:B------:R0:W-:Y:S04]  /*19b00*/  STL.128 [R1+0x2620], R20 ;  /* 0x0026201401007387 */ /* 0x0001e80000100c00 */
[----:B0-----:R-:W2:Y:S01]  /*19b10*/  LDL.LU.128 R20, [R1+0x2620] ;  /* 0x0026200001147983 */ /* 0x001ea20000300c00 */
[----:B------:R-:W-:-:S03]  /*19b20*/  WARPGROUP.DEPBAR.LE gsb0, 0x0 ;  /* 0x00008000000079c5 */ /* 0x000fc60000010000 */
[----:B------:R0:W-:Y:S04]  /*19b30*/  STL.128 [R1+0x23b0], R132 ;  /* 0x0023b08401007387 */ /* 0x0001e80000100c00 */
[----:B------:R1:W-:Y:S04]  /*19b40*/  STL.128 [R1+0x23a0], R128 ;  /* 0x0023a08001007387 */ /* 0x0003e80000100c00 */
[----:B------:R3:W-:Y:S04]  /*19b50*/  STL.128 [R1+0x2390], R124 ;  /* 0x0023907c01007387 */ /* 0x0007e80000100c00 */
[----:B------:R4:W-:Y:S04]  /*19b60*/  STL.128 [R1+0x2380], R120 ;  /* 0x0023807801007387 */ /* 0x0009e80000100c00 */
[----:B------:R4:W-:Y:S04]  /*19b70*/  STL.128 [R1+0x2370], R116 ;  /* 0x0023707401007387 */ /* 0x0009e80000100c00 */
[----:B------:R4:W-:Y:S04]  /*19b80*/  STL.128 [R1+0x2360], R112 ;  /* 0x0023607001007387 */ /* 0x0009e80000100c00 */
[----:B------:R4:W-:Y:S04]  /*19b90*/  STL.128 [R1+0x2350], R108 ;  /* 0x0023506c01007387 */ /* 0x0009e80000100c00 */
[----:B0-----:R-:W2:Y:S04]  /*19ba0*/  LDL.LU.128 R132, [R1+0x23b0] ;  /* 0x0023b00001847983 */ /* 0x001ea80000300c00 */
[----:B-1----:R-:W2:Y:S04]  /*19bb0*/  LDL.LU.128 R128, [R1+0x23a0] ;  /* 0x0023a00001807983 */ /* 0x002ea80000300c00 */
[----:B---3--:R-:W3:Y:S04]  /*19bc0*/  LDL.LU.128 R124, [R1+0x2390] ;  /* 0x00239000017c7983 */ /* 0x008ee80000300c00 */
[----:B----4-:R-:W4:Y:S04]  /*19bd0*/  LDL.LU.128 R120, [R1+0x2380] ;  /* 0x0023800001787983 */ /* 0x010f280000300c00 */
[----:B------:R-:W4:Y:S04]  /*19be0*/  LDL.LU.128 R116, [R1+0x2370] ;  /* 0x0023700001747983 */ /* 0x000f280000300c00 */
[----:B------:R-:W4:Y:S04]  /*19bf0*/  LDL.LU.128 R112, [R1+0x2360] ;  /* 0x0023600001707983 */ /* 0x000f280000300c00 */
[----:B------:R-:W4:Y:S04]  /*19c00*/  LDL.LU.128 R108, [R1+0x2350] ;  /* 0x00235000016c7983 */ /* 0x000f280000300c00 */
[----:B------:R0:W-:Y:S04]  /*19c10*/  STL.128 [R1+0x2340], R104 ;  /* 0x0023406801007387 */ /* 0x0001e80000100c00 */
[----:B------:R1:W-:Y:S04]  /*19c20*/  STL.128 [R1+0x2330], R100 ;  /* 0x0023306401007387 */ /* 0x0003e80000100c00 */
[----:B0-----:R-:W4:Y:S04]  /*19c30*/  LDL.LU.128 R104, [R1+0x2340] ;  /* 0x0023400001687983 */ /* 0x001f280000300c00 */
[----:B-1----:R-:W4:Y:S04]  /*19c40*/  LDL.LU.128 R100, [R1+0x2330] ;  /* 0x0023300001647983 */ /* 0x002f280000300c00 */
[----:B------:R0:W-:Y:S04]  /*19c50*/  STL.128 [R1+0x23f0], R148 ;  /* 0x0023f09401007387 */ /* 0x0001e80000100c00 */
[----:B--2---:R1:W-:Y:S04]  /*19c60*/  STL.128 [R1+0x2440], R20 ;  /* 0x0024401401007387 */ /* 0x0043e80000100c00 */
[----:B------:R2:W-:Y:S01]  /*19c70*/  STL.128 [R1+0x23e0], R144 ;  /* 0x0023e09001007387 */ /* 0x0005e20000100c00 */
[----:B0-----:R-:W-:-:S02]  /*19c80*/  IMAD.MOV.U32 R148, RZ, RZ, R223 ;  /* 0x000000ffff947224 */ /* 0x001fc400078e00df */
[----:B------:R-:W-:Y:S02]  /*19c90*/  IMAD.MOV.U32 R149, RZ, RZ, R222 ;  /* 0x000000ffff957224 */ /* 0x000fe400078e00de */
[----:B------:R-:W-:Y:S01]  /*19ca0*/  IMAD.MOV.U32 R150, RZ, RZ, R196 ;  /* 0x000000ffff967224 */ /* 0x000fe200078e00c4 */
[----:B------:R0:W-:Y:S01]  /*19cb0*/  STL.128 [R1+0x23d0], R140 ;  /* 0x0023d08c01007387 */ /* 0x0001e20000100c00 */
[----:B------:R-:W-:-:S03]  /*19cc0*/  IMAD.MOV.U32 R151, RZ, RZ, R195 ;  /* 0x000000ffff977224 */ /* 0x000fc600078e00c3 */
        /* <DEDUP_REMOVED lines=17> */
[----:B-1----:R-:W4:Y:S04]  /*19de0*/  LDL.LU.128 R20, [R1+0x2440] ;  /* 0x0024400001147983 */ /* 0x002f280000300c00 */
[----:B--2---:R-:W2:Y:S04]  /*19df0*/  LDL.LU.128 R144, [R1+0x23e0] ;  /* 0x0023e00001907983 */ /* 0x004ea80000300c00 */
[----:B0-----:R-:W2:Y:S04]  /*19e00*/  LDL.LU.128 R140, [R1+0x23d0] ;  /* 0x0023d000018c7983 */ /* 0x001ea80000300c00 */
[----:B---3--:R-:W3:Y:S04]  /*19e10*/  LDL.LU.128 R148, [R1+0x23f0] ;  /* 0x0023f00001947983 */ /* 0x008ee80000300c00 */
[----:B------:R-:W2:Y:S04]  /*19e20*/  LDL.LU.128 R136, [R1+0x23c0] ;  /* 0x0023c00001887983 */ /* 0x000ea80000300c00 */
[----:B------:R-:W3:Y:S04]  /*19e30*/  LDL.LU.128 R96, [R1+0x2320] ;  /* 0x0023200001607983 */ /* 0x000ee80000300c00 */
        /* <DEDUP_REMOVED lines=45> */
[----:B------:R0:W-:Y:S04]  /*1a110*/  STL.128 [R1+0x21a0], R184 ;  /* 0x0021a0b801007387 */ /* 0x0001e80000100c00 */
[----:B------:R1:W-:Y:S04]  /*1a120*/  STL.128 [R1+0x2190], R180 ;  /* 0x002190b401007387 */ /* 0x0003e80000100c00 */
[----:B------:R4:W-:Y:S04]  /*1a130*/  STL [R1+0x574], R101 ;  /* 0x0005746501007387 */ /* 0x0009e80000100800 */
[----:B------:R4:W-:Y:S04]  /*1a140*/  STL [R1+0x570], R100 ;  /* 0x0005706401007387 */ /* 0x0009e80000100800 */
[----:B0-----:R-:W2:Y:S04]  /*1a150*/  LDL.LU.128 R184, [R1+0x21a0] ;  /* 0x0021a00001b87983 */ /* 0x001ea80000300c00 */
[----:B-1----:R-:W2:Y:S04]  /*1a160*/  LDL.128 R180, [R1+0x580] ;  /* 0x0005800001b47983 */ /* 0x002ea80000100c00 */
[----:B------:R-:W-:Y:S04]  /*1a170*/  STL [R1+0x45c], R31 ;  /* 0x00045c1f01007387 */ /* 0x000fe80000100800 */
[----:B------:R-:W-:Y:S04]  /*1a180*/  STL [R1+0x458], R30 ;  /* 0x0004581e01007387 */ /* 0x000fe80000100800 */
[----:B------:R-:W-:Y:S04]  /*1a190*/  STL [R1+0x454], R29 ;  /* 0x0004541d01007387 */ /* 0x000fe80000100800 */
[----:B------:R-:W-:Y:S04]  /*1a1a0*/  STL [R1+0x450], R28 ;  /* 0x0004501c01007387 */ /* 0x000fe80000100800 */
[----:B------:R-:W2:Y:S04]  /*1a1b0*/  LDL.LU.128 R104, [R1+0x450] ;  /* 0x0004500001687983 */ /* 0x000ea80000300c00 */
[----:B----4-:R-:W4:Y:S04]  /*1a1c0*/  LDL.LU R101, [R1+0x588] ;  /* 0x0005880001657983 */ /* 0x010f280000300800 */
[----:B------:R-:W4:Y:S01]  /*1a1d0*/  LDL.LU R100, [R1+0x584] ;  /* 0x0005840001647983 */ /* 0x000f220000300800 */
[----:B------:R-:W-:-:S02]  /*1a1e0*/  IMAD.MOV.U32 R153, RZ, RZ, R193 ;  /* 0x000000ffff997224 */ /* 0x000fc400078e00c1 */
[-CC-:B------:R-:W-:Y:S01]  /*1a1f0*/  FFMA.FTZ R193, R172, R0.reuse, -R13.reuse ;  /* 0x00000000acc17223 */ /* 0x180fe2000001080d */
[----:B------:R-:W-:Y:S02]  /*1a200*/  IMAD.MOV.U32 R154, RZ, RZ, R192 ;  /* 0x000000ffff9a7224 */ /* 0x000fe400078e00c0 */
[-C--:B------:R-:W-:Y:S01]  /*1a210*/  FFMA.FTZ R192, R173, R0.reuse, -R13 ;  /* 0x00000000adc07223 */ /* 0x080fe2000001080d */
[-CC-:B------:R-:W-:Y:S01]  /*1a220*/  FFMA.FTZ R173, R170, R0.reuse, -R197.reuse ;  /* 0x00000000aaad7223 */ /* 0x180fe200000108c5 */
[-CC-:B------:R-:W-:Y:S01]  /*1a230*/  FFMA.FTZ R172, R171, R0.reuse, -R197.reuse ;  /* 0x00000000abac7223 */ /* 0x180fe200000108c5 */
[-CC-:B------:R-:W-:Y:S01]  /*1a240*/  FFMA.FTZ R171, R174, R0.reuse, -R197.reuse ;  /* 0x00000000aeab7223 */ /* 0x180fe200000108c5 */
[----:B------:R-:W-:-:S03]  /*1a250*/  FFMA.FTZ R170, R175, R0, -R197 ;  /* 0x00000000afaa7223 */ /* 0x000fc600000108c5 */
[----:B------:R-:W-:Y:S01]  /*1a260*/  MUFU.EX2 R173, R173 ;  /* 0x000000ad00ad7308 */ /* 0x000fe20000000800 */
[----:B------:R-:W-:Y:S02]  /*1a270*/  IMAD.MOV.U32 R152, RZ, RZ, R194 ;  /* 0x000000ffff987224 */ /* 0x000fe400078e00c2 */
[-CC-:B------:R-:W-:Y:S01]  /*1a280*/  FFMA.FTZ R195, R168, R0.reuse, -R13.reuse ;  /* 0x00000000a8c37223 */ /* 0x180fe2000001080d */
[----:B------:R-:W-:-:S04]  /*1a290*/  FFMA.FTZ R194, R169, R0, -R13 ;  /* 0x00000000a9c27223 */ /* 0x000fc8000001080d */
[----:B------:R-:W0:Y:S08]  /*1a2a0*/  MUFU.EX2 R172, R172 ;  /* 0x000000ac00ac7308 */ /* 0x000e300000000800 */
[----:B------:R-:W-:Y:S08]  /*1a2b0*/  MUFU.EX2 R171, R171 ;  /* 0x000000ab00ab7308 */ /* 0x000ff00000000800 */
[----:B------:R-:W1:Y:S01]  /*1a2c0*/  MUFU.EX2 R170, R170 ;  /* 0x000000aa00aa7308 */ /* 0x000e620000000800 */
[----:B------:R-:W-:Y:S01]  /*1a2d0*/  IMAD.MOV.U32 R155, RZ, RZ, R159 ;  /* 0x000000ffff9b7224 */ /* 0x000fe200078e009f */
[----:B------:R-:W-:Y:S01]  /*1a2e0*/  STL [R1+0x578], R102 ;  /* 0x0005786601007387 */ /* 0x000fe20000100800 */
[----:B------:R-:W-:-:S05]  /*1a2f0*/  VIADD R4, R16, 0x180 ;  /* 0x0000018010047836 */ /* 0x000fca0000000000 */
[----:B------:R-:W-:Y:S01]  /*1a300*/  MUFU.EX2 R195, R195 ;  /* 0x000000c300c37308 */ /* 0x000fe20000000800 */
[----:B------:R0:W-:Y:S07]  /*1a310*/  STL.128 [R1+0x3f0], R152 ;  /* 0x0003f09801007387 */ /* 0x0001ee0000100c00 */
[----:B------:R-:W2:Y:S01]  /*1a320*/  MUFU.EX2 R194, R194 ;  /* 0x000000c200c27308 */ /* 0x000ea20000000800 */
[----:B------:R-:W-:Y:S07]  /*1a330*/  STL [R1+0x590], R108 ;  /* 0x0005906c01007387 */ /* 0x000fee0000100800 */
[----:B------:R-:W-:Y:S01]  /*1a340*/  MUFU.EX2 R193, R193 ;  /* 0x000000c100c17308 */ /* 0x000fe20000000800 */
[----:B0-----:R-:W-:Y:S01]  /*1a350*/  F2FP.BF16.F32.PACK_AB R153, R172, R173 ;  /* 0x000000adac99723e */ /* 0x001fe200000010ff */
[----:B------:R-:W-:Y:S06]  /*1a360*/  STL [R1+0x57c], R103 ;  /* 0x00057c6701007387 */ /* 0x000fec0000100800 */
[----:B------:R-:W0:Y:S01]  /*1a370*/  MUFU.EX2 R192, R192 ;  /* 0x000000c000c07308 */ /* 0x000e220000000800 */
[----:B---3--:R-:W-:Y:S01]  /*1a380*/  STL [R1+0x56c], R99 ;  /* 0x00056c6301007387 */ /* 0x008fe20000100800 */
[----:B-1----:R-:W-:-:S03]  /*1a390*/  F2FP.BF16.F32.PACK_AB R155, R170, R171 ;  /* 0x000000abaa9b723e */ /* 0x002fc600000010ff */
        /* <DEDUP_REMOVED lines=8> */
[----:B------:R1:W-:Y:S01]  /*1a420*/  STL.64 [R1+0x2170], R172 ;  /* 0x002170ac01007387 */ /* 0x0003e20000100a00 */
[----:B------:R-:W-:-:S03]  /*1a430*/  IMAD.MOV.U32 R159, RZ, RZ, R19 ;  /* 0x000000ffff9f7224 */ /* 0x000fc600078e0013 */
[----:B--2---:R-:W-:Y:S01]  /*1a440*/  STL [R1+0x55c], R95 ;  /* 0x00055c5f01007387 */ /* 0x004fe20000100800 */
[----:B------:R-:W-:-:S03]  /*1a450*/  R2UR UR6, R4 ;  /* 0x00000000040672ca */ /* 0x000fc600000e0000 */
[----:B------:R-:W-:Y:S01]  /*1a460*/  STL [R1+0x558], R94 ;  /* 0x0005585e01007387 */ /* 0x000fe20000100800 */
[----:B------:R-:W-:-:S03]  /*1a470*/  IMAD.MOV.U32 R196, RZ, RZ, R24 ;  /* 0x000000ffffc47224 */ /* 0x000fc600078e0018 */
[----:B------:R-:W-:Y:S04]  /*1a480*/  STL [R1+0x554], R93 ;  /* 0x0005545d01007387 */ /* 0x000fe80000100800 */
[----:B------:R-:W-:Y:S04]  /*1a490*/  STL [R1+0x550], R92 ;  /* 0x0005505c01007387 */ /* 0x000fe80000100800 */
[----:B------:R2:W-:Y:S04]  /*1a4a0*/  STL.64 [R1+0x2168], R170 ;  /* 0x002168aa01007387 */ /* 0x0005e80000100a00 */
[----:B------:R-:W3:Y:S04]  /*1a4b0*/  LDL.LU.128 R112, [R1+0x470] ;  /* 0x0004700001707983 */ /* 0x000ee80000300c00 */
[----:B-1----:R-:W3:Y:S04]  /*1a4c0*/  LDL.LU.128 R172, [R1+0x560] ;  /* 0x0005600001ac7983 */ /* 0x002ee80000300c00 */
[----:B------:R-:W3:Y:S04]  /*1a4d0*/  LDL.LU.128 R176, [R1+0x570] ;  /* 0x0005700001b07983 */ /* 0x000ee80000300c00 */
[----:B------:R1:W-:Y:S04]  /*1a4e0*/  STL.128 [R1+0x330], R164 ;  /* 0x000330a401007387 */ /* 0x0003e80000100c00 */
[----:B--2---:R-:W2:Y:S04]  /*1a4f0*/  LDL.LU.128 R168, [R1+0x550] ;  /* 0x0005500001a87983 */ /* 0x004ea80000300c00 */
[----:B------:R0:W-:Y:S04]  /*1a500*/  STL.128 [R1+0x320], R160 ;  /* 0x000320a001007387 */ /* 0x0001e80000100c00 */
[----:B------:R-:W-:Y:S01]  /*1a510*/  STL [R1+0x46c], R35 ;  /* 0x00046c2301007387 */ /* 0x000fe20000100800 */
[----:B-1----:R-:W-:-:S03]  /*1a520*/  IMAD.MOV.U32 R164, RZ, RZ, R11 ;  /* 0x000000ffffa47224 */ /* 0x002fc600078e000b */
[----:B------:R-:W-:Y:S01]  /*1a530*/  STL [R1+0x468], R34 ;  /* 0x0004682201007387 */ /* 0x000fe20000100800 */
[----:B------:R-:W-:Y:S02]  /*1a540*/  IMAD.MOV.U32 R165, RZ, RZ, R10 ;  /* 0x000000ffffa57224 */ /* 0x000fe400078e000a */
[----:B------:R-:W-:Y:S01]  /*1a550*/  IMAD.MOV.U32 R166, RZ, RZ, R9 ;  /* 0x000000ffffa67224 */ /* 0x000fe200078e0009 */
[----:B------:R-:W-:Y:S01]  /*1a560*/  STL [R1+0x464], R33 ;  /* 0x0004642101007387 */ /* 0x000fe20000100800 */
[----:B------:R-:W-:Y:S02]  /*1a570*/  IMAD.MOV.U32 R167, RZ, RZ, R7 ;  /* 0x000000ffffa77224 */ /* 0x000fe400078e0007 */
[----:B0-----:R-:W-:Y:S01]  /*1a580*/  IMAD.MOV.U32 R160, RZ, RZ, R18 ;  /* 0x000000ffffa07224 */ /* 0x001fe200078e0012 */
[----:B------:R-:W-:Y:S01]  /*1a590*/  STL [R1+0x460], R32 ;  /* 0x0004602001007387 */ /* 0x000fe20000100800 */
[----:B------:R-:W-:Y:S02]  /*1a5a0*/  IMAD.MOV.U32 R161, RZ, RZ, R15 ;  /* 0x000000ffffa17224 */ /* 0x000fe400078e000f */
[----:B------:R-:W-:Y:S01]  /*1a5b0*/  IMAD.MOV.U32 R162, RZ, RZ, R14 ;  /* 0x000000ffffa27224 */ /* 0x000fe200078e000e */
[----:B------:R-:W2:Y:S01]  /*1a5c0*/  LDL.LU.128 R108, [R1+0x460] ;  /* 0x00046000016c7983 */ /* 0x000ea20000300c00 */
[----:B------:R-:W-:-:S03]  /*1a5d0*/  IMAD.MOV.U32 R163, RZ, RZ, R12 ;  /* 0x000000ffffa37224 */ /* 0x000fc600078e000c */
[----:B------:R-:W2:Y:S01]  /*1a5e0*/  LDL.LU R99, [R1+0x580] ;  /* 0x0005800001637983 */ /* 0x000ea20000300800 */
[----:B------:R-:W-:-:S03]  /*1a5f0*/  F2FP.BF16.F32.PACK_AB R152, R194, R195 ;  /* 0x000000c3c298723e */ /* 0x000fc600000010ff */
[----:B------:R0:W-:Y:S01]  /*1a600*/  STL.128 [R1+0x420], R164 ;  /* 0x000420a401007387 */ /* 0x0001e20000100c00 */
[----:B------:R-:W-:-:S03]  /*1a610*/  F2FP.BF16.F32.PACK_AB R154, R192, R193 ;  /* 0x000000c1c09a723e */ /* 0x000fc600000010ff */
[----:B------:R1:W-:Y:S04]  /*1a620*/  STL.128 [R1+0x400], R156 ;  /* 0x0004009c01007387 */ /* 0x0003e80000100c00 */
[----:B------:R1:W-:Y:S01]  /*1a630*/  STL.128 [R1+0x410], R160 ;  /* 0x000410a001007387 */ /* 0x0003e20000100c00 */
[----:B0-----:R-:W-:Y:S02]  /*1a640*/  IMAD.MOV.U32 R164, RZ, RZ, R137 ;  /* 0x000000ffffa47224 */ /* 0x001fe400078e0089 */
[----:B------:R-:W-:Y:S02]  /*1a650*/  IMAD.MOV.U32 R165, RZ, RZ, R136 ;  /* 0x000000ffffa57224 */ /* 0x000fe400078e0088 */
[----:B-1----:R-:W-:Y:S02]  /*1a660*/  IMAD.MOV.U32 R156, RZ, RZ, R145 ;  /* 0x000000ffff9c7224 */ /* 0x002fe400078e0091 */
[----:B------:R-:W-:-:S02]  /*1a670*/  IMAD.MOV.U32 R157, RZ, RZ, R144 ;  /* 0x000000ffff9d7224 */ /* 0x000fc400078e0090 */
[----:B------:R-:W-:Y:S02]  /*1a680*/  IMAD.MOV.U32 R158, RZ, RZ, R143 ;  /* 0x000000ffff9e7224 */ /* 0x000fe400078e008f */
[----:B------:R-:W-:Y:S02]  /*1a690*/  IMAD.MOV.U32 R159, RZ, RZ, R142 ;  /* 0x000000ffff9f7224 */ /* 0x000fe400078e008e */
[----:B------:R-:W-:Y:S02]  /*1a6a0*/  IMAD.MOV.U32 R160, RZ, RZ, R141 ;  /* 0x000000ffffa07224 */ /* 0x000fe400078e008d */
[----:B------:R-:W-:Y:S02]  /*1a6b0*/  IMAD.MOV.U32 R161, RZ, RZ, R140 ;  /* 0x000000ffffa17224 */ /* 0x000fe400078e008c */
[----:B------:R-:W-:Y:S02]  /*1a6c0*/  IMAD.MOV.U32 R162, RZ, RZ, R139 ;  /* 0x000000ffffa27224 */ /* 0x000fe400078e008b */
[----:B------:R-:W-:Y:S01]  /*1a6d0*/  IMAD.MOV.U32 R163, RZ, RZ, R138 ;  /* 0x000000ffffa37224 */ /* 0x000fe200078e008a */
[----:B------:R-:W-:Y:S01]  /*1a6e0*/  STL [R1+0x54c], R91 ;  /* 0x00054c5b01007387 */ /* 0x000fe20000100800 */
[----:B------:R-:W-:-:S03]  /*1a6f0*/  IMAD.MOV.U32 R7, RZ, RZ, R151 ;  /* 0x000000ffff077224 */ /* 0x000fc600078e0097 */
[----:B------:R-:W-:Y:S01]  /*1a700*/  STL [R1+0x548], R90 ;  /* 0x0005485a01007387 */ /* 0x000fe20000100800 */
[----:B------:R-:W-:-:S03]  /*1a710*/  IMAD.MOV.U32 R12, RZ, RZ, R150 ;  /* 0x000000ffff0c7224 */ /* 0x000fc600078e0096 */
[----:B------:R-:W-:Y:S01]  /*1a720*/  STL [R1+0x544], R89 ;  /* 0x0005445901007387 */ /* 0x000fe20000100800 */
[----:B------:R-:W-:-:S03]  /*1a730*/  IMAD.MOV.U32 R14, RZ, RZ, R149 ;  /* 0x000000ffff0e7224 */ /* 0x000fc600078e0095 */
[----:B------:R-:W-:Y:S01]  /*1a740*/  STL [R1+0x540], R88 ;  /* 0x0005405801007387 */ /* 0x000fe20000100800 */
[----:B------:R-:W-:-:S03]  /*1a750*/  IMAD.MOV.U32 R15, RZ, RZ, R148 ;  /* 0x000000ffff0f7224 */ /* 0x000fc600078e0094 */
[----:B------:R-:W-:Y:S01]  /*1a760*/  STL.64 [R1+0x2160], R164 ;  /* 0x002160a401007387 */ /* 0x000fe20000100a00 */
[----:B------:R-:W-:-:S03]  /*1a770*/  IMAD.MOV.U32 R18, RZ, RZ, R147 ;  /* 0x000000ffff127224 */ /* 0x000fc600078e0093 */
[----:B------:R-:W-:Y:S01]  /*1a780*/  STL [R1+0x53c], R87 ;  /* 0x00053c5701007387 */ /* 0x000fe20000100800 */
[----:B------:R-:W-:-:S03]  /*1a790*/  IMAD.MOV.U32 R19, RZ, RZ, R146 ;  /* 0x000000ffff137224 */ /* 0x000fc600078e0092 */
[----:B------:R-:W-:Y:S04]  /*1a7a0*/  STL [R1+0x538], R86 ;  /* 0x0005385601007387 */ /* 0x000fe80000100800 */
[----:B------:R-:W-:Y:S04]  /*1a7b0*/  STL [R1+0x534], R85 ;  /* 0x0005345501007387 */ /* 0x000fe80000100800 */
[----:B------:R-:W-:Y:S04]  /*1a7c0*/  STL [R1+0x530], R84 ;  /* 0x0005305401007387 */ /* 0x000fe80000100800 */
[----:B------:R-:W-:Y:S04]  /*1a7d0*/  STL [R1+0x52c], R83 ;  /* 0x00052c5301007387 */ /* 0x000fe80000100800 */
[----:B------:R-:W-:Y:S04]  /*1a7e0*/  STL [R1+0x528], R82 ;  /* 0x0005285201007387 */ /* 0x000fe80000100800 */
[----:B------:R0:W-:Y:S01]  /*1a7f0*/  STL.128 [R1+0x2090], R184 ;  /* 0x002090b801007387 */ /* 0x0001e20000100c00 */
[----:B------:R-:W-:-:S03]  /*1a800*/  IMAD.MOV.U32 R102, RZ, RZ, R183 ;  /* 0x000000ffff667224 */ /* 0x000fc600078e00b7 */
[----:B------:R-:W-:Y:S04]  /*1a810*/  STL [R1+0x524], R81 ;  /* 0x0005245101007387 */ /* 0x000fe80000100800 */
[----:B------:R1:W-:Y:S04]  /*1a820*/  STL [R1+0x2018], R102 ;  /* 0x0020186601007387 */ /* 0x0003e80000100800 */
[----:B------:R-:W-:Y:S04]  /*1a830*/  STL [R1+0x520], R80 ;  /* 0x0005205001007387 */ /* 0x000fe80000100800 */
[----:B0-----:R-:W2:Y:S04]  /*1a840*/  LDL.128 R184, [R1+0x590] ;  /* 0x0005900001b87983 */ /* 0x001ea80000100c00 */
[----:B-1----:R-:W2:Y:S01]  /*1a850*/  LDL.LU R102, [R1+0x2018] ;  /* 0x0020180001667983 */ /* 0x002ea20000300800 */
[----:B------:R-:W-:-:S03]  /*1a860*/  IMAD.MOV.U32 R24, RZ, RZ, R105 ;  /* 0x000000ffff187224 */ /* 0x000fc600078e0069 */
[----:B------:R0:W-:Y:S01]  /*1a870*/  STL.128 [R1+0x240], R104 ;  /* 0x0002406801007387 */ /* 0x0001e20000100c00 */
[----:B------:R-:W-:-:S03]  /*1a880*/  IMAD.MOV.U32 R4, RZ, RZ, R104 ;  /* 0x000000ffff047224 */ /* 0x000fc600078e0068 */
[----:B------:R-:W2:Y:S04]  /*1a890*/  LDL.LU R103, [R1+0x590] ;  /* 0x0005900001677983 */ /* 0x000ea80000300800 */
[----:B----4-:R1:W-:Y:S04]  /*1a8a0*/  STL.64 [R1+0x2010], R100 ;  /* 0x0020106401007387 */ /* 0x0103e80000100a00 */
[----:B------:R-:W-:Y:S04]  /*1a8b0*/  STL.128 [R1+0x2150], R160 ;  /* 0x002150a001007387 */ /* 0x000fe80000100c00 */
[----:B0-----:R-:W4:Y:S04]  /*1a8c0*/  LDL.LU R105, [R1+0x598] ;  /* 0x0005980001697983 */ /* 0x001f280000300800 */
[----:B-1----:R-:W4:Y:S04]  /*1a8d0*/  LDL.LU.64 R100, [R1+0x2010] ;  /* 0x0020100001647983 */ /* 0x002f280000300a00 */
[----:B------:R-:W4:Y:S04]  /*1a8e0*/  LDL.LU R104, [R1+0x594] ;  /* 0x0005940001687983 */ /* 0x000f280000300800 */
[----:B------:R0:W-:Y:S04]  /*1a8f0*/  STL.128 [R1+0x2140], R156 ;  /* 0x0021409c01007387 */ /* 0x0001e80000100c00 */
[----:B------:R-:W4:Y:S04]  /*1a900*/  LDL.LU.128 R164, [R1+0x540] ;  /* 0x0005400001a47983 */ /* 0x000f280000300c00 */
[----:B------:R-:W-:Y:S04]  /*1a910*/  STL [R1+0x51c], R79 ;  /* 0x00051c4f01007387 */ /* 0x000fe80000100800 */
[----:B------:R-:W-:Y:S04]  /*1a920*/  STL [R1+0x518], R78 ;  /* 0x0005184e01007387 */ /* 0x000fe80000100800 */
[----:B------:R-:W-:Y:S04]  /*1a930*/  STL [R1+0x514], R77 ;  /* 0x0005144d01007387 */ /* 0x000fe80000100800 */
[----:B------:R-:W-:Y:S04]  /*1a940*/  STL [R1+0x510], R76 ;  /* 0x0005104c01007387 */ /* 0x000fe80000100800 */
[----:B------:R1:W-:Y:S04]  /*1a950*/  STL.128 [R1+0x2130], R152 ;  /* 0x0021309801007387 */ /* 0x0003e80000100c00 */
[----:B0-----:R-:W4:Y:S04]  /*1a960*/  LDL.LU.128 R156, [R1+0x520] ;  /* 0x00052000019c7983 */ /* 0x001f280000300c00 */
[----:B------:R-:W4:Y:S04]  /*1a970*/  LDL.LU.128 R160, [R1+0x530] ;  /* 0x0005300001a07983 */ /* 0x000f280000300c00 */
[----:B------:R-:W-:Y:S04]  /*1a980*/  STL [R1+0x50c], R75 ;  /* 0x00050c4b01007387 */ /* 0x000fe80000100800 */
[----:B------:R-:W-:Y:S04]  /*1a990*/  STL [R1+0x508], R74 ;  /* 0x0005084a01007387 */ /* 0x000fe80000100800 */
[----:B------:R-:W-:Y:S04]  /*1a9a0*/  STL [R1+0x504], R73 ;  /* 0x0005044901007387 */ /* 0x000fe80000100800 */
[----:B------:R-:W-:Y:S04]  /*1a9b0*/  STL [R1+0x500], R72 ;  /* 0x0005004801007387 */ /* 0x000fe80000100800 */
[----:B-1----:R-:W4:Y:S04]  /*1a9c0*/  LDL.LU.128 R152, [R1+0x510] ;  /* 0x0005100001987983 */ /* 0x002f280000300c00 */
[----:B------:R-:W-:Y:S04]  /*1a9d0*/  STL [R1+0x4fc], R71 ;  /* 0x0004fc4701007387 */ /* 0x000fe80000100800 */
[----:B------:R-:W-:Y:S04]  /*1a9e0*/  STL [R1+0x4f8], R70 ;  /* 0x0004f84601007387 */ /* 0x000fe80000100800 */
[----:B------:R-:W-:Y:S04]  /*1a9f0*/  STL [R1+0x4f4], R69 ;  /* 0x0004f44501007387 */ /* 0x000fe80000100800 */
[----:B------:R-:W-:Y:S04]  /*1aa00*/  STL [R1+0x4f0], R68 ;  /* 0x0004f04401007387 */ /* 0x000fe80000100800 */
[----:B------:R-:W4:Y:S04]  /*1aa10*/  LDL.LU.128 R148, [R1+0x500] ;  /* 0x0005000001947983 */ /* 0x000f280000300c00 */
        /* <DEDUP_REMOVED lines=13> */
[----:B------:R-:W4:Y:S04]  /*1aaf0*/  LDL.LU.128 R136, [R1+0x4d0] ;  /* 0x0004d00001887983 */ /* 0x000f280000300c00 */
[----:B------:R-:W4:Y:S04]  /*1ab00*/  LDL.LU.128 R140, [R1+0x4e0] ;  /* 0x0004e000018c7983 */ /* 0x000f280000300c00 */
        /* <DEDUP_REMOVED lines=19> */
[----:B------:R-:W4:Y:S04]  /*1ac40*/  LDL.LU.128 R116, [R1+0x480] ;  /* 0x0004800001747983 */ /* 0x000f280000300c00 */
[----:B------:R-:W4:Y:S01]  /*1ac50*/  LDL.LU.128 R120, [R1+0x490] ;  /* 0x0004900001787983 */ /* 0x000f220000300c00 */
[----:B------:R-:W-:-:S02]  /*1ac60*/  IMAD.MOV.U32 R9, RZ, RZ, R6 ;  /* 0x000000ffff097224 */ /* 0x000fc400078e0006 */
[----:B------:R-:W-:Y:S01]  /*1ac70*/  IMAD.MOV.U32 R6, RZ, RZ, R25 ;  /* 0x000000ffff067224 */ /* 0x000fe200078e0019 */
[----:B---3--:R0:W-:Y:S01]  /*1ac80*/  STL.128 [R1+0x260], R112 ;  /* 0x0002607001007387 */ /* 0x0081e20000100c00 */
        /* <DEDUP_REMOVED lines=8> */
[----:B0-----:R-:W3:Y:S01]  /*1ad10*/  LDL.128 R112, [R1+0x5a0] ;  /* 0x0005a00001707983 */ /* 0x001ee20000100c00 */
        /* <DEDUP_REMOVED lines=9> */
[----:B------:R-:W-:Y:S01]  /*1adb0*/  IMAD.MOV.U32 R11, RZ, RZ, R2 ;  /* 0x000000ffff0b7224 */ /* 0x000fe200078e0002 */
[----:B------:R-:W-:Y:S01]  /*1adc0*/  STL.128 [R1+0x250], R108 ;  /* 0x0002506c01007387 */ /* 0x000fe20000100c00 */
[----:B------:R-:W-:Y:S02]  /*1add0*/  IMAD.MOV.U32 R3, RZ, RZ, R26 ;  /* 0x000000ffff037224 */ /* 0x000fe400078e001a */
[----:B------:R-:W-:Y:S02]  /*1ade0*/  IMAD.MOV.U32 R2, RZ, RZ, R27 ;  /* 0x000000ffff027224 */ /* 0x000fe400078e001b */
[----:B------:R-:W-:Y:S01]  /*1adf0*/  IMAD.MOV.U32 R106, RZ, RZ, R187 ;  /* 0x000000ffff6a7224 */ /* 0x000fe200078e00bb */
[----:B------:R-:W-:Y:S01]  /*1ae00*/  STL.128 [R1+0x1fe0], R96 ;  /* 0x001fe06001007387 */ /* 0x000fe20000100c00 */
[----:B------:R-:W-:Y:S02]  /*1ae10*/  IMAD.MOV.U32 R26, RZ, RZ, R107 ;  /* 0x000000ffff1a7224 */ /* 0x000fe400078e006b */
[----:B------:R-:W-:Y:S01]  /*1ae20*/  IMAD.MOV.U32 R28, RZ, RZ, R109 ;  /* 0x000000ffff1c7224 */ /* 0x000fe200078e006d */
[----:B------:R0:W-:Y:S01]  /*1ae30*/  STL [R1+0x2008], R106 ;  /* 0x0020086a01007387 */ /* 0x0001e20000100800 */
[----:B------:R-:W-:-:S03]  /*1ae40*/  IMAD.MOV.U32 R27, RZ, RZ, R108 ;  /* 0x000000ffff1b7224 */ /* 0x000fc600078e006c */
[----:B------:R1:W-:Y:S04]  /*1ae50*/  STL.128 [R1+0x1fd0], R92 ;  /* 0x001fd05c01007387 */ /* 0x0003e80000100c00 */
[----:B------:R-:W-:Y:S04]  /*1ae60*/  STL.128 [R1+0x1fc0], R88 ;  /* 0x001fc05801007387 */ /* 0x000fe80000100c00 */
[----:B0-----:R-:W2:Y:S04]  /*1ae70*/  LDL.LU R106, [R1+0x2008] ;  /* 0x00200800016a7983 */ /* 0x001ea80000300800 */
[----:B------:R-:W2:Y:S04]  /*1ae80*/  LDL.LU.128 R96, [R1+0x1fe0] ;  /* 0x001fe00001607983 */ /* 0x000ea80000300c00 */
[----:B-1----:R-:W2:Y:S04]  /*1ae90*/  LDL.LU.128 R92, [R1+0x1fd0] ;  /* 0x001fd000015c7983 */ /* 0x002ea80000300c00 */
[----:B----4-:R-:W-:Y:S04]  /*1aea0*/  STL.128 [R1+0x1ff0], R100 ;  /* 0x001ff06401007387 */ /* 0x010fe80000100c00 */
[----:B------:R0:W-:Y:S04]  /*1aeb0*/  STL.64 [R1+0x2000], R104 ;  /* 0x0020006801007387 */ /* 0x0001e80000100a00 */
[----:B------:R-:W4:Y:S04]  /*1aec0*/  LDL.LU R109, [R1+0x5a8] ;  /* 0x0005a800016d7983 */ /* 0x000f280000300800 */
[----:B------:R-:W4:Y:S04]  /*1aed0*/  LDL.LU R108, [R1+0x5a4] ;  /* 0x0005a400016c7983 */ /* 0x000f280000300800 */
[----:B0-----:R-:W2:Y:S04]  /*1aee0*/  LDL.LU.64 R104, [R1+0x2000] ;  /* 0x0020000001687983 */ /* 0x001ea80000300a00 */
[----:B------:R-:W2:Y:S04]  /*1aef0*/  LDL.LU.128 R100, [R1+0x1ff0] ;  /* 0x001ff00001647983 */ /* 0x000ea80000300c00 */
[----:B------:R-:W2:Y:S04]  /*1af00*/  LDL.LU R107, [R1+0x5a0] ;  /* 0x0005a000016b7983 */ /* 0x000ea80000300800 */
[----:B------:R-:W2:Y:S01]  /*1af10*/  LDL.LU.128 R88, [R1+0x1fc0] ;  /* 0x001fc00001587983 */ /* 0x000ea20000300c00 */
        /* <DEDUP_REMOVED lines=13> */
[----:B------:R0:W-:Y:S01]  /*1aff0*/  STL.128 [R1+0x1fb0], R84 ;  /* 0x001fb05401007387 */ /* 0x0001e20000100c00 */
[----:B------:R-:W-:-:S02]  /*1b000*/  IMAD.MOV.U32 R74, RZ, RZ, R155 ;  /* 0x000000ffff4a7224 */ /* 0x000fc400078e009b */
[----:B------:R-:W-:Y:S02]  /*1b010*/  IMAD.MOV.U32 R73, RZ, RZ, R154 ;  /* 0x000000ffff497224 */ /* 0x000fe400078e009a */
[----:B------:R-:W-:Y:S02]  /*1b020*/  IMAD.MOV.U32 R72, RZ, RZ, R153 ;  /* 0x000000ffff487224 */ /* 0x000fe400078e0099 */
[----:B------:R-:W-:Y:S01]  /*1b030*/  IMAD.MOV.U32 R71, RZ, RZ, R152 ;  /* 0x000000ffff477224 */ /* 0x000fe200078e0098 */
[----:B------:R1:W-:Y:S04]  /*1b040*/  STL.128 [R1+0x1fa0], R80 ;  /* 0x001fa05001007387 */ /* 0x0003e80000100c00 */
[----:B------:R1:W-:Y:S04]  /*1b050*/  STL.128 [R1+0x1f90], R76 ;  /* 0x001f904c01007387 */ /* 0x0003e80000100c00 */
[----:B0-----:R-:W2:Y:S01]  /*1b060*/  LDL.LU.128 R84, [R1+0x1fb0] ;  /* 0x001fb00001547983 */ /* 0x001ea20000300c00 */
[----:B------:R-:W-:-:S02]  /*1b070*/  IMAD.MOV.U32 R70, RZ, RZ, R151 ;  /* 0x000000ffff467224 */ /* 0x000fc400078e0097 */
[----:B------:R-:W-:Y:S02]  /*1b080*/  IMAD.MOV.U32 R69, RZ, RZ, R150 ;  /* 0x000000ffff457224 */ /* 0x000fe400078e0096 */
[----:B------:R-:W-:Y:S02]  /*1b090*/  IMAD.MOV.U32 R68, RZ, RZ, R149 ;  /* 0x000000ffff447224 */ /* 0x000fe400078e0095 */
[----:B------:R-:W-:Y:S01]  /*1b0a0*/  IMAD.MOV.U32 R67, RZ, RZ, R148 ;  /* 0x000000ffff437224 */ /* 0x000fe200078e0094 */
[----:B------:R0:W-:Y:S04]  /*1b0b0*/  STL.128 [R1+0x1f80], R72 ;  /* 0x001f804801007387 */ /* 0x0001e80000100c00 */
[----:B-1----:R-:W2:Y:S04]  /*1b0c0*/  LDL.LU.128 R80, [R1+0x1fa0] ;  /* 0x001fa00001507983 */ /* 0x002ea80000300c00 */
[----:B------:R-:W2:Y:S01]  /*1b0d0*/  LDL.LU.128 R76, [R1+0x1f90] ;  /* 0x001f9000014c7983 */ /* 0x000ea20000300c00 */
[----:B------:R-:W-:-:S03]  /*1b0e0*/  IMAD.MOV.U32 R30, RZ, RZ, R111 ;  /* 0x000000ffff1e7224 */ /* 0x000fc600078e006f */
[----:B------:R1:W-:Y:S01]  /*1b0f0*/  STL.128 [R1+0x1f70], R68 ;  /* 0x001f704401007387 */ /* 0x0003e20000100c00 */
[----:B------:R-:W-:-:S03]  /*1b100*/  IMAD.MOV.U32 R29, RZ, RZ, R110 ;  /* 0x000000ffff1d7224 */ /* 0x000fc600078e006e */
[----:B0-----:R-:W2:Y:S01]  /*1b110*/  LDL.LU.128 R72, [R1+0x1f80] ;  /* 0x001f800001487983 */ /* 0x001ea20000300c00 */
[----:B------:R-:W-:Y:S02]  /*1b120*/  IMAD.MOV.U32 R5, RZ, RZ, R17 ;  /* 0x000000ffff057224 */ /* 0x000fe400078e0011 */
[----:B------:R-:W-:Y:S01]  /*1b130*/  IMAD.MOV.U32 R66, RZ, RZ, R147 ;  /* 0x000000ffff427224 */ /* 0x000fe200078e0093 */
[----:B-1----:R-:W2:Y:S01]  /*1b140*/  LDL.LU.128 R68, [R1+0x1f70] ;  /* 0x001f700001447983 */ /* 0x002ea20000300c00 */
[----:B------:R-:W-:Y:S02]  /*1b150*/  IMAD.MOV.U32 R65, RZ, RZ, R146 ;  /* 0x000000ffff417224 */ /* 0x000fe400078e0092 */
[----:B------:R-:W-:Y:S02]  /*1b160*/  IMAD.MOV.U32 R64, RZ, RZ, R145 ;  /* 0x000000ffff407224 */ /* 0x000fe400078e0091 */
[----:B------:R-:W-:-:S03]  /*1b170*/  IMAD.MOV.U32 R63, RZ, RZ, R144 ;  /* 0x000000ffff3f7224 */ /* 0x000fc600078e0090 */
[----:B------:R0:W-:Y:S01]  /*1b180*/  STL.128 [R1+0x1f60], R64 ;  /* 0x001f604001007387 */ /* 0x0001e20000100c00 */
[----:B------:R-:W-:Y:S02]  /*1b190*/  IMAD.MOV.U32 R58, RZ, RZ, R139 ;  /* 0x000000ffff3a7224 */ /* 0x000fe400078e008b */
[----:B------:R-:W-:Y:S02]  /*1b1a0*/  IMAD.MOV.U32 R57, RZ, RZ, R138 ;  /* 0x000000ffff397224 */ /* 0x000fe400078e008a */
[----:B------:R-:W-:Y:S01]  /*1b1b0*/  IMAD.MOV.U32 R56, RZ, RZ, R137 ;  /* 0x000000ffff387224 */ /* 0x000fe200078e0089 */
[----:B0-----:R-:W2:Y:S01]  /*1b1c0*/  LDL.LU.128 R64, [R1+0x1f60] ;  /* 0x001f600001407983 */ /* 0x001ea20000300c00 */
[----:B------:R-:W-:Y:S02]  /*1b1d0*/  IMAD.MOV.U32 R62, RZ, RZ, R143 ;  /* 0x000000ffff3e7224 */ /* 0x000fe400078e008f */
[----:B------:R-:W-:Y:S02]  /*1b1e0*/  IMAD.MOV.U32 R61, RZ, RZ, R142 ;  /* 0x000000ffff3d7224 */ /* 0x000fe400078e008e */
[----:B------:R-:W-:-:S02]  /*1b1f0*/  IMAD.MOV.U32 R60, RZ, RZ, R141 ;  /* 0x000000ffff3c7224 */ /* 0x000fc400078e008d */
[----:B------:R-:W-:Y:S02]  /*1b200*/  IMAD.MOV.U32 R59, RZ, RZ, R140 ;  /* 0x000000ffff3b7224 */ /* 0x000fe400078e008c */
[----:B------:R-:W-:Y:S01]  /*1b210*/  IMAD.MOV.U32 R55, RZ, RZ, R136 ;  /* 0x000000ffff377224 */ /* 0x000fe200078e0088 */
[----:B------:R0:W-:Y:S04]  /*1b220*/  STL.128 [R1+0x1f50], R60 ;  /* 0x001f503c01007387 */ /* 0x0001e80000100c00 */
[----:B------:R1:W-:Y:S01]  /*1b230*/  STL.128 [R1+0x1f40], R56 ;  /* 0x001f403801007387 */ /* 0x0003e20000100c00 */
[----:B------:R-:W-:Y:S02]  /*1b240*/  IMAD.MOV.U32 R54, RZ, RZ, R135 ;  /* 0x000000ffff367224 */ /* 0x000fe400078e0087 */
[----:B------:R-:W-:-:S02]  /*1b250*/  IMAD.MOV.U32 R53, RZ, RZ, R134 ;  /* 0x000000ffff357224 */ /* 0x000fc400078e0086 */
[----:B------:R-:W-:Y:S02]  /*1b260*/  IMAD.MOV.U32 R52, RZ, RZ, R133 ;  /* 0x000000ffff347224 */ /* 0x000fe400078e0085 */
[----:B------:R-:W-:Y:S01]  /*1b270*/  IMAD.MOV.U32 R51, RZ, RZ, R132 ;  /* 0x000000ffff337224 */ /* 0x000fe200078e0084 */
[----:B0-----:R-:W2:Y:S04]  /*1b280*/  LDL.LU.128 R60, [R1+0x1f50] ;  /* 0x001f5000013c7983 */ /* 0x001ea80000300c00 */
[----:B------:R0:W-:Y:S04]  /*1b290*/  STL.128 [R1+0x1f30], R52 ;  /* 0x001f303401007387 */ /* 0x0001e80000100c00 */
[----:B-1----:R-:W2:Y:S01]  /*1b2a0*/  LDL.LU.128 R56, [R1+0x1f40] ;  /* 0x001f400001387983 */ /* 0x002ea20000300c00 */
[----:B------:R-:W-:-:S02]  /*1b2b0*/  IMAD.MOV.U32 R50, RZ, RZ, R131 ;  /* 0x000000ffff327224 */ /* 0x000fc400078e0083 */
[----:B------:R-:W-:Y:S02]  /*1b2c0*/  IMAD.MOV.U32 R49, RZ, RZ, R130 ;  /* 0x000000ffff317224 */ /* 0x000fe400078e0082 */
[----:B------:R-:W-:Y:S02]  /*1b2d0*/  IMAD.MOV.U32 R48, RZ, RZ, R129 ;  /* 0x000000ffff307224 */ /* 0x000fe400078e0081 */
[----:B------:R-:W-:Y:S01]  /*1b2e0*/  IMAD.MOV.U32 R47, RZ, RZ, R128 ;  /* 0x000000ffff2f7224 */ /* 0x000fe200078e0080 */
[----:B0-----:R-:W2:Y:S04]  /*1b2f0*/  LDL.LU.128 R52, [R1+0x1f30] ;  /* 0x001f300001347983 */ /* 0x001ea80000300c00 */
[----:B------:R0:W-:Y:S01]  /*1b300*/  STL.128 [R1+0x1f20], R48 ;  /* 0x001f203001007387 */ /* 0x0001e20000100c00 */
[----:B------:R-:W-:-:S03]  /*1b310*/  R2UR UR7, R5 ;  /* 0x00000000050772ca */ /* 0x000fc600000e0000 */
[----:B------:R1:W-:Y:S04]  /*1b320*/  STL.128 [R1+0x1ed0], R28 ;  /* 0x001ed01c01007387 */ /* 0x0003e80000100c00 */
[----:B------:R-:W-:Y:S04]  /*1b330*/  STL.128 [R1+0x1ec0], R24 ;  /* 0x001ec01801007387 */ /* 0x000fe80000100c00 */
[----:B0-----:R-:W2:Y:S04]  /*1b340*/  LDL.LU.128 R48, [R1+0x1f20] ;  /* 0x001f200001307983 */ /* 0x001ea80000300c00 */
[----:B-1----:R-:W2:Y:S01]  /*1b350*/  LDL.LU.128 R28, [R1+0x1ed0] ;  /* 0x001ed000011c7983 */ /* 0x002ea20000300c00 */
        /* <DEDUP_REMOVED lines=12> */
[----:B------:R0:W-:Y:S04]  /*1b420*/  STL.128 [R1+0x1f10], R44 ;  /* 0x001f102c01007387 */ /* 0x0001e80000100c00 */
[----:B------:R1:W-:Y:S04]  /*1b430*/  STL.128 [R1+0x1f00], R40 ;  /* 0x001f002801007387 */ /* 0x0003e80000100c00 */
[----:B------:R3:W-:Y:S04]  /*1b440*/  STL.128 [R1+0x1ef0], R36 ;  /* 0x001ef02401007387 */ /* 0x0007e80000100c00 */
[----:B------:R3:W-:Y:S04]  /*1b450*/  STL.128 [R1+0x1ee0], R32 ;  /* 0x001ee02001007387 */ /* 0x0007e80000100c00 */
[----:B0-----:R-:W2:Y:S04]  /*1b460*/  LDL.LU.128 R44, [R1+0x1f10] ;  /* 0x001f1000012c7983 */ /* 0x001ea80000300c00 */
[----:B-1----:R-:W2:Y:S04]  /*1b470*/  LDL.LU.128 R40, [R1+0x1f00] ;  /* 0x001f000001287983 */ /* 0x002ea80000300c00 */
[----:B---3--:R-:W3:Y:S04]  /*1b480*/  LDL.LU.128 R36, [R1+0x1ef0] ;  /* 0x001ef00001247983 */ /* 0x008ee80000300c00 */
[----:B------:R-:W3:Y:S04]  /*1b490*/  LDL.LU.128 R32, [R1+0x1ee0] ;  /* 0x001ee00001207983 */ /* 0x000ee80000300c00 */
[----:B------:R0:W-:Y:S04]  /*1b4a0*/  STL.128 [R1+0x1ea0], R16 ;  /* 0x001ea01001007387 */ /* 0x0001e80000100c00 */
[----:B------:R1:W-:Y:S04]  /*1b4b0*/  STL.128 [R1+0x1e90], R12 ;  /* 0x001e900c01007387 */ /* 0x0003e80000100c00 */
[----:B------:R1:W-:Y:S04]  /*1b4c0*/  STL.128 [R1+0x1e70], R4 ;  /* 0x001e700401007387 */ /* 0x0003e80000100c00 */
[----:B------:R-:W3:Y:S04]  /*1b4d0*/  LDL.LU.128 R24, [R1+0x1ec0] ;  /* 0x001ec00001187983 */ /* 0x000ee80000300c00 */
[----:B0-----:R-:W3:Y:S04]  /*1b4e0*/  LDL.LU.128 R16, [R1+0x1ea0] ;  /* 0x001ea00001107983 */ /* 0x001ee80000300c00 */
[----:B-1----:R-:W3:Y:S04]  /*1b4f0*/  LDL.LU.128 R12, [R1+0x1e90] ;  /* 0x001e9000010c7983 */ /* 0x002ee80000300c00 */
[----:B------:R-:W3:Y:S01]  /*1b500*/  LDL.LU.128 R4, [R1+0x1e70] ;  /* 0x001e700001047983 */ /* 0x000ee20000300c00 */
[----:B------:R-:W-:-:S03]  /*1b510*/  IMAD.MOV.U32 R110, RZ, RZ, R115 ;  /* 0x000000ffff6e7224 */ /* 0x000fc600078e0073 */
[----:B------:R0:W-:Y:S04]  /*1b520*/  STL.128 [R1+0x270], R116 ;  /* 0x0002707401007387 */ /* 0x0001e80000100c00 */
[----:B------:R1:W-:Y:S04]  /*1b530*/  STL.128 [R1+0x1eb0], R20 ;  /* 0x001eb01401007387 */ /* 0x0003e80000100c00 */
[----:B------:R4:W-:Y:S04]  /*1b540*/  STL.128 [R1+0x1e80], R8 ;  /* 0x001e800801007387 */ /* 0x0009e80000100c00 */
[----:B------:R-:W-:Y:S04]  /*1b550*/  STL.128 [R1+0x390], R112 ;  /* 0x0003907001007387 */ /* 0x000fe80000100c00 */
[----:B0-----:R-:W3:Y:S04]  /*1b560*/  LDL.128 R116, [R1+0x5b0] ;  /* 0x0005b00001747983 */ /* 0x001ee80000100c00 */
[----:B-1----:R-:W3:Y:S04]  /*1b570*/  LDL.LU.128 R20, [R1+0x1eb0] ;  /* 0x001eb00001147983 */ /* 0x002ee80000300c00 */
[----:B----4-:R-:W4:Y:S04]  /*1b580*/  LDL.LU.128 R8, [R1+0x1e80] ;  /* 0x001e800001087983 */ /* 0x010f280000300c00 */
[----:B------:R0:W-:Y:S04]  /*1b590*/  STL [R1+0x1e68], R110 ;  /* 0x001e686e01007387 */ /* 0x0001e80000100800 */
[----:B------:R1:W-:Y:S04]  /*1b5a0*/  STL.64 [R1+0x1e60], R108 ;  /* 0x001e606c01007387 */ /* 0x0003e80000100a00 */
[----:B--2---:R2:W-:Y:S04]  /*1b5b0*/  STL.128 [R1+0x1e50], R104 ;  /* 0x001e506801007387 */ /* 0x0045e80000100c00 */
[----:B------:R2:W-:Y:S04]  /*1b5c0*/  STL.128 [R1+0x1e40], R100 ;  /* 0x001e406401007387 */ /* 0x0005e80000100c00 */
[----:B------:R2:W-:Y:S04]  /*1b5d0*/  STL.128 [R1+0x1e30], R96 ;  /* 0x001e306001007387 */ /* 0x0005e80000100c00 */
[----:B------:R2:W-:Y:S04]  /*1b5e0*/  STL.128 [R1+0x1e20], R92 ;  /* 0x001e205c01007387 */ /* 0x0005e80000100c00 */
[----:B------:R2:W-:Y:S04]  /*1b5f0*/  STL.128 [R1+0x1e10], R88 ;  /* 0x001e105801007387 */ /* 0x0005e80000100c00 */
[----:B0-----:R-:W4:Y:S04]  /*1b600*/  LDL.LU R110, [R1+0x1e68] ;  /* 0x001e6800016e7983 */ /* 0x001f280000300800 */
[----:B-1----:R-:W4:Y:S04]  /*1b610*/  LDL.LU.64 R108, [R1+0x1e60] ;  /* 0x001e6000016c7983 */ /* 0x002f280000300a00 */
[----:B--2---:R-:W2:Y:S04]  /*1b620*/  LDL.LU.128 R104, [R1+0x1e50] ;  /* 0x001e500001687983 */ /* 0x004ea80000300c00 */
[----:B------:R-:W2:Y:S04]  /*1b630*/  LDL.LU.128 R100, [R1+0x1e40] ;  /* 0x001e400001647983 */ /* 0x000ea80000300c00 */
[----:B------:R-:W2:Y:S04]  /*1b640*/  LDL.LU.128 R96, [R1+0x1e30] ;  /* 0x001e300001607983 */ /* 0x000ea80000300c00 */
[----:B------:R-:W2:Y:S04]  /*1b650*/  LDL.LU.128 R92, [R1+0x1e20] ;  /* 0x001e2000015c7983 */ /* 0x000ea80000300c00 */
[----:B------:R-:W2:Y:S04]  /*1b660*/  LDL.LU R113, [R1+0x5b8] ;  /* 0x0005b80001717983 */ /* 0x000ea80000300800 */
[----:B------:R-:W2:Y:S04]  /*1b670*/  LDL.LU R112, [R1+0x5b4] ;  /* 0x0005b40001707983 */ /* 0x000ea80000300800 */
[----:B------:R-:W2:Y:S04]  /*1b680*/  LDL.LU R111, [R1+0x5b0] ;  /* 0x0005b000016f7983 */ /* 0x000ea80000300800 */
[----:B------:R-:W2:Y:S04]  /*1b690*/  LDL.LU.128 R88, [R1+0x1e10] ;  /* 0x001e100001587983 */ /* 0x000ea80000300c00 */
[----:B------:R0:W-:Y:S04]  /*1b6a0*/  STL.128 [R1+0x1e00], R84 ;  /* 0x001e005401007387 */ /* 0x0001e80000100c00 */
[----:B------:R1:W-:Y:S04]  /*1b6b0*/  STL.128 [R1+0x1df0], R80 ;  /* 0x001df05001007387 */ /* 0x0003e80000100c00 */
[----:B------:R1:W-:Y:S04]  /*1b6c0*/  STL.128 [R1+0x1de0], R76 ;  /* 0x001de04c01007387 */ /* 0x0003e80000100c00 */
[----:B------:R1:W-:Y:S04]  /*1b6d0*/  STL.128 [R1+0x1dd0], R72 ;  /* 0x001dd04801007387 */ /* 0x0003e80000100c00 */
[----:B0-----:R-:W2:Y:S04]  /*1b6e0*/  LDL.LU.128 R84, [R1+0x1e00] ;  /* 0x001e000001547983 */ /* 0x001ea80000300c00 */
[----:B-1----:R-:W2:Y:S04]  /*1b6f0*/  LDL.LU.128 R80, [R1+0x1df0] ;  /* 0x001df00001507983 */ /* 0x002ea80000300c00 */
[----:B------:R-:W2:Y:S04]  /*1b700*/  LDL.LU.128 R76, [R1+0x1de0] ;  /* 0x001de000014c7983 */ /* 0x000ea80000300c00 */
[----:B------:R0:W-:Y:S04]  /*1b710*/  STL.128 [R1+0x1dc0], R68 ;  /* 0x001dc04401007387 */ /* 0x0001e80000100c00 */
[----:B------:R-:W2:Y:S04]  /*1b720*/  LDL.LU.128 R72, [R1+0x1dd0] ;  /* 0x001dd00001487983 */ /* 0x000ea80000300c00 */
[----:B0-----:R-:W2:Y:S04]  /*1b730*/  LDL.LU.128 R68, [R1+0x1dc0] ;  /* 0x001dc00001447983 */ /* 0x001ea80000300c00 */
[----:B------:R0:W-:Y:S04]  /*1b740*/  STL.128 [R1+0x1db0], R64 ;  /* 0x001db04001007387 */ /* 0x0001e80000100c00 */
[----:B0-----:R-:W2:Y:S04]  /*1b750*/  LDL.LU.128 R64, [R1+0x1db0] ;  /* 0x001db00001407983 */ /* 0x001ea80000300c00 */
[----:B------:R0:W-:Y:S04]  /*1b760*/  STL.128 [R1+0x1da0], R60 ;  /* 0x001da03c01007387 */ /* 0x0001e80000100c00 */
[----:B------:R1:W-:Y:S04]  /*1b770*/  STL.128 [R1+0x1d90], R56 ;  /* 0x001d903801007387 */ /* 0x0003e80000100c00 */
[----:B0-----:R-:W2:Y:S04]  /*1b780*/  LDL.LU.128 R60, [R1+0x1da0] ;  /* 0x001da000013c7983 */ /* 0x001ea80000300c00 */
[----:B------:R0:W-:Y:S04]  /*1b790*/  STL.128 [R1+0x1d80], R52 ;  /* 0x001d803401007387 */ /* 0x0001e80000100c00 */
[----:B-1----:R-:W2:Y:S04]  /*1b7a0*/  LDL.LU.128 R56, [R1+0x1d90] ;  /* 0x001d900001387983 */ /* 0x002ea80000300c00 */
[----:B0-----:R-:W2:Y:S04]  /*1b7b0*/  LDL.LU.128 R52, [R1+0x1d80] ;  /* 0x001d800001347983 */ /* 0x001ea80000300c00 */
[----:B------:R0:W-:Y:S04]  /*1b7c0*/  STL.128 [R1+0x1d70], R48 ;  /* 0x001d703001007387 */ /* 0x0001e80000100c00 */
[----:B------:R1:W-:Y:S04]  /*1b7d0*/  STL.128 [R1+0x1d20], R28 ;  /* 0x001d201c01007387 */ /* 0x0003e80000100c00 */
[----:B0-----:R-:W2:Y:S04]  /*1b7e0*/  LDL.LU.128 R48, [R1+0x1d70] ;  /* 0x001d700001307983 */ /* 0x001ea80000300c00 */
[----:B-1----:R-:W2:Y:S04]  /*1b7f0*/  LDL.LU.128 R28, [R1+0x1d20] ;  /* 0x001d2000011c7983 */ /* 0x002ea80000300c00 */
[----:B------:R0:W-:Y:S04]  /*1b800*/  STL.128 [R1+0x1d60], R44 ;  /* 0x001d602c01007387 */ /* 0x0001e80000100c00 */
[----:B------:R1:W-:Y:S04]  /*1b810*/  STL.128 [R1+0x1d50], R40 ;  /* 0x001d502801007387 */ /* 0x0003e80000100c00 */
[----:B---3--:R3:W-:Y:S04]  /*1b820*/  STL.128 [R1+0x1d40], R36 ;  /* 0x001d402401007387 */ /* 0x0087e80000100c00 */
        /* <DEDUP_REMOVED lines=8> */
[----:B------:R1:W-:Y:S04]  /*1b8b0*/  STL.128 [R1+0x1cc0], R4 ;  /* 0x001cc00401007387 */ /* 0x0003e80000100c00 */
[----:B0-----:R-:W3:Y:S04]  /*1b8c0*/  LDL.LU.128 R24, [R1+0x1d10] ;  /* 0x001d100001187983 */ /* 0x001ee80000300c00 */
[----:B-1----:R-:W3:Y:S04]  /*1b8d0*/  LDL.LU.128 R16, [R1+0x1cf0] ;  /* 0x001cf00001107983 */ /* 0x002ee80000300c00 */
[----:B------:R-:W3:Y:S04]  /*1b8e0*/  LDL.LU.128 R12, [R1+0x1ce0] ;  /* 0x001ce000010c7983 */ /* 0x000ee80000300c00 */
[----:B------:R-:W3:Y:S01]  /*1b8f0*/  LDL.LU.128 R4, [R1+0x1cc0] ;  /* 0x001cc00001047983 */ /* 0x000ee20000300c00 */
[----:B------:R-:W-:-:S03]  /*1b900*/  IMAD.MOV.U32 R114, RZ, RZ, R119 ;  /* 0x000000ffff727224 */ /* 0x000fc600078e0077 */
[----:B------:R0:W-:Y:S04]  /*1b910*/  STL.128 [R1+0x280], R120 ;  /* 0x0002807801007387 */ /* 0x0001e80000100c00 */
[----:B------:R1:W-:Y:S04]  /*1b920*/  STL.128 [R1+0x1d00], R20 ;  /* 0x001d001401007387 */ /* 0x0003e80000100c00 */
[----:B----4-:R4:W-:Y:S04]  /*1b930*/  STL.128 [R1+0x1cd0], R8 ;  /* 0x001cd00801007387 */ /* 0x0109e80000100c00 */
[----:B------:R4:W-:Y:S04]  /*1b940*/  STL.128 [R1+0x3a0], R116 ;  /* 0x0003a07401007387 */ /* 0x0009e80000100c00 */
[----:B0-----:R-:W3:Y:S04]  /*1b950*/  LDL.128 R120, [R1+0x5c0] ;  /* 0x0005c00001787983 */ /* 0x001ee80000100c00 */
[----:B-1----:R-:W3:Y:S04]  /*1b960*/  LDL.LU.128 R20, [R1+0x1d00] ;  /* 0x001d000001147983 */ /* 0x002ee80000300c00 */
[----:B----4-:R-:W4:Y:S04]  /*1b970*/  LDL.LU.128 R8, [R1+0x1cd0] ;  /* 0x001cd00001087983 */ /* 0x010f280000300c00 */
[----:B------:R0:W-:Y:S04]  /*1b980*/  STL [R1+0x1cb8], R114 ;  /* 0x001cb87201007387 */ /* 0x0001e80000100800 */
[----:B------:R-:W4:Y:S04]  /*1b990*/  LDL.LU R117, [R1+0x5c8] ;  /* 0x0005c80001757983 */ /* 0x000f280000300800 */
[----:B------:R-:W4:Y:S04]  /*1b9a0*/  LDL.LU R116, [R1+0x5c4] ;  /* 0x0005c40001747983 */ /* 0x000f280000300800 */
[----:B0-----:R-:W4:Y:S04]  /*1b9b0*/  LDL.LU R114, [R1+0x1cb8] ;  /* 0x001cb80001727983 */ /* 0x001f280000300800 */
[----:B--2---:R0:W-:Y:S04]  /*1b9c0*/  STL.128 [R1+0x1c90], R104 ;  /* 0x001c906801007387 */ /* 0x0041e80000100c00 */
[----:B------:R-:W-:Y:S04]  /*1b9d0*/  STL.128 [R1+0x1c80], R100 ;  /* 0x001c806401007387 */ /* 0x000fe80000100c00 */
[----:B------:R-:W-:Y:S04]  /*1b9e0*/  STL.128 [R1+0x1c70], R96 ;  /* 0x001c706001007387 */ /* 0x000fe80000100c00 */
[----:B------:R-:W-:Y:S04]  /*1b9f0*/  STL.128 [R1+0x1c60], R92 ;  /* 0x001c605c01007387 */ /* 0x000fe80000100c00 */
[----:B0-----:R-:W2:Y:S04]  /*1ba00*/  LDL.LU.128 R104, [R1+0x1c90] ;  /* 0x001c900001687983 */ /* 0x001ea80000300c00 */
[----:B------:R0:W-:Y:S04]  /*1ba10*/  STL.64 [R1+0x1cb0], R112 ;  /* 0x001cb07001007387 */ /* 0x0001e80000100a00 */
[----:B------:R1:W-:Y:S04]  /*1ba20*/  STL.128 [R1+0x1ca0], R108 ;  /* 0x001ca06c01007387 */ /* 0x0003e80000100c00 */
[----:B------:R1:W-:Y:S04]  /*1ba30*/  STL.128 [R1+0x1c50], R88 ;  /* 0x001c505801007387 */ /* 0x0003e80000100c00 */
[----:B0-----:R-:W2:Y:S04]  /*1ba40*/  LDL.LU.64 R112, [R1+0x1cb0] ;  /* 0x001cb00001707983 */ /* 0x001ea80000300a00 */
[----:B------:R-:W2:Y:S04]  /*1ba50*/  LDL.LU.128 R100, [R1+0x1c80] ;  /* 0x001c800001647983 */ /* 0x000ea80000300c00 */
[----:B-1----:R-:W2:Y:S04]  /*1ba60*/  LDL.LU.128 R108, [R1+0x1ca0] ;  /* 0x001ca000016c7983 */ /* 0x002ea80000300c00 */
[----:B------:R-:W2:Y:S04]  /*1ba70*/  LDL.LU.128 R96, [R1+0x1c70] ;  /* 0x001c700001607983 */ /* 0x000ea80000300c00 */
[----:B------:R-:W2:Y:S04]  /*1ba80*/  LDL.LU.128 R92, [R1+0x1c60] ;  /* 0x001c6000015c7983 */ /* 0x000ea80000300c00 */
        /* <DEDUP_REMOVED lines=11> */
[----:B------:R1:W-:Y:S04]  /*1bb40*/  STL.128 [R1+0x1bf0], R64 ;  /* 0x001bf04001007387 */ /* 0x0003e80000100c00 */
[----:B0-----:R-:W2:Y:S04]  /*1bb50*/  LDL.LU.128 R68, [R1+0x1c00] ;  /* 0x001c000001447983 */ /* 0x001ea80000300c00 */
[----:B-1----:R-:W2:Y:S04]  /*1bb60*/  LDL.LU.128 R64, [R1+0x1bf0] ;  /* 0x001bf00001407983 */ /* 0x002ea80000300c00 */
        /* <DEDUP_REMOVED lines=25> */
[----:B------:R-:W3:Y:S04]  /*1bd00*/  LDL.LU.128 R4, [R1+0x1b00] ;  /* 0x001b000001047983 */ /* 0x000ee80000300c00 */
[----:B------:R0:W-:Y:S01]  /*1bd10*/  STL.128 [R1+0x290], R124 ;  /* 0x0002907c01007387 */ /* 0x0001e20000100c00 */
[----:B------:R-:W-:-:S03]  /*1bd20*/  IMAD.MOV.U32 R118, RZ, RZ, R123 ;  /* 0x000000ffff767224 */ /* 0x000fc600078e007b */
[----:B------:R1:W-:Y:S04]  /*1bd30*/  STL.64 [R1+0x2230], R220 ;  /* 0x002230dc01007387 */ /* 0x0003e80000100a00 */
[----:B------:R1:W-:Y:S04]  /*1bd40*/  STL.128 [R1+0x2220], R216 ;  /* 0x002220d801007387 */ /* 0x0003e80000100c00 */
[----:B------:R1:W-:Y:S04]  /*1bd50*/  STL.128 [R1+0x2210], R212 ;  /* 0x002210d401007387 */ /* 0x0003e80000100c00 */
[----:B0-----:R-:W3:Y:S04]  /*1bd60*/  LDL.128 R124, [R1+0x5d0] ;  /* 0x0005d000017c7983 */ /* 0x001ee80000100c00 */
        /* <DEDUP_REMOVED lines=15> */
[----:B----4-:R4:W-:Y:S04]  /*1be60*/  STL.128 [R1+0x1b10], R8 ;  /* 0x001b100801007387 */ /* 0x0109e80000100c00 */
[----:B-1----:R-:W3:Y:S04]  /*1be70*/  LDL.LU.64 R220, [R1+0x2230] ;  /* 0x0022300001dc7983 */ /* 0x002ee80000300a00 */
[----:B------:R-:W3:Y:S04]  /*1be80*/  LDL.LU.128 R216, [R1+0x2220] ;  /* 0x0022200001d87983 */ /* 0x000ee80000300c00 */
[----:B------:R-:W3:Y:S04]  /*1be90*/  LDL.LU.128 R212, [R1+0x2210] ;  /* 0x0022100001d47983 */ /* 0x000ee80000300c00 */
[----:B0-----:R-:W3:Y:S04]  /*1bea0*/  LDL.LU.128 R208, [R1+0x2200] ;  /* 0x0022000001d07983 */ /* 0x001ee80000300c00 */
[----:B------:R-:W3:Y:S04]  /*1beb0*/  LDL.LU.128 R204, [R1+0x21f0] ;  /* 0x0021f00001cc7983 */ /* 0x000ee80000300c00 */
[----:B------:R-:W3:Y:S04]  /*1bec0*/  LDL.LU.128 R200, [R1+0x21e0] ;  /* 0x0021e00001c87983 */ /* 0x000ee80000300c00 */
[----:B------:R-:W3:Y:S04]  /*1bed0*/  LDL.LU.128 R196, [R1+0x21d0] ;  /* 0x0021d00001c47983 */ /* 0x000ee80000300c00 */
[----:B------:R-:W3:Y:S04]  /*1bee0*/  LDL.LU.128 R192, [R1+0x21c0] ;  /* 0x0021c00001c07983 */ /* 0x000ee80000300c00 */
[----:B------:R-:W3:Y:S04]  /*1bef0*/  LDL.LU.128 R188, [R1+0x21b0] ;  /* 0x0021b00001bc7983 */ /* 0x000ee80000300c00 */
[----:B------:R-:W3:Y:S04]  /*1bf00*/  LDL.LU.128 R180, [R1+0x2190] ;  /* 0x0021900001b47983 */ /* 0x000ee80000300c00 */
[----:B------:R-:W3:Y:S04]  /*1bf10*/  LDL.LU.128 R176, [R1+0x2180] ;  /* 0x0021800001b07983 */ /* 0x000ee80000300c00 */
[----:B------:R-:W3:Y:S04]  /*1bf20*/  LDL.LU.64 R172, [R1+0x2170] ;  /* 0x0021700001ac7983 */ /* 0x000ee80000300a00 */
[----:B------:R-:W3:Y:S04]  /*1bf30*/  LDL.LU.64 R170, [R1+0x2168] ;  /* 0x0021680001aa7983 */ /* 0x000ee80000300a00 */
[----:B------:R-:W3:Y:S04]  /*1bf40*/  LDL.LU.64 R164, [R1+0x2160] ;  /* 0x0021600001a47983 */ /* 0x000ee80000300a00 */
[----:B------:R-:W3:Y:S04]  /*1bf50*/  LDL.LU.128 R160, [R1+0x2150] ;  /* 0x0021500001a07983 */ /* 0x000ee80000300c00 */
[----:B------:R-:W3:Y:S04]  /*1bf60*/  LDL.LU.128 R156, [R1+0x2140] ;  /* 0x00214000019c7983 */ /* 0x000ee80000300c00 */
[----:B------:R-:W3:Y:S04]  /*1bf70*/  LDL.LU.128 R152, [R1+0x2130] ;  /* 0x0021300001987983 */ /* 0x000ee80000300c00 */
[----:B------:R-:W-:Y:S04]  /*1bf80*/  STL.128 [R1+0x3b0], R120 ;  /* 0x0003b07801007387 */ /* 0x000fe80000100c00 */
[----:B------:R-:W3:Y:S04]  /*1bf90*/  LDL.LU.128 R20, [R1+0x1b40] ;  /* 0x001b400001147983 */ /* 0x000ee80000300c00 */
        /* <DEDUP_REMOVED lines=32> */
[----:B------:R1:W-:Y:S04]  /*1c1a0*/  STL.128 [R1+0x1a10], R60 ;  /* 0x001a103c01007387 */ /* 0x0003e80000100c00 */
[----:B0-----:R-:W2:Y:S04]  /*1c1b0*/  LDL.LU.128 R68, [R1+0x1a30] ;  /* 0x001a300001447983 */ /* 0x001ea80000300c00 */
[----:B------:R0:W-:Y:S04]  /*1c1c0*/  STL.128 [R1+0x1a00], R56 ;  /* 0x001a003801007387 */ /* 0x0001e80000100c00 */
[----:B-1----:R-:W2:Y:S04]  /*1c1d0*/  LDL.LU.128 R64, [R1+0x1a20] ;  /* 0x001a200001407983 */ /* 0x002ea80000300c00 */
[----:B------:R1:W-:Y:S04]  /*1c1e0*/  STL.128 [R1+0x19f0], R52 ;  /* 0x0019f03401007387 */ /* 0x0003e80000100c00 */
[----:B------:R-:W2:Y:S04]  /*1c1f0*/  LDL.LU.128 R60, [R1+0x1a10] ;  /* 0x001a1000013c7983 */ /* 0x000ea80000300c00 */
[----:B0-----:R-:W2:Y:S04]  /*1c200*/  LDL.LU.128 R56, [R1+0x1a00] ;  /* 0x001a000001387983 */ /* 0x001ea80000300c00 */
[----:B------:R0:W-:Y:S04]  /*1c210*/  STL.128 [R1+0x19e0], R48 ;  /* 0x0019e03001007387 */ /* 0x0001e80000100c00 */
[----:B-1----:R-:W2:Y:S04]  /*1c220*/  LDL.LU.128 R52, [R1+0x19f0] ;  /* 0x0019f00001347983 */ /* 0x002ea80000300c00 */
[----:B------:R1:W-:Y:S04]  /*1c230*/  STL.128 [R1+0x19d0], R44 ;  /* 0x0019d02c01007387 */ /* 0x0003e80000100c00 */
[----:B------:R1:W-:Y:S04]  /*1c240*/  STL.128 [R1+0x19c0], R40 ;  /* 0x0019c02801007387 */ /* 0x0003e80000100c00 */
[----:B0-----:R-:W2:Y:S04]  /*1c250*/  LDL.LU.128 R48, [R1+0x19e0] ;  /* 0x0019e00001307983 */ /* 0x001ea80000300c00 */
[----:B---3--:R0:W-:Y:S04]  /*1c260*/  STL.128 [R1+0x19b0], R36 ;  /* 0x0019b02401007387 */ /* 0x0081e80000100c00 */
        /* <DEDUP_REMOVED lines=11> */
[----:B-1----:R-:W3:Y:S04]  /*1c320*/  LDL.LU.128 R24, [R1+0x1980] ;  /* 0x0019800001187983 */ /* 0x002ee80000300c00 */
[----:B------:R-:W3:Y:S04]  /*1c330*/  LDL.LU.128 R16, [R1+0x1960] ;  /* 0x0019600001107983 */ /* 0x000ee80000300c00 */
[----:B0-----:R-:W3:Y:S04]  /*1c340*/  LDL.LU.128 R12, [R1+0x1950] ;  /* 0x00195000010c7983 */ /* 0x001ee80000300c00 */
[----:B------:R-:W3:Y:S01]  /*1c350*/  LDL.LU.128 R4, [R1+0x1930] ;  /* 0x0019300001047983 */ /* 0x000ee20000300c00 */
[----:B------:R-:W-:-:S03]  /*1c360*/  IMAD.MOV.U32 R122, RZ, RZ, R127 ;  /* 0x000000ffff7a7224 */ /* 0x000fc600078e007f */
        /* <DEDUP_REMOVED lines=11> */
[----:B------:R-:W-:Y:S04]  /*1c420*/  STL.64 [R1+0x2060], R172 ;  /* 0x002060ac01007387 */ /* 0x000fe80000100a00 */
[----:B------:R-:W-:Y:S04]  /*1c430*/  STL.64 [R1+0x2058], R170 ;  /* 0x002058aa01007387 */ /* 0x000fe80000100a00 */
[----:B------:R-:W-:Y:S04]  /*1c440*/  STL.64 [R1+0x2050], R164 ;  /* 0x002050a401007387 */ /* 0x000fe80000100a00 */
[----:B------:R-:W-:Y:S04]  /*1c450*/  STL.128 [R1+0x2040], R160 ;  /* 0x002040a001007387 */ /* 0x000fe80000100c00 */
[----:B------:R-:W-:Y:S04]  /*1c460*/  STL.128 [R1+0x2030], R156 ;  /* 0x0020309c01007387 */ /* 0x000fe80000100c00 */
[----:B------:R-:W-:Y:S04]  /*1c470*/  STL.128 [R1+0x2020], R152 ;  /* 0x0020209801007387 */ /* 0x000fe80000100c00 */
[----:B------:R1:W-:Y:S04]  /*1c480*/  STL.128 [R1+0x380], R184 ;  /* 0x000380b801007387 */ /* 0x0003e80000100c00 */
[----:B------:R1:W-:Y:S04]  /*1c490*/  STL.128 [R1+0x1970], R20 ;  /* 0x0019701401007387 */ /* 0x0003e80000100c00 */
[----:B----4-:R4:W-:Y:S04]  /*1c4a0*/  STL.128 [R1+0x1940], R8 ;  /* 0x0019400801007387 */ /* 0x0109e80000100c00 */
[----:B0-----:R-:W3:Y:S04]  /*1c4b0*/  LDL.LU.64 R220, [R1+0x2120] ;  /* 0x0021200001dc7983 */ /* 0x001ee80000300a00 */
        /* <DEDUP_REMOVED lines=17> */
[----:B------:R-:W3:Y:S04]  /*1c5d0*/  LDL.LU.128 R20, [R1+0x1970] ;  /* 0x0019700001147983 */ /* 0x000ee80000300c00 */
[----:B----4-:R-:W4:Y:S04]  /*1c5e0*/  LDL.LU.128 R8, [R1+0x1940] ;  /* 0x0019400001087983 */ /* 0x010f280000300c00 */
[----:B------:R0:W-:Y:S04]  /*1c5f0*/  STL [R1+0x1928], R122 ;  /* 0x0019287a01007387 */ /* 0x0001e80000100800 */
[----:B--2---:R-:W-:Y:S04]  /*1c600*/  STL.64 [R1+0x1920], R120 ;  /* 0x0019207801007387 */ /* 0x004fe80000100a00 */
        /* <DEDUP_REMOVED lines=9> */
[----:B------:R2:W-:Y:S04]  /*1c6a0*/  STL.128 [R1+0x3c0], R124 ;  /* 0x0003c07c01007387 */ /* 0x0005e80000100c00 */
[----:B0-----:R-:W4:Y:S04]  /*1c6b0*/  LDL.LU R122, [R1+0x1928] ;  /* 0x00192800017a7983 */ /* 0x001f280000300800 */
[----:B-1----:R-:W4:Y:S04]  /*1c6c0*/  LDL.128 R128, [R1+0x5e0] ;  /* 0x0005e00001807983 */ /* 0x002f280000100c00 */
[----:B------:R-:W4:Y:S04]  /*1c6d0*/  LDL.LU.64 R120, [R1+0x1920] ;  /* 0x0019200001787983 */ /* 0x000f280000300a00 */
[----:B--2---:R-:W2:Y:S04]  /*1c6e0*/  LDL.LU R125, [R1+0x5e8] ;  /* 0x0005e800017d7983 */ /* 0x004ea80000300800 */
[----:B------:R-:W2:Y:S04]  /*1c6f0*/  LDL.LU R124, [R1+0x5e4] ;  /* 0x0005e400017c7983 */ /* 0x000ea80000300800 */
[----:B------:R-:W2:Y:S04]  /*1c700*/  LDL.LU.128 R116, [R1+0x1910] ;  /* 0x0019100001747983 */ /* 0x000ea80000300c00 */
[----:B------:R-:W2:Y:S04]  /*1c710*/  LDL.LU R123, [R1+0x5e0] ;  /* 0x0005e000017b7983 */ /* 0x000ea80000300800 */
[----:B------:R-:W2:Y:S04]  /*1c720*/  LDL.LU.128 R112, [R1+0x1900] ;  /* 0x0019000001707983 */ /* 0x000ea80000300c00 */
[----:B------:R-:W2:Y:S04]  /*1c730*/  LDL.LU.128 R108, [R1+0x18f0] ;  /* 0x0018f000016c7983 */ /* 0x000ea80000300c00 */
[----:B------:R-:W2:Y:S04]  /*1c740*/  LDL.LU.128 R104, [R1+0x18e0] ;  /* 0x0018e00001687983 */ /* 0x000ea80000300c00 */
[----:B------:R-:W2:Y:S04]  /*1c750*/  LDL.LU.128 R100, [R1+0x18d0] ;  /* 0x0018d00001647983 */ /* 0x000ea80000300c00 */
[----:B------:R-:W2:Y:S04]  /*1c760*/  LDL.LU.128 R96, [R1+0x18c0] ;  /* 0x0018c00001607983 */ /* 0x000ea80000300c00 */
        /* <DEDUP_REMOVED lines=8> */
[----:B------:R-:W2:Y:S04]  /*1c7f0*/  LDL.LU.128 R76, [R1+0x1870] ;  /* 0x00187000014c7983 */ /* 0x000ea80000300c00 */
[----:B------:R1:W-:Y:S04]  /*1c800*/  STL.128 [R1+0x1850], R68 ;  /* 0x0018504401007387 */ /* 0x0003e80000100c00 */
[----:B0-----:R-:W2:Y:S04]  /*1c810*/  LDL.LU.128 R72, [R1+0x1860] ;  /* 0x0018600001487983 */ /* 0x001ea80000300c00 */
[----:B------:R0:W-:Y:S04]  /*1c820*/  STL.128 [R1+0x1840], R64 ;  /* 0x0018404001007387 */ /* 0x0001e80000100c00 */
[----:B------:R0:W-:Y:S04]  /*1c830*/  STL.128 [R1+0x1830], R60 ;  /* 0x0018303c01007387 */ /* 0x0001e80000100c00 */
[----:B-1----:R-:W2:Y:S04]  /*1c840*/  LDL.LU.128 R68, [R1+0x1850] ;  /* 0x0018500001447983 */ /* 0x002ea80000300c00 */
[----:B------:R1:W-:Y:S04]  /*1c850*/  STL.128 [R1+0x1820], R56 ;  /* 0x0018203801007387 */ /* 0x0003e80000100c00 */
[----:B0-----:R-:W2:Y:S04]  /*1c860*/  LDL.LU.128 R64, [R1+0x1840] ;  /* 0x0018400001407983 */ /* 0x001ea80000300c00 */
[----:B------:R0:W-:Y:S04]  /*1c870*/  STL.128 [R1+0x1810], R52 ;  /* 0x0018103401007387 */ /* 0x0001e80000100c00 */
[----:B------:R-:W2:Y:S04]  /*1c880*/  LDL.LU.128 R60, [R1+0x1830] ;  /* 0x00183000013c7983 */ /* 0x000ea80000300c00 */
[----:B-1----:R-:W2:Y:S04]  /*1c890*/  LDL.LU.128 R56, [R1+0x1820] ;  /* 0x0018200001387983 */ /* 0x002ea80000300c00 */
[----:B------:R1:W-:Y:S04]  /*1c8a0*/  STL.128 [R1+0x1800], R48 ;  /* 0x0018003001007387 */ /* 0x0003e80000100c00 */
[----:B0-----:R-:W2:Y:S04]  /*1c8b0*/  LDL.LU.128 R52, [R1+0x1810] ;  /* 0x0018100001347983 */ /* 0x001ea80000300c00 */
[----:B---3--:R0:W-:Y:S04]  /*1c8c0*/  STL.128 [R1+0x17f0], R44 ;  /* 0x0017f02c01007387 */ /* 0x0081e80000100c00 */
[----:B------:R3:W-:Y:S04]  /*1c8d0*/  STL.128 [R1+0x17e0], R40 ;  /* 0x0017e02801007387 */ /* 0x0007e80000100c00 */
[----:B-1----:R-:W2:Y:S04]  /*1c8e0*/  LDL.LU.128 R48, [R1+0x1800] ;  /* 0x0018000001307983 */ /* 0x002ea80000300c00 */
[----:B------:R1:W-:Y:S04]  /*1c8f0*/  STL.128 [R1+0x17d0], R36 ;  /* 0x0017d02401007387 */ /* 0x0003e80000100c00 */
[----:B0-----:R-:W2:Y:S04]  /*1c900*/  LDL.LU.128 R44, [R1+0x17f0] ;  /* 0x0017f000012c7983 */ /* 0x001ea80000300c00 */
[----:B------:R0:W-:Y:S04]  /*1c910*/  STL.128 [R1+0x17c0], R32 ;  /* 0x0017c02001007387 */ /* 0x0001e80000100c00 */
[----:B---3--:R-:W3:Y:S04]  /*1c920*/  LDL.LU.128 R40, [R1+0x17e0] ;  /* 0x0017e00001287983 */ /* 0x008ee80000300c00 */
[----:B-1----:R-:W3:Y:S04]  /*1c930*/  LDL.LU.128 R36, [R1+0x17d0] ;  /* 0x0017d00001247983 */ /* 0x002ee80000300c00 */
[----:B------:R1:W-:Y:S04]  /*1c940*/  STL.128 [R1+0x17b0], R28 ;  /* 0x0017b01c01007387 */ /* 0x0003e80000100c00 */
[----:B0-----:R-:W3:Y:S04]  /*1c950*/  LDL.LU.128 R32, [R1+0x17c0] ;  /* 0x0017c00001207983 */ /* 0x001ee80000300c00 */
[----:B------:R0:W-:Y:S04]  /*1c960*/  STL.128 [R1+0x17a0], R24 ;  /* 0x0017a01801007387 */ /* 0x0001e80000100c00 */
[----:B------:R0:W-:Y:S04]  /*1c970*/  STL.128 [R1+0x1780], R16 ;  /* 0x0017801001007387 */ /* 0x0001e80000100c00 */
[----:B-1----:R-:W3:Y:S04]  /*1c980*/  LDL.LU.128 R28, [R1+0x17b0] ;  /* 0x0017b000011c7983 */ /* 0x002ee80000300c00 */
[----:B------:R1:W-:Y:S04]  /*1c990*/  STL.128 [R1+0x1770], R12 ;  /* 0x0017700c01007387 */ /* 0x0003e80000100c00 */
[----:B------:R1:W-:Y:S04]  /*1c9a0*/  STL.128 [R1+0x1750], R4 ;  /* 0x0017500401007387 */ /* 0x0003e80000100c00 */
[----:B0-----:R-:W3:Y:S04]  /*1c9b0*/  LDL.LU.128 R24, [R1+0x17a0] ;  /* 0x0017a00001187983 */ /* 0x001ee80000300c00 */
[----:B------:R-:W3:Y:S04]  /*1c9c0*/  LDL.LU.128 R16, [R1+0x1780] ;  /* 0x0017800001107983 */ /* 0x000ee80000300c00 */
[----:B-1----:R-:W3:Y:S04]  /*1c9d0*/  LDL.LU.128 R12, [R1+0x1770] ;  /* 0x00177000010c7983 */ /* 0x002ee80000300c00 */
[----:B------:R-:W3:Y:S04]  /*1c9e0*/  LDL.LU.128 R4, [R1+0x1750] ;  /* 0x0017500001047983 */ /* 0x000ee80000300c00 */
[----:B------:R0:W-:Y:S04]  /*1c9f0*/  STL.128 [R1+0x2b0], R132 ;  /* 0x0002b08401007387 */ /* 0x0001e80000100c00 */
[----:B0-----:R-:W3:Y:S04]  /*1ca00*/  LDL.128 R132, [R1+0x5f0] ;  /* 0x0005f00001847983 */ /* 0x001ee80000100c00 */
[----:B------:R-:W3:Y:S01]  /*1ca10*/  LDL.LU R127, [R1+0x5f0] ;  /* 0x0005f000017f7983 */ /* 0x000ee20000300800 */
[----:B----4-:R-:W-:-:S03]  /*1ca20*/  IMAD.MOV.U32 R126, RZ, RZ, R131 ;  /* 0x000000ffff7e7224 */ /* 0x010fc600078e0083 */
[----:B------:R0:W-:Y:S04]  /*1ca30*/  STL.128 [R1+0x3d0], R128 ;  /* 0x0003d08001007387 */ /* 0x0001e80000100c00 */
[----:B------:R1:W-:Y:S04]  /*1ca40*/  STL [R1+0x1748], R126 ;  /* 0x0017487e01007387 */ /* 0x0003e80000100800 */
[----:B--2---:R2:W-:Y:S04]  /*1ca50*/  STL.64 [R1+0x1740], R124 ;  /* 0x0017407c01007387 */ /* 0x0045e80000100a00 */
[----:B------:R-:W-:Y:S04]  /*1ca60*/  STL.128 [R1+0x1720], R116 ;  /* 0x0017207401007387 */ /* 0x000fe80000100c00 */
[----:B0-----:R-:W4:Y:S04]  /*1ca70*/  LDL.LU R129, [R1+0x5f8] ;  /* 0x0005f80001817983 */ /* 0x001f280000300800 */
[----:B------:R0:W-:Y:S04]  /*1ca80*/  STL.128 [R1+0x1730], R120 ;  /* 0x0017307801007387 */ /* 0x0001e80000100c00 */
[----:B-1----:R-:W4:Y:S04]  /*1ca90*/  LDL.LU R126, [R1+0x1748] ;  /* 0x00174800017e7983 */ /* 0x002f280000300800 */
[----:B--2---:R-:W2:Y:S04]  /*1caa0*/  LDL.LU.64 R124, [R1+0x1740] ;  /* 0x00174000017c7983 */ /* 0x004ea80000300a00 */
[----:B------:R-:W2:Y:S04]  /*1cab0*/  LDL.LU R128, [R1+0x5f4] ;  /* 0x0005f40001807983 */ /* 0x000ea80000300800 */
[----:B------:R1:W-:Y:S04]  /*1cac0*/  STL.128 [R1+0x1710], R112 ;  /* 0x0017107001007387 */ /* 0x0003e80000100c00 */
[----:B0-----:R-:W2:Y:S04]  /*1cad0*/  LDL.LU.128 R120, [R1+0x1730] ;  /* 0x0017300001787983 */ /* 0x001ea80000300c00 */
[----:B------:R-:W2:Y:S04]  /*1cae0*/  LDL.LU.128 R116, [R1+0x1720] ;  /* 0x0017200001747983 */ /* 0x000ea80000300c00 */
[----:B------:R0:W-:Y:S04]  /*1caf0*/  STL.128 [R1+0x1700], R108 ;  /* 0x0017006c01007387 */ /* 0x0001e80000100c00 */
[----:B-1----:R-:W2:Y:S04]  /*1cb00*/  LDL.LU.128 R112, [R1+0x1710] ;  /* 0x0017100001707983 */ /* 0x002ea80000300c00 */
        /* <DEDUP_REMOVED lines=31> */
[----:B---3--:R3:W-:Y:S04]  /*1cd00*/  STL.128 [R1+0x15f0], R40 ;  /* 0x0015f02801007387 */ /* 0x0087e80000100c00 */
[----:B0-----:R-:W2:Y:S04]  /*1cd10*/  LDL.LU.128 R48, [R1+0x1610] ;  /* 0x0016100001307983 */ /* 0x001ea80000300c00 */
[----:B------:R0:W-:Y:S04]  /*1cd20*/  STL.128 [R1+0x15e0], R36 ;  /* 0x0015e02401007387 */ /* 0x0001e80000100c00 */
[----:B-1----:R-:W2:Y:S04]  /*1cd30*/  LDL.LU.128 R44, [R1+0x1600] ;  /* 0x00160000012c7983 */ /* 0x002ea80000300c00 */
[----:B------:R1:W-:Y:S04]  /*1cd40*/  STL.128 [R1+0x15d0], R32 ;  /* 0x0015d02001007387 */ /* 0x0003e80000100c00 */
[----:B---3--:R-:W3:Y:S04]  /*1cd50*/  LDL.LU.128 R40, [R1+0x15f0] ;  /* 0x0015f00001287983 */ /* 0x008ee80000300c00 */
        /* <DEDUP_REMOVED lines=13> */
[----:B------:R0:W-:Y:S02]  /*1ce30*/  STL.128 [R1+0x3e0], R132 ;  /* 0x0003e08401007387 */ /* 0x0001e40000100c00 */
[----:B0-----:R-:W-:Y:S02]  /*1ce40*/  IMAD.MOV.U32 R135, RZ, RZ, R130 ;  /* 0x000000ffff877224 */ /* 0x001fe400078e0082 */
[----:B------:R-:W-:Y:S01]  /*1ce50*/  IMAD.MOV.U32 R132, RZ, RZ, R127 ;  /* 0x000000ffff847224 */ /* 0x000fe200078e007f */
[----:B------:R0:W-:Y:S04]  /*1ce60*/  STL.128 [R1+0x2c0], R136 ;  /* 0x0002c08801007387 */ /* 0x0001e80000100c00 */
[----:B------:R1:W-:Y:S04]  /*1ce70*/  STL.128 [R1+0x2d0], R140 ;  /* 0x0002d08c01007387 */ /* 0x0003e80000100c00 */
[----:B------:R1:W-:Y:S04]  /*1ce80*/  STL.128 [R1+0x2e0], R144 ;  /* 0x0002e09001007387 */ /* 0x0003e80000100c00 */
[----:B------:R1:W-:Y:S01]  /*1ce90*/  STL.128 [R1+0x2f0], R148 ;  /* 0x0002f09401007387 */ /* 0x0003e20000100c00 */
[----:B0-----:R-:W-:-:S02]  /*1cea0*/  IMAD.MOV.U32 R136, RZ, RZ, R165 ;  /* 0x000000ffff887224 */ /* 0x001fc400078e00a5 */
[----:B------:R-:W-:Y:S02]  /*1ceb0*/  IMAD.MOV.U32 R137, RZ, RZ, R164 ;  /* 0x000000ffff897224 */ /* 0x000fe400078e00a4 */
[----:B------:R-:W-:Y:S02]  /*1cec0*/  IMAD.MOV.U32 R138, RZ, RZ, R163 ;  /* 0x000000ffff8a7224 */ /* 0x000fe400078e00a3 */
[----:B------:R-:W-:Y:S02]  /*1ced0*/  IMAD.MOV.U32 R139, RZ, RZ, R162 ;  /* 0x000000ffff8b7224 */ /* 0x000fe400078e00a2 */
[----:B----4-:R-:W-:Y:S02]  /*1cee0*/  IMAD.MOV.U32 R134, RZ, RZ, R129 ;  /* 0x000000ffff867224 */ /* 0x010fe400078e0081 */
[----:B------:R-:W-:Y:S02]  /*1cef0*/  IMAD.MOV.U32 R131, RZ, RZ, R126 ;  /* 0x000000ffff837224 */ /* 0x000fe400078e007e */
[----:B--2---:R-:W-:-:S02]  /*1cf00*/  IMAD.MOV.U32 R130, RZ, RZ, R125 ;  /* 0x000000ffff827224 */ /* 0x004fc400078e007d */
        /* <DEDUP_REMOVED lines=82> */
[----:B---3--:R-:W-:Y:S02]  /*1d430*/  IMAD.MOV.U32 R48, RZ, RZ, R43 ;  /* 0x000000ffff307224 */ /* 0x008fe400078e002b */
        /* <DEDUP_REMOVED lines=15> */
[----:B-1----:R-:W-:Y:S02]  /*1d530*/  IMAD.MOV.U32 R140, RZ, RZ, R161 ;  /* 0x000000ffff8c7224 */ /* 0x002fe400078e00a1 */
        /* <DEDUP_REMOVED lines=19> */
[----:B------:R-:W-:-:S06]  /*1d670*/  IMAD.MOV.U32 R27, RZ, RZ, R2 ;  /* 0x000000ffff1b7224 */ /* 0x000fcc00078e0002 */
[----:B------:R-:W-:-:S06]  /*1d680*/  WARPGROUP.ARRIVE ;  /* 0x00000000000079c5 */ /* 0x000fcc0000000000 */
[----:B------:R-:W-:Y:S01]  /*1d690*/  HGMMA.64x256x16.F32.BF16 R24, R152, gdesc[UR4].tnspB, R24, gsb0 ;  /* 0x43e0000498187df0 */ /* 0x000fe20008001818 */
[----:B------:R0:W-:Y:S04]  /*1d6a0*/  STL.128 [R1+0x1790], R20 ;  /* 0x0017901401007387 */ /* 0x0001e80000100c00 */
[----:B------:R1:W-:Y:S04]  /*1d6b0*/  STL.128 [R1+0x1760], R8 ;  /* 0x0017600801007387 */ /* 0x0003e80000100c00 */
[----:B0-----:R-:W2:Y:S04]  /*1d6c0*/  LDL.LU.128 R20, [R1+0x1790] ;  /* 0x0017900001147983 */ /* 0x001ea80000300c00 */
[----:B-1----:R-:W3:Y:S01]  /*1d6d0*/  LDL.LU.128 R8, [R1+0x1760] ;  /* 0x0017600001087983 */ /* 0x002ee20000300c00 */
[----:B------:R-:W-:-:S03]  /*1d6e0*/  WARPGROUP.DEPBAR.LE gsb0, 0x0 ;  /* 0x00008000000079c5 */ /* 0x000fc60000010000 */
[----:B------:R0:W-:Y:S04]  /*1d6f0*/  STL.128 [R1+0x1550], R148 ;  /* 0x0015509401007387 */ /* 0x0001e80000100c00 */
[----:B------:R1:W-:Y:S04]  /*1d700*/  STL.128 [R1+0x14e0], R120 ;  /* 0x0014e07801007387 */ /* 0x0003e80000100c00 */
[----:B------:R4:W-:Y:S01]  /*1d710*/  STL.128 [R1+0x1490], R100 ;  /* 0x0014906401007387 */ /* 0x0009e20000100c00 */
[----:B0-----:R-:W-:Y:S02]  /*1d720*/  IMAD.MOV.U32 R148, RZ, RZ, R161 ;  /* 0x000000ffff947224 */ /* 0x001fe400078e00a1 */
[----:B------:R-:W-:-:S02]  /*1d730*/  IMAD.MOV.U32 R149, RZ, RZ, R160 ;  /* 0x000000ffff957224 */ /* 0x000fc400078e00a0 */
[----:B------:R-:W-:Y:S01]  /*1d740*/  IMAD.MOV.U32 R150, RZ, RZ, R159 ;  /* 0x000000ffff967224 */ /* 0x000fe200078e009f */
[----:B-1----:R-:W2:Y:S01]  /*1d750*/  LDL.LU.128 R120, [R1+0x14e0] ;  /* 0x0014e00001787983 */ /* 0x002ea20000300c00 */
[----:B------:R-:W-:-:S03]  /*1d760*/  IMAD.MOV.U32 R151, RZ, RZ, R158 ;  /* 0x000000ffff977224 */ /* 0x000fc600078e009e */
[----:B------:R0:W-:Y:S04]  /*1d770*/  STL.128 [R1+0x1540], R144 ;  /* 0x0015409001007387 */ /* 0x0001e80000100c00 */
[----:B------:R1:W-:Y:S04]  /*1d780*/  STL.128 [R1+0x400], R148 ;  /* 0x0004009401007387 */ /* 0x0003e80000100c00 */
[----:B----4-:R-:W4:Y:S04]  /*1d790*/  LDL.LU.128 R100, [R1+0x1490] ;  /* 0x0014900001647983 */ /* 0x010f280000300c00 */
[----:B------:R1:W-:Y:S04]  /*1d7a0*/  STL.128 [R1+0x1510], R132 ;  /* 0x0015108401007387 */ /* 0x0003e80000100c00 */
[----:B------:R1:W-:Y:S01]  /*1d7b0*/  STL.128 [R1+0x1500], R128 ;  /* 0x0015008001007387 */ /* 0x0003e20000100c00 */
[----:B0-----:R-:W-:-:S02]  /*1d7c0*/  IMAD.MOV.U32 R144, RZ, RZ, R165 ;  /* 0x000000ffff907224 */ /* 0x001fc400078e00a5 */
[----:B------:R-:W-:Y:S01]  /*1d7d0*/  IMAD.MOV.U32 R145, RZ, RZ, R164 ;  /* 0x000000ffff917224 */ /* 0x000fe200078e00a4 */
[----:B-1----:R-:W3:Y:S01]  /*1d7e0*/  LDL.LU.128 R148, [R1+0x1550] ;  /* 0x0015500001947983 */ /* 0x002ee20000300c00 */
[----:B------:R-:W-:Y:S02]  /*1d7f0*/  IMAD.MOV.U32 R146, RZ, RZ, R163 ;  /* 0x000000ffff927224 */ /* 0x000fe400078e00a3 */
[----:B------:R-:W-:Y:S01]  /*1d800*/  IMAD.MOV.U32 R147, RZ, RZ, R162 ;  /* 0x000000ffff937224 */ /* 0x000fe200078e00a2 */
[----:B------:R-:W-:Y:S04]  /*1d810*/  STL.128 [R1+0x1530], R140 ;  /* 0x0015308c01007387 */ /* 0x000fe80000100c00 */
[----:B------:R-:W4:Y:S04]  /*1d820*/  LDL.LU.128 R132, [R1+0x1510] ;  /* 0x0015100001847983 */ /* 0x000f280000300c00 */
[----:B------:R-:W4:Y:S04]  /*1d830*/  LDL.LU.128 R128, [R1+0x1500] ;  /* 0x0015000001807983 */ /* 0x000f280000300c00 */
        /* <DEDUP_REMOVED lines=14> */
[----:B------:R-:W4:Y:S04]  /*1d920*/  LDL.LU.128 R140, [R1+0x1530] ;  /* 0x00153000018c7983 */ /* 0x000f280000300c00 */
[----:B------:R-:W4:Y:S04]  /*1d930*/  LDL.LU.128 R136, [R1+0x1520] ;  /* 0x0015200001887983 */ /* 0x000f280000300c00 */
[----:B------:R0:W-:Y:S04]  /*1d940*/  STL.128 [R1+0x14d0], R116 ;  /* 0x0014d07401007387 */ /* 0x0001e80000100c00 */
[----:B------:R0:W-:Y:S04]  /*1d950*/  STL.128 [R1+0x14c0], R112 ;  /* 0x0014c07001007387 */ /* 0x0001e80000100c00 */
[----:B------:R0:W-:Y:S04]  /*1d960*/  STL.128 [R1+0x14b0], R108 ;  /* 0x0014b06c01007387 */ /* 0x0001e80000100c00 */
[----:B------:R0:W-:Y:S04]  /*1d970*/  STL.128 [R1+0x14a0], R104 ;  /* 0x0014a06801007387 */ /* 0x0001e80000100c00 */
        /* <DEDUP_REMOVED lines=21> */
[----:B------:R-:W4:Y:S04]  /*1dad0*/  LDL.LU.128 R104, [R1+0x14a0] ;  /* 0x0014a00001687983 */ /* 0x000f280000300c00 */
[----:B-1----:R-:W4:Y:S04]  /*1dae0*/  LDL.LU.128 R56, [R1+0x13e0] ;  /* 0x0013e00001387983 */ /* 0x002f280000300c00 */
[----:B------:R-:W4:Y:S04]  /*1daf0*/  LDL.LU.128 R52, [R1+0x13d0] ;  /* 0x0013d00001347983 */ /* 0x000f280000300c00 */
[----:B------:R-:W4:Y:S04]  /*1db00*/  LDL.LU.128 R48, [R1+0x13c0] ;  /* 0x0013c00001307983 */ /* 0x000f280000300c00 */
[----:B------:R-:W4:Y:S04]  /*1db10*/  LDL.LU.128 R44, [R1+0x13b0] ;  /* 0x0013b000012c7983 */ /* 0x000f280000300c00 */
[----:B------:R-:W4:Y:S04]  /*1db20*/  LDL.LU.128 R40, [R1+0x13a0] ;  /* 0x0013a00001287983 */ /* 0x000f280000300c00 */
[----:B------:R-:W4:Y:S04]  /*1db30*/  LDL.LU.128 R36, [R1+0x1390] ;  /* 0x0013900001247983 */ /* 0x000f280000300c00 */
[----:B------:R-:W4:Y:S01]  /*1db40*/  LDL.LU.128 R32, [R1+0x1380] ;  /* 0x0013800001207983 */ /* 0x000f220000300c00 */
        /* <DEDUP_REMOVED lines=9> */
[----:B------:R-:W-:-:S07]  /*1dbe0*/  IMAD.MOV.U32 R5, RZ, RZ, R17 ;  /* 0x000000ffff057224 */ /* 0x000fce00078e0011 */
[----:B------:R-:W0:Y:S08]  /*1dbf0*/  MUFU.EX2 R168, R168 ;  /* 0x000000a800a87308 */ /* 0x000e300000000800 */
[----:B------:R-:W-:Y:S08]  /*1dc00*/  MUFU.EX2 R167, R167 ;  /* 0x000000a700a77308 */ /* 0x000ff00000000800 */
[----:B------:R-:W-:Y:S08]  /*1dc10*/  MUFU.EX2 R166, R166 ;  /* 0x000000a600a67308 */ /* 0x000ff00000000800 */
[----:B------:R-:W-:Y:S08]  /*1dc20*/  MUFU.EX2 R165, R165 ;  /* 0x000000a500a57308 */ /* 0x000ff00000000800 */
[----:B------:R-:W1:Y:S08]  /*1dc30*/  MUFU.EX2 R164, R164 ;  /* 0x000000a400a47308 */ /* 0x000e700000000800 */
[----:B------:R-:W-:Y:S08]  /*1dc40*/  MUFU.EX2 R163, R163 ;  /* 0x000000a300a37308 */ /* 0x000ff00000000800 */
[----:B------:R-:W1:Y:S01]  /*1dc50*/  MUFU.EX2 R162, R162 ;  /* 0x000000a200a27308 */ /* 0x000e620000000800 */
[----:B------:R-:W-:-:S02]  /*1dc60*/  VIADD R4, R16, 0x200 ;  /* 0x0000020010047836 */ /* 0x000fc40000000000 */
[----:B------:R-:W-:Y:S02]  /*1dc70*/  IMAD.MOV.U32 R152, RZ, RZ, R157 ;  /* 0x000000ffff987224 */ /* 0x000fe400078e009d */
[----:B------:R-:W-:Y:S01]  /*1dc80*/  IMAD.MOV.U32 R153, RZ, RZ, R156 ;  /* 0x000000ffff997224 */ /* 0x000fe200078e009c */
[----:B------:R-:W-:Y:S01]  /*1dc90*/  R2UR UR7, R5 ;  /* 0x00000000050772ca */ /* 0x000fe200000e0000 */
[----:B------:R-:W-:Y:S02]  /*1dca0*/  IMAD.MOV.U32 R154, RZ, RZ, R19 ;  /* 0x000000ffff9a7224 */ /* 0x000fe400078e0013 */
[----:B------:R-:W-:Y:S02]  /*1dcb0*/  IMAD.MOV.U32 R155, RZ, RZ, R18 ;  /* 0x000000ffff9b7224 */ /* 0x000fe400078e0012 */
[----:B------:R-:W-:Y:S02]  /*1dcc0*/  IMAD.MOV.U32 R156, RZ, RZ, R15 ;  /* 0x000000ffff9c7224 */ /* 0x000fe400078e000f */
[----:B------:R-:W-:-:S02]  /*1dcd0*/  IMAD.MOV.U32 R157, RZ, RZ, R14 ;  /* 0x000000ffff9d7224 */ /* 0x000fc400078e000e */
[----:B------:R-:W-:Y:S02]  /*1dce0*/  IMAD.MOV.U32 R158, RZ, RZ, R12 ;  /* 0x000000ffff9e7224 */ /* 0x000fe400078e000c */
[----:B------:R-:W-:Y:S01]  /*1dcf0*/  IMAD.MOV.U32 R159, RZ, RZ, R7 ;  /* 0x000000ffff9f7224 */ /* 0x000fe200078e0007 */
[----:B------:R-:W-:Y:S01]  /*1dd00*/  R2UR UR6, R4 ;  /* 0x00000000040672ca */ /* 0x000fe200000e0000 */
[----:B------:R-:W-:Y:S02]  /*1dd10*/  IMAD.MOV.U32 R5, RZ, RZ, R6 ;  /* 0x000000ffff057224 */ /* 0x000fe400078e0006 */
[----:B------:R-:W-:Y:S02]  /*1dd20*/  IMAD.MOV.U32 R6, RZ, RZ, R3 ;  /* 0x000000ffff067224 */ /* 0x000fe400078e0003 */
[----:B------:R-:W-:Y:S02]  /*1dd30*/  IMAD.MOV.U32 R7, RZ, RZ, R2 ;  /* 0x000000ffff077224 */ /* 0x000fe400078e0002 */
[----:B--2---:R-:W-:-:S02]  /*1dd40*/  IMAD.MOV.U32 R226, RZ, RZ, R123 ;  /* 0x000000ffffe27224 */ /* 0x004fc400078e007b */
[----:B------:R-:W-:Y:S01]  /*1dd50*/  IMAD.MOV.U32 R227, RZ, RZ, R122 ;  /* 0x000000ffffe37224 */ /* 0x000fe200078e007a */
[----:B------:R0:W-:Y:S01]  /*1dd60*/  STL.128 [R1+0x410], R152 ;  /* 0x0004109801007387 */ /* 0x0001e20000100c00 */
[----:B---3--:R-:W-:Y:S02]  /*1dd70*/  IMAD.MOV.U32 R2, RZ, RZ, R151 ;  /* 0x000000ffff027224 */ /* 0x008fe400078e0097 */
[----:B------:R-:W-:Y:S01]  /*1dd80*/  IMAD.MOV.U32 R3, RZ, RZ, R150 ;  /* 0x000000ffff037224 */ /* 0x000fe200078e0096 */
[----:B------:R2:W-:Y:S01]  /*1dd90*/  STL.128 [R1+0x420], R156 ;  /* 0x0004209c01007387 */ /* 0x0005e20000100c00 */
[----:B----4-:R-:W-:-:S03]  /*1dda0*/  IMAD.MOV.U32 R4, RZ, RZ, R100 ;  /* 0x000000ffff047224 */ /* 0x010fc600078e0064 */
[----:B------:R3:W-:Y:S01]  /*1ddb0*/  STL.128 [R1+0x1310], R196 ;  /* 0x001310c401007387 */ /* 0x0007e20000100c00 */
[----:B------:R-:W-:Y:S02]  /*1ddc0*/  IMAD.MOV.U32 R160, RZ, RZ, R131 ;  /* 0x000000ffffa07224 */ /* 0x000fe400078e0083 */
[----:B------:R-:W-:Y:S02]  /*1ddd0*/  IMAD.MOV.U32 R161, RZ, RZ, R130 ;  /* 0x000000ffffa17224 */ /* 0x000fe400078e0082 */
[----:B------:R-:W-:Y:S01]  /*1dde0*/  IMAD.MOV.U32 R174, RZ, RZ, R129 ;  /* 0x000000ffffae7224 */ /* 0x000fe200078e0081 */
[----:B0-----:R-:W-:Y:S01]  /*1ddf0*/  F2FP.BF16.F32.PACK_AB R152, R168, R169 ;  /* 0x000000a9a898723e */ /* 0x001fe200000010ff */
[----:B------:R-:W-:Y:S01]  /*1de00*/  IMAD.MOV.U32 R175, RZ, RZ, R128 ;  /* 0x000000ffffaf7224 */ /* 0x000fe200078e0080 */
[----:B-1----:R-:W-:Y:S02]  /*1de10*/  F2FP.BF16.F32.PACK_AB R153, R164, R165 ;  /* 0x000000a5a499723e */ /* 0x002fe400000010ff */
[----:B------:R-:W-:Y:S01]  /*1de20*/  F2FP.BF16.F32.PACK_AB R154, R166, R167 ;  /* 0x000000a7a69a723e */ /* 0x000fe200000010ff */
[----:B--2---:R-:W-:Y:S01]  /*1de30*/  IMAD.MOV.U32 R156, RZ, RZ, R135 ;  /* 0x000000ffff9c7224 */ /* 0x004fe200078e0087 */
[----:B------:R-:W-:Y:S01]  /*1de40*/  F2FP.BF16.F32.PACK_AB R155, R162, R163 ;  /* 0x000000a3a29b723e */ /* 0x000fe200000010ff */
[----:B------:R-:W-:-:S02]  /*1de50*/  IMAD.MOV.U32 R157, RZ, RZ, R134 ;  /* 0x000000ffff9d7224 */ /* 0x000fc400078e0086 */
[----:B------:R-:W-:Y:S02]  /*1de60*/  IMAD.MOV.U32 R158, RZ, RZ, R133 ;  /* 0x000000ffff9e7224 */ /* 0x000fe400078e0085 */
[----:B------:R-:W-:Y:S01]  /*1de70*/  IMAD.MOV.U32 R159, RZ, RZ, R132 ;  /* 0x000000ffff9f7224 */ /* 0x000fe200078e0084 */
[----:B------:R0:W-:Y:S01]  /*1de80*/  STL [R1+0x5cc], R226 ;  /* 0x0005cce201007387 */ /* 0x0001e20000100800 */
[----:B---3--:R-:W-:Y:S02]  /*1de90*/  IMAD.MOV.U32 R198, RZ, RZ, R227 ;  /* 0x000000ffffc67224 */ /* 0x008fe400078e00e3 */
[----:B------:R-:W-:Y:S01]  /*1dea0*/  IMAD.MOV.U32 R199, RZ, RZ, R226 ;  /* 0x000000ffffc77224 */ /* 0x000fe200078e00e2 */
[----:B------:R1:W-:Y:S01]  /*1deb0*/  STL [R1+0x5c8], R227 ;  /* 0x0005c8e301007387 */ /* 0x0003e20000100800 */
[----:B------:R-:W-:-:S03]  /*1dec0*/  IMAD.MOV.U32 R176, RZ, RZ, R4 ;  /* 0x000000ffffb07224 */ /* 0x000fc600078e0004 */
[----:B------:R2:W-:Y:S01]  /*1ded0*/  STL [R1+0x63c], R2 ;  /* 0x00063c0201007387 */ /* 0x0005e20000100800 */
[----:B0-----:R-:W-:-:S03]  /*1dee0*/  IMAD.MOV.U32 R226, RZ, RZ, R3 ;  /* 0x000000ffffe27224 */ /* 0x001fc600078e0003 */
[----:B------:R0:W-:Y:S01]  /*1def0*/  STL [R1+0x638], R3 ;  /* 0x0006380301007387 */ /* 0x0001e20000100800 */
[----:B-1----:R-:W-:-:S03]  /*1df00*/  IMAD.MOV.U32 R227, RZ, RZ, R2 ;  /* 0x000000ffffe37224 */ /* 0x002fc600078e0002 */
[----:B------:R1:W-:Y:S01]  /*1df10*/  STL [R1+0x570], R4 ;  /* 0x0005700401007387 */ /* 0x0003e20000100800 */
[----:B------:R-:W-:Y:S02]  /*1df20*/  IMAD.MOV.U32 R12, RZ, RZ, R149 ;  /* 0x000000ffff0c7224 */ /* 0x000fe400078e0095 */
[----:B--2---:R-:W-:Y:S01]  /*1df30*/  IMAD.MOV.U32 R2, RZ, RZ, R27 ;  /* 0x000000ffff027224 */ /* 0x004fe200078e001b */
[----:B------:R-:W-:Y:S01]  /*1df40*/  STL.64 [R1+0x1370], R220 ;  /* 0x001370dc01007387 */ /* 0x000fe20000100a00 */
[----:B------:R-:W-:Y:S02]  /*1df50*/  IMAD.MOV.U32 R14, RZ, RZ, R148 ;  /* 0x000000ffff0e7224 */ /* 0x000fe400078e0094 */
[----:B0-----:R-:W-:Y:S01]  /*1df60*/  IMAD.MOV.U32 R3, RZ, RZ, R26 ;  /* 0x000000ffff037224 */ /* 0x001fe200078e001a */
[----:B------:R0:W-:Y:S01]  /*1df70*/  STL.128 [R1+0x1360], R216 ;  /* 0x001360d801007387 */ /* 0x0001e20000100c00 */
[----:B-1----:R-:W-:-:S03]  /*1df80*/  IMAD.MOV.U32 R4, RZ, RZ, R25 ;  /* 0x000000ffff047224 */ /* 0x002fc600078e0019 */
[----:B------:R1:W-:Y:S01]  /*1df90*/  STL.128 [R1+0x1350], R212 ;  /* 0x001350d401007387 */ /* 0x0003e20000100c00 */
[----:B------:R-:W-:-:S03]  /*1dfa0*/  IMAD.MOV.U32 R196, RZ, RZ, R120 ;  /* 0x000000ffffc47224 */ /* 0x000fc600078e0078 */
[----:B------:R2:W-:Y:S01]  /*1dfb0*/  STL.128 [R1+0x1340], R208 ;  /* 0x001340d001007387 */ /* 0x0005e20000100c00 */
[----:B------:R-:W-:-:S03]  /*1dfc0*/  IMAD.MOV.U32 R197, RZ, RZ, R121 ;  /* 0x000000ffffc57224 */ /* 0x000fc600078e0079 */
[----:B------:R3:W-:Y:S01]  /*1dfd0*/  STL.128 [R1+0x1330], R204 ;  /* 0x001330cc01007387 */ /* 0x0007e20000100c00 */
[----:B------:R-:W-:-:S03]  /*1dfe0*/  IMAD.MOV.U32 R15, RZ, RZ, R147 ;  /* 0x000000ffff0f7224 */ /* 0x000fc600078e0093 */
[----:B------:R-:W-:Y:S01]  /*1dff0*/  STL [R1+0x620], R144 ;  /* 0x0006209001007387 */ /* 0x000fe20000100800 */
[----:B------:R-:W-:Y:S02]  /*1e000*/  IMAD.MOV.U32 R18, RZ, RZ, R146 ;  /* 0x000000ffff127224 */ /* 0x000fe400078e0092 */
[----:B------:R-:W-:Y:S01]  /*1e010*/  IMAD.MOV.U32 R19, RZ, RZ, R145 ;  /* 0x000000ffff137224 */ /* 0x000fe200078e0091 */
[----:B------:R-:W-:Y:S01]  /*1e020*/  STL [R1+0x61c], R143 ;  /* 0x00061c8f01007387 */ /* 0x000fe20000100800 */
[----:B0-----:R-:W-:Y:S02]  /*1e030*/  IMAD.MOV.U32 R216, RZ, RZ, R140 ;  /* 0x000000ffffd87224 */ /* 0x001fe400078e008c */
[----:B-1----:R-:W-:Y:S01]  /*1e040*/  IMAD.MOV.U32 R213, RZ, RZ, R137 ;  /* 0x000000ffffd57224 */ /* 0x002fe200078e0089 */
[----:B------:R-:W-:Y:S01]  /*1e050*/  STL [R1+0x618], R142 ;  /* 0x0006188e01007387 */ /* 0x000fe20000100800 */
[----:B--2---:R-:W-:Y:S02]  /*1e060*/  IMAD.MOV.U32 R208, RZ, RZ, R159 ;  /* 0x000000ffffd07224 */ /* 0x004fe400078e009f */
[----:B------:R-:W-:Y:S01]  /*1e070*/  IMAD.MOV.U32 R209, RZ, RZ, R158 ;  /* 0x000000ffffd17224 */ /* 0x000fe200078e009e */
[----:B------:R-:W-:Y:S01]  /*1e080*/  STL [R1+0x614], R141 ;  /* 0x0006148d01007387 */ /* 0x000fe20000100800 */
[----:B---3--:R-:W-:-:S02]  /*1e090*/  IMAD.MOV.U32 R204, RZ, RZ, R175 ;  /* 0x000000ffffcc7224 */ /* 0x008fc400078e00af */
        /* <DEDUP_REMOVED lines=24> */
[----:B0-----:R-:W-:Y:S01]  /*1e220*/  IMAD.MOV.U32 R157, RZ, RZ, R81 ;  /* 0x000000ffff9d7224 */ /* 0x001fe200078e0051 */
[----:B------:R0:W-:Y:S01]  /*1e230*/  STL [R1+0x5ec], R160 ;  /* 0x0005eca001007387 */ /* 0x0001e20000100800 */
[----:B------:R-:W-:-:S02]  /*1e240*/  IMAD.MOV.U32 R156, RZ, RZ, R80 ;  /* 0x000000ffff9c7224 */ /* 0x000fc400078e0050 */
[----:B-1----:R-:W-:Y:S01]  /*1e250*/  IMAD.MOV.U32 R158, RZ, RZ, R82 ;  /* 0x000000ffff9e7224 */ /* 0x002fe200078e0052 */
[----:B------:R1:W-:Y:S01]  /*1e260*/  STL [R1+0x5e8], R161 ;  /* 0x0005e8a101007387 */ /* 0x0003e20000100800 */
[----:B--2---:R-:W-:-:S03]  /*1e270*/  IMAD.MOV.U32 R159, RZ, RZ, R83 ;  /* 0x000000ffff9f7224 */ /* 0x004fc600078e0053 */
[----:B------:R2:W-:Y:S01]  /*1e280*/  STL [R1+0x5e4], R174 ;  /* 0x0005e4ae01007387 */ /* 0x0005e20000100800 */
[----:B------:R-:W-:Y:S02]  /*1e290*/  IMAD.MOV.U32 R151, RZ, RZ, R75 ;  /* 0x000000ffff977224 */ /* 0x000fe400078e004b */
[----:B0-----:R-:W-:Y:S01]  /*1e2a0*/  IMAD.MOV.U32 R160, RZ, RZ, R84 ;  /* 0x000000ffffa07224 */ /* 0x001fe200078e0054 */
[----:B------:R0:W-:Y:S01]  /*1e2b0*/  STL [R1+0x5e0], R175 ;  /* 0x0005e0af01007387 */ /* 0x0001e20000100800 */
[----:B------:R-:W-:Y:S02]  /*1e2c0*/  IMAD.MOV.U32 R150, RZ, RZ, R74 ;  /* 0x000000ffff967224 */ /* 0x000fe400078e004a */
[----:B-1----:R-:W-:Y:S01]  /*1e2d0*/  IMAD.MOV.U32 R161, RZ, RZ, R85 ;  /* 0x000000ffffa17224 */ /* 0x002fe200078e0055 */
[----:B------:R1:W-:Y:S01]  /*1e2e0*/  STL.64 [R1+0x12d0], R172 ;  /* 0x0012d0ac01007387 */ /* 0x0003e20000100a00 */
[----:B------:R-:W-:Y:S02]  /*1e2f0*/  IMAD.MOV.U32 R149, RZ, RZ, R73 ;  /* 0x000000ffff957224 */ /* 0x000fe400078e0049 */
[----:B--2---:R-:W-:Y:S01]  /*1e300*/  IMAD.MOV.U32 R174, RZ, RZ, R98 ;  /* 0x000000ffffae7224 */ /* 0x004fe200078e0062 */
[----:B------:R2:W-:Y:S01]  /*1e310*/  STL.128 [R1+0x12c0], R168 ;  /* 0x0012c0a801007387 */ /* 0x0005e20000100c00 */
[----:B------:R-:W-:-:S02]  /*1e320*/  IMAD.MOV.U32 R148, RZ, RZ, R72 ;  /* 0x000000ffff947224 */ /* 0x000fc400078e0048 */
[----:B0-----:R-:W-:Y:S01]  /*1e330*/  IMAD.MOV.U32 R175, RZ, RZ, R99 ;  /* 0x000000ffffaf7224 */ /* 0x001fe200078e0063 */
[----:B------:R0:W-:Y:S01]  /*1e340*/  STL.128 [R1+0x12b0], R164 ;  /* 0x0012b0a401007387 */ /* 0x0001e20000100c00 */
[----:B------:R-:W-:Y:S02]  /*1e350*/  IMAD.MOV.U32 R147, RZ, RZ, R71 ;  /* 0x000000ffff937224 */ /* 0x000fe400078e0047 */
[----:B------:R-:W-:Y:S01]  /*1e360*/  IMAD.MOV.U32 R146, RZ, RZ, R70 ;  /* 0x000000ffff927224 */ /* 0x000fe200078e0046 */
[----:B------:R3:W-:Y:S01]  /*1e370*/  STL.64 [R1+0x12a0], R162 ;  /* 0x0012a0a201007387 */ /* 0x0007e20000100a00 */
[----:B-1----:R-:W-:Y:S02]  /*1e380*/  IMAD.MOV.U32 R173, RZ, RZ, R97 ;  /* 0x000000ffffad7224 */ /* 0x002fe400078e0061 */
[----:B------:R-:W-:Y:S01]  /*1e390*/  IMAD.MOV.U32 R172, RZ, RZ, R96 ;  /* 0x000000ffffac7224 */ /* 0x000fe200078e0060 */
[----:B------:R1:W-:Y:S01]  /*1e3a0*/  STL.128 [R1+0x1290], R152 ;  /* 0x0012909801007387 */ /* 0x0003e20000100c00 */
[----:B------:R-:W-:-:S02]  /*1e3b0*/  IMAD.MOV.U32 R145, RZ, RZ, R69 ;  /* 0x000000ffff917224 */ /* 0x000fc400078e0045 */
[----:B------:R-:W-:Y:S01]  /*1e3c0*/  IMAD.MOV.U32 R144, RZ, RZ, R68 ;  /* 0x000000ffff907224 */ /* 0x000fe200078e0044 */
[----:B------:R-:W-:Y:S01]  /*1e3d0*/  STL [R1+0x600], R136 ;  /* 0x0006008801007387 */ /* 0x000fe20000100800 */
[----:B--2---:R-:W-:Y:S02]  /*1e3e0*/  IMAD.MOV.U32 R171, RZ, RZ, R95 ;  /* 0x000000ffffab7224 */ /* 0x004fe400078e005f */
[----:B------:R-:W-:Y:S01]  /*1e3f0*/  IMAD.MOV.U32 R170, RZ, RZ, R94 ;  /* 0x000000ffffaa7224 */ /* 0x000fe200078e005e */
[----:B------:R-:W-:Y:S01]  /*1e400*/  STL.128 [R1+0x1300], R192 ;  /* 0x001300c001007387 */ /* 0x000fe20000100c00 */
[----:B------:R-:W-:Y:S02]  /*1e410*/  IMAD.MOV.U32 R169, RZ, RZ, R93 ;  /* 0x000000ffffa97224 */ /* 0x000fe400078e005d */
[----:B------:R-:W-:Y:S01]  /*1e420*/  IMAD.MOV.U32 R168, RZ, RZ, R92 ;  /* 0x000000ffffa87224 */ /* 0x000fe200078e005c */
[----:B------:R-:W-:Y:S01]  /*1e430*/  STL.128 [R1+0x12f0], R188 ;  /* 0x0012f0bc01007387 */ /* 0x000fe20000100c00 */
[----:B0-----:R-:W-:-:S02]  /*1e440*/  IMAD.MOV.U32 R167, RZ, RZ, R91 ;  /* 0x000000ffffa77224 */ /* 0x001fc400078e005b */
[----:B------:R-:W-:Y:S01]  /*1e450*/  IMAD.MOV.U32 R166, RZ, RZ, R90 ;  /* 0x000000ffffa67224 */ /* 0x000fe200078e005a */
[----:B------:R0:W-:Y:S01]  /*1e460*/  STL.128 [R1+0x12e0], R184 ;  /* 0x0012e0b801007387 */ /* 0x0001e20000100c00 */
[----:B------:R-:W-:Y:S02]  /*1e470*/  IMAD.MOV.U32 R165, RZ, RZ, R89 ;  /* 0x000000ffffa57224 */ /* 0x000fe400078e0059 */
[----:B------:R-:W-:Y:S01]  /*1e480*/  IMAD.MOV.U32 R164, RZ, RZ, R88 ;  /* 0x000000ffffa47224 */ /* 0x000fe200078e0058 */
[----:B------:R2:W-:Y:S01]  /*1e490*/  STL [R1+0x5c4], R121 ;  /* 0x0005c47901007387 */ /* 0x0005e20000100800 */
[----:B---3--:R-:W-:Y:S02]  /*1e4a0*/  IMAD.MOV.U32 R163, RZ, RZ, R87 ;  /* 0x000000ffffa37224 */ /* 0x008fe400078e0057 */
[----:B------:R-:W-:Y:S01]  /*1e4b0*/  IMAD.MOV.U32 R162, RZ, RZ, R86 ;  /* 0x000000ffffa27224 */ /* 0x000fe200078e0056 */
[----:B------:R3:W-:Y:S01]  /*1e4c0*/  STL [R1+0x5c0], R120 ;  /* 0x0005c07801007387 */ /* 0x0007e20000100800 */
[----:B-1----:R-:W-:-:S02]  /*1e4d0*/  IMAD.MOV.U32 R155, RZ, RZ, R79 ;  /* 0x000000ffff9b7224 */ /* 0x002fc400078e004f */
        /* <DEDUP_REMOVED lines=21> */
[----:B0-----:R-:W-:Y:S01]  /*1e630*/  IMAD.MOV.U32 R184, RZ, RZ, R108 ;  /* 0x000000ffffb87224 */ /* 0x001fe200078e006c */
        /* <DEDUP_REMOVED lines=36> */
[----:B---3--:R-:W-:Y:S02]  /*1e880*/  IMAD.MOV.U32 R120, RZ, RZ, R44 ;  /* 0x000000ffff787224 */ /* 0x008fe400078e002c */
[----:B-1----:R-:W-:Y:S02]  /*1e890*/  IMAD.MOV.U32 R119, RZ, RZ, R43 ;  /* 0x000000ffff777224 */ /* 0x002fe400078e002b */
[----:B----4-:R-:W-:Y:S02]  /*1e8a0*/  IMAD.MOV.U32 R118, RZ, RZ, R42 ;  /* 0x000000ffff767224 */ /* 0x010fe400078e002a */
[----:B------:R-:W-:Y:S02]  /*1e8b0*/  IMAD.MOV.U32 R117, RZ, RZ, R41 ;  /* 0x000000ffff757224 */ /* 0x000fe400078e0029 */
[----:B------:R-:W-:Y:S02]  /*1e8c0*/  IMAD.MOV.U32 R116, RZ, RZ, R40 ;  /* 0x000000ffff747224 */ /* 0x000fe400078e0028 */
[----:B------:R-:W-:-:S02]  /*1e8d0*/  IMAD.MOV.U32 R115, RZ, RZ, R39 ;  /* 0x000000ffff737224 */ /* 0x000fc400078e0027 */
[----:B------:R-:W-:Y:S02]  /*1e8e0*/  IMAD.MOV.U32 R114, RZ, RZ, R38 ;  /* 0x000000ffff727224 */ /* 0x000fe400078e0026 */
[----:B------:R-:W-:Y:S02]  /*1e8f0*/  IMAD.MOV.U32 R113, RZ, RZ, R37 ;  /* 0x000000ffff717224 */ /* 0x000fe400078e0025 */
[----:B0-----:R-:W-:Y:S02]  /*1e900*/  IMAD.MOV.U32 R112, RZ, RZ, R36 ;  /* 0x000000ffff707224 */ /* 0x001fe400078e0024 */
        /* <DEDUP_REMOVED lines=10> */
[----:B------:R-:W-:Y:S01]  /*1e9b0*/  IMAD.MOV.U32 R27, RZ, RZ, R2 ;  /* 0x000000ffff1b7224 */ /* 0x000fe200078e0002 */
[----:B------:R0:W-:Y:S01]  /*1e9c0*/  STL.128 [R1+0x15a0], R20 ;  /* 0x0015a01401007387 */ /* 0x0001e20000100c00 */
[----:B------:R-:W-:-:S03]  /*1e9d0*/  IMAD.MOV.U32 R177, RZ, RZ, R101 ;  /* 0x000000ffffb17224 */ /* 0x000fc600078e0065 */
[----:B------:R1:W-:Y:S01]  /*1e9e0*/  STL.128 [R1+0x1570], R8 ;  /* 0x0015700801007387 */ /* 0x0003e20000100c00 */
[----:B------:R-:W-:-:S03]  /*1e9f0*/  IMAD.MOV.U32 R178, RZ, RZ, R102 ;  /* 0x000000ffffb27224 */ /* 0x000fc600078e0066 */
[----:B------:R-:W-:Y:S01]  /*1ea00*/  STL [R1+0x634], R12 ;  /* 0x0006340c01007387 */ /* 0x000fe20000100800 */
[----:B------:R-:W-:-:S03]  /*1ea10*/  IMAD.MOV.U32 R179, RZ, RZ, R103 ;  /* 0x000000ffffb37224 */ /* 0x000fc600078e0067 */
[----:B------:R-:W-:Y:S04]  /*1ea20*/  STL [R1+0x630], R14 ;  /* 0x0006300e01007387 */ /* 0x000fe80000100800 */
[----:B0-----:R-:W2:Y:S04]  /*1ea30*/  LDL.LU.128 R20, [R1+0x15a0] ;  /* 0x0015a00001147983 */ /* 0x001ea80000300c00 */
[----:B-1----:R-:W3:Y:S04]  /*1ea40*/  LDL.LU.128 R8, [R1+0x1570] ;  /* 0x0015700001087983 */ /* 0x002ee80000300c00 */
        /* <DEDUP_REMOVED lines=85> */
[----:B------:R-:W-:Y:S04]  /*1efa0*/  STL.128 [R1+0x250], R108 ;  /* 0x0002506c01007387 */ /* 0x000fe80000100c00 */
[----:B------:R-:W-:Y:S04]  /*1efb0*/  STL [R1+0x448], R3 ;  /* 0x0004480301007387 */ /* 0x000fe80000100800 */
[----:B------:R-:W-:Y:S04]  /*1efc0*/  STL.128 [R1+0x260], R112 ;  /* 0x0002607001007387 */ /* 0x000fe80000100c00 */
        /* <DEDUP_REMOVED lines=11> */
[----:B------:R-:W-:Y:S04]  /*1f080*/  STL [R1+0x440], R24 ;  /* 0x0004401801007387 */ /* 0x000fe80000100800 */
[----:B------:R1:W-:Y:S04]  /*1f090*/  STL.128 [R1+0x1280], R24 ;  /* 0x0012801801007387 */ /* 0x0003e80000100c00 */
[----:B------:R-:W4:Y:S04]  /*1f0a0*/  LDL.LU.128 R28, [R1+0x450] ;  /* 0x00045000011c7983 */ /* 0x000f280000300c00 */
[----:B0-----:R-:W4:Y:S04]  /*1f0b0*/  LDL.LU.128 R152, [R1+0x1290] ;  /* 0x0012900001987983 */ /* 0x001f280000300c00 */
[----:B------:R-:W4:Y:S04]  /*1f0c0*/  LDL.LU.128 R32, [R1+0x460] ;  /* 0x0004600001207983 */ /* 0x000f280000300c00 */
        /* <DEDUP_REMOVED lines=33> */
[----:B0-----:R-:W3:Y:S04]  /*1f2e0*/  LDL.LU.128 R184, [R1+0x12e0] ;  /* 0x0012e00001b87983 */ /* 0x001ee80000300c00 */
[----:B-1----:R-:W3:Y:S04]  /*1f2f0*/  LDL.LU.128 R188, [R1+0x12f0] ;  /* 0x0012f00001bc7983 */ /* 0x002ee80000300c00 */
[----:B--2---:R-:W2:Y:S04]  /*1f300*/  LDL.LU.128 R196, [R1+0x1310] ;  /* 0x0013100001c47983 */ /* 0x004ea80000300c00 */
[----:B------:R0:W-:Y:S04]  /*1f310*/  STL.128 [R1+0x1270], R20 ;  /* 0x0012701401007387 */ /* 0x0001e80000100c00 */
[----:B------:R-:W-:Y:S04]  /*1f320*/  STL.128 [R1+0x320], R160 ;  /* 0x000320a001007387 */ /* 0x000fe80000100c00 */
[----:B------:R1:W-:Y:S04]  /*1f330*/  STL.128 [R1+0x330], R164 ;  /* 0x000330a401007387 */ /* 0x0003e80000100c00 */
[----:B------:R1:W-:Y:S04]  /*1f340*/  STL.128 [R1+0x340], R168 ;  /* 0x000340a801007387 */ /* 0x0003e80000100c00 */
[----:B------:R1:W-:Y:S04]  /*1f350*/  STL.128 [R1+0x350], R172 ;  /* 0x000350ac01007387 */ /* 0x0003e80000100c00 */
[----:B0-----:R-:W2:Y:S04]  /*1f360*/  LDL.LU.128 R20, [R1+0x1270] ;  /* 0x0012700001147983 */ /* 0x001ea80000300c00 */
[----:B-1----:R-:W2:Y:S04]  /*1f370*/  LDL.LU.128 R164, [R1+0x12b0] ;  /* 0x0012b00001a47983 */ /* 0x002ea80000300c00 */
[----:B------:R-:W2:Y:S04]  /*1f380*/  LDL.LU.128 R168, [R1+0x12c0] ;  /* 0x0012c00001a87983 */ /* 0x000ea80000300c00 */
[----:B------:R-:W2:Y:S04]  /*1f390*/  LDL.LU.64 R172, [R1+0x12d0] ;  /* 0x0012d00001ac7983 */ /* 0x000ea80000300a00 */
[----:B------:R-:W2:Y:S01]  /*1f3a0*/  LDL.LU.64 R162, [R1+0x12a0] ;  /* 0x0012a00001a27983 */ /* 0x000ea20000300a00 */
[----:B----4-:R-:W-:-:S06]  /*1f3b0*/  WARPGROUP.ARRIVE ;  /* 0x00000000000079c5 */ /* 0x010fcc0000000000 */
[----:B------:R-:W-:Y:S01]  /*1f3c0*/  HGMMA.64x256x16.F32.BF16 R24, R152, gdesc[UR4].tnspB, R24, gsb0 ;  /* 0x43e0000498187df0 */ /* 0x000fe20008001818 */
[----:B------:R-:W-:Y:S02]  /*1f3d0*/  STL.128 [R1+0x310], R156 ;  /* 0x0003109c01007387 */ /* 0x000fe40000100c00 */
[----:B------:R-:W-:Y:S02]  /*1f3e0*/  WARPGROUP.DEPBAR.LE gsb0, 0x0 ;  /* 0x00008000000079c5 */ /* 0x000fe40000010000 */
[----:B------:R0:W-:Y:S04]  /*1f3f0*/  STL.128 [R1+0x440], R24 ;  /* 0x0004401801007387 */ /* 0x0001e80000100c00 */
[----:B------:R-:W-:Y:S04]  /*1f400*/  STL.128 [R1+0x450], R28 ;  /* 0x0004501c01007387 */ /* 0x000fe80000100c00 */
[----:B------:R1:W-:Y:S04]  /*1f410*/  STL.128 [R1+0x570], R100 ;  /* 0x0005706401007387 */ /* 0x0003e80000100c00 */
[----:B------:R4:W-:Y:S04]  /*1f420*/  STL.128 [R1+0x580], R104 ;  /* 0x0005806801007387 */ /* 0x0009e80000100c00 */
[----:B0-----:R-:W2:Y:S04]  /*1f430*/  LDL.LU.128 R24, [R1+0x1280] ;  /* 0x0012800001187983 */ /* 0x001ea80000300c00 */
[----:B-1----:R-:W2:Y:S04]  /*1f440*/  LDL.LU.128 R100, [R1+0x440] ;  /* 0x0004400001647983 */ /* 0x002ea80000300c00 */
[----:B----4-:R-:W4:Y:S01]  /*1f450*/  LDL.LU.128 R104, [R1+0x450] ;  /* 0x0004500001687983 */ /* 0x010f220000300c00 */
[-CC-:B---3--:R-:W-:Y:S01]  /*1f460*/  FFMA.FTZ R161, R184, R0.reuse, -R13.reuse ;  /* 0x00000000b8a17223 */ /* 0x188fe2000001080d */
[-CC-:B------:R-:W-:Y:S01]  /*1f470*/  FFMA.FTZ R160, R185, R0.reuse, -R13.reuse ;  /* 0x00000000b9a07223 */ /* 0x180fe2000001080d */
[-CC-:B------:R-:W-:Y:S01]  /*1f480*/  FFMA.FTZ R159, R188, R0.reuse, -R13.reuse ;  /* 0x00000000bc9f7223 */ /* 0x180fe2000001080d */
[-C--:B------:R-:W-:Y:S01]  /*1f490*/  FFMA.FTZ R158, R189, R0.reuse, -R13 ;  /* 0x00000000bd9e7223 */ /* 0x080fe2000001080d */
[-CC-:B--2---:R-:W-:Y:S01]  /*1f4a0*/  FFMA.FTZ R157, R186, R0.reuse, -R197.reuse ;  /* 0x00000000ba9d7223 */ /* 0x184fe200000108c5 */
        /* <DEDUP_REMOVED lines=10> */
[----:B------:R-:W2:Y:S01]  /*1f550*/  MUFU.EX2 R0, R0 ;  /* 0x0000000000007308 */ /* 0x000ea20000000800 */
[----:B------:R-:W-:Y:S01]  /*1f560*/  IMAD.MOV.U32 R200, RZ, RZ, R225 ;  /* 0x000000ffffc87224 */ /* 0x000fe200078e00e1 */
[----:B------:R3:W-:Y:S01]  /*1f570*/  STL.128 [R1+0x360], R176 ;  /* 0x000360b001007387 */ /* 0x0007e20000100c00 */
[----:B------:R-:W-:Y:S01]  /*1f580*/  IMAD.MOV.U32 R201, RZ, RZ, R224 ;  /* 0x000000ffffc97224 */ /* 0x000fe200078e00e0 */
[----:B0-----:R-:W-:Y:S01]  /*1f590*/  F2FP.BF16.F32.PACK_AB R152, R160, R161 ;  /* 0x000000a1a098723e */ /* 0x001fe200000010ff */
[----:B------:R-:W-:Y:S01]  /*1f5a0*/  IMAD.MOV.U32 R224, RZ, RZ, R14 ;  /* 0x000000ffffe07224 */ /* 0x000fe200078e000e */
[----:B-1----:R-:W-:Y:S01]  /*1f5b0*/  F2FP.BF16.F32.PACK_AB R153, R156, R157 ;  /* 0x0000009d9c99723e */ /* 0x002fe200000010ff */
[----:B------:R-:W-:Y:S01]  /*1f5c0*/  IMAD.MOV.U32 R225, RZ, RZ, R12 ;  /* 0x000000ffffe17224 */ /* 0x000fe200078e000c */
[----:B------:R-:W-:Y:S01]  /*1f5d0*/  F2FP.BF16.F32.PACK_AB R154, R158, R159 ;  /* 0x0000009f9e9a723e */ /* 0x000fe200000010ff */
[----:B------:R-:W-:-:S02]  /*1f5e0*/  IMAD.MOV.U32 R175, RZ, RZ, R150 ;  /* 0x000000ffffaf7224 */ /* 0x000fc400078e0096 */
[----:B------:R-:W-:Y:S01]  /*1f5f0*/  IMAD.MOV.U32 R174, RZ, RZ, R151 ;  /* 0x000000ffffae7224 */ /* 0x000fe200078e0097 */
[----:B------:R-:W-:Y:S01]  /*1f600*/  STL.128 [R1+0x370], R180 ;  /* 0x000370b401007387 */ /* 0x000fe20000100c00 */
[----:B------:R-:W-:Y:S01]  /*1f610*/  IMAD.MOV.U32 R202, RZ, RZ, R223 ;  /* 0x000000ffffca7224 */ /* 0x000fe200078e00df */
[----:B--2---:R-:W-:Y:S01]  /*1f620*/  F2FP.BF16.F32.PACK_AB R155, R0, R13 ;  /* 0x0000000d009b723e */ /* 0x004fe200000010ff */
[----:B---3--:R-:W-:Y:S02]  /*1f630*/  IMAD.MOV.U32 R179, RZ, RZ, R146 ;  /* 0x000000ffffb37224 */ /* 0x008fe400078e0092 */
[----:B------:R-:W-:Y:S02]  /*1f640*/  IMAD.MOV.U32 R178, RZ, RZ, R147 ;  /* 0x000000ffffb27224 */ /* 0x000fe400078e0093 */
[----:B------:R-:W-:Y:S02]  /*1f650*/  IMAD.MOV.U32 R177, RZ, RZ, R148 ;  /* 0x000000ffffb17224 */ /* 0x000fe400078e0094 */
[----:B------:R-:W-:Y:S01]  /*1f660*/  IMAD.MOV.U32 R176, RZ, RZ, R149 ;  /* 0x000000ffffb07224 */ /* 0x000fe200078e0095 */
[----:B------:R0:W-:Y:S01]  /*1f670*/  STL.128 [R1+0x420], R224 ;  /* 0x000420e001007387 */ /* 0x0001e20000100c00 */
        /* <DEDUP_REMOVED lines=18> */
[----:B0-----:R-:W-:-:S02]  /*1f7a0*/  IMAD.MOV.U32 R227, RZ, RZ, R140 ;  /* 0x000000ffffe37224 */ /* 0x001fc400078e008c */
[----:B------:R-:W-:Y:S01]  /*1f7b0*/  IMAD.MOV.U32 R226, RZ, RZ, R141 ;  /* 0x000000ffffe27224 */ /* 0x000fe200078e008d */
[----:B------:R-:W-:Y:S01]  /*1f7c0*/  STL.128 [R1+0x490], R44 ;  /* 0x0004902c01007387 */ /* 0x000fe20000100c00 */
[----:B------:R-:W-:Y:S02]  /*1f7d0*/  IMAD.MOV.U32 R183, RZ, RZ, R142 ;  /* 0x000000ffffb77224 */ /* 0x000fe400078e008e */
[----:B------:R-:W-:Y:S01]  /*1f7e0*/  IMAD.MOV.U32 R182, RZ, RZ, R143 ;  /* 0x000000ffffb67224 */ /* 0x000fe200078e008f */
[----:B------:R-:W-:Y:S01]  /*1f7f0*/  STL.128 [R1+0x4a0], R48 ;  /* 0x0004a03001007387 */ /* 0x000fe20000100c00 */
[----:B------:R-:W-:Y:S02]  /*1f800*/  IMAD.MOV.U32 R181, RZ, RZ, R144 ;  /* 0x000000ffffb57224 */ /* 0x000fe400078e0090 */
[----:B------:R-:W-:Y:S01]  /*1f810*/  IMAD.MOV.U32 R180, RZ, RZ, R145 ;  /* 0x000000ffffb47224 */ /* 0x000fe200078e0091 */
        /* <DEDUP_REMOVED lines=16> */
[----:B------:R3:W-:Y:S04]  /*1f920*/  STL [R1+0x5f0], R132 ;  /* 0x0005f08401007387 */ /* 0x0007e80000100800 */
[----:B-1----:R-:W4:Y:S04]  /*1f930*/  LDL.LU R20, [R1+0x5c0] ;  /* 0x0005c00001147983 */ /* 0x002f280000300800 */
[----:B------:R-:W4:Y:S04]  /*1f940*/  LDL.LU R21, [R1+0x5c8] ;  /* 0x0005c80001157983 */ /* 0x000f280000300800 */
[----:B------:R-:W4:Y:S04]  /*1f950*/  LDL.LU R22, [R1+0x5cc] ;  /* 0x0005cc0001167983 */ /* 0x000f280000300800 */
[----:B------:R-:W4:Y:S04]  /*1f960*/  LDL.LU R23, [R1+0x5d0] ;  /* 0x0005d00001177983 */ /* 0x000f280000300800 */
[----:B------:R-:W-:Y:S04]  /*1f970*/  STL.128 [R1+0x11b0], R176 ;  /* 0x0011b0b001007387 */ /* 0x000fe80000100c00 */
[----:B------:R-:W-:Y:S04]  /*1f980*/  STL.128 [R1+0x11a0], R172 ;  /* 0x0011a0ac01007387 */ /* 0x000fe80000100c00 */
[----:B------:R-:W-:Y:S04]  /*1f990*/  STL.128 [R1+0x1190], R168 ;  /* 0x001190a801007387 */ /* 0x000fe80000100c00 */
[----:B------:R-:W-:Y:S04]  /*1f9a0*/  STL.128 [R1+0x1180], R164 ;  /* 0x001180a401007387 */ /* 0x000fe80000100c00 */
[----:B------:R-:W-:Y:S04]  /*1f9b0*/  STL.128 [R1+0x1170], R160 ;  /* 0x001170a001007387 */ /* 0x000fe80000100c00 */
[----:B------:R-:W-:Y:S04]  /*1f9c0*/  STL.128 [R1+0x1160], R156 ;  /* 0x0011609c01007387 */ /* 0x000fe80000100c00 */
[----:B------:R1:W-:Y:S04]  /*1f9d0*/  STL.128 [R1+0x1150], R152 ;  /* 0x0011509801007387 */ /* 0x0003e80000100c00 */
[----:B0-----:R-:W4:Y:S04]  /*1f9e0*/  LDL.LU.128 R108, [R1+0x460] ;  /* 0x00046000016c7983 */ /* 0x001f280000300c00 */
[----:B--2---:R-:W2:Y:S04]  /*1f9f0*/  LDL.LU.128 R112, [R1+0x470] ;  /* 0x0004700001707983 */ /* 0x004ea80000300c00 */
        /* <DEDUP_REMOVED lines=9> */
[----:B-1----:R-:W3:Y:S04]  /*1fa90*/  LDL.LU.128 R152, [R1+0x510] ;  /* 0x0005100001987983 */ /* 0x002ee80000300c00 */
[----:B------:R-:W3:Y:S04]  /*1faa0*/  LDL.LU.128 R156, [R1+0x520] ;  /* 0x00052000019c7983 */ /* 0x000ee80000300c00 */
[----:B------:R-:W3:Y:S04]  /*1fab0*/  LDL.LU.128 R160, [R1+0x530] ;  /* 0x0005300001a07983 */ /* 0x000ee80000300c00 */
[----:B------:R-:W3:Y:S04]  /*1fac0*/  LDL.LU.128 R164, [R1+0x540] ;  /* 0x0005400001a47983 */ /* 0x000ee80000300c00 */
[----:B------:R-:W3:Y:S04]  /*1fad0*/  LDL.LU.128 R168, [R1+0x550] ;  /* 0x0005500001a87983 */ /* 0x000ee80000300c00 */
[----:B------:R-:W3:Y:S04]  /*1fae0*/  LDL.LU.128 R172, [R1+0x560] ;  /* 0x0005600001ac7983 */ /* 0x000ee80000300c00 */
[----:B------:R-:W3:Y:S01]  /*1faf0*/  LDL.128 R176, [R1+0x570] ;  /* 0x0005700001b07983 */ /* 0x000ee20000100c00 */
[----:B----4-:R-:W-:-:S03]  /*1fb00*/  IMAD.MOV.U32 R28, RZ, RZ, R104 ;  /* 0x000000ffff1c7224 */ /* 0x010fc600078e0068 */
[----:B------:R-:W-:Y:S01]  /*1fb10*/  STL.128 [R1+0x230], R8 ;  /* 0x0002300801007387 */ /* 0x000fe20000100c00 */
[----:B------:R-:W-:-:S03]  /*1fb20*/  IMAD.MOV.U32 R29, RZ, RZ, R105 ;  /* 0x000000ffff1d7224 */ /* 0x000fc600078e0069 */
[----:B------:R-:W-:Y:S01]  /*1fb30*/  STL.128 [R1+0x230], R4 ;  /* 0x0002300401007387 */ /* 0x000fe20000100c00 */
[----:B------:R-:W-:Y:S02]  /*1fb40*/  IMAD.MOV.U32 R30, RZ, RZ, R106 ;  /* 0x000000ffff1e7224 */ /* 0x000fe400078e006a */
[----:B------:R-:W-:Y:S01]  /*1fb50*/  IMAD.MOV.U32 R31, RZ, RZ, R107 ;  /* 0x000000ffff1f7224 */ /* 0x000fe200078e006b */
[----:B------:R0:W-:Y:S04]  /*1fb60*/  STL.128 [R1+0x230], R24 ;  /* 0x0002301801007387 */ /* 0x0001e80000100c00 */
[----:B------:R1:W-:Y:S04]  /*1fb70*/  STL.128 [R1+0x230], R100 ;  /* 0x0002306401007387 */ /* 0x0003e80000100c00 */
[----:B------:R4:W-:Y:S04]  /*1fb80*/  STL.128 [R1+0x240], R104 ;  /* 0x0002406801007387 */ /* 0x0009e80000100c00 */
[----:B------:R-:W-:Y:S01]  /*1fb90*/  STL.64 [R1+0xff0], R18 ;  /* 0x000ff01201007387 */ /* 0x000fe20000100a00 */
[----:B0-----:R-:W-:-:S03]  /*1fba0*/  IMAD.MOV.U32 R25, RZ, RZ, R101 ;  /* 0x000000ffff197224 */ /* 0x001fc600078e0065 */
[----:B------:R-:W-:Y:S01]  /*1fbb0*/  STL.128 [R1+0xfe0], R12 ;  /* 0x000fe00c01007387 */ /* 0x000fe20000100c00 */
[----:B------:R-:W-:Y:S02]  /*1fbc0*/  IMAD.MOV.U32 R26, RZ, RZ, R102 ;  /* 0x000000ffff1a7224 */ /* 0x000fe400078e0066 */
[----:B------:R-:W-:Y:S01]  /*1fbd0*/  IMAD.MOV.U32 R27, RZ, RZ, R103 ;  /* 0x000000ffff1b7224 */ /* 0x000fe200078e0067 */
[----:B-1----:R-:W3:Y:S04]  /*1fbe0*/  LDL.LU R101, [R1+0x574] ;  /* 0x0005740001657983 */ /* 0x002ee80000300800 */
[----:B------:R-:W3:Y:S04]  /*1fbf0*/  LDL.LU R102, [R1+0x578] ;  /* 0x0005780001667983 */ /* 0x000ee80000300800 */
[----:B------:R-:W3:Y:S04]  /*1fc00*/  LDL.LU R103, [R1+0x57c] ;  /* 0x00057c0001677983 */ /* 0x000ee80000300800 */
[----:B----4-:R-:W4:Y:S01]  /*1fc10*/  LDL.128 R104, [R1+0x580] ;  /* 0x0005800001687983 */ /* 0x010f220000100c00 */
[----:B------:R-:W-:-:S03]  /*1fc20*/  IMAD.MOV.U32 R24, RZ, RZ, R100 ;  /* 0x000000ffff187224 */ /* 0x000fc600078e0064 */
[----:B------:R0:W-:Y:S04]  /*1fc30*/  STL.128 [R1+0x1020], R28 ;  /* 0x0010201c01007387 */ /* 0x0001e80000100c00 */
[----:B------:R1:W-:Y:S04]  /*1fc40*/  STL.128 [R1+0x1010], R24 ;  /* 0x0010101801007387 */ /* 0x0003e80000100c00 */
[----:B------:R-:W4:Y:S04]  /*1fc50*/  LDL.LU R197, [R1+0x5c4] ;  /* 0x0005c40001c57983 */ /* 0x000f280000300800 */
[----:B------:R-:W4:Y:S04]  /*1fc60*/  LDL.LU R191, [R1+0x5d4] ;  /* 0x0005d40001bf7983 */ /* 0x000f280000300800 */
[----:B0-----:R-:W4:Y:S04]  /*1fc70*/  LDL.LU.128 R28, [R1+0x1020] ;  /* 0x00102000011c7983 */ /* 0x001f280000300c00 */
[----:B-1----:R-:W4:Y:S04]  /*1fc80*/  LDL.LU.128 R24, [R1+0x1010] ;  /* 0x0010100001187983 */ /* 0x002f280000300c00 */
[----:B------:R-:W4:Y:S04]  /*1fc90*/  LDL.LU R190, [R1+0x5d8] ;  /* 0x0005d80001be7983 */ /* 0x000f280000300800 */
[----:B------:R-:W4:Y:S04]  /*1fca0*/  LDL.LU R187, [R1+0x5dc] ;  /* 0x0005dc0001bb7983 */ /* 0x000f280000300800 */
[----:B------:R-:W4:Y:S04]  /*1fcb0*/  LDL.LU R186, [R1+0x5e0] ;  /* 0x0005e00001ba7983 */ /* 0x000f280000300800 */
[----:B------:R-:W4:Y:S04]  /*1fcc0*/  LDL.LU R189, [R1+0x5e4] ;  /* 0x0005e40001bd7983 */ /* 0x000f280000300800 */
[----:B------:R-:W4:Y:S04]  /*1fcd0*/  LDL.LU R188, [R1+0x5e8] ;  /* 0x0005e80001bc7983 */ /* 0x000f280000300800 */
[----:B------:R-:W4:Y:S04]  /*1fce0*/  LDL.LU R185, [R1+0x5ec] ;  /* 0x0005ec0001b97983 */ /* 0x000f280000300800 */
[----:B------:R-:W4:Y:S04]  /*1fcf0*/  LDL.LU R184, [R1+0x5f0] ;  /* 0x0005f00001b87983 */ /* 0x000f280000300800 */
[----:B------:R-:W4:Y:S04]  /*1fd00*/  LDL.LU.64 R18, [R1+0xff0] ;  /* 0x000ff00001127983 */ /* 0x000f280000300a00 */
[----:B------:R-:W4:Y:S01]  /*1fd10*/  LDL.LU.128 R12, [R1+0xfe0] ;  /* 0x000fe000010c7983 */ /* 0x000f220000300c00 */
[----:B------:R-:W-:Y:S01]  /*1fd20*/  VIADD R16, R16, 0x280 ;  /* 0x0000028010107836 */ /* 0x000fe20000000000 */
[----:B------:R-:W-:-:S02]  /*1fd30*/  R2UR UR7, R17 ;  /* 0x00000000110772ca */ /* 0x000fc400000e0000 */
[----:B------:R-:W-:Y:S04]  /*1fd40*/  STL.128 [R1+0x400], R216 ;  /* 0x000400d801007387 */ /* 0x000fe80000100c00 */
[----:B------:R-:W-:Y:S04]  /*1fd50*/  STL.128 [R1+0x3c0], R200 ;  /* 0x0003c0c801007387 */ /* 0x000fe80000100c00 */
[----:B------:R-:W-:Y:S04]  /*1fd60*/  STL.128 [R1+0x3d0], R204 ;  /* 0x0003d0cc01007387 */ /* 0x000fe80000100c00 */
[----:B------:R-:W-:Y:S04]  /*1fd70*/  STL.128 [R1+0x3e0], R208 ;  /* 0x0003e0d001007387 */ /* 0x000fe80000100c00 */
[----:B------:R-:W-:Y:S04]  /*1fd80*/  STL.128 [R1+0x3f0], R212 ;  /* 0x0003f0d401007387 */ /* 0x000fe80000100c00 */
[----:B------:R-:W-:Y:S04]  /*1fd90*/  STL.128 [R1+0x3a0], R192 ;  /* 0x0003a0c001007387 */ /* 0x000fe80000100c00 */
[----:B------:R-:W-:Y:S04]  /*1fda0*/  STL.64 [R1+0x1208], R198 ;  /* 0x001208c601007387 */ /* 0x000fe80000100a00 */
[----:B------:R-:W4:Y:S04]  /*1fdb0*/  LDL.LU R196, [R1+0xfd0] ;  /* 0x000fd00001c47983 */ /* 0x000f280000300800 */
[----:B------:R0:W-:Y:S01]  /*1fdc0*/  STL.128 [R1+0x1000], R20 ;  /* 0x0010001401007387 */ /* 0x0001e20000100c00 */
[----:B------:R-:W-:-:S03]  /*1fdd0*/  IMAD.MOV.U32 R32, RZ, RZ, R108 ;  /* 0x000000ffff207224 */ /* 0x000fc600078e006c */
[----:B0-----:R-:W4:Y:S01]  /*1fde0*/  LDL.LU.128 R20, [R1+0x1000] ;  /* 0x0010000001147983 */ /* 0x001f220000300c00 */
[----:B------:R-:W-:Y:S02]  /*1fdf0*/  IMAD.MOV.U32 R33, RZ, RZ, R109 ;  /* 0x000000ffff217224 */ /* 0x000fe400078e006d */
[----:B------:R-:W-:Y:S02]  /*1fe00*/  IMAD.MOV.U32 R34, RZ, RZ, R110 ;  /* 0x000000ffff227224 */ /* 0x000fe400078e006e */
[----:B------:R-:W-:Y:S02]  /*1fe10*/  IMAD.MOV.U32 R35, RZ, RZ, R111 ;  /* 0x000000ffff237224 */ /* 0x000fe400078e006f */
[----:B--2---:R-:W-:Y:S02]  /*1fe20*/  IMAD.MOV.U32 R36, RZ, RZ, R112 ;  /* 0x000000ffff247224 */ /* 0x004fe400078e0070 */
[----:B------:R-:W-:Y:S02]  /*1fe30*/  IMAD.MOV.U32 R37, RZ, RZ, R113 ;  /* 0x000000ffff257224 */ /* 0x000fe400078e0071 */
[----:B------:R-:W-:-:S02]  /*1fe40*/  IMAD.MOV.U32 R38, RZ, RZ, R114 ;  /* 0x000000ffff267224 */ /* 0x000fc400078e0072 */
[----:B------:R-:W-:Y:S02]  /*1fe50*/  IMAD.MOV.U32 R39, RZ, RZ, R115 ;  /* 0x000000ffff277224 */ /* 0x000fe400078e0073 */
        /* <DEDUP_REMOVED lines=80> */
[----:B----4-:R4:W-:Y:S04]  /*20360*/  STL.128 [R1+0x370], R104 ;  /* 0x0003706801007387 */ /* 0x0109e80000100c00 */
[----:B0-----:R-:W4:Y:S04]  /*20370*/  LDL.LU.128 R100, [R1+0x1140] ;  /* 0x0011400001647983 */ /* 0x001f280000300c00 */
[----:B-1----:R-:W4:Y:S04]  /*20380*/  LDL.LU.128 R96, [R1+0x1130] ;  /* 0x0011300001607983 */ /* 0x002f280000300c00 */
        /* <DEDUP_REMOVED lines=16> */
[----:B----4-:R-:W4:Y:S04]  /*20490*/  LDL.LU R105, [R1+0x584] ;  /* 0x0005840001697983 */ /* 0x010f280000300800 */
[----:B------:R-:W4:Y:S04]  /*204a0*/  LDL.LU R106, [R1+0x588] ;  /* 0x00058800016a7983 */ /* 0x000f280000300800 */
[----:B------:R-:W4:Y:S04]  /*204b0*/  LDL.LU R107, [R1+0x58c] ;  /* 0x00058c00016b7983 */ /* 0x000f280000300800 */
[----:B------:R-:W4:Y:S04]  /*204c0*/  LDL.128 R108, [R1+0x590] ;  /* 0x00059000016c7983 */ /* 0x000f280000100c00 */
[----:B------:R0:W-:Y:S04]  /*204d0*/  STL.128 [R1+0xe70], R20 ;  /* 0x000e701401007387 */ /* 0x0001e80000100c00 */
[----:B------:R1:W-:Y:S04]  /*204e0*/  STL.128 [R1+0xe90], R28 ;  /* 0x000e901c01007387 */ /* 0x0003e80000100c00 */
[----:B------:R1:W-:Y:S04]  /*204f0*/  STL.128 [R1+0xe80], R24 ;  /* 0x000e801801007387 */ /* 0x0003e80000100c00 */
[----:B------:R1:W-:Y:S04]  /*20500*/  STL.128 [R1+0x260], R112 ;  /* 0x0002607001007387 */ /* 0x0003e80000100c00 */
[----:B0-----:R-:W4:Y:S04]  /*20510*/  LDL.LU.128 R20, [R1+0xe70] ;  /* 0x000e700001147983 */ /* 0x001f280000300c00 */
[----:B-1----:R-:W4:Y:S04]  /*20520*/  LDL.LU.128 R28, [R1+0xe90] ;  /* 0x000e9000011c7983 */ /* 0x002f280000300c00 */
[----:B------:R-:W4:Y:S04]  /*20530*/  LDL.LU.128 R24, [R1+0xe80] ;  /* 0x000e800001187983 */ /* 0x000f280000300c00 */
[----:B------:R0:W-:Y:S01]  /*20540*/  STL.128 [R1+0x270], R116 ;  /* 0x0002707401007387 */ /* 0x0001e20000100c00 */
[----:B------:R-:W-:-:S03]  /*20550*/  R2UR UR6, R16 ;  /* 0x00000000100672ca */ /* 0x000fc600000e0000 */
[----:B------:R-:W4:Y:S04]  /*20560*/  LDL.LU.128 R112, [R1+0x5a0] ;  /* 0x0005a00001707983 */ /* 0x000f280000300c00 */
[----:B------:R1:W-:Y:S04]  /*20570*/  STL.64 [R1+0x1268], R226 ;  /* 0x001268e201007387 */ /* 0x0003e80000100a00 */
[----:B------:R1:W-:Y:S04]  /*20580*/  STL [R1+0x1200], R197 ;  /* 0x001200c501007387 */ /* 0x0003e80000100800 */
[----:B0-----:R-:W4:Y:S04]  /*20590*/  LDL.LU.128 R116, [R1+0x5b0] ;  /* 0x0005b00001747983 */ /* 0x001f280000300c00 */
[----:B------:R0:W-:Y:S04]  /*205a0*/  STL.128 [R1+0x11e0], R188 ;  /* 0x0011e0bc01007387 */ /* 0x0001e80000100c00 */
[----:B------:R0:W-:Y:S04]  /*205b0*/  STL.128 [R1+0x11d0], R184 ;  /* 0x0011d0b801007387 */ /* 0x0001e80000100c00 */
[----:B------:R0:W-:Y:S04]  /*205c0*/  STL.128 [R1+0x11c0], R180 ;  /* 0x0011c0b401007387 */ /* 0x0001e80000100c00 */
[----:B------:R-:W-:Y:S04]  /*205d0*/  STL.128 [R1+0x350], R172 ;  /* 0x000350ac01007387 */ /* 0x000fe80000100c00 */
[----:B------:R0:W-:Y:S04]  /*205e0*/  STL.128 [R1+0x360], R176 ;  /* 0x000360b001007387 */ /* 0x0001e80000100c00 */
[----:B------:R0:W-:Y:S04]  /*205f0*/  STL.64 [R1+0xe60], R18 ;  /* 0x000e601201007387 */ /* 0x0001e80000100a00 */
[----:B------:R0:W-:Y:S04]  /*20600*/  STL.128 [R1+0xe50], R12 ;  /* 0x000e500c01007387 */ /* 0x0001e80000100c00 */
[----:B-1----:R-:W4:Y:S04]  /*20610*/  LDL.LU.64 R226, [R1+0x1268] ;  /* 0x0012680001e27983 */ /* 0x002f280000300a00 */
[----:B------:R-:W4:Y:S04]  /*20620*/  LDL.LU R197, [R1+0x1200] ;  /* 0x0012000001c57983 */ /* 0x000f280000300800 */
[----:B0-----:R-:W4:Y:S04]  /*20630*/  LDL.LU.128 R188, [R1+0x11e0] ;  /* 0x0011e00001bc7983 */ /* 0x001f280000300c00 */
[----:B------:R-:W4:Y:S04]  /*20640*/  LDL.LU.128 R184, [R1+0x11d0] ;  /* 0x0011d00001b87983 */ /* 0x000f280000300c00 */
[----:B------:R-:W4:Y:S04]  /*20650*/  LDL.LU.128 R180, [R1+0x11c0] ;  /* 0x0011c00001b47983 */ /* 0x000f280000300c00 */
[----:B------:R-:W4:Y:S04]  /*20660*/  LDL.LU.128 R176, [R1+0x11b0] ;  /* 0x0011b00001b07983 */ /* 0x000f280000300c00 */
[----:B------:R-:W4:Y:S04]  /*20670*/  LDL.LU.128 R172, [R1+0x11a0] ;  /* 0x0011a00001ac7983 */ /* 0x000f280000300c00 */
[----:B------:R-:W4:Y:S04]  /*20680*/  LDL.LU.64 R18, [R1+0xe60] ;  /* 0x000e600001127983 */ /* 0x000f280000300a00 */
[----:B------:R-:W4:Y:S04]  /*20690*/  LDL.LU.128 R12, [R1+0xe50] ;  /* 0x000e5000010c7983 */ /* 0x000f280000300c00 */
[----:B------:R-:W4:Y:S04]  /*206a0*/  LDL.LU R17, [R1+0x598] ;  /* 0x0005980001117983 */ /* 0x000f280000300800 */
[----:B------:R-:W4:Y:S04]  /*206b0*/  LDL.LU R16, [R1+0x59c] ;  /* 0x00059c0001107983 */ /* 0x000f280000300800 */
[----:B------:R0:W-:Y:S04]  /*206c0*/  STL.128 [R1+0x300], R152 ;  /* 0x0003009801007387 */ /* 0x0001e80000100c00 */
[----:B------:R1:W-:Y:S04]  /*206d0*/  STL.128 [R1+0x410], R220 ;  /* 0x000410dc01007387 */ /* 0x0003e80000100c00 */
[----:B------:R-:W4:Y:S04]  /*206e0*/  LDL.LU.128 R216, [R1+0x1360] ;  /* 0x0013600001d87983 */ /* 0x000f280000300c00 */
[----:B------:R-:W4:Y:S04]  /*206f0*/  LDL.LU.128 R212, [R1+0x1350] ;  /* 0x0013500001d47983 */ /* 0x000f280000300c00 */
[----:B0-----:R-:W4:Y:S04]  /*20700*/  LDL.LU.128 R152, [R1+0x1150] ;  /* 0x0011500001987983 */ /* 0x001f280000300c00 */
[----:B-1----:R-:W4:Y:S04]  /*20710*/  LDL.LU.64 R220, [R1+0x1370] ;  /* 0x0013700001dc7983 */ /* 0x002f280000300a00 */
[----:B------:R-:W4:Y:S04]  /*20720*/  LDL.LU.128 R208, [R1+0x1340] ;  /* 0x0013400001d07983 */ /* 0x000f280000300c00 */
[----:B------:R-:W4:Y:S04]  /*20730*/  LDL.LU.128 R204, [R1+0x1330] ;  /* 0x0013300001cc7983 */ /* 0x000f280000300c00 */
[----:B------:R-:W4:Y:S04]  /*20740*/  LDL.LU.128 R200, [R1+0x1320] ;  /* 0x0013200001c87983 */ /* 0x000f280000300c00 */
[----:B------:R-:W4:Y:S04]  /*20750*/  LDL.LU.128 R192, [R1+0x1300] ;  /* 0x0013000001c07983 */ /* 0x000f280000300c00 */
        /* <DEDUP_REMOVED lines=12> */
[----:B------:R-:W4:Y:S04]  /*20820*/  LDL.LU.64 R198, [R1+0x1208] ;  /* 0x0012080001c67983 */ /* 0x000f280000300a00 */
[----:B------:R0:W-:Y:S04]  /*20830*/  STL.128 [R1+0xfb0], R100 ;  /* 0x000fb06401007387 */ /* 0x0001e80000100c00 */
[----:B------:R1:W-:Y:S04]  /*20840*/  STL.128 [R1+0xfa0], R96 ;  /* 0x000fa06001007387 */ /* 0x0003e80000100c00 */
[----:B--2---:R2:W-:Y:S04]  /*20850*/  STL.128 [R1+0xf90], R92 ;  /* 0x000f905c01007387 */ /* 0x0045e80000100c00 */
[----:B---3--:R3:W-:Y:S04]  /*20860*/  STL.128 [R1+0xf80], R88 ;  /* 0x000f805801007387 */ /* 0x0087e80000100c00 */
        /* <DEDUP_REMOVED lines=14> */
[----:B0-----:R-:W3:Y:S04]  /*20950*/  LDL.LU.128 R100, [R1+0xfb0] ;  /* 0x000fb00001647983 */ /* 0x001ee80000300c00 */
[----:B-1----:R-:W3:Y:S04]  /*20960*/  LDL.LU.128 R96, [R1+0xfa0] ;  /* 0x000fa00001607983 */ /* 0x002ee80000300c00 */
[----:B----4-:R0:W-:Y:S04]  /*20970*/  STL.128 [R1+0xfc0], R104 ;  /* 0x000fc06801007387 */ /* 0x0101e80000100c00 */
[----:B------:R1:W-:Y:S04]  /*20980*/  STL.128 [R1+0x380], R108 ;  /* 0x0003806c01007387 */ /* 0x0003e80000100c00 */
[----:B--2---:R-:W2:Y:S04]  /*20990*/  LDL.LU.128 R92, [R1+0xf90] ;  /* 0x000f9000015c7983 */ /* 0x004ea80000300c00 */
[----:B---3--:R-:W3:Y:S04]  /*209a0*/  LDL.LU.128 R88, [R1+0xf80] ;  /* 0x000f800001587983 */ /* 0x008ee80000300c00 */
[----:B0-----:R-:W4:Y:S04]  /*209b0*/  LDL.LU.128 R104, [R1+0xfc0] ;  /* 0x000fc00001687983 */ /* 0x001f280000300c00 */
        /* <DEDUP_REMOVED lines=14> */
[----:B-1----:R-:W4:Y:S04]  /*20aa0*/  LDL.LU R109, [R1+0x594] ;  /* 0x00059400016d7983 */ /* 0x002f280000300800 */
[----:B------:R0:W-:Y:S04]  /*20ab0*/  STL.128 [R1+0xce0], R20 ;  /* 0x000ce01401007387 */ /* 0x0001e80000100c00 */
[----:B------:R1:W-:Y:S04]  /*20ac0*/  STL.128 [R1+0xd00], R28 ;  /* 0x000d001c01007387 */ /* 0x0003e80000100c00 */
[----:B------:R1:W-:Y:S01]  /*20ad0*/  STL.128 [R1+0xcf0], R24 ;  /* 0x000cf01801007387 */ /* 0x0003e20000100c00 */
[----:B------:R-:W-:-:S02]  /*20ae0*/  IMAD.MOV.U32 R11, RZ, RZ, R112 ;  /* 0x000000ffff0b7224 */ /* 0x000fc400078e0070 */
[----:B------:R-:W-:Y:S02]  /*20af0*/  IMAD.MOV.U32 R10, RZ, RZ, R113 ;  /* 0x000000ffff0a7224 */ /* 0x000fe400078e0071 */
[----:B------:R-:W-:Y:S02]  /*20b00*/  IMAD.MOV.U32 R9, RZ, RZ, R114 ;  /* 0x000000ffff097224 */ /* 0x000fe400078e0072 */
[----:B------:R-:W-:Y:S01]  /*20b10*/  IMAD.MOV.U32 R8, RZ, RZ, R115 ;  /* 0x000000ffff087224 */ /* 0x000fe200078e0073 */
[----:B0-----:R-:W4:Y:S04]  /*20b20*/  LDL.LU.128 R20, [R1+0xce0] ;  /* 0x000ce00001147983 */ /* 0x001f280000300c00 */
[----:B-1----:R-:W4:Y:S04]  /*20b30*/  LDL.LU.128 R28, [R1+0xd00] ;  /* 0x000d0000011c7983 */ /* 0x002f280000300c00 */
[----:B------:R-:W4:Y:S01]  /*20b40*/  LDL.LU.128 R24, [R1+0xcf0] ;  /* 0x000cf00001187983 */ /* 0x000f220000300c00 */
[----:B------:R-:W-:-:S02]  /*20b50*/  IMAD.MOV.U32 R7, RZ, RZ, R116 ;  /* 0x000000ffff077224 */ /* 0x000fc400078e0074 */
[----:B------:R-:W-:Y:S02]  /*20b60*/  IMAD.MOV.U32 R6, RZ, RZ, R117 ;  /* 0x000000ffff067224 */ /* 0x000fe400078e0075 */
        /* <DEDUP_REMOVED lines=8> */
[----:B------:R-:W4:Y:S01]  /*20bf0*/  LDL.LU.128 R168, [R1+0x1190] ;  /* 0x0011900001a87983 */ /* 0x000f220000300c00 */
[----:B------:R-:W-:Y:S02]  /*20c00*/  IMAD.MOV.U32 R128, RZ, RZ, R186 ;  /* 0x000000ffff807224 */ /* 0x000fe400078e00ba */
[----:B------:R-:W-:Y:S01]  /*20c10*/  IMAD.MOV.U32 R129, RZ, RZ, R189 ;  /* 0x000000ffff817224 */ /* 0x000fe200078e00bd */
[----:B------:R-:W4:Y:S01]  /*20c20*/  LDL.LU.128 R164, [R1+0x1180] ;  /* 0x0011800001a47983 */ /* 0x000f220000300c00 */
[----:B------:R-:W-:Y:S02]  /*20c30*/  IMAD.MOV.U32 R130, RZ, RZ, R188 ;  /* 0x000000ffff827224 */ /* 0x000fe400078e00bc */
[----:B------:R-:W-:Y:S01]  /*20c40*/  IMAD.MOV.U32 R131, RZ, RZ, R185 ;  /* 0x000000ffff837224 */ /* 0x000fe200078e00b9 */
[----:B------:R-:W4:Y:S01]  /*20c50*/  LDL.LU.128 R160, [R1+0x1170] ;  /* 0x0011700001a07983 */ /* 0x000f220000300c00 */
[----:B------:R-:W-:-:S02]  /*20c60*/  IMAD.MOV.U32 R132, RZ, RZ, R184 ;  /* 0x000000ffff847224 */ /* 0x000fc400078e00b8 */
[----:B------:R-:W-:Y:S01]  /*20c70*/  IMAD.MOV.U32 R133, RZ, RZ, R12 ;  /* 0x000000ffff857224 */ /* 0x000fe200078e000c */
[----:B------:R-:W4:Y:S04]  /*20c80*/  LDL.LU.128 R156, [R1+0x1160] ;  /* 0x00116000019c7983 */ /* 0x000f280000300c00 */
[----:B------:R-:W4:Y:S04]  /*20c90*/  LDL.LU R222, [R1+0xfd4] ;  /* 0x000fd40001de7983 */ /* 0x000f280000300800 */
[----:B------:R-:W-:Y:S04]  /*20ca0*/  STL.128 [R1+0xe20], R100 ;  /* 0x000e206401007387 */ /* 0x000fe80000100c00 */
[----:B------:R-:W-:Y:S04]  /*20cb0*/  STL.128 [R1+0xe10], R96 ;  /* 0x000e106001007387 */ /* 0x000fe80000100c00 */
[----:B--2---:R-:W-:Y:S04]  /*20cc0*/  STL.128 [R1+0xe00], R92 ;  /* 0x000e005c01007387 */ /* 0x004fe80000100c00 */
[----:B---3--:R-:W-:Y:S04]  /*20cd0*/  STL.128 [R1+0xdf0], R88 ;  /* 0x000df05801007387 */ /* 0x008fe80000100c00 */
[----:B----4-:R0:W-:Y:S04]  /*20ce0*/  STL.128 [R1+0xe30], R104 ;  /* 0x000e306801007387 */ /* 0x0101e80000100c00 */
        /* <DEDUP_REMOVED lines=15> */
[----:B0-----:R-:W2:Y:S04]  /*20de0*/  LDL.LU.128 R104, [R1+0xe30] ;  /* 0x000e300001687983 */ /* 0x001ea80000300c00 */
[----:B------:R-:W2:Y:S04]  /*20df0*/  LDL.LU.128 R100, [R1+0xe20] ;  /* 0x000e200001647983 */ /* 0x000ea80000300c00 */
[----:B-1----:R-:W2:Y:S04]  /*20e00*/  LDL.LU.64 R108, [R1+0xe40] ;  /* 0x000e4000016c7983 */ /* 0x002ea80000300a00 */
        /* <DEDUP_REMOVED lines=30> */
[----:B------:R-:W-:Y:S01]  /*20ff0*/  IMAD.MOV.U32 R123, RZ, RZ, R22 ;  /* 0x000000ffff7b7224 */ /* 0x000fe200078e0016 */
[----:B------:R1:W-:Y:S01]  /*21000*/  STL.64 [R1+0x1260], R220 ;  /* 0x001260dc01007387 */ /* 0x0003e20000100a00 */
        /* <DEDUP_REMOVED lines=14> */
[----:B0-----:R-:W2:Y:S01]  /*210f0*/  LDL.LU.128 R216, [R1+0x1250] ;  /* 0x0012500001d87983 */ /* 0x001ea20000300c00 */
[----:B------:R-:W-:Y:S02]  /*21100*/  IMAD.MOV.U32 R143, RZ, RZ, R182 ;  /* 0x000000ffff8f7224 */ /* 0x000fe400078e00b6 */
[----:B------:R-:W-:Y:S01]  /*21110*/  IMAD.MOV.U32 R144, RZ, RZ, R181 ;  /* 0x000000ffff907224 */ /* 0x000fe200078e00b5 */
[----:B-1----:R-:W2:Y:S01]  /*21120*/  LDL.LU.64 R220, [R1+0x1260] ;  /* 0x0012600001dc7983 */ /* 0x002ea20000300a00 */
[----:B------:R-:W-:-:S02]  /*21130*/  IMAD.MOV.U32 R145, RZ, RZ, R180 ;  /* 0x000000ffff917224 */ /* 0x000fc400078e00b4 */
[----:B------:R-:W-:Y:S01]  /*21140*/  IMAD.MOV.U32 R146, RZ, RZ, R179 ;  /* 0x000000ffff927224 */ /* 0x000fe200078e00b3 */
[----:B---3--:R-:W3:Y:S01]  /*21150*/  LDL.LU.128 R212, [R1+0x1240] ;  /* 0x0012400001d47983 */ /* 0x008ee20000300c00 */
[----:B------:R-:W-:Y:S02]  /*21160*/  IMAD.MOV.U32 R147, RZ, RZ, R178 ;  /* 0x000000ffff937224 */ /* 0x000fe400078e00b2 */
[----:B------:R-:W-:Y:S01]  /*21170*/  IMAD.MOV.U32 R148, RZ, RZ, R177 ;  /* 0x000000ffff947224 */ /* 0x000fe200078e00b1 */
[----:B----4-:R-:W4:Y:S01]  /*21180*/  LDL.LU.128 R208, [R1+0x1230] ;  /* 0x0012300001d07983 */ /* 0x010f220000300c00 */
[----:B------:R-:W-:Y:S02]  /*21190*/  IMAD.MOV.U32 R149, RZ, RZ, R176 ;  /* 0x000000ffff957224 */ /* 0x000fe400078e00b0 */
[----:B------:R-:W-:Y:S01]  /*211a0*/  IMAD.MOV.U32 R150, RZ, RZ, R175 ;  /* 0x000000ffff967224 */ /* 0x000fe200078e00af */
[----:B------:R-:W4:Y:S01]  /*211b0*/  LDL.LU.128 R204, [R1+0x1220] ;  /* 0x0012200001cc7983 */ /* 0x000f220000300c00 */
[----:B------:R-:W-:-:S03]  /*211c0*/  IMAD.MOV.U32 R151, RZ, RZ, R174 ;  /* 0x000000ffff977224 */ /* 0x000fc600078e00ae */
[----:B------:R-:W4:Y:S04]  /*211d0*/  LDL.LU.128 R200, [R1+0x1210] ;  /* 0x0012100001c87983 */ /* 0x000f280000300c00 */
[----:B------:R0:W-:Y:S04]  /*211e0*/  STL.128 [R1+0x11f0], R192 ;  /* 0x0011f0c001007387 */ /* 0x0001e80000100c00 */
[----:B------:R-:W4:Y:S04]  /*211f0*/  LDL.64 R4, [R1+0x210] ;  /* 0x0002100001047983 */ /* 0x000f280000100a00 */
[----:B0-----:R-:W4:Y:S01]  /*21200*/  LDL.LU.128 R192, [R1+0x11f0] ;  /* 0x0011f00001c07983 */ /* 0x001f220000300c00 */
[----:B--2---:R-:W-:-:S06]  /*21210*/  WARPGROUP.ARRIVE ;  /* 0x00000000000079c5 */ /* 0x004fcc0000000000 */
[----:B------:R-:W-:Y:S03]  /*21220*/  HGMMA.64x256x16.F32.BF16 R24, R152, gdesc[UR4].tnspB, R24, gsb0 ;  /* 0x43e0000498187df0 */ /* 0x000fe60008001818 */
[----:B------:R-:W0:Y:S01]  /*21230*/  S2R R225, SR_TID.X ;  /* 0x0000000000e17919 */ /* 0x000e220000002100 */
[----:B------:R-:W1:Y:S01]  /*21240*/  S2R R224, SR_TID.X ;  /* 0x0000000000e07919 */ /* 0x000e620000002100 */
[----:B------:R-:W-:Y:S02]  /*21250*/  WARPGROUP.DEPBAR.LE gsb0, 0x0 ;  /* 0x00008000000079c5 */ /* 0x000fe40000010000 */
[----:B------:R2:W-:Y:S04]  /*21260*/  STL.128 [R1+0xb80], R128 ;  /* 0x000b808001007387 */ /* 0x0005e80000100c00 */
[----:B------:R2:W-:Y:S02]  /*21270*/  STL.128 [R1+0xb70], R124 ;  /* 0x000b707c01007387 */ /* 0x0005e40000100c00 */
[----:B--2---:R-:W-:-:S02]  /*21280*/  IMAD.MOV.U32 R131, RZ, RZ, R55 ;  /* 0x000000ffff837224 */ /* 0x004fc400078e0037 */
[----:B------:R-:W-:Y:S02]  /*21290*/  IMAD.MOV.U32 R130, RZ, RZ, R54 ;  /* 0x000000ffff827224 */ /* 0x000fe400078e0036 */
[----:B------:R-:W-:Y:S02]  /*212a0*/  IMAD.MOV.U32 R129, RZ, RZ, R53 ;  /* 0x000000ffff817224 */ /* 0x000fe400078e0035 */
[----:B------:R-:W-:Y:S02]  /*212b0*/  IMAD.MOV.U32 R128, RZ, RZ, R52 ;  /* 0x000000ffff807224 */ /* 0x000fe400078e0034 */
[----:B------:R-:W-:Y:S02]  /*212c0*/  IMAD.MOV.U32 R127, RZ, RZ, R51 ;  /* 0x000000ffff7f7224 */ /* 0x000fe400078e0033 */
[----:B------:R-:W-:Y:S02]  /*212d0*/  IMAD.MOV.U32 R126, RZ, RZ, R50 ;  /* 0x000000ffff7e7224 */ /* 0x000fe400078e0032 */
[----:B------:R-:W-:-:S02]  /*212e0*/  IMAD.MOV.U32 R125, RZ, RZ, R49 ;  /* 0x000000ffff7d7224 */ /* 0x000fc400078e0031 */
[----:B------:R-:W-:Y:S01]  /*212f0*/  IMAD.MOV.U32 R124, RZ, RZ, R48 ;  /* 0x000000ffff7c7224 */ /* 0x000fe200078e0030 */
[----:B------:R2:W-:Y:S04]  /*21300*/  STL.128 [R1+0x2a0], R128 ;  /* 0x0002a08001007387 */ /* 0x0005e80000100c00 */
[----:B------:R3:W-:Y:S01]  /*21310*/  STL.128 [R1+0x290], R124 ;  /* 0x0002907c01007387 */ /* 0x0007e20000100c00 */
[----:B0-----:R-:W-:Y:S02]  /*21320*/  SHF.R.U32.HI R225, RZ, 0x7, R225 ;  /* 0x00000007ffe17819 */ /* 0x001fe400000116e1 */
[----:B-1----:R-:W-:Y:S01]  /*21330*/  SHF.R.U32.HI R224, RZ, 0x7, R224 ;  /* 0x00000007ffe07819 */ /* 0x002fe200000116e0 */
[----:B------:R-:W-:Y:S01]  /*21340*/  IMAD.MOV.U32 R223, RZ, RZ, 0x1 ;  /* 0x00000001ffdf7424 */ /* 0x000fe200078e00ff */
[----:B------:R0:W-:Y:S04]  /*21350*/  STL.128 [R1+0xb50], R116 ;  /* 0x000b507401007387 */ /* 0x0001e80000100c00 */
[----:B--2---:R-:W2:Y:S04]  /*21360*/  LDL.LU.128 R128, [R1+0xb80] ;  /* 0x000b800001807983 */ /* 0x004ea80000300c00 */
[----:B---3--:R-:W3:Y:S01]  /*21370*/  LDL.LU.128 R124, [R1+0xb70] ;  /* 0x000b7000017c7983 */ /* 0x008ee20000300c00 */
[----:B------:R-:W-:Y:S01]  /*21380*/  VIADD R225, R225, 0x8 ;  /* 0x00000008e1e17836 */ /* 0x000fe20000000000 */
[----:B------:R-:W-:-:S02]  /*21390*/  IADD3 R224, -R224, 0xb, RZ ;  /* 0x0000000be0e07810 */ /* 0x000fc40007ffe1ff */
[----:B------:R1:W-:Y:S01]  /*213a0*/  STL.128 [R1+0xc90], R216 ;  /* 0x000c90d801007387 */ /* 0x0003e20000100c00 */
[----:B0-----:R-:W-:Y:S02]  /*213b0*/  IMAD.MOV.U32 R119, RZ, RZ, R43 ;  /* 0x000000ffff777224 */ /* 0x001fe400078e002b */
[----:B------:R-:W-:Y:S01]  /*213c0*/  IMAD.MOV.U32 R118, RZ, RZ, R42 ;  /* 0x000000ffff767224 */ /* 0x000fe200078e002a */
[----:B------:R-:W-:Y:S01]  /*213d0*/  STL.64 [R1+0xcb0], R224 ;  /* 0x000cb0e001007387 */ /* 0x000fe20000100a00 */
[----:B------:R-:W-:Y:S02]  /*213e0*/  IMAD.MOV.U32 R117, RZ, RZ, R41 ;  /* 0x000000ffff757224 */ /* 0x000fe400078e0029 */
[----:B------:R-:W-:Y:S01]  /*213f0*/  IMAD.MOV.U32 R116, RZ, RZ, R40 ;  /* 0x000000ffff747224 */ /* 0x000fe200078e0028 */
[----:B------:R0:W-:Y:S04]  /*21400*/  STL.128 [R1+0xca0], R220 ;  /* 0x000ca0dc01007387 */ /* 0x0001e80000100c00 */
[----:B------:R0:W-:Y:S04]  /*21410*/  STL.128 [R1+0xc80], R212 ;  /* 0x000c80d401007387 */ /* 0x0001e80000100c00 */
[----:B----4-:R4:W-:Y:S01]  /*21420*/  STL.128 [R1+0xc70], R208 ;  /* 0x000c70d001007387 */ /* 0x0109e20000100c00 */
[----:B-1----:R-:W-:-:S02]  /*21430*/  IMAD.MOV.U32 R216, RZ, RZ, R227 ;  /* 0x000000ffffd87224 */ /* 0x002fc400078e00e3 */
[----:B------:R-:W-:Y:S01]  /*21440*/  IMAD.MOV.U32 R217, RZ, RZ, R226 ;  /* 0x000000ffffd97224 */ /* 0x000fe200078e00e2 */
[----:B------:R1:W-:Y:S01]  /*21450*/  STL.128 [R1+0xc60], R204 ;  /* 0x000c60cc01007387 */ /* 0x0003e20000100c00 */
[----:B------:R-:W-:Y:S02]  /*21460*/  IMAD.MOV.U32 R218, RZ, RZ, R183 ;  /* 0x000000ffffda7224 */ /* 0x000fe400078e00b7 */
[----:B------:R-:W-:Y:S01]  /*21470*/  IMAD.MOV.U32 R219, RZ, RZ, R182 ;  /* 0x000000ffffdb7224 */ /* 0x000fe200078e00b6 */
[----:B------:R-:W-:Y:S01]  /*21480*/  STL.128 [R1+0xc50], R200 ;  /* 0x000c50c801007387 */ /* 0x000fe20000100c00 */
[----:B0-----:R-:W-:Y:S02]  /*21490*/  IMAD.MOV.U32 R220, RZ, RZ, R181 ;  /* 0x000000ffffdc7224 */ /* 0x001fe400078e00b5 */
[----:B------:R-:W-:Y:S01]  /*214a0*/  IMAD.MOV.U32 R221, RZ, RZ, R180 ;  /* 0x000000ffffdd7224 */ /* 0x000fe200078e00b4 */
[----:B------:R0:W-:Y:S01]  /*214b0*/  STL.64 [R1+0xc48], R198 ;  /* 0x000c48c601007387 */ /* 0x0001e20000100a00 */
[----:B------:R-:W-:-:S02]  /*214c0*/  IMAD.MOV.U32 R212, RZ, RZ, R18 ;  /* 0x000000ffffd47224 */ /* 0x000fc400078e0012 */
[----:B------:R-:W-:Y:S01]  /*214d0*/  IMAD.MOV.U32 R213, RZ, RZ, R19 ;  /* 0x000000ffffd57224 */ /* 0x000fe200078e0013 */
[----:B------:R0:W-:Y:S01]  /*214e0*/  STL [R1+0xc40], R196 ;  /* 0x000c40c401007387 */ /* 0x0001e20000100800 */
[----:B----4-:R-:W-:Y:S02]  /*214f0*/  IMAD.MOV.U32 R208, RZ, RZ, R184 ;  /* 0x000000ffffd07224 */ /* 0x010fe400078e00b8 */
[----:B------:R-:W-:Y:S01]  /*21500*/  IMAD.MOV.U32 R209, RZ, RZ, R12 ;  /* 0x000000ffffd17224 */ /* 0x000fe200078e000c */
[----:B------:R-:W-:Y:S01]  /*21510*/  STL.128 [R1+0xc10], R168 ;  /* 0x000c10a801007387 */ /* 0x000fe20000100c00 */
[----:B-1----:R-:W-:Y:S02]  /*21520*/  IMAD.MOV.U32 R204, RZ, RZ, R186 ;  /* 0x000000ffffcc7224 */ /* 0x002fe400078e00ba */
        /* <DEDUP_REMOVED lines=25> */
[----:B------:R4:W-:Y:S01]  /*216c0*/  STL.128 [R1+0xb60], R120 ;  /* 0x000b607801007387 */ /* 0x0009e20000100c00 */
[----:B------:R-:W-:Y:S02]  /*216d0*/  IMAD.MOV.U32 R225, RZ, RZ, R176 ;  /* 0x000000ffffe17224 */ /* 0x000fe400078e00b0 */
[----:B------:R-:W-:Y:S01]  /*216e0*/  IMAD.MOV.U32 R226, RZ, RZ, R175 ;  /* 0x000000ffffe27224 */ /* 0x000fe200078e00af */
[----:B------:R4:W-:Y:S01]  /*216f0*/  STL.128 [R1+0xb40], R112 ;  /* 0x000b407001007387 */ /* 0x0009e20000100c00 */
[----:B------:R-:W-:-:S02]  /*21700*/  IMAD.MOV.U32 R227, RZ, RZ, R174 ;  /* 0x000000ffffe37224 */ /* 0x000fc400078e00ae */
[----:B0-----:R-:W-:Y:S01]  /*21710*/  IMAD.MOV.U32 R151, RZ, RZ, R75 ;  /* 0x000000ffff977224 */ /* 0x001fe200078e004b */
[----:B------:R0:W-:Y:S01]  /*21720*/  STL.128 [R1+0xb30], R108 ;  /* 0x000b306c01007387 */ /* 0x0001e20000100c00 */
[----:B------:R-:W-:Y:S02]  /*21730*/  IMAD.MOV.U32 R150, RZ, RZ, R74 ;  /* 0x000000ffff967224 */ /* 0x000fe400078e004a */
[----:B------:R-:W-:Y:S01]  /*21740*/  IMAD.MOV.U32 R149, RZ, RZ, R73 ;  /* 0x000000ffff957224 */ /* 0x000fe200078e0049 */
[----:B------:R0:W-:Y:S01]  /*21750*/  STL.128 [R1+0xb20], R104 ;  /* 0x000b206801007387 */ /* 0x0001e20000100c00 */
[----:B-1----:R-:W-:Y:S02]  /*21760*/  IMAD.MOV.U32 R147, RZ, RZ, R71 ;  /* 0x000000ffff937224 */ /* 0x002fe400078e0047 */
[----:B------:R-:W-:Y:S01]  /*21770*/  IMAD.MOV.U32 R146, RZ, RZ, R70 ;  /* 0x000000ffff927224 */ /* 0x000fe200078e0046 */
[----:B------:R1:W-:Y:S01]  /*21780*/  STL.128 [R1+0x270], R116 ;  /* 0x0002707401007387 */ /* 0x0003e20000100c00 */
[----:B----4-:R-:W-:-:S02]  /*21790*/  IMAD.MOV.U32 R123, RZ, RZ, R47 ;  /* 0x000000ffff7b7224 */ /* 0x010fc400078e002f */
[----:B------:R-:W-:Y:S01]  /*217a0*/  IMAD.MOV.U32 R122, RZ, RZ, R46 ;  /* 0x000000ffff7a7224 */ /* 0x000fe200078e002e */
[----:B------:R-:W-:Y:S01]  /*217b0*/  STL.128 [R1+0xc30], R192 ;  /* 0x000c30c001007387 */ /* 0x000fe20000100c00 */
[----:B------:R-:W-:Y:S02]  /*217c0*/  IMAD.MOV.U32 R115, RZ, RZ, R39 ;  /* 0x000000ffff737224 */ /* 0x000fe400078e0027 */
[----:B------:R-:W-:Y:S01]  /*217d0*/  IMAD.MOV.U32 R114, RZ, RZ, R38 ;  /* 0x000000ffff727224 */ /* 0x000fe200078e0026 */
[----:B------:R-:W-:Y:S01]  /*217e0*/  STL.64 [R1+0xc20], R172 ;  /* 0x000c20ac01007387 */ /* 0x000fe20000100a00 */
[----:B0-----:R-:W-:Y:S02]  /*217f0*/  IMAD.MOV.U32 R111, RZ, RZ, R35 ;  /* 0x000000ffff6f7224 */ /* 0x001fe400078e0023 */
[----:B------:R-:W-:Y:S01]  /*21800*/  IMAD.MOV.U32 R110, RZ, RZ, R34 ;  /* 0x000000ffff6e7224 */ /* 0x000fe200078e0022 */
[----:B------:R-:W-:Y:S01]  /*21810*/  STL.128 [R1+0xb10], R100 ;  /* 0x000b106401007387 */ /* 0x000fe20000100c00 */
[----:B------:R-:W-:-:S02]  /*21820*/  IMAD.MOV.U32 R107, RZ, RZ, R31 ;  /* 0x000000ffff6b7224 */ /* 0x000fc400078e001f */
[----:B------:R-:W-:Y:S01]  /*21830*/  IMAD.MOV.U32 R106, RZ, RZ, R30 ;  /* 0x000000ffff6a7224 */ /* 0x000fe200078e001e */
[----:B-1----:R-:W4:Y:S01]  /*21840*/  LDL.LU.128 R116, [R1+0xb50] ;  /* 0x000b500001747983 */ /* 0x002f220000300c00 */
[----:B------:R-:W-:Y:S02]  /*21850*/  IMAD.MOV.U32 R105, RZ, RZ, R29 ;  /* 0x000000ffff697224 */ /* 0x000fe400078e001d */
[----:B------:R-:W-:Y:S01]  /*21860*/  IMAD.MOV.U32 R104, RZ, RZ, R28 ;  /* 0x000000ffff687224 */ /* 0x000fe200078e001c */
[----:B------:R-:W-:Y:S01]  /*21870*/  STL.128 [R1+0x400], R216 ;  /* 0x000400d801007387 */ /* 0x000fe20000100c00 */
[----:B------:R-:W-:Y:S02]  /*21880*/  IMAD.MOV.U32 R109, RZ, RZ, R33 ;  /* 0x000000ffff6d7224 */ /* 0x000fe400078e0021 */
[----:B------:R-:W-:Y:S01]  /*21890*/  IMAD.MOV.U32 R108, RZ, RZ, R32 ;  /* 0x000000ffff6c7224 */ /* 0x000fe200078e0020 */
[----:B------:R-:W4:Y:S01]  /*218a0*/  LDL.LU R12, [R1+0xcd0] ;  /* 0x000cd000010c7983 */ /* 0x000f220000300800 */
[----:B------:R-:W-:-:S02]  /*218b0*/  IMAD.MOV.U32 R113, RZ, RZ, R37 ;  /* 0x000000ffff717224 */ /* 0x000fc400078e0025 */
[----:B------:R-:W-:Y:S01]  /*218c0*/  IMAD.MOV.U32 R112, RZ, RZ, R36 ;  /* 0x000000ffff707224 */ /* 0x000fe200078e0024 */
[----:B------:R-:W4:Y:S01]  /*218d0*/  LDL.LU R18, [R1+0xcc4] ;  /* 0x000cc40001127983 */ /* 0x000f220000300800 */
[----:B------:R-:W-:Y:S02]  /*218e0*/  IMAD.MOV.U32 R121, RZ, RZ, R45 ;  /* 0x000000ffff797224 */ /* 0x000fe400078e002d */
[----:B------:R-:W-:Y:S01]  /*218f0*/  IMAD.MOV.U32 R120, RZ, RZ, R44 ;  /* 0x000000ffff787224 */ /* 0x000fe200078e002c */
[----:B------:R-:W4:Y:S01]  /*21900*/  LDL.LU R19, [R1+0xcc0] ;  /* 0x000cc00001137983 */ /* 0x000f220000300800 */
[----:B------:R-:W-:Y:S02]  /*21910*/  IMAD.MOV.U32 R145, RZ, RZ, R69 ;  /* 0x000000ffff917224 */ /* 0x000fe400078e0045 */
[----:B------:R-:W-:Y:S01]  /*21920*/  IMAD.MOV.U32 R143, RZ, RZ, R67 ;  /* 0x000000ffff8f7224 */ /* 0x000fe200078e0043 */
[----:B------:R-:W4:Y:S01]  /*21930*/  LDL R53, [R1+0x290] ;  /* 0x0002900001357983 */ /* 0x000f220000100800 */
[----:B------:R-:W-:-:S02]  /*21940*/  IMAD.MOV.U32 R142, RZ, RZ, R66 ;  /* 0x000000ffff8e7224 */ /* 0x000fc400078e0042 */
[----:B------:R-:W-:Y:S01]  /*21950*/  IMAD.MOV.U32 R141, RZ, RZ, R65 ;  /* 0x000000ffff8d7224 */ /* 0x000fe200078e0041 */
[----:B------:R-:W4:Y:S01]  /*21960*/  LDL R51, [R1+0x294] ;  /* 0x0002940001337983 */ /* 0x000f220000100800 */
[----:B------:R-:W-:Y:S02]  /*21970*/  IMAD.MOV.U32 R139, RZ, RZ, R63 ;  /* 0x000000ffff8b7224 */ /* 0x000fe400078e003f */
[----:B------:R-:W-:Y:S01]  /*21980*/  IMAD.MOV.U32 R138, RZ, RZ, R62 ;  /* 0x000000ffff8a7224 */ /* 0x000fe200078e003e */
[----:B------:R-:W4:Y:S01]  /*21990*/  LDL R49, [R1+0x298] ;  /* 0x0002980001317983 */ /* 0x000f220000100800 */
[----:B------:R-:W-:Y:S02]  /*219a0*/  IMAD.MOV.U32 R137, RZ, RZ, R61 ;  /* 0x000000ffff897224 */ /* 0x000fe400078e003d */
[----:B------:R-:W-:Y:S01]  /*219b0*/  IMAD.MOV.U32 R135, RZ, RZ, R59 ;  /* 0x000000ffff877224 */ /* 0x000fe200078e003b */
[----:B------:R-:W4:Y:S01]  /*219c0*/  LDL R43, [R1+0x2a4] ;  /* 0x0002a400012b7983 */ /* 0x000f220000100800 */
[----:B------:R-:W-:-:S02]  /*219d0*/  IMAD.MOV.U32 R134, RZ, RZ, R58 ;  /* 0x000000ffff867224 */ /* 0x000fc400078e003a */
[----:B------:R-:W-:Y:S01]  /*219e0*/  IMAD.MOV.U32 R133, RZ, RZ, R57 ;  /* 0x000000ffff857224 */ /* 0x000fe200078e0039 */
[----:B------:R-:W4:Y:S01]  /*219f0*/  LDL R41, [R1+0x2a8] ;  /* 0x0002a80001297983 */ /* 0x000f220000100800 */
        /* <DEDUP_REMOVED lines=20> */
[----:B------:R-:W-:Y:S01]  /*21b40*/  STL.128 [R1+0x3b0], R196 ;  /* 0x0003b0c401007387 */ /* 0x000fe20000100c00 */
[----:B------:R-:W-:-:S03]  /*21b50*/  IMAD.MOV.U32 R140, RZ, RZ, R64 ;  /* 0x000000ffff8c7224 */ /* 0x000fc600078e0040 */
        /* <DEDUP_REMOVED lines=19> */
[----:B------:R-:W4:Y:S04]  /*21c90*/  LDL.LU R2, [R1+0xccc] ;  /* 0x000ccc0001027983 */ /* 0x000f280000300800 */
[----:B------:R-:W4:Y:S04]  /*21ca0*/  LDL.LU R3, [R1+0xcc8] ;  /* 0x000cc80001037983 */ /* 0x000f280000300800 */
[----:B------:R-:W4:Y:S04]  /*21cb0*/  LDL.LU R14, [R1+0xcbc] ;  /* 0x000cbc00010e7983 */ /* 0x000f280000300800 */
[----:B------:R-:W4:Y:S04]  /*21cc0*/  LDL.LU R15, [R1+0xcb8] ;  /* 0x000cb800010f7983 */ /* 0x000f280000300800 */
[----:B0-----:R0:W5:Y:S04]  /*21cd0*/  LDL.LU.64 R224, [R1+0xcb0] ;  /* 0x000cb00001e07983 */ /* 0x0011680000300a00 */
[----:B------:R-:W4:Y:S04]  /*21ce0*/  LDL.LU.128 R220, [R1+0xca0] ;  /* 0x000ca00001dc7983 */ /* 0x000f280000300c00 */
[----:B------:R-:W4:Y:S04]  /*21cf0*/  LDL.LU.128 R216, [R1+0xc90] ;  /* 0x000c900001d87983 */ /* 0x000f280000300c00 */
[----:B------:R-:W4:Y:S04]  /*21d00*/  LDL.LU.128 R212, [R1+0xc80] ;  /* 0x000c800001d47983 */ /* 0x000f280000300c00 */
[----:B------:R-:W4:Y:S04]  /*21d10*/  LDL.LU.128 R208, [R1+0xc70] ;  /* 0x000c700001d07983 */ /* 0x000f280000300c00 */
[----:B------:R-:W4:Y:S04]  /*21d20*/  LDL.LU.128 R204, [R1+0xc60] ;  /* 0x000c600001cc7983 */ /* 0x000f280000300c00 */
[----:B------:R-:W4:Y:S04]  /*21d30*/  LDL.LU.128 R200, [R1+0xc50] ;  /* 0x000c500001c87983 */ /* 0x000f280000300c00 */
[----:B------:R-:W4:Y:S04]  /*21d40*/  LDL.LU.64 R198, [R1+0xc48] ;  /* 0x000c480001c67983 */ /* 0x000f280000300a00 */
[----:B------:R0:W5:Y:S04]  /*21d50*/  LDL.LU R196, [R1+0xc40] ;  /* 0x000c400001c47983 */ /* 0x0001680000300800 */
[----:B------:R-:W4:Y:S04]  /*21d60*/  LDL.LU.128 R192, [R1+0xc30] ;  /* 0x000c300001c07983 */ /* 0x000f280000300c00 */
[----:B------:R-:W4:Y:S04]  /*21d70*/  LDL.LU.64 R172, [R1+0xc20] ;  /* 0x000c200001ac7983 */ /* 0x000f280000300a00 */
        /* <DEDUP_REMOVED lines=14> */
[----:B--2---:R1:W-:Y:S04]  /*21e60*/  STL.128 [R1+0xb00], R128 ;  /* 0x000b008001007387 */ /* 0x0043e80000100c00 */
[----:B---3--:R2:W-:Y:S04]  /*21e70*/  STL.128 [R1+0xaf0], R124 ;  /* 0x000af07c01007387 */ /* 0x0085e80000100c00 */
[----:B------:R3:W-:Y:S01]  /*21e80*/  STL.128 [R1+0xac0], R24 ;  /* 0x000ac01801007387 */ /* 0x0007e20000100c00 */
[----:B------:R-:W-:-:S02]  /*21e90*/  IMAD.MOV.U32 R178, RZ, RZ, R99 ;  /* 0x000000ffffb27224 */ /* 0x000fc400078e0063 */
[----:B------:R-:W-:Y:S01]  /*21ea0*/  IMAD.MOV.U32 R179, RZ, RZ, R98 ;  /* 0x000000ffffb37224 */ /* 0x000fe200078e0062 */
[----:B------:R-:W4:Y:S04]  /*21eb0*/  LDL R75, [R1+0x264] ;  /* 0x00026400014b7983 */ /* 0x000f280000100800 */
[----:B-1----:R-:W4:Y:S04]  /*21ec0*/  LDL.LU.128 R128, [R1+0xb00] ;  /* 0x000b000001807983 */ /* 0x002f280000300c00 */
[----:B--2---:R-:W2:Y:S04]  /*21ed0*/  LDL.LU.128 R124, [R1+0xaf0] ;  /* 0x000af000017c7983 */ /* 0x004ea80000300c00 */
[----:B---3--:R-:W3:Y:S04]  /*21ee0*/  LDL.LU.128 R24, [R1+0xac0] ;  /* 0x000ac00001187983 */ /* 0x008ee80000300c00 */
[----:B------:R1:W-:Y:S01]  /*21ef0*/  STL.64 [R1+0xa90], R4 ;  /* 0x000a900401007387 */ /* 0x0003e20000100a00 */
[----:B------:R-:W-:-:S02]  /*21f00*/  IMAD.MOV.U32 R28, RZ, RZ, R96 ;  /* 0x000000ffff1c7224 */ /* 0x000fc400078e0060 */
[----:B------:R-:W-:Y:S01]  /*21f10*/  IMAD.MOV.U32 R155, RZ, RZ, R79 ;  /* 0x000000ffff9b7224 */ /* 0x000fe200078e004f */
[----:B------:R-:W2:Y:S01]  /*21f20*/  LDL R73, [R1+0x268] ;  /* 0x0002680001497983 */ /* 0x000ea20000100800 */
[----:B------:R-:W-:Y:S02]  /*21f30*/  IMAD.MOV.U32 R154, RZ, RZ, R78 ;  /* 0x000000ffff9a7224 */ /* 0x000fe400078e004e */
[----:B------:R-:W-:Y:S01]  /*21f40*/  IMAD.MOV.U32 R153, RZ, RZ, R77 ;  /* 0x000000ffff997224 */ /* 0x000fe200078e004d */
[----:B------:R-:W2:Y:S04]  /*21f50*/  LDL R71, [R1+0x26c] ;  /* 0x00026c0001477983 */ /* 0x000ea80000100800 */
[----:B-1----:R-:W2:Y:S04]  /*21f60*/  LDL.LU.64 R4, [R1+0xa90] ;  /* 0x000a900001047983 */ /* 0x002ea80000300a00 */
[----:B----4-:R1:W-:Y:S01]  /*21f70*/  STL.128 [R1+0xad0], R116 ;  /* 0x000ad07401007387 */ /* 0x0103e20000100c00 */
[----:B------:R-:W-:-:S02]  /*21f80*/  IMAD.MOV.U32 R152, RZ, RZ, R76 ;  /* 0x000000ffff987224 */ /* 0x000fc400078e004c */
[----:B------:R-:W-:Y:S01]  /*21f90*/  IMAD.MOV.U32 R180, RZ, RZ, R97 ;  /* 0x000000ffffb47224 */ /* 0x000fe200078e0061 */
[----:B------:R-:W4:Y:S04]  /*21fa0*/  LDL R69, [R1+0x270] ;  /* 0x0002700001457983 */ /* 0x000f280000100800 */
[----:B------:R-:W4:Y:S04]  /*21fb0*/  LDL R67, [R1+0x274] ;  /* 0x0002740001437983 */ /* 0x000f280000100800 */
[----:B------:R-:W4:Y:S04]  /*21fc0*/  LDL R65, [R1+0x278] ;  /* 0x0002780001417983 */ /* 0x000f280000100800 */
[----:B-1----:R-:W4:Y:S04]  /*21fd0*/  LDL.LU.128 R116, [R1+0xad0] ;  /* 0x000ad00001747983 */ /* 0x002f280000300c00 */
        /* <DEDUP_REMOVED lines=18> */
[----:B------:R1:W-:Y:S04]  /*22100*/  STL.128 [R1+0xaa0], R12 ;  /* 0x000aa00c01007387 */ /* 0x0003e80000100c00 */
[----:B-1----:R-:W4:Y:S04]  /*22110*/  LDL.LU.128 R12, [R1+0xaa0] ;  /* 0x000aa000010c7983 */ /* 0x002f280000300c00 */
[----:B------:R1:W-:Y:S04]  /*22120*/  STL.128 [R1+0xae0], R120 ;  /* 0x000ae07801007387 */ /* 0x0003e80000100c00 */
[----:B-1----:R-:W4:Y:S04]  /*22130*/  LDL.LU.128 R120, [R1+0xae0] ;  /* 0x000ae00001787983 */ /* 0x002f280000300c00 */
[----:B---3--:R1:W-:Y:S04]  /*22140*/  STL.128 [R1+0xa80], R24 ;  /* 0x000a801801007387 */ /* 0x0083e80000100c00 */
[----:B-1----:R-:W3:Y:S04]  /*22150*/  LDL.LU.128 R24, [R1+0xa80] ;  /* 0x000a800001187983 */ /* 0x002ee80000300c00 */
[----:B--2---:R1:W-:Y:S04]  /*22160*/  STL.64 [R1+0xa50], R4 ;  /* 0x000a500401007387 */ /* 0x0043e80000100a00 */
[----:B-1----:R-:W2:Y:S01]  /*22170*/  LDL.LU.64 R4, [R1+0xa50] ;  /* 0x000a500001047983 */ /* 0x002ea20000300a00 */
        /* <DEDUP_REMOVED lines=68> */
[----:B------:R-:W2:Y:S01]  /*225c0*/  LDL R128, [R1+0x344] ;  /* 0x0003440001807983 */ /* 0x000ea20000100800 */
[----:B------:R-:W-:Y:S02]  /*225d0*/  IMAD.MOV.U32 R176, RZ, RZ, R117 ;  /* 0x000000ffffb07224 */ /* 0x000fe400078e0075 */
[----:B------:R-:W-:Y:S01]  /*225e0*/  IMAD.MOV.U32 R28, RZ, RZ, R116 ;  /* 0x000000ffff1c7224 */ /* 0x000fe200078e0074 */
[----:B------:R-:W2:Y:S01]  /*225f0*/  LDL R126, [R1+0x348] ;  /* 0x00034800017e7983 */ /* 0x000ea20000100800 */
[----:B------:R-:W-:Y:S02]  /*22600*/  IMAD.MOV.U32 R6, RZ, RZ, R151 ;  /* 0x000000ffff067224 */ /* 0x000fe400078e0097 */
[----:B------:R-:W-:Y:S01]  /*22610*/  IMAD.MOV.U32 R7, RZ, RZ, R150 ;  /* 0x000000ffff077224 */ /* 0x000fe200078e0096 */
[----:B------:R-:W2:Y:S01]  /*22620*/  LDL R124, [R1+0x34c] ;  /* 0x00034c00017c7983 */ /* 0x000ea20000100800 */
[----:B------:R-:W-:-:S02]  /*22630*/  IMAD.MOV.U32 R8, RZ, RZ, R149 ;  /* 0x000000ffff087224 */ /* 0x000fc400078e0095 */
[----:B------:R-:W-:Y:S02]  /*22640*/  IMAD.MOV.U32 R9, RZ, RZ, R148 ;  /* 0x000000ffff097224 */ /* 0x000fe400078e0094 */
[----:B------:R-:W-:Y:S02]  /*22650*/  IMAD.MOV.U32 R22, RZ, RZ, R141 ;  /* 0x000000ffff167224 */ /* 0x000fe400078e008d */
[----:B------:R-:W-:Y:S01]  /*22660*/  IMAD.MOV.U32 R80, RZ, RZ, R177 ;  /* 0x000000ffff507224 */ /* 0x000fe200078e00b1 */
[----:B------:R-:W-:Y:S01]  /*22670*/  STL.128 [R1+0x350], R76 ;  /* 0x0003504c01007387 */ /* 0x000fe20000100c00 */
[----:B------:R-:W-:Y:S02]  /*22680*/  IMAD.MOV.U32 R10, RZ, RZ, R147 ;  /* 0x000000ffff0a7224 */ /* 0x000fe400078e0093 */
[----:B------:R-:W-:Y:S01]  /*22690*/  IMAD.MOV.U32 R11, RZ, RZ, R146 ;  /* 0x000000ffff0b7224 */ /* 0x000fe200078e0092 */
[----:B-1----:R-:W2:Y:S01]  /*226a0*/  LDL R91, [R1+0x244] ;  /* 0x00024400015b7983 */ /* 0x002ea20000100800 */
[----:B------:R-:W-:-:S02]  /*226b0*/  IMAD.MOV.U32 R16, RZ, RZ, R145 ;  /* 0x000000ffff107224 */ /* 0x000fc400078e0091 */
[----:B------:R-:W-:Y:S01]  /*226c0*/  IMAD.MOV.U32 R17, RZ, RZ, R144 ;  /* 0x000000ffff117224 */ /* 0x000fe200078e0090 */
[----:B------:R-:W2:Y:S01]  /*226d0*/  LDL R87, [R1+0x24c] ;  /* 0x00024c0001577983 */ /* 0x000ea20000100800 */
[----:B------:R-:W-:Y:S02]  /*226e0*/  IMAD.MOV.U32 R20, RZ, RZ, R143 ;  /* 0x000000ffff147224 */ /* 0x000fe400078e008f */
[----:B------:R-:W-:Y:S01]  /*226f0*/  IMAD.MOV.U32 R21, RZ, RZ, R142 ;  /* 0x000000ffff157224 */ /* 0x000fe200078e008e */
[----:B------:R1:W-:Y:S01]  /*22700*/  STL.128 [R1+0xa60], R12 ;  /* 0x000a600c01007387 */ /* 0x0003e20000100c00 */
[----:B------:R-:W-:Y:S02]  /*22710*/  IMAD.MOV.U32 R96, RZ, RZ, R28 ;  /* 0x000000ffff607224 */ /* 0x000fe400078e001c */
[----:B------:R-:W-:Y:S01]  /*22720*/  IMAD.MOV.U32 R97, RZ, RZ, R176 ;  /* 0x000000ffff617224 */ /* 0x000fe200078e00b0 */
[----:B------:R-:W-:Y:S01]  /*22730*/  STL.128 [R1+0x3c0], R104 ;  /* 0x0003c06801007387 */ /* 0x000fe20000100c00 */
[----:B------:R-:W-:-:S02]  /*22740*/  IMAD.MOV.U32 R141, RZ, RZ, R137 ;  /* 0x000000ffff8d7224 */ /* 0x000fc400078e0089 */
[----:B------:R-:W-:Y:S01]  /*22750*/  IMAD.MOV.U32 R142, RZ, RZ, R138 ;  /* 0x000000ffff8e7224 */ /* 0x000fe200078e008a */
[----:B----4-:R-:W4:Y:S01]  /*22760*/  LDL R93, [R1+0x240] ;  /* 0x00024000015d7983 */ /* 0x010f220000100800 */
[----:B------:R-:W-:Y:S02]  /*22770*/  IMAD.MOV.U32 R143, RZ, RZ, R139 ;  /* 0x000000ffff8f7224 */ /* 0x000fe400078e008b */
[----:B------:R-:W-:Y:S01]  /*22780*/  IMAD.MOV.U32 R145, RZ, RZ, R22 ;  /* 0x000000ffff917224 */ /* 0x000fe200078e0016 */
[----:B------:R-:W4:Y:S01]  /*22790*/  LDL R89, [R1+0x248] ;  /* 0x0002480001597983 */ /* 0x000f220000100800 */
[----:B------:R-:W-:-:S03]  /*227a0*/  IMAD.MOV.U32 R146, RZ, RZ, R21 ;  /* 0x000000ffff927224 */ /* 0x000fc600078e0015 */
[----:B-1----:R-:W4:Y:S01]  /*227b0*/  LDL.LU.128 R12, [R1+0xa60] ;  /* 0x000a6000010c7983 */ /* 0x002f220000300c00 */
[----:B------:R-:W-:Y:S02]  /*227c0*/  IMAD.MOV.U32 R147, RZ, RZ, R20 ;  /* 0x000000ffff937224 */ /* 0x000fe400078e0014 */
        /* <DEDUP_REMOVED lines=11> */
[----:B------:R-:W-:-:S03]  /*22880*/  IMAD.MOV.U32 R155, RZ, RZ, R6 ;  /* 0x000000ffff9b7224 */ /* 0x000fc600078e0006 */
[----:B------:R1:W-:Y:S04]  /*22890*/  STL.128 [R1+0x360], R80 ;  /* 0x0003605001007387 */ /* 0x0003e80000100c00 */
[----:B------:R-:W-:Y:S04]  /*228a0*/  STL.128 [R1+0x3a0], R96 ;  /* 0x0003a06001007387 */ /* 0x000fe80000100c00 */
[----:B------:R-:W-:Y:S04]  /*228b0*/  STL.128 [R1+0x3d0], R108 ;  /* 0x0003d06c01007387 */ /* 0x000fe80000100c00 */
[----:B------:R-:W-:Y:S04]  /*228c0*/  STL.128 [R1+0x3e0], R112 ;  /* 0x0003e07001007387 */ /* 0x000fe80000100c00 */
[----:B------:R-:W-:Y:S04]  /*228d0*/  STL.128 [R1+0x410], R148 ;  /* 0x0004109401007387 */ /* 0x000fe80000100c00 */
[----:B------:R0:W-:Y:S04]  /*228e0*/  STL.128 [R1+0x420], R152 ;  /* 0x0004209801007387 */ /* 0x0001e80000100c00 */
[----:B-1----:R-:W4:Y:S04]  /*228f0*/  LDL R83, [R1+0x254] ;  /* 0x0002540001537983 */ /* 0x002f280000100800 */
[----:B------:R-:W4:Y:S04]  /*22900*/  LDL R81, [R1+0x258] ;  /* 0x0002580001517983 */ /* 0x000f280000100800 */
[----:B------:R-:W4:Y:S04]  /*22910*/  LDL R79, [R1+0x25c] ;  /* 0x00025c00014f7983 */ /* 0x000f280000100800 */
[----:B------:R-:W4:Y:S04]  /*22920*/  LDL R77, [R1+0x260] ;  /* 0x00026000014d7983 */ /* 0x000f280000100800 */
[----:B------:R-:W4:Y:S04]  /*22930*/  LDL R21, [R1+0x2d0] ;  /* 0x0002d00001157983 */ /* 0x000f280000100800 */
[----:B------:R-:W4:Y:S01]  /*22940*/  LDL R17, [R1+0x2d4] ;  /* 0x0002d40001117983 */ /* 0x000f220000100800 */
[----:B------:R-:W-:-:S03]  /*22950*/  IMAD.MOV.U32 R23, RZ, RZ, R123 ;  /* 0x000000ffff177224 */ /* 0x000fc600078e007b */
[----:B------:R-:W4:Y:S01]  /*22960*/  LDL R11, [R1+0x2d8] ;  /* 0x0002d800010b7983 */ /* 0x000f220000100800 */
[----:B------:R-:W-:-:S03]  /*22970*/  IMAD.MOV.U32 R103, RZ, RZ, R23 ;  /* 0x000000ffff677224 */ /* 0x000fc600078e0017 */
[----:B------:R-:W4:Y:S01]  /*22980*/  LDL R9, [R1+0x2dc] ;  /* 0x0002dc0001097983 */ /* 0x000f220000100800 */
        /* <DEDUP_REMOVED lines=8> */
[----:B------:R-:W-:Y:S04]  /*22a10*/  STL.128 [R1+0x3b0], R100 ;  /* 0x0003b06401007387 */ /* 0x000fe80000100c00 */
[----:B------:R-:W-:Y:S04]  /*22a20*/  STL.128 [R1+0x3f0], R140 ;  /* 0x0003f08c01007387 */ /* 0x000fe80000100c00 */
[----:B------:R1:W-:Y:S04]  /*22a30*/  STL.128 [R1+0x400], R144 ;  /* 0x0004009001007387 */ /* 0x0003e80000100c00 */
[----:B------:R-:W4:Y:S04]  /*22a40*/  LDL R23, [R1+0x2cc] ;  /* 0x0002cc0001177983 */ /* 0x000f280000100800 */
[----:B0-----:R-:W4:Y:S04]  /*22a50*/  LDL R154, [R1+0x310] ;  /* 0x00031000019a7983 */ /* 0x001f280000100800 */
[----:B------:R-:W4:Y:S04]  /*22a60*/  LDL R152, [R1+0x314] ;  /* 0x0003140001987983 */ /* 0x000f280000100800 */
[----:B------:R-:W4:Y:S01]  /*22a70*/  LDL R150, [R1+0x318] ;  /* 0x0003180001967983 */ /* 0x000f220000100800 */
[----:B---3--:R-:W-:-:S03]  /*22a80*/  IMAD.MOV.U32 R174, RZ, RZ, R27 ;  /* 0x000000ffffae7224 */ /* 0x008fc600078e001b */
[----:B------:R-:W3:Y:S01]  /*22a90*/  LDL R148, [R1+0x31c] ;  /* 0x00031c0001947983 */ /* 0x000ee20000100800 */
[----:B------:R-:W-:Y:S02]  /*22aa0*/  IMAD.MOV.U32 R175, RZ, RZ, R26 ;  /* 0x000000ffffaf7224 */ /* 0x000fe400078e001a */
[----:B------:R-:W-:Y:S01]  /*22ab0*/  IMAD.MOV.U32 R29, RZ, RZ, R25 ;  /* 0x000000ffff1d7224 */ /* 0x000fe200078e0019 */
[----:B-1----:R-:W3:Y:S01]  /*22ac0*/  LDL R146, [R1+0x320] ;  /* 0x0003200001927983 */ /* 0x002ee20000100800 */
[----:B------:R-:W-:Y:S02]  /*22ad0*/  IMAD.MOV.U32 R30, RZ, RZ, R175 ;  /* 0x000000ffff1e7224 */ /* 0x000fe400078e00af */
[----:B------:R-:W-:Y:S01]  /*22ae0*/  IMAD.MOV.U32 R31, RZ, RZ, R174 ;  /* 0x000000ffff1f7224 */ /* 0x000fe200078e00ae */
[----:B------:R-:W3:Y:S01]  /*22af0*/  LDL R144, [R1+0x324] ;  /* 0x0003240001907983 */ /* 0x000ee20000100800 */
[----:B------:R-:W-:Y:S02]  /*22b00*/  IMAD.MOV.U32 R26, RZ, RZ, R30 ;  /* 0x000000ffff1a7224 */ /* 0x000fe400078e001e */
[----:B------:R-:W-:Y:S01]  /*22b10*/  IMAD.MOV.U32 R27, RZ, RZ, R31 ;  /* 0x000000ffff1b7224 */ /* 0x000fe200078e001f */
[----:B------:R-:W3:Y:S01]  /*22b20*/  LDL R174, [R1+0x30c] ;  /* 0x00030c0001ae7983 */ /* 0x000ee20000100800 */
[----:B------:R-:W-:-:S03]  /*22b30*/  IMAD.MOV.U32 R25, RZ, RZ, R29 ;  /* 0x000000ffff197224 */ /* 0x000fc600078e001d */
[----:B------:R-:W3:Y:S04]  /*22b40*/  LDL R31, [R1+0x2bc] ;  /* 0x0002bc00011f7983 */ /* 0x000ee80000100800 */
[----:B------:R0:W-:Y:S04]  /*22b50*/  STL.128 [R1+0x230], R24 ;  /* 0x0002301801007387 */ /* 0x0001e80000100c00 */
[----:B------:R-:W3:Y:S04]  /*22b60*/  LDL R101, [R1+0x230] ;  /* 0x0002300001657983 */ /* 0x000ee80000100800 */
[----:B------:R-:W3:Y:S04]  /*22b70*/  LDL R99, [R1+0x234] ;  /* 0x0002340001637983 */ /* 0x000ee80000100800 */
[----:B------:R-:W3:Y:S04]  /*22b80*/  LDL R97, [R1+0x238] ;  /* 0x0002380001617983 */ /* 0x000ee80000100800 */
[----:B------:R-:W3:Y:S04]  /*22b90*/  LDL R95, [R1+0x23c] ;  /* 0x00023c00015f7983 */ /* 0x000ee80000100800 */
[----:B------:R-:W3:Y:S04]  /*22ba0*/  LDL R29, [R1+0x2c0] ;  /* 0x0002c000011d7983 */ /* 0x000ee80000100800 */
[----:B0-----:R-:W3:Y:S04]  /*22bb0*/  LDL R27, [R1+0x2c4] ;  /* 0x0002c400011b7983 */ /* 0x001ee80000100800 */
        /* <DEDUP_REMOVED lines=61> */
[----:B------:R0:W-:Y:S04]  /*22f90*/  STL.64 [R1+0xab0], R18 ;  /* 0x000ab01201007387 */ /* 0x0001e80000100a00 */
[----:B0-----:R-:W3:Y:S01]  /*22fa0*/  LDL.LU.64 R18, [R1+0xab0] ;  /* 0x000ab00001127983 */ /* 0x001ee20000300a00 */
[----:B--2---:R-:W-:Y:S01]  /*22fb0*/  FFMA.FTZ R5, R5, R2, R217 ;  /* 0x0000000205057223 */ /* 0x004fe200000100d9 */
[----:B------:R-:W-:-:S03]  /*22fc0*/  FFMA.FTZ R3, R3, R4, R221 ;  /* 0x0000000403037223 */ /* 0x000fc600000100dd */
        /* <DEDUP_REMOVED lines=42> */
[----:B----4-:R-:W-:Y:S01]  /*23270*/  FADD.FTZ R13, R13, R156 ;  /* 0x0000009c0d0d7221 */ /* 0x010fe20000010000 */
[----:B------:R-:W-:Y:S01]  /*23280*/  FADD.FTZ R3, R159, R160 ;  /* 0x000000a09f037221 */ /* 0x000fe20000010000 */
[----:B------:R-:W-:Y:S02]  /*23290*/  STL [R1+0x68], R223 ;  /* 0x000068df01007387 */ /* 0x000fe40000100800 */
[----:B------:R-:W-:Y:S01]  /*232a0*/  FADD.FTZ R159, R0, R13 ;  /* 0x0000000d009f7221 */ /* 0x000fe20000010000 */
[----:B------:R-:W-:Y:S01]  /*232b0*/  FADD.FTZ R158, R158, R3 ;  /* 0x000000039e9e7221 */ /* 0x000fe20000010000 */
[----:B------:R-:W-:Y:S04]  /*232c0*/  STL [R1+0x68], R223 ;  /* 0x000068df01007387 */ /* 0x000fe80000100800 */
[----:B------:R-:W-:Y:S04]  /*232d0*/  STL [R1+0x68], R223 ;  /* 0x000068df01007387 */ /* 0x000fe80000100800 */
[----:B------:R-:W-:Y:S04]  /*232e0*/  STL [R1+0x68], R223 ;  /* 0x000068df01007387 */ /* 0x000fe80000100800 */
[----:B------:R-:W-:Y:S04]  /*232f0*/  STL [R1+0x68], R223 ;  /* 0x000068df01007387 */ /* 0x000fe80000100800 */
[----:B------:R-:W-:Y:S04]  /*23300*/  STL [R1+0x204], R12 ;  /* 0x0002040c01007387 */ /* 0x000fe80000100800 */
[----:B------:R-:W-:Y:S04]  /*23310*/  STL.64 [R1+0x210], R158 ;  /* 0x0002109e01007387 */ /* 0x000fe80000100a00 */
        /* <DEDUP_REMOVED lines=129> */
[----:B------:R-:W2:Y:S04]  /*23b30*/  LD.E R2, desc[UR36][R14.64] ;  /* 0x000000240e027980 */ /* 0x000ea8000c101900 */
[----:B------:R0:W-:Y:S04]  /*23b40*/  STL.64 [R1+0xa70], R18 ;  /* 0x000a701201007387 */ /* 0x0001e80000100a00 */
[----:B------:R1:W5:Y:S04]  /*23b50*/  LDL R0, [R1+0x1f0] ;  /* 0x0001f00001007983 */ /* 0x0003680000100800 */
[----:B0-----:R1:W5:Y:S01]  /*23b60*/  LDL.LU.64 R18, [R1+0xa70] ;  /* 0x000a700001127983 */ /* 0x0013620000300a00 */
[----:B------:R-:W-:Y:S01]  /*23b70*/  BSSY B0, `(.L_x_11285) ;  /* 0x0000005000007945 */ /* 0x000fe20003800000 */
[----:B--2---:R-:W-:-:S04]  /*23b80*/  LOP3.LUT R2, R2, 0x1, RZ, 0xfc, !PT ;  /* 0x0000000102027812 */ /* 0x004fc800078efcff */
[----:B------:R-:W-:-:S13]  /*23b90*/  ISETP.NE.AND P0, PT, R2, 0x3, PT ;  /* 0x000000030200780c */ /* 0x000fda0003f05270 */
[----:B-1----:R-:W-:Y:S05]  /*23ba0*/  @!P0 BRA `(.L_x_11286) ;  /* 0x0000000000048947 */ /* 0x002fea0003800000 */
[----:B------:R-:W-:Y:S01]  /*23bb0*/  BPT.TRAP 0x1 ;  /* 0x000000040000795c */ /* 0x000fe20000300000 */
.L_x_11286:
[----:B------:R-:W-:Y:S05]  /*23bc0*/  BSYNC B0 ;  /* 0x0000000000007941 */ /* 0x000fea0003800000 */
.L_x_11285:
[----:B------:R-:W2:Y:S04]  /*23bd0*/  LD.E.64 R2, desc[UR36][R14.64+0x20] ;  /* 0x000020240e027980 */ /* 0x000ea8000c101b00 */
[----:B------:R-:W3:Y:S01]  /*23be0*/  LD.E R4, desc[UR36][R14.64+0xc] ;  /* 0x00000c240e047980 */ /* 0x000ee2000c101900 */
[C---:B-----5:R-:W-:Y:S01]  /*23bf0*/  ISETP.GT.AND P0, PT, R196.reuse, R222, PT ;  /* 0x000000dec400720c */ /* 0x060fe20003f04270 */
[----:B------:R-:W-:Y:S02]  /*23c00*/  VIADD R10, R196, 0xffffffff ;  /* 0xffffffffc40a7836 */ /* 0x000fe40000000000 */
[----:B------:R-:W-:Y:S02]  /*23c10*/  IMAD.MOV.U32 R6, RZ, RZ, R14 ;  /* 0x000000ffff067224 */ /* 0x000fe400078e000e */
[----:B------:R-:W-:-:S02]  /*23c20*/  IMAD.MOV.U32 R7, RZ, RZ, R15 ;  /* 0x000000ffff077224 */ /* 0x000fc400078e000f */
[----:B------:R-:W-:Y:S01]  /*23c30*/  IMAD.MOV.U32 R196, RZ, RZ, R10 ;  /* 0x000000ffffc47224 */ /* 0x000fe200078e000a */
[----:B--2---:R-:W-:-:S05]  /*23c40*/  MOV R3, R2 ;  /* 0x0000000200037202 */ /* 0x004fca0000000f00 */
[----:B------:R-:W-:-:S05]  /*23c50*/  IMAD R3, R0, 0x8, R3 ;  /* 0x0000000800037824 */ /* 0x000fca00078e0203 */
[----:B---3--:R-:W-:-:S04]  /*23c60*/  PRMT R3, R4, 0x654, R3 ;  /* 0x0000065404037816 */ /* 0x008fc80000000003 */
[----:B------:R1:W-:Y:S01]  /*23c70*/  SYNCS.ARRIVE.TRANS64.RED.A1T0 RZ, [R3+URZ], RZ ;  /* 0x000000ff03ff79a7 */ /* 0x0003e2000810043f */
[----:B------:R-:W-:Y:S05]  /*23c80*/  @P0 BRA `(.L_x_11287) ;  /* 0xfffffe5000f80947 */ /* 0x000fea000383ffff */
.L_x_11268:
[----:B------:R-:W-:-:S13]  /*23c90*/  ISETP.GE.AND P0, PT, R10, UR40, PT ;  /* 0x000000280a007c0c */ /* 0x000fda000bf06270 */
[----:B------:R-:W-:Y:S05]  /*23ca0*/  @!P0 BRA `(.L_x_11288) ;  /* 0x000000ac00388947 */ /* 0x000fea0003800000 */
[----:B------:R0:W5:Y:S02]  /*23cb0*/  LDL.64 R8, [R1+0x150] ;  /* 0x0001500001087983 */ /* 0x0001640000100a00 */
.L_x_11317:
[----:B--2--5:R-:W2:Y:S04]  /*23cc0*/  LD.E R0, desc[UR36][R8.64] ;  /* 0x0000002408007980 */ /* 0x024ea8000c101900 */
[----:B------:R-:W1:Y:S01]  /*23cd0*/  LD.E R2, desc[UR36][R8.64+0x8] ;  /* 0x0000082408027980 */ /* 0x000e62000c101900 */
[----:B--2---:R-:W-:-:S05]  /*23ce0*/  VIADD R0, R0, 0x1 ;  /* 0x0000000100007836 */ /* 0x004fca0000000000 */
[----:B------:R-:W-:-:S13]  /*23cf0*/  ISETP.NE.AND P0, PT, R0, 0x2, PT ;  /* 0x000000020000780c */ /* 0x000fda0003f05270 */
[----:B------:R2:W5:Y:S04]  /*23d00*/  @P0 LD.E R5, desc[UR36][R8.64+0x4] ;  /* 0x0000042408050980 */ /* 0x000568000c101900 */
[----:B------:R-:W3:Y:S01]  /*23d10*/  @!P0 LD.E R4, desc[UR36][R8.64+0x4] ;  /* 0x0000042408048980 */ /* 0x000ee2000c101900 */
[----:B-1----:R-:W-:-:S03]  /*23d20*/  VIADD R3, R2, 0x1 ;  /* 0x0000000102037836 */ /* 0x002fc60000000000 */
[----:B------:R1:W-:Y:S04]  /*23d30*/  ST.E desc[UR36][R8.64], R0 ;  /* 0x0000000008007985 */ /* 0x0003e8000c101924 */
[----:B------:R2:W-:Y:S04]  /*23d40*/  ST.E desc[UR36][R8.64+0x8], R3 ;  /* 0x0000080308007985 */ /* 0x0005e8000c101924 */
[----:B------:R2:W-:Y:S01]  /*23d50*/  @!P0 ST.E desc[UR36][R8.64], RZ ;  /* 0x000000ff08008985 */ /* 0x0005e2000c101924 */
[----:B---3--:R-:W-:-:S05]  /*23d60*/  @!P0 LOP3.LUT R5, R4, 0x1, RZ, 0x3c, !PT ;  /* 0x0000000104058812 */ /* 0x008fca00078e3cff */
[----:B------:R2:W-:Y:S04]  /*23d70*/  @!P0 ST.E desc[UR36][R8.64+0x4], R5 ;  /* 0x0000040508008985 */ /* 0x0005e8000c101924 */
[----:B------:R-:W3:Y:S04]  /*23d80*/  LDL.64 R74, [R1+0x168] ;  /* 0x00016800014a7983 */ /* 0x000ee80000100a00 */
[----:B---3--:R-:W3:Y:S01]  /*23d90*/  LD.E R2, desc[UR36][R74.64] ;  /* 0x000000244a027980 */ /* 0x008ee2000c101900 */
[----:B------:R-:W-:Y:S05]  /*23da0*/  YIELD ;  /* 0x0000000000007946 */ /* 0x000fea0003800000 */
[----:B------:R-:W-:Y:S01]  /*23db0*/  BSSY B0, `(.L_x_11289) ;  /* 0x0000006000007945 */ /* 0x000fe20003800000 */
[----:B-1----:R-:W-:Y:S01]  /*23dc0*/  @!P0 IMAD.MOV.U32 R0, RZ, RZ, RZ ;  /* 0x000000ffff008224 */ /* 0x002fe200078e00ff */
[----:B---3--:R-:W-:-:S04]  /*23dd0*/  LOP3.LUT R2, R2, 0x1, RZ, 0xfc, !PT ;  /* 0x0000000102027812 */ /* 0x008fc800078efcff */
[----:B------:R-:W-:-:S13]  /*23de0*/  ISETP.NE.AND P1, PT, R2, 0x3, PT ;  /* 0x000000030200780c */ /* 0x000fda0003f25270 */
[----:B--2---:R-:W-:Y:S05]  /*23df0*/  @!P1 BRA `(.L_x_11290) ;  /* 0x0000000000049947 */ /* 0x004fea0003800000 */
[----:B------:R-:W-:Y:S01]  /*23e00*/  BPT.TRAP 0x1 ;  /* 0x000000040000795c */ /* 0x000fe20000300000 */
.L_x_11290:
[----:B------:R-:W-:Y:S05]  /*23e10*/  BSYNC B0 ;  /* 0x0000000000007941 */ /* 0x000fea0003800000 */
.L_x_11289:
[----:B------:R-:W2:Y:S01]  /*23e20*/  LD.E.64 R2, desc[UR36][R74.64+0x18] ;  /* 0x000018244a027980 */ /* 0x000ea2000c101b00 */
[----:B-----5:R-:W-:Y:S02]  /*23e30*/  SHF.L.U32 R7, R5, 0x1f, RZ ;  /* 0x0000001f05077819 */ /* 0x020fe400000006ff */
[----:B--2---:R-:W-:-:S05]  /*23e40*/  MOV R3, R2 ;  /* 0x0000000200037202 */ /* 0x004fca0000000f00 */
[----:B------:R-:W-:-:S04]  /*23e50*/  IMAD R0, R0, 0x8, R3 ;  /* 0x0000000800007824 */ /* 0x000fc800078e0203 */
[----:B------:R1:W2:Y:S01]  /*23e60*/  SYNCS.PHASECHK.TRANS64.TRYWAIT P0, [R0+URZ], R7 ;  /* 0x00000007000075a7 */ /* 0x0002a2000800017f */
[----:B------:R-:W3:Y:S04]  /*23e70*/  LD.E R2, desc[UR36][R74.64] ;  /* 0x000000244a027980 */ /* 0x000ee8000c101900 */
[----:B------:R1:W5:Y:S04]  /*23e80*/  LD.E R4, desc[UR36][R8.64] ;  /* 0x0000002408047980 */ /* 0x000368000c101900 */
[----:B------:R1:W5:Y:S01]  /*23e90*/  LD.E R5, desc[UR36][R8.64+0x4] ;  /* 0x0000042408057980 */ /* 0x000362000c101900 */
[----:B------:R-:W-:Y:S01]  /*23ea0*/  BSSY B0, `(.L_x_11291) ;  /* 0x0000005000007945 */ /* 0x000fe20003800000 */
[----:B---3--:R-:W-:-:S04]  /*23eb0*/  LOP3.LUT R2, R2, 0x1, RZ, 0xfc, !PT ;  /* 0x0000000102027812 */ /* 0x008fc800078efcff */
[----:B------:R-:W-:-:S13]  /*23ec0*/  ISETP.NE.AND P1, PT, R2, 0x3, PT ;  /* 0x000000030200780c */ /* 0x000fda0003f25270 */
[----:B-12---:R-:W-:Y:S05]  /*23ed0*/  @!P1 BRA `(.L_x_11292) ;  /* 0x0000000000049947 */ /* 0x006fea0003800000 */
[----:B------:R-:W-:Y:S01]  /*23ee0*/  BPT.TRAP 0x1 ;  /* 0x000000040000795c */ /* 0x000fe20000300000 */
.L_x_11292:
[----:B------:R-:W-:Y:S05]  /*23ef0*/  BSYNC B0 ;  /* 0x0000000000007941 */ /* 0x000fea0003800000 */
.L_x_11291:
[----:B------:R-:W-:Y:S04]  /*23f00*/  BSSY B0, `(.L_x_11293) ;  /* 0x0000008000007945 */ /* 0x000fe80003800000 */
[----:B------:R-:W-:Y:S05]  /*23f10*/  @P0 BRA `(.L_x_11294) ;  /* 0x0000000000180947 */ /* 0x000fea0003800000 */
[----:B------:R-:W2:Y:S01]  /*23f20*/  LD.E.64 R2, desc[UR36][R74.64+0x18] ;  /* 0x000018244a027980 */ /* 0x000ea2000c101b00 */
[----:B-----5:R-:W-:Y:S02]  /*23f30*/  SHF.L.U32 R5, R5, 0x1f, RZ ;  /* 0x0000001f05057819 */ /* 0x020fe400000006ff */
[----:B--2---:R-:W-:-:S05]  /*23f40*/  MOV R3, R2 ;  /* 0x0000000200037202 */ /* 0x004fca0000000f00 */
[----:B------:R-:W-:-:S04]  /*23f50*/  IMAD R4, R4, 0x8, R3 ;  /* 0x0000000804047824 */ /* 0x000fc800078e0203 */
[----:B------:R-:W1:Y:S02]  /*23f60*/  SYNCS.PHASECHK.TRANS64.TRYWAIT P0, [R4+URZ], R5 ;  /* 0x00000005040075a7 */ /* 0x000e64000800017f */
[----:B-1----:R-:W-:Y:S05]  /*23f70*/  @!P0 BRA `(.L_x_11295) ;  /* 0x0000013000548947 */ /* 0x002fea0003800000 */
.L_x_11294:
[----:B------:R-:W-:Y:S05]  /*23f80*/  BSYNC B0 ;  /* 0x0000000000007941 */ /* 0x000fea0003800000 */
.L_x_11293:
[----:B-1---5:R-:W2:Y:S04]  /*23f90*/  LD.E R5, desc[UR36][R8.64] ;  /* 0x0000002408057980 */ /* 0x022ea8000c101900 */
[----:B------:R-:W2:Y:S01]  /*23fa0*/  LDL.64 R20, [R1+0x80] ;  /* 0x0000800001147983 */ /* 0x000ea20000100a00 */
[----:B------:R-:W-:Y:S05]  /*23fb0*/  WARPSYNC.ALL ;  /* 0x0000000000007948 */ /* 0x000fea0003800000 */
[----:B------:R1:W-:Y:S04]  /*23fc0*/  STL [R1+0x60], RZ ;  /* 0x000060ff01007387 */ /* 0x0003e80000100800 */
[----:B------:R-:W3:Y:S01]  /*23fd0*/  LD.E.64 R2, desc[UR36][R18.64+0x78] ;  /* 0x0000782412027980 */ /* 0x000ee2000c101b00 */
[----:B------:R-:W-:-:S05]  /*23fe0*/  IMAD.MOV.U32 R0, RZ, RZ, 0x1 ;  /* 0x00000001ff007424 */ /* 0x000fca00078e00ff */
[----:B------:R1:W-:Y:S04]  /*23ff0*/  STL [R1+0x60], R0 ;  /* 0x0000600001007387 */ /* 0x0003e80000100800 */
[----:B------:R-:W4:Y:S04]  /*24000*/  LD.E.64 R6, desc[UR36][R18.64+0x78] ;  /* 0x0000782412067980 */ /* 0x000f28000c101b00 */
[----:B------:R1:W-:Y:S04]  /*24010*/  STL [R1+0x60], R0 ;  /* 0x0000600001007387 */ /* 0x0003e80000100800 */
[----:B------:R-:W4:Y:S01]  /*24020*/  LD.E.64 R12, desc[UR36][R18.64+0x78] ;  /* 0x00007824120c7980 */ /* 0x000f22000c101b00 */
[----:B--2---:R-:W-:-:S02]  /*24030*/  IMAD R4, R5, 0x300, R20 ;  /* 0x0000030005047824 */ /* 0x004fc400078e0214 */
[----:B------:R-:W-:Y:S01]  /*24040*/  IMAD.MOV.U32 R5, RZ, RZ, R21 ;  /* 0x000000ffff057224 */ /* 0x000fe200078e0015 */
[----:B------:R1:W-:Y:S02]  /*24050*/  STL [R1+0x60], R0 ;  /* 0x0000600001007387 */ /* 0x0003e40000100800 */
[----:B------:R-:W-:Y:S02]  /*24060*/  R2UR UR6, R4 ;  /* 0x00000000040672ca */ /* 0x000fe400000e0000 */
[----:B------:R-:W-:Y:S01]  /*24070*/  R2UR UR7, R5 ;  /* 0x00000000050772ca */ /* 0x000fe200000e0000 */
[----:B------:R-:W2:Y:S01]  /*24080*/  LD.E.64 R16, desc[UR36][R18.64+0x78] ;  /* 0x0000782412107980 */ /* 0x000ea2000c101b00 */
[----:B------:R-:W-:-:S03]  /*24090*/  WARPGROUP.ARRIVE ;  /* 0x00000000000079c5 */ /* 0x000fc60000000000 */
[----:B------:R1:W-:Y:S01]  /*240a0*/  STL [R1+0x60], R0 ;  /* 0x0000600001007387 */ /* 0x0003e20000100800 */
[----:B---3--:R-:W-:Y:S02]  /*240b0*/  R2UR UR4, R2 ;  /* 0x00000000020472ca */ /* 0x008fe400000e0000 */
[----:B------:R-:W-:-:S13]  /*240c0*/  R2UR UR5, R3 ;  /* 0x00000000030572ca */ /* 0x000fda00000e0000 */
[----:B------:R-:W-:Y:S01]  /*240d0*/  HGMMA.64x96x16.F32.BF16 R24, gdesc[UR4], RZ, !UPT, gsb0 ;  /* 0x01600000041879f0 */ /* 0x000fe2000c0018ff */
[----:B----4-:R-:W-:Y:S02]  /*240e0*/  VIADD R6, R6, 0x2 ;  /* 0x0000000206067836 */ /* 0x010fe40000000000 */
[----:B------:R-:W-:Y:S02]  /*240f0*/  VIADD R2, R4, 0x2 ;  /* 0x0000000204027836 */ /* 0x000fe40000000000 */
[----:B------:R-:W-:Y:S01]  /*24100*/  IMAD.MOV.U32 R3, RZ, RZ, R21 ;  /* 0x000000ffff037224 */ /* 0x000fe200078e0015 */
[----:B------:R-:W-:Y:S02]  /*24110*/  R2UR UR4, R6 ;  /* 0x00000000060472ca */ /* 0x000fe400000e0000 */
[----:B------:R-:W-:Y:S02]  /*24120*/  R2UR UR6, R2 ;  /* 0x00000000020672ca */ /* 0x000fe400000e0000 */
[----:B------:R-:W-:-:S02]  /*24130*/  R2UR UR7, R3 ;  /* 0x00000000030772ca */ /* 0x000fc400000e0000 */
[----:B------:R-:W-:Y:S01]  /*24140*/  R2UR UR5, R7 ;  /* 0x00000000070572ca */ /* 0x000fe200000e0000 */
[----:B------:R-:W-:Y:S02]  /*24150*/  WARPGROUP.DEPBAR.LE gsb0, 0x0 ;  /* 0x00008000000079c5 */ /* 0x000fe40000010000 */
[----:B------:R-:W3:Y:S04]  /*24160*/  LD.E R20, desc[UR36][R14.64] ;  /* 0x000000240e147980 */ /* 0x000ee8000c101900 */
[----:B------:R1:W5:Y:S04]  /*24170*/  LD.E R5, desc[UR36][R8.64] ;  /* 0x0000002408057980 */ /* 0x000368000c101900 */
[----:B------:R1:W5:Y:S01]  /*24180*/  LD.E R11, desc[UR36][R8.64+0x4] ;  /* 0x00000424080b7980 */ /* 0x000362000c101900 */
[----:B------:R-:W-:Y:S01]  /*24190*/  WARPGROUP.ARRIVE ;  /* 0x00000000000079c5 */ /* 0x000fe20000000000 */
[----:B------:R-:W-:Y:S01]  /*241a0*/  VIADD R12, R12, 0x4 ;  /* 0x000000040c0c7836 */ /* 0x000fe20000000000 */
[----:B------:R-:W-:Y:S01]  /*241b0*/  BSSY B0, `(.L_x_11296) ;  /* 0x000001a000007945 */ /* 0x000fe20003800000 */
[----:B------:R-:W-:-:S02]  /*241c0*/  VIADD R2, R4, 0x4 ;  /* 0x0000000404027836 */ /* 0x000fc40000000000 */
[--C-:B------:R-:W-:Y:S01]  /*241d0*/  IMAD.MOV.U32 R3, RZ, RZ, R21.reuse ;  /* 0x000000ffff037224 */ /* 0x100fe200078e0015 */
[----:B------:R-:W-:Y:S01]  /*241e0*/  HGMMA.64x96x16.F32.BF16 R24, gdesc[UR4], R24, gsb0 ;  /* 0x01600000041879f0 */ /* 0x000fe20008001818 */
[----:B------:R-:W-:Y:S01]  /*241f0*/  R2UR UR4, R12 ;  /* 0x000000000c0472ca */ /* 0x000fe200000e0000 */
[----:B--2---:R-:W-:Y:S01]  /*24200*/  VIADD R16, R16, 0x6 ;  /* 0x0000000610107836 */ /* 0x004fe20000000000 */
[----:B------:R-:W-:Y:S01]  /*24210*/  R2UR UR6, R2 ;  /* 0x00000000020672ca */ /* 0x000fe200000e0000 */
[----:B------:R-:W-:Y:S01]  /*24220*/  VIADD R2, R4, 0x6 ;  /* 0x0000000604027836 */ /* 0x000fe20000000000 */
[----:B------:R-:W-:Y:S01]  /*24230*/  R2UR UR7, R3 ;  /* 0x00000000030772ca */ /* 0x000fe200000e0000 */
[----:B------:R-:W-:Y:S01]  /*24240*/  IMAD.MOV.U32 R3, RZ, RZ, R21 ;  /* 0x000000ffff037224 */ /* 0x000fe200078e0015 */
        /* <DEDUP_REMOVED lines=11> */
[----:B---3--:R-:W-:-:S04]  /*24300*/  LOP3.LUT R20, R20, 0x1, RZ, 0xfc, !PT ;  /* 0x0000000114147812 */ /* 0x008fc800078efcff */
[----:B------:R-:W-:Y:S01]  /*24310*/  ISETP.NE.AND P0, PT, R20, 0x3, PT ;  /* 0x000000031400780c */ /* 0x000fe20003f05270 */
[----:B------:R-:W-:-:S12]  /*24320*/  WARPGROUP.DEPBAR.LE gsb0, 0x0 ;  /* 0x00008000000079c5 */ /* 0x000fd80000010000 */
[----:B-1----:R-:W-:Y:S05]  /*24330*/  @!P0 BRA `(.L_x_11297) ;  /* 0x0000000000048947 */ /* 0x002fea0003800000 */
[----:B------:R-:W-:Y:S01]  /*24340*/  BPT.TRAP 0x1 ;  /* 0x000000040000795c */ /* 0x000fe20000300000 */
.L_x_11297:
[----:B------:R-:W-:Y:S05]  /*24350*/  BSYNC B0 ;  /* 0x0000000000007941 */ /* 0x000fea0003800000 */
.L_x_11296:
        /* <DEDUP_REMOVED lines=13> */
.L_x_11299:
[----:B------:R-:W-:Y:S05]  /*24430*/  BSYNC B0 ;  /* 0x0000000000007941 */ /* 0x000fea0003800000 */
.L_x_11298:
        /* <DEDUP_REMOVED lines=8> */
.L_x_11301:
[----:B------:R-:W-:Y:S05]  /*244c0*/  BSYNC B0 ;  /* 0x0000000000007941 */ /* 0x000fea0003800000 */
.L_x_11300:
[----:B------:R-:W2:Y:S04]  /*244d0*/  LDL R5, [R1+0x70] ;  /* 0x0000700001057983 */ /* 0x000ea80000100800 */
[----:B------:R-:W3:Y:S04]  /*244e0*/  LD.E R11, desc[UR36][R8.64] ;  /* 0x00000024080b7980 */ /* 0x000ee8000c101900 */
[----:B------:R-:W3:Y:S04]  /*244f0*/  LDL.64 R20, [R1+0xf8] ;  /* 0x0000f80001147983 */ /* 0x000ee80000100a00 */
[----:B-1---5:R-:W4:Y:S04]  /*24500*/  LDL.64 R2, [R1+0xf0] ;  /* 0x0000f00001027983 */ /* 0x022f280000100a00 */
[----:B------:R-:W4:Y:S04]  /*24510*/  LDL.64 R6, [R1+0xf0] ;  /* 0x0000f00001067983 */ /* 0x000f280000100a00 */
[----:B------:R-:W4:Y:S04]  /*24520*/  LDL.64 R12, [R1+0xf0] ;  /* 0x0000f000010c7983 */ /* 0x000f280000100a00 */
[----:B------:R-:W4:Y:S01]  /*24530*/  LDL.64 R14, [R1+0xf0] ;  /* 0x0000f000010e7983 */ /* 0x000f220000100a00 */
[----:B------:R-:W-:Y:S05]  /*24540*/  WARPSYNC.ALL ;  /* 0x0000000000007948 */ /* 0x000fea0003800000 */
[----:B------:R-:W-:Y:S01]  /*24550*/  WARPGROUP.ARRIVE ;  /* 0x00000000000079c5 */ /* 0x000fe20000000000 */
[----:B------:R-:W4:Y:S01]  /*24560*/  LDL.64 R16, [R1+0xf0] ;  /* 0x0000f00001107983 */ /* 0x000f220000100a00 */
[----:B--2---:R-:W-:Y:S01]  /*24570*/  ISETP.NE.U32.AND P0, PT, R5, RZ, PT ;  /* 0x000000ff0500720c */ /* 0x004fe20003f05070 */
[----:B---3--:R-:W-:-:S02]  /*24580*/  IMAD R4, R11, 0xc00, R20 ;  /* 0x00000c000b047824 */ /* 0x008fc400078e0214 */
[----:B------:R-:W-:Y:S01]  /*24590*/  IMAD.MOV.U32 R5, RZ, RZ, R21 ;  /* 0x000000ffff057224 */ /* 0x000fe200078e0015 */
[----:B----4-:R-:W-:Y:S02]  /*245a0*/  R2UR UR4, R2 ;  /* 0x00000000020472ca */ /* 0x010fe400000e0000 */
[----:B------:R-:W-:Y:S02]  /*245b0*/  R2UR UR6, R4 ;  /* 0x00000000040672ca */ /* 0x000fe400000e0000 */
[----:B------:R-:W-:Y:S02]  /*245c0*/  R2UR UR7, R5 ;  /* 0x00000000050772ca */ /* 0x000fe400000e0000 */
[----:B------:R-:W-:-:S03]  /*245d0*/  R2UR UR5, R3 ;  /* 0x00000000030572ca */ /* 0x000fc600000e0000 */
[----:B------:R-:W-:-:S10]  /*245e0*/  VOTEU.ANY UP0, P0 ;  /* 0x00000000003f7886 */ /* 0x000fd40000000100 */
        /* <DEDUP_REMOVED lines=129> */
[----:B--2---:R-:W-:Y:S01]  /*24e00*/  VIADD R6, R6, 0xc02 ;  /* 0x00000c0206067836 */ /* 0x004fe20000000000 */
[----:B------:R-:W-:Y:S02]  /*24e10*/  WARPGROUP.DEPBAR.LE gsb0, 0x0 ;  /* 0x00008000000079c5 */ /* 0x000fe40000010000 */
[----:B------:R-:W-:-:S09]  /*24e20*/  WARPGROUP.ARRIVE ;  /* 0x00000000000079c5 */ /* 0x000fd20000000000 */
[----:B------:R-:W-:Y:S01]  /*24e30*/  HGMMA.64x96x16.F32.BF16 R24, gdesc[UR4], R24, gsb0 ;  /* 0x01600000041879f0 */ /* 0x000fe20008001818 */
[----:B------:R-:W-:Y:S02]  /*24e40*/  VIADD R2, R4, 0x902 ;  /* 0x0000090204027836 */ /* 0x000fe40000000000 */
[----:B------:R-:W-:Y:S01]  /*24e50*/  IMAD.MOV.U32 R3, RZ, RZ, R21 ;  /* 0x000000ffff037224 */ /* 0x000fe200078e0015 */
[----:B------:R-:W-:Y:S02]  /*24e60*/  R2UR UR4, R6 ;  /* 0x00000000060472ca */ /* 0x000fe400000e0000 */
[----:B------:R-:W-:Y:S02]  /*24e70*/  R2UR UR6, R2 ;  /* 0x00000000020672ca */ /* 0x000fe400000e0000 */
[----:B------:R-:W-:Y:S02]  /*24e80*/  R2UR UR7, R3 ;  /* 0x00000000030772ca */ /* 0x000fe400000e0000 */
[----:B------:R-:W-:Y:S01]  /*24e90*/  R2UR UR5, R7 ;  /* 0x00000000070572ca */ /* 0x000fe200000e0000 */
[----:B---3--:R-:W-:-:S02]  /*24ea0*/  VIADD R12, R12, 0xc04 ;  /* 0x00000c040c0c7836 */ /* 0x008fc40000000000 */
        /* <DEDUP_REMOVED lines=9> */
[----:B----4-:R-:W-:Y:S02]  /*24f40*/  VIADD R14, R14, 0xc06 ;  /* 0x00000c060e0e7836 */ /* 0x010fe40000000000 */
[----:B------:R-:W-:-:S02]  /*24f50*/  VIADD R2, R4, 0x906 ;  /* 0x0000090604027836 */ /* 0x000fc40000000000 */
[----:B------:R-:W-:Y:S01]  /*24f60*/  IMAD.MOV.U32 R3, RZ, RZ, R21 ;  /* 0x000000ffff037224 */ /* 0x000fe200078e0015 */
[----:B------:R-:W-:Y:S02]  /*24f70*/  WARPGROUP.DEPBAR.LE gsb0, 0x0 ;  /* 0x00008000000079c5 */ /* 0x000fe40000010000 */
[----:B------:R-:W-:-:S06]  /*24f80*/  WARPGROUP.ARRIVE ;  /* 0x00000000000079c5 */ /* 0x000fcc0000000000 */
[----:B------:R-:W-:Y:S01]  /*24f90*/  HGMMA.64x96x16.F32.BF16 R24, gdesc[UR4], R24, gsb0 ;  /* 0x01600000041879f0 */ /* 0x000fe20008001818 */
[----:B------:R-:W-:Y:S02]  /*24fa0*/  R2UR UR4, R14 ;  /* 0x000000000e0472ca */ /* 0x000fe400000e0000 */
[----:B------:R-:W-:Y:S02]  /*24fb0*/  R2UR UR5, R15 ;  /* 0x000000000f0572ca */ /* 0x000fe400000e0000 */
[----:B------:R-:W-:Y:S02]  /*24fc0*/  R2UR UR6, R2 ;  /* 0x00000000020672ca */ /* 0x000fe400000e0000 */
[----:B------:R-:W-:Y:S01]  /*24fd0*/  R2UR UR7, R3 ;  /* 0x00000000030772ca */ /* 0x000fe200000e0000 */
        /* <DEDUP_REMOVED lines=19> */
[----:B------:R-:W-:-:S02]  /*25110*/  WARPGROUP.DEPBAR.LE gsb0, 0x0 ;  /* 0x00008000000079c5 */ /* 0x000fc40000010000 */
[----:B------:R1:W-:Y:S06]  /*25120*/  BAR.ARV R224, 0x100 ;  /* 0x000400e00000751d */ /* 0x0003ec0000002000 */
[----:B------:R-:W2:Y:S04]  /*25130*/  LD.E R3, desc[UR36][R74.64] ;  /* 0x000000244a037980 */ /* 0x000ea8000c101900 */
[----:B------:R1:W5:Y:S01]  /*25140*/  LD.E R2, desc[UR36][R8.64] ;  /* 0x0000002408027980 */ /* 0x000362000c101900 */
[----:B------:R-:W-:Y:S01]  /*25150*/  BSSY B0, `(.L_x_11303) ;  /* 0x0000005000007945 */ /* 0x000fe20003800000 */
[----:B--2---:R-:W-:-:S04]  /*25160*/  LOP3.LUT R3, R3, 0x1, RZ, 0xfc, !PT ;  /* 0x0000000103037812 */ /* 0x004fc800078efcff */
[----:B------:R-:W-:-:S13]  /*25170*/  ISETP.NE.AND P0, PT, R3, 0x3, PT ;  /* 0x000000030300780c */ /* 0x000fda0003f05270 */
[----:B-1----:R-:W-:Y:S05]  /*25180*/  @!P0 BRA `(.L_x_11304) ;  /* 0x0000000000048947 */ /* 0x002fea0003800000 */
[----:B------:R-:W-:Y:S01]  /*25190*/  BPT.TRAP 0x1 ;  /* 0x000000040000795c */ /* 0x000fe20000300000 */
.L_x_11304:
[----:B------:R-:W-:Y:S05]  /*251a0*/  BSYNC B0 ;  /* 0x0000000000007941 */ /* 0x000fea0003800000 */
.L_x_11303:
[----:B------:R-:W2:Y:S04]  /*251b0*/  LD.E.64 R4, desc[UR36][R74.64+0x20] ;  /* 0x000020244a047980 */ /* 0x000ea8000c101b00 */
[----:B------:R-:W3:Y:S01]  /*251c0*/  LD.E R3, desc[UR36][R74.64+0xc] ;  /* 0x00000c244a037980 */ /* 0x000ee2000c101900 */
[----:B--2---:R-:W-:-:S05]  /*251d0*/  MOV R5, R4 ;  /* 0x0000000400057202 */ /* 0x004fca0000000f00 */
[----:B-----5:R-:W-:-:S05]  /*251e0*/  IMAD R2, R2, 0x8, R5 ;  /* 0x0000000802027824 */ /* 0x020fca00078e0205 */
[----:B---3--:R-:W-:-:S04]  /*251f0*/  PRMT R2, R3, 0x654, R2 ;  /* 0x0000065403027816 */ /* 0x008fc80000000002 */
[----:B------:R1:W-:Y:S01]  /*25200*/  SYNCS.ARRIVE.TRANS64.RED.A1T0 RZ, [R2+URZ], RZ ;  /* 0x000000ff02ff79a7 */ /* 0x0003e2000810043f */
[----:B------:R-:W1:Y:S04]  /*25210*/  LDL R77, [R1+0x11c] ;  /* 0x00011c00014d7983 */ /* 0x000e680000100800 */
[----:B------:R-:W2:Y:S04]  /*25220*/  LDL R22, [R1+0x50] ;  /* 0x0000500001167983 */ /* 0x000ea80000100800 */
[----:B------:R-:W3:Y:S04]  /*25230*/  LDL.64 R72, [R1+0x140] ;  /* 0x0001400001487983 */ /* 0x000ee80000100a00 */
[----:B------:R-:W4:Y:S04]  /*25240*/  LDL R23, [R1+0x148] ;  /* 0x0001480001177983 */ /* 0x000f280000100800 */
[----:B------:R-:W4:Y:S04]  /*25250*/  LDL.128 R12, [R1+0x130] ;  /* 0x00013000010c7983 */ /* 0x000f280000100c00 */
[----:B------:R-:W4:Y:S01]  /*25260*/  LDL.128 R4, [R1+0x120] ;  /* 0x0001200001047983 */ /* 0x000f220000100c00 */
[----:B------:R-:W-:Y:S01]  /*25270*/  BSSY B0, `(.L_x_11305) ;  /* 0x0000040000007945 */ /* 0x000fe20003800000 */
[----:B-1----:R-:W-:-:S04]  /*25280*/  SHF.R.S32.HI R2, RZ, 0x1f, R77 ;  /* 0x0000001fff027819 */ /* 0x002fc8000001144d */
[----:B------:R-:W-:-:S04]  /*25290*/  LEA.HI R3, R2, R77, RZ, 0x7 ;  /* 0x0000004d02037211 */ /* 0x000fc800078f38ff */
[----:B------:R-:W-:-:S05]  /*252a0*/  LOP3.LUT R11, R3, 0xffffff80, RZ, 0xc0, !PT ;  /* 0xffffff80030b7812 */ /* 0x000fca00078ec0ff */
[----:B------:R-:W-:-:S05]  /*252b0*/  IMAD.IADD R11, R77, 0x1, -R11 ;  /* 0x000000014d0b7824 */ /* 0x000fca00078e0a0b */
[----:B------:R-:W-:-:S04]  /*252c0*/  SHF.R.S32.HI R16, RZ, 0x1f, R11 ;  /* 0x0000001fff107819 */ /* 0x000fc8000001140b */
[----:B------:R-:W-:Y:S02]  /*252d0*/  LEA.HI R17, R16, R11, RZ, 0x2 ;  /* 0x0000000b10117211 */ /* 0x000fe400078f10ff */
[----:B------:R-:W-:Y:S02]  /*252e0*/  LEA.HI R2, R2, R77, RZ, 0x2 ;  /* 0x0000004d02027211 */ /* 0x000fe400078f10ff */
[--C-:B------:R-:W-:Y:S02]  /*252f0*/  SHF.R.S32.HI R20, RZ, 0x2, R17.reuse ;  /* 0x00000002ff147819 */ /* 0x100fe40000011411 */
[----:B------:R-:W-:Y:S02]  /*25300*/  SHF.R.S32.HI R21, RZ, 0x1f, R17 ;  /* 0x0000001fff157819 */ /* 0x000fe40000011411 */
[----:B------:R-:W-:Y:S02]  /*25310*/  LOP3.LUT R2, R2, 0xfffffffc, RZ, 0xc0, !PT ;  /* 0xfffffffc02027812 */ /* 0x000fe400078ec0ff */
[----:B------:R-:W-:-:S02]  /*25320*/  LEA.HI R21, R21, R20, RZ, 0x3 ;  /* 0x0000001415157211 */ /* 0x000fc400078f18ff */
[----:B------:R-:W-:Y:S02]  /*25330*/  SHF.R.S32.HI R74, RZ, 0x7, R3 ;  /* 0x00000007ff4a7819 */ /* 0x000fe40000011403 */
        /* <DEDUP_REMOVED lines=17> */
[----:B----4-:R-:W-:Y:S01]  /*25450*/  @P0 SHF.R.U32.HI R2, RZ, R23, R16 ;  /* 0x00000017ff020219 */ /* 0x010fe20000011610 */
[----:B------:R-:W-:Y:S01]  /*25460*/  IMAD.MOV.U32 R3, RZ, RZ, -0x60 ;  /* 0xffffffa0ff037424 */ /* 0x000fe200078e00ff */
[----:B------:R-:W-:-:S03]  /*25470*/  LOP3.LUT R16, R17, 0x7ffffffc, RZ, 0xc0, !PT ;  /* 0x7ffffffc11107812 */ /* 0x000fc600078ec0ff */
[----:B------:R-:W1:Y:S01]  /*25480*/  SHFL.IDX PT, R20, R2, RZ, 0x1c1f ;  /* 0x001c1fff02147589 */ /* 0x000e6200000e0000 */
[----:B------:R-:W-:Y:S02]  /*25490*/  IMAD R3, R10, R3, 0x1 ;  /* 0x000000010a037424 */ /* 0x000fe400078e0203 */
[----:B------:R-:W-:Y:S01]  /*254a0*/  IMAD.IADD R16, R11, 0x1, -R16 ;  /* 0x000000010b107824 */ /* 0x000fe200078e0a10 */
[----:B------:R-:W-:-:S03]  /*254b0*/  ISETP.GE.AND P1, PT, R13, 0x1, PT ;  /* 0x000000010d00780c */ /* 0x000fc60003f26270 */
[----:B------:R-:W-:Y:S01]  /*254c0*/  IMAD R3, R16, -0x2, R3 ;  /* 0xfffffffe10037824 */ /* 0x000fe200078e0203 */
[----:B------:R-:W-:-:S04]  /*254d0*/  LOP3.LUT R11, RZ, R6, RZ, 0x33, !PT ;  /* 0x00000006ff0b7212 */ /* 0x000fc800078e33ff */
[----:B------:R-:W-:Y:S01]  /*254e0*/  IADD3 R16, -R4, R3, R5 ;  /* 0x0000000304107210 */ /* 0x000fe20007ffe105 */
[----:B------:R-:W-:-:S04]  /*254f0*/  VIADD R22, R3, 0xffffffff ;  /* 0xffffffff03167836 */ /* 0x000fc80000000000 */
[C---:B------:R-:W-:Y:S02]  /*25500*/  IMAD.IADD R17, R16.reuse, 0x1, R7 ;  /* 0x0000000110117824 */ /* 0x040fe400078e0207 */
[----:B------:R-:W-:Y:S02]  /*25510*/  IMAD.IADD R11, R16, 0x1, R11 ;  /* 0x00000001100b7824 */ /* 0x000fe400078e020b */
[----:B------:R-:W-:Y:S02]  /*25520*/  IMAD R16, R10, -0x60, R12 ;  /* 0xffffffa00a107824 */ /* 0x000fe400078e020c */
[--C-:B-1----:R-:W-:Y:S02]  /*25530*/  IMAD.IADD R6, R17, 0x1, R20.reuse ;  /* 0x0000000111067824 */ /* 0x102fe400078e0214 */
        /* <DEDUP_REMOVED lines=12> */
.L_x_11308:
[----:B------:R-:W-:-:S13]  /*25600*/  ISETP.NE.AND P0, PT, R13, 0x1, PT ;  /* 0x000000010d00780c */ /* 0x000fda0003f05270 */
[----:B------:R-:W-:-:S05]  /*25610*/  @P0 IMAD.HI.U32 R12, R7, R14, RZ ;  /* 0x0000000e070c0227 */ /* 0x000fca00078e00ff */
[----:B------:R-:W-:-:S07]  /*25620*/  @P0 SHF.R.U32.HI R7, RZ, R15, R12 ;  /* 0x0000000fff070219 */ /* 0x000fce000001160c */
.L_x_11309:
[----:B------:R-:W-:Y:S05]  /*25630*/  BSYNC B1 ;  /* 0x0000000000017941 */ /* 0x000fea0003800000 */
.L_x_11307:
[----:B------:R-:W-:-:S05]  /*25640*/  IMAD R12, R7, R13, R22 ;  /* 0x0000000d070c7224 */ /* 0x000fca00078e0216 */
[----:B------:R-:W-:Y:S02]  /*25650*/  VIMNMX R3, R3, R12, !PT ;  /* 0x0000000c03037248 */ /* 0x000fe40007fe0100 */
[----:B------:R-:W-:-:S07]  /*25660*/  VIADDMNMX R6, R12, R13, R6, PT ;  /* 0x0000000d0c067246 */ /* 0x000fce0003800106 */
.L_x_11306:
[----:B------:R-:W-:Y:S05]  /*25670*/  BSYNC B0 ;  /* 0x0000000000007941 */ /* 0x000fea0003800000 */
.L_x_11305:
[C---:B------:R-:W-:Y:S01]  /*25680*/  ISETP.GE.AND P1, PT, R16.reuse, 0x9, PT ;  /* 0x000000091000780c */ /* 0x040fe20003f26270 */
[----:B------:R-:W1:Y:S01]  /*25690*/  SHFL.IDX PT, R2, R2, 0x1, 0x1c1f ;  /* 0x003c1f0002027f89 */ /* 0x000e6200000e0000 */
        /* <DEDUP_REMOVED lines=128> */
.L_x_11313:
[----:B------:R-:W-:-:S13]  /*25ea0*/  ISETP.NE.AND P6, PT, R13, 0x1, PT ;  /* 0x000000010d00780c */ /* 0x000fda0003fc5270 */
[----:B------:R-:W-:-:S05]  /*25eb0*/  @P6 IMAD.HI.U32 R14, R4, R14, RZ ;  /* 0x0000000e040e6227 */ /* 0x000fca00078e00ff */
[----:B------:R-:W-:-:S07]  /*25ec0*/  @P6 SHF.R.U32.HI R4, RZ, R15, R14 ;  /* 0x0000000fff046219 */ /* 0x000fce000001160e */
.L_x_11314:
[----:B------:R-:W-:Y:S05]  /*25ed0*/  BSYNC B1 ;  /* 0x0000000000017941 */ /* 0x000fea0003800000 */
.L_x_11312:
[----:B------:R-:W-:-:S05]  /*25ee0*/  IMAD R4, R4, R13, R22 ;  /* 0x0000000d04047224 */ /* 0x000fca00078e0216 */
[----:B------:R-:W-:Y:S02]  /*25ef0*/  VIADDMNMX R6, R4, R13, R6, PT ;  /* 0x0000000d04067246 */ /* 0x000fe40003800106 */
[----:B------:R-:W-:-:S07]  /*25f00*/  VIMNMX R3, R3, R4, !PT ;  /* 0x0000000403037248 */ /* 0x000fce0007fe0100 */
.L_x_11311:
[----:B------:R-:W-:Y:S05]  /*25f10*/  BSYNC B0 ;  /* 0x0000000000007941 */ /* 0x000fea0003800000 */
.L_x_11310:
[C---:B------:R-:W-:Y:S01]  /*25f20*/  ISETP.GT.AND P1, PT, R3.reuse, 0x8, !P1 ;  /* 0x000000080300780c */ /* 0x040fe20004f24270 */
[----:B------:R-:W2:Y:S03]  /*25f30*/  LDL.64 R90, [R1+0xa40] ;  /* 0x000a4000015a7983 */ /* 0x000ea60000100a00 */
[----:B------:R-:W-:Y:S01]  /*25f40*/  ISETP.LT.OR P1, PT, R6, 0x9, P1 ;  /* 0x000000090600780c */ /* 0x000fe20000f21670 */
[----:B------:R-:W3:Y:S01]  /*25f50*/  LDL R88, [R1+0xa48] ;  /* 0x000a480001587983 */ /* 0x000ee20000100800 */
[----:B------:R-:W-:Y:S02]  /*25f60*/  ISETP.GT.AND P0, PT, R3, 0x1, !P0 ;  /* 0x000000010300780c */ /* 0x000fe40004704270 */
[----:B------:R-:W-:Y:S02]  /*25f70*/  FSEL R30, R30, -INF , !P1 ;  /* 0xff8000001e1e7808 */ /* 0x000fe40004800000 */
[----:B------:R-:W-:-:S02]  /*25f80*/  ISETP.NE.AND P1, PT, R23, RZ, PT ;  /* 0x000000ff1700720c */ /* 0x000fc40003f25270 */
[----:B------:R-:W4:Y:S01]  /*25f90*/  LDL.64 R22, [R1+0x200] ;  /* 0x0002000001167983 */ /* 0x000f220000100a00 */
[----:B------:R-:W-:Y:S02]  /*25fa0*/  ISETP.LT.OR P0, PT, R6, 0x2, P0 ;  /* 0x000000020600780c */ /* 0x000fe40000701670 */
        /* <DEDUP_REMOVED lines=14> */
[----:B------:R-:W-:Y:S02]  /*26090*/  ISETP.GT.AND P0, PT, R3, 0x18, !P6 ;  /* 0x000000180300780c */ /* 0x000fe40007704270 */
[----:B------:R-:W-:Y:S02]  /*260a0*/  ISETP.NE.AND P6, PT, R7, RZ, PT ;  /* 0x000000ff0700720c */ /* 0x000fe40003fc5270 */
[----:B------:R-:W-:-:S04]  /*260b0*/  ISETP.LT.OR P0, PT, R6, 0x19, P0 ;  /* 0x000000190600780c */ /* 0x000fc80000701670 */
[----:B------:R-:W-:Y:S02]  /*260c0*/  FSEL R38, R38, -INF , !P0 ;  /* 0xff80000026267808 */ /* 0x000fe40004000000 */
[----:B------:R-:W-:Y:S02]  /*260d0*/  ISETP.NE.AND P0, PT, R28, RZ, PT ;  /* 0x000000ff1c00720c */ /* 0x000fe40003f05270 */
[C---:B------:R-:W-:Y:S01]  /*260e0*/  ISETP.GT.AND P2, PT, R3.reuse, 0x49, !P2 ;  /* 0x000000490300780c */ /* 0x040fe20005744270 */
[----:B------:R-:W2:Y:S01]  /*260f0*/  LDL R28, [R1+0x220] ;  /* 0x00022000011c7983 */ /* 0x000ea20000100800 */
        /* <DEDUP_REMOVED lines=39> */
[----:B------:R-:W-:Y:S02]  /*26370*/  ISETP.GT.AND P0, PT, R3, RZ, !P6 ;  /* 0x000000ff0300720c */ /* 0x000fe40007704270 */
[----:B----4-:R-:W-:Y:S02]  /*26380*/  FMNMX.FTZ R2, R32, R22, !PT ;  /* 0x0000001620027209 */ /* 0x010fe40007810000 */
[----:B------:R-:W-:Y:S02]  /*26390*/  ISETP.LT.OR P0, PT, R6, 0x1, P0 ;  /* 0x000000010600780c */ /* 0x000fe40000701670 */
[----:B------:R-:W-:Y:S02]  /*263a0*/  FMNMX.FTZ R2, R72, R2, !PT ;  /* 0x0000000248027209 */ /* 0x000fe40007810000 */
[----:B------:R-:W-:-:S02]  /*263b0*/  FSEL R26, R26, -INF , !P0 ;  /* 0xff8000001a1a7808 */ /* 0x000fc40004000000 */
[----:B------:R-:W-:Y:S02]  /*263c0*/  FMNMX.FTZ R2, R74, R2, !PT ;  /* 0x000000024a027209 */ /* 0x000fe40007810000 */
[----:B------:R-:W-:Y:S02]  /*263d0*/  ISETP.NE.AND P0, PT, R77, RZ, PT ;  /* 0x000000ff4d00720c */ /* 0x000fe40003f05270 */
[----:B------:R-:W-:Y:S02]  /*263e0*/  FMNMX.FTZ R2, R76, R2, !PT ;  /* 0x000000024c027209 */ /* 0x000fe40007810000 */
[C---:B------:R-:W-:Y:S02]  /*263f0*/  ISETP.GT.AND P1, PT, R3.reuse, 0x48, !P1 ;  /* 0x000000480300780c */ /* 0x040fe40004f24270 */
[----:B------:R-:W-:Y:S02]  /*26400*/  FMNMX.FTZ R2, R180, R2, !PT ;  /* 0x00000002b4027209 */ /* 0x000fe40007810000 */
[----:B------:R-:W-:-:S02]  /*26410*/  ISETP.GT.AND P3, PT, R3, 0x50, !P3 ;  /* 0x000000500300780c */ /* 0x000fc40005f64270 */
[----:B------:R-:W-:Y:S02]  /*26420*/  FMNMX.FTZ R2, R78, R2, !PT ;  /* 0x000000024e027209 */ /* 0x000fe40007810000 */
[----:B------:R-:W-:Y:S02]  /*26430*/  ISETP.LT.OR P2, PT, R6, 0x4a, P2 ;  /* 0x0000004a0600780c */ /* 0x000fe40001741670 */
[----:B------:R-:W-:Y:S02]  /*26440*/  FMNMX.FTZ R2, R36, R2, !PT ;  /* 0x0000000224027209 */ /* 0x000fe40007810000 */
[----:B------:R-:W-:Y:S02]  /*26450*/  ISETP.GT.AND P4, PT, R3, 0x51, !P4 ;  /* 0x000000510300780c */ /* 0x000fe40006784270 */
[----:B------:R-:W-:Y:S02]  /*26460*/  FMNMX.FTZ R2, R80, R2, !PT ;  /* 0x0000000250027209 */ /* 0x000fe40007810000 */
[----:B------:R-:W-:-:S02]  /*26470*/  ISETP.NE.AND P6, PT, R16, RZ, PT ;  /* 0x000000ff1000720c */ /* 0x000fc40003fc5270 */
[----:B------:R-:W-:-:S04]  /*26480*/  FMNMX.FTZ R2, R40, R2, !PT ;  /* 0x0000000228027209 */ /* 0x000fc80007810000 */
[----:B------:R-:W-:-:S04]  /*26490*/  FMNMX.FTZ R2, R82, R2, !PT ;  /* 0x0000000252027209 */ /* 0x000fc80007810000 */
[----:B------:R-:W-:-:S04]  /*264a0*/  FMNMX.FTZ R2, R44, R2, !PT ;  /* 0x000000022c027209 */ /* 0x000fc80007810000 */
[----:B------:R-:W-:-:S04]  /*264b0*/  FMNMX.FTZ R2, R84, R2, !PT ;  /* 0x0000000254027209 */ /* 0x000fc80007810000 */
[----:B------:R-:W-:-:S04]  /*264c0*/  FMNMX.FTZ R2, R48, R2, !PT ;  /* 0x0000000230027209 */ /* 0x000fc80007810000 */
[----:B------:R-:W-:Y:S02]  /*264d0*/  FMNMX.FTZ R4, R166, R2, !PT ;  /* 0x00000002a6047209 */ /* 0x000fe40007810000 */
[----:B------:R-:W-:-:S04]  /*264e0*/  FMNMX.FTZ R2, R26, R23, !PT ;  /* 0x000000171a027209 */ /* 0x000fc80007810000 */
        /* <DEDUP_REMOVED lines=22> */
[----:B------:R-:W1:Y:S01]  /*26650*/  SHFL.BFLY PT, R7, R4, 0x2, 0x1f ;  /* 0x0c401f0004077f89 */ /* 0x000e6200000e0000 */
        /* <DEDUP_REMOVED lines=8> */
[----:B------:R-:W-:Y:S02]  /*266e0*/  FSEL R62, R62, -INF , !P1 ;  /* 0xff8000003e3e7808 */ /* 0x000fe40004800000 */
[----:B------:R-:W-:Y:S02]  /*266f0*/  FMNMX.FTZ R5, R59, R2, !PT ;  /* 0x000000023b057209 */ /* 0x000fe40007810000 */
[----:B------:R-:W-:Y:S02]  /*26700*/  ISETP.LT.OR P3, PT, R6, 0x51, P3 ;  /* 0x000000510600780c */ /* 0x000fe40001f61670 */
[----:B------:R-:W-:-:S02]  /*26710*/  FSEL R63, R63, -INF , !P2 ;  /* 0xff8000003f3f7808 */ /* 0x000fc40005000000 */
[----:B------:R-:W-:Y:S02]  /*26720*/  FMNMX.FTZ R2, R62, R5, !PT ;  /* 0x000000053e027209 */ /* 0x000fe40007810000 */
[----:B-1----:R-:W-:Y:S02]  /*26730*/  FMNMX.FTZ R7, R4, R7, !PT ;  /* 0x0000000704077209 */ /* 0x002fe40007810000 */
[----:B------:R-:W-:Y:S02]  /*26740*/  ISETP.GT.AND P5, PT, R3, 0x58, !P5 ;  /* 0x000000580300780c */ /* 0x000fe40006fa4270 */
[----:B------:R-:W-:Y:S02]  /*26750*/  ISETP.LT.OR P4, PT, R6, 0x52, P4 ;  /* 0x000000520600780c */ /* 0x000fe40002781670 */
[----:B------:R-:W-:Y:S02]  /*26760*/  FSEL R66, R66, -INF , !P3 ;  /* 0xff80000042427808 */ /* 0x000fe40005800000 */
[----:B------:R-:W-:Y:S01]  /*26770*/  FMNMX.FTZ R5, R63, R2, !PT ;  /* 0x000000023f057209 */ /* 0x000fe20007810000 */
[----:B------:R-:W1:Y:S01]  /*26780*/  SHFL.BFLY PT, R12, R7, 0x1, 0x1f ;  /* 0x0c201f00070c7f89 */ /* 0x000e6200000e0000 */
[----:B------:R-:W-:-:S02]  /*26790*/  ISETP.GT.AND P0, PT, R3, 0x59, !P6 ;  /* 0x000000590300780c */ /* 0x000fc40007704270 */
[----:B------:R-:W-:Y:S02]  /*267a0*/  ISETP.LT.OR P5, PT, R6, 0x59, P5 ;  /* 0x000000590600780c */ /* 0x000fe40002fa1670 */
[----:B------:R-:W-:Y:S02]  /*267b0*/  FSEL R67, R67, -INF , !P4 ;  /* 0xff80000043437808 */ /* 0x000fe40006000000 */
[----:B------:R-:W-:Y:S02]  /*267c0*/  FMNMX.FTZ R2, R66, R5, !PT ;  /* 0x0000000542027209 */ /* 0x000fe40007810000 */
[----:B------:R-:W-:Y:S02]  /*267d0*/  ISETP.LT.OR P0, PT, R6, 0x5a, P0 ;  /* 0x0000005a0600780c */ /* 0x000fe40000701670 */
[----:B------:R-:W-:Y:S02]  /*267e0*/  FSEL R70, R70, -INF , !P5 ;  /* 0xff80000046467808 */ /* 0x000fe40006800000 */
[----:B------:R-:W-:-:S02]  /*267f0*/  FMNMX.FTZ R3, R67, R2, !PT ;  /* 0x0000000243037209 */ /* 0x000fc40007810000 */
[----:B------:R-:W-:Y:S02]  /*26800*/  FSEL R71, R71, -INF , !P0 ;  /* 0xff80000047477808 */ /* 0x000fe40004000000 */
[----:B------:R-:W-:-:S04]  /*26810*/  FMNMX.FTZ R2, R70, R3, !PT ;  /* 0x0000000346027209 */ /* 0x000fc80007810000 */
[----:B------:R-:W-:-:S05]  /*26820*/  FMNMX.FTZ R5, R71, R2, !PT ;  /* 0x0000000247057209 */ /* 0x000fca0007810000 */
[----:B------:R4:W-:Y:S04]  /*26830*/  STL.64 [R1+0x200], R4 ;  /* 0x0002000401007387 */ /* 0x0009e80000100a00 */
[----:B------:R-:W3:Y:S01]  /*26840*/  LDL R13, [R1+0x204] ;  /* 0x00020400010d7983 */ /* 0x000ee20000100800 */
[----:B-1----:R-:W-:-:S03]  /*26850*/  FMNMX.FTZ R12, R7, R12, !PT ;  /* 0x0000000c070c7209 */ /* 0x002fc60007810000 */
[----:B------:R-:W4:Y:S04]  /*26860*/  LDL.64 R6, [R1+0x210] ;  /* 0x0002100001067983 */ /* 0x000f280000100a00 */
[----:B------:R-:W-:Y:S04]  /*26870*/  STL [R1+0x200], R12 ;  /* 0x0002000c01007387 */ /* 0x000fe80000100800 */
[----:B------:R-:W2:Y:S04]  /*26880*/  LDL R14, [R1+0x200] ;  /* 0x00020000010e7983 */ /* 0x000ea80000100800 */
[----:B---3--:R-:W1:Y:S01]  /*26890*/  SHFL.BFLY PT, R12, R13, 0x2, 0x1f ;  /* 0x0c401f000d0c7f89 */ /* 0x008e6200000e0000 */
[----:B--2---:R-:W-:Y:S01]  /*268a0*/  FMUL.FTZ R2, R28, R14 ;  /* 0x0000000e1c027220 */ /* 0x004fe20000410000 */
[----:B------:R-:W-:-:S04]  /*268b0*/  FSETP.NEU.FTZ.AND P0, PT, R14, -INF , PT ;  /* 0xff8000000e00780b */ /* 0x000fc80003f1d000 */
[----:B------:R-:W-:-:S05]  /*268c0*/  FSEL R11, R2, RZ, P0 ;  /* 0x000000ff020b7208 */ /* 0x000fca0000000000 */
[----:B----4-:R-:W-:Y:S01]  /*268d0*/  FFMA.FTZ R5, R76, R28, -R11 ;  /* 0x0000001c4c057223 */ /* 0x010fe2000001080b */
[----:B-1----:R-:W-:-:S03]  /*268e0*/  FMNMX.FTZ R12, R12, R13, !PT ;  /* 0x0000000d0c0c7209 */ /* 0x002fc60007810000 */
[----:B------:R1:W-:Y:S02]  /*268f0*/  MUFU.EX2 R153, R5 ;  /* 0x0000000500997308 */ /* 0x0003e40000000800 */
[----:B-1----:R-:W1:Y:S01]  /*26900*/  SHFL.BFLY PT, R5, R12, 0x1, 0x1f ;  /* 0x0c201f000c057f89 */ /* 0x002e6200000e0000 */
[----:B------:R-:W-:Y:S01]  /*26910*/  FSEL R13, R14, RZ, P0 ;  /* 0x000000ff0e0d7208 */ /* 0x000fe20000000000 */
[----:B------:R-:W-:-:S04]  /*26920*/  FFMA.FTZ R3, R32, R28, -R11 ;  /* 0x0000001c20037223 */ /* 0x000fc8000001080b */
[----:B------:R-:W-:Y:S01]  /*26930*/  FADD.FTZ R13, R22, -R13 ;  /* 0x8000000d160d7221 */ /* 0x000fe20000010000 */
[----:B-1----:R-:W-:-:S04]  /*26940*/  FMNMX.FTZ R12, R12, R5, !PT ;  /* 0x000000050c0c7209 */ /* 0x002fc80007810000 */
[C---:B------:R-:W-:Y:S01]  /*26950*/  FSETP.NEU.FTZ.AND P0, PT, R12.reuse, -INF , PT ;  /* 0xff8000000c00780b */ /* 0x040fe20003f1d000 */
[----:B------:R-:W-:-:S03]  /*26960*/  FMUL.FTZ R5, R12, R28 ;  /* 0x0000001c0c057220 */ /* 0x000fc60000410000 */
[----:B------:R-:W-:Y:S02]  /*26970*/  FSEL R14, R12, RZ, P0 ;  /* 0x000000ff0c0e7208 */ /* 0x000fe40000000000 */
[----:B------:R-:W-:-:S03]  /*26980*/  FSEL R5, R5, RZ, P0 ;  /* 0x000000ff05057208 */ /* 0x000fc60000000000 */
[----:B------:R-:W-:Y:S01]  /*26990*/  FADD.FTZ R23, R23, -R14 ;  /* 0x8000000e17177221 */ /* 0x000fe20000010000 */
[-C--:B------:R-:W-:Y:S01]  /*269a0*/  FMUL.FTZ R13, R13, R28.reuse ;  /* 0x0000001c0d0d7220 */ /* 0x080fe20000410000 */
[-C--:B------:R-:W-:Y:S01]  /*269b0*/  FFMA.FTZ R190, R26, R28.reuse, -R5 ;  /* 0x0000001c1abe7223 */ /* 0x080fe20000010805 */
[-CC-:B------:R-:W-:Y:S01]  /*269c0*/  FFMA.FTZ R2, R72, R28.reuse, -R11.reuse ;  /* 0x0000001c48027223 */ /* 0x180fe2000001080b */
[----:B------:R-:W-:Y:S01]  /*269d0*/  FMUL.FTZ R23, R28, R23 ;  /* 0x000000171c177220 */ /* 0x000fe20000410000 */
[-C--:B------:R-:W-:Y:S01]  /*269e0*/  FFMA.FTZ R21, R24, R28.reuse, -R11 ;  /* 0x0000001c18157223 */ /* 0x080fe2000001080b */
[-C--:B------:R-:W-:Y:S01]  /*269f0*/  FFMA.FTZ R155, R27, R28.reuse, -R5 ;  /* 0x0000001c1b9b7223 */ /* 0x080fe20000010805 */
[----:B------:R-:W-:Y:S01]  /*26a00*/  MUFU.EX2 R3, R3 ;  /* 0x0000000300037308 */ /* 0x000fe20000000800 */
[-C--:B------:R-:W-:Y:S01]  /*26a10*/  FFMA.FTZ R4, R74, R28.reuse, -R11 ;  /* 0x0000001c4a047223 */ /* 0x080fe2000001080b */
[----:B------:R-:W-:-:S06]  /*26a20*/  FFMA.FTZ R191, R30, R28, -R5 ;  /* 0x0000001c1ebf7223 */ /* 0x000fcc0000010805 */
[----:B------:R-:W1:Y:S01]  /*26a30*/  MUFU.EX2 R24, R13 ;  /* 0x0000000d00187308 */ /* 0x000e620000000800 */
[----:B------:R-:W-:-:S07]  /*26a40*/  FFMA.FTZ R192, R31, R28, -R5 ;  /* 0x0000001c1fc07223 */ /* 0x000fce0000010805 */
[----:B------:R-:W-:Y:S08]  /*26a50*/  MUFU.EX2 R190, R190 ;  /* 0x000000be00be7308 */ /* 0x000ff00000000800 */
[----:B------:R-:W2:Y:S01]  /*26a60*/  MUFU.EX2 R25, R23 ;  /* 0x0000001700197308 */ /* 0x000ea20000000800 */
[----:B------:R-:W-:-:S07]  /*26a70*/  FFMA.FTZ R180, R180, R28, -R11 ;  /* 0x0000001cb4b47223 */ /* 0x000fce000001080b */
[----:B------:R-:W3:Y:S01]  /*26a80*/  MUFU.EX2 R2, R2 ;  /* 0x0000000200027308 */ /* 0x000ee20000000800 */
[----:B------:R-:W-:-:S07]  /*26a90*/  FFMA.FTZ R184, R34, R28, -R5 ;  /* 0x0000001c22b87223 */ /* 0x000fce0000010805 */
[----:B------:R-:W4:Y:S01]  /*26aa0*/  MUFU.EX2 R155, R155 ;  /* 0x0000009b009b7308 */ /* 0x000f220000000800 */
[----:B------:R-:W-:-:S07]  /*26ab0*/  FFMA.FTZ R181, R78, R28, -R11 ;  /* 0x0000001c4eb57223 */ /* 0x000fce000001080b */
[----:B------:R-:W0:Y:S01]  /*26ac0*/  MUFU.EX2 R4, R4 ;  /* 0x0000000400047308 */ /* 0x000e220000000800 */
[-C--:B------:R-:W-:Y:S01]  /*26ad0*/  FFMA.FTZ R17, R20, R28.reuse, -R11 ;  /* 0x0000001c14117223 */ /* 0x080fe2000001080b */
[----:B------:R-:W-:-:S06]  /*26ae0*/  FFMA.FTZ R187, R35, R28, -R5 ;  /* 0x0000001c23bb7223 */ /* 0x000fcc0000010805 */
[----:B------:R-:W0:Y:S01]  /*26af0*/  MUFU.EX2 R191, R191 ;  /* 0x000000bf00bf7308 */ /* 0x000e220000000800 */
[-CC-:B------:R-:W-:Y:S01]  /*26b00*/  FFMA.FTZ R178, R36, R28.reuse, -R11.reuse ;  /* 0x0000001c24b27223 */ /* 0x180fe2000001080b */
[-CC-:B------:R-:W-:Y:S01]  /*26b10*/  FFMA.FTZ R179, R80, R28.reuse, -R11.reuse ;  /* 0x0000001c50b37223 */ /* 0x180fe2000001080b */
[-CC-:B------:R-:W-:Y:S01]  /*26b20*/  FFMA.FTZ R170, R40, R28.reuse, -R11.reuse ;  /* 0x0000001c28aa7223 */ /* 0x180fe2000001080b */
[-CC-:B------:R-:W-:Y:S01]  /*26b30*/  FFMA.FTZ R171, R82, R28.reuse, -R11.reuse ;  /* 0x0000001c52ab7223 */ /* 0x180fe2000001080b */
[----:B------:R-:W-:-:S03]  /*26b40*/  FFMA.FTZ R168, R44, R28, -R11 ;  /* 0x0000001c2ca87223 */ /* 0x000fc6000001080b */
        /* <DEDUP_REMOVED lines=13> */
[----:B-1----:R-:W-:Y:S01]  /*26c20*/  FFMA.FTZ R11, R24, R6, R3 ;  /* 0x00000006180b7223 */ /* 0x002fe20000010003 */
[----:B--2---:R-:W-:-:S02]  /*26c30*/  FFMA.FTZ R6, R7, R25, R190 ;  /* 0x0000001907067223 */ /* 0x004fc400000100be */
[----:B------:R-:W1:Y:S01]  /*26c40*/  MUFU.EX2 R184, R184 ;  /* 0x000000b800b87308 */ /* 0x000e620000000800 */
[-C--:B------:R-:W-:Y:S01]  /*26c50*/  FFMA.FTZ R186, R38, R28.reuse, -R5 ;  /* 0x0000001c26ba7223 */ /* 0x080fe20000010805 */
[----:B---3--:R-:W-:Y:S01]  /*26c60*/  FADD.FTZ R11, R2, R11 ;  /* 0x0000000b020b7221 */ /* 0x008fe20000010000 */
[----:B----4-:R-:W-:Y:S01]  /*26c70*/  FADD.FTZ R6, R155, R6 ;  /* 0x000000069b067221 */ /* 0x010fe20000010000 */
[----:B------:R-:W-:-:S04]  /*26c80*/  FFMA.FTZ R189, R39, R28, -R5 ;  /* 0x0000001c27bd7223 */ /* 0x000fc80000010805 */
[----:B------:R-:W2:Y:S01]  /*26c90*/  MUFU.EX2 R181, R181 ;  /* 0x000000b500b57308 */ /* 0x000ea20000000800 */
[----:B0-----:R-:W-:Y:S01]  /*26ca0*/  FADD.FTZ R14, R4, R11 ;  /* 0x0000000b040e7221 */ /* 0x001fe20000010000 */
[----:B------:R-:W-:-:S06]  /*26cb0*/  FADD.FTZ R7, R191, R6 ;  /* 0x00000006bf077221 */ /* 0x000fcc0000010000 */
[----:B------:R-:W0:Y:S01]  /*26cc0*/  MUFU.EX2 R187, R187 ;  /* 0x000000bb00bb7308 */ /* 0x000e220000000800 */
[----:B------:R-:W-:Y:S01]  /*26cd0*/  FFMA.FTZ R182, R42, R28, -R5 ;  /* 0x0000001c2ab67223 */ /* 0x000fe20000010805 */
[----:B------:R-:W-:-:S06]  /*26ce0*/  FADD.FTZ R11, R153, R14 ;  /* 0x0000000e990b7221 */ /* 0x000fcc0000010000 */
[----:B------:R-:W3:Y:S01]  /*26cf0*/  MUFU.EX2 R178, R178 ;  /* 0x000000b200b27308 */ /* 0x000ee20000000800 */
[----:B------:R-:W-:Y:S01]  /*26d00*/  FADD.FTZ R7, R192, R7 ;  /* 0x00000007c0077221 */ /* 0x000fe20000010000 */
[----:B------:R-:W-:-:S06]  /*26d10*/  FFMA.FTZ R183, R43, R28, -R5 ;  /* 0x0000001c2bb77223 */ /* 0x000fcc0000010805 */
[----:B------:R-:W4:Y:S01]  /*26d20*/  MUFU.EX2 R186, R186 ;  /* 0x000000ba00ba7308 */ /* 0x000f220000000800 */
[----:B------:R-:W-:Y:S01]  /*26d30*/  FADD.FTZ R6, R180, R11 ;  /* 0x0000000bb4067221 */ /* 0x000fe20000010000 */
[----:B-1----:R-:W-:-:S06]  /*26d40*/  FADD.FTZ R14, R184, R7 ;  /* 0x00000007b80e7221 */ /* 0x002fcc0000010000 */
[----:B------:R-:W1:Y:S01]  /*26d50*/  MUFU.EX2 R179, R179 ;  /* 0x000000b300b37308 */ /* 0x000e620000000800 */
[----:B------:R-:W-:-:S07]  /*26d60*/  FFMA.FTZ R185, R46, R28, -R5 ;  /* 0x0000001c2eb97223 */ /* 0x000fce0000010805 */
[----:B------:R-:W1:Y:S01]  /*26d70*/  MUFU.EX2 R189, R189 ;  /* 0x000000bd00bd7308 */ /* 0x000e620000000800 */
[----:B--2---:R-:W-:Y:S01]  /*26d80*/  FADD.FTZ R7, R181, R6 ;  /* 0x00000006b5077221 */ /* 0x004fe20000010000 */
[----:B0-----:R-:W-:-:S06]  /*26d90*/  FADD.FTZ R11, R187, R14 ;  /* 0x0000000ebb0b7221 */ /* 0x001fcc0000010000 */
[----:B------:R-:W0:Y:S01]  /*26da0*/  MUFU.EX2 R170, R170 ;  /* 0x000000aa00aa7308 */ /* 0x000e220000000800 */
[----:B------:R-:W-:-:S07]  /*26db0*/  FFMA.FTZ R188, R47, R28, -R5 ;  /* 0x0000001c2fbc7223 */ /* 0x000fce0000010805 */
[----:B------:R-:W2:Y:S01]  /*26dc0*/  MUFU.EX2 R182, R182 ;  /* 0x000000b600b67308 */ /* 0x000ea20000000800 */
[----:B---3--:R-:W-:Y:S01]  /*26dd0*/  FADD.FTZ R6, R178, R7 ;  /* 0x00000007b2067221 */ /* 0x008fe20000010000 */
[----:B----4-:R-:W-:-:S06]  /*26de0*/  FADD.FTZ R14, R186, R11 ;  /* 0x0000000bba0e7221 */ /* 0x010fcc0000010000 */
[----:B------:R-:W3:Y:S01]  /*26df0*/  MUFU.EX2 R171, R171 ;  /* 0x000000ab00ab7308 */ /* 0x000ee20000000800 */
[----:B------:R-:W-:-:S07]  /*26e00*/  FFMA.FTZ R177, R50, R28, -R5 ;  /* 0x0000001c32b17223 */ /* 0x000fce0000010805 */
[----:B------:R-:W4:Y:S01]  /*26e10*/  MUFU.EX2 R183, R183 ;  /* 0x000000b700b77308 */ /* 0x000f220000000800 */
[----:B-1----:R-:W-:Y:S01]  /*26e20*/  FADD.FTZ R7, R179, R6 ;  /* 0x00000006b3077221 */ /* 0x002fe20000010000 */
[----:B------:R-:W-:-:S06]  /*26e30*/  FADD.FTZ R11, R189, R14 ;  /* 0x0000000ebd0b7221 */ /* 0x000fcc0000010000 */
[----:B------:R-:W1:Y:S01]  /*26e40*/  MUFU.EX2 R168, R168 ;  /* 0x000000a800a87308 */ /* 0x000e620000000800 */
[----:B------:R-:W-:-:S07]  /*26e50*/  FFMA.FTZ R174, R51, R28, -R5 ;  /* 0x0000001c33ae7223 */ /* 0x000fce0000010805 */
[----:B------:R-:W1:Y:S01]  /*26e60*/  MUFU.EX2 R185, R185 ;  /* 0x000000b900b97308 */ /* 0x000e620000000800 */
[----:B0-----:R-:W-:Y:S01]  /*26e70*/  FADD.FTZ R6, R170, R7 ;  /* 0x00000007aa067221 */ /* 0x001fe20000010000 */
[----:B--2---:R-:W-:-:S06]  /*26e80*/  FADD.FTZ R14, R182, R11 ;  /* 0x0000000bb60e7221 */ /* 0x004fcc0000010000 */
        /* <DEDUP_REMOVED lines=50> */
[----:B------:R-:W3:Y:S08]  /*271b0*/  MUFU.EX2 R17, R17 ;  /* 0x0000001100117308 */ /* 0x000ef00000000800 */
[----:B------:R-:W4:Y:S01]  /*271c0*/  MUFU.EX2 R157, R157 ;  /* 0x0000009d009d7308 */ /* 0x000f220000000800 */
[----:B-1----:R-:W-:Y:S01]  /*271d0*/  FADD.FTZ R5, R160, R5 ;  /* 0x00000005a0057221 */ /* 0x002fe20000010000 */
[----:B------:R-:W-:-:S06]  /*271e0*/  FADD.FTZ R7, R164, R7 ;  /* 0x00000007a4077221 */ /* 0x000fcc0000010000 */
[----:B------:R-:W1:Y:S08]  /*271f0*/  MUFU.EX2 R20, R20 ;  /* 0x0000001400147308 */ /* 0x000e700000000800 */
[----:B------:R-:W1:Y:S01]  /*27200*/  MUFU.EX2 R22, R22 ;  /* 0x0000001600167308 */ /* 0x000e620000000800 */
[----:B0-----:R-:W-:Y:S01]  /*27210*/  FADD.FTZ R6, R16, R5 ;  /* 0x0000000510067221 */ /* 0x001fe20000010000 */
[----:B--2---:R-:W-:-:S06]  /*27220*/  FADD.FTZ R14, R156, R7 ;  /* 0x000000079c0e7221 */ /* 0x004fcc0000010000 */
[----:B------:R-:W0:Y:S08]  /*27230*/  MUFU.EX2 R21, R21 ;  /* 0x0000001500157308 */ /* 0x000e300000000800 */
[----:B------:R-:W2:Y:S01]  /*27240*/  MUFU.EX2 R23, R23 ;  /* 0x0000001700177308 */ /* 0x000ea20000000800 */
[----:B---3--:R-:W-:Y:S01]  /*27250*/  FADD.FTZ R5, R17, R6 ;  /* 0x0000000611057221 */ /* 0x008fe20000010000 */
[----:B----4-:R-:W-:-:S03]  /*27260*/  FADD.FTZ R7, R157, R14 ;  /* 0x0000000e9d077221 */ /* 0x010fc60000010000 */
[----:B-1----:R-:W-:Y:S01]  /*27270*/  FADD.FTZ R6, R20, R5 ;  /* 0x0000000514067221 */ /* 0x002fe20000010000 */
[----:B------:R-:W-:-:S03]  /*27280*/  FADD.FTZ R14, R22, R7 ;  /* 0x00000007160e7221 */ /* 0x000fc60000010000 */
[----:B0-----:R-:W-:Y:S01]  /*27290*/  FADD.FTZ R6, R21, R6 ;  /* 0x0000000615067221 */ /* 0x001fe20000010000 */
[----:B------:R-:W-:Y:S01]  /*272a0*/  STL [R1+0x204], R12 ;  /* 0x0002040c01007387 */ /* 0x000fe20000100800 */
[----:B--2---:R-:W-:-:S03]  /*272b0*/  FADD.FTZ R7, R23, R14 ;  /* 0x0000000e17077221 */ /* 0x004fc60000010000 */
[----:B------:R0:W-:Y:S04]  /*272c0*/  STL.64 [R1+0xa50], R2 ;  /* 0x000a500201007387 */ /* 0x0001e80000100a00 */
[----:B------:R1:W-:Y:S04]  /*272d0*/  STL.64 [R1+0x210], R6 ;  /* 0x0002100601007387 */ /* 0x0003e80000100a00 */
[----:B------:R-:W2:Y:S04]  /*272e0*/  LD.E R5, desc[UR36][R18.64+0x230] ;  /* 0x0002302412057980 */ /* 0x000ea8000c101900 */
[----:B0-----:R0:W3:Y:S01]  /*272f0*/  LDL.64 R2, [R1+0xa40] ;  /* 0x000a400001027983 */ /* 0x0010e20000100a00 */
[----:B--2---:R-:W-:Y:S01]  /*27300*/  FMUL.FTZ R5, R24, R5 ;  /* 0x0000000518057220 */ /* 0x004fe20000410000 */
[----:B---3--:R-:W-:Y:S01]  /*27310*/  IMAD.MOV.U32 R3, RZ, RZ, R91 ;  /* 0x000000ffff037224 */ /* 0x008fe200078e005b */
[----:B------:R-:W-:-:S03]  /*27320*/  LOP3.LUT R2, R88, 0x4, RZ, 0xfc, !PT ;  /* 0x0000000458027812 */ /* 0x000fc600078efcff */
[----:B------:R-:W-:Y:S04]  /*27330*/  ST.E desc[UR36][R18.64+0x230], R5 ;  /* 0x0002300512007985 */ /* 0x000fe8000c101924 */
[----:B------:R-:W2:Y:S02]  /*27340*/  LD.E R11, desc[UR36][R2.64] ;  /* 0x00000024020b7980 */ /* 0x000ea4000c101900 */
[----:B--2---:R-:W-:-:S05]  /*27350*/  FMUL.FTZ R11, R24, R11 ;  /* 0x0000000b180b7220 */ /* 0x004fca0000410000 */
[----:B------:R2:W-:Y:S04]  /*27360*/  ST.E desc[UR36][R2.64], R11 ;  /* 0x0000000b02007985 */ /* 0x0005e8000c101924 */
[----:B------:R-:W3:Y:S04]  /*27370*/  LD.E R15, desc[UR36][R18.64+0x254] ;  /* 0x00025424120f7980 */ /* 0x000ee8000c101900 */
        /* <DEDUP_REMOVED lines=9> */
[----:B--2---:R-:W2:Y:S04]  /*27410*/  LD.E R11, desc[UR36][R18.64+0x284] ;  /* 0x00028424120b7980 */ /* 0x004ea8000c101900 */
        /* <DEDUP_REMOVED lines=51> */
[C---:B---3--:R-:W-:Y:S01]  /*27750*/  FMUL.FTZ R15, R24.reuse, R15 ;  /* 0x0000000f180f7220 */ /* 0x048fe20000410000 */
[----:B----4-:R-:W-:-:S04]  /*27760*/  FMUL.FTZ R139, R24, R14 ;  /* 0x0000000e188b7220 */ /* 0x010fc80000410000 */
[----:B------:R1:W-:Y:S01]  /*27770*/  ST.E desc[UR36][R18.64+0x254], R15 ;  /* 0x0002540f12007985 */ /* 0x0003e2000c101924 */
[----:B------:R-:W-:Y:S01]  /*27780*/  LOP3.LUT R14, R88, 0x8, RZ, 0xfc, !PT ;  /* 0x00000008580e7812 */ /* 0x000fe200078efcff */
[C---:B------:R-:W-:Y:S01]  /*27790*/  FMUL.FTZ R13, R24.reuse, R13 ;  /* 0x0000000d180d7220 */ /* 0x040fe20000410000 */
[C---:B------:R-:W-:Y:S01]  /*277a0*/  FMUL.FTZ R5, R24.reuse, R12 ;  /* 0x0000000c18057220 */ /* 0x040fe20000410000 */
[C---:B------:R-:W-:Y:S01]  /*277b0*/  FMUL.FTZ R7, R24.reuse, R7 ;  /* 0x0000000718077220 */ /* 0x040fe20000410000 */
[--C-:B-1----:R-:W-:Y:S02]  /*277c0*/  IMAD.MOV.U32 R15, RZ, RZ, R3.reuse ;  /* 0x000000ffff0f7224 */ /* 0x102fe400078e0003 */
        /* <DEDUP_REMOVED lines=57> */
[----:B------:R-:W-:Y:S04]  /*27b60*/  ST.E desc[UR36][R18.64+0x424], R139 ;  /* 0x0004248b12007985 */ /* 0x000fe8000c101924 */
[----:B------:R1:W-:Y:S04]  /*27b70*/  ST.E desc[UR36][R18.64+0x240], R13 ;  /* 0x0002400d12007985 */ /* 0x0003e8000c101924 */
[----:B------:R2:W-:Y:S04]  /*27b80*/  ST.E desc[UR36][R18.64+0x244], R5 ;  /* 0x0002440512007985 */ /* 0x0005e8000c101924 */
[----:B------:R3:W-:Y:S04]  /*27b90*/  ST.E desc[UR36][R18.64+0x250], R7 ;  /* 0x0002500712007985 */ /* 0x0007e8000c101924 */
[----:B------:R-:W-:Y:S04]  /*27ba0*/  ST.E desc[UR36][R18.64+0x260], R27 ;  /* 0x0002601b12007985 */ /* 0x000fe8000c101924 */
[----:B------:R-:W-:Y:S04]  /*27bb0*/  ST.E desc[UR36][R18.64+0x264], R29 ;  /* 0x0002641d12007985 */ /* 0x000fe8000c101924 */
[----:B------:R-:W-:Y:S04]  /*27bc0*/  ST.E desc[UR36][R18.64+0x270], R31 ;  /* 0x0002701f12007985 */ /* 0x000fe8000c101924 */
[----:B------:R4:W-:Y:S04]  /*27bd0*/  ST.E desc[UR36][R18.64+0x274], R33 ;  /* 0x0002742112007985 */ /* 0x0009e8000c101924 */
        /* <DEDUP_REMOVED lines=54> */
[----:B------:R-:W-:Y:S01]  /*27f40*/  LOP3.LUT R12, R88, 0xc, RZ, 0xfc, !PT ;  /* 0x0000000c580c7812 */ /* 0x000fe200078efcff */
[----:B-1----:R-:W-:-:S02]  /*27f50*/  IMAD.MOV.U32 R13, RZ, RZ, R3 ;  /* 0x000000ffff0d7224 */ /* 0x002fc400078e0003 */
[----:B--2---:R-:W-:-:S05]  /*27f60*/  FMUL.FTZ R5, R25, R6 ;  /* 0x0000000619057220 */ /* 0x004fca0000410000 */
[----:B------:R1:W-:Y:S04]  /*27f70*/  ST.E desc[UR36][R14.64], R5 ;  /* 0x000000050e007985 */ /* 0x0003e8000c101924 */
[----:B------:R-:W3:Y:S02]  /*27f80*/  LD.E R6, desc[UR36][R12.64] ;  /* 0x000000240c067980 */ /* 0x000ee4000c101900 */
[----:B---3--:R-:W-:-:S05]  /*27f90*/  FMUL.FTZ R7, R25, R6 ;  /* 0x0000000619077220 */ /* 0x008fca0000410000 */
[----:B------:R2:W-:Y:S04]  /*27fa0*/  ST.E desc[UR36][R12.64], R7 ;  /* 0x000000070c007985 */ /* 0x0005e8000c101924 */
[----:B------:R-:W4:Y:S04]  /*27fb0*/  LD.E R144, desc[UR36][R18.64+0x42c] ;  /* 0x00042c2412907980 */ /* 0x000f28000c101900 */
[----:B------:R-:W1:Y:S04]  /*27fc0*/  LD.E R6, desc[UR36][R18.64+0x248] ;  /* 0x0002482412067980 */ /* 0x000e68000c101900 */
[----:B------:R-:W2:Y:S04]  /*27fd0*/  LD.E R24, desc[UR36][R18.64+0x24c] ;  /* 0x00024c2412187980 */ /* 0x000ea8000c101900 */
        /* <DEDUP_REMOVED lines=58> */
[----:B------:R-:W3:Y:S01]  /*28380*/  LD.E R142, desc[UR36][R18.64+0x428] ;  /* 0x00042824128e7980 */ /* 0x000ee2000c101900 */
[C---:B----4-:R-:W-:Y:S01]  /*28390*/  FMUL.FTZ R33, R25.reuse, R144 ;  /* 0x0000009019217220 */ /* 0x050fe20000410000 */
[----:B-1----:R-:W-:-:S04]  /*283a0*/  FMUL.FTZ R5, R25, R6 ;  /* 0x0000000619057220 */ /* 0x002fc80000410000 */
[----:B------:R1:W-:Y:S01]  /*283b0*/  ST.E desc[UR36][R18.64+0x42c], R33 ;  /* 0x00042c2112007985 */ /* 0x0003e2000c101924 */
[C---:B--2---:R-:W-:Y:S01]  /*283c0*/  FMUL.FTZ R7, R25.reuse, R24 ;  /* 0x0000001819077220 */ /* 0x044fe20000410000 */
[C---:B---3--:R-:W-:Y:S01]  /*283d0*/  FMUL.FTZ R11, R25.reuse, R26 ;  /* 0x0000001a190b7220 */ /* 0x048fe20000410000 */
[C---:B------:R-:W-:Y:S01]  /*283e0*/  FMUL.FTZ R27, R25.reuse, R28 ;  /* 0x0000001c191b7220 */ /* 0x040fe20000410000 */
[C---:B------:R-:W-:Y:S01]  /*283f0*/  FMUL.FTZ R29, R25.reuse, R30 ;  /* 0x0000001e191d7220 */ /* 0x040fe20000410000 */
[C---:B------:R-:W-:Y:S01]  /*28400*/  FMUL.FTZ R31, R25.reuse, R32 ;  /* 0x00000020191f7220 */ /* 0x040fe20000410000 */
[C---:B-1----:R-:W-:Y:S01]  /*28410*/  FMUL.FTZ R33, R25.reuse, R36 ;  /* 0x0000002419217220 */ /* 0x042fe20000410000 */
[C---:B------:R-:W-:Y:S01]  /*28420*/  FMUL.FTZ R35, R25.reuse, R38 ;  /* 0x0000002619237220 */ /* 0x040fe20000410000 */
[C---:B------:R-:W-:Y:S01]  /*28430*/  FMUL.FTZ R37, R25.reuse, R40 ;  /* 0x0000002819257220 */ /* 0x040fe20000410000 */
[C---:B------:R-:W-:Y:S01]  /*28440*/  FMUL.FTZ R39, R25.reuse, R42 ;  /* 0x0000002a19277220 */ /* 0x040fe20000410000 */
[----:B------:R1:W-:Y:S04]  /*28450*/  ST.E desc[UR36][R18.64+0x248], R5 ;  /* 0x0002480512007985 */ /* 0x0003e8000c101924 */
[----:B------:R2:W-:Y:S04]  /*28460*/  ST.E desc[UR36][R18.64+0x24c], R7 ;  /* 0x00024c0712007985 */ /* 0x0005e8000c101924 */
[----:B------:R3:W-:Y:S04]  /*28470*/  ST.E desc[UR36][R18.64+0x258], R11 ;  /* 0x0002580b12007985 */ /* 0x0007e8000c101924 */
[----:B------:R4:W-:Y:S01]  /*28480*/  ST.E desc[UR36][R18.64+0x25c], R27 ;  /* 0x00025c1b12007985 */ /* 0x0009e2000c101924 */
[----:B-1----:R-:W-:-:S03]  /*28490*/  FMUL.FTZ R5, R25, R34 ;  /* 0x0000002219057220 */ /* 0x002fc60000410000 */
[----:B------:R1:W-:Y:S01]  /*284a0*/  ST.E desc[UR36][R18.64+0x268], R29 ;  /* 0x0002681d12007985 */ /* 0x0003e2000c101924 */
[----:B--2---:R-:W-:-:S03]  /*284b0*/  FMUL.FTZ R7, R25, R44 ;  /* 0x0000002c19077220 */ /* 0x004fc60000410000 */
[----:B------:R2:W-:Y:S01]  /*284c0*/  ST.E desc[UR36][R18.64+0x26c], R31 ;  /* 0x00026c1f12007985 */ /* 0x0005e2000c101924 */
[----:B---3--:R-:W-:-:S03]  /*284d0*/  FMUL.FTZ R11, R25, R46 ;  /* 0x0000002e190b7220 */ /* 0x008fc60000410000 */
[----:B------:R3:W-:Y:S01]  /*284e0*/  ST.E desc[UR36][R18.64+0x27c], R33 ;  /* 0x00027c2112007985 */ /* 0x0007e2000c101924 */
[----:B----4-:R-:W-:-:S03]  /*284f0*/  FMUL.FTZ R27, R25, R48 ;  /* 0x00000030191b7220 */ /* 0x010fc60000410000 */
[----:B------:R4:W-:Y:S01]  /*28500*/  ST.E desc[UR36][R18.64+0x288], R35 ;  /* 0x0002882312007985 */ /* 0x0009e2000c101924 */
[----:B-1----:R-:W-:-:S03]  /*28510*/  FMUL.FTZ R29, R25, R50 ;  /* 0x00000032191d7220 */ /* 0x002fc60000410000 */
[----:B------:R1:W-:Y:S01]  /*28520*/  ST.E desc[UR36][R18.64+0x28c], R37 ;  /* 0x00028c2512007985 */ /* 0x0003e2000c101924 */
[----:B--2---:R-:W-:-:S03]  /*28530*/  FMUL.FTZ R31, R25, R52 ;  /* 0x00000034191f7220 */ /* 0x004fc60000410000 */
[----:B------:R2:W-:Y:S01]  /*28540*/  ST.E desc[UR36][R18.64+0x298], R39 ;  /* 0x0002982712007985 */ /* 0x0005e2000c101924 */
[C---:B---3--:R-:W-:Y:S01]  /*28550*/  FMUL.FTZ R33, R25.reuse, R56 ;  /* 0x0000003819217220 */ /* 0x048fe20000410000 */
[C---:B----4-:R-:W-:Y:S01]  /*28560*/  FMUL.FTZ R35, R25.reuse, R58 ;  /* 0x0000003a19237220 */ /* 0x050fe20000410000 */
[C---:B-1----:R-:W-:Y:S01]  /*28570*/  FMUL.FTZ R37, R25.reuse, R60 ;  /* 0x0000003c19257220 */ /* 0x042fe20000410000 */
[C---:B--2---:R-:W-:Y:S01]  /*28580*/  FMUL.FTZ R39, R25.reuse, R62 ;  /* 0x0000003e19277220 */ /* 0x044fe20000410000 */
        /* <DEDUP_REMOVED lines=80> */
[----:B------:R-:W-:Y:S01]  /*28a90*/  FMUL.FTZ R25, R25, R142 ;  /* 0x0000008e19197220 */ /* 0x000fe20000410000 */
[----:B------:R-:W-:Y:S04]  /*28aa0*/  ST.E desc[UR36][R18.64+0x3b8], R5 ;  /* 0x0003b80512007985 */ /* 0x000fe8000c101924 */
[----:B------:R-:W-:Y:S04]  /*28ab0*/  ST.E desc[UR36][R18.64+0x3dc], R7 ;  /* 0x0003dc0712007985 */ /* 0x000fe8000c101924 */
[----:B------:R1:W-:Y:S04]  /*28ac0*/  ST.E desc[UR36][R18.64+0x3e8], R11 ;  /* 0x0003e80b12007985 */ /* 0x0003e8000c101924 */
[----:B------:R2:W-:Y:S04]  /*28ad0*/  ST.E desc[UR36][R18.64+0x3ec], R27 ;  /* 0x0003ec1b12007985 */ /* 0x0005e8000c101924 */
[----:B------:R3:W-:Y:S04]  /*28ae0*/  ST.E desc[UR36][R18.64+0x3f8], R29 ;  /* 0x0003f81d12007985 */ /* 0x0007e8000c101924 */
[----:B------:R-:W-:Y:S04]  /*28af0*/  ST.E desc[UR36][R18.64+0x3fc], R31 ;  /* 0x0003fc1f12007985 */ /* 0x000fe8000c101924 */
[----:B------:R-:W-:Y:S04]  /*28b00*/  ST.E desc[UR36][R18.64+0x408], R33 ;  /* 0x0004082112007985 */ /* 0x000fe8000c101924 */
[----:B------:R-:W-:Y:S04]  /*28b10*/  ST.E desc[UR36][R18.64+0x40c], R35 ;  /* 0x00040c2312007985 */ /* 0x000fe8000c101924 */
[----:B------:R-:W-:Y:S04]  /*28b20*/  ST.E desc[UR36][R18.64+0x418], R37 ;  /* 0x0004182512007985 */ /* 0x000fe8000c101924 */
[----:B------:R-:W-:Y:S04]  /*28b30*/  ST.E desc[UR36][R18.64+0x41c], R39 ;  /* 0x00041c2712007985 */ /* 0x000fe8000c101924 */
[----:B------:R4:W-:Y:S01]  /*28b40*/  ST.E desc[UR36][R18.64+0x428], R25 ;  /* 0x0004281912007985 */ /* 0x0009e2000c101924 */
[----:B------:R0:W-:Y:S06]  /*28b50*/  BAR.SYNC.DEFER_BLOCKING R225, 0x100 ;  /* 0x000400e10000751d */ /* 0x0001ec0000010000 */
[----:B-1----:R-:W2:Y:S04]  /*28b60*/  LD.E R11, desc[UR36][R18.64+0x230] ;  /* 0x00023024120b7980 */ /* 0x002ea8000c101900 */
[----:B------:R-:W4:Y:S04]  /*28b70*/  LD.E R5, desc[UR36][R8.64] ;  /* 0x0000002408057980 */ /* 0x000f28000c101900 */
[----:B------:R-:W4:Y:S04]  /*28b80*/  LD.E.64 R6, desc[UR36][R18.64+0x88] ;  /* 0x0000882412067980 */ /* 0x000f28000c101b00 */
[----:B--2---:R1:W-:Y:S04]  /*28b90*/  ST.E desc[UR36][R18.64+0x230], R11 ;  /* 0x0002300b12007985 */ /* 0x0043e8000c101924 */
[----:B------:R-:W2:Y:S04]  /*28ba0*/  LD.E R24, desc[UR36][R2.64] ;  /* 0x0000002402187980 */ /* 0x000ea8000c101900 */
[----:B--2---:R-:W-:Y:S04]  /*28bb0*/  ST.E desc[UR36][R2.64], R24 ;  /* 0x0000001802007985 */ /* 0x004fe8000c101924 */
[----:B------:R-:W2:Y:S04]  /*28bc0*/  LD.E R27, desc[UR36][R14.64] ;  /* 0x000000240e1b7980 */ /* 0x000ea8000c101900 */
[----:B--2---:R2:W-:Y:S04]  /*28bd0*/  ST.E desc[UR36][R14.64], R27 ;  /* 0x0000001b0e007985 */ /* 0x0045e8000c101924 */
[----:B---3--:R-:W3:Y:S04]  /*28be0*/  LD.E R29, desc[UR36][R12.64] ;  /* 0x000000240c1d7980 */ /* 0x008ee8000c101900 */
[----:B---3--:R3:W-:Y:S04]  /*28bf0*/  ST.E desc[UR36][R12.64], R29 ;  /* 0x0000001d0c007985 */ /* 0x0087e8000c101924 */
[----:B----4-:R-:W4:Y:S04]  /*28c00*/  LD.E R25, desc[UR36][R18.64+0x240] ;  /* 0x0002402412197980 */ /* 0x010f28000c101900 */
[----:B------:R-:W4:Y:S04]  /*28c10*/  LD.E R31, desc[UR36][R18.64+0x244] ;  /* 0x00024424121f7980 */ /* 0x000f28000c101900 */
[----:B------:R-:W4:Y:S04]  /*28c20*/  LD.E R33, desc[UR36][R18.64+0x248] ;  /* 0x0002482412217980 */ /* 0x000f28000c101900 */
[----:B-1----:R-:W4:Y:S04]  /*28c30*/  LD.E R11, desc[UR36][R18.64+0x24c] ;  /* 0x00024c24120b7980 */ /* 0x002f28000c101900 */
[----:B------:R-:W4:Y:S04]  /*28c40*/  LD.E R35, desc[UR36][R18.64+0x250] ;  /* 0x0002502412237980 */ /* 0x000f28000c101900 */
[----:B------:R-:W4:Y:S04]  /*28c50*/  LD.E R37, desc[UR36][R18.64+0x254] ;  /* 0x0002542412257980 */ /* 0x000f28000c101900 */
[----:B------:R-:W4:Y:S04]  /*28c60*/  LD.E R39, desc[UR36][R18.64+0x258] ;  /* 0x0002582412277980 */ /* 0x000f28000c101900 */
[----:B------:R-:W4:Y:S04]  /*28c70*/  LD.E R41, desc[UR36][R18.64+0x25c] ;  /* 0x00025c2412297980 */ /* 0x000f28000c101900 */
[----:B--2---:R-:W2:Y:S04]  /*28c80*/  LD.E R27, desc[UR36][R18.64+0x260] ;  /* 0x00026024121b7980 */ /* 0x004ea8000c101900 */
[----:B------:R-:W2:Y:S04]  /*28c90*/  LD.E R43, desc[UR36][R18.64+0x264] ;  /* 0x00026424122b7980 */ /* 0x000ea8000c101900 */
        /* <DEDUP_REMOVED lines=114> */
[----:B----4-:R-:W-:Y:S04]  /*293c0*/  ST.E desc[UR36][R18.64+0x240], R25 ;  /* 0x0002401912007985 */ /* 0x010fe8000c101924 */
[----:B------:R-:W-:Y:S04]  /*293d0*/  ST.E desc[UR36][R18.64+0x244], R31 ;  /* 0x0002441f12007985 */ /* 0x000fe8000c101924 */
[----:B------:R-:W-:Y:S04]  /*293e0*/  ST.E desc[UR36][R18.64+0x248], R33 ;  /* 0x0002482112007985 */ /* 0x000fe8000c101924 */
[----:B------:R1:W-:Y:S04]  /*293f0*/  ST.E desc[UR36][R18.64+0x24c], R11 ;  /* 0x00024c0b12007985 */ /* 0x0003e8000c101924 */
[----:B------:R-:W-:Y:S04]  /*29400*/  ST.E desc[UR36][R18.64+0x250], R35 ;  /* 0x0002502312007985 */ /* 0x000fe8000c101924 */
[----:B------:R-:W-:Y:S04]  /*29410*/  ST.E desc[UR36][R18.64+0x254], R37 ;  /* 0x0002542512007985 */ /* 0x000fe8000c101924 */
[----:B------:R-:W-:Y:S04]  /*29420*/  ST.E desc[UR36][R18.64+0x258], R39 ;  /* 0x0002582712007985 */ /* 0x000fe8000c101924 */
[----:B------:R-:W-:Y:S04]  /*29430*/  ST.E desc[UR36][R18.64+0x25c], R41 ;  /* 0x00025c2912007985 */ /* 0x000fe8000c101924 */
[----:B--2---:R-:W-:Y:S04]  /*29440*/  ST.E desc[UR36][R18.64+0x260], R27 ;  /* 0x0002601b12007985 */ /* 0x004fe8000c101924 */
[----:B------:R-:W-:Y:S04]  /*29450*/  ST.E desc[UR36][R18.64+0x264], R43 ;  /* 0x0002642b12007985 */ /* 0x000fe8000c101924 */
[----:B---3--:R-:W-:Y:S04]  /*29460*/  ST.E desc[UR36][R18.64+0x268], R29 ;  /* 0x0002681d12007985 */ /* 0x008fe8000c101924 */
        /* <DEDUP_REMOVED lines=113> */
[----:B------:R-:W-:-:S03]  /*29b80*/  IMAD.MOV.U32 R106, RZ, RZ, R2 ;  /* 0x000000ffff6a7224 */ /* 0x000fc600078e0002 */
[----:B-1----:R-:W4:Y:S01]  /*29b90*/  LDL R11, [R1+0x68] ;  /* 0x00006800010b7983 */ /* 0x002f220000100800 */
[----:B--2---:R-:W-:Y:S02]  /*29ba0*/  IMAD.MOV.U32 R107, RZ, RZ, R3 ;  /* 0x000000ffff6b7224 */ /* 0x004fe400078e0003 */
[----:B------:R-:W-:Y:S01]  /*29bb0*/  IMAD.MOV.U32 R194, RZ, RZ, R106 ;  /* 0x000000ffffc27224 */ /* 0x000fe200078e006a */
[----:B------:R1:W-:Y:S01]  /*29bc0*/  STL [R1+0xa40], R2 ;  /* 0x000a400201007387 */ /* 0x0003e20000100800 */
[----:B---3--:R-:W-:-:S03]  /*29bd0*/  IMAD.MOV.U32 R195, RZ, RZ, R107 ;  /* 0x000000ffffc37224 */ /* 0x008fc600078e006b */
[----:B----4-:R-:W2:Y:S04]  /*29be0*/  LD.E R24, desc[UR36][R18.64+0x230] ;  /* 0x0002302412187980 */ /* 0x010ea8000c101900 */
[----:B0-----:R-:W2:Y:S04]  /*29bf0*/  LD.E R28, desc[UR36][R18.64+0x240] ;  /* 0x00024024121c7980 */ /* 0x001ea8000c101900 */
[----:B-1----:R-:W3:Y:S04]  /*29c00*/  LDL.LU.64 R2, [R1+0xa50] ;  /* 0x000a500001027983 */ /* 0x002ee80000300a00 */
        /* <DEDUP_REMOVED lines=127> */
[----:B------:R-:W-:-:S02]  /*2a400*/  ISETP.NE.U32.AND P0, PT, R11, RZ, PT ;  /* 0x000000ff0b00720c */ /* 0x000fc40003f05070 */
[----:B------:R-:W-:Y:S02]  /*2a410*/  R2UR UR7, R7 ;  /* 0x00000000070772ca */ /* 0x000fe400000e0000 */
[----:B------:R-:W-:Y:S02]  /*2a420*/  R2UR UR6, R6 ;  /* 0x00000000060672ca */ /* 0x000fe400000e0000 */
[----:B------:R-:W-:Y:S02]  /*2a430*/  F2FP.BF16.F32.PACK_AB R154, R153, R4 ;  /* 0x00000004999a723e */ /* 0x000fe400000010ff */
[----:B------:R-:W-:Y:S02]  /*2a440*/  F2FP.BF16.F32.PACK_AB R153, R155, R190 ;  /* 0x000000be9b99723e */ /* 0x000fe400000010ff */
[----:B---3--:R-:W-:Y:S02]  /*2a450*/  F2FP.BF16.F32.PACK_AB R152, R2, R3 ;  /* 0x000000030298723e */ /* 0x008fe400000010ff */
[----:B------:R-:W-:Y:S01]  /*2a460*/  F2FP.BF16.F32.PACK_AB R155, R192, R191 ;  /* 0x000000bfc09b723e */ /* 0x000fe200000010ff */
[----:B------:R-:W-:Y:S01]  /*2a470*/  VOTEU.ANY UP0, P0 ;  /* 0x00000000003f7886 */ /* 0x000fe20000000100 */
[----:B------:R-:W-:-:S02]  /*2a480*/  VIADD R2, R6, 0x80 ;  /* 0x0000008006027836 */ /* 0x000fc40000000000 */
[----:B------:R-:W-:Y:S01]  /*2a490*/  IMAD.MOV.U32 R3, RZ, RZ, R7 ;  /* 0x000000ffff037224 */ /* 0x000fe200078e0007 */
[----:B--2---:R-:W-:-:S06]  /*2a4a0*/  WARPGROUP.ARRIVE ;  /* 0x00000000000079c5 */ /* 0x004fcc0000000000 */
[----:B------:R-:W-:Y:S01]  /*2a4b0*/  HGMMA.64x256x16.F32.BF16 R24, R152, gdesc[UR4].tnspB, R24, UP0, gsb0 ;  /* 0x43e0000498187df0 */ /* 0x000fe2000b801818 */
[----:B------:R-:W-:Y:S02]  /*2a4c0*/  R2UR UR6, R2 ;  /* 0x00000000020672ca */ /* 0x000fe400000e0000 */
[----:B------:R-:W-:Y:S01]  /*2a4d0*/  R2UR UR7, R3 ;  /* 0x00000000030772ca */ /* 0x000fe200000e0000 */
[----:B------:R-:W-:Y:S02]  /*2a4e0*/  VIADD R2, R6, 0x100 ;  /* 0x0000010006027836 */ /* 0x000fe40000000000 */
[----:B------:R-:W-:Y:S01]  /*2a4f0*/  IMAD.MOV.U32 R3, RZ, RZ, R7 ;  /* 0x000000ffff037224 */ /* 0x000fe200078e0007 */
[----:B------:R-:W-:Y:S02]  /*2a500*/  WARPGROUP.DEPBAR.LE gsb0, 0x0 ;  /* 0x00008000000079c5 */ /* 0x000fe40000010000 */
[----:B------:R-:W-:Y:S01]  /*2a510*/  ST.E desc[UR36][R18.64+0x230], R24 ;  /* 0x0002301812007985 */ /* 0x000fe2000c101924 */
[----:B------:R-:W-:-:S02]  /*2a520*/  F2FP.BF16.F32.PACK_AB R152, R181, R180 ;  /* 0x000000b4b598723e */ /* 0x000fc400000010ff */
[----:B------:R-:W-:Y:S01]  /*2a530*/  F2FP.BF16.F32.PACK_AB R154, R179, R178 ;  /* 0x000000b2b39a723e */ /* 0x000fe200000010ff */
[----:B------:R-:W-:Y:S01]  /*2a540*/  ST.E desc[UR36][R194.64], R25 ;  /* 0x00000019c2007985 */ /* 0x000fe2000c101924 */
[----:B------:R-:W-:Y:S02]  /*2a550*/  F2FP.BF16.F32.PACK_AB R153, R187, R184 ;  /* 0x000000b8bb99723e */ /* 0x000fe400000010ff */
[----:B------:R-:W-:Y:S01]  /*2a560*/  F2FP.BF16.F32.PACK_AB R155, R189, R186 ;  /* 0x000000babd9b723e */ /* 0x000fe200000010ff */
        /* <DEDUP_REMOVED lines=128> */
[----:B------:R-:W-:Y:S01]  /*2ad70*/  R2UR UR6, R2 ;  /* 0x00000000020672ca */ /* 0x000fe200000e0000 */
[----:B------:R-:W-:Y:S01]  /*2ad80*/  STL [R1+0x68], R0 ;  /* 0x0000680001007387 */ /* 0x000fe20000100800 */
        /* <DEDUP_REMOVED lines=281> */
[----:B------:R-:W-:Y:S01]  /*2bf20*/  VIADD R6, R6, 0x280 ;  /* 0x0000028006067836 */ /* 0x000fe20000000000 */
[----:B------:R-:W-:Y:S02]  /*2bf30*/  WARPGROUP.DEPBAR.LE gsb0, 0x0 ;  /* 0x00008000000079c5 */ /* 0x000fe40000010000 */
[----:B------:R-:W-:Y:S01]  /*2bf40*/  ST.E desc[UR36][R18.64+0x230], R24 ;  /* 0x0002301812007985 */ /* 0x000fe2000c101924 */
[----:B------:R-:W-:Y:S02]  /*2bf50*/  F2FP.BF16.F32.PACK_AB R152, R161, R158 ;  /* 0x0000009ea198723e */ /* 0x000fe400000010ff */
[----:B------:R-:W-:Y:S01]  /*2bf60*/  F2FP.BF16.F32.PACK_AB R154, R160, R159 ;  /* 0x0000009fa09a723e */ /* 0x000fe200000010ff */
[----:B------:R-:W-:Y:S01]  /*2bf70*/  ST.E desc[UR36][R194.64], R25 ;  /* 0x00000019c2007985 */ /* 0x000fe2000c101924 */
[----:B------:R-:W-:-:S02]  /*2bf80*/  F2FP.BF16.F32.PACK_AB R153, R172, R173 ;  /* 0x000000adac99723e */ /* 0x000fc400000010ff */
        /* <DEDUP_REMOVED lines=267> */
[----:B------:R-:W-:Y:S02]  /*2d040*/  STL [R1+0x68], R0 ;  /* 0x0000680001007387 */ /* 0x000fe40000100800 */
        /* <DEDUP_REMOVED lines=129> */
[----:B------:R-:W-:Y:S04]  /*2d860*/  STL [R1+0x68], R0 ;  /* 0x0000680001007387 */ /* 0x000fe80000100800 */
[----:B------:R-:W2:Y:S04]  /*2d870*/  LD.E R3, desc[UR36][R18.64+0x230] ;  /* 0x0002302412037980 */ /* 0x000ea8000c101900 */
[----:B--2---:R0:W-:Y:S04]  /*2d880*/  ST.E desc[UR36][R18.64+0x230], R3 ;  /* 0x0002300312007985 */ /* 0x0041e8000c101924 */
[----:B------:R-:W2:Y:S04]  /*2d890*/  LD.E R2, desc[UR36][R194.64] ;  /* 0x00000024c2027980 */ /* 0x000ea8000c101900 */
[----:B--2---:R-:W-:Y:S04]  /*2d8a0*/  ST.E desc[UR36][R194.64], R2 ;  /* 0x00000002c2007985 */ /* 0x004fe8000c101924 */
[----:B------:R-:W2:Y:S04]  /*2d8b0*/  LD.E R4, desc[UR36][R14.64] ;  /* 0x000000240e047980 */ /* 0x000ea8000c101900 */
[----:B--2---:R1:W-:Y:S04]  /*2d8c0*/  ST.E desc[UR36][R14.64], R4 ;  /* 0x000000040e007985 */ /* 0x0043e8000c101924 */
[----:B------:R-:W2:Y:S04]  /*2d8d0*/  LD.E R5, desc[UR36][R12.64] ;  /* 0x000000240c057980 */ /* 0x000ea8000c101900 */
[----:B--2---:R2:W-:Y:S04]  /*2d8e0*/  ST.E desc[UR36][R12.64], R5 ;  /* 0x000000050c007985 */ /* 0x0045e8000c101924 */
[----:B------:R-:W3:Y:S04]  /*2d8f0*/  LD.E R7, desc[UR36][R18.64+0x240] ;  /* 0x0002402412077980 */ /* 0x000ee8000c101900 */
[----:B------:R-:W4:Y:S04]  /*2d900*/  LD.E R11, desc[UR36][R18.64+0x244] ;  /* 0x00024424120b7980 */ /* 0x000f28000c101900 */
[----:B------:R-:W4:Y:S04]  /*2d910*/  LD.E R17, desc[UR36][R18.64+0x248] ;  /* 0x0002482412117980 */ /* 0x000f28000c101900 */
[----:B------:R-:W4:Y:S04]  /*2d920*/  LD.E R21, desc[UR36][R18.64+0x24c] ;  /* 0x00024c2412157980 */ /* 0x000f28000c101900 */
[----:B0-----:R-:W4:Y:S04]  /*2d930*/  LD.E R3, desc[UR36][R18.64+0x250] ;  /* 0x0002502412037980 */ /* 0x001f28000c101900 */
[----:B------:R-:W4:Y:S04]  /*2d940*/  LD.E R23, desc[UR36][R18.64+0x254] ;  /* 0x0002542412177980 */ /* 0x000f28000c101900 */
[----:B------:R-:W4:Y:S04]  /*2d950*/  LD.E R25, desc[UR36][R18.64+0x258] ;  /* 0x0002582412197980 */ /* 0x000f28000c101900 */
[----:B------:R-:W4:Y:S04]  /*2d960*/  LD.E R27, desc[UR36][R18.64+0x25c] ;  /* 0x00025c24121b7980 */ /* 0x000f28000c101900 */
[----:B-1----:R-:W4:Y:S04]  /*2d970*/  LD.E R15, desc[UR36][R18.64+0x260] ;  /* 0x00026024120f7980 */ /* 0x002f28000c101900 */
        /* <DEDUP_REMOVED lines=115> */
[----:B---3--:R-:W-:Y:S04]  /*2e0b0*/  ST.E desc[UR36][R18.64+0x240], R7 ;  /* 0x0002400712007985 */ /* 0x008fe8000c101924 */
[----:B----4-:R-:W-:Y:S04]  /*2e0c0*/  ST.E desc[UR36][R18.64+0x244], R11 ;  /* 0x0002440b12007985 */ /* 0x010fe8000c101924 */
        /* <DEDUP_REMOVED lines=122> */
[----:B0-----:R-:W2:Y:S04]  /*2e870*/  LDL.64 R14, [R1+0x190] ;  /* 0x00019000010e7983 */ /* 0x001ea80000100a00 */
[----:B-1----:R3:W5:Y:S04]  /*2e880*/  LD.E R0, desc[UR36][R8.64] ;  /* 0x0000002408007980 */ /* 0x002768000c101900 */
[----:B--2---:R-:W2:Y:S01]  /*2e890*/  LD.E R2, desc[UR36][R14.64] ;  /* 0x000000240e027980 */ /* 0x004ea2000c101900 */
[----:B------:R-:W-:Y:S01]  /*2e8a0*/  BSSY B0, `(.L_x_11315) ;  /* 0x0000005000007945 */ /* 0x000fe20003800000 */
[----:B--2---:R-:W-:-:S04]  /*2e8b0*/  LOP3.LUT R2, R2, 0x1, RZ, 0xfc, !PT ;  /* 0x0000000102027812 */ /* 0x004fc800078efcff */
[----:B------:R-:W-:-:S13]  /*2e8c0*/  ISETP.NE.AND P0, PT, R2, 0x3, PT ;  /* 0x000000030200780c */ /* 0x000fda0003f05270 */
[----:B---3--:R-:W-:Y:S05]  /*2e8d0*/  @!P0 BRA `(.L_x_11316) ;  /* 0x0000000000048947 */ /* 0x008fea0003800000 */
[----:B------:R-:W-:Y:S01]  /*2e8e0*/  BPT.TRAP 0x1 ;  /* 0x000000040000795c */ /* 0x000fe20000300000 */
.L_x_11316:
[----:B------:R-:W-:Y:S05]  /*2e8f0*/  BSYNC B0 ;  /* 0x0000000000007941 */ /* 0x000fea0003800000 */
.L_x_11315:
[----:B------:R-:W2:Y:S04]  /*2e900*/  LD.E.64 R2, desc[UR36][R14.64+0x20] ;  /* 0x000020240e027980 */ /* 0x000ea8000c101b00 */
[----:B------:R-:W3:Y:S01]  /*2e910*/  LD.E R4, desc[UR36][R14.64+0xc] ;  /* 0x00000c240e047980 */ /* 0x000ee2000c101900 */
[C---:B------:R-:W-:Y:S01]  /*2e920*/  ISETP.GT.AND P0, PT, R10.reuse, UR40, PT ;  /* 0x000000280a007c0c */ /* 0x040fe2000bf04270 */
[----:B------:R-:W-:Y:S01]  /*2e930*/  VIADD R10, R10, 0xffffffff ;  /* 0xffffffff0a0a7836 */ /* 0x000fe20000000000 */
[----:B--2---:R-:W-:-:S05]  /*2e940*/  MOV R3, R2 ;  /* 0x0000000200037202 */ /* 0x004fca0000000f00 */
[----:B-----5:R-:W-:-:S05]  /*2e950*/  IMAD R3, R0, 0x8, R3 ;  /* 0x0000000800037824 */ /* 0x020fca00078e0203 */
[----:B---3--:R-:W-:-:S04]  /*2e960*/  PRMT R3, R4, 0x654, R3 ;  /* 0x0000065404037816 */ /* 0x008fc80000000003 */
[----:B------:R2:W-:Y:S01]  /*2e970*/  SYNCS.ARRIVE.TRANS64.RED.A1T0 RZ, [R3+URZ], RZ ;  /* 0x000000ff03ff79a7 */ /* 0x0005e2000810043f */
[----:B------:R-:W-:Y:S05]  /*2e980*/  @P0 BRA `(.L_x_11317) ;  /* 0xffffff5000cc0947 */ /* 0x000fea000383ffff */
.L_x_11288:
[----:B------:R-:W-:Y:S05]  /*2e990*/  WARPSYNC.ALL ;  /* 0x0000000000007948 */ /* 0x000fea0003800000 */
[----:B------:R-:W3:Y:S04]  /*2e9a0*/  LDL R5, [R1+0x210] ;  /* 0x0002100001057983 */ /* 0x000ee80000100800 */
[----:B------:R-:W4:Y:S04]  /*2e9b0*/  LDL R6, [R1+0x214] ;  /* 0x0002140001067983 */ /* 0x000f280000100800 */
[----:B------:R-:W5:Y:S04]  /*2e9c0*/  LDL R68, [R1+0x1f0] ;  /* 0x0001f00001447983 */ /* 0x000f680000100800 */
        /* <DEDUP_REMOVED lines=62> */
[----:B---3--:R-:W0:Y:S02]  /*2edb0*/  SHFL.BFLY PT, R0, R5, 0x2, 0x1f ;  /* 0x0c401f0005007f89 */ /* 0x008e2400000e0000 */
[----:B0-----:R-:W-:-:S05]  /*2edc0*/  FADD.FTZ R0, R5, R0 ;  /* 0x0000000005007221 */ /* 0x001fca0000010000 */
[----:B-12---:R-:W0:Y:S02]  /*2edd0*/  SHFL.BFLY PT, R3, R0, 0x1, 0x1f ;  /* 0x0c201f0000037f89 */ /* 0x006e2400000e0000 */
[----:B0-----:R-:W-:Y:S01]  /*2ede0*/  FADD.FTZ R2, R0, R3 ;  /* 0x0000000300027221 */ /* 0x001fe20000010000 */
[----:B-----5:R-:W-:Y:S01]  /*2edf0*/  VIADD R68, R68, 0x1 ;  /* 0x0000000144447836 */ /* 0x020fe20000000000 */
[----:B------:R-:W2:Y:S04]  /*2ee00*/  LDL R0, [R1+0x1fc] ;  /* 0x0001fc0001007983 */ /* 0x000ea80000100800 */
[----:B------:R-:W-:Y:S04]  /*2ee10*/  STL [R1+0x210], R2 ;  /* 0x0002100201007387 */ /* 0x000fe80000100800 */
[----:B------:R-:W3:Y:S04]  /*2ee20*/  LDL R87, [R1+0x210] ;  /* 0x0002100001577983 */ /* 0x000ee80000100800 */
[----:B----4-:R-:W0:Y:S02]  /*2ee30*/  SHFL.BFLY PT, R3, R6, 0x2, 0x1f ;  /* 0x0c401f0006037f89 */ /* 0x010e2400000e0000 */
[----:B0-----:R-:W-:Y:S01]  /*2ee40*/  FADD.FTZ R3, R3, R6 ;  /* 0x0000000603037221 */ /* 0x001fe20000010000 */
[----:B------:R-:W-:Y:S01]  /*2ee50*/  ISETP.NE.AND P2, PT, R68, 0x2, PT ;  /* 0x000000024400780c */ /* 0x000fe20003f45270 */
[----:B------:R-:W4:Y:S04]  /*2ee60*/  LDL.64 R6, [R1+0x428] ;  /* 0x0004280001067983 */ /* 0x000f280000100a00 */
[----:B------:R-:W0:Y:S08]  /*2ee70*/  SHFL.BFLY PT, R4, R3, 0x1, 0x1f ;  /* 0x0c201f0003047f89 */ /* 0x000e3000000e0000 */
[----:B------:R-:W5:Y:S01]  /*2ee80*/  @!P2 LDL R66, [R1+0x1f4] ;  /* 0x0001f4000142a983 */ /* 0x000f620000100800 */
[----:B0-----:R-:W-:-:S03]  /*2ee90*/  FADD.FTZ R78, R3, R4 ;  /* 0x00000004034e7221 */ /* 0x001fc60000010000 */
[----:B------:R-:W4:Y:S02]  /*2eea0*/  LDL.64 R4, [R1+0x3f8] ;  /* 0x0003f80001047983 */ /* 0x000f240000100a00 */
[----:B------:R-:W-:Y:S02]  /*2eeb0*/  FSETP.NE.FTZ.AND P1, PT, R78, RZ, PT ;  /* 0x000000ff4e00720b */ /* 0x000fe40003f35000 */
[----:B------:R-:W4:Y:S11]  /*2eec0*/  LDL.64 R2, [R1+0x418] ;  /* 0x0004180001027983 */ /* 0x000f360000100a00 */
[----:B------:R-:W4:Y:S04]  /*2eed0*/  @P1 LDL R83, [R1+0x220] ;  /* 0x0002200001531983 */ /* 0x000f280000100800 */
[----:B------:R-:W4:Y:S01]  /*2eee0*/  @P1 LDL R85, [R1+0x204] ;  /* 0x0002040001551983 */ /* 0x000f220000100800 */
[----:B------:R-:W-:-:S02]  /*2eef0*/  IMAD.MOV.U32 R80, RZ, RZ, -0x800000 ;  /* 0xff800000ff507424 */ /* 0x000fc400078e00ff */
[----:B------:R-:W-:Y:S01]  /*2ef00*/  IMAD.MOV.U32 R79, RZ, RZ, RZ ;  /* 0x000000ffff4f7224 */ /* 0x000fe200078e00ff */
[----:B------:R0:W-:Y:S08]  /*2ef10*/  BAR.ARV R224, 0x100 ;  /* 0x000400e00000751d */ /* 0x0001f00000002000 */
[----:B------:R-:W-:Y:S06]  /*2ef20*/  BAR.ARV 0x8, 0x180 ;  /* 0x0206000000007b1d */ /* 0x000fec0000002000 */
[----:B---3--:R-:W-:-:S13]  /*2ef30*/  FSETP.NE.FTZ.AND P0, PT, R87, RZ, PT ;  /* 0x000000ff5700720b */ /* 0x008fda0003f15000 */
[----:B------:R-:W3:Y:S04]  /*2ef40*/  @P0 LDL R69, [R1+0x220] ;  /* 0x0002200001450983 */ /* 0x000ee80000100800 */
[----:B------:R-:W4:Y:S01]  /*2ef50*/  @P0 LDL R82, [R1+0x200] ;  /* 0x0002000001520983 */ /* 0x000f220000100800 */
[----:B------:R-:W1:Y:S02]  /*2ef60*/  @P0 MUFU.LG2 R81, R87 ;  /* 0x0000005700510308 */ /* 0x000e640000000c00 */
[----:B-1----:R-:W-:-:S06]  /*2ef70*/  @P0 FMUL.FTZ R84, R81, 0.69314718246459960938 ;  /* 0x3f31721851540820 */ /* 0x002fcc0000410000 */
[----:B------:R-:W1:Y:S08]  /*2ef80*/  @P1 MUFU.LG2 R86, R78 ;  /* 0x0000004e00561308 */ /* 0x000e700000000c00 */
[----:B------:R-:W0:Y:S01]  /*2ef90*/  @P0 MUFU.RCP R79, R87 ;  /* 0x00000057004f0308 */ /* 0x000e220000001000 */
[----:B-----5:R-:W-:Y:S01]  /*2efa0*/  @!P2 LOP3.LUT R66, R66, 0x1, RZ, 0x3c, !PT ;  /* 0x000000014242a812 */ /* 0x020fe200078e3cff */
[----:B--2---:R-:W-:-:S02]  /*2efb0*/  VIADD R0, R0, 0x1 ;  /* 0x0000000100007836 */ /* 0x004fc40000000000 */
[----:B-1----:R-:W-:Y:S01]  /*2efc0*/  @P1 FMUL.FTZ R81, R86, 0.69314718246459960938 ;  /* 0x3f31721856511820 */ /* 0x002fe20000410000 */
[----:B------:R-:W-:Y:S01]  /*2efd0*/  STL [R1+0x214], R78 ;  /* 0x0002144e01007387 */ /* 0x000fe20000100800 */
        /* <DEDUP_REMOVED lines=98> */
[----:B------:R-:W-:Y:S04]  /*2f600*/  STL [R1+0x1fc], R0 ;  /* 0x0001fc0001007387 */ /* 0x000fe80000100800 */
[----:B------:R-:W-:Y:S01]  /*2f610*/  @!P2 STL [R1+0x1f0], RZ ;  /* 0x0001f0ff0100a387 */ /* 0x000fe20000100800 */
[----:B---3--:R-:W-:-:S04]  /*2f620*/  @P0 FMUL.FTZ R69, R69, 0.69314718246459960938 ;  /* 0x3f31721845450820 */ /* 0x008fc80000410000 */
[----:B----4-:R-:W-:Y:S01]  /*2f630*/  @P0 FFMA.FTZ R80, R69, R82, R84 ;  /* 0x0000005245500223 */ /* 0x010fe20000010054 */
[----:B------:R-:W-:-:S06]  /*2f640*/  IMAD.MOV.U32 R69, RZ, RZ, RZ ;  /* 0x000000ffff457224 */ /* 0x000fcc00078e00ff */
[----:B------:R-:W0:Y:S01]  /*2f650*/  @P1 MUFU.RCP R69, R78 ;  /* 0x0000004e00451308 */ /* 0x000e220000001000 */
[----:B------:R-:W-:Y:S01]  /*2f660*/  @P1 FMUL.FTZ R84, R83, 0.69314718246459960938 ;  /* 0x3f31721853541820 */ /* 0x000fe20000410000 */
[----:B------:R-:W-:-:S03]  /*2f670*/  IMAD.MOV.U32 R82, RZ, RZ, -0x800000 ;  /* 0xff800000ff527424 */ /* 0x000fc600078e00ff */
[----:B------:R-:W-:Y:S01]  /*2f680*/  @P1 FFMA.FTZ R82, R84, R85, R81 ;  /* 0x0000005554521223 */ /* 0x000fe20000010051 */
[----:B------:R-:W-:Y:S01]  /*2f690*/  STL [R1+0x210], R80 ;  /* 0x0002105001007387 */ /* 0x000fe20000100800 */
[-C--:B0-----:R-:W-:Y:S01]  /*2f6a0*/  FMUL.FTZ R13, R13, R69.reuse ;  /* 0x000000450d0d7220 */ /* 0x081fe20000410000 */
        /* <DEDUP_REMOVED lines=64> */
[----:B0-----:R-:W-:Y:S01]  /*2fab0*/  VIADD R12, R67, 0x1 ;  /* 0x00000001430c7836 */ /* 0x001fe20000000000 */
        /* <DEDUP_REMOVED lines=32> */
[----:B------:R0:W-:Y:S01]  /*2fcc0*/  STL [R1+0x1f8], R12 ;  /* 0x0001f80c01007387 */ /* 0x0001e20000100800 */
[----:B------:R-:W-:-:S13]  /*2fcd0*/  PLOP3.LUT P0, PT, PT, PT, PT, 0x8, 0x0 ;  /* 0x000000000000781c */ /* 0x000fda0003f0e170 */
.L_x_11222:
[----:B------:R-:W-:Y:S05]  /*2fce0*/  @P0 BRA `(.L_x_11318) ;  /* 0x0000002400440947 */ /* 0x000fea0003800000 */
[----:B------:R-:W1:Y:S01]  /*2fcf0*/  S2R R0, SR_TID.X ;  /* 0x0000000000007919 */ /* 0x000e620000002100 */
[----:B------:R-:W3:Y:S01]  /*2fd00*/  S2UR UR5, SR_CgaCtaId ;  /* 0x00000000000579c3 */ /* 0x000ee20000008800 */
[----:B------:R-:W-:Y:S01]  /*2fd10*/  UMOV UR4, 0x400 ;  /* 0x0000040000047882 */ /* 0x000fe20000000000 */
[----:B------:R-:W-:Y:S01]  /*2fd20*/  ULDC UR6, c[0x0][0xb88] ;  /* 0x0002e20000067ab9 */ /* 0x000fe20000000800 */
[----:B0-2---:R-:W0:Y:S05]  /*2fd30*/  S2R R6, SR_CTAID.X ;  /* 0x0000000000067919 */ /* 0x005e2a0000002500 */
[----:B------:R-:W2:Y:S08]  /*2fd40*/  LDC R23, c[0x0][0xce8] ;  /* 0x00033a00ff177b82 */ /* 0x000eb00000000800 */
[----:B------:R-:W-:Y:S01]  /*2fd50*/  BAR.SYNC.DEFER_BLOCKING 0x1, 0x100 ;  /* 0x0044000000007b1d */ /* 0x000fe20000010000 */
[----:B------:R-:W-:-:S05]  /*2fd60*/  USHF.R.S32.HI UR10, URZ, 0x1f, UR58 ;  /* 0x0000001f3f0a7899 */ /* 0x000fca000801143a */
[----:B------:R-:W-:Y:S01]  /*2fd70*/  ULDC.64 UR8, c[0x0][0xcd0] ;  /* 0x0003340000087ab9 */ /* 0x000fe20000000a00 */
[----:B---3--:R-:W-:-:S04]  /*2fd80*/  ULEA UR4, UR5, UR4, 0x18 ;  /* 0x0000000405047291 */ /* 0x008fc8000f8ec03f */
[----:B------:R-:W-:Y:S01]  /*2fd90*/  UIADD3 UR4, UR4, 0x32420, URZ ;  /* 0x0003242004047890 */ /* 0x000fe2000fffe03f */
[----:B-1----:R-:W-:-:S03]  /*2fda0*/  VIADD R3, R0, 0xffffff80 ;  /* 0xffffff8000037836 */ /* 0x002fc60000000000 */
[----:B------:R-:W-:Y:S01]  /*2fdb0*/  UPRMT UR4, URZ, 0x654, UR4 ;  /* 0x000006543f047896 */ /* 0x000fe20008000004 */
[----:B--2---:R-:W-:Y:S01]  /*2fdc0*/  IMAD R18, R23, UR6, RZ ;  /* 0x0000000617127c24 */ /* 0x004fe2000f8e02ff */
[----:B------:R-:W-:-:S04]  /*2fdd0*/  SHF.R.S32.HI R2, RZ, 0x1f, R3 ;  /* 0x0000001fff027819 */ /* 0x000fc80000011403 */
[----:B------:R-:W-:-:S03]  /*2fde0*/  LEA.HI R0, R2, R3, RZ, 0x7 ;  /* 0x0000000302007211 */ /* 0x000fc600078f38ff */
[----:B------:R-:W-:Y:S01]  /*2fdf0*/  SYNCS.ARRIVE.TRANS64.RED.A1T0 RZ, [UR4], RZ ;  /* 0x000000ffffff79a7 */ /* 0x000fe20008100404 */
[----:B------:R-:W-:-:S05]  /*2fe00*/  LOP3.LUT R4, R0, 0xffffff80, RZ, 0xc0, !PT ;  /* 0xffffff8000047812 */ /* 0x000fca00078ec0ff */
[----:B------:R-:W-:-:S05]  /*2fe10*/  IMAD.IADD R12, R3, 0x1, -R4 ;  /* 0x00000001030c7824 */ /* 0x000fca00078e0a04 */
[----:B------:R-:W-:Y:S02]  /*2fe20*/  SHF.R.S32.HI R7, RZ, 0x1f, R12 ;  /* 0x0000001fff077819 */ /* 0x000fe4000001140c */
[----:B------:R-:W-:Y:S02]  /*2fe30*/  LOP3.LUT P0, RZ, R12, 0x3, RZ, 0xc0, !PT ;  /* 0x000000030cff7812 */ /* 0x000fe4000780c0ff */
[CC--:B------:R-:W-:Y:S02]  /*2fe40*/  LEA.HI R13, R7.reuse, R12.reuse, RZ, 0x2 ;  /* 0x0000000c070d7211 */ /* 0x0c0fe400078f10ff */
[----:B------:R-:W-:Y:S02]  /*2fe50*/  LEA.HI R7, R7, R12, RZ, 0x5 ;  /* 0x0000000c07077211 */ /* 0x000fe400078f28ff */
[--C-:B------:R-:W-:Y:S02]  /*2fe60*/  SHF.R.S32.HI R4, RZ, 0x2, R13.reuse ;  /* 0x00000002ff047819 */ /* 0x100fe4000001140d */
[----:B------:R-:W-:-:S02]  /*2fe70*/  SHF.R.S32.HI R5, RZ, 0x1f, R13 ;  /* 0x0000001fff057819 */ /* 0x000fc4000001140d */
[----:B------:R-:W-:Y:S02]  /*2fe80*/  SHF.R.S32.HI R7, RZ, 0x5, R7 ;  /* 0x00000005ff077819 */ /* 0x000fe40000011407 */
[----:B------:R-:W-:Y:S02]  /*2fe90*/  LEA.HI R8, R5, R4, RZ, 0x3 ;  /* 0x0000000405087211 */ /* 0x000fe400078f18ff */
[----:B------:R-:W-:Y:S02]  /*2fea0*/  SHF.R.S32.HI R5, RZ, 0x7, R0 ;  /* 0x00000007ff057819 */ /* 0x000fe40000011400 */
[----:B------:R-:W-:Y:S02]  /*2feb0*/  LOP3.LUT R9, R8, 0xfffffff8, RZ, 0xc0, !PT ;  /* 0xfffffff808097812 */ /* 0x000fe400078ec0ff */
[----:B------:R-:W-:-:S03]  /*2fec0*/  LEA.HI R0, R0, R5, RZ, 0x1 ;  /* 0x0000000500007211 */ /* 0x000fc600078f08ff */
[----:B------:R-:W-:Y:S01]  /*2fed0*/  IMAD.IADD R4, R4, 0x1, -R9 ;  /* 0x0000000104047824 */ /* 0x000fe200078e0a09 */
[----:B------:R-:W-:-:S05]  /*2fee0*/  LOP3.LUT R0, R0, 0x3fffffe, RZ, 0xc0, !PT ;  /* 0x03fffffe00007812 */ /* 0x000fca00078ec0ff */
[----:B------:R-:W-:Y:S02]  /*2fef0*/  IMAD.IADD R0, R5, 0x1, -R0 ;  /* 0x0000000105007824 */ /* 0x000fe400078e0a00 */
[----:B------:R-:W-:-:S04]  /*2ff00*/  IMAD R5, R7, 0x10, R4 ;  /* 0x0000001007057824 */ /* 0x000fc800078e0204 */
[----:B------:R-:W-:-:S04]  /*2ff10*/  IMAD R5, R0, 0x40, R5 ;  /* 0x0000004000057824 */ /* 0x000fc800078e0205 */
[----:B0-----:R-:W-:-:S05]  /*2ff20*/  IMAD R9, R6, 0x80, R5 ;  /* 0x0000008006097824 */ /* 0x001fca00078e0205 */
[----:B------:R-:W-:-:S13]  /*2ff30*/  ISETP.GE.OR P1, PT, R9, R18, P0 ;  /* 0x000000120900720c */ /* 0x000fda0000726670 */
[----:B------:R-:W2:Y:S01]  /*2ff40*/  @!P1 LDL R11, [R1+0x210] ;  /* 0x00021000010b9983 */ /* 0x000ea20000100800 */
[----:B------:R-:W-:Y:S01]  /*2ff50*/  ISETP.NE.AND P2, PT, R23, 0x1, PT ;  /* 0x000000011700780c */ /* 0x000fe20003f45270 */
[----:B------:R-:W-:Y:S01]  /*2ff60*/  UIMAD UR6, UR10, UR8, URZ ;  /* 0x000000080a0672a4 */ /* 0x000fe2000f8e023f */
[----:B------:R-:W-:Y:S01]  /*2ff70*/  LEA.HI R0, R2, R3, RZ, 0x2 ;  /* 0x0000000302007211 */ /* 0x000fe200078f10ff */
[----:B------:R-:W-:Y:S01]  /*2ff80*/  UIMAD.WIDE.U32 UR4, UR58, UR8, URZ ;  /* 0x000000083a0472a5 */ /* 0x000fe2000f8e003f */
[----:B------:R-:W-:Y:S01]  /*2ff90*/  VIADD R21, R9, 0x8 ;  /* 0x0000000809157836 */ /* 0x000fe20000000000 */
[----:B------:R-:W-:Y:S01]  /*2ffa0*/  UIMAD UR6, UR58, UR9, UR6 ;  /* 0x000000093a0672a4 */ /* 0x000fe2000f8e0206 */
[----:B------:R-:W-:Y:S01]  /*2ffb0*/  LOP3.LUT R0, R0, 0xfffffffc, RZ, 0xc0, !PT ;  /* 0xfffffffc00007812 */ /* 0x000fe200078ec0ff */
[----:B------:R-:W-:Y:S01]  /*2ffc0*/  USHF.R.S32.HI UR12, URZ, 0x1f, UR61 ;  /* 0x0000001f3f0c7899 */ /* 0x000fe2000801143d */
[----:B------:R-:W-:Y:S01]  /*2ffd0*/  ULDC.64 UR8, c[0x0][0xcd8] ;  /* 0x0003360000087ab9 */ /* 0x000fe20000000a00 */
[----:B------:R-:W-:-:S02]  /*2ffe0*/  UIADD3 UR5, UR5, UR6, URZ ;  /* 0x0000000605057290 */ /* 0x000fc4000fffe03f */
[----:B------:R-:W-:Y:S01]  /*2fff0*/  IMAD.IADD R0, R3, 0x1, -R0 ;  /* 0x0000000103007824 */ /* 0x000fe200078e0a00 */
[----:B------:R-:W-:Y:S01]  /*30000*/  UIMAD UR6, UR12, UR8, URZ ;  /* 0x000000080c0672a4 */ /* 0x000fe2000f8e023f */
[----:B------:R-:W0:Y:S01]  /*30010*/  @P2 LDC R3, c[0x0][0xcec] ;  /* 0x00033b00ff032b82 */ /* 0x000e220000000800 */
[----:B------:R-:W-:Y:S01]  /*30020*/  USHF.R.S32.HI UR11, URZ, 0x1f, UR59 ;  /* 0x0000001f3f0b7899 */ /* 0x000fe2000801143b */
[----:B------:R-:W-:Y:S01]  /*30030*/  ISETP.GE.OR P0, PT, R21, R18, P0 ;  /* 0x000000121500720c */ /* 0x000fe20000706670 */
[----:B------:R-:W-:Y:S01]  /*30040*/  UIMAD UR6, UR61, UR9, UR6 ;  /* 0x000000093d0672a4 */ /* 0x000fe2000f8e0206 */
[----:B------:R-:W-:Y:S01]  /*30050*/  LEA.HI R2, R0, R0, RZ, 0x1 ;  /* 0x0000000000027211 */ /* 0x000fe200078f08ff */
[----:B------:R-:W-:-:S03]  /*30060*/  UIMAD.WIDE.U32 UR4, UR61, UR8, UR4 ;  /* 0x000000083d0472a5 */ /* 0x000fc6000f8e0004 */
[----:B------:R-:W1:Y:S01]  /*30070*/  @P2 LDC R4, c[0x0][0xcf0] ;  /* 0x00033c00ff042b82 */ /* 0x000e620000000800 */
[----:B------:R-:W-:Y:S01]  /*30080*/  LOP3.LUT R7, R2, 0x1ffffffe, RZ, 0xc0, !PT ;  /* 0x1ffffffe02077812 */ /* 0x000fe200078ec0ff */
[----:B------:R-:W-:Y:S01]  /*30090*/  ULDC.64 UR8, c[0x0][0xce0] ;  /* 0x0003380000087ab9 */ /* 0x000fe20000000a00 */
[----:B------:R-:W-:Y:S02]  /*300a0*/  UIADD3 UR5, UR5, UR6, URZ ;  /* 0x0000000605057290 */ /* 0x000fe4000fffe03f */
[----:B------:R-:W-:Y:S01]  /*300b0*/  UIMAD UR7, UR11, UR8, URZ ;  /* 0x000000080b0772a4 */ /* 0x000fe2000f8e023f */
[----:B------:R-:W-:Y:S01]  /*300c0*/  IMAD.IADD R0, R0, 0x1, -R7 ;  /* 0x0000000100007824 */ /* 0x000fe200078e0a07 */
[----:B------:R-:W-:Y:S02]  /*300d0*/  UIMAD.WIDE.U32 UR4, UR59, UR8, UR4 ;  /* 0x000000083b0472a5 */ /* 0x000fe4000f8e0004 */
[----:B------:R-:W-:Y:S01]  /*300e0*/  UIMAD UR7, UR59, UR9, UR7 ;  /* 0x000000093b0772a4 */ /* 0x000fe2000f8e0207 */
[----:B------:R-:W-:-:S02]  /*300f0*/  IMAD R0, R0, 0x8, R5 ;  /* 0x0000000800007824 */ /* 0x000fc400078e0205 */
[----:B------:R-:W-:Y:S02]  /*30100*/  ULDC.64 UR8, c[0x0][0xc38] ;  /* 0x00030e0000087ab9 */ /* 0x000fe40000000a00 */
[----:B------:R-:W-:-:S04]  /*30110*/  IMAD R6, R6, 0x80, R0 ;  /* 0x0000008006067824 */ /* 0x000fc800078e0200 */
[----:B0-----:R-:W-:-:S04]  /*30120*/  @P2 IMAD.HI.U32 R3, R6, R3, RZ ;  /* 0x0000000306032227 */ /* 0x001fc800078e00ff */
[----:B------:R-:W-:Y:S01]  /*30130*/  IMAD.MOV.U32 R0, RZ, RZ, R6 ;  /* 0x000000ffff007224 */ /* 0x000fe200078e0006 */
[----:B-1----:R-:W-:Y:S01]  /*30140*/  @P2 SHF.R.U32.HI R0, RZ, R4, R3 ;  /* 0x00000004ff002219 */ /* 0x002fe20000011603 */
[----:B------:R-:W-:-:S03]  /*30150*/  IMAD.U32 R4, RZ, RZ, UR7 ;  /* 0x00000007ff047e24 */ /* 0x000fc6000f8e00ff */
[--C-:B------:R-:W-:Y:S01]  /*30160*/  SHF.R.S32.HI R3, RZ, 0x1f, R0.reuse ;  /* 0x0000001fff037819 */ /* 0x100fe20000011400 */
[----:B------:R-:W-:Y:S01]  /*30170*/  IMAD.MOV R5, RZ, RZ, -R0 ;  /* 0x000000ffff057224 */ /* 0x000fe200078e0a00 */
[----:B------:R-:W-:-:S03]  /*30180*/  IADD3 R2, P3, R0, UR4, RZ ;  /* 0x0000000400027c10 */ /* 0x000fc6000ff7e0ff */
[----:B------:R-:W-:Y:S01]  /*30190*/  IMAD R5, R23, R5, R6 ;  /* 0x0000000517057224 */ /* 0x000fe200078e0206 */
[----:B------:R-:W-:Y:S01]  /*301a0*/  IADD3.X R3, R3, UR5, R4, P3, !PT ;  /* 0x0000000503037c10 */ /* 0x000fe20009ffe404 */
[----:B------:R-:W-:-:S03]  /*301b0*/  ULDC.64 UR4, c[0x0][0xcc8] ;  /* 0x0003320000047ab9 */ /* 0x000fc60000000a00 */
[----:B------:R-:W-:Y:S01]  /*301c0*/  SHF.R.S32.HI R0, RZ, 0x1f, R5 ;  /* 0x0000001fff007819 */ /* 0x000fe20000011405 */
[----:B------:R-:W-:-:S04]  /*301d0*/  IMAD.WIDE.U32 R2, R5, UR4, R2 ;  /* 0x0000000405027c25 */ /* 0x000fc8000f8e0002 */
[----:B------:R-:W-:-:S04]  /*301e0*/  IMAD R0, R0, UR4, RZ ;  /* 0x0000000400007c24 */ /* 0x000fc8000f8e02ff */
[----:B------:R-:W-:Y:S01]  /*301f0*/  IMAD R5, R5, UR5, R0 ;  /* 0x0000000505057c24 */ /* 0x000fe2000f8e0200 */
[----:B------:R-:W-:Y:S01]  /*30200*/  ULDC.64 UR4, c[0x0][0xca8] ;  /* 0x00032a0000047ab9 */ /* 0x000fe20000000a00 */
[----:B------:R-:W0:Y:S01]  /*30210*/  @P2 LDC R0, c[0x0][0xcec] ;  /* 0x00033b00ff002b82 */ /* 0x000e220000000800 */
[----:B------:R-:W-:Y:S01]  /*30220*/  LEA R8, P3, R2, UR4, 0x2 ;  /* 0x0000000402087c11 */ /* 0x000fe2000f8610ff */
[----:B------:R-:W-:-:S04]  /*30230*/  IMAD.IADD R3, R3, 0x1, R5 ;  /* 0x0000000103037824 */ /* 0x000fc800078e0205 */
[----:B------:R-:W-:Y:S01]  /*30240*/  SHFL.IDX PT, R4, R8, RZ, 0x1c1f ;  /* 0x001c1fff08047589 */ /* 0x000fe200000e0000 */
[----:B------:R-:W-:Y:S01]  /*30250*/  LEA.HI.X R10, R2, UR5, R3, 0x2, P3 ;  /* 0x00000005020a7c11 */ /* 0x000fe200098f1403 */
[----:B------:R-:W-:Y:S01]  /*30260*/  UIMAD UR6, UR10, UR8, URZ ;  /* 0x000000080a0672a4 */ /* 0x000fe2000f8e023f */
[----:B------:R-:W1:Y:S03]  /*30270*/  @P2 LDC R2, c[0x0][0xcf0] ;  /* 0x00033c00ff022b82 */ /* 0x000e660000000800 */
[----:B------:R-:W2:Y:S04]  /*30280*/  SHFL.IDX PT, R5, R10, RZ, 0x1c1f ;  /* 0x001c1fff0a057589 */ /* 0x000ea800000e0000 */
[----:B--2---:R2:W-:Y:S04]  /*30290*/  @!P1 ST.E desc[UR36][R4.64], R11 ;  /* 0x0000000b04009985 */ /* 0x0045e8000c101924 */
[----:B------:R-:W3:Y:S01]  /*302a0*/  @!P0 LDL R7, [R1+0x214] ;  /* 0x0002140001078983 */ /* 0x000ee20000100800 */
[----:B------:R-:W-:Y:S01]  /*302b0*/  UIMAD.WIDE.U32 UR4, UR58, UR8, URZ ;  /* 0x000000083a0472a5 */ /* 0x000fe2000f8e003f */
[----:B0-----:R-:W-:Y:S01]  /*302c0*/  @P2 IMAD.HI.U32 R3, R6, R0, RZ ;  /* 0x0000000006032227 */ /* 0x001fe200078e00ff */
[----:B------:R-:W-:Y:S01]  /*302d0*/  UIMAD UR6, UR58, UR9, UR6 ;  /* 0x000000093a0672a4 */ /* 0x000fe2000f8e0206 */
[----:B------:R-:W-:Y:S01]  /*302e0*/  LOP3.LUT R13, R13, 0x7ffffffc, RZ, 0xc0, !PT ;  /* 0x7ffffffc0d0d7812 */ /* 0x000fe200078ec0ff */
[----:B------:R-:W-:Y:S01]  /*302f0*/  BSSY B0, `(.L_x_11319) ;  /* 0x0000109000007945 */ /* 0x000fe20003800000 */
[----:B------:R-:W-:Y:S01]  /*30300*/  ULDC.64 UR8, c[0x0][0xc40] ;  /* 0x0003100000087ab9 */ /* 0x000fe20000000a00 */
[----:B------:R-:W-:Y:S01]  /*30310*/  UIADD3 UR5, UR5, UR6, URZ ;  /* 0x0000000605057290 */ /* 0x000fe2000fffe03f */
[--C-:B--2---:R-:W-:Y:S01]  /*30320*/  IMAD.MOV.U32 R5, RZ, RZ, R6.reuse ;  /* 0x000000ffff057224 */ /* 0x104fe200078e0006 */
[----:B------:R-:W-:Y:S01]  /*30330*/  UIMAD UR6, UR12, UR8, URZ ;  /* 0x000000080c0672a4 */ /* 0x000fe2000f8e023f */
[----:B-1----:R-:W-:Y:S01]  /*30340*/  @P2 SHF.R.U32.HI R5, RZ, R2, R3 ;  /* 0x00000002ff052219 */ /* 0x002fe20000011603 */
[----:B------:R-:W-:Y:S01]  /*30350*/  UIMAD.WIDE.U32 UR4, UR61, UR8, UR4 ;  /* 0x000000083d0472a5 */ /* 0x000fe2000f8e0004 */
[----:B------:R-:W-:Y:S01]  /*30360*/  IMAD.IADD R13, R12, 0x1, -R13 ;  /* 0x000000010c0d7824 */ /* 0x000fe200078e0a0d */
[----:B------:R-:W-:Y:S01]  /*30370*/  UIMAD UR6, UR61, UR9, UR6 ;  /* 0x000000093d0672a4 */ /* 0x000fe2000f8e0206 */
[--C-:B------:R-:W-:Y:S01]  /*30380*/  SHF.R.S32.HI R0, RZ, 0x1f, R5.reuse ;  /* 0x0000001fff007819 */ /* 0x100fe20000011405 */
[----:B------:R-:W-:Y:S01]  /*30390*/  IMAD.MOV R4, RZ, RZ, -R5 ;  /* 0x000000ffff047224 */ /* 0x000fe200078e0a05 */
[----:B------:R-:W-:Y:S01]  /*303a0*/  ULDC.64 UR8, c[0x0][0xc48] ;  /* 0x0003120000087ab9 */ /* 0x000fe20000000a00 */
[----:B------:R-:W-:Y:S01]  /*303b0*/  UIADD3 UR5, UR5, UR6, URZ ;  /* 0x0000000605057290 */ /* 0x000fe2000fffe03f */
[----:B------:R-:W-:Y:S01]  /*303c0*/  IMAD.SHL.U32 R19, R13, 0x2, RZ ;  /* 0x000000020d137824 */ /* 0x000fe200078e00ff */
[----:B------:R-:W-:Y:S01]  /*303d0*/  UIMAD UR6, UR11, UR8, URZ ;  /* 0x000000080b0672a4 */ /* 0x000fe2000f8e023f */
[----:B------:R-:W-:Y:S01]  /*303e0*/  IMAD R23, R23, R4, R6 ;  /* 0x0000000417177224 */ /* 0x000fe200078e0206 */
[----:B------:R-:W-:-:S02]  /*303f0*/  UIMAD.WIDE.U32 UR4, UR59, UR8, UR4 ;  /* 0x000000083b0472a5 */ /* 0x000fc4000f8e0004 */
[----:B------:R-:W-:-:S04]  /*30400*/  UIMAD UR6, UR59, UR9, UR6 ;  /* 0x000000093b0672a4 */ /* 0x000fc8000f8e0206 */
[----:B------:R-:W-:Y:S01]  /*30410*/  UIADD3 UR6, UR5, UR6, URZ ;  /* 0x0000000605067290 */ /* 0x000fe2000fffe03f */
[----:B------:R-:W-:Y:S02]  /*30420*/  IMAD.U32 R2, RZ, RZ, UR4 ;  /* 0x00000004ff027e24 */ /* 0x000fe4000f8e00ff */
[----:B------:R-:W-:Y:S01]  /*30430*/  IMAD.U32 R3, RZ, RZ, UR5 ;  /* 0x00000005ff037e24 */ /* 0x000fe2000f8e00ff */
[----:B------:R-:W-:Y:S02]  /*30440*/  ULDC.64 UR4, c[0x0][0xc30] ;  /* 0x00030c0000047ab9 */ /* 0x000fe40000000a00 */
[----:B------:R-:W-:Y:S02]  /*30450*/  IMAD.U32 R3, RZ, RZ, UR6 ;  /* 0x00000006ff037e24 */ /* 0x000fe4000f8e00ff */
[----:B------:R-:W-:Y:S02]  /*30460*/  IMAD R0, R0, UR4, RZ ;  /* 0x0000000400007c24 */ /* 0x000fe4000f8e02ff */
        /* <DEDUP_REMOVED lines=8> */
[----:B------:R-:W-:Y:S01]  /*304f0*/  ULDC.64 UR4, c[0x0][0xc00] ;  /* 0x0003000000047ab9 */ /* 0x000fe20000000a00 */
[----:B------:R-:W-:Y:S02]  /*30500*/  SHFL.IDX PT, R2, R8, 0x1, 0x1c1f ;  /* 0x003c1f0008027f89 */ /* 0x000fe400000e0000 */
[----:B------:R-:W-:Y:S01]  /*30510*/  IMAD.IADD R3, R23, 0x1, R5 ;  /* 0x0000000117037824 */ /* 0x000fe200078e0205 */
[----:B------:R-:W-:-:S04]  /*30520*/  LEA R20, P1, R22, UR4, 0x2 ;  /* 0x0000000416147c11 */ /* 0x000fc8000f8210ff */
[----:B------:R-:W-:Y:S01]  /*30530*/  LEA.HI.X R22, R22, UR5, R3, 0x2, P1 ;  /* 0x0000000516167c11 */ /* 0x000fe200088f1403 */
[----:B------:R-:W-:Y:S01]  /*30540*/  SHFL.IDX PT, R16, R20, RZ, 0x1c1f ;  /* 0x001c1fff14107589 */ /* 0x000fe200000e0000 */
[----:B------:R-:W-:-:S03]  /*30550*/  ISETP.GE.AND P1, PT, R9, R18, PT ;  /* 0x000000120900720c */ /* 0x000fc60003f26270 */
[----:B------:R-:W3:Y:S04]  /*30560*/  SHFL.IDX PT, R3, R10, 0x1, 0x1c1f ;  /* 0x003c1f000a037f89 */ /* 0x000ee800000e0000 */
[----:B------:R0:W1:Y:S04]  /*30570*/  SHFL.IDX PT, R17, R22, RZ, 0x1c1f ;  /* 0x001c1fff16117589 */ /* 0x00006800000e0000 */
[----:B---3--:R0:W-:Y:S02]  /*30580*/  @!P0 ST.E desc[UR36][R2.64], R7 ;  /* 0x0000000702008985 */ /* 0x0081e4000c101924 */
[----:B-1----:R-:W-:Y:S05]  /*30590*/  @P1 BRA `(.L_x_11320) ;  /* 0x0000000c00781947 */ /* 0x002fea0003800000 */
[----:B------:R-:W-:Y:S02]  /*305a0*/  ULDC UR4, c[0x0][0xbc8] ;  /* 0x0002f20000047ab9 */ /* 0x000fe40000000800 */
[----:B------:R-:W-:-:S13]  /*305b0*/  ISETP.GE.AND P0, PT, R19, UR4, PT ;  /* 0x0000000413007c0c */ /* 0x000fda000bf06270 */
[----:B------:R-:W2:Y:S01]  /*305c0*/  @!P0 LDL.64 R12, [R1+0x230] ;  /* 0x00023000010c8983 */ /* 0x000ea20000100a00 */
[C---:B------:R-:W-:Y:S02]  /*305d0*/  VIADD R0, R19.reuse, 0x8 ;  /* 0x0000000813007836 */ /* 0x040fe40000000000 */
[----:B0-----:R-:W-:-:S03]  /*305e0*/  @!P0 IMAD.WIDE R2, R19, 0x4, R16 ;  /* 0x0000000413028825 */ /* 0x001fc600078e0210 */
[C---:B------:R-:W-:Y:S01]  /*305f0*/  ISETP.GE.AND P1, PT, R0.reuse, UR4, PT ;  /* 0x0000000400007c0c */ /* 0x040fe2000bf26270 */
[----:B------:R-:W-:Y:S01]  /*30600*/  VIADD R8, R19, 0x10 ;  /* 0x0000001013087836 */ /* 0x000fe20000000000 */
[----:B--2---:R0:W-:Y:S11]  /*30610*/  @!P0 ST.E.64 desc[UR36][R2.64], R12 ;  /* 0x0000000c02008985 */ /* 0x0041f6000c101b24 */
[----:B------:R-:W2:Y:S01]  /*30620*/  @!P1 LDL.64 R6, [R1+0x240] ;  /* 0x0002400001069983 */ /* 0x000ea20000100a00 */
[----:B------:R-:W-:-:S02]  /*30630*/  @!P1 LEA.HI R0, R0, R0, RZ, 0x1 ;  /* 0x0000000000009211 */ /* 0x000fc400078f08ff */
[----:B------:R-:W-:Y:S02]  /*30640*/  ISETP.GE.AND P0, PT, R8, UR4, PT ;  /* 0x0000000408007c0c */ /* 0x000fe4000bf06270 */
[----:B------:R-:W-:-:S05]  /*30650*/  @!P1 LOP3.LUT R0, R0, 0xfffffffe, RZ, 0xc0, !PT ;  /* 0xfffffffe00009812 */ /* 0x000fca00078ec0ff */
[----:B------:R-:W-:-:S04]  /*30660*/  @!P1 IMAD.WIDE R4, R0, 0x4, R16 ;  /* 0x0000000400049825 */ /* 0x000fc800078e0210 */
[----:B------:R-:W-:Y:S01]  /*30670*/  VIADD R0, R19, 0x18 ;  /* 0x0000001813007836 */ /* 0x000fe20000000000 */
[----:B--2---:R1:W-:Y:S04]  /*30680*/  @!P1 ST.E.64 desc[UR36][R4.64], R6 ;  /* 0x0000000604009985 */ /* 0x0043e8000c101b24 */
[----:B------:R-:W2:Y:S01]  /*30690*/  @!P0 LDL.64 R10, [R1+0x250] ;  /* 0x00025000010a8983 */ /* 0x000ea20000100a00 */
[----:B------:R-:W-:Y:S02]  /*306a0*/  @!P0 LEA.HI R8, R8, R8, RZ, 0x1 ;  /* 0x0000000808088211 */ /* 0x000fe400078f08ff */
[----:B------:R-:W-:Y:S02]  /*306b0*/  ISETP.GE.AND P1, PT, R0, UR4, PT ;  /* 0x0000000400007c0c */ /* 0x000fe4000bf26270 */
[----:B------:R-:W-:-:S05]  /*306c0*/  @!P0 LOP3.LUT R8, R8, 0xfffffffe, RZ, 0xc0, !PT ;  /* 0xfffffffe08088812 */ /* 0x000fca00078ec0ff */
[----:B------:R-:W-:-:S04]  /*306d0*/  @!P0 IMAD.WIDE R8, R8, 0x4, R16 ;  /* 0x0000000408088825 */ /* 0x000fc800078e0210 */
[----:B------:R-:W-:Y:S01]  /*306e0*/  VIADD R14, R19, 0x20 ;  /* 0x00000020130e7836 */ /* 0x000fe20000000000 */
[----:B--2---:R2:W-:Y:S04]  /*306f0*/  @!P0 ST.E.64 desc[UR36][R8.64], R10 ;  /* 0x0000000a08008985 */ /* 0x0045e8000c101b24 */
[----:B0-----:R-:W3:Y:S01]  /*30700*/  @!P1 LDL.64 R12, [R1+0x260] ;  /* 0x00026000010c9983 */ /* 0x001ee20000100a00 */
[----:B------:R-:W-:Y:S02]  /*30710*/  @!P1 LEA.HI R0, R0, R0, RZ, 0x1 ;  /* 0x0000000000009211 */ /* 0x000fe400078f08ff */
[----:B------:R-:W-:Y:S02]  /*30720*/  ISETP.GE.AND P0, PT, R14, UR4, PT ;  /* 0x000000040e007c0c */ /* 0x000fe4000bf06270 */
[----:B------:R-:W-:-:S05]  /*30730*/  @!P1 LOP3.LUT R0, R0, 0xfffffffe, RZ, 0xc0, !PT ;  /* 0xfffffffe00009812 */ /* 0x000fca00078ec0ff */
[----:B------:R-:W-:-:S04]  /*30740*/  @!P1 IMAD.WIDE R2, R0, 0x4, R16 ;  /* 0x0000000400029825 */ /* 0x000fc800078e0210 */
[----:B------:R-:W-:Y:S01]  /*30750*/  VIADD R0, R19, 0x28 ;  /* 0x0000002813007836 */ /* 0x000fe20000000000 */
[----:B---3--:R0:W-:Y:S04]  /*30760*/  @!P1 ST.E.64 desc[UR36][R2.64], R12 ;  /* 0x0000000c02009985 */ /* 0x0081e8000c101b24 */
[----:B-1----:R-:W3:Y:S01]  /*30770*/  @!P0 LDL.64 R4, [R1+0x270] ;  /* 0x0002700001048983 */ /* 0x002ee20000100a00 */
[----:B------:R-:W-:Y:S02]  /*30780*/  @!P0 LEA.HI R14, R14, R14, RZ, 0x1 ;  /* 0x0000000e0e0e8211 */ /* 0x000fe400078f08ff */
[----:B------:R-:W-:Y:S02]  /*30790*/  ISETP.GE.AND P1, PT, R0, UR4, PT ;  /* 0x0000000400007c0c */ /* 0x000fe4000bf26270 */
[----:B------:R-:W-:-:S05]  /*307a0*/  @!P0 LOP3.LUT R14, R14, 0xfffffffe, RZ, 0xc0, !PT ;  /* 0xfffffffe0e0e8812 */ /* 0x000fca00078ec0ff */
[----:B------:R-:W-:-:S04]  /*307b0*/  @!P0 IMAD.WIDE R14, R14, 0x4, R16 ;  /* 0x000000040e0e8825 */ /* 0x000fc800078e0210 */
[----:B--2---:R-:W-:Y:S01]  /*307c0*/  VIADD R8, R19, 0x30 ;  /* 0x0000003013087836 */ /* 0x004fe20000000000 */
[----:B---3--:R1:W-:Y:S04]  /*307d0*/  @!P0 ST.E.64 desc[UR36][R14.64], R4 ;  /* 0x000000040e008985 */ /* 0x0083e8000c101b24 */
[----:B------:R-:W2:Y:S01]  /*307e0*/  @!P1 LDL.64 R6, [R1+0x280] ;  /* 0x0002800001069983 */ /* 0x000ea20000100a00 */
[----:B------:R-:W-:Y:S02]  /*307f0*/  @!P1 LEA.HI R0, R0, R0, RZ, 0x1 ;  /* 0x0000000000009211 */ /* 0x000fe400078f08ff */
[----:B------:R-:W-:Y:S02]  /*30800*/  ISETP.GE.AND P0, PT, R8, UR4, PT ;  /* 0x0000000408007c0c */ /* 0x000fe4000bf06270 */
[----:B------:R-:W-:-:S05]  /*30810*/  @!P1 LOP3.LUT R0, R0, 0xfffffffe, RZ, 0xc0, !PT ;  /* 0xfffffffe00009812 */ /* 0x000fca00078ec0ff */
[----:B0-----:R-:W-:-:S04]  /*30820*/  @!P1 IMAD.WIDE R2, R0, 0x4, R16 ;  /* 0x0000000400029825 */ /* 0x001fc800078e0210 */
        /* <DEDUP_REMOVED lines=9> */
[----:B-1----:R-:W3:Y:S01]  /*308c0*/  @!P1 LDL.64 R4, [R1+0x2a0] ;  /* 0x0002a00001049983 */ /* 0x002ee20000100a00 */
[----:B------:R-:W-:Y:S02]  /*308d0*/  @!P1 LEA.HI R0, R0, R0, RZ, 0x1 ;  /* 0x0000000000009211 */ /* 0x000fe400078f08ff */
[----:B------:R-:W-:Y:S02]  /*308e0*/  ISETP.GE.AND P0, PT, R12, UR4, PT ;  /* 0x000000040c007c0c */ /* 0x000fe4000bf06270 */
[----:B------:R-:W-:-:S05]  /*308f0*/  @!P1 LOP3.LUT R0, R0, 0xfffffffe, RZ, 0xc0, !PT ;  /* 0xfffffffe00009812 */ /* 0x000fca00078ec0ff */
[----:B0-----:R-:W-:-:S04]  /*30900*/  @!P1 IMAD.WIDE R2, R0, 0x4, R16 ;  /* 0x0000000400029825 */ /* 0x001fc800078e0210 */
[----:B------:R-:W-:Y:S01]  /*30910*/  VIADD R0, R19, 0x48 ;  /* 0x0000004813007836 */ /* 0x000fe20000000000 */
[----:B---3--:R0:W-:Y:S04]  /*30920*/  @!P1 ST.E.64 desc[UR36][R2.64], R4 ;  /* 0x0000000402009985 */ /* 0x0081e8000c101b24 */
[----:B------:R-:W3:Y:S01]  /*30930*/  @!P0 LDL.64 R6, [R1+0x2b0] ;  /* 0x0002b00001068983 */ /* 0x000ee20000100a00 */
        /* <DEDUP_REMOVED lines=18> */
[----:B-1----:R-:W-:Y:S01]  /*30a60*/  VIADD R12, R19, 0x60 ;  /* 0x00000060130c7836 */ /* 0x002fe20000000000 */
[----:B--2---:R1:W-:Y:S04]  /*30a70*/  @!P0 ST.E.64 desc[UR36][R10.64], R4 ;  /* 0x000000040a008985 */ /* 0x0043e8000c101b24 */
        /* <DEDUP_REMOVED lines=87> */
[----:B0-----:R-:W-:-:S05]  /*30ff0*/  @!P1 LOP3.LUT R3, R0, 0xfffffffe, RZ, 0xc0, !PT ;  /* 0xfffffffe00039812 */ /* 0x001fca00078ec0ff */
[----:B------:R-:W-:-:S04]  /*31000*/  @!P1 IMAD.WIDE R2, R3, 0x4, R16 ;  /* 0x0000000403029825 */ /* 0x000fc800078e0210 */
[----:B------:R-:W-:Y:S01]  /*31010*/  VIADD R0, R19, 0xc8 ;  /* 0x000000c813007836 */ /* 0x000fe20000000000 */
[----:B--2---:R0:W-:Y:S04]  /*31020*/  @!P1 ST.E.64 desc[UR36][R2.64], R6 ;  /* 0x0000000602009985 */ /* 0x0041e8000c101b24 */
[----:B------:R-:W2:Y:S01]  /*31030*/  @!P0 LDL.64 R8, [R1+0x3b0] ;  /* 0x0003b00001088983 */ /* 0x000ea20000100a00 */
[----:B------:R-:W-:Y:S02]  /*31040*/  @!P0 LEA.HI R12, R12, R12, RZ, 0x1 ;  /* 0x0000000c0c0c8211 */ /* 0x000fe400078f08ff */
[----:B------:R-:W-:Y:S02]  /*31050*/  ISETP.GE.AND P1, PT, R0, UR4, PT ;  /* 0x0000000400007c0c */ /* 0x000fe4000bf26270 */
[----:B-1----:R-:W-:-:S05]  /*31060*/  @!P0 LOP3.LUT R5, R12, 0xfffffffe, RZ, 0xc0, !PT ;  /* 0xfffffffe0c058812 */ /* 0x002fca00078ec0ff */
[----:B------:R-:W-:-:S04]  /*31070*/  @!P0 IMAD.WIDE R4, R5, 0x4, R16 ;  /* 0x0000000405048825 */ /* 0x000fc800078e0210 */
[----:B------:R-:W-:Y:S01]  /*31080*/  VIADD R12, R19, 0xd0 ;  /* 0x000000d0130c7836 */ /* 0x000fe20000000000 */
        /* <DEDUP_REMOVED lines=36> */
[----:B------:R-:W3:Y:S01]  /*312d0*/  @!P0 LDL.64 R8, [R1+0x410] ;  /* 0x0004100001088983 */ /* 0x000ee20000100a00 */
[----:B------:R-:W-:Y:S02]  /*312e0*/  @!P0 LEA.HI R12, R12, R12, RZ, 0x1 ;  /* 0x0000000c0c0c8211 */ /* 0x000fe400078f08ff */
[----:B------:R-:W-:Y:S02]  /*312f0*/  ISETP.GE.AND P1, PT, R0, UR4, PT ;  /* 0x0000000400007c0c */ /* 0x000fe4000bf26270 */
[----:B-1----:R-:W-:-:S05]  /*31300*/  @!P0 LOP3.LUT R5, R12, 0xfffffffe, RZ, 0xc0, !PT ;  /* 0xfffffffe0c058812 */ /* 0x002fca00078ec0ff */
[----:B------:R-:W-:-:S05]  /*31310*/  @!P0 IMAD.WIDE R4, R5, 0x4, R16 ;  /* 0x0000000405048825 */ /* 0x000fca00078e0210 */
[----:B---3--:R2:W-:Y:S04]  /*31320*/  @!P0 ST.E.64 desc[UR36][R4.64], R8 ;  /* 0x0000000804008985 */ /* 0x0085e8000c101b24 */
[----:B------:R-:W3:Y:S01]  /*31330*/  @!P1 LDL.64 R12, [R1+0x420] ;  /* 0x00042000010c9983 */ /* 0x000ee20000100a00 */
[----:B------:R-:W-:-:S04]  /*31340*/  @!P1 LEA.HI R0, R0, R0, RZ, 0x1 ;  /* 0x0000000000009211 */ /* 0x000fc800078f08ff */
[----:B------:R-:W-:-:S05]  /*31350*/  @!P1 LOP3.LUT R11, R0, 0xfffffffe, RZ, 0xc0, !PT ;  /* 0xfffffffe000b9812 */ /* 0x000fca00078ec0ff */
[----:B------:R-:W-:-:S05]  /*31360*/  @!P1 IMAD.WIDE R16, R11, 0x4, R16 ;  /* 0x000000040b109825 */ /* 0x000fca00078e0210 */
[----:B---3--:R2:W-:Y:S02]  /*31370*/  @!P1 ST.E.64 desc[UR36][R16.64], R12 ;  /* 0x0000000c10009985 */ /* 0x0085e4000c101b24 */
.L_x_11320:
[----:B------:R-:W-:Y:S05]  /*31380*/  BSYNC B0 ;  /* 0x0000000000007941 */ /* 0x000fea0003800000 */
.L_x_11319:
[----:B------:R-:W-:Y:S01]  /*31390*/  ISETP.GE.AND P0, PT, R21, R18, PT ;  /* 0x000000121500720c */ /* 0x000fe20003f06270 */
[----:B------:R1:W3:Y:S04]  /*313a0*/  SHFL.IDX PT, R15, R22, 0x1, 0x1c1f ;  /* 0x003c1f00160f7f89 */ /* 0x0002e800000e0000 */
[----:B------:R1:W4:Y:S08]  /*313b0*/  SHFL.IDX PT, R14, R20, 0x1, 0x1c1f ;  /* 0x003c1f00140e7f89 */ /* 0x00033000000e0000 */
[----:B-1----:R-:W-:Y:S05]  /*313c0*/  @P0 BRA `(.L_x_11214) ;  /* 0x0000005800c00947 */ /* 0x002fea0003800000 */
[----:B--2---:R-:W1:Y:S02]  /*313d0*/  LDC R17, c[0x0][0xbc8] ;  /* 0x0002f200ff117b82 */ /* 0x004e640000000800 */
[----:B-1----:R-:W-:-:S13]  /*313e0*/  ISETP.GE.AND P0, PT, R19, R17, PT ;  /* 0x000000111300720c */ /* 0x002fda0003f06270 */
[----:B------:R-:W2:Y:S01]  /*313f0*/  @!P0 LDL.64 R12, [R1+0x238] ;  /* 0x00023800010c8983 */ /* 0x000ea20000100a00 */
[C---:B------:R-:W-:Y:S02]  /*31400*/  VIADD R0, R19.reuse, 0x8 ;  /* 0x0000000813007836 */ /* 0x040fe40000000000 */
[----:B0--34-:R-:W-:-:S03]  /*31410*/  @!P0 IMAD.WIDE R2, R19, 0x4, R14 ;  /* 0x0000000413028825 */ /* 0x019fc600078e020e */
[C---:B------:R-:W-:Y:S01]  /*31420*/  ISETP.GE.AND P1, PT, R0.reuse, R17, PT ;  /* 0x000000110000720c */ /* 0x040fe20003f26270 */
[----:B------:R-:W-:Y:S01]  /*31430*/  VIADD R10, R19, 0x10 ;  /* 0x00000010130a7836 */ /* 0x000fe20000000000 */
[----:B--2---:R0:W-:Y:S11]  /*31440*/  @!P0 ST.E.64 desc[UR36][R2.64], R12 ;  /* 0x0000000c02008985 */ /* 0x0041f6000c101b24 */
[----:B------:R-:W2:Y:S01]  /*31450*/  @!P1 LDL.64 R6, [R1+0x248] ;  /* 0x0002480001069983 */ /* 0x000ea20000100a00 */
[----:B------:R-:W-:-:S02]  /*31460*/  @!P1 LEA.HI R0, R0, R0, RZ, 0x1 ;  /* 0x0000000000009211 */ /* 0x000fc400078f08ff */
[----:B------:R-:W-:Y:S02]  /*31470*/  ISETP.GE.AND P0, PT, R10, R17, PT ;  /* 0x000000110a00720c */ /* 0x000fe40003f06270 */
[----:B------:R-:W-:-:S05]  /*31480*/  @!P1 LOP3.LUT R0, R0, 0xfffffffe, RZ, 0xc0, !PT ;  /* 0xfffffffe00009812 */ /* 0x000fca00078ec0ff */
[----:B------:R-:W-:-:S04]  /*31490*/  @!P1 IMAD.WIDE R4, R0, 0x4, R14 ;  /* 0x0000000400049825 */ /* 0x000fc800078e020e */
[----:B------:R-:W-:Y:S01]  /*314a0*/  VIADD R0, R19, 0x18 ;  /* 0x0000001813007836 */ /* 0x000fe20000000000 */
[----:B--2---:R1:W-:Y:S04]  /*314b0*/  @!P1 ST.E.64 desc[UR36][R4.64], R6 ;  /* 0x0000000604009985 */ /* 0x0043e8000c101b24 */
[----:B------:R-:W2:Y:S01]  /*314c0*/  @!P0 LDL.64 R8, [R1+0x258] ;  /* 0x0002580001088983 */ /* 0x000ea20000100a00 */
[----:B------:R-:W-:Y:S02]  /*314d0*/  @!P0 LEA.HI R10, R10, R10, RZ, 0x1 ;  /* 0x0000000a0a0a8211 */ /* 0x000fe400078f08ff */
[----:B------:R-:W-:Y:S02]  /*314e0*/  ISETP.GE.AND P1, PT, R0, R17, PT ;  /* 0x000000110000720c */ /* 0x000fe40003f26270 */
[----:B0-----:R-:W-:-:S05]  /*314f0*/  @!P0 LOP3.LUT R2, R10, 0xfffffffe, RZ, 0xc0, !PT ;  /* 0xfffffffe0a028812 */ /* 0x001fca00078ec0ff */
[----:B------:R-:W-:-:S04]  /*31500*/  @!P0 IMAD.WIDE R2, R2, 0x4, R14 ;  /* 0x0000000402028825 */ /* 0x000fc800078e020e */
[----:B------:R-:W-:Y:S01]  /*31510*/  VIADD R12, R19, 0x20 ;  /* 0x00000020130c7836 */ /* 0x000fe20000000000 */
[----:B--2---:R0:W-:Y:S04]  /*31520*/  @!P0 ST.E.64 desc[UR36][R2.64], R8 ;  /* 0x0000000802008985 */ /* 0x0041e8000c101b24 */
[----:B------:R-:W2:Y:S01]  /*31530*/  @!P1 LDL.64 R10, [R1+0x268] ;  /* 0x00026800010a9983 */ /* 0x000ea20000100a00 */
[----:B------:R-:W-:Y:S02]  /*31540*/  @!P1 LEA.HI R0, R0, R0, RZ, 0x1 ;  /* 0x0000000000009211 */ /* 0x000fe400078f08ff */
[----:B------:R-:W-:Y:S02]  /*31550*/  ISETP.GE.AND P0, PT, R12, R17, PT ;  /* 0x000000110c00720c */ /* 0x000fe40003f06270 */
[----:B------:R-:W-:-:S05]  /*31560*/  @!P1 LOP3.LUT R0, R0, 0xfffffffe, RZ, 0xc0, !PT ;  /* 0xfffffffe00009812 */ /* 0x000fca00078ec0ff */
[----:B-1----:R-:W-:-:S04]  /*31570*/  @!P1 IMAD.WIDE R4, R0, 0x4, R14 ;  /* 0x0000000400049825 */ /* 0x002fc800078e020e */
        /* <DEDUP_REMOVED lines=96> */
[----:B-1----:R-:W-:-:S05]  /*31b80*/  @!P1 LOP3.LUT R5, R0, 0xfffffffe, RZ, 0xc0, !PT ;  /* 0xfffffffe00059812 */ /* 0x002fca00078ec0ff */
        /* <DEDUP_REMOVED lines=77> */
[----:B------:R-:W-:-:S06]  /*32060*/  @!P0 IMAD.WIDE R2, R3, 0x4, R14 ;  /* 0x0000000403028825 */ /* 0x000fcc00078e020e */
[----:B------:R-:W-:Y:S01]  /*32070*/  @!P1 LEA.HI R0, R0, R0, RZ, 0x1 ;  /* 0x0000000000009211 */ /* 0x000fe200078f08ff */
[----:B--2---:R0:W-:Y:S04]  /*32080*/  @!P0 ST.E.64 desc[UR36][R2.64], R6 ;  /* 0x0000000602008985 */ /* 0x0041e8000c101b24 */
[----:B------:R-:W2:Y:S01]  /*32090*/  @!P1 LDL.64 R8, [R1+0x408] ;  /* 0x0004080001089983 */ /* 0x000ea20000100a00 */
[----:B------:R-:W-:Y:S01]  /*320a0*/  @!P1 LOP3.LUT R13, R0, 0xfffffffe, RZ, 0xc0, !PT ;  /* 0xfffffffe000d9812 */ /* 0x000fe200078ec0ff */
[C---:B------:R-:W-:Y:S01]  /*320b0*/  VIADD R0, R19.reuse, 0xf0 ;  /* 0x000000f013007836 */ /* 0x040fe20000000000 */
[----:B------:R-:W-:Y:S01]  /*320c0*/  BSSY B0, `(.L_x_11321) ;  /* 0x000000c000007945 */ /* 0x000fe20003800000 */
[----:B------:R-:W-:Y:S02]  /*320d0*/  VIADD R19, R19, 0xf8 ;  /* 0x000000f813137836 */ /* 0x000fe40000000000 */
[----:B-1----:R-:W-:Y:S01]  /*320e0*/  @!P1 IMAD.WIDE R4, R13, 0x4, R14 ;  /* 0x000000040d049825 */ /* 0x002fe200078e020e */
[----:B------:R-:W-:-:S04]  /*320f0*/  ISETP.GE.AND P0, PT, R0, R17, PT ;  /* 0x000000110000720c */ /* 0x000fc80003f06270 */
[----:B--2---:R0:W-:Y:S01]  /*32100*/  @!P1 ST.E.64 desc[UR36][R4.64], R8 ;  /* 0x0000000804009985 */ /* 0x0041e2000c101b24 */
[----:B------:R-:W-:-:S08]  /*32110*/  ISETP.GE.AND P1, PT, R19, R17, PT ;  /* 0x000000111300720c */ /* 0x000fd00003f26270 */
[----:B------:R-:W-:Y:S05]  /*32120*/  @P0 BRA `(.L_x_11322) ;  /* 0x0000000000140947 */ /* 0x000fea0003800000 */
[----:B0-----:R-:W2:Y:S01]  /*32130*/  LDL.64 R4, [R1+0x418] ;  /* 0x0004180001047983 */ /* 0x001ea20000100a00 */
[----:B------:R-:W-:-:S04]  /*32140*/  LEA.HI R0, R0, R0, RZ, 0x1 ;  /* 0x0000000000007211 */ /* 0x000fc800078f08ff */
[----:B------:R-:W-:-:S05]  /*32150*/  LOP3.LUT R3, R0, 0xfffffffe, RZ, 0xc0, !PT ;  /* 0xfffffffe00037812 */ /* 0x000fca00078ec0ff */
[----:B------:R-:W-:-:S05]  /*32160*/  IMAD.WIDE R2, R3, 0x4, R14 ;  /* 0x0000000403027825 */ /* 0x000fca00078e020e */
[----:B--2---:R1:W-:Y:S02]  /*32170*/  ST.E.64 desc[UR36][R2.64], R4 ;  /* 0x0000000402007985 */ /* 0x0043e4000c101b24 */
.L_x_11322:
[----:B------:R-:W-:Y:S05]  /*32180*/  BSYNC B0 ;  /* 0x0000000000007941 */ /* 0x000fea0003800000 */
.L_x_11321:
[----:B------:R-:W-:Y:S05]  /*32190*/  @P1 BRA `(.L_x_11214) ;  /* 0x0000004c004c1947 */ /* 0x000fea0003800000 */
[----:B01----:R-:W2:Y:S01]  /*321a0*/  LDL.64 R4, [R1+0x428] ;  /* 0x0004280001047983 */ /* 0x003ea20000100a00 */
[----:B------:R-:W-:-:S04]  /*321b0*/  LEA.HI R19, R19, R19, RZ, 0x1 ;  /* 0x0000001313137211 */ /* 0x000fc800078f08ff */
[----:B------:R-:W-:-:S05]  /*321c0*/  LOP3.LUT R3, R19, 0xfffffffe, RZ, 0xc0, !PT ;  /* 0xfffffffe13037812 */ /* 0x000fca00078ec0ff */
[----:B------:R-:W-:-:S05]  /*321d0*/  IMAD.WIDE R2, R3, 0x4, R14 ;  /* 0x0000000403027825 */ /* 0x000fca00078e020e */
[----:B--2---:R0:W-:Y:S01]  /*321e0*/  ST.E.64 desc[UR36][R2.64], R4 ;  /* 0x0000000402007985 */ /* 0x0041e2000c101b24 */
[----:B------:R-:W-:Y:S05]  /*321f0*/  BRA `(.L_x_11214) ;  /* 0x0000004c00347947 */ /* 0x000fea0003800000 */
.L_x_11318:
[----:B------:R-:W1:Y:S02]  /*32200*/  S2R R0, SR_TID.X ;  /* 0x0000000000007919 */ /* 0x000e640000002100 */
[----:B-1----:R-:W-:-:S05]  /*32210*/  VIADD R0, R0, 0xffffff80 ;  /* 0xffffff8000007836 */ /* 0x002fca0000000000 */
[----:B------:R-:W-:-:S13]  /*32220*/  ISETP.GT.AND P0, PT, R0, 0x7f, PT ;  /* 0x0000007f0000780c */ /* 0x000fda0003f04270 */
[----:B------:R-:W-:Y:S05]  /*32230*/  @P0 BRA `(.L_x_11214) ;  /* 0x0000004c00240947 */ /* 0x000fea0003800000 */
[----:B0-----:R-:W0:Y:S01]  /*32240*/  S2R R3, SR_CTAID.X ;  /* 0x0000000000037919 */ /* 0x001e220000002500 */
[----:B--2---:R-:W1:Y:S01]  /*32250*/  LDC R4, c[0x0][0xce8] ;  /* 0x00033a00ff047b82 */ /* 0x004e620000000800 */
[----:B------:R-:W-:Y:S02]  /*32260*/  ULDC UR4, c[0x0][0xb88] ;  /* 0x0002e20000047ab9 */ /* 0x000fe40000000800 */
[----:B-1----:R-:W-:Y:S02]  /*32270*/  IMAD R5, R4, UR4, RZ ;  /* 0x0000000404057c24 */ /* 0x002fe4000f8e02ff */
[----:B0-----:R-:W-:-:S05]  /*32280*/  IMAD R0, R3, 0x80, R0 ;  /* 0x0000008003007824 */ /* 0x001fca00078e0200 */
[----:B------:R-:W-:-:S13]  /*32290*/  ISETP.GE.AND P0, PT, R0, R5, PT ;  /* 0x000000050000720c */ /* 0x000fda0003f06270 */
[----:B------:R-:W-:Y:S05]  /*322a0*/  @P0 BRA `(.L_x_11214) ;  /* 0x0000004c00080947 */ /* 0x000fea0003800000 */
[----:B------:R-:W-:Y:S01]  /*322b0*/  ISETP.NE.AND P0, PT, R4, 0x1, PT ;  /* 0x000000010400780c */ /* 0x000fe20003f05270 */
[----:B------:R-:W-:Y:S01]  /*322c0*/  USHF.R.S32.HI UR6, URZ, 0x1f, UR58 ;  /* 0x0000001f3f067899 */ /* 0x000fe2000801143a */
[----:B------:R-:W-:Y:S01]  /*322d0*/  IMAD.MOV.U32 R2, RZ, RZ, R0 ;  /* 0x000000ffff027224 */ /* 0x000fe200078e0000 */
[----:B------:R-:W-:Y:S01]  /*322e0*/  ULDC.64 UR8, c[0x0][0xcd0] ;  /* 0x0003340000087ab9 */ /* 0x000fe20000000a00 */
[----:B------:R-:W-:Y:S02]  /*322f0*/  USHF.R.S32.HI UR7, URZ, 0x1f, UR61 ;  /* 0x0000001f3f077899 */ /* 0x000fe4000801143d */
[----:B------:R-:W-:Y:S02]  /*32300*/  UIMAD UR6, UR6, UR8, URZ ;  /* 0x00000008060672a4 */ /* 0x000fe4000f8e023f */
[----:B------:R-:W-:Y:S02]  /*32310*/  UIMAD.WIDE.U32 UR4, UR58, UR8, URZ ;  /* 0x000000083a0472a5 */ /* 0x000fe4000f8e003f */
[----:B------:R-:W-:-:S03]  /*32320*/  UIMAD UR6, UR58, UR9, UR6 ;  /* 0x000000093a0672a4 */ /* 0x000fc6000f8e0206 */
[----:B------:R-:W0:Y:S01]  /*32330*/  @P0 LDC R3, c[0x0][0xcec] ;  /* 0x00033b00ff030b82 */ /* 0x000e220000000800 */
[----:B------:R-:W-:Y:S01]  /*32340*/  ULDC.64 UR8, c[0x0][0xcd8] ;  /* 0x0003360000087ab9 */ /* 0x000fe20000000a00 */
[----:B------:R-:W-:Y:S02]  /*32350*/  UIADD3 UR5, UR5, UR6, URZ ;  /* 0x0000000605057290 */ /* 0x000fe4000fffe03f */
[----:B------:R-:W-:Y:S02]  /*32360*/  UIMAD UR7, UR7, UR8, URZ ;  /* 0x00000008070772a4 */ /* 0x000fe4000f8e023f */
[----:B------:R-:W-:Y:S02]  /*32370*/  USHF.R.S32.HI UR6, URZ, 0x1f, UR59 ;  /* 0x0000001f3f067899 */ /* 0x000fe4000801143b */
[----:B------:R-:W1:Y:S01]  /*32380*/  @P0 LDC R6, c[0x0][0xcf0] ;  /* 0x00033c00ff060b82 */ /* 0x000e620000000800 */
[----:B------:R-:W-:Y:S02]  /*32390*/  UIMAD UR7, UR61, UR9, UR7 ;  /* 0x000000093d0772a4 */ /* 0x000fe4000f8e0207 */
[----:B------:R-:W-:-:S03]  /*323a0*/  UIMAD.WIDE.U32 UR4, UR61, UR8, UR4 ;  /* 0x000000083d0472a5 */ /* 0x000fc6000f8e0004 */
[----:B------:R-:W-:Y:S01]  /*323b0*/  ULDC.64 UR8, c[0x0][0xce0] ;  /* 0x0003380000087ab9 */ /* 0x000fe20000000a00 */
[----:B------:R-:W-:Y:S02]  /*323c0*/  UIADD3 UR5, UR7, UR5, URZ ;  /* 0x0000000507057290 */ /* 0x000fe4000fffe03f */
[----:B------:R-:W-:Y:S02]  /*323d0*/  UIMAD UR6, UR6, UR8, URZ ;  /* 0x00000008060672a4 */ /* 0x000fe4000f8e023f */
[----:B------:R-:W-:Y:S02]  /*323e0*/  UIMAD.WIDE.U32 UR4, UR59, UR8, UR4 ;  /* 0x000000083b0472a5 */ /* 0x000fe4000f8e0004 */
[----:B------:R-:W-:Y:S01]  /*323f0*/  UIMAD UR6, UR59, UR9, UR6 ;  /* 0x000000093b0672a4 */ /* 0x000fe2000f8e0206 */
[----:B0-----:R-:W-:-:S05]  /*32400*/  @P0 IMAD.HI.U32 R3, R0, R3, RZ ;  /* 0x0000000300030227 */ /* 0x001fca00078e00ff */
[----:B-1----:R-:W-:-:S04]  /*32410*/  @P0 SHF.R.U32.HI R2, RZ, R6, R3 ;  /* 0x00000006ff020219 */ /* 0x002fc80000011603 */
[--C-:B------:R-:W-:Y:S01]  /*32420*/  SHF.R.S32.HI R3, RZ, 0x1f, R2.reuse ;  /* 0x0000001fff037819 */ /* 0x100fe20000011402 */
[----:B------:R-:W-:Y:S01]  /*32430*/  IMAD.MOV R5, RZ, RZ, -R2 ;  /* 0x000000ffff057224 */ /* 0x000fe200078e0a02 */
[----:B------:R-:W-:-:S03]  /*32440*/  IADD3 R2, P0, R2, UR4, RZ ;  /* 0x0000000402027c10 */ /* 0x000fc6000ff1e0ff */
[----:B------:R-:W-:Y:S02]  /*32450*/  IMAD R5, R4, R5, R0 ;  /* 0x0000000504057224 */ /* 0x000fe400078e0200 */
[----:B------:R-:W-:Y:S01]  /*32460*/  IMAD.U32 R4, RZ, RZ, UR6 ;  /* 0x00000006ff047e24 */ /* 0x000fe2000f8e00ff */
[----:B------:R-:W-:Y:S02]  /*32470*/  ULDC.64 UR6, c[0x0][0xcc8] ;  /* 0x0003320000067ab9 */ /* 0x000fe40000000a00 */
[----:B------:R-:W-:Y:S02]  /*32480*/  SHF.R.S32.HI R0, RZ, 0x1f, R5 ;  /* 0x0000001fff007819 */ /* 0x000fe40000011405 */
[----:B------:R-:W-:Y:S01]  /*32490*/  IADD3.X R3, R3, UR5, R4, P0, !PT ;  /* 0x0000000503037c10 */ /* 0x000fe200087fe404 */
[----:B------:R-:W-:Y:S02]  /*324a0*/  ULDC.64 UR4, c[0x0][0xca8] ;  /* 0x00032a0000047ab9 */ /* 0x000fe40000000a00 */
[----:B------:R-:W-:-:S02]  /*324b0*/  IMAD R0, R0, UR6, RZ ;  /* 0x0000000600007c24 */ /* 0x000fc4000f8e02ff */
[----:B------:R-:W-:-:S04]  /*324c0*/  IMAD.WIDE.U32 R2, R5, UR6, R2 ;  /* 0x0000000605027c25 */ /* 0x000fc8000f8e0002 */
[----:B------:R-:W-:Y:S01]  /*324d0*/  IMAD R7, R5, UR7, R0 ;  /* 0x0000000705077c24 */ /* 0x000fe2000f8e0200 */
[----:B------:R-:W-:-:S03]  /*324e0*/  LEA R4, P0, R2, UR4, 0x2 ;  /* 0x0000000402047c11 */ /* 0x000fc6000f8010ff */
[----:B------:R-:W-:-:S05]  /*324f0*/  IMAD.IADD R3, R3, 0x1, R7 ;  /* 0x0000000103037824 */ /* 0x000fca00078e0207 */
[----:B------:R-:W-:Y:S01]  /*32500*/  LEA.HI.X R5, R2, UR5, R3, 0x2, P0 ;  /* 0x0000000502057c11 */ /* 0x000fe200080f1403 */
[----:B------:R-:W-:-:S05]  /*32510*/  IMAD.MOV.U32 R3, RZ, RZ, -0x800000 ;  /* 0xff800000ff037424 */ /* 0x000fca00078e00ff */
[----:B------:R0:W-:Y:S01]  /*32520*/  STG.E desc[UR36][R4.64], R3 ;  /* 0x0000000304007986 */ /* 0x0001e2000c101924 */
[----:B------:R-:W-:Y:S05]  /*32530*/  BRA `(.L_x_11214) ;  /* 0x0000004800647947 */ /* 0x000fea0003800000 */
.L_x_11212:
        /* <DEDUP_REMOVED lines=18> */
.L_x_11323:
[----:B------:R-:W-:Y:S01]  /*32660*/  ULDC UR7, c[0x0][0xd50] ;  /* 0x0003540000077ab9 */ /* 0x000fe20000000800 */
[----:B------:R-:W-:Y:S01]  /*32670*/  UMOV UR39, UR6 ;  /* 0x0000000600277c82 */ /* 0x000fe20008000000 */
[----:B------:R-:W-:-:S11]  /*32680*/  UISETP.NE.AND UP0, UPT, UR7, 0x1, UPT ;  /* 0x000000010700788c */ /* 0x000fd6000bf05270 */
[----:B------:R-:W-:Y:S01]  /*32690*/  @UP0 ULDC UR4, c[0x0][0xd54] ;  /* 0x0003550000040ab9 */ /* 0x000fe20000000800 */
[----:B------:R-:W-:Y:S01]  /*326a0*/  @UP0 ULDC UR8, c[0x0][0xd58] ;  /* 0x0003560000080ab9 */ /* 0x000fe20000000800 */
[----:B------:R-:W-:-:S04]  /*326b0*/  UIMAD.WIDE.U32 UR4, UR6, UR4, URZ ;  /* 0x00000004060472a5 */ /* 0x000fc8000f8e003f */
[----:B------:R-:W-:-:S12]  /*326c0*/  @UP0 USHF.R.U32.HI UR39, URZ, UR8, UR5 ;  /* 0x000000083f270299 */ /* 0x000fd80008011605 */
.L_x_11324:
        /* <DEDUP_REMOVED lines=53> */
.L_x_11327:
[----:B------:R-:W-:-:S11]  /*32a20*/  UISETP.NE.AND UP0, UPT, UR5, 0x1, UPT ;  /* 0x000000010500788c */ /* 0x000fd6000bf05270 */
[----:B------:R-:W-:Y:S02]  /*32a30*/  @UP0 ULDC.64 UR12, c[0x0][0xae0] ;  /* 0x0002b800000c0ab9 */ /* 0x000fe40000000a00 */
[----:B------:R-:W-:-:S04]  /*32a40*/  UIMAD.WIDE.U32 UR6, UR8, UR12, URZ ;  /* 0x0000000c080672a5 */ /* 0x000fc8000f8e003f */
[----:B------:R-:W-:-:S12]  /*32a50*/  @UP0 USHF.R.U32.HI UR8, URZ, UR13, UR7 ;  /* 0x0000000d3f080299 */ /* 0x000fd80008011607 */
.L_x_11328:
[----:B------:R-:W-:-:S04]  /*32a60*/  UIMAD UR8, UR8, UR5, UR5 ;  /* 0x00000005080872a4 */ /* 0x000fc8000f8e0205 */
[----:B------:R-:W-:-:S04]  /*32a70*/  UISETP.LT.AND UP0, UPT, UR4, UR8, UPT ;  /* 0x000000080400728c */ /* 0x000fc8000bf01270 */
[----:B------:R-:W-:-:S12]  /*32a80*/  USEL UR4, UR4, UR8, UP0 ;  /* 0x0000000804047287 */ /* 0x000fd80008000000 */
.L_x_11326:
        /* <DEDUP_REMOVED lines=26> */
.L_x_11330:
[----:B------:R-:W-:-:S11]  /*32c30*/  UISETP.NE.AND UP0, UPT, UR5, 0x1, UPT ;  /* 0x000000010500788c */ /* 0x000fd6000bf05270 */
[----:B------:R-:W-:Y:S02]  /*32c40*/  @UP0 ULDC.64 UR10, c[0x0][0xae0] ;  /* 0x0002b800000a0ab9 */ /* 0x000fe40000000a00 */
[----:B------:R-:W-:-:S04]  /*32c50*/  UIMAD.WIDE.U32 UR6, UR4, UR10, URZ ;  /* 0x0000000a040672a5 */ /* 0x000fc8000f8e003f */
[----:B------:R-:W-:-:S12]  /*32c60*/  @UP0 USHF.R.U32.HI UR4, URZ, UR11, UR7 ;  /* 0x0000000b3f040299 */ /* 0x000fd80008011607 */
.L_x_11331:
[----:B------:R-:W-:-:S04]  /*32c70*/  UIMAD UR4, UR4, UR5, URZ ;  /* 0x00000005040472a4 */ /* 0x000fc8000f8e023f */
[----:B------:R-:W-:-:S04]  /*32c80*/  UISETP.LT.AND UP0, UPT, UR8, UR4, UPT ;  /* 0x000000040800728c */ /* 0x000fc8000bf01270 */
[----:B------:R-:W-:-:S12]  /*32c90*/  USEL UR8, UR8, UR4, !UP0 ;  /* 0x0000000408087287 */ /* 0x000fd8000c000000 */
.L_x_11329:
        /* <DEDUP_REMOVED lines=44> */
.L_x_11332:
        /* <DEDUP_REMOVED lines=32> */
.L_x_11333:
        /* <DEDUP_REMOVED lines=20> */
.L_x_11335:
        /* <DEDUP_REMOVED lines=15> */
.L_x_11334:
[----:B------:R-:W0:Y:S01]  /*33390*/  LDC.64 R2, c[0x0][0xaf0] ;  /* 0x0002bc00ff027b82 */ /* 0x000e220000000a00 */
[----:B------:R-:W-:-:S07]  /*333a0*/  IMAD.MOV.U32 R30, RZ, RZ, R19 ;  /* 0x000000ffff1e7224 */ /* 0x000fce00078e0013 */
[----:B------:R-:W1:Y:S01]  /*333b0*/  LDC R12, c[0x0][0x430] ;  /* 0x00010c00ff0c7b82 */ /* 0x000e620000000800 */
[C---:B------:R-:W-:Y:S01]  /*333c0*/  IMAD.SHL.U32 R0, R27.reuse, 0x10, RZ ;  /* 0x000000101b007824 */ /* 0x040fe200078e00ff */
[C---:B------:R-:W-:Y:S02]  /*333d0*/  LOP3.LUT R7, R27.reuse, 0x7f, RZ, 0xc0, !PT ;  /* 0x0000007f1b077812 */ /* 0x040fe400078ec0ff */
        /* <DEDUP_REMOVED lines=13> */
[----:B------:R-:W-:-:S04]  /*334b0*/  IMAD R4, R0, 0x60, R32 ;  /* 0x0000006000047824 */ /* 0x000fc800078e0220 */
[C---:B-----5:R-:W-:Y:S01]  /*334c0*/  IMAD.IADD R10, R4.reuse, 0x1, R25 ;  /* 0x00000001040a7824 */ /* 0x060fe200078e0219 */
[----:B------:R-:W-:Y:S01]  /*334d0*/  ISETP.GE.AND P0, PT, R4, UR41, PT ;  /* 0x0000002904007c0c */ /* 0x000fe2000bf06270 */
[----:B0-----:R-:W0:Y:S01]  /*334e0*/  @P1 LDC R2, c[0x0][0x434] ;  /* 0x00010d00ff021b82 */ /* 0x001e220000000800 */
[----:B------:R-:W-:Y:S01]  /*334f0*/  @P1 LOP3.LUT R16, R16, 0x4000, RZ, 0xfc, !PT ;  /* 0x0000400010101812 */ /* 0x000fe200078efcff */
[----:B------:R-:W-:Y:S01]  /*33500*/  IMAD.MOV.U32 R11, RZ, RZ, R10 ;  /* 0x000000ffff0b7224 */ /* 0x000fe200078e000a */
[----:B------:R-:W-:-:S05]  /*33510*/  ISETP.GT.U32.OR P0, PT, R32, 0x5f, P0 ;  /* 0x0000005f2000780c */ /* 0x000fca0000704470 */
[----:B------:R-:W1:Y:S08]  /*33520*/  @P1 LDC R3, c[0x0][0x438] ;  /* 0x00010e00ff031b82 */ /* 0x000e700000000800 */
[----:B------:R-:W3:Y:S08]  /*33530*/  @!P0 LDC.64 R8, c[0x0][0x428] ;  /* 0x00010a00ff088b82 */ /* 0x000ef00000000a00 */
[----:B------:R-:W4:Y:S01]  /*33540*/  @!P0 LDC.64 R4, c[0x0][0x418] ;  /* 0x00010600ff048b82 */ /* 0x000f220000000a00 */
[----:B0-----:R-:W-:-:S05]  /*33550*/  @P1 IMAD.HI.U32 R2, R10, R2, RZ ;  /* 0x000000020a021227 */ /* 0x001fca00078e00ff */
[----:B-1----:R-:W-:-:S04]  /*33560*/  @P1 SHF.R.U32.HI R11, RZ, R3, R2 ;  /* 0x00000003ff0b1219 */ /* 0x002fc80000011602 */
        /* <DEDUP_REMOVED lines=30> */
.L_x_11382:
[--C-:B-----5:R-:W-:Y:S01]  /*33750*/  @!P0 SHF.R.S32.HI R3, RZ, 0x1f, R4.reuse ;  /* 0x0000001fff038819 */ /* 0x120fe20000011404 */
[----:B------:R-:W-:Y:S01]  /*33760*/  ULOP3.LUT UR4, UR60, 0x2, URZ, 0xfc, !UPT ;  /* 0x000000023c047892 */ /* 0x000fe2000f8efc3f */
[----:B------:R-:W-:Y:S02]  /*33770*/  CS2R R18, SRZ ;  /* 0x0000000000127805 */ /* 0x000fe4000001ff00 */
[----:B------:R-:W-:Y:S01]  /*33780*/  LOP3.LUT R16, R16, 0xffff7fff, RZ, 0xc0, !PT ;  /* 0xffff7fff10107812 */ /* 0x000fe200078ec0ff */
[----:B------:R-:W-:Y:S01]  /*33790*/  @!P0 IMAD.MOV.U32 R18, RZ, RZ, R4 ;  /* 0x000000ffff128224 */ /* 0x000fe200078e0004 */
[----:B------:R-:W-:Y:S01]  /*337a0*/  SEL R36, RZ, 0x1, P2 ;  /* 0x00000001ff247807 */ /* 0x000fe20001000000 */
[----:B------:R-:W-:Y:S01]  /*337b0*/  @!P0 IMAD.MOV.U32 R19, RZ, RZ, R3 ;  /* 0x000000ffff138224 */ /* 0x000fe200078e0003 */
[----:B------:R-:W-:Y:S01]  /*337c0*/  ISETP.GT.U32.AND P0, PT, R32, 0x5f, PT ;  /* 0x0000005f2000780c */ /* 0x000fe20003f04070 */
[----:B------:R-:W-:Y:S02]  /*337d0*/  IMAD.U32 R34, RZ, RZ, UR4 ;  /* 0x00000004ff227e24 */ /* 0x000fe4000f8e00ff */
[----:B------:R-:W-:-:S03]  /*337e0*/  IMAD.U32 R29, RZ, RZ, UR39 ;  /* 0x00000027ff1d7e24 */ /* 0x000fc6000f8e00ff */
[----:B------:R-:W-:Y:S02]  /*337f0*/  ISETP.NE.AND P1, PT, R34, 0x3, PT ;  /* 0x000000032200780c */ /* 0x000fe40003f25270 */
[----:B------:R-:W-:-:S05]  /*33800*/  SHF.R.S32.HI R29, RZ, 0x1f, R29 ;  /* 0x0000001fff1d7819 */ /* 0x000fca000001141d */
[----:B------:R-:W-:-:S04]  /*33810*/  @P0 LOP3.LUT R16, R16, 0x8000, RZ, 0xfc, !PT ;  /* 0x0000800010100812 */ /* 0x000fc800078efcff */
[----:B------:R-:W-:-:S04]  /*33820*/  LOP3.LUT R16, R16, 0xffffffdf, RZ, 0xc0, !PT ;  /* 0xffffffdf10107812 */ /* 0x000fc800078ec0ff */
[----:B------:R-:W-:Y:S01]  /*33830*/  @P1 LOP3.LUT R16, R16, 0x20, RZ, 0xfc, !PT ;  /* 0x0000002010101812 */ /* 0x000fe200078efcff */
[----:B------:R-:W-:Y:S06]  /*33840*/  @!P1 BRA `(.L_x_11337) ;  /* 0x0000000000049947 */ /* 0x000fec0003800000 */
[----:B------:R-:W-:Y:S01]  /*33850*/  BPT.TRAP 0x1 ;  /* 0x000000040000795c */ /* 0x000fe20000300000 */
.L_x_11337:
[----:B------:R-:W-:-:S05]  /*33860*/  IMAD.MOV.U32 R2, RZ, RZ, 0x1 ;  /* 0x00000001ff027424 */ /* 0x000fca00078e00ff */
[----:B------:R-:W-:-:S04]  /*33870*/  SHF.L.U32 R2, R2, 0x1f, RZ ;  /* 0x0000001f02027819 */ /* 0x000fc800000006ff */
[----:B------:R-:W0:Y:S02]  /*33880*/  SYNCS.PHASECHK.TRANS64.TRYWAIT P0, [UR46+0x32440], R2 ;  /* 0x03244002ff0075a7 */ /* 0x000e24000800016e */
[----:B0-----:R-:W-:Y:S05]  /*33890*/  @!P0 BRA `(.L_x_11338) ;  /* 0x0000003800548947 */ /* 0x001fea0003800000 */
.L_x_11383:
[----:B------:R-:W-:Y:S01]  /*338a0*/  SHF.R.S32.HI R26, RZ, 0x1f, R23 ;  /* 0x0000001fff1a7819 */ /* 0x000fe20000011417 */
[----:B------:R-:W-:Y:S01]  /*338b0*/  ULDC.64 UR4, c[0x0][0x300] ;  /* 0x0000c00000047ab9 */ /* 0x000fe20000000a00 */
[----:B------:R-:W-:Y:S01]  /*338c0*/  R2UR UR6, R29 ;  /* 0x000000001d0672ca */ /* 0x000fe200000e0000 */
[----:B------:R-:W-:Y:S01]  /*338d0*/  IMAD.MOV.U32 R17, RZ, RZ, -0x60 ;  /* 0xffffffa0ff117424 */ /* 0x000fe200078e00ff */
[----:B------:R-:W-:Y:S01]  /*338e0*/  SHF.R.U32.HI R8, RZ, 0x3, R7 ;  /* 0x00000003ff087819 */ /* 0x000fe20000011607 */
[----:B0-----:R-:W-:Y:S01]  /*338f0*/  IMAD R2, R26, UR4, RZ ;  /* 0x000000041a027c24 */ /* 0x001fe2000f8e02ff */
[----:B------:R-:W-:Y:S01]  /*33900*/  LOP3.LUT R16, R16, 0xfffffffd, RZ, 0xc0, !PT ;  /* 0xfffffffd10107812 */ /* 0x000fe200078ec0ff */
[----:B------:R-:W-:Y:S02]  /*33910*/  IMAD R17, R0, R17, UR41 ;  /* 0x0000002900117e24 */ /* 0x000fe4000f8e0211 */
        /* <DEDUP_REMOVED lines=8> */
[----:B------:R-:W-:Y:S02]  /*339a0*/  IMAD.IADD R17, R17, 0x1, -R8 ;  /* 0x0000000111117824 */ /* 0x000fe400078e0a08 */
        /* <DEDUP_REMOVED lines=56> */
.L_x_11397:
        /* <DEDUP_REMOVED lines=15> */
.L_x_11340:
        /* <DEDUP_REMOVED lines=23> */
.L_x_11341:
[----:B------:R-:W0:Y:S01]  /*33f90*/  S2R R20, SR_CTAID.Z ;  /* 0x0000000000147919 */ /* 0x000e220000002700 */
[----:B------:R-:W-:Y:S01]  /*33fa0*/  UISETP.NE.AND UP0, UPT, UR47, URZ, UPT ;  /* 0x0000003f2f00728c */ /* 0x000fe2000bf05270 */
[----:B------:R-:W-:Y:S01]  /*33fb0*/  VIADD R37, R32, UR40 ;  /* 0x0000002820257c36 */ /* 0x000fe20008000000 */
[----:B------:R-:W-:Y:S01]  /*33fc0*/  R2UR UR6, R29 ;  /* 0x000000001d0672ca */ /* 0x000fe200000e0000 */
[----:B------:R-:W-:Y:S02]  /*33fd0*/  ULDC.64 UR8, c[0x0][0x2d8] ;  /* 0x0000b60000087ab9 */ /* 0x000fe40000000a00 */
        /* <DEDUP_REMOVED lines=16> */
[----:B------:R-:W-:Y:S02]  /*340e0*/  IMAD.U32 R3, RZ, RZ, UR6 ;  /* 0x00000006ff037e24 */ /* 0x000fe4000f8e00ff */
[----:B------:R-:W1:Y:S01]  /*340f0*/  LDC R5, c[0x0][0x448] ;  /* 0x00011200ff057b82 */ /* 0x000e620000000800 */
[----:B------:R-:W-:Y:S02]  /*34100*/  IMAD.MOV.U32 R2, RZ, RZ, R4 ;  /* 0x000000ffff027224 */ /* 0x000fe400078e0004 */
[----:B------:R-:W-:-:S02]  /*34110*/  IMAD R0, R21, UR4, RZ ;  /* 0x0000000415007c24 */ /* 0x000fc4000f8e02ff */
[--C-:B------:R-:W-:Y:S02]  /*34120*/  IMAD.MOV R4, RZ, RZ, -R7.reuse ;  /* 0x000000ffff047224 */ /* 0x100fe400078e0a07 */
[C---:B0-----:R-:W-:Y:S01]  /*34130*/  IMAD R9, R20.reuse, UR5, R0 ;  /* 0x0000000514097c24 */ /* 0x041fe2000f8e0200 */
[----:B------:R-:W-:Y:S01]  /*34140*/  SHF.R.S32.HI R0, RZ, 0x1f, R7 ;  /* 0x0000001fff007819 */ /* 0x000fe20000011407 */
[----:B------:R-:W-:Y:S01]  /*34150*/  IMAD.WIDE.U32 R2, R20, UR4, R2 ;  /* 0x0000000414027c25 */ /* 0x000fe2000f8e0002 */
[----:B------:R-:W-:Y:S01]  /*34160*/  ULDC.64 UR4, c[0x0][0x2d0] ;  /* 0x0000b40000047ab9 */ /* 0x000fe20000000a00 */
[----:B------:R-:W0:Y:S02]  /*34170*/  S2R R20, SR_TID.X ;  /* 0x0000000000147919 */ /* 0x000e240000002100 */
[----:B------:R-:W-:Y:S02]  /*34180*/  IMAD.IADD R3, R3, 0x1, R9 ;  /* 0x0000000103037824 */ /* 0x000fe400078e0209 */
        /* <DEDUP_REMOVED lines=16> */
[----:B0-----:R-:W-:Y:S02]  /*34290*/  LOP3.LUT R20, R20, 0x7f, RZ, 0xc0, !PT ;  /* 0x0000007f14147812 */ /* 0x001fe400078ec0ff */
[----:B------:R-:W-:Y:S02]  /*342a0*/  ISETP.GE.AND P0, PT, R22, UR4, PT ;  /* 0x0000000416007c0c */ /* 0x000fe4000bf06270 */
[----:B------:R-:W-:Y:S01]  /*342b0*/  SHF.R.U32.HI R20, RZ, 0x3, R20 ;  /* 0x00000003ff147819 */ /* 0x000fe20000011614 */
[----:B------:R-:W-:Y:S10]  /*342c0*/  BRA.DIV UR5, `(.L_x_11342) ;  /* 0x00000036058c7947 */ /* 0x000ff4000b800000 */
[----:B------:R-:W0:Y:S01]  /*342d0*/  SHFL.IDX PT, R14, R0, RZ, 0x181f ;  /* 0x00181fff000e7589 */ /* 0x000e2200000e0000 */
[----:B------:R-:W-:Y:S01]  /*342e0*/  ULDC UR4, c[0x0][0x288] ;  /* 0x0000a20000047ab9 */ /* 0x000fe20000000800 */
[----:B------:R-:W-:Y:S01]  /*342f0*/  VIADD R4, R20, UR40 ;  /* 0x0000002814047c36 */ /* 0x000fe20008000000 */
[----:B------:R-:W-:Y:S01]  /*34300*/  LOP3.LUT R16, R16, 0xffffefff, RZ, 0xc0, !PT ;  /* 0xffffefff10107812 */ /* 0x000fe200078ec0ff */
[----:B------:R-:W-:Y:S01]  /*34310*/  IMAD R5, R5, UR4, RZ ;  /* 0x0000000405057c24 */ /* 0x000fe2000f8e02ff */
[----:B------:R-:W1:Y:S01]  /*34320*/  SHFL.IDX PT, R3, R6, RZ, 0x181f ;  /* 0x00181fff06037589 */ /* 0x000e6200000e0000 */
[C---:B------:R-:W-:Y:S02]  /*34330*/  VIADD R8, R4.reuse, 0x10 ;  /* 0x0000001004087836 */ /* 0x040fe40000000000 */
[C---:B------:R-:W-:Y:S01]  /*34340*/  VIADD R20, R4.reuse, 0x30 ;  /* 0x0000003004147836 */ /* 0x040fe20000000000 */
[-C--:B------:R-:W-:Y:S01]  /*34350*/  ISETP.GE.AND P2, PT, R4, R5.reuse, PT ;  /* 0x000000050400720c */ /* 0x080fe20003f46270 */
[----:B------:R-:W-:Y:S01]  /*34360*/  SHFL.IDX PT, R7, R6, 0x1, 0x181f ;  /* 0x00381f0006077f89 */ /* 0x000fe200000e0000 */
[----:B------:R-:W-:Y:S01]  /*34370*/  ISETP.GE.AND P4, PT, R8, R5, PT ;  /* 0x000000050800720c */ /* 0x000fe20003f86270 */
[----:B------:R-:W-:-:S02]  /*34380*/  VIADD R8, R4, 0x20 ;  /* 0x0000002004087836 */ /* 0x000fc40000000000 */
[----:B------:R-:W-:Y:S03]  /*34390*/  SHFL.IDX PT, R10, R6, 0x2, 0x181f ;  /* 0x00581f00060a7f89 */ /* 0x000fe600000e0000 */
[----:B------:R-:W-:-:S05]  /*343a0*/  ISETP.GE.AND P3, PT, R8, R5, PT ;  /* 0x000000050800720c */ /* 0x000fca0003f66270 */
[C---:B------:R-:W-:Y:S02]  /*343b0*/  @!P2 LEA R8, R27.reuse, UR46, 0x1 ;  /* 0x0000002e1b08ac11 */ /* 0x040fe4000f8e08ff */
[----:B0-----:R-:W-:Y:S02]  /*343c0*/  @!P2 LEA R2, P1, R22, R14, 0x1 ;  /* 0x0000000e1602a211 */ /* 0x001fe400078208ff */
[----:B------:R-:W0:Y:S01]  /*343d0*/  SHFL.IDX PT, R14, R0, 0x1, 0x181f ;  /* 0x00381f00000e7f89 */ /* 0x000e2200000e0000 */
[----:B------:R-:W-:Y:S02]  /*343e0*/  @P2 LOP3.LUT R16, R16, 0x1000, RZ, 0xfc, !PT ;  /* 0x0000100010102812 */ /* 0x000fe400078efcff */
[----:B-1----:R-:W-:Y:S01]  /*343f0*/  @!P2 IMAD.X R3, RZ, RZ, R3, P1 ;  /* 0x000000ffff03a224 */ /* 0x002fe200008e0603 */
[----:B------:R-:W-:Y:S02]  /*34400*/  @!P4 LEA R13, R27, UR46, 0x1 ;  /* 0x0000002e1b0dcc11 */ /* 0x000fe4000f8e08ff */
[----:B------:R-:W-:-:S02]  /*34410*/  LOP3.LUT R16, R16, 0xfffff7ff, RZ, 0xc0, !PT ;  /* 0xfffff7ff10107812 */ /* 0x000fc400078ec0ff */
[----:B------:R1:W-:Y:S01]  /*34420*/  @!P2 LDGSTS.E.BYPASS.LTC128B.128 [R8+0x18400], desc[UR36][R2.64], !P0 ;  /* 0x184000000208afae */ /* 0x0003e2000c101d64 */
[----:B------:R-:W-:Y:S02]  /*34430*/  ISETP.GE.AND P2, PT, R20, R5, PT ;  /* 0x000000051400720c */ /* 0x000fe40003f46270 */
[----:B------:R-:W-:-:S04]  /*34440*/  @P4 LOP3.LUT R16, R16, 0x800, RZ, 0xfc, !PT ;  /* 0x0000080010104812 */ /* 0x000fc800078efcff */
[----:B------:R-:W-:-:S04]  /*34450*/  LOP3.LUT R16, R16, 0xfffffbff, RZ, 0xc0, !PT ;  /* 0xfffffbff10107812 */ /* 0x000fc800078ec0ff */
[----:B------:R-:W-:Y:S01]  /*34460*/  @P3 LOP3.LUT R16, R16, 0x400, RZ, 0xfc, !PT ;  /* 0x0000040010103812 */ /* 0x000fe200078efcff */
[----:B-1----:R-:W-:Y:S03]  /*34470*/  SHFL.IDX PT, R8, R6, 0x3, 0x181f ;  /* 0x00781f0006087f89 */ /* 0x002fe600000e0000 */
[----:B------:R-:W-:Y:S02]  /*34480*/  LOP3.LUT R16, R16, 0xfffffdff, RZ, 0xc0, !PT ;  /* 0xfffffdff10107812 */ /* 0x000fe400078ec0ff */
[----:B0-----:R-:W-:Y:S02]  /*34490*/  @!P4 LEA R12, P1, R22, R14, 0x1 ;  /* 0x0000000e160cc211 */ /* 0x001fe400078208ff */
[----:B------:R-:W0:Y:S01]  /*344a0*/  SHFL.IDX PT, R14, R0, 0x2, 0x181f ;  /* 0x00581f00000e7f89 */ /* 0x000e2200000e0000 */
[----:B------:R-:W-:Y:S02]  /*344b0*/  @P2 LOP3.LUT R16, R16, 0x200, RZ, 0xfc, !PT ;  /* 0x0000020010102812 */ /* 0x000fe400078efcff */
[----:B------:R-:W-:-:S02]  /*344c0*/  @!P4 IMAD.X R7, RZ, RZ, R7, P1 ;  /* 0x000000ffff07c224 */ /* 0x000fc400008e0607 */
[----:B------:R-:W-:Y:S01]  /*344d0*/  @!P4 IMAD.MOV.U32 R2, RZ, RZ, R12 ;  /* 0x000000ffff02c224 */ /* 0x000fe200078e000c */
[----:B------:R-:W-:Y:S01]  /*344e0*/  LOP3.LUT R16, R16, 0xfffffeff, RZ, 0xc0, !PT ;  /* 0xfffffeff10107812 */ /* 0x000fe200078ec0ff */
[----:B------:R-:W-:Y:S02]  /*344f0*/  @!P4 IMAD.MOV.U32 R3, RZ, RZ, R7 ;  /* 0x000000ffff03c224 */ /* 0x000fe400078e0007 */
[----:B------:R-:W-:-:S03]  /*34500*/  VIADD R12, R4, 0x40 ;  /* 0x00000040040c7836 */ /* 0x000fc60000000000 */
[----:B------:R1:W-:Y:S02]  /*34510*/  @!P4 LDGSTS.E.BYPASS.LTC128B.128 [R13+0x18c00], desc[UR36][R2.64], !P0 ;  /* 0x18c00000020dcfae */ /* 0x0003e4000c101d64 */
[----:B------:R-:W-:Y:S02]  /*34520*/  ISETP.GE.AND P4, PT, R12, R5, PT ;  /* 0x000000050c00720c */ /* 0x000fe40003f86270 */
[----:B0-----:R-:W-:Y:S01]  /*34530*/  @!P3 LEA R11, P1, R22, R14, 0x1 ;  /* 0x0000000e160bb211 */ /* 0x001fe200078208ff */
[----:B-1----:R-:W-:Y:S01]  /*34540*/  SHFL.IDX PT, R2, R6, 0x4, 0x181f ;  /* 0x00981f0006027f89 */ /* 0x002fe200000e0000 */
[----:B------:R-:W-:-:S09]  /*34550*/  @!P3 LEA R13, R27, UR46, 0x1 ;  /* 0x0000002e1b0dbc11 */ /* 0x000fd2000f8e08ff */
[----:B------:R-:W-:Y:S01]  /*34560*/  @P4 LOP3.LUT R16, R16, 0x100, RZ, 0xfc, !PT ;  /* 0x0000010010104812 */ /* 0x000fe200078efcff */
[----:B------:R-:W0:Y:S01]  /*34570*/  SHFL.IDX PT, R14, R0, 0x3, 0x181f ;  /* 0x00781f00000e7f89 */ /* 0x000e2200000e0000 */
[----:B------:R-:W-:Y:S02]  /*34580*/  @!P3 IMAD.X R10, RZ, RZ, R10, P1 ;  /* 0x000000ffff0ab224 */ /* 0x000fe400008e060a */
[----:B------:R-:W-:Y:S02]  /*34590*/  LOP3.LUT R16, R16, 0xffffff7f, RZ, 0xc0, !PT ;  /* 0xffffff7f10107812 */ /* 0x000fe400078ec0ff */
[----:B------:R-:W-:Y:S02]  /*345a0*/  @!P3 IMAD.MOV.U32 R3, RZ, RZ, R10 ;  /* 0x000000ffff03b224 */ /* 0x000fe400078e000a */
[----:B------:R-:W-:Y:S01]  /*345b0*/  VIADD R10, R4, 0x50 ;  /* 0x00000050040a7836 */ /* 0x000fe20000000000 */
[C---:B0-----:R-:W-:Y:S02]  /*345c0*/  @!P2 LEA R9, P1, R22.reuse, R14, 0x1 ;  /* 0x0000000e1609a211 */ /* 0x041fe400078208ff */
[----:B------:R-:W0:Y:S03]  /*345d0*/  SHFL.IDX PT, R14, R0, 0x4, 0x181f ;  /* 0x00981f00000e7f89 */ /* 0x000e2600000e0000 */
[----:B------:R-:W-:Y:S01]  /*345e0*/  @!P2 IMAD.X R8, RZ, RZ, R8, P1 ;  /* 0x000000ffff08a224 */ /* 0x000fe200008e0608 */
[----:B0-----:R-:W-:-:S02]  /*345f0*/  @!P4 LEA R7, P1, R22, R14, 0x1 ;  /* 0x0000000e1607c211 */ /* 0x001fc400078208ff */
[----:B------:R-:W0:Y:S03]  /*34600*/  SHFL.IDX PT, R14, R0, 0x5, 0x181f ;  /* 0x00b81f00000e7f89 */ /* 0x000e2600000e0000 */
[----:B------:R-:W-:Y:S02]  /*34610*/  @!P4 IMAD.X R12, RZ, RZ, R2, P1 ;  /* 0x000000ffff0cc224 */ /* 0x000fe400008e0602 */
[----:B------:R-:W-:-:S05]  /*34620*/  @!P3 IMAD.MOV.U32 R2, RZ, RZ, R11 ;  /* 0x000000ffff02b224 */ /* 0x000fca00078e000b */
[----:B------:R1:W-:Y:S01]  /*34630*/  @!P3 LDGSTS.E.BYPASS.LTC128B.128 [R13+0x19400], desc[UR36][R2.64], !P0 ;  /* 0x19400000020dbfae */ /* 0x0003e2000c101d64 */
[----:B------:R-:W-:-:S03]  /*34640*/  ISETP.GE.AND P3, PT, R10, R5, PT ;  /* 0x000000050a00720c */ /* 0x000fc60003f66270 */
[----:B-1----:R-:W1:Y:S01]  /*34650*/  SHFL.IDX PT, R2, R6, 0x5, 0x181f ;  /* 0x00b81f0006027f89 */ /* 0x002e6200000e0000 */
[----:B------:R-:W-:Y:S01]  /*34660*/  @!P2 LEA R13, R27, UR46, 0x1 ;  /* 0x0000002e1b0dac11 */ /* 0x000fe2000f8e08ff */
[----:B------:R-:W-:-:S08]  /*34670*/  @!P2 IMAD.MOV.U32 R3, RZ, RZ, R8 ;  /* 0x000000ffff03a224 */ /* 0x000fd000078e0008 */
[----:B0-----:R-:W-:Y:S01]  /*34680*/  @!P3 LEA R10, P1, R22, R14, 0x1 ;  /* 0x0000000e160ab211 */ /* 0x001fe200078208ff */
[----:B------:R-:W-:Y:S01]  /*34690*/  VIADD R8, R4, 0x60 ;  /* 0x0000006004087836 */ /* 0x000fe20000000000 */
[----:B------:R-:W0:Y:S01]  /*346a0*/  SHFL.IDX PT, R14, R0, 0x6, 0x181f ;  /* 0x00d81f00000e7f89 */ /* 0x000e2200000e0000 */
[----:B------:R-:W-:-:S04]  /*346b0*/  @P3 LOP3.LUT R16, R16, 0x80, RZ, 0xfc, !PT ;  /* 0x0000008010103812 */ /* 0x000fc800078efcff */
[----:B------:R-:W-:Y:S01]  /*346c0*/  LOP3.LUT R16, R16, 0xffffffbf, RZ, 0xc0, !PT ;  /* 0xffffffbf10107812 */ /* 0x000fe200078ec0ff */
[----:B-1----:R-:W-:Y:S02]  /*346d0*/  @!P3 IMAD.X R11, RZ, RZ, R2, P1 ;  /* 0x000000ffff0bb224 */ /* 0x002fe400008e0602 */
[----:B------:R-:W-:-:S05]  /*346e0*/  @!P2 IMAD.MOV.U32 R2, RZ, RZ, R9 ;  /* 0x000000ffff02a224 */ /* 0x000fca00078e0009 */
[----:B------:R1:W-:Y:S01]  /*346f0*/  @!P2 LDGSTS.E.BYPASS.LTC128B.128 [R13+0x19c00], desc[UR36][R2.64], !P0 ;  /* 0x19c00000020dafae */ /* 0x0003e2000c101d64 */
[----:B------:R-:W-:-:S03]  /*34700*/  ISETP.GE.AND P2, PT, R8, R5, PT ;  /* 0x000000050800720c */ /* 0x000fc60003f46270 */
[----:B-1----:R-:W1:Y:S01]  /*34710*/  SHFL.IDX PT, R2, R6, 0x6, 0x181f ;  /* 0x00d81f0006027f89 */ /* 0x002e6200000e0000 */
[----:B------:R-:W-:Y:S01]  /*34720*/  @!P4 LEA R13, R27, UR46, 0x1 ;  /* 0x0000002e1b0dcc11 */ /* 0x000fe2000f8e08ff */
[----:B------:R-:W-:-:S08]  /*34730*/  @!P4 IMAD.MOV.U32 R3, RZ, RZ, R12 ;  /* 0x000000ffff03c224 */ /* 0x000fd000078e000c */
[----:B0-----:R-:W-:Y:S01]  /*34740*/  @!P2 LEA R8, P1, R22, R14, 0x1 ;  /* 0x0000000e1608a211 */ /* 0x001fe200078208ff */
[----:B------:R-:W0:Y:S01]  /*34750*/  SHFL.IDX PT, R6, R6, 0x7, 0x181f ;  /* 0x00f81f0006067f89 */ /* 0x000e2200000e0000 */
[C---:B------:R-:W-:Y:S02]  /*34760*/  @!P2 LEA R21, R27.reuse, UR46, 0x1 ;  /* 0x0000002e1b15ac11 */ /* 0x040fe4000f8e08ff */
[----:B------:R-:W-:Y:S01]  /*34770*/  @P2 LOP3.LUT R16, R16, 0x40, RZ, 0xfc, !PT ;  /* 0x0000004010102812 */ /* 0x000fe200078efcff */
[----:B------:R2:W3:Y:S01]  /*34780*/  SHFL.IDX PT, R14, R0, 0x7, 0x181f ;  /* 0x00f81f00000e7f89 */ /* 0x0004e200000e0000 */
[----:B-1----:R-:W-:Y:S02]  /*34790*/  @!P2 IMAD.X R9, RZ, RZ, R2, P1 ;  /* 0x000000ffff09a224 */ /* 0x002fe400008e0602 */
[----:B------:R-:W-:Y:S01]  /*347a0*/  @!P4 IMAD.MOV.U32 R2, RZ, RZ, R7 ;  /* 0x000000ffff02c224 */ /* 0x000fe200078e0007 */
[----:B------:R-:W-:-:S04]  /*347b0*/  @!P3 LEA R7, R27, UR46, 0x1 ;  /* 0x0000002e1b07bc11 */ /* 0x000fc8000f8e08ff */
[----:B------:R1:W-:Y:S02]  /*347c0*/  @!P4 LDGSTS.E.BYPASS.LTC128B.128 [R13+0x1a400], desc[UR36][R2.64], !P0 ;  /* 0x1a400000020dcfae */ /* 0x0003e4000c101d64 */
[----:B-1----:R-:W-:Y:S02]  /*347d0*/  @!P3 IMAD.MOV.U32 R2, RZ, RZ, R10 ;  /* 0x000000ffff02b224 */ /* 0x002fe400078e000a */
[----:B------:R-:W-:-:S05]  /*347e0*/  @!P3 IMAD.MOV.U32 R3, RZ, RZ, R11 ;  /* 0x000000ffff03b224 */ /* 0x000fca00078e000b */
[----:B------:R1:W-:Y:S02]  /*347f0*/  @!P3 LDGSTS.E.BYPASS.LTC128B.128 [R7+0x1ac00], desc[UR36][R2.64], !P0 ;  /* 0x1ac000000207bfae */ /* 0x0003e4000c101d64 */
[----:B-1----:R-:W-:Y:S02]  /*34800*/  @!P2 IMAD.MOV.U32 R2, RZ, RZ, R8 ;  /* 0x000000ffff02a224 */ /* 0x002fe400078e0008 */
[----:B------:R-:W-:-:S05]  /*34810*/  @!P2 IMAD.MOV.U32 R3, RZ, RZ, R9 ;  /* 0x000000ffff03a224 */ /* 0x000fca00078e0009 */
[----:B0--3--:R2:W-:Y:S02]  /*34820*/  @!P2 LDGSTS.E.BYPASS.LTC128B.128 [R21+0x1b400], desc[UR36][R2.64], !P0 ;  /* 0x1b4000000215afae */ /* 0x0095e4000c101d64 */
.L_x_11414:
[----:B------:R-:W-:Y:S01]  /*34830*/  VIADD R4, R4, 0x70 ;  /* 0x0000007004047836 */ /* 0x000fe20000000000 */
[----:B------:R-:W-:-:S04]  /*34840*/  LOP3.LUT R16, R16, 0xffffdfff, RZ, 0xc0, !PT ;  /* 0xffffdfff10107812 */ /* 0x000fc800078ec0ff */
[----:B------:R-:W-:-:S13]  /*34850*/  ISETP.GE.AND P2, PT, R4, R5, PT ;  /* 0x000000050400720c */ /* 0x000fda0003f46270 */
[----:B--2---:R-:W-:Y:S02]  /*34860*/  @!P2 LEA R2, P1, R22, R14, 0x1 ;  /* 0x0000000e1602a211 */ /* 0x004fe400078208ff */
        /* <DEDUP_REMOVED lines=32> */
.L_x_11343:
[----:B------:R-:W-:Y:S01]  /*34a70*/  UISETP.NE.AND UP0, UPT, UR47, URZ, UPT ;  /* 0x0000003f2f00728c */ /* 0x000fe2000bf05270 */
[----:B------:R-:W0:Y:S01]  /*34a80*/  S2R R20, SR_CTAID.Z ;  /* 0x0000000000147919 */ /* 0x000e220000002700 */
[----:B------:R-:W-:Y:S01]  /*34a90*/  R2UR UR6, R29 ;  /* 0x000000001d0672ca */ /* 0x000fe200000e0000 */
[----:B------:R-:W-:Y:S01]  /*34aa0*/  ULDC.64 UR8, c[0x0][0x3d8] ;  /* 0x0000f60000087ab9 */ /* 0x000fe20000000a00 */
[----:B------:R-:W-:Y:S02]  /*34ab0*/  IMAD.MOV.U32 R7, RZ, RZ, R37 ;  /* 0x000000ffff077224 */ /* 0x000fe400078e0025 */
[----:B------:R-:W-:-:S05]  /*34ac0*/  PLOP3.LUT P0, PT, PT, PT, UP0, 0x80, 0x0 ;  /* 0x000000000000781c */ /* 0x000fca0003f0f008 */
[----:B------:R-:W-:-:S04]  /*34ad0*/  @UP0 ULDC UR4, c[0x0][0x44c] ;  /* 0x0001130000040ab9 */ /* 0x000fc80000000800 */
[----:B------:R-:W-:-:S04]  /*34ae0*/  UIMAD UR6, UR6, UR8, URZ ;  /* 0x00000008060672a4 */ /* 0x000fc8000f8e023f */
[----:B------:R-:W-:Y:S01]  /*34af0*/  @P0 IMAD.HI.U32 R0, R37, UR4, RZ ;  /* 0x0000000425000c27 */ /* 0x000fe2000f8e00ff */
[----:B------:R-:W-:Y:S01]  /*34b00*/  PLOP3.LUT P0, PT, PT, PT, UP0, 0x80, 0x0 ;  /* 0x000000000000781c */ /* 0x000fe20003f0f008 */
[----:B------:R-:W-:Y:S01]  /*34b10*/  @UP0 ULDC UR4, c[0x0][0x450] ;  /* 0x0001140000040ab9 */ /* 0x000fe20000000800 */
[----:B------:R-:W-:Y:S01]  /*34b20*/  UIMAD UR6, UR39, UR9, UR6 ;  /* 0x00000009270672a4 */ /* 0x000fe2000f8e0206 */
[----:B0-----:R-:W-:-:S10]  /*34b30*/  SHF.R.S32.HI R20, RZ, 0x1f, R20 ;  /* 0x0000001fff147819 */ /* 0x001fd40000011414 */
        /* <DEDUP_REMOVED lines=9> */
[----:B------:R-:W-:Y:S02]  /*34bd0*/  IMAD.MOV.U32 R2, RZ, RZ, R4 ;  /* 0x000000ffff027224 */ /* 0x000fe400078e0004 */
[----:B------:R-:W-:Y:S01]  /*34be0*/  IMAD.U32 R5, RZ, RZ, UR5 ;  /* 0x00000005ff057e24 */ /* 0x000fe2000f8e00ff */
[----:B------:R-:W-:Y:S01]  /*34bf0*/  ULDC.64 UR4, c[0x0][0x3d0] ;  /* 0x0000f40000047ab9 */ /* 0x000fe20000000a00 */
[----:B------:R-:W-:-:S02]  /*34c00*/  IMAD.MOV R4, RZ, RZ, -R7 ;  /* 0x000000ffff047224 */ /* 0x000fc400078e0a07 */
[C---:B0-----:R-:W-:Y:S01]  /*34c10*/  IMAD R5, R20.reuse, UR9, R0 ;  /* 0x0000000914057c24 */ /* 0x041fe2000f8e0200 */
[----:B------:R-:W-:Y:S01]  /*34c20*/  SHF.R.S32.HI R0, RZ, 0x1f, R7 ;  /* 0x0000001fff007819 */ /* 0x000fe20000011407 */
[----:B------:R-:W-:-:S04]  /*34c30*/  IMAD.WIDE.U32 R2, R20, UR8, R2 ;  /* 0x0000000814027c25 */ /* 0x000fc8000f8e0002 */
        /* <DEDUP_REMOVED lines=40> */
[----:B0-----:R-:W-:-:S05]  /*34ec0*/  @!P6 LEA R14, P0, R22, R14, 0x1 ;  /* 0x0000000e160ee211 */ /* 0x001fca00078008ff */
[----:B-1----:R-:W-:-:S04]  /*34ed0*/  @!P6 IMAD.MOV.U32 R2, RZ, RZ, R14 ;  /* 0x000000ffff02e224 */ /* 0x002fc800078e000e */
[----:B------:R-:W-:Y:S01]  /*34ee0*/  @!P5 LEA R7, R27, UR46, 0x1 ;  /* 0x0000002e1b07dc11 */ /* 0x000fe2000f8e08ff */
[----:B------:R-:W0:Y:S01]  /*34ef0*/  SHFL.IDX PT, R14, R0, 0x2, 0x181f ;  /* 0x00581f00000e7f89 */ /* 0x000e2200000e0000 */
[----:B--2---:R-:W-:-:S04]  /*34f00*/  @!P6 IMAD.X R5, RZ, RZ, R5, P0 ;  /* 0x000000ffff05e224 */ /* 0x004fc800000e0605 */
[----:B------:R-:W-:Y:S02]  /*34f10*/  @!P6 IMAD.MOV.U32 R3, RZ, RZ, R5 ;  /* 0x000000ffff03e224 */ /* 0x000fe400078e0005 */
[----:B------:R-:W1:Y:S04]  /*34f20*/  SHFL.IDX PT, R5, R4, 0x2, 0x181f ;  /* 0x00581f0004057f89 */ /* 0x000e6800000e0000 */
[----:B------:R-:W-:Y:S01]  /*34f30*/  @!P6 LDGSTS.E.BYPASS.LTC128B.128 [R9+0x22c00], desc[UR36][R2.64], !P4 ;  /* 0x22c000000209efae */ /* 0x000fe2000e101d64 */
[----:B0-----:R-:W-:-:S03]  /*34f40*/  @!P5 LEA R14, P0, R22, R14, 0x1 ;  /* 0x0000000e160ed211 */ /* 0x001fc600078008ff */
[----:B------:R-:W-:Y:S04]  /*34f50*/  @!P6 LDGSTS.E.BYPASS.LTC128B.128 [R9+0x26c00], desc[UR36][R2.64+0x80], !P3 ;  /* 0x26c000800209efae */ /* 0x000fe8000d901d64 */
[----:B------:R-:W-:Y:S04]  /*34f60*/  @!P6 LDGSTS.E.BYPASS.LTC128B.128 [R9+0x2ac00], desc[UR36][R2.64+0x100], !P2 ;  /* 0x2ac001000209efae */ /* 0x000fe8000d101d64 */
[----:B------:R0:W-:Y:S01]  /*34f70*/  @!P6 LDGSTS.E.BYPASS.LTC128B.128 [R9+0x2ec00], desc[UR36][R2.64+0x180], !P1 ;  /* 0x2ec001800209efae */ /* 0x0001e2000c901d64 */
[----:B------:R-:W-:-:S04]  /*34f80*/  LOP3.LUT P6, RZ, R16, 0x80, RZ, 0xc0, !PT ;  /* 0x0000008010ff7812 */ /* 0x000fc800078cc0ff */
[----:B------:R-:W-:Y:S02]  /*34f90*/  P2R R6, PR, RZ, 0x40 ;  /* 0x00000040ff067803 */ /* 0x000fe40000000000 */
[----:B------:R-:W-:Y:S01]  /*34fa0*/  LOP3.LUT P6, RZ, R16, 0x200, RZ, 0xc0, !PT ;  /* 0x0000020010ff7812 */ /* 0x000fe200078cc0ff */
[----:B-1----:R-:W-:Y:S02]  /*34fb0*/  @!P5 IMAD.X R5, RZ, RZ, R5, P0 ;  /* 0x000000ffff05d224 */ /* 0x002fe400000e0605 */
[----:B0-----:R-:W-:Y:S02]  /*34fc0*/  @!P5 IMAD.MOV.U32 R2, RZ, RZ, R14 ;  /* 0x000000ffff02d224 */ /* 0x001fe400078e000e */
[----:B------:R-:W0:Y:S01]  /*34fd0*/  SHFL.IDX PT, R14, R0, 0x3, 0x181f ;  /* 0x00781f00000e7f89 */ /* 0x000e2200000e0000 */
[----:B------:R-:W-:-:S03]  /*34fe0*/  @!P5 IMAD.MOV.U32 R3, RZ, RZ, R5 ;  /* 0x000000ffff03d224 */ /* 0x000fc600078e0005 */
[----:B------:R-:W1:Y:S04]  /*34ff0*/  SHFL.IDX PT, R5, R4, 0x3, 0x181f ;  /* 0x00781f0004057f89 */ /* 0x000e6800000e0000 */
[----:B------:R-:W-:Y:S01]  /*35000*/  @!P6 LEA R9, R27, UR46, 0x1 ;  /* 0x0000002e1b09ec11 */ /* 0x000fe2000f8e08ff */
[----:B------:R-:W-:Y:S04]  /*35010*/  @!P5 LDGSTS.E.BYPASS.LTC128B.128 [R7+0x23400], desc[UR36][R2.64], !P4 ;  /* 0x234000000207dfae */ /* 0x000fe8000e101d64 */
[----:B------:R-:W-:Y:S04]  /*35020*/  @!P5 LDGSTS.E.BYPASS.LTC128B.128 [R7+0x27400], desc[UR36][R2.64+0x80], !P3 ;  /* 0x274000800207dfae */ /* 0x000fe8000d901d64 */
[----:B------:R-:W-:Y:S04]  /*35030*/  @!P5 LDGSTS.E.BYPASS.LTC128B.128 [R7+0x2b400], desc[UR36][R2.64+0x100], !P2 ;  /* 0x2b4001000207dfae */ /* 0x000fe8000d101d64 */
[----:B------:R2:W-:Y:S01]  /*35040*/  @!P5 LDGSTS.E.BYPASS.LTC128B.128 [R7+0x2f400], desc[UR36][R2.64+0x180], !P1 ;  /* 0x2f4001800207dfae */ /* 0x0005e2000c901d64 */
[----:B------:R-:W-:-:S02]  /*35050*/  LOP3.LUT P5, RZ, R16, 0x40, RZ, 0xc0, !PT ;  /* 0x0000004010ff7812 */ /* 0x000fc400078ac0ff */
[----:B0-----:R-:W-:-:S05]  /*35060*/  @!P6 LEA R14, P0, R22, R14, 0x1 ;  /* 0x0000000e160ee211 */ /* 0x001fca00078008ff */
[----:B-1----:R-:W-:Y:S02]  /*35070*/  @!P6 IMAD.X R5, RZ, RZ, R5, P0 ;  /* 0x000000ffff05e224 */ /* 0x002fe400000e0605 */
[----:B--2---:R-:W-:Y:S01]  /*35080*/  @!P6 IMAD.MOV.U32 R2, RZ, RZ, R14 ;  /* 0x000000ffff02e224 */ /* 0x004fe200078e000e */
[----:B------:R-:W-:Y:S01]  /*35090*/  P2R R7, PR, RZ, 0x20 ;  /* 0x00000020ff077803 */ /* 0x000fe20000000000 */
[----:B------:R-:W0:Y:S01]  /*350a0*/  SHFL.IDX PT, R14, R0, 0x4, 0x181f ;  /* 0x00981f00000e7f89 */ /* 0x000e2200000e0000 */
[----:B------:R-:W-:Y:S01]  /*350b0*/  @!P6 IMAD.MOV.U32 R3, RZ, RZ, R5 ;  /* 0x000000ffff03e224 */ /* 0x000fe200078e0005 */
[----:B------:R-:W-:Y:S02]  /*350c0*/  LOP3.LUT P5, RZ, R16, 0x100, RZ, 0xc0, !PT ;  /* 0x0000010010ff7812 */ /* 0x000fe400078ac0ff */
[----:B------:R-:W1:Y:S04]  /*350d0*/  SHFL.IDX PT, R5, R4, 0x4, 0x181f ;  /* 0x00981f0004057f89 */ /* 0x000e6800000e0000 */
[----:B------:R-:W-:Y:S04]  /*350e0*/  @!P6 LDGSTS.E.BYPASS.LTC128B.128 [R9+0x23c00], desc[UR36][R2.64], !P4 ;  /* 0x23c000000209efae */ /* 0x000fe8000e101d64 */
[----:B------:R-:W-:Y:S03]  /*350f0*/  @!P6 LDGSTS.E.BYPASS.LTC128B.128 [R9+0x27c00], desc[UR36][R2.64+0x80], !P3 ;  /* 0x27c000800209efae */ /* 0x000fe6000d901d64 */
[----:B------:R-:W-:Y:S01]  /*35100*/  @!P5 LEA R21, R27, UR46, 0x1 ;  /* 0x0000002e1b15dc11 */ /* 0x000fe2000f8e08ff */
[----:B------:R-:W-:Y:S04]  /*35110*/  @!P6 LDGSTS.E.BYPASS.LTC128B.128 [R9+0x2bc00], desc[UR36][R2.64+0x100], !P2 ;  /* 0x2bc001000209efae */ /* 0x000fe8000d101d64 */
[----:B------:R2:W-:Y:S01]  /*35120*/  @!P6 LDGSTS.E.BYPASS.LTC128B.128 [R9+0x2fc00], desc[UR36][R2.64+0x180], !P1 ;  /* 0x2fc001800209efae */ /* 0x0005e2000c901d64 */
[----:B------:R-:W-:-:S02]  /*35130*/  ISETP.NE.AND P6, PT, R6, RZ, PT ;  /* 0x000000ff0600720c */ /* 0x000fc40003fc5270 */
[----:B0-----:R-:W-:-:S05]  /*35140*/  @!P5 LEA R14, P0, R22, R14, 0x1 ;  /* 0x0000000e160ed211 */ /* 0x001fca00078008ff */
[----:B-1----:R-:W-:Y:S02]  /*35150*/  @!P5 IMAD.X R5, RZ, RZ, R5, P0 ;  /* 0x000000ffff05d224 */ /* 0x002fe400000e0605 */
[----:B--2---:R-:W-:Y:S02]  /*35160*/  @!P5 IMAD.MOV.U32 R2, RZ, RZ, R14 ;  /* 0x000000ffff02d224 */ /* 0x004fe400078e000e */
[----:B------:R-:W0:Y:S01]  /*35170*/  SHFL.IDX PT, R14, R0, 0x5, 0x181f ;  /* 0x00b81f00000e7f89 */ /* 0x000e2200000e0000 */
[----:B------:R-:W-:-:S03]  /*35180*/  @!P5 IMAD.MOV.U32 R3, RZ, RZ, R5 ;  /* 0x000000ffff03d224 */ /* 0x000fc600078e0005 */
[----:B------:R-:W1:Y:S04]  /*35190*/  SHFL.IDX PT, R5, R4, 0x5, 0x181f ;  /* 0x00b81f0004057f89 */ /* 0x000e6800000e0000 */
[----:B------:R-:W-:Y:S04]  /*351a0*/  @!P5 LDGSTS.E.BYPASS.LTC128B.128 [R21+0x24400], desc[UR36][R2.64], !P4 ;  /* 0x244000000215dfae */ /* 0x000fe8000e101d64 */
[----:B------:R-:W-:Y:S04]  /*351b0*/  @!P5 LDGSTS.E.BYPASS.LTC128B.128 [R21+0x28400], desc[UR36][R2.64+0x80], !P3 ;  /* 0x284000800215dfae */ /* 0x000fe8000d901d64 */
[----:B------:R-:W-:Y:S04]  /*351c0*/  @!P5 LDGSTS.E.BYPASS.LTC128B.128 [R21+0x2c400], desc[UR36][R2.64+0x100], !P2 ;  /* 0x2c4001000215dfae */ /* 0x000fe8000d101d64 */
[----:B------:R2:W-:Y:S01]  /*351d0*/  @!P5 LDGSTS.E.BYPASS.LTC128B.128 [R21+0x30400], desc[UR36][R2.64+0x180], !P1 ;  /* 0x304001800215dfae */ /* 0x0005e2000c901d64 */
[----:B------:R-:W-:-:S02]  /*351e0*/  ISETP.NE.AND P5, PT, R7, RZ, PT ;  /* 0x000000ff0700720c */ /* 0x000fc40003fa5270 */
[----:B------:R-:W-:Y:S02]  /*351f0*/  @!P6 LEA R7, R27, UR46, 0x1 ;  /* 0x0000002e1b07ec11 */ /* 0x000fe4000f8e08ff */
        /* <DEDUP_REMOVED lines=21> */
.L_x_11432:
        /* <DEDUP_REMOVED lines=13> */
.L_x_11346:
[----:B------:R-:W-:Y:S05]  /*35420*/  BSYNC B0 ;  /* 0x0000000000007941 */ /* 0x000fea0003800000 */
.L_x_11345:
        /* <DEDUP_REMOVED lines=9> */
.L_x_11433:
[----:B------:R-:W-:-:S13]  /*354c0*/  ISETP.NE.AND P0, PT, R34, 0x3, PT ;  /* 0x000000032200780c */ /* 0x000fda0003f05270 */
[----:B------:R-:W-:Y:S05]  /*354d0*/  @!P0 BRA `(.L_x_11348) ;  /* 0x0000000000048947 */ /* 0x000fea0003800000 */
[----:B------:R-:W-:Y:S01]  /*354e0*/  BPT.TRAP 0x1 ;  /* 0x000000040000795c */ /* 0x000fe20000300000 */
.L_x_11348:
[----:B------:R-:W4:Y:S02]  /*354f0*/  SYNCS.PHASECHK.TRANS64.TRYWAIT P0, [UR46+0x32460], R0 ;  /* 0x03246000ff0075a7 */ /* 0x000f24000800016e */
[----:B----4-:R-:W-:Y:S05]  /*35500*/  @!P0 BRA `(.L_x_11349) ;  /* 0x00000038009c8947 */ /* 0x010fea0003800000 */
.L_x_11434:
[----:B------:R-:W-:Y:S01]  /*35510*/  ULDC.64 UR4, c[0x0][0x328] ;  /* 0x0000ca0000047ab9 */ /* 0x000fe20000000a00 */
[----:B------:R-:W-:Y:S01]  /*35520*/  ULDC.64 UR6, c[0x0][0x338] ;  /* 0x0000ce0000067ab9 */ /* 0x000fe20000000a00 */
[----:B------:R-:W-:Y:S01]  /*35530*/  IMAD R26, R26, UR4, RZ ;  /* 0x000000041a1a7c24 */ /* 0x000fe2000f8e02ff */
[C---:B------:R-:W-:Y:S01]  /*35540*/  LOP3.LUT P3, RZ, R16.reuse, 0x10, RZ, 0xc0, !PT ;  /* 0x0000001010ff7812 */ /* 0x040fe2000786c0ff */
[----:B0--3--:R-:W-:Y:S01]  /*35550*/  IMAD.WIDE.U32 R2, R23, UR4, RZ ;  /* 0x0000000417027c25 */ /* 0x009fe2000f8e00ff */
        /* <DEDUP_REMOVED lines=19> */
[----:B------:R-:W-:Y:S01]  /*35690*/  LEA R7, P0, R2, UR6, 0x1 ;  /* 0x0000000602077c11 */ /* 0x000fe2000f8008ff */
[----:B------:R-:W-:-:S03]  /*356a0*/  UMOV UR4, 0xffffffff ;  /* 0xffffffff00047882 */ /* 0x000fc60000000000 */
[----:B------:R-:W-:Y:S02]  /*356b0*/  LEA.HI.X R8, R2, UR7, R3, 0x1, P0 ;  /* 0x0000000702087c11 */ /* 0x000fe400080f0c03 */
[----:B------:R-:W-:-:S04]  /*356c0*/  SEL R3, RZ, 0x2, P3 ;  /* 0x00000002ff037807 */ /* 0x000fc80001800000 */
[----:B------:R-:W-:-:S05]  /*356d0*/  IADD3 R0, R0, R3, R36 ;  /* 0x0000000300007210 */ /* 0x000fca0007ffe024 */
[----:B------:R-:W-:Y:S01]  /*356e0*/  IMAD.IADD R9, R0, 0x1, R5 ;  /* 0x0000000100097824 */ /* 0x000fe200078e0205 */
[----:B------:R-:W-:Y:S06]  /*356f0*/  BRA.DIV UR4, `(.L_x_11350) ;  /* 0x0000003a04387947 */ /* 0x000fec000b800000 */
[----:B-1----:R-:W0:Y:S01]  /*35700*/  SHFL.IDX PT, R14, R7, RZ, 0x181f ;  /* 0x00181fff070e7589 */ /* 0x002e2200000e0000 */
[----:B------:R-:W-:Y:S01]  /*35710*/  IMAD.SHL.U32 R0, R22, 0x2, RZ ;  /* 0x0000000216007824 */ /* 0x000fe200078e00ff */
[----:B------:R-:W-:Y:S02]  /*35720*/  LEA R6, R27, UR46, 0x1 ;  /* 0x0000002e1b067c11 */ /* 0x000fe4000f8e08ff */
[----:B------:R-:W1:Y:S01]  /*35730*/  SHFL.IDX PT, R3, R8, RZ, 0x181f ;  /* 0x00181fff08037589 */ /* 0x000e6200000e0000 */
[C---:B------:R-:W-:Y:S02]  /*35740*/  LOP3.LUT P2, RZ, R9.reuse, 0x2, RZ, 0xc0, !PT ;  /* 0x0000000209ff7812 */ /* 0x040fe4000784c0ff */
[----:B------:R-:W-:Y:S01]  /*35750*/  LOP3.LUT P1, RZ, R9, 0x4, RZ, 0xc0, !PT ;  /* 0x0000000409ff7812 */ /* 0x000fe2000782c0ff */
[----:B------:R-:W-:Y:S01]  /*35760*/  SHFL.IDX PT, R5, R8, 0x1, 0x181f ;  /* 0x00381f0008057f89 */ /* 0x000fe200000e0000 */
[----:B------:R-:W-:Y:S01]  /*35770*/  VIADD R31, R6, 0x400 ;  /* 0x00000400061f7836 */ /* 0x000fe20000000000 */
[----:B0-----:R-:W-:-:S02]  /*35780*/  IADD3 R2, P0, R14, R0, RZ ;  /* 0x000000000e027210 */ /* 0x001fc40007f1e0ff */
[----:B------:R-:W0:Y:S03]  /*35790*/  SHFL.IDX PT, R14, R7, 0x1, 0x181f ;  /* 0x00381f00070e7f89 */ /* 0x000e2600000e0000 */
[----:B-1----:R-:W-:Y:S01]  /*357a0*/  IMAD.X R3, RZ, RZ, R3, P0 ;  /* 0x000000ffff037224 */ /* 0x002fe200000e0603 */
[----:B0-----:R-:W-:Y:S02]  /*357b0*/  IADD3 R4, P0, R14, R0, RZ ;  /* 0x000000000e047210 */ /* 0x001fe40007f1e0ff */
[----:B------:R-:W0:Y:S03]  /*357c0*/  SHFL.IDX PT, R14, R7, 0x2, 0x181f ;  /* 0x00581f00070e7f89 */ /* 0x000e2600000e0000 */
[----:B------:R-:W-:Y:S01]  /*357d0*/  IMAD.X R5, RZ, RZ, R5, P0 ;  /* 0x000000ffff057224 */ /* 0x000fe200000e0605 */
        /* <DEDUP_REMOVED lines=8> */
[----:B------:R-:W-:-:S13]  /*35860*/  ISETP.LT.OR P3, PT, R17, 0x1, !P0 ;  /* 0x000000011100780c */ /* 0x000fda0004761670 */
[----:B------:R0:W-:Y:S02]  /*35870*/  LDGSTS.E.BYPASS.LTC128B.128 [R6+0x9400], desc[UR36][R2.64+0x180], !P3 ;  /* 0x0940018002067fae */ /* 0x0001e4000d901d64 */
[----:B0-----:R-:W-:Y:S02]  /*35880*/  IADD3 R2, P3, R14, R0, RZ ;  /* 0x000000000e027210 */ /* 0x001fe40007f7e0ff */
[----:B------:R-:W0:Y:S03]  /*35890*/  SHFL.IDX PT, R14, R7, 0x3, 0x181f ;  /* 0x00781f00070e7f89 */ /* 0x000e2600000e0000 */
        /* <DEDUP_REMOVED lines=8> */
[----:B------:R-:W-:-:S13]  /*35920*/  ISETP.LT.OR P3, PT, R17, 0x11, !P0 ;  /* 0x000000111100780c */ /* 0x000fda0004761670 */
[----:B------:R0:W-:Y:S02]  /*35930*/  LDGSTS.E.BYPASS.LTC128B.128 [R6+0x9c00], desc[UR36][R4.64+0x180], !P3 ;  /* 0x09c0018004067fae */ /* 0x0001e4000d901d64 */
[----:B0-----:R-:W-:Y:S02]  /*35940*/  IADD3 R4, P3, R14, R0, RZ ;  /* 0x000000000e047210 */ /* 0x001fe40007f7e0ff */
[----:B------:R-:W0:Y:S03]  /*35950*/  SHFL.IDX PT, R14, R7, 0x4, 0x181f ;  /* 0x00981f00070e7f89 */ /* 0x000e2600000e0000 */
[----:B-1----:R-:W-:Y:S01]  /*35960*/  IMAD.X R5, RZ, RZ, R9, P3 ;  /* 0x000000ffff057224 */ /* 0x002fe200018e0609 */
[C---:B------:R-:W-:Y:S01]  /*35970*/  ISETP.LT.OR P3, PT, R17.reuse, 0x21, P4 ;  /* 0x000000211100780c */ /* 0x040fe20002761670 */
[----:B------:R-:W1:Y:S04]  /*35980*/  SHFL.IDX PT, R9, R8, 0x4, 0x181f ;  /* 0x00981f0008097f89 */ /* 0x000e6800000e0000 */
[----:B------:R-:W2:Y:S08]  /*35990*/  SHFL.IDX PT, R8, R8, 0x5, 0x181f ;  /* 0x00b81f0008087f89 */ /* 0x000eb000000e0000 */
        /* <DEDUP_REMOVED lines=8> */
[----:B------:R0:W3:Y:S03]  /*35a20*/  SHFL.IDX PT, R14, R7, 0x5, 0x181f ;  /* 0x00b81f00070e7f89 */ /* 0x0000e600000e0000 */
[----:B-1----:R-:W-:Y:S01]  /*35a30*/  IMAD.X R3, RZ, RZ, R9, P3 ;  /* 0x000000ffff037224 */ /* 0x002fe200018e0609 */
[----:B------:R-:W-:Y:S01]  /*35a40*/  ISETP.LT.OR P3, PT, R17, 0x31, P4 ;  /* 0x000000311100780c */ /* 0x000fe20002761670 */
[----:B------:R-:W-:-:S12]  /*35a50*/  IMAD.MOV.U32 R9, RZ, RZ, RZ ;  /* 0x000000ffff097224 */ /* 0x000fd800078e00ff */
        /* <DEDUP_REMOVED lines=14> */
[----:B--23--:R0:W-:Y:S02]  /*35b40*/  LDGSTS.E.BYPASS.LTC128B.128 [R6+0xb400], desc[UR36][R2.64+0x180], !P3 ;  /* 0x0b40018002067fae */ /* 0x00c1e4000d901d64 */
.L_x_11448:
        /* <DEDUP_REMOVED lines=20> */
.L_x_11351:
        /* <DEDUP_REMOVED lines=13> */
[----:B------:R-:W-:-:S05]  /*35d60*/  IMAD.MOV.U32 R17, RZ, RZ, 0x1 ;  /* 0x00000001ff117424 */ /* 0x000fca00078e00ff */
[----:B------:R-:W-:-:S04]  /*35d70*/  LOP3.LUT R2, RZ, UR4, RZ, 0x33, !PT ;  /* 0x00000004ff027c12 */ /* 0x000fc8000f8e33ff */
[----:B------:R-:W-:Y:S01]  /*35d80*/  VIADDMNMX R2, R2, -UR44, R3, !PT ;  /* 0x8000002c02027c46 */ /* 0x000fe2000f800103 */
[----:B0-----:R-:W-:Y:S01]  /*35d90*/  IMAD.SHL.U32 R4, R4, 0x10, RZ ;  /* 0x0000001004047824 */ /* 0x001fe200078e00ff */
[----:B-1----:R-:W-:-:S04]  /*35da0*/  LOP3.LUT R5, R5, 0x7f, RZ, 0xc0, !PT ;  /* 0x0000007f05057812 */ /* 0x002fc800078ec0ff */
[----:B------:R-:W-:Y:S02]  /*35db0*/  LOP3.LUT R4, R4, 0x70, RZ, 0xc0, !PT ;  /* 0x0000007004047812 */ /* 0x000fe400078ec0ff */
[----:B------:R-:W-:-:S04]  /*35dc0*/  SHF.R.U32.HI R5, RZ, 0x3, R5 ;  /* 0x00000003ff057819 */ /* 0x000fc80000011605 */
[----:B------:R-:W-:Y:S02]  /*35dd0*/  IADD3 R25, R4, R25, R5 ;  /* 0x0000001904197210 */ /* 0x000fe40007ffe005 */
[----:B------:R-:W-:-:S03]  /*35de0*/  LOP3.LUT R5, RZ, UR42, RZ, 0x33, !PT ;  /* 0x0000002aff057c12 */ /* 0x000fc6000f8e33ff */
[----:B------:R-:W-:Y:S01]  /*35df0*/  VIADD R25, R25, 0xfffffee0 ;  /* 0xfffffee019197836 */ /* 0x000fe20000000000 */
[----:B------:R-:W-:-:S04]  /*35e00*/  VIMNMX R2, R2, R5, !PT ;  /* 0x0000000502027248 */ /* 0x000fc80007fe0100 */
[C---:B------:R-:W-:Y:S01]  /*35e10*/  IADD3 R28, -R2.reuse, -0x2, RZ ;  /* 0xfffffffe021c7810 */ /* 0x040fe20007ffe1ff */
[----:B------:R-:W-:-:S07]  /*35e20*/  IMAD R18, R2, -0x60, R25 ;  /* 0xffffffa002127824 */ /* 0x000fce00078e0219 */
.L_x_11367:
        /* <DEDUP_REMOVED lines=22> */
.L_x_11354:
[----:B------:R-:W-:Y:S05]  /*35f90*/  BSYNC B1 ;  /* 0x0000000000017941 */ /* 0x000fea0003800000 */
.L_x_11353:
[----:B------:R-:W-:-:S13]  /*35fa0*/  ISETP.NE.AND P0, PT, R34, 0x3, PT ;  /* 0x000000032200780c */ /* 0x000fda0003f05270 */
[----:B------:R-:W-:Y:S05]  /*35fb0*/  @!P0 BRA `(.L_x_11355) ;  /* 0x0000000000048947 */ /* 0x000fea0003800000 */
[----:B------:R-:W-:Y:S01]  /*35fc0*/  BPT.TRAP 0x1 ;  /* 0x000000040000795c */ /* 0x000fe20000300000 */
.L_x_11355:
[----:B------:R-:W-:Y:S01]  /*35fd0*/  LEA R19, R17, UR46, 0x3 ;  /* 0x0000002e11137c11 */ /* 0x000fe2000f8e18ff */
[----:B------:R-:W-:Y:S01]  /*35fe0*/  BSSY B1, `(.L_x_11356) ;  /* 0x0000004000017945 */ /* 0x000fe20003800000 */
[----:B------:R-:W-:-:S04]  /*35ff0*/  SHF.L.U32 R23, R26, 0x1f, RZ ;  /* 0x0000001f1a177819 */ /* 0x000fc800000006ff */
[----:B------:R-:W1:Y:S02]  /*36000*/  SYNCS.PHASECHK.TRANS64.TRYWAIT P0, [R19+URZ+0x32440], R23 ;  /* 0x03244017130075a7 */ /* 0x000e64000800017f */
[----:B-1----:R-:W-:Y:S05]  /*36010*/  @!P0 BRA `(.L_x_11357) ;  /* 0x00000038005c8947 */ /* 0x002fea0003800000 */
.L_x_11449:
[----:B------:R-:W-:Y:S05]  /*36020*/  BSYNC B1 ;  /* 0x0000000000017941 */ /* 0x000fea0003800000 */
.L_x_11356:
        /* <DEDUP_REMOVED lines=57> */
.L_x_11463:
        /* <DEDUP_REMOVED lines=8> */
.L_x_11359:
        /* <DEDUP_REMOVED lines=10> */
.L_x_11360:
[----:B------:R2:W-:Y:S01]  /*364e0*/  SYNCS.ARRIVE.TRANS64.A1T0 RZ, [R19+URZ+0x32430], RZ ;  /* 0x032430ff13ff79a7 */ /* 0x0005e2000810003f */
[----:B------:R-:W-:Y:S05]  /*364f0*/  @!P2 BRA `(.L_x_11361) ;  /* 0x000000000004a947 */ /* 0x000fea0003800000 */
[----:B------:R-:W-:Y:S01]  /*36500*/  BPT.TRAP 0x1 ;  /* 0x000000040000795c */ /* 0x000fe20000300000 */
.L_x_11361:
[----:B------:R-:W3:Y:S01]  /*36510*/  SYNCS.PHASECHK.TRANS64.TRYWAIT P0, [R19+URZ+0x32460], R23 ;  /* 0x03246017130075a7 */ /* 0x000ee2000800017f */
[----:B------:R-:W-:Y:S04]  /*36520*/  BSSY B1, `(.L_x_11362) ;  /* 0x0000002000017945 */ /* 0x000fe80003800000 */
[----:B---3--:R-:W-:Y:S05]  /*36530*/  @!P0 BRA `(.L_x_11363) ;  /* 0x0000003800b48947 */ /* 0x008fea0003800000 */
.L_x_11464:
[----:B------:R-:W-:Y:S05]  /*36540*/  BSYNC B1 ;  /* 0x0000000000017941 */ /* 0x000fea0003800000 */
.L_x_11362:
        /* <DEDUP_REMOVED lines=46> */
[----:B------:R3:W-:Y:S01]  /*36830*/  LDGSTS.E.BYPASS.LTC128B.128 [R21+0x9800], desc[UR36][R8.64+0x180], !P1 ;  /* 0x0980018008157fae */ /* 0x0007e2000c901d64 */
[----:B0-----:R-:W-:-:S03]  /*36840*/  IADD3 R6, P0, R14, R0, RZ ;  /* 0x000000000e067210 */ /* 0x001fc60007f1e0ff */
[----:B------:R-:W-:Y:S04]  /*36850*/  SHFL.IDX PT, R22, R22, 0x5, 0x181f ;  /* 0x00b81f0016167f89 */ /* 0x000fe800000e0000 */
[----:B------:R-:W0:Y:S01]  /*36860*/  SHFL.IDX PT, R14, R20, 0x3, 0x181f ;  /* 0x00781f00140e7f89 */ /* 0x000e2200000e0000 */
[----:B-1----:R-:W-:Y:S02]  /*36870*/  IMAD.X R7, RZ, RZ, R4, P0 ;  /* 0x000000ffff077224 */ /* 0x002fe400000e0604 */
[----:B---3--:R-:W-:-:S03]  /*36880*/  IMAD.MOV.U32 R9, RZ, RZ, RZ ;  /* 0x000000ffff097224 */ /* 0x008fc600078e00ff */
[----:B------:R1:W-:Y:S04]  /*36890*/  LDGSTS.E.BYPASS.LTC128B.128 [R21+0x1000], desc[UR36][R6.64], !P4 ;  /* 0x0100000006157fae */ /* 0x0003e8000e101d64 */
[----:B------:R1:W-:Y:S04]  /*368a0*/  LDGSTS.E.BYPASS.LTC128B.128 [R21+0x4000], desc[UR36][R6.64+0x80], !P3 ;  /* 0x0400008006157fae */ /* 0x0003e8000d901d64 */
[----:B------:R1:W-:Y:S04]  /*368b0*/  LDGSTS.E.BYPASS.LTC128B.128 [R21+0x7000], desc[UR36][R6.64+0x100], !P2 ;  /* 0x0700010006157fae */ /* 0x0003e8000d101d64 */
[----:B------:R1:W-:Y:S01]  /*368c0*/  LDGSTS.E.BYPASS.LTC128B.128 [R21+0xa000], desc[UR36][R6.64+0x180], !P1 ;  /* 0x0a00018006157fae */ /* 0x0003e2000c901d64 */
[----:B0-----:R-:W-:-:S03]  /*368d0*/  IADD3 R4, P0, R14, R0, RZ ;  /* 0x000000000e047210 */ /* 0x001fc60007f1e0ff */
[----:B------:R-:W0:Y:S02]  /*368e0*/  SHFL.IDX PT, R14, R20, 0x4, 0x181f ;  /* 0x00981f00140e7f89 */ /* 0x000e2400000e0000 */
[----:B------:R-:W-:-:S05]  /*368f0*/  IMAD.X R5, RZ, RZ, R5, P0 ;  /* 0x000000ffff057224 */ /* 0x000fca00000e0605 */
        /* <DEDUP_REMOVED lines=11> */
.L_x_11478:
        /* <DEDUP_REMOVED lines=11> */
.L_x_11365:
        /* <DEDUP_REMOVED lines=10> */
.L_x_11366:
        /* <DEDUP_REMOVED lines=10> */
.L_x_11352:
[----:B------:R-:W-:Y:S05]  /*36ba0*/  BSYNC B0 ;  /* 0x0000000000007941 */ /* 0x000fea0003800000 */
.L_x_11325:
[----:B------:R-:W0:Y:S01]  /*36bb0*/  S2R R3, SR_CgaCtaId ;  /* 0x0000000000037919 */ /* 0x000e220000008800 */
[----:B------:R-:W-:Y:S01]  /*36bc0*/  MOV R0, 0x400 ;  /* 0x0000040000007802 */ /* 0x000fe20000000f00 */
[----:B------:R-:W-:Y:S01]  /*36bd0*/  BSSY B0, `(.L_x_11368) ;  /* 0x0000005000007945 */ /* 0x000fe20003800000 */
[----:B------:R-:W-:Y:S02]  /*36be0*/  SHF.L.U32 R9, R9, 0x1f, RZ ;  /* 0x0000001f09097819 */ /* 0x000fe400000006ff */
[----:B0-----:R-:W-:-:S04]  /*36bf0*/  LEA R4, R3, R0, 0x18 ;  /* 0x0000000003047211 */ /* 0x001fc800078ec0ff */
[----:B------:R-:W0:Y:S02]  /*36c00*/  SYNCS.PHASECHK.TRANS64.TRYWAIT P0, [R4+URZ+0x32420], R9 ;  /* 0x03242009040075a7 */ /* 0x000e24000800017f */
[----:B0-----:R-:W-:Y:S05]  /*36c10*/  @!P0 BRA `(.L_x_11369) ;  /* 0x0000003800dc8947 */ /* 0x001fea0003800000 */
.L_x_11479:
[----:B------:R-:W-:Y:S05]  /*36c20*/  BSYNC B0 ;  /* 0x0000000000007941 */ /* 0x000fea0003800000 */
.L_x_11368:
[----:B------:R-:W-:-:S03]  /*36c30*/  UMOV UR4, 0xffffffff ;  /* 0xffffffff00047882 */ /* 0x000fc60000000000 */
[----:B------:R-:W-:Y:S05]  /*36c40*/  BRA.DIV UR4, `(.L_x_11370) ;  /* 0x0000003a04e47947 */ /* 0x000fea000b800000 */
[----:B------:R-:W1:Y:S02]  /*36c50*/  S2R R0, SR_TID.X ;  /* 0x0000000000007919 */ /* 0x000e640000002100 */
[----:B-1----:R-:W-:-:S04]  /*36c60*/  SHF.R.U32.HI R0, RZ, 0x5, R0 ;  /* 0x00000005ff007819 */ /* 0x002fc80000011600 */
[----:B------:R-:W-:-:S05]  /*36c70*/  LOP3.LUT R0, R0, 0x3, RZ, 0xc0, !PT ;  /* 0x0000000300007812 */ /* 0x000fca00078ec0ff */
[----:B------:R1:W3:Y:S02]  /*36c80*/  SHFL.IDX PT, R14, R0, RZ, 0x1f ;  /* 0x00001fff000e7589 */ /* 0x0002e400000e0000 */
.L_x_11482:
[----:B---3--:R-:W-:-:S13]  /*36c90*/  ISETP.NE.AND P0, PT, R14, RZ, PT ;  /* 0x000000ff0e00720c */ /* 0x008fda0003f05270 */
[----:B------:R-:W-:Y:S05]  /*36ca0*/  @P0 BRA `(.L_x_11214) ;  /* 0x0000000000880947 */ /* 0x000fea0003800000 */
[----:B------:R-:W-:-:S03]  /*36cb0*/  UMOV UR4, 0xffffffff ;  /* 0xffffffff00047882 */ /* 0x000fc60000000000 */
[----:B------:R-:W-:Y:S05]  /*36cc0*/  BRA.DIV UR4, `(.L_x_11371) ;  /* 0x0000003a04f87947 */ /* 0x000fea000b800000 */
[----:B------:R-:W-:-:S13]  /*36cd0*/  ELECT P6, URZ, PT ;  /* 0x00000000003f782f */ /* 0x000fda00038c0000 */
.L_x_11485:
[----:B------:R-:W-:Y:S05]  /*36ce0*/  @!P6 BRA `(.L_x_11214) ;  /* 0x000000000078e947 */ /* 0x000fea0003800000 */
[----:B------:R-:W-:-:S06]  /*36cf0*/  ULOP3.LUT UR4, UR60, 0x2, URZ, 0xfc, !UPT ;  /* 0x000000023c047892 */ /* 0x000fcc000f8efc3f */
[----:B-1----:R-:W-:-:S05]  /*36d00*/  IMAD.U32 R0, RZ, RZ, UR4 ;  /* 0x00000004ff007e24 */ /* 0x002fca000f8e00ff */
[----:B------:R-:W-:-:S13]  /*36d10*/  ISETP.NE.AND P0, PT, R0, 0x3, PT ;  /* 0x000000030000780c */ /* 0x000fda0003f05270 */
[----:B------:R-:W-:Y:S05]  /*36d20*/  @!P0 BRA `(.L_x_11372) ;  /* 0x0000000000048947 */ /* 0x000fea0003800000 */
[----:B------:R-:W-:Y:S01]  /*36d30*/  BPT.TRAP 0x1 ;  /* 0x000000040000795c */ /* 0x000fe20000300000 */
.L_x_11372:
[C---:B------:R-:W-:Y:S01]  /*36d40*/  IMAD R5, R17.reuse, 0x8, R4 ;  /* 0x0000000811057824 */ /* 0x040fe200078e0204 */
[----:B------:R-:W-:Y:S01]  /*36d50*/  SHF.L.U32 R0, R26, 0x1f, RZ ;  /* 0x0000001f1a007819 */ /* 0x000fe200000006ff */
[----:B------:R-:W-:-:S03]  /*36d60*/  VIADD R17, R17, 0x1 ;  /* 0x0000000111117836 */ /* 0x000fc60000000000 */
[----:B------:R-:W1:Y:S02]  /*36d70*/  SYNCS.PHASECHK.TRANS64.TRYWAIT P1, [R5+URZ+0x32440], R0 ;  /* 0x03244000050075a7 */ /* 0x000e64000802017f */
[----:B------:R-:W-:-:S04]  /*36d80*/  ISETP.NE.AND P2, PT, R17, 0x2, PT ;  /* 0x000000021100780c */ /* 0x000fc80003f45270 */
[----:B------:R-:W-:Y:S01]  /*36d90*/  SEL R3, RZ, 0x1, P2 ;  /* 0x00000001ff037807 */ /* 0x000fe20001000000 */
[----:B-1----:R-:W-:Y:S08]  /*36da0*/  @!P1 BRA `(.L_x_11373) ;  /* 0x0000003800e09947 */ /* 0x002ff00003800000 */
.L_x_11486:
[----:B------:R-:W-:Y:S02]  /*36db0*/  SEL R17, R17, RZ, P2 ;  /* 0x000000ff11117207 */ /* 0x000fe40001000000 */
[----:B------:R-:W-:Y:S01]  /*36dc0*/  LOP3.LUT R2, R26, R3, RZ, 0x3c, !PT ;  /* 0x000000031a027212 */ /* 0x000fe200078e3cff */
[----:B------:R-:W-:Y:S06]  /*36dd0*/  @!P0 BRA `(.L_x_11374) ;  /* 0x0000000000048947 */ /* 0x000fec0003800000 */
[----:B------:R-:W-:Y:S01]  /*36de0*/  BPT.TRAP 0x1 ;  /* 0x000000040000795c */ /* 0x000fe20000300000 */
.L_x_11374:
[----:B------:R-:W-:Y:S01]  /*36df0*/  IMAD R17, R17, 0x8, R4 ;  /* 0x0000000811117824 */ /* 0x000fe200078e0204 */
[----:B------:R-:W-:-:S04]  /*36e00*/  SHF.L.U32 R2, R2, 0x1f, RZ ;  /* 0x0000001f02027819 */ /* 0x000fc800000006ff */
[----:B------:R-:W3:Y:S02]  /*36e10*/  SYNCS.PHASECHK.TRANS64.TRYWAIT P1, [R17+URZ+0x32440], R2 ;  /* 0x03244002110075a7 */ /* 0x000ee4000802017f */
[----:B---3--:R-:W-:Y:S05]  /*36e20*/  @!P1 BRA `(.L_x_11375) ;  /* 0x0000003800d49947 */ /* 0x008fea0003800000 */
.L_x_11487:
[----:B------:R-:W-:Y:S05]  /*36e30*/  @!P0 BRA `(.L_x_11376) ;  /* 0x0000000000048947 */ /* 0x000fea0003800000 */
[----:B------:R-:W-:Y:S01]  /*36e40*/  BPT.TRAP 0x1 ;  /* 0x000000040000795c */ /* 0x000fe20000300000 */
.L_x_11376:
[----:B------:R-:W4:Y:S02]  /*36e50*/  SYNCS.PHASECHK.TRANS64.TRYWAIT P1, [R5+URZ+0x32460], R0 ;  /* 0x03246000050075a7 */ /* 0x000f24000802017f */
[----:B----4-:R-:W-:Y:S05]  /*36e60*/  @!P1 BRA `(.L_x_11377) ;  /* 0x0000003800d89947 */ /* 0x010fea0003800000 */
.L_x_11488:
[----:B------:R-:W-:Y:S05]  /*36e70*/  @!P0 BRA `(.L_x_11378) ;  /* 0x0000000000048947 */ /* 0x000fea0003800000 */
[----:B------:R-:W-:Y:S01]  /*36e80*/  BPT.TRAP 0x1 ;  /* 0x000000040000795c */ /* 0x000fe20000300000 */
.L_x_11378:
[----:B------:R0:W0:Y:S02]  /*36e90*/  SYNCS.PHASECHK.TRANS64.TRYWAIT P0, [R17+URZ+0x32460], R2 ;  /* 0x03246002110075a7 */ /* 0x000024000800017f */
[----:B0-----:R-:W-:Y:S05]  /*36ea0*/  @!P0 NANOSLEEP.SYNCS 0x989680 ;  /* 0x009896800000895d */ /* 0x001fea0003900000 */
[----:B------:R-:W0:Y:S02]  /*36eb0*/  @!P0 SYNCS.PHASECHK.TRANS64 P0, [R17+URZ+0x32460], R2 ;  /* 0x03246002110085a7 */ /* 0x000e24000800007f */
[----:B0-----:R-:W-:Y:S05]  /*36ec0*/  @!P0 BRA `(.L_x_11378) ;  /* 0xfffffffc00f08947 */ /* 0x001fea000383ffff */
.L_x_11214:
[----:B------:R-:W-:Y:S05]  /*36ed0*/  BSYNC B6 ;  /* 0x0000000000067941 */ /* 0x000fea0003800000 */
.L_x_11211:
[----:B------:R-:W-:Y:S05]  /*36ee0*/  EXIT ;  /* 0x000000000000794d */ /* 0x000fea0003800000 */
.L_x_11225:
[----:B0-----:R0:W1:Y:S02]  /*36ef0*/  SYNCS.PHASECHK.TRANS64.TRYWAIT P0, [R72+URZ+0x32400], R15 ;  /* 0x0324000f480075a7 */ /* 0x001064000800017f */
[----:B-1----:R-:W-:Y:S05]  /*36f00*/  @!P0 NANOSLEEP.SYNCS 0x989680 ;  /* 0x009896800000895d */ /* 0x002fea0003900000 */
[----:B------:R-:W1:Y:S02]  /*36f10*/  @!P0 SYNCS.PHASECHK.TRANS64 P0, [R72+URZ+0x32400], R15 ;  /* 0x0324000f480085a7 */ /* 0x000e64000800007f */
[----:B-1----:R-:W-:Y:S05]  /*36f20*/  @!P0 BRA `(.L_x_11225) ;  /* 0xfffffffc00f08947 */ /* 0x002fea000383ffff */
[----:B------:R-:W-:Y:S05]  /*36f30*/  BRA `(.L_x_11379) ;  /* 0xfffffcb000b87947 */ /* 0x000fea000383ffff */
.L_x_11232:
[----:B--2---:R2:W3:Y:S02]  /*36f40*/  SYNCS.PHASECHK.TRANS64.TRYWAIT P0, [R6+URZ], R7 ;  /* 0x00000007060075a7 */ /* 0x0044e4000800017f */
[----:B---3--:R-:W-:Y:S05]  /*36f50*/  @!P0 NANOSLEEP.SYNCS 0x989680 ;  /* 0x009896800000895d */ /* 0x008fea0003900000 */
[----:B------:R-:W3:Y:S02]  /*36f60*/  @!P0 SYNCS.PHASECHK.TRANS64 P0, [R6+URZ], R7 ;  /* 0x00000007060085a7 */ /* 0x000ee4000800007f */
[----:B---3--:R-:W-:Y:S05]  /*36f70*/  @!P0 BRA `(.L_x_11232) ;  /* 0xfffffffc00f08947 */ /* 0x008fea000383ffff */
[----:B------:R-:W-:Y:S05]  /*36f80*/  BRA `(.L_x_11231) ;  /* 0xfffffcb400bc7947 */ /* 0x000fea000383ffff */
.L_x_11234:
[----:B0-----:R0:W1:Y:S02]  /*36f90*/  SYNCS.PHASECHK.TRANS64.TRYWAIT P0, [R72+URZ+0x32410], R7 ;  /* 0x03241007480075a7 */ /* 0x001064000800017f */
[----:B-1----:R-:W-:Y:S05]  /*36fa0*/  @!P0 NANOSLEEP.SYNCS 0x989680 ;  /* 0x009896800000895d */ /* 0x002fea0003900000 */
[----:B------:R-:W1:Y:S02]  /*36fb0*/  @!P0 SYNCS.PHASECHK.TRANS64 P0, [R72+URZ+0x32410], R7 ;  /* 0x03241007480085a7 */ /* 0x000e64000800007f */
[----:B-1----:R-:W-:Y:S05]  /*36fc0*/  @!P0 BRA `(.L_x_11234) ;  /* 0xfffffffc00f08947 */ /* 0x002fea000383ffff */
[----:B------:R-:W-:Y:S05]  /*36fd0*/  BRA `(.L_x_11380) ;  /* 0xfffffcb800947947 */ /* 0x000fea000383ffff */
.L_x_11241:
[----:B-1----:R1:W2:Y:S02]  /*36fe0*/  SYNCS.PHASECHK.TRANS64.TRYWAIT P0, [R6+URZ], R7 ;  /* 0x00000007060075a7 */ /* 0x0022a4000800017f */
[----:B--2---:R-:W-:Y:S05]  /*36ff0*/  @!P0 NANOSLEEP.SYNCS 0x989680 ;  /* 0x009896800000895d */ /* 0x004fea0003900000 */
[----:B------:R-:W2:Y:S02]  /*37000*/  @!P0 SYNCS.PHASECHK.TRANS64 P0, [R6+URZ], R7 ;  /* 0x00000007060085a7 */ /* 0x000ea4000800007f */
[----:B--2---:R-:W-:Y:S05]  /*37010*/  @!P0 BRA `(.L_x_11241) ;  /* 0xfffffffc00f08947 */ /* 0x004fea000383ffff */
[----:B------:R-:W-:Y:S05]  /*37020*/  BRA `(.L_x_11240) ;  /* 0xfffffcb800d87947 */ /* 0x000fea000383ffff */
.L_x_11275:
[----:B---3--:R3:W4:Y:S02]  /*37030*/  SYNCS.PHASECHK.TRANS64.TRYWAIT P0, [R6+URZ], R7 ;  /* 0x00000007060075a7 */ /* 0x008724000800017f */
[----:B----4-:R-:W-:Y:S05]  /*37040*/  @!P0 NANOSLEEP.SYNCS 0x989680 ;  /* 0x009896800000895d */ /* 0x010fea0003900000 */
[----:B------:R-:W4:Y:S02]  /*37050*/  @!P0 SYNCS.PHASECHK.TRANS64 P0, [R6+URZ], R7 ;  /* 0x00000007060085a7 */ /* 0x000f24000800007f */
[----:B----4-:R-:W-:Y:S05]  /*37060*/  @!P0 BRA `(.L_x_11275) ;  /* 0xfffffffc00f08947 */ /* 0x010fea000383ffff */
[----:B------:R-:W-:Y:S05]  /*37070*/  BRA `(.L_x_11274) ;  /* 0xfffffd2000987947 */ /* 0x000fea000383ffff */
.L_x_11282:
[----:B-1----:R1:W2:Y:S02]  /*37080*/  SYNCS.PHASECHK.TRANS64.TRYWAIT P0, [R12+URZ], R13 ;  /* 0x0000000d0c0075a7 */ /* 0x0022a4000800017f */
[----:B--2---:R-:W-:Y:S05]  /*37090*/  @!P0 NANOSLEEP.SYNCS 0x989680 ;  /* 0x009896800000895d */ /* 0x004fea0003900000 */
[----:B------:R-:W2:Y:S02]  /*370a0*/  @!P0 SYNCS.PHASECHK.TRANS64 P0, [R12+URZ], R13 ;  /* 0x0000000d0c0085a7 */ /* 0x000ea4000800007f */
[----:B--2---:R-:W-:Y:S05]  /*370b0*/  @!P0 BRA `(.L_x_11282) ;  /* 0xfffffffc00f08947 */ /* 0x004fea000383ffff */
[----:B------:R-:W-:Y:S05]  /*370c0*/  BRA `(.L_x_11281) ;  /* 0xfffffd2400bc7947 */ /* 0x000fea000383ffff */
.L_x_11295:
[----:B-1----:R1:W2:Y:S02]  /*370d0*/  SYNCS.PHASECHK.TRANS64.TRYWAIT P0, [R4+URZ], R5 ;  /* 0x00000005040075a7 */ /* 0x0022a4000800017f */
[----:B--2---:R-:W-:Y:S05]  /*370e0*/  @!P0 NANOSLEEP.SYNCS 0x989680 ;  /* 0x009896800000895d */ /* 0x004fea0003900000 */
[----:B------:R-:W2:Y:S02]  /*370f0*/  @!P0 SYNCS.PHASECHK.TRANS64 P0, [R4+URZ], R5 ;  /* 0x00000005040085a7 */ /* 0x000ea4000800007f */
[----:B--2---:R-:W-:Y:S05]  /*37100*/  @!P0 BRA `(.L_x_11295) ;  /* 0xfffffffc00f08947 */ /* 0x004fea000383ffff */
[----:B------:R-:W-:Y:S05]  /*37110*/  BRA `(.L_x_11294) ;  /* 0xfffffecc00987947 */ /* 0x000fea000383ffff */
.L_x_11302:
[----:B-1----:R1:W2:Y:S02]  /*37120*/  SYNCS.PHASECHK.TRANS64.TRYWAIT P0, [R2+URZ], R3 ;  /* 0x00000003020075a7 */ /* 0x0022a4000800017f */
[----:B--2---:R-:W-:Y:S05]  /*37130*/  @!P0 NANOSLEEP.SYNCS 0x989680 ;  /* 0x009896800000895d */ /* 0x004fea0003900000 */
[----:B------:R-:W2:Y:S02]  /*37140*/  @!P0 SYNCS.PHASECHK.TRANS64 P0, [R2+URZ], R3 ;  /* 0x00000003020085a7 */ /* 0x000ea4000800007f */
[----:B--2---:R-:W-:Y:S05]  /*37150*/  @!P0 BRA `(.L_x_11302) ;  /* 0xfffffffc00f08947 */ /* 0x004fea000383ffff */
[----:B------:R-:W-:Y:S05]  /*37160*/  BRA `(.L_x_11301) ;  /* 0xfffffed000d47947 */ /* 0x000fea000383ffff */
.L_x_11336:
[----:B------:R-:W-:Y:S02]  /*37170*/  IMAD.MOV.U32 R13, RZ, RZ, R18 ;  /* 0x000000ffff0d7224 */ /* 0x000fe400078e0012 */
[----:B------:R-:W-:Y:S02]  /*37180*/  IMAD.MOV.U32 R12, RZ, RZ, RZ ;  /* 0x000000ffff0c7224 */ /* 0x000fe400078e00ff */
[----:B------:R-:W-:Y:S02]  /*37190*/  IMAD.MOV.U32 R11, RZ, RZ, 0x1f ;  /* 0x0000001fff0b7424 */ /* 0x000fe400078e00ff */
[----:B------:R-:W-:-:S07]  /*371a0*/  IMAD.MOV.U32 R15, RZ, RZ, -0x1 ;  /* 0xffffffffff0f7424 */ /* 0x000fce00078e00ff */
[----:B-----5:R-:W-:Y:S05]  /*371b0*/  WARPSYNC.COLLECTIVE R15, `(.L_x_11381) ;  /* 0x000000000f087348 */ /* 0x020fea0003c00000 */
[----:B------:R0:W1:Y:S02]  /*371c0*/  SHFL.IDX P6, R14, R13, R12, R11 ;  /* 0x0000000c0d0e7389 */ /* 0x00006400000c000b */
[----:B01---5:R-:W-:Y:S01]  /*371d0*/  ENDCOLLECTIVE ;  /* 0x000000000000791b */ /* 0x023fe20003800000 */
.L_x_11381:
[----:B------:R-:W-:Y:S05]  /*371e0*/  BRA `(.L_x_11382) ;  /* 0xffffffc400587947 */ /* 0x000fea000383ffff */
.L_x_11338:
[----:B0-----:R-:W-:-:S04]  /*371f0*/  IMAD.U32 R3, RZ, RZ, UR46 ;  /* 0x0000002eff037e24 */ /* 0x001fc8000f8e00ff */
[----:B------:R0:W1:Y:S03]  /*37200*/  SYNCS.PHASECHK.TRANS64.TRYWAIT P0, [R3+URZ+0x32440], R2 ;  /* 0x03244002030075a7 */ /* 0x000066000800017f */
[----:B-1----:R-:W-:Y:S05]  /*37210*/  @!P0 NANOSLEEP.SYNCS 0x989680 ;  /* 0x009896800000895d */ /* 0x002fea0003900000 */
[----:B------:R-:W1:Y:S02]  /*37220*/  @!P0 SYNCS.PHASECHK.TRANS64 P0, [R3+URZ+0x32440], R2 ;  /* 0x03244002030085a7 */ /* 0x000e64000800007f */
[----:B-1----:R-:W-:Y:S05]  /*37230*/  @!P0 BRA `(.L_x_11338) ;  /* 0xfffffffc00ec8947 */ /* 0x002fea000383ffff */
[----:B------:R-:W-:Y:S05]  /*37240*/  BRA `(.L_x_11383) ;  /* 0xffffffc400947947 */ /* 0x000fea000383ffff */
.L_x_11339:
        /* <DEDUP_REMOVED lines=8> */
.L_x_11385:
[----:B------:R-:W-:Y:S05]  /*372d0*/  BSYNC B0 ;  /* 0x0000000000007941 */ /* 0x000fea0003800000 */
.L_x_11384:
        /* <DEDUP_REMOVED lines=9> */
.L_x_11386:
[----:B------:R-:W-:Y:S02]  /*37370*/  IMAD.MOV.U32 R13, RZ, RZ, R5 ;  /* 0x000000ffff0d7224 */ /* 0x000fe400078e0005 */
[----:B------:R-:W-:Y:S01]  /*37380*/  IMAD.MOV.U32 R12, RZ, RZ, 0x1 ;  /* 0x00000001ff0c7424 */ /* 0x000fe200078e00ff */
[----:B------:R-:W-:-:S13]  /*37390*/  @P0 LEA R2, P1, R22, R14, 0x1 ;  /* 0x0000000e16020211 */ /* 0x000fda00078208ff */
[----:B------:R-:W-:Y:S05]  /*373a0*/  WARPSYNC.COLLECTIVE R15, `(.L_x_11387) ;  /* 0x000000000f087348 */ /* 0x000fea0003c00000 */
[----:B------:R0:W1:Y:S02]  /*373b0*/  SHFL.IDX P6, R14, R13, R12, R11 ;  /* 0x0000000c0d0e7389 */ /* 0x00006400000c000b */
[----:B01----:R-:W-:Y:S01]  /*373c0*/  ENDCOLLECTIVE ;  /* 0x000000000000791b */ /* 0x003fe20003800000 */
.L_x_11387:
        /* <DEDUP_REMOVED lines=12> */
.L_x_11388:
[----:B------:R-:W-:Y:S02]  /*37490*/  IMAD.MOV.U32 R13, RZ, RZ, R5 ;  /* 0x000000ffff0d7224 */ /* 0x000fe400078e0005 */
[----:B------:R-:W-:Y:S01]  /*374a0*/  IMAD.MOV.U32 R12, RZ, RZ, 0x2 ;  /* 0x00000002ff0c7424 */ /* 0x000fe200078e00ff */
[----:B------:R-:W-:-:S13]  /*374b0*/  @P0 LEA R2, P1, R22, R14, 0x1 ;  /* 0x0000000e16020211 */ /* 0x000fda00078208ff */
[----:B------:R-:W-:Y:S05]  /*374c0*/  WARPSYNC.COLLECTIVE R15, `(.L_x_11389) ;  /* 0x000000000f087348 */ /* 0x000fea0003c00000 */
[----:B------:R0:W1:Y:S02]  /*374d0*/  SHFL.IDX P6, R14, R13, R12, R11 ;  /* 0x0000000c0d0e7389 */ /* 0x00006400000c000b */
[----:B01----:R-:W-:Y:S01]  /*374e0*/  ENDCOLLECTIVE ;  /* 0x000000000000791b */ /* 0x003fe20003800000 */
.L_x_11389:
        /* <DEDUP_REMOVED lines=12> */
.L_x_11390:
[----:B------:R-:W-:Y:S02]  /*375b0*/  IMAD.MOV.U32 R13, RZ, RZ, R5 ;  /* 0x000000ffff0d7224 */ /* 0x000fe400078e0005 */
[----:B------:R-:W-:Y:S01]  /*375c0*/  IMAD.MOV.U32 R12, RZ, RZ, 0x3 ;  /* 0x00000003ff0c7424 */ /* 0x000fe200078e00ff */
[----:B------:R-:W-:-:S13]  /*375d0*/  @P0 LEA R2, P1, R22, R14, 0x1 ;  /* 0x0000000e16020211 */ /* 0x000fda00078208ff */
[----:B------:R-:W-:Y:S05]  /*375e0*/  WARPSYNC.COLLECTIVE R15, `(.L_x_11391) ;  /* 0x000000000f087348 */ /* 0x000fea0003c00000 */
[----:B------:R0:W1:Y:S02]  /*375f0*/  SHFL.IDX P6, R14, R13, R12, R11 ;  /* 0x0000000c0d0e7389 */ /* 0x00006400000c000b */
[----:B01----:R-:W-:Y:S01]  /*37600*/  ENDCOLLECTIVE ;  /* 0x000000000000791b */ /* 0x003fe20003800000 */
.L_x_11391:
        /* <DEDUP_REMOVED lines=12> */
.L_x_11392:
[----:B------:R-:W-:Y:S02]  /*376d0*/  IMAD.MOV.U32 R13, RZ, RZ, R5 ;  /* 0x000000ffff0d7224 */ /* 0x000fe400078e0005 */
[----:B------:R-:W-:Y:S01]  /*376e0*/  IMAD.MOV.U32 R12, RZ, RZ, 0x4 ;  /* 0x00000004ff0c7424 */ /* 0x000fe200078e00ff */
[----:B------:R-:W-:-:S13]  /*376f0*/  @P0 LEA R2, P1, R22, R14, 0x1 ;  /* 0x0000000e16020211 */ /* 0x000fda00078208ff */
[----:B------:R-:W-:Y:S05]  /*37700*/  WARPSYNC.COLLECTIVE R15, `(.L_x_11393) ;  /* 0x000000000f087348 */ /* 0x000fea0003c00000 */
[----:B------:R0:W1:Y:S02]  /*37710*/  SHFL.IDX P6, R14, R13, R12, R11 ;  /* 0x0000000c0d0e7389 */ /* 0x00006400000c000b */
[----:B01----:R-:W-:Y:S01]  /*37720*/  ENDCOLLECTIVE ;  /* 0x000000000000791b */ /* 0x003fe20003800000 */
.L_x_11393:
        /* <DEDUP_REMOVED lines=12> */
.L_x_11394:
[----:B------:R-:W-:Y:S02]  /*377f0*/  IMAD.MOV.U32 R13, RZ, RZ, R5 ;  /* 0x000000ffff0d7224 */ /* 0x000fe400078e0005 */
[----:B------:R-:W-:Y:S01]  /*37800*/  IMAD.MOV.U32 R12, RZ, RZ, 0x5 ;  /* 0x00000005ff0c7424 */ /* 0x000fe200078e00ff */
[----:B------:R-:W-:-:S13]  /*37810*/  @P0 LEA R2, P1, R22, R14, 0x1 ;  /* 0x0000000e16020211 */ /* 0x000fda00078208ff */
[----:B------:R-:W-:Y:S05]  /*37820*/  WARPSYNC.COLLECTIVE R15, `(.L_x_11395) ;  /* 0x000000000f087348 */ /* 0x000fea0003c00000 */
[----:B------:R0:W1:Y:S02]  /*37830*/  SHFL.IDX P6, R14, R13, R12, R11 ;  /* 0x0000000c0d0e7389 */ /* 0x00006400000c000b */
[----:B01----:R-:W-:Y:S01]  /*37840*/  ENDCOLLECTIVE ;  /* 0x000000000000791b */ /* 0x003fe20003800000 */
.L_x_11395:
        /* <DEDUP_REMOVED lines=10> */
.L_x_11396:
[----:B------:R-:W-:Y:S05]  /*378f0*/  BRA `(.L_x_11397) ;  /* 0xffffffc4000c7947 */ /* 0x000fea000383ffff */
.L_x_11342:
[----:B------:R-:W-:Y:S01]  /*37900*/  IMAD.MOV.U32 R13, RZ, RZ, R6 ;  /* 0x000000ffff0d7224 */ /* 0x000fe200078e0006 */
[----:B------:R-:W-:Y:S01]  /*37910*/  LOP3.LUT R16, R16, 0xffffefff, RZ, 0xc0, !PT ;  /* 0xffffefff10107812 */ /* 0x000fe200078ec0ff */
[----:B------:R-:W-:Y:S02]  /*37920*/  IMAD.MOV.U32 R12, RZ, RZ, RZ ;  /* 0x000000ffff0c7224 */ /* 0x000fe400078e00ff */
[----:B------:R-:W-:Y:S02]  /*37930*/  IMAD.MOV.U32 R11, RZ, RZ, 0x181f ;  /* 0x0000181fff0b7424 */ /* 0x000fe400078e00ff */
[----:B------:R-:W-:Y:S02]  /*37940*/  IMAD.MOV.U32 R15, RZ, RZ, -0x1 ;  /* 0xffffffffff0f7424 */ /* 0x000fe400078e00ff */
[----:B------:R-:W-:-:S07]  /*37950*/  VIADD R4, R20, UR40 ;  /* 0x0000002814047c36 */ /* 0x000fce0008000000 */
[----:B------:R-:W-:Y:S05]  /*37960*/  WARPSYNC.COLLECTIVE R15, `(.L_x_11398) ;  /* 0x000000000f087348 */ /* 0x000fea0003c00000 */
[----:B------:R0:W1:Y:S02]  /*37970*/  SHFL.IDX P6, R14, R13, R12, R11 ;  /* 0x0000000c0d0e7389 */ /* 0x00006400000c000b */
[----:B01----:R-:W-:Y:S01]  /*37980*/  ENDCOLLECTIVE ;  /* 0x000000000000791b */ /* 0x003fe20003800000 */
.L_x_11398:
[----:B------:R-:W-:Y:S02]  /*37990*/  VIADD R10, R4, 0x10 ;  /* 0x00000010040a7836 */ /* 0x000fe40000000000 */
[----:B------:R-:W-:Y:S02]  /*379a0*/  IMAD.MOV.U32 R13, RZ, RZ, R0 ;  /* 0x000000ffff0d7224 */ /* 0x000fe400078e0000 */
[----:B------:R-:W-:-:S07]  /*379b0*/  IMAD.MOV.U32 R3, RZ, RZ, R14 ;  /* 0x000000ffff037224 */ /* 0x000fce00078e000e */
[----:B------:R-:W-:Y:S05]  /*379c0*/  WARPSYNC.COLLECTIVE R15, `(.L_x_11399) ;  /* 0x000000000f087348 */ /* 0x000fea0003c00000 */
[----:B------:R0:W1:Y:S02]  /*379d0*/  SHFL.IDX P6, R14, R13, R12, R11 ;  /* 0x0000000c0d0e7389 */ /* 0x00006400000c000b */
[----:B01----:R-:W-:Y:S01]  /*379e0*/  ENDCOLLECTIVE ;  /* 0x000000000000791b */ /* 0x003fe20003800000 */
.L_x_11399:
        /* <DEDUP_REMOVED lines=11> */
.L_x_11400:
[----:B------:R-:W-:Y:S01]  /*37aa0*/  LOP3.LUT R16, R16, 0xfffff7ff, RZ, 0xc0, !PT ;  /* 0xfffff7ff10107812 */ /* 0x000fe200078ec0ff */
[----:B------:R-:W-:-:S05]  /*37ab0*/  @!P2 IMAD.X R3, RZ, RZ, R3, P1 ;  /* 0x000000ffff03a224 */ /* 0x000fca00008e0603 */
[----:B------:R-:W-:Y:S01]  /*37ac0*/  @!PT LDS RZ, [RZ] ;  /* 0x00000000fffff984 */ /* 0x000fe20000000800 */
[----:B------:R-:W-:Y:S01]  /*37ad0*/  @!PT LDS RZ, [RZ] ;  /* 0x00000000fffff984 */ /* 0x000fe20000000800 */
[----:B------:R-:W-:Y:S01]  /*37ae0*/  @!PT LDS RZ, [RZ] ;  /* 0x00000000fffff984 */ /* 0x000fe20000000800 */
[----:B------:R0:W-:Y:S01]  /*37af0*/  @!P2 LDGSTS.E.BYPASS.LTC128B.128 [R8+0x18400], desc[UR36][R2.64], !P0 ;  /* 0x184000000208afae */ /* 0x0001e2000c101d64 */
[----:B------:R-:W-:Y:S01]  /*37b00*/  ISETP.GE.AND P2, PT, R10, R5, PT ;  /* 0x000000050a00720c */ /* 0x000fe20003f46270 */
[----:B------:R-:W-:Y:S02]  /*37b10*/  IMAD.MOV.U32 R13, RZ, RZ, R0 ;  /* 0x000000ffff0d7224 */ /* 0x000fe400078e0000 */
[----:B0-----:R-:W-:-:S10]  /*37b20*/  VIADD R8, R4, 0x20 ;  /* 0x0000002004087836 */ /* 0x001fd40000000000 */
[----:B------:R-:W-:Y:S01]  /*37b30*/  @P2 LOP3.LUT R16, R16, 0x800, RZ, 0xfc, !PT ;  /* 0x0000080010102812 */ /* 0x000fe200078efcff */
[----:B------:R-:W-:-:S07]  /*37b40*/  IMAD.MOV.U32 R7, RZ, RZ, R14 ;  /* 0x000000ffff077224 */ /* 0x000fce00078e000e */
[----:B------:R-:W-:Y:S05]  /*37b50*/  WARPSYNC.COLLECTIVE R15, `(.L_x_11401) ;  /* 0x000000000f087348 */ /* 0x000fea0003c00000 */
[----:B------:R0:W1:Y:S02]  /*37b60*/  SHFL.IDX P6, R14, R13, R12, R11 ;  /* 0x0000000c0d0e7389 */ /* 0x00006400000c000b */
[----:B01----:R-:W-:Y:S01]  /*37b70*/  ENDCOLLECTIVE ;  /* 0x000000000000791b */ /* 0x003fe20003800000 */
.L_x_11401:
[----:B------:R-:W-:Y:S02]  /*37b80*/  LOP3.LUT R16, R16, 0xfffffbff, RZ, 0xc0, !PT ;  /* 0xfffffbff10107812 */ /* 0x000fe400078ec0ff */
[----:B------:R-:W-:Y:S02]  /*37b90*/  @!P2 LEA R13, R27, UR46, 0x1 ;  /* 0x0000002e1b0dac11 */ /* 0x000fe4000f8e08ff */
        /* <DEDUP_REMOVED lines=8> */
[----:B------:R0:W-:Y:S01]  /*37c20*/  @!P2 LDGSTS.E.BYPASS.LTC128B.128 [R13+0x18c00], desc[UR36][R2.64], !P0 ;  /* 0x18c00000020dafae */ /* 0x0001e2000c101d64 */
[----:B------:R-:W-:Y:S01]  /*37c30*/  ISETP.GE.AND P2, PT, R8, R5, PT ;  /* 0x000000050800720c */ /* 0x000fe20003f46270 */
[----:B------:R-:W-:Y:S02]  /*37c40*/  VIADD R8, R4, 0x30 ;  /* 0x0000003004087836 */ /* 0x000fe40000000000 */
[----:B0-----:R-:W-:-:S10]  /*37c50*/  IMAD.MOV.U32 R13, RZ, RZ, R6 ;  /* 0x000000ffff0d7224 */ /* 0x001fd400078e0006 */
[----:B------:R-:W-:-:S07]  /*37c60*/  @P2 LOP3.LUT R16, R16, 0x400, RZ, 0xfc, !PT ;  /* 0x0000040010102812 */ /* 0x000fce00078efcff */
[----:B------:R-:W-:Y:S05]  /*37c70*/  WARPSYNC.COLLECTIVE R15, `(.L_x_11402) ;  /* 0x000000000f087348 */ /* 0x000fea0003c00000 */
[----:B------:R0:W1:Y:S02]  /*37c80*/  SHFL.IDX P6, R14, R13, R12, R11 ;  /* 0x0000000c0d0e7389 */ /* 0x00006400000c000b */
[----:B01----:R-:W-:Y:S01]  /*37c90*/  ENDCOLLECTIVE ;  /* 0x000000000000791b */ /* 0x003fe20003800000 */
.L_x_11402:
[----:B------:R-:W-:Y:S01]  /*37ca0*/  LOP3.LUT R16, R16, 0xfffffdff, RZ, 0xc0, !PT ;  /* 0xfffffdff10107812 */ /* 0x000fe200078ec0ff */
[----:B------:R-:W-:Y:S02]  /*37cb0*/  IMAD.MOV.U32 R13, RZ, RZ, R0 ;  /* 0x000000ffff0d7224 */ /* 0x000fe400078e0000 */
[----:B------:R-:W-:-:S07]  /*37cc0*/  IMAD.MOV.U32 R10, RZ, RZ, R14 ;  /* 0x000000ffff0a7224 */ /* 0x000fce00078e000e */
[----:B------:R-:W-:Y:S05]  /*37cd0*/  WARPSYNC.COLLECTIVE R15, `(.L_x_11403) ;  /* 0x000000000f087348 */ /* 0x000fea0003c00000 */
[----:B------:R0:W1:Y:S02]  /*37ce0*/  SHFL.IDX P6, R14, R13, R12, R11 ;  /* 0x0000000c0d0e7389 */ /* 0x00006400000c000b */
[----:B01----:R-:W-:Y:S01]  /*37cf0*/  ENDCOLLECTIVE ;  /* 0x000000000000791b */ /* 0x003fe20003800000 */
.L_x_11403:
[----:B------:R-:W-:Y:S01]  /*37d00*/  @!P2 LEA R13, R27, UR46, 0x1 ;  /* 0x0000002e1b0dac11 */ /* 0x000fe2000f8e08ff */
[----:B------:R-:W-:Y:S01]  /*37d10*/  IMAD.MOV.U32 R12, RZ, RZ, 0x3 ;  /* 0x00000003ff0c7424 */ /* 0x000fe200078e00ff */
        /* <DEDUP_REMOVED lines=10> */
[----:B0-----:R-:W-:-:S12]  /*37dc0*/  IMAD.MOV.U32 R13, RZ, RZ, R6 ;  /* 0x000000ffff0d7224 */ /* 0x001fd800078e0006 */
[----:B------:R-:W-:-:S07]  /*37dd0*/  @P2 LOP3.LUT R16, R16, 0x200, RZ, 0xfc, !PT ;  /* 0x0000020010102812 */ /* 0x000fce00078efcff */
[----:B------:R-:W-:Y:S05]  /*37de0*/  WARPSYNC.COLLECTIVE R15, `(.L_x_11404) ;  /* 0x000000000f087348 */ /* 0x000fea0003c00000 */
[----:B------:R0:W1:Y:S02]  /*37df0*/  SHFL.IDX P6, R14, R13, R12, R11 ;  /* 0x0000000c0d0e7389 */ /* 0x00006400000c000b */
[----:B01----:R-:W-:Y:S01]  /*37e00*/  ENDCOLLECTIVE ;  /* 0x000000000000791b */ /* 0x003fe20003800000 */
.L_x_11404:
[----:B------:R-:W-:Y:S01]  /*37e10*/  LOP3.LUT R16, R16, 0xfffffeff, RZ, 0xc0, !PT ;  /* 0xfffffeff10107812 */ /* 0x000fe200078ec0ff */
[----:B------:R-:W-:Y:S02]  /*37e20*/  IMAD.MOV.U32 R13, RZ, RZ, R0 ;  /* 0x000000ffff0d7224 */ /* 0x000fe400078e0000 */
[----:B------:R-:W-:-:S07]  /*37e30*/  IMAD.MOV.U32 R8, RZ, RZ, R14 ;  /* 0x000000ffff087224 */ /* 0x000fce00078e000e */
[----:B------:R-:W-:Y:S05]  /*37e40*/  WARPSYNC.COLLECTIVE R15, `(.L_x_11405) ;  /* 0x000000000f087348 */ /* 0x000fea0003c00000 */
[----:B------:R0:W1:Y:S02]  /*37e50*/  SHFL.IDX P6, R14, R13, R12, R11 ;  /* 0x0000000c0d0e7389 */ /* 0x00006400000c000b */
[----:B01----:R-:W-:Y:S01]  /*37e60*/  ENDCOLLECTIVE ;  /* 0x000000000000791b */ /* 0x003fe20003800000 */
.L_x_11405:
[----:B------:R-:W-:Y:S01]  /*37e70*/  @!P2 LEA R13, R27, UR46, 0x1 ;  /* 0x0000002e1b0dac11 */ /* 0x000fe2000f8e08ff */
[----:B------:R-:W-:Y:S01]  /*37e80*/  IMAD.MOV.U32 R12, RZ, RZ, 0x4 ;  /* 0x00000004ff0c7424 */ /* 0x000fe200078e00ff */
        /* <DEDUP_REMOVED lines=8> */
[----:B------:R0:W-:Y:S02]  /*37f10*/  @!P2 LDGSTS.E.BYPASS.LTC128B.128 [R13+0x19c00], desc[UR36][R2.64], !P0 ;  /* 0x19c00000020dafae */ /* 0x0001e4000c101d64 */
[----:B------:R-:W-:Y:S01]  /*37f20*/  ISETP.GE.AND P2, PT, R8, R5, PT ;  /* 0x000000050800720c */ /* 0x000fe20003f46270 */
[----:B------:R-:W-:Y:S02]  /*37f30*/  VIADD R8, R4, 0x50 ;  /* 0x0000005004087836 */ /* 0x000fe40000000000 */
[----:B0-----:R-:W-:-:S10]  /*37f40*/  IMAD.MOV.U32 R13, RZ, RZ, R6 ;  /* 0x000000ffff0d7224 */ /* 0x001fd400078e0006 */
[----:B------:R-:W-:-:S07]  /*37f50*/  @P2 LOP3.LUT R16, R16, 0x100, RZ, 0xfc, !PT ;  /* 0x0000010010102812 */ /* 0x000fce00078efcff */
[----:B------:R-:W-:Y:S05]  /*37f60*/  WARPSYNC.COLLECTIVE R15, `(.L_x_11406) ;  /* 0x000000000f087348 */ /* 0x000fea0003c00000 */
[----:B------:R0:W1:Y:S02]  /*37f70*/  SHFL.IDX P6, R14, R13, R12, R11 ;  /* 0x0000000c0d0e7389 */ /* 0x00006400000c000b */
[----:B01----:R-:W-:Y:S01]  /*37f80*/  ENDCOLLECTIVE ;  /* 0x000000000000791b */ /* 0x003fe20003800000 */
.L_x_11406:
[----:B------:R-:W-:Y:S01]  /*37f90*/  LOP3.LUT R16, R16, 0xffffff7f, RZ, 0xc0, !PT ;  /* 0xffffff7f10107812 */ /* 0x000fe200078ec0ff */
[----:B------:R-:W-:Y:S02]  /*37fa0*/  IMAD.MOV.U32 R13, RZ, RZ, R0 ;  /* 0x000000ffff0d7224 */ /* 0x000fe400078e0000 */
[----:B------:R-:W-:-:S07]  /*37fb0*/  IMAD.MOV.U32 R2, RZ, RZ, R14 ;  /* 0x000000ffff027224 */ /* 0x000fce00078e000e */
[----:B------:R-:W-:Y:S05]  /*37fc0*/  WARPSYNC.COLLECTIVE R15, `(.L_x_11407) ;  /* 0x000000000f087348 */ /* 0x000fea0003c00000 */
[----:B------:R0:W1:Y:S02]  /*37fd0*/  SHFL.IDX P6, R14, R13, R12, R11 ;  /* 0x0000000c0d0e7389 */ /* 0x00006400000c000b */
[----:B01----:R-:W-:Y:S01]  /*37fe0*/  ENDCOLLECTIVE ;  /* 0x000000000000791b */ /* 0x003fe20003800000 */
.L_x_11407:
        /* <DEDUP_REMOVED lines=13> */
[----:B------:R-:W-:Y:S02]  /*380c0*/  @!P2 LEA R7, R27, UR46, 0x1 ;  /* 0x0000002e1b07ac11 */ /* 0x000fe4000f8e08ff */
[----:B------:R-:W-:-:S07]  /*380d0*/  @P2 LOP3.LUT R16, R16, 0x80, RZ, 0xfc, !PT ;  /* 0x0000008010102812 */ /* 0x000fce00078efcff */
[----:B------:R-:W-:Y:S05]  /*380e0*/  WARPSYNC.COLLECTIVE R15, `(.L_x_11408) ;  /* 0x000000000f087348 */ /* 0x000fea0003c00000 */
[----:B------:R0:W1:Y:S02]  /*380f0*/  SHFL.IDX P6, R14, R13, R12, R11 ;  /* 0x0000000c0d0e7389 */ /* 0x00006400000c000b */
[----:B01----:R-:W-:Y:S01]  /*38100*/  ENDCOLLECTIVE ;  /* 0x000000000000791b */ /* 0x003fe20003800000 */
.L_x_11408:
[----:B------:R-:W-:Y:S01]  /*38110*/  LOP3.LUT R16, R16, 0xffffffbf, RZ, 0xc0, !PT ;  /* 0xffffffbf10107812 */ /* 0x000fe200078ec0ff */
[----:B------:R-:W-:Y:S02]  /*38120*/  IMAD.MOV.U32 R13, RZ, RZ, R0 ;  /* 0x000000ffff0d7224 */ /* 0x000fe400078e0000 */
[----:B------:R-:W-:-:S07]  /*38130*/  IMAD.MOV.U32 R2, RZ, RZ, R14 ;  /* 0x000000ffff027224 */ /* 0x000fce00078e000e */
[----:B------:R-:W-:Y:S05]  /*38140*/  WARPSYNC.COLLECTIVE R15, `(.L_x_11409) ;  /* 0x000000000f087348 */ /* 0x000fea0003c00000 */
[----:B------:R0:W1:Y:S02]  /*38150*/  SHFL.IDX P6, R14, R13, R12, R11 ;  /* 0x0000000c0d0e7389 */ /* 0x00006400000c000b */
[----:B01----:R-:W-:Y:S01]  /*38160*/  ENDCOLLECTIVE ;  /* 0x000000000000791b */ /* 0x003fe20003800000 */
.L_x_11409:
[----:B------:R-:W-:Y:S02]  /*38170*/  IMAD.MOV.U32 R13, RZ, RZ, R6 ;  /* 0x000000ffff0d7224 */ /* 0x000fe400078e0006 */
        /* <DEDUP_REMOVED lines=10> */
[----:B------:R-:W-:-:S13]  /*38220*/  ISETP.GE.AND P2, PT, R8, R5, PT ;  /* 0x000000050800720c */ /* 0x000fda0003f46270 */
[----:B0-----:R-:W-:Y:S05]  /*38230*/  WARPSYNC.COLLECTIVE R15, `(.L_x_11410) ;  /* 0x000000000f087348 */ /* 0x001fea0003c00000 */
[----:B------:R1:W2:Y:S02]  /*38240*/  SHFL.IDX P6, R14, R13, R12, R11 ;  /* 0x0000000c0d0e7389 */ /* 0x0002a400000c000b */
[----:B012---:R-:W-:Y:S01]  /*38250*/  ENDCOLLECTIVE ;  /* 0x000000000000791b */ /* 0x007fe20003800000 */
.L_x_11410:
[----:B------:R-:W-:Y:S02]  /*38260*/  @!P2 LEA R21, R27, UR46, 0x1 ;  /* 0x0000002e1b15ac11 */ /* 0x000fe4000f8e08ff */
[----:B------:R-:W-:Y:S01]  /*38270*/  @P2 LOP3.LUT R16, R16, 0x40, RZ, 0xfc, !PT ;  /* 0x0000004010102812 */ /* 0x000fe200078efcff */
[----:B------:R-:W-:Y:S02]  /*38280*/  IMAD.MOV.U32 R13, RZ, RZ, R0 ;  /* 0x000000ffff0d7224 */ /* 0x000fe400078e0000 */
[----:B------:R-:W-:-:S07]  /*38290*/  IMAD.MOV.U32 R2, RZ, RZ, R14 ;  /* 0x000000ffff027224 */ /* 0x000fce00078e000e */
[----:B------:R-:W-:Y:S05]  /*382a0*/  WARPSYNC.COLLECTIVE R15, `(.L_x_11411) ;  /* 0x000000000f087348 */ /* 0x000fea0003c00000 */
[----:B------:R0:W1:Y:S02]  /*382b0*/  SHFL.IDX P6, R14, R13, R12, R11 ;  /* 0x0000000c0d0e7389 */ /* 0x00006400000c000b */
[----:B01----:R-:W-:Y:S01]  /*382c0*/  ENDCOLLECTIVE ;  /* 0x000000000000791b */ /* 0x003fe20003800000 */
.L_x_11411:
[----:B------:R-:W-:Y:S02]  /*382d0*/  IMAD.MOV.U32 R13, RZ, RZ, R6 ;  /* 0x000000ffff0d7224 */ /* 0x000fe400078e0006 */
[----:B------:R-:W-:Y:S01]  /*382e0*/  IMAD.MOV.U32 R12, RZ, RZ, 0x7 ;  /* 0x00000007ff0c7424 */ /* 0x000fe200078e00ff */
[----:B------:R-:W-:-:S13]  /*382f0*/  @!P2 LEA R8, P1, R22, R14, 0x1 ;  /* 0x0000000e1608a211 */ /* 0x000fda00078208ff */
[----:B------:R-:W-:Y:S05]  /*38300*/  WARPSYNC.COLLECTIVE R15, `(.L_x_11412) ;  /* 0x000000000f087348 */ /* 0x000fea0003c00000 */
[----:B------:R0:W1:Y:S02]  /*38310*/  SHFL.IDX P6, R14, R13, R12, R11 ;  /* 0x0000000c0d0e7389 */ /* 0x00006400000c000b */
[----:B01----:R-:W-:Y:S01]  /*38320*/  ENDCOLLECTIVE ;  /* 0x000000000000791b */ /* 0x003fe20003800000 */
.L_x_11412:
[----:B------:R-:W-:Y:S02]  /*38330*/  @!P2 IMAD.X R9, RZ, RZ, R2, P1 ;  /* 0x000000ffff09a224 */ /* 0x000fe400008e0602 */
[----:B------:R-:W-:Y:S02]  /*38340*/  @!P2 IMAD.MOV.U32 R2, RZ, RZ, R8 ;  /* 0x000000ffff02a224 */ /* 0x000fe400078e0008 */
[----:B------:R-:W-:-:S05]  /*38350*/  @!P2 IMAD.MOV.U32 R3, RZ, RZ, R9 ;  /* 0x000000ffff03a224 */ /* 0x000fca00078e0009 */
        /* <DEDUP_REMOVED lines=9> */
.L_x_11413:
[----:B------:R-:W-:Y:S05]  /*383f0*/  BRA `(.L_x_11414) ;  /* 0xffffffc4000c7947 */ /* 0x000fea000383ffff */
.L_x_11344:
        /* <DEDUP_REMOVED lines=8> */
.L_x_11416:
[----:B------:R-:W-:Y:S05]  /*38480*/  BSYNC B0 ;  /* 0x0000000000007941 */ /* 0x000fea0003800000 */
.L_x_11415:
        /* <DEDUP_REMOVED lines=9> */
.L_x_11417:
[----:B------:R-:W-:Y:S01]  /*38520*/  @!P5 LEA R7, R27, UR46, 0x1 ;  /* 0x0000002e1b07dc11 */ /* 0x000fe2000f8e08ff */
        /* <DEDUP_REMOVED lines=8> */
.L_x_11418:
        /* <DEDUP_REMOVED lines=13> */
.L_x_11419:
[----:B------:R-:W-:Y:S01]  /*38680*/  @!P5 LEA R7, R27, UR46, 0x1 ;  /* 0x0000002e1b07dc11 */ /* 0x000fe2000f8e08ff */
[----:B------:R-:W-:Y:S02]  /*38690*/  IMAD.MOV.U32 R13, RZ, RZ, R4 ;  /* 0x000000ffff0d7224 */ /* 0x000fe400078e0004 */
[----:B------:R-:W-:Y:S01]  /*386a0*/  IMAD.MOV.U32 R12, RZ, RZ, 0x2 ;  /* 0x00000002ff0c7424 */ /* 0x000fe200078e00ff */
        /* <DEDUP_REMOVED lines=16> */
.L_x_11420:
[----:B------:R-:W-:Y:S02]  /*387b0*/  IMAD.MOV.U32 R13, RZ, RZ, R0 ;  /* 0x000000ffff0d7224 */ /* 0x000fe400078e0000 */
[----:B------:R-:W-:-:S07]  /*387c0*/  IMAD.MOV.U32 R5, RZ, RZ, R14 ;  /* 0x000000ffff057224 */ /* 0x000fce00078e000e */
[----:B------:R-:W-:Y:S05]  /*387d0*/  WARPSYNC.COLLECTIVE R15, `(.L_x_11421) ;  /* 0x000000000f087348 */ /* 0x000fea0003c00000 */
[----:B------:R0:W1:Y:S02]  /*387e0*/  SHFL.IDX P6, R14, R13, R12, R11 ;  /* 0x0000000c0d0e7389 */ /* 0x00006400000c000b */
[----:B01----:R-:W-:Y:S01]  /*387f0*/  ENDCOLLECTIVE ;  /* 0x000000000000791b */ /* 0x003fe20003800000 */
.L_x_11421:
[----:B------:R-:W-:Y:S02]  /*38800*/  IMAD.MOV.U32 R13, RZ, RZ, R4 ;  /* 0x000000ffff0d7224 */ /* 0x000fe400078e0004 */
[----:B------:R-:W-:Y:S01]  /*38810*/  IMAD.MOV.U32 R12, RZ, RZ, 0x3 ;  /* 0x00000003ff0c7424 */ /* 0x000fe200078e00ff */
[----:B------:R-:W-:-:S05]  /*38820*/  @!P5 LEA R14, P0, R22, R14, 0x1 ;  /* 0x0000000e160ed211 */ /* 0x000fca00078008ff */
[----:B------:R-:W-:-:S08]  /*38830*/  @!P5 IMAD.MOV.U32 R2, RZ, RZ, R14 ;  /* 0x000000ffff02d224 */ /* 0x000fd000078e000e */
[----:B------:R-:W-:Y:S05]  /*38840*/  WARPSYNC.COLLECTIVE R15, `(.L_x_11422) ;  /* 0x000000000f087348 */ /* 0x000fea0003c00000 */
[----:B------:R0:W1:Y:S02]  /*38850*/  SHFL.IDX P6, R14, R13, R12, R11 ;  /* 0x0000000c0d0e7389 */ /* 0x00006400000c000b */
[----:B01----:R-:W-:Y:S01]  /*38860*/  ENDCOLLECTIVE ;  /* 0x000000000000791b */ /* 0x003fe20003800000 */
.L_x_11422:
        /* <DEDUP_REMOVED lines=15> */
.L_x_11423:
        /* <DEDUP_REMOVED lines=19> */
.L_x_11424:
[----:B------:R-:W-:Y:S02]  /*38a90*/  IMAD.MOV.U32 R13, RZ, RZ, R0 ;  /* 0x000000ffff0d7224 */ /* 0x000fe400078e0000 */
[----:B------:R-:W-:-:S07]  /*38aa0*/  IMAD.MOV.U32 R5, RZ, RZ, R14 ;  /* 0x000000ffff057224 */ /* 0x000fce00078e000e */
[----:B------:R-:W-:Y:S05]  /*38ab0*/  WARPSYNC.COLLECTIVE R15, `(.L_x_11425) ;  /* 0x000000000f087348 */ /* 0x000fea0003c00000 */
[----:B------:R0:W1:Y:S02]  /*38ac0*/  SHFL.IDX P6, R14, R13, R12, R11 ;  /* 0x0000000c0d0e7389 */ /* 0x00006400000c000b */
[----:B01----:R-:W-:Y:S01]  /*38ad0*/  ENDCOLLECTIVE ;  /* 0x000000000000791b */ /* 0x003fe20003800000 */
.L_x_11425:
[----:B------:R-:W-:Y:S02]  /*38ae0*/  IMAD.MOV.U32 R13, RZ, RZ, R4 ;  /* 0x000000ffff0d7224 */ /* 0x000fe400078e0004 */
[----:B------:R-:W-:Y:S01]  /*38af0*/  IMAD.MOV.U32 R12, RZ, RZ, 0x5 ;  /* 0x00000005ff0c7424 */ /* 0x000fe200078e00ff */
[----:B------:R-:W-:-:S05]  /*38b00*/  @!P5 LEA R14, P0, R22, R14, 0x1 ;  /* 0x0000000e160ed211 */ /* 0x000fca00078008ff */
[----:B------:R-:W-:-:S08]  /*38b10*/  @!P5 IMAD.MOV.U32 R2, RZ, RZ, R14 ;  /* 0x000000ffff02d224 */ /* 0x000fd000078e000e */
[----:B------:R-:W-:Y:S05]  /*38b20*/  WARPSYNC.COLLECTIVE R15, `(.L_x_11426) ;  /* 0x000000000f087348 */ /* 0x000fea0003c00000 */
[----:B------:R0:W1:Y:S02]  /*38b30*/  SHFL.IDX P6, R14, R13, R12, R11 ;  /* 0x0000000c0d0e7389 */ /* 0x00006400000c000b */
[----:B01----:R-:W-:Y:S01]  /*38b40*/  ENDCOLLECTIVE ;  /* 0x000000000000791b */ /* 0x003fe20003800000 */
.L_x_11426:
        /* <DEDUP_REMOVED lines=15> */
.L_x_11427:
        /* <DEDUP_REMOVED lines=19> */
.L_x_11428:
[----:B------:R-:W-:Y:S02]  /*38d70*/  IMAD.MOV.U32 R13, RZ, RZ, R0 ;  /* 0x000000ffff0d7224 */ /* 0x000fe400078e0000 */
[----:B------:R-:W-:-:S07]  /*38d80*/  IMAD.MOV.U32 R5, RZ, RZ, R14 ;  /* 0x000000ffff057224 */ /* 0x000fce00078e000e */
[----:B------:R-:W-:Y:S05]  /*38d90*/  WARPSYNC.COLLECTIVE R15, `(.L_x_11429) ;  /* 0x000000000f087348 */ /* 0x000fea0003c00000 */
[----:B------:R0:W1:Y:S02]  /*38da0*/  SHFL.IDX P6, R14, R13, R12, R11 ;  /* 0x0000000c0d0e7389 */ /* 0x00006400000c000b */
[----:B01----:R-:W-:Y:S01]  /*38db0*/  ENDCOLLECTIVE ;  /* 0x000000000000791b */ /* 0x003fe20003800000 */
.L_x_11429:
[----:B------:R-:W-:Y:S02]  /*38dc0*/  IMAD.MOV.U32 R13, RZ, RZ, R4 ;  /* 0x000000ffff0d7224 */ /* 0x000fe400078e0004 */
[----:B------:R-:W-:Y:S01]  /*38dd0*/  IMAD.MOV.U32 R12, RZ, RZ, 0x7 ;  /* 0x00000007ff0c7424 */ /* 0x000fe200078e00ff */
[----:B------:R-:W-:-:S05]  /*38de0*/  @!P5 LEA R14, P0, R22, R14, 0x1 ;  /* 0x0000000e160ed211 */ /* 0x000fca00078008ff */
[----:B------:R-:W-:-:S08]  /*38df0*/  @!P5 IMAD.MOV.U32 R2, RZ, RZ, R14 ;  /* 0x000000ffff02d224 */ /* 0x000fd000078e000e */
[----:B------:R-:W-:Y:S05]  /*38e00*/  WARPSYNC.COLLECTIVE R15, `(.L_x_11430) ;  /* 0x000000000f087348 */ /* 0x000fea0003c00000 */
[----:B------:R0:W1:Y:S02]  /*38e10*/  SHFL.IDX P6, R14, R13, R12, R11 ;  /* 0x0000000c0d0e7389 */ /* 0x00006400000c000b */
[----:B01----:R-:W-:Y:S01]  /*38e20*/  ENDCOLLECTIVE ;  /* 0x000000000000791b */ /* 0x003fe20003800000 */
.L_x_11430:
        /* <DEDUP_REMOVED lines=10> */
[----:B------:R-:W-:-:S07]  /*38ed0*/  IMAD.MOV.U32 R5, RZ, RZ, R14 ;  /* 0x000000ffff057224 */ /* 0x000fce00078e000e */
[----:B0-----:R-:W-:Y:S05]  /*38ee0*/  WARPSYNC.COLLECTIVE R15, `(.L_x_11431) ;  /* 0x000000000f087348 */ /* 0x001fea0003c00000 */
[----:B------:R1:W2:Y:S02]  /*38ef0*/  SHFL.IDX P6, R14, R13, R12, R11 ;  /* 0x0000000c0d0e7389 */ /* 0x0002a400000c000b */
[----:B012---:R-:W-:Y:S01]  /*38f00*/  ENDCOLLECTIVE ;  /* 0x000000000000791b */ /* 0x007fe20003800000 */
.L_x_11431:
[----:B------:R-:W-:Y:S05]  /*38f10*/  BRA `(.L_x_11432) ;  /* 0xffffffc4000c7947 */ /* 0x000fea000383ffff */
.L_x_11347:
[----:B0--3--:R-:W-:-:S04]  /*38f20*/  IMAD.U32 R3, RZ, RZ, UR46 ;  /* 0x0000002eff037e24 */ /* 0x009fc8000f8e00ff */
[----:B------:R0:W3:Y:S03]  /*38f30*/  SYNCS.PHASECHK.TRANS64.TRYWAIT P0, [R3+URZ+0x32420], R0 ;  /* 0x03242000030075a7 */ /* 0x0000e6000800017f */
[----:B---3--:R-:W-:Y:S05]  /*38f40*/  @!P0 NANOSLEEP.SYNCS 0x989680 ;  /* 0x009896800000895d */ /* 0x008fea0003900000 */
[----:B------:R-:W3:Y:S02]  /*38f50*/  @!P0 SYNCS.PHASECHK.TRANS64 P0, [R3+URZ+0x32420], R0 ;  /* 0x03242000030085a7 */ /* 0x000ee4000800007f */
[----:B---3--:R-:W-:Y:S05]  /*38f60*/  @!P0 BRA `(.L_x_11347) ;  /* 0xfffffffc00ec8947 */ /* 0x008fea000383ffff */
[----:B------:R-:W-:Y:S05]  /*38f70*/  BRA `(.L_x_11433) ;  /* 0xffffffc400507947 */ /* 0x000fea000383ffff */
.L_x_11349:
[----:B0--3--:R-:W-:-:S04]  /*38f80*/  IMAD.U32 R3, RZ, RZ, UR46 ;  /* 0x0000002eff037e24 */ /* 0x009fc8000f8e00ff */
[----:B------:R0:W3:Y:S03]  /*38f90*/  SYNCS.PHASECHK.TRANS64.TRYWAIT P0, [R3+URZ+0x32460], R0 ;  /* 0x03246000030075a7 */ /* 0x0000e6000800017f */
[----:B---3--:R-:W-:Y:S05]  /*38fa0*/  @!P0 NANOSLEEP.SYNCS 0x989680 ;  /* 0x009896800000895d */ /* 0x008fea0003900000 */
[----:B------:R-:W3:Y:S02]  /*38fb0*/  @!P0 SYNCS.PHASECHK.TRANS64 P0, [R3+URZ+0x32460], R0 ;  /* 0x03246000030085a7 */ /* 0x000ee4000800007f */
[----:B---3--:R-:W-:Y:S05]  /*38fc0*/  @!P0 BRA `(.L_x_11349) ;  /* 0xfffffffc00ec8947 */ /* 0x008fea000383ffff */
[----:B------:R-:W-:Y:S05]  /*38fd0*/  BRA `(.L_x_11434) ;  /* 0xffffffc4004c7947 */ /* 0x000fea000383ffff */
.L_x_11350:
        /* <DEDUP_REMOVED lines=8> */
.L_x_11436:
[----:B------:R-:W-:Y:S05]  /*39060*/  BSYNC B0 ;  /* 0x0000000000007941 */ /* 0x000fea0003800000 */
.L_x_11435:
        /* <DEDUP_REMOVED lines=13> */
.L_x_11437:
[----:B------:R-:W-:Y:S02]  /*39140*/  VIADD R31, R6, 0x400 ;  /* 0x00000400061f7836 */ /* 0x000fe40000000000 */
[----:B------:R-:W-:Y:S02]  /*39150*/  IMAD.MOV.U32 R13, RZ, RZ, R8 ;  /* 0x000000ffff0d7224 */ /* 0x000fe400078e0008 */
[----:B------:R-:W-:Y:S01]  /*39160*/  IMAD.MOV.U32 R12, RZ, RZ, 0x1 ;  /* 0x00000001ff0c7424 */ /* 0x000fe200078e00ff */
[----:B------:R-:W-:-:S13]  /*39170*/  IADD3 R2, P0, R14, R0, RZ ;  /* 0x000000000e027210 */ /* 0x000fda0007f1e0ff */
[----:B------:R-:W-:Y:S05]  /*39180*/  WARPSYNC.COLLECTIVE R15, `(.L_x_11438) ;  /* 0x000000000f087348 */ /* 0x000fea0003c00000 */
[----:B------:R0:W1:Y:S02]  /*39190*/  SHFL.IDX P6, R14, R13, R12, R11 ;  /* 0x0000000c0d0e7389 */ /* 0x00006400000c000b */
[----:B01----:R-:W-:Y:S01]  /*391a0*/  ENDCOLLECTIVE ;  /* 0x000000000000791b */ /* 0x003fe20003800000 */
.L_x_11438:
        /* <DEDUP_REMOVED lines=12> */
.L_x_11439:
        /* <DEDUP_REMOVED lines=14> */
.L_x_11440:
        /* <DEDUP_REMOVED lines=12> */
.L_x_11441:
        /* <DEDUP_REMOVED lines=14> */
.L_x_11442:
        /* <DEDUP_REMOVED lines=12> */
.L_x_11443:
        /* <DEDUP_REMOVED lines=14> */
.L_x_11444:
        /* <DEDUP_REMOVED lines=12> */
.L_x_11445:
        /* <DEDUP_REMOVED lines=14> */
.L_x_11446:
[----:B------:R-:W-:Y:S01]  /*39830*/  IMAD.X R3, RZ, RZ, R9, P3 ;  /* 0x000000ffff037224 */ /* 0x000fe200018e0609 */
[----:B------:R-:W-:Y:S01]  /*39840*/  ISETP.LT.OR P3, PT, R17, 0x41, P4 ;  /* 0x000000411100780c */ /* 0x000fe20002761670 */
[----:B------:R-:W-:Y:S02]  /*39850*/  IMAD.MOV.U32 R9, RZ, RZ, RZ ;  /* 0x000000ffff097224 */ /* 0x000fe400078e00ff */
        /* <DEDUP_REMOVED lines=10> */
.L_x_11447:
        /* <DEDUP_REMOVED lines=9> */
.L_x_11357:
[----:B-1----:R1:W2:Y:S02]  /*39990*/  SYNCS.PHASECHK.TRANS64.TRYWAIT P0, [R19+URZ+0x32440], R23 ;  /* 0x03244017130075a7 */ /* 0x0022a4000800017f */
[----:B--2---:R-:W-:Y:S05]  /*399a0*/  @!P0 NANOSLEEP.SYNCS 0x989680 ;  /* 0x009896800000895d */ /* 0x004fea0003900000 */
[----:B------:R-:W2:Y:S02]  /*399b0*/  @!P0 SYNCS.PHASECHK.TRANS64 P0, [R19+URZ+0x32440], R23 ;  /* 0x03244017130085a7 */ /* 0x000ea4000800007f */
[----:B--2---:R-:W-:Y:S05]  /*399c0*/  @!P0 BRA `(.L_x_11357) ;  /* 0xfffffffc00f08947 */ /* 0x004fea000383ffff */
[----:B------:R-:W-:Y:S05]  /*399d0*/  BRA `(.L_x_11449) ;  /* 0xffffffc400907947 */ /* 0x000fea000383ffff */
.L_x_11358:
        /* <DEDUP_REMOVED lines=8> */
.L_x_11451:
[----:B------:R-:W-:Y:S05]  /*39a60*/  BSYNC B1 ;  /* 0x0000000000017941 */ /* 0x000fea0003800000 */
.L_x_11450:
        /* <DEDUP_REMOVED lines=9> */
.L_x_11452:
[----:B------:R-:W-:Y:S02]  /*39b00*/  IMAD.MOV.U32 R13, RZ, RZ, R24 ;  /* 0x000000ffff0d7224 */ /* 0x000fe400078e0018 */
[----:B------:R-:W-:Y:S01]  /*39b10*/  IMAD.MOV.U32 R12, RZ, RZ, 0x1 ;  /* 0x00000001ff0c7424 */ /* 0x000fe200078e00ff */
[----:B------:R-:W-:-:S13]  /*39b20*/  IADD3 R2, P0, R14, R0, RZ ;  /* 0x000000000e027210 */ /* 0x000fda0007f1e0ff */
[----:B------:R-:W-:Y:S05]  /*39b30*/  WARPSYNC.COLLECTIVE R15, `(.L_x_11453) ;  /* 0x000000000f087348 */ /* 0x000fea0003c00000 */
[----:B------:R0:W1:Y:S02]  /*39b40*/  SHFL.IDX P6, R14, R13, R12, R11 ;  /* 0x0000000c0d0e7389 */ /* 0x00006400000c000b */
[----:B01----:R-:W-:Y:S01]  /*39b50*/  ENDCOLLECTIVE ;  /* 0x000000000000791b */ /* 0x003fe20003800000 */
.L_x_11453:
        /* <DEDUP_REMOVED lines=10> */
.L_x_11454:
[----:B------:R-:W-:Y:S02]  /*39c00*/  IMAD.MOV.U32 R13, RZ, RZ, R24 ;  /* 0x000000ffff0d7224 */ /* 0x000fe400078e0018 */
[----:B------:R-:W-:Y:S01]  /*39c10*/  IMAD.MOV.U32 R12, RZ, RZ, 0x2 ;  /* 0x00000002ff0c7424 */ /* 0x000fe200078e00ff */
[----:B------:R-:W-:-:S13]  /*39c20*/  IADD3 R2, P0, R14, R0, RZ ;  /* 0x000000000e027210 */ /* 0x000fda0007f1e0ff */
[----:B------:R-:W-:Y:S05]  /*39c30*/  WARPSYNC.COLLECTIVE R15, `(.L_x_11455) ;  /* 0x000000000f087348 */ /* 0x000fea0003c00000 */
[----:B------:R0:W1:Y:S02]  /*39c40*/  SHFL.IDX P6, R14, R13, R12, R11 ;  /* 0x0000000c0d0e7389 */ /* 0x00006400000c000b */
[----:B01----:R-:W-:Y:S01]  /*39c50*/  ENDCOLLECTIVE ;  /* 0x000000000000791b */ /* 0x003fe20003800000 */
.L_x_11455:
        /* <DEDUP_REMOVED lines=10> */
.L_x_11456:
[----:B------:R-:W-:Y:S02]  /*39d00*/  IMAD.MOV.U32 R13, RZ, RZ, R24 ;  /* 0x000000ffff0d7224 */ /* 0x000fe400078e0018 */
[----:B------:R-:W-:Y:S01]  /*39d10*/  IMAD.MOV.U32 R12, RZ, RZ, 0x3 ;  /* 0x00000003ff0c7424 */ /* 0x000fe200078e00ff */
[----:B------:R-:W-:-:S13]  /*39d20*/  IADD3 R2, P0, R14, R0, RZ ;  /* 0x000000000e027210 */ /* 0x000fda0007f1e0ff */
[----:B------:R-:W-:Y:S05]  /*39d30*/  WARPSYNC.COLLECTIVE R15, `(.L_x_11457) ;  /* 0x000000000f087348 */ /* 0x000fea0003c00000 */
[----:B------:R0:W1:Y:S02]  /*39d40*/  SHFL.IDX P6, R14, R13, R12, R11 ;  /* 0x0000000c0d0e7389 */ /* 0x00006400000c000b */
[----:B01----:R-:W-:Y:S01]  /*39d50*/  ENDCOLLECTIVE ;  /* 0x000000000000791b */ /* 0x003fe20003800000 */
.L_x_11457:
        /* <DEDUP_REMOVED lines=10> */
.L_x_11458:
[----:B------:R-:W-:Y:S02]  /*39e00*/  IMAD.MOV.U32 R13, RZ, RZ, R24 ;  /* 0x000000ffff0d7224 */ /* 0x000fe400078e0018 */
[----:B------:R-:W-:Y:S01]  /*39e10*/  IMAD.MOV.U32 R12, RZ, RZ, 0x4 ;  /* 0x00000004ff0c7424 */ /* 0x000fe200078e00ff */
[----:B------:R-:W-:-:S13]  /*39e20*/  IADD3 R2, P0, R14, R0, RZ ;  /* 0x000000000e027210 */ /* 0x000fda0007f1e0ff */
[----:B------:R-:W-:Y:S05]  /*39e30*/  WARPSYNC.COLLECTIVE R15, `(.L_x_11459) ;  /* 0x000000000f087348 */ /* 0x000fea0003c00000 */
[----:B------:R0:W1:Y:S02]  /*39e40*/  SHFL.IDX P6, R14, R13, R12, R11 ;  /* 0x0000000c0d0e7389 */ /* 0x00006400000c000b */
[----:B01----:R-:W-:Y:S01]  /*39e50*/  ENDCOLLECTIVE ;  /* 0x000000000000791b */ /* 0x003fe20003800000 */
.L_x_11459:
        /* <DEDUP_REMOVED lines=10> */
.L_x_11460:
[----:B------:R-:W-:Y:S02]  /*39f00*/  IMAD.MOV.U32 R13, RZ, RZ, R24 ;  /* 0x000000ffff0d7224 */ /* 0x000fe400078e0018 */
[----:B------:R-:W-:Y:S01]  /*39f10*/  IMAD.MOV.U32 R12, RZ, RZ, 0x5 ;  /* 0x00000005ff0c7424 */ /* 0x000fe200078e00ff */
[----:B------:R-:W-:-:S13]  /*39f20*/  IADD3 R2, P0, R14, R0, RZ ;  /* 0x000000000e027210 */ /* 0x000fda0007f1e0ff */
[----:B------:R-:W-:Y:S05]  /*39f30*/  WARPSYNC.COLLECTIVE R15, `(.L_x_11461) ;  /* 0x000000000f087348 */ /* 0x000fea0003c00000 */
[----:B------:R0:W1:Y:S02]  /*39f40*/  SHFL.IDX P6, R14, R13, R12, R11 ;  /* 0x0000000c0d0e7389 */ /* 0x00006400000c000b */
[----:B01----:R-:W-:Y:S01]  /*39f50*/  ENDCOLLECTIVE ;  /* 0x000000000000791b */ /* 0x003fe20003800000 */
.L_x_11461:
        /* <DEDUP_REMOVED lines=10> */
.L_x_11462:
[----:B------:R-:W-:Y:S05]  /*3a000*/  BRA `(.L_x_11463) ;  /* 0xffffffc000ec7947 */ /* 0x000fea000383ffff */
.L_x_11363:
[----:B---3--:R3:W4:Y:S02]  /*3a010*/  SYNCS.PHASECHK.TRANS64.TRYWAIT P0, [R19+URZ+0x32460], R23 ;  /* 0x03246017130075a7 */ /* 0x008724000800017f */
[----:B----4-:R-:W-:Y:S05]  /*3a020*/  @!P0 NANOSLEEP.SYNCS 0x989680 ;  /* 0x009896800000895d */ /* 0x010fea0003900000 */
[----:B------:R-:W4:Y:S02]  /*3a030*/  @!P0 SYNCS.PHASECHK.TRANS64 P0, [R19+URZ+0x32460], R23 ;  /* 0x03246017130085a7 */ /* 0x000f24000800007f */
[----:B----4-:R-:W-:Y:S05]  /*3a040*/  @!P0 BRA `(.L_x_11363) ;  /* 0xfffffffc00f08947 */ /* 0x010fea000383ffff */
[----:B------:R-:W-:Y:S05]  /*3a050*/  BRA `(.L_x_11464) ;  /* 0xffffffc400387947 */ /* 0x000fea000383ffff */
.L_x_11364:
        /* <DEDUP_REMOVED lines=8> */
.L_x_11466:
[----:B------:R-:W-:Y:S05]  /*3a0e0*/  BSYNC B1 ;  /* 0x0000000000017941 */ /* 0x000fea0003800000 */
.L_x_11465:
        /* <DEDUP_REMOVED lines=9> */
.L_x_11467:
[----:B------:R-:W-:Y:S02]  /*3a180*/  IMAD.MOV.U32 R9, RZ, RZ, RZ ;  /* 0x000000ffff097224 */ /* 0x000fe400078e00ff */
[----:B------:R-:W-:Y:S02]  /*3a190*/  IMAD.MOV.U32 R13, RZ, RZ, R22 ;  /* 0x000000ffff0d7224 */ /* 0x000fe400078e0016 */
[----:B------:R-:W-:Y:S01]  /*3a1a0*/  IMAD.MOV.U32 R12, RZ, RZ, 0x1 ;  /* 0x00000001ff0c7424 */ /* 0x000fe200078e00ff */
[----:B------:R-:W-:-:S13]  /*3a1b0*/  IADD3 R2, P0, R14, R0, RZ ;  /* 0x000000000e027210 */ /* 0x000fda0007f1e0ff */
[----:B------:R-:W-:Y:S05]  /*3a1c0*/  WARPSYNC.COLLECTIVE R15, `(.L_x_11468) ;  /* 0x000000000f087348 */ /* 0x000fea0003c00000 */
[----:B------:R0:W1:Y:S02]  /*3a1d0*/  SHFL.IDX P6, R14, R13, R12, R11 ;  /* 0x0000000c0d0e7389 */ /* 0x00006400000c000b */
[----:B01----:R-:W-:Y:S01]  /*3a1e0*/  ENDCOLLECTIVE ;  /* 0x000000000000791b */ /* 0x003fe20003800000 */
.L_x_11468:
        /* <DEDUP_REMOVED lines=13> */
.L_x_11469:
[----:B------:R-:W-:Y:S02]  /*3a2c0*/  IMAD.MOV.U32 R13, RZ, RZ, R22 ;  /* 0x000000ffff0d7224 */ /* 0x000fe400078e0016 */
[----:B------:R-:W-:Y:S01]  /*3a2d0*/  IMAD.MOV.U32 R12, RZ, RZ, 0x2 ;  /* 0x00000002ff0c7424 */ /* 0x000fe200078e00ff */
[----:B------:R-:W-:-:S13]  /*3a2e0*/  IADD3 R2, P0, R14, R0, RZ ;  /* 0x000000000e027210 */ /* 0x000fda0007f1e0ff */
[----:B------:R-:W-:Y:S05]  /*3a2f0*/  WARPSYNC.COLLECTIVE R15, `(.L_x_11470) ;  /* 0x000000000f087348 */ /* 0x000fea0003c00000 */
[----:B------:R0:W1:Y:S02]  /*3a300*/  SHFL.IDX P6, R14, R13, R12, R11 ;  /* 0x0000000c0d0e7389 */ /* 0x00006400000c000b */
[----:B01----:R-:W-:Y:S01]  /*3a310*/  ENDCOLLECTIVE ;  /* 0x000000000000791b */ /* 0x003fe20003800000 */
.L_x_11470:
        /* <DEDUP_REMOVED lines=13> */
.L_x_11471:
[----:B------:R-:W-:Y:S02]  /*3a3f0*/  IMAD.MOV.U32 R13, RZ, RZ, R22 ;  /* 0x000000ffff0d7224 */ /* 0x000fe400078e0016 */
[----:B------:R-:W-:Y:S01]  /*3a400*/  IMAD.MOV.U32 R12, RZ, RZ, 0x3 ;  /* 0x00000003ff0c7424 */ /* 0x000fe200078e00ff */
[----:B------:R-:W-:-:S13]  /*3a410*/  IADD3 R2, P0, R14, R0, RZ ;  /* 0x000000000e027210 */ /* 0x000fda0007f1e0ff */
[----:B------:R-:W-:Y:S05]  /*3a420*/  WARPSYNC.COLLECTIVE R15, `(.L_x_11472) ;  /* 0x000000000f087348 */ /* 0x000fea0003c00000 */
[----:B------:R0:W1:Y:S02]  /*3a430*/  SHFL.IDX P6, R14, R13, R12, R11 ;  /* 0x0000000c0d0e7389 */ /* 0x00006400000c000b */
[----:B01----:R-:W-:Y:S01]  /*3a440*/  ENDCOLLECTIVE ;  /* 0x000000000000791b */ /* 0x003fe20003800000 */
.L_x_11472:
        /* <DEDUP_REMOVED lines=13> */
.L_x_11473:
[----:B------:R-:W-:Y:S02]  /*3a520*/  IMAD.MOV.U32 R13, RZ, RZ, R22 ;  /* 0x000000ffff0d7224 */ /* 0x000fe400078e0016 */
[----:B------:R-:W-:Y:S01]  /*3a530*/  IMAD.MOV.U32 R12, RZ, RZ, 0x4 ;  /* 0x00000004ff0c7424 */ /* 0x000fe200078e00ff */
[----:B------:R-:W-:-:S13]  /*3a540*/  IADD3 R2, P0, R14, R0, RZ ;  /* 0x000000000e027210 */ /* 0x000fda0007f1e0ff */
[----:B------:R-:W-:Y:S05]  /*3a550*/  WARPSYNC.COLLECTIVE R15, `(.L_x_11474) ;  /* 0x000000000f087348 */ /* 0x000fea0003c00000 */
[----:B------:R0:W1:Y:S02]  /*3a560*/  SHFL.IDX P6, R14, R13, R12, R11 ;  /* 0x0000000c0d0e7389 */ /* 0x00006400000c000b */
[----:B01----:R-:W-:Y:S01]  /*3a570*/  ENDCOLLECTIVE ;  /* 0x000000000000791b */ /* 0x003fe20003800000 */
.L_x_11474:
        /* <DEDUP_REMOVED lines=13> */
.L_x_11475:
[----:B------:R-:W-:Y:S02]  /*3a650*/  IMAD.MOV.U32 R13, RZ, RZ, R22 ;  /* 0x000000ffff0d7224 */ /* 0x000fe400078e0016 */
[----:B------:R-:W-:Y:S01]  /*3a660*/  IMAD.MOV.U32 R12, RZ, RZ, 0x5 ;  /* 0x00000005ff0c7424 */ /* 0x000fe200078e00ff */
[----:B------:R-:W-:-:S13]  /*3a670*/  IADD3 R2, P0, R14, R0, RZ ;  /* 0x000000000e027210 */ /* 0x000fda0007f1e0ff */
[----:B------:R-:W-:Y:S05]  /*3a680*/  WARPSYNC.COLLECTIVE R15, `(.L_x_11476) ;  /* 0x000000000f087348 */ /* 0x000fea0003c00000 */
[----:B------:R0:W1:Y:S02]  /*3a690*/  SHFL.IDX P6, R14, R13, R12, R11 ;  /* 0x0000000c0d0e7389 */ /* 0x00006400000c000b */
[----:B01----:R-:W-:Y:S01]  /*3a6a0*/  ENDCOLLECTIVE ;  /* 0x000000000000791b */ /* 0x003fe20003800000 */
.L_x_11476:
        /* <DEDUP_REMOVED lines=13> */
.L_x_11477:
[----:B------:R-:W-:Y:S05]  /*3a780*/  BRA `(.L_x_11478) ;  /* 0xffffffc000887947 */ /* 0x000fea000383ffff */
.L_x_11369:
[----:B0-----:R0:W1:Y:S02]  /*3a790*/  SYNCS.PHASECHK.TRANS64.TRYWAIT P0, [R4+URZ+0x32420], R9 ;  /* 0x03242009040075a7 */ /* 0x001064000800017f */
[----:B-1----:R-:W-:Y:S05]  /*3a7a0*/  @!P0 NANOSLEEP.SYNCS 0x989680 ;  /* 0x009896800000895d */ /* 0x002fea0003900000 */
[----:B------:R-:W1:Y:S02]  /*3a7b0*/  @!P0 SYNCS.PHASECHK.TRANS64 P0, [R4+URZ+0x32420], R9 ;  /* 0x03242009040085a7 */ /* 0x000e64000800007f */
[----:B-1----:R-:W-:Y:S05]  /*3a7c0*/  @!P0 BRA `(.L_x_11369) ;  /* 0xfffffffc00f08947 */ /* 0x002fea000383ffff */
[----:B------:R-:W-:Y:S05]  /*3a7d0*/  BRA `(.L_x_11479) ;  /* 0xffffffc400107947 */ /* 0x000fea000383ffff */
.L_x_11370:
        /* <DEDUP_REMOVED lines=11> */
.L_x_11481:
[----:B------:R-:W-:Y:S05]  /*3a890*/  BSYNC B0 ;  /* 0x0000000000007941 */ /* 0x000fea0003800000 */
.L_x_11480:
[----:B------:R-:W-:Y:S05]  /*3a8a0*/  BRA `(.L_x_11482) ;  /* 0xffffffc000f87947 */ /* 0x000fea000383ffff */
.L_x_11371:
[----:B------:R-:W-:Y:S01]  /*3a8b0*/  BSSY B0, `(.L_x_11483) ;  /* 0x0000006000007945 */ /* 0x000fe20003800000 */
[----:B------:R-:W-:-:S07]  /*3a8c0*/  IMAD.MOV.U32 R15, RZ, RZ, -0x1 ;  /* 0xffffffffff0f7424 */ /* 0x000fce00078e00ff */
[----:B012--5:R-:W-:Y:S05]  /*3a8d0*/  WARPSYNC.COLLECTIVE R15, `(.L_x_11484) ;  /* 0x000000000f0c7348 */ /* 0x027fea0003c00000 */
[----:B------:R-:W-:Y:S02]  /*3a8e0*/  ELECT P6, UR62, PT ;  /* 0x00000000003e782f */ /* 0x000fe400038c0000 */
[----:B------:R-:W-:Y:S01]  /*3a8f0*/  MOV R14, UR62 ;  /* 0x0000003e000e7c02 */ /* 0x000fe20008000f00 */
[----:B012--5:R-:W-:Y:S10]  /*3a900*/  ENDCOLLECTIVE ;  /* 0x000000000000791b */ /* 0x027ff40003800000 */
.L_x_11484:
[----:B------:R-:W-:Y:S05]  /*3a910*/  BSYNC B0 ;  /* 0x0000000000007941 */ /* 0x000fea0003800000 */
.L_x_11483:
[----:B------:R-:W-:Y:S05]  /*3a920*/  BRA `(.L_x_11485) ;  /* 0xffffffc000ec7947 */ /* 0x000fea000383ffff */
.L_x_11373:
[----:B-1----:R1:W3:Y:S02]  /*3a930*/  SYNCS.PHASECHK.TRANS64.TRYWAIT P1, [R5+URZ+0x32440], R0 ;  /* 0x03244000050075a7 */ /* 0x0022e4000802017f */
[----:B---3--:R-:W-:Y:S05]  /*3a940*/  @!P1 NANOSLEEP.SYNCS 0x989680 ;  /* 0x009896800000995d */ /* 0x008fea0003900000 */
[----:B------:R-:W3:Y:S02]  /*3a950*/  @!P1 SYNCS.PHASECHK.TRANS64 P1, [R5+URZ+0x32440], R0 ;  /* 0x03244000050095a7 */ /* 0x000ee4000802007f */
[----:B---3--:R-:W-:Y:S05]  /*3a960*/  @!P1 BRA `(.L_x_11373) ;  /* 0xfffffffc00f09947 */ /* 0x008fea000383ffff */
[----:B------:R-:W-:Y:S05]  /*3a970*/  BRA `(.L_x_11486) ;  /* 0xffffffc4000c7947 */ /* 0x000fea000383ffff */
.L_x_11375:
[----:B---3--:R3:W4:Y:S02]  /*3a980*/  SYNCS.PHASECHK.TRANS64.TRYWAIT P1, [R17+URZ+0x32440], R2 ;  /* 0x03244002110075a7 */ /* 0x008724000802017f */
[----:B----4-:R-:W-:Y:S05]  /*3a990*/  @!P1 NANOSLEEP.SYNCS 0x989680 ;  /* 0x009896800000995d */ /* 0x010fea0003900000 */
[----:B------:R-:W4:Y:S02]  /*3a9a0*/  @!P1 SYNCS.PHASECHK.TRANS64 P1, [R17+URZ+0x32440], R2 ;  /* 0x03244002110095a7 */ /* 0x000f24000802007f */
[----:B----4-:R-:W-:Y:S05]  /*3a9b0*/  @!P1 BRA `(.L_x_11375) ;  /* 0xfffffffc00f09947 */ /* 0x010fea000383ffff */
[----:B------:R-:W-:Y:S05]  /*3a9c0*/  BRA `(.L_x_11487) ;  /* 0xffffffc400187947 */ /* 0x000fea000383ffff */
.L_x_11377:
[----:B----4-:R4:W0:Y:S02]  /*3a9d0*/  SYNCS.PHASECHK.TRANS64.TRYWAIT P1, [R5+URZ+0x32460], R0 ;  /* 0x03246000050075a7 */ /* 0x010824000802017f */
[----:B0-----:R-:W-:Y:S05]  /*3a9e0*/  @!P1 NANOSLEEP.SYNCS 0x989680 ;  /* 0x009896800000995d */ /* 0x001fea0003900000 */
[----:B------:R-:W0:Y:S02]  /*3a9f0*/  @!P1 SYNCS.PHASECHK.TRANS64 P1, [R5+URZ+0x32460], R0 ;  /* 0x03246000050095a7 */ /* 0x000e24000802007f */
[----:B0-----:R-:W-:Y:S05]  /*3aa00*/  @!P1 BRA `(.L_x_11377) ;  /* 0xfffffffc00f09947 */ /* 0x001fea000383ffff */
[----:B------:R-:W-:Y:S05]  /*3aa10*/  BRA `(.L_x_11488) ;  /* 0xffffffc400147947 */ /* 0x000fea000383ffff */
        .type           $_ZN7cutlass13device_kernelIN5flash11enable_sm90INS1_16FlashAttnFwdSm90INS1_25CollectiveMainloopFwdSm90ILi2EN4cute5tupleIJNS5_1CILi1EEES8_S8_EEENS6_IJNS7_ILi128EEENS7_ILi96EEENS7_ILi64EEEEEELi256ENS_10bfloat16_tEfNS_4arch4Sm90ELb0ELb1ELb0ELb0ELb1ELb0ELb1ELb1ELb0ELb1ELb1ELb0EEENS1_21CollectiveEpilogueFwdINS6_IJSA_NS7_ILi256EEESB_EEES9_SE_SG_Li256ELb0ELb1ELb1ELb0EEENS1_19SingleTileSchedulerILb0ELb1ELb1ELi128EEEEEEEEEvNT_6ParamsE$_ZZN5flash25CollectiveMainloopFwdSm90ILi2EN4cute5tupleIJNS1_1CILi1EEES4_S4_EEENS2_IJNS3_ILi128EEENS3_ILi96EEENS3_ILi64EEEEEELi256EN7cutlass10bfloat16_tEfNSA_4arch4Sm90ELb0ELb1ELb0ELb0ELb1ELb0ELb1ELb1ELb0ELb1ELb1ELb0EE3mmaINS_16FlashAttnFwdSm90ISE_NS_21CollectiveEpilogueFwdINS2_IJS6_NS3_ILi256EEES7_EEES5_SB_SD_Li256ELb0ELb1ELb1ELb0EEENS_19SingleTileSchedulerILb0ELb1ELb1ELi128EEEE13SharedStorageENS1_6TensorINS1_11ArrayEngineIfLm128EEENS1_6LayoutINS2_IJNS2_IJNS3_ILi2EEEST_NS3_ILi32EEEEEES4_S4_EEENS2_IJNS2_IJS4_ST_NS3_ILi4EEEEEENS3_ILi0EEESZ_EEEEEEENS_7SoftmaxILi2ELi0EEEEEbRKNSE_6ParamsENSA_13PipelineAsyncILi2EEES19_RNSA_13PipelineStateILj2EEERT0_RT1_iRiRKNS_16SeqlenInfoQKNewKILb0ELb0EEENS2_IJiiiiEEERT_ENKUliT_T0_T1_E_clIZSF_ISO_S12_S14_EbS17_S19_S19_S1C_S1E_S1G_iS1H_S1L_S1M_S1O_EUlRS1P_iE1_NS3_ILb0EEENS3_ILb1EEEEEDaiS1P_S1Q_S1R_,@function
        .size           $_ZN7cutlass13device_kernelIN5flash11enable_sm90INS1_16FlashAttnFwdSm90INS1_25CollectiveMainloopFwdSm90ILi2EN4cute5tupleIJNS5_1CILi1EEES8_S8_EEENS6_IJNS7_ILi128EEENS7_ILi96EEENS7_ILi64EEEEEELi256ENS_10bfloat16_tEfNS_4arch4Sm90ELb0ELb1ELb0ELb0ELb1ELb0ELb1ELb1ELb0ELb1ELb1ELb0EEENS1_21CollectiveEpilogueFwdINS6_IJSA_NS7_ILi256EEESB_EEES9_SE_SG_Li256ELb0ELb1ELb1ELb0EEENS1_19SingleTileSchedulerILb0ELb1ELb1ELi128EEEEEEEEEvNT_6ParamsE$_ZZN5flash25CollectiveMainloopFwdSm90ILi2EN4cute5tupleIJNS1_1CILi1EEES4_S4_EEENS2_IJNS3_ILi128EEENS3_ILi96EEENS3_ILi64EEEEEELi256EN7cutlass10bfloat16_tEfNSA_4arch4Sm90ELb0ELb1ELb0ELb0ELb1ELb0ELb1ELb1ELb0ELb1ELb1ELb0EE3mmaINS_16FlashAttnFwdSm90ISE_NS_21CollectiveEpilogueFwdINS2_IJS6_NS3_ILi256EEES7_EEES5_SB_SD_Li256ELb0ELb1ELb1ELb0EEENS_19SingleTileSchedulerILb0ELb1ELb1ELi128EEEE13SharedStorageENS1_6TensorINS1_11ArrayEngineIfLm128EEENS1_6LayoutINS2_IJNS2_IJNS3_ILi2EEEST_NS3_ILi32EEEEEES4_S4_EEENS2_IJNS2_IJS4_ST_NS3_ILi4EEEEEENS3_ILi0EEESZ_EEEEEEENS_7SoftmaxILi2ELi0EEEEEbRKNSE_6ParamsENSA_13PipelineAsyncILi2EEES19_RNSA_13PipelineStateILj2EEERT0_RT1_iRiRKNS_16SeqlenInfoQKNewKILb0ELb0EEENS2_IJiiiiEEERT_ENKUliT_T0_T1_E_clIZSF_ISO_S12_S14_EbS17_S19_S19_S1C_S1E_S1G_iS1H_S1L_S1M_S1O_EUlRS1P_iE1_NS3_ILb0EEENS3_ILb1EEEEEDaiS1P_S1Q_S1R_,(.L_x_15668 - $_ZN7cutlass13device_kernelIN5flash11enable_sm90INS1_16FlashAttnFwdSm90INS1_25CollectiveMainloopFwdSm90ILi2EN4cute5tupleIJNS5_1CILi1EEES8_S8_EEENS6_IJNS7_ILi128EEENS7_ILi96EEENS7_ILi64EEEEEELi256ENS_10bfloat16_tEfNS_4arch4Sm90ELb0ELb1ELb0ELb0ELb1ELb0ELb1ELb1ELb0ELb1ELb1ELb0EEENS1_21CollectiveEpilogueFwdINS6_IJSA_NS7_ILi256EEESB_EEES9_SE_SG_Li256ELb0ELb1ELb1ELb0EEENS1_19SingleTileSchedulerILb0ELb1ELb1ELi128EEEEEEEEEvNT_6ParamsE$_ZZN5flash25CollectiveMainloopFwdSm90ILi2EN4cute5tupleIJNS1_1CILi1EEES4_S4_EEENS2_IJNS3_ILi128EEENS3_ILi96EEENS3_ILi64EEEEEELi256EN7cutlass10bfloat16_tEfNSA_4arch4Sm90ELb0ELb1ELb0ELb0ELb1ELb0ELb1ELb1ELb0ELb1ELb1ELb0EE3mmaINS_16FlashAttnFwdSm90ISE_NS_21CollectiveEpilogueFwdINS2_IJS6_NS3_ILi256EEES7_EEES5_SB_SD_Li256ELb0ELb1ELb1ELb0EEENS_19SingleTileSchedulerILb0ELb1ELb1ELi128EEEE13SharedStorageENS1_6TensorINS1_11ArrayEngineIfLm128EEENS1_6LayoutINS2_IJNS2_IJNS3_ILi2EEEST_NS3_ILi32EEEEEES4_S4_EEENS2_IJNS2_IJS4_ST_NS3_ILi4EEEEEENS3_ILi0EEESZ_EEEEEEENS_7SoftmaxILi2ELi0EEEEEbRKNSE_6ParamsENSA_13PipelineAsyncILi2EEES19_RNSA_13PipelineStateILj2EEERT0_RT1_iRiRKNS_16SeqlenInfoQKNewKILb0ELb0EEENS2_IJiiiiEEERT_ENKUliT_T0_T1_E_clIZSF_ISO_S12_S14_EbS17_S19_S19_S1C_S1E_S1G_iS1H_S1L_S1M_S1O_EUlRS1P_iE1_NS3_ILb0EEENS3_ILb1EEEEEDaiS1P_S1Q_S1R_)
$_ZN7cutlass13device_kernelIN5flash11enable_sm90INS1_16FlashAttnFwdSm90INS1_25CollectiveMainloopFwdSm90ILi2EN4cute5tupleIJNS5_1CILi1EEES8_S8_EEENS6_IJNS7_ILi128EEENS7_ILi96EEENS7_ILi64EEEEEELi256ENS_10bfloat16_tEfNS_4arch4Sm90ELb0ELb1ELb0ELb0ELb1ELb0ELb1ELb1ELb0ELb1ELb1ELb0EEENS1_21CollectiveEpilogueFwdINS6_IJSA_NS7_ILi256EEESB_EEES9_SE_SG_Li256ELb0ELb1ELb1ELb0EEENS1_19SingleTileSchedulerILb0ELb1ELb1ELi128EEEEEEEEEvNT_6ParamsE$_ZZN5flash25CollectiveMainloopFwdSm90ILi2EN4cute5tupleIJNS1_1CILi1EEES4_S4_EEENS2_IJNS3_ILi128EEENS3_ILi96EEENS3_ILi64EEEEEELi256EN7cutlass10bfloat16_tEfNSA_4arch4Sm90ELb0ELb1ELb0ELb0ELb1ELb0ELb1ELb1ELb0ELb1ELb1ELb0EE3mmaINS_16FlashAttnFwdSm90ISE_NS_21CollectiveEpilogueFwdINS2_IJS6_NS3_ILi256EEES7_EEES5_SB_SD_Li256ELb0ELb1ELb1ELb0EEENS_19SingleTileSchedulerILb0ELb1ELb1ELi128EEEE13SharedStorageENS1_6TensorINS1_11ArrayEngineIfLm128EEENS1_6LayoutINS2_IJNS2_IJNS3_ILi2EEEST_NS3_ILi32EEEEEES4_S4_EEENS2_IJNS2_IJS4_ST_NS3_ILi4EEEEEENS3_ILi0EEESZ_EEEEEEENS_7SoftmaxILi2ELi0EEEEEbRKNSE_6ParamsENSA_13PipelineAsyncILi2EEES19_RNSA_13PipelineStateILj2EEERT0_RT1_iRiRKNS_16SeqlenInfoQKNewKILb0ELb0EEENS2_IJiiiiEEERT_ENKUliT_T0_T1_E_clIZSF_ISO_S12_S14_EbS17_S19_S19_S1C_S1E_S1G_iS1H_S1L_S1M_S1O_EUlRS1P_iE1_NS3_ILb0EEENS3_ILb1EEEEEDaiS1P_S1Q_S1R_:
        /* <DEDUP_REMOVED lines=9> */
[----:B------:R-:W-:Y:S01]  /*3aab0*/  R2UR UR5, R5 ;  /* 0x00000000050572ca */ /* 0x000fe200000e0000 */
[----:B--2---:R-:W-:-:S12]  /*3aac0*/  VIADD R11, R0, 0x1 ;  /* 0x00000001000b7836 */ /* 0x004fd80000000000 */
[----:B------:R-:W2:Y:S01]  /*3aad0*/  LD.E R0, desc[UR4][R2.64+0x8] ;  /* 0x0000080402007980 */ /* 0x000ea2000c101900 */
[----:B------:R-:W-:-:S13]  /*3aae0*/  ISETP.NE.AND P0, PT, R11, 0x2, PT ;  /* 0x000000020b00780c */ /* 0x000fda0003f05270 */
[----:B------:R-:W-:Y:S02]  /*3aaf0*/  @!P0 R2UR UR6, R4 ;  /* 0x00000000040682ca */ /* 0x000fe400000e0000 */
[----:B------:R-:W-:-:S13]  /*3ab00*/  @!P0 R2UR UR7, R5 ;  /* 0x00000000050782ca */ /* 0x000fda00000e0000 */
[----:B------:R-:W3:Y:S01]  /*3ab10*/  @!P0 LD.E R6, desc[UR6][R2.64+0x4] ;  /* 0x0000040602068980 */ /* 0x000ee2000c101900 */
        /* <DEDUP_REMOVED lines=8> */
[----:B------:R-:W-:Y:S08]  /*3aba0*/  ST.E desc[UR4][R2.64], R11 ;  /* 0x0000000b02007985 */ /* 0x000ff0000c101904 */
[----:B------:R-:W-:Y:S01]  /*3abb0*/  @!P0 ST.E desc[UR8][R2.64], RZ ;  /* 0x000000ff02008985 */ /* 0x000fe2000c101908 */
[----:B--2---:R-:W-:-:S05]  /*3abc0*/  VIADD R13, R0, 0x1 ;  /* 0x00000001000d7836 */ /* 0x004fca0000000000 */
[----:B------:R-:W-:Y:S01]  /*3abd0*/  ST.E desc[UR6][R2.64+0x8], R13 ;  /* 0x0000080d02007985 */ /* 0x000fe2000c101906 */
[----:B---3--:R-:W-:-:S05]  /*3abe0*/  @!P0 LOP3.LUT R15, R6, 0x1, RZ, 0x3c, !PT ;  /* 0x00000001060f8812 */ /* 0x008fca00078e3cff */
        /* <DEDUP_REMOVED lines=19> */
.L_x_11490:
[----:B------:R-:W-:Y:S05]  /*3ad20*/  BSYNC B2 ;  /* 0x0000000000027941 */ /* 0x000fea0003800000 */
.L_x_11489:
        /* <DEDUP_REMOVED lines=17> */
.L_x_11492:
[----:B------:R-:W-:Y:S05]  /*3ae40*/  BSYNC B2 ;  /* 0x0000000000027941 */ /* 0x000fea0003800000 */
.L_x_11491:
        /* <DEDUP_REMOVED lines=10> */
.L_x_11494:
[----:B------:R-:W-:Y:S05]  /*3aef0*/  BSYNC B2 ;  /* 0x0000000000027941 */ /* 0x000fea0003800000 */
.L_x_11493:
        /* <DEDUP_REMOVED lines=29> */
[----:B------:R-:W-:Y:S03]  /*3b0d0*/  HGMMA.64x96x16.F32.BF16 R24, gdesc[UR4], RZ, !UPT, gsb0 ;  /* 0x01600000041879f0 */ /* 0x000fe6000c0018ff */
        /* <DEDUP_REMOVED lines=14> */
[----:B------:R-:W-:Y:S03]  /*3b1c0*/  HGMMA.64x96x16.F32.BF16 R24, gdesc[UR4], R24, gsb0 ;  /* 0x01600000041879f0 */ /* 0x000fe60008001818 */
        /* <DEDUP_REMOVED lines=47> */
.L_x_11497:
[----:B------:R-:W-:Y:S05]  /*3b4c0*/  BSYNC B2 ;  /* 0x0000000000027941 */ /* 0x000fea0003800000 */
.L_x_11496:
        /* <DEDUP_REMOVED lines=17> */
.L_x_11499:
[----:B------:R-:W-:Y:S05]  /*3b5e0*/  BSYNC B2 ;  /* 0x0000000000027941 */ /* 0x000fea0003800000 */
.L_x_11498:
        /* <DEDUP_REMOVED lines=10> */
.L_x_11501:
[----:B------:R-:W-:Y:S05]  /*3b690*/  BSYNC B2 ;  /* 0x0000000000027941 */ /* 0x000fea0003800000 */
.L_x_11500:
[----:B------:R-:W2:Y:S04]  /*3b6a0*/  LDL.64 R14, [R162] ;  /* 0x00000000a20e7983 */ /* 0x000ea80000100a00 */
[----:B0----5:R-:W3:Y:S04]  /*3b6b0*/  LDL.64 R12, [R162+0x58] ;  /* 0x00005800a20c7983 */ /* 0x021ee80000100a00 */
[----:B------:R-:W4:Y:S04]  /*3b6c0*/  LDL.64 R6, [R162+0x48] ;  /* 0x00004800a2067983 */ /* 0x000f280000100a00 */
[----:B------:R-:W4:Y:S01]  /*3b6d0*/  LDL.64 R8, [R162+0x50] ;  /* 0x00005000a2087983 */ /* 0x000f220000100a00 */
        /* <DEDUP_REMOVED lines=18> */
[----:B--2---:R-:W-:Y:S02]  /*3b800*/  IMAD R20, R21, 0xc00, R14 ;  /* 0x00000c0015147824 */ /* 0x004fe400078e020e */
[----:B------:R-:W-:-:S03]  /*3b810*/  IMAD.MOV.U32 R21, RZ, RZ, R15 ;  /* 0x000000ffff157224 */ /* 0x000fc600078e000f */
[----:B------:R-:W-:Y:S02]  /*3b820*/  R2UR UR6, R20 ;  /* 0x00000000140672ca */ /* 0x000fe400000e0000 */
[----:B------:R-:W-:Y:S02]  /*3b830*/  R2UR UR7, R21 ;  /* 0x00000000150772ca */ /* 0x000fe400000e0000 */
[----:B---3--:R-:W-:Y:S02]  /*3b840*/  ISETP.NE.U32.AND P0, PT, R0, RZ, PT ;  /* 0x000000ff0000720c */ /* 0x008fe40003f05070 */
[----:B----4-:R-:W-:Y:S02]  /*3b850*/  R2UR UR4, R16 ;  /* 0x00000000100472ca */ /* 0x010fe400000e0000 */
[----:B------:R-:W-:-:S09]  /*3b860*/  R2UR UR5, R17 ;  /* 0x00000000110572ca */ /* 0x000fd200000e0000 */
[----:B------:R-:W-:-:S05]  /*3b870*/  VOTEU.ANY UP0, P0 ;  /* 0x00000000003f7886 */ /* 0x000fca0000000100 */
[----:B------:R-:W-:Y:S03]  /*3b880*/  HGMMA.64x96x16.F32.BF16 R24, gdesc[UR4], R24, UP0, gsb0 ;  /* 0x01600000041879f0 */ /* 0x000fe6000b801818 */
        /* <DEDUP_REMOVED lines=226> */
[----:B------:R-:W1:Y:S01]  /*3c6b0*/  S2R R8, SR_TID.X ;  /* 0x0000000000087919 */ /* 0x000e620000002100 */
[----:B------:R-:W-:-:S02]  /*3c6c0*/  R2UR UR4, R4 ;  /* 0x00000000040472ca */ /* 0x000fc400000e0000 */
[----:B------:R-:W-:Y:S01]  /*3c6d0*/  R2UR UR5, R5 ;  /* 0x00000000050572ca */ /* 0x000fe200000e0000 */
[----:B------:R-:W3:Y:S01]  /*3c6e0*/  LDL.64 R12, [R162] ;  /* 0x00000000a20c7983 */ /* 0x000ee20000100a00 */
[----:B-1----:R-:W-:-:S04]  /*3c6f0*/  SHF.R.U32.HI R0, RZ, 0x7, R8 ;  /* 0x00000007ff007819 */ /* 0x002fc80000011608 */
[----:B------:R-:W-:-:S05]  /*3c700*/  IADD3 R0, -R0, 0xb, RZ ;  /* 0x0000000b00007810 */ /* 0x000fca0007ffe1ff */
[----:B------:R0:W-:Y:S06]  /*3c710*/  BAR.ARV R0, 0x100 ;  /* 0x000400000000751d */ /* 0x0001ec0000002000 */
        /* <DEDUP_REMOVED lines=9> */
.L_x_11504:
[----:B------:R-:W-:Y:S05]  /*3c7b0*/  BSYNC B2 ;  /* 0x0000000000027941 */ /* 0x000fea0003800000 */
.L_x_11503:
[C---:B------:R-:W-:Y:S01]  /*3c7c0*/  R2UR UR6, R4.reuse ;  /* 0x00000000040672ca */ /* 0x040fe200000e0000 */
[----:B------:R-:W2:Y:S01]  /*3c7d0*/  LDL R11, [R1+0x440] ;  /* 0x00044000010b7983 */ /* 0x000ea20000100800 */
[C---:B------:R-:W-:Y:S02]  /*3c7e0*/  R2UR UR7, R5.reuse ;  /* 0x00000000050772ca */ /* 0x040fe400000e0000 */
[----:B------:R-:W-:Y:S01]  /*3c7f0*/  R2UR UR4, R4 ;  /* 0x00000000040472ca */ /* 0x000fe200000e0000 */
[----:B------:R-:W3:Y:S01]  /*3c800*/  LDL R9, [R1+0x444] ;  /* 0x0004440001097983 */ /* 0x000ee20000100800 */
[----:B------:R-:W-:-:S09]  /*3c810*/  R2UR UR5, R5 ;  /* 0x00000000050572ca */ /* 0x000fd200000e0000 */
[----:B------:R-:W4:Y:S04]  /*3c820*/  LD.E.64 R6, desc[UR6][R14.64+0x20] ;  /* 0x000020060e067980 */ /* 0x000f28000c101b00 */
[----:B------:R-:W2:Y:S01]  /*3c830*/  LD.E R0, desc[UR4][R14.64+0xc] ;  /* 0x00000c040e007980 */ /* 0x000ea2000c101900 */
[----:B----4-:R-:W-:-:S05]  /*3c840*/  MOV R7, R6 ;  /* 0x0000000600077202 */ /* 0x010fca0000000f00 */
[----:B-----5:R-:W-:-:S05]  /*3c850*/  IMAD R7, R12, 0x8, R7 ;  /* 0x000000080c077824 */ /* 0x020fca00078e0207 */
[----:B--2---:R-:W-:-:S04]  /*3c860*/  PRMT R0, R0, 0x654, R7 ;  /* 0x0000065400007816 */ /* 0x004fc80000000007 */
[----:B------:R0:W-:Y:S01]  /*3c870*/  SYNCS.ARRIVE.TRANS64.RED.A1T0 RZ, [R0+URZ], RZ ;  /* 0x000000ff00ff79a7 */ /* 0x0001e2000810043f */
[----:B------:R-:W2:Y:S04]  /*3c880*/  LD.E R6, desc[UR4][R2.64+0x24] ;  /* 0x0000240402067980 */ /* 0x000ea8000c101900 */
[----:B0-----:R-:W4:Y:S01]  /*3c890*/  LD.E R0, desc[UR4][R2.64] ;  /* 0x0000000402007980 */ /* 0x001f22000c101900 */
        /* <DEDUP_REMOVED lines=14> */
[----:B---3--:R-:W-:-:S05]  /*3c980*/  IMAD.MOV.U32 R6, RZ, RZ, R9 ;  /* 0x000000ffff067224 */ /* 0x008fca00078e0009 */
[----:B------:R4:W2:Y:S07]  /*3c990*/  LD.E R15, desc[UR4][R6.64] ;  /* 0x00000004060f7980 */ /* 0x0008ae000c101900 */
[C---:B------:R-:W-:Y:S02]  /*3c9a0*/  @P0 R2UR UR4, R4.reuse ;  /* 0x00000000040402ca */ /* 0x040fe400000e0000 */
[----:B------:R-:W-:Y:S02]  /*3c9b0*/  @P0 R2UR UR5, R5 ;  /* 0x00000000050502ca */ /* 0x000fe400000e0000 */
[----:B------:R-:W-:-:S02]  /*3c9c0*/  @P0 R2UR UR6, R4 ;  /* 0x00000000040602ca */ /* 0x000fc400000e0000 */
[----:B------:R-:W-:-:S09]  /*3c9d0*/  @P0 R2UR UR7, R5 ;  /* 0x00000000050702ca */ /* 0x000fd200000e0000 */
[----:B------:R-:W3:Y:S04]  /*3c9e0*/  @P0 LD.E R21, desc[UR4][R2.64+0x28] ;  /* 0x0000280402150980 */ /* 0x000ee8000c101900 */
[----:B------:R-:W3:Y:S01]  /*3c9f0*/  @P0 LD.E R20, desc[UR6][R2.64+0x2c] ;  /* 0x00002c0602140980 */ /* 0x000ee2000c101900 */
[C---:B------:R-:W-:Y:S02]  /*3ca00*/  R2UR UR4, R4.reuse ;  /* 0x00000000040472ca */ /* 0x040fe400000e0000 */
[C---:B------:R-:W-:Y:S02]  /*3ca10*/  R2UR UR5, R5.reuse ;  /* 0x00000000050572ca */ /* 0x040fe400000e0000 */
[----:B------:R-:W-:Y:S02]  /*3ca20*/  R2UR UR6, R4 ;  /* 0x00000000040672ca */ /* 0x000fe400000e0000 */
[----:B------:R-:W-:-:S09]  /*3ca30*/  R2UR UR7, R5 ;  /* 0x00000000050772ca */ /* 0x000fd200000e0000 */
[----:B------:R-:W3:Y:S04]  /*3ca40*/  LD.E R73, desc[UR4][R2.64+0x8] ;  /* 0x0000080402497980 */ /* 0x000ee8000c101900 */
[----:B------:R-:W3:Y:S01]  /*3ca50*/  LD.E R72, desc[UR6][R2.64+0x4] ;  /* 0x0000040602487980 */ /* 0x000ee2000c101900 */
        /* <DEDUP_REMOVED lines=14> */
[----:B------:R-:W-:Y:S02]  /*3cb40*/  LEA.HI R6, R6, R7, RZ, 0x1 ;  /* 0x0000000706067211 */ /* 0x000fe400078f08ff */
[----:B------:R-:W-:Y:S02]  /*3cb50*/  LOP3.LUT R14, R14, 0xfffffff8, RZ, 0xc0, !PT ;  /* 0xfffffff80e0e7812 */ /* 0x000fe400078ec0ff */
[----:B------:R-:W-:-:S02]  /*3cb60*/  SHF.R.S32.HI R12, RZ, 0x5, R12 ;  /* 0x00000005ff0c7819 */ /* 0x000fc4000001140c */
[----:B------:R-:W-:Y:S01]  /*3cb70*/  LOP3.LUT R6, R6, 0x3fffffe, RZ, 0xc0, !PT ;  /* 0x03fffffe06067812 */ /* 0x000fe200078ec0ff */
[----:B------:R-:W-:Y:S01]  /*3cb80*/  IMAD.IADD R14, R13, 0x1, -R14 ;  /* 0x000000010d0e7824 */ /* 0x000fe200078e0a0e */
[----:B------:R-:W-:-:S03]  /*3cb90*/  LEA.HI R0, R17, R17, RZ, 0x1 ;  /* 0x0000001111007211 */ /* 0x000fc600078f08ff */
[----:B------:R-:W-:Y:S01]  /*3cba0*/  IMAD.IADD R6, R7, 0x1, -R6 ;  /* 0x0000000107067824 */ /* 0x000fe200078e0a06 */
[----:B------:R-:W-:-:S05]  /*3cbb0*/  LOP3.LUT R0, R0, 0x1ffffffe, RZ, 0xc0, !PT ;  /* 0x1ffffffe00007812 */ /* 0x000fca00078ec0ff */
[----:B------:R-:W-:Y:S01]  /*3cbc0*/  IMAD.IADD R0, R17, 0x1, -R0 ;  /* 0x0000000111007824 */ /* 0x000fe200078e0a00 */
[----:B------:R-:W-:Y:S01]  /*3cbd0*/  ISETP.GE.AND P1, PT, R76, 0x1, PT ;  /* 0x000000014c00780c */ /* 0x000fe20003f26270 */
[----:B------:R-:W-:Y:S01]  /*3cbe0*/  BSSY B2, `(.L_x_11505) ;  /* 0x0000037000027945 */ /* 0x000fe20003800000 */
[----:B------:R-:W-:Y:S02]  /*3cbf0*/  IMAD R77, R10, -0x60, R77 ;  /* 0xffffffa00a4d7824 */ /* 0x000fe400078e024d */
[----:B--2---:R-:W-:-:S04]  /*3cc00*/  IMAD R15, R15, 0x8, R12 ;  /* 0x000000080f0f7824 */ /* 0x004fc800078e020c */
[----:B------:R-:W-:-:S04]  /*3cc10*/  IMAD.U32 R7, R15, 0x10, R14 ;  /* 0x000000100f077824 */ /* 0x000fc800078e000e */
[----:B------:R-:W-:-:S04]  /*3cc20*/  IMAD R7, R6, 0x40, R7 ;  /* 0x0000004006077824 */ /* 0x000fc800078e0207 */
[----:B------:R-:W-:-:S04]  /*3cc30*/  IMAD R0, R0, 0x8, R7 ;  /* 0x0000000800007824 */ /* 0x000fc800078e0207 */
[----:B---3--:R-:W-:-:S05]  /*3cc40*/  @P0 IMAD.HI.U32 R21, R0, R21, RZ ;  /* 0x0000001500150227 */ /* 0x008fca00078e00ff */
[----:B------:R-:W-:Y:S01]  /*3cc50*/  @P0 SHF.R.U32.HI R0, RZ, R20, R21 ;  /* 0x00000014ff000219 */ /* 0x000fe20000011615 */
[----:B------:R-:W-:Y:S01]  /*3cc60*/  IMAD.MOV.U32 R7, RZ, RZ, -0x60 ;  /* 0xffffffa0ff077424 */ /* 0x000fe200078e00ff */
[----:B------:R-:W-:-:S03]  /*3cc70*/  LOP3.LUT R6, R11, 0x7ffffffc, RZ, 0xc0, !PT ;  /* 0x7ffffffc0b067812 */ /* 0x000fc600078ec0ff */
[----:B------:R-:W0:Y:S01]  /*3cc80*/  SHFL.IDX PT, R14, R0, RZ, 0x1c1f ;  /* 0x001c1fff000e7589 */ /* 0x000e2200000e0000 */
[----:B------:R-:W-:Y:S02]  /*3cc90*/  IMAD R7, R10, R7, 0x1 ;  /* 0x000000010a077424 */ /* 0x000fe400078e0207 */
[----:B------:R-:W-:-:S04]  /*3cca0*/  IMAD.IADD R6, R9, 0x1, -R6 ;  /* 0x0000000109067824 */ /* 0x000fc800078e0a06 */
[----:B------:R-:W-:Y:S01]  /*3ccb0*/  IMAD R6, R6, -0x2, R7 ;  /* 0xfffffffe06067824 */ /* 0x000fe200078e0207 */
[----:B------:R-:W-:-:S04]  /*3ccc0*/  LOP3.LUT R12, RZ, R75, RZ, 0x33, !PT ;  /* 0x0000004bff0c7212 */ /* 0x000fc800078e33ff */
[----:B------:R-:W-:Y:S01]  /*3ccd0*/  IADD3 R7, -R72, R6, R73 ;  /* 0x0000000648077210 */ /* 0x000fe20007ffe149 */
[----:B------:R-:W-:-:S04]  /*3cce0*/  VIADD R13, R6, 0xffffffff ;  /* 0xffffffff060d7836 */ /* 0x000fc80000000000 */
        /* <DEDUP_REMOVED lines=21> */
.L_x_11510:
[----:B------:R-:W-:Y:S05]  /*3ce40*/  BSYNC B4 ;  /* 0x0000000000047941 */ /* 0x000fea0003800000 */
.L_x_11509:
[----:B------:R-:W-:Y:S01]  /*3ce50*/  LOP3.LUT R9, RZ, R9, RZ, 0x33, !PT ;  /* 0x00000009ff097212 */ /* 0x000fe200078e33ff */
[----:B------:R-:W-:Y:S06]  /*3ce60*/  BRA `(.L_x_11511) ;  /* 0x0000000000287947 */ /* 0x000fec0003800000 */
.L_x_11508:
        /* <DEDUP_REMOVED lines=10> */
.L_x_11511:
[----:B------:R-:W-:Y:S05]  /*3cf10*/  BSYNC B3 ;  /* 0x0000000000037941 */ /* 0x000fea0003800000 */
.L_x_11507:
[----:B------:R-:W-:-:S05]  /*3cf20*/  IMAD R9, R76, R9, R13 ;  /* 0x000000094c097224 */ /* 0x000fca00078e020d */
[----:B------:R-:W-:Y:S02]  /*3cf30*/  VIMNMX R6, R6, R9, !PT ;  /* 0x0000000906067248 */ /* 0x000fe40007fe0100 */
[----:B------:R-:W-:-:S07]  /*3cf40*/  VIADDMNMX R7, R9, R76, R7, PT ;  /* 0x0000004c09077246 */ /* 0x000fce0003800107 */
.L_x_11506:
[----:B------:R-:W-:Y:S05]  /*3cf50*/  BSYNC B2 ;  /* 0x0000000000027941 */ /* 0x000fea0003800000 */
.L_x_11505:
        /* <DEDUP_REMOVED lines=136> */
.L_x_11517:
[----:B------:R-:W-:Y:S05]  /*3d7e0*/  BSYNC B4 ;  /* 0x0000000000047941 */ /* 0x000fea0003800000 */
.L_x_11516:
[----:B------:R-:W-:Y:S01]  /*3d7f0*/  LOP3.LUT R73, RZ, R73, RZ, 0x33, !PT ;  /* 0x00000049ff497212 */ /* 0x000fe200078e33ff */
[----:B------:R-:W-:Y:S06]  /*3d800*/  BRA `(.L_x_11518) ;  /* 0x0000000000287947 */ /* 0x000fec0003800000 */
.L_x_11515:
        /* <DEDUP_REMOVED lines=10> */
.L_x_11518:
[----:B------:R-:W-:Y:S05]  /*3d8b0*/  BSYNC B3 ;  /* 0x0000000000037941 */ /* 0x000fea0003800000 */
.L_x_11514:
[----:B------:R-:W-:-:S05]  /*3d8c0*/  IMAD R0, R76, R73, R13 ;  /* 0x000000494c007224 */ /* 0x000fca00078e020d */
[----:B------:R-:W-:Y:S02]  /*3d8d0*/  VIADDMNMX R9, R0, R76, R9, PT ;  /* 0x0000004c00097246 */ /* 0x000fe40003800109 */
[----:B------:R-:W-:-:S07]  /*3d8e0*/  VIMNMX R11, R11, R0, !PT ;  /* 0x000000000b0b7248 */ /* 0x000fce0007fe0100 */
.L_x_11513:
[----:B------:R-:W-:Y:S05]  /*3d8f0*/  BSYNC B2 ;  /* 0x0000000000027941 */ /* 0x000fea0003800000 */
.L_x_11512:
[----:B------:R-:W2:Y:S01]  /*3d900*/  LDL.64 R6, [R162+0x70] ;  /* 0x00007000a2067983 */ /* 0x000ea20000100a00 */
[----:B------:R-:W-:Y:S02]  /*3d910*/  R2UR UR4, R4 ;  /* 0x00000000040472ca */ /* 0x000fe400000e0000 */
[----:B------:R-:W-:Y:S02]  /*3d920*/  R2UR UR5, R5 ;  /* 0x00000000050572ca */ /* 0x000fe400000e0000 */
[C---:B------:R-:W-:Y:S02]  /*3d930*/  ISETP.GT.AND P0, PT, R11.reuse, 0x1, !P0 ;  /* 0x000000010b00780c */ /* 0x040fe40004704270 */
[----:B------:R-:W-:Y:S02]  /*3d940*/  ISETP.GT.AND P1, PT, R11, 0x8, !P1 ;  /* 0x000000080b00780c */ /* 0x000fe40004f24270 */
[C---:B------:R-:W-:Y:S02]  /*3d950*/  ISETP.LT.OR P0, PT, R9.reuse, 0x2, P0 ;  /* 0x000000020900780c */ /* 0x040fe40000701670 */
[----:B------:R-:W-:-:S02]  /*3d960*/  ISETP.LT.OR P1, PT, R9, 0x9, P1 ;  /* 0x000000090900780c */ /* 0x000fc40000f21670 */
[----:B------:R-:W-:Y:S02]  /*3d970*/  FSEL R27, R27, -INF , !P0 ;  /* 0xff8000001b1b7808 */ /* 0x000fe40004000000 */
[----:B------:R-:W-:Y:S02]  /*3d980*/  ISETP.NE.AND P0, PT, R14, RZ, PT ;  /* 0x000000ff0e00720c */ /* 0x000fe40003f05270 */
[----:B------:R-:W-:Y:S02]  /*3d990*/  FSEL R30, R30, -INF , !P1 ;  /* 0xff8000001e1e7808 */ /* 0x000fe40004800000 */
[----:B------:R-:W-:Y:S02]  /*3d9a0*/  ISETP.GT.AND P0, PT, R11, 0x9, !P0 ;  /* 0x000000090b00780c */ /* 0x000fe40004704270 */
[----:B------:R-:W-:Y:S02]  /*3d9b0*/  ISETP.NE.AND P1, PT, R16, RZ, PT ;  /* 0x000000ff1000720c */ /* 0x000fe40003f25270 */
[----:B------:R-:W-:-:S02]  /*3d9c0*/  ISETP.LT.OR P0, PT, R9, 0xa, P0 ;  /* 0x0000000a0900780c */ /* 0x000fc40000701670 */
[----:B------:R-:W-:Y:S02]  /*3d9d0*/  ISETP.NE.AND P6, PT, R17, RZ, PT ;  /* 0x000000ff1100720c */ /* 0x000fe40003fc5270 */
        /* <DEDUP_REMOVED lines=54> */
[----:B------:R-:W-:Y:S02]  /*3dd40*/  ISETP.NE.AND P6, PT, R24, RZ, PT ;  /* 0x000000ff1800720c */ /* 0x000fe40003fc5270 */
        /* <DEDUP_REMOVED lines=14> */
[----:B------:R-:W-:Y:S02]  /*3de30*/  FSEL R59, R59, -INF , !P0 ;  /* 0xff8000003b3b7808 */ /* 0x000fe40004000000 */
[C---:B------:R-:W-:Y:S02]  /*3de40*/  ISETP.LT.OR P2, PT, R9.reuse, 0x4a, P2 ;  /* 0x0000004a0900780c */ /* 0x040fe40001741670 */
[----:B------:R-:W-:Y:S02]  /*3de50*/  FSEL R62, R62, -INF , !P1 ;  /* 0xff8000003e3e7808 */ /* 0x000fe40004800000 */
[----:B------:R-:W-:Y:S02]  /*3de60*/  ISETP.LT.OR P3, PT, R9, 0x51, P3 ;  /* 0x000000510900780c */ /* 0x000fe40001f61670 */
[----:B------:R-:W-:Y:S02]  /*3de70*/  FSEL R63, R63, -INF , !P2 ;  /* 0xff8000003f3f7808 */ /* 0x000fe40005000000 */
[----:B------:R-:W-:-:S02]  /*3de80*/  ISETP.LT.OR P4, PT, R9, 0x52, P4 ;  /* 0x000000520900780c */ /* 0x000fc40002781670 */
[C---:B------:R-:W-:Y:S02]  /*3de90*/  ISETP.LT.OR P5, PT, R9.reuse, 0x59, P5 ;  /* 0x000000590900780c */ /* 0x040fe40002fa1670 */
[----:B------:R-:W-:Y:S02]  /*3dea0*/  ISETP.LT.OR P6, PT, R9, 0x5a, P6 ;  /* 0x0000005a0900780c */ /* 0x000fe400037c1670 */
[----:B------:R-:W-:Y:S02]  /*3deb0*/  FSEL R66, R66, -INF , !P3 ;  /* 0xff80000042427808 */ /* 0x000fe40005800000 */
[----:B------:R-:W-:Y:S02]  /*3dec0*/  FSEL R67, R67, -INF , !P4 ;  /* 0xff80000043437808 */ /* 0x000fe40006000000 */
[----:B------:R-:W-:Y:S02]  /*3ded0*/  FSEL R70, R70, -INF , !P5 ;  /* 0xff80000046467808 */ /* 0x000fe40006800000 */
[----:B------:R-:W-:-:S02]  /*3dee0*/  R2UR UR6, R4 ;  /* 0x00000000040672ca */ /* 0x000fc400000e0000 */
[----:B------:R-:W-:Y:S02]  /*3def0*/  R2UR UR7, R5 ;  /* 0x00000000050772ca */ /* 0x000fe400000e0000 */
[----:B------:R-:W-:-:S11]  /*3df00*/  FSEL R71, R71, -INF , !P6 ;  /* 0xff80000047477808 */ /* 0x000fd60007000000 */
[----:B------:R-:W4:Y:S01]  /*3df10*/  LD.E R17, desc[UR6][R6.64+0x14] ;  /* 0x0000140606117980 */ /* 0x000f22000c101900 */
        /* <DEDUP_REMOVED lines=46> */
[----:B------:R-:W-:-:S03]  /*3e200*/  FMNMX.FTZ R0, R70, R9, !PT ;  /* 0x0000000946007209 */ /* 0x000fc60007810000 */
[----:B------:R-:W0:Y:S01]  /*3e210*/  SHFL.BFLY PT, R9, R12, 0x2, 0x1f ;  /* 0x0c401f000c097f89 */ /* 0x000e2200000e0000 */
[----:B------:R-:W-:-:S05]  /*3e220*/  FMNMX.FTZ R13, R71, R0, !PT ;  /* 0x00000000470d7209 */ /* 0x000fca0007810000 */
[----:B------:R1:W-:Y:S04]  /*3e230*/  ST.E.64 desc[UR4][R6.64], R12 ;  /* 0x0000000c06007985 */ /* 0x0003e8000c101b04 */
[----:B------:R-:W2:Y:S01]  /*3e240*/  LD.E R15, desc[UR6][R6.64+0x4] ;  /* 0x00000406060f7980 */ /* 0x000ea2000c101900 */
[----:B0-----:R-:W-:-:S03]  /*3e250*/  FMNMX.FTZ R9, R12, R9, !PT ;  /* 0x000000090c097209 */ /* 0x001fc60007810000 */
[----:B-1----:R-:W4:Y:S04]  /*3e260*/  LD.E R12, desc[UR4][R6.64+0x10] ;  /* 0x00001004060c7980 */ /* 0x002f28000c101900 */
[----:B------:R-:W0:Y:S02]  /*3e270*/  SHFL.BFLY PT, R0, R9, 0x1, 0x1f ;  /* 0x0c201f0009007f89 */ /* 0x000e2400000e0000 */
[----:B0-----:R-:W-:-:S05]  /*3e280*/  FMNMX.FTZ R11, R9, R0, !PT ;  /* 0x00000000090b7209 */ /* 0x001fca0007810000 */
[----:B------:R-:W-:Y:S04]  /*3e290*/  ST.E desc[UR4][R6.64], R11 ;  /* 0x0000000b06007985 */ /* 0x000fe8000c101904 */
[----:B------:R-:W3:Y:S01]  /*3e2a0*/  LD.E R16, desc[UR6][R6.64] ;  /* 0x0000000606107980 */ /* 0x000ee2000c101900 */
[----:B------:R-:W-:Y:S02]  /*3e2b0*/  R2UR UR8, R4 ;  /* 0x00000000040872ca */ /* 0x000fe400000e0000 */
[----:B------:R-:W-:Y:S01]  /*3e2c0*/  R2UR UR9, R5 ;  /* 0x00000000050972ca */ /* 0x000fe200000e0000 */
        /* <DEDUP_REMOVED lines=11> */
[----:B------:R-:W-:-:S03]  /*3e380*/  FMUL.FTZ R24, R14, R3 ;  /* 0x000000030e187220 */ /* 0x000fc60000410000 */
[----:B------:R-:W4:Y:S08]  /*3e390*/  MUFU.EX2 R9, R9 ;  /* 0x0000000900097308 */ /* 0x000f300000000800 */
[----:B------:R-:W0:Y:S01]  /*3e3a0*/  MUFU.EX2 R24, R24 ;  /* 0x0000001800187308 */ /* 0x000e220000000800 */
[----:B------:R-:W-:Y:S01]  /*3e3b0*/  ST.E desc[UR4][R6.64+0x4], R11 ;  /* 0x0000040b06007985 */ /* 0x000fe2000c101904 */
[----:B----4-:R-:W-:Y:S01]  /*3e3c0*/  FMUL.FTZ R13, R9, R12 ;  /* 0x0000000c090d7220 */ /* 0x010fe20000410000 */
[----:B0-----:R-:W-:-:S04]  /*3e3d0*/  FMUL.FTZ R15, R24, R17 ;  /* 0x00000011180f7220 */ /* 0x001fc80000410000 */
[----:B------:R-:W-:Y:S04]  /*3e3e0*/  ST.E desc[UR6][R6.64+0x10], R13 ;  /* 0x0000100d06007985 */ /* 0x000fe8000c101906 */
[----:B------:R0:W-:Y:S04]  /*3e3f0*/  ST.E desc[UR8][R6.64+0x14], R15 ;  /* 0x0000140f06007985 */ /* 0x0001e8000c101908 */
[----:B------:R-:W2:Y:S04]  /*3e400*/  LDL.64 R2, [R162+0x70] ;  /* 0x00007000a2027983 */ /* 0x000ea80000100a00 */
[----:B--2---:R-:W2:Y:S04]  /*3e410*/  LD.E R72, desc[UR6][R2.64+0x20] ;  /* 0x0000200602487980 */ /* 0x004ea8000c101900 */
[----:B------:R-:W2:Y:S04]  /*3e420*/  LD.E R0, desc[UR4][R2.64] ;  /* 0x0000000402007980 */ /* 0x000ea8000c101900 */
[----:B------:R-:W3:Y:S04]  /*3e430*/  LD.E R21, desc[UR4][R2.64+0x4] ;  /* 0x0000040402157980 */ /* 0x000ee8000c101900 */
[----:B------:R-:W4:Y:S04]  /*3e440*/  LD.E R73, desc[UR4][R2.64+0x10] ;  /* 0x0000100402497980 */ /* 0x000f28000c101900 */
[----:B0-----:R-:W4:Y:S01]  /*3e450*/  LD.E R15, desc[UR6][R2.64+0x14] ;  /* 0x00001406020f7980 */ /* 0x001f22000c101900 */
[C---:B--2---:R-:W-:Y:S01]  /*3e460*/  FMUL.FTZ R6, R0.reuse, R72 ;  /* 0x0000004800067220 */ /* 0x044fe20000410000 */
[----:B------:R-:W-:Y:S01]  /*3e470*/  FSETP.NEU.FTZ.AND P0, PT, R0, -INF , PT ;  /* 0xff8000000000780b */ /* 0x000fe20003f1d000 */
[----:B---3--:R-:W-:-:S03]  /*3e480*/  FMUL.FTZ R0, R72, R21 ;  /* 0x0000001548007220 */ /* 0x008fc60000410000 */
[----:B------:R-:W-:Y:S02]  /*3e490*/  FSEL R7, R6, RZ, P0 ;  /* 0x000000ff06077208 */ /* 0x000fe40000000000 */
        /* <DEDUP_REMOVED lines=28> */
[----:B------:R-:W4:Y:S01]  /*3e660*/  MUFU.EX2 R152, R152 ;  /* 0x0000009800987308 */ /* 0x000f220000000800 */
[-CC-:B------:R-:W-:Y:S01]  /*3e670*/  FFMA.FTZ R191, R30, R72.reuse, -R7.reuse ;  /* 0x000000481ebf7223 */ /* 0x180fe20000010807 */
[----:B------:R-:W-:-:S06]  /*3e680*/  FFMA.FTZ R194, R31, R72, -R7 ;  /* 0x000000481fc27223 */ /* 0x000fcc0000010807 */
[----:B------:R-:W0:Y:S01]  /*3e690*/  MUFU.EX2 R192, R192 ;  /* 0x000000c000c07308 */ /* 0x000e220000000800 */
[----:B------:R-:W-:-:S07]  /*3e6a0*/  FFMA.FTZ R21, R34, R72, -R7 ;  /* 0x0000004822157223 */ /* 0x000fce0000010807 */
[----:B------:R-:W1:Y:S08]  /*3e6b0*/  MUFU.EX2 R155, R155 ;  /* 0x0000009b009b7308 */ /* 0x000e700000000800 */
[----:B------:R-:W2:Y:S01]  /*3e6c0*/  MUFU.EX2 R193, R193 ;  /* 0x000000c100c17308 */ /* 0x000ea20000000800 */
[----:B------:R-:W-:-:S07]  /*3e6d0*/  FFMA.FTZ R11, R35, R72, -R7 ;  /* 0x00000048230b7223 */ /* 0x000fce0000010807 */
[----:B------:R-:W3:Y:S08]  /*3e6e0*/  MUFU.EX2 R154, R154 ;  /* 0x0000009a009a7308 */ /* 0x000ef00000000800 */
[----:B------:R-:W3:Y:S01]  /*3e6f0*/  MUFU.EX2 R191, R191 ;  /* 0x000000bf00bf7308 */ /* 0x000ee20000000800 */
[----:B----4-:R-:W-:Y:S01]  /*3e700*/  FADD.FTZ R6, R152, R73 ;  /* 0x0000004998067221 */ /* 0x010fe20000010000 */
[----:B0-----:R-:W-:-:S06]  /*3e710*/  FADD.FTZ R14, R192, R15 ;  /* 0x0000000fc00e7221 */ /* 0x001fcc0000010000 */
[----:B------:R-:W0:Y:S01]  /*3e720*/  MUFU.EX2 R153, R153 ;  /* 0x0000009900997308 */ /* 0x000e220000000800 */
[----:B------:R-:W-:-:S07]  /*3e730*/  FFMA.FTZ R0, R38, R72, -R7 ;  /* 0x0000004826007223 */ /* 0x000fce0000010807 */
[----:B------:R-:W4:Y:S01]  /*3e740*/  MUFU.EX2 R194, R194 ;  /* 0x000000c200c27308 */ /* 0x000f220000000800 */
[----:B-1----:R-:W-:Y:S01]  /*3e750*/  FADD.FTZ R15, R155, R6 ;  /* 0x000000069b0f7221 */ /* 0x002fe20000010000 */
[----:B--2---:R-:W-:-:S06]  /*3e760*/  FADD.FTZ R14, R193, R14 ;  /* 0x0000000ec10e7221 */ /* 0x004fcc0000010000 */
[----:B------:R-:W1:Y:S01]  /*3e770*/  MUFU.EX2 R20, R20 ;  /* 0x0000001400147308 */ /* 0x000e620000000800 */
[----:B------:R-:W-:-:S07]  /*3e780*/  FFMA.FTZ R156, R39, R72, -R7 ;  /* 0x00000048279c7223 */ /* 0x000fce0000010807 */
[----:B------:R-:W2:Y:S01]  /*3e790*/  MUFU.EX2 R21, R21 ;  /* 0x0000001500157308 */ /* 0x000ea20000000800 */
[----:B---3--:R-:W-:Y:S01]  /*3e7a0*/  FADD.FTZ R6, R154, R15 ;  /* 0x0000000f9a067221 */ /* 0x008fe20000010000 */
[----:B------:R-:W-:-:S06]  /*3e7b0*/  FADD.FTZ R15, R191, R14 ;  /* 0x0000000ebf0f7221 */ /* 0x000fcc0000010000 */
[----:B------:R-:W3:Y:S01]  /*3e7c0*/  MUFU.EX2 R17, R17 ;  /* 0x0000001100117308 */ /* 0x000ee20000000800 */
[----:B------:R-:W-:-:S07]  /*3e7d0*/  FFMA.FTZ R168, R42, R72, -R7 ;  /* 0x000000482aa87223 */ /* 0x000fce0000010807 */
[----:B------:R-:W3:Y:S01]  /*3e7e0*/  MUFU.EX2 R11, R11 ;  /* 0x0000000b000b7308 */ /* 0x000ee20000000800 */
[----:B0-----:R-:W-:Y:S01]  /*3e7f0*/  FADD.FTZ R25, R153, R6 ;  /* 0x0000000699197221 */ /* 0x001fe20000010000 */
[----:B----4-:R-:W-:-:S06]  /*3e800*/  FADD.FTZ R6, R194, R15 ;  /* 0x0000000fc2067221 */ /* 0x010fcc0000010000 */
        /* <DEDUP_REMOVED lines=86> */
[----:B----4-:R-:W-:-:S03]  /*3ed70*/  FADD.FTZ R7, R159, R6 ;  /* 0x000000069f077221 */ /* 0x010fc60000010000 */
[----:B-1----:R-:W-:Y:S01]  /*3ed80*/  FADD.FTZ R25, R185, R26 ;  /* 0x0000001ab9197221 */ /* 0x002fe20000010000 */
[----:B--2---:R-:W-:-:S03]  /*3ed90*/  FADD.FTZ R6, R158, R7 ;  /* 0x000000079e067221 */ /* 0x004fc60000010000 */
[----:B---3--:R-:W-:Y:S01]  /*3eda0*/  FADD.FTZ R25, R184, R25 ;  /* 0x00000019b8197221 */ /* 0x008fe20000010000 */
[----:B------:R-:W-:-:S04]  /*3edb0*/  FADD.FTZ R27, R157, R6 ;  /* 0x000000069d1b7221 */ /* 0x000fc80000010000 */
[----:B------:R-:W-:Y:S04]  /*3edc0*/  ST.E desc[UR4][R2.64+0x10], R25 ;  /* 0x0000101902007985 */ /* 0x000fe8000c101904 */
[----:B------:R0:W-:Y:S04]  /*3edd0*/  ST.E desc[UR6][R2.64+0x14], R27 ;  /* 0x0000141b02007985 */ /* 0x0001e8000c101906 */
[----:B------:R-:W2:Y:S01]  /*3ede0*/  LDL.64 R6, [R162+0x80] ;  /* 0x00008000a2067983 */ /* 0x000ea20000100a00 */
        /* <DEDUP_REMOVED lines=8> */
[----:B--2---:R-:W2:Y:S04]  /*3ee70*/  LD.E R78, desc[UR4][R6.64] ;  /* 0x00000004064e7980 */ /* 0x004ea8000c101900 */
[----:B------:R-:W3:Y:S04]  /*3ee80*/  LD.E R80, desc[UR6][R6.64+0x4] ;  /* 0x0000040606507980 */ /* 0x000ee8000c101900 */
        /* <DEDUP_REMOVED lines=35> */
[----:B------:R-:W-:-:S03]  /*3f0c0*/  R2UR UR18, R4 ;  /* 0x00000000041272ca */ /* 0x000fc600000e0000 */
[----:B------:R-:W4:Y:S01]  /*3f0d0*/  LD.E R56, desc[UR4][R6.64+0x124] ;  /* 0x0001240406387980 */ /* 0x000f22000c101900 */
[----:B------:R-:W-:-:S03]  /*3f0e0*/  R2UR UR19, R5 ;  /* 0x00000000051372ca */ /* 0x000fc600000e0000 */
[----:B------:R-:W4:Y:S01]  /*3f0f0*/  LD.E R52, desc[UR14][R6.64+0x130] ;  /* 0x0001300e06347980 */ /* 0x000f22000c101900 */
[----:B------:R-:W-:-:S03]  /*3f100*/  R2UR UR20, R4 ;  /* 0x00000000041472ca */ /* 0x000fc600000e0000 */
[----:B------:R-:W4:Y:S01]  /*3f110*/  LD.E R54, desc[UR16][R6.64+0x134] ;  /* 0x0001341006367980 */ /* 0x000f22000c101900 */
[----:B------:R-:W-:-:S03]  /*3f120*/  R2UR UR21, R5 ;  /* 0x00000000051572ca */ /* 0x000fc600000e0000 */
[----:B------:R-:W4:Y:S01]  /*3f130*/  LD.E R50, desc[UR6][R6.64+0x140] ;  /* 0x0001400606327980 */ /* 0x000f22000c101900 */
[C---:B------:R-:W-:Y:S02]  /*3f140*/  R2UR UR22, R4.reuse ;  /* 0x00000000041672ca */ /* 0x040fe400000e0000 */
        /* <DEDUP_REMOVED lines=12> */
[----:B0-----:R-:W4:Y:S04]  /*3f210*/  LD.E R2, desc[UR12][R6.64+0x190] ;  /* 0x0001900c06027980 */ /* 0x001f28000c101900 */
        /* <DEDUP_REMOVED lines=26> */
[----:B--2---:R-:W-:-:S03]  /*3f3c0*/  FMUL.FTZ R3, R9, R78 ;  /* 0x0000004e09037220 */ /* 0x004fc60000410000 */
[----:B------:R-:W2:Y:S04]  /*3f3d0*/  LD.E R73, desc[UR22][R6.64+0xd8] ;  /* 0x0000d81606497980 */ /* 0x000ea8000c101900 */
[----:B------:R-:W2:Y:S01]  /*3f3e0*/  LD.E R78, desc[UR20][R6.64+0x1b0] ;  /* 0x0001b014064e7980 */ /* 0x000ea2000c101900 */
[C---:B---3--:R-:W-:Y:S01]  /*3f3f0*/  FMUL.FTZ R25, R9.reuse, R80 ;  /* 0x0000005009197220 */ /* 0x048fe20000410000 */
[C---:B----4-:R-:W-:Y:S02]  /*3f400*/  FMUL.FTZ R27, R9.reuse, R82 ;  /* 0x00000052091b7220 */ /* 0x050fe40000410000 */
[----:B------:R-:W3:Y:S04]  /*3f410*/  LD.E R80, desc[UR18][R6.64+0x1e4] ;  /* 0x0001e41206507980 */ /* 0x000ee8000c101900 */
[----:B------:R-:W4:Y:S01]  /*3f420*/  LD.E R82, desc[UR16][R6.64+0x1e0] ;  /* 0x0001e01006527980 */ /* 0x000f22000c101900 */
[----:B------:R-:W-:-:S03]  /*3f430*/  FMUL.FTZ R29, R9, R94 ;  /* 0x0000005e091d7220 */ /* 0x000fc60000410000 */
[----:B------:R0:W-:Y:S04]  /*3f440*/  ST.E desc[UR6][R6.64+0x4], R25 ;  /* 0x0000041906007985 */ /* 0x0001e8000c101906 */
[----:B------:R-:W4:Y:S01]  /*3f450*/  LD.E R94, desc[UR12][R6.64+0x1f4] ;  /* 0x0001f40c065e7980 */ /* 0x000f22000c101900 */
[----:B------:R-:W-:-:S03]  /*3f460*/  FMUL.FTZ R35, R9, R100 ;  /* 0x0000006409237220 */ /* 0x000fc60000410000 */
[----:B------:R1:W-:Y:S04]  /*3f470*/  ST.E desc[UR4][R6.64], R3 ;  /* 0x0000000306007985 */ /* 0x0003e8000c101904 */
[----:B0-----:R-:W4:Y:S01]  /*3f480*/  LD.E R25, desc[UR14][R6.64+0x8] ;  /* 0x0000080e06197980 */ /* 0x001f22000c101900 */
[----:B------:R-:W-:-:S03]  /*3f490*/  FMUL.FTZ R37, R9, R102 ;  /* 0x0000006609257220 */ /* 0x000fc60000410000 */
[----:B------:R0:W-:Y:S04]  /*3f4a0*/  ST.E desc[UR8][R6.64+0x10], R27 ;  /* 0x0000101b06007985 */ /* 0x0001e8000c101908 */
[----:B-1----:R-:W4:Y:S01]  /*3f4b0*/  LD.E R3, desc[UR22][R6.64+0xc] ;  /* 0x00000c1606037980 */ /* 0x002f22000c101900 */
[----:B------:R-:W-:-:S03]  /*3f4c0*/  FMUL.FTZ R33, R9, R98 ;  /* 0x0000006209217220 */ /* 0x000fc60000410000 */
[----:B------:R1:W-:Y:S04]  /*3f4d0*/  ST.E desc[UR4][R6.64+0x14], R29 ;  /* 0x0000141d06007985 */ /* 0x0003e8000c101904 */
[----:B0-----:R-:W4:Y:S04]  /*3f4e0*/  LD.E R27, desc[UR18][R6.64+0x1c] ;  /* 0x00001c12061b7980 */ /* 0x001f28000c101900 */
[----:B------:R0:W-:Y:S04]  /*3f4f0*/  ST.E desc[UR8][R6.64+0x24], R35 ;  /* 0x0000242306007985 */ /* 0x0001e8000c101908 */
[----:B-1----:R-:W4:Y:S01]  /*3f500*/  LD.E R29, desc[UR24][R6.64+0x28] ;  /* 0x00002818061d7980 */ /* 0x002f22000c101900 */
[----:B------:R-:W-:-:S03]  /*3f510*/  FMUL.FTZ R65, R9, R108 ;  /* 0x0000006c09417220 */ /* 0x000fc60000410000 */
[----:B------:R1:W-:Y:S04]  /*3f520*/  ST.E desc[UR10][R6.64+0x30], R37 ;  /* 0x0000302506007985 */ /* 0x0003e8000c10190a */
[----:B0-----:R-:W4:Y:S01]  /*3f530*/  LD.E R35, desc[UR18][R6.64+0x4c] ;  /* 0x00004c1206237980 */ /* 0x001f22000c101900 */
[----:B------:R-:W-:-:S03]  /*3f540*/  FMUL.FTZ R61, R9, R104 ;  /* 0x00000068093d7220 */ /* 0x000fc60000410000 */
[----:B------:R0:W-:Y:S04]  /*3f550*/  ST.E desc[UR6][R6.64+0x20], R33 ;  /* 0x0000202106007985 */ /* 0x0001e8000c101906 */
[----:B-1----:R-:W4:Y:S01]  /*3f560*/  LD.E R37, desc[UR22][R6.64+0x5c] ;  /* 0x00005c1606257980 */ /* 0x002f22000c101900 */
[C---:B------:R-:W-:Y:S01]  /*3f570*/  FMUL.FTZ R63, R9.reuse, R106 ;  /* 0x0000006a093f7220 */ /* 0x040fe20000410000 */
[C---:B------:R-:W-:Y:S01]  /*3f580*/  FMUL.FTZ R67, R9.reuse, R110 ;  /* 0x0000006e09437220 */ /* 0x040fe20000410000 */
[C---:B------:R-:W-:Y:S01]  /*3f590*/  FMUL.FTZ R89, R9.reuse, R118 ;  /* 0x0000007609597220 */ /* 0x040fe20000410000 */
[C---:B------:R-:W-:Y:S01]  /*3f5a0*/  FMUL.FTZ R85, R9.reuse, R114 ;  /* 0x0000007209557220 */ /* 0x040fe20000410000 */
[C---:B------:R-:W-:Y:S01]  /*3f5b0*/  FMUL.FTZ R87, R9.reuse, R116 ;  /* 0x0000007409577220 */ /* 0x040fe20000410000 */
[----:B------:R-:W4:Y:S04]  /*3f5c0*/  LD.E R83, desc[UR24][R6.64+0xdc] ;  /* 0x0000dc1806537980 */ /* 0x000f28000c101900 */
[----:B0-----:R-:W4:Y:S04]  /*3f5d0*/  LD.E R33, desc[UR12][R6.64+0x68] ;  /* 0x0000680c06217980 */ /* 0x001f28000c101900 */
[----:B------:R0:W-:Y:S04]  /*3f5e0*/  ST.E desc[UR8][R6.64+0x44], R65 ;  /* 0x0000444106007985 */ /* 0x0001e8000c101908 */
[----:B------:R1:W-:Y:S04]  /*3f5f0*/  ST.E desc[UR4][R6.64+0x34], R61 ;  /* 0x0000343d06007985 */ /* 0x0003e8000c101904 */
[----:B------:R1:W-:Y:S01]  /*3f600*/  ST.E desc[UR6][R6.64+0x40], R63 ;  /* 0x0000403f06007985 */ /* 0x0003e2000c101906 */
[----:B0-----:R-:W-:-:S03]  /*3f610*/  FMUL.FTZ R65, R9, R112 ;  /* 0x0000007009417220 */ /* 0x001fc60000410000 */
[----:B------:R0:W-:Y:S04]  /*3f620*/  ST.E desc[UR10][R6.64+0x50], R67 ;  /* 0x0000504306007985 */ /* 0x0001e8000c10190a */
[----:B-1----:R-:W4:Y:S04]  /*3f630*/  LD.E R61, desc[UR6][R6.64+0x9c] ;  /* 0x00009c06063d7980 */ /* 0x002f28000c101900 */
[----:B------:R-:W4:Y:S04]  /*3f640*/  LD.E R63, desc[UR12][R6.64+0xac] ;  /* 0x0000ac0c063f7980 */ /* 0x000f28000c101900 */
[----:B------:R1:W-:Y:S04]  /*3f650*/  ST.E desc[UR4][R6.64+0x54], R65 ;  /* 0x0000544106007985 */ /* 0x0003e8000c101904 */
[----:B0-----:R-:W4:Y:S04]  /*3f660*/  LD.E R67, desc[UR16][R6.64+0xbc] ;  /* 0x0000bc1006437980 */ /* 0x001f28000c101900 */
[----:B------:R-:W4:Y:S04]  /*3f670*/  LD.E R77, desc[UR10][R6.64+0xe8] ;  /* 0x0000e80a064d7980 */ /* 0x000f28000c101900 */
[----:B-1----:R-:W4:Y:S01]  /*3f680*/  LD.E R65, desc[UR18][R6.64+0xc8] ;  /* 0x0000c81206417980 */ /* 0x002f22000c101900 */
[----:B------:R-:W-:-:S03]  /*3f690*/  FMUL.FTZ R97, R9, R120 ;  /* 0x0000007809617220 */ /* 0x000fc60000410000 */
[----:B------:R-:W4:Y:S04]  /*3f6a0*/  LD.E R81, desc[UR12][R6.64+0xec] ;  /* 0x0000ec0c06517980 */ /* 0x000f28000c101900 */
[----:B------:R0:W-:Y:S04]  /*3f6b0*/  ST.E desc[UR8][R6.64+0x70], R89 ;  /* 0x0000705906007985 */ /* 0x0001e8000c101908 */
[----:B------:R-:W4:Y:S04]  /*3f6c0*/  LD.E R79, desc[UR14][R6.64+0xf8] ;  /* 0x0000f80e064f7980 */ /* 0x000f28000c101900 */
[----:B------:R1:W-:Y:S04]  /*3f6d0*/  ST.E desc[UR4][R6.64+0x60], R85 ;  /* 0x0000605506007985 */ /* 0x0003e8000c101904 */
[----:B0-----:R-:W4:Y:S01]  /*3f6e0*/  LD.E R89, desc[UR16][R6.64+0xfc] ;  /* 0x0000fc1006597980 */ /* 0x001f22000c101900 */
[----:B------:R-:W-:-:S03]  /*3f6f0*/  FMUL.FTZ R107, R9, R124 ;  /* 0x0000007c096b7220 */ /* 0x000fc60000410000 */
[----:B------:R0:W-:Y:S04]  /*3f700*/  ST.E desc[UR6][R6.64+0x64], R87 ;  /* 0x0000645706007985 */ /* 0x0001e8000c101906 */
[----:B-1----:R-:W4:Y:S01]  /*3f710*/  LD.E R85, desc[UR18][R6.64+0x108] ;  /* 0x0001081206557980 */ /* 0x002f22000c101900 */
[----:B------:R-:W-:-:S03]  /*3f720*/  FMUL.FTZ R105, R9, R122 ;  /* 0x0000007a09697220 */ /* 0x000fc60000410000 */
[----:B------:R-:W4:Y:S04]  /*3f730*/  LD.E R95, desc[UR10][R6.64+0x118] ;  /* 0x0001180a065f7980 */ /* 0x000f28000c101900 */
[----:B0-----:R-:W4:Y:S04]  /*3f740*/  LD.E R87, desc[UR20][R6.64+0x10c] ;  /* 0x00010c1406577980 */ /* 0x001f28000c101900 */
[----:B------:R-:W4:Y:S04]  /*3f750*/  LD.E R91, desc[UR12][R6.64+0x11c] ;  /* 0x00011c0c065b7980 */ /* 0x000f28000c101900 */
[----:B------:R-:W4:Y:S04]  /*3f760*/  LD.E R93, desc[UR14][R6.64+0x128] ;  /* 0x0001280e065d7980 */ /* 0x000f28000c101900 */
[----:B------:R0:W-:Y:S04]  /*3f770*/  ST.E desc[UR4][R6.64+0x74], R97 ;  /* 0x0000746106007985 */ /* 0x0001e8000c101904 */
[----:B------:R-:W4:Y:S01]  /*3f780*/  LD.E R103, desc[UR16][R6.64+0x12c] ;  /* 0x00012c1006677980 */ /* 0x000f22000c101900 */
[----:B------:R-:W-:-:S03]  /*3f790*/  FMUL.FTZ R119, R9, R126 ;  /* 0x0000007e09777220 */ /* 0x000fc60000410000 */
[----:B------:R-:W4:Y:S04]  /*3f7a0*/  LD.E R101, desc[UR20][R6.64+0x13c] ;  /* 0x00013c1406657980 */ /* 0x000f28000c101900 */
[----:B0-----:R-:W4:Y:S04]  /*3f7b0*/  LD.E R97, desc[UR18][R6.64+0x138] ;  /* 0x0001381206617980 */ /* 0x001f28000c101900 */
[----:B------:R0:W-:Y:S04]  /*3f7c0*/  ST.E desc[UR8][R6.64+0x84], R107 ;  /* 0x0000846b06007985 */ /* 0x0001e8000c101908 */
[----:B------:R-:W4:Y:S01]  /*3f7d0*/  LD.E R99, desc[UR22][R6.64+0x148] ;  /* 0x0001481606637980 */ /* 0x000f22000c101900 */
[----:B------:R-:W-:-:S03]  /*3f7e0*/  FMUL.FTZ R121, R9, R128 ;  /* 0x0000008009797220 */ /* 0x000fc60000410000 */
[----:B------:R1:W-:Y:S04]  /*3f7f0*/  ST.E desc[UR6][R6.64+0x80], R105 ;  /* 0x0000806906007985 */ /* 0x0003e8000c101906 */
[----:B0-----:R-:W4:Y:S04]  /*3f800*/  LD.E R107, desc[UR8][R6.64+0x14c] ;  /* 0x00014c08066b7980 */ /* 0x001f28000c101900 */
[----:B------:R-:W4:Y:S04]  /*3f810*/  LD.E R117, desc[UR12][R6.64+0x15c] ;  /* 0x00015c0c06757980 */ /* 0x000f28000c101900 */
[----:B-1----:R-:W4:Y:S01]  /*3f820*/  LD.E R105, desc[UR10][R6.64+0x158] ;  /* 0x0001580a06697980 */ /* 0x002f22000c101900 */
[----:B------:R-:W-:-:S03]  /*3f830*/  FMUL.FTZ R123, R9, R130 ;  /* 0x00000082097b7220 */ /* 0x000fc60000410000 */
[----:B------:R-:W4:Y:S04]  /*3f840*/  LD.E R109, desc[UR14][R6.64+0x168] ;  /* 0x0001680e066d7980 */ /* 0x000f28000c101900 */
[----:B------:R-:W4:Y:S01]  /*3f850*/  LD.E R115, desc[UR16][R6.64+0x16c] ;  /* 0x00016c1006737980 */ /* 0x000f22000c101900 */
[----:B------:R-:W-:-:S03]  /*3f860*/  FMUL.FTZ R131, R9, R132 ;  /* 0x0000008409837220 */ /* 0x000fc60000410000 */
[----:B------:R-:W4:Y:S04]  /*3f870*/  LD.E R113, desc[UR18][R6.64+0x178] ;  /* 0x0001781206717980 */ /* 0x000f28000c101900 */
[----:B------:R0:W-:Y:S04]  /*3f880*/  ST.E desc[UR4][R6.64+0x90], R119 ;  /* 0x0000907706007985 */ /* 0x0001e8000c101904 */
        /* <DEDUP_REMOVED lines=8> */
[----:B------:R-:W4:Y:S01]  /*3f910*/  LD.E R125, desc[UR16][R6.64+0x1a8] ;  /* 0x0001a810067d7980 */ /* 0x000f22000c101900 */
[----:B------:R-:W-:-:S03]  /*3f920*/  FMUL.FTZ R143, R9, R136 ;  /* 0x00000088098f7220 */ /* 0x000fc60000410000 */
[----:B------:R1:W-:Y:S04]  /*3f930*/  ST.E desc[UR6][R6.64+0xa4], R131 ;  /* 0x0000a48306007985 */ /* 0x0003e8000c101906 */
[----:B0-----:R-:W4:Y:S04]  /*3f940*/  LD.E R123, desc[UR18][R6.64+0x1ac] ;  /* 0x0001ac12067b7980 */ /* 0x001f28000c101900 */
[----:B------:R-:W4:Y:S04]  /*3f950*/  LD.E R133, desc[UR20][R6.64+0x1b8] ;  /* 0x0001b81406857980 */ /* 0x000f28000c101900 */
[----:B-1----:R-:W4:Y:S04]  /*3f960*/  LD.E R131, desc[UR22][R6.64+0x1bc] ;  /* 0x0001bc1606837980 */ /* 0x002f28000c101900 */
[----:B------:R-:W4:Y:S04]  /*3f970*/  LD.E R139, desc[UR10][R6.64+0x1c8] ;  /* 0x0001c80a068b7980 */ /* 0x000f28000c101900 */
[----:B------:R-:W4:Y:S04]  /*3f980*/  LD.E R135, desc[UR12][R6.64+0x1cc] ;  /* 0x0001cc0c06877980 */ /* 0x000f28000c101900 */
[----:B------:R-:W4:Y:S04]  /*3f990*/  LD.E R137, desc[UR14][R6.64+0x1d8] ;  /* 0x0001d80e06897980 */ /* 0x000f28000c101900 */
[----:B------:R0:W-:Y:S04]  /*3f9a0*/  ST.E desc[UR4][R6.64+0xb0], R141 ;  /* 0x0000b08d06007985 */ /* 0x0001e8000c101904 */
[----:B------:R-:W4:Y:S04]  /*3f9b0*/  LD.E R147, desc[UR16][R6.64+0x1dc] ;  /* 0x0001dc1006937980 */ /* 0x000f28000c101900 */
[----:B------:R1:W-:Y:S04]  /*3f9c0*/  ST.E desc[UR6][R6.64+0xb4], R143 ;  /* 0x0000b48f06007985 */ /* 0x0003e8000c101906 */
[----:B0-----:R-:W4:Y:S04]  /*3f9d0*/  LD.E R141, desc[UR18][R6.64+0x1e8] ;  /* 0x0001e812068d7980 */ /* 0x001f28000c101900 */
[----:B------:R-:W4:Y:S04]  /*3f9e0*/  LD.E R145, desc[UR20][R6.64+0x1ec] ;  /* 0x0001ec1406917980 */ /* 0x000f28000c101900 */
[----:B-1----:R-:W4:Y:S04]  /*3f9f0*/  LD.E R143, desc[UR22][R6.64+0x1f8] ;  /* 0x0001f816068f7980 */ /* 0x002f28000c101900 */
[----:B------:R-:W4:Y:S01]  /*3fa00*/  LD.E R149, desc[UR24][R6.64+0x1fc] ;  /* 0x0001fc1806957980 */ /* 0x000f22000c101900 */
[C---:B------:R-:W-:Y:S01]  /*3fa10*/  FMUL.FTZ R151, R9.reuse, R138 ;  /* 0x0000008a09977220 */ /* 0x040fe20000410000 */
[C---:B------:R-:W-:Y:S01]  /*3fa20*/  FMUL.FTZ R195, R9.reuse, R140 ;  /* 0x0000008c09c37220 */ /* 0x040fe20000410000 */
[----:B------:R-:W-:-:S03]  /*3fa30*/  FMUL.FTZ R197, R9, R76 ;  /* 0x0000004c09c57220 */ /* 0x000fc60000410000 */
[----:B------:R0:W-:Y:S01]  /*3fa40*/  ST.E desc[UR8][R6.64+0xc0], R151 ;  /* 0x0000c09706007985 */ /* 0x0001e2000c101908 */
[C---:B------:R-:W-:Y:S01]  /*3fa50*/  FMUL.FTZ R199, R9.reuse, R74 ;  /* 0x0000004a09c77220 */ /* 0x040fe20000410000 */
[C---:B------:R-:W-:Y:S01]  /*3fa60*/  FMUL.FTZ R201, R9.reuse, R72 ;  /* 0x0000004809c97220 */ /* 0x040fe20000410000 */
[C---:B------:R-:W-:Y:S01]  /*3fa70*/  FMUL.FTZ R203, R9.reuse, R70 ;  /* 0x0000004609cb7220 */ /* 0x040fe20000410000 */
[----:B------:R1:W-:Y:S01]  /*3fa80*/  ST.E desc[UR4][R6.64+0xc4], R195 ;  /* 0x0000c4c306007985 */ /* 0x0003e2000c101904 */
[C---:B------:R-:W-:Y:S01]  /*3fa90*/  FMUL.FTZ R205, R9.reuse, R66 ;  /* 0x0000004209cd7220 */ /* 0x040fe20000410000 */
[C---:B0-----:R-:W-:Y:S02]  /*3faa0*/  FMUL.FTZ R151, R9.reuse, R142 ;  /* 0x0000008e09977220 */ /* 0x041fe40000410000 */
[----:B------:R0:W-:Y:S01]  /*3fab0*/  ST.E desc[UR8][R6.64+0xd4], R197 ;  /* 0x0000d4c506007985 */ /* 0x0001e2000c101908 */
[----:B-1----:R-:W-:-:S03]  /*3fac0*/  FMUL.FTZ R195, R9, R68 ;  /* 0x0000004409c37220 */ /* 0x002fc60000410000 */
[----:B------:R1:W-:Y:S04]  /*3fad0*/  ST.E desc[UR6][R6.64+0xd0], R151 ;  /* 0x0000d09706007985 */ /* 0x0003e8000c101906 */
[----:B------:R2:W-:Y:S04]  /*3fae0*/  ST.E desc[UR10][R6.64+0xe0], R199 ;  /* 0x0000e0c706007985 */ /* 0x0005e8000c10190a */
[----:B------:R3:W-:Y:S01]  /*3faf0*/  ST.E desc[UR12][R6.64+0xe4], R201 ;  /* 0x0000e4c906007985 */ /* 0x0007e2000c10190c */
[C---:B0-----:R-:W-:Y:S01]  /*3fb00*/  FMUL.FTZ R197, R9.reuse, R58 ;  /* 0x0000003a09c57220 */ /* 0x041fe20000410000 */
[----:B-1----:R-:W-:-:S02]  /*3fb10*/  FMUL.FTZ R151, R9, R64 ;  /* 0x0000004009977220 */ /* 0x002fc40000410000 */
[----:B------:R0:W-:Y:S01]  /*3fb20*/  ST.E desc[UR14][R6.64+0xf0], R203 ;  /* 0x0000f0cb06007985 */ /* 0x0001e2000c10190e */
[----:B--2---:R-:W-:-:S03]  /*3fb30*/  FMUL.FTZ R199, R9, R62 ;  /* 0x0000003e09c77220 */ /* 0x004fc60000410000 */
[----:B------:R1:W-:Y:S01]  /*3fb40*/  ST.E desc[UR4][R6.64+0xf4], R195 ;  /* 0x0000f4c306007985 */ /* 0x0003e2000c101904 */
[----:B---3--:R-:W-:-:S03]  /*3fb50*/  FMUL.FTZ R201, R9, R60 ;  /* 0x0000003c09c97220 */ /* 0x008fc60000410000 */
[----:B------:R2:W-:Y:S04]  /*3fb60*/  ST.E desc[UR16][R6.64+0x100], R205 ;  /* 0x000100cd06007985 */ /* 0x0005e8000c101910 */
[----:B------:R3:W-:Y:S01]  /*3fb70*/  ST.E desc[UR6][R6.64+0x104], R151 ;  /* 0x0001049706007985 */ /* 0x0007e2000c101906 */
[C---:B0-----:R-:W-:Y:S01]  /*3fb80*/  FMUL.FTZ R203, R9.reuse, R52 ;  /* 0x0000003409cb7220 */ /* 0x041fe20000410000 */
[C---:B-1----:R-:W-:Y:S02]  /*3fb90*/  FMUL.FTZ R195, R9.reuse, R56 ;  /* 0x0000003809c37220 */ /* 0x042fe40000410000 */
[----:B------:R0:W-:Y:S01]  /*3fba0*/  ST.E desc[UR8][R6.64+0x110], R197 ;  /* 0x000110c506007985 */ /* 0x0001e2000c101908 */
[----:B--2---:R-:W-:-:S03]  /*3fbb0*/  FMUL.FTZ R205, R9, R54 ;  /* 0x0000003609cd7220 */ /* 0x004fc60000410000 */
[----:B------:R1:W-:Y:S01]  /*3fbc0*/  ST.E desc[UR10][R6.64+0x114], R199 ;  /* 0x000114c706007985 */ /* 0x0003e2000c10190a */
[----:B---3--:R-:W-:-:S03]  /*3fbd0*/  FMUL.FTZ R151, R9, R50 ;  /* 0x0000003209977220 */ /* 0x008fc60000410000 */
[----:B------:R2:W-:Y:S01]  /*3fbe0*/  ST.E desc[UR12][R6.64+0x120], R201 ;  /* 0x000120c906007985 */ /* 0x0005e2000c10190c */
[----:B0-----:R-:W-:-:S03]  /*3fbf0*/  FMUL.FTZ R197, R9, R46 ;  /* 0x0000002e09c57220 */ /* 0x001fc60000410000 */
[----:B------:R0:W-:Y:S01]  /*3fc00*/  ST.E desc[UR4][R6.64+0x124], R195 ;  /* 0x000124c306007985 */ /* 0x0001e2000c101904 */
[----:B-1----:R-:W-:-:S03]  /*3fc10*/  FMUL.FTZ R199, R9, R48 ;  /* 0x0000003009c77220 */ /* 0x002fc60000410000 */
[----:B------:R1:W-:Y:S01]  /*3fc20*/  ST.E desc[UR14][R6.64+0x130], R203 ;  /* 0x000130cb06007985 */ /* 0x0003e2000c10190e */
[----:B--2---:R-:W-:-:S03]  /*3fc30*/  FMUL.FTZ R201, R9, R38 ;  /* 0x0000002609c97220 */ /* 0x004fc60000410000 */
        /* <DEDUP_REMOVED lines=34> */
[----:B------:R-:W-:Y:S01]  /*3fe60*/  ST.E desc[UR8][R6.64+0x1c0], R197 ;  /* 0x0001c0c506007985 */ /* 0x000fe2000c101908 */
[----:B----4-:R-:W-:-:S03]  /*3fe70*/  FMUL.FTZ R151, R9, R82 ;  /* 0x0000005209977220 */ /* 0x010fc60000410000 */
[----:B------:R-:W-:Y:S01]  /*3fe80*/  ST.E desc[UR10][R6.64+0x1c4], R199 ;  /* 0x0001c4c706007985 */ /* 0x000fe2000c10190a */
[C---:B------:R-:W-:Y:S01]  /*3fe90*/  FMUL.FTZ R25, R24.reuse, R25 ;  /* 0x0000001918197220 */ /* 0x040fe20000410000 */
[C---:B0-----:R-:W-:Y:S02]  /*3fea0*/  FMUL.FTZ R195, R9.reuse, R96 ;  /* 0x0000006009c37220 */ /* 0x041fe40000410000 */
[----:B------:R-:W-:Y:S01]  /*3feb0*/  ST.E desc[UR12][R6.64+0x1d0], R201 ;  /* 0x0001d0c906007985 */ /* 0x000fe2000c10190c */
[----:B------:R-:W-:Y:S01]  /*3fec0*/  FMUL.FTZ R9, R9, R94 ;  /* 0x0000005e09097220 */ /* 0x000fe20000410000 */
[C---:B------:R-:W-:Y:S02]  /*3fed0*/  FMUL.FTZ R3, R24.reuse, R3 ;  /* 0x0000000318037220 */ /* 0x040fe40000410000 */
[----:B------:R-:W-:Y:S01]  /*3fee0*/  ST.E desc[UR14][R6.64+0x1d4], R203 ;  /* 0x0001d4cb06007985 */ /* 0x000fe2000c10190e */
[C---:B------:R-:W-:Y:S01]  /*3fef0*/  FMUL.FTZ R31, R24.reuse, R31 ;  /* 0x0000001f181f7220 */ /* 0x040fe20000410000 */
[----:B------:R-:W-:-:S02]  /*3ff00*/  FMUL.FTZ R27, R24, R27 ;  /* 0x0000001b181b7220 */ /* 0x000fc40000410000 */
[----:B------:R-:W-:Y:S01]  /*3ff10*/  ST.E desc[UR6][R6.64+0x1e0], R151 ;  /* 0x0001e09706007985 */ /* 0x000fe2000c101906 */
[----:B------:R-:W-:-:S03]  /*3ff20*/  FMUL.FTZ R29, R24, R29 ;  /* 0x0000001d181d7220 */ /* 0x000fc60000410000 */
        /* <DEDUP_REMOVED lines=8> */
[----:B------:R0:W-:Y:S01]  /*3ffb0*/  ST.E desc[UR12][R6.64+0xc], R3 ;  /* 0x00000c0306007985 */ /* 0x0001e2000c10190c */
[----:B------:R-:W-:-:S03]  /*3ffc0*/  FMUL.FTZ R35, R24, R35 ;  /* 0x0000002318237220 */ /* 0x000fc60000410000 */
[----:B------:R-:W-:Y:S01]  /*3ffd0*/  ST.E desc[UR6][R6.64+0x18], R31 ;  /* 0x0000181f06007985 */ /* 0x000fe2000c101906 */
[----:B------:R-:W-:-:S03]  /*3ffe0*/  FMUL.FTZ R39, R24, R39 ;  /* 0x0000002718277220 */ /* 0x000fc60000410000 */
[----:B------:R1:W-:Y:S01]  /*3fff0*/  ST.E desc[UR14][R6.64+0x1c], R27 ;  /* 0x00001c1b06007985 */ /* 0x0003e2000c10190e */
[----:B------:R-:W-:-:S03]  /*40000*/  FMUL.FTZ R37, R24, R37 ;  /* 0x0000002518257220 */ /* 0x000fc60000410000 */
[----:B------:R2:W-:Y:S01]  /*40010*/  ST.E desc[UR16][R6.64+0x28], R29 ;  /* 0x0000281d06007985 */ /* 0x0005e2000c101910 */
        /* <DEDUP_REMOVED lines=21> */
[----:B------:R4:W-:Y:S01]  /*40170*/  ST.E desc[UR10][R6.64+0x7c], R51 ;  /* 0x00007c3306007985 */ /* 0x0009e2000c10190a */
        /* <DEDUP_REMOVED lines=81> */
[----:B------:R-:W-:Y:S04]  /*40690*/  ST.E desc[UR4][R6.64+0x1c8], R139 ;  /* 0x0001c88b06007985 */ /* 0x000fe8000c101904 */
[----:B------:R4:W-:Y:S04]  /*406a0*/  ST.E desc[UR8][R6.64+0x1cc], R135 ;  /* 0x0001cc8706007985 */ /* 0x0009e8000c101908 */
[----:B------:R4:W-:Y:S04]  /*406b0*/  ST.E desc[UR10][R6.64+0x1d8], R137 ;  /* 0x0001d88906007985 */ /* 0x0009e8000c10190a */
[----:B------:R-:W-:Y:S04]  /*406c0*/  ST.E desc[UR6][R6.64+0x1dc], R147 ;  /* 0x0001dc9306007985 */ /* 0x000fe8000c101906 */
[----:B------:R4:W-:Y:S04]  /*406d0*/  ST.E desc[UR12][R6.64+0x1e8], R141 ;  /* 0x0001e88d06007985 */ /* 0x0009e8000c10190c */
[----:B------:R-:W-:Y:S04]  /*406e0*/  ST.E desc[UR14][R6.64+0x1ec], R145 ;  /* 0x0001ec9106007985 */ /* 0x000fe8000c10190e */
[----:B------:R4:W-:Y:S04]  /*406f0*/  ST.E desc[UR16][R6.64+0x1f8], R143 ;  /* 0x0001f88f06007985 */ /* 0x0009e8000c101910 */
[----:B------:R4:W-:Y:S04]  /*40700*/  ST.E desc[UR18][R6.64+0x1fc], R149 ;  /* 0x0001fc9506007985 */ /* 0x0009e8000c101912 */
[----:B0-----:R-:W2:Y:S01]  /*40710*/  LDL.64 R2, [R162+0x80] ;  /* 0x00008000a2027983 */ /* 0x001ea20000100a00 */
[----:B------:R-:W-:-:S02]  /*40720*/  LEA.HI R8, R8, 0x8, RZ, 0x19 ;  /* 0x0000000808087811 */ /* 0x000fc400078fc8ff */
[----:B------:R-:W-:Y:S01]  /*40730*/  R2UR UR28, R4 ;  /* 0x00000000041c72ca */ /* 0x000fe200000e0000 */
[----:B-1----:R-:W4:Y:S02]  /*40740*/  LDL.64 R26, [R162] ;  /* 0x00000000a21a7983 */ /* 0x002f240000100a00 */
[----:B------:R0:W-:Y:S01]  /*40750*/  BAR.SYNC.DEFER_BLOCKING R8, 0x100 ;  /* 0x000400080000751d */ /* 0x0001e20000010000 */
[----:B------:R-:W-:-:S05]  /*40760*/  R2UR UR29, R5 ;  /* 0x00000000051d72ca */ /* 0x000fca00000e0000 */
[----:B------:R-:W4:Y:S04]  /*40770*/  LDL.64 R24, [R162+0x98] ;  /* 0x00009800a2187983 */ /* 0x000f280000100a00 */
[----:B0-----:R-:W4:Y:S04]  /*40780*/  LDL.64 R8, [R162+0x88] ;  /* 0x00008800a2087983 */ /* 0x001f280000100a00 */
        /* <DEDUP_REMOVED lines=10> */
[----:B----4-:R-:W4:Y:S04]  /*40830*/  LD.E R49, desc[UR22][R2.64+0x28] ;  /* 0x0000281602317980 */ /* 0x010f28000c101900 */
        /* <DEDUP_REMOVED lines=55> */
[----:B------:R-:W4:Y:S04]  /*40bb0*/  LD.E.64 R6, desc[UR4][R24.64] ;  /* 0x0000000418067980 */ /* 0x000f28000c101b00 */
[----:B--2---:R0:W-:Y:S04]  /*40bc0*/  ST.E desc[UR8][R2.64], R29 ;  /* 0x0000001d02007985 */ /* 0x0041e8000c101908 */
[----:B------:R1:W-:Y:S04]  /*40bd0*/  ST.E desc[UR4][R2.64+0x4], R31 ;  /* 0x0000041f02007985 */ /* 0x0003e8000c101904 */
[----:B---3--:R2:W-:Y:S04]  /*40be0*/  ST.E desc[UR6][R2.64+0x8], R33 ;  /* 0x0000082102007985 */ /* 0x0085e8000c101906 */
[----:B------:R3:W-:Y:S04]  /*40bf0*/  ST.E desc[UR8][R2.64+0xc], R35 ;  /* 0x00000c2302007985 */ /* 0x0007e8000c101908 */
[----:B------:R3:W-:Y:S04]  /*40c00*/  ST.E desc[UR10][R2.64+0x10], R37 ;  /* 0x0000102502007985 */ /* 0x0007e8000c10190a */
[----:B------:R3:W-:Y:S04]  /*40c10*/  ST.E desc[UR12][R2.64+0x14], R39 ;  /* 0x0000142702007985 */ /* 0x0007e8000c10190c */
[----:B------:R3:W-:Y:S04]  /*40c20*/  ST.E desc[UR14][R2.64+0x18], R41 ;  /* 0x0000182902007985 */ /* 0x0007e8000c10190e */
[----:B------:R3:W-:Y:S04]  /*40c30*/  ST.E desc[UR16][R2.64+0x1c], R43 ;  /* 0x00001c2b02007985 */ /* 0x0007e8000c101910 */
[----:B------:R3:W-:Y:S04]  /*40c40*/  ST.E desc[UR18][R2.64+0x20], R45 ;  /* 0x0000202d02007985 */ /* 0x0007e8000c101912 */
[----:B------:R-:W-:Y:S04]  /*40c50*/  ST.E desc[UR20][R2.64+0x24], R47 ;  /* 0x0000242f02007985 */ /* 0x000fe8000c101914 */
        /* <DEDUP_REMOVED lines=55> */
[----:B------:R-:W4:Y:S04]  /*40fd0*/  LD.E R25, desc[UR28][R2.64+0x104] ;  /* 0x0001041c02197980 */ /* 0x000f28000c101900 */
[----:B----4-:R4:W-:Y:S04]  /*40fe0*/  ST.E desc[UR4][R2.64+0x104], R25 ;  /* 0x0001041902007985 */ /* 0x0109e8000c101904 */
[----:B------:R-:W4:Y:S04]  /*40ff0*/  LD.E R27, desc[UR6][R2.64+0x108] ;  /* 0x00010806021b7980 */ /* 0x000f28000c101900 */
[----:B0-----:R-:W4:Y:S04]  /*41000*/  LD.E R29, desc[UR8][R2.64+0x10c] ;  /* 0x00010c08021d7980 */ /* 0x001f28000c101900 */
[----:B-1----:R-:W4:Y:S04]  /*41010*/  LD.E R31, desc[UR10][R2.64+0x110] ;  /* 0x0001100a021f7980 */ /* 0x002f28000c101900 */
[----:B--2---:R-:W2:Y:S04]  /*41020*/  LD.E R33, desc[UR12][R2.64+0x114] ;  /* 0x0001140c02217980 */ /* 0x004ea8000c101900 */
[----:B---3--:R-:W3:Y:S04]  /*41030*/  LD.E R35, desc[UR14][R2.64+0x118] ;  /* 0x0001180e02237980 */ /* 0x008ee8000c101900 */
        /* <DEDUP_REMOVED lines=59> */
[----:B------:R-:W-:Y:S04]  /*413f0*/  ST.E desc[UR4][R2.64+0x108], R27 ;  /* 0x0001081b02007985 */ /* 0x000fe8000c101904 */
[----:B------:R-:W-:Y:S04]  /*41400*/  ST.E desc[UR6][R2.64+0x10c], R29 ;  /* 0x00010c1d02007985 */ /* 0x000fe8000c101906 */
[----:B------:R-:W-:Y:S04]  /*41410*/  ST.E desc[UR8][R2.64+0x110], R31 ;  /* 0x0001101f02007985 */ /* 0x000fe8000c101908 */
[----:B--2---:R-:W-:Y:S04]  /*41420*/  ST.E desc[UR10][R2.64+0x114], R33 ;  /* 0x0001142102007985 */ /* 0x004fe8000c10190a */
[----:B---3--:R-:W-:Y:S04]  /*41430*/  ST.E desc[UR12][R2.64+0x118], R35 ;  /* 0x0001182302007985 */ /* 0x008fe8000c10190c */
[----:B------:R-:W-:Y:S04]  /*41440*/  ST.E desc[UR14][R2.64+0x11c], R37 ;  /* 0x00011c2502007985 */ /* 0x000fe8000c10190e */
[----:B------:R-:W-:Y:S04]  /*41450*/  ST.E desc[UR16][R2.64+0x120], R39 ;  /* 0x0001202702007985 */ /* 0x000fe8000c101910 */
[----:B------:R-:W-:Y:S04]  /*41460*/  ST.E desc[UR18][R2.64+0x124], R41 ;  /* 0x0001242902007985 */ /* 0x000fe8000c101912 */
[----:B------:R-:W-:Y:S04]  /*41470*/  ST.E desc[UR20][R2.64+0x128], R43 ;  /* 0x0001282b02007985 */ /* 0x000fe8000c101914 */
[----:B------:R-:W-:Y:S04]  /*41480*/  ST.E desc[UR22][R2.64+0x12c], R45 ;  /* 0x00012c2d02007985 */ /* 0x000fe8000c101916 */
[----:B----4-:R0:W-:Y:S04]  /*41490*/  ST.E desc[UR4][R2.64+0x130], R25 ;  /* 0x0001301902007985 */ /* 0x0101e8000c101904 */
        /* <DEDUP_REMOVED lines=46> */
[----:B------:R4:W-:Y:S01]  /*41780*/  ST.E desc[UR20][R2.64+0x1ec], R139 ;  /* 0x0001ec8b02007985 */ /* 0x0009e2000c101914 */
[----:B------:R-:W-:-:S03]  /*41790*/  R2UR UR56, R4 ;  /* 0x00000000043872ca */ /* 0x000fc600000e0000 */
[----:B------:R4:W-:Y:S01]  /*417a0*/  ST.E desc[UR22][R2.64+0x1f0], R141 ;  /* 0x0001f08d02007985 */ /* 0x0009e2000c101916 */
[----:B------:R-:W-:-:S03]  /*417b0*/  R2UR UR57, R5 ;  /* 0x00000000053972ca */ /* 0x000fc600000e0000 */
[----:B------:R4:W-:Y:S01]  /*417c0*/  ST.E desc[UR24][R2.64+0x1f4], R143 ;  /* 0x0001f48f02007985 */ /* 0x0009e2000c101918 */
[C---:B------:R-:W-:Y:S02]  /*417d0*/  R2UR UR54, R4.reuse ;  /* 0x00000000043672ca */ /* 0x040fe400000e0000 */
[C---:B------:R-:W-:Y:S01]  /*417e0*/  R2UR UR55, R5.reuse ;  /* 0x00000000053772ca */ /* 0x040fe200000e0000 */
[----:B------:R4:W-:Y:S01]  /*417f0*/  ST.E desc[UR26][R2.64+0x1f8], R145 ;  /* 0x0001f89102007985 */ /* 0x0009e2000c10191a */
[C---:B------:R-:W-:Y:S02]  /*41800*/  R2UR UR52, R4.reuse ;  /* 0x00000000043472ca */ /* 0x040fe400000e0000 */
[C---:B------:R-:W-:Y:S01]  /*41810*/  R2UR UR53, R5.reuse ;  /* 0x00000000053572ca */ /* 0x040fe200000e0000 */
[----:B------:R4:W-:Y:S01]  /*41820*/  ST.E desc[UR28][R2.64+0x1fc], R147 ;  /* 0x0001fc9302007985 */ /* 0x0009e2000c10191c */
        /* <DEDUP_REMOVED lines=8> */
[----:B0-----:R-:W4:Y:S01]  /*418b0*/  LD.E R25, desc[UR24][R2.64+0x4] ;  /* 0x0000041802197980 */ /* 0x001f22000c101900 */
        /* <DEDUP_REMOVED lines=31> */
[----:B--2---:R-:W2:Y:S04]  /*41ab0*/  LD.E R49, desc[UR22][R2.64+0x64] ;  /* 0x0000641602317980 */ /* 0x004ea8000c101900 */
[----:B------:R-:W2:Y:S04]  /*41ac0*/  LD.E R50, desc[UR20][R2.64+0x68] ;  /* 0x0000681402327980 */ /* 0x000ea8000c101900 */
[----:B---3--:R-:W2:Y:S04]  /*41ad0*/  LD.E R51, desc[UR18][R2.64+0x6c] ;  /* 0x00006c1202337980 */ /* 0x008ea8000c101900 */
[----:B------:R-:W2:Y:S04]  /*41ae0*/  LD.E R52, desc[UR16][R2.64+0x70] ;  /* 0x0000701002347980 */ /* 0x000ea8000c101900 */
[----:B----4-:R-:W2:Y:S04]  /*41af0*/  LD.E R53, desc[UR56][R2.64+0x74] ;  /* 0x0000743802357980 */ /* 0x010ea8000c101900 */
        /* <DEDUP_REMOVED lines=104> */
[----:B------:R-:W-:Y:S02]  /*42180*/  F2FP.BF16.F32.PACK_AB R153, R193, R192 ;  /* 0x000000c0c199723e */ /* 0x000fe400000010ff */
[----:B------:R-:W-:Y:S01]  /*42190*/  F2FP.BF16.F32.PACK_AB R155, R194, R191 ;  /* 0x000000bfc29b723e */ /* 0x000fe200000010ff */
[----:B------:R-:W-:Y:S01]  /*421a0*/  VOTEU.ANY UP0, P0 ;  /* 0x00000000003f7886 */ /* 0x000fe20000000100 */
        /* <DEDUP_REMOVED lines=24> */
[----:B--2---:R-:W-:-:S06]  /*42330*/  WARPGROUP.ARRIVE ;  /* 0x00000000000079c5 */ /* 0x004fcc0000000000 */
[----:B------:R-:W-:Y:S01]  /*42340*/  HGMMA.64x256x16.F32.BF16 R24, R152, gdesc[UR4].tnspB, R24, UP0, gsb0 ;  /* 0x43e0000498187df0 */ /* 0x000fe2000b801818 */
        /* <DEDUP_REMOVED lines=24> */
[----:B------:R-:W-:-:S02]  /*424d0*/  WARPGROUP.DEPBAR.LE gsb0, 0x0 ;  /* 0x00008000000079c5 */ /* 0x000fc40000010000 */
        /* <DEDUP_REMOVED lines=335> */
[----:B------:R-:W-:Y:S01]  /*439d0*/  R2UR UR23, R5 ;  /* 0x00000000051772ca */ /* 0x000fe200000e0000 */
        /* <DEDUP_REMOVED lines=11> */
[----:B------:R-:W-:-:S03]  /*43a90*/  R2UR UR26, R4 ;  /* 0x00000000041a72ca */ /* 0x000fc600000e0000 */
[----:B------:R4:W-:Y:S01]  /*43aa0*/  ST.E desc[UR16][R2.64+0x1e4], R145 ;  /* 0x0001e49102007985 */ /* 0x0009e2000c101910 */
[----:B------:R-:W-:-:S03]  /*43ab0*/  R2UR UR27, R5 ;  /* 0x00000000051b72ca */ /* 0x000fc600000e0000 */
[----:B------:R4:W-:Y:S01]  /*43ac0*/  ST.E desc[UR18][R2.64+0x1e8], R146 ;  /* 0x0001e89202007985 */ /* 0x0009e2000c101912 */
[C---:B------:R-:W-:Y:S02]  /*43ad0*/  R2UR UR28, R4.reuse ;  /* 0x00000000041c72ca */ /* 0x040fe400000e0000 */
[----:B------:R-:W-:Y:S01]  /*43ae0*/  R2UR UR29, R5 ;  /* 0x00000000051d72ca */ /* 0x000fe200000e0000 */
[----:B------:R4:W-:Y:S01]  /*43af0*/  ST.E desc[UR20][R2.64+0x1ec], R147 ;  /* 0x0001ec9302007985 */ /* 0x0009e2000c101914 */
[----:B------:R-:W-:-:S03]  /*43b00*/  R2UR UR20, R4 ;  /* 0x00000000041472ca */ /* 0x000fc600000e0000 */
[----:B------:R4:W-:Y:S01]  /*43b10*/  ST.E desc[UR22][R2.64+0x1f0], R148 ;  /* 0x0001f09402007985 */ /* 0x0009e2000c101916 */
        /* <DEDUP_REMOVED lines=12> */
[----:B------:R-:W-:Y:S01]  /*43be0*/  R2UR UR11, R5 ;  /* 0x00000000050b72ca */ /* 0x000fe200000e0000 */
[----:B------:R4:W-:Y:S04]  /*43bf0*/  ST.E desc[UR24][R2.64+0x1f4], R149 ;  /* 0x0001f49502007985 */ /* 0x0009e8000c101918 */
[----:B------:R4:W-:Y:S01]  /*43c00*/  ST.E desc[UR26][R2.64+0x1f8], R150 ;  /* 0x0001f89602007985 */ /* 0x0009e2000c10191a */
[----:B------:R-:W-:-:S03]  /*43c10*/  R2UR UR8, R4 ;  /* 0x00000000040872ca */ /* 0x000fc600000e0000 */
[----:B------:R4:W-:Y:S01]  /*43c20*/  ST.E desc[UR28][R2.64+0x1fc], R151 ;  /* 0x0001fc9702007985 */ /* 0x0009e2000c10191c */
[----:B------:R-:W-:-:S03]  /*43c30*/  R2UR UR9, R5 ;  /* 0x00000000050972ca */ /* 0x000fc600000e0000 */
[----:B------:R-:W-:Y:S01]  /*43c40*/  ST.E desc[UR22][R8.64], R189 ;  /* 0x000000bd08007985 */ /* 0x000fe2000c101916 */
[C---:B------:R-:W-:Y:S02]  /*43c50*/  R2UR UR6, R4.reuse ;  /* 0x00000000040672ca */ /* 0x040fe400000e0000 */
[C---:B------:R-:W-:Y:S01]  /*43c60*/  R2UR UR7, R5.reuse ;  /* 0x00000000050772ca */ /* 0x040fe200000e0000 */
[----:B0-----:R-:W4:Y:S01]  /*43c70*/  LD.E R24, desc[UR20][R2.64] ;  /* 0x0000001402187980 */ /* 0x001f22000c101900 */
[C---:B------:R-:W-:Y:S02]  /*43c80*/  R2UR UR4, R4.reuse ;  /* 0x00000000040472ca */ /* 0x040fe400000e0000 */
[C---:B------:R-:W-:Y:S01]  /*43c90*/  R2UR UR5, R5.reuse ;  /* 0x00000000050572ca */ /* 0x040fe200000e0000 */
[----:B-1----:R-:W4:Y:S01]  /*43ca0*/  LD.E R25, desc[UR18][R2.64+0x4] ;  /* 0x0000041202197980 */ /* 0x002f22000c101900 */
[C---:B------:R-:W-:Y:S02]  /*43cb0*/  R2UR UR28, R4.reuse ;  /* 0x00000000041c72ca */ /* 0x040fe400000e0000 */
[----:B------:R-:W-:Y:S01]  /*43cc0*/  R2UR UR29, R5 ;  /* 0x00000000051d72ca */ /* 0x000fe200000e0000 */
[----:B--2---:R-:W2:Y:S01]  /*43cd0*/  LD.E R26, desc[UR16][R2.64+0x8] ;  /* 0x00000810021a7980 */ /* 0x004ea2000c101900 */
[----:B------:R-:W-:-:S02]  /*43ce0*/  R2UR UR26, R4 ;  /* 0x00000000041a72ca */ /* 0x000fc400000e0000 */
[C---:B------:R-:W-:Y:S01]  /*43cf0*/  R2UR UR27, R5.reuse ;  /* 0x00000000051b72ca */ /* 0x040fe200000e0000 */
[----:B---3--:R-:W2:Y:S01]  /*43d00*/  LD.E R27, desc[UR56][R2.64+0xc] ;  /* 0x00000c38021b7980 */ /* 0x008ea2000c101900 */
[C---:B------:R-:W-:Y:S02]  /*43d10*/  R2UR UR24, R4.reuse ;  /* 0x00000000041872ca */ /* 0x040fe400000e0000 */
[C---:B------:R-:W-:Y:S01]  /*43d20*/  R2UR UR25, R5.reuse ;  /* 0x00000000051972ca */ /* 0x040fe200000e0000 */
[----:B----4-:R-:W2:Y:S01]  /*43d30*/  LD.E R28, desc[UR54][R2.64+0x10] ;  /* 0x00001036021c7980 */ /* 0x010ea2000c101900 */
[C---:B------:R-:W-:Y:S02]  /*43d40*/  R2UR UR22, R4.reuse ;  /* 0x00000000041672ca */ /* 0x040fe400000e0000 */
[----:B------:R-:W-:Y:S01]  /*43d50*/  R2UR UR23, R5 ;  /* 0x00000000051772ca */ /* 0x000fe200000e0000 */
[----:B------:R-:W2:Y:S01]  /*43d60*/  LD.E R29, desc[UR14][R2.64+0x14] ;  /* 0x0000140e021d7980 */ /* 0x000ea2000c101900 */
[----:B------:R-:W-:-:S02]  /*43d70*/  R2UR UR20, R4 ;  /* 0x00000000041472ca */ /* 0x000fc400000e0000 */
[C---:B------:R-:W-:Y:S01]  /*43d80*/  R2UR UR21, R5.reuse ;  /* 0x00000000051572ca */ /* 0x040fe200000e0000 */
[----:B------:R-:W2:Y:S01]  /*43d90*/  LD.E R30, desc[UR12][R2.64+0x18] ;  /* 0x0000180c021e7980 */ /* 0x000ea2000c101900 */
[C---:B------:R-:W-:Y:S02]  /*43da0*/  R2UR UR18, R4.reuse ;  /* 0x00000000041272ca */ /* 0x040fe400000e0000 */
[C---:B------:R-:W-:Y:S01]  /*43db0*/  R2UR UR19, R5.reuse ;  /* 0x00000000051372ca */ /* 0x040fe200000e0000 */
[----:B------:R-:W2:Y:S01]  /*43dc0*/  LD.E R31, desc[UR10][R2.64+0x1c] ;  /* 0x00001c0a021f7980 */ /* 0x000ea2000c101900 */
        /* <DEDUP_REMOVED lines=303> */
[----:B------:R-:W-:Y:S02]  /*450c0*/  R2UR UR10, R4 ;  /* 0x00000000040a72ca */ /* 0x000fe400000e0000 */
[----:B------:R-:W-:Y:S01]  /*450d0*/  R2UR UR11, R5 ;  /* 0x00000000050b72ca */ /* 0x000fe200000e0000 */
        /* <DEDUP_REMOVED lines=19> */
[----:B------:R-:W-:-:S02]  /*45210*/  VIADD R152, R6, 0x80 ;  /* 0x0000008006987836 */ /* 0x000fc40000000000 */
[----:B------:R-:W-:-:S03]  /*45220*/  IMAD.MOV.U32 R153, RZ, RZ, R7 ;  /* 0x000000ffff997224 */ /* 0x000fc600078e0007 */
[----:B------:R-:W-:Y:S02]  /*45230*/  R2UR UR6, R152 ;  /* 0x00000000980672ca */ /* 0x000fe400000e0000 */
[----:B------:R-:W-:Y:S02]  /*45240*/  R2UR UR7, R153 ;  /* 0x00000000990772ca */ /* 0x000fe400000e0000 */
[----:B------:R-:W-:Y:S02]  /*45250*/  F2FP.BF16.F32.PACK_AB R152, R17, R20 ;  /* 0x000000141198723e */ /* 0x000fe400000010ff */
[----:B------:R-:W-:Y:S02]  /*45260*/  F2FP.BF16.F32.PACK_AB R154, R12, R13 ;  /* 0x0000000d0c9a723e */ /* 0x000fe400000010ff */
[----:B------:R-:W-:Y:S02]  /*45270*/  F2FP.BF16.F32.PACK_AB R153, R11, R21 ;  /* 0x000000150b99723e */ /* 0x000fe400000010ff */
[----:B------:R-:W-:-:S02]  /*45280*/  F2FP.BF16.F32.PACK_AB R155, R156, R0 ;  /* 0x000000009c9b723e */ /* 0x000fc400000010ff */
        /* <DEDUP_REMOVED lines=24> */
[----:B--2---:R-:W-:-:S06]  /*45410*/  WARPGROUP.ARRIVE ;  /* 0x00000000000079c5 */ /* 0x004fcc0000000000 */
        /* <DEDUP_REMOVED lines=2699> */
[----:B------:R4:W-:Y:S04]  /*4fcd0*/  ST.E desc[UR18][R2.64+0x1b4], R133 ;  /* 0x0001b48502007985 */ /* 0x0009e8000c101912 */
        /* <DEDUP_REMOVED lines=17> */
[----:B------:R-:W-:Y:S01]  /*4fdf0*/  R2UR UR19, R5 ;  /* 0x00000000051372ca */ /* 0x000fe200000e0000 */
[----:B------:R4:W-:Y:S04]  /*4fe00*/  ST.E desc[UR6][R2.64+0x1d0], R140 ;  /* 0x0001d08c02007985 */ /* 0x0009e8000c101906 */
[----:B------:R4:W-:Y:S04]  /*4fe10*/  ST.E desc[UR8][R2.64+0x1d4], R141 ;  /* 0x0001d48d02007985 */ /* 0x0009e8000c101908 */
[----:B------:R4:W-:Y:S04]  /*4fe20*/  ST.E desc[UR10][R2.64+0x1d8], R142 ;  /* 0x0001d88e02007985 */ /* 0x0009e8000c10190a */
[----:B------:R4:W-:Y:S04]  /*4fe30*/  ST.E desc[UR12][R2.64+0x1dc], R143 ;  /* 0x0001dc8f02007985 */ /* 0x0009e8000c10190c */
[----:B------:R4:W-:Y:S04]  /*4fe40*/  ST.E desc[UR14][R2.64+0x1e0], R144 ;  /* 0x0001e09002007985 */ /* 0x0009e8000c10190e */
[----:B------:R4:W-:Y:S04]  /*4fe50*/  ST.E desc[UR16][R2.64+0x1e4], R145 ;  /* 0x0001e49102007985 */ /* 0x0009e8000c101910 */
        /* <DEDUP_REMOVED lines=10> */
[----:B------:R4:W-:Y:S01]  /*4ff00*/  ST.E desc[UR18][R2.64+0x1e8], R146 ;  /* 0x0001e89202007985 */ /* 0x0009e2000c101912 */
        /* <DEDUP_REMOVED lines=360> */
[----:B------:R-:W-:Y:S01]  /*51590*/  VIADD R6, R6, 0x280 ;  /* 0x0000028006067836 */ /* 0x000fe20000000000 */
[----:B------:R-:W-:-:S04]  /*515a0*/  R2UR UR7, R7 ;  /* 0x00000000070772ca */ /* 0x000fc800000e0000 */
[----:B------:R-:W-:Y:S02]  /*515b0*/  R2UR UR6, R6 ;  /* 0x00000000060672ca */ /* 0x000fe400000e0000 */
[----:B------:R-:W-:Y:S02]  /*515c0*/  F2FP.BF16.F32.PACK_AB R152, R186, R187 ;  /* 0x000000bbba98723e */ /* 0x000fe400000010ff */
[----:B------:R-:W-:Y:S02]  /*515d0*/  F2FP.BF16.F32.PACK_AB R154, R184, R185 ;  /* 0x000000b9b89a723e */ /* 0x000fe400000010ff */
[----:B------:R-:W-:Y:S02]  /*515e0*/  F2FP.BF16.F32.PACK_AB R153, R159, R160 ;  /* 0x000000a09f99723e */ /* 0x000fe400000010ff */
[----:B------:R-:W-:Y:S02]  /*515f0*/  F2FP.BF16.F32.PACK_AB R155, R157, R158 ;  /* 0x0000009e9d9b723e */ /* 0x000fe400000010ff */
        /* <DEDUP_REMOVED lines=27> */
[C---:B------:R-:W-:Y:S01]  /*517b0*/  R2UR UR7, R5.reuse ;  /* 0x00000000050772ca */ /* 0x040fe200000e0000 */
[----:B------:R-:W-:Y:S02]  /*517c0*/  WARPGROUP.DEPBAR.LE gsb0, 0x0 ;  /* 0x00008000000079c5 */ /* 0x000fe40000010000 */
[----:B------:R-:W-:Y:S01]  /*517d0*/  ST.E desc[UR4][R2.64], R24 ;  /* 0x0000001802007985 */ /* 0x000fe2000c101904 */
[----:B------:R-:W-:Y:S02]  /*517e0*/  R2UR UR4, R4 ;  /* 0x00000000040472ca */ /* 0x000fe400000e0000 */
[----:B------:R-:W-:-:S07]  /*517f0*/  R2UR UR5, R5 ;  /* 0x00000000050572ca */ /* 0x000fce00000e0000 */
[----:B------:R0:W-:Y:S01]  /*51800*/  ST.E desc[UR6][R2.64+0x4], R25 ;  /* 0x0000041902007985 */ /* 0x0001e2000c101906 */
[C---:B------:R-:W-:Y:S02]  /*51810*/  R2UR UR6, R4.reuse ;  /* 0x00000000040672ca */ /* 0x040fe400000e0000 */
[C---:B------:R-:W-:Y:S01]  /*51820*/  R2UR UR7, R5.reuse ;  /* 0x00000000050772ca */ /* 0x040fe200000e0000 */
[----:B------:R-:W-:Y:S01]  /*51830*/  ST.E desc[UR8][R2.64+0x8], R26 ;  /* 0x0000081a02007985 */ /* 0x000fe2000c101908 */
[C---:B------:R-:W-:Y:S02]  /*51840*/  R2UR UR8, R4.reuse ;  /* 0x00000000040872ca */ /* 0x040fe400000e0000 */
[C---:B------:R-:W-:Y:S01]  /*51850*/  R2UR UR9, R5.reuse ;  /* 0x00000000050972ca */ /* 0x040fe200000e0000 */
[----:B------:R1:W-:Y:S01]  /*51860*/  ST.E desc[UR10][R2.64+0xc], R27 ;  /* 0x00000c1b02007985 */ /* 0x0003e2000c10190a */
[C---:B------:R-:W-:Y:S02]  /*51870*/  R2UR UR10, R4.reuse ;  /* 0x00000000040a72ca */ /* 0x040fe400000e0000 */
[----:B------:R-:W-:Y:S01]  /*51880*/  R2UR UR11, R5 ;  /* 0x00000000050b72ca */ /* 0x000fe200000e0000 */
[----:B------:R-:W-:Y:S01]  /*51890*/  ST.E desc[UR12][R2.64+0x10], R28 ;  /* 0x0000101c02007985 */ /* 0x000fe2000c10190c */
        /* <DEDUP_REMOVED lines=8> */
[----:B------:R3:W-:Y:S01]  /*51920*/  ST.E desc[UR18][R2.64+0x1c], R31 ;  /* 0x00001c1f02007985 */ /* 0x0007e2000c101912 */
        /* <DEDUP_REMOVED lines=361> */
[----:B------:R4:W-:Y:S01]  /*52fc0*/  ST.E desc[UR6][R8.64], R189 ;  /* 0x000000bd08007985 */ /* 0x0009e2000c101906 */
        /* <DEDUP_REMOVED lines=407> */
[----:B--2---:R-:W-:Y:S01]  /*54940*/  ST.E desc[UR20][R2.64+0x20], R29 ;  /* 0x0000201d02007985 */ /* 0x004fe2000c101914 */
[C---:B------:R-:W-:Y:S02]  /*54950*/  R2UR UR20, R4.reuse ;  /* 0x00000000041472ca */ /* 0x040fe400000e0000 */
[C---:B------:R-:W-:Y:S01]  /*54960*/  R2UR UR21, R5.reuse ;  /* 0x00000000051572ca */ /* 0x040fe200000e0000 */
[----:B---3--:R-:W-:Y:S01]  /*54970*/  ST.E desc[UR22][R2.64+0x24], R31 ;  /* 0x0000241f02007985 */ /* 0x008fe2000c101916 */
[C---:B------:R-:W-:Y:S02]  /*54980*/  R2UR UR22, R4.reuse ;  /* 0x00000000041672ca */ /* 0x040fe400000e0000 */
[----:B------:R-:W-:Y:S01]  /*54990*/  R2UR UR23, R5 ;  /* 0x00000000051772ca */ /* 0x000fe200000e0000 */
[----:B----4-:R-:W-:Y:S01]  /*549a0*/  ST.E desc[UR24][R2.64+0x28], R9 ;  /* 0x0000280902007985 */ /* 0x010fe2000c101918 */
        /* <DEDUP_REMOVED lines=331> */
[----:B0-----:R-:W2:Y:S01]  /*55e60*/  LDL.64 R8, [R162+0x40] ;  /* 0x00004000a2087983 */ /* 0x001ea20000100a00 */
        /* <DEDUP_REMOVED lines=10> */
[----:B-1----:R-:W-:Y:S05]  /*55f10*/  @!P0 BRA `(.L_x_11520) ;  /* 0x0000000000048947 */ /* 0x002fea0003800000 */
[----:B------:R-:W-:Y:S01]  /*55f20*/  BPT.TRAP 0x1 ;  /* 0x000000040000795c */ /* 0x000fe20000300000 */
.L_x_11520:
[----:B------:R-:W-:Y:S05]  /*55f30*/  BSYNC B2 ;  /* 0x0000000000027941 */ /* 0x000fea0003800000 */
.L_x_11519:
[C---:B------:R-:W-:Y:S02]  /*55f40*/  R2UR UR6, R4.reuse ;  /* 0x00000000040672ca */ /* 0x040fe400000e0000 */
[C---:B------:R-:W-:Y:S02]  /*55f50*/  R2UR UR7, R5.reuse ;  /* 0x00000000050772ca */ /* 0x040fe400000e0000 */
[----:B------:R-:W-:Y:S02]  /*55f60*/  R2UR UR4, R4 ;  /* 0x00000000040472ca */ /* 0x000fe400000e0000 */
[----:B------:R-:W-:-:S09]  /*55f70*/  R2UR UR5, R5 ;  /* 0x00000000050572ca */ /* 0x000fd200000e0000 */
[----:B------:R-:W2:Y:S04]  /*55f80*/  LD.E.64 R2, desc[UR6][R8.64+0x20] ;  /* 0x0000200608027980 */ /* 0x000ea8000c101b00 */
[----:B------:R-:W3:Y:S01]  /*55f90*/  LD.E R0, desc[UR4][R8.64+0xc] ;  /* 0x00000c0408007980 */ /* 0x000ee2000c101900 */
[----:B------:R-:W-:Y:S01]  /*55fa0*/  IMAD.MOV.U32 R191, RZ, RZ, 0x0 ;  /* 0x00000000ffbf7424 */ /* 0x000fe200078e00ff */
[----:B--2---:R-:W-:-:S05]  /*55fb0*/  MOV R3, R2 ;  /* 0x0000000200037202 */ /* 0x004fca0000000f00 */
[----:B-----5:R-:W-:-:S05]  /*55fc0*/  IMAD R3, R6, 0x8, R3 ;  /* 0x0000000806037824 */ /* 0x020fca00078e0203 */
[----:B---3--:R-:W-:-:S04]  /*55fd0*/  PRMT R0, R0, 0x654, R3 ;  /* 0x0000065400007816 */ /* 0x008fc80000000003 */
[----:B------:R0:W-:Y:S02]  /*55fe0*/  SYNCS.ARRIVE.TRANS64.RED.A1T0 RZ, [R0+URZ], RZ ;  /* 0x000000ff00ff79a7 */ /* 0x0001e4000810043f */
[----:B0-----:R-:W-:Y:S05]  /*55ff0*/  RET.REL.NODEC R190 `(_ZN7cutlass13device_kernelIN5flash11enable_sm90INS1_16FlashAttnFwdSm90INS1_25CollectiveMainloopFwdSm90ILi2EN4cute5tupleIJNS5_1CILi1EEES8_S8_EEENS6_IJNS7_ILi128EEENS7_ILi96EEENS7_ILi64EEEEEELi256ENS_10bfloat16_tEfNS_4arch4Sm90ELb0ELb1ELb0ELb0ELb1ELb0ELb1ELb1ELb0ELb1ELb1ELb0EEENS1_21CollectiveEpilogueFwdINS6_IJSA_NS7_ILi256EEESB_EEES9_SE_SG_Li256ELb0ELb1ELb1ELb0EEENS1_19SingleTileSchedulerILb0ELb1ELb1ELi128EEEEEEEEEvNT_6ParamsE) ;  /* 0xfffffaa0be007950 */ /* 0x001fea0003c3ffff */
.L_x_11495:
[----:B0-----:R0:W1:Y:S02]  /*56000*/  SYNCS.PHASECHK.TRANS64.TRYWAIT P0, [R11+URZ], R12 ;  /* 0x0000000c0b0075a7 */ /* 0x001064000800017f */
[----:B-1----:R-:W-:Y:S05]  /*56010*/  @!P0 NANOSLEEP.SYNCS 0x989680 ;  /* 0x009896800000895d */ /* 0x002fea0003900000 */
[----:B------:R-:W1:Y:S02]  /*56020*/  @!P0 SYNCS.PHASECHK.TRANS64 P0, [R11+URZ], R12 ;  /* 0x0000000c0b0085a7 */ /* 0x000e64000800007f */
[----:B-1----:R-:W-:Y:S05]  /*56030*/  @!P0 BRA `(.L_x_11495) ;  /* 0xfffffffc00f08947 */ /* 0x002fea000383ffff */
[----:B------:R-:W-:Y:S05]  /*56040*/  BRA `(.L_x_11494) ;  /* 0xfffffe4c00a87947 */ /* 0x000fea000383ffff */
.L_x_11502:
[----:B0-----:R0:W1:Y:S02]  /*56050*/  SYNCS.PHASECHK.TRANS64.TRYWAIT P0, [R11+URZ], R12 ;  /* 0x0000000c0b0075a7 */ /* 0x001064000800017f */
[----:B-1----:R-:W-:Y:S05]  /*56060*/  @!P0 NANOSLEEP.SYNCS 0x989680 ;  /* 0x009896800000895d */ /* 0x002fea0003900000 */
[----:B------:R-:W1:Y:S02]  /*56070*/  @!P0 SYNCS.PHASECHK.TRANS64 P0, [R11+URZ], R12 ;  /* 0x0000000c0b0085a7 */ /* 0x000e64000800007f */
[----:B-1----:R-:W-:Y:S05]  /*56080*/  @!P0 BRA `(.L_x_11502) ;  /* 0xfffffffc00f08947 */ /* 0x002fea000383ffff */
[----:B------:R-:W-:Y:S05]  /*56090*/  BRA `(.L_x_11501) ;  /* 0xfffffe54007c7947 */ /* 0x000fea000383ffff */
.L_x_11521:
        /* <DEDUP_REMOVED lines=14> */
.L_x_15668:


//--------------------- .text._ZN7cutlass13device_kernelIN5flash11enable_sm90INS1_16FlashAttnFwdSm90INS1_25CollectiveMainloopFwdSm90ILi2EN4cute5tupleIJNS5_1CILi1EEES8_S8_EEENS6_IJNS7_ILi128EEENS7_ILi96EEENS7_ILi64EEEEEELi256ENS_10bfloat16_tEfNS_4arch4Sm90ELb0ELb1ELb0ELb1ELb1ELb0ELb0ELb1ELb0ELb1ELb1ELb0EEENS1_21CollectiveEpilogueFwdINS6_IJSA_NS7_ILi256EEESB_EEES9_SE_SG_Li256ELb1ELb1ELb1ELb0EEENS1_36VarlenDynamicPersistentTileSchedulerILi128ELi96ELi256ELi128ELb1ELb1ELb1ELb1ELb0ELb1EEEEEEEEEvNT_6ParamsE --------------------------
	.section	.text._ZN7cutlass13device_kernelIN5flash11enable_sm90INS1_16FlashAttnFwdSm90INS1_25CollectiveMainloopFwdSm90ILi2EN4cute5tupleIJNS5_1CILi1EEES8_S8_EEENS6_IJNS7_ILi128EEENS7_ILi96EEENS7_ILi64EEEEEELi256ENS_10bfloat16_tEfNS_4arch4Sm90ELb0ELb1ELb0ELb1ELb1ELb0ELb0ELb1ELb0ELb1ELb1ELb0EEENS1_21CollectiveEpilogueFwdINS6_IJSA_NS7_ILi256EEESB_EEES9_SE_SG_Li256ELb1ELb1ELb1ELb0EEENS1_36VarlenDynamicPersistentTileSchedulerILi128ELi96ELi256ELi128ELb1ELb1ELb1ELb1ELb0ELb1EEEEEEEEEvNT_6ParamsE,"ax",@progbits
	.align	128
.text._ZN7cutlass13device_kernelIN5flash11enable_sm90INS1_16FlashAttnFwdSm90INS1_25CollectiveMainloopFwdSm90ILi2EN4cute5tupleIJNS5_1CILi1EEES8_S8_EEENS6_IJNS7_ILi128EEENS7_ILi96EEENS7_ILi64EEEEEELi256ENS_10bfloat16_tEfNS_4arch4Sm90ELb0ELb1ELb0ELb1ELb1ELb0ELb0ELb1ELb0ELb1ELb1ELb0EEENS1_21CollectiveEpilogueFwdINS6_IJSA_NS7_ILi256EEESB_EEES9_SE_SG_Li256ELb1ELb1ELb1ELb0EEENS1_36VarlenDynamicPersistentTileSchedulerILi128ELi96ELi256ELi128ELb1ELb1ELb1ELb1ELb0ELb1EEEEEEEEEvNT_6ParamsE:
        .type           _ZN7cutlass13device_kernelIN5flash11enable_sm90INS1_16FlashAttnFwdSm90INS1_25CollectiveMainloopFwdSm90ILi2EN4cute5tupleIJNS5_1CILi1EEES8_S8_EEENS6_IJNS7_ILi128EEENS7_ILi96EEENS7_ILi64EEEEEELi256ENS_10bfloat16_tEfNS_4arch4Sm90ELb0ELb1ELb0ELb1ELb1ELb0ELb0ELb1ELb0ELb1ELb1ELb0EEENS1_21CollectiveEpilogueFwdINS6_IJSA_NS7_ILi256EEESB_EEES9_SE_SG_Li256ELb1ELb1ELb1ELb0EEENS1_36VarlenDynamicPersistentTileSchedulerILi128ELi96ELi256ELi128ELb1ELb1ELb1ELb1ELb0ELb1EEEEEEEEEvNT_6ParamsE,@function
        .size           _ZN7cutlass13device_kernelIN5flash11enable_sm90INS1_16FlashAttnFwdSm90INS1_25CollectiveMainloopFwdSm90ILi2EN4cute5tupleIJNS5_1CILi1EEES8_S8_EEENS6_IJNS7_ILi128EEENS7_ILi96EEENS7_ILi64EEEEEELi256ENS_10bfloat16_tEfNS_4arch4Sm90ELb0ELb1ELb0ELb1ELb1ELb0ELb0ELb1ELb0ELb1ELb1ELb0EEENS1_21CollectiveEpilogueFwdINS6_IJSA_NS7_ILi256EEESB_EEES9_SE_SG_Li256ELb1ELb1ELb1ELb0EEENS1_36VarlenDynamicPersistentTileSchedulerILi128ELi96ELi256ELi128ELb1ELb1ELb1ELb1ELb0ELb1EEEEEEEEEvNT_6ParamsE,(.L_x_15670 - _ZN7cutlass13device_kernelIN5flash11enable_sm90INS1_16FlashAttnFwdSm90INS1_25CollectiveMainloopFwdSm90ILi2EN4cute5tupleIJNS5_1CILi1EEES8_S8_EEENS6_IJNS7_ILi128EEENS7_ILi96EEENS7_ILi64EEEEEELi256ENS_10bfloat16_tEfNS_4arch4Sm90ELb0ELb1ELb0ELb1ELb1ELb0ELb0ELb1ELb0ELb1ELb1ELb0EEENS1_21CollectiveEpilogueFwdINS6_IJSA_NS7_ILi256EEESB_EEES9_SE_SG_Li256ELb1ELb1ELb1ELb0EEENS1_36VarlenDynamicPersistentTileSchedulerILi128ELi96ELi256ELi128ELb1ELb1ELb1ELb1ELb0ELb1EEEEEEEEEvNT_6ParamsE)
        .other          _ZN7cutlass13device_kernelIN5flash11enable_sm90INS1_16FlashAttnFwdSm90INS1_25CollectiveMainloopFwdSm90ILi2EN4cute5tupleIJNS5_1CILi1EEES8_S8_EEENS6_IJNS7_ILi128EEENS7_ILi96EEENS7_ILi64EEEEEELi256ENS_10bfloat16_tEfNS_4arch4Sm90ELb0ELb1ELb0ELb1ELb1ELb0ELb0ELb1ELb0ELb1ELb1ELb0EEENS1_21CollectiveEpilogueFwdINS6_IJSA_NS7_ILi256EEESB_EEES9_SE_SG_Li256ELb1ELb1ELb1ELb0EEENS1_36VarlenDynamicPersistentTileSchedulerILi128ELi96ELi256ELi128ELb1ELb1ELb1ELb1ELb0ELb1EEEEEEEEEvNT_6ParamsE,@"STO_CUDA_ENTRY STV_DEFAULT"
_ZN7cutlass13device_kernelIN5flash11enable_sm90INS1_16FlashAttnFwdSm90INS1_25CollectiveMainloopFwdSm90ILi2EN4cute5tupleIJNS5_1CILi1EEES8_S8_EEENS6_IJNS7_ILi128EEENS7_ILi96EEENS7_ILi64EEEEEELi256ENS_10bfloat16_tEfNS_4arch4Sm90ELb0ELb1ELb0ELb1ELb1ELb0ELb0ELb1ELb0ELb1ELb1ELb0EEENS1_21CollectiveEpilogueFwdINS6_IJSA_NS7_ILi256EEESB_EEES9_SE_SG_Li256ELb1ELb1ELb1ELb0EEENS1_36VarlenDynamicPersistentTileSchedulerILi128ELi96ELi256ELi128ELb1ELb1ELb1ELb1ELb0ELb1EEEEEEEEEvNT_6ParamsE:
        /* <DEDUP_REMOVED lines=45> */
.L_x_11522:
        /* <DEDUP_REMOVED lines=22> */
.L_x_11523:
        /* <DEDUP_REMOVED lines=18> */
.L_x_11524:
        /* <DEDUP_REMOVED lines=22> */
.L_x_11525:
        /* <DEDUP_REMOVED lines=23> */
.L_x_11526:
        /* <DEDUP_REMOVED lines=8> */
.L_x_11528:
        /* <DEDUP_REMOVED lines=28> */
[----:B------:R-:W-:-:S03]  /*0a60*/  LOP3.LUT R5, R2, 0xffffff80, RZ, 0xc0, !PT ;  /* 0xffffff8002057812 */ /* 0x000fc600078ec0ff */
[----:B------:R-:W-:Y:S02]  /*0a70*/  IMAD.SHL.U32 R6, R4, 0x20, RZ ;  /* 0x0000002004067824 */ /* 0x000fe400078e00ff */
[----:B------:R-:W-:Y:S01]  /*0a80*/  IMAD.IADD R13, R0, 0x1, -R5 ;  /* 0x00000001000d7824 */ /* 0x000fe200078e0a05 */
[CC--:B------:R-:W-:Y:S02]  /*0a90*/  LEA.HI R5, R3.reuse, R0.reuse, RZ, 0x2 ;  /* 0x0000000003057211 */ /* 0x0c0fe400078f10ff */
[----:B------:R-:W-:Y:S02]  /*0aa0*/  LEA.HI R3, R3, R0, RZ, 0x4 ;  /* 0x0000000003037211 */ /* 0x000fe400078f20ff */
[----:B------:R-:W-:Y:S01]  /*0ab0*/  SHF.R.S32.HI R8, RZ, 0x1f, R13 ;  /* 0x0000001fff087819 */ /* 0x000fe2000001140d */
[----:B------:R-:W-:Y:S01]  /*0ac0*/  STL [R1], R13 ;  /* 0x0000000d01007387 */ /* 0x000fe20000100800 */
[----:B------:R-:W-:Y:S02]  /*0ad0*/  LOP3.LUT R11, R5, 0xfffffffc, RZ, 0xc0, !PT ;  /* 0xfffffffc050b7812 */ /* 0x000fe400078ec0ff */
[----:B------:R-:W-:-:S02]  /*0ae0*/  LOP3.LUT R5, R3, 0x3fffff0, RZ, 0xc0, !PT ;  /* 0x03fffff003057812 */ /* 0x000fc400078ec0ff */
[----:B------:R-:W-:Y:S01]  /*0af0*/  SHF.R.S32.HI R4, RZ, 0x4, R3 ;  /* 0x00000004ff047819 */ /* 0x000fe20000011403 */
[----:B------:R-:W-:Y:S01]  /*0b00*/  IMAD.IADD R12, R0, 0x1, -R11 ;  /* 0x00000001000c7824 */ /* 0x000fe200078e0a0b */
[----:B------:R-:W-:Y:S01]  /*0b10*/  LEA.HI R9, R8, R13, RZ, 0x2 ;  /* 0x0000000d08097211 */ /* 0x000fe200078f10ff */
[----:B------:R-:W-:Y:S01]  /*0b20*/  IMAD.IADD R5, R0, 0x1, -R5 ;  /* 0x0000000100057824 */ /* 0x000fe200078e0a05 */
[----:B------:R-:W-:Y:S02]  /*0b30*/  LEA.HI R0, R3, R4, RZ, 0x1 ;  /* 0x0000000403007211 */ /* 0x000fe400078f08ff */
[--C-:B------:R-:W-:Y:S02]  /*0b40*/  SHF.R.S32.HI R10, RZ, 0x2, R9.reuse ;  /* 0x00000002ff0a7819 */ /* 0x100fe40000011409 */
[----:B------:R-:W-:Y:S02]  /*0b50*/  SHF.R.S32.HI R7, RZ, 0x1f, R9 ;  /* 0x0000001fff077819 */ /* 0x000fe40000011409 */
[----:B------:R-:W-:-:S02]  /*0b60*/  SHF.R.S32.HI R3, RZ, 0x7, R2 ;  /* 0x00000007ff037819 */ /* 0x000fc40000011402 */
[----:B------:R-:W-:Y:S02]  /*0b70*/  LEA.HI R11, R7, R10, RZ, 0x3 ;  /* 0x0000000a070b7211 */ /* 0x000fe400078f18ff */
[----:B------:R-:W-:Y:S02]  /*0b80*/  LEA.HI R2, R2, R3, RZ, 0x1 ;  /* 0x0000000302027211 */ /* 0x000fe400078f08ff */
[----:B------:R-:W-:Y:S02]  /*0b90*/  LOP3.LUT R6, R6, 0xfffffc00, RZ, 0xc0, !PT ;  /* 0xfffffc0006067812 */ /* 0x000fe400078ec0ff */
[----:B------:R-:W-:Y:S02]  /*0ba0*/  LOP3.LUT R7, R0, 0x1ffffffe, RZ, 0xc0, !PT ;  /* 0x1ffffffe00077812 */ /* 0x000fe400078ec0ff */
[----:B------:R-:W-:Y:S01]  /*0bb0*/  LOP3.LUT R11, R11, 0xfffffff8, RZ, 0xc0, !PT ;  /* 0xfffffff80b0b7812 */ /* 0x000fe200078ec0ff */
[----:B------:R-:W-:Y:S01]  /*0bc0*/  IMAD R6, R5, 0x40, R6 ;  /* 0x0000004005067824 */ /* 0x000fe200078e0206 */
[----:B------:R-:W-:Y:S01]  /*0bd0*/  LEA.HI R8, R8, R13, RZ, 0x5 ;  /* 0x0000000d08087211 */ /* 0x000fe200078f28ff */
[----:B------:R-:W-:Y:S01]  /*0be0*/  IMAD.IADD R7, R4, 0x1, -R7 ;  /* 0x0000000104077824 */ /* 0x000fe200078e0a07 */
[----:B------:R-:W-:Y:S01]  /*0bf0*/  LOP3.LUT R2, R2, 0x3fffffe, RZ, 0xc0, !PT ;  /* 0x03fffffe02027812 */ /* 0x000fe200078ec0ff */
[----:B------:R-:W-:Y:S01]  /*0c00*/  IMAD.IADD R11, R10, 0x1, -R11 ;  /* 0x000000010a0b7824 */ /* 0x000fe200078e0a0b */
[----:B------:R-:W-:-:S02]  /*0c10*/  LEA.HI R0, R12, R12, RZ, 0x1 ;  /* 0x0000000c0c007211 */ /* 0x000fc400078f08ff */
[----:B------:R-:W-:Y:S01]  /*0c20*/  SHF.R.S32.HI R8, RZ, 0x5, R8 ;  /* 0x00000005ff087819 */ /* 0x000fe20000011408 */
[----:B------:R-:W-:Y:S01]  /*0c30*/  IMAD.IADD R2, R3, 0x1, -R2 ;  /* 0x0000000103027824 */ /* 0x000fe200078e0a02 */
[----:B------:R-:W-:Y:S01]  /*0c40*/  LOP3.LUT R3, R0, 0x1ffffffe, RZ, 0xc0, !PT ;  /* 0x1ffffffe00037812 */ /* 0x000fe200078ec0ff */
[----:B------:R-:W-:Y:S01]  /*0c50*/  IMAD R0, R7, 0x8, R6 ;  /* 0x0000000807007824 */ /* 0x000fe200078e0206 */
[----:B------:R-:W-:Y:S01]  /*0c60*/  LOP3.LUT R9, R9, 0x7ffffffc, RZ, 0xc0, !PT ;  /* 0x7ffffffc09097812 */ /* 0x000fe200078ec0ff */
[----:B------:R-:W-:Y:S02]  /*0c70*/  IMAD R11, R8, 0x10, R11 ;  /* 0x00000010080b7824 */ /* 0x000fe400078e020b */
[----:B------:R-:W-:Y:S01]  /*0c80*/  IMAD.IADD R3, R12, 0x1, -R3 ;  /* 0x000000010c037824 */ /* 0x000fe200078e0a03 */
[----:B------:R0:W-:Y:S01]  /*0c90*/  STL [R1+0x18], R0 ;  /* 0x0000180001007387 */ /* 0x0001e20000100800 */
[----:B------:R-:W-:-:S04]  /*0ca0*/  IMAD.IADD R9, R13, 0x1, -R9 ;  /* 0x000000010d097824 */ /* 0x000fc800078e0a09 */
[----:B------:R-:W-:-:S04]  /*0cb0*/  IMAD.SHL.U32 R17, R9, 0x2, RZ ;  /* 0x0000000209117824 */ /* 0x000fc800078e00ff */
[C---:B------:R-:W-:Y:S02]  /*0cc0*/  VIADD R229, R17.reuse, 0x8 ;  /* 0x0000000811e57836 */ /* 0x040fe40000000000 */
[----:B0-----:R-:W-:Y:S02]  /*0cd0*/  IMAD R0, R2, 0x40, R11 ;  /* 0x0000004002007824 */ /* 0x001fe400078e020b */
        /* <DEDUP_REMOVED lines=53> */
[----:B0-----:R-:W-:-:S07]  /*1030*/  SHF.R.S32.HI R2, RZ, 0x1f, R204 ;  /* 0x0000001fff027819 */ /* 0x001fce00000114cc */
.L_x_11640:
[----:B------:R-:W-:Y:S01]  /*1040*/  ULDC.64 UR8, c[0x0][0xa28] ;  /* 0x00028a0000087ab9 */ /* 0x000fe20000000a00 */
[----:B0---4-:R-:W0:Y:S01]  /*1050*/  LDC.64 R6, c[0x0][0x418] ;  /* 0x00010600ff067b82 */ /* 0x011e220000000a00 */
[----:B------:R-:W-:Y:S01]  /*1060*/  UISETP.NE.U32.AND UP0, UPT, UR8, URZ, UPT ;  /* 0x0000003f0800728c */ /* 0x000fe2000bf05070 */
[----:B------:R-:W-:-:S03]  /*1070*/  IMAD.MOV.U32 R4, RZ, RZ, RZ ;  /* 0x000000ffff047224 */ /* 0x000fc600078e00ff */
[----:B------:R-:W-:-:S03]  /*1080*/  UISETP.NE.AND.EX UP0, UPT, UR9, URZ, UPT, UP0 ;  /* 0x0000003f0900728c */ /* 0x000fc6000bf05300 */
[----:B------:R-:W-:Y:S01]  /*1090*/  ULDC.64 UR8, c[0x0][0xa18] ;  /* 0x0002860000087ab9 */ /* 0x000fe20000000a00 */
[----:B-12---:R-:W1:Y:S01]  /*10a0*/  LDC R0, c[0x0][0x424] ;  /* 0x00010900ff007b82 */ /* 0x006e620000000800 */
[----:B------:R-:W-:Y:S01]  /*10b0*/  UISETP.NE.U32.AND UP1, UPT, UR8, URZ, UPT ;  /* 0x0000003f0800728c */ /* 0x000fe2000bf25070 */
[----:B------:R-:W-:-:S03]  /*10c0*/  PLOP3.LUT P0, PT, PT, PT, UP0, 0x80, 0x0 ;  /* 0x000000000000781c */ /* 0x000fc60003f0f008 */
[----:B------:R-:W-:-:S03]  /*10d0*/  UISETP.NE.AND.EX UP1, UPT, UR9, URZ, UPT, UP1 ;  /* 0x0000003f0900728c */ /* 0x000fc6000bf25310 */
[----:B------:R-:W-:Y:S01]  /*10e0*/  @UP0 ULDC.64 UR8, c[0x0][0xa28] ;  /* 0x00028a0000080ab9 */ /* 0x000fe20000000a00 */
[----:B------:R-:W2:Y:S01]  /*10f0*/  LDC R9, c[0x0][0x2f0] ;  /* 0x0000bc00ff097b82 */ /* 0x000ea20000000800 */
[----:B------:R-:W-:Y:S01]  /*1100*/  @UP0 UIMAD.WIDE UR8, UR7, 0x4, UR8 ;  /* 0x00000004070808a5 */ /* 0x000fe2000f8e0208 */
[----:B------:R-:W-:-:S05]  /*1110*/  PLOP3.LUT P2, PT, PT, PT, UP1, 0x80, 0x0 ;  /* 0x000000000000781c */ /* 0x000fca0003f4f018 */
[----:B------:R-:W-:Y:S01]  /*1120*/  @UP1 ULDC.64 UR10, c[0x0][0xa18] ;  /* 0x00028600000a1ab9 */ /* 0x000fe20000000a00 */
[----:B------:R-:W-:Y:S02]  /*1130*/  IMAD.U32 R2, RZ, RZ, UR8 ;  /* 0x00000008ff027e24 */ /* 0x000fe4000f8e00ff */
[----:B---3--:R-:W-:Y:S01]  /*1140*/  IMAD.U32 R3, RZ, RZ, UR9 ;  /* 0x00000009ff037e24 */ /* 0x008fe2000f8e00ff */
[----:B------:R-:W-:-:S04]  /*1150*/  @UP1 UIMAD.WIDE UR8, UR7, 0x4, UR10 ;  /* 0x00000004070818a5 */ /* 0x000fc8000f8e020a */
[----:B------:R3:W5:Y:S02]  /*1160*/  @P0 LDG.E R4, desc[UR48][R2.64] ;  /* 0x0000003002040981 */ /* 0x000764000c1e1900 */
[----:B------:R-:W-:Y:S02]  /*1170*/  IMAD.U32 R18, RZ, RZ, UR8 ;  /* 0x00000008ff127e24 */ /* 0x000fe4000f8e00ff */
[----:B------:R-:W-:Y:S01]  /*1180*/  IMAD.U32 R19, RZ, RZ, UR9 ;  /* 0x00000009ff137e24 */ /* 0x000fe2000f8e00ff */
[----:B------:R-:W-:-:S04]  /*1190*/  ULDC.64 UR8, c[0x0][0xa20] ;  /* 0x0002880000087ab9 */ /* 0x000fc80000000a00 */
[----:B------:R3:W5:Y:S01]  /*11a0*/  @P2 LDG.E R18, desc[UR48][R18.64] ;  /* 0x0000003012122981 */ /* 0x000762000c1e1900 */
[----:B0-----:R-:W-:Y:S01]  /*11b0*/  ISETP.NE.U32.AND P0, PT, R6, RZ, PT ;  /* 0x000000ff0600720c */ /* 0x001fe20003f05070 */
[----:B------:R-:W-:Y:S01]  /*11c0*/  ULOP3.LUT UR40, UR5, 0xffff, URZ, 0xc0, !UPT ;  /* 0x0000ffff05287892 */ /* 0x000fe2000f8ec03f */
[----:B------:R-:W-:Y:S02]  /*11d0*/  ISETP.NE.U32.AND P1, PT, RZ, UR8, PT ;  /* 0x00000008ff007c0c */ /* 0x000fe4000bf25070 */
[----:B------:R-:W-:Y:S02]  /*11e0*/  ISETP.NE.AND.EX P0, PT, R7, RZ, PT, P0 ;  /* 0x000000ff0700720c */ /* 0x000fe40003f05300 */
[----:B------:R-:W-:Y:S02]  /*11f0*/  ISETP.NE.AND.EX P1, PT, RZ, UR9, PT, P1 ;  /* 0x00000009ff007c0c */ /* 0x000fe4000bf25310 */
[----:B-1----:R-:W-:Y:S01]  /*1200*/  SEL R0, R0, 0x1, P0 ;  /* 0x0000000100007807 */ /* 0x002fe20000000000 */
[----:B---3--:R-:W-:Y:S10]  /*1210*/  @P2 BRA `(.L_x_11529) ;  /* 0x0000000000302947 */ /* 0x008ff40003800000 */
[----:B------:R-:W-:Y:S01]  /*1220*/  ULDC.64 UR8, c[0x0][0xa00] ;  /* 0x0002800000087ab9 */ /* 0x000fe20000000a00 */
[----:B-----5:R-:W0:Y:S01]  /*1230*/  LDC R18, c[0x0][0x288] ;  /* 0x0000a200ff127b82 */ /* 0x020e220000000800 */
[----:B------:R-:W-:-:S04]  /*1240*/  ISETP.NE.U32.AND P0, PT, RZ, UR8, PT ;  /* 0x00000008ff007c0c */ /* 0x000fc8000bf05070 */
[----:B------:R-:W-:-:S13]  /*1250*/  ISETP.NE.AND.EX P0, PT, RZ, UR9, PT, P0 ;  /* 0x00000009ff007c0c */ /* 0x000fda000bf05300 */
[----:B------:R-:W-:Y:S05]  /*1260*/  @!P0 BRA `(.L_x_11529) ;  /* 0x00000000001c8947 */ /* 0x000fea0003800000 */
[----:B------:R-:W-:Y:S02]  /*1270*/  ULDC.64 UR8, c[0x0][0xa00] ;  /* 0x0002800000087ab9 */ /* 0x000fe40000000a00 */
[----:B------:R-:W-:-:S06]  /*1280*/  UIMAD.WIDE UR8, UR7, 0x4, UR8 ;  /* 0x00000004070878a5 */ /* 0x000fcc000f8e0208 */
[----:B------:R-:W-:Y:S02]  /*1290*/  IMAD.U32 R2, RZ, RZ, UR8 ;  /* 0x00000008ff027e24 */ /* 0x000fe4000f8e00ff */
[----:B------:R-:W-:-:S05]  /*12a0*/  IMAD.U32 R3, RZ, RZ, UR9 ;  /* 0x00000009ff037e24 */ /* 0x000fca000f8e00ff */
[----:B0-----:R-:W3:Y:S04]  /*12b0*/  LDG.E R18, desc[UR48][R2.64] ;  /* 0x0000003002127981 */ /* 0x001ee8000c1e1900 */
[----:B------:R-:W3:Y:S02]  /*12c0*/  LDG.E R5, desc[UR48][R2.64+0x4] ;  /* 0x0000043002057981 */ /* 0x000ee4000c1e1900 */
[----:B---3--:R-:W-:-:S07]  /*12d0*/  IMAD.IADD R18, R5, 0x1, -R18 ;  /* 0x0000000105127824 */ /* 0x008fce00078e0a12 */
.L_x_11529:
[----:B------:R-:W-:Y:S01]  /*12e0*/  UMOV UR41, UR7 ;  /* 0x0000000700297c82 */ /* 0x000fe20008000000 */
[----:B--2---:R-:W-:Y:S01]  /*12f0*/  IMAD R19, R0, R9, RZ ;  /* 0x0000000900137224 */ /* 0x004fe200078e02ff */
[----:B------:R-:W-:Y:S06]  /*1300*/  @!P1 BRA `(.L_x_11530) ;  /* 0x0000000000189947 */ /* 0x000fec0003800000 */
[----:B------:R-:W-:Y:S02]  /*1310*/  ULDC.64 UR8, c[0x0][0xa20] ;  /* 0x0002880000087ab9 */ /* 0x000fe40000000a00 */
[----:B------:R-:W-:-:S06]  /*1320*/  UIMAD.WIDE UR8, UR7, 0x4, UR8 ;  /* 0x00000004070878a5 */ /* 0x000fcc000f8e0208 */
[----:B------:R-:W-:Y:S02]  /*1330*/  IMAD.U32 R2, RZ, RZ, UR8 ;  /* 0x00000008ff027e24 */ /* 0x000fe4000f8e00ff */
[----:B------:R-:W-:-:S05]  /*1340*/  IMAD.U32 R3, RZ, RZ, UR9 ;  /* 0x00000009ff037e24 */ /* 0x000fca000f8e00ff */
[----:B------:R1:W5:Y:S01]  /*1350*/  LDG.E R19, desc[UR48][R2.64] ;  /* 0x0000003002137981 */ /* 0x000362000c1e1900 */
[----:B------:R-:W-:Y:S05]  /*1360*/  BRA `(.L_x_11531) ;  /* 0x00000000002c7947 */ /* 0x000fea0003800000 */
.L_x_11530:
        /* <DEDUP_REMOVED lines=9> */
[----:B------:R-:W2:Y:S02]  /*1400*/  LDG.E R0, desc[UR48][R2.64+0x4] ;  /* 0x0000043002007981 */ /* 0x000ea4000c1e1900 */
[----:B--2---:R-:W-:-:S07]  /*1410*/  IMAD.IADD R19, R0, 0x1, -R19 ;  /* 0x0000000100137824 */ /* 0x004fce00078e0a13 */
.L_x_11531:
[----:B------:R-:W2:Y:S01]  /*1420*/  LDC R0, c[0x0][0x448] ;  /* 0x00011200ff007b82 */ /* 0x000ea20000000800 */
[----:B------:R-:W-:Y:S01]  /*1430*/  USHF.L.U32 UR42, UR6, 0x7, URZ ;  /* 0x00000007062a7899 */ /* 0x000fe2000800063f */
[----:B-----5:R-:W-:Y:S01]  /*1440*/  IMAD.IADD R19, R19, 0x1, -R4 ;  /* 0x0000000113137824 */ /* 0x020fe200078e0a04 */
[----:B------:R-:W-:Y:S01]  /*1450*/  ULDC.64 UR12, c[0x0][0x9e0] ;  /* 0x00027800000c7ab9 */ /* 0x000fe20000000a00 */
[----:B------:R-:W-:Y:S01]  /*1460*/  LOP3.LUT R16, R16, 0xfff7ffff, RZ, 0xc0, !PT ;  /* 0xfff7ffff10107812 */ /* 0x000fe200078ec0ff */
[----:B------:R-:W-:Y:S02]  /*1470*/  UIADD3 UR4, UR42, 0x7f, URZ ;  /* 0x0000007f2a047890 */ /* 0x000fe4000fffe03f */
[----:B------:R-:W-:Y:S01]  /*1480*/  UISETP.GE.AND UP0, UPT, UR13, 0x1, UPT ;  /* 0x000000010d00788c */ /* 0x000fe2000bf06270 */
[----:B01----:R-:W-:-:S03]  /*1490*/  IADD3 R3, R19, 0x1, -R18 ;  /* 0x0000000113037810 */ /* 0x003fc60007ffe812 */
[----:B------:R-:W-:Y:S02]  /*14a0*/  UP2UR UR47, UPR, URZ, 0x1 ;  /* 0x000000013f2f7883 */ /* 0x000fe40008000000 */
[----:B------:R-:W-:Y:S02]  /*14b0*/  PLOP3.LUT P0, PT, PT, PT, UP0, 0x40, 0x0 ;  /* 0x000000000000781c */ /* 0x000fe40003f0e808 */
[----:B--2---:R-:W-:Y:S01]  /*14c0*/  ISETP.NE.AND P1, PT, R0, 0x1, PT ;  /* 0x000000010000780c */ /* 0x004fe20003f25270 */
[----:B------:R-:W-:-:S12]  /*14d0*/  IMAD.U32 R0, RZ, RZ, UR4 ;  /* 0x00000004ff007e24 */ /* 0x000fd8000f8e00ff */
[----:B------:R-:W0:Y:S01]  /*14e0*/  @P1 LDC R2, c[0x0][0x44c] ;  /* 0x00011300ff021b82 */ /* 0x000e220000000800 */
[----:B------:R-:W-:-:S07]  /*14f0*/  @P1 LOP3.LUT R16, R16, 0x80000, RZ, 0xfc, !PT ;  /* 0x0008000010101812 */ /* 0x000fce00078efcff */
[----:B------:R-:W1:Y:S01]  /*1500*/  @P1 LDC R5, c[0x0][0x450] ;  /* 0x00011400ff051b82 */ /* 0x000e620000000800 */
[----:B0-----:R-:W-:-:S05]  /*1510*/  @P1 IMAD.HI.U32 R2, R2, UR4, RZ ;  /* 0x0000000402021c27 */ /* 0x001fca000f8e00ff */
[----:B-1----:R-:W-:-:S05]  /*1520*/  @P1 SHF.R.U32.HI R0, RZ, R5, R2 ;  /* 0x00000005ff001219 */ /* 0x002fca0000011602 */
[----:B------:R-:W-:-:S04]  /*1530*/  IMAD.IADD R3, R3, 0x1, R0 ;  /* 0x0000000103037824 */ /* 0x000fc800078e0200 */
[----:B------:R-:W-:Y:S01]  /*1540*/  VIADD R0, R3, UR12 ;  /* 0x0000000c03007c36 */ /* 0x000fe20008000000 */
[----:B------:R-:W-:Y:S06]  /*1550*/  @P0 BRA `(.L_x_11532) ;  /* 0x0000000000480947 */ /* 0x000fec0003800000 */
[C---:B------:R-:W-:Y:S01]  /*1560*/  ISETP.GT.AND P0, PT, R3.reuse, RZ, PT ;  /* 0x000000ff0300720c */ /* 0x040fe20003f04270 */
[----:B------:R-:W-:-:S05]  /*1570*/  VIADD R2, R3, 0xffffffff ;  /* 0xffffffff03027836 */ /* 0x000fca0000000000 */
[----:B------:R-:W-:-:S07]  /*1580*/  R2UR UR4, R2 ;  /* 0x00000000020472ca */ /* 0x000fce00000e0000 */
[----:B------:R-:W-:Y:S08]  /*1590*/  @P0 BRA `(.L_x_11533) ;  /* 0x0000000000200947 */ /* 0x000ff00003800000 */
[----:B------:R-:W-:Y:S01]  /*15a0*/  R2UR UR4, R3 ;  /* 0x00000000030472ca */ /* 0x000fe200000e0000 */
[----:B------:R-:W-:-:S11]  /*15b0*/  UISETP.NE.AND UP0, UPT, UR13, 0x1, UPT ;  /* 0x000000010d00788c */ /* 0x000fd6000bf05270 */
[----:B------:R-:W-:Y:S01]  /*15c0*/  @UP0 ULDC.64 UR8, c[0x0][0x9e8] ;  /* 0x00027a0000080ab9 */ /* 0x000fe20000000a00 */
[----:B------:R-:W-:-:S04]  /*15d0*/  UIADD3 UR4, -UR4, URZ, URZ ;  /* 0x0000003f04047290 */ /* 0x000fc8000fffe13f */
[----:B------:R-:W-:-:S04]  /*15e0*/  UIMAD.WIDE.U32 UR6, UR4, UR8, URZ ;  /* 0x00000008040672a5 */ /* 0x000fc8000f8e003f */
[----:B------:R-:W-:-:S04]  /*15f0*/  @UP0 USHF.R.U32.HI UR4, URZ, UR9, UR7 ;  /* 0x000000093f040299 */ /* 0x000fc80008011607 */
[----:B------:R-:W-:Y:S01]  /*1600*/  ULOP3.LUT UR4, URZ, UR4, URZ, 0x33, !UPT ;  /* 0x000000043f047292 */ /* 0x000fe2000f8e333f */
[----:B------:R-:W-:Y:S11]  /*1610*/  BRA `(.L_x_11534) ;  /* 0x0000000000107947 */ /* 0x000ff60003800000 */
.L_x_11533:
[----:B------:R-:W-:-:S11]  /*1620*/  UISETP.NE.AND UP0, UPT, UR13, 0x1, UPT ;  /* 0x000000010d00788c */ /* 0x000fd6000bf05270 */
[----:B------:R-:W-:Y:S02]  /*1630*/  @UP0 ULDC.64 UR8, c[0x0][0x9e8] ;  /* 0x00027a0000080ab9 */ /* 0x000fe40000000a00 */
[----:B------:R-:W-:-:S04]  /*1640*/  UIMAD.WIDE.U32 UR6, UR4, UR8, URZ ;  /* 0x00000008040672a5 */ /* 0x000fc8000f8e003f */
[----:B------:R-:W-:-:S12]  /*1650*/  @UP0 USHF.R.U32.HI UR4, URZ, UR9, UR7 ;  /* 0x000000093f040299 */ /* 0x000fd80008011607 */
.L_x_11534:
[----:B------:R-:W-:-:S06]  /*1660*/  UIMAD UR4, UR4, UR13, UR13 ;  /* 0x0000000d040472a4 */ /* 0x000fcc000f8e020d */
[----:B------:R-:W-:-:S07]  /*1670*/  VIMNMX R0, R0, UR4, PT ;  /* 0x0000000400007c48 */ /* 0x000fce000bfe0100 */
.L_x_11532:
[----:B------:R-:W0:Y:S01]  /*1680*/  @P1 LDC R4, c[0x0][0x44c] ;  /* 0x00011300ff041b82 */ /* 0x000e220000000800 */
[----:B------:R-:W-:Y:S01]  /*1690*/  UISETP.GE.AND UP0, UPT, UR13, 0x1, UPT ;  /* 0x000000010d00788c */ /* 0x000fe2000bf06270 */
[----:B------:R-:W-:Y:S01]  /*16a0*/  IMAD.U32 R3, RZ, RZ, UR42 ;  /* 0x0000002aff037e24 */ /* 0x000fe2000f8e00ff */
[----:B------:R-:W-:Y:S01]  /*16b0*/  ULDC UR4, c[0x0][0x9dc] ;  /* 0x0002770000047ab9 */ /* 0x000fe20000000800 */
[----:B------:R-:W-:Y:S02]  /*16c0*/  VIADD R2, R0, 0x5f ;  /* 0x0000005f00027836 */ /* 0x000fe40000000000 */
[----:B------:R-:W-:Y:S01]  /*16d0*/  VIADD R0, R19, 0x5f ;  /* 0x0000005f13007836 */ /* 0x000fe20000000000 */
[----:B------:R-:W-:Y:S01]  /*16e0*/  PLOP3.LUT P0, PT, PT, PT, UP0, 0x40, 0x0 ;  /* 0x000000000000781c */ /* 0x000fe20003f0e808 */
[----:B------:R-:W1:Y:S01]  /*16f0*/  @P1 LDC R5, c[0x0][0x450] ;  /* 0x00011400ff051b82 */ /* 0x000e620000000800 */
[----:B------:R-:W-:-:S04]  /*1700*/  IMAD.HI R2, R2, 0x2aaaaaab, RZ ;  /* 0x2aaaaaab02027827 */ /* 0x000fc800078e02ff */
[----:B------:R-:W-:-:S04]  /*1710*/  IMAD.HI R0, R0, 0x2aaaaaab, RZ ;  /* 0x2aaaaaab00007827 */ /* 0x000fc800078e02ff */
[----:B0-----:R-:W-:-:S05]  /*1720*/  @P1 IMAD.HI.U32 R4, R4, UR42, RZ ;  /* 0x0000002a04041c27 */ /* 0x001fca000f8e00ff */
[----:B-1----:R-:W-:Y:S02]  /*1730*/  @P1 SHF.R.U32.HI R3, RZ, R5, R4 ;  /* 0x00000005ff031219 */ /* 0x002fe40000011604 */
[----:B------:R-:W-:Y:S02]  /*1740*/  SHF.R.U32.HI R5, RZ, 0x1f, R2 ;  /* 0x0000001fff057819 */ /* 0x000fe40000011602 */
[----:B------:R-:W-:Y:S02]  /*1750*/  IADD3 R4, R3, R19, -R18 ;  /* 0x0000001303047210 */ /* 0x000fe40007ffe812 */
[----:B------:R-:W-:Y:S02]  /*1760*/  SHF.R.U32.HI R3, RZ, 0x1f, R0 ;  /* 0x0000001fff037819 */ /* 0x000fe40000011600 */
[----:B------:R-:W-:Y:S01]  /*1770*/  LEA.HI.SX32 R2, R2, R5, 0x1c ;  /* 0x0000000502027211 */ /* 0x000fe200078fe2ff */
[----:B------:R-:W-:Y:S01]  /*1780*/  VIADD R6, R4, -UR4 ;  /* 0x8000000404067c36 */ /* 0x000fe20008000000 */
[----:B------:R-:W-:-:S04]  /*1790*/  LEA.HI.SX32 R3, R0, R3, 0x1c ;  /* 0x0000000300037211 */ /* 0x000fc800078fe2ff */
[----:B------:R-:W-:Y:S02]  /*17a0*/  R2UR UR8, R6 ;  /* 0x00000000060872ca */ /* 0x000fe400000e0000 */
[----:B------:R-:W-:Y:S01]  /*17b0*/  VIMNMX R152, R3, R2, PT ;  /* 0x0000000203987248 */ /* 0x000fe20003fe0100 */
[----:B------:R-:W-:-:S12]  /*17c0*/  @P0 BRA `(.L_x_11535) ;  /* 0x0000000000480947 */ /* 0x000fd80003800000 */
[----:B------:R-:W-:-:S13]  /*17d0*/  R2UR UR4, R4 ;  /* 0x00000000040472ca */ /* 0x000fda00000e0000 */
        /* <DEDUP_REMOVED lines=10> */
.L_x_11536:
[----:B------:R-:W-:-:S11]  /*1880*/  UISETP.NE.AND UP0, UPT, UR13, 0x1, UPT ;  /* 0x000000010d00788c */ /* 0x000fd6000bf05270 */
[----:B------:R-:W-:Y:S02]  /*1890*/  @UP0 ULDC.64 UR10, c[0x0][0x9e8] ;  /* 0x00027a00000a0ab9 */ /* 0x000fe40000000a00 */
[----:B------:R-:W-:-:S04]  /*18a0*/  UIMAD.WIDE.U32 UR6, UR4, UR10, URZ ;  /* 0x0000000a040672a5 */ /* 0x000fc8000f8e003f */
[----:B------:R-:W-:-:S12]  /*18b0*/  @UP0 USHF.R.U32.HI UR4, URZ, UR11, UR7 ;  /* 0x0000000b3f040299 */ /* 0x000fd80008011607 */
.L_x_11537:
[----:B------:R-:W-:-:S04]  /*18c0*/  UIMAD UR4, UR4, UR13, URZ ;  /* 0x0000000d040472a4 */ /* 0x000fc8000f8e023f */
[----:B------:R-:W-:-:S04]  /*18d0*/  UISETP.LT.AND UP0, UPT, UR8, UR4, UPT ;  /* 0x000000040800728c */ /* 0x000fc8000bf01270 */
[----:B------:R-:W-:-:S12]  /*18e0*/  USEL UR8, UR8, UR4, !UP0 ;  /* 0x0000000408087287 */ /* 0x000fd8000c000000 */
.L_x_11535:
        /* <DEDUP_REMOVED lines=12> */
[----:B------:R-:W-:-:S06]  /*19b0*/  USHF.R.U32.HI UR44, URZ, 0x10, UR5 ;  /* 0x000000103f2c7899 */ /* 0x000fcc0008011605 */
[----:B------:R-:W-:Y:S06]  /*19c0*/  @!P0 BRA `(.L_x_11538) ;  /* 0x0000000000988947 */ /* 0x000fec0003800000 */
[----:B------:R-:W-:Y:S01]  /*19d0*/  UISETP.NE.AND UP0, UPT, UR44, URZ, UPT ;  /* 0x0000003f2c00728c */ /* 0x000fe2000bf05270 */
[----:B------:R-:W-:-:S03]  /*19e0*/  ULDC UR4, c[0x0][0x9f0] ;  /* 0x00027c0000047ab9 */ /* 0x000fc60000000800 */
        /* <DEDUP_REMOVED lines=36> */
.L_x_11538:
        /* <DEDUP_REMOVED lines=107> */
.L_x_11540:
        /* <DEDUP_REMOVED lines=13> */
.L_x_11735:
[----:B------:R-:W-:Y:S01]  /*23b0*/  IMAD.U32 R0, RZ, RZ, UR46 ;  /* 0x0000002eff007e24 */ /* 0x000fe2000f8e00ff */
[----:B------:R-:W-:Y:S05]  /*23c0*/  WARPSYNC.ALL ;  /* 0x0000000000007948 */ /* 0x000fea0003800000 */
[----:B------:R1:W-:Y:S01]  /*23d0*/  BAR.SYNC.DEFER_BLOCKING R7, 0x100 ;  /* 0x000400070000751d */ /* 0x0003e20000010000 */
[----:B------:R-:W-:-:S13]  /*23e0*/  ISETP.NE.AND P0, PT, R0, 0x3, PT ;  /* 0x000000030000780c */ /* 0x000fda0003f05270 */
[----:B-1----:R-:W-:Y:S05]  /*23f0*/  @!P0 BRA `(.L_x_11542) ;  /* 0x0000000000048947 */ /* 0x002fea0003800000 */
[----:B------:R-:W-:Y:S01]  /*2400*/  BPT.TRAP 0x1 ;  /* 0x000000040000795c */ /* 0x000fe20000300000 */
.L_x_11542:
[----:B------:R-:W-:Y:S01]  /*2410*/  R2UR UR22, R6 ;  /* 0x00000000061672ca */ /* 0x000fe200000e0000 */
[----:B------:R-:W-:-:S05]  /*2420*/  IMAD.U32 R8, RZ, RZ, UR37 ;  /* 0x00000025ff087e24 */ /* 0x000fca000f8e00ff */
[----:B------:R-:W-:-:S07]  /*2430*/  SHF.L.U32 R8, R8, 0x1f, RZ ;  /* 0x0000001f08087819 */ /* 0x000fce00000006ff */
[----:B------:R-:W-:-:S09]  /*2440*/  ULEA UR22, UR38, UR22, 0x3 ;  /* 0x0000001626167291 */ /* 0x000fd2000f8e183f */
[----:B------:R1:W2:Y:S01]  /*2450*/  SYNCS.PHASECHK.TRANS64.TRYWAIT P1, [UR22+0x22830], R8 ;  /* 0x02283008ff0075a7 */ /* 0x0002a20008020156 */
[----:B------:R-:W-:Y:S05]  /*2460*/  @!P0 BRA `(.L_x_11543) ;  /* 0x0000000000048947 */ /* 0x000fea0003800000 */
[----:B------:R-:W-:Y:S01]  /*2470*/  BPT.TRAP 0x1 ;  /* 0x000000040000795c */ /* 0x000fe20000300000 */
.L_x_11543:
[----:B--2---:R-:W-:Y:S05]  /*2480*/  @P1 BRA `(.L_x_11544) ;  /* 0x0000000000081947 */ /* 0x004fea0003800000 */
[----:B------:R-:W2:Y:S02]  /*2490*/  SYNCS.PHASECHK.TRANS64.TRYWAIT P1, [UR22+0x22830], R8 ;  /* 0x02283008ff0075a7 */ /* 0x000ea40008020156 */
[----:B--2---:R-:W-:Y:S05]  /*24a0*/  @!P1 BRA `(.L_x_11545) ;  /* 0x0000016000409947 */ /* 0x004fea0003800000 */
.L_x_11544:
        /* <DEDUP_REMOVED lines=8> */
[----:B------:R-:W2:Y:S01]  /*2530*/  S2R R0, SR_TID.X ;  /* 0x0000000000007919 */ /* 0x000ea20000002100 */
        /* <DEDUP_REMOVED lines=15> */
[----:B--2---:R-:W-:-:S04]  /*2630*/  SHF.R.U32.HI R0, RZ, 0x7, R0 ;  /* 0x00000007ff007819 */ /* 0x004fc80000011600 */
[----:B0-----:R-:W-:Y:S01]  /*2640*/  IADD3 R3, -R0, 0xb, RZ ;  /* 0x0000000b00037810 */ /* 0x001fe20007ffe1ff */
        /* <DEDUP_REMOVED lines=13> */
.L_x_11546:
[----:B------:R-:W2:Y:S01]  /*2720*/  LDC R0, c[0x0][0x448] ;  /* 0x00011200ff007b82 */ /* 0x000ea20000000800 */
[----:B------:R-:W-:Y:S02]  /*2730*/  UIADD3 UR6, UR22, 0x22840, URZ ;  /* 0x0002284016067890 */ /* 0x000fe4000fffe03f */
[----:B------:R-:W-:Y:S01]  /*2740*/  UISETP.NE.AND UP0, UPT, UR47, URZ, UPT ;  /* 0x0000003f2f00728c */ /* 0x000fe2000bf05270 */
[----:B------:R-:W-:Y:S01]  /*2750*/  ULDC UR23, c[0x0][0x9dc] ;  /* 0x0002770000177ab9 */ /* 0x000fe20000000800 */
[----:B------:R-:W-:-:S03]  /*2760*/  ULDC UR14, c[0x0][0x9e0] ;  /* 0x00027800000e7ab9 */ /* 0x000fc60000000800 */
[----:B------:R-:W3:Y:S01]  /*2770*/  S2UR UR7, SR_CgaCtaId ;  /* 0x00000000000779c3 */ /* 0x000ee20000008800 */
[----:B--2---:R-:W-:Y:S01]  /*2780*/  ISETP.NE.AND P1, PT, R0, 0x1, PT ;  /* 0x000000010000780c */ /* 0x004fe20003f25270 */
[----:B------:R-:W-:-:S04]  /*2790*/  VIADD R0, R22, UR42 ;  /* 0x0000002a16007c36 */ /* 0x000fc80008000000 */
[----:B------:R-:W-:Y:S01]  /*27a0*/  IMAD.MOV.U32 R2, RZ, RZ, R0 ;  /* 0x000000ffff027224 */ /* 0x000fe200078e0000 */
[----:B---3--:R-:W-:-:S07]  /*27b0*/  UPRMT UR6, UR7, 0x654, UR6 ;  /* 0x0000065407067896 */ /* 0x008fce0008000006 */
[----:B------:R-:W2:Y:S08]  /*27c0*/  @P1 LDC R5, c[0x0][0x44c] ;  /* 0x00011300ff051b82 */ /* 0x000eb00000000800 */
[----:B------:R-:W3:Y:S01]  /*27d0*/  @P1 LDC R9, c[0x0][0x450] ;  /* 0x00011400ff091b82 */ /* 0x000ee20000000800 */
[----:B------:R-:W-:Y:S01]  /*27e0*/  SYNCS.ARRIVE.TRANS64.RED.A1T0 RZ, [UR6], RZ ;  /* 0x000000ffffff79a7 */ /* 0x000fe20008100406 */
[----:B------:R-:W-:Y:S01]  /*27f0*/  ULOP3.LUT UR6, URZ, UR23, URZ, 0x33, !UPT ;  /* 0x000000173f067292 */ /* 0x000fe2000f8e333f */
[----:B--2---:R-:W-:-:S04]  /*2800*/  @P1 IMAD.HI.U32 R4, R0, R5, RZ ;  /* 0x0000000500041227 */ /* 0x004fc800078e00ff */
[C---:B------:R-:W-:Y:S01]  /*2810*/  IMAD R0, R152.reuse, -0x60, R19 ;  /* 0xffffffa098007824 */ /* 0x040fe200078e0213 */
[----:B---3--:R-:W-:Y:S01]  /*2820*/  @P1 SHF.R.U32.HI R2, RZ, R9, R4 ;  /* 0x00000009ff021219 */ /* 0x008fe20000011604 */
[----:B------:R-:W-:Y:S01]  /*2830*/  IMAD.MOV.U32 R9, RZ, RZ, -0x60 ;  /* 0xffffffa0ff097424 */ /* 0x000fe200078e00ff */
[----:B------:R-:W-:Y:S02]  /*2840*/  PLOP3.LUT P1, PT, PT, PT, UP0, 0x40, 0x0 ;  /* 0x000000000000781c */ /* 0x000fe40003f2e808 */
[C-C-:B------:R-:W-:Y:S01]  /*2850*/  IADD3 R5, -R17.reuse, 0x61, R0.reuse ;  /* 0x0000006111057810 */ /* 0x140fe20007ffe100 */
[----:B------:R-:W2:Y:S01]  /*2860*/  SHFL.IDX PT, R10, R2, RZ, 0x1c1f ;  /* 0x001c1fff020a7589 */ /* 0x000ea200000e0000 */
[----:B------:R-:W-:Y:S01]  /*2870*/  IMAD R14, R152, R9, 0x60 ;  /* 0x00000060980e7424 */ /* 0x000fe200078e0209 */
[----:B------:R-:W-:Y:S02]  /*2880*/  IADD3 R9, -R17, 0x60, R0 ;  /* 0x0000006011097810 */ /* 0x000fe40007ffe100 */
[----:B------:R-:W-:-:S02]  /*2890*/  IMAD.IADD R5, R5, 0x1, -R18 ;  /* 0x0000000105057824 */ /* 0x000fc400078e0a12 */
[----:B------:R-:W-:Y:S02]  /*28a0*/  IMAD.IADD R20, R14, 0x1, -R17 ;  /* 0x000000010e147824 */ /* 0x000fe400078e0a11 */
[C---:B------:R-:W-:Y:S02]  /*28b0*/  VIADD R12, R5.reuse, UR14 ;  /* 0x0000000e050c7c36 */ /* 0x040fe40008000000 */
[----:B------:R-:W-:-:S03]  /*28c0*/  VIADD R11, R5, UR6 ;  /* 0x00000006050b7c36 */ /* 0x000fc60008000000 */
[----:B--2---:R-:W-:Y:S01]  /*28d0*/  VIADDMNMX R0, R10, R12, R9, PT ;  /* 0x0000000c0a007246 */ /* 0x004fe20003800109 */
        /* <DEDUP_REMOVED lines=15> */
.L_x_11549:
[----:B------:R-:W-:Y:S02]  /*29d0*/  ULDC UR6, c[0x0][0x9e4] ;  /* 0x0002790000067ab9 */ /* 0x000fe40000000800 */
[----:B------:R-:W-:-:S05]  /*29e0*/  IMAD.U32 R13, RZ, RZ, UR6 ;  /* 0x00000006ff0d7e24 */ /* 0x000fca000f8e00ff */
[----:B------:R-:W-:-:S13]  /*29f0*/  ISETP.NE.AND P1, PT, R13, 0x1, PT ;  /* 0x000000010d00780c */ /* 0x000fda0003f25270 */
[----:B------:R-:W2:Y:S02]  /*2a00*/  @P1 LDC.64 R72, c[0x0][0x9e8] ;  /* 0x00027a00ff481b82 */ /* 0x000ea40000000a00 */
[----:B--2---:R-:W-:-:S05]  /*2a10*/  @P1 IMAD.HI.U32 R10, R5, R72, RZ ;  /* 0x00000048050a1227 */ /* 0x004fca00078e00ff */
[----:B------:R-:W-:-:S07]  /*2a20*/  @P1 SHF.R.U32.HI R5, RZ, R73, R10 ;  /* 0x00000049ff051219 */ /* 0x000fce000001160a */
.L_x_11550:
[----:B------:R-:W-:Y:S05]  /*2a30*/  BSYNC B0 ;  /* 0x0000000000007941 */ /* 0x000fea0003800000 */
.L_x_11548:
[----:B------:R-:W-:-:S05]  /*2a40*/  IMAD R5, R5, R13, R20 ;  /* 0x0000000d05057224 */ /* 0x000fca00078e0214 */
[----:B------:R-:W-:Y:S02]  /*2a50*/  VIADDMNMX R0, R5, R13, R0, PT ;  /* 0x0000000d05007246 */ /* 0x000fe40003800100 */
[----:B------:R-:W-:-:S07]  /*2a60*/  VIMNMX R4, R4, R5, !PT ;  /* 0x0000000504047248 */ /* 0x000fce0007fe0100 */
.L_x_11547:
[C---:B------:R-:W-:Y:S01]  /*2a70*/  ISETP.GE.AND P1, PT, R14.reuse, 0x2, PT ;  /* 0x000000020e00780c */ /* 0x040fe20003f26270 */
[----:B------:R-:W2:Y:S01]  /*2a80*/  SHFL.IDX PT, R2, R2, 0x1, 0x1c1f ;  /* 0x003c1f0002027f89 */ /* 0x000ea200000e0000 */
        /* <DEDUP_REMOVED lines=13> */
[----:B--2---:R-:W-:Y:S01]  /*2b60*/  IMAD.IADD R10, R11, 0x1, R2 ;  /* 0x000000010b0a7824 */ /* 0x004fe200078e0202 */
        /* <DEDUP_REMOVED lines=85> */
[C---:B------:R-:W-:Y:S02]  /*30c0*/  ISETP.GE.AND P3, PT, R14.reuse, 0x52, PT ;  /* 0x000000520e00780c */ /* 0x040fe40003f66270 */
[----:B------:R-:W-:Y:S02]  /*30d0*/  ISETP.GE.AND P6, PT, R14, 0x1, PT ;  /* 0x000000010e00780c */ /* 0x000fe40003fc6270 */
[----:B------:R-:W-:Y:S02]  /*30e0*/  ISETP.GT.AND P4, PT, R4, 0x51, !P3 ;  /* 0x000000510400780c */ /* 0x000fe40005f84270 */
[----:B------:R-:W-:-:S02]  /*30f0*/  P2R R15, PR, RZ, 0x40 ;  /* 0x00000040ff0f7803 */ /* 0x000fc40000000000 */
[----:B------:R-:W-:-:S04]  /*3100*/  ISETP.LT.OR P4, PT, R0, 0x52, P4 ;  /* 0x000000520000780c */ /* 0x000fc80002781670 */
[----:B------:R-:W-:Y:S02]  /*3110*/  FSEL R65, R65, -INF , !P4 ;  /* 0xff80000041417808 */ /* 0x000fe40006000000 */
[----:B------:R-:W-:-:S04]  /*3120*/  ISETP.GE.AND P4, PT, R14, 0x59, PT ;  /* 0x000000590e00780c */ /* 0x000fc80003f86270 */
[----:B------:R-:W-:-:S04]  /*3130*/  ISETP.GT.AND P5, PT, R4, 0x58, !P4 ;  /* 0x000000580400780c */ /* 0x000fc800067a4270 */
[----:B------:R-:W-:-:S04]  /*3140*/  ISETP.LT.OR P5, PT, R0, 0x59, P5 ;  /* 0x000000590000780c */ /* 0x000fc80002fa1670 */
[----:B------:R-:W-:Y:S02]  /*3150*/  FSEL R68, R68, -INF , !P5 ;  /* 0xff80000044447808 */ /* 0x000fe40006800000 */
[----:B------:R-:W-:-:S04]  /*3160*/  ISETP.GT.AND P5, PT, R4, RZ, !P6 ;  /* 0x000000ff0400720c */ /* 0x000fc800077a4270 */
[----:B------:R-:W-:-:S04]  /*3170*/  ISETP.LT.OR P5, PT, R0, 0x1, P5 ;  /* 0x000000010000780c */ /* 0x000fc80002fa1670 */
[----:B------:R-:W-:Y:S02]  /*3180*/  FSEL R13, R24, -INF , !P5 ;  /* 0xff800000180d7808 */ /* 0x000fe40006800000 */
[----:B------:R-:W-:-:S04]  /*3190*/  ISETP.GE.AND P5, PT, R14, 0x5a, PT ;  /* 0x0000005a0e00780c */ /* 0x000fc80003fa6270 */
[----:B------:R-:W-:-:S04]  /*31a0*/  ISETP.GT.AND P6, PT, R4, 0x59, !P5 ;  /* 0x000000590400780c */ /* 0x000fc80006fc4270 */
[----:B------:R-:W-:Y:S02]  /*31b0*/  ISETP.LT.OR P6, PT, R0, 0x5a, P6 ;  /* 0x0000005a0000780c */ /* 0x000fe400037c1670 */
[----:B------:R-:W-:Y:S02]  /*31c0*/  VIADDMNMX R0, R2, R12, R9, PT ;  /* 0x0000000c02007246 */ /* 0x000fe40003800109 */
        /* <DEDUP_REMOVED lines=16> */
.L_x_11553:
[----:B------:R-:W-:Y:S02]  /*32d0*/  ULDC UR6, c[0x0][0x9e4] ;  /* 0x0002790000067ab9 */ /* 0x000fe40000000800 */
[----:B------:R-:W-:-:S05]  /*32e0*/  IMAD.U32 R2, RZ, RZ, UR6 ;  /* 0x00000006ff027e24 */ /* 0x000fca000f8e00ff */
[----:B------:R-:W-:-:S13]  /*32f0*/  ISETP.NE.AND P6, PT, R2, 0x1, PT ;  /* 0x000000010200780c */ /* 0x000fda0003fc5270 */
[----:B------:R-:W2:Y:S02]  /*3300*/  @P6 LDC.64 R4, c[0x0][0x9e8] ;  /* 0x00027a00ff046b82 */ /* 0x000ea40000000a00 */
[----:B--2---:R-:W-:-:S05]  /*3310*/  @P6 IMAD.HI.U32 R4, R9, R4, RZ ;  /* 0x0000000409046227 */ /* 0x004fca00078e00ff */
[----:B------:R-:W-:-:S07]  /*3320*/  @P6 SHF.R.U32.HI R9, RZ, R5, R4 ;  /* 0x00000005ff096219 */ /* 0x000fce0000011604 */
.L_x_11554:
[----:B------:R-:W-:Y:S05]  /*3330*/  BSYNC B0 ;  /* 0x0000000000007941 */ /* 0x000fea0003800000 */
.L_x_11552:
[----:B------:R-:W-:-:S05]  /*3340*/  IMAD R9, R9, R2, R20 ;  /* 0x0000000209097224 */ /* 0x000fca00078e0214 */
[----:B------:R-:W-:Y:S02]  /*3350*/  VIADDMNMX R0, R9, R2, R0, PT ;  /* 0x0000000209007246 */ /* 0x000fe40003800100 */
[----:B------:R-:W-:-:S07]  /*3360*/  VIMNMX R10, R10, R9, !PT ;  /* 0x000000090a0a7248 */ /* 0x000fce0007fe0100 */
.L_x_11551:
[C---:B------:R-:W-:Y:S01]  /*3370*/  ISETP.GT.AND P1, PT, R10.reuse, 0x1, !P1 ;  /* 0x000000010a00780c */ /* 0x040fe20004f24270 */
[----:B------:R-:W-:Y:S01]  /*3380*/  ULDC UR10, c[0x0][0x988] ;  /* 0x00026200000a7ab9 */ /* 0x000fe20000000800 */
        /* <DEDUP_REMOVED lines=9> */
[----:B------:R-:W-:Y:S02]  /*3420*/  FMNMX.FTZ R5, R13, R25, !PT ;  /* 0x000000190d057209 */ /* 0x000fe40007810000 */
[----:B------:R-:W-:-:S02]  /*3430*/  FSEL R31, R31, -INF , !P1 ;  /* 0xff8000001f1f7808 */ /* 0x000fc40004800000 */
[----:B------:R-:W-:Y:S02]  /*3440*/  ISETP.NE.AND P1, PT, R72, RZ, PT ;  /* 0x000000ff4800720c */ /* 0x000fe40003f25270 */
[----:B------:R-:W-:Y:S02]  /*3450*/  ISETP.NE.AND P6, PT, R75, RZ, PT ;  /* 0x000000ff4b00720c */ /* 0x000fe40003fc5270 */
        /* <DEDUP_REMOVED lines=53> */
[----:B------:R-:W-:Y:S01]  /*37b0*/  ISETP.NE.AND P2, PT, R85, RZ, PT ;  /* 0x000000ff5500720c */ /* 0x000fe20003f45270 */
[----:B------:R-:W2:Y:S01]  /*37c0*/  SHFL.BFLY PT, R5, R2, 0x2, 0x1f ;  /* 0x0c401f0002057f89 */ /* 0x000ea200000e0000 */
[----:B------:R-:W-:Y:S02]  /*37d0*/  ISETP.LT.OR P1, PT, R0, 0x31, P1 ;  /* 0x000000310000780c */ /* 0x000fe40000f21670 */
[----:B------:R-:W-:Y:S02]  /*37e0*/  ISETP.NE.AND P6, PT, R15, RZ, PT ;  /* 0x000000ff0f00720c */ /* 0x000fe40003fc5270 */
[----:B------:R-:W-:Y:S02]  /*37f0*/  FSEL R50, R50, -INF , !P1 ;  /* 0xff80000032327808 */ /* 0x000fe40004800000 */
[----:B------:R-:W-:-:S02]  /*3800*/  ISETP.NE.AND P1, PT, R81, RZ, PT ;  /* 0x000000ff5100720c */ /* 0x000fc40003f25270 */
[C---:B------:R-:W-:Y:S02]  /*3810*/  ISETP.GT.AND P3, PT, R10.reuse, 0x51, !P3 ;  /* 0x000000510a00780c */ /* 0x040fe40005f64270 */
[C---:B------:R-:W-:Y:S02]  /*3820*/  ISETP.GT.AND P1, PT, R10.reuse, 0x31, !P1 ;  /* 0x000000310a00780c */ /* 0x040fe40004f24270 */
[----:B------:R-:W-:Y:S02]  /*3830*/  ISETP.GT.AND P4, PT, R10, 0x58, !P4 ;  /* 0x000000580a00780c */ /* 0x000fe40006784270 */
[C---:B------:R-:W-:Y:S02]  /*3840*/  ISETP.LT.OR P1, PT, R0.reuse, 0x32, P1 ;  /* 0x000000320000780c */ /* 0x040fe40000f21670 */
[----:B------:R-:W-:Y:S02]  /*3850*/  ISETP.LT.OR P3, PT, R0, 0x52, P3 ;  /* 0x000000520000780c */ /* 0x000fe40001f61670 */
[----:B------:R-:W-:-:S02]  /*3860*/  FSEL R51, R51, -INF , !P1 ;  /* 0xff80000033337808 */ /* 0x000fc40004800000 */
[----:B------:R-:W-:Y:S02]  /*3870*/  ISETP.NE.AND P1, PT, R82, RZ, PT ;  /* 0x000000ff5200720c */ /* 0x000fe40003f25270 */
[C---:B------:R-:W-:Y:S02]  /*3880*/  ISETP.GT.AND P5, PT, R10.reuse, 0x59, !P5 ;  /* 0x000000590a00780c */ /* 0x040fe40006fa4270 */
[----:B------:R-:W-:Y:S02]  /*3890*/  ISETP.GT.AND P1, PT, R10, 0x38, !P1 ;  /* 0x000000380a00780c */ /* 0x000fe40004f24270 */
[----:B--2---:R-:W-:Y:S02]  /*38a0*/  FMNMX.FTZ R9, R2, R5, !PT ;  /* 0x0000000502097209 */ /* 0x004fe40007810000 */
[C---:B------:R-:W-:Y:S02]  /*38b0*/  ISETP.LT.OR P1, PT, R0.reuse, 0x39, P1 ;  /* 0x000000390000780c */ /* 0x040fe40000f21670 */
[----:B------:R-:W-:Y:S01]  /*38c0*/  ISETP.LT.OR P4, PT, R0, 0x59, P4 ;  /* 0x000000590000780c */ /* 0x000fe20002781670 */
[----:B------:R-:W2:Y:S01]  /*38d0*/  SHFL.BFLY PT, R4, R9, 0x1, 0x1f ;  /* 0x0c201f0009047f89 */ /* 0x000ea200000e0000 */
[----:B------:R-:W-:-:S02]  /*38e0*/  FSEL R54, R54, -INF , !P1 ;  /* 0xff80000036367808 */ /* 0x000fc40004800000 */
[----:B------:R-:W-:Y:S02]  /*38f0*/  ISETP.NE.AND P1, PT, R83, RZ, PT ;  /* 0x000000ff5300720c */ /* 0x000fe40003f25270 */
[----:B------:R-:W-:Y:S02]  /*3900*/  FSEL R67, R67, -INF , !P3 ;  /* 0xff80000043437808 */ /* 0x000fe40005800000 */
[----:B------:R-:W-:Y:S02]  /*3910*/  ISETP.GT.AND P1, PT, R10, 0x39, !P1 ;  /* 0x000000390a00780c */ /* 0x000fe40004f24270 */
[C---:B------:R-:W-:Y:S02]  /*3920*/  ISETP.LT.OR P5, PT, R0.reuse, 0x5a, P5 ;  /* 0x0000005a0000780c */ /* 0x040fe40002fa1670 */
[----:B------:R-:W-:Y:S02]  /*3930*/  ISETP.LT.OR P1, PT, R0, 0x3a, P1 ;  /* 0x0000003a0000780c */ /* 0x000fe40000f21670 */
[----:B------:R-:W-:-:S02]  /*3940*/  FSEL R70, R70, -INF , !P4 ;  /* 0xff80000046467808 */ /* 0x000fc40006000000 */
[----:B------:R-:W-:Y:S02]  /*3950*/  FSEL R55, R55, -INF , !P1 ;  /* 0xff80000037377808 */ /* 0x000fe40004800000 */
[----:B------:R-:W-:Y:S02]  /*3960*/  ISETP.NE.AND P1, PT, R84, RZ, PT ;  /* 0x000000ff5400720c */ /* 0x000fe40003f25270 */
[----:B------:R-:W-:Y:S02]  /*3970*/  FSEL R71, R71, -INF , !P5 ;  /* 0xff80000047477808 */ /* 0x000fe40006800000 */
[----:B------:R-:W-:Y:S02]  /*3980*/  ISETP.GT.AND P1, PT, R10, 0x40, !P1 ;  /* 0x000000400a00780c */ /* 0x000fe40004f24270 */
[----:B--2---:R-:W-:Y:S02]  /*3990*/  FMNMX.FTZ R4, R9, R4, !PT ;  /* 0x0000000409047209 */ /* 0x004fe40007810000 */
[----:B------:R-:W-:-:S03]  /*39a0*/  ISETP.LT.OR P1, PT, R0, 0x41, P1 ;  /* 0x000000410000780c */ /* 0x000fc60000f21670 */
[----:B------:R-:W-:Y:S01]  /*39b0*/  FMUL.FTZ R5, R4, UR10 ;  /* 0x0000000a04057c20 */ /* 0x000fe20008410000 */
        /* <DEDUP_REMOVED lines=9> */
[----:B------:R-:W-:-:S04]  /*3a50*/  FSETP.NEU.FTZ.AND P1, PT, R4, -INF , PT ;  /* 0xff8000000400780b */ /* 0x000fc80003f3d000 */
        /* <DEDUP_REMOVED lines=17> */
[----:B------:R-:W2:Y:S01]  /*3b70*/  MUFU.EX2 R9, R9 ;  /* 0x0000000900097308 */ /* 0x000ea20000000800 */
[----:B------:R-:W-:Y:S01]  /*3b80*/  ISETP.GT.AND P1, PT, R10, 0x49, !P2 ;  /* 0x000000490a00780c */ /* 0x000fe20005724270 */
[--C-:B------:R-:W-:Y:S01]  /*3b90*/  FFMA.FTZ R162, R36, UR10, -R12.reuse ;  /* 0x0000000a24a27c23 */ /* 0x100fe2000801080c */
[----:B------:R-:W-:Y:S01]  /*3ba0*/  FMNMX.FTZ R2, R38, R5, !PT ;  /* 0x0000000526027209 */ /* 0x000fe20007810000 */
[--C-:B------:R-:W-:Y:S01]  /*3bb0*/  FFMA.FTZ R21, R41, UR10, -R12.reuse ;  /* 0x0000000a29157c23 */ /* 0x100fe2000801080c */
[----:B------:R-:W-:Y:S01]  /*3bc0*/  ISETP.GT.AND P2, PT, R10, 0x50, !P6 ;  /* 0x000000500a00780c */ /* 0x000fe20007744270 */
[--C-:B------:R-:W-:Y:S01]  /*3bd0*/  FFMA.FTZ R15, R37, UR10, -R12.reuse ;  /* 0x0000000a250f7c23 */ /* 0x100fe2000801080c */
[----:B------:R-:W-:Y:S01]  /*3be0*/  FMNMX.FTZ R5, R39, R2, !PT ;  /* 0x0000000227057209 */ /* 0x000fe20007810000 */
[----:B------:R-:W3:Y:S01]  /*3bf0*/  MUFU.EX2 R158, R158 ;  /* 0x0000009e009e7308 */ /* 0x000ee20000000800 */
[----:B------:R-:W-:Y:S01]  /*3c00*/  ISETP.LT.OR P1, PT, R0, 0x4a, P1 ;  /* 0x0000004a0000780c */ /* 0x000fe20000f21670 */
[--C-:B------:R-:W-:Y:S01]  /*3c10*/  FFMA.FTZ R164, R40, UR10, -R12.reuse ;  /* 0x0000000a28a47c23 */ /* 0x100fe2000801080c */
[----:B------:R-:W-:Y:S01]  /*3c20*/  FMNMX.FTZ R2, R42, R5, !PT ;  /* 0x000000052a027209 */ /* 0x000fe20007810000 */
[--C-:B------:R-:W-:Y:S01]  /*3c30*/  FFMA.FTZ R166, R44, UR10, -R12.reuse ;  /* 0x0000000a2ca67c23 */ /* 0x100fe2000801080c */
[----:B------:R-:W-:Y:S01]  /*3c40*/  ISETP.LT.OR P2, PT, R0, 0x51, P2 ;  /* 0x000000510000780c */ /* 0x000fe20001741670 */
[--C-:B------:R-:W-:Y:S01]  /*3c50*/  FFMA.FTZ R25, R45, UR10, -R12.reuse ;  /* 0x0000000a2d197c23 */ /* 0x100fe2000801080c */
[----:B------:R-:W-:Y:S01]  /*3c60*/  FMNMX.FTZ R5, R43, R2, !PT ;  /* 0x000000022b057209 */ /* 0x000fe20007810000 */
[----:B------:R-:W4:Y:S01]  /*3c70*/  MUFU.EX2 R11, R11 ;  /* 0x0000000b000b7308 */ /* 0x000f220000000800 */
[----:B------:R-:W-:Y:S01]  /*3c80*/  FSEL R63, R63, -INF , !P1 ;  /* 0xff8000003f3f7808 */ /* 0x000fe20004800000 */
[----:B--2---:R-:W-:Y:S01]  /*3c90*/  FADD.FTZ R41, R156, R9 ;  /* 0x000000099c297221 */ /* 0x004fe20000010000 */
[----:B------:R-:W-:Y:S01]  /*3ca0*/  FMNMX.FTZ R2, R46, R5, !PT ;  /* 0x000000052e027209 */ /* 0x000fe20007810000 */
[--C-:B------:R-:W-:Y:S01]  /*3cb0*/  FFMA.FTZ R168, R48, UR10, -R12.reuse ;  /* 0x0000000a30a87c23 */ /* 0x100fe2000801080c */
[----:B------:R-:W-:Y:S01]  /*3cc0*/  FSEL R66, R66, -INF , !P2 ;  /* 0xff80000042427808 */ /* 0x000fe20005000000 */
        /* <DEDUP_REMOVED lines=11> */
[--C-:B------:R-:W-:Y:S01]  /*3d80*/  FFMA.FTZ R61, R61, UR10, -R12.reuse ;  /* 0x0000000a3d3d7c23 */ /* 0x100fe2000801080c */
[--C-:B------:R-:W-:Y:S01]  /*3d90*/  FFMA.FTZ R64, R64, UR10, -R12.reuse ;  /* 0x0000000a40407c23 */ /* 0x100fe2000801080c */
[----:B------:R-:W-:Y:S01]  /*3da0*/  FMNMX.FTZ R2, R54, R5, !PT ;  /* 0x0000000536027209 */ /* 0x000fe20007810000 */
[--C-:B------:R-:W-:Y:S01]  /*3db0*/  FFMA.FTZ R65, R65, UR10, -R12.reuse ;  /* 0x0000000a41417c23 */ /* 0x100fe2000801080c */
[----:B------:R-:W-:Y:S01]  /*3dc0*/  F2FP.BF16.F32.PACK_AB R156, R9, R156 ;  /* 0x0000009c099c723e */ /* 0x000fe200000010ff */
[--C-:B------:R-:W-:Y:S01]  /*3dd0*/  FFMA.FTZ R68, R68, UR10, -R12.reuse ;  /* 0x0000000a44447c23 */ /* 0x100fe2000801080c */
[----:B------:R-:W-:Y:S01]  /*3de0*/  FMNMX.FTZ R5, R55, R2, !PT ;  /* 0x0000000237057209 */ /* 0x000fe20007810000 */
[----:B------:R-:W0:Y:S01]  /*3df0*/  MUFU.EX2 R162, R162 ;  /* 0x000000a200a27308 */ /* 0x000e220000000800 */
[----:B------:R-:W-:-:S02]  /*3e00*/  FFMA.FTZ R12, R69, UR10, -R12 ;  /* 0x0000000a450c7c23 */ /* 0x000fc4000801080c */
[----:B------:R-:W-:-:S04]  /*3e10*/  FMNMX.FTZ R2, R58, R5, !PT ;  /* 0x000000053a027209 */ /* 0x000fc80007810000 */
[----:B------:R-:W-:Y:S01]  /*3e20*/  FMNMX.FTZ R5, R59, R2, !PT ;  /* 0x000000023b057209 */ /* 0x000fe20007810000 */
[----:B------:R-:W1:Y:S03]  /*3e30*/  MUFU.EX2 R15, R15 ;  /* 0x0000000f000f7308 */ /* 0x000e660000000800 */
        /* <DEDUP_REMOVED lines=8> */
[----:B------:R-:W1:Y:S04]  /*3ec0*/  MUFU.EX2 R166, R166 ;  /* 0x000000a600a67308 */ /* 0x000e680000000800 */
[----:B------:R-:W3:Y:S04]  /*3ed0*/  SHFL.BFLY PT, R5, R0, 0x2, 0x1f ;  /* 0x0c401f0000057f89 */ /* 0x000ee800000e0000 */
[----:B------:R-:W-:Y:S08]  /*3ee0*/  MUFU.EX2 R25, R25 ;  /* 0x0000001900197308 */ /* 0x000ff00000000800 */
[----:B------:R-:W-:Y:S08]  /*3ef0*/  MUFU.EX2 R168, R168 ;  /* 0x000000a800a87308 */ /* 0x000ff00000000800 */
[----:B------:R-:W-:Y:S01]  /*3f00*/  MUFU.EX2 R29, R29 ;  /* 0x0000001d001d7308 */ /* 0x000fe20000000800 */
[----:B---3--:R-:W-:-:S07]  /*3f10*/  FMNMX.FTZ R2, R0, R5, !PT ;  /* 0x0000000500027209 */ /* 0x008fce0007810000 */
[----:B------:R-:W-:Y:S01]  /*3f20*/  MUFU.EX2 R170, R170 ;  /* 0x000000aa00aa7308 */ /* 0x000fe20000000800 */
[----:B------:R-:W3:Y:S07]  /*3f30*/  SHFL.BFLY PT, R5, R2, 0x1, 0x1f ;  /* 0x0c201f0002057f89 */ /* 0x000eee00000e0000 */
[----:B------:R-:W-:Y:S08]  /*3f40*/  MUFU.EX2 R33, R33 ;  /* 0x0000002100217308 */ /* 0x000ff00000000800 */
[----:B------:R-:W-:Y:S08]  /*3f50*/  MUFU.EX2 R172, R172 ;  /* 0x000000ac00ac7308 */ /* 0x000ff00000000800 */
[----:B------:R-:W-:Y:S01]  /*3f60*/  MUFU.EX2 R57, R57 ;  /* 0x0000003900397308 */ /* 0x000fe20000000800 */
[----:B---3--:R-:W-:Y:S01]  /*3f70*/  FMNMX.FTZ R5, R2, R5, !PT ;  /* 0x0000000502057209 */ /* 0x008fe20007810000 */
[----:B------:R-:W-:Y:S01]  /*3f80*/  FADD.FTZ R2, R158, R41 ;  /* 0x000000299e027221 */ /* 0x000fe20000010000 */
[----:B----4-:R-:W-:-:S02]  /*3f90*/  F2FP.BF16.F32.PACK_AB R158, R11, R158 ;  /* 0x0000009e0b9e723e */ /* 0x010fc400000010ff */
[C---:B------:R-:W-:Y:S01]  /*3fa0*/  FSETP.NEU.FTZ.AND P1, PT, R5.reuse, -INF , PT ;  /* 0xff8000000500780b */ /* 0x040fe20003f3d000 */
[----:B------:R-:W-:Y:S01]  /*3fb0*/  FMUL.FTZ R0, R5, UR10 ;  /* 0x0000000a05007c20 */ /* 0x000fe20008410000 */
[----:B------:R-:W-:Y:S01]  /*3fc0*/  FADD.FTZ R41, R11, R2 ;  /* 0x000000020b297221 */ /* 0x000fe20000010000 */
[----:B------:R-:W-:Y:S03]  /*3fd0*/  MUFU.EX2 R60, R60 ;  /* 0x0000003c003c7308 */ /* 0x000fe60000000800 */
[----:B------:R-:W-:Y:S01]  /*3fe0*/  FSEL R0, R0, RZ, P1 ;  /* 0x000000ff00007208 */ /* 0x000fe20000800000 */
[----:B--2---:R-:W-:Y:S01]  /*3ff0*/  FADD.FTZ R2, R160, R41 ;  /* 0x00000029a0027221 */ /* 0x004fe20000010000 */
[----:B-----5:R-:W-:-:S03]  /*4000*/  F2FP.BF16.F32.PACK_AB R160, R13, R160 ;  /* 0x000000a00da0723e */ /* 0x020fc600000010ff */
        /* <DEDUP_REMOVED lines=8> */
[----:B------:R-:W-:Y:S01]  /*4090*/  FFMA.FTZ R39, R39, UR10, -R0 ;  /* 0x0000000a27277c23 */ /* 0x000fe20008010800 */
[----:B------:R-:W-:Y:S01]  /*40a0*/  FADD.FTZ R45, R13, R2 ;  /* 0x000000020d2d7221 */ /* 0x000fe20000010000 */
[--C-:B------:R-:W-:Y:S01]  /*40b0*/  FFMA.FTZ R42, R42, UR10, -R0.reuse ;  /* 0x0000000a2a2a7c23 */ /* 0x100fe20008010800 */
[--C-:B------:R-:W-:Y:S01]  /*40c0*/  FFMA.FTZ R43, R43, UR10, -R0.reuse ;  /* 0x0000000a2b2b7c23 */ /* 0x100fe20008010800 */
[--C-:B------:R-:W-:Y:S01]  /*40d0*/  FFMA.FTZ R46, R46, UR10, -R0.reuse ;  /* 0x0000000a2e2e7c23 */ /* 0x100fe20008010800 */
[----:B0-----:R-:W-:Y:S01]  /*40e0*/  FADD.FTZ R10, R162, R45 ;  /* 0x0000002da20a7221 */ /* 0x001fe20000010000 */
[----:B------:R-:W0:Y:S01]  /*40f0*/  MUFU.EX2 R27, R27 ;  /* 0x0000001b001b7308 */ /* 0x000e220000000800 */
[--C-:B------:R-:W-:Y:S01]  /*4100*/  FFMA.FTZ R47, R47, UR10, -R0.reuse ;  /* 0x0000000a2f2f7c23 */ /* 0x100fe20008010800 */
[----:B------:R-:W-:Y:S01]  /*4110*/  FFMA.FTZ R50, R50, UR10, -R0 ;  /* 0x0000000a32327c23 */ /* 0x000fe20008010800 */
[----:B-1----:R-:W-:Y:S01]  /*4120*/  FADD.FTZ R45, R15, R10 ;  /* 0x0000000a0f2d7221 */ /* 0x002fe20000010000 */
[--C-:B------:R-:W-:Y:S01]  /*4130*/  FFMA.FTZ R51, R51, UR10, -R0.reuse ;  /* 0x0000000a33337c23 */ /* 0x100fe20008010800 */
[--C-:B------:R-:W-:Y:S01]  /*4140*/  FFMA.FTZ R54, R54, UR10, -R0.reuse ;  /* 0x0000000a36367c23 */ /* 0x100fe20008010800 */
[--C-:B------:R-:W-:Y:S01]  /*4150*/  FFMA.FTZ R55, R55, UR10, -R0.reuse ;  /* 0x0000000a37377c23 */ /* 0x100fe20008010800 */
[----:B------:R-:W-:Y:S01]  /*4160*/  FADD.FTZ R10, R164, R45 ;  /* 0x0000002da40a7221 */ /* 0x000fe20000010000 */
[----:B------:R-:W1:Y:S01]  /*4170*/  MUFU.EX2 R30, R30 ;  /* 0x0000001e001e7308 */ /* 0x000e620000000800 */
[--C-:B------:R-:W-:Y:S01]  /*4180*/  FFMA.FTZ R58, R58, UR10, -R0.reuse ;  /* 0x0000000a3a3a7c23 */ /* 0x100fe20008010800 */
[----:B------:R-:W-:Y:S01]  /*4190*/  FFMA.FTZ R59, R59, UR10, -R0 ;  /* 0x0000000a3b3b7c23 */ /* 0x000fe20008010800 */
[----:B------:R-:W-:Y:S01]  /*41a0*/  FADD.FTZ R45, R21, R10 ;  /* 0x0000000a152d7221 */ /* 0x000fe20000010000 */
[--C-:B------:R-:W-:Y:S01]  /*41b0*/  FFMA.FTZ R62, R62, UR10, -R0.reuse ;  /* 0x0000000a3e3e7c23 */ /* 0x100fe20008010800 */
[--C-:B------:R-:W-:Y:S01]  /*41c0*/  FFMA.FTZ R63, R63, UR10, -R0.reuse ;  /* 0x0000000a3f3f7c23 */ /* 0x100fe20008010800 */
[--C-:B------:R-:W-:Y:S01]  /*41d0*/  FFMA.FTZ R66, R66, UR10, -R0.reuse ;  /* 0x0000000a42427c23 */ /* 0x100fe20008010800 */
[----:B------:R-:W-:Y:S01]  /*41e0*/  FADD.FTZ R10, R166, R45 ;  /* 0x0000002da60a7221 */ /* 0x000fe20000010000 */
[----:B------:R-:W2:Y:S01]  /*41f0*/  MUFU.EX2 R31, R31 ;  /* 0x0000001f001f7308 */ /* 0x000ea20000000800 */
[----:B0-----:R-:W-:Y:S01]  /*4200*/  FADD.FTZ R41, R26, R27 ;  /* 0x0000001b1a297221 */ /* 0x001fe20000010000 */
[----:B------:R-:W-:Y:S01]  /*4210*/  FFMA.FTZ R67, R67, UR10, -R0 ;  /* 0x0000000a43437c23 */ /* 0x000fe20008010800 */
[----:B------:R-:W-:Y:S01]  /*4220*/  FADD.FTZ R45, R25, R10 ;  /* 0x0000000a192d7221 */ /* 0x000fe20000010000 */
[--C-:B------:R-:W-:Y:S01]  /*4230*/  FFMA.FTZ R70, R70, UR10, -R0.reuse ;  /* 0x0000000a46467c23 */ /* 0x100fe20008010800 */
[----:B------:R-:W-:Y:S01]  /*4240*/  FFMA.FTZ R0, R71, UR10, -R0 ;  /* 0x0000000a47007c23 */ /* 0x000fe20008010800 */
[----:B------:R-:W-:Y:S01]  /*4250*/  F2FP.BF16.F32.PACK_AB R162, R15, R162 ;  /* 0x000000a20fa2723e */ /* 0x000fe200000010ff */
[----:B------:R-:W-:Y:S01]  /*4260*/  FADD.FTZ R10, R168, R45 ;  /* 0x0000002da80a7221 */ /* 0x000fe20000010000 */
[----:B------:R-:W0:Y:S01]  /*4270*/  MUFU.EX2 R34, R34 ;  /* 0x0000002200227308 */ /* 0x000e220000000800 */
[----:B-1----:R-:W-:Y:S01]  /*4280*/  FADD.FTZ R2, R30, R41 ;  /* 0x000000291e027221 */ /* 0x002fe20000010000 */
[----:B------:R-:W-:Y:S01]  /*4290*/  F2FP.BF16.F32.PACK_AB R164, R21, R164 ;  /* 0x000000a415a4723e */ /* 0x000fe200000010ff */
[----:B------:R-:W-:Y:S01]  /*42a0*/  FADD.FTZ R45, R29, R10 ;  /* 0x0000000a1d2d7221 */ /* 0x000fe20000010000 */
[----:B------:R-:W-:-:S02]  /*42b0*/  F2FP.BF16.F32.PACK_AB R166, R25, R166 ;  /* 0x000000a619a6723e */ /* 0x000fc400000010ff */
[----:B------:R-:W-:Y:S01]  /*42c0*/  F2FP.BF16.F32.PACK_AB R168, R29, R168 ;  /* 0x000000a81da8723e */ /* 0x000fe200000010ff */
[----:B------:R-:W-:Y:S01]  /*42d0*/  FADD.FTZ R10, R170, R45 ;  /* 0x0000002daa0a7221 */ /* 0x000fe20000010000 */
[----:B------:R-:W1:Y:S01]  /*42e0*/  MUFU.EX2 R35, R35 ;  /* 0x0000002300237308 */ /* 0x000e620000000800 */
[----:B--2---:R-:W-:Y:S01]  /*42f0*/  FADD.FTZ R41, R31, R2 ;  /* 0x000000021f297221 */ /* 0x004fe20000010000 */
[C---:B------:R-:W-:Y:S01]  /*4300*/  F2FP.BF16.F32.PACK_AB R170, R33.reuse, R170 ;  /* 0x000000aa21aa723e */ /* 0x040fe200000010ff */
[----:B------:R-:W-:Y:S01]  /*4310*/  FADD.FTZ R45, R33, R10 ;  /* 0x0000000a212d7221 */ /* 0x000fe20000010000 */
[----:B------:R-:W-:Y:S02]  /*4320*/  F2FP.BF16.F32.PACK_AB R157, R27, R26 ;  /* 0x0000001a1b9d723e */ /* 0x000fe400000010ff */
[----:B------:R-:W-:Y:S01]  /*4330*/  F2FP.BF16.F32.PACK_AB R159, R31, R30 ;  /* 0x0000001e1f9f723e */ /* 0x000fe200000010ff */
[----:B------:R-:W-:Y:S01]  /*4340*/  FADD.FTZ R10, R172, R45 ;  /* 0x0000002dac0a7221 */ /* 0x000fe20000010000 */
[----:B------:R-:W2:Y:S01]  /*4350*/  MUFU.EX2 R38, R38 ;  /* 0x0000002600267308 */ /* 0x000ea20000000800 */
[----:B0-----:R-:W-:Y:S01]  /*4360*/  FADD.FTZ R2, R34, R41 ;  /* 0x0000002922027221 */ /* 0x001fe20000010000 */
[C---:B------:R-:W-:Y:S01]  /*4370*/  F2FP.BF16.F32.PACK_AB R172, R57.reuse, R172 ;  /* 0x000000ac39ac723e */ /* 0x040fe200000010ff */
[----:B------:R-:W-:-:S04]  /*4380*/  FADD.FTZ R11, R57, R10 ;  /* 0x0000000a390b7221 */ /* 0x000fc80000010000 */
[----:B------:R-:W-:Y:S01]  /*4390*/  FADD.FTZ R10, R60, R11 ;  /* 0x0000000b3c0a7221 */ /* 0x000fe20000010000 */
        /* <DEDUP_REMOVED lines=53> */
[----:B------:R2:W0:Y:S01]  /*46f0*/  MUFU.EX2 R179, R0 ;  /* 0x0000000000b37308 */ /* 0x0004220000000800 */
[C---:B-1----:R-:W-:Y:S01]  /*4700*/  FADD.FTZ R9, R67.reuse, R10 ;  /* 0x0000000a43097221 */ /* 0x042fe20000010000 */
[----:B------:R-:W-:-:S03]  /*4710*/  F2FP.BF16.F32.PACK_AB R177, R67, R66 ;  /* 0x0000004243b1723e */ /* 0x000fc600000010ff */
[----:B--2---:R-:W-:-:S04]  /*4720*/  FADD.FTZ R0, R70, R9 ;  /* 0x0000000946007221 */ /* 0x004fc80000010000 */
[C---:B0-----:R-:W-:Y:S01]  /*4730*/  FADD.FTZ R0, R179.reuse, R0 ;  /* 0x00000000b3007221 */ /* 0x041fe20000010000 */
[----:B------:R-:W-:Y:S01]  /*4740*/  F2FP.BF16.F32.PACK_AB R179, R179, R70 ;  /* 0x00000046b3b3723e */ /* 0x000fe200000010ff */
[----:B------:R-:W-:Y:S06]  /*4750*/  @!P0 BRA `(.L_x_11555) ;  /* 0x0000000000048947 */ /* 0x000fec0003800000 */
[----:B------:R-:W-:Y:S01]  /*4760*/  BPT.TRAP 0x1 ;  /* 0x000000040000795c */ /* 0x000fe20000300000 */
.L_x_11555:
[----:B------:R0:W1:Y:S01]  /*4770*/  SYNCS.PHASECHK.TRANS64.TRYWAIT P1, [UR22+0x22850], R8 ;  /* 0x02285008ff0075a7 */ /* 0x0000620008020156 */
[----:B------:R-:W-:Y:S05]  /*4780*/  @!P0 BRA `(.L_x_11556) ;  /* 0x0000000000048947 */ /* 0x000fea0003800000 */
[----:B------:R-:W-:Y:S01]  /*4790*/  BPT.TRAP 0x1 ;  /* 0x000000040000795c */ /* 0x000fe20000300000 */
.L_x_11556:
[----:B-1----:R-:W-:Y:S05]  /*47a0*/  @P1 BRA `(.L_x_11557) ;  /* 0x0000000000081947 */ /* 0x002fea0003800000 */
[----:B------:R-:W1:Y:S02]  /*47b0*/  SYNCS.PHASECHK.TRANS64.TRYWAIT P1, [UR22+0x22850], R8 ;  /* 0x02285008ff0075a7 */ /* 0x000e640008020156 */
[----:B-1----:R-:W-:Y:S05]  /*47c0*/  @!P1 BRA `(.L_x_11558) ;  /* 0x0000013c00909947 */ /* 0x002fea0003800000 */
.L_x_11557:
        /* <DEDUP_REMOVED lines=42> */
[----:B--2---:R-:W-:Y:S05]  /*4a70*/  @!P0 BRA `(.L_x_11559) ;  /* 0x0000000000048947 */ /* 0x004fea0003800000 */
[----:B------:R-:W-:Y:S01]  /*4a80*/  BPT.TRAP 0x1 ;  /* 0x000000040000795c */ /* 0x000fe20000300000 */
.L_x_11559:
[----:B------:R-:W2:Y:S01]  /*4a90*/  LDC R6, c[0x0][0x448] ;  /* 0x00011200ff067b82 */ /* 0x000ea20000000800 */
[----:B------:R-:W-:Y:S02]  /*4aa0*/  UISETP.NE.AND UP0, UPT, UR47, URZ, UPT ;  /* 0x0000003f2f00728c */ /* 0x000fe4000bf05270 */
[----:B------:R-:W-:-:S05]  /*4ab0*/  UIADD3 UR22, UR22, 0x22860, URZ ;  /* 0x0002286016167890 */ /* 0x000fca000fffe03f */
[----:B------:R-:W3:Y:S01]  /*4ac0*/  S2UR UR6, SR_CgaCtaId ;  /* 0x00000000000679c3 */ /* 0x000ee20000008800 */
[----:B--2---:R-:W-:Y:S01]  /*4ad0*/  ISETP.NE.AND P1, PT, R6, 0x1, PT ;  /* 0x000000010600780c */ /* 0x004fe20003f25270 */
[----:B---3--:R-:W-:-:S12]  /*4ae0*/  UPRMT UR22, UR6, 0x654, UR22 ;  /* 0x0000065406167896 */ /* 0x008fd80008000016 */
[----:B------:R-:W2:Y:S08]  /*4af0*/  @P1 LDC R6, c[0x0][0x44c] ;  /* 0x00011300ff061b82 */ /* 0x000eb00000000800 */
[----:B01----:R-:W0:Y:S01]  /*4b00*/  @P1 LDC R8, c[0x0][0x450] ;  /* 0x00011400ff081b82 */ /* 0x003e220000000800 */
[----:B------:R-:W-:Y:S01]  /*4b10*/  SYNCS.ARRIVE.TRANS64.RED.A1T0 RZ, [UR22], RZ ;  /* 0x000000ffffff79a7 */ /* 0x000fe20008100416 */
[----:B--2---:R-:W-:-:S04]  /*4b20*/  @P1 IMAD.HI.U32 R7, R6, UR42, RZ ;  /* 0x0000002a06071c27 */ /* 0x004fc8000f8e00ff */
[----:B------:R-:W-:Y:S01]  /*4b30*/  IMAD.U32 R6, RZ, RZ, UR42 ;  /* 0x0000002aff067e24 */ /* 0x000fe2000f8e00ff */
[----:B0-----:R-:W-:Y:S02]  /*4b40*/  @P1 SHF.R.U32.HI R6, RZ, R8, R7 ;  /* 0x00000008ff061219 */ /* 0x001fe40000011607 */
[----:B------:R-:W-:Y:S02]  /*4b50*/  PLOP3.LUT P1, PT, PT, PT, UP0, 0x40, 0x0 ;  /* 0x000000000000781c */ /* 0x000fe40003f2e808 */
[----:B------:R-:W-:-:S05]  /*4b60*/  IADD3 R7, R6, R19, -R18 ;  /* 0x0000001306077210 */ /* 0x000fca0007ffe812 */
[----:B------:R-:W-:-:S05]  /*4b70*/  VIADD R6, R7, UR14 ;  /* 0x0000000e07067c36 */ /* 0x000fca0008000000 */
[----:B------:R-:W-:Y:S01]  /*4b80*/  R2UR UR11, R6 ;  /* 0x00000000060b72ca */ /* 0x000fe200000e0000 */
[----:B------:R-:W-:Y:S01]  /*4b90*/  VIADD R6, R152, 0xfffffffe ;  /* 0xfffffffe98067836 */ /* 0x000fe20000000000 */
[----:B------:R-:W-:-:S13]  /*4ba0*/  @P1 BRA `(.L_x_11560) ;  /* 0x0000000000541947 */ /* 0x000fda0003800000 */
        /* <DEDUP_REMOVED lines=13> */
.L_x_11561:
[----:B------:R-:W-:Y:S02]  /*4c80*/  ULDC UR15, c[0x0][0x9e4] ;  /* 0x00027900000f7ab9 */ /* 0x000fe40000000800 */
[----:B------:R-:W-:-:S11]  /*4c90*/  UISETP.NE.AND UP0, UPT, UR15, 0x1, UPT ;  /* 0x000000010f00788c */ /* 0x000fd6000bf05270 */
[----:B------:R-:W-:Y:S02]  /*4ca0*/  @UP0 ULDC.64 UR18, c[0x0][0x9e8] ;  /* 0x00027a0000120ab9 */ /* 0x000fe40000000a00 */
[----:B------:R-:W-:-:S04]  /*4cb0*/  UIMAD.WIDE.U32 UR6, UR14, UR18, URZ ;  /* 0x000000120e0672a5 */ /* 0x000fc8000f8e003f */
[----:B------:R-:W-:-:S12]  /*4cc0*/  @UP0 USHF.R.U32.HI UR14, URZ, UR19, UR7 ;  /* 0x000000133f0e0299 */ /* 0x000fd80008011607 */
.L_x_11562:
[----:B------:R-:W-:-:S04]  /*4cd0*/  UIMAD UR14, UR14, UR15, UR15 ;  /* 0x0000000f0e0e72a4 */ /* 0x000fc8000f8e020f */
[----:B------:R-:W-:-:S04]  /*4ce0*/  UISETP.LT.AND UP0, UPT, UR11, UR14, UPT ;  /* 0x0000000e0b00728c */ /* 0x000fc8000bf01270 */
[----:B------:R-:W-:-:S12]  /*4cf0*/  USEL UR11, UR11, UR14, UP0 ;  /* 0x0000000e0b0b7287 */ /* 0x000fd80008000000 */
.L_x_11560:
        /* <DEDUP_REMOVED lines=9> */
[----:B------:R-:W-:Y:S01]  /*4d90*/  IMAD.MOV.U32 R9, RZ, RZ, R4 ;  /* 0x000000ffff097224 */ /* 0x000fe200078e0004 */
[----:B------:R-:W-:Y:S01]  /*4da0*/  ULDC UR23, c[0x0][0x9dc] ;  /* 0x0002770000177ab9 */ /* 0x000fe20000000800 */
[----:B------:R-:W-:Y:S01]  /*4db0*/  ULDC UR28, c[0x0][0x988] ;  /* 0x00026200001c7ab9 */ /* 0x000fe20000000800 */
[----:B------:R-:W-:-:S05]  /*4dc0*/  ULDC UR24, c[0x0][0x9e0] ;  /* 0x0002780000187ab9 */ /* 0x000fca0000000800 */
.L_x_11582:
[----:B------:R-:W-:-:S04]  /*4dd0*/  UIADD3 UR38, UR38, 0x1, URZ ;  /* 0x0000000126267890 */ /* 0x000fc8000fffe03f */
[----:B------:R-:W-:-:S04]  /*4de0*/  UISETP.NE.AND UP0, UPT, UR38, 0x2, UPT ;  /* 0x000000022600788c */ /* 0x000fc8000bf05270 */
[----:B------:R-:W-:Y:S02]  /*4df0*/  USEL UR6, URZ, 0x1, UP0 ;  /* 0x000000013f067887 */ /* 0x000fe40008000000 */
[----:B------:R-:W-:Y:S02]  /*4e00*/  USEL UR38, UR38, URZ, UP0 ;  /* 0x0000003f26267287 */ /* 0x000fe40008000000 */
[----:B------:R-:W-:Y:S01]  /*4e10*/  ULOP3.LUT UR37, UR37, UR6, URZ, 0x3c, !UPT ;  /* 0x0000000625257292 */ /* 0x000fe2000f8e3c3f */
[----:B--2---:R-:W-:Y:S11]  /*4e20*/  @!P0 BRA `(.L_x_11564) ;  /* 0x0000000000048947 */ /* 0x004ff60003800000 */
[----:B------:R-:W-:Y:S01]  /*4e30*/  BPT.TRAP 0x1 ;  /* 0x000000040000795c */ /* 0x000fe20000300000 */
.L_x_11564:
        /* <DEDUP_REMOVED lines=9> */
.L_x_11565:
[----:B-1----:R-:W-:Y:S05]  /*4ed0*/  @P1 BRA `(.L_x_11566) ;  /* 0x0000000000081947 */ /* 0x002fea0003800000 */
[----:B------:R-:W1:Y:S02]  /*4ee0*/  SYNCS.PHASECHK.TRANS64.TRYWAIT P1, [UR26+0x22830], R7 ;  /* 0x02283007ff0075a7 */ /* 0x000e64000802015a */
[----:B-1----:R-:W-:Y:S05]  /*4ef0*/  @!P1 BRA `(.L_x_11567) ;  /* 0x0000013400dc9947 */ /* 0x002fea0003800000 */
.L_x_11566:
[----:B------:R-:W-:Y:S01]  /*4f00*/  UIMAD UR18, UR38, 0x300, UR20 ;  /* 0x00000300261278a4 */ /* 0x000fe2000f8e0214 */
[----:B------:R-:W-:Y:S01]  /*4f10*/  WARPGROUP.ARRIVE ;  /* 0x00000000000079c5 */ /* 0x000fe20000000000 */
[----:B------:R-:W-:Y:S01]  /*4f20*/  UMOV UR19, 0x40000040 ;  /* 0x4000004000137882 */ /* 0x000fe20000000000 */
[----:B------:R-:W-:Y:S01]  /*4f30*/  UMOV UR7, 0x40000040 ;  /* 0x4000004000077882 */ /* 0x000fe20000000000 */
[----:B------:R-:W-:-:S03]  /*4f40*/  UIADD3 UR6, UR18, 0x2, URZ ;  /* 0x0000000212067890 */ /* 0x000fc6000fffe03f */
[----:B------:R-:W2:Y:S01]  /*4f50*/  S2R R3, SR_TID.X ;  /* 0x0000000000037919 */ /* 0x000ea20000002100 */
[----:B------:R-:W-:Y:S01]  /*4f60*/  UIADD3 UR10, UR18, 0x4, URZ ;  /* 0x00000004120a7890 */ /* 0x000fe2000fffe03f */
[----:B------:R-:W-:Y:S01]  /*4f70*/  UMOV UR11, 0x40000040 ;  /* 0x40000040000b7882 */ /* 0x000fe20000000000 */
[----:B------:R-:W-:Y:S01]  /*4f80*/  HGMMA.64x96x16.F32.BF16 R152, gdesc[UR16], RZ, !UPT, gsb0 ;  /* 0x01600000109879f0 */ /* 0x000fe2000c0018ff */
[----:B------:R-:W-:Y:S01]  /*4f90*/  UIADD3 UR14, UR18, 0x6, URZ ;  /* 0x00000006120e7890 */ /* 0x000fe2000fffe03f */
[----:B------:R-:W-:Y:S01]  /*4fa0*/  UMOV UR15, 0x40000040 ;  /* 0x40000040000f7882 */ /* 0x000fe20000000000 */
        /* <DEDUP_REMOVED lines=15> */
.L_x_11568:
[----:B-1----:R-:W1:Y:S01]  /*50a0*/  LDC R4, c[0x0][0x448] ;  /* 0x00011200ff047b82 */ /* 0x002e620000000800 */
[----:B------:R-:W-:Y:S01]  /*50b0*/  VIADD R15, R22, UR42 ;  /* 0x0000002a160f7c36 */ /* 0x000fe20008000000 */
[----:B------:R-:W-:Y:S01]  /*50c0*/  UIADD3 UR6, UR26, 0x22840, URZ ;  /* 0x000228401a067890 */ /* 0x000fe2000fffe03f */
[----:B------:R-:W-:Y:S01]  /*50d0*/  IMAD R10, R6, -0x60, RZ ;  /* 0xffffffa0060a7824 */ /* 0x000fe200078e02ff */
[----:B------:R-:W-:Y:S02]  /*50e0*/  UISETP.NE.AND UP0, UPT, UR47, URZ, UPT ;  /* 0x0000003f2f00728c */ /* 0x000fe4000bf05270 */
[----:B------:R-:W-:Y:S02]  /*50f0*/  UPRMT UR6, UR25, 0x654, UR6 ;  /* 0x0000065419067896 */ /* 0x000fe40008000006 */
[----:B------:R-:W-:-:S04]  /*5100*/  IADD3 R13, -R17, 0x1, R10 ;  /* 0x00000001110d7810 */ /* 0x000fc80007ffe10a */
[----:B------:R-:W-:-:S03]  /*5110*/  IADD3 R13, -R18, R13, R19 ;  /* 0x0000000d120d7210 */ /* 0x000fc60007ffe113 */
[----:B------:R-:W-:Y:S01]  /*5120*/  SYNCS.ARRIVE.TRANS64.RED.A1T0 RZ, [UR6], RZ ;  /* 0x000000ffffff79a7 */ /* 0x000fe20008100406 */
[----:B------:R-:W-:Y:S01]  /*5130*/  ULOP3.LUT UR6, URZ, UR23, URZ, 0x33, !UPT ;  /* 0x000000173f067292 */ /* 0x000fe2000f8e333f */
[----:B------:R-:W-:-:S05]  /*5140*/  VIADD R14, R13, UR24 ;  /* 0x000000180d0e7c36 */ /* 0x000fca0008000000 */
[----:B------:R-:W-:Y:S01]  /*5150*/  VIADD R13, R13, UR6 ;  /* 0x000000060d0d7c36 */ /* 0x000fe20008000000 */
[----:B-1----:R-:W-:-:S13]  /*5160*/  ISETP.NE.AND P1, PT, R4, 0x1, PT ;  /* 0x000000010400780c */ /* 0x002fda0003f25270 */
[----:B------:R-:W1:Y:S08]  /*5170*/  @P1 LDC R5, c[0x0][0x44c] ;  /* 0x00011300ff051b82 */ /* 0x000e700000000800 */
[----:B------:R-:W3:Y:S01]  /*5180*/  @P1 LDC R4, c[0x0][0x450] ;  /* 0x00011400ff041b82 */ /* 0x000ee20000000800 */
[----:B-1----:R-:W-:-:S05]  /*5190*/  @P1 IMAD.HI.U32 R5, R15, R5, RZ ;  /* 0x000000050f051227 */ /* 0x002fca00078e00ff */
[----:B---3--:R-:W-:Y:S02]  /*51a0*/  @P1 SHF.R.U32.HI R15, RZ, R4, R5 ;  /* 0x00000004ff0f1219 */ /* 0x008fe40000011605 */
[----:B------:R-:W-:-:S03]  /*51b0*/  PLOP3.LUT P1, PT, PT, PT, UP0, 0x40, 0x0 ;  /* 0x000000000000781c */ /* 0x000fc60003f2e808 */
[----:B------:R-:W1:Y:S02]  /*51c0*/  SHFL.IDX PT, R20, R15, RZ, 0x1c1f ;  /* 0x001c1fff0f147589 */ /* 0x000e6400000e0000 */
[----:B-1----:R-:W-:Y:S02]  /*51d0*/  IMAD.IADD R12, R14, 0x1, R20 ;  /* 0x000000010e0c7824 */ /* 0x002fe400078e0214 */
[----:B------:R-:W-:-:S06]  /*51e0*/  IMAD.IADD R11, R20, 0x1, R13 ;  /* 0x00000001140b7824 */ /* 0x000fcc00078e020d */
        /* <DEDUP_REMOVED lines=13> */
.L_x_11571:
[----:B------:R-:W-:-:S05]  /*52c0*/  IMAD.U32 R21, RZ, RZ, UR22 ;  /* 0x00000016ff157e24 */ /* 0x000fca000f8e00ff */
[----:B------:R-:W-:-:S13]  /*52d0*/  ISETP.NE.AND P1, PT, R21, 0x1, PT ;  /* 0x000000011500780c */ /* 0x000fda0003f25270 */
[----:B------:R-:W1:Y:S02]  /*52e0*/  @P1 LDC.64 R4, c[0x0][0x9e8] ;  /* 0x00027a00ff041b82 */ /* 0x000e640000000a00 */
[----:B-1----:R-:W-:-:S05]  /*52f0*/  @P1 IMAD.HI.U32 R4, R20, R4, RZ ;  /* 0x0000000414041227 */ /* 0x002fca00078e00ff */
[----:B------:R-:W-:-:S07]  /*5300*/  @P1 SHF.R.U32.HI R20, RZ, R5, R4 ;  /* 0x00000005ff141219 */ /* 0x000fce0000011604 */
.L_x_11572:
[----:B------:R-:W-:Y:S05]  /*5310*/  BSYNC B0 ;  /* 0x0000000000007941 */ /* 0x000fea0003800000 */
.L_x_11570:
[----:B------:R-:W-:-:S04]  /*5320*/  IMAD.IADD R4, R10, 0x1, -R17 ;  /* 0x000000010a047824 */ /* 0x000fc800078e0a11 */
[----:B------:R-:W-:-:S05]  /*5330*/  IMAD R4, R20, R21, R4 ;  /* 0x0000001514047224 */ /* 0x000fca00078e0204 */
[----:B------:R-:W-:Y:S02]  /*5340*/  VIMNMX R11, R11, R4, !PT ;  /* 0x000000040b0b7248 */ /* 0x000fe40007fe0100 */
[----:B------:R-:W-:-:S07]  /*5350*/  VIADDMNMX R12, R4, R21, R12, PT ;  /* 0x00000015040c7246 */ /* 0x000fce000380010c */
.L_x_11569:
[C---:B------:R-:W-:Y:S01]  /*5360*/  ISETP.GE.AND P1, PT, R10.reuse, 0x1, PT ;  /* 0x000000010a00780c */ /* 0x040fe20003f26270 */
[----:B------:R-:W-:Y:S01]  /*5370*/  UISETP.NE.AND UP0, UPT, UR47, URZ, UPT ;  /* 0x0000003f2f00728c */ /* 0x000fe2000bf05270 */
[----:B------:R-:W-:Y:S02]  /*5380*/  ISETP.GE.AND P4, PT, R10, 0x9, PT ;  /* 0x000000090a00780c */ /* 0x000fe40003f86270 */
[----:B------:R-:W-:Y:S02]  /*5390*/  LOP3.LUT R16, R16, 0xfffbffff, RZ, 0xc0, !PT ;  /* 0xfffbffff10107812 */ /* 0x000fe400078ec0ff */
[----:B------:R-:W-:-:S04]  /*53a0*/  ISETP.GT.AND P2, PT, R11, RZ, !P1 ;  /* 0x000000ff0b00720c */ /* 0x000fc80004f44270 */
[----:B------:R-:W-:-:S03]  /*53b0*/  ISETP.LT.OR P2, PT, R12, 0x1, P2 ;  /* 0x000000010c00780c */ /* 0x000fc60001741670 */
[----:B------:R-:W-:Y:S02]  /*53c0*/  @P1 LOP3.LUT R16, R16, 0x40000, RZ, 0xfc, !PT ;  /* 0x0004000010101812 */ /* 0x000fe400078efcff */
[----:B------:R-:W-:Y:S02]  /*53d0*/  ISETP.GE.AND P1, PT, R10, 0x2, PT ;  /* 0x000000020a00780c */ /* 0x000fe40003f26270 */
[----:B------:R-:W-:Y:S02]  /*53e0*/  LOP3.LUT R16, R16, 0xfffffffd, RZ, 0xc0, !PT ;  /* 0xfffffffd10107812 */ /* 0x000fe400078ec0ff */
[----:B------:R-:W-:Y:S02]  /*53f0*/  FSEL R152, R152, -INF , !P2 ;  /* 0xff80000098987808 */ /* 0x000fe40005000000 */
[----:B------:R-:W-:Y:S02]  /*5400*/  ISETP.GT.AND P3, PT, R11, 0x1, !P1 ;  /* 0x000000010b00780c */ /* 0x000fe40004f64270 */
[----:B------:R-:W-:-:S02]  /*5410*/  @P4 LOP3.LUT R16, R16, 0x2, RZ, 0xfc, !PT ;  /* 0x0000000210104812 */ /* 0x000fc400078efcff */
[----:B------:R-:W-:Y:S02]  /*5420*/  ISETP.GT.AND P2, PT, R11, 0x8, !P4 ;  /* 0x000000080b00780c */ /* 0x000fe40006744270 */
[----:B------:R-:W-:Y:S02]  /*5430*/  ISETP.GE.AND P4, PT, R10, 0xa, PT ;  /* 0x0000000a0a00780c */ /* 0x000fe40003f86270 */
[C---:B------:R-:W-:Y:S02]  /*5440*/  ISETP.LT.OR P3, PT, R12.reuse, 0x2, P3 ;  /* 0x000000020c00780c */ /* 0x040fe40001f61670 */
[----:B------:R-:W-:Y:S02]  /*5450*/  ISETP.LT.OR P2, PT, R12, 0x9, P2 ;  /* 0x000000090c00780c */ /* 0x000fe40001741670 */
[----:B------:R-:W-:Y:S02]  /*5460*/  FSEL R153, R153, -INF , !P3 ;  /* 0xff80000099997808 */ /* 0x000fe40005800000 */
[----:B------:R-:W-:-:S02]  /*5470*/  ISETP.GE.AND P3, PT, R10, 0x11, PT ;  /* 0x000000110a00780c */ /* 0x000fc40003f66270 */
[----:B------:R-:W-:Y:S02]  /*5480*/  LOP3.LUT R16, R16, 0xfffffffb, RZ, 0xc0, !PT ;  /* 0xfffffffb10107812 */ /* 0x000fe400078ec0ff */
[----:B------:R-:W-:Y:S02]  /*5490*/  FSEL R156, R156, -INF , !P2 ;  /* 0xff8000009c9c7808 */ /* 0x000fe40005000000 */
[----:B------:R-:W-:Y:S02]  /*54a0*/  ISETP.GT.AND P2, PT, R11, 0x9, !P4 ;  /* 0x000000090b00780c */ /* 0x000fe40006744270 */
[----:B------:R-:W-:Y:S02]  /*54b0*/  @P4 LOP3.LUT R16, R16, 0x4, RZ, 0xfc, !PT ;  /* 0x0000000410104812 */ /* 0x000fe400078efcff */
[----:B------:R-:W-:Y:S02]  /*54c0*/  ISETP.LT.OR P2, PT, R12, 0xa, P2 ;  /* 0x0000000a0c00780c */ /* 0x000fe40001741670 */
[----:B------:R-:W-:-:S02]  /*54d0*/  LOP3.LUT R16, R16, 0xfffffff7, RZ, 0xc0, !PT ;  /* 0xfffffff710107812 */ /* 0x000fc400078ec0ff */
[----:B------:R-:W-:Y:S02]  /*54e0*/  FSEL R157, R157, -INF , !P2 ;  /* 0xff8000009d9d7808 */ /* 0x000fe40005000000 */
[----:B------:R-:W-:Y:S02]  /*54f0*/  @P3 LOP3.LUT R16, R16, 0x8, RZ, 0xfc, !PT ;  /* 0x0000000810103812 */ /* 0x000fe400078efcff */
[----:B------:R-:W-:Y:S02]  /*5500*/  ISETP.GT.AND P2, PT, R11, 0x10, !P3 ;  /* 0x000000100b00780c */ /* 0x000fe40005f44270 */
[----:B------:R-:W-:Y:S02]  /*5510*/  ISETP.GE.AND P3, PT, R10, 0x12, PT ;  /* 0x000000120a00780c */ /* 0x000fe40003f66270 */
[----:B------:R-:W-:Y:S02]  /*5520*/  ISETP.LT.OR P2, PT, R12, 0x11, P2 ;  /* 0x000000110c00780c */ /* 0x000fe40001741670 */
[----:B------:R-:W-:-:S02]  /*5530*/  LOP3.LUT R16, R16, 0xffffffef, RZ, 0xc0, !PT ;  /* 0xffffffef10107812 */ /* 0x000fc400078ec0ff */
        /* <DEDUP_REMOVED lines=102> */
[----:B------:R-:W-:Y:S02]  /*5ba0*/  ISETP.GT.AND P6, PT, R11, 0x59, !P6 ;  /* 0x000000590b00780c */ /* 0x000fe400077c4270 */
[----:B------:R-:W1:Y:S02]  /*5bb0*/  SHFL.IDX PT, R11, R15, 0x1, 0x1c1f ;  /* 0x003c1f000f0b7f89 */ /* 0x000e6400000e0000 */
[----:B------:R-:W-:-:S04]  /*5bc0*/  ISETP.LT.OR P6, PT, R12, 0x5a, P6 ;  /* 0x0000005a0c00780c */ /* 0x000fc800037c1670 */
[----:B------:R-:W-:Y:S02]  /*5bd0*/  FSEL R197, R197, -INF , !P6 ;  /* 0xff800000c5c57808 */ /* 0x000fe40007000000 */
[----:B------:R-:W-:Y:S01]  /*5be0*/  PLOP3.LUT P6, PT, PT, PT, UP0, 0x40, 0x0 ;  /* 0x000000000000781c */ /* 0x000fe20003fce808 */
[--C-:B-1----:R-:W-:Y:S02]  /*5bf0*/  IMAD.IADD R14, R14, 0x1, R11.reuse ;  /* 0x000000010e0e7824 */ /* 0x102fe400078e020b */
[----:B------:R-:W-:-:S10]  /*5c00*/  IMAD.IADD R13, R13, 0x1, R11 ;  /* 0x000000010d0d7824 */ /* 0x000fd400078e020b */
        /* <DEDUP_REMOVED lines=13> */
.L_x_11575:
[----:B------:R-:W-:-:S05]  /*5ce0*/  IMAD.U32 R12, RZ, RZ, UR22 ;  /* 0x00000016ff0c7e24 */ /* 0x000fca000f8e00ff */
[----:B------:R-:W-:-:S13]  /*5cf0*/  ISETP.NE.AND P6, PT, R12, 0x1, PT ;  /* 0x000000010c00780c */ /* 0x000fda0003fc5270 */
[----:B------:R-:W1:Y:S02]  /*5d00*/  @P6 LDC.64 R4, c[0x0][0x9e8] ;  /* 0x00027a00ff046b82 */ /* 0x000e640000000a00 */
[----:B-1----:R-:W-:-:S05]  /*5d10*/  @P6 IMAD.HI.U32 R4, R11, R4, RZ ;  /* 0x000000040b046227 */ /* 0x002fca00078e00ff */
[----:B------:R-:W-:-:S07]  /*5d20*/  @P6 SHF.R.U32.HI R11, RZ, R5, R4 ;  /* 0x00000005ff0b6219 */ /* 0x000fce0000011604 */
.L_x_11576:
[----:B------:R-:W-:Y:S05]  /*5d30*/  BSYNC B0 ;  /* 0x0000000000007941 */ /* 0x000fea0003800000 */
.L_x_11574:
[----:B------:R-:W-:-:S04]  /*5d40*/  IMAD.IADD R10, R10, 0x1, -R17 ;  /* 0x000000010a0a7824 */ /* 0x000fc800078e0a11 */
[----:B------:R-:W-:-:S05]  /*5d50*/  IMAD R10, R11, R12, R10 ;  /* 0x0000000c0b0a7224 */ /* 0x000fca00078e020a */
[----:B------:R-:W-:Y:S02]  /*5d60*/  VIMNMX R13, R13, R10, !PT ;  /* 0x0000000a0d0d7248 */ /* 0x000fe40007fe0100 */
[----:B------:R-:W-:-:S07]  /*5d70*/  VIADDMNMX R14, R10, R12, R14, PT ;  /* 0x0000000c0a0e7246 */ /* 0x000fce000380010e */
.L_x_11573:
[----:B------:R-:W-:Y:S01]  /*5d80*/  ISETP.GT.AND P1, PT, R13, 0x1, !P1 ;  /* 0x000000010d00780c */ /* 0x000fe20004f24270 */
[----:B------:R-:W-:Y:S01]  /*5d90*/  UMOV UR10, UR28 ;  /* 0x0000001c000a7c82 */ /* 0x000fe20008000000 */
[----:B------:R-:W-:Y:S02]  /*5da0*/  FMNMX.FTZ R4, R152, R9, !PT ;  /* 0x0000000998047209 */ /* 0x000fe40007810000 */
[----:B------:R-:W-:Y:S02]  /*5db0*/  ISETP.LT.OR P1, PT, R14, 0x2, P1 ;  /* 0x000000020e00780c */ /* 0x000fe40000f21670 */
[C---:B------:R-:W-:Y:S02]  /*5dc0*/  LOP3.LUT P6, RZ, R16.reuse, 0x10000, RZ, 0xc0, !PT ;  /* 0x0001000010ff7812 */ /* 0x040fe400078cc0ff */
        /* <DEDUP_REMOVED lines=55> */
[C---:B------:R-:W-:Y:S01]  /*6140*/  LOP3.LUT P1, RZ, R16.reuse, 0x1000, RZ, 0xc0, !PT ;  /* 0x0000100010ff7812 */ /* 0x040fe2000782c0ff */
[----:B------:R-:W1:Y:S01]  /*6150*/  SHFL.BFLY PT, R5, R4, 0x2, 0x1f ;  /* 0x0c401f0004057f89 */ /* 0x000e6200000e0000 */
[----:B------:R-:W-:-:S02]  /*6160*/  LOP3.LUT P6, RZ, R16, 0x20, RZ, 0xc0, !PT ;  /* 0x0000002010ff7812 */ /* 0x000fc400078cc0ff */
[C---:B------:R-:W-:Y:S02]  /*6170*/  ISETP.GT.AND P1, PT, R13.reuse, 0x28, !P1 ;  /* 0x000000280d00780c */ /* 0x040fe40004f24270 */
[C---:B------:R-:W-:Y:S02]  /*6180*/  ISETP.GT.AND P2, PT, R13.reuse, 0x49, !P2 ;  /* 0x000000490d00780c */ /* 0x040fe40005744270 */
[----:B------:R-:W-:Y:S02]  /*6190*/  ISETP.LT.OR P1, PT, R14, 0x29, P1 ;  /* 0x000000290e00780c */ /* 0x000fe40000f21670 */
[----:B------:R-:W-:Y:S02]  /*61a0*/  ISETP.GT.AND P3, PT, R13, 0x50, !P3 ;  /* 0x000000500d00780c */ /* 0x000fe40005f64270 */
[----:B------:R-:W-:Y:S02]  /*61b0*/  FSEL R174, R174, -INF , !P1 ;  /* 0xff800000aeae7808 */ /* 0x000fe40004800000 */
[----:B------:R-:W-:-:S02]  /*61c0*/  LOP3.LUT P1, RZ, R16, 0x800, RZ, 0xc0, !PT ;  /* 0x0000080010ff7812 */ /* 0x000fc4000782c0ff */
[C---:B------:R-:W-:Y:S02]  /*61d0*/  ISETP.LT.OR P2, PT, R14.reuse, 0x4a, P2 ;  /* 0x0000004a0e00780c */ /* 0x040fe40001741670 */
[C---:B------:R-:W-:Y:S02]  /*61e0*/  ISETP.GT.AND P1, PT, R13.reuse, 0x29, !P1 ;  /* 0x000000290d00780c */ /* 0x040fe40004f24270 */
[----:B------:R-:W-:Y:S02]  /*61f0*/  ISETP.GT.AND P4, PT, R13, 0x51, !P4 ;  /* 0x000000510d00780c */ /* 0x000fe40006784270 */
[C---:B------:R-:W-:Y:S02]  /*6200*/  ISETP.LT.OR P1, PT, R14.reuse, 0x2a, P1 ;  /* 0x0000002a0e00780c */ /* 0x040fe40000f21670 */
[----:B------:R-:W-:Y:S02]  /*6210*/  ISETP.LT.OR P3, PT, R14, 0x51, P3 ;  /* 0x000000510e00780c */ /* 0x000fe40001f61670 */
[----:B------:R-:W-:-:S02]  /*6220*/  FSEL R175, R175, -INF , !P1 ;  /* 0xff800000afaf7808 */ /* 0x000fc40004800000 */
[----:B------:R-:W-:Y:S02]  /*6230*/  LOP3.LUT P1, RZ, R16, 0x400, RZ, 0xc0, !PT ;  /* 0x0000040010ff7812 */ /* 0x000fe4000782c0ff */
[----:B-1----:R-:W-:Y:S02]  /*6240*/  FMNMX.FTZ R4, R4, R5, !PT ;  /* 0x0000000504047209 */ /* 0x002fe40007810000 */
[----:B------:R-:W-:Y:S02]  /*6250*/  ISETP.GT.AND P1, PT, R13, 0x30, !P1 ;  /* 0x000000300d00780c */ /* 0x000fe40004f24270 */
[----:B------:R-:W-:Y:S01]  /*6260*/  FSEL R191, R191, -INF , !P2 ;  /* 0xff800000bfbf7808 */ /* 0x000fe20005000000 */
[----:B------:R-:W1:Y:S01]  /*6270*/  SHFL.BFLY PT, R5, R4, 0x1, 0x1f ;  /* 0x0c201f0004057f89 */ /* 0x000e6200000e0000 */
[----:B------:R-:W-:Y:S02]  /*6280*/  ISETP.LT.OR P1, PT, R14, 0x31, P1 ;  /* 0x000000310e00780c */ /* 0x000fe40000f21670 */
[----:B------:R-:W-:-:S02]  /*6290*/  ISETP.GT.AND P5, PT, R13, 0x58, !P5 ;  /* 0x000000580d00780c */ /* 0x000fc40006fa4270 */
[----:B------:R-:W-:Y:S02]  /*62a0*/  FSEL R178, R178, -INF , !P1 ;  /* 0xff800000b2b27808 */ /* 0x000fe40004800000 */
[----:B------:R-:W-:Y:S02]  /*62b0*/  LOP3.LUT P1, RZ, R16, 0x200, RZ, 0xc0, !PT ;  /* 0x0000020010ff7812 */ /* 0x000fe4000782c0ff */
[----:B------:R-:W-:Y:S02]  /*62c0*/  ISETP.LT.OR P4, PT, R14, 0x52, P4 ;  /* 0x000000520e00780c */ /* 0x000fe40002781670 */
[----:B------:R-:W-:Y:S02]  /*62d0*/  ISETP.GT.AND P1, PT, R13, 0x31, !P1 ;  /* 0x000000310d00780c */ /* 0x000fe40004f24270 */
[----:B------:R-:W-:Y:S02]  /*62e0*/  FSEL R194, R194, -INF , !P3 ;  /* 0xff800000c2c27808 */ /* 0x000fe40005800000 */
[----:B------:R-:W-:-:S02]  /*62f0*/  ISETP.LT.OR P1, PT, R14, 0x32, P1 ;  /* 0x000000320e00780c */ /* 0x000fc40000f21670 */
[----:B------:R-:W-:Y:S02]  /*6300*/  ISETP.LT.OR P5, PT, R14, 0x59, P5 ;  /* 0x000000590e00780c */ /* 0x000fe40002fa1670 */
[----:B------:R-:W-:Y:S02]  /*6310*/  FSEL R179, R179, -INF , !P1 ;  /* 0xff800000b3b37808 */ /* 0x000fe40004800000 */
[----:B------:R-:W-:Y:S02]  /*6320*/  LOP3.LUT P1, RZ, R16, 0x100, RZ, 0xc0, !PT ;  /* 0x0000010010ff7812 */ /* 0x000fe4000782c0ff */
[----:B------:R-:W-:Y:S02]  /*6330*/  FSEL R195, R195, -INF , !P4 ;  /* 0xff800000c3c37808 */ /* 0x000fe40006000000 */
[----:B------:R-:W-:Y:S02]  /*6340*/  ISETP.GT.AND P1, PT, R13, 0x38, !P1 ;  /* 0x000000380d00780c */ /* 0x000fe40004f24270 */
[----:B-1----:R-:W-:-:S02]  /*6350*/  FMNMX.FTZ R4, R4, R5, !PT ;  /* 0x0000000504047209 */ /* 0x002fc40007810000 */
[----:B------:R-:W-:Y:S02]  /*6360*/  ISETP.LT.OR P1, PT, R14, 0x39, P1 ;  /* 0x000000390e00780c */ /* 0x000fe40000f21670 */
[----:B------:R-:W-:Y:S02]  /*6370*/  FSEL R198, R198, -INF , !P5 ;  /* 0xff800000c6c67808 */ /* 0x000fe40006800000 */
[----:B------:R-:W-:Y:S02]  /*6380*/  FSEL R182, R182, -INF , !P1 ;  /* 0xff800000b6b67808 */ /* 0x000fe40004800000 */
[----:B------:R-:W-:-:S04]  /*6390*/  LOP3.LUT P1, RZ, R16, 0x80, RZ, 0xc0, !PT ;  /* 0x0000008010ff7812 */ /* 0x000fc8000782c0ff */
[----:B------:R-:W-:-:S04]  /*63a0*/  ISETP.GT.AND P1, PT, R13, 0x39, !P1 ;  /* 0x000000390d00780c */ /* 0x000fc80004f24270 */
[----:B------:R-:W-:-:S04]  /*63b0*/  ISETP.LT.OR P1, PT, R14, 0x3a, P1 ;  /* 0x0000003a0e00780c */ /* 0x000fc80000f21670 */
[----:B------:R-:W-:Y:S02]  /*63c0*/  FSEL R183, R183, -INF , !P1 ;  /* 0xff800000b7b77808 */ /* 0x000fe40004800000 */
[----:B------:R-:W-:-:S04]  /*63d0*/  LOP3.LUT P1, RZ, R16, 0x40, RZ, 0xc0, !PT ;  /* 0x0000004010ff7812 */ /* 0x000fc8000782c0ff */
[----:B------:R-:W-:-:S04]  /*63e0*/  ISETP.GT.AND P1, PT, R13, 0x40, !P1 ;  /* 0x000000400d00780c */ /* 0x000fc80004f24270 */
[----:B------:R-:W-:-:S04]  /*63f0*/  ISETP.LT.OR P1, PT, R14, 0x41, P1 ;  /* 0x000000410e00780c */ /* 0x000fc80000f21670 */
[----:B------:R-:W-:Y:S02]  /*6400*/  FSEL R186, R186, -INF , !P1 ;  /* 0xff800000baba7808 */ /* 0x000fe40004800000 */
[----:B------:R-:W-:Y:S02]  /*6410*/  ISETP.GT.AND P1, PT, R13, 0x41, !P6 ;  /* 0x000000410d00780c */ /* 0x000fe40007724270 */
[----:B------:R-:W-:Y:S02]  /*6420*/  LOP3.LUT P6, RZ, R16, 0x20000, RZ, 0xc0, !PT ;  /* 0x0002000010ff7812 */ /* 0x000fe400078cc0ff */
[----:B------:R-:W-:-:S04]  /*6430*/  ISETP.LT.OR P1, PT, R14, 0x42, P1 ;  /* 0x000000420e00780c */ /* 0x000fc80000f21670 */
[----:B------:R-:W-:Y:S02]  /*6440*/  FSEL R187, R187, -INF , !P1 ;  /* 0xff800000bbbb7808 */ /* 0x000fe40004800000 */
[----:B------:R-:W-:-:S04]  /*6450*/  FSETP.NEU.FTZ.AND P1, PT, R4, -INF , PT ;  /* 0xff8000000400780b */ /* 0x000fc80003f3d000 */
[----:B------:R-:W-:-:S05]  /*6460*/  FSEL R5, R4, RZ, P1 ;  /* 0x000000ff04057208 */ /* 0x000fca0000800000 */
[----:B------:R-:W-:Y:S01]  /*6470*/  FADD.FTZ R9, -R5, R9 ;  /* 0x0000000905097221 */ /* 0x000fe20000010100 */
[----:B------:R-:W-:-:S03]  /*6480*/  FMUL.FTZ R5, R4, UR10 ;  /* 0x0000000a04057c20 */ /* 0x000fc60008410000 */
[----:B------:R-:W-:Y:S02]  /*6490*/  FMUL.FTZ R9, R9, UR10 ;  /* 0x0000000a09097c20 */ /* 0x000fe40008410000 */
[----:B------:R-:W-:Y:S02]  /*64a0*/  FSEL R5, R5, RZ, P1 ;  /* 0x000000ff05057208 */ /* 0x000fe40000800000 */
[----:B------:R-:W-:Y:S02]  /*64b0*/  ISETP.GT.AND P1, PT, R13, 0x48, !P6 ;  /* 0x000000480d00780c */ /* 0x000fe40007724270 */
[----:B------:R-:W-:Y:S01]  /*64c0*/  LOP3.LUT P6, RZ, R16, 0x1, RZ, 0xc0, !PT ;  /* 0x0000000110ff7812 */ /* 0x000fe200078cc0ff */
[--C-:B------:R-:W-:Y:S01]  /*64d0*/  FFMA.FTZ R152, R152, UR10, -R5.reuse ;  /* 0x0000000a98987c23 */ /* 0x100fe20008010805 */
[----:B------:R-:W-:Y:S01]  /*64e0*/  ISETP.LT.OR P1, PT, R14, 0x49, P1 ;  /* 0x000000490e00780c */ /* 0x000fe20000f21670 */
[--C-:B------:R-:W-:Y:S01]  /*64f0*/  FFMA.FTZ R153, R153, UR10, -R5.reuse ;  /* 0x0000000a99997c23 */ /* 0x100fe20008010805 */
[--C-:B------:R-:W-:Y:S01]  /*6500*/  FFMA.FTZ R156, R156, UR10, -R5.reuse ;  /* 0x0000000a9c9c7c23 */ /* 0x100fe20008010805 */
[--C-:B------:R-:W-:Y:S01]  /*6510*/  FFMA.FTZ R157, R157, UR10, -R5.reuse ;  /* 0x0000000a9d9d7c23 */ /* 0x100fe20008010805 */
[----:B------:R-:W-:Y:S01]  /*6520*/  FSEL R190, R190, -INF , !P1 ;  /* 0xff800000bebe7808 */ /* 0x000fe20004800000 */
[--C-:B------:R-:W-:Y:S01]  /*6530*/  FFMA.FTZ R160, R160, UR10, -R5.reuse ;  /* 0x0000000aa0a07c23 */ /* 0x100fe20008010805 */
[----:B------:R-:W-:Y:S01]  /*6540*/  LOP3.LUT P1, RZ, R16, 0x40000, RZ, 0xc0, !PT ;  /* 0x0004000010ff7812 */ /* 0x000fe2000782c0ff */
[--C-:B------:R-:W-:Y:S01]  /*6550*/  FFMA.FTZ R161, R161, UR10, -R5.reuse ;  /* 0x0000000aa1a17c23 */ /* 0x100fe20008010805 */
[--C-:B------:R-:W-:Y:S01]  /*6560*/  FFMA.FTZ R164, R164, UR10, -R5.reuse ;  /* 0x0000000aa4a47c23 */ /* 0x100fe20008010805 */
[--C-:B------:R-:W-:Y:S01]  /*6570*/  FFMA.FTZ R165, R165, UR10, -R5.reuse ;  /* 0x0000000aa5a57c23 */ /* 0x100fe20008010805 */
[----:B------:R-:W-:Y:S01]  /*6580*/  ISETP.GT.AND P1, PT, R13, RZ, !P1 ;  /* 0x000000ff0d00720c */ /* 0x000fe20004f24270 */
[--C-:B------:R-:W-:Y:S01]  /*6590*/  FFMA.FTZ R168, R168, UR10, -R5.reuse ;  /* 0x0000000aa8a87c23 */ /* 0x100fe20008010805 */
[--C-:B------:R-:W-:Y:S01]  /*65a0*/  FFMA.FTZ R169, R169, UR10, -R5.reuse ;  /* 0x0000000aa9a97c23 */ /* 0x100fe20008010805 */
[--C-:B------:R-:W-:Y:S01]  /*65b0*/  FFMA.FTZ R172, R172, UR10, -R5.reuse ;  /* 0x0000000aacac7c23 */ /* 0x100fe20008010805 */
[----:B------:R-:W-:Y:S01]  /*65c0*/  ISETP.LT.OR P1, PT, R14, 0x1, P1 ;  /* 0x000000010e00780c */ /* 0x000fe20000f21670 */
[--C-:B------:R-:W-:Y:S01]  /*65d0*/  FFMA.FTZ R173, R173, UR10, -R5.reuse ;  /* 0x0000000aadad7c23 */ /* 0x100fe20008010805 */
[--C-:B------:R-:W-:Y:S01]  /*65e0*/  FFMA.FTZ R176, R176, UR10, -R5.reuse ;  /* 0x0000000ab0b07c23 */ /* 0x100fe20008010805 */
[--C-:B------:R-:W-:Y:S01]  /*65f0*/  FFMA.FTZ R177, R177, UR10, -R5.reuse ;  /* 0x0000000ab1b17c23 */ /* 0x100fe20008010805 */
[----:B------:R-:W-:Y:S01]  /*6600*/  FSEL R154, R154, -INF , !P1 ;  /* 0xff8000009a9a7808 */ /* 0x000fe20004800000 */
        /* <DEDUP_REMOVED lines=11> */
[----:B------:R-:W-:Y:S01]  /*66c0*/  MUFU.EX2 R152, R152 ;  /* 0x0000009800987308 */ /* 0x000fe20000000800 */
[----:B------:R-:W-:-:S02]  /*66d0*/  ISETP.GT.AND P1, PT, R13, 0x59, !P6 ;  /* 0x000000590d00780c */ /* 0x000fc40007724270 */
[----:B------:R-:W-:Y:S02]  /*66e0*/  FMNMX.FTZ R5, R155, R5, !PT ;  /* 0x000000059b057209 */ /* 0x000fe40007810000 */
[----:B------:R-:W-:Y:S02]  /*66f0*/  ISETP.LT.OR P1, PT, R14, 0x5a, P1 ;  /* 0x0000005a0e00780c */ /* 0x000fe40000f21670 */
[----:B------:R-:W-:Y:S01]  /*6700*/  FMNMX.FTZ R5, R158, R5, !PT ;  /* 0x000000059e057209 */ /* 0x000fe20007810000 */
[----:B------:R-:W1:Y:S01]  /*6710*/  MUFU.EX2 R9, R9 ;  /* 0x0000000900097308 */ /* 0x000e620000000800 */
[----:B------:R-:W-:Y:S02]  /*6720*/  FSEL R199, R199, -INF , !P1 ;  /* 0xff800000c7c77808 */ /* 0x000fe40004800000 */
[----:B------:R-:W-:-:S04]  /*6730*/  FMNMX.FTZ R5, R159, R5, !PT ;  /* 0x000000059f057209 */ /* 0x000fc80007810000 */
[----:B------:R-:W-:Y:S01]  /*6740*/  FMNMX.FTZ R5, R162, R5, !PT ;  /* 0x00000005a2057209 */ /* 0x000fe20007810000 */
[----:B------:R-:W3:Y:S03]  /*6750*/  MUFU.EX2 R153, R153 ;  /* 0x0000009900997308 */ /* 0x000ee60000000800 */
[----:B------:R-:W-:-:S04]  /*6760*/  FMNMX.FTZ R5, R163, R5, !PT ;  /* 0x00000005a3057209 */ /* 0x000fc80007810000 */
[----:B------:R-:W-:Y:S01]  /*6770*/  FMNMX.FTZ R5, R166, R5, !PT ;  /* 0x00000005a6057209 */ /* 0x000fe20007810000 */
[----:B------:R-:W4:Y:S01]  /*6780*/  MUFU.EX2 R156, R156 ;  /* 0x0000009c009c7308 */ /* 0x000f220000000800 */
[----:B-1----:R-:W-:Y:S01]  /*6790*/  FFMA.FTZ R2, R9, R2, R152 ;  /* 0x0000000209027223 */ /* 0x002fe20000010098 */
[----:B------:R-:W-:Y:S01]  /*67a0*/  FMUL.FTZ R24, R24, R9 ;  /* 0x0000000918187220 */ /* 0x000fe20000410000 */
[----:B------:R-:W-:Y:S01]  /*67b0*/  FMNMX.FTZ R5, R167, R5, !PT ;  /* 0x00000005a7057209 */ /* 0x000fe20007810000 */
[-C--:B------:R-:W-:Y:S01]  /*67c0*/  FMUL.FTZ R25, R25, R9.reuse ;  /* 0x0000000919197220 */ /* 0x080fe20000410000 */
[-C--:B------:R-:W-:Y:S01]  /*67d0*/  FMUL.FTZ R28, R28, R9.reuse ;  /* 0x000000091c1c7220 */ /* 0x080fe20000410000 */
[----:B------:R-:W-:Y:S01]  /*67e0*/  FMUL.FTZ R29, R29, R9 ;  /* 0x000000091d1d7220 */ /* 0x000fe20000410000 */
[----:B------:R-:W-:Y:S01]  /*67f0*/  FMNMX.FTZ R5, R170, R5, !PT ;  /* 0x00000005aa057209 */ /* 0x000fe20007810000 */
[----:B------:R-:W1:Y:S01]  /*6800*/  MUFU.EX2 R157, R157 ;  /* 0x0000009d009d7308 */ /* 0x000e620000000800 */
        /* <DEDUP_REMOVED lines=8> */
[----:B------:R-:W3:Y:S01]  /*6890*/  MUFU.EX2 R160, R160 ;  /* 0x000000a000a07308 */ /* 0x000ee20000000800 */
[----:B----4-:R-:W-:Y:S01]  /*68a0*/  FADD.FTZ R2, R156, R2 ;  /* 0x000000029c027221 */ /* 0x010fe20000010000 */
[----:B------:R-:W-:Y:S01]  /*68b0*/  FMUL.FTZ R40, R40, R9 ;  /* 0x0000000928287220 */ /* 0x000fe20000410000 */
[----:B------:R-:W-:Y:S01]  /*68c0*/  FMNMX.FTZ R5, R175, R5, !PT ;  /* 0x00000005af057209 */ /* 0x000fe20007810000 */
[-C--:B------:R-:W-:Y:S01]  /*68d0*/  FMUL.FTZ R41, R41, R9.reuse ;  /* 0x0000000929297220 */ /* 0x080fe20000410000 */
[-C--:B------:R-:W-:Y:S01]  /*68e0*/  FMUL.FTZ R44, R44, R9.reuse ;  /* 0x000000092c2c7220 */ /* 0x080fe20000410000 */
[----:B------:R-:W-:Y:S01]  /*68f0*/  FMUL.FTZ R45, R45, R9 ;  /* 0x000000092d2d7220 */ /* 0x000fe20000410000 */
[----:B------:R-:W-:Y:S01]  /*6900*/  FMNMX.FTZ R5, R178, R5, !PT ;  /* 0x00000005b2057209 */ /* 0x000fe20007810000 */
[----:B------:R-:W4:Y:S01]  /*6910*/  MUFU.EX2 R161, R161 ;  /* 0x000000a100a17308 */ /* 0x000f220000000800 */
[----:B-1----:R-:W-:Y:S01]  /*6920*/  FADD.FTZ R2, R157, R2 ;  /* 0x000000029d027221 */ /* 0x002fe20000010000 */
[----:B------:R-:W-:Y:S01]  /*6930*/  FMUL.FTZ R48, R48, R9 ;  /* 0x0000000930307220 */ /* 0x000fe20000410000 */
[----:B------:R-:W-:Y:S01]  /*6940*/  FMNMX.FTZ R5, R179, R5, !PT ;  /* 0x00000005b3057209 */ /* 0x000fe20007810000 */
[-C--:B------:R-:W-:Y:S01]  /*6950*/  FMUL.FTZ R49, R49, R9.reuse ;  /* 0x0000000931317220 */ /* 0x080fe20000410000 */
[-C--:B------:R-:W-:Y:S01]  /*6960*/  FMUL.FTZ R52, R52, R9.reuse ;  /* 0x0000000934347220 */ /* 0x080fe20000410000 */
[----:B------:R-:W-:Y:S01]  /*6970*/  FMUL.FTZ R53, R53, R9 ;  /* 0x0000000935357220 */ /* 0x000fe20000410000 */
[----:B------:R-:W-:Y:S01]  /*6980*/  FMNMX.FTZ R5, R182, R5, !PT ;  /* 0x00000005b6057209 */ /* 0x000fe20007810000 */
[----:B------:R-:W1:Y:S01]  /*6990*/  MUFU.EX2 R164, R164 ;  /* 0x000000a400a47308 */ /* 0x000e620000000800 */
[----:B---3--:R-:W-:Y:S01]  /*69a0*/  FADD.FTZ R2, R160, R2 ;  /* 0x00000002a0027221 */ /* 0x008fe20000010000 */
        /* <DEDUP_REMOVED lines=36> */
[-C--:B------:R-:W-:Y:S01]  /*6bf0*/  FMUL.FTZ R93, R93, R9.reuse ;  /* 0x000000095d5d7220 */ /* 0x080fe20000410000 */
[-C--:B------:R-:W-:Y:S01]  /*6c00*/  FMUL.FTZ R96, R96, R9.reuse ;  /* 0x0000000960607220 */ /* 0x080fe20000410000 */
[----:B------:R-:W4:Y:S01]  /*6c10*/  SHFL.BFLY PT, R10, R5, 0x2, 0x1f ;  /* 0x0c401f00050a7f89 */ /* 0x000f2200000e0000 */
[----:B------:R-:W5:Y:S01]  /*6c20*/  MUFU.EX2 R173, R173 ;  /* 0x000000ad00ad7308 */ /* 0x000f620000000800 */
        /* <DEDUP_REMOVED lines=22> */
[----:B----4-:R-:W-:Y:S01]  /*6d90*/  FMNMX.FTZ R5, R5, R10, !PT ;  /* 0x0000000a05057209 */ /* 0x010fe20007810000 */
[----:B------:R-:W4:Y:S01]  /*6da0*/  MUFU.EX2 R180, R180 ;  /* 0x000000b400b47308 */ /* 0x000f220000000800 */
[----:B-1----:R-:W-:Y:S01]  /*6db0*/  FADD.FTZ R2, R176, R2 ;  /* 0x00000002b0027221 */ /* 0x002fe20000010000 */
[-C--:B------:R-:W-:Y:S01]  /*6dc0*/  FMUL.FTZ R132, R132, R9.reuse ;  /* 0x0000000984847220 */ /* 0x080fe20000410000 */
[-C--:B------:R-:W-:Y:S01]  /*6dd0*/  FMUL.FTZ R133, R133, R9.reuse ;  /* 0x0000000985857220 */ /* 0x080fe20000410000 */
[----:B------:R-:W1:Y:S01]  /*6de0*/  SHFL.BFLY PT, R10, R5, 0x1, 0x1f ;  /* 0x0c201f00050a7f89 */ /* 0x000e6200000e0000 */
[-C--:B------:R-:W-:Y:S01]  /*6df0*/  FMUL.FTZ R136, R136, R9.reuse ;  /* 0x0000000988887220 */ /* 0x080fe20000410000 */
[-C--:B------:R-:W-:Y:S01]  /*6e00*/  FMUL.FTZ R137, R137, R9.reuse ;  /* 0x0000000989897220 */ /* 0x080fe20000410000 */
[-C--:B------:R-:W-:Y:S01]  /*6e10*/  FMUL.FTZ R140, R140, R9.reuse ;  /* 0x000000098c8c7220 */ /* 0x080fe20000410000 */
[----:B------:R-:W5:Y:S01]  /*6e20*/  MUFU.EX2 R181, R181 ;  /* 0x000000b500b57308 */ /* 0x000f620000000800 */
[----:B---3--:R-:W-:Y:S01]  /*6e30*/  FADD.FTZ R2, R177, R2 ;  /* 0x00000002b1027221 */ /* 0x008fe20000010000 */
[-C--:B------:R-:W-:Y:S01]  /*6e40*/  FMUL.FTZ R141, R141, R9.reuse ;  /* 0x000000098d8d7220 */ /* 0x080fe20000410000 */
[-C--:B------:R-:W-:Y:S01]  /*6e50*/  FMUL.FTZ R144, R144, R9.reuse ;  /* 0x0000000990907220 */ /* 0x080fe20000410000 */
[-C--:B------:R-:W-:Y:S01]  /*6e60*/  FMUL.FTZ R145, R145, R9.reuse ;  /* 0x0000000991917220 */ /* 0x080fe20000410000 */
[-C--:B------:R-:W-:Y:S01]  /*6e70*/  FMUL.FTZ R148, R148, R9.reuse ;  /* 0x0000000994947220 */ /* 0x080fe20000410000 */
[----:B------:R-:W-:-:S02]  /*6e80*/  FMUL.FTZ R149, R149, R9 ;  /* 0x0000000995957220 */ /* 0x000fc40000410000 */
[----:B------:R-:W3:Y:S01]  /*6e90*/  MUFU.EX2 R184, R184 ;  /* 0x000000b800b87308 */ /* 0x000ee20000000800 */
[----:B----4-:R-:W-:-:S07]  /*6ea0*/  FADD.FTZ R2, R180, R2 ;  /* 0x00000002b4027221 */ /* 0x010fce0000010000 */
[----:B------:R-:W-:Y:S01]  /*6eb0*/  MUFU.EX2 R185, R185 ;  /* 0x000000b900b97308 */ /* 0x000fe20000000800 */
[----:B-----5:R-:W-:Y:S01]  /*6ec0*/  FADD.FTZ R2, R181, R2 ;  /* 0x00000002b5027221 */ /* 0x020fe20000010000 */
[----:B-1----:R-:W-:-:S04]  /*6ed0*/  FMNMX.FTZ R5, R5, R10, !PT ;  /* 0x0000000a05057209 */ /* 0x002fc80007810000 */
[C---:B------:R-:W-:Y:S01]  /*6ee0*/  FSETP.NEU.FTZ.AND P1, PT, R5.reuse, -INF , PT ;  /* 0xff8000000500780b */ /* 0x040fe20003f3d000 */
[C---:B------:R-:W-:Y:S01]  /*6ef0*/  FMUL.FTZ R11, R5.reuse, UR10 ;  /* 0x0000000a050b7c20 */ /* 0x040fe20008410000 */
[----:B------:R-:W-:Y:S01]  /*6f00*/  MUFU.EX2 R188, R188 ;  /* 0x000000bc00bc7308 */ /* 0x000fe20000000800 */
[----:B---3--:R-:W-:Y:S01]  /*6f10*/  FADD.FTZ R2, R184, R2 ;  /* 0x00000002b8027221 */ /* 0x008fe20000010000 */
[----:B------:R-:W-:Y:S02]  /*6f20*/  FSEL R21, R5, RZ, P1 ;  /* 0x000000ff05157208 */ /* 0x000fe40000800000 */
[----:B------:R-:W-:-:S03]  /*6f30*/  FSEL R11, R11, RZ, P1 ;  /* 0x000000ff0b0b7208 */ /* 0x000fc60000800000 */
        /* <DEDUP_REMOVED lines=11> */
[----:B------:R-:W-:Y:S01]  /*6ff0*/  F2FP.BF16.F32.PACK_AB R154, R157, R156 ;  /* 0x0000009c9d9a723e */ /* 0x000fe200000010ff */
[--C-:B------:R-:W-:Y:S01]  /*7000*/  FFMA.FTZ R167, R167, UR10, -R11.reuse ;  /* 0x0000000aa7a77c23 */ /* 0x100fe2000801080b */
[--C-:B------:R-:W-:Y:S01]  /*7010*/  FFMA.FTZ R12, R170, UR10, -R11.reuse ;  /* 0x0000000aaa0c7c23 */ /* 0x100fe2000801080b */
[--C-:B------:R-:W-:Y:S01]  /*7020*/  FFMA.FTZ R171, R171, UR10, -R11.reuse ;  /* 0x0000000aabab7c23 */ /* 0x100fe2000801080b */
[--C-:B------:R-:W-:Y:S01]  /*7030*/  FFMA.FTZ R10, R174, UR10, -R11.reuse ;  /* 0x0000000aae0a7c23 */ /* 0x100fe2000801080b */
[----:B------:R-:W-:Y:S01]  /*7040*/  F2FP.BF16.F32.PACK_AB R156, R161, R160 ;  /* 0x000000a0a19c723e */ /* 0x000fe200000010ff */
[----:B------:R-:W1:Y:S01]  /*7050*/  MUFU.EX2 R8, R8 ;  /* 0x0000000800087308 */ /* 0x000e620000000800 */
[--C-:B------:R-:W-:Y:S01]  /*7060*/  FFMA.FTZ R175, R175, UR10, -R11.reuse ;  /* 0x0000000aafaf7c23 */ /* 0x100fe2000801080b */
[--C-:B------:R-:W-:Y:S01]  /*7070*/  FFMA.FTZ R178, R178, UR10, -R11.reuse ;  /* 0x0000000ab2b27c23 */ /* 0x100fe2000801080b */
[--C-:B------:R-:W-:Y:S01]  /*7080*/  FFMA.FTZ R179, R179, UR10, -R11.reuse ;  /* 0x0000000ab3b37c23 */ /* 0x100fe2000801080b */
[----:B------:R-:W-:Y:S01]  /*7090*/  F2FP.BF16.F32.PACK_AB R158, R165, R164 ;  /* 0x000000a4a59e723e */ /* 0x000fe200000010ff */
[--C-:B------:R-:W-:Y:S01]  /*70a0*/  FFMA.FTZ R182, R182, UR10, -R11.reuse ;  /* 0x0000000ab6b67c23 */ /* 0x100fe2000801080b */
[--C-:B------:R-:W-:Y:S01]  /*70b0*/  FFMA.FTZ R183, R183, UR10, -R11.reuse ;  /* 0x0000000ab7b77c23 */ /* 0x100fe2000801080b */
[--C-:B------:R-:W-:Y:S01]  /*70c0*/  FFMA.FTZ R186, R186, UR10, -R11.reuse ;  /* 0x0000000ababa7c23 */ /* 0x100fe2000801080b */
[----:B------:R-:W3:Y:S01]  /*70d0*/  MUFU.EX2 R153, R155 ;  /* 0x0000009b00997308 */ /* 0x000ee20000000800 */
[--C-:B------:R-:W-:Y:S01]  /*70e0*/  FFMA.FTZ R187, R187, UR10, -R11.reuse ;  /* 0x0000000abbbb7c23 */ /* 0x100fe2000801080b */
[----:B------:R-:W-:Y:S01]  /*70f0*/  F2FP.BF16.F32.PACK_AB R160, R169, R168 ;  /* 0x000000a8a9a0723e */ /* 0x000fe200000010ff */
[--C-:B------:R-:W-:Y:S01]  /*7100*/  FFMA.FTZ R190, R190, UR10, -R11.reuse ;  /* 0x0000000abebe7c23 */ /* 0x100fe2000801080b */
[--C-:B------:R-:W-:Y:S01]  /*7110*/  FFMA.FTZ R191, R191, UR10, -R11.reuse ;  /* 0x0000000abfbf7c23 */ /* 0x100fe2000801080b */
[--C-:B------:R-:W-:Y:S01]  /*7120*/  FFMA.FTZ R194, R194, UR10, -R11.reuse ;  /* 0x0000000ac2c27c23 */ /* 0x100fe2000801080b */
[--C-:B------:R-:W-:Y:S01]  /*7130*/  FFMA.FTZ R195, R195, UR10, -R11.reuse ;  /* 0x0000000ac3c37c23 */ /* 0x100fe2000801080b */
[----:B------:R-:W-:Y:S01]  /*7140*/  F2FP.BF16.F32.PACK_AB R162, R173, R172 ;  /* 0x000000acada2723e */ /* 0x000fe200000010ff */
[----:B------:R-:W4:Y:S01]  /*7150*/  MUFU.EX2 R15, R15 ;  /* 0x0000000f000f7308 */ /* 0x000f220000000800 */
[----:B-1----:R-:W-:Y:S01]  /*7160*/  FFMA.FTZ R0, R8, R0, R20 ;  /* 0x0000000008007223 */ /* 0x002fe20000010014 */
[--C-:B------:R-:W-:Y:S01]  /*7170*/  FFMA.FTZ R198, R198, UR10, -R11.reuse ;  /* 0x0000000ac6c67c23 */ /* 0x100fe2000801080b */
[----:B------:R-:W-:Y:S01]  /*7180*/  FADD.FTZ R2, R185, R2 ;  /* 0x00000002b9027221 */ /* 0x000fe20000010000 */
[----:B------:R-:W-:Y:S01]  /*7190*/  FFMA.FTZ R11, R199, UR10, -R11 ;  /* 0x0000000ac70b7c23 */ /* 0x000fe2000801080b */
[----:B------:R-:W-:Y:S01]  /*71a0*/  F2FP.BF16.F32.PACK_AB R164, R177, R176 ;  /* 0x000000b0b1a4723e */ /* 0x000fe200000010ff */
[----:B------:R-:W-:Y:S01]  /*71b0*/  FMUL.FTZ R26, R26, R8 ;  /* 0x000000081a1a7220 */ /* 0x000fe20000410000 */
[----:B------:R-:W-:Y:S01]  /*71c0*/  FADD.FTZ R2, R188, R2 ;  /* 0x00000002bc027221 */ /* 0x000fe20000010000 */
[----:B------:R-:W1:Y:S01]  /*71d0*/  MUFU.EX2 R155, R159 ;  /* 0x0000009f009b7308 */ /* 0x000e620000000800 */
[----:B---3--:R-:W-:Y:S01]  /*71e0*/  FADD.FTZ R0, R153, R0 ;  /* 0x0000000099007221 */ /* 0x008fe20000010000 */
[----:B------:R-:W-:Y:S01]  /*71f0*/  F2FP.BF16.F32.PACK_AB R166, R181, R180 ;  /* 0x000000b4b5a6723e */ /* 0x000fe200000010ff */
[----:B------:R-:W-:Y:S01]  /*7200*/  FADD.FTZ R2, R189, R2 ;  /* 0x00000002bd027221 */ /* 0x000fe20000010000 */
[----:B------:R-:W-:Y:S01]  /*7210*/  F2FP.BF16.F32.PACK_AB R168, R185, R184 ;  /* 0x000000b8b9a8723e */ /* 0x000fe200000010ff */
[----:B------:R-:W-:Y:S01]  /*7220*/  FMUL.FTZ R27, R27, R8 ;  /* 0x000000081b1b7220 */ /* 0x000fe20000410000 */
[----:B------:R-:W-:Y:S01]  /*7230*/  F2FP.BF16.F32.PACK_AB R170, R189, R188 ;  /* 0x000000bcbdaa723e */ /* 0x000fe200000010ff */
[----:B------:R-:W-:Y:S01]  /*7240*/  FMUL.FTZ R30, R30, R8 ;  /* 0x000000081e1e7220 */ /* 0x000fe20000410000 */
[----:B------:R-:W3:Y:S01]  /*7250*/  MUFU.EX2 R14, R14 ;  /* 0x0000000e000e7308 */ /* 0x000ee20000000800 */
[----:B----4-:R-:W-:Y:S01]  /*7260*/  FADD.FTZ R0, R15, R0 ;  /* 0x000000000f007221 */ /* 0x010fe20000010000 */
[----:B------:R-:W-:Y:S01]  /*7270*/  F2FP.BF16.F32.PACK_AB R153, R153, R20 ;  /* 0x000000149999723e */ /* 0x000fe200000010ff */
[-C--:B------:R-:W-:Y:S01]  /*7280*/  FMUL.FTZ R31, R31, R8.reuse ;  /* 0x000000081f1f7220 */ /* 0x080fe20000410000 */
[-C--:B------:R-:W-:Y:S01]  /*7290*/  FMUL.FTZ R34, R34, R8.reuse ;  /* 0x0000000822227220 */ /* 0x080fe20000410000 */
[-C--:B------:R-:W-:Y:S01]  /*72a0*/  FMUL.FTZ R35, R35, R8.reuse ;  /* 0x0000000823237220 */ /* 0x080fe20000410000 */
[-C--:B------:R-:W-:Y:S01]  /*72b0*/  FMUL.FTZ R38, R38, R8.reuse ;  /* 0x0000000826267220 */ /* 0x080fe20000410000 */
[-C--:B------:R-:W-:Y:S01]  /*72c0*/  FMUL.FTZ R39, R39, R8.reuse ;  /* 0x0000000827277220 */ /* 0x080fe20000410000 */
        /* <DEDUP_REMOVED lines=83> */
[----:B------:R-:W-:-:S05]  /*7800*/  FMUL.FTZ R151, R151, R8 ;  /* 0x0000000897977220 */ /* 0x000fca0000410000 */
[----:B------:R-:W3:Y:S01]  /*7810*/  MUFU.EX2 R169, R186 ;  /* 0x000000ba00a97308 */ /* 0x000ee20000000800 */
[----:B----4-:R-:W-:-:S07]  /*7820*/  FADD.FTZ R0, R167, R0 ;  /* 0x00000000a7007221 */ /* 0x010fce0000010000 */
[----:B------:R-:W4:Y:S01]  /*7830*/  MUFU.EX2 R187, R187 ;  /* 0x000000bb00bb7308 */ /* 0x000f220000000800 */
[C---:B-1----:R-:W-:Y:S01]  /*7840*/  FADD.FTZ R0, R183.reuse, R0 ;  /* 0x00000000b7007221 */ /* 0x042fe20000010000 */
[----:B------:R-:W-:-:S06]  /*7850*/  F2FP.BF16.F32.PACK_AB R167, R183, R167 ;  /* 0x000000a7b7a7723e */ /* 0x000fcc00000010ff */
[----:B------:R-:W1:Y:S01]  /*7860*/  MUFU.EX2 R171, R190 ;  /* 0x000000be00ab7308 */ /* 0x000e620000000800 */
[----:B---3--:R-:W-:-:S07]  /*7870*/  FADD.FTZ R0, R169, R0 ;  /* 0x00000000a9007221 */ /* 0x008fce0000010000 */
[----:B------:R-:W3:Y:S01]  /*7880*/  MUFU.EX2 R191, R191 ;  /* 0x000000bf00bf7308 */ /* 0x000ee20000000800 */
[C---:B----4-:R-:W-:Y:S01]  /*7890*/  FADD.FTZ R0, R187.reuse, R0 ;  /* 0x00000000bb007221 */ /* 0x050fe20000010000 */
[----:B------:R-:W-:-:S06]  /*78a0*/  F2FP.BF16.F32.PACK_AB R169, R187, R169 ;  /* 0x000000a9bba9723e */ /* 0x000fcc00000010ff */
[----:B------:R-:W4:Y:S01]  /*78b0*/  MUFU.EX2 R192, R192 ;  /* 0x000000c000c07308 */ /* 0x000f220000000800 */
[----:B-1----:R-:W-:-:S07]  /*78c0*/  FADD.FTZ R0, R171, R0 ;  /* 0x00000000ab007221 */ /* 0x002fce0000010000 */
[----:B------:R-:W1:Y:S01]  /*78d0*/  MUFU.EX2 R173, R194 ;  /* 0x000000c200ad7308 */ /* 0x000e620000000800 */
[C---:B---3--:R-:W-:Y:S01]  /*78e0*/  FADD.FTZ R0, R191.reuse, R0 ;  /* 0x00000000bf007221 */ /* 0x048fe20000010000 */
[----:B------:R-:W-:-:S06]  /*78f0*/  F2FP.BF16.F32.PACK_AB R171, R191, R171 ;  /* 0x000000abbfab723e */ /* 0x000fcc00000010ff */
[----:B------:R-:W3:Y:S01]  /*7900*/  MUFU.EX2 R193, R193 ;  /* 0x000000c100c17308 */ /* 0x000ee20000000800 */
[----:B----4-:R-:W-:-:S07]  /*7910*/  FADD.FTZ R2, R192, R2 ;  /* 0x00000002c0027221 */ /* 0x010fce0000010000 */
[----:B------:R-:W4:Y:S01]  /*7920*/  MUFU.EX2 R195, R195 ;  /* 0x000000c300c37308 */ /* 0x000f220000000800 */
[----:B-1----:R-:W-:-:S07]  /*7930*/  FADD.FTZ R0, R173, R0 ;  /* 0x00000000ad007221 */ /* 0x002fce0000010000 */
[----:B------:R-:W1:Y:S01]  /*7940*/  MUFU.EX2 R196, R196 ;  /* 0x000000c400c47308 */ /* 0x000e620000000800 */
[C---:B---3--:R-:W-:Y:S01]  /*7950*/  FADD.FTZ R2, R193.reuse, R2 ;  /* 0x00000002c1027221 */ /* 0x048fe20000010000 */
[----:B------:R-:W-:-:S06]  /*7960*/  F2FP.BF16.F32.PACK_AB R172, R193, R192 ;  /* 0x000000c0c1ac723e */ /* 0x000fcc00000010ff */
[----:B------:R-:W3:Y:S01]  /*7970*/  MUFU.EX2 R175, R198 ;  /* 0x000000c600af7308 */ /* 0x000ee20000000800 */
[C---:B----4-:R-:W-:Y:S01]  /*7980*/  FADD.FTZ R0, R195.reuse, R0 ;  /* 0x00000000c3007221 */ /* 0x050fe20000010000 */
[----:B------:R-:W-:-:S06]  /*7990*/  F2FP.BF16.F32.PACK_AB R173, R195, R173 ;  /* 0x000000adc3ad723e */ /* 0x000fcc00000010ff */
[----:B------:R-:W4:Y:S01]  /*79a0*/  MUFU.EX2 R174, R197 ;  /* 0x000000c500ae7308 */ /* 0x000f220000000800 */
[----:B-1----:R-:W-:-:S07]  /*79b0*/  FADD.FTZ R2, R196, R2 ;  /* 0x00000002c4027221 */ /* 0x002fce0000010000 */
[----:B------:R-:W1:Y:S01]  /*79c0*/  MUFU.EX2 R11, R11 ;  /* 0x0000000b000b7308 */ /* 0x000e620000000800 */
[----:B---3--:R-:W-:Y:S01]  /*79d0*/  FADD.FTZ R0, R175, R0 ;  /* 0x00000000af007221 */ /* 0x008fe20000010000 */
[C---:B----4-:R-:W-:Y:S01]  /*79e0*/  FADD.FTZ R2, R174.reuse, R2 ;  /* 0x00000002ae027221 */ /* 0x050fe20000010000 */
[----:B------:R-:W-:Y:S02]  /*79f0*/  F2FP.BF16.F32.PACK_AB R174, R174, R196 ;  /* 0x000000c4aeae723e */ /* 0x000fe400000010ff */
[C---:B-1----:R-:W-:Y:S01]  /*7a00*/  FADD.FTZ R0, R11.reuse, R0 ;  /* 0x000000000b007221 */ /* 0x042fe20000010000 */
[----:B------:R-:W-:Y:S01]  /*7a10*/  F2FP.BF16.F32.PACK_AB R175, R11, R175 ;  /* 0x000000af0baf723e */ /* 0x000fe200000010ff */
[----:B------:R-:W-:Y:S06]  /*7a20*/  @!P0 BRA `(.L_x_11577) ;  /* 0x0000000000048947 */ /* 0x000fec0003800000 */
[----:B------:R-:W-:Y:S01]  /*7a30*/  BPT.TRAP 0x1 ;  /* 0x000000040000795c */ /* 0x000fe20000300000 */
.L_x_11577:
[----:B------:R1:W3:Y:S01]  /*7a40*/  SYNCS.PHASECHK.TRANS64.TRYWAIT P1, [UR26+0x22850], R7 ;  /* 0x02285007ff0075a7 */ /* 0x0002e2000802015a */
[----:B------:R-:W-:Y:S05]  /*7a50*/  @!P0 BRA `(.L_x_11578) ;  /* 0x0000000000048947 */ /* 0x000fea0003800000 */
[----:B------:R-:W-:Y:S01]  /*7a60*/  BPT.TRAP 0x1 ;  /* 0x000000040000795c */ /* 0x000fe20000300000 */
.L_x_11578:
[----:B---3--:R-:W-:Y:S05]  /*7a70*/  @P1 BRA `(.L_x_11579) ;  /* 0x0000000000081947 */ /* 0x008fea0003800000 */
[----:B------:R-:W3:Y:S02]  /*7a80*/  SYNCS.PHASECHK.TRANS64.TRYWAIT P1, [UR26+0x22850], R7 ;  /* 0x02285007ff0075a7 */ /* 0x000ee4000802015a */
[----:B---3--:R-:W-:Y:S05]  /*7a90*/  @!P1 BRA `(.L_x_11580) ;  /* 0x0000010c000c9947 */ /* 0x008fea0003800000 */
.L_x_11579:
[----:B---3--:R-:W3:Y:S01]  /*7aa0*/  S2R R8, SR_TID.X ;  /* 0x0000000000087919 */ /* 0x008ee20000002100 */
[----:B------:R-:W-:Y:S01]  /*7ab0*/  UIMAD UR11, UR38, 0xc00, UR21 ;  /* 0x00000c00260b78a4 */ /* 0x000fe2000f8e0215 */
[----:B------:R-:W-:-:S06]  /*7ac0*/  UMOV UR7, 0x40000040 ;  /* 0x4000004000077882 */ /* 0x000fcc0000000000 */
[----:B------:R-:W-:Y:S01]  /*7ad0*/  UMOV UR6, UR11 ;  /* 0x0000000b00067c82 */ /* 0x000fe20008000000 */
[----:B---3--:R-:W-:-:S05]  /*7ae0*/  SHF.R.U32.HI R8, RZ, 0x7, R8 ;  /* 0x00000007ff087819 */ /* 0x008fca0000011608 */
[----:B01----:R-:W-:-:S05]  /*7af0*/  VIADD R7, R8, 0x8 ;  /* 0x0000000808077836 */ /* 0x003fca0000000000 */
        /* <DEDUP_REMOVED lines=36> */
.L_x_11581:
[----:B------:R-:W-:Y:S01]  /*7d40*/  UIADD3 UR26, UR26, 0x22860, URZ ;  /* 0x000228601a1a7890 */ /* 0x000fe2000fffe03f */
[C---:B------:R-:W-:Y:S01]  /*7d50*/  ISETP.GT.AND P1, PT, R6.reuse, UR27, PT ;  /* 0x0000001b06007c0c */ /* 0x040fe2000bf24270 */
[----:B------:R-:W-:Y:S02]  /*7d60*/  VIADD R6, R6, 0xffffffff ;  /* 0xffffffff06067836 */ /* 0x000fe40000000000 */
[----:B------:R-:W-:Y:S01]  /*7d70*/  UPRMT UR26, UR25, 0x654, UR26 ;  /* 0x00000654191a7896 */ /* 0x000fe2000800001a */
[----:B------:R-:W-:Y:S02]  /*7d80*/  IMAD.MOV.U32 R8, RZ, RZ, R5 ;  /* 0x000000ffff087224 */ /* 0x000fe400078e0005 */
[----:B------:R-:W-:-:S06]  /*7d90*/  IMAD.MOV.U32 R9, RZ, RZ, R4 ;  /* 0x000000ffff097224 */ /* 0x000fcc00078e0004 */
[----:B------:R-:W-:Y:S01]  /*7da0*/  SYNCS.ARRIVE.TRANS64.RED.A1T0 RZ, [UR26], RZ ;  /* 0x000000ffffff79a7 */ /* 0x000fe2000810041a */
[----:B------:R-:W-:Y:S05]  /*7db0*/  @P1 BRA `(.L_x_11582) ;  /* 0xffffffd000041947 */ /* 0x000fea000383ffff */
.L_x_11563:
[----:B------:R-:W0:Y:S01]  /*7dc0*/  LDC R7, c[0x0][0x448] ;  /* 0x00011200ff077b82 */ /* 0x000e220000000800 */
[----:B------:R-:W-:Y:S01]  /*7dd0*/  UIADD3 UR6, UR42, 0x7f, URZ ;  /* 0x0000007f2a067890 */ /* 0x000fe2000fffe03f */
[----:B------:R-:W-:Y:S01]  /*7de0*/  IADD3 R10, R19, 0x1, -R18 ;  /* 0x00000001130a7810 */ /* 0x000fe20007ffe812 */
[----:B------:R-:W-:Y:S01]  /*7df0*/  UISETP.NE.AND UP0, UPT, UR47, URZ, UPT ;  /* 0x0000003f2f00728c */ /* 0x000fe2000bf05270 */
[----:B0-----:R-:W-:-:S13]  /*7e00*/  ISETP.NE.AND P1, PT, R7, 0x1, PT ;  /* 0x000000010700780c */ /* 0x001fda0003f25270 */
[----:B------:R-:W0:Y:S08]  /*7e10*/  @P1 LDC R7, c[0x0][0x44c] ;  /* 0x00011300ff071b82 */ /* 0x000e300000000800 */
[----:B------:R-:W1:Y:S01]  /*7e20*/  @P1 LDC R9, c[0x0][0x450] ;  /* 0x00011400ff091b82 */ /* 0x000e620000000800 */
[----:B0-----:R-:W-:-:S04]  /*7e30*/  @P1 IMAD.HI.U32 R8, R7, UR6, RZ ;  /* 0x0000000607081c27 */ /* 0x001fc8000f8e00ff */
[----:B------:R-:W-:Y:S01]  /*7e40*/  IMAD.U32 R7, RZ, RZ, UR6 ;  /* 0x00000006ff077e24 */ /* 0x000fe2000f8e00ff */
[----:B-1----:R-:W-:Y:S02]  /*7e50*/  @P1 SHF.R.U32.HI R7, RZ, R9, R8 ;  /* 0x00000009ff071219 */ /* 0x002fe40000011608 */
[----:B------:R-:W-:-:S03]  /*7e60*/  PLOP3.LUT P1, PT, PT, PT, UP0, 0x40, 0x0 ;  /* 0x000000000000781c */ /* 0x000fc60003f2e808 */
[----:B------:R-:W-:-:S04]  /*7e70*/  IMAD.IADD R7, R10, 0x1, R7 ;  /* 0x000000010a077824 */ /* 0x000fc800078e0207 */
[----:B------:R-:W-:-:S05]  /*7e80*/  VIADD R8, R7, -UR23 ;  /* 0x8000001707087c36 */ /* 0x000fca0008000000 */
[----:B------:R-:W-:Y:S01]  /*7e90*/  R2UR UR14, R8 ;  /* 0x00000000080e72ca */ /* 0x000fe200000e0000 */
[----:B------:R-:W-:-:S14]  /*7ea0*/  @P1 BRA `(.L_x_11583) ;  /* 0x0000000000501947 */ /* 0x000fdc0003800000 */
[----:B------:R-:W-:-:S13]  /*7eb0*/  R2UR UR11, R7 ;  /* 0x00000000070b72ca */ /* 0x000fda00000e0000 */
        /* <DEDUP_REMOVED lines=11> */
.L_x_11584:
[----:B------:R-:W-:Y:S02]  /*7f70*/  ULDC UR15, c[0x0][0x9e4] ;  /* 0x00027900000f7ab9 */ /* 0x000fe40000000800 */
[----:B------:R-:W-:-:S11]  /*7f80*/  UISETP.NE.AND UP0, UPT, UR15, 0x1, UPT ;  /* 0x000000010f00788c */ /* 0x000fd6000bf05270 */
[----:B------:R-:W-:Y:S02]  /*7f90*/  @UP0 ULDC.64 UR18, c[0x0][0x9e8] ;  /* 0x00027a0000120ab9 */ /* 0x000fe40000000a00 */
[----:B------:R-:W-:-:S04]  /*7fa0*/  UIMAD.WIDE.U32 UR6, UR11, UR18, URZ ;  /* 0x000000120b0672a5 */ /* 0x000fc8000f8e003f */
[----:B------:R-:W-:-:S12]  /*7fb0*/  @UP0 USHF.R.U32.HI UR11, URZ, UR19, UR7 ;  /* 0x000000133f0b0299 */ /* 0x000fd80008011607 */
.L_x_11585:
[----:B------:R-:W-:-:S04]  /*7fc0*/  UIMAD UR11, UR11, UR15, URZ ;  /* 0x0000000f0b0b72a4 */ /* 0x000fc8000f8e023f */
[----:B------:R-:W-:-:S04]  /*7fd0*/  UISETP.LT.AND UP0, UPT, UR14, UR11, UPT ;  /* 0x0000000b0e00728c */ /* 0x000fc8000bf01270 */
[----:B------:R-:W-:-:S12]  /*7fe0*/  USEL UR14, UR14, UR11, !UP0 ;  /* 0x0000000b0e0e7287 */ /* 0x000fd8000c000000 */
.L_x_11583:
        /* <DEDUP_REMOVED lines=12> */
.L_x_11597:
[----:B------:R-:W-:Y:S01]  /*80b0*/  UIADD3 UR38, UR38, 0x1, URZ ;  /* 0x0000000126267890 */ /* 0x000fe2000fffe03f */
[C---:B------:R-:W-:Y:S01]  /*80c0*/  ISETP.GT.AND P1, PT, R7.reuse, UR22, PT ;  /* 0x0000001607007c0c */ /* 0x040fe2000bf24270 */
[----:B------:R-:W-:Y:S02]  /*80d0*/  VIADD R7, R7, 0xffffffff ;  /* 0xffffffff07077836 */ /* 0x000fe40000000000 */
[----:B------:R-:W-:-:S04]  /*80e0*/  UISETP.NE.AND UP0, UPT, UR38, 0x2, UPT ;  /* 0x000000022600788c */ /* 0x000fc8000bf05270 */
[----:B------:R-:W-:Y:S02]  /*80f0*/  USEL UR6, URZ, 0x1, UP0 ;  /* 0x000000013f067887 */ /* 0x000fe40008000000 */
[----:B------:R-:W-:Y:S02]  /*8100*/  USEL UR38, UR38, URZ, UP0 ;  /* 0x0000003f26267287 */ /* 0x000fe40008000000 */
[----:B------:R-:W-:Y:S01]  /*8110*/  ULOP3.LUT UR37, UR37, UR6, URZ, 0x3c, !UPT ;  /* 0x0000000625257292 */ /* 0x000fe2000f8e3c3f */
[----:B-1----:R-:W-:Y:S11]  /*8120*/  @!P0 BRA `(.L_x_11587) ;  /* 0x0000000000048947 */ /* 0x002ff60003800000 */
[----:B------:R-:W-:Y:S01]  /*8130*/  BPT.TRAP 0x1 ;  /* 0x000000040000795c */ /* 0x000fe20000300000 */
.L_x_11587:
        /* <DEDUP_REMOVED lines=9> */
.L_x_11588:
[----:B-1----:R-:W-:Y:S05]  /*81d0*/  @P2 BRA `(.L_x_11589) ;  /* 0x0000000000082947 */ /* 0x002fea0003800000 */
[----:B------:R-:W1:Y:S02]  /*81e0*/  SYNCS.PHASECHK.TRANS64.TRYWAIT P2, [UR24+0x22830], R6 ;  /* 0x02283006ff0075a7 */ /* 0x000e640008040158 */
[----:B-1----:R-:W-:Y:S05]  /*81f0*/  @!P2 BRA `(.L_x_11590) ;  /* 0x00000104004ca947 */ /* 0x002fea0003800000 */
.L_x_11589:
[----:B------:R-:W-:Y:S01]  /*8200*/  UIMAD UR18, UR38, 0x300, UR20 ;  /* 0x00000300261278a4 */ /* 0x000fe2000f8e0214 */
[----:B------:R-:W-:Y:S01]  /*8210*/  WARPGROUP.ARRIVE ;  /* 0x00000000000079c5 */ /* 0x000fe20000000000 */
[----:B------:R-:W-:Y:S01]  /*8220*/  UMOV UR19, 0x40000040 ;  /* 0x4000004000137882 */ /* 0x000fe20000000000 */
[----:B------:R-:W-:Y:S01]  /*8230*/  UMOV UR7, 0x40000040 ;  /* 0x4000004000077882 */ /* 0x000fe20000000000 */
[----:B------:R-:W-:-:S03]  /*8240*/  UIADD3 UR6, UR18, 0x2, URZ ;  /* 0x0000000212067890 */ /* 0x000fc6000fffe03f */
[----:B-12---:R-:W1:Y:S01]  /*8250*/  S2R R3, SR_TID.X ;  /* 0x0000000000037919 */ /* 0x006e620000002100 */
        /* <DEDUP_REMOVED lines=20> */
.L_x_11591:
        /* <DEDUP_REMOVED lines=69> */
[----:B------:R-:W4:Y:S01]  /*87f0*/  MUFU.EX2 R156, R156 ;  /* 0x0000009c009c7308 */ /* 0x000f220000000800 */
[----:B--2---:R-:W-:Y:S01]  /*8800*/  FFMA.FTZ R2, R8, R2, R152 ;  /* 0x0000000208027223 */ /* 0x004fe20000010098 */
[----:B------:R-:W-:Y:S01]  /*8810*/  FMNMX.FTZ R5, R167, R5, !PT ;  /* 0x00000005a7057209 */ /* 0x000fe20007810000 */
[-C--:B------:R-:W-:Y:S01]  /*8820*/  FMUL.FTZ R24, R24, R8.reuse ;  /* 0x0000000818187220 */ /* 0x080fe20000410000 */
[-C--:B------:R-:W-:Y:S01]  /*8830*/  FMUL.FTZ R25, R25, R8.reuse ;  /* 0x0000000819197220 */ /* 0x080fe20000410000 */
[-C--:B------:R-:W-:Y:S01]  /*8840*/  FMUL.FTZ R28, R28, R8.reuse ;  /* 0x000000081c1c7220 */ /* 0x080fe20000410000 */
[----:B------:R-:W-:Y:S01]  /*8850*/  FMNMX.FTZ R5, R170, R5, !PT ;  /* 0x00000005aa057209 */ /* 0x000fe20007810000 */
        /* <DEDUP_REMOVED lines=9> */
[----:B------:R-:W3:Y:S01]  /*88f0*/  MUFU.EX2 R152, R160 ;  /* 0x000000a000987308 */ /* 0x000ee20000000800 */
[----:B----4-:R-:W-:Y:S01]  /*8900*/  FADD.FTZ R2, R156, R2 ;  /* 0x000000029c027221 */ /* 0x010fe20000010000 */
[-C--:B------:R-:W-:Y:S01]  /*8910*/  FMUL.FTZ R37, R37, R8.reuse ;  /* 0x0000000825257220 */ /* 0x080fe20000410000 */
[----:B------:R-:W-:Y:S01]  /*8920*/  FMNMX.FTZ R5, R175, R5, !PT ;  /* 0x00000005af057209 */ /* 0x000fe20007810000 */
[-C--:B------:R-:W-:Y:S01]  /*8930*/  FMUL.FTZ R40, R40, R8.reuse ;  /* 0x0000000828287220 */ /* 0x080fe20000410000 */
[-C--:B------:R-:W-:Y:S01]  /*8940*/  FMUL.FTZ R41, R41, R8.reuse ;  /* 0x0000000829297220 */ /* 0x080fe20000410000 */
[----:B------:R-:W-:Y:S01]  /*8950*/  FMUL.FTZ R44, R44, R8 ;  /* 0x000000082c2c7220 */ /* 0x000fe20000410000 */
[----:B------:R-:W-:Y:S01]  /*8960*/  FMNMX.FTZ R5, R178, R5, !PT ;  /* 0x00000005b2057209 */ /* 0x000fe20007810000 */
[----:B------:R-:W4:Y:S01]  /*8970*/  MUFU.EX2 R161, R161 ;  /* 0x000000a100a17308 */ /* 0x000f220000000800 */
        /* <DEDUP_REMOVED lines=9> */
[----:B---3--:R-:W-:Y:S01]  /*8a10*/  FADD.FTZ R14, R152, R2 ;  /* 0x00000002980e7221 */ /* 0x008fe20000010000 */
[-C--:B------:R-:W-:Y:S01]  /*8a20*/  FMUL.FTZ R53, R53, R8.reuse ;  /* 0x0000000835357220 */ /* 0x080fe20000410000 */
[----:B------:R-:W-:Y:S01]  /*8a30*/  FMNMX.FTZ R5, R183, R5, !PT ;  /* 0x00000005b7057209 */ /* 0x000fe20007810000 */
[-C--:B------:R-:W-:Y:S01]  /*8a40*/  FMUL.FTZ R56, R56, R8.reuse ;  /* 0x0000000838387220 */ /* 0x080fe20000410000 */
[-C--:B------:R-:W-:Y:S01]  /*8a50*/  FMUL.FTZ R57, R57, R8.reuse ;  /* 0x0000000839397220 */ /* 0x080fe20000410000 */
[----:B------:R-:W-:Y:S01]  /*8a60*/  FMUL.FTZ R60, R60, R8 ;  /* 0x000000083c3c7220 */ /* 0x000fe20000410000 */
[----:B------:R-:W-:Y:S01]  /*8a70*/  FMNMX.FTZ R5, R186, R5, !PT ;  /* 0x00000005ba057209 */ /* 0x000fe20007810000 */
[----:B------:R-:W-:Y:S01]  /*8a80*/  MUFU.EX2 R156, R168 ;  /* 0x000000a8009c7308 */ /* 0x000fe20000000800 */
[----:B----4-:R-:W-:Y:S01]  /*8a90*/  F2FP.BF16.F32.PACK_AB R152, R161, R152 ;  /* 0x00000098a198723e */ /* 0x010fe200000010ff */
        /* <DEDUP_REMOVED lines=54> */
[----:B--2---:R-:W-:Y:S01]  /*8e00*/  FMNMX.FTZ R5, R5, R10, !PT ;  /* 0x0000000a05057209 */ /* 0x004fe20007810000 */
[----:B------:R-:W-:Y:S01]  /*8e10*/  MUFU.EX2 R181, R181 ;  /* 0x000000b500b57308 */ /* 0x000fe20000000800 */
[-C--:B------:R-:W-:Y:S01]  /*8e20*/  FMUL.FTZ R141, R141, R8.reuse ;  /* 0x000000088d8d7220 */ /* 0x080fe20000410000 */
[-C--:B------:R-:W-:Y:S01]  /*8e30*/  FMUL.FTZ R144, R144, R8.reuse ;  /* 0x0000000890907220 */ /* 0x080fe20000410000 */
[-C--:B------:R-:W-:Y:S01]  /*8e40*/  FMUL.FTZ R145, R145, R8.reuse ;  /* 0x0000000891917220 */ /* 0x080fe20000410000 */
[----:B------:R-:W2:Y:S01]  /*8e50*/  SHFL.BFLY PT, R11, R5, 0x1, 0x1f ;  /* 0x0c201f00050b7f89 */ /* 0x000ea200000e0000 */
[-C--:B------:R-:W-:Y:S01]  /*8e60*/  FMUL.FTZ R148, R148, R8.reuse ;  /* 0x0000000894947220 */ /* 0x080fe20000410000 */
[----:B------:R-:W-:-:S02]  /*8e70*/  FMUL.FTZ R149, R149, R8 ;  /* 0x0000000895957220 */ /* 0x000fc40000410000 */
[----:B------:R-:W-:Y:S08]  /*8e80*/  MUFU.EX2 R10, R164 ;  /* 0x000000a4000a7308 */ /* 0x000ff00000000800 */
[----:B------:R-:W-:Y:S08]  /*8e90*/  MUFU.EX2 R164, R184 ;  /* 0x000000b800a47308 */ /* 0x000ff00000000800 */
[----:B------:R-:W-:Y:S01]  /*8ea0*/  MUFU.EX2 R185, R185 ;  /* 0x000000b900b97308 */ /* 0x000fe20000000800 */
[----:B--2---:R-:W-:-:S07]  /*8eb0*/  FMNMX.FTZ R5, R5, R11, !PT ;  /* 0x0000000b05057209 */ /* 0x004fce0007810000 */
[----:B------:R-:W-:Y:S01]  /*8ec0*/  MUFU.EX2 R189, R189 ;  /* 0x000000bd00bd7308 */ /* 0x000fe20000000800 */
        /* <DEDUP_REMOVED lines=42> */
[----:B------:R-:W-:Y:S01]  /*9170*/  F2FP.BF16.F32.PACK_AB R154, R165, R10 ;  /* 0x0000000aa59a723e */ /* 0x000fe200000010ff */
[-C--:B------:R-:W-:Y:S01]  /*9180*/  FMUL.FTZ R39, R39, R9.reuse ;  /* 0x0000000927277220 */ /* 0x080fe20000410000 */
[-C--:B------:R-:W-:Y:S01]  /*9190*/  FMUL.FTZ R42, R42, R9.reuse ;  /* 0x000000092a2a7220 */ /* 0x080fe20000410000 */
[-C--:B------:R-:W-:Y:S01]  /*91a0*/  FMUL.FTZ R43, R43, R9.reuse ;  /* 0x000000092b2b7220 */ /* 0x080fe20000410000 */
[----:B------:R3:W5:Y:S01]  /*91b0*/  MUFU.EX2 R153, R162 ;  /* 0x000000a200997308 */ /* 0x0007620000000800 */
        /* <DEDUP_REMOVED lines=43> */
[-C--:B------:R-:W-:Y:S01]  /*9470*/  FMUL.FTZ R83, R83, R9.reuse ;  /* 0x0000000953537220 */ /* 0x080fe20000410000 */
[-C--:B------:R-:W-:Y:S01]  /*9480*/  FMUL.FTZ R86, R86, R9.reuse ;  /* 0x0000000956567220 */ /* 0x080fe20000410000 */
[----:B------:R-:W-:Y:S01]  /*9490*/  FADD.FTZ R0, R160, R0 ;  /* 0x00000000a0007221 */ /* 0x000fe20000010000 */
[----:B------:R-:W-:Y:S01]  /*94a0*/  F2FP.BF16.F32.PACK_AB R160, R177, R160 ;  /* 0x000000a0b1a0723e */ /* 0x000fe200000010ff */
        /* <DEDUP_REMOVED lines=15> */
[----:B------:R-:W-:Y:S01]  /*95a0*/  F2FP.BF16.F32.PACK_AB R164, R185, R164 ;  /* 0x000000a4b9a4723e */ /* 0x000fe200000010ff */
        /* <DEDUP_REMOVED lines=75> */
[----:B------:R-:W-:Y:S06]  /*9a60*/  @!P0 BRA `(.L_x_11592) ;  /* 0x0000000000048947 */ /* 0x000fec0003800000 */
[----:B------:R-:W-:Y:S01]  /*9a70*/  BPT.TRAP 0x1 ;  /* 0x000000040000795c */ /* 0x000fe20000300000 */
.L_x_11592:
[----:B------:R2:W3:Y:S01]  /*9a80*/  SYNCS.PHASECHK.TRANS64.TRYWAIT P2, [UR24+0x22850], R6 ;  /* 0x02285006ff0075a7 */ /* 0x0004e20008040158 */
[----:B------:R-:W-:Y:S05]  /*9a90*/  @!P0 BRA `(.L_x_11593) ;  /* 0x0000000000048947 */ /* 0x000fea0003800000 */
[----:B------:R-:W-:Y:S01]  /*9aa0*/  BPT.TRAP 0x1 ;  /* 0x000000040000795c */ /* 0x000fe20000300000 */
.L_x_11593:
[----:B---3--:R-:W-:Y:S05]  /*9ab0*/  @P2 BRA `(.L_x_11594) ;  /* 0x0000000000082947 */ /* 0x008fea0003800000 */
[----:B------:R-:W3:Y:S02]  /*9ac0*/  SYNCS.PHASECHK.TRANS64.TRYWAIT P2, [UR24+0x22850], R6 ;  /* 0x02285006ff0075a7 */ /* 0x000ee40008040158 */
[----:B---3--:R-:W-:Y:S05]  /*9ad0*/  @!P2 BRA `(.L_x_11595) ;  /* 0x000000ec002ca947 */ /* 0x008fea0003800000 */
.L_x_11594:
[----:B------:R-:W4:Y:S01]  /*9ae0*/  S2R R8, SR_TID.X ;  /* 0x0000000000087919 */ /* 0x000f220000002100 */
[----:B------:R-:W-:Y:S01]  /*9af0*/  UIMAD UR11, UR38, 0xc00, UR21 ;  /* 0x00000c00260b78a4 */ /* 0x000fe2000f8e0215 */
[----:B------:R-:W-:-:S06]  /*9b00*/  UMOV UR7, 0x40000040 ;  /* 0x4000004000077882 */ /* 0x000fcc0000000000 */
[----:B------:R-:W-:Y:S01]  /*9b10*/  UMOV UR6, UR11 ;  /* 0x0000000b00067c82 */ /* 0x000fe20008000000 */
[----:B----4-:R-:W-:-:S05]  /*9b20*/  SHF.R.U32.HI R8, RZ, 0x7, R8 ;  /* 0x00000007ff087819 */ /* 0x010fca0000011608 */
[----:B0-23--:R-:W-:-:S05]  /*9b30*/  VIADD R6, R8, 0x8 ;  /* 0x0000000808067836 */ /* 0x00dfca0000000000 */
        /* <DEDUP_REMOVED lines=36> */
.L_x_11596:
[----:B------:R-:W-:Y:S01]  /*9d80*/  UIADD3 UR24, UR24, 0x22860, URZ ;  /* 0x0002286018187890 */ /* 0x000fe2000fffe03f */
[----:B------:R-:W-:Y:S02]  /*9d90*/  IMAD.MOV.U32 R9, RZ, RZ, R5 ;  /* 0x000000ffff097224 */ /* 0x000fe400078e0005 */
[----:B------:R-:W-:Y:S01]  /*9da0*/  IMAD.MOV.U32 R8, RZ, RZ, R4 ;  /* 0x000000ffff087224 */ /* 0x000fe200078e0004 */
[----:B------:R-:W-:-:S09]  /*9db0*/  UPRMT UR24, UR23, 0x654, UR24 ;  /* 0x0000065417187896 */ /* 0x000fd20008000018 */
[----:B------:R-:W-:Y:S01]  /*9dc0*/  SYNCS.ARRIVE.TRANS64.RED.A1T0 RZ, [UR24], RZ ;  /* 0x000000ffffff79a7 */ /* 0x000fe20008100418 */
[----:B------:R-:W-:Y:S05]  /*9dd0*/  @P1 BRA `(.L_x_11597) ;  /* 0xffffffe000b41947 */ /* 0x000fea000383ffff */
[----:B------:R-:W-:-:S07]  /*9de0*/  IMAD.MOV.U32 R6, RZ, RZ, R7 ;  /* 0x000000ffff067224 */ /* 0x000fce00078e0007 */
.L_x_11586:
        /* <DEDUP_REMOVED lines=8> */
.L_x_11617:
[----:B------:R-:W-:-:S04]  /*9e70*/  UIADD3 UR38, UR38, 0x1, URZ ;  /* 0x0000000126267890 */ /* 0x000fc8000fffe03f */
[----:B------:R-:W-:-:S04]  /*9e80*/  UISETP.NE.AND UP0, UPT, UR38, 0x2, UPT ;  /* 0x000000022600788c */ /* 0x000fc8000bf05270 */
[----:B------:R-:W-:Y:S02]  /*9e90*/  USEL UR6, URZ, 0x1, UP0 ;  /* 0x000000013f067887 */ /* 0x000fe40008000000 */
[----:B------:R-:W-:Y:S02]  /*9ea0*/  USEL UR38, UR38, URZ, UP0 ;  /* 0x0000003f26267287 */ /* 0x000fe40008000000 */
[----:B------:R-:W-:Y:S01]  /*9eb0*/  ULOP3.LUT UR37, UR37, UR6, URZ, 0x3c, !UPT ;  /* 0x0000000625257292 */ /* 0x000fe2000f8e3c3f */
[----:B------:R-:W-:Y:S11]  /*9ec0*/  @!P0 BRA `(.L_x_11599) ;  /* 0x0000000000048947 */ /* 0x000ff60003800000 */
[----:B------:R-:W-:Y:S01]  /*9ed0*/  BPT.TRAP 0x1 ;  /* 0x000000040000795c */ /* 0x000fe20000300000 */
.L_x_11599:
[----:B------:R-:W0:Y:S01]  /*9ee0*/  S2UR UR22, SR_CgaCtaId ;  /* 0x00000000001679c3 */ /* 0x000e220000008800 */
[----:B------:R-:W-:Y:S01]  /*9ef0*/  UMOV UR6, 0x400 ;  /* 0x0000040000067882 */ /* 0x000fe20000000000 */
[----:B------:R-:W-:-:S05]  /*9f00*/  IMAD.U32 R7, RZ, RZ, UR37 ;  /* 0x00000025ff077e24 */ /* 0x000fca000f8e00ff */
[----:B------:R-:W-:Y:S01]  /*9f10*/  SHF.L.U32 R7, R7, 0x1f, RZ ;  /* 0x0000001f07077819 */ /* 0x000fe200000006ff */
[----:B0-----:R-:W-:-:S04]  /*9f20*/  ULEA UR6, UR22, UR6, 0x18 ;  /* 0x0000000616067291 */ /* 0x001fc8000f8ec03f */
[----:B------:R-:W-:-:S09]  /*9f30*/  ULEA UR23, UR38, UR6, 0x3 ;  /* 0x0000000626177291 */ /* 0x000fd2000f8e183f */
[----:B------:R0:W3:Y:S01]  /*9f40*/  SYNCS.PHASECHK.TRANS64.TRYWAIT P1, [UR23+0x22830], R7 ;  /* 0x02283007ff0075a7 */ /* 0x0000e20008020157 */
[----:B------:R-:W-:Y:S05]  /*9f50*/  @!P0 BRA `(.L_x_11600) ;  /* 0x0000000000048947 */ /* 0x000fea0003800000 */
[----:B------:R-:W-:Y:S01]  /*9f60*/  BPT.TRAP 0x1 ;  /* 0x000000040000795c */ /* 0x000fe20000300000 */
.L_x_11600:
[----:B---3--:R-:W-:Y:S05]  /*9f70*/  @P1 BRA `(.L_x_11601) ;  /* 0x0000000000081947 */ /* 0x008fea0003800000 */
[----:B------:R-:W3:Y:S02]  /*9f80*/  SYNCS.PHASECHK.TRANS64.TRYWAIT P1, [UR23+0x22830], R7 ;  /* 0x02283007ff0075a7 */ /* 0x000ee40008020157 */
[----:B---3--:R-:W-:Y:S05]  /*9f90*/  @!P1 BRA `(.L_x_11602) ;  /* 0x000000e800149947 */ /* 0x008fea0003800000 */
.L_x_11601:
        /* <DEDUP_REMOVED lines=26> */
.L_x_11603:
[----:B---3--:R-:W2:Y:S01]  /*a140*/  LDC R4, c[0x0][0x448] ;  /* 0x00011200ff047b82 */ /* 0x008ea20000000800 */
        /* <DEDUP_REMOVED lines=11> */
[----:B--2---:R-:W-:-:S13]  /*a200*/  ISETP.NE.AND P1, PT, R4, 0x1, PT ;  /* 0x000000010400780c */ /* 0x004fda0003f25270 */
[----:B------:R-:W2:Y:S08]  /*a210*/  @P1 LDC R5, c[0x0][0x44c] ;  /* 0x00011300ff051b82 */ /* 0x000eb00000000800 */
[----:B------:R-:W3:Y:S01]  /*a220*/  @P1 LDC R4, c[0x0][0x450] ;  /* 0x00011400ff041b82 */ /* 0x000ee20000000800 */
[----:B--2---:R-:W-:-:S05]  /*a230*/  @P1 IMAD.HI.U32 R5, R15, R5, RZ ;  /* 0x000000050f051227 */ /* 0x004fca00078e00ff */
[----:B---3--:R-:W-:Y:S02]  /*a240*/  @P1 SHF.R.U32.HI R15, RZ, R4, R5 ;  /* 0x00000004ff0f1219 */ /* 0x008fe40000011605 */
[----:B------:R-:W-:-:S03]  /*a250*/  PLOP3.LUT P1, PT, PT, PT, UP0, 0x40, 0x0 ;  /* 0x000000000000781c */ /* 0x000fc60003f2e808 */
[----:B------:R-:W2:Y:S02]  /*a260*/  SHFL.IDX PT, R20, R15, RZ, 0x1c1f ;  /* 0x001c1fff0f147589 */ /* 0x000ea400000e0000 */
[----:B--2---:R-:W-:Y:S02]  /*a270*/  IMAD.IADD R12, R14, 0x1, R20 ;  /* 0x000000010e0c7824 */ /* 0x004fe400078e0214 */
        /* <DEDUP_REMOVED lines=14> */
.L_x_11606:
[----:B------:R-:W-:-:S05]  /*a360*/  IMAD.U32 R21, RZ, RZ, UR25 ;  /* 0x00000019ff157e24 */ /* 0x000fca000f8e00ff */
[----:B------:R-:W-:-:S13]  /*a370*/  ISETP.NE.AND P1, PT, R21, 0x1, PT ;  /* 0x000000011500780c */ /* 0x000fda0003f25270 */
[----:B------:R-:W2:Y:S02]  /*a380*/  @P1 LDC.64 R4, c[0x0][0x9e8] ;  /* 0x00027a00ff041b82 */ /* 0x000ea40000000a00 */
[----:B--2---:R-:W-:-:S05]  /*a390*/  @P1 IMAD.HI.U32 R4, R20, R4, RZ ;  /* 0x0000000414041227 */ /* 0x004fca00078e00ff */
[----:B------:R-:W-:-:S07]  /*a3a0*/  @P1 SHF.R.U32.HI R20, RZ, R5, R4 ;  /* 0x00000005ff141219 */ /* 0x000fce0000011604 */
.L_x_11607:
[----:B------:R-:W-:Y:S05]  /*a3b0*/  BSYNC B0 ;  /* 0x0000000000007941 */ /* 0x000fea0003800000 */
.L_x_11605:
[----:B------:R-:W-:-:S04]  /*a3c0*/  IMAD.IADD R4, R10, 0x1, -R17 ;  /* 0x000000010a047824 */ /* 0x000fc800078e0a11 */
[----:B------:R-:W-:-:S05]  /*a3d0*/  IMAD R4, R20, R21, R4 ;  /* 0x0000001514047224 */ /* 0x000fca00078e0204 */
[----:B------:R-:W-:Y:S02]  /*a3e0*/  VIMNMX R11, R11, R4, !PT ;  /* 0x000000040b0b7248 */ /* 0x000fe40007fe0100 */
[----:B------:R-:W-:-:S07]  /*a3f0*/  VIADDMNMX R12, R4, R21, R12, PT ;  /* 0x00000015040c7246 */ /* 0x000fce000380010c */
.L_x_11604:
        /* <DEDUP_REMOVED lines=133> */
[----:B------:R-:W2:Y:S02]  /*ac50*/  SHFL.IDX PT, R11, R15, 0x1, 0x1c1f ;  /* 0x003c1f000f0b7f89 */ /* 0x000ea400000e0000 */
[----:B------:R-:W-:-:S04]  /*ac60*/  ISETP.LT.OR P6, PT, R12, 0x5a, P6 ;  /* 0x0000005a0c00780c */ /* 0x000fc800037c1670 */
[----:B------:R-:W-:Y:S02]  /*ac70*/  FSEL R197, R197, -INF , !P6 ;  /* 0xff800000c5c57808 */ /* 0x000fe40007000000 */
[----:B------:R-:W-:Y:S01]  /*ac80*/  PLOP3.LUT P6, PT, PT, PT, UP0, 0x40, 0x0 ;  /* 0x000000000000781c */ /* 0x000fe20003fce808 */
[--C-:B--2---:R-:W-:Y:S02]  /*ac90*/  IMAD.IADD R14, R14, 0x1, R11.reuse ;  /* 0x000000010e0e7824 */ /* 0x104fe400078e020b */
        /* <DEDUP_REMOVED lines=14> */
.L_x_11610:
[----:B------:R-:W-:-:S05]  /*ad80*/  IMAD.U32 R12, RZ, RZ, UR25 ;  /* 0x00000019ff0c7e24 */ /* 0x000fca000f8e00ff */
[----:B------:R-:W-:-:S13]  /*ad90*/  ISETP.NE.AND P6, PT, R12, 0x1, PT ;  /* 0x000000010c00780c */ /* 0x000fda0003fc5270 */
[----:B------:R-:W2:Y:S02]  /*ada0*/  @P6 LDC.64 R4, c[0x0][0x9e8] ;  /* 0x00027a00ff046b82 */ /* 0x000ea40000000a00 */
[----:B--2---:R-:W-:-:S05]  /*adb0*/  @P6 IMAD.HI.U32 R4, R11, R4, RZ ;  /* 0x000000040b046227 */ /* 0x004fca00078e00ff */
[----:B------:R-:W-:-:S07]  /*adc0*/  @P6 SHF.R.U32.HI R11, RZ, R5, R4 ;  /* 0x00000005ff0b6219 */ /* 0x000fce0000011604 */
.L_x_11611:
[----:B------:R-:W-:Y:S05]  /*add0*/  BSYNC B0 ;  /* 0x0000000000007941 */ /* 0x000fea0003800000 */
.L_x_11609:
[----:B------:R-:W-:-:S04]  /*ade0*/  IMAD.IADD R10, R10, 0x1, -R17 ;  /* 0x000000010a0a7824 */ /* 0x000fc800078e0a11 */
[----:B------:R-:W-:-:S05]  /*adf0*/  IMAD R10, R11, R12, R10 ;  /* 0x0000000c0b0a7224 */ /* 0x000fca00078e020a */
[----:B------:R-:W-:Y:S02]  /*ae00*/  VIMNMX R13, R13, R10, !PT ;  /* 0x0000000a0d0d7248 */ /* 0x000fe40007fe0100 */
[----:B------:R-:W-:-:S07]  /*ae10*/  VIADDMNMX R14, R10, R12, R14, PT ;  /* 0x0000000c0a0e7246 */ /* 0x000fce000380010e */
.L_x_11608:
        /* <DEDUP_REMOVED lines=61> */
[----:B------:R-:W2:Y:S01]  /*b1f0*/  SHFL.BFLY PT, R5, R4, 0x2, 0x1f ;  /* 0x0c401f0004057f89 */ /* 0x000ea200000e0000 */
        /* <DEDUP_REMOVED lines=14> */
[----:B--2---:R-:W-:Y:S02]  /*b2e0*/  FMNMX.FTZ R4, R4, R5, !PT ;  /* 0x0000000504047209 */ /* 0x004fe40007810000 */
[----:B------:R-:W-:Y:S02]  /*b2f0*/  ISETP.GT.AND P1, PT, R13, 0x30, !P1 ;  /* 0x000000300d00780c */ /* 0x000fe40004f24270 */
[----:B------:R-:W-:Y:S01]  /*b300*/  FSEL R191, R191, -INF , !P2 ;  /* 0xff800000bfbf7808 */ /* 0x000fe20005000000 */
[----:B------:R-:W2:Y:S01]  /*b310*/  SHFL.BFLY PT, R5, R4, 0x1, 0x1f ;  /* 0x0c201f0004057f89 */ /* 0x000ea200000e0000 */
        /* <DEDUP_REMOVED lines=13> */
[----:B--2---:R-:W-:-:S02]  /*b3f0*/  FMNMX.FTZ R4, R4, R5, !PT ;  /* 0x0000000504047209 */ /* 0x004fc40007810000 */
        /* <DEDUP_REMOVED lines=59> */
[----:B------:R-:W2:Y:S01]  /*b7b0*/  MUFU.EX2 R9, R9 ;  /* 0x0000000900097308 */ /* 0x000ea20000000800 */
[----:B------:R-:W-:Y:S02]  /*b7c0*/  FSEL R199, R199, -INF , !P1 ;  /* 0xff800000c7c77808 */ /* 0x000fe40004800000 */
[----:B------:R-:W-:-:S04]  /*b7d0*/  FMNMX.FTZ R5, R159, R5, !PT ;  /* 0x000000059f057209 */ /* 0x000fc80007810000 */
[----:B------:R-:W-:Y:S01]  /*b7e0*/  FMNMX.FTZ R5, R162, R5, !PT ;  /* 0x00000005a2057209 */ /* 0x000fe20007810000 */
[----:B------:R-:W3:Y:S03]  /*b7f0*/  MUFU.EX2 R153, R153 ;  /* 0x0000009900997308 */ /* 0x000ee60000000800 */
[----:B------:R-:W-:-:S04]  /*b800*/  FMNMX.FTZ R5, R163, R5, !PT ;  /* 0x00000005a3057209 */ /* 0x000fc80007810000 */
[----:B------:R-:W-:Y:S01]  /*b810*/  FMNMX.FTZ R5, R166, R5, !PT ;  /* 0x00000005a6057209 */ /* 0x000fe20007810000 */
[----:B------:R-:W4:Y:S01]  /*b820*/  MUFU.EX2 R10, R10 ;  /* 0x0000000a000a7308 */ /* 0x000f220000000800 */
[----:B--2---:R-:W-:Y:S01]  /*b830*/  FFMA.FTZ R2, R9, R2, R152 ;  /* 0x0000000209027223 */ /* 0x004fe20000010098 */
[----:B------:R-:W-:Y:S01]  /*b840*/  FMUL.FTZ R24, R24, R9 ;  /* 0x0000000918187220 */ /* 0x000fe20000410000 */
[----:B------:R-:W-:Y:S01]  /*b850*/  FMNMX.FTZ R5, R167, R5, !PT ;  /* 0x00000005a7057209 */ /* 0x000fe20007810000 */
[-C--:B------:R-:W-:Y:S01]  /*b860*/  FMUL.FTZ R25, R25, R9.reuse ;  /* 0x0000000919197220 */ /* 0x080fe20000410000 */
[-C--:B------:R-:W-:Y:S01]  /*b870*/  FMUL.FTZ R28, R28, R9.reuse ;  /* 0x000000091c1c7220 */ /* 0x080fe20000410000 */
[----:B------:R-:W-:Y:S01]  /*b880*/  FMUL.FTZ R29, R29, R9 ;  /* 0x000000091d1d7220 */ /* 0x000fe20000410000 */
[----:B------:R-:W-:Y:S01]  /*b890*/  FMNMX.FTZ R5, R170, R5, !PT ;  /* 0x00000005aa057209 */ /* 0x000fe20007810000 */
[----:B------:R-:W2:Y:S01]  /*b8a0*/  MUFU.EX2 R157, R157 ;  /* 0x0000009d009d7308 */ /* 0x000ea20000000800 */
        /* <DEDUP_REMOVED lines=8> */
[----:B----4-:R-:W-:Y:S01]  /*b930*/  FADD.FTZ R2, R10, R2 ;  /* 0x000000020a027221 */ /* 0x010fe20000010000 */
[----:B------:R-:W3:Y:S01]  /*b940*/  MUFU.EX2 R160, R160 ;  /* 0x000000a000a07308 */ /* 0x000ee20000000800 */
[----:B------:R-:W-:Y:S01]  /*b950*/  FMUL.FTZ R40, R40, R9 ;  /* 0x0000000928287220 */ /* 0x000fe20000410000 */
[----:B------:R-:W-:Y:S01]  /*b960*/  FMNMX.FTZ R5, R175, R5, !PT ;  /* 0x00000005af057209 */ /* 0x000fe20007810000 */
[-C--:B------:R-:W-:Y:S01]  /*b970*/  FMUL.FTZ R41, R41, R9.reuse ;  /* 0x0000000929297220 */ /* 0x080fe20000410000 */
[-C--:B------:R-:W-:Y:S01]  /*b980*/  FMUL.FTZ R44, R44, R9.reuse ;  /* 0x000000092c2c7220 */ /* 0x080fe20000410000 */
[----:B------:R-:W-:Y:S01]  /*b990*/  FMUL.FTZ R45, R45, R9 ;  /* 0x000000092d2d7220 */ /* 0x000fe20000410000 */
[----:B------:R-:W-:Y:S01]  /*b9a0*/  FMNMX.FTZ R5, R178, R5, !PT ;  /* 0x00000005b2057209 */ /* 0x000fe20007810000 */
[----:B--2---:R-:W-:Y:S01]  /*b9b0*/  FADD.FTZ R2, R157, R2 ;  /* 0x000000029d027221 */ /* 0x004fe20000010000 */
[----:B------:R-:W2:Y:S01]  /*b9c0*/  MUFU.EX2 R161, R161 ;  /* 0x000000a100a17308 */ /* 0x000ea20000000800 */
[----:B------:R-:W-:Y:S01]  /*b9d0*/  FMUL.FTZ R48, R48, R9 ;  /* 0x0000000930307220 */ /* 0x000fe20000410000 */
[----:B------:R-:W-:Y:S01]  /*b9e0*/  FMNMX.FTZ R5, R179, R5, !PT ;  /* 0x00000005b3057209 */ /* 0x000fe20007810000 */
[-C--:B------:R-:W-:Y:S01]  /*b9f0*/  FMUL.FTZ R49, R49, R9.reuse ;  /* 0x0000000931317220 */ /* 0x080fe20000410000 */
[-C--:B------:R-:W-:Y:S01]  /*ba00*/  FMUL.FTZ R52, R52, R9.reuse ;  /* 0x0000000934347220 */ /* 0x080fe20000410000 */
[----:B------:R-:W-:Y:S01]  /*ba10*/  FMUL.FTZ R53, R53, R9 ;  /* 0x0000000935357220 */ /* 0x000fe20000410000 */
[----:B------:R-:W-:Y:S01]  /*ba20*/  FMNMX.FTZ R5, R182, R5, !PT ;  /* 0x00000005b6057209 */ /* 0x000fe20007810000 */
[----:B------:R-:W-:Y:S01]  /*ba30*/  FMUL.FTZ R56, R56, R9 ;  /* 0x0000000938387220 */ /* 0x000fe20000410000 */
[----:B------:R-:W4:Y:S01]  /*ba40*/  MUFU.EX2 R164, R164 ;  /* 0x000000a400a47308 */ /* 0x000f220000000800 */
        /* <DEDUP_REMOVED lines=8> */
[----:B--2---:R-:W-:Y:S01]  /*bad0*/  FADD.FTZ R2, R161, R2 ;  /* 0x00000002a1027221 */ /* 0x004fe20000010000 */
[----:B------:R-:W-:Y:S01]  /*bae0*/  FMNMX.FTZ R5, R187, R5, !PT ;  /* 0x00000005bb057209 */ /* 0x000fe20007810000 */
[-C--:B------:R-:W-:Y:S01]  /*baf0*/  FMUL.FTZ R65, R65, R9.reuse ;  /* 0x0000000941417220 */ /* 0x080fe20000410000 */
[----:B------:R-:W-:Y:S01]  /*bb00*/  F2FP.BF16.F32.PACK_AB R160, R161, R160 ;  /* 0x000000a0a1a0723e */ /* 0x000fe200000010ff */
[----:B------:R-:W-:Y:S01]  /*bb10*/  FMUL.FTZ R68, R68, R9 ;  /* 0x0000000944447220 */ /* 0x000fe20000410000 */
[----:B------:R-:W-:Y:S01]  /*bb20*/  FMNMX.FTZ R5, R190, R5, !PT ;  /* 0x00000005be057209 */ /* 0x000fe20007810000 */
[----:B------:R-:W-:Y:S01]  /*bb30*/  FMUL.FTZ R69, R69, R9 ;  /* 0x0000000945457220 */ /* 0x000fe20000410000 */
[----:B------:R-:W2:Y:S01]  /*bb40*/  MUFU.EX2 R168, R168 ;  /* 0x000000a800a87308 */ /* 0x000ea20000000800 */
[----:B----4-:R-:W-:Y:S01]  /*bb50*/  FADD.FTZ R2, R164, R2 ;  /* 0x00000002a4027221 */ /* 0x010fe20000010000 */
        /* <DEDUP_REMOVED lines=18> */
[-C--:B------:R-:W-:Y:S01]  /*bc80*/  FMUL.FTZ R89, R89, R9.reuse ;  /* 0x0000000959597220 */ /* 0x080fe20000410000 */
[-C--:B------:R-:W-:Y:S01]  /*bc90*/  FMUL.FTZ R92, R92, R9.reuse ;  /* 0x000000095c5c7220 */ /* 0x080fe20000410000 */
[-C--:B------:R-:W-:Y:S01]  /*bca0*/  FMUL.FTZ R93, R93, R9.reuse ;  /* 0x000000095d5d7220 */ /* 0x080fe20000410000 */
[----:B------:R-:W2:Y:S01]  /*bcb0*/  SHFL.BFLY PT, R11, R5, 0x2, 0x1f ;  /* 0x0c401f00050b7f89 */ /* 0x000ea200000e0000 */
[----:B------:R-:W5:Y:S01]  /*bcc0*/  MUFU.EX2 R173, R173 ;  /* 0x000000ad00ad7308 */ /* 0x000f620000000800 */
        /* <DEDUP_REMOVED lines=21> */
[----:B------:R-:W-:Y:S01]  /*be20*/  FMUL.FTZ R128, R128, R9 ;  /* 0x0000000980807220 */ /* 0x000fe20000410000 */
[----:B--2---:R-:W-:Y:S01]  /*be30*/  FMNMX.FTZ R5, R5, R11, !PT ;  /* 0x0000000b05057209 */ /* 0x004fe20007810000 */
[----:B------:R-:W2:Y:S01]  /*be40*/  MUFU.EX2 R180, R180 ;  /* 0x000000b400b47308 */ /* 0x000ea20000000800 */
[----:B----4-:R-:W-:Y:S01]  /*be50*/  FADD.FTZ R2, R176, R2 ;  /* 0x00000002b0027221 */ /* 0x010fe20000010000 */
[-C--:B------:R-:W-:Y:S01]  /*be60*/  FMUL.FTZ R129, R129, R9.reuse ;  /* 0x0000000981817220 */ /* 0x080fe20000410000 */
[-C--:B------:R-:W-:Y:S01]  /*be70*/  FMUL.FTZ R132, R132, R9.reuse ;  /* 0x0000000984847220 */ /* 0x080fe20000410000 */
[----:B------:R-:W4:Y:S01]  /*be80*/  SHFL.BFLY PT, R11, R5, 0x1, 0x1f ;  /* 0x0c201f00050b7f89 */ /* 0x000f2200000e0000 */
        /* <DEDUP_REMOVED lines=12> */
[----:B--2---:R-:W-:-:S07]  /*bf50*/  FADD.FTZ R2, R180, R2 ;  /* 0x00000002b4027221 */ /* 0x004fce0000010000 */
[----:B------:R-:W2:Y:S01]  /*bf60*/  MUFU.EX2 R185, R185 ;  /* 0x000000b900b97308 */ /* 0x000ea20000000800 */
[----:B-----5:R-:W-:Y:S01]  /*bf70*/  FADD.FTZ R2, R181, R2 ;  /* 0x00000002b5027221 */ /* 0x020fe20000010000 */
[----:B----4-:R-:W-:-:S04]  /*bf80*/  FMNMX.FTZ R5, R5, R11, !PT ;  /* 0x0000000b05057209 */ /* 0x010fc80007810000 */
[C---:B------:R-:W-:Y:S01]  /*bf90*/  FSETP.NEU.FTZ.AND P1, PT, R5.reuse, -INF , PT ;  /* 0xff8000000500780b */ /* 0x040fe20003f3d000 */
[----:B------:R-:W-:Y:S01]  /*bfa0*/  FMUL.FTZ R12, R5, UR10 ;  /* 0x0000000a050c7c20 */ /* 0x000fe20008410000 */
[----:B------:R-:W4:Y:S01]  /*bfb0*/  MUFU.EX2 R188, R188 ;  /* 0x000000bc00bc7308 */ /* 0x000f220000000800 */
[----:B---3--:R-:W-:-:S03]  /*bfc0*/  FADD.FTZ R2, R184, R2 ;  /* 0x00000002b8027221 */ /* 0x008fc60000010000 */
[----:B------:R-:W-:Y:S01]  /*bfd0*/  FSEL R12, R12, RZ, P1 ;  /* 0x000000ff0c0c7208 */ /* 0x000fe20000800000 */
[----:B--2---:R-:W-:-:S03]  /*bfe0*/  FADD.FTZ R2, R185, R2 ;  /* 0x00000002b9027221 */ /* 0x004fc60000010000 */
[----:B------:R-:W-:Y:S01]  /*bff0*/  MUFU.EX2 R189, R189 ;  /* 0x000000bd00bd7308 */ /* 0x000fe20000000800 */
[--C-:B------:R-:W-:Y:S01]  /*c000*/  FFMA.FTZ R20, R158, UR10, -R12.reuse ;  /* 0x0000000a9e147c23 */ /* 0x100fe2000801080c */
[----:B------:R-:W-:Y:S01]  /*c010*/  F2FP.BF16.F32.PACK_AB R158, R157, R10 ;  /* 0x0000000a9d9e723e */ /* 0x000fe200000010ff */
[--C-:B------:R-:W-:Y:S01]  /*c020*/  FFMA.FTZ R154, R154, UR10, -R12.reuse ;  /* 0x0000000a9a9a7c23 */ /* 0x100fe2000801080c */
[----:B------:R-:W-:Y:S01]  /*c030*/  FSEL R10, R5, RZ, P1 ;  /* 0x000000ff050a7208 */ /* 0x000fe20000800000 */
[--C-:B------:R-:W-:Y:S01]  /*c040*/  FFMA.FTZ R155, R155, UR10, -R12.reuse ;  /* 0x0000000a9b9b7c23 */ /* 0x100fe2000801080c */
[--C-:B------:R-:W-:Y:S01]  /*c050*/  FFMA.FTZ R159, R159, UR10, -R12.reuse ;  /* 0x0000000a9f9f7c23 */ /* 0x100fe2000801080c */
[----:B------:R-:W-:Y:S01]  /*c060*/  FFMA.FTZ R15, R162, UR10, -R12 ;  /* 0x0000000aa20f7c23 */ /* 0x000fe2000801080c */
[----:B------:R-:W-:Y:S01]  /*c070*/  MUFU.EX2 R20, R20 ;  /* 0x0000001400147308 */ /* 0x000fe20000000800 */
[----:B------:R-:W-:Y:S01]  /*c080*/  FADD.FTZ R10, -R10, R8 ;  /* 0x000000080a0a7221 */ /* 0x000fe20000010100 */
        /* <DEDUP_REMOVED lines=12> */
[----:B------:R-:W-:Y:S01]  /*c150*/  F2FP.BF16.F32.PACK_AB R164, R169, R168 ;  /* 0x000000a8a9a4723e */ /* 0x000fe200000010ff */
[--C-:B------:R-:W-:Y:S01]  /*c160*/  FFMA.FTZ R182, R182, UR10, -R12.reuse ;  /* 0x0000000ab6b67c23 */ /* 0x100fe2000801080c */
[----:B------:R-:W2:Y:S01]  /*c170*/  MUFU.EX2 R8, R8 ;  /* 0x0000000800087308 */ /* 0x000ea20000000800 */
        /* <DEDUP_REMOVED lines=11> */
[----:B------:R-:W-:Y:S01]  /*c230*/  FFMA.FTZ R12, R199, UR10, -R12 ;  /* 0x0000000ac70c7c23 */ /* 0x000fe2000801080c */
[----:B----4-:R-:W-:Y:S01]  /*c240*/  FADD.FTZ R2, R188, R2 ;  /* 0x00000002bc027221 */ /* 0x010fe20000010000 */
[----:B------:R-:W-:-:S02]  /*c250*/  F2FP.BF16.F32.PACK_AB R170, R181, R180 ;  /* 0x000000b4b5aa723e */ /* 0x000fc400000010ff */
[----:B------:R-:W4:Y:S01]  /*c260*/  MUFU.EX2 R159, R159 ;  /* 0x0000009f009f7308 */ /* 0x000f220000000800 */
[----:B--2---:R-:W-:Y:S01]  /*c270*/  FFMA.FTZ R0, R8, R0, R154 ;  /* 0x0000000008007223 */ /* 0x004fe2000001009a */
[----:B------:R-:W-:Y:S01]  /*c280*/  FADD.FTZ R2, R189, R2 ;  /* 0x00000002bd027221 */ /* 0x000fe20000010000 */
[----:B------:R-:W-:Y:S01]  /*c290*/  F2FP.BF16.F32.PACK_AB R172, R185, R184 ;  /* 0x000000b8b9ac723e */ /* 0x000fe200000010ff */
[----:B------:R-:W-:Y:S01]  /*c2a0*/  FMUL.FTZ R26, R26, R8 ;  /* 0x000000081a1a7220 */ /* 0x000fe20000410000 */
[----:B------:R-:W-:Y:S01]  /*c2b0*/  F2FP.BF16.F32.PACK_AB R174, R189, R188 ;  /* 0x000000bcbdae723e */ /* 0x000fe200000010ff */
[-C--:B------:R-:W-:Y:S01]  /*c2c0*/  FMUL.FTZ R27, R27, R8.reuse ;  /* 0x000000081b1b7220 */ /* 0x080fe20000410000 */
[----:B------:R-:W-:Y:S01]  /*c2d0*/  FMUL.FTZ R30, R30, R8 ;  /* 0x000000081e1e7220 */ /* 0x000fe20000410000 */
[----:B------:R-:W2:Y:S01]  /*c2e0*/  MUFU.EX2 R15, R15 ;  /* 0x0000000f000f7308 */ /* 0x000ea20000000800 */
[C---:B---3--:R-:W-:Y:S01]  /*c2f0*/  FADD.FTZ R0, R155.reuse, R0 ;  /* 0x000000009b007221 */ /* 0x048fe20000010000 */
[----:B------:R-:W-:Y:S01]  /*c300*/  F2FP.BF16.F32.PACK_AB R157, R155, R154 ;  /* 0x0000009a9b9d723e */ /* 0x000fe200000010ff */
[-C--:B------:R-:W-:Y:S01]  /*c310*/  FMUL.FTZ R31, R31, R8.reuse ;  /* 0x000000081f1f7220 */ /* 0x080fe20000410000 */
[-C--:B------:R-:W-:Y:S01]  /*c320*/  FMUL.FTZ R34, R34, R8.reuse ;  /* 0x0000000822227220 */ /* 0x080fe20000410000 */
[----:B------:R-:W-:Y:S01]  /*c330*/  FADD.FTZ R0, R20, R0 ;  /* 0x0000000014007221 */ /* 0x000fe20000010000 */
        /* <DEDUP_REMOVED lines=86> */
[----:B------:R-:W-:-:S04]  /*c8a0*/  FMUL.FTZ R151, R151, R8 ;  /* 0x0000000897977220 */ /* 0x000fc80000410000 */
        /* <DEDUP_REMOVED lines=28> */
[----:B--2---:R-:W-:Y:S01]  /*ca70*/  FADD.FTZ R0, R179, R0 ;  /* 0x00000000b3007221 */ /* 0x004fe20000010000 */
[C---:B---3--:R-:W-:Y:S01]  /*ca80*/  FADD.FTZ R2, R178.reuse, R2 ;  /* 0x00000002b2027221 */ /* 0x048fe20000010000 */
[----:B------:R-:W-:Y:S02]  /*ca90*/  F2FP.BF16.F32.PACK_AB R178, R178, R196 ;  /* 0x000000c4b2b2723e */ /* 0x000fe400000010ff */
[C---:B----4-:R-:W-:Y:S01]  /*caa0*/  FADD.FTZ R0, R12.reuse, R0 ;  /* 0x000000000c007221 */ /* 0x050fe20000010000 */
[----:B------:R-:W-:Y:S01]  /*cab0*/  F2FP.BF16.F32.PACK_AB R179, R12, R179 ;  /* 0x000000b30cb3723e */ /* 0x000fe200000010ff */
[----:B------:R-:W-:Y:S06]  /*cac0*/  @!P0 BRA `(.L_x_11612) ;  /* 0x0000000000048947 */ /* 0x000fec0003800000 */
[----:B------:R-:W-:Y:S01]  /*cad0*/  BPT.TRAP 0x1 ;  /* 0x000000040000795c */ /* 0x000fe20000300000 */
.L_x_11612:
[----:B------:R2:W3:Y:S01]  /*cae0*/  SYNCS.PHASECHK.TRANS64.TRYWAIT P1, [UR23+0x22850], R7 ;  /* 0x02285007ff0075a7 */ /* 0x0004e20008020157 */
[----:B------:R-:W-:Y:S05]  /*caf0*/  @!P0 BRA `(.L_x_11613) ;  /* 0x0000000000048947 */ /* 0x000fea0003800000 */
[----:B------:R-:W-:Y:S01]  /*cb00*/  BPT.TRAP 0x1 ;  /* 0x000000040000795c */ /* 0x000fe20000300000 */
.L_x_11613:
[----:B---3--:R-:W-:Y:S05]  /*cb10*/  @P1 BRA `(.L_x_11614) ;  /* 0x0000000000081947 */ /* 0x008fea0003800000 */
[----:B------:R-:W3:Y:S02]  /*cb20*/  SYNCS.PHASECHK.TRANS64.TRYWAIT P1, [UR23+0x22850], R7 ;  /* 0x02285007ff0075a7 */ /* 0x000ee40008020157 */
[----:B---3--:R-:W-:Y:S05]  /*cb30*/  @!P1 BRA `(.L_x_11615) ;  /* 0x000000bc00449947 */ /* 0x008fea0003800000 */
.L_x_11614:
        /* <DEDUP_REMOVED lines=42> */
.L_x_11616:
        /* <DEDUP_REMOVED lines=8> */
.L_x_11598:
[----:B------:R-:W0:Y:S01]  /*ce60*/  SHFL.BFLY PT, R7, R2, 0x2, 0x1f ;  /* 0x0c401f0002077f89 */ /* 0x000e2200000e0000 */
[----:B------:R-:W-:Y:S01]  /*ce70*/  UIADD3 UR38, UR38, 0x1, URZ ;  /* 0x0000000126267890 */ /* 0x000fe2000fffe03f */
[----:B------:R1:W-:Y:S06]  /*ce80*/  BAR.ARV R3, 0x100 ;  /* 0x000400030000751d */ /* 0x0003ec0000002000 */
[----:B------:R-:W-:Y:S02]  /*ce90*/  UISETP.NE.AND UP0, UPT, UR38, 0x2, UPT ;  /* 0x000000022600788c */ /* 0x000fe4000bf05270 */
[----:B------:R-:W-:Y:S06]  /*cea0*/  BAR.ARV 0x8, 0x180 ;  /* 0x0206000000007b1d */ /* 0x000fec0000002000 */
[----:B-12---:R-:W-:Y:S01]  /*ceb0*/  IMAD.MOV.U32 R3, RZ, RZ, -0x800000 ;  /* 0xff800000ff037424 */ /* 0x006fe200078e00ff */
[----:B------:R-:W-:Y:S01]  /*cec0*/  USEL UR4, URZ, 0x1, UP0 ;  /* 0x000000013f047887 */ /* 0x000fe20008000000 */
[----:B------:R-:W1:Y:S01]  /*ced0*/  SHFL.BFLY PT, R9, R0, 0x2, 0x1f ;  /* 0x0c401f0000097f89 */ /* 0x000e6200000e0000 */
[----:B------:R-:W-:Y:S01]  /*cee0*/  PLOP3.LUT P0, PT, PT, PT, PT, 0x8, 0x0 ;  /* 0x000000000000781c */ /* 0x000fe20003f0e170 */
[----:B------:R-:W-:Y:S01]  /*cef0*/  UIADD3 UR36, UR36, 0x1, URZ ;  /* 0x0000000124247890 */ /* 0x000fe2000fffe03f */
[----:B0-----:R-:W-:Y:S01]  /*cf00*/  FADD.FTZ R8, R7, R2 ;  /* 0x0000000207087221 */ /* 0x001fe20000010000 */
[----:B------:R-:W-:-:S02]  /*cf10*/  USEL UR38, UR38, URZ, UP0 ;  /* 0x0000003f26267287 */ /* 0x000fc40008000000 */
[----:B------:R-:W-:Y:S02]  /*cf20*/  ULOP3.LUT UR37, UR37, UR4, URZ, 0x3c, !UPT ;  /* 0x0000000425257292 */ /* 0x000fe4000f8e3c3f */
[----:B------:R-:W0:Y:S01]  /*cf30*/  SHFL.BFLY PT, R7, R8, 0x1, 0x1f ;  /* 0x0c201f0008077f89 */ /* 0x000e2200000e0000 */
[----:B-1----:R-:W-:Y:S01]  /*cf40*/  FADD.FTZ R9, R9, R0 ;  /* 0x0000000009097221 */ /* 0x002fe20000010000 */
[----:B------:R-:W-:-:S04]  /*cf50*/  IMAD.MOV.U32 R0, RZ, RZ, RZ ;  /* 0x000000ffff007224 */ /* 0x000fc800078e00ff */
        /* <DEDUP_REMOVED lines=147> */
.L_x_11539:
        /* <DEDUP_REMOVED lines=16> */
[----:B------:R-:W-:Y:S02]  /*d990*/  F2FP.BF16.F32.PACK_AB R7, R31, R30 ;  /* 0x0000001e1f07723e */ /* 0x000fe400000010ff */
[----:B------:R-:W-:Y:S02]  /*d9a0*/  F2FP.BF16.F32.PACK_AB R10, R37, R36 ;  /* 0x00000024250a723e */ /* 0x000fe400000010ff */
[----:B------:R-:W-:Y:S01]  /*d9b0*/  BAR.SYNC.DEFER_BLOCKING 0x1, 0x100 ;  /* 0x0044000000007b1d */ /* 0x000fe20000010000 */
[----:B------:R-:W-:-:S05]  /*d9c0*/  UISETP.NE.AND UP0, UPT, UR44, URZ, UPT ;  /* 0x0000003f2c00728c */ /* 0x000fca000bf05270 */
[----:B------:R-:W-:Y:S01]  /*d9d0*/  ULDC UR20, c[0x0][0xbe8] ;  /* 0x0002fa0000147ab9 */ /* 0x000fe20000000800 */
[----:B------:R-:W-:Y:S01]  /*d9e0*/  UMOV UR10, UR8 ;  /* 0x00000008000a7c82 */ /* 0x000fe20008000000 */
[----:B0-----:R-:W-:Y:S01]  /*d9f0*/  UMOV UR11, UR4 ;  /* 0x00000004000b7c82 */ /* 0x001fe20008000000 */
[----:B------:R-:W-:Y:S01]  /*da00*/  ULDC UR4, c[0x0][0xad4] ;  /* 0x0002b50000047ab9 */ /* 0x000fe20000000800 */
[----:B--2---:R-:W-:-:S03]  /*da10*/  IMAD.WIDE R18, R0, R18, UR10 ;  /* 0x0000000a00127e25 */ /* 0x004fc6000f8e0212 */
[C---:B------:R-:W-:Y:S02]  /*da20*/  IADD3 R9, P1, R18.reuse, 0x20, RZ ;  /* 0x0000002012097810 */ /* 0x040fe40007f3e0ff */
[----:B------:R-:W-:Y:S02]  /*da30*/  LOP3.LUT R5, R18, 0x380, RZ, 0xc0, !PT ;  /* 0x0000038012057812 */ /* 0x000fe400078ec0ff */
[----:B------:R-:W-:Y:S02]  /*da40*/  LOP3.LUT R8, R9, 0x380, RZ, 0xc0, !PT ;  /* 0x0000038009087812 */ /* 0x000fe400078ec0ff */
[----:B------:R-:W-:Y:S02]  /*da50*/  SHF.R.U64 R5, R5, 0x3, RZ ;  /* 0x0000000305057819 */ /* 0x000fe400000012ff */
[----:B------:R-:W-:Y:S02]  /*da60*/  SHF.R.U64 R8, R8, 0x3, RZ ;  /* 0x0000000308087819 */ /* 0x000fe400000012ff */
[----:B------:R-:W-:-:S02]  /*da70*/  IADD3 R157, P0, R18, 0x40, RZ ;  /* 0x00000040129d7810 */ /* 0x000fc40007f1e0ff */
[----:B------:R-:W-:Y:S01]  /*da80*/  LOP3.LUT R8, R8, R9, RZ, 0x3c, !PT ;  /* 0x0000000908087212 */ /* 0x000fe200078e3cff */
[--C-:B------:R-:W-:Y:S01]  /*da90*/  IMAD.X R9, RZ, RZ, R19.reuse, P1 ;  /* 0x000000ffff097224 */ /* 0x100fe200008e0613 */
[C---:B------:R-:W-:Y:S02]  /*daa0*/  IADD3 R163, P3, R18.reuse, 0x4000, RZ ;  /* 0x0000400012a37810 */ /* 0x040fe40007f7e0ff */
[C---:B------:R-:W-:Y:S02]  /*dab0*/  IADD3 R165, P6, R18.reuse, 0x4020, RZ ;  /* 0x0000402012a57810 */ /* 0x040fe40007fde0ff */
[----:B------:R-:W-:Y:S02]  /*dac0*/  IADD3 R169, P1, R18, 0x8000, RZ ;  /* 0x0000800012a97810 */ /* 0x000fe40007f3e0ff */
[----:B------:R-:W-:Y:S01]  /*dad0*/  LOP3.LUT R4, R5, R18, RZ, 0x3c, !PT ;  /* 0x0000001205047212 */ /* 0x000fe200078e3cff */
[----:B------:R-:W-:Y:S01]  /*dae0*/  IMAD.MOV.U32 R5, RZ, RZ, R19 ;  /* 0x000000ffff057224 */ /* 0x000fe200078e0013 */
[----:B------:R-:W-:-:S02]  /*daf0*/  LOP3.LUT R156, R157, 0x380, RZ, 0xc0, !PT ;  /* 0x000003809d9c7812 */ /* 0x000fc400078ec0ff */
[C---:B------:R-:W-:Y:S02]  /*db00*/  IADD3 R159, P4, R18.reuse, 0x60, RZ ;  /* 0x00000060129f7810 */ /* 0x040fe40007f9e0ff */
[----:B------:R-:W-:Y:S02]  /*db10*/  IADD3 R167, P5, R18, 0x4040, RZ ;  /* 0x0000404012a77810 */ /* 0x000fe40007fbe0ff */
[----:B------:R-:W-:Y:S02]  /*db20*/  LOP3.LUT R162, R163, 0x380, RZ, 0xc0, !PT ;  /* 0x00000380a3a27812 */ /* 0x000fe400078ec0ff */
[----:B------:R-:W-:Y:S02]  /*db30*/  LOP3.LUT R164, R165, 0x380, RZ, 0xc0, !PT ;  /* 0x00000380a5a47812 */ /* 0x000fe400078ec0ff */
[----:B------:R-:W-:Y:S02]  /*db40*/  LOP3.LUT R168, R169, 0x380, RZ, 0xc0, !PT ;  /* 0x00000380a9a87812 */ /* 0x000fe400078ec0ff */
[----:B------:R-:W-:-:S02]  /*db50*/  SHF.R.U64 R156, R156, 0x3, RZ ;  /* 0x000000039c9c7819 */ /* 0x000fc400000012ff */
[----:B------:R-:W-:Y:S02]  /*db60*/  LOP3.LUT R158, R159, 0x380, RZ, 0xc0, !PT ;  /* 0x000003809f9e7812 */ /* 0x000fe400078ec0ff */
[----:B------:R-:W-:Y:S02]  /*db70*/  MOV R13, R4 ;  /* 0x00000004000d7202 */ /* 0x000fe40000000f00 */
[----:B------:R-:W-:Y:S02]  /*db80*/  LOP3.LUT R166, R167, 0x380, RZ, 0xc0, !PT ;  /* 0x00000380a7a67812 */ /* 0x000fe400078ec0ff */
[----:B------:R-:W-:Y:S02]  /*db90*/  SHF.R.U64 R162, R162, 0x3, RZ ;  /* 0x00000003a2a27819 */ /* 0x000fe400000012ff */
[----:B------:R-:W-:Y:S02]  /*dba0*/  SHF.R.U64 R164, R164, 0x3, RZ ;  /* 0x00000003a4a47819 */ /* 0x000fe400000012ff */
[----:B------:R-:W-:-:S02]  /*dbb0*/  F2FP.BF16.F32.PACK_AB R4, R25, R24 ;  /* 0x000000181904723e */ /* 0x000fc400000010ff */
[----:B------:R-:W-:Y:S02]  /*dbc0*/  F2FP.BF16.F32.PACK_AB R5, R27, R26 ;  /* 0x0000001a1b05723e */ /* 0x000fe400000010ff */
[----:B------:R-:W-:Y:S02]  /*dbd0*/  SHF.R.U64 R168, R168, 0x3, RZ ;  /* 0x00000003a8a87819 */ /* 0x000fe400000012ff */
[----:B------:R-:W-:Y:S01]  /*dbe0*/  IADD3 R11, P2, R18, 0x4060, RZ ;  /* 0x00004060120b7810 */ /* 0x000fe20007f5e0ff */
[----:B------:R0:W-:Y:S01]  /*dbf0*/  STSM.16.M88.4 [R13], R4 ;  /* 0x000000040d007844 */ /* 0x0001e20000000200 */
[----:B------:R-:W-:Y:S01]  /*dc00*/  LOP3.LUT R156, R156, R157, RZ, 0x3c, !PT ;  /* 0x0000009d9c9c7212 */ /* 0x000fe200078e3cff */
[----:B------:R-:W-:Y:S01]  /*dc10*/  IMAD.X R157, RZ, RZ, R19, P0 ;  /* 0x000000ffff9d7224 */ /* 0x000fe200000e0613 */
        /* <DEDUP_REMOVED lines=8> */
[----:B------:R-:W-:Y:S02]  /*dca0*/  LOP3.LUT R12, R11, 0x380, RZ, 0xc0, !PT ;  /* 0x000003800b0c7812 */ /* 0x000fe400078ec0ff */
[C---:B------:R-:W-:Y:S01]  /*dcb0*/  IADD3 R15, P0, R18.reuse, 0x8020, RZ ;  /* 0x00008020120f7810 */ /* 0x040fe20007f1e0ff */
[----:B0-----:R-:W-:Y:S01]  /*dcc0*/  IMAD.X R13, RZ, RZ, R19, P2 ;  /* 0x000000ffff0d7224 */ /* 0x001fe200010e0613 */
[----:B------:R-:W-:-:S02]  /*dcd0*/  IADD3 R153, P3, R18, 0x8060, RZ ;  /* 0x0000806012997810 */ /* 0x000fc40007f7e0ff */
[C---:B------:R-:W-:Y:S02]  /*dce0*/  IADD3 R155, P6, R18.reuse, 0xc000, RZ ;  /* 0x0000c000129b7810 */ /* 0x040fe40007fde0ff */
[----:B------:R-:W-:Y:S02]  /*dcf0*/  IADD3 R5, P1, R18, 0xc060, RZ ;  /* 0x0000c06012057810 */ /* 0x000fe40007f3e0ff */
[----:B------:R-:W-:Y:S01]  /*dd00*/  LOP3.LUT R158, R158, R159, RZ, 0x3c, !PT ;  /* 0x0000009f9e9e7212 */ /* 0x000fe200078e3cff */
[--C-:B------:R-:W-:Y:S01]  /*dd10*/  IMAD.X R159, RZ, RZ, R19.reuse, P4 ;  /* 0x000000ffff9f7224 */ /* 0x100fe200020e0613 */
[----:B------:R-:W-:Y:S01]  /*dd20*/  LOP3.LUT R166, R166, R167, RZ, 0x3c, !PT ;  /* 0x000000a7a6a67212 */ /* 0x000fe200078e3cff */
[----:B------:R-:W-:Y:S01]  /*dd30*/  IMAD.X R167, RZ, RZ, R19, P5 ;  /* 0x000000ffffa77224 */ /* 0x000fe200028e0613 */
[----:B------:R-:W-:Y:S02]  /*dd40*/  SHF.R.U64 R12, R12, 0x3, RZ ;  /* 0x000000030c0c7819 */ /* 0x000fe400000012ff */
[----:B------:R-:W-:-:S02]  /*dd50*/  LOP3.LUT R14, R15, 0x380, RZ, 0xc0, !PT ;  /* 0x000003800f0e7812 */ /* 0x000fc400078ec0ff */
[C---:B------:R-:W-:Y:S02]  /*dd60*/  IADD3 R171, P4, R18.reuse, 0x8040, RZ ;  /* 0x0000804012ab7810 */ /* 0x040fe40007f9e0ff */
[C---:B------:R-:W-:Y:S02]  /*dd70*/  IADD3 R161, P5, R18.reuse, 0xc020, RZ ;  /* 0x0000c02012a17810 */ /* 0x040fe40007fbe0ff */
[----:B------:R-:W-:Y:S02]  /*dd80*/  IADD3 R21, P2, R18, 0xc040, RZ ;  /* 0x0000c04012157810 */ /* 0x000fe40007f5e0ff */
[----:B------:R-:W-:Y:S02]  /*dd90*/  LOP3.LUT R152, R153, 0x380, RZ, 0xc0, !PT ;  /* 0x0000038099987812 */ /* 0x000fe400078ec0ff */
[----:B------:R-:W-:Y:S02]  /*dda0*/  LOP3.LUT R154, R155, 0x380, RZ, 0xc0, !PT ;  /* 0x000003809b9a7812 */ /* 0x000fe400078ec0ff */
[----:B------:R-:W-:-:S02]  /*ddb0*/  LOP3.LUT R18, R5, 0x380, RZ, 0xc0, !PT ;  /* 0x0000038005127812 */ /* 0x000fc400078ec0ff */
[----:B------:R-:W-:Y:S02]  /*ddc0*/  LOP3.LUT R12, R12, R11, RZ, 0x3c, !PT ;  /* 0x0000000b0c0c7212 */ /* 0x000fe400078e3cff */
[----:B------:R-:W-:Y:S02]  /*ddd0*/  MOV R0, R8 ;  /* 0x0000000800007202 */ /* 0x000fe40000000f00 */
[----:B------:R-:W-:Y:S02]  /*dde0*/  SHF.R.U64 R14, R14, 0x3, RZ ;  /* 0x000000030e0e7819 */ /* 0x000fe400000012ff */
[----:B------:R-:W-:Y:S02]  /*ddf0*/  F2FP.BF16.F32.PACK_AB R8, R33, R32 ;  /* 0x000000202108723e */ /* 0x000fe400000010ff */
[----:B------:R-:W-:Y:S02]  /*de00*/  F2FP.BF16.F32.PACK_AB R9, R35, R34 ;  /* 0x000000222309723e */ /* 0x000fe400000010ff */
[----:B------:R-:W-:-:S02]  /*de10*/  F2FP.BF16.F32.PACK_AB R11, R39, R38 ;  /* 0x00000026270b723e */ /* 0x000fc400000010ff */
[----:B------:R-:W-:Y:S02]  /*de20*/  SHF.R.U64 R152, R152, 0x3, RZ ;  /* 0x0000000398987819 */ /* 0x000fe400000012ff */
[----:B------:R-:W-:Y:S01]  /*de30*/  SHF.R.U64 R154, R154, 0x3, RZ ;  /* 0x000000039a9a7819 */ /* 0x000fe200000012ff */
[----:B------:R0:W-:Y:S01]  /*de40*/  STSM.16.M88.4 [R0], R8 ;  /* 0x0000000800007844 */ /* 0x0001e20000000200 */
[----:B------:R-:W-:Y:S02]  /*de50*/  LOP3.LUT R20, R21, 0x380, RZ, 0xc0, !PT ;  /* 0x0000038015147812 */ /* 0x000fe400078ec0ff */
[----:B------:R-:W-:Y:S02]  /*de60*/  SHF.R.U64 R18, R18, 0x3, RZ ;  /* 0x0000000312127819 */ /* 0x000fe400000012ff */
[----:B------:R-:W-:Y:S01]  /*de70*/  LOP3.LUT R14, R14, R15, RZ, 0x3c, !PT ;  /* 0x0000000f0e0e7212 */ /* 0x000fe200078e3cff */
[----:B------:R-:W-:Y:S01]  /*de80*/  IMAD.X R15, RZ, RZ, R19, P0 ;  /* 0x000000ffff0f7224 */ /* 0x000fe200000e0613 */
[----:B------:R-:W-:-:S02]  /*de90*/  LOP3.LUT R170, R171, 0x380, RZ, 0xc0, !PT ;  /* 0x00000380abaa7812 */ /* 0x000fc400078ec0ff */
[----:B------:R-:W-:Y:S01]  /*dea0*/  LOP3.LUT R152, R152, R153, RZ, 0x3c, !PT ;  /* 0x0000009998987212 */ /* 0x000fe200078e3cff */
[--C-:B------:R-:W-:Y:S01]  /*deb0*/  IMAD.X R153, RZ, RZ, R19.reuse, P3 ;  /* 0x000000ffff997224 */ /* 0x100fe200018e0613 */
[----:B------:R-:W-:Y:S01]  /*dec0*/  LOP3.LUT R154, R154, R155, RZ, 0x3c, !PT ;  /* 0x0000009b9a9a7212 */ /* 0x000fe200078e3cff */
[----:B------:R-:W-:Y:S01]  /*ded0*/  IMAD.X R155, RZ, RZ, R19, P6 ;  /* 0x000000ffff9b7224 */ /* 0x000fe200030e0613 */
[----:B------:R-:W-:Y:S02]  /*dee0*/  SHF.R.U64 R20, R20, 0x3, RZ ;  /* 0x0000000314147819 */ /* 0x000fe400000012ff */
[----:B------:R-:W-:Y:S02]  /*def0*/  LOP3.LUT R18, R18, R5, RZ, 0x3c, !PT ;  /* 0x0000000512127212 */ /* 0x000fe400078e3cff */
[----:B------:R-:W-:Y:S02]  /*df00*/  MOV R156, R156 ;  /* 0x0000009c009c7202 */ /* 0x000fe40000000f00 */
[----:B------:R-:W-:-:S02]  /*df10*/  F2FP.BF16.F32.PACK_AB R4, R41, R40 ;  /* 0x000000282904723e */ /* 0x000fc400000010ff */
[----:B------:R-:W-:Y:S02]  /*df20*/  F2FP.BF16.F32.PACK_AB R5, R43, R42 ;  /* 0x0000002a2b05723e */ /* 0x000fe400000010ff */
[----:B------:R-:W-:Y:S02]  /*df30*/  F2FP.BF16.F32.PACK_AB R6, R45, R44 ;  /* 0x0000002c2d06723e */ /* 0x000fe400000010ff */
[----:B------:R-:W-:Y:S02]  /*df40*/  F2FP.BF16.F32.PACK_AB R7, R47, R46 ;  /* 0x0000002e2f07723e */ /* 0x000fe400000010ff */
[----:B------:R-:W-:Y:S02]  /*df50*/  MOV R158, R158 ;  /* 0x0000009e009e7202 */ /* 0x000fe40000000f00 */
[----:B0-----:R-:W-:Y:S01]  /*df60*/  F2FP.BF16.F32.PACK_AB R8, R49, R48 ;  /* 0x000000303108723e */ /* 0x001fe200000010ff */
[----:B------:R0:W-:Y:S01]  /*df70*/  STSM.16.M88.4 [R156], R4 ;  /* 0x000000049c007844 */ /* 0x0001e20000000200 */
[----:B------:R-:W-:-:S02]  /*df80*/  F2FP.BF16.F32.PACK_AB R9, R51, R50 ;  /* 0x000000323309723e */ /* 0x000fc400000010ff */
[----:B------:R-:W-:Y:S02]  /*df90*/  F2FP.BF16.F32.PACK_AB R10, R53, R52 ;  /* 0x00000034350a723e */ /* 0x000fe400000010ff */
[----:B------:R-:W-:Y:S02]  /*dfa0*/  F2FP.BF16.F32.PACK_AB R11, R55, R54 ;  /* 0x00000036370b723e */ /* 0x000fe400000010ff */
[----:B------:R-:W-:Y:S02]  /*dfb0*/  SHF.R.U64 R170, R170, 0x3, RZ ;  /* 0x00000003aaaa7819 */ /* 0x000fe400000012ff */
[----:B------:R-:W-:Y:S01]  /*dfc0*/  LOP3.LUT R160, R161, 0x380, RZ, 0xc0, !PT ;  /* 0x00000380a1a07812 */ /* 0x000fe200078ec0ff */
[----:B------:R-:W-:Y:S01]  /*dfd0*/  STSM.16.M88.4 [R158], R8 ;  /* 0x000000089e007844 */ /* 0x000fe20000000200 */
[----:B------:R-:W-:Y:S02]  /*dfe0*/  LOP3.LUT R20, R20, R21, RZ, 0x3c, !PT ;  /* 0x0000001514147212 */ /* 0x000fe400078e3cff */
[----:B------:R-:W-:-:S02]  /*dff0*/  MOV R165, R164 ;  /* 0x000000a400a57202 */ /* 0x000fc40000000f00 */
[----:B------:R-:W-:Y:S02]  /*e000*/  MOV R21, R162 ;  /* 0x000000a200157202 */ /* 0x000fe40000000f00 */
[----:B------:R-:W-:Y:S02]  /*e010*/  MOV R0, R12 ;  /* 0x0000000c00007202 */ /* 0x000fe40000000f00 */
[----:B------:R-:W-:Y:S02]  /*e020*/  MOV R164, R14 ;  /* 0x0000000e00a47202 */ /* 0x000fe40000000f00 */
[----:B------:R-:W-:Y:S02]  /*e030*/  F2FP.BF16.F32.PACK_AB R12, R57, R56 ;  /* 0x00000038390c723e */ /* 0x000fe400000010ff */
[----:B------:R-:W-:Y:S02]  /*e040*/  F2FP.BF16.F32.PACK_AB R13, R59, R58 ;  /* 0x0000003a3b0d723e */ /* 0x000fe400000010ff */
[----:B------:R-:W-:-:S02]  /*e050*/  F2FP.BF16.F32.PACK_AB R14, R61, R60 ;  /* 0x0000003c3d0e723e */ /* 0x000fc400000010ff */
[----:B------:R-:W-:Y:S02]  /*e060*/  F2FP.BF16.F32.PACK_AB R15, R63, R62 ;  /* 0x0000003e3f0f723e */ /* 0x000fe400000010ff */
[----:B------:R-:W-:Y:S02]  /*e070*/  MOV R162, R152 ;  /* 0x0000009800a27202 */ /* 0x000fe40000000f00 */
[----:B------:R-:W-:Y:S01]  /*e080*/  MOV R163, R154 ;  /* 0x0000009a00a37202 */ /* 0x000fe20000000f00 */
[----:B------:R1:W-:Y:S01]  /*e090*/  STSM.16.M88.4 [R21], R12 ;  /* 0x0000000c15007844 */ /* 0x0003e20000000200 */
[----:B------:R-:W-:Y:S01]  /*e0a0*/  LOP3.LUT R170, R170, R171, RZ, 0x3c, !PT ;  /* 0x000000abaaaa7212 */ /* 0x000fe200078e3cff */
[----:B------:R-:W-:Y:S01]  /*e0b0*/  IMAD.X R171, RZ, RZ, R19, P4 ;  /* 0x000000ffffab7224 */ /* 0x000fe200020e0613 */
[----:B------:R-:W-:Y:S02]  /*e0c0*/  F2FP.BF16.F32.PACK_AB R152, R65, R64 ;  /* 0x000000404198723e */ /* 0x000fe400000010ff */
[----:B------:R-:W-:-:S02]  /*e0d0*/  F2FP.BF16.F32.PACK_AB R153, R67, R66 ;  /* 0x000000424399723e */ /* 0x000fc400000010ff */
[----:B------:R-:W-:Y:S02]  /*e0e0*/  F2FP.BF16.F32.PACK_AB R154, R69, R68 ;  /* 0x00000044459a723e */ /* 0x000fe400000010ff */
[----:B------:R-:W-:Y:S02]  /*e0f0*/  F2FP.BF16.F32.PACK_AB R155, R71, R70 ;  /* 0x00000046479b723e */ /* 0x000fe400000010ff */
[----:B------:R-:W-:Y:S02]  /*e100*/  SHF.R.U64 R160, R160, 0x3, RZ ;  /* 0x00000003a0a07819 */ /* 0x000fe400000012ff */
[----:B------:R-:W-:Y:S01]  /*e110*/  MOV R166, R166 ;  /* 0x000000a600a67202 */ /* 0x000fe20000000f00 */
[----:B------:R2:W-:Y:S01]  /*e120*/  STSM.16.M88.4 [R165], R152 ;  /* 0x00000098a5007844 */ /* 0x0005e20000000200 */
[----:B0-----:R-:W-:Y:S01]  /*e130*/  F2FP.BF16.F32.PACK_AB R156, R73, R72 ;  /* 0x00000048499c723e */ /* 0x001fe200000010ff */
[----:B-1----:R-:W-:Y:S01]  /*e140*/  IMAD.X R21, RZ, RZ, R19, P2 ;  /* 0x000000ffff157224 */ /* 0x002fe200010e0613 */
[----:B------:R-:W-:-:S02]  /*e150*/  F2FP.BF16.F32.PACK_AB R157, R75, R74 ;  /* 0x0000004a4b9d723e */ /* 0x000fc400000010ff */
[----:B------:R-:W-:Y:S02]  /*e160*/  F2FP.BF16.F32.PACK_AB R158, R77, R76 ;  /* 0x0000004c4d9e723e */ /* 0x000fe400000010ff */
[----:B------:R-:W-:Y:S02]  /*e170*/  F2FP.BF16.F32.PACK_AB R159, R79, R78 ;  /* 0x0000004e4f9f723e */ /* 0x000fe400000010ff */
[----:B------:R-:W-:Y:S02]  /*e180*/  F2FP.BF16.F32.PACK_AB R4, R81, R80 ;  /* 0x000000505104723e */ /* 0x000fe400000010ff */
[----:B------:R-:W-:Y:S01]  /*e190*/  F2FP.BF16.F32.PACK_AB R5, R83, R82 ;  /* 0x000000525305723e */ /* 0x000fe200000010ff */
[----:B------:R0:W-:Y:S01]  /*e1a0*/  STSM.16.M88.4 [R166], R156 ;  /* 0x0000009ca6007844 */ /* 0x0001e20000000200 */
[----:B------:R-:W-:Y:S02]  /*e1b0*/  F2FP.BF16.F32.PACK_AB R6, R85, R84 ;  /* 0x000000545506723e */ /* 0x000fe400000010ff */
[----:B------:R-:W-:-:S02]  /*e1c0*/  F2FP.BF16.F32.PACK_AB R7, R87, R86 ;  /* 0x000000565707723e */ /* 0x000fc400000010ff */
[----:B------:R-:W-:Y:S02]  /*e1d0*/  MOV R168, R168 ;  /* 0x000000a800a87202 */ /* 0x000fe40000000f00 */
[----:B------:R-:W-:Y:S01]  /*e1e0*/  F2FP.BF16.F32.PACK_AB R8, R89, R88 ;  /* 0x000000585908723e */ /* 0x000fe200000010ff */
[----:B------:R1:W-:Y:S01]  /*e1f0*/  STSM.16.M88.4 [R0], R4 ;  /* 0x0000000400007844 */ /* 0x0003e20000000200 */
[----:B------:R-:W-:Y:S02]  /*e200*/  F2FP.BF16.F32.PACK_AB R9, R91, R90 ;  /* 0x0000005a5b09723e */ /* 0x000fe400000010ff */
[----:B------:R-:W-:Y:S02]  /*e210*/  F2FP.BF16.F32.PACK_AB R10, R93, R92 ;  /* 0x0000005c5d0a723e */ /* 0x000fe400000010ff */
[----:B------:R-:W-:Y:S02]  /*e220*/  F2FP.BF16.F32.PACK_AB R11, R95, R94 ;  /* 0x0000005e5f0b723e */ /* 0x000fe400000010ff */
[----:B------:R-:W-:Y:S01]  /*e230*/  LOP3.LUT R160, R160, R161, RZ, 0x3c, !PT ;  /* 0x000000a1a0a07212 */ /* 0x000fe200078e3cff */
[--C-:B------:R-:W-:Y:S01]  /*e240*/  IMAD.X R161, RZ, RZ, R19.reuse, P5 ;  /* 0x000000ffffa17224 */ /* 0x100fe200028e0613 */
[----:B------:R-:W-:Y:S01]  /*e250*/  F2FP.BF16.F32.PACK_AB R12, R97, R96 ;  /* 0x00000060610c723e */ /* 0x000fe200000010ff */
[----:B------:R-:W-:Y:S01]  /*e260*/  STSM.16.M88.4 [R168], R8 ;  /* 0x00000008a8007844 */ /* 0x000fe20000000200 */
[----:B------:R-:W-:Y:S01]  /*e270*/  F2FP.BF16.F32.PACK_AB R13, R99, R98 ;  /* 0x00000062630d723e */ /* 0x000fe200000010ff */
[----:B------:R-:W-:Y:S01]  /*e280*/  IMAD.X R19, RZ, RZ, R19, P1 ;  /* 0x000000ffff137224 */ /* 0x000fe200008e0613 */
[----:B------:R-:W-:-:S02]  /*e290*/  F2FP.BF16.F32.PACK_AB R14, R101, R100 ;  /* 0x00000064650e723e */ /* 0x000fc400000010ff */
[----:B------:R-:W-:Y:S02]  /*e2a0*/  F2FP.BF16.F32.PACK_AB R15, R103, R102 ;  /* 0x00000066670f723e */ /* 0x000fe400000010ff */
[----:B------:R-:W-:Y:S02]  /*e2b0*/  MOV R170, R170 ;  /* 0x000000aa00aa7202 */ /* 0x000fe40000000f00 */
[----:B--2---:R-:W-:Y:S01]  /*e2c0*/  F2FP.BF16.F32.PACK_AB R152, R105, R104 ;  /* 0x000000686998723e */ /* 0x004fe200000010ff */
[----:B------:R2:W-:Y:S01]  /*e2d0*/  STSM.16.M88.4 [R164], R12 ;  /* 0x0000000ca4007844 */ /* 0x0005e20000000200 */
[----:B------:R-:W-:Y:S02]  /*e2e0*/  F2FP.BF16.F32.PACK_AB R153, R107, R106 ;  /* 0x0000006a6b99723e */ /* 0x000fe400000010ff */
[----:B------:R-:W-:Y:S02]  /*e2f0*/  F2FP.BF16.F32.PACK_AB R154, R109, R108 ;  /* 0x0000006c6d9a723e */ /* 0x000fe400000010ff */
[----:B------:R-:W-:-:S02]  /*e300*/  F2FP.BF16.F32.PACK_AB R155, R111, R110 ;  /* 0x0000006e6f9b723e */ /* 0x000fc400000010ff */
[----:B0-----:R-:W-:Y:S02]  /*e310*/  F2FP.BF16.F32.PACK_AB R156, R113, R112 ;  /* 0x00000070719c723e */ /* 0x001fe400000010ff */
[----:B------:R-:W-:Y:S01]  /*e320*/  F2FP.BF16.F32.PACK_AB R157, R115, R114 ;  /* 0x00000072739d723e */ /* 0x000fe200000010ff */
[----:B------:R-:W-:Y:S01]  /*e330*/  STSM.16.M88.4 [R170], R152 ;  /* 0x00000098aa007844 */ /* 0x000fe20000000200 */
[----:B------:R-:W-:Y:S02]  /*e340*/  F2FP.BF16.F32.PACK_AB R158, R117, R116 ;  /* 0x00000074759e723e */ /* 0x000fe400000010ff */
[----:B------:R-:W-:Y:S02]  /*e350*/  F2FP.BF16.F32.PACK_AB R159, R119, R118 ;  /* 0x00000076779f723e */ /* 0x000fe400000010ff */
[----:B-1----:R-:W-:Y:S01]  /*e360*/  F2FP.BF16.F32.PACK_AB R4, R121, R120 ;  /* 0x000000787904723e */ /* 0x002fe200000010ff */
[----:B--2---:R-:W0:Y:S01]  /*e370*/  LDC.64 R164, c[0x0][0xc00] ;  /* 0x00030000ffa47b82 */ /* 0x004e220000000a00 */
[----:B------:R-:W-:Y:S01]  /*e380*/  F2FP.BF16.F32.PACK_AB R5, R123, R122 ;  /* 0x0000007a7b05723e */ /* 0x000fe200000010ff */
[----:B------:R-:W-:Y:S01]  /*e390*/  STSM.16.M88.4 [R162], R156 ;  /* 0x0000009ca2007844 */ /* 0x000fe20000000200 */
[----:B------:R-:W-:-:S02]  /*e3a0*/  F2FP.BF16.F32.PACK_AB R6, R125, R124 ;  /* 0x0000007c7d06723e */ /* 0x000fc400000010ff */
[----:B------:R-:W-:Y:S02]  /*e3b0*/  F2FP.BF16.F32.PACK_AB R7, R127, R126 ;  /* 0x0000007e7f07723e */ /* 0x000fe400000010ff */
[----:B------:R-:W-:Y:S02]  /*e3c0*/  MOV R160, R160 ;  /* 0x000000a000a07202 */ /* 0x000fe40000000f00 */
[----:B------:R-:W-:Y:S01]  /*e3d0*/  MOV R161, R20 ;  /* 0x0000001400a17202 */ /* 0x000fe20000000f00 */
[----:B------:R1:W-:Y:S01]  /*e3e0*/  STSM.16.M88.4 [R163], R4 ;  /* 0x00000004a3007844 */ /* 0x0003e20000000200 */
[----:B------:R-:W2:Y:S01]  /*e3f0*/  LDC.64 R20, c[0x0][0xc08] ;  /* 0x00030200ff147b82 */ /* 0x000ea20000000a00 */
[----:B------:R-:W-:Y:S02]  /*e400*/  F2FP.BF16.F32.PACK_AB R8, R129, R128 ;  /* 0x000000808108723e */ /* 0x000fe400000010ff */
[----:B------:R-:W-:Y:S02]  /*e410*/  F2FP.BF16.F32.PACK_AB R9, R131, R130 ;  /* 0x000000828309723e */ /* 0x000fe400000010ff */
[----:B------:R-:W-:-:S02]  /*e420*/  F2FP.BF16.F32.PACK_AB R10, R133, R132 ;  /* 0x00000084850a723e */ /* 0x000fc400000010ff */
[----:B------:R-:W-:Y:S02]  /*e430*/  F2FP.BF16.F32.PACK_AB R11, R135, R134 ;  /* 0x00000086870b723e */ /* 0x000fe400000010ff */
[----:B------:R-:W-:Y:S01]  /*e440*/  MOV R18, R18 ;  /* 0x0000001200127202 */ /* 0x000fe20000000f00 */
[----:B------:R-:W-:Y:S01]  /*e450*/  IMAD.U32 R19, RZ, RZ, UR41 ;  /* 0x00000029ff137e24 */ /* 0x000fe2000f8e00ff */
[----:B------:R-:W-:Y:S01]  /*e460*/  F2FP.BF16.F32.PACK_AB R12, R145, R144 ;  /* 0x00000090910c723e */ /* 0x000fe200000010ff */
[----:B------:R0:W-:Y:S01]  /*e470*/  STSM.16.M88.4 [R160], R8 ;  /* 0x00000008a0007844 */ /* 0x0001e20000000200 */
[----:B------:R-:W-:Y:S02]  /*e480*/  F2FP.BF16.F32.PACK_AB R13, R147, R146 ;  /* 0x00000092930d723e */ /* 0x000fe400000010ff */
[----:B-1----:R-:W-:Y:S02]  /*e490*/  F2FP.BF16.F32.PACK_AB R4, R137, R136 ;  /* 0x000000888904723e */ /* 0x002fe400000010ff */
[----:B------:R-:W-:-:S02]  /*e4a0*/  F2FP.BF16.F32.PACK_AB R5, R139, R138 ;  /* 0x0000008a8b05723e */ /* 0x000fc400000010ff */
[----:B------:R-:W-:Y:S02]  /*e4b0*/  F2FP.BF16.F32.PACK_AB R6, R141, R140 ;  /* 0x0000008c8d06723e */ /* 0x000fe400000010ff */
[----:B------:R-:W-:Y:S02]  /*e4c0*/  F2FP.BF16.F32.PACK_AB R7, R143, R142 ;  /* 0x0000008e8f07723e */ /* 0x000fe400000010ff */
[----:B------:R-:W-:Y:S02]  /*e4d0*/  F2FP.BF16.F32.PACK_AB R14, R149, R148 ;  /* 0x00000094950e723e */ /* 0x000fe400000010ff */
[----:B------:R-:W-:Y:S01]  /*e4e0*/  F2FP.BF16.F32.PACK_AB R15, R151, R150 ;  /* 0x00000096970f723e */ /* 0x000fe200000010ff */
[----:B------:R1:W-:Y:S01]  /*e4f0*/  STSM.16.M88.4 [R161], R4 ;  /* 0x00000004a1007844 */ /* 0x0003e20000000200 */
[----:B------:R-:W-:Y:S01]  /*e500*/  ISETP.NE.U32.AND P1, PT, RZ, UR12, PT ;  /* 0x0000000cff007c0c */ /* 0x000fe2000bf25070 */
[----:B0-----:R-:W-:Y:S01]  /*e510*/  IMAD.WIDE R8, R19, 0x4, R164 ;  /* 0x0000000413087825 */ /* 0x001fe200078e02a4 */
[----:B--2---:R-:W-:Y:S01]  /*e520*/  ISETP.NE.U32.AND P0, PT, R20, RZ, PT ;  /* 0x000000ff1400720c */ /* 0x004fe20003f05070 */
[----:B------:R0:W-:Y:S01]  /*e530*/  STSM.16.M88.4 [R18], R12 ;  /* 0x0000000c12007844 */ /* 0x0001e20000000200 */
[----:B------:R-:W-:Y:S01]  /*e540*/  BAR.SYNC.DEFER_BLOCKING 0x1, 0x100 ;  /* 0x0044000000007b1d */ /* 0x000fe20000010000 */
[----:B------:R-:W-:-:S02]  /*e550*/  ISETP.NE.AND.EX P1, PT, RZ, UR13, PT, P1 ;  /* 0x0000000dff007c0c */ /* 0x000fc4000bf25310 */
[----:B------:R-:W-:-:S13]  /*e560*/  ISETP.NE.AND.EX P0, PT, R21, RZ, PT, P0 ;  /* 0x000000ff1500720c */ /* 0x000fda0003f05300 */
[----:B-1----:R-:W1:Y:S01]  /*e570*/  @P0 LDC.64 R4, c[0x0][0xc08] ;  /* 0x00030200ff040b82 */ /* 0x002e620000000a00 */
[----:B------:R-:W2:Y:S01]  /*e580*/  @P1 LDG.E R0, desc[UR48][R8.64] ;  /* 0x0000003008001981 */ /* 0x000ea2000c1e1900 */
[----:B-1----:R-:W-:-:S05]  /*e590*/  @P0 IMAD.WIDE R4, R19, 0x4, R4 ;  /* 0x0000000413040825 */ /* 0x002fca00078e0204 */
[----:B------:R1:W3:Y:S01]  /*e5a0*/  @P0 LDG.E R10, desc[UR48][R4.64] ;  /* 0x00000030040a0981 */ /* 0x0002e2000c1e1900 */
[----:B------:R-:W-:Y:S01]  /*e5b0*/  USEL UR4, UR44, UR4, UP0 ;  /* 0x000000042c047287 */ /* 0x000fe20008000000 */
[----:B0-----:R-:W-:Y:S01]  /*e5c0*/  VIADD R14, R22, UR42 ;  /* 0x0000002a160e7c36 */ /* 0x001fe20008000000 */
[----:B------:R-:W-:Y:S02]  /*e5d0*/  UISETP.NE.AND UP1, UPT, UR20, 0x1, UPT ;  /* 0x000000011400788c */ /* 0x000fe4000bf25270 */
[----:B------:R-:W-:Y:S01]  /*e5e0*/  UISETP.GT.AND UP2, UPT, UR4, 0x1, UPT ;  /* 0x000000010400788c */ /* 0x000fe2000bf44270 */
[----:B------:R-:W-:Y:S01]  /*e5f0*/  UMOV UR23, 0x9b8 ;  /* 0x000009b800177882 */ /* 0x000fe20000000000 */
[----:B------:R-:W-:Y:S02]  /*e600*/  UISETP.NE.U32.AND UP0, UPT, UR12, URZ, UPT ;  /* 0x0000003f0c00728c */ /* 0x000fe4000bf05070 */
[----:B------:R-:W-:Y:S01]  /*e610*/  PLOP3.LUT P2, PT, PT, PT, UP1, 0x80, 0x0 ;  /* 0x000000000000781c */ /* 0x000fe20003f4f018 */
[----:B------:R-:W-:-:S02]  /*e620*/  USEL UR23, UR23, 0x978, UP2 ;  /* 0x0000097817177887 */ /* 0x000fc40009000000 */
[----:B------:R-:W-:Y:S01]  /*e630*/  UISETP.NE.AND.EX UP0, UPT, UR13, URZ, UPT, UP0 ;  /* 0x0000003f0d00728c */ /* 0x000fe2000bf05300 */
[----:B------:R-:W-:Y:S01]  /*e640*/  UMOV UR4, URZ ;  /* 0x0000003f00047c82 */ /* 0x000fe20008000000 */
[----:B------:R-:W-:Y:S02]  /*e650*/  USHF.R.S32.HI UR12, URZ, 0x1f, UR41 ;  /* 0x0000001f3f0c7899 */ /* 0x000fe40008011429 */
[----:B------:R-:W-:Y:S01]  /*e660*/  USEL UR9, UR41, URZ, !UP0 ;  /* 0x0000003f29097287 */ /* 0x000fe2000c000000 */
[----:B------:R-:W-:Y:S01]  /*e670*/  @UP1 ULDC UR25, c[0x0][0xbec] ;  /* 0x0002fb0000191ab9 */ /* 0x000fe20000000800 */
[----:B------:R-:W-:-:S04]  /*e680*/  USEL UR21, UR43, URZ, UP2 ;  /* 0x0000003f2b157287 */ /* 0x000fc80009000000 */
[----:B------:R-:W-:Y:S01]  /*e690*/  ULDC.64 UR16, c[0x0][UR23+0x220] ;  /* 0x0000880017107abb */ /* 0x000fe20008000a00 */
[----:B-1----:R-:W-:Y:S01]  /*e6a0*/  @P2 IMAD.HI.U32 R4, R14, UR25, RZ ;  /* 0x000000190e042c27 */ /* 0x002fe2000f8e00ff */
[----:B------:R-:W-:Y:S01]  /*e6b0*/  USEL UR22, UR12, URZ, !UP0 ;  /* 0x0000003f0c167287 */ /* 0x000fe2000c000000 */
[----:B------:R-:W-:Y:S01]  /*e6c0*/  ULDC.64 UR14, c[0x0][UR23+0x218] ;  /* 0x00008600170e7abb */ /* 0x000fe20008000a00 */
[----:B------:R-:W-:Y:S01]  /*e6d0*/  ULDC.64 UR18, c[0x0][UR23+0x228] ;  /* 0x00008a0017127abb */ /* 0x000fe20008000a00 */
[----:B------:R-:W-:Y:S01]  /*e6e0*/  UIMAD UR17, UR17, UR9, URZ ;  /* 0x00000009111172a4 */ /* 0x000fe2000f8e023f */
[----:B------:R-:W-:Y:S01]  /*e6f0*/  @UP1 ULDC UR28, c[0x0][0xbf0] ;  /* 0x0002fc00001c1ab9 */ /* 0x000fe20000000800 */
[----:B------:R-:W-:Y:S02]  /*e700*/  UIMAD.WIDE.U32 UR12, UR14, UR40, URZ ;  /* 0x000000280e0c72a5 */ /* 0x000fe4000f8e003f */
[----:B------:R-:W-:Y:S02]  /*e710*/  UIMAD UR24, UR15, UR40, URZ ;  /* 0x000000280f1872a4 */ /* 0x000fe4000f8e023f */
[----:B------:R-:W-:-:S02]  /*e720*/  UIMAD.WIDE.U32 UR26, UR18, UR21, URZ ;  /* 0x00000015121a72a5 */ /* 0x000fc4000f8e003f */
[----:B------:R-:W-:Y:S02]  /*e730*/  UIMAD.WIDE.U32 UR14, UR16, UR9, URZ ;  /* 0x00000009100e72a5 */ /* 0x000fe4000f8e003f */
[----:B------:R-:W-:Y:S02]  /*e740*/  UIMAD UR18, UR19, UR21, URZ ;  /* 0x00000015131272a4 */ /* 0x000fe4000f8e023f */
[----:B------:R-:W-:Y:S01]  /*e750*/  UIMAD UR17, UR16, UR22, UR17 ;  /* 0x00000016101172a4 */ /* 0x000fe2000f8e0211 */
[----:B------:R-:W-:Y:S01]  /*e760*/  IMAD.U32 R5, RZ, RZ, UR26 ;  /* 0x0000001aff057e24 */ /* 0x000fe2000f8e00ff */
[----:B------:R-:W-:Y:S02]  /*e770*/  UIADD3 UR18, UR27, UR18, URZ ;  /* 0x000000121b127290 */ /* 0x000fe4000fffe03f */
[----:B------:R-:W-:Y:S02]  /*e780*/  UIADD3 UR24, UR13, UR24, URZ ;  /* 0x000000180d187290 */ /* 0x000fe4000fffe03f */
[----:B------:R-:W-:-:S02]  /*e790*/  UIADD3 UR17, UR15, UR17, URZ ;  /* 0x000000110f117290 */ /* 0x000fc4000fffe03f */
[----:B------:R-:W-:Y:S01]  /*e7a0*/  IMAD.U32 R6, RZ, RZ, UR18 ;  /* 0x00000012ff067e24 */ /* 0x000fe2000f8e00ff */
[----:B--2---:R-:W-:Y:S01]  /*e7b0*/  @P1 R2UR UR4, R0 ;  /* 0x00000000000412ca */ /* 0x004fe200000e0000 */
[----:B------:R-:W-:Y:S01]  /*e7c0*/  IMAD.MOV.U32 R0, RZ, RZ, R14 ;  /* 0x000000ffff007224 */ /* 0x000fe200078e000e */
[----:B------:R-:W-:-:S05]  /*e7d0*/  @P2 SHF.R.U32.HI R0, RZ, UR28, R4 ;  /* 0x0000001cff002c19 */ /* 0x000fca0008011604 */
[----:B------:R-:W-:-:S04]  /*e7e0*/  IMAD.MOV R7, RZ, RZ, -R0 ;  /* 0x000000ffff077224 */ /* 0x000fc800078e0a00 */
[----:B------:R-:W-:Y:S02]  /*e7f0*/  IMAD R7, R7, UR20, R14 ;  /* 0x0000001407077c24 */ /* 0x000fe4000f8e020e */
[----:B------:R-:W-:Y:S02]  /*e800*/  UIADD3 UR12, UP0, UP3, UR14, UR12, UR4 ;  /* 0x0000000c0e0c7290 */ /* 0x000fe4000fb1e004 */
[----:B------:R-:W-:-:S04]  /*e810*/  USHF.R.S32.HI UR16, URZ, 0x1f, UR4 ;  /* 0x0000001f3f107899 */ /* 0x000fc80008011404 */
[----:B------:R-:W-:Y:S01]  /*e820*/  UIADD3.X UR14, UR17, UR24, UR16, UP0, UP3 ;  /* 0x00000018110e7290 */ /* 0x000fe200087e6410 */
[----:B------:R-:W-:Y:S01]  /*e830*/  IADD3 R4, P3, P4, R0, UR12, R5 ;  /* 0x0000000c00047c10 */ /* 0x000fe2000fc7e005 */
[----:B------:R-:W-:Y:S01]  /*e840*/  ULDC.64 UR12, c[0x0][UR23+0x210] ;  /* 0x00008400170c7abb */ /* 0x000fe20008000a00 */
[----:B------:R-:W-:Y:S01]  /*e850*/  SHF.R.S32.HI R5, RZ, 0x1f, R0 ;  /* 0x0000001fff057819 */ /* 0x000fe20000011400 */
[----:B------:R-:W-:Y:S01]  /*e860*/  IMAD R11, R7, UR13, RZ ;  /* 0x0000000d070b7c24 */ /* 0x000fe2000f8e02ff */
[----:B------:R-:W-:Y:S02]  /*e870*/  SHF.R.S32.HI R0, RZ, 0x1f, R7 ;  /* 0x0000001fff007819 */ /* 0x000fe40000011407 */
[----:B------:R-:W-:Y:S01]  /*e880*/  IADD3.X R5, R5, UR14, R6, P3, P4 ;  /* 0x0000000e05057c10 */ /* 0x000fe20009fe8406 */
[----:B------:R-:W-:Y:S01]  /*e890*/  ULDC.64 UR14, c[0x0][0xba8] ;  /* 0x0002ea00000e7ab9 */ /* 0x000fe20000000a00 */
[----:B------:R-:W-:Y:S01]  /*e8a0*/  @!UP2 ULDC UR14, c[0x0][0xb50] ;  /* 0x0002d400000eaab9 */ /* 0x000fe20000000800 */
[----:B------:R-:W-:Y:S01]  /*e8b0*/  IMAD R11, R0, UR12, R11 ;  /* 0x0000000c000b7c24 */ /* 0x000fe2000f8e020b */
[----:B------:R-:W-:Y:S01]  /*e8c0*/  @!UP2 ULDC UR15, c[0x0][0xb54] ;  /* 0x0002d500000faab9 */ /* 0x000fe20000000800 */
[----:B------:R-:W-:Y:S01]  /*e8d0*/  IMAD.WIDE.U32 R4, R7, UR12, R4 ;  /* 0x0000000c07047c25 */ /* 0x000fe2000f8e0004 */
[----:B------:R-:W-:Y:S01]  /*e8e0*/  ULDC UR12, c[0x0][0xa88] ;  /* 0x0002a200000c7ab9 */ /* 0x000fe20000000800 */
[----:B---3--:R-:W-:-:S02]  /*e8f0*/  @P0 R2UR UR12, R10 ;  /* 0x000000000a0c02ca */ /* 0x008fc400000e0000 */
[----:B------:R-:W-:Y:S01]  /*e900*/  IMAD.IADD R5, R5, 0x1, R11 ;  /* 0x0000000105057824 */ /* 0x000fe200078e020b */
[----:B------:R-:W-:-:S04]  /*e910*/  LEA R11, P3, R4, UR14, 0x2 ;  /* 0x0000000e040b7c11 */ /* 0x000fc8000f8610ff */
[----:B------:R-:W-:Y:S01]  /*e920*/  LEA.HI.X R12, R4, UR15, R5, 0x2, P3 ;  /* 0x0000000f040c7c11 */ /* 0x000fe200098f1405 */
[----:B------:R-:W-:Y:S08]  /*e930*/  @P0 BRA `(.L_x_11620) ;  /* 0x0000000000180947 */ /* 0x000ff00003800000 */
[----:B------:R-:W-:Y:S05]  /*e940*/  @!P1 BRA `(.L_x_11620) ;  /* 0x0000000000149947 */ /* 0x000fea0003800000 */
[----:B------:R-:W2:Y:S04]  /*e950*/  LDG.E R4, desc[UR48][R8.64] ;  /* 0x0000003008047981 */ /* 0x000ea8000c1e1900 */
[----:B------:R-:W3:Y:S01]  /*e960*/  LDG.E R0, desc[UR48][R8.64+0x4] ;  /* 0x0000043008007981 */ /* 0x000ee2000c1e1900 */
[----:B--2---:R-:W-:Y:S02]  /*e970*/  R2UR UR13, R4 ;  /* 0x00000000040d72ca */ /* 0x004fe400000e0000 */
[----:B---3--:R-:W-:-:S13]  /*e980*/  R2UR UR12, R0 ;  /* 0x00000000000c72ca */ /* 0x008fda00000e0000 */
[----:B------:R-:W-:-:S12]  /*e990*/  UIADD3 UR12, -UR13, UR12, URZ ;  /* 0x0000000c0d0c7290 */ /* 0x000fd8000fffe13f */
.L_x_11620:
[----:B------:R-:W2:Y:S04]  /*e9a0*/  LDL R8, [R1+0x14] ;  /* 0x0000140001087983 */ /* 0x000ea80000100800 */
[----:B------:R-:W3:Y:S01]  /*e9b0*/  LDL R0, [R1] ;  /* 0x0000000001007983 */ /* 0x000ee20000100800 */
[----:B------:R-:W-:-:S03]  /*e9c0*/  UIMAD UR17, UR12, UR20, URZ ;  /* 0x000000140c1172a4 */ /* 0x000fc6000f8e023f */
[----:B------:R-:W-:Y:S04]  /*e9d0*/  SHFL.IDX PT, R4, R11, RZ, 0x1c1f ;  /* 0x001c1fff0b047589 */ /* 0x000fe800000e0000 */
[----:B------:R-:W0:Y:S04]  /*e9e0*/  SHFL.IDX PT, R5, R12, RZ, 0x1c1f ;  /* 0x001c1fff0c057589 */ /* 0x000e2800000e0000 */
[----:B------:R-:W-:Y:S04]  /*e9f0*/  SHFL.IDX PT, R6, R11, 0x1, 0x1c1f ;  /* 0x003c1f000b067f89 */ /* 0x000fe800000e0000 */
[----:B------:R-:W1:Y:S01]  /*ea00*/  SHFL.IDX PT, R7, R12, 0x1, 0x1c1f ;  /* 0x003c1f000c077f89 */ /* 0x000e6200000e0000 */
[----:B--2---:R-:W-:Y:S01]  /*ea10*/  VIADD R8, R8, UR42 ;  /* 0x0000002a08087c36 */ /* 0x004fe20008000000 */
[----:B---3--:R-:W-:-:S03]  /*ea20*/  LOP3.LUT P0, RZ, R0, 0x3, RZ, 0xc0, !PT ;  /* 0x0000000300ff7812 */ /* 0x008fc6000780c0ff */
[C---:B------:R-:W-:Y:S01]  /*ea30*/  VIADD R0, R8.reuse, 0x8 ;  /* 0x0000000808007836 */ /* 0x040fe20000000000 */
[C---:B------:R-:W-:Y:S02]  /*ea40*/  ISETP.GE.AND P3, PT, R8.reuse, UR17, PT ;  /* 0x0000001108007c0c */ /* 0x040fe4000bf66270 */
[----:B------:R-:W-:Y:S02]  /*ea50*/  ISETP.GE.OR P1, PT, R8, UR17, P0 ;  /* 0x0000001108007c0c */ /* 0x000fe40008726670 */
[----:B------:R-:W-:-:S11]  /*ea60*/  ISETP.GE.OR P0, PT, R0, UR17, P0 ;  /* 0x0000001100007c0c */ /* 0x000fd60008706670 */
[----:B0-----:R0:W-:Y:S01]  /*ea70*/  @!P1 ST.E desc[UR48][R4.64], R3 ;  /* 0x0000000304009985 */ /* 0x0011e2000c101930 */
[----:B------:R-:W-:-:S03]  /*ea80*/  PLOP3.LUT P1, PT, PT, PT, UP2, 0x80, 0x0 ;  /* 0x000000000000781c */ /* 0x000fc60003f2f028 */
[----:B-1----:R0:W-:Y:S01]  /*ea90*/  @!P0 ST.E desc[UR48][R6.64], R2 ;  /* 0x0000000206008985 */ /* 0x0021e2000c101930 */
[----:B------:R-:W-:-:S09]  /*eaa0*/  ISETP.GE.AND P0, PT, R0, UR17, PT ;  /* 0x0000001100007c0c */ /* 0x000fd2000bf06270 */
[----:B------:R-:W-:Y:S05]  /*eab0*/  @P1 BRA `(.L_x_11621) ;  /* 0x0000001000081947 */ /* 0x000fea0003800000 */
[----:B------:R-:W1:Y:S01]  /*eac0*/  S2R R0, SR_TID.X ;  /* 0x0000000000007919 */ /* 0x000e620000002100 */
[----:B------:R-:W-:Y:S01]  /*ead0*/  ULDC.64 UR14, c[0x0][0xaa0] ;  /* 0x0002a800000e7ab9 */ /* 0x000fe20000000a00 */
[----:B-1----:R-:W-:-:S05]  /*eae0*/  VIADD R0, R0, 0xffffff80 ;  /* 0xffffff8000007836 */ /* 0x002fca0000000000 */
[----:B0-----:R-:W-:-:S04]  /*eaf0*/  SHF.R.S32.HI R3, RZ, 0x1f, R0 ;  /* 0x0000001fff037819 */ /* 0x001fc80000011400 */
[----:B------:R-:W-:-:S04]  /*eb00*/  LEA.HI R3, R3, R0, RZ, 0x3 ;  /* 0x0000000003037211 */ /* 0x000fc800078f18ff */
[----:B------:R-:W-:Y:S02]  /*eb10*/  LOP3.LUT R5, R3, 0xfffffff8, RZ, 0xc0, !PT ;  /* 0xfffffff803057812 */ /* 0x000fe400078ec0ff */
[----:B------:R-:W-:Y:S01]  /*eb20*/  SHF.R.S32.HI R77, RZ, 0x3, R3 ;  /* 0x00000003ff4d7819 */ /* 0x000fe20000011403 */
[----:B------:R-:W-:Y:S02]  /*eb30*/  IMAD.MOV.U32 R3, RZ, RZ, 0x2 ;  /* 0x00000002ff037424 */ /* 0x000fe400078e00ff */
[----:B------:R-:W-:-:S04]  /*eb40*/  IMAD.IADD R18, R0, 0x1, -R5 ;  /* 0x0000000100127824 */ /* 0x000fc800078e0a05 */
[----:B------:R-:W-:-:S04]  /*eb50*/  IMAD.SHL.U32 R0, R18, 0x8, RZ ;  /* 0x0000000812007824 */ /* 0x000fc800078e00ff */
[----:B------:R-:W-:-:S04]  /*eb60*/  IMAD R2, R77, 0x40, R0 ;  /* 0x000000404d027824 */ /* 0x000fc800078e0200 */
[----:B------:R-:W-:-:S03]  /*eb70*/  IMAD.WIDE R2, R2, R3, UR10 ;  /* 0x0000000a02027e25 */ /* 0x000fc6000f8e0203 */
[C---:B------:R-:W-:Y:S02]  /*eb80*/  IADD3 R25, P1, R2.reuse, 0x3000, RZ ;  /* 0x0000300002197810 */ /* 0x040fe40007f3e0ff */
[C---:B------:R-:W-:Y:S02]  /*eb90*/  IADD3 R9, P4, R2.reuse, 0x1000, RZ ;  /* 0x0000100002097810 */ /* 0x040fe40007f9e0ff */
[----:B------:R-:W-:Y:S02]  /*eba0*/  LOP3.LUT R24, R25, 0x380, RZ, 0xc0, !PT ;  /* 0x0000038019187812 */ /* 0x000fe400078ec0ff */
[----:B------:R-:W-:Y:S02]  /*ebb0*/  IADD3 R13, P3, R2, 0x2000, RZ ;  /* 0x00002000020d7810 */ /* 0x000fe40007f7e0ff */
[----:B------:R-:W-:Y:S02]  /*ebc0*/  SHF.R.U64 R24, R24, 0x3, RZ ;  /* 0x0000000318187819 */ /* 0x000fe400000012ff */
[----:B------:R-:W-:-:S02]  /*ebd0*/  LOP3.LUT R8, R9, 0x380, RZ, 0xc0, !PT ;  /* 0x0000038009087812 */ /* 0x000fc400078ec0ff */
[----:B------:R-:W-:Y:S02]  /*ebe0*/  LOP3.LUT R12, R13, 0x380, RZ, 0xc0, !PT ;  /* 0x000003800d0c7812 */ /* 0x000fe400078ec0ff */
[----:B------:R-:W-:Y:S01]  /*ebf0*/  LOP3.LUT R24, R24, R25, RZ, 0x3c, !PT ;  /* 0x0000001918187212 */ /* 0x000fe200078e3cff */
[--C-:B------:R-:W-:Y:S01]  /*ec00*/  IMAD.X R25, RZ, RZ, R3.reuse, P1 ;  /* 0x000000ffff197224 */ /* 0x100fe200008e0603 */
[----:B------:R-:W-:Y:S02]  /*ec10*/  IADD3 R49, P1, R2, 0x9000, RZ ;  /* 0x0000900002317810 */ /* 0x000fe40007f3e0ff */
[----:B------:R-:W-:Y:S02]  /*ec20*/  SHF.R.U64 R8, R8, 0x3, RZ ;  /* 0x0000000308087819 */ /* 0x000fe400000012ff */
[----:B------:R-:W-:Y:S01]  /*ec30*/  SHF.R.U64 R12, R12, 0x3, RZ ;  /* 0x000000030c0c7819 */ /* 0x000fe200000012ff */
[----:B------:R-:W-:Y:S01]  /*ec40*/  UIMAD UR12, UR16, UR14, URZ ;  /* 0x0000000e100c72a4 */ /* 0x000fe2000f8e023f */
[----:B------:R-:W-:Y:S01]  /*ec50*/  LOP3.LUT R48, R49, 0x380, RZ, 0xc0, !PT ;  /* 0x0000038031307812 */ /* 0x000fe200078ec0ff */
[----:B------:R-:W-:Y:S01]  /*ec60*/  UIMAD.WIDE.U32 UR10, UR4, UR14, URZ ;  /* 0x0000000e040a72a5 */ /* 0x000fe2000f8e003f */
[----:B------:R-:W-:Y:S01]  /*ec70*/  LOP3.LUT R8, R8, R9, RZ, 0x3c, !PT ;  /* 0x0000000908087212 */ /* 0x000fe200078e3cff */
[--C-:B------:R-:W-:Y:S01]  /*ec80*/  IMAD.X R9, RZ, RZ, R3.reuse, P4 ;  /* 0x000000ffff097224 */ /* 0x100fe200020e0603 */
[----:B------:R-:W-:Y:S01]  /*ec90*/  LOP3.LUT R12, R12, R13, RZ, 0x3c, !PT ;  /* 0x0000000d0c0c7212 */ /* 0x000fe200078e3cff */
[----:B------:R-:W-:Y:S01]  /*eca0*/  IMAD.X R13, RZ, RZ, R3, P3 ;  /* 0x000000ffff0d7224 */ /* 0x000fe200018e0603 */
[----:B------:R-:W-:-:S02]  /*ecb0*/  IADD3 R29, P0, R2, 0x4000, RZ ;  /* 0x00004000021d7810 */ /* 0x000fc40007f1e0ff */
[C---:B------:R-:W-:Y:S02]  /*ecc0*/  IADD3 R33, P6, R2.reuse, 0x5000, RZ ;  /* 0x0000500002217810 */ /* 0x040fe40007fde0ff */
[C---:B------:R-:W-:Y:S02]  /*ecd0*/  IADD3 R37, P5, R2.reuse, 0x6000, RZ ;  /* 0x0000600002257810 */ /* 0x040fe40007fbe0ff */
[C---:B------:R-:W-:Y:S01]  /*ece0*/  LOP3.LUT R7, R2.reuse, 0x380, RZ, 0xc0, !PT ;  /* 0x0000038002077812 */ /* 0x040fe200078ec0ff */
[----:B------:R-:W-:Y:S01]  /*ecf0*/  UIMAD UR12, UR4, UR15, UR12 ;  /* 0x0000000f040c72a4 */ /* 0x000fe2000f8e020c */
[C---:B------:R-:W-:Y:S01]  /*ed00*/  IADD3 R41, P4, R2.reuse, 0x7000, RZ ;  /* 0x0000700002297810 */ /* 0x040fe20007f9e0ff */
[----:B------:R-:W-:Y:S01]  /*ed10*/  @UP1 ULDC UR14, c[0x0][0xbec] ;  /* 0x0002fb00000e1ab9 */ /* 0x000fe20000000800 */
[----:B------:R-:W-:Y:S01]  /*ed20*/  IADD3 R45, P3, R2, 0x8000, RZ ;  /* 0x00008000022d7810 */ /* 0x000fe20007f7e0ff */
[----:B------:R-:W5:Y:S01]  /*ed30*/  LD.E.128 R8, desc[UR48][R8.64] ;  /* 0x0000003008087980 */ /* 0x000f62000c101d00 */
[----:B------:R-:W-:-:S02]  /*ed40*/  SHF.R.U64 R48, R48, 0x3, RZ ;  /* 0x0000000330307819 */ /* 0x000fc400000012ff */
[----:B------:R-:W-:Y:S01]  /*ed50*/  LOP3.LUT R28, R29, 0x380, RZ, 0xc0, !PT ;  /* 0x000003801d1c7812 */ /* 0x000fe200078ec0ff */
[----:B------:R-:W5:Y:S01]  /*ed60*/  LD.E.128 R12, desc[UR48][R12.64] ;  /* 0x000000300c0c7980 */ /* 0x000f62000c101d00 */
[----:B------:R-:W-:Y:S02]  /*ed70*/  LOP3.LUT R32, R33, 0x380, RZ, 0xc0, !PT ;  /* 0x0000038021207812 */ /* 0x000fe400078ec0ff */
[----:B------:R-:W-:Y:S01]  /*ed80*/  LOP3.LUT R36, R37, 0x380, RZ, 0xc0, !PT ;  /* 0x0000038025247812 */ /* 0x000fe200078ec0ff */
[----:B------:R-:W5:Y:S01]  /*ed90*/  LD.E.128 R24, desc[UR48][R24.64] ;  /* 0x0000003018187980 */ /* 0x000f62000c101d00 */
[----:B------:R-:W-:Y:S02]  /*eda0*/  LOP3.LUT R40, R41, 0x380, RZ, 0xc0, !PT ;  /* 0x0000038029287812 */ /* 0x000fe400078ec0ff */
[----:B------:R-:W-:Y:S02]  /*edb0*/  LOP3.LUT R44, R45, 0x380, RZ, 0xc0, !PT ;  /* 0x000003802d2c7812 */ /* 0x000fe400078ec0ff */
[----:B------:R-:W-:Y:S01]  /*edc0*/  LOP3.LUT R48, R48, R49, RZ, 0x3c, !PT ;  /* 0x0000003130307212 */ /* 0x000fe200078e3cff */
[----:B------:R-:W-:Y:S01]  /*edd0*/  IMAD.X R49, RZ, RZ, R3, P1 ;  /* 0x000000ffff317224 */ /* 0x000fe200008e0603 */
[----:B------:R-:W-:-:S02]  /*ede0*/  IADD3 R5, P1, R2, 0xf000, RZ ;  /* 0x0000f00002057810 */ /* 0x000fc40007f3e0ff */
[----:B------:R-:W-:Y:S02]  /*edf0*/  SHF.R.U64 R28, R28, 0x3, RZ ;  /* 0x000000031c1c7819 */ /* 0x000fe400000012ff */
[----:B------:R-:W-:Y:S02]  /*ee00*/  SHF.R.U64 R32, R32, 0x3, RZ ;  /* 0x0000000320207819 */ /* 0x000fe400000012ff */
[----:B------:R-:W-:Y:S01]  /*ee10*/  SHF.R.U64 R7, R7, 0x3, RZ ;  /* 0x0000000307077819 */ /* 0x000fe200000012ff */
[----:B------:R-:W-:Y:S01]  /*ee20*/  UIADD3 UR11, UR11, UR12, URZ ;  /* 0x0000000c0b0b7290 */ /* 0x000fe2000fffe03f */
[----:B------:R-:W-:Y:S01]  /*ee30*/  SHF.R.U64 R36, R36, 0x3, RZ ;  /* 0x0000000324247819 */ /* 0x000fe200000012ff */
[----:B------:R-:W-:Y:S01]  /*ee40*/  USHF.R.S32.HI UR4, URZ, 0x1f, UR9 ;  /* 0x0000001f3f047899 */ /* 0x000fe20008011409 */
[----:B------:R-:W-:Y:S01]  /*ee50*/  SHF.R.U64 R40, R40, 0x3, RZ ;  /* 0x0000000328287819 */ /* 0x000fe200000012ff */
[----:B------:R-:W-:Y:S01]  /*ee60*/  ULDC.64 UR12, c[0x0][0xae8] ;  /* 0x0002ba00000c7ab9 */ /* 0x000fe20000000a00 */
[----:B------:R-:W-:Y:S01]  /*ee70*/  SHF.R.U64 R44, R44, 0x3, RZ ;  /* 0x000000032c2c7819 */ /* 0x000fe200000012ff */
[--C-:B------:R-:W-:Y:S01]  /*ee80*/  IMAD.X R73, RZ, RZ, R3.reuse, P1 ;  /* 0x000000ffff497224 */ /* 0x100fe200008e0603 */
[----:B------:R-:W-:Y:S01]  /*ee90*/  LOP3.LUT R4, R5, 0x380, RZ, 0xc0, !PT ;  /* 0x0000038005047812 */ /* 0x000fe200078ec0ff */
        /* <DEDUP_REMOVED lines=12> */
[----:B------:R-:W-:Y:S01]  /*ef60*/  UIMAD.WIDE.U32 UR10, UR40, UR12, UR10 ;  /* 0x0000000c280a72a5 */ /* 0x000fe2000f8e000a */
        /* <DEDUP_REMOVED lines=8> */
[----:B------:R-:W-:Y:S02]  /*eff0*/  LOP3.LUT R2, R7, R2, RZ, 0x3c, !PT ;  /* 0x0000000207027212 */ /* 0x000fe400078e3cff */
[----:B------:R-:W-:Y:S01]  /*f000*/  LOP3.LUT R72, R4, R5, RZ, 0x3c, !PT ;  /* 0x0000000504487212 */ /* 0x000fe200078e3cff */
[----:B------:R-:W-:Y:S01]  /*f010*/  UIMAD UR11, UR40, UR13, UR11 ;  /* 0x0000000d280b72a4 */ /* 0x000fe2000f8e020b */
[----:B------:R-:W-:Y:S01]  /*f020*/  LOP3.LUT R52, R53, 0x380, RZ, 0xc0, !PT ;  /* 0x0000038035347812 */ /* 0x000fe200078ec0ff */
[----:B------:R0:W5:Y:S01]  /*f030*/  LD.E.128 R4, desc[UR48][R2.64] ;  /* 0x0000003002047980 */ /* 0x000162000c101d00 */
[----:B------:R-:W-:Y:S01]  /*f040*/  ULDC.64 UR12, c[0x0][0xaf0] ;  /* 0x0002bc00000c7ab9 */ /* 0x000fe20000000a00 */
[----:B------:R-:W-:Y:S01]  /*f050*/  LOP3.LUT R56, R57, 0x380, RZ, 0xc0, !PT ;  /* 0x0000038039387812 */ /* 0x000fe200078ec0ff */
[----:B------:R-:W-:Y:S01]  /*f060*/  UIMAD UR4, UR4, UR12, URZ ;  /* 0x0000000c040472a4 */ /* 0x000fe2000f8e023f */
[----:B------:R-:W-:Y:S01]  /*f070*/  LOP3.LUT R60, R61, 0x380, RZ, 0xc0, !PT ;  /* 0x000003803d3c7812 */ /* 0x000fe200078ec0ff */
[----:B------:R-:W5:Y:S01]  /*f080*/  LD.E.128 R40, desc[UR48][R40.64] ;  /* 0x0000003028287980 */ /* 0x000f62000c101d00 */
[----:B------:R-:W-:-:S02]  /*f090*/  LOP3.LUT R64, R65, 0x380, RZ, 0xc0, !PT ;  /* 0x0000038041407812 */ /* 0x000fc400078ec0ff */
[----:B------:R-:W-:Y:S01]  /*f0a0*/  LOP3.LUT R68, R69, 0x380, RZ, 0xc0, !PT ;  /* 0x0000038045447812 */ /* 0x000fe200078ec0ff */
[----:B------:R-:W5:Y:S01]  /*f0b0*/  LD.E.128 R44, desc[UR48][R44.64] ;  /* 0x000000302c2c7980 */ /* 0x000f62000c101d00 */
[----:B0-----:R-:W-:Y:S01]  /*f0c0*/  IMAD R2, R18, 0x20, R77 ;  /* 0x0000002012027824 */ /* 0x001fe200078e024d */
[----:B------:R-:W-:Y:S01]  /*f0d0*/  UIMAD UR4, UR9, UR13, UR4 ;  /* 0x0000000d090472a4 */ /* 0x000fe2000f8e0204 */
[----:B------:R-:W-:Y:S01]  /*f0e0*/  SHF.R.U64 R52, R52, 0x3, RZ ;  /* 0x0000000334347819 */ /* 0x000fe200000012ff */
[----:B------:R-:W5:Y:S01]  /*f0f0*/  LD.E.128 R72, desc[UR48][R72.64] ;  /* 0x0000003048487980 */ /* 0x000f62000c101d00 */
[----:B------:R-:W-:Y:S01]  /*f100*/  VIADD R20, R2, UR42 ;  /* 0x0000002a02147c36 */ /* 0x000fe20008000000 */
[----:B------:R-:W-:Y:S01]  /*f110*/  UIMAD.WIDE.U32 UR10, UR9, UR12, UR10 ;  /* 0x0000000c090a72a5 */ /* 0x000fe2000f8e000a */
[----:B------:R-:W-:Y:S02]  /*f120*/  SHF.R.U64 R56, R56, 0x3, RZ ;  /* 0x0000000338387819 */ /* 0x000fe400000012ff */
[----:B------:R-:W-:Y:S01]  /*f130*/  @P2 IMAD.HI.U32 R2, R20, UR14, RZ ;  /* 0x0000000e14022c27 */ /* 0x000fe2000f8e00ff */
[----:B------:R-:W-:Y:S01]  /*f140*/  @UP1 ULDC UR9, c[0x0][0xbf0] ;  /* 0x0002fc0000091ab9 */ /* 0x000fe20000000800 */
[----:B------:R-:W-:-:S02]  /*f150*/  SHF.R.U64 R60, R60, 0x3, RZ ;  /* 0x000000033c3c7819 */ /* 0x000fc400000012ff */
[----:B------:R-:W-:Y:S01]  /*f160*/  IMAD.MOV.U32 R19, RZ, RZ, R20 ;  /* 0x000000ffff137224 */ /* 0x000fe200078e0014 */
[----:B------:R-:W-:Y:S02]  /*f170*/  SHF.R.U64 R64, R64, 0x3, RZ ;  /* 0x0000000340407819 */ /* 0x000fe400000012ff */
[----:B------:R-:W-:Y:S02]  /*f180*/  SHF.R.U64 R68, R68, 0x3, RZ ;  /* 0x0000000344447819 */ /* 0x000fe400000012ff */
[----:B------:R-:W-:Y:S01]  /*f190*/  @P2 SHF.R.U32.HI R19, RZ, UR9, R2 ;  /* 0x00000009ff132c19 */ /* 0x000fe20008011602 */
[----:B------:R-:W-:Y:S01]  /*f1a0*/  UIADD3 UR4, UR11, UR4, URZ ;  /* 0x000000040b047290 */ /* 0x000fe2000fffe03f */
        /* <DEDUP_REMOVED lines=10> */
[--C-:B------:R-:W-:Y:S01]  /*f250*/  SHF.R.S32.HI R18, RZ, 0x1f, R19.reuse ;  /* 0x0000001fff127819 */ /* 0x100fe20000011413 */
[----:B------:R-:W-:Y:S01]  /*f260*/  IMAD.MOV R21, RZ, RZ, -R19 ;  /* 0x000000ffff157224 */ /* 0x000fe200078e0a13 */
[----:B------:R-:W5:Y:S01]  /*f270*/  LD.E.128 R52, desc[UR48][R52.64] ;  /* 0x0000003034347980 */ /* 0x000f62000c101d00 */
[----:B------:R-:W-:-:S02]  /*f280*/  IMAD.U32 R2, RZ, RZ, UR10 ;  /* 0x0000000aff027e24 */ /* 0x000fc4000f8e00ff */
[----:B------:R-:W-:Y:S01]  /*f290*/  IMAD.U32 R3, RZ, RZ, UR11 ;  /* 0x0000000bff037e24 */ /* 0x000fe2000f8e00ff */
[----:B------:R-:W-:Y:S01]  /*f2a0*/  ULDC.64 UR10, c[0x0][0xae0] ;  /* 0x0002b800000a7ab9 */ /* 0x000fe20000000a00 */
[----:B------:R-:W-:Y:S01]  /*f2b0*/  IMAD.U32 R3, RZ, RZ, UR4 ;  /* 0x00000004ff037e24 */ /* 0x000fe2000f8e00ff */
[----:B------:R-:W5:Y:S01]  /*f2c0*/  LD.E.128 R56, desc[UR48][R56.64] ;  /* 0x0000003038387980 */ /* 0x000f62000c101d00 */
[----:B------:R-:W-:Y:S02]  /*f2d0*/  IMAD R18, R18, UR10, RZ ;  /* 0x0000000a12127c24 */ /* 0x000fe4000f8e02ff */
[----:B------:R-:W-:Y:S01]  /*f2e0*/  IMAD R21, R21, UR20, R20 ;  /* 0x0000001415157c24 */ /* 0x000fe2000f8e0214 */
[----:B------:R-:W5:Y:S01]  /*f2f0*/  LD.E.128 R60, desc[UR48][R60.64] ;  /* 0x000000303c3c7980 */ /* 0x000f62000c101d00 */
[----:B------:R-:W-:-:S03]  /*f300*/  IMAD.WIDE.U32 R2, R19, UR10, R2 ;  /* 0x0000000a13027c25 */ /* 0x000fc6000f8e0002 */
[----:B------:R-:W5:Y:S01]  /*f310*/  LD.E.128 R64, desc[UR48][R64.64] ;  /* 0x0000003040407980 */ /* 0x000f62000c101d00 */
[----:B------:R-:W-:Y:S01]  /*f320*/  IMAD R19, R19, UR11, R18 ;  /* 0x0000000b13137c24 */ /* 0x000fe2000f8e0212 */
[----:B------:R-:W-:Y:S01]  /*f330*/  SHF.R.S32.HI R18, RZ, 0x1f, R21 ;  /* 0x0000001fff127819 */ /* 0x000fe20000011415 */
[----:B------:R-:W-:Y:S01]  /*f340*/  ULDC.64 UR10, c[0x0][0xad8] ;  /* 0x0002b600000a7ab9 */ /* 0x000fe20000000a00 */
[----:B------:R-:W5:Y:S01]  /*f350*/  LD.E.128 R68, desc[UR48][R68.64] ;  /* 0x0000003044447980 */ /* 0x000f62000c101d00 */
[----:B------:R-:W-:Y:S02]  /*f360*/  IMAD.IADD R3, R3, 0x1, R19 ;  /* 0x0000000103037824 */ /* 0x000fe400078e0213 */
[----:B------:R-:W-:Y:S01]  /*f370*/  IMAD R18, R18, UR10, RZ ;  /* 0x0000000a12127c24 */ /* 0x000fe2000f8e02ff */
[----:B------:R-:W-:Y:S01]  /*f380*/  @!PT LDS RZ, [RZ] ;  /* 0x00000000fffff984 */ /* 0x000fe20000000800 */
[----:B------:R-:W-:Y:S01]  /*f390*/  @!PT LDS RZ, [RZ] ;  /* 0x00000000fffff984 */ /* 0x000fe20000000800 */
[----:B------:R-:W-:Y:S01]  /*f3a0*/  @!PT LDS RZ, [RZ] ;  /* 0x00000000fffff984 */ /* 0x000fe20000000800 */
[----:B------:R-:W-:Y:S01]  /*f3b0*/  @!PT LDS RZ, [RZ] ;  /* 0x00000000fffff984 */ /* 0x000fe20000000800 */
[----:B------:R0:W-:Y:S06]  /*f3c0*/  MEMBAR.ALL.CTA ;  /* 0x0000000000007992 */ /* 0x0001ec0000008000 */
[----:B0-----:R-:W0:Y:S01]  /*f3d0*/  FENCE.VIEW.ASYNC.S ;  /* 0x00000000000073c6 */ /* 0x001e220000000000 */
[----:B------:R-:W-:-:S04]  /*f3e0*/  IMAD.WIDE.U32 R2, R21, UR10, R2 ;  /* 0x0000000a15027c25 */ /* 0x000fc8000f8e0002 */
[----:B------:R-:W-:Y:S01]  /*f3f0*/  IMAD R19, R21, UR11, R18 ;  /* 0x0000000b15137c24 */ /* 0x000fe2000f8e0212 */
[----:B------:R-:W-:Y:S01]  /*f400*/  ULDC.64 UR10, c[0x0][0xa80] ;  /* 0x0002a000000a7ab9 */ /* 0x000fe20000000a00 */
[----:B------:R-:W-:Y:S01]  /*f410*/  VIADD R80, R77, UR42 ;  /* 0x0000002a4d507c36 */ /* 0x000fe20008000000 */
[----:B------:R-:W-:Y:S01]  /*f420*/  LEA R78, P2, R2, UR10, 0x1 ;  /* 0x0000000a024e7c11 */ /* 0x000fe2000f8408ff */
[----:B------:R-:W-:Y:S01]  /*f430*/  IMAD.IADD R3, R3, 0x1, R19 ;  /* 0x0000000103037824 */ /* 0x000fe200078e0213 */
[----:B------:R-:W-:-:S04]  /*f440*/  UIADD3 UR8, UR8, 0x22820, URZ ;  /* 0x0002282008087890 */ /* 0x000fc8000fffe03f */
        /* <DEDUP_REMOVED lines=36> */
.L_x_11623:
[----:B------:R-:W-:Y:S05]  /*f690*/  BSYNC B1 ;  /* 0x0000000000017941 */ /* 0x000fea0003800000 */
.L_x_11622:
[----:B0-----:R0:W3:Y:S01]  /*f6a0*/  SHFL.IDX PT, R19, R79, 0x1, 0x181f ;  /* 0x00381f004f137f89 */ /* 0x0010e200000e0000 */
[----:B------:R-:W-:Y:S03]  /*f6b0*/  BSSY B1, `(.L_x_11624) ;  /* 0x0000014000017945 */ /* 0x000fe60003800000 */
[----:B-----5:R0:W4:Y:S01]  /*f6c0*/  SHFL.IDX PT, R7, R78, 0x1, 0x181f ;  /* 0x00381f004e077f89 */ /* 0x02012200000e0000 */
        /* <DEDUP_REMOVED lines=18> */
.L_x_11625:
[----:B------:R-:W-:Y:S05]  /*f7f0*/  BSYNC B1 ;  /* 0x0000000000017941 */ /* 0x000fea0003800000 */
.L_x_11624:
        /* <DEDUP_REMOVED lines=21> */
.L_x_11627:
[----:B------:R-:W-:Y:S05]  /*f950*/  BSYNC B1 ;  /* 0x0000000000017941 */ /* 0x000fea0003800000 */
.L_x_11626:
[----:B0-----:R-:W-:Y:S01]  /*f960*/  VIADD R2, R80, 0x60 ;  /* 0x0000006050027836 */ /* 0x001fe20000000000 */
[----:B---3--:R-:W0:Y:S04]  /*f970*/  SHFL.IDX PT, R79, R79, 0x3, 0x181f ;  /* 0x00781f004f4f7f89 */ /* 0x008e2800000e0000 */
[----:B------:R-:W-:Y:S01]  /*f980*/  ISETP.GE.AND P0, PT, R2, UR17, PT ;  /* 0x0000001102007c0c */ /* 0x000fe2000bf06270 */
        /* <DEDUP_REMOVED lines=21> */
.L_x_11621:
[----:B------:R-:W-:Y:S01]  /*fae0*/  ULDC.64 UR14, c[0x0][0xb08] ;  /* 0x0002c200000e7ab9 */ /* 0x000fe20000000a00 */
[----:B0-----:R-:W-:Y:S01]  /*faf0*/  IMAD.MOV.U32 R5, RZ, RZ, R14 ;  /* 0x000000ffff057224 */ /* 0x001fe200078e000e */
        /* <DEDUP_REMOVED lines=20> */
[----:B------:R-:W-:Y:S01]  /*fc40*/  UIADD3 UR8, UR8, 0x22820, URZ ;  /* 0x0002282008087890 */ /* 0x000fe2000fffe03f */
[----:B------:R-:W-:Y:S01]  /*fc50*/  SHF.R.S32.HI R158, RZ, 0x1f, R212 ;  /* 0x0000001fff9e7819 */ /* 0x000fe200000114d4 */
[----:B------:R-:W-:Y:S01]  /*fc60*/  UIMAD.WIDE.U32 UR10, UR9, UR14, UR10 ;  /* 0x0000000e090a72a5 */ /* 0x000fe2000f8e000a */
[----:B------:R-:W-:Y:S01]  /*fc70*/  SHF.R.S32.HI R159, RZ, 0x1f, R213 ;  /* 0x0000001fff9f7819 */ /* 0x000fe200000114d5 */
[----:B------:R-:W-:Y:S01]  /*fc80*/  ULDC.64 UR12, c[0x0][0xb48] ;  /* 0x0002d200000c7ab9 */ /* 0x000fe20000000a00 */
[----:B------:R-:W-:Y:S01]  /*fc90*/  @UP1 ULDC UR9, c[0x0][0xbec] ;  /* 0x0002fb0000091ab9 */ /* 0x000fe20000000800 */
[----:B------:R-:W-:Y:S01]  /*fca0*/  UIADD3 UR11, UR11, UR4, URZ ;  /* 0x000000040b0b7290 */ /* 0x000fe2000fffe03f */
[----:B------:R-:W-:Y:S01]  /*fcb0*/  @P2 IMAD.HI.U32 R0, R14, UR9, RZ ;  /* 0x000000090e002c27 */ /* 0x000fe2000f8e00ff */
[----:B------:R-:W-:Y:S01]  /*fcc0*/  UPRMT UR8, URZ, 0x654, UR8 ;  /* 0x000006543f087896 */ /* 0x000fe20008000008 */
[----:B------:R-:W-:Y:S01]  /*fcd0*/  SHF.R.S32.HI R160, RZ, 0x1f, R214 ;  /* 0x0000001fffa07819 */ /* 0x000fe200000114d6 */
[----:B------:R-:W-:Y:S01]  /*fce0*/  @UP1 ULDC UR4, c[0x0][0xbf0] ;  /* 0x0002fc0000041ab9 */ /* 0x000fe20000000800 */
[----:B------:R-:W-:Y:S01]  /*fcf0*/  UIMAD.WIDE.U32 UR10, UR43, UR12, UR10 ;  /* 0x0000000c2b0a72a5 */ /* 0x000fe2000f8e000a */
[----:B------:R-:W-:-:S02]  /*fd00*/  @P2 SHF.R.U32.HI R5, RZ, UR4, R0 ;  /* 0x00000004ff052c19 */ /* 0x000fc40008011600 */
[----:B------:R-:W-:Y:S01]  /*fd10*/  SHF.R.S32.HI R161, RZ, 0x1f, R215 ;  /* 0x0000001fffa17819 */ /* 0x000fe200000114d7 */
[----:B------:R-:W-:Y:S01]  /*fd20*/  UIMAD UR43, UR43, UR13, UR11 ;  /* 0x0000000d2b2b72a4 */ /* 0x000fe2000f8e020b */
[--C-:B------:R-:W-:Y:S01]  /*fd30*/  SHF.R.S32.HI R0, RZ, 0x1f, R5.reuse ;  /* 0x0000001fff007819 */ /* 0x100fe20000011405 */
[----:B------:R-:W-:Y:S01]  /*fd40*/  IMAD.MOV R7, RZ, RZ, -R5 ;  /* 0x000000ffff077224 */ /* 0x000fe200078e0a05 */
[----:B------:R-:W-:Y:S01]  /*fd50*/  ULDC.64 UR12, c[0x0][0xb30] ;  /* 0x0002cc00000c7ab9 */ /* 0x000fe20000000a00 */
[----:B------:R-:W-:Y:S01]  /*fd60*/  IMAD.U32 R3, RZ, RZ, UR11 ;  /* 0x0000000bff037e24 */ /* 0x000fe2000f8e00ff */
[----:B------:R-:W-:Y:S01]  /*fd70*/  SYNCS.ARRIVE.TRANS64.RED.A1T0 RZ, [UR8], RZ ;  /* 0x000000ffffff79a7 */ /* 0x000fe20008100408 */
        /* <DEDUP_REMOVED lines=26> */
[----:B------:R0:W1:Y:S01]  /*ff20*/  SHFL.IDX PT, R2, R0, RZ, 0x1c1f ;  /* 0x001c1fff00027589 */ /* 0x00006200000e0000 */
[----:B------:R-:W-:Y:S02]  /*ff30*/  SHF.R.S32.HI R172, RZ, 0x1f, R226 ;  /* 0x0000001fffac7819 */ /* 0x000fe400000114e2 */
[----:B------:R-:W-:Y:S01]  /*ff40*/  SHF.R.S32.HI R173, RZ, 0x1f, R227 ;  /* 0x0000001fffad7819 */ /* 0x000fe200000114e3 */
[----:B------:R0:W2:Y:S01]  /*ff50*/  SHFL.IDX PT, R3, R14, RZ, 0x1c1f ;  /* 0x001c1fff0e037589 */ /* 0x0000a200000e0000 */
[----:B------:R-:W-:Y:S02]  /*ff60*/  SHF.R.S32.HI R174, RZ, 0x1f, R228 ;  /* 0x0000001fffae7819 */ /* 0x000fe400000114e4 */
[----:B------:R-:W-:Y:S01]  /*ff70*/  SHF.R.S32.HI R175, RZ, 0x1f, R229 ;  /* 0x0000001fffaf7819 */ /* 0x000fe200000114e5 */
[----:B------:R-:W-:Y:S06]  /*ff80*/  @P3 BRA `(.L_x_11630) ;  /* 0x0000000800243947 */ /* 0x000fec0003800000 */
[----:B------:R-:W-:Y:S01]  /*ff90*/  ULDC UR4, c[0x0][0xac8] ;  /* 0x0002b20000047ab9 */ /* 0x000fe20000000800 */
[----:B------:R-:W-:Y:S01]  /*ffa0*/  VIADD R15, R17, 0xe0 ;  /* 0x000000e0110f7836 */ /* 0x000fe20000000000 */
[----:B------:R-:W-:Y:S01]  /*ffb0*/  ISETP.GE.AND P2, PT, R229, UR4, PT ;  /* 0x00000004e5007c0c */ /* 0x000fe2000bf46270 */
[C---:B------:R-:W-:Y:S01]  /*ffc0*/  VIADD R19, R17.reuse, 0xe8 ;  /* 0x000000e811137836 */ /* 0x040fe20000000000 */
[C---:B------:R-:W-:Y:S01]  /*ffd0*/  ISETP.GE.AND P3, PT, R17.reuse, UR4, PT ;  /* 0x0000000411007c0c */ /* 0x040fe2000bf66270 */
[----:B------:R-:W-:Y:S01]  /*ffe0*/  VIADD R21, R17, 0xf0 ;  /* 0x000000f011157836 */ /* 0x000fe20000000000 */
        /* <DEDUP_REMOVED lines=51> */
[-C--:B------:R-:W-:Y:S02]  /*10320*/  @!P3 LEA.HI.X R5, R218, R3.reuse, R164, 0x2, P6 ;  /* 0x00000003da05b211 */ /* 0x080fe400030f14a4 */
[CC--:B--2---:R-:W-:Y:S02]  /*10330*/  @!P2 LEA R6, P5, R217.reuse, R2.reuse, 0x2 ;  /* 0x00000002d906a211 */ /* 0x0c4fe400078a10ff */
[----:B------:R-:W-:Y:S01]  /*10340*/  @!P1 LEA R8, P6, R216, R2, 0x2 ;  /* 0x00000002d8089211 */ /* 0x000fe200078c10ff */
[----:B------:R1:W-:Y:S01]  /*10350*/  @!P3 ST.E.64 desc[UR48][R4.64], R72 ;  /* 0x000000480400b985 */ /* 0x0003e2000c101b30 */
[-C--:B------:R-:W-:Y:S02]  /*10360*/  @!P2 LEA.HI.X R7, R217, R3.reuse, R163, 0x2, P5 ;  /* 0x00000003d907a211 */ /* 0x080fe400028f14a3 */
[----:B------:R-:W-:Y:S02]  /*10370*/  ISETP.GE.AND P3, PT, R214, UR4, PT ;  /* 0x00000004d6007c0c */ /* 0x000fe4000bf66270 */
[----:B------:R-:W-:Y:S01]  /*10380*/  @!P1 LEA.HI.X R9, R216, R3, R162, 0x2, P6 ;  /* 0x00000003d8099211 */ /* 0x000fe200030f14a2 */
[----:B------:R2:W-:Y:S01]  /*10390*/  @!P2 ST.E.64 desc[UR48][R6.64], R76 ;  /* 0x0000004c0600a985 */ /* 0x0005e2000c101b30 */
[----:B------:R-:W-:-:S02]  /*103a0*/  ISETP.GE.AND P2, PT, R213, UR4, PT ;  /* 0x00000004d5007c0c */ /* 0x000fc4000bf46270 */
[C---:B------:R-:W-:Y:S01]  /*103b0*/  @!P4 LEA R10, P5, R215.reuse, R2, 0x2 ;  /* 0x00000002d70ac211 */ /* 0x040fe200078a10ff */
[----:B------:R3:W-:Y:S01]  /*103c0*/  @!P1 ST.E.64 desc[UR48][R8.64], R80 ;  /* 0x0000005008009985 */ /* 0x0007e2000c101b30 */
[----:B------:R-:W-:Y:S02]  /*103d0*/  ISETP.GE.AND P1, PT, R212, UR4, PT ;  /* 0x00000004d4007c0c */ /* 0x000fe4000bf26270 */
[----:B------:R-:W-:-:S03]  /*103e0*/  @!P4 LEA.HI.X R11, R215, R3, R161, 0x2, P5 ;  /* 0x00000003d70bc211 */ /* 0x000fc600028f14a1 */
[CC--:B------:R-:W-:Y:S02]  /*103f0*/  @!P3 LEA R12, P6, R214.reuse, R2.reuse, 0x2 ;  /* 0x00000002d60cb211 */ /* 0x0c0fe400078c10ff */
        /* <DEDUP_REMOVED lines=54> */
[CC--:B------:R-:W-:Y:S01]  /*10760*/  @!P2 LEA R8, P6, R19.reuse, R2.reuse, 0x2 ;  /* 0x000000021308a211 */ /* 0x0c0fe200078c10ff */
[----:B------:R4:W-:Y:S01]  /*10770*/  @!P3 ST.E.64 desc[UR48][R6.64], R136 ;  /* 0x000000880600b985 */ /* 0x0009e2000c101b30 */
[----:B--2---:R-:W-:Y:S02]  /*10780*/  SHF.R.S32.HI R11, RZ, 0x1f, R21 ;  /* 0x0000001fff0b7819 */ /* 0x004fe40000011415 */
[-C--:B------:R-:W-:Y:S02]  /*10790*/  @!P2 LEA.HI.X R9, R19, R3.reuse, R9, 0x2, P6 ;  /* 0x000000031309a211 */ /* 0x080fe400030f1409 */
[C---:B------:R-:W-:Y:S02]  /*107a0*/  @!P1 LEA R10, P6, R21.reuse, R2, 0x2 ;  /* 0x00000002150a9211 */ /* 0x040fe400078c10ff */
[----:B---3--:R-:W-:Y:S01]  /*107b0*/  SHF.R.S32.HI R12, RZ, 0x1f, R25 ;  /* 0x0000001fff0c7819 */ /* 0x008fe20000011419 */
[----:B------:R4:W-:Y:S01]  /*107c0*/  @!P2 ST.E.64 desc[UR48][R8.64], R140 ;  /* 0x0000008c0800a985 */ /* 0x0009e2000c101b30 */
[----:B------:R-:W-:-:S02]  /*107d0*/  @!P1 LEA.HI.X R11, R21, R3, R11, 0x2, P6 ;  /* 0x00000003150b9211 */ /* 0x000fc400030f140b */
[----:B------:R-:W-:-:S03]  /*107e0*/  @!P5 LEA R2, P6, R25, R2, 0x2 ;  /* 0x000000021902d211 */ /* 0x000fc600078c10ff */
[----:B------:R4:W-:Y:S01]  /*107f0*/  @!P1 ST.E.64 desc[UR48][R10.64], R144 ;  /* 0x000000900a009985 */ /* 0x0009e2000c101b30 */
[----:B------:R-:W-:-:S05]  /*10800*/  @!P5 LEA.HI.X R3, R25, R3, R12, 0x2, P6 ;  /* 0x000000031903d211 */ /* 0x000fca00030f140c */
[----:B------:R4:W-:Y:S04]  /*10810*/  @!P5 ST.E.64 desc[UR48][R2.64], R148 ;  /* 0x000000940200d985 */ /* 0x0009e8000c101b30 */
.L_x_11630:
[----:B------:R-:W-:Y:S05]  /*10820*/  BSYNC B1 ;  /* 0x0000000000017941 */ /* 0x000fea0003800000 */
.L_x_11629:
[----:B--2-4-:R2:W3:Y:S04]  /*10830*/  SHFL.IDX PT, R3, R14, 0x1, 0x1c1f ;  /* 0x003c1f000e037f89 */ /* 0x0144e800000e0000 */
[----:B-1----:R2:W1:Y:S01]  /*10840*/  SHFL.IDX PT, R2, R0, 0x1, 0x1c1f ;  /* 0x003c1f0000027f89 */ /* 0x00246200000e0000 */
[----:B------:R-:W-:Y:S05]  /*10850*/  @P0 BRA `(.L_x_11628) ;  /* 0x0000001800200947 */ /* 0x000fea0003800000 */
[----:B------:R-:W-:Y:S01]  /*10860*/  ULDC UR4, c[0x0][0xac8] ;  /* 0x0002b20000047ab9 */ /* 0x000fe20000000800 */
[----:B------:R-:W-:Y:S01]  /*10870*/  VIADD R21, R17, 0xe0 ;  /* 0x000000e011157836 */ /* 0x000fe20000000000 */
[----:B------:R-:W-:Y:S01]  /*10880*/  ISETP.GE.AND P5, PT, R229, UR4, PT ;  /* 0x00000004e5007c0c */ /* 0x000fe2000bfa6270 */
[C---:B------:R-:W-:Y:S01]  /*10890*/  VIADD R19, R17.reuse, 0xf0 ;  /* 0x000000f011137836 */ /* 0x040fe20000000000 */
[----:B------:R-:W-:Y:S02]  /*108a0*/  ISETP.GE.AND P4, PT, R17, UR4, PT ;  /* 0x0000000411007c0c */ /* 0x000fe4000bf86270 */
[----:B------:R-:W-:Y:S02]  /*108b0*/  ISETP.GE.AND P2, PT, R228, UR4, PT ;  /* 0x00000004e4007c0c */ /* 0x000fe4000bf46270 */
[----:B------:R-:W-:Y:S02]  /*108c0*/  ISETP.GE.AND P1, PT, R227, UR4, PT ;  /* 0x00000004e3007c0c */ /* 0x000fe4000bf26270 */
[----:B------:R-:W-:-:S02]  /*108d0*/  ISETP.GE.AND P0, PT, R226, UR4, PT ;  /* 0x00000004e2007c0c */ /* 0x000fc4000bf06270 */
[----:B0-2---:R-:W-:-:S03]  /*108e0*/  SHF.R.S32.HI R0, RZ, 0x1f, R21 ;  /* 0x0000001fff007819 */ /* 0x005fc60000011415 */
        /* <DEDUP_REMOVED lines=100> */
[----:B0-----:R-:W-:-:S02]  /*10f30*/  @!P2 LEA R8, P5, R205, R2, 0x2 ;  /* 0x00000002cd08a211 */ /* 0x001fc400078a10ff */
[----:B------:R-:W-:Y:S02]  /*10f40*/  SHF.R.S32.HI R14, RZ, 0x1f, R23 ;  /* 0x0000001fff0e7819 */ /* 0x000fe40000011417 */
[CC--:B--2---:R-:W-:Y:S02]  /*10f50*/  @!P1 LEA R10, P6, R204.reuse, R2.reuse, 0x2 ;  /* 0x00000002cc0a9211 */ /* 0x0c4fe400078c10ff */
[-C--:B------:R-:W-:Y:S02]  /*10f60*/  @!P2 LEA.HI.X R9, R205, R3.reuse, R20, 0x2, P5 ;  /* 0x00000003cd09a211 */ /* 0x080fe400028f1414 */
[----:B-1----:R-:W-:Y:S02]  /*10f70*/  @!P0 LEA R12, P5, R23, R2, 0x2 ;  /* 0x00000002170c8211 */ /* 0x002fe400078a10ff */
[----:B------:R-:W-:Y:S01]  /*10f80*/  @!P1 LEA.HI.X R11, R204, R3, R18, 0x2, P6 ;  /* 0x00000003cc0b9211 */ /* 0x000fe200030f1412 */
[----:B------:R0:W-:Y:S01]  /*10f90*/  @!P2 ST.E.64 desc[UR48][R8.64], R126 ;  /* 0x0000007e0800a985 */ /* 0x0001e2000c101b30 */
[----:B------:R-:W-:-:S02]  /*10fa0*/  ISETP.GE.AND P6, PT, R19, UR4, PT ;  /* 0x0000000413007c0c */ /* 0x000fc4000bfc6270 */
        /* <DEDUP_REMOVED lines=8> */
[----:B------:R-:W-:Y:S02]  /*11030*/  @!P3 LEA.HI.X R7, R15, R3, R0, 0x2, P5 ;  /* 0x000000030f07b211 */ /* 0x000fe400028f1400 */
[----:B------:R-:W-:-:S02]  /*11040*/  SHF.R.S32.HI R0, RZ, 0x1f, R19 ;  /* 0x0000001fff007819 */ /* 0x000fc40000011413 */
        /* <DEDUP_REMOVED lines=12> */
.L_x_11619:
[----:B------:R-:W0:Y:S01]  /*11110*/  LDC.64 R2, c[0x0][0xc00] ;  /* 0x00030000ff027b82 */ /* 0x000e220000000a00 */
[----:B------:R-:W-:Y:S01]  /*11120*/  ULDC.64 UR8, c[0x0][0xc00] ;  /* 0x0003000000087ab9 */ /* 0x000fe20000000a00 */
[----:B------:R-:W-:Y:S01]  /*11130*/  IMAD.MOV.U32 R7, RZ, RZ, RZ ;  /* 0x000000ffff077224 */ /* 0x000fe200078e00ff */
[----:B------:R-:W-:-:S05]  /*11140*/  UIMAD.WIDE UR8, UR41, 0x4, UR8 ;  /* 0x00000004290878a5 */ /* 0x000fca000f8e0208 */
[----:B------:R-:W1:Y:S01]  /*11150*/  LDC.64 R4, c[0x0][0xc08] ;  /* 0x00030200ff047b82 */ /* 0x000e620000000a00 */
[----:B0-----:R-:W-:Y:S01]  /*11160*/  ISETP.NE.U32.AND P0, PT, R2, RZ, PT ;  /* 0x000000ff0200720c */ /* 0x001fe20003f05070 */
[----:B------:R-:W-:Y:S01]  /*11170*/  IMAD.U32 R2, RZ, RZ, UR8 ;  /* 0x00000008ff027e24 */ /* 0x000fe2000f8e00ff */
[----:B------:R-:W-:Y:S01]  /*11180*/  R2UR UR4, R3 ;  /* 0x00000000030472ca */ /* 0x000fe200000e0000 */
[----:B------:R-:W-:Y:S01]  /*11190*/  IMAD.U32 R3, RZ, RZ, UR9 ;  /* 0x00000009ff037e24 */ /* 0x000fe2000f8e00ff */
[----:B-1----:R-:W-:-:S09]  /*111a0*/  ISETP.NE.U32.AND P1, PT, R4, RZ, PT ;  /* 0x000000ff0400720c */ /* 0x002fd20003f25070 */
[----:B------:R-:W-:Y:S02]  /*111b0*/  VOTEU.ANY UP0, P0 ;  /* 0x00000000003f7886 */ /* 0x000fe40000000100 */
        /* <DEDUP_REMOVED lines=14> */
[----:B------:R-:W-:Y:S01]  /*112a0*/  UISETP.NE.AND UP1, UPT, UR44, URZ, UPT ;  /* 0x0000003f2c00728c */ /* 0x000fe2000bf25270 */
[----:B------:R-:W1:Y:S10]  /*112b0*/  S2R R6, SR_TID.X ;  /* 0x0000000000067919 */ /* 0x000e740000002100 */
[----:B------:R-:W-:Y:S01]  /*112c0*/  @!UP1 ULDC UR44, c[0x0][0xad4] ;  /* 0x0002b500002c9ab9 */ /* 0x000fe20000000800 */
[----:B0-----:R-:W-:Y:S05]  /*112d0*/  @P1 BRA `(.L_x_11631) ;  /* 0x0000000000101947 */ /* 0x001fea0003800000 */
[----:B------:R-:W-:Y:S05]  /*112e0*/  @!P0 BRA `(.L_x_11631) ;  /* 0x00000000000c8947 */ /* 0x000fea0003800000 */
[----:B------:R-:W2:Y:S04]  /*112f0*/  LDG.E R5, desc[UR48][R2.64] ;  /* 0x0000003002057981 */ /* 0x000ea8000c1e1900 */
[----:B-----5:R-:W2:Y:S02]  /*11300*/  LDG.E R0, desc[UR48][R2.64+0x4] ;  /* 0x0000043002007981 */ /* 0x020ea4000c1e1900 */
[----:B--2---:R-:W-:-:S07]  /*11310*/  IMAD.IADD R0, R0, 0x1, -R5 ;  /* 0x0000000100007824 */ /* 0x004fce00078e0a05 */
.L_x_11631:
[----:B-1----:R-:W-:Y:S01]  /*11320*/  VIADD R10, R6, 0xffffff80 ;  /* 0xffffff80060a7836 */ /* 0x002fe20000000000 */
[----:B-----5:R-:W-:Y:S01]  /*11330*/  R2UR UR20, R7 ;  /* 0x00000000071472ca */ /* 0x020fe200000e0000 */
[----:B------:R-:W-:Y:S01]  /*11340*/  USHF.R.S32.HI UR8, URZ, 0x1f, UR41 ;  /* 0x0000001f3f087899 */ /* 0x000fe20008011429 */
[----:B------:R-:W-:Y:S01]  /*11350*/  BSSY B1, `(.L_x_11632) ;  /* 0x000003c000017945 */ /* 0x000fe20003800000 */
[----:B------:R-:W-:Y:S01]  /*11360*/  USEL UR4, UR41, URZ, !UP0 ;  /* 0x0000003f29047287 */ /* 0x000fe2000c000000 */
[----:B------:R-:W-:Y:S01]  /*11370*/  ISETP.GT.AND P0, PT, R10, 0x7f, PT ;  /* 0x0000007f0a00780c */ /* 0x000fe20003f04270 */
[----:B------:R-:W-:-:S08]  /*11380*/  USEL UR8, UR8, URZ, !UP0 ;  /* 0x0000003f08087287 */ /* 0x000fd0000c000000 */
[----:B------:R-:W-:-:S04]  /*11390*/  USHF.R.S32.HI UR20, URZ, 0x1f, UR20 ;  /* 0x0000001f3f147899 */ /* 0x000fc80008011414 */
[----:B------:R-:W-:Y:S08]  /*113a0*/  @P0 BRA `(.L_x_11633) ;  /* 0x0000000000d80947 */ /* 0x000ff00003800000 */
        /* <DEDUP_REMOVED lines=8> */
[----:B------:R-:W-:Y:S01]  /*11430*/  UISETP.GT.AND UP0, UPT, UR44, 0x1, UPT ;  /* 0x000000012c00788c */ /* 0x000fe2000bf04270 */
[----:B------:R-:W-:Y:S01]  /*11440*/  IMAD.MOV.U32 R4, RZ, RZ, R6 ;  /* 0x000000ffff047224 */ /* 0x000fe200078e0006 */
[----:B------:R-:W-:Y:S02]  /*11450*/  UMOV UR18, 0x9b8 ;  /* 0x000009b800127882 */ /* 0x000fe40000000000 */
[----:B------:R-:W-:Y:S02]  /*11460*/  USEL UR18, UR18, 0x978, UP0 ;  /* 0x0000097812127887 */ /* 0x000fe40008000000 */
[----:B------:R-:W-:-:S06]  /*11470*/  USEL UR9, UR43, URZ, UP0 ;  /* 0x0000003f2b097287 */ /* 0x000fcc0008000000 */
[----:B------:R-:W0:Y:S04]  /*11480*/  @P0 LDC R5, c[0x0][0xbec] ;  /* 0x0002fb00ff050b82 */ /* 0x000e280000000800 */
[----:B------:R-:W-:Y:S01]  /*11490*/  ULDC.64 UR10, c[0x0][UR18+0x218] ;  /* 0x00008600120a7abb */ /* 0x000fe20008000a00 */
[----:B------:R-:W-:Y:S01]  /*114a0*/  ULDC.64 UR12, c[0x0][UR18+0x220] ;  /* 0x00008800120c7abb */ /* 0x000fe20008000a00 */
[----:B------:R-:W-:Y:S02]  /*114b0*/  UIMAD.WIDE.U32 UR16, UR10, UR40, URZ ;  /* 0x000000280a1072a5 */ /* 0x000fe4000f8e003f */
[----:B------:R-:W1:Y:S01]  /*114c0*/  @P0 LDC R8, c[0x0][0xbf0] ;  /* 0x0002fc00ff080b82 */ /* 0x000e620000000800 */
[----:B------:R-:W-:Y:S02]  /*114d0*/  UIMAD UR19, UR11, UR40, URZ ;  /* 0x000000280b1372a4 */ /* 0x000fe4000f8e023f */
[----:B------:R-:W-:Y:S01]  /*114e0*/  UIMAD UR13, UR13, UR4, URZ ;  /* 0x000000040d0d72a4 */ /* 0x000fe2000f8e023f */
[----:B------:R-:W-:Y:S01]  /*114f0*/  IMAD.U32 R2, RZ, RZ, UR16 ;  /* 0x00000010ff027e24 */ /* 0x000fe2000f8e00ff */
[----:B------:R-:W-:Y:S01]  /*11500*/  UIMAD.WIDE.U32 UR10, UR12, UR4, URZ ;  /* 0x000000040c0a72a5 */ /* 0x000fe2000f8e003f */
[----:B------:R-:W-:Y:S01]  /*11510*/  IMAD.U32 R3, RZ, RZ, UR17 ;  /* 0x00000011ff037e24 */ /* 0x000fe2000f8e00ff */
[----:B------:R-:W-:-:S02]  /*11520*/  UIADD3 UR19, UR17, UR19, URZ ;  /* 0x0000001311137290 */ /* 0x000fc4000fffe03f */
[----:B------:R-:W-:Y:S01]  /*11530*/  UIMAD UR13, UR12, UR8, UR13 ;  /* 0x000000080c0d72a4 */ /* 0x000fe2000f8e020d */
[----:B------:R-:W-:-:S03]  /*11540*/  ULDC.64 UR14, c[0x0][UR18+0x228] ;  /* 0x00008a00120e7abb */ /* 0x000fc60008000a00 */
[----:B------:R-:W-:Y:S01]  /*11550*/  UIADD3 UR13, UR11, UR13, URZ ;  /* 0x0000000d0b0d7290 */ /* 0x000fe2000fffe03f */
[----:B------:R-:W-:Y:S01]  /*11560*/  IMAD.U32 R11, RZ, RZ, UR19 ;  /* 0x00000013ff0b7e24 */ /* 0x000fe2000f8e00ff */
[----:B------:R-:W-:Y:S01]  /*11570*/  UIMAD.WIDE.U32 UR16, UR14, UR9, URZ ;  /* 0x000000090e1072a5 */ /* 0x000fe2000f8e003f */
[----:B0-----:R-:W-:Y:S01]  /*11580*/  @P0 IMAD.HI.U32 R5, R6, R5, RZ ;  /* 0x0000000506050227 */ /* 0x001fe200078e00ff */
[----:B------:R-:W-:-:S04]  /*11590*/  UIMAD UR9, UR15, UR9, URZ ;  /* 0x000000090f0972a4 */ /* 0x000fc8000f8e023f */
[----:B------:R-:W-:Y:S01]  /*115a0*/  UIADD3 UR9, UR17, UR9, URZ ;  /* 0x0000000911097290 */ /* 0x000fe2000fffe03f */
[----:B-1----:R-:W-:Y:S02]  /*115b0*/  @P0 SHF.R.U32.HI R4, RZ, R8, R5 ;  /* 0x00000008ff040219 */ /* 0x002fe40000011605 */
[----:B------:R-:W-:Y:S01]  /*115c0*/  IADD3 R3, P0, P1, R2, UR10, R7 ;  /* 0x0000000a02037c10 */ /* 0x000fe2000f91e007 */
[----:B------:R-:W-:Y:S01]  /*115d0*/  IMAD.U32 R2, RZ, RZ, UR20 ;  /* 0x00000014ff027e24 */ /* 0x000fe2000f8e00ff */
[----:B------:R-:W-:Y:S01]  /*115e0*/  ULDC.64 UR10, c[0x0][UR18+0x210] ;  /* 0x00008400120a7abb */ /* 0x000fe20008000a00 */
[----:B------:R-:W-:-:S04]  /*115f0*/  IMAD.MOV R5, RZ, RZ, -R4 ;  /* 0x000000ffff057224 */ /* 0x000fc800078e0a04 */
[----:B------:R-:W-:Y:S01]  /*11600*/  IMAD R5, R9, R5, R6 ;  /* 0x0000000509057224 */ /* 0x000fe200078e0206 */
[----:B------:R-:W-:Y:S01]  /*11610*/  IADD3.X R6, R11, UR13, R2, P0, P1 ;  /* 0x0000000d0b067c10 */ /* 0x000fe200087e2402 */
[----:B------:R-:W-:Y:S01]  /*11620*/  ULDC.64 UR12, c[0x0][0xba8] ;  /* 0x0002ea00000c7ab9 */ /* 0x000fe20000000a00 */
[----:B------:R-:W-:Y:S01]  /*11630*/  IADD3 R2, P0, P1, R4, UR16, R3 ;  /* 0x0000001004027c10 */ /* 0x000fe2000f91e003 */
[----:B------:R-:W-:Y:S01]  /*11640*/  IMAD R9, R5, UR11, RZ ;  /* 0x0000000b05097c24 */ /* 0x000fe2000f8e02ff */
        /* <DEDUP_REMOVED lines=12> */
.L_x_11633:
[----:B------:R-:W-:Y:S05]  /*11710*/  BSYNC B1 ;  /* 0x0000000000017941 */ /* 0x000fea0003800000 */
.L_x_11632:
        /* <DEDUP_REMOVED lines=8> */
[----:B0-----:R-:W-:Y:S01]  /*117a0*/  SHF.R.S32.HI R3, RZ, 0x1f, R10 ;  /* 0x0000001fff037819 */ /* 0x001fe2000001140a */
[----:B------:R-:W-:Y:S03]  /*117b0*/  BSSY B1, `(.L_x_11634) ;  /* 0x0000050000017945 */ /* 0x000fe60003800000 */
[----:B------:R-:W-:-:S04]  /*117c0*/  LEA.HI R2, R3, R10, RZ, 0x3 ;  /* 0x0000000a03027211 */ /* 0x000fc800078f18ff */
[----:B------:R-:W-:Y:S01]  /*117d0*/  LOP3.LUT R5, R2, 0xfffffff8, RZ, 0xc0, !PT ;  /* 0xfffffff802057812 */ /* 0x000fe200078ec0ff */
[----:B------:R-:W-:Y:S01]  /*117e0*/  UIMAD.WIDE.U32 UR10, UR10, UR12, URZ ;  /* 0x0000000c0a0a72a5 */ /* 0x000fe2000f8e003f */
[----:B------:R-:W-:Y:S01]  /*117f0*/  SHF.R.S32.HI R13, RZ, 0x3, R2 ;  /* 0x00000003ff0d7819 */ /* 0x000fe20000011402 */
[----:B------:R-:W-:Y:S02]  /*11800*/  UIMAD UR9, UR14, UR13, UR9 ;  /* 0x0000000d0e0972a4 */ /* 0x000fe4000f8e0209 */
[----:B------:R-:W-:Y:S01]  /*11810*/  IMAD.IADD R10, R10, 0x1, -R5 ;  /* 0x000000010a0a7824 */ /* 0x000fe200078e0a05 */
[----:B------:R-:W-:Y:S01]  /*11820*/  ULDC.64 UR12, c[0x0][0xae8] ;  /* 0x0002ba00000c7ab9 */ /* 0x000fe20000000a00 */
[----:B------:R-:W-:Y:S02]  /*11830*/  UIADD3 UR11, UR11, UR9, URZ ;  /* 0x000000090b0b7290 */ /* 0x000fe4000fffe03f */
[----:B------:R-:W-:Y:S01]  /*11840*/  IMAD R2, R10, 0x20, R13 ;  /* 0x000000200a027824 */ /* 0x000fe200078e020d */
[----:B-1----:R-:W-:Y:S01]  /*11850*/  ISETP.NE.AND P0, PT, R11, 0x1, PT ;  /* 0x000000010b00780c */ /* 0x002fe20003f05270 */
[----:B------:R-:W-:-:S02]  /*11860*/  UIMAD.WIDE.U32 UR10, UR40, UR12, UR10 ;  /* 0x0000000c280a72a5 */ /* 0x000fc4000f8e000a */
[----:B------:R-:W-:Y:S02]  /*11870*/  VIADD R6, R2, UR42 ;  /* 0x0000002a02067c36 */ /* 0x000fe40008000000 */
[----:B------:R-:W-:Y:S02]  /*11880*/  UIMAD UR9, UR40, UR13, UR11 ;  /* 0x0000000d280972a4 */ /* 0x000fe4000f8e020b */
[----:B------:R-:W-:Y:S01]  /*11890*/  IMAD.MOV.U32 R5, RZ, RZ, R6 ;  /* 0x000000ffff057224 */ /* 0x000fe200078e0006 */
[----:B------:R-:W-:Y:S02]  /*118a0*/  ULDC.64 UR12, c[0x0][0xaf0] ;  /* 0x0002bc00000c7ab9 */ /* 0x000fe40000000a00 */
[----:B------:R-:W-:-:S03]  /*118b0*/  UIMAD UR8, UR8, UR12, URZ ;  /* 0x0000000c080872a4 */ /* 0x000fc6000f8e023f */
[----:B------:R-:W0:Y:S01]  /*118c0*/  @P0 LDC R3, c[0x0][0xbec] ;  /* 0x0002fb00ff030b82 */ /* 0x000e220000000800 */
[----:B------:R-:W-:-:S03]  /*118d0*/  UIMAD UR11, UR4, UR13, UR8 ;  /* 0x0000000d040b72a4 */ /* 0x000fc6000f8e0208 */
[----:B------:R-:W-:Y:S02]  /*118e0*/  UMOV UR8, UR10 ;  /* 0x0000000a00087c82 */ /* 0x000fe40008000000 */
[----:B------:R-:W-:Y:S02]  /*118f0*/  UIMAD.WIDE.U32 UR8, UR4, UR12, UR8 ;  /* 0x0000000c040872a5 */ /* 0x000fe4000f8e0008 */
[----:B------:R-:W1:Y:S02]  /*11900*/  @P0 LDC R7, c[0x0][0xbf0] ;  /* 0x0002fc00ff070b82 */ /* 0x000e640000000800 */
[----:B------:R-:W-:-:S03]  /*11910*/  UIADD3 UR4, UR9, UR11, URZ ;  /* 0x0000000b09047290 */ /* 0x000fc6000fffe03f */
[----:B------:R-:W-:Y:S01]  /*11920*/  ULDC.64 UR10, c[0x0][0xae0] ;  /* 0x0002b800000a7ab9 */ /* 0x000fe20000000a00 */
        /* <DEDUP_REMOVED lines=11> */
[----:B------:R-:W-:Y:S02]  /*119e0*/  VIADD R6, R13, UR42 ;  /* 0x0000002a0d067c36 */ /* 0x000fe40008000000 */
[----:B------:R-:W-:Y:S01]  /*119f0*/  IMAD R9, R5, UR11, R4 ;  /* 0x0000000b05097c24 */ /* 0x000fe2000f8e0204 */
[----:B------:R-:W-:Y:S01]  /*11a00*/  SHF.R.S32.HI R4, RZ, 0x1f, R7 ;  /* 0x0000001fff047819 */ /* 0x000fe20000011407 */
[----:B------:R-:W-:Y:S02]  /*11a10*/  IMAD R11, R0, R11, RZ ;  /* 0x0000000b000b7224 */ /* 0x000fe400078e02ff */
[----:B------:R-:W-:-:S02]  /*11a20*/  IMAD.IADD R3, R3, 0x1, R9 ;  /* 0x0000000103037824 */ /* 0x000fc400078e0209 */
[----:B------:R-:W-:Y:S02]  /*11a30*/  IMAD R4, R4, UR8, RZ ;  /* 0x0000000804047c24 */ /* 0x000fe4000f8e02ff */
[----:B------:R-:W-:-:S04]  /*11a40*/  IMAD.WIDE.U32 R2, R7, UR8, R2 ;  /* 0x0000000807027c25 */ /* 0x000fc8000f8e0002 */
[----:B------:R-:W-:Y:S01]  /*11a50*/  IMAD R5, R7, UR9, R4 ;  /* 0x0000000907057c24 */ /* 0x000fe2000f8e0204 */
[----:B------:R-:W-:Y:S01]  /*11a60*/  ULDC.64 UR8, c[0x0][0xa80] ;  /* 0x0002a00000087ab9 */ /* 0x000fe20000000a00 */
        /* <DEDUP_REMOVED lines=36> */
.L_x_11635:
[----:B------:R-:W-:Y:S05]  /*11cb0*/  BSYNC B1 ;  /* 0x0000000000017941 */ /* 0x000fea0003800000 */
.L_x_11634:
        /* <DEDUP_REMOVED lines=21> */
.L_x_11637:
[----:B------:R-:W-:Y:S05]  /*11e10*/  BSYNC B1 ;  /* 0x0000000000017941 */ /* 0x000fea0003800000 */
.L_x_11636:
        /* <DEDUP_REMOVED lines=21> */
.L_x_11639:
[----:B------:R-:W-:Y:S05]  /*11f70*/  BSYNC B1 ;  /* 0x0000000000017941 */ /* 0x000fea0003800000 */
.L_x_11638:
        /* <DEDUP_REMOVED lines=22> */
.L_x_11628:
[----:B------:R-:W-:Y:S05]  /*120e0*/  BSYNC B0 ;  /* 0x0000000000007941 */ /* 0x000fea0003800000 */
.L_x_11618:
[----:B------:R-:W-:Y:S02]  /*120f0*/  ULDC UR4, c[0x0][0xc3c] ;  /* 0x00030f0000047ab9 */ /* 0x000fe40000000800 */
[----:B------:R-:W-:-:S06]  /*12100*/  UISETP.GE.AND UP0, UPT, UR7, UR4, UPT ;  /* 0x000000040700728c */ /* 0x000fcc000bf06270 */
[----:B------:R-:W-:-:S13]  /*12110*/  PLOP3.LUT P0, PT, PT, PT, UP0, 0x80, 0x0 ;  /* 0x000000000000781c */ /* 0x000fda0003f0f008 */
[----:B------:R-:W-:Y:S05]  /*12120*/  @!P0 BRA `(.L_x_11640) ;  /* 0xfffffeec00c48947 */ /* 0x000fea000383ffff */
[----:B------:R-:W-:Y:S05]  /*12130*/  EXIT ;  /* 0x000000000000794d */ /* 0x000fea0003800000 */
.L_x_11527:
        /* <DEDUP_REMOVED lines=16> */
.L_x_11641:
        /* <DEDUP_REMOVED lines=43> */
.L_x_11645:
        /* <DEDUP_REMOVED lines=35> */
.L_x_11643:
        /* <DEDUP_REMOVED lines=13> */
.L_x_11646:
        /* <DEDUP_REMOVED lines=62> */
.L_x_11647:
        /* <DEDUP_REMOVED lines=61> */
.L_x_11648:
[----:B------:R-:W-:-:S05]  /*12fa0*/  LOP3.LUT R25, RZ, R2, RZ, 0x33, !PT ;  /* 0x00000002ff197212 */ /* 0x000fca00078e33ff */
[----:B------:R-:W-:Y:S01]  /*12fb0*/  IMAD.IADD R25, R6, 0x1, R25 ;  /* 0x0000000106197824 */ /* 0x000fe200078e0219 */
[----:B------:R-:W-:Y:S06]  /*12fc0*/  BRA `(.L_x_11649) ;  /* 0x0000000000147947 */ /* 0x000fec0003800000 */
.L_x_11644:
[----:B------:R-:W-:Y:S01]  /*12fd0*/  ULDC UR4, c[0x0][0xc3c] ;  /* 0x00030f0000047ab9 */ /* 0x000fe20000000800 */
[----:B------:R-:W-:Y:S02]  /*12fe0*/  IMAD.MOV.U32 R25, RZ, RZ, RZ ;  /* 0x000000ffff197224 */ /* 0x000fe400078e00ff */
[----:B------:R-:W-:Y:S02]  /*12ff0*/  IMAD.U32 R24, RZ, RZ, UR6 ;  /* 0x00000006ff187e24 */ /* 0x000fe4000f8e00ff */
[----:B------:R-:W-:Y:S02]  /*13000*/  IMAD.MOV.U32 R26, RZ, RZ, RZ ;  /* 0x000000ffff1a7224 */ /* 0x000fe400078e00ff */
[----:B------:R-:W-:-:S07]  /*13010*/  IMAD.U32 R27, RZ, RZ, UR4 ;  /* 0x00000004ff1b7e24 */ /* 0x000fce000f8e00ff */
.L_x_11649:
[----:B------:R-:W-:-:S13]  /*13020*/  ISETP.NE.AND P0, PT, R7, RZ, PT ;  /* 0x000000ff0700720c */ /* 0x000fda0003f05270 */
[----:B------:R-:W0:Y:S01]  /*13030*/  @!P0 S2R R3, SR_CgaCtaId ;  /* 0x0000000000038919 */ /* 0x000e220000008800 */
[----:B------:R-:W-:-:S04]  /*13040*/  @!P0 MOV R2, 0x400 ;  /* 0x0000040000028802 */ /* 0x000fc80000000f00 */
[----:B0-----:R-:W-:-:S05]  /*13050*/  @!P0 LEA R2, R3, R2, 0x18 ;  /* 0x0000000203028211 */ /* 0x001fca00078ec0ff */
[----:B------:R1:W-:Y:S01]  /*13060*/  @!P0 STS.128 [R2+0x228d0], R24 ;  /* 0x0228d01802008388 */ /* 0x0003e20000000c00 */
[----:B------:R-:W-:Y:S06]  /*13070*/  BAR.ARV 0x5, 0x180 ;  /* 0x0146000000007b1d */ /* 0x000fec0000002000 */
.L_x_11642:
        /* <DEDUP_REMOVED lines=29> */
.L_x_11721:
        /* <DEDUP_REMOVED lines=31> */
[----:B0-2-4-:R-:W-:Y:S06]  /*13440*/  @P1 BRA `(.L_x_11651) ;  /* 0x0000000000181947 */ /* 0x015fec0003800000 */
[----:B------:R-:W-:Y:S02]  /*13450*/  ULDC UR4, c[0x0][0x288] ;  /* 0x0000a20000047ab9 */ /* 0x000fe40000000800 */
[----:B-----5:R-:W-:Y:S01]  /*13460*/  IMAD.U32 R35, RZ, RZ, UR4 ;  /* 0x00000004ff237e24 */ /* 0x020fe2000f8e00ff */
[----:B------:R-:W-:Y:S06]  /*13470*/  @!P2 BRA `(.L_x_11651) ;  /* 0x00000000000ca947 */ /* 0x000fec0003800000 */
[----:B------:R-:W2:Y:S04]  /*13480*/  LDG.E R0, desc[UR48][R2.64] ;  /* 0x0000003002007981 */ /* 0x000ea8000c1e1900 */
[----:B------:R-:W2:Y:S02]  /*13490*/  LDG.E R35, desc[UR48][R2.64+0x4] ;  /* 0x0000043002237981 */ /* 0x000ea4000c1e1900 */
[----:B--2---:R-:W-:-:S07]  /*134a0*/  IMAD.IADD R35, R35, 0x1, -R0 ;  /* 0x0000000123237824 */ /* 0x004fce00078e0a00 */
.L_x_11651:
        /* <DEDUP_REMOVED lines=8> */
.L_x_11652:
        /* <DEDUP_REMOVED lines=9> */
.L_x_11653:
        /* <DEDUP_REMOVED lines=28> */
.L_x_11656:
[----:B------:R-:W-:-:S13]  /*13780*/  ISETP.NE.AND P0, PT, R3, 0x1, PT ;  /* 0x000000010300780c */ /* 0x000fda0003f05270 */
[----:B------:R-:W0:Y:S02]  /*13790*/  @P0 LDC.64 R4, c[0x0][0x9e8] ;  /* 0x00027a00ff040b82 */ /* 0x000e240000000a00 */
[----:B0-----:R-:W-:-:S05]  /*137a0*/  @P0 IMAD.HI.U32 R4, R0, R4, RZ ;  /* 0x0000000400040227 */ /* 0x001fca00078e00ff */
[----:B------:R-:W-:-:S07]  /*137b0*/  @P0 SHF.R.U32.HI R0, RZ, R5, R4 ;  /* 0x00000005ff000219 */ /* 0x000fce0000011604 */
.L_x_11657:
[----:B------:R-:W-:Y:S05]  /*137c0*/  BSYNC B0 ;  /* 0x0000000000007941 */ /* 0x000fea0003800000 */
.L_x_11655:
[----:B------:R-:W-:-:S05]  /*137d0*/  IMAD R5, R0, R3, R3 ;  /* 0x0000000300057224 */ /* 0x000fca00078e0203 */
[----:B------:R-:W-:-:S07]  /*137e0*/  VIMNMX R2, R2, R5, PT ;  /* 0x0000000502027248 */ /* 0x000fce0003fe0100 */
.L_x_11654:
        /* <DEDUP_REMOVED lines=9> */
[----:B------:R-:W-:Y:S02]  /*13880*/  SHF.R.U32.HI R5, RZ, 0x1f, R2 ;  /* 0x0000001fff057819 */ /* 0x000fe40000011602 */
[----:B------:R-:W-:Y:S01]  /*13890*/  IADD3 R4, R4, R19, -R35 ;  /* 0x0000001304047210 */ /* 0x000fe20007ffe823 */
[----:B------:R-:W-:Y:S01]  /*138a0*/  IMAD.HI R0, R0, 0x2aaaaaab, RZ ;  /* 0x2aaaaaab00007827 */ /* 0x000fe200078e02ff */
[----:B------:R-:W-:-:S03]  /*138b0*/  LEA.HI.SX32 R7, R2, R5, 0x1c ;  /* 0x0000000502077211 */ /* 0x000fc600078fe2ff */
[----:B------:R-:W-:Y:S01]  /*138c0*/  VIADD R2, R4, -UR4 ;  /* 0x8000000404027c36 */ /* 0x000fe20008000000 */
[----:B------:R-:W-:-:S04]  /*138d0*/  SHF.R.U32.HI R5, RZ, 0x1f, R0 ;  /* 0x0000001fff057819 */ /* 0x000fc80000011600 */
[----:B------:R-:W-:-:S04]  /*138e0*/  LEA.HI.SX32 R0, R0, R5, 0x1c ;  /* 0x0000000500007211 */ /* 0x000fc800078fe2ff */
[----:B------:R-:W-:Y:S01]  /*138f0*/  VIMNMX R0, R0, R7, PT ;  /* 0x0000000700007248 */ /* 0x000fe20003fe0100 */
        /* <DEDUP_REMOVED lines=12> */
.L_x_11660:
[----:B------:R-:W-:-:S13]  /*139c0*/  ISETP.NE.AND P0, PT, R3, 0x1, PT ;  /* 0x000000010300780c */ /* 0x000fda0003f05270 */
[----:B------:R-:W0:Y:S02]  /*139d0*/  @P0 LDC.64 R4, c[0x0][0x9e8] ;  /* 0x00027a00ff040b82 */ /* 0x000e240000000a00 */
[----:B0-----:R-:W-:-:S05]  /*139e0*/  @P0 IMAD.HI.U32 R4, R6, R4, RZ ;  /* 0x0000000406040227 */ /* 0x001fca00078e00ff */
[----:B------:R-:W-:-:S07]  /*139f0*/  @P0 SHF.R.U32.HI R6, RZ, R5, R4 ;  /* 0x00000005ff060219 */ /* 0x000fce0000011604 */
.L_x_11661:
[----:B------:R-:W-:Y:S05]  /*13a00*/  BSYNC B0 ;  /* 0x0000000000007941 */ /* 0x000fea0003800000 */
.L_x_11659:
[----:B------:R-:W-:-:S05]  /*13a10*/  IMAD R3, R6, R3, RZ ;  /* 0x0000000306037224 */ /* 0x000fca00078e02ff */
[----:B------:R-:W-:-:S07]  /*13a20*/  VIMNMX R2, R2, R3, !PT ;  /* 0x0000000302027248 */ /* 0x000fce0007fe0100 */
.L_x_11658:
[----:B------:R-:W-:Y:S01]  /*13a30*/  IMAD.HI R2, R2, 0x2aaaaaab, RZ ;  /* 0x2aaaaaab02027827 */ /* 0x000fe200078e02ff */
[----:B------:R-:W-:Y:S04]  /*13a40*/  BSSY B0, `(.L_x_11662) ;  /* 0x0000029000007945 */ /* 0x000fe80003800000 */
[----:B------:R-:W-:-:S04]  /*13a50*/  SHF.R.U32.HI R3, RZ, 0x1f, R2 ;  /* 0x0000001fff037819 */ /* 0x000fc80000011602 */
[----:B------:R-:W-:Y:S02]  /*13a60*/  LEA.HI.SX32 R3, R2, R3, 0x1c ;  /* 0x0000000302037211 */ /* 0x000fe400078fe2ff */
[----:B------:R-:W-:Y:S02]  /*13a70*/  LOP3.LUT R2, R26, 0xff000000, RZ, 0xc0, !PT ;  /* 0xff0000001a027812 */ /* 0x000fe400078ec0ff */
        /* <DEDUP_REMOVED lines=12> */
[----:B0-----:R-:W-:Y:S02]  /*13b40*/  IABS R6, R5 ;  /* 0x0000000500067213 */ /* 0x001fe40000000000 */
[----:B------:R-:W-:Y:S02]  /*13b50*/  IADD3 R8, R5, -0x1, R0 ;  /* 0xffffffff05087810 */ /* 0x000fe40007ffe000 */
[----:B------:R-:W0:Y:S03]  /*13b60*/  I2F.RP R7, R6 ;  /* 0x0000000600077306 */ /* 0x000e260000209400 */
[----:B------:R-:W-:-:S05]  /*13b70*/  IMAD.IADD R8, R8, 0x1, -R29 ;  /* 0x0000000108087824 */ /* 0x000fca00078e0a1d */
        /* <DEDUP_REMOVED lines=21> */
.L_x_11663:
[----:B------:R-:W-:Y:S05]  /*13cd0*/  BSYNC B0 ;  /* 0x0000000000007941 */ /* 0x000fea0003800000 */
.L_x_11662:
[-C--:B------:R-:W-:Y:S01]  /*13ce0*/  IMAD R29, R4, R2.reuse, R29 ;  /* 0x00000002041d7224 */ /* 0x080fe200078e021d */
[----:B------:R-:W-:Y:S04]  /*13cf0*/  BSSY B7, `(.L_x_11664) ;  /* 0x0000348000077945 */ /* 0x000fe80003800000 */
[----:B------:R-:W-:-:S04]  /*13d00*/  VIADDMNMX R31, R29, R2, R0, PT ;  /* 0x000000021d1f7246 */ /* 0x000fc80003800100 */
[----:B------:R-:W-:Y:S01]  /*13d10*/  ISETP.GT.AND P0, PT, R31, R29, PT ;  /* 0x0000001d1f00720c */ /* 0x000fe20003f04270 */
[----:B------:R0:W-:-:S12]  /*13d20*/  STL [R1], R31 ;  /* 0x0000001f01007387 */ /* 0x0001d80000100800 */
        /* <DEDUP_REMOVED lines=18> */
.L_x_11665:
        /* <DEDUP_REMOVED lines=20> */
.L_x_11668:
[----:B------:R-:W-:Y:S05]  /*13f90*/  BSYNC B6 ;  /* 0x0000000000067941 */ /* 0x000fea0003800000 */
.L_x_11667:
        /* <DEDUP_REMOVED lines=20> */
.L_x_11671:
        /* <DEDUP_REMOVED lines=15> */
.L_x_11670:
[----:B------:R-:W-:Y:S05]  /*141d0*/  BSYNC B6 ;  /* 0x0000000000067941 */ /* 0x000fea0003800000 */
.L_x_11669:
        /* <DEDUP_REMOVED lines=10> */
[----:B------:R-:W-:-:S04]  /*14280*/  LOP3.LUT R20, R20, 0x38, RZ, 0xc0, !PT ;  /* 0x0000003814147812 */ /* 0x000fc800078ec0ff */
[C---:B------:R-:W-:Y:S01]  /*14290*/  LOP3.LUT R22, R20.reuse, 0x40, RZ, 0xfc, !PT ;  /* 0x0000004014167812 */ /* 0x040fe200078efcff */
[----:B---3--:R-:W-:Y:S01]  /*142a0*/  @P0 IMAD.WIDE R2, R27, 0x4, R2 ;  /* 0x000000041b020825 */ /* 0x008fe200078e0202 */
[----:B------:R-:W-:-:S04]  /*142b0*/  LOP3.LUT R20, R20, 0x80, RZ, 0xfc, !PT ;  /* 0x0000008014147812 */ /* 0x000fc800078efcff */
[----:B------:R0:W5:Y:S01]  /*142c0*/  @P0 LDG.E R25, desc[UR48][R2.64] ;  /* 0x0000003002190981 */ /* 0x000162000c1e1900 */
[----:B------:R-:W-:Y:S01]  /*142d0*/  ISETP.GE.AND P0, PT, R20, UR4, PT ;  /* 0x0000000414007c0c */ /* 0x000fe2000bf06270 */
[----:B-1----:R-:W-:Y:S01]  /*142e0*/  IMAD.SHL.U32 R21, R21, 0x8, RZ ;  /* 0x0000000815157824 */ /* 0x002fe200078e00ff */
[----:B------:R-:W-:Y:S01]  /*142f0*/  ISETP.GE.AND P1, PT, R22, UR4, PT ;  /* 0x0000000416007c0c */ /* 0x000fe2000bf26270 */
[----:B------:R-:W1:Y:S01]  /*14300*/  S2R R20, SR_TID.X ;  /* 0x0000000000147919 */ /* 0x000e620000002100 */
[----:B------:R-:W-:Y:S01]  /*14310*/  LOP3.LUT R16, R16, 0xfffffffe, RZ, 0xc0, !PT ;  /* 0xfffffffe10107812 */ /* 0x000fe200078ec0ff */
[----:B------:R-:W-:Y:S01]  /*14320*/  UMOV UR5, 0xffffffff ;  /* 0xffffffff00057882 */ /* 0x000fe20000000000 */
[----:B------:R-:W-:Y:S01]  /*14330*/  LOP3.LUT R21, R21, 0x38, RZ, 0xc0, !PT ;  /* 0x0000003815157812 */ /* 0x000fe200078ec0ff */
[----:B------:R-:W-:Y:S01]  /*14340*/  VIADD R0, R31, 0xffffffff ;  /* 0xffffffff1f007836 */ /* 0x000fe20000000000 */
[----:B------:R-:W-:Y:S02]  /*14350*/  LOP3.LUT R16, R16, 0xffffffef, RZ, 0xc0, !PT ;  /* 0xffffffef10107812 */ /* 0x000fe400078ec0ff */
[----:B------:R-:W-:-:S02]  /*14360*/  ISETP.GE.AND P2, PT, R21, UR4, PT ;  /* 0x0000000415007c0c */ /* 0x000fc4000bf46270 */
[----:B------:R-:W-:-:S03]  /*14370*/  LOP3.LUT R21, R21, 0xc0, RZ, 0xfc, !PT ;  /* 0x000000c015157812 */ /* 0x000fc600078efcff */
[----:B------:R-:W-:-:S08]  /*14380*/  @P1 LOP3.LUT R16, R16, 0x10, RZ, 0xfc, !PT ;  /* 0x0000001010101812 */ /* 0x000fd000078efcff */
[----:B------:R-:W-:-:S04]  /*14390*/  @P2 LOP3.LUT R16, R16, 0x1, RZ, 0xfc, !PT ;  /* 0x0000000110102812 */ /* 0x000fc800078efcff */
[----:B------:R-:W-:-:S04]  /*143a0*/  LOP3.LUT R16, R16, 0xfffffff7, RZ, 0xc0, !PT ;  /* 0xfffffff710107812 */ /* 0x000fc800078ec0ff */
[----:B------:R-:W-:Y:S02]  /*143b0*/  @P0 LOP3.LUT R16, R16, 0x8, RZ, 0xfc, !PT ;  /* 0x0000000810100812 */ /* 0x000fe400078efcff */
[----:B------:R-:W-:Y:S02]  /*143c0*/  ISETP.GE.AND P0, PT, R21, UR4, PT ;  /* 0x0000000415007c0c */ /* 0x000fe4000bf06270 */
[----:B-1----:R-:W-:Y:S02]  /*143d0*/  LOP3.LUT R20, R20, 0x7f, RZ, 0xc0, !PT ;  /* 0x0000007f14147812 */ /* 0x002fe400078ec0ff */
[----:B------:R-:W-:Y:S02]  /*143e0*/  LOP3.LUT R16, R16, 0xfffffffb, RZ, 0xc0, !PT ;  /* 0xfffffffb10107812 */ /* 0x000fe400078ec0ff */
[----:B------:R-:W-:Y:S02]  /*143f0*/  SHF.R.U32.HI R22, RZ, 0x3, R20 ;  /* 0x00000003ff167819 */ /* 0x000fe40000011614 */
[----:B------:R-:W1:Y:S05]  /*14400*/  S2R R20, SR_TID.X ;  /* 0x0000000000147919 */ /* 0x000e6a0000002100 */
[----:B------:R-:W-:Y:S01]  /*14410*/  @P0 LOP3.LUT R16, R16, 0x4, RZ, 0xfc, !PT ;  /* 0x0000000410100812 */ /* 0x000fe200078efcff */
[----:B-1----:R-:W-:-:S05]  /*14420*/  IMAD.SHL.U32 R20, R20, 0x10, RZ ;  /* 0x0000001014147824 */ /* 0x002fca00078e00ff */
[----:B------:R-:W-:-:S05]  /*14430*/  LOP3.LUT R20, R22, 0x70, R20, 0xf8, !PT ;  /* 0x0000007016147812 */ /* 0x000fca00078ef814 */
[----:B------:R-:W-:Y:S01]  /*14440*/  IMAD R34, R0, 0x60, R20 ;  /* 0x0000006000227824 */ /* 0x000fe200078e0214 */
[----:B0-2---:R-:W-:Y:S06]  /*14450*/  BRA.DIV UR5, `(.L_x_11672) ;  /* 0x0000004605147947 */ /* 0x005fec000b800000 */
.L_x_11738:
[----:B------:R-:W-:Y:S01]  /*14460*/  ISETP.NE.AND P1, PT, R8, 0x1, PT ;  /* 0x000000010800780c */ /* 0x000fe20003f25270 */
[----:B------:R-:W-:Y:S01]  /*14470*/  IMAD.MOV.U32 R32, RZ, RZ, RZ ;  /* 0x000000ffff207224 */ /* 0x000fe200078e00ff */
[C---:B------:R-:W-:Y:S01]  /*14480*/  ISETP.GE.AND P0, PT, R34.reuse, R19, PT ;  /* 0x000000132200720c */ /* 0x040fe20003f06270 */
[----:B------:R-:W-:Y:S01]  /*14490*/  IMAD.IADD R34, R34, 0x1, R30 ;  /* 0x0000000122227824 */ /* 0x000fe200078e021e */
[----:B-----5:R-:W-:Y:S02]  /*144a0*/  SHF.R.S32.HI R31, RZ, 0x1f, R25 ;  /* 0x0000001fff1f7819 */ /* 0x020fe40000011419 */
[----:B------:R-:W-:Y:S01]  /*144b0*/  ISETP.GT.U32.OR P0, PT, R20, 0x5f, P0 ;  /* 0x0000005f1400780c */ /* 0x000fe20000704470 */
[----:B------:R-:W-:Y:S01]  /*144c0*/  IMAD.MOV.U32 R6, RZ, RZ, R34 ;  /* 0x000000ffff067224 */ /* 0x000fe200078e0022 */
[----:B------:R-:W-:-:S05]  /*144d0*/  LOP3.LUT R16, R16, 0xffffff7f, RZ, 0xc0, !PT ;  /* 0xffffff7f10107812 */ /* 0x000fca00078ec0ff */
[----:B------:R-:W0:Y:S01]  /*144e0*/  @P1 LDC R3, c[0x0][0x434] ;  /* 0x00010d00ff031b82 */ /* 0x000e220000000800 */
[----:B------:R-:W-:-:S07]  /*144f0*/  @P1 LOP3.LUT R16, R16, 0x80, RZ, 0xfc, !PT ;  /* 0x0000008010101812 */ /* 0x000fce00078efcff */
[----:B------:R-:W1:Y:S08]  /*14500*/  @P1 LDC R2, c[0x0][0x438] ;  /* 0x00010e00ff021b82 */ /* 0x000e700000000800 */
[----:B------:R-:W2:Y:S01]  /*14510*/  @!P0 LDC.64 R4, c[0x0][0x428] ;  /* 0x00010a00ff048b82 */ /* 0x000ea20000000a00 */
[----:B0-----:R-:W-:-:S05]  /*14520*/  @P1 IMAD.HI.U32 R3, R34, R3, RZ ;  /* 0x0000000322031227 */ /* 0x001fca00078e00ff */
[----:B-1----:R-:W-:-:S04]  /*14530*/  @P1 SHF.R.U32.HI R6, RZ, R2, R3 ;  /* 0x00000002ff061219 */ /* 0x002fc80000011603 */
[--C-:B------:R-:W-:Y:S01]  /*14540*/  @!P0 SHF.R.S32.HI R3, RZ, 0x1f, R6.reuse ;  /* 0x0000001fff038819 */ /* 0x100fe20000011406 */
[----:B------:R-:W-:Y:S02]  /*14550*/  @!P0 IMAD.MOV.U32 R2, RZ, RZ, R6 ;  /* 0x000000ffff028224 */ /* 0x000fe400078e0006 */
[-C--:B--2---:R-:W-:Y:S02]  /*14560*/  @!P0 IMAD R7, R31, R4.reuse, RZ ;  /* 0x000000041f078224 */ /* 0x084fe400078e02ff */
[----:B------:R-:W-:-:S04]  /*14570*/  @!P0 IMAD.WIDE.U32 R2, R25, R4, R2 ;  /* 0x0000000419028225 */ /* 0x000fc800078e0002 */
[----:B------:R-:W-:Y:S02]  /*14580*/  @!P0 IMAD R7, R25, R5, R7 ;  /* 0x0000000519078224 */ /* 0x000fe400078e0207 */
[----:B------:R-:W0:Y:S02]  /*14590*/  @!P0 LDC.64 R4, c[0x0][0x418] ;  /* 0x00010600ff048b82 */ /* 0x000e240000000a00 */
[----:B------:R-:W-:Y:S02]  /*145a0*/  @!P0 IMAD.IADD R7, R3, 0x1, R7 ;  /* 0x0000000103078824 */ /* 0x000fe400078e0207 */
[----:B------:R-:W-:-:S04]  /*145b0*/  IMAD.MOV R3, RZ, RZ, -R6 ;  /* 0x000000ffff037224 */ /* 0x000fc800078e0a06 */
[----:B------:R-:W-:Y:S01]  /*145c0*/  IMAD R34, R8, R3, R34 ;  /* 0x0000000308227224 */ /* 0x000fe200078e0222 */
[----:B------:R-:W-:Y:S02]  /*145d0*/  SEL R3, RZ, 0x1, P2 ;  /* 0x00000001ff037807 */ /* 0x000fe40001000000 */
[----:B0-----:R-:W-:-:S04]  /*145e0*/  @!P0 LEA R4, P1, R2, R4, 0x2 ;  /* 0x0000000402048211 */ /* 0x001fc800078210ff */
[----:B------:R-:W-:Y:S01]  /*145f0*/  @!P0 LEA.HI.X R5, R2, R5, R7, 0x2, P1 ;  /* 0x0000000502058211 */ /* 0x000fe200008f1407 */
[----:B------:R-:W-:Y:S01]  /*14600*/  IMAD.U32 R2, RZ, RZ, UR36 ;  /* 0x00000024ff027e24 */ /* 0x000fe2000f8e00ff */
[----:B------:R0:W-:Y:S04]  /*14610*/  STL [R1+0x10], R3 ;  /* 0x0000100301007387 */ /* 0x0001e80000100800 */
[----:B------:R0:W5:Y:S01]  /*14620*/  @!P0 LDG.E R32, desc[UR48][R4.64] ;  /* 0x0000003004208981 */ /* 0x000162000c1e1900 */
[----:B------:R-:W-:Y:S02]  /*14630*/  ISETP.NE.AND P0, PT, R2, 0x3, PT ;  /* 0x000000030200780c */ /* 0x000fe40003f05270 */
[----:B------:R-:W-:Y:S02]  /*14640*/  ISETP.GT.U32.AND P1, PT, R20, 0x5f, PT ;  /* 0x0000005f1400780c */ /* 0x000fe40003f24070 */
[----:B------:R-:W-:-:S02]  /*14650*/  LOP3.LUT R16, R16, 0xffffffbf, RZ, 0xc0, !PT ;  /* 0xffffffbf10107812 */ /* 0x000fc400078ec0ff */
[----:B------:R-:W-:-:S07]  /*14660*/  LOP3.LUT R26, R26, 0xffff, RZ, 0xc0, !PT ;  /* 0x0000ffff1a1a7812 */ /* 0x000fce00078ec0ff */
[----:B------:R-:W-:-:S04]  /*14670*/  @P0 LOP3.LUT R16, R16, 0x40, RZ, 0xfc, !PT ;  /* 0x0000004010100812 */ /* 0x000fc800078efcff */
[----:B------:R-:W-:-:S04]  /*14680*/  LOP3.LUT R16, R16, 0xffffffdf, RZ, 0xc0, !PT ;  /* 0xffffffdf10107812 */ /* 0x000fc800078ec0ff */
[----:B------:R-:W-:Y:S01]  /*14690*/  @P1 LOP3.LUT R16, R16, 0x20, RZ, 0xfc, !PT ;  /* 0x0000002010101812 */ /* 0x000fe200078efcff */
[----:B0-----:R-:W-:Y:S06]  /*146a0*/  @!P0 BRA `(.L_x_11673) ;  /* 0x0000000000048947 */ /* 0x001fec0003800000 */
[----:B------:R-:W-:Y:S01]  /*146b0*/  BPT.TRAP 0x1 ;  /* 0x000000040000795c */ /* 0x000fe20000300000 */
.L_x_11673:
[----:B------:R-:W-:Y:S01]  /*146c0*/  IMAD R22, R0, -0x60, R19 ;  /* 0xffffffa000167824 */ /* 0x000fe200078e0213 */
[----:B------:R-:W-:Y:S01]  /*146d0*/  SHF.L.U32 R0, R23, 0x1f, RZ ;  /* 0x0000001f17007819 */ /* 0x000fe200000006ff */
[----:B------:R-:W-:Y:S01]  /*146e0*/  IMAD R19, R18, 0x8, R17 ;  /* 0x0000000812137824 */ /* 0x000fe200078e0211 */
[----:B------:R-:W-:Y:S03]  /*146f0*/  BSSY B0, `(.L_x_11674) ;  /* 0x0000003000007945 */ /* 0x000fe60003800000 */
[----:B------:R-:W0:Y:S02]  /*14700*/  SYNCS.PHASECHK.TRANS64.TRYWAIT P0, [R19+URZ+0x22840], R0 ;  /* 0x02284000130075a7 */ /* 0x000e24000800017f */
[----:B0-----:R-:W-:Y:S05]  /*14710*/  @!P0 BRA `(.L_x_11675) ;  /* 0x0000004000988947 */ /* 0x001fea0003800000 */
.L_x_11739:
[----:B------:R-:W-:Y:S05]  /*14720*/  BSYNC B0 ;  /* 0x0000000000007941 */ /* 0x000fea0003800000 */
.L_x_11674:
[----:B0-----:R-:W-:Y:S01]  /*14730*/  SHF.R.S32.HI R0, RZ, 0x1f, R34 ;  /* 0x0000001fff007819 */ /* 0x001fe20000011422 */
[----:B------:R-:W-:Y:S01]  /*14740*/  ULDC.64 UR4, c[0x0][0x300] ;  /* 0x0000c00000047ab9 */ /* 0x000fe20000000a00 */
[----:B------:R-:W0:Y:S01]  /*14750*/  S2R R7, SR_TID.X ;  /* 0x0000000000077919 */ /* 0x000e220000002100 */
[----:B-----5:R-:W-:Y:S01]  /*14760*/  SHF.R.S32.HI R4, RZ, 0x1f, R32 ;  /* 0x0000001fff047819 */ /* 0x020fe20000011420 */
[----:B------:R-:W-:Y:S01]  /*14770*/  ULDC.64 UR6, c[0x0][0x2e8] ;  /* 0x0000ba0000067ab9 */ /* 0x000fe20000000a00 */
[----:B------:R-:W-:Y:S01]  /*14780*/  IMAD R3, R0, UR4, RZ ;  /* 0x0000000400037c24 */ /* 0x000fe2000f8e02ff */
[----:B------:R1:W-:Y:S01]  /*14790*/  STL [R1+0x4], R0 ;  /* 0x0000040001007387 */ /* 0x0003e20000100800 */
[----:B------:R-:W-:-:S03]  /*147a0*/  LOP3.LUT R16, R16, 0xfffffffd, RZ, 0xc0, !PT ;  /* 0xfffffffd10107812 */ /* 0x000fc600078ec0ff */
[----:B------:R2:W-:Y:S01]  /*147b0*/  STL [R1+0x8], R4 ;  /* 0x0000080401007387 */ /* 0x0005e20000100800 */
[C---:B-1----:R-:W-:Y:S02]  /*147c0*/  IMAD R0, R34.reuse, UR5, R3 ;  /* 0x0000000522007c24 */ /* 0x042fe4000f8e0203 */
[----:B------:R-:W-:Y:S01]  /*147d0*/  IMAD.WIDE.U32 R2, R34, UR4, RZ ;  /* 0x0000000422027c25 */ /* 0x000fe2000f8e00ff */
        /* <DEDUP_REMOVED lines=76> */
.L_x_11753:
        /* <DEDUP_REMOVED lines=10> */
.L_x_11677:
        /* <DEDUP_REMOVED lines=11> */
.L_x_11678:
        /* <DEDUP_REMOVED lines=23> */
.L_x_11680:
[----:B------:R-:W-:Y:S05]  /*14f60*/  BSYNC B6 ;  /* 0x0000000000067941 */ /* 0x000fea0003800000 */
.L_x_11679:
[----:B------:R-:W2:Y:S01]  /*14f70*/  S2R R20, SR_TID.X ;  /* 0x0000000000147919 */ /* 0x000ea20000002100 */
[----:B------:R-:W3:Y:S01]  /*14f80*/  LDC R21, c[0x0][0x448] ;  /* 0x00011200ff157b82 */ /* 0x000ee20000000800 */
[----:B------:R-:W-:Y:S01]  /*14f90*/  SHF.R.S32.HI R0, RZ, 0x1f, R37 ;  /* 0x0000001fff007819 */ /* 0x000fe20000011425 */
[----:B------:R-:W-:Y:S01]  /*14fa0*/  ULDC.64 UR4, c[0x0][0x298] ;  /* 0x0000a60000047ab9 */ /* 0x000fe20000000a00 */
[----:B------:R-:W-:Y:S01]  /*14fb0*/  LOP3.LUT P6, RZ, R16, 0x200, RZ, 0xc0, !PT ;  /* 0x0000020010ff7812 */ /* 0x000fe200078cc0ff */
[----:B0-----:R-:W-:Y:S01]  /*14fc0*/  IMAD.WIDE.U32 R2, R37, UR4, RZ ;  /* 0x0000000425027c25 */ /* 0x001fe2000f8e00ff */
[----:B------:R-:W-:Y:S01]  /*14fd0*/  SHF.R.S32.HI R4, RZ, 0x1f, R27 ;  /* 0x0000001fff047819 */ /* 0x000fe2000001141b */
[----:B------:R-:W0:Y:S02]  /*14fe0*/  S2R R7, SR_TID.X ;  /* 0x0000000000077919 */ /* 0x000e240000002100 */
[----:B------:R-:W-:Y:S01]  /*14ff0*/  IMAD R0, R0, UR4, RZ ;  /* 0x0000000400007c24 */ /* 0x000fe2000f8e02ff */
[----:B------:R-:W-:-:S03]  /*15000*/  SEL R4, R4, RZ, !P6 ;  /* 0x000000ff04047207 */ /* 0x000fc60007000000 */
[----:B------:R-:W-:Y:S01]  /*15010*/  IMAD R0, R37, UR5, R0 ;  /* 0x0000000525007c24 */ /* 0x000fe2000f8e0200 */
[----:B------:R-:W-:-:S03]  /*15020*/  ULDC.64 UR4, c[0x0][0x2d8] ;  /* 0x0000b60000047ab9 */ /* 0x000fc60000000a00 */
[----:B------:R-:W-:Y:S01]  /*15030*/  IMAD.IADD R3, R3, 0x1, R0 ;  /* 0x0000000103037824 */ /* 0x000fe200078e0200 */
[----:B------:R-:W-:Y:S01]  /*15040*/  SEL R0, R27, RZ, !P6 ;  /* 0x000000ff1b007207 */ /* 0x000fe20007000000 */
[----:B------:R-:W-:Y:S01]  /*15050*/  IMAD.WIDE.U32 R2, R26, UR4, R2 ;  /* 0x000000041a027c25 */ /* 0x000fe2000f8e0002 */
[----:B---3--:R-:W-:-:S03]  /*15060*/  ISETP.NE.AND P6, PT, R21, 0x1, PT ;  /* 0x000000011500780c */ /* 0x008fc60003fc5270 */
[----:B------:R-:W-:Y:S01]  /*15070*/  IMAD R3, R26, UR5, R3 ;  /* 0x000000051a037c24 */ /* 0x000fe2000f8e0203 */
[----:B------:R-:W-:Y:S02]  /*15080*/  ULDC.64 UR4, c[0x0][0x2e0] ;  /* 0x0000b80000047ab9 */ /* 0x000fe40000000a00 */
[----:B------:R-:W-:Y:S02]  /*15090*/  IMAD R4, R4, UR4, RZ ;  /* 0x0000000404047c24 */ /* 0x000fe4000f8e02ff */
[----:B------:R-:W-:Y:S01]  /*150a0*/  IMAD.WIDE.U32 R2, R0, UR4, R2 ;  /* 0x0000000400027c25 */ /* 0x000fe2000f8e0002 */
[----:B--2---:R-:W-:-:S03]  /*150b0*/  LOP3.LUT R20, R20, 0x7f, RZ, 0xc0, !PT ;  /* 0x0000007f14147812 */ /* 0x004fc600078ec0ff */
[----:B------:R-:W-:Y:S01]  /*150c0*/  IMAD R4, R0, UR5, R4 ;  /* 0x0000000500047c24 */ /* 0x000fe2000f8e0204 */
[----:B------:R-:W-:Y:S01]  /*150d0*/  SHF.R.U32.HI R21, RZ, 0x3, R20 ;  /* 0x00000003ff157819 */ /* 0x000fe20000011614 */
[----:B------:R-:W-:Y:S01]  /*150e0*/  ULDC.64 UR4, c[0x0][0x2d0] ;  /* 0x0000b40000047ab9 */ /* 0x000fe20000000a00 */
[----:B------:R-:W2:Y:S01]  /*150f0*/  S2R R20, SR_TID.X ;  /* 0x0000000000147919 */ /* 0x000ea20000002100 */
[----:B------:R-:W3:Y:S01]  /*15100*/  @P6 LDC R6, c[0x0][0x44c] ;  /* 0x00011300ff066b82 */ /* 0x000ee20000000800 */
[----:B------:R-:W-:Y:S02]  /*15110*/  IMAD.IADD R3, R3, 0x1, R4 ;  /* 0x0000000103037824 */ /* 0x000fe400078e0204 */
[----:B0-----:R-:W-:-:S05]  /*15120*/  IMAD.SHL.U32 R7, R7, 0x8, RZ ;  /* 0x0000000807077824 */ /* 0x001fca00078e00ff */
[----:B------:R-:W0:Y:S01]  /*15130*/  @P6 LDC R5, c[0x0][0x450] ;  /* 0x00011400ff056b82 */ /* 0x000e220000000800 */
[----:B------:R-:W-:Y:S01]  /*15140*/  LOP3.LUT R7, R7, 0x38, RZ, 0xc0, !PT ;  /* 0x0000003807077812 */ /* 0x000fe200078ec0ff */
[----:B--2---:R-:W-:-:S05]  /*15150*/  IMAD.SHL.U32 R20, R20, 0x10, RZ ;  /* 0x0000001014147824 */ /* 0x004fca00078e00ff */
[----:B------:R-:W-:-:S05]  /*15160*/  LOP3.LUT R20, R21, 0x70, R20, 0xf8, !PT ;  /* 0x0000007015147812 */ /* 0x000fca00078ef814 */
[----:B------:R-:W-:Y:S02]  /*15170*/  IMAD.IADD R0, R20, 0x1, R33 ;  /* 0x0000000114007824 */ /* 0x000fe400078e0221 */
[----:B------:R-:W2:Y:S02]  /*15180*/  S2R R20, SR_TID.X ;  /* 0x0000000000147919 */ /* 0x000ea40000002100 */
[----:B---3--:R-:W-:-:S04]  /*15190*/  @P6 IMAD.HI.U32 R6, R0, R6, RZ ;  /* 0x0000000600066227 */ /* 0x008fc800078e00ff */
[----:B------:R-:W-:Y:S01]  /*151a0*/  IMAD.MOV.U32 R4, RZ, RZ, R0 ;  /* 0x000000ffff047224 */ /* 0x000fe200078e0000 */
[----:B0-----:R-:W-:Y:S02]  /*151b0*/  @P6 SHF.R.U32.HI R4, RZ, R5, R6 ;  /* 0x00000005ff046219 */ /* 0x001fe40000011606 */
[----:B------:R-:W0:Y:S03]  /*151c0*/  LDC R6, c[0x0][0x448] ;  /* 0x00011200ff067b82 */ /* 0x000e260000000800 */
[----:B------:R-:W-:Y:S02]  /*151d0*/  IMAD.MOV R5, RZ, RZ, -R4 ;  /* 0x000000ffff057224 */ /* 0x000fe400078e0a04 */
[----:B------:R-:W-:Y:S01]  /*151e0*/  IMAD.WIDE.U32 R2, R4, UR4, R2 ;  /* 0x0000000404027c25 */ /* 0x000fe2000f8e0002 */
[----:B--2---:R-:W-:-:S03]  /*151f0*/  LOP3.LUT R20, R20, 0x7f, RZ, 0xc0, !PT ;  /* 0x0000007f14147812 */ /* 0x004fc600078ec0ff */
[----:B0-----:R-:W-:Y:S01]  /*15200*/  IMAD R0, R6, R5, R0 ;  /* 0x0000000506007224 */ /* 0x001fe200078e0200 */
[----:B------:R-:W-:Y:S02]  /*15210*/  SHF.R.S32.HI R5, RZ, 0x1f, R4 ;  /* 0x0000001fff057819 */ /* 0x000fe40000011404 */
[----:B------:R-:W-:-:S03]  /*15220*/  SHF.R.U32.HI R8, RZ, 0x3, R20 ;  /* 0x00000003ff087819 */ /* 0x000fc60000011614 */
        /* <DEDUP_REMOVED lines=14> */
[----:B------:R-:W-:-:S03]  /*15310*/  UMOV UR5, 0xffffffff ;  /* 0xffffffff00057882 */ /* 0x000fc60000000000 */
[----:B------:R-:W-:Y:S07]  /*15320*/  BRA.DIV UR5, `(.L_x_11681) ;  /* 0x0000003e05a87947 */ /* 0x000fee000b800000 */
[----:B------:R-:W0:Y:S01]  /*15330*/  SHFL.IDX PT, R3, R0, RZ, 0x181f ;  /* 0x00181fff00037589 */ /* 0x000e2200000e0000 */
[----:B------:R-:W-:Y:S02]  /*15340*/  IMAD R35, R35, R6, RZ ;  /* 0x0000000623237224 */ /* 0x000fe400078e02ff */
[----:B------:R-:W-:Y:S01]  /*15350*/  IMAD.IADD R33, R8, 0x1, R33 ;  /* 0x0000000108217824 */ /* 0x000fe200078e0221 */
[----:B------:R-:W2:Y:S03]  /*15360*/  SHFL.IDX PT, R2, R4, RZ, 0x181f ;  /* 0x00181fff04027589 */ /* 0x000ea600000e0000 */
[C---:B------:R-:W-:Y:S01]  /*15370*/  VIADD R5, R33.reuse, 0x10 ;  /* 0x0000001021057836 */ /* 0x040fe20000000000 */
[----:B------:R-:W-:Y:S01]  /*15380*/  ISETP.GE.AND P0, PT, R33, R35, PT ;  /* 0x000000232100720c */ /* 0x000fe20003f06270 */
[----:B------:R-:W-:-:S12]  /*15390*/  SHFL.IDX PT, R14, R0, 0x7, 0x181f ;  /* 0x00f81f00000e7f89 */ /* 0x000fd800000e0000 */
[----:B0-----:R-:W-:-:S05]  /*153a0*/  @!P0 LEA R3, P2, R7, R3, 0x1 ;  /* 0x0000000307038211 */ /* 0x001fca00078408ff */
[----:B--2---:R-:W-:-:S05]  /*153b0*/  @!P0 IMAD.X R2, RZ, RZ, R2, P2 ;  /* 0x000000ffff028224 */ /* 0x004fca00010e0602 */
[----:B------:R-:W-:-:S04]  /*153c0*/  @!P0 LOP3.LUT R3, R3, R2, RZ, 0x3c, !PT ;  /* 0x0000000203038212 */ /* 0x000fc800078e3cff */
[----:B------:R-:W-:-:S04]  /*153d0*/  @!P0 LOP3.LUT R2, R3, R2, RZ, 0x3c, !PT ;  /* 0x0000000203028212 */ /* 0x000fc800078e3cff */
[----:B------:R-:W-:-:S05]  /*153e0*/  @!P0 LOP3.LUT R3, R3, R2, RZ, 0x3c, !PT ;  /* 0x0000000203038212 */ /* 0x000fca00078e3cff */
[----:B------:R0:W-:Y:S01]  /*153f0*/  @!P0 LDGSTS.E.BYPASS.LTC128B.128 [R36+0x18400], desc[UR48][R2.64], !P1 ;  /* 0x1840000002248fae */ /* 0x0001e2000c901d70 */
[----:B------:R-:W-:Y:S01]  /*15400*/  ISETP.GE.AND P0, PT, R5, R35, PT ;  /* 0x000000230500720c */ /* 0x000fe20003f06270 */
[----:B------:R-:W-:Y:S02]  /*15410*/  VIADD R5, R33, 0x20 ;  /* 0x0000002021057836 */ /* 0x000fe40000000000 */
[----:B0-----:R-:W0:Y:S04]  /*15420*/  SHFL.IDX PT, R3, R0, 0x1, 0x181f ;  /* 0x00381f0000037f89 */ /* 0x001e2800000e0000 */
[----:B------:R-:W2:Y:S06]  /*15430*/  SHFL.IDX PT, R2, R4, 0x1, 0x181f ;  /* 0x00381f0004027f89 */ /* 0x000eac00000e0000 */
        /* <DEDUP_REMOVED lines=46> */
[----:B------:R-:W-:-:S03]  /*15720*/  ISETP.GE.AND P0, PT, R5, R35, PT ;  /* 0x000000230500720c */ /* 0x000fc60003f06270 */
[----:B0-----:R-:W0:Y:S04]  /*15730*/  SHFL.IDX PT, R3, R0, 0x6, 0x181f ;  /* 0x00d81f0000037f89 */ /* 0x001e2800000e0000 */
[----:B------:R-:W2:Y:S04]  /*15740*/  SHFL.IDX PT, R2, R4, 0x6, 0x181f ;  /* 0x00d81f0004027f89 */ /* 0x000ea800000e0000 */
[----:B------:R-:W3:Y:S02]  /*15750*/  SHFL.IDX PT, R4, R4, 0x7, 0x181f ;  /* 0x00f81f0004047f89 */ /* 0x000ee400000e0000 */
[----:B0-----:R-:W-:-:S05]  /*15760*/  @!P0 LEA R3, P2, R7, R3, 0x1 ;  /* 0x0000000307038211 */ /* 0x001fca00078408ff */
[----:B--2---:R-:W-:-:S05]  /*15770*/  @!P0 IMAD.X R2, RZ, RZ, R2, P2 ;  /* 0x000000ffff028224 */ /* 0x004fca00010e0602 */
[----:B------:R-:W-:-:S04]  /*15780*/  @!P0 LOP3.LUT R3, R3, R2, RZ, 0x3c, !PT ;  /* 0x0000000203038212 */ /* 0x000fc800078e3cff */
[----:B------:R-:W-:-:S04]  /*15790*/  @!P0 LOP3.LUT R2, R3, R2, RZ, 0x3c, !PT ;  /* 0x0000000203028212 */ /* 0x000fc800078e3cff */
[----:B------:R-:W-:-:S05]  /*157a0*/  @!P0 LOP3.LUT R3, R3, R2, RZ, 0x3c, !PT ;  /* 0x0000000203038212 */ /* 0x000fca00078e3cff */
[----:B---3--:R0:W-:Y:S02]  /*157b0*/  @!P0 LDGSTS.E.BYPASS.LTC128B.128 [R36+0x1b400], desc[UR48][R2.64], !P1 ;  /* 0x1b40000002248fae */ /* 0x0081e4000c901d70 */
.L_x_11770:
        /* <DEDUP_REMOVED lines=10> */
.L_x_11682:
        /* <DEDUP_REMOVED lines=18> */
.L_x_11771:
[----:B------:R-:W-:Y:S05]  /*15980*/  BSYNC B0 ;  /* 0x0000000000007941 */ /* 0x000fea0003800000 */
.L_x_11683:
[----:B------:R-:W-:-:S05]  /*15990*/  IMAD.U32 R2, RZ, RZ, UR36 ;  /* 0x00000024ff027e24 */ /* 0x000fca000f8e00ff */
[----:B------:R-:W-:-:S13]  /*159a0*/  ISETP.NE.AND P0, PT, R2, 0x3, PT ;  /* 0x000000030200780c */ /* 0x000fda0003f05270 */
[----:B------:R-:W-:Y:S05]  /*159b0*/  @!P0 BRA `(.L_x_11685) ;  /* 0x0000000000048947 */ /* 0x000fea0003800000 */
[----:B------:R-:W-:Y:S01]  /*159c0*/  BPT.TRAP 0x1 ;  /* 0x000000040000795c */ /* 0x000fe20000300000 */
.L_x_11685:
[----:B0-----:R-:W-:Y:S01]  /*159d0*/  SHF.L.U32 R0, R23, 0x1f, RZ ;  /* 0x0000001f17007819 */ /* 0x001fe200000006ff */
[----:B------:R-:W-:Y:S03]  /*159e0*/  BSSY B0, `(.L_x_11686) ;  /* 0x0000003000007945 */ /* 0x000fe60003800000 */
[----:B------:R-:W0:Y:S02]  /*159f0*/  SYNCS.PHASECHK.TRANS64.TRYWAIT P0, [R19+URZ+0x22860], R0 ;  /* 0x02286000130075a7 */ /* 0x000e24000800017f */
[----:B0-----:R-:W-:Y:S05]  /*15a00*/  @!P0 BRA `(.L_x_11687) ;  /* 0x0000004000a48947 */ /* 0x001fea0003800000 */
.L_x_11772:
[----:B------:R-:W-:Y:S05]  /*15a10*/  BSYNC B0 ;  /* 0x0000000000007941 */ /* 0x000fea0003800000 */
.L_x_11686:
[----:B------:R-:W2:Y:S01]  /*15a20*/  LDL.LU R2, [R1+0x4] ;  /* 0x0000040001027983 */ /* 0x000ea20000300800 */
[----:B------:R-:W-:Y:S01]  /*15a30*/  ULDC.64 UR4, c[0x0][0x328] ;  /* 0x0000ca0000047ab9 */ /* 0x000fe20000000a00 */
[----:B------:R-:W-:Y:S02]  /*15a40*/  ULDC.64 UR6, c[0x0][0x318] ;  /* 0x0000c60000067ab9 */ /* 0x000fe40000000a00 */
[----:B------:R-:W3:Y:S04]  /*15a50*/  LDL.LU R6, [R1+0x8] ;  /* 0x0000080001067983 */ /* 0x000ee80000300800 */
[----:B------:R-:W4:Y:S01]  /*15a60*/  LDL.LU R4, [R1+0x10] ;  /* 0x0000100001047983 */ /* 0x000f220000300800 */
[C---:B------:R-:W-:Y:S02]  /*15a70*/  LOP3.LUT P3, RZ, R16.reuse, 0x10, RZ, 0xc0, !PT ;  /* 0x0000001010ff7812 */ /* 0x040fe4000786c0ff */
[----:B------:R-:W-:-:S02]  /*15a80*/  LOP3.LUT P2, RZ, R16, 0x8, RZ, 0xc0, !PT ;  /* 0x0000000810ff7812 */ /* 0x000fc4000784c0ff */
[C---:B------:R-:W-:Y:S02]  /*15a90*/  LOP3.LUT P1, RZ, R16.reuse, 0x4, RZ, 0xc0, !PT ;  /* 0x0000000410ff7812 */ /* 0x040fe4000782c0ff */
[----:B0-----:R-:W-:Y:S02]  /*15aa0*/  SEL R0, RZ, 0x2, P3 ;  /* 0x00000002ff007807 */ /* 0x001fe40001800000 */
[----:B------:R-:W-:Y:S02]  /*15ab0*/  SEL R7, RZ, 0x8, P1 ;  /* 0x00000008ff077807 */ /* 0x000fe40000800000 */
[----:B------:R-:W-:Y:S01]  /*15ac0*/  LOP3.LUT P4, RZ, R16, 0x1, RZ, 0xc0, !PT ;  /* 0x0000000110ff7812 */ /* 0x000fe2000788c0ff */
[----:B--2---:R-:W-:-:S04]  /*15ad0*/  IMAD R3, R2, UR4, RZ ;  /* 0x0000000402037c24 */ /* 0x004fc8000f8e02ff */
[C---:B------:R-:W-:Y:S02]  /*15ae0*/  IMAD R5, R34.reuse, UR5, R3 ;  /* 0x0000000522057c24 */ /* 0x040fe4000f8e0203 */
        /* <DEDUP_REMOVED lines=14> */
[----:B----4-:R-:W-:Y:S01]  /*15bd0*/  IADD3 R0, R3, R0, R4 ;  /* 0x0000000003007210 */ /* 0x010fe20007ffe004 */
[----:B------:R-:W-:-:S04]  /*15be0*/  IMAD R4, R18, 0x6000, R28 ;  /* 0x0000600012047824 */ /* 0x000fc800078e021c */
[----:B------:R-:W-:Y:S01]  /*15bf0*/  IMAD.IADD R7, R0, 0x1, R7 ;  /* 0x0000000100077824 */ /* 0x000fe200078e0207 */
[----:B------:R-:W-:Y:S06]  /*15c00*/  BRA.DIV UR4, `(.L_x_11688) ;  /* 0x0000004204387947 */ /* 0x000fec000b800000 */
[----:B------:R-:W0:Y:S01]  /*15c10*/  S2R R2, SR_TID.X ;  /* 0x0000000000027919 */ /* 0x000e220000002100 */
[----:B------:R-:W-:Y:S01]  /*15c20*/  IMAD R4, R4, 0x2, R17 ;  /* 0x0000000204047824 */ /* 0x000fe200078e0211 */
[C---:B------:R-:W-:Y:S01]  /*15c30*/  LOP3.LUT P2, RZ, R7.reuse, 0x2, RZ, 0xc0, !PT ;  /* 0x0000000207ff7812 */ /* 0x040fe2000784c0ff */
[----:B------:R-:W2:Y:S01]  /*15c40*/  SHFL.IDX PT, R14, R5, RZ, 0x181f ;  /* 0x00181fff050e7589 */ /* 0x000ea200000e0000 */
[----:B------:R-:W-:-:S03]  /*15c50*/  LOP3.LUT P1, RZ, R7, 0x4, RZ, 0xc0, !PT ;  /* 0x0000000407ff7812 */ /* 0x000fc6000782c0ff */
[----:B------:R-:W3:Y:S01]  /*15c60*/  SHFL.IDX PT, R3, R6, RZ, 0x181f ;  /* 0x00181fff06037589 */ /* 0x000ee200000e0000 */
[----:B0-----:R-:W-:-:S05]  /*15c70*/  IMAD.SHL.U32 R2, R2, 0x8, RZ ;  /* 0x0000000802027824 */ /* 0x001fca00078e00ff */
[----:B------:R-:W-:-:S05]  /*15c80*/  LOP3.LUT R2, R2, 0x38, RZ, 0xc0, !PT ;  /* 0x0000003802027812 */ /* 0x000fca00078ec0ff */
[----:B------:R-:W-:-:S05]  /*15c90*/  IMAD.SHL.U32 R0, R2, 0x2, RZ ;  /* 0x0000000202007824 */ /* 0x000fca00078e00ff */
[----:B--2---:R-:W-:Y:S02]  /*15ca0*/  IADD3 R2, P0, R14, R0, RZ ;  /* 0x000000000e027210 */ /* 0x004fe40007f1e0ff */
[----:B------:R-:W0:Y:S03]  /*15cb0*/  SHFL.IDX PT, R14, R5, 0x1, 0x181f ;  /* 0x00381f00050e7f89 */ /* 0x000e2600000e0000 */
[----:B---3--:R-:W-:Y:S01]  /*15cc0*/  IMAD.X R3, RZ, RZ, R3, P0 ;  /* 0x000000ffff037224 */ /* 0x008fe200000e0603 */
        /* <DEDUP_REMOVED lines=9> */
[----:B--2---:R-:W2:Y:S01]  /*15d60*/  SHFL.IDX PT, R3, R6, 0x1, 0x181f ;  /* 0x00381f0006037f89 */ /* 0x004ea200000e0000 */
[----:B0-----:R-:W-:-:S03]  /*15d70*/  IADD3 R2, P3, R14, R0, RZ ;  /* 0x000000000e027210 */ /* 0x001fc60007f7e0ff */
[----:B------:R-:W0:Y:S02]  /*15d80*/  SHFL.IDX PT, R14, R5, 0x2, 0x181f ;  /* 0x00581f00050e7f89 */ /* 0x000e2400000e0000 */
[----:B--2---:R-:W-:Y:S01]  /*15d90*/  IMAD.X R3, RZ, RZ, R3, P3 ;  /* 0x000000ffff037224 */ /* 0x004fe200018e0603 */
        /* <DEDUP_REMOVED lines=10> */
[----:B--2---:R-:W0:Y:S02]  /*15e40*/  SHFL.IDX PT, R3, R6, 0x2, 0x181f ;  /* 0x00581f0006037f89 */ /* 0x004e2400000e0000 */
        /* <DEDUP_REMOVED lines=11> */
[----:B------:R-:W2:Y:S02]  /*15f00*/  SHFL.IDX PT, R14, R5, 0x4, 0x181f ;  /* 0x00981f00050e7f89 */ /* 0x000ea400000e0000 */
        /* <DEDUP_REMOVED lines=10> */
[----:B--2---:R-:W-:-:S03]  /*15fb0*/  IADD3 R2, P3, R14, R0, RZ ;  /* 0x000000000e027210 */ /* 0x004fc60007f7e0ff */
[----:B------:R-:W2:Y:S04]  /*15fc0*/  SHFL.IDX PT, R6, R6, 0x5, 0x181f ;  /* 0x00b81f0006067f89 */ /* 0x000ea800000e0000 */
[----:B------:R3:W4:Y:S01]  /*15fd0*/  SHFL.IDX PT, R14, R5, 0x5, 0x181f ;  /* 0x00b81f00050e7f89 */ /* 0x00072200000e0000 */
        /* <DEDUP_REMOVED lines=9> */
.L_x_11786:
[----:B0--3--:R-:W-:Y:S02]  /*16070*/  IADD3 R2, P3, R14, R0, RZ ;  /* 0x000000000e027210 */ /* 0x009fe40007f7e0ff */
        /* <DEDUP_REMOVED lines=14> */
.L_x_11689:
        /* <DEDUP_REMOVED lines=11> */
.L_x_11690:
[----:B------:R-:W2:Y:S01]  /*16210*/  LDL.LU R2, [R1] ;  /* 0x0000000001027983 */ /* 0x000ea20000300800 */
[----:B------:R0:W-:Y:S01]  /*16220*/  SYNCS.ARRIVE.TRANS64.A1T0 RZ, [R19+URZ+0x22850], RZ ;  /* 0x022850ff13ff79a7 */ /* 0x0001e2000810003f */
[----:B------:R-:W-:Y:S01]  /*16230*/  BSSY B0, `(.L_x_11691) ;  /* 0x00000dc000007945 */ /* 0x000fe20003800000 */
[----:B--2---:R-:W-:-:S05]  /*16240*/  VIADD R21, R2, 0xfffffffe ;  /* 0xfffffffe02157836 */ /* 0x004fca0000000000 */
[----:B------:R-:W-:-:S13]  /*16250*/  ISETP.GE.AND P0, PT, R21, R29, PT ;  /* 0x0000001d1500720c */ /* 0x000fda0003f06270 */
[----:B0-----:R-:W-:Y:S05]  /*16260*/  @!P0 BRA `(.L_x_11692) ;  /* 0x0000000c00608947 */ /* 0x001fea0003800000 */
.L_x_11705:
[----:B0-----:R-:W0:Y:S01]  /*16270*/  S2R R2, SR_TID.X ;  /* 0x0000000000027919 */ /* 0x001e220000002100 */
[----:B------:R-:W2:Y:S01]  /*16280*/  LDC R3, c[0x0][0x430] ;  /* 0x00010c00ff037b82 */ /* 0x000ea20000000800 */
[----:B------:R-:W-:Y:S02]  /*16290*/  IMAD R8, R21, 0x60, R30 ;  /* 0x0000006015087824 */ /* 0x000fe400078e021e */
[----:B------:R-:W-:Y:S01]  /*162a0*/  VIADD R18, R18, 0x1 ;  /* 0x0000000112127836 */ /* 0x000fe20000000000 */
[----:B--2---:R-:W-:Y:S02]  /*162b0*/  ISETP.NE.AND P0, PT, R3, 0x1, PT ;  /* 0x000000010300780c */ /* 0x004fe40003f05270 */
[----:B0-----:R-:W-:-:S04]  /*162c0*/  LOP3.LUT R2, R2, 0x7f, RZ, 0xc0, !PT ;  /* 0x0000007f02027812 */ /* 0x001fc800078ec0ff */
[----:B------:R-:W-:Y:S02]  /*162d0*/  SHF.R.U32.HI R4, RZ, 0x3, R2 ;  /* 0x00000003ff047819 */ /* 0x000fe40000011602 */
[----:B------:R-:W0:Y:S05]  /*162e0*/  S2R R2, SR_TID.X ;  /* 0x0000000000027919 */ /* 0x000e2a0000002100 */
[----:B------:R-:W2:Y:S08]  /*162f0*/  @P0 LDC R3, c[0x0][0x434] ;  /* 0x00010d00ff030b82 */ /* 0x000eb00000000800 */
[----:B------:R-:W3:Y:S01]  /*16300*/  @P0 LDC R7, c[0x0][0x438] ;  /* 0x00010e00ff070b82 */ /* 0x000ee20000000800 */
[----:B0-----:R-:W-:-:S05]  /*16310*/  IMAD.SHL.U32 R2, R2, 0x10, RZ ;  /* 0x0000001002027824 */ /* 0x001fca00078e00ff */
[----:B------:R-:W-:-:S04]  /*16320*/  LOP3.LUT R2, R4, 0x70, R2, 0xf8, !PT ;  /* 0x0000007004027812 */ /* 0x000fc800078ef802 */
[C---:B------:R-:W-:Y:S01]  /*16330*/  ISETP.GT.U32.AND P1, PT, R2.reuse, 0x5f, PT ;  /* 0x0000005f0200780c */ /* 0x040fe20003f24070 */
[----:B------:R-:W-:-:S04]  /*16340*/  IMAD.IADD R8, R2, 0x1, R8 ;  /* 0x0000000102087824 */ /* 0x000fc800078e0208 */
[----:B--2---:R-:W-:-:S04]  /*16350*/  @P0 IMAD.HI.U32 R2, R8, R3, RZ ;  /* 0x0000000308020227 */ /* 0x004fc800078e00ff */
[----:B------:R-:W-:Y:S01]  /*16360*/  IMAD.MOV.U32 R9, RZ, RZ, R8 ;  /* 0x000000ffff097224 */ /* 0x000fe200078e0008 */
[----:B---3--:R-:W-:-:S03]  /*16370*/  @P0 SHF.R.U32.HI R9, RZ, R7, R2 ;  /* 0x00000007ff090219 */ /* 0x008fc60000011602 */
[----:B------:R-:W0:Y:S01]  /*16380*/  @!P1 LDC.64 R4, c[0x0][0x428] ;  /* 0x00010a00ff049b82 */ /* 0x000e220000000a00 */
[----:B------:R-:W-:-:S07]  /*16390*/  @!P1 SHF.R.S32.HI R3, RZ, 0x1f, R9 ;  /* 0x0000001fff039819 */ /* 0x000fce0000011409 */
[----:B------:R-:W2:Y:S01]  /*163a0*/  @!P1 LDC.64 R6, c[0x0][0x418] ;  /* 0x00010600ff069b82 */ /* 0x000ea20000000a00 */
[----:B0-----:R-:W-:-:S04]  /*163b0*/  @!P1 IMAD R2, R31, R4, RZ ;  /* 0x000000041f029224 */ /* 0x001fc800078e02ff */
[----:B------:R-:W-:Y:S02]  /*163c0*/  @!P1 IMAD R5, R25, R5, R2 ;  /* 0x0000000519059224 */ /* 0x000fe400078e0202 */
[----:B------:R-:W-:-:S04]  /*163d0*/  @!P1 IMAD.MOV.U32 R2, RZ, RZ, R9 ;  /* 0x000000ffff029224 */ /* 0x000fc800078e0009 */
[----:B------:R-:W-:-:S04]  /*163e0*/  @!P1 IMAD.WIDE.U32 R2, R25, R4, R2 ;  /* 0x0000000419029225 */ /* 0x000fc800078e0002 */
[----:B------:R-:W-:Y:S01]  /*163f0*/  @!P1 IMAD.IADD R3, R5, 0x1, R3 ;  /* 0x0000000105039824 */ /* 0x000fe200078e0203 */
[C---:B--2---:R-:W-:Y:S01]  /*16400*/  @!P1 LEA R6, P0, R2.reuse, R6, 0x2 ;  /* 0x0000000602069211 */ /* 0x044fe200078010ff */
[----:B------:R-:W-:Y:S02]  /*16410*/  IMAD.MOV.U32 R4, RZ, RZ, RZ ;  /* 0x000000ffff047224 */ /* 0x000fe400078e00ff */
[----:B-1----:R-:W-:Y:S01]  /*16420*/  IMAD.U32 R10, RZ, RZ, UR36 ;  /* 0x00000024ff0a7e24 */ /* 0x002fe2000f8e00ff */
[----:B------:R-:W-:Y:S02]  /*16430*/  @!P1 LEA.HI.X R7, R2, R7, R3, 0x2, P0 ;  /* 0x0000000702079211 */ /* 0x000fe400000f1403 */
[----:B------:R-:W-:-:S03]  /*16440*/  ISETP.NE.AND P0, PT, R18, 0x2, PT ;  /* 0x000000021200780c */ /* 0x000fc60003f05270 */
[----:B------:R0:W5:Y:S01]  /*16450*/  @!P1 LDG.E R4, desc[UR48][R6.64] ;  /* 0x0000003006049981 */ /* 0x000162000c1e1900 */
[----:B------:R-:W-:Y:S02]  /*16460*/  ISETP.NE.AND P1, PT, R10, 0x3, PT ;  /* 0x000000030a00780c */ /* 0x000fe40003f25270 */
[----:B------:R-:W-:Y:S01]  /*16470*/  SEL R2, RZ, 0x1, P0 ;  /* 0x00000001ff027807 */ /* 0x000fe20000000000 */
[----:B------:R-:W-:Y:S01]  /*16480*/  IMAD.MOV R5, RZ, RZ, -R9 ;  /* 0x000000ffff057224 */ /* 0x000fe200078e0a09 */
[----:B------:R-:W-:Y:S05]  /*16490*/  YIELD ;  /* 0x0000000000007946 */ /* 0x000fea0003800000 */
[----:B------:R-:W-:Y:S01]  /*164a0*/  LOP3.LUT R23, R23, R2, RZ, 0x3c, !PT ;  /* 0x0000000217177212 */ /* 0x000fe200078e3cff */
[----:B------:R-:W-:Y:S01]  /*164b0*/  ULDC UR4, c[0x0][0x430] ;  /* 0x00010c0000047ab9 */ /* 0x000fe20000000800 */
[----:B------:R-:W-:Y:S01]  /*164c0*/  IMAD.MOV.U32 R2, RZ, RZ, R21 ;  /* 0x000000ffff027224 */ /* 0x000fe200078e0015 */
[----:B------:R-:W-:Y:S01]  /*164d0*/  SEL R18, R18, RZ, P0 ;  /* 0x000000ff12127207 */ /* 0x000fe20000000000 */
[----:B------:R-:W-:-:S02]  /*164e0*/  IMAD R5, R5, UR4, R8 ;  /* 0x0000000405057c24 */ /* 0x000fc4000f8e0208 */
[----:B------:R-:W-:Y:S01]  /*164f0*/  VIADD R21, R21, 0xffffffff ;  /* 0xffffffff15157836 */ /* 0x000fe20000000000 */
[----:B------:R-:W-:Y:S01]  /*16500*/  ISETP.GT.AND P2, PT, R2, R29, PT ;  /* 0x0000001d0200720c */ /* 0x000fe20003f44270 */
[----:B0-----:R-:W-:-:S12]  /*16510*/  @!P1 BRA `(.L_x_11693) ;  /* 0x0000000000049947 */ /* 0x001fd80003800000 */
[----:B------:R-:W-:Y:S01]  /*16520*/  BPT.TRAP 0x1 ;  /* 0x000000040000795c */ /* 0x000fe20000300000 */
.L_x_11693:
[----:B------:R-:W-:Y:S01]  /*16530*/  IMAD R10, R18, 0x8, R17 ;  /* 0x00000008120a7824 */ /* 0x000fe200078e0211 */
[----:B------:R-:W-:Y:S01]  /*16540*/  SHF.L.U32 R20, R23, 0x1f, RZ ;  /* 0x0000001f17147819 */ /* 0x000fe200000006ff */
[----:B------:R-:W-:Y:S01]  /*16550*/  BSSY B1, `(.L_x_11694) ;  /* 0x0000004000017945 */ /* 0x000fe20003800000 */
[----:B------:R-:W-:Y:S02]  /*16560*/  SHF.R.S32.HI R9, RZ, 0x1f, R5 ;  /* 0x0000001fff097819 */ /* 0x000fe40000011405 */
[----:B------:R-:W0:Y:S02]  /*16570*/  SYNCS.PHASECHK.TRANS64.TRYWAIT P0, [R10+URZ+0x22840], R20 ;  /* 0x022840140a0075a7 */ /* 0x000e24000800017f */
[----:B0-----:R-:W-:Y:S05]  /*16580*/  @!P0 BRA `(.L_x_11695) ;  /* 0x0000004000188947 */ /* 0x001fea0003800000 */
.L_x_11787:
[----:B------:R-:W-:Y:S05]  /*16590*/  BSYNC B1 ;  /* 0x0000000000017941 */ /* 0x000fea0003800000 */
.L_x_11694:
[----:B------:R-:W-:Y:S01]  /*165a0*/  ULDC.64 UR4, c[0x0][0x300] ;  /* 0x0000c00000047ab9 */ /* 0x000fe20000000a00 */
[----:B-1---5:R-:W-:Y:S01]  /*165b0*/  SHF.R.S32.HI R19, RZ, 0x1f, R4 ;  /* 0x0000001fff137819 */ /* 0x022fe20000011404 */
        /* <DEDUP_REMOVED lines=47> */
.L_x_11801:
        /* <DEDUP_REMOVED lines=8> */
.L_x_11697:
        /* <DEDUP_REMOVED lines=11> */
.L_x_11698:
[----:B------:R1:W-:Y:S01]  /*169e0*/  SYNCS.ARRIVE.TRANS64.A1T0 RZ, [R10+URZ+0x22830], RZ ;  /* 0x022830ff0aff79a7 */ /* 0x0003e2000810003f */
[----:B------:R-:W-:Y:S05]  /*169f0*/  @!P3 BRA `(.L_x_11699) ;  /* 0x000000000004b947 */ /* 0x000fea0003800000 */
[----:B------:R-:W-:Y:S01]  /*16a00*/  BPT.TRAP 0x1 ;  /* 0x000000040000795c */ /* 0x000fe20000300000 */
.L_x_11699:
[----:B------:R-:W2:Y:S01]  /*16a10*/  SYNCS.PHASECHK.TRANS64.TRYWAIT P0, [R10+URZ+0x22860], R20 ;  /* 0x022860140a0075a7 */ /* 0x000ea2000800017f */
[----:B------:R-:W-:Y:S04]  /*16a20*/  BSSY B1, `(.L_x_11700) ;  /* 0x0000002000017945 */ /* 0x000fe80003800000 */
[----:B--2---:R-:W-:Y:S05]  /*16a30*/  @!P0 BRA `(.L_x_11701) ;  /* 0x0000004000a08947 */ /* 0x004fea0003800000 */
.L_x_11802:
[----:B------:R-:W-:Y:S05]  /*16a40*/  BSYNC B1 ;  /* 0x0000000000017941 */ /* 0x000fea0003800000 */
.L_x_11700:
[----:B------:R-:W-:Y:S01]  /*16a50*/  ULDC.64 UR4, c[0x0][0x328] ;  /* 0x0000ca0000047ab9 */ /* 0x000fe20000000a00 */
[----:B------:R-:W-:Y:S01]  /*16a60*/  ULDC.64 UR6, c[0x0][0x318] ;  /* 0x0000c60000067ab9 */ /* 0x000fe20000000a00 */
[----:B------:R-:W-:Y:S01]  /*16a70*/  IMAD R2, R9, UR4, RZ ;  /* 0x0000000409027c24 */ /* 0x000fe2000f8e02ff */
[----:B------:R-:W-:Y:S01]  /*16a80*/  LOP3.LUT P5, RZ, R16, 0x1, RZ, 0xc0, !PT ;  /* 0x0000000110ff7812 */ /* 0x000fe200078ac0ff */
[----:B0-2---:R-:W-:Y:S01]  /*16a90*/  IMAD R20, R18, 0x6000, R28 ;  /* 0x0000600012147824 */ /* 0x005fe200078e021c */
[C---:B------:R-:W-:Y:S01]  /*16aa0*/  LOP3.LUT P4, RZ, R16.reuse, 0x10, RZ, 0xc0, !PT ;  /* 0x0000001010ff7812 */ /* 0x040fe2000788c0ff */
[C---:B------:R-:W-:Y:S01]  /*16ab0*/  IMAD R7, R5.reuse, UR5, R2 ;  /* 0x0000000505077c24 */ /* 0x040fe2000f8e0202 */
[C---:B------:R-:W-:Y:S01]  /*16ac0*/  LOP3.LUT P3, RZ, R16.reuse, 0x8, RZ, 0xc0, !PT ;  /* 0x0000000810ff7812 */ /* 0x040fe2000786c0ff */
        /* <DEDUP_REMOVED lines=58> */
.L_x_11816:
        /* <DEDUP_REMOVED lines=11> */
.L_x_11703:
        /* <DEDUP_REMOVED lines=11> */
.L_x_11704:
[----:B------:R0:W-:Y:S01]  /*16fd0*/  SYNCS.ARRIVE.TRANS64.A1T0 RZ, [R10+URZ+0x22850], RZ ;  /* 0x022850ff0aff79a7 */ /* 0x0001e2000810003f */
[----:B------:R-:W-:Y:S05]  /*16fe0*/  @P2 BRA `(.L_x_11705) ;  /* 0xfffffff000a02947 */ /* 0x000fea000383ffff */
.L_x_11692:
[----:B------:R-:W-:Y:S05]  /*16ff0*/  BSYNC B0 ;  /* 0x0000000000007941 */ /* 0x000fea0003800000 */
.L_x_11691:
        /* <DEDUP_REMOVED lines=20> */
.L_x_11707:
[----:B------:R-:W-:Y:S05]  /*17140*/  BSYNC B0 ;  /* 0x0000000000007941 */ /* 0x000fea0003800000 */
.L_x_11706:
[----:B------:R-:W-:Y:S02]  /*17150*/  SEL R18, R18, RZ, P0 ;  /* 0x000000ff12127207 */ /* 0x000fe40000000000 */
[----:B------:R-:W-:-:S07]  /*17160*/  LOP3.LUT R23, R23, R0, RZ, 0x3c, !PT ;  /* 0x0000000017177212 */ /* 0x000fce00078e3cff */
.L_x_11666:
[----:B------:R-:W-:Y:S05]  /*17170*/  BSYNC B7 ;  /* 0x0000000000077941 */ /* 0x000fea0003800000 */
.L_x_11664:
        /* <DEDUP_REMOVED lines=8> */
[----:B------:R2:W3:Y:S01]  /*17200*/  LDS.128 R24, [R17+0x228d0] ;  /* 0x0228d00011187984 */ /* 0x0004e20000000c00 */
[----:B------:R-:W-:Y:S06]  /*17210*/  BAR.ARV 0x4, 0x180 ;  /* 0x0106000000007b1d */ /* 0x000fec0000002000 */
[----:B------:R-:W-:Y:S05]  /*17220*/  BRA `(.L_x_11709) ;  /* 0x0000000c00d47947 */ /* 0x000fea0003800000 */
.L_x_11708:
        /* <DEDUP_REMOVED lines=43> */
.L_x_11826:
[----:B------:R-:W-:Y:S02]  /*174e0*/  ULDC UR4, c[0x0][0xc38] ;  /* 0x00030e0000047ab9 */ /* 0x000fe40000000800 */
[----:B------:R-:W-:-:S04]  /*174f0*/  IMAD.U32 R5, RZ, RZ, UR4 ;  /* 0x00000004ff057e24 */ /* 0x000fc8000f8e00ff */
[----:B---3--:R-:W-:-:S04]  /*17500*/  IMAD R14, R14, R5, RZ ;  /* 0x000000050e0e7224 */ /* 0x008fc800078e02ff */
[----:B------:R-:W-:-:S05]  /*17510*/  IMAD.IADD R7, R7, 0x1, R14 ;  /* 0x0000000107077824 */ /* 0x000fca00078e020e */
[----:B------:R-:W-:-:S13]  /*17520*/  ISETP.GT.AND P6, PT, R7, R0, PT ;  /* 0x000000000700720c */ /* 0x000fda0003fc4270 */
[----:B------:R-:W-:Y:S05]  /*17530*/  @P6 BRA `(.L_x_11711) ;  /* 0x0000000000a46947 */ /* 0x000fea0003800000 */
.L_x_11714:
        /* <DEDUP_REMOVED lines=35> */
.L_x_11834:
[----:B------:R-:W-:Y:S02]  /*17770*/  ULDC UR4, c[0x0][0xc38] ;  /* 0x00030e0000047ab9 */ /* 0x000fe40000000800 */
[----:B------:R-:W-:-:S04]  /*17780*/  IMAD.U32 R5, RZ, RZ, UR4 ;  /* 0x00000004ff057e24 */ /* 0x000fc8000f8e00ff */
[----:B---3--:R-:W-:-:S04]  /*17790*/  IMAD R14, R14, R5, RZ ;  /* 0x000000050e0e7224 */ /* 0x008fc800078e02ff */
[----:B------:R-:W-:-:S05]  /*177a0*/  IMAD.IADD R7, R14, 0x1, R7 ;  /* 0x000000010e077824 */ /* 0x000fca00078e0207 */
[----:B------:R-:W-:-:S13]  /*177b0*/  ISETP.GT.AND P6, PT, R7, R0, PT ;  /* 0x000000000700720c */ /* 0x000fda0003fc4270 */
[----:B------:R-:W-:Y:S05]  /*177c0*/  @!P6 BRA `(.L_x_11714) ;  /* 0xfffffffc005ce947 */ /* 0x000fea000383ffff */
.L_x_11711:
[----:B------:R-:W-:Y:S01]  /*177d0*/  IMAD.IADD R7, R7, 0x1, -R14 ;  /* 0x0000000107077824 */ /* 0x000fe200078e0a0e */
[----:B------:R-:W-:-:S03]  /*177e0*/  UMOV UR4, 0xffffffff ;  /* 0xffffffff00047882 */ /* 0x000fc60000000000 */
[----:B------:R-:W-:-:S05]  /*177f0*/  IMAD R3, R2, R5, R7 ;  /* 0x0000000502037224 */ /* 0x000fca00078e0207 */
[----:B------:R-:W-:Y:S01]  /*17800*/  ISETP.GT.AND P6, PT, R3, R0, PT ;  /* 0x000000000300720c */ /* 0x000fe20003fc4270 */
[----:B------:R-:W-:-:S12]  /*17810*/  BRA.DIV UR4, `(.L_x_11715) ;  /* 0x0000004204fc7947 */ /* 0x000fd8000b800000 */
[----:B------:R-:W-:-:S04]  /*17820*/  VOTE.ANY R3, PT, !P6 ;  /* 0x0000000000037806 */ /* 0x000fc800070e0100 */
[----:B------:R-:W3:Y:S02]  /*17830*/  POPC R12, R3 ;  /* 0x00000003000c7309 */ /* 0x000ee40000000000 */
[----:B---3--:R3:W4:Y:S01]  /*17840*/  SHFL.IDX PT, R25, R25, R12, 0x1f ;  /* 0x00001f0c19197589 */ /* 0x00872200000e0000 */
[----:B------:R-:W-:-:S03]  /*17850*/  IMAD.IADD R27, R12, 0x1, R27 ;  /* 0x000000010c1b7824 */ /* 0x000fc600078e021b */
[----:B------:R3:W0:Y:S04]  /*17860*/  SHFL.IDX PT, R4, R4, R12, 0x1f ;  /* 0x00001f0c04047589 */ /* 0x00062800000e0000 */
.L_x_11839:
[----:B------:R-:W-:-:S13]  /*17870*/  ISETP.NE.AND P0, PT, R3, RZ, PT ;  /* 0x000000ff0300720c */ /* 0x000fda0003f05270 */
[----:B------:R-:W-:Y:S05]  /*17880*/  @!P0 BRA `(.L_x_11716) ;  /* 0x0000000000108947 */ /* 0x000fea0003800000 */
[----:B------:R-:W-:Y:S01]  /*17890*/  UMOV UR4, 0xffffffff ;  /* 0xffffffff00047882 */ /* 0x000fe20000000000 */
[----:B---3--:R-:W-:Y:S02]  /*178a0*/  VIADD R12, R12, 0xffffffff ;  /* 0xffffffff0c0c7836 */ /* 0x008fe40000000000 */
[----:B------:R-:W-:Y:S05]  /*178b0*/  BRA.DIV UR4, `(.L_x_11717) ;  /* 0x0000004604307947 */ /* 0x000fea000b800000 */
[----:B------:R3:W0:Y:S02]  /*178c0*/  SHFL.IDX PT, R6, R2, R12, 0x1f ;  /* 0x00001f0c02067589 */ /* 0x00062400000e0000 */
.L_x_11716:
[----:B0-----:R-:W-:Y:S01]  /*178d0*/  ISETP.NE.AND P0, PT, R4, 0x1, PT ;  /* 0x000000010400780c */ /* 0x001fe20003f05270 */
[----:B------:R-:W-:-:S04]  /*178e0*/  IMAD R24, R6, R5, R7 ;  /* 0x0000000506187224 */ /* 0x000fc800078e0207 */
[----:B------:R-:W-:-:S08]  /*178f0*/  IMAD.IADD R0, R0, 0x1, -R24 ;  /* 0x0000000100007824 */ /* 0x000fd000078e0a18 */
[----:B------:R-:W-:Y:S05]  /*17900*/  @!P0 BRA `(.L_x_11718) ;  /* 0x0000000000dc8947 */ /* 0x000fea0003800000 */
[-C--:B----4-:R-:W-:Y:S02]  /*17910*/  IABS R6, R25.reuse ;  /* 0x0000001900067213 */ /* 0x090fe40000000000 */
[----:B------:R-:W-:Y:S02]  /*17920*/  IABS R5, R4 ;  /* 0x0000000400057213 */ /* 0x000fe40000000000 */
[----:B------:R-:W0:Y:S08]  /*17930*/  I2F.RP R7, R6 ;  /* 0x0000000600077306 */ /* 0x000e300000209400 */
[----:B------:R-:W4:Y:S08]  /*17940*/  I2F.RP R8, R5 ;  /* 0x0000000500087306 */ /* 0x000f300000209400 */
[----:B0-----:R-:W2:Y:S08]  /*17950*/  MUFU.RCP R7, R7 ;  /* 0x0000000700077308 */ /* 0x001eb00000001000 */
[----:B----4-:R-:W-:Y:S01]  /*17960*/  MUFU.RCP R8, R8 ;  /* 0x0000000800087308 */ /* 0x010fe20000001000 */
[----:B--23--:R-:W-:Y:S01]  /*17970*/  VIADD R2, R7, 0xffffffe ;  /* 0x0ffffffe07027836 */ /* 0x00cfe20000000000 */
[----:B------:R-:W-:-:S06]  /*17980*/  IABS R7, R25 ;  /* 0x0000001900077213 */ /* 0x000fcc0000000000 */
[----:B------:R0:W2:Y:S02]  /*17990*/  F2I.FTZ.U32.TRUNC.NTZ R3, R2 ;  /* 0x0000000200037305 */ /* 0x0000a4000021f000 */
[----:B0-----:R-:W-:Y:S02]  /*179a0*/  IMAD.MOV.U32 R2, RZ, RZ, RZ ;  /* 0x000000ffff027224 */ /* 0x001fe400078e00ff */
[----:B--2---:R-:W-:-:S04]  /*179b0*/  IMAD.MOV R9, RZ, RZ, -R3 ;  /* 0x000000ffff097224 */ /* 0x004fc800078e0a03 */
        /* <DEDUP_REMOVED lines=44> */
.L_x_11718:
[----:B--23--:R-:W0:Y:S02]  /*17c80*/  LDC.64 R2, c[0x0][0xc90] ;  /* 0x00032400ff027b82 */ /* 0x00ce240000000a00 */
[----:B0-----:R-:W-:-:S05]  /*17c90*/  IMAD.WIDE R2, R27, 0x4, R2 ;  /* 0x000000041b027825 */ /* 0x001fca00078e0202 */
[----:B------:R0:W4:Y:S02]  /*17ca0*/  LDG.E R6, desc[UR48][R2.64] ;  /* 0x0000003002067981 */ /* 0x000124000c1e1900 */
[----:B0-----:R-:W-:Y:S02]  /*17cb0*/  IMAD.MOV.U32 R2, RZ, RZ, RZ ;  /* 0x000000ffff027224 */ /* 0x001fe400078e00ff */
[----:B----4-:R-:W-:-:S05]  /*17cc0*/  IMAD R7, R25, R6, RZ ;  /* 0x0000000619077224 */ /* 0x010fca00078e02ff */
        /* <DEDUP_REMOVED lines=55> */
.L_x_11719:
[----:B------:R-:W-:-:S05]  /*18040*/  LOP3.LUT R2, RZ, R2, RZ, 0x33, !PT ;  /* 0x00000002ff027212 */ /* 0x000fca00078e33ff */
[----:B------:R-:W-:Y:S01]  /*18050*/  IMAD.IADD R25, R25, 0x1, R2 ;  /* 0x0000000119197824 */ /* 0x000fe200078e0202 */
[----:B------:R-:W-:Y:S06]  /*18060*/  BRA `(.L_x_11720) ;  /* 0x00000000001c7947 */ /* 0x000fec0003800000 */
.L_x_11712:
[----:B------:R-:W-:Y:S01]  /*18070*/  UMOV UR4, URZ ;  /* 0x0000003f00047c82 */ /* 0x000fe20008000000 */
[----:B------:R-:W-:Y:S01]  /*18080*/  UMOV UR5, URZ ;  /* 0x0000003f00057c82 */ /* 0x000fe20008000000 */
[----:B------:R-:W-:Y:S01]  /*18090*/  ULDC UR6, c[0x0][0xc3c] ;  /* 0x00030f0000067ab9 */ /* 0x000fe20000000800 */
[----:B------:R-:W-:Y:S02]  /*180a0*/  IMAD.MOV.U32 R24, RZ, RZ, R0 ;  /* 0x000000ffff187224 */ /* 0x000fe400078e0000 */
[----:B------:R-:W-:Y:S02]  /*180b0*/  IMAD.U32 R25, RZ, RZ, UR4 ;  /* 0x00000004ff197e24 */ /* 0x000fe4000f8e00ff */
[----:B------:R-:W-:Y:S02]  /*180c0*/  IMAD.U32 R26, RZ, RZ, UR5 ;  /* 0x00000005ff1a7e24 */ /* 0x000fe4000f8e00ff */
[----:B------:R-:W-:-:S07]  /*180d0*/  IMAD.U32 R27, RZ, RZ, UR6 ;  /* 0x00000006ff1b7e24 */ /* 0x000fce000f8e00ff */
.L_x_11720:
        /* <DEDUP_REMOVED lines=10> */
.L_x_11709:
[----:B------:R-:W-:Y:S02]  /*18180*/  ULDC UR4, c[0x0][0xc3c] ;  /* 0x00030f0000047ab9 */ /* 0x000fe40000000800 */
[----:B---3--:R-:W-:-:S13]  /*18190*/  ISETP.GE.AND P0, PT, R27, UR4, PT ;  /* 0x000000041b007c0c */ /* 0x008fda000bf06270 */
[----:B------:R-:W-:Y:S05]  /*181a0*/  @!P0 BRA `(.L_x_11721) ;  /* 0xffffffb000288947 */ /* 0x000fea000383ffff */
[----:B------:R-:W-:Y:S05]  /*181b0*/  BSYNC B8 ;  /* 0x0000000000087941 */ /* 0x000fea0003800000 */
.L_x_11650:
        /* <DEDUP_REMOVED lines=12> */
.L_x_11842:
[----:B------:R-:W-:Y:S05]  /*18280*/  BSYNC B0 ;  /* 0x0000000000007941 */ /* 0x000fea0003800000 */
.L_x_11722:
[----:B------:R-:W-:-:S03]  /*18290*/  UMOV UR4, 0xffffffff ;  /* 0xffffffff00047882 */ /* 0x000fc60000000000 */
[----:B------:R-:W-:Y:S05]  /*182a0*/  BRA.DIV UR4, `(.L_x_11724) ;  /* 0x0000003a04f07947 */ /* 0x000fea000b800000 */
[----:B-1----:R-:W1:Y:S02]  /*182b0*/  S2R R0, SR_TID.X ;  /* 0x0000000000007919 */ /* 0x002e640000002100 */
[----:B-1----:R-:W-:-:S04]  /*182c0*/  SHF.R.U32.HI R0, RZ, 0x5, R0 ;  /* 0x00000005ff007819 */ /* 0x002fc80000011600 */
[----:B------:R-:W-:-:S05]  /*182d0*/  LOP3.LUT R0, R0, 0x3, RZ, 0xc0, !PT ;  /* 0x0000000300007812 */ /* 0x000fca00078ec0ff */
[----:B------:R1:W3:Y:S02]  /*182e0*/  SHFL.IDX PT, R14, R0, RZ, 0x1f ;  /* 0x00001fff000e7589 */ /* 0x0002e400000e0000 */
.L_x_11845:
[----:B---3--:R-:W-:Y:S01]  /*182f0*/  ISETP.NE.AND P0, PT, R14, RZ, PT ;  /* 0x000000ff0e00720c */ /* 0x008fe20003f05270 */
[----:B------:R-:W-:-:S12]  /*18300*/  BSSY B0, `(.L_x_11725) ;  /* 0x0000024000007945 */ /* 0x000fd80003800000 */
[----:B------:R-:W-:Y:S05]  /*18310*/  @P0 BRA `(.L_x_11726) ;  /* 0x0000000000880947 */ /* 0x000fea0003800000 */
[----:B------:R-:W-:-:S03]  /*18320*/  UMOV UR4, 0xffffffff ;  /* 0xffffffff00047882 */ /* 0x000fc60000000000 */
[----:B------:R-:W-:Y:S05]  /*18330*/  BRA.DIV UR4, `(.L_x_11727) ;  /* 0x0000003e04007947 */ /* 0x000fea000b800000 */
[----:B------:R-:W-:-:S13]  /*18340*/  ELECT P6, URZ, PT ;  /* 0x00000000003f782f */ /* 0x000fda00038c0000 */
.L_x_11848:
[----:B------:R-:W-:Y:S05]  /*18350*/  @!P6 BRA `(.L_x_11726) ;  /* 0x000000000078e947 */ /* 0x000fea0003800000 */
[----:B------:R-:W-:-:S06]  /*18360*/  ULOP3.LUT UR4, UR39, 0x2, URZ, 0xfc, !UPT ;  /* 0x0000000227047892 */ /* 0x000fcc000f8efc3f */
[----:B-1----:R-:W-:-:S05]  /*18370*/  IMAD.U32 R0, RZ, RZ, UR4 ;  /* 0x00000004ff007e24 */ /* 0x002fca000f8e00ff */
[----:B------:R-:W-:-:S13]  /*18380*/  ISETP.NE.AND P0, PT, R0, 0x3, PT ;  /* 0x000000030000780c */ /* 0x000fda0003f05270 */
[----:B------:R-:W-:Y:S05]  /*18390*/  @!P0 BRA `(.L_x_11728) ;  /* 0x0000000000048947 */ /* 0x000fea0003800000 */
[----:B------:R-:W-:Y:S01]  /*183a0*/  BPT.TRAP 0x1 ;  /* 0x000000040000795c */ /* 0x000fe20000300000 */
.L_x_11728:
[C---:B------:R-:W-:Y:S01]  /*183b0*/  IMAD R3, R18.reuse, 0x8, R5 ;  /* 0x0000000812037824 */ /* 0x040fe200078e0205 */
[----:B------:R-:W-:Y:S01]  /*183c0*/  SHF.L.U32 R2, R23, 0x1f, RZ ;  /* 0x0000001f17027819 */ /* 0x000fe200000006ff */
[----:B------:R-:W-:-:S03]  /*183d0*/  VIADD R18, R18, 0x1 ;  /* 0x0000000112127836 */ /* 0x000fc60000000000 */
[----:B------:R-:W1:Y:S02]  /*183e0*/  SYNCS.PHASECHK.TRANS64.TRYWAIT P1, [R3+URZ+0x22840], R2 ;  /* 0x02284002030075a7 */ /* 0x000e64000802017f */
[----:B------:R-:W-:-:S04]  /*183f0*/  ISETP.NE.AND P2, PT, R18, 0x2, PT ;  /* 0x000000021200780c */ /* 0x000fc80003f45270 */
[----:B------:R-:W-:Y:S01]  /*18400*/  SEL R0, RZ, 0x1, P2 ;  /* 0x00000001ff007807 */ /* 0x000fe20001000000 */
[----:B-1----:R-:W-:Y:S08]  /*18410*/  @!P1 BRA `(.L_x_11729) ;  /* 0x0000003800e89947 */ /* 0x002ff00003800000 */
.L_x_11849:
[----:B------:R-:W-:Y:S02]  /*18420*/  SEL R18, R18, RZ, P2 ;  /* 0x000000ff12127207 */ /* 0x000fe40001000000 */
[----:B------:R-:W-:Y:S01]  /*18430*/  LOP3.LUT R0, R23, R0, RZ, 0x3c, !PT ;  /* 0x0000000017007212 */ /* 0x000fe200078e3cff */
[----:B------:R-:W-:Y:S06]  /*18440*/  @!P0 BRA `(.L_x_11730) ;  /* 0x0000000000048947 */ /* 0x000fec0003800000 */
[----:B------:R-:W-:Y:S01]  /*18450*/  BPT.TRAP 0x1 ;  /* 0x000000040000795c */ /* 0x000fe20000300000 */
.L_x_11730:
[----:B------:R-:W-:Y:S01]  /*18460*/  IMAD R5, R18, 0x8, R5 ;  /* 0x0000000812057824 */ /* 0x000fe200078e0205 */
[----:B------:R-:W-:-:S04]  /*18470*/  SHF.L.U32 R0, R0, 0x1f, RZ ;  /* 0x0000001f00007819 */ /* 0x000fc800000006ff */
[----:B------:R-:W3:Y:S02]  /*18480*/  SYNCS.PHASECHK.TRANS64.TRYWAIT P1, [R5+URZ+0x22840], R0 ;  /* 0x02284000050075a7 */ /* 0x000ee4000802017f */
[----:B---3--:R-:W-:Y:S05]  /*18490*/  @!P1 BRA `(.L_x_11731) ;  /* 0x0000003800dc9947 */ /* 0x008fea0003800000 */
.L_x_11850:
[----:B------:R-:W-:Y:S05]  /*184a0*/  @!P0 BRA `(.L_x_11732) ;  /* 0x0000000000048947 */ /* 0x000fea0003800000 */
[----:B------:R-:W-:Y:S01]  /*184b0*/  BPT.TRAP 0x1 ;  /* 0x000000040000795c */ /* 0x000fe20000300000 */
.L_x_11732:
[----:B------:R-:W5:Y:S02]  /*184c0*/  SYNCS.PHASECHK.TRANS64.TRYWAIT P1, [R3+URZ+0x22860], R2 ;  /* 0x02286002030075a7 */ /* 0x000f64000802017f */
[----:B-----5:R-:W-:Y:S05]  /*184d0*/  @!P1 BRA `(.L_x_11733) ;  /* 0x0000003800e09947 */ /* 0x020fea0003800000 */
.L_x_11851:
[----:B------:R-:W-:Y:S05]  /*184e0*/  @!P0 BRA `(.L_x_11734) ;  /* 0x0000000000048947 */ /* 0x000fea0003800000 */
[----:B------:R-:W-:Y:S01]  /*184f0*/  BPT.TRAP 0x1 ;  /* 0x000000040000795c */ /* 0x000fe20000300000 */
.L_x_11734:
[----:B------:R0:W0:Y:S02]  /*18500*/  SYNCS.PHASECHK.TRANS64.TRYWAIT P0, [R5+URZ+0x22860], R0 ;  /* 0x02286000050075a7 */ /* 0x000024000800017f */
[----:B0-----:R-:W-:Y:S05]  /*18510*/  @!P0 NANOSLEEP.SYNCS 0x989680 ;  /* 0x009896800000895d */ /* 0x001fea0003900000 */
[----:B------:R-:W0:Y:S02]  /*18520*/  @!P0 SYNCS.PHASECHK.TRANS64 P0, [R5+URZ+0x22860], R0 ;  /* 0x02286000050085a7 */ /* 0x000e24000800007f */
[----:B0-----:R-:W-:Y:S05]  /*18530*/  @!P0 BRA `(.L_x_11734) ;  /* 0xfffffffc00f08947 */ /* 0x001fea000383ffff */
.L_x_11726:
[----:B------:R-:W-:Y:S05]  /*18540*/  BSYNC B0 ;  /* 0x0000000000007941 */ /* 0x000fea0003800000 */
.L_x_11725:
[----:B------:R-:W-:Y:S05]  /*18550*/  EXIT ;  /* 0x000000000000794d */ /* 0x000fea0003800000 */
.L_x_11541:
[----:B0-----:R0:W1:Y:S02]  /*18560*/  SYNCS.PHASECHK.TRANS64.TRYWAIT P0, [R6+URZ+0x22800], R3 ;  /* 0x02280003060075a7 */ /* 0x001064000800017f */
[----:B-1----:R-:W-:Y:S05]  /*18570*/  @!P0 NANOSLEEP.SYNCS 0x989680 ;  /* 0x009896800000895d */ /* 0x002fea0003900000 */
[----:B------:R-:W1:Y:S02]  /*18580*/  @!P0 SYNCS.PHASECHK.TRANS64 P0, [R6+URZ+0x22800], R3 ;  /* 0x02280003060085a7 */ /* 0x000e64000800007f */
[----:B-1----:R-:W-:Y:S05]  /*18590*/  @!P0 BRA `(.L_x_11541) ;  /* 0xfffffffc00f08947 */ /* 0x002fea000383ffff */
[----:B------:R-:W-:Y:S05]  /*185a0*/  BRA `(.L_x_11735) ;  /* 0xfffffe9c00807947 */ /* 0x000fea000383ffff */
.L_x_11545:
[----:B0-----:R-:W-:-:S04]  /*185b0*/  IMAD.U32 R3, RZ, RZ, UR22 ;  /* 0x00000016ff037e24 */ /* 0x001fc8000f8e00ff */
[----:B------:R0:W2:Y:S03]  /*185c0*/  SYNCS.PHASECHK.TRANS64.TRYWAIT P1, [R3+URZ+0x22830], R8 ;  /* 0x02283008030075a7 */ /* 0x0000a6000802017f */
[----:B--2---:R-:W-:Y:S05]  /*185d0*/  @!P1 NANOSLEEP.SYNCS 0x989680 ;  /* 0x009896800000995d */ /* 0x004fea0003900000 */
[----:B------:R-:W2:Y:S02]  /*185e0*/  @!P1 SYNCS.PHASECHK.TRANS64 P1, [R3+URZ+0x22830], R8 ;  /* 0x02283008030095a7 */ /* 0x000ea4000802007f */
[----:B--2---:R-:W-:Y:S05]  /*185f0*/  @!P1 BRA `(.L_x_11545) ;  /* 0xfffffffc00ec9947 */ /* 0x004fea000383ffff */
[----:B------:R-:W-:Y:S05]  /*18600*/  BRA `(.L_x_11544) ;  /* 0xfffffe9c00a87947 */ /* 0x000fea000383ffff */
.L_x_11558:
[----:B-1----:R-:W-:-:S04]  /*18610*/  IMAD.U32 R9, RZ, RZ, UR22 ;  /* 0x00000016ff097e24 */ /* 0x002fc8000f8e00ff */
[----:B------:R1:W2:Y:S03]  /*18620*/  SYNCS.PHASECHK.TRANS64.TRYWAIT P1, [R9+URZ+0x22850], R8 ;  /* 0x02285008090075a7 */ /* 0x0002a6000802017f */
[----:B--2---:R-:W-:Y:S05]  /*18630*/  @!P1 NANOSLEEP.SYNCS 0x989680 ;  /* 0x009896800000995d */ /* 0x004fea0003900000 */
[----:B------:R-:W2:Y:S02]  /*18640*/  @!P1 SYNCS.PHASECHK.TRANS64 P1, [R9+URZ+0x22850], R8 ;  /* 0x02285008090095a7 */ /* 0x000ea4000802007f */
[----:B--2---:R-:W-:Y:S05]  /*18650*/  @!P1 BRA `(.L_x_11558) ;  /* 0xfffffffc00ec9947 */ /* 0x004fea000383ffff */
[----:B------:R-:W-:Y:S05]  /*18660*/  BRA `(.L_x_11557) ;  /* 0xfffffec000587947 */ /* 0x000fea000383ffff */
.L_x_11567:
[----:B-1----:R-:W-:-:S04]  /*18670*/  IMAD.U32 R4, RZ, RZ, UR26 ;  /* 0x0000001aff047e24 */ /* 0x002fc8000f8e00ff */
[----:B------:R1:W2:Y:S03]  /*18680*/  SYNCS.PHASECHK.TRANS64.TRYWAIT P1, [R4+URZ+0x22830], R7 ;  /* 0x02283007040075a7 */ /* 0x0002a6000802017f */
[----:B--2---:R-:W-:Y:S05]  /*18690*/  @!P1 NANOSLEEP.SYNCS 0x989680 ;  /* 0x009896800000995d */ /* 0x004fea0003900000 */
[----:B------:R-:W2:Y:S02]  /*186a0*/  @!P1 SYNCS.PHASECHK.TRANS64 P1, [R4+URZ+0x22830], R7 ;  /* 0x02283007040095a7 */ /* 0x000ea4000802007f */
[----:B--2---:R-:W-:Y:S05]  /*186b0*/  @!P1 BRA `(.L_x_11567) ;  /* 0xfffffffc00ec9947 */ /* 0x004fea000383ffff */
[----:B------:R-:W-:Y:S05]  /*186c0*/  BRA `(.L_x_11566) ;  /* 0xfffffec8000c7947 */ /* 0x000fea000383ffff */
.L_x_11580:
[----:B---3--:R-:W-:-:S04]  /*186d0*/  IMAD.U32 R8, RZ, RZ, UR26 ;  /* 0x0000001aff087e24 */ /* 0x008fc8000f8e00ff */
[----:B------:R3:W4:Y:S03]  /*186e0*/  SYNCS.PHASECHK.TRANS64.TRYWAIT P1, [R8+URZ+0x22850], R7 ;  /* 0x02285007080075a7 */ /* 0x000726000802017f */
[----:B----4-:R-:W-:Y:S05]  /*186f0*/  @!P1 NANOSLEEP.SYNCS 0x989680 ;  /* 0x009896800000995d */ /* 0x010fea0003900000 */
[----:B------:R-:W4:Y:S02]  /*18700*/  @!P1 SYNCS.PHASECHK.TRANS64 P1, [R8+URZ+0x22850], R7 ;  /* 0x02285007080095a7 */ /* 0x000f24000802007f */
[----:B----4-:R-:W-:Y:S05]  /*18710*/  @!P1 BRA `(.L_x_11580) ;  /* 0xfffffffc00ec9947 */ /* 0x010fea000383ffff */
[----:B------:R-:W-:Y:S05]  /*18720*/  BRA `(.L_x_11579) ;  /* 0xfffffef000dc7947 */ /* 0x000fea000383ffff */
.L_x_11590:
[----:B-12---:R-:W-:-:S04]  /*18730*/  IMAD.U32 R3, RZ, RZ, UR24 ;  /* 0x00000018ff037e24 */ /* 0x006fc8000f8e00ff */
[----:B------:R1:W2:Y:S03]  /*18740*/  SYNCS.PHASECHK.TRANS64.TRYWAIT P2, [R3+URZ+0x22830], R6 ;  /* 0x02283006030075a7 */ /* 0x0002a6000804017f */
[----:B--2---:R-:W-:Y:S05]  /*18750*/  @!P2 NANOSLEEP.SYNCS 0x989680 ;  /* 0x009896800000a95d */ /* 0x004fea0003900000 */
[----:B------:R-:W2:Y:S02]  /*18760*/  @!P2 SYNCS.PHASECHK.TRANS64 P2, [R3+URZ+0x22830], R6 ;  /* 0x022830060300a5a7 */ /* 0x000ea4000804007f */
[----:B--2---:R-:W-:Y:S05]  /*18770*/  @!P2 BRA `(.L_x_11590) ;  /* 0xfffffffc00eca947 */ /* 0x004fea000383ffff */
[----:B------:R-:W-:Y:S05]  /*18780*/  BRA `(.L_x_11589) ;  /* 0xfffffef8009c7947 */ /* 0x000fea000383ffff */
.L_x_11595:
[----:B---3--:R-:W-:-:S04]  /*18790*/  IMAD.U32 R9, RZ, RZ, UR24 ;  /* 0x00000018ff097e24 */ /* 0x008fc8000f8e00ff */
[----:B------:R3:W4:Y:S03]  /*187a0*/  SYNCS.PHASECHK.TRANS64.TRYWAIT P2, [R9+URZ+0x22850], R6 ;  /* 0x02285006090075a7 */ /* 0x000726000804017f */
[----:B----4-:R-:W-:Y:S05]  /*187b0*/  @!P2 NANOSLEEP.SYNCS 0x989680 ;  /* 0x009896800000a95d */ /* 0x010fea0003900000 */
[----:B------:R-:W4:Y:S02]  /*187c0*/  @!P2 SYNCS.PHASECHK.TRANS64 P2, [R9+URZ+0x22850], R6 ;  /* 0x022850060900a5a7 */ /* 0x000f24000804007f */
[----:B----4-:R-:W-:Y:S05]  /*187d0*/  @!P2 BRA `(.L_x_11595) ;  /* 0xfffffffc00eca947 */ /* 0x010fea000383ffff */
[----:B------:R-:W-:Y:S05]  /*187e0*/  BRA `(.L_x_11594) ;  /* 0xffffff1000bc7947 */ /* 0x000fea000383ffff */
.L_x_11602:
[----:B---3--:R-:W-:-:S04]  /*187f0*/  IMAD.U32 R4, RZ, RZ, UR23 ;  /* 0x00000017ff047e24 */ /* 0x008fc8000f8e00ff */
[----:B------:R3:W4:Y:S03]  /*18800*/  SYNCS.PHASECHK.TRANS64.TRYWAIT P1, [R4+URZ+0x22830], R7 ;  /* 0x02283007040075a7 */ /* 0x000726000802017f */
[----:B----4-:R-:W-:Y:S05]  /*18810*/  @!P1 NANOSLEEP.SYNCS 0x989680 ;  /* 0x009896800000995d */ /* 0x010fea0003900000 */
[----:B------:R-:W4:Y:S02]  /*18820*/  @!P1 SYNCS.PHASECHK.TRANS64 P1, [R4+URZ+0x22830], R7 ;  /* 0x02283007040095a7 */ /* 0x000f24000802007f */
[----:B----4-:R-:W-:Y:S05]  /*18830*/  @!P1 BRA `(.L_x_11602) ;  /* 0xfffffffc00ec9947 */ /* 0x010fea000383ffff */
[----:B------:R-:W-:Y:S05]  /*18840*/  BRA `(.L_x_11601) ;  /* 0xffffff1400d47947 */ /* 0x000fea000383ffff */
.L_x_11615:
[----:B---3--:R-:W-:-:S04]  /*18850*/  IMAD.U32 R8, RZ, RZ, UR23 ;  /* 0x00000017ff087e24 */ /* 0x008fc8000f8e00ff */
[----:B------:R3:W4:Y:S03]  /*18860*/  SYNCS.PHASECHK.TRANS64.TRYWAIT P1, [R8+URZ+0x22850], R7 ;  /* 0x02285007080075a7 */ /* 0x000726000802017f */
[----:B----4-:R-:W-:Y:S05]  /*18870*/  @!P1 NANOSLEEP.SYNCS 0x989680 ;  /* 0x009896800000995d */ /* 0x010fea0003900000 */
[----:B------:R-:W4:Y:S02]  /*18880*/  @!P1 SYNCS.PHASECHK.TRANS64 P1, [R8+URZ+0x22850], R7 ;  /* 0x02285007080095a7 */ /* 0x000f24000802007f */
[----:B----4-:R-:W-:Y:S05]  /*18890*/  @!P1 BRA `(.L_x_11615) ;  /* 0xfffffffc00ec9947 */ /* 0x010fea000383ffff */
[----:B------:R-:W-:Y:S05]  /*188a0*/  BRA `(.L_x_11614) ;  /* 0xffffff4000a47947 */ /* 0x000fea000383ffff */
.L_x_11672:
        /* <DEDUP_REMOVED lines=11> */
.L_x_11737:
[----:B------:R-:W-:Y:S05]  /*18960*/  BSYNC B0 ;  /* 0x0000000000007941 */ /* 0x000fea0003800000 */
.L_x_11736:
[----:B------:R-:W-:Y:S05]  /*18970*/  BRA `(.L_x_11738) ;  /* 0xffffffb800b87947 */ /* 0x000fea000383ffff */
.L_x_11675:
[----:B0-----:R0:W1:Y:S02]  /*18980*/  SYNCS.PHASECHK.TRANS64.TRYWAIT P0, [R19+URZ+0x22840], R0 ;  /* 0x02284000130075a7 */ /* 0x001064000800017f */
[----:B-1----:R-:W-:Y:S05]  /*18990*/  @!P0 NANOSLEEP.SYNCS 0x989680 ;  /* 0x009896800000895d */ /* 0x002fea0003900000 */
[----:B------:R-:W1:Y:S02]  /*189a0*/  @!P0 SYNCS.PHASECHK.TRANS64 P0, [R19+URZ+0x22840], R0 ;  /* 0x02284000130085a7 */ /* 0x000e64000800007f */
[----:B-1----:R-:W-:Y:S05]  /*189b0*/  @!P0 BRA `(.L_x_11675) ;  /* 0xfffffffc00f08947 */ /* 0x002fea000383ffff */
[----:B------:R-:W-:Y:S05]  /*189c0*/  BRA `(.L_x_11739) ;  /* 0xffffffbc00547947 */ /* 0x000fea000383ffff */
.L_x_11676:
        /* <DEDUP_REMOVED lines=8> */
.L_x_11741:
[----:B------:R-:W-:Y:S05]  /*18a50*/  BSYNC B0 ;  /* 0x0000000000007941 */ /* 0x000fea0003800000 */
.L_x_11740:
        /* <DEDUP_REMOVED lines=9> */
.L_x_11742:
[----:B------:R-:W-:Y:S02]  /*18af0*/  IMAD.MOV.U32 R13, RZ, RZ, R4 ;  /* 0x000000ffff0d7224 */ /* 0x000fe400078e0004 */
[----:B------:R-:W-:Y:S02]  /*18b00*/  IMAD.MOV.U32 R12, RZ, RZ, 0x1 ;  /* 0x00000001ff0c7424 */ /* 0x000fe400078e00ff */
[----:B------:R-:W-:-:S07]  /*18b10*/  IMAD.MOV.U32 R3, RZ, RZ, R14 ;  /* 0x000000ffff037224 */ /* 0x000fce00078e000e */
[----:B------:R-:W-:Y:S05]  /*18b20*/  WARPSYNC.COLLECTIVE R15, `(.L_x_11743) ;  /* 0x000000000f087348 */ /* 0x000fea0003c00000 */
[----:B------:R0:W1:Y:S02]  /*18b30*/  SHFL.IDX P6, R14, R13, R12, R11 ;  /* 0x0000000c0d0e7389 */ /* 0x00006400000c000b */
[----:B01----:R-:W-:Y:S01]  /*18b40*/  ENDCOLLECTIVE ;  /* 0x000000000000791b */ /* 0x003fe20003800000 */
.L_x_11743:
        /* <DEDUP_REMOVED lines=15> */
.L_x_11744:
[----:B------:R-:W-:Y:S02]  /*18c40*/  @P0 IMAD R6, R5, 0x2, R17 ;  /* 0x0000000205060824 */ /* 0x000fe400078e0211 */
[----:B------:R-:W-:Y:S02]  /*18c50*/  IMAD.MOV.U32 R13, RZ, RZ, R4 ;  /* 0x000000ffff0d7224 */ /* 0x000fe400078e0004 */
[----:B------:R-:W-:Y:S02]  /*18c60*/  IMAD.MOV.U32 R12, RZ, RZ, 0x2 ;  /* 0x00000002ff0c7424 */ /* 0x000fe400078e00ff */
[----:B------:R-:W-:-:S07]  /*18c70*/  IMAD.MOV.U32 R3, RZ, RZ, R14 ;  /* 0x000000ffff037224 */ /* 0x000fce00078e000e */
[----:B------:R-:W-:Y:S05]  /*18c80*/  WARPSYNC.COLLECTIVE R15, `(.L_x_11745) ;  /* 0x000000000f087348 */ /* 0x000fea0003c00000 */
[----:B------:R0:W1:Y:S02]  /*18c90*/  SHFL.IDX P6, R14, R13, R12, R11 ;  /* 0x0000000c0d0e7389 */ /* 0x00006400000c000b */
[----:B01----:R-:W-:Y:S01]  /*18ca0*/  ENDCOLLECTIVE ;  /* 0x000000000000791b */ /* 0x003fe20003800000 */
.L_x_11745:
        /* <DEDUP_REMOVED lines=15> */
.L_x_11746:
[----:B------:R-:W-:Y:S02]  /*18da0*/  @P0 IMAD R6, R5, 0x2, R17 ;  /* 0x0000000205060824 */ /* 0x000fe400078e0211 */
[----:B------:R-:W-:Y:S02]  /*18db0*/  IMAD.MOV.U32 R13, RZ, RZ, R4 ;  /* 0x000000ffff0d7224 */ /* 0x000fe400078e0004 */
[----:B------:R-:W-:Y:S02]  /*18dc0*/  IMAD.MOV.U32 R12, RZ, RZ, 0x3 ;  /* 0x00000003ff0c7424 */ /* 0x000fe400078e00ff */
[----:B------:R-:W-:-:S07]  /*18dd0*/  IMAD.MOV.U32 R3, RZ, RZ, R14 ;  /* 0x000000ffff037224 */ /* 0x000fce00078e000e */
[----:B------:R-:W-:Y:S05]  /*18de0*/  WARPSYNC.COLLECTIVE R15, `(.L_x_11747) ;  /* 0x000000000f087348 */ /* 0x000fea0003c00000 */
[----:B------:R0:W1:Y:S02]  /*18df0*/  SHFL.IDX P6, R14, R13, R12, R11 ;  /* 0x0000000c0d0e7389 */ /* 0x00006400000c000b */
[----:B01----:R-:W-:Y:S01]  /*18e00*/  ENDCOLLECTIVE ;  /* 0x000000000000791b */ /* 0x003fe20003800000 */
.L_x_11747:
        /* <DEDUP_REMOVED lines=15> */
.L_x_11748:
[----:B------:R-:W-:Y:S02]  /*18f00*/  @P0 IMAD R6, R5, 0x2, R17 ;  /* 0x0000000205060824 */ /* 0x000fe400078e0211 */
[----:B------:R-:W-:Y:S02]  /*18f10*/  IMAD.MOV.U32 R13, RZ, RZ, R4 ;  /* 0x000000ffff0d7224 */ /* 0x000fe400078e0004 */
[----:B------:R-:W-:Y:S02]  /*18f20*/  IMAD.MOV.U32 R12, RZ, RZ, 0x4 ;  /* 0x00000004ff0c7424 */ /* 0x000fe400078e00ff */
[----:B------:R-:W-:-:S07]  /*18f30*/  IMAD.MOV.U32 R3, RZ, RZ, R14 ;  /* 0x000000ffff037224 */ /* 0x000fce00078e000e */
[----:B------:R-:W-:Y:S05]  /*18f40*/  WARPSYNC.COLLECTIVE R15, `(.L_x_11749) ;  /* 0x000000000f087348 */ /* 0x000fea0003c00000 */
[----:B------:R0:W1:Y:S02]  /*18f50*/  SHFL.IDX P6, R14, R13, R12, R11 ;  /* 0x0000000c0d0e7389 */ /* 0x00006400000c000b */
[----:B01----:R-:W-:Y:S01]  /*18f60*/  ENDCOLLECTIVE ;  /* 0x000000000000791b */ /* 0x003fe20003800000 */
.L_x_11749:
        /* <DEDUP_REMOVED lines=15> */
.L_x_11750:
[----:B------:R-:W-:Y:S02]  /*19060*/  @P0 IMAD R6, R5, 0x2, R17 ;  /* 0x0000000205060824 */ /* 0x000fe400078e0211 */
[----:B------:R-:W-:Y:S02]  /*19070*/  IMAD.MOV.U32 R13, RZ, RZ, R4 ;  /* 0x000000ffff0d7224 */ /* 0x000fe400078e0004 */
[----:B------:R-:W-:Y:S02]  /*19080*/  IMAD.MOV.U32 R12, RZ, RZ, 0x5 ;  /* 0x00000005ff0c7424 */ /* 0x000fe400078e00ff */
[----:B------:R-:W-:-:S07]  /*19090*/  IMAD.MOV.U32 R3, RZ, RZ, R14 ;  /* 0x000000ffff037224 */ /* 0x000fce00078e000e */
[----:B------:R-:W-:Y:S05]  /*190a0*/  WARPSYNC.COLLECTIVE R15, `(.L_x_11751) ;  /* 0x000000000f087348 */ /* 0x000fea0003c00000 */
[----:B------:R0:W1:Y:S02]  /*190b0*/  SHFL.IDX P6, R14, R13, R12, R11 ;  /* 0x0000000c0d0e7389 */ /* 0x00006400000c000b */
[----:B01----:R-:W-:Y:S01]  /*190c0*/  ENDCOLLECTIVE ;  /* 0x000000000000791b */ /* 0x003fe20003800000 */
.L_x_11751:
        /* <DEDUP_REMOVED lines=10> */
.L_x_11752:
[----:B------:R-:W-:Y:S01]  /*19170*/  @!PT LDS RZ, [RZ] ;  /* 0x00000000fffff984 */ /* 0x000fe20000000800 */
[----:B------:R-:W-:Y:S01]  /*19180*/  @!PT LDS RZ, [RZ] ;  /* 0x00000000fffff984 */ /* 0x000fe20000000800 */
[----:B------:R-:W-:Y:S01]  /*19190*/  @!PT LDS RZ, [RZ] ;  /* 0x00000000fffff984 */ /* 0x000fe20000000800 */
[----:B------:R1:W-:Y:S01]  /*191a0*/  @P0 LDGSTS.E.BYPASS.LTC128B.128 [R6+0x1e400], desc[UR48][R2.64], !P2 ;  /* 0x1e40000002060fae */ /* 0x0003e2000d101d70 */
[----:B------:R-:W-:Y:S01]  /*191b0*/  IMAD.MOV.U32 R0, RZ, RZ, R14 ;  /* 0x000000ffff007224 */ /* 0x000fe200078e000e */
[----:B------:R-:W-:Y:S06]  /*191c0*/  BRA `(.L_x_11753) ;  /* 0xffffffb800b47947 */ /* 0x000fec000383ffff */
.L_x_11681:
[----:B------:R-:W-:Y:S02]  /*191d0*/  IMAD.MOV.U32 R13, RZ, RZ, R4 ;  /* 0x000000ffff0d7224 */ /* 0x000fe400078e0004 */
[----:B------:R-:W-:Y:S02]  /*191e0*/  IMAD.MOV.U32 R12, RZ, RZ, RZ ;  /* 0x000000ffff0c7224 */ /* 0x000fe400078e00ff */
[----:B------:R-:W-:Y:S02]  /*191f0*/  IMAD.MOV.U32 R11, RZ, RZ, 0x181f ;  /* 0x0000181fff0b7424 */ /* 0x000fe400078e00ff */
[----:B------:R-:W-:Y:S02]  /*19200*/  IMAD.MOV.U32 R15, RZ, RZ, -0x1 ;  /* 0xffffffffff0f7424 */ /* 0x000fe400078e00ff */
[----:B------:R-:W-:Y:S02]  /*19210*/  IMAD R35, R35, R6, RZ ;  /* 0x0000000623237224 */ /* 0x000fe400078e02ff */
[----:B------:R-:W-:-:S07]  /*19220*/  IMAD.IADD R33, R8, 0x1, R33 ;  /* 0x0000000108217824 */ /* 0x000fce00078e0221 */
[----:B-1----:R-:W-:Y:S05]  /*19230*/  WARPSYNC.COLLECTIVE R15, `(.L_x_11754) ;  /* 0x000000000f087348 */ /* 0x002fea0003c00000 */
[----:B------:R0:W2:Y:S02]  /*19240*/  SHFL.IDX P6, R14, R13, R12, R11 ;  /* 0x0000000c0d0e7389 */ /* 0x0000a400000c000b */
[----:B012---:R-:W-:Y:S01]  /*19250*/  ENDCOLLECTIVE ;  /* 0x000000000000791b */ /* 0x007fe20003800000 */
.L_x_11754:
[C---:B------:R-:W-:Y:S01]  /*19260*/  VIADD R6, R33.reuse, 0x10 ;  /* 0x0000001021067836 */ /* 0x040fe20000000000 */
[----:B------:R-:W-:Y:S01]  /*19270*/  ISETP.GE.AND P0, PT, R33, R35, PT ;  /* 0x000000232100720c */ /* 0x000fe20003f06270 */
[----:B------:R-:W-:Y:S02]  /*19280*/  IMAD.MOV.U32 R13, RZ, RZ, R0 ;  /* 0x000000ffff0d7224 */ /* 0x000fe400078e0000 */
[----:B------:R-:W-:-:S10]  /*19290*/  IMAD.MOV.U32 R2, RZ, RZ, R14 ;  /* 0x000000ffff027224 */ /* 0x000fd400078e000e */
[----:B------:R-:W-:Y:S05]  /*192a0*/  WARPSYNC.COLLECTIVE R15, `(.L_x_11755) ;  /* 0x000000000f087348 */ /* 0x000fea0003c00000 */
[----:B------:R0:W1:Y:S02]  /*192b0*/  SHFL.IDX P6, R14, R13, R12, R11 ;  /* 0x0000000c0d0e7389 */ /* 0x00006400000c000b */
[----:B01----:R-:W-:Y:S01]  /*192c0*/  ENDCOLLECTIVE ;  /* 0x000000000000791b */ /* 0x003fe20003800000 */
.L_x_11755:
[----:B------:R-:W-:Y:S02]  /*192d0*/  IMAD.MOV.U32 R13, RZ, RZ, R4 ;  /* 0x000000ffff0d7224 */ /* 0x000fe400078e0004 */
[----:B------:R-:W-:Y:S02]  /*192e0*/  IMAD.MOV.U32 R12, RZ, RZ, 0x1 ;  /* 0x00000001ff0c7424 */ /* 0x000fe400078e00ff */
[----:B------:R-:W-:-:S07]  /*192f0*/  IMAD.MOV.U32 R3, RZ, RZ, R14 ;  /* 0x000000ffff037224 */ /* 0x000fce00078e000e */
[----:B------:R-:W-:Y:S05]  /*19300*/  WARPSYNC.COLLECTIVE R15, `(.L_x_11756) ;  /* 0x000000000f087348 */ /* 0x000fea0003c00000 */
[----:B------:R0:W1:Y:S02]  /*19310*/  SHFL.IDX P6, R14, R13, R12, R11 ;  /* 0x0000000c0d0e7389 */ /* 0x00006400000c000b */
[----:B01----:R-:W-:Y:S01]  /*19320*/  ENDCOLLECTIVE ;  /* 0x000000000000791b */ /* 0x003fe20003800000 */
.L_x_11756:
        /* <DEDUP_REMOVED lines=15> */
.L_x_11757:
[----:B------:R-:W-:Y:S02]  /*19420*/  IMAD.MOV.U32 R13, RZ, RZ, R4 ;  /* 0x000000ffff0d7224 */ /* 0x000fe400078e0004 */
[----:B------:R-:W-:Y:S02]  /*19430*/  IMAD.MOV.U32 R12, RZ, RZ, 0x2 ;  /* 0x00000002ff0c7424 */ /* 0x000fe400078e00ff */
[----:B------:R-:W-:-:S07]  /*19440*/  IMAD.MOV.U32 R3, RZ, RZ, R14 ;  /* 0x000000ffff037224 */ /* 0x000fce00078e000e */
[----:B------:R-:W-:Y:S05]  /*19450*/  WARPSYNC.COLLECTIVE R15, `(.L_x_11758) ;  /* 0x000000000f087348 */ /* 0x000fea0003c00000 */
[----:B------:R0:W1:Y:S02]  /*19460*/  SHFL.IDX P6, R14, R13, R12, R11 ;  /* 0x0000000c0d0e7389 */ /* 0x00006400000c000b */
[----:B01----:R-:W-:Y:S01]  /*19470*/  ENDCOLLECTIVE ;  /* 0x000000000000791b */ /* 0x003fe20003800000 */
.L_x_11758:
        /* <DEDUP_REMOVED lines=16> */
.L_x_11759:
[----:B------:R-:W-:Y:S02]  /*19580*/  IMAD.MOV.U32 R13, RZ, RZ, R4 ;  /* 0x000000ffff0d7224 */ /* 0x000fe400078e0004 */
[----:B------:R-:W-:Y:S02]  /*19590*/  IMAD.MOV.U32 R12, RZ, RZ, 0x3 ;  /* 0x00000003ff0c7424 */ /* 0x000fe400078e00ff */
[----:B------:R-:W-:-:S07]  /*195a0*/  IMAD.MOV.U32 R3, RZ, RZ, R14 ;  /* 0x000000ffff037224 */ /* 0x000fce00078e000e */
[----:B------:R-:W-:Y:S05]  /*195b0*/  WARPSYNC.COLLECTIVE R15, `(.L_x_11760) ;  /* 0x000000000f087348 */ /* 0x000fea0003c00000 */
[----:B------:R0:W1:Y:S02]  /*195c0*/  SHFL.IDX P6, R14, R13, R12, R11 ;  /* 0x0000000c0d0e7389 */ /* 0x00006400000c000b */
[----:B01----:R-:W-:Y:S01]  /*195d0*/  ENDCOLLECTIVE ;  /* 0x000000000000791b */ /* 0x003fe20003800000 */
.L_x_11760:
        /* <DEDUP_REMOVED lines=16> */
.L_x_11761:
[----:B------:R-:W-:Y:S02]  /*196e0*/  IMAD.MOV.U32 R13, RZ, RZ, R4 ;  /* 0x000000ffff0d7224 */ /* 0x000fe400078e0004 */
[----:B------:R-:W-:Y:S02]  /*196f0*/  IMAD.MOV.U32 R12, RZ, RZ, 0x4 ;  /* 0x00000004ff0c7424 */ /* 0x000fe400078e00ff */
[----:B------:R-:W-:-:S07]  /*19700*/  IMAD.MOV.U32 R3, RZ, RZ, R14 ;  /* 0x000000ffff037224 */ /* 0x000fce00078e000e */
[----:B------:R-:W-:Y:S05]  /*19710*/  WARPSYNC.COLLECTIVE R15, `(.L_x_11762) ;  /* 0x000000000f087348 */ /* 0x000fea0003c00000 */
[----:B------:R0:W1:Y:S02]  /*19720*/  SHFL.IDX P6, R14, R13, R12, R11 ;  /* 0x0000000c0d0e7389 */ /* 0x00006400000c000b */
[----:B01----:R-:W-:Y:S01]  /*19730*/  ENDCOLLECTIVE ;  /* 0x000000000000791b */ /* 0x003fe20003800000 */
.L_x_11762:
        /* <DEDUP_REMOVED lines=16> */
.L_x_11763:
[----:B------:R-:W-:Y:S02]  /*19840*/  IMAD.MOV.U32 R13, RZ, RZ, R4 ;  /* 0x000000ffff0d7224 */ /* 0x000fe400078e0004 */
[----:B------:R-:W-:Y:S02]  /*19850*/  IMAD.MOV.U32 R12, RZ, RZ, 0x5 ;  /* 0x00000005ff0c7424 */ /* 0x000fe400078e00ff */
[----:B------:R-:W-:-:S07]  /*19860*/  IMAD.MOV.U32 R3, RZ, RZ, R14 ;  /* 0x000000ffff037224 */ /* 0x000fce00078e000e */
[----:B------:R-:W-:Y:S05]  /*19870*/  WARPSYNC.COLLECTIVE R15, `(.L_x_11764) ;  /* 0x000000000f087348 */ /* 0x000fea0003c00000 */
[----:B------:R0:W1:Y:S02]  /*19880*/  SHFL.IDX P6, R14, R13, R12, R11 ;  /* 0x0000000c0d0e7389 */ /* 0x00006400000c000b */
[----:B01----:R-:W-:Y:S01]  /*19890*/  ENDCOLLECTIVE ;  /* 0x000000000000791b */ /* 0x003fe20003800000 */
.L_x_11764:
        /* <DEDUP_REMOVED lines=16> */
.L_x_11765:
[----:B------:R-:W-:Y:S02]  /*199a0*/  IMAD.MOV.U32 R13, RZ, RZ, R4 ;  /* 0x000000ffff0d7224 */ /* 0x000fe400078e0004 */
[----:B------:R-:W-:Y:S02]  /*199b0*/  IMAD.MOV.U32 R12, RZ, RZ, 0x6 ;  /* 0x00000006ff0c7424 */ /* 0x000fe400078e00ff */
[----:B------:R-:W-:-:S07]  /*199c0*/  IMAD.MOV.U32 R3, RZ, RZ, R14 ;  /* 0x000000ffff037224 */ /* 0x000fce00078e000e */
[----:B------:R-:W-:Y:S05]  /*199d0*/  WARPSYNC.COLLECTIVE R15, `(.L_x_11766) ;  /* 0x000000000f087348 */ /* 0x000fea0003c00000 */
[----:B------:R0:W1:Y:S02]  /*199e0*/  SHFL.IDX P6, R14, R13, R12, R11 ;  /* 0x0000000c0d0e7389 */ /* 0x00006400000c000b */
[----:B01----:R-:W-:Y:S01]  /*199f0*/  ENDCOLLECTIVE ;  /* 0x000000000000791b */ /* 0x003fe20003800000 */
.L_x_11766:
        /* <DEDUP_REMOVED lines=16> */
.L_x_11767:
[----:B------:R-:W-:Y:S02]  /*19b00*/  IMAD.MOV.U32 R13, RZ, RZ, R4 ;  /* 0x000000ffff0d7224 */ /* 0x000fe400078e0004 */
[----:B------:R-:W-:Y:S02]  /*19b10*/  IMAD.MOV.U32 R12, RZ, RZ, 0x7 ;  /* 0x00000007ff0c7424 */ /* 0x000fe400078e00ff */
[----:B------:R-:W-:-:S07]  /*19b20*/  IMAD.MOV.U32 R3, RZ, RZ, R14 ;  /* 0x000000ffff037224 */ /* 0x000fce00078e000e */
[----:B------:R-:W-:Y:S05]  /*19b30*/  WARPSYNC.COLLECTIVE R15, `(.L_x_11768) ;  /* 0x000000000f087348 */ /* 0x000fea0003c00000 */
[----:B------:R0:W1:Y:S02]  /*19b40*/  SHFL.IDX P6, R14, R13, R12, R11 ;  /* 0x0000000c0d0e7389 */ /* 0x00006400000c000b */
[----:B01----:R-:W-:Y:S01]  /*19b50*/  ENDCOLLECTIVE ;  /* 0x000000000000791b */ /* 0x003fe20003800000 */
.L_x_11768:
        /* <DEDUP_REMOVED lines=14> */
.L_x_11769:
[----:B------:R-:W-:Y:S05]  /*19c40*/  BRA `(.L_x_11770) ;  /* 0xffffffb800dc7947 */ /* 0x000fea000383ffff */
.L_x_11684:
[----:B0-----:R0:W2:Y:S02]  /*19c50*/  SYNCS.PHASECHK.TRANS64.TRYWAIT P0, [R17+URZ+0x22820], R0 ;  /* 0x02282000110075a7 */ /* 0x0010a4000800017f */
[----:B--2---:R-:W-:Y:S05]  /*19c60*/  @!P0 NANOSLEEP.SYNCS 0x989680 ;  /* 0x009896800000895d */ /* 0x004fea0003900000 */
[----:B------:R-:W2:Y:S02]  /*19c70*/  @!P0 SYNCS.PHASECHK.TRANS64 P0, [R17+URZ+0x22820], R0 ;  /* 0x02282000110085a7 */ /* 0x000ea4000800007f */
[----:B--2---:R-:W-:Y:S05]  /*19c80*/  @!P0 BRA `(.L_x_11684) ;  /* 0xfffffffc00f08947 */ /* 0x004fea000383ffff */
[----:B------:R-:W-:Y:S05]  /*19c90*/  BRA `(.L_x_11771) ;  /* 0xffffffbc00387947 */ /* 0x000fea000383ffff */
.L_x_11687:
[----:B0-----:R0:W2:Y:S02]  /*19ca0*/  SYNCS.PHASECHK.TRANS64.TRYWAIT P0, [R19+URZ+0x22860], R0 ;  /* 0x02286000130075a7 */ /* 0x0010a4000800017f */
[----:B--2---:R-:W-:Y:S05]  /*19cb0*/  @!P0 NANOSLEEP.SYNCS 0x989680 ;  /* 0x009896800000895d */ /* 0x004fea0003900000 */
[----:B------:R-:W2:Y:S02]  /*19cc0*/  @!P0 SYNCS.PHASECHK.TRANS64 P0, [R19+URZ+0x22860], R0 ;  /* 0x02286000130085a7 */ /* 0x000ea4000800007f */
[----:B--2---:R-:W-:Y:S05]  /*19cd0*/  @!P0 BRA `(.L_x_11687) ;  /* 0xfffffffc00f08947 */ /* 0x004fea000383ffff */
[----:B------:R-:W-:Y:S05]  /*19ce0*/  BRA `(.L_x_11772) ;  /* 0xffffffbc00487947 */ /* 0x000fea000383ffff */
.L_x_11688:
        /* <DEDUP_REMOVED lines=8> */
.L_x_11774:
[----:B------:R-:W-:Y:S05]  /*19d70*/  BSYNC B0 ;  /* 0x0000000000007941 */ /* 0x000fea0003800000 */
.L_x_11773:
        /* <DEDUP_REMOVED lines=13> */
.L_x_11775:
        /* <DEDUP_REMOVED lines=9> */
.L_x_11776:
        /* <DEDUP_REMOVED lines=17> */
.L_x_11777:
[----:B------:R-:W-:Y:S02]  /*19ff0*/  IMAD.MOV.U32 R13, RZ, RZ, R6 ;  /* 0x000000ffff0d7224 */ /* 0x000fe400078e0006 */
[----:B------:R-:W-:Y:S01]  /*1a000*/  IMAD.MOV.U32 R12, RZ, RZ, 0x2 ;  /* 0x00000002ff0c7424 */ /* 0x000fe200078e00ff */
[----:B------:R-:W-:-:S13]  /*1a010*/  IADD3 R2, P3, R14, R0, RZ ;  /* 0x000000000e027210 */ /* 0x000fda0007f7e0ff */
[----:B------:R-:W-:Y:S05]  /*1a020*/  WARPSYNC.COLLECTIVE R15, `(.L_x_11778) ;  /* 0x000000000f087348 */ /* 0x000fea0003c00000 */
[----:B------:R0:W1:Y:S02]  /*1a030*/  SHFL.IDX P6, R14, R13, R12, R11 ;  /* 0x0000000c0d0e7389 */ /* 0x00006400000c000b */
[----:B01----:R-:W-:Y:S01]  /*1a040*/  ENDCOLLECTIVE ;  /* 0x000000000000791b */ /* 0x003fe20003800000 */
.L_x_11778:
        /* <DEDUP_REMOVED lines=17> */
.L_x_11779:
[----:B------:R-:W-:Y:S02]  /*1a160*/  IMAD.MOV.U32 R13, RZ, RZ, R6 ;  /* 0x000000ffff0d7224 */ /* 0x000fe400078e0006 */
[----:B------:R-:W-:Y:S01]  /*1a170*/  IMAD.MOV.U32 R12, RZ, RZ, 0x3 ;  /* 0x00000003ff0c7424 */ /* 0x000fe200078e00ff */
[----:B------:R-:W-:-:S13]  /*1a180*/  IADD3 R2, P3, R14, R0, RZ ;  /* 0x000000000e027210 */ /* 0x000fda0007f7e0ff */
[----:B------:R-:W-:Y:S05]  /*1a190*/  WARPSYNC.COLLECTIVE R15, `(.L_x_11780) ;  /* 0x000000000f087348 */ /* 0x000fea0003c00000 */
[----:B------:R0:W1:Y:S02]  /*1a1a0*/  SHFL.IDX P6, R14, R13, R12, R11 ;  /* 0x0000000c0d0e7389 */ /* 0x00006400000c000b */
[----:B01----:R-:W-:Y:S01]  /*1a1b0*/  ENDCOLLECTIVE ;  /* 0x000000000000791b */ /* 0x003fe20003800000 */
.L_x_11780:
        /* <DEDUP_REMOVED lines=17> */
.L_x_11781:
[----:B------:R-:W-:Y:S02]  /*1a2d0*/  IMAD.MOV.U32 R13, RZ, RZ, R6 ;  /* 0x000000ffff0d7224 */ /* 0x000fe400078e0006 */
[----:B------:R-:W-:Y:S01]  /*1a2e0*/  IMAD.MOV.U32 R12, RZ, RZ, 0x4 ;  /* 0x00000004ff0c7424 */ /* 0x000fe200078e00ff */
[----:B------:R-:W-:-:S13]  /*1a2f0*/  IADD3 R2, P3, R14, R0, RZ ;  /* 0x000000000e027210 */ /* 0x000fda0007f7e0ff */
[----:B------:R-:W-:Y:S05]  /*1a300*/  WARPSYNC.COLLECTIVE R15, `(.L_x_11782) ;  /* 0x000000000f087348 */ /* 0x000fea0003c00000 */
[----:B------:R0:W1:Y:S02]  /*1a310*/  SHFL.IDX P6, R14, R13, R12, R11 ;  /* 0x0000000c0d0e7389 */ /* 0x00006400000c000b */
[----:B01----:R-:W-:Y:S01]  /*1a320*/  ENDCOLLECTIVE ;  /* 0x000000000000791b */ /* 0x003fe20003800000 */
.L_x_11782:
        /* <DEDUP_REMOVED lines=17> */
.L_x_11783:
[----:B------:R-:W-:Y:S02]  /*1a440*/  IMAD.MOV.U32 R13, RZ, RZ, R6 ;  /* 0x000000ffff0d7224 */ /* 0x000fe400078e0006 */
[----:B------:R-:W-:Y:S01]  /*1a450*/  IMAD.MOV.U32 R12, RZ, RZ, 0x5 ;  /* 0x00000005ff0c7424 */ /* 0x000fe200078e00ff */
[----:B------:R-:W-:-:S13]  /*1a460*/  IADD3 R2, P3, R14, R0, RZ ;  /* 0x000000000e027210 */ /* 0x000fda0007f7e0ff */
[----:B------:R-:W-:Y:S05]  /*1a470*/  WARPSYNC.COLLECTIVE R15, `(.L_x_11784) ;  /* 0x000000000f087348 */ /* 0x000fea0003c00000 */
[----:B------:R0:W1:Y:S02]  /*1a480*/  SHFL.IDX P6, R14, R13, R12, R11 ;  /* 0x0000000c0d0e7389 */ /* 0x00006400000c000b */
[----:B01----:R-:W-:Y:S01]  /*1a490*/  ENDCOLLECTIVE ;  /* 0x000000000000791b */ /* 0x003fe20003800000 */
.L_x_11784:
        /* <DEDUP_REMOVED lines=12> */
.L_x_11785:
        /* <DEDUP_REMOVED lines=9> */
.L_x_11695:
[----:B0-----:R0:W2:Y:S02]  /*1a5f0*/  SYNCS.PHASECHK.TRANS64.TRYWAIT P0, [R10+URZ+0x22840], R20 ;  /* 0x022840140a0075a7 */ /* 0x0010a4000800017f */
[----:B--2---:R-:W-:Y:S05]  /*1a600*/  @!P0 NANOSLEEP.SYNCS 0x989680 ;  /* 0x009896800000895d */ /* 0x004fea0003900000 */
[----:B------:R-:W2:Y:S02]  /*1a610*/  @!P0 SYNCS.PHASECHK.TRANS64 P0, [R10+URZ+0x22840], R20 ;  /* 0x022840140a0085a7 */ /* 0x000ea4000800007f */
[----:B--2---:R-:W-:Y:S05]  /*1a620*/  @!P0 BRA `(.L_x_11695) ;  /* 0xfffffffc00f08947 */ /* 0x004fea000383ffff */
[----:B------:R-:W-:Y:S05]  /*1a630*/  BRA `(.L_x_11787) ;  /* 0xffffffbc00d47947 */ /* 0x000fea000383ffff */
.L_x_11696:
        /* <DEDUP_REMOVED lines=8> */
.L_x_11789:
[----:B------:R-:W-:Y:S05]  /*1a6c0*/  BSYNC B1 ;  /* 0x0000000000017941 */ /* 0x000fea0003800000 */
.L_x_11788:
        /* <DEDUP_REMOVED lines=9> */
.L_x_11790:
[----:B------:R-:W-:Y:S02]  /*1a760*/  IMAD.MOV.U32 R13, RZ, RZ, R8 ;  /* 0x000000ffff0d7224 */ /* 0x000fe400078e0008 */
[----:B------:R-:W-:Y:S02]  /*1a770*/  IMAD.MOV.U32 R12, RZ, RZ, 0x1 ;  /* 0x00000001ff0c7424 */ /* 0x000fe400078e00ff */
[----:B------:R-:W-:-:S07]  /*1a780*/  IMAD.MOV.U32 R2, RZ, RZ, R14 ;  /* 0x000000ffff027224 */ /* 0x000fce00078e000e */
[----:B------:R-:W-:Y:S05]  /*1a790*/  WARPSYNC.COLLECTIVE R15, `(.L_x_11791) ;  /* 0x000000000f087348 */ /* 0x000fea0003c00000 */
[----:B------:R0:W1:Y:S02]  /*1a7a0*/  SHFL.IDX P6, R14, R13, R12, R11 ;  /* 0x0000000c0d0e7389 */ /* 0x00006400000c000b */
[----:B01----:R-:W-:Y:S01]  /*1a7b0*/  ENDCOLLECTIVE ;  /* 0x000000000000791b */ /* 0x003fe20003800000 */
.L_x_11791:
        /* <DEDUP_REMOVED lines=11> */
.L_x_11792:
[----:B------:R-:W-:Y:S02]  /*1a870*/  IMAD.MOV.U32 R13, RZ, RZ, R8 ;  /* 0x000000ffff0d7224 */ /* 0x000fe400078e0008 */
[----:B------:R-:W-:Y:S02]  /*1a880*/  IMAD.MOV.U32 R12, RZ, RZ, 0x2 ;  /* 0x00000002ff0c7424 */ /* 0x000fe400078e00ff */
[----:B------:R-:W-:-:S07]  /*1a890*/  IMAD.MOV.U32 R2, RZ, RZ, R14 ;  /* 0x000000ffff027224 */ /* 0x000fce00078e000e */
[----:B------:R-:W-:Y:S05]  /*1a8a0*/  WARPSYNC.COLLECTIVE R15, `(.L_x_11793) ;  /* 0x000000000f087348 */ /* 0x000fea0003c00000 */
[----:B------:R0:W1:Y:S02]  /*1a8b0*/  SHFL.IDX P6, R14, R13, R12, R11 ;  /* 0x0000000c0d0e7389 */ /* 0x00006400000c000b */
[----:B01----:R-:W-:Y:S01]  /*1a8c0*/  ENDCOLLECTIVE ;  /* 0x000000000000791b */ /* 0x003fe20003800000 */
.L_x_11793:
        /* <DEDUP_REMOVED lines=11> */
.L_x_11794:
[----:B------:R-:W-:Y:S02]  /*1a980*/  IMAD.MOV.U32 R13, RZ, RZ, R8 ;  /* 0x000000ffff0d7224 */ /* 0x000fe400078e0008 */
[----:B------:R-:W-:Y:S02]  /*1a990*/  IMAD.MOV.U32 R12, RZ, RZ, 0x3 ;  /* 0x00000003ff0c7424 */ /* 0x000fe400078e00ff */
[----:B------:R-:W-:-:S07]  /*1a9a0*/  IMAD.MOV.U32 R2, RZ, RZ, R14 ;  /* 0x000000ffff027224 */ /* 0x000fce00078e000e */
[----:B------:R-:W-:Y:S05]  /*1a9b0*/  WARPSYNC.COLLECTIVE R15, `(.L_x_11795) ;  /* 0x000000000f087348 */ /* 0x000fea0003c00000 */
[----:B------:R0:W1:Y:S02]  /*1a9c0*/  SHFL.IDX P6, R14, R13, R12, R11 ;  /* 0x0000000c0d0e7389 */ /* 0x00006400000c000b */
[----:B01----:R-:W-:Y:S01]  /*1a9d0*/  ENDCOLLECTIVE ;  /* 0x000000000000791b */ /* 0x003fe20003800000 */
.L_x_11795:
        /* <DEDUP_REMOVED lines=11> */
.L_x_11796:
[----:B------:R-:W-:Y:S02]  /*1aa90*/  IMAD.MOV.U32 R13, RZ, RZ, R8 ;  /* 0x000000ffff0d7224 */ /* 0x000fe400078e0008 */
[----:B------:R-:W-:Y:S02]  /*1aaa0*/  IMAD.MOV.U32 R12, RZ, RZ, 0x4 ;  /* 0x00000004ff0c7424 */ /* 0x000fe400078e00ff */
[----:B------:R-:W-:-:S07]  /*1aab0*/  IMAD.MOV.U32 R2, RZ, RZ, R14 ;  /* 0x000000ffff027224 */ /* 0x000fce00078e000e */
[----:B------:R-:W-:Y:S05]  /*1aac0*/  WARPSYNC.COLLECTIVE R15, `(.L_x_11797) ;  /* 0x000000000f087348 */ /* 0x000fea0003c00000 */
[----:B------:R0:W1:Y:S02]  /*1aad0*/  SHFL.IDX P6, R14, R13, R12, R11 ;  /* 0x0000000c0d0e7389 */ /* 0x00006400000c000b */
[----:B01----:R-:W-:Y:S01]  /*1aae0*/  ENDCOLLECTIVE ;  /* 0x000000000000791b */ /* 0x003fe20003800000 */
.L_x_11797:
        /* <DEDUP_REMOVED lines=11> */
.L_x_11798:
[----:B------:R-:W-:Y:S02]  /*1aba0*/  IMAD.MOV.U32 R13, RZ, RZ, R8 ;  /* 0x000000ffff0d7224 */ /* 0x000fe400078e0008 */
[----:B------:R-:W-:Y:S02]  /*1abb0*/  IMAD.MOV.U32 R12, RZ, RZ, 0x5 ;  /* 0x00000005ff0c7424 */ /* 0x000fe400078e00ff */
[----:B------:R-:W-:-:S07]  /*1abc0*/  IMAD.MOV.U32 R2, RZ, RZ, R14 ;  /* 0x000000ffff027224 */ /* 0x000fce00078e000e */
[----:B------:R-:W-:Y:S05]  /*1abd0*/  WARPSYNC.COLLECTIVE R15, `(.L_x_11799) ;  /* 0x000000000f087348 */ /* 0x000fea0003c00000 */
[----:B------:R0:W1:Y:S02]  /*1abe0*/  SHFL.IDX P6, R14, R13, R12, R11 ;  /* 0x0000000c0d0e7389 */ /* 0x00006400000c000b */
[----:B01----:R-:W-:Y:S01]  /*1abf0*/  ENDCOLLECTIVE ;  /* 0x000000000000791b */ /* 0x003fe20003800000 */
.L_x_11799:
        /* <DEDUP_REMOVED lines=11> */
.L_x_11800:
[----:B------:R-:W-:Y:S05]  /*1acb0*/  BRA `(.L_x_11801) ;  /* 0xffffffb800fc7947 */ /* 0x000fea000383ffff */
.L_x_11701:
[----:B--2---:R2:W3:Y:S02]  /*1acc0*/  SYNCS.PHASECHK.TRANS64.TRYWAIT P0, [R10+URZ+0x22860], R20 ;  /* 0x022860140a0075a7 */ /* 0x0044e4000800017f */
[----:B---3--:R-:W-:Y:S05]  /*1acd0*/  @!P0 NANOSLEEP.SYNCS 0x989680 ;  /* 0x009896800000895d */ /* 0x008fea0003900000 */
[----:B------:R-:W3:Y:S02]  /*1ace0*/  @!P0 SYNCS.PHASECHK.TRANS64 P0, [R10+URZ+0x22860], R20 ;  /* 0x022860140a0085a7 */ /* 0x000ee4000800007f */
[----:B---3--:R-:W-:Y:S05]  /*1acf0*/  @!P0 BRA `(.L_x_11701) ;  /* 0xfffffffc00f08947 */ /* 0x008fea000383ffff */
[----:B------:R-:W-:Y:S05]  /*1ad00*/  BRA `(.L_x_11802) ;  /* 0xffffffbc004c7947 */ /* 0x000fea000383ffff */
.L_x_11702:
        /* <DEDUP_REMOVED lines=8> */
.L_x_11804:
[----:B------:R-:W-:Y:S05]  /*1ad90*/  BSYNC B1 ;  /* 0x0000000000017941 */ /* 0x000fea0003800000 */
.L_x_11803:
        /* <DEDUP_REMOVED lines=9> */
.L_x_11805:
[----:B------:R-:W-:Y:S02]  /*1ae30*/  IMAD.MOV.U32 R13, RZ, RZ, R22 ;  /* 0x000000ffff0d7224 */ /* 0x000fe400078e0016 */
[----:B------:R-:W-:Y:S01]  /*1ae40*/  IMAD.MOV.U32 R12, RZ, RZ, 0x1 ;  /* 0x00000001ff0c7424 */ /* 0x000fe200078e00ff */
[----:B------:R-:W-:-:S13]  /*1ae50*/  IADD3 R2, P0, R14, R0, RZ ;  /* 0x000000000e027210 */ /* 0x000fda0007f1e0ff */
[----:B------:R-:W-:Y:S05]  /*1ae60*/  WARPSYNC.COLLECTIVE R15, `(.L_x_11806) ;  /* 0x000000000f087348 */ /* 0x000fea0003c00000 */
[----:B------:R0:W1:Y:S02]  /*1ae70*/  SHFL.IDX P6, R14, R13, R12, R11 ;  /* 0x0000000c0d0e7389 */ /* 0x00006400000c000b */
[----:B01----:R-:W-:Y:S01]  /*1ae80*/  ENDCOLLECTIVE ;  /* 0x000000000000791b */ /* 0x003fe20003800000 */
.L_x_11806:
        /* <DEDUP_REMOVED lines=13> */
.L_x_11807:
[----:B------:R-:W-:Y:S02]  /*1af60*/  IMAD.MOV.U32 R13, RZ, RZ, R22 ;  /* 0x000000ffff0d7224 */ /* 0x000fe400078e0016 */
[----:B------:R-:W-:Y:S01]  /*1af70*/  IMAD.MOV.U32 R12, RZ, RZ, 0x2 ;  /* 0x00000002ff0c7424 */ /* 0x000fe200078e00ff */
[----:B------:R-:W-:-:S13]  /*1af80*/  IADD3 R2, P0, R14, R0, RZ ;  /* 0x000000000e027210 */ /* 0x000fda0007f1e0ff */
[----:B------:R-:W-:Y:S05]  /*1af90*/  WARPSYNC.COLLECTIVE R15, `(.L_x_11808) ;  /* 0x000000000f087348 */ /* 0x000fea0003c00000 */
[----:B------:R0:W1:Y:S02]  /*1afa0*/  SHFL.IDX P6, R14, R13, R12, R11 ;  /* 0x0000000c0d0e7389 */ /* 0x00006400000c000b */
[----:B01----:R-:W-:Y:S01]  /*1afb0*/  ENDCOLLECTIVE ;  /* 0x000000000000791b */ /* 0x003fe20003800000 */
.L_x_11808:
        /* <DEDUP_REMOVED lines=13> */
.L_x_11809:
[----:B------:R-:W-:Y:S02]  /*1b090*/  IMAD.MOV.U32 R13, RZ, RZ, R22 ;  /* 0x000000ffff0d7224 */ /* 0x000fe400078e0016 */
[----:B------:R-:W-:Y:S02]  /*1b0a0*/  IMAD.MOV.U32 R12, RZ, RZ, 0x3 ;  /* 0x00000003ff0c7424 */ /* 0x000fe400078e00ff */
[----:B------:R-:W-:-:S07]  /*1b0b0*/  IMAD.MOV.U32 R8, RZ, RZ, R14 ;  /* 0x000000ffff087224 */ /* 0x000fce00078e000e */
[----:B------:R-:W-:Y:S05]  /*1b0c0*/  WARPSYNC.COLLECTIVE R15, `(.L_x_11810) ;  /* 0x000000000f087348 */ /* 0x000fea0003c00000 */
[----:B------:R0:W1:Y:S02]  /*1b0d0*/  SHFL.IDX P6, R14, R13, R12, R11 ;  /* 0x0000000c0d0e7389 */ /* 0x00006400000c000b */
[----:B01----:R-:W-:Y:S01]  /*1b0e0*/  ENDCOLLECTIVE ;  /* 0x000000000000791b */ /* 0x003fe20003800000 */
.L_x_11810:
        /* <DEDUP_REMOVED lines=14> */
.L_x_11811:
[----:B------:R-:W-:Y:S02]  /*1b1d0*/  IMAD.MOV.U32 R13, RZ, RZ, R22 ;  /* 0x000000ffff0d7224 */ /* 0x000fe400078e0016 */
[----:B------:R-:W-:Y:S01]  /*1b1e0*/  IMAD.MOV.U32 R12, RZ, RZ, 0x4 ;  /* 0x00000004ff0c7424 */ /* 0x000fe200078e00ff */
[----:B------:R-:W-:-:S13]  /*1b1f0*/  IADD3 R2, P0, R14, R0, RZ ;  /* 0x000000000e027210 */ /* 0x000fda0007f1e0ff */
[----:B------:R-:W-:Y:S05]  /*1b200*/  WARPSYNC.COLLECTIVE R15, `(.L_x_11812) ;  /* 0x000000000f087348 */ /* 0x000fea0003c00000 */
[----:B------:R0:W1:Y:S02]  /*1b210*/  SHFL.IDX P6, R14, R13, R12, R11 ;  /* 0x0000000c0d0e7389 */ /* 0x00006400000c000b */
[----:B01----:R-:W-:Y:S01]  /*1b220*/  ENDCOLLECTIVE ;  /* 0x000000000000791b */ /* 0x003fe20003800000 */
.L_x_11812:
        /* <DEDUP_REMOVED lines=13> */
.L_x_11813:
[----:B------:R-:W-:Y:S02]  /*1b300*/  IMAD.MOV.U32 R13, RZ, RZ, R22 ;  /* 0x000000ffff0d7224 */ /* 0x000fe400078e0016 */
[----:B------:R-:W-:Y:S01]  /*1b310*/  IMAD.MOV.U32 R12, RZ, RZ, 0x5 ;  /* 0x00000005ff0c7424 */ /* 0x000fe200078e00ff */
[----:B------:R-:W-:-:S13]  /*1b320*/  IADD3 R2, P0, R14, R0, RZ ;  /* 0x000000000e027210 */ /* 0x000fda0007f1e0ff */
[----:B------:R-:W-:Y:S05]  /*1b330*/  WARPSYNC.COLLECTIVE R15, `(.L_x_11814) ;  /* 0x000000000f087348 */ /* 0x000fea0003c00000 */
[----:B------:R0:W1:Y:S02]  /*1b340*/  SHFL.IDX P6, R14, R13, R12, R11 ;  /* 0x0000000c0d0e7389 */ /* 0x00006400000c000b */
[----:B01----:R-:W-:Y:S01]  /*1b350*/  ENDCOLLECTIVE ;  /* 0x000000000000791b */ /* 0x003fe20003800000 */
.L_x_11814:
        /* <DEDUP_REMOVED lines=13> */
.L_x_11815:
[----:B------:R-:W-:Y:S05]  /*1b430*/  BRA `(.L_x_11816) ;  /* 0xffffffb8008c7947 */ /* 0x000fea000383ffff */
.L_x_11710:
        /* <DEDUP_REMOVED lines=8> */
.L_x_11818:
[----:B------:R-:W-:Y:S05]  /*1b4c0*/  BSYNC B0 ;  /* 0x0000000000007941 */ /* 0x000fea0003800000 */
.L_x_11817:
        /* <DEDUP_REMOVED lines=9> */
.L_x_11819:
        /* <DEDUP_REMOVED lines=24> */
.L_x_11820:
[----:B------:R-:W-:Y:S01]  /*1b6e0*/  IMAD.MOV.U32 R12, RZ, RZ, 0x2 ;  /* 0x00000002ff0c7424 */ /* 0x000fe200078e00ff */
[----:B------:R-:W-:-:S05]  /*1b6f0*/  SEL R14, R14, RZ, P1 ;  /* 0x000000ff0e0e7207 */ /* 0x000fca0000800000 */
[----:B------:R-:W-:-:S04]  /*1b700*/  IMAD.IADD R5, R13, 0x1, R14 ;  /* 0x000000010d057824 */ /* 0x000fc800078e020e */
[----:B------:R-:W-:-:S07]  /*1b710*/  IMAD.MOV.U32 R13, RZ, RZ, R5 ;  /* 0x000000ffff0d7224 */ /* 0x000fce00078e0005 */
[----:B------:R-:W-:Y:S05]  /*1b720*/  WARPSYNC.COLLECTIVE R15, `(.L_x_11821) ;  /* 0x000000000f087348 */ /* 0x000fea0003c00000 */
[----:B------:R0:W1:Y:S02]  /*1b730*/  SHFL.UP P6, R14, R13, R12, R11 ;  /* 0x0400000c0d0e7389 */ /* 0x00006400000c000b */
[----:B01----:R-:W-:Y:S01]  /*1b740*/  ENDCOLLECTIVE ;  /* 0x000000000000791b */ /* 0x003fe20003800000 */
.L_x_11821:
[----:B------:R-:W-:Y:S01]  /*1b750*/  IMAD.MOV.U32 R12, RZ, RZ, 0x4 ;  /* 0x00000004ff0c7424 */ /* 0x000fe200078e00ff */
[----:B------:R-:W-:-:S05]  /*1b760*/  SEL R2, R14, RZ, P2 ;  /* 0x000000ff0e027207 */ /* 0x000fca0001000000 */
[----:B------:R-:W-:-:S04]  /*1b770*/  IMAD.IADD R2, R5, 0x1, R2 ;  /* 0x0000000105027824 */ /* 0x000fc800078e0202 */
[----:B------:R-:W-:-:S07]  /*1b780*/  IMAD.MOV.U32 R13, RZ, RZ, R2 ;  /* 0x000000ffff0d7224 */ /* 0x000fce00078e0002 */
[----:B------:R-:W-:Y:S05]  /*1b790*/  WARPSYNC.COLLECTIVE R15, `(.L_x_11822) ;  /* 0x000000000f087348 */ /* 0x000fea0003c00000 */
[----:B------:R0:W1:Y:S02]  /*1b7a0*/  SHFL.UP P6, R14, R13, R12, R11 ;  /* 0x0400000c0d0e7389 */ /* 0x00006400000c000b */
[----:B01----:R-:W-:Y:S01]  /*1b7b0*/  ENDCOLLECTIVE ;  /* 0x000000000000791b */ /* 0x003fe20003800000 */
.L_x_11822:
[----:B------:R-:W-:Y:S01]  /*1b7c0*/  IMAD.MOV.U32 R12, RZ, RZ, 0x8 ;  /* 0x00000008ff0c7424 */ /* 0x000fe200078e00ff */
[----:B------:R-:W-:-:S05]  /*1b7d0*/  SEL R3, R14, RZ, P3 ;  /* 0x000000ff0e037207 */ /* 0x000fca0001800000 */
[----:B------:R-:W-:-:S04]  /*1b7e0*/  IMAD.IADD R3, R2, 0x1, R3 ;  /* 0x0000000102037824 */ /* 0x000fc800078e0203 */
[----:B------:R-:W-:-:S07]  /*1b7f0*/  IMAD.MOV.U32 R13, RZ, RZ, R3 ;  /* 0x000000ffff0d7224 */ /* 0x000fce00078e0003 */
[----:B------:R-:W-:Y:S05]  /*1b800*/  WARPSYNC.COLLECTIVE R15, `(.L_x_11823) ;  /* 0x000000000f087348 */ /* 0x000fea0003c00000 */
[----:B------:R0:W1:Y:S02]  /*1b810*/  SHFL.UP P6, R14, R13, R12, R11 ;  /* 0x0400000c0d0e7389 */ /* 0x00006400000c000b */
[----:B01----:R-:W-:Y:S01]  /*1b820*/  ENDCOLLECTIVE ;  /* 0x000000000000791b */ /* 0x003fe20003800000 */
.L_x_11823:
[----:B------:R-:W-:Y:S01]  /*1b830*/  IMAD.MOV.U32 R12, RZ, RZ, 0x10 ;  /* 0x00000010ff0c7424 */ /* 0x000fe200078e00ff */
[----:B------:R-:W-:-:S05]  /*1b840*/  SEL R14, R14, RZ, P4 ;  /* 0x000000ff0e0e7207 */ /* 0x000fca0002000000 */
[----:B------:R-:W-:-:S04]  /*1b850*/  IMAD.IADD R5, R3, 0x1, R14 ;  /* 0x0000000103057824 */ /* 0x000fc800078e020e */
[----:B------:R-:W-:-:S07]  /*1b860*/  IMAD.MOV.U32 R13, RZ, RZ, R5 ;  /* 0x000000ffff0d7224 */ /* 0x000fce00078e0005 */
[----:B------:R-:W-:Y:S05]  /*1b870*/  WARPSYNC.COLLECTIVE R15, `(.L_x_11824) ;  /* 0x000000000f087348 */ /* 0x000fea0003c00000 */
[----:B------:R0:W1:Y:S02]  /*1b880*/  SHFL.UP P6, R14, R13, R12, R11 ;  /* 0x0400000c0d0e7389 */ /* 0x00006400000c000b */
[----:B01----:R-:W-:Y:S01]  /*1b890*/  ENDCOLLECTIVE ;  /* 0x000000000000791b */ /* 0x003fe20003800000 */
.L_x_11824:
        /* <DEDUP_REMOVED lines=8> */
.L_x_11825:
[----:B------:R-:W-:Y:S05]  /*1b920*/  BRA `(.L_x_11826) ;  /* 0xffffffb800ec7947 */ /* 0x000fea000383ffff */
.L_x_11713:
[----:B------:R-:W-:Y:S01]  /*1b930*/  BSSY B0, `(.L_x_11827) ;  /* 0x0000007000007945 */ /* 0x000fe20003800000 */
[----:B------:R-:W-:Y:S02]  /*1b940*/  IMAD.MOV.U32 R12, RZ, RZ, 0x1 ;  /* 0x00000001ff0c7424 */ /* 0x000fe400078e00ff */
[----:B------:R-:W-:Y:S02]  /*1b950*/  IMAD.MOV.U32 R11, RZ, RZ, RZ ;  /* 0x000000ffff0b7224 */ /* 0x000fe400078e00ff */
[----:B------:R-:W-:-:S07]  /*1b960*/  IMAD.MOV.U32 R15, RZ, RZ, -0x1 ;  /* 0xffffffffff0f7424 */ /* 0x000fce00078e00ff */
[----:B01----:R-:W-:Y:S05]  /*1b970*/  WARPSYNC.COLLECTIVE R15, `(.L_x_11828) ;  /* 0x000000000f087348 */ /* 0x003fea0003c00000 */
[----:B------:R2:W3:Y:S02]  /*1b980*/  SHFL.UP P6, R14, R13, R12, R11 ;  /* 0x0400000c0d0e7389 */ /* 0x0004e400000c000b */
[----:B0123--:R-:W-:Y:S01]  /*1b990*/  ENDCOLLECTIVE ;  /* 0x000000000000791b */ /* 0x00ffe20003800000 */
.L_x_11828:
[----:B------:R-:W-:Y:S05]  /*1b9a0*/  BSYNC B0 ;  /* 0x0000000000007941 */ /* 0x000fea0003800000 */
.L_x_11827:
        /* <DEDUP_REMOVED lines=8> */
.L_x_11829:
[----:B------:R-:W-:Y:S01]  /*1ba30*/  IMAD.MOV.U32 R12, RZ, RZ, 0x4 ;  /* 0x00000004ff0c7424 */ /* 0x000fe200078e00ff */
[----:B------:R-:W-:-:S05]  /*1ba40*/  SEL R2, R14, RZ, P2 ;  /* 0x000000ff0e027207 */ /* 0x000fca0001000000 */
[----:B------:R-:W-:-:S04]  /*1ba50*/  IMAD.IADD R2, R13, 0x1, R2 ;  /* 0x000000010d027824 */ /* 0x000fc800078e0202 */
[----:B------:R-:W-:-:S07]  /*1ba60*/  IMAD.MOV.U32 R13, RZ, RZ, R2 ;  /* 0x000000ffff0d7224 */ /* 0x000fce00078e0002 */
[----:B------:R-:W-:Y:S05]  /*1ba70*/  WARPSYNC.COLLECTIVE R15, `(.L_x_11830) ;  /* 0x000000000f087348 */ /* 0x000fea0003c00000 */
[----:B------:R0:W1:Y:S02]  /*1ba80*/  SHFL.UP P6, R14, R13, R12, R11 ;  /* 0x0400000c0d0e7389 */ /* 0x00006400000c000b */
[----:B01----:R-:W-:Y:S01]  /*1ba90*/  ENDCOLLECTIVE ;  /* 0x000000000000791b */ /* 0x003fe20003800000 */
.L_x_11830:
[----:B------:R-:W-:Y:S01]  /*1baa0*/  IMAD.MOV.U32 R12, RZ, RZ, 0x8 ;  /* 0x00000008ff0c7424 */ /* 0x000fe200078e00ff */
[----:B------:R-:W-:-:S05]  /*1bab0*/  SEL R3, R14, RZ, P3 ;  /* 0x000000ff0e037207 */ /* 0x000fca0001800000 */
[----:B------:R-:W-:-:S04]  /*1bac0*/  IMAD.IADD R3, R2, 0x1, R3 ;  /* 0x0000000102037824 */ /* 0x000fc800078e0203 */
[----:B------:R-:W-:-:S07]  /*1bad0*/  IMAD.MOV.U32 R13, RZ, RZ, R3 ;  /* 0x000000ffff0d7224 */ /* 0x000fce00078e0003 */
[----:B------:R-:W-:Y:S05]  /*1bae0*/  WARPSYNC.COLLECTIVE R15, `(.L_x_11831) ;  /* 0x000000000f087348 */ /* 0x000fea0003c00000 */
[----:B------:R0:W1:Y:S02]  /*1baf0*/  SHFL.UP P6, R14, R13, R12, R11 ;  /* 0x0400000c0d0e7389 */ /* 0x00006400000c000b */
[----:B01----:R-:W-:Y:S01]  /*1bb00*/  ENDCOLLECTIVE ;  /* 0x000000000000791b */ /* 0x003fe20003800000 */
.L_x_11831:
[----:B------:R-:W-:Y:S01]  /*1bb10*/  IMAD.MOV.U32 R12, RZ, RZ, 0x10 ;  /* 0x00000010ff0c7424 */ /* 0x000fe200078e00ff */
[----:B------:R-:W-:-:S05]  /*1bb20*/  SEL R14, R14, RZ, P4 ;  /* 0x000000ff0e0e7207 */ /* 0x000fca0002000000 */
[----:B------:R-:W-:-:S04]  /*1bb30*/  IMAD.IADD R5, R3, 0x1, R14 ;  /* 0x0000000103057824 */ /* 0x000fc800078e020e */
[----:B------:R-:W-:-:S07]  /*1bb40*/  IMAD.MOV.U32 R13, RZ, RZ, R5 ;  /* 0x000000ffff0d7224 */ /* 0x000fce00078e0005 */
[----:B------:R-:W-:Y:S05]  /*1bb50*/  WARPSYNC.COLLECTIVE R15, `(.L_x_11832) ;  /* 0x000000000f087348 */ /* 0x000fea0003c00000 */
[----:B------:R0:W1:Y:S02]  /*1bb60*/  SHFL.UP P6, R14, R13, R12, R11 ;  /* 0x0400000c0d0e7389 */ /* 0x00006400000c000b */
[----:B01----:R-:W-:Y:S01]  /*1bb70*/  ENDCOLLECTIVE ;  /* 0x000000000000791b */ /* 0x003fe20003800000 */
.L_x_11832:
        /* <DEDUP_REMOVED lines=8> */
.L_x_11833:
[----:B------:R-:W-:Y:S05]  /*1bc00*/  BRA `(.L_x_11834) ;  /* 0xffffffb800d87947 */ /* 0x000fea000383ffff */
.L_x_11715:
[----:B------:R-:W-:Y:S01]  /*1bc10*/  BSSY B0, `(.L_x_11835) ;  /* 0x0000006000007945 */ /* 0x000fe20003800000 */
[----:B------:R-:W-:Y:S01]  /*1bc20*/  PLOP3.LUT P6, PT, P6, PT, PT, 0x8, 0x0 ;  /* 0x000000000000781c */ /* 0x000fe200037ce170 */
[----:B------:R-:W-:-:S12]  /*1bc30*/  IMAD.MOV.U32 R15, RZ, RZ, -0x1 ;  /* 0xffffffffff0f7424 */ /* 0x000fd800078e00ff */
[----:B012---:R-:W-:Y:S05]  /*1bc40*/  WARPSYNC.COLLECTIVE R15, `(.L_x_11836) ;  /* 0x000000000f087348 */ /* 0x007fea0003c00000 */
[----:B------:R-:W-:Y:S01]  /*1bc50*/  VOTE.ANY R14, PT, P6 ;  /* 0x00000000000e7806 */ /* 0x000fe200030e0100 */
[----:B012---:R-:W-:Y:S06]  /*1bc60*/  ENDCOLLECTIVE ;  /* 0x000000000000791b */ /* 0x007fec0003800000 */
.L_x_11836:
[----:B------:R-:W-:Y:S05]  /*1bc70*/  BSYNC B0 ;  /* 0x0000000000007941 */ /* 0x000fea0003800000 */
.L_x_11835:
        /* <DEDUP_REMOVED lines=8> */
.L_x_11837:
[----:B------:R-:W-:Y:S02]  /*1bd00*/  IMAD.IADD R27, R12, 0x1, R27 ;  /* 0x000000010c1b7824 */ /* 0x000fe400078e021b */
[----:B------:R-:W-:Y:S02]  /*1bd10*/  IMAD.MOV.U32 R13, RZ, RZ, R4 ;  /* 0x000000ffff0d7224 */ /* 0x000fe400078e0004 */
[----:B------:R-:W-:-:S07]  /*1bd20*/  IMAD.MOV.U32 R25, RZ, RZ, R14 ;  /* 0x000000ffff197224 */ /* 0x000fce00078e000e */
[----:B------:R-:W-:Y:S05]  /*1bd30*/  WARPSYNC.COLLECTIVE R15, `(.L_x_11838) ;  /* 0x000000000f087348 */ /* 0x000fea0003c00000 */
[----:B------:R0:W1:Y:S02]  /*1bd40*/  SHFL.IDX P6, R14, R13, R12, R11 ;  /* 0x0000000c0d0e7389 */ /* 0x00006400000c000b */
[----:B01----:R-:W-:Y:S01]  /*1bd50*/  ENDCOLLECTIVE ;  /* 0x000000000000791b */ /* 0x003fe20003800000 */
.L_x_11838:
[----:B------:R-:W-:Y:S01]  /*1bd60*/  IMAD.MOV.U32 R4, RZ, RZ, R14 ;  /* 0x000000ffff047224 */ /* 0x000fe200078e000e */
[----:B------:R-:W-:Y:S06]  /*1bd70*/  BRA `(.L_x_11839) ;  /* 0xffffffb800bc7947 */ /* 0x000fec000383ffff */
.L_x_11717:
[----:B------:R-:W-:Y:S01]  /*1bd80*/  BSSY B0, `(.L_x_11840) ;  /* 0x0000007000007945 */ /* 0x000fe20003800000 */
[----:B------:R-:W-:Y:S02]  /*1bd90*/  IMAD.MOV.U32 R13, RZ, RZ, R2 ;  /* 0x000000ffff0d7224 */ /* 0x000fe400078e0002 */
[----:B------:R-:W-:Y:S02]  /*1bda0*/  IMAD.MOV.U32 R11, RZ, RZ, 0x1f ;  /* 0x0000001fff0b7424 */ /* 0x000fe400078e00ff */
[----:B------:R-:W-:-:S07]  /*1bdb0*/  IMAD.MOV.U32 R15, RZ, RZ, -0x1 ;  /* 0xffffffffff0f7424 */ /* 0x000fce00078e00ff */
[----:B012-4-:R-:W-:Y:S05]  /*1bdc0*/  WARPSYNC.COLLECTIVE R15, `(.L_x_11841) ;  /* 0x000000000f087348 */ /* 0x017fea0003c00000 */
[----:B------:R3:W0:Y:S02]  /*1bdd0*/  SHFL.IDX P6, R14, R13, R12, R11 ;  /* 0x0000000c0d0e7389 */ /* 0x00062400000c000b */
[----:B01234-:R-:W-:Y:S01]  /*1bde0*/  ENDCOLLECTIVE ;  /* 0x000000000000791b */ /* 0x01ffe20003800000 */
.L_x_11841:
[----:B------:R-:W-:Y:S05]  /*1bdf0*/  BSYNC B0 ;  /* 0x0000000000007941 */ /* 0x000fea0003800000 */
.L_x_11840:
[----:B------:R-:W-:Y:S01]  /*1be00*/  IMAD.MOV.U32 R6, RZ, RZ, R14 ;  /* 0x000000ffff067224 */ /* 0x000fe200078e000e */
[----:B------:R-:W-:Y:S06]  /*1be10*/  BRA `(.L_x_11716) ;  /* 0xffffffb800ac7947 */ /* 0x000fec000383ffff */
.L_x_11723:
[----:B-1----:R1:W3:Y:S02]  /*1be20*/  SYNCS.PHASECHK.TRANS64.TRYWAIT P0, [R5+URZ+0x22820], R0 ;  /* 0x02282000050075a7 */ /* 0x0022e4000800017f */
[----:B---3--:R-:W-:Y:S05]  /*1be30*/  @!P0 NANOSLEEP.SYNCS 0x989680 ;  /* 0x009896800000895d */ /* 0x008fea0003900000 */
[----:B------:R-:W3:Y:S02]  /*1be40*/  @!P0 SYNCS.PHASECHK.TRANS64 P0, [R5+URZ+0x22820], R0 ;  /* 0x02282000050085a7 */ /* 0x000ee4000800007f */
[----:B---3--:R-:W-:Y:S05]  /*1be50*/  @!P0 BRA `(.L_x_11723) ;  /* 0xfffffffc00f08947 */ /* 0x008fea000383ffff */
[----:B------:R-:W-:Y:S05]  /*1be60*/  BRA `(.L_x_11842) ;  /* 0xffffffc400047947 */ /* 0x000fea000383ffff */
.L_x_11724:
        /* <DEDUP_REMOVED lines=11> */
.L_x_11844:
[----:B------:R-:W-:Y:S05]  /*1bf20*/  BSYNC B0 ;  /* 0x0000000000007941 */ /* 0x000fea0003800000 */
.L_x_11843:
[----:B------:R-:W-:Y:S05]  /*1bf30*/  BRA `(.L_x_11845) ;  /* 0xffffffc000ec7947 */ /* 0x000fea000383ffff */
.L_x_11727:
[----:B------:R-:W-:Y:S01]  /*1bf40*/  BSSY B1, `(.L_x_11846) ;  /* 0x0000006000017945 */ /* 0x000fe20003800000 */
[----:B------:R-:W-:-:S07]  /*1bf50*/  IMAD.MOV.U32 R15, RZ, RZ, -0x1 ;  /* 0xffffffffff0f7424 */ /* 0x000fce00078e00ff */
[----:B012-4-:R-:W-:Y:S05]  /*1bf60*/  WARPSYNC.COLLECTIVE R15, `(.L_x_11847) ;  /* 0x000000000f0c7348 */ /* 0x017fea0003c00000 */
[----:B------:R-:W-:Y:S02]  /*1bf70*/  ELECT P6, UR62, PT ;  /* 0x00000000003e782f */ /* 0x000fe400038c0000 */
[----:B------:R-:W-:Y:S01]  /*1bf80*/  MOV R14, UR62 ;  /* 0x0000003e000e7c02 */ /* 0x000fe20008000f00 */
[----:B012-4-:R-:W-:Y:S10]  /*1bf90*/  ENDCOLLECTIVE ;  /* 0x000000000000791b */ /* 0x017ff40003800000 */
.L_x_11847:
[----:B------:R-:W-:Y:S05]  /*1bfa0*/  BSYNC B1 ;  /* 0x0000000000017941 */ /* 0x000fea0003800000 */
.L_x_11846:
[----:B------:R-:W-:Y:S05]  /*1bfb0*/  BRA `(.L_x_11848) ;  /* 0xffffffc000e47947 */ /* 0x000fea000383ffff */
.L_x_11729:
[----:B-1----:R1:W3:Y:S02]  /*1bfc0*/  SYNCS.PHASECHK.TRANS64.TRYWAIT P1, [R3+URZ+0x22840], R2 ;  /* 0x02284002030075a7 */ /* 0x0022e4000802017f */
[----:B---3--:R-:W-:Y:S05]  /*1bfd0*/  @!P1 NANOSLEEP.SYNCS 0x989680 ;  /* 0x009896800000995d */ /* 0x008fea0003900000 */
[----:B------:R-:W3:Y:S02]  /*1bfe0*/  @!P1 SYNCS.PHASECHK.TRANS64 P1, [R3+URZ+0x22840], R2 ;  /* 0x02284002030095a7 */ /* 0x000ee4000802007f */
[----:B---3--:R-:W-:Y:S05]  /*1bff0*/  @!P1 BRA `(.L_x_11729) ;  /* 0xfffffffc00f09947 */ /* 0x008fea000383ffff */
[----:B------:R-:W-:Y:S05]  /*1c000*/  BRA `(.L_x_11849) ;  /* 0xffffffc400047947 */ /* 0x000fea000383ffff */
.L_x_11731:
[----:B---3--:R3:W0:Y:S02]  /*1c010*/  SYNCS.PHASECHK.TRANS64.TRYWAIT P1, [R5+URZ+0x22840], R0 ;  /* 0x02284000050075a7 */ /* 0x008624000802017f */
[----:B0-----:R-:W-:Y:S05]  /*1c020*/  @!P1 NANOSLEEP.SYNCS 0x989680 ;  /* 0x009896800000995d */ /* 0x001fea0003900000 */
[----:B------:R-:W0:Y:S02]  /*1c030*/  @!P1 SYNCS.PHASECHK.TRANS64 P1, [R5+URZ+0x22840], R0 ;  /* 0x02284000050095a7 */ /* 0x000e24000802007f */
[----:B0-----:R-:W-:Y:S05]  /*1c040*/  @!P1 BRA `(.L_x_11731) ;  /* 0xfffffffc00f09947 */ /* 0x001fea000383ffff */
[----:B------:R-:W-:Y:S05]  /*1c050*/  BRA `(.L_x_11850) ;  /* 0xffffffc400107947 */ /* 0x000fea000383ffff */
.L_x_11733:
[----:B------:R0:W0:Y:S02]  /*1c060*/  SYNCS.PHASECHK.TRANS64.TRYWAIT P1, [R3+URZ+0x22860], R2 ;  /* 0x02286002030075a7 */ /* 0x000024000802017f */
[----:B0-----:R-:W-:Y:S05]  /*1c070*/  @!P1 NANOSLEEP.SYNCS 0x989680 ;  /* 0x009896800000995d */ /* 0x001fea0003900000 */
[----:B------:R-:W0:Y:S02]  /*1c080*/  @!P1 SYNCS.PHASECHK.TRANS64 P1, [R3+URZ+0x22860], R2 ;  /* 0x02286002030095a7 */ /* 0x000e24000802007f */
[----:B0-----:R-:W-:Y:S05]  /*1c090*/  @!P1 BRA `(.L_x_11733) ;  /* 0xfffffffc00f09947 */ /* 0x001fea000383ffff */
[----:B------:R-:W-:Y:S05]  /*1c0a0*/  BRA `(.L_x_11851) ;  /* 0xffffffc4000c7947 */ /* 0x000fea000383ffff */
.L_x_11852:
        /* <DEDUP_REMOVED lines=13> */
.L_x_15670:


//--------------------- .text._ZN7cutlass13device_kernelIN5flash11enable_sm90INS1_16FlashAttnFwdSm90INS1_25CollectiveMainloopFwdSm90ILi2EN4cute5tupleIJNS5_1CILi1EEES8_S8_EEENS6_IJNS7_ILi128EEENS7_ILi96EEENS7_ILi64EEEEEELi256ENS_10bfloat16_tEfNS_4arch4Sm90ELb0ELb1ELb0ELb1ELb1ELb1ELb0ELb1ELb0ELb1ELb1ELb0EEENS1_21CollectiveEpilogueFwdINS6_IJSA_NS7_ILi256EEESB_EEES9_SE_SG_Li256ELb1ELb1ELb1ELb0EEENS1_36VarlenDynamicPersistentTileSchedulerILi128ELi96ELi256ELi128ELb1ELb1ELb1ELb1ELb0ELb1EEEEEEEEEvNT_6ParamsE --------------------------
	.section	.text._ZN7cutlass13device_kernelIN5flash11enable_sm90INS1_16FlashAttnFwdSm90INS1_25CollectiveMainloopFwdSm90ILi2EN4cute5tupleIJNS5_1CILi1EEES8_S8_EEENS6_IJNS7_ILi128EEENS7_ILi96EEENS7_ILi64EEEEEELi256ENS_10bfloat16_tEfNS_4arch4Sm90ELb0ELb1ELb0ELb1ELb1ELb1ELb0ELb1ELb0ELb1ELb1ELb0EEENS1_21CollectiveEpilogueFwdINS6_IJSA_NS7_ILi256EEESB_EEES9_SE_SG_Li256ELb1ELb1ELb1ELb0EEENS1_36VarlenDynamicPersistentTileSchedulerILi128ELi96ELi256ELi128ELb1ELb1ELb1ELb1ELb0ELb1EEEEEEEEEvNT_6ParamsE,"ax",@progbits
	.align	128
.text._ZN7cutlass13device_kernelIN5flash11enable_sm90INS1_16FlashAttnFwdSm90INS1_25CollectiveMainloopFwdSm90ILi2EN4cute5tupleIJNS5_1CILi1EEES8_S8_EEENS6_IJNS7_ILi128EEENS7_ILi96EEENS7_ILi64EEEEEELi256ENS_10bfloat16_tEfNS_4arch4Sm90ELb0ELb1ELb0ELb1ELb1ELb1ELb0ELb1ELb0ELb1ELb1ELb0EEENS1_21CollectiveEpilogueFwdINS6_IJSA_NS7_ILi256EEESB_EEES9_SE_SG_Li256ELb1ELb1ELb1ELb0EEENS1_36VarlenDynamicPersistentTileSchedulerILi128ELi96ELi256ELi128ELb1ELb1ELb1ELb1ELb0ELb1EEEEEEEEEvNT_6ParamsE:
        .type           _ZN7cutlass13device_kernelIN5flash11enable_sm90INS1_16FlashAttnFwdSm90INS1_25CollectiveMainloopFwdSm90ILi2EN4cute5tupleIJNS5_1CILi1EEES8_S8_EEENS6_IJNS7_ILi128EEENS7_ILi96EEENS7_ILi64EEEEEELi256ENS_10bfloat16_tEfNS_4arch4Sm90ELb0ELb1ELb0ELb1ELb1ELb1ELb0ELb1ELb0ELb1ELb1ELb0EEENS1_21CollectiveEpilogueFwdINS6_IJSA_NS7_ILi256EEESB_EEES9_SE_SG_Li256ELb1ELb1ELb1ELb0EEENS1_36VarlenDynamicPersistentTileSchedulerILi128ELi96ELi256ELi128ELb1ELb1ELb1ELb1ELb0ELb1EEEEEEEEEvNT_6ParamsE,@function
        .size           _ZN7cutlass13device_kernelIN5flash11enable_sm90INS1_16FlashAttnFwdSm90INS1_25CollectiveMainloopFwdSm90ILi2EN4cute5tupleIJNS5_1CILi1EEES8_S8_EEENS6_IJNS7_ILi128EEENS7_ILi96EEENS7_ILi64EEEEEELi256ENS_10bfloat16_tEfNS_4arch4Sm90ELb0ELb1ELb0ELb1ELb1ELb1ELb0ELb1ELb0ELb1ELb1ELb0EEENS1_21CollectiveEpilogueFwdINS6_IJSA_NS7_ILi256EEESB_EEES9_SE_SG_Li256ELb1ELb1ELb1ELb0EEENS1_36VarlenDynamicPersistentTileSchedulerILi128ELi96ELi256ELi128ELb1ELb1ELb1ELb1ELb0ELb1EEEEEEEEEvNT_6ParamsE,(.L_x_15671 - _ZN7cutlass13device_kernelIN5flash11enable_sm90INS1_16FlashAttnFwdSm90INS1_25CollectiveMainloopFwdSm90ILi2EN4cute5tupleIJNS5_1CILi1EEES8_S8_EEENS6_IJNS7_ILi128EEENS7_ILi96EEENS7_ILi64EEEEEELi256ENS_10bfloat16_tEfNS_4arch4Sm90ELb0ELb1ELb0ELb1ELb1ELb1ELb0ELb1ELb0ELb1ELb1ELb0EEENS1_21CollectiveEpilogueFwdINS6_IJSA_NS7_ILi256EEESB_EEES9_SE_SG_Li256ELb1ELb1ELb1ELb0EEENS1_36VarlenDynamicPersistentTileSchedulerILi128ELi96ELi256ELi128ELb1ELb1ELb1ELb1ELb0ELb1EEEEEEEEEvNT_6ParamsE)
        .other          _ZN7cutlass13device_kernelIN5flash11enable_sm90INS1_16FlashAttnFwdSm90INS1_25CollectiveMainloopFwdSm90ILi2EN4cute5tupleIJNS5_1CILi1EEES8_S8_EEENS6_IJNS7_ILi128EEENS7_ILi96EEENS7_ILi64EEEEEELi256ENS_10bfloat16_tEfNS_4arch4Sm90ELb0ELb1ELb0ELb1ELb1ELb1ELb0ELb1ELb0ELb1ELb1ELb0EEENS1_21CollectiveEpilogueFwdINS6_IJSA_NS7_ILi256EEESB_EEES9_SE_SG_Li256ELb1ELb1ELb1ELb0EEENS1_36VarlenDynamicPersistentTileSchedulerILi128ELi96ELi256ELi128ELb1ELb1ELb1ELb1ELb0ELb1EEEEEEEEEvNT_6ParamsE,@"STO_CUDA_ENTRY STV_DEFAULT"
_ZN7cutlass13device_kernelIN5flash11enable_sm90INS1_16FlashAttnFwdSm90INS1_25CollectiveMainloopFwdSm90ILi2EN4cute5tupleIJNS5_1CILi1EEES8_S8_EEENS6_IJNS7_ILi128EEENS7_ILi96EEENS7_ILi64EEEEEELi256ENS_10bfloat16_tEfNS_4arch4Sm90ELb0ELb1ELb0ELb1ELb1ELb1ELb0ELb1ELb0ELb1ELb1ELb0EEENS1_21CollectiveEpilogueFwdINS6_IJSA_NS7_ILi256EEESB_EEES9_SE_SG_Li256ELb1ELb1ELb1ELb0EEENS1_36VarlenDynamicPersistentTileSchedulerILi128ELi96ELi256ELi128ELb1ELb1ELb1ELb1ELb0ELb1EEEEEEEEEvNT_6ParamsE:
        /* <DEDUP_REMOVED lines=23> */
.L_x_11854:
[----:B------:R-:W-:Y:S05]  /*0170*/  BSYNC B0 ;  /* 0x0000000000007941 */ /* 0x000fea0003800000 */
.L_x_11853:
        /* <DEDUP_REMOVED lines=41> */
.L_x_11855:
        /* <DEDUP_REMOVED lines=22> */
.L_x_11856:
        /* <DEDUP_REMOVED lines=18> */
.L_x_11857:
        /* <DEDUP_REMOVED lines=22> */
.L_x_11858:
        /* <DEDUP_REMOVED lines=22> */
.L_x_11859:
        /* <DEDUP_REMOVED lines=8> */
.L_x_11862:
[----:B------:R-:W-:-:S08]  /*09d0*/  NOP ;  /* 0x0000000000007918 */ /* 0x000fd00000000000 */
[----:B------:R-:W0:Y:S02]  /*09e0*/  USETMAXREG.TRY_ALLOC.CTAPOOL UP0, 0xe8 ;  /* 0x000000e8000079c8 */ /* 0x000e240008000600 */
[----:B0-----:R-:W-:-:S13]  /*09f0*/  PLOP3.LUT P0, PT, PT, PT, UP0, 0x80, 0x0 ;  /* 0x000000000000781c */ /* 0x001fda0003f0f008 */
[----:B------:R-:W-:Y:S05]  /*0a00*/  @!P0 BRA `(.L_x_11862) ;  /* 0xfffffffc00f08947 */ /* 0x000fea000383ffff */
[----:B------:R-:W0:Y:S01]  /*0a10*/  S2R R0, SR_TID.X ;  /* 0x0000000000007919 */ /* 0x000e220000002100 */
[----:B------:R-:W1:Y:S01]  /*0a20*/  S2UR UR4, SR_CgaCtaId ;  /* 0x00000000000479c3 */ /* 0x000e620000008800 */
[----:B------:R-:W-:-:S07]  /*0a30*/  MOV R2, 0x400 ;  /* 0x0000040000027802 */ /* 0x000fce0000000f00 */
[----:B------:R-:W-:Y:S06]  /*0a40*/  BAR.ARV 0x8, 0x180 ;  /* 0x0206000000007b1d */ /* 0x000fec0000002000 */
[----:B------:R-:W-:Y:S04]  /*0a50*/  STL.64 [R1+0x1b8], RZ ;  /* 0x0001b8ff01007387 */ /* 0x000fe80000100a00 */
[----:B------:R-:W-:Y:S01]  /*0a60*/  STL [R1+0x1c0], RZ ;  /* 0x0001c0ff01007387 */ /* 0x000fe20000100800 */
[----:B-1----:R-:W-:Y:S01]  /*0a70*/  IMAD.U32 R27, RZ, RZ, UR4 ;  /* 0x00000004ff1b7e24 */ /* 0x002fe2000f8e00ff */
[----:B------:R-:W-:-:S04]  /*0a80*/  ULDC UR4, c[0x0][0xc3c] ;  /* 0x00030f0000047ab9 */ /* 0x000fc80000000800 */
[----:B------:R-:W-:Y:S02]  /*0a90*/  LEA R2, R27, R2, 0x18 ;  /* 0x000000021b027211 */ /* 0x000fe400078ec0ff */
[----:B0-----:R-:W-:-:S04]  /*0aa0*/  SHF.R.U32.HI R0, RZ, 0x7, R0 ;  /* 0x00000007ff007819 */ /* 0x001fc80000011600 */
[----:B------:R-:W-:-:S13]  /*0ab0*/  ISETP.NE.AND P0, PT, R0, 0x1, PT ;  /* 0x000000010000780c */ /* 0x000fda0003f05270 */
[----:B------:R-:W-:Y:S08]  /*0ac0*/  @!P0 BAR.ARV 0x9, 0x100 ;  /* 0x0244000000008b1d */ /* 0x000ff00000002000 */
[----:B------:R-:W-:Y:S06]  /*0ad0*/  BAR.SYNC.DEFER_BLOCKING 0x5, 0x180 ;  /* 0x0146000000007b1d */ /* 0x000fec0000010000 */
[----:B------:R-:W0:Y:S02]  /*0ae0*/  LDS.128 R100, [R2+0x228d0] ;  /* 0x0228d00002647984 */ /* 0x000e240000000c00 */
[----:B------:R-:W-:Y:S06]  /*0af0*/  BAR.ARV 0x4, 0x180 ;  /* 0x0106000000007b1d */ /* 0x000fec0000002000 */
[----:B0-----:R-:W-:-:S13]  /*0b00*/  ISETP.GE.AND P0, PT, R103, UR4, PT ;  /* 0x0000000467007c0c */ /* 0x001fda000bf06270 */
[----:B------:R-:W-:Y:S05]  /*0b10*/  @P0 BRA `(.L_x_11863) ;  /* 0x000002c400800947 */ /* 0x000fea0003800000 */
[----:B------:R-:W0:Y:S01]  /*0b20*/  S2R R0, SR_TID.X ;  /* 0x0000000000007919 */ /* 0x000e220000002100 */
[----:B------:R-:W-:Y:S01]  /*0b30*/  IMAD.MOV.U32 R19, RZ, RZ, RZ ;  /* 0x000000ffff137224 */ /* 0x000fe200078e00ff */
[----:B------:R-:W-:Y:S01]  /*0b40*/  UMOV UR37, URZ ;  /* 0x0000003f00257c82 */ /* 0x000fe20008000000 */
[----:B------:R-:W-:Y:S02]  /*0b50*/  IMAD.MOV.U32 R185, RZ, RZ, RZ ;  /* 0x000000ffffb97224 */ /* 0x000fe400078e00ff */
        /* <DEDUP_REMOVED lines=8> */
[----:B------:R-:W-:-:S02]  /*0be0*/  LEA.HI R10, R8, R9, RZ, 0x1 ;  /* 0x00000009080a7211 */ /* 0x000fc400078f08ff */
[----:B------:R-:W-:Y:S02]  /*0bf0*/  LEA.HI R3, R3, R12, RZ, 0x1 ;  /* 0x0000000c03037211 */ /* 0x000fe400078f08ff */
[----:B------:R-:W-:Y:S01]  /*0c00*/  SHF.R.S32.HI R4, RZ, 0x1f, R11 ;  /* 0x0000001fff047819 */ /* 0x000fe2000001140b */
[----:B------:R-:W-:Y:S01]  /*0c10*/  STL [R1+0x428], R11 ;  /* 0x0004280b01007387 */ /* 0x000fe20000100800 */
        /* <DEDUP_REMOVED lines=10> */
[----:B------:R-:W-:Y:S01]  /*0cc0*/  LOP3.LUT R8, R8, 0x3fffff0, RZ, 0xc0, !PT ;  /* 0x03fffff008087812 */ /* 0x000fe200078ec0ff */
[----:B------:R-:W-:Y:S01]  /*0cd0*/  IMAD.IADD R3, R12, 0x1, -R3 ;  /* 0x000000010c037824 */ /* 0x000fe200078e0a03 */
[-C--:B------:R-:W-:Y:S01]  /*0ce0*/  LEA.HI R198, R0, R205.reuse, RZ, 0x5 ;  /* 0x000000cd00c67211 */ /* 0x080fe200078f28ff */
[----:B------:R-:W-:Y:S01]  /*0cf0*/  IMAD.IADD R7, R6, 0x1, -R7 ;  /* 0x0000000106077824 */ /* 0x000fe200078e0a07 */
[----:B------:R-:W-:-:S02]  /*0d00*/  LEA.HI R6, R0, R205, RZ, 0x2 ;  /* 0x000000cd00067211 */ /* 0x000fc400078f10ff */
[----:B------:R-:W-:Y:S01]  /*0d10*/  LEA.HI R9, R0, R205, RZ, 0x3 ;  /* 0x000000cd00097211 */ /* 0x000fe200078f18ff */
[----:B------:R-:W-:Y:S01]  /*0d20*/  IMAD R4, R4, 0x10, R7 ;  /* 0x0000001004047824 */ /* 0x000fe200078e0207 */
[----:B------:R-:W-:Y:S01]  /*0d30*/  SHF.R.S32.HI R157, RZ, 0x2, R6 ;  /* 0x00000002ff9d7819 */ /* 0x000fe20000011406 */
[----:B------:R-:W-:Y:S01]  /*0d40*/  IMAD.IADD R7, R205, 0x1, -R8 ;  /* 0x00000001cd077824 */ /* 0x000fe200078e0a08 */
[----:B------:R-:W-:Y:S01]  /*0d50*/  LOP3.LUT R0, R6, 0xfffffffc, RZ, 0xc0, !PT ;  /* 0xfffffffc06007812 */ /* 0x000fe200078ec0ff */
[----:B------:R-:W-:Y:S01]  /*0d60*/  IMAD R196, R3, 0x40, R4 ;  /* 0x0000004003c47824 */ /* 0x000fe200078e0204 */
[----:B------:R-:W-:Y:S01]  /*0d70*/  SHF.R.S32.HI R6, RZ, 0x1f, R6 ;  /* 0x0000001fff067819 */ /* 0x000fe20000011406 */
[----:B------:R-:W-:Y:S01]  /*0d80*/  VIADD R13, R157, 0x40 ;  /* 0x000000409d0d7836 */ /* 0x000fe20000000000 */
[----:B------:R-:W-:Y:S01]  /*0d90*/  LOP3.LUT R8, R9, 0xfffffff8, RZ, 0xc0, !PT ;  /* 0xfffffff809087812 */ /* 0x000fe200078ec0ff */
[----:B------:R-:W-:Y:S01]  /*0da0*/  IMAD.IADD R12, R205, 0x1, -R0 ;  /* 0x00000001cd0c7824 */ /* 0x000fe200078e0a00 */
[----:B------:R-:W-:Y:S01]  /*0db0*/  LEA.HI R6, R6, R157, RZ, 0x3 ;  /* 0x0000009d06067211 */ /* 0x000fe200078f18ff */
[----:B------:R-:W-:Y:S01]  /*0dc0*/  IMAD.SHL.U32 R194, R13, 0x40, RZ ;  /* 0x000000400dc27824 */ /* 0x000fe200078e00ff */
[----:B------:R-:W-:Y:S01]  /*0dd0*/  SHF.R.S32.HI R3, RZ, 0x3, R9 ;  /* 0x00000003ff037819 */ /* 0x000fe20000011409 */
[----:B------:R-:W-:Y:S01]  /*0de0*/  IMAD.IADD R205, R205, 0x1, -R8 ;  /* 0x00000001cdcd7824 */ /* 0x000fe200078e0a08 */
[----:B------:R-:W-:Y:S01]  /*0df0*/  SHF.R.S32.HI R3, RZ, 0x1f, R13 ;  /* 0x0000001fff037819 */ /* 0x000fe2000001140d */
[----:B------:R-:W-:Y:S01]  /*0e00*/  IMAD.SHL.U32 R22, R12, 0x4, RZ ;  /* 0x000000040c167824 */ /* 0x000fe200078e00ff */
[----:B------:R-:W-:Y:S01]  /*0e10*/  SHF.R.S32.HI R198, RZ, 0x5, R198 ;  /* 0x00000005ffc67819 */ /* 0x000fe200000114c6 */
[----:B------:R-:W-:Y:S01]  /*0e20*/  IMAD.SHL.U32 R187, R205, 0x8, RZ ;  /* 0x00000008cdbb7824 */ /* 0x000fe200078e00ff */
[----:B------:R-:W-:Y:S01]  /*0e30*/  LOP3.LUT R6, R6, 0xfffffff8, RZ, 0xc0, !PT ;  /* 0xfffffff806067812 */ /* 0x000fe200078ec0ff */
[----:B------:R-:W-:Y:S01]  /*0e40*/  VIADD R186, R22, 0x10 ;  /* 0x0000001016ba7836 */ /* 0x000fe20000000000 */
[----:B------:R-:W-:Y:S01]  /*0e50*/  LEA.HI R0, R12, R12, RZ, 0x1 ;  /* 0x0000000c0c007211 */ /* 0x000fe200078f08ff */
[----:B------:R-:W-:Y:S01]  /*0e60*/  IMAD R7, R198, 0x10, R7 ;  /* 0x00000010c6077824 */ /* 0x000fe200078e0207 */
[----:B------:R-:W-:Y:S01]  /*0e70*/  LEA.HI R4, R3, R13, RZ, 0x3 ;  /* 0x0000000d03047211 */ /* 0x000fe200078f18ff */
[----:B------:R-:W-:Y:S01]  /*0e80*/  IMAD.IADD R6, R157, 0x1, -R6 ;  /* 0x000000019d067824 */ /* 0x000fe200078e0a06 */
[----:B------:R-:W-:Y:S01]  /*0e90*/  LOP3.LUT R0, R0, 0x1ffffffe, RZ, 0xc0, !PT ;  /* 0x1ffffffe00007812 */ /* 0x000fe200078ec0ff */
[----:B------:R-:W-:Y:S01]  /*0ea0*/  IMAD.SHL.U32 R16, R12, 0x8, RZ ;  /* 0x000000080c107824 */ /* 0x000fe200078e00ff */
[----:B------:R-:W-:Y:S01]  /*0eb0*/  LOP3.LUT R194, R194, 0x1c0, RZ, 0xc0, !PT ;  /* 0x000001c0c2c27812 */ /* 0x000fe200078ec0ff */
[----:B------:R-:W-:Y:S01]  /*0ec0*/  IMAD.SHL.U32 R4, R4, 0x40, RZ ;  /* 0x0000004004047824 */ /* 0x000fe200078e00ff */
[----:B------:R-:W-:Y:S01]  /*0ed0*/  SHF.R.S32.HI R3, RZ, 0x1f, R187 ;  /* 0x0000001fff037819 */ /* 0x000fe200000114bb */
[----:B------:R-:W-:Y:S01]  /*0ee0*/  IMAD R10, R7, 0x8, R10 ;  /* 0x00000008070a7824 */ /* 0x000fe200078e020a */
[----:B------:R-:W-:Y:S01]  /*0ef0*/  SHF.R.S32.HI R7, RZ, 0x1f, R186 ;  /* 0x0000001fff077819 */ /* 0x000fe200000114ba */
[----:B------:R0:W-:Y:S01]  /*0f00*/  STL [R1+0x41c], R6 ;  /* 0x00041c0601007387 */ /* 0x0001e20000100800 */
[----:B------:R-:W-:Y:S01]  /*0f10*/  IMAD.IADD R3, R12, 0x1, -R0 ;  /* 0x000000010c037824 */ /* 0x000fe200078e0a00 */
[--C-:B------:R-:W-:Y:S01]  /*0f20*/  LOP3.LUT R0, R194, 0x38, R16.reuse, 0xf8, !PT ;  /* 0x00000038c2007812 */ /* 0x100fe200078ef810 */
[----:B------:R-:W-:Y:S01]  /*0f30*/  VIADD R202, R187, 0xc0 ;  /* 0x000000c0bbca7836 */ /* 0x000fe20000000000 */
[----:B------:R-:W-:Y:S01]  /*0f40*/  LOP3.LUT R199, R4, 0xfffffe00, RZ, 0xc0, !PT ;  /* 0xfffffe0004c77812 */ /* 0x000fe200078ec0ff */
[----:B------:R1:W-:Y:S01]  /*0f50*/  STL [R1+0x424], R7 ;  /* 0x0004240701007387 */ /* 0x0003e20000100800 */
[----:B------:R-:W-:Y:S01]  /*0f60*/  LOP3.LUT R5, R5, 0x7ffffffc, RZ, 0xc0, !PT ;  /* 0x7ffffffc05057812 */ /* 0x000fe200078ec0ff */
[----:B------:R-:W-:Y:S01]  /*0f70*/  VIADD R200, R187, 0x80 ;  /* 0x00000080bbc87836 */ /* 0x000fe20000000000 */
[----:B------:R-:W-:Y:S01]  /*0f80*/  SHF.R.S32.HI R17, RZ, 0x1f, R16 ;  /* 0x0000001fff117819 */ /* 0x000fe20000011410 */
[----:B------:R-:W-:Y:S01]  /*0f90*/  STL [R1+0x420], R12 ;  /* 0x0004200c01007387 */ /* 0x000fe20000100800 */
[----:B0-----:R-:W-:Y:S01]  /*0fa0*/  SHF.R.U32.HI R6, RZ, 0x3, R194 ;  /* 0x00000003ff067819 */ /* 0x001fe200000116c2 */
[----:B------:R-:W-:Y:S01]  /*0fb0*/  IMAD.IADD R5, R11, 0x1, -R5 ;  /* 0x000000010b057824 */ /* 0x000fe200078e0a05 */
[----:B------:R-:W-:Y:S01]  /*0fc0*/  SHF.R.S32.HI R4, RZ, 0x1f, R200 ;  /* 0x0000001fff047819 */ /* 0x000fe200000114c8 */
[----:B------:R-:W-:Y:S01]  /*0fd0*/  VIADD R201, R187, 0x40 ;  /* 0x00000040bbc97836 */ /* 0x000fe20000000000 */
[----:B-1----:R-:W-:Y:S01]  /*0fe0*/  LOP3.LUT R7, R199, R0, R6, 0xf6, !PT ;  /* 0x00000000c7077212 */ /* 0x002fe200078ef606 */
[----:B------:R-:W-:Y:S01]  /*0ff0*/  IMAD.SHL.U32 R197, R5, 0x2, RZ ;  /* 0x0000000205c57824 */ /* 0x000fe200078e00ff */
[----:B------:R-:W-:Y:S01]  /*1000*/  SHF.R.S32.HI R5, RZ, 0x1f, R202 ;  /* 0x0000001fff057819 */ /* 0x000fe200000114ca */
[----:B------:R-:W-:Y:S01]  /*1010*/  IMAD.SHL.U32 R4, R10, 0x8, RZ ;  /* 0x000000080a047824 */ /* 0x000fe200078e00ff */
[----:B------:R-:W-:Y:S01]  /*1020*/  SHF.R.S32.HI R8, RZ, 0x1f, R201 ;  /* 0x0000001fff087819 */ /* 0x000fe200000114c9 */
[----:B------:R-:W-:-:S02]  /*1030*/  IMAD R0, R7, 0x2, R2 ;  /* 0x0000000207007824 */ /* 0x000fc400078e0202 */
[C---:B------:R-:W-:Y:S01]  /*1040*/  VIADD R5, R197.reuse, 0x50 ;  /* 0x00000050c5057836 */ /* 0x040fe20000000000 */
[----:B------:R-:W-:Y:S01]  /*1050*/  STL [R1+0x438], R4 ;  /* 0x0004380401007387 */ /* 0x000fe20000100800 */
[C---:B------:R-:W-:Y:S02]  /*1060*/  VIADD R228, R197.reuse, 0x70 ;  /* 0x00000070c5e47836 */ /* 0x040fe40000000000 */
[C---:B------:R-:W-:Y:S01]  /*1070*/  VIADD R225, R197.reuse, 0x88 ;  /* 0x00000088c5e17836 */ /* 0x040fe20000000000 */
[----:B------:R0:W-:Y:S01]  /*1080*/  STL [R1+0x430], R0 ;  /* 0x0004300001007387 */ /* 0x0001e20000100800 */
[C---:B------:R-:W-:Y:S01]  /*1090*/  VIADD R222, R197.reuse, 0xa0 ;  /* 0x000000a0c5de7836 */ /* 0x040fe20000000000 */
[----:B------:R-:W-:Y:S01]  /*10a0*/  SHF.R.S32.HI R7, RZ, 0x1f, R5 ;  /* 0x0000001fff077819 */ /* 0x000fe20000011405 */
[C---:B------:R-:W-:Y:S02]  /*10b0*/  VIADD R219, R197.reuse, 0xb8 ;  /* 0x000000b8c5db7836 */ /* 0x040fe40000000000 */
[----:B------:R-:W-:-:S02]  /*10c0*/  VIADD R216, R197, 0xd0 ;  /* 0x000000d0c5d87836 */ /* 0x000fc40000000000 */
[C---:B------:R-:W-:Y:S02]  /*10d0*/  VIADD R213, R197.reuse, 0xe8 ;  /* 0x000000e8c5d57836 */ /* 0x040fe40000000000 */
[C---:B------:R-:W-:Y:S02]  /*10e0*/  VIADD R8, R197.reuse, 0x40 ;  /* 0x00000040c5087836 */ /* 0x040fe40000000000 */
[C---:B0-----:R-:W-:Y:S02]  /*10f0*/  VIADD R0, R197.reuse, 0x60 ;  /* 0x00000060c5007836 */ /* 0x041fe40000000000 */
        /* <DEDUP_REMOVED lines=44> */
[----:B------:R-:W-:Y:S01]  /*13c0*/  VIADD R211, R197, 0xf8 ;  /* 0x000000f8c5d37836 */ /* 0x000fe20000000000 */
        /* <DEDUP_REMOVED lines=8> */
[----:B0-----:R-:W-:-:S07]  /*1450*/  SHF.R.S32.HI R4, RZ, 0x1f, R211 ;  /* 0x0000001fff047819 */ /* 0x001fce00000114d3 */
.L_x_12108:
[----:B------:R-:W-:Y:S05]  /*1460*/  YIELD ;  /* 0x0000000000007946 */ /* 0x000fea0003800000 */
[----:B------:R-:W-:Y:S01]  /*1470*/  ULDC.64 UR4, c[0x0][0xa28] ;  /* 0x00028a0000047ab9 */ /* 0x000fe20000000a00 */
[----:B-12-4-:R-:W0:Y:S01]  /*1480*/  LDC.64 R4, c[0x0][0xa08] ;  /* 0x00028200ff047b82 */ /* 0x016e220000000a00 */
[----:B------:R-:W-:Y:S01]  /*1490*/  ISETP.NE.U32.AND P1, PT, RZ, UR4, PT ;  /* 0x00000004ff007c0c */ /* 0x000fe2000bf25070 */
[----:B---3--:R-:W-:Y:S02]  /*14a0*/  IMAD.MOV.U32 R10, RZ, RZ, RZ ;  /* 0x000000ffff0a7224 */ /* 0x008fe400078e00ff */
[----:B------:R-:W-:Y:S01]  /*14b0*/  IMAD.MOV.U32 R24, RZ, RZ, RZ ;  /* 0x000000ffff187224 */ /* 0x000fe200078e00ff */
[----:B------:R-:W-:Y:S01]  /*14c0*/  ISETP.NE.AND.EX P1, PT, RZ, UR5, PT, P1 ;  /* 0x00000005ff007c0c */ /* 0x000fe2000bf25310 */
[----:B------:R-:W-:-:S02]  /*14d0*/  ULDC.64 UR4, c[0x0][0xa18] ;  /* 0x0002860000047ab9 */ /* 0x000fc40000000a00 */
        /* <DEDUP_REMOVED lines=25> */
[----:B--2---:R-:W-:Y:S06]  /*1670*/  @P2 BRA `(.L_x_11864) ;  /* 0x0000000000242947 */ /* 0x004fec0003800000 */
        /* <DEDUP_REMOVED lines=9> */
.L_x_11864:
[----:B------:R-:W-:Y:S01]  /*1710*/  ULDC.64 UR4, c[0x0][0xa20] ;  /* 0x0002880000047ab9 */ /* 0x000fe20000000a00 */
[C---:B------:R-:W-:Y:S01]  /*1720*/  LOP3.LUT R3, R102.reuse, 0xff000000, RZ, 0xc0, !PT ;  /* 0xff00000066037812 */ /* 0x040fe200078ec0ff */
[----:B------:R-:W-:Y:S01]  /*1730*/  IMAD.MOV.U32 R208, RZ, RZ, R103 ;  /* 0x000000ffffd07224 */ /* 0x000fe200078e0067 */
[----:B------:R-:W-:Y:S02]  /*1740*/  ISETP.NE.U32.AND P1, PT, RZ, UR4, PT ;  /* 0x00000004ff007c0c */ /* 0x000fe4000bf25070 */
[C---:B------:R-:W-:Y:S02]  /*1750*/  LOP3.LUT R0, R102.reuse, 0xff0000, RZ, 0xc0, !PT ;  /* 0x00ff000066007812 */ /* 0x040fe400078ec0ff */
[----:B------:R-:W-:Y:S02]  /*1760*/  ISETP.NE.AND.EX P1, PT, RZ, UR5, PT, P1 ;  /* 0x00000005ff007c0c */ /* 0x000fe4000bf25310 */
[----:B------:R-:W-:Y:S02]  /*1770*/  SHF.R.U32.HI R3, RZ, 0x8, R3 ;  /* 0x00000008ff037819 */ /* 0x000fe40000011603 */
[----:B------:R-:W-:-:S02]  /*1780*/  LOP3.LUT R156, R102, 0xffff, RZ, 0xc0, !PT ;  /* 0x0000ffff669c7812 */ /* 0x000fc400078ec0ff */
[----:B------:R-:W-:-:S07]  /*1790*/  LEA.HI R204, R0, R3, RZ, 0x10 ;  /* 0x0000000300cc7211 */ /* 0x000fce00078f80ff */
[----:B------:R-:W-:Y:S05]  /*17a0*/  @!P1 BRA `(.L_x_11865) ;  /* 0x0000000000109947 */ /* 0x000fea0003800000 */
[----:B------:R-:W0:Y:S02]  /*17b0*/  LDC.64 R4, c[0x0][0xa20] ;  /* 0x00028800ff047b82 */ /* 0x000e240000000a00 */
[----:B0-----:R-:W-:-:S05]  /*17c0*/  IMAD.WIDE R4, R103, 0x4, R4 ;  /* 0x0000000467047825 */ /* 0x001fca00078e0204 */
[----:B------:R0:W5:Y:S01]  /*17d0*/  LDG.E R25, desc[UR42][R4.64] ;  /* 0x0000002a04197981 */ /* 0x000162000c1e1900 */
[----:B------:R-:W-:Y:S05]  /*17e0*/  BRA `(.L_x_11866) ;  /* 0x0000000000107947 */ /* 0x000fea0003800000 */
.L_x_11865:
[----:B------:R-:W-:Y:S05]  /*17f0*/  @!P0 BRA `(.L_x_11866) ;  /* 0x00000000000c8947 */ /* 0x000fea0003800000 */
[----:B------:R-:W2:Y:S04]  /*1800*/  LDG.E R0, desc[UR42][R4.64] ;  /* 0x0000002a04007981 */ /* 0x000ea8000c1e1900 */
[----:B------:R-:W2:Y:S02]  /*1810*/  LDG.E R25, desc[UR42][R4.64+0x4] ;  /* 0x0000042a04197981 */ /* 0x000ea4000c1e1900 */
[----:B--2---:R-:W-:-:S07]  /*1820*/  IMAD.IADD R25, R25, 0x1, -R0 ;  /* 0x0000000119197824 */ /* 0x004fce00078e0a00 */
.L_x_11866:
[----:B------:R-:W-:Y:S01]  /*1830*/  ULDC.64 UR4, c[0x0][0xa10] ;  /* 0x0002840000047ab9 */ /* 0x000fe20000000a00 */
[----:B0-----:R-:W0:Y:S01]  /*1840*/  LDC R4, c[0x0][0x448] ;  /* 0x00011200ff047b82 */ /* 0x001e220000000800 */
[----:B------:R-:W-:-:S04]  /*1850*/  ISETP.NE.U32.AND P0, PT, RZ, UR4, PT ;  /* 0x00000004ff007c0c */ /* 0x000fc8000bf05070 */
[----:B------:R-:W-:Y:S01]  /*1860*/  ISETP.NE.AND.EX P0, PT, RZ, UR5, PT, P0 ;  /* 0x00000005ff007c0c */ /* 0x000fe2000bf05300 */
[----:B------:R-:W-:Y:S02]  /*1870*/  ULDC.64 UR4, c[0x0][0xa30] ;  /* 0x00028c0000047ab9 */ /* 0x000fe40000000a00 */
[----:B------:R-:W-:-:S04]  /*1880*/  ISETP.NE.U32.AND P1, PT, RZ, UR4, PT ;  /* 0x00000004ff007c0c */ /* 0x000fc8000bf25070 */
[----:B------:R-:W-:-:S06]  /*1890*/  ISETP.NE.AND.EX P1, PT, RZ, UR5, PT, P1 ;  /* 0x00000005ff007c0c */ /* 0x000fcc000bf25310 */
[----:B------:R-:W1:Y:S08]  /*18a0*/  @P0 LDC.64 R6, c[0x0][0xa10] ;  /* 0x00028400ff060b82 */ /* 0x000e700000000a00 */
[----:B------:R-:W2:Y:S01]  /*18b0*/  @P1 LDC.64 R8, c[0x0][0xa30] ;  /* 0x00028c00ff081b82 */ /* 0x000ea20000000a00 */
[----:B-1----:R-:W-:-:S05]  /*18c0*/  @P0 IMAD.WIDE R6, R103, 0x4, R6 ;  /* 0x0000000467060825 */ /* 0x002fca00078e0206 */
[----:B------:R-:W3:Y:S04]  /*18d0*/  @P0 LDG.E R0, desc[UR42][R6.64] ;  /* 0x0000002a06000981 */ /* 0x000ee8000c1e1900 */
[----:B------:R-:W3:Y:S01]  /*18e0*/  @P0 LDG.E R3, desc[UR42][R6.64+0x4] ;  /* 0x0000042a06030981 */ /* 0x000ee2000c1e1900 */
[----:B-----5:R-:W-:Y:S02]  /*18f0*/  IMAD.MOV.U32 R46, RZ, RZ, R25 ;  /* 0x000000ffff2e7224 */ /* 0x020fe400078e0019 */
[----:B--2---:R-:W-:-:S05]  /*1900*/  @P1 IMAD.WIDE R8, R103, 0x4, R8 ;  /* 0x0000000467081825 */ /* 0x004fca00078e0208 */
[----:B------:R1:W5:Y:S01]  /*1910*/  @P1 LDG.E R46, desc[UR42][R8.64] ;  /* 0x0000002a082e1981 */ /* 0x000362000c1e1900 */
[----:B0-----:R-:W-:Y:S01]  /*1920*/  ISETP.NE.AND P1, PT, R4, 0x1, PT ;  /* 0x000000010400780c */ /* 0x001fe20003f25270 */
[----:B------:R-:W-:Y:S01]  /*1930*/  IMAD.SHL.U32 R203, R101, 0x80, RZ ;  /* 0x0000008065cb7824 */ /* 0x000fe200078e00ff */
[----:B------:R-:W0:Y:S01]  /*1940*/  LDC.64 R4, c[0x0][0x9e0] ;  /* 0x00027800ff047b82 */ /* 0x000e220000000a00 */
[----:B------:R-:W-:-:S10]  /*1950*/  IMAD.IADD R13, R25, 0x1, -R10 ;  /* 0x00000001190d7824 */ /* 0x000fd400078e0a0a */
[----:B------:R-:W2:Y:S08]  /*1960*/  @P1 LDC R12, c[0x0][0x44c] ;  /* 0x00011300ff0c1b82 */ /* 0x000eb00000000800 */
[----:B------:R-:W4:Y:S01]  /*1970*/  @P1 LDC R11, c[0x0][0x450] ;  /* 0x00011400ff0b1b82 */ /* 0x000f220000000800 */
[----:B0-----:R-:W-:Y:S01]  /*1980*/  ISETP.GE.AND P2, PT, R5, 0x1, PT ;  /* 0x000000010500780c */ /* 0x001fe20003f46270 */
[----:B---3--:R-:W-:-:S02]  /*1990*/  @P0 IMAD.IADD R26, R3, 0x1, -R0 ;  /* 0x00000001031a0824 */ /* 0x008fc400078e0a00 */
[----:B------:R-:W-:Y:S02]  /*19a0*/  VIADD R3, R203, 0x7f ;  /* 0x0000007fcb037836 */ /* 0x000fe40000000000 */
[----:B------:R-:W-:Y:S02]  /*19b0*/  IMAD.IADD R29, R13, 0x1, R26 ;  /* 0x000000010d1d7824 */ /* 0x000fe400078e021a */
[----:B--2---:R-:W-:-:S03]  /*19c0*/  @P1 IMAD.HI.U32 R6, R3, R12, RZ ;  /* 0x0000000c03061227 */ /* 0x004fc600078e00ff */
[C---:B------:R-:W-:Y:S01]  /*19d0*/  IADD3 R210, R29.reuse, 0x1, -R28 ;  /* 0x000000011dd27810 */ /* 0x040fe20007ffe81c */
[----:B------:R-:W-:Y:S01]  /*19e0*/  VIADD R0, R29, 0x5f ;  /* 0x0000005f1d007836 */ /* 0x000fe20000000000 */
[----:B----4-:R-:W-:-:S03]  /*19f0*/  @P1 SHF.R.U32.HI R3, RZ, R11, R6 ;  /* 0x0000000bff031219 */ /* 0x010fc60000011606 */
[----:B------:R-:W-:-:S04]  /*1a00*/  IMAD.HI R0, R0, 0x2aaaaaab, RZ ;  /* 0x2aaaaaab00007827 */ /* 0x000fc800078e02ff */
[----:B------:R-:W-:Y:S01]  /*1a10*/  IMAD.IADD R3, R210, 0x1, R3 ;  /* 0x00000001d2037824 */ /* 0x000fe200078e0203 */
[----:B------:R-:W-:-:S03]  /*1a20*/  SHF.R.U32.HI R47, RZ, 0x1f, R0 ;  /* 0x0000001fff2f7819 */ /* 0x000fc60000011600 */
[----:B------:R-:W-:Y:S01]  /*1a30*/  IMAD.IADD R4, R3, 0x1, R4 ;  /* 0x0000000103047824 */ /* 0x000fe200078e0204 */
[----:B------:R-:W-:Y:S01]  /*1a40*/  LEA.HI.SX32 R47, R0, R47, 0x1c ;  /* 0x0000002f002f7211 */ /* 0x000fe200078fe2ff */
[----:B-1----:R-:W-:Y:S06]  /*1a50*/  @!P2 BRA `(.L_x_11867) ;  /* 0x000000000048a947 */ /* 0x002fec0003800000 */
        /* <DEDUP_REMOVED lines=11> */
.L_x_11869:
[----:B------:R-:W-:-:S13]  /*1b10*/  ISETP.NE.AND P0, PT, R5, 0x1, PT ;  /* 0x000000010500780c */ /* 0x000fda0003f05270 */
[----:B------:R-:W0:Y:S02]  /*1b20*/  @P0 LDC.64 R6, c[0x0][0x9e8] ;  /* 0x00027a00ff060b82 */ /* 0x000e240000000a00 */
[----:B0-----:R-:W-:-:S05]  /*1b30*/  @P0 IMAD.HI.U32 R6, R0, R6, RZ ;  /* 0x0000000600060227 */ /* 0x001fca00078e00ff */
[----:B------:R-:W-:-:S07]  /*1b40*/  @P0 SHF.R.U32.HI R0, RZ, R7, R6 ;  /* 0x00000007ff000219 */ /* 0x000fce0000011606 */
.L_x_11870:
[----:B------:R-:W-:Y:S05]  /*1b50*/  BSYNC B0 ;  /* 0x0000000000007941 */ /* 0x000fea0003800000 */
.L_x_11868:
[----:B------:R-:W-:-:S05]  /*1b60*/  IMAD R3, R0, R5, R5 ;  /* 0x0000000500037224 */ /* 0x000fca00078e0205 */
[----:B------:R-:W-:-:S07]  /*1b70*/  VIMNMX R4, R4, R3, PT ;  /* 0x0000000304047248 */ /* 0x000fce0003fe0100 */
.L_x_11867:
[----:B------:R-:W0:Y:S01]  /*1b80*/  @P1 LDC R6, c[0x0][0x44c] ;  /* 0x00011300ff061b82 */ /* 0x000e220000000800 */
[----:B------:R-:W-:Y:S01]  /*1b90*/  VIADD R4, R4, 0x5f ;  /* 0x0000005f04047836 */ /* 0x000fe20000000000 */
[----:B------:R-:W-:Y:S01]  /*1ba0*/  ULDC UR4, c[0x0][0x9dc] ;  /* 0x0002770000047ab9 */ /* 0x000fe20000000800 */
[----:B------:R-:W-:Y:S02]  /*1bb0*/  IMAD.MOV.U32 R0, RZ, RZ, R203 ;  /* 0x000000ffff007224 */ /* 0x000fe400078e00cb */
[----:B------:R-:W-:-:S03]  /*1bc0*/  IMAD.HI R4, R4, 0x2aaaaaab, RZ ;  /* 0x2aaaaaab04047827 */ /* 0x000fc600078e02ff */
[----:B------:R-:W1:Y:S01]  /*1bd0*/  @P1 LDC R7, c[0x0][0x450] ;  /* 0x00011400ff071b82 */ /* 0x000e620000000800 */
[----:B------:R-:W-:Y:S01]  /*1be0*/  IMAD.IADD R207, R29, 0x1, -R28 ;  /* 0x000000011dcf7824 */ /* 0x000fe200078e0a1c */
[----:B------:R-:W-:-:S04]  /*1bf0*/  SHF.R.U32.HI R3, RZ, 0x1f, R4 ;  /* 0x0000001fff037819 */ /* 0x000fc80000011604 */
[----:B------:R-:W-:-:S04]  /*1c00*/  LEA.HI.SX32 R4, R4, R3, 0x1c ;  /* 0x0000000304047211 */ /* 0x000fc800078fe2ff */
        /* <DEDUP_REMOVED lines=16> */
.L_x_11873:
[----:B------:R-:W-:-:S13]  /*1d10*/  ISETP.NE.AND P0, PT, R5, 0x1, PT ;  /* 0x000000010500780c */ /* 0x000fda0003f05270 */
[----:B------:R-:W0:Y:S02]  /*1d20*/  @P0 LDC.64 R6, c[0x0][0x9e8] ;  /* 0x00027a00ff060b82 */ /* 0x000e240000000a00 */
[----:B0-----:R-:W-:-:S05]  /*1d30*/  @P0 IMAD.HI.U32 R6, R0, R6, RZ ;  /* 0x0000000600060227 */ /* 0x001fca00078e00ff */
[----:B------:R-:W-:-:S07]  /*1d40*/  @P0 SHF.R.U32.HI R0, RZ, R7, R6 ;  /* 0x00000007ff000219 */ /* 0x000fce0000011606 */
.L_x_11874:
[----:B------:R-:W-:Y:S05]  /*1d50*/  BSYNC B0 ;  /* 0x0000000000007941 */ /* 0x000fea0003800000 */
.L_x_11872:
[----:B------:R-:W-:-:S05]  /*1d60*/  IMAD R0, R0, R5, RZ ;  /* 0x0000000500007224 */ /* 0x000fca00078e02ff */
[----:B------:R-:W-:-:S07]  /*1d70*/  VIMNMX R3, R3, R0, !PT ;  /* 0x0000000003037248 */ /* 0x000fce0007fe0100 */
.L_x_11871:
        /* <DEDUP_REMOVED lines=41> */
.L_x_11876:
[----:B------:R-:W-:Y:S05]  /*2010*/  BSYNC B0 ;  /* 0x0000000000007941 */ /* 0x000fea0003800000 */
.L_x_11875:
        /* <DEDUP_REMOVED lines=37> */
.L_x_11879:
[----:B------:R-:W-:Y:S05]  /*2270*/  BSYNC B6 ;  /* 0x0000000000067941 */ /* 0x000fea0003800000 */
.L_x_11878:
        /* <DEDUP_REMOVED lines=20> */
.L_x_11881:
[----:B------:R-:W-:Y:S05]  /*23c0*/  BSYNC B6 ;  /* 0x0000000000067941 */ /* 0x000fea0003800000 */
.L_x_11880:
[----:B------:R-:W-:Y:S01]  /*23d0*/  ULDC.64 UR4, c[0x0][0x9f8] ;  /* 0x00027e0000047ab9 */ /* 0x000fe20000000a00 */
[----:B------:R-:W2:Y:S01]  /*23e0*/  LDL R34, [R1+0x41c] ;  /* 0x00041c0001227983 */ /* 0x000ea20000100800 */
[----:B------:R-:W-:Y:S01]  /*23f0*/  ISETP.NE.U32.AND P0, PT, RZ, UR4, PT ;  /* 0x00000004ff007c0c */ /* 0x000fe2000bf05070 */
[----:B------:R-:W-:Y:S02]  /*2400*/  IMAD.MOV.U32 R0, RZ, RZ, R103 ;  /* 0x000000ffff007224 */ /* 0x000fe400078e0067 */
[----:B------:R-:W3:Y:S01]  /*2410*/  LDL R32, [R1+0x420] ;  /* 0x0004200001207983 */ /* 0x000ee20000100800 */
[----:B------:R-:W-:Y:S01]  /*2420*/  ISETP.NE.AND.EX P0, PT, RZ, UR5, PT, P0 ;  /* 0x00000005ff007c0c */ /* 0x000fe2000bf05300 */
[----:B------:R-:W0:Y:S01]  /*2430*/  LDC R13, c[0x0][0x3f4] ;  /* 0x0000fd00ff0d7b82 */ /* 0x000e220000000800 */
[----:B------:R-:W-:Y:S01]  /*2440*/  SHF.R.S32.HI R6, RZ, 0x1f, R157 ;  /* 0x0000001fff067819 */ /* 0x000fe2000001149d */
[----:B------:R-:W1:Y:S01]  /*2450*/  S2R R33, SR_TID.X ;  /* 0x0000000000217919 */ /* 0x000e620000002100 */
[----:B------:R-:W-:Y:S01]  /*2460*/  ULDC.64 UR4, c[0x0][0x3f8] ;  /* 0x0000fe0000047ab9 */ /* 0x000fe20000000a00 */
[----:B------:R-:W-:-:S08]  /*2470*/  ULDC.64 UR6, c[0x0][0x408] ;  /* 0x0001020000067ab9 */ /* 0x000fd00000000a00 */
[----:B------:R-:W4:Y:S02]  /*2480*/  @P0 LDC.64 R4, c[0x0][0x9f8] ;  /* 0x00027e00ff040b82 */ /* 0x000f240000000a00 */
[----:B----4-:R-:W-:-:S05]  /*2490*/  @P0 IMAD.WIDE R4, R103, 0x4, R4 ;  /* 0x0000000467040825 */ /* 0x010fca00078e0204 */
[----:B------:R4:W3:Y:S01]  /*24a0*/  @P0 LDG.E R0, desc[UR42][R4.64] ;  /* 0x0000002a04000981 */ /* 0x0008e2000c1e1900 */
[--C-:B------:R-:W-:Y:S01]  /*24b0*/  SHF.R.S32.HI R23, RZ, 0x1f, R22.reuse ;  /* 0x0000001fff177819 */ /* 0x100fe20000011416 */
[C---:B------:R-:W-:Y:S01]  /*24c0*/  IMAD R8, R6.reuse, UR4, RZ ;  /* 0x0000000406087c24 */ /* 0x040fe2000f8e02ff */
[----:B-1----:R-:W-:Y:S01]  /*24d0*/  SHF.R.U32.HI R33, RZ, 0x7, R33 ;  /* 0x00000007ff217819 */ /* 0x002fe20000011621 */
[----:B------:R-:W-:Y:S01]  /*24e0*/  IMAD R6, R6, UR6, RZ ;  /* 0x0000000606067c24 */ /* 0x000fe2000f8e02ff */
[----:B0-----:R-:W-:Y:S01]  /*24f0*/  ISETP.GE.AND P1, PT, R16, R13, PT ;  /* 0x0000000d1000720c */ /* 0x001fe20003f26270 */
[----:B------:R-:W-:Y:S01]  /*2500*/  IMAD.WIDE.U32 R30, R157, UR6, R22 ;  /* 0x000000069d1e7c25 */ /* 0x000fe2000f8e0016 */
[----:B------:R-:W-:-:S03]  /*2510*/  ISETP.NE.AND P6, PT, R33, 0x1, PT ;  /* 0x000000012100780c */ /* 0x000fc60003fc5270 */
[C---:B----4-:R-:W-:Y:S01]  /*2520*/  IMAD R5, R157.reuse, UR7, R6 ;  /* 0x000000079d057c24 */ /* 0x050fe2000f8e0206 */
[----:B-----5:R-:W-:Y:S01]  /*2530*/  SHF.R.S32.HI R4, RZ, 0x1f, R46 ;  /* 0x0000001fff047819 */ /* 0x020fe2000001142e */
[----:B------:R-:W-:Y:S01]  /*2540*/  IMAD.WIDE.U32 R44, R157, UR6, R16 ;  /* 0x000000069d2c7c25 */ /* 0x000fe2000f8e0010 */
[----:B------:R-:W-:-:S03]  /*2550*/  SHF.R.U32.HI R6, RZ, 0x3, R194 ;  /* 0x00000003ff067819 */ /* 0x000fc600000116c2 */
[----:B------:R-:W-:Y:S02]  /*2560*/  IMAD.IADD R31, R31, 0x1, R5 ;  /* 0x000000011f1f7824 */ /* 0x000fe400078e0205 */
[----:B------:R-:W-:Y:S02]  /*2570*/  IMAD.IADD R45, R5, 0x1, R45 ;  /* 0x00000001052d7824 */ /* 0x000fe400078e022d */
[----:B------:R-:W-:Y:S02]  /*2580*/  IMAD.IADD R3, R24, 0x1, R25 ;  /* 0x0000000118037824 */ /* 0x000fe400078e0219 */
[----:B------:R-:W-:Y:S02]  /*2590*/  IMAD R5, R4, UR4, RZ ;  /* 0x0000000404057c24 */ /* 0x000fe4000f8e02ff */
[C---:B------:R-:W-:Y:S02]  /*25a0*/  IMAD R7, R157.reuse, UR5, R8 ;  /* 0x000000059d077c24 */ /* 0x040fe4000f8e0208 */
[----:B------:R-:W-:-:S04]  /*25b0*/  IMAD.WIDE.U32 R20, R157, UR4, R22 ;  /* 0x000000049d147c25 */ /* 0x000fc8000f8e0016 */
[----:B------:R-:W-:-:S04]  /*25c0*/  IMAD.WIDE.U32 R24, R157, UR4, R16 ;  /* 0x000000049d187c25 */ /* 0x000fc8000f8e0010 */
[----:B------:R-:W-:Y:S02]  /*25d0*/  IMAD R9, R46, UR5, R5 ;  /* 0x000000052e097c24 */ /* 0x000fe4000f8e0205 */
[----:B------:R-:W-:Y:S02]  /*25e0*/  IMAD.IADD R21, R21, 0x1, R7 ;  /* 0x0000000115157824 */ /* 0x000fe400078e0207 */
[----:B------:R-:W-:Y:S02]  /*25f0*/  IMAD.IADD R25, R7, 0x1, R25 ;  /* 0x0000000107197824 */ /* 0x000fe400078e0219 */
[----:B------:R-:W-:Y:S02]  /*2600*/  IMAD R5, R4, UR6, RZ ;  /* 0x0000000604057c24 */ /* 0x000fe4000f8e02ff */
[----:B------:R-:W-:-:S04]  /*2610*/  IMAD.WIDE.U32 R20, R46, UR4, R20 ;  /* 0x000000042e147c25 */ /* 0x000fc8000f8e0014 */
[----:B------:R-:W-:-:S04]  /*2620*/  IMAD.WIDE.U32 R24, R46, UR4, R24 ;  /* 0x000000042e187c25 */ /* 0x000fc8000f8e0018 */
[C---:B------:R-:W-:Y:S01]  /*2630*/  IMAD R11, R46.reuse, UR7, R5 ;  /* 0x000000072e0b7c24 */ /* 0x040fe2000f8e0205 */
[----:B------:R-:W-:Y:S01]  /*2640*/  SEL R5, R13, RZ, P1 ;  /* 0x000000ff0d057207 */ /* 0x000fe20000800000 */
[----:B------:R-:W-:-:S04]  /*2650*/  IMAD.WIDE.U32 R30, R46, UR6, R30 ;  /* 0x000000062e1e7c25 */ /* 0x000fc8000f8e001e */
[----:B------:R-:W-:Y:S01]  /*2660*/  IMAD.WIDE.U32 R44, R46, UR6, R44 ;  /* 0x000000062e2c7c25 */ /* 0x000fe2000f8e002c */
[----:B------:R-:W-:Y:S05]  /*2670*/  @!P6 WARPSYNC.ALL ;  /* 0x000000000000e948 */ /* 0x000fea0003800000 */
[----:B------:R-:W-:Y:S01]  /*2680*/  ULDC UR4, c[0x0][0x2f4] ;  /* 0x0000bd0000047ab9 */ /* 0x000fe20000000800 */
[----:B------:R-:W-:Y:S01]  /*2690*/  IMAD.IADD R5, R16, 0x1, R5 ;  /* 0x0000000110057824 */ /* 0x000fe200078e0205 */
[----:B------:R-:W-:Y:S01]  /*26a0*/  ISETP.GE.AND P2, PT, R18, UR4, PT ;  /* 0x0000000412007c0c */ /* 0x000fe2000bf46270 */
[----:B------:R-:W-:Y:S02]  /*26b0*/  IMAD.MOV.U32 R53, RZ, RZ, 0x20 ;  /* 0x00000020ff357424 */ /* 0x000fe400078e00ff */
[----:B------:R-:W-:Y:S01]  /*26c0*/  IMAD.IADD R59, R21, 0x1, R9 ;  /* 0x00000001153b7824 */ /* 0x000fe200078e0209 */
[----:B------:R-:W-:Y:S01]  /*26d0*/  SEL R4, RZ, 0xffffffff, P2 ;  /* 0xffffffffff047807 */ /* 0x000fe20001000000 */
[----:B------:R-:W-:-:S02]  /*26e0*/  IMAD.IADD R60, R9, 0x1, R25 ;  /* 0x00000001093c7824 */ /* 0x000fc400078e0219 */
[----:B------:R-:W-:Y:S02]  /*26f0*/  IMAD.IADD R61, R31, 0x1, R11 ;  /* 0x000000011f3d7824 */ /* 0x000fe400078e020b */
[----:B------:R-:W-:Y:S01]  /*2700*/  IMAD.SHL.U32 R13, R4, 0x2, RZ ;  /* 0x00000002040d7824 */ /* 0x000fe200078e00ff */
[----:B------:R-:W-:Y:S01]  /*2710*/  SHF.R.S32.HI R4, RZ, 0x1f, R5 ;  /* 0x0000001fff047819 */ /* 0x000fe20000011405 */
[----:B------:R-:W-:-:S03]  /*2720*/  IMAD.IADD R62, R11, 0x1, R45 ;  /* 0x000000010b3e7824 */ /* 0x000fc600078e022d */
[----:B------:R-:W-:-:S04]  /*2730*/  LEA.HI R5, R4, R5, RZ, 0x3 ;  /* 0x0000000504057211 */ /* 0x000fc800078f18ff */
[--C-:B------:R-:W-:Y:S02]  /*2740*/  LOP3.LUT R4, R194, 0x38, R5.reuse, 0xf8, !PT ;  /* 0x00000038c2047812 */ /* 0x100fe400078ef805 */
[----:B------:R-:W-:Y:S02]  /*2750*/  SHF.R.S32.HI R64, RZ, 0x3, R5 ;  /* 0x00000003ff407819 */ /* 0x000fe40000011405 */
[----:B------:R-:W-:-:S05]  /*2760*/  LOP3.LUT R4, R4, R6, RZ, 0x3c, !PT ;  /* 0x0000000604047212 */ /* 0x000fca00078e3cff */
[----:B------:R-:W-:Y:S02]  /*2770*/  IMAD.IADD R66, R199, 0x1, R4 ;  /* 0x00000001c7427824 */ /* 0x000fe400078e0204 */
[C---:B--2---:R-:W-:Y:S01]  /*2780*/  IMAD.SHL.U32 R52, R34.reuse, 0x40, RZ ;  /* 0x0000004022347824 */ /* 0x044fe200078e00ff */
[----:B------:R-:W-:Y:S01]  /*2790*/  @!P6 BAR.SYNC.DEFER_BLOCKING 0x9, 0x100 ;  /* 0x024400000000eb1d */ /* 0x000fe20000010000 */
[----:B------:R-:W-:Y:S01]  /*27a0*/  LOP3.LUT P0, RZ, R34, 0x4, RZ, 0xc0, !PT ;  /* 0x0000000422ff7812 */ /* 0x000fe2000780c0ff */
[----:B---3--:R-:W-:Y:S02]  /*27b0*/  IMAD R57, R32, 0x40, R157 ;  /* 0x0000004020397824 */ /* 0x008fe400078e029d */
[----:B------:R-:W-:Y:S02]  /*27c0*/  LOP3.LUT R52, R52, 0x1c0, RZ, 0xc0, !PT ;  /* 0x000001c034347812 */ /* 0x000fe400078ec0ff */
[----:B------:R-:W-:Y:S02]  /*27d0*/  SEL R53, R53, 0xffffffe0, !P0 ;  /* 0xffffffe035357807 */ /* 0x000fe40004000000 */
[----:B------:R-:W-:-:S02]  /*27e0*/  SHF.R.U32.HI R54, RZ, 0x3, R52 ;  /* 0x00000003ff367819 */ /* 0x000fc40000011634 */
[----:B------:R-:W-:Y:S02]  /*27f0*/  LOP3.LUT R7, R52, 0x18, R16, 0xf8, !PT ;  /* 0x0000001834077812 */ /* 0x000fe400078ef810 */
[----:B------:R-:W-:Y:S02]  /*2800*/  ISETP.GE.AND P0, PT, R16, UR4, PT ;  /* 0x0000000410007c0c */ /* 0x000fe4000bf06270 */
[----:B------:R-:W-:Y:S02]  /*2810*/  LOP3.LUT R7, R7, R54, RZ, 0x3c, !PT ;  /* 0x0000003607077212 */ /* 0x000fe400078e3cff */
[----:B------:R-:W-:-:S03]  /*2820*/  SEL R56, RZ, 0x1, P0 ;  /* 0x00000001ff387807 */ /* 0x000fc60000000000 */
[----:B------:R-:W-:Y:S01]  /*2830*/  IMAD R55, R198, 0x200, R7 ;  /* 0x00000200c6377824 */ /* 0x000fe200078e0207 */
[----:B------:R-:W-:Y:S02]  /*2840*/  LOP3.LUT R7, R52, 0x38, R5, 0xf8, !PT ;  /* 0x0000003834077812 */ /* 0x000fe400078ef805 */
[----:B------:R-:W-:Y:S01]  /*2850*/  LOP3.LUT R56, R13, 0x2, R56, 0xe2, !PT ;  /* 0x000000020d387812 */ /* 0x000fe200078ee238 */
[----:B------:R-:W-:Y:S01]  /*2860*/  IMAD.IADD R58, R53, 0x1, R55 ;  /* 0x00000001353a7824 */ /* 0x000fe200078e0237 */
[----:B------:R-:W-:-:S05]  /*2870*/  LOP3.LUT R7, R7, R54, RZ, 0x3c, !PT ;  /* 0x0000003607077212 */ /* 0x000fca00078e3cff */
[----:B------:R-:W-:Y:S01]  /*2880*/  IMAD R65, R198, 0x200, R7 ;  /* 0x00000200c6417824 */ /* 0x000fe200078e0207 */
[----:B------:R-:W-:-:S07]  /*2890*/  SHF.R.S32.HI R63, RZ, 0x1f, R0 ;  /* 0x0000001fff3f7819 */ /* 0x000fce0000011400 */
.L_x_11937:
        /* <DEDUP_REMOVED lines=13> */
[----:B----4-:R-:W4:Y:S01]  /*2970*/  @P2 LDC R10, c[0x0][0x438] ;  /* 0x00010e00ff0a2b82 */ /* 0x010f220000000800 */
        /* <DEDUP_REMOVED lines=12> */
[----:B------:R-:W-:Y:S05]  /*2a40*/  YIELD ;  /* 0x0000000000007946 */ /* 0x000fea0003800000 */
[----:B------:R-:W-:Y:S01]  /*2a50*/  IMAD R73, R73, R6, R12 ;  /* 0x0000000649497224 */ /* 0x000fe200078e020c */
[----:B------:R-:W-:Y:S01]  /*2a60*/  BSSY B0, `(.L_x_11882) ;  /* 0x0000332000007945 */ /* 0x000fe20003800000 */
[C---:B------:R-:W-:Y:S01]  /*2a70*/  IMAD R82, R19.reuse, 0x1800, R55 ;  /* 0x0000180013527824 */ /* 0x040fe200078e0237 */
[----:B------:R-:W-:Y:S01]  /*2a80*/  ISETP.GT.AND P2, PT, R50, R51, PT ;  /* 0x000000333200720c */ /* 0x000fe20003f44270 */
[----:B------:R-:W-:-:S02]  /*2a90*/  IMAD R6, R19, 0x1800, R58 ;  /* 0x0000180013067824 */ /* 0x000fc400078e023a */
[--C-:B------:R-:W-:Y:S02]  /*2aa0*/  IMAD R82, R82, 0x2, R49.reuse ;  /* 0x0000000252527824 */ /* 0x100fe400078e0231 */
[----:B------:R-:W-:Y:S01]  /*2ab0*/  IMAD R81, R6, 0x2, R49 ;  /* 0x0000000206517824 */ /* 0x000fe200078e0231 */
[----:B0-----:R-:W-:Y:S07]  /*2ac0*/  @!P0 BRA `(.L_x_11883) ;  /* 0x0000002c009c8947 */ /* 0x001fee0003800000 */
[----:B------:R-:W-:Y:S01]  /*2ad0*/  SHF.R.S32.HI R74, RZ, 0x1f, R73 ;  /* 0x0000001fff4a7819 */ /* 0x000fe20000011449 */
[----:B------:R-:W-:Y:S01]  /*2ae0*/  ULDC.64 UR4, c[0x0][0x300] ;  /* 0x0000c00000047ab9 */ /* 0x000fe20000000a00 */
[----:B------:R-:W0:Y:S01]  /*2af0*/  LDC.64 R10, c[0x0][0x3f8] ;  /* 0x0000fe00ff0a7b82 */ /* 0x000e220000000a00 */
[C---:B------:R-:W-:Y:S01]  /*2b00*/  IMAD.WIDE.U32 R4, R73.reuse, UR4, RZ ;  /* 0x0000000449047c25 */ /* 0x040fe2000f8e00ff */
[----:B-----5:R-:W-:Y:S01]  /*2b10*/  SHF.R.S32.HI R75, RZ, 0x1f, R72 ;  /* 0x0000001fff4b7819 */ /* 0x020fe20000011448 */
[----:B------:R-:W-:Y:S02]  /*2b20*/  ULDC.U8 UR6, c[0x0][0x410] ;  /* 0x0001040000067ab9 */ /* 0x000fe40000000000 */
[----:B------:R-:W-:Y:S01]  /*2b30*/  IMAD R6, R74, UR4, RZ ;  /* 0x000000044a067c24 */ /* 0x000fe2000f8e02ff */
[----:B------:R-:W-:Y:S02]  /*2b40*/  ISETP.NE.AND P0, PT, RZ, UR6, PT ;  /* 0x00000006ff007c0c */ /* 0x000fe4000bf05270 */
[----:B------:R-:W1:Y:S01]  /*2b50*/  LDC.64 R12, c[0x0][0x408] ;  /* 0x00010200ff0c7b82 */ /* 0x000e620000000a00 */
[----:B------:R-:W-:Y:S01]  /*2b60*/  IMAD R7, R73, UR5, R6 ;  /* 0x0000000549077c24 */ /* 0x000fe2000f8e0206 */
[----:B------:R-:W-:-:S03]  /*2b70*/  ULDC.64 UR4, c[0x0][0x310] ;  /* 0x0000c40000047ab9 */ /* 0x000fc60000000a00 */
[----:B------:R-:W-:Y:S02]  /*2b80*/  IMAD.IADD R5, R5, 0x1, R7 ;  /* 0x0000000105057824 */ /* 0x000fe400078e0207 */
[----:B------:R-:W-:Y:S02]  /*2b90*/  IMAD R7, R75, UR4, RZ ;  /* 0x000000044b077c24 */ /* 0x000fe4000f8e02ff */
[----:B------:R-:W-:-:S04]  /*2ba0*/  IMAD.WIDE.U32 R4, R72, UR4, R4 ;  /* 0x0000000448047c25 */ /* 0x000fc8000f8e0004 */
[----:B------:R-:W-:Y:S01]  /*2bb0*/  IMAD R7, R72, UR5, R7 ;  /* 0x0000000548077c24 */ /* 0x000fe2000f8e0207 */
[----:B------:R-:W-:Y:S01]  /*2bc0*/  ULDC.64 UR4, c[0x0][0x308] ;  /* 0x0000c20000047ab9 */ /* 0x000fe20000000a00 */
[----:B0-----:R-:W-:-:S04]  /*2bd0*/  IMAD.WIDE.U32 R14, R50, R10, RZ ;  /* 0x0000000a320e7225 */ /* 0x001fc800078e00ff */
[----:B------:R-:W-:Y:S01]  /*2be0*/  IMAD.IADD R5, R5, 0x1, R7 ;  /* 0x0000000105057824 */ /* 0x000fe200078e0207 */
[----:B------:R-:W-:Y:S01]  /*2bf0*/  SHF.R.S32.HI R7, RZ, 0x1f, R50 ;  /* 0x0000001fff077819 */ /* 0x000fe20000011432 */
[----:B------:R-:W-:-:S04]  /*2c00*/  IMAD.WIDE.U32 R4, R156, UR4, R4 ;  /* 0x000000049c047c25 */ /* 0x000fc8000f8e0004 */
[----:B------:R-:W-:Y:S01]  /*2c10*/  IMAD R5, R156, UR5, R5 ;  /* 0x000000059c057c24 */ /* 0x000fe2000f8e0205 */
[----:B------:R-:W-:Y:S01]  /*2c20*/  ULDC.64 UR4, c[0x0][0x2e8] ;  /* 0x0000ba0000047ab9 */ /* 0x000fe20000000a00 */
[C---:B------:R-:W-:Y:S01]  /*2c30*/  IMAD R6, R7.reuse, R10, RZ ;  /* 0x0000000a07067224 */ /* 0x040fe200078e02ff */
[----:B------:R-:W-:Y:S01]  /*2c40*/  LEA R77, P3, R4, UR4, 0x1 ;  /* 0x00000004044d7c11 */ /* 0x000fe2000f8608ff */
[-C--:B-1----:R-:W-:Y:S02]  /*2c50*/  IMAD R7, R7, R12.reuse, RZ ;  /* 0x0000000c07077224 */ /* 0x082fe400078e02ff */
[----:B------:R-:W-:Y:S01]  /*2c60*/  IMAD.WIDE.U32 R68, R50, R12, RZ ;  /* 0x0000000c32447225 */ /* 0x000fe200078e00ff */
[----:B------:R-:W-:-:S03]  /*2c70*/  LEA.HI.X R78, R4, UR5, R5, 0x1, P3 ;  /* 0x00000005044e7c11 */ /* 0x000fc600098f0c05 */
[C---:B------:R-:W-:Y:S02]  /*2c80*/  IMAD R67, R50.reuse, R11, R6 ;  /* 0x0000000b32437224 */ /* 0x040fe400078e0206 */
[----:B------:R-:W-:Y:S02]  /*2c90*/  IMAD R7, R50, R13, R7 ;  /* 0x0000000d32077224 */ /* 0x000fe400078e0207 */
[----:B------:R-:W-:Y:S02]  /*2ca0*/  IMAD.IADD R67, R15, 0x1, R67 ;  /* 0x000000010f437824 */ /* 0x000fe400078e0243 */
        /* <DEDUP_REMOVED lines=9> */
[----:B------:R-:W-:Y:S02]  /*2d40*/  CS2R R70, SRZ ;  /* 0x0000000000467805 */ /* 0x000fe4000001ff00 */
[----:B------:R-:W-:-:S13]  /*2d50*/  ISETP.GE.AND P0, PT, R157, R76, PT ;  /* 0x0000004c9d00720c */ /* 0x000fda0003f06270 */
[----:B------:R-:W-:Y:S05]  /*2d60*/  @P0 BRA `(.L_x_11886) ;  /* 0x0000000000680947 */ /* 0x000fea0003800000 */
[----:B------:R-:W-:Y:S01]  /*2d70*/  IMAD.MOV.U32 R4, RZ, RZ, R20 ;  /* 0x000000ffff047224 */ /* 0x000fe200078e0014 */
[----:B------:R-:W-:Y:S01]  /*2d80*/  ULDC.64 UR4, c[0x0][0x3e8] ;  /* 0x0000fa0000047ab9 */ /* 0x000fe20000000a00 */
[----:B------:R-:W-:Y:S01]  /*2d90*/  IMAD.MOV.U32 R5, RZ, RZ, R59 ;  /* 0x000000ffff057224 */ /* 0x000fe200078e003b */
[----:B------:R-:W-:Y:S01]  /*2da0*/  ISETP.GE.AND P4, PT, R186, R79, PT ;  /* 0x0000004fba00720c */ /* 0x000fe20003f86270 */
[----:B------:R-:W-:Y:S01]  /*2db0*/  IMAD R33, R67, 0x60, RZ ;  /* 0x0000006043217824 */ /* 0x000fe200078e02ff */
[----:B------:R-:W-:Y:S01]  /*2dc0*/  CS2R R42, SRZ ;  /* 0x00000000002a7805 */ /* 0x000fe2000001ff00 */
[----:B------:R-:W-:Y:S01]  /*2dd0*/  IMAD.WIDE.U32 R6, R14, 0x60, R4 ;  /* 0x000000600e067825 */ /* 0x000fe200078e0004 */
[----:B------:R-:W-:Y:S02]  /*2de0*/  CS2R R38, SRZ ;  /* 0x0000000000267805 */ /* 0x000fe4000001ff00 */
[----:B------:R-:W-:Y:S02]  /*2df0*/  CS2R R70, SRZ ;  /* 0x0000000000467805 */ /* 0x000fe4000001ff00 */
[----:B------:R-:W-:Y:S01]  /*2e00*/  CS2R R40, SRZ ;  /* 0x0000000000287805 */ /* 0x000fe2000001ff00 */
[----:B------:R-:W-:Y:S01]  /*2e10*/  IMAD.IADD R5, R7, 0x1, R33 ;  /* 0x0000000107057824 */ /* 0x000fe200078e0221 */
[----:B------:R-:W-:Y:S01]  /*2e20*/  LEA R4, P3, R6, UR4, 0x1 ;  /* 0x0000000406047c11 */ /* 0x000fe2000f8608ff */
[----:B------:R-:W-:-:S02]  /*2e30*/  IMAD.MOV.U32 R32, RZ, RZ, R30 ;  /* 0x000000ffff207224 */ /* 0x000fc400078e001e */
[----:B------:R-:W-:Y:S01]  /*2e40*/  IMAD.MOV.U32 R33, RZ, RZ, R61 ;  /* 0x000000ffff217224 */ /* 0x000fe200078e003d */
[----:B------:R-:W-:Y:S01]  /*2e50*/  LEA.HI.X R5, R6, UR5, R5, 0x1, P3 ;  /* 0x0000000506057c11 */ /* 0x000fe200098f0c05 */
[----:B------:R-:W-:Y:S01]  /*2e60*/  IMAD R7, R80, 0x60, RZ ;  /* 0x0000006050077824 */ /* 0x000fe200078e02ff */
[----:B------:R-:W-:Y:S01]  /*2e70*/  ISETP.GE.AND P3, PT, R22, R79, PT ;  /* 0x0000004f1600720c */ /* 0x000fe20003f66270 */
[----:B------:R-:W-:Y:S01]  /*2e80*/  IMAD.WIDE.U32 R32, R68, 0x60, R32 ;  /* 0x0000006044207825 */ /* 0x000fe200078e0020 */
[----:B------:R-:W-:Y:S01]  /*2e90*/  ULDC.64 UR4, c[0x0][0x400] ;  /* 0x0001000000047ab9 */ /* 0x000fe20000000a00 */
[----:B------:R0:W5:Y:S02]  /*2ea0*/  @!P4 LDG.E.64 R38, desc[UR42][R4.64+0x20] ;  /* 0x0000202a0426c981 */ /* 0x000164000c1e1b00 */
[----:B------:R-:W-:Y:S01]  /*2eb0*/  IMAD.IADD R7, R33, 0x1, R7 ;  /* 0x0000000121077824 */ /* 0x000fe200078e0207 */
[----:B------:R-:W-:-:S04]  /*2ec0*/  LEA R6, P5, R32, UR4, 0x1 ;  /* 0x0000000420067c11 */ /* 0x000fc8000f8a08ff */
[----:B------:R-:W-:-:S03]  /*2ed0*/  LEA.HI.X R7, R32, UR5, R7, 0x1, P5 ;  /* 0x0000000520077c11 */ /* 0x000fc6000a8f0c07 */
[----:B------:R0:W5:Y:S04]  /*2ee0*/  @!P3 LDG.E.64 R42, desc[UR42][R4.64] ;  /* 0x0000002a042ab981 */ /* 0x000168000c1e1b00 */
[----:B------:R0:W5:Y:S04]  /*2ef0*/  @!P3 LDG.E.64 R70, desc[UR42][R6.64] ;  /* 0x0000002a0646b981 */ /* 0x000168000c1e1b00 */
[----:B------:R0:W5:Y:S02]  /*2f00*/  @!P4 LDG.E.64 R40, desc[UR42][R6.64+0x20] ;  /* 0x0000202a0628c981 */ /* 0x000164000c1e1b00 */
.L_x_11886:
[----:B------:R-:W-:Y:S05]  /*2f10*/  BSYNC B1 ;  /* 0x0000000000017941 */ /* 0x000fea0003800000 */
.L_x_11885:
[----:B0-----:R-:W-:Y:S01]  /*2f20*/  VIADD R4, R157, 0x40 ;  /* 0x000000409d047836 */ /* 0x001fe20000000000 */
[----:B------:R-:W-:Y:S01]  /*2f30*/  BSSY B1, `(.L_x_11887) ;  /* 0x0000024000017945 */ /* 0x000fe20003800000 */
[----:B------:R-:W-:Y:S02]  /*2f40*/  CS2R R34, SRZ ;  /* 0x0000000000227805 */ /* 0x000fe4000001ff00 */
[----:B------:R-:W-:Y:S01]  /*2f50*/  CS2R R32, SRZ ;  /* 0x0000000000207805 */ /* 0x000fe2000001ff00 */
[----:B-----5:R-:W-:Y:S01]  /*2f60*/  IMAD.MOV.U32 R83, RZ, RZ, R38 ;  /* 0x000000ffff537224 */ /* 0x020fe200078e0026 */
[----:B------:R-:W-:Y:S01]  /*2f70*/  ISETP.GE.AND P4, PT, R4, R76, PT ;  /* 0x0000004c0400720c */ /* 0x000fe20003f86270 */
[----:B------:R-:W-:Y:S01]  /*2f80*/  IMAD.MOV.U32 R84, RZ, RZ, R39 ;  /* 0x000000ffff547224 */ /* 0x000fe200078e0027 */
[----:B------:R-:W-:-:S11]  /*2f90*/  CS2R R36, SRZ ;  /* 0x0000000000247805 */ /* 0x000fd6000001ff00 */
[----:B------:R-:W-:Y:S05]  /*2fa0*/  @P4 BRA `(.L_x_11888) ;  /* 0x0000000000704947 */ /* 0x000fea0003800000 */
[C---:B------:R-:W-:Y:S01]  /*2fb0*/  SHF.L.U64.HI R5, R10.reuse, 0x6, R11 ;  /* 0x000000060a057819 */ /* 0x040fe2000001020b */
[----:B------:R-:W-:Y:S01]  /*2fc0*/  IMAD.SHL.U32 R4, R10, 0x40, RZ ;  /* 0x000000400a047824 */ /* 0x000fe200078e00ff */
[C---:B------:R-:W-:Y:S01]  /*2fd0*/  SHF.L.U64.HI R7, R12.reuse, 0x6, R13 ;  /* 0x000000060c077819 */ /* 0x040fe2000001020d */
[----:B------:R-:W-:Y:S01]  /*2fe0*/  IMAD.SHL.U32 R6, R12, 0x40, RZ ;  /* 0x000000400c067824 */ /* 0x000fe200078e00ff */
[----:B------:R-:W-:Y:S01]  /*2ff0*/  ULDC.64 UR4, c[0x0][0x3e8] ;  /* 0x0000fa0000047ab9 */ /* 0x000fe20000000a00 */
[----:B------:R-:W-:Y:S01]  /*3000*/  IMAD.WIDE.U32 R4, R14, 0x60, R4 ;  /* 0x000000600e047825 */ /* 0x000fe200078e0004 */
[----:B------:R-:W-:Y:S01]  /*3010*/  ULDC.64 UR6, c[0x0][0x400] ;  /* 0x0001000000067ab9 */ /* 0x000fe20000000a00 */
[----:B------:R-:W-:Y:S02]  /*3020*/  CS2R R34, SRZ ;  /* 0x0000000000227805 */ /* 0x000fe4000001ff00 */
[----:B------:R-:W-:Y:S01]  /*3030*/  CS2R R36, SRZ ;  /* 0x0000000000247805 */ /* 0x000fe2000001ff00 */
[----:B------:R-:W-:Y:S01]  /*3040*/  IMAD.WIDE.U32 R6, R68, 0x60, R6 ;  /* 0x0000006044067825 */ /* 0x000fe200078e0006 */
[----:B------:R-:W-:-:S02]  /*3050*/  IADD3 R9, P3, R20, R4, RZ ;  /* 0x0000000414097210 */ /* 0x000fc40007f7e0ff */
[----:B------:R-:W-:Y:S01]  /*3060*/  CS2R R32, SRZ ;  /* 0x0000000000207805 */ /* 0x000fe2000001ff00 */
[----:B------:R-:W-:Y:S01]  /*3070*/  IMAD R10, R67, 0x60, RZ ;  /* 0x00000060430a7824 */ /* 0x000fe200078e02ff */
[----:B------:R-:W-:Y:S01]  /*3080*/  IADD3 R8, P5, R30, R6, RZ ;  /* 0x000000061e087210 */ /* 0x000fe20007fbe0ff */
[----:B------:R-:W-:-:S03]  /*3090*/  IMAD R80, R80, 0x60, RZ ;  /* 0x0000006050507824 */ /* 0x000fc600078e02ff */
[----:B------:R-:W-:Y:S02]  /*30a0*/  IADD3.X R10, R59, R10, R5, P3, !PT ;  /* 0x0000000a3b0a7210 */ /* 0x000fe40001ffe405 */
[----:B------:R-:W-:Y:S02]  /*30b0*/  IADD3.X R7, R61, R80, R7, P5, !PT ;  /* 0x000000503d077210 */ /* 0x000fe40002ffe407 */
[C---:B------:R-:W-:Y:S02]  /*30c0*/  LEA R4, P3, R9.reuse, UR4, 0x1 ;  /* 0x0000000409047c11 */ /* 0x040fe4000f8608ff */
[C---:B------:R-:W-:Y:S02]  /*30d0*/  LEA R6, P5, R8.reuse, UR6, 0x1 ;  /* 0x0000000608067c11 */ /* 0x040fe4000f8a08ff */
[----:B------:R-:W-:Y:S02]  /*30e0*/  LEA.HI.X R5, R9, UR5, R10, 0x1, P3 ;  /* 0x0000000509057c11 */ /* 0x000fe400098f0c0a */
[----:B------:R-:W-:-:S02]  /*30f0*/  LEA.HI.X R7, R8, UR7, R7, 0x1, P5 ;  /* 0x0000000708077c11 */ /* 0x000fc4000a8f0c07 */
[----:B------:R-:W-:Y:S02]  /*3100*/  CS2R R8, SRZ ;  /* 0x0000000000087805 */ /* 0x000fe4000001ff00 */
[-C--:B------:R-:W-:Y:S02]  /*3110*/  ISETP.GE.AND P3, PT, R22, R79.reuse, PT ;  /* 0x0000004f1600720c */ /* 0x080fe40003f66270 */
[----:B------:R-:W-:-:S11]  /*3120*/  ISETP.GE.AND P5, PT, R186, R79, PT ;  /* 0x0000004fba00720c */ /* 0x000fd60003fa6270 */
[----:B------:R0:W5:Y:S04]  /*3130*/  @!P3 LDG.E.64 R34, desc[UR42][R4.64] ;  /* 0x0000002a0422b981 */ /* 0x000168000c1e1b00 */
[----:B------:R0:W5:Y:S04]  /*3140*/  @!P5 LDG.E.64 R8, desc[UR42][R4.64+0x20] ;  /* 0x0000202a0408d981 */ /* 0x000168000c1e1b00 */
[----:B------:R0:W5:Y:S04]  /*3150*/  @!P3 LDG.E.64 R36, desc[UR42][R6.64] ;  /* 0x0000002a0624b981 */ /* 0x000168000c1e1b00 */
[----:B------:R0:W5:Y:S02]  /*3160*/  @!P5 LDG.E.64 R32, desc[UR42][R6.64+0x20] ;  /* 0x0000202a0620d981 */ /* 0x000164000c1e1b00 */
.L_x_11888:
[----:B------:R-:W-:Y:S05]  /*3170*/  BSYNC B1 ;  /* 0x0000000000017941 */ /* 0x000fea0003800000 */
.L_x_11887:
[----:B------:R-:W-:Y:S01]  /*3180*/  ULOP3.LUT UR4, UR36, 0x1, URZ, 0xfc, !UPT ;  /* 0x0000000124047892 */ /* 0x000fe2000f8efc3f */
[----:B0-----:R-:W-:Y:S01]  /*3190*/  IMAD.MOV.U32 R4, RZ, RZ, R42 ;  /* 0x000000ffff047224 */ /* 0x001fe200078e002a */
[C---:B------:R-:W-:Y:S01]  /*31a0*/  PRMT R90, R83.reuse, 0x7610, R90 ;  /* 0x00007610535a7816 */ /* 0x040fe2000000005a */
[----:B------:R-:W-:Y:S01]  /*31b0*/  IMAD.MOV.U32 R5, RZ, RZ, R43 ;  /* 0x000000ffff057224 */ /* 0x000fe200078e002b */
[----:B------:R-:W-:Y:S01]  /*31c0*/  UISETP.NE.AND UP0, UPT, UR4, 0x3, UPT ;  /* 0x000000030400788c */ /* 0x000fe2000bf05270 */
[----:B------:R-:W-:Y:S01]  /*31d0*/  IMAD.MOV.U32 R6, RZ, RZ, R40 ;  /* 0x000000ffff067224 */ /* 0x000fe200078e0028 */
[----:B------:R-:W-:Y:S01]  /*31e0*/  PRMT R68, R68, 0x5410, R4 ;  /* 0x0000541044447816 */ /* 0x000fe20000000004 */
[----:B------:R-:W-:Y:S01]  /*31f0*/  IMAD.MOV.U32 R4, RZ, RZ, R41 ;  /* 0x000000ffff047224 */ /* 0x000fe200078e0029 */
[----:B------:R-:W-:Y:S01]  /*3200*/  PRMT R83, R83, 0x5410, R5 ;  /* 0x0000541053537816 */ /* 0x000fe20000000005 */
[----:B------:R-:W-:Y:S01]  /*3210*/  IMAD.MOV.U32 R5, RZ, RZ, R70 ;  /* 0x000000ffff057224 */ /* 0x000fe200078e0046 */
[----:B------:R-:W-:Y:S01]  /*3220*/  PRMT R92, R6, 0x7610, R92 ;  /* 0x00007610065c7816 */ /* 0x000fe2000000005c */
[----:B------:R-:W-:Y:S01]  /*3230*/  IMAD.MOV.U32 R6, RZ, RZ, R71 ;  /* 0x000000ffff067224 */ /* 0x000fe200078e0047 */
[----:B------:R-:W-:Y:S01]  /*3240*/  PLOP3.LUT P3, PT, PT, PT, UP0, 0x80, 0x0 ;  /* 0x000000000000781c */ /* 0x000fe20003f6f008 */
        /* <DEDUP_REMOVED lines=18> */
[----:B------:R-:W-:Y:S02]  /*3370*/  PRMT R88, R6, 0x7610, R88 ;  /* 0x0000761006587816 */ /* 0x000fe40000000058 */
[----:B------:R-:W-:Y:S01]  /*3380*/  PRMT R89, R7, 0x7610, R89 ;  /* 0x0000761007597816 */ /* 0x000fe20000000059 */
[----:B------:R-:W-:Y:S06]  /*3390*/  @!P3 BRA `(.L_x_11889) ;  /* 0x000000000004b947 */ /* 0x000fec0003800000 */
[----:B------:R-:W-:Y:S01]  /*33a0*/  BPT.TRAP 0x1 ;  /* 0x000000040000795c */ /* 0x000fe20000300000 */
.L_x_11889:
[----:B------:R-:W-:Y:S01]  /*33b0*/  IMAD R67, R19, 0x8, R2 ;  /* 0x0000000813437824 */ /* 0x000fe200078e0202 */
[----:B------:R-:W-:Y:S01]  /*33c0*/  SHF.L.U32 R80, R185, 0x1f, RZ ;  /* 0x0000001fb9507819 */ /* 0x000fe200000006ff */
[----:B------:R-:W-:Y:S03]  /*33d0*/  BSSY B1, `(.L_x_11890) ;  /* 0x0000003000017945 */ /* 0x000fe60003800000 */
[----:B------:R-:W0:Y:S02]  /*33e0*/  SYNCS.PHASECHK.TRANS64.TRYWAIT P5, [R67+URZ+0x22890], R80 ;  /* 0x02289050430075a7 */ /* 0x000e2400080a017f */
[----:B0-----:R-:W-:Y:S05]  /*33f0*/  @!P5 BRA `(.L_x_11891) ;  /* 0x0000029c0050d947 */ /* 0x001fea0003800000 */
.L_x_12249:
[----:B------:R-:W-:Y:S05]  /*3400*/  BSYNC B1 ;  /* 0x0000000000017941 */ /* 0x000fea0003800000 */
.L_x_11890:
[----:B------:R-:W-:-:S03]  /*3410*/  UMOV UR4, 0xffffffff ;  /* 0xffffffff00047882 */ /* 0x000fc60000000000 */
[----:B------:R-:W-:Y:S05]  /*3420*/  BRA.DIV UR4, `(.L_x_11892) ;  /* 0x0000029e04587947 */ /* 0x000fea000b800000 */
[----:B------:R1:W2:Y:S04]  /*3430*/  SHFL.IDX PT, R69, R78, RZ, 0x1c1f ;  /* 0x001c1fff4e457589 */ /* 0x0002a800000e0000 */
[----:B------:R1:W3:Y:S02]  /*3440*/  SHFL.IDX PT, R14, R77, RZ, 0x1c1f ;  /* 0x001c1fff4d0e7589 */ /* 0x0002e400000e0000 */
.L_x_12253:
[----:B------:R-:W-:Y:S04]  /*3450*/  BSSY B1, `(.L_x_11893) ;  /* 0x0000075000017945 */ /* 0x000fe80003800000 */
[----:B------:R-:W-:Y:S05]  /*3460*/  @P0 BRA `(.L_x_11894) ;  /* 0x0000000400cc0947 */ /* 0x000fea0003800000 */
[----:B------:R-:W-:Y:S01]  /*3470*/  LOP3.LUT R4, R56, 0x1, RZ, 0xc0, !PT ;  /* 0x0000000138047812 */ /* 0x000fe200078ec0ff */
[----:B------:R-:W-:Y:S03]  /*3480*/  BSSY B2, `(.L_x_11895) ;  /* 0x0000039000027945 */ /* 0x000fe60003800000 */
[----:B------:R-:W-:-:S13]  /*3490*/  ISETP.NE.U32.AND P0, PT, R4, 0x1, PT ;  /* 0x000000010400780c */ /* 0x000fda0003f05070 */
[----:B------:R-:W-:Y:S05]  /*34a0*/  @P0 BRA `(.L_x_11896) ;  /* 0x0000000000d80947 */ /* 0x000fea0003800000 */
[----:B------:R4:W0:Y:S01]  /*34b0*/  LDS.128 R4, [R82] ;  /* 0x0000000052047984 */ /* 0x0008220000000c00 */
[----:B------:R-:W-:Y:S01]  /*34c0*/  ISETP.GE.AND P5, PT, R22, R79, PT ;  /* 0x0000004f1600720c */ /* 0x000fe20003fa6270 */
[----:B------:R-:W-:Y:S01]  /*34d0*/  BSSY B3, `(.L_x_11897) ;  /* 0x0000032000037945 */ /* 0x000fe20003800000 */
[----:B---3--:R-:W-:-:S04]  /*34e0*/  LEA R10, P0, R16, R14, 0x1 ;  /* 0x0000000e100a7211 */ /* 0x008fc800078008ff */
[----:B--2---:R-:W-:-:S07]  /*34f0*/  LEA.HI.X R11, R16, R69, R17, 0x1, P0 ;  /* 0x00000045100b7211 */ /* 0x004fce00000f0c11 */
[----:B----4-:R-:W-:Y:S05]  /*3500*/  @P5 BRA `(.L_x_11898) ;  /* 0x0000000000b85947 */ /* 0x010fea0003800000 */
[----:B------:R-:W-:Y:S01]  /*3510*/  SHF.R.U64 R95, R70, 0x10, R71 ;  /* 0x00000010465f7819 */ /* 0x000fe20000001247 */
[----:B0-----:R-:W-:Y:S01]  /*3520*/  IMAD.U32 R15, R7, 0x10000, RZ ;  /* 0x00010000070f7824 */ /* 0x001fe200078e00ff */
[----:B------:R-:W-:Y:S01]  /*3530*/  SHF.R.U64 R96, R42, 0x10, R43 ;  /* 0x000000102a607819 */ /* 0x000fe2000000122b */
[----:B------:R-:W-:Y:S01]  /*3540*/  IMAD.U32 R12, R6, 0x10000, RZ ;  /* 0x00010000060c7824 */ /* 0x000fe200078e00ff */
[----:B------:R-:W-:Y:S02]  /*3550*/  SHF.R.U32.HI R97, RZ, 0x10, R71 ;  /* 0x00000010ff617819 */ /* 0x000fe40000011647 */
[----:B------:R-:W-:Y:S02]  /*3560*/  SHF.R.U32.HI R94, RZ, 0x10, R43 ;  /* 0x00000010ff5e7819 */ /* 0x000fe4000001162b */
[----:B------:R-:W-:Y:S02]  /*3570*/  PRMT R95, R98, 0x5410, R95 ;  /* 0x00005410625f7816 */ /* 0x000fe4000000005f */
[----:B------:R-:W-:-:S02]  /*3580*/  PRMT R43, R68, 0x5432, R96 ;  /* 0x00005432442b7816 */ /* 0x000fc40000000060 */
[----:B------:R-:W-:Y:S02]  /*3590*/  PRMT R97, R99, 0x5410, R97 ;  /* 0x0000541063617816 */ /* 0x000fe40000000061 */
[----:B------:R-:W-:Y:S02]  /*35a0*/  LOP3.LUT R42, R7, 0xffff0000, RZ, 0xc0, !PT ;  /* 0xffff0000072a7812 */ /* 0x000fe400078ec0ff */
[----:B------:R-:W-:Y:S01]  /*35b0*/  PRMT R71, R83, 0x5432, R94 ;  /* 0x0000543253477816 */ /* 0x000fe2000000005e */
[----:B------:R-:W-:Y:S01]  /*35c0*/  IMAD.U32 R98, R97, 0x10000, RZ ;  /* 0x0001000061627824 */ /* 0x000fe200078e00ff */
[----:B------:R-:W-:Y:S02]  /*35d0*/  LOP3.LUT R7, R5, 0xffff0000, RZ, 0xc0, !PT ;  /* 0xffff000005077812 */ /* 0x000fe400078ec0ff */
[----:B------:R-:W-:Y:S01]  /*35e0*/  LOP3.LUT R96, R95, 0xffff0000, RZ, 0xc0, !PT ;  /* 0xffff00005f607812 */ /* 0x000fe200078ec0ff */
[----:B------:R-:W-:Y:S01]  /*35f0*/  IMAD.U32 R94, R71, 0x10000, RZ ;  /* 0x00010000475e7824 */ /* 0x000fe200078e00ff */
[----:B------:R-:W-:Y:S01]  /*3600*/  LOP3.LUT R70, R43, 0xffff0000, RZ, 0xc0, !PT ;  /* 0xffff00002b467812 */ /* 0x000fe200078ec0ff */
[----:B------:R-:W-:Y:S01]  /*3610*/  IMAD.U32 R95, R95, 0x10000, RZ ;  /* 0x000100005f5f7824 */ /* 0x000fe200078e00ff */
[----:B------:R-:W-:Y:S01]  /*3620*/  LOP3.LUT R13, R6, 0xffff0000, RZ, 0xc0, !PT ;  /* 0xffff0000060d7812 */ /* 0x000fe200078ec0ff */
[----:B------:R-:W-:-:S02]  /*3630*/  IMAD.U32 R6, R5, 0x10000, RZ ;  /* 0x0001000005067824 */ /* 0x000fc400078e00ff */
[C---:B------:R-:W-:Y:S01]  /*3640*/  FMUL.FTZ R99, R7.reuse, R96 ;  /* 0x0000006007637220 */ /* 0x040fe20000410000 */
[C---:B------:R-:W-:Y:S02]  /*3650*/  IMAD.U32 R5, R4.reuse, 0x10000, RZ ;  /* 0x0001000004057824 */ /* 0x040fe400078e00ff */
[----:B------:R-:W-:Y:S01]  /*3660*/  FMUL.FTZ R7, R7, R70 ;  /* 0x0000004607077220 */ /* 0x000fe20000410000 */
[----:B------:R-:W-:Y:S01]  /*3670*/  LOP3.LUT R4, R4, 0xffff0000, RZ, 0xc0, !PT ;  /* 0xffff000004047812 */ /* 0x000fe200078ec0ff */
[----:B------:R-:W-:Y:S01]  /*3680*/  FMUL.FTZ R103, R13, R98 ;  /* 0x000000620d677220 */ /* 0x000fe20000410000 */
[----:B------:R-:W-:Y:S01]  /*3690*/  LOP3.LUT R97, R97, 0xffff0000, RZ, 0xc0, !PT ;  /* 0xffff000061617812 */ /* 0x000fe200078ec0ff */
[----:B------:R-:W-:Y:S01]  /*36a0*/  FMUL.FTZ R13, R13, R94 ;  /* 0x0000005e0d0d7220 */ /* 0x000fe20000410000 */
[----:B------:R-:W-:Y:S01]  /*36b0*/  LOP3.LUT R71, R71, 0xffff0000, RZ, 0xc0, !PT ;  /* 0xffff000047477812 */ /* 0x000fe200078ec0ff */
[----:B------:R-:W-:Y:S02]  /*36c0*/  IMAD.U32 R43, R43, 0x10000, RZ ;  /* 0x000100002b2b7824 */ /* 0x000fe400078e00ff */
[C---:B------:R-:W-:Y:S01]  /*36d0*/  FFMA.FTZ R99, R6.reuse, R70, -R99 ;  /* 0x0000004606637223 */ /* 0x040fe20000010863 */
[----:B------:R-:W-:Y:S01]  /*36e0*/  FFMA.FTZ R96, R6, R96, R7 ;  /* 0x0000006006607223 */ /* 0x000fe20000010007 */
[----:B------:R-:W-:Y:S01]  /*36f0*/  FFMA.FTZ R103, R12, R94, -R103 ;  /* 0x0000005e0c677223 */ /* 0x000fe20000010867 */
[----:B------:R-:W-:Y:S01]  /*3700*/  FMUL.FTZ R6, R4, R95 ;  /* 0x0000005f04067220 */ /* 0x000fe20000410000 */
[----:B------:R-:W-:Y:S01]  /*3710*/  FFMA.FTZ R12, R12, R98, R13 ;  /* 0x000000620c0c7223 */ /* 0x000fe2000001000d */
        /* <DEDUP_REMOVED lines=9> */
[----:B------:R-:W-:Y:S01]  /*37b0*/  F2FP.BF16.F32.PACK_AB R4, R5, R6 ;  /* 0x000000060504723e */ /* 0x000fe200000010ff */
[----:B------:R-:W-:Y:S01]  /*37c0*/  IMAD.MOV.U32 R5, RZ, RZ, R96 ;  /* 0x000000ffff057224 */ /* 0x000fe200078e0060 */
[----:B------:R-:W-:Y:S01]  /*37d0*/  F2FP.BF16.F32.PACK_AB R7, R15, R70 ;  /* 0x000000460f07723e */ /* 0x000fe200000010ff */
[----:B------:R-:W-:-:S07]  /*37e0*/  IMAD.MOV.U32 R6, RZ, RZ, R12 ;  /* 0x000000ffff067224 */ /* 0x000fce00078e000c */
.L_x_11898:
[----:B------:R-:W-:Y:S05]  /*37f0*/  BSYNC B3 ;  /* 0x0000000000037941 */ /* 0x000fea0003800000 */
.L_x_11897:
[----:B0-----:R4:W-:Y:S02]  /*3800*/  ST.E.128 desc[UR42][R10.64], R4 ;  /* 0x000000040a007985 */ /* 0x0019e4000c101d2a */
.L_x_11896:
[----:B------:R-:W-:Y:S05]  /*3810*/  BSYNC B2 ;  /* 0x0000000000027941 */ /* 0x000fea0003800000 */
.L_x_11895:
[----:B------:R-:W-:-:S13]  /*3820*/  LOP3.LUT P0, RZ, R56, 0x2, RZ, 0xc0, !PT ;  /* 0x0000000238ff7812 */ /* 0x000fda000780c0ff */
[----:B------:R-:W-:Y:S05]  /*3830*/  @!P0 BRA `(.L_x_11894) ;  /* 0x0000000000d88947 */ /* 0x000fea0003800000 */
[----:B----4-:R4:W0:Y:S01]  /*3840*/  LDS.128 R4, [R81] ;  /* 0x0000000051047984 */ /* 0x0108220000000c00 */
[----:B------:R-:W-:Y:S01]  /*3850*/  ISETP.GE.AND P5, PT, R186, R79, PT ;  /* 0x0000004fba00720c */ /* 0x000fe20003fa6270 */
[----:B------:R-:W-:Y:S01]  /*3860*/  BSSY B2, `(.L_x_11899) ;  /* 0x0000032000027945 */ /* 0x000fe20003800000 */
[----:B---3--:R-:W-:-:S04]  /*3870*/  LEA R10, P0, R18, R14, 0x1 ;  /* 0x0000000e120a7211 */ /* 0x008fc800078008ff */
[----:B--2---:R-:W-:-:S07]  /*3880*/  LEA.HI.X R11, R18, R69, R184, 0x1, P0 ;  /* 0x00000045120b7211 */ /* 0x004fce00000f0cb8 */
[----:B----4-:R-:W-:Y:S05]  /*3890*/  @P5 BRA `(.L_x_11900) ;  /* 0x0000000000b85947 */ /* 0x010fea0003800000 */
[--C-:B------:R-:W-:Y:S01]  /*38a0*/  SHF.R.U64 R43, R38, 0x10, R39.reuse ;  /* 0x00000010262b7819 */ /* 0x100fe20000001227 */
[----:B0-----:R-:W-:Y:S01]  /*38b0*/  IMAD.U32 R14, R7, 0x10000, RZ ;  /* 0x00010000070e7824 */ /* 0x001fe200078e00ff */
[----:B------:R-:W-:Y:S01]  /*38c0*/  SHF.R.U32.HI R38, RZ, 0x10, R39 ;  /* 0x00000010ff267819 */ /* 0x000fe20000011627 */
[----:B------:R-:W-:Y:S01]  /*38d0*/  IMAD.U32 R12, R6, 0x10000, RZ ;  /* 0x00010000060c7824 */ /* 0x000fe200078e00ff */
[--C-:B------:R-:W-:Y:S02]  /*38e0*/  SHF.R.U64 R39, R40, 0x10, R41.reuse ;  /* 0x0000001028277819 */ /* 0x100fe40000001229 */
[----:B------:R-:W-:Y:S02]  /*38f0*/  SHF.R.U32.HI R40, RZ, 0x10, R41 ;  /* 0x00000010ff287819 */ /* 0x000fe40000011629 */
[----:B------:R-:W-:Y:S02]  /*3900*/  PRMT R91, R91, 0x5410, R38 ;  /* 0x000054105b5b7816 */ /* 0x000fe40000000026 */
[----:B------:R-:W-:-:S02]  /*3910*/  PRMT R93, R93, 0x5410, R40 ;  /* 0x000054105d5d7816 */ /* 0x000fc40000000028 */
[----:B------:R-:W-:Y:S01]  /*3920*/  PRMT R92, R92, 0x5410, R39 ;  /* 0x000054105c5c7816 */ /* 0x000fe20000000027 */
[----:B------:R-:W-:Y:S01]  /*3930*/  IMAD.U32 R39, R91, 0x10000, RZ ;  /* 0x000100005b277824 */ /* 0x000fe200078e00ff */
[----:B------:R-:W-:Y:S01]  /*3940*/  LOP3.LUT R13, R6, 0xffff0000, RZ, 0xc0, !PT ;  /* 0xffff0000060d7812 */ /* 0x000fe200078ec0ff */
[----:B------:R-:W-:Y:S01]  /*3950*/  IMAD.U32 R41, R93, 0x10000, RZ ;  /* 0x000100005d297824 */ /* 0x000fe200078e00ff */
[----:B------:R-:W-:Y:S01]  /*3960*/  LOP3.LUT R15, R7, 0xffff0000, RZ, 0xc0, !PT ;  /* 0xffff0000070f7812 */ /* 0x000fe200078ec0ff */
[----:B------:R-:W-:Y:S01]  /*3970*/  IMAD.U32 R6, R5, 0x10000, RZ ;  /* 0x0001000005067824 */ /* 0x000fe200078e00ff */
[----:B------:R-:W-:Y:S01]  /*3980*/  PRMT R90, R90, 0x5410, R43 ;  /* 0x000054105a5a7816 */ /* 0x000fe2000000002b */
[----:B------:R-:W-:Y:S01]  /*3990*/  FMUL.FTZ R69, R13, R41 ;  /* 0x000000290d457220 */ /* 0x000fe20000410000 */
[----:B------:R-:W-:Y:S01]  /*39a0*/  LOP3.LUT R7, R5, 0xffff0000, RZ, 0xc0, !PT ;  /* 0xffff000005077812 */ /* 0x000fe200078ec0ff */
[-C--:B------:R-:W-:Y:S01]  /*39b0*/  FMUL.FTZ R13, R13, R39.reuse ;  /* 0x000000270d0d7220 */ /* 0x080fe20000410000 */
[----:B------:R-:W-:Y:S01]  /*39c0*/  LOP3.LUT R40, R92, 0xffff0000, RZ, 0xc0, !PT ;  /* 0xffff00005c287812 */ /* 0x000fe200078ec0ff */
[----:B------:R-:W-:Y:S01]  /*39d0*/  IMAD.U32 R5, R4, 0x10000, RZ ;  /* 0x0001000004057824 */ /* 0x000fe200078e00ff */
[----:B------:R-:W-:Y:S01]  /*39e0*/  LOP3.LUT R38, R90, 0xffff0000, RZ, 0xc0, !PT ;  /* 0xffff00005a267812 */ /* 0x000fe200078ec0ff */
[----:B------:R-:W-:Y:S01]  /*39f0*/  FFMA.FTZ R69, R12, R39, -R69 ;  /* 0x000000270c457223 */ /* 0x000fe20000010845 */
[----:B------:R-:W-:Y:S01]  /*3a00*/  LOP3.LUT R93, R93, 0xffff0000, RZ, 0xc0, !PT ;  /* 0xffff00005d5d7812 */ /* 0x000fe200078ec0ff */
[----:B------:R-:W-:Y:S01]  /*3a10*/  FMUL.FTZ R43, R7, R40 ;  /* 0x00000028072b7220 */ /* 0x000fe20000410000 */
[----:B------:R-:W-:Y:S01]  /*3a20*/  LOP3.LUT R91, R91, 0xffff0000, RZ, 0xc0, !PT ;  /* 0xffff00005b5b7812 */ /* 0x000fe200078ec0ff */
[-C--:B------:R-:W-:Y:S01]  /*3a30*/  FMUL.FTZ R7, R7, R38.reuse ;  /* 0x0000002607077220 */ /* 0x080fe20000410000 */
[----:B------:R-:W-:Y:S01]  /*3a40*/  LOP3.LUT R4, R4, 0xffff0000, RZ, 0xc0, !PT ;  /* 0xffff000004047812 */ /* 0x000fe200078ec0ff */
[----:B------:R-:W-:Y:S01]  /*3a50*/  FFMA.FTZ R43, R6, R38, -R43 ;  /* 0x00000026062b7223 */ /* 0x000fe2000001082b */
[----:B------:R-:W-:Y:S01]  /*3a60*/  FFMA.FTZ R12, R12, R41, R13 ;  /* 0x000000290c0c7223 */ /* 0x000fe2000001000d */
[----:B------:R-:W-:-:S02]  /*3a70*/  IMAD.U32 R92, R92, 0x10000, RZ ;  /* 0x000100005c5c7824 */ /* 0x000fc400078e00ff */
[C---:B------:R-:W-:Y:S01]  /*3a80*/  FMUL.FTZ R13, R15.reuse, R93 ;  /* 0x0000005d0f0d7220 */ /* 0x040fe20000410000 */
        /* <DEDUP_REMOVED lines=15> */
.L_x_11900:
[----:B------:R-:W-:Y:S05]  /*3b80*/  BSYNC B2 ;  /* 0x0000000000027941 */ /* 0x000fea0003800000 */
.L_x_11899:
[----:B0-----:R0:W-:Y:S02]  /*3b90*/  ST.E.128 desc[UR42][R10.64], R4 ;  /* 0x000000040a007985 */ /* 0x0011e4000c101d2a */
.L_x_11894:
[----:B------:R-:W-:Y:S05]  /*3ba0*/  BSYNC B1 ;  /* 0x0000000000017941 */ /* 0x000fea0003800000 */
.L_x_11893:
[----:B------:R-:W-:-:S03]  /*3bb0*/  UMOV UR4, 0xffffffff ;  /* 0xffffffff00047882 */ /* 0x000fc60000000000 */
[----:B------:R-:W-:Y:S05]  /*3bc0*/  BRA.DIV UR4, `(.L_x_11901) ;  /* 0x0000029604b87947 */ /* 0x000fea000b800000 */
[----:B------:R0:W0:Y:S04]  /*3bd0*/  SHFL.IDX PT, R39, R78, 0x1, 0x1c1f ;  /* 0x003c1f004e277f89 */ /* 0x00002800000e0000 */
[----:B---3--:R3:W0:Y:S02]  /*3be0*/  SHFL.IDX PT, R14, R77, 0x1, 0x1c1f ;  /* 0x003c1f004d0e7f89 */ /* 0x00862400000e0000 */
.L_x_12257:
[----:B------:R-:W-:Y:S05]  /*3bf0*/  @P4 BRA `(.L_x_11902) ;  /* 0x0000002000604947 */ /* 0x000fea0003800000 */
[----:B0---4-:R-:W-:Y:S01]  /*3c00*/  LOP3.LUT R4, R56, 0x1, RZ, 0xc0, !PT ;  /* 0x0000000138047812 */ /* 0x011fe200078ec0ff */
[----:B------:R-:W-:Y:S03]  /*3c10*/  BSSY B1, `(.L_x_11903) ;  /* 0x0000039000017945 */ /* 0x000fe60003800000 */
[----:B------:R-:W-:-:S13]  /*3c20*/  ISETP.NE.U32.AND P0, PT, R4, 0x1, PT ;  /* 0x000000010400780c */ /* 0x000fda0003f05070 */
[----:B------:R-:W-:Y:S05]  /*3c30*/  @P0 BRA `(.L_x_11904) ;  /* 0x0000000000d80947 */ /* 0x000fea0003800000 */
[----:B------:R0:W4:Y:S01]  /*3c40*/  LDS.128 R4, [R82+0x2000] ;  /* 0x0020000052047984 */ /* 0x0001220000000c00 */
[----:B------:R-:W-:Y:S01]  /*3c50*/  ISETP.GE.AND P4, PT, R22, R79, PT ;  /* 0x0000004f1600720c */ /* 0x000fe20003f86270 */
[----:B------:R-:W-:Y:S01]  /*3c60*/  BSSY B2, `(.L_x_11905) ;  /* 0x0000032000027945 */ /* 0x000fe20003800000 */
[----:B------:R-:W-:-:S04]  /*3c70*/  LEA R10, P0, R16, R14, 0x1 ;  /* 0x0000000e100a7211 */ /* 0x000fc800078008ff */
[----:B------:R-:W-:-:S07]  /*3c80*/  LEA.HI.X R11, R16, R39, R17, 0x1, P0 ;  /* 0x00000027100b7211 */ /* 0x000fce00000f0c11 */
        /* <DEDUP_REMOVED lines=23> */
[----:B------:R-:W-:Y:S01]  /*3e00*/  LOP3.LUT R87, R87, 0xffff0000, RZ, 0xc0, !PT ;  /* 0xffff000057577812 */ /* 0x000fe200078ec0ff */
[C---:B------:R-:W-:Y:S01]  /*3e10*/  FMUL.FTZ R7, R13.reuse, R38 ;  /* 0x000000260d077220 */ /* 0x040fe20000410000 */
[----:B------:R-:W-:Y:S01]  /*3e20*/  FMUL.FTZ R13, R13, R36 ;  /* 0x000000240d0d7220 */ /* 0x000fe20000410000 */
[----:B------:R-:W-:-:S02]  /*3e30*/  IMAD.U32 R6, R5, 0x10000, RZ ;  /* 0x0001000005067824 */ /* 0x000fc400078e00ff */
[----:B------:R-:W-:Y:S02]  /*3e40*/  IMAD.U32 R5, R4, 0x10000, RZ ;  /* 0x0001000004057824 */ /* 0x000fe400078e00ff */
[C---:B------:R-:W-:Y:S01]  /*3e50*/  FFMA.FTZ R36, R12.reuse, R36, -R7 ;  /* 0x000000240c247223 */ /* 0x040fe20000010807 */
[----:B------:R-:W-:Y:S01]  /*3e60*/  FFMA.FTZ R13, R12, R38, R13 ;  /* 0x000000260c0d7223 */ /* 0x000fe2000001000d */
[----:B------:R-:W-:Y:S01]  /*3e70*/  LOP3.LUT R4, R4, 0xffff0000, RZ, 0xc0, !PT ;  /* 0xffff000004047812 */ /* 0x000fe200078ec0ff */
[C---:B------:R-:W-:Y:S01]  /*3e80*/  FMUL.FTZ R12, R34.reuse, R89 ;  /* 0x00000059220c7220 */ /* 0x040fe20000410000 */
[----:B------:R-:W-:Y:S01]  /*3e90*/  FMUL.FTZ R34, R34, R87 ;  /* 0x0000005722227220 */ /* 0x000fe20000410000 */
        /* <DEDUP_REMOVED lines=14> */
.L_x_11906:
[----:B------:R-:W-:Y:S05]  /*3f80*/  BSYNC B2 ;  /* 0x0000000000027941 */ /* 0x000fea0003800000 */
.L_x_11905:
[----:B----4-:R0:W-:Y:S02]  /*3f90*/  ST.E.128 desc[UR42][R10.64], R4 ;  /* 0x000000040a007985 */ /* 0x0101e4000c101d2a */
.L_x_11904:
[----:B------:R-:W-:Y:S05]  /*3fa0*/  BSYNC B1 ;  /* 0x0000000000017941 */ /* 0x000fea0003800000 */
.L_x_11903:
[----:B------:R-:W-:-:S13]  /*3fb0*/  LOP3.LUT P0, RZ, R56, 0x2, RZ, 0xc0, !PT ;  /* 0x0000000238ff7812 */ /* 0x000fda000780c0ff */
[----:B------:R-:W-:Y:S05]  /*3fc0*/  @!P0 BRA `(.L_x_11902) ;  /* 0x0000001c006c8947 */ /* 0x000fea0003800000 */
[----:B0-----:R0:W4:Y:S01]  /*3fd0*/  LDS.128 R4, [R81+0x2000] ;  /* 0x0020000051047984 */ /* 0x0011220000000c00 */
[----:B------:R-:W-:Y:S01]  /*3fe0*/  ISETP.GE.AND P4, PT, R186, R79, PT ;  /* 0x0000004fba00720c */ /* 0x000fe20003f86270 */
[----:B------:R-:W-:Y:S01]  /*3ff0*/  BSSY B1, `(.L_x_11907) ;  /* 0x0000032000017945 */ /* 0x000fe20003800000 */
[----:B------:R-:W-:-:S04]  /*4000*/  LEA R10, P0, R18, R14, 0x1 ;  /* 0x0000000e120a7211 */ /* 0x000fc800078008ff */
[----:B------:R-:W-:-:S07]  /*4010*/  LEA.HI.X R11, R18, R39, R184, 0x1, P0 ;  /* 0x00000027120b7211 */ /* 0x000fce00000f0cb8 */
[----:B0-----:R-:W-:Y:S05]  /*4020*/  @P4 BRA `(.L_x_11908) ;  /* 0x0000000000b84947 */ /* 0x001fea0003800000 */
[--C-:B------:R-:W-:Y:S01]  /*4030*/  SHF.R.U64 R15, R32, 0x10, R33.reuse ;  /* 0x00000010200f7819 */ /* 0x100fe20000001221 */
[----:B----4-:R-:W-:Y:S01]  /*4040*/  IMAD.U32 R12, R7, 0x10000, RZ ;  /* 0x00010000070c7824 */ /* 0x010fe200078e00ff */
[----:B------:R-:W-:Y:S02]  /*4050*/  SHF.R.U32.HI R32, RZ, 0x10, R33 ;  /* 0x00000010ff207819 */ /* 0x000fe40000011621 */
[--C-:B------:R-:W-:Y:S02]  /*4060*/  SHF.R.U32.HI R14, RZ, 0x10, R9.reuse ;  /* 0x00000010ff0e7819 */ /* 0x100fe40000011609 */
[----:B------:R-:W-:Y:S02]  /*4070*/  PRMT R85, R85, 0x5410, R32 ;  /* 0x0000541055557816 */ /* 0x000fe40000000020 */
[----:B------:R-:W-:Y:S01]  /*4080*/  SHF.R.U64 R35, R8, 0x10, R9 ;  /* 0x0000001008237819 */ /* 0x000fe20000001209 */
[----:B------:R-:W-:Y:S01]  /*4090*/  IMAD.U32 R8, R6, 0x10000, RZ ;  /* 0x0001000006087824 */ /* 0x000fe200078e00ff */
[----:B------:R-:W-:Y:S01]  /*40a0*/  PRMT R83, R83, 0x5410, R14 ;  /* 0x0000541053537816 */ /* 0x000fe2000000000e */
[----:B------:R-:W-:Y:S01]  /*40b0*/  IMAD.U32 R33, R85, 0x10000, RZ ;  /* 0x0001000055217824 */ /* 0x000fe200078e00ff */
[----:B------:R-:W-:-:S02]  /*40c0*/  PRMT R84, R84, 0x5410, R15 ;  /* 0x0000541054547816 */ /* 0x000fc4000000000f */
        /* <DEDUP_REMOVED lines=36> */
.L_x_11908:
[----:B------:R-:W-:Y:S05]  /*4310*/  BSYNC B1 ;  /* 0x0000000000017941 */ /* 0x000fea0003800000 */
.L_x_11907:
[----:B----4-:R0:W-:Y:S01]  /*4320*/  ST.E.128 desc[UR42][R10.64], R4 ;  /* 0x000000040a007985 */ /* 0x0101e2000c101d2a */
[----:B------:R-:W-:Y:S05]  /*4330*/  BRA `(.L_x_11902) ;  /* 0x0000001800907947 */ /* 0x000fea0003800000 */
.L_x_11884:
[----:B------:R-:W-:Y:S02]  /*4340*/  IMAD R76, R50, -0x60, R26 ;  /* 0xffffffa0324c7824 */ /* 0x000fe400078e021a */
[----:B------:R-:W-:-:S03]  /*4350*/  VIADD R38, R157, 0x40 ;  /* 0x000000409d267836 */ /* 0x000fc60000000000 */
[----:B------:R-:W-:-:S04]  /*4360*/  VIMNMX R76, R76, 0x60, PT ;  /* 0x000000604c4c7848 */ /* 0x000fc80003fe0100 */
[----:B------:R-:W-:-:S04]  /*4370*/  ISETP.GE.AND P0, PT, R157, R76, PT ;  /* 0x0000004c9d00720c */ /* 0x000fc80003f06270 */
[----:B------:R-:W-:-:S13]  /*4380*/  ISETP.GE.OR P0, PT, R16, R79, P0 ;  /* 0x0000004f1000720c */ /* 0x000fda0000706670 */
[----:B------:R-:W0:Y:S01]  /*4390*/  @!P0 LDC.64 R36, c[0x0][0x3e8] ;  /* 0x0000fa00ff248b82 */ /* 0x000e220000000a00 */
[----:B------:R-:W-:Y:S02]  /*43a0*/  @!P0 IMAD.MOV.U32 R4, RZ, RZ, R24 ;  /* 0x000000ffff048224 */ /* 0x000fe400078e0018 */
[----:B------:R-:W-:Y:S02]  /*43b0*/  @!P0 IMAD.MOV.U32 R5, RZ, RZ, R60 ;  /* 0x000000ffff058224 */ /* 0x000fe400078e003c */
[----:B------:R-:W-:Y:S02]  /*43c0*/  @!P0 IMAD R33, R67, 0x60, RZ ;  /* 0x0000006043218824 */ /* 0x000fe400078e02ff */
[----:B------:R-:W-:Y:S01]  /*43d0*/  @!P0 IMAD.WIDE.U32 R6, R14, 0x60, R4 ;  /* 0x000000600e068825 */ /* 0x000fe200078e0004 */
[----:B------:R-:W1:Y:S03]  /*43e0*/  @!P0 LDC.64 R8, c[0x0][0x400] ;  /* 0x00010000ff088b82 */ /* 0x000e660000000a00 */
[----:B------:R-:W-:-:S02]  /*43f0*/  @!P0 IMAD.MOV.U32 R4, RZ, RZ, R44 ;  /* 0x000000ffff048224 */ /* 0x000fc400078e002c */
[----:B------:R-:W-:Y:S02]  /*4400*/  @!P0 IMAD.MOV.U32 R5, RZ, RZ, R62 ;  /* 0x000000ffff058224 */ /* 0x000fe400078e003e */
[----:B------:R-:W-:Y:S02]  /*4410*/  @!P0 IMAD R35, R80, 0x60, RZ ;  /* 0x0000006050238824 */ /* 0x000fe400078e02ff */
[----:B------:R-:W-:-:S04]  /*4420*/  @!P0 IMAD.WIDE.U32 R4, R68, 0x60, R4 ;  /* 0x0000006044048825 */ /* 0x000fc800078e0004 */
[----:B------:R-:W-:Y:S01]  /*4430*/  @!P0 IMAD.IADD R7, R33, 0x1, R7 ;  /* 0x0000000121078824 */ /* 0x000fe200078e0207 */
[----:B------:R-:W-:Y:S01]  /*4440*/  CS2R R32, SRZ ;  /* 0x0000000000207805 */ /* 0x000fe2000001ff00 */
[----:B------:R-:W-:Y:S01]  /*4450*/  @!P0 IMAD.IADD R5, R35, 0x1, R5 ;  /* 0x0000000123058824 */ /* 0x000fe200078e0205 */
[C---:B0-----:R-:W-:Y:S02]  /*4460*/  @!P0 LEA R36, P3, R6.reuse, R36, 0x1 ;  /* 0x0000002406248211 */ /* 0x041fe400078608ff */
[----:B------:R-:W-:Y:S02]  /*4470*/  CS2R R34, SRZ ;  /* 0x0000000000227805 */ /* 0x000fe4000001ff00 */
[----:B------:R-:W-:Y:S02]  /*4480*/  @!P0 LEA.HI.X R37, R6, R37, R7, 0x1, P3 ;  /* 0x0000002506258211 */ /* 0x000fe400018f0c07 */
[----:B------:R-:W-:Y:S02]  /*4490*/  CS2R R6, SRZ ;  /* 0x0000000000067805 */ /* 0x000fe4000001ff00 */
[----:B-1----:R-:W-:-:S04]  /*44a0*/  @!P0 LEA R8, P4, R4, R8, 0x1 ;  /* 0x0000000804088211 */ /* 0x002fc800078808ff */
[----:B------:R-:W-:Y:S02]  /*44b0*/  @!P0 LEA.HI.X R9, R4, R9, R5, 0x1, P4 ;  /* 0x0000000904098211 */ /* 0x000fe400020f0c05 */
[----:B------:R-:W-:-:S03]  /*44c0*/  CS2R R4, SRZ ;  /* 0x0000000000047805 */ /* 0x000fc6000001ff00 */
[----:B------:R-:W5:Y:S04]  /*44d0*/  @!P0 LDG.E.128 R32, desc[UR42][R8.64] ;  /* 0x0000002a08208981 */ /* 0x000f68000c1e1d00 */
[----:B------:R0:W5:Y:S01]  /*44e0*/  @!P0 LDG.E.128 R4, desc[UR42][R36.64] ;  /* 0x0000002a24048981 */ /* 0x000162000c1e1d00 */
[----:B------:R-:W-:-:S04]  /*44f0*/  ISETP.GE.AND P0, PT, R38, R76, PT ;  /* 0x0000004c2600720c */ /* 0x000fc80003f06270 */
[----:B------:R-:W-:Y:S01]  /*4500*/  ISETP.GE.OR P0, PT, R16, R79, P0 ;  /* 0x0000004f1000720c */ /* 0x000fe20000706670 */
[----:B------:R-:W-:Y:S01]  /*4510*/  BSSY B1, `(.L_x_11909) ;  /* 0x000001a000017945 */ /* 0x000fe20003800000 */
[----:B------:R-:W-:Y:S02]  /*4520*/  CS2R R38, SRZ ;  /* 0x0000000000267805 */ /* 0x000fe4000001ff00 */
[----:B------:R-:W-:Y:S02]  /*4530*/  CS2R R42, SRZ ;  /* 0x00000000002a7805 */ /* 0x000fe4000001ff00 */
[----:B------:R-:W-:Y:S02]  /*4540*/  CS2R R40, SRZ ;  /* 0x0000000000287805 */ /* 0x000fe4000001ff00 */
[----:B0-----:R-:W-:-:S05]  /*4550*/  CS2R R36, SRZ ;  /* 0x0000000000247805 */ /* 0x001fca000001ff00 */
[----:B------:R-:W-:Y:S05]  /*4560*/  @P0 BRA `(.L_x_11910) ;  /* 0x0000000000500947 */ /* 0x000fea0003800000 */
[C---:B------:R-:W-:Y:S01]  /*4570*/  SHF.L.U64.HI R9, R10.reuse, 0x6, R11 ;  /* 0x000000060a097819 */ /* 0x040fe2000001020b */
[----:B------:R-:W-:Y:S01]  /*4580*/  IMAD.SHL.U32 R8, R10, 0x40, RZ ;  /* 0x000000400a087824 */ /* 0x000fe200078e00ff */
[C---:B------:R-:W-:Y:S01]  /*4590*/  SHF.L.U64.HI R11, R12.reuse, 0x6, R13 ;  /* 0x000000060c0b7819 */ /* 0x040fe2000001020d */
[----:B------:R-:W-:Y:S01]  /*45a0*/  IMAD.SHL.U32 R10, R12, 0x40, RZ ;  /* 0x000000400c0a7824 */ /* 0x000fe200078e00ff */
[----:B------:R-:W-:Y:S01]  /*45b0*/  ULDC.64 UR4, c[0x0][0x3e8] ;  /* 0x0000fa0000047ab9 */ /* 0x000fe20000000a00 */
[----:B------:R-:W-:Y:S01]  /*45c0*/  IMAD.WIDE.U32 R8, R14, 0x60, R8 ;  /* 0x000000600e087825 */ /* 0x000fe200078e0008 */
[----:B------:R-:W-:-:S03]  /*45d0*/  ULDC.64 UR6, c[0x0][0x400] ;  /* 0x0001000000067ab9 */ /* 0x000fc60000000a00 */
[----:B------:R-:W-:Y:S01]  /*45e0*/  IMAD.WIDE.U32 R10, R68, 0x60, R10 ;  /* 0x00000060440a7825 */ /* 0x000fe200078e000a */
[----:B------:R-:W-:-:S03]  /*45f0*/  IADD3 R12, P0, R24, R8, RZ ;  /* 0x00000008180c7210 */ /* 0x000fc60007f1e0ff */
[----:B------:R-:W-:Y:S01]  /*4600*/  IMAD R67, R67, 0x60, RZ ;  /* 0x0000006043437824 */ /* 0x000fe200078e02ff */
[----:B------:R-:W-:Y:S01]  /*4610*/  IADD3 R8, P3, R44, R10, RZ ;  /* 0x0000000a2c087210 */ /* 0x000fe20007f7e0ff */
[----:B------:R-:W-:-:S03]  /*4620*/  IMAD R13, R80, 0x60, RZ ;  /* 0x00000060500d7824 */ /* 0x000fc600078e02ff */
[----:B------:R-:W-:Y:S02]  /*4630*/  IADD3.X R9, R60, R67, R9, P0, !PT ;  /* 0x000000433c097210 */ /* 0x000fe400007fe409 */
[----:B------:R-:W-:Y:S02]  /*4640*/  IADD3.X R11, R62, R13, R11, P3, !PT ;  /* 0x0000000d3e0b7210 */ /* 0x000fe40001ffe40b */
[----:B------:R-:W-:Y:S02]  /*4650*/  LEA R36, P0, R12, UR4, 0x1 ;  /* 0x000000040c247c11 */ /* 0x000fe4000f8008ff */
[----:B------:R-:W-:Y:S02]  /*4660*/  LEA R40, P3, R8, UR6, 0x1 ;  /* 0x0000000608287c11 */ /* 0x000fe4000f8608ff */
[----:B------:R-:W-:Y:S02]  /*4670*/  LEA.HI.X R37, R12, UR5, R9, 0x1, P0 ;  /* 0x000000050c257c11 */ /* 0x000fe400080f0c09 */
[----:B------:R-:W-:-:S04]  /*4680*/  LEA.HI.X R41, R8, UR7, R11, 0x1, P3 ;  /* 0x0000000708297c11 */ /* 0x000fc800098f0c0b */
[----:B------:R-:W5:Y:S04]  /*4690*/  LDG.E.128 R36, desc[UR42][R36.64] ;  /* 0x0000002a24247981 */ /* 0x000f68000c1e1d00 */
[----:B------:R-:W5:Y:S02]  /*46a0*/  LDG.E.128 R40, desc[UR42][R40.64] ;  /* 0x0000002a28287981 */ /* 0x000f64000c1e1d00 */
.L_x_11910:
[----:B------:R-:W-:Y:S05]  /*46b0*/  BSYNC B1 ;  /* 0x0000000000017941 */ /* 0x000fea0003800000 */
.L_x_11909:
[----:B-----5:R-:W-:Y:S01]  /*46c0*/  IMAD.MOV.U32 R8, RZ, RZ, R38 ;  /* 0x000000ffff087224 */ /* 0x020fe200078e0026 */
[----:B------:R-:W-:Y:S01]  /*46d0*/  ULOP3.LUT UR4, UR36, 0x1, URZ, 0xfc, !UPT ;  /* 0x0000000124047892 */ /* 0x000fe2000f8efc3f */
[----:B------:R-:W-:Y:S01]  /*46e0*/  IMAD.MOV.U32 R9, RZ, RZ, R36 ;  /* 0x000000ffff097224 */ /* 0x000fe200078e0024 */
[----:B------:R-:W-:Y:S01]  /*46f0*/  ISETP.GE.AND P4, PT, R16, R79, PT ;  /* 0x0000004f1000720c */ /* 0x000fe20003f86270 */
[----:B------:R-:W-:Y:S01]  /*4700*/  IMAD.MOV.U32 R10, RZ, RZ, R37 ;  /* 0x000000ffff0a7224 */ /* 0x000fe200078e0025 */
[----:B------:R-:W-:Y:S01]  /*4710*/  PRMT R81, R8, 0x7610, R81 ;  /* 0x0000761008517816 */ /* 0x000fe20000000051 */
[----:B------:R-:W-:Y:S01]  /*4720*/  IMAD.MOV.U32 R8, RZ, RZ, R39 ;  /* 0x000000ffff087224 */ /* 0x000fe200078e0027 */
[----:B------:R-:W-:Y:S01]  /*4730*/  UISETP.NE.AND UP0, UPT, UR4, 0x3, UPT ;  /* 0x000000030400788c */ /* 0x000fe2000bf05270 */
[----:B------:R-:W-:Y:S01]  /*4740*/  PRMT R83, R9, 0x7610, R83 ;  /* 0x0000761009537816 */ /* 0x000fe20000000053 */
[----:B------:R-:W-:Y:S01]  /*4750*/  IMAD.MOV.U32 R11, RZ, RZ, R42 ;  /* 0x000000ffff0b7224 */ /* 0x000fe200078e002a */
        /* <DEDUP_REMOVED lines=28> */
.L_x_11911:
[----:B------:R-:W-:Y:S01]  /*4920*/  IMAD R67, R19, 0x8, R2 ;  /* 0x0000000813437824 */ /* 0x000fe200078e0202 */
[----:B------:R-:W-:Y:S01]  /*4930*/  SHF.L.U32 R80, R185, 0x1f, RZ ;  /* 0x0000001fb9507819 */ /* 0x000fe200000006ff */
[----:B------:R-:W-:Y:S01]  /*4940*/  BSSY B1, `(.L_x_11912) ;  /* 0x0000005000017945 */ /* 0x000fe20003800000 */
[----:B------:R-:W-:Y:S02]  /*4950*/  LOP3.LUT R8, R56, 0x1, RZ, 0xc0, !PT ;  /* 0x0000000138087812 */ /* 0x000fe400078ec0ff */
[----:B------:R-:W0:Y:S02]  /*4960*/  SYNCS.PHASECHK.TRANS64.TRYWAIT P5, [R67+URZ+0x22890], R80 ;  /* 0x02289050430075a7 */ /* 0x000e2400080a017f */
[----:B------:R-:W-:Y:S01]  /*4970*/  ISETP.NE.U32.AND P0, PT, R8, 0x1, PT ;  /* 0x000000010800780c */ /* 0x000fe20003f05070 */
[----:B0-----:R-:W-:-:S12]  /*4980*/  @!P5 BRA `(.L_x_11913) ;  /* 0x000002880090d947 */ /* 0x001fd80003800000 */
.L_x_12258:
[----:B------:R-:W-:Y:S05]  /*4990*/  BSYNC B1 ;  /* 0x0000000000017941 */ /* 0x000fea0003800000 */
.L_x_11912:
[----:B------:R-:W-:-:S03]  /*49a0*/  UMOV UR4, 0xffffffff ;  /* 0xffffffff00047882 */ /* 0x000fc60000000000 */
[----:B------:R-:W-:Y:S05]  /*49b0*/  BRA.DIV UR4, `(.L_x_11914) ;  /* 0x0000028a04987947 */ /* 0x000fea000b800000 */
[----:B------:R1:W2:Y:S04]  /*49c0*/  SHFL.IDX PT, R71, R78, RZ, 0x1c1f ;  /* 0x001c1fff4e477589 */ /* 0x0002a800000e0000 */
[----:B------:R1:W3:Y:S02]  /*49d0*/  SHFL.IDX PT, R70, R77, RZ, 0x1c1f ;  /* 0x001c1fff4d467589 */ /* 0x0002e400000e0000 */
.L_x_12262:
[----:B------:R-:W-:Y:S01]  /*49e0*/  ISETP.GE.OR P5, PT, R157, R76, P0 ;  /* 0x0000004c9d00720c */ /* 0x000fe200007a6670 */
[----:B------:R-:W-:Y:S01]  /*49f0*/  BSSY B1, `(.L_x_11915) ;  /* 0x0000075000017945 */ /* 0x000fe20003800000 */
[----:B------:R-:W-:-:S11]  /*4a00*/  IMAD.SHL.U32 R79, R79, 0x2, RZ ;  /* 0x000000024f4f7824 */ /* 0x000fd600078e00ff */
[----:B------:R-:W-:Y:S05]  /*4a10*/  @P5 BRA `(.L_x_11916) ;  /* 0x0000000400c85947 */ /* 0x000fea0003800000 */
[----:B------:R-:W4:Y:S01]  /*4a20*/  LDC R10, c[0x0][0x2f4] ;  /* 0x0000bd00ff0a7b82 */ /* 0x000f220000000800 */
[----:B------:R-:W-:Y:S01]  /*4a30*/  IMAD.SHL.U32 R69, R64, 0x8, RZ ;  /* 0x0000000840457824 */ /* 0x000fe200078e00ff */
[----:B------:R-:W-:Y:S03]  /*4a40*/  BSSY B2, `(.L_x_11917) ;  /* 0x000006d000027945 */ /* 0x000fe60003800000 */
[----:B--23--:R-:W-:-:S04]  /*4a50*/  IMAD.WIDE R68, R69, 0x2, R70 ;  /* 0x0000000245447825 */ /* 0x00cfc800078e0246 */
[----:B----4-:R-:W-:-:S05]  /*4a60*/  IMAD.IADD R8, R10, 0x1, -R79 ;  /* 0x000000010a087824 */ /* 0x010fca00078e0a4f */
[----:B------:R-:W-:-:S04]  /*4a70*/  SEL R8, R79, R8, !P1 ;  /* 0x000000084f087207 */ /* 0x000fc80004800000 */
[----:B------:R-:W-:-:S04]  /*4a80*/  SHF.R.S32.HI R9, RZ, 0x1f, R8 ;  /* 0x0000001fff097819 */ /* 0x000fc80000011408 */
[----:B------:R-:W-:-:S04]  /*4a90*/  LEA.HI R9, R9, R8, RZ, 0x4 ;  /* 0x0000000809097211 */ /* 0x000fc800078f20ff */
[----:B------:R-:W-:-:S05]  /*4aa0*/  LEA.HI.SX32 R9, R9, R64, 0x1c ;  /* 0x0000004009097211 */ /* 0x000fca00078fe2ff */
[----:B------:R-:W-:-:S05]  /*4ab0*/  IMAD.SHL.U32 R89, R9, 0x8, RZ ;  /* 0x0000000809597824 */ /* 0x000fca00078e00ff */
[----:B------:R-:W-:Y:S02]  /*4ac0*/  LOP3.LUT R9, R52, 0x38, R89, 0xf8, !PT ;  /* 0x0000003834097812 */ /* 0x000fe400078ef859 */
[----:B------:R-:W-:Y:S02]  /*4ad0*/  ISETP.GE.AND P5, PT, R89, R10, PT ;  /* 0x0000000a5900720c */ /* 0x000fe40003fa6270 */
[----:B------:R-:W-:-:S05]  /*4ae0*/  LOP3.LUT R9, R9, R54, RZ, 0x3c, !PT ;  /* 0x0000003609097212 */ /* 0x000fca00078e3cff */
[----:B------:R-:W-:Y:S02]  /*4af0*/  IMAD R8, R198, 0x200, R9 ;  /* 0x00000200c6087824 */ /* 0x000fe400078e0209 */
[C---:B------:R-:W-:Y:S02]  /*4b00*/  IMAD R9, R19.reuse, 0x1800, R65 ;  /* 0x0000180013097824 */ /* 0x040fe400078e0241 */
[----:B------:R-:W-:Y:S02]  /*4b10*/  IMAD R11, R19, 0x1800, R8 ;  /* 0x00001800130b7824 */ /* 0x000fe400078e0208 */
[--C-:B------:R-:W-:Y:S02]  /*4b20*/  IMAD R9, R9, 0x2, R2.reuse ;  /* 0x0000000209097824 */ /* 0x100fe400078e0202 */
[----:B------:R-:W-:Y:S02]  /*4b30*/  IMAD R12, R11, 0x2, R2 ;  /* 0x000000020b0c7824 */ /* 0x000fe400078e0202 */
[----:B------:R-:W-:-:S02]  /*4b40*/  @!P5 IMAD.WIDE R70, R89, 0x2, R70 ;  /* 0x000000025946d825 */ /* 0x000fc400078e0246 */
[----:B------:R-:W2:Y:S04]  /*4b50*/  LDS.128 R8, [R9+0x1c400] ;  /* 0x01c4000009087984 */ /* 0x000ea80000000c00 */
[----:B------:R-:W3:Y:S01]  /*4b60*/  LDS.128 R12, [R12+0x1c400] ;  /* 0x01c400000c0c7984 */ /* 0x000ee20000000c00 */
[----:B------:R-:W-:Y:S05]  /*4b70*/  @P4 BRA `(.L_x_11918) ;  /* 0x0000000400644947 */ /* 0x000fea0003800000 */
[----:B------:R-:W-:Y:S01]  /*4b80*/  SHF.R.U32.HI R96, RZ, 0x10, R33 ;  /* 0x00000010ff607819 */ /* 0x000fe20000011621 */
[----:B--2---:R-:W-:Y:S01]  /*4b90*/  IMAD.U32 R90, R11, 0x10000, RZ ;  /* 0x000100000b5a7824 */ /* 0x004fe200078e00ff */
[--C-:B------:R-:W-:Y:S01]  /*4ba0*/  SHF.R.U32.HI R92, RZ, 0x10, R5.reuse ;  /* 0x00000010ff5c7819 */ /* 0x100fe20000011605 */
[----:B---3--:R-:W-:Y:S01]  /*4bb0*/  IMAD.U32 R91, R15, 0x10000, RZ ;  /* 0x000100000f5b7824 */ /* 0x008fe200078e00ff */
[----:B------:R-:W-:Y:S01]  /*4bc0*/  SHF.R.U64 R97, R4, 0x10, R5 ;  /* 0x0000001004617819 */ /* 0x000fe20000001205 */
[----:B------:R-:W-:Y:S01]  /*4bd0*/  IMAD.U32 R5, R14, 0x10000, RZ ;  /* 0x000100000e057824 */ /* 0x000fe200078e00ff */
[----:B------:R-:W-:Y:S01]  /*4be0*/  PRMT R96, R84, 0x5432, R96 ;  /* 0x0000543254607816 */ /* 0x000fe20000000060 */
[----:B------:R-:W-:Y:S01]  /*4bf0*/  IMAD.U32 R4, R10, 0x10000, RZ ;  /* 0x000100000a047824 */ /* 0x000fe200078e00ff */
[----:B------:R-:W-:Y:S01]  /*4c00*/  SHF.R.U64 R93, R6, 0x10, R7 ;  /* 0x00000010065d7819 */ /* 0x000fe20000001207 */
[----:B------:R-:W-:Y:S01]  /*4c10*/  IMAD.U32 R6, R13, 0x10000, RZ ;  /* 0x000100000d067824 */ /* 0x000fe200078e00ff */
[----:B------:R-:W-:-:S02]  /*4c20*/  SHF.R.U64 R99, R34, 0x10, R35 ;  /* 0x0000001022637819 */ /* 0x000fc40000001223 */
[----:B------:R-:W-:Y:S02]  /*4c30*/  SHF.R.U32.HI R98, RZ, 0x10, R35 ;  /* 0x00000010ff627819 */ /* 0x000fe40000011623 */
[----:B------:R-:W-:Y:S02]  /*4c40*/  PRMT R92, R82, 0x5432, R92 ;  /* 0x00005432525c7816 */ /* 0x000fe4000000005c */
[----:B------:R-:W-:Y:S01]  /*4c50*/  PRMT R35, R102, 0x5410, R97 ;  /* 0x0000541066237816 */ /* 0x000fe20000000061 */
[----:B------:R-:W-:Y:S01]  /*4c60*/  IMAD.U32 R97, R96, 0x10000, RZ ;  /* 0x0001000060617824 */ /* 0x000fe200078e00ff */
[----:B------:R-:W-:Y:S01]  /*4c70*/  SHF.R.U32.HI R94, RZ, 0x10, R7 ;  /* 0x00000010ff5e7819 */ /* 0x000fe20000011607 */
[----:B------:R-:W-:Y:S01]  /*4c80*/  IMAD.U32 R7, R9, 0x10000, RZ ;  /* 0x0001000009077824 */ /* 0x000fe200078e00ff */
[----:B------:R-:W-:Y:S02]  /*4c90*/  LOP3.LUT R34, R11, 0xffff0000, RZ, 0xc0, !PT ;  /* 0xffff00000b227812 */ /* 0x000fe400078ec0ff */
[----:B------:R-:W-:Y:S01]  /*4ca0*/  PRMT R11, R100, 0x5410, R93 ;  /* 0x00005410640b7816 */ /* 0x000fe2000000005d */
[----:B------:R-:W-:Y:S01]  /*4cb0*/  IMAD.U32 R93, R92, 0x10000, RZ ;  /* 0x000100005c5d7824 */ /* 0x000fe200078e00ff */
[----:B------:R-:W-:Y:S01]  /*4cc0*/  LOP3.LUT R13, R13, 0xffff0000, RZ, 0xc0, !PT ;  /* 0xffff00000d0d7812 */ /* 0x000fe200078ec0ff */
[----:B------:R-:W-:Y:S01]  /*4cd0*/  FMUL.FTZ R100, R6, R97 ;  /* 0x0000006106647220 */ /* 0x000fe20000410000 */
        /* <DEDUP_REMOVED lines=10> */
[----:B------:R-:W-:Y:S01]  /*4d80*/  SHF.R.U64 R95, R32, 0x10, R33 ;  /* 0x00000010205f7819 */ /* 0x000fe20000001221 */
[C---:B------:R-:W-:Y:S01]  /*4d90*/  IMAD.U32 R33, R12.reuse, 0x10000, RZ ;  /* 0x000100000c217824 */ /* 0x040fe200078e00ff */
[----:B------:R-:W-:Y:S01]  /*4da0*/  LOP3.LUT R32, R12, 0xffff0000, RZ, 0xc0, !PT ;  /* 0xffff00000c207812 */ /* 0x000fe200078ec0ff */
[----:B------:R-:W-:Y:S01]  /*4db0*/  FMUL.FTZ R102, R13, R92 ;  /* 0x0000005c0d667220 */ /* 0x000fe20000410000 */
[----:B------:R-:W-:Y:S01]  /*4dc0*/  PRMT R12, R103, 0x5410, R99 ;  /* 0x00005410670c7816 */ /* 0x000fe20000000063 */
[----:B------:R-:W-:-:S02]  /*4dd0*/  IMAD.U32 R99, R98, 0x10000, RZ ;  /* 0x0001000062637824 */ /* 0x000fc400078e00ff */
[----:B------:R-:W-:Y:S01]  /*4de0*/  FFMA.FTZ R13, R89, R92, -R100 ;  /* 0x0000005c590d7223 */ /* 0x000fe20000010864 */
[----:B------:R-:W-:Y:S01]  /*4df0*/  LOP3.LUT R15, R15, 0xffff0000, RZ, 0xc0, !PT ;  /* 0xffff00000f0f7812 */ /* 0x000fe200078ec0ff */
[C---:B------:R-:W-:Y:S01]  /*4e00*/  FMUL.FTZ R92, R91.reuse, R93 ;  /* 0x0000005d5b5c7220 */ /* 0x040fe20000410000 */
[----:B------:R-:W-:Y:S01]  /*4e10*/  PRMT R95, R104, 0x5410, R95 ;  /* 0x00005410685f7816 */ /* 0x000fe2000000005f */
[-C--:B------:R-:W-:Y:S01]  /*4e20*/  FMUL.FTZ R97, R91, R99.reuse ;  /* 0x000000635b617220 */ /* 0x080fe20000410000 */
[----:B------:R-:W-:Y:S01]  /*4e30*/  LOP3.LUT R98, R98, 0xffff0000, RZ, 0xc0, !PT ;  /* 0xffff000062627812 */ /* 0x000fe200078ec0ff */
[----:B------:R-:W-:Y:S01]  /*4e40*/  FFMA.FTZ R102, R89, R96, R102 ;  /* 0x0000006059667223 */ /* 0x000fe20000010066 */
[----:B------:R-:W-:Y:S01]  /*4e50*/  LOP3.LUT R94, R94, 0xffff0000, RZ, 0xc0, !PT ;  /* 0xffff00005e5e7812 */ /* 0x000fe200078ec0ff */
[C---:B------:R-:W-:Y:S01]  /*4e60*/  FFMA.FTZ R99, R90.reuse, R99, R92 ;  /* 0x000000635a637223 */ /* 0x040fe2000001005c */
[----:B------:R-:W-:Y:S02]  /*4e70*/  IMAD.U32 R92, R95, 0x10000, RZ ;  /* 0x000100005f5c7824 */ /* 0x000fe400078e00ff */
[C---:B------:R-:W-:Y:S01]  /*4e80*/  FMUL.FTZ R89, R15.reuse, R98 ;  /* 0x000000620f597220 */ /* 0x040fe20000410000 */
[----:B------:R-:W-:Y:S01]  /*4e90*/  FFMA.FTZ R97, R90, R93, -R97 ;  /* 0x0000005d5a617223 */ /* 0x000fe20000010861 */
[----:B------:R-:W-:Y:S01]  /*4ea0*/  FMUL.FTZ R15, R15, R94 ;  /* 0x0000005e0f0f7220 */ /* 0x000fe20000410000 */
[----:B------:R-:W-:Y:S01]  /*4eb0*/  LOP3.LUT R95, R95, 0xffff0000, RZ, 0xc0, !PT ;  /* 0xffff00005f5f7812 */ /* 0x000fe200078ec0ff */
[----:B------:R-:W-:-:S02]  /*4ec0*/  IMAD.U32 R90, R35, 0x10000, RZ ;  /* 0x00010000235a7824 */ /* 0x000fc400078e00ff */
[----:B------:R-:W-:Y:S01]  /*4ed0*/  FFMA.FTZ R96, R34, R94, -R89 ;  /* 0x0000005e22607223 */ /* 0x000fe20000010859 */
[C---:B------:R-:W-:Y:S01]  /*4ee0*/  IMAD.U32 R9, R8.reuse, 0x10000, RZ ;  /* 0x0001000008097824 */ /* 0x040fe200078e00ff */
[----:B------:R-:W-:Y:S01]  /*4ef0*/  LOP3.LUT R35, R35, 0xffff0000, RZ, 0xc0, !PT ;  /* 0xffff000023237812 */ /* 0x000fe200078ec0ff */
[C---:B------:R-:W-:Y:S01]  /*4f00*/  FMUL.FTZ R94, R33.reuse, R92 ;  /* 0x0000005c215e7220 */ /* 0x040fe20000410000 */
[----:B------:R-:W-:Y:S01]  /*4f10*/  LOP3.LUT R8, R8, 0xffff0000, RZ, 0xc0, !PT ;  /* 0xffff000008087812 */ /* 0x000fe200078ec0ff */
[----:B------:R-:W-:Y:S01]  /*4f20*/  FFMA.FTZ R34, R34, R98, R15 ;  /* 0x0000006222227223 */ /* 0x000fe2000001000f */
[-C--:B------:R-:W-:Y:S01]  /*4f30*/  FMUL.FTZ R33, R33, R90.reuse ;  /* 0x0000005a21217220 */ /* 0x080fe20000410000 */
[C---:B------:R-:W-:Y:S01]  /*4f40*/  FMUL.FTZ R15, R32.reuse, R95 ;  /* 0x0000005f200f7220 */ /* 0x040fe20000410000 */
[-C--:B------:R-:W-:Y:S01]  /*4f50*/  FMUL.FTZ R89, R32, R35.reuse ;  /* 0x0000002320597220 */ /* 0x080fe20000410000 */
[C---:B------:R-:W-:Y:S01]  /*4f60*/  FFMA.FTZ R94, R9.reuse, R90, -R94 ;  /* 0x0000005a095e7223 */ /* 0x040fe2000001085e */
        /* <DEDUP_REMOVED lines=21> */
[----:B------:R-:W-:Y:S02]  /*50c0*/  F2FP.BF16.F32.PACK_AB R11, R96, R97 ;  /* 0x00000061600b723e */ /* 0x000fe400000010ff */
[----:B------:R-:W-:Y:S02]  /*50d0*/  F2FP.BF16.F32.PACK_AB R13, R102, R7 ;  /* 0x00000007660d723e */ /* 0x000fe400000010ff */
[----:B------:R-:W-:Y:S02]  /*50e0*/  F2FP.BF16.F32.PACK_AB R15, R34, R99 ;  /* 0x00000063220f723e */ /* 0x000fe400000010ff */
[----:B------:R-:W-:-:S02]  /*50f0*/  F2FP.BF16.F32.PACK_AB R12, R89, R92 ;  /* 0x0000005c590c723e */ /* 0x000fc400000010ff */
[----:B------:R-:W-:-:S07]  /*5100*/  F2FP.BF16.F32.PACK_AB R10, R4, R91 ;  /* 0x0000005b040a723e */ /* 0x000fce00000010ff */
.L_x_11918:
[----:B------:R-:W-:Y:S05]  /*5110*/  BSYNC B2 ;  /* 0x0000000000027941 */ /* 0x000fea0003800000 */
.L_x_11917:
[----:B--2---:R4:W-:Y:S04]  /*5120*/  ST.E.128 desc[UR42][R68.64], R8 ;  /* 0x0000000844007985 */ /* 0x0049e8000c101d2a */
[----:B---3--:R4:W-:Y:S02]  /*5130*/  @!P5 ST.E.128 desc[UR42][R70.64], R12 ;  /* 0x0000000c4600d985 */ /* 0x0089e4000c101d2a */
.L_x_11916:
[----:B------:R-:W-:Y:S05]  /*5140*/  BSYNC B1 ;  /* 0x0000000000017941 */ /* 0x000fea0003800000 */
.L_x_11915:
[----:B------:R-:W-:-:S03]  /*5150*/  UMOV UR4, 0xffffffff ;  /* 0xffffffff00047882 */ /* 0x000fc60000000000 */
[----:B------:R-:W-:Y:S05]  /*5160*/  BRA.DIV UR4, `(.L_x_11919) ;  /* 0x0000028204f87947 */ /* 0x000fea000b800000 */
[----:B-1----:R-:W1:Y:S04]  /*5170*/  SHFL.IDX PT, R78, R78, 0x1, 0x1c1f ;  /* 0x003c1f004e4e7f89 */ /* 0x002e6800000e0000 */
[----:B----4-:R4:W0:Y:S02]  /*5180*/  SHFL.IDX PT, R14, R77, 0x1, 0x1c1f ;  /* 0x003c1f004d0e7f89 */ /* 0x01082400000e0000 */
.L_x_12266:
[----:B------:R-:W-:Y:S02]  /*5190*/  VIADD R4, R157, 0x40 ;  /* 0x000000409d047836 */ /* 0x000fe40000000000 */
[----:B0-----:R-:W-:Y:S02]  /*51a0*/  IMAD.MOV.U32 R12, RZ, RZ, R14 ;  /* 0x000000ffff0c7224 */ /* 0x001fe400078e000e */
[----:B-1----:R-:W-:Y:S01]  /*51b0*/  IMAD.MOV.U32 R13, RZ, RZ, R78 ;  /* 0x000000ffff0d7224 */ /* 0x002fe200078e004e */
[----:B------:R-:W-:-:S13]  /*51c0*/  ISETP.GE.OR P0, PT, R4, R76, P0 ;  /* 0x0000004c0400720c */ /* 0x000fda0000706670 */
[----:B------:R-:W-:Y:S05]  /*51d0*/  @P0 BRA `(.L_x_11902) ;  /* 0x0000000800e80947 */ /* 0x000fea0003800000 */
[----:B------:R-:W0:Y:S01]  /*51e0*/  LDC R32, c[0x0][0x2f4] ;  /* 0x0000bd00ff207b82 */ /* 0x000e220000000800 */
[----:B------:R-:W-:Y:S01]  /*51f0*/  SHF.R.U32.HI R5, RZ, 0x3, R194 ;  /* 0x00000003ff057819 */ /* 0x000fe200000116c2 */
[----:B------:R-:W-:Y:S01]  /*5200*/  IMAD.SHL.U32 R15, R64, 0x8, RZ ;  /* 0x00000008400f7824 */ /* 0x000fe200078e00ff */
[----:B------:R-:W-:Y:S03]  /*5210*/  BSSY B1, `(.L_x_11920) ;  /* 0x000006c000017945 */ /* 0x000fe60003800000 */
[----:B------:R-:W-:-:S04]  /*5220*/  IMAD.WIDE R14, R15, 0x2, R12 ;  /* 0x000000020f0e7825 */ /* 0x000fc800078e020c */
[----:B0-----:R-:W-:-:S05]  /*5230*/  @P1 IMAD.IADD R79, R32, 0x1, -R79 ;  /* 0x00000001204f1824 */ /* 0x001fca00078e0a4f */
[----:B------:R-:W-:-:S04]  /*5240*/  SHF.R.S32.HI R4, RZ, 0x1f, R79 ;  /* 0x0000001fff047819 */ /* 0x000fc8000001144f */
[----:B------:R-:W-:-:S04]  /*5250*/  LEA.HI R79, R4, R79, RZ, 0x4 ;  /* 0x0000004f044f7211 */ /* 0x000fc800078f20ff */
[----:B------:R-:W-:-:S05]  /*5260*/  LEA.HI.SX32 R33, R79, R64, 0x1c ;  /* 0x000000404f217211 */ /* 0x000fca00078fe2ff */
[----:B------:R-:W-:-:S05]  /*5270*/  IMAD.SHL.U32 R33, R33, 0x8, RZ ;  /* 0x0000000821217824 */ /* 0x000fca00078e00ff */
[----:B------:R-:W-:-:S04]  /*5280*/  LOP3.LUT R4, R194, 0x38, R33, 0xf8, !PT ;  /* 0x00000038c2047812 */ /* 0x000fc800078ef821 */
[----:B------:R-:W-:Y:S01]  /*5290*/  LOP3.LUT R4, R4, R5, RZ, 0x3c, !PT ;  /* 0x0000000504047212 */ /* 0x000fe200078e3cff */
[----:B------:R-:W-:-:S04]  /*52a0*/  IMAD R5, R19, 0x1800, R66 ;  /* 0x0000180013057824 */ /* 0x000fc800078e0242 */
[----:B------:R-:W-:Y:S02]  /*52b0*/  IMAD.IADD R4, R199, 0x1, R4 ;  /* 0x00000001c7047824 */ /* 0x000fe400078e0204 */
[----:B------:R-:W-:Y:S02]  /*52c0*/  IMAD R5, R5, 0x2, R2 ;  /* 0x0000000205057824 */ /* 0x000fe400078e0202 */
[----:B------:R-:W-:-:S04]  /*52d0*/  IMAD R7, R19, 0x1800, R4 ;  /* 0x0000180013077824 */ /* 0x000fc800078e0204 */
[----:B------:R-:W-:Y:S02]  /*52e0*/  IMAD R8, R7, 0x2, R2 ;  /* 0x0000000207087824 */ /* 0x000fe400078e0202 */
[----:B------:R-:W0:Y:S04]  /*52f0*/  LDS.128 R4, [R5+0x1c400] ;  /* 0x01c4000005047984 */ /* 0x000e280000000c00 */
[----:B------:R-:W1:Y:S01]  /*5300*/  LDS.128 R8, [R8+0x1c400] ;  /* 0x01c4000008087984 */ /* 0x000e620000000c00 */
[----:B------:R-:W-:Y:S05]  /*5310*/  @P4 BRA `(.L_x_11921) ;  /* 0x00000004006c4947 */ /* 0x000fea0003800000 */
[----:B------:R-:W-:Y:S01]  /*5320*/  SHF.R.U32.HI R69, RZ, 0x10, R41 ;  /* 0x00000010ff457819 */ /* 0x000fe20000011629 */
[----:B0-----:R-:W-:Y:S01]  /*5330*/  IMAD.U32 R35, R5, 0x10000, RZ ;  /* 0x0001000005237824 */ /* 0x001fe200078e00ff */
[----:B----4-:R-:W-:Y:S01]  /*5340*/  SHF.R.U32.HI R77, RZ, 0x10, R37 ;  /* 0x00000010ff4d7819 */ /* 0x010fe20000011625 */
[----:B------:R-:W-:Y:S01]  /*5350*/  IMAD.U32 R34, R4, 0x10000, RZ ;  /* 0x0001000004227824 */ /* 0x000fe200078e00ff */
[----:B------:R-:W-:Y:S01]  /*5360*/  SHF.R.U64 R68, R38, 0x10, R39 ;  /* 0x0000001026447819 */ /* 0x000fe20000001227 */
[----:B-1----:R-:W-:Y:S01]  /*5370*/  IMAD.U32 R38, R8, 0x10000, RZ ;  /* 0x0001000008267824 */ /* 0x002fe200078e00ff */
[----:B------:R-:W-:Y:S02]  /*5380*/  PRMT R88, R88, 0x5410, R69 ;  /* 0x0000541058587816 */ /* 0x000fe40000000045 */
[----:B------:R-:W-:Y:S02]  /*5390*/  PRMT R84, R84, 0x5410, R77 ;  /* 0x0000541054547816 */ /* 0x000fe4000000004d */
[----:B--2---:R-:W-:Y:S01]  /*53a0*/  SHF.R.U32.HI R71, RZ, 0x10, R39 ;  /* 0x00000010ff477819 */ /* 0x004fe20000011627 */
[----:B------:R-:W-:Y:S01]  /*53b0*/  IMAD.U32 R39, R9, 0x10000, RZ ;  /* 0x0001000009277824 */ /* 0x000fe200078e00ff */
[--C-:B---3--:R-:W-:Y:S01]  /*53c0*/  SHF.R.U64 R70, R42, 0x10, R43.reuse ;  /* 0x000000102a467819 */ /* 0x108fe2000000122b */
[----:B------:R-:W-:Y:S01]  /*53d0*/  IMAD.U32 R42, R84, 0x10000, RZ ;  /* 0x00010000542a7824 */ /* 0x000fe200078e00ff */
[----:B------:R-:W-:Y:S01]  /*53e0*/  PRMT R81, R81, 0x5410, R68 ;  /* 0x0000541051517816 */ /* 0x000fe20000000044 */
[----:B------:R-:W-:Y:S01]  /*53f0*/  IMAD.U32 R68, R88, 0x10000, RZ ;  /* 0x0001000058447824 */ /* 0x000fe200078e00ff */
[----:B------:R-:W-:-:S02]  /*5400*/  SHF.R.U32.HI R43, RZ, 0x10, R43 ;  /* 0x00000010ff2b7819 */ /* 0x000fc4000001162b */
[----:B------:R-:W-:Y:S01]  /*5410*/  SHF.R.U64 R78, R40, 0x10, R41 ;  /* 0x00000010284e7819 */ /* 0x000fe20000001229 */
[----:B------:R-:W-:Y:S01]  /*5420*/  IMAD.U32 R41, R11, 0x10000, RZ ;  /* 0x000100000b297824 */ /* 0x000fe200078e00ff */
[----:B------:R-:W-:Y:S01]  /*5430*/  PRMT R85, R85, 0x5410, R70 ;  /* 0x0000541055557816 */ /* 0x000fe20000000046 */
[----:B------:R-:W-:Y:S01]  /*5440*/  FMUL.FTZ R70, R39, R68 ;  /* 0x0000004427467220 */ /* 0x000fe20000410000 */
[----:B------:R-:W-:Y:S02]  /*5450*/  PRMT R86, R86, 0x5410, R43 ;  /* 0x0000541056567816 */ /* 0x000fe4000000002b */
[----:B------:R-:W-:Y:S01]  /*5460*/  PRMT R82, R82, 0x5410, R71 ;  /* 0x0000541052527816 */ /* 0x000fe20000000047 */
[-C--:B------:R-:W-:Y:S01]  /*5470*/  FFMA.FTZ R69, R35, R42.reuse, -R70 ;  /* 0x0000002a23457223 */ /* 0x080fe20000010846 */
[----:B------:R-:W-:Y:S01]  /*5480*/  PRMT R87, R87, 0x5410, R78 ;  /* 0x0000541057577816 */ /* 0x000fe2000000004e */
[----:B------:R-:W-:Y:S01]  /*5490*/  FMUL.FTZ R78, R39, R42 ;  /* 0x0000002a274e7220 */ /* 0x000fe20000410000 */
[----:B------:R-:W-:Y:S01]  /*54a0*/  LOP3.LUT R40, R9, 0xffff0000, RZ, 0xc0, !PT ;  /* 0xffff000009287812 */ /* 0x000fe200078ec0ff */
[----:B------:R-:W-:Y:S01]  /*54b0*/  IMAD.U32 R70, R86, 0x10000, RZ ;  /* 0x0001000056467824 */ /* 0x000fe200078e00ff */
[----:B------:R-:W-:Y:S01]  /*54c0*/  LOP3.LUT R39, R84, 0xffff0000, RZ, 0xc0, !PT ;  /* 0xffff000054277812 */ /* 0x000fe200078ec0ff */
[----:B------:R-:W-:Y:S01]  /*54d0*/  IMAD.U32 R42, R82, 0x10000, RZ ;  /* 0x00010000522a7824 */ /* 0x000fe200078e00ff */
[----:B------:R-:W-:Y:S01]  /*54e0*/  SHF.R.U64 R90, R36, 0x10, R37 ;  /* 0x00000010245a7819 */ /* 0x000fe20000001225 */
[----:B------:R-:W-:Y:S01]  /*54f0*/  FFMA.FTZ R78, R35, R68, R78 ;  /* 0x00000044234e7223 */ /* 0x000fe2000001004e */
[----:B------:R-:W-:Y:S01]  /*5500*/  LOP3.LUT R43, R88, 0xffff0000, RZ, 0xc0, !PT ;  /* 0xffff0000582b7812 */ /* 0x000fe200078ec0ff */
[C---:B------:R-:W-:Y:S01]  /*5510*/  FMUL.FTZ R35, R40.reuse, R39 ;  /* 0x0000002728237220 */ /* 0x040fe20000410000 */
[----:B------:R-:W-:Y:S01]  /*5520*/  LOP3.LUT R36, R5, 0xffff0000, RZ, 0xc0, !PT ;  /* 0xffff000005247812 */ /* 0x000fe200078ec0ff */
[----:B------:R-:W-:Y:S01]  /*5530*/  FMUL.FTZ R68, R41, R70 ;  /* 0x0000004629447220 */ /* 0x000fe20000410000 */
[----:B------:R-:W-:Y:S01]  /*5540*/  IMAD.U32 R9, R7, 0x10000, RZ ;  /* 0x0001000007097824 */ /* 0x000fe200078e00ff */
[----:B------:R-:W-:Y:S01]  /*5550*/  PRMT R83, R83, 0x5410, R90 ;  /* 0x0000541053537816 */ /* 0x000fe2000000005a */
[-C--:B------:R-:W-:Y:S01]  /*5560*/  FMUL.FTZ R41, R41, R42.reuse ;  /* 0x0000002a29297220 */ /* 0x080fe20000410000 */
[----:B------:R-:W-:Y:S01]  /*5570*/  LOP3.LUT R11, R11, 0xffff0000, RZ, 0xc0, !PT ;  /* 0xffff00000b0b7812 */ /* 0x000fe200078ec0ff */
[-C--:B------:R-:W-:Y:S01]  /*5580*/  FMUL.FTZ R71, R40, R43.reuse ;  /* 0x0000002b28477220 */ /* 0x080fe20000410000 */
[----:B------:R-:W-:Y:S01]  /*5590*/  LOP3.LUT R86, R86, 0xffff0000, RZ, 0xc0, !PT ;  /* 0xffff000056567812 */ /* 0x000fe200078ec0ff */
[----:B------:R-:W-:Y:S01]  /*55a0*/  FFMA.FTZ R43, R36, R43, R35 ;  /* 0x0000002b242b7223 */ /* 0x000fe20000010023 */
[----:B------:R-:W-:Y:S01]  /*55b0*/  LOP3.LUT R82, R82, 0xffff0000, RZ, 0xc0, !PT ;  /* 0xffff000052527812 */ /* 0x000fe200078ec0ff */
[C---:B------:R-:W-:Y:S01]  /*55c0*/  FFMA.FTZ R68, R9.reuse, R42, -R68 ;  /* 0x0000002a09447223 */ /* 0x040fe20000010844 */
[----:B------:R-:W-:Y:S01]  /*55d0*/  FFMA.FTZ R41, R9, R70, R41 ;  /* 0x0000004609297223 */ /* 0x000fe20000010029 */
[----:B------:R-:W-:-:S02]  /*55e0*/  IMAD.U32 R35, R87, 0x10000, RZ ;  /* 0x0001000057237824 */ /* 0x000fc400078e00ff */
[----:B------:R-:W-:Y:S01]  /*55f0*/  FFMA.FTZ R40, R36, R39, -R71 ;  /* 0x0000002724287223 */ /* 0x000fe20000010847 */
[----:B------:R-:W-:Y:S01]  /*5600*/  IMAD.U32 R9, R83, 0x10000, RZ ;  /* 0x0001000053097824 */ /* 0x000fe200078e00ff */
[----:B------:R-:W-:Y:S01]  /*5610*/  LOP3.LUT R37, R7, 0xffff0000, RZ, 0xc0, !PT ;  /* 0xffff000007257812 */ /* 0x000fe200078ec0ff */
[C---:B------:R-:W-:Y:S01]  /*5620*/  FMUL.FTZ R36, R11.reuse, R86 ;  /* 0x000000560b247220 */ /* 0x040fe20000410000 */
[-C--:B------:R-:W-:Y:S01]  /*5630*/  FMUL.FTZ R42, R11, R82.reuse ;  /* 0x000000520b2a7220 */ /* 0x080fe20000410000 */
[----:B------:R-:W-:Y:S01]  /*5640*/  LOP3.LUT R8, R8, 0xffff0000, RZ, 0xc0, !PT ;  /* 0xffff000008087812 */ /* 0x000fe200078ec0ff */
[C---:B------:R-:W-:Y:S01]  /*5650*/  FMUL.FTZ R11, R38.reuse, R35 ;  /* 0x00000023260b7220 */ /* 0x040fe20000410000 */
[----:B------:R-:W-:Y:S01]  /*5660*/  LOP3.LUT R87, R87, 0xffff0000, RZ, 0xc0, !PT ;  /* 0xffff000057577812 */ /* 0x000fe200078ec0ff */
[----:B------:R-:W-:Y:S01]  /*5670*/  FMUL.FTZ R38, R38, R9 ;  /* 0x0000000926267220 */ /* 0x000fe20000410000 */
[----:B------:R-:W-:Y:S01]  /*5680*/  LOP3.LUT R83, R83, 0xffff0000, RZ, 0xc0, !PT ;  /* 0xffff000053537812 */ /* 0x000fe200078ec0ff */
[----:B------:R-:W-:Y:S01]  /*5690*/  FFMA.FTZ R39, R37, R82, -R36 ;  /* 0x0000005225277223 */ /* 0x000fe20000010824 */
[----:B------:R-:W-:Y:S01]  /*56a0*/  LOP3.LUT R5, R4, 0xffff0000, RZ, 0xc0, !PT ;  /* 0xffff000004057812 */ /* 0x000fe200078ec0ff */
[----:B------:R-:W-:Y:S01]  /*56b0*/  FMUL.FTZ R36, R8, R87 ;  /* 0x0000005708247220 */ /* 0x000fe20000410000 */
[C---:B------:R-:W-:Y:S01]  /*56c0*/  FFMA.FTZ R11, R34.reuse, R9, -R11 ;  /* 0x00000009220b7223 */ /* 0x040fe2000001080b */
        /* <DEDUP_REMOVED lines=9> */
[C---:B------:R-:W-:Y:S02]  /*5760*/  IMAD.U32 R4, R6.reuse, 0x10000, RZ ;  /* 0x0001000006047824 */ /* 0x040fe400078e00ff */
[----:B------:R-:W-:Y:S01]  /*5770*/  FFMA.FTZ R5, R5, R87, R34 ;  /* 0x0000005705057223 */ /* 0x000fe20000010022 */
[----:B------:R-:W-:Y:S01]  /*5780*/  LOP3.LUT R6, R6, 0xffff0000, RZ, 0xc0, !PT ;  /* 0xffff000006067812 */ /* 0x000fe200078ec0ff */
[C---:B------:R-:W-:Y:S01]  /*5790*/  FMUL.FTZ R35, R7.reuse, R9 ;  /* 0x0000000907237220 */ /* 0x040fe20000410000 */
[----:B------:R-:W-:Y:S01]  /*57a0*/  FMUL.FTZ R34, R7, R8 ;  /* 0x0000000807227220 */ /* 0x000fe20000410000 */
[C---:B------:R-:W-:Y:S01]  /*57b0*/  FMUL.FTZ R7, R10.reuse, R85 ;  /* 0x000000550a077220 */ /* 0x040fe20000410000 */
[----:B------:R-:W-:Y:S01]  /*57c0*/  FFMA.FTZ R42, R37, R86, R42 ;  /* 0x00000056252a7223 */ /* 0x000fe2000001002a */
[----:B------:R-:W-:Y:S01]  /*57d0*/  FMUL.FTZ R10, R10, R81 ;  /* 0x000000510a0a7220 */ /* 0x000fe20000410000 */
[C---:B------:R-:W-:Y:S01]  /*57e0*/  FFMA.FTZ R35, R4.reuse, R8, -R35 ;  /* 0x0000000804237223 */ /* 0x040fe20000010823 */
        /* <DEDUP_REMOVED lines=8> */
[----:B------:R-:W-:Y:S01]  /*5870*/  F2FP.BF16.F32.PACK_AB R8, R5, R38 ;  /* 0x000000260508723e */ /* 0x000fe200000010ff */
[----:B------:R-:W-:Y:S01]  /*5880*/  IMAD.MOV.U32 R5, RZ, RZ, R40 ;  /* 0x000000ffff057224 */ /* 0x000fe200078e0028 */
[----:B------:R-:W-:Y:S01]  /*5890*/  F2FP.BF16.F32.PACK_AB R7, R39, R68 ;  /* 0x000000442707723e */ /* 0x000fe200000010ff */
[----:B------:R-:W-:Y:S01]  /*58a0*/  IMAD.MOV.U32 R11, RZ, RZ, R41 ;  /* 0x000000ffff0b7224 */ /* 0x000fe200078e0029 */
[----:B------:R-:W-:Y:S02]  /*58b0*/  F2FP.BF16.F32.PACK_AB R9, R43, R78 ;  /* 0x0000004e2b09723e */ /* 0x000fe400000010ff */
[----:B------:R-:W-:-:S07]  /*58c0*/  F2FP.BF16.F32.PACK_AB R10, R85, R34 ;  /* 0x00000022550a723e */ /* 0x000fce00000010ff */
.L_x_11921:
[----:B------:R-:W-:Y:S05]  /*58d0*/  BSYNC B1 ;  /* 0x0000000000017941 */ /* 0x000fea0003800000 */
.L_x_11920:
[----:B0-----:R0:W-:Y:S01]  /*58e0*/  ST.E.128 desc[UR42][R14.64], R4 ;  /* 0x000000040e007985 */ /* 0x0011e2000c101d2a */
[----:B------:R-:W-:-:S13]  /*58f0*/  ISETP.GE.AND P0, PT, R33, R32, PT ;  /* 0x000000202100720c */ /* 0x000fda0003f06270 */
[----:B------:R-:W-:Y:S05]  /*5900*/  @P0 BRA `(.L_x_11902) ;  /* 0x00000004001c0947 */ /* 0x000fea0003800000 */
[----:B------:R-:W-:-:S05]  /*5910*/  IMAD.WIDE R12, R33, 0x2, R12 ;  /* 0x00000002210c7825 */ /* 0x000fca00078e020c */
[----:B-1----:R1:W-:Y:S01]  /*5920*/  ST.E.128 desc[UR42][R12.64], R8 ;  /* 0x000000080c007985 */ /* 0x0023e2000c101d2a */
[----:B------:R-:W-:Y:S05]  /*5930*/  BRA `(.L_x_11902) ;  /* 0x0000000400107947 */ /* 0x000fea0003800000 */
.L_x_11883:
[----:B------:R-:W-:-:S04]  /*5940*/  ULOP3.LUT UR4, UR36, 0x1, URZ, 0xfc, !UPT ;  /* 0x0000000124047892 */ /* 0x000fc8000f8efc3f */
[----:B------:R-:W-:-:S06]  /*5950*/  UISETP.NE.AND UP0, UPT, UR4, 0x3, UPT ;  /* 0x000000030400788c */ /* 0x000fcc000bf05270 */
[----:B------:R-:W-:-:S13]  /*5960*/  PLOP3.LUT P3, PT, PT, PT, UP0, 0x80, 0x0 ;  /* 0x000000000000781c */ /* 0x000fda0003f6f008 */
[----:B------:R-:W-:Y:S05]  /*5970*/  @!P3 BRA `(.L_x_11922) ;  /* 0x000000000004b947 */ /* 0x000fea0003800000 */
[----:B------:R-:W-:Y:S01]  /*5980*/  BPT.TRAP 0x1 ;  /* 0x000000040000795c */ /* 0x000fe20000300000 */
.L_x_11922:
[----:B------:R-:W-:Y:S01]  /*5990*/  IMAD R67, R19, 0x8, R2 ;  /* 0x0000000813437824 */ /* 0x000fe200078e0202 */
[----:B------:R-:W-:Y:S01]  /*59a0*/  SHF.L.U32 R80, R185, 0x1f, RZ ;  /* 0x0000001fb9507819 */ /* 0x000fe200000006ff */
[----:B------:R-:W-:Y:S01]  /*59b0*/  BSSY B1, `(.L_x_11923) ;  /* 0x0000004000017945 */ /* 0x000fe20003800000 */
[----:B------:R-:W-:Y:S02]  /*59c0*/  SHF.R.S32.HI R74, RZ, 0x1f, R73 ;  /* 0x0000001fff4a7819 */ /* 0x000fe40000011449 */
[----:B------:R-:W0:Y:S02]  /*59d0*/  SYNCS.PHASECHK.TRANS64.TRYWAIT P0, [R67+URZ+0x22890], R80 ;  /* 0x02289050430075a7 */ /* 0x000e24000800017f */
[----:B0-----:R-:W-:Y:S05]  /*59e0*/  @!P0 BRA `(.L_x_11924) ;  /* 0x0000027c00208947 */ /* 0x001fea0003800000 */
.L_x_12267:
[----:B------:R-:W-:Y:S05]  /*59f0*/  BSYNC B1 ;  /* 0x0000000000017941 */ /* 0x000fea0003800000 */
.L_x_11923:
        /* <DEDUP_REMOVED lines=17> */
[----:B------:R-:W-:Y:S02]  /*5b10*/  UMOV UR4, 0xffffffff ;  /* 0xffffffff00047882 */ /* 0x000fe40000000000 */
[----:B------:R-:W-:Y:S01]  /*5b20*/  ISETP.GE.AND P0, PT, R34, 0x1, PT ;  /* 0x000000012200780c */ /* 0x000fe20003f06270 */
[----:B------:R-:W-:Y:S01]  /*5b30*/  IMAD R5, R156, UR5, R5 ;  /* 0x000000059c057c24 */ /* 0x000fe2000f8e0205 */
[----:B------:R-:W-:-:S04]  /*5b40*/  LEA R10, P4, R4, UR6, 0x1 ;  /* 0x00000006040a7c11 */ /* 0x000fc8000f8808ff */
[----:B------:R-:W-:Y:S01]  /*5b50*/  LEA.HI.X R32, R4, UR7, R5, 0x1, P4 ;  /* 0x0000000704207c11 */ /* 0x000fe2000a0f0c05 */
[----:B------:R-:W-:Y:S08]  /*5b60*/  BRA.DIV UR4, `(.L_x_11925) ;  /* 0x0000027a04d47947 */ /* 0x000ff0000b800000 */
[----:B------:R1:W2:Y:S04]  /*5b70*/  SHFL.IDX PT, R33, R32, RZ, 0x1c1f ;  /* 0x001c1fff20217589 */ /* 0x0002a800000e0000 */
[----:B------:R1:W3:Y:S02]  /*5b80*/  SHFL.IDX PT, R14, R10, RZ, 0x1c1f ;  /* 0x001c1fff0a0e7589 */ /* 0x0002e400000e0000 */
.L_x_12271:
[----:B------:R-:W-:Y:S04]  /*5b90*/  BSSY B1, `(.L_x_11926) ;  /* 0x000000d000017945 */ /* 0x000fe80003800000 */
[----:B------:R-:W-:Y:S05]  /*5ba0*/  @!P0 BRA `(.L_x_11927) ;  /* 0x00000000002c8947 */ /* 0x000fea0003800000 */
[----:B------:R-:W-:Y:S02]  /*5bb0*/  ULDC UR4, c[0x0][0x2f4] ;  /* 0x0000bd0000047ab9 */ /* 0x000fe40000000800 */
[----:B------:R-:W-:Y:S02]  /*5bc0*/  ISETP.GE.AND P4, PT, R16, UR4, PT ;  /* 0x0000000410007c0c */ /* 0x000fe4000bf86270 */
[----:B------:R-:W-:-:S11]  /*5bd0*/  ISETP.GE.AND P0, PT, R18, UR4, PT ;  /* 0x0000000412007c0c */ /* 0x000fd6000bf06270 */
[----:B------:R-:W4:Y:S01]  /*5be0*/  @!P4 LDS.128 R4, [R82] ;  /* 0x000000005204c984 */ /* 0x000f220000000c00 */
[----:B---3--:R-:W-:-:S04]  /*5bf0*/  @!P4 LEA R8, P5, R16, R14, 0x1 ;  /* 0x0000000e1008c211 */ /* 0x008fc800078a08ff */
[----:B--2---:R-:W-:-:S05]  /*5c00*/  @!P4 LEA.HI.X R9, R16, R33, R17, 0x1, P5 ;  /* 0x000000211009c211 */ /* 0x004fca00028f0c11 */
[----:B----4-:R2:W-:Y:S04]  /*5c10*/  @!P4 ST.E.128 desc[UR42][R8.64], R4 ;  /* 0x000000040800c985 */ /* 0x0105e8000c101d2a */
[----:B------:R-:W3:Y:S01]  /*5c20*/  @!P0 LDS.128 R4, [R81] ;  /* 0x0000000051048984 */ /* 0x000ee20000000c00 */
[----:B--2---:R-:W-:-:S04]  /*5c30*/  @!P0 LEA R8, P4, R18, R14, 0x1 ;  /* 0x0000000e12088211 */ /* 0x004fc800078808ff */
[----:B------:R-:W-:-:S05]  /*5c40*/  @!P0 LEA.HI.X R9, R18, R33, R184, 0x1, P4 ;  /* 0x0000002112098211 */ /* 0x000fca00020f0cb8 */
[----:B---3--:R4:W-:Y:S04]  /*5c50*/  @!P0 ST.E.128 desc[UR42][R8.64], R4 ;  /* 0x0000000408008985 */ /* 0x0089e8000c101d2a */
.L_x_11927:
[----:B------:R-:W-:Y:S05]  /*5c60*/  BSYNC B1 ;  /* 0x0000000000017941 */ /* 0x000fea0003800000 */
.L_x_11926:
[----:B------:R-:W-:-:S03]  /*5c70*/  UMOV UR4, 0xffffffff ;  /* 0xffffffff00047882 */ /* 0x000fc60000000000 */
[----:B------:R-:W-:Y:S05]  /*5c80*/  BRA.DIV UR4, `(.L_x_11928) ;  /* 0x0000027a04d47947 */ /* 0x000fea000b800000 */
[----:B--2---:R2:W0:Y:S04]  /*5c90*/  SHFL.IDX PT, R33, R32, 0x1, 0x1c1f ;  /* 0x003c1f0020217f89 */ /* 0x00442800000e0000 */
[----:B---3--:R2:W3:Y:S02]  /*5ca0*/  SHFL.IDX PT, R14, R10, 0x1, 0x1c1f ;  /* 0x003c1f000a0e7f89 */ /* 0x0084e400000e0000 */
.L_x_12275:
[----:B------:R-:W-:-:S13]  /*5cb0*/  ISETP.GE.AND P0, PT, R34, 0x41, PT ;  /* 0x000000412200780c */ /* 0x000fda0003f06270 */
[----:B------:R-:W-:Y:S05]  /*5cc0*/  @!P0 BRA `(.L_x_11902) ;  /* 0x00000000002c8947 */ /* 0x000fea0003800000 */
[----:B------:R-:W-:Y:S02]  /*5cd0*/  ULDC UR4, c[0x0][0x2f4] ;  /* 0x0000bd0000047ab9 */ /* 0x000fe40000000800 */
[----:B------:R-:W-:Y:S02]  /*5ce0*/  ISETP.GE.AND P5, PT, R16, UR4, PT ;  /* 0x0000000410007c0c */ /* 0x000fe4000bfa6270 */
[----:B------:R-:W-:-:S11]  /*5cf0*/  ISETP.GE.AND P0, PT, R18, UR4, PT ;  /* 0x0000000412007c0c */ /* 0x000fd6000bf06270 */
[----:B----4-:R-:W4:Y:S01]  /*5d00*/  @!P5 LDS.128 R4, [R82+0x2000] ;  /* 0x002000005204d984 */ /* 0x010f220000000c00 */
[----:B---3--:R-:W-:-:S04]  /*5d10*/  @!P5 LEA R8, P4, R16, R14, 0x1 ;  /* 0x0000000e1008d211 */ /* 0x008fc800078808ff */
[----:B0-----:R-:W-:-:S05]  /*5d20*/  @!P5 LEA.HI.X R9, R16, R33, R17, 0x1, P4 ;  /* 0x000000211009d211 */ /* 0x001fca00020f0c11 */
[----:B----4-:R0:W-:Y:S04]  /*5d30*/  @!P5 ST.E.128 desc[UR42][R8.64], R4 ;  /* 0x000000040800d985 */ /* 0x0101e8000c101d2a */
[----:B------:R-:W3:Y:S01]  /*5d40*/  @!P0 LDS.128 R4, [R81+0x2000] ;  /* 0x0020000051048984 */ /* 0x000ee20000000c00 */
[----:B0-----:R-:W-:-:S04]  /*5d50*/  @!P0 LEA R8, P4, R18, R14, 0x1 ;  /* 0x0000000e12088211 */ /* 0x001fc800078808ff */
[----:B------:R-:W-:-:S05]  /*5d60*/  @!P0 LEA.HI.X R9, R18, R33, R184, 0x1, P4 ;  /* 0x0000002112098211 */ /* 0x000fca00020f0cb8 */
[----:B---3--:R0:W-:Y:S04]  /*5d70*/  @!P0 ST.E.128 desc[UR42][R8.64], R4 ;  /* 0x0000000408008985 */ /* 0x0081e8000c101d2a */
.L_x_11902:
[----:B------:R-:W-:Y:S05]  /*5d80*/  BSYNC B0 ;  /* 0x0000000000007941 */ /* 0x000fea0003800000 */
.L_x_11882:
[----:B0---4-:R-:W0:Y:S01]  /*5d90*/  S2R R4, SR_TID.X ;  /* 0x0000000000047919 */ /* 0x011e220000002100 */
        /* <DEDUP_REMOVED lines=8> */
[----:B0-----:R-:W-:-:S02]  /*5e20*/  SHF.R.U32.HI R5, RZ, 0x7, R4 ;  /* 0x00000007ff057819 */ /* 0x001fc40000011604 */
[----:B------:R-:W-:-:S03]  /*5e30*/  LOP3.LUT P0, RZ, R4, 0x7f, RZ, 0xc0, !PT ;  /* 0x0000007f04ff7812 */ /* 0x000fc6000780c0ff */
[----:B-12---:R-:W-:-:S10]  /*5e40*/  VIADD R10, R5, 0x8 ;  /* 0x00000008050a7836 */ /* 0x006fd40000000000 */
[----:B------:R-:W-:-:S05]  /*5e50*/  @!P0 VIADD R4, R67, 0x228a0 ;  /* 0x000228a043048836 */ /* 0x000fca0000000000 */
[----:B------:R-:W-:Y:S01]  /*5e60*/  @!P0 PRMT R4, RZ, 0x654, R4 ;  /* 0x00000654ff048816 */ /* 0x000fe20000000004 */
[----:B----4-:R0:W-:Y:S06]  /*5e70*/  BAR.SYNC.DEFER_BLOCKING R10, 0x80 ;  /* 0x0002000a0000751d */ /* 0x0101ec0000010000 */
[----:B------:R0:W-:Y:S01]  /*5e80*/  @!P0 SYNCS.ARRIVE.TRANS64.RED.A1T0 RZ, [R4+URZ], RZ ;  /* 0x000000ff04ff89a7 */ /* 0x0001e2000810043f */
[----:B------:R-:W-:Y:S05]  /*5e90*/  @!P3 BRA `(.L_x_11930) ;  /* 0x000000000004b947 */ /* 0x000fea0003800000 */
[----:B------:R-:W-:Y:S01]  /*5ea0*/  BPT.TRAP 0x1 ;  /* 0x000000040000795c */ /* 0x000fe20000300000 */
.L_x_11930:
[----:B------:R-:W-:Y:S05]  /*5eb0*/  BSYNC B0 ;  /* 0x0000000000007941 */ /* 0x000fea0003800000 */
.L_x_11929:
[----:B------:R-:W1:Y:S01]  /*5ec0*/  SYNCS.PHASECHK.TRANS64.TRYWAIT P3, [R67+URZ+0x228b0], R80 ;  /* 0x0228b050430075a7 */ /* 0x000e62000806017f */
[----:B------:R-:W-:Y:S01]  /*5ed0*/  ULDC UR38, c[0x0][0x320] ;  /* 0x0000c80000267ab9 */ /* 0x000fe20000000800 */
[----:B------:R-:W-:Y:S04]  /*5ee0*/  BSSY B0, `(.L_x_11931) ;  /* 0x0000002000007945 */ /* 0x000fe80003800000 */
[----:B-1----:R-:W-:Y:S05]  /*5ef0*/  @!P3 BRA `(.L_x_11932) ;  /* 0x000002780080b947 */ /* 0x002fea0003800000 */
.L_x_12276:
[----:B------:R-:W-:Y:S05]  /*5f00*/  BSYNC B0 ;  /* 0x0000000000007941 */ /* 0x000fea0003800000 */
.L_x_11931:
[----:B------:R-:W-:Y:S01]  /*5f10*/  ULDC.64 UR4, c[0x0][0x328] ;  /* 0x0000ca0000047ab9 */ /* 0x000fe20000000a00 */
[----:B------:R-:W-:Y:S01]  /*5f20*/  IMAD.IADD R76, R76, 0x1, -R157 ;  /* 0x000000014c4c7824 */ /* 0x000fe200078e0a9d */
[----:B------:R-:W-:Y:S01]  /*5f30*/  ULDC.64 UR6, c[0x0][0x318] ;  /* 0x0000c60000067ab9 */ /* 0x000fe20000000a00 */
[----:B------:R-:W-:Y:S01]  /*5f40*/  IMAD R74, R74, UR4, RZ ;  /* 0x000000044a4a7c24 */ /* 0x000fe2000f8e02ff */
[----:B------:R-:W-:Y:S01]  /*5f50*/  BSSY B0, `(.L_x_11933) ;  /* 0x0000057000007945 */ /* 0x000fe20003800000 */
[----:B0-----:R-:W-:Y:S01]  /*5f60*/  IMAD.WIDE.U32 R4, R73, UR4, RZ ;  /* 0x0000000449047c25 */ /* 0x001fe2000f8e00ff */
[----:B------:R-:W-:-:S03]  /*5f70*/  ISETP.GE.AND P3, PT, R76, 0x1, PT ;  /* 0x000000014c00780c */ /* 0x000fc60003f66270 */
        /* <DEDUP_REMOVED lines=9> */
[----:B------:R-:W-:Y:S02]  /*6010*/  IMAD.IADD R11, R53, 0x1, R12 ;  /* 0x00000001350b7824 */ /* 0x000fe400078e020c */
[----:B------:R-:W-:-:S04]  /*6020*/  IMAD.WIDE.U32 R4, R156, UR4, R4 ;  /* 0x000000049c047c25 */ /* 0x000fc8000f8e0004 */
[----:B------:R-:W-:Y:S01]  /*6030*/  IMAD R5, R156, UR5, R5 ;  /* 0x000000059c057c24 */ /* 0x000fe2000f8e0205 */
[----:B------:R-:W-:Y:S01]  /*6040*/  LEA R35, P4, R4, UR6, 0x1 ;  /* 0x0000000604237c11 */ /* 0x000fe2000f8808ff */
[--C-:B------:R-:W-:Y:S02]  /*6050*/  IMAD R12, R12, 0x2, R48.reuse ;  /* 0x000000020c0c7824 */ /* 0x100fe400078e0230 */
[----:B------:R-:W-:Y:S01]  /*6060*/  IMAD R11, R11, 0x2, R48 ;  /* 0x000000020b0b7824 */ /* 0x000fe200078e0230 */
[----:B------:R-:W-:Y:S01]  /*6070*/  LEA.HI.X R36, R4, UR7, R5, 0x1, P4 ;  /* 0x0000000704247c11 */ /* 0x000fe2000a0f0c05 */
[----:B------:R0:W2:Y:S04]  /*6080*/  SHFL.IDX PT, R39, R35, RZ, 0x1c1f ;  /* 0x001c1fff23277589 */ /* 0x0000a800000e0000 */
[----:B------:R0:W4:Y:S01]  /*6090*/  SHFL.IDX PT, R37, R36, RZ, 0x1c1f ;  /* 0x001c1fff24257589 */ /* 0x00012200000e0000 */
[----:B------:R-:W-:Y:S05]  /*60a0*/  @!P3 BRA `(.L_x_11934) ;  /* 0x000000040004b947 */ /* 0x000fea0003800000 */
[----:B------:R-:W-:Y:S02]  /*60b0*/  ISETP.GE.AND P3, PT, R16, UR38, PT ;  /* 0x0000002610007c0c */ /* 0x000fe4000bf66270 */
[----:B------:R-:W-:-:S11]  /*60c0*/  ISETP.GE.AND P5, PT, R18, UR38, PT ;  /* 0x0000002612007c0c */ /* 0x000fd6000bfa6270 */
[----:B------:R-:W5:Y:S01]  /*60d0*/  @!P3 LDS.128 R4, [R12] ;  /* 0x000000000c04b984 */ /* 0x000f620000000c00 */
[----:B--2---:R-:W-:-:S04]  /*60e0*/  @!P3 LEA R8, P4, R16, R39, 0x1 ;  /* 0x000000271008b211 */ /* 0x004fc800078808ff */
[----:B----4-:R-:W-:-:S05]  /*60f0*/  @!P3 LEA.HI.X R9, R16, R37, R17, 0x1, P4 ;  /* 0x000000251009b211 */ /* 0x010fca00020f0c11 */
[----:B-----5:R2:W-:Y:S01]  /*6100*/  @!P3 ST.E.128 desc[UR42][R8.64], R4 ;  /* 0x000000040800b985 */ /* 0x0205e2000c101d2a */
[----:B------:R-:W-:-:S03]  /*6110*/  ISETP.GE.AND P3, PT, R162, UR38, PT ;  /* 0x00000026a2007c0c */ /* 0x000fc6000bf66270 */
[----:B------:R-:W4:Y:S01]  /*6120*/  @!P5 LDS.128 R4, [R11] ;  /* 0x000000000b04d984 */ /* 0x000f220000000c00 */
[----:B------:R-:W-:Y:S02]  /*6130*/  SEL R13, RZ, 0x3fffc, P3 ;  /* 0x0003fffcff0d7807 */ /* 0x000fe40001800000 */
[----:B------:R-:W-:Y:S02]  /*6140*/  SEL R32, RZ, 0x4, P3 ;  /* 0x00000004ff207807 */ /* 0x000fe40001800000 */
[----:B------:R-:W-:-:S04]  /*6150*/  ISETP.GE.AND P3, PT, R16, UR38, PT ;  /* 0x0000002610007c0c */ /* 0x000fc8000bf66270 */
[----:B------:R-:W-:Y:S02]  /*6160*/  SEL R33, RZ, 0x1, P3 ;  /* 0x00000001ff217807 */ /* 0x000fe40001800000 */
[----:B--2---:R-:W-:-:S04]  /*6170*/  @!P5 LEA R8, P4, R18, R39, 0x1 ;  /* 0x000000271208d211 */ /* 0x004fc800078808ff */
[----:B------:R-:W-:Y:S02]  /*6180*/  @!P5 LEA.HI.X R9, R18, R37, R184, 0x1, P4 ;  /* 0x000000251209d211 */ /* 0x000fe400020f0cb8 */
[----:B------:R-:W-:Y:S02]  /*6190*/  LOP3.LUT P4, RZ, R13, 0x4, RZ, 0xc0, !PT ;  /* 0x000000040dff7812 */ /* 0x000fe4000788c0ff */
[----:B------:R-:W-:-:S04]  /*61a0*/  SEL R13, RZ, 0x2, P5 ;  /* 0x00000002ff0d7807 */ /* 0x000fc80002800000 */
[----:B------:R-:W-:Y:S01]  /*61b0*/  IADD3 R32, R32, R13, R33 ;  /* 0x0000000d20207210 */ /* 0x000fe20007ffe021 */
[----:B----4-:R2:W-:Y:S06]  /*61c0*/  @!P5 ST.E.128 desc[UR42][R8.64], R4 ;  /* 0x000000040800d985 */ /* 0x0105ec000c101d2a */
[----:B------:R-:W4:Y:S01]  /*61d0*/  @P4 LDS.128 R4, [R12+0x3000] ;  /* 0x003000000c044984 */ /* 0x000f220000000c00 */
[----:B--2---:R-:W-:-:S04]  /*61e0*/  @P4 LEA R8, P5, R162, R39, 0x1 ;  /* 0x00000027a2084211 */ /* 0x004fc800078a08ff */
[----:B------:R-:W-:Y:S02]  /*61f0*/  @P4 LEA.HI.X R9, R162, R37, R193, 0x1, P5 ;  /* 0x00000025a2094211 */ /* 0x000fe400028f0cc1 */
[----:B------:R-:W-:-:S04]  /*6200*/  ISETP.GE.AND P5, PT, R161, UR38, PT ;  /* 0x00000026a1007c0c */ /* 0x000fc8000bfa6270 */
[----:B---3--:R-:W-:Y:S02]  /*6210*/  SEL R14, RZ, 0x7fff8, P5 ;  /* 0x0007fff8ff0e7807 */ /* 0x008fe40002800000 */
[----:B------:R-:W-:Y:S01]  /*6220*/  SEL R15, RZ, 0x8, P5 ;  /* 0x00000008ff0f7807 */ /* 0x000fe20002800000 */
[----:B----4-:R2:W-:Y:S01]  /*6230*/  @P4 ST.E.128 desc[UR42][R8.64], R4 ;  /* 0x0000000408004985 */ /* 0x0105e2000c101d2a */
[----:B------:R-:W-:-:S13]  /*6240*/  LOP3.LUT P4, RZ, R14, 0x8, RZ, 0xc0, !PT ;  /* 0x000000080eff7812 */ /* 0x000fda000788c0ff */
[----:B------:R-:W3:Y:S01]  /*6250*/  @P4 LDS.128 R4, [R11+0x3000] ;  /* 0x003000000b044984 */ /* 0x000ee20000000c00 */
[----:B--2---:R-:W-:-:S04]  /*6260*/  @P4 LEA R8, P3, R161, R39, 0x1 ;  /* 0x00000027a1084211 */ /* 0x004fc800078608ff */
[----:B------:R-:W-:Y:S02]  /*6270*/  @P4 LEA.HI.X R9, R161, R37, R192, 0x1, P3 ;  /* 0x00000025a1094211 */ /* 0x000fe400018f0cc0 */
[----:B------:R-:W-:-:S04]  /*6280*/  ISETP.GE.AND P3, PT, R160, UR38, PT ;  /* 0x00000026a0007c0c */ /* 0x000fc8000bf66270 */
[----:B------:R-:W-:Y:S02]  /*6290*/  SEL R14, RZ, 0xffff0, P3 ;  /* 0x000ffff0ff0e7807 */ /* 0x000fe40001800000 */
[----:B------:R-:W-:-:S04]  /*62a0*/  SEL R34, RZ, 0x10, P3 ;  /* 0x00000010ff227807 */ /* 0x000fc80001800000 */
[----:B------:R-:W-:Y:S01]  /*62b0*/  IADD3 R15, R34, R32, R15 ;  /* 0x00000020220f7210 */ /* 0x000fe20007ffe00f */
[----:B---3--:R2:W-:Y:S01]  /*62c0*/  @P4 ST.E.128 desc[UR42][R8.64], R4 ;  /* 0x0000000408004985 */ /* 0x0085e2000c101d2a */
[----:B------:R-:W-:-:S13]  /*62d0*/  LOP3.LUT P4, RZ, R14, 0x10, RZ, 0xc0, !PT ;  /* 0x000000100eff7812 */ /* 0x000fda000788c0ff */
[----:B------:R-:W3:Y:S01]  /*62e0*/  @P4 LDS.128 R4, [R12+0x6000] ;  /* 0x006000000c044984 */ /* 0x000ee20000000c00 */
[----:B--2---:R-:W-:-:S04]  /*62f0*/  @P4 LEA R8, P5, R160, R39, 0x1 ;  /* 0x00000027a0084211 */ /* 0x004fc800078a08ff */
[----:B------:R-:W-:Y:S02]  /*6300*/  @P4 LEA.HI.X R9, R160, R37, R191, 0x1, P5 ;  /* 0x00000025a0094211 */ /* 0x000fe400028f0cbf */
[----:B------:R-:W-:-:S04]  /*6310*/  ISETP.GE.AND P5, PT, R159, UR38, PT ;  /* 0x000000269f007c0c */ /* 0x000fc8000bfa6270 */
[----:B------:R-:W-:Y:S02]  /*6320*/  SEL R14, RZ, 0x1fffe0, P5 ;  /* 0x001fffe0ff0e7807 */ /* 0x000fe40002800000 */
[----:B------:R-:W-:Y:S02]  /*6330*/  SEL R13, RZ, 0x20, P5 ;  /* 0x00000020ff0d7807 */ /* 0x000fe40002800000 */
[----:B------:R-:W-:-:S04]  /*6340*/  ISETP.GE.AND P5, PT, R163, UR38, PT ;  /* 0x00000026a3007c0c */ /* 0x000fc8000bfa6270 */
[----:B------:R-:W-:Y:S01]  /*6350*/  SEL R32, RZ, 0x7fff80, P5 ;  /* 0x007fff80ff207807 */ /* 0x000fe20002800000 */
[----:B---3--:R2:W-:Y:S01]  /*6360*/  @P4 ST.E.128 desc[UR42][R8.64], R4 ;  /* 0x0000000408004985 */ /* 0x0085e2000c101d2a */
[----:B------:R-:W-:-:S13]  /*6370*/  LOP3.LUT P4, RZ, R14, 0x20, RZ, 0xc0, !PT ;  /* 0x000000200eff7812 */ /* 0x000fda000788c0ff */
[----:B------:R-:W3:Y:S01]  /*6380*/  @P4 LDS.128 R4, [R11+0x6000] ;  /* 0x006000000b044984 */ /* 0x000ee20000000c00 */
[----:B--2---:R-:W-:-:S04]  /*6390*/  @P4 LEA R8, P3, R159, R39, 0x1 ;  /* 0x000000279f084211 */ /* 0x004fc800078608ff */
[----:B------:R-:W-:Y:S02]  /*63a0*/  @P4 LEA.HI.X R9, R159, R37, R190, 0x1, P3 ;  /* 0x000000259f094211 */ /* 0x000fe400018f0cbe */
[----:B------:R-:W-:-:S04]  /*63b0*/  ISETP.GE.AND P3, PT, R158, UR38, PT ;  /* 0x000000269e007c0c */ /* 0x000fc8000bf66270 */
[----:B------:R-:W-:Y:S01]  /*63c0*/  SEL R14, RZ, 0x3fffc0, P3 ;  /* 0x003fffc0ff0e7807 */ /* 0x000fe20001800000 */
[----:B---3--:R2:W-:Y:S03]  /*63d0*/  @P4 ST.E.128 desc[UR42][R8.64], R4 ;  /* 0x0000000408004985 */ /* 0x0085e6000c101d2a */
[----:B------:R-:W-:Y:S02]  /*63e0*/  LOP3.LUT P4, RZ, R14, 0x40, RZ, 0xc0, !PT ;  /* 0x000000400eff7812 */ /* 0x000fe4000788c0ff */
[----:B------:R-:W-:-:S04]  /*63f0*/  SEL R14, RZ, 0x40, P3 ;  /* 0x00000040ff0e7807 */ /* 0x000fc80001800000 */
[----:B------:R-:W-:-:S05]  /*6400*/  IADD3 R13, R14, R15, R13 ;  /* 0x0000000f0e0d7210 */ /* 0x000fca0007ffe00d */
[----:B------:R-:W-:Y:S02]  /*6410*/  IMAD.IADD R13, R13, 0x1, R32 ;  /* 0x000000010d0d7824 */ /* 0x000fe400078e0220 */
[----:B------:R-:W3:Y:S03]  /*6420*/  @P4 LDS.128 R4, [R12+0x9000] ;  /* 0x009000000c044984 */ /* 0x000ee60000000c00 */
[----:B--2---:R-:W-:-:S04]  /*6430*/  PRMT R8, R13, 0x8880, RZ ;  /* 0x000088800d087816 */ /* 0x004fc800000000ff */
[----:B------:R-:W-:Y:S02]  /*6440*/  ISETP.GT.AND P3, PT, R8, -0x1, PT ;  /* 0xffffffff0800780c */ /* 0x000fe40003f64270 */
[----:B------:R-:W-:-:S04]  /*6450*/  @P4 LEA R8, P5, R158, R39, 0x1 ;  /* 0x000000279e084211 */ /* 0x000fc800078a08ff */
[----:B------:R-:W-:-:S05]  /*6460*/  @P4 LEA.HI.X R9, R158, R37, R189, 0x1, P5 ;  /* 0x000000259e094211 */ /* 0x000fca00028f0cbd */
[----:B---3--:R2:W-:Y:S04]  /*6470*/  @P4 ST.E.128 desc[UR42][R8.64], R4 ;  /* 0x0000000408004985 */ /* 0x0085e8000c101d2a */
[----:B------:R-:W3:Y:S01]  /*6480*/  @!P3 LDS.128 R4, [R11+0x9000] ;  /* 0x009000000b04b984 */ /* 0x000ee20000000c00 */
[----:B--2---:R-:W-:-:S04]  /*6490*/  @!P3 LEA R8, P4, R163, R39, 0x1 ;  /* 0x00000027a308b211 */ /* 0x004fc800078808ff */
[----:B------:R-:W-:-:S05]  /*64a0*/  @!P3 LEA.HI.X R9, R163, R37, R188, 0x1, P4 ;  /* 0x00000025a309b211 */ /* 0x000fca00020f0cbc */
[----:B---3--:R2:W-:Y:S04]  /*64b0*/  @!P3 ST.E.128 desc[UR42][R8.64], R4 ;  /* 0x000000040800b985 */ /* 0x0085e8000c101d2a */
.L_x_11934:
[----:B------:R-:W-:Y:S05]  /*64c0*/  BSYNC B0 ;  /* 0x0000000000007941 */ /* 0x000fea0003800000 */
.L_x_11933:
[----:B------:R-:W-:Y:S01]  /*64d0*/  ISETP.GE.AND P3, PT, R76, 0x41, PT ;  /* 0x000000414c00780c */ /* 0x000fe20003f66270 */
[----:B------:R1:W1:Y:S01]  /*64e0*/  SHFL.IDX PT, R13, R36, 0x1, 0x1c1f ;  /* 0x003c1f00240d7f89 */ /* 0x00026200000e0000 */
[----:B------:R-:W-:Y:S03]  /*64f0*/  BSSY B0, `(.L_x_11935) ;  /* 0x0000044000007945 */ /* 0x000fe60003800000 */
[----:B0-----:R-:W0:Y:S08]  /*6500*/  SHFL.IDX PT, R35, R35, 0x1, 0x1c1f ;  /* 0x003c1f0023237f89 */ /* 0x001e3000000e0000 */
[----:B------:R-:W-:Y:S05]  /*6510*/  @!P3 BRA `(.L_x_11936) ;  /* 0x000000040004b947 */ /* 0x000fea0003800000 */
[----:B------:R-:W-:Y:S02]  /*6520*/  ISETP.GE.AND P4, PT, R16, UR38, PT ;  /* 0x0000002610007c0c */ /* 0x000fe4000bf86270 */
[----:B------:R-:W-:-:S11]  /*6530*/  ISETP.GE.AND P5, PT, R18, UR38, PT ;  /* 0x0000002612007c0c */ /* 0x000fd6000bfa6270 */
[----:B--2---:R-:W2:Y:S01]  /*6540*/  @!P4 LDS.128 R4, [R12+0x2000] ;  /* 0x002000000c04c984 */ /* 0x004ea20000000c00 */
[----:B0-----:R-:W-:-:S04]  /*6550*/  @!P4 LEA R8, P3, R16, R35, 0x1 ;  /* 0x000000231008c211 */ /* 0x001fc800078608ff */
[----:B-1----:R-:W-:Y:S02]  /*6560*/  @!P4 LEA.HI.X R9, R16, R13, R17, 0x1, P3 ;  /* 0x0000000d1009c211 */ /* 0x002fe400018f0c11 */
[----:B------:R-:W-:-:S04]  /*6570*/  ISETP.GE.AND P3, PT, R162, UR38, PT ;  /* 0x00000026a2007c0c */ /* 0x000fc8000bf66270 */
[----:B---3--:R-:W-:Y:S02]  /*6580*/  SEL R14, RZ, 0x3fffc, P3 ;  /* 0x0003fffcff0e7807 */ /* 0x008fe40001800000 */
[----:B------:R-:W-:Y:S02]  /*6590*/  SEL R33, RZ, 0x4, P3 ;  /* 0x00000004ff217807 */ /* 0x000fe40001800000 */
[----:B------:R-:W-:-:S04]  /*65a0*/  ISETP.GE.AND P3, PT, R16, UR38, PT ;  /* 0x0000002610007c0c */ /* 0x000fc8000bf66270 */
[----:B------:R-:W-:Y:S01]  /*65b0*/  SEL R34, RZ, 0x1, P3 ;  /* 0x00000001ff227807 */ /* 0x000fe20001800000 */
[----:B--2---:R0:W-:Y:S04]  /*65c0*/  @!P4 ST.E.128 desc[UR42][R8.64], R4 ;  /* 0x000000040800c985 */ /* 0x0041e8000c101d2a */
[----:B------:R-:W1:Y:S01]  /*65d0*/  @!P5 LDS.128 R4, [R11+0x2000] ;  /* 0x002000000b04d984 */ /* 0x000e620000000c00 */
[----:B0-----:R-:W-:-:S04]  /*65e0*/  @!P5 LEA R8, P4, R18, R35, 0x1 ;  /* 0x000000231208d211 */ /* 0x001fc800078808ff */
[----:B------:R-:W-:Y:S02]  /*65f0*/  @!P5 LEA.HI.X R9, R18, R13, R184, 0x1, P4 ;  /* 0x0000000d1209d211 */ /* 0x000fe400020f0cb8 */
[----:B------:R-:W-:Y:S02]  /*6600*/  LOP3.LUT P4, RZ, R14, 0x4, RZ, 0xc0, !PT ;  /* 0x000000040eff7812 */ /* 0x000fe4000788c0ff */
[----:B------:R-:W-:-:S04]  /*6610*/  SEL R14, RZ, 0x2, P5 ;  /* 0x00000002ff0e7807 */ /* 0x000fc80002800000 */
[----:B------:R-:W-:Y:S01]  /*6620*/  IADD3 R33, R33, R14, R34 ;  /* 0x0000000e21217210 */ /* 0x000fe20007ffe022 */
[----:B-1----:R0:W-:Y:S06]  /*6630*/  @!P5 ST.E.128 desc[UR42][R8.64], R4 ;  /* 0x000000040800d985 */ /* 0x0021ec000c101d2a */
[----:B------:R-:W1:Y:S01]  /*6640*/  @P4 LDS.128 R4, [R12+0x5000] ;  /* 0x005000000c044984 */ /* 0x000e620000000c00 */
[----:B0-----:R-:W-:-:S04]  /*6650*/  @P4 LEA R8, P5, R162, R35, 0x1 ;  /* 0x00000023a2084211 */ /* 0x001fc800078a08ff */
[----:B------:R-:W-:Y:S02]  /*6660*/  @P4 LEA.HI.X R9, R162, R13, R193, 0x1, P5 ;  /* 0x0000000da2094211 */ /* 0x000fe400028f0cc1 */
[----:B------:R-:W-:-:S04]  /*6670*/  ISETP.GE.AND P5, PT, R161, UR38, PT ;  /* 0x00000026a1007c0c */ /* 0x000fc8000bfa6270 */
[----:B------:R-:W-:Y:S02]  /*6680*/  SEL R15, RZ, 0x7fff8, P5 ;  /* 0x0007fff8ff0f7807 */ /* 0x000fe40002800000 */
[----:B------:R-:W-:Y:S01]  /*6690*/  SEL R32, RZ, 0x8, P5 ;  /* 0x00000008ff207807 */ /* 0x000fe20002800000 */
[----:B-1----:R0:W-:Y:S01]  /*66a0*/  @P4 ST.E.128 desc[UR42][R8.64], R4 ;  /* 0x0000000408004985 */ /* 0x0021e2000c101d2a */
[----:B------:R-:W-:-:S13]  /*66b0*/  LOP3.LUT P4, RZ, R15, 0x8, RZ, 0xc0, !PT ;  /* 0x000000080fff7812 */ /* 0x000fda000788c0ff */
[----:B------:R-:W1:Y:S01]  /*66c0*/  @P4 LDS.128 R4, [R11+0x5000] ;  /* 0x005000000b044984 */ /* 0x000e620000000c00 */
[----:B0-----:R-:W-:-:S04]  /*66d0*/  @P4 LEA R8, P3, R161, R35, 0x1 ;  /* 0x00000023a1084211 */ /* 0x001fc800078608ff */
[----:B------:R-:W-:Y:S02]  /*66e0*/  @P4 LEA.HI.X R9, R161, R13, R192, 0x1, P3 ;  /* 0x0000000da1094211 */ /* 0x000fe400018f0cc0 */
[----:B------:R-:W-:-:S04]  /*66f0*/  ISETP.GE.AND P3, PT, R160, UR38, PT ;  /* 0x00000026a0007c0c */ /* 0x000fc8000bf66270 */
[----:B------:R-:W-:Y:S02]  /*6700*/  SEL R15, RZ, 0xffff0, P3 ;  /* 0x000ffff0ff0f7807 */ /* 0x000fe40001800000 */
[----:B----4-:R-:W-:-:S04]  /*6710*/  SEL R37, RZ, 0x10, P3 ;  /* 0x00000010ff257807 */ /* 0x010fc80001800000 */
[----:B------:R-:W-:Y:S01]  /*6720*/  IADD3 R32, R37, R33, R32 ;  /* 0x0000002125207210 */ /* 0x000fe20007ffe020 */
[----:B-1----:R0:W-:Y:S01]  /*6730*/  @P4 ST.E.128 desc[UR42][R8.64], R4 ;  /* 0x0000000408004985 */ /* 0x0021e2000c101d2a */
[----:B------:R-:W-:-:S13]  /*6740*/  LOP3.LUT P4, RZ, R15, 0x10, RZ, 0xc0, !PT ;  /* 0x000000100fff7812 */ /* 0x000fda000788c0ff */
[----:B------:R-:W1:Y:S01]  /*6750*/  @P4 LDS.128 R4, [R12+0x8000] ;  /* 0x008000000c044984 */ /* 0x000e620000000c00 */
[----:B0-----:R-:W-:-:S04]  /*6760*/  @P4 LEA R8, P5, R160, R35, 0x1 ;  /* 0x00000023a0084211 */ /* 0x001fc800078a08ff */
[----:B------:R-:W-:Y:S02]  /*6770*/  @P4 LEA.HI.X R9, R160, R13, R191, 0x1, P5 ;  /* 0x0000000da0094211 */ /* 0x000fe400028f0cbf */
[----:B------:R-:W-:-:S04]  /*6780*/  ISETP.GE.AND P5, PT, R159, UR38, PT ;  /* 0x000000269f007c0c */ /* 0x000fc8000bfa6270 */
[----:B------:R-:W-:Y:S02]  /*6790*/  SEL R15, RZ, 0x1fffe0, P5 ;  /* 0x001fffe0ff0f7807 */ /* 0x000fe40002800000 */
[----:B------:R-:W-:Y:S02]  /*67a0*/  SEL R14, RZ, 0x20, P5 ;  /* 0x00000020ff0e7807 */ /* 0x000fe40002800000 */
[----:B------:R-:W-:-:S04]  /*67b0*/  ISETP.GE.AND P5, PT, R163, UR38, PT ;  /* 0x00000026a3007c0c */ /* 0x000fc8000bfa6270 */
[----:B------:R-:W-:Y:S01]  /*67c0*/  SEL R33, RZ, 0x7fff80, P5 ;  /* 0x007fff80ff217807 */ /* 0x000fe20002800000 */
[----:B-1----:R0:W-:Y:S01]  /*67d0*/  @P4 ST.E.128 desc[UR42][R8.64], R4 ;  /* 0x0000000408004985 */ /* 0x0021e2000c101d2a */
[----:B------:R-:W-:-:S13]  /*67e0*/  LOP3.LUT P4, RZ, R15, 0x20, RZ, 0xc0, !PT ;  /* 0x000000200fff7812 */ /* 0x000fda000788c0ff */
[----:B------:R-:W1:Y:S01]  /*67f0*/  @P4 LDS.128 R4, [R11+0x8000] ;  /* 0x008000000b044984 */ /* 0x000e620000000c00 */
[----:B0-----:R-:W-:-:S04]  /*6800*/  @P4 LEA R8, P3, R159, R35, 0x1 ;  /* 0x000000239f084211 */ /* 0x001fc800078608ff */
[----:B------:R-:W-:Y:S02]  /*6810*/  @P4 LEA.HI.X R9, R159, R13, R190, 0x1, P3 ;  /* 0x0000000d9f094211 */ /* 0x000fe400018f0cbe */
[----:B------:R-:W-:-:S04]  /*6820*/  ISETP.GE.AND P3, PT, R158, UR38, PT ;  /* 0x000000269e007c0c */ /* 0x000fc8000bf66270 */
[----:B------:R-:W-:Y:S01]  /*6830*/  SEL R15, RZ, 0x3fffc0, P3 ;  /* 0x003fffc0ff0f7807 */ /* 0x000fe20001800000 */
[----:B-1----:R0:W-:Y:S03]  /*6840*/  @P4 ST.E.128 desc[UR42][R8.64], R4 ;  /* 0x0000000408004985 */ /* 0x0021e6000c101d2a */
[----:B------:R-:W-:Y:S02]  /*6850*/  LOP3.LUT P4, RZ, R15, 0x40, RZ, 0xc0, !PT ;  /* 0x000000400fff7812 */ /* 0x000fe4000788c0ff */
[----:B------:R-:W-:-:S04]  /*6860*/  SEL R15, RZ, 0x40, P3 ;  /* 0x00000040ff0f7807 */ /* 0x000fc80001800000 */
[----:B------:R-:W-:-:S05]  /*6870*/  IADD3 R14, R15, R32, R14 ;  /* 0x000000200f0e7210 */ /* 0x000fca0007ffe00e */
[----:B------:R-:W-:Y:S02]  /*6880*/  IMAD.IADD R14, R14, 0x1, R33 ;  /* 0x000000010e0e7824 */ /* 0x000fe400078e0221 */
[----:B------:R-:W1:Y:S03]  /*6890*/  @P4 LDS.128 R4, [R12+0xb000] ;  /* 0x00b000000c044984 */ /* 0x000e660000000c00 */
[----:B0-----:R-:W-:-:S04]  /*68a0*/  PRMT R8, R14, 0x8880, RZ ;  /* 0x000088800e087816 */ /* 0x001fc800000000ff */
[----:B------:R-:W-:Y:S02]  /*68b0*/  ISETP.GT.AND P3, PT, R8, -0x1, PT ;  /* 0xffffffff0800780c */ /* 0x000fe40003f64270 */
[----:B------:R-:W-:-:S04]  /*68c0*/  @P4 LEA R8, P5, R158, R35, 0x1 ;  /* 0x000000239e084211 */ /* 0x000fc800078a08ff */
[----:B------:R-:W-:-:S05]  /*68d0*/  @P4 LEA.HI.X R9, R158, R13, R189, 0x1, P5 ;  /* 0x0000000d9e094211 */ /* 0x000fca00028f0cbd */
[----:B-1----:R0:W-:Y:S04]  /*68e0*/  @P4 ST.E.128 desc[UR42][R8.64], R4 ;  /* 0x0000000408004985 */ /* 0x0021e8000c101d2a */
[----:B------:R-:W1:Y:S01]  /*68f0*/  @!P3 LDS.128 R4, [R11+0xb000] ;  /* 0x00b000000b04b984 */ /* 0x000e620000000c00 */
[----:B0-----:R-:W-:-:S04]  /*6900*/  @!P3 LEA R8, P4, R163, R35, 0x1 ;  /* 0x00000023a308b211 */ /* 0x001fc800078808ff */
[----:B------:R-:W-:-:S05]  /*6910*/  @!P3 LEA.HI.X R9, R163, R13, R188, 0x1, P4 ;  /* 0x0000000da309b211 */ /* 0x000fca00020f0cbc */
[----:B-1----:R0:W-:Y:S04]  /*6920*/  @!P3 ST.E.128 desc[UR42][R8.64], R4 ;  /* 0x000000040800b985 */ /* 0x0021e8000c101d2a */
.L_x_11936:
[----:B------:R-:W-:Y:S05]  /*6930*/  BSYNC B0 ;  /* 0x0000000000007941 */ /* 0x000fea0003800000 */
.L_x_11935:
[----:B------:R-:W-:Y:S01]  /*6940*/  @!PT LDS RZ, [RZ] ;  /* 0x00000000fffff984 */ /* 0x000fe20000000800 */
[----:B------:R-:W-:Y:S01]  /*6950*/  @!PT LDS RZ, [RZ] ;  /* 0x00000000fffff984 */ /* 0x000fe20000000800 */
[----:B------:R-:W-:Y:S01]  /*6960*/  @!PT LDS RZ, [RZ] ;  /* 0x00000000fffff984 */ /* 0x000fe20000000800 */
[----:B------:R-:W-:Y:S01]  /*6970*/  @!PT LDS RZ, [RZ] ;  /* 0x00000000fffff984 */ /* 0x000fe20000000800 */
[----:B------:R5:W-:Y:S06]  /*6980*/  MEMBAR.ALL.CTA ;  /* 0x0000000000007992 */ /* 0x000bec0000008000 */
[----:B-----5:R-:W5:Y:S01]  /*6990*/  FENCE.VIEW.ASYNC.S ;  /* 0x00000000000073c6 */ /* 0x020f620000000000 */
[----:B-1----:R-:W-:Y:S02]  /*69a0*/  @!P0 VIADD R67, R67, 0x228c0 ;  /* 0x000228c043438836 */ /* 0x002fe40000000000 */
[----:B------:R-:W-:-:S03]  /*69b0*/  VIADD R19, R19, 0x1 ;  /* 0x0000000113137836 */ /* 0x000fc60000000000 */
[----:B------:R-:W-:Y:S01]  /*69c0*/  @!P0 PRMT R67, RZ, 0x654, R67 ;  /* 0x00000654ff438816 */ /* 0x000fe20000000043 */
[----:B-----5:R1:W-:Y:S06]  /*69d0*/  BAR.SYNC.DEFER_BLOCKING R10, 0x80 ;  /* 0x0002000a0000751d */ /* 0x0203ec0000010000 */
[----:B------:R1:W-:Y:S01]  /*69e0*/  @!P0 SYNCS.ARRIVE.TRANS64.RED.A1T0 RZ, [R67+URZ], RZ ;  /* 0x000000ff43ff89a7 */ /* 0x0003e2000810043f */
[----:B------:R-:W-:-:S04]  /*69f0*/  ISETP.NE.AND P0, PT, R19, 0x2, PT ;  /* 0x000000021300780c */ /* 0x000fc80003f05270 */
[----:B0-2---:R-:W-:Y:S02]  /*6a00*/  SEL R4, RZ, 0x1, P0 ;  /* 0x00000001ff047807 */ /* 0x005fe40000000000 */
[----:B------:R-:W-:Y:S02]  /*6a10*/  SEL R19, R19, RZ, P0 ;  /* 0x000000ff13137207 */ /* 0x000fe40000000000 */
[----:B------:R-:W-:Y:S01]  /*6a20*/  LOP3.LUT R185, R185, R4, RZ, 0x3c, !PT ;  /* 0x00000004b9b97212 */ /* 0x000fe200078e3cff */
[----:B-1----:R-:W-:Y:S06]  /*6a30*/  @P2 BRA `(.L_x_11937) ;  /* 0xffffffbc00982947 */ /* 0x002fec000383ffff */
[----:B------:R-:W0:Y:S01]  /*6a40*/  S2R R5, SR_TID.X ;  /* 0x0000000000057919 */ /* 0x000e220000002100 */
[----:B------:R-:W-:Y:S02]  /*6a50*/  PLOP3.LUT P0, PT, PT, PT, PT, 0x8, 0x0 ;  /* 0x000000000000781c */ /* 0x000fe40003f0e170 */
[----:B0-----:R-:W-:-:S04]  /*6a60*/  SHF.R.U32.HI R5, RZ, 0x7, R5 ;  /* 0x00000007ff057819 */ /* 0x001fc80000011605 */
[----:B------:R-:W-:-:S13]  /*6a70*/  ISETP.NE.AND P3, PT, R5, 0x1, PT ;  /* 0x000000010500780c */ /* 0x000fda0003f65270 */
[----:B------:R-:W-:Y:S05]  /*6a80*/  @!P3 WARPSYNC.ALL ;  /* 0x000000000000b948 */ /* 0x000fea0003800000 */
[----:B------:R-:W-:Y:S06]  /*6a90*/  @!P3 BAR.ARV 0x9, 0x100 ;  /* 0x024400000000bb1d */ /* 0x000fec0000002000 */
.L_x_11877:
[----:B------:R-:W0:Y:S01]  /*6aa0*/  S2R R3, SR_SWINHI ;  /* 0x0000000000037919 */ /* 0x000e220000002f00 */
[----:B------:R-:W1:Y:S01]  /*6ab0*/  LDC R13, c[0x0][0x448] ;  /* 0x00011200ff0d7b82 */ /* 0x000e620000000800 */
[----:B---3--:R-:W-:Y:S02]  /*6ac0*/  IMAD.U32 R14, RZ, RZ, UR36 ;  /* 0x00000024ff0e7e24 */ /* 0x008fe4000f8e00ff */
[----:B------:R-:W-:Y:S01]  /*6ad0*/  IMAD.MOV.U32 R15, RZ, RZ, 0x80 ;  /* 0x00000080ff0f7424 */ /* 0x000fe200078e00ff */
[----:B------:R-:W-:Y:S01]  /*6ae0*/  STL [R1+0x50], R101 ;  /* 0x0000506501007387 */ /* 0x000fe20000100800 */
[----:B------:R-:W-:Y:S02]  /*6af0*/  IMAD.MOV.U32 R26, RZ, RZ, 0x100 ;  /* 0x00000100ff1a7424 */ /* 0x000fe400078e00ff */
[----:B------:R-:W-:Y:S01]  /*6b00*/  IMAD.U32 R24, RZ, RZ, UR36 ;  /* 0x00000024ff187e24 */ /* 0x000fe2000f8e00ff */
[----:B------:R-:W2:Y:S01]  /*6b10*/  LDC R12, c[0x0][0x988] ;  /* 0x00026200ff0c7b82 */ /* 0x000ea20000000800 */
[----:B------:R-:W-:Y:S01]  /*6b20*/  IMAD.MOV.U32 R25, RZ, RZ, 0x80 ;  /* 0x00000080ff197424 */ /* 0x000fe200078e00ff */
[----:B------:R-:W-:Y:S01]  /*6b30*/  STL.64 [R1+0x28], R14 ;  /* 0x0000280e01007387 */ /* 0x000fe20000100a00 */
[----:B------:R-:W-:-:S02]  /*6b40*/  IMAD.U32 R38, RZ, RZ, UR44 ;  /* 0x0000002cff267e24 */ /* 0x000fc4000f8e00ff */
[----:B------:R-:W-:Y:S01]  /*6b50*/  IMAD.U32 R35, RZ, RZ, UR44 ;  /* 0x0000002cff237e24 */ /* 0x000fe2000f8e00ff */
[----:B------:R-:W-:Y:S01]  /*6b60*/  STL.64 [R1+0x30], R26 ;  /* 0x0000301a01007387 */ /* 0x000fe20000100a00 */
[----:B------:R-:W-:Y:S02]  /*6b70*/  IMAD.U32 R34, RZ, RZ, UR44 ;  /* 0x0000002cff227e24 */ /* 0x000fe4000f8e00ff */
[----:B------:R-:W-:Y:S01]  /*6b80*/  IMAD.U32 R72, RZ, RZ, UR44 ;  /* 0x0000002cff487e24 */ /* 0x000fe2000f8e00ff */
[----:B------:R-:W-:Y:S04]  /*6b90*/  STL.128 [R1], R24 ;  /* 0x0000001801007387 */ /* 0x000fe80000100c00 */
[----:B------:R-:W-:Y:S01]  /*6ba0*/  STL.128 [R1+0x1d0], RZ ;  /* 0x0001d0ff01007387 */ /* 0x000fe20000100c00 */
[----:B------:R-:W-:-:S03]  /*6bb0*/  IADD3 R72, P5, R72, 0x50, RZ ;  /* 0x0000005048487810 */ /* 0x000fc60007fbe0ff */
[----:B------:R-:W-:Y:S04]  /*6bc0*/  STL.128 [R1+0x1e0], RZ ;  /* 0x0001e0ff01007387 */ /* 0x000fe80000100c00 */
[----:B------:R-:W-:Y:S01]  /*6bd0*/  STL.128 [R1+0x200], RZ ;  /* 0x000200ff01007387 */ /* 0x000fe20000100c00 */
[----:B------:R-:W-:Y:S02]  /*6be0*/  MOV R4, R2 ;  /* 0x0000000200047202 */ /* 0x000fe40000000f00 */
[----:B0-----:R-:W-:Y:S01]  /*6bf0*/  MOV R5, R3 ;  /* 0x0000000300057202 */ /* 0x001fe20000000f00 */
[----:B--2---:R-:W-:Y:S01]  /*6c00*/  STL [R1+0x1f0], R12 ;  /* 0x0001f00c01007387 */ /* 0x004fe20000100800 */
[C---:B------:R-:W-:Y:S02]  /*6c10*/  IADD3 R8, P1, R4.reuse, 0x22830, RZ ;  /* 0x0002283004087810 */ /* 0x040fe40007f3e0ff */
[C---:B------:R-:W-:Y:S01]  /*6c20*/  IADD3 R0, P3, R4.reuse, 0x22850, RZ ;  /* 0x0002285004007810 */ /* 0x040fe20007f7e0ff */
[----:B------:R-:W-:Y:S01]  /*6c30*/  STL.128 [R1+0x210], RZ ;  /* 0x000210ff01007387 */ /* 0x000fe20000100c00 */
[C---:B------:R-:W-:Y:S01]  /*6c40*/  IADD3 R6, P4, R4.reuse, 0x22860, RZ ;  /* 0x0002286004067810 */ /* 0x040fe20007f9e0ff */
[--C-:B------:R-:W-:Y:S01]  /*6c50*/  IMAD.X R9, RZ, RZ, R5.reuse, P1 ;  /* 0x000000ffff097224 */ /* 0x100fe200008e0605 */
[----:B-1----:R-:W-:Y:S01]  /*6c60*/  ISETP.NE.AND P1, PT, R13, 0x1, PT ;  /* 0x000000010d00780c */ /* 0x002fe20003f25270 */
[--C-:B------:R-:W-:Y:S01]  /*6c70*/  IMAD.X R3, RZ, RZ, R5.reuse, P3 ;  /* 0x000000ffff037224 */ /* 0x100fe200018e0605 */
[----:B------:R-:W-:Y:S01]  /*6c80*/  IADD3 R10, P2, R4, 0x22840, RZ ;  /* 0x00022840040a7810 */ /* 0x000fe20007f5e0ff */
[--C-:B------:R-:W-:Y:S01]  /*6c90*/  IMAD.X R7, RZ, RZ, R5.reuse, P4 ;  /* 0x000000ffff077224 */ /* 0x100fe200020e0605 */
[----:B------:R-:W-:Y:S01]  /*6ca0*/  STL.64 [R1+0x18], R8 ;  /* 0x0000180801007387 */ /* 0x000fe20000100a00 */
[----:B------:R-:W-:Y:S01]  /*6cb0*/  IMAD.MOV.U32 R4, RZ, RZ, R0 ;  /* 0x000000ffff047224 */ /* 0x000fe200078e0000 */
[----:B------:R-:W-:Y:S01]  /*6cc0*/  IADD3 R35, P3, R35, 0x200, RZ ;  /* 0x0000020023237810 */ /* 0x000fe20007f7e0ff */
[----:B------:R-:W-:Y:S01]  /*6cd0*/  IMAD.X R11, RZ, RZ, R5, P2 ;  /* 0x000000ffff0b7224 */ /* 0x000fe200010e0605 */
[----:B------:R-:W-:Y:S01]  /*6ce0*/  STL.128 [R1+0x220], RZ ;  /* 0x000220ff01007387 */ /* 0x000fe20000100c00 */
[----:B------:R-:W-:Y:S01]  /*6cf0*/  IMAD.MOV.U32 R5, RZ, RZ, R3 ;  /* 0x000000ffff057224 */ /* 0x000fe200078e0003 */
[----:B------:R-:W-:Y:S01]  /*6d00*/  IADD3 R38, P2, R38, 0x1d0, RZ ;  /* 0x000001d026267810 */ /* 0x000fe20007f5e0ff */
[----:B------:R-:W-:Y:S01]  /*6d10*/  VIADD R3, R203, 0x7f ;  /* 0x0000007fcb037836 */ /* 0x000fe20000000000 */
[----:B------:R-:W-:Y:S01]  /*6d20*/  STL.64 [R1+0x20], R10 ;  /* 0x0000200a01007387 */ /* 0x000fe20000100a00 */
[----:B------:R-:W0:Y:S01]  /*6d30*/  @P1 LDC R0, c[0x0][0x44c] ;  /* 0x00011300ff001b82 */ /* 0x000e220000000800 */
[----:B------:R-:W-:-:S02]  /*6d40*/  IADD3 R34, P4, R34, 0x28, RZ ;  /* 0x0000002822227810 */ /* 0x000fc40007f9e0ff */
[----:B------:R1:W-:Y:S04]  /*6d50*/  STL.128 [R1+0x40], R4 ;  /* 0x0000400401007387 */ /* 0x0003e80000100c00 */
[----:B------:R2:W-:Y:S04]  /*6d60*/  STL.128 [R1+0x230], RZ ;  /* 0x000230ff01007387 */ /* 0x0005e80000100c00 */
[----:B------:R2:W-:Y:S04]  /*6d70*/  STL.128 [R1+0x240], RZ ;  /* 0x000240ff01007387 */ /* 0x0005e80000100c00 */
[----:B------:R2:W-:Y:S01]  /*6d80*/  STL.128 [R1+0x250], RZ ;  /* 0x000250ff01007387 */ /* 0x0005e20000100c00 */
[----:B-1----:R-:W1:Y:S03]  /*6d90*/  @P1 LDC R7, c[0x0][0x450] ;  /* 0x00011400ff071b82 */ /* 0x002e660000000800 */
[----:B------:R2:W-:Y:S04]  /*6da0*/  STL.128 [R1+0x260], RZ ;  /* 0x000260ff01007387 */ /* 0x0005e80000100c00 */
[----:B------:R2:W-:Y:S01]  /*6db0*/  STL.128 [R1+0x270], RZ ;  /* 0x000270ff01007387 */ /* 0x0005e20000100c00 */
[----:B0-----:R-:W-:Y:S01]  /*6dc0*/  @P1 IMAD.HI.U32 R0, R3, R0, RZ ;  /* 0x0000000003001227 */ /* 0x001fe200078e00ff */
[----:B------:R-:W0:Y:S02]  /*6dd0*/  LDC.64 R4, c[0x0][0x9e0] ;  /* 0x00027800ff047b82 */ /* 0x000e240000000a00 */
[----:B------:R2:W-:Y:S04]  /*6de0*/  STL.128 [R1+0x280], RZ ;  /* 0x000280ff01007387 */ /* 0x0005e80000100c00 */
[----:B------:R2:W-:Y:S04]  /*6df0*/  STL.128 [R1+0x290], RZ ;  /* 0x000290ff01007387 */ /* 0x0005e80000100c00 */
[----:B------:R2:W-:Y:S04]  /*6e00*/  STL.128 [R1+0x2a0], RZ ;  /* 0x0002a0ff01007387 */ /* 0x0005e80000100c00 */
[----:B------:R2:W-:Y:S01]  /*6e10*/  STL.128 [R1+0x2b0], RZ ;  /* 0x0002b0ff01007387 */ /* 0x0005e20000100c00 */
[----:B-1----:R-:W-:-:S03]  /*6e20*/  @P1 SHF.R.U32.HI R3, RZ, R7, R0 ;  /* 0x00000007ff031219 */ /* 0x002fc60000011600 */
[----:B------:R2:W-:Y:S04]  /*6e30*/  STL.128 [R1+0x2c0], RZ ;  /* 0x0002c0ff01007387 */ /* 0x0005e80000100c00 */
[----:B------:R2:W-:Y:S01]  /*6e40*/  STL.128 [R1+0x2d0], RZ ;  /* 0x0002d0ff01007387 */ /* 0x0005e20000100c00 */
[----:B0-----:R-:W-:-:S03]  /*6e50*/  ISETP.GE.AND P6, PT, R5, 0x1, PT ;  /* 0x000000010500780c */ /* 0x001fc60003fc6270 */
        /* <DEDUP_REMOVED lines=21> */
[----:B------:R-:W0:Y:S01]  /*6fb0*/  FENCE.VIEW.ASYNC.G ;  /* 0x00000000000073c6 */ /* 0x000e220000000100 */
[----:B------:R-:W-:Y:S05]  /*6fc0*/  WARPSYNC.ALL ;  /* 0x0000000000007948 */ /* 0x000fea0003800000 */
[----:B0-----:R-:W-:Y:S06]  /*6fd0*/  BAR.ARV 0xc, 0x180 ;  /* 0x0306000000007b1d */ /* 0x001fec0000002000 */
.L_x_11938:
[----:B------:R-:W-:Y:S02]  /*6fe0*/  IMAD.IADD R3, R210, 0x1, R3 ;  /* 0x00000001d2037824 */ /* 0x000fe400078e0203 */
[----:B------:R-:W-:Y:S02]  /*6ff0*/  IMAD.X R48, RZ, RZ, UR45, P2 ;  /* 0x0000002dff307e24 */ /* 0x000fe400090e06ff */
[----:B------:R-:W-:Y:S02]  /*7000*/  IMAD.X R44, RZ, RZ, UR45, P3 ;  /* 0x0000002dff2c7e24 */ /* 0x000fe400098e06ff */
[----:B------:R-:W-:Y:S02]  /*7010*/  IMAD.X R43, RZ, RZ, UR45, P4 ;  /* 0x0000002dff2b7e24 */ /* 0x000fe4000a0e06ff */
[----:B------:R-:W-:Y:S02]  /*7020*/  IMAD.X R73, RZ, RZ, UR45, P5 ;  /* 0x0000002dff497e24 */ /* 0x000fe4000a8e06ff */
        /* <DEDUP_REMOVED lines=13> */
.L_x_11941:
[----:B------:R-:W-:-:S13]  /*7100*/  ISETP.NE.AND P0, PT, R5, 0x1, PT ;  /* 0x000000010500780c */ /* 0x000fda0003f05270 */
[----:B------:R-:W0:Y:S02]  /*7110*/  @P0 LDC.64 R6, c[0x0][0x9e8] ;  /* 0x00027a00ff060b82 */ /* 0x000e240000000a00 */
[----:B0-----:R-:W-:-:S05]  /*7120*/  @P0 IMAD.HI.U32 R6, R0, R6, RZ ;  /* 0x0000000600060227 */ /* 0x001fca00078e00ff */
[----:B------:R-:W-:-:S07]  /*7130*/  @P0 SHF.R.U32.HI R0, RZ, R7, R6 ;  /* 0x00000007ff000219 */ /* 0x000fce0000011606 */
.L_x_11942:
[----:B------:R-:W-:Y:S05]  /*7140*/  BSYNC B0 ;  /* 0x0000000000007941 */ /* 0x000fea0003800000 */
.L_x_11940:
[----:B------:R-:W-:-:S05]  /*7150*/  IMAD R3, R0, R5, R5 ;  /* 0x0000000500037224 */ /* 0x000fca00078e0205 */
[----:B------:R-:W-:-:S07]  /*7160*/  VIMNMX R4, R4, R3, PT ;  /* 0x0000000304047248 */ /* 0x000fce0003fe0100 */
.L_x_11939:
[----:B------:R-:W0:Y:S01]  /*7170*/  @P1 LDC R0, c[0x0][0x44c] ;  /* 0x00011300ff001b82 */ /* 0x000e220000000800 */
[----:B------:R-:W-:Y:S01]  /*7180*/  VIADD R4, R4, 0x5f ;  /* 0x0000005f04047836 */ /* 0x000fe20000000000 */
[----:B------:R-:W-:-:S03]  /*7190*/  ULDC UR4, c[0x0][0x9dc] ;  /* 0x0002770000047ab9 */ /* 0x000fc60000000800 */
[----:B------:R-:W-:-:S03]  /*71a0*/  IMAD.HI R4, R4, 0x2aaaaaab, RZ ;  /* 0x2aaaaaab04047827 */ /* 0x000fc600078e02ff */
[----:B------:R-:W1:Y:S02]  /*71b0*/  @P1 LDC R7, c[0x0][0x450] ;  /* 0x00011400ff071b82 */ /* 0x000e640000000800 */
[----:B------:R-:W-:-:S04]  /*71c0*/  SHF.R.U32.HI R3, RZ, 0x1f, R4 ;  /* 0x0000001fff037819 */ /* 0x000fc80000011604 */
[----:B------:R-:W-:-:S04]  /*71d0*/  LEA.HI.SX32 R4, R4, R3, 0x1c ;  /* 0x0000000304047211 */ /* 0x000fc800078fe2ff */
[----:B------:R-:W-:Y:S01]  /*71e0*/  VIMNMX R47, R47, R4, PT ;  /* 0x000000042f2f7248 */ /* 0x000fe20003fe0100 */
[----:B0-----:R-:W-:-:S04]  /*71f0*/  @P1 IMAD.HI.U32 R6, R203, R0, RZ ;  /* 0x00000000cb061227 */ /* 0x001fc800078e00ff */
[----:B------:R-:W-:Y:S01]  /*7200*/  IMAD.MOV.U32 R0, RZ, RZ, R203 ;  /* 0x000000ffff007224 */ /* 0x000fe200078e00cb */
        /* <DEDUP_REMOVED lines=14> */
.L_x_11945:
[----:B------:R-:W-:-:S13]  /*72f0*/  ISETP.NE.AND P0, PT, R5, 0x1, PT ;  /* 0x000000010500780c */ /* 0x000fda0003f05270 */
[----:B------:R-:W0:Y:S02]  /*7300*/  @P0 LDC.64 R6, c[0x0][0x9e8] ;  /* 0x00027a00ff060b82 */ /* 0x000e240000000a00 */
[----:B0-----:R-:W-:-:S05]  /*7310*/  @P0 IMAD.HI.U32 R6, R0, R6, RZ ;  /* 0x0000000600060227 */ /* 0x001fca00078e00ff */
[----:B------:R-:W-:-:S07]  /*7320*/  @P0 SHF.R.U32.HI R0, RZ, R7, R6 ;  /* 0x00000007ff000219 */ /* 0x000fce0000011606 */
.L_x_11946:
[----:B------:R-:W-:Y:S05]  /*7330*/  BSYNC B0 ;  /* 0x0000000000007941 */ /* 0x000fea0003800000 */
.L_x_11944:
[----:B------:R-:W-:-:S05]  /*7340*/  IMAD R0, R0, R5, RZ ;  /* 0x0000000500007224 */ /* 0x000fca00078e02ff */
[----:B------:R-:W-:-:S07]  /*7350*/  VIMNMX R3, R3, R0, !PT ;  /* 0x0000000003037248 */ /* 0x000fce0007fe0100 */
.L_x_11943:
        /* <DEDUP_REMOVED lines=39> */
.L_x_11948:
[----:B------:R-:W-:Y:S05]  /*75d0*/  BSYNC B0 ;  /* 0x0000000000007941 */ /* 0x000fea0003800000 */
.L_x_11947:
[----:B------:R-:W-:Y:S01]  /*75e0*/  IMAD R195, R209, R206, R195 ;  /* 0x000000ced1c37224 */ /* 0x000fe200078e02c3 */
[----:B------:R-:W-:-:S04]  /*75f0*/  PLOP3.LUT P0, PT, PT, PT, PT, 0x80, 0x0 ;  /* 0x000000000000781c */ /* 0x000fc80003f0f070 */
[----:B------:R-:W-:-:S04]  /*7600*/  VIADDMNMX R206, R195, R206, R47, PT ;  /* 0x000000cec3ce7246 */ /* 0x000fc8000380012f */
[----:B------:R-:W-:-:S13]  /*7610*/  ISETP.GT.AND P1, PT, R206, R195, PT ;  /* 0x000000c3ce00720c */ /* 0x000fda0003f24270 */
[----:B------:R-:W-:Y:S05]  /*7620*/  @!P1 BRA `(.L_x_11949) ;  /* 0x0000018800949947 */ /* 0x000fea0003800000 */
[----:B------:R0:W-:Y:S01]  /*7630*/  STL.64 [R1+0x58], RZ ;  /* 0x000058ff01007387 */ /* 0x0001e20000100a00 */
[----:B------:R-:W-:Y:S01]  /*7640*/  IMAD.U32 R39, RZ, RZ, UR44 ;  /* 0x0000002cff277e24 */ /* 0x000fe2000f8e00ff */
[----:B------:R-:W-:Y:S01]  /*7650*/  UMOV UR4, 0xffffffff ;  /* 0xffffffff00047882 */ /* 0x000fe20000000000 */
[----:B------:R-:W-:Y:S02]  /*7660*/  IMAD.U32 R40, RZ, RZ, UR44 ;  /* 0x0000002cff287e24 */ /* 0x000fe4000f8e00ff */
[----:B------:R-:W-:Y:S01]  /*7670*/  IMAD.U32 R33, RZ, RZ, UR44 ;  /* 0x0000002cff217e24 */ /* 0x000fe2000f8e00ff */
[----:B------:R-:W-:Y:S01]  /*7680*/  IADD3 R39, P0, R39, 0x78, RZ ;  /* 0x0000007827277810 */ /* 0x000fe20007f1e0ff */
[----:B------:R-:W-:Y:S01]  /*7690*/  IMAD.U32 R32, RZ, RZ, UR44 ;  /* 0x0000002cff207e24 */ /* 0x000fe2000f8e00ff */
[----:B------:R-:W-:Y:S01]  /*76a0*/  IADD3 R40, P1, R40, 0x70, RZ ;  /* 0x0000007028287810 */ /* 0x000fe20007f3e0ff */
[----:B------:R-:W-:Y:S01]  /*76b0*/  IMAD.U32 R24, RZ, RZ, UR44 ;  /* 0x0000002cff187e24 */ /* 0x000fe2000f8e00ff */
[----:B------:R-:W-:Y:S01]  /*76c0*/  IADD3 R33, P2, R33, 0x68, RZ ;  /* 0x0000006821217810 */ /* 0x000fe20007f5e0ff */
[----:B------:R-:W-:Y:S01]  /*76d0*/  IMAD.X R50, RZ, RZ, UR45, P0 ;  /* 0x0000002dff327e24 */ /* 0x000fe200080e06ff */
[----:B------:R-:W-:Y:S01]  /*76e0*/  IADD3 R32, P3, R32, 0x60, RZ ;  /* 0x0000006020207810 */ /* 0x000fe20007f7e0ff */
[----:B------:R-:W-:Y:S01]  /*76f0*/  IMAD.X R51, RZ, RZ, UR45, P1 ;  /* 0x0000002dff337e24 */ /* 0x000fe200088e06ff */
[----:B------:R-:W-:Y:S01]  /*7700*/  IADD3 R24, P4, R24, 0x58, RZ ;  /* 0x0000005818187810 */ /* 0x000fe20007f9e0ff */
[----:B------:R-:W-:-:S02]  /*7710*/  IMAD.X R42, RZ, RZ, UR45, P2 ;  /* 0x0000002dff2a7e24 */ /* 0x000fc400090e06ff */
[----:B------:R-:W-:Y:S02]  /*7720*/  IMAD.X R41, RZ, RZ, UR45, P3 ;  /* 0x0000002dff297e24 */ /* 0x000fe400098e06ff */
[----:B------:R-:W-:Y:S01]  /*7730*/  IMAD.X R25, RZ, RZ, UR45, P4 ;  /* 0x0000002dff197e24 */ /* 0x000fe2000a0e06ff */
[----:B0-----:R-:W-:Y:S07]  /*7740*/  BRA.DIV UR4, `(.L_x_11950) ;  /* 0x0000026204807947 */ /* 0x001fee000b800000 */
[----:B------:R-:W0:Y:S02]  /*7750*/  S2R R0, SR_TID.X ;  /* 0x0000000000007919 */ /* 0x000e240000002100 */
[C---:B0-----:R-:W-:Y:S02]  /*7760*/  VIADD R3, R0.reuse, 0xffffff80 ;  /* 0xffffff8000037836 */ /* 0x041fe40000000000 */
[----:B------:R-:W-:-:S05]  /*7770*/  VIADD R0, R0, 0xffffff80 ;  /* 0xffffff8000007836 */ /* 0x000fca0000000000 */
[----:B------:R-:W-:-:S04]  /*7780*/  SHF.R.S32.HI R0, RZ, 0x1f, R0 ;  /* 0x0000001fff007819 */ /* 0x000fc80000011400 */
[----:B------:R-:W-:-:S04]  /*7790*/  LEA.HI R0, R0, R3, RZ, 0x7 ;  /* 0x0000000300007211 */ /* 0x000fc800078f38ff */
[----:B------:R-:W-:-:S05]  /*77a0*/  SHF.R.S32.HI R0, RZ, 0x7, R0 ;  /* 0x00000007ff007819 */ /* 0x000fca0000011400 */
[----:B------:R0:W1:Y:S02]  /*77b0*/  SHFL.IDX PT, R14, R0, RZ, 0x1f ;  /* 0x00001fff000e7589 */ /* 0x00006400000e0000 */
.L_x_12279:
[----:B01----:R-:W-:Y:S01]  /*77c0*/  LEA.HI R0, R14, R14, RZ, 0x1 ;  /* 0x0000000e0e007211 */ /* 0x003fe200078f08ff */
[C---:B------:R-:W-:Y:S01]  /*77d0*/  VIADD R26, R2.reuse, 0x18400 ;  /* 0x00018400021a7836 */ /* 0x040fe20000000000 */
[----:B------:R-:W-:Y:S01]  /*77e0*/  STL.128 [R1+0x90], RZ ;  /* 0x000090ff01007387 */ /* 0x000fe20000100c00 */
[----:B------:R-:W-:Y:S01]  /*77f0*/  VIADD R7, R2, 0x400 ;  /* 0x0000040002077836 */ /* 0x000fe20000000000 */
[----:B------:R-:W-:Y:S01]  /*7800*/  LOP3.LUT R3, R0, 0x1e, RZ, 0xc0, !PT ;  /* 0x0000001e00037812 */ /* 0x000fe200078ec0ff */
[----:B------:R-:W-:Y:S01]  /*7810*/  VIADD R0, R2, 0x1c400 ;  /* 0x0001c40002007836 */ /* 0x000fe20000000000 */
[----:B------:R-:W-:Y:S01]  /*7820*/  STL.128 [R1+0xa0], RZ ;  /* 0x0000a0ff01007387 */ /* 0x000fe20000100c00 */
[----:B------:R-:W-:Y:S01]  /*7830*/  IMAD.MOV.U32 R4, RZ, RZ, 0x1 ;  /* 0x00000001ff047424 */ /* 0x000fe200078e00ff */
[----:B------:R-:W-:Y:S01]  /*7840*/  SHF.R.U32.HI R7, RZ, 0x4, R7 ;  /* 0x00000004ff077819 */ /* 0x000fe20000011607 */
[----:B------:R-:W-:Y:S01]  /*7850*/  IMAD.IADD R3, R14, 0x1, -R3 ;  /* 0x000000010e037824 */ /* 0x000fe200078e0a03 */
[----:B------:R-:W-:Y:S01]  /*7860*/  SHF.R.U32.HI R0, RZ, 0x4, R0 ;  /* 0x00000004ff007819 */ /* 0x000fe20000011600 */
[----:B------:R-:W-:Y:S01]  /*7870*/  IMAD.MOV.U32 R5, RZ, RZ, RZ ;  /* 0x000000ffff057224 */ /* 0x000fe200078e00ff */
[----:B------:R-:W-:Y:S01]  /*7880*/  LOP3.LUT R8, R7, 0x3fff, RZ, 0xc0, !PT ;  /* 0x00003fff07087812 */ /* 0x000fe200078ec0ff */
[----:B------:R-:W-:Y:S01]  /*7890*/  IMAD R3, R3, 0x2000, R26 ;  /* 0x0000200003037824 */ /* 0x000fe200078e021a */
[----:B------:R-:W-:Y:S01]  /*78a0*/  LOP3.LUT R0, R0, 0x3fff, RZ, 0xc0, !PT ;  /* 0x00003fff00007812 */ /* 0x000fe200078ec0ff */
[----:B------:R-:W-:Y:S01]  /*78b0*/  IMAD.MOV.U32 R6, RZ, RZ, 0x1 ;  /* 0x00000001ff067424 */ /* 0x000fe200078e00ff */
[----:B------:R-:W-:Y:S01]  /*78c0*/  LOP3.LUT R8, R8, 0x3000000, RZ, 0xfc, !PT ;  /* 0x0300000008087812 */ /* 0x000fe200078efcff */
[----:B------:R-:W-:Y:S01]  /*78d0*/  IMAD.MOV.U32 R7, RZ, RZ, RZ ;  /* 0x000000ffff077224 */ /* 0x000fe200078e00ff */
[----:B------:R-:W-:Y:S01]  /*78e0*/  SHF.R.U32.HI R3, RZ, 0x4, R3 ;  /* 0x00000004ff037819 */ /* 0x000fe20000011603 */
[----:B------:R-:W-:Y:S01]  /*78f0*/  IMAD.MOV.U32 R9, RZ, RZ, 0x40000040 ;  /* 0x40000040ff097424 */ /* 0x000fe200078e00ff */
[----:B------:R-:W-:Y:S01]  /*7900*/  LOP3.LUT R0, R0, 0x10000, RZ, 0xfc, !PT ;  /* 0x0001000000007812 */ /* 0x000fe200078efcff */
[----:B------:R-:W-:Y:S01]  /*7910*/  STL.128 [R1+0xb0], RZ ;  /* 0x0000b0ff01007387 */ /* 0x000fe20000100c00 */
[----:B------:R-:W-:Y:S01]  /*7920*/  LOP3.LUT R3, R3, 0x3fff, RZ, 0xc0, !PT ;  /* 0x00003fff03037812 */ /* 0x000fe200078ec0ff */
[----:B----4-:R-:W-:Y:S01]  /*7930*/  IMAD.U32 R37, RZ, RZ, UR44 ;  /* 0x0000002cff257e24 */ /* 0x010fe2000f8e00ff */
[----:B------:R-:W-:Y:S01]  /*7940*/  LOP3.LUT P0, RZ, R26, 0x1bf, RZ, 0xc0, !PT ;  /* 0x000001bf1aff7812 */ /* 0x000fe2000780c0ff */
[----:B------:R0:W-:Y:S01]  /*7950*/  STL.128 [R1+0x60], R4 ;  /* 0x0000600401007387 */ /* 0x0001e20000100c00 */
[----:B------:R-:W-:Y:S01]  /*7960*/  LOP3.LUT R3, R3, 0x10000, RZ, 0xfc, !PT ;  /* 0x0001000003037812 */ /* 0x000fe200078efcff */
[----:B------:R-:W-:Y:S01]  /*7970*/  BSSY B6, `(.L_x_11951) ;  /* 0x000001d000067945 */ /* 0x000fe20003800000 */
[----:B------:R-:W-:Y:S01]  /*7980*/  IADD3 R37, P1, R37, 0x90, RZ ;  /* 0x0000009025257810 */ /* 0x000fe20007f3e0ff */
[----:B------:R1:W-:Y:S04]  /*7990*/  STL.64 [R1+0x80], R8 ;  /* 0x0000800801007387 */ /* 0x0003e80000100a00 */
[----:B------:R1:W-:Y:S01]  /*79a0*/  STL.128 [R1+0xc0], RZ ;  /* 0x0000c0ff01007387 */ /* 0x0003e20000100c00 */
[----:B------:R-:W-:-:S03]  /*79b0*/  IMAD.X R36, RZ, RZ, UR45, P1 ;  /* 0x0000002dff247e24 */ /* 0x000fc600088e06ff */
[----:B------:R1:W-:Y:S01]  /*79c0*/  STL.128 [R1+0xd0], RZ ;  /* 0x0000d0ff01007387 */ /* 0x0003e20000100c00 */
[----:B0-----:R-:W-:-:S03]  /*79d0*/  IMAD.MOV.U32 R6, RZ, RZ, R0 ;  /* 0x000000ffff067224 */ /* 0x001fc600078e0000 */
[----:B------:R1:W-:Y:S01]  /*79e0*/  STL.128 [R1+0xe0], RZ ;  /* 0x0000e0ff01007387 */ /* 0x0003e20000100c00 */
[----:B------:R-:W-:Y:S02]  /*79f0*/  IMAD.MOV.U32 R7, RZ, RZ, 0x40000040 ;  /* 0x40000040ff077424 */ /* 0x000fe400078e00ff */
[----:B------:R-:W-:Y:S02]  /*7a00*/  IMAD.MOV.U32 R4, RZ, RZ, R3 ;  /* 0x000000ffff047224 */ /* 0x000fe400078e0003 */
[----:B------:R-:W-:-:S05]  /*7a10*/  IMAD.MOV.U32 R5, RZ, RZ, 0x40000040 ;  /* 0x40000040ff057424 */ /* 0x000fca00078e00ff */
[----:B------:R1:W-:Y:S01]  /*7a20*/  STL.128 [R1+0x70], R4 ;  /* 0x0000700401007387 */ /* 0x0003e20000100c00 */
[----:B------:R-:W-:Y:S05]  /*7a30*/  @!P0 BRA `(.L_x_11952) ;  /* 0x0000000000408947 */ /* 0x000fea0003800000 */
[----:B------:R-:W-:Y:S01]  /*7a40*/  MOV R14, 0x0 ;  /* 0x00000000000e7802 */ /* 0x000fe20000000f00 */
[----:B------:R-:W-:Y:S01]  /*7a50*/  ULDC.64 UR4, c[0x4][0xf0] ;  /* 0x01003c0000047ab9 */ /* 0x000fe20000000a00 */
[----:B------:R-:W-:Y:S01]  /*7a60*/  ULDC.64 UR6, c[0x4][0xf8] ;  /* 0x01003e0000067ab9 */ /* 0x000fe20000000a00 */
[----:B-1----:R-:W-:Y:S02]  /*7a70*/  IMAD.U32 R4, RZ, RZ, UR4 ;  /* 0x00000004ff047e24 */ /* 0x002fe4000f8e00ff */
        /* <DEDUP_REMOVED lines=11> */
[----:B0-2--5:R-:W-:Y:S05]  /*7b30*/  CALL.ABS.NOINC R14 ;  /* 0x000000000e007343 */ /* 0x025fea0003c00000 */
.L_x_11952:
[----:B------:R-:W-:Y:S05]  /*7b40*/  BSYNC B6 ;  /* 0x0000000000067941 */ /* 0x000fea0003800000 */
.L_x_11951:
[----:B-1----:R-:W0:Y:S01]  /*7b50*/  LDC.64 R6, c[0x0][0x9e0] ;  /* 0x00027800ff067b82 */ /* 0x002e220000000a00 */
[----:B------:R-:W1:Y:S01]  /*7b60*/  S2R R20, SR_TID.X ;  /* 0x0000000000147919 */ /* 0x000e620000002100 */
[----:B------:R-:W-:Y:S01]  /*7b70*/  UIADD3 UR4, UP0, UR44, 0xf0, URZ ;  /* 0x000000f02c047890 */ /* 0x000fe2000ff1e03f */
[----:B------:R-:W-:Y:S01]  /*7b80*/  IMAD.MOV.U32 R4, RZ, RZ, RZ ;  /* 0x000000ffff047224 */ /* 0x000fe200078e00ff */
[----:B------:R-:W-:Y:S02]  /*7b90*/  STL.64 [R1+0x100], R24 ;  /* 0x0001001801007387 */ /* 0x000fe40000100a00 */
[----:B------:R-:W-:Y:S01]  /*7ba0*/  UIADD3.X UR5, URZ, UR45, URZ, UP0, !UPT ;  /* 0x0000002d3f057290 */ /* 0x000fe200087fe43f */
[----:B------:R-:W-:Y:S01]  /*7bb0*/  IMAD.U32 R3, RZ, RZ, UR44 ;  /* 0x0000002cff037e24 */ /* 0x000fe2000f8e00ff */
[----:B------:R-:W3:Y:S01]  /*7bc0*/  LDC.64 R12, c[0x0][0x9e8] ;  /* 0x00027a00ff0c7b82 */ /* 0x000ee20000000a00 */
[----:B------:R-:W-:Y:S01]  /*7bd0*/  IMAD.U32 R10, RZ, RZ, UR4 ;  /* 0x00000004ff0a7e24 */ /* 0x000fe2000f8e00ff */
[----:B------:R-:W-:Y:S01]  /*7be0*/  STL.64 [R1+0xf0], R196 ;  /* 0x0000f0c401007387 */ /* 0x000fe20000100a00 */
[----:B------:R-:W-:Y:S01]  /*7bf0*/  ULDC UR4, c[0x0][0x3f4] ;  /* 0x0000fd0000047ab9 */ /* 0x000fe20000000800 */
[----:B------:R-:W-:Y:S01]  /*7c00*/  IMAD.U32 R11, RZ, RZ, UR5 ;  /* 0x00000005ff0b7e24 */ /* 0x000fe2000f8e00ff */
[----:B------:R-:W-:Y:S01]  /*7c10*/  ISETP.LT.AND P0, PT, RZ, UR4, PT ;  /* 0x00000004ff007c0c */ /* 0x000fe2000bf01270 */
[----:B------:R-:W-:Y:S01]  /*7c20*/  STL.U8 [R1+0x108], RZ ;  /* 0x000108ff01007387 */ /* 0x000fe20000100000 */
[----:B------:R-:W-:Y:S01]  /*7c30*/  IMAD.U32 R52, RZ, RZ, UR44 ;  /* 0x0000002cff347e24 */ /* 0x000fe2000f8e00ff */
[----:B------:R-:W4:Y:S02]  /*7c40*/  LDC.64 R8, c[0x0][0x448] ;  /* 0x00011200ff087b82 */ /* 0x000f240000000a00 */
[----:B------:R-:W-:Y:S02]  /*7c50*/  STL.64 [R1+0xf8], R10 ;  /* 0x0000f80a01007387 */ /* 0x000fe40000100a00 */
[----:B------:R-:W-:-:S02]  /*7c60*/  IADD3 R52, P3, R52, 0x108, RZ ;  /* 0x0000010834347810 */ /* 0x000fc40007f7e0ff */
[----:B------:R-:W-:Y:S02]  /*7c70*/  STL.U8 [R1+0x13c], RZ ;  /* 0x00013cff01007387 */ /* 0x000fe40000100000 */
[----:B------:R-:W2:Y:S01]  /*7c80*/  LDC R14, c[0x0][0x450] ;  /* 0x00011400ff0e7b82 */ /* 0x000ea20000000800 */
[----:B0-----:R-:W-:Y:S02]  /*7c90*/  IMAD.MOV.U32 R31, RZ, RZ, R6 ;  /* 0x000000ffff1f7224 */ /* 0x001fe400078e0006 */
[----:B------:R-:W-:Y:S02]  /*7ca0*/  IMAD.MOV.U32 R5, RZ, RZ, R7 ;  /* 0x000000ffff057224 */ /* 0x000fe400078e0007 */
[----:B------:R-:W-:-:S03]  /*7cb0*/  IMAD.X R54, RZ, RZ, UR45, P3 ;  /* 0x0000002dff367e24 */ /* 0x000fc600098e06ff */
[----:B------:R-:W0:Y:S01]  /*7cc0*/  LDC R30, c[0x0][0x9dc] ;  /* 0x00027700ff1e7b82 */ /* 0x000e220000000800 */
[----:B---3--:R-:W-:Y:S02]  /*7cd0*/  IMAD.MOV.U32 R6, RZ, RZ, R12 ;  /* 0x000000ffff067224 */ /* 0x008fe400078e000c */
[----:B------:R-:W-:Y:S02]  /*7ce0*/  IMAD.MOV.U32 R7, RZ, RZ, R13 ;  /* 0x000000ffff077224 */ /* 0x000fe400078e000d */
[----:B-1----:R-:W-:-:S03]  /*7cf0*/  VIADD R0, R20, 0xffffff80 ;  /* 0xffffff8014007836 */ /* 0x002fc60000000000 */
[----:B------:R-:W-:Y:S04]  /*7d00*/  STL.128 [R1+0x120], R4 ;  /* 0x0001200401007387 */ /* 0x000fe80000100c00 */
[----:B----4-:R-:W-:Y:S04]  /*7d10*/  STL.64 [R1+0x130], R8 ;  /* 0x0001300801007387 */ /* 0x010fe80000100a00 */
[----:B--2---:R-:W-:Y:S04]  /*7d20*/  STL [R1+0x138], R14 ;  /* 0x0001380e01007387 */ /* 0x004fe80000100800 */
[----:B------:R1:W-:Y:S04]  /*7d30*/  STL [R1+0x10c], R0 ;  /* 0x00010c0001007387 */ /* 0x0003e80000100800 */
[----:B0-----:R0:W-:Y:S01]  /*7d40*/  STL.128 [R1+0x110], R28 ;  /* 0x0001101c01007387 */ /* 0x0011e20000100c00 */
[----:B-1----:R-:W-:-:S02]  /*7d50*/  IMAD.U32 R0, RZ, RZ, UR44 ;  /* 0x0000002cff007e24 */ /* 0x002fc4000f8e00ff */
[----:B0-----:R-:W-:Y:S01]  /*7d60*/  IMAD.U32 R31, RZ, RZ, UR44 ;  /* 0x0000002cff1f7e24 */ /* 0x001fe2000f8e00ff */
[----:B------:R-:W-:Y:S02]  /*7d70*/  IADD3 R30, P1, R3, 0x13c, RZ ;  /* 0x0000013c031e7810 */ /* 0x000fe40007f3e0ff */
[----:B------:R-:W-:Y:S02]  /*7d80*/  IADD3 R29, P2, R0, 0x10c, RZ ;  /* 0x0000010c001d7810 */ /* 0x000fe40007f5e0ff */
[----:B------:R-:W-:Y:S01]  /*7d90*/  IADD3 R31, P4, R31, 0xf8, RZ ;  /* 0x000000f81f1f7810 */ /* 0x000fe20007f9e0ff */
[----:B------:R-:W-:Y:S02]  /*7da0*/  IMAD.X R49, RZ, RZ, UR45, P1 ;  /* 0x0000002dff317e24 */ /* 0x000fe400088e06ff */
[----:B------:R-:W-:Y:S02]  /*7db0*/  IMAD.X R45, RZ, RZ, UR45, P2 ;  /* 0x0000002dff2d7e24 */ /* 0x000fe400090e06ff */
[----:B------:R-:W-:Y:S01]  /*7dc0*/  IMAD.X R53, RZ, RZ, UR45, P4 ;  /* 0x0000002dff357e24 */ /* 0x000fe2000a0e06ff */
[----:B------:R-:W-:Y:S07]  /*7dd0*/  @P0 BRA `(.L_x_11953) ;  /* 0x0000000000400947 */ /* 0x000fee0003800000 */
[----:B------:R-:W-:-:S04]  /*7de0*/  ULEA.HI UR4, UR37, UR37, URZ, 0x1 ;  /* 0x0000002525047291 */ /* 0x000fc8000f8f083f */
[----:B------:R-:W-:-:S04]  /*7df0*/  ULOP3.LUT UR4, UR4, 0xfffffffe, URZ, 0xc0, !UPT ;  /* 0xfffffffe04047892 */ /* 0x000fc8000f8ec03f */
[----:B------:R-:W-:-:S06]  /*7e00*/  UIADD3 UR4, UR37, -UR4, URZ ;  /* 0x8000000425047290 */ /* 0x000fcc000fffe03f */
[----:B------:R-:W-:-:S05]  /*7e10*/  IMAD.U32 R3, RZ, RZ, UR4 ;  /* 0x00000004ff037e24 */ /* 0x000fca000f8e00ff */
[----:B------:R-:W-:-:S04]  /*7e20*/  SHF.L.U32 R3, R3, 0x1f, RZ ;  /* 0x0000001f03037819 */ /* 0x000fc800000006ff */
[----:B------:R0:W1:Y:S03]  /*7e30*/  SYNCS.PHASECHK.TRANS64.TRYWAIT P0, [R2+URZ+0x22800], R3 ;  /* 0x02280003020075a7 */ /* 0x000066000800017f */
[----:B-1----:R-:W-:Y:S05]  /*7e40*/  @!P0 NANOSLEEP.SYNCS 0x989680 ;  /* 0x009896800000895d */ /* 0x002fea0003900000 */
[----:B------:R-:W1:Y:S01]  /*7e50*/  @!P0 SYNCS.PHASECHK.TRANS64 P0, [R2+URZ+0x22800], R3 ;  /* 0x02280003020085a7 */ /* 0x000e62000800007f */
[----:B------:R-:W-:Y:S04]  /*7e60*/  BSSY B0, `(.L_x_11954) ;  /* 0x0000006000007945 */ /* 0x000fe80003800000 */
[----:B-1----:R-:W-:Y:S05]  /*7e70*/  @P0 BRA `(.L_x_11955) ;  /* 0x0000000000100947 */ /* 0x002fea0003800000 */
.L_x_11956:
[----:B-1----:R1:W2:Y:S02]  /*7e80*/  SYNCS.PHASECHK.TRANS64.TRYWAIT P0, [R2+URZ+0x22800], R3 ;  /* 0x02280003020075a7 */ /* 0x0022a4000800017f */
[----:B--2---:R-:W-:Y:S05]  /*7e90*/  @!P0 NANOSLEEP.SYNCS 0x989680 ;  /* 0x009896800000895d */ /* 0x004fea0003900000 */
[----:B------:R-:W2:Y:S02]  /*7ea0*/  @!P0 SYNCS.PHASECHK.TRANS64 P0, [R2+URZ+0x22800], R3 ;  /* 0x02280003020085a7 */ /* 0x000ea4000800007f */
[----:B--2---:R-:W-:Y:S05]  /*7eb0*/  @!P0 BRA `(.L_x_11956) ;  /* 0xfffffffc00f08947 */ /* 0x004fea000383ffff */
.L_x_11955:
[----:B------:R-:W-:Y:S05]  /*7ec0*/  BSYNC B0 ;  /* 0x0000000000007941 */ /* 0x000fea0003800000 */
.L_x_11954:
[----:B------:R-:W-:Y:S05]  /*7ed0*/  BRA `(.L_x_11957) ;  /* 0x0000002c00ac7947 */ /* 0x000fea0003800000 */
.L_x_11953:
[----:B------:R-:W-:Y:S01]  /*7ee0*/  LOP3.LUT P0, RZ, R26, 0x3ff, RZ, 0xc0, !PT ;  /* 0x000003ff1aff7812 */ /* 0x000fe2000780c0ff */
[----:B------:R-:W-:Y:S01]  /*7ef0*/  ULDC.64 UR4, c[0x0][0x3f8] ;  /* 0x0000fe0000047ab9 */ /* 0x000fe20000000a00 */
[----:B-----5:R-:W-:Y:S01]  /*7f00*/  SHF.R.S32.HI R0, RZ, 0x1f, R46 ;  /* 0x0000001fff007819 */ /* 0x020fe2000001142e */
[----:B------:R-:W-:Y:S01]  /*7f10*/  ULDC.64 UR6, c[0x0][0x408] ;  /* 0x0001020000067ab9 */ /* 0x000fe20000000a00 */
[----:B------:R-:W-:Y:S01]  /*7f20*/  IMAD.WIDE.U32 R24, R46, UR4, RZ ;  /* 0x000000042e187c25 */ /* 0x000fe2000f8e00ff */
[----:B------:R-:W-:Y:S03]  /*7f30*/  BSSY B6, `(.L_x_11958) ;  /* 0x0000019000067945 */ /* 0x000fe60003800000 */
        /* <DEDUP_REMOVED lines=24> */
.L_x_11959:
[----:B------:R-:W-:Y:S05]  /*80c0*/  BSYNC B6 ;  /* 0x0000000000067941 */ /* 0x000fea0003800000 */
.L_x_11958:
        /* <DEDUP_REMOVED lines=39> */
.L_x_12285:
        /* <DEDUP_REMOVED lines=31> */
.L_x_11964:
[----:B------:R-:W-:Y:S05]  /*8530*/  BSYNC B1 ;  /* 0x0000000000017941 */ /* 0x000fea0003800000 */
.L_x_11963:
[----:B-1---5:R-:W-:Y:S01]  /*8540*/  IMAD.MOV.U32 R3, RZ, RZ, R24 ;  /* 0x000000ffff037224 */ /* 0x022fe200078e0018 */
[----:B------:R-:W-:Y:S01]  /*8550*/  UMOV UR4, 0xffffffff ;  /* 0xffffffff00047882 */ /* 0x000fe20000000000 */
[----:B------:R-:W-:Y:S01]  /*8560*/  IMAD.MOV.U32 R4, RZ, RZ, R25 ;  /* 0x000000ffff047224 */ /* 0x000fe200078e0019 */
[----:B----4-:R-:W-:Y:S01]  /*8570*/  CS2R R8, SRZ ;  /* 0x0000000000087805 */ /* 0x010fe2000001ff00 */
[----:B------:R-:W-:Y:S01]  /*8580*/  IMAD.MOV.U32 R5, RZ, RZ, R26 ;  /* 0x000000ffff057224 */ /* 0x000fe200078e001a */
[----:B------:R-:W-:Y:S01]  /*8590*/  PRMT R65, R3, 0x7610, R65 ;  /* 0x0000761003417816 */ /* 0x000fe20000000041 */
[----:B--2---:R-:W-:Y:S01]  /*85a0*/  IMAD.MOV.U32 R6, RZ, RZ, R27 ;  /* 0x000000ffff067224 */ /* 0x004fe200078e001b */
        /* <DEDUP_REMOVED lines=13> */
[----:B------:R1:W4:Y:S04]  /*8680*/  SHFL.IDX PT, R6, R10, 0x1, 0x1c1f ;  /* 0x003c1f000a067f89 */ /* 0x00032800000e0000 */
[----:B---3--:R1:W3:Y:S04]  /*8690*/  SHFL.IDX PT, R7, R57, 0x1, 0x1c1f ;  /* 0x003c1f0039077f89 */ /* 0x0082e800000e0000 */
[----:B------:R1:W0:Y:S02]  /*86a0*/  SHFL.IDX PT, R28, R56, 0x1, 0x1c1f ;  /* 0x003c1f00381c7f89 */ /* 0x00022400000e0000 */
.L_x_12291:
[----:B------:R-:W-:Y:S01]  /*86b0*/  VIADD R0, R0, 0x40 ;  /* 0x0000004000007836 */ /* 0x000fe20000000000 */
[----:B------:R-:W-:Y:S01]  /*86c0*/  BSSY B1, `(.L_x_11966) ;  /* 0x000001e000017945 */ /* 0x000fe20003800000 */
[----:B------:R-:W-:Y:S02]  /*86d0*/  CS2R R12, SRZ ;  /* 0x00000000000c7805 */ /* 0x000fe4000001ff00 */
[----:B01----:R-:W-:Y:S02]  /*86e0*/  CS2R R10, SRZ ;  /* 0x00000000000a7805 */ /* 0x003fe4000001ff00 */
[----:B------:R-:W-:Y:S02]  /*86f0*/  CS2R R14, SRZ ;  /* 0x00000000000e7805 */ /* 0x000fe4000001ff00 */
[----:B------:R-:W-:-:S13]  /*8700*/  ISETP.GE.AND P0, PT, R0, R59, PT ;  /* 0x0000003b0000720c */ /* 0x000fda0003f06270 */
[----:B------:R-:W-:Y:S05]  /*8710*/  @P0 BRA `(.L_x_11967) ;  /* 0x0000000000600947 */ /* 0x000fea0003800000 */
[----:B------:R-:W3:Y:S01]  /*8720*/  LDL R55, [R1+0x424] ;  /* 0x0004240001377983 */ /* 0x000ee20000100800 */
[----:B------:R-:W-:Y:S01]  /*8730*/  ULDC UR4, c[0x0][0x3f4] ;  /* 0x0000fd0000047ab9 */ /* 0x000fe20000000800 */
[----:B----4-:R-:W-:Y:S01]  /*8740*/  IMAD.MOV.U32 R4, RZ, RZ, R6 ;  /* 0x000000ffff047224 */ /* 0x010fe200078e0006 */
[----:B------:R-:W-:Y:S01]  /*8750*/  ISETP.GE.AND P2, PT, R22, UR4, PT ;  /* 0x0000000416007c0c */ /* 0x000fe2000bf46270 */
[----:B--2---:R-:W-:Y:S01]  /*8760*/  IMAD.MOV.U32 R5, RZ, RZ, R3 ;  /* 0x000000ffff057224 */ /* 0x004fe200078e0003 */
[----:B------:R-:W-:Y:S02]  /*8770*/  ISETP.GE.AND P3, PT, R186, UR4, PT ;  /* 0x00000004ba007c0c */ /* 0x000fe4000bf66270 */
[----:B------:R-:W-:Y:S01]  /*8780*/  CS2R R12, SRZ ;  /* 0x00000000000c7805 */ /* 0x000fe2000001ff00 */
[----:B------:R-:W-:-:S08]  /*8790*/  IMAD.MOV.U32 R8, RZ, RZ, R28 ;  /* 0x000000ffff087224 */ /* 0x000fd000078e001c */
[----:B------:R-:W-:-:S04]  /*87a0*/  @!P2 IMAD.WIDE R4, R22, 0x2, R4 ;  /* 0x000000021604a825 */ /* 0x000fc800078e0204 */
[----:B------:R-:W-:Y:S01]  /*87b0*/  @!P3 IMAD.SHL.U32 R9, R186, 0x2, RZ ;  /* 0x00000002ba09b824 */ /* 0x000fe200078e00ff */
[----:B------:R0:W5:Y:S01]  /*87c0*/  @!P2 LD.E.64 R12, desc[UR42][R4.64] ;  /* 0x0000002a040ca980 */ /* 0x000162000c101b00 */
[----:B------:R-:W-:Y:S02]  /*87d0*/  CS2R R14, SRZ ;  /* 0x00000000000e7805 */ /* 0x000fe4000001ff00 */
[----:B------:R-:W-:Y:S02]  /*87e0*/  CS2R R10, SRZ ;  /* 0x00000000000a7805 */ /* 0x000fe4000001ff00 */
[-C--:B0-----:R-:W-:Y:S02]  /*87f0*/  @!P3 IADD3 R4, P0, R6, R9.reuse, RZ ;  /* 0x000000090604b210 */ /* 0x081fe40007f1e0ff */
[----:B------:R-:W-:Y:S01]  /*8800*/  @!P3 IADD3 R6, P1, R28, R9, RZ ;  /* 0x000000091c06b210 */ /* 0x000fe20007f3e0ff */
[----:B---3--:R-:W-:Y:S02]  /*8810*/  IMAD.MOV.U32 R9, RZ, RZ, R7 ;  /* 0x000000ffff097224 */ /* 0x008fe400078e0007 */
[----:B------:R-:W-:Y:S01]  /*8820*/  @!P2 IMAD.WIDE R56, R22, 0x2, R8 ;  /* 0x000000021638a825 */ /* 0x000fe200078e0208 */
[----:B------:R-:W-:-:S04]  /*8830*/  CS2R R8, SRZ ;  /* 0x0000000000087805 */ /* 0x000fc8000001ff00 */
[----:B------:R0:W5:Y:S01]  /*8840*/  @!P2 LD.E.64 R14, desc[UR42][R56.64] ;  /* 0x0000002a380ea980 */ /* 0x000162000c101b00 */
[----:B------:R-:W-:-:S05]  /*8850*/  @!P3 SHF.L.U64.HI R0, R186, 0x1, R55 ;  /* 0x00000001ba00b819 */ /* 0x000fca0000010237 */
[--C-:B------:R-:W-:Y:S02]  /*8860*/  @!P3 IMAD.X R5, R3, 0x1, R0.reuse, P0 ;  /* 0x000000010305b824 */ /* 0x100fe400000e0600 */
[----:B------:R-:W-:-:S03]  /*8870*/  @!P3 IMAD.X R7, R7, 0x1, R0, P1 ;  /* 0x000000010707b824 */ /* 0x000fc600008e0600 */
[----:B------:R0:W5:Y:S04]  /*8880*/  @!P3 LD.E.64 R8, desc[UR42][R4.64] ;  /* 0x0000002a0408b980 */ /* 0x000168000c101b00 */
[----:B------:R0:W5:Y:S02]  /*8890*/  @!P3 LD.E.64 R10, desc[UR42][R6.64] ;  /* 0x0000002a060ab980 */ /* 0x000164000c101b00 */
.L_x_11967:
[----:B------:R-:W-:Y:S05]  /*88a0*/  BSYNC B1 ;  /* 0x0000000000017941 */ /* 0x000fea0003800000 */
.L_x_11966:
[----:B------:R-:W-:Y:S01]  /*88b0*/  ULEA.HI UR4, UR37, UR37, URZ, 0x1 ;  /* 0x0000002525047291 */ /* 0x000fe2000f8f083f */
[----:B------:R-:W-:Y:S03]  /*88c0*/  BSSY B1, `(.L_x_11968) ;  /* 0x0000007000017945 */ /* 0x000fe60003800000 */
[----:B------:R-:W-:-:S04]  /*88d0*/  ULOP3.LUT UR4, UR4, 0xfffffffe, URZ, 0xc0, !UPT ;  /* 0xfffffffe04047892 */ /* 0x000fc8000f8ec03f */
[----:B------:R-:W-:-:S06]  /*88e0*/  UIADD3 UR4, UR37, -UR4, URZ ;  /* 0x8000000425047290 */ /* 0x000fcc000fffe03f */
[----:B--2---:R-:W-:-:S05]  /*88f0*/  IMAD.U32 R3, RZ, RZ, UR4 ;  /* 0x00000004ff037e24 */ /* 0x004fca000f8e00ff */
[----:B------:R-:W-:-:S04]  /*8900*/  SHF.L.U32 R3, R3, 0x1f, RZ ;  /* 0x0000001f03037819 */ /* 0x000fc800000006ff */
[----:B------:R-:W1:Y:S02]  /*8910*/  SYNCS.PHASECHK.TRANS64.TRYWAIT P0, [R2+URZ+0x22800], R3 ;  /* 0x02280003020075a7 */ /* 0x000e64000800017f */
[----:B-1----:R-:W-:Y:S05]  /*8920*/  @!P0 BRA `(.L_x_11969) ;  /* 0x0000025400308947 */ /* 0x002fea0003800000 */
.L_x_12292:
[----:B------:R-:W-:Y:S05]  /*8930*/  BSYNC B1 ;  /* 0x0000000000017941 */ /* 0x000fea0003800000 */
.L_x_11968:
[----:B0--3--:R-:W2:Y:S04]  /*8940*/  LDL R7, [R1+0x41c] ;  /* 0x00041c0001077983 */ /* 0x009ea80000100800 */
[----:B------:R-:W3:Y:S01]  /*8950*/  LDL R5, [R1+0x50] ;  /* 0x0000500001057983 */ /* 0x000ee20000100800 */
[----:B-----5:R-:W-:Y:S01]  /*8960*/  IMAD.MOV.U32 R4, RZ, RZ, R9 ;  /* 0x000000ffff047224 */ /* 0x020fe200078e0009 */
[----:B------:R-:W-:Y:S01]  /*8970*/  BSSY B1, `(.L_x_11970) ;  /* 0x0000081000017945 */ /* 0x000fe20003800000 */
[----:B----4-:R-:W-:-:S03]  /*8980*/  IMAD.MOV.U32 R6, RZ, RZ, R10 ;  /* 0x000000ffff067224 */ /* 0x010fc600078e000a */
[----:B------:R-:W-:Y:S01]  /*8990*/  PRMT R55, R4, 0x7610, R55 ;  /* 0x0000761004377816 */ /* 0x000fe20000000037 */
[----:B------:R-:W-:Y:S01]  /*89a0*/  IMAD.MOV.U32 R4, RZ, RZ, R13 ;  /* 0x000000ffff047224 */ /* 0x000fe200078e000d */
[----:B------:R-:W-:Y:S01]  /*89b0*/  PRMT R56, R6, 0x7610, R56 ;  /* 0x0000761006387816 */ /* 0x000fe20000000038 */
[----:B------:R-:W-:-:S05]  /*89c0*/  IMAD.MOV.U32 R6, RZ, RZ, R15 ;  /* 0x000000ffff067224 */ /* 0x000fca00078e000f */
[----:B------:R-:W-:Y:S01]  /*89d0*/  PRMT R58, R6, 0x7610, R58 ;  /* 0x00007610063a7816 */ /* 0x000fe2000000003a */
[C---:B--2---:R-:W-:Y:S01]  /*89e0*/  IMAD.SHL.U32 R0, R7.reuse, 0x40, RZ ;  /* 0x0000004007007824 */ /* 0x044fe200078e00ff */
[----:B------:R-:W-:Y:S01]  /*89f0*/  LOP3.LUT P1, RZ, R7, 0x4, RZ, 0xc0, !PT ;  /* 0x0000000407ff7812 */ /* 0x000fe2000782c0ff */
[----:B---3--:R-:W-:-:S03]  /*8a00*/  IMAD R5, R5, -0x80, R59 ;  /* 0xffffff8005057824 */ /* 0x008fc600078e023b */
[----:B-1----:R-:W-:Y:S02]  /*8a10*/  LOP3.LUT R3, R0, 0x1c0, RZ, 0xc0, !PT ;  /* 0x000001c000037812 */ /* 0x002fe400078ec0ff */
[----:B------:R-:W-:Y:S01]  /*8a20*/  PRMT R59, R4, 0x7610, R59 ;  /* 0x00007610043b7816 */ /* 0x000fe2000000003b */
[----:B------:R-:W-:Y:S01]  /*8a30*/  IMAD.MOV.U32 R4, RZ, RZ, R11 ;  /* 0x000000ffff047224 */ /* 0x000fe200078e000b */
[----:B------:R-:W-:Y:S02]  /*8a40*/  LOP3.LUT R0, R3, 0x18, R16, 0xf8, !PT ;  /* 0x0000001803007812 */ /* 0x000fe400078ef810 */
[----:B------:R-:W-:Y:S02]  /*8a50*/  SHF.R.U32.HI R3, RZ, 0x3, R3 ;  /* 0x00000003ff037819 */ /* 0x000fe40000011603 */
[----:B------:R-:W-:Y:S01]  /*8a60*/  VIMNMX R28, R5, 0x80, PT ;  /* 0x00000080051c7848 */ /* 0x000fe20003fe0100 */
[----:B------:R-:W-:Y:S01]  /*8a70*/  IMAD.MOV.U32 R5, RZ, RZ, R14 ;  /* 0x000000ffff057224 */ /* 0x000fe200078e000e */
[----:B------:R-:W-:Y:S01]  /*8a80*/  LOP3.LUT R3, R0, R3, RZ, 0x3c, !PT ;  /* 0x0000000300037212 */ /* 0x000fe200078e3cff */
[----:B------:R-:W-:Y:S01]  /*8a90*/  IMAD.MOV.U32 R0, RZ, RZ, R8 ;  /* 0x000000ffff007224 */ /* 0x000fe200078e0008 */
[----:B------:R-:W-:-:S02]  /*8aa0*/  ISETP.GE.AND P0, PT, R157, R28, PT ;  /* 0x0000001c9d00720c */ /* 0x000fc40003f06270 */
[----:B------:R-:W-:Y:S01]  /*8ab0*/  PRMT R57, R4, 0x7610, R57 ;  /* 0x0000761004397816 */ /* 0x000fe20000000039 */
[----:B------:R-:W-:Y:S01]  /*8ac0*/  IMAD R3, R198, 0x200, R3 ;  /* 0x00000200c6037824 */ /* 0x000fe200078e0203 */
[----:B------:R-:W-:-:S03]  /*8ad0*/  PRMT R60, R5, 0x7610, R60 ;  /* 0x00007610053c7816 */ /* 0x000fc6000000003c */
[----:B------:R-:W-:Y:S02]  /*8ae0*/  IMAD R2, R3, 0x2, R2 ;  /* 0x0000000203027824 */ /* 0x000fe400078e0202 */
[----:B------:R-:W-:Y:S02]  /*8af0*/  IMAD.MOV.U32 R3, RZ, RZ, R12 ;  /* 0x000000ffff037224 */ /* 0x000fe400078e000c */
[----:B------:R-:W-:-:S03]  /*8b00*/  VIADD R7, R2, 0x18400 ;  /* 0x0001840002077836 */ /* 0x000fc60000000000 */
[----:B------:R-:W-:Y:S01]  /*8b10*/  PRMT R61, R3, 0x7610, R61 ;  /* 0x00007610033d7816 */ /* 0x000fe2000000003d */
[----:B------:R-:W-:Y:S02]  /*8b20*/  VIADD R3, R2, 0x18440 ;  /* 0x0001844002037836 */ /* 0x000fe40000000000 */
[----:B------:R-:W-:Y:S01]  /*8b30*/  @P1 VIADD R3, R7, 0xffffffc0 ;  /* 0xffffffc007031836 */ /* 0x000fe20000000000 */
[----:B------:R-:W-:Y:S06]  /*8b40*/  @P0 BRA `(.L_x_11971) ;  /* 0x00000004008c0947 */ /* 0x000fec0003800000 */
        /* <DEDUP_REMOVED lines=51> */
.L_x_11973:
[----:B------:R-:W-:Y:S05]  /*8e80*/  BSYNC B2 ;  /* 0x0000000000027941 */ /* 0x000fea0003800000 */
.L_x_11972:
        /* <DEDUP_REMOVED lines=47> */
.L_x_11971:
[----:B------:R-:W-:Y:S05]  /*9180*/  BSYNC B1 ;  /* 0x0000000000017941 */ /* 0x000fea0003800000 */
.L_x_11970:
        /* <DEDUP_REMOVED lines=17> */
[C---:B------:R-:W-:Y:S01]  /*92a0*/  IMAD.U32 R20, R59.reuse, 0x10000, RZ ;  /* 0x000100003b147824 */ /* 0x040fe200078e00ff */
[----:B------:R-:W-:Y:S01]  /*92b0*/  LOP3.LUT R59, R59, 0xffff0000, RZ, 0xc0, !PT ;  /* 0xffff00003b3b7812 */ /* 0x000fe200078ec0ff */
[C---:B------:R-:W-:Y:S01]  /*92c0*/  IMAD.U32 R21, R58.reuse, 0x10000, RZ ;  /* 0x000100003a157824 */ /* 0x040fe200078e00ff */
        /* <DEDUP_REMOVED lines=9> */
[C---:B------:R-:W-:Y:S01]  /*9360*/  FFMA.FTZ R27, R12.reuse, R21, R26 ;  /* 0x000000150c1b7223 */ /* 0x040fe2000001001a */
[-C--:B------:R-:W-:Y:S01]  /*9370*/  FMUL.FTZ R21, R15, R59.reuse ;  /* 0x0000003b0f157220 */ /* 0x080fe20000410000 */
        /* <DEDUP_REMOVED lines=23> */
.L_x_11976:
[----:B------:R-:W-:Y:S05]  /*94f0*/  BSYNC B1 ;  /* 0x0000000000017941 */ /* 0x000fea0003800000 */
.L_x_11975:
[----:B------:R-:W-:Y:S05]  /*9500*/  @P1 BRA `(.L_x_11974) ;  /* 0x0000001400fc1947 */ /* 0x000fea0003800000 */
[----:B0-----:R-:W0:Y:S01]  /*9510*/  LDS.128 R4, [R3+0x2000] ;  /* 0x0020000003047984 */ /* 0x001e220000000c00 */
[--C-:B------:R-:W-:Y:S02]  /*9520*/  SHF.R.U64 R13, R8, 0x10, R9.reuse ;  /* 0x00000010080d7819 */ /* 0x100fe40000001209 */
[----:B------:R-:W-:Y:S02]  /*9530*/  SHF.R.U32.HI R8, RZ, 0x10, R9 ;  /* 0x00000010ff087819 */ /* 0x000fe40000011609 */
[--C-:B------:R-:W-:Y:S02]  /*9540*/  SHF.R.U32.HI R2, RZ, 0x10, R11.reuse ;  /* 0x00000010ff027819 */ /* 0x100fe4000001160b */
[----:B------:R-:W-:Y:S02]  /*9550*/  PRMT R55, R55, 0x5410, R8 ;  /* 0x0000541037377816 */ /* 0x000fe40000000008 */
[----:B------:R-:W-:Y:S02]  /*9560*/  PRMT R57, R57, 0x5410, R2 ;  /* 0x0000541039397816 */ /* 0x000fe40000000002 */
[----:B------:R-:W-:Y:S01]  /*9570*/  SHF.R.U64 R9, R10, 0x10, R11 ;  /* 0x000000100a097819 */ /* 0x000fe2000000120b */
[----:B------:R-:W-:Y:S01]  /*9580*/  IMAD.U32 R11, R55, 0x10000, RZ ;  /* 0x00010000370b7824 */ /* 0x000fe200078e00ff */
[----:B------:R-:W-:Y:S01]  /*9590*/  PRMT R10, R0, 0x5410, R13 ;  /* 0x00005410000a7816 */ /* 0x000fe2000000000d */
[----:B------:R-:W-:Y:S01]  /*95a0*/  IMAD.U32 R13, R57, 0x10000, RZ ;  /* 0x00010000390d7824 */ /* 0x000fe200078e00ff */
[----:B------:R-:W-:-:S02]  /*95b0*/  PRMT R56, R56, 0x5410, R9 ;  /* 0x0000541038387816 */ /* 0x000fc40000000009 */
        /* <DEDUP_REMOVED lines=36> */
.L_x_11961:
        /* <DEDUP_REMOVED lines=40> */
[----:B--2---:R-:W-:-:S06]  /*9a80*/  @!P1 IMAD.X R9, R3, 0x1, R6, P2 ;  /* 0x0000000103099824 */ /* 0x004fcc00010e0606 */
[----:B------:R-:W2:Y:S01]  /*9a90*/  @!P1 LD.E.128 R8, desc[UR42][R8.64] ;  /* 0x0000002a08089980 */ /* 0x000ea2000c101d00 */
[----:B---3--:R-:W-:-:S05]  /*9aa0*/  @!P1 IADD3 R4, P2, R14, R7, RZ ;  /* 0x000000070e049210 */ /* 0x008fca0007f5e0ff */
[----:B----4-:R-:W-:-:S06]  /*9ab0*/  @!P1 IMAD.X R5, R5, 0x1, R6, P2 ;  /* 0x0000000105059824 */ /* 0x010fcc00010e0606 */
[----:B------:R-:W3:Y:S01]  /*9ac0*/  @!P1 LD.E.128 R4, desc[UR42][R4.64] ;  /* 0x0000002a04049980 */ /* 0x000ee2000c101d00 */
[----:B------:R-:W-:Y:S02]  /*9ad0*/  CS2R R20, SRZ ;  /* 0x0000000000147805 */ /* 0x000fe4000001ff00 */
[----:B------:R-:W-:Y:S02]  /*9ae0*/  CS2R R46, SRZ ;  /* 0x00000000002e7805 */ /* 0x000fe4000001ff00 */
[----:B------:R-:W-:Y:S01]  /*9af0*/  CS2R R58, SRZ ;  /* 0x00000000003a7805 */ /* 0x000fe2000001ff00 */
[----:B------:R-:W0:Y:S01]  /*9b00*/  SHFL.IDX PT, R24, R26, 0x1, 0x1c1f ;  /* 0x003c1f001a187f89 */ /* 0x000e2200000e0000 */
[----:B------:R-:W-:-:S03]  /*9b10*/  CS2R R56, SRZ ;  /* 0x0000000000387805 */ /* 0x000fc6000001ff00 */
[----:B------:R-:W1:Y:S04]  /*9b20*/  SHFL.IDX PT, R25, R25, 0x1, 0x1c1f ;  /* 0x003c1f0019197f89 */ /* 0x000e6800000e0000 */
[----:B------:R4:W0:Y:S01]  /*9b30*/  SHFL.IDX PT, R14, R55, 0x1, 0x1c1f ;  /* 0x003c1f00370e7f89 */ /* 0x00082200000e0000 */
[----:B--2---:R-:W-:Y:S02]  /*9b40*/  @!P1 IMAD.MOV.U32 R20, RZ, RZ, R10 ;  /* 0x000000ffff149224 */ /* 0x004fe400078e000a */
[----:B------:R-:W-:Y:S02]  /*9b50*/  @!P1 IMAD.MOV.U32 R47, RZ, RZ, R9 ;  /* 0x000000ffff2f9224 */ /* 0x000fe400078e0009 */
[----:B------:R-:W-:Y:S02]  /*9b60*/  IMAD.MOV.U32 R3, RZ, RZ, R20 ;  /* 0x000000ffff037224 */ /* 0x000fe400078e0014 */
[----:B------:R-:W-:-:S02]  /*9b70*/  @!P1 IMAD.MOV.U32 R21, RZ, RZ, R11 ;  /* 0x000000ffff159224 */ /* 0x000fc400078e000b */
[----:B------:R-:W-:Y:S01]  /*9b80*/  @!P1 IMAD.MOV.U32 R46, RZ, RZ, R8 ;  /* 0x000000ffff2e9224 */ /* 0x000fe200078e0008 */
[----:B------:R-:W-:Y:S01]  /*9b90*/  PRMT R28, R28, 0x5410, R3 ;  /* 0x000054101c1c7816 */ /* 0x000fe20000000003 */
[----:B------:R-:W-:Y:S01]  /*9ba0*/  IMAD.MOV.U32 R9, RZ, RZ, R47 ;  /* 0x000000ffff097224 */ /* 0x000fe200078e002f */
[----:B------:R2:W0:Y:S01]  /*9bb0*/  SHFL.IDX PT, R3, R27, 0x1, 0x1c1f ;  /* 0x003c1f001b037f89 */ /* 0x00042200000e0000 */
[----:B---3--:R-:W-:Y:S02]  /*9bc0*/  @!P1 IMAD.MOV.U32 R58, RZ, RZ, R4 ;  /* 0x000000ffff3a9224 */ /* 0x008fe400078e0004 */
[----:B------:R-:W-:Y:S01]  /*9bd0*/  @!P1 IMAD.MOV.U32 R59, RZ, RZ, R5 ;  /* 0x000000ffff3b9224 */ /* 0x000fe200078e0005 */
[----:B------:R-:W-:Y:S01]  /*9be0*/  PRMT R60, R9, 0x7610, R60 ;  /* 0x00007610093c7816 */ /* 0x000fe2000000003c */
[----:B------:R-:W-:Y:S02]  /*9bf0*/  @!P1 IMAD.MOV.U32 R56, RZ, RZ, R6 ;  /* 0x000000ffff389224 */ /* 0x000fe400078e0006 */
[----:B------:R-:W-:-:S02]  /*9c00*/  @!P1 IMAD.MOV.U32 R57, RZ, RZ, R7 ;  /* 0x000000ffff399224 */ /* 0x000fc400078e0007 */
        /* <DEDUP_REMOVED lines=11> */
[----:B----4-:R-:W-:Y:S02]  /*9cc0*/  PRMT R55, R55, 0x5410, R4 ;  /* 0x0000541037377816 */ /* 0x010fe40000000004 */
[----:B012---:R-:W-:-:S07]  /*9cd0*/  PRMT R60, R60, 0x5410, R5 ;  /* 0x000054103c3c7816 */ /* 0x007fce0000000005 */
.L_x_12302:
[----:B------:R-:W-:Y:S01]  /*9ce0*/  VIADD R0, R0, 0x40 ;  /* 0x0000004000007836 */ /* 0x000fe20000000000 */
[----:B------:R-:W-:Y:S01]  /*9cf0*/  BSSY B1, `(.L_x_11978) ;  /* 0x0000012000017945 */ /* 0x000fe20003800000 */
[----:B------:R-:W-:Y:S02]  /*9d00*/  CS2R R4, SRZ ;  /* 0x0000000000047805 */ /* 0x000fe4000001ff00 */
[----:B------:R-:W-:Y:S02]  /*9d10*/  CS2R R10, SRZ ;  /* 0x00000000000a7805 */ /* 0x000fe4000001ff00 */
[----:B------:R-:W-:Y:S02]  /*9d20*/  CS2R R8, SRZ ;  /* 0x0000000000087805 */ /* 0x000fe4000001ff00 */
[----:B------:R-:W-:-:S13]  /*9d30*/  ISETP.GE.AND P1, PT, R0, R61, PT ;  /* 0x0000003d0000720c */ /* 0x000fda0003f26270 */
[----:B------:R-:W-:Y:S05]  /*9d40*/  @P1 BRA `(.L_x_11979) ;  /* 0x0000000000301947 */ /* 0x000fea0003800000 */
        /* <DEDUP_REMOVED lines=12> */
.L_x_11979:
[----:B------:R-:W-:Y:S05]  /*9e10*/  BSYNC B1 ;  /* 0x0000000000017941 */ /* 0x000fea0003800000 */
.L_x_11978:
[----:B------:R-:W-:Y:S01]  /*9e20*/  ULEA.HI UR4, UR37, UR37, URZ, 0x1 ;  /* 0x0000002525047291 */ /* 0x000fe2000f8f083f */
[----:B------:R-:W-:Y:S03]  /*9e30*/  BSSY B1, `(.L_x_11980) ;  /* 0x0000007000017945 */ /* 0x000fe60003800000 */
[----:B------:R-:W-:-:S04]  /*9e40*/  ULOP3.LUT UR4, UR4, 0xfffffffe, URZ, 0xc0, !UPT ;  /* 0xfffffffe04047892 */ /* 0x000fc8000f8ec03f */
[----:B------:R-:W-:-:S06]  /*9e50*/  UIADD3 UR4, UR37, -UR4, URZ ;  /* 0x8000000425047290 */ /* 0x000fcc000fffe03f */
[----:B------:R-:W-:-:S05]  /*9e60*/  IMAD.U32 R3, RZ, RZ, UR4 ;  /* 0x00000004ff037e24 */ /* 0x000fca000f8e00ff */
[----:B------:R-:W-:-:S04]  /*9e70*/  SHF.L.U32 R3, R3, 0x1f, RZ ;  /* 0x0000001f03037819 */ /* 0x000fc800000006ff */
[----:B------:R-:W0:Y:S02]  /*9e80*/  SYNCS.PHASECHK.TRANS64.TRYWAIT P1, [R2+URZ+0x22800], R3 ;  /* 0x02280003020075a7 */ /* 0x000e24000802017f */
[----:B0-----:R-:W-:Y:S05]  /*9e90*/  @!P1 BRA `(.L_x_11981) ;  /* 0x0000024400509947 */ /* 0x001fea0003800000 */
.L_x_12303:
[----:B------:R-:W-:Y:S05]  /*9ea0*/  BSYNC B1 ;  /* 0x0000000000017941 */ /* 0x000fea0003800000 */
.L_x_11980:
[----:B------:R-:W2:Y:S01]  /*9eb0*/  LDL R0, [R1+0x50] ;  /* 0x0000500001007983 */ /* 0x000ea20000100800 */
[----:B------:R-:W-:Y:S01]  /*9ec0*/  VIADD R13, R157, 0x40 ;  /* 0x000000409d0d7836 */ /* 0x000fe20000000000 */
[----:B------:R-:W-:Y:S01]  /*9ed0*/  BSSY B1, `(.L_x_11982) ;  /* 0x000007c000017945 */ /* 0x000fe20003800000 */
[----:B-----5:R-:W-:Y:S02]  /*9ee0*/  IMAD.MOV.U32 R12, RZ, RZ, R7 ;  /* 0x000000ffff0c7224 */ /* 0x020fe400078e0007 */
[----:B------:R-:W-:Y:S02]  /*9ef0*/  IMAD.MOV.U32 R14, RZ, RZ, R11 ;  /* 0x000000ffff0e7224 */ /* 0x000fe400078e000b */
[----:B0-----:R-:W-:Y:S01]  /*9f00*/  IMAD.MOV.U32 R3, RZ, RZ, R6 ;  /* 0x000000ffff037224 */ /* 0x001fe200078e0006 */
        /* <DEDUP_REMOVED lines=15> */
[----:B------:R-:W2:Y:S01]  /*a000*/  LDL R15, [R1+0x41c] ;  /* 0x00041c00010f7983 */ /* 0x000ea20000100800 */
[----:B------:R-:W-:Y:S01]  /*a010*/  IMAD.IADD R14, R16, 0x1, R63 ;  /* 0x00000001100e7824 */ /* 0x000fe200078e023f */
[----:B------:R-:W-:Y:S02]  /*a020*/  SHF.R.U64 R74, R58, 0x10, R59 ;  /* 0x000000103a4a7819 */ /* 0x000fe4000000123b */
[----:B------:R-:W-:Y:S02]  /*a030*/  SHF.R.U64 R69, R46, 0x10, R47 ;  /* 0x000000102e457819 */ /* 0x000fe4000000122f */
[--C-:B------:R-:W-:Y:S02]  /*a040*/  SHF.R.U64 R20, R20, 0x10, R21.reuse ;  /* 0x0000001014147819 */ /* 0x100fe40000001215 */
[----:B------:R-:W-:Y:S02]  /*a050*/  PRMT R74, R65, 0x5432, R74 ;  /* 0x00005432414a7816 */ /* 0x000fe4000000004a */
[----:B------:R-:W-:-:S02]  /*a060*/  SHF.R.U32.HI R21, RZ, 0x10, R21 ;  /* 0x00000010ff157819 */ /* 0x000fc40000011615 */
[----:B------:R-:W-:Y:S01]  /*a070*/  PRMT R69, R28, 0x5410, R69 ;  /* 0x000054101c457816 */ /* 0x000fe20000000045 */
[----:B------:R-:W-:Y:S01]  /*a080*/  IMAD.U32 R75, R74, 0x10000, RZ ;  /* 0x000100004a4b7824 */ /* 0x000fe200078e00ff */
[--C-:B------:R-:W-:Y:S02]  /*a090*/  SHF.R.U64 R78, R56, 0x10, R57.reuse ;  /* 0x00000010384e7819 */ /* 0x100fe40000001239 */
[----:B------:R-:W-:Y:S02]  /*a0a0*/  SHF.R.U32.HI R80, RZ, 0x10, R57 ;  /* 0x00000010ff507819 */ /* 0x000fe40000011639 */
[----:B------:R-:W-:Y:S01]  /*a0b0*/  PRMT R21, R70, 0x5410, R21 ;  /* 0x0000541046157816 */ /* 0x000fe20000000015 */
[----:B------:R-:W-:Y:S01]  /*a0c0*/  IMAD.U32 R70, R69, 0x10000, RZ ;  /* 0x0001000045467824 */ /* 0x000fe200078e00ff */
[----:B------:R-:W-:Y:S02]  /*a0d0*/  SHF.R.U32.HI R71, RZ, 0x10, R47 ;  /* 0x00000010ff477819 */ /* 0x000fe4000001162f */
[----:B------:R-:W-:-:S02]  /*a0e0*/  SHF.R.U32.HI R76, RZ, 0x10, R59 ;  /* 0x00000010ff4c7819 */ /* 0x000fc4000001163b */
[----:B------:R-:W-:Y:S02]  /*a0f0*/  PRMT R20, R28, 0x5432, R20 ;  /* 0x000054321c147816 */ /* 0x000fe40000000014 */
[----:B------:R-:W-:Y:S02]  /*a100*/  LOP3.LUT R77, R74, 0xffff0000, RZ, 0xc0, !PT ;  /* 0xffff00004a4d7812 */ /* 0x000fe400078ec0ff */
[----:B------:R-:W-:Y:S02]  /*a110*/  PRMT R71, R60, 0x5410, R71 ;  /* 0x000054103c477816 */ /* 0x000fe40000000047 */
[----:B------:R-:W-:Y:S02]  /*a120*/  PRMT R76, R66, 0x5432, R76 ;  /* 0x00005432424c7816 */ /* 0x000fe4000000004c */
[----:B------:R-:W-:Y:S02]  /*a130*/  LOP3.LUT R69, R69, 0xffff0000, RZ, 0xc0, !PT ;  /* 0xffff000045457812 */ /* 0x000fe400078ec0ff */
[----:B------:R-:W-:-:S02]  /*a140*/  PRMT R78, R55, 0x5432, R78 ;  /* 0x00005432374e7816 */ /* 0x000fc4000000004e */
[----:B------:R-:W-:Y:S01]  /*a150*/  PRMT R80, R60, 0x5432, R80 ;  /* 0x000054323c507816 */ /* 0x000fe20000000050 */
[----:B--2---:R-:W-:-:S05]  /*a160*/  IMAD.SHL.U32 R12, R15, 0x40, RZ ;  /* 0x000000400f0c7824 */ /* 0x004fca00078e00ff */
[----:B------:R-:W-:-:S04]  /*a170*/  LOP3.LUT R15, R12, 0x1c0, RZ, 0xc0, !PT ;  /* 0x000001c00c0f7812 */ /* 0x000fc800078ec0ff */
[----:B------:R-:W-:Y:S02]  /*a180*/  SHF.R.U32.HI R25, RZ, 0x3, R15 ;  /* 0x00000003ff197819 */ /* 0x000fe4000001160f */
[C---:B------:R-:W-:Y:S02]  /*a190*/  LOP3.LUT R14, R15.reuse, 0x38, R14, 0xf8, !PT ;  /* 0x000000380f0e7812 */ /* 0x040fe400078ef80e */
[----:B------:R-:W-:Y:S02]  /*a1a0*/  LOP3.LUT R12, R15, 0x38, R16, 0xf8, !PT ;  /* 0x000000380f0c7812 */ /* 0x000fe400078ef810 */
[-C--:B------:R-:W-:Y:S02]  /*a1b0*/  LOP3.LUT R15, R14, R25.reuse, RZ, 0x3c, !PT ;  /* 0x000000190e0f7212 */ /* 0x080fe400078e3cff */
[----:B------:R-:W-:-:S03]  /*a1c0*/  LOP3.LUT R13, R12, R25, RZ, 0x3c, !PT ;  /* 0x000000190c0d7212 */ /* 0x000fc600078e3cff */
[C---:B------:R-:W-:Y:S02]  /*a1d0*/  IMAD R25, R198.reuse, 0x200, R15 ;  /* 0x00000200c6197824 */ /* 0x040fe400078e020f */
        /* <DEDUP_REMOVED lines=9> */
[----:B------:R-:W-:Y:S01]  /*a270*/  FMUL.FTZ R79, R57, R75 ;  /* 0x0000004b394f7220 */ /* 0x000fe20000410000 */
[----:B-1----:R-:W-:-:S02]  /*a280*/  IMAD.U32 R28, R12, 0x10000, RZ ;  /* 0x000100000c1c7824 */ /* 0x002fc400078e00ff */
[-C--:B------:R-:W-:Y:S01]  /*a290*/  FMUL.FTZ R57, R57, R70.reuse ;  /* 0x0000004639397220 */ /* 0x080fe20000410000 */
[----:B------:R-:W-:Y:S01]  /*a2a0*/  LOP3.LUT R12, R12, 0xffff0000, RZ, 0xc0, !PT ;  /* 0xffff00000c0c7812 */ /* 0x000fe200078ec0ff */
[----:B------:R-:W-:Y:S01]  /*a2b0*/  FMUL.FTZ R81, R24, R77 ;  /* 0x0000004d18517220 */ /* 0x000fe20000410000 */
[C---:B------:R-:W-:Y:S01]  /*a2c0*/  FFMA.FTZ R70, R28.reuse, R70, -R79 ;  /* 0x000000461c467223 */ /* 0x040fe2000001084f */
[----:B------:R-:W-:Y:S01]  /*a2d0*/  FFMA.FTZ R75, R28, R75, R57 ;  /* 0x0000004b1c4b7223 */ /* 0x000fe20000010039 */
[----:B------:R-:W-:Y:S02]  /*a2e0*/  IMAD.U32 R79, R76, 0x10000, RZ ;  /* 0x000100004c4f7824 */ /* 0x000fe400078e00ff */
[-C--:B------:R-:W-:Y:S01]  /*a2f0*/  FMUL.FTZ R83, R24, R69.reuse ;  /* 0x0000004518537220 */ /* 0x080fe20000410000 */
[----:B------:R-:W-:Y:S02]  /*a300*/  IMAD.U32 R57, R71, 0x10000, RZ ;  /* 0x0001000047397824 */ /* 0x000fe400078e00ff */
[----:B------:R-:W-:Y:S01]  /*a310*/  FFMA.FTZ R81, R12, R69, -R81 ;  /* 0x000000450c517223 */ /* 0x000fe20000010851 */
[----:B------:R-:W-:-:S02]  /*a320*/  IMAD.U32 R46, R13, 0x10000, RZ ;  /* 0x000100000d2e7824 */ /* 0x000fc400078e00ff */
[----:B------:R-:W-:Y:S01]  /*a330*/  FMUL.FTZ R69, R58, R79 ;  /* 0x0000004f3a457220 */ /* 0x000fe20000410000 */
[----:B------:R-:W-:Y:S01]  /*a340*/  LOP3.LUT R76, R76, 0xffff0000, RZ, 0xc0, !PT ;  /* 0xffff00004c4c7812 */ /* 0x000fe200078ec0ff */
[----:B------:R-:W-:Y:S01]  /*a350*/  FMUL.FTZ R24, R58, R57 ;  /* 0x000000393a187220 */ /* 0x000fe20000410000 */
[----:B------:R-:W-:Y:S01]  /*a360*/  FFMA.FTZ R58, R12, R77, R83 ;  /* 0x0000004d0c3a7223 */ /* 0x000fe20000010053 */
[----:B------:R-:W-:Y:S01]  /*a370*/  LOP3.LUT R12, R71, 0xffff0000, RZ, 0xc0, !PT ;  /* 0xffff0000470c7812 */ /* 0x000fe200078ec0ff */
[C---:B------:R-:W-:Y:S01]  /*a380*/  FFMA.FTZ R69, R46.reuse, R57, -R69 ;  /* 0x000000392e457223 */ /* 0x040fe20000010845 */
[----:B------:R-:W-:Y:S01]  /*a390*/  LOP3.LUT R13, R13, 0xffff0000, RZ, 0xc0, !PT ;  /* 0xffff00000d0d7812 */ /* 0x000fe200078ec0ff */
[----:B------:R-:W-:Y:S01]  /*a3a0*/  FFMA.FTZ R46, R46, R79, R24 ;  /* 0x0000004f2e2e7223 */ /* 0x000fe20000010018 */
[C---:B------:R-:W-:Y:S01]  /*a3b0*/  FMUL.FTZ R74, R25.reuse, R76 ;  /* 0x0000004c194a7220 */ /* 0x040fe20000410000 */
[----:B------:R-:W-:Y:S02]  /*a3c0*/  IMAD.U32 R59, R26, 0x10000, RZ ;  /* 0x000100001a3b7824 */ /* 0x000fe400078e00ff */
[----:B------:R-:W-:Y:S01]  /*a3d0*/  FMUL.FTZ R82, R25, R12 ;  /* 0x0000000c19527220 */ /* 0x000fe20000410000 */
[----:B------:R-:W-:-:S02]  /*a3e0*/  IMAD.U32 R24, R20, 0x10000, RZ ;  /* 0x0001000014187824 */ /* 0x000fc400078e00ff */
[----:B------:R-:W-:Y:S01]  /*a3f0*/  FFMA.FTZ R74, R13, R12, -R74 ;  /* 0x0000000c0d4a7223 */ /* 0x000fe2000001084a */
[----:B------:R-:W-:Y:S01]  /*a400*/  IMAD.U32 R28, R78, 0x10000, RZ ;  /* 0x000100004e1c7824 */ /* 0x000fe200078e00ff */
[----:B------:R-:W-:Y:S01]  /*a410*/  LOP3.LUT R26, R26, 0xffff0000, RZ, 0xc0, !PT ;  /* 0xffff00001a1a7812 */ /* 0x000fe200078ec0ff */
[----:B------:R-:W-:Y:S02]  /*a420*/  IMAD.U32 R60, R27, 0x10000, RZ ;  /* 0x000100001b3c7824 */ /* 0x000fe400078e00ff */
[C---:B------:R-:W-:Y:S01]  /*a430*/  FMUL.FTZ R77, R59.reuse, R24 ;  /* 0x000000183b4d7220 */ /* 0x040fe20000410000 */
[----:B------:R-:W-:Y:S02]  /*a440*/  IMAD.U32 R57, R80, 0x10000, RZ ;  /* 0x0001000050397824 */ /* 0x000fe400078e00ff */
[----:B------:R-:W-:Y:S01]  /*a450*/  FMUL.FTZ R12, R59, R28 ;  /* 0x0000001c3b0c7220 */ /* 0x000fe20000410000 */
[----:B------:R-:W-:Y:S02]  /*a460*/  IMAD.U32 R47, R14, 0x10000, RZ ;  /* 0x000100000e2f7824 */ /* 0x000fe400078e00ff */
[----:B------:R-:W-:Y:S01]  /*a470*/  FFMA.FTZ R59, R13, R76, R82 ;  /* 0x0000004c0d3b7223 */ /* 0x000fe20000010052 */
[----:B------:R-:W-:-:S02]  /*a480*/  IMAD.U32 R56, R15, 0x10000, RZ ;  /* 0x000100000f387824 */ /* 0x000fc400078e00ff */
[C---:B------:R-:W-:Y:S01]  /*a490*/  FMUL.FTZ R13, R60.reuse, R57 ;  /* 0x000000393c0d7220 */ /* 0x040fe20000410000 */
[----:B------:R-:W-:Y:S02]  /*a4a0*/  IMAD.U32 R25, R21, 0x10000, RZ ;  /* 0x0001000015197824 */ /* 0x000fe400078e00ff */
[C---:B------:R-:W-:Y:S01]  /*a4b0*/  FFMA.FTZ R71, R47.reuse, R24, -R12 ;  /* 0x000000182f477223 */ /* 0x040fe2000001080c */
[----:B------:R-:W-:Y:S01]  /*a4c0*/  FFMA.FTZ R77, R47, R28, R77 ;  /* 0x0000001c2f4d7223 */ /* 0x000fe2000001004d */
[----:B------:R-:W-:Y:S01]  /*a4d0*/  LOP3.LUT R27, R27, 0xffff0000, RZ, 0xc0, !PT ;  /* 0xffff00001b1b7812 */ /* 0x000fe200078ec0ff */
[-C--:B------:R-:W-:Y:S01]  /*a4e0*/  FMUL.FTZ R47, R60, R25.reuse ;  /* 0x000000193c2f7220 */ /* 0x080fe20000410000 */
[----:B------:R-:W-:Y:S01]  /*a4f0*/  FFMA.FTZ R28, R56, R25, -R13 ;  /* 0x00000019381c7223 */ /* 0x000fe2000001080d */
[----:B------:R-:W-:Y:S02]  /*a500*/  LOP3.LUT R25, R78, 0xffff0000, RZ, 0xc0, !PT ;  /* 0xffff00004e197812 */ /* 0x000fe400078ec0ff */
        /* <DEDUP_REMOVED lines=24> */
.L_x_11983:
[----:B------:R-:W-:Y:S05]  /*a690*/  BSYNC B1 ;  /* 0x0000000000017941 */ /* 0x000fea0003800000 */
.L_x_11982:
[----:B------:R-:W-:Y:S02]  /*a6a0*/  PRMT R3, R3, 0x5410, R0 ;  /* 0x0000541003037816 */ /* 0x000fe40000000000 */
[----:B------:R-:W-:Y:S01]  /*a6b0*/  PRMT R47, R47, 0x5410, R61 ;  /* 0x000054102f2f7816 */ /* 0x000fe2000000003d */
[----:B------:R-:W-:Y:S06]  /*a6c0*/  @P0 BRA `(.L_x_11974) ;  /* 0x00000004008c0947 */ /* 0x000fec0003800000 */
[----:B------:R-:W2:Y:S01]  /*a6d0*/  LDL R56, [R1+0x430] ;  /* 0x0004300001387983 */ /* 0x000ea20000100800 */
[----:B------:R-:W-:Y:S01]  /*a6e0*/  IMAD.IADD R63, R16, 0x1, R63 ;  /* 0x00000001103f7824 */ /* 0x000fe200078e023f */
[----:B0-----:R-:W-:-:S04]  /*a6f0*/  SHF.R.U32.HI R12, RZ, 0x3, R194 ;  /* 0x00000003ff0c7819 */ /* 0x001fc800000116c2 */
[----:B------:R-:W-:-:S04]  /*a700*/  LOP3.LUT R0, R194, 0x38, R63, 0xf8, !PT ;  /* 0x00000038c2007812 */ /* 0x000fc800078ef83f */
[----:B------:R-:W-:-:S05]  /*a710*/  LOP3.LUT R0, R0, R12, RZ, 0x3c, !PT ;  /* 0x0000000c00007212 */ /* 0x000fca00078e3cff */
[----:B------:R-:W-:-:S04]  /*a720*/  IMAD.IADD R21, R199, 0x1, R0 ;  /* 0x00000001c7157824 */ /* 0x000fc800078e0200 */
[----:B------:R-:W-:-:S05]  /*a730*/  IMAD R2, R21, 0x2, R2 ;  /* 0x0000000215027824 */ /* 0x000fca00078e0202 */
[----:B------:R-:W0:Y:S01]  /*a740*/  LDS.128 R24, [R2+0x18400] ;  /* 0x0184000002187984 */ /* 0x000e220000000c00 */
[----:B------:R-:W-:Y:S02]  /*a750*/  SHF.R.U64 R28, R8, 0x10, R9 ;  /* 0x00000010081c7819 */ /* 0x000fe40000001209 */
[----:B------:R-:W-:Y:S02]  /*a760*/  SHF.R.U64 R4, R4, 0x10, R5 ;  /* 0x0000001004047819 */ /* 0x000fe40000001205 */
[----:B------:R-:W-:Y:S02]  /*a770*/  PRMT R28, R3, 0x5432, R28 ;  /* 0x00005432031c7816 */ /* 0x000fe4000000001c */
[----:B------:R-:W-:Y:S02]  /*a780*/  SHF.R.U32.HI R46, RZ, 0x10, R9 ;  /* 0x00000010ff2e7819 */ /* 0x000fe40000011609 */
[----:B------:R-:W-:Y:S02]  /*a790*/  PRMT R65, R65, 0x5410, R4 ;  /* 0x0000541041417816 */ /* 0x000fe40000000004 */
[----:B------:R-:W-:-:S02]  /*a7a0*/  SHF.R.U64 R0, R10, 0x10, R11 ;  /* 0x000000100a007819 */ /* 0x000fc4000000120b */
[----:B------:R-:W-:Y:S02]  /*a7b0*/  SHF.R.U32.HI R5, RZ, 0x10, R5 ;  /* 0x00000010ff057819 */ /* 0x000fe40000011605 */
        /* <DEDUP_REMOVED lines=8> */
[----:B------:R-:W-:Y:S02]  /*a840*/  PRMT R55, R55, 0x5410, R6 ;  /* 0x0000541037377816 */ /* 0x000fe40000000006 */
[----:B------:R-:W-:Y:S01]  /*a850*/  PRMT R68, R68, 0x5410, R11 ;  /* 0x0000541044447816 */ /* 0x000fe2000000000b */
[C---:B0-----:R-:W-:Y:S01]  /*a860*/  IMAD.U32 R8, R24.reuse, 0x10000, RZ ;  /* 0x0001000018087824 */ /* 0x041fe200078e00ff */
[----:B------:R-:W-:Y:S01]  /*a870*/  LOP3.LUT R9, R24, 0xffff0000, RZ, 0xc0, !PT ;  /* 0xffff000018097812 */ /* 0x000fe200078ec0ff */
[C---:B------:R-:W-:Y:S01]  /*a880*/  IMAD.U32 R10, R25.reuse, 0x10000, RZ ;  /* 0x00010000190a7824 */ /* 0x040fe200078e00ff */
[----:B------:R-:W-:Y:S01]  /*a890*/  LOP3.LUT R24, R25, 0xffff0000, RZ, 0xc0, !PT ;  /* 0xffff000019187812 */ /* 0x000fe200078ec0ff */
[----:B------:R-:W-:-:S02]  /*a8a0*/  IMAD.U32 R25, R28, 0x10000, RZ ;  /* 0x000100001c197824 */ /* 0x000fc400078e00ff */
[C---:B------:R-:W-:Y:S02]  /*a8b0*/  FMUL.FTZ R57, R8.reuse, R21 ;  /* 0x0000001508397220 */ /* 0x040fe40000410000 */
[----:B------:R-:W-:Y:S01]  /*a8c0*/  FMUL.FTZ R47, R8, R25 ;  /* 0x00000019082f7220 */ /* 0x000fe20000410000 */
[----:B------:R-:W-:Y:S02]  /*a8d0*/  IMAD.U32 R11, R26, 0x10000, RZ ;  /* 0x000100001a0b7824 */ /* 0x000fe400078e00ff */
[----:B------:R-:W-:Y:S01]  /*a8e0*/  IMAD.U32 R8, R68, 0x10000, RZ ;  /* 0x0001000044087824 */ /* 0x000fe200078e00ff */
[----:B------:R-:W-:Y:S01]  /*a8f0*/  LOP3.LUT R28, R28, 0xffff0000, RZ, 0xc0, !PT ;  /* 0xffff00001c1c7812 */ /* 0x000fe200078ec0ff */
        /* <DEDUP_REMOVED lines=11> */
[----:B------:R-:W-:Y:S01]  /*a9b0*/  FFMA.FTZ R47, R0, R21, -R47 ;  /* 0x00000015002f7223 */ /* 0x000fe2000001082f */
[----:B------:R-:W-:Y:S01]  /*a9c0*/  LOP3.LUT R26, R27, 0xffff0000, RZ, 0xc0, !PT ;  /* 0xffff00001b1a7812 */ /* 0x000fe200078ec0ff */
[----:B------:R-:W-:-:S02]  /*a9d0*/  IMAD.U32 R27, R46, 0x10000, RZ ;  /* 0x000100002e1b7824 */ /* 0x000fc400078e00ff */
[----:B------:R-:W-:Y:S01]  /*a9e0*/  FFMA.FTZ R57, R0, R25, R57 ;  /* 0x0000001900397223 */ /* 0x000fe20000010039 */
[----:B------:R-:W-:Y:S02]  /*a9f0*/  IMAD.U32 R21, R66, 0x10000, RZ ;  /* 0x0001000042157824 */ /* 0x000fe400078e00ff */
[----:B------:R-:W-:Y:S02]  /*aa00*/  IMAD.U32 R0, R55, 0x10000, RZ ;  /* 0x0001000037007824 */ /* 0x000fe400078e00ff */
[C---:B------:R-:W-:Y:S01]  /*aa10*/  FMUL.FTZ R59, R10.reuse, R27 ;  /* 0x0000001b0a3b7220 */ /* 0x040fe20000410000 */
[-C--:B------:R-:W-:Y:S01]  /*aa20*/  FMUL.FTZ R25, R10, R21.reuse ;  /* 0x000000150a197220 */ /* 0x080fe20000410000 */
[C---:B------:R-:W-:Y:S01]  /*aa30*/  FMUL.FTZ R10, R15.reuse, R8 ;  /* 0x000000080f0a7220 */ /* 0x040fe20000410000 */
[-C--:B------:R-:W-:Y:S01]  /*aa40*/  FMUL.FTZ R15, R15, R0.reuse ;  /* 0x000000000f0f7220 */ /* 0x080fe20000410000 */
[C---:B------:R-:W-:Y:S01]  /*aa50*/  FFMA.FTZ R59, R4.reuse, R21, -R59 ;  /* 0x00000015043b7223 */ /* 0x040fe2000001083b */
[----:B------:R-:W-:Y:S01]  /*aa60*/  FFMA.FTZ R25, R4, R27, R25 ;  /* 0x0000001b04197223 */ /* 0x000fe20000010019 */
[----:B------:R-:W-:Y:S01]  /*aa70*/  FFMA.FTZ R21, R7, R0, -R10 ;  /* 0x0000000007157223 */ /* 0x000fe2000001080a */
[----:B------:R-:W-:Y:S01]  /*aa80*/  LOP3.LUT R0, R65, 0xffff0000, RZ, 0xc0, !PT ;  /* 0xffff000041007812 */ /* 0x000fe200078ec0ff */
[----:B------:R-:W-:Y:S01]  /*aa90*/  FFMA.FTZ R27, R7, R8, R15 ;  /* 0x00000008071b7223 */ /* 0x000fe2000001000f */
[----:B------:R-:W-:Y:S01]  /*aaa0*/  LOP3.LUT R7, R66, 0xffff0000, RZ, 0xc0, !PT ;  /* 0xffff000042077812 */ /* 0x000fe200078ec0ff */
[C---:B------:R-:W-:Y:S01]  /*aab0*/  FMUL.FTZ R4, R9.reuse, R28 ;  /* 0x0000001c09047220 */ /* 0x040fe20000410000 */
[----:B------:R-:W-:Y:S01]  /*aac0*/  LOP3.LUT R15, R46, 0xffff0000, RZ, 0xc0, !PT ;  /* 0xffff00002e0f7812 */ /* 0x000fe200078ec0ff */
[----:B------:R-:W-:-:S02]  /*aad0*/  FMUL.FTZ R10, R9, R0 ;  /* 0x00000000090a7220 */ /* 0x000fc40000410000 */
[----:B------:R-:W-:Y:S01]  /*aae0*/  FFMA.FTZ R8, R3, R0, -R4 ;  /* 0x0000000003087223 */ /* 0x000fe20000010804 */
[C---:B------:R-:W-:Y:S01]  /*aaf0*/  FMUL.FTZ R46, R24.reuse, R7 ;  /* 0x00000007182e7220 */ /* 0x040fe20000410000 */
[----:B------:R-:W-:Y:S01]  /*ab00*/  FMUL.FTZ R9, R24, R15 ;  /* 0x0000000f18097220 */ /* 0x000fe20000410000 */
[----:B------:R-:W-:Y:S02]  /*ab10*/  IMAD.U32 R4, R67, 0x10000, RZ ;  /* 0x0001000043047824 */ /* 0x000fe400078e00ff */
[----:B------:R-:W-:Y:S02]  /*ab20*/  IMAD.U32 R0, R20, 0x10000, RZ ;  /* 0x0001000014007824 */ /* 0x000fe400078e00ff */
[----:B------:R-:W-:Y:S01]  /*ab30*/  FFMA.FTZ R10, R3, R28, R10 ;  /* 0x0000001c030a7223 */ /* 0x000fe2000001000a */
[C---:B------:R-:W-:Y:S01]  /*ab40*/  FFMA.FTZ R24, R12.reuse, R7, -R9 ;  /* 0x000000070c187223 */ /* 0x040fe20000010809 */
[----:B------:R-:W-:Y:S01]  /*ab50*/  FFMA.FTZ R46, R12, R15, R46 ;  /* 0x0000000f0c2e7223 */ /* 0x000fe2000001002e */
[C---:B------:R-:W-:Y:S01]  /*ab60*/  FMUL.FTZ R28, R11.reuse, R4 ;  /* 0x000000040b1c7220 */ /* 0x040fe20000410000 */
[----:B------:R-:W-:Y:S01]  /*ab70*/  FMUL.FTZ R12, R11, R0 ;  /* 0x000000000b0c7220 */ /* 0x000fe20000410000 */
[----:B------:R-:W-:-:S02]  /*ab80*/  LOP3.LUT R67, R67, 0xffff0000, RZ, 0xc0, !PT ;  /* 0xffff000043437812 */ /* 0x000fc400078ec0ff */
[----:B------:R-:W-:Y:S02]  /*ab90*/  LOP3.LUT R20, R20, 0xffff0000, RZ, 0xc0, !PT ;  /* 0xffff000014147812 */ /* 0x000fe400078ec0ff */
[----:B------:R-:W-:Y:S02]  /*aba0*/  LOP3.LUT R3, R68, 0xffff0000, RZ, 0xc0, !PT ;  /* 0xffff000044037812 */ /* 0x000fe400078ec0ff */
[----:B------:R-:W-:Y:S01]  /*abb0*/  LOP3.LUT R55, R55, 0xffff0000, RZ, 0xc0, !PT ;  /* 0xffff000037377812 */ /* 0x000fe200078ec0ff */
        /* <DEDUP_REMOVED lines=20> */
.L_x_11974:
[----:B------:R-:W-:Y:S05]  /*ad00*/  BSYNC B0 ;  /* 0x0000000000007941 */ /* 0x000fea0003800000 */
.L_x_11960:
        /* <DEDUP_REMOVED lines=8> */
.L_x_11957:
[----:B------:R-:W3:Y:S01]  /*ad90*/  S2R R0, SR_TID.X ;  /* 0x0000000000007919 */ /* 0x000ee20000002100 */
[----:B012---:R-:W-:Y:S02]  /*ada0*/  IMAD.MOV.U32 R4, RZ, RZ, R40 ;  /* 0x000000ffff047224 */ /* 0x007fe400078e0028 */
[----:B------:R-:W-:Y:S02]  /*adb0*/  IMAD.MOV.U32 R5, RZ, RZ, R51 ;  /* 0x000000ffff057224 */ /* 0x000fe400078e0033 */
[----:B------:R-:W-:Y:S02]  /*adc0*/  IMAD.MOV.U32 R6, RZ, RZ, R39 ;  /* 0x000000ffff067224 */ /* 0x000fe400078e0027 */
[----:B------:R-:W-:Y:S02]  /*add0*/  IMAD.MOV.U32 R7, RZ, RZ, R50 ;  /* 0x000000ffff077224 */ /* 0x000fe400078e0032 */
[----:B------:R-:W-:Y:S02]  /*ade0*/  IMAD.U32 R10, RZ, RZ, UR44 ;  /* 0x0000002cff0a7e24 */ /* 0x000fe4000f8e00ff */
[----:B------:R-:W-:Y:S01]  /*adf0*/  IMAD.U32 R11, RZ, RZ, UR45 ;  /* 0x0000002dff0b7e24 */ /* 0x000fe2000f8e00ff */
[----:B------:R0:W-:Y:S01]  /*ae00*/  STL.128 [R1+0x160], R4 ;  /* 0x0001600401007387 */ /* 0x0001e20000100c00 */
[----:B------:R-:W-:Y:S01]  /*ae10*/  IMAD.MOV.U32 R8, RZ, RZ, R52 ;  /* 0x000000ffff087224 */ /* 0x000fe200078e0034 */
[----:B------:R-:W-:Y:S05]  /*ae20*/  WARPSYNC.ALL ;  /* 0x0000000000007948 */ /* 0x000fea0003800000 */
[----:B------:R-:W-:Y:S01]  /*ae30*/  IMAD.MOV.U32 R9, RZ, RZ, R54 ;  /* 0x000000ffff097224 */ /* 0x000fe200078e0036 */
[----:B------:R-:W-:-:S02]  /*ae40*/  UIADD3 UR4, UP0, UR44, 0x1c4, URZ ;  /* 0x000001c42c047890 */ /* 0x000fc4000ff1e03f */
[----:B------:R-:W-:Y:S02]  /*ae50*/  IMAD.U32 R2, RZ, RZ, UR44 ;  /* 0x0000002cff027e24 */ /* 0x000fe4000f8e00ff */
[----:B------:R1:W-:Y:S01]  /*ae60*/  STL.128 [R1+0x150], R8 ;  /* 0x0001500801007387 */ /* 0x0003e20000100c00 */
[----:B------:R-:W-:Y:S02]  /*ae70*/  UIADD3.X UR5, URZ, UR45, URZ, UP0, !UPT ;  /* 0x0000002d3f057290 */ /* 0x000fe400087fe43f */
[----:B------:R-:W-:Y:S01]  /*ae80*/  IADD3 R2, P0, R2, 0x80, RZ ;  /* 0x0000008002027810 */ /* 0x000fe20007f1e0ff */
[----:B0-----:R-:W-:Y:S02]  /*ae90*/  IMAD.MOV.U32 R4, RZ, RZ, R35 ;  /* 0x000000ffff047224 */ /* 0x001fe400078e0023 */
[----:B------:R-:W-:Y:S01]  /*aea0*/  IMAD.MOV.U32 R5, RZ, RZ, R44 ;  /* 0x000000ffff057224 */ /* 0x000fe200078e002c */
[----:B---3--:R-:W-:Y:S01]  /*aeb0*/  SHF.R.U32.HI R3, RZ, 0x7, R0 ;  /* 0x00000007ff037819 */ /* 0x008fe20000011600 */
[----:B------:R-:W-:-:S02]  /*aec0*/  IMAD.U32 R0, RZ, RZ, UR44 ;  /* 0x0000002cff007e24 */ /* 0x000fc4000f8e00ff */
[----:B------:R-:W-:Y:S02]  /*aed0*/  IMAD.MOV.U32 R6, RZ, RZ, R34 ;  /* 0x000000ffff067224 */ /* 0x000fe400078e0022 */
[----:B------:R-:W-:Y:S01]  /*aee0*/  IMAD.MOV.U32 R7, RZ, RZ, R43 ;  /* 0x000000ffff077224 */ /* 0x000fe200078e002b */
[----:B------:R-:W-:Y:S01]  /*aef0*/  IADD3 R0, P1, R0, 0x1b8, RZ ;  /* 0x000001b800007810 */ /* 0x000fe20007f3e0ff */
[----:B------:R-:W-:Y:S02]  /*af00*/  VIADD R12, R3, 0x8 ;  /* 0x00000008030c7836 */ /* 0x000fe40000000000 */
[----:B-1----:R-:W-:Y:S01]  /*af10*/  IMAD.MOV.U32 R8, RZ, RZ, R38 ;  /* 0x000000ffff087224 */ /* 0x002fe200078e0026 */
[----:B------:R0:W-:Y:S01]  /*af20*/  STL.128 [R1+0x190], R4 ;  /* 0x0001900401007387 */ /* 0x0001e20000100c00 */
[----:B------:R-:W-:Y:S02]  /*af30*/  IMAD.MOV.U32 R9, RZ, RZ, R48 ;  /* 0x000000ffff097224 */ /* 0x000fe400078e0030 */
[----:B------:R-:W-:-:S02]  /*af40*/  IMAD.MOV.U32 R10, RZ, RZ, R31 ;  /* 0x000000ffff0a7224 */ /* 0x000fc400078e001f */
[----:B------:R-:W-:Y:S02]  /*af50*/  IMAD.MOV.U32 R11, RZ, RZ, R53 ;  /* 0x000000ffff0b7224 */ /* 0x000fe400078e0035 */
[----:B------:R-:W-:-:S03]  /*af60*/  IMAD.X R3, RZ, RZ, UR45, P0 ;  /* 0x0000002dff037e24 */ /* 0x000fc600080e06ff */
[----:B------:R1:W-:Y:S04]  /*af70*/  STL.128 [R1+0x180], R8 ;  /* 0x0001800801007387 */ /* 0x0003e80000100c00 */
[----:B------:R-:W-:Y:S01]  /*af80*/  STL.64 [R1+0x1b0], R2 ;  /* 0x0001b00201007387 */ /* 0x000fe20000100a00 */
[----:B0-----:R-:W-:Y:S02]  /*af90*/  IMAD.MOV.U32 R4, RZ, RZ, R33 ;  /* 0x000000ffff047224 */ /* 0x001fe400078e0021 */
[----:B------:R-:W-:Y:S02]  /*afa0*/  IMAD.MOV.U32 R5, RZ, RZ, R42 ;  /* 0x000000ffff057224 */ /* 0x000fe400078e002a */
[----:B------:R-:W-:Y:S02]  /*afb0*/  IMAD.MOV.U32 R6, RZ, RZ, R37 ;  /* 0x000000ffff067224 */ /* 0x000fe400078e0025 */
[----:B------:R-:W-:-:S02]  /*afc0*/  IMAD.MOV.U32 R7, RZ, RZ, R36 ;  /* 0x000000ffff077224 */ /* 0x000fc400078e0024 */
[----:B-1----:R-:W-:-:S03]  /*afd0*/  IMAD.X R9, RZ, RZ, UR45, P1 ;  /* 0x0000002dff097e24 */ /* 0x002fc600088e06ff */
[----:B------:R0:W-:Y:S01]  /*afe0*/  STL.128 [R1+0x1a0], R4 ;  /* 0x0001a00401007387 */ /* 0x0001e20000100c00 */
[----:B------:R-:W-:Y:S02]  /*aff0*/  IMAD.U32 R8, RZ, RZ, UR4 ;  /* 0x00000004ff087e24 */ /* 0x000fe4000f8e00ff */
[----:B------:R-:W-:Y:S02]  /*b000*/  IMAD.U32 R11, RZ, RZ, UR5 ;  /* 0x00000005ff0b7e24 */ /* 0x000fe4000f8e00ff */
[----:B0-----:R-:W-:Y:S02]  /*b010*/  IMAD.MOV.U32 R6, RZ, RZ, R32 ;  /* 0x000000ffff067224 */ /* 0x001fe400078e0020 */
[----:B------:R-:W-:Y:S02]  /*b020*/  IMAD.MOV.U32 R7, RZ, RZ, R41 ;  /* 0x000000ffff077224 */ /* 0x000fe400078e0029 */
[----:B------:R-:W-:Y:S02]  /*b030*/  IMAD.MOV.U32 R4, RZ, RZ, R0 ;  /* 0x000000ffff047224 */ /* 0x000fe400078e0000 */
[----:B------:R-:W-:-:S02]  /*b040*/  IMAD.MOV.U32 R5, RZ, RZ, R9 ;  /* 0x000000ffff057224 */ /* 0x000fc400078e0009 */
[----:B------:R-:W-:-:S03]  /*b050*/  VIADD R0, R206, 0xffffffff ;  /* 0xffffffffce007836 */ /* 0x000fc60000000000 */
[----:B------:R0:W-:Y:S02]  /*b060*/  STL.128 [R1+0x140], R4 ;  /* 0x0001400401007387 */ /* 0x0001e40000100c00 */
[----:B0-----:R-:W-:Y:S02]  /*b070*/  IMAD.MOV.U32 R6, RZ, RZ, R30 ;  /* 0x000000ffff067224 */ /* 0x001fe400078e001e */
[----:B------:R-:W-:Y:S02]  /*b080*/  IMAD.MOV.U32 R7, RZ, RZ, R49 ;  /* 0x000000ffff077224 */ /* 0x000fe400078e0031 */
[----:B------:R-:W-:Y:S02]  /*b090*/  IMAD.MOV.U32 R4, RZ, RZ, R8 ;  /* 0x000000ffff047224 */ /* 0x000fe400078e0008 */
[----:B------:R-:W-:Y:S02]  /*b0a0*/  IMAD.MOV.U32 R5, RZ, RZ, R11 ;  /* 0x000000ffff057224 */ /* 0x000fe400078e000b */
[----:B------:R-:W-:-:S03]  /*b0b0*/  IMAD.U32 R8, RZ, RZ, UR44 ;  /* 0x0000002cff087e24 */ /* 0x000fc6000f8e00ff */
[----:B------:R0:W-:Y:S01]  /*b0c0*/  STL.128 [R1+0x170], R4 ;  /* 0x0001700401007387 */ /* 0x0001e20000100c00 */
[----:B------:R-:W-:Y:S01]  /*b0d0*/  VIADD R8, R8, 0x140 ;  /* 0x0000014008087836 */ /* 0x000fe20000000000 */
[----:B------:R0:W-:Y:S06]  /*b0e0*/  BAR.SYNC.DEFER_BLOCKING R12, 0x100 ;  /* 0x0004000c0000751d */ /* 0x0001ec0000010000 */
[----:B0----5:R-:W-:Y:S05]  /*b0f0*/  CALL.REL.NOINC `($_ZN7cutlass13device_kernelIN5flash11enable_sm90INS1_16FlashAttnFwdSm90INS1_25CollectiveMainloopFwdSm90ILi2EN4cute5tupleIJNS5_1CILi1EEES8_S8_EEENS6_IJNS7_ILi128EEENS7_ILi96EEENS7_ILi64EEEEEELi256ENS_10bfloat16_tEfNS_4arch4Sm90ELb0ELb1ELb0ELb1ELb1ELb1ELb0ELb1ELb0ELb1ELb1ELb0EEENS1_21CollectiveEpilogueFwdINS6_IJSA_NS7_ILi256EEESB_EEES9_SE_SG_Li256ELb1ELb1ELb1ELb0EEENS1_36VarlenDynamicPersistentTileSchedulerILi128ELi96ELi256ELi128ELb1ELb1ELb1ELb1ELb0ELb1EEEEEEEEEvNT_6ParamsE$_ZZN5flash25CollectiveMainloopFwdSm90ILi2EN4cute5tupleIJNS1_1CILi1EEES4_S4_EEENS2_IJNS3_ILi128EEENS3_ILi96EEENS3_ILi64EEEEEELi256EN7cutlass10bfloat16_tEfNSA_4arch4Sm90ELb0ELb1ELb0ELb1ELb1ELb1ELb0ELb1ELb0ELb1ELb1ELb0EE3mmaINS_16FlashAttnFwdSm90ISE_NS_21CollectiveEpilogueFwdINS2_IJS6_NS3_ILi256EEES7_EEES5_SB_SD_Li256ELb1ELb1ELb1ELb0EEENS_36VarlenDynamicPersistentTileSchedulerILi128ELi96ELi256ELi128ELb1ELb1ELb1ELb1ELb0ELb1EEEE13SharedStorageENS1_6TensorINS1_11ArrayEngineIfLm128EEENS1_6LayoutINS2_IJNS2_IJNS3_ILi2EEEST_NS3_ILi32EEEEEES4_S4_EEENS2_IJNS2_IJS4_ST_NS3_ILi4EEEEEENS3_ILi0EEESZ_EEEEEEENS_7SoftmaxILi2ELi0EEEEEbRKNSE_6ParamsENSA_13PipelineAsyncILi2EEES19_RNSA_13PipelineStateILj2EEERT0_RT1_iRiRKNS_16SeqlenInfoQKNewKILb1ELb1EEENS2_IJiiiiEEERT_ENKUliT_T0_T1_E_clIZSF_ISO_S12_S14_EbS17_S19_S19_S1C_S1E_S1G_iS1H_S1L_S1M_S1O_EUlRS1P_iE0_NS3_ILb1EEES1W_EEDaiS1P_S1Q_S1R_) ;  /* 0x00000278009c7944 */ /* 0x021fea0003c00000 */
        /* <DEDUP_REMOVED lines=9> */
[----:B---3--:R-:W-:Y:S02]  /*b190*/  @P0 SHF.R.U32.HI R0, RZ, R6, R5 ;  /* 0x00000006ff000219 */ /* 0x008fe40000011605 */
[----:B-1----:R-:W-:-:S03]  /*b1a0*/  ISETP.GE.AND P0, PT, R3, 0x1, PT ;  /* 0x000000010300780c */ /* 0x002fc60003f06270 */
[----:B------:R-:W-:Y:S02]  /*b1b0*/  IMAD.IADD R207, R207, 0x1, R0 ;  /* 0x00000001cfcf7824 */ /* 0x000fe400078e0200 */
[----:B------:R-:W-:Y:S02]  /*b1c0*/  VIADD R0, R206, 0xfffffffe ;  /* 0xfffffffece007836 */ /* 0x000fe40000000000 */
        /* <DEDUP_REMOVED lines=13> */
.L_x_11986:
[----:B------:R-:W-:-:S13]  /*b2a0*/  ISETP.NE.AND P0, PT, R3, 0x1, PT ;  /* 0x000000010300780c */ /* 0x000fda0003f05270 */
[----:B------:R-:W0:Y:S02]  /*b2b0*/  @P0 LDC.64 R6, c[0x0][0x9e8] ;  /* 0x00027a00ff060b82 */ /* 0x000e240000000a00 */
[----:B0-----:R-:W-:-:S05]  /*b2c0*/  @P0 IMAD.HI.U32 R6, R5, R6, RZ ;  /* 0x0000000605060227 */ /* 0x001fca00078e00ff */
[----:B------:R-:W-:-:S07]  /*b2d0*/  @P0 SHF.R.U32.HI R5, RZ, R7, R6 ;  /* 0x00000007ff050219 */ /* 0x000fce0000011606 */
.L_x_11987:
[----:B------:R-:W-:Y:S05]  /*b2e0*/  BSYNC B0 ;  /* 0x0000000000007941 */ /* 0x000fea0003800000 */
.L_x_11985:
[----:B------:R-:W-:-:S05]  /*b2f0*/  IMAD R3, R5, R3, R3 ;  /* 0x0000000305037224 */ /* 0x000fca00078e0203 */
[----:B------:R-:W-:-:S07]  /*b300*/  VIMNMX R2, R2, R3, PT ;  /* 0x0000000302027248 */ /* 0x000fce0003fe0100 */
.L_x_11984:
[----:B------:R-:W-:-:S05]  /*b310*/  IMAD.HI R2, R2, 0x2aaaaaab, RZ ;  /* 0x2aaaaaab02027827 */ /* 0x000fca00078e02ff */
[----:B------:R-:W-:-:S04]  /*b320*/  SHF.R.U32.HI R3, RZ, 0x1f, R2 ;  /* 0x0000001fff037819 */ /* 0x000fc80000011602 */
[----:B------:R-:W-:-:S04]  /*b330*/  LEA.HI.SX32 R2, R2, R3, 0x1c ;  /* 0x0000000302027211 */ /* 0x000fc800078fe2ff */
[----:B------:R-:W-:-:S04]  /*b340*/  VIMNMX R3, R195, R2, !PT ;  /* 0x00000002c3037248 */ /* 0x000fc80007fe0100 */
[----:B------:R-:W-:-:S13]  /*b350*/  ISETP.GE.AND P0, PT, R0, R3, PT ;  /* 0x000000030000720c */ /* 0x000fda0003f06270 */
[----:B------:R-:W-:Y:S05]  /*b360*/  @!P0 BRA `(.L_x_11988) ;  /* 0x0000006c00888947 */ /* 0x000fea0003800000 */
.L_x_12017:
[----:B------:R-:W2:Y:S04]  /*b370*/  LDL R4, [R1+0x1b8] ;  /* 0x0001b80001047983 */ /* 0x000ea80000100800 */
[----:B0-----:R-:W3:Y:S01]  /*b380*/  LDL R2, [R1+0x1c0] ;  /* 0x0001c00001027983 */ /* 0x001ee20000100800 */
[----:B--2---:R-:W-:-:S05]  /*b390*/  VIADD R4, R4, 0x1 ;  /* 0x0000000104047836 */ /* 0x004fca0000000000 */
[----:B------:R-:W-:-:S13]  /*b3a0*/  ISETP.NE.AND P0, PT, R4, 0x2, PT ;  /* 0x000000020400780c */ /* 0x000fda0003f05270 */
[----:B------:R0:W5:Y:S04]  /*b3b0*/  @P0 LDL R6, [R1+0x1bc] ;  /* 0x0001bc0001060983 */ /* 0x0001680000100800 */
[----:B------:R-:W2:Y:S01]  /*b3c0*/  @!P0 LDL R5, [R1+0x1bc] ;  /* 0x0001bc0001058983 */ /* 0x000ea20000100800 */
[----:B---3--:R-:W-:Y:S02]  /*b3d0*/  VIADD R2, R2, 0x1 ;  /* 0x0000000102027836 */ /* 0x008fe40000000000 */
[----:B------:R-:W-:Y:S02]  /*b3e0*/  IMAD.U32 R8, RZ, RZ, UR44 ;  /* 0x0000002cff087e24 */ /* 0x000fe4000f8e00ff */
[----:B------:R-:W-:Y:S01]  /*b3f0*/  IMAD.U32 R9, RZ, RZ, UR45 ;  /* 0x0000002dff097e24 */ /* 0x000fe2000f8e00ff */
[----:B------:R1:W-:Y:S04]  /*b400*/  STL [R1+0x1b8], R4 ;  /* 0x0001b80401007387 */ /* 0x0003e80000100800 */
[----:B------:R0:W-:Y:S04]  /*b410*/  STL [R1+0x1c0], R2 ;  /* 0x0001c00201007387 */ /* 0x0001e80000100800 */
[----:B------:R0:W-:Y:S01]  /*b420*/  @!P0 STL [R1+0x1b8], RZ ;  /* 0x0001b8ff01008387 */ /* 0x0001e20000100800 */
[----:B--2---:R-:W-:-:S05]  /*b430*/  @!P0 LOP3.LUT R6, R5, 0x1, RZ, 0x3c, !PT ;  /* 0x0000000105068812 */ /* 0x004fca00078e3cff */
[----:B------:R0:W-:Y:S04]  /*b440*/  @!P0 STL [R1+0x1bc], R6 ;  /* 0x0001bc0601008387 */ /* 0x0001e80000100800 */
[----:B------:R-:W2:Y:S01]  /*b450*/  LD.E R5, desc[UR42][R8.64] ;  /* 0x0000002a08057980 */ /* 0x000ea2000c101900 */
[----:B------:R-:W-:Y:S05]  /*b460*/  YIELD ;  /* 0x0000000000007946 */ /* 0x000fea0003800000 */
[----:B------:R-:W-:Y:S01]  /*b470*/  BSSY B0, `(.L_x_11989) ;  /* 0x0000006000007945 */ /* 0x000fe20003800000 */
[----:B-1----:R-:W-:Y:S01]  /*b480*/  @!P0 IMAD.MOV.U32 R4, RZ, RZ, RZ ;  /* 0x000000ffff048224 */ /* 0x002fe200078e00ff */
[----:B--2---:R-:W-:-:S04]  /*b490*/  LOP3.LUT R5, R5, 0x1, RZ, 0xfc, !PT ;  /* 0x0000000105057812 */ /* 0x004fc800078efcff */
[----:B------:R-:W-:-:S13]  /*b4a0*/  ISETP.NE.AND P1, PT, R5, 0x3, PT ;  /* 0x000000030500780c */ /* 0x000fda0003f25270 */
[----:B0-----:R-:W-:Y:S05]  /*b4b0*/  @!P1 BRA `(.L_x_11990) ;  /* 0x0000000000049947 */ /* 0x001fea0003800000 */
[----:B------:R-:W-:Y:S01]  /*b4c0*/  BPT.TRAP 0x1 ;  /* 0x000000040000795c */ /* 0x000fe20000300000 */
.L_x_11990:
[----:B------:R-:W-:Y:S05]  /*b4d0*/  BSYNC B0 ;  /* 0x0000000000007941 */ /* 0x000fea0003800000 */
.L_x_11989:
[----:B------:R-:W-:Y:S02]  /*b4e0*/  IMAD.U32 R8, RZ, RZ, UR44 ;  /* 0x0000002cff087e24 */ /* 0x000fe4000f8e00ff */
[----:B------:R-:W-:-:S06]  /*b4f0*/  IMAD.U32 R9, RZ, RZ, UR45 ;  /* 0x0000002dff097e24 */ /* 0x000fcc000f8e00ff */
[----:B------:R-:W2:Y:S01]  /*b500*/  LD.E.64 R8, desc[UR42][R8.64+0x18] ;  /* 0x0000182a08087980 */ /* 0x000ea2000c101b00 */
[----:B-----5:R-:W-:Y:S01]  /*b510*/  SHF.L.U32 R11, R6, 0x1f, RZ ;  /* 0x0000001f060b7819 */ /* 0x020fe200000006ff */
[----:B------:R-:W-:Y:S02]  /*b520*/  IMAD.U32 R6, RZ, RZ, UR44 ;  /* 0x0000002cff067e24 */ /* 0x000fe4000f8e00ff */
[----:B------:R-:W-:Y:S01]  /*b530*/  IMAD.U32 R7, RZ, RZ, UR45 ;  /* 0x0000002dff077e24 */ /* 0x000fe2000f8e00ff */
[----:B--2---:R-:W-:-:S05]  /*b540*/  MOV R5, R8 ;  /* 0x0000000800057202 */ /* 0x004fca0000000f00 */
[----:B------:R-:W-:-:S04]  /*b550*/  IMAD R4, R4, 0x8, R5 ;  /* 0x0000000804047824 */ /* 0x000fc800078e0205 */
[----:B------:R0:W1:Y:S01]  /*b560*/  SYNCS.PHASECHK.TRANS64.TRYWAIT P0, [R4+URZ], R11 ;  /* 0x0000000b040075a7 */ /* 0x000062000800017f */
[----:B------:R-:W2:Y:S04]  /*b570*/  LD.E R2, desc[UR42][R6.64] ;  /* 0x0000002a06027980 */ /* 0x000ea8000c101900 */
[----:B------:R0:W5:Y:S01]  /*b580*/  LDL.64 R12, [R1+0x1b8] ;  /* 0x0001b800010c7983 */ /* 0x0001620000100a00 */
[----:B------:R-:W-:Y:S01]  /*b590*/  BSSY B0, `(.L_x_11991) ;  /* 0x0000005000007945 */ /* 0x000fe20003800000 */
[----:B--2---:R-:W-:-:S04]  /*b5a0*/  LOP3.LUT R2, R2, 0x1, RZ, 0xfc, !PT ;  /* 0x0000000102027812 */ /* 0x004fc800078efcff */
[----:B------:R-:W-:-:S13]  /*b5b0*/  ISETP.NE.AND P1, PT, R2, 0x3, PT ;  /* 0x000000030200780c */ /* 0x000fda0003f25270 */
[----:B01----:R-:W-:Y:S05]  /*b5c0*/  @!P1 BRA `(.L_x_11992) ;  /* 0x0000000000049947 */ /* 0x003fea0003800000 */
[----:B------:R-:W-:Y:S01]  /*b5d0*/  BPT.TRAP 0x1 ;  /* 0x000000040000795c */ /* 0x000fe20000300000 */
.L_x_11992:
[----:B------:R-:W-:Y:S05]  /*b5e0*/  BSYNC B0 ;  /* 0x0000000000007941 */ /* 0x000fea0003800000 */
.L_x_11991:
[----:B------:R-:W-:Y:S04]  /*b5f0*/  BSSY B0, `(.L_x_11993) ;  /* 0x000000a000007945 */ /* 0x000fe80003800000 */
[----:B------:R-:W-:Y:S05]  /*b600*/  @P0 BRA `(.L_x_11994) ;  /* 0x0000000000200947 */ /* 0x000fea0003800000 */
[----:B------:R-:W-:Y:S02]  /*b610*/  IMAD.U32 R4, RZ, RZ, UR44 ;  /* 0x0000002cff047e24 */ /* 0x000fe4000f8e00ff */
[----:B------:R-:W-:-:S06]  /*b620*/  IMAD.U32 R5, RZ, RZ, UR45 ;  /* 0x0000002dff057e24 */ /* 0x000fcc000f8e00ff */
[----:B------:R-:W2:Y:S01]  /*b630*/  LD.E.64 R4, desc[UR42][R4.64+0x18] ;  /* 0x0000182a04047980 */ /* 0x000ea2000c101b00 */
[----:B-----5:R-:W-:Y:S02]  /*b640*/  SHF.L.U32 R9, R13, 0x1f, RZ ;  /* 0x0000001f0d097819 */ /* 0x020fe400000006ff */
[----:B--2---:R-:W-:-:S05]  /*b650*/  MOV R7, R4 ;  /* 0x0000000400077202 */ /* 0x004fca0000000f00 */
[----:B------:R-:W-:-:S04]  /*b660*/  IMAD R2, R12, 0x8, R7 ;  /* 0x000000080c027824 */ /* 0x000fc800078e0207 */
[----:B------:R-:W0:Y:S02]  /*b670*/  SYNCS.PHASECHK.TRANS64.TRYWAIT P0, [R2+URZ], R9 ;  /* 0x00000009020075a7 */ /* 0x000e24000800017f */
[----:B0-----:R-:W-:Y:S05]  /*b680*/  @!P0 BRA `(.L_x_11995) ;  /* 0x0000022c00688947 */ /* 0x001fea0003800000 */
.L_x_11994:
[----:B------:R-:W-:Y:S05]  /*b690*/  BSYNC B0 ;  /* 0x0000000000007941 */ /* 0x000fea0003800000 */
.L_x_11993:
[----:B-----5:R-:W2:Y:S04]  /*b6a0*/  LDL R13, [R1+0x1b8] ;  /* 0x0001b800010d7983 */ /* 0x020ea80000100800 */
[----:B------:R-:W2:Y:S01]  /*b6b0*/  LDL.64 R4, [R1+0x78] ;  /* 0x0000780001047983 */ /* 0x000ea20000100a00 */
[----:B------:R-:W-:Y:S05]  /*b6c0*/  WARPSYNC.ALL ;  /* 0x0000000000007948 */ /* 0x000fea0003800000 */
[----:B------:R-:W3:Y:S04]  /*b6d0*/  LDL.64 R14, [R1+0x70] ;  /* 0x00007000010e7983 */ /* 0x000ee80000100a00 */
[----:B------:R-:W4:Y:S04]  /*b6e0*/  LDL.64 R6, [R1+0x70] ;  /* 0x0000700001067983 */ /* 0x000f280000100a00 */
[----:B0-----:R-:W4:Y:S01]  /*b6f0*/  LDL.64 R8, [R1+0x70] ;  /* 0x0000700001087983 */ /* 0x001f220000100a00 */
[----:B--2---:R-:W-:-:S03]  /*b700*/  IMAD R4, R13, 0x300, R4 ;  /* 0x000003000d047824 */ /* 0x004fc600078e0204 */
[----:B------:R-:W2:Y:S01]  /*b710*/  LDL.64 R10, [R1+0x70] ;  /* 0x00007000010a7983 */ /* 0x000ea20000100a00 */
[----:B------:R-:W-:Y:S01]  /*b720*/  R2UR UR7, R5 ;  /* 0x00000000050772ca */ /* 0x000fe200000e0000 */
[----:B------:R-:W-:Y:S01]  /*b730*/  WARPGROUP.ARRIVE ;  /* 0x00000000000079c5 */ /* 0x000fe20000000000 */
[C---:B------:R-:W-:Y:S01]  /*b740*/  R2UR UR6, R4.reuse ;  /* 0x00000000040672ca */ /* 0x040fe200000e0000 */
[----:B------:R-:W-:-:S04]  /*b750*/  VIADD R12, R4, 0x2 ;  /* 0x00000002040c7836 */ /* 0x000fc80000000000 */
[----:B------:R-:W0:Y:S01]  /*b760*/  S2R R20, SR_TID.X ;  /* 0x0000000000147919 */ /* 0x000e220000002100 */
[----:B------:R-:W-:Y:S02]  /*b770*/  IMAD.MOV.U32 R13, RZ, RZ, R5 ;  /* 0x000000ffff0d7224 */ /* 0x000fe400078e0005 */
[----:B------:R-:W-:Y:S01]  /*b780*/  IMAD.MOV.U32 R2, RZ, RZ, 0x1 ;  /* 0x00000001ff027424 */ /* 0x000fe200078e00ff */
[----:B------:R1:W-:Y:S04]  /*b790*/  STL [R1+0x60], RZ ;  /* 0x000060ff01007387 */ /* 0x0003e80000100800 */
[----:B------:R1:W-:Y:S04]  /*b7a0*/  STL [R1+0x60], R2 ;  /* 0x0000600201007387 */ /* 0x0003e80000100800 */
[----:B------:R1:W-:Y:S04]  /*b7b0*/  STL [R1+0x60], R2 ;  /* 0x0000600201007387 */ /* 0x0003e80000100800 */
[----:B------:R1:W-:Y:S04]  /*b7c0*/  STL [R1+0x60], R2 ;  /* 0x0000600201007387 */ /* 0x0003e80000100800 */
[----:B------:R1:W-:Y:S01]  /*b7d0*/  STL [R1+0x60], R2 ;  /* 0x0000600201007387 */ /* 0x0003e20000100800 */
[----:B0-----:R-:W-:-:S02]  /*b7e0*/  SHF.R.U32.HI R20, RZ, 0x7, R20 ;  /* 0x00000007ff147819 */ /* 0x001fc40000011614 */
[----:B---3--:R-:W-:Y:S02]  /*b7f0*/  R2UR UR4, R14 ;  /* 0x000000000e0472ca */ /* 0x008fe400000e0000 */
[----:B------:R-:W-:Y:S01]  /*b800*/  R2UR UR5, R15 ;  /* 0x000000000f0572ca */ /* 0x000fe200000e0000 */
[----:B----4-:R-:W-:Y:S02]  /*b810*/  VIADD R6, R6, 0x2 ;  /* 0x0000000206067836 */ /* 0x010fe40000000000 */
[----:B------:R-:W-:Y:S02]  /*b820*/  VIADD R8, R8, 0x4 ;  /* 0x0000000408087836 */ /* 0x000fe40000000000 */
[----:B--2---:R-:W-:-:S08]  /*b830*/  VIADD R10, R10, 0x6 ;  /* 0x000000060a0a7836 */ /* 0x004fd00000000000 */
[----:B------:R-:W-:Y:S01]  /*b840*/  HGMMA.64x96x16.F32.BF16 R24, gdesc[UR4], RZ, !UPT, gsb0 ;  /* 0x01600000041879f0 */ /* 0x000fe2000c0018ff */
[----:B------:R-:W-:Y:S02]  /*b850*/  R2UR UR6, R12 ;  /* 0x000000000c0672ca */ /* 0x000fe400000e0000 */
[----:B------:R-:W-:Y:S02]  /*b860*/  R2UR UR7, R13 ;  /* 0x000000000d0772ca */ /* 0x000fe400000e0000 */
[----:B------:R-:W-:Y:S01]  /*b870*/  R2UR UR4, R6 ;  /* 0x00000000060472ca */ /* 0x000fe200000e0000 */
[C---:B------:R-:W-:Y:S01]  /*b880*/  VIADD R6, R4.reuse, 0x4 ;  /* 0x0000000404067836 */ /* 0x040fe20000000000 */
[----:B------:R-:W-:Y:S01]  /*b890*/  R2UR UR5, R7 ;  /* 0x00000000070572ca */ /* 0x000fe200000e0000 */
[----:B------:R-:W-:Y:S02]  /*b8a0*/  IMAD.MOV.U32 R7, RZ, RZ, R5 ;  /* 0x000000ffff077224 */ /* 0x000fe400078e0005 */
        /* <DEDUP_REMOVED lines=8> */
[----:B------:R1:W5:Y:S01]  /*b930*/  LDL R8, [R1+0x1b8] ;  /* 0x0001b80001087983 */ /* 0x0003620000100800 */
[----:B------:R-:W-:Y:S01]  /*b940*/  IADD3 R6, -R20, 0xb, RZ ;  /* 0x0000000b14067810 */ /* 0x000fe20007ffe1ff */
[----:B------:R-:W-:-:S02]  /*b950*/  WARPGROUP.DEPBAR.LE gsb0, 0x0 ;  /* 0x00008000000079c5 */ /* 0x000fc40000010000 */
[----:B------:R-:W-:-:S08]  /*b960*/  WARPGROUP.ARRIVE ;  /* 0x00000000000079c5 */ /* 0x000fd00000000000 */
[----:B------:R-:W-:Y:S01]  /*b970*/  HGMMA.64x96x16.F32.BF16 R24, gdesc[UR4], R24, gsb0 ;  /* 0x01600000041879f0 */ /* 0x000fe20008001818 */
[----:B------:R-:W-:Y:S01]  /*b980*/  R2UR UR6, R4 ;  /* 0x00000000040672ca */ /* 0x000fe200000e0000 */
[----:B------:R-:W-:Y:S01]  /*b990*/  IMAD.U32 R4, RZ, RZ, UR44 ;  /* 0x0000002cff047e24 */ /* 0x000fe2000f8e00ff */
[----:B------:R-:W-:Y:S01]  /*b9a0*/  R2UR UR7, R5 ;  /* 0x00000000050772ca */ /* 0x000fe200000e0000 */
[----:B------:R-:W-:Y:S01]  /*b9b0*/  IMAD.U32 R5, RZ, RZ, UR45 ;  /* 0x0000002dff057e24 */ /* 0x000fe2000f8e00ff */
[----:B------:R-:W-:Y:S02]  /*b9c0*/  R2UR UR4, R10 ;  /* 0x000000000a0472ca */ /* 0x000fe400000e0000 */
[----:B------:R-:W-:Y:S01]  /*b9d0*/  R2UR UR5, R11 ;  /* 0x000000000b0572ca */ /* 0x000fe200000e0000 */
[----:B------:R-:W-:Y:S02]  /*b9e0*/  WARPGROUP.DEPBAR.LE gsb0, 0x0 ;  /* 0x00008000000079c5 */ /* 0x000fe40000010000 */
[----:B------:R-:W-:-:S10]  /*b9f0*/  WARPGROUP.ARRIVE ;  /* 0x00000000000079c5 */ /* 0x000fd40000000000 */
[----:B------:R-:W-:Y:S03]  /*ba00*/  HGMMA.64x96x16.F32.BF16 R24, gdesc[UR4], R24, gsb0 ;  /* 0x01600000041879f0 */ /* 0x000fe60008001818 */
[----:B------:R-:W-:Y:S02]  /*ba10*/  WARPGROUP.DEPBAR.LE gsb0, 0x0 ;  /* 0x00008000000079c5 */ /* 0x000fe40000010000 */
[----:B------:R1:W-:Y:S06]  /*ba20*/  BAR.ARV R6, 0x100 ;  /* 0x000400060000751d */ /* 0x0003ec0000002000 */
[----:B------:R-:W2:Y:S01]  /*ba30*/  LD.E R4, desc[UR42][R4.64] ;  /* 0x0000002a04047980 */ /* 0x000ea2000c101900 */
[----:B------:R-:W-:Y:S01]  /*ba40*/  BSSY B0, `(.L_x_11996) ;  /* 0x0000005000007945 */ /* 0x000fe20003800000 */
[----:B--2---:R-:W-:-:S04]  /*ba50*/  LOP3.LUT R7, R4, 0x1, RZ, 0xfc, !PT ;  /* 0x0000000104077812 */ /* 0x004fc800078efcff */
[----:B------:R-:W-:-:S13]  /*ba60*/  ISETP.NE.AND P0, PT, R7, 0x3, PT ;  /* 0x000000030700780c */ /* 0x000fda0003f05270 */
[----:B-1----:R-:W-:Y:S05]  /*ba70*/  @!P0 BRA `(.L_x_11997) ;  /* 0x0000000000048947 */ /* 0x002fea0003800000 */
[----:B------:R-:W-:Y:S01]  /*ba80*/  BPT.TRAP 0x1 ;  /* 0x000000040000795c */ /* 0x000fe20000300000 */
.L_x_11997:
[----:B------:R-:W-:Y:S05]  /*ba90*/  BSYNC B0 ;  /* 0x0000000000007941 */ /* 0x000fea0003800000 */
.L_x_11996:
[----:B------:R-:W-:Y:S02]  /*baa0*/  IMAD.U32 R4, RZ, RZ, UR44 ;  /* 0x0000002cff047e24 */ /* 0x000fe4000f8e00ff */
[----:B------:R-:W-:Y:S02]  /*bab0*/  IMAD.U32 R5, RZ, RZ, UR45 ;  /* 0x0000002dff057e24 */ /* 0x000fe4000f8e00ff */
[----:B------:R-:W-:-:S04]  /*bac0*/  IMAD.U32 R6, RZ, RZ, UR44 ;  /* 0x0000002cff067e24 */ /* 0x000fc8000f8e00ff */
[----:B------:R-:W2:Y:S01]  /*bad0*/  LD.E.64 R4, desc[UR42][R4.64+0x20] ;  /* 0x0000202a04047980 */ /* 0x000ea2000c101b00 */
[----:B------:R-:W-:-:S05]  /*bae0*/  IMAD.U32 R7, RZ, RZ, UR45 ;  /* 0x0000002dff077e24 */ /* 0x000fca000f8e00ff */
[----:B------:R-:W3:Y:S01]  /*baf0*/  LD.E R6, desc[UR42][R6.64+0xc] ;  /* 0x00000c2a06067980 */ /* 0x000ee2000c101900 */
[----:B--2---:R-:W-:-:S05]  /*bb00*/  MOV R9, R4 ;  /* 0x0000000400097202 */ /* 0x004fca0000000f00 */
[----:B-----5:R-:W-:-:S05]  /*bb10*/  IMAD R9, R8, 0x8, R9 ;  /* 0x0000000808097824 */ /* 0x020fca00078e0209 */
[----:B---3--:R-:W-:-:S04]  /*bb20*/  PRMT R9, R6, 0x654, R9 ;  /* 0x0000065406097816 */ /* 0x008fc80000000009 */
[----:B------:R0:W-:Y:S01]  /*bb30*/  SYNCS.ARRIVE.TRANS64.RED.A1T0 RZ, [R9+URZ], RZ ;  /* 0x000000ff09ff79a7 */ /* 0x0001e2000810043f */
[----:B------:R-:W2:Y:S04]  /*bb40*/  LDL R77, [R1+0x10c] ;  /* 0x00010c00014d7983 */ /* 0x000ea80000100800 */
[----:B------:R-:W3:Y:S04]  /*bb50*/  LDL R75, [R1+0x50] ;  /* 0x00005000014b7983 */ /* 0x000ee80000100800 */
[----:B------:R-:W4:Y:S04]  /*bb60*/  LDL.64 R12, [R1+0x130] ;  /* 0x00013000010c7983 */ /* 0x000f280000100a00 */
[----:B------:R-:W4:Y:S04]  /*bb70*/  LDL R76, [R1+0x138] ;  /* 0x00013800014c7983 */ /* 0x000f280000100800 */
[----:B0-----:R-:W4:Y:S04]  /*bb80*/  LDL.128 R8, [R1+0x120] ;  /* 0x0001200001087983 */ /* 0x001f280000100c00 */
[----:B------:R-:W4:Y:S01]  /*bb90*/  LDL.128 R4, [R1+0x110] ;  /* 0x0001100001047983 */ /* 0x000f220000100c00 */
[----:B------:R-:W-:Y:S01]  /*bba0*/  BSSY B0, `(.L_x_11998) ;  /* 0x0000040000007945 */ /* 0x000fe20003800000 */
[----:B--2---:R-:W-:-:S04]  /*bbb0*/  SHF.R.S32.HI R14, RZ, 0x1f, R77 ;  /* 0x0000001fff0e7819 */ /* 0x004fc8000001144d */
[----:B------:R-:W-:-:S04]  /*bbc0*/  LEA.HI R15, R14, R77, RZ, 0x7 ;  /* 0x0000004d0e0f7211 */ /* 0x000fc800078f38ff */
[----:B------:R-:W-:-:S05]  /*bbd0*/  LOP3.LUT R20, R15, 0xffffff80, RZ, 0xc0, !PT ;  /* 0xffffff800f147812 */ /* 0x000fca00078ec0ff */
[----:B------:R-:W-:-:S05]  /*bbe0*/  IMAD.IADD R20, R77, 0x1, -R20 ;  /* 0x000000014d147824 */ /* 0x000fca00078e0a14 */
[----:B------:R-:W-:Y:S02]  /*bbf0*/  SHF.R.S32.HI R21, RZ, 0x1f, R20 ;  /* 0x0000001fff157819 */ /* 0x000fe40000011414 */
[----:B------:R-:W-:Y:S02]  /*bc00*/  LEA.HI R14, R14, R77, RZ, 0x2 ;  /* 0x0000004d0e0e7211 */ /* 0x000fe400078f10ff */
[CC--:B------:R-:W-:Y:S02]  /*bc10*/  LEA.HI R72, R21.reuse, R20.reuse, RZ, 0x2 ;  /* 0x0000001415487211 */ /* 0x0c0fe400078f10ff */
[----:B------:R-:W-:Y:S02]  /*bc20*/  LEA.HI R21, R21, R20, RZ, 0x5 ;  /* 0x0000001415157211 */ /* 0x000fe400078f28ff */
[--C-:B------:R-:W-:Y:S02]  /*bc30*/  SHF.R.S32.HI R73, RZ, 0x2, R72.reuse ;  /* 0x00000002ff497819 */ /* 0x100fe40000011448 */
[----:B------:R-:W-:-:S02]  /*bc40*/  SHF.R.S32.HI R74, RZ, 0x1f, R72 ;  /* 0x0000001fff4a7819 */ /* 0x000fc40000011448 */
[----:B------:R-:W-:Y:S02]  /*bc50*/  LOP3.LUT R80, R14, 0xfffffffc, RZ, 0xc0, !PT ;  /* 0xfffffffc0e507812 */ /* 0x000fe400078ec0ff */
[----:B------:R-:W-:Y:S02]  /*bc60*/  LEA.HI R74, R74, R73, RZ, 0x3 ;  /* 0x000000494a4a7211 */ /* 0x000fe400078f18ff */
[----:B------:R-:W-:Y:S01]  /*bc70*/  SHF.R.S32.HI R78, RZ, 0x7, R15 ;  /* 0x00000007ff4e7819 */ /* 0x000fe2000001140f */
[----:B------:R-:W-:Y:S01]  /*bc80*/  IMAD.IADD R80, R77, 0x1, -R80 ;  /* 0x000000014d507824 */ /* 0x000fe200078e0a50 */
[----:B------:R-:W-:Y:S02]  /*bc90*/  SHF.R.S32.HI R14, RZ, 0x5, R21 ;  /* 0x00000005ff0e7819 */ /* 0x000fe40000011415 */
[----:B------:R-:W-:Y:S02]  /*bca0*/  LOP3.LUT R74, R74, 0xfffffff8, RZ, 0xc0, !PT ;  /* 0xfffffff84a4a7812 */ /* 0x000fe400078ec0ff */
[----:B------:R-:W-:Y:S01]  /*bcb0*/  LEA.HI R15, R15, R78, RZ, 0x1 ;  /* 0x0000004e0f0f7211 */ /* 0x000fe200078f08ff */
[----:B---3--:R-:W-:Y:S01]  /*bcc0*/  IMAD R75, R75, 0x8, R14 ;  /* 0x000000084b4b7824 */ /* 0x008fe200078e020e */
[----:B------:R-:W-:Y:S01]  /*bcd0*/  LEA.HI R14, R80, R80, RZ, 0x1 ;  /* 0x00000050500e7211 */ /* 0x000fe200078f08ff */
[----:B------:R-:W-:Y:S01]  /*bce0*/  IMAD.IADD R74, R73, 0x1, -R74 ;  /* 0x00000001494a7824 */ /* 0x000fe200078e0a4a */
[----:B------:R-:W-:-:S02]  /*bcf0*/  LOP3.LUT R15, R15, 0x3fffffe, RZ, 0xc0, !PT ;  /* 0x03fffffe0f0f7812 */ /* 0x000fc400078ec0ff */
[----:B------:R-:W-:Y:S01]  /*bd00*/  LOP3.LUT R21, R14, 0x1ffffffe, RZ, 0xc0, !PT ;  /* 0x1ffffffe0e157812 */ /* 0x000fe200078ec0ff */
[----:B------:R-:W-:Y:S01]  /*bd10*/  IMAD.U32 R74, R75, 0x10, R74 ;  /* 0x000000104b4a7824 */ /* 0x000fe200078e004a */
[----:B----4-:R-:W-:Y:S01]  /*bd20*/  ISETP.NE.AND P0, PT, R12, 0x1, PT ;  /* 0x000000010c00780c */ /* 0x010fe20003f05270 */
[----:B------:R-:W-:Y:S02]  /*bd30*/  IMAD.IADD R15, R78, 0x1, -R15 ;  /* 0x000000014e0f7824 */ /* 0x000fe400078e0a0f */
[----:B------:R-:W-:Y:S02]  /*bd40*/  IMAD.IADD R21, R80, 0x1, -R21 ;  /* 0x0000000150157824 */ /* 0x000fe400078e0a15 */
[----:B------:R-:W-:-:S04]  /*bd50*/  IMAD R74, R15, 0x40, R74 ;  /* 0x000000400f4a7824 */ /* 0x000fc800078e024a */
[----:B------:R-:W-:-:S04]  /*bd60*/  IMAD R74, R21, 0x8, R74 ;  /* 0x00000008154a7824 */ /* 0x000fc800078e024a */
[----:B------:R-:W-:-:S05]  /*bd70*/  @P0 IMAD.HI.U32 R13, R74, R13, RZ ;  /* 0x0000000d4a0d0227 */ /* 0x000fca00078e00ff */
[----:B------:R-:W-:Y:S01]  /*bd80*/  @P0 SHF.R.U32.HI R74, RZ, R76, R13 ;  /* 0x0000004cff4a0219 */ /* 0x000fe2000001160d */
[----:B------:R-:W-:Y:S01]  /*bd90*/  IMAD.MOV.U32 R15, RZ, RZ, -0x60 ;  /* 0xffffffa0ff0f7424 */ /* 0x000fe200078e00ff */
[----:B------:R-:W-:-:S03]  /*bda0*/  LOP3.LUT R13, R72, 0x7ffffffc, RZ, 0xc0, !PT ;  /* 0x7ffffffc480d7812 */ /* 0x000fc600078ec0ff */
[----:B------:R-:W0:Y:S01]  /*bdb0*/  SHFL.IDX PT, R75, R74, RZ, 0x1c1f ;  /* 0x001c1fff4a4b7589 */ /* 0x000e2200000e0000 */
[----:B------:R-:W-:Y:S02]  /*bdc0*/  IMAD R12, R0, R15, 0x1 ;  /* 0x00000001000c7424 */ /* 0x000fe400078e020f */
[----:B------:R-:W-:Y:S01]  /*bdd0*/  IMAD.IADD R13, R20, 0x1, -R13 ;  /* 0x00000001140d7824 */ /* 0x000fe200078e0a0d */
[----:B------:R-:W-:-:S03]  /*bde0*/  ISETP.GE.AND P1, PT, R9, 0x1, PT ;  /* 0x000000010900780c */ /* 0x000fc60003f26270 */
[----:B------:R-:W-:Y:S01]  /*bdf0*/  IMAD R12, R13, -0x2, R12 ;  /* 0xfffffffe0d0c7824 */ /* 0x000fe200078e020c */
[----:B------:R-:W-:-:S04]  /*be00*/  LOP3.LUT R13, RZ, R6, RZ, 0x33, !PT ;  /* 0x00000006ff0d7212 */ /* 0x000fc800078e33ff */
[----:B------:R-:W-:Y:S01]  /*be10*/  IADD3 R14, -R4, R12, R5 ;  /* 0x0000000c040e7210 */ /* 0x000fe20007ffe105 */
[----:B------:R-:W-:-:S04]  /*be20*/  IMAD R21, R0, -0x60, R8 ;  /* 0xffffffa000157824 */ /* 0x000fc800078e0208 */
[C---:B------:R-:W-:Y:S02]  /*be30*/  IMAD.IADD R15, R14.reuse, 0x1, R7 ;  /* 0x000000010e0f7824 */ /* 0x040fe400078e0207 */
[----:B------:R-:W-:Y:S02]  /*be40*/  IMAD.IADD R20, R14, 0x1, R13 ;  /* 0x000000010e147824 */ /* 0x000fe400078e020d */
[----:B------:R-:W-:Y:S02]  /*be50*/  VIADD R73, R12, 0xffffffff ;  /* 0xffffffff0c497836 */ /* 0x000fe40000000000 */
        /* <DEDUP_REMOVED lines=13> */
.L_x_12001:
[----:B------:R-:W-:-:S13]  /*bf30*/  ISETP.NE.AND P0, PT, R9, 0x1, PT ;  /* 0x000000010900780c */ /* 0x000fda0003f05270 */
[----:B------:R-:W-:-:S05]  /*bf40*/  @P0 IMAD.HI.U32 R12, R8, R10, RZ ;  /* 0x0000000a080c0227 */ /* 0x000fca00078e00ff */
[----:B------:R-:W-:-:S07]  /*bf50*/  @P0 SHF.R.U32.HI R8, RZ, R11, R12 ;  /* 0x0000000bff080219 */ /* 0x000fce000001160c */
.L_x_12002:
[----:B------:R-:W-:Y:S05]  /*bf60*/  BSYNC B1 ;  /* 0x0000000000017941 */ /* 0x000fea0003800000 */
.L_x_12000:
[----:B------:R-:W-:-:S05]  /*bf70*/  IMAD R8, R8, R9, R73 ;  /* 0x0000000908087224 */ /* 0x000fca00078e0249 */
[----:B------:R-:W-:Y:S02]  /*bf80*/  VIMNMX R7, R7, R8, !PT ;  /* 0x0000000807077248 */ /* 0x000fe40007fe0100 */
[----:B------:R-:W-:-:S07]  /*bf90*/  VIADDMNMX R6, R8, R9, R6, PT ;  /* 0x0000000908067246 */ /* 0x000fce0003800106 */
.L_x_11999:
[----:B------:R-:W-:Y:S05]  /*bfa0*/  BSYNC B0 ;  /* 0x0000000000007941 */ /* 0x000fea0003800000 */
.L_x_11998:
[C---:B------:R-:W-:Y:S01]  /*bfb0*/  ISETP.GE.AND P0, PT, R21.reuse, 0x2, PT ;  /* 0x000000021500780c */ /* 0x040fe20003f06270 */
[----:B------:R-:W0:Y:S01]  /*bfc0*/  SHFL.IDX PT, R74, R74, 0x1, 0x1c1f ;  /* 0x003c1f004a4a7f89 */ /* 0x000e2200000e0000 */
[----:B------:R-:W-:Y:S01]  /*bfd0*/  ISETP.GE.AND P4, PT, R21, 0xa, PT ;  /* 0x0000000a1500780c */ /* 0x000fe20003f86270 */
[----:B------:R-:W-:Y:S01]  /*bfe0*/  BSSY B0, `(.L_x_12003) ;  /* 0x0000086000007945 */ /* 0x000fe20003800000 */
        /* <DEDUP_REMOVED lines=10> */
[----:B------:R-:W-:Y:S02]  /*c090*/  ISETP.LT.OR P3, PT, R6, 0x9, P3 ;  /* 0x000000090600780c */ /* 0x000fe40001f61670 */
        /* <DEDUP_REMOVED lines=17> */
[C---:B------:R-:W-:Y:S02]  /*c1b0*/  ISETP.LT.OR P2, PT, R6.reuse, 0x1a, P2 ;  /* 0x0000001a0600780c */ /* 0x040fe40001741670 */
        /* <DEDUP_REMOVED lines=97> */
.L_x_12006:
[----:B------:R-:W-:-:S13]  /*c7d0*/  ISETP.NE.AND P6, PT, R9, 0x1, PT ;  /* 0x000000010900780c */ /* 0x000fda0003fc5270 */
[----:B------:R-:W-:-:S05]  /*c7e0*/  @P6 IMAD.HI.U32 R10, R4, R10, RZ ;  /* 0x0000000a040a6227 */ /* 0x000fca00078e00ff */
[----:B------:R-:W-:-:S07]  /*c7f0*/  @P6 SHF.R.U32.HI R4, RZ, R11, R10 ;  /* 0x0000000bff046219 */ /* 0x000fce000001160a */
.L_x_12007:
[----:B------:R-:W-:Y:S05]  /*c800*/  BSYNC B1 ;  /* 0x0000000000017941 */ /* 0x000fea0003800000 */
.L_x_12005:
[----:B------:R-:W-:-:S05]  /*c810*/  IMAD R4, R4, R9, R73 ;  /* 0x0000000904047224 */ /* 0x000fca00078e0249 */
[----:B------:R-:W-:Y:S02]  /*c820*/  VIADDMNMX R6, R4, R9, R6, PT ;  /* 0x0000000904067246 */ /* 0x000fe40003800106 */
[----:B------:R-:W-:-:S07]  /*c830*/  VIMNMX R7, R7, R4, !PT ;  /* 0x0000000407077248 */ /* 0x000fce0007fe0100 */
.L_x_12004:
[----:B------:R-:W-:Y:S05]  /*c840*/  BSYNC B0 ;  /* 0x0000000000007941 */ /* 0x000fea0003800000 */
.L_x_12003:
[----:B------:R-:W-:Y:S01]  /*c850*/  ISETP.GT.AND P0, PT, R7, 0x1, !P0 ;  /* 0x000000010700780c */ /* 0x000fe20004704270 */
[----:B------:R-:W2:Y:S01]  /*c860*/  LDL R114, [R1+0x1f0] ;  /* 0x0001f00001727983 */ /* 0x000ea20000100800 */
[----:B------:R-:W-:Y:S02]  /*c870*/  ISETP.NE.AND P6, PT, R79, RZ, PT ;  /* 0x000000ff4f00720c */ /* 0x000fe40003fc5270 */
[----:B------:R-:W-:Y:S01]  /*c880*/  ISETP.LT.OR P0, PT, R6, 0x2, P0 ;  /* 0x000000020600780c */ /* 0x000fe20000701670 */
[----:B------:R-:W3:Y:S01]  /*c890*/  LDL.64 R68, [R1+0x210] ;  /* 0x0002100001447983 */ /* 0x000ee20000100a00 */
[----:B------:R-:W-:Y:S02]  /*c8a0*/  ISETP.GT.AND P1, PT, R7, 0x8, !P1 ;  /* 0x000000080700780c */ /* 0x000fe40004f24270 */
[----:B------:R-:W-:Y:S02]  /*c8b0*/  FSEL R24, R27, -INF , !P0 ;  /* 0xff8000001b187808 */ /* 0x000fe40004000000 */
[----:B------:R-:W-:-:S02]  /*c8c0*/  ISETP.NE.AND P0, PT, R75, RZ, PT ;  /* 0x000000ff4b00720c */ /* 0x000fc40003f05270 */
[----:B------:R-:W-:Y:S01]  /*c8d0*/  ISETP.LT.OR P1, PT, R6, 0x9, P1 ;  /* 0x000000090600780c */ /* 0x000fe20000f21670 */
[----:B------:R-:W4:Y:S01]  /*c8e0*/  LDL.64 R74, [R1+0x1e0] ;  /* 0x0001e000014a7983 */ /* 0x000f220000100a00 */
[----:B------:R-:W-:Y:S02]  /*c8f0*/  ISETP.GT.AND P0, PT, R7, 0x9, !P0 ;  /* 0x000000090700780c */ /* 0x000fe40004704270 */
[----:B------:R-:W-:Y:S02]  /*c900*/  FSEL R20, R30, -INF , !P1 ;  /* 0xff8000001e147808 */ /* 0x000fe40004800000 */
[----:B------:R-:W-:Y:S02]  /*c910*/  ISETP.LT.OR P0, PT, R6, 0xa, P0 ;  /* 0x0000000a0600780c */ /* 0x000fe40000701670 */
[----:B------:R-:W-:Y:S02]  /*c920*/  ISETP.NE.AND P1, PT, R33, RZ, PT ;  /* 0x000000ff2100720c */ /* 0x000fe40003f25270 */
[----:B------:R-:W-:-:S02]  /*c930*/  FSEL R21, R31, -INF , !P0 ;  /* 0xff8000001f157808 */ /* 0x000fc40004000000 */
[----:B------:R-:W-:-:S04]  /*c940*/  ISETP.NE.AND P0, PT, R77, RZ, PT ;  /* 0x000000ff4d00720c */ /* 0x000fc80003f05270 */
[----:B------:R-:W-:-:S04]  /*c950*/  ISETP.GT.AND P0, PT, R7, 0x10, !P0 ;  /* 0x000000100700780c */ /* 0x000fc80004704270 */
[----:B------:R-:W-:-:S04]  /*c960*/  ISETP.LT.OR P0, PT, R6, 0x11, P0 ;  /* 0x000000110600780c */ /* 0x000fc80000701670 */
[----:B------:R-:W-:Y:S02]  /*c970*/  FSEL R64, R34, -INF , !P0 ;  /* 0xff80000022407808 */ /* 0x000fe40004000000 */
[----:B------:R-:W-:Y:S02]  /*c980*/  ISETP.NE.AND P0, PT, R78, RZ, PT ;  /* 0x000000ff4e00720c */ /* 0x000fe40003f05270 */
[----:B------:R-:W2:Y:S02]  /*c990*/  LDL.64 R78, [R1+0x1d0] ;  /* 0x0001d000014e7983 */ /* 0x000ea40000100a00 */
[----:B------:R-:W-:-:S04]  /*c9a0*/  ISETP.GT.AND P0, PT, R7, 0x11, !P0 ;  /* 0x000000110700780c */ /* 0x000fc80004704270 */
[----:B------:R-:W-:-:S04]  /*c9b0*/  ISETP.LT.OR P0, PT, R6, 0x12, P0 ;  /* 0x000000120600780c */ /* 0x000fc80000701670 */
[----:B------:R-:W-:Y:S02]  /*c9c0*/  FSEL R92, R35, -INF , !P0 ;  /* 0xff800000235c7808 */ /* 0x000fe40004000000 */
[----:B------:R-:W-:Y:S01]  /*c9d0*/  ISETP.GT.AND P0, PT, R7, 0x18, !P1 ;  /* 0x000000180700780c */ /* 0x000fe20004f04270 */
[----:B------:R-:W3:Y:S01]  /*c9e0*/  LDL.64 R34, [R1+0x2e0] ;  /* 0x0002e00001227983 */ /* 0x000ee20000100a00 */
[----:B------:R-:W-:Y:S02]  /*c9f0*/  ISETP.NE.AND P1, PT, R82, RZ, PT ;  /* 0x000000ff5200720c */ /* 0x000fe40003f25270 */
[----:B------:R-:W-:-:S04]  /*ca00*/  ISETP.LT.OR P0, PT, R6, 0x19, P0 ;  /* 0x000000190600780c */ /* 0x000fc80000701670 */
[----:B------:R-:W-:Y:S02]  /*ca10*/  FSEL R81, R38, -INF , !P0 ;  /* 0xff80000026517808 */ /* 0x000fe40004000000 */
[----:B------:R-:W-:Y:S02]  /*ca20*/  ISETP.GT.AND P0, PT, R7, 0x19, !P6 ;  /* 0x000000190700780c */ /* 0x000fe40007704270 */
[----:B------:R-:W-:Y:S02]  /*ca30*/  ISETP.NE.AND P6, PT, R13, RZ, PT ;  /* 0x000000ff0d00720c */ /* 0x000fe40003fc5270 */
[----:B------:R-:W-:-:S04]  /*ca40*/  ISETP.LT.OR P0, PT, R6, 0x1a, P0 ;  /* 0x0000001a0600780c */ /* 0x000fc80000701670 */
[----:B------:R-:W-:Y:S02]  /*ca50*/  FSEL R91, R39, -INF , !P0 ;  /* 0xff800000275b7808 */ /* 0x000fe40004000000 */
[----:B------:R-:W-:Y:S01]  /*ca60*/  ISETP.NE.AND P0, PT, R37, RZ, PT ;  /* 0x000000ff2500720c */ /* 0x000fe20003f05270 */
[----:B------:R-:W3:Y:S03]  /*ca70*/  LDL.64 R38, [R1+0x300] ;  /* 0x0003000001267983 */ /* 0x000ee60000100a00 */
[----:B------:R-:W-:-:S04]  /*ca80*/  ISETP.GT.AND P0, PT, R7, 0x20, !P0 ;  /* 0x000000200700780c */ /* 0x000fc80004704270 */
[----:B------:R-:W-:-:S04]  /*ca90*/  ISETP.LT.OR P0, PT, R6, 0x21, P0 ;  /* 0x000000210600780c */ /* 0x000fc80000701670 */
[----:B------:R-:W-:Y:S02]  /*caa0*/  FSEL R82, R42, -INF , !P0 ;  /* 0xff8000002a527808 */ /* 0x000fe40004000000 */
[----:B------:R-:W-:-:S04]  /*cab0*/  ISETP.NE.AND P0, PT, R80, RZ, PT ;  /* 0x000000ff5000720c */ /* 0x000fc80003f05270 */
[----:B------:R-:W-:-:S04]  /*cac0*/  ISETP.GT.AND P0, PT, R7, 0x21, !P0 ;  /* 0x000000210700780c */ /* 0x000fc80004704270 */
        /* <DEDUP_REMOVED lines=34> */
[----:B------:R-:W-:Y:S02]  /*ccf0*/  ISETP.GT.AND P0, PT, R7, 0x41, !P1 ;  /* 0x000000410700780c */ /* 0x000fe40004f04270 */
[----:B------:R-:W-:Y:S02]  /*cd00*/  ISETP.NE.AND P1, PT, R57, RZ, PT ;  /* 0x000000ff3900720c */ /* 0x000fe40003f25270 */
[----:B------:R-:W-:-:S04]  /*cd10*/  ISETP.LT.OR P0, PT, R6, 0x42, P0 ;  /* 0x000000420600780c */ /* 0x000fc80000701670 */
[----:B------:R-:W-:Y:S02]  /*cd20*/  FSEL R95, R59, -INF , !P0 ;  /* 0xff8000003b5f7808 */ /* 0x000fe40004000000 */
[C---:B------:R-:W-:Y:S02]  /*cd30*/  ISETP.GT.AND P0, PT, R7.reuse, RZ, !P6 ;  /* 0x000000ff0700720c */ /* 0x040fe40007704270 */
[C---:B------:R-:W-:Y:S02]  /*cd40*/  ISETP.GT.AND P2, PT, R7.reuse, 0x49, !P2 ;  /* 0x000000490700780c */ /* 0x040fe40005744270 */
[----:B------:R-:W-:Y:S02]  /*cd50*/  ISETP.LT.OR P0, PT, R6, 0x1, P0 ;  /* 0x000000010600780c */ /* 0x000fe40000701670 */
[----:B------:R-:W-:Y:S02]  /*cd60*/  ISETP.GT.AND P3, PT, R7, 0x50, !P3 ;  /* 0x000000500700780c */ /* 0x000fe40005f64270 */
[----:B------:R-:W-:-:S02]  /*cd70*/  FSEL R30, R26, -INF , !P0 ;  /* 0xff8000001a1e7808 */ /* 0x000fc40004000000 */
[C---:B------:R-:W-:Y:S02]  /*cd80*/  ISETP.GT.AND P0, PT, R7.reuse, 0x48, !P1 ;  /* 0x000000480700780c */ /* 0x040fe40004f04270 */
[----:B------:R-:W-:Y:S02]  /*cd90*/  ISETP.GT.AND P4, PT, R7, 0x51, !P4 ;  /* 0x000000510700780c */ /* 0x000fe40006784270 */
[----:B------:R-:W-:Y:S02]  /*cda0*/  ISETP.LT.OR P0, PT, R6, 0x49, P0 ;  /* 0x000000490600780c */ /* 0x000fe40000701670 */
[----:B--2---:R-:W-:Y:S02]  /*cdb0*/  FMNMX.FTZ R4, R152, R78, !PT ;  /* 0x0000004e98047209 */ /* 0x004fe40007810000 */
        /* <DEDUP_REMOVED lines=38> */
[----:B------:R-:W0:Y:S01]  /*d020*/  SHFL.BFLY PT, R9, R4, 0x2, 0x1f ;  /* 0x0c401f0004097f89 */ /* 0x000e2200000e0000 */
[----:B------:R-:W-:-:S04]  /*d030*/  FMNMX.FTZ R10, R94, R5, !PT ;  /* 0x000000055e0a7209 */ /* 0x000fc80007810000 */
[----:B------:R-:W-:-:S04]  /*d040*/  FMNMX.FTZ R5, R107, R10, !PT ;  /* 0x0000000a6b057209 */ /* 0x000fc80007810000 */
[----:B------:R-:W-:Y:S02]  /*d050*/  FMNMX.FTZ R10, R58, R5, !PT ;  /* 0x000000053a0a7209 */ /* 0x000fe40007810000 */
[----:B------:R-:W-:Y:S02]  /*d060*/  ISETP.LT.OR P2, PT, R6, 0x4a, P2 ;  /* 0x0000004a0600780c */ /* 0x000fe40001741670 */
[----:B------:R-:W-:Y:S02]  /*d070*/  FSEL R108, R62, -INF , !P0 ;  /* 0xff8000003e6c7808 */ /* 0x000fe40004000000 */
[----:B------:R-:W-:Y:S02]  /*d080*/  FMNMX.FTZ R5, R95, R10, !PT ;  /* 0x0000000a5f057209 */ /* 0x000fe40007810000 */
[----:B------:R-:W-:Y:S02]  /*d090*/  ISETP.LT.OR P3, PT, R6, 0x51, P3 ;  /* 0x000000510600780c */ /* 0x000fe40001f61670 */
[----:B------:R-:W-:-:S02]  /*d0a0*/  FSEL R109, R63, -INF , !P2 ;  /* 0xff8000003f6d7808 */ /* 0x000fc40005000000 */
[----:B------:R-:W-:Y:S01]  /*d0b0*/  FMNMX.FTZ R10, R108, R5, !PT ;  /* 0x000000056c0a7209 */ /* 0x000fe20007810000 */
[----:B------:R-:W2:Y:S01]  /*d0c0*/  LDL.64 R62, [R1+0x280] ;  /* 0x00028000013e7983 */ /* 0x000ea20000100a00 */
[----:B------:R-:W-:Y:S02]  /*d0d0*/  ISETP.GT.AND P5, PT, R7, 0x58, !P5 ;  /* 0x000000580700780c */ /* 0x000fe40006fa4270 */
[----:B------:R-:W-:Y:S02]  /*d0e0*/  ISETP.LT.OR P4, PT, R6, 0x52, P4 ;  /* 0x000000520600780c */ /* 0x000fe40002781670 */
[----:B------:R-:W-:Y:S02]  /*d0f0*/  FSEL R110, R66, -INF , !P3 ;  /* 0xff800000426e7808 */ /* 0x000fe40005800000 */
[----:B------:R-:W-:Y:S02]  /*d100*/  FMNMX.FTZ R5, R109, R10, !PT ;  /* 0x0000000a6d057209 */ /* 0x000fe40007810000 */
[----:B------:R-:W-:-:S02]  /*d110*/  ISETP.GT.AND P0, PT, R7, 0x59, !P6 ;  /* 0x000000590700780c */ /* 0x000fc40007704270 */
[----:B------:R-:W-:Y:S02]  /*d120*/  ISETP.LT.OR P5, PT, R6, 0x59, P5 ;  /* 0x000000590600780c */ /* 0x000fe40002fa1670 */
[----:B------:R-:W-:Y:S02]  /*d130*/  FSEL R111, R67, -INF , !P4 ;  /* 0xff800000436f7808 */ /* 0x000fe40006000000 */
[----:B------:R-:W-:Y:S02]  /*d140*/  FMNMX.FTZ R10, R110, R5, !PT ;  /* 0x000000056e0a7209 */ /* 0x000fe40007810000 */
[----:B0-----:R-:W-:Y:S02]  /*d150*/  FMNMX.FTZ R9, R4, R9, !PT ;  /* 0x0000000904097209 */ /* 0x001fe40007810000 */
[----:B------:R-:W-:Y:S02]  /*d160*/  ISETP.LT.OR P0, PT, R6, 0x5a, P0 ;  /* 0x0000005a0600780c */ /* 0x000fe40000701670 */
[----:B------:R-:W-:-:S02]  /*d170*/  FSEL R112, R70, -INF , !P5 ;  /* 0xff80000046707808 */ /* 0x000fc40006800000 */
[----:B------:R-:W-:Y:S01]  /*d180*/  FMNMX.FTZ R5, R111, R10, !PT ;  /* 0x0000000a6f057209 */ /* 0x000fe20007810000 */
[----:B------:R-:W0:Y:S01]  /*d190*/  SHFL.BFLY PT, R26, R9, 0x1, 0x1f ;  /* 0x0c201f00091a7f89 */ /* 0x000e2200000e0000 */
[----:B------:R-:W-:Y:S02]  /*d1a0*/  FSEL R113, R71, -INF , !P0 ;  /* 0xff80000047717808 */ /* 0x000fe40004000000 */
[----:B------:R-:W-:Y:S01]  /*d1b0*/  FMNMX.FTZ R6, R112, R5, !PT ;  /* 0x0000000570067209 */ /* 0x000fe20007810000 */
[----:B------:R-:W2:Y:S03]  /*d1c0*/  LDL.64 R70, [R1+0x220] ;  /* 0x0002200001467983 */ /* 0x000ea60000100a00 */
[----:B------:R-:W-:Y:S01]  /*d1d0*/  FMNMX.FTZ R5, R113, R6, !PT ;  /* 0x0000000671057209 */ /* 0x000fe20007810000 */
[----:B------:R-:W2:Y:S04]  /*d1e0*/  LDL.64 R10, [R1+0x250] ;  /* 0x00025000010a7983 */ /* 0x000ea80000100a00 */
[----:B------:R1:W-:Y:S04]  /*d1f0*/  STL.64 [R1+0x1d0], R4 ;  /* 0x0001d00401007387 */ /* 0x0003e80000100a00 */
[----:B------:R-:W4:Y:S01]  /*d200*/  LDL R99, [R1+0x1d4] ;  /* 0x0001d40001637983 */ /* 0x000f220000100800 */
[----:B0-----:R-:W-:-:S03]  /*d210*/  FMNMX.FTZ R6, R9, R26, !PT ;  /* 0x0000001a09067209 */ /* 0x001fc60007810000 */
[----:B-1----:R-:W2:Y:S04]  /*d220*/  LDL.64 R4, [R1+0x240] ;  /* 0x0002400001047983 */ /* 0x002ea80000100a00 */
[----:B------:R0:W-:Y:S04]  /*d230*/  STL [R1+0x1d0], R6 ;  /* 0x0001d00601007387 */ /* 0x0001e80000100800 */
[----:B------:R-:W3:Y:S04]  /*d240*/  LDL R31, [R1+0x1d0] ;  /* 0x0001d000011f7983 */ /* 0x000ee80000100800 */
[----:B0-----:R-:W2:Y:S04]  /*d250*/  LDL.64 R6, [R1+0x3f8] ;  /* 0x0003f80001067983 */ /* 0x001ea80000100a00 */
[----:B----4-:R-:W0:Y:S01]  /*d260*/  SHFL.BFLY PT, R26, R99, 0x2, 0x1f ;  /* 0x0c401f00631a7f89 */ /* 0x010e2200000e0000 */
[----:B---3--:R-:W-:Y:S01]  /*d270*/  FMUL.FTZ R33, R114, R31 ;  /* 0x0000001f72217220 */ /* 0x008fe20000410000 */
[----:B------:R-:W-:-:S04]  /*d280*/  FSETP.NEU.FTZ.AND P0, PT, R31, -INF , PT ;  /* 0xff8000001f00780b */ /* 0x000fc80003f1d000 */
[----:B------:R-:W-:Y:S02]  /*d290*/  FSEL R33, R33, RZ, P0 ;  /* 0x000000ff21217208 */ /* 0x000fe40000000000 */
[----:B0-----:R-:W-:Y:S02]  /*d2a0*/  FMNMX.FTZ R99, R26, R99, !PT ;  /* 0x000000631a637209 */ /* 0x001fe40007810000 */
[----:B------:R-:W-:Y:S01]  /*d2b0*/  FSEL R31, R31, RZ, P0 ;  /* 0x000000ff1f1f7208 */ /* 0x000fe20000000000 */
[-CC-:B------:R-:W-:Y:S01]  /*d2c0*/  FFMA.FTZ R100, R44, R114.reuse, -R33.reuse ;  /* 0x000000722c647223 */ /* 0x180fe20000010821 */
[-CC-:B------:R-:W-:Y:S01]  /*d2d0*/  FFMA.FTZ R178, R60, R114.reuse, -R33.reuse ;  /* 0x000000723cb27223 */ /* 0x180fe20000010821 */
[----:B------:R-:W0:Y:S04]  /*d2e0*/  SHFL.BFLY PT, R44, R99, 0x1, 0x1f ;  /* 0x0c201f00632c7f89 */ /* 0x000e2800000e0000 */
[----:B------:R-:W3:Y:S01]  /*d2f0*/  LDL.64 R60, [R1+0x2d0] ;  /* 0x0002d000013c7983 */ /* 0x000ee20000100a00 */
[-CC-:B------:R-:W-:Y:S01]  /*d300*/  FFMA.FTZ R101, R40, R114.reuse, -R33.reuse ;  /* 0x0000007228657223 */ /* 0x180fe20000010821 */
[-CC-:B------:R-:W-:Y:S01]  /*d310*/  FFMA.FTZ R174, R52, R114.reuse, -R33.reuse ;  /* 0x0000007234ae7223 */ /* 0x180fe20000010821 */
[----:B------:R-:W-:Y:S01]  /*d320*/  FFMA.FTZ R176, R56, R114, -R33 ;  /* 0x0000007238b07223 */ /* 0x000fe20000010821 */
[----:B------:R-:W4:Y:S01]  /*d330*/  LDL.64 R40, [R1+0x2a0] ;  /* 0x0002a00001287983 */ /* 0x000f220000100a00 */
[----:B------:R-:W-:-:S03]  /*d340*/  FADD.FTZ R31, R78, -R31 ;  /* 0x8000001f4e1f7221 */ /* 0x000fc60000010000 */
[----:B------:R-:W4:Y:S04]  /*d350*/  LDL.64 R56, [R1+0x2c0] ;  /* 0x0002c00001387983 */ /* 0x000f280000100a00 */
[----:B------:R-:W4:Y:S01]  /*d360*/  LDL.64 R52, [R1+0x330] ;  /* 0x0003300001347983 */ /* 0x000f220000100a00 */
[-CC-:B------:R-:W-:Y:S01]  /*d370*/  FFMA.FTZ R102, R84, R114.reuse, -R33.reuse ;  /* 0x0000007254667223 */ /* 0x180fe20000010821 */
[-CC-:B------:R-:W-:Y:S01]  /*d380*/  FFMA.FTZ R168, R86, R114.reuse, -R33.reuse ;  /* 0x0000007256a87223 */ /* 0x180fe20000010821 */
[-CC-:B------:R-:W-:Y:S01]  /*d390*/  FFMA.FTZ R152, R152, R114.reuse, -R33.reuse ;  /* 0x0000007298987223 */ /* 0x180fe20000010821 */
[-CC-:B------:R-:W-:Y:S01]  /*d3a0*/  FFMA.FTZ R98, R98, R114.reuse, -R33.reuse ;  /* 0x0000007262627223 */ /* 0x180fe20000010821 */
[-CC-:B------:R-:W-:Y:S01]  /*d3b0*/  FFMA.FTZ R154, R154, R114.reuse, -R33.reuse ;  /* 0x000000729a9a7223 */ /* 0x180fe20000010821 */
[-CC-:B------:R-:W-:Y:S01]  /*d3c0*/  FFMA.FTZ R104, R104, R114.reuse, -R33.reuse ;  /* 0x0000007268687223 */ /* 0x180fe20000010821 */
[--C-:B------:R-:W-:Y:S01]  /*d3d0*/  FFMA.FTZ R103, R8, R114, -R33.reuse ;  /* 0x0000007208677223 */ /* 0x100fe20000010821 */
[----:B0-----:R-:W-:Y:S01]  /*d3e0*/  FMNMX.FTZ R99, R99, R44, !PT ;  /* 0x0000002c63637209 */ /* 0x001fe20007810000 */
[-CC-:B------:R-:W-:Y:S01]  /*d3f0*/  FFMA.FTZ R164, R72, R114.reuse, -R33.reuse ;  /* 0x0000007248a47223 */ /* 0x180fe20000010821 */
[-CC-:B------:R-:W-:Y:S01]  /*d400*/  FFMA.FTZ R166, R76, R114.reuse, -R33.reuse ;  /* 0x000000724ca67223 */ /* 0x180fe20000010821 */
[-CC-:B------:R-:W-:Y:S01]  /*d410*/  FFMA.FTZ R170, R170, R114.reuse, -R33.reuse ;  /* 0x00000072aaaa7223 */ /* 0x180fe20000010821 */
[C---:B------:R-:W-:Y:S01]  /*d420*/  FSETP.NEU.FTZ.AND P0, PT, R99.reuse, -INF , PT ;  /* 0xff8000006300780b */ /* 0x040fe20003f1d000 */
[-C--:B------:R-:W-:Y:S01]  /*d430*/  FMUL.FTZ R115, R99, R114.reuse ;  /* 0x0000007263737220 */ /* 0x080fe20000410000 */
[-CC-:B------:R-:W-:Y:S01]  /*d440*/  FFMA.FTZ R172, R48, R114.reuse, -R33.reuse ;  /* 0x0000007230ac7223 */ /* 0x180fe20000010821 */
[-CC-:B------:R-:W-:Y:S01]  /*d450*/  FFMA.FTZ R88, R88, R114.reuse, -R33.reuse ;  /* 0x0000007258587223 */ /* 0x180fe20000010821 */
[-CC-:B------:R-:W-:Y:S01]  /*d460*/  FFMA.FTZ R87, R14, R114.reuse, -R33.reuse ;  /* 0x000000720e577223 */ /* 0x180fe20000010821 */
[-CC-:B------:R-:W-:Y:S01]  /*d470*/  FFMA.FTZ R86, R12, R114.reuse, -R33.reuse ;  /* 0x000000720c567223 */ /* 0x180fe20000010821 */
[----:B------:R-:W-:Y:S01]  /*d480*/  FSEL R115, R115, RZ, P0 ;  /* 0x000000ff73737208 */ /* 0x000fe20000000000 */
[-CC-:B------:R-:W-:Y:S01]  /*d490*/  FFMA.FTZ R85, R36, R114.reuse, -R33.reuse ;  /* 0x0000007224557223 */ /* 0x180fe20000010821 */
[-CC-:B------:R-:W-:Y:S01]  /*d4a0*/  FFMA.FTZ R180, R28, R114.reuse, -R33.reuse ;  /* 0x000000721cb47223 */ /* 0x180fe20000010821 */
[-CC-:B------:R-:W-:Y:S01]  /*d4b0*/  FFMA.FTZ R84, R32, R114.reuse, -R33.reuse ;  /* 0x0000007220547223 */ /* 0x180fe20000010821 */
[-CC-:B------:R-:W-:Y:S01]  /*d4c0*/  FFMA.FTZ R182, R25, R114.reuse, -R33.reuse ;  /* 0x0000007219b67223 */ /* 0x180fe20000010821 */
[-C--:B------:R-:W-:Y:S01]  /*d4d0*/  FFMA.FTZ R67, R29, R114.reuse, -R33 ;  /* 0x000000721d437223 */ /* 0x080fe20000010821 */
[-C--:B------:R-:W-:Y:S01]  /*d4e0*/  FMUL.FTZ R106, R31, R114.reuse ;  /* 0x000000721f6a7220 */ /* 0x080fe20000410000 */
        /* <DEDUP_REMOVED lines=15> */
[-CC-:B------:R-:W-:Y:S01]  /*d5e0*/  FFMA.FTZ R65, R20, R114.reuse, -R115.reuse ;  /* 0x0000007214417223 */ /* 0x180fe20000010873 */
[----:B------:R-:W-:-:S02]  /*d5f0*/  FFMA.FTZ R155, R21, R114, -R115 ;  /* 0x00000072159b7223 */ /* 0x000fc40000010873 */
[----:B------:R-:W4:Y:S01]  /*d600*/  LDL.64 R20, [R1+0x3a0] ;  /* 0x0003a00001147983 */ /* 0x000f220000100a00 */
[-CC-:B------:R-:W-:Y:S01]  /*d610*/  FFMA.FTZ R59, R91, R114.reuse, -R115.reuse ;  /* 0x000000725b3b7223 */ /* 0x180fe20000010873 */
[----:B------:R-:W-:Y:S02]  /*d620*/  FFMA.FTZ R97, R90, R114, -R115 ;  /* 0x000000725a617223 */ /* 0x000fe40000010873 */
[----:B------:R-:W4:Y:S01]  /*d630*/  LDL.64 R90, [R1+0x3c0] ;  /* 0x0003c000015a7983 */ /* 0x000f220000100a00 */
[----:B------:R-:W-:-:S05]  /*d640*/  FSEL R78, R99, RZ, P0 ;  /* 0x000000ff634e7208 */ /* 0x000fca0000000000 */
[----:B------:R-:W-:-:S04]  /*d650*/  FADD.FTZ R79, R79, -R78 ;  /* 0x8000004e4f4f7221 */ /* 0x000fc80000010000 */
[----:B------:R-:W-:Y:S01]  /*d660*/  FMUL.FTZ R79, R114, R79 ;  /* 0x0000004f724f7220 */ /* 0x000fe20000410000 */
[----:B------:R-:W-:Y:S08]  /*d670*/  MUFU.EX2 R152, R152 ;  /* 0x0000009800987308 */ /* 0x000ff00000000800 */
[----:B------:R-:W0:Y:S08]  /*d680*/  MUFU.EX2 R106, R106 ;  /* 0x0000006a006a7308 */ /* 0x000e300000000800 */
[----:B------:R-:W-:Y:S08]  /*d690*/  MUFU.EX2 R153, R153 ;  /* 0x0000009900997308 */ /* 0x000ff00000000800 */
[----:B------:R0:W1:Y:S01]  /*d6a0*/  MUFU.EX2 R105, R79 ;  /* 0x0000004f00697308 */ /* 0x0000620000000800 */
[----:B------:R-:W-:-:S07]  /*d6b0*/  FFMA.FTZ R64, R64, R114, -R115 ;  /* 0x0000007240407223 */ /* 0x000fce0000010873 */
[----:B------:R-:W2:Y:S08]  /*d6c0*/  MUFU.EX2 R98, R98 ;  /* 0x0000006200627308 */ /* 0x000eb00000000800 */
[----:B------:R-:W2:Y:S01]  /*d6d0*/  MUFU.EX2 R66, R66 ;  /* 0x0000004200427308 */ /* 0x000ea20000000800 */
[----:B------:R-:W-:-:S07]  /*d6e0*/  FFMA.FTZ R165, R92, R114, -R115 ;  /* 0x000000725ca57223 */ /* 0x000fce0000010873 */
[----:B------:R-:W2:Y:S08]  /*d6f0*/  MUFU.EX2 R154, R154 ;  /* 0x0000009a009a7308 */ /* 0x000eb00000000800 */
[----:B------:R-:W2:Y:S01]  /*d700*/  MUFU.EX2 R65, R65 ;  /* 0x0000004100417308 */ /* 0x000ea20000000800 */
[----:B0-----:R-:W-:Y:S01]  /*d710*/  FFMA.FTZ R79, R106, R74, R152 ;  /* 0x0000004a6a4f7223 */ /* 0x001fe20000010098 */
[----:B-1----:R-:W-:-:S06]  /*d720*/  FFMA.FTZ R75, R75, R105, R153 ;  /* 0x000000694b4b7223 */ /* 0x002fcc0000010099 */
[----:B------:R-:W0:Y:S01]  /*d730*/  MUFU.EX2 R104, R104 ;  /* 0x0000006800687308 */ /* 0x000e220000000800 */
[----:B------:R-:W-:-:S07]  /*d740*/  FFMA.FTZ R167, R81, R114, -R115 ;  /* 0x0000007251a77223 */ /* 0x000fce0000010873 */
[----:B------:R-:W1:Y:S01]  /*d750*/  MUFU.EX2 R155, R155 ;  /* 0x0000009b009b7308 */ /* 0x000e620000000800 */
[----:B--2---:R-:W-:Y:S01]  /*d760*/  FADD.FTZ R79, R98, R79 ;  /* 0x0000004f624f7221 */ /* 0x004fe20000010000 */
[----:B------:R-:W-:-:S06]  /*d770*/  FADD.FTZ R74, R66, R75 ;  /* 0x0000004b424a7221 */ /* 0x000fcc0000010000 */
[----:B------:R-:W2:Y:S08]  /*d780*/  MUFU.EX2 R103, R103 ;  /* 0x0000006700677308 */ /* 0x000eb00000000800 */
[----:B------:R-:W2:Y:S01]  /*d790*/  MUFU.EX2 R64, R64 ;  /* 0x0000004000407308 */ /* 0x000ea20000000800 */
[----:B------:R-:W-:Y:S01]  /*d7a0*/  FADD.FTZ R79, R154, R79 ;  /* 0x0000004f9a4f7221 */ /* 0x000fe20000010000 */
[----:B------:R-:W-:-:S06]  /*d7b0*/  FADD.FTZ R74, R65, R74 ;  /* 0x0000004a414a7221 */ /* 0x000fcc0000010000 */
[----:B------:R-:W2:Y:S01]  /*d7c0*/  MUFU.EX2 R164, R164 ;  /* 0x000000a400a47308 */ /* 0x000ea20000000800 */
[----:B------:R-:W-:-:S07]  /*d7d0*/  FFMA.FTZ R169, R82, R114, -R115 ;  /* 0x0000007252a97223 */ /* 0x000fce0000010873 */
[----:B------:R-:W2:Y:S01]  /*d7e0*/  MUFU.EX2 R165, R165 ;  /* 0x000000a500a57308 */ /* 0x000ea20000000800 */
[----:B------:R-:W-:Y:S01]  /*d7f0*/  FFMA.FTZ R173, R80, R114, -R115 ;  /* 0x0000007250ad7223 */ /* 0x000fe20000010873 */
[----:B0-----:R-:W-:Y:S01]  /*d800*/  FADD.FTZ R80, R104, R79 ;  /* 0x0000004f68507221 */ /* 0x001fe20000010000 */
[----:B-1----:R-:W-:-:S05]  /*d810*/  FADD.FTZ R75, R155, R74 ;  /* 0x0000004a9b4b7221 */ /* 0x002fca0000010000 */
[----:B------:R-:W0:Y:S08]  /*d820*/  MUFU.EX2 R166, R166 ;  /* 0x000000a600a67308 */ /* 0x000e300000000800 */
[----:B------:R-:W1:Y:S01]  /*d830*/  MUFU.EX2 R167, R167 ;  /* 0x000000a700a77308 */ /* 0x000e620000000800 */
[----:B--2---:R-:W-:Y:S01]  /*d840*/  FADD.FTZ R79, R103, R80 ;  /* 0x00000050674f7221 */ /* 0x004fe20000010000 */
[----:B------:R-:W-:-:S06]  /*d850*/  FADD.FTZ R74, R64, R75 ;  /* 0x0000004b404a7221 */ /* 0x000fcc0000010000 */
[----:B------:R-:W-:Y:S01]  /*d860*/  MUFU.EX2 R102, R102 ;  /* 0x0000006600667308 */ /* 0x000fe20000000800 */
[----:B------:R-:W-:-:S07]  /*d870*/  FFMA.FTZ R171, R83, R114, -R115 ;  /* 0x0000007253ab7223 */ /* 0x000fce0000010873 */
[----:B------:R-:W2:Y:S01]  /*d880*/  MUFU.EX2 R59, R59 ;  /* 0x0000003b003b7308 */ /* 0x000ea20000000800 */
[----:B------:R-:W-:Y:S01]  /*d890*/  FADD.FTZ R79, R164, R79 ;  /* 0x0000004fa44f7221 */ /* 0x000fe20000010000 */
[----:B------:R-:W-:-:S06]  /*d8a0*/  FADD.FTZ R74, R165, R74 ;  /* 0x0000004aa54a7221 */ /* 0x000fcc0000010000 */
[----:B------:R-:W-:Y:S01]  /*d8b0*/  MUFU.EX2 R101, R101 ;  /* 0x0000006500657308 */ /* 0x000fe20000000800 */
[----:B------:R-:W-:-:S07]  /*d8c0*/  FFMA.FTZ R96, R89, R114, -R115 ;  /* 0x0000007259607223 */ /* 0x000fce0000010873 */
[----:B------:R-:W4:Y:S01]  /*d8d0*/  MUFU.EX2 R169, R169 ;  /* 0x000000a900a97308 */ /* 0x000f220000000800 */
[----:B------:R-:W-:Y:S01]  /*d8e0*/  FFMA.FTZ R78, R93, R114, -R115 ;  /* 0x000000725d4e7223 */ /* 0x000fe20000010873 */
[----:B0-----:R-:W-:Y:S01]  /*d8f0*/  FADD.FTZ R79, R166, R79 ;  /* 0x0000004fa64f7221 */ /* 0x001fe20000010000 */
[----:B-1----:R-:W-:-:S05]  /*d900*/  FADD.FTZ R74, R167, R74 ;  /* 0x0000004aa74a7221 */ /* 0x002fca0000010000 */
[----:B------:R-:W-:Y:S01]  /*d910*/  MUFU.EX2 R168, R168 ;  /* 0x000000a800a87308 */ /* 0x000fe20000000800 */
[----:B------:R-:W-:-:S07]  /*d920*/  FFMA.FTZ R177, R58, R114, -R115 ;  /* 0x000000723ab17223 */ /* 0x000fce0000010873 */
[----:B------:R-:W0:Y:S01]  /*d930*/  MUFU.EX2 R97, R97 ;  /* 0x0000006100617308 */ /* 0x000e220000000800 */
[----:B--2---:R-:W-:-:S07]  /*d940*/  FADD.FTZ R74, R59, R74 ;  /* 0x0000004a3b4a7221 */ /* 0x004fce0000010000 */
[----:B------:R-:W-:Y:S01]  /*d950*/  MUFU.EX2 R100, R100 ;  /* 0x0000006400647308 */ /* 0x000fe20000000800 */
[----:B------:R-:W-:-:S07]  /*d960*/  FFMA.FTZ R175, R94, R114, -R115 ;  /* 0x000000725eaf7223 */ /* 0x000fce0000010873 */
[----:B------:R-:W-:Y:S08]  /*d970*/  MUFU.EX2 R170, R170 ;  /* 0x000000aa00aa7308 */ /* 0x000ff00000000800 */
        /* <DEDUP_REMOVED lines=15> */
[----:B------:R-:W-:Y:S08]  /*da70*/  MUFU.EX2 R182, R182 ;  /* 0x000000b600b67308 */ /* 0x000ff00000000800 */
[----:B------:R-:W-:Y:S01]  /*da80*/  MUFU.EX2 R67, R67 ;  /* 0x0000004300437308 */ /* 0x000fe20000000800 */
[C---:B---3--:R-:W-:Y:S01]  /*da90*/  FMUL.FTZ R61, R106.reuse, R61 ;  /* 0x0000003d6a3d7220 */ /* 0x048fe20000410000 */
[C---:B------:R-:W-:Y:S01]  /*daa0*/  FMUL.FTZ R60, R106.reuse, R60 ;  /* 0x0000003c6a3c7220 */ /* 0x040fe20000410000 */
[C---:B------:R-:W-:Y:S01]  /*dab0*/  FMUL.FTZ R69, R106.reuse, R69 ;  /* 0x000000456a457220 */ /* 0x040fe20000410000 */
[C---:B------:R-:W-:Y:S01]  /*dac0*/  FMUL.FTZ R68, R106.reuse, R68 ;  /* 0x000000446a447220 */ /* 0x040fe20000410000 */
[C---:B------:R-:W-:Y:S01]  /*dad0*/  FMUL.FTZ R63, R106.reuse, R63 ;  /* 0x0000003f6a3f7220 */ /* 0x040fe20000410000 */
[C---:B------:R-:W-:Y:S01]  /*dae0*/  FMUL.FTZ R62, R106.reuse, R62 ;  /* 0x0000003e6a3e7220 */ /* 0x040fe20000410000 */
[C---:B----4-:R-:W-:Y:S01]  /*daf0*/  FMUL.FTZ R41, R106.reuse, R41 ;  /* 0x000000296a297220 */ /* 0x050fe20000410000 */
[----:B------:R-:W1:Y:S01]  /*db00*/  MUFU.EX2 R171, R171 ;  /* 0x000000ab00ab7308 */ /* 0x000e620000000800 */
[----:B------:R-:W-:Y:S01]  /*db10*/  FADD.FTZ R74, R169, R74 ;  /* 0x0000004aa94a7221 */ /* 0x000fe20000010000 */
[C---:B------:R-:W-:Y:S01]  /*db20*/  FMUL.FTZ R40, R106.reuse, R40 ;  /* 0x000000286a287220 */ /* 0x040fe20000410000 */
[C---:B------:R-:W-:Y:S01]  /*db30*/  FMUL.FTZ R43, R106.reuse, R43 ;  /* 0x0000002b6a2b7220 */ /* 0x040fe20000410000 */
[C---:B------:R-:W-:Y:S01]  /*db40*/  FMUL.FTZ R42, R106.reuse, R42 ;  /* 0x0000002a6a2a7220 */ /* 0x040fe20000410000 */
[C---:B------:R-:W-:Y:S01]  /*db50*/  FMUL.FTZ R57, R106.reuse, R57 ;  /* 0x000000396a397220 */ /* 0x040fe20000410000 */
[C---:B------:R-:W-:Y:S01]  /*db60*/  FMUL.FTZ R56, R106.reuse, R56 ;  /* 0x000000386a387220 */ /* 0x040fe20000410000 */
[C---:B------:R-:W-:Y:S01]  /*db70*/  FMUL.FTZ R7, R105.reuse, R7 ;  /* 0x0000000769077220 */ /* 0x040fe20000410000 */
[----:B------:R-:W2:Y:S01]  /*db80*/  MUFU.EX2 R96, R96 ;  /* 0x0000006000607308 */ /* 0x000ea20000000800 */
[----:B------:R-:W-:Y:S01]  /*db90*/  FMUL.FTZ R6, R105, R6 ;  /* 0x0000000669067220 */ /* 0x000fe20000410000 */
[C---:B------:R-:W-:Y:S01]  /*dba0*/  FMUL.FTZ R9, R106.reuse, R9 ;  /* 0x000000096a097220 */ /* 0x040fe20000410000 */
[C---:B------:R-:W-:Y:S01]  /*dbb0*/  FMUL.FTZ R8, R106.reuse, R8 ;  /* 0x000000086a087220 */ /* 0x040fe20000410000 */
[C---:B------:R-:W-:Y:S01]  /*dbc0*/  FMUL.FTZ R71, R106.reuse, R71 ;  /* 0x000000476a477220 */ /* 0x040fe20000410000 */
[C---:B------:R-:W-:Y:S01]  /*dbd0*/  FMUL.FTZ R70, R106.reuse, R70 ;  /* 0x000000466a467220 */ /* 0x040fe20000410000 */
[C---:B------:R-:W-:Y:S01]  /*dbe0*/  FMUL.FTZ R73, R106.reuse, R73 ;  /* 0x000000496a497220 */ /* 0x040fe20000410000 */
[C---:B------:R-:W-:Y:S01]  /*dbf0*/  FMUL.FTZ R72, R106.reuse, R72 ;  /* 0x000000486a487220 */ /* 0x040fe20000410000 */
[----:B------:R3:W-:Y:S01]  /*dc00*/  MUFU.EX2 R58, R78 ;  /* 0x0000004e003a7308 */ /* 0x0007e20000000800 */
[----:B0-----:R-:W-:Y:S01]  /*dc10*/  FADD.FTZ R74, R97, R74 ;  /* 0x0000004a614a7221 */ /* 0x001fe20000010000 */
[C---:B------:R-:W-:Y:S01]  /*dc20*/  FMUL.FTZ R5, R106.reuse, R5 ;  /* 0x000000056a057220 */ /* 0x040fe20000410000 */
[C---:B------:R-:W-:Y:S01]  /*dc30*/  FMUL.FTZ R4, R106.reuse, R4 ;  /* 0x000000046a047220 */ /* 0x040fe20000410000 */
[C---:B------:R-:W-:Y:S01]  /*dc40*/  FMUL.FTZ R11, R106.reuse, R11 ;  /* 0x0000000b6a0b7220 */ /* 0x040fe20000410000 */
[C---:B------:R-:W-:Y:S01]  /*dc50*/  FMUL.FTZ R10, R106.reuse, R10 ;  /* 0x0000000a6a0a7220 */ /* 0x040fe20000410000 */
[C---:B------:R-:W-:Y:S01]  /*dc60*/  FMUL.FTZ R13, R106.reuse, R13 ;  /* 0x0000000d6a0d7220 */ /* 0x040fe20000410000 */
[----:B------:R-:W-:Y:S01]  /*dc70*/  FMUL.FTZ R12, R106, R12 ;  /* 0x0000000c6a0c7220 */ /* 0x000fe20000410000 */
[----:B------:R-:W0:Y:S01]  /*dc80*/  MUFU.EX2 R173, R173 ;  /* 0x000000ad00ad7308 */ /* 0x000e220000000800 */
[----:B---3--:R-:W-:Y:S01]  /*dc90*/  FADD.FTZ R78, R102, R79 ;  /* 0x0000004f664e7221 */ /* 0x008fe20000010000 */
[C---:B------:R-:W-:Y:S01]  /*dca0*/  FMUL.FTZ R15, R106.reuse, R15 ;  /* 0x0000000f6a0f7220 */ /* 0x040fe20000410000 */
[C---:B------:R-:W-:Y:S01]  /*dcb0*/  FMUL.FTZ R14, R106.reuse, R14 ;  /* 0x0000000e6a0e7220 */ /* 0x040fe20000410000 */
[C---:B------:R-:W-:Y:S01]  /*dcc0*/  FMUL.FTZ R27, R106.reuse, R27 ;  /* 0x0000001b6a1b7220 */ /* 0x040fe20000410000 */
[----:B------:R-:W-:Y:S01]  /*dcd0*/  FADD.FTZ R75, R101, R78 ;  /* 0x0000004e654b7221 */ /* 0x000fe20000010000 */
[C---:B------:R-:W-:Y:S01]  /*dce0*/  FMUL.FTZ R26, R106.reuse, R26 ;  /* 0x0000001a6a1a7220 */ /* 0x040fe20000410000 */
[C---:B------:R-:W-:Y:S01]  /*dcf0*/  FMUL.FTZ R39, R106.reuse, R39 ;  /* 0x000000276a277220 */ /* 0x040fe20000410000 */
[----:B------:R-:W-:Y:S01]  /*dd00*/  FMUL.FTZ R38, R106, R38 ;  /* 0x000000266a267220 */ /* 0x000fe20000410000 */
[----:B------:R-:W-:Y:S01]  /*dd10*/  FADD.FTZ R75, R168, R75 ;  /* 0x0000004ba84b7221 */ /* 0x000fe20000010000 */
[----:B------:R-:W3:Y:S01]  /*dd20*/  MUFU.EX2 R175, R175 ;  /* 0x000000af00af7308 */ /* 0x000ee20000000800 */
[----:B-1----:R-:W-:Y:S01]  /*dd30*/  FADD.FTZ R79, R171, R74 ;  /* 0x0000004aab4f7221 */ /* 0x002fe20000010000 */
[----:B------:R-:W-:Y:S01]  /*dd40*/  FMUL.FTZ R55, R106, R55 ;  /* 0x000000376a377220 */ /* 0x000fe20000410000 */
[----:B------:R-:W-:Y:S01]  /*dd50*/  FADD.FTZ R75, R100, R75 ;  /* 0x0000004b644b7221 */ /* 0x000fe20000010000 */
[----:B------:R-:W-:Y:S01]  /*dd60*/  FFMA.FTZ R94, R95, R114, -R115 ;  /* 0x000000725f5e7223 */ /* 0x000fe20000010873 */
[----:B--2---:R-:W-:Y:S01]  /*dd70*/  FADD.FTZ R74, R96, R79 ;  /* 0x0000004f604a7221 */ /* 0x004fe20000010000 */
[----:B------:R-:W-:Y:S01]  /*dd80*/  FMUL.FTZ R54, R106, R54 ;  /* 0x000000366a367220 */ /* 0x000fe20000410000 */
[----:B------:R-:W-:Y:S01]  /*dd90*/  FADD.FTZ R75, R170, R75 ;  /* 0x0000004baa4b7221 */ /* 0x000fe20000010000 */
[----:B------:R-:W1:Y:S01]  /*dda0*/  MUFU.EX2 R95, R107 ;  /* 0x0000006b005f7308 */ /* 0x000e620000000800 */
[----:B0-----:R-:W-:Y:S01]  /*ddb0*/  FADD.FTZ R79, R173, R74 ;  /* 0x0000004aad4f7221 */ /* 0x001fe20000010000 */
[----:B------:R-:W-:Y:S01]  /*ddc0*/  FMUL.FTZ R47, R106, R47 ;  /* 0x0000002f6a2f7220 */ /* 0x000fe20000410000 */
[----:B------:R-:W-:Y:S01]  /*ddd0*/  FADD.FTZ R75, R172, R75 ;  /* 0x0000004bac4b7221 */ /* 0x000fe20000010000 */
[C---:B------:R-:W-:Y:S01]  /*dde0*/  FMUL.FTZ R46, R106.reuse, R46 ;  /* 0x0000002e6a2e7220 */ /* 0x040fe20000410000 */
[C---:B------:R-:W-:Y:S01]  /*ddf0*/  FMUL.FTZ R49, R106.reuse, R49 ;  /* 0x000000316a317220 */ /* 0x040fe20000410000 */
[C---:B------:R-:W-:Y:S01]  /*de00*/  FMUL.FTZ R48, R106.reuse, R48 ;  /* 0x000000306a307220 */ /* 0x040fe20000410000 */
[----:B------:R-:W-:Y:S01]  /*de10*/  FMUL.FTZ R29, R106, R29 ;  /* 0x0000001d6a1d7220 */ /* 0x000fe20000410000 */
[----:B------:R-:W0:Y:S01]  /*de20*/  MUFU.EX2 R177, R177 ;  /* 0x000000b100b17308 */ /* 0x000e220000000800 */
[----:B------:R-:W-:Y:S01]  /*de30*/  FADD.FTZ R75, R88, R75 ;  /* 0x0000004b584b7221 */ /* 0x000fe20000010000 */
[----:B------:R-:W-:Y:S01]  /*de40*/  FADD.FTZ R74, R58, R79 ;  /* 0x0000004f3a4a7221 */ /* 0x000fe20000010000 */
[----:B------:R-:W-:Y:S01]  /*de50*/  FFMA.FTZ R93, R109, R114, -R115 ;  /* 0x000000726d5d7223 */ /* 0x000fe20000010873 */
[C---:B------:R-:W-:Y:S01]  /*de60*/  FMUL.FTZ R28, R106.reuse, R28 ;  /* 0x0000001c6a1c7220 */ /* 0x040fe20000410000 */
[C---:B------:R-:W-:Y:S01]  /*de70*/  FMUL.FTZ R33, R106.reuse, R33 ;  /* 0x000000216a217220 */ /* 0x040fe20000410000 */
[----:B------:R-:W-:Y:S01]  /*de80*/  FMUL.FTZ R32, R106, R32 ;  /* 0x000000206a207220 */ /* 0x000fe20000410000 */
[----:B------:R-:W2:Y:S01]  /*de90*/  LDL.64 R82, [R1+0x3e8] ;  /* 0x0003e80001527983 */ /* 0x000ea20000100a00 */
[----:B------:R-:W4:Y:S01]  /*dea0*/  MUFU.EX2 R94, R94 ;  /* 0x0000005e005e7308 */ /* 0x000f220000000800 */
[----:B------:R-:W-:Y:S01]  /*deb0*/  FADD.FTZ R78, R174, R75 ;  /* 0x0000004bae4e7221 */ /* 0x000fe20000010000 */
[----:B---3--:R-:W-:-:S06]  /*dec0*/  FADD.FTZ R74, R175, R74 ;  /* 0x0000004aaf4a7221 */ /* 0x008fcc0000010000 */
[----:B------:R-:W3:Y:S01]  /*ded0*/  MUFU.EX2 R179, R179 ;  /* 0x000000b300b37308 */ /* 0x000ee20000000800 */
[----:B------:R-:W-:Y:S01]  /*dee0*/  FADD.FTZ R75, R87, R78 ;  /* 0x0000004e574b7221 */ /* 0x000fe20000010000 */
[----:B-1----:R-:W-:-:S06]  /*def0*/  FADD.FTZ R74, R95, R74 ;  /* 0x0000004a5f4a7221 */ /* 0x002fcc0000010000 */
[----:B------:R-:W-:Y:S01]  /*df00*/  MUFU.EX2 R181, R181 ;  /* 0x000000b500b57308 */ /* 0x000fe20000000800 */
[----:B------:R-:W-:Y:S01]  /*df10*/  FADD.FTZ R75, R176, R75 ;  /* 0x0000004bb04b7221 */ /* 0x000fe20000010000 */
[----:B0-----:R-:W-:Y:S01]  /*df20*/  FADD.FTZ R79, R177, R74 ;  /* 0x0000004ab14f7221 */ /* 0x001fe20000010000 */
[----:B------:R-:W-:-:S05]  /*df30*/  FFMA.FTZ R89, R113, R114, -R115 ;  /* 0x0000007271597223 */ /* 0x000fca0000010873 */
[----:B------:R-:W-:Y:S08]  /*df40*/  MUFU.EX2 R92, R92 ;  /* 0x0000005c005c7308 */ /* 0x000ff00000000800 */
[----:B------:R-:W-:Y:S01]  /*df50*/  MUFU.EX2 R183, R183 ;  /* 0x000000b700b77308 */ /* 0x000fe20000000800 */
[----:B------:R0:W-:Y:S04]  /*df60*/  STL.64 [R1+0x2d0], R60 ;  /* 0x0002d03c01007387 */ /* 0x0001e80000100a00 */
[----:B------:R-:W-:Y:S03]  /*df70*/  STL.64 [R1+0x210], R68 ;  /* 0x0002104401007387 */ /* 0x000fe60000100a00 */
[----:B------:R-:W1:Y:S01]  /*df80*/  MUFU.EX2 R93, R93 ;  /* 0x0000005d005d7308 */ /* 0x000e620000000800 */
[----:B------:R-:W-:Y:S01]  /*df90*/  FADD.FTZ R75, R86, R75 ;  /* 0x0000004b564b7221 */ /* 0x000fe20000010000 */
[----:B----4-:R-:W-:Y:S01]  /*dfa0*/  FADD.FTZ R74, R94, R79 ;  /* 0x0000004f5e4a7221 */ /* 0x010fe20000010000 */
[----:B------:R-:W-:Y:S02]  /*dfb0*/  STL.64 [R1+0x280], R62 ;  /* 0x0002803e01007387 */ /* 0x000fe40000100a00 */
[----:B------:R-:W-:Y:S01]  /*dfc0*/  FADD.FTZ R78, R178, R75 ;  /* 0x0000004bb24e7221 */ /* 0x000fe20000010000 */
[----:B---3--:R-:W-:Y:S01]  /*dfd0*/  FADD.FTZ R74, R179, R74 ;  /* 0x0000004ab34a7221 */ /* 0x008fe20000010000 */
[----:B------:R3:W-:Y:S01]  /*dfe0*/  STL.64 [R1+0x2a0], R40 ;  /* 0x0002a02801007387 */ /* 0x0007e20000100a00 */
[----:B------:R-:W4:Y:S01]  /*dff0*/  MUFU.EX2 R89, R89 ;  /* 0x0000005900597308 */ /* 0x000f220000000800 */
[----:B------:R-:W-:-:S02]  /*e000*/  FADD.FTZ R75, R85, R78 ;  /* 0x0000004e554b7221 */ /* 0x000fc40000010000 */
[----:B------:R3:W-:Y:S02]  /*e010*/  STL.64 [R1+0x2b0], R42 ;  /* 0x0002b02a01007387 */ /* 0x0007e40000100a00 */
[----:B------:R-:W-:Y:S02]  /*e020*/  FADD.FTZ R75, R180, R75 ;  /* 0x0000004bb44b7221 */ /* 0x000fe40000010000 */
[----:B------:R3:W-:Y:S01]  /*e030*/  STL.64 [R1+0x2c0], R56 ;  /* 0x0002c03801007387 */ /* 0x0007e20000100a00 */
[----:B-1----:R-:W-:-:S03]  /*e040*/  FADD.FTZ R74, R93, R74 ;  /* 0x0000004a5d4a7221 */ /* 0x002fc60000010000 */
[----:B------:R-:W-:Y:S01]  /*e050*/  STL.64 [R1+0x3f8], R6 ;  /* 0x0003f80601007387 */ /* 0x000fe20000100a00 */
[----:B------:R-:W-:Y:S01]  /*e060*/  FADD.FTZ R79, R181, R74 ;  /* 0x0000004ab54f7221 */ /* 0x000fe20000010000 */
[----:B------:R-:W-:Y:S02]  /*e070*/  FADD.FTZ R75, R84, R75 ;  /* 0x0000004b544b7221 */ /* 0x000fe40000010000 */
[----:B------:R-:W-:Y:S01]  /*e080*/  STL.64 [R1+0x200], R8 ;  /* 0x0002000801007387 */ /* 0x000fe20000100a00 */
[----:B------:R-:W-:Y:S01]  /*e090*/  FADD.FTZ R74, R92, R79 ;  /* 0x0000004f5c4a7221 */ /* 0x000fe20000010000 */
[----:B------:R-:W-:Y:S02]  /*e0a0*/  FADD.FTZ R78, R182, R75 ;  /* 0x0000004bb64e7221 */ /* 0x000fe40000010000 */
[----:B------:R-:W-:Y:S01]  /*e0b0*/  STL.64 [R1+0x220], R70 ;  /* 0x0002204601007387 */ /* 0x000fe20000100a00 */
[----:B------:R-:W-:Y:S01]  /*e0c0*/  FADD.FTZ R80, R183, R74 ;  /* 0x0000004ab7507221 */ /* 0x000fe20000010000 */
[----:B------:R-:W-:Y:S01]  /*e0d0*/  FADD.FTZ R74, R67, R78 ;  /* 0x0000004e434a7221 */ /* 0x000fe20000010000 */
[C---:B0-----:R-:W-:Y:S01]  /*e0e0*/  FMUL.FTZ R61, R106.reuse, R53 ;  /* 0x000000356a3d7220 */ /* 0x041fe20000410000 */
[C---:B------:R-:W-:Y:S01]  /*e0f0*/  FMUL.FTZ R60, R106.reuse, R52 ;  /* 0x000000346a3c7220 */ /* 0x040fe20000410000 */
[----:B----4-:R-:W-:Y:S01]  /*e100*/  FADD.FTZ R75, R89, R80 ;  /* 0x00000050594b7221 */ /* 0x010fe20000010000 */
[C---:B---3--:R-:W-:Y:S01]  /*e110*/  FMUL.FTZ R41, R106.reuse, R35 ;  /* 0x000000236a297220 */ /* 0x048fe20000410000 */
[C---:B------:R-:W-:Y:S01]  /*e120*/  FMUL.FTZ R40, R106.reuse, R34 ;  /* 0x000000226a287220 */ /* 0x040fe20000410000 */
[C---:B------:R-:W-:Y:S01]  /*e130*/  FMUL.FTZ R43, R106.reuse, R37 ;  /* 0x000000256a2b7220 */ /* 0x040fe20000410000 */
[----:B------:R0:W-:Y:S01]  /*e140*/  STL.64 [R1+0x330], R60 ;  /* 0x0003303c01007387 */ /* 0x0001e20000100a00 */
        /* <DEDUP_REMOVED lines=8> */
[----:B------:R-:W-:Y:S01]  /*e1d0*/  STL.64 [R1+0x230], R72 ;  /* 0x0002304801007387 */ /* 0x000fe20000100a00 */
[C---:B0-----:R-:W-:Y:S01]  /*e1e0*/  FMUL.FTZ R61, R106.reuse, R45 ;  /* 0x0000002d6a3d7220 */ /* 0x041fe20000410000 */
[----:B------:R-:W-:-:S02]  /*e1f0*/  FMUL.FTZ R60, R106, R44 ;  /* 0x0000002c6a3c7220 */ /* 0x000fc40000410000 */
[----:B------:R0:W-:Y:S01]  /*e200*/  STL.64 [R1+0x240], R4 ;  /* 0x0002400401007387 */ /* 0x0001e20000100a00 */
[C---:B-1----:R-:W-:Y:S01]  /*e210*/  FMUL.FTZ R75, R106.reuse, R77 ;  /* 0x0000004d6a4b7220 */ /* 0x042fe20000410000 */
[C---:B------:R-:W-:Y:S02]  /*e220*/  FMUL.FTZ R74, R106.reuse, R76 ;  /* 0x0000004c6a4a7220 */ /* 0x040fe40000410000 */
[----:B------:R1:W-:Y:S04]  /*e230*/  STL.64 [R1+0x250], R10 ;  /* 0x0002500a01007387 */ /* 0x0003e80000100a00 */
        /* <DEDUP_REMOVED lines=16> */
[----:B------:R-:W2:Y:S04]  /*e340*/  LDL.64 R8, [R1+0x3d0] ;  /* 0x0003d00001087983 */ /* 0x000ea80000100a00 */
[----:B------:R-:W2:Y:S04]  /*e350*/  LDL.64 R6, [R1+0x3e0] ;  /* 0x0003e00001067983 */ /* 0x000ea80000100a00 */
[----:B0-----:R-:W2:Y:S04]  /*e360*/  LDL.64 R4, [R1+0x208] ;  /* 0x0002080001047983 */ /* 0x001ea80000100a00 */
[----:B-1----:R-:W2:Y:S04]  /*e370*/  LDL.64 R10, [R1+0x218] ;  /* 0x00021800010a7983 */ /* 0x002ea80000100a00 */
[----:B---3--:R-:W3:Y:S04]  /*e380*/  LDL.64 R12, [R1+0x228] ;  /* 0x00022800010c7983 */ /* 0x008ee80000100a00 */
[----:B----4-:R-:W4:Y:S04]  /*e390*/  LDL.64 R14, [R1+0x238] ;  /* 0x00023800010e7983 */ /* 0x010f280000100a00 */
        /* <DEDUP_REMOVED lines=27> */
[C---:B------:R-:W-:Y:S01]  /*e550*/  FMUL.FTZ R21, R106.reuse, R21 ;  /* 0x000000156a157220 */ /* 0x040fe20000410000 */
[----:B------:R-:W-:-:S05]  /*e560*/  FMUL.FTZ R20, R106, R20 ;  /* 0x000000146a147220 */ /* 0x000fca0000410000 */
[----:B------:R0:W-:Y:S02]  /*e570*/  STL.64 [R1+0x3a0], R20 ;  /* 0x0003a01401007387 */ /* 0x0001e40000100a00 */
[C---:B0-----:R-:W-:Y:S01]  /*e580*/  FMUL.FTZ R21, R106.reuse, R91 ;  /* 0x0000005b6a157220 */ /* 0x041fe20000410000 */
[----:B------:R-:W-:-:S05]  /*e590*/  FMUL.FTZ R20, R106, R90 ;  /* 0x0000005a6a147220 */ /* 0x000fca0000410000 */
[----:B------:R0:W-:Y:S04]  /*e5a0*/  STL.64 [R1+0x3c0], R20 ;  /* 0x0003c01401007387 */ /* 0x0001e80000100a00 */
[----:B0-----:R0:W5:Y:S01]  /*e5b0*/  LDL.64 R20, [R1+0x1b8] ;  /* 0x0001b80001147983 */ /* 0x0011620000100a00 */
[C---:B--2---:R-:W-:Y:S01]  /*e5c0*/  FMUL.FTZ R83, R105.reuse, R83 ;  /* 0x0000005369537220 */ /* 0x044fe20000410000 */
[----:B------:R-:W-:Y:S02]  /*e5d0*/  FMUL.FTZ R82, R105, R82 ;  /* 0x0000005269527220 */ /* 0x000fe40000410000 */
[----:B------:R0:W-:Y:S04]  /*e5e0*/  STL [R1+0x1d4], R99 ;  /* 0x0001d46301007387 */ /* 0x0001e80000100800 */
[----:B------:R0:W-:Y:S01]  /*e5f0*/  STL.64 [R1+0x3e8], R82 ;  /* 0x0003e85201007387 */ /* 0x0001e20000100a00 */
[----:B------:R-:W-:Y:S01]  /*e600*/  BSSY B0, `(.L_x_12008) ;  /* 0x000007d000007945 */ /* 0x000fe20003800000 */
        /* <DEDUP_REMOVED lines=88> */
[----:B------:R0:W-:Y:S01]  /*eb90*/  STL.64 [R1+0x3d0], R8 ;  /* 0x0003d00801007387 */ /* 0x0001e20000100a00 */
[----:B------:R-:W-:-:S03]  /*eba0*/  LOP3.LUT R107, R107, 0x1, RZ, 0xfc, !PT ;  /* 0x000000016b6b7812 */ /* 0x000fc600078efcff */
        /* <DEDUP_REMOVED lines=31> */
[----:B------:R-:W-:-:S13]  /*eda0*/  ISETP.NE.AND P1, PT, R107, 0x3, PT ;  /* 0x000000036b00780c */ /* 0x000fda0003f25270 */
[----:B0-----:R-:W-:Y:S05]  /*edb0*/  @!P1 BRA `(.L_x_12009) ;  /* 0x0000000000049947 */ /* 0x001fea0003800000 */
[----:B------:R-:W-:Y:S01]  /*edc0*/  BPT.TRAP 0x1 ;  /* 0x000000040000795c */ /* 0x000fe20000300000 */
.L_x_12009:
[----:B------:R-:W-:Y:S05]  /*edd0*/  BSYNC B0 ;  /* 0x0000000000007941 */ /* 0x000fea0003800000 */
.L_x_12008:
        /* <DEDUP_REMOVED lines=8> */
.L_x_12011:
[----:B------:R-:W-:Y:S05]  /*ee60*/  BSYNC B0 ;  /* 0x0000000000007941 */ /* 0x000fea0003800000 */
.L_x_12010:
[----:B------:R-:W-:Y:S04]  /*ee70*/  BSSY B0, `(.L_x_12012) ;  /* 0x0000004000007945 */ /* 0x000fe80003800000 */
[----:B-1----:R-:W-:Y:S05]  /*ee80*/  @P0 BRA `(.L_x_12013) ;  /* 0x0000000000080947 */ /* 0x002fea0003800000 */
[----:B------:R-:W1:Y:S02]  /*ee90*/  SYNCS.PHASECHK.TRANS64.TRYWAIT P0, [R20+URZ], R21 ;  /* 0x00000015140075a7 */ /* 0x000e64000800017f */
[----:B-1----:R-:W-:Y:S05]  /*eea0*/  @!P0 BRA `(.L_x_12014) ;  /* 0x000001f400748947 */ /* 0x002fea0003800000 */
.L_x_12013:
[----:B------:R-:W-:Y:S05]  /*eeb0*/  BSYNC B0 ;  /* 0x0000000000007941 */ /* 0x000fea0003800000 */
.L_x_12012:
        /* <DEDUP_REMOVED lines=10> */
[----:B01----:R-:W4:Y:S04]  /*ef60*/  LDL R20, [R1+0x228] ;  /* 0x0002280001147983 */ /* 0x003f280000100800 */
        /* <DEDUP_REMOVED lines=117> */
[----:B------:R-:W0:Y:S01]  /*f6c0*/  S2R R4, SR_TID.X ;  /* 0x0000000000047919 */ /* 0x000e220000002100 */
[----:B------:R-:W-:Y:S05]  /*f6d0*/  WARPSYNC.ALL ;  /* 0x0000000000007948 */ /* 0x000fea0003800000 */
[----:B0-----:R-:W-:-:S05]  /*f6e0*/  SHF.R.U32.HI R4, RZ, 0x7, R4 ;  /* 0x00000007ff047819 */ /* 0x001fca0000011604 */
[----:B------:R-:W-:-:S05]  /*f6f0*/  VIADD R4, R4, 0x8 ;  /* 0x0000000804047836 */ /* 0x000fca0000000000 */
[----:B------:R0:W-:Y:S01]  /*f700*/  BAR.SYNC.DEFER_BLOCKING R4, 0x100 ;  /* 0x000400040000751d */ /* 0x0001e20000010000 */
[----:B------:R-:W-:Y:S02]  /*f710*/  IMAD.U32 R5, RZ, RZ, UR45 ;  /* 0x0000002dff057e24 */ /* 0x000fe4000f8e00ff */
[----:B0-----:R-:W-:-:S06]  /*f720*/  IMAD.U32 R4, RZ, RZ, UR44 ;  /* 0x0000002cff047e24 */ /* 0x001fcc000f8e00ff */
[----:B------:R-:W4:Y:S04]  /*f730*/  LD.E.64 R4, desc[UR42][R4.64+0x80] ;  /* 0x0000802a04047980 */ /* 0x000f28000c101b00 */
[----:B--2---:R0:W-:Y:S04]  /*f740*/  STL [R1+0x200], R6 ;  /* 0x0002000601007387 */ /* 0x0041e80000100800 */
[----:B---3--:R1:W-:Y:S04]  /*f750*/  STL [R1+0x204], R7 ;  /* 0x0002040701007387 */ /* 0x0083e80000100800 */
[----:B0-----:R-:W2:Y:S04]  /*f760*/  LDL R6, [R1+0x68] ;  /* 0x0000680001067983 */ /* 0x001ea80000100800 */
[----:B-1----:R-:W3:Y:S04]  /*f770*/  LDL R7, [R1+0x1b8] ;  /* 0x0001b80001077983 */ /* 0x002ee80000100800 */
        /* <DEDUP_REMOVED lines=126> */
[----:B0-----:R-:W3:Y:S04]  /*ff60*/  LDL.128 R24, [R1+0x200] ;  /* 0x0002000001187983 */ /* 0x001ee80000100c00 */
[----:B-1----:R-:W3:Y:S04]  /*ff70*/  LDL.128 R28, [R1+0x210] ;  /* 0x00021000011c7983 */ /* 0x002ee80000100c00 */
[----:B----4-:R-:W4:Y:S04]  /*ff80*/  LDL.128 R32, [R1+0x220] ;  /* 0x0002200001207983 */ /* 0x010f280000100c00 */
        /* <DEDUP_REMOVED lines=9> */
[----:B--2---:R-:W4:Y:S04]  /*10020*/  LDL.128 R72, [R1+0x2c0] ;  /* 0x0002c00001487983 */ /* 0x004f280000100c00 */
[----:B------:R-:W4:Y:S04]  /*10030*/  LDL.128 R76, [R1+0x2d0] ;  /* 0x0002d000014c7983 */ /* 0x000f280000100c00 */
[----:B------:R-:W4:Y:S04]  /*10040*/  LDL.128 R80, [R1+0x2e0] ;  /* 0x0002e00001507983 */ /* 0x000f280000100c00 */
[----:B---3--:R-:W4:Y:S04]  /*10050*/  LDL.128 R84, [R1+0x2f0] ;  /* 0x0002f00001547983 */ /* 0x008f280000100c00 */
        /* <DEDUP_REMOVED lines=15> */
[----:B------:R-:W4:Y:S01]  /*10150*/  LDL.128 R148, [R1+0x3f0] ;  /* 0x0003f00001947983 */ /* 0x000f220000100c00 */
[----:B------:R-:W-:Y:S01]  /*10160*/  IMAD R4, R7, 0xc00, R4 ;  /* 0x00000c0007047824 */ /* 0x000fe200078e0204 */
[----:B------:R-:W-:-:S02]  /*10170*/  ISETP.NE.U32.AND P0, PT, R6, RZ, PT ;  /* 0x000000ff0600720c */ /* 0x000fc40003f05070 */
[----:B------:R-:W-:Y:S02]  /*10180*/  R2UR UR7, R5 ;  /* 0x00000000050772ca */ /* 0x000fe400000e0000 */
[----:B------:R-:W-:-:S09]  /*10190*/  R2UR UR6, R4 ;  /* 0x00000000040672ca */ /* 0x000fd200000e0000 */
[----:B------:R-:W-:Y:S01]  /*101a0*/  VOTEU.ANY UP0, P0 ;  /* 0x00000000003f7886 */ /* 0x000fe20000000100 */
[----:B------:R-:W-:Y:S02]  /*101b0*/  VIADD R6, R4, 0x80 ;  /* 0x0000008004067836 */ /* 0x000fe40000000000 */
[----:B------:R-:W-:Y:S01]  /*101c0*/  IMAD.MOV.U32 R7, RZ, RZ, R5 ;  /* 0x000000ffff077224 */ /* 0x000fe200078e0005 */
[----:B----4-:R-:W-:-:S06]  /*101d0*/  WARPGROUP.ARRIVE ;  /* 0x00000000000079c5 */ /* 0x010fcc0000000000 */
[----:B------:R-:W-:Y:S01]  /*101e0*/  HGMMA.64x256x16.F32.BF16 R24, R152, gdesc[UR4].tnspB, R24, UP0, gsb0 ;  /* 0x43e0000498187df0 */ /* 0x000fe2000b801818 */
        /* <DEDUP_REMOVED lines=494> */
.L_x_12016:
[----:B------:R-:W-:Y:S05]  /*120d0*/  BSYNC B0 ;  /* 0x0000000000007941 */ /* 0x000fea0003800000 */
.L_x_12015:
        /* <DEDUP_REMOVED lines=11> */
.L_x_11988:
[----:B0-----:R-:W0:Y:S01]  /*12190*/  LDC R2, c[0x0][0x448] ;  /* 0x00011200ff027b82 */ /* 0x001e220000000800 */
[----:B------:R-:W-:Y:S01]  /*121a0*/  VIADD R3, R4, 0x7f ;  /* 0x0000007f04037836 */ /* 0x000fe20000000000 */
[----:B------:R-:W-:-:S06]  /*121b0*/  ULDC UR4, c[0x0][0x9dc] ;  /* 0x0002770000047ab9 */ /* 0x000fcc0000000800 */
[----:B------:R-:W1:Y:S01]  /*121c0*/  LDC R6, c[0x0][0x9e4] ;  /* 0x00027900ff067b82 */ /* 0x000e620000000800 */
[----:B0-----:R-:W-:-:S13]  /*121d0*/  ISETP.NE.AND P0, PT, R2, 0x1, PT ;  /* 0x000000010200780c */ /* 0x001fda0003f05270 */
[----:B------:R-:W0:Y:S08]  /*121e0*/  @P0 LDC R2, c[0x0][0x44c] ;  /* 0x00011300ff020b82 */ /* 0x000e300000000800 */
[----:B------:R-:W2:Y:S01]  /*121f0*/  @P0 LDC R5, c[0x0][0x450] ;  /* 0x00011400ff050b82 */ /* 0x000ea20000000800 */
[----:B0-----:R-:W-:-:S05]  /*12200*/  @P0 IMAD.HI.U32 R2, R3, R2, RZ ;  /* 0x0000000203020227 */ /* 0x001fca00078e00ff */
[----:B--2---:R-:W-:Y:S02]  /*12210*/  @P0 SHF.R.U32.HI R3, RZ, R5, R2 ;  /* 0x00000005ff030219 */ /* 0x004fe40000011602 */
[----:B-1----:R-:W-:-:S03]  /*12220*/  ISETP.GE.AND P0, PT, R6, 0x1, PT ;  /* 0x000000010600780c */ /* 0x002fc60003f06270 */
[----:B------:R-:W-:-:S04]  /*12230*/  IMAD.IADD R3, R210, 0x1, R3 ;  /* 0x00000001d2037824 */ /* 0x000fc800078e0203 */
[----:B------:R-:W-:-:S06]  /*12240*/  VIADD R2, R3, -UR4 ;  /* 0x8000000403027c36 */ /* 0x000fcc0008000000 */
[----:B------:R-:W-:Y:S05]  /*12250*/  @!P0 BRA `(.L_x_12018) ;  /* 0x0000000000448947 */ /* 0x000fea0003800000 */
        /* <DEDUP_REMOVED lines=10> */
.L_x_12020:
[----:B------:R-:W-:-:S13]  /*12300*/  ISETP.NE.AND P0, PT, R6, 0x1, PT ;  /* 0x000000010600780c */ /* 0x000fda0003f05270 */
[----:B------:R-:W0:Y:S02]  /*12310*/  @P0 LDC.64 R4, c[0x0][0x9e8] ;  /* 0x00027a00ff040b82 */ /* 0x000e240000000a00 */
[----:B0-----:R-:W-:-:S05]  /*12320*/  @P0 IMAD.HI.U32 R4, R3, R4, RZ ;  /* 0x0000000403040227 */ /* 0x001fca00078e00ff */
[----:B------:R-:W-:-:S07]  /*12330*/  @P0 SHF.R.U32.HI R3, RZ, R5, R4 ;  /* 0x00000005ff030219 */ /* 0x000fce0000011604 */
.L_x_12021:
[----:B------:R-:W-:Y:S05]  /*12340*/  BSYNC B0 ;  /* 0x0000000000007941 */ /* 0x000fea0003800000 */
.L_x_12019:
[----:B------:R-:W-:-:S05]  /*12350*/  IMAD R3, R3, R6, RZ ;  /* 0x0000000603037224 */ /* 0x000fca00078e02ff */
[----:B------:R-:W-:-:S07]  /*12360*/  VIMNMX R2, R2, R3, !PT ;  /* 0x0000000302027248 */ /* 0x000fce0007fe0100 */
.L_x_12018:
[----:B------:R-:W-:-:S04]  /*12370*/  VIADD R2, R2, 0x5f ;  /* 0x0000005f02027836 */ /* 0x000fc80000000000 */
[----:B------:R-:W-:-:S05]  /*12380*/  IMAD.HI R2, R2, 0x2aaaaaab, RZ ;  /* 0x2aaaaaab02027827 */ /* 0x000fca00078e02ff */
[----:B------:R-:W-:-:S04]  /*12390*/  SHF.R.U32.HI R3, RZ, 0x1f, R2 ;  /* 0x0000001fff037819 */ /* 0x000fc80000011602 */
[----:B------:R-:W-:-:S04]  /*123a0*/  LEA.HI.SX32 R2, R2, R3, 0x1c ;  /* 0x0000000302027211 */ /* 0x000fc800078fe2ff */
[----:B------:R-:W-:-:S04]  /*123b0*/  VIMNMX R3, R195, R2, !PT ;  /* 0x00000002c3037248 */ /* 0x000fc80007fe0100 */
[----:B------:R-:W-:-:S13]  /*123c0*/  ISETP.GE.AND P0, PT, R0, R3, PT ;  /* 0x000000030000720c */ /* 0x000fda0003f06270 */
[----:B------:R-:W-:Y:S05]  /*123d0*/  @!P0 BRA `(.L_x_12022) ;  /* 0x0000005800bc8947 */ /* 0x000fea0003800000 */
.L_x_12041:
        /* <DEDUP_REMOVED lines=22> */
.L_x_12024:
[----:B------:R-:W-:Y:S05]  /*12540*/  BSYNC B0 ;  /* 0x0000000000007941 */ /* 0x000fea0003800000 */
.L_x_12023:
        /* <DEDUP_REMOVED lines=16> */
.L_x_12026:
[----:B------:R-:W-:Y:S05]  /*12650*/  BSYNC B0 ;  /* 0x0000000000007941 */ /* 0x000fea0003800000 */
.L_x_12025:
        /* <DEDUP_REMOVED lines=10> */
.L_x_12028:
[----:B------:R-:W-:Y:S05]  /*12700*/  BSYNC B0 ;  /* 0x0000000000007941 */ /* 0x000fea0003800000 */
.L_x_12027:
[----:B------:R-:W1:Y:S01]  /*12710*/  S2R R4, SR_TID.X ;  /* 0x0000000000047919 */ /* 0x000e620000002100 */
[----:B-----5:R-:W2:Y:S01]  /*12720*/  LDL R13, [R1+0x1b8] ;  /* 0x0001b800010d7983 */ /* 0x020ea20000100800 */
[----:B-1----:R-:W-:-:S03]  /*12730*/  SHF.R.U32.HI R6, RZ, 0x7, R4 ;  /* 0x00000007ff067819 */ /* 0x002fc60000011604 */
[----:B------:R-:W2:Y:S01]  /*12740*/  LDL.64 R4, [R1+0x78] ;  /* 0x0000780001047983 */ /* 0x000ea20000100a00 */
[----:B------:R-:W-:Y:S05]  /*12750*/  WARPSYNC.ALL ;  /* 0x0000000000007948 */ /* 0x000fea0003800000 */
[----:B------:R-:W-:Y:S01]  /*12760*/  IADD3 R14, -R6, 0xb, RZ ;  /* 0x0000000b060e7810 */ /* 0x000fe20007ffe1ff */
        /* <DEDUP_REMOVED lines=8> */
[----:B------:R-:W-:Y:S01]  /*127f0*/  VIADD R12, R4, 0x2 ;  /* 0x00000002040c7836 */ /* 0x000fe20000000000 */
[----:B------:R0:W-:Y:S01]  /*12800*/  STL [R1+0x60], RZ ;  /* 0x000060ff01007387 */ /* 0x0001e20000100800 */
[----:B------:R-:W-:Y:S02]  /*12810*/  IMAD.MOV.U32 R13, RZ, RZ, R5 ;  /* 0x000000ffff0d7224 */ /* 0x000fe400078e0005 */
[----:B------:R-:W-:-:S05]  /*12820*/  IMAD.MOV.U32 R2, RZ, RZ, 0x1 ;  /* 0x00000001ff027424 */ /* 0x000fca00078e00ff */
[----:B------:R0:W-:Y:S04]  /*12830*/  STL [R1+0x60], R2 ;  /* 0x0000600201007387 */ /* 0x0001e80000100800 */
[----:B------:R0:W-:Y:S04]  /*12840*/  STL [R1+0x60], R2 ;  /* 0x0000600201007387 */ /* 0x0001e80000100800 */
[----:B------:R0:W-:Y:S04]  /*12850*/  STL [R1+0x60], R2 ;  /* 0x0000600201007387 */ /* 0x0001e80000100800 */
[----:B------:R0:W-:Y:S01]  /*12860*/  STL [R1+0x60], R2 ;  /* 0x0000600201007387 */ /* 0x0001e20000100800 */
[----:B---3--:R-:W-:-:S02]  /*12870*/  R2UR UR4, R20 ;  /* 0x00000000140472ca */ /* 0x008fc400000e0000 */
        /* <DEDUP_REMOVED lines=20> */
[----:B------:R-:W-:Y:S02]  /*129c0*/  WARPGROUP.DEPBAR.LE gsb0, 0x0 ;  /* 0x00008000000079c5 */ /* 0x000fe40000010000 */
[----:B------:R-:W-:-:S09]  /*129d0*/  WARPGROUP.ARRIVE ;  /* 0x00000000000079c5 */ /* 0x000fd20000000000 */
        /* <DEDUP_REMOVED lines=16> */
[----:B0-----:R-:W-:Y:S05]  /*12ae0*/  @!P0 BRA `(.L_x_12031) ;  /* 0x0000000000048947 */ /* 0x001fea0003800000 */
[----:B------:R-:W-:Y:S01]  /*12af0*/  BPT.TRAP 0x1 ;  /* 0x000000040000795c */ /* 0x000fe20000300000 */
.L_x_12031:
[----:B------:R-:W-:Y:S05]  /*12b00*/  BSYNC B0 ;  /* 0x0000000000007941 */ /* 0x000fea0003800000 */
.L_x_12030:
        /* <DEDUP_REMOVED lines=10> */
[----:B------:R-:W2:Y:S04]  /*12bb0*/  LDL.64 R4, [R1+0x1d0] ;  /* 0x0001d00001047983 */ /* 0x000ea80000100a00 */
[----:B------:R-:W3:Y:S04]  /*12bc0*/  LDL R115, [R1+0x1f0] ;  /* 0x0001f00001737983 */ /* 0x000ee80000100800 */
        /* <DEDUP_REMOVED lines=16> */
[----:B--2---:R-:W-:-:S04]  /*12cd0*/  FMNMX.FTZ R8, R24, R4, !PT ;  /* 0x0000000418087209 */ /* 0x004fc80007810000 */
[----:B0-----:R-:W-:-:S04]  /*12ce0*/  FMNMX.FTZ R9, R25, R8, !PT ;  /* 0x0000000819097209 */ /* 0x001fc80007810000 */
        /* <DEDUP_REMOVED lines=49> */
[----:B0-----:R-:W-:-:S03]  /*13000*/  FMNMX.FTZ R8, R9, R10, !PT ;  /* 0x0000000a09087209 */ /* 0x001fc60007810000 */
[----:B------:R-:W-:Y:S04]  /*13010*/  STL.64 [R1+0x1d0], R6 ;  /* 0x0001d00601007387 */ /* 0x000fe80000100a00 */
[----:B------:R-:W2:Y:S04]  /*13020*/  LDL R9, [R1+0x1d4] ;  /* 0x0001d40001097983 */ /* 0x000ea80000100800 */
[----:B------:R-:W-:Y:S04]  /*13030*/  STL [R1+0x1d0], R8 ;  /* 0x0001d00801007387 */ /* 0x000fe80000100800 */
[----:B------:R-:W3:Y:S04]  /*13040*/  LDL R10, [R1+0x1d0] ;  /* 0x0001d000010a7983 */ /* 0x000ee80000100800 */
[----:B--2---:R-:W0:Y:S02]  /*13050*/  SHFL.BFLY PT, R6, R9, 0x2, 0x1f ;  /* 0x0c401f0009067f89 */ /* 0x004e2400000e0000 */
[----:B0-----:R-:W-:Y:S01]  /*13060*/  FMNMX.FTZ R6, R6, R9, !PT ;  /* 0x0000000906067209 */ /* 0x001fe20007810000 */
[----:B---3--:R-:W-:Y:S01]  /*13070*/  FADD.FTZ R4, R4, -R10 ;  /* 0x8000000a04047221 */ /* 0x008fe20000010000 */
[----:B------:R-:W2:Y:S04]  /*13080*/  LDL.64 R8, [R1+0x370] ;  /* 0x0003700001087983 */ /* 0x000ea80000100a00 */
[----:B------:R-:W0:Y:S01]  /*13090*/  SHFL.BFLY PT, R93, R6, 0x1, 0x1f ;  /* 0x0c201f00065d7f89 */ /* 0x000e2200000e0000 */
[----:B------:R-:W-:Y:S01]  /*130a0*/  FMUL.FTZ R92, R4, R115 ;  /* 0x00000073045c7220 */ /* 0x000fe20000410000 */
[----:B------:R-:W-:-:S02]  /*130b0*/  FMUL.FTZ R4, R115, R10 ;  /* 0x0000000a73047220 */ /* 0x000fc40000410000 */
[----:B------:R-:W3:Y:S02]  /*130c0*/  LDL.64 R10, [R1+0x360] ;  /* 0x00036000010a7983 */ /* 0x000ee40000100a00 */
        /* <DEDUP_REMOVED lines=25> */
[----:B------:R-:W-:Y:S01]  /*13260*/  FADD.FTZ R4, R5, -R93 ;  /* 0x8000005d05047221 */ /* 0x000fe20000010000 */
[----:B------:R-:W2:Y:S03]  /*13270*/  LDL.64 R64, [R1+0x2d0] ;  /* 0x0002d00001407983 */ /* 0x000ea60000100a00 */
[----:B------:R-:W-:Y:S01]  /*13280*/  FMUL.FTZ R4, R115, R4 ;  /* 0x0000000473047220 */ /* 0x000fe20000410000 */
[----:B------:R-:W2:Y:S03]  /*13290*/  LDL.64 R44, [R1+0x3f8] ;  /* 0x0003f800012c7983 */ /* 0x000ea60000100a00 */
[----:B------:R0:W-:Y:S01]  /*132a0*/  MUFU.EX2 R69, R4 ;  /* 0x0000000400457308 */ /* 0x0001e20000000800 */
[----:B------:R-:W2:Y:S04]  /*132b0*/  LDL.64 R48, [R1+0x280] ;  /* 0x0002800001307983 */ /* 0x000ea80000100a00 */
[----:B------:R-:W2:Y:S04]  /*132c0*/  LDL.64 R52, [R1+0x290] ;  /* 0x0002900001347983 */ /* 0x000ea80000100a00 */
[----:B0-----:R-:W2:Y:S04]  /*132d0*/  LDL.64 R4, [R1+0x380] ;  /* 0x0003800001047983 */ /* 0x001ea80000100a00 */
[----:B------:R-:W2:Y:S04]  /*132e0*/  LDL.64 R56, [R1+0x2a0] ;  /* 0x0002a00001387983 */ /* 0x000ea80000100a00 */
[----:B------:R-:W2:Y:S04]  /*132f0*/  LDL.64 R60, [R1+0x2b0] ;  /* 0x0002b000013c7983 */ /* 0x000ea80000100a00 */
[----:B------:R-:W2:Y:S04]  /*13300*/  LDL.64 R24, [R1+0x300] ;  /* 0x0003000001187983 */ /* 0x000ea80000100a00 */
[----:B------:R-:W2:Y:S04]  /*13310*/  LDL.64 R28, [R1+0x310] ;  /* 0x00031000011c7983 */ /* 0x000ea80000100a00 */
[----:B------:R-:W2:Y:S04]  /*13320*/  LDL.64 R32, [R1+0x320] ;  /* 0x0003200001207983 */ /* 0x000ea80000100a00 */
[----:B------:R-:W2:Y:S04]  /*13330*/  LDL.64 R36, [R1+0x330] ;  /* 0x0003300001247983 */ /* 0x000ea80000100a00 */
[----:B------:R-:W2:Y:S04]  /*13340*/  LDL.64 R40, [R1+0x340] ;  /* 0x0003400001287983 */ /* 0x000ea80000100a00 */
[----:B------:R-:W2:Y:S01]  /*13350*/  LDL.64 R6, [R1+0x350] ;  /* 0x0003500001067983 */ /* 0x000ea20000100a00 */
[----:B------:R-:W-:-:S04]  /*13360*/  FMUL.FTZ R118, R93, R115 ;  /* 0x000000735d767220 */ /* 0x000fc80000410000 */
[-CC-:B------:R-:W-:Y:S01]  /*13370*/  FFMA.FTZ R153, R26, R115.reuse, -R118.reuse ;  /* 0x000000731a997223 */ /* 0x180fe20000010876 */
[-CC-:B------:R-:W-:Y:S01]  /*13380*/  FFMA.FTZ R104, R27, R115.reuse, -R118.reuse ;  /* 0x000000731b687223 */ /* 0x180fe20000010876 */
[----:B------:R-:W-:Y:S01]  /*13390*/  MUFU.EX2 R92, R92 ;  /* 0x0000005c005c7308 */ /* 0x000fe20000000800 */
[-CC-:B------:R-:W-:Y:S01]  /*133a0*/  FFMA.FTZ R155, R30, R115.reuse, -R118.reuse ;  /* 0x000000731e9b7223 */ /* 0x180fe20000010876 */
        /* <DEDUP_REMOVED lines=24> */
[-CC-:B------:R-:W-:Y:S01]  /*13530*/  FFMA.FTZ R175, R55, R115.reuse, -R118.reuse ;  /* 0x0000007337af7223 */ /* 0x180fe20000010876 */
[-CC-:B------:R-:W-:Y:S01]  /*13540*/  FFMA.FTZ R121, R58, R115.reuse, -R118.reuse ;  /* 0x000000733a797223 */ /* 0x180fe20000010876 */
[----:B------:R-:W-:-:S05]  /*13550*/  FFMA.FTZ R177, R59, R115, -R118 ;  /* 0x000000733bb17223 */ /* 0x000fca0000010876 */
[----:B------:R-:W-:Y:S01]  /*13560*/  MUFU.EX2 R172, R172 ;  /* 0x000000ac00ac7308 */ /* 0x000fe20000000800 */
[-CC-:B------:R-:W-:Y:S01]  /*13570*/  FFMA.FTZ R179, R62, R115.reuse, -R118.reuse ;  /* 0x000000733eb37223 */ /* 0x180fe20000010876 */
[-CC-:B------:R-:W-:Y:S01]  /*13580*/  FFMA.FTZ R120, R63, R115.reuse, -R118.reuse ;  /* 0x000000733f787223 */ /* 0x180fe20000010876 */
[-CC-:B------:R-:W-:Y:S01]  /*13590*/  FFMA.FTZ R181, R66, R115.reuse, -R118.reuse ;  /* 0x0000007342b57223 */ /* 0x180fe20000010876 */
[-CC-:B------:R-:W-:Y:S01]  /*135a0*/  FFMA.FTZ R119, R67, R115.reuse, -R118.reuse ;  /* 0x0000007343777223 */ /* 0x180fe20000010876 */
[----:B------:R-:W-:Y:S01]  /*135b0*/  FFMA.FTZ R183, R70, R115, -R118 ;  /* 0x0000007346b77223 */ /* 0x000fe20000010876 */
[----:B------:R-:W2:Y:S02]  /*135c0*/  LDL.64 R26, [R1+0x3d0] ;  /* 0x0003d000011a7983 */ /* 0x000ea40000100a00 */
[----:B------:R-:W4:Y:S08]  /*135d0*/  MUFU.EX2 R153, R153 ;  /* 0x0000009900997308 */ /* 0x000f300000000800 */
[----:B------:R-:W0:Y:S08]  /*135e0*/  MUFU.EX2 R104, R104 ;  /* 0x0000006800687308 */ /* 0x000e300000000800 */
[----:B------:R-:W1:Y:S01]  /*135f0*/  MUFU.EX2 R155, R155 ;  /* 0x0000009b009b7308 */ /* 0x000e620000000800 */
[----:B----4-:R-:W-:Y:S01]  /*13600*/  FFMA.FTZ R73, R73, R69, R153 ;  /* 0x0000004549497223 */ /* 0x010fe20000010099 */
[----:B------:R-:W-:-:S06]  /*13610*/  FFMA.FTZ R72, R92, R72, R152 ;  /* 0x000000485c487223 */ /* 0x000fcc0000010098 */
[----:B------:R-:W-:Y:S08]  /*13620*/  MUFU.EX2 R86, R86 ;  /* 0x0000005600567308 */ /* 0x000ff00000000800 */
        /* <DEDUP_REMOVED lines=21> */
[C---:B---3--:R-:W-:Y:S01]  /*13780*/  FMUL.FTZ R11, R92.reuse, R11 ;  /* 0x0000000b5c0b7220 */ /* 0x048fe20000410000 */
[C---:B------:R-:W-:Y:S01]  /*13790*/  FMUL.FTZ R10, R92.reuse, R10 ;  /* 0x0000000a5c0a7220 */ /* 0x040fe20000410000 */
[C---:B--2---:R-:W-:Y:S01]  /*137a0*/  FMUL.FTZ R9, R92.reuse, R9 ;  /* 0x000000095c097220 */ /* 0x044fe20000410000 */
[----:B------:R-:W-:Y:S01]  /*137b0*/  FMUL.FTZ R8, R92, R8 ;  /* 0x000000085c087220 */ /* 0x000fe20000410000 */
[----:B------:R-:W0:Y:S01]  /*137c0*/  MUFU.EX2 R165, R165 ;  /* 0x000000a500a57308 */ /* 0x000e220000000800 */
[----:B-1----:R-:W-:Y:S01]  /*137d0*/  FADD.FTZ R38, R155, R34 ;  /* 0x000000229b267221 */ /* 0x002fe20000010000 */
[----:B------:R-:W-:Y:S01]  /*137e0*/  FADD.FTZ R34, R154, R35 ;  /* 0x000000239a227221 */ /* 0x000fe20000010000 */
[C---:B------:R-:W-:Y:S01]  /*137f0*/  FMUL.FTZ R21, R92.reuse, R21 ;  /* 0x000000155c157220 */ /* 0x040fe20000410000 */
[C---:B------:R-:W-:Y:S01]  /*13800*/  FMUL.FTZ R20, R92.reuse, R20 ;  /* 0x000000145c147220 */ /* 0x040fe20000410000 */
[----:B------:R-:W2:Y:S03]  /*13810*/  LDL.64 R30, [R1+0x3e0] ;  /* 0x0003e000011e7983 */ /* 0x000ea60000100a00 */
[----:B------:R-:W1:Y:S01]  /*13820*/  MUFU.EX2 R106, R106 ;  /* 0x0000006a006a7308 */ /* 0x000e620000000800 */
[----:B----4-:R-:W-:Y:S01]  /*13830*/  FADD.FTZ R38, R105, R38 ;  /* 0x0000002669267221 */ /* 0x010fe20000010000 */
[----:B------:R-:W-:Y:S01]  /*13840*/  FADD.FTZ R35, R111, R34 ;  /* 0x000000226f237221 */ /* 0x000fe20000010000 */
[----:B------:R-:W-:Y:S01]  /*13850*/  FMUL.FTZ R83, R92, R83 ;  /* 0x000000535c537220 */ /* 0x000fe20000410000 */
[----:B------:R-:W-:-:S04]  /*13860*/  FMUL.FTZ R45, R69, R45 ;  /* 0x0000002d452d7220 */ /* 0x000fc80000410000 */
[----:B------:R-:W3:Y:S01]  /*13870*/  MUFU.EX2 R167, R167 ;  /* 0x000000a700a77308 */ /* 0x000ee20000000800 */
[----:B0-----:R-:W-:Y:S01]  /*13880*/  FADD.FTZ R39, R165, R38 ;  /* 0x00000026a5277221 */ /* 0x001fe20000010000 */
[----:B------:R-:W-:Y:S01]  /*13890*/  FADD.FTZ R35, R164, R35 ;  /* 0x00000023a4237221 */ /* 0x000fe20000010000 */
[C---:B------:R-:W-:Y:S01]  /*138a0*/  FMUL.FTZ R65, R92.reuse, R65 ;  /* 0x000000415c417220 */ /* 0x040fe20000410000 */
[----:B------:R-:W-:Y:S01]  /*138b0*/  FMUL.FTZ R64, R92, R64 ;  /* 0x000000405c407220 */ /* 0x000fe20000410000 */
[----:B------:R-:W-:-:S03]  /*138c0*/  FMUL.FTZ R44, R69, R44 ;  /* 0x0000002c452c7220 */ /* 0x000fc60000410000 */
[----:B------:R-:W0:Y:S01]  /*138d0*/  MUFU.EX2 R107, R107 ;  /* 0x0000006b006b7308 */ /* 0x000e220000000800 */
[----:B-1----:R-:W-:Y:S01]  /*138e0*/  FADD.FTZ R34, R106, R39 ;  /* 0x000000276a227221 */ /* 0x002fe20000010000 */
[----:B------:R-:W-:Y:S01]  /*138f0*/  FADD.FTZ R35, R112, R35 ;  /* 0x0000002370237221 */ /* 0x000fe20000010000 */
[C---:B------:R-:W-:Y:S01]  /*13900*/  FMUL.FTZ R5, R92.reuse, R5 ;  /* 0x000000055c057220 */ /* 0x040fe20000410000 */
[C---:B------:R-:W-:Y:S01]  /*13910*/  FMUL.FTZ R4, R92.reuse, R4 ;  /* 0x000000045c047220 */ /* 0x040fe20000410000 */
[C---:B------:R-:W-:Y:S01]  /*13920*/  FMUL.FTZ R49, R92.reuse, R49 ;  /* 0x000000315c317220 */ /* 0x040fe20000410000 */
[C---:B------:R-:W-:Y:S01]  /*13930*/  FMUL.FTZ R48, R92.reuse, R48 ;  /* 0x000000305c307220 */ /* 0x040fe20000410000 */
[----:B------:R-:W-:Y:S01]  /*13940*/  FMUL.FTZ R53, R92, R53 ;  /* 0x000000355c357220 */ /* 0x000fe20000410000 */
[----:B------:R-:W1:Y:S01]  /*13950*/  MUFU.EX2 R169, R169 ;  /* 0x000000a900a97308 */ /* 0x000e620000000800 */
[----:B---3--:R-:W-:Y:S01]  /*13960*/  FADD.FTZ R38, R167, R34 ;  /* 0x00000022a7267221 */ /* 0x008fe20000010000 */
[----:B------:R-:W-:Y:S01]  /*13970*/  FADD.FTZ R34, R166, R35 ;  /* 0x00000023a6227221 */ /* 0x000fe20000010000 */
[C---:B------:R-:W-:Y:S01]  /*13980*/  FMUL.FTZ R52, R92.reuse, R52 ;  /* 0x000000345c347220 */ /* 0x040fe20000410000 */
[C---:B------:R-:W-:Y:S01]  /*13990*/  FMUL.FTZ R57, R92.reuse, R57 ;  /* 0x000000395c397220 */ /* 0x040fe20000410000 */
[----:B------:R-:W-:-:S03]  /*139a0*/  FMUL.FTZ R56, R92, R56 ;  /* 0x000000385c387220 */ /* 0x000fc60000410000 */
[----:B------:R-:W3:Y:S01]  /*139b0*/  MUFU.EX2 R116, R116 ;  /* 0x0000007400747308 */ /* 0x000ee20000000800 */
[----:B0-----:R-:W-:Y:S01]  /*139c0*/  FADD.FTZ R38, R107, R38 ;  /* 0x000000266b267221 */ /* 0x001fe20000010000 */
[----:B------:R-:W-:Y:S01]  /*139d0*/  FADD.FTZ R35, R113, R34 ;  /* 0x0000002271237221 */ /* 0x000fe20000010000 */
[C---:B------:R-:W-:Y:S01]  /*139e0*/  FMUL.FTZ R61, R92.reuse, R61 ;  /* 0x0000003d5c3d7220 */ /* 0x040fe20000410000 */
[C---:B------:R-:W-:Y:S01]  /*139f0*/  FMUL.FTZ R60, R92.reuse, R60 ;  /* 0x0000003c5c3c7220 */ /* 0x040fe20000410000 */
[C---:B------:R-:W-:Y:S01]  /*13a00*/  FMUL.FTZ R25, R92.reuse, R25 ;  /* 0x000000195c197220 */ /* 0x040fe20000410000 */
[C---:B------:R-:W-:Y:S01]  /*13a10*/  FMUL.FTZ R24, R92.reuse, R24 ;  /* 0x000000185c187220 */ /* 0x040fe20000410000 */
[----:B------:R-:W-:Y:S01]  /*13a20*/  FMUL.FTZ R29, R92, R29 ;  /* 0x0000001d5c1d7220 */ /* 0x000fe20000410000 */
        /* <DEDUP_REMOVED lines=13> */
[C---:B------:R-:W-:Y:S01]  /*13b00*/  FMUL.FTZ R7, R92.reuse, R7 ;  /* 0x000000075c077220 */ /* 0x040fe20000410000 */
[C---:B------:R-:W-:Y:S01]  /*13b10*/  FMUL.FTZ R6, R92.reuse, R6 ;  /* 0x000000065c067220 */ /* 0x040fe20000410000 */
[----:B------:R-:W-:Y:S01]  /*13b20*/  FMUL.FTZ R82, R92, R82 ;  /* 0x000000525c527220 */ /* 0x000fe20000410000 */
[----:B------:R-:W3:Y:S01]  /*13b30*/  MUFU.EX2 R173, R173 ;  /* 0x000000ad00ad7308 */ /* 0x000ee20000000800 */
[----:B------:R-:W-:Y:S01]  /*13b40*/  FFMA.FTZ R118, R71, R115, -R118 ;  /* 0x0000007347767223 */ /* 0x000fe20000010876 */
[----:B0-----:R-:W-:Y:S01]  /*13b50*/  FADD.FTZ R34, R171, R34 ;  /* 0x00000022ab227221 */ /* 0x001fe20000010000 */
[----:B------:R-:W4:Y:S04]  /*13b60*/  LDL.64 R46, [R1+0x248] ;  /* 0x00024800012e7983 */ /* 0x000f280000100a00 */
[----:B------:R-:W4:Y:S01]  /*13b70*/  LDL.64 R50, [R1+0x268] ;  /* 0x0002680001327983 */ /* 0x000f220000100a00 */
[----:B------:R-:W0:Y:S01]  /*13b80*/  MUFU.EX2 R122, R122 ;  /* 0x0000007a007a7308 */ /* 0x000e220000000800 */
[----:B------:R-:W-:Y:S01]  /*13b90*/  FADD.FTZ R35, R110, R35 ;  /* 0x000000236e237221 */ /* 0x000fe20000010000 */
[----:B-1----:R-:W-:Y:S01]  /*13ba0*/  FADD.FTZ R34, R117, R34 ;  /* 0x0000002275227221 */ /* 0x002fe20000010000 */
[----:B------:R-:W2:Y:S04]  /*13bb0*/  LDL.64 R66, [R1+0x3c0] ;  /* 0x0003c00001427983 */ /* 0x000ea80000100a00 */
[----:B------:R-:W4:Y:S01]  /*13bc0*/  LDL.64 R58, [R1+0x2a8] ;  /* 0x0002a800013a7983 */ /* 0x000f220000100a00 */
[----:B------:R-:W1:Y:S01]  /*13bd0*/  MUFU.EX2 R115, R54 ;  /* 0x0000003600737308 */ /* 0x000e620000000800 */
[----:B------:R-:W-:Y:S01]  /*13be0*/  FADD.FTZ R35, R170, R35 ;  /* 0x00000023aa237221 */ /* 0x000fe20000010000 */
[----:B---3--:R-:W-:Y:S01]  /*13bf0*/  FADD.FTZ R39, R173, R34 ;  /* 0x00000022ad277221 */ /* 0x008fe20000010000 */
[----:B------:R-:W3:Y:S05]  /*13c00*/  LDL.64 R62, [R1+0x348] ;  /* 0x00034800013e7983 */ /* 0x000eea0000100a00 */
[----:B------:R-:W1:Y:S01]  /*13c10*/  MUFU.EX2 R175, R175 ;  /* 0x000000af00af7308 */ /* 0x000e620000000800 */
[----:B------:R-:W-:Y:S01]  /*13c20*/  FADD.FTZ R35, R172, R35 ;  /* 0x00000023ac237221 */ /* 0x000fe20000010000 */
[----:B0-----:R-:W-:-:S06]  /*13c30*/  FADD.FTZ R34, R122, R39 ;  /* 0x000000277a227221 */ /* 0x001fcc0000010000 */
[----:B------:R-:W0:Y:S01]  /*13c40*/  MUFU.EX2 R121, R121 ;  /* 0x0000007900797308 */ /* 0x000e220000000800 */
[----:B------:R-:W-:Y:S01]  /*13c50*/  FADD.FTZ R35, R86, R35 ;  /* 0x0000002356237221 */ /* 0x000fe20000010000 */
[----:B-1----:R-:W-:-:S06]  /*13c60*/  FADD.FTZ R38, R115, R34 ;  /* 0x0000002273267221 */ /* 0x002fcc0000010000 */
[----:B------:R-:W1:Y:S01]  /*13c70*/  MUFU.EX2 R177, R177 ;  /* 0x000000b100b17308 */ /* 0x000e620000000800 */
[----:B------:R-:W-:Y:S01]  /*13c80*/  FADD.FTZ R34, R174, R35 ;  /* 0x00000023ae227221 */ /* 0x000fe20000010000 */
[----:B------:R-:W-:-:S06]  /*13c90*/  FADD.FTZ R38, R175, R38 ;  /* 0x00000026af267221 */ /* 0x000fcc0000010000 */
        /* <DEDUP_REMOVED lines=14> */
[----:B-1----:R-:W-:Y:S01]  /*13d80*/  FADD.FTZ R38, R181, R38 ;  /* 0x00000026b5267221 */ /* 0x002fe20000010000 */
[----:B------:R1:W-:Y:S04]  /*13d90*/  STL.64 [R1+0x2d0], R64 ;  /* 0x0002d04001007387 */ /* 0x0003e80000100a00 */
[----:B------:R1:W-:Y:S01]  /*13da0*/  STL.64 [R1+0x380], R4 ;  /* 0x0003800401007387 */ /* 0x0003e20000100a00 */
[----:B------:R-:W1:Y:S01]  /*13db0*/  MUFU.EX2 R118, R118 ;  /* 0x0000007600767308 */ /* 0x000e620000000800 */
[----:B------:R-:W-:Y:S01]  /*13dc0*/  FADD.FTZ R35, R180, R35 ;  /* 0x00000023b4237221 */ /* 0x000fe20000010000 */
[----:B------:R-:W-:Y:S01]  /*13dd0*/  FADD.FTZ R38, R119, R38 ;  /* 0x0000002677267221 */ /* 0x000fe20000010000 */
[----:B------:R-:W-:Y:S02]  /*13de0*/  STL.64 [R1+0x3f8], R44 ;  /* 0x0003f82c01007387 */ /* 0x000fe40000100a00 */
[----:B------:R-:W-:-:S02]  /*13df0*/  FADD.FTZ R35, R90, R35 ;  /* 0x000000235a237221 */ /* 0x000fc40000010000 */
[----:B------:R-:W-:Y:S01]  /*13e00*/  STL.64 [R1+0x200], R74 ;  /* 0x0002004a01007387 */ /* 0x000fe20000100a00 */
[----:B0-----:R-:W-:Y:S01]  /*13e10*/  FADD.FTZ R43, R183, R38 ;  /* 0x00000026b72b7221 */ /* 0x001fe20000010000 */
[----:B------:R-:W-:Y:S01]  /*13e20*/  FADD.FTZ R39, R182, R35 ;  /* 0x00000023b6277221 */ /* 0x000fe20000010000 */
[C---:B-1----:R-:W-:Y:S01]  /*13e30*/  FMUL.FTZ R65, R92.reuse, R13 ;  /* 0x0000000d5c417220 */ /* 0x042fe20000410000 */
[----:B------:R-:W-:Y:S01]  /*13e40*/  FMUL.FTZ R64, R92, R12 ;  /* 0x0000000c5c407220 */ /* 0x000fe20000410000 */
[----:B------:R-:W-:Y:S01]  /*13e50*/  STL.64 [R1+0x210], R76 ;  /* 0x0002104c01007387 */ /* 0x000fe20000100a00 */
[----:B------:R-:W-:Y:S01]  /*13e60*/  FADD.FTZ R34, R68, R39 ;  /* 0x0000002744227221 */ /* 0x000fe20000010000 */
[----:B------:R-:W-:Y:S02]  /*13e70*/  FADD.FTZ R35, R118, R43 ;  /* 0x0000002b76237221 */ /* 0x000fe40000010000 */
[----:B------:R-:W-:Y:S01]  /*13e80*/  STL.64 [R1+0x220], R78 ;  /* 0x0002204e01007387 */ /* 0x000fe20000100a00 */
[C---:B------:R-:W-:Y:S01]  /*13e90*/  FMUL.FTZ R5, R92.reuse, R15 ;  /* 0x0000000f5c057220 */ /* 0x040fe20000410000 */
[----:B------:R-:W-:-:S02]  /*13ea0*/  FMUL.FTZ R4, R92, R14 ;  /* 0x0000000e5c047220 */ /* 0x000fc40000410000 */
[----:B------:R0:W-:Y:S04]  /*13eb0*/  STL.64 [R1+0x1e0], R34 ;  /* 0x0001e02201007387 */ /* 0x0001e80000100a00 */
[----:B------:R1:W-:Y:S04]  /*13ec0*/  STL.64 [R1+0x280], R48 ;  /* 0x0002803001007387 */ /* 0x0003e80000100a00 */
        /* <DEDUP_REMOVED lines=14> */
[----:B0-----:R-:W3:Y:S04]  /*13fb0*/  LDL.64 R34, [R1+0x208] ;  /* 0x0002080001227983 */ /* 0x001ee80000100a00 */
[----:B------:R-:W3:Y:S04]  /*13fc0*/  LDL.64 R38, [R1+0x218] ;  /* 0x0002180001267983 */ /* 0x000ee80000100a00 */
[----:B------:R-:W3:Y:S04]  /*13fd0*/  LDL.64 R42, [R1+0x228] ;  /* 0x00022800012a7983 */ /* 0x000ee80000100a00 */
[----:B------:R-:W3:Y:S04]  /*13fe0*/  LDL.64 R44, [R1+0x238] ;  /* 0x00023800012c7983 */ /* 0x000ee80000100a00 */
[----:B-1----:R-:W3:Y:S04]  /*13ff0*/  LDL.64 R48, [R1+0x258] ;  /* 0x0002580001307983 */ /* 0x002ee80000100a00 */
        /* <DEDUP_REMOVED lines=22> */
[----:B------:R0:W-:Y:S04]  /*14160*/  STL.64 [R1+0x2e0], R82 ;  /* 0x0002e05201007387 */ /* 0x0001e80000100a00 */
[----:B0-----:R-:W3:Y:S04]  /*14170*/  LDL R82, [R1+0x28] ;  /* 0x0000280001527983 */ /* 0x001ee80000100800 */
[----:B------:R0:W-:Y:S04]  /*14180*/  STL.64 [R1+0x390], R4 ;  /* 0x0003900401007387 */ /* 0x0001e80000100a00 */
[----:B0-----:R0:W5:Y:S01]  /*14190*/  LDL.64 R4, [R1+0x1b8] ;  /* 0x0001b80001047983 */ /* 0x0011620000100a00 */
        /* <DEDUP_REMOVED lines=20> */
[C---:B----4-:R-:W-:Y:S01]  /*142e0*/  FMUL.FTZ R47, R69.reuse, R47 ;  /* 0x0000002f452f7220 */ /* 0x050fe20000410000 */
[C---:B------:R-:W-:Y:S01]  /*142f0*/  FMUL.FTZ R46, R69.reuse, R46 ;  /* 0x0000002e452e7220 */ /* 0x040fe20000410000 */
[C---:B------:R-:W-:Y:S01]  /*14300*/  FMUL.FTZ R51, R69.reuse, R51 ;  /* 0x0000003345337220 */ /* 0x040fe20000410000 */
[C---:B------:R-:W-:Y:S01]  /*14310*/  FMUL.FTZ R50, R69.reuse, R50 ;  /* 0x0000003245327220 */ /* 0x040fe20000410000 */
[C---:B------:R-:W-:Y:S01]  /*14320*/  FMUL.FTZ R59, R69.reuse, R59 ;  /* 0x0000003b453b7220 */ /* 0x040fe20000410000 */
        /* <DEDUP_REMOVED lines=14> */
[----:B------:R0:W-:Y:S04]  /*14410*/  STL.64 [R1+0x248], R46 ;  /* 0x0002482e01007387 */ /* 0x0001e80000100a00 */
[----:B------:R0:W-:Y:S04]  /*14420*/  STL.64 [R1+0x268], R50 ;  /* 0x0002683201007387 */ /* 0x0001e80000100a00 */
[----:B------:R0:W-:Y:S04]  /*14430*/  STL.64 [R1+0x2a8], R58 ;  /* 0x0002a83a01007387 */ /* 0x0001e80000100a00 */
        /* <DEDUP_REMOVED lines=111> */
.L_x_12033:
[----:B------:R-:W-:Y:S05]  /*14b30*/  BSYNC B0 ;  /* 0x0000000000007941 */ /* 0x000fea0003800000 */
.L_x_12032:
        /* <DEDUP_REMOVED lines=8> */
.L_x_12035:
[----:B------:R-:W-:Y:S05]  /*14bc0*/  BSYNC B0 ;  /* 0x0000000000007941 */ /* 0x000fea0003800000 */
.L_x_12034:
[----:B------:R-:W-:Y:S04]  /*14bd0*/  BSSY B0, `(.L_x_12036) ;  /* 0x0000004000007945 */ /* 0x000fe80003800000 */
[----:B-1----:R-:W-:Y:S05]  /*14be0*/  @P0 BRA `(.L_x_12037) ;  /* 0x0000000000080947 */ /* 0x002fea0003800000 */
[----:B------:R-:W1:Y:S02]  /*14bf0*/  SYNCS.PHASECHK.TRANS64.TRYWAIT P0, [R4+URZ], R5 ;  /* 0x00000005040075a7 */ /* 0x000e64000800017f */
[----:B-1----:R-:W-:Y:S05]  /*14c00*/  @!P0 BRA `(.L_x_12038) ;  /* 0x0000019800448947 */ /* 0x002fea0003800000 */
.L_x_12037:
[----:B------:R-:W-:Y:S05]  /*14c10*/  BSYNC B0 ;  /* 0x0000000000007941 */ /* 0x000fea0003800000 */
.L_x_12036:
[----:B------:R-:W2:Y:S01]  /*14c20*/  S2R R137, SR_TID.X ;  /* 0x0000000000897919 */ /* 0x000ea20000002100 */
[----:B------:R-:W3:Y:S04]  /*14c30*/  LDL R6, [R1+0x200] ;  /* 0x0002000001067983 */ /* 0x000ee80000100800 */
[----:B------:R-:W4:Y:S04]  /*14c40*/  LDL R7, [R1+0x204] ;  /* 0x0002040001077983 */ /* 0x000f280000100800 */
[----:B------:R-:W4:Y:S04]  /*14c50*/  LDL R8, [R1+0x208] ;  /* 0x0002080001087983 */ /* 0x000f280000100800 */
[----:B------:R-:W4:Y:S04]  /*14c60*/  LDL R9, [R1+0x20c] ;  /* 0x00020c0001097983 */ /* 0x000f280000100800 */
[----:B------:R-:W4:Y:S04]  /*14c70*/  LDL R10, [R1+0x210] ;  /* 0x00021000010a7983 */ /* 0x000f280000100800 */
[----:B------:R-:W4:Y:S04]  /*14c80*/  LDL R11, [R1+0x214] ;  /* 0x00021400010b7983 */ /* 0x000f280000100800 */
[----:B------:R-:W4:Y:S01]  /*14c90*/  LDL R12, [R1+0x218] ;  /* 0x00021800010c7983 */ /* 0x000f220000100800 */
[----:B--2---:R-:W-:-:S03]  /*14ca0*/  SHF.R.U32.HI R140, RZ, 0x7, R137 ;  /* 0x00000007ff8c7819 */ /* 0x004fc60000011689 */
        /* <DEDUP_REMOVED lines=121> */
[----:B01----:R-:W-:Y:S01]  /*15440*/  VIADD R4, R140, 0x8 ;  /* 0x000000088c047836 */ /* 0x003fe20000000000 */
[----:B------:R-:W-:Y:S05]  /*15450*/  WARPSYNC.ALL ;  /* 0x0000000000007948 */ /* 0x000fea0003800000 */
[----:B------:R0:W-:Y:S01]  /*15460*/  BAR.SYNC.DEFER_BLOCKING R4, 0x100 ;  /* 0x000400040000751d */ /* 0x0001e20000010000 */
[----:B------:R-:W-:-:S02]  /*15470*/  IMAD.U32 R5, RZ, RZ, UR45 ;  /* 0x0000002dff057e24 */ /* 0x000fc4000f8e00ff */
[----:B0-----:R-:W-:-:S06]  /*15480*/  IMAD.U32 R4, RZ, RZ, UR44 ;  /* 0x0000002cff047e24 */ /* 0x001fcc000f8e00ff */
[----:B------:R-:W2:Y:S04]  /*15490*/  LD.E.64 R4, desc[UR42][R4.64+0x80] ;  /* 0x0000802a04047980 */ /* 0x000ea8000c101b00 */
[----:B---3--:R0:W-:Y:S04]  /*154a0*/  STL [R1+0x200], R6 ;  /* 0x0002000601007387 */ /* 0x0081e80000100800 */
[----:B----4-:R1:W-:Y:S04]  /*154b0*/  STL [R1+0x204], R7 ;  /* 0x0002040701007387 */ /* 0x0103e80000100800 */
[----:B------:R-:W-:Y:S04]  /*154c0*/  STL [R1+0x208], R8 ;  /* 0x0002080801007387 */ /* 0x000fe80000100800 */
[----:B0-----:R-:W3:Y:S04]  /*154d0*/  LDL R6, [R1+0x68] ;  /* 0x0000680001067983 */ /* 0x001ee80000100800 */
[----:B-1----:R-:W4:Y:S04]  /*154e0*/  LDL R7, [R1+0x1b8] ;  /* 0x0001b80001077983 */ /* 0x002f280000100800 */
        /* <DEDUP_REMOVED lines=158> */
[----:B------:R-:W-:-:S02]  /*15ed0*/  ISETP.NE.U32.AND P0, PT, R6, RZ, PT ;  /* 0x000000ff0600720c */ /* 0x000fc40003f05070 */
[----:B------:R-:W-:Y:S02]  /*15ee0*/  R2UR UR7, R5 ;  /* 0x00000000050772ca */ /* 0x000fe400000e0000 */
[----:B------:R-:W-:-:S09]  /*15ef0*/  R2UR UR6, R4 ;  /* 0x00000000040672ca */ /* 0x000fd200000e0000 */
[----:B------:R-:W-:Y:S01]  /*15f00*/  VOTEU.ANY UP0, P0 ;  /* 0x00000000003f7886 */ /* 0x000fe20000000100 */
[----:B------:R-:W-:Y:S02]  /*15f10*/  VIADD R6, R4, 0x80 ;  /* 0x0000008004067836 */ /* 0x000fe40000000000 */
        /* <DEDUP_REMOVED lines=497> */
.L_x_12040:
[----:B------:R-:W-:Y:S05]  /*17e30*/  BSYNC B0 ;  /* 0x0000000000007941 */ /* 0x000fea0003800000 */
.L_x_12039:
        /* <DEDUP_REMOVED lines=9> */
.L_x_12022:
[----:B------:R-:W-:-:S13]  /*17ed0*/  ISETP.GE.AND P0, PT, R0, R195, PT ;  /* 0x000000c30000720c */ /* 0x000fda0003f06270 */
[----:B------:R-:W-:Y:S05]  /*17ee0*/  @!P0 BRA `(.L_x_12042) ;  /* 0x0000006c00808947 */ /* 0x000fea0003800000 */
.L_x_12071:
[----:B------:R-:W2:Y:S04]  /*17ef0*/  LDL R4, [R1+0x1b8] ;  /* 0x0001b80001047983 */ /* 0x000ea80000100800 */
[----:B01----:R-:W3:Y:S01]  /*17f00*/  LDL R2, [R1+0x1c0] ;  /* 0x0001c00001027983 */ /* 0x003ee20000100800 */
        /* <DEDUP_REMOVED lines=20> */
.L_x_12044:
[----:B------:R-:W-:Y:S05]  /*18050*/  BSYNC B0 ;  /* 0x0000000000007941 */ /* 0x000fea0003800000 */
.L_x_12043:
[----:B------:R-:W-:Y:S02]  /*18060*/  IMAD.U32 R8, RZ, RZ, UR44 ;  /* 0x0000002cff087e24 */ /* 0x000fe4000f8e00ff */
[----:B------:R-:W-:-:S05]  /*18070*/  IMAD.U32 R9, RZ, RZ, UR45 ;  /* 0x0000002dff097e24 */ /* 0x000fca000f8e00ff */
        /* <DEDUP_REMOVED lines=14> */
.L_x_12046:
[----:B------:R-:W-:Y:S05]  /*18160*/  BSYNC B0 ;  /* 0x0000000000007941 */ /* 0x000fea0003800000 */
.L_x_12045:
        /* <DEDUP_REMOVED lines=10> */
.L_x_12048:
[----:B------:R-:W-:Y:S05]  /*18210*/  BSYNC B0 ;  /* 0x0000000000007941 */ /* 0x000fea0003800000 */
.L_x_12047:
[----:B-----5:R-:W2:Y:S04]  /*18220*/  LDL R11, [R1+0x1b8] ;  /* 0x0001b800010b7983 */ /* 0x020ea80000100800 */
[----:B------:R-:W2:Y:S01]  /*18230*/  LDL.64 R2, [R1+0x78] ;  /* 0x0000780001027983 */ /* 0x000ea20000100a00 */
[----:B------:R-:W-:Y:S05]  /*18240*/  WARPSYNC.ALL ;  /* 0x0000000000007948 */ /* 0x000fea0003800000 */
[----:B------:R-:W3:Y:S04]  /*18250*/  LDL.64 R12, [R1+0x70] ;  /* 0x00007000010c7983 */ /* 0x000ee80000100a00 */
[----:B0-----:R-:W4:Y:S04]  /*18260*/  LDL.64 R4, [R1+0x70] ;  /* 0x0000700001047983 */ /* 0x001f280000100a00 */
[----:B------:R-:W4:Y:S01]  /*18270*/  LDL.64 R6, [R1+0x70] ;  /* 0x0000700001067983 */ /* 0x000f220000100a00 */
[----:B--2---:R-:W-:-:S03]  /*18280*/  IMAD R2, R11, 0x300, R2 ;  /* 0x000003000b027824 */ /* 0x004fc600078e0202 */
[----:B------:R-:W2:Y:S01]  /*18290*/  LDL.64 R8, [R1+0x70] ;  /* 0x0000700001087983 */ /* 0x000ea20000100a00 */
[----:B------:R-:W-:Y:S01]  /*182a0*/  R2UR UR7, R3 ;  /* 0x00000000030772ca */ /* 0x000fe200000e0000 */
[----:B------:R-:W-:Y:S01]  /*182b0*/  WARPGROUP.ARRIVE ;  /* 0x00000000000079c5 */ /* 0x000fe20000000000 */
[C---:B------:R-:W-:Y:S01]  /*182c0*/  R2UR UR6, R2.reuse ;  /* 0x00000000020672ca */ /* 0x040fe200000e0000 */
[----:B------:R-:W-:-:S04]  /*182d0*/  VIADD R10, R2, 0x2 ;  /* 0x00000002020a7836 */ /* 0x000fc80000000000 */
[----:B------:R-:W0:Y:S01]  /*182e0*/  S2R R14, SR_TID.X ;  /* 0x00000000000e7919 */ /* 0x000e220000002100 */
[----:B------:R-:W-:Y:S01]  /*182f0*/  IMAD.MOV.U32 R11, RZ, RZ, R3 ;  /* 0x000000ffff0b7224 */ /* 0x000fe200078e0003 */
[----:B------:R1:W-:Y:S01]  /*18300*/  STL [R1+0x60], RZ ;  /* 0x000060ff01007387 */ /* 0x0003e20000100800 */
[----:B0-----:R-:W-:Y:S02]  /*18310*/  SHF.R.U32.HI R14, RZ, 0x7, R14 ;  /* 0x00000007ff0e7819 */ /* 0x001fe4000001160e */
[----:B---3--:R-:W-:Y:S02]  /*18320*/  R2UR UR4, R12 ;  /* 0x000000000c0472ca */ /* 0x008fe400000e0000 */
[----:B------:R-:W-:Y:S01]  /*18330*/  R2UR UR5, R13 ;  /* 0x000000000d0572ca */ /* 0x000fe200000e0000 */
[----:B----4-:R-:W-:Y:S02]  /*18340*/  VIADD R4, R4, 0x2 ;  /* 0x0000000204047836 */ /* 0x010fe40000000000 */
[----:B------:R-:W-:-:S02]  /*18350*/  VIADD R6, R6, 0x4 ;  /* 0x0000000406067836 */ /* 0x000fc40000000000 */
        /* <DEDUP_REMOVED lines=12> */
[----:B------:R-:W-:Y:S01]  /*18420*/  R2UR UR6, R4 ;  /* 0x00000000040672ca */ /* 0x000fe200000e0000 */
[----:B------:R-:W-:Y:S01]  /*18430*/  IMAD.U32 R4, RZ, RZ, UR44 ;  /* 0x0000002cff047e24 */ /* 0x000fe2000f8e00ff */
[----:B------:R-:W-:Y:S01]  /*18440*/  R2UR UR7, R5 ;  /* 0x00000000050772ca */ /* 0x000fe200000e0000 */
[----:B------:R-:W-:Y:S01]  /*18450*/  IMAD.U32 R5, RZ, RZ, UR45 ;  /* 0x0000002dff057e24 */ /* 0x000fe2000f8e00ff */
[----:B------:R-:W-:Y:S02]  /*18460*/  R2UR UR4, R6 ;  /* 0x00000000060472ca */ /* 0x000fe400000e0000 */
[----:B------:R-:W-:Y:S02]  /*18470*/  R2UR UR5, R7 ;  /* 0x00000000070572ca */ /* 0x000fe400000e0000 */
[----:B------:R-:W-:Y:S01]  /*18480*/  IADD3 R7, -R14, 0xb, RZ ;  /* 0x0000000b0e077810 */ /* 0x000fe20007ffe1ff */
[----:B------:R-:W-:-:S02]  /*18490*/  WARPGROUP.DEPBAR.LE gsb0, 0x0 ;  /* 0x00008000000079c5 */ /* 0x000fc40000010000 */
[----:B------:R-:W-:-:S08]  /*184a0*/  WARPGROUP.ARRIVE ;  /* 0x00000000000079c5 */ /* 0x000fd00000000000 */
[----:B------:R-:W-:Y:S01]  /*184b0*/  HGMMA.64x96x16.F32.BF16 R24, gdesc[UR4], R24, gsb0 ;  /* 0x01600000041879f0 */ /* 0x000fe20008001818 */
[----:B------:R-:W-:Y:S01]  /*184c0*/  R2UR UR6, R2 ;  /* 0x00000000020672ca */ /* 0x000fe200000e0000 */
[----:B------:R-:W-:Y:S01]  /*184d0*/  IMAD.MOV.U32 R2, RZ, RZ, 0x1 ;  /* 0x00000001ff027424 */ /* 0x000fe200078e00ff */
[----:B------:R-:W-:Y:S02]  /*184e0*/  R2UR UR7, R3 ;  /* 0x00000000030772ca */ /* 0x000fe400000e0000 */
[----:B------:R-:W-:Y:S01]  /*184f0*/  R2UR UR4, R8 ;  /* 0x00000000080472ca */ /* 0x000fe200000e0000 */
[----:B------:R1:W5:Y:S01]  /*18500*/  LDL R3, [R1+0x1b8] ;  /* 0x0001b80001037983 */ /* 0x0003620000100800 */
[----:B------:R-:W-:-:S03]  /*18510*/  R2UR UR5, R9 ;  /* 0x00000000090572ca */ /* 0x000fc600000e0000 */
[----:B------:R1:W-:Y:S04]  /*18520*/  STL [R1+0x60], R2 ;  /* 0x0000600201007387 */ /* 0x0003e80000100800 */
[----:B------:R1:W-:Y:S04]  /*18530*/  STL [R1+0x60], R2 ;  /* 0x0000600201007387 */ /* 0x0003e80000100800 */
[----:B------:R1:W-:Y:S04]  /*18540*/  STL [R1+0x60], R2 ;  /* 0x0000600201007387 */ /* 0x0003e80000100800 */
[----:B------:R1:W-:Y:S01]  /*18550*/  STL [R1+0x60], R2 ;  /* 0x0000600201007387 */ /* 0x0003e20000100800 */
[----:B------:R-:W-:-:S02]  /*18560*/  WARPGROUP.DEPBAR.LE gsb0, 0x0 ;  /* 0x00008000000079c5 */ /* 0x000fc40000010000 */
[----:B------:R-:W-:-:S06]  /*18570*/  WARPGROUP.ARRIVE ;  /* 0x00000000000079c5 */ /* 0x000fcc0000000000 */
        /* <DEDUP_REMOVED lines=9> */
.L_x_12051:
[----:B------:R-:W-:Y:S05]  /*18610*/  BSYNC B0 ;  /* 0x0000000000007941 */ /* 0x000fea0003800000 */
.L_x_12050:
        /* <DEDUP_REMOVED lines=10> */
[----:B------:R-:W0:Y:S04]  /*186c0*/  LDL R76, [R1+0x10c] ;  /* 0x00010c00014c7983 */ /* 0x000e280000100800 */
[----:B------:R-:W2:Y:S04]  /*186d0*/  LDL R74, [R1+0x50] ;  /* 0x00005000014a7983 */ /* 0x000ea80000100800 */
[----:B------:R-:W3:Y:S04]  /*186e0*/  LDL.64 R12, [R1+0x130] ;  /* 0x00013000010c7983 */ /* 0x000ee80000100a00 */
[----:B------:R-:W4:Y:S04]  /*186f0*/  LDL R75, [R1+0x138] ;  /* 0x00013800014b7983 */ /* 0x000f280000100800 */
[----:B------:R-:W4:Y:S04]  /*18700*/  LDL.128 R8, [R1+0x120] ;  /* 0x0001200001087983 */ /* 0x000f280000100c00 */
[----:B------:R-:W4:Y:S01]  /*18710*/  LDL.128 R4, [R1+0x110] ;  /* 0x0001100001047983 */ /* 0x000f220000100c00 */
[----:B------:R-:W-:Y:S01]  /*18720*/  BSSY B0, `(.L_x_12052) ;  /* 0x0000040000007945 */ /* 0x000fe20003800000 */
[----:B0-----:R-:W-:-:S04]  /*18730*/  SHF.R.S32.HI R3, RZ, 0x1f, R76 ;  /* 0x0000001fff037819 */ /* 0x001fc8000001144c */
        /* <DEDUP_REMOVED lines=16> */
[----:B--2---:R-:W-:Y:S01]  /*18840*/  IMAD R74, R74, 0x8, R3 ;  /* 0x000000084a4a7824 */ /* 0x004fe200078e0203 */
[----:B------:R-:W-:Y:S01]  /*18850*/  LEA.HI R3, R79, R79, RZ, 0x1 ;  /* 0x0000004f4f037211 */ /* 0x000fe200078f08ff */
[----:B------:R-:W-:Y:S01]  /*18860*/  IMAD.IADD R73, R72, 0x1, -R73 ;  /* 0x0000000148497824 */ /* 0x000fe200078e0a49 */
[----:B------:R-:W-:-:S02]  /*18870*/  LOP3.LUT R14, R14, 0x3fffffe, RZ, 0xc0, !PT ;  /* 0x03fffffe0e0e7812 */ /* 0x000fc400078ec0ff */
[----:B------:R-:W-:Y:S01]  /*18880*/  LOP3.LUT R20, R3, 0x1ffffffe, RZ, 0xc0, !PT ;  /* 0x1ffffffe03147812 */ /* 0x000fe200078ec0ff */
[----:B------:R-:W-:Y:S01]  /*18890*/  IMAD.U32 R73, R74, 0x10, R73 ;  /* 0x000000104a497824 */ /* 0x000fe200078e0049 */
[----:B---3--:R-:W-:Y:S01]  /*188a0*/  ISETP.NE.AND P0, PT, R12, 0x1, PT ;  /* 0x000000010c00780c */ /* 0x008fe20003f05270 */
[----:B------:R-:W-:Y:S02]  /*188b0*/  IMAD.IADD R14, R77, 0x1, -R14 ;  /* 0x000000014d0e7824 */ /* 0x000fe400078e0a0e */
[----:B------:R-:W-:Y:S02]  /*188c0*/  IMAD.IADD R20, R79, 0x1, -R20 ;  /* 0x000000014f147824 */ /* 0x000fe400078e0a14 */
[----:B------:R-:W-:-:S04]  /*188d0*/  IMAD R73, R14, 0x40, R73 ;  /* 0x000000400e497824 */ /* 0x000fc800078e0249 */
[----:B------:R-:W-:-:S04]  /*188e0*/  IMAD R20, R20, 0x8, R73 ;  /* 0x0000000814147824 */ /* 0x000fc800078e0249 */
[----:B------:R-:W-:-:S05]  /*188f0*/  @P0 IMAD.HI.U32 R12, R20, R13, RZ ;  /* 0x0000000d140c0227 */ /* 0x000fca00078e00ff */
[----:B----4-:R-:W-:Y:S01]  /*18900*/  @P0 SHF.R.U32.HI R20, RZ, R75, R12 ;  /* 0x0000004bff140219 */ /* 0x010fe2000001160c */
        /* <DEDUP_REMOVED lines=26> */
.L_x_12055:
[----:B------:R-:W-:-:S13]  /*18ab0*/  ISETP.NE.AND P0, PT, R9, 0x1, PT ;  /* 0x000000010900780c */ /* 0x000fda0003f05270 */
[----:B------:R-:W-:-:S05]  /*18ac0*/  @P0 IMAD.HI.U32 R8, R7, R10, RZ ;  /* 0x0000000a07080227 */ /* 0x000fca00078e00ff */
[----:B------:R-:W-:-:S07]  /*18ad0*/  @P0 SHF.R.U32.HI R7, RZ, R11, R8 ;  /* 0x0000000bff070219 */ /* 0x000fce0000011608 */
.L_x_12056:
[----:B------:R-:W-:Y:S05]  /*18ae0*/  BSYNC B1 ;  /* 0x0000000000017941 */ /* 0x000fea0003800000 */
.L_x_12054:
[----:B------:R-:W-:-:S05]  /*18af0*/  IMAD R8, R7, R9, R74 ;  /* 0x0000000907087224 */ /* 0x000fca00078e024a */
[----:B------:R-:W-:Y:S02]  /*18b00*/  VIMNMX R3, R3, R8, !PT ;  /* 0x0000000803037248 */ /* 0x000fe40007fe0100 */
[----:B------:R-:W-:-:S07]  /*18b10*/  VIADDMNMX R6, R8, R9, R6, PT ;  /* 0x0000000908067246 */ /* 0x000fce0003800106 */
.L_x_12053:
[----:B------:R-:W-:Y:S05]  /*18b20*/  BSYNC B0 ;  /* 0x0000000000007941 */ /* 0x000fea0003800000 */
.L_x_12052:
[C---:B------:R-:W-:Y:S01]  /*18b30*/  ISETP.GE.AND P0, PT, R72.reuse, 0x2, PT ;  /* 0x000000024800780c */ /* 0x040fe20003f06270 */
[----:B------:R-:W-:Y:S01]  /*18b40*/  BSSY B0, `(.L_x_12057) ;  /* 0x0000088000007945 */ /* 0x000fe20003800000 */
[C---:B------:R-:W-:Y:S02]  /*18b50*/  ISETP.GE.AND P4, PT, R72.reuse, 0xa, PT ;  /* 0x0000000a4800780c */ /* 0x040fe40003f86270 */
        /* <DEDUP_REMOVED lines=109> */
[----:B------:R-:W-:Y:S02]  /*19230*/  ISETP.GT.AND P6, PT, R3, 0x59, !P6 ;  /* 0x000000590300780c */ /* 0x000fe400077c4270 */
[----:B------:R-:W0:Y:S02]  /*19240*/  SHFL.IDX PT, R3, R20, 0x1, 0x1c1f ;  /* 0x003c1f0014037f89 */ /* 0x000e2400000e0000 */
[----:B------:R-:W-:-:S04]  /*19250*/  ISETP.LT.OR P6, PT, R6, 0x5a, P6 ;  /* 0x0000005a0600780c */ /* 0x000fc800037c1670 */
[----:B------:R-:W-:Y:S02]  /*19260*/  FSEL R29, R69, -INF , !P6 ;  /* 0xff800000451d7808 */ /* 0x000fe40007000000 */
[----:B------:R-:W-:Y:S01]  /*19270*/  ISETP.GE.AND P6, PT, R9, 0x1, PT ;  /* 0x000000010900780c */ /* 0x000fe20003fc6270 */
[--C-:B0-----:R-:W-:Y:S02]  /*19280*/  IMAD.IADD R6, R14, 0x1, R3.reuse ;  /* 0x000000010e067824 */ /* 0x101fe400078e0203 */
[----:B------:R-:W-:-:S10]  /*19290*/  IMAD.IADD R8, R12, 0x1, R3 ;  /* 0x000000010c087824 */ /* 0x000fd400078e0203 */
        /* <DEDUP_REMOVED lines=11> */
.L_x_12060:
[----:B------:R-:W-:-:S13]  /*19350*/  ISETP.NE.AND P6, PT, R9, 0x1, PT ;  /* 0x000000010900780c */ /* 0x000fda0003fc5270 */
[----:B------:R-:W-:-:S05]  /*19360*/  @P6 IMAD.HI.U32 R10, R4, R10, RZ ;  /* 0x0000000a040a6227 */ /* 0x000fca00078e00ff */
[----:B------:R-:W-:-:S07]  /*19370*/  @P6 SHF.R.U32.HI R4, RZ, R11, R10 ;  /* 0x0000000bff046219 */ /* 0x000fce000001160a */
.L_x_12061:
[----:B------:R-:W-:Y:S05]  /*19380*/  BSYNC B1 ;  /* 0x0000000000017941 */ /* 0x000fea0003800000 */
.L_x_12059:
[----:B------:R-:W-:-:S05]  /*19390*/  IMAD R3, R4, R9, R74 ;  /* 0x0000000904037224 */ /* 0x000fca00078e024a */
[----:B------:R-:W-:Y:S02]  /*193a0*/  VIADDMNMX R6, R3, R9, R6, PT ;  /* 0x0000000903067246 */ /* 0x000fe40003800106 */
[----:B------:R-:W-:-:S07]  /*193b0*/  VIMNMX R8, R8, R3, !PT ;  /* 0x0000000308087248 */ /* 0x000fce0007fe0100 */
.L_x_12058:
[----:B------:R-:W-:Y:S05]  /*193c0*/  BSYNC B0 ;  /* 0x0000000000007941 */ /* 0x000fea0003800000 */
.L_x_12057:
[C---:B------:R-:W-:Y:S01]  /*193d0*/  ISETP.GT.AND P0, PT, R8.reuse, 0x1, !P0 ;  /* 0x000000010800780c */ /* 0x040fe20004704270 */
[----:B------:R-:W2:Y:S01]  /*193e0*/  LDL R111, [R1+0x1f0] ;  /* 0x0001f000016f7983 */ /* 0x000ea20000100800 */
[----:B------:R-:W-:Y:S02]  /*193f0*/  ISETP.GT.AND P1, PT, R8, 0x8, !P1 ;  /* 0x000000080800780c */ /* 0x000fe40004f24270 */
[C---:B------:R-:W-:Y:S01]  /*19400*/  ISETP.LT.OR P0, PT, R6.reuse, 0x2, P0 ;  /* 0x000000020600780c */ /* 0x040fe20000701670 */
[----:B------:R-:W3:Y:S01]  /*19410*/  LDL.64 R64, [R1+0x210] ;  /* 0x0002100001407983 */ /* 0x000ee20000100a00 */
[----:B------:R-:W-:Y:S02]  /*19420*/  ISETP.LT.OR P1, PT, R6, 0x9, P1 ;  /* 0x000000090600780c */ /* 0x000fe40000f21670 */
[----:B------:R-:W-:Y:S01]  /*19430*/  FSEL R27, R27, -INF , !P0 ;  /* 0xff8000001b1b7808 */ /* 0x000fe20004000000 */
[----:B------:R-:W4:Y:S01]  /*19440*/  LDL.64 R68, [R1+0x3f0] ;  /* 0x0003f00001447983 */ /* 0x000f220000100a00 */
[----:B------:R-:W-:-:S02]  /*19450*/  ISETP.NE.AND P0, PT, R73, RZ, PT ;  /* 0x000000ff4900720c */ /* 0x000fc40003f05270 */
[----:B------:R-:W-:Y:S01]  /*19460*/  FSEL R95, R30, -INF , !P1 ;  /* 0xff8000001e5f7808 */ /* 0x000fe20004800000 */
[----:B------:R-:W2:Y:S01]  /*19470*/  LDL.64 R72, [R1+0x1d0] ;  /* 0x0001d00001487983 */ /* 0x000ea20000100a00 */
[----:B------:R-:W-:Y:S02]  /*19480*/  ISETP.GT.AND P0, PT, R8, 0x9, !P0 ;  /* 0x000000090800780c */ /* 0x000fe40004704270 */
[----:B------:R-:W-:Y:S02]  /*19490*/  ISETP.NE.AND P1, PT, R77, RZ, PT ;  /* 0x000000ff4d00720c */ /* 0x000fe40003f25270 */
[----:B------:R-:W-:Y:S02]  /*194a0*/  ISETP.LT.OR P0, PT, R6, 0xa, P0 ;  /* 0x0000000a0600780c */ /* 0x000fe40000701670 */
[----:B------:R-:W-:Y:S02]  /*194b0*/  ISETP.NE.AND P6, PT, R36, RZ, PT ;  /* 0x000000ff2400720c */ /* 0x000fe40003fc5270 */
[----:B------:R-:W-:-:S02]  /*194c0*/  FSEL R80, R31, -INF , !P0 ;  /* 0xff8000001f507808 */ /* 0x000fc40004000000 */
        /* <DEDUP_REMOVED lines=8> */
[----:B------:R-:W-:Y:S01]  /*19550*/  ISETP.GT.AND P0, PT, R8, 0x18, !P1 ;  /* 0x000000180800780c */ /* 0x000fe20004f04270 */
[----:B------:R-:W4:Y:S01]  /*19560*/  LDL.64 R34, [R1+0x2f0] ;  /* 0x0002f00001227983 */ /* 0x000f220000100a00 */
        /* <DEDUP_REMOVED lines=8> */
[----:B------:R-:W4:Y:S03]  /*195f0*/  LDL.64 R38, [R1+0x2c0] ;  /* 0x0002c00001267983 */ /* 0x000f260000100a00 */
        /* <DEDUP_REMOVED lines=38> */
[----:B------:R-:W-:Y:S02]  /*19860*/  ISETP.GT.AND P0, PT, R8, 0x41, !P1 ;  /* 0x000000410800780c */ /* 0x000fe40004f04270 */
[----:B------:R-:W-:Y:S02]  /*19870*/  ISETP.NE.AND P1, PT, R86, RZ, PT ;  /* 0x000000ff5600720c */ /* 0x000fe40003f25270 */
[----:B------:R-:W-:-:S04]  /*19880*/  ISETP.LT.OR P0, PT, R6, 0x42, P0 ;  /* 0x000000420600780c */ /* 0x000fc80000701670 */
[----:B------:R-:W-:Y:S02]  /*19890*/  FSEL R98, R59, -INF , !P0 ;  /* 0xff8000003b627808 */ /* 0x000fe40004000000 */
[C---:B------:R-:W-:Y:S01]  /*198a0*/  ISETP.GT.AND P0, PT, R8.reuse, RZ, !P6 ;  /* 0x000000ff0800720c */ /* 0x040fe20007704270 */
[----:B------:R-:W4:Y:S01]  /*198b0*/  LDL.64 R58, [R1+0x340] ;  /* 0x00034000013a7983 */ /* 0x000f220000100a00 */
[----:B------:R-:W-:Y:S02]  /*198c0*/  ISETP.GT.AND P2, PT, R8, 0x49, !P2 ;  /* 0x000000490800780c */ /* 0x000fe40005744270 */
[----:B------:R-:W-:Y:S02]  /*198d0*/  ISETP.LT.OR P0, PT, R6, 0x1, P0 ;  /* 0x000000010600780c */ /* 0x000fe40000701670 */
[----:B------:R-:W-:Y:S02]  /*198e0*/  ISETP.GT.AND P3, PT, R8, 0x50, !P3 ;  /* 0x000000500800780c */ /* 0x000fe40005f64270 */
[----:B------:R-:W-:-:S02]  /*198f0*/  FSEL R49, R26, -INF , !P0 ;  /* 0xff8000001a317808 */ /* 0x000fc40004000000 */
[----:B--2---:R-:W-:Y:S02]  /*19900*/  FMNMX.FTZ R4, R61, R72, !PT ;  /* 0x000000483d047209 */ /* 0x004fe40007810000 */
[----:B------:R-:W-:Y:S02]  /*19910*/  ISETP.GT.AND P4, PT, R8, 0x51, !P4 ;  /* 0x000000510800780c */ /* 0x000fe40006784270 */
[----:B------:R-:W-:Y:S02]  /*19920*/  FMNMX.FTZ R4, R89, R4, !PT ;  /* 0x0000000459047209 */ /* 0x000fe40007810000 */
        /* <DEDUP_REMOVED lines=30> */
[----:B------:R-:W-:-:S04]  /*19b10*/  FMNMX.FTZ R10, R90, R5, !PT ;  /* 0x000000055a0a7209 */ /* 0x000fc80007810000 */
        /* <DEDUP_REMOVED lines=12> */
[----:B------:R-:W-:Y:S02]  /*19be0*/  FMNMX.FTZ R4, R28, R9, !PT ;  /* 0x000000091c047209 */ /* 0x000fe40007810000 */
[----:B------:R-:W-:Y:S02]  /*19bf0*/  ISETP.LT.OR P3, PT, R6, 0x51, P3 ;  /* 0x000000510600780c */ /* 0x000fe40001f61670 */
[----:B------:R-:W-:Y:S02]  /*19c00*/  FSEL R108, R63, -INF , !P2 ;  /* 0xff8000003f6c7808 */ /* 0x000fe40005000000 */
[----:B------:R-:W-:Y:S01]  /*19c10*/  FMNMX.FTZ R5, R99, R10, !PT ;  /* 0x0000000a63057209 */ /* 0x000fe20007810000 */
[----:B------:R-:W2:Y:S01]  /*19c20*/  LDL.64 R62, [R1+0x200] ;  /* 0x00020000013e7983 */ /* 0x000ea20000100a00 */
[----:B------:R-:W-:-:S02]  /*19c30*/  FMNMX.FTZ R4, R29, R4, !PT ;  /* 0x000000041d047209 */ /* 0x000fc40007810000 */
[----:B------:R-:W-:Y:S02]  /*19c40*/  ISETP.GT.AND P5, PT, R8, 0x58, !P5 ;  /* 0x000000580800780c */ /* 0x000fe40006fa4270 */
[----:B------:R-:W-:Y:S02]  /*19c50*/  ISETP.LT.OR P4, PT, R6, 0x52, P4 ;  /* 0x000000520600780c */ /* 0x000fe40002781670 */
[----:B------:R-:W-:Y:S02]  /*19c60*/  FSEL R109, R66, -INF , !P3 ;  /* 0xff800000426d7808 */ /* 0x000fe40005800000 */
[----:B------:R-:W-:Y:S01]  /*19c70*/  FMNMX.FTZ R10, R108, R5, !PT ;  /* 0x000000056c0a7209 */ /* 0x000fe20007810000 */
[----:B------:R-:W0:Y:S01]  /*19c80*/  SHFL.BFLY PT, R9, R4, 0x2, 0x1f ;  /* 0x0c401f0004097f89 */ /* 0x000e2200000e0000 */
[----:B------:R-:W-:Y:S02]  /*19c90*/  ISETP.GT.AND P0, PT, R8, 0x59, !P6 ;  /* 0x000000590800780c */ /* 0x000fe40007704270 */
[----:B------:R-:W-:-:S02]  /*19ca0*/  ISETP.LT.OR P5, PT, R6, 0x59, P5 ;  /* 0x000000590600780c */ /* 0x000fc40002fa1670 */
[----:B------:R-:W-:Y:S02]  /*19cb0*/  FSEL R110, R67, -INF , !P4 ;  /* 0xff800000436e7808 */ /* 0x000fe40006000000 */
[----:B------:R-:W-:Y:S01]  /*19cc0*/  FMNMX.FTZ R5, R109, R10, !PT ;  /* 0x0000000a6d057209 */ /* 0x000fe20007810000 */
[----:B------:R-:W3:Y:S01]  /*19cd0*/  LDL.64 R66, [R1+0x1e0] ;  /* 0x0001e00001427983 */ /* 0x000ee20000100a00 */
[----:B------:R-:W-:Y:S02]  /*19ce0*/  ISETP.LT.OR P0, PT, R6, 0x5a, P0 ;  /* 0x0000005a0600780c */ /* 0x000fe40000701670 */
[----:B------:R-:W-:Y:S01]  /*19cf0*/  FSEL R70, R70, -INF , !P5 ;  /* 0xff80000046467808 */ /* 0x000fe20006800000 */
[----:B------:R-:W4:Y:S01]  /*19d00*/  LDL.64 R10, [R1+0x3f8] ;  /* 0x0003f800010a7983 */ /* 0x000f220000100a00 */
[----:B------:R-:W-:Y:S02]  /*19d10*/  FMNMX.FTZ R5, R110, R5, !PT ;  /* 0x000000056e057209 */ /* 0x000fe40007810000 */
[----:B------:R-:W-:-:S02]  /*19d20*/  FSEL R71, R71, -INF , !P0 ;  /* 0xff80000047477808 */ /* 0x000fc40004000000 */
[----:B------:R-:W-:-:S04]  /*19d30*/  FMNMX.FTZ R6, R70, R5, !PT ;  /* 0x0000000546067209 */ /* 0x000fc80007810000 */
[----:B------:R-:W-:-:S05]  /*19d40*/  FMNMX.FTZ R5, R71, R6, !PT ;  /* 0x0000000647057209 */ /* 0x000fca0007810000 */
[----:B------:R1:W-:Y:S04]  /*19d50*/  STL.64 [R1+0x1d0], R4 ;  /* 0x0001d00401007387 */ /* 0x0003e80000100a00 */
[----:B------:R-:W2:Y:S01]  /*19d60*/  LDL R30, [R1+0x1d4] ;  /* 0x0001d400011e7983 */ /* 0x000ea20000100800 */
[----:B0-----:R-:W-:-:S05]  /*19d70*/  FMNMX.FTZ R9, R4, R9, !PT ;  /* 0x0000000904097209 */ /* 0x001fca0007810000 */
[----:B------:R-:W0:Y:S04]  /*19d80*/  SHFL.BFLY PT, R12, R9, 0x1, 0x1f ;  /* 0x0c201f00090c7f89 */ /* 0x000e2800000e0000 */
[----:B-1----:R-:W4:Y:S01]  /*19d90*/  LDL.64 R4, [R1+0x220] ;  /* 0x0002200001047983 */ /* 0x002f220000100a00 */
[----:B0-----:R-:W-:-:S03]  /*19da0*/  FMNMX.FTZ R6, R9, R12, !PT ;  /* 0x0000000c09067209 */ /* 0x001fc60007810000 */
[----:B------:R-:W4:Y:S04]  /*19db0*/  LDL.64 R8, [R1+0x240] ;  /* 0x0002400001087983 */ /* 0x000f280000100a00 */
[----:B------:R-:W-:Y:S04]  /*19dc0*/  STL [R1+0x1d0], R6 ;  /* 0x0001d00601007387 */ /* 0x000fe80000100800 */
[----:B------:R-:W3:Y:S04]  /*19dd0*/  LDL R48, [R1+0x1d0] ;  /* 0x0001d00001307983 */ /* 0x000ee80000100800 */
[----:B--2---:R-:W0:Y:S02]  /*19de0*/  SHFL.BFLY PT, R31, R30, 0x2, 0x1f ;  /* 0x0c401f001e1f7f89 */ /* 0x004e2400000e0000 */
[----:B0-----:R-:W-:-:S02]  /*19df0*/  FMNMX.FTZ R92, R31, R30, !PT ;  /* 0x0000001e1f5c7209 */ /* 0x001fc40007810000 */
[----:B------:R-:W2:Y:S04]  /*19e00*/  LDL.64 R30, [R1+0x2d0] ;  /* 0x0002d000011e7983 */ /* 0x000ea80000100a00 */
[----:B------:R-:W0:Y:S01]  /*19e10*/  SHFL.BFLY PT, R51, R92, 0x1, 0x1f ;  /* 0x0c201f005c337f89 */ /* 0x000e2200000e0000 */
[----:B---3--:R-:W-:Y:S01]  /*19e20*/  FMUL.FTZ R26, R111, R48 ;  /* 0x000000306f1a7220 */ /* 0x008fe20000410000 */
[----:B------:R-:W-:-:S04]  /*19e30*/  FSETP.NEU.FTZ.AND P0, PT, R48, -INF , PT ;  /* 0xff8000003000780b */ /* 0x000fc80003f1d000 */
[----:B------:R-:W-:-:S05]  /*19e40*/  FSEL R26, R26, RZ, P0 ;  /* 0x000000ff1a1a7208 */ /* 0x000fca0000000000 */
[-CC-:B------:R-:W-:Y:S01]  /*19e50*/  FFMA.FTZ R84, R53, R111.reuse, -R26.reuse ;  /* 0x0000006f35547223 */ /* 0x180fe2000001081a */
[----:B------:R-:W-:Y:S01]  /*19e60*/  FSEL R53, R48, RZ, P0 ;  /* 0x000000ff30357208 */ /* 0x000fe20000000000 */
        /* <DEDUP_REMOVED lines=25> */
[CC--:B------:R-:W-:Y:S01]  /*1a000*/  FMUL.FTZ R26, R92.reuse, R111.reuse ;  /* 0x0000006f5c1a7220 */ /* 0x0c0fe20000410000 */
[----:B------:R-:W-:Y:S01]  /*1a010*/  FSETP.NEU.FTZ.AND P0, PT, R92, -INF , PT ;  /* 0xff8000005c00780b */ /* 0x000fe20003f1d000 */
[----:B------:R-:W3:Y:S01]  /*1a020*/  LDL.64 R60, [R1+0x280] ;  /* 0x00028000013c7983 */ /* 0x000ee20000100a00 */
[----:B------:R-:W-:-:S02]  /*1a030*/  FMUL.FTZ R107, R72, R111 ;  /* 0x0000006f486b7220 */ /* 0x000fc40000410000 */
[----:B------:R-:W-:Y:S01]  /*1a040*/  FSEL R72, R26, RZ, P0 ;  /* 0x000000ff1a487208 */ /* 0x000fe20000000000 */
[----:B------:R-:W4:Y:S04]  /*1a050*/  LDL.64 R36, [R1+0x2b0] ;  /* 0x0002b00001247983 */ /* 0x000f280000100a00 */
        /* <DEDUP_REMOVED lines=14> */
[----:B------:R-:W-:-:S03]  /*1a140*/  FFMA.FTZ R153, R27, R111, -R72 ;  /* 0x0000006f1b997223 */ /* 0x000fc60000010848 */
[----:B------:R-:W2:Y:S01]  /*1a150*/  LDL.64 R26, [R1+0x390] ;  /* 0x00039000011a7983 */ /* 0x000ea20000100a00 */
[-CC-:B------:R-:W-:Y:S01]  /*1a160*/  FFMA.FTZ R102, R91, R111.reuse, -R72.reuse ;  /* 0x0000006f5b667223 */ /* 0x180fe20000010848 */
[-CC-:B------:R-:W-:Y:S02]  /*1a170*/  FFMA.FTZ R101, R90, R111.reuse, -R72.reuse ;  /* 0x0000006f5a657223 */ /* 0x180fe40000010848 */
[----:B------:R-:W2:Y:S01]  /*1a180*/  LDL.64 R90, [R1+0x3b0] ;  /* 0x0003b000015a7983 */ /* 0x000ea20000100a00 */
[-CC-:B------:R-:W-:Y:S01]  /*1a190*/  FFMA.FTZ R169, R78, R111.reuse, -R72.reuse ;  /* 0x0000006f4ea97223 */ /* 0x180fe20000010848 */
[----:B------:R-:W-:Y:S01]  /*1a1a0*/  FSEL R78, R92, RZ, P0 ;  /* 0x000000ff5c4e7208 */ /* 0x000fe20000000000 */
[-CC-:B------:R-:W-:Y:S01]  /*1a1b0*/  FFMA.FTZ R165, R3, R111.reuse, -R72.reuse ;  /* 0x0000006f03a57223 */ /* 0x180fe20000010848 */
[----:B------:R-:W-:-:S03]  /*1a1c0*/  FFMA.FTZ R3, R93, R111, -R72 ;  /* 0x0000006f5d037223 */ /* 0x000fc60000010848 */
[----:B------:R-:W-:-:S04]  /*1a1d0*/  FADD.FTZ R78, R73, -R78 ;  /* 0x8000004e494e7221 */ /* 0x000fc80000010000 */
[----:B------:R-:W-:Y:S01]  /*1a1e0*/  FMUL.FTZ R93, R111, R78 ;  /* 0x0000004e6f5d7220 */ /* 0x000fe20000410000 */
[----:B------:R-:W-:Y:S01]  /*1a1f0*/  MUFU.EX2 R152, R152 ;  /* 0x0000009800987308 */ /* 0x000fe20000000800 */
[----:B------:R-:W-:-:S07]  /*1a200*/  FFMA.FTZ R155, R95, R111, -R72 ;  /* 0x0000006f5f9b7223 */ /* 0x000fce0000010848 */
[----:B------:R-:W0:Y:S01]  /*1a210*/  MUFU.EX2 R107, R107 ;  /* 0x0000006b006b7308 */ /* 0x000e220000000800 */
[----:B------:R-:W-:-:S07]  /*1a220*/  FFMA.FTZ R80, R80, R111, -R72 ;  /* 0x0000006f50507223 */ /* 0x000fce0000010848 */
[----:B------:R-:W-:Y:S08]  /*1a230*/  MUFU.EX2 R81, R81 ;  /* 0x0000005100517308 */ /* 0x000ff00000000800 */
[----:B------:R-:W1:Y:S08]  /*1a240*/  MUFU.EX2 R93, R93 ;  /* 0x0000005d005d7308 */ /* 0x000e700000000800 */
[----:B------:R-:W1:Y:S08]  /*1a250*/  MUFU.EX2 R89, R89 ;  /* 0x0000005900597308 */ /* 0x000e700000000800 */
[----:B------:R-:W1:Y:S08]  /*1a260*/  MUFU.EX2 R153, R153 ;  /* 0x0000009900997308 */ /* 0x000e700000000800 */
[----:B------:R-:W1:Y:S08]  /*1a270*/  MUFU.EX2 R154, R154 ;  /* 0x0000009a009a7308 */ /* 0x000e700000000800 */
[----:B------:R-:W1:Y:S01]  /*1a280*/  MUFU.EX2 R155, R155 ;  /* 0x0000009b009b7308 */ /* 0x000e620000000800 */
[----:B------:R-:W-:Y:S01]  /*1a290*/  FFMA.FTZ R183, R70, R111, -R72 ;  /* 0x0000006f46b77223 */ /* 0x000fe20000010848 */
[----:B0-----:R-:W-:-:S06]  /*1a2a0*/  FFMA.FTZ R66, R107, R66, R152 ;  /* 0x000000426b427223 */ /* 0x001fcc0000010098 */
[----:B------:R-:W0:Y:S01]  /*1a2b0*/  MUFU.EX2 R106, R106 ;  /* 0x0000006a006a7308 */ /* 0x000e220000000800 */
[----:B-1----:R-:W-:Y:S01]  /*1a2c0*/  FFMA.FTZ R70, R67, R93, R81 ;  /* 0x0000005d43467223 */ /* 0x002fe20000010051 */
[----:B------:R-:W-:-:S06]  /*1a2d0*/  FFMA.FTZ R167, R77, R111, -R72 ;  /* 0x0000006f4da77223 */ /* 0x000fcc0000010848 */
[----:B------:R-:W1:Y:S01]  /*1a2e0*/  MUFU.EX2 R80, R80 ;  /* 0x0000005000507308 */ /* 0x000e620000000800 */
[----:B------:R-:W-:Y:S01]  /*1a2f0*/  FADD.FTZ R67, R89, R66 ;  /* 0x0000004259437221 */ /* 0x000fe20000010000 */
[----:B------:R-:W-:-:S06]  /*1a300*/  FADD.FTZ R70, R153, R70 ;  /* 0x0000004699467221 */ /* 0x000fcc0000010000 */
[----:B------:R-:W1:Y:S08]  /*1a310*/  MUFU.EX2 R164, R164 ;  /* 0x000000a400a47308 */ /* 0x000e700000000800 */
[----:B------:R-:W1:Y:S01]  /*1a320*/  MUFU.EX2 R165, R165 ;  /* 0x000000a500a57308 */ /* 0x000e620000000800 */
[----:B------:R-:W-:Y:S01]  /*1a330*/  FADD.FTZ R67, R154, R67 ;  /* 0x000000439a437221 */ /* 0x000fe20000010000 */
[----:B------:R-:W-:-:S06]  /*1a340*/  FADD.FTZ R73, R155, R70 ;  /* 0x000000469b497221 */ /* 0x000fcc0000010000 */
[----:B------:R-:W1:Y:S08]  /*1a350*/  MUFU.EX2 R105, R105 ;  /* 0x0000006900697308 */ /* 0x000e700000000800 */
[----:B------:R-:W1:Y:S01]  /*1a360*/  MUFU.EX2 R3, R3 ;  /* 0x0000000300037308 */ /* 0x000e620000000800 */
[----:B0-----:R-:W-:Y:S01]  /*1a370*/  FADD.FTZ R67, R106, R67 ;  /* 0x000000436a437221 */ /* 0x001fe20000010000 */
[----:B-1----:R-:W-:-:S06]  /*1a380*/  FADD.FTZ R66, R80, R73 ;  /* 0x0000004950427221 */ /* 0x002fcc0000010000 */
[----:B------:R-:W0:Y:S08]  /*1a390*/  MUFU.EX2 R166, R166 ;  /* 0x000000a600a67308 */ /* 0x000e300000000800 */
[----:B------:R-:W1:Y:S01]  /*1a3a0*/  MUFU.EX2 R167, R167 ;  /* 0x000000a700a77308 */ /* 0x000e620000000800 */
[----:B------:R-:W-:Y:S01]  /*1a3b0*/  FADD.FTZ R70, R164, R67 ;  /* 0x00000043a4467221 */ /* 0x000fe20000010000 */
[----:B------:R-:W-:-:S06]  /*1a3c0*/  FADD.FTZ R66, R165, R66 ;  /* 0x00000042a5427221 */ /* 0x000fcc0000010000 */
[----:B------:R-:W1:Y:S01]  /*1a3d0*/  MUFU.EX2 R104, R104 ;  /* 0x0000006800687308 */ /* 0x000e620000000800 */
[----:B------:R-:W-:-:S07]  /*1a3e0*/  FFMA.FTZ R171, R79, R111, -R72 ;  /* 0x0000006f4fab7223 */ /* 0x000fce0000010848 */
[----:B------:R-:W1:Y:S01]  /*1a3f0*/  MUFU.EX2 R102, R102 ;  /* 0x0000006600667308 */ /* 0x000e620000000800 */
[----:B------:R-:W-:Y:S01]  /*1a400*/  FADD.FTZ R67, R105, R70 ;  /* 0x0000004669437221 */ /* 0x000fe20000010000 */
        /* <DEDUP_REMOVED lines=9> */
[----:B------:R-:W-:Y:S01]  /*1a4a0*/  FADD.FTZ R67, R104, R67 ;  /* 0x0000004368437221 */ /* 0x000fe20000010000 */
[----:B------:R-:W-:-:S06]  /*1a4b0*/  FADD.FTZ R66, R102, R73 ;  /* 0x0000004966427221 */ /* 0x000fcc0000010000 */
[----:B------:R-:W2:Y:S01]  /*1a4c0*/  MUFU.EX2 R170, R170 ;  /* 0x000000aa00aa7308 */ /* 0x000ea20000000800 */
[----:B------:R-:W-:-:S07]  /*1a4d0*/  FFMA.FTZ R75, R75, R111, -R72 ;  /* 0x0000006f4b4b7223 */ /* 0x000fce0000010848 */
[----:B------:R-:W-:Y:S01]  /*1a4e0*/  MUFU.EX2 R88, R88 ;  /* 0x0000005800587308 */ /* 0x000fe20000000800 */
[-CC-:B------:R-:W-:Y:S01]  /*1a4f0*/  FFMA.FTZ R175, R76, R111.reuse, -R72.reuse ;  /* 0x0000006f4caf7223 */ /* 0x180fe20000010848 */
[----:B------:R-:W-:-:S06]  /*1a500*/  FFMA.FTZ R179, R99, R111, -R72 ;  /* 0x0000006f63b37223 */ /* 0x000fcc0000010848 */
[----:B------:R-:W-:Y:S01]  /*1a510*/  MUFU.EX2 R172, R172 ;  /* 0x000000ac00ac7308 */ /* 0x000fe20000000800 */
[----:B------:R-:W-:-:S07]  /*1a520*/  FFMA.FTZ R94, R94, R111, -R72 ;  /* 0x0000006f5e5e7223 */ /* 0x000fce0000010848 */
[----:B------:R-:W-:Y:S01]  /*1a530*/  MUFU.EX2 R87, R87 ;  /* 0x0000005700577308 */ /* 0x000fe20000000800 */
[----:B------:R-:W-:-:S07]  /*1a540*/  FFMA.FTZ R177, R97, R111, -R72 ;  /* 0x0000006f61b17223 */ /* 0x000fce0000010848 */
[----:B------:R-:W-:Y:S08]  /*1a550*/  MUFU.EX2 R174, R174 ;  /* 0x000000ae00ae7308 */ /* 0x000ff00000000800 */
[----:B------:R-:W-:Y:S08]  /*1a560*/  MUFU.EX2 R86, R86 ;  /* 0x0000005600567308 */ /* 0x000ff00000000800 */
        /* <DEDUP_REMOVED lines=8> */
[----:B------:R-:W-:Y:S08]  /*1a5f0*/  MUFU.EX2 R180, R180 ;  /* 0x000000b400b47308 */ /* 0x000ff00000000800 */
[----:B------:R-:W-:Y:S01]  /*1a600*/  MUFU.EX2 R82, R82 ;  /* 0x0000005200527308 */ /* 0x000fe20000000800 */
[C---:B------:R-:W-:Y:S01]  /*1a610*/  FMUL.FTZ R63, R107.reuse, R63 ;  /* 0x0000003f6b3f7220 */ /* 0x040fe20000410000 */
[----:B------:R-:W-:-:S06]  /*1a620*/  FMUL.FTZ R62, R107, R62 ;  /* 0x0000003e6b3e7220 */ /* 0x000fcc0000410000 */
[----:B------:R-:W-:Y:S01]  /*1a630*/  MUFU.EX2 R182, R182 ;  /* 0x000000b600b67308 */ /* 0x000fe20000000800 */
[C---:B------:R-:W-:Y:S01]  /*1a640*/  FMUL.FTZ R65, R107.reuse, R65 ;  /* 0x000000416b417220 */ /* 0x040fe20000410000 */
[C---:B------:R-:W-:Y:S01]  /*1a650*/  FMUL.FTZ R64, R107.reuse, R64 ;  /* 0x000000406b407220 */ /* 0x040fe20000410000 */
[C---:B---3--:R-:W-:Y:S01]  /*1a660*/  FMUL.FTZ R61, R107.reuse, R61 ;  /* 0x0000003d6b3d7220 */ /* 0x048fe20000410000 */
[C---:B------:R-:W-:Y:S01]  /*1a670*/  FMUL.FTZ R60, R107.reuse, R60 ;  /* 0x0000003c6b3c7220 */ /* 0x040fe20000410000 */
[C---:B----4-:R-:W-:Y:S01]  /*1a680*/  FMUL.FTZ R37, R107.reuse, R37 ;  /* 0x000000256b257220 */ /* 0x050fe20000410000 */
[C---:B------:R-:W-:Y:S01]  /*1a690*/  FMUL.FTZ R36, R107.reuse, R36 ;  /* 0x000000246b247220 */ /* 0x040fe20000410000 */
[----:B------:R-:W-:Y:S01]  /*1a6a0*/  FMUL.FTZ R39, R107, R39 ;  /* 0x000000276b277220 */ /* 0x000fe20000410000 */
[----:B------:R-:W3:Y:S01]  /*1a6b0*/  MUFU.EX2 R171, R171 ;  /* 0x000000ab00ab7308 */ /* 0x000ee20000000800 */
[----:B------:R-:W-:Y:S01]  /*1a6c0*/  FADD.FTZ R70, R168, R67 ;  /* 0x00000043a8467221 */ /* 0x000fe20000010000 */
[----:B------:R-:W-:Y:S01]  /*1a6d0*/  FADD.FTZ R66, R169, R66 ;  /* 0x00000042a9427221 */ /* 0x000fe20000010000 */
[----:B------:R-:W-:Y:S01]  /*1a6e0*/  FFMA.FTZ R96, R108, R111, -R72 ;  /* 0x0000006f6c607223 */ /* 0x000fe20000010848 */
[C---:B------:R-:W-:Y:S01]  /*1a6f0*/  FMUL.FTZ R38, R107.reuse, R38 ;  /* 0x000000266b267220 */ /* 0x040fe20000410000 */
[C---:B------:R-:W-:Y:S01]  /*1a700*/  FMUL.FTZ R69, R107.reuse, R69 ;  /* 0x000000456b457220 */ /* 0x040fe20000410000 */
[----:B------:R-:W-:Y:S01]  /*1a710*/  FMUL.FTZ R68, R107, R68 ;  /* 0x000000446b447220 */ /* 0x000fe20000410000 */
[----:B------:R-:W-:Y:S01]  /*1a720*/  FMUL.FTZ R11, R93, R11 ;  /* 0x0000000b5d0b7220 */ /* 0x000fe20000410000 */
[----:B------:R-:W4:Y:S01]  /*1a730*/  MUFU.EX2 R100, R100 ;  /* 0x0000006400647308 */ /* 0x000f220000000800 */
[----:B0-----:R-:W-:Y:S01]  /*1a740*/  FADD.FTZ R67, R103, R70 ;  /* 0x0000004667437221 */ /* 0x001fe20000010000 */
[----:B-1----:R-:W-:Y:S01]  /*1a750*/  FADD.FTZ R66, R101, R66 ;  /* 0x0000004265427221 */ /* 0x002fe20000010000 */
[----:B------:R-:W-:Y:S01]  /*1a760*/  FMUL.FTZ R10, R93, R10 ;  /* 0x0000000a5d0a7220 */ /* 0x000fe20000410000 */
[C---:B------:R-:W-:Y:S01]  /*1a770*/  FMUL.FTZ R5, R107.reuse, R5 ;  /* 0x000000056b057220 */ /* 0x040fe20000410000 */
[C---:B------:R-:W-:Y:S01]  /*1a780*/  FMUL.FTZ R4, R107.reuse, R4 ;  /* 0x000000046b047220 */ /* 0x040fe20000410000 */
[C---:B--2---:R-:W-:Y:S01]  /*1a790*/  FMUL.FTZ R7, R107.reuse, R7 ;  /* 0x000000076b077220 */ /* 0x044fe20000410000 */
[----:B------:R-:W-:Y:S01]  /*1a7a0*/  FMUL.FTZ R6, R107, R6 ;  /* 0x000000066b067220 */ /* 0x000fe20000410000 */
[----:B------:R-:W0:Y:S01]  /*1a7b0*/  MUFU.EX2 R173, R173 ;  /* 0x000000ad00ad7308 */ /* 0x000e220000000800 */
[----:B------:R-:W-:Y:S01]  /*1a7c0*/  FADD.FTZ R67, R170, R67 ;  /* 0x00000043aa437221 */ /* 0x000fe20000010000 */
[----:B---3--:R-:W-:Y:S01]  /*1a7d0*/  FADD.FTZ R73, R171, R66 ;  /* 0x00000042ab497221 */ /* 0x008fe20000010000 */
[C---:B------:R-:W-:Y:S01]  /*1a7e0*/  FMUL.FTZ R13, R107.reuse, R13 ;  /* 0x0000000d6b0d7220 */ /* 0x040fe20000410000 */
[C---:B------:R-:W-:Y:S01]  /*1a7f0*/  FMUL.FTZ R12, R107.reuse, R12 ;  /* 0x0000000c6b0c7220 */ /* 0x040fe20000410000 */
[C---:B------:R-:W-:Y:S01]  /*1a800*/  FMUL.FTZ R15, R107.reuse, R15 ;  /* 0x0000000f6b0f7220 */ /* 0x040fe20000410000 */
[C---:B------:R-:W-:Y:S01]  /*1a810*/  FMUL.FTZ R14, R107.reuse, R14 ;  /* 0x0000000e6b0e7220 */ /* 0x040fe20000410000 */
[C---:B------:R-:W-:Y:S01]  /*1a820*/  FMUL.FTZ R47, R107.reuse, R47 ;  /* 0x0000002f6b2f7220 */ /* 0x040fe20000410000 */
[----:B------:R-:W1:Y:S01]  /*1a830*/  MUFU.EX2 R99, R75 ;  /* 0x0000004b00637308 */ /* 0x000e620000000800 */
[----:B------:R-:W-:Y:S01]  /*1a840*/  FFMA.FTZ R97, R98, R111, -R72 ;  /* 0x0000006f62617223 */ /* 0x000fe20000010848 */
[----:B------:R-:W-:Y:S01]  /*1a850*/  FADD.FTZ R67, R88, R67 ;  /* 0x0000004358437221 */ /* 0x000fe20000010000 */
[----:B----4-:R-:W-:Y:S01]  /*1a860*/  FADD.FTZ R66, R100, R73 ;  /* 0x0000004964427221 */ /* 0x010fe20000010000 */
[C---:B------:R-:W-:Y:S01]  /*1a870*/  FMUL.FTZ R46, R107.reuse, R46 ;  /* 0x0000002e6b2e7220 */ /* 0x040fe20000410000 */
[C---:B------:R-:W-:Y:S01]  /*1a880*/  FMUL.FTZ R21, R107.reuse, R21 ;  /* 0x000000156b157220 */ /* 0x040fe20000410000 */
[C---:B------:R-:W-:Y:S01]  /*1a890*/  FMUL.FTZ R20, R107.reuse, R20 ;  /* 0x000000146b147220 */ /* 0x040fe20000410000 */
[----:B------:R-:W-:Y:S01]  /*1a8a0*/  FMUL.FTZ R25, R107, R25 ;  /* 0x000000196b197220 */ /* 0x000fe20000410000 */
[----:B------:R-:W2:Y:S01]  /*1a8b0*/  MUFU.EX2 R175, R175 ;  /* 0x000000af00af7308 */ /* 0x000ea20000000800 */
[----:B------:R-:W-:Y:S01]  /*1a8c0*/  FADD.FTZ R70, R172, R67 ;  /* 0x00000043ac467221 */ /* 0x000fe20000010000 */
[----:B0-----:R-:W-:Y:S01]  /*1a8d0*/  FADD.FTZ R66, R173, R66 ;  /* 0x00000042ad427221 */ /* 0x001fe20000010000 */
[C---:B------:R-:W-:Y:S01]  /*1a8e0*/  FMUL.FTZ R24, R107.reuse, R24 ;  /* 0x000000186b187220 */ /* 0x040fe20000410000 */
[C---:B------:R-:W-:Y:S01]  /*1a8f0*/  FMUL.FTZ R35, R107.reuse, R35 ;  /* 0x000000236b237220 */ /* 0x040fe20000410000 */
[C---:B------:R-:W-:Y:S01]  /*1a900*/  FMUL.FTZ R34, R107.reuse, R34 ;  /* 0x000000226b227220 */ /* 0x040fe20000410000 */
[C---:B------:R-:W-:Y:S01]  /*1a910*/  FMUL.FTZ R41, R107.reuse, R41 ;  /* 0x000000296b297220 */ /* 0x040fe20000410000 */
[----:B------:R-:W-:Y:S01]  /*1a920*/  FMUL.FTZ R40, R107, R40 ;  /* 0x000000286b287220 */ /* 0x000fe20000410000 */
[----:B------:R-:W0:Y:S01]  /*1a930*/  MUFU.EX2 R98, R94 ;  /* 0x0000005e00627308 */ /* 0x000e220000000800 */
[----:B------:R-:W-:Y:S01]  /*1a940*/  FADD.FTZ R67, R87, R70 ;  /* 0x0000004657437221 */ /* 0x000fe20000010000 */
[----:B-1----:R-:W-:Y:S01]  /*1a950*/  FADD.FTZ R66, R99, R66 ;  /* 0x0000004263427221 */ /* 0x002fe20000010000 */
[C---:B------:R-:W-:Y:S01]  /*1a960*/  FMUL.FTZ R43, R107.reuse, R43 ;  /* 0x0000002b6b2b7220 */ /* 0x040fe20000410000 */
[C---:B------:R-:W-:Y:S01]  /*1a970*/  FMUL.FTZ R42, R107.reuse, R42 ;  /* 0x0000002a6b2a7220 */ /* 0x040fe20000410000 */
[C---:B------:R-:W-:Y:S01]  /*1a980*/  FMUL.FTZ R45, R107.reuse, R45 ;  /* 0x0000002d6b2d7220 */ /* 0x040fe20000410000 */
[C---:B------:R-:W-:Y:S01]  /*1a990*/  FMUL.FTZ R44, R107.reuse, R44 ;  /* 0x0000002c6b2c7220 */ /* 0x040fe20000410000 */
[----:B------:R-:W-:Y:S01]  /*1a9a0*/  FMUL.FTZ R57, R107, R57 ;  /* 0x000000396b397220 */ /* 0x000fe20000410000 */
[----:B------:R-:W1:Y:S01]  /*1a9b0*/  MUFU.EX2 R177, R177 ;  /* 0x000000b100b17308 */ /* 0x000e620000000800 */
[----:B------:R-:W-:Y:S01]  /*1a9c0*/  FADD.FTZ R67, R174, R67 ;  /* 0x00000043ae437221 */ /* 0x000fe20000010000 */
[----:B--2---:R-:W-:Y:S01]  /*1a9d0*/  FADD.FTZ R73, R175, R66 ;  /* 0x00000042af497221 */ /* 0x004fe20000010000 */
[C---:B------:R-:W-:Y:S01]  /*1a9e0*/  FMUL.FTZ R56, R107.reuse, R56 ;  /* 0x000000386b387220 */ /* 0x040fe20000410000 */
[C---:B------:R-:W-:Y:S01]  /*1a9f0*/  FMUL.FTZ R59, R107.reuse, R59 ;  /* 0x0000003b6b3b7220 */ /* 0x040fe20000410000 */
[C---:B------:R-:W-:Y:S01]  /*1aa00*/  FMUL.FTZ R58, R107.reuse, R58 ;  /* 0x0000003a6b3a7220 */ /* 0x040fe20000410000 */
[C---:B------:R-:W-:Y:S01]  /*1aa10*/  FMUL.FTZ R49, R107.reuse, R49 ;  /* 0x000000316b317220 */ /* 0x040fe20000410000 */
[C---:B------:R-:W-:Y:S01]  /*1aa20*/  FMUL.FTZ R48, R107.reuse, R48 ;  /* 0x000000306b307220 */ /* 0x040fe20000410000 */
[----:B------:R-:W2:Y:S01]  /*1aa30*/  MUFU.EX2 R97, R97 ;  /* 0x0000006100617308 */ /* 0x000ea20000000800 */
[----:B------:R-:W-:Y:S01]  /*1aa40*/  FADD.FTZ R67, R86, R67 ;  /* 0x0000004356437221 */ /* 0x000fe20000010000 */
[----:B0-----:R-:W-:Y:S01]  /*1aa50*/  FADD.FTZ R66, R98, R73 ;  /* 0x0000004962427221 */ /* 0x001fe20000010000 */
[C---:B------:R-:W-:Y:S01]  /*1aa60*/  FMUL.FTZ R53, R107.reuse, R53 ;  /* 0x000000356b357220 */ /* 0x040fe20000410000 */
[----:B------:R-:W-:Y:S01]  /*1aa70*/  FMUL.FTZ R52, R107, R52 ;  /* 0x000000346b347220 */ /* 0x000fe20000410000 */
[----:B------:R-:W3:Y:S03]  /*1aa80*/  LDL.64 R76, [R1+0x3d8] ;  /* 0x0003d800014c7983 */ /* 0x000ee60000100a00 */
[----:B------:R-:W0:Y:S01]  /*1aa90*/  MUFU.EX2 R179, R179 ;  /* 0x000000b300b37308 */ /* 0x000e220000000800 */
[----:B------:R-:W-:Y:S01]  /*1aaa0*/  FADD.FTZ R70, R176, R67 ;  /* 0x00000043b0467221 */ /* 0x000fe20000010000 */
[----:B-1----:R-:W-:Y:S01]  /*1aab0*/  FADD.FTZ R66, R177, R66 ;  /* 0x00000042b1427221 */ /* 0x002fe20000010000 */
[----:B------:R-:W4:Y:S05]  /*1aac0*/  LDL.64 R78, [R1+0x3e8] ;  /* 0x0003e800014e7983 */ /* 0x000f2a0000100a00 */
[----:B------:R-:W-:Y:S08]  /*1aad0*/  MUFU.EX2 R181, R181 ;  /* 0x000000b500b57308 */ /* 0x000ff00000000800 */
[----:B------:R-:W-:Y:S08]  /*1aae0*/  MUFU.EX2 R95, R95 ;  /* 0x0000005f005f7308 */ /* 0x000ff00000000800 */
[----:B------:R-:W-:Y:S01]  /*1aaf0*/  MUFU.EX2 R183, R183 ;  /* 0x000000b700b77308 */ /* 0x000fe20000000800 */
[----:B------:R1:W-:Y:S04]  /*1ab00*/  STL.64 [R1+0x200], R62 ;  /* 0x0002003e01007387 */ /* 0x0003e80000100a00 */
[----:B------:R-:W-:Y:S03]  /*1ab10*/  STL.64 [R1+0x210], R64 ;  /* 0x0002104001007387 */ /* 0x000fe60000100a00 */
[----:B------:R-:W1:Y:S01]  /*1ab20*/  MUFU.EX2 R96, R96 ;  /* 0x0000006000607308 */ /* 0x000e620000000800 */
[----:B------:R-:W-:Y:S01]  /*1ab30*/  FADD.FTZ R67, R85, R70 ;  /* 0x0000004655437221 */ /* 0x000fe20000010000 */
[----:B--2---:R-:W-:Y:S01]  /*1ab40*/  FADD.FTZ R66, R97, R66 ;  /* 0x0000004261427221 */ /* 0x004fe20000010000 */
[----:B------:R-:W-:Y:S02]  /*1ab50*/  STL.64 [R1+0x280], R60 ;  /* 0x0002803c01007387 */ /* 0x000fe40000100a00 */
[----:B------:R-:W-:Y:S01]  /*1ab60*/  FADD.FTZ R67, R84, R67 ;  /* 0x0000004354437221 */ /* 0x000fe20000010000 */
[----:B0-----:R-:W-:Y:S01]  /*1ab70*/  FADD.FTZ R73, R179, R66 ;  /* 0x00000042b3497221 */ /* 0x001fe20000010000 */
[----:B------:R0:W-:Y:S01]  /*1ab80*/  STL.64 [R1+0x2b0], R36 ;  /* 0x0002b02401007387 */ /* 0x0001e20000100a00 */
[----:B------:R-:W2:Y:S01]  /*1ab90*/  MUFU.EX2 R94, R71 ;  /* 0x00000047005e7308 */ /* 0x000ea20000000800 */
[----:B------:R-:W-:-:S02]  /*1aba0*/  FADD.FTZ R66, R178, R67 ;  /* 0x00000043b2427221 */ /* 0x000fc40000010000 */
[----:B------:R2:W-:Y:S02]  /*1abb0*/  STL.64 [R1+0x2c0], R38 ;  /* 0x0002c02601007387 */ /* 0x0005e40000100a00 */
[----:B------:R-:W-:Y:S02]  /*1abc0*/  FADD.FTZ R67, R83, R66 ;  /* 0x0000004253437221 */ /* 0x000fe40000010000 */
[----:B------:R-:W-:Y:S01]  /*1abd0*/  STL.64 [R1+0x3f0], R68 ;  /* 0x0003f04401007387 */ /* 0x000fe20000100a00 */
[----:B-1----:R-:W-:Y:S01]  /*1abe0*/  FADD.FTZ R70, R96, R73 ;  /* 0x0000004960467221 */ /* 0x002fe20000010000 */
[----:B------:R-:W-:Y:S02]  /*1abf0*/  FADD.FTZ R67, R180, R67 ;  /* 0x00000043b4437221 */ /* 0x000fe40000010000 */
[----:B------:R-:W-:Y:S01]  /*1ac00*/  STL.64 [R1+0x3f8], R10 ;  /* 0x0003f80a01007387 */ /* 0x000fe20000100a00 */
[----:B------:R-:W-:Y:S01]  /*1ac10*/  FADD.FTZ R70, R181, R70 ;  /* 0x00000046b5467221 */ /* 0x000fe20000010000 */
[C---:B------:R-:W-:Y:S01]  /*1ac20*/  FMUL.FTZ R63, R107.reuse, R9 ;  /* 0x000000096b3f7220 */ /* 0x040fe20000410000 */
[----:B------:R-:W-:Y:S01]  /*1ac30*/  FMUL.FTZ R62, R107, R8 ;  /* 0x000000086b3e7220 */ /* 0x000fe20000410000 */
[----:B------:R-:W-:Y:S01]  /*1ac40*/  STL.64 [R1+0x220], R4 ;  /* 0x0002200401007387 */ /* 0x000fe20000100a00 */
[----:B------:R-:W-:Y:S01]  /*1ac50*/  FADD.FTZ R70, R95, R70 ;  /* 0x000000465f467221 */ /* 0x000fe20000010000 */
[----:B------:R-:W-:Y:S01]  /*1ac60*/  FADD.FTZ R67, R82, R67 ;  /* 0x0000004352437221 */ /* 0x000fe20000010000 */
[C---:B0-----:R-:W-:Y:S01]  /*1ac70*/  FMUL.FTZ R37, R107.reuse, R31 ;  /* 0x0000001f6b257220 */ /* 0x041fe20000410000 */
[----:B------:R-:W-:Y:S01]  /*1ac80*/  FMUL.FTZ R36, R107, R30 ;  /* 0x0000001e6b247220 */ /* 0x000fe20000410000 */
[----:B------:R-:W-:Y:S01]  /*1ac90*/  FADD.FTZ R73, R183, R70 ;  /* 0x00000046b7497221 */ /* 0x000fe20000010000 */
[----:B------:R-:W-:Y:S01]  /*1aca0*/  FADD.FTZ R66, R182, R67 ;  /* 0x00000043b6427221 */ /* 0x000fe20000010000 */
[----:B------:R0:W-:Y:S01]  /*1acb0*/  STL.64 [R1+0x240], R62 ;  /* 0x0002403e01007387 */ /* 0x0001e20000100a00 */
[C---:B--2---:R-:W-:Y:S01]  /*1acc0*/  FMUL.FTZ R39, R107.reuse, R33 ;  /* 0x000000216b277220 */ /* 0x044fe20000410000 */
[----:B------:R-:W-:Y:S01]  /*1acd0*/  FADD.FTZ R67, R94, R73 ;  /* 0x000000495e437221 */ /* 0x000fe20000010000 */
[C---:B------:R-:W-:Y:S01]  /*1ace0*/  FMUL.FTZ R38, R107.reuse, R32 ;  /* 0x000000206b267220 */ /* 0x040fe20000410000 */
[C---:B------:R-:W-:Y:S01]  /*1acf0*/  FMUL.FTZ R61, R107.reuse, R55 ;  /* 0x000000376b3d7220 */ /* 0x040fe20000410000 */
[C---:B------:R-:W-:Y:S01]  /*1ad00*/  FMUL.FTZ R60, R107.reuse, R54 ;  /* 0x000000366b3c7220 */ /* 0x040fe20000410000 */
[C---:B------:R-:W-:Y:S01]  /*1ad10*/  FMUL.FTZ R65, R107.reuse, R29 ;  /* 0x0000001d6b417220 */ /* 0x040fe20000410000 */
[C---:B------:R-:W-:Y:S01]  /*1ad20*/  FMUL.FTZ R64, R107.reuse, R28 ;  /* 0x0000001c6b407220 */ /* 0x040fe20000410000 */
[----:B------:R1:W-:Y:S01]  /*1ad30*/  STL.64 [R1+0x230], R6 ;  /* 0x0002300601007387 */ /* 0x0003e20000100a00 */
[C---:B0-----:R-:W-:Y:S01]  /*1ad40*/  FMUL.FTZ R63, R107.reuse, R51 ;  /* 0x000000336b3f7220 */ /* 0x041fe20000410000 */
[----:B------:R-:W-:-:S02]  /*1ad50*/  FMUL.FTZ R62, R107, R50 ;  /* 0x000000326b3e7220 */ /* 0x000fc40000410000 */
[----:B------:R-:W-:Y:S04]  /*1ad60*/  STL.64 [R1+0x1e0], R66 ;  /* 0x0001e04201007387 */ /* 0x000fe80000100a00 */
[----:B------:R0:W-:Y:S04]  /*1ad70*/  STL.64 [R1+0x250], R12 ;  /* 0x0002500c01007387 */ /* 0x0001e80000100a00 */
[----:B------:R2:W-:Y:S04]  /*1ad80*/  STL.64 [R1+0x260], R14 ;  /* 0x0002600e01007387 */ /* 0x0005e80000100a00 */
[----:B------:R-:W-:Y:S04]  /*1ad90*/  STL.64 [R1+0x270], R46 ;  /* 0x0002702e01007387 */ /* 0x000fe80000100a00 */
        /* <DEDUP_REMOVED lines=15> */
[----:B------:R-:W4:Y:S04]  /*1ae90*/  LDL.64 R10, [R1+0x3c0] ;  /* 0x0003c000010a7983 */ /* 0x000f280000100a00 */
[----:B------:R-:W4:Y:S04]  /*1aea0*/  LDL.64 R8, [R1+0x3d0] ;  /* 0x0003d00001087983 */ /* 0x000f280000100a00 */
[----:B-1----:R-:W4:Y:S04]  /*1aeb0*/  LDL.64 R6, [R1+0x3e0] ;  /* 0x0003e00001067983 */ /* 0x002f280000100a00 */
[----:B------:R-:W4:Y:S04]  /*1aec0*/  LDL.64 R4, [R1+0x208] ;  /* 0x0002080001047983 */ /* 0x000f280000100a00 */
[----:B0-----:R-:W4:Y:S04]  /*1aed0*/  LDL.64 R12, [R1+0x218] ;  /* 0x00021800010c7983 */ /* 0x001f280000100a00 */
[----:B--2---:R-:W2:Y:S04]  /*1aee0*/  LDL.64 R14, [R1+0x228] ;  /* 0x00022800010e7983 */ /* 0x004ea80000100a00 */
        /* <DEDUP_REMOVED lines=26> */
[----:B------:R-:W2:Y:S01]  /*1b090*/  LDL R108, [R1+0x28] ;  /* 0x00002800016c7983 */ /* 0x000ea20000100800 */
[C---:B------:R-:W-:Y:S01]  /*1b0a0*/  FMUL.FTZ R27, R107.reuse, R27 ;  /* 0x0000001b6b1b7220 */ /* 0x040fe20000410000 */
[----:B------:R-:W-:-:S05]  /*1b0b0*/  FMUL.FTZ R26, R107, R26 ;  /* 0x0000001a6b1a7220 */ /* 0x000fca0000410000 */
[----:B------:R0:W-:Y:S02]  /*1b0c0*/  STL.64 [R1+0x390], R26 ;  /* 0x0003901a01007387 */ /* 0x0001e40000100a00 */
[C---:B0-----:R-:W-:Y:S01]  /*1b0d0*/  FMUL.FTZ R27, R107.reuse, R91 ;  /* 0x0000005b6b1b7220 */ /* 0x041fe20000410000 */
[----:B------:R-:W-:-:S05]  /*1b0e0*/  FMUL.FTZ R26, R107, R90 ;  /* 0x0000005a6b1a7220 */ /* 0x000fca0000410000 */
[----:B------:R0:W-:Y:S04]  /*1b0f0*/  STL.64 [R1+0x3b0], R26 ;  /* 0x0003b01a01007387 */ /* 0x0001e80000100a00 */
[----:B0-----:R0:W5:Y:S01]  /*1b100*/  LDL.64 R26, [R1+0x1b8] ;  /* 0x0001b800011a7983 */ /* 0x0011620000100a00 */
[C---:B---3--:R-:W-:Y:S01]  /*1b110*/  FMUL.FTZ R77, R93.reuse, R77 ;  /* 0x0000004d5d4d7220 */ /* 0x048fe20000410000 */
[C---:B------:R-:W-:Y:S01]  /*1b120*/  FMUL.FTZ R76, R93.reuse, R76 ;  /* 0x0000004c5d4c7220 */ /* 0x040fe20000410000 */
[C---:B----4-:R-:W-:Y:S01]  /*1b130*/  FMUL.FTZ R79, R93.reuse, R79 ;  /* 0x0000004f5d4f7220 */ /* 0x050fe20000410000 */
[----:B------:R-:W-:Y:S01]  /*1b140*/  FMUL.FTZ R78, R93, R78 ;  /* 0x0000004e5d4e7220 */ /* 0x000fe20000410000 */
[----:B------:R0:W-:Y:S04]  /*1b150*/  STL [R1+0x1d4], R92 ;  /* 0x0001d45c01007387 */ /* 0x0001e80000100800 */
        /* <DEDUP_REMOVED lines=127> */
.L_x_12063:
[----:B------:R-:W-:Y:S05]  /*1b950*/  BSYNC B0 ;  /* 0x0000000000007941 */ /* 0x000fea0003800000 */
.L_x_12062:
        /* <DEDUP_REMOVED lines=8> */
.L_x_12065:
[----:B------:R-:W-:Y:S05]  /*1b9e0*/  BSYNC B0 ;  /* 0x0000000000007941 */ /* 0x000fea0003800000 */
.L_x_12064:
[----:B------:R-:W-:Y:S04]  /*1b9f0*/  BSSY B0, `(.L_x_12066) ;  /* 0x0000004000007945 */ /* 0x000fe80003800000 */
[----:B-1----:R-:W-:Y:S05]  /*1ba00*/  @P0 BRA `(.L_x_12067) ;  /* 0x0000000000080947 */ /* 0x002fea0003800000 */
[----:B------:R-:W1:Y:S02]  /*1ba10*/  SYNCS.PHASECHK.TRANS64.TRYWAIT P0, [R26+URZ], R27 ;  /* 0x0000001b1a0075a7 */ /* 0x000e64000800017f */
[----:B-1----:R-:W-:Y:S05]  /*1ba20*/  @!P0 BRA `(.L_x_12068) ;  /* 0x0000012800e48947 */ /* 0x002fea0003800000 */
.L_x_12067:
[----:B------:R-:W-:Y:S05]  /*1ba30*/  BSYNC B0 ;  /* 0x0000000000007941 */ /* 0x000fea0003800000 */
.L_x_12066:
        /* <DEDUP_REMOVED lines=300> */
[----:B------:R-:W-:Y:S01]  /*1cd00*/  R2UR UR7, R5 ;  /* 0x00000000050772ca */ /* 0x000fe200000e0000 */
[C---:B------:R-:W-:Y:S01]  /*1cd10*/  VIADD R6, R4.reuse, 0x80 ;  /* 0x0000008004067836 */ /* 0x040fe20000000000 */
[----:B------:R-:W-:Y:S01]  /*1cd20*/  R2UR UR6, R4 ;  /* 0x00000000040672ca */ /* 0x000fe200000e0000 */
[----:B------:R-:W-:Y:S01]  /*1cd30*/  IMAD.MOV.U32 R7, RZ, RZ, R5 ;  /* 0x000000ffff077224 */ /* 0x000fe200078e0005 */
[----:B------:R0:W5:Y:S07]  /*1cd40*/  LDL R3, [R1+0x1b8] ;  /* 0x0001b80001037983 */ /* 0x00016e0000100800 */
[----:B------:R-:W-:Y:S01]  /*1cd50*/  VOTEU.ANY UP0, P0 ;  /* 0x00000000003f7886 */ /* 0x000fe20000000100 */
        /* <DEDUP_REMOVED lines=495> */
.L_x_12070:
[----:B------:R-:W-:Y:S05]  /*1ec50*/  BSYNC B0 ;  /* 0x0000000000007941 */ /* 0x000fea0003800000 */
.L_x_12069:
        /* <DEDUP_REMOVED lines=9> */
.L_x_12042:
[----:B------:R-:W2:Y:S01]  /*1ecf0*/  LDL R5, [R1+0x1e0] ;  /* 0x0001e00001057983 */ /* 0x000ea20000100800 */
[----:B------:R-:W-:Y:S05]  /*1ed00*/  WARPSYNC.ALL ;  /* 0x0000000000007948 */ /* 0x000fea0003800000 */
[----:B------:R-:W3:Y:S04]  /*1ed10*/  LDL R4, [R1+0x1e4] ;  /* 0x0001e40001047983 */ /* 0x000ee80000100800 */
[----:B------:R-:W4:Y:S04]  /*1ed20*/  LDL.64 R8, [R1+0x210] ;  /* 0x0002100001087983 */ /* 0x000f280000100a00 */
[----:B------:R-:W5:Y:S04]  /*1ed30*/  LDL.64 R6, [R1+0x220] ;  /* 0x0002200001067983 */ /* 0x000f680000100a00 */
[----:B------:R-:W5:Y:S04]  /*1ed40*/  LDL.64 R10, [R1+0x200] ;  /* 0x00020000010a7983 */ /* 0x000f680000100a00 */
[----:B------:R-:W5:Y:S01]  /*1ed50*/  LDL.64 R114, [R1+0x2a0] ;  /* 0x0002a00001727983 */ /* 0x000f620000100a00 */
[----:B------:R-:W-:-:S02]  /*1ed60*/  IMAD.MOV.U32 R129, RZ, RZ, -0x800000 ;  /* 0xff800000ff817424 */ /* 0x000fc400078e00ff */
[----:B------:R-:W-:Y:S01]  /*1ed70*/  IMAD.MOV.U32 R130, RZ, RZ, -0x800000 ;  /* 0xff800000ff827424 */ /* 0x000fe200078e00ff */
        /* <DEDUP_REMOVED lines=50> */
[----:B------:R-:W5:Y:S04]  /*1f0a0*/  LDL R126, [R1+0x1b8] ;  /* 0x0001b800017e7983 */ /* 0x000f680000100800 */
[----:B--2---:R-:W2:Y:S02]  /*1f0b0*/  SHFL.BFLY PT, R0, R5, 0x2, 0x1f ;  /* 0x0c401f0005007f89 */ /* 0x004ea400000e0000 */
[----:B--2---:R-:W-:-:S05]  /*1f0c0*/  FADD.FTZ R0, R5, R0 ;  /* 0x0000000005007221 */ /* 0x004fca0000010000 */
[----:B------:R-:W0:Y:S02]  /*1f0d0*/  SHFL.BFLY PT, R3, R0, 0x1, 0x1f ;  /* 0x0c201f0000037f89 */ /* 0x000e2400000e0000 */
[----:B01----:R-:W-:-:S05]  /*1f0e0*/  FADD.FTZ R2, R0, R3 ;  /* 0x0000000300027221 */ /* 0x003fca0000010000 */
[----:B------:R-:W-:Y:S04]  /*1f0f0*/  STL [R1+0x1e0], R2 ;  /* 0x0001e00201007387 */ /* 0x000fe80000100800 */
[----:B------:R-:W2:Y:S04]  /*1f100*/  LDL R25, [R1+0x1e0] ;  /* 0x0001e00001197983 */ /* 0x000ea80000100800 */
[----:B---3--:R-:W0:Y:S02]  /*1f110*/  SHFL.BFLY PT, R3, R4, 0x2, 0x1f ;  /* 0x0c401f0004037f89 */ /* 0x008e2400000e0000 */
[----:B0-----:R-:W-:-:S02]  /*1f120*/  FADD.FTZ R3, R3, R4 ;  /* 0x0000000403037221 */ /* 0x001fc40000010000 */
[----:B------:R-:W3:Y:S04]  /*1f130*/  LDL.64 R4, [R1+0x230] ;  /* 0x0002300001047983 */ /* 0x000ee80000100a00 */
[----:B------:R-:W0:Y:S02]  /*1f140*/  SHFL.BFLY PT, R128, R3, 0x1, 0x1f ;  /* 0x0c201f0003807f89 */ /* 0x000e2400000e0000 */
[----:B0-----:R-:W-:Y:S02]  /*1f150*/  FADD.FTZ R128, R3, R128 ;  /* 0x0000008003807221 */ /* 0x001fe40000010000 */
[----:B------:R-:W3:Y:S03]  /*1f160*/  LDL.64 R2, [R1+0x240] ;  /* 0x0002400001027983 */ /* 0x000ee60000100a00 */
[----:B------:R-:W-:-:S13]  /*1f170*/  FSETP.NE.FTZ.AND P1, PT, R128, RZ, PT ;  /* 0x000000ff8000720b */ /* 0x000fda0003f35000 */
[----:B------:R-:W3:Y:S04]  /*1f180*/  @P1 LDL R20, [R1+0x1f0] ;  /* 0x0001f00001141983 */ /* 0x000ee80000100800 */
[----:B------:R-:W3:Y:S01]  /*1f190*/  @P1 LDL R21, [R1+0x1d4] ;  /* 0x0001d40001151983 */ /* 0x000ee20000100800 */
[----:B--2---:R-:W-:-:S13]  /*1f1a0*/  FSETP.NE.FTZ.AND P0, PT, R25, RZ, PT ;  /* 0x000000ff1900720b */ /* 0x004fda0003f15000 */
[----:B------:R-:W2:Y:S04]  /*1f1b0*/  @P0 LDL R12, [R1+0x1f0] ;  /* 0x0001f000010c0983 */ /* 0x000ea80000100800 */
[----:B------:R-:W2:Y:S01]  /*1f1c0*/  @P0 LDL R13, [R1+0x1d0] ;  /* 0x0001d000010d0983 */ /* 0x000ea20000100800 */
[----:B------:R-:W-:Y:S01]  /*1f1d0*/  IMAD.MOV.U32 R0, RZ, RZ, RZ ;  /* 0x000000ffff007224 */ /* 0x000fe200078e00ff */
[----:B------:R-:W0:Y:S08]  /*1f1e0*/  @P0 MUFU.LG2 R14, R25 ;  /* 0x00000019000e0308 */ /* 0x000e300000000c00 */
[----:B------:R-:W-:Y:S08]  /*1f1f0*/  @P1 MUFU.LG2 R24, R128 ;  /* 0x0000008000181308 */ /* 0x000ff00000000c00 */
[----:B------:R-:W4:Y:S01]  /*1f200*/  @P0 MUFU.RCP R0, R25 ;  /* 0x0000001900000308 */ /* 0x000f220000001000 */
[----:B0-----:R-:W-:Y:S01]  /*1f210*/  @P0 FMUL.FTZ R15, R14, 0.69314718246459960938 ;  /* 0x3f3172180e0f0820 */ /* 0x001fe20000410000 */
[-C--:B----4-:R-:W-:Y:S01]  /*1f220*/  FMUL.FTZ R9, R9, R0.reuse ;  /* 0x0000000009097220 */ /* 0x090fe20000410000 */
[-C--:B------:R-:W-:Y:S01]  /*1f230*/  FMUL.FTZ R8, R8, R0.reuse ;  /* 0x0000000008087220 */ /* 0x080fe20000410000 */
[-C--:B-----5:R-:W-:Y:S01]  /*1f240*/  FMUL.FTZ R7, R7, R0.reuse ;  /* 0x0000000007077220 */ /* 0x0a0fe20000410000 */
[-C--:B------:R-:W-:Y:S01]  /*1f250*/  FMUL.FTZ R6, R6, R0.reuse ;  /* 0x0000000006067220 */ /* 0x080fe20000410000 */
[-C--:B---3--:R-:W-:Y:S01]  /*1f260*/  FMUL.FTZ R5, R5, R0.reuse ;  /* 0x0000000005057220 */ /* 0x088fe20000410000 */
[-C--:B------:R-:W-:Y:S01]  /*1f270*/  FMUL.FTZ R4, R4, R0.reuse ;  /* 0x0000000004047220 */ /* 0x080fe20000410000 */
[-C--:B------:R-:W-:Y:S01]  /*1f280*/  FMUL.FTZ R3, R3, R0.reuse ;  /* 0x0000000003037220 */ /* 0x080fe20000410000 */
[----:B------:R-:W-:Y:S01]  /*1f290*/  FMUL.FTZ R2, R2, R0 ;  /* 0x0000000002027220 */ /* 0x000fe20000410000 */
[----:B------:R-:W-:Y:S04]  /*1f2a0*/  STL.64 [R1+0x210], R8 ;  /* 0x0002100801007387 */ /* 0x000fe80000100a00 */
[----:B------:R0:W-:Y:S04]  /*1f2b0*/  STL.64 [R1+0x220], R6 ;  /* 0x0002200601007387 */ /* 0x0001e80000100a00 */
[----:B------:R1:W-:Y:S01]  /*1f2c0*/  STL.64 [R1+0x230], R4 ;  /* 0x0002300401007387 */ /* 0x0003e20000100a00 */
[----:B------:R-:W-:-:S03]  /*1f2d0*/  @P1 FMUL.FTZ R20, R20, 0.69314718246459960938 ;  /* 0x3f31721814141820 */ /* 0x000fc60000410000 */
[----:B------:R3:W-:Y:S04]  /*1f2e0*/  STL.64 [R1+0x240], R2 ;  /* 0x0002400201007387 */ /* 0x0007e80000100a00 */
[----:B0-----:R-:W4:Y:S04]  /*1f2f0*/  LDL.64 R6, [R1+0x3d8] ;  /* 0x0003d80001067983 */ /* 0x001f280000100a00 */
[----:B-1----:R-:W5:Y:S04]  /*1f300*/  LDL.64 R4, [R1+0x3e8] ;  /* 0x0003e80001047983 */ /* 0x002f680000100a00 */
[----:B---3--:R-:W3:Y:S04]  /*1f310*/  LDL.64 R2, [R1+0x3c8] ;  /* 0x0003c80001027983 */ /* 0x008ee80000100a00 */
[----:B------:R-:W5:Y:S01]  /*1f320*/  LDL.64 R8, [R1+0x3f8] ;  /* 0x0003f80001087983 */ /* 0x000f620000100a00 */
[-C--:B------:R-:W-:Y:S01]  /*1f330*/  FMUL.FTZ R11, R11, R0.reuse ;  /* 0x000000000b0b7220 */ /* 0x080fe20000410000 */
[----:B------:R-:W-:-:S05]  /*1f340*/  FMUL.FTZ R10, R10, R0 ;  /* 0x000000000a0a7220 */ /* 0x000fca0000410000 */
[----:B------:R0:W-:Y:S04]  /*1f350*/  STL.64 [R1+0x200], R10 ;  /* 0x0002000a01007387 */ /* 0x0001e80000100a00 */
[----:B0-----:R-:W5:Y:S01]  /*1f360*/  LDL.64 R10, [R1+0x378] ;  /* 0x00037800010a7983 */ /* 0x001f620000100a00 */
[----:B--2---:R-:W-:-:S04]  /*1f370*/  @P0 FMUL.FTZ R12, R12, 0.69314718246459960938 ;  /* 0x3f3172180c0c0820 */ /* 0x004fc80000410000 */
[----:B------:R-:W-:Y:S01]  /*1f380*/  @P0 FFMA.FTZ R129, R12, R13, R15 ;  /* 0x0000000d0c810223 */ /* 0x000fe2000001000f */
[----:B------:R-:W-:Y:S01]  /*1f390*/  @P1 FMUL.FTZ R13, R24, 0.69314718246459960938 ;  /* 0x3f317218180d1820 */ /* 0x000fe20000410000 */
[----:B------:R-:W2:Y:S03]  /*1f3a0*/  LDL.64 R14, [R1+0x3a8] ;  /* 0x0003a800010e7983 */ /* 0x000ea60000100a00 */
[----:B------:R-:W-:Y:S01]  /*1f3b0*/  @P1 FFMA.FTZ R130, R20, R21, R13 ;  /* 0x0000001514821223 */ /* 0x000fe2000001000d */
[----:B------:R-:W2:Y:S04]  /*1f3c0*/  LDL.64 R24, [R1+0x388] ;  /* 0x0003880001187983 */ /* 0x000ea80000100a00 */
[----:B------:R-:W2:Y:S04]  /*1f3d0*/  LDL.64 R20, [R1+0x398] ;  /* 0x0003980001147983 */ /* 0x000ea80000100a00 */
[----:B------:R-:W2:Y:S01]  /*1f3e0*/  LDL.64 R12, [R1+0x3b8] ;  /* 0x0003b800010c7983 */ /* 0x000ea20000100a00 */
[-C--:B------:R-:W-:Y:S01]  /*1f3f0*/  FMUL.FTZ R115, R115, R0.reuse ;  /* 0x0000000073737220 */ /* 0x080fe20000410000 */
[----:B------:R-:W-:-:S05]  /*1f400*/  FMUL.FTZ R114, R114, R0 ;  /* 0x0000000072727220 */ /* 0x000fca0000410000 */
[----:B------:R0:W-:Y:S01]  /*1f410*/  STL.64 [R1+0x2a0], R114 ;  /* 0x0002a07201007387 */ /* 0x0001e20000100a00 */
[----:B------:R-:W1:Y:S01]  /*1f420*/  S2R R131, SR_TID.X ;  /* 0x0000000000837919 */ /* 0x000e620000002100 */
[----:B0-----:R-:W-:-:S06]  /*1f430*/  IMAD.MOV.U32 R114, RZ, RZ, RZ ;  /* 0x000000ffff727224 */ /* 0x001fcc00078e00ff */
        /* <DEDUP_REMOVED lines=103> */
[-C--:B-----5:R-:W-:Y:S01]  /*1fab0*/  FMUL.FTZ R5, R5, R114.reuse ;  /* 0x0000007205057220 */ /* 0x0a0fe20000410000 */
        /* <DEDUP_REMOVED lines=11> */
[----:B------:R-:W-:Y:S04]  /*1fb70*/  STL [R1+0x1e0], R129 ;  /* 0x0001e08101007387 */ /* 0x000fe80000100800 */
        /* <DEDUP_REMOVED lines=63> */
[-C--:B------:R-:W-:Y:S01]  /*1ff70*/  FMUL.FTZ R11, R11, R114.reuse ;  /* 0x000000720b0b7220 */ /* 0x080fe20000410000 */
[----:B------:R-:W-:Y:S01]  /*1ff80*/  FMUL.FTZ R10, R10, R114 ;  /* 0x000000720a0a7220 */ /* 0x000fe20000410000 */
[----:B------:R-:W-:-:S02]  /*1ff90*/  ISETP.NE.AND P1, PT, R126, 0x2, PT ;  /* 0x000000027e00780c */ /* 0x000fc40003f25270 */
[----:B-1----:R-:W-:Y:S02]  /*1ffa0*/  SHF.R.U32.HI R131, RZ, 0x7, R131 ;  /* 0x00000007ff837819 */ /* 0x002fe40000011683 */
[----:B------:R0:W-:Y:S01]  /*1ffb0*/  STL.64 [R1+0x378], R10 ;  /* 0x0003780a01007387 */ /* 0x0001e20000100a00 */
[----:B------:R-:W-:Y:S01]  /*1ffc0*/  BSSY B0, `(.L_x_12072) ;  /* 0x000000a000007945 */ /* 0x000fe20003800000 */
[----:B------:R-:W-:Y:S02]  /*1ffd0*/  PLOP3.LUT P0, PT, PT, PT, PT, 0x8, 0x0 ;  /* 0x000000000000781c */ /* 0x000fe40003f0e170 */
[----:B0-----:R-:W-:-:S05]  /*1ffe0*/  IADD3 R10, -R131, 0xb, RZ ;  /* 0x0000000b830a7810 */ /* 0x001fca0007ffe1ff */
[----:B------:R0:W-:Y:S08]  /*1fff0*/  BAR.ARV R10, 0x100 ;  /* 0x0004000a0000751d */ /* 0x0001f00000002000 */
[----:B------:R-:W-:Y:S06]  /*20000*/  BAR.ARV 0x8, 0x180 ;  /* 0x0206000000007b1d */ /* 0x000fec0000002000 */
[----:B------:R-:W-:Y:S05]  /*20010*/  @P1 BRA `(.L_x_12073) ;  /* 0x0000000000101947 */ /* 0x000fea0003800000 */
[----:B------:R-:W2:Y:S04]  /*20020*/  LDL R0, [R1+0x1bc] ;  /* 0x0001bc0001007983 */ /* 0x000ea80000100800 */
[----:B------:R1:W-:Y:S01]  /*20030*/  STL [R1+0x1b8], RZ ;  /* 0x0001b8ff01007387 */ /* 0x0003e20000100800 */
[----:B--2---:R-:W-:-:S05]  /*20040*/  LOP3.LUT R0, R0, 0x1, RZ, 0x3c, !PT ;  /* 0x0000000100007812 */ /* 0x004fca00078e3cff */
[----:B------:R1:W-:Y:S02]  /*20050*/  STL [R1+0x1bc], R0 ;  /* 0x0001bc0001007387 */ /* 0x0003e40000100800 */
.L_x_12073:
[----:B------:R-:W-:Y:S05]  /*20060*/  BSYNC B0 ;  /* 0x0000000000007941 */ /* 0x000fea0003800000 */
.L_x_12072:
[----:B------:R-:W-:-:S12]  /*20070*/  UIADD3 UR37, UR37, 0x1, URZ ;  /* 0x0000000125257890 */ /* 0x000fd8000fffe03f */
.L_x_11949:
[----:B------:R-:W-:Y:S05]  /*20080*/  WARPSYNC.ALL ;  /* 0x0000000000007948 */ /* 0x000fea0003800000 */
[----:B------:R-:W3:Y:S08]  /*20090*/  S2UR UR4, SR_CgaCtaId ;  /* 0x00000000000479c3 */ /* 0x000ef00000008800 */
[----:B------:R-:W-:Y:S01]  /*200a0*/  BAR.SYNC.DEFER_BLOCKING 0x5, 0x180 ;  /* 0x0146000000007b1d */ /* 0x000fe20000010000 */
[----:B------:R-:W-:-:S05]  /*200b0*/  MOV R2, 0x400 ;  /* 0x0000040000027802 */ /* 0x000fca0000000f00 */
[----:B------:R-:W-:Y:S01]  /*200c0*/  BSSY B0, `(.L_x_12074) ;  /* 0x000050c000007945 */ /* 0x000fe20003800000 */
[----:B---3--:R-:W-:-:S05]  /*200d0*/  IMAD.U32 R27, RZ, RZ, UR4 ;  /* 0x00000004ff1b7e24 */ /* 0x008fca000f8e00ff */
[----:B------:R-:W-:-:S05]  /*200e0*/  LEA R2, R27, R2, 0x18 ;  /* 0x000000021b027211 */ /* 0x000fca00078ec0ff */
[----:B------:R3:W0:Y:S01]  /*200f0*/  LDS.128 R100, [R2+0x228d0] ;  /* 0x0228d00002647984 */ /* 0x0006220000000c00 */
[----:B------:R-:W-:Y:S06]  /*20100*/  BAR.ARV 0x4, 0x180 ;  /* 0x0106000000007b1d */ /* 0x000fec0000002000 */
[----:B------:R-:W-:Y:S05]  /*20110*/  @P0 BRA `(.L_x_12075) ;  /* 0x0000004000440947 */ /* 0x000fea0003800000 */
[----:B-1----:R-:W2:Y:S01]  /*20120*/  LDL R0, [R1+0x438] ;  /* 0x0004380001007983 */ /* 0x002ea20000100800 */
[----:B------:R-:W-:-:S03]  /*20130*/  ULDC UR4, c[0x0][0xad4] ;  /* 0x0002b50000047ab9 */ /* 0x000fc60000000800 */
[----:B------:R-:W4:Y:S04]  /*20140*/  LDL.128 R52, [R1+0x200] ;  /* 0x0002000001347983 */ /* 0x000f280000100c00 */
[----:B------:R-:W3:Y:S04]  /*20150*/  LDL.128 R4, [R1+0x210] ;  /* 0x0002100001047983 */ /* 0x000ee80000100c00 */
[----:B------:R-:W3:Y:S04]  /*20160*/  LDL.128 R56, [R1+0x220] ;  /* 0x0002200001387983 */ /* 0x000ee80000100c00 */
[----:B------:R-:W3:Y:S04]  /*20170*/  LDL.128 R32, [R1+0x230] ;  /* 0x0002300001207983 */ /* 0x000ee80000100c00 */
[----:B------:R-:W3:Y:S04]  /*20180*/  LDL.128 R92, [R1+0x240] ;  /* 0x00024000015c7983 */ /* 0x000ee80000100c00 */
[----:B------:R-:W3:Y:S01]  /*20190*/  LDL.128 R72, [R1+0x250] ;  /* 0x0002500001487983 */ /* 0x000ee20000100c00 */
[----:B------:R-:W1:Y:S03]  /*201a0*/  S2R R3, SR_SWINHI ;  /* 0x0000000000037919 */ /* 0x000e660000002f00 */
[----:B------:R-:W3:Y:S04]  /*201b0*/  LDL.128 R120, [R1+0x260] ;  /* 0x0002600001787983 */ /* 0x000ee80000100c00 */
[----:B-----5:R-:W3:Y:S04]  /*201c0*/  LDL.128 R44, [R1+0x2e0] ;  /* 0x0002e000012c7983 */ /* 0x020ee80000100c00 */
[----:B------:R-:W3:Y:S04]  /*201d0*/  LDL.128 R40, [R1+0x2d0] ;  /* 0x0002d00001287983 */ /* 0x000ee80000100c00 */
[----:B------:R-:W3:Y:S04]  /*201e0*/  LDL.128 R48, [R1+0x2f0] ;  /* 0x0002f00001307983 */ /* 0x000ee80000100c00 */
[----:B------:R-:W3:Y:S04]  /*201f0*/  LDL.128 R60, [R1+0x320] ;  /* 0x00032000013c7983 */ /* 0x000ee80000100c00 */
[----:B------:R-:W3:Y:S04]  /*20200*/  LDL.128 R68, [R1+0x340] ;  /* 0x0003400001447983 */ /* 0x000ee80000100c00 */
[----:B------:R-:W3:Y:S01]  /*20210*/  LDL.128 R64, [R1+0x330] ;  /* 0x0003300001407983 */ /* 0x000ee20000100c00 */
[----:B------:R-:W-:-:S02]  /*20220*/  MOV R20, R2 ;  /* 0x0000000200147202 */ /* 0x000fc40000000f00 */
[----:B-1----:R-:W-:Y:S01]  /*20230*/  MOV R21, R3 ;  /* 0x0000000300157202 */ /* 0x002fe20000000f00 */
[----:B------:R-:W3:Y:S04]  /*20240*/  LDL.128 R84, [R1+0x380] ;  /* 0x0003800001547983 */ /* 0x000ee80000100c00 */
[----:B------:R-:W3:Y:S04]  /*20250*/  LDL.128 R88, [R1+0x390] ;  /* 0x0003900001587983 */ /* 0x000ee80000100c00 */
[----:B------:R-:W3:Y:S04]  /*20260*/  LDL.128 R112, [R1+0x3e0] ;  /* 0x0003e00001707983 */ /* 0x000ee80000100c00 */
[----:B------:R-:W3:Y:S01]  /*20270*/  LDL.128 R116, [R1+0x3f0] ;  /* 0x0003f00001747983 */ /* 0x000ee20000100c00 */
[----:B--2---:R-:W-:Y:S01]  /*20280*/  IMAD.WIDE R108, R0, 0x2, R20 ;  /* 0x00000002006c7825 */ /* 0x004fe200078e0214 */
[----:B----4-:R-:W-:-:S02]  /*20290*/  F2FP.BF16.F32.PACK_AB R52, R53, R52 ;  /* 0x000000343534723e */ /* 0x010fc400000010ff */
        /* <DEDUP_REMOVED lines=8> */
[C---:B------:R-:W-:Y:S02]  /*20320*/  IADD3 R13, P3, R108.reuse, 0x8020, RZ ;  /* 0x000080206c0d7810 */ /* 0x040fe40007f7e0ff */
[----:B------:R-:W-:Y:S02]  /*20330*/  IADD3 R37, P4, R108, 0x4000, RZ ;  /* 0x000040006c257810 */ /* 0x000fe40007f9e0ff */
[----:B------:R-:W-:Y:S02]  /*20340*/  LOP3.LUT R12, R13, 0x380, RZ, 0xc0, !PT ;  /* 0x000003800d0c7812 */ /* 0x000fe400078ec0ff */
[----:B------:R-:W-:Y:S02]  /*20350*/  LOP3.LUT R8, R9, 0x380, RZ, 0xc0, !PT ;  /* 0x0000038009087812 */ /* 0x000fe400078ec0ff */
[----:B------:R-:W-:-:S02]  /*20360*/  SHF.R.U64 R12, R12, 0x3, RZ ;  /* 0x000000030c0c7819 */ /* 0x000fc400000012ff */
[----:B------:R-:W-:Y:S02]  /*20370*/  SHF.R.U64 R110, R110, 0x3, RZ ;  /* 0x000000036e6e7819 */ /* 0x000fe400000012ff */
[----:B------:R-:W-:Y:S02]  /*20380*/  LOP3.LUT R36, R37, 0x380, RZ, 0xc0, !PT ;  /* 0x0000038025247812 */ /* 0x000fe400078ec0ff */
[----:B------:R-:W-:Y:S01]  /*20390*/  LOP3.LUT R12, R12, R13, RZ, 0x3c, !PT ;  /* 0x0000000d0c0c7212 */ /* 0x000fe200078e3cff */
[--C-:B------:R-:W-:Y:S01]  /*203a0*/  IMAD.X R13, RZ, RZ, R109.reuse, P3 ;  /* 0x000000ffff0d7224 */ /* 0x100fe200018e066d */
[----:B------:R-:W-:Y:S02]  /*203b0*/  SHF.R.U64 R8, R8, 0x3, RZ ;  /* 0x0000000308087819 */ /* 0x000fe400000012ff */
[----:B------:R-:W-:Y:S02]  /*203c0*/  ISETP.NE.AND P3, PT, R204, RZ, PT ;  /* 0x000000ffcc00720c */ /* 0x000fe40003f65270 */
[----:B------:R-:W-:Y:S01]  /*203d0*/  LOP3.LUT R110, R110, R111, RZ, 0x3c, !PT ;  /* 0x0000006f6e6e7212 */ /* 0x000fe200078e3cff */
[----:B------:R-:W-:Y:S01]  /*203e0*/  IMAD.X R111, RZ, RZ, R109, P2 ;  /* 0x000000ffff6f7224 */ /* 0x000fe200010e066d */
[----:B------:R-:W-:-:S02]  /*203f0*/  SHF.R.U64 R36, R36, 0x3, RZ ;  /* 0x0000000324247819 */ /* 0x000fc400000012ff */
[----:B------:R-:W-:Y:S01]  /*20400*/  LOP3.LUT R8, R8, R9, RZ, 0x3c, !PT ;  /* 0x0000000908087212 */ /* 0x000fe200078e3cff */
[--C-:B------:R-:W-:Y:S01]  /*20410*/  IMAD.X R9, RZ, RZ, R109.reuse, P1 ;  /* 0x000000ffff097224 */ /* 0x100fe200008e066d */
[C---:B------:R-:W-:Y:S02]  /*20420*/  IADD3 R31, P5, R108.reuse, 0x4020, RZ ;  /* 0x000040206c1f7810 */ /* 0x040fe40007fbe0ff */
[----:B------:R-:W-:Y:S02]  /*20430*/  IADD3 R15, P2, R108, 0x8000, RZ ;  /* 0x000080006c0f7810 */ /* 0x000fe40007f5e0ff */
[----:B------:R-:W-:Y:S01]  /*20440*/  SEL R204, R204, UR4, P3 ;  /* 0x00000004cccc7c07 */ /* 0x000fe20009800000 */
[----:B------:R-:W-:Y:S05]  /*20450*/  WARPSYNC.ALL ;  /* 0x0000000000007948 */ /* 0x000fea0003800000 */
[C---:B------:R-:W-:Y:S01]  /*20460*/  IADD3 R125, P0, R108.reuse, 0x4040, RZ ;  /* 0x000040406c7d7810 */ /* 0x040fe20007f1e0ff */
[----:B------:R-:W-:Y:S01]  /*20470*/  ULDC.64 UR6, c[0x0][0xc08] ;  /* 0x0003020000067ab9 */ /* 0x000fe20000000a00 */
[----:B------:R-:W-:Y:S01]  /*20480*/  IADD3 R29, P1, R108, 0x4060, RZ ;  /* 0x000040606c1d7810 */ /* 0x000fe20007f3e0ff */
[----:B------:R-:W-:Y:S01]  /*20490*/  ULDC.64 UR4, c[0x0][0xc00] ;  /* 0x0003000000047ab9 */ /* 0x000fe20000000a00 */
[----:B------:R-:W-:Y:S01]  /*204a0*/  LOP3.LUT R36, R36, R37, RZ, 0x3c, !PT ;  /* 0x0000002524247212 */ /* 0x000fe200078e3cff */
[----:B------:R-:W-:Y:S01]  /*204b0*/  IMAD.X R37, RZ, RZ, R109, P4 ;  /* 0x000000ffff257224 */ /* 0x000fe200020e066d */
[----:B------:R-:W-:-:S02]  /*204c0*/  LOP3.LUT R30, R31, 0x380, RZ, 0xc0, !PT ;  /* 0x000003801f1e7812 */ /* 0x000fc400078ec0ff */
[C---:B------:R-:W-:Y:S02]  /*204d0*/  IADD3 R11, P4, R108.reuse, 0x8040, RZ ;  /* 0x000080406c0b7810 */ /* 0x040fe40007f9e0ff */
[----:B------:R-:W-:Y:S02]  /*204e0*/  LOP3.LUT R14, R15, 0x380, RZ, 0xc0, !PT ;  /* 0x000003800f0e7812 */ /* 0x000fe400078ec0ff */
[----:B------:R-:W-:Y:S02]  /*204f0*/  LOP3.LUT R124, R125, 0x380, RZ, 0xc0, !PT ;  /* 0x000003807d7c7812 */ /* 0x000fe400078ec0ff */
[----:B------:R-:W-:Y:S02]  /*20500*/  LOP3.LUT R28, R29, 0x380, RZ, 0xc0, !PT ;  /* 0x000003801d1c7812 */ /* 0x000fe400078ec0ff */
[----:B------:R-:W-:Y:S02]  /*20510*/  LOP3.LUT R39, R108, 0x380, RZ, 0xc0, !PT ;  /* 0x000003806c277812 */ /* 0x000fe400078ec0ff */
[----:B------:R-:W-:-:S02]  /*20520*/  SHF.R.U64 R30, R30, 0x3, RZ ;  /* 0x000000031e1e7819 */ /* 0x000fc400000012ff */
[----:B0-----:R-:W-:Y:S02]  /*20530*/  LOP3.LUT R10, R11, 0x380, RZ, 0xc0, !PT ;  /* 0x000003800b0a7812 */ /* 0x001fe400078ec0ff */
[----:B------:R-:W-:Y:S02]  /*20540*/  SHF.R.U64 R14, R14, 0x3, RZ ;  /* 0x000000030e0e7819 */ /* 0x000fe400000012ff */
[----:B------:R-:W-:Y:S02]  /*20550*/  SHF.R.U64 R124, R124, 0x3, RZ ;  /* 0x000000037c7c7819 */ /* 0x000fe400000012ff */
[----:B------:R-:W-:Y:S02]  /*20560*/  SHF.R.U64 R28, R28, 0x3, RZ ;  /* 0x000000031c1c7819 */ /* 0x000fe400000012ff */
[----:B------:R-:W-:Y:S02]  /*20570*/  SHF.R.U64 R39, R39, 0x3, RZ ;  /* 0x0000000327277819 */ /* 0x000fe400000012ff */
[----:B------:R-:W-:Y:S01]  /*20580*/  LOP3.LUT R30, R30, R31, RZ, 0x3c, !PT ;  /* 0x0000001f1e1e7212 */ /* 0x000fe200078e3cff */
[----:B------:R-:W-:Y:S01]  /*20590*/  IMAD.X R31, RZ, RZ, R109, P5 ;  /* 0x000000ffff1f7224 */ /* 0x000fe200028e066d */
[----:B------:R-:W-:-:S02]  /*205a0*/  SHF.R.U64 R10, R10, 0x3, RZ ;  /* 0x000000030a0a7819 */ /* 0x000fc400000012ff */
[----:B------:R-:W-:Y:S01]  /*205b0*/  LOP3.LUT R14, R14, R15, RZ, 0x3c, !PT ;  /* 0x0000000f0e0e7212 */ /* 0x000fe200078e3cff */
[--C-:B------:R-:W-:Y:S01]  /*205c0*/  IMAD.X R15, RZ, RZ, R109.reuse, P2 ;  /* 0x000000ffff0f7224 */ /* 0x100fe200010e066d */
[----:B------:R-:W-:Y:S01]  /*205d0*/  LOP3.LUT R124, R124, R125, RZ, 0x3c, !PT ;  /* 0x0000007d7c7c7212 */ /* 0x000fe200078e3cff */
[--C-:B------:R-:W-:Y:S01]  /*205e0*/  IMAD.X R125, RZ, RZ, R109.reuse, P0 ;  /* 0x000000ffff7d7224 */ /* 0x100fe200000e066d */
[----:B------:R-:W-:Y:S01]  /*205f0*/  LOP3.LUT R28, R28, R29, RZ, 0x3c, !PT ;  /* 0x0000001d1c1c7212 */ /* 0x000fe200078e3cff */
[----:B------:R-:W-:Y:S01]  /*20600*/  IMAD.X R29, RZ, RZ, R109, P1 ;  /* 0x000000ffff1d7224 */ /* 0x000fe200008e066d */
[C---:B------:R-:W-:Y:S02]  /*20610*/  IADD3 R107, P5, R108.reuse, 0x8060, RZ ;  /* 0x000080606c6b7810 */ /* 0x040fe40007fbe0ff */
[C---:B------:R-:W-:Y:S02]  /*20620*/  IADD3 R105, P2, R108.reuse, 0xc040, RZ ;  /* 0x0000c0406c697810 */ /* 0x040fe40007f5e0ff */
[----:B------:R-:W-:-:S02]  /*20630*/  IADD3 R99, P0, R108, 0xc000, RZ ;  /* 0x0000c0006c637810 */ /* 0x000fc40007f1e0ff */
[----:B------:R-:W-:Y:S02]  /*20640*/  IADD3 R97, P1, R108, 0xc020, RZ ;  /* 0x0000c0206c617810 */ /* 0x000fe40007f3e0ff */
[----:B------:R-:W-:Y:S01]  /*20650*/  LOP3.LUT R38, R39, R108, RZ, 0x3c, !PT ;  /* 0x0000006c27267212 */ /* 0x000fe200078e3cff */
[--C-:B------:R-:W-:Y:S01]  /*20660*/  IMAD.MOV.U32 R39, RZ, RZ, R109.reuse ;  /* 0x000000ffff277224 */ /* 0x100fe200078e006d */
[----:B------:R-:W-:Y:S01]  /*20670*/  LOP3.LUT R10, R10, R11, RZ, 0x3c, !PT ;  /* 0x0000000b0a0a7212 */ /* 0x000fe200078e3cff */
[----:B------:R-:W-:Y:S01]  /*20680*/  IMAD.X R11, RZ, RZ, R109, P4 ;  /* 0x000000ffff0b7224 */ /* 0x000fe200020e066d */
[----:B------:R-:W-:Y:S02]  /*20690*/  LOP3.LUT R106, R107, 0x380, RZ, 0xc0, !PT ;  /* 0x000003806b6a7812 */ /* 0x000fe400078ec0ff */
[----:B------:R-:W-:Y:S02]  /*206a0*/  LOP3.LUT R104, R105, 0x380, RZ, 0xc0, !PT ;  /* 0x0000038069687812 */ /* 0x000fe400078ec0ff */
[----:B------:R-:W-:-:S02]  /*206b0*/  LOP3.LUT R98, R99, 0x380, RZ, 0xc0, !PT ;  /* 0x0000038063627812 */ /* 0x000fc400078ec0ff */
[----:B------:R-:W-:Y:S02]  /*206c0*/  LOP3.LUT R96, R97, 0x380, RZ, 0xc0, !PT ;  /* 0x0000038061607812 */ /* 0x000fe400078ec0ff */
[----:B------:R-:W-:Y:S02]  /*206d0*/  F2FP.BF16.F32.PACK_AB R53, R55, R54 ;  /* 0x000000363735723e */ /* 0x000fe400000010ff */
[----:B------:R-:W-:Y:S02]  /*206e0*/  MOV R76, R38 ;  /* 0x00000026004c7202 */ /* 0x000fe40000000f00 */
[----:B------:R-:W-:Y:S02]  /*206f0*/  MOV R25, R24 ;  /* 0x0000001800197202 */ /* 0x000fe40000000f00 */
[----:B---3--:R-:W-:Y:S02]  /*20700*/  F2FP.BF16.F32.PACK_AB R54, R5, R4 ;  /* 0x000000040536723e */ /* 0x008fe400000010ff */
[----:B------:R-:W-:Y:S01]  /*20710*/  F2FP.BF16.F32.PACK_AB R55, R7, R6 ;  /* 0x000000060737723e */ /* 0x000fe200000010ff */
[----:B------:R-:W-:Y:S01]  /*20720*/  BAR.SYNC.DEFER_BLOCKING 0x1, 0x100 ;  /* 0x0044000000007b1d */ /* 0x000fe20000010000 */
[----:B------:R-:W-:-:S02]  /*20730*/  F2FP.BF16.F32.PACK_AB R56, R57, R56 ;  /* 0x000000383938723e */ /* 0x000fc400000010ff */
[----:B------:R-:W-:Y:S02]  /*20740*/  SHF.R.U64 R106, R106, 0x3, RZ ;  /* 0x000000036a6a7819 */ /* 0x000fe400000012ff */
[----:B------:R-:W-:Y:S02]  /*20750*/  SHF.R.U64 R104, R104, 0x3, RZ ;  /* 0x0000000368687819 */ /* 0x000fe400000012ff */
[----:B------:R-:W-:Y:S01]  /*20760*/  MOV R80, R8 ;  /* 0x0000000800507202 */ /* 0x000fe20000000f00 */
[----:B------:R-:W2:Y:S01]  /*20770*/  LDL.128 R4, [R1+0x270] ;  /* 0x0002700001047983 */ /* 0x000ea20000100c00 */
[----:B------:R-:W-:Y:S02]  /*20780*/  MOV R124, R124 ;  /* 0x0000007c007c7202 */ /* 0x000fe40000000f00 */
[----:B------:R-:W-:Y:S02]  /*20790*/  MOV R24, R10 ;  /* 0x0000000a00187202 */ /* 0x000fe40000000f00 */
[----:B------:R-:W-:Y:S01]  /*207a0*/  F2FP.BF16.F32.PACK_AB R57, R59, R58 ;  /* 0x0000003a3b39723e */ /* 0x000fe200000010ff */
[----:B------:R-:W3:Y:S01]  /*207b0*/  LDL.128 R8, [R1+0x280] ;  /* 0x0002800001087983 */ /* 0x000ee20000100c00 */
[----:B------:R-:W-:-:S02]  /*207c0*/  SHF.R.U64 R98, R98, 0x3, RZ ;  /* 0x0000000362627819 */ /* 0x000fc400000012ff */
[----:B------:R-:W-:Y:S02]  /*207d0*/  SHF.R.U64 R96, R96, 0x3, RZ ;  /* 0x0000000360607819 */ /* 0x000fe400000012ff */
[----:B------:R-:W-:Y:S02]  /*207e0*/  MOV R100, R30 ;  /* 0x0000001e00647202 */ /* 0x000fe40000000f00 */
[----:B------:R-:W-:Y:S02]  /*207f0*/  MOV R125, R28 ;  /* 0x0000001c007d7202 */ /* 0x000fe40000000f00 */
[----:B------:R-:W-:Y:S01]  /*20800*/  F2FP.BF16.F32.PACK_AB R58, R33, R32 ;  /* 0x00000020213a723e */ /* 0x000fe200000010ff */
[----:B------:R-:W4:Y:S01]  /*20810*/  LDL.128 R28, [R1+0x2a0] ;  /* 0x0002a000011c7983 */ /* 0x000f220000100c00 */
[----:B------:R-:W-:Y:S02]  /*20820*/  F2FP.BF16.F32.PACK_AB R59, R35, R34 ;  /* 0x00000022233b723e */ /* 0x000fe400000010ff */
[----:B------:R-:W-:Y:S01]  /*20830*/  MOV R26, R36 ;  /* 0x00000024001a7202 */ /* 0x000fe20000000f00 */
[----:B------:R-:W4:Y:S01]  /*20840*/  LDL.128 R32, [R1+0x2b0] ;  /* 0x0002b00001207983 */ /* 0x000f220000100c00 */
[----:B------:R-:W-:-:S02]  /*20850*/  MOV R0, R14 ;  /* 0x0000000e00007202 */ /* 0x000fc40000000f00 */
[----:B------:R-:W-:Y:S01]  /*20860*/  MOV R3, R12 ;  /* 0x0000000c00037202 */ /* 0x000fe20000000f00 */
[----:B------:R-:W4:Y:S01]  /*20870*/  LDL.128 R36, [R1+0x2c0] ;  /* 0x0002c00001247983 */ /* 0x000f220000100c00 */
[----:B------:R-:W-:Y:S02]  /*20880*/  F2FP.BF16.F32.PACK_AB R92, R93, R92 ;  /* 0x0000005c5d5c723e */ /* 0x000fe400000010ff */
[----:B------:R-:W-:Y:S01]  /*20890*/  F2FP.BF16.F32.PACK_AB R93, R95, R94 ;  /* 0x0000005e5f5d723e */ /* 0x000fe200000010ff */
[----:B------:R-:W4:Y:S01]  /*208a0*/  LDL.128 R12, [R1+0x290] ;  /* 0x00029000010c7983 */ /* 0x000f220000100c00 */
[----:B------:R-:W-:Y:S01]  /*208b0*/  LOP3.LUT R106, R106, R107, RZ, 0x3c, !PT ;  /* 0x0000006b6a6a7212 */ /* 0x000fe200078e3cff */
[--C-:B------:R-:W-:Y:S01]  /*208c0*/  IMAD.X R107, RZ, RZ, R109.reuse, P5 ;  /* 0x000000ffff6b7224 */ /* 0x100fe200028e066d */
[----:B------:R-:W-:Y:S01]  /*208d0*/  LOP3.LUT R104, R104, R105, RZ, 0x3c, !PT ;  /* 0x0000006968687212 */ /* 0x000fe200078e3cff */
[----:B------:R0:W-:Y:S01]  /*208e0*/  STSM.16.M88.4 [R76], R52 ;  /* 0x000000344c007844 */ /* 0x0001e20000000200 */
[----:B------:R-:W-:Y:S01]  /*208f0*/  MOV R110, R110 ;  /* 0x0000006e006e7202 */ /* 0x000fe20000000f00 */
[----:B------:R-:W-:Y:S01]  /*20900*/  IMAD.X R105, RZ, RZ, R109, P2 ;  /* 0x000000ffff697224 */ /* 0x000fe200010e066d */
[----:B------:R-:W-:-:S02]  /*20910*/  F2FP.BF16.F32.PACK_AB R94, R73, R72 ;  /* 0x00000048495e723e */ /* 0x000fc400000010ff */
[----:B------:R-:W-:Y:S01]  /*20920*/  F2FP.BF16.F32.PACK_AB R95, R75, R74 ;  /* 0x0000004a4b5f723e */ /* 0x000fe200000010ff */
[----:B------:R1:W-:Y:S01]  /*20930*/  STSM.16.M88.4 [R80], R56 ;  /* 0x0000003850007844 */ /* 0x0003e20000000200 */
[----:B------:R-:W-:Y:S01]  /*20940*/  LOP3.LUT R98, R98, R99, RZ, 0x3c, !PT ;  /* 0x0000006362627212 */ /* 0x000fe200078e3cff */
[--C-:B------:R-:W-:Y:S01]  /*20950*/  IMAD.X R99, RZ, RZ, R109.reuse, P0 ;  /* 0x000000ffff637224 */ /* 0x100fe200000e066d */
[----:B------:R-:W-:Y:S01]  /*20960*/  LOP3.LUT R96, R96, R97, RZ, 0x3c, !PT ;  /* 0x0000006160607212 */ /* 0x000fe200078e3cff */
[----:B------:R-:W-:Y:S01]  /*20970*/  IMAD.X R97, RZ, RZ, R109, P1 ;  /* 0x000000ffff617224 */ /* 0x000fe200008e066d */
[----:B------:R-:W-:Y:S01]  /*20980*/  IADD3 R126, P3, R108, 0xc060, RZ ;  /* 0x0000c0606c7e7810 */ /* 0x000fe20007f7e0ff */
[----:B------:R-:W4:Y:S04]  /*20990*/  LDL.128 R72, [R1+0x350] ;  /* 0x0003500001487983 */ /* 0x000f280000100c00 */
[----:B0-----:R-:W4:Y:S01]  /*209a0*/  LDL.128 R52, [R1+0x300] ;  /* 0x0003000001347983 */ /* 0x001f220000100c00 */
[----:B------:R-:W-:-:S03]  /*209b0*/  MOV R130, R106 ;  /* 0x0000006a00827202 */ /* 0x000fc60000000f00 */
[----:B------:R-:W4:Y:S01]  /*209c0*/  LDL.128 R76, [R1+0x360] ;  /* 0x00036000014c7983 */ /* 0x000f220000100c00 */
[----:B------:R-:W-:-:S03]  /*209d0*/  MOV R129, R104 ;  /* 0x0000006800817202 */ /* 0x000fc60000000f00 */
[----:B-1----:R-:W4:Y:S01]  /*209e0*/  LDL.128 R56, [R1+0x310] ;  /* 0x0003100001387983 */ /* 0x002f220000100c00 */
[----:B------:R-:W-:-:S03]  /*209f0*/  MOV R131, R98 ;  /* 0x0000006200837202 */ /* 0x000fc60000000f00 */
[----:B------:R0:W-:Y:S01]  /*20a00*/  STSM.16.M88.4 [R110], R92 ;  /* 0x0000005c6e007844 */ /* 0x0001e20000000200 */
[----:B------:R-:W-:Y:S01]  /*20a10*/  MOV R128, R96 ;  /* 0x0000006000807202 */ /* 0x000fe20000000f00 */
[----:B------:R-:W-:Y:S02]  /*20a20*/  IMAD.X R127, RZ, RZ, R109, P3 ;  /* 0x000000ffff7f7224 */ /* 0x000fe400018e066d */
[----:B------:R-:W4:Y:S04]  /*20a30*/  LDL.128 R80, [R1+0x370] ;  /* 0x0003700001507983 */ /* 0x000f280000100c00 */
[----:B------:R-:W4:Y:S04]  /*20a40*/  LDL.128 R104, [R1+0x3c0] ;  /* 0x0003c00001687983 */ /* 0x000f280000100c00 */
[----:B------:R-:W4:Y:S04]  /*20a50*/  LDL.128 R96, [R1+0x3b0] ;  /* 0x0003b00001607983 */ /* 0x000f280000100c00 */
[----:B0-----:R-:W4:Y:S04]  /*20a60*/  LDL.128 R92, [R1+0x3a0] ;  /* 0x0003a000015c7983 */ /* 0x001f280000100c00 */
[----:B------:R-:W4:Y:S01]  /*20a70*/  LDL.128 R108, [R1+0x3d0] ;  /* 0x0003d000016c7983 */ /* 0x000f220000100c00 */
[----:B------:R-:W-:-:S02]  /*20a80*/  ISETP.NE.U32.AND P0, PT, RZ, UR6, PT ;  /* 0x00000006ff007c0c */ /* 0x000fc4000bf05070 */
[----:B------:R-:W-:Y:S02]  /*20a90*/  F2FP.BF16.F32.PACK_AB R120, R121, R120 ;  /* 0x000000787978723e */ /* 0x000fe400000010ff */
[----:B------:R-:W-:Y:S02]  /*20aa0*/  F2FP.BF16.F32.PACK_AB R121, R123, R122 ;  /* 0x0000007a7b79723e */ /* 0x000fe400000010ff */
[----:B------:R-:W-:Y:S02]  /*20ab0*/  LOP3.LUT R133, R126, 0x380, RZ, 0xc0, !PT ;  /* 0x000003807e857812 */ /* 0x000fe400078ec0ff */
[----:B------:R-:W-:Y:S02]  /*20ac0*/  ISETP.NE.AND.EX P0, PT, RZ, UR7, PT, P0 ;  /* 0x00000007ff007c0c */ /* 0x000fe4000bf05300 */
[----:B------:R-:W-:Y:S02]  /*20ad0*/  F2FP.BF16.F32.PACK_AB R44, R45, R44 ;  /* 0x0000002c2d2c723e */ /* 0x000fe400000010ff */
[----:B------:R-:W-:-:S02]  /*20ae0*/  F2FP.BF16.F32.PACK_AB R45, R47, R46 ;  /* 0x0000002e2f2d723e */ /* 0x000fc400000010ff */
[----:B------:R-:W-:Y:S02]  /*20af0*/  SHF.R.U64 R133, R133, 0x3, RZ ;  /* 0x0000000385857819 */ /* 0x000fe400000012ff */
        /* <DEDUP_REMOVED lines=9> */
[----:B------:R-:W-:Y:S02]  /*20b90*/  LOP3.LUT R126, R133, R126, RZ, 0x3c, !PT ;  /* 0x0000007e857e7212 */ /* 0x000fe400078e3cff */
[----:B------:R-:W-:-:S02]  /*20ba0*/  F2FP.BF16.F32.PACK_AB R85, R87, R86 ;  /* 0x000000565755723e */ /* 0x000fc400000010ff */
[----:B------:R-:W-:Y:S02]  /*20bb0*/  F2FP.BF16.F32.PACK_AB R86, R89, R88 ;  /* 0x000000585956723e */ /* 0x000fe400000010ff */
[----:B------:R-:W-:Y:S02]  /*20bc0*/  F2FP.BF16.F32.PACK_AB R87, R91, R90 ;  /* 0x0000005a5b57723e */ /* 0x000fe400000010ff */
[----:B------:R-:W-:Y:S02]  /*20bd0*/  F2FP.BF16.F32.PACK_AB R112, R113, R112 ;  /* 0x000000707170723e */ /* 0x000fe400000010ff */
[----:B------:R-:W-:Y:S02]  /*20be0*/  F2FP.BF16.F32.PACK_AB R113, R115, R114 ;  /* 0x000000727371723e */ /* 0x000fe400000010ff */
[----:B------:R-:W-:Y:S02]  /*20bf0*/  MOV R126, R126 ;  /* 0x0000007e007e7202 */ /* 0x000fe40000000f00 */
[----:B------:R-:W-:-:S02]  /*20c00*/  F2FP.BF16.F32.PACK_AB R114, R117, R116 ;  /* 0x000000747572723e */ /* 0x000fc400000010ff */
[----:B------:R-:W-:Y:S02]  /*20c10*/  F2FP.BF16.F32.PACK_AB R115, R119, R118 ;  /* 0x000000767773723e */ /* 0x000fe400000010ff */
[----:B------:R-:W-:-:S04]  /*20c20*/  ISETP.NE.U32.AND P1, PT, RZ, UR4, PT ;  /* 0x00000004ff007c0c */ /* 0x000fc8000bf25070 */
[----:B------:R-:W-:Y:S01]  /*20c30*/  ISETP.NE.AND.EX P1, PT, RZ, UR5, PT, P1 ;  /* 0x00000005ff007c0c */ /* 0x000fe2000bf25310 */
[----:B------:R-:W-:Y:S01]  /*20c40*/  ULDC UR6, c[0x0][0xa88] ;  /* 0x0002a20000067ab9 */ /* 0x000fe20000000800 */
[----:B--2---:R-:W-:Y:S02]  /*20c50*/  F2FP.BF16.F32.PACK_AB R122, R5, R4 ;  /* 0x00000004057a723e */ /* 0x004fe400000010ff */
[----:B------:R-:W-:Y:S01]  /*20c60*/  F2FP.BF16.F32.PACK_AB R123, R7, R6 ;  /* 0x00000006077b723e */ /* 0x000fe200000010ff */
[----:B------:R-:W0:Y:S01]  /*20c70*/  LDC.64 R4, c[0x0][0xc00] ;  /* 0x00030000ff047b82 */ /* 0x000e220000000a00 */
[----:B---3--:R-:W-:Y:S02]  /*20c80*/  F2FP.BF16.F32.PACK_AB R8, R9, R8 ;  /* 0x000000080908723e */ /* 0x008fe400000010ff */
[----:B------:R-:W-:Y:S01]  /*20c90*/  F2FP.BF16.F32.PACK_AB R9, R11, R10 ;  /* 0x0000000a0b09723e */ /* 0x000fe200000010ff */
[----:B------:R-:W-:Y:S04]  /*20ca0*/  STSM.16.M88.4 [R25], R120 ;  /* 0x0000007819007844 */ /* 0x000fe80000000200 */
[----:B------:R-:W1:Y:S01]  /*20cb0*/  @P0 LDC.64 R6, c[0x0][0xc08] ;  /* 0x00030200ff060b82 */ /* 0x000e620000000a00 */
[----:B----4-:R-:W-:-:S02]  /*20cc0*/  F2FP.BF16.F32.PACK_AB R28, R29, R28 ;  /* 0x0000001c1d1c723e */ /* 0x010fc400000010ff */
        /* <DEDUP_REMOVED lines=11> */
[----:B------:R-:W-:Y:S01]  /*20d80*/  STSM.16.M88.4 [R124], R36 ;  /* 0x000000247c007844 */ /* 0x000fe20000000200 */
        /* <DEDUP_REMOVED lines=13> */
[----:B------:R-:W-:Y:S01]  /*20e60*/  F2FP.BF16.F32.PACK_AB R105, R107, R106 ;  /* 0x0000006a6b69723e */ /* 0x000fe200000010ff */
[----:B------:R3:W-:Y:S01]  /*20e70*/  STSM.16.M88.4 [R3], R60 ;  /* 0x0000003c03007844 */ /* 0x0007e20000000200 */
[----:B------:R-:W-:-:S02]  /*20e80*/  F2FP.BF16.F32.PACK_AB R92, R93, R92 ;  /* 0x0000005c5d5c723e */ /* 0x000fc400000010ff */
[----:B------:R-:W-:Y:S02]  /*20e90*/  F2FP.BF16.F32.PACK_AB R93, R95, R94 ;  /* 0x0000005e5f5d723e */ /* 0x000fe400000010ff */
[----:B------:R-:W-:Y:S02]  /*20ea0*/  F2FP.BF16.F32.PACK_AB R94, R97, R96 ;  /* 0x00000060615e723e */ /* 0x000fe400000010ff */
[----:B------:R-:W-:Y:S01]  /*20eb0*/  F2FP.BF16.F32.PACK_AB R95, R99, R98 ;  /* 0x00000062635f723e */ /* 0x000fe200000010ff */
[----:B------:R4:W-:Y:S01]  /*20ec0*/  STSM.16.M88.4 [R24], R68 ;  /* 0x0000004418007844 */ /* 0x0009e20000000200 */
[----:B------:R-:W-:Y:S02]  /*20ed0*/  F2FP.BF16.F32.PACK_AB R106, R109, R108 ;  /* 0x0000006c6d6a723e */ /* 0x000fe400000010ff */
[----:B------:R-:W-:Y:S01]  /*20ee0*/  F2FP.BF16.F32.PACK_AB R107, R111, R110 ;  /* 0x0000006e6f6b723e */ /* 0x000fe200000010ff */
[----:B------:R4:W-:Y:S01]  /*20ef0*/  STSM.16.M88.4 [R130], R76 ;  /* 0x0000004c82007844 */ /* 0x0009e20000000200 */
[----:B--2---:R-:W-:Y:S01]  /*20f00*/  IMAD.MOV.U32 R8, RZ, RZ, RZ ;  /* 0x000000ffff087224 */ /* 0x004fe200078e00ff */
[----:B---3--:R-:W2:Y:S02]  /*20f10*/  LDC R3, c[0x0][0xbe8] ;  /* 0x0002fa00ff037b82 */ /* 0x008ea40000000800 */
[----:B------:R4:W-:Y:S04]  /*20f20*/  STSM.16.M88.4 [R131], R84 ;  /* 0x0000005483007844 */ /* 0x0009e80000000200 */
[----:B------:R4:W-:Y:S04]  /*20f30*/  STSM.16.M88.4 [R128], R92 ;  /* 0x0000005c80007844 */ /* 0x0009e80000000200 */
[----:B------:R4:W-:Y:S04]  /*20f40*/  STSM.16.M88.4 [R129], R104 ;  /* 0x0000006881007844 */ /* 0x0009e80000000200 */
[----:B------:R4:W-:Y:S01]  /*20f50*/  STSM.16.M88.4 [R126], R112 ;  /* 0x000000707e007844 */ /* 0x0009e20000000200 */
[----:B------:R-:W-:-:S02]  /*20f60*/  IMAD.U32 R0, RZ, RZ, UR6 ;  /* 0x00000006ff007e24 */ /* 0x000fc4000f8e00ff */
[C---:B0-----:R-:W-:Y:S01]  /*20f70*/  IMAD.WIDE R4, R208.reuse, 0x4, R4 ;  /* 0x00000004d0047825 */ /* 0x041fe200078e0204 */
[----:B------:R-:W-:Y:S03]  /*20f80*/  BAR.SYNC.DEFER_BLOCKING 0x1, 0x100 ;  /* 0x0044000000007b1d */ /* 0x000fe60000010000 */
[----:B-1----:R-:W-:-:S03]  /*20f90*/  @P0 IMAD.WIDE R6, R208, 0x4, R6 ;  /* 0x00000004d0060825 */ /* 0x002fc600078e0206 */
[----:B------:R4:W5:Y:S04]  /*20fa0*/  @P1 LDG.E R8, desc[UR42][R4.64] ;  /* 0x0000002a04081981 */ /* 0x000968000c1e1900 */
[----:B------:R4:W5:Y:S01]  /*20fb0*/  @P0 LDG.E R0, desc[UR42][R6.64] ;  /* 0x0000002a06000981 */ /* 0x000962000c1e1900 */
[----:B------:R-:W-:Y:S05]  /*20fc0*/  @P0 BRA `(.L_x_12076) ;  /* 0x0000000000100947 */ /* 0x000fea0003800000 */
[----:B------:R-:W-:Y:S05]  /*20fd0*/  @!P1 BRA `(.L_x_12076) ;  /* 0x00000000000c9947 */ /* 0x000fea0003800000 */
[----:B----4-:R-:W3:Y:S04]  /*20fe0*/  LDG.E R7, desc[UR42][R4.64] ;  /* 0x0000002a04077981 */ /* 0x010ee8000c1e1900 */
[----:B-----5:R-:W3:Y:S02]  /*20ff0*/  LDG.E R0, desc[UR42][R4.64+0x4] ;  /* 0x0000042a04007981 */ /* 0x020ee4000c1e1900 */
[----:B---3--:R-:W-:-:S07]  /*21000*/  IMAD.IADD R0, R0, 0x1, -R7 ;  /* 0x0000000100007824 */ /* 0x008fce00078e0a07 */
.L_x_12076:
[----:B----4-:R-:W3:Y:S04]  /*21010*/  LDL R4, [R1+0x428] ;  /* 0x0004280001047983 */ /* 0x010ee80000100800 */
[----:B------:R-:W4:Y:S01]  /*21020*/  LDL R28, [R1+0x434] ;  /* 0x00043400011c7983 */ /* 0x000f220000100800 */
[----:B--2--5:R-:W-:Y:S02]  /*21030*/  IMAD R0, R0, R3, RZ ;  /* 0x0000000300007224 */ /* 0x024fe400078e02ff */
[----:B------:R-:W-:Y:S01]  /*21040*/  IMAD.IADD R37, R196, 0x1, R203 ;  /* 0x00000001c4257824 */ /* 0x000fe200078e02cb */
[----:B------:R-:W-:Y:S01]  /*21050*/  ISETP.GT.AND P3, PT, R204, 0x1, PT ;  /* 0x00000001cc00780c */ /* 0x000fe20003f64270 */
[----:B------:R-:W-:Y:S01]  /*21060*/  IMAD.MOV.U32 R9, RZ, RZ, 0x9b8 ;  /* 0x000009b8ff097424 */ /* 0x000fe200078e00ff */
[----:B------:R-:W-:Y:S01]  /*21070*/  ISETP.NE.AND P2, PT, R3, 0x1, PT ;  /* 0x000000010300780c */ /* 0x000fe20003f45270 */
[----:B------:R-:W0:Y:S03]  /*21080*/  LDC.64 R24, c[0x0][0xba8] ;  /* 0x0002ea00ff187b82 */ /* 0x000e260000000a00 */
[----:B------:R-:W-:-:S05]  /*21090*/  SEL R9, R9, 0x978, P3 ;  /* 0x0000097809097807 */ /* 0x000fca0001800000 */
[----:B------:R-:W1:Y:S08]  /*210a0*/  LDC.64 R6, c[0x0][R9+0x220] ;  /* 0x0000880009067b82 */ /* 0x000e700000000a00 */
[----:B------:R2:W2:Y:S08]  /*210b0*/  LDC.64 R12, c[0x0][R9+0x218] ;  /* 0x00008600090c7b82 */ /* 0x0004b00000000a00 */
[----:B------:R2:W2:Y:S01]  /*210c0*/  LDC.64 R10, c[0x0][R9+0x210] ;  /* 0x00008400090a7b82 */ /* 0x0004a20000000a00 */
[----:B------:R-:W-:-:S07]  /*210d0*/  ISETP.NE.U32.AND P1, PT, RZ, UR4, PT ;  /* 0x00000004ff007c0c */ /* 0x000fce000bf25070 */
[----:B------:R-:W2:Y:S01]  /*210e0*/  @P2 LDC R14, c[0x0][0xbec] ;  /* 0x0002fb00ff0e2b82 */ /* 0x000ea20000000800 */
[----:B------:R-:W-:-:S07]  /*210f0*/  ISETP.NE.AND.EX P1, PT, RZ, UR5, PT, P1 ;  /* 0x00000005ff007c0c */ /* 0x000fce000bf25310 */
[----:B------:R-:W2:Y:S01]  /*21100*/  @P2 LDC R39, c[0x0][0xbf0] ;  /* 0x0002fc00ff272b82 */ /* 0x000ea20000000800 */
[----:B------:R-:W-:Y:S02]  /*21110*/  SHF.R.S32.HI R26, RZ, 0x1f, R208 ;  /* 0x0000001fff1a7819 */ /* 0x000fe400000114d0 */
[----:B------:R-:W-:Y:S02]  /*21120*/  SEL R15, R208, RZ, !P1 ;  /* 0x000000ffd00f7207 */ /* 0x000fe40004800000 */
[----:B---3--:R-:W-:-:S03]  /*21130*/  LOP3.LUT P0, RZ, R4, 0x3, RZ, 0xc0, !PT ;  /* 0x0000000304ff7812 */ /* 0x008fc6000780c0ff */
[----:B0-----:R-:W0:Y:S01]  /*21140*/  @!P3 LDC R24, c[0x0][0xb50] ;  /* 0x0002d400ff18bb82 */ /* 0x001e220000000800 */
[----:B------:R-:W-:Y:S01]  /*21150*/  ISETP.GE.OR P4, PT, R37, R0, P0 ;  /* 0x000000002500720c */ /* 0x000fe20000786670 */
[----:B----4-:R-:W-:-:S06]  /*21160*/  IMAD.IADD R41, R28, 0x1, R203 ;  /* 0x000000011c297824 */ /* 0x010fcc00078e02cb */
[----:B------:R-:W3:Y:S06]  /*21170*/  @!P3 LDC R25, c[0x0][0xb54] ;  /* 0x0002d500ff19bb82 */ /* 0x000eec0000000800 */
[----:B------:R-:W4:Y:S02]  /*21180*/  @!P4 LDL R31, [R1+0x1e0] ;  /* 0x0001e000011fc983 */ /* 0x000f240000100800 */
[----:B------:R2:W0:Y:S01]  /*21190*/  LDC.64 R4, c[0x0][R9+0x228] ;  /* 0x00008a0009047b82 */ /* 0x0004220000000a00 */
[----:B------:R-:W-:Y:S01]  /*211a0*/  SEL R29, R26, RZ, !P1 ;  /* 0x000000ff1a1d7207 */ /* 0x000fe20004800000 */
[----:B-1----:R-:W-:-:S02]  /*211b0*/  IMAD R7, R7, R15, RZ ;  /* 0x0000000f07077224 */ /* 0x002fc400078e02ff */
[----:B--2---:R-:W-:-:S04]  /*211c0*/  @P2 IMAD.HI.U32 R14, R41, R14, RZ ;  /* 0x0000000e290e2227 */ /* 0x004fc800078e00ff */
[C---:B------:R-:W-:Y:S01]  /*211d0*/  IMAD R35, R6.reuse, R29, R7 ;  /* 0x0000001d06237224 */ /* 0x040fe200078e0207 */
[----:B------:R-:W-:Y:S01]  /*211e0*/  SEL R29, R209, RZ, P3 ;  /* 0x000000ffd11d7207 */ /* 0x000fe20001800000 */
[----:B------:R-:W-:Y:S01]  /*211f0*/  IMAD.WIDE.U32 R6, R6, R15, RZ ;  /* 0x0000000f06067225 */ /* 0x000fe200078e00ff */
[----:B------:R-:W-:-:S03]  /*21200*/  SHF.R.S32.HI R9, RZ, 0x1f, R8 ;  /* 0x0000001fff097819 */ /* 0x000fc60000011408 */
[-C--:B------:R-:W-:Y:S02]  /*21210*/  IMAD R33, R13, R156.reuse, RZ ;  /* 0x0000009c0d217224 */ /* 0x080fe400078e02ff */
[----:B------:R-:W-:-:S04]  /*21220*/  IMAD.WIDE.U32 R12, R12, R156, RZ ;  /* 0x0000009c0c0c7225 */ /* 0x000fc800078e00ff */
[----:B------:R-:W-:Y:S01]  /*21230*/  IMAD.IADD R35, R7, 0x1, R35 ;  /* 0x0000000107237824 */ /* 0x000fe200078e0223 */
[----:B------:R-:W-:Y:S01]  /*21240*/  IADD3 R6, P1, P5, R6, R12, R8 ;  /* 0x0000000c06067210 */ /* 0x000fe20007d3e008 */
[----:B------:R-:W-:Y:S01]  /*21250*/  IMAD.MOV.U32 R7, RZ, RZ, R41 ;  /* 0x000000ffff077224 */ /* 0x000fe200078e0029 */
[----:B------:R-:W-:Y:S01]  /*21260*/  @P2 SHF.R.U32.HI R7, RZ, R39, R14 ;  /* 0x00000027ff072219 */ /* 0x000fe2000001160e */
[----:B------:R-:W-:-:S04]  /*21270*/  IMAD.IADD R26, R13, 0x1, R33 ;  /* 0x000000010d1a7824 */ /* 0x000fc800078e0221 */
[----:B------:R-:W-:Y:S01]  /*21280*/  IMAD.MOV R14, RZ, RZ, -R7 ;  /* 0x000000ffff0e7224 */ /* 0x000fe200078e0a07 */
[----:B------:R-:W-:Y:S01]  /*21290*/  IADD3.X R12, R35, R26, R9, P1, P5 ;  /* 0x0000001a230c7210 */ /* 0x000fe20000fea409 */
[-C--:B0-----:R-:W-:Y:S02]  /*212a0*/  IMAD R13, R5, R29.reuse, RZ ;  /* 0x0000001d050d7224 */ /* 0x081fe400078e02ff */
[----:B------:R-:W-:-:S04]  /*212b0*/  IMAD.WIDE.U32 R4, R4, R29, RZ ;  /* 0x0000001d04047225 */ /* 0x000fc800078e00ff */
[----:B------:R-:W-:Y:S01]  /*212c0*/  IMAD.IADD R13, R5, 0x1, R13 ;  /* 0x00000001050d7824 */ /* 0x000fe200078e020d */
        /* <DEDUP_REMOVED lines=8> */
[C---:B------:R-:W-:Y:S01]  /*21350*/  LEA R24, P1, R4.reuse, R24, 0x2 ;  /* 0x0000001804187211 */ /* 0x040fe200078210ff */
[----:B------:R-:W-:Y:S02]  /*21360*/  VIADD R7, R37, 0x8 ;  /* 0x0000000825077836 */ /* 0x000fe40000000000 */
[----:B------:R-:W-:Y:S02]  /*21370*/  IMAD.IADD R5, R5, 0x1, R13 ;  /* 0x0000000105057824 */ /* 0x000fe400078e020d */
[----:B------:R-:W-:Y:S01]  /*21380*/  SHFL.IDX PT, R10, R24, RZ, 0x1c1f ;  /* 0x001c1fff180a7589 */ /* 0x000fe200000e0000 */
[----:B------:R-:W-:Y:S02]  /*21390*/  ISETP.GE.OR P0, PT, R7, R0, P0 ;  /* 0x000000000700720c */ /* 0x000fe40000706670 */
[----:B---3--:R-:W-:-:S05]  /*213a0*/  LEA.HI.X R25, R4, R25, R5, 0x2, P1 ;  /* 0x0000001904197211 */ /* 0x008fca00008f1405 */
[----:B------:R-:W4:Y:S04]  /*213b0*/  SHFL.IDX PT, R11, R25, RZ, 0x1c1f ;  /* 0x001c1fff190b7589 */ /* 0x000f2800000e0000 */
[----:B----4-:R-:W-:Y:S04]  /*213c0*/  @!P4 ST.E desc[UR42][R10.64], R31 ;  /* 0x0000001f0a00c985 */ /* 0x010fe8000c10192a */
[----:B------:R-:W2:Y:S04]  /*213d0*/  @!P0 LDL R13, [R1+0x1e4] ;  /* 0x0001e400010d8983 */ /* 0x000ea80000100800 */
[----:B------:R-:W-:Y:S04]  /*213e0*/  SHFL.IDX PT, R4, R24, 0x1, 0x1c1f ;  /* 0x003c1f0018047f89 */ /* 0x000fe800000e0000 */
[----:B------:R-:W2:Y:S04]  /*213f0*/  SHFL.IDX PT, R5, R25, 0x1, 0x1c1f ;  /* 0x003c1f0019057f89 */ /* 0x000ea800000e0000 */
[----:B--2---:R0:W-:Y:S01]  /*21400*/  @!P0 ST.E desc[UR42][R4.64], R13 ;  /* 0x0000000d04008985 */ /* 0x0041e2000c10192a */
[----:B------:R-:W-:Y:S05]  /*21410*/  @P3 BRA `(.L_x_12077) ;  /* 0x0000001000383947 */ /* 0x000fea0003800000 */
[----:B------:R-:W1:Y:S01]  /*21420*/  S2R R28, SR_TID.X ;  /* 0x00000000001c7919 */ /* 0x000e620000002100 */
[----:B0-----:R-:W0:Y:S01]  /*21430*/  @P2 LDC R13, c[0x0][0xbec] ;  /* 0x0002fb00ff0d2b82 */ /* 0x001e220000000800 */
[----:B------:R-:W-:Y:S01]  /*21440*/  ULDC.64 UR4, c[0x0][0xaa0] ;  /* 0x0002a80000047ab9 */ /* 0x000fe20000000a00 */
[C---:B-1----:R-:W-:Y:S02]  /*21450*/  VIADD R88, R28.reuse, 0xffffff80 ;  /* 0xffffff801c587836 */ /* 0x042fe40000000000 */
[----:B------:R-:W-:-:S03]  /*21460*/  VIADD R89, R28, 0xffffff80 ;  /* 0xffffff801c597836 */ /* 0x000fc60000000000 */
        /* <DEDUP_REMOVED lines=8> */
[----:B------:R-:W-:Y:S02]  /*214f0*/  IADD3 R41, P4, R20, 0x4000, RZ ;  /* 0x0000400014297810 */ /* 0x000fe40007f9e0ff */
[----:B------:R-:W-:Y:S02]  /*21500*/  LOP3.LUT R28, R29, 0x380, RZ, 0xc0, !PT ;  /* 0x000003801d1c7812 */ /* 0x000fe400078ec0ff */
[----:B------:R-:W-:-:S02]  /*21510*/  LOP3.LUT R32, R33, 0x380, RZ, 0xc0, !PT ;  /* 0x0000038021207812 */ /* 0x000fc400078ec0ff */
[----:B------:R-:W-:Y:S02]  /*21520*/  LOP3.LUT R36, R37, 0x380, RZ, 0xc0, !PT ;  /* 0x0000038025247812 */ /* 0x000fe400078ec0ff */
[----:B------:R-:W-:Y:S02]  /*21530*/  LOP3.LUT R40, R41, 0x380, RZ, 0xc0, !PT ;  /* 0x0000038029287812 */ /* 0x000fe400078ec0ff */
[----:B------:R-:W-:Y:S02]  /*21540*/  SHF.R.U64 R28, R28, 0x3, RZ ;  /* 0x000000031c1c7819 */ /* 0x000fe400000012ff */
[----:B------:R-:W-:Y:S02]  /*21550*/  SHF.R.U64 R32, R32, 0x3, RZ ;  /* 0x0000000320207819 */ /* 0x000fe400000012ff */
[----:B------:R-:W-:Y:S02]  /*21560*/  IADD3 R45, P5, R20, 0x5000, RZ ;  /* 0x00005000142d7810 */ /* 0x000fe40007fbe0ff */
[----:B------:R-:W-:-:S02]  /*21570*/  SHF.R.U64 R36, R36, 0x3, RZ ;  /* 0x0000000324247819 */ /* 0x000fc400000012ff */
[----:B------:R-:W-:Y:S02]  /*21580*/  SHF.R.U64 R40, R40, 0x3, RZ ;  /* 0x0000000328287819 */ /* 0x000fe400000012ff */
[----:B------:R-:W-:Y:S01]  /*21590*/  LOP3.LUT R28, R28, R29, RZ, 0x3c, !PT ;  /* 0x0000001d1c1c7212 */ /* 0x000fe200078e3cff */
[--C-:B------:R-:W-:Y:S01]  /*215a0*/  IMAD.X R29, RZ, RZ, R21.reuse, P0 ;  /* 0x000000ffff1d7224 */ /* 0x100fe200000e0615 */
[----:B------:R-:W-:Y:S01]  /*215b0*/  LOP3.LUT R32, R32, R33, RZ, 0x3c, !PT ;  /* 0x0000002120207212 */ /* 0x000fe200078e3cff */
[--C-:B------:R-:W-:Y:S01]  /*215c0*/  IMAD.X R33, RZ, RZ, R21.reuse, P1 ;  /* 0x000000ffff217224 */ /* 0x100fe200008e0615 */
[----:B------:R-:W-:Y:S02]  /*215d0*/  LOP3.LUT R44, R45, 0x380, RZ, 0xc0, !PT ;  /* 0x000003802d2c7812 */ /* 0x000fe400078ec0ff */
[----:B------:R-:W-:Y:S01]  /*215e0*/  LOP3.LUT R36, R36, R37, RZ, 0x3c, !PT ;  /* 0x0000002524247212 */ /* 0x000fe200078e3cff */
[--C-:B------:R-:W-:Y:S01]  /*215f0*/  IMAD.X R37, RZ, RZ, R21.reuse, P3 ;  /* 0x000000ffff257224 */ /* 0x100fe200018e0615 */
[----:B------:R-:W-:Y:S01]  /*21600*/  LOP3.LUT R40, R40, R41, RZ, 0x3c, !PT ;  /* 0x0000002928287212 */ /* 0x000fe200078e3cff */
[----:B------:R-:W-:Y:S01]  /*21610*/  IMAD.X R41, RZ, RZ, R21, P4 ;  /* 0x000000ffff297224 */ /* 0x000fe200020e0615 */
[C---:B------:R-:W-:Y:S01]  /*21620*/  IADD3 R49, P0, R20.reuse, 0x6000, RZ ;  /* 0x0000600014317810 */ /* 0x040fe20007f1e0ff */
[----:B------:R-:W-:Y:S01]  /*21630*/  IMAD R9, R9, UR4, RZ ;  /* 0x0000000409097c24 */ /* 0x000fe2000f8e02ff */
[C---:B------:R-:W-:Y:S01]  /*21640*/  IADD3 R53, P1, R20.reuse, 0x7000, RZ ;  /* 0x0000700014357810 */ /* 0x040fe20007f3e0ff */
[----:B------:R-:W-:Y:S01]  /*21650*/  IMAD R10, R205, 0x20, R88 ;  /* 0x00000020cd0a7824 */ /* 0x000fe200078e0258 */
[C---:B------:R-:W-:Y:S01]  /*21660*/  IADD3 R57, P3, R20.reuse, 0x8000, RZ ;  /* 0x0000800014397810 */ /* 0x040fe20007f7e0ff */
[----:B------:R-:W5:Y:S01]  /*21670*/  LD.E.128 R28, desc[UR42][R28.64] ;  /* 0x0000002a1c1c7980 */ /* 0x000f62000c101d00 */
[----:B------:R-:W-:-:S02]  /*21680*/  IADD3 R61, P4, R20, 0x9000, RZ ;  /* 0x00009000143d7810 */ /* 0x000fc40007f9e0ff */
[----:B------:R-:W-:Y:S01]  /*21690*/  SHF.R.U64 R44, R44, 0x3, RZ ;  /* 0x000000032c2c7819 */ /* 0x000fe200000012ff */
[----:B------:R-:W5:Y:S01]  /*216a0*/  LD.E.128 R32, desc[UR42][R32.64] ;  /* 0x0000002a20207980 */ /* 0x000f62000c101d00 */
[----:B------:R-:W-:Y:S02]  /*216b0*/  LOP3.LUT R48, R49, 0x380, RZ, 0xc0, !PT ;  /* 0x0000038031307812 */ /* 0x000fe400078ec0ff */
[----:B------:R-:W-:Y:S01]  /*216c0*/  LOP3.LUT R52, R53, 0x380, RZ, 0xc0, !PT ;  /* 0x0000038035347812 */ /* 0x000fe200078ec0ff */
[----:B------:R-:W5:Y:S01]  /*216d0*/  LD.E.128 R36, desc[UR42][R36.64] ;  /* 0x0000002a24247980 */ /* 0x000f62000c101d00 */
[----:B------:R-:W-:Y:S02]  /*216e0*/  LOP3.LUT R56, R57, 0x380, RZ, 0xc0, !PT ;  /* 0x0000038039387812 */ /* 0x000fe400078ec0ff */
[----:B------:R-:W-:Y:S01]  /*216f0*/  LOP3.LUT R60, R61, 0x380, RZ, 0xc0, !PT ;  /* 0x000003803d3c7812 */ /* 0x000fe200078ec0ff */
[----:B------:R-:W5:Y:S01]  /*21700*/  LD.E.128 R40, desc[UR42][R40.64] ;  /* 0x0000002a28287980 */ /* 0x000f62000c101d00 */
[----:B------:R-:W-:Y:S01]  /*21710*/  LOP3.LUT R44, R44, R45, RZ, 0x3c, !PT ;  /* 0x0000002d2c2c7212 */ /* 0x000fe200078e3cff */
[----:B------:R-:W-:Y:S01]  /*21720*/  IMAD.X R45, RZ, RZ, R21, P5 ;  /* 0x000000ffff2d7224 */ /* 0x000fe200028e0615 */
[----:B------:R-:W-:-:S02]  /*21730*/  SHF.R.U64 R48, R48, 0x3, RZ ;  /* 0x0000000330307819 */ /* 0x000fc400000012ff */
[----:B------:R-:W-:Y:S02]  /*21740*/  IADD3 R65, P5, R20, 0xa000, RZ ;  /* 0x0000a00014417810 */ /* 0x000fe40007fbe0ff */
[----:B------:R-:W-:Y:S02]  /*21750*/  SHF.R.U64 R52, R52, 0x3, RZ ;  /* 0x0000000334347819 */ /* 0x000fe400000012ff */
[----:B------:R-:W-:Y:S01]  /*21760*/  LOP3.LUT R5, R20, 0x380, RZ, 0xc0, !PT ;  /* 0x0000038014057812 */ /* 0x000fe200078ec0ff */
[----:B------:R-:W-:Y:S01]  /*21770*/  IMAD R11, R8, UR5, R9 ;  /* 0x00000005080b7c24 */ /* 0x000fe2000f8e0209 */
[----:B------:R-:W-:Y:S01]  /*21780*/  SHF.R.U64 R56, R56, 0x3, RZ ;  /* 0x0000000338387819 */ /* 0x000fe200000012ff */
[----:B------:R-:W5:Y:S01]  /*21790*/  LD.E.128 R44, desc[UR42][R44.64] ;  /* 0x0000002a2c2c7980 */ /* 0x000f62000c101d00 */
[----:B------:R-:W-:Y:S02]  /*217a0*/  SHF.R.U64 R60, R60, 0x3, RZ ;  /* 0x000000033c3c7819 */ /* 0x000fe400000012ff */
[----:B------:R-:W-:Y:S01]  /*217b0*/  LOP3.LUT R48, R48, R49, RZ, 0x3c, !PT ;  /* 0x0000003130307212 */ /* 0x000fe200078e3cff */
[----:B------:R-:W-:Y:S01]  /*217c0*/  IMAD.X R49, RZ, RZ, R21, P0 ;  /* 0x000000ffff317224 */ /* 0x000fe200000e0615 */
[----:B------:R-:W-:-:S02]  /*217d0*/  LOP3.LUT R64, R65, 0x380, RZ, 0xc0, !PT ;  /* 0x0000038041407812 */ /* 0x000fc400078ec0ff */
[----:B------:R-:W-:Y:S01]  /*217e0*/  LOP3.LUT R52, R52, R53, RZ, 0x3c, !PT ;  /* 0x0000003534347212 */ /* 0x000fe200078e3cff */
[--C-:B------:R-:W-:Y:S01]  /*217f0*/  IMAD.X R53, RZ, RZ, R21.reuse, P1 ;  /* 0x000000ffff357224 */ /* 0x100fe200008e0615 */
[----:B------:R-:W-:Y:S01]  /*21800*/  LOP3.LUT R56, R56, R57, RZ, 0x3c, !PT ;  /* 0x0000003938387212 */ /* 0x000fe200078e3cff */
[--C-:B------:R-:W-:Y:S01]  /*21810*/  IMAD.X R57, RZ, RZ, R21.reuse, P3 ;  /* 0x000000ffff397224 */ /* 0x100fe200018e0615 */
[----:B------:R-:W-:Y:S01]  /*21820*/  LOP3.LUT R60, R60, R61, RZ, 0x3c, !PT ;  /* 0x0000003d3c3c7212 */ /* 0x000fe200078e3cff */
[----:B------:R-:W-:Y:S01]  /*21830*/  IMAD.X R61, RZ, RZ, R21, P4 ;  /* 0x000000ffff3d7224 */ /* 0x000fe200020e0615 */
[----:B------:R-:W-:Y:S02]  /*21840*/  IADD3 R69, P0, R20, 0xb000, RZ ;  /* 0x0000b00014457810 */ /* 0x000fe40007f1e0ff */
[----:B------:R-:W-:Y:S01]  /*21850*/  SHF.R.U64 R5, R5, 0x3, RZ ;  /* 0x0000000305057819 */ /* 0x000fe200000012ff */
[----:B------:R-:W-:Y:S01]  /*21860*/  IMAD.WIDE.U32 R8, R8, UR4, RZ ;  /* 0x0000000408087c25 */ /* 0x000fe2000f8e00ff */
[C---:B------:R-:W-:Y:S01]  /*21870*/  IADD3 R73, P1, R20.reuse, 0xc000, RZ ;  /* 0x0000c00014497810 */ /* 0x040fe20007f3e0ff */
[----:B------:R-:W5:Y:S01]  /*21880*/  LD.E.128 R48, desc[UR42][R48.64] ;  /* 0x0000002a30307980 */ /* 0x000f62000c101d00 */
[C---:B------:R-:W-:Y:S01]  /*21890*/  IADD3 R77, P3, R20.reuse, 0xd000, RZ ;  /* 0x0000d000144d7810 */ /* 0x040fe20007f7e0ff */
[----:B------:R-:W-:Y:S01]  /*218a0*/  ULDC.64 UR4, c[0x0][0xae8] ;  /* 0x0002ba0000047ab9 */ /* 0x000fe20000000a00 */
        /* <DEDUP_REMOVED lines=9> */
[----:B------:R-:W-:Y:S01]  /*21940*/  LOP3.LUT R64, R64, R65, RZ, 0x3c, !PT ;  /* 0x0000004140407212 */ /* 0x000fe200078e3cff */
[----:B------:R-:W-:Y:S01]  /*21950*/  IMAD.X R65, RZ, RZ, R21, P5 ;  /* 0x000000ffff417224 */ /* 0x000fe200028e0615 */
[----:B------:R-:W-:-:S02]  /*21960*/  SHF.R.U64 R68, R68, 0x3, RZ ;  /* 0x0000000344447819 */ /* 0x000fc400000012ff */
[----:B------:R-:W-:Y:S02]  /*21970*/  SHF.R.U64 R72, R72, 0x3, RZ ;  /* 0x0000000348487819 */ /* 0x000fe400000012ff */
[----:B------:R-:W-:Y:S01]  /*21980*/  SHF.R.U64 R76, R76, 0x3, RZ ;  /* 0x000000034c4c7819 */ /* 0x000fe200000012ff */
[----:B------:R-:W5:Y:S01]  /*21990*/  LD.E.128 R64, desc[UR42][R64.64] ;  /* 0x0000002a40407980 */ /* 0x000f62000c101d00 */
[----:B------:R-:W-:Y:S02]  /*219a0*/  SHF.R.U64 R80, R80, 0x3, RZ ;  /* 0x0000000350507819 */ /* 0x000fe400000012ff */
[----:B------:R-:W-:Y:S02]  /*219b0*/  IADD3 R7, P5, R20, 0xf000, RZ ;  /* 0x0000f00014077810 */ /* 0x000fe40007fbe0ff */
        /* <DEDUP_REMOVED lines=9> */
[--C-:B------:R-:W-:Y:S01]  /*21a50*/  IMAD.X R85, RZ, RZ, R21.reuse, P5 ;  /* 0x000000ffff557224 */ /* 0x100fe200028e0615 */
[----:B------:R-:W-:Y:S01]  /*21a60*/  LOP3.LUT R4, R5, R20, RZ, 0x3c, !PT ;  /* 0x0000001405047212 */ /* 0x000fe200078e3cff */
[----:B------:R-:W-:Y:S01]  /*21a70*/  IMAD.MOV.U32 R5, RZ, RZ, R21 ;  /* 0x000000ffff057224 */ /* 0x000fe200078e0015 */
[----:B------:R-:W-:Y:S01]  /*21a80*/  SHF.R.U64 R6, R6, 0x3, RZ ;  /* 0x0000000306067819 */ /* 0x000fe200000012ff */
[----:B------:R-:W1:Y:S01]  /*21a90*/  @P2 LDC R21, c[0x0][0xbf0] ;  /* 0x0002fc00ff152b82 */ /* 0x000e620000000800 */
[----:B------:R-:W5:Y:S02]  /*21aa0*/  LD.E.128 R68, desc[UR42][R68.64] ;  /* 0x0000002a44447980 */ /* 0x000f64000c101d00 */
[----:B------:R-:W-:-:S02]  /*21ab0*/  LOP3.LUT R84, R6, R7, RZ, 0x3c, !PT ;  /* 0x0000000706547212 */ /* 0x000fc400078e3cff */
[----:B------:R-:W5:Y:S01]  /*21ac0*/  LD.E.128 R4, desc[UR42][R4.64] ;  /* 0x0000002a04047980 */ /* 0x000f62000c101d00 */
[----:B------:R-:W-:-:S03]  /*21ad0*/  IMAD.IADD R9, R9, 0x1, R11 ;  /* 0x0000000109097824 */ /* 0x000fc600078e020b */
[----:B------:R-:W5:Y:S01]  /*21ae0*/  LD.E.128 R72, desc[UR42][R72.64] ;  /* 0x0000002a48487980 */ /* 0x000f62000c101d00 */
[----:B------:R-:W-:-:S03]  /*21af0*/  IMAD.IADD R20, R203, 0x1, R10 ;  /* 0x00000001cb147824 */ /* 0x000fc600078e020a */
        /* <DEDUP_REMOVED lines=8> */
[----:B--2---:R-:W2:Y:S01]  /*21b80*/  FENCE.VIEW.ASYNC.S ;  /* 0x00000000000073c6 */ /* 0x004ea20000000000 */
[----:B------:R-:W-:Y:S01]  /*21b90*/  IMAD.WIDE.U32 R8, R156, UR4, R8 ;  /* 0x000000049c087c25 */ /* 0x000fe2000f8e0008 */
[----:B------:R-:W-:-:S03]  /*21ba0*/  SHF.R.S32.HI R12, RZ, 0x1f, R15 ;  /* 0x0000001fff0c7819 */ /* 0x000fc6000001140f */
[----:B0-----:R-:W-:-:S04]  /*21bb0*/  @P2 IMAD.HI.U32 R10, R20, R13, RZ ;  /* 0x0000000d140a2227 */ /* 0x001fc800078e00ff */
[----:B------:R-:W-:Y:S01]  /*21bc0*/  IMAD R9, R156, UR5, R9 ;  /* 0x000000059c097c24 */ /* 0x000fe2000f8e0209 */
[----:B------:R-:W-:Y:S01]  /*21bd0*/  ULDC.64 UR4, c[0x0][0xaf0] ;  /* 0x0002bc0000047ab9 */ /* 0x000fe20000000a00 */
[----:B------:R-:W-:Y:S01]  /*21be0*/  IMAD.MOV.U32 R11, RZ, RZ, R20 ;  /* 0x000000ffff0b7224 */ /* 0x000fe200078e0014 */
[----:B-1----:R-:W-:Y:S01]  /*21bf0*/  @P2 SHF.R.U32.HI R11, RZ, R21, R10 ;  /* 0x00000015ff0b2219 */ /* 0x002fe2000001160a */
[----:B------:R-:W-:Y:S02]  /*21c00*/  IMAD R12, R12, UR4, RZ ;  /* 0x000000040c0c7c24 */ /* 0x000fe4000f8e02ff */
[----:B------:R-:W-:Y:S02]  /*21c10*/  VIADD R10, R2, 0x22820 ;  /* 0x00022820020a7836 */ /* 0x000fe40000000000 */
[----:B------:R-:W-:Y:S01]  /*21c20*/  IMAD R13, R15, UR5, R12 ;  /* 0x000000050f0d7c24 */ /* 0x000fe2000f8e020c */
[--C-:B------:R-:W-:Y:S01]  /*21c30*/  SHF.R.S32.HI R12, RZ, 0x1f, R11.reuse ;  /* 0x0000001fff0c7819 */ /* 0x100fe2000001140b */
[----:B------:R-:W-:-:S02]  /*21c40*/  IMAD.MOV R14, RZ, RZ, -R11 ;  /* 0x000000ffff0e7224 */ /* 0x000fc400078e0a0b */
[----:B------:R-:W-:Y:S01]  /*21c50*/  IMAD.WIDE.U32 R8, R15, UR4, R8 ;  /* 0x000000040f087c25 */ /* 0x000fe2000f8e0008 */
[----:B------:R-:W-:Y:S01]  /*21c60*/  ULDC.64 UR4, c[0x0][0xae0] ;  /* 0x0002b80000047ab9 */ /* 0x000fe20000000a00 */
[----:B------:R-:W-:Y:S02]  /*21c70*/  PRMT R10, RZ, 0x654, R10 ;  /* 0x00000654ff0a7816 */ /* 0x000fe4000000000a */
[----:B------:R-:W-:Y:S02]  /*21c80*/  IMAD R3, R3, R14, R20 ;  /* 0x0000000e03037224 */ /* 0x000fe400078e0214 */
[----:B------:R-:W-:Y:S01]  /*21c90*/  IMAD.IADD R9, R9, 0x1, R13 ;  /* 0x0000000109097824 */ /* 0x000fe200078e020d */
[----:B--2---:R0:W-:Y:S01]  /*21ca0*/  SYNCS.ARRIVE.TRANS64.RED.A1T0 RZ, [R10+URZ], RZ ;  /* 0x000000ff0aff79a7 */ /* 0x0041e2000810043f */
[----:B------:R-:W-:Y:S02]  /*21cb0*/  IMAD R12, R12, UR4, RZ ;  /* 0x000000040c0c7c24 */ /* 0x000fe4000f8e02ff */
[----:B------:R-:W-:-:S04]  /*21cc0*/  IMAD.WIDE.U32 R8, R11, UR4, R8 ;  /* 0x000000040b087c25 */ /* 0x000fc8000f8e0008 */
[----:B------:R-:W-:Y:S01]  /*21cd0*/  IMAD R13, R11, UR5, R12 ;  /* 0x000000050b0d7c24 */ /* 0x000fe2000f8e020c */
[----:B0-----:R-:W-:Y:S01]  /*21ce0*/  SHF.R.S32.HI R10, RZ, 0x1f, R3 ;  /* 0x0000001fff0a7819 */ /* 0x001fe20000011403 */
        /* <DEDUP_REMOVED lines=13> */
.L_x_12306:
[----:B------:R-:W-:Y:S01]  /*21dc0*/  IMAD.IADD R203, R88, 0x1, R203 ;  /* 0x0000000158cb7824 */ /* 0x000fe200078e02cb */
[----:B------:R-:W-:Y:S04]  /*21dd0*/  BSSY B1, `(.L_x_12079) ;  /* 0x0000018000017945 */ /* 0x000fe80003800000 */
[----:B------:R-:W-:-:S13]  /*21de0*/  ISETP.GE.AND P0, PT, R203, R0, PT ;  /* 0x00000000cb00720c */ /* 0x000fda0003f06270 */
[----:B------:R-:W-:Y:S05]  /*21df0*/  @P0 BRA `(.L_x_12080) ;  /* 0x0000000000540947 */ /* 0x000fea0003800000 */
[----:B------:R-:W-:Y:S01]  /*21e00*/  ULDC UR4, c[0x0][0xac8] ;  /* 0x0002b20000047ab9 */ /* 0x000fe20000000800 */
[----:B------:R-:W-:Y:S02]  /*21e10*/  SHF.R.S32.HI R12, RZ, 0x1f, R187 ;  /* 0x0000001fff0c7819 */ /* 0x000fe400000114bb */
[----:B------:R-:W-:Y:S02]  /*21e20*/  ISETP.GE.AND P3, PT, R187, UR4, PT ;  /* 0x00000004bb007c0c */ /* 0x000fe4000bf66270 */
[----:B------:R-:W-:Y:S02]  /*21e30*/  ISETP.GE.AND P2, PT, R201, UR4, PT ;  /* 0x00000004c9007c0c */ /* 0x000fe4000bf46270 */
[----:B------:R-:W-:Y:S02]  /*21e40*/  ISETP.GE.AND P1, PT, R200, UR4, PT ;  /* 0x00000004c8007c0c */ /* 0x000fe4000bf26270 */
[----:B------:R-:W-:Y:S02]  /*21e50*/  ISETP.GE.AND P0, PT, R202, UR4, PT ;  /* 0x00000004ca007c0c */ /* 0x000fe4000bf06270 */
[----:B------:R-:W-:-:S02]  /*21e60*/  SHF.R.S32.HI R15, RZ, 0x1f, R201 ;  /* 0x0000001fff0f7819 */ /* 0x000fc400000114c9 */
[----:B------:R-:W-:Y:S02]  /*21e70*/  SHF.R.S32.HI R25, RZ, 0x1f, R200 ;  /* 0x0000001fff197819 */ /* 0x000fe400000114c8 */
[----:B------:R-:W-:Y:S02]  /*21e80*/  SHF.R.S32.HI R24, RZ, 0x1f, R202 ;  /* 0x0000001fff187819 */ /* 0x000fe400000114ca */
[-C--:B--2---:R-:W-:Y:S02]  /*21e90*/  @!P3 LEA R8, P5, R187, R14.reuse, 0x1 ;  /* 0x0000000ebb08b211 */ /* 0x084fe400078a08ff */
[-C--:B------:R-:W-:Y:S02]  /*21ea0*/  @!P2 LEA R10, P4, R201, R14.reuse, 0x1 ;  /* 0x0000000ec90aa211 */ /* 0x080fe400078808ff */
[----:B-1----:R-:W-:Y:S02]  /*21eb0*/  @!P3 LEA.HI.X R9, R187, R3, R12, 0x1, P5 ;  /* 0x00000003bb09b211 */ /* 0x002fe400028f0c0c */
[----:B------:R-:W-:-:S02]  /*21ec0*/  @!P1 LEA R12, P5, R200, R14, 0x1 ;  /* 0x0000000ec80c9211 */ /* 0x000fc400078a08ff */
[-C--:B------:R-:W-:Y:S01]  /*21ed0*/  @!P2 LEA.HI.X R11, R201, R3.reuse, R15, 0x1, P4 ;  /* 0x00000003c90ba211 */ /* 0x080fe200020f0c0f */
[----:B-----5:R3:W-:Y:S01]  /*21ee0*/  @!P3 ST.E.128 desc[UR42][R8.64], R4 ;  /* 0x000000040800b985 */ /* 0x0207e2000c101d2a */
[----:B------:R-:W-:Y:S02]  /*21ef0*/  @!P0 LEA R14, P4, R202, R14, 0x1 ;  /* 0x0000000eca0e8211 */ /* 0x000fe400078808ff */
[-C--:B------:R-:W-:Y:S01]  /*21f00*/  @!P1 LEA.HI.X R13, R200, R3.reuse, R25, 0x1, P5 ;  /* 0x00000003c80d9211 */ /* 0x080fe200028f0c19 */
[----:B------:R3:W-:Y:S01]  /*21f10*/  @!P2 ST.E.128 desc[UR42][R10.64], R40 ;  /* 0x000000280a00a985 */ /* 0x0007e2000c101d2a */
[----:B------:R-:W-:-:S03]  /*21f20*/  @!P0 LEA.HI.X R15, R202, R3, R24, 0x1, P4 ;  /* 0x00000003ca0f8211 */ /* 0x000fc600020f0c18 */
[----:B------:R3:W-:Y:S04]  /*21f30*/  @!P1 ST.E.128 desc[UR42][R12.64], R56 ;  /* 0x000000380c009985 */ /* 0x0007e8000c101d2a */
[----:B------:R3:W-:Y:S02]  /*21f40*/  @!P0 ST.E.128 desc[UR42][R14.64], R72 ;  /* 0x000000480e008985 */ /* 0x0007e4000c101d2a */
.L_x_12080:
[----:B------:R-:W-:Y:S05]  /*21f50*/  BSYNC B1 ;  /* 0x0000000000017941 */ /* 0x000fea0003800000 */
.L_x_12079:
[----:B------:R-:W-:-:S03]  /*21f60*/  UMOV UR4, 0xffffffff ;  /* 0xffffffff00047882 */ /* 0x000fc60000000000 */
[----:B------:R-:W-:Y:S05]  /*21f70*/  BRA.DIV UR4, `(.L_x_12081) ;  /* 0x000000c604d87947 */ /* 0x000fea000b800000 */
[----:B-1----:R1:W4:Y:S04]  /*21f80*/  SHFL.IDX PT, R3, R21, 0x1, 0x181f ;  /* 0x00381f0015037f89 */ /* 0x00232800000e0000 */
[----:B--23--:R1:W2:Y:S02]  /*21f90*/  SHFL.IDX PT, R14, R20, 0x1, 0x181f ;  /* 0x00381f00140e7f89 */ /* 0x00c2a400000e0000 */
.L_x_12310:
[----:B-----5:R-:W-:Y:S01]  /*21fa0*/  VIADD R5, R203, 0x20 ;  /* 0x00000020cb057836 */ /* 0x020fe20000000000 */
        /* <DEDUP_REMOVED lines=14> */
[----:B----4-:R-:W-:Y:S02]  /*22090*/  @!P3 LEA.HI.X R5, R187, R3, R8, 0x1, P5 ;  /* 0x00000003bb05b211 */ /* 0x010fe400028f0c08 */
[----:B------:R-:W-:-:S02]  /*220a0*/  @!P1 LEA R8, P5, R200, R14, 0x1 ;  /* 0x0000000ec8089211 */ /* 0x000fc400078a08ff */
[-C--:B------:R-:W-:Y:S01]  /*220b0*/  @!P2 LEA.HI.X R7, R201, R3.reuse, R10, 0x1, P4 ;  /* 0x00000003c907a211 */ /* 0x080fe200020f0c0a */
[----:B------:R3:W-:Y:S01]  /*220c0*/  @!P3 ST.E.128 desc[UR42][R4.64], R28 ;  /* 0x0000001c0400b985 */ /* 0x0007e2000c101d2a */
[----:B------:R-:W-:Y:S02]  /*220d0*/  @!P0 LEA R10, P4, R202, R14, 0x1 ;  /* 0x0000000eca0a8211 */ /* 0x000fe400078808ff */
[-C--:B------:R-:W-:Y:S01]  /*220e0*/  @!P1 LEA.HI.X R9, R200, R3.reuse, R13, 0x1, P5 ;  /* 0x00000003c8099211 */ /* 0x080fe200028f0c0d */
[----:B------:R3:W-:Y:S01]  /*220f0*/  @!P2 ST.E.128 desc[UR42][R6.64], R44 ;  /* 0x0000002c0600a985 */ /* 0x0007e2000c101d2a */
[----:B------:R-:W-:-:S03]  /*22100*/  @!P0 LEA.HI.X R11, R202, R3, R12, 0x1, P4 ;  /* 0x00000003ca0b8211 */ /* 0x000fc600020f0c0c */
[----:B------:R3:W-:Y:S04]  /*22110*/  @!P1 ST.E.128 desc[UR42][R8.64], R60 ;  /* 0x0000003c08009985 */ /* 0x0007e8000c101d2a */
[----:B------:R3:W-:Y:S02]  /*22120*/  @!P0 ST.E.128 desc[UR42][R10.64], R76 ;  /* 0x0000004c0a008985 */ /* 0x0007e4000c101d2a */
.L_x_12083:
[----:B------:R-:W-:Y:S05]  /*22130*/  BSYNC B1 ;  /* 0x0000000000017941 */ /* 0x000fea0003800000 */
.L_x_12082:
[----:B------:R-:W-:-:S03]  /*22140*/  UMOV UR4, 0xffffffff ;  /* 0xffffffff00047882 */ /* 0x000fc60000000000 */
[----:B------:R-:W-:Y:S05]  /*22150*/  BRA.DIV UR4, `(.L_x_12084) ;  /* 0x000000c604a87947 */ /* 0x000fea000b800000 */
[----:B----4-:R4:W0:Y:S04]  /*22160*/  SHFL.IDX PT, R3, R21, 0x2, 0x181f ;  /* 0x00581f0015037f89 */ /* 0x01082800000e0000 */
[----:B--2---:R4:W2:Y:S02]  /*22170*/  SHFL.IDX PT, R14, R20, 0x2, 0x181f ;  /* 0x00581f00140e7f89 */ /* 0x0048a400000e0000 */
.L_x_12314:
[----:B---3--:R-:W-:Y:S01]  /*22180*/  VIADD R5, R203, 0x40 ;  /* 0x00000040cb057836 */ /* 0x008fe20000000000 */
        /* <DEDUP_REMOVED lines=14> */
[----:B0-----:R-:W-:Y:S02]  /*22270*/  @!P3 LEA.HI.X R5, R187, R3, R8, 0x1, P5 ;  /* 0x00000003bb05b211 */ /* 0x001fe400028f0c08 */
        /* <DEDUP_REMOVED lines=9> */
.L_x_12086:
[----:B------:R-:W-:Y:S05]  /*22310*/  BSYNC B1 ;  /* 0x0000000000017941 */ /* 0x000fea0003800000 */
.L_x_12085:
[----:B------:R-:W-:-:S03]  /*22320*/  UMOV UR4, 0xffffffff ;  /* 0xffffffff00047882 */ /* 0x000fc60000000000 */
[----:B------:R-:W-:Y:S05]  /*22330*/  BRA.DIV UR4, `(.L_x_12087) ;  /* 0x000000c604787947 */ /* 0x000fea000b800000 */
[----:B0-----:R0:W0:Y:S04]  /*22340*/  SHFL.IDX PT, R3, R21, 0x3, 0x181f ;  /* 0x00781f0015037f89 */ /* 0x00102800000e0000 */
[----:B--2---:R2:W0:Y:S02]  /*22350*/  SHFL.IDX PT, R14, R20, 0x3, 0x181f ;  /* 0x00781f00140e7f89 */ /* 0x00442400000e0000 */
.L_x_12318:
[----:B---3--:R-:W-:-:S05]  /*22360*/  VIADD R5, R203, 0x60 ;  /* 0x00000060cb057836 */ /* 0x008fca0000000000 */
[----:B------:R-:W-:-:S13]  /*22370*/  ISETP.GE.AND P0, PT, R5, R0, PT ;  /* 0x000000000500720c */ /* 0x000fda0003f06270 */
[----:B------:R-:W-:Y:S05]  /*22380*/  @P0 BRA `(.L_x_12088) ;  /* 0x0000002c007c0947 */ /* 0x000fea0003800000 */
[----:B------:R-:W-:Y:S01]  /*22390*/  ULDC UR4, c[0x0][0xac8] ;  /* 0x0002b20000047ab9 */ /* 0x000fe20000000800 */
[----:B------:R-:W-:Y:S02]  /*223a0*/  SHF.R.S32.HI R12, RZ, 0x1f, R187 ;  /* 0x0000001fff0c7819 */ /* 0x000fe400000114bb */
[----:B------:R-:W-:Y:S02]  /*223b0*/  ISETP.GE.AND P3, PT, R187, UR4, PT ;  /* 0x00000004bb007c0c */ /* 0x000fe4000bf66270 */
[----:B------:R-:W-:Y:S02]  /*223c0*/  ISETP.GE.AND P4, PT, R201, UR4, PT ;  /* 0x00000004c9007c0c */ /* 0x000fe4000bf86270 */
[----:B------:R-:W-:Y:S02]  /*223d0*/  ISETP.GE.AND P5, PT, R200, UR4, PT ;  /* 0x00000004c8007c0c */ /* 0x000fe4000bfa6270 */
[----:B------:R-:W-:Y:S02]  /*223e0*/  SHF.R.S32.HI R11, RZ, 0x1f, R201 ;  /* 0x0000001fff0b7819 */ /* 0x000fe400000114c9 */
[----:B------:R-:W-:-:S05]  /*223f0*/  SHF.R.S32.HI R10, RZ, 0x1f, R200 ;  /* 0x0000001fff0a7819 */ /* 0x000fca00000114c8 */
[-C--:B0-----:R-:W-:Y:S02]  /*22400*/  @!P3 LEA R4, P0, R187, R14.reuse, 0x1 ;  /* 0x0000000ebb04b211 */ /* 0x081fe400078008ff */
[-C--:B------:R-:W-:Y:S02]  /*22410*/  @!P4 LEA R6, P1, R201, R14.reuse, 0x1 ;  /* 0x0000000ec906c211 */ /* 0x080fe400078208ff */
[C---:B------:R-:W-:Y:S02]  /*22420*/  @!P5 LEA R8, P2, R200.reuse, R14, 0x1 ;  /* 0x0000000ec808d211 */ /* 0x040fe400078408ff */
        /* <DEDUP_REMOVED lines=8> */
[----:B------:R-:W-:Y:S02]  /*224b0*/  SHF.R.S32.HI R10, RZ, 0x1f, R202 ;  /* 0x0000001fff0a7819 */ /* 0x000fe400000114ca */
[----:B------:R-:W-:-:S04]  /*224c0*/  LEA R14, P0, R202, R14, 0x1 ;  /* 0x0000000eca0e7211 */ /* 0x000fc800078008ff */
[----:B------:R-:W-:-:S05]  /*224d0*/  LEA.HI.X R15, R202, R3, R10, 0x1, P0 ;  /* 0x00000003ca0f7211 */ /* 0x000fca00000f0c0a */
[----:B------:R3:W-:Y:S01]  /*224e0*/  ST.E.128 desc[UR42][R14.64], R84 ;  /* 0x000000540e007985 */ /* 0x0007e2000c101d2a */
[----:B------:R-:W-:Y:S05]  /*224f0*/  BRA `(.L_x_12088) ;  /* 0x0000002c00207947 */ /* 0x000fea0003800000 */
.L_x_12077:
[----:B------:R-:W1:Y:S01]  /*22500*/  @P2 LDC R10, c[0x0][0xbec] ;  /* 0x0002fb00ff0a2b82 */ /* 0x000e620000000800 */
[----:B------:R-:W-:Y:S01]  /*22510*/  ULDC.64 UR4, c[0x0][0xb08] ;  /* 0x0002c20000047ab9 */ /* 0x000fe20000000a00 */
[----:B------:R-:W-:Y:S01]  /*22520*/  SHF.R.S32.HI R6, RZ, 0x1f, R15 ;  /* 0x0000001fff067819 */ /* 0x000fe2000001140f */
[----:B------:R-:W-:Y:S01]  /*22530*/  IMAD R9, R9, UR4, RZ ;  /* 0x0000000409097c24 */ /* 0x000fe2000f8e02ff */
[----:B------:R-:W-:Y:S01]  /*22540*/  ULDC.64 UR6, c[0x0][0xb30] ;  /* 0x0002cc0000067ab9 */ /* 0x000fe20000000a00 */
[----:B0-----:R-:W-:-:S03]  /*22550*/  IMAD.WIDE.U32 R4, R8, UR4, RZ ;  /* 0x0000000408047c25 */ /* 0x001fc6000f8e00ff */
[----:B------:R-:W0:Y:S01]  /*22560*/  @P2 LDC R13, c[0x0][0xbf0] ;  /* 0x0002fc00ff0d2b82 */ /* 0x000e220000000800 */
[----:B------:R-:W-:Y:S01]  /*22570*/  IMAD R9, R8, UR5, R9 ;  /* 0x0000000508097c24 */ /* 0x000fe2000f8e0209 */
[----:B------:R-:W-:Y:S01]  /*22580*/  ULDC.64 UR4, c[0x0][0xb38] ;  /* 0x0002ce0000047ab9 */ /* 0x000fe20000000a00 */
[----:B------:R-:W-:Y:S02]  /*22590*/  VIADD R20, R197, 0x8 ;  /* 0x00000008c5147836 */ /* 0x000fe40000000000 */
[----:B------:R-:W-:Y:S02]  /*225a0*/  IMAD.IADD R5, R5, 0x1, R9 ;  /* 0x0000000105057824 */ /* 0x000fe400078e0209 */
[----:B------:R-:W-:Y:S01]  /*225b0*/  IMAD.MOV.U32 R9, RZ, RZ, R41 ;  /* 0x000000ffff097224 */ /* 0x000fe200078e0029 */
[----:B------:R-:W-:Y:S01]  /*225c0*/  SHF.R.S32.HI R30, RZ, 0x1f, R20 ;  /* 0x0000001fff1e7819 */ /* 0x000fe20000011414 */
[----:B------:R-:W-:-:S04]  /*225d0*/  IMAD.WIDE.U32 R4, R156, UR4, R4 ;  /* 0x000000049c047c25 */ /* 0x000fc8000f8e0004 */
[----:B------:R-:W-:Y:S01]  /*225e0*/  IMAD R5, R156, UR5, R5 ;  /* 0x000000059c057c24 */ /* 0x000fe2000f8e0205 */
[----:B------:R-:W-:Y:S01]  /*225f0*/  ULDC.64 UR4, c[0x0][0xb40] ;  /* 0x0002d00000047ab9 */ /* 0x000fe20000000a00 */
[----:B------:R-:W-:Y:S02]  /*22600*/  VIADD R21, R197, 0x10 ;  /* 0x00000010c5157836 */ /* 0x000fe40000000000 */
[----:B------:R-:W-:Y:S02]  /*22610*/  IMAD R6, R6, UR4, RZ ;  /* 0x0000000406067c24 */ /* 0x000fe4000f8e02ff */
[----:B-1----:R-:W-:Y:S01]  /*22620*/  @P2 IMAD.HI.U32 R10, R41, R10, RZ ;  /* 0x0000000a290a2227 */ /* 0x002fe200078e00ff */
[----:B------:R-:W-:-:S03]  /*22630*/  SHF.R.S32.HI R31, RZ, 0x1f, R21 ;  /* 0x0000001fff1f7819 */ /* 0x000fc60000011415 */
[C---:B------:R-:W-:Y:S01]  /*22640*/  IMAD R11, R15.reuse, UR5, R6 ;  /* 0x000000050f0b7c24 */ /* 0x040fe2000f8e0206 */
[----:B0-----:R-:W-:Y:S01]  /*22650*/  @P2 SHF.R.U32.HI R9, RZ, R13, R10 ;  /* 0x0000000dff092219 */ /* 0x001fe2000001160a */
[----:B------:R-:W-:Y:S01]  /*22660*/  IMAD.WIDE.U32 R4, R15, UR4, R4 ;  /* 0x000000040f047c25 */ /* 0x000fe2000f8e0004 */
[----:B------:R-:W-:Y:S02]  /*22670*/  ULDC.64 UR4, c[0x0][0xb48] ;  /* 0x0002d20000047ab9 */ /* 0x000fe40000000a00 */
[----:B------:R-:W-:Y:S01]  /*22680*/  SHF.R.S32.HI R6, RZ, 0x1f, R9 ;  /* 0x0000001fff067819 */ /* 0x000fe20000011409 */
[----:B------:R-:W-:Y:S02]  /*22690*/  IMAD.IADD R5, R5, 0x1, R11 ;  /* 0x0000000105057824 */ /* 0x000fe400078e020b */
[----:B------:R-:W-:Y:S02]  /*226a0*/  IMAD.MOV R8, RZ, RZ, -R9 ;  /* 0x000000ffff087224 */ /* 0x000fe400078e0a09 */
        /* <DEDUP_REMOVED lines=10> */
[----:B------:R-:W-:Y:S02]  /*22750*/  VIADD R8, R2, 0x22820 ;  /* 0x0002282002087836 */ /* 0x000fe40000000000 */
[C---:B------:R-:W-:Y:S02]  /*22760*/  IMAD R9, R3.reuse, UR5, R6 ;  /* 0x0000000503097c24 */ /* 0x040fe4000f8e0206 */
[----:B------:R-:W-:Y:S01]  /*22770*/  IMAD.WIDE.U32 R4, R3, UR4, R4 ;  /* 0x0000000403047c25 */ /* 0x000fe2000f8e0004 */
[----:B------:R-:W-:Y:S01]  /*22780*/  ULDC.64 UR4, c[0x0][0xb00] ;  /* 0x0002c00000047ab9 */ /* 0x000fe20000000a00 */
[----:B------:R-:W-:-:S02]  /*22790*/  PRMT R8, RZ, 0x654, R8 ;  /* 0x00000654ff087816 */ /* 0x000fc40000000008 */
[----:B------:R-:W-:Y:S01]  /*227a0*/  IMAD.IADD R5, R5, 0x1, R9 ;  /* 0x0000000105057824 */ /* 0x000fe200078e0209 */
[C---:B------:R-:W-:Y:S01]  /*227b0*/  LEA R3, P0, R4.reuse, UR4, 0x2 ;  /* 0x0000000404037c11 */ /* 0x040fe2000f8010ff */
[C---:B------:R-:W-:Y:S01]  /*227c0*/  VIADD R24, R197.reuse, 0x18 ;  /* 0x00000018c5187836 */ /* 0x040fe20000000000 */
[----:B------:R-:W-:Y:S01]  /*227d0*/  UMOV UR4, 0xffffffff ;  /* 0xffffffff00047882 */ /* 0x000fe20000000000 */
[C---:B------:R-:W-:Y:S01]  /*227e0*/  VIADD R25, R197.reuse, 0x20 ;  /* 0x00000020c5197836 */ /* 0x040fe20000000000 */
[----:B------:R0:W-:Y:S01]  /*227f0*/  SYNCS.ARRIVE.TRANS64.RED.A1T0 RZ, [R8+URZ], RZ ;  /* 0x000000ff08ff79a7 */ /* 0x0001e2000810043f */
[C---:B------:R-:W-:Y:S01]  /*22800*/  VIADD R26, R197.reuse, 0x28 ;  /* 0x00000028c51a7836 */ /* 0x040fe20000000000 */
[----:B------:R-:W-:Y:S01]  /*22810*/  LEA.HI.X R4, R4, UR5, R5, 0x2, P0 ;  /* 0x0000000504047c11 */ /* 0x000fe200080f1405 */
[C---:B------:R-:W-:Y:S01]  /*22820*/  VIADD R28, R197.reuse, 0x30 ;  /* 0x00000030c51c7836 */ /* 0x040fe20000000000 */
[----:B------:R-:W-:Y:S01]  /*22830*/  SHF.R.S32.HI R32, RZ, 0x1f, R24 ;  /* 0x0000001fff207819 */ /* 0x000fe20000011418 */
[----:B------:R-:W-:Y:S01]  /*22840*/  VIADD R29, R197, 0x38 ;  /* 0x00000038c51d7836 */ /* 0x000fe20000000000 */
[----:B------:R-:W-:-:S02]  /*22850*/  SHF.R.S32.HI R33, RZ, 0x1f, R25 ;  /* 0x0000001fff217819 */ /* 0x000fc40000011419 */
[----:B------:R-:W-:Y:S02]  /*22860*/  SHF.R.S32.HI R34, RZ, 0x1f, R26 ;  /* 0x0000001fff227819 */ /* 0x000fe4000001141a */
[----:B------:R-:W-:Y:S02]  /*22870*/  SHF.R.S32.HI R35, RZ, 0x1f, R28 ;  /* 0x0000001fff237819 */ /* 0x000fe4000001141c */
[----:B------:R-:W-:Y:S01]  /*22880*/  SHF.R.S32.HI R36, RZ, 0x1f, R29 ;  /* 0x0000001fff247819 */ /* 0x000fe2000001141d */
[----:B0-----:R-:W-:Y:S06]  /*22890*/  BRA.DIV UR4, `(.L_x_12089) ;  /* 0x000000c204687947 */ /* 0x001fec000b800000 */
[----:B------:R0:W1:Y:S04]  /*228a0*/  SHFL.IDX PT, R5, R4, RZ, 0x1c1f ;  /* 0x001c1fff04057589 */ /* 0x00006800000e0000 */
[----:B------:R0:W2:Y:S02]  /*228b0*/  SHFL.IDX PT, R6, R3, RZ, 0x1c1f ;  /* 0x001c1fff03067589 */ /* 0x0000a400000e0000 */
.L_x_12321:
[----:B------:R-:W-:Y:S01]  /*228c0*/  ISETP.GE.AND P0, PT, R37, R0, PT ;  /* 0x000000002500720c */ /* 0x000fe20003f06270 */
[----:B------:R-:W-:-:S12]  /*228d0*/  BSSY B1, `(.L_x_12090) ;  /* 0x00000c6000017945 */ /* 0x000fd80003800000 */
[----:B------:R-:W-:Y:S05]  /*228e0*/  @P0 BRA `(.L_x_12091) ;  /* 0x0000000c00100947 */ /* 0x000fea0003800000 */
[----:B------:R-:W-:Y:S02]  /*228f0*/  ULDC UR4, c[0x0][0xac8] ;  /* 0x0002b20000047ab9 */ /* 0x000fe40000000800 */
[----:B------:R-:W-:-:S13]  /*22900*/  ISETP.GE.AND P0, PT, R197, UR4, PT ;  /* 0x00000004c5007c0c */ /* 0x000fda000bf06270 */
[----:B------:R-:W3:Y:S01]  /*22910*/  @!P0 LDL.64 R10, [R1+0x200] ;  /* 0x00020000010a8983 */ /* 0x000ee20000100a00 */
[----:B------:R-:W-:Y:S01]  /*22920*/  ISETP.GE.AND P1, PT, R20, UR4, PT ;  /* 0x0000000414007c0c */ /* 0x000fe2000bf26270 */
[----:B--2---:R-:W-:Y:S02]  /*22930*/  @!P0 IMAD.MOV.U32 R8, RZ, RZ, R6 ;  /* 0x000000ffff088224 */ /* 0x004fe400078e0006 */
[----:B-1----:R-:W-:Y:S02]  /*22940*/  @!P0 IMAD.MOV.U32 R9, RZ, RZ, R5 ;  /* 0x000000ffff098224 */ /* 0x002fe400078e0005 */
[----:B------:R-:W-:-:S05]  /*22950*/  @!P0 IMAD.WIDE R8, R197, 0x4, R8 ;  /* 0x00000004c5088825 */ /* 0x000fca00078e0208 */
[----:B---3--:R1:W-:Y:S04]  /*22960*/  @!P0 ST.E.64 desc[UR42][R8.64], R10 ;  /* 0x0000000a08008985 */ /* 0x0083e8000c101b2a */
[----:B-1----:R-:W2:Y:S01]  /*22970*/  @!P1 LDL.64 R8, [R1+0x210] ;  /* 0x0002100001089983 */ /* 0x002ea20000100a00 */
[----:B------:R-:W-:Y:S02]  /*22980*/  ISETP.GE.AND P0, PT, R21, UR4, PT ;  /* 0x0000000415007c0c */ /* 0x000fe4000bf06270 */
[----:B------:R-:W-:-:S04]  /*22990*/  @!P1 LEA R10, P2, R20, R6, 0x2 ;  /* 0x00000006140a9211 */ /* 0x000fc800078410ff */
[----:B------:R-:W-:-:S05]  /*229a0*/  @!P1 LEA.HI.X R11, R20, R5, R30, 0x2, P2 ;  /* 0x00000005140b9211 */ /* 0x000fca00010f141e */
[----:B--2---:R1:W-:Y:S04]  /*229b0*/  @!P1 ST.E.64 desc[UR42][R10.64], R8 ;  /* 0x000000080a009985 */ /* 0x0043e8000c101b2a */
        /* <DEDUP_REMOVED lines=21> */
[----:B------:R-:W-:Y:S01]  /*22b10*/  ISETP.GE.AND P1, PT, R29, UR4, PT ;  /* 0x000000041d007c0c */ /* 0x000fe2000bf26270 */
[----:B------:R-:W-:Y:S01]  /*22b20*/  VIADD R13, R197, 0x40 ;  /* 0x00000040c50d7836 */ /* 0x000fe20000000000 */
[----:B------:R-:W-:-:S04]  /*22b30*/  @!P0 LEA R10, P2, R28, R6, 0x2 ;  /* 0x000000061c0a8211 */ /* 0x000fc800078410ff */
[----:B------:R-:W-:-:S05]  /*22b40*/  @!P0 LEA.HI.X R11, R28, R5, R35, 0x2, P2 ;  /* 0x000000051c0b8211 */ /* 0x000fca00010f1423 */
[----:B--2---:R1:W-:Y:S04]  /*22b50*/  @!P0 ST.E.64 desc[UR42][R10.64], R8 ;  /* 0x000000080a008985 */ /* 0x0043e8000c101b2a */
[----:B-1----:R-:W2:Y:S01]  /*22b60*/  @!P1 LDL.64 R8, [R1+0x270] ;  /* 0x0002700001089983 */ /* 0x002ea20000100a00 */
[----:B------:R-:W-:Y:S01]  /*22b70*/  ISETP.GE.AND P0, PT, R13, UR4, PT ;  /* 0x000000040d007c0c */ /* 0x000fe2000bf06270 */
[----:B------:R-:W-:Y:S01]  /*22b80*/  VIADD R12, R197, 0x48 ;  /* 0x00000048c50c7836 */ /* 0x000fe20000000000 */
[----:B------:R-:W-:-:S04]  /*22b90*/  @!P1 LEA R10, P2, R29, R6, 0x2 ;  /* 0x000000061d0a9211 */ /* 0x000fc800078410ff */
[----:B------:R-:W-:Y:S01]  /*22ba0*/  @!P1 LEA.HI.X R11, R29, R5, R36, 0x2, P2 ;  /* 0x000000051d0b9211 */ /* 0x000fe200010f1424 */
[----:B------:R-:W-:-:S04]  /*22bb0*/  VIADD R15, R197, 0x40 ;  /* 0x00000040c50f7836 */ /* 0x000fc80000000000 */
[----:B--2---:R1:W-:Y:S04]  /*22bc0*/  @!P1 ST.E.64 desc[UR42][R10.64], R8 ;  /* 0x000000080a009985 */ /* 0x0043e8000c101b2a */
[----:B-1----:R-:W2:Y:S01]  /*22bd0*/  @!P0 LDL.64 R8, [R1+0x280] ;  /* 0x0002800001088983 */ /* 0x002ea20000100a00 */
[----:B------:R-:W-:Y:S01]  /*22be0*/  ISETP.GE.AND P1, PT, R12, UR4, PT ;  /* 0x000000040c007c0c */ /* 0x000fe2000bf26270 */
[----:B------:R-:W-:Y:S01]  /*22bf0*/  VIADD R14, R197, 0x50 ;  /* 0x00000050c50e7836 */ /* 0x000fe20000000000 */
[----:B------:R-:W-:Y:S02]  /*22c00*/  SHF.R.S32.HI R15, RZ, 0x1f, R15 ;  /* 0x0000001fff0f7819 */ /* 0x000fe4000001140f */
        /* <DEDUP_REMOVED lines=18> */
[----:B------:R-:W-:-:S05]  /*22d30*/  VIADD R14, R197, 0x58 ;  /* 0x00000058c50e7836 */ /* 0x000fca0000000000 */
[----:B------:R-:W-:Y:S01]  /*22d40*/  SHF.R.S32.HI R14, RZ, 0x1f, R14 ;  /* 0x0000001fff0e7819 */ /* 0x000fe2000001140e */
[----:B--2---:R1:W-:Y:S04]  /*22d50*/  @!P0 ST.E.64 desc[UR42][R10.64], R8 ;  /* 0x000000080a008985 */ /* 0x0043e8000c101b2a */
[----:B-1----:R-:W2:Y:S01]  /*22d60*/  @!P1 LDL.64 R8, [R1+0x2b0] ;  /* 0x0002b00001089983 */ /* 0x002ea20000100a00 */
[----:B------:R-:W-:Y:S02]  /*22d70*/  ISETP.GE.AND P0, PT, R12, UR4, PT ;  /* 0x000000040c007c0c */ /* 0x000fe4000bf06270 */
        /* <DEDUP_REMOVED lines=8> */
[----:B------:R-:W-:Y:S02]  /*22e00*/  @!P0 LEA.HI.X R11, R12, R5, R13, 0x2, P2 ;  /* 0x000000050c0b8211 */ /* 0x000fe400010f140d */
[----:B------:R-:W-:-:S03]  /*22e10*/  SHF.R.S32.HI R12, RZ, 0x1f, R229 ;  /* 0x0000001fff0c7819 */ /* 0x000fc600000114e5 */
        /* <DEDUP_REMOVED lines=110> */
[----:B------:R-:W-:-:S04]  /*23500*/  @!P1 LEA R10, P0, R211, R6, 0x2 ;  /* 0x00000006d30a9211 */ /* 0x000fc800078010ff */
[----:B------:R-:W-:-:S05]  /*23510*/  @!P1 LEA.HI.X R11, R211, R5, R12, 0x2, P0 ;  /* 0x00000005d30b9211 */ /* 0x000fca00000f140c */
[----:B--2---:R3:W-:Y:S04]  /*23520*/  @!P1 ST.E.64 desc[UR42][R10.64], R8 ;  /* 0x000000080a009985 */ /* 0x0047e8000c101b2a */
.L_x_12091:
[----:B------:R-:W-:Y:S05]  /*23530*/  BSYNC B1 ;  /* 0x0000000000017941 */ /* 0x000fea0003800000 */
.L_x_12090:
[----:B------:R-:W-:-:S03]  /*23540*/  UMOV UR4, 0xffffffff ;  /* 0xffffffff00047882 */ /* 0x000fc60000000000 */
[----:B------:R-:W-:Y:S05]  /*23550*/  BRA.DIV UR4, `(.L_x_12092) ;  /* 0x000000b604707947 */ /* 0x000fea000b800000 */
[----:B------:R4:W0:Y:S04]  /*23560*/  SHFL.IDX PT, R37, R4, 0x1, 0x1c1f ;  /* 0x003c1f0004257f89 */ /* 0x00082800000e0000 */
[----:B------:R4:W0:Y:S02]  /*23570*/  SHFL.IDX PT, R14, R3, 0x1, 0x1c1f ;  /* 0x003c1f00030e7f89 */ /* 0x00082400000e0000 */
.L_x_12325:
[----:B------:R-:W-:-:S13]  /*23580*/  ISETP.GE.AND P0, PT, R7, R0, PT ;  /* 0x000000000700720c */ /* 0x000fda0003f06270 */
[----:B------:R-:W-:Y:S05]  /*23590*/  @P0 BRA `(.L_x_12088) ;  /* 0x0000001800f80947 */ /* 0x000fea0003800000 */
[----:B------:R-:W5:Y:S02]  /*235a0*/  LDC R0, c[0x0][0xac8] ;  /* 0x0002b200ff007b82 */ /* 0x000f640000000800 */
[----:B-----5:R-:W-:-:S13]  /*235b0*/  ISETP.GE.AND P0, PT, R197, R0, PT ;  /* 0x00000000c500720c */ /* 0x020fda0003f06270 */
[----:B---3--:R-:W3:Y:S01]  /*235c0*/  @!P0 LDL.64 R10, [R1+0x208] ;  /* 0x00020800010a8983 */ /* 0x008ee20000100a00 */
[-C--:B------:R-:W-:Y:S01]  /*235d0*/  ISETP.GE.AND P1, PT, R20, R0.reuse, PT ;  /* 0x000000001400720c */ /* 0x080fe20003f26270 */
[----:B0---4-:R-:W-:Y:S02]  /*235e0*/  @!P0 IMAD.MOV.U32 R4, RZ, RZ, R14 ;  /* 0x000000ffff048224 */ /* 0x011fe400078e000e */
[----:B-1----:R-:W-:Y:S02]  /*235f0*/  @!P0 IMAD.MOV.U32 R5, RZ, RZ, R37 ;  /* 0x000000ffff058224 */ /* 0x002fe400078e0025 */
[----:B------:R-:W-:Y:S01]  /*23600*/  @!P0 IMAD.WIDE R4, R197, 0x4, R4 ;  /* 0x00000004c5048825 */ /* 0x000fe200078e0204 */
[----:B------:R-:W-:-:S04]  /*23610*/  ISETP.GE.AND P2, PT, R21, R0, PT ;  /* 0x000000001500720c */ /* 0x000fc80003f46270 */
[----:B---3--:R0:W-:Y:S04]  /*23620*/  @!P0 ST.E.64 desc[UR42][R4.64], R10 ;  /* 0x0000000a04008985 */ /* 0x0081e8000c101b2a */
[----:B--2---:R-:W2:Y:S01]  /*23630*/  @!P1 LDL.64 R6, [R1+0x218] ;  /* 0x0002180001069983 */ /* 0x004ea20000100a00 */
[----:B------:R-:W-:-:S04]  /*23640*/  @!P1 LEA R8, P0, R20, R14, 0x2 ;  /* 0x0000000e14089211 */ /* 0x000fc800078010ff */
[----:B------:R-:W-:Y:S02]  /*23650*/  @!P1 LEA.HI.X R9, R20, R37, R30, 0x2, P0 ;  /* 0x0000002514099211 */ /* 0x000fe400000f141e */
[----:B------:R-:W-:-:S03]  /*23660*/  @!P2 LEA R20, P0, R21, R14, 0x2 ;  /* 0x0000000e1514a211 */ /* 0x000fc600078010ff */
[----:B--2---:R1:W-:Y:S04]  /*23670*/  @!P1 ST.E.64 desc[UR42][R8.64], R6 ;  /* 0x0000000608009985 */ /* 0x0043e8000c101b2a */
[----:B------:R-:W2:Y:S01]  /*23680*/  @!P2 LDL.64 R12, [R1+0x228] ;  /* 0x00022800010ca983 */ /* 0x000ea20000100a00 */
[----:B------:R-:W-:Y:S02]  /*23690*/  ISETP.GE.AND P1, PT, R24, R0, PT ;  /* 0x000000001800720c */ /* 0x000fe40003f26270 */
[----:B------:R-:W-:-:S05]  /*236a0*/  @!P2 LEA.HI.X R21, R21, R37, R31, 0x2, P0 ;  /* 0x000000251515a211 */ /* 0x000fca00000f141f */
[----:B--2---:R2:W-:Y:S06]  /*236b0*/  @!P2 ST.E.64 desc[UR42][R20.64], R12 ;  /* 0x0000000c1400a985 */ /* 0x0045ec000c101b2a */
[----:B0-----:R-:W3:Y:S01]  /*236c0*/  @!P1 LDL.64 R4, [R1+0x238] ;  /* 0x0002380001049983 */ /* 0x001ee20000100a00 */
[----:B------:R-:W-:Y:S02]  /*236d0*/  ISETP.GE.AND P2, PT, R25, R0, PT ;  /* 0x000000001900720c */ /* 0x000fe40003f46270 */
[----:B------:R-:W-:-:S04]  /*236e0*/  @!P1 LEA R10, P0, R24, R14, 0x2 ;  /* 0x0000000e180a9211 */ /* 0x000fc800078010ff */
[----:B------:R-:W-:-:S05]  /*236f0*/  @!P1 LEA.HI.X R11, R24, R37, R32, 0x2, P0 ;  /* 0x00000025180b9211 */ /* 0x000fca00000f1420 */
[----:B---3--:R0:W-:Y:S04]  /*23700*/  @!P1 ST.E.64 desc[UR42][R10.64], R4 ;  /* 0x000000040a009985 */ /* 0x0081e8000c101b2a */
[----:B-1----:R-:W3:Y:S01]  /*23710*/  @!P2 LDL.64 R6, [R1+0x248] ;  /* 0x000248000106a983 */ /* 0x002ee20000100a00 */
[----:B------:R-:W-:Y:S02]  /*23720*/  ISETP.GE.AND P1, PT, R26, R0, PT ;  /* 0x000000001a00720c */ /* 0x000fe40003f26270 */
[----:B------:R-:W-:-:S04]  /*23730*/  @!P2 LEA R24, P0, R25, R14, 0x2 ;  /* 0x0000000e1918a211 */ /* 0x000fc800078010ff */
[----:B------:R-:W-:-:S05]  /*23740*/  @!P2 LEA.HI.X R25, R25, R37, R33, 0x2, P0 ;  /* 0x000000251919a211 */ /* 0x000fca00000f1421 */
[----:B---3--:R1:W-:Y:S04]  /*23750*/  @!P2 ST.E.64 desc[UR42][R24.64], R6 ;  /* 0x000000061800a985 */ /* 0x0083e8000c101b2a */
[----:B------:R-:W3:Y:S01]  /*23760*/  @!P1 LDL.64 R8, [R1+0x258] ;  /* 0x0002580001089983 */ /* 0x000ee20000100a00 */
[----:B------:R-:W-:Y:S02]  /*23770*/  ISETP.GE.AND P2, PT, R28, R0, PT ;  /* 0x000000001c00720c */ /* 0x000fe40003f46270 */
[----:B--2---:R-:W-:-:S04]  /*23780*/  @!P1 LEA R12, P0, R26, R14, 0x2 ;  /* 0x0000000e1a0c9211 */ /* 0x004fc800078010ff */
[----:B------:R-:W-:-:S05]  /*23790*/  @!P1 LEA.HI.X R13, R26, R37, R34, 0x2, P0 ;  /* 0x000000251a0d9211 */ /* 0x000fca00000f1422 */
[----:B---3--:R2:W-:Y:S04]  /*237a0*/  @!P1 ST.E.64 desc[UR42][R12.64], R8 ;  /* 0x000000080c009985 */ /* 0x0085e8000c101b2a */
[----:B0-----:R-:W3:Y:S01]  /*237b0*/  @!P2 LDL.64 R4, [R1+0x268] ;  /* 0x000268000104a983 */ /* 0x001ee20000100a00 */
[----:B------:R-:W-:Y:S01]  /*237c0*/  ISETP.GE.AND P1, PT, R29, R0, PT ;  /* 0x000000001d00720c */ /* 0x000fe20003f26270 */
[----:B------:R-:W-:Y:S01]  /*237d0*/  VIADD R15, R197, 0x40 ;  /* 0x00000040c50f7836 */ /* 0x000fe20000000000 */
[----:B------:R-:W-:-:S04]  /*237e0*/  @!P2 LEA R10, P0, R28, R14, 0x2 ;  /* 0x0000000e1c0aa211 */ /* 0x000fc800078010ff */
[----:B------:R-:W-:-:S05]  /*237f0*/  @!P2 LEA.HI.X R11, R28, R37, R35, 0x2, P0 ;  /* 0x000000251c0ba211 */ /* 0x000fca00000f1423 */
[----:B---3--:R0:W-:Y:S04]  /*23800*/  @!P2 ST.E.64 desc[UR42][R10.64], R4 ;  /* 0x000000040a00a985 */ /* 0x0081e8000c101b2a */
[----:B-1----:R-:W3:Y:S01]  /*23810*/  @!P1 LDL.64 R6, [R1+0x278] ;  /* 0x0002780001069983 */ /* 0x002ee20000100a00 */
[----:B------:R-:W-:Y:S01]  /*23820*/  ISETP.GE.AND P2, PT, R15, R0, PT ;  /* 0x000000000f00720c */ /* 0x000fe20003f46270 */
[----:B------:R-:W-:Y:S01]  /*23830*/  VIADD R3, R197, 0x48 ;  /* 0x00000048c5037836 */ /* 0x000fe20000000000 */
[----:B------:R-:W-:-:S04]  /*23840*/  @!P1 LEA R20, P0, R29, R14, 0x2 ;  /* 0x0000000e1d149211 */ /* 0x000fc800078010ff */
[----:B------:R-:W-:Y:S01]  /*23850*/  @!P1 LEA.HI.X R21, R29, R37, R36, 0x2, P0 ;  /* 0x000000251d159211 */ /* 0x000fe200000f1424 */
[----:B------:R-:W-:-:S04]  /*23860*/  VIADD R39, R197, 0x40 ;  /* 0x00000040c5277836 */ /* 0x000fc80000000000 */
[----:B---3--:R1:W-:Y:S04]  /*23870*/  @!P1 ST.E.64 desc[UR42][R20.64], R6 ;  /* 0x0000000614009985 */ /* 0x0083e8000c101b2a */
[----:B--2---:R-:W2:Y:S01]  /*23880*/  @!P2 LDL.64 R8, [R1+0x288] ;  /* 0x000288000108a983 */ /* 0x004ea20000100a00 */
[----:B------:R-:W-:Y:S01]  /*23890*/  ISETP.GE.AND P1, PT, R3, R0, PT ;  /* 0x000000000300720c */ /* 0x000fe20003f26270 */
[----:B------:R-:W-:Y:S01]  /*238a0*/  VIADD R38, R197, 0x50 ;  /* 0x00000050c5267836 */ /* 0x000fe20000000000 */
[----:B------:R-:W-:Y:S02]  /*238b0*/  SHF.R.S32.HI R39, RZ, 0x1f, R39 ;  /* 0x0000001fff277819 */ /* 0x000fe40000011427 */
[----:B------:R-:W-:-:S04]  /*238c0*/  @!P2 LEA R12, P0, R15, R14, 0x2 ;  /* 0x0000000e0f0ca211 */ /* 0x000fc800078010ff */
[----:B------:R-:W-:Y:S01]  /*238d0*/  @!P2 LEA.HI.X R13, R15, R37, R39, 0x2, P0 ;  /* 0x000000250f0da211 */ /* 0x000fe200000f1427 */
[----:B------:R-:W-:-:S04]  /*238e0*/  VIADD R39, R197, 0x48 ;  /* 0x00000048c5277836 */ /* 0x000fc80000000000 */
[----:B--2---:R2:W-:Y:S04]  /*238f0*/  @!P2 ST.E.64 desc[UR42][R12.64], R8 ;  /* 0x000000080c00a985 */ /* 0x0045e8000c101b2a */
[----:B0-----:R-:W3:Y:S01]  /*23900*/  @!P1 LDL.64 R4, [R1+0x298] ;  /* 0x0002980001049983 */ /* 0x001ee20000100a00 */
[----:B------:R-:W-:Y:S01]  /*23910*/  ISETP.GE.AND P2, PT, R38, R0, PT ;  /* 0x000000002600720c */ /* 0x000fe20003f46270 */
[----:B------:R-:W-:Y:S01]  /*23920*/  VIADD R15, R197, 0x58 ;  /* 0x00000058c50f7836 */ /* 0x000fe20000000000 */
[----:B------:R-:W-:Y:S02]  /*23930*/  SHF.R.S32.HI R39, RZ, 0x1f, R39 ;  /* 0x0000001fff277819 */ /* 0x000fe40000011427 */
[----:B------:R-:W-:-:S04]  /*23940*/  @!P1 LEA R10, P0, R3, R14, 0x2 ;  /* 0x0000000e030a9211 */ /* 0x000fc800078010ff */
[----:B------:R-:W-:Y:S01]  /*23950*/  @!P1 LEA.HI.X R11, R3, R37, R39, 0x2, P0 ;  /* 0x00000025030b9211 */ /* 0x000fe200000f1427 */
[----:B------:R-:W-:-:S04]  /*23960*/  VIADD R39, R197, 0x50 ;  /* 0x00000050c5277836 */ /* 0x000fc80000000000 */
[----:B---3--:R0:W-:Y:S04]  /*23970*/  @!P1 ST.E.64 desc[UR42][R10.64], R4 ;  /* 0x000000040a009985 */ /* 0x0081e8000c101b2a */
[----:B-1----:R-:W3:Y:S01]  /*23980*/  @!P2 LDL.64 R6, [R1+0x2a8] ;  /* 0x0002a8000106a983 */ /* 0x002ee20000100a00 */
[----:B------:R-:W-:Y:S01]  /*23990*/  ISETP.GE.AND P1, PT, R15, R0, PT ;  /* 0x000000000f00720c */ /* 0x000fe20003f26270 */
[----:B------:R-:W-:Y:S01]  /*239a0*/  VIADD R3, R197, 0x60 ;  /* 0x00000060c5037836 */ /* 0x000fe20000000000 */
[----:B------:R-:W-:Y:S02]  /*239b0*/  SHF.R.S32.HI R39, RZ, 0x1f, R39 ;  /* 0x0000001fff277819 */ /* 0x000fe40000011427 */
[----:B------:R-:W-:-:S04]  /*239c0*/  @!P2 LEA R20, P0, R38, R14, 0x2 ;  /* 0x0000000e2614a211 */ /* 0x000fc800078010ff */
[----:B------:R-:W-:Y:S01]  /*239d0*/  @!P2 LEA.HI.X R21, R38, R37, R39, 0x2, P0 ;  /* 0x000000252615a211 */ /* 0x000fe200000f1427 */
[----:B------:R-:W-:-:S04]  /*239e0*/  VIADD R38, R197, 0x58 ;  /* 0x00000058c5267836 */ /* 0x000fc80000000000 */
[----:B--2---:R-:W-:Y:S02]  /*239f0*/  @!P1 LEA R12, P0, R15, R14, 0x2 ;  /* 0x0000000e0f0c9211 */ /* 0x004fe400078010ff */
[----:B------:R-:W-:Y:S01]  /*23a00*/  SHF.R.S32.HI R38, RZ, 0x1f, R38 ;  /* 0x0000001fff267819 */ /* 0x000fe20000011426 */
[----:B---3--:R1:W-:Y:S04]  /*23a10*/  @!P2 ST.E.64 desc[UR42][R20.64], R6 ;  /* 0x000000061400a985 */ /* 0x0083e8000c101b2a */
[----:B------:R-:W2:Y:S01]  /*23a20*/  @!P1 LDL.64 R8, [R1+0x2b8] ;  /* 0x0002b80001089983 */ /* 0x000ea20000100a00 */
[----:B------:R-:W-:Y:S02]  /*23a30*/  ISETP.GE.AND P2, PT, R3, R0, PT ;  /* 0x000000000300720c */ /* 0x000fe40003f46270 */
[----:B------:R-:W-:Y:S01]  /*23a40*/  @!P1 LEA.HI.X R13, R15, R37, R38, 0x2, P0 ;  /* 0x000000250f0d9211 */ /* 0x000fe200000f1426 */
[----:B------:R-:W-:-:S05]  /*23a50*/  VIADD R15, R197, 0x60 ;  /* 0x00000060c50f7836 */ /* 0x000fca0000000000 */
[----:B------:R-:W-:Y:S01]  /*23a60*/  SHF.R.S32.HI R15, RZ, 0x1f, R15 ;  /* 0x0000001fff0f7819 */ /* 0x000fe2000001140f */
[----:B--2---:R2:W-:Y:S04]  /*23a70*/  @!P1 ST.E.64 desc[UR42][R12.64], R8 ;  /* 0x000000080c009985 */ /* 0x0045e8000c101b2a */
[----:B0-----:R-:W3:Y:S01]  /*23a80*/  @!P2 LDL.64 R4, [R1+0x2c8] ;  /* 0x0002c8000104a983 */ /* 0x001ee20000100a00 */
[----:B------:R-:W-:Y:S02]  /*23a90*/  ISETP.GE.AND P1, PT, R229, R0, PT ;  /* 0x00000000e500720c */ /* 0x000fe40003f26270 */
[----:B------:R-:W-:-:S04]  /*23aa0*/  @!P2 LEA R10, P0, R3, R14, 0x2 ;  /* 0x0000000e030aa211 */ /* 0x000fc800078010ff */
[----:B------:R-:W-:Y:S02]  /*23ab0*/  @!P2 LEA.HI.X R11, R3, R37, R15, 0x2, P0 ;  /* 0x00000025030ba211 */ /* 0x000fe400000f140f */
[----:B------:R-:W-:-:S03]  /*23ac0*/  SHF.R.S32.HI R3, RZ, 0x1f, R229 ;  /* 0x0000001fff037819 */ /* 0x000fc600000114e5 */
[----:B---3--:R0:W-:Y:S04]  /*23ad0*/  @!P2 ST.E.64 desc[UR42][R10.64], R4 ;  /* 0x000000040a00a985 */ /* 0x0081e8000c101b2a */
[----:B-1----:R-:W3:Y:S01]  /*23ae0*/  @!P1 LDL.64 R6, [R1+0x2d8] ;  /* 0x0002d80001069983 */ /* 0x002ee20000100a00 */
[----:B------:R-:W-:Y:S02]  /*23af0*/  ISETP.GE.AND P2, PT, R228, R0, PT ;  /* 0x00000000e400720c */ /* 0x000fe40003f46270 */
[----:B------:R-:W-:-:S04]  /*23b00*/  @!P1 LEA R20, P0, R229, R14, 0x2 ;  /* 0x0000000ee5149211 */ /* 0x000fc800078010ff */
[----:B------:R-:W-:Y:S02]  /*23b10*/  @!P1 LEA.HI.X R21, R229, R37, R3, 0x2, P0 ;  /* 0x00000025e5159211 */ /* 0x000fe400000f1403 */
[----:B------:R-:W-:-:S03]  /*23b20*/  SHF.R.S32.HI R3, RZ, 0x1f, R228 ;  /* 0x0000001fff037819 */ /* 0x000fc600000114e4 */
[----:B---3--:R1:W-:Y:S04]  /*23b30*/  @!P1 ST.E.64 desc[UR42][R20.64], R6 ;  /* 0x0000000614009985 */ /* 0x0083e8000c101b2a */
[----:B--2---:R-:W2:Y:S01]  /*23b40*/  @!P2 LDL.64 R8, [R1+0x2e8] ;  /* 0x0002e8000108a983 */ /* 0x004ea20000100a00 */
[----:B------:R-:W-:Y:S02]  /*23b50*/  ISETP.GE.AND P1, PT, R227, R0, PT ;  /* 0x00000000e300720c */ /* 0x000fe40003f26270 */
[----:B------:R-:W-:-:S04]  /*23b60*/  @!P2 LEA R12, P0, R228, R14, 0x2 ;  /* 0x0000000ee40ca211 */ /* 0x000fc800078010ff */
[----:B------:R-:W-:Y:S02]  /*23b70*/  @!P2 LEA.HI.X R13, R228, R37, R3, 0x2, P0 ;  /* 0x00000025e40da211 */ /* 0x000fe400000f1403 */
[----:B------:R-:W-:-:S03]  /*23b80*/  SHF.R.S32.HI R3, RZ, 0x1f, R227 ;  /* 0x0000001fff037819 */ /* 0x000fc600000114e3 */
        /* <DEDUP_REMOVED lines=83> */
[----:B------:R-:W-:-:S05]  /*240c0*/  SHF.R.S32.HI R3, RZ, 0x1f, R213 ;  /* 0x0000001fff037819 */ /* 0x000fca00000114d5 */
[C---:B--2---:R-:W-:Y:S01]  /*240d0*/  @!P1 LEA R12, P0, R213.reuse, R14, 0x2 ;  /* 0x0000000ed50c9211 */ /* 0x044fe200078010ff */
[----:B---3--:R0:W-:Y:S04]  /*240e0*/  @!P2 ST.E.64 desc[UR42][R20.64], R6 ;  /* 0x000000061400a985 */ /* 0x0081e8000c101b2a */
[----:B------:R-:W2:Y:S01]  /*240f0*/  @!P1 LDL.64 R8, [R1+0x3d8] ;  /* 0x0003d80001089983 */ /* 0x000ea20000100a00 */
[----:B------:R-:W-:Y:S01]  /*24100*/  @!P1 LEA.HI.X R13, R213, R37, R3, 0x2, P0 ;  /* 0x00000025d50d9211 */ /* 0x000fe200000f1403 */
[----:B------:R-:W-:Y:S01]  /*24110*/  BSSY B1, `(.L_x_12093) ;  /* 0x000000a000017945 */ /* 0x000fe20003800000 */
[----:B------:R-:W-:-:S03]  /*24120*/  ISETP.GE.AND P0, PT, R212, R0, PT ;  /* 0x00000000d400720c */ /* 0x000fc60003f06270 */
[----:B--2---:R0:W-:Y:S01]  /*24130*/  @!P1 ST.E.64 desc[UR42][R12.64], R8 ;  /* 0x000000080c009985 */ /* 0x0041e2000c101b2a */
[----:B------:R-:W-:-:S09]  /*24140*/  ISETP.GE.AND P1, PT, R211, R0, PT ;  /* 0x00000000d300720c */ /* 0x000fd20003f26270 */
[----:B------:R-:W-:Y:S05]  /*24150*/  @P0 BRA `(.L_x_12094) ;  /* 0x0000000000140947 */ /* 0x000fea0003800000 */
[----:B0-----:R-:W2:Y:S01]  /*24160*/  LDL.64 R6, [R1+0x3e8] ;  /* 0x0003e80001067983 */ /* 0x001ea20000100a00 */
[----:B------:R-:W-:Y:S02]  /*24170*/  SHF.R.S32.HI R3, RZ, 0x1f, R212 ;  /* 0x0000001fff037819 */ /* 0x000fe400000114d4 */
[----:B------:R-:W-:-:S04]  /*24180*/  LEA R4, P0, R212, R14, 0x2 ;  /* 0x0000000ed4047211 */ /* 0x000fc800078010ff */
[----:B------:R-:W-:-:S05]  /*24190*/  LEA.HI.X R5, R212, R37, R3, 0x2, P0 ;  /* 0x00000025d4057211 */ /* 0x000fca00000f1403 */
[----:B--2---:R1:W-:Y:S04]  /*241a0*/  ST.E.64 desc[UR42][R4.64], R6 ;  /* 0x0000000604007985 */ /* 0x0043e8000c101b2a */
.L_x_12094:
[----:B------:R-:W-:Y:S05]  /*241b0*/  BSYNC B1 ;  /* 0x0000000000017941 */ /* 0x000fea0003800000 */
.L_x_12093:
[----:B------:R-:W-:Y:S05]  /*241c0*/  @P1 BRA `(.L_x_12088) ;  /* 0x0000000c00ec1947 */ /* 0x000fea0003800000 */
[----:B01----:R-:W2:Y:S01]  /*241d0*/  LDL.64 R4, [R1+0x3f8] ;  /* 0x0003f80001047983 */ /* 0x003ea20000100a00 */
[----:B------:R-:W-:Y:S02]  /*241e0*/  SHF.R.S32.HI R0, RZ, 0x1f, R211 ;  /* 0x0000001fff007819 */ /* 0x000fe400000114d3 */
[----:B------:R-:W-:-:S04]  /*241f0*/  LEA R14, P0, R211, R14, 0x2 ;  /* 0x0000000ed30e7211 */ /* 0x000fc800078010ff */
[----:B------:R-:W-:-:S05]  /*24200*/  LEA.HI.X R15, R211, R37, R0, 0x2, P0 ;  /* 0x00000025d30f7211 */ /* 0x000fca00000f1400 */
[----:B--2---:R0:W-:Y:S01]  /*24210*/  ST.E.64 desc[UR42][R14.64], R4 ;  /* 0x000000040e007985 */ /* 0x0041e2000c101b2a */
[----:B------:R-:W-:Y:S05]  /*24220*/  BRA `(.L_x_12088) ;  /* 0x0000000c00d47947 */ /* 0x000fea0003800000 */
.L_x_12075:
[----:B------:R-:W-:Y:S01]  /*24230*/  ULDC.64 UR4, c[0x0][0xc08] ;  /* 0x0003020000047ab9 */ /* 0x000fe20000000a00 */
[----:B------:R-:W1:Y:S01]  /*24240*/  LDC.64 R4, c[0x0][0xc00] ;  /* 0x00030000ff047b82 */ /* 0x000e620000000a00 */
        /* <DEDUP_REMOVED lines=9> */
[----:B-1----:R-:W-:-:S05]  /*242e0*/  IMAD.WIDE R4, R208, 0x4, R4 ;  /* 0x00000004d0047825 */ /* 0x002fca00078e0204 */
[----:B------:R1:W5:Y:S01]  /*242f0*/  @P0 LDG.E R3, desc[UR42][R4.64] ;  /* 0x0000002a04030981 */ /* 0x000362000c1e1900 */
[----:B------:R-:W4:Y:S01]  /*24300*/  S2R R30, SR_TID.X ;  /* 0x00000000001e7919 */ /* 0x000f220000002100 */
[----:B--2---:R-:W-:-:S05]  /*24310*/  @P1 IMAD.WIDE R6, R208, 0x4, R6 ;  /* 0x00000004d0061825 */ /* 0x004fca00078e0206 */
[----:B------:R1:W5:Y:S01]  /*24320*/  @P1 LDG.E R20, desc[UR42][R6.64] ;  /* 0x0000002a06141981 */ /* 0x000362000c1e1900 */
[----:B------:R-:W-:Y:S02]  /*24330*/  ISETP.NE.AND P2, PT, R204, RZ, PT ;  /* 0x000000ffcc00720c */ /* 0x000fe40003f45270 */
[----:B------:R-:W-:-:S11]  /*24340*/  SHF.R.S32.HI R28, RZ, 0x1f, R208 ;  /* 0x0000001fff1c7819 */ /* 0x000fd600000114d0 */
[----:B------:R-:W2:Y:S01]  /*24350*/  @!P2 LDC R204, c[0x0][0xad4] ;  /* 0x0002b500ffccab82 */ /* 0x000ea20000000800 */
[----:B----4-:R-:W-:-:S05]  /*24360*/  VIADD R0, R30, 0xffffff80 ;  /* 0xffffff801e007836 */ /* 0x010fca0000000000 */
[----:B------:R-:W-:Y:S02]  /*24370*/  ISETP.GT.AND P3, PT, R0, 0x7f, PT ;  /* 0x0000007f0000780c */ /* 0x000fe40003f64270 */
[----:B--2---:R-:W-:Y:S01]  /*24380*/  ISETP.GT.AND P2, PT, R204, 0x1, PT ;  /* 0x00000001cc00780c */ /* 0x004fe20003f44270 */
[----:B-1----:R-:W-:-:S12]  /*24390*/  @P1 BRA `(.L_x_12095) ;  /* 0x0000000000101947 */ /* 0x002fd80003800000 */
[----:B------:R-:W-:Y:S05]  /*243a0*/  @!P0 BRA `(.L_x_12095) ;  /* 0x00000000000c8947 */ /* 0x000fea0003800000 */
[----:B------:R-:W2:Y:S04]  /*243b0*/  LDG.E R7, desc[UR42][R4.64] ;  /* 0x0000002a04077981 */ /* 0x000ea8000c1e1900 */
[----:B-----5:R-:W2:Y:S02]  /*243c0*/  LDG.E R20, desc[UR42][R4.64+0x4] ;  /* 0x0000042a04147981 */ /* 0x020ea4000c1e1900 */
[----:B--2---:R-:W-:-:S07]  /*243d0*/  IMAD.IADD R20, R20, 0x1, -R7 ;  /* 0x0000000114147824 */ /* 0x004fce00078e0a07 */
.L_x_12095:
[----:B------:R-:W-:Y:S01]  /*243e0*/  BSSY B1, `(.L_x_12096) ;  /* 0x0000035000017945 */ /* 0x000fe20003800000 */
[----:B------:R-:W-:Y:S02]  /*243f0*/  SEL R29, R208, RZ, !P0 ;  /* 0x000000ffd01d7207 */ /* 0x000fe40004000000 */
[----:B------:R-:W-:Y:S02]  /*24400*/  SEL R28, R28, RZ, !P0 ;  /* 0x000000ff1c1c7207 */ /* 0x000fe40004000000 */
[----:B-----5:R-:W-:Y:S01]  /*24410*/  SHF.R.S32.HI R26, RZ, 0x1f, R3 ;  /* 0x0000001fff1a7819 */ /* 0x020fe20000011403 */
[----:B------:R-:W-:Y:S06]  /*24420*/  @P3 BRA `(.L_x_12097) ;  /* 0x0000000000c03947 */ /* 0x000fec0003800000 */
[----:B------:R-:W1:Y:S01]  /*24430*/  LDC R33, c[0x0][0xbe8] ;  /* 0x0002fa00ff217b82 */ /* 0x000e620000000800 */
[----:B------:R-:W-:Y:S01]  /*24440*/  IADD3 R31, R203, -0x80, R30 ;  /* 0xffffff80cb1f7810 */ /* 0x000fe20007ffe01e */
[----:B-1----:R-:W-:-:S05]  /*24450*/  IMAD R0, R20, R33, RZ ;  /* 0x0000002114007224 */ /* 0x002fca00078e02ff */
[----:B------:R-:W-:-:S13]  /*24460*/  ISETP.GE.AND P0, PT, R31, R0, PT ;  /* 0x000000001f00720c */ /* 0x000fda0003f06270 */
[----:B------:R-:W-:Y:S05]  /*24470*/  @P0 BRA `(.L_x_12097) ;  /* 0x0000000000ac0947 */ /* 0x000fea0003800000 */
[----:B------:R-:W-:Y:S01]  /*24480*/  IMAD.MOV.U32 R24, RZ, RZ, 0x9b8 ;  /* 0x000009b8ff187424 */ /* 0x000fe200078e00ff */
[----:B------:R-:W-:Y:S01]  /*24490*/  ISETP.GT.AND P0, PT, R204, 0x1, PT ;  /* 0x00000001cc00780c */ /* 0x000fe20003f04270 */
[----:B------:R-:W1:Y:S01]  /*244a0*/  LDC.64 R4, c[0x0][0xba8] ;  /* 0x0002ea00ff047b82 */ /* 0x000e620000000a00 */
[----:B------:R-:W-:Y:S01]  /*244b0*/  ISETP.NE.AND P1, PT, R33, 0x1, PT ;  /* 0x000000012100780c */ /* 0x000fe20003f25270 */
[----:B------:R-:W-:Y:S01]  /*244c0*/  IMAD.MOV.U32 R21, RZ, RZ, R31 ;  /* 0x000000ffff157224 */ /* 0x000fe200078e001f */
[----:B------:R-:W-:Y:S02]  /*244d0*/  SEL R24, R24, 0x978, P0 ;  /* 0x0000097818187807 */ /* 0x000fe40000000000 */
[----:B------:R-:W-:-:S03]  /*244e0*/  SEL R209, R209, RZ, P0 ;  /* 0x000000ffd1d17207 */ /* 0x000fc60000000000 */
[----:B0-----:R-:W0:Y:S08]  /*244f0*/  LDC.64 R10, c[0x0][R24+0x220] ;  /* 0x00008800180a7b82 */ /* 0x001e300000000a00 */
[----:B------:R-:W2:Y:S08]  /*24500*/  LDC.64 R14, c[0x0][R24+0x218] ;  /* 0x00008600180e7b82 */ /* 0x000eb00000000a00 */
[----:B------:R-:W4:Y:S08]  /*24510*/  LDC.64 R8, c[0x0][R24+0x228] ;  /* 0x00008a0018087b82 */ /* 0x000f300000000a00 */
[----:B------:R-:W5:Y:S08]  /*24520*/  LDC.64 R6, c[0x0][R24+0x210] ;  /* 0x0000840018067b82 */ /* 0x000f700000000a00 */
[----:B------:R-:W3:Y:S08]  /*24530*/  @P1 LDC R0, c[0x0][0xbec] ;  /* 0x0002fb00ff001b82 */ /* 0x000ef00000000800 */
[----:B------:R-:W4:Y:S01]  /*24540*/  @P1 LDC R35, c[0x0][0xbf0] ;  /* 0x0002fc00ff231b82 */ /* 0x000f220000000800 */
[----:B0-----:R-:W-:-:S07]  /*24550*/  IMAD R11, R11, R29, RZ ;  /* 0x0000001d0b0b7224 */ /* 0x001fce00078e02ff */
[----:B-1----:R-:W0:Y:S01]  /*24560*/  @!P0 LDC R4, c[0x0][0xb50] ;  /* 0x0002d400ff048b82 */ /* 0x002e220000000800 */
[----:B------:R-:W-:-:S04]  /*24570*/  IMAD.WIDE.U32 R12, R10, R29, RZ ;  /* 0x0000001d0a0c7225 */ /* 0x000fc800078e00ff */
[----:B------:R-:W-:Y:S02]  /*24580*/  IMAD R11, R10, R28, R11 ;  /* 0x0000001c0a0b7224 */ /* 0x000fe400078e020b */
[----:B---3--:R-:W-:Y:S01]  /*24590*/  @P1 IMAD.HI.U32 R0, R31, R0, RZ ;  /* 0x000000001f001227 */ /* 0x008fe200078e00ff */
[----:B------:R-:W1:Y:S03]  /*245a0*/  @!P0 LDC R5, c[0x0][0xb54] ;  /* 0x0002d500ff058b82 */ /* 0x000e660000000800 */
[-C--:B--2---:R-:W-:Y:S02]  /*245b0*/  IMAD R25, R15, R156.reuse, RZ ;  /* 0x0000009c0f197224 */ /* 0x084fe400078e02ff */
[----:B------:R-:W-:Y:S01]  /*245c0*/  IMAD.WIDE.U32 R14, R14, R156, RZ ;  /* 0x0000009c0e0e7225 */ /* 0x000fe200078e00ff */
[----:B----4-:R-:W-:-:S03]  /*245d0*/  @P1 SHF.R.U32.HI R21, RZ, R35, R0 ;  /* 0x00000023ff151219 */ /* 0x010fc60000011600 */
        /* <DEDUP_REMOVED lines=12> */
[-C--:B-----5:R-:W-:Y:S01]  /*246a0*/  IMAD R0, R7, R11.reuse, RZ ;  /* 0x0000000b07007224 */ /* 0x0a0fe200078e02ff */
[----:B------:R-:W-:Y:S01]  /*246b0*/  SHF.R.S32.HI R13, RZ, 0x1f, R11 ;  /* 0x0000001fff0d7819 */ /* 0x000fe2000001140b */
[----:B------:R-:W-:Y:S02]  /*246c0*/  IMAD.MOV.U32 R7, RZ, RZ, -0x800000 ;  /* 0xff800000ff077424 */ /* 0x000fe400078e00ff */
[----:B------:R-:W-:-:S04]  /*246d0*/  IMAD.WIDE.U32 R8, R6, R11, R8 ;  /* 0x0000000b06087225 */ /* 0x000fc800078e0008 */
[----:B------:R-:W-:Y:S01]  /*246e0*/  IMAD R13, R6, R13, R0 ;  /* 0x0000000d060d7224 */ /* 0x000fe200078e0200 */
[----:B0-----:R-:W-:-:S03]  /*246f0*/  LEA R4, P0, R8, R4, 0x2 ;  /* 0x0000000408047211 */ /* 0x001fc600078010ff */
[----:B------:R-:W-:-:S05]  /*24700*/  IMAD.IADD R0, R9, 0x1, R13 ;  /* 0x0000000109007824 */ /* 0x000fca00078e020d */
[----:B-1----:R-:W-:-:S05]  /*24710*/  LEA.HI.X R5, R8, R5, R0, 0x2, P0 ;  /* 0x0000000508057211 */ /* 0x002fca00000f1400 */
[----:B------:R1:W-:Y:S02]  /*24720*/  STG.E desc[UR42][R4.64], R7 ;  /* 0x0000000704007986 */ /* 0x0003e4000c10192a */
.L_x_12097:
[----:B------:R-:W-:Y:S05]  /*24730*/  BSYNC B1 ;  /* 0x0000000000017941 */ /* 0x000fea0003800000 */
.L_x_12096:
[----:B------:R-:W-:Y:S05]  /*24740*/  @P2 BRA `(.L_x_12088) ;  /* 0x00000008008c2947 */ /* 0x000fea0003800000 */
[----:B------:R-:W2:Y:S01]  /*24750*/  LDC R21, c[0x0][0xbe8] ;  /* 0x0002fa00ff157b82 */ /* 0x000ea20000000800 */
[C---:B------:R-:W-:Y:S01]  /*24760*/  VIADD R8, R30.reuse, 0xffffff80 ;  /* 0xffffff801e087836 */ /* 0x040fe20000000000 */
[----:B------:R-:W-:Y:S01]  /*24770*/  ULDC.64 UR4, c[0x0][0xaa0] ;  /* 0x0002a80000047ab9 */ /* 0x000fe20000000a00 */
[----:B0-----:R-:W-:Y:S01]  /*24780*/  VIADD R10, R30, 0xffffff80 ;  /* 0xffffff801e0a7836 */ /* 0x001fe20000000000 */
[----:B------:R-:W-:Y:S01]  /*24790*/  ULDC.64 UR6, c[0x0][0xaf0] ;  /* 0x0002bc0000067ab9 */ /* 0x000fe20000000a00 */
[----:B------:R-:W-:Y:S01]  /*247a0*/  IMAD R0, R26, UR4, RZ ;  /* 0x000000041a007c24 */ /* 0x000fe2000f8e02ff */
[----:B------:R-:W-:Y:S01]  /*247b0*/  SHF.R.S32.HI R8, RZ, 0x1f, R8 ;  /* 0x0000001fff087819 */ /* 0x000fe20000011408 */
[----:B-1----:R-:W-:-:S03]  /*247c0*/  IMAD.WIDE.U32 R4, R3, UR4, RZ ;  /* 0x0000000403047c25 */ /* 0x002fc6000f8e00ff */
[----:B------:R-:W-:Y:S01]  /*247d0*/  LEA.HI R8, R8, R10, RZ, 0x3 ;  /* 0x0000000a08087211 */ /* 0x000fe200078f18ff */
[----:B------:R-:W-:Y:S01]  /*247e0*/  IMAD R7, R3, UR5, R0 ;  /* 0x0000000503077c24 */ /* 0x000fe2000f8e0200 */
[----:B------:R-:W-:Y:S02]  /*247f0*/  ULDC.64 UR4, c[0x0][0xae8] ;  /* 0x0002ba0000047ab9 */ /* 0x000fe40000000a00 */
[----:B------:R-:W-:Y:S01]  /*24800*/  SHF.R.S32.HI R8, RZ, 0x3, R8 ;  /* 0x00000003ff087819 */ /* 0x000fe20000011408 */
[----:B------:R-:W-:-:S04]  /*24810*/  IMAD.IADD R5, R5, 0x1, R7 ;  /* 0x0000000105057824 */ /* 0x000fc800078e0207 */
[----:B------:R-:W-:Y:S02]  /*24820*/  IMAD R0, R205, 0x20, R8 ;  /* 0x00000020cd007824 */ /* 0x000fe400078e0208 */
[----:B------:R-:W-:Y:S01]  /*24830*/  IMAD.WIDE.U32 R4, R156, UR4, R4 ;  /* 0x000000049c047c25 */ /* 0x000fe2000f8e0004 */
[----:B--2---:R-:W-:-:S03]  /*24840*/  ISETP.NE.AND P0, PT, R21, 0x1, PT ;  /* 0x000000011500780c */ /* 0x004fc60003f05270 */
[----:B------:R-:W-:Y:S02]  /*24850*/  IMAD.IADD R9, R203, 0x1, R0 ;  /* 0x00000001cb097824 */ /* 0x000fe400078e0200 */
[----:B------:R-:W-:Y:S01]  /*24860*/  IMAD R5, R156, UR5, R5 ;  /* 0x000000059c057c24 */ /* 0x000fe2000f8e0205 */
[----:B------:R-:W-:Y:S01]  /*24870*/  ULDC.64 UR4, c[0x0][0xae0] ;  /* 0x0002b80000047ab9 */ /* 0x000fe20000000a00 */
[----:B------:R-:W-:Y:S02]  /*24880*/  IMAD.MOV.U32 R3, RZ, RZ, R9 ;  /* 0x000000ffff037224 */ /* 0x000fe400078e0009 */
[----:B------:R-:W-:-:S04]  /*24890*/  IMAD.WIDE.U32 R4, R29, UR6, R4 ;  /* 0x000000061d047c25 */ /* 0x000fc8000f8e0004 */
        /* <DEDUP_REMOVED lines=27> */
.L_x_12328:
[----:B------:R-:W-:Y:S01]  /*24a50*/  IMAD R20, R20, R21, RZ ;  /* 0x0000001514147224 */ /* 0x000fe200078e02ff */
[----:B------:R-:W-:Y:S01]  /*24a60*/  BSSY B1, `(.L_x_12099) ;  /* 0x0000019000017945 */ /* 0x000fe20003800000 */
[----:B------:R-:W-:-:S05]  /*24a70*/  IMAD.IADD R203, R8, 0x1, R203 ;  /* 0x0000000108cb7824 */ /* 0x000fca00078e02cb */
        /* <DEDUP_REMOVED lines=9> */
[----:B------:R-:W-:-:S03]  /*24b10*/  SHF.R.S32.HI R12, RZ, 0x1f, R200 ;  /* 0x0000001fff0c7819 */ /* 0x000fc600000114c8 */
[-C--:B--2---:R-:W-:Y:S02]  /*24b20*/  @!P3 LEA R6, P5, R187, R14.reuse, 0x1 ;  /* 0x0000000ebb06b211 */ /* 0x084fe400078a08ff */
[----:B------:R-:W-:Y:S02]  /*24b30*/  @!P2 LEA R8, P4, R201, R14, 0x1 ;  /* 0x0000000ec908a211 */ /* 0x000fe400078808ff */
[----:B-1----:R-:W-:Y:S02]  /*24b40*/  @!P3 LEA.HI.X R7, R187, R0, R5, 0x1, P5 ;  /* 0x00000000bb07b211 */ /* 0x002fe400028f0c05 */
[----:B------:R-:W-:Y:S02]  /*24b50*/  @!P1 LEA R10, P5, R200, R14, 0x1 ;  /* 0x0000000ec80a9211 */ /* 0x000fe400078a08ff */
[----:B------:R-:W-:Y:S01]  /*24b60*/  @!P2 LEA.HI.X R9, R201, R0, R13, 0x1, P4 ;  /* 0x00000000c909a211 */ /* 0x000fe200020f0c0d */
[----:B------:R4:W-:Y:S01]  /*24b70*/  @!P3 ST.E.128 desc[UR42][R6.64], RZ ;  /* 0x000000ff0600b985 */ /* 0x0009e2000c101d2a */
[----:B------:R-:W-:-:S02]  /*24b80*/  SHF.R.S32.HI R5, RZ, 0x1f, R202 ;  /* 0x0000001fff057819 */ /* 0x000fc400000114ca */
[----:B------:R-:W-:Y:S01]  /*24b90*/  @!P0 LEA R14, P4, R202, R14, 0x1 ;  /* 0x0000000eca0e8211 */ /* 0x000fe200078808ff */
[----:B------:R4:W-:Y:S01]  /*24ba0*/  @!P2 ST.E.128 desc[UR42][R8.64], RZ ;  /* 0x000000ff0800a985 */ /* 0x0009e2000c101d2a */
[-C--:B------:R-:W-:Y:S02]  /*24bb0*/  @!P1 LEA.HI.X R11, R200, R0.reuse, R12, 0x1, P5 ;  /* 0x00000000c80b9211 */ /* 0x080fe400028f0c0c */
[----:B------:R-:W-:-:S03]  /*24bc0*/  @!P0 LEA.HI.X R15, R202, R0, R5, 0x1, P4 ;  /* 0x00000000ca0f8211 */ /* 0x000fc600020f0c05 */
[----:B------:R4:W-:Y:S04]  /*24bd0*/  @!P1 ST.E.128 desc[UR42][R10.64], RZ ;  /* 0x000000ff0a009985 */ /* 0x0009e8000c101d2a */
[----:B------:R4:W-:Y:S02]  /*24be0*/  @!P0 ST.E.128 desc[UR42][R14.64], RZ ;  /* 0x000000ff0e008985 */ /* 0x0009e4000c101d2a */
.L_x_12100:
[----:B------:R-:W-:Y:S05]  /*24bf0*/  BSYNC B1 ;  /* 0x0000000000017941 */ /* 0x000fea0003800000 */
.L_x_12099:
[----:B------:R-:W-:-:S03]  /*24c00*/  UMOV UR4, 0xffffffff ;  /* 0xffffffff00047882 */ /* 0x000fc60000000000 */
[----:B------:R-:W-:Y:S05]  /*24c10*/  BRA.DIV UR4, `(.L_x_12101) ;  /* 0x000000a2043c7947 */ /* 0x000fea000b800000 */
[----:B-1----:R1:W0:Y:S04]  /*24c20*/  SHFL.IDX PT, R0, R4, 0x1, 0x181f ;  /* 0x00381f0004007f89 */ /* 0x00222800000e0000 */
[----:B--2-4-:R1:W2:Y:S02]  /*24c30*/  SHFL.IDX PT, R14, R3, 0x1, 0x181f ;  /* 0x00381f00030e7f89 */ /* 0x0142a400000e0000 */
.L_x_12332:
[----:B------:R-:W-:Y:S01]  /*24c40*/  VIADD R5, R203, 0x20 ;  /* 0x00000020cb057836 */ /* 0x000fe20000000000 */
        /* <DEDUP_REMOVED lines=13> */
[----:B------:R-:W-:Y:S02]  /*24d20*/  @!P2 LEA R8, P4, R201, R14, 0x1 ;  /* 0x0000000ec908a211 */ /* 0x000fe400078808ff */
[----:B0-----:R-:W-:Y:S02]  /*24d30*/  @!P3 LEA.HI.X R7, R187, R0, R10, 0x1, P5 ;  /* 0x00000000bb07b211 */ /* 0x001fe400028f0c0a */
[----:B------:R-:W-:-:S02]  /*24d40*/  @!P1 LEA R10, P5, R200, R14, 0x1 ;  /* 0x0000000ec80a9211 */ /* 0x000fc400078a08ff */
[----:B------:R-:W-:Y:S01]  /*24d50*/  @!P2 LEA.HI.X R9, R201, R0, R15, 0x1, P4 ;  /* 0x00000000c909a211 */ /* 0x000fe200020f0c0f */
[----:B------:R4:W-:Y:S01]  /*24d60*/  @!P3 ST.E.128 desc[UR42][R6.64], RZ ;  /* 0x000000ff0600b985 */ /* 0x0009e2000c101d2a */
[----:B------:R-:W-:Y:S02]  /*24d70*/  @!P0 LEA R14, P4, R202, R14, 0x1 ;  /* 0x0000000eca0e8211 */ /* 0x000fe400078808ff */
[-C--:B------:R-:W-:Y:S01]  /*24d80*/  @!P1 LEA.HI.X R11, R200, R0.reuse, R13, 0x1, P5 ;  /* 0x00000000c80b9211 */ /* 0x080fe200028f0c0d */
[----:B------:R4:W-:Y:S01]  /*24d90*/  @!P2 ST.E.128 desc[UR42][R8.64], RZ ;  /* 0x000000ff0800a985 */ /* 0x0009e2000c101d2a */
[----:B------:R-:W-:-:S03]  /*24da0*/  @!P0 LEA.HI.X R15, R202, R0, R12, 0x1, P4 ;  /* 0x00000000ca0f8211 */ /* 0x000fc600020f0c0c */
[----:B------:R4:W-:Y:S04]  /*24db0*/  @!P1 ST.E.128 desc[UR42][R10.64], RZ ;  /* 0x000000ff0a009985 */ /* 0x0009e8000c101d2a */
[----:B------:R4:W-:Y:S02]  /*24dc0*/  @!P0 ST.E.128 desc[UR42][R14.64], RZ ;  /* 0x000000ff0e008985 */ /* 0x0009e4000c101d2a */
.L_x_12103:
[----:B------:R-:W-:Y:S05]  /*24dd0*/  BSYNC B1 ;  /* 0x0000000000017941 */ /* 0x000fea0003800000 */
.L_x_12102:
[----:B------:R-:W-:-:S03]  /*24de0*/  UMOV UR4, 0xffffffff ;  /* 0xffffffff00047882 */ /* 0x000fc60000000000 */
[----:B------:R-:W-:Y:S05]  /*24df0*/  BRA.DIV UR4, `(.L_x_12104) ;  /* 0x000000a2040c7947 */ /* 0x000fea000b800000 */
[----:B0-----:R0:W0:Y:S04]  /*24e00*/  SHFL.IDX PT, R0, R4, 0x2, 0x181f ;  /* 0x00581f0004007f89 */ /* 0x00102800000e0000 */
[----:B--2-4-:R2:W4:Y:S02]  /*24e10*/  SHFL.IDX PT, R14, R3, 0x2, 0x181f ;  /* 0x00581f00030e7f89 */ /* 0x01452400000e0000 */
.L_x_12336:
        /* <DEDUP_REMOVED lines=13> */
[-C--:B----4-:R-:W-:Y:S02]  /*24ef0*/  @!P3 LEA R6, P5, R187, R14.reuse, 0x1 ;  /* 0x0000000ebb06b211 */ /* 0x090fe400078a08ff */
        /* <DEDUP_REMOVED lines=11> */
.L_x_12106:
[----:B------:R-:W-:Y:S05]  /*24fb0*/  BSYNC B1 ;  /* 0x0000000000017941 */ /* 0x000fea0003800000 */
.L_x_12105:
[----:B------:R-:W-:-:S03]  /*24fc0*/  UMOV UR4, 0xffffffff ;  /* 0xffffffff00047882 */ /* 0x000fc60000000000 */
[----:B------:R-:W-:Y:S05]  /*24fd0*/  BRA.DIV UR4, `(.L_x_12107) ;  /* 0x0000009e04dc7947 */ /* 0x000fea000b800000 */
[----:B0-----:R0:W0:Y:S04]  /*24fe0*/  SHFL.IDX PT, R0, R4, 0x3, 0x181f ;  /* 0x00781f0004007f89 */ /* 0x00102800000e0000 */
[----:B----4-:R4:W0:Y:S02]  /*24ff0*/  SHFL.IDX PT, R14, R3, 0x3, 0x181f ;  /* 0x00781f00030e7f89 */ /* 0x01082400000e0000 */
.L_x_12340:
[----:B-12-4-:R-:W-:-:S05]  /*25000*/  VIADD R3, R203, 0x60 ;  /* 0x00000060cb037836 */ /* 0x016fca0000000000 */
        /* <DEDUP_REMOVED lines=11> */
[-C--:B0-----:R-:W-:Y:S02]  /*250c0*/  @!P3 LEA R4, P5, R187, R14.reuse, 0x1 ;  /* 0x0000000ebb04b211 */ /* 0x081fe400078a08ff */
[----:B------:R-:W-:Y:S02]  /*250d0*/  @!P2 LEA R6, P4, R201, R14, 0x1 ;  /* 0x0000000ec906a211 */ /* 0x000fe400078808ff */
[----:B------:R-:W-:Y:S02]  /*250e0*/  @!P3 LEA.HI.X R5, R187, R0, R8, 0x1, P5 ;  /* 0x00000000bb05b211 */ /* 0x000fe400028f0c08 */
        /* <DEDUP_REMOVED lines=9> */
.L_x_12088:
[----:B------:R-:W-:Y:S05]  /*25180*/  BSYNC B0 ;  /* 0x0000000000007941 */ /* 0x000fea0003800000 */
.L_x_12074:
[----:B------:R-:W-:Y:S02]  /*25190*/  ULDC UR4, c[0x0][0xc3c] ;  /* 0x00030f0000047ab9 */ /* 0x000fe40000000800 */
[----:B0-----:R-:W-:-:S13]  /*251a0*/  ISETP.GE.AND P0, PT, R103, UR4, PT ;  /* 0x0000000467007c0c */ /* 0x001fda000bf06270 */
[----:B------:R-:W-:Y:S05]  /*251b0*/  @!P0 BRA `(.L_x_12108) ;  /* 0xfffffdc000a88947 */ /* 0x000fea000383ffff */
[----:B------:R-:W-:Y:S05]  /*251c0*/  BRA `(.L_x_11863) ;  /* 0x0000007c00d47947 */ /* 0x000fea0003800000 */
.L_x_11861:
        /* <DEDUP_REMOVED lines=16> */
.L_x_12109:
        /* <DEDUP_REMOVED lines=44> */
.L_x_12113:
        /* <DEDUP_REMOVED lines=37> */
.L_x_12111:
        /* <DEDUP_REMOVED lines=13> */
.L_x_12114:
        /* <DEDUP_REMOVED lines=62> */
.L_x_12115:
        /* <DEDUP_REMOVED lines=61> */
.L_x_12116:
[----:B------:R-:W-:-:S05]  /*26060*/  LOP3.LUT R17, RZ, R2, RZ, 0x33, !PT ;  /* 0x00000002ff117212 */ /* 0x000fca00078e33ff */
[----:B------:R-:W-:Y:S01]  /*26070*/  IMAD.IADD R17, R0, 0x1, R17 ;  /* 0x0000000100117824 */ /* 0x000fe200078e0211 */
[----:B------:R-:W-:Y:S06]  /*26080*/  BRA `(.L_x_12117) ;  /* 0x00000000000c7947 */ /* 0x000fec0003800000 */
.L_x_12112:
[----:B------:R-:W-:Y:S02]  /*26090*/  IMAD.MOV.U32 R17, RZ, RZ, RZ ;  /* 0x000000ffff117224 */ /* 0x000fe400078e00ff */
[----:B------:R-:W-:Y:S02]  /*260a0*/  IMAD.U32 R16, RZ, RZ, UR6 ;  /* 0x00000006ff107e24 */ /* 0x000fe4000f8e00ff */
[----:B------:R-:W-:-:S07]  /*260b0*/  IMAD.MOV.U32 R18, RZ, RZ, RZ ;  /* 0x000000ffff127224 */ /* 0x000fce00078e00ff */
.L_x_12117:
[----:B------:R-:W-:-:S13]  /*260c0*/  ISETP.NE.AND P0, PT, R7, RZ, PT ;  /* 0x000000ff0700720c */ /* 0x000fda0003f05270 */
[----:B------:R-:W0:Y:S01]  /*260d0*/  @!P0 S2R R3, SR_CgaCtaId ;  /* 0x0000000000038919 */ /* 0x000e220000008800 */
[----:B------:R-:W-:-:S04]  /*260e0*/  @!P0 MOV R0, 0x400 ;  /* 0x0000040000008802 */ /* 0x000fc80000000f00 */
[----:B0-----:R-:W-:-:S05]  /*260f0*/  @!P0 LEA R0, R3, R0, 0x18 ;  /* 0x0000000003008211 */ /* 0x001fca00078ec0ff */
[----:B------:R0:W-:Y:S01]  /*26100*/  @!P0 STS.128 [R0+0x228d0], R16 ;  /* 0x0228d01000008388 */ /* 0x0001e20000000c00 */
[----:B------:R-:W-:Y:S06]  /*26110*/  BAR.ARV 0x5, 0x180 ;  /* 0x0146000000007b1d */ /* 0x000fec0000002000 */
.L_x_12110:
[----:B------:R2:W-:Y:S01]  /*26120*/  STL [R1+0x420], RZ ;  /* 0x000420ff01007387 */ /* 0x0005e20000100800 */
[----:B------:R-:W-:Y:S01]  /*26130*/  ULDC UR4, c[0x0][0xc3c] ;  /* 0x00030f0000047ab9 */ /* 0x000fe20000000800 */
[----:B------:R-:W-:Y:S01]  /*26140*/  IMAD.MOV.U32 R26, RZ, RZ, 0x1 ;  /* 0x00000001ff1a7424 */ /* 0x000fe200078e00ff */
[----:B-1----:R-:W-:Y:S01]  /*26150*/  ISETP.GE.AND P0, PT, R19, UR4, PT ;  /* 0x0000000413007c0c */ /* 0x002fe2000bf06270 */
[----:B------:R-:W-:-:S12]  /*26160*/  IMAD.MOV.U32 R25, RZ, RZ, RZ ;  /* 0x000000ffff197224 */ /* 0x000fd800078e00ff */
[----:B--2---:R-:W-:Y:S05]  /*26170*/  @P0 BRA `(.L_x_12118) ;  /* 0x0000006c000c0947 */ /* 0x004fea0003800000 */
[----:B------:R-:W1:Y:S01]  /*26180*/  S2R R4, SR_TID.X ;  /* 0x0000000000047919 */ /* 0x000e620000002100 */
[----:B------:R-:W2:Y:S01]  /*26190*/  S2UR UR5, SR_CgaCtaId ;  /* 0x00000000000579c3 */ /* 0x000ea20000008800 */
[----:B------:R-:W-:Y:S01]  /*261a0*/  UMOV UR4, 0x400 ;  /* 0x0000040000047882 */ /* 0x000fe20000000000 */
[----:B------:R-:W-:Y:S01]  /*261b0*/  BSSY B8, `(.L_x_12118) ;  /* 0x00006bf000087945 */ /* 0x000fe20003800000 */
[----:B------:R3:W-:Y:S01]  /*261c0*/  STL [R1+0x420], RZ ;  /* 0x000420ff01007387 */ /* 0x0007e20000100800 */
[----:B------:R-:W-:Y:S01]  /*261d0*/  IMAD.MOV.U32 R27, RZ, RZ, 0x1 ;  /* 0x00000001ff1b7424 */ /* 0x000fe200078e00ff */
[----:B------:R-:W-:Y:S01]  /*261e0*/  CS2R R24, SRZ ;  /* 0x0000000000187805 */ /* 0x000fe2000001ff00 */
[----:B------:R-:W-:Y:S01]  /*261f0*/  IMAD.MOV.U32 R26, RZ, RZ, 0x1 ;  /* 0x00000001ff1a7424 */ /* 0x000fe200078e00ff */
[----:B------:R-:W-:Y:S01]  /*26200*/  ULDC.64 UR40, c[0x0][0x198] ;  /* 0x0000660000287ab9 */ /* 0x000fe20000000a00 */
[----:B------:R-:W-:Y:S01]  /*26210*/  ULOP3.LUT UR38, UR36, 0x2, URZ, 0xfc, !UPT ;  /* 0x0000000224267892 */ /* 0x000fe2000f8efc3f */
[----:B------:R-:W-:Y:S01]  /*26220*/  ULDC UR37, c[0x0][0xc] ;  /* 0x0000030000257ab9 */ /* 0x000fe20000000800 */
[----:B--2---:R-:W-:-:S06]  /*26230*/  ULEA UR4, UR5, UR4, 0x18 ;  /* 0x0000000405047291 */ /* 0x004fcc000f8ec03f */
[----:B------:R-:W-:Y:S01]  /*26240*/  IMAD.U32 R22, RZ, RZ, UR4 ;  /* 0x00000004ff167e24 */ /* 0x000fe2000f8e00ff */
[C---:B-1----:R-:W-:Y:S01]  /*26250*/  LOP3.LUT R3, R4.reuse, 0x7f, RZ, 0xc0, !PT ;  /* 0x0000007f04037812 */ /* 0x042fe200078ec0ff */
[----:B0-----:R-:W-:-:S04]  /*26260*/  IMAD.SHL.U32 R0, R4, 0x8, RZ ;  /* 0x0000000804007824 */ /* 0x001fc800078e00ff */
[----:B------:R-:W-:Y:S01]  /*26270*/  IMAD.SHL.U32 R29, R3, 0x8, RZ ;  /* 0x00000008031d7824 */ /* 0x000fe200078e00ff */
[----:B------:R-:W-:Y:S02]  /*26280*/  LOP3.LUT R2, R0, 0x1f8, RZ, 0xc0, !PT ;  /* 0x000001f800027812 */ /* 0x000fe400078ec0ff */
[----:B------:R-:W-:Y:S02]  /*26290*/  SHF.R.U32.HI R3, RZ, 0x3, R3 ;  /* 0x00000003ff037819 */ /* 0x000fe40000011603 */
[----:B------:R-:W-:Y:S02]  /*262a0*/  LOP3.LUT R2, R2, 0x38, R4, 0x78, !PT ;  /* 0x0000003802027812 */ /* 0x000fe400078e7804 */
[----:B------:R-:W-:Y:S02]  /*262b0*/  LOP3.LUT R0, R0, 0x38, RZ, 0xc0, !PT ;  /* 0x0000003800007812 */ /* 0x000fe400078ec0ff */
[----:B------:R-:W-:Y:S01]  /*262c0*/  LOP3.LUT R29, R2, 0x200, R29, 0xf8, !PT ;  /* 0x00000200021d7812 */ /* 0x000fe200078ef81d */
[----:B------:R-:W-:Y:S01]  /*262d0*/  IMAD.SHL.U32 R2, R4, 0x10, RZ ;  /* 0x0000001004027824 */ /* 0x000fe200078e00ff */
[----:B------:R-:W-:-:S04]  /*262e0*/  LOP3.LUT R4, R0, 0x40, RZ, 0xfc, !PT ;  /* 0x0000004000047812 */ /* 0x000fc800078efcff */
[----:B------:R-:W-:Y:S02]  /*262f0*/  LOP3.LUT R2, R3, 0x70, R2, 0xf8, !PT ;  /* 0x0000007003027812 */ /* 0x000fe400078ef802 */
[C---:B------:R-:W-:Y:S02]  /*26300*/  LOP3.LUT R3, R0.reuse, 0x80, RZ, 0xfc, !PT ;  /* 0x0000008000037812 */ /* 0x040fe400078efcff */
[----:B------:R-:W-:Y:S01]  /*26310*/  LOP3.LUT R2, R0, 0xc0, RZ, 0xfc, !PT ;  /* 0x000000c000027812 */ /* 0x000fe200078efcff */
[----:B------:R-:W-:-:S05]  /*26320*/  IMAD R0, R29, 0x2, R22 ;  /* 0x000000021d007824 */ /* 0x000fca00078e0216 */
[----:B------:R3:W-:Y:S02]  /*26330*/  STL [R1+0x404], R0 ;  /* 0x0004040001007387 */ /* 0x0007e40000100800 */
.L_x_12237:
        /* <DEDUP_REMOVED lines=22> */
[----:B--2---:R-:W1:Y:S08]  /*264a0*/  @P2 LDC.64 R6, c[0x0][0xa18] ;  /* 0x00028600ff062b82 */ /* 0x004e700000000a00 */
[----:B------:R-:W2:Y:S01]  /*264b0*/  @P0 LDG.E R8, desc[UR42][R4.64] ;  /* 0x0000002a04080981 */ /* 0x000ea2000c1e1900 */
[----:B------:R-:W-:Y:S01]  /*264c0*/  ULDC UR4, c[0x0][0x288] ;  /* 0x0000a20000047ab9 */ /* 0x000fe20000000800 */
[----:B0-----:R-:W-:-:S05]  /*264d0*/  IMAD.WIDE R2, R19, 0x4, R2 ;  /* 0x0000000413027825 */ /* 0x001fca00078e0202 */
[----:B------:R-:W5:Y:S01]  /*264e0*/  @P1 LDG.E R0, desc[UR42][R2.64] ;  /* 0x0000002a02001981 */ /* 0x000f62000c1e1900 */
[----:B-1----:R-:W-:-:S03]  /*264f0*/  @P2 IMAD.WIDE R6, R19, 0x4, R6 ;  /* 0x0000000413062825 */ /* 0x002fc600078e0206 */
[----:B--2---:R0:W-:Y:S02]  /*26500*/  STL [R1+0x408], R8 ;  /* 0x0004080801007387 */ /* 0x0041e40000100800 */
[----:B0-----:R-:W-:Y:S01]  /*26510*/  IMAD.U32 R8, RZ, RZ, UR4 ;  /* 0x00000004ff087e24 */ /* 0x001fe2000f8e00ff */
[----:B------:R-:W-:-:S05]  /*26520*/  ULDC.64 UR4, c[0x0][0x418] ;  /* 0x0001060000047ab9 */ /* 0x000fca0000000a00 */
        /* <DEDUP_REMOVED lines=12> */
[----:B------:R-:W-:Y:S06]  /*265f0*/  @P2 BRA `(.L_x_12119) ;  /* 0x0000000000142947 */ /* 0x000fec0003800000 */
[----:B------:R-:W-:Y:S05]  /*26600*/  @!P0 BRA `(.L_x_12119) ;  /* 0x0000000000108947 */ /* 0x000fea0003800000 */
[----:B------:R-:W2:Y:S04]  /*26610*/  LDG.E R9, desc[UR42][R4.64] ;  /* 0x0000002a04097981 */ /* 0x000ea8000c1e1900 */
[----:B------:R-:W2:Y:S02]  /*26620*/  LDG.E R6, desc[UR42][R4.64+0x4] ;  /* 0x0000042a04067981 */ /* 0x000ea4000c1e1900 */
[----:B--2---:R-:W-:-:S05]  /*26630*/  IMAD.IADD R12, R6, 0x1, -R9 ;  /* 0x00000001060c7824 */ /* 0x004fca00078e0a09 */
[----:B------:R1:W-:Y:S02]  /*26640*/  STL [R1+0x400], R12 ;  /* 0x0004000c01007387 */ /* 0x0003e40000100800 */
.L_x_12119:
        /* <DEDUP_REMOVED lines=13> */
.L_x_12120:
[----:B------:R-:W-:Y:S02]  /*26720*/  ULDC.64 UR4, c[0x0][0xa08] ;  /* 0x0002820000047ab9 */ /* 0x000fe40000000a00 */
[----:B------:R-:W-:-:S04]  /*26730*/  ISETP.NE.U32.AND P0, PT, RZ, UR4, PT ;  /* 0x00000004ff007c0c */ /* 0x000fc8000bf05070 */
[----:B------:R-:W-:-:S13]  /*26740*/  ISETP.NE.AND.EX P0, PT, RZ, UR5, PT, P0 ;  /* 0x00000005ff007c0c */ /* 0x000fda000bf05300 */
[----:B------:R-:W-:Y:S05]  /*26750*/  @!P0 BRA `(.L_x_12121) ;  /* 0x0000000000148947 */ /* 0x000fea0003800000 */
[----:B------:R-:W2:Y:S02]  /*26760*/  LDC.64 R4, c[0x0][0xa08] ;  /* 0x00028200ff047b82 */ /* 0x000ea40000000a00 */
[----:B--2---:R-:W-:-:S05]  /*26770*/  IMAD.WIDE R4, R19, 0x4, R4 ;  /* 0x0000000413047825 */ /* 0x004fca00078e0204 */
[----:B------:R-:W2:Y:S04]  /*26780*/  LDG.E R10, desc[UR42][R4.64] ;  /* 0x0000002a040a7981 */ /* 0x000ea8000c1e1900 */
[----:B------:R-:W2:Y:S02]  /*26790*/  LDG.E R9, desc[UR42][R4.64+0x4] ;  /* 0x0000042a04097981 */ /* 0x000ea4000c1e1900 */
[----:B--2---:R-:W-:-:S07]  /*267a0*/  IMAD.IADD R10, R9, 0x1, -R10 ;  /* 0x00000001090a7824 */ /* 0x004fce00078e0a0a */
.L_x_12121:
[----:B--2---:R-:W2:Y:S01]  /*267b0*/  @P1 LDG.E R5, desc[UR42][R2.64] ;  /* 0x0000002a02051981 */ /* 0x004ea2000c1e1900 */
[----:B0-----:R-:W0:Y:S03]  /*267c0*/  LDC R8, c[0x0][0x448] ;  /* 0x00011200ff087b82 */ /* 0x001e260000000800 */
[----:B------:R3:W2:Y:S01]  /*267d0*/  @P1 LDG.E R4, desc[UR42][R2.64+0x4] ;  /* 0x0000042a02041981 */ /* 0x0006a2000c1e1900 */
[----:B------:R-:W-:Y:S02]  /*267e0*/  IMAD.SHL.U32 R35, R17, 0x80, RZ ;  /* 0x0000008011237824 */ /* 0x000fe400078e00ff */
[----:B-----5:R-:W-:Y:S02]  /*267f0*/  IMAD.IADD R10, R10, 0x1, -R31 ;  /* 0x000000010a0a7824 */ /* 0x020fe400078e0a1f */
[----:B---3--:R-:W3:Y:S01]  /*26800*/  LDC.64 R2, c[0x0][0x9e0] ;  /* 0x00027800ff027b82 */ /* 0x008ee20000000a00 */
[----:B0-----:R-:W-:Y:S01]  /*26810*/  ISETP.NE.AND P2, PT, R8, 0x1, PT ;  /* 0x000000010800780c */ /* 0x001fe20003f45270 */
[----:B------:R-:W-:-:S12]  /*26820*/  VIADD R8, R35, 0x7f ;  /* 0x0000007f23087836 */ /* 0x000fd80000000000 */
[----:B------:R-:W0:Y:S01]  /*26830*/  @P2 LDC R9, c[0x0][0x44c] ;  /* 0x00011300ff092b82 */ /* 0x000e220000000800 */
[----:B---3--:R-:W-:-:S07]  /*26840*/  ISETP.GE.AND P3, PT, R3, 0x1, PT ;  /* 0x000000010300780c */ /* 0x008fce0003f66270 */
[----:B------:R-:W3:Y:S01]  /*26850*/  @P2 LDC R11, c[0x0][0x450] ;  /* 0x00011400ff0b2b82 */ /* 0x000ee20000000800 */
[----:B--2---:R-:W-:Y:S02]  /*26860*/  @P1 IMAD.IADD R7, R4, 0x1, -R5 ;  /* 0x0000000104071824 */ /* 0x004fe400078e0a05 */
[----:B0-----:R-:W-:-:S04]  /*26870*/  @P2 IMAD.HI.U32 R4, R8, R9, RZ ;  /* 0x0000000908042227 */ /* 0x001fc800078e00ff */
[----:B------:R-:W-:Y:S01]  /*26880*/  IMAD.IADD R17, R10, 0x1, R7 ;  /* 0x000000010a117824 */ /* 0x000fe200078e0207 */
[----:B---3--:R-:W-:-:S03]  /*26890*/  @P2 SHF.R.U32.HI R8, RZ, R11, R4 ;  /* 0x0000000bff082219 */ /* 0x008fc60000011604 */
[C---:B------:R-:W-:Y:S01]  /*268a0*/  VIADD R4, R17.reuse, 0x5f ;  /* 0x0000005f11047836 */ /* 0x040fe20000000000 */
[----:B------:R-:W-:-:S03]  /*268b0*/  IADD3 R9, R17, 0x1, -R12 ;  /* 0x0000000111097810 */ /* 0x000fc60007ffe80c */
        /* <DEDUP_REMOVED lines=17> */
.L_x_12124:
[----:B------:R-:W-:-:S13]  /*269d0*/  ISETP.NE.AND P0, PT, R3, 0x1, PT ;  /* 0x000000010300780c */ /* 0x000fda0003f05270 */
[----:B------:R-:W0:Y:S02]  /*269e0*/  @P0 LDC.64 R4, c[0x0][0x9e8] ;  /* 0x00027a00ff040b82 */ /* 0x000e240000000a00 */
[----:B0-----:R-:W-:-:S05]  /*269f0*/  @P0 IMAD.HI.U32 R4, R11, R4, RZ ;  /* 0x000000040b040227 */ /* 0x001fca00078e00ff */
[----:B------:R-:W-:-:S07]  /*26a00*/  @P0 SHF.R.U32.HI R11, RZ, R5, R4 ;  /* 0x00000005ff0b0219 */ /* 0x000fce0000011604 */
.L_x_12125:
[----:B------:R-:W-:Y:S05]  /*26a10*/  BSYNC B0 ;  /* 0x0000000000007941 */ /* 0x000fea0003800000 */
.L_x_12123:
[----:B------:R-:W-:-:S05]  /*26a20*/  IMAD R11, R11, R3, R3 ;  /* 0x000000030b0b7224 */ /* 0x000fca00078e0203 */
[----:B------:R-:W-:-:S07]  /*26a30*/  VIMNMX R2, R2, R11, PT ;  /* 0x0000000b02027248 */ /* 0x000fce0003fe0100 */
.L_x_12122:
[----:B------:R-:W0:Y:S01]  /*26a40*/  @P2 LDC R8, c[0x0][0x44c] ;  /* 0x00011300ff082b82 */ /* 0x000e220000000800 */
[----:B------:R-:W-:Y:S01]  /*26a50*/  VIADD R2, R2, 0x5f ;  /* 0x0000005f02027836 */ /* 0x000fe20000000000 */
[----:B------:R-:W-:Y:S01]  /*26a60*/  ULDC UR4, c[0x0][0x9dc] ;  /* 0x0002770000047ab9 */ /* 0x000fe20000000800 */
[----:B------:R-:W-:Y:S02]  /*26a70*/  IMAD.MOV.U32 R5, RZ, RZ, R35 ;  /* 0x000000ffff057224 */ /* 0x000fe400078e0023 */
[----:B------:R-:W-:-:S03]  /*26a80*/  IMAD.HI R2, R2, 0x2aaaaaab, RZ ;  /* 0x2aaaaaab02027827 */ /* 0x000fc600078e02ff */
[----:B------:R-:W2:Y:S01]  /*26a90*/  @P2 LDC R4, c[0x0][0x450] ;  /* 0x00011400ff042b82 */ /* 0x000ea20000000800 */
[----:B0-----:R-:W-:-:S04]  /*26aa0*/  @P2 IMAD.HI.U32 R11, R35, R8, RZ ;  /* 0x00000008230b2227 */ /* 0x001fc800078e00ff */
[----:B------:R-:W-:Y:S01]  /*26ab0*/  IMAD.IADD R8, R17, 0x1, -R12 ;  /* 0x0000000111087824 */ /* 0x000fe200078e0a0c */
[----:B--2---:R-:W-:Y:S02]  /*26ac0*/  @P2 SHF.R.U32.HI R5, RZ, R4, R11 ;  /* 0x00000004ff052219 */ /* 0x004fe4000001160b */
[----:B------:R-:W-:-:S03]  /*26ad0*/  SHF.R.U32.HI R11, RZ, 0x1f, R2 ;  /* 0x0000001fff0b7819 */ /* 0x000fc60000011602 */
[----:B-1----:R-:W-:Y:S01]  /*26ae0*/  IMAD.IADD R12, R8, 0x1, R5 ;  /* 0x00000001080c7824 */ /* 0x002fe200078e0205 */
        /* <DEDUP_REMOVED lines=14> */
.L_x_12128:
[----:B------:R-:W-:-:S13]  /*26bd0*/  ISETP.NE.AND P0, PT, R3, 0x1, PT ;  /* 0x000000010300780c */ /* 0x000fda0003f05270 */
[----:B------:R-:W0:Y:S02]  /*26be0*/  @P0 LDC.64 R4, c[0x0][0x9e8] ;  /* 0x00027a00ff040b82 */ /* 0x000e240000000a00 */
[----:B0-----:R-:W-:-:S05]  /*26bf0*/  @P0 IMAD.HI.U32 R4, R12, R4, RZ ;  /* 0x000000040c040227 */ /* 0x001fca00078e00ff */
[----:B------:R-:W-:-:S07]  /*26c00*/  @P0 SHF.R.U32.HI R12, RZ, R5, R4 ;  /* 0x00000005ff0c0219 */ /* 0x000fce0000011604 */
.L_x_12129:
[----:B------:R-:W-:Y:S05]  /*26c10*/  BSYNC B0 ;  /* 0x0000000000007941 */ /* 0x000fea0003800000 */
.L_x_12127:
[----:B------:R-:W-:-:S05]  /*26c20*/  IMAD R3, R12, R3, RZ ;  /* 0x000000030c037224 */ /* 0x000fca00078e02ff */
[----:B------:R-:W-:-:S07]  /*26c30*/  VIMNMX R2, R2, R3, !PT ;  /* 0x0000000302027248 */ /* 0x000fce0007fe0100 */
.L_x_12126:
        /* <DEDUP_REMOVED lines=39> */
.L_x_12131:
[----:B------:R-:W-:Y:S05]  /*26eb0*/  BSYNC B0 ;  /* 0x0000000000007941 */ /* 0x000fea0003800000 */
.L_x_12130:
[-C--:B------:R-:W-:Y:S01]  /*26ec0*/  IMAD R3, R30, R14.reuse, R4 ;  /* 0x0000000e1e037224 */ /* 0x080fe200078e0204 */
        /* <DEDUP_REMOVED lines=24> */
.L_x_12343:
[----:B-1----:R-:W-:Y:S02]  /*27050*/  ISETP.NE.AND P0, PT, R14, RZ, PT ;  /* 0x000000ff0e00720c */ /* 0x002fe40003f05270 */
[----:B------:R-:W-:-:S11]  /*27060*/  PLOP3.LUT P6, PT, PT, PT, PT, 0x8, 0x0 ;  /* 0x000000000000781c */ /* 0x000fd60003fce170 */
[----:B------:R-:W-:Y:S05]  /*27070*/  @P0 BRA `(.L_x_12135) ;  /* 0x00000000000c0947 */ /* 0x000fea0003800000 */
[----:B------:R-:W-:-:S03]  /*27080*/  UMOV UR4, 0xffffffff ;  /* 0xffffffff00047882 */ /* 0x000fc60000000000 */
[----:B------:R-:W-:Y:S05]  /*27090*/  BRA.DIV UR4, `(.L_x_12136) ;  /* 0x0000008204287947 */ /* 0x000fea000b800000 */
[----:B------:R-:W-:-:S13]  /*270a0*/  ELECT P6, URZ, PT ;  /* 0x00000000003f782f */ /* 0x000fda00038c0000 */
.L_x_12135:
        /* <DEDUP_REMOVED lines=9> */
.L_x_12346:
[----:B------:R-:W-:Y:S05]  /*27140*/  BSYNC B1 ;  /* 0x0000000000017941 */ /* 0x000fea0003800000 */
.L_x_12137:
        /* <DEDUP_REMOVED lines=10> */
.L_x_12347:
[----:B------:R-:W-:Y:S05]  /*271f0*/  BSYNC B2 ;  /* 0x0000000000027941 */ /* 0x000fea0003800000 */
.L_x_12141:
[----:B------:R-:W-:Y:S04]  /*27200*/  BSSY B2, `(.L_x_12143) ;  /* 0x0000009000027945 */ /* 0x000fe80003800000 */
[----:B------:R-:W-:Y:S05]  /*27210*/  @P1 BRA `(.L_x_12144) ;  /* 0x00000000001c1947 */ /* 0x000fea0003800000 */
[----:B0-----:R-:W0:Y:S02]  /*27220*/  S2R R3, SR_TID.X ;  /* 0x0000000000037919 */ /* 0x001e240000002100 */
[----:B0-----:R-:W-:Y:S01]  /*27230*/  LOP3.LUT R7, R3, 0x1f, RZ, 0xc0, !PT ;  /* 0x0000001f03077812 */ /* 0x001fe200078ec0ff */
[----:B------:R-:W-:-:S03]  /*27240*/  IMAD.MOV.U32 R3, RZ, RZ, 0x3000 ;  /* 0x00003000ff037424 */ /* 0x000fc600078e00ff */
[----:B------:R-:W-:Y:S01]  /*27250*/  ISETP.NE.AND P0, PT, R7, RZ, PT ;  /* 0x000000ff0700720c */ /* 0x000fe20003f05270 */
[----:B------:R2:W-:-:S12]  /*27260*/  SYNCS.ARRIVE.TRANS64 RZ, [R12+URZ+0x22890], R3 ;  /* 0x022890030cff79a7 */ /* 0x0005d8000800003f */
[----:B--2---:R-:W-:Y:S05]  /*27270*/  @!P0 BRA `(.L_x_12144) ;  /* 0x0000000000048947 */ /* 0x004fea0003800000 */
[----:B------:R-:W-:Y:S01]  /*27280*/  BPT.TRAP 0x1 ;  /* 0x000000040000795c */ /* 0x000fe20000300000 */
.L_x_12144:
[----:B------:R-:W-:Y:S05]  /*27290*/  BSYNC B2 ;  /* 0x0000000000027941 */ /* 0x000fea0003800000 */
.L_x_12143:
[----:B------:R-:W-:Y:S01]  /*272a0*/  IMAD.MOV.U32 R7, RZ, RZ, RZ ;  /* 0x000000ffff077224 */ /* 0x000fe200078e00ff */
[----:B------:R-:W-:Y:S01]  /*272b0*/  UIADD3 UR4, UP0, UR40, 0x570, URZ ;  /* 0x0000057028047890 */ /* 0x000fe2000ff1e03f */
[----:B0-----:R-:W-:Y:S01]  /*272c0*/  IMAD R3, R2, 0x60, R0 ;  /* 0x0000006002037824 */ /* 0x001fe200078e0200 */
        /* <DEDUP_REMOVED lines=9> */
.L_x_12145:
        /* <DEDUP_REMOVED lines=13> */
.L_x_12348:
[----:B------:R-:W-:Y:S05]  /*27430*/  BSYNC B2 ;  /* 0x0000000000027941 */ /* 0x000fea0003800000 */
.L_x_12146:
        /* <DEDUP_REMOVED lines=11> */
.L_x_12149:
[----:B------:R-:W-:Y:S05]  /*274f0*/  BSYNC B2 ;  /* 0x0000000000027941 */ /* 0x000fea0003800000 */
.L_x_12148:
        /* <DEDUP_REMOVED lines=9> */
.L_x_12150:
        /* <DEDUP_REMOVED lines=15> */
.L_x_12151:
        /* <DEDUP_REMOVED lines=15> */
.L_x_12152:
        /* <DEDUP_REMOVED lines=15> */
.L_x_12153:
        /* <DEDUP_REMOVED lines=10> */
.L_x_12140:
[----:B------:R-:W-:Y:S05]  /*27900*/  BSYNC B1 ;  /* 0x0000000000017941 */ /* 0x000fea0003800000 */
.L_x_12139:
        /* <DEDUP_REMOVED lines=9> */
.L_x_12169:
        /* <DEDUP_REMOVED lines=11> */
.L_x_12349:
[----:B------:R-:W-:Y:S05]  /*27a50*/  BSYNC B2 ;  /* 0x0000000000027941 */ /* 0x000fea0003800000 */
.L_x_12156:
        /* <DEDUP_REMOVED lines=9> */
.L_x_12159:
[----:B------:R-:W-:Y:S05]  /*27af0*/  BSYNC B2 ;  /* 0x0000000000027941 */ /* 0x000fea0003800000 */
.L_x_12158:
        /* <DEDUP_REMOVED lines=11> */
.L_x_12160:
        /* <DEDUP_REMOVED lines=13> */
.L_x_12350:
[----:B------:R-:W-:Y:S05]  /*27c80*/  BSYNC B2 ;  /* 0x0000000000027941 */ /* 0x000fea0003800000 */
.L_x_12161:
        /* <DEDUP_REMOVED lines=11> */
.L_x_12164:
[----:B------:R-:W-:Y:S05]  /*27d40*/  BSYNC B2 ;  /* 0x0000000000027941 */ /* 0x000fea0003800000 */
.L_x_12163:
        /* <DEDUP_REMOVED lines=9> */
.L_x_12165:
        /* <DEDUP_REMOVED lines=15> */
.L_x_12166:
        /* <DEDUP_REMOVED lines=15> */
.L_x_12167:
        /* <DEDUP_REMOVED lines=15> */
.L_x_12168:
        /* <DEDUP_REMOVED lines=10> */
.L_x_12155:
[----:B------:R-:W-:Y:S05]  /*28150*/  BSYNC B1 ;  /* 0x0000000000017941 */ /* 0x000fea0003800000 */
.L_x_12154:
        /* <DEDUP_REMOVED lines=8> */
.L_x_12133:
[----:B------:R-:W-:Y:S05]  /*281e0*/  BSYNC B0 ;  /* 0x0000000000007941 */ /* 0x000fea0003800000 */
.L_x_12132:
[----:B------:R-:W1:Y:S01]  /*281f0*/  LDC R0, c[0x0][0x448] ;  /* 0x00011200ff007b82 */ /* 0x000e620000000800 */
[----:B------:R-:W-:Y:S07]  /*28200*/  @!P0 WARPSYNC.ALL ;  /* 0x0000000000008948 */ /* 0x000fee0003800000 */
[----:B------:R-:W-:Y:S01]  /*28210*/  @!P0 BAR.SYNC.DEFER_BLOCKING 0xc, 0x180 ;  /* 0x0306000000008b1d */ /* 0x000fe20000010000 */
[----:B-1----:R-:W-:Y:S01]  /*28220*/  ISETP.NE.AND P1, PT, R0, 0x1, PT ;  /* 0x000000010000780c */ /* 0x002fe20003f25270 */
[----:B------:R-:W-:-:S12]  /*28230*/  VIADD R0, R35, 0x7f ;  /* 0x0000007f23007836 */ /* 0x000fd80000000000 */
[----:B0-----:R-:W0:Y:S08]  /*28240*/  @P1 LDC R3, c[0x0][0x44c] ;  /* 0x00011300ff031b82 */ /* 0x001e300000000800 */
[----:B------:R-:W1:Y:S01]  /*28250*/  @P1 LDC R2, c[0x0][0x450] ;  /* 0x00011400ff021b82 */ /* 0x000e620000000800 */
[----:B0-----:R-:W-:-:S05]  /*28260*/  @P1 IMAD.HI.U32 R3, R0, R3, RZ ;  /* 0x0000000300031227 */ /* 0x001fca00078e00ff */
[----:B-1----:R-:W-:Y:S02]  /*28270*/  @P1 SHF.R.U32.HI R0, RZ, R2, R3 ;  /* 0x00000002ff001219 */ /* 0x002fe40000011603 */
[----:B------:R-:W0:Y:S03]  /*28280*/  LDC.64 R2, c[0x0][0x9e0] ;  /* 0x00027800ff027b82 */ /* 0x000e260000000a00 */
[----:B------:R-:W-:Y:S01]  /*28290*/  IMAD.IADD R7, R9, 0x1, R0 ;  /* 0x0000000109077824 */ /* 0x000fe200078e0200 */
[----:B0-----:R-:W-:-:S03]  /*282a0*/  ISETP.GE.AND P2, PT, R3, 0x1, PT ;  /* 0x000000010300780c */ /* 0x001fc60003f46270 */
[----:B------:R-:W-:-:S10]  /*282b0*/  IMAD.IADD R2, R7, 0x1, R2 ;  /* 0x0000000107027824 */ /* 0x000fd400078e0202 */
        /* <DEDUP_REMOVED lines=12> */
.L_x_12172:
[----:B------:R-:W-:-:S13]  /*28380*/  ISETP.NE.AND P0, PT, R3, 0x1, PT ;  /* 0x000000010300780c */ /* 0x000fda0003f05270 */
[----:B------:R-:W0:Y:S02]  /*28390*/  @P0 LDC.64 R4, c[0x0][0x9e8] ;  /* 0x00027a00ff040b82 */ /* 0x000e240000000a00 */
[----:B0-----:R-:W-:-:S05]  /*283a0*/  @P0 IMAD.HI.U32 R4, R0, R4, RZ ;  /* 0x0000000400040227 */ /* 0x001fca00078e00ff */
[----:B------:R-:W-:-:S07]  /*283b0*/  @P0 SHF.R.U32.HI R0, RZ, R5, R4 ;  /* 0x00000005ff000219 */ /* 0x000fce0000011604 */
.L_x_12173:
[----:B------:R-:W-:Y:S05]  /*283c0*/  BSYNC B0 ;  /* 0x0000000000007941 */ /* 0x000fea0003800000 */
.L_x_12171:
[----:B------:R-:W-:-:S05]  /*283d0*/  IMAD R5, R0, R3, R3 ;  /* 0x0000000300057224 */ /* 0x000fca00078e0203 */
[----:B------:R-:W-:-:S07]  /*283e0*/  VIMNMX R2, R2, R5, PT ;  /* 0x0000000502027248 */ /* 0x000fce0003fe0100 */
.L_x_12170:
[----:B------:R-:W0:Y:S01]  /*283f0*/  @P1 LDC R4, c[0x0][0x44c] ;  /* 0x00011300ff041b82 */ /* 0x000e220000000800 */
[----:B------:R-:W-:Y:S01]  /*28400*/  VIADD R2, R2, 0x5f ;  /* 0x0000005f02027836 */ /* 0x000fe20000000000 */
[----:B------:R-:W-:Y:S01]  /*28410*/  ULDC UR4, c[0x0][0x9dc] ;  /* 0x0002770000047ab9 */ /* 0x000fe20000000800 */
[----:B------:R-:W-:Y:S02]  /*28420*/  IMAD.MOV.U32 R7, RZ, RZ, R35 ;  /* 0x000000ffff077224 */ /* 0x000fe400078e0023 */
[----:B------:R-:W-:-:S03]  /*28430*/  IMAD.HI R2, R2, 0x2aaaaaab, RZ ;  /* 0x2aaaaaab02027827 */ /* 0x000fc600078e02ff */
[----:B------:R-:W1:Y:S02]  /*28440*/  @P1 LDC R0, c[0x0][0x450] ;  /* 0x00011400ff001b82 */ /* 0x000e640000000800 */
[----:B------:R-:W-:-:S04]  /*28450*/  SHF.R.U32.HI R5, RZ, 0x1f, R2 ;  /* 0x0000001fff057819 */ /* 0x000fc80000011602 */
[----:B------:R-:W-:Y:S01]  /*28460*/  LEA.HI.SX32 R5, R2, R5, 0x1c ;  /* 0x0000000502057211 */ /* 0x000fe200078fe2ff */
[----:B0-----:R-:W-:-:S05]  /*28470*/  @P1 IMAD.HI.U32 R9, R35, R4, RZ ;  /* 0x0000000423091227 */ /* 0x001fca00078e00ff */
[----:B-1----:R-:W-:-:S05]  /*28480*/  @P1 SHF.R.U32.HI R7, RZ, R0, R9 ;  /* 0x00000000ff071219 */ /* 0x002fca0000011609 */
[----:B------:R-:W-:Y:S01]  /*28490*/  IMAD.IADD R8, R8, 0x1, R7 ;  /* 0x0000000108087824 */ /* 0x000fe200078e0207 */
[----:B------:R-:W-:-:S03]  /*284a0*/  VIMNMX R7, R20, R5, PT ;  /* 0x0000000514077248 */ /* 0x000fc60003fe0100 */
        /* <DEDUP_REMOVED lines=12> */
.L_x_12176:
[----:B------:R-:W-:-:S13]  /*28570*/  ISETP.NE.AND P0, PT, R3, 0x1, PT ;  /* 0x000000010300780c */ /* 0x000fda0003f05270 */
[----:B------:R-:W0:Y:S02]  /*28580*/  @P0 LDC.64 R4, c[0x0][0x9e8] ;  /* 0x00027a00ff040b82 */ /* 0x000e240000000a00 */
[----:B0-----:R-:W-:-:S05]  /*28590*/  @P0 IMAD.HI.U32 R4, R8, R4, RZ ;  /* 0x0000000408040227 */ /* 0x001fca00078e00ff */
[----:B------:R-:W-:-:S07]  /*285a0*/  @P0 SHF.R.U32.HI R8, RZ, R5, R4 ;  /* 0x00000005ff080219 */ /* 0x000fce0000011604 */
.L_x_12177:
[----:B------:R-:W-:Y:S05]  /*285b0*/  BSYNC B0 ;  /* 0x0000000000007941 */ /* 0x000fea0003800000 */
.L_x_12175:
[----:B------:R-:W-:-:S05]  /*285c0*/  IMAD R3, R8, R3, RZ ;  /* 0x0000000308037224 */ /* 0x000fca00078e02ff */
[----:B------:R-:W-:-:S07]  /*285d0*/  VIMNMX R0, R0, R3, !PT ;  /* 0x0000000300007248 */ /* 0x000fce0007fe0100 */
.L_x_12174:
[----:B------:R-:W-:Y:S01]  /*285e0*/  ISETP.NE.AND P1, PT, R6, RZ, PT ;  /* 0x000000ff0600720c */ /* 0x000fe20003f25270 */
[----:B------:R-:W-:Y:S01]  /*285f0*/  IMAD.HI R0, R0, 0x2aaaaaab, RZ ;  /* 0x2aaaaaab00007827 */ /* 0x000fe200078e02ff */
[----:B------:R-:W-:Y:S04]  /*28600*/  BSSY B0, `(.L_x_12178) ;  /* 0x0000023000007945 */ /* 0x000fe80003800000 */
[----:B------:R-:W-:-:S04]  /*28610*/  SHF.R.U32.HI R3, RZ, 0x1f, R0 ;  /* 0x0000001fff037819 */ /* 0x000fc80000011600 */
[----:B------:R-:W-:Y:S01]  /*28620*/  LEA.HI.SX32 R0, R0, R3, 0x1c ;  /* 0x0000000300007211 */ /* 0x000fe200078fe2ff */
[----:B------:R-:W-:Y:S02]  /*28630*/  IMAD.MOV.U32 R3, RZ, RZ, RZ ;  /* 0x000000ffff037224 */ /* 0x000fe400078e00ff */
[----:B------:R-:W0:Y:S01]  /*28640*/  @!P1 LDC R6, c[0x0][0x9f0] ;  /* 0x00027c00ff069b82 */ /* 0x000e220000000800 */
[----:B------:R-:W-:-:S04]  /*28650*/  VIMNMX R0, RZ, R0, !PT ;  /* 0x00000000ff007248 */ /* 0x000fc80007fe0100 */
[----:B------:R-:W-:-:S13]  /*28660*/  ISETP.GT.AND P0, PT, R7, R0, PT ;  /* 0x000000000700720c */ /* 0x000fda0003f04270 */
[----:B------:R-:W-:Y:S05]  /*28670*/  @!P0 BRA `(.L_x_12179) ;  /* 0x00000000006c8947 */ /* 0x000fea0003800000 */
[----:B0-----:R-:W-:Y:S01]  /*28680*/  IABS R4, R6 ;  /* 0x0000000600047213 */ /* 0x001fe20000000000 */
[----:B------:R-:W-:-:S03]  /*28690*/  IMAD.MOV.U32 R2, RZ, RZ, RZ ;  /* 0x000000ffff027224 */ /* 0x000fc600078e00ff */
[----:B------:R-:W0:Y:S08]  /*286a0*/  I2F.RP R5, R4 ;  /* 0x0000000400057306 */ /* 0x000e300000209400 */
[----:B0-----:R-:W0:Y:S02]  /*286b0*/  MUFU.RCP R5, R5 ;  /* 0x0000000500057308 */ /* 0x001e240000001000 */
[----:B0-----:R-:W-:-:S06]  /*286c0*/  VIADD R8, R5, 0xffffffe ;  /* 0x0ffffffe05087836 */ /* 0x001fcc0000000000 */
[----:B------:R-:W0:Y:S02]  /*286d0*/  F2I.FTZ.U32.TRUNC.NTZ R3, R8 ;  /* 0x0000000800037305 */ /* 0x000e24000021f000 */
[----:B0-----:R-:W-:-:S04]  /*286e0*/  IMAD.MOV R9, RZ, RZ, -R3 ;  /* 0x000000ffff097224 */ /* 0x001fc800078e0a03 */
[----:B------:R-:W-:-:S04]  /*286f0*/  IMAD R9, R9, R4, RZ ;  /* 0x0000000409097224 */ /* 0x000fc800078e02ff */
[----:B------:R-:W-:Y:S01]  /*28700*/  IMAD.HI.U32 R2, R3, R9, R2 ;  /* 0x0000000903027227 */ /* 0x000fe200078e0002 */
[----:B------:R-:W-:Y:S02]  /*28710*/  IADD3 R3, R6, -0x1, R7 ;  /* 0xffffffff06037810 */ /* 0x000fe40007ffe007 */
[----:B------:R-:W-:-:S03]  /*28720*/  IABS R9, R6 ;  /* 0x0000000600097213 */ /* 0x000fc60000000000 */
[----:B------:R-:W-:Y:S02]  /*28730*/  IMAD.IADD R3, R3, 0x1, -R0 ;  /* 0x0000000103037824 */ /* 0x000fe400078e0a00 */
[----:B------:R-:W-:-:S03]  /*28740*/  IMAD.MOV R8, RZ, RZ, -R9 ;  /* 0x000000ffff087224 */ /* 0x000fc600078e0a09 */
        /* <DEDUP_REMOVED lines=14> */
.L_x_12179:
[----:B------:R-:W-:Y:S05]  /*28830*/  BSYNC B0 ;  /* 0x0000000000007941 */ /* 0x000fea0003800000 */
.L_x_12178:
[-C--:B------:R-:W-:Y:S01]  /*28840*/  IMAD R30, R30, R3.reuse, R0 ;  /* 0x000000031e1e7224 */ /* 0x080fe200078e0200 */
        /* <DEDUP_REMOVED lines=18> */
[----:B------:R-:W1:Y:S01]  /*28970*/  POPC R7, R4 ;  /* 0x0000000400077309 */ /* 0x000e620000000000 */
[----:B--2---:R-:W1:Y:S02]  /*28980*/  SHFL.IDX PT, R0, R3, R0, 0x1f ;  /* 0x00001f0003007589 */ /* 0x004e6400000e0000 */
[----:B-1----:R-:W-:Y:S01]  /*28990*/  IADD3 R16, R0, UR37, R7 ;  /* 0x0000002500107c10 */ /* 0x002fe2000fffe007 */
[----:B------:R-:W-:Y:S06]  /*289a0*/  BRA `(.L_x_12182) ;  /* 0x0000003000ec7947 */ /* 0x000fec0003800000 */
.L_x_12181:
        /* <DEDUP_REMOVED lines=19> */
[----:B-1----:R-:W-:Y:S05]  /*28ae0*/  CALL.ABS.NOINC R2 ;  /* 0x0000000002007343 */ /* 0x002fea0003c00000 */
.L_x_12184:
[----:B------:R-:W-:Y:S05]  /*28af0*/  BSYNC B6 ;  /* 0x0000000000067941 */ /* 0x000fea0003800000 */
.L_x_12183:
        /* <DEDUP_REMOVED lines=11> */
[----:B0-----:R-:W-:Y:S02]  /*28bb0*/  IMAD.U32 R6, RZ, RZ, UR8 ;  /* 0x00000008ff067e24 */ /* 0x001fe4000f8e00ff */
[----:B------:R-:W-:-:S02]  /*28bc0*/  IMAD.U32 R7, RZ, RZ, UR9 ;  /* 0x00000009ff077e24 */ /* 0x000fc4000f8e00ff */
[----:B------:R-:W-:Y:S02]  /*28bd0*/  IMAD.U32 R10, RZ, RZ, UR4 ;  /* 0x00000004ff0a7e24 */ /* 0x000fe4000f8e00ff */
[----:B------:R-:W-:Y:S02]  /*28be0*/  IMAD.U32 R11, RZ, RZ, UR5 ;  /* 0x00000005ff0b7e24 */ /* 0x000fe4000f8e00ff */
[----:B------:R-:W-:Y:S02]  /*28bf0*/  IMAD.MOV.U32 R8, RZ, RZ, 0x70 ;  /* 0x00000070ff087424 */ /* 0x000fe400078e00ff */
[----:B------:R-:W-:Y:S02]  /*28c00*/  IMAD.MOV.U32 R12, RZ, RZ, 0x1 ;  /* 0x00000001ff0c7424 */ /* 0x000fe400078e00ff */
[----:B-1----:R-:W-:-:S07]  /*28c10*/  IMAD.MOV.U32 R13, RZ, RZ, RZ ;  /* 0x000000ffff0d7224 */ /* 0x002fce00078e00ff */
[----:B------:R-:W-:-:S07]  /*28c20*/  LEPC R20, `(.L_x_12187) ;  /* 0x000000001014794e */ /* 0x000fce0000000000 */
[----:B--2---:R-:W-:Y:S05]  /*28c30*/  CALL.ABS.NOINC R2 ;  /* 0x0000000002007343 */ /* 0x004fea0003c00000 */
.L_x_12187:
        /* <DEDUP_REMOVED lines=15> */
.L_x_12186:
[----:B------:R-:W-:Y:S05]  /*28d30*/  BSYNC B6 ;  /* 0x0000000000067941 */ /* 0x000fea0003800000 */
.L_x_12185:
[----:B------:R-:W1:Y:S01]  /*28d40*/  S2R R2, SR_TID.X ;  /* 0x0000000000027919 */ /* 0x000e620000002100 */
[----:B------:R-:W-:Y:S01]  /*28d50*/  ULDC.64 UR4, c[0x0][0x9f8] ;  /* 0x00027e0000047ab9 */ /* 0x000fe20000000a00 */
[----:B------:R-:W-:Y:S01]  /*28d60*/  IMAD.MOV.U32 R28, RZ, RZ, R19 ;  /* 0x000000ffff1c7224 */ /* 0x000fe200078e0013 */
[----:B------:R-:W-:Y:S01]  /*28d70*/  ISETP.NE.U32.AND P0, PT, RZ, UR4, PT ;  /* 0x00000004ff007c0c */ /* 0x000fe2000bf05070 */
[----:B------:R-:W2:Y:S01]  /*28d80*/  S2R R21, SR_TID.X ;  /* 0x0000000000157919 */ /* 0x000ea20000002100 */
[----:B------:R-:W3:Y:S01]  /*28d90*/  LDC R8, c[0x0][0x430] ;  /* 0x00010c00ff087b82 */ /* 0x000ee20000000800 */
[----:B------:R-:W-:Y:S01]  /*28da0*/  VIADD R0, R32, 0xffffffff ;  /* 0xffffffff20007836 */ /* 0x000fe20000000000 */
[----:B------:R-:W-:Y:S01]  /*28db0*/  ISETP.NE.AND.EX P0, PT, RZ, UR5, PT, P0 ;  /* 0x00000005ff007c0c */ /* 0x000fe2000bf05300 */
[----:B------:R-:W4:Y:S01]  /*28dc0*/  S2R R11, SR_TID.X ;  /* 0x00000000000b7919 */ /* 0x000f220000002100 */
[----:B------:R-:W-:Y:S01]  /*28dd0*/  IMAD.U32 R9, RZ, RZ, UR38 ;  /* 0x00000026ff097e24 */ /* 0x000fe2000f8e00ff */
[----:B------:R-:W-:Y:S01]  /*28de0*/  ULDC UR4, c[0x0][0x2f4] ;  /* 0x0000bd0000047ab9 */ /* 0x000fe20000000800 */
[----:B------:R-:W-:Y:S01]  /*28df0*/  LOP3.LUT R23, R23, 0xffffffbf, RZ, 0xc0, !PT ;  /* 0xffffffbf17177812 */ /* 0x000fe200078ec0ff */
[----:B------:R-:W-:Y:S01]  /*28e00*/  ULDC UR5, c[0x0][0x320] ;  /* 0x0000c80000057ab9 */ /* 0x000fe20000000800 */
[----:B-1----:R-:W-:-:S07]  /*28e10*/  LOP3.LUT R20, R2, 0x7f, RZ, 0xc0, !PT ;  /* 0x0000007f02147812 */ /* 0x002fce00078ec0ff */
[----:B------:R-:W1:Y:S01]  /*28e20*/  @P0 LDC.64 R2, c[0x0][0x9f8] ;  /* 0x00027e00ff020b82 */ /* 0x000e620000000a00 */
[----:B------:R-:W-:Y:S01]  /*28e30*/  SHF.R.U32.HI R33, RZ, 0x3, R20 ;  /* 0x00000003ff217819 */ /* 0x000fe20000011614 */
[----:B-1----:R-:W-:-:S05]  /*28e40*/  @P0 IMAD.WIDE R2, R19, 0x4, R2 ;  /* 0x0000000413020825 */ /* 0x002fca00078e0202 */
[----:B------:R1:W4:Y:S01]  /*28e50*/  @P0 LDG.E R28, desc[UR42][R2.64] ;  /* 0x0000002a021c0981 */ /* 0x000322000c1e1900 */
[----:B--2---:R-:W-:Y:S01]  /*28e60*/  IMAD.SHL.U32 R20, R21, 0x10, RZ ;  /* 0x0000001015147824 */ /* 0x004fe200078e00ff */
[----:B---3--:R-:W-:Y:S01]  /*28e70*/  ISETP.NE.AND P1, PT, R8, 0x1, PT ;  /* 0x000000010800780c */ /* 0x008fe20003f25270 */
[----:B------:R-:W-:-:S03]  /*28e80*/  IMAD.MOV.U32 R36, RZ, RZ, RZ ;  /* 0x000000ffff247224 */ /* 0x000fc600078e00ff */
[----:B------:R-:W-:-:S05]  /*28e90*/  LOP3.LUT R20, R33, 0x70, R20, 0xf8, !PT ;  /* 0x0000007021147812 */ /* 0x000fca00078ef814 */
[----:B0-----:R-:W-:-:S04]  /*28ea0*/  IMAD R6, R0, 0x60, R20 ;  /* 0x0000006000067824 */ /* 0x001fc800078e0214 */
[----:B------:R-:W0:Y:S01]  /*28eb0*/  @P1 LDC R10, c[0x0][0x434] ;  /* 0x00010d00ff0a1b82 */ /* 0x000e220000000800 */
[C---:B------:R-:W-:Y:S01]  /*28ec0*/  ISETP.GE.AND P0, PT, R6.reuse, R17, PT ;  /* 0x000000110600720c */ /* 0x040fe20003f06270 */
[----:B------:R-:W-:-:S03]  /*28ed0*/  IMAD.IADD R37, R6, 0x1, R31 ;  /* 0x0000000106257824 */ /* 0x000fc600078e021f */
[----:B------:R-:W-:Y:S01]  /*28ee0*/  ISETP.GT.U32.OR P0, PT, R20, 0x5f, P0 ;  /* 0x0000005f1400780c */ /* 0x000fe20000704470 */
[----:B------:R-:W-:Y:S02]  /*28ef0*/  IMAD.MOV.U32 R6, RZ, RZ, R37 ;  /* 0x000000ffff067224 */ /* 0x000fe400078e0025 */
[----:B------:R-:W2:Y:S10]  /*28f00*/  @P1 LDC R4, c[0x0][0x438] ;  /* 0x00010e00ff041b82 */ /* 0x000eb40000000800 */
[----:B-1----:R-:W1:Y:S01]  /*28f10*/  @!P0 LDC.64 R2, c[0x0][0x428] ;  /* 0x00010a00ff028b82 */ /* 0x002e620000000a00 */
[----:B0-----:R-:W-:-:S05]  /*28f20*/  @P1 IMAD.HI.U32 R5, R37, R10, RZ ;  /* 0x0000000a25051227 */ /* 0x001fca00078e00ff */
[----:B--2---:R-:W-:-:S04]  /*28f30*/  @P1 SHF.R.U32.HI R6, RZ, R4, R5 ;  /* 0x00000004ff061219 */ /* 0x004fc80000011605 */
[--C-:B------:R-:W-:Y:S01]  /*28f40*/  @!P0 SHF.R.S32.HI R5, RZ, 0x1f, R6.reuse ;  /* 0x0000001fff058819 */ /* 0x100fe20000011406 */
[----:B------:R-:W-:Y:S01]  /*28f50*/  @!P0 IMAD.MOV.U32 R4, RZ, RZ, R6 ;  /* 0x000000ffff048224 */ /* 0x000fe200078e0006 */
[----:B------:R-:W-:Y:S01]  /*28f60*/  ISETP.NE.AND P2, PT, R9, 0x3, PT ;  /* 0x000000030900780c */ /* 0x000fe20003f45270 */
[C---:B----4-:R-:W-:Y:S02]  /*28f70*/  IMAD.SHL.U32 R9, R11.reuse, 0x8, RZ ;  /* 0x000000080b097824 */ /* 0x050fe400078e00ff */
[----:B------:R-:W-:-:S03]  /*28f80*/  IMAD.SHL.U32 R33, R11, 0x8, RZ ;  /* 0x000000080b217824 */ /* 0x000fc600078e00ff */
[----:B------:R-:W-:Y:S02]  /*28f90*/  LOP3.LUT R9, R9, 0x38, RZ, 0xc0, !PT ;  /* 0x0000003809097812 */ /* 0x000fe400078ec0ff */
[----:B------:R-:W-:-:S04]  /*28fa0*/  LOP3.LUT R33, R33, 0x38, RZ, 0xc0, !PT ;  /* 0x0000003821217812 */ /* 0x000fc800078ec0ff */
[----:B------:R-:W-:Y:S02]  /*28fb0*/  LOP3.LUT R11, R33, 0x40, RZ, 0xfc, !PT ;  /* 0x00000040210b7812 */ /* 0x000fe400078efcff */
[----:B------:R-:W-:Y:S02]  /*28fc0*/  @P2 LOP3.LUT R23, R23, 0x40, RZ, 0xfc, !PT ;  /* 0x0000004017172812 */ /* 0x000fe400078efcff */
[----:B------:R-:W-:Y:S02]  /*28fd0*/  ISETP.GE.AND P4, PT, R11, UR5, PT ;  /* 0x000000050b007c0c */ /* 0x000fe4000bf86270 */
[----:B------:R-:W-:Y:S02]  /*28fe0*/  LOP3.LUT R23, R23, 0xfffffffe, RZ, 0xc0, !PT ;  /* 0xfffffffe17177812 */ /* 0x000fe400078ec0ff */
[----:B------:R-:W-:-:S04]  /*28ff0*/  LOP3.LUT R11, R9, 0x80, RZ, 0xfc, !PT ;  /* 0x00000080090b7812 */ /* 0x000fc800078efcff */
[----:B------:R-:W-:Y:S01]  /*29000*/  ISETP.GE.AND P3, PT, R11, UR5, PT ;  /* 0x000000050b007c0c */ /* 0x000fe2000bf66270 */
[----:B------:R-:W-:Y:S01]  /*29010*/  UMOV UR6, 0xffffffff ;  /* 0xffffffff00067882 */ /* 0x000fe20000000000 */
[----:B------:R-:W-:Y:S01]  /*29020*/  SHF.R.S32.HI R32, RZ, 0x1f, R28 ;  /* 0x0000001fff207819 */ /* 0x000fe2000001141c */
[----:B-1----:R-:W-:-:S04]  /*29030*/  @!P0 IMAD.WIDE.U32 R4, R28, R2, R4 ;  /* 0x000000021c048225 */ /* 0x002fc800078e0004 */
[----:B------:R-:W-:-:S04]  /*29040*/  @!P0 IMAD R7, R32, R2, RZ ;  /* 0x0000000220078224 */ /* 0x000fc800078e02ff */
[----:B------:R-:W-:Y:S02]  /*29050*/  @!P0 IMAD R7, R28, R3, R7 ;  /* 0x000000031c078224 */ /* 0x000fe400078e0207 */
[----:B------:R-:W0:Y:S02]  /*29060*/  @!P0 LDC.64 R2, c[0x0][0x418] ;  /* 0x00010600ff028b82 */ /* 0x000e240000000a00 */
[----:B------:R-:W-:Y:S01]  /*29070*/  @!P0 IMAD.IADD R7, R5, 0x1, R7 ;  /* 0x0000000105078824 */ /* 0x000fe200078e0207 */
[----:B0-----:R-:W-:-:S04]  /*29080*/  @!P0 LEA R2, P1, R4, R2, 0x2 ;  /* 0x0000000204028211 */ /* 0x001fc800078210ff */
[----:B------:R-:W-:Y:S02]  /*29090*/  @!P0 LEA.HI.X R3, R4, R3, R7, 0x2, P1 ;  /* 0x0000000304038211 */ /* 0x000fe400008f1407 */
[----:B------:R-:W-:-:S03]  /*290a0*/  ISETP.GE.AND P1, PT, R9, UR4, PT ;  /* 0x0000000409007c0c */ /* 0x000fc6000bf26270 */
[----:B------:R0:W5:Y:S01]  /*290b0*/  @!P0 LDG.E R36, desc[UR42][R2.64] ;  /* 0x0000002a02248981 */ /* 0x000162000c1e1900 */
[C---:B------:R-:W-:Y:S01]  /*290c0*/  ISETP.GE.AND P0, PT, R9.reuse, UR5, PT ;  /* 0x0000000509007c0c */ /* 0x040fe2000bf06270 */
[----:B------:R-:W-:Y:S01]  /*290d0*/  IMAD.MOV R4, RZ, RZ, -R6 ;  /* 0x000000ffff047224 */ /* 0x000fe200078e0a06 */
[----:B------:R-:W-:-:S03]  /*290e0*/  LOP3.LUT R9, R9, 0xc0, RZ, 0xfc, !PT ;  /* 0x000000c009097812 */ /* 0x000fc600078efcff */
[----:B------:R-:W-:-:S04]  /*290f0*/  IMAD R37, R8, R4, R37 ;  /* 0x0000000408257224 */ /* 0x000fc800078e0225 */
[----:B------:R-:W-:Y:S02]  /*29100*/  @P1 LOP3.LUT R23, R23, 0x1, RZ, 0xfc, !PT ;  /* 0x0000000117171812 */ /* 0x000fe400078efcff */
[----:B------:R-:W-:Y:S02]  /*29110*/  ISETP.GE.AND P1, PT, R9, UR5, PT ;  /* 0x0000000509007c0c */ /* 0x000fe4000bf26270 */
[----:B------:R-:W-:-:S04]  /*29120*/  LOP3.LUT R23, R23, 0xfffffff7, RZ, 0xc0, !PT ;  /* 0xfffffff717177812 */ /* 0x000fc800078ec0ff */
        /* <DEDUP_REMOVED lines=8> */
.L_x_12353:
[----:B------:R-:W-:Y:S02]  /*291b0*/  SEL R6, RZ, 0x1, P0 ;  /* 0x00000001ff067807 */ /* 0x000fe40000000000 */
[----:B------:R-:W-:Y:S02]  /*291c0*/  ISETP.GT.U32.AND P0, PT, R20, 0x5f, PT ;  /* 0x0000005f1400780c */ /* 0x000fe40003f04070 */
[----:B------:R-:W-:-:S11]  /*291d0*/  LOP3.LUT R23, R23, 0xffffffdf, RZ, 0xc0, !PT ;  /* 0xffffffdf17177812 */ /* 0x000fd600078ec0ff */
[----:B------:R-:W-:Y:S01]  /*291e0*/  @P0 LOP3.LUT R23, R23, 0x20, RZ, 0xfc, !PT ;  /* 0x0000002017170812 */ /* 0x000fe200078efcff */
[----:B------:R-:W-:Y:S06]  /*291f0*/  @!P2 BRA `(.L_x_12189) ;  /* 0x000000000004a947 */ /* 0x000fec0003800000 */
[----:B------:R-:W-:Y:S01]  /*29200*/  BPT.TRAP 0x1 ;  /* 0x000000040000795c */ /* 0x000fe20000300000 */
.L_x_12189:
[----:B------:R-:W-:Y:S01]  /*29210*/  IMAD R17, R0, -0x60, R17 ;  /* 0xffffffa000117824 */ /* 0x000fe200078e0211 */
[----:B------:R-:W-:Y:S01]  /*29220*/  SHF.L.U32 R0, R26, 0x1f, RZ ;  /* 0x0000001f1a007819 */ /* 0x000fe200000006ff */
[----:B------:R-:W-:Y:S01]  /*29230*/  IMAD R33, R25, 0x8, R22 ;  /* 0x0000000819217824 */ /* 0x000fe200078e0216 */
[----:B------:R-:W-:Y:S03]  /*29240*/  BSSY B0, `(.L_x_12190) ;  /* 0x0000003000007945 */ /* 0x000fe60003800000 */
[----:B------:R-:W0:Y:S02]  /*29250*/  SYNCS.PHASECHK.TRANS64.TRYWAIT P0, [R33+URZ+0x22840], R0 ;  /* 0x02284000210075a7 */ /* 0x000e24000800017f */
[----:B0-----:R-:W-:Y:S05]  /*29260*/  @!P0 BRA `(.L_x_12191) ;  /* 0x0000006000688947 */ /* 0x001fea0003800000 */
.L_x_12354:
[----:B------:R-:W-:Y:S05]  /*29270*/  BSYNC B0 ;  /* 0x0000000000007941 */ /* 0x000fea0003800000 */
.L_x_12190:
[----:B0-----:R-:W-:Y:S01]  /*29280*/  SHF.R.S32.HI R0, RZ, 0x1f, R37 ;  /* 0x0000001fff007819 */ /* 0x001fe20000011425 */
[----:B------:R-:W-:Y:S01]  /*29290*/  ULDC.64 UR4, c[0x0][0x300] ;  /* 0x0000c00000047ab9 */ /* 0x000fe20000000a00 */
[----:B-----5:R-:W-:Y:S01]  /*292a0*/  SHF.R.S32.HI R4, RZ, 0x1f, R36 ;  /* 0x0000001fff047819 */ /* 0x020fe20000011424 */
[----:B------:R-:W-:Y:S01]  /*292b0*/  IMAD.WIDE.U32 R2, R37, UR4, RZ ;  /* 0x0000000425027c25 */ /* 0x000fe2000f8e00ff */
[----:B------:R-:W0:Y:S01]  /*292c0*/  S2R R7, SR_TID.X ;  /* 0x0000000000077919 */ /* 0x000e220000002100 */
[----:B------:R-:W-:Y:S01]  /*292d0*/  ULDC.64 UR6, c[0x0][0x2e8] ;  /* 0x0000ba0000067ab9 */ /* 0x000fe20000000a00 */
[----:B------:R-:W-:Y:S01]  /*292e0*/  LOP3.LUT P2, RZ, R23, 0x1, RZ, 0xc0, !PT ;  /* 0x0000000117ff7812 */ /* 0x000fe2000784c0ff */
[----:B------:R1:W-:Y:S04]  /*292f0*/  STL [R1+0x424], R0 ;  /* 0x0004240001007387 */ /* 0x0003e80000100800 */
        /* <DEDUP_REMOVED lines=14> */
[----:B------:R-:W-:Y:S02]  /*293e0*/  UMOV UR4, 0xffffffff ;  /* 0xffffffff00047882 */ /* 0x000fe40000000000 */
[----:B------:R-:W-:Y:S02]  /*293f0*/  LEA R0, P0, R2, UR6, 0x1 ;  /* 0x0000000602007c11 */ /* 0x000fe4000f8008ff */
[----:B-1----:R-:W-:Y:S01]  /*29400*/  LOP3.LUT R5, R4, 0x7f, RZ, 0xc0, !PT ;  /* 0x0000007f04057812 */ /* 0x002fe200078ec0ff */
[----:B------:R-:W-:-:S03]  /*29410*/  IMAD R4, R18, UR5, R3 ;  /* 0x0000000512047c24 */ /* 0x000fc6000f8e0203 */
[----:B------:R-:W-:Y:S02]  /*29420*/  SHF.R.U32.HI R5, RZ, 0x3, R5 ;  /* 0x00000003ff057819 */ /* 0x000fe40000011605 */
[----:B------:R-:W-:-:S03]  /*29430*/  LEA.HI.X R4, R2, UR7, R4, 0x1, P0 ;  /* 0x0000000702047c11 */ /* 0x000fc600080f0c04 */
[----:B------:R-:W-:Y:S02]  /*29440*/  IMAD.IADD R17, R17, 0x1, -R5 ;  /* 0x0000000111117824 */ /* 0x000fe400078e0a05 */
        /* <DEDUP_REMOVED lines=55> */
.L_x_12368:
        /* <DEDUP_REMOVED lines=10> */
.L_x_12193:
        /* <DEDUP_REMOVED lines=11> */
.L_x_12194:
[----:B0-----:R0:W5:Y:S01]  /*29910*/  LDL.LU R3, [R1+0x408] ;  /* 0x0004080001037983 */ /* 0x0011620000300800 */
        /* <DEDUP_REMOVED lines=9> */
[----:B------:R-:W-:Y:S01]  /*299b0*/  SEL R34, RZ, 0x8, P0 ;  /* 0x00000008ff227807 */ /* 0x000fe20000000000 */
[----:B------:R-:W-:Y:S01]  /*299c0*/  BSSY B6, `(.L_x_12195) ;  /* 0x0000025000067945 */ /* 0x000fe20003800000 */
[----:B------:R-:W-:-:S02]  /*299d0*/  IADD3 R0, R2, R0, R6 ;  /* 0x0000000002007210 */ /* 0x000fc40007ffe006 */
[----:B------:R-:W-:-:S03]  /*299e0*/  ISETP.NE.U32.AND P0, PT, RZ, UR4, PT ;  /* 0x00000004ff007c0c */ /* 0x000fc6000bf05070 */
[----:B------:R-:W-:Y:S01]  /*299f0*/  IMAD.IADD R34, R0, 0x1, R34 ;  /* 0x0000000100227824 */ /* 0x000fe200078e0222 */
[----:B------:R-:W-:Y:S01]  /*29a00*/  ISETP.NE.AND.EX P0, PT, RZ, UR5, PT, P0 ;  /* 0x00000005ff007c0c */ /* 0x000fe2000bf05300 */
[----:B------:R-:W-:Y:S01]  /*29a10*/  VIADD R0, R22, 0x18400 ;  /* 0x0001840016007836 */ /* 0x000fe20000000000 */
[----:B------:R-:W-:Y:S02]  /*29a20*/  ULDC.64 UR4, c[0x0][0x298] ;  /* 0x0000a60000047ab9 */ /* 0x000fe40000000a00 */
[----:B------:R-:W-:Y:S02]  /*29a30*/  SEL R2, R19, RZ, !P0 ;  /* 0x000000ff13027207 */ /* 0x000fe40004000000 */
[----:B------:R-:W-:Y:S02]  /*29a40*/  LOP3.LUT P1, RZ, R0, 0x3ff, RZ, 0xc0, !PT ;  /* 0x000003ff00ff7812 */ /* 0x000fe4000782c0ff */
[----:B------:R-:W-:Y:S01]  /*29a50*/  SHF.R.S32.HI R0, RZ, 0x1f, R19 ;  /* 0x0000001fff007819 */ /* 0x000fe20000011413 */
[----:B------:R-:W-:Y:S03]  /*29a60*/  STL [R1+0x418], R2 ;  /* 0x0004180201007387 */ /* 0x000fe60000100800 */
[----:B------:R-:W-:-:S05]  /*29a70*/  SEL R0, R0, RZ, !P0 ;  /* 0x000000ff00007207 */ /* 0x000fca0004000000 */
[----:B------:R1:W-:Y:S02]  /*29a80*/  STL [R1+0x42c], R0 ;  /* 0x00042c0001007387 */ /* 0x0003e40000100800 */
[----:B-1---5:R-:W-:-:S05]  /*29a90*/  SHF.R.S32.HI R0, RZ, 0x1f, R3 ;  /* 0x0000001fff007819 */ /* 0x022fca0000011403 */
[----:B------:R-:W-:-:S04]  /*29aa0*/  IMAD R0, R0, UR4, RZ ;  /* 0x0000000400007c24 */ /* 0x000fc8000f8e02ff */
[C---:B------:R-:W-:Y:S02]  /*29ab0*/  IMAD R0, R3.reuse, UR5, R0 ;  /* 0x0000000503007c24 */ /* 0x040fe4000f8e0200 */
[----:B------:R-:W-:-:S04]  /*29ac0*/  IMAD.WIDE.U32 R2, R3, UR4, RZ ;  /* 0x0000000403027c25 */ /* 0x000fc8000f8e00ff */
[----:B------:R-:W-:Y:S01]  /*29ad0*/  IMAD.IADD R0, R3, 0x1, R0 ;  /* 0x0000000103007824 */ /* 0x000fe200078e0200 */
[----:B------:R1:W-:Y:S04]  /*29ae0*/  STL.64 [R1+0x410], R2 ;  /* 0x0004100201007387 */ /* 0x0003e80000100a00 */
[----:B------:R1:W-:Y:S01]  /*29af0*/  STL [R1+0x408], R0 ;  /* 0x0004080001007387 */ /* 0x0003e20000100800 */
[----:B------:R-:W-:Y:S05]  /*29b00*/  @!P1 BRA `(.L_x_12196) ;  /* 0x0000000000409947 */ /* 0x000fea0003800000 */
        /* <DEDUP_REMOVED lines=16> */
.L_x_12196:
[----:B------:R-:W-:Y:S05]  /*29c10*/  BSYNC B6 ;  /* 0x0000000000067941 */ /* 0x000fea0003800000 */
.L_x_12195:
[----:B------:R-:W2:Y:S01]  /*29c20*/  LDL.LU R21, [R1+0x408] ;  /* 0x0004080001157983 */ /* 0x000ea20000300800 */
[----:B------:R-:W-:Y:S01]  /*29c30*/  ULDC.64 UR4, c[0x0][0x2d8] ;  /* 0x0000b60000047ab9 */ /* 0x000fe20000000a00 */
[----:B------:R-:W3:Y:S02]  /*29c40*/  LDC R7, c[0x0][0x448] ;  /* 0x00011200ff077b82 */ /* 0x000ee40000000800 */
[----:B-1----:R-:W2:Y:S04]  /*29c50*/  LDL.LU.64 R2, [R1+0x410] ;  /* 0x0004100001027983 */ /* 0x002ea80000300a00 */
[----:B------:R-:W4:Y:S04]  /*29c60*/  LDL.LU R0, [R1+0x42c] ;  /* 0x00042c0001007983 */ /* 0x000f280000300800 */
[----:B------:R-:W4:Y:S04]  /*29c70*/  LDL.LU R20, [R1+0x418] ;  /* 0x0004180001147983 */ /* 0x000f280000300800 */
[----:B------:R1:W5:Y:S01]  /*29c80*/  LDL R8, [R1+0x404] ;  /* 0x0004040001087983 */ /* 0x0003620000100800 */
[----:B---3--:R-:W-:-:S13]  /*29c90*/  ISETP.NE.AND P0, PT, R7, 0x1, PT ;  /* 0x000000010700780c */ /* 0x008fda0003f05270 */
[----:B------:R-:W3:Y:S01]  /*29ca0*/  @P0 LDC R6, c[0x0][0x44c] ;  /* 0x00011300ff060b82 */ /* 0x000ee20000000800 */
[----:B--2---:R-:W-:Y:S02]  /*29cb0*/  IMAD.MOV.U32 R3, RZ, RZ, R21 ;  /* 0x000000ffff037224 */ /* 0x004fe400078e0015 */
[----:B------:R-:W2:Y:S01]  /*29cc0*/  S2R R21, SR_TID.X ;  /* 0x0000000000157919 */ /* 0x000ea20000002100 */
[----:B------:R-:W-:-:S04]  /*29cd0*/  IMAD.WIDE.U32 R2, R18, UR4, R2 ;  /* 0x0000000412027c25 */ /* 0x000fc8000f8e0002 */
[----:B------:R-:W-:Y:S01]  /*29ce0*/  IMAD R3, R18, UR5, R3 ;  /* 0x0000000512037c24 */ /* 0x000fe2000f8e0203 */
[----:B------:R-:W-:Y:S02]  /*29cf0*/  ULDC.64 UR4, c[0x0][0x2e0] ;  /* 0x0000b80000047ab9 */ /* 0x000fe40000000a00 */
[----:B----4-:R-:W-:Y:S02]  /*29d00*/  IMAD R0, R0, UR4, RZ ;  /* 0x0000000400007c24 */ /* 0x010fe4000f8e02ff */
[----:B------:R-:W-:-:S04]  /*29d10*/  IMAD.WIDE.U32 R2, R20, UR4, R2 ;  /* 0x0000000414027c25 */ /* 0x000fc8000f8e0002 */
[----:B------:R-:W-:Y:S01]  /*29d20*/  IMAD R0, R20, UR5, R0 ;  /* 0x0000000514007c24 */ /* 0x000fe2000f8e0200 */
[----:B------:R-:W4:Y:S01]  /*29d30*/  S2R R10, SR_TID.X ;  /* 0x00000000000a7919 */ /* 0x000f220000002100 */
[----:B------:R-:W-:Y:S02]  /*29d40*/  ULDC.64 UR4, c[0x0][0x2d0] ;  /* 0x0000b40000047ab9 */ /* 0x000fe40000000a00 */
[----:B------:R-:W-:Y:S01]  /*29d50*/  IMAD.IADD R3, R3, 0x1, R0 ;  /* 0x0000000103037824 */ /* 0x000fe200078e0200 */
[----:B------:R-:W0:Y:S01]  /*29d60*/  S2R R20, SR_TID.X ;  /* 0x0000000000147919 */ /* 0x000e220000002100 */
[----:B------:R-:W1:Y:S01]  /*29d70*/  @P0 LDC R0, c[0x0][0x450] ;  /* 0x00011400ff000b82 */ /* 0x000e620000000800 */
[----:B--2---:R-:W-:-:S04]  /*29d80*/  LOP3.LUT R21, R21, 0x7f, RZ, 0xc0, !PT ;  /* 0x0000007f15157812 */ /* 0x004fc800078ec0ff */
[----:B------:R-:W-:Y:S01]  /*29d90*/  SHF.R.U32.HI R21, RZ, 0x3, R21 ;  /* 0x00000003ff157819 */ /* 0x000fe20000011615 */
[----:B0-----:R-:W-:-:S05]  /*29da0*/  IMAD.SHL.U32 R20, R20, 0x10, RZ ;  /* 0x0000001014147824 */ /* 0x001fca00078e00ff */
[----:B------:R-:W-:-:S05]  /*29db0*/  LOP3.LUT R20, R21, 0x70, R20, 0xf8, !PT ;  /* 0x0000007015147812 */ /* 0x000fca00078ef814 */
[----:B------:R-:W-:Y:S02]  /*29dc0*/  IMAD.IADD R5, R20, 0x1, R35 ;  /* 0x0000000114057824 */ /* 0x000fe400078e0223 */
[----:B------:R0:W5:Y:S02]  /*29dd0*/  LDL R20, [R1+0x400] ;  /* 0x0004000001147983 */ /* 0x0001640000100800 */
[----:B---3--:R-:W-:-:S04]  /*29de0*/  @P0 IMAD.HI.U32 R6, R5, R6, RZ ;  /* 0x0000000605060227 */ /* 0x008fc800078e00ff */
[----:B------:R-:W-:Y:S01]  /*29df0*/  IMAD.MOV.U32 R4, RZ, RZ, R5 ;  /* 0x000000ffff047224 */ /* 0x000fe200078e0005 */
[----:B-1----:R-:W-:-:S05]  /*29e00*/  @P0 SHF.R.U32.HI R4, RZ, R0, R6 ;  /* 0x00000000ff040219 */ /* 0x002fca0000011606 */
        /* <DEDUP_REMOVED lines=13> */
[----:B----4-:R-:W-:Y:S01]  /*29ee0*/  IMAD.SHL.U32 R9, R10, 0x8, RZ ;  /* 0x000000080a097824 */ /* 0x010fe200078e00ff */
[C---:B------:R-:W-:Y:S01]  /*29ef0*/  LEA R0, P0, R2.reuse, UR4, 0x1 ;  /* 0x0000000402007c11 */ /* 0x040fe2000f8008ff */
[----:B------:R-:W-:Y:S01]  /*29f00*/  IMAD.IADD R4, R3, 0x1, R4 ;  /* 0x0000000103047824 */ /* 0x000fe200078e0204 */
[----:B------:R-:W-:Y:S02]  /*29f10*/  ULDC UR4, c[0x0][0x2b8] ;  /* 0x0000ae0000047ab9 */ /* 0x000fe40000000800 */
[----:B------:R-:W-:Y:S02]  /*29f20*/  LOP3.LUT R9, R9, 0x38, RZ, 0xc0, !PT ;  /* 0x0000003809097812 */ /* 0x000fe400078ec0ff */
[----:B------:R-:W-:Y:S01]  /*29f30*/  LEA.HI.X R4, R2, UR5, R4, 0x1, P0 ;  /* 0x0000000502047c11 */ /* 0x000fe200080f0c04 */
[----:B------:R-:W-:Y:S01]  /*29f40*/  UMOV UR5, 0xffffffff ;  /* 0xffffffff00057882 */ /* 0x000fe20000000000 */
[----:B------:R-:W-:-:S02]  /*29f50*/  LOP3.LUT R21, R10, 0x7f, RZ, 0xc0, !PT ;  /* 0x0000007f0a157812 */ /* 0x000fc400078ec0ff */
[----:B------:R-:W-:Y:S02]  /*29f60*/  ISETP.GE.AND P1, PT, R9, UR4, PT ;  /* 0x0000000409007c0c */ /* 0x000fe4000bf26270 */
[----:B------:R-:W-:Y:S01]  /*29f70*/  SHF.R.U32.HI R10, RZ, 0x3, R21 ;  /* 0x00000003ff0a7819 */ /* 0x000fe20000011615 */
[----:B0-----:R-:W-:Y:S10]  /*29f80*/  BRA.DIV UR5, `(.L_x_12197) ;  /* 0x0000005e05347947 */ /* 0x001ff4000b800000 */
        /* <DEDUP_REMOVED lines=74> */
.L_x_12385:
        /* <DEDUP_REMOVED lines=10> */
.L_x_12198:
        /* <DEDUP_REMOVED lines=18> */
.L_x_12386:
[----:B------:R-:W-:Y:S05]  /*2a5f0*/  BSYNC B0 ;  /* 0x0000000000007941 */ /* 0x000fea0003800000 */
.L_x_12199:
[----:B------:R-:W-:-:S05]  /*2a600*/  IMAD.U32 R0, RZ, RZ, UR38 ;  /* 0x00000026ff007e24 */ /* 0x000fca000f8e00ff */
[----:B------:R-:W-:-:S13]  /*2a610*/  ISETP.NE.AND P0, PT, R0, 0x3, PT ;  /* 0x000000030000780c */ /* 0x000fda0003f05270 */
[----:B------:R-:W-:Y:S05]  /*2a620*/  @!P0 BRA `(.L_x_12201) ;  /* 0x0000000000048947 */ /* 0x000fea0003800000 */
[----:B------:R-:W-:Y:S01]  /*2a630*/  BPT.TRAP 0x1 ;  /* 0x000000040000795c */ /* 0x000fe20000300000 */
.L_x_12201:
[----:B------:R-:W-:Y:S01]  /*2a640*/  SHF.L.U32 R0, R26, 0x1f, RZ ;  /* 0x0000001f1a007819 */ /* 0x000fe200000006ff */
[----:B------:R-:W-:Y:S03]  /*2a650*/  BSSY B0, `(.L_x_12202) ;  /* 0x0000003000007945 */ /* 0x000fe60003800000 */
[----:B------:R-:W1:Y:S02]  /*2a660*/  SYNCS.PHASECHK.TRANS64.TRYWAIT P0, [R33+URZ+0x22860], R0 ;  /* 0x02286000210075a7 */ /* 0x000e64000800017f */
[----:B-1----:R-:W-:Y:S05]  /*2a670*/  @!P0 BRA `(.L_x_12203) ;  /* 0x0000006000308947 */ /* 0x002fea0003800000 */
.L_x_12387:
[----:B------:R-:W-:Y:S05]  /*2a680*/  BSYNC B0 ;  /* 0x0000000000007941 */ /* 0x000fea0003800000 */
.L_x_12202:
        /* <DEDUP_REMOVED lines=93> */
.L_x_12401:
[C---:B------:R-:W-:Y:S02]  /*2ac60*/  ISETP.LT.OR P3, PT, R17.reuse, 0x51, P3 ;  /* 0x000000511100780c */ /* 0x040fe40001f61670 */
[C---:B------:R-:W-:Y:S02]  /*2ac70*/  ISETP.LT.OR P2, PT, R17.reuse, 0x51, !P2 ;  /* 0x000000511100780c */ /* 0x040fe40005741670 */
[C---:B------:R-:W-:Y:S02]  /*2ac80*/  ISETP.LT.OR P1, PT, R17.reuse, 0x51, !P1 ;  /* 0x000000511100780c */ /* 0x040fe40004f21670 */
        /* <DEDUP_REMOVED lines=12> */
.L_x_12205:
        /* <DEDUP_REMOVED lines=11> */
.L_x_12206:
[----:B------:R-:W2:Y:S01]  /*2ae00*/  LDL.LU R2, [R1+0x41c] ;  /* 0x00041c0001027983 */ /* 0x000ea20000300800 */
[----:B------:R0:W-:Y:S01]  /*2ae10*/  SYNCS.ARRIVE.TRANS64.A1T0 RZ, [R33+URZ+0x22850], RZ ;  /* 0x022850ff21ff79a7 */ /* 0x0001e2000810003f */
[----:B------:R-:W-:Y:S01]  /*2ae20*/  BSSY B0, `(.L_x_12207) ;  /* 0x00000dc000007945 */ /* 0x000fe20003800000 */
[----:B--2---:R-:W-:-:S05]  /*2ae30*/  VIADD R10, R2, 0xfffffffe ;  /* 0xfffffffe020a7836 */ /* 0x004fca0000000000 */
[----:B------:R-:W-:-:S13]  /*2ae40*/  ISETP.GE.AND P0, PT, R10, R30, PT ;  /* 0x0000001e0a00720c */ /* 0x000fda0003f06270 */
[----:B0-----:R-:W-:Y:S05]  /*2ae50*/  @!P0 BRA `(.L_x_12208) ;  /* 0x0000000c00608947 */ /* 0x001fea0003800000 */
.L_x_12221:
[----:B0-----:R-:W0:Y:S01]  /*2ae60*/  S2R R2, SR_TID.X ;  /* 0x0000000000027919 */ /* 0x001e220000002100 */
[----:B------:R-:W1:Y:S01]  /*2ae70*/  LDC R8, c[0x0][0x430] ;  /* 0x00010c00ff087b82 */ /* 0x000e620000000800 */
[----:B------:R-:W-:Y:S01]  /*2ae80*/  IMAD R9, R10, 0x60, R31 ;  /* 0x000000600a097824 */ /* 0x000fe200078e021f */
[----:B--2---:R-:W2:Y:S01]  /*2ae90*/  S2R R3, SR_TID.X ;  /* 0x0000000000037919 */ /* 0x004ea20000002100 */
        /* <DEDUP_REMOVED lines=12> */
[----:B---3--:R-:W3:Y:S01]  /*2af60*/  @!P1 LDC.64 R6, c[0x0][0x418] ;  /* 0x00010600ff069b82 */ /* 0x008ee20000000a00 */
[----:B-1----:R-:W-:-:S05]  /*2af70*/  @P0 IMAD.HI.U32 R2, R9, R2, RZ ;  /* 0x0000000209020227 */ /* 0x002fca00078e00ff */
[----:B0-----:R-:W-:-:S04]  /*2af80*/  @P0 SHF.R.U32.HI R11, RZ, R3, R2 ;  /* 0x00000003ff0b0219 */ /* 0x001fc80000011602 */
[----:B------:R-:W-:Y:S01]  /*2af90*/  @!P1 SHF.R.S32.HI R3, RZ, 0x1f, R11 ;  /* 0x0000001fff039819 */ /* 0x000fe2000001140b */
[----:B--2---:R-:W-:-:S04]  /*2afa0*/  @!P1 IMAD R2, R32, R4, RZ ;  /* 0x0000000420029224 */ /* 0x004fc800078e02ff */
[----:B------:R-:W-:Y:S02]  /*2afb0*/  @!P1 IMAD R5, R28, R5, R2 ;  /* 0x000000051c059224 */ /* 0x000fe400078e0202 */
[----:B------:R-:W-:-:S04]  /*2afc0*/  @!P1 IMAD.MOV.U32 R2, RZ, RZ, R11 ;  /* 0x000000ffff029224 */ /* 0x000fc800078e000b */
[----:B------:R-:W-:-:S04]  /*2afd0*/  @!P1 IMAD.WIDE.U32 R2, R28, R4, R2 ;  /* 0x000000041c029225 */ /* 0x000fc800078e0002 */
[----:B------:R-:W-:Y:S01]  /*2afe0*/  @!P1 IMAD.IADD R5, R5, 0x1, R3 ;  /* 0x0000000105059824 */ /* 0x000fe200078e0203 */
[C---:B---3--:R-:W-:Y:S01]  /*2aff0*/  @!P1 LEA R6, P0, R2.reuse, R6, 0x2 ;  /* 0x0000000602069211 */ /* 0x048fe200078010ff */
[----:B------:R-:W-:Y:S02]  /*2b000*/  IMAD.MOV.U32 R4, RZ, RZ, RZ ;  /* 0x000000ffff047224 */ /* 0x000fe400078e00ff */
[----:B------:R-:W-:Y:S01]  /*2b010*/  IMAD.U32 R12, RZ, RZ, UR38 ;  /* 0x00000026ff0c7e24 */ /* 0x000fe2000f8e00ff */
        /* <DEDUP_REMOVED lines=8> */
[----:B------:R-:W-:Y:S01]  /*2b0a0*/  IMAD.MOV.U32 R3, RZ, RZ, R10 ;  /* 0x000000ffff037224 */ /* 0x000fe200078e000a */
[----:B------:R-:W-:Y:S01]  /*2b0b0*/  SEL R25, R25, RZ, P0 ;  /* 0x000000ff19197207 */ /* 0x000fe20000000000 */
[----:B------:R-:W-:-:S02]  /*2b0c0*/  IMAD R5, R8, R5, R9 ;  /* 0x0000000508057224 */ /* 0x000fc400078e0209 */
[----:B------:R-:W-:Y:S01]  /*2b0d0*/  VIADD R10, R10, 0xffffffff ;  /* 0xffffffff0a0a7836 */ /* 0x000fe20000000000 */
[----:B------:R-:W-:Y:S01]  /*2b0e0*/  ISETP.GT.AND P2, PT, R3, R30, PT ;  /* 0x0000001e0300720c */ /* 0x000fe20003f44270 */
[----:B0-----:R-:W-:-:S12]  /*2b0f0*/  @!P1 BRA `(.L_x_12209) ;  /* 0x0000000000049947 */ /* 0x001fd80003800000 */
[----:B------:R-:W-:Y:S01]  /*2b100*/  BPT.TRAP 0x1 ;  /* 0x000000040000795c */ /* 0x000fe20000300000 */
.L_x_12209:
[----:B------:R-:W-:Y:S01]  /*2b110*/  IMAD R6, R25, 0x8, R22 ;  /* 0x0000000819067824 */ /* 0x000fe200078e0216 */
[----:B------:R-:W-:Y:S01]  /*2b120*/  SHF.L.U32 R21, R26, 0x1f, RZ ;  /* 0x0000001f1a157819 */ /* 0x000fe200000006ff */
[----:B------:R-:W-:Y:S01]  /*2b130*/  BSSY B1, `(.L_x_12210) ;  /* 0x0000004000017945 */ /* 0x000fe20003800000 */
[----:B------:R-:W-:Y:S02]  /*2b140*/  SHF.R.S32.HI R17, RZ, 0x1f, R5 ;  /* 0x0000001fff117819 */ /* 0x000fe40000011405 */
[----:B------:R-:W0:Y:S02]  /*2b150*/  SYNCS.PHASECHK.TRANS64.TRYWAIT P0, [R6+URZ+0x22840], R21 ;  /* 0x02284015060075a7 */ /* 0x000e24000800017f */
[----:B0-----:R-:W-:Y:S05]  /*2b160*/  @!P0 BRA `(.L_x_12211) ;  /* 0x0000005c00d08947 */ /* 0x001fea0003800000 */
.L_x_12402:
[----:B------:R-:W-:Y:S05]  /*2b170*/  BSYNC B1 ;  /* 0x0000000000017941 */ /* 0x000fea0003800000 */
.L_x_12210:
        /* <DEDUP_REMOVED lines=50> */
.L_x_12416:
        /* <DEDUP_REMOVED lines=8> */
.L_x_12213:
        /* <DEDUP_REMOVED lines=11> */
.L_x_12214:
[----:B------:R2:W-:Y:S01]  /*2b5d0*/  SYNCS.ARRIVE.TRANS64.A1T0 RZ, [R6+URZ+0x22830], RZ ;  /* 0x022830ff06ff79a7 */ /* 0x0005e2000810003f */
[----:B------:R-:W-:Y:S05]  /*2b5e0*/  @!P3 BRA `(.L_x_12215) ;  /* 0x000000000004b947 */ /* 0x000fea0003800000 */
[----:B------:R-:W-:Y:S01]  /*2b5f0*/  BPT.TRAP 0x1 ;  /* 0x000000040000795c */ /* 0x000fe20000300000 */
.L_x_12215:
[----:B------:R-:W3:Y:S01]  /*2b600*/  SYNCS.PHASECHK.TRANS64.TRYWAIT P0, [R6+URZ+0x22860], R21 ;  /* 0x02286015060075a7 */ /* 0x000ee2000800017f */
[----:B------:R-:W-:Y:S04]  /*2b610*/  BSSY B1, `(.L_x_12216) ;  /* 0x0000002000017945 */ /* 0x000fe80003800000 */
[----:B---3--:R-:W-:Y:S05]  /*2b620*/  @!P0 BRA `(.L_x_12217) ;  /* 0x0000006000588947 */ /* 0x008fea0003800000 */
.L_x_12417:
[----:B------:R-:W-:Y:S05]  /*2b630*/  BSYNC B1 ;  /* 0x0000000000017941 */ /* 0x000fea0003800000 */
.L_x_12216:
[----:B------:R-:W-:Y:S01]  /*2b640*/  ULDC.64 UR4, c[0x0][0x328] ;  /* 0x0000ca0000047ab9 */ /* 0x000fe20000000a00 */
[----:B------:R-:W-:Y:S01]  /*2b650*/  ULDC.64 UR6, c[0x0][0x318] ;  /* 0x0000c60000067ab9 */ /* 0x000fe20000000a00 */
[----:B------:R-:W-:Y:S01]  /*2b660*/  IMAD R2, R17, UR4, RZ ;  /* 0x0000000411027c24 */ /* 0x000fe2000f8e02ff */
[C---:B------:R-:W-:Y:S02]  /*2b670*/  LOP3.LUT P5, RZ, R23.reuse, 0x10, RZ, 0xc0, !PT ;  /* 0x0000001017ff7812 */ /* 0x040fe400078ac0ff */
        /* <DEDUP_REMOVED lines=16> */
[----:B-1----:R-:W-:-:S04]  /*2b780*/  LEA R8, P0, R2, UR6, 0x1 ;  /* 0x0000000602087c11 */ /* 0x002fc8000f8008ff */
[----:B------:R-:W-:Y:S01]  /*2b790*/  LEA.HI.X R9, R2, UR7, R9, 0x1, P0 ;  /* 0x0000000702097c11 */ /* 0x000fe200080f0c09 */
[----:B------:R-:W-:Y:S08]  /*2b7a0*/  BRA.DIV UR4, `(.L_x_12218) ;  /* 0x00000062040c7947 */ /* 0x000ff0000b800000 */
[----:B------:R-:W1:Y:S01]  /*2b7b0*/  SHFL.IDX PT, R14, R8, RZ, 0x181f ;  /* 0x00181fff080e7589 */ /* 0x000e6200000e0000 */
[----:B------:R-:W-:-:S03]  /*2b7c0*/  IMAD R7, R7, 0x2, R22 ;  /* 0x0000000207077824 */ /* 0x000fc600078e0216 */
[----:B------:R-:W4:Y:S04]  /*2b7d0*/  SHFL.IDX PT, R3, R9, RZ, 0x181f ;  /* 0x00181fff09037589 */ /* 0x000f2800000e0000 */
[----:B------:R-:W-:Y:S04]  /*2b7e0*/  SHFL.IDX PT, R5, R9, 0x1, 0x181f ;  /* 0x00381f0009057f89 */ /* 0x000fe800000e0000 */
[----:B------:R-:W-:Y:S01]  /*2b7f0*/  SHFL.IDX PT, R17, R9, 0x2, 0x181f ;  /* 0x00581f0009117f89 */ /* 0x000fe200000e0000 */
[----:B-1----:R-:W-:-:S03]  /*2b800*/  IADD3 R2, P0, R14, R0, RZ ;  /* 0x000000000e027210 */ /* 0x002fc60007f1e0ff */
[----:B------:R-:W1:Y:S02]  /*2b810*/  SHFL.IDX PT, R14, R8, 0x1, 0x181f ;  /* 0x00381f00080e7f89 */ /* 0x000e6400000e0000 */
[----:B----4-:R-:W-:-:S05]  /*2b820*/  IMAD.X R3, RZ, RZ, R3, P0 ;  /* 0x000000ffff037224 */ /* 0x010fca00000e0603 */
[----:B------:R-:W-:Y:S04]  /*2b830*/  LDGSTS.E.BYPASS.LTC128B.128 [R7+0x400], desc[UR42][R2.64], !P5 ;  /* 0x0040000002077fae */ /* 0x000fe8000e901d6a */
[----:B------:R-:W-:Y:S04]  /*2b840*/  LDGSTS.E.BYPASS.LTC128B.128 [R7+0x3400], desc[UR42][R2.64+0x80], !P4 ;  /* 0x0340008002077fae */ /* 0x000fe8000e101d6a */
[----:B------:R-:W-:Y:S04]  /*2b850*/  LDGSTS.E.BYPASS.LTC128B.128 [R7+0x6400], desc[UR42][R2.64+0x100], !P3 ;  /* 0x0640010002077fae */ /* 0x000fe8000d901d6a */
[----:B------:R4:W-:Y:S01]  /*2b860*/  LDGSTS.E.BYPASS.LTC128B.128 [R7+0x9400], desc[UR42][R2.64+0x180], !P1 ;  /* 0x0940018002077fae */ /* 0x0009e2000c901d6a */
[----:B-1----:R-:W-:-:S03]  /*2b870*/  IADD3 R4, P0, R14, R0, RZ ;  /* 0x000000000e047210 */ /* 0x002fc60007f1e0ff */
[----:B------:R-:W4:Y:S02]  /*2b880*/  SHFL.IDX PT, R14, R8, 0x2, 0x181f ;  /* 0x00581f00080e7f89 */ /* 0x000f2400000e0000 */
[----:B------:R-:W-:-:S05]  /*2b890*/  IMAD.X R5, RZ, RZ, R5, P0 ;  /* 0x000000ffff057224 */ /* 0x000fca00000e0605 */
[----:B------:R-:W-:Y:S04]  /*2b8a0*/  LDGSTS.E.BYPASS.LTC128B.128 [R7+0xc00], desc[UR42][R4.64], !P5 ;  /* 0x00c0000004077fae */ /* 0x000fe8000e901d6a */
[----:B------:R-:W-:Y:S04]  /*2b8b0*/  LDGSTS.E.BYPASS.LTC128B.128 [R7+0x3c00], desc[UR42][R4.64+0x80], !P4 ;  /* 0x03c0008004077fae */ /* 0x000fe8000e101d6a */
[----:B------:R-:W-:Y:S04]  /*2b8c0*/  LDGSTS.E.BYPASS.LTC128B.128 [R7+0x6c00], desc[UR42][R4.64+0x100], !P3 ;  /* 0x06c0010004077fae */ /* 0x000fe8000d901d6a */
[----:B------:R1:W-:Y:S01]  /*2b8d0*/  LDGSTS.E.BYPASS.LTC128B.128 [R7+0x9c00], desc[UR42][R4.64+0x180], !P1 ;  /* 0x09c0018004077fae */ /* 0x0003e2000c901d6a */
[----:B----4-:R-:W-:-:S03]  /*2b8e0*/  IADD3 R2, P0, R14, R0, RZ ;  /* 0x000000000e027210 */ /* 0x010fc60007f1e0ff */
[----:B------:R-:W4:Y:S02]  /*2b8f0*/  SHFL.IDX PT, R14, R8, 0x3, 0x181f ;  /* 0x00781f00080e7f89 */ /* 0x000f2400000e0000 */
[----:B------:R-:W-:Y:S02]  /*2b900*/  IMAD.X R3, RZ, RZ, R17, P0 ;  /* 0x000000ffff037224 */ /* 0x000fe400000e0611 */
[----:B------:R-:W-:Y:S04]  /*2b910*/  SHFL.IDX PT, R17, R9, 0x4, 0x181f ;  /* 0x00981f0009117f89 */ /* 0x000fe800000e0000 */
[----:B-1----:R-:W1:Y:S04]  /*2b920*/  SHFL.IDX PT, R5, R9, 0x3, 0x181f ;  /* 0x00781f0009057f89 */ /* 0x002e6800000e0000 */
[----:B------:R-:W-:Y:S04]  /*2b930*/  LDGSTS.E.BYPASS.LTC128B.128 [R7+0x1400], desc[UR42][R2.64], !P5 ;  /* 0x0140000002077fae */ /* 0x000fe8000e901d6a */
[----:B------:R-:W-:Y:S04]  /*2b940*/  LDGSTS.E.BYPASS.LTC128B.128 [R7+0x4400], desc[UR42][R2.64+0x80], !P4 ;  /* 0x0440008002077fae */ /* 0x000fe8000e101d6a */
[----:B------:R-:W-:Y:S01]  /*2b950*/  LDGSTS.E.BYPASS.LTC128B.128 [R7+0x7400], desc[UR42][R2.64+0x100], !P3 ;  /* 0x0740010002077fae */ /* 0x000fe2000d901d6a */
[----:B----4-:R-:W-:-:S03]  /*2b960*/  IADD3 R4, P0, R14, R0, RZ ;  /* 0x000000000e047210 */ /* 0x010fc60007f1e0ff */
[----:B------:R4:W-:Y:S04]  /*2b970*/  LDGSTS.E.BYPASS.LTC128B.128 [R7+0xa400], desc[UR42][R2.64+0x180], !P1 ;  /* 0x0a40018002077fae */ /* 0x0009e8000c901d6a */
[----:B------:R-:W4:Y:S01]  /*2b980*/  SHFL.IDX PT, R14, R8, 0x4, 0x181f ;  /* 0x00981f00080e7f89 */ /* 0x000f2200000e0000 */
[----:B-1----:R-:W-:-:S03]  /*2b990*/  IMAD.X R5, RZ, RZ, R5, P0 ;  /* 0x000000ffff057224 */ /* 0x002fc600000e0605 */
[----:B------:R-:W1:Y:S04]  /*2b9a0*/  SHFL.IDX PT, R9, R9, 0x5, 0x181f ;  /* 0x00b81f0009097f89 */ /* 0x000e6800000e0000 */
[----:B------:R0:W-:Y:S04]  /*2b9b0*/  LDGSTS.E.BYPASS.LTC128B.128 [R7+0x1c00], desc[UR42][R4.64], !P5 ;  /* 0x01c0000004077fae */ /* 0x0001e8000e901d6a */
[----:B------:R0:W-:Y:S04]  /*2b9c0*/  LDGSTS.E.BYPASS.LTC128B.128 [R7+0x4c00], desc[UR42][R4.64+0x80], !P4 ;  /* 0x04c0008004077fae */ /* 0x0001e8000e101d6a */
[----:B------:R0:W-:Y:S04]  /*2b9d0*/  LDGSTS.E.BYPASS.LTC128B.128 [R7+0x7c00], desc[UR42][R4.64+0x100], !P3 ;  /* 0x07c0010004077fae */ /* 0x0001e8000d901d6a */
[----:B------:R0:W-:Y:S01]  /*2b9e0*/  LDGSTS.E.BYPASS.LTC128B.128 [R7+0xac00], desc[UR42][R4.64+0x180], !P1 ;  /* 0x0ac0018004077fae */ /* 0x0001e2000c901d6a */
[----:B----4-:R-:W-:-:S03]  /*2b9f0*/  IADD3 R2, P0, R14, R0, RZ ;  /* 0x000000000e027210 */ /* 0x010fc60007f1e0ff */
[----:B------:R0:W4:Y:S02]  /*2ba00*/  SHFL.IDX PT, R14, R8, 0x5, 0x181f ;  /* 0x00b81f00080e7f89 */ /* 0x00012400000e0000 */
[----:B------:R-:W-:-:S05]  /*2ba10*/  IMAD.X R3, RZ, RZ, R17, P0 ;  /* 0x000000ffff037224 */ /* 0x000fca00000e0611 */
[----:B------:R0:W-:Y:S04]  /*2ba20*/  LDGSTS.E.BYPASS.LTC128B.128 [R7+0x2400], desc[UR42][R2.64], !P5 ;  /* 0x0240000002077fae */ /* 0x0001e8000e901d6a */
[----:B------:R0:W-:Y:S04]  /*2ba30*/  LDGSTS.E.BYPASS.LTC128B.128 [R7+0x5400], desc[UR42][R2.64+0x80], !P4 ;  /* 0x0540008002077fae */ /* 0x0001e8000e101d6a */
[----:B------:R0:W-:Y:S04]  /*2ba40*/  LDGSTS.E.BYPASS.LTC128B.128 [R7+0x8400], desc[UR42][R2.64+0x100], !P3 ;  /* 0x0840010002077fae */ /* 0x0001e8000d901d6a */
[----:B-1----:R0:W-:Y:S02]  /*2ba50*/  LDGSTS.E.BYPASS.LTC128B.128 [R7+0xb400], desc[UR42][R2.64+0x180], !P1 ;  /* 0x0b40018002077fae */ /* 0x0021e4000c901d6a */
.L_x_12431:
        /* <DEDUP_REMOVED lines=11> */
.L_x_12219:
        /* <DEDUP_REMOVED lines=11> */
.L_x_12220:
[----:B------:R0:W-:Y:S01]  /*2bbc0*/  SYNCS.ARRIVE.TRANS64.A1T0 RZ, [R6+URZ+0x22850], RZ ;  /* 0x022850ff06ff79a7 */ /* 0x0001e2000810003f */
[----:B------:R-:W-:Y:S05]  /*2bbd0*/  @P2 BRA `(.L_x_12221) ;  /* 0xfffffff000a02947 */ /* 0x000fea000383ffff */
.L_x_12208:
[----:B------:R-:W-:Y:S05]  /*2bbe0*/  BSYNC B0 ;  /* 0x0000000000007941 */ /* 0x000fea0003800000 */
.L_x_12207:
[----:B------:R-:W1:Y:S01]  /*2bbf0*/  S2R R2, SR_TID.X ;  /* 0x0000000000027919 */ /* 0x000e620000002100 */
[----:B------:R-:W-:Y:S01]  /*2bc00*/  VIADD R25, R25, 0x1 ;  /* 0x0000000119197836 */ /* 0x000fe20000000000 */
[----:B------:R-:W-:Y:S04]  /*2bc10*/  BSSY B0, `(.L_x_12222) ;  /* 0x0000012000007945 */ /* 0x000fe80003800000 */
[----:B------:R-:W-:-:S04]  /*2bc20*/  ISETP.NE.AND P0, PT, R25, 0x2, PT ;  /* 0x000000021900780c */ /* 0x000fc80003f05270 */
[----:B------:R-:W-:Y:S02]  /*2bc30*/  SEL R5, RZ, 0x1, P0 ;  /* 0x00000001ff057807 */ /* 0x000fe40000000000 */
        /* <DEDUP_REMOVED lines=10> */
[----:B------:R-:W1:Y:S02]  /*2bce0*/  S2R R4, SR_LTMASK ;  /* 0x0000000000047919 */ /* 0x000e640000003900 */
[----:B-1----:R-:W-:-:S04]  /*2bcf0*/  LOP3.LUT R4, R4, UR4, RZ, 0xc0, !PT ;  /* 0x0000000404047c12 */ /* 0x002fc8000f8ec0ff */
[----:B------:R-:W1:Y:S01]  /*2bd00*/  POPC R9, R4 ;  /* 0x0000000400097309 */ /* 0x000e620000000000 */
[----:B----4-:R-:W1:Y:S02]  /*2bd10*/  SHFL.IDX PT, R0, R3, R0, 0x1f ;  /* 0x00001f0003007589 */ /* 0x010e6400000e0000 */
[----:B-1----:R-:W-:-:S07]  /*2bd20*/  IADD3 R16, R0, UR37, R9 ;  /* 0x0000002500107c10 */ /* 0x002fce000fffe009 */
.L_x_12223:
[----:B------:R-:W-:Y:S05]  /*2bd30*/  BSYNC B0 ;  /* 0x0000000000007941 */ /* 0x000fea0003800000 */
.L_x_12222:
[----:B------:R-:W-:Y:S02]  /*2bd40*/  LOP3.LUT R26, R26, R5, RZ, 0x3c, !PT ;  /* 0x000000051a1a7212 */ /* 0x000fe400078e3cff */
[----:B------:R-:W-:-:S07]  /*2bd50*/  SEL R25, R25, RZ, P0 ;  /* 0x000000ff19197207 */ /* 0x000fce0000000000 */
.L_x_12182:
[----:B------:R-:W-:Y:S05]  /*2bd60*/  BSYNC B7 ;  /* 0x0000000000077941 */ /* 0x000fea0003800000 */
.L_x_12180:
[----:B------:R-:W-:-:S13]  /*2bd70*/  LOP3.LUT P0, RZ, R23, 0x80, RZ, 0xc0, !PT ;  /* 0x0000008017ff7812 */ /* 0x000fda000780c0ff */
[----:B------:R-:W-:Y:S05]  /*2bd80*/  @!P0 BRA `(.L_x_12224) ;  /* 0x0000000000248947 */ /* 0x000fea0003800000 */
[----:B------:R-:W-:Y:S05]  /*2bd90*/  WARPSYNC.ALL ;  /* 0x0000000000007948 */ /* 0x000fea0003800000 */
[----:B------:R-:W1:Y:S08]  /*2bda0*/  S2UR UR5, SR_CgaCtaId ;  /* 0x00000000000579c3 */ /* 0x000e700000008800 */
[----:B------:R-:W-:Y:S06]  /*2bdb0*/  BAR.SYNC.DEFER_BLOCKING 0x5, 0x180 ;  /* 0x0146000000007b1d */ /* 0x000fec0000010000 */
[----:B------:R-:W-:-:S02]  /*2bdc0*/  UMOV UR4, 0x400 ;  /* 0x0000040000047882 */ /* 0x000fc40000000000 */
[----:B-1----:R-:W-:-:S06]  /*2bdd0*/  ULEA UR4, UR5, UR4, 0x18 ;  /* 0x0000000405047291 */ /* 0x002fcc000f8ec03f */
[----:B------:R-:W-:-:S05]  /*2bde0*/  IMAD.U32 R22, RZ, RZ, UR4 ;  /* 0x00000004ff167e24 */ /* 0x000fca000f8e00ff */
[----:B------:R1:W4:Y:S01]  /*2bdf0*/  LDS.128 R16, [R22+0x228d0] ;  /* 0x0228d00016107984 */ /* 0x0003220000000c00 */
[----:B------:R-:W-:Y:S06]  /*2be00*/  BAR.ARV 0x4, 0x180 ;  /* 0x0106000000007b1d */ /* 0x000fec0000002000 */
[----:B------:R-:W-:Y:S05]  /*2be10*/  BRA `(.L_x_12225) ;  /* 0x0000000c00d47947 */ /* 0x000fea0003800000 */
.L_x_12224:
        /* <DEDUP_REMOVED lines=8> */
[----:B------:R-:W1:Y:S08]  /*2bea0*/  @!P1 LDC.64 R2, c[0x0][0xc80] ;  /* 0x00032000ff029b82 */ /* 0x000e700000000a00 */
[----:B------:R-:W4:Y:S01]  /*2beb0*/  @!P1 LDC.64 R4, c[0x0][0xc78] ;  /* 0x00031e00ff049b82 */ /* 0x000f220000000a00 */
[----:B-1----:R-:W-:-:S05]  /*2bec0*/  @!P1 IMAD.WIDE R2, R7, 0x4, R2 ;  /* 0x0000000407029825 */ /* 0x002fca00078e0202 */
[----:B0-23--:R4:W2:Y:S02]  /*2bed0*/  @!P1 LDG.E R6, desc[UR42][R2.64] ;  /* 0x0000002a02069981 */ /* 0x00d8a4000c1e1900 */
[----:B----4-:R-:W-:-:S05]  /*2bee0*/  @!P1 IMAD.WIDE R2, R7, 0x4, R4 ;  /* 0x0000000407029825 */ /* 0x010fca00078e0204 */
        /* <DEDUP_REMOVED lines=30> */
.L_x_12441:
[----:B------:R-:W-:Y:S02]  /*2c0d0*/  ULDC UR4, c[0x0][0xc38] ;  /* 0x00030e0000047ab9 */ /* 0x000fe40000000800 */
[----:B------:R-:W-:-:S04]  /*2c0e0*/  IMAD.U32 R5, RZ, RZ, UR4 ;  /* 0x00000004ff057e24 */ /* 0x000fc8000f8e00ff */
[----:B-1----:R-:W-:-:S04]  /*2c0f0*/  IMAD R14, R14, R5, RZ ;  /* 0x000000050e0e7224 */ /* 0x002fc800078e02ff */
[----:B------:R-:W-:-:S05]  /*2c100*/  IMAD.IADD R7, R7, 0x1, R14 ;  /* 0x0000000107077824 */ /* 0x000fca00078e020e */
[----:B------:R-:W-:-:S13]  /*2c110*/  ISETP.GT.AND P6, PT, R7, R0, PT ;  /* 0x000000000700720c */ /* 0x000fda0003fc4270 */
[----:B------:R-:W-:Y:S05]  /*2c120*/  @P6 BRA `(.L_x_12227) ;  /* 0x0000000000a46947 */ /* 0x000fea0003800000 */
.L_x_12230:
        /* <DEDUP_REMOVED lines=35> */
.L_x_12449:
[----:B------:R-:W-:Y:S02]  /*2c360*/  ULDC UR4, c[0x0][0xc38] ;  /* 0x00030e0000047ab9 */ /* 0x000fe40000000800 */
[----:B------:R-:W-:-:S04]  /*2c370*/  IMAD.U32 R5, RZ, RZ, UR4 ;  /* 0x00000004ff057e24 */ /* 0x000fc8000f8e00ff */
[----:B-1----:R-:W-:-:S04]  /*2c380*/  IMAD R14, R14, R5, RZ ;  /* 0x000000050e0e7224 */ /* 0x002fc800078e02ff */
[----:B------:R-:W-:-:S05]  /*2c390*/  IMAD.IADD R7, R14, 0x1, R7 ;  /* 0x000000010e077824 */ /* 0x000fca00078e0207 */
[----:B------:R-:W-:-:S13]  /*2c3a0*/  ISETP.GT.AND P6, PT, R7, R0, PT ;  /* 0x000000000700720c */ /* 0x000fda0003fc4270 */
[----:B------:R-:W-:Y:S05]  /*2c3b0*/  @!P6 BRA `(.L_x_12230) ;  /* 0xfffffffc005ce947 */ /* 0x000fea000383ffff */
.L_x_12227:
        /* <DEDUP_REMOVED lines=10> */
.L_x_12454:
[----:B------:R-:W-:-:S13]  /*2c460*/  ISETP.NE.AND P0, PT, R3, RZ, PT ;  /* 0x000000ff0300720c */ /* 0x000fda0003f05270 */
[----:B------:R-:W-:Y:S05]  /*2c470*/  @!P0 BRA `(.L_x_12232) ;  /* 0x0000000000108947 */ /* 0x000fea0003800000 */
[----:B------:R-:W-:Y:S01]  /*2c480*/  UMOV UR4, 0xffffffff ;  /* 0xffffffff00047882 */ /* 0x000fe20000000000 */
[----:B-1----:R-:W-:Y:S02]  /*2c490*/  VIADD R12, R12, 0xffffffff ;  /* 0xffffffff0c0c7836 */ /* 0x002fe40000000000 */
[----:B------:R-:W-:Y:S05]  /*2c4a0*/  BRA.DIV UR4, `(.L_x_12233) ;  /* 0x0000006204e47947 */ /* 0x000fea000b800000 */
[----:B------:R4:W1:Y:S02]  /*2c4b0*/  SHFL.IDX PT, R6, R2, R12, 0x1f ;  /* 0x00001f0c02067589 */ /* 0x00086400000e0000 */
.L_x_12232:
        /* <DEDUP_REMOVED lines=59> */
.L_x_12234:
        /* <DEDUP_REMOVED lines=60> */
.L_x_12235:
[----:B------:R-:W-:-:S05]  /*2cc30*/  LOP3.LUT R2, RZ, R2, RZ, 0x33, !PT ;  /* 0x00000002ff027212 */ /* 0x000fca00078e33ff */
[----:B------:R-:W-:Y:S01]  /*2cc40*/  IMAD.IADD R17, R17, 0x1, R2 ;  /* 0x0000000111117824 */ /* 0x000fe200078e0202 */
[----:B------:R-:W-:Y:S06]  /*2cc50*/  BRA `(.L_x_12236) ;  /* 0x00000000001c7947 */ /* 0x000fec0003800000 */
.L_x_12228:
[----:B------:R-:W-:Y:S01]  /*2cc60*/  UMOV UR4, URZ ;  /* 0x0000003f00047c82 */ /* 0x000fe20008000000 */
[----:B------:R-:W-:Y:S01]  /*2cc70*/  UMOV UR5, URZ ;  /* 0x0000003f00057c82 */ /* 0x000fe20008000000 */
[----:B------:R-:W-:Y:S01]  /*2cc80*/  ULDC UR6, c[0x0][0xc3c] ;  /* 0x00030f0000067ab9 */ /* 0x000fe20000000800 */
[----:B------:R-:W-:Y:S02]  /*2cc90*/  IMAD.MOV.U32 R16, RZ, RZ, R0 ;  /* 0x000000ffff107224 */ /* 0x000fe400078e0000 */
[----:B------:R-:W-:Y:S02]  /*2cca0*/  IMAD.U32 R17, RZ, RZ, UR4 ;  /* 0x00000004ff117e24 */ /* 0x000fe4000f8e00ff */
[----:B------:R-:W-:Y:S02]  /*2ccb0*/  IMAD.U32 R18, RZ, RZ, UR5 ;  /* 0x00000005ff127e24 */ /* 0x000fe4000f8e00ff */
[----:B------:R-:W-:-:S07]  /*2ccc0*/  IMAD.U32 R19, RZ, RZ, UR6 ;  /* 0x00000006ff137e24 */ /* 0x000fce000f8e00ff */
.L_x_12236:
        /* <DEDUP_REMOVED lines=10> */
.L_x_12225:
[----:B------:R-:W-:Y:S02]  /*2cd70*/  ULDC UR4, c[0x0][0xc3c] ;  /* 0x00030f0000047ab9 */ /* 0x000fe40000000800 */
[----:B----4-:R-:W-:-:S13]  /*2cd80*/  ISETP.GE.AND P0, PT, R19, UR4, PT ;  /* 0x0000000413007c0c */ /* 0x010fda000bf06270 */
[----:B------:R-:W-:Y:S05]  /*2cd90*/  @!P0 BRA `(.L_x_12237) ;  /* 0xffffff9400688947 */ /* 0x000fea000383ffff */
[----:B------:R-:W-:Y:S05]  /*2cda0*/  BSYNC B8 ;  /* 0x0000000000087941 */ /* 0x000fea0003800000 */
.L_x_12118:
[----:B0-----:R-:W4:Y:S01]  /*2cdb0*/  LDL.LU R0, [R1+0x420] ;  /* 0x0004200001007983 */ /* 0x001f220000300800 */
[----:B------:R-:W-:Y:S01]  /*2cdc0*/  BSSY B0, `(.L_x_12238) ;  /* 0x000000b000007945 */ /* 0x000fe20003800000 */
[----:B------:R-:W0:Y:S01]  /*2cdd0*/  S2R R5, SR_CgaCtaId ;  /* 0x0000000000057919 */ /* 0x000e220000008800 */
[----:B----4-:R-:W-:-:S05]  /*2cde0*/  VIADD R0, R0, 0x1 ;  /* 0x0000000100007836 */ /* 0x010fca0000000000 */
        /* <DEDUP_REMOVED lines=8> */
.L_x_12457:
[----:B------:R-:W-:Y:S05]  /*2ce70*/  BSYNC B0 ;  /* 0x0000000000007941 */ /* 0x000fea0003800000 */
.L_x_12238:
[----:B------:R-:W-:-:S03]  /*2ce80*/  UMOV UR4, 0xffffffff ;  /* 0xffffffff00047882 */ /* 0x000fc60000000000 */
[----:B------:R-:W-:Y:S05]  /*2ce90*/  BRA.DIV UR4, `(.L_x_12240) ;  /* 0x0000005a04a47947 */ /* 0x000fea000b800000 */
[----:B0-----:R-:W0:Y:S02]  /*2cea0*/  S2R R0, SR_TID.X ;  /* 0x0000000000007919 */ /* 0x001e240000002100 */
[----:B0-----:R-:W-:-:S04]  /*2ceb0*/  SHF.R.U32.HI R0, RZ, 0x5, R0 ;  /* 0x00000005ff007819 */ /* 0x001fc80000011600 */
[----:B------:R-:W-:-:S05]  /*2cec0*/  LOP3.LUT R0, R0, 0x3, RZ, 0xc0, !PT ;  /* 0x0000000300007812 */ /* 0x000fca00078ec0ff */
[----:B------:R0:W4:Y:S02]  /*2ced0*/  SHFL.IDX PT, R14, R0, RZ, 0x1f ;  /* 0x00001fff000e7589 */ /* 0x00012400000e0000 */
.L_x_12460:
[----:B----4-:R-:W-:-:S13]  /*2cee0*/  ISETP.NE.AND P0, PT, R14, RZ, PT ;  /* 0x000000ff0e00720c */ /* 0x010fda0003f05270 */
[----:B------:R-:W-:Y:S05]  /*2cef0*/  @P0 BRA `(.L_x_11863) ;  /* 0x0000000000880947 */ /* 0x000fea0003800000 */
[----:B------:R-:W-:-:S03]  /*2cf00*/  UMOV UR4, 0xffffffff ;  /* 0xffffffff00047882 */ /* 0x000fc60000000000 */
[----:B------:R-:W-:Y:S05]  /*2cf10*/  BRA.DIV UR4, `(.L_x_12241) ;  /* 0x0000005a04b87947 */ /* 0x000fea000b800000 */
[----:B------:R-:W-:-:S13]  /*2cf20*/  ELECT P6, URZ, PT ;  /* 0x00000000003f782f */ /* 0x000fda00038c0000 */
.L_x_12463:
[----:B------:R-:W-:Y:S05]  /*2cf30*/  @!P6 BRA `(.L_x_11863) ;  /* 0x000000000078e947 */ /* 0x000fea0003800000 */
[----:B------:R-:W-:-:S06]  /*2cf40*/  ULOP3.LUT UR4, UR36, 0x2, URZ, 0xfc, !UPT ;  /* 0x0000000224047892 */ /* 0x000fcc000f8efc3f */
[----:B0-----:R-:W-:-:S05]  /*2cf50*/  IMAD.U32 R0, RZ, RZ, UR4 ;  /* 0x00000004ff007e24 */ /* 0x001fca000f8e00ff */
[----:B------:R-:W-:-:S13]  /*2cf60*/  ISETP.NE.AND P0, PT, R0, 0x3, PT ;  /* 0x000000030000780c */ /* 0x000fda0003f05270 */
[----:B------:R-:W-:Y:S05]  /*2cf70*/  @!P0 BRA `(.L_x_12242) ;  /* 0x0000000000048947 */ /* 0x000fea0003800000 */
[----:B------:R-:W-:Y:S01]  /*2cf80*/  BPT.TRAP 0x1 ;  /* 0x000000040000795c */ /* 0x000fe20000300000 */
.L_x_12242:
[C---:B------:R-:W-:Y:S01]  /*2cf90*/  IMAD R5, R25.reuse, 0x8, R4 ;  /* 0x0000000819057824 */ /* 0x040fe200078e0204 */
[----:B------:R-:W-:Y:S01]  /*2cfa0*/  SHF.L.U32 R0, R26, 0x1f, RZ ;  /* 0x0000001f1a007819 */ /* 0x000fe200000006ff */
[----:B------:R-:W-:-:S03]  /*2cfb0*/  VIADD R25, R25, 0x1 ;  /* 0x0000000119197836 */ /* 0x000fc60000000000 */
[----:B------:R-:W0:Y:S02]  /*2cfc0*/  SYNCS.PHASECHK.TRANS64.TRYWAIT P1, [R5+URZ+0x22840], R0 ;  /* 0x02284000050075a7 */ /* 0x000e24000802017f */
[----:B------:R-:W-:-:S04]  /*2cfd0*/  ISETP.NE.AND P2, PT, R25, 0x2, PT ;  /* 0x000000021900780c */ /* 0x000fc80003f45270 */
[----:B------:R-:W-:Y:S01]  /*2cfe0*/  SEL R3, RZ, 0x1, P2 ;  /* 0x00000001ff037807 */ /* 0x000fe20001000000 */
[----:B0-----:R-:W-:Y:S08]  /*2cff0*/  @!P1 BRA `(.L_x_12243) ;  /* 0x0000005800a09947 */ /* 0x001ff00003800000 */
.L_x_12464:
[----:B------:R-:W-:Y:S02]  /*2d000*/  SEL R25, R25, RZ, P2 ;  /* 0x000000ff19197207 */ /* 0x000fe40001000000 */
[----:B------:R-:W-:Y:S01]  /*2d010*/  LOP3.LUT R2, R26, R3, RZ, 0x3c, !PT ;  /* 0x000000031a027212 */ /* 0x000fe200078e3cff */
[----:B------:R-:W-:Y:S06]  /*2d020*/  @!P0 BRA `(.L_x_12244) ;  /* 0x0000000000048947 */ /* 0x000fec0003800000 */
[----:B------:R-:W-:Y:S01]  /*2d030*/  BPT.TRAP 0x1 ;  /* 0x000000040000795c */ /* 0x000fe20000300000 */
.L_x_12244:
[----:B------:R-:W-:Y:S01]  /*2d040*/  IMAD R25, R25, 0x8, R4 ;  /* 0x0000000819197824 */ /* 0x000fe200078e0204 */
[----:B------:R-:W-:-:S04]  /*2d050*/  SHF.L.U32 R2, R2, 0x1f, RZ ;  /* 0x0000001f02027819 */ /* 0x000fc800000006ff */
[----:B------:R-:W4:Y:S02]  /*2d060*/  SYNCS.PHASECHK.TRANS64.TRYWAIT P1, [R25+URZ+0x22840], R2 ;  /* 0x02284002190075a7 */ /* 0x000f24000802017f */
[----:B----4-:R-:W-:Y:S05]  /*2d070*/  @!P1 BRA `(.L_x_12245) ;  /* 0x0000005800949947 */ /* 0x010fea0003800000 */
.L_x_12465:
[----:B------:R-:W-:Y:S05]  /*2d080*/  @!P0 BRA `(.L_x_12246) ;  /* 0x0000000000048947 */ /* 0x000fea0003800000 */
[----:B------:R-:W-:Y:S01]  /*2d090*/  BPT.TRAP 0x1 ;  /* 0x000000040000795c */ /* 0x000fe20000300000 */
.L_x_12246:
[----:B------:R-:W5:Y:S02]  /*2d0a0*/  SYNCS.PHASECHK.TRANS64.TRYWAIT P1, [R5+URZ+0x22860], R0 ;  /* 0x02286000050075a7 */ /* 0x000f64000802017f */
[----:B-----5:R-:W-:Y:S05]  /*2d0b0*/  @!P1 BRA `(.L_x_12247) ;  /* 0x0000005800989947 */ /* 0x020fea0003800000 */
.L_x_12466:
[----:B------:R-:W-:Y:S05]  /*2d0c0*/  @!P0 BRA `(.L_x_12248) ;  /* 0x0000000000048947 */ /* 0x000fea0003800000 */
[----:B------:R-:W-:Y:S01]  /*2d0d0*/  BPT.TRAP 0x1 ;  /* 0x000000040000795c */ /* 0x000fe20000300000 */
.L_x_12248:
[----:B------:R0:W0:Y:S02]  /*2d0e0*/  SYNCS.PHASECHK.TRANS64.TRYWAIT P0, [R25+URZ+0x22860], R2 ;  /* 0x02286002190075a7 */ /* 0x000024000800017f */
[----:B0-----:R-:W-:Y:S05]  /*2d0f0*/  @!P0 NANOSLEEP.SYNCS 0x989680 ;  /* 0x009896800000895d */ /* 0x001fea0003900000 */
[----:B------:R-:W0:Y:S02]  /*2d100*/  @!P0 SYNCS.PHASECHK.TRANS64 P0, [R25+URZ+0x22860], R2 ;  /* 0x02286002190085a7 */ /* 0x000e24000800007f */
[----:B0-----:R-:W-:Y:S05]  /*2d110*/  @!P0 BRA `(.L_x_12248) ;  /* 0xfffffffc00f08947 */ /* 0x001fea000383ffff */
.L_x_11863:
[----:B------:R-:W-:Y:S05]  /*2d120*/  BSYNC B9 ;  /* 0x0000000000097941 */ /* 0x000fea0003800000 */
.L_x_11860:
[----:B------:R-:W-:Y:S05]  /*2d130*/  EXIT ;  /* 0x000000000000794d */ /* 0x000fea0003800000 */
.L_x_11891:
[----:B0-----:R0:W1:Y:S02]  /*2d140*/  SYNCS.PHASECHK.TRANS64.TRYWAIT P5, [R67+URZ+0x22890], R80 ;  /* 0x02289050430075a7 */ /* 0x00106400080a017f */
[----:B-1----:R-:W-:Y:S05]  /*2d150*/  @!P5 NANOSLEEP.SYNCS 0x989680 ;  /* 0x009896800000d95d */ /* 0x002fea0003900000 */
[----:B------:R-:W1:Y:S02]  /*2d160*/  @!P5 SYNCS.PHASECHK.TRANS64 P5, [R67+URZ+0x22890], R80 ;  /* 0x022890504300d5a7 */ /* 0x000e6400080a007f */
[----:B-1----:R-:W-:Y:S05]  /*2d170*/  @!P5 BRA `(.L_x_11891) ;  /* 0xfffffffc00f0d947 */ /* 0x002fea000383ffff */
[----:B------:R-:W-:Y:S05]  /*2d180*/  BRA `(.L_x_12249) ;  /* 0xfffffd60009c7947 */ /* 0x000fea000383ffff */
.L_x_11892:
        /* <DEDUP_REMOVED lines=8> */
.L_x_12251:
[----:B------:R-:W-:Y:S05]  /*2d210*/  BSYNC B1 ;  /* 0x0000000000017941 */ /* 0x000fea0003800000 */
.L_x_12250:
        /* <DEDUP_REMOVED lines=8> */
.L_x_12252:
[----:B------:R-:W-:Y:S05]  /*2d2a0*/  BRA `(.L_x_12253) ;  /* 0xfffffd6000687947 */ /* 0x000fea000383ffff */
.L_x_11901:
[----:B------:R-:W-:Y:S01]  /*2d2b0*/  BSSY B1, `(.L_x_12254) ;  /* 0x0000008000017945 */ /* 0x000fe20003800000 */
[----:B------:R-:W-:Y:S02]  /*2d2c0*/  IMAD.MOV.U32 R13, RZ, RZ, R78 ;  /* 0x000000ffff0d7224 */ /* 0x000fe400078e004e */
[----:B------:R-:W-:Y:S02]  /*2d2d0*/  IMAD.MOV.U32 R12, RZ, RZ, 0x1 ;  /* 0x00000001ff0c7424 */ /* 0x000fe400078e00ff */
[----:B0---4-:R-:W-:Y:S02]  /*2d2e0*/  IMAD.MOV.U32 R11, RZ, RZ, 0x1c1f ;  /* 0x00001c1fff0b7424 */ /* 0x011fe400078e00ff */
[----:B------:R-:W-:-:S07]  /*2d2f0*/  IMAD.MOV.U32 R15, RZ, RZ, -0x1 ;  /* 0xffffffffff0f7424 */ /* 0x000fce00078e00ff */
[----:B-123--:R-:W-:Y:S05]  /*2d300*/  WARPSYNC.COLLECTIVE R15, `(.L_x_12255) ;  /* 0x000000000f087348 */ /* 0x00efea0003c00000 */
[----:B---3--:R0:W3:Y:S02]  /*2d310*/  SHFL.IDX P6, R14, R13, R12, R11 ;  /* 0x0000000c0d0e7389 */ /* 0x0080e400000c000b */
[----:B0123--:R-:W-:Y:S01]  /*2d320*/  ENDCOLLECTIVE ;  /* 0x000000000000791b */ /* 0x00ffe20003800000 */
.L_x_12255:
[----:B------:R-:W-:Y:S05]  /*2d330*/  BSYNC B1 ;  /* 0x0000000000017941 */ /* 0x000fea0003800000 */
.L_x_12254:
        /* <DEDUP_REMOVED lines=8> */
.L_x_12256:
[----:B------:R-:W-:Y:S05]  /*2d3c0*/  BRA `(.L_x_12257) ;  /* 0xfffffd6800087947 */ /* 0x000fea000383ffff */
.L_x_11913:
[----:B0-----:R0:W1:Y:S02]  /*2d3d0*/  SYNCS.PHASECHK.TRANS64.TRYWAIT P5, [R67+URZ+0x22890], R80 ;  /* 0x02289050430075a7 */ /* 0x00106400080a017f */
[----:B-1----:R-:W-:Y:S05]  /*2d3e0*/  @!P5 NANOSLEEP.SYNCS 0x989680 ;  /* 0x009896800000d95d */ /* 0x002fea0003900000 */
[----:B------:R-:W1:Y:S02]  /*2d3f0*/  @!P5 SYNCS.PHASECHK.TRANS64 P5, [R67+URZ+0x22890], R80 ;  /* 0x022890504300d5a7 */ /* 0x000e6400080a007f */
[----:B-1----:R-:W-:Y:S05]  /*2d400*/  @!P5 BRA `(.L_x_11913) ;  /* 0xfffffffc00f0d947 */ /* 0x002fea000383ffff */
[----:B------:R-:W-:Y:S05]  /*2d410*/  BRA `(.L_x_12258) ;  /* 0xfffffd74005c7947 */ /* 0x000fea000383ffff */
.L_x_11914:
        /* <DEDUP_REMOVED lines=8> */
.L_x_12260:
[----:B------:R-:W-:Y:S05]  /*2d4a0*/  BSYNC B1 ;  /* 0x0000000000017941 */ /* 0x000fea0003800000 */
.L_x_12259:
        /* <DEDUP_REMOVED lines=8> */
.L_x_12261:
[----:B------:R-:W-:Y:S01]  /*2d530*/  IMAD.MOV.U32 R70, RZ, RZ, R14 ;  /* 0x000000ffff467224 */ /* 0x000fe200078e000e */
[----:B------:R-:W-:Y:S06]  /*2d540*/  BRA `(.L_x_12262) ;  /* 0xfffffd7400247947 */ /* 0x000fec000383ffff */
.L_x_11919:
        /* <DEDUP_REMOVED lines=8> */
.L_x_12264:
[----:B------:R-:W-:Y:S05]  /*2d5d0*/  BSYNC B1 ;  /* 0x0000000000017941 */ /* 0x000fea0003800000 */
.L_x_12263:
        /* <DEDUP_REMOVED lines=8> */
.L_x_12265:
[----:B------:R-:W-:Y:S05]  /*2d660*/  BRA `(.L_x_12266) ;  /* 0xfffffd7800c87947 */ /* 0x000fea000383ffff */
.L_x_11924:
[----:B0-----:R0:W1:Y:S02]  /*2d670*/  SYNCS.PHASECHK.TRANS64.TRYWAIT P0, [R67+URZ+0x22890], R80 ;  /* 0x02289050430075a7 */ /* 0x001064000800017f */
[----:B-1----:R-:W-:Y:S05]  /*2d680*/  @!P0 NANOSLEEP.SYNCS 0x989680 ;  /* 0x009896800000895d */ /* 0x002fea0003900000 */
[----:B------:R-:W1:Y:S02]  /*2d690*/  @!P0 SYNCS.PHASECHK.TRANS64 P0, [R67+URZ+0x22890], R80 ;  /* 0x02289050430085a7 */ /* 0x000e64000800007f */
[----:B-1----:R-:W-:Y:S05]  /*2d6a0*/  @!P0 BRA `(.L_x_11924) ;  /* 0xfffffffc00f08947 */ /* 0x002fea000383ffff */
[----:B------:R-:W-:Y:S05]  /*2d6b0*/  BRA `(.L_x_12267) ;  /* 0xfffffd8000cc7947 */ /* 0x000fea000383ffff */
.L_x_11925:
        /* <DEDUP_REMOVED lines=8> */
.L_x_12269:
[----:B------:R-:W-:Y:S05]  /*2d740*/  BSYNC B1 ;  /* 0x0000000000017941 */ /* 0x000fea0003800000 */
.L_x_12268:
        /* <DEDUP_REMOVED lines=8> */
.L_x_12270:
[----:B------:R-:W-:Y:S05]  /*2d7d0*/  BRA `(.L_x_12271) ;  /* 0xfffffd8000ec7947 */ /* 0x000fea000383ffff */
.L_x_11928:
[----:B------:R-:W-:Y:S01]  /*2d7e0*/  BSSY B1, `(.L_x_12272) ;  /* 0x0000008000017945 */ /* 0x000fe20003800000 */
[----:B------:R-:W-:Y:S02]  /*2d7f0*/  IMAD.MOV.U32 R13, RZ, RZ, R32 ;  /* 0x000000ffff0d7224 */ /* 0x000fe400078e0020 */
[----:B------:R-:W-:Y:S02]  /*2d800*/  IMAD.MOV.U32 R12, RZ, RZ, 0x1 ;  /* 0x00000001ff0c7424 */ /* 0x000fe400078e00ff */
[----:B------:R-:W-:Y:S02]  /*2d810*/  IMAD.MOV.U32 R11, RZ, RZ, 0x1c1f ;  /* 0x00001c1fff0b7424 */ /* 0x000fe400078e00ff */
[----:B------:R-:W-:-:S07]  /*2d820*/  IMAD.MOV.U32 R15, RZ, RZ, -0x1 ;  /* 0xffffffffff0f7424 */ /* 0x000fce00078e00ff */
[----:B01234-:R-:W-:Y:S05]  /*2d830*/  WARPSYNC.COLLECTIVE R15, `(.L_x_12273) ;  /* 0x000000000f087348 */ /* 0x01ffea0003c00000 */
[----:B---3--:R3:W0:Y:S02]  /*2d840*/  SHFL.IDX P6, R14, R13, R12, R11 ;  /* 0x0000000c0d0e7389 */ /* 0x00862400000c000b */
[----:B01234-:R-:W-:Y:S01]  /*2d850*/  ENDCOLLECTIVE ;  /* 0x000000000000791b */ /* 0x01ffe20003800000 */
.L_x_12273:
[----:B------:R-:W-:Y:S05]  /*2d860*/  BSYNC B1 ;  /* 0x0000000000017941 */ /* 0x000fea0003800000 */
.L_x_12272:
        /* <DEDUP_REMOVED lines=8> */
.L_x_12274:
[----:B------:R-:W-:Y:S05]  /*2d8f0*/  BRA `(.L_x_12275) ;  /* 0xfffffd8000ec7947 */ /* 0x000fea000383ffff */
.L_x_11932:
[----:B-1----:R1:W2:Y:S02]  /*2d900*/  SYNCS.PHASECHK.TRANS64.TRYWAIT P3, [R67+URZ+0x228b0], R80 ;  /* 0x0228b050430075a7 */ /* 0x0022a4000806017f */
[----:B--2---:R-:W-:Y:S05]  /*2d910*/  @!P3 NANOSLEEP.SYNCS 0x989680 ;  /* 0x009896800000b95d */ /* 0x004fea0003900000 */
[----:B------:R-:W2:Y:S02]  /*2d920*/  @!P3 SYNCS.PHASECHK.TRANS64 P3, [R67+URZ+0x228b0], R80 ;  /* 0x0228b0504300b5a7 */ /* 0x000ea4000806007f */
[----:B--2---:R-:W-:Y:S05]  /*2d930*/  @!P3 BRA `(.L_x_11932) ;  /* 0xfffffffc00f0b947 */ /* 0x004fea000383ffff */
[----:B------:R-:W-:Y:S05]  /*2d940*/  BRA `(.L_x_12276) ;  /* 0xfffffd84006c7947 */ /* 0x000fea000383ffff */
.L_x_11950:
[----:B------:R-:W0:Y:S01]  /*2d950*/  S2R R0, SR_TID.X ;  /* 0x0000000000007919 */ /* 0x000e220000002100 */
[----:B------:R-:W-:Y:S01]  /*2d960*/  BSSY B0, `(.L_x_12277) ;  /* 0x000000d000007945 */ /* 0x000fe20003800000 */
[----:B------:R-:W-:Y:S02]  /*2d970*/  IMAD.MOV.U32 R12, RZ, RZ, RZ ;  /* 0x000000ffff0c7224 */ /* 0x000fe400078e00ff */
[----:B------:R-:W-:Y:S02]  /*2d980*/  IMAD.MOV.U32 R11, RZ, RZ, 0x1f ;  /* 0x0000001fff0b7424 */ /* 0x000fe400078e00ff */
[----:B------:R-:W-:Y:S02]  /*2d990*/  IMAD.MOV.U32 R15, RZ, RZ, -0x1 ;  /* 0xffffffffff0f7424 */ /* 0x000fe400078e00ff */
[C---:B0-----:R-:W-:Y:S02]  /*2d9a0*/  VIADD R3, R0.reuse, 0xffffff80 ;  /* 0xffffff8000037836 */ /* 0x041fe40000000000 */
[----:B------:R-:W-:-:S05]  /*2d9b0*/  VIADD R0, R0, 0xffffff80 ;  /* 0xffffff8000007836 */ /* 0x000fca0000000000 */
[----:B------:R-:W-:-:S04]  /*2d9c0*/  SHF.R.S32.HI R0, RZ, 0x1f, R0 ;  /* 0x0000001fff007819 */ /* 0x000fc80000011400 */
[----:B------:R-:W-:-:S04]  /*2d9d0*/  LEA.HI R0, R0, R3, RZ, 0x7 ;  /* 0x0000000300007211 */ /* 0x000fc800078f38ff */
[----:B------:R-:W-:-:S05]  /*2d9e0*/  SHF.R.S32.HI R0, RZ, 0x7, R0 ;  /* 0x00000007ff007819 */ /* 0x000fca0000011400 */
[----:B------:R-:W-:-:S07]  /*2d9f0*/  IMAD.MOV.U32 R13, RZ, RZ, R0 ;  /* 0x000000ffff0d7224 */ /* 0x000fce00078e0000 */
[----:B--2-45:R-:W-:Y:S05]  /*2da00*/  WARPSYNC.COLLECTIVE R15, `(.L_x_12278) ;  /* 0x000000000f087348 */ /* 0x034fea0003c00000 */
[----:B------:R0:W1:Y:S02]  /*2da10*/  SHFL.IDX P6, R14, R13, R12, R11 ;  /* 0x0000000c0d0e7389 */ /* 0x00006400000c000b */
[----:B012-45:R-:W-:Y:S01]  /*2da20*/  ENDCOLLECTIVE ;  /* 0x000000000000791b */ /* 0x037fe20003800000 */
.L_x_12278:
[----:B------:R-:W-:Y:S05]  /*2da30*/  BSYNC B0 ;  /* 0x0000000000007941 */ /* 0x000fea0003800000 */
.L_x_12277:
[----:B------:R-:W-:Y:S05]  /*2da40*/  BRA `(.L_x_12279) ;  /* 0xfffffd9c005c7947 */ /* 0x000fea000383ffff */
.L_x_11962:
        /* <DEDUP_REMOVED lines=8> */
.L_x_12281:
[----:B------:R-:W-:Y:S05]  /*2dad0*/  BSYNC B1 ;  /* 0x0000000000017941 */ /* 0x000fea0003800000 */
.L_x_12280:
        /* <DEDUP_REMOVED lines=8> */
.L_x_12282:
[----:B------:R-:W-:Y:S02]  /*2db60*/  IMAD.MOV.U32 R13, RZ, RZ, R57 ;  /* 0x000000ffff0d7224 */ /* 0x000fe400078e0039 */
[----:B------:R-:W-:-:S07]  /*2db70*/  IMAD.MOV.U32 R6, RZ, RZ, R14 ;  /* 0x000000ffff067224 */ /* 0x000fce00078e000e */
[----:B------:R-:W-:Y:S05]  /*2db80*/  WARPSYNC.COLLECTIVE R15, `(.L_x_12283) ;  /* 0x000000000f087348 */ /* 0x000fea0003c00000 */
[----:B------:R0:W1:Y:S02]  /*2db90*/  SHFL.IDX P6, R14, R13, R12, R11 ;  /* 0x0000000c0d0e7389 */ /* 0x00006400000c000b */
[----:B01----:R-:W-:Y:S01]  /*2dba0*/  ENDCOLLECTIVE ;  /* 0x000000000000791b */ /* 0x003fe20003800000 */
.L_x_12283:
[----:B------:R-:W-:Y:S02]  /*2dbb0*/  IMAD.MOV.U32 R13, RZ, RZ, R56 ;  /* 0x000000ffff0d7224 */ /* 0x000fe400078e0038 */
[----:B------:R-:W-:-:S07]  /*2dbc0*/  IMAD.MOV.U32 R7, RZ, RZ, R14 ;  /* 0x000000ffff077224 */ /* 0x000fce00078e000e */
[----:B------:R-:W-:Y:S05]  /*2dbd0*/  WARPSYNC.COLLECTIVE R15, `(.L_x_12284) ;  /* 0x000000000f087348 */ /* 0x000fea0003c00000 */
[----:B------:R0:W1:Y:S02]  /*2dbe0*/  SHFL.IDX P6, R14, R13, R12, R11 ;  /* 0x0000000c0d0e7389 */ /* 0x00006400000c000b */
[----:B01----:R-:W-:Y:S01]  /*2dbf0*/  ENDCOLLECTIVE ;  /* 0x000000000000791b */ /* 0x003fe20003800000 */
.L_x_12284:
[----:B------:R-:W-:Y:S01]  /*2dc00*/  IMAD.MOV.U32 R8, RZ, RZ, R14 ;  /* 0x000000ffff087224 */ /* 0x000fe200078e000e */
[----:B------:R-:W-:Y:S06]  /*2dc10*/  BRA `(.L_x_12285) ;  /* 0xfffffda400c87947 */ /* 0x000fec000383ffff */
.L_x_11965:
[----:B------:R-:W-:Y:S01]  /*2dc20*/  BSSY B1, `(.L_x_12286) ;  /* 0x0000008000017945 */ /* 0x000fe20003800000 */
[----:B------:R-:W-:Y:S02]  /*2dc30*/  IMAD.MOV.U32 R13, RZ, RZ, R55 ;  /* 0x000000ffff0d7224 */ /* 0x000fe400078e0037 */
[----:B------:R-:W-:Y:S02]  /*2dc40*/  IMAD.MOV.U32 R12, RZ, RZ, 0x1 ;  /* 0x00000001ff0c7424 */ /* 0x000fe400078e00ff */
[----:B------:R-:W-:Y:S02]  /*2dc50*/  IMAD.MOV.U32 R11, RZ, RZ, 0x1c1f ;  /* 0x00001c1fff0b7424 */ /* 0x000fe400078e00ff */
[----:B------:R-:W-:-:S07]  /*2dc60*/  IMAD.MOV.U32 R15, RZ, RZ, -0x1 ;  /* 0xffffffffff0f7424 */ /* 0x000fce00078e00ff */
[----:B0--3--:R-:W-:Y:S05]  /*2dc70*/  WARPSYNC.COLLECTIVE R15, `(.L_x_12287) ;  /* 0x000000000f087348 */ /* 0x009fea0003c00000 */
[----:B------:R1:W2:Y:S02]  /*2dc80*/  SHFL.IDX P6, R14, R13, R12, R11 ;  /* 0x0000000c0d0e7389 */ /* 0x0002a400000c000b */
[----:B0123--:R-:W-:Y:S01]  /*2dc90*/  ENDCOLLECTIVE ;  /* 0x000000000000791b */ /* 0x00ffe20003800000 */
.L_x_12287:
[----:B------:R-:W-:Y:S05]  /*2dca0*/  BSYNC B1 ;  /* 0x0000000000017941 */ /* 0x000fea0003800000 */
.L_x_12286:
        /* <DEDUP_REMOVED lines=8> */
.L_x_12288:
[----:B------:R-:W-:Y:S02]  /*2dd30*/  IMAD.MOV.U32 R13, RZ, RZ, R57 ;  /* 0x000000ffff0d7224 */ /* 0x000fe400078e0039 */
[----:B------:R-:W-:-:S07]  /*2dd40*/  IMAD.MOV.U32 R6, RZ, RZ, R14 ;  /* 0x000000ffff067224 */ /* 0x000fce00078e000e */
[----:B------:R-:W-:Y:S05]  /*2dd50*/  WARPSYNC.COLLECTIVE R15, `(.L_x_12289) ;  /* 0x000000000f087348 */ /* 0x000fea0003c00000 */
[----:B------:R0:W1:Y:S02]  /*2dd60*/  SHFL.IDX P6, R14, R13, R12, R11 ;  /* 0x0000000c0d0e7389 */ /* 0x00006400000c000b */
[----:B01----:R-:W-:Y:S01]  /*2dd70*/  ENDCOLLECTIVE ;  /* 0x000000000000791b */ /* 0x003fe20003800000 */
.L_x_12289:
[----:B------:R-:W-:Y:S02]  /*2dd80*/  IMAD.MOV.U32 R13, RZ, RZ, R56 ;  /* 0x000000ffff0d7224 */ /* 0x000fe400078e0038 */
[----:B------:R-:W-:-:S07]  /*2dd90*/  IMAD.MOV.U32 R7, RZ, RZ, R14 ;  /* 0x000000ffff077224 */ /* 0x000fce00078e000e */
[----:B------:R-:W-:Y:S05]  /*2dda0*/  WARPSYNC.COLLECTIVE R15, `(.L_x_12290) ;  /* 0x000000000f087348 */ /* 0x000fea0003c00000 */
[----:B------:R0:W1:Y:S02]  /*2ddb0*/  SHFL.IDX P6, R14, R13, R12, R11 ;  /* 0x0000000c0d0e7389 */ /* 0x00006400000c000b */
[----:B01----:R-:W-:Y:S01]  /*2ddc0*/  ENDCOLLECTIVE ;  /* 0x000000000000791b */ /* 0x003fe20003800000 */
.L_x_12290:
[----:B------:R-:W-:Y:S01]  /*2ddd0*/  IMAD.MOV.U32 R28, RZ, RZ, R14 ;  /* 0x000000ffff1c7224 */ /* 0x000fe200078e000e */
[----:B------:R-:W-:Y:S06]  /*2dde0*/  BRA `(.L_x_12291) ;  /* 0xfffffda800307947 */ /* 0x000fec000383ffff */
.L_x_11969:
[----:B-1----:R1:W2:Y:S02]  /*2ddf0*/  SYNCS.PHASECHK.TRANS64.TRYWAIT P0, [R2+URZ+0x22800], R3 ;  /* 0x02280003020075a7 */ /* 0x0022a4000800017f */
[----:B--2---:R-:W-:Y:S05]  /*2de00*/  @!P0 NANOSLEEP.SYNCS 0x989680 ;  /* 0x009896800000895d */ /* 0x004fea0003900000 */
[----:B------:R-:W2:Y:S02]  /*2de10*/  @!P0 SYNCS.PHASECHK.TRANS64 P0, [R2+URZ+0x22800], R3 ;  /* 0x02280003020085a7 */ /* 0x000ea4000800007f */
[----:B--2---:R-:W-:Y:S05]  /*2de20*/  @!P0 BRA `(.L_x_11969) ;  /* 0xfffffffc00f08947 */ /* 0x004fea000383ffff */
[----:B------:R-:W-:Y:S05]  /*2de30*/  BRA `(.L_x_12292) ;  /* 0xfffffda800bc7947 */ /* 0x000fea000383ffff */
.L_x_11977:
        /* <DEDUP_REMOVED lines=9> */
.L_x_12294:
[----:B------:R-:W-:Y:S05]  /*2ded0*/  BSYNC B1 ;  /* 0x0000000000017941 */ /* 0x000fea0003800000 */
.L_x_12293:
        /* <DEDUP_REMOVED lines=10> */
.L_x_12295:
        /* <DEDUP_REMOVED lines=8> */
.L_x_12296:
[----:B------:R-:W-:-:S05]  /*2e000*/  @!P1 IADD3 R8, P2, R4, R7, RZ ;  /* 0x0000000704089210 */ /* 0x000fca0007f5e0ff */
[----:B------:R-:W-:Y:S02]  /*2e010*/  @!P1 IMAD.X R9, R3, 0x1, R6, P2 ;  /* 0x0000000103099824 */ /* 0x000fe400010e0606 */
[----:B------:R-:W-:Y:S02]  /*2e020*/  IMAD.MOV.U32 R13, RZ, RZ, R55 ;  /* 0x000000ffff0d7224 */ /* 0x000fe400078e0037 */
[----:B------:R-:W-:-:S07]  /*2e030*/  IMAD.MOV.U32 R5, RZ, RZ, R14 ;  /* 0x000000ffff057224 */ /* 0x000fce00078e000e */
[----:B------:R-:W-:Y:S05]  /*2e040*/  WARPSYNC.COLLECTIVE R15, `(.L_x_12297) ;  /* 0x000000000f087348 */ /* 0x000fea0003c00000 */
[----:B------:R0:W1:Y:S02]  /*2e050*/  SHFL.IDX P6, R14, R13, R12, R11 ;  /* 0x0000000c0d0e7389 */ /* 0x00006400000c000b */
[----:B01----:R-:W-:Y:S01]  /*2e060*/  ENDCOLLECTIVE ;  /* 0x000000000000791b */ /* 0x003fe20003800000 */
.L_x_12297:
[----:B------:R-:W2:Y:S01]  /*2e070*/  @!P1 LD.E.128 R8, desc[UR42][R8.64] ;  /* 0x0000002a08089980 */ /* 0x000ea2000c101d00 */
[----:B------:R-:W-:-:S05]  /*2e080*/  @!P1 IADD3 R4, P2, R14, R7, RZ ;  /* 0x000000070e049210 */ /* 0x000fca0007f5e0ff */
[----:B------:R-:W-:-:S06]  /*2e090*/  @!P1 IMAD.X R5, R5, 0x1, R6, P2 ;  /* 0x0000000105059824 */ /* 0x000fcc00010e0606 */
[----:B------:R-:W5:Y:S01]  /*2e0a0*/  @!P1 LD.E.128 R4, desc[UR42][R4.64] ;  /* 0x0000002a04049980 */ /* 0x000f62000c101d00 */
[----:B------:R-:W-:Y:S01]  /*2e0b0*/  CS2R R20, SRZ ;  /* 0x0000000000147805 */ /* 0x000fe2000001ff00 */
[----:B------:R-:W-:Y:S01]  /*2e0c0*/  IMAD.MOV.U32 R13, RZ, RZ, R27 ;  /* 0x000000ffff0d7224 */ /* 0x000fe200078e001b */
[----:B------:R-:W-:Y:S01]  /*2e0d0*/  CS2R R46, SRZ ;  /* 0x00000000002e7805 */ /* 0x000fe2000001ff00 */
[----:B------:R-:W-:Y:S01]  /*2e0e0*/  IMAD.MOV.U32 R12, RZ, RZ, 0x1 ;  /* 0x00000001ff0c7424 */ /* 0x000fe200078e00ff */
[----:B------:R-:W-:Y:S02]  /*2e0f0*/  CS2R R58, SRZ ;  /* 0x00000000003a7805 */ /* 0x000fe4000001ff00 */
[----:B------:R-:W-:Y:S01]  /*2e100*/  CS2R R56, SRZ ;  /* 0x0000000000387805 */ /* 0x000fe2000001ff00 */
[----:B--2---:R-:W-:Y:S02]  /*2e110*/  @!P1 IMAD.MOV.U32 R21, RZ, RZ, R11 ;  /* 0x000000ffff159224 */ /* 0x004fe400078e000b */
[----:B------:R-:W-:-:S02]  /*2e120*/  IMAD.MOV.U32 R11, RZ, RZ, 0x1c1f ;  /* 0x00001c1fff0b7424 */ /* 0x000fc400078e00ff */
[----:B------:R-:W-:Y:S02]  /*2e130*/  @!P1 IMAD.MOV.U32 R20, RZ, RZ, R10 ;  /* 0x000000ffff149224 */ /* 0x000fe400078e000a */
[----:B------:R-:W-:-:S07]  /*2e140*/  @!P1 IMAD.MOV.U32 R47, RZ, RZ, R9 ;  /* 0x000000ffff2f9224 */ /* 0x000fce00078e0009 */
[----:B-----5:R-:W-:Y:S05]  /*2e150*/  WARPSYNC.COLLECTIVE R15, `(.L_x_12298) ;  /* 0x000000000f087348 */ /* 0x020fea0003c00000 */
[----:B------:R0:W1:Y:S02]  /*2e160*/  SHFL.IDX P6, R14, R13, R12, R11 ;  /* 0x0000000c0d0e7389 */ /* 0x00006400000c000b */
[----:B01---5:R-:W-:Y:S01]  /*2e170*/  ENDCOLLECTIVE ;  /* 0x000000000000791b */ /* 0x023fe20003800000 */
.L_x_12298:
[----:B------:R-:W-:Y:S02]  /*2e180*/  IMAD.MOV.U32 R3, RZ, RZ, R20 ;  /* 0x000000ffff037224 */ /* 0x000fe400078e0014 */
[----:B------:R-:W-:Y:S02]  /*2e190*/  @!P1 IMAD.MOV.U32 R46, RZ, RZ, R8 ;  /* 0x000000ffff2e9224 */ /* 0x000fe400078e0008 */
[----:B------:R-:W-:Y:S01]  /*2e1a0*/  IMAD.MOV.U32 R9, RZ, RZ, R47 ;  /* 0x000000ffff097224 */ /* 0x000fe200078e002f */
[----:B------:R-:W-:Y:S01]  /*2e1b0*/  PRMT R28, R28, 0x5410, R3 ;  /* 0x000054101c1c7816 */ /* 0x000fe20000000003 */
[----:B------:R-:W-:Y:S02]  /*2e1c0*/  IMAD.MOV.U32 R10, RZ, RZ, R21 ;  /* 0x000000ffff0a7224 */ /* 0x000fe400078e0015 */
[----:B------:R-:W-:Y:S01]  /*2e1d0*/  IMAD.MOV.U32 R8, RZ, RZ, R46 ;  /* 0x000000ffff087224 */ /* 0x000fe200078e002e */
[----:B------:R-:W-:Y:S02]  /*2e1e0*/  PRMT R60, R9, 0x7610, R60 ;  /* 0x00007610093c7816 */ /* 0x000fe4000000003c */
[----:B------:R-:W-:Y:S01]  /*2e1f0*/  PRMT R70, R10, 0x7610, R70 ;  /* 0x000076100a467816 */ /* 0x000fe20000000046 */
[----:B------:R-:W-:Y:S01]  /*2e200*/  IMAD.MOV.U32 R13, RZ, RZ, R26 ;  /* 0x000000ffff0d7224 */ /* 0x000fe200078e001a */
[----:B------:R-:W-:Y:S01]  /*2e210*/  PRMT R28, R8, 0x7610, R28 ;  /* 0x00007610081c7816 */ /* 0x000fe2000000001c */
[----:B------:R-:W-:-:S02]  /*2e220*/  @!P1 IMAD.MOV.U32 R58, RZ, RZ, R4 ;  /* 0x000000ffff3a9224 */ /* 0x000fc400078e0004 */
[----:B------:R-:W-:Y:S02]  /*2e230*/  @!P1 IMAD.MOV.U32 R59, RZ, RZ, R5 ;  /* 0x000000ffff3b9224 */ /* 0x000fe400078e0005 */
[----:B------:R-:W-:Y:S02]  /*2e240*/  @!P1 IMAD.MOV.U32 R56, RZ, RZ, R6 ;  /* 0x000000ffff389224 */ /* 0x000fe400078e0006 */
[----:B------:R-:W-:Y:S02]  /*2e250*/  @!P1 IMAD.MOV.U32 R57, RZ, RZ, R7 ;  /* 0x000000ffff399224 */ /* 0x000fe400078e0007 */
[----:B------:R-:W-:-:S07]  /*2e260*/  IMAD.MOV.U32 R3, RZ, RZ, R14 ;  /* 0x000000ffff037224 */ /* 0x000fce00078e000e */
[----:B------:R-:W-:Y:S05]  /*2e270*/  WARPSYNC.COLLECTIVE R15, `(.L_x_12299) ;  /* 0x000000000f087348 */ /* 0x000fea0003c00000 */
[----:B------:R0:W1:Y:S02]  /*2e280*/  SHFL.IDX P6, R14, R13, R12, R11 ;  /* 0x0000000c0d0e7389 */ /* 0x00006400000c000b */
[----:B01----:R-:W-:Y:S01]  /*2e290*/  ENDCOLLECTIVE ;  /* 0x000000000000791b */ /* 0x003fe20003800000 */
.L_x_12299:
[----:B------:R-:W-:Y:S02]  /*2e2a0*/  IMAD.MOV.U32 R6, RZ, RZ, R58 ;  /* 0x000000ffff067224 */ /* 0x000fe400078e003a */
[----:B------:R-:W-:Y:S02]  /*2e2b0*/  IMAD.MOV.U32 R7, RZ, RZ, R59 ;  /* 0x000000ffff077224 */ /* 0x000fe400078e003b */
[----:B------:R-:W-:Y:S01]  /*2e2c0*/  IMAD.MOV.U32 R4, RZ, RZ, R56 ;  /* 0x000000ffff047224 */ /* 0x000fe200078e0038 */
[----:B------:R-:W-:Y:S01]  /*2e2d0*/  PRMT R65, R65, 0x5410, R6 ;  /* 0x0000541041417816 */ /* 0x000fe20000000006 */
[----:B------:R-:W-:Y:S01]  /*2e2e0*/  IMAD.MOV.U32 R5, RZ, RZ, R57 ;  /* 0x000000ffff057224 */ /* 0x000fe200078e0039 */
[----:B------:R-:W-:Y:S02]  /*2e2f0*/  PRMT R66, R66, 0x5410, R7 ;  /* 0x0000541042427816 */ /* 0x000fe40000000007 */
[----:B------:R-:W-:Y:S02]  /*2e300*/  CS2R R6, SRZ ;  /* 0x0000000000067805 */ /* 0x000fe4000001ff00 */
[----:B------:R-:W-:Y:S01]  /*2e310*/  PRMT R60, R60, 0x5410, R5 ;  /* 0x000054103c3c7816 */ /* 0x000fe20000000005 */
[----:B------:R-:W-:-:S02]  /*2e320*/  IMAD.MOV.U32 R13, RZ, RZ, R25 ;  /* 0x000000ffff0d7224 */ /* 0x000fc400078e0019 */
[----:B------:R-:W-:-:S07]  /*2e330*/  IMAD.MOV.U32 R24, RZ, RZ, R14 ;  /* 0x000000ffff187224 */ /* 0x000fce00078e000e */
[----:B------:R-:W-:Y:S05]  /*2e340*/  WARPSYNC.COLLECTIVE R15, `(.L_x_12300) ;  /* 0x000000000f087348 */ /* 0x000fea0003c00000 */
[----:B------:R0:W1:Y:S02]  /*2e350*/  SHFL.IDX P6, R14, R13, R12, R11 ;  /* 0x0000000c0d0e7389 */ /* 0x00006400000c000b */
[----:B01----:R-:W-:Y:S01]  /*2e360*/  ENDCOLLECTIVE ;  /* 0x000000000000791b */ /* 0x003fe20003800000 */
.L_x_12300:
[----:B------:R-:W-:Y:S01]  /*2e370*/  IMAD.MOV.U32 R13, RZ, RZ, R55 ;  /* 0x000000ffff0d7224 */ /* 0x000fe200078e0037 */
[----:B------:R-:W-:Y:S01]  /*2e380*/  PRMT R55, R55, 0x5410, R4 ;  /* 0x0000541037377816 */ /* 0x000fe20000000004 */
[----:B------:R-:W-:-:S07]  /*2e390*/  IMAD.MOV.U32 R25, RZ, RZ, R14 ;  /* 0x000000ffff197224 */ /* 0x000fce00078e000e */
[----:B------:R-:W-:Y:S05]  /*2e3a0*/  WARPSYNC.COLLECTIVE R15, `(.L_x_12301) ;  /* 0x000000000f087348 */ /* 0x000fea0003c00000 */
[----:B------:R0:W1:Y:S02]  /*2e3b0*/  SHFL.IDX P6, R14, R13, R12, R11 ;  /* 0x0000000c0d0e7389 */ /* 0x00006400000c000b */
[----:B01----:R-:W-:Y:S01]  /*2e3c0*/  ENDCOLLECTIVE ;  /* 0x000000000000791b */ /* 0x003fe20003800000 */
.L_x_12301:
[----:B------:R-:W-:Y:S05]  /*2e3d0*/  BRA `(.L_x_12302) ;  /* 0xfffffdb800407947 */ /* 0x000fea000383ffff */
.L_x_11981:
[----:B0-----:R0:W1:Y:S02]  /*2e3e0*/  SYNCS.PHASECHK.TRANS64.TRYWAIT P1, [R2+URZ+0x22800], R3 ;  /* 0x02280003020075a7 */ /* 0x001064000802017f */
[----:B-1----:R-:W-:Y:S05]  /*2e3f0*/  @!P1 NANOSLEEP.SYNCS 0x989680 ;  /* 0x009896800000995d */ /* 0x002fea0003900000 */
[----:B------:R-:W1:Y:S02]  /*2e400*/  @!P1 SYNCS.PHASECHK.TRANS64 P1, [R2+URZ+0x22800], R3 ;  /* 0x02280003020095a7 */ /* 0x000e64000802007f */
[----:B-1----:R-:W-:Y:S05]  /*2e410*/  @!P1 BRA `(.L_x_11981) ;  /* 0xfffffffc00f09947 */ /* 0x002fea000383ffff */
[----:B------:R-:W-:Y:S05]  /*2e420*/  BRA `(.L_x_12303) ;  /* 0xfffffdb8009c7947 */ /* 0x000fea000383ffff */
.L_x_11995:
[----:B0-----:R0:W1:Y:S02]  /*2e430*/  SYNCS.PHASECHK.TRANS64.TRYWAIT P0, [R2+URZ], R9 ;  /* 0x00000009020075a7 */ /* 0x001064000800017f */
[----:B-1----:R-:W-:Y:S05]  /*2e440*/  @!P0 NANOSLEEP.SYNCS 0x989680 ;  /* 0x009896800000895d */ /* 0x002fea0003900000 */
[----:B------:R-:W1:Y:S02]  /*2e450*/  @!P0 SYNCS.PHASECHK.TRANS64 P0, [R2+URZ], R9 ;  /* 0x00000009020085a7 */ /* 0x000e64000800007f */
[----:B-1----:R-:W-:Y:S05]  /*2e460*/  @!P0 BRA `(.L_x_11995) ;  /* 0xfffffffc00f08947 */ /* 0x002fea000383ffff */
[----:B------:R-:W-:Y:S05]  /*2e470*/  BRA `(.L_x_11994) ;  /* 0xfffffdd000847947 */ /* 0x000fea000383ffff */
.L_x_12014:
[----:B-1----:R1:W2:Y:S02]  /*2e480*/  SYNCS.PHASECHK.TRANS64.TRYWAIT P0, [R20+URZ], R21 ;  /* 0x00000015140075a7 */ /* 0x0022a4000800017f */
[----:B--2---:R-:W-:Y:S05]  /*2e490*/  @!P0 NANOSLEEP.SYNCS 0x989680 ;  /* 0x009896800000895d */ /* 0x004fea0003900000 */
[----:B------:R-:W2:Y:S02]  /*2e4a0*/  @!P0 SYNCS.PHASECHK.TRANS64 P0, [R20+URZ], R21 ;  /* 0x00000015140085a7 */ /* 0x000ea4000800007f */
[----:B--2---:R-:W-:Y:S05]  /*2e4b0*/  @!P0 BRA `(.L_x_12014) ;  /* 0xfffffffc00f08947 */ /* 0x004fea000383ffff */
[----:B------:R-:W-:Y:S05]  /*2e4c0*/  BRA `(.L_x_12013) ;  /* 0xfffffe0800787947 */ /* 0x000fea000383ffff */
.L_x_12029:
[----:B0-----:R0:W1:Y:S02]  /*2e4d0*/  SYNCS.PHASECHK.TRANS64.TRYWAIT P0, [R2+URZ], R9 ;  /* 0x00000009020075a7 */ /* 0x001064000800017f */
[----:B-1----:R-:W-:Y:S05]  /*2e4e0*/  @!P0 NANOSLEEP.SYNCS 0x989680 ;  /* 0x009896800000895d */ /* 0x002fea0003900000 */
[----:B------:R-:W1:Y:S02]  /*2e4f0*/  @!P0 SYNCS.PHASECHK.TRANS64 P0, [R2+URZ], R9 ;  /* 0x00000009020085a7 */ /* 0x000e64000800007f */
[----:B-1----:R-:W-:Y:S05]  /*2e500*/  @!P0 BRA `(.L_x_12029) ;  /* 0xfffffffc00f08947 */ /* 0x002fea000383ffff */
[----:B------:R-:W-:Y:S05]  /*2e510*/  BRA `(.L_x_12028) ;  /* 0xfffffe4000787947 */ /* 0x000fea000383ffff */
.L_x_12038:
[----:B-1----:R1:W2:Y:S02]  /*2e520*/  SYNCS.PHASECHK.TRANS64.TRYWAIT P0, [R4+URZ], R5 ;  /* 0x00000005040075a7 */ /* 0x0022a4000800017f */
[----:B--2---:R-:W-:Y:S05]  /*2e530*/  @!P0 NANOSLEEP.SYNCS 0x989680 ;  /* 0x009896800000895d */ /* 0x004fea0003900000 */
[----:B------:R-:W2:Y:S02]  /*2e540*/  @!P0 SYNCS.PHASECHK.TRANS64 P0, [R4+URZ], R5 ;  /* 0x00000005040085a7 */ /* 0x000ea4000800007f */
[----:B--2---:R-:W-:Y:S05]  /*2e550*/  @!P0 BRA `(.L_x_12038) ;  /* 0xfffffffc00f08947 */ /* 0x004fea000383ffff */
[----:B------:R-:W-:Y:S05]  /*2e560*/  BRA `(.L_x_12037) ;  /* 0xfffffe6400a87947 */ /* 0x000fea000383ffff */
.L_x_12049:
[----:B0-----:R0:W1:Y:S02]  /*2e570*/  SYNCS.PHASECHK.TRANS64.TRYWAIT P0, [R4+URZ], R7 ;  /* 0x00000007040075a7 */ /* 0x001064000800017f */
[----:B-1----:R-:W-:Y:S05]  /*2e580*/  @!P0 NANOSLEEP.SYNCS 0x989680 ;  /* 0x009896800000895d */ /* 0x002fea0003900000 */
[----:B------:R-:W1:Y:S02]  /*2e590*/  @!P0 SYNCS.PHASECHK.TRANS64 P0, [R4+URZ], R7 ;  /* 0x00000007040085a7 */ /* 0x000e64000800007f */
[----:B-1----:R-:W-:Y:S05]  /*2e5a0*/  @!P0 BRA `(.L_x_12049) ;  /* 0xfffffffc00f08947 */ /* 0x002fea000383ffff */
[----:B------:R-:W-:Y:S05]  /*2e5b0*/  BRA `(.L_x_12048) ;  /* 0xfffffe9c00147947 */ /* 0x000fea000383ffff */
.L_x_12068:
[----:B-1----:R1:W2:Y:S02]  /*2e5c0*/  SYNCS.PHASECHK.TRANS64.TRYWAIT P0, [R26+URZ], R27 ;  /* 0x0000001b1a0075a7 */ /* 0x0022a4000800017f */
[----:B--2---:R-:W-:Y:S05]  /*2e5d0*/  @!P0 NANOSLEEP.SYNCS 0x989680 ;  /* 0x009896800000895d */ /* 0x004fea0003900000 */
[----:B------:R-:W2:Y:S02]  /*2e5e0*/  @!P0 SYNCS.PHASECHK.TRANS64 P0, [R26+URZ], R27 ;  /* 0x0000001b1a0085a7 */ /* 0x000ea4000800007f */
[----:B--2---:R-:W-:Y:S05]  /*2e5f0*/  @!P0 BRA `(.L_x_12068) ;  /* 0xfffffffc00f08947 */ /* 0x004fea000383ffff */
[----:B------:R-:W-:Y:S05]  /*2e600*/  BRA `(.L_x_12067) ;  /* 0xfffffed400087947 */ /* 0x000fea000383ffff */
.L_x_12078:
[----:B------:R-:W-:Y:S02]  /*2e610*/  IMAD.MOV.U32 R13, RZ, RZ, R21 ;  /* 0x000000ffff0d7224 */ /* 0x000fe400078e0015 */
[----:B------:R-:W-:Y:S02]  /*2e620*/  IMAD.MOV.U32 R12, RZ, RZ, RZ ;  /* 0x000000ffff0c7224 */ /* 0x000fe400078e00ff */
[----:B------:R-:W-:Y:S02]  /*2e630*/  IMAD.MOV.U32 R11, RZ, RZ, 0x181f ;  /* 0x0000181fff0b7424 */ /* 0x000fe400078e00ff */
[----:B------:R-:W-:-:S07]  /*2e640*/  IMAD.MOV.U32 R15, RZ, RZ, -0x1 ;  /* 0xffffffffff0f7424 */ /* 0x000fce00078e00ff */
[----:B-----5:R-:W-:Y:S05]  /*2e650*/  WARPSYNC.COLLECTIVE R15, `(.L_x_12304) ;  /* 0x000000000f087348 */ /* 0x020fea0003c00000 */
[----:B------:R0:W1:Y:S02]  /*2e660*/  SHFL.IDX P6, R14, R13, R12, R11 ;  /* 0x0000000c0d0e7389 */ /* 0x00006400000c000b */
[----:B01---5:R-:W-:Y:S01]  /*2e670*/  ENDCOLLECTIVE ;  /* 0x000000000000791b */ /* 0x023fe20003800000 */
.L_x_12304:
[----:B------:R-:W-:Y:S02]  /*2e680*/  IMAD.MOV.U32 R13, RZ, RZ, R20 ;  /* 0x000000ffff0d7224 */ /* 0x000fe400078e0014 */
[----:B------:R-:W-:-:S07]  /*2e690*/  IMAD.MOV.U32 R3, RZ, RZ, R14 ;  /* 0x000000ffff037224 */ /* 0x000fce00078e000e */
[----:B------:R-:W-:Y:S05]  /*2e6a0*/  WARPSYNC.COLLECTIVE R15, `(.L_x_12305) ;  /* 0x000000000f087348 */ /* 0x000fea0003c00000 */
[----:B------:R0:W1:Y:S02]  /*2e6b0*/  SHFL.IDX P6, R14, R13, R12, R11 ;  /* 0x0000000c0d0e7389 */ /* 0x00006400000c000b */
[----:B01----:R-:W-:Y:S01]  /*2e6c0*/  ENDCOLLECTIVE ;  /* 0x000000000000791b */ /* 0x003fe20003800000 */
.L_x_12305:
[----:B------:R-:W-:Y:S05]  /*2e6d0*/  BRA `(.L_x_12306) ;  /* 0xffffff3400b87947 */ /* 0x000fea000383ffff */
.L_x_12081:
        /* <DEDUP_REMOVED lines=8> */
.L_x_12308:
[----:B------:R-:W-:Y:S05]  /*2e760*/  BSYNC B1 ;  /* 0x0000000000017941 */ /* 0x000fea0003800000 */
.L_x_12307:
        /* <DEDUP_REMOVED lines=8> */
.L_x_12309:
[----:B------:R-:W-:Y:S05]  /*2e7f0*/  BRA `(.L_x_12310) ;  /* 0xffffff3400e87947 */ /* 0x000fea000383ffff */
.L_x_12084:
        /* <DEDUP_REMOVED lines=8> */
.L_x_12312:
[----:B------:R-:W-:Y:S05]  /*2e880*/  BSYNC B1 ;  /* 0x0000000000017941 */ /* 0x000fea0003800000 */
.L_x_12311:
        /* <DEDUP_REMOVED lines=8> */
.L_x_12313:
[----:B------:R-:W-:Y:S05]  /*2e910*/  BRA `(.L_x_12314) ;  /* 0xffffff3800187947 */ /* 0x000fea000383ffff */
.L_x_12087:
        /* <DEDUP_REMOVED lines=8> */
.L_x_12316:
[----:B------:R-:W-:Y:S05]  /*2e9a0*/  BSYNC B1 ;  /* 0x0000000000017941 */ /* 0x000fea0003800000 */
.L_x_12315:
        /* <DEDUP_REMOVED lines=8> */
.L_x_12317:
[----:B------:R-:W-:Y:S05]  /*2ea30*/  BRA `(.L_x_12318) ;  /* 0xffffff3800487947 */ /* 0x000fea000383ffff */
.L_x_12089:
[----:B------:R-:W-:Y:S02]  /*2ea40*/  IMAD.MOV.U32 R13, RZ, RZ, R4 ;  /* 0x000000ffff0d7224 */ /* 0x000fe400078e0004 */
[----:B------:R-:W-:Y:S02]  /*2ea50*/  IMAD.MOV.U32 R12, RZ, RZ, RZ ;  /* 0x000000ffff0c7224 */ /* 0x000fe400078e00ff */
[----:B------:R-:W-:Y:S02]  /*2ea60*/  IMAD.MOV.U32 R11, RZ, RZ, 0x1c1f ;  /* 0x00001c1fff0b7424 */ /* 0x000fe400078e00ff */
[----:B------:R-:W-:-:S07]  /*2ea70*/  IMAD.MOV.U32 R15, RZ, RZ, -0x1 ;  /* 0xffffffffff0f7424 */ /* 0x000fce00078e00ff */
[----:B------:R-:W-:Y:S05]  /*2ea80*/  WARPSYNC.COLLECTIVE R15, `(.L_x_12319) ;  /* 0x000000000f087348 */ /* 0x000fea0003c00000 */
[----:B------:R0:W1:Y:S02]  /*2ea90*/  SHFL.IDX P6, R14, R13, R12, R11 ;  /* 0x0000000c0d0e7389 */ /* 0x00006400000c000b */
[----:B01----:R-:W-:Y:S01]  /*2eaa0*/  ENDCOLLECTIVE ;  /* 0x000000000000791b */ /* 0x003fe20003800000 */
.L_x_12319:
[----:B------:R-:W-:Y:S02]  /*2eab0*/  IMAD.MOV.U32 R13, RZ, RZ, R3 ;  /* 0x000000ffff0d7224 */ /* 0x000fe400078e0003 */
[----:B------:R-:W-:-:S07]  /*2eac0*/  IMAD.MOV.U32 R5, RZ, RZ, R14 ;  /* 0x000000ffff057224 */ /* 0x000fce00078e000e */
[----:B------:R-:W-:Y:S05]  /*2ead0*/  WARPSYNC.COLLECTIVE R15, `(.L_x_12320) ;  /* 0x000000000f087348 */ /* 0x000fea0003c00000 */
[----:B------:R0:W1:Y:S02]  /*2eae0*/  SHFL.IDX P6, R14, R13, R12, R11 ;  /* 0x0000000c0d0e7389 */ /* 0x00006400000c000b */
[----:B01----:R-:W-:Y:S01]  /*2eaf0*/  ENDCOLLECTIVE ;  /* 0x000000000000791b */ /* 0x003fe20003800000 */
.L_x_12320:
[----:B------:R-:W-:Y:S01]  /*2eb00*/  IMAD.MOV.U32 R6, RZ, RZ, R14 ;  /* 0x000000ffff067224 */ /* 0x000fe200078e000e */
[----:B------:R-:W-:Y:S06]  /*2eb10*/  BRA `(.L_x_12321) ;  /* 0xffffff3c00687947 */ /* 0x000fec000383ffff */
.L_x_12092:
[----:B------:R-:W-:Y:S01]  /*2eb20*/  BSSY B1, `(.L_x_12322) ;  /* 0x0000008000017945 */ /* 0x000fe20003800000 */
[----:B------:R-:W-:Y:S02]  /*2eb30*/  IMAD.MOV.U32 R13, RZ, RZ, R4 ;  /* 0x000000ffff0d7224 */ /* 0x000fe400078e0004 */
[----:B------:R-:W-:Y:S02]  /*2eb40*/  IMAD.MOV.U32 R12, RZ, RZ, 0x1 ;  /* 0x00000001ff0c7424 */ /* 0x000fe400078e00ff */
[----:B---3--:R-:W-:Y:S02]  /*2eb50*/  IMAD.MOV.U32 R11, RZ, RZ, 0x1c1f ;  /* 0x00001c1fff0b7424 */ /* 0x008fe400078e00ff */
[----:B------:R-:W-:-:S07]  /*2eb60*/  IMAD.MOV.U32 R15, RZ, RZ, -0x1 ;  /* 0xffffffffff0f7424 */ /* 0x000fce00078e00ff */
[----:B012---:R-:W-:Y:S05]  /*2eb70*/  WARPSYNC.COLLECTIVE R15, `(.L_x_12323) ;  /* 0x000000000f087348 */ /* 0x007fea0003c00000 */
[----:B------:R3:W4:Y:S02]  /*2eb80*/  SHFL.IDX P6, R14, R13, R12, R11 ;  /* 0x0000000c0d0e7389 */ /* 0x00072400000c000b */
[----:B01234-:R-:W-:Y:S01]  /*2eb90*/  ENDCOLLECTIVE ;  /* 0x000000000000791b */ /* 0x01ffe20003800000 */
.L_x_12323:
[----:B------:R-:W-:Y:S05]  /*2eba0*/  BSYNC B1 ;  /* 0x0000000000017941 */ /* 0x000fea0003800000 */
.L_x_12322:
        /* <DEDUP_REMOVED lines=8> */
.L_x_12324:
[----:B------:R-:W-:Y:S05]  /*2ec30*/  BRA `(.L_x_12325) ;  /* 0xffffff4800507947 */ /* 0x000fea000383ffff */
.L_x_12098:
[----:B------:R-:W-:Y:S02]  /*2ec40*/  IMAD.MOV.U32 R13, RZ, RZ, R4 ;  /* 0x000000ffff0d7224 */ /* 0x000fe400078e0004 */
[----:B------:R-:W-:Y:S02]  /*2ec50*/  IMAD.MOV.U32 R12, RZ, RZ, RZ ;  /* 0x000000ffff0c7224 */ /* 0x000fe400078e00ff */
[----:B------:R-:W-:Y:S02]  /*2ec60*/  IMAD.MOV.U32 R11, RZ, RZ, 0x181f ;  /* 0x0000181fff0b7424 */ /* 0x000fe400078e00ff */
[----:B------:R-:W-:-:S07]  /*2ec70*/  IMAD.MOV.U32 R15, RZ, RZ, -0x1 ;  /* 0xffffffffff0f7424 */ /* 0x000fce00078e00ff */
[----:B---3--:R-:W-:Y:S05]  /*2ec80*/  WARPSYNC.COLLECTIVE R15, `(.L_x_12326) ;  /* 0x000000000f087348 */ /* 0x008fea0003c00000 */
[----:B------:R0:W1:Y:S02]  /*2ec90*/  SHFL.IDX P6, R14, R13, R12, R11 ;  /* 0x0000000c0d0e7389 */ /* 0x00006400000c000b */
[----:B01-3--:R-:W-:Y:S01]  /*2eca0*/  ENDCOLLECTIVE ;  /* 0x000000000000791b */ /* 0x00bfe20003800000 */
.L_x_12326:
[----:B------:R-:W-:Y:S02]  /*2ecb0*/  IMAD.MOV.U32 R13, RZ, RZ, R3 ;  /* 0x000000ffff0d7224 */ /* 0x000fe400078e0003 */
[----:B------:R-:W-:-:S07]  /*2ecc0*/  IMAD.MOV.U32 R0, RZ, RZ, R14 ;  /* 0x000000ffff007224 */ /* 0x000fce00078e000e */
[----:B------:R-:W-:Y:S05]  /*2ecd0*/  WARPSYNC.COLLECTIVE R15, `(.L_x_12327) ;  /* 0x000000000f087348 */ /* 0x000fea0003c00000 */
[----:B------:R0:W1:Y:S02]  /*2ece0*/  SHFL.IDX P6, R14, R13, R12, R11 ;  /* 0x0000000c0d0e7389 */ /* 0x00006400000c000b */
[----:B01----:R-:W-:Y:S01]  /*2ecf0*/  ENDCOLLECTIVE ;  /* 0x000000000000791b */ /* 0x003fe20003800000 */
.L_x_12327:
[----:B------:R-:W-:Y:S05]  /*2ed00*/  BRA `(.L_x_12328) ;  /* 0xffffff5c00507947 */ /* 0x000fea000383ffff */
.L_x_12101:
[----:B------:R-:W-:Y:S01]  /*2ed10*/  BSSY B1, `(.L_x_12329) ;  /* 0x0000008000017945 */ /* 0x000fe20003800000 */
[----:B------:R-:W-:Y:S02]  /*2ed20*/  IMAD.MOV.U32 R13, RZ, RZ, R4 ;  /* 0x000000ffff0d7224 */ /* 0x000fe400078e0004 */
[----:B------:R-:W-:Y:S02]  /*2ed30*/  IMAD.MOV.U32 R12, RZ, RZ, 0x1 ;  /* 0x00000001ff0c7424 */ /* 0x000fe400078e00ff */
[----:B----4-:R-:W-:Y:S02]  /*2ed40*/  IMAD.MOV.U32 R11, RZ, RZ, 0x181f ;  /* 0x0000181fff0b7424 */ /* 0x010fe400078e00ff */
[----:B------:R-:W-:-:S07]  /*2ed50*/  IMAD.MOV.U32 R15, RZ, RZ, -0x1 ;  /* 0xffffffffff0f7424 */ /* 0x000fce00078e00ff */
[----:B0123--:R-:W-:Y:S05]  /*2ed60*/  WARPSYNC.COLLECTIVE R15, `(.L_x_12330) ;  /* 0x000000000f087348 */ /* 0x00ffea0003c00000 */
[----:B--2---:R2:W4:Y:S02]  /*2ed70*/  SHFL.IDX P6, R14, R13, R12, R11 ;  /* 0x0000000c0d0e7389 */ /* 0x00452400000c000b */
[----:B01234-:R-:W-:Y:S01]  /*2ed80*/  ENDCOLLECTIVE ;  /* 0x000000000000791b */ /* 0x01ffe20003800000 */
.L_x_12330:
[----:B------:R-:W-:Y:S05]  /*2ed90*/  BSYNC B1 ;  /* 0x0000000000017941 */ /* 0x000fea0003800000 */
.L_x_12329:
        /* <DEDUP_REMOVED lines=8> */
.L_x_12331:
[----:B------:R-:W-:Y:S05]  /*2ee20*/  BRA `(.L_x_12332) ;  /* 0xffffff5c00847947 */ /* 0x000fea000383ffff */
.L_x_12104:
        /* <DEDUP_REMOVED lines=8> */
.L_x_12334:
[----:B------:R-:W-:Y:S05]  /*2eeb0*/  BSYNC B1 ;  /* 0x0000000000017941 */ /* 0x000fea0003800000 */
.L_x_12333:
        /* <DEDUP_REMOVED lines=8> */
.L_x_12335:
[----:B------:R-:W-:Y:S05]  /*2ef40*/  BRA `(.L_x_12336) ;  /* 0xffffff5c00b47947 */ /* 0x000fea000383ffff */
.L_x_12107:
        /* <DEDUP_REMOVED lines=8> */
.L_x_12338:
[----:B------:R-:W-:Y:S05]  /*2efd0*/  BSYNC B1 ;  /* 0x0000000000017941 */ /* 0x000fea0003800000 */
.L_x_12337:
        /* <DEDUP_REMOVED lines=8> */
.L_x_12339:
[----:B------:R-:W-:Y:S05]  /*2f060*/  BRA `(.L_x_12340) ;  /* 0xffffff5c00e47947 */ /* 0x000fea000383ffff */
.L_x_12134:
        /* <DEDUP_REMOVED lines=11> */
.L_x_12342:
[----:B------:R-:W-:Y:S05]  /*2f120*/  BSYNC B1 ;  /* 0x0000000000017941 */ /* 0x000fea0003800000 */
.L_x_12341:
[----:B------:R-:W-:Y:S05]  /*2f130*/  BRA `(.L_x_12343) ;  /* 0xffffff7c00c47947 */ /* 0x000fea000383ffff */
.L_x_12136:
[----:B------:R-:W-:Y:S01]  /*2f140*/  BSSY B1, `(.L_x_12344) ;  /* 0x0000006000017945 */ /* 0x000fe20003800000 */
[----:B------:R-:W-:-:S07]  /*2f150*/  IMAD.MOV.U32 R15, RZ, RZ, -0x1 ;  /* 0xffffffffff0f7424 */ /* 0x000fce00078e00ff */
[----:B0-----:R-:W-:Y:S05]  /*2f160*/  WARPSYNC.COLLECTIVE R15, `(.L_x_12345) ;  /* 0x000000000f0c7348 */ /* 0x001fea0003c00000 */
[----:B------:R-:W-:Y:S02]  /*2f170*/  ELECT P6, UR62, PT ;  /* 0x00000000003e782f */ /* 0x000fe400038c0000 */
[----:B------:R-:W-:Y:S01]  /*2f180*/  MOV R14, UR62 ;  /* 0x0000003e000e7c02 */ /* 0x000fe20008000f00 */
[----:B0-----:R-:W-:Y:S10]  /*2f190*/  ENDCOLLECTIVE ;  /* 0x000000000000791b */ /* 0x001ff40003800000 */
.L_x_12345:
[----:B------:R-:W-:Y:S05]  /*2f1a0*/  BSYNC B1 ;  /* 0x0000000000017941 */ /* 0x000fea0003800000 */
.L_x_12344:
[----:B------:R-:W-:Y:S05]  /*2f1b0*/  BRA `(.L_x_12135) ;  /* 0xffffff7c00bc7947 */ /* 0x000fea000383ffff */
.L_x_12138:
[----:B0-----:R0:W1:Y:S02]  /*2f1c0*/  SYNCS.PHASECHK.TRANS64.TRYWAIT P0, [R22+URZ+0x22820], R3 ;  /* 0x02282003160075a7 */ /* 0x001064000800017f */
[----:B-1----:R-:W-:Y:S05]  /*2f1d0*/  @!P0 NANOSLEEP.SYNCS 0x989680 ;  /* 0x009896800000895d */ /* 0x002fea0003900000 */
[----:B------:R-:W1:Y:S02]  /*2f1e0*/  @!P0 SYNCS.PHASECHK.TRANS64 P0, [R22+URZ+0x22820], R3 ;  /* 0x02282003160085a7 */ /* 0x000e64000800007f */
[----:B-1----:R-:W-:Y:S05]  /*2f1f0*/  @!P0 BRA `(.L_x_12138) ;  /* 0xfffffffc00f08947 */ /* 0x002fea000383ffff */
[----:B------:R-:W-:Y:S05]  /*2f200*/  BRA `(.L_x_12346) ;  /* 0xffffff7c00cc7947 */ /* 0x000fea000383ffff */
.L_x_12142:
[----:B-1----:R1:W2:Y:S02]  /*2f210*/  SYNCS.PHASECHK.TRANS64.TRYWAIT P0, [R12+URZ+0x228a0], R10 ;  /* 0x0228a00a0c0075a7 */ /* 0x0022a4000800017f */
[----:B--2---:R-:W-:Y:S05]  /*2f220*/  @!P0 NANOSLEEP.SYNCS 0x989680 ;  /* 0x009896800000895d */ /* 0x004fea0003900000 */
[----:B------:R-:W2:Y:S02]  /*2f230*/  @!P0 SYNCS.PHASECHK.TRANS64 P0, [R12+URZ+0x228a0], R10 ;  /* 0x0228a00a0c0085a7 */ /* 0x000ea4000800007f */
[----:B--2---:R-:W-:Y:S05]  /*2f240*/  @!P0 BRA `(.L_x_12142) ;  /* 0xfffffffc00f08947 */ /* 0x004fea000383ffff */
[----:B------:R-:W-:Y:S05]  /*2f250*/  BRA `(.L_x_12347) ;  /* 0xffffff7c00e47947 */ /* 0x000fea000383ffff */
.L_x_12147:
[----:B0-----:R0:W2:Y:S02]  /*2f260*/  SYNCS.PHASECHK.TRANS64.TRYWAIT P0, [R12+URZ+0x228c0], R10 ;  /* 0x0228c00a0c0075a7 */ /* 0x0010a4000800017f */
[----:B--2---:R-:W-:Y:S05]  /*2f270*/  @!P0 NANOSLEEP.SYNCS 0x989680 ;  /* 0x009896800000895d */ /* 0x004fea0003900000 */
[----:B------:R-:W2:Y:S02]  /*2f280*/  @!P0 SYNCS.PHASECHK.TRANS64 P0, [R12+URZ+0x228c0], R10 ;  /* 0x0228c00a0c0085a7 */ /* 0x000ea4000800007f */
[----:B--2---:R-:W-:Y:S05]  /*2f290*/  @!P0 BRA `(.L_x_12147) ;  /* 0xfffffffc00f08947 */ /* 0x004fea000383ffff */
[----:B------:R-:W-:Y:S05]  /*2f2a0*/  BRA `(.L_x_12348) ;  /* 0xffffff8000607947 */ /* 0x000fea000383ffff */
.L_x_12157:
[----:B0-----:R0:W1:Y:S02]  /*2f2b0*/  SYNCS.PHASECHK.TRANS64.TRYWAIT P1, [R10+URZ+0x228a0], R2 ;  /* 0x0228a0020a0075a7 */ /* 0x001064000802017f */
[----:B-1----:R-:W-:Y:S05]  /*2f2c0*/  @!P1 NANOSLEEP.SYNCS 0x989680 ;  /* 0x009896800000995d */ /* 0x002fea0003900000 */
[----:B------:R-:W1:Y:S02]  /*2f2d0*/  @!P1 SYNCS.PHASECHK.TRANS64 P1, [R10+URZ+0x228a0], R2 ;  /* 0x0228a0020a0095a7 */ /* 0x000e64000802007f */
[----:B-1----:R-:W-:Y:S05]  /*2f2e0*/  @!P1 BRA `(.L_x_12157) ;  /* 0xfffffffc00f09947 */ /* 0x002fea000383ffff */
[----:B------:R-:W-:Y:S05]  /*2f2f0*/  BRA `(.L_x_12349) ;  /* 0xffffff8400d47947 */ /* 0x000fea000383ffff */
.L_x_12162:
[----:B-1----:R1:W2:Y:S02]  /*2f300*/  SYNCS.PHASECHK.TRANS64.TRYWAIT P1, [R10+URZ+0x228c0], R2 ;  /* 0x0228c0020a0075a7 */ /* 0x0022a4000802017f */
[----:B--2---:R-:W-:Y:S05]  /*2f310*/  @!P1 NANOSLEEP.SYNCS 0x989680 ;  /* 0x009896800000995d */ /* 0x004fea0003900000 */
[----:B------:R-:W2:Y:S02]  /*2f320*/  @!P1 SYNCS.PHASECHK.TRANS64 P1, [R10+URZ+0x228c0], R2 ;  /* 0x0228c0020a0095a7 */ /* 0x000ea4000802007f */
[----:B--2---:R-:W-:Y:S05]  /*2f330*/  @!P1 BRA `(.L_x_12162) ;  /* 0xfffffffc00f09947 */ /* 0x004fea000383ffff */
[----:B------:R-:W-:Y:S05]  /*2f340*/  BRA `(.L_x_12350) ;  /* 0xffffff88004c7947 */ /* 0x000fea000383ffff */
.L_x_12188:
        /* <DEDUP_REMOVED lines=10> */
.L_x_12352:
[----:B------:R-:W-:Y:S05]  /*2f3f0*/  BSYNC B0 ;  /* 0x0000000000007941 */ /* 0x000fea0003800000 */
.L_x_12351:
[----:B------:R-:W-:Y:S05]  /*2f400*/  BRA `(.L_x_12353) ;  /* 0xffffff9c00687947 */ /* 0x000fea000383ffff */
.L_x_12191:
[----:B0-----:R0:W1:Y:S02]  /*2f410*/  SYNCS.PHASECHK.TRANS64.TRYWAIT P0, [R33+URZ+0x22840], R0 ;  /* 0x02284000210075a7 */ /* 0x001064000800017f */
[----:B-1----:R-:W-:Y:S05]  /*2f420*/  @!P0 NANOSLEEP.SYNCS 0x989680 ;  /* 0x009896800000895d */ /* 0x002fea0003900000 */
[----:B------:R-:W1:Y:S02]  /*2f430*/  @!P0 SYNCS.PHASECHK.TRANS64 P0, [R33+URZ+0x22840], R0 ;  /* 0x02284000210085a7 */ /* 0x000e64000800007f */
[----:B-1----:R-:W-:Y:S05]  /*2f440*/  @!P0 BRA `(.L_x_12191) ;  /* 0xfffffffc00f08947 */ /* 0x002fea000383ffff */
[----:B------:R-:W-:Y:S05]  /*2f450*/  BRA `(.L_x_12354) ;  /* 0xffffff9c00847947 */ /* 0x000fea000383ffff */
.L_x_12192:
        /* <DEDUP_REMOVED lines=8> */
.L_x_12356:
[----:B------:R-:W-:Y:S05]  /*2f4e0*/  BSYNC B0 ;  /* 0x0000000000007941 */ /* 0x000fea0003800000 */
.L_x_12355:
        /* <DEDUP_REMOVED lines=9> */
.L_x_12357:
[----:B------:R-:W-:Y:S02]  /*2f580*/  IMAD.MOV.U32 R13, RZ, RZ, R4 ;  /* 0x000000ffff0d7224 */ /* 0x000fe400078e0004 */
[----:B------:R-:W-:Y:S02]  /*2f590*/  IMAD.MOV.U32 R12, RZ, RZ, 0x1 ;  /* 0x00000001ff0c7424 */ /* 0x000fe400078e00ff */
[----:B------:R-:W-:-:S07]  /*2f5a0*/  IMAD.MOV.U32 R3, RZ, RZ, R14 ;  /* 0x000000ffff037224 */ /* 0x000fce00078e000e */
[----:B------:R-:W-:Y:S05]  /*2f5b0*/  WARPSYNC.COLLECTIVE R15, `(.L_x_12358) ;  /* 0x000000000f087348 */ /* 0x000fea0003c00000 */
[----:B------:R0:W1:Y:S02]  /*2f5c0*/  SHFL.IDX P6, R14, R13, R12, R11 ;  /* 0x0000000c0d0e7389 */ /* 0x00006400000c000b */
[----:B01----:R-:W-:Y:S01]  /*2f5d0*/  ENDCOLLECTIVE ;  /* 0x000000000000791b */ /* 0x003fe20003800000 */
.L_x_12358:
        /* <DEDUP_REMOVED lines=15> */
.L_x_12359:
[----:B------:R-:W-:Y:S02]  /*2f6d0*/  @P0 IMAD R7, R5, 0x2, R22 ;  /* 0x0000000205070824 */ /* 0x000fe400078e0216 */
[----:B------:R-:W-:Y:S02]  /*2f6e0*/  IMAD.MOV.U32 R13, RZ, RZ, R4 ;  /* 0x000000ffff0d7224 */ /* 0x000fe400078e0004 */
[----:B------:R-:W-:Y:S02]  /*2f6f0*/  IMAD.MOV.U32 R12, RZ, RZ, 0x2 ;  /* 0x00000002ff0c7424 */ /* 0x000fe400078e00ff */
[----:B------:R-:W-:-:S07]  /*2f700*/  IMAD.MOV.U32 R3, RZ, RZ, R14 ;  /* 0x000000ffff037224 */ /* 0x000fce00078e000e */
[----:B------:R-:W-:Y:S05]  /*2f710*/  WARPSYNC.COLLECTIVE R15, `(.L_x_12360) ;  /* 0x000000000f087348 */ /* 0x000fea0003c00000 */
[----:B------:R0:W1:Y:S02]  /*2f720*/  SHFL.IDX P6, R14, R13, R12, R11 ;  /* 0x0000000c0d0e7389 */ /* 0x00006400000c000b */
[----:B01----:R-:W-:Y:S01]  /*2f730*/  ENDCOLLECTIVE ;  /* 0x000000000000791b */ /* 0x003fe20003800000 */
.L_x_12360:
        /* <DEDUP_REMOVED lines=15> */
.L_x_12361:
[----:B------:R-:W-:Y:S02]  /*2f830*/  @P0 IMAD R7, R5, 0x2, R22 ;  /* 0x0000000205070824 */ /* 0x000fe400078e0216 */
[----:B------:R-:W-:Y:S02]  /*2f840*/  IMAD.MOV.U32 R13, RZ, RZ, R4 ;  /* 0x000000ffff0d7224 */ /* 0x000fe400078e0004 */
[----:B------:R-:W-:Y:S02]  /*2f850*/  IMAD.MOV.U32 R12, RZ, RZ, 0x3 ;  /* 0x00000003ff0c7424 */ /* 0x000fe400078e00ff */
[----:B------:R-:W-:-:S07]  /*2f860*/  IMAD.MOV.U32 R3, RZ, RZ, R14 ;  /* 0x000000ffff037224 */ /* 0x000fce00078e000e */
[----:B------:R-:W-:Y:S05]  /*2f870*/  WARPSYNC.COLLECTIVE R15, `(.L_x_12362) ;  /* 0x000000000f087348 */ /* 0x000fea0003c00000 */
[----:B------:R0:W1:Y:S02]  /*2f880*/  SHFL.IDX P6, R14, R13, R12, R11 ;  /* 0x0000000c0d0e7389 */ /* 0x00006400000c000b */
[----:B01----:R-:W-:Y:S01]  /*2f890*/  ENDCOLLECTIVE ;  /* 0x000000000000791b */ /* 0x003fe20003800000 */
.L_x_12362:
        /* <DEDUP_REMOVED lines=15> */
.L_x_12363:
[----:B------:R-:W-:Y:S02]  /*2f990*/  @P0 IMAD R7, R5, 0x2, R22 ;  /* 0x0000000205070824 */ /* 0x000fe400078e0216 */
[----:B------:R-:W-:Y:S02]  /*2f9a0*/  IMAD.MOV.U32 R13, RZ, RZ, R4 ;  /* 0x000000ffff0d7224 */ /* 0x000fe400078e0004 */
[----:B------:R-:W-:Y:S02]  /*2f9b0*/  IMAD.MOV.U32 R12, RZ, RZ, 0x4 ;  /* 0x00000004ff0c7424 */ /* 0x000fe400078e00ff */
[----:B------:R-:W-:-:S07]  /*2f9c0*/  IMAD.MOV.U32 R3, RZ, RZ, R14 ;  /* 0x000000ffff037224 */ /* 0x000fce00078e000e */
[----:B------:R-:W-:Y:S05]  /*2f9d0*/  WARPSYNC.COLLECTIVE R15, `(.L_x_12364) ;  /* 0x000000000f087348 */ /* 0x000fea0003c00000 */
[----:B------:R0:W1:Y:S02]  /*2f9e0*/  SHFL.IDX P6, R14, R13, R12, R11 ;  /* 0x0000000c0d0e7389 */ /* 0x00006400000c000b */
[----:B01----:R-:W-:Y:S01]  /*2f9f0*/  ENDCOLLECTIVE ;  /* 0x000000000000791b */ /* 0x003fe20003800000 */
.L_x_12364:
        /* <DEDUP_REMOVED lines=15> */
.L_x_12365:
[----:B------:R-:W-:Y:S02]  /*2faf0*/  @P0 IMAD R7, R5, 0x2, R22 ;  /* 0x0000000205070824 */ /* 0x000fe400078e0216 */
[----:B------:R-:W-:Y:S02]  /*2fb00*/  IMAD.MOV.U32 R13, RZ, RZ, R4 ;  /* 0x000000ffff0d7224 */ /* 0x000fe400078e0004 */
[----:B------:R-:W-:Y:S02]  /*2fb10*/  IMAD.MOV.U32 R12, RZ, RZ, 0x5 ;  /* 0x00000005ff0c7424 */ /* 0x000fe400078e00ff */
[----:B------:R-:W-:-:S07]  /*2fb20*/  IMAD.MOV.U32 R3, RZ, RZ, R14 ;  /* 0x000000ffff037224 */ /* 0x000fce00078e000e */
[----:B------:R-:W-:Y:S05]  /*2fb30*/  WARPSYNC.COLLECTIVE R15, `(.L_x_12366) ;  /* 0x000000000f087348 */ /* 0x000fea0003c00000 */
[----:B------:R0:W1:Y:S02]  /*2fb40*/  SHFL.IDX P6, R14, R13, R12, R11 ;  /* 0x0000000c0d0e7389 */ /* 0x00006400000c000b */
[----:B01----:R-:W-:Y:S01]  /*2fb50*/  ENDCOLLECTIVE ;  /* 0x000000000000791b */ /* 0x003fe20003800000 */
.L_x_12366:
        /* <DEDUP_REMOVED lines=10> */
.L_x_12367:
[----:B------:R-:W-:Y:S01]  /*2fc00*/  @!PT LDS RZ, [RZ] ;  /* 0x00000000fffff984 */ /* 0x000fe20000000800 */
[----:B------:R-:W-:Y:S01]  /*2fc10*/  @!PT LDS RZ, [RZ] ;  /* 0x00000000fffff984 */ /* 0x000fe20000000800 */
[----:B------:R-:W-:Y:S01]  /*2fc20*/  @!PT LDS RZ, [RZ] ;  /* 0x00000000fffff984 */ /* 0x000fe20000000800 */
[----:B------:R0:W-:Y:S01]  /*2fc30*/  @P0 LDGSTS.E.BYPASS.LTC128B.128 [R7+0x1e400], desc[UR42][R2.64], !P2 ;  /* 0x1e40000002070fae */ /* 0x0001e2000d101d6a */
[----:B------:R-:W-:Y:S01]  /*2fc40*/  IMAD.MOV.U32 R0, RZ, RZ, R14 ;  /* 0x000000ffff007224 */ /* 0x000fe200078e000e */
[----:B------:R-:W-:Y:S06]  /*2fc50*/  BRA `(.L_x_12368) ;  /* 0xffffff9800d87947 */ /* 0x000fec000383ffff */
.L_x_12197:
        /* <DEDUP_REMOVED lines=9> */
.L_x_12369:
[C---:B------:R-:W-:Y:S01]  /*2fcf0*/  VIADD R6, R35.reuse, 0x10 ;  /* 0x0000001023067836 */ /* 0x040fe20000000000 */
[----:B------:R-:W-:Y:S01]  /*2fd00*/  ISETP.GE.AND P0, PT, R35, R5, PT ;  /* 0x000000052300720c */ /* 0x000fe20003f06270 */
[----:B------:R-:W-:Y:S02]  /*2fd10*/  IMAD.MOV.U32 R13, RZ, RZ, R0 ;  /* 0x000000ffff0d7224 */ /* 0x000fe400078e0000 */
[----:B------:R-:W-:-:S10]  /*2fd20*/  IMAD.MOV.U32 R2, RZ, RZ, R14 ;  /* 0x000000ffff027224 */ /* 0x000fd400078e000e */
[----:B------:R-:W-:Y:S05]  /*2fd30*/  WARPSYNC.COLLECTIVE R15, `(.L_x_12370) ;  /* 0x000000000f087348 */ /* 0x000fea0003c00000 */
[----:B------:R0:W1:Y:S02]  /*2fd40*/  SHFL.IDX P6, R14, R13, R12, R11 ;  /* 0x0000000c0d0e7389 */ /* 0x00006400000c000b */
[----:B01----:R-:W-:Y:S01]  /*2fd50*/  ENDCOLLECTIVE ;  /* 0x000000000000791b */ /* 0x003fe20003800000 */
.L_x_12370:
[----:B------:R-:W-:Y:S02]  /*2fd60*/  IMAD.MOV.U32 R13, RZ, RZ, R4 ;  /* 0x000000ffff0d7224 */ /* 0x000fe400078e0004 */
[----:B------:R-:W-:Y:S02]  /*2fd70*/  IMAD.MOV.U32 R12, RZ, RZ, 0x1 ;  /* 0x00000001ff0c7424 */ /* 0x000fe400078e00ff */
[----:B------:R-:W-:-:S07]  /*2fd80*/  IMAD.MOV.U32 R3, RZ, RZ, R14 ;  /* 0x000000ffff037224 */ /* 0x000fce00078e000e */
[----:B------:R-:W-:Y:S05]  /*2fd90*/  WARPSYNC.COLLECTIVE R15, `(.L_x_12371) ;  /* 0x000000000f087348 */ /* 0x000fea0003c00000 */
[----:B------:R0:W1:Y:S02]  /*2fda0*/  SHFL.IDX P6, R14, R13, R12, R11 ;  /* 0x0000000c0d0e7389 */ /* 0x00006400000c000b */
[----:B01----:R-:W-:Y:S01]  /*2fdb0*/  ENDCOLLECTIVE ;  /* 0x000000000000791b */ /* 0x003fe20003800000 */
.L_x_12371:
        /* <DEDUP_REMOVED lines=15> */
.L_x_12372:
[----:B------:R-:W-:Y:S02]  /*2feb0*/  IMAD.MOV.U32 R13, RZ, RZ, R4 ;  /* 0x000000ffff0d7224 */ /* 0x000fe400078e0004 */
[----:B------:R-:W-:Y:S02]  /*2fec0*/  IMAD.MOV.U32 R12, RZ, RZ, 0x2 ;  /* 0x00000002ff0c7424 */ /* 0x000fe400078e00ff */
[----:B------:R-:W-:-:S07]  /*2fed0*/  IMAD.MOV.U32 R3, RZ, RZ, R14 ;  /* 0x000000ffff037224 */ /* 0x000fce00078e000e */
[----:B------:R-:W-:Y:S05]  /*2fee0*/  WARPSYNC.COLLECTIVE R15, `(.L_x_12373) ;  /* 0x000000000f087348 */ /* 0x000fea0003c00000 */
[----:B------:R0:W1:Y:S02]  /*2fef0*/  SHFL.IDX P6, R14, R13, R12, R11 ;  /* 0x0000000c0d0e7389 */ /* 0x00006400000c000b */
[----:B01----:R-:W-:Y:S01]  /*2ff00*/  ENDCOLLECTIVE ;  /* 0x000000000000791b */ /* 0x003fe20003800000 */
.L_x_12373:
        /* <DEDUP_REMOVED lines=16> */
.L_x_12374:
[----:B------:R-:W-:Y:S02]  /*30010*/  IMAD.MOV.U32 R13, RZ, RZ, R4 ;  /* 0x000000ffff0d7224 */ /* 0x000fe400078e0004 */
[----:B------:R-:W-:Y:S02]  /*30020*/  IMAD.MOV.U32 R12, RZ, RZ, 0x3 ;  /* 0x00000003ff0c7424 */ /* 0x000fe400078e00ff */
[----:B------:R-:W-:-:S07]  /*30030*/  IMAD.MOV.U32 R3, RZ, RZ, R14 ;  /* 0x000000ffff037224 */ /* 0x000fce00078e000e */
[----:B------:R-:W-:Y:S05]  /*30040*/  WARPSYNC.COLLECTIVE R15, `(.L_x_12375) ;  /* 0x000000000f087348 */ /* 0x000fea0003c00000 */
[----:B------:R0:W1:Y:S02]  /*30050*/  SHFL.IDX P6, R14, R13, R12, R11 ;  /* 0x0000000c0d0e7389 */ /* 0x00006400000c000b */
[----:B01----:R-:W-:Y:S01]  /*30060*/  ENDCOLLECTIVE ;  /* 0x000000000000791b */ /* 0x003fe20003800000 */
.L_x_12375:
        /* <DEDUP_REMOVED lines=16> */
.L_x_12376:
[----:B------:R-:W-:Y:S02]  /*30170*/  IMAD.MOV.U32 R13, RZ, RZ, R4 ;  /* 0x000000ffff0d7224 */ /* 0x000fe400078e0004 */
[----:B------:R-:W-:Y:S02]  /*30180*/  IMAD.MOV.U32 R12, RZ, RZ, 0x4 ;  /* 0x00000004ff0c7424 */ /* 0x000fe400078e00ff */
[----:B------:R-:W-:-:S07]  /*30190*/  IMAD.MOV.U32 R3, RZ, RZ, R14 ;  /* 0x000000ffff037224 */ /* 0x000fce00078e000e */
[----:B------:R-:W-:Y:S05]  /*301a0*/  WARPSYNC.COLLECTIVE R15, `(.L_x_12377) ;  /* 0x000000000f087348 */ /* 0x000fea0003c00000 */
[----:B------:R0:W1:Y:S02]  /*301b0*/  SHFL.IDX P6, R14, R13, R12, R11 ;  /* 0x0000000c0d0e7389 */ /* 0x00006400000c000b */
[----:B01----:R-:W-:Y:S01]  /*301c0*/  ENDCOLLECTIVE ;  /* 0x000000000000791b */ /* 0x003fe20003800000 */
.L_x_12377:
        /* <DEDUP_REMOVED lines=16> */
.L_x_12378:
[----:B------:R-:W-:Y:S02]  /*302d0*/  IMAD.MOV.U32 R13, RZ, RZ, R4 ;  /* 0x000000ffff0d7224 */ /* 0x000fe400078e0004 */
[----:B------:R-:W-:Y:S02]  /*302e0*/  IMAD.MOV.U32 R12, RZ, RZ, 0x5 ;  /* 0x00000005ff0c7424 */ /* 0x000fe400078e00ff */
[----:B------:R-:W-:-:S07]  /*302f0*/  IMAD.MOV.U32 R3, RZ, RZ, R14 ;  /* 0x000000ffff037224 */ /* 0x000fce00078e000e */
[----:B------:R-:W-:Y:S05]  /*30300*/  WARPSYNC.COLLECTIVE R15, `(.L_x_12379) ;  /* 0x000000000f087348 */ /* 0x000fea0003c00000 */
[----:B------:R0:W1:Y:S02]  /*30310*/  SHFL.IDX P6, R14, R13, R12, R11 ;  /* 0x0000000c0d0e7389 */ /* 0x00006400000c000b */
[----:B01----:R-:W-:Y:S01]  /*30320*/  ENDCOLLECTIVE ;  /* 0x000000000000791b */ /* 0x003fe20003800000 */
.L_x_12379:
        /* <DEDUP_REMOVED lines=16> */
.L_x_12380:
[----:B------:R-:W-:Y:S02]  /*30430*/  IMAD.MOV.U32 R13, RZ, RZ, R4 ;  /* 0x000000ffff0d7224 */ /* 0x000fe400078e0004 */
[----:B------:R-:W-:Y:S02]  /*30440*/  IMAD.MOV.U32 R12, RZ, RZ, 0x6 ;  /* 0x00000006ff0c7424 */ /* 0x000fe400078e00ff */
[----:B------:R-:W-:-:S07]  /*30450*/  IMAD.MOV.U32 R3, RZ, RZ, R14 ;  /* 0x000000ffff037224 */ /* 0x000fce00078e000e */
[----:B------:R-:W-:Y:S05]  /*30460*/  WARPSYNC.COLLECTIVE R15, `(.L_x_12381) ;  /* 0x000000000f087348 */ /* 0x000fea0003c00000 */
[----:B------:R0:W1:Y:S02]  /*30470*/  SHFL.IDX P6, R14, R13, R12, R11 ;  /* 0x0000000c0d0e7389 */ /* 0x00006400000c000b */
[----:B01----:R-:W-:Y:S01]  /*30480*/  ENDCOLLECTIVE ;  /* 0x000000000000791b */ /* 0x003fe20003800000 */
.L_x_12381:
        /* <DEDUP_REMOVED lines=16> */
.L_x_12382:
[----:B------:R-:W-:Y:S02]  /*30590*/  IMAD.MOV.U32 R13, RZ, RZ, R4 ;  /* 0x000000ffff0d7224 */ /* 0x000fe400078e0004 */
[----:B------:R-:W-:Y:S02]  /*305a0*/  IMAD.MOV.U32 R12, RZ, RZ, 0x7 ;  /* 0x00000007ff0c7424 */ /* 0x000fe400078e00ff */
[----:B------:R-:W-:-:S07]  /*305b0*/  IMAD.MOV.U32 R3, RZ, RZ, R14 ;  /* 0x000000ffff037224 */ /* 0x000fce00078e000e */
[----:B------:R-:W-:Y:S05]  /*305c0*/  WARPSYNC.COLLECTIVE R15, `(.L_x_12383) ;  /* 0x000000000f087348 */ /* 0x000fea0003c00000 */
[----:B------:R0:W1:Y:S02]  /*305d0*/  SHFL.IDX P6, R14, R13, R12, R11 ;  /* 0x0000000c0d0e7389 */ /* 0x00006400000c000b */
[----:B01----:R-:W-:Y:S01]  /*305e0*/  ENDCOLLECTIVE ;  /* 0x000000000000791b */ /* 0x003fe20003800000 */
.L_x_12383:
        /* <DEDUP_REMOVED lines=10> */
.L_x_12384:
[----:B------:R-:W-:Y:S01]  /*30690*/  @!PT LDS RZ, [RZ] ;  /* 0x00000000fffff984 */ /* 0x000fe20000000800 */
[----:B------:R-:W-:Y:S01]  /*306a0*/  @!PT LDS RZ, [RZ] ;  /* 0x00000000fffff984 */ /* 0x000fe20000000800 */
[----:B------:R-:W-:Y:S01]  /*306b0*/  @!PT LDS RZ, [RZ] ;  /* 0x00000000fffff984 */ /* 0x000fe20000000800 */
[----:B------:R1:W-:Y:S01]  /*306c0*/  @!P0 LDGSTS.E.BYPASS.LTC128B.128 [R8+0x1b400], desc[UR42][R2.64], !P1 ;  /* 0x1b40000002088fae */ /* 0x0003e2000c901d6a */
[----:B------:R-:W-:Y:S01]  /*306d0*/  IMAD.MOV.U32 R0, RZ, RZ, R14 ;  /* 0x000000ffff007224 */ /* 0x000fe200078e000e */
[----:B------:R-:W-:Y:S06]  /*306e0*/  BRA `(.L_x_12385) ;  /* 0xffffff9c00507947 */ /* 0x000fec000383ffff */
.L_x_12200:
[----:B0-----:R0:W1:Y:S02]  /*306f0*/  SYNCS.PHASECHK.TRANS64.TRYWAIT P0, [R22+URZ+0x22820], R3 ;  /* 0x02282003160075a7 */ /* 0x001064000800017f */
[----:B-1----:R-:W-:Y:S05]  /*30700*/  @!P0 NANOSLEEP.SYNCS 0x989680 ;  /* 0x009896800000895d */ /* 0x002fea0003900000 */
[----:B------:R-:W1:Y:S02]  /*30710*/  @!P0 SYNCS.PHASECHK.TRANS64 P0, [R22+URZ+0x22820], R3 ;  /* 0x02282003160085a7 */ /* 0x000e64000800007f */
[----:B-1----:R-:W-:Y:S05]  /*30720*/  @!P0 BRA `(.L_x_12200) ;  /* 0xfffffffc00f08947 */ /* 0x002fea000383ffff */
[----:B------:R-:W-:Y:S05]  /*30730*/  BRA `(.L_x_12386) ;  /* 0xffffff9c00ac7947 */ /* 0x000fea000383ffff */
.L_x_12203:
[----:B-1----:R1:W2:Y:S02]  /*30740*/  SYNCS.PHASECHK.TRANS64.TRYWAIT P0, [R33+URZ+0x22860], R0 ;  /* 0x02286000210075a7 */ /* 0x0022a4000800017f */
[----:B--2---:R-:W-:Y:S05]  /*30750*/  @!P0 NANOSLEEP.SYNCS 0x989680 ;  /* 0x009896800000895d */ /* 0x004fea0003900000 */
[----:B------:R-:W2:Y:S02]  /*30760*/  @!P0 SYNCS.PHASECHK.TRANS64 P0, [R33+URZ+0x22860], R0 ;  /* 0x02286000210085a7 */ /* 0x000ea4000800007f */
[----:B--2---:R-:W-:Y:S05]  /*30770*/  @!P0 BRA `(.L_x_12203) ;  /* 0xfffffffc00f08947 */ /* 0x004fea000383ffff */
[----:B------:R-:W-:Y:S05]  /*30780*/  BRA `(.L_x_12387) ;  /* 0xffffff9c00bc7947 */ /* 0x000fea000383ffff */
.L_x_12204:
        /* <DEDUP_REMOVED lines=8> */
.L_x_12389:
[----:B------:R-:W-:Y:S05]  /*30810*/  BSYNC B0 ;  /* 0x0000000000007941 */ /* 0x000fea0003800000 */
.L_x_12388:
        /* <DEDUP_REMOVED lines=13> */
.L_x_12390:
        /* <DEDUP_REMOVED lines=11> */
.L_x_12391:
        /* <DEDUP_REMOVED lines=17> */
.L_x_12392:
[----:B------:R-:W-:Y:S02]  /*30ab0*/  IMAD.MOV.U32 R13, RZ, RZ, R6 ;  /* 0x000000ffff0d7224 */ /* 0x000fe400078e0006 */
[----:B------:R-:W-:Y:S01]  /*30ac0*/  IMAD.MOV.U32 R12, RZ, RZ, 0x2 ;  /* 0x00000002ff0c7424 */ /* 0x000fe200078e00ff */
[----:B------:R-:W-:-:S13]  /*30ad0*/  IADD3 R2, P4, R14, R0, RZ ;  /* 0x000000000e027210 */ /* 0x000fda0007f9e0ff */
[----:B------:R-:W-:Y:S05]  /*30ae0*/  WARPSYNC.COLLECTIVE R15, `(.L_x_12393) ;  /* 0x000000000f087348 */ /* 0x000fea0003c00000 */
[----:B------:R0:W1:Y:S02]  /*30af0*/  SHFL.IDX P6, R14, R13, R12, R11 ;  /* 0x0000000c0d0e7389 */ /* 0x00006400000c000b */
[----:B01----:R-:W-:Y:S01]  /*30b00*/  ENDCOLLECTIVE ;  /* 0x000000000000791b */ /* 0x003fe20003800000 */
.L_x_12393:
        /* <DEDUP_REMOVED lines=17> */
.L_x_12394:
[----:B------:R-:W-:Y:S02]  /*30c20*/  IMAD.MOV.U32 R13, RZ, RZ, R6 ;  /* 0x000000ffff0d7224 */ /* 0x000fe400078e0006 */
[----:B------:R-:W-:Y:S01]  /*30c30*/  IMAD.MOV.U32 R12, RZ, RZ, 0x3 ;  /* 0x00000003ff0c7424 */ /* 0x000fe200078e00ff */
[----:B------:R-:W-:-:S13]  /*30c40*/  IADD3 R2, P4, R14, R0, RZ ;  /* 0x000000000e027210 */ /* 0x000fda0007f9e0ff */
[----:B------:R-:W-:Y:S05]  /*30c50*/  WARPSYNC.COLLECTIVE R15, `(.L_x_12395) ;  /* 0x000000000f087348 */ /* 0x000fea0003c00000 */
[----:B------:R0:W1:Y:S02]  /*30c60*/  SHFL.IDX P6, R14, R13, R12, R11 ;  /* 0x0000000c0d0e7389 */ /* 0x00006400000c000b */
[----:B01----:R-:W-:Y:S01]  /*30c70*/  ENDCOLLECTIVE ;  /* 0x000000000000791b */ /* 0x003fe20003800000 */
.L_x_12395:
        /* <DEDUP_REMOVED lines=17> */
.L_x_12396:
[----:B------:R-:W-:Y:S02]  /*30d90*/  IMAD.MOV.U32 R13, RZ, RZ, R6 ;  /* 0x000000ffff0d7224 */ /* 0x000fe400078e0006 */
[----:B------:R-:W-:Y:S01]  /*30da0*/  IMAD.MOV.U32 R12, RZ, RZ, 0x4 ;  /* 0x00000004ff0c7424 */ /* 0x000fe200078e00ff */
[----:B------:R-:W-:-:S13]  /*30db0*/  IADD3 R2, P4, R14, R0, RZ ;  /* 0x000000000e027210 */ /* 0x000fda0007f9e0ff */
[----:B------:R-:W-:Y:S05]  /*30dc0*/  WARPSYNC.COLLECTIVE R15, `(.L_x_12397) ;  /* 0x000000000f087348 */ /* 0x000fea0003c00000 */
[----:B------:R0:W1:Y:S02]  /*30dd0*/  SHFL.IDX P6, R14, R13, R12, R11 ;  /* 0x0000000c0d0e7389 */ /* 0x00006400000c000b */
[----:B01----:R-:W-:Y:S01]  /*30de0*/  ENDCOLLECTIVE ;  /* 0x000000000000791b */ /* 0x003fe20003800000 */
.L_x_12397:
        /* <DEDUP_REMOVED lines=17> */
.L_x_12398:
[----:B------:R-:W-:Y:S02]  /*30f00*/  IMAD.MOV.U32 R13, RZ, RZ, R6 ;  /* 0x000000ffff0d7224 */ /* 0x000fe400078e0006 */
[----:B------:R-:W-:Y:S01]  /*30f10*/  IMAD.MOV.U32 R12, RZ, RZ, 0x5 ;  /* 0x00000005ff0c7424 */ /* 0x000fe200078e00ff */
[----:B------:R-:W-:-:S13]  /*30f20*/  IADD3 R2, P4, R14, R0, RZ ;  /* 0x000000000e027210 */ /* 0x000fda0007f9e0ff */
[----:B------:R-:W-:Y:S05]  /*30f30*/  WARPSYNC.COLLECTIVE R15, `(.L_x_12399) ;  /* 0x000000000f087348 */ /* 0x000fea0003c00000 */
[----:B------:R0:W1:Y:S02]  /*30f40*/  SHFL.IDX P6, R14, R13, R12, R11 ;  /* 0x0000000c0d0e7389 */ /* 0x00006400000c000b */
[----:B01----:R-:W-:Y:S01]  /*30f50*/  ENDCOLLECTIVE ;  /* 0x000000000000791b */ /* 0x003fe20003800000 */
.L_x_12399:
        /* <DEDUP_REMOVED lines=12> */
.L_x_12400:
        /* <DEDUP_REMOVED lines=9> */
.L_x_12211:
[----:B0-----:R0:W1:Y:S02]  /*310b0*/  SYNCS.PHASECHK.TRANS64.TRYWAIT P0, [R6+URZ+0x22840], R21 ;  /* 0x02284015060075a7 */ /* 0x001064000800017f */
[----:B-1----:R-:W-:Y:S05]  /*310c0*/  @!P0 NANOSLEEP.SYNCS 0x989680 ;  /* 0x009896800000895d */ /* 0x002fea0003900000 */
[----:B------:R-:W1:Y:S02]  /*310d0*/  @!P0 SYNCS.PHASECHK.TRANS64 P0, [R6+URZ+0x22840], R21 ;  /* 0x02284015060085a7 */ /* 0x000e64000800007f */
[----:B-1----:R-:W-:Y:S05]  /*310e0*/  @!P0 BRA `(.L_x_12211) ;  /* 0xfffffffc00f08947 */ /* 0x002fea000383ffff */
[----:B------:R-:W-:Y:S05]  /*310f0*/  BRA `(.L_x_12402) ;  /* 0xffffffa0001c7947 */ /* 0x000fea000383ffff */
.L_x_12212:
        /* <DEDUP_REMOVED lines=8> */
.L_x_12404:
[----:B------:R-:W-:Y:S05]  /*31180*/  BSYNC B1 ;  /* 0x0000000000017941 */ /* 0x000fea0003800000 */
.L_x_12403:
        /* <DEDUP_REMOVED lines=9> */
.L_x_12405:
[----:B------:R-:W-:Y:S02]  /*31220*/  IMAD.MOV.U32 R13, RZ, RZ, R9 ;  /* 0x000000ffff0d7224 */ /* 0x000fe400078e0009 */
[----:B------:R-:W-:Y:S02]  /*31230*/  IMAD.MOV.U32 R12, RZ, RZ, 0x1 ;  /* 0x00000001ff0c7424 */ /* 0x000fe400078e00ff */
[----:B------:R-:W-:-:S07]  /*31240*/  IMAD.MOV.U32 R2, RZ, RZ, R14 ;  /* 0x000000ffff027224 */ /* 0x000fce00078e000e */
[----:B------:R-:W-:Y:S05]  /*31250*/  WARPSYNC.COLLECTIVE R15, `(.L_x_12406) ;  /* 0x000000000f087348 */ /* 0x000fea0003c00000 */
[----:B------:R0:W1:Y:S02]  /*31260*/  SHFL.IDX P6, R14, R13, R12, R11 ;  /* 0x0000000c0d0e7389 */ /* 0x00006400000c000b */
[----:B01----:R-:W-:Y:S01]  /*31270*/  ENDCOLLECTIVE ;  /* 0x000000000000791b */ /* 0x003fe20003800000 */
.L_x_12406:
        /* <DEDUP_REMOVED lines=11> */
.L_x_12407:
[----:B------:R-:W-:Y:S02]  /*31330*/  IMAD.MOV.U32 R13, RZ, RZ, R9 ;  /* 0x000000ffff0d7224 */ /* 0x000fe400078e0009 */
[----:B------:R-:W-:Y:S02]  /*31340*/  IMAD.MOV.U32 R12, RZ, RZ, 0x2 ;  /* 0x00000002ff0c7424 */ /* 0x000fe400078e00ff */
[----:B------:R-:W-:-:S07]  /*31350*/  IMAD.MOV.U32 R2, RZ, RZ, R14 ;  /* 0x000000ffff027224 */ /* 0x000fce00078e000e */
[----:B------:R-:W-:Y:S05]  /*31360*/  WARPSYNC.COLLECTIVE R15, `(.L_x_12408) ;  /* 0x000000000f087348 */ /* 0x000fea0003c00000 */
[----:B------:R0:W1:Y:S02]  /*31370*/  SHFL.IDX P6, R14, R13, R12, R11 ;  /* 0x0000000c0d0e7389 */ /* 0x00006400000c000b */
[----:B01----:R-:W-:Y:S01]  /*31380*/  ENDCOLLECTIVE ;  /* 0x000000000000791b */ /* 0x003fe20003800000 */
.L_x_12408:
        /* <DEDUP_REMOVED lines=11> */
.L_x_12409:
[----:B------:R-:W-:Y:S02]  /*31440*/  IMAD.MOV.U32 R13, RZ, RZ, R9 ;  /* 0x000000ffff0d7224 */ /* 0x000fe400078e0009 */
[----:B------:R-:W-:Y:S02]  /*31450*/  IMAD.MOV.U32 R12, RZ, RZ, 0x3 ;  /* 0x00000003ff0c7424 */ /* 0x000fe400078e00ff */
[----:B------:R-:W-:-:S07]  /*31460*/  IMAD.MOV.U32 R2, RZ, RZ, R14 ;  /* 0x000000ffff027224 */ /* 0x000fce00078e000e */
[----:B------:R-:W-:Y:S05]  /*31470*/  WARPSYNC.COLLECTIVE R15, `(.L_x_12410) ;  /* 0x000000000f087348 */ /* 0x000fea0003c00000 */
[----:B------:R0:W1:Y:S02]  /*31480*/  SHFL.IDX P6, R14, R13, R12, R11 ;  /* 0x0000000c0d0e7389 */ /* 0x00006400000c000b */
[----:B01----:R-:W-:Y:S01]  /*31490*/  ENDCOLLECTIVE ;  /* 0x000000000000791b */ /* 0x003fe20003800000 */
.L_x_12410:
        /* <DEDUP_REMOVED lines=11> */
.L_x_12411:
[----:B------:R-:W-:Y:S02]  /*31550*/  IMAD.MOV.U32 R13, RZ, RZ, R9 ;  /* 0x000000ffff0d7224 */ /* 0x000fe400078e0009 */
[----:B------:R-:W-:Y:S02]  /*31560*/  IMAD.MOV.U32 R12, RZ, RZ, 0x4 ;  /* 0x00000004ff0c7424 */ /* 0x000fe400078e00ff */
[----:B------:R-:W-:-:S07]  /*31570*/  IMAD.MOV.U32 R2, RZ, RZ, R14 ;  /* 0x000000ffff027224 */ /* 0x000fce00078e000e */
[----:B------:R-:W-:Y:S05]  /*31580*/  WARPSYNC.COLLECTIVE R15, `(.L_x_12412) ;  /* 0x000000000f087348 */ /* 0x000fea0003c00000 */
[----:B------:R0:W1:Y:S02]  /*31590*/  SHFL.IDX P6, R14, R13, R12, R11 ;  /* 0x0000000c0d0e7389 */ /* 0x00006400000c000b */
[----:B01----:R-:W-:Y:S01]  /*315a0*/  ENDCOLLECTIVE ;  /* 0x000000000000791b */ /* 0x003fe20003800000 */
.L_x_12412:
        /* <DEDUP_REMOVED lines=11> */
.L_x_12413:
[----:B------:R-:W-:Y:S02]  /*31660*/  IMAD.MOV.U32 R13, RZ, RZ, R9 ;  /* 0x000000ffff0d7224 */ /* 0x000fe400078e0009 */
[----:B------:R-:W-:Y:S02]  /*31670*/  IMAD.MOV.U32 R12, RZ, RZ, 0x5 ;  /* 0x00000005ff0c7424 */ /* 0x000fe400078e00ff */
[----:B------:R-:W-:-:S07]  /*31680*/  IMAD.MOV.U32 R2, RZ, RZ, R14 ;  /* 0x000000ffff027224 */ /* 0x000fce00078e000e */
[----:B------:R-:W-:Y:S05]  /*31690*/  WARPSYNC.COLLECTIVE R15, `(.L_x_12414) ;  /* 0x000000000f087348 */ /* 0x000fea0003c00000 */
[----:B------:R0:W1:Y:S02]  /*316a0*/  SHFL.IDX P6, R14, R13, R12, R11 ;  /* 0x0000000c0d0e7389 */ /* 0x00006400000c000b */
[----:B01----:R-:W-:Y:S01]  /*316b0*/  ENDCOLLECTIVE ;  /* 0x000000000000791b */ /* 0x003fe20003800000 */
.L_x_12414:
        /* <DEDUP_REMOVED lines=11> */
.L_x_12415:
[----:B------:R-:W-:Y:S01]  /*31770*/  IMAD.MOV.U32 R2, RZ, RZ, R14 ;  /* 0x000000ffff027224 */ /* 0x000fe200078e000e */
[----:B------:R-:W-:Y:S06]  /*31780*/  BRA `(.L_x_12416) ;  /* 0xffffff9c00447947 */ /* 0x000fec000383ffff */
.L_x_12217:
[----:B---3--:R3:W4:Y:S02]  /*31790*/  SYNCS.PHASECHK.TRANS64.TRYWAIT P0, [R6+URZ+0x22860], R21 ;  /* 0x02286015060075a7 */ /* 0x008724000800017f */
[----:B----4-:R-:W-:Y:S05]  /*317a0*/  @!P0 NANOSLEEP.SYNCS 0x989680 ;  /* 0x009896800000895d */ /* 0x010fea0003900000 */
[----:B------:R-:W4:Y:S02]  /*317b0*/  @!P0 SYNCS.PHASECHK.TRANS64 P0, [R6+URZ+0x22860], R21 ;  /* 0x02286015060085a7 */ /* 0x000f24000800007f */
[----:B----4-:R-:W-:Y:S05]  /*317c0*/  @!P0 BRA `(.L_x_12217) ;  /* 0xfffffffc00f08947 */ /* 0x010fea000383ffff */
[----:B------:R-:W-:Y:S05]  /*317d0*/  BRA `(.L_x_12417) ;  /* 0xffffff9c00947947 */ /* 0x000fea000383ffff */
.L_x_12218:
        /* <DEDUP_REMOVED lines=8> */
.L_x_12419:
[----:B------:R-:W-:Y:S05]  /*31860*/  BSYNC B1 ;  /* 0x0000000000017941 */ /* 0x000fea0003800000 */
.L_x_12418:
        /* <DEDUP_REMOVED lines=9> */
.L_x_12420:
[----:B------:R-:W-:Y:S02]  /*31900*/  IMAD.MOV.U32 R13, RZ, RZ, R9 ;  /* 0x000000ffff0d7224 */ /* 0x000fe400078e0009 */
[----:B------:R-:W-:Y:S01]  /*31910*/  IMAD.MOV.U32 R12, RZ, RZ, 0x1 ;  /* 0x00000001ff0c7424 */ /* 0x000fe200078e00ff */
[----:B------:R-:W-:-:S13]  /*31920*/  IADD3 R2, P0, R14, R0, RZ ;  /* 0x000000000e027210 */ /* 0x000fda0007f1e0ff */
[----:B------:R-:W-:Y:S05]  /*31930*/  WARPSYNC.COLLECTIVE R15, `(.L_x_12421) ;  /* 0x000000000f087348 */ /* 0x000fea0003c00000 */
[----:B------:R0:W1:Y:S02]  /*31940*/  SHFL.IDX P6, R14, R13, R12, R11 ;  /* 0x0000000c0d0e7389 */ /* 0x00006400000c000b */
[----:B01----:R-:W-:Y:S01]  /*31950*/  ENDCOLLECTIVE ;  /* 0x000000000000791b */ /* 0x003fe20003800000 */
.L_x_12421:
        /* <DEDUP_REMOVED lines=13> */
.L_x_12422:
[----:B------:R-:W-:Y:S02]  /*31a30*/  IMAD.MOV.U32 R13, RZ, RZ, R9 ;  /* 0x000000ffff0d7224 */ /* 0x000fe400078e0009 */
[----:B------:R-:W-:Y:S01]  /*31a40*/  IMAD.MOV.U32 R12, RZ, RZ, 0x2 ;  /* 0x00000002ff0c7424 */ /* 0x000fe200078e00ff */
[----:B------:R-:W-:-:S13]  /*31a50*/  IADD3 R2, P0, R14, R0, RZ ;  /* 0x000000000e027210 */ /* 0x000fda0007f1e0ff */
[----:B------:R-:W-:Y:S05]  /*31a60*/  WARPSYNC.COLLECTIVE R15, `(.L_x_12423) ;  /* 0x000000000f087348 */ /* 0x000fea0003c00000 */
[----:B------:R0:W1:Y:S02]  /*31a70*/  SHFL.IDX P6, R14, R13, R12, R11 ;  /* 0x0000000c0d0e7389 */ /* 0x00006400000c000b */
[----:B01----:R-:W-:Y:S01]  /*31a80*/  ENDCOLLECTIVE ;  /* 0x000000000000791b */ /* 0x003fe20003800000 */
.L_x_12423:
        /* <DEDUP_REMOVED lines=13> */
.L_x_12424:
[----:B------:R-:W-:Y:S02]  /*31b60*/  IMAD.MOV.U32 R13, RZ, RZ, R9 ;  /* 0x000000ffff0d7224 */ /* 0x000fe400078e0009 */
[----:B------:R-:W-:Y:S01]  /*31b70*/  IMAD.MOV.U32 R12, RZ, RZ, 0x3 ;  /* 0x00000003ff0c7424 */ /* 0x000fe200078e00ff */
[----:B------:R-:W-:-:S13]  /*31b80*/  IADD3 R2, P0, R14, R0, RZ ;  /* 0x000000000e027210 */ /* 0x000fda0007f1e0ff */
[----:B------:R-:W-:Y:S05]  /*31b90*/  WARPSYNC.COLLECTIVE R15, `(.L_x_12425) ;  /* 0x000000000f087348 */ /* 0x000fea0003c00000 */
[----:B------:R0:W1:Y:S02]  /*31ba0*/  SHFL.IDX P6, R14, R13, R12, R11 ;  /* 0x0000000c0d0e7389 */ /* 0x00006400000c000b */
[----:B01----:R-:W-:Y:S01]  /*31bb0*/  ENDCOLLECTIVE ;  /* 0x000000000000791b */ /* 0x003fe20003800000 */
.L_x_12425:
        /* <DEDUP_REMOVED lines=13> */
.L_x_12426:
[----:B------:R-:W-:Y:S02]  /*31c90*/  IMAD.MOV.U32 R13, RZ, RZ, R9 ;  /* 0x000000ffff0d7224 */ /* 0x000fe400078e0009 */
[----:B------:R-:W-:Y:S01]  /*31ca0*/  IMAD.MOV.U32 R12, RZ, RZ, 0x4 ;  /* 0x00000004ff0c7424 */ /* 0x000fe200078e00ff */
[----:B------:R-:W-:-:S13]  /*31cb0*/  IADD3 R2, P0, R14, R0, RZ ;  /* 0x000000000e027210 */ /* 0x000fda0007f1e0ff */
[----:B------:R-:W-:Y:S05]  /*31cc0*/  WARPSYNC.COLLECTIVE R15, `(.L_x_12427) ;  /* 0x000000000f087348 */ /* 0x000fea0003c00000 */
[----:B------:R0:W1:Y:S02]  /*31cd0*/  SHFL.IDX P6, R14, R13, R12, R11 ;  /* 0x0000000c0d0e7389 */ /* 0x00006400000c000b */
[----:B01----:R-:W-:Y:S01]  /*31ce0*/  ENDCOLLECTIVE ;  /* 0x000000000000791b */ /* 0x003fe20003800000 */
.L_x_12427:
        /* <DEDUP_REMOVED lines=13> */
.L_x_12428:
[----:B------:R-:W-:Y:S02]  /*31dc0*/  IMAD.MOV.U32 R13, RZ, RZ, R9 ;  /* 0x000000ffff0d7224 */ /* 0x000fe400078e0009 */
[----:B------:R-:W-:Y:S01]  /*31dd0*/  IMAD.MOV.U32 R12, RZ, RZ, 0x5 ;  /* 0x00000005ff0c7424 */ /* 0x000fe200078e00ff */
[----:B------:R-:W-:-:S13]  /*31de0*/  IADD3 R2, P0, R14, R0, RZ ;  /* 0x000000000e027210 */ /* 0x000fda0007f1e0ff */
[----:B------:R-:W-:Y:S05]  /*31df0*/  WARPSYNC.COLLECTIVE R15, `(.L_x_12429) ;  /* 0x000000000f087348 */ /* 0x000fea0003c00000 */
[----:B------:R0:W1:Y:S02]  /*31e00*/  SHFL.IDX P6, R14, R13, R12, R11 ;  /* 0x0000000c0d0e7389 */ /* 0x00006400000c000b */
[----:B01----:R-:W-:Y:S01]  /*31e10*/  ENDCOLLECTIVE ;  /* 0x000000000000791b */ /* 0x003fe20003800000 */
.L_x_12429:
        /* <DEDUP_REMOVED lines=13> */
.L_x_12430:
[----:B------:R-:W-:Y:S05]  /*31ef0*/  BRA `(.L_x_12431) ;  /* 0xffffff9800d87947 */ /* 0x000fea000383ffff */
.L_x_12226:
        /* <DEDUP_REMOVED lines=8> */
.L_x_12433:
[----:B------:R-:W-:Y:S05]  /*31f80*/  BSYNC B0 ;  /* 0x0000000000007941 */ /* 0x000fea0003800000 */
.L_x_12432:
        /* <DEDUP_REMOVED lines=9> */
.L_x_12434:
        /* <DEDUP_REMOVED lines=24> */
.L_x_12435:
[----:B------:R-:W-:Y:S01]  /*321a0*/  IMAD.MOV.U32 R12, RZ, RZ, 0x2 ;  /* 0x00000002ff0c7424 */ /* 0x000fe200078e00ff */
[----:B------:R-:W-:-:S05]  /*321b0*/  SEL R14, R14, RZ, P1 ;  /* 0x000000ff0e0e7207 */ /* 0x000fca0000800000 */
[----:B------:R-:W-:-:S04]  /*321c0*/  IMAD.IADD R5, R13, 0x1, R14 ;  /* 0x000000010d057824 */ /* 0x000fc800078e020e */
[----:B------:R-:W-:-:S07]  /*321d0*/  IMAD.MOV.U32 R13, RZ, RZ, R5 ;  /* 0x000000ffff0d7224 */ /* 0x000fce00078e0005 */
[----:B------:R-:W-:Y:S05]  /*321e0*/  WARPSYNC.COLLECTIVE R15, `(.L_x_12436) ;  /* 0x000000000f087348 */ /* 0x000fea0003c00000 */
[----:B------:R0:W1:Y:S02]  /*321f0*/  SHFL.UP P6, R14, R13, R12, R11 ;  /* 0x0400000c0d0e7389 */ /* 0x00006400000c000b */
[----:B01----:R-:W-:Y:S01]  /*32200*/  ENDCOLLECTIVE ;  /* 0x000000000000791b */ /* 0x003fe20003800000 */
.L_x_12436:
[----:B------:R-:W-:Y:S01]  /*32210*/  IMAD.MOV.U32 R12, RZ, RZ, 0x4 ;  /* 0x00000004ff0c7424 */ /* 0x000fe200078e00ff */
[----:B------:R-:W-:-:S05]  /*32220*/  SEL R2, R14, RZ, P2 ;  /* 0x000000ff0e027207 */ /* 0x000fca0001000000 */
[----:B------:R-:W-:-:S04]  /*32230*/  IMAD.IADD R2, R5, 0x1, R2 ;  /* 0x0000000105027824 */ /* 0x000fc800078e0202 */
[----:B------:R-:W-:-:S07]  /*32240*/  IMAD.MOV.U32 R13, RZ, RZ, R2 ;  /* 0x000000ffff0d7224 */ /* 0x000fce00078e0002 */
[----:B------:R-:W-:Y:S05]  /*32250*/  WARPSYNC.COLLECTIVE R15, `(.L_x_12437) ;  /* 0x000000000f087348 */ /* 0x000fea0003c00000 */
[----:B------:R0:W1:Y:S02]  /*32260*/  SHFL.UP P6, R14, R13, R12, R11 ;  /* 0x0400000c0d0e7389 */ /* 0x00006400000c000b */
[----:B01----:R-:W-:Y:S01]  /*32270*/  ENDCOLLECTIVE ;  /* 0x000000000000791b */ /* 0x003fe20003800000 */
.L_x_12437:
[----:B------:R-:W-:Y:S01]  /*32280*/  IMAD.MOV.U32 R12, RZ, RZ, 0x8 ;  /* 0x00000008ff0c7424 */ /* 0x000fe200078e00ff */
[----:B------:R-:W-:-:S05]  /*32290*/  SEL R3, R14, RZ, P3 ;  /* 0x000000ff0e037207 */ /* 0x000fca0001800000 */
[----:B------:R-:W-:-:S04]  /*322a0*/  IMAD.IADD R3, R2, 0x1, R3 ;  /* 0x0000000102037824 */ /* 0x000fc800078e0203 */
[----:B------:R-:W-:-:S07]  /*322b0*/  IMAD.MOV.U32 R13, RZ, RZ, R3 ;  /* 0x000000ffff0d7224 */ /* 0x000fce00078e0003 */
[----:B------:R-:W-:Y:S05]  /*322c0*/  WARPSYNC.COLLECTIVE R15, `(.L_x_12438) ;  /* 0x000000000f087348 */ /* 0x000fea0003c00000 */
[----:B------:R0:W1:Y:S02]  /*322d0*/  SHFL.UP P6, R14, R13, R12, R11 ;  /* 0x0400000c0d0e7389 */ /* 0x00006400000c000b */
[----:B01----:R-:W-:Y:S01]  /*322e0*/  ENDCOLLECTIVE ;  /* 0x000000000000791b */ /* 0x003fe20003800000 */
.L_x_12438:
[----:B------:R-:W-:Y:S01]  /*322f0*/  IMAD.MOV.U32 R12, RZ, RZ, 0x10 ;  /* 0x00000010ff0c7424 */ /* 0x000fe200078e00ff */
[----:B------:R-:W-:-:S05]  /*32300*/  SEL R14, R14, RZ, P4 ;  /* 0x000000ff0e0e7207 */ /* 0x000fca0002000000 */
[----:B------:R-:W-:-:S04]  /*32310*/  IMAD.IADD R5, R3, 0x1, R14 ;  /* 0x0000000103057824 */ /* 0x000fc800078e020e */
[----:B------:R-:W-:-:S07]  /*32320*/  IMAD.MOV.U32 R13, RZ, RZ, R5 ;  /* 0x000000ffff0d7224 */ /* 0x000fce00078e0005 */
[----:B------:R-:W-:Y:S05]  /*32330*/  WARPSYNC.COLLECTIVE R15, `(.L_x_12439) ;  /* 0x000000000f087348 */ /* 0x000fea0003c00000 */
[----:B------:R0:W1:Y:S02]  /*32340*/  SHFL.UP P6, R14, R13, R12, R11 ;  /* 0x0400000c0d0e7389 */ /* 0x00006400000c000b */
[----:B01----:R-:W-:Y:S01]  /*32350*/  ENDCOLLECTIVE ;  /* 0x000000000000791b */ /* 0x003fe20003800000 */
.L_x_12439:
        /* <DEDUP_REMOVED lines=8> */
.L_x_12440:
[----:B------:R-:W-:Y:S05]  /*323e0*/  BRA `(.L_x_12441) ;  /* 0xffffff9c00387947 */ /* 0x000fea000383ffff */
.L_x_12229:
[----:B------:R-:W-:Y:S01]  /*323f0*/  BSSY B0, `(.L_x_12442) ;  /* 0x0000007000007945 */ /* 0x000fe20003800000 */
[----:B------:R-:W-:Y:S02]  /*32400*/  IMAD.MOV.U32 R12, RZ, RZ, 0x1 ;  /* 0x00000001ff0c7424 */ /* 0x000fe400078e00ff */
[----:B------:R-:W-:Y:S02]  /*32410*/  IMAD.MOV.U32 R11, RZ, RZ, RZ ;  /* 0x000000ffff0b7224 */ /* 0x000fe400078e00ff */
[----:B------:R-:W-:-:S07]  /*32420*/  IMAD.MOV.U32 R15, RZ, RZ, -0x1 ;  /* 0xffffffffff0f7424 */ /* 0x000fce00078e00ff */
[----:B------:R-:W-:Y:S05]  /*32430*/  WARPSYNC.COLLECTIVE R15, `(.L_x_12443) ;  /* 0x000000000f087348 */ /* 0x000fea0003c00000 */
[----:B------:R0:W1:Y:S02]  /*32440*/  SHFL.UP P6, R14, R13, R12, R11 ;  /* 0x0400000c0d0e7389 */ /* 0x00006400000c000b */
[----:B01----:R-:W-:Y:S01]  /*32450*/  ENDCOLLECTIVE ;  /* 0x000000000000791b */ /* 0x003fe20003800000 */
.L_x_12443:
[----:B------:R-:W-:Y:S05]  /*32460*/  BSYNC B0 ;  /* 0x0000000000007941 */ /* 0x000fea0003800000 */
.L_x_12442:
        /* <DEDUP_REMOVED lines=8> */
.L_x_12444:
[----:B------:R-:W-:Y:S01]  /*324f0*/  IMAD.MOV.U32 R12, RZ, RZ, 0x4 ;  /* 0x00000004ff0c7424 */ /* 0x000fe200078e00ff */
[----:B------:R-:W-:-:S05]  /*32500*/  SEL R2, R14, RZ, P2 ;  /* 0x000000ff0e027207 */ /* 0x000fca0001000000 */
[----:B------:R-:W-:-:S04]  /*32510*/  IMAD.IADD R2, R13, 0x1, R2 ;  /* 0x000000010d027824 */ /* 0x000fc800078e0202 */
[----:B------:R-:W-:-:S07]  /*32520*/  IMAD.MOV.U32 R13, RZ, RZ, R2 ;  /* 0x000000ffff0d7224 */ /* 0x000fce00078e0002 */
[----:B------:R-:W-:Y:S05]  /*32530*/  WARPSYNC.COLLECTIVE R15, `(.L_x_12445) ;  /* 0x000000000f087348 */ /* 0x000fea0003c00000 */
[----:B------:R0:W1:Y:S02]  /*32540*/  SHFL.UP P6, R14, R13, R12, R11 ;  /* 0x0400000c0d0e7389 */ /* 0x00006400000c000b */
[----:B01----:R-:W-:Y:S01]  /*32550*/  ENDCOLLECTIVE ;  /* 0x000000000000791b */ /* 0x003fe20003800000 */
.L_x_12445:
[----:B------:R-:W-:Y:S01]  /*32560*/  IMAD.MOV.U32 R12, RZ, RZ, 0x8 ;  /* 0x00000008ff0c7424 */ /* 0x000fe200078e00ff */
[----:B------:R-:W-:-:S05]  /*32570*/  SEL R3, R14, RZ, P3 ;  /* 0x000000ff0e037207 */ /* 0x000fca0001800000 */
[----:B------:R-:W-:-:S04]  /*32580*/  IMAD.IADD R3, R2, 0x1, R3 ;  /* 0x0000000102037824 */ /* 0x000fc800078e0203 */
[----:B------:R-:W-:-:S07]  /*32590*/  IMAD.MOV.U32 R13, RZ, RZ, R3 ;  /* 0x000000ffff0d7224 */ /* 0x000fce00078e0003 */
[----:B------:R-:W-:Y:S05]  /*325a0*/  WARPSYNC.COLLECTIVE R15, `(.L_x_12446) ;  /* 0x000000000f087348 */ /* 0x000fea0003c00000 */
[----:B------:R0:W1:Y:S02]  /*325b0*/  SHFL.UP P6, R14, R13, R12, R11 ;  /* 0x0400000c0d0e7389 */ /* 0x00006400000c000b */
[----:B01----:R-:W-:Y:S01]  /*325c0*/  ENDCOLLECTIVE ;  /* 0x000000000000791b */ /* 0x003fe20003800000 */
.L_x_12446:
[----:B------:R-:W-:Y:S01]  /*325d0*/  IMAD.MOV.U32 R12, RZ, RZ, 0x10 ;  /* 0x00000010ff0c7424 */ /* 0x000fe200078e00ff */
[----:B------:R-:W-:-:S05]  /*325e0*/  SEL R14, R14, RZ, P4 ;  /* 0x000000ff0e0e7207 */ /* 0x000fca0002000000 */
[----:B------:R-:W-:-:S04]  /*325f0*/  IMAD.IADD R5, R3, 0x1, R14 ;  /* 0x0000000103057824 */ /* 0x000fc800078e020e */
[----:B------:R-:W-:-:S07]  /*32600*/  IMAD.MOV.U32 R13, RZ, RZ, R5 ;  /* 0x000000ffff0d7224 */ /* 0x000fce00078e0005 */
[----:B------:R-:W-:Y:S05]  /*32610*/  WARPSYNC.COLLECTIVE R15, `(.L_x_12447) ;  /* 0x000000000f087348 */ /* 0x000fea0003c00000 */
[----:B------:R0:W1:Y:S02]  /*32620*/  SHFL.UP P6, R14, R13, R12, R11 ;  /* 0x0400000c0d0e7389 */ /* 0x00006400000c000b */
[----:B01----:R-:W-:Y:S01]  /*32630*/  ENDCOLLECTIVE ;  /* 0x000000000000791b */ /* 0x003fe20003800000 */
.L_x_12447:
        /* <DEDUP_REMOVED lines=8> */
.L_x_12448:
[----:B------:R-:W-:Y:S05]  /*326c0*/  BRA `(.L_x_12449) ;  /* 0xffffff9c00247947 */ /* 0x000fea000383ffff */
.L_x_12231:
[----:B------:R-:W-:Y:S01]  /*326d0*/  BSSY B0, `(.L_x_12450) ;  /* 0x0000006000007945 */ /* 0x000fe20003800000 */
[----:B------:R-:W-:Y:S01]  /*326e0*/  PLOP3.LUT P6, PT, P6, PT, PT, 0x8, 0x0 ;  /* 0x000000000000781c */ /* 0x000fe200037ce170 */
[----:B------:R-:W-:-:S12]  /*326f0*/  IMAD.MOV.U32 R15, RZ, RZ, -0x1 ;  /* 0xffffffffff0f7424 */ /* 0x000fd800078e00ff */
[----:B0-----:R-:W-:Y:S05]  /*32700*/  WARPSYNC.COLLECTIVE R15, `(.L_x_12451) ;  /* 0x000000000f087348 */ /* 0x001fea0003c00000 */
[----:B------:R-:W-:Y:S01]  /*32710*/  VOTE.ANY R14, PT, P6 ;  /* 0x00000000000e7806 */ /* 0x000fe200030e0100 */
[----:B0-----:R-:W-:Y:S06]  /*32720*/  ENDCOLLECTIVE ;  /* 0x000000000000791b */ /* 0x001fec0003800000 */
.L_x_12451:
[----:B------:R-:W-:Y:S05]  /*32730*/  BSYNC B0 ;  /* 0x0000000000007941 */ /* 0x000fea0003800000 */
.L_x_12450:
        /* <DEDUP_REMOVED lines=8> */
.L_x_12452:
[----:B------:R-:W-:Y:S02]  /*327c0*/  IMAD.IADD R19, R12, 0x1, R19 ;  /* 0x000000010c137824 */ /* 0x000fe400078e0213 */
[----:B------:R-:W-:Y:S02]  /*327d0*/  IMAD.MOV.U32 R13, RZ, RZ, R4 ;  /* 0x000000ffff0d7224 */ /* 0x000fe400078e0004 */
[----:B------:R-:W-:-:S07]  /*327e0*/  IMAD.MOV.U32 R17, RZ, RZ, R14 ;  /* 0x000000ffff117224 */ /* 0x000fce00078e000e */
[----:B------:R-:W-:Y:S05]  /*327f0*/  WARPSYNC.COLLECTIVE R15, `(.L_x_12453) ;  /* 0x000000000f087348 */ /* 0x000fea0003c00000 */
[----:B------:R0:W1:Y:S02]  /*32800*/  SHFL.IDX P6, R14, R13, R12, R11 ;  /* 0x0000000c0d0e7389 */ /* 0x00006400000c000b */
[----:B01----:R-:W-:Y:S01]  /*32810*/  ENDCOLLECTIVE ;  /* 0x000000000000791b */ /* 0x003fe20003800000 */
.L_x_12453:
[----:B------:R-:W-:Y:S01]  /*32820*/  IMAD.MOV.U32 R4, RZ, RZ, R14 ;  /* 0x000000ffff047224 */ /* 0x000fe200078e000e */
[----:B------:R-:W-:Y:S06]  /*32830*/  BRA `(.L_x_12454) ;  /* 0xffffff9c00087947 */ /* 0x000fec000383ffff */
.L_x_12233:
[----:B------:R-:W-:Y:S01]  /*32840*/  BSSY B0, `(.L_x_12455) ;  /* 0x0000007000007945 */ /* 0x000fe20003800000 */
[----:B------:R-:W-:Y:S02]  /*32850*/  IMAD.MOV.U32 R13, RZ, RZ, R2 ;  /* 0x000000ffff0d7224 */ /* 0x000fe400078e0002 */
[----:B------:R-:W-:Y:S02]  /*32860*/  IMAD.MOV.U32 R11, RZ, RZ, 0x1f ;  /* 0x0000001fff0b7424 */ /* 0x000fe400078e00ff */
[----:B------:R-:W-:-:S07]  /*32870*/  IMAD.MOV.U32 R15, RZ, RZ, -0x1 ;  /* 0xffffffffff0f7424 */ /* 0x000fce00078e00ff */
[----:B0-23--:R-:W-:Y:S05]  /*32880*/  WARPSYNC.COLLECTIVE R15, `(.L_x_12456) ;  /* 0x000000000f087348 */ /* 0x00dfea0003c00000 */
[----:B------:R1:W4:Y:S02]  /*32890*/  SHFL.IDX P6, R14, R13, R12, R11 ;  /* 0x0000000c0d0e7389 */ /* 0x00032400000c000b */
[----:B01234-:R-:W-:Y:S01]  /*328a0*/  ENDCOLLECTIVE ;  /* 0x000000000000791b */ /* 0x01ffe20003800000 */
.L_x_12456:
[----:B------:R-:W-:Y:S05]  /*328b0*/  BSYNC B0 ;  /* 0x0000000000007941 */ /* 0x000fea0003800000 */
.L_x_12455:
[----:B------:R-:W-:Y:S01]  /*328c0*/  IMAD.MOV.U32 R6, RZ, RZ, R14 ;  /* 0x000000ffff067224 */ /* 0x000fe200078e000e */
[----:B------:R-:W-:Y:S06]  /*328d0*/  BRA `(.L_x_12232) ;  /* 0xffffff9800f87947 */ /* 0x000fec000383ffff */
.L_x_12239:
[----:B0-----:R0:W4:Y:S02]  /*328e0*/  SYNCS.PHASECHK.TRANS64.TRYWAIT P0, [R4+URZ+0x22820], R0 ;  /* 0x02282000040075a7 */ /* 0x001124000800017f */
[----:B----4-:R-:W-:Y:S05]  /*328f0*/  @!P0 NANOSLEEP.SYNCS 0x989680 ;  /* 0x009896800000895d */ /* 0x010fea0003900000 */
[----:B------:R-:W4:Y:S02]  /*32900*/  @!P0 SYNCS.PHASECHK.TRANS64 P0, [R4+URZ+0x22820], R0 ;  /* 0x02282000040085a7 */ /* 0x000f24000800007f */
[----:B----4-:R-:W-:Y:S05]  /*32910*/  @!P0 BRA `(.L_x_12239) ;  /* 0xfffffffc00f08947 */ /* 0x010fea000383ffff */
[----:B------:R-:W-:Y:S05]  /*32920*/  BRA `(.L_x_12457) ;  /* 0xffffffa400507947 */ /* 0x000fea000383ffff */
.L_x_12240:
        /* <DEDUP_REMOVED lines=11> */
.L_x_12459:
[----:B------:R-:W-:Y:S05]  /*329e0*/  BSYNC B0 ;  /* 0x0000000000007941 */ /* 0x000fea0003800000 */
.L_x_12458:
[----:B------:R-:W-:Y:S05]  /*329f0*/  BRA `(.L_x_12460) ;  /* 0xffffffa400387947 */ /* 0x000fea000383ffff */
.L_x_12241:
[----:B------:R-:W-:Y:S01]  /*32a00*/  BSSY B0, `(.L_x_12461) ;  /* 0x0000006000007945 */ /* 0x000fe20003800000 */
[----:B------:R-:W-:-:S07]  /*32a10*/  IMAD.MOV.U32 R15, RZ, RZ, -0x1 ;  /* 0xffffffffff0f7424 */ /* 0x000fce00078e00ff */
[----:B0123--:R-:W-:Y:S05]  /*32a20*/  WARPSYNC.COLLECTIVE R15, `(.L_x_12462) ;  /* 0x000000000f0c7348 */ /* 0x00ffea0003c00000 */
[----:B------:R-:W-:Y:S02]  /*32a30*/  ELECT P6, UR62, PT ;  /* 0x00000000003e782f */ /* 0x000fe400038c0000 */
[----:B------:R-:W-:Y:S01]  /*32a40*/  MOV R14, UR62 ;  /* 0x0000003e000e7c02 */ /* 0x000fe20008000f00 */
[----:B0123--:R-:W-:Y:S10]  /*32a50*/  ENDCOLLECTIVE ;  /* 0x000000000000791b */ /* 0x00fff40003800000 */
.L_x_12462:
[----:B------:R-:W-:Y:S05]  /*32a60*/  BSYNC B0 ;  /* 0x0000000000007941 */ /* 0x000fea0003800000 */
.L_x_12461:
[----:B------:R-:W-:Y:S05]  /*32a70*/  BRA `(.L_x_12463) ;  /* 0xffffffa4002c7947 */ /* 0x000fea000383ffff */
.L_x_12243:
[----:B0-----:R0:W4:Y:S02]  /*32a80*/  SYNCS.PHASECHK.TRANS64.TRYWAIT P1, [R5+URZ+0x22840], R0 ;  /* 0x02284000050075a7 */ /* 0x001124000802017f */
[----:B----4-:R-:W-:Y:S05]  /*32a90*/  @!P1 NANOSLEEP.SYNCS 0x989680 ;  /* 0x009896800000995d */ /* 0x010fea0003900000 */
[----:B------:R-:W4:Y:S02]  /*32aa0*/  @!P1 SYNCS.PHASECHK.TRANS64 P1, [R5+URZ+0x22840], R0 ;  /* 0x02284000050095a7 */ /* 0x000f24000802007f */
[----:B----4-:R-:W-:Y:S05]  /*32ab0*/  @!P1 BRA `(.L_x_12243) ;  /* 0xfffffffc00f09947 */ /* 0x010fea000383ffff */
[----:B------:R-:W-:Y:S05]  /*32ac0*/  BRA `(.L_x_12464) ;  /* 0xffffffa4004c7947 */ /* 0x000fea000383ffff */
.L_x_12245:
[----:B----4-:R4:W0:Y:S02]  /*32ad0*/  SYNCS.PHASECHK.TRANS64.TRYWAIT P1, [R25+URZ+0x22840], R2 ;  /* 0x02284002190075a7 */ /* 0x010824000802017f */
[----:B0-----:R-:W-:Y:S05]  /*32ae0*/  @!P1 NANOSLEEP.SYNCS 0x989680 ;  /* 0x009896800000995d */ /* 0x001fea0003900000 */
[----:B------:R-:W0:Y:S02]  /*32af0*/  @!P1 SYNCS.PHASECHK.TRANS64 P1, [R25+URZ+0x22840], R2 ;  /* 0x02284002190095a7 */ /* 0x000e24000802007f */
[----:B0-----:R-:W-:Y:S05]  /*32b00*/  @!P1 BRA `(.L_x_12245) ;  /* 0xfffffffc00f09947 */ /* 0x001fea000383ffff */
[----:B------:R-:W-:Y:S05]  /*32b10*/  BRA `(.L_x_12465) ;  /* 0xffffffa400587947 */ /* 0x000fea000383ffff */
.L_x_12247:
[----:B------:R0:W0:Y:S02]  /*32b20*/  SYNCS.PHASECHK.TRANS64.TRYWAIT P1, [R5+URZ+0x22860], R0 ;  /* 0x02286000050075a7 */ /* 0x000024000802017f */
[----:B0-----:R-:W-:Y:S05]  /*32b30*/  @!P1 NANOSLEEP.SYNCS 0x989680 ;  /* 0x009896800000995d */ /* 0x001fea0003900000 */
[----:B------:R-:W0:Y:S02]  /*32b40*/  @!P1 SYNCS.PHASECHK.TRANS64 P1, [R5+URZ+0x22860], R0 ;  /* 0x02286000050095a7 */ /* 0x000e24000802007f */
[----:B0-----:R-:W-:Y:S05]  /*32b50*/  @!P1 BRA `(.L_x_12247) ;  /* 0xfffffffc00f09947 */ /* 0x001fea000383ffff */
[----:B------:R-:W-:Y:S05]  /*32b60*/  BRA `(.L_x_12466) ;  /* 0xffffffa400547947 */ /* 0x000fea000383ffff */
        .type           $_ZN7cutlass13device_kernelIN5flash11enable_sm90INS1_16FlashAttnFwdSm90INS1_25CollectiveMainloopFwdSm90ILi2EN4cute5tupleIJNS5_1CILi1EEES8_S8_EEENS6_IJNS7_ILi128EEENS7_ILi96EEENS7_ILi64EEEEEELi256ENS_10bfloat16_tEfNS_4arch4Sm90ELb0ELb1ELb0ELb1ELb1ELb1ELb0ELb1ELb0ELb1ELb1ELb0EEENS1_21CollectiveEpilogueFwdINS6_IJSA_NS7_ILi256EEESB_EEES9_SE_SG_Li256ELb1ELb1ELb1ELb0EEENS1_36VarlenDynamicPersistentTileSchedulerILi128ELi96ELi256ELi128ELb1ELb1ELb1ELb1ELb0ELb1EEEEEEEEEvNT_6ParamsE$_ZZN5flash25CollectiveMainloopFwdSm90ILi2EN4cute5tupleIJNS1_1CILi1EEES4_S4_EEENS2_IJNS3_ILi128EEENS3_ILi96EEENS3_ILi64EEEEEELi256EN7cutlass10bfloat16_tEfNSA_4arch4Sm90ELb0ELb1ELb0ELb1ELb1ELb1ELb0ELb1ELb0ELb1ELb1ELb0EE3mmaINS_16FlashAttnFwdSm90ISE_NS_21CollectiveEpilogueFwdINS2_IJS6_NS3_ILi256EEES7_EEES5_SB_SD_Li256ELb1ELb1ELb1ELb0EEENS_36VarlenDynamicPersistentTileSchedulerILi128ELi96ELi256ELi128ELb1ELb1ELb1ELb1ELb0ELb1EEEE13SharedStorageENS1_6TensorINS1_11ArrayEngineIfLm128EEENS1_6LayoutINS2_IJNS2_IJNS3_ILi2EEEST_NS3_ILi32EEEEEES4_S4_EEENS2_IJNS2_IJS4_ST_NS3_ILi4EEEEEENS3_ILi0EEESZ_EEEEEEENS_7SoftmaxILi2ELi0EEEEEbRKNSE_6ParamsENSA_13PipelineAsyncILi2EEES19_RNSA_13PipelineStateILj2EEERT0_RT1_iRiRKNS_16SeqlenInfoQKNewKILb1ELb1EEENS2_IJiiiiEEERT_ENKUliT_T0_T1_E_clIZSF_ISO_S12_S14_EbS17_S19_S19_S1C_S1E_S1G_iS1H_S1L_S1M_S1O_EUlRS1P_iE0_NS3_ILb1EEES1W_EEDaiS1P_S1Q_S1R_,@function
        .size           $_ZN7cutlass13device_kernelIN5flash11enable_sm90INS1_16FlashAttnFwdSm90INS1_25CollectiveMainloopFwdSm90ILi2EN4cute5tupleIJNS5_1CILi1EEES8_S8_EEENS6_IJNS7_ILi128EEENS7_ILi96EEENS7_ILi64EEEEEELi256ENS_10bfloat16_tEfNS_4arch4Sm90ELb0ELb1ELb0ELb1ELb1ELb1ELb0ELb1ELb0ELb1ELb1ELb0EEENS1_21CollectiveEpilogueFwdINS6_IJSA_NS7_ILi256EEESB_EEES9_SE_SG_Li256ELb1ELb1ELb1ELb0EEENS1_36VarlenDynamicPersistentTileSchedulerILi128ELi96ELi256ELi128ELb1ELb1ELb1ELb1ELb0ELb1EEEEEEEEEvNT_6ParamsE$_ZZN5flash25CollectiveMainloopFwdSm90ILi2EN4cute5tupleIJNS1_1CILi1EEES4_S4_EEENS2_IJNS3_ILi128EEENS3_ILi96EEENS3_ILi64EEEEEELi256EN7cutlass10bfloat16_tEfNSA_4arch4Sm90ELb0ELb1ELb0ELb1ELb1ELb1ELb0ELb1ELb0ELb1ELb1ELb0EE3mmaINS_16FlashAttnFwdSm90ISE_NS_21CollectiveEpilogueFwdINS2_IJS6_NS3_ILi256EEES7_EEES5_SB_SD_Li256ELb1ELb1ELb1ELb0EEENS_36VarlenDynamicPersistentTileSchedulerILi128ELi96ELi256ELi128ELb1ELb1ELb1ELb1ELb0ELb1EEEE13SharedStorageENS1_6TensorINS1_11ArrayEngineIfLm128EEENS1_6LayoutINS2_IJNS2_IJNS3_ILi2EEEST_NS3_ILi32EEEEEES4_S4_EEENS2_IJNS2_IJS4_ST_NS3_ILi4EEEEEENS3_ILi0EEESZ_EEEEEEENS_7SoftmaxILi2ELi0EEEEEbRKNSE_6ParamsENSA_13PipelineAsyncILi2EEES19_RNSA_13PipelineStateILj2EEERT0_RT1_iRiRKNS_16SeqlenInfoQKNewKILb1ELb1EEENS2_IJiiiiEEERT_ENKUliT_T0_T1_E_clIZSF_ISO_S12_S14_EbS17_S19_S19_S1C_S1E_S1G_iS1H_S1L_S1M_S1O_EUlRS1P_iE0_NS3_ILb1EEES1W_EEDaiS1P_S1Q_S1R_,(.L_x_15671 - $_ZN7cutlass13device_kernelIN5flash11enable_sm90INS1_16FlashAttnFwdSm90INS1_25CollectiveMainloopFwdSm90ILi2EN4cute5tupleIJNS5_1CILi1EEES8_S8_EEENS6_IJNS7_ILi128EEENS7_ILi96EEENS7_ILi64EEEEEELi256ENS_10bfloat16_tEfNS_4arch4Sm90ELb0ELb1ELb0ELb1ELb1ELb1ELb0ELb1ELb0ELb1ELb1ELb0EEENS1_21CollectiveEpilogueFwdINS6_IJSA_NS7_ILi256EEESB_EEES9_SE_SG_Li256ELb1ELb1ELb1ELb0EEENS1_36VarlenDynamicPersistentTileSchedulerILi128ELi96ELi256ELi128ELb1ELb1ELb1ELb1ELb0ELb1EEEEEEEEEvNT_6ParamsE$_ZZN5flash25CollectiveMainloopFwdSm90ILi2EN4cute5tupleIJNS1_1CILi1EEES4_S4_EEENS2_IJNS3_ILi128EEENS3_ILi96EEENS3_ILi64EEEEEELi256EN7cutlass10bfloat16_tEfNSA_4arch4Sm90ELb0ELb1ELb0ELb1ELb1ELb1ELb0ELb1ELb0ELb1ELb1ELb0EE3mmaINS_16FlashAttnFwdSm90ISE_NS_21CollectiveEpilogueFwdINS2_IJS6_NS3_ILi256EEES7_EEES5_SB_SD_Li256ELb1ELb1ELb1ELb0EEENS_36VarlenDynamicPersistentTileSchedulerILi128ELi96ELi256ELi128ELb1ELb1ELb1ELb1ELb0ELb1EEEE13SharedStorageENS1_6TensorINS1_11ArrayEngineIfLm128EEENS1_6LayoutINS2_IJNS2_IJNS3_ILi2EEEST_NS3_ILi32EEEEEES4_S4_EEENS2_IJNS2_IJS4_ST_NS3_ILi4EEEEEENS3_ILi0EEESZ_EEEEEEENS_7SoftmaxILi2ELi0EEEEEbRKNSE_6ParamsENSA_13PipelineAsyncILi2EEES19_RNSA_13PipelineStateILj2EEERT0_RT1_iRiRKNS_16SeqlenInfoQKNewKILb1ELb1EEENS2_IJiiiiEEERT_ENKUliT_T0_T1_E_clIZSF_ISO_S12_S14_EbS17_S19_S19_S1C_S1E_S1G_iS1H_S1L_S1M_S1O_EUlRS1P_iE0_NS3_ILb1EEES1W_EEDaiS1P_S1Q_S1R_)
$_ZN7cutlass13device_kernelIN5flash11enable_sm90INS1_16FlashAttnFwdSm90INS1_25CollectiveMainloopFwdSm90ILi2EN4cute5tupleIJNS5_1CILi1EEES8_S8_EEENS6_IJNS7_ILi128EEENS7_ILi96EEENS7_ILi64EEEEEELi256ENS_10bfloat16_tEfNS_4arch4Sm90ELb0ELb1ELb0ELb1ELb1ELb1ELb0ELb1ELb0ELb1ELb1ELb0EEENS1_21CollectiveEpilogueFwdINS6_IJSA_NS7_ILi256EEESB_EEES9_SE_SG_Li256ELb1ELb1ELb1ELb0EEENS1_36VarlenDynamicPersistentTileSchedulerILi128ELi96ELi256ELi128ELb1ELb1ELb1ELb1ELb0ELb1EEEEEEEEEvNT_6ParamsE$_ZZN5flash25CollectiveMainloopFwdSm90ILi2EN4cute5tupleIJNS1_1CILi1EEES4_S4_EEENS2_IJNS3_ILi128EEENS3_ILi96EEENS3_ILi64EEEEEELi256EN7cutlass10bfloat16_tEfNSA_4arch4Sm90ELb0ELb1ELb0ELb1ELb1ELb1ELb0ELb1ELb0ELb1ELb1ELb0EE3mmaINS_16FlashAttnFwdSm90ISE_NS_21CollectiveEpilogueFwdINS2_IJS6_NS3_ILi256EEES7_EEES5_SB_SD_Li256ELb1ELb1ELb1ELb0EEENS_36VarlenDynamicPersistentTileSchedulerILi128ELi96ELi256ELi128ELb1ELb1ELb1ELb1ELb0ELb1EEEE13SharedStorageENS1_6TensorINS1_11ArrayEngineIfLm128EEENS1_6LayoutINS2_IJNS2_IJNS3_ILi2EEEST_NS3_ILi32EEEEEES4_S4_EEENS2_IJNS2_IJS4_ST_NS3_ILi4EEEEEENS3_ILi0EEESZ_EEEEEEENS_7SoftmaxILi2ELi0EEEEEbRKNSE_6ParamsENSA_13PipelineAsyncILi2EEES19_RNSA_13PipelineStateILj2EEERT0_RT1_iRiRKNS_16SeqlenInfoQKNewKILb1ELb1EEENS2_IJiiiiEEERT_ENKUliT_T0_T1_E_clIZSF_ISO_S12_S14_EbS17_S19_S19_S1C_S1E_S1G_iS1H_S1L_S1M_S1O_EUlRS1P_iE0_NS3_ILb1EEES1W_EEDaiS1P_S1Q_S1R_:
[----:B------:R-:W-:Y:S01]  /*32b70*/  R2UR UR5, R8 ;  /* 0x00000000080572ca */ /* 0x000fe200000e0000 */
[----:B------:R-:W-:-:S12]  /*32b80*/  ULDC UR4, c[0x0][0x20] ;  /* 0x0000080000047ab9 */ /* 0x000fd80000000800 */
[----:B------:R-:W-:-:S09]  /*32b90*/  UIADD3 UR4, -UR4, UR5, URZ ;  /* 0x0000000504047290 */ /* 0x000fd2000fffe13f */
[----:B------:R-:W2:Y:S04]  /*32ba0*/  LDL.64 R6, [UR4+0x18] ;  /* 0x00001804ff067983 */ /* 0x000ea80008100a00 */
[----:B------:R-:W3:Y:S01]  /*32bb0*/  LDL.64 R2, [UR4] ;  /* 0x00000004ff027983 */ /* 0x000ee20008100a00 */
[----:B------:R-:W-:-:S03]  /*32bc0*/  ULDC.64 UR6, c[0x0][0x208] ;  /* 0x0000820000067ab9 */ /* 0x000fc60000000a00 */
[----:B--2---:R-:W2:Y:S04]  /*32bd0*/  LD.E R4, desc[UR6][R6.64] ;  /* 0x0000000606047980 */ /* 0x004ea8000c101900 */
[----:B---3--:R0:W5:Y:S04]  /*32be0*/  LD.E R10, desc[UR6][R2.64] ;  /* 0x00000006020a7980 */ /* 0x008168000c101900 */
[----:B------:R0:W5:Y:S01]  /*32bf0*/  LD.E R11, desc[UR6][R2.64+0x4] ;  /* 0x00000406020b7980 */ /* 0x000162000c101900 */
[----:B------:R-:W-:Y:S01]  /*32c00*/  BSSY B0, `(.L_x_12467) ;  /* 0x0000007000007945 */ /* 0x000fe20003800000 */
[----:B------:R-:W-:Y:S01]  /*32c10*/  IMAD.MOV.U32 R5, RZ, RZ, R45 ;  /* 0x000000ffff057224 */ /* 0x000fe200078e002d */
[----:B--2---:R-:W-:-:S04]  /*32c20*/  LOP3.LUT R4, R4, 0x1, RZ, 0xfc, !PT ;  /* 0x0000000104047812 */ /* 0x004fc800078efcff */
[----:B------:R-:W-:Y:S01]  /*32c30*/  ISETP.NE.AND P0, PT, R4, 0x3, PT ;  /* 0x000000030400780c */ /* 0x000fe20003f05270 */
[----:B------:R-:W-:-:S12]  /*32c40*/  IMAD.MOV.U32 R4, RZ, RZ, R29 ;  /* 0x000000ffff047224 */ /* 0x000fd800078e001d */
[----:B0-----:R-:W-:Y:S05]  /*32c50*/  @!P0 BRA `(.L_x_12468) ;  /* 0x0000000000048947 */ /* 0x001fea0003800000 */
[----:B------:R-:W-:Y:S01]  /*32c60*/  BPT.TRAP 0x1 ;  /* 0x000000040000795c */ /* 0x000fe20000300000 */
.L_x_12468:
[----:B------:R-:W-:Y:S05]  /*32c70*/  BSYNC B0 ;  /* 0x0000000000007941 */ /* 0x000fea0003800000 */
.L_x_12467:
[----:B------:R-:W2:Y:S01]  /*32c80*/  LD.E.64 R8, desc[UR6][R6.64+0x18] ;  /* 0x0000180606087980 */ /* 0x000ea2000c101b00 */
[----:B-----5:R-:W-:Y:S02]  /*32c90*/  SHF.L.U32 R13, R11, 0x1f, RZ ;  /* 0x0000001f0b0d7819 */ /* 0x020fe400000006ff */
[----:B--2---:R-:W-:-:S05]  /*32ca0*/  MOV R9, R8 ;  /* 0x0000000800097202 */ /* 0x004fca0000000f00 */
[----:B------:R-:W-:-:S04]  /*32cb0*/  IMAD R10, R10, 0x8, R9 ;  /* 0x000000080a0a7824 */ /* 0x000fc800078e0209 */
[----:B------:R0:W1:Y:S01]  /*32cc0*/  SYNCS.PHASECHK.TRANS64.TRYWAIT P0, [R10+URZ], R13 ;  /* 0x0000000d0a0075a7 */ /* 0x000062000800017f */
[----:B------:R-:W2:Y:S04]  /*32cd0*/  LD.E R11, desc[UR6][R6.64] ;  /* 0x00000006060b7980 */ /* 0x000ea8000c101900 */
[----:B------:R0:W5:Y:S04]  /*32ce0*/  LD.E R8, desc[UR6][R2.64] ;  /* 0x0000000602087980 */ /* 0x000168000c101900 */
[----:B------:R0:W5:Y:S01]  /*32cf0*/  LD.E R9, desc[UR6][R2.64+0x4] ;  /* 0x0000040602097980 */ /* 0x000162000c101900 */
[----:B------:R-:W-:Y:S01]  /*32d00*/  BSSY B0, `(.L_x_12469) ;  /* 0x0000005000007945 */ /* 0x000fe20003800000 */
[----:B--2---:R-:W-:-:S04]  /*32d10*/  LOP3.LUT R11, R11, 0x1, RZ, 0xfc, !PT ;  /* 0x000000010b0b7812 */ /* 0x004fc800078efcff */
[----:B------:R-:W-:-:S13]  /*32d20*/  ISETP.NE.AND P1, PT, R11, 0x3, PT ;  /* 0x000000030b00780c */ /* 0x000fda0003f25270 */
[----:B01----:R-:W-:Y:S05]  /*32d30*/  @!P1 BRA `(.L_x_12470) ;  /* 0x0000000000049947 */ /* 0x003fea0003800000 */
[----:B------:R-:W-:Y:S01]  /*32d40*/  BPT.TRAP 0x1 ;  /* 0x000000040000795c */ /* 0x000fe20000300000 */
.L_x_12470:
[----:B------:R-:W-:Y:S05]  /*32d50*/  BSYNC B0 ;  /* 0x0000000000007941 */ /* 0x000fea0003800000 */
.L_x_12469:
[----:B------:R-:W-:Y:S04]  /*32d60*/  BSSY B0, `(.L_x_12471) ;  /* 0x0000008000007945 */ /* 0x000fe80003800000 */
[----:B------:R-:W-:Y:S05]  /*32d70*/  @P0 BRA `(.L_x_12472) ;  /* 0x0000000000180947 */ /* 0x000fea0003800000 */
[----:B------:R-:W2:Y:S01]  /*32d80*/  LD.E.64 R6, desc[UR6][R6.64+0x18] ;  /* 0x0000180606067980 */ /* 0x000ea2000c101b00 */
[----:B-----5:R-:W-:Y:S02]  /*32d90*/  SHF.L.U32 R9, R9, 0x1f, RZ ;  /* 0x0000001f09097819 */ /* 0x020fe400000006ff */
[----:B--2---:R-:W-:-:S05]  /*32da0*/  MOV R3, R6 ;  /* 0x0000000600037202 */ /* 0x004fca0000000f00 */
[----:B------:R-:W-:-:S04]  /*32db0*/  IMAD R8, R8, 0x8, R3 ;  /* 0x0000000808087824 */ /* 0x000fc800078e0203 */
[----:B------:R-:W0:Y:S02]  /*32dc0*/  SYNCS.PHASECHK.TRANS64.TRYWAIT P0, [R8+URZ], R9 ;  /* 0x00000009080075a7 */ /* 0x000e24000800017f */
[----:B0-----:R-:W-:Y:S05]  /*32dd0*/  @!P0 BRA `(.L_x_12473) ;  /* 0x000000a400a88947 */ /* 0x001fea0003800000 */
.L_x_12472:
[----:B------:R-:W-:Y:S05]  /*32de0*/  BSYNC B0 ;  /* 0x0000000000007941 */ /* 0x000fea0003800000 */
.L_x_12471:
[----:B------:R-:W2:Y:S04]  /*32df0*/  LDL.64 R10, [UR4] ;  /* 0x00000004ff0a7983 */ /* 0x000ea80008100a00 */
[----:B------:R-:W3:Y:S04]  /*32e00*/  LDL.64 R2, [UR4+0x28] ;  /* 0x00002804ff027983 */ /* 0x000ee80008100a00 */
[----:B0----5:R-:W4:Y:S04]  /*32e10*/  LDL.64 R8, [UR4+0x20] ;  /* 0x00002004ff087983 */ /* 0x021f280008100a00 */
[----:B------:R-:W4:Y:S04]  /*32e20*/  LDL.64 R6, [UR4+0x8] ;  /* 0x00000804ff067983 */ /* 0x000f280008100a00 */
[----:B--2---:R-:W2:Y:S04]  /*32e30*/  LD.E R13, desc[UR6][R10.64] ;  /* 0x000000060a0d7980 */ /* 0x004ea8000c101900 */
[----:B---3--:R-:W2:Y:S01]  /*32e40*/  LD.E.64 R2, desc[UR6][R2.64] ;  /* 0x0000000602027980 */ /* 0x008ea2000c101b00 */
[----:B------:R-:W-:Y:S05]  /*32e50*/  WARPSYNC.ALL ;  /* 0x0000000000007948 */ /* 0x000fea0003800000 */
[----:B----4-:R-:W-:Y:S04]  /*32e60*/  ST.E desc[UR6][R6.64], RZ ;  /* 0x000000ff06007985 */ /* 0x010fe8000c101906 */
[----:B------:R-:W3:Y:S01]  /*32e70*/  LD.E.64 R10, desc[UR6][R8.64] ;  /* 0x00000006080a7980 */ /* 0x000ee2000c101b00 */
[----:B--2---:R-:W-:Y:S01]  /*32e80*/  IMAD R2, R13, 0x300, R2 ;  /* 0x000003000d027824 */ /* 0x004fe200078e0202 */
[----:B------:R-:W-:Y:S01]  /*32e90*/  R2UR UR11, R3 ;  /* 0x00000000030b72ca */ /* 0x000fe200000e0000 */
[----:B------:R-:W-:Y:S01]  /*32ea0*/  WARPGROUP.ARRIVE ;  /* 0x00000000000079c5 */ /* 0x000fe20000000000 */
[----:B------:R-:W-:-:S02]  /*32eb0*/  IMAD.MOV.U32 R14, RZ, RZ, 0x1 ;  /* 0x00000001ff0e7424 */ /* 0x000fc400078e00ff */
[----:B------:R-:W-:Y:S02]  /*32ec0*/  R2UR UR10, R2 ;  /* 0x00000000020a72ca */ /* 0x000fe400000e0000 */
[----:B---3--:R-:W-:Y:S02]  /*32ed0*/  R2UR UR8, R10 ;  /* 0x000000000a0872ca */ /* 0x008fe400000e0000 */
[----:B------:R-:W-:-:S13]  /*32ee0*/  R2UR UR9, R11 ;  /* 0x000000000b0972ca */ /* 0x000fda00000e0000 */
[----:B------:R-:W-:Y:S03]  /*32ef0*/  HGMMA.64x96x16.F32.BF16 R24, gdesc[UR8], RZ, !UPT, gsb0 ;  /* 0x01600000081879f0 */ /* 0x000fe6000c0018ff */
[----:B------:R-:W-:Y:S02]  /*32f00*/  WARPGROUP.DEPBAR.LE gsb0, 0x0 ;  /* 0x00008000000079c5 */ /* 0x000fe40000010000 */
[----:B------:R-:W-:Y:S04]  /*32f10*/  ST.E desc[UR6][R6.64], R14 ;  /* 0x0000000e06007985 */ /* 0x000fe8000c101906 */
[----:B------:R-:W2:Y:S01]  /*32f20*/  LD.E.64 R10, desc[UR6][R8.64] ;  /* 0x00000006080a7980 */ /* 0x000ea2000c101b00 */
[----:B------:R-:W-:Y:S01]  /*32f30*/  VIADD R12, R2, 0x2 ;  /* 0x00000002020c7836 */ /* 0x000fe20000000000 */
[----:B------:R-:W-:Y:S01]  /*32f40*/  WARPGROUP.ARRIVE ;  /* 0x00000000000079c5 */ /* 0x000fe20000000000 */
[----:B------:R-:W-:-:S03]  /*32f50*/  IMAD.MOV.U32 R13, RZ, RZ, R3 ;  /* 0x000000ffff0d7224 */ /* 0x000fc600078e0003 */
[----:B------:R-:W-:Y:S02]  /*32f60*/  R2UR UR10, R12 ;  /* 0x000000000c0a72ca */ /* 0x000fe400000e0000 */
[----:B------:R-:W-:Y:S01]  /*32f70*/  R2UR UR11, R13 ;  /* 0x000000000d0b72ca */ /* 0x000fe200000e0000 */
[----:B--2---:R-:W-:Y:S01]  /*32f80*/  VIADD R10, R10, 0x2 ;  /* 0x000000020a0a7836 */ /* 0x004fe20000000000 */
[----:B------:R-:W-:-:S04]  /*32f90*/  R2UR UR9, R11 ;  /* 0x000000000b0972ca */ /* 0x000fc800000e0000 */
[----:B------:R-:W-:-:S13]  /*32fa0*/  R2UR UR8, R10 ;  /* 0x000000000a0872ca */ /* 0x000fda00000e0000 */
[----:B------:R-:W-:Y:S03]  /*32fb0*/  HGMMA.64x96x16.F32.BF16 R24, gdesc[UR8], R24, gsb0 ;  /* 0x01600000081879f0 */ /* 0x000fe60008001818 */
        /* <DEDUP_REMOVED lines=16> */
[----:B------:R-:W-:Y:S01]  /*330c0*/  R2UR UR11, R3 ;  /* 0x00000000030b72ca */ /* 0x000fe200000e0000 */
[----:B------:R-:W-:-:S03]  /*330d0*/  WARPGROUP.ARRIVE ;  /* 0x00000000000079c5 */ /* 0x000fc60000000000 */
[----:B------:R-:W-:Y:S01]  /*330e0*/  R2UR UR10, R2 ;  /* 0x00000000020a72ca */ /* 0x000fe200000e0000 */
[----:B--2---:R-:W-:Y:S01]  /*330f0*/  VIADD R8, R8, 0x6 ;  /* 0x0000000608087836 */ /* 0x004fe20000000000 */
[----:B------:R-:W-:-:S04]  /*33100*/  R2UR UR9, R9 ;  /* 0x00000000090972ca */ /* 0x000fc800000e0000 */
[----:B------:R-:W-:-:S13]  /*33110*/  R2UR UR8, R8 ;  /* 0x00000000080872ca */ /* 0x000fda00000e0000 */
[----:B------:R-:W-:Y:S03]  /*33120*/  HGMMA.64x96x16.F32.BF16 R24, gdesc[UR8], R24, gsb0 ;  /* 0x01600000081879f0 */ /* 0x000fe60008001818 */
[----:B------:R-:W-:Y:S02]  /*33130*/  WARPGROUP.DEPBAR.LE gsb0, 0x0 ;  /* 0x00008000000079c5 */ /* 0x000fe40000010000 */
[----:B------:R0:W-:Y:S04]  /*33140*/  ST.E desc[UR6][R6.64], R14 ;  /* 0x0000000e06007985 */ /* 0x0001e8000c101906 */
[----:B------:R-:W2:Y:S04]  /*33150*/  LDL.64 R2, [UR4+0x18] ;  /* 0x00001804ff027983 */ /* 0x000ea80008100a00 */
[----:B0-----:R-:W3:Y:S01]  /*33160*/  LDL.64 R6, [UR4] ;  /* 0x00000004ff067983 */ /* 0x001ee20008100a00 */
[----:B------:R-:W0:Y:S02]  /*33170*/  S2R R8, SR_TID.X ;  /* 0x0000000000087919 */ /* 0x000e240000002100 */
[----:B0-----:R-:W-:-:S04]  /*33180*/  SHF.R.U32.HI R9, RZ, 0x7, R8 ;  /* 0x00000007ff097819 */ /* 0x001fc80000011608 */
[----:B------:R-:W-:-:S05]  /*33190*/  IADD3 R9, -R9, 0xb, RZ ;  /* 0x0000000b09097810 */ /* 0x000fca0007ffe1ff */
[----:B------:R0:W-:Y:S06]  /*331a0*/  BAR.ARV R9, 0x100 ;  /* 0x000400090000751d */ /* 0x0001ec0000002000 */
[----:B--2---:R-:W2:Y:S04]  /*331b0*/  LD.E R11, desc[UR6][R2.64] ;  /* 0x00000006020b7980 */ /* 0x004ea8000c101900 */
[----:B---3--:R0:W5:Y:S01]  /*331c0*/  LD.E R10, desc[UR6][R6.64] ;  /* 0x00000006060a7980 */ /* 0x008162000c101900 */
[----:B------:R-:W-:Y:S01]  /*331d0*/  BSSY B0, `(.L_x_12474) ;  /* 0x0000005000007945 */ /* 0x000fe20003800000 */
[----:B--2---:R-:W-:-:S04]  /*331e0*/  LOP3.LUT R11, R11, 0x1, RZ, 0xfc, !PT ;  /* 0x000000010b0b7812 */ /* 0x004fc800078efcff */
[----:B------:R-:W-:-:S13]  /*331f0*/  ISETP.NE.AND P0, PT, R11, 0x3, PT ;  /* 0x000000030b00780c */ /* 0x000fda0003f05270 */
[----:B0-----:R-:W-:Y:S05]  /*33200*/  @!P0 BRA `(.L_x_12475) ;  /* 0x0000000000048947 */ /* 0x001fea0003800000 */
[----:B------:R-:W-:Y:S01]  /*33210*/  BPT.TRAP 0x1 ;  /* 0x000000040000795c */ /* 0x000fe20000300000 */
.L_x_12475:
[----:B------:R-:W-:Y:S05]  /*33220*/  BSYNC B0 ;  /* 0x0000000000007941 */ /* 0x000fea0003800000 */
.L_x_12474:
        /* <DEDUP_REMOVED lines=8> */
[----:B------:R-:W4:Y:S04]  /*332b0*/  LD.E R72, desc[UR6][R72.64] ;  /* 0x0000000648487980 */ /* 0x000f28000c101900 */
[----:B------:R-:W4:Y:S04]  /*332c0*/  LD.E R2, desc[UR6][R4.64+0x18] ;  /* 0x0000180604027980 */ /* 0x000f28000c101900 */
[----:B------:R-:W4:Y:S04]  /*332d0*/  LD.E R76, desc[UR6][R4.64+0xc] ;  /* 0x00000c06044c7980 */ /* 0x000f28000c101900 */
[----:B------:R-:W4:Y:S04]  /*332e0*/  LD.E R3, desc[UR6][R4.64+0x4] ;  /* 0x0000040604037980 */ /* 0x000f28000c101900 */
[----:B------:R-:W4:Y:S04]  /*332f0*/  LD.E R75, desc[UR6][R4.64+0x10] ;  /* 0x00001006044b7980 */ /* 0x000f28000c101900 */
[----:B------:R-:W4:Y:S01]  /*33300*/  LD.E R77, desc[UR6][R4.64+0x14] ;  /* 0x00001406044d7980 */ /* 0x000f22000c101900 */
[----:B--2---:R-:W-:-:S03]  /*33310*/  ISETP.NE.AND P0, PT, R6, 0x1, PT ;  /* 0x000000010600780c */ /* 0x004fc60003f05270 */
[----:B------:R-:W2:Y:S10]  /*33320*/  LD.E R6, desc[UR6][R4.64+0x8] ;  /* 0x0000080604067980 */ /* 0x000eb4000c101900 */
[----:B------:R-:W2:Y:S04]  /*33330*/  @P0 LD.E R74, desc[UR6][R4.64+0x28] ;  /* 0x00002806044a0980 */ /* 0x000ea8000c101900 */
[----:B------:R-:W2:Y:S01]  /*33340*/  @P0 LD.E R21, desc[UR6][R4.64+0x2c] ;  /* 0x00002c0604150980 */ /* 0x000ea2000c101900 */
[----:B---3--:R-:W-:-:S04]  /*33350*/  SHF.R.S32.HI R10, RZ, 0x1f, R7 ;  /* 0x0000001fff0a7819 */ /* 0x008fc80000011407 */
[----:B0-----:R-:W-:-:S04]  /*33360*/  LEA.HI R9, R10, R7, RZ, 0x7 ;  /* 0x000000070a097211 */ /* 0x001fc800078f38ff */
        /* <DEDUP_REMOVED lines=13> */
[----:B------:R-:W-:Y:S02]  /*33440*/  SHF.R.S32.HI R11, RZ, 0x5, R11 ;  /* 0x00000005ff0b7819 */ /* 0x000fe4000001140b */
[----:B------:R-:W-:-:S02]  /*33450*/  LOP3.LUT R15, R15, 0xfffffff8, RZ, 0xc0, !PT ;  /* 0xfffffff80f0f7812 */ /* 0x000fc400078ec0ff */
[----:B------:R-:W-:Y:S01]  /*33460*/  LOP3.LUT R9, R9, 0x3fffffe, RZ, 0xc0, !PT ;  /* 0x03fffffe09097812 */ /* 0x000fe200078ec0ff */
[----:B----4-:R-:W-:Y:S01]  /*33470*/  IMAD R72, R72, 0x8, R11 ;  /* 0x0000000848487824 */ /* 0x010fe200078e020b */
[----:B------:R-:W-:Y:S01]  /*33480*/  LEA.HI R7, R20, R20, RZ, 0x1 ;  /* 0x0000001414077211 */ /* 0x000fe200078f08ff */
[----:B------:R-:W-:Y:S02]  /*33490*/  IMAD.IADD R15, R14, 0x1, -R15 ;  /* 0x000000010e0f7824 */ /* 0x000fe400078e0a0f */
[----:B------:R-:W-:Y:S01]  /*334a0*/  IMAD.IADD R9, R10, 0x1, -R9 ;  /* 0x000000010a097824 */ /* 0x000fe200078e0a09 */
[----:B------:R-:W-:Y:S01]  /*334b0*/  LOP3.LUT R7, R7, 0x1ffffffe, RZ, 0xc0, !PT ;  /* 0x1ffffffe07077812 */ /* 0x000fe200078ec0ff */
[----:B------:R-:W-:-:S04]  /*334c0*/  IMAD.U32 R10, R72, 0x10, R15 ;  /* 0x00000010480a7824 */ /* 0x000fc800078e000f */
[----:B------:R-:W-:Y:S02]  /*334d0*/  IMAD.IADD R7, R20, 0x1, -R7 ;  /* 0x0000000114077824 */ /* 0x000fe400078e0a07 */
[----:B------:R-:W-:-:S04]  /*334e0*/  IMAD R10, R9, 0x40, R10 ;  /* 0x00000040090a7824 */ /* 0x000fc800078e020a */
[----:B------:R-:W-:Y:S01]  /*334f0*/  IMAD R7, R7, 0x8, R10 ;  /* 0x0000000807077824 */ /* 0x000fe200078e020a */
[----:B------:R-:W-:Y:S02]  /*33500*/  LOP3.LUT R13, R13, 0x7ffffffc, RZ, 0xc0, !PT ;  /* 0x7ffffffc0d0d7812 */ /* 0x000fe400078ec0ff */
[----:B------:R-:W-:-:S03]  /*33510*/  ISETP.GE.AND P1, PT, R2, 0x1, PT ;  /* 0x000000010200780c */ /* 0x000fc60003f26270 */
[----:B------:R-:W-:Y:S01]  /*33520*/  IMAD.IADD R13, R12, 0x1, -R13 ;  /* 0x000000010c0d7824 */ /* 0x000fe200078e0a0d */
[----:B------:R-:W-:Y:S01]  /*33530*/  LOP3.LUT R15, RZ, R76, RZ, 0x33, !PT ;  /* 0x0000004cff0f7212 */ /* 0x000fe200078e33ff */
[----:B------:R-:W-:Y:S02]  /*33540*/  BSSY B0, `(.L_x_12476) ;  /* 0x000002a000007945 */ /* 0x000fe40003800000 */
[----:B------:R-:W-:Y:S02]  /*33550*/  IMAD.SHL.U32 R11, R13, 0x2, RZ ;  /* 0x000000020d0b7824 */ /* 0x000fe400078e00ff */
[C---:B------:R-:W-:Y:S02]  /*33560*/  IMAD R77, R0.reuse, -0x60, R77 ;  /* 0xffffffa0004d7824 */ /* 0x040fe400078e024d */
[----:B------:R-:W-:Y:S02]  /*33570*/  IMAD R11, R0, -0x60, -R11 ;  /* 0xffffffa0000b7824 */ /* 0x000fe400078e0a0b */
[----:B--2---:R-:W-:-:S05]  /*33580*/  @P0 IMAD.HI.U32 R74, R7, R74, RZ ;  /* 0x0000004a074a0227 */ /* 0x004fca00078e00ff */
[----:B------:R-:W-:Y:S01]  /*33590*/  @P0 SHF.R.U32.HI R7, RZ, R21, R74 ;  /* 0x00000015ff070219 */ /* 0x000fe2000001164a */
[----:B------:R-:W-:-:S04]  /*335a0*/  IMAD R14, R0, -0x60, R6 ;  /* 0xffffffa0000e7824 */ /* 0x000fc800078e0206 */
[----:B------:R-:W0:Y:S01]  /*335b0*/  SHFL.IDX PT, R21, R7, RZ, 0x1c1f ;  /* 0x001c1fff07157589 */ /* 0x000e2200000e0000 */
[----:B------:R-:W-:-:S04]  /*335c0*/  VIADD R10, R14, 0x1 ;  /* 0x000000010e0a7836 */ /* 0x000fc80000000000 */
[----:B------:R-:W-:-:S04]  /*335d0*/  IMAD R10, R13, -0x2, R10 ;  /* 0xfffffffe0d0a7824 */ /* 0x000fc800078e020a */
        /* <DEDUP_REMOVED lines=15> */
[----:B------:R-:W2:Y:S04]  /*336d0*/  LD.E R15, desc[UR6][R4.64+0x1c] ;  /* 0x00001c06040f7980 */ /* 0x000ea8000c101900 */
[----:B------:R-:W3:Y:S01]  /*336e0*/  LD.E R21, desc[UR6][R4.64+0x20] ;  /* 0x0000200604157980 */ /* 0x000ee2000c101900 */
[----:B--2---:R-:W-:-:S05]  /*336f0*/  IMAD.HI.U32 R10, R10, R15, RZ ;  /* 0x0000000f0a0a7227 */ /* 0x004fca00078e00ff */
[----:B---3--:R-:W-:-:S07]  /*33700*/  SHF.R.U32.HI R10, RZ, R21, R10 ;  /* 0x00000015ff0a7219 */ /* 0x008fce000001160a */
.L_x_12481:
[----:B------:R-:W-:Y:S05]  /*33710*/  BSYNC B2 ;  /* 0x0000000000027941 */ /* 0x000fea0003800000 */
.L_x_12480:
[----:B------:R-:W-:Y:S01]  /*33720*/  LOP3.LUT R10, RZ, R10, RZ, 0x33, !PT ;  /* 0x0000000aff0a7212 */ /* 0x000fe200078e33ff */
[----:B------:R-:W-:Y:S06]  /*33730*/  BRA `(.L_x_12482) ;  /* 0x0000000000187947 */ /* 0x000fec0003800000 */
.L_x_12479:
[----:B------:R-:W-:-:S13]  /*33740*/  ISETP.NE.AND P0, PT, R2, 0x1, PT ;  /* 0x000000010200780c */ /* 0x000fda0003f05270 */
[----:B------:R-:W-:Y:S05]  /*33750*/  @!P0 BRA `(.L_x_12482) ;  /* 0x0000000000108947 */ /* 0x000fea0003800000 */
[----:B------:R-:W2:Y:S04]  /*33760*/  LD.E R15, desc[UR6][R4.64+0x1c] ;  /* 0x00001c06040f7980 */ /* 0x000ea8000c101900 */
[----:B------:R-:W3:Y:S01]  /*33770*/  LD.E R21, desc[UR6][R4.64+0x20] ;  /* 0x0000200604157980 */ /* 0x000ee2000c101900 */
[----:B--2---:R-:W-:-:S05]  /*33780*/  IMAD.HI.U32 R10, R10, R15, RZ ;  /* 0x0000000f0a0a7227 */ /* 0x004fca00078e00ff */
[----:B---3--:R-:W-:-:S07]  /*33790*/  SHF.R.U32.HI R10, RZ, R21, R10 ;  /* 0x00000015ff0a7219 */ /* 0x008fce000001160a */
.L_x_12482:
[----:B------:R-:W-:Y:S05]  /*337a0*/  BSYNC B1 ;  /* 0x0000000000017941 */ /* 0x000fea0003800000 */
.L_x_12478:
[----:B------:R-:W-:-:S05]  /*337b0*/  IMAD R15, R2, R10, R11 ;  /* 0x0000000a020f7224 */ /* 0x000fca00078e020b */
[----:B------:R-:W-:Y:S02]  /*337c0*/  VIMNMX R0, R0, R15, !PT ;  /* 0x0000000f00007248 */ /* 0x000fe40007fe0100 */
[----:B------:R-:W-:-:S07]  /*337d0*/  VIADDMNMX R13, R15, R2, R13, PT ;  /* 0x000000020f0d7246 */ /* 0x000fce000380010d */
.L_x_12477:
[----:B------:R-:W-:Y:S05]  /*337e0*/  BSYNC B0 ;  /* 0x0000000000007941 */ /* 0x000fea0003800000 */
.L_x_12476:
[C---:B------:R-:W-:Y:S01]  /*337f0*/  ISETP.GE.AND P0, PT, R77.reuse, 0x2, PT ;  /* 0x000000024d00780c */ /* 0x040fe20003f06270 */
[----:B------:R-:W0:Y:S01]  /*33800*/  SHFL.IDX PT, R7, R7, 0x1, 0x1c1f ;  /* 0x003c1f0007077f89 */ /* 0x000e2200000e0000 */
[C---:B------:R-:W-:Y:S01]  /*33810*/  ISETP.GE.AND P4, PT, R77.reuse, 0xa, PT ;  /* 0x0000000a4d00780c */ /* 0x040fe20003f86270 */
        /* <DEDUP_REMOVED lines=11> */
[C---:B------:R-:W-:Y:S02]  /*338d0*/  ISETP.LT.OR P3, PT, R13.reuse, 0x9, P3 ;  /* 0x000000090d00780c */ /* 0x040fe40001f61670 */
[----:B------:R-:W-:Y:S02]  /*338e0*/  ISETP.GT.AND P2, PT, R0, 0x10, !P4 ;  /* 0x000000100000780c */ /* 0x000fe40006744270 */
[----:B------:R-:W-:Y:S02]  /*338f0*/  FSEL R28, R28, -INF , !P3 ;  /* 0xff8000001c1c7808 */ /* 0x000fe40005800000 */
        /* <DEDUP_REMOVED lines=74> */
[----:B0-----:R-:W-:-:S02]  /*33da0*/  VIADDMNMX R9, R7, R12, R9, PT ;  /* 0x0000000c07097246 */ /* 0x001fc40003800109 */
        /* <DEDUP_REMOVED lines=23> */
[----:B------:R-:W-:-:S03]  /*33f20*/  IMAD.IADD R0, R14, 0x1, R7 ;  /* 0x000000010e007824 */ /* 0x000fc600078e0207 */
        /* <DEDUP_REMOVED lines=16> */
.L_x_12488:
[----:B------:R-:W-:Y:S05]  /*34030*/  BSYNC B2 ;  /* 0x0000000000027941 */ /* 0x000fea0003800000 */
.L_x_12487:
[----:B------:R-:W-:Y:S01]  /*34040*/  LOP3.LUT R3, RZ, R3, RZ, 0x33, !PT ;  /* 0x00000003ff037212 */ /* 0x000fe200078e33ff */
[----:B------:R-:W-:Y:S06]  /*34050*/  BRA `(.L_x_12489) ;  /* 0x0000000000187947 */ /* 0x000fec0003800000 */
.L_x_12486:
[----:B------:R-:W-:-:S13]  /*34060*/  ISETP.NE.AND P6, PT, R2, 0x1, PT ;  /* 0x000000010200780c */ /* 0x000fda0003fc5270 */
[----:B------:R-:W-:Y:S05]  /*34070*/  @!P6 BRA `(.L_x_12489) ;  /* 0x000000000010e947 */ /* 0x000fea0003800000 */
[----:B------:R-:W2:Y:S04]  /*34080*/  LD.E R6, desc[UR6][R4.64+0x1c] ;  /* 0x00001c0604067980 */ /* 0x000ea8000c101900 */
[----:B------:R-:W3:Y:S01]  /*34090*/  LD.E R10, desc[UR6][R4.64+0x20] ;  /* 0x00002006040a7980 */ /* 0x000ee2000c101900 */
[----:B--2---:R-:W-:-:S05]  /*340a0*/  IMAD.HI.U32 R3, R3, R6, RZ ;  /* 0x0000000603037227 */ /* 0x004fca00078e00ff */
[----:B---3--:R-:W-:-:S07]  /*340b0*/  SHF.R.U32.HI R3, RZ, R10, R3 ;  /* 0x0000000aff037219 */ /* 0x008fce0000011603 */
.L_x_12489:
[----:B------:R-:W-:Y:S05]  /*340c0*/  BSYNC B1 ;  /* 0x0000000000017941 */ /* 0x000fea0003800000 */
.L_x_12485:
[----:B------:R-:W-:-:S05]  /*340d0*/  IMAD R3, R2, R3, R11 ;  /* 0x0000000302037224 */ /* 0x000fca00078e020b */
[----:B------:R-:W-:Y:S02]  /*340e0*/  VIADDMNMX R9, R3, R2, R9, PT ;  /* 0x0000000203097246 */ /* 0x000fe40003800109 */
[----:B------:R-:W-:-:S07]  /*340f0*/  VIMNMX R0, R0, R3, !PT ;  /* 0x0000000300007248 */ /* 0x000fce0007fe0100 */
.L_x_12484:
[----:B------:R-:W-:Y:S05]  /*34100*/  BSYNC B0 ;  /* 0x0000000000007941 */ /* 0x000fea0003800000 */
.L_x_12483:
[----:B------:R-:W2:Y:S01]  /*34110*/  LDL.64 R2, [UR4+0x40] ;  /* 0x00004004ff027983 */ /* 0x000ea20008100a00 */
        /* <DEDUP_REMOVED lines=68> */
[C---:B------:R-:W-:Y:S02]  /*34560*/  ISETP.GT.AND P0, PT, R0.reuse, RZ, !P6 ;  /* 0x000000ff0000720c */ /* 0x040fe40007704270 */
[C---:B------:R-:W-:Y:S02]  /*34570*/  ISETP.GT.AND P2, PT, R0.reuse, 0x49, !P2 ;  /* 0x000000490000780c */ /* 0x040fe40005744270 */
[----:B------:R-:W-:Y:S02]  /*34580*/  ISETP.LT.OR P0, PT, R9, 0x1, P0 ;  /* 0x000000010900780c */ /* 0x000fe40000701670 */
[----:B------:R-:W-:Y:S02]  /*34590*/  ISETP.GT.AND P3, PT, R0, 0x50, !P3 ;  /* 0x000000500000780c */ /* 0x000fe40005f64270 */
[----:B------:R-:W-:-:S02]  /*345a0*/  FSEL R26, R26, -INF , !P0 ;  /* 0xff8000001a1a7808 */ /* 0x000fc40004000000 */
        /* <DEDUP_REMOVED lines=26> */
[----:B------:R-:W-:-:S02]  /*34750*/  ISETP.GT.AND P5, PT, R0, 0x58, !P5 ;  /* 0x000000580000780c */ /* 0x000fc40006fa4270 */
[----:B------:R-:W-:Y:S02]  /*34760*/  ISETP.LT.OR P4, PT, R9, 0x52, P4 ;  /* 0x000000520900780c */ /* 0x000fe40002781670 */
[----:B------:R-:W-:Y:S02]  /*34770*/  FSEL R66, R66, -INF , !P3 ;  /* 0xff80000042427808 */ /* 0x000fe40005800000 */
[----:B------:R-:W-:Y:S02]  /*34780*/  FMNMX.FTZ R5, R63, R4, !PT ;  /* 0x000000043f057209 */ /* 0x000fe40007810000 */
[----:B------:R-:W-:Y:S02]  /*34790*/  ISETP.GT.AND P0, PT, R0, 0x59, !P6 ;  /* 0x000000590000780c */ /* 0x000fe40007704270 */
[----:B------:R-:W-:Y:S02]  /*347a0*/  ISETP.LT.OR P5, PT, R9, 0x59, P5 ;  /* 0x000000590900780c */ /* 0x000fe40002fa1670 */
[----:B------:R-:W-:-:S02]  /*347b0*/  FSEL R67, R67, -INF , !P4 ;  /* 0xff80000043437808 */ /* 0x000fc40006000000 */
[----:B------:R-:W-:Y:S02]  /*347c0*/  FMNMX.FTZ R0, R66, R5, !PT ;  /* 0x0000000542007209 */ /* 0x000fe40007810000 */
[----:B------:R-:W-:Y:S02]  /*347d0*/  ISETP.LT.OR P0, PT, R9, 0x5a, P0 ;  /* 0x0000005a0900780c */ /* 0x000fe40000701670 */
[----:B------:R-:W-:Y:S02]  /*347e0*/  FSEL R70, R70, -INF , !P5 ;  /* 0xff80000046467808 */ /* 0x000fe40006800000 */
[----:B------:R-:W-:Y:S02]  /*347f0*/  FMNMX.FTZ R5, R67, R0, !PT ;  /* 0x0000000043057209 */ /* 0x000fe40007810000 */
[----:B------:R-:W-:Y:S02]  /*34800*/  FSEL R71, R71, -INF , !P0 ;  /* 0xff80000047477808 */ /* 0x000fe40004000000 */
        /* <DEDUP_REMOVED lines=28> */
[----:B0-----:R-:W-:Y:S02]  /*349d0*/  FMNMX.FTZ R4, R5, R0, !PT ;  /* 0x0000000005047209 */ /* 0x001fe40007810000 */
        /* <DEDUP_REMOVED lines=9> */
[----:B------:R-:W2:Y:S04]  /*34a70*/  LDL.64 R6, [UR4+0x40] ;  /* 0x00004004ff067983 */ /* 0x000ea80008100a00 */
[----:B--2---:R-:W2:Y:S04]  /*34a80*/  LD.E R0, desc[UR6][R6.64+0x20] ;  /* 0x0000200606007980 */ /* 0x004ea8000c101900 */
[----:B------:R-:W2:Y:S04]  /*34a90*/  LD.E R15, desc[UR6][R6.64] ;  /* 0x00000006060f7980 */ /* 0x000ea8000c101900 */
[----:B------:R-:W0:Y:S01]  /*34aa0*/  LD.E R75, desc[UR6][R6.64+0x4] ;  /* 0x00000406064b7980 */ /* 0x000e22000c101900 */
[C---:B--2---:R-:W-:Y:S01]  /*34ab0*/  FMUL.FTZ R4, R15.reuse, R0 ;  /* 0x000000000f047220 */ /* 0x044fe20000410000 */
[----:B------:R-:W-:Y:S01]  /*34ac0*/  FSETP.NEU.FTZ.AND P0, PT, R15, -INF , PT ;  /* 0xff8000000f00780b */ /* 0x000fe20003f1d000 */
[----:B0-----:R-:W-:-:S03]  /*34ad0*/  FMUL.FTZ R3, R0, R75 ;  /* 0x0000004b00037220 */ /* 0x001fc60000410000 */
[----:B------:R-:W-:Y:S02]  /*34ae0*/  FSEL R73, R4, RZ, P0 ;  /* 0x000000ff04497208 */ /* 0x000fe40000000000 */
[----:B------:R-:W-:-:S04]  /*34af0*/  FSETP.NEU.FTZ.AND P0, PT, R75, -INF , PT ;  /* 0xff8000004b00780b */ /* 0x000fc80003f1d000 */
[----:B------:R-:W-:Y:S01]  /*34b00*/  FSEL R3, R3, RZ, P0 ;  /* 0x000000ff03037208 */ /* 0x000fe20000000000 */
[-CC-:B------:R-:W-:Y:S01]  /*34b10*/  FFMA.FTZ R164, R24, R0.reuse, -R73.reuse ;  /* 0x0000000018a47223 */ /* 0x180fe20000010849 */
[----:B------:R-:W-:-:S03]  /*34b20*/  FFMA.FTZ R9, R25, R0, -R73 ;  /* 0x0000000019097223 */ /* 0x000fc60000010849 */
[-CC-:B------:R-:W-:Y:S01]  /*34b30*/  FFMA.FTZ R165, R26, R0.reuse, -R3.reuse ;  /* 0x000000001aa57223 */ /* 0x180fe20000010803 */
[-C--:B------:R-:W-:Y:S01]  /*34b40*/  FFMA.FTZ R10, R27, R0.reuse, -R3 ;  /* 0x000000001b0a7223 */ /* 0x080fe20000010803 */
[-C--:B------:R-:W-:Y:S01]  /*34b50*/  FFMA.FTZ R166, R28, R0.reuse, -R73 ;  /* 0x000000001ca67223 */ /* 0x080fe20000010849 */
[-C--:B------:R-:W-:Y:S01]  /*34b60*/  FFMA.FTZ R167, R30, R0.reuse, -R3 ;  /* 0x000000001ea77223 */ /* 0x080fe20000010803 */
[----:B------:R-:W-:Y:S01]  /*34b70*/  MUFU.EX2 R164, R164 ;  /* 0x000000a400a47308 */ /* 0x000fe20000000800 */
[-C--:B------:R-:W-:Y:S01]  /*34b80*/  FFMA.FTZ R11, R29, R0.reuse, -R73 ;  /* 0x000000001d0b7223 */ /* 0x080fe20000010849 */
[----:B------:R-:W-:-:S06]  /*34b90*/  FFMA.FTZ R12, R31, R0, -R3 ;  /* 0x000000001f0c7223 */ /* 0x000fcc0000010803 */
[----:B------:R-:W0:Y:S01]  /*34ba0*/  MUFU.EX2 R9, R9 ;  /* 0x0000000900097308 */ /* 0x000e220000000800 */
[-C--:B------:R-:W-:Y:S01]  /*34bb0*/  FFMA.FTZ R152, R32, R0.reuse, -R73 ;  /* 0x0000000020987223 */ /* 0x080fe20000010849 */
[----:B------:R-:W-:-:S06]  /*34bc0*/  FFMA.FTZ R153, R34, R0, -R3 ;  /* 0x0000000022997223 */ /* 0x000fcc0000010803 */
[----:B------:R-:W-:Y:S08]  /*34bd0*/  MUFU.EX2 R165, R165 ;  /* 0x000000a500a57308 */ /* 0x000ff00000000800 */
[----:B------:R-:W1:Y:S01]  /*34be0*/  MUFU.EX2 R10, R10 ;  /* 0x0000000a000a7308 */ /* 0x000e620000000800 */
[----:B------:R-:W-:-:S07]  /*34bf0*/  FFMA.FTZ R13, R33, R0, -R73 ;  /* 0x00000000210d7223 */ /* 0x000fce0000010849 */
[----:B------:R-:W2:Y:S01]  /*34c00*/  MUFU.EX2 R166, R166 ;  /* 0x000000a600a67308 */ /* 0x000ea20000000800 */
[----:B------:R-:W-:-:S07]  /*34c10*/  FFMA.FTZ R14, R35, R0, -R3 ;  /* 0x00000000230e7223 */ /* 0x000fce0000010803 */
[----:B------:R-:W3:Y:S01]  /*34c20*/  MUFU.EX2 R167, R167 ;  /* 0x000000a700a77308 */ /* 0x000ee20000000800 */
[-C--:B------:R-:W-:Y:S01]  /*34c30*/  FFMA.FTZ R154, R36, R0.reuse, -R73 ;  /* 0x00000000249a7223 */ /* 0x080fe20000010849 */
[----:B------:R-:W-:-:S06]  /*34c40*/  FFMA.FTZ R155, R38, R0, -R3 ;  /* 0x00000000269b7223 */ /* 0x000fcc0000010803 */
[----:B------:R-:W4:Y:S08]  /*34c50*/  MUFU.EX2 R11, R11 ;  /* 0x0000000b000b7308 */ /* 0x000f300000000800 */
[----:B------:R-:W4:Y:S01]  /*34c60*/  MUFU.EX2 R12, R12 ;  /* 0x0000000c000c7308 */ /* 0x000f220000000800 */
[----:B0-----:R-:W-:Y:S01]  /*34c70*/  FADD.FTZ R5, R164, R9 ;  /* 0x00000009a4057221 */ /* 0x001fe20000010000 */
[----:B-1----:R-:W-:-:S06]  /*34c80*/  FADD.FTZ R2, R165, R10 ;  /* 0x0000000aa5027221 */ /* 0x002fcc0000010000 */
[----:B------:R-:W0:Y:S01]  /*34c90*/  MUFU.EX2 R152, R152 ;  /* 0x0000009800987308 */ /* 0x000e220000000800 */
[-C--:B------:R-:W-:Y:S01]  /*34ca0*/  FFMA.FTZ R15, R37, R0.reuse, -R73 ;  /* 0x00000000250f7223 */ /* 0x080fe20000010849 */
[----:B------:R-:W-:-:S06]  /*34cb0*/  FFMA.FTZ R20, R39, R0, -R3 ;  /* 0x0000000027147223 */ /* 0x000fcc0000010803 */
[----:B------:R-:W1:Y:S01]  /*34cc0*/  MUFU.EX2 R153, R153 ;  /* 0x0000009900997308 */ /* 0x000e620000000800 */
[----:B--2---:R-:W-:Y:S01]  /*34cd0*/  FADD.FTZ R4, R166, R5 ;  /* 0x00000005a6047221 */ /* 0x004fe20000010000 */
[----:B---3--:R-:W-:-:S06]  /*34ce0*/  FADD.FTZ R5, R167, R2 ;  /* 0x00000002a7057221 */ /* 0x008fcc0000010000 */
[----:B------:R-:W2:Y:S01]  /*34cf0*/  MUFU.EX2 R13, R13 ;  /* 0x0000000d000d7308 */ /* 0x000ea20000000800 */
[-C--:B------:R-:W-:Y:S01]  /*34d00*/  FFMA.FTZ R168, R40, R0.reuse, -R73 ;  /* 0x0000000028a87223 */ /* 0x080fe20000010849 */
[----:B------:R-:W-:-:S06]  /*34d10*/  FFMA.FTZ R169, R42, R0, -R3 ;  /* 0x000000002aa97223 */ /* 0x000fcc0000010803 */
[----:B------:R-:W3:Y:S01]  /*34d20*/  MUFU.EX2 R14, R14 ;  /* 0x0000000e000e7308 */ /* 0x000ee20000000800 */
[----:B----4-:R-:W-:Y:S01]  /*34d30*/  FADD.FTZ R27, R11, R4 ;  /* 0x000000040b1b7221 */ /* 0x010fe20000010000 */
[----:B------:R-:W-:-:S06]  /*34d40*/  FADD.FTZ R2, R12, R5 ;  /* 0x000000050c027221 */ /* 0x000fcc0000010000 */
[----:B------:R-:W4:Y:S01]  /*34d50*/  MUFU.EX2 R154, R154 ;  /* 0x0000009a009a7308 */ /* 0x000f220000000800 */
[-C--:B------:R-:W-:Y:S01]  /*34d60*/  FFMA.FTZ R21, R41, R0.reuse, -R73 ;  /* 0x0000000029157223 */ /* 0x080fe20000010849 */
[----:B------:R-:W-:-:S06]  /*34d70*/  FFMA.FTZ R24, R43, R0, -R3 ;  /* 0x000000002b187223 */ /* 0x000fcc0000010803 */
        /* <DEDUP_REMOVED lines=58> */
[----:B------:R-:W-:-:S07]  /*35120*/  FFMA.FTZ R41, R61, R0, -R73 ;  /* 0x000000003d297223 */ /* 0x000fce0000010849 */
[----:B------:R-:W1:Y:S01]  /*35130*/  MUFU.EX2 R177, R177 ;  /* 0x000000b100b17308 */ /* 0x000e620000000800 */
[----:B------:R-:W-:Y:S01]  /*35140*/  FFMA.FTZ R63, R63, R0, -R3 ;  /* 0x000000003f3f7223 */ /* 0x000fe20000010803 */
[----:B--2---:R-:W-:Y:S01]  /*35150*/  FADD.FTZ R4, R174, R27 ;  /* 0x0000001bae047221 */ /* 0x004fe20000010000 */
[----:B---3--:R-:W-:-:S05]  /*35160*/  FADD.FTZ R5, R175, R2 ;  /* 0x00000002af057221 */ /* 0x008fca0000010000 */
        /* <DEDUP_REMOVED lines=19> */
[----:B------:R-:W-:-:S07]  /*352a0*/  FFMA.FTZ R49, R69, R0, -R73 ;  /* 0x0000000045317223 */ /* 0x000fce0000010849 */
[----:B------:R-:W3:Y:S01]  /*352b0*/  MUFU.EX2 R66, R66 ;  /* 0x0000004200427308 */ /* 0x000ee20000000800 */
[----:B------:R-:W-:Y:S01]  /*352c0*/  FFMA.FTZ R0, R71, R0, -R3 ;  /* 0x0000000047007223 */ /* 0x000fe20000010803 */
[----:B----4-:R-:W-:Y:S01]  /*352d0*/  FADD.FTZ R4, R178, R27 ;  /* 0x0000001bb2047221 */ /* 0x010fe20000010000 */
[----:B------:R-:W-:-:S05]  /*352e0*/  FADD.FTZ R3, R179, R2 ;  /* 0x00000002b3037221 */ /* 0x000fca0000010000 */
[----:B------:R-:W4:Y:S08]  /*352f0*/  MUFU.EX2 R45, R45 ;  /* 0x0000002d002d7308 */ /* 0x000f300000000800 */
[----:B------:R-:W4:Y:S01]  /*35300*/  MUFU.EX2 R67, R67 ;  /* 0x0000004300437308 */ /* 0x000f220000000800 */
[----:B0-----:R-:W-:Y:S01]  /*35310*/  FADD.FTZ R5, R41, R4 ;  /* 0x0000000429057221 */ /* 0x001fe20000010000 */
[----:B-1----:R-:W-:-:S06]  /*35320*/  FADD.FTZ R3, R34, R3 ;  /* 0x0000000322037221 */ /* 0x002fcc0000010000 */
[----:B------:R-:W0:Y:S08]  /*35330*/  MUFU.EX2 R182, R182 ;  /* 0x000000b600b67308 */ /* 0x000e300000000800 */
[----:B------:R-:W1:Y:S01]  /*35340*/  MUFU.EX2 R70, R70 ;  /* 0x0000004600467308 */ /* 0x000e620000000800 */
[----:B--2---:R-:W-:Y:S01]  /*35350*/  FADD.FTZ R2, R180, R5 ;  /* 0x00000005b4027221 */ /* 0x004fe20000010000 */
[----:B---3--:R-:W-:-:S06]  /*35360*/  FADD.FTZ R4, R66, R3 ;  /* 0x0000000342047221 */ /* 0x008fcc0000010000 */
[----:B------:R-:W2:Y:S08]  /*35370*/  MUFU.EX2 R49, R49 ;  /* 0x0000003100317308 */ /* 0x000eb00000000800 */
[----:B------:R-:W3:Y:S01]  /*35380*/  MUFU.EX2 R183, R0 ;  /* 0x0000000000b77308 */ /* 0x000ee20000000800 */
[----:B----4-:R-:W-:Y:S01]  /*35390*/  FADD.FTZ R3, R45, R2 ;  /* 0x000000022d037221 */ /* 0x010fe20000010000 */
[----:B------:R-:W-:-:S03]  /*353a0*/  FADD.FTZ R5, R67, R4 ;  /* 0x0000000443057221 */ /* 0x000fc60000010000 */
[----:B0-----:R-:W-:Y:S01]  /*353b0*/  FADD.FTZ R2, R182, R3 ;  /* 0x00000003b6027221 */ /* 0x001fe20000010000 */
[----:B-1----:R-:W-:-:S03]  /*353c0*/  FADD.FTZ R4, R70, R5 ;  /* 0x0000000546047221 */ /* 0x002fc60000010000 */
[----:B--2---:R-:W-:Y:S01]  /*353d0*/  FADD.FTZ R27, R49, R2 ;  /* 0x00000002311b7221 */ /* 0x004fe20000010000 */
[----:B---3--:R-:W-:-:S04]  /*353e0*/  FADD.FTZ R31, R183, R4 ;  /* 0x00000004b71f7221 */ /* 0x008fc80000010000 */
[----:B------:R0:W-:Y:S04]  /*353f0*/  ST.E desc[UR6][R6.64+0x10], R27 ;  /* 0x0000101b06007985 */ /* 0x0001e8000c101906 */
[----:B------:R0:W-:Y:S04]  /*35400*/  ST.E desc[UR6][R6.64+0x14], R31 ;  /* 0x0000141f06007985 */ /* 0x0001e8000c101906 */
[----:B------:R-:W2:Y:S04]  /*35410*/  LDL.64 R2, [UR4+0x58] ;  /* 0x00005804ff027983 */ /* 0x000ea80008100a00 */
[----:B------:R-:W3:Y:S04]  /*35420*/  LDL.64 R4, [UR4] ;  /* 0x00000004ff047983 */ /* 0x000ee80008100a00 */
[----:B--2---:R-:W2:Y:S04]  /*35430*/  LD.E R36, desc[UR6][R2.64] ;  /* 0x0000000602247980 */ /* 0x004ea8000c101900 */
[----:B---3--:R0:W5:Y:S04]  /*35440*/  LD.E R0, desc[UR6][R4.64] ;  /* 0x0000000604007980 */ /* 0x008168000c101900 */
[----:B------:R0:W5:Y:S01]  /*35450*/  LD.E R35, desc[UR6][R4.64+0x4] ;  /* 0x0000040604237980 */ /* 0x000162000c101900 */
        /* <DEDUP_REMOVED lines=25> */
[----:B--2---:R-:W-:-:S04]  /*355f0*/  LOP3.LUT R36, R36, 0x1, RZ, 0xfc, !PT ;  /* 0x0000000124247812 */ /* 0x004fc800078efcff */
[----:B------:R-:W-:-:S13]  /*35600*/  ISETP.NE.AND P0, PT, R36, 0x3, PT ;  /* 0x000000032400780c */ /* 0x000fda0003f05270 */
[----:B0-----:R-:W-:Y:S05]  /*35610*/  @!P0 BRA `(.L_x_12491) ;  /* 0x0000000000048947 */ /* 0x001fea0003800000 */
[----:B------:R-:W-:Y:S01]  /*35620*/  BPT.TRAP 0x1 ;  /* 0x000000040000795c */ /* 0x000fe20000300000 */
.L_x_12491:
[----:B------:R-:W-:Y:S05]  /*35630*/  BSYNC B0 ;  /* 0x0000000000007941 */ /* 0x000fea0003800000 */
.L_x_12490:
        /* <DEDUP_REMOVED lines=13> */
.L_x_12493:
[----:B------:R-:W-:Y:S05]  /*35710*/  BSYNC B0 ;  /* 0x0000000000007941 */ /* 0x000fea0003800000 */
.L_x_12492:
        /* <DEDUP_REMOVED lines=8> */
.L_x_12495:
[----:B------:R-:W-:Y:S05]  /*357a0*/  BSYNC B0 ;  /* 0x0000000000007941 */ /* 0x000fea0003800000 */
.L_x_12494:
[----:B------:R-:W2:Y:S04]  /*357b0*/  LDL.64 R4, [UR4] ;  /* 0x00000004ff047983 */ /* 0x000ea80008100a00 */
[----:B0----5:R-:W3:Y:S04]  /*357c0*/  LDL.64 R6, [UR4+0x70] ;  /* 0x00007004ff067983 */ /* 0x021ee80008100a00 */
[----:B------:R-:W4:Y:S01]  /*357d0*/  LDL.64 R2, [UR4+0x50] ;  /* 0x00005004ff027983 */ /* 0x000f220008100a00 */
[----:B------:R-:W-:Y:S01]  /*357e0*/  LEA.HI R8, R8, 0x8, RZ, 0x19 ;  /* 0x0000000808087811 */ /* 0x000fe200078fc8ff */
[----:B------:R-:W-:Y:S05]  /*357f0*/  WARPSYNC.ALL ;  /* 0x0000000000007948 */ /* 0x000fea0003800000 */
[----:B------:R0:W-:Y:S06]  /*35800*/  BAR.SYNC.DEFER_BLOCKING R8, 0x100 ;  /* 0x000400080000751d */ /* 0x0001ec0000010000 */
[----:B--2---:R-:W2:Y:S04]  /*35810*/  LD.E R9, desc[UR6][R4.64] ;  /* 0x0000000604097980 */ /* 0x004ea8000c101900 */
[----:B----4-:R-:W4:Y:S04]  /*35820*/  LD.E R15, desc[UR6][R2.64] ;  /* 0x00000006020f7980 */ /* 0x010f28000c101900 */
[----:B---3--:R-:W2:Y:S04]  /*35830*/  LD.E.64 R4, desc[UR6][R6.64] ;  /* 0x0000000606047980 */ /* 0x008ea8000c101b00 */
[----:B------:R-:W3:Y:S04]  /*35840*/  LD.E R21, desc[UR6][R2.64+0x4] ;  /* 0x0000040602157980 */ /* 0x000ee8000c101900 */
[----:B------:R-:W3:Y:S04]  /*35850*/  LD.E R25, desc[UR6][R2.64+0x8] ;  /* 0x0000080602197980 */ /* 0x000ee8000c101900 */
[----:B------:R-:W3:Y:S04]  /*35860*/  LD.E R27, desc[UR6][R2.64+0xc] ;  /* 0x00000c06021b7980 */ /* 0x000ee8000c101900 */
[----:B------:R-:W3:Y:S04]  /*35870*/  LDL.64 R6, [UR4+0x60] ;  /* 0x00006004ff067983 */ /* 0x000ee80008100a00 */
[----:B------:R-:W3:Y:S04]  /*35880*/  LD.E R0, desc[UR6][R2.64+0x10] ;  /* 0x0000100602007980 */ /* 0x000ee8000c101900 */
[----:B0-----:R-:W3:Y:S04]  /*35890*/  LD.E R8, desc[UR6][R2.64+0x14] ;  /* 0x0000140602087980 */ /* 0x001ee8000c101900 */
        /* <DEDUP_REMOVED lines=67> */
[----:B----4-:R0:W-:Y:S01]  /*35cd0*/  ST.E desc[UR6][R2.64], R15 ;  /* 0x0000000f02007985 */ /* 0x0101e2000c101906 */
[----:B--2---:R-:W-:-:S03]  /*35ce0*/  IMAD R4, R9, 0xc00, R4 ;  /* 0x00000c0009047824 */ /* 0x004fc600078e0204 */
[----:B------:R-:W2:Y:S04]  /*35cf0*/  LD.E R87, desc[UR6][R2.64+0x138] ;  /* 0x0001380602577980 */ /* 0x000ea8000c101900 */
[----:B---3--:R1:W-:Y:S04]  /*35d00*/  ST.E desc[UR6][R2.64+0x4], R21 ;  /* 0x0000041502007985 */ /* 0x0083e8000c101906 */
[----:B------:R3:W-:Y:S04]  /*35d10*/  ST.E desc[UR6][R2.64+0x8], R25 ;  /* 0x0000081902007985 */ /* 0x0007e8000c101906 */
[----:B------:R4:W-:Y:S04]  /*35d20*/  ST.E desc[UR6][R2.64+0xc], R27 ;  /* 0x00000c1b02007985 */ /* 0x0009e8000c101906 */
[----:B------:R-:W2:Y:S04]  /*35d30*/  LD.E R9, desc[UR6][R2.64+0x18] ;  /* 0x0000180602097980 */ /* 0x000ea8000c101900 */
[----:B0-----:R-:W2:Y:S04]  /*35d40*/  LD.E R15, desc[UR6][R2.64+0x30] ;  /* 0x00003006020f7980 */ /* 0x001ea8000c101900 */
[----:B-1----:R-:W2:Y:S04]  /*35d50*/  LD.E R21, desc[UR6][R2.64+0x38] ;  /* 0x0000380602157980 */ /* 0x002ea8000c101900 */
[----:B---3--:R-:W3:Y:S04]  /*35d60*/  LD.E R25, desc[UR6][R2.64+0x40] ;  /* 0x0000400602197980 */ /* 0x008ee8000c101900 */
        /* <DEDUP_REMOVED lines=73> */
[----:B--2---:R-:W-:Y:S04]  /*36200*/  ST.E desc[UR6][R2.64+0x18], R9 ;  /* 0x0000180902007985 */ /* 0x004fe8000c101906 */
[----:B------:R-:W-:Y:S04]  /*36210*/  ST.E desc[UR6][R2.64+0x30], R15 ;  /* 0x0000300f02007985 */ /* 0x000fe8000c101906 */
[----:B------:R-:W-:Y:S04]  /*36220*/  ST.E desc[UR6][R2.64+0x38], R21 ;  /* 0x0000381502007985 */ /* 0x000fe8000c101906 */
        /* <DEDUP_REMOVED lines=100> */
[----:B------:R-:W-:Y:S01]  /*36870*/  ST.E desc[UR6][R6.64], RZ ;  /* 0x000000ff06007985 */ /* 0x000fe2000c101906 */
[----:B0-----:R-:W-:-:S06]  /*36880*/  WARPGROUP.ARRIVE ;  /* 0x00000000000079c5 */ /* 0x001fcc0000000000 */
[----:B------:R-:W-:Y:S01]  /*36890*/  HGMMA.64x256x16.F32.BF16 R24, R164, gdesc[UR8].tnspB, RZ, !UPT, gsb0 ;  /* 0x43e00008a4187df0 */ /* 0x000fe2000c0018ff */
[----:B------:R-:W-:Y:S02]  /*368a0*/  IMAD.MOV.U32 R0, RZ, RZ, 0x1 ;  /* 0x00000001ff007424 */ /* 0x000fe400078e00ff */
[----:B------:R-:W-:Y:S02]  /*368b0*/  WARPGROUP.DEPBAR.LE gsb0, 0x0 ;  /* 0x00008000000079c5 */ /* 0x000fe40000010000 */
        /* <DEDUP_REMOVED lines=128> */
[----:B------:R-:W-:Y:S04]  /*370c0*/  ST.E desc[UR6][R6.64], R0 ;  /* 0x0000000006007985 */ /* 0x000fe8000c101906 */
[----:B0-----:R-:W4:Y:S04]  /*370d0*/  LD.E R24, desc[UR6][R2.64] ;  /* 0x0000000602187980 */ /* 0x001f28000c101900 */
[----:B-1----:R-:W4:Y:S04]  /*370e0*/  LD.E R25, desc[UR6][R2.64+0x4] ;  /* 0x0000040602197980 */ /* 0x002f28000c101900 */
[----:B--2---:R-:W2:Y:S04]  /*370f0*/  LD.E R26, desc[UR6][R2.64+0x8] ;  /* 0x00000806021a7980 */ /* 0x004ea8000c101900 */
[----:B---3--:R-:W2:Y:S04]  /*37100*/  LD.E R27, desc[UR6][R2.64+0xc] ;  /* 0x00000c06021b7980 */ /* 0x008ea8000c101900 */
        /* <DEDUP_REMOVED lines=127> */
[----:B------:R-:W-:Y:S01]  /*37900*/  R2UR UR11, R9 ;  /* 0x00000000090b72ca */ /* 0x000fe200000e0000 */
[----:B--2---:R-:W-:-:S12]  /*37910*/  WARPGROUP.ARRIVE ;  /* 0x00000000000079c5 */ /* 0x004fd80000000000 */
[----:B------:R-:W-:Y:S03]  /*37920*/  HGMMA.64x256x16.F32.BF16 R24, R152, gdesc[UR8].tnspB, R24, gsb0 ;  /* 0x43e0000898187df0 */ /* 0x000fe60008001818 */
        /* <DEDUP_REMOVED lines=1052> */
[----:B------:R-:W-:Y:S01]  /*3baf0*/  R2UR UR10, R4 ;  /* 0x00000000040a72ca */ /* 0x000fe200000e0000 */
[----:B--2---:R-:W-:-:S12]  /*3bb00*/  WARPGROUP.ARRIVE ;  /* 0x00000000000079c5 */ /* 0x004fd80000000000 */
[----:B------:R-:W-:Y:S03]  /*3bb10*/  HGMMA.64x256x16.F32.BF16 R24, R180, gdesc[UR8].tnspB, R24, gsb0 ;  /* 0x43e00008b4187df0 */ /* 0x000fe60008001818 */
        /* <DEDUP_REMOVED lines=130> */
[----:B------:R-:W2:Y:S04]  /*3c340*/  LD.E R4, desc[UR6][R2.64] ;  /* 0x0000000602047980 */ /* 0x000ea8000c101900 */
[----:B------:R-:W3:Y:S04]  /*3c350*/  LD.E R5, desc[UR6][R2.64+0x4] ;  /* 0x0000040602057980 */ /* 0x000ee8000c101900 */
[----:B0-----:R-:W4:Y:S04]  /*3c360*/  LD.E R0, desc[UR6][R2.64+0x1fc] ;  /* 0x0001fc0602007980 */ /* 0x001f28000c101900 */
        /* <DEDUP_REMOVED lines=126> */
[----:B--2---:R-:W-:Y:S04]  /*3cb50*/  ST.E desc[UR6][R2.64], R4 ;  /* 0x0000000402007985 */ /* 0x004fe8000c101906 */
[----:B---3--:R-:W-:Y:S04]  /*3cb60*/  ST.E desc[UR6][R2.64+0x4], R5 ;  /* 0x0000040502007985 */ /* 0x008fe8000c101906 */
        /* <DEDUP_REMOVED lines=125> */
[----:B0-----:R-:W2:Y:S04]  /*3d340*/  LDL.64 R6, [UR4+0x58] ;  /* 0x00005804ff067983 */ /* 0x001ea80008100a00 */
[----:B------:R-:W3:Y:S04]  /*3d350*/  LDL.64 R4, [UR4] ;  /* 0x00000004ff047983 */ /* 0x000ee80008100a00 */
[----:B--2---:R-:W2:Y:S04]  /*3d360*/  LD.E R0, desc[UR6][R6.64] ;  /* 0x0000000606007980 */ /* 0x004ea8000c101900 */
[----:B---3--:R1:W5:Y:S01]  /*3d370*/  LD.E R4, desc[UR6][R4.64] ;  /* 0x0000000604047980 */ /* 0x008362000c101900 */
[----:B------:R-:W-:Y:S01]  /*3d380*/  BSSY B0, `(.L_x_12497) ;  /* 0x0000005000007945 */ /* 0x000fe20003800000 */
[----:B--2---:R-:W-:-:S04]  /*3d390*/  LOP3.LUT R0, R0, 0x1, RZ, 0xfc, !PT ;  /* 0x0000000100007812 */ /* 0x004fc800078efcff */
[----:B------:R-:W-:-:S13]  /*3d3a0*/  ISETP.NE.AND P0, PT, R0, 0x3, PT ;  /* 0x000000030000780c */ /* 0x000fda0003f05270 */
[----:B-1----:R-:W-:Y:S05]  /*3d3b0*/  @!P0 BRA `(.L_x_12498) ;  /* 0x0000000000048947 */ /* 0x002fea0003800000 */
[----:B------:R-:W-:Y:S01]  /*3d3c0*/  BPT.TRAP 0x1 ;  /* 0x000000040000795c */ /* 0x000fe20000300000 */
.L_x_12498:
[----:B------:R-:W-:Y:S05]  /*3d3d0*/  BSYNC B0 ;  /* 0x0000000000007941 */ /* 0x000fea0003800000 */
.L_x_12497:
        /* <DEDUP_REMOVED lines=9> */
[----:B0-----:R-:W-:Y:S05]  /*3d470*/  RET.REL.NODEC R2 `(_ZN7cutlass13device_kernelIN5flash11enable_sm90INS1_16FlashAttnFwdSm90INS1_25CollectiveMainloopFwdSm90ILi2EN4cute5tupleIJNS5_1CILi1EEES8_S8_EEENS6_IJNS7_ILi128EEENS7_ILi96EEENS7_ILi64EEEEEELi256ENS_10bfloat16_tEfNS_4arch4Sm90ELb0ELb1ELb0ELb1ELb1ELb1ELb0ELb1ELb0ELb1ELb1ELb0EEENS1_21CollectiveEpilogueFwdINS6_IJSA_NS7_ILi256EEESB_EEES9_SE_SG_Li256ELb1ELb1ELb1ELb0EEENS1_36VarlenDynamicPersistentTileSchedulerILi128ELi96ELi256ELi128ELb1ELb1ELb1ELb1ELb0ELb1EEEEEEEEEvNT_6ParamsE) ;  /* 0xfffffc2802e07950 */ /* 0x001fea0003c3ffff */
.L_x_12473:
[----:B0-----:R0:W1:Y:S02]  /*3d480*/  SYNCS.PHASECHK.TRANS64.TRYWAIT P0, [R8+URZ], R9 ;  /* 0x00000009080075a7 */ /* 0x001064000800017f */
[----:B-1----:R-:W-:Y:S05]  /*3d490*/  @!P0 NANOSLEEP.SYNCS 0x989680 ;  /* 0x009896800000895d */ /* 0x002fea0003900000 */
[----:B------:R-:W1:Y:S02]  /*3d4a0*/  @!P0 SYNCS.PHASECHK.TRANS64 P0, [R8+URZ], R9 ;  /* 0x00000009080085a7 */ /* 0x000e64000800007f */
[----:B-1----:R-:W-:Y:S05]  /*3d4b0*/  @!P0 BRA `(.L_x_12473) ;  /* 0xfffffffc00f08947 */ /* 0x002fea000383ffff */
[----:B------:R-:W-:Y:S05]  /*3d4c0*/  BRA `(.L_x_12472) ;  /* 0xffffff5800447947 */ /* 0x000fea000383ffff */
.L_x_12496:
[----:B0-----:R0:W1:Y:S02]  /*3d4d0*/  SYNCS.PHASECHK.TRANS64.TRYWAIT P0, [R6+URZ], R7 ;  /* 0x00000007060075a7 */ /* 0x001064000800017f */
[----:B-1----:R-:W-:Y:S05]  /*3d4e0*/  @!P0 NANOSLEEP.SYNCS 0x989680 ;  /* 0x009896800000895d */ /* 0x002fea0003900000 */
[----:B------:R-:W1:Y:S02]  /*3d4f0*/  @!P0 SYNCS.PHASECHK.TRANS64 P0, [R6+URZ], R7 ;  /* 0x00000007060085a7 */ /* 0x000e64000800007f */
[----:B-1----:R-:W-:Y:S05]  /*3d500*/  @!P0 BRA `(.L_x_12496) ;  /* 0xfffffffc00f08947 */ /* 0x002fea000383ffff */
[----:B------:R-:W-:Y:S05]  /*3d510*/  BRA `(.L_x_12495) ;  /* 0xffffff8000a07947 */ /* 0x000fea000383ffff */
.L_x_12499:
        /* <DEDUP_REMOVED lines=14> */
.L_x_15671:


//--------------------- .text._ZN7cutlass13device_kernelIN5flash11enable_sm90INS1_16FlashAttnFwdSm90INS1_25CollectiveMainloopFwdSm90ILi2EN4cute5tupleIJNS5_1CILi1EEES8_S8_EEENS6_IJNS7_ILi128EEENS7_ILi96EEENS7_ILi64EEEEEELi256ENS_10bfloat16_tEfNS_4arch4Sm90ELb0ELb1ELb0ELb1ELb1ELb0ELb1ELb1ELb0ELb1ELb1ELb0EEENS1_21CollectiveEpilogueFwdINS6_IJSA_NS7_ILi256EEESB_EEES9_SE_SG_Li256ELb1ELb1ELb1ELb0EEENS1_36VarlenDynamicPersistentTileSchedulerILi128ELi96ELi256ELi128ELb1ELb1ELb1ELb1ELb0ELb1EEEEEEEEEvNT_6ParamsE --------------------------
	.section	.text._ZN7cutlass13device_kernelIN5flash11enable_sm90INS1_16FlashAttnFwdSm90INS1_25CollectiveMainloopFwdSm90ILi2EN4cute5tupleIJNS5_1CILi1EEES8_S8_EEENS6_IJNS7_ILi128EEENS7_ILi96EEENS7_ILi64EEEEEELi256ENS_10bfloat16_tEfNS_4arch4Sm90ELb0ELb1ELb0ELb1ELb1ELb0ELb1ELb1ELb0ELb1ELb1ELb0EEENS1_21CollectiveEpilogueFwdINS6_IJSA_NS7_ILi256EEESB_EEES9_SE_SG_Li256ELb1ELb1ELb1ELb0EEENS1_36VarlenDynamicPersistentTileSchedulerILi128ELi96ELi256ELi128ELb1ELb1ELb1ELb1ELb0ELb1EEEEEEEEEvNT_6ParamsE,"ax",@progbits
	.align	128
.text._ZN7cutlass13device_kernelIN5flash11enable_sm90INS1_16FlashAttnFwdSm90INS1_25CollectiveMainloopFwdSm90ILi2EN4cute5tupleIJNS5_1CILi1EEES8_S8_EEENS6_IJNS7_ILi128EEENS7_ILi96EEENS7_ILi64EEEEEELi256ENS_10bfloat16_tEfNS_4arch4Sm90ELb0ELb1ELb0ELb1ELb1ELb0ELb1ELb1ELb0ELb1ELb1ELb0EEENS1_21CollectiveEpilogueFwdINS6_IJSA_NS7_ILi256EEESB_EEES9_SE_SG_Li256ELb1ELb1ELb1ELb0EEENS1_36VarlenDynamicPersistentTileSchedulerILi128ELi96ELi256ELi128ELb1ELb1ELb1ELb1ELb0ELb1EEEEEEEEEvNT_6ParamsE:
        .type           _ZN7cutlass13device_kernelIN5flash11enable_sm90INS1_16FlashAttnFwdSm90INS1_25CollectiveMainloopFwdSm90ILi2EN4cute5tupleIJNS5_1CILi1EEES8_S8_EEENS6_IJNS7_ILi128EEENS7_ILi96EEENS7_ILi64EEEEEELi256ENS_10bfloat16_tEfNS_4arch4Sm90ELb0ELb1ELb0ELb1ELb1ELb0ELb1ELb1ELb0ELb1ELb1ELb0EEENS1_21CollectiveEpilogueFwdINS6_IJSA_NS7_ILi256EEESB_EEES9_SE_SG_Li256ELb1ELb1ELb1ELb0EEENS1_36VarlenDynamicPersistentTileSchedulerILi128ELi96ELi256ELi128ELb1ELb1ELb1ELb1ELb0ELb1EEEEEEEEEvNT_6ParamsE,@function
        .size           _ZN7cutlass13device_kernelIN5flash11enable_sm90INS1_16FlashAttnFwdSm90INS1_25CollectiveMainloopFwdSm90ILi2EN4cute5tupleIJNS5_1CILi1EEES8_S8_EEENS6_IJNS7_ILi128EEENS7_ILi96EEENS7_ILi64EEEEEELi256ENS_10bfloat16_tEfNS_4arch4Sm90ELb0ELb1ELb0ELb1ELb1ELb0ELb1ELb1ELb0ELb1ELb1ELb0EEENS1_21CollectiveEpilogueFwdINS6_IJSA_NS7_ILi256EEESB_EEES9_SE_SG_Li256ELb1ELb1ELb1ELb0EEENS1_36VarlenDynamicPersistentTileSchedulerILi128ELi96ELi256ELi128ELb1ELb1ELb1ELb1ELb0ELb1EEEEEEEEEvNT_6ParamsE,(.L_x_15673 - _ZN7cutlass13device_kernelIN5flash11enable_sm90INS1_16FlashAttnFwdSm90INS1_25CollectiveMainloopFwdSm90ILi2EN4cute5tupleIJNS5_1CILi1EEES8_S8_EEENS6_IJNS7_ILi128EEENS7_ILi96EEENS7_ILi64EEEEEELi256ENS_10bfloat16_tEfNS_4arch4Sm90ELb0ELb1ELb0ELb1ELb1ELb0ELb1ELb1ELb0ELb1ELb1ELb0EEENS1_21CollectiveEpilogueFwdINS6_IJSA_NS7_ILi256EEESB_EEES9_SE_SG_Li256ELb1ELb1ELb1ELb0EEENS1_36VarlenDynamicPersistentTileSchedulerILi128ELi96ELi256ELi128ELb1ELb1ELb1ELb1ELb0ELb1EEEEEEEEEvNT_6ParamsE)
        .other          _ZN7cutlass13device_kernelIN5flash11enable_sm90INS1_16FlashAttnFwdSm90INS1_25CollectiveMainloopFwdSm90ILi2EN4cute5tupleIJNS5_1CILi1EEES8_S8_EEENS6_IJNS7_ILi128EEENS7_ILi96EEENS7_ILi64EEEEEELi256ENS_10bfloat16_tEfNS_4arch4Sm90ELb0ELb1ELb0ELb1ELb1ELb0ELb1ELb1ELb0ELb1ELb1ELb0EEENS1_21CollectiveEpilogueFwdINS6_IJSA_NS7_ILi256EEESB_EEES9_SE_SG_Li256ELb1ELb1ELb1ELb0EEENS1_36VarlenDynamicPersistentTileSchedulerILi128ELi96ELi256ELi128ELb1ELb1ELb1ELb1ELb0ELb1EEEEEEEEEvNT_6ParamsE,@"STO_CUDA_ENTRY STV_DEFAULT"
_ZN7cutlass13device_kernelIN5flash11enable_sm90INS1_16FlashAttnFwdSm90INS1_25CollectiveMainloopFwdSm90ILi2EN4cute5tupleIJNS5_1CILi1EEES8_S8_EEENS6_IJNS7_ILi128EEENS7_ILi96EEENS7_ILi64EEEEEELi256ENS_10bfloat16_tEfNS_4arch4Sm90ELb0ELb1ELb0ELb1ELb1ELb0ELb1ELb1ELb0ELb1ELb1ELb0EEENS1_21CollectiveEpilogueFwdINS6_IJSA_NS7_ILi256EEESB_EEES9_SE_SG_Li256ELb1ELb1ELb1ELb0EEENS1_36VarlenDynamicPersistentTileSchedulerILi128ELi96ELi256ELi128ELb1ELb1ELb1ELb1ELb0ELb1EEEEEEEEEvNT_6ParamsE:
        /* <DEDUP_REMOVED lines=47> */
.L_x_12500:
        /* <DEDUP_REMOVED lines=22> */
.L_x_12501:
        /* <DEDUP_REMOVED lines=18> */
.L_x_12502:
        /* <DEDUP_REMOVED lines=22> */
.L_x_12503:
        /* <DEDUP_REMOVED lines=23> */
.L_x_12504:
[----:B------:R-:W-:Y:S01]  /*0840*/  UISETP.NE.AND UP0, UPT, UR9, URZ, UPT ;  /* 0x0000003f0900728c */ /* 0x000fe2000bf05270 */
[----:B------:R-:W-:Y:S01]  /*0850*/  NOP ;  /* 0x0000000000007918 */ /* 0x000fe20000000000 */
[----:B0-----:R-:W-:Y:S01]  /*0860*/  UMOV UR4, 0x1 ;  /* 0x0000000100047882 */ /* 0x001fe20000000000 */
[----:B------:R-:W-:Y:S01]  /*0870*/  ULDC UR5, c[0x0][0x20] ;  /* 0x0000080000057ab9 */ /* 0x000fe20000000800 */
[----:B------:R-:W-:Y:S01]  /*0880*/  USEL UR4, UR4, 0x2, !UP0 ;  /* 0x0000000204047887 */ /* 0x000fe2000c000000 */
[----:B-1234-:R-:W-:Y:S01]  /*0890*/  BAR.SYNC.DEFER_BLOCKING 0x0 ;  /* 0x0000000000007b1d */ /* 0x01efe20000010000 */
[----:B------:R-:W-:Y:S02]  /*08a0*/  PLOP3.LUT P1, PT, PT, PT, UP0, 0x80, 0x0 ;  /* 0x000000000000781c */ /* 0x000fe40003f2f008 */
[----:B------:R-:W-:Y:S02]  /*08b0*/  IADD3 R16, P0, R1, UR5, RZ ;  /* 0x0000000501107c10 */ /* 0x000fe4000ff1e0ff */
[----:B------:R-:W-:Y:S01]  /*08c0*/  IMAD.U32 R2, RZ, RZ, UR4 ;  /* 0x00000004ff027e24 */ /* 0x000fe2000f8e00ff */
[----:B------:R-:W-:Y:S01]  /*08d0*/  ULDC UR6, c[0x0][0x24] ;  /* 0x0000090000067ab9 */ /* 0x000fe20000000800 */
[----:B------:R-:W-:Y:S01]  /*08e0*/  ULDC.64 UR36, c[0x0][0x208] ;  /* 0x0000820000247ab9 */ /* 0x000fe20000000a00 */
[----:B------:R-:W-:-:S02]  /*08f0*/  IMAD.X R17, RZ, RZ, UR6, P0 ;  /* 0x00000006ff117e24 */ /* 0x000fc400080e06ff */
[----:B------:R0:W-:Y:S01]  /*0900*/  STL [R1+0x4c8], R2 ;  /* 0x0004c80201007387 */ /* 0x0001e20000100800 */
[----:B------:R-:W-:Y:S02]  /*0910*/  IMAD.MOV.U32 R22, RZ, RZ, R16 ;  /* 0x000000ffff167224 */ /* 0x000fe400078e0010 */
[----:B------:R-:W-:Y:S01]  /*0920*/  IMAD.MOV.U32 R23, RZ, RZ, R17 ;  /* 0x000000ffff177224 */ /* 0x000fe200078e0011 */
[----:B------:R-:W-:Y:S06]  /*0930*/  @!P1 BRA `(.L_x_12505) ;  /* 0x0000023400c89947 */ /* 0x000fec0003800000 */
.L_x_12506:
[----:B------:R-:W-:-:S08]  /*0940*/  NOP ;  /* 0x0000000000007918 */ /* 0x000fd00000000000 */
[----:B------:R-:W1:Y:S02]  /*0950*/  USETMAXREG.TRY_ALLOC.CTAPOOL UP0, 0xe8 ;  /* 0x000000e8000079c8 */ /* 0x000e640008000600 */
[----:B-1----:R-:W-:-:S13]  /*0960*/  PLOP3.LUT P0, PT, PT, PT, UP0, 0x80, 0x0 ;  /* 0x000000000000781c */ /* 0x002fda0003f0f008 */
[----:B------:R-:W-:Y:S05]  /*0970*/  @!P0 BRA `(.L_x_12506) ;  /* 0xfffffffc00f08947 */ /* 0x000fea000383ffff */
[----:B------:R-:W1:Y:S01]  /*0980*/  S2R R0, SR_TID.X ;  /* 0x0000000000007919 */ /* 0x000e620000002100 */
[----:B------:R-:W-:Y:S06]  /*0990*/  BAR.ARV 0x8, 0x180 ;  /* 0x0206000000007b1d */ /* 0x000fec0000002000 */
[----:B0-----:R-:W-:Y:S01]  /*09a0*/  IADD3 R2, P1, R16, 0x1f0, RZ ;  /* 0x000001f010027810 */ /* 0x001fe20007f3e0ff */
[----:B------:R-:W-:Y:S01]  /*09b0*/  ULDC UR4, c[0x0][0xd3c] ;  /* 0x00034f0000047ab9 */ /* 0x000fe20000000800 */
[----:B------:R-:W0:Y:S03]  /*09c0*/  S2R R7, SR_CgaCtaId ;  /* 0x0000000000077919 */ /* 0x000e260000008800 */
[----:B------:R2:W-:Y:S04]  /*09d0*/  STL [R1+0x4b8], R2 ;  /* 0x0004b80201007387 */ /* 0x0005e80000100800 */
[----:B------:R-:W-:Y:S04]  /*09e0*/  STL.64 [R1+0x1f0], RZ ;  /* 0x0001f0ff01007387 */ /* 0x000fe80000100a00 */
[----:B------:R-:W-:Y:S01]  /*09f0*/  STL [R1+0x1f8], RZ ;  /* 0x0001f8ff01007387 */ /* 0x000fe20000100800 */
[----:B--2---:R-:W-:-:S03]  /*0a00*/  IMAD.X R2, RZ, RZ, R17, P1 ;  /* 0x000000ffff027224 */ /* 0x004fc600008e0611 */
[----:B------:R-:W-:Y:S01]  /*0a10*/  STL [R1+0x1fc], RZ ;  /* 0x0001fcff01007387 */ /* 0x000fe20000100800 */
[----:B-1----:R-:W-:-:S03]  /*0a20*/  SHF.R.U32.HI R0, RZ, 0x7, R0 ;  /* 0x00000007ff007819 */ /* 0x002fc60000011600 */
[----:B------:R-:W-:Y:S01]  /*0a30*/  STL [R1+0x4b4], R2 ;  /* 0x0004b40201007387 */ /* 0x000fe20000100800 */
[----:B------:R-:W-:Y:S02]  /*0a40*/  ISETP.NE.AND P0, PT, R0, 0x1, PT ;  /* 0x000000010000780c */ /* 0x000fe40003f05270 */
[----:B------:R-:W-:-:S04]  /*0a50*/  MOV R0, 0x400 ;  /* 0x0000040000007802 */ /* 0x000fc80000000f00 */
[----:B0-----:R-:W-:-:S07]  /*0a60*/  LEA R0, R7, R0, 0x18 ;  /* 0x0000000007007211 */ /* 0x001fce00078ec0ff */
[----:B------:R-:W-:Y:S08]  /*0a70*/  @!P0 BAR.ARV 0x9, 0x100 ;  /* 0x0244000000008b1d */ /* 0x000ff00000002000 */
[----:B------:R-:W-:Y:S06]  /*0a80*/  BAR.SYNC.DEFER_BLOCKING 0x5, 0x180 ;  /* 0x0146000000007b1d */ /* 0x000fec0000010000 */
[----:B------:R0:W1:Y:S02]  /*0a90*/  LDS.128 R12, [R0+0x324d0] ;  /* 0x0324d000000c7984 */ /* 0x0000640000000c00 */
[----:B------:R-:W-:Y:S06]  /*0aa0*/  BAR.ARV 0x4, 0x180 ;  /* 0x0106000000007b1d */ /* 0x000fec0000002000 */
[----:B0-----:R-:W-:-:S05]  /*0ab0*/  IADD3 R0, P2, R16, 0x1fc, RZ ;  /* 0x000001fc10007810 */ /* 0x001fca0007f5e0ff */
[----:B------:R0:W-:Y:S02]  /*0ac0*/  STL [R1+0x4c0], R0 ;  /* 0x0004c00001007387 */ /* 0x0001e40000100800 */
[----:B0-----:R-:W-:-:S05]  /*0ad0*/  IMAD.X R0, RZ, RZ, R17, P2 ;  /* 0x000000ffff007224 */ /* 0x001fca00010e0611 */
[----:B------:R0:W-:Y:S01]  /*0ae0*/  STL [R1+0x4bc], R0 ;  /* 0x0004bc0001007387 */ /* 0x0001e20000100800 */
[----:B-1----:R-:W-:-:S13]  /*0af0*/  ISETP.GE.AND P0, PT, R15, UR4, PT ;  /* 0x000000040f007c0c */ /* 0x002fda000bf06270 */
[----:B0-----:R-:W-:Y:S05]  /*0b00*/  @P0 EXIT ;  /* 0x000000000000094d */ /* 0x001fea0003800000 */
[----:B------:R-:W0:Y:S01]  /*0b10*/  S2R R2, SR_TID.X ;  /* 0x0000000000027919 */ /* 0x000e220000002100 */
[----:B------:R-:W-:Y:S02]  /*0b20*/  R2UR UR5, R13 ;  /* 0x000000000d0572ca */ /* 0x000fe400000e0000 */
[----:B------:R-:W-:Y:S02]  /*0b30*/  R2UR UR6, R14 ;  /* 0x000000000e0672ca */ /* 0x000fe400000e0000 */
[----:B------:R-:W-:Y:S01]  /*0b40*/  R2UR UR7, R15 ;  /* 0x000000000f0772ca */ /* 0x000fe200000e0000 */
[----:B0-----:R-:W-:-:S05]  /*0b50*/  VIADD R217, R2, 0xffffff80 ;  /* 0xffffff8002d97836 */ /* 0x001fca0000000000 */
[----:B------:R-:W-:-:S04]  /*0b60*/  SHF.R.S32.HI R0, RZ, 0x1f, R217 ;  /* 0x0000001fff007819 */ /* 0x000fc800000114d9 */
[CC--:B------:R-:W-:Y:S02]  /*0b70*/  LEA.HI R2, R0.reuse, R217.reuse, RZ, 0x7 ;  /* 0x000000d900027211 */ /* 0x0c0fe400078f38ff */
[-C--:B------:R-:W-:Y:S02]  /*0b80*/  LEA.HI R5, R0, R217.reuse, RZ, 0x4 ;  /* 0x000000d900057211 */ /* 0x080fe400078f20ff */
[----:B------:R-:W-:Y:S02]  /*0b90*/  LOP3.LUT R4, R2, 0xffffff80, RZ, 0xc0, !PT ;  /* 0xffffff8002047812 */ /* 0x000fe400078ec0ff */
[----:B------:R-:W-:Y:S02]  /*0ba0*/  SHF.R.S32.HI R10, RZ, 0x4, R5 ;  /* 0x00000004ff0a7819 */ /* 0x000fe40000011405 */
[----:B------:R-:W-:Y:S01]  /*0bb0*/  LOP3.LUT R8, R5, 0x3fffff0, RZ, 0xc0, !PT ;  /* 0x03fffff005087812 */ /* 0x000fe200078ec0ff */
[----:B------:R-:W-:Y:S01]  /*0bc0*/  IMAD.IADD R12, R217, 0x1, -R4 ;  /* 0x00000001d90c7824 */ /* 0x000fe200078e0a04 */
[----:B------:R-:W-:-:S02]  /*0bd0*/  LEA.HI R4, R0, R217, RZ, 0x5 ;  /* 0x000000d900047211 */ /* 0x000fc400078f28ff */
[----:B------:R-:W-:Y:S01]  /*0be0*/  LEA.HI R9, R5, R10, RZ, 0x1 ;  /* 0x0000000a05097211 */ /* 0x000fe200078f08ff */
[----:B------:R-:W-:Y:S01]  /*0bf0*/  IMAD.IADD R8, R217, 0x1, -R8 ;  /* 0x00000001d9087824 */ /* 0x000fe200078e0a08 */
[----:B------:R-:W-:Y:S01]  /*0c00*/  SHF.R.S32.HI R3, RZ, 0x1f, R12 ;  /* 0x0000001fff037819 */ /* 0x000fe2000001140c */
[----:B------:R-:W-:Y:S01]  /*0c10*/  IMAD.SHL.U32 R6, R4, 0x20, RZ ;  /* 0x0000002004067824 */ /* 0x000fe200078e00ff */
[----:B------:R-:W-:Y:S01]  /*0c20*/  LOP3.LUT R9, R9, 0x1ffffffe, RZ, 0xc0, !PT ;  /* 0x1ffffffe09097812 */ /* 0x000fe200078ec0ff */
[----:B------:R-:W-:Y:S01]  /*0c30*/  STL [R1+0x4b0], R12 ;  /* 0x0004b00c01007387 */ /* 0x000fe20000100800 */
[----:B------:R-:W-:Y:S02]  /*0c40*/  LEA.HI R4, R3, R12, RZ, 0x2 ;  /* 0x0000000c03047211 */ /* 0x000fe400078f10ff */
[----:B------:R-:W-:Y:S01]  /*0c50*/  LOP3.LUT R11, R6, 0xfffffc00, RZ, 0xc0, !PT ;  /* 0xfffffc00060b7812 */ /* 0x000fe200078ec0ff */
[----:B------:R-:W-:Y:S01]  /*0c60*/  IMAD.IADD R9, R10, 0x1, -R9 ;  /* 0x000000010a097824 */ /* 0x000fe200078e0a09 */
[----:B------:R-:W-:-:S02]  /*0c70*/  SHF.R.S32.HI R5, RZ, 0x2, R4 ;  /* 0x00000002ff057819 */ /* 0x000fc40000011404 */
[----:B------:R-:W-:Y:S01]  /*0c80*/  SHF.R.S32.HI R6, RZ, 0x1f, R4 ;  /* 0x0000001fff067819 */ /* 0x000fe20000011404 */
[----:B------:R-:W-:Y:S01]  /*0c90*/  IMAD R8, R8, 0x40, R11 ;  /* 0x0000004008087824 */ /* 0x000fe200078e020b */
[----:B------:R-:W-:Y:S02]  /*0ca0*/  LOP3.LUT R4, R4, 0x7ffffffc, RZ, 0xc0, !PT ;  /* 0x7ffffffc04047812 */ /* 0x000fe400078ec0ff */
[----:B------:R-:W-:Y:S01]  /*0cb0*/  LEA.HI R11, R0, R217, RZ, 0x2 ;  /* 0x000000d9000b7211 */ /* 0x000fe200078f10ff */
[----:B------:R-:W-:Y:S01]  /*0cc0*/  IMAD R8, R9, 0x8, R8 ;  /* 0x0000000809087824 */ /* 0x000fe200078e0208 */
[----:B------:R-:W-:Y:S01]  /*0cd0*/  LEA.HI R6, R6, R5, RZ, 0x3 ;  /* 0x0000000506067211 */ /* 0x000fe200078f18ff */
[----:B------:R-:W-:Y:S01]  /*0ce0*/  IMAD.IADD R4, R12, 0x1, -R4 ;  /* 0x000000010c047824 */ /* 0x000fe200078e0a04 */
[----:B------:R-:W-:Y:S02]  /*0cf0*/  LOP3.LUT R10, R11, 0xfffffffc, RZ, 0xc0, !PT ;  /* 0xfffffffc0b0a7812 */ /* 0x000fe400078ec0ff */
[----:B------:R-:W-:Y:S01]  /*0d00*/  SHF.R.S32.HI R11, RZ, 0x7, R2 ;  /* 0x00000007ff0b7819 */ /* 0x000fe20000011402 */
[----:B------:R-:W-:Y:S01]  /*0d10*/  IMAD.SHL.U32 R179, R4, 0x2, RZ ;  /* 0x0000000204b37824 */ /* 0x000fe200078e00ff */
[----:B------:R-:W-:Y:S01]  /*0d20*/  LOP3.LUT R6, R6, 0xfffffff8, RZ, 0xc0, !PT ;  /* 0xfffffff806067812 */ /* 0x000fe200078ec0ff */
[----:B------:R-:W-:Y:S01]  /*0d30*/  IMAD.IADD R10, R217, 0x1, -R10 ;  /* 0x00000001d90a7824 */ /* 0x000fe200078e0a0a */
[----:B------:R-:W-:Y:S01]  /*0d40*/  LEA.HI R3, R3, R12, RZ, 0x5 ;  /* 0x0000000c03037211 */ /* 0x000fe200078f28ff */
[----:B------:R-:W-:Y:S01]  /*0d50*/  VIADD R210, R179, 0x18 ;  /* 0x00000018b3d27836 */ /* 0x000fe20000000000 */
[----:B------:R-:W-:Y:S01]  /*0d60*/  LEA.HI R2, R2, R11, RZ, 0x1 ;  /* 0x0000000b02027211 */ /* 0x000fe200078f08ff */
[----:B------:R-:W-:Y:S01]  /*0d70*/  IMAD.IADD R6, R5, 0x1, -R6 ;  /* 0x0000000105067824 */ /* 0x000fe200078e0a06 */
[----:B------:R-:W-:Y:S01]  /*0d80*/  LEA.HI R0, R0, R217, RZ, 0x3 ;  /* 0x000000d900007211 */ /* 0x000fe200078f18ff */
[C---:B------:R-:W-:Y:S01]  /*0d90*/  VIADD R212, R179.reuse, 0x8 ;  /* 0x00000008b3d47836 */ /* 0x040fe20000000000 */
[----:B------:R-:W-:Y:S01]  /*0da0*/  SHF.R.S32.HI R3, RZ, 0x5, R3 ;  /* 0x00000005ff037819 */ /* 0x000fe20000011403 */
[C---:B------:R-:W-:Y:S01]  /*0db0*/  VIADD R211, R179.reuse, 0x10 ;  /* 0x00000010b3d37836 */ /* 0x040fe20000000000 */
[----:B------:R-:W-:Y:S01]  /*0dc0*/  LOP3.LUT R2, R2, 0x3fffffe, RZ, 0xc0, !PT ;  /* 0x03fffffe02027812 */ /* 0x000fe200078ec0ff */
[----:B------:R-:W-:Y:S01]  /*0dd0*/  VIADD R207, R179, 0x30 ;  /* 0x00000030b3cf7836 */ /* 0x000fe20000000000 */
[----:B------:R-:W-:Y:S01]  /*0de0*/  LOP3.LUT R218, R0, 0xfffffff8, RZ, 0xc0, !PT ;  /* 0xfffffff800da7812 */ /* 0x000fe200078ec0ff */
[----:B------:R-:W-:Y:S01]  /*0df0*/  IMAD R3, R3, 0x10, R6 ;  /* 0x0000001003037824 */ /* 0x000fe200078e0206 */
[----:B------:R-:W-:Y:S01]  /*0e00*/  SHF.R.S32.HI R215, RZ, 0x3, R0 ;  /* 0x00000003ffd77819 */ /* 0x000fe20000011400 */
[----:B------:R-:W-:Y:S01]  /*0e10*/  IMAD.IADD R2, R11, 0x1, -R2 ;  /* 0x000000010b027824 */ /* 0x000fe200078e0a02 */
[----:B------:R-:W-:Y:S01]  /*0e20*/  SHF.R.S32.HI R0, RZ, 0x1f, R210 ;  /* 0x0000001fff007819 */ /* 0x000fe200000114d2 */
[C---:B------:R-:W-:Y:S01]  /*0e30*/  VIADD R209, R179.reuse, 0x20 ;  /* 0x00000020b3d17836 */ /* 0x040fe20000000000 */
[----:B------:R-:W-:Y:S01]  /*0e40*/  LEA.HI R5, R10, R10, RZ, 0x1 ;  /* 0x0000000a0a057211 */ /* 0x000fe200078f08ff */
[----:B------:R-:W-:Y:S01]  /*0e50*/  IMAD R178, R2, 0x40, R3 ;  /* 0x0000004002b27824 */ /* 0x000fe200078e0203 */
[----:B------:R-:W-:Y:S01]  /*0e60*/  SHF.R.S32.HI R3, RZ, 0x1f, R212 ;  /* 0x0000001fff037819 */ /* 0x000fe200000114d4 */
[----:B------:R0:W-:Y:S01]  /*0e70*/  STL [R1+0x4a4], R0 ;  /* 0x0004a40001007387 */ /* 0x0001e20000100800 */
[----:B------:R-:W-:Y:S01]  /*0e80*/  SHF.R.S32.HI R2, RZ, 0x1f, R211 ;  /* 0x0000001fff027819 */ /* 0x000fe200000114d3 */
[----:B------:R-:W-:Y:S01]  /*0e90*/  VIADD R208, R179, 0x28 ;  /* 0x00000028b3d07836 */ /* 0x000fe20000000000 */
[----:B------:R-:W-:Y:S01]  /*0ea0*/  LOP3.LUT R5, R5, 0x1ffffffe, RZ, 0xc0, !PT ;  /* 0x1ffffffe05057812 */ /* 0x000fe200078ec0ff */
[C---:B------:R-:W-:Y:S01]  /*0eb0*/  VIADD R204, R179.reuse, 0x48 ;  /* 0x00000048b3cc7836 */ /* 0x040fe20000000000 */
[----:B------:R1:W-:Y:S01]  /*0ec0*/  STL [R1+0x4ac], R3 ;  /* 0x0004ac0301007387 */ /* 0x0003e20000100800 */
[----:B------:R-:W-:-:S02]  /*0ed0*/  VIADD R206, R179, 0x38 ;  /* 0x00000038b3ce7836 */ /* 0x000fc40000000000 */
[C---:B------:R-:W-:Y:S01]  /*0ee0*/  VIADD R205, R179.reuse, 0x40 ;  /* 0x00000040b3cd7836 */ /* 0x040fe20000000000 */
[----:B------:R2:W-:Y:S01]  /*0ef0*/  STL [R1+0x4a8], R2 ;  /* 0x0004a80201007387 */ /* 0x0005e20000100800 */
[----:B0-----:R-:W-:Y:S01]  /*0f00*/  SHF.R.S32.HI R0, RZ, 0x1f, R207 ;  /* 0x0000001fff007819 */ /* 0x001fe200000114cf */
[C---:B------:R-:W-:Y:S02]  /*0f10*/  VIADD R201, R179.reuse, 0x60 ;  /* 0x00000060b3c97836 */ /* 0x040fe40000000000 */
[C---:B------:R-:W-:Y:S01]  /*0f20*/  VIADD R203, R179.reuse, 0x50 ;  /* 0x00000050b3cb7836 */ /* 0x040fe20000000000 */
[----:B------:R-:W-:Y:S01]  /*0f30*/  STL [R1+0x4d0], R8 ;  /* 0x0004d00801007387 */ /* 0x000fe20000100800 */
[----:B-1----:R-:W-:Y:S01]  /*0f40*/  SHF.R.S32.HI R3, RZ, 0x1f, R209 ;  /* 0x0000001fff037819 */ /* 0x002fe200000114d1 */
[C---:B------:R-:W-:Y:S02]  /*0f50*/  VIADD R202, R179.reuse, 0x58 ;  /* 0x00000058b3ca7836 */ /* 0x040fe40000000000 */
[----:B------:R0:W-:Y:S01]  /*0f60*/  STL [R1+0x498], R0 ;  /* 0x0004980001007387 */ /* 0x0001e20000100800 */
[----:B--2---:R-:W-:Y:S01]  /*0f70*/  SHF.R.S32.HI R2, RZ, 0x1f, R208 ;  /* 0x0000001fff027819 */ /* 0x004fe200000114d0 */
[----:B------:R-:W-:-:S02]  /*0f80*/  VIADD R198, R179, 0x78 ;  /* 0x00000078b3c67836 */ /* 0x000fc40000000000 */
[----:B------:R1:W-:Y:S01]  /*0f90*/  STL [R1+0x4a0], R3 ;  /* 0x0004a00301007387 */ /* 0x0003e20000100800 */
[C---:B------:R-:W-:Y:S02]  /*0fa0*/  VIADD R200, R179.reuse, 0x68 ;  /* 0x00000068b3c87836 */ /* 0x040fe40000000000 */
[C---:B------:R-:W-:Y:S01]  /*0fb0*/  VIADD R199, R179.reuse, 0x70 ;  /* 0x00000070b3c77836 */ /* 0x040fe20000000000 */
[----:B------:R2:W-:Y:S01]  /*0fc0*/  STL [R1+0x49c], R2 ;  /* 0x00049c0201007387 */ /* 0x0005e20000100800 */
[C---:B------:R-:W-:Y:S01]  /*0fd0*/  VIADD R195, R179.reuse, 0x90 ;  /* 0x00000090b3c37836 */ /* 0x040fe20000000000 */
[----:B0-----:R-:W-:Y:S01]  /*0fe0*/  SHF.R.S32.HI R0, RZ, 0x1f, R204 ;  /* 0x0000001fff007819 */ /* 0x001fe200000114cc */
[C---:B------:R-:W-:Y:S01]  /*0ff0*/  VIADD R197, R179.reuse, 0x80 ;  /* 0x00000080b3c57836 */ /* 0x040fe20000000000 */
[----:B------:R-:W-:Y:S01]  /*1000*/  STL [R1+0x4c4], R11 ;  /* 0x0004c40b01007387 */ /* 0x000fe20000100800 */
[C---:B------:R-:W-:Y:S01]  /*1010*/  VIADD R196, R179.reuse, 0x88 ;  /* 0x00000088b3c47836 */ /* 0x040fe20000000000 */
[----:B-1----:R-:W-:Y:S01]  /*1020*/  SHF.R.S32.HI R3, RZ, 0x1f, R206 ;  /* 0x0000001fff037819 */ /* 0x002fe200000114ce */
[C---:B------:R-:W-:Y:S01]  /*1030*/  VIADD R192, R179.reuse, 0xa8 ;  /* 0x000000a8b3c07836 */ /* 0x040fe20000000000 */
[----:B------:R0:W-:Y:S01]  /*1040*/  STL [R1+0x48c], R0 ;  /* 0x00048c0001007387 */ /* 0x0001e20000100800 */
[C---:B------:R-:W-:Y:S01]  /*1050*/  VIADD R194, R179.reuse, 0x98 ;  /* 0x00000098b3c27836 */ /* 0x040fe20000000000 */
[----:B--2---:R-:W-:Y:S01]  /*1060*/  SHF.R.S32.HI R2, RZ, 0x1f, R205 ;  /* 0x0000001fff027819 */ /* 0x004fe200000114cd */
[C---:B------:R-:W-:Y:S01]  /*1070*/  VIADD R193, R179.reuse, 0xa0 ;  /* 0x000000a0b3c17836 */ /* 0x040fe20000000000 */
[----:B------:R1:W-:Y:S01]  /*1080*/  STL [R1+0x494], R3 ;  /* 0x0004940301007387 */ /* 0x0003e20000100800 */
[----:B------:R-:W-:-:S02]  /*1090*/  VIADD R189, R179, 0xc0 ;  /* 0x000000c0b3bd7836 */ /* 0x000fc40000000000 */
[C---:B------:R-:W-:Y:S01]  /*10a0*/  VIADD R191, R179.reuse, 0xb0 ;  /* 0x000000b0b3bf7836 */ /* 0x040fe20000000000 */
[----:B------:R2:W-:Y:S01]  /*10b0*/  STL [R1+0x490], R2 ;  /* 0x0004900201007387 */ /* 0x0005e20000100800 */
[C---:B------:R-:W-:Y:S01]  /*10c0*/  VIADD R190, R179.reuse, 0xb8 ;  /* 0x000000b8b3be7836 */ /* 0x040fe20000000000 */
[----:B0-----:R-:W-:Y:S01]  /*10d0*/  SHF.R.S32.HI R0, RZ, 0x1f, R201 ;  /* 0x0000001fff007819 */ /* 0x001fe200000114c9 */
[C---:B------:R-:W-:Y:S02]  /*10e0*/  VIADD R186, R179.reuse, 0xd8 ;  /* 0x000000d8b3ba7836 */ /* 0x040fe40000000000 */
[C---:B------:R-:W-:Y:S01]  /*10f0*/  VIADD R188, R179.reuse, 0xc8 ;  /* 0x000000c8b3bc7836 */ /* 0x040fe20000000000 */
[----:B-1----:R-:W-:Y:S01]  /*1100*/  SHF.R.S32.HI R3, RZ, 0x1f, R203 ;  /* 0x0000001fff037819 */ /* 0x002fe200000114cb */
[----:B------:R0:W-:Y:S01]  /*1110*/  STL [R1+0x480], R0 ;  /* 0x0004800001007387 */ /* 0x0001e20000100800 */
[----:B------:R-:W-:Y:S01]  /*1120*/  VIADD R187, R179, 0xd0 ;  /* 0x000000d0b3bb7836 */ /* 0x000fe20000000000 */
[----:B--2---:R-:W-:-:S02]  /*1130*/  SHF.R.S32.HI R2, RZ, 0x1f, R202 ;  /* 0x0000001fff027819 */ /* 0x004fc400000114ca */
[----:B------:R1:W-:Y:S01]  /*1140*/  STL [R1+0x488], R3 ;  /* 0x0004880301007387 */ /* 0x0003e20000100800 */
[----:B------:R-:W-:Y:S02]  /*1150*/  IMAD.IADD R5, R10, 0x1, -R5 ;  /* 0x000000010a057824 */ /* 0x000fe400078e0a05 */
[----:B------:R-:W-:Y:S01]  /*1160*/  IMAD.IADD R218, R217, 0x1, -R218 ;  /* 0x00000001d9da7824 */ /* 0x000fe200078e0ada */
[----:B------:R2:W-:Y:S01]  /*1170*/  STL [R1+0x484], R2 ;  /* 0x0004840201007387 */ /* 0x0005e20000100800 */
[C---:B------:R-:W-:Y:S01]  /*1180*/  VIADD R185, R179.reuse, 0xe0 ;  /* 0x000000e0b3b97836 */ /* 0x040fe20000000000 */
[----:B0-----:R-:W-:Y:S01]  /*1190*/  SHF.R.S32.HI R0, RZ, 0x1f, R198 ;  /* 0x0000001fff007819 */ /* 0x001fe200000114c6 */
[----:B------:R-:W-:Y:S02]  /*11a0*/  IMAD.SHL.U32 R18, R218, 0x8, RZ ;  /* 0x00000008da127824 */ /* 0x000fe400078e00ff */
[C---:B------:R-:W-:Y:S01]  /*11b0*/  VIADD R184, R179.reuse, 0xe8 ;  /* 0x000000e8b3b87836 */ /* 0x040fe20000000000 */
[----:B-1----:R-:W-:Y:S01]  /*11c0*/  SHF.R.S32.HI R3, RZ, 0x1f, R200 ;  /* 0x0000001fff037819 */ /* 0x002fe200000114c8 */
[----:B------:R0:W-:Y:S01]  /*11d0*/  STL [R1+0x474], R0 ;  /* 0x0004740001007387 */ /* 0x0001e20000100800 */
[C---:B------:R-:W-:Y:S01]  /*11e0*/  VIADD R176, R18.reuse, 0x40 ;  /* 0x0000004012b07836 */ /* 0x040fe20000000000 */
[----:B------:R-:W-:Y:S01]  /*11f0*/  SHF.R.S32.HI R183, RZ, 0x1f, R18 ;  /* 0x0000001fffb77819 */ /* 0x000fe20000011412 */
[C---:B------:R-:W-:Y:S01]  /*1200*/  VIADD R19, R18.reuse, 0x80 ;  /* 0x0000008012137836 */ /* 0x040fe20000000000 */
[----:B--2---:R-:W-:Y:S01]  /*1210*/  SHF.R.S32.HI R2, RZ, 0x1f, R199 ;  /* 0x0000001fff027819 */ /* 0x004fe200000114c7 */
[----:B------:R1:W-:Y:S01]  /*1220*/  STL [R1+0x47c], R3 ;  /* 0x00047c0301007387 */ /* 0x0003e20000100800 */
[----:B------:R-:W-:Y:S01]  /*1230*/  VIADD R177, R18, 0xc0 ;  /* 0x000000c012b17836 */ /* 0x000fe20000000000 */
[----:B------:R-:W-:Y:S01]  /*1240*/  SHF.R.S32.HI R182, RZ, 0x1f, R176 ;  /* 0x0000001fffb67819 */ /* 0x000fe200000114b0 */
[C---:B------:R-:W-:Y:S01]  /*1250*/  VIADD R214, R179.reuse, 0xf0 ;  /* 0x000000f0b3d67836 */ /* 0x040fe20000000000 */
[----:B------:R2:W-:Y:S01]  /*1260*/  STL [R1+0x478], R2 ;  /* 0x0004780201007387 */ /* 0x0005e20000100800 */
[----:B0-----:R-:W-:Y:S01]  /*1270*/  SHF.R.S32.HI R0, RZ, 0x1f, R195 ;  /* 0x0000001fff007819 */ /* 0x001fe200000114c3 */
[----:B------:R-:W-:Y:S01]  /*1280*/  VIADD R213, R179, 0xf8 ;  /* 0x000000f8b3d57836 */ /* 0x000fe20000000000 */
[----:B------:R-:W-:-:S02]  /*1290*/  SHF.R.S32.HI R181, RZ, 0x1f, R19 ;  /* 0x0000001fffb57819 */ /* 0x000fc40000011413 */
[----:B------:R-:W-:Y:S01]  /*12a0*/  SHF.R.S32.HI R180, RZ, 0x1f, R177 ;  /* 0x0000001fffb47819 */ /* 0x000fe200000114b1 */
[----:B------:R0:W-:Y:S01]  /*12b0*/  STL [R1+0x468], R0 ;  /* 0x0004680001007387 */ /* 0x0001e20000100800 */
[----:B-1----:R-:W-:Y:S02]  /*12c0*/  SHF.R.S32.HI R3, RZ, 0x1f, R197 ;  /* 0x0000001fff037819 */ /* 0x002fe400000114c5 */
[----:B------:R-:W-:Y:S02]  /*12d0*/  SHF.R.S32.HI R229, RZ, 0x1f, R185 ;  /* 0x0000001fffe57819 */ /* 0x000fe400000114b9 */
[----:B--2---:R-:W-:Y:S01]  /*12e0*/  SHF.R.S32.HI R2, RZ, 0x1f, R196 ;  /* 0x0000001fff027819 */ /* 0x004fe200000114c4 */
[----:B------:R1:W-:Y:S01]  /*12f0*/  STL [R1+0x470], R3 ;  /* 0x0004700301007387 */ /* 0x0003e20000100800 */
[----:B------:R-:W-:Y:S02]  /*1300*/  SHF.R.S32.HI R228, RZ, 0x1f, R184 ;  /* 0x0000001fffe47819 */ /* 0x000fe400000114b8 */
[----:B------:R-:W-:Y:S01]  /*1310*/  SHF.R.S32.HI R227, RZ, 0x1f, R214 ;  /* 0x0000001fffe37819 */ /* 0x000fe200000114d6 */
[----:B------:R2:W-:Y:S01]  /*1320*/  STL [R1+0x46c], R2 ;  /* 0x00046c0201007387 */ /* 0x0005e20000100800 */
[----:B0-----:R-:W-:-:S02]  /*1330*/  SHF.R.S32.HI R0, RZ, 0x1f, R192 ;  /* 0x0000001fff007819 */ /* 0x001fc400000114c0 */
[----:B------:R-:W-:-:S03]  /*1340*/  SHF.R.S32.HI R219, RZ, 0x1f, R213 ;  /* 0x0000001fffdb7819 */ /* 0x000fc600000114d5 */
[----:B------:R0:W-:Y:S01]  /*1350*/  STL [R1+0x45c], R0 ;  /* 0x00045c0001007387 */ /* 0x0001e20000100800 */
[----:B-1----:R-:W-:Y:S02]  /*1360*/  SHF.R.S32.HI R3, RZ, 0x1f, R194 ;  /* 0x0000001fff037819 */ /* 0x002fe400000114c2 */
[----:B--2---:R-:W-:-:S03]  /*1370*/  SHF.R.S32.HI R2, RZ, 0x1f, R193 ;  /* 0x0000001fff027819 */ /* 0x004fc600000114c1 */
[----:B------:R1:W-:Y:S01]  /*1380*/  STL [R1+0x464], R3 ;  /* 0x0004640301007387 */ /* 0x0003e20000100800 */
[----:B0-----:R-:W-:-:S03]  /*1390*/  SHF.R.S32.HI R0, RZ, 0x1f, R189 ;  /* 0x0000001fff007819 */ /* 0x001fc600000114bd */
[----:B------:R0:W-:Y:S04]  /*13a0*/  STL [R1+0x460], R2 ;  /* 0x0004600201007387 */ /* 0x0001e80000100800 */
[----:B------:R2:W-:Y:S01]  /*13b0*/  STL [R1+0x450], R0 ;  /* 0x0004500001007387 */ /* 0x0005e20000100800 */
[----:B-1----:R-:W-:Y:S02]  /*13c0*/  SHF.R.S32.HI R3, RZ, 0x1f, R191 ;  /* 0x0000001fff037819 */ /* 0x002fe400000114bf */
[----:B0-----:R-:W-:-:S03]  /*13d0*/  SHF.R.S32.HI R2, RZ, 0x1f, R190 ;  /* 0x0000001fff027819 */ /* 0x001fc600000114be */
[----:B------:R0:W-:Y:S01]  /*13e0*/  STL [R1+0x458], R3 ;  /* 0x0004580301007387 */ /* 0x0001e20000100800 */
[----:B--2---:R-:W-:-:S03]  /*13f0*/  SHF.R.S32.HI R0, RZ, 0x1f, R186 ;  /* 0x0000001fff007819 */ /* 0x004fc600000114ba */
[----:B------:R1:W-:Y:S04]  /*1400*/  STL [R1+0x454], R2 ;  /* 0x0004540201007387 */ /* 0x0003e80000100800 */
[----:B------:R2:W-:Y:S01]  /*1410*/  STL [R1+0x444], R0 ;  /* 0x0004440001007387 */ /* 0x0005e20000100800 */
[----:B0-----:R-:W-:Y:S02]  /*1420*/  SHF.R.S32.HI R3, RZ, 0x1f, R188 ;  /* 0x0000001fff037819 */ /* 0x001fe400000114bc */
[----:B-1----:R-:W-:-:S03]  /*1430*/  SHF.R.S32.HI R2, RZ, 0x1f, R187 ;  /* 0x0000001fff027819 */ /* 0x002fc600000114bb */
[----:B------:R0:W-:Y:S01]  /*1440*/  STL [R1+0x44c], R3 ;  /* 0x00044c0301007387 */ /* 0x0001e20000100800 */
[----:B--2---:R-:W-:-:S03]  /*1450*/  IMAD R0, R5, 0x8, R178 ;  /* 0x0000000805007824 */ /* 0x004fc600078e02b2 */
[----:B------:R0:W-:Y:S04]  /*1460*/  STL [R1+0x448], R2 ;  /* 0x0004480201007387 */ /* 0x0001e80000100800 */
[----:B------:R0:W-:Y:S02]  /*1470*/  STL [R1+0x4cc], R0 ;  /* 0x0004cc0001007387 */ /* 0x0001e40000100800 */
.L_x_12637:
[----:B------:R-:W-:Y:S01]  /*1480*/  ULDC.64 UR8, c[0x0][0xb20] ;  /* 0x0002c80000087ab9 */ /* 0x000fe20000000a00 */
[----:B------:R-:W-:Y:S01]  /*1490*/  ULDC.64 UR10, c[0x0][0xb18] ;  /* 0x0002c600000a7ab9 */ /* 0x000fe20000000a00 */
        /* <DEDUP_REMOVED lines=10> */
[----:B01-3--:R-:W-:Y:S02]  /*1540*/  IMAD.U32 R2, RZ, RZ, UR8 ;  /* 0x00000008ff027e24 */ /* 0x00bfe4000f8e00ff */
[----:B------:R-:W-:Y:S01]  /*1550*/  IMAD.U32 R3, RZ, RZ, UR9 ;  /* 0x00000009ff037e24 */ /* 0x000fe2000f8e00ff */
[----:B------:R-:W-:Y:S02]  /*1560*/  @UP1 ULDC.64 UR8, c[0x0][0xb10] ;  /* 0x0002c40000081ab9 */ /* 0x000fe40000000a00 */
[----:B------:R-:W-:Y:S02]  /*1570*/  @UP1 UIMAD.WIDE UR8, UR7, 0x4, UR8 ;  /* 0x00000004070818a5 */ /* 0x000fe4000f8e0208 */
[----:B--2---:R-:W2:Y:S04]  /*1580*/  @P0 LDG.E R2, desc[UR36][R2.64] ;  /* 0x0000002402020981 */ /* 0x004ea8000c1e1900 */
[----:B------:R-:W-:-:S02]  /*1590*/  IMAD.U32 R4, RZ, RZ, UR8 ;  /* 0x00000008ff047e24 */ /* 0x000fc4000f8e00ff */
[----:B------:R-:W-:Y:S01]  /*15a0*/  IMAD.U32 R5, RZ, RZ, UR9 ;  /* 0x00000009ff057e24 */ /* 0x000fe2000f8e00ff */
[----:B------:R-:W-:-:S04]  /*15b0*/  ULDC.64 UR8, c[0x0][0x418] ;  /* 0x0001060000087ab9 */ /* 0x000fc80000000a00 */
[----:B------:R-:W3:Y:S01]  /*15c0*/  @P2 LDG.E R4, desc[UR36][R4.64] ;  /* 0x0000002404042981 */ /* 0x000ee2000c1e1900 */
[----:B------:R-:W-:Y:S01]  /*15d0*/  UISETP.NE.U32.AND UP0, UPT, UR8, URZ, UPT ;  /* 0x0000003f0800728c */ /* 0x000fe2000bf05070 */
[----:B------:R-:W-:Y:S01]  /*15e0*/  ISETP.NE.U32.AND P1, PT, RZ, UR10, PT ;  /* 0x0000000aff007c0c */ /* 0x000fe2000bf25070 */
[----:B------:R-:W-:Y:S01]  /*15f0*/  UMOV UR4, URZ ;  /* 0x0000003f00047c82 */ /* 0x000fe20008000000 */
[----:B------:R-:W-:Y:S01]  /*1600*/  ULDC UR8, c[0x0][0x424] ;  /* 0x0001090000087ab9 */ /* 0x000fe20000000800 */
[----:B------:R-:W-:Y:S01]  /*1610*/  UISETP.NE.AND.EX UP0, UPT, UR9, URZ, UPT, UP0 ;  /* 0x0000003f0900728c */ /* 0x000fe2000bf05300 */
[----:B------:R-:W-:Y:S01]  /*1620*/  ISETP.NE.AND.EX P1, PT, RZ, UR11, PT, P1 ;  /* 0x0000000bff007c0c */ /* 0x000fe2000bf25310 */
[----:B------:R-:W-:Y:S01]  /*1630*/  ULDC UR44, c[0x0][0x288] ;  /* 0x0000a200002c7ab9 */ /* 0x000fe20000000800 */
[----:B------:R-:W-:Y:S02]  /*1640*/  ULOP3.LUT UR60, UR6, 0xffff, URZ, 0xc0, !UPT ;  /* 0x0000ffff063c7892 */ /* 0x000fe4000f8ec03f */
[----:B------:R-:W-:-:S04]  /*1650*/  USEL UR8, UR8, 0x1, UP0 ;  /* 0x0000000108087887 */ /* 0x000fc80008000000 */
[----:B------:R-:W-:Y:S01]  /*1660*/  UIMAD UR45, UR8, UR45, URZ ;  /* 0x0000002d082d72a4 */ /* 0x000fe2000f8e023f */
[----:B--2---:R-:W-:Y:S02]  /*1670*/  @P0 R2UR UR4, R2 ;  /* 0x00000000020402ca */ /* 0x004fe400000e0000 */
        /* <DEDUP_REMOVED lines=15> */
.L_x_12507:
[----:B------:R-:W-:Y:S01]  /*1770*/  IMAD.U32 R216, RZ, RZ, UR7 ;  /* 0x00000007ffd87e24 */ /* 0x000fe2000f8e00ff */
[----:B------:R-:W-:Y:S06]  /*1780*/  @!P1 BRA `(.L_x_12508) ;  /* 0x00000000001c9947 */ /* 0x000fec0003800000 */
[----:B------:R-:W-:Y:S02]  /*1790*/  ULDC.64 UR8, c[0x0][0xb18] ;  /* 0x0002c60000087ab9 */ /* 0x000fe40000000a00 */
[----:B------:R-:W-:-:S06]  /*17a0*/  UIMAD.WIDE UR8, UR7, 0x4, UR8 ;  /* 0x00000004070878a5 */ /* 0x000fcc000f8e0208 */
[----:B------:R-:W-:Y:S02]  /*17b0*/  IMAD.U32 R2, RZ, RZ, UR8 ;  /* 0x00000008ff027e24 */ /* 0x000fe4000f8e00ff */
[----:B------:R-:W-:-:S05]  /*17c0*/  IMAD.U32 R3, RZ, RZ, UR9 ;  /* 0x00000009ff037e24 */ /* 0x000fca000f8e00ff */
[----:B------:R-:W2:Y:S02]  /*17d0*/  LDG.E R2, desc[UR36][R2.64] ;  /* 0x0000002402027981 */ /* 0x000ea4000c1e1900 */
[----:B--2---:R-:W-:Y:S01]  /*17e0*/  R2UR UR45, R2 ;  /* 0x00000000022d72ca */ /* 0x004fe200000e0000 */
[----:B------:R-:W-:-:S14]  /*17f0*/  BRA `(.L_x_12509) ;  /* 0x0000000000347947 */ /* 0x000fdc0003800000 */
.L_x_12508:
        /* <DEDUP_REMOVED lines=13> */
.L_x_12509:
[----:B------:R-:W2:Y:S01]  /*18d0*/  LDL R0, [R1+0x4c8] ;  /* 0x0004c80001007983 */ /* 0x000ea20000100800 */
[----:B------:R-:W-:Y:S01]  /*18e0*/  MOV R72, 0x400 ;  /* 0x0000040000487802 */ /* 0x000fe20000000f00 */
[----:B------:R-:W0:Y:S01]  /*18f0*/  LDC R8, c[0x0][0xa80] ;  /* 0x0002a000ff087b82 */ /* 0x000e220000000800 */
[----:B------:R-:W-:Y:S01]  /*1900*/  IMAD.MOV.U32 R5, RZ, RZ, 0x80 ;  /* 0x00000080ff057424 */ /* 0x000fe200078e00ff */
[----:B------:R-:W1:Y:S01]  /*1910*/  S2R R27, SR_CgaCtaId ;  /* 0x00000000001b7919 */ /* 0x000e620000008800 */
[----:B------:R-:W-:Y:S01]  /*1920*/  IMAD.MOV.U32 R6, RZ, RZ, 0x100 ;  /* 0x00000100ff067424 */ /* 0x000fe200078e00ff */
[----:B------:R-:W-:Y:S01]  /*1930*/  UIADD3 UR45, -UR4, UR45, URZ ;  /* 0x0000002d042d7290 */ /* 0x000fe2000fffe13f */
[----:B------:R-:W-:Y:S01]  /*1940*/  IMAD.MOV.U32 R21, RZ, RZ, 0x80 ;  /* 0x00000080ff157424 */ /* 0x000fe200078e00ff */
[----:B------:R-:W3:Y:S01]  /*1950*/  S2R R3, SR_SWINHI ;  /* 0x0000000000037919 */ /* 0x000ee20000002f00 */
[----:B------:R-:W-:Y:S01]  /*1960*/  ULDC UR4, c[0x0][0x448] ;  /* 0x0001120000047ab9 */ /* 0x000fe20000000800 */
[----:B------:R-:W-:Y:S01]  /*1970*/  IMAD.MOV.U32 R26, RZ, RZ, 0x100 ;  /* 0x00000100ff1a7424 */ /* 0x000fe200078e00ff */
[----:B------:R-:W-:Y:S01]  /*1980*/  UISETP.NE.AND UP1, UPT, UR4, 0x1, UPT ;  /* 0x000000010400788c */ /* 0x000fe2000bf25270 */
[----:B------:R-:W-:Y:S01]  /*1990*/  IMAD.U32 R14, RZ, RZ, UR5 ;  /* 0x00000005ff0e7e24 */ /* 0x000fe2000f8e00ff */
[----:B------:R-:W-:Y:S01]  /*19a0*/  USHF.L.U32 UR58, UR5, 0x7, URZ ;  /* 0x00000007053a7899 */ /* 0x000fe2000800063f */
[----:B------:R-:W-:Y:S01]  /*19b0*/  STL.128 [R1+0x200], RZ ;  /* 0x000200ff01007387 */ /* 0x000fe20000100c00 */
[----:B------:R-:W-:Y:S01]  /*19c0*/  ULOP3.LUT UR8, UR6, 0xff000000, URZ, 0xc0, !UPT ;  /* 0xff00000006087892 */ /* 0x000fe2000f8ec03f */
[----:B------:R-:W-:-:S02]  /*19d0*/  ULDC.64 UR4, c[0x0][0xad8] ;  /* 0x0002b60000047ab9 */ /* 0x000fc40000000a00 */
[----:B------:R-:W-:Y:S01]  /*19e0*/  STL [R1+0x50], R14 ;  /* 0x0000500e01007387 */ /* 0x000fe20000100800 */
[----:B------:R-:W-:Y:S02]  /*19f0*/  UISETP.GE.AND UP0, UPT, UR5, 0x1, UPT ;  /* 0x000000010500788c */ /* 0x000fe4000bf06270 */
[----:B------:R-:W-:Y:S01]  /*1a00*/  UIADD3 UR9, UR58, 0x7f, URZ ;  /* 0x0000007f3a097890 */ /* 0x000fe2000fffe03f */
[----:B------:R-:W-:Y:S01]  /*1a10*/  STL.128 [R1+0x210], RZ ;  /* 0x000210ff01007387 */ /* 0x000fe20000100c00 */
[----:B------:R-:W-:Y:S01]  /*1a20*/  ULOP3.LUT UR59, UR6, 0xff0000, URZ, 0xc0, !UPT ;  /* 0x00ff0000063b7892 */ /* 0x000fe2000f8ec03f */
[----:B------:R-:W-:Y:S02]  /*1a30*/  @UP1 ULDC UR10, c[0x0][0x450] ;  /* 0x00011400000a1ab9 */ /* 0x000fe40000000800 */
[----:B0-----:R-:W-:Y:S01]  /*1a40*/  STL [R1+0x220], R8 ;  /* 0x0002200801007387 */ /* 0x001fe20000100800 */
[----:B------:R-:W-:Y:S01]  /*1a50*/  @UP1 ULDC UR6, c[0x0][0x44c] ;  /* 0x0001130000061ab9 */ /* 0x000fe20000000800 */
[----:B------:R-:W-:-:S02]  /*1a60*/  UIADD3 UR38, UR45, 0x1, -UR44 ;  /* 0x000000012d267890 */ /* 0x000fc4000fffe82c */
[----:B------:R-:W-:Y:S01]  /*1a70*/  STL.128 [R1+0x240], RZ ;  /* 0x000240ff01007387 */ /* 0x000fe20000100c00 */
[----:B------:R-:W-:Y:S02]  /*1a80*/  USHF.R.U32.HI UR8, URZ, 0x8, UR8 ;  /* 0x000000083f087899 */ /* 0x000fe40008011608 */
[----:B------:R-:W-:Y:S01]  /*1a90*/  UP2UR UR39, UPR, URZ, 0x2 ;  /* 0x000000023f277883 */ /* 0x000fe20008000000 */
[----:B------:R-:W-:Y:S01]  /*1aa0*/  STL.128 [R1+0x250], RZ ;  /* 0x000250ff01007387 */ /* 0x000fe20000100c00 */
[----:B------:R-:W-:Y:S01]  /*1ab0*/  UP2UR UR41, UPR, URZ, 0x1 ;  /* 0x000000013f297883 */ /* 0x000fe20008000000 */
[----:B-1----:R-:W-:Y:S01]  /*1ac0*/  LEA R72, R27, R72, 0x18 ;  /* 0x000000481b487211 */ /* 0x002fe200078ec0ff */
[----:B------:R-:W-:Y:S01]  /*1ad0*/  ULEA.HI UR59, UR59, UR8, URZ, 0x10 ;  /* 0x000000083b3b7291 */ /* 0x000fe2000f8f803f */
[----:B------:R-:W-:Y:S02]  /*1ae0*/  STL.64 [R1+0x30], R26 ;  /* 0x0000301a01007387 */ /* 0x000fe40000100a00 */
[----:B------:R-:W-:-:S02]  /*1af0*/  MOV R24, R72 ;  /* 0x0000004800187202 */ /* 0x000fc40000000f00 */
[----:B---3--:R-:W-:Y:S01]  /*1b00*/  MOV R25, R3 ;  /* 0x0000000300197202 */ /* 0x008fe20000000f00 */
[----:B------:R-:W-:Y:S01]  /*1b10*/  STL.128 [R1+0x260], RZ ;  /* 0x000260ff01007387 */ /* 0x000fe20000100c00 */
[C---:B------:R-:W-:Y:S02]  /*1b20*/  IADD3 R2, P2, R24.reuse, 0x32450, RZ ;  /* 0x0003245018027810 */ /* 0x040fe40007f5e0ff */
[C---:B------:R-:W-:Y:S01]  /*1b30*/  IADD3 R10, P0, R24.reuse, 0x32430, RZ ;  /* 0x00032430180a7810 */ /* 0x040fe20007f1e0ff */
[----:B------:R-:W-:Y:S01]  /*1b40*/  STL.128 [R1+0x270], RZ ;  /* 0x000270ff01007387 */ /* 0x000fe20000100c00 */
[----:B------:R-:W-:Y:S01]  /*1b50*/  IADD3 R12, P1, R24, 0x32440, RZ ;  /* 0x00032440180c7810 */ /* 0x000fe20007f3e0ff */
[--C-:B------:R-:W-:Y:S01]  /*1b60*/  IMAD.X R9, RZ, RZ, R25.reuse, P2 ;  /* 0x000000ffff097224 */ /* 0x100fe200010e0619 */
[C---:B------:R-:W-:Y:S01]  /*1b70*/  IADD3 R30, P2, R16.reuse, 0x28, RZ ;  /* 0x00000028101e7810 */ /* 0x040fe20007f5e0ff */
[--C-:B------:R-:W-:Y:S01]  /*1b80*/  IMAD.X R11, RZ, RZ, R25.reuse, P0 ;  /* 0x000000ffff0b7224 */ /* 0x100fe200000e0619 */
[----:B------:R-:W-:Y:S01]  /*1b90*/  STL.128 [R1+0x280], RZ ;  /* 0x000280ff01007387 */ /* 0x000fe20000100c00 */
[----:B------:R-:W-:Y:S01]  /*1ba0*/  IMAD.X R13, RZ, RZ, R25, P1 ;  /* 0x000000ffff0d7224 */ /* 0x000fe200008e0619 */
[C---:B------:R-:W-:Y:S01]  /*1bb0*/  IADD3 R29, P0, R16.reuse, 0x200, RZ ;  /* 0x00000200101d7810 */ /* 0x040fe20007f1e0ff */
[----:B------:R-:W-:Y:S01]  /*1bc0*/  IMAD.X R41, RZ, RZ, R17, P2 ;  /* 0x000000ffff297224 */ /* 0x000fe200010e0611 */
[----:B------:R-:W-:Y:S01]  /*1bd0*/  STL.64 [R1+0x18], R10 ;  /* 0x0000180a01007387 */ /* 0x000fe20000100a00 */
[----:B------:R-:W-:-:S02]  /*1be0*/  IADD3 R28, P1, R16, 0x240, RZ ;  /* 0x00000240101c7810 */ /* 0x000fc40007f3e0ff */
[--C-:B------:R-:W-:Y:S01]  /*1bf0*/  IMAD.X R40, RZ, RZ, R17.reuse, P0 ;  /* 0x000000ffff287224 */ /* 0x100fe200000e0611 */
[----:B------:R-:W-:Y:S02]  /*1c00*/  STL.64 [R1+0x20], R12 ;  /* 0x0000200c01007387 */ /* 0x000fe40000100a00 */
[----:B------:R-:W-:Y:S02]  /*1c10*/  IMAD.X R39, RZ, RZ, R17, P1 ;  /* 0x000000ffff277224 */ /* 0x000fe400008e0611 */
        /* <DEDUP_REMOVED lines=27> */
[----:B------:R-:W-:Y:S04]  /*1dd0*/  STL [R1+0x10], RZ ;  /* 0x000010ff01007387 */ /* 0x000fe80000100800 */
[----:B------:R-:W-:Y:S01]  /*1de0*/  STL [R1+0x38], RZ ;  /* 0x000038ff01007387 */ /* 0x000fe20000100800 */
[----:B--2---:R-:W-:-:S02]  /*1df0*/  R2UR UR7, R0 ;  /* 0x00000000000772ca */ /* 0x004fc400000e0000 */
[----:B------:R-:W-:-:S05]  /*1e00*/  IADD3 R0, P3, R24, 0x32460, RZ ;  /* 0x0003246018007810 */ /* 0x000fca0007f7e0ff */
[----:B------:R-:W-:Y:S01]  /*1e10*/  IMAD.X R3, RZ, RZ, R25, P3 ;  /* 0x000000ffff037224 */ /* 0x000fe200018e0619 */
[----:B------:R-:W-:-:S05]  /*1e20*/  PLOP3.LUT P3, PT, PT, PT, UP0, 0x40, 0x0 ;  /* 0x000000000000781c */ /* 0x000fca0003f6e808 */
[----:B------:R-:W-:Y:S02]  /*1e30*/  IMAD.U32 R4, RZ, RZ, UR7 ;  /* 0x00000007ff047e24 */ /* 0x000fe4000f8e00ff */
[----:B------:R-:W-:Y:S01]  /*1e40*/  IMAD.U32 R20, RZ, RZ, UR7 ;  /* 0x00000007ff147e24 */ /* 0x000fe2000f8e00ff */
[----:B------:R-:W-:Y:S02]  /*1e50*/  UIMAD.WIDE.U32 UR6, UR9, UR6, URZ ;  /* 0x00000006090672a5 */ /* 0x000fe4000f8e003f */
[----:B------:R0:W-:Y:S02]  /*1e60*/  STL.128 [R1], R4 ;  /* 0x0000000401007387 */ /* 0x0001e40000100c00 */
[----:B------:R-:W-:Y:S02]  /*1e70*/  @UP1 USHF.R.U32.HI UR9, URZ, UR10, UR7 ;  /* 0x0000000a3f091299 */ /* 0x000fe40008011607 */
[----:B------:R1:W-:Y:S02]  /*1e80*/  STL.64 [R1+0x28], R20 ;  /* 0x0000281401007387 */ /* 0x0003e40000100a00 */
[----:B------:R-:W-:-:S04]  /*1e90*/  UIADD3 UR9, UR38, UR9, URZ ;  /* 0x0000000926097290 */ /* 0x000fc8000fffe03f */
[----:B------:R-:W-:Y:S01]  /*1ea0*/  UIADD3 UR4, UR9, UR4, URZ ;  /* 0x0000000409047290 */ /* 0x000fe2000fffe03f */
[----:B0-----:R-:W-:Y:S02]  /*1eb0*/  IMAD.MOV.U32 R4, RZ, RZ, R2 ;  /* 0x000000ffff047224 */ /* 0x001fe400078e0002 */
[----:B------:R-:W-:Y:S02]  /*1ec0*/  IMAD.MOV.U32 R5, RZ, RZ, R9 ;  /* 0x000000ffff057224 */ /* 0x000fe400078e0009 */
[----:B------:R-:W-:Y:S02]  /*1ed0*/  IMAD.MOV.U32 R6, RZ, RZ, R0 ;  /* 0x000000ffff067224 */ /* 0x000fe400078e0000 */
[----:B------:R-:W-:-:S05]  /*1ee0*/  IMAD.MOV.U32 R7, RZ, RZ, R3 ;  /* 0x000000ffff077224 */ /* 0x000fca00078e0003 */
[----:B------:R1:W-:Y:S01]  /*1ef0*/  STL.128 [R1+0x40], R4 ;  /* 0x0000400401007387 */ /* 0x0003e20000100c00 */
        /* <DEDUP_REMOVED lines=11> */
.L_x_12511:
[----:B------:R-:W-:-:S11]  /*1fb0*/  UISETP.NE.AND UP0, UPT, UR5, 0x1, UPT ;  /* 0x000000010500788c */ /* 0x000fd6000bf05270 */
[----:B------:R-:W-:Y:S02]  /*1fc0*/  @UP0 ULDC.64 UR10, c[0x0][0xae0] ;  /* 0x0002b800000a0ab9 */ /* 0x000fe40000000a00 */
[----:B------:R-:W-:-:S04]  /*1fd0*/  UIMAD.WIDE.U32 UR6, UR8, UR10, URZ ;  /* 0x0000000a080672a5 */ /* 0x000fc8000f8e003f */
[----:B------:R-:W-:-:S12]  /*1fe0*/  @UP0 USHF.R.U32.HI UR8, URZ, UR11, UR7 ;  /* 0x0000000b3f080299 */ /* 0x000fd80008011607 */
.L_x_12512:
[----:B------:R-:W-:-:S04]  /*1ff0*/  UIMAD UR8, UR8, UR5, UR5 ;  /* 0x00000005080872a4 */ /* 0x000fc8000f8e0205 */
[----:B------:R-:W-:-:S04]  /*2000*/  UISETP.LT.AND UP0, UPT, UR4, UR8, UPT ;  /* 0x000000080400728c */ /* 0x000fc8000bf01270 */
[----:B------:R-:W-:-:S12]  /*2010*/  USEL UR4, UR4, UR8, UP0 ;  /* 0x0000000804047287 */ /* 0x000fd80008000000 */
.L_x_12510:
        /* <DEDUP_REMOVED lines=12> */
[----:B------:R-:W-:Y:S01]  /*20e0*/  UMOV UR12, UR58 ;  /* 0x0000003a000c7c82 */ /* 0x000fe20008000000 */
        /* <DEDUP_REMOVED lines=20> */
.L_x_12514:
[----:B------:R-:W-:-:S11]  /*2230*/  UISETP.NE.AND UP0, UPT, UR5, 0x1, UPT ;  /* 0x000000010500788c */ /* 0x000fd6000bf05270 */
[----:B------:R-:W-:Y:S02]  /*2240*/  @UP0 ULDC.64 UR12, c[0x0][0xae0] ;  /* 0x0002b800000c0ab9 */ /* 0x000fe40000000a00 */
[----:B------:R-:W-:-:S04]  /*2250*/  UIMAD.WIDE.U32 UR8, UR7, UR12, URZ ;  /* 0x0000000c070872a5 */ /* 0x000fc8000f8e003f */
[----:B------:R-:W-:-:S12]  /*2260*/  @UP0 USHF.R.U32.HI UR7, URZ, UR13, UR9 ;  /* 0x0000000d3f070299 */ /* 0x000fd80008011609 */
.L_x_12515:
[----:B------:R-:W-:-:S04]  /*2270*/  UIMAD UR5, UR7, UR5, URZ ;  /* 0x00000005070572a4 */ /* 0x000fc8000f8e023f */
[----:B------:R-:W-:-:S04]  /*2280*/  UISETP.LT.AND UP0, UPT, UR10, UR5, UPT ;  /* 0x000000050a00728c */ /* 0x000fc8000bf01270 */
[----:B------:R-:W-:-:S12]  /*2290*/  USEL UR10, UR10, UR5, !UP0 ;  /* 0x000000050a0a7287 */ /* 0x000fd8000c000000 */
.L_x_12513:
[----:B------:R-:W-:Y:S02]  /*22a0*/  UIMAD.WIDE UR4, UR10, 0x2aaaaaab, URZ ;  /* 0x2aaaaaab0a0478a5 */ /* 0x000fe4000f8e023f */
[----:B------:R-:W-:Y:S02]  /*22b0*/  ULOP3.LUT UR61, UR59, 0xff, URZ, 0xc0, !UPT ;  /* 0x000000ff3b3d7892 */ /* 0x000fe4000f8ec03f */
[----:B------:R-:W-:Y:S02]  /*22c0*/  USHF.R.U32.HI UR4, URZ, 0x1f, UR5 ;  /* 0x0000001f3f047899 */ /* 0x000fe40008011605 */
[----:B------:R-:W-:Y:S02]  /*22d0*/  USHF.R.U32.HI UR59, URZ, 0x10, UR59 ;  /* 0x000000103f3b7899 */ /* 0x000fe4000801163b */
[----:B------:R-:W-:-:S04]  /*22e0*/  ULEA.HI.SX32 UR4, UR5, UR4, 0x1c ;  /* 0x0000000405047291 */ /* 0x000fc8000f8fe23f */
[----:B------:R-:W-:-:S04]  /*22f0*/  UISETP.LT.AND UP0, UPT, URZ, UR4, UPT ;  /* 0x000000043f00728c */ /* 0x000fc8000bf01270 */
[----:B------:R-:W-:-:S03]  /*2300*/  USEL UR40, URZ, UR4, !UP0 ;  /* 0x000000043f287287 */ /* 0x000fc6000c000000 */
[----:B------:R-:W-:Y:S01]  /*2310*/  UMOV UR4, URZ ;  /* 0x0000003f00047c82 */ /* 0x000fe20008000000 */
[----:B------:R-:W-:-:S06]  /*2320*/  UISETP.GT.AND UP0, UPT, UR6, UR40, UPT ;  /* 0x000000280600728c */ /* 0x000fcc000bf04270 */
[----:B------:R-:W-:-:S13]  /*2330*/  PLOP3.LUT P0, PT, PT, PT, UP0, 0x80, 0x0 ;  /* 0x000000000000781c */ /* 0x000fda0003f0f008 */
[----:B------:R-:W-:Y:S05]  /*2340*/  @!P0 BRA `(.L_x_12516) ;  /* 0x0000000000948947 */ /* 0x000fea0003800000 */
[----:B------:R-:W-:Y:S01]  /*2350*/  UISETP.NE.AND UP0, UPT, UR59, URZ, UPT ;  /* 0x0000003f3b00728c */ /* 0x000fe2000bf05270 */
[----:B------:R-:W-:-:S03]  /*2360*/  ULDC UR4, c[0x0][0xae8] ;  /* 0x0002ba0000047ab9 */ /* 0x000fc60000000800 */
[----:B------:R-:W-:-:S04]  /*2370*/  USEL UR10, UR59, UR4, UP0 ;  /* 0x000000043b0a7287 */ /* 0x000fc80008000000 */
[----:B------:R-:W-:Y:S02]  /*2380*/  UIADD3 UR4, UR10, -0x1, UR6 ;  /* 0xffffffff0a047890 */ /* 0x000fe4000fffe006 */
[----:B------:R-:W-:Y:S02]  /*2390*/  IMAD.U32 R3, RZ, RZ, UR10 ;  /* 0x0000000aff037e24 */ /* 0x000fe4000f8e00ff */
[----:B------:R-:W-:-:S03]  /*23a0*/  UIADD3 UR7, -UR40, UR4, URZ ;  /* 0x0000000428077290 */ /* 0x000fc6000fffe13f */
[-C--:B------:R-:W-:Y:S01]  /*23b0*/  IABS R0, R3.reuse ;  /* 0x0000000300007213 */ /* 0x080fe20000000000 */
[----:B------:R-:W-:Y:S01]  /*23c0*/  UMOV UR4, URZ ;  /* 0x0000003f00047c82 */ /* 0x000fe20008000000 */
[----:B-1----:R-:W-:Y:S01]  /*23d0*/  IABS R5, R3 ;  /* 0x0000000300057213 */ /* 0x002fe20000000000 */
        /* <DEDUP_REMOVED lines=28> */
.L_x_12516:
        /* <DEDUP_REMOVED lines=9> */
[----:B------:R-:W2:Y:S01]  /*2630*/  LDL R2, [R1+0x4c4] ;  /* 0x0004c40001027983 */ /* 0x000ea20000100800 */
[----:B------:R-:W-:Y:S01]  /*2640*/  VIADD R8, R72, 0x400 ;  /* 0x0000040048087836 */ /* 0x000fe20000000000 */
[----:B------:R-:W-:Y:S01]  /*2650*/  IADD3 R26, P5, R16, 0x58, RZ ;  /* 0x00000058101a7810 */ /* 0x000fe20007fbe0ff */
[----:B-1----:R-:W-:Y:S01]  /*2660*/  IMAD.MOV.U32 R4, RZ, RZ, 0x1 ;  /* 0x00000001ff047424 */ /* 0x002fe200078e00ff */
[----:B------:R-:W-:Y:S01]  /*2670*/  STL.64 [R1+0x58], RZ ;  /* 0x000058ff01007387 */ /* 0x000fe20000100a00 */
[----:B------:R-:W-:Y:S01]  /*2680*/  IMAD.MOV.U32 R5, RZ, RZ, RZ ;  /* 0x000000ffff057224 */ /* 0x000fe200078e00ff */
[----:B------:R-:W-:Y:S01]  /*2690*/  SHF.R.U32.HI R8, RZ, 0x4, R8 ;  /* 0x00000004ff087819 */ /* 0x000fe20000011608 */
[----:B------:R-:W-:Y:S01]  /*26a0*/  IMAD.MOV.U32 R6, RZ, RZ, 0x1 ;  /* 0x00000001ff067424 */ /* 0x000fe200078e00ff */
[----:B------:R-:W-:Y:S01]  /*26b0*/  STL.128 [R1+0x90], RZ ;  /* 0x000090ff01007387 */ /* 0x000fe20000100c00 */
[----:B------:R-:W-:Y:S01]  /*26c0*/  IMAD.MOV.U32 R7, RZ, RZ, RZ ;  /* 0x000000ffff077224 */ /* 0x000fe200078e00ff */
[----:B------:R-:W-:Y:S01]  /*26d0*/  LOP3.LUT R8, R8, 0x3fff, RZ, 0xc0, !PT ;  /* 0x00003fff08087812 */ /* 0x000fe200078ec0ff */
[----:B------:R-:W-:Y:S01]  /*26e0*/  IMAD.MOV.U32 R10, RZ, RZ, 0x1 ;  /* 0x00000001ff0a7424 */ /* 0x000fe200078e00ff */
[----:B------:R-:W-:Y:S01]  /*26f0*/  STL.128 [R1+0xa0], RZ ;  /* 0x0000a0ff01007387 */ /* 0x000fe20000100c00 */
[----:B------:R-:W-:Y:S01]  /*2700*/  IMAD.MOV.U32 R11, RZ, RZ, RZ ;  /* 0x000000ffff0b7224 */ /* 0x000fe200078e00ff */
[C---:B------:R-:W-:Y:S01]  /*2710*/  IADD3 R37, P6, R16.reuse, 0x60, RZ ;  /* 0x0000006010257810 */ /* 0x040fe20007fde0ff */
[----:B------:R-:W-:Y:S01]  /*2720*/  IMAD.X R27, RZ, RZ, R17, P5 ;  /* 0x000000ffff1b7224 */ /* 0x000fe200028e0611 */
[----:B------:R0:W-:Y:S01]  /*2730*/  STL.128 [R1+0x60], R4 ;  /* 0x0000600401007387 */ /* 0x0001e20000100c00 */
[----:B------:R-:W-:-:S02]  /*2740*/  IADD3 R36, P1, R16, 0x68, RZ ;  /* 0x0000006810247810 */ /* 0x000fc40007f3e0ff */
[C---:B------:R-:W-:Y:S01]  /*2750*/  IADD3 R35, P2, R16.reuse, 0x70, RZ ;  /* 0x0000007010237810 */ /* 0x040fe20007f5e0ff */
[----:B------:R-:W-:Y:S01]  /*2760*/  STL.64 [R1+0x70], R10 ;  /* 0x0000700a01007387 */ /* 0x000fe20000100a00 */
[--C-:B------:R-:W-:Y:S01]  /*2770*/  IMAD.X R38, RZ, RZ, R17.reuse, P6 ;  /* 0x000000ffff267224 */ /* 0x100fe200030e0611 */
[C---:B------:R-:W-:Y:S01]  /*2780*/  IADD3 R34, P3, R16.reuse, 0x78, RZ ;  /* 0x0000007810227810 */ /* 0x040fe20007f7e0ff */
[--C-:B------:R-:W-:Y:S01]  /*2790*/  IMAD.X R51, RZ, RZ, R17.reuse, P1 ;  /* 0x000000ffff337224 */ /* 0x100fe200008e0611 */
[----:B------:R-:W-:Y:S01]  /*27a0*/  STL.128 [R1+0xb0], RZ ;  /* 0x0000b0ff01007387 */ /* 0x000fe20000100c00 */
[--C-:B------:R-:W-:Y:S01]  /*27b0*/  IMAD.X R52, RZ, RZ, R17.reuse, P2 ;  /* 0x000000ffff347224 */ /* 0x100fe200010e0611 */
[C---:B------:R-:W-:Y:S01]  /*27c0*/  IADD3 R31, P4, R16.reuse, 0x80, RZ ;  /* 0x00000080101f7810 */ /* 0x040fe20007f9e0ff */
[----:B------:R-:W-:Y:S01]  /*27d0*/  IMAD.X R49, RZ, RZ, R17, P3 ;  /* 0x000000ffff317224 */ /* 0x000fe200018e0611 */
[----:B------:R-:W-:Y:S01]  /*27e0*/  STL.128 [R1+0xc0], RZ ;  /* 0x0000c0ff01007387 */ /* 0x000fe20000100c00 */
[----:B------:R-:W-:-:S02]  /*27f0*/  IADD3 R33, P5, R16, 0x88, RZ ;  /* 0x0000008810217810 */ /* 0x000fc40007fbe0ff */
[----:B------:R-:W-:Y:S01]  /*2800*/  IADD3 R32, P6, R16, 0x90, RZ ;  /* 0x0000009010207810 */ /* 0x000fe20007fde0ff */
[----:B0-----:R-:W-:Y:S01]  /*2810*/  IMAD.MOV.U32 R5, RZ, RZ, 0x40000040 ;  /* 0x40000040ff057424 */ /* 0x001fe200078e00ff */
[C---:B------:R-:W-:Y:S01]  /*2820*/  LOP3.LUT R6, R8.reuse, 0x3000000, RZ, 0xfc, !PT ;  /* 0x0300000008067812 */ /* 0x040fe200078efcff */
[----:B------:R-:W-:Y:S01]  /*2830*/  IMAD.MOV.U32 R7, RZ, RZ, 0x40000040 ;  /* 0x40000040ff077424 */ /* 0x000fe200078e00ff */
[----:B------:R-:W-:Y:S01]  /*2840*/  LOP3.LUT R8, R8, 0x10000, RZ, 0xfc, !PT ;  /* 0x0001000008087812 */ /* 0x000fe200078efcff */
[----:B------:R-:W-:Y:S01]  /*2850*/  STL.128 [R1+0xd0], RZ ;  /* 0x0000d0ff01007387 */ /* 0x000fe20000100c00 */
[C---:B------:R-:W-:Y:S01]  /*2860*/  IADD3 R45, P1, R16.reuse, 0xf0, RZ ;  /* 0x000000f0102d7810 */ /* 0x040fe20007f3e0ff */
[--C-:B------:R-:W-:Y:S01]  /*2870*/  IMAD.X R50, RZ, RZ, R17.reuse, P4 ;  /* 0x000000ffff327224 */ /* 0x100fe200020e0611 */
[----:B------:R-:W-:Y:S01]  /*2880*/  IADD3 R43, P2, R16, 0xf8, RZ ;  /* 0x000000f8102b7810 */ /* 0x000fe20007f5e0ff */
[----:B------:R-:W-:Y:S01]  /*2890*/  STL.128 [R1+0xe0], RZ ;  /* 0x0000e0ff01007387 */ /* 0x000fe20000100c00 */
[----:B------:R-:W-:-:S02]  /*28a0*/  IMAD.X R48, RZ, RZ, R17, P5 ;  /* 0x000000ffff307224 */ /* 0x000fc400028e0611 */
[--C-:B------:R-:W-:Y:S02]  /*28b0*/  IMAD.X R47, RZ, RZ, R17.reuse, P6 ;  /* 0x000000ffff2f7224 */ /* 0x100fe400030e0611 */
[--C-:B------:R-:W-:Y:S02]  /*28c0*/  IMAD.X R46, RZ, RZ, R17.reuse, P1 ;  /* 0x000000ffff2e7224 */ /* 0x100fe400008e0611 */
[----:B------:R-:W-:Y:S01]  /*28d0*/  IMAD.X R44, RZ, RZ, R17, P2 ;  /* 0x000000ffff2c7224 */ /* 0x000fe200010e0611 */
[----:B--2---:R-:W0:Y:S02]  /*28e0*/  SHFL.IDX PT, R0, R2, RZ, 0x1f ;  /* 0x00001fff02007589 */ /* 0x004e2400000e0000 */
[----:B0-----:R-:W-:-:S04]  /*28f0*/  LEA.HI R2, R0, R0, RZ, 0x1 ;  /* 0x0000000000027211 */ /* 0x001fc800078f08ff */
[----:B------:R-:W-:Y:S01]  /*2900*/  LOP3.LUT R3, R2, 0x7fffe, RZ, 0xc0, !PT ;  /* 0x0007fffe02037812 */ /* 0x000fe200078ec0ff */
[----:B------:R-:W-:-:S04]  /*2910*/  VIADD R2, R72, 0x1c400 ;  /* 0x0001c40048027836 */ /* 0x000fc80000000000 */
[----:B------:R-:W-:Y:S01]  /*2920*/  IMAD.IADD R0, R0, 0x1, -R3 ;  /* 0x0000000100007824 */ /* 0x000fe200078e0a03 */
[----:B------:R-:W-:Y:S01]  /*2930*/  SHF.R.U32.HI R2, RZ, 0x4, R2 ;  /* 0x00000004ff027819 */ /* 0x000fe20000011602 */
[----:B------:R-:W-:-:S03]  /*2940*/  VIADD R3, R72, 0x18400 ;  /* 0x0001840048037836 */ /* 0x000fc60000000000 */
[----:B------:R-:W-:Y:S01]  /*2950*/  LOP3.LUT R2, R2, 0x3fff, RZ, 0xc0, !PT ;  /* 0x00003fff02027812 */ /* 0x000fe200078ec0ff */
[----:B------:R-:W-:Y:S01]  /*2960*/  IMAD R0, R0, 0x2000, R3 ;  /* 0x0000200000007824 */ /* 0x000fe200078e0203 */
[----:B------:R-:W-:Y:S02]  /*2970*/  LOP3.LUT P0, RZ, R3, 0x1bf, RZ, 0xc0, !PT ;  /* 0x000001bf03ff7812 */ /* 0x000fe4000780c0ff */
[----:B------:R-:W-:Y:S01]  /*2980*/  LOP3.LUT R4, R2, 0x10000, RZ, 0xfc, !PT ;  /* 0x0001000002047812 */ /* 0x000fe200078efcff */
[----:B------:R-:W-:Y:S01]  /*2990*/  VIADD R3, R0, 0xa000 ;  /* 0x0000a00000037836 */ /* 0x000fe20000000000 */
[----:B------:R-:W-:-:S03]  /*29a0*/  SHF.R.U32.HI R0, RZ, 0x4, R0 ;  /* 0x00000004ff007819 */ /* 0x000fc60000011600 */
[----:B------:R0:W-:Y:S01]  /*29b0*/  STL.128 [R1+0x80], R4 ;  /* 0x0000800401007387 */ /* 0x0001e20000100c00 */
[----:B------:R-:W-:Y:S02]  /*29c0*/  SHF.R.U32.HI R3, RZ, 0x4, R3 ;  /* 0x00000004ff037819 */ /* 0x000fe40000011603 */
[----:B------:R-:W-:Y:S02]  /*29d0*/  LOP3.LUT R0, R0, 0x3fff, RZ, 0xc0, !PT ;  /* 0x00003fff00007812 */ /* 0x000fe400078ec0ff */
[----:B------:R-:W-:Y:S02]  /*29e0*/  LOP3.LUT R3, R3, 0x3fff, RZ, 0xc0, !PT ;  /* 0x00003fff03037812 */ /* 0x000fe400078ec0ff */
[----:B------:R-:W-:Y:S02]  /*29f0*/  LOP3.LUT R2, R0, 0x10000, RZ, 0xfc, !PT ;  /* 0x0001000000027812 */ /* 0x000fe400078efcff */
[----:B------:R-:W-:Y:S01]  /*2a00*/  LOP3.LUT R0, R3, 0x10000, RZ, 0xfc, !PT ;  /* 0x0001000003007812 */ /* 0x000fe200078efcff */
[----:B------:R-:W-:-:S05]  /*2a10*/  IMAD.MOV.U32 R3, RZ, RZ, 0x40000040 ;  /* 0x40000040ff037424 */ /* 0x000fca00078e00ff */
[----:B------:R1:W-:Y:S01]  /*2a20*/  STL.64 [R1+0x78], R2 ;  /* 0x0000780201007387 */ /* 0x0003e20000100a00 */
[----:B0-----:R-:W-:Y:S02]  /*2a30*/  IMAD.MOV.U32 R6, RZ, RZ, R8 ;  /* 0x000000ffff067224 */ /* 0x001fe400078e0008 */
[----:B------:R-:W-:-:S05]  /*2a40*/  IMAD.MOV.U32 R4, RZ, RZ, R0 ;  /* 0x000000ffff047224 */ /* 0x000fca00078e0000 */
[----:B------:R1:W-:Y:S01]  /*2a50*/  STL.128 [R1+0xf0], R4 ;  /* 0x0000f00401007387 */ /* 0x0003e20000100c00 */
[----:B------:R-:W-:Y:S05]  /*2a60*/  @!P0 BRA `(.L_x_12518) ;  /* 0x0000000000408947 */ /* 0x000fea0003800000 */
[----:B-1----:R-:W-:Y:S01]  /*2a70*/  MOV R2, 0x0 ;  /* 0x0000000000027802 */ /* 0x002fe20000000f00 */
        /* <DEDUP_REMOVED lines=15> */
.L_x_12518:
[----:B------:R-:W2:Y:S01]  /*2b70*/  LDL R42, [R1+0x1fc] ;  /* 0x0001fc00012a7983 */ /* 0x000ea20000100800 */
[----:B-1----:R-:W0:Y:S01]  /*2b80*/  LDC.64 R2, c[0x0][0xad8] ;  /* 0x0002b600ff027b82 */ /* 0x002e220000000a00 */
[----:B------:R-:W-:Y:S01]  /*2b90*/  IADD3 R20, P0, R16, 0x100, RZ ;  /* 0x0000010010147810 */ /* 0x000fe20007f1e0ff */
[----:B------:R-:W-:Y:S01]  /*2ba0*/  IMAD.U32 R9, RZ, RZ, UR45 ;  /* 0x0000002dff097e24 */ /* 0x000fe2000f8e00ff */
[----:B------:R-:W1:Y:S01]  /*2bb0*/  S2R R53, SR_TID.X ;  /* 0x0000000000357919 */ /* 0x000e620000002100 */
[----:B------:R-:W-:Y:S01]  /*2bc0*/  IMAD.U32 R8, RZ, RZ, UR44 ;  /* 0x0000002cff087e24 */ /* 0x000fe2000f8e00ff */
[----:B------:R-:W-:Y:S01]  /*2bd0*/  BSSY B0, `(.L_x_12519) ;  /* 0x000001c000007945 */ /* 0x000fe20003800000 */
[----:B------:R-:W-:Y:S01]  /*2be0*/  IMAD.MOV.U32 R12, RZ, RZ, RZ ;  /* 0x000000ffff0c7224 */ /* 0x000fe200078e00ff */
[----:B------:R3:W-:Y:S01]  /*2bf0*/  STL.64 [R1+0x110], R26 ;  /* 0x0001101a01007387 */ /* 0x0007e20000100a00 */
[----:B------:R-:W4:Y:S01]  /*2c00*/  LDC.64 R4, c[0x0][0xae0] ;  /* 0x0002b800ff047b82 */ /* 0x000f220000000a00 */
[----:B------:R-:W-:-:S02]  /*2c10*/  IMAD.X R21, RZ, RZ, R17, P0 ;  /* 0x000000ffff157224 */ /* 0x000fc400000e0611 */
[----:B------:R0:W-:Y:S04]  /*2c20*/  STL.64 [R1+0x100], R178 ;  /* 0x000100b201007387 */ /* 0x0001e80000100a00 */
[----:B------:R0:W-:Y:S01]  /*2c30*/  STL.64 [R1+0x108], R20 ;  /* 0x0001081401007387 */ /* 0x0001e20000100a00 */
[----:B------:R-:W5:Y:S03]  /*2c40*/  LDC R10, c[0x0][0xad4] ;  /* 0x0002b500ff0a7b82 */ /* 0x000f660000000800 */
[----:B------:R0:W-:Y:S04]  /*2c50*/  STL.U8 [R1+0x118], RZ ;  /* 0x000118ff01007387 */ /* 0x0001e80000100000 */
[----:B------:R0:W-:Y:S01]  /*2c60*/  STL.U8 [R1+0x14c], RZ ;  /* 0x00014cff01007387 */ /* 0x0001e20000100000 */
[----:B------:R-:W3:Y:S01]  /*2c70*/  LDC.64 R6, c[0x0][0x448] ;  /* 0x00011200ff067b82 */ /* 0x000ee20000000a00 */
[----:B0-----:R-:W-:-:S02]  /*2c80*/  IMAD.MOV.U32 R11, RZ, RZ, R2 ;  /* 0x000000ffff0b7224 */ /* 0x001fc400078e0002 */
[----:B------:R-:W-:-:S05]  /*2c90*/  IMAD.MOV.U32 R13, RZ, RZ, R3 ;  /* 0x000000ffff0d7224 */ /* 0x000fca00078e0003 */
[----:B------:R-:W0:Y:S01]  /*2ca0*/  LDC R224, c[0x0][0x450] ;  /* 0x00011400ffe07b82 */ /* 0x000e220000000800 */
[----:B----4-:R-:W-:Y:S02]  /*2cb0*/  IMAD.MOV.U32 R14, RZ, RZ, R4 ;  /* 0x000000ffff0e7224 */ /* 0x010fe400078e0004 */
[----:B------:R-:W-:Y:S02]  /*2cc0*/  IMAD.MOV.U32 R15, RZ, RZ, R5 ;  /* 0x000000ffff0f7224 */ /* 0x000fe400078e0005 */
[----:B-1----:R-:W-:Y:S01]  /*2cd0*/  VIADD R217, R53, 0xffffff80 ;  /* 0xffffff8035d97836 */ /* 0x002fe20000000000 */
[----:B-----5:R1:W-:Y:S04]  /*2ce0*/  STL.128 [R1+0x120], R8 ;  /* 0x0001200801007387 */ /* 0x0203e80000100c00 */
[----:B------:R1:W-:Y:S04]  /*2cf0*/  STL.128 [R1+0x130], R12 ;  /* 0x0001300c01007387 */ /* 0x0003e80000100c00 */
[----:B---3--:R1:W-:Y:S04]  /*2d00*/  STL.64 [R1+0x140], R6 ;  /* 0x0001400601007387 */ /* 0x0083e80000100a00 */
[----:B------:R1:W-:Y:S04]  /*2d10*/  STL [R1+0x11c], R217 ;  /* 0x00011cd901007387 */ /* 0x0003e80000100800 */
[----:B0-----:R1:W-:Y:S01]  /*2d20*/  STL [R1+0x148], R224 ;  /* 0x000148e001007387 */ /* 0x0013e20000100800 */
[----:B--2---:R-:W-:-:S04]  /*2d30*/  LEA.HI R0, R42, R42, RZ, 0x1 ;  /* 0x0000002a2a007211 */ /* 0x004fc800078f08ff */
[----:B------:R-:W-:-:S05]  /*2d40*/  LOP3.LUT R27, R0, 0xfffffffe, RZ, 0xc0, !PT ;  /* 0xfffffffe001b7812 */ /* 0x000fca00078ec0ff */
[----:B------:R-:W-:-:S05]  /*2d50*/  IMAD.IADD R0, R42, 0x1, -R27 ;  /* 0x000000012a007824 */ /* 0x000fca00078e0a1b */
[----:B------:R-:W-:-:S04]  /*2d60*/  SHF.L.U32 R27, R0, 0x1f, RZ ;  /* 0x0000001f001b7819 */ /* 0x000fc800000006ff */
[----:B------:R-:W0:Y:S02]  /*2d70*/  SYNCS.PHASECHK.TRANS64.TRYWAIT P0, [R72+URZ+0x32400], R27 ;  /* 0x0324001b480075a7 */ /* 0x000e24000800017f */
[----:B01----:R-:W-:Y:S05]  /*2d80*/  @!P0 BRA `(.L_x_12520) ;  /* 0x0000028000e88947 */ /* 0x003fea0003800000 */
.L_x_12738:
[----:B------:R-:W-:Y:S05]  /*2d90*/  BSYNC B0 ;  /* 0x0000000000007941 */ /* 0x000fea0003800000 */
.L_x_12519:
[----:B------:R-:W2:Y:S04]  /*2da0*/  LDL R9, [R1+0x4b4] ;  /* 0x0004b40001097983 */ /* 0x000ea80000100800 */
[----:B------:R-:W2:Y:S04]  /*2db0*/  LDL R8, [R1+0x4b8] ;  /* 0x0004b80001087983 */ /* 0x000ea80000100800 */
[----:B------:R-:W3:Y:S04]  /*2dc0*/  LDL R0, [R1+0x4c0] ;  /* 0x0004c00001007983 */ /* 0x000ee80000100800 */
[----:B------:R-:W0:Y:S04]  /*2dd0*/  LDL R6, [R1+0x4bc] ;  /* 0x0004bc0001067983 */ /* 0x000e280000100800 */
[----:B------:R-:W4:Y:S04]  /*2de0*/  LDL R42, [R1] ;  /* 0x00000000012a7983 */ /* 0x000f280000100800 */
[----:B------:R1:W5:Y:S01]  /*2df0*/  LDL.64 R12, [R1+0x1f0] ;  /* 0x0001f000010c7983 */ /* 0x0003620000100a00 */
[----:B------:R-:W-:-:S02]  /*2e00*/  IMAD.MOV.U32 R10, RZ, RZ, R37 ;  /* 0x000000ffff0a7224 */ /* 0x000fc400078e0025 */
[----:B------:R-:W-:Y:S01]  /*2e10*/  IMAD.MOV.U32 R11, RZ, RZ, R38 ;  /* 0x000000ffff0b7224 */ /* 0x000fe200078e0026 */
[C---:B------:R-:W-:Y:S01]  /*2e20*/  IADD3 R14, P0, R16.reuse, 0x14c, RZ ;  /* 0x0000014c100e7810 */ /* 0x040fe20007f1e0ff */
[----:B------:R-:W1:Y:S01]  /*2e30*/  S2R R53, SR_TID.X ;  /* 0x0000000000357919 */ /* 0x000e620000002100 */
[----:B------:R-:W-:Y:S05]  /*2e40*/  WARPSYNC.ALL ;  /* 0x0000000000007948 */ /* 0x000fea0003800000 */
[----:B------:R-:W-:Y:S01]  /*2e50*/  BSSY B0, `(.L_x_12521) ;  /* 0x0000037000007945 */ /* 0x000fe20003800000 */
[----:B-1----:R-:W-:Y:S01]  /*2e60*/  SHF.R.U32.HI R37, RZ, 0x7, R53 ;  /* 0x00000007ff257819 */ /* 0x002fe20000011635 */
[----:B--2---:R1:W-:Y:S01]  /*2e70*/  STL.128 [R1+0x150], R8 ;  /* 0x0001500801007387 */ /* 0x0043e20000100c00 */
[----:B---3--:R-:W-:Y:S01]  /*2e80*/  IMAD.MOV.U32 R26, RZ, RZ, R0 ;  /* 0x000000ffff1a7224 */ /* 0x008fe200078e0000 */
[----:B------:R-:W-:Y:S01]  /*2e90*/  IADD3 R0, P2, R16, 0x230, RZ ;  /* 0x0000023010007810 */ /* 0x000fe20007f5e0ff */
[----:B-1----:R-:W-:-:S02]  /*2ea0*/  IMAD.MOV.U32 R8, RZ, RZ, R34 ;  /* 0x000000ffff087224 */ /* 0x002fc400078e0022 */
[----:B------:R-:W-:Y:S02]  /*2eb0*/  IMAD.MOV.U32 R9, RZ, RZ, R49 ;  /* 0x000000ffff097224 */ /* 0x000fe400078e0031 */
[----:B------:R-:W-:Y:S02]  /*2ec0*/  IMAD.MOV.U32 R10, RZ, RZ, R31 ;  /* 0x000000ffff0a7224 */ /* 0x000fe400078e001f */
[----:B------:R-:W-:-:S05]  /*2ed0*/  IMAD.MOV.U32 R11, RZ, RZ, R50 ;  /* 0x000000ffff0b7224 */ /* 0x000fca00078e0032 */
[----:B------:R1:W-:Y:S01]  /*2ee0*/  STL.128 [R1+0x170], R8 ;  /* 0x0001700801007387 */ /* 0x0003e20000100c00 */
[----:B0-----:R-:W-:Y:S01]  /*2ef0*/  IMAD.MOV.U32 R27, RZ, RZ, R6 ;  /* 0x000000ffff1b7224 */ /* 0x001fe200078e0006 */
[----:B------:R-:W-:Y:S01]  /*2f00*/  IADD3 R6, P1, R16, 0x108, RZ ;  /* 0x0000010810067810 */ /* 0x000fe20007f3e0ff */
[--C-:B------:R-:W-:Y:S02]  /*2f10*/  IMAD.X R31, RZ, RZ, R17.reuse, P0 ;  /* 0x000000ffff1f7224 */ /* 0x100fe400000e0611 */
[----:B------:R-:W-:Y:S02]  /*2f20*/  IMAD.X R15, RZ, RZ, R17, P2 ;  /* 0x000000ffff0f7224 */ /* 0x000fe400010e0611 */
[----:B-1----:R-:W-:Y:S02]  /*2f30*/  IMAD.MOV.U32 R8, RZ, RZ, R30 ;  /* 0x000000ffff087224 */ /* 0x002fe400078e001e */
[----:B------:R-:W-:Y:S02]  /*2f40*/  IMAD.MOV.U32 R9, RZ, RZ, R41 ;  /* 0x000000ffff097224 */ /* 0x000fe400078e0029 */
[----:B------:R-:W-:-:S02]  /*2f50*/  IMAD.MOV.U32 R10, RZ, RZ, R35 ;  /* 0x000000ffff0a7224 */ /* 0x000fc400078e0023 */
[----:B------:R-:W-:-:S05]  /*2f60*/  IMAD.MOV.U32 R11, RZ, RZ, R52 ;  /* 0x000000ffff0b7224 */ /* 0x000fca00078e0034 */
[----:B------:R0:W-:Y:S01]  /*2f70*/  STL.128 [R1+0x190], R8 ;  /* 0x0001900801007387 */ /* 0x0001e20000100c00 */
[----:B------:R-:W-:Y:S02]  /*2f80*/  IMAD.X R21, RZ, RZ, R17, P1 ;  /* 0x000000ffff157224 */ /* 0x000fe400008e0611 */
[----:B0-----:R-:W-:Y:S02]  /*2f90*/  IMAD.MOV.U32 R8, RZ, RZ, R45 ;  /* 0x000000ffff087224 */ /* 0x001fe400078e002d */
[----:B------:R-:W-:Y:S02]  /*2fa0*/  IMAD.MOV.U32 R9, RZ, RZ, R46 ;  /* 0x000000ffff097224 */ /* 0x000fe400078e002e */
[----:B------:R-:W-:Y:S02]  /*2fb0*/  IMAD.MOV.U32 R10, RZ, RZ, R43 ;  /* 0x000000ffff0a7224 */ /* 0x000fe400078e002b */
[----:B------:R-:W-:-:S05]  /*2fc0*/  IMAD.MOV.U32 R11, RZ, RZ, R44 ;  /* 0x000000ffff0b7224 */ /* 0x000fca00078e002c */
        /* <DEDUP_REMOVED lines=12> */
[----:B------:R-:W-:Y:S01]  /*3090*/  IMAD.X R21, RZ, RZ, R17, P0 ;  /* 0x000000ffff157224 */ /* 0x000fe200000e0611 */
[----:B----4-:R-:W-:Y:S02]  /*30a0*/  LOP3.LUT R0, R42, 0x1, RZ, 0xfc, !PT ;  /* 0x000000012a007812 */ /* 0x010fe400078efcff */
[----:B------:R-:W-:Y:S01]  /*30b0*/  STL.128 [R1+0x180], R24 ;  /* 0x0001801801007387 */ /* 0x000fe20000100c00 */
[----:B0-----:R-:W-:Y:S02]  /*30c0*/  IMAD.MOV.U32 R8, RZ, RZ, R28 ;  /* 0x000000ffff087224 */ /* 0x001fe400078e001c */
[----:B------:R-:W-:Y:S02]  /*30d0*/  IMAD.MOV.U32 R9, RZ, RZ, R39 ;  /* 0x000000ffff097224 */ /* 0x000fe400078e0027 */
[----:B------:R-:W-:Y:S02]  /*30e0*/  IMAD.MOV.U32 R10, RZ, RZ, R36 ;  /* 0x000000ffff0a7224 */ /* 0x000fe400078e0024 */
[----:B------:R-:W-:-:S05]  /*30f0*/  IMAD.MOV.U32 R11, RZ, RZ, R51 ;  /* 0x000000ffff0b7224 */ /* 0x000fca00078e0033 */
[----:B------:R0:W-:Y:S04]  /*3100*/  STL.128 [R1+0x1d0], R8 ;  /* 0x0001d00801007387 */ /* 0x0001e80000100c00 */
[----:B------:R1:W-:Y:S01]  /*3110*/  STL.128 [R1+0x160], R20 ;  /* 0x0001601401007387 */ /* 0x0003e20000100c00 */
[----:B------:R-:W-:Y:S01]  /*3120*/  ISETP.NE.AND P1, PT, R0, 0x3, PT ;  /* 0x000000030000780c */ /* 0x000fe20003f25270 */
[----:B0-----:R-:W-:Y:S02]  /*3130*/  IMAD.MOV.U32 R8, RZ, RZ, R32 ;  /* 0x000000ffff087224 */ /* 0x001fe400078e0020 */
[----:B------:R-:W-:Y:S02]  /*3140*/  IMAD.MOV.U32 R9, RZ, RZ, R47 ;  /* 0x000000ffff097224 */ /* 0x000fe400078e002f */
[----:B------:R-:W-:-:S02]  /*3150*/  IMAD.MOV.U32 R10, RZ, RZ, R33 ;  /* 0x000000ffff0a7224 */ /* 0x000fc400078e0021 */
[----:B------:R-:W-:-:S05]  /*3160*/  IMAD.MOV.U32 R11, RZ, RZ, R48 ;  /* 0x000000ffff0b7224 */ /* 0x000fca00078e0030 */
[----:B------:R1:W-:Y:S01]  /*3170*/  STL.128 [R1+0x1e0], R8 ;  /* 0x0001e00801007387 */ /* 0x0003e20000100c00 */
[----:B------:R-:W-:-:S05]  /*3180*/  VIADD R6, R37, 0x8 ;  /* 0x0000000825067836 */ /* 0x000fca0000000000 */
[----:B------:R1:W-:Y:S06]  /*3190*/  BAR.SYNC.DEFER_BLOCKING R6, 0x100 ;  /* 0x000400060000751d */ /* 0x0003ec0000010000 */
[----:B------:R-:W-:Y:S05]  /*31a0*/  @!P1 BRA `(.L_x_12522) ;  /* 0x0000000000049947 */ /* 0x000fea0003800000 */
[----:B------:R-:W-:Y:S01]  /*31b0*/  BPT.TRAP 0x1 ;  /* 0x000000040000795c */ /* 0x000fe20000300000 */
.L_x_12522:
[----:B------:R-:W-:Y:S05]  /*31c0*/  BSYNC B0 ;  /* 0x0000000000007941 */ /* 0x000fea0003800000 */
.L_x_12521:
[----:B-1----:R-:W2:Y:S01]  /*31d0*/  LDL.64 R8, [R1+0x18] ;  /* 0x0000180001087983 */ /* 0x002ea20000100a00 */
[----:B-----5:R-:W-:Y:S01]  /*31e0*/  SHF.L.U32 R13, R13, 0x1f, RZ ;  /* 0x0000001f0d0d7819 */ /* 0x020fe200000006ff */
[----:B------:R-:W-:Y:S01]  /*31f0*/  BSSY B0, `(.L_x_12523) ;  /* 0x0000006000007945 */ /* 0x000fe20003800000 */
[----:B--2---:R-:W-:-:S05]  /*3200*/  MOV R9, R8 ;  /* 0x0000000800097202 */ /* 0x004fca0000000f00 */
[----:B------:R-:W-:-:S04]  /*3210*/  IMAD R12, R12, 0x8, R9 ;  /* 0x000000080c0c7824 */ /* 0x000fc800078e0209 */
[----:B------:R0:W1:Y:S01]  /*3220*/  SYNCS.PHASECHK.TRANS64.TRYWAIT P0, [R12+URZ], R13 ;  /* 0x0000000d0c0075a7 */ /* 0x000062000800017f */
[----:B------:R-:W-:Y:S05]  /*3230*/  @!P1 BRA `(.L_x_12524) ;  /* 0x0000000000049947 */ /* 0x000fea0003800000 */
[----:B------:R-:W-:Y:S01]  /*3240*/  BPT.TRAP 0x1 ;  /* 0x000000040000795c */ /* 0x000fe20000300000 */
.L_x_12524:
[----:B------:R-:W-:Y:S05]  /*3250*/  BSYNC B0 ;  /* 0x0000000000007941 */ /* 0x000fea0003800000 */
.L_x_12523:
[----:B------:R-:W-:Y:S04]  /*3260*/  BSSY B0, `(.L_x_12525) ;  /* 0x0000004000007945 */ /* 0x000fe80003800000 */
[----:B-1----:R-:W-:Y:S05]  /*3270*/  @P0 BRA `(.L_x_12526) ;  /* 0x0000000000080947 */ /* 0x002fea0003800000 */
[----:B------:R-:W1:Y:S02]  /*3280*/  SYNCS.PHASECHK.TRANS64.TRYWAIT P0, [R12+URZ], R13 ;  /* 0x0000000d0c0075a7 */ /* 0x000e64000800017f */
[----:B-1----:R-:W-:Y:S05]  /*3290*/  @!P0 BRA `(.L_x_12527) ;  /* 0x0000027c00b88947 */ /* 0x002fea0003800000 */
.L_x_12526:
[----:B------:R-:W-:Y:S05]  /*32a0*/  BSYNC B0 ;  /* 0x0000000000007941 */ /* 0x000fea0003800000 */
.L_x_12525:
[----:B------:R-:W2:Y:S04]  /*32b0*/  LDL R21, [R1+0x1f0] ;  /* 0x0001f00001157983 */ /* 0x000ea80000100800 */
[----:B------:R-:W2:Y:S01]  /*32c0*/  LDL.64 R8, [R1+0x80] ;  /* 0x0000800001087983 */ /* 0x000ea20000100a00 */
[----:B------:R-:W-:Y:S05]  /*32d0*/  WARPSYNC.ALL ;  /* 0x0000000000007948 */ /* 0x000fea0003800000 */
[----:B------:R-:W3:Y:S04]  /*32e0*/  LDL.64 R24, [R1+0x78] ;  /* 0x0000780001187983 */ /* 0x000ee80000100a00 */
[----:B------:R-:W4:Y:S04]  /*32f0*/  LDL.64 R10, [R1+0x78] ;  /* 0x00007800010a7983 */ /* 0x000f280000100a00 */
[----:B01----:R-:W5:Y:S01]  /*3300*/  LDL.64 R12, [R1+0x78] ;  /* 0x00007800010c7983 */ /* 0x003f620000100a00 */
[----:B--2---:R-:W-:-:S03]  /*3310*/  IMAD R8, R21, 0x300, R8 ;  /* 0x0000030015087824 */ /* 0x004fc600078e0208 */
[----:B------:R-:W2:Y:S01]  /*3320*/  LDL.64 R14, [R1+0x78] ;  /* 0x00007800010e7983 */ /* 0x000ea20000100a00 */
[----:B------:R-:W-:Y:S02]  /*3330*/  R2UR UR7, R9 ;  /* 0x00000000090772ca */ /* 0x000fe400000e0000 */
[C---:B------:R-:W-:Y:S01]  /*3340*/  R2UR UR6, R8.reuse ;  /* 0x00000000080672ca */ /* 0x040fe200000e0000 */
[----:B------:R-:W2:Y:S01]  /*3350*/  LDL R73, [R1+0x1fc] ;  /* 0x0001fc0001497983 */ /* 0x000ea20000100800 */
[----:B------:R-:W-:Y:S01]  /*3360*/  VIADD R20, R8, 0x2 ;  /* 0x0000000208147836 */ /* 0x000fe20000000000 */
[----:B------:R-:W-:Y:S01]  /*3370*/  BSSY B0, `(.L_x_12528) ;  /* 0x000002e000007945 */ /* 0x000fe20003800000 */
[----:B------:R-:W-:Y:S01]  /*3380*/  IMAD.MOV.U32 R21, RZ, RZ, R9 ;  /* 0x000000ffff157224 */ /* 0x000fe200078e0009 */
[----:B------:R0:W-:Y:S01]  /*3390*/  STL [R1+0x60], RZ ;  /* 0x000060ff01007387 */ /* 0x0001e20000100800 */
[----:B---3--:R-:W-:Y:S02]  /*33a0*/  R2UR UR4, R24 ;  /* 0x00000000180472ca */ /* 0x008fe400000e0000 */
[----:B------:R-:W-:-:S02]  /*33b0*/  R2UR UR5, R25 ;  /* 0x00000000190572ca */ /* 0x000fc400000e0000 */
[----:B------:R-:W-:Y:S01]  /*33c0*/  WARPGROUP.ARRIVE ;  /* 0x00000000000079c5 */ /* 0x000fe20000000000 */
[----:B----4-:R-:W-:Y:S02]  /*33d0*/  VIADD R10, R10, 0x2 ;  /* 0x000000020a0a7836 */ /* 0x010fe40000000000 */
[----:B-----5:R-:W-:Y:S02]  /*33e0*/  VIADD R12, R12, 0x4 ;  /* 0x000000040c0c7836 */ /* 0x020fe40000000000 */
[----:B--2---:R-:W-:-:S06]  /*33f0*/  VIADD R14, R14, 0x6 ;  /* 0x000000060e0e7836 */ /* 0x004fcc0000000000 */
[----:B------:R-:W-:Y:S01]  /*3400*/  HGMMA.64x96x16.F32.BF16 R24, gdesc[UR4], RZ, !UPT, gsb0 ;  /* 0x01600000041879f0 */ /* 0x000fe2000c0018ff */
[----:B------:R-:W-:Y:S02]  /*3410*/  R2UR UR6, R20 ;  /* 0x00000000140672ca */ /* 0x000fe400000e0000 */
[----:B------:R-:W-:Y:S02]  /*3420*/  R2UR UR7, R21 ;  /* 0x00000000150772ca */ /* 0x000fe400000e0000 */
[----:B------:R-:W-:Y:S01]  /*3430*/  R2UR UR4, R10 ;  /* 0x000000000a0472ca */ /* 0x000fe200000e0000 */
[C---:B------:R-:W-:Y:S01]  /*3440*/  VIADD R10, R8.reuse, 0x4 ;  /* 0x00000004080a7836 */ /* 0x040fe20000000000 */
        /* <DEDUP_REMOVED lines=28> */
[----:B------:R-:W-:Y:S03]  /*3610*/  HGMMA.64x96x16.F32.BF16 R24, gdesc[UR4], R24, gsb0 ;  /* 0x01600000041879f0 */ /* 0x000fe60008001818 */
[----:B------:R-:W-:Y:S02]  /*3620*/  WARPGROUP.DEPBAR.LE gsb0, 0x0 ;  /* 0x00008000000079c5 */ /* 0x000fe40000010000 */
[----:B------:R-:W1:Y:S02]  /*3630*/  SYNCS.PHASECHK.TRANS64.TRYWAIT P0, [R72+URZ+0x32410], R9 ;  /* 0x03241009480075a7 */ /* 0x000e64000800017f */
[----:B01----:R-:W-:Y:S05]  /*3640*/  @!P0 BRA `(.L_x_12529) ;  /* 0x0000027800e08947 */ /* 0x003fea0003800000 */
.L_x_12739:
[----:B------:R-:W-:Y:S05]  /*3650*/  BSYNC B0 ;  /* 0x0000000000007941 */ /* 0x000fea0003800000 */
.L_x_12528:
[----:B------:R-:W2:Y:S04]  /*3660*/  LDL R10, [R1+0x28] ;  /* 0x00002800010a7983 */ /* 0x000ea80000100800 */
[----:B0-----:R0:W5:Y:S01]  /*3670*/  LDL.64 R8, [R1+0x1f0] ;  /* 0x0001f00001087983 */ /* 0x0011620000100a00 */
[----:B------:R-:W-:Y:S01]  /*3680*/  BSSY B0, `(.L_x_12530) ;  /* 0x0000005000007945 */ /* 0x000fe20003800000 */
[----:B--2---:R-:W-:-:S04]  /*3690*/  LOP3.LUT R10, R10, 0x1, RZ, 0xfc, !PT ;  /* 0x000000010a0a7812 */ /* 0x004fc800078efcff */
[----:B------:R-:W-:-:S13]  /*36a0*/  ISETP.NE.AND P1, PT, R10, 0x3, PT ;  /* 0x000000030a00780c */ /* 0x000fda0003f25270 */
[----:B0-----:R-:W-:Y:S05]  /*36b0*/  @!P1 BRA `(.L_x_12531) ;  /* 0x0000000000049947 */ /* 0x001fea0003800000 */
[----:B------:R-:W-:Y:S01]  /*36c0*/  BPT.TRAP 0x1 ;  /* 0x000000040000795c */ /* 0x000fe20000300000 */
.L_x_12531:
[----:B------:R-:W-:Y:S05]  /*36d0*/  BSYNC B0 ;  /* 0x0000000000007941 */ /* 0x000fea0003800000 */
.L_x_12530:
        /* <DEDUP_REMOVED lines=8> */
.L_x_12533:
[----:B------:R-:W-:Y:S05]  /*3760*/  BSYNC B0 ;  /* 0x0000000000007941 */ /* 0x000fea0003800000 */
.L_x_12532:
[----:B------:R-:W-:Y:S04]  /*3770*/  BSSY B0, `(.L_x_12534) ;  /* 0x0000004000007945 */ /* 0x000fe80003800000 */
[----:B-1----:R-:W-:Y:S05]  /*3780*/  @P0 BRA `(.L_x_12535) ;  /* 0x0000000000080947 */ /* 0x002fea0003800000 */
[----:B------:R-:W1:Y:S02]  /*3790*/  SYNCS.PHASECHK.TRANS64.TRYWAIT P0, [R8+URZ], R9 ;  /* 0x00000009080075a7 */ /* 0x000e64000800017f */
[----:B-1----:R-:W-:Y:S05]  /*37a0*/  @!P0 BRA `(.L_x_12536) ;  /* 0x00000278009c8947 */ /* 0x002fea0003800000 */
.L_x_12535:
[----:B------:R-:W-:Y:S05]  /*37b0*/  BSYNC B0 ;  /* 0x0000000000007941 */ /* 0x000fea0003800000 */
.L_x_12534:
        /* <DEDUP_REMOVED lines=9> */
[----:B------:R0:W5:Y:S01]  /*3850*/  LDL R75, [R1+0xc] ;  /* 0x00000c00014b7983 */ /* 0x0001620000100800 */
[----:B--2---:R-:W-:Y:S01]  /*3860*/  IMAD R8, R73, 0xc00, R8 ;  /* 0x00000c0049087824 */ /* 0x004fe200078e0208 */
[----:B------:R-:W-:-:S02]  /*3870*/  R2UR UR7, R9 ;  /* 0x00000000090772ca */ /* 0x000fc400000e0000 */
[----:B---3--:R-:W-:Y:S02]  /*3880*/  ISETP.NE.U32.AND P0, PT, R72, RZ, PT ;  /* 0x000000ff4800720c */ /* 0x008fe40003f05070 */
[----:B------:R-:W-:Y:S02]  /*3890*/  R2UR UR6, R8 ;  /* 0x00000000080672ca */ /* 0x000fe400000e0000 */
[----:B----4-:R-:W-:Y:S02]  /*38a0*/  R2UR UR4, R10 ;  /* 0x000000000a0472ca */ /* 0x010fe400000e0000 */
[----:B------:R-:W-:Y:S02]  /*38b0*/  R2UR UR5, R11 ;  /* 0x000000000b0572ca */ /* 0x000fe400000e0000 */
[----:B------:R-:W2:Y:S05]  /*38c0*/  LDL.64 R10, [R1+0xf0] ;  /* 0x0000f000010a7983 */ /* 0x000eaa0000100a00 */
        /* <DEDUP_REMOVED lines=130> */
[----:B------:R-:W2:Y:S01]  /*40f0*/  LDL R73, [R1] ;  /* 0x0000000001497983 */ /* 0x000ea20000100800 */
[----:B---3--:R-:W-:Y:S01]  /*4100*/  VIADD R20, R20, 0xc02 ;  /* 0x00000c0214147836 */ /* 0x008fe20000000000 */
[----:B------:R-:W-:Y:S02]  /*4110*/  WARPGROUP.DEPBAR.LE gsb0, 0x0 ;  /* 0x00008000000079c5 */ /* 0x000fe40000010000 */
[----:B------:R-:W-:Y:S01]  /*4120*/  WARPGROUP.ARRIVE ;  /* 0x00000000000079c5 */ /* 0x000fe20000000000 */
[----:B------:R-:W-:Y:S01]  /*4130*/  VIADD R10, R8, 0x902 ;  /* 0x00000902080a7836 */ /* 0x000fe20000000000 */
[----:B------:R0:W5:Y:S06]  /*4140*/  LDL R72, [R1+0x1f0] ;  /* 0x0001f00001487983 */ /* 0x00016c0000100800 */
[----:B------:R-:W-:Y:S01]  /*4150*/  HGMMA.64x96x16.F32.BF16 R24, gdesc[UR4], R24, gsb0 ;  /* 0x01600000041879f0 */ /* 0x000fe20008001818 */
[----:B------:R-:W-:Y:S01]  /*4160*/  IMAD.MOV.U32 R11, RZ, RZ, R9 ;  /* 0x000000ffff0b7224 */ /* 0x000fe200078e0009 */
[----:B------:R-:W-:-:S02]  /*4170*/  R2UR UR6, R10 ;  /* 0x000000000a0672ca */ /* 0x000fc400000e0000 */
[----:B------:R-:W-:Y:S02]  /*4180*/  R2UR UR4, R20 ;  /* 0x00000000140472ca */ /* 0x000fe400000e0000 */
[----:B------:R-:W-:Y:S02]  /*4190*/  R2UR UR7, R11 ;  /* 0x000000000b0772ca */ /* 0x000fe400000e0000 */
[----:B------:R-:W-:Y:S01]  /*41a0*/  R2UR UR5, R21 ;  /* 0x00000000150572ca */ /* 0x000fe200000e0000 */
[----:B----4-:R-:W-:Y:S02]  /*41b0*/  VIADD R14, R14, 0xc04 ;  /* 0x00000c040e0e7836 */ /* 0x010fe40000000000 */
[----:B------:R-:W-:Y:S02]  /*41c0*/  VIADD R10, R8, 0x904 ;  /* 0x00000904080a7836 */ /* 0x000fe40000000000 */
[----:B------:R-:W-:Y:S01]  /*41d0*/  IMAD.MOV.U32 R11, RZ, RZ, R9 ;  /* 0x000000ffff0b7224 */ /* 0x000fe200078e0009 */
[----:B------:R-:W-:-:S02]  /*41e0*/  WARPGROUP.DEPBAR.LE gsb0, 0x0 ;  /* 0x00008000000079c5 */ /* 0x000fc40000010000 */
[----:B------:R-:W-:-:S06]  /*41f0*/  WARPGROUP.ARRIVE ;  /* 0x00000000000079c5 */ /* 0x000fcc0000000000 */
[----:B------:R-:W-:Y:S01]  /*4200*/  HGMMA.64x96x16.F32.BF16 R24, gdesc[UR4], R24, gsb0 ;  /* 0x01600000041879f0 */ /* 0x000fe20008001818 */
        /* <DEDUP_REMOVED lines=13> */
[----:B------:R-:W1:Y:S01]  /*42e0*/  S2R R74, SR_TID.X ;  /* 0x00000000004a7919 */ /* 0x000e620000002100 */
        /* <DEDUP_REMOVED lines=20> */
[----:B------:R-:W-:Y:S02]  /*4430*/  ISETP.NE.AND P0, PT, R73, 0x3, PT ;  /* 0x000000034900780c */ /* 0x000fe40003f05270 */
[----:B-1----:R-:W-:-:S04]  /*4440*/  SHF.R.U32.HI R74, RZ, 0x7, R74 ;  /* 0x00000007ff4a7819 */ /* 0x002fc8000001164a */
[----:B------:R-:W-:Y:S01]  /*4450*/  IADD3 R8, -R74, 0xb, RZ ;  /* 0x0000000b4a087810 */ /* 0x000fe20007ffe1ff */
[----:B------:R-:W-:Y:S01]  /*4460*/  BSSY B0, `(.L_x_12537) ;  /* 0x0000005000007945 */ /* 0x000fe20003800000 */
[----:B------:R-:W-:-:S03]  /*4470*/  WARPGROUP.DEPBAR.LE gsb0, 0x0 ;  /* 0x00008000000079c5 */ /* 0x000fc60000010000 */
[----:B------:R0:W-:Y:S06]  /*4480*/  BAR.ARV R8, 0x100 ;  /* 0x000400080000751d */ /* 0x0001ec0000002000 */
[----:B------:R-:W-:Y:S05]  /*4490*/  @!P0 BRA `(.L_x_12538) ;  /* 0x0000000000048947 */ /* 0x000fea0003800000 */
[----:B------:R-:W-:Y:S01]  /*44a0*/  BPT.TRAP 0x1 ;  /* 0x000000040000795c */ /* 0x000fe20000300000 */
.L_x_12538:
[----:B------:R-:W-:Y:S05]  /*44b0*/  BSYNC B0 ;  /* 0x0000000000007941 */ /* 0x000fea0003800000 */
.L_x_12537:
[----:B0-----:R-:W2:Y:S02]  /*44c0*/  LDL.64 R8, [R1+0x20] ;  /* 0x0000200001087983 */ /* 0x001ea40000100a00 */
[----:B--2---:R-:W-:-:S05]  /*44d0*/  MOV R9, R8 ;  /* 0x0000000800097202 */ /* 0x004fca0000000f00 */
[----:B-----5:R-:W-:-:S05]  /*44e0*/  IMAD R72, R72, 0x8, R9 ;  /* 0x0000000848487824 */ /* 0x020fca00078e0209 */
[----:B------:R-:W-:-:S04]  /*44f0*/  PRMT R72, R75, 0x654, R72 ;  /* 0x000006544b487816 */ /* 0x000fc80000000048 */
[----:B------:R0:W-:Y:S01]  /*4500*/  SYNCS.ARRIVE.TRANS64.RED.A1T0 RZ, [R72+URZ], RZ ;  /* 0x000000ff48ff79a7 */ /* 0x0001e2000810043f */
[----:B------:R-:W2:Y:S04]  /*4510*/  LDL R80, [R1+0x50] ;  /* 0x0000500001507983 */ /* 0x000ea80000100800 */
[----:B------:R-:W3:Y:S04]  /*4520*/  LDL.64 R20, [R1+0x140] ;  /* 0x0001400001147983 */ /* 0x000ee80000100a00 */
[----:B0-----:R-:W4:Y:S04]  /*4530*/  LDL R72, [R1+0x11c] ;  /* 0x00011c0001487983 */ /* 0x001f280000100800 */
        /* <DEDUP_REMOVED lines=38> */
[----:B------:R-:W0:Y:S01]  /*47a0*/  SHFL.IDX PT, R74, R96, RZ, 0x1c1f ;  /* 0x001c1fff604a7589 */ /* 0x000e2200000e0000 */
[----:B------:R-:W-:Y:S02]  /*47b0*/  IMAD R21, R72, -0x60, R9 ;  /* 0xffffffa048157824 */ /* 0x000fe400078e0209 */
[----:B------:R-:W-:Y:S02]  /*47c0*/  IMAD.IADD R20, R75, 0x1, -R20 ;  /* 0x000000014b147824 */ /* 0x000fe400078e0a14 */
[----:B------:R-:W-:Y:S01]  /*47d0*/  VIADD R73, R21, 0x61 ;  /* 0x0000006115497836 */ /* 0x000fe20000000000 */
[----:B------:R-:W-:-:S03]  /*47e0*/  ISETP.GE.AND P1, PT, R13, 0x1, PT ;  /* 0x000000010d00780c */ /* 0x000fc60003f26270 */
[C---:B------:R-:W-:Y:S02]  /*47f0*/  IMAD R73, R20.reuse, -0x2, R73 ;  /* 0xfffffffe14497824 */ /* 0x040fe400078e0249 */
        /* <DEDUP_REMOVED lines=8> */
[----:B0-----:R-:W-:Y:S01]  /*4880*/  VIADDMNMX R10, R74, R98, R75, PT ;  /* 0x000000624a0a7246 */ /* 0x001fe2000380014b */
        /* <DEDUP_REMOVED lines=13> */
.L_x_12542:
[----:B------:R-:W-:-:S13]  /*4960*/  ISETP.NE.AND P0, PT, R13, 0x1, PT ;  /* 0x000000010d00780c */ /* 0x000fda0003f05270 */
[----:B------:R-:W-:-:S05]  /*4970*/  @P0 IMAD.HI.U32 R20, R12, R14, RZ ;  /* 0x0000000e0c140227 */ /* 0x000fca00078e00ff */
[----:B------:R-:W-:-:S07]  /*4980*/  @P0 SHF.R.U32.HI R12, RZ, R15, R20 ;  /* 0x0000000fff0c0219 */ /* 0x000fce0000011614 */
.L_x_12543:
[----:B------:R-:W-:Y:S05]  /*4990*/  BSYNC B1 ;  /* 0x0000000000017941 */ /* 0x000fea0003800000 */
.L_x_12541:
[----:B------:R-:W-:-:S05]  /*49a0*/  IMAD R12, R12, R13, R79 ;  /* 0x0000000d0c0c7224 */ /* 0x000fca00078e024f */
[----:B------:R-:W-:Y:S02]  /*49b0*/  VIMNMX R11, R11, R12, !PT ;  /* 0x0000000c0b0b7248 */ /* 0x000fe40007fe0100 */
[----:B------:R-:W-:-:S07]  /*49c0*/  VIADDMNMX R10, R12, R13, R10, PT ;  /* 0x0000000d0c0a7246 */ /* 0x000fce000380010a */
.L_x_12540:
[----:B------:R-:W-:Y:S05]  /*49d0*/  BSYNC B0 ;  /* 0x0000000000007941 */ /* 0x000fea0003800000 */
.L_x_12539:
        /* <DEDUP_REMOVED lines=130> */
.L_x_12547:
[----:B------:R-:W-:-:S13]  /*5200*/  ISETP.NE.AND P6, PT, R13, 0x1, PT ;  /* 0x000000010d00780c */ /* 0x000fda0003fc5270 */
[----:B------:R-:W-:-:S05]  /*5210*/  @P6 IMAD.HI.U32 R14, R8, R14, RZ ;  /* 0x0000000e080e6227 */ /* 0x000fca00078e00ff */
[----:B------:R-:W-:-:S07]  /*5220*/  @P6 SHF.R.U32.HI R8, RZ, R15, R14 ;  /* 0x0000000fff086219 */ /* 0x000fce000001160e */
.L_x_12548:
[----:B------:R-:W-:Y:S05]  /*5230*/  BSYNC B1 ;  /* 0x0000000000017941 */ /* 0x000fea0003800000 */
.L_x_12546:
[----:B------:R-:W-:-:S05]  /*5240*/  IMAD R8, R8, R13, R79 ;  /* 0x0000000d08087224 */ /* 0x000fca00078e024f */
[----:B------:R-:W-:Y:S02]  /*5250*/  VIADDMNMX R10, R8, R13, R10, PT ;  /* 0x0000000d080a7246 */ /* 0x000fe4000380010a */
[----:B------:R-:W-:-:S07]  /*5260*/  VIMNMX R11, R11, R8, !PT ;  /* 0x000000080b0b7248 */ /* 0x000fce0007fe0100 */
.L_x_12545:
[----:B------:R-:W-:Y:S05]  /*5270*/  BSYNC B0 ;  /* 0x0000000000007941 */ /* 0x000fea0003800000 */
.L_x_12544:
        /* <DEDUP_REMOVED lines=10> */
[----:B------:R-:W2:Y:S01]  /*5320*/  LDL R27, [R1+0x29c] ;  /* 0x00029c00011b7983 */ /* 0x000ea20000100800 */
        /* <DEDUP_REMOVED lines=18> */
[----:B------:R-:W-:Y:S02]  /*5450*/  ISETP.GT.AND P0, PT, R11, 0x11, !P1 ;  /* 0x000000110b00780c */ /* 0x000fe40004f04270 */
[----:B------:R-:W-:Y:S01]  /*5460*/  ISETP.NE.AND P1, PT, R52, RZ, PT ;  /* 0x000000ff3400720c */ /* 0x000fe20003f25270 */
[----:B------:R-:W4:Y:S01]  /*5470*/  LDL R34, [R1+0x294] ;  /* 0x0002940001227983 */ /* 0x000f220000100800 */
[----:B------:R-:W-:Y:S02]  /*5480*/  ISETP.LT.OR P0, PT, R10, 0x12, P0 ;  /* 0x000000120a00780c */ /* 0x000fe40000701670 */
[----:B------:R-:W-:Y:S01]  /*5490*/  FMNMX.FTZ R13, R90, R9, !PT ;  /* 0x000000095a0d7209 */ /* 0x000fe20007810000 */
[----:B------:R-:W4:Y:S01]  /*54a0*/  LDL R52, [R1+0x270] ;  /* 0x0002700001347983 */ /* 0x000f220000100800 */
[----:B------:R-:W-:-:S02]  /*54b0*/  FSEL R138, R35, -INF , !P0 ;  /* 0xff800000238a7808 */ /* 0x000fc40004000000 */
[----:B------:R-:W-:Y:S01]  /*54c0*/  ISETP.GT.AND P0, PT, R11, 0x18, !P6 ;  /* 0x000000180b00780c */ /* 0x000fe20007704270 */
[----:B------:R-:W4:Y:S01]  /*54d0*/  LDL R35, [R1+0x3c4] ;  /* 0x0003c40001237983 */ /* 0x000f220000100800 */
[----:B------:R-:W-:Y:S02]  /*54e0*/  ISETP.NE.AND P6, PT, R12, RZ, PT ;  /* 0x000000ff0c00720c */ /* 0x000fe40003fc5270 */
[----:B------:R-:W-:Y:S01]  /*54f0*/  ISETP.LT.OR P0, PT, R10, 0x19, P0 ;  /* 0x000000190a00780c */ /* 0x000fe20000701670 */
[----:B------:R-:W4:Y:S01]  /*5500*/  LDL R127, [R1+0x2ac] ;  /* 0x0002ac00017f7983 */ /* 0x000f220000100800 */
[----:B------:R-:W-:Y:S02]  /*5510*/  FMNMX.FTZ R13, R150, R13, !PT ;  /* 0x0000000d960d7209 */ /* 0x000fe40007810000 */
[----:B------:R-:W-:Y:S01]  /*5520*/  FSEL R100, R38, -INF , !P0 ;  /* 0xff80000026647808 */ /* 0x000fe20004000000 */
[----:B------:R-:W4:Y:S01]  /*5530*/  LDL R126, [R1+0x2b0] ;  /* 0x0002b000017e7983 */ /* 0x000f220000100800 */
[----:B------:R-:W-:-:S02]  /*5540*/  ISETP.NE.AND P0, PT, R32, RZ, PT ;  /* 0x000000ff2000720c */ /* 0x000fc40003f05270 */
[----:B------:R-:W-:Y:S01]  /*5550*/  FMNMX.FTZ R13, R86, R13, !PT ;  /* 0x0000000d560d7209 */ /* 0x000fe20007810000 */
[----:B------:R-:W4:Y:S01]  /*5560*/  LDL R32, [R1+0x244] ;  /* 0x0002440001207983 */ /* 0x000f220000100800 */
[----:B------:R-:W-:Y:S02]  /*5570*/  ISETP.GT.AND P0, PT, R11, 0x19, !P0 ;  /* 0x000000190b00780c */ /* 0x000fe40004704270 */
[----:B------:R-:W-:Y:S01]  /*5580*/  FMNMX.FTZ R13, R148, R13, !PT ;  /* 0x0000000d940d7209 */ /* 0x000fe20007810000 */
[----:B------:R-:W4:Y:S01]  /*5590*/  LDL R38, [R1+0x274] ;  /* 0x0002740001267983 */ /* 0x000f220000100800 */
[----:B------:R-:W-:Y:S02]  /*55a0*/  ISETP.LT.OR P0, PT, R10, 0x1a, P0 ;  /* 0x0000001a0a00780c */ /* 0x000fe40000701670 */
[----:B------:R-:W-:Y:S01]  /*55b0*/  FMNMX.FTZ R13, R84, R13, !PT ;  /* 0x0000000d540d7209 */ /* 0x000fe20007810000 */
        /* <DEDUP_REMOVED lines=34> */
[----:B------:R-:W-:Y:S02]  /*57e0*/  ISETP.NE.AND P0, PT, R40, RZ, PT ;  /* 0x000000ff2800720c */ /* 0x000fe40003f05270 */
[C---:B------:R-:W-:Y:S01]  /*57f0*/  ISETP.GT.AND P2, PT, R11.reuse, 0x49, !P2 ;  /* 0x000000490b00780c */ /* 0x040fe20005744270 */
[----:B------:R-:W4:Y:S01]  /*5800*/  LDL R40, [R1+0x248] ;  /* 0x0002480001287983 */ /* 0x000f220000100800 */
[----:B------:R-:W-:-:S02]  /*5810*/  ISETP.GT.AND P0, PT, R11, 0x29, !P0 ;  /* 0x000000290b00780c */ /* 0x000fc40004704270 */
[----:B------:R-:W-:Y:S01]  /*5820*/  FMNMX.FTZ R13, R76, R13, !PT ;  /* 0x0000000d4c0d7209 */ /* 0x000fe20007810000 */
[----:B------:R-:W4:Y:S01]  /*5830*/  LDL R46, [R1+0x28c] ;  /* 0x00028c00012e7983 */ /* 0x000f220000100800 */
[C---:B------:R-:W-:Y:S02]  /*5840*/  ISETP.LT.OR P0, PT, R10.reuse, 0x2a, P0 ;  /* 0x0000002a0a00780c */ /* 0x040fe40000701670 */
[----:B------:R-:W-:Y:S01]  /*5850*/  ISETP.GT.AND P3, PT, R11, 0x50, !P3 ;  /* 0x000000500b00780c */ /* 0x000fe20005f64270 */
[----:B------:R-:W4:Y:S01]  /*5860*/  LDL R113, [R1+0x2f0] ;  /* 0x0002f00001717983 */ /* 0x000f220000100800 */
[----:B------:R-:W-:Y:S02]  /*5870*/  FSEL R106, R47, -INF , !P0 ;  /* 0xff8000002f6a7808 */ /* 0x000fe40004000000 */
[----:B------:R-:W-:Y:S01]  /*5880*/  ISETP.NE.AND P0, PT, R41, RZ, PT ;  /* 0x000000ff2900720c */ /* 0x000fe20003f05270 */
[----:B------:R-:W4:Y:S01]  /*5890*/  LDL R111, [R1+0x2f8] ;  /* 0x0002f800016f7983 */ /* 0x000f220000100800 */
[----:B------:R-:W-:-:S02]  /*58a0*/  ISETP.LT.OR P2, PT, R10, 0x4a, P2 ;  /* 0x0000004a0a00780c */ /* 0x000fc40001741670 */
[C---:B------:R-:W-:Y:S01]  /*58b0*/  ISETP.GT.AND P0, PT, R11.reuse, 0x30, !P0 ;  /* 0x000000300b00780c */ /* 0x040fe20004704270 */
[----:B------:R-:W4:Y:S01]  /*58c0*/  LDL R109, [R1+0x304] ;  /* 0x00030400016d7983 */ /* 0x000f220000100800 */
[----:B------:R-:W-:Y:S02]  /*58d0*/  FMNMX.FTZ R13, R164, R13, !PT ;  /* 0x0000000da40d7209 */ /* 0x000fe40007810000 */
[----:B------:R-:W-:Y:S01]  /*58e0*/  ISETP.LT.OR P0, PT, R10, 0x31, P0 ;  /* 0x000000310a00780c */ /* 0x000fe20000701670 */
[----:B------:R-:W4:Y:S01]  /*58f0*/  LDL R107, [R1+0x30c] ;  /* 0x00030c00016b7983 */ /* 0x000f220000100800 */
[----:B------:R-:W-:Y:S02]  /*5900*/  ISETP.GT.AND P4, PT, R11, 0x51, !P4 ;  /* 0x000000510b00780c */ /* 0x000fe40006784270 */
[----:B------:R-:W-:Y:S01]  /*5910*/  FSEL R102, R50, -INF , !P0 ;  /* 0xff80000032667808 */ /* 0x000fe20004000000 */
[----:B------:R-:W4:Y:S01]  /*5920*/  LDL R105, [R1+0x314] ;  /* 0x0003140001697983 */ /* 0x000f220000100800 */
[----:B------:R-:W-:-:S02]  /*5930*/  ISETP.NE.AND P0, PT, R45, RZ, PT ;  /* 0x000000ff2d00720c */ /* 0x000fc40003f05270 */
[C---:B------:R-:W-:Y:S01]  /*5940*/  ISETP.LT.OR P3, PT, R10.reuse, 0x51, P3 ;  /* 0x000000510a00780c */ /* 0x040fe20001f61670 */
[----:B------:R-:W4:Y:S01]  /*5950*/  LDL R45, [R1+0x1f0] ;  /* 0x0001f000012d7983 */ /* 0x000f220000100800 */
[----:B------:R-:W-:Y:S02]  /*5960*/  ISETP.GT.AND P0, PT, R11, 0x31, !P0 ;  /* 0x000000310b00780c */ /* 0x000fe40004704270 */
[----:B------:R-:W-:Y:S01]  /*5970*/  FSEL R116, R63, -INF , !P2 ;  /* 0xff8000003f747808 */ /* 0x000fe20005000000 */
[----:B------:R-:W4:Y:S01]  /*5980*/  LDL R50, [R1+0x27c] ;  /* 0x00027c0001327983 */ /* 0x000f220000100800 */
[----:B------:R-:W-:Y:S02]  /*5990*/  ISETP.LT.OR P0, PT, R10, 0x32, P0 ;  /* 0x000000320a00780c */ /* 0x000fe40000701670 */
[----:B------:R-:W-:Y:S01]  /*59a0*/  FMNMX.FTZ R13, R20, R13, !PT ;  /* 0x0000000d140d7209 */ /* 0x000fe20007810000 */
[----:B------:R-:W4:Y:S01]  /*59b0*/  LDL R103, [R1+0x320] ;  /* 0x0003200001677983 */ /* 0x000f220000100800 */
[----:B------:R-:W-:-:S02]  /*59c0*/  FSEL R220, R51, -INF , !P0 ;  /* 0xff80000033dc7808 */ /* 0x000fc40004000000 */
[----:B------:R-:W-:Y:S01]  /*59d0*/  ISETP.NE.AND P0, PT, R48, RZ, PT ;  /* 0x000000ff3000720c */ /* 0x000fe20003f05270 */
[----:B------:R-:W4:Y:S01]  /*59e0*/  LDL R101, [R1+0x328] ;  /* 0x0003280001657983 */ /* 0x000f220000100800 */
[C---:B------:R-:W-:Y:S02]  /*59f0*/  ISETP.GT.AND P5, PT, R11.reuse, 0x58, !P5 ;  /* 0x000000580b00780c */ /* 0x040fe40006fa4270 */
[----:B------:R-:W-:Y:S01]  /*5a00*/  ISETP.GT.AND P0, PT, R11, 0x38, !P0 ;  /* 0x000000380b00780c */ /* 0x000fe20004704270 */
[----:B------:R-:W4:Y:S01]  /*5a10*/  LDL R48, [R1+0x280] ;  /* 0x0002800001307983 */ /* 0x000f220000100800 */
[C---:B------:R-:W-:Y:S02]  /*5a20*/  ISETP.LT.OR P4, PT, R10.reuse, 0x52, P4 ;  /* 0x000000520a00780c */ /* 0x040fe40002781670 */
[----:B------:R-:W-:Y:S01]  /*5a30*/  ISETP.LT.OR P0, PT, R10, 0x39, P0 ;  /* 0x000000390a00780c */ /* 0x000fe20000701670 */
[----:B------:R-:W4:Y:S01]  /*5a40*/  LDL R99, [R1+0x330] ;  /* 0x0003300001637983 */ /* 0x000f220000100800 */
[----:B------:R-:W-:-:S02]  /*5a50*/  FSEL R118, R66, -INF , !P3 ;  /* 0xff80000042767808 */ /* 0x000fc40005800000 */
[----:B------:R-:W-:Y:S01]  /*5a60*/  FSEL R14, R54, -INF , !P0 ;  /* 0xff800000360e7808 */ /* 0x000fe20004000000 */
[----:B------:R-:W4:Y:S01]  /*5a70*/  LDL R66, [R1+0x260] ;  /* 0x0002600001427983 */ /* 0x000f220000100800 */
[----:B------:R-:W-:Y:S02]  /*5a80*/  ISETP.NE.AND P0, PT, R49, RZ, PT ;  /* 0x000000ff3100720c */ /* 0x000fe40003f05270 */
[----:B------:R-:W-:Y:S01]  /*5a90*/  FMNMX.FTZ R13, R72, R13, !PT ;  /* 0x0000000d480d7209 */ /* 0x000fe20007810000 */
        /* <DEDUP_REMOVED lines=8> */
[C---:B------:R-:W-:Y:S01]  /*5b20*/  ISETP.GT.AND P0, PT, R11.reuse, 0x40, !P1 ;  /* 0x000000400b00780c */ /* 0x040fe20004f04270 */
[----:B------:R-:W4:Y:S01]  /*5b30*/  LDL R93, [R1+0x34c] ;  /* 0x00034c00015d7983 */ /* 0x000f220000100800 */
[----:B------:R-:W-:Y:S02]  /*5b40*/  ISETP.NE.AND P1, PT, R56, RZ, PT ;  /* 0x000000ff3800720c */ /* 0x000fe40003f25270 */
[----:B------:R-:W-:Y:S01]  /*5b50*/  ISETP.LT.OR P0, PT, R10, 0x41, P0 ;  /* 0x000000410a00780c */ /* 0x000fe20000701670 */
[----:B------:R-:W4:Y:S01]  /*5b60*/  LDL R56, [R1+0x24c] ;  /* 0x00024c0001387983 */ /* 0x000f220000100800 */
[----:B------:R-:W-:-:S02]  /*5b70*/  ISETP.GT.AND P1, PT, R11, 0x48, !P1 ;  /* 0x000000480b00780c */ /* 0x000fc40004f24270 */
[----:B------:R-:W-:Y:S01]  /*5b80*/  FSEL R96, R58, -INF , !P0 ;  /* 0xff8000003a607808 */ /* 0x000fe20004000000 */
[----:B------:R-:W4:Y:S01]  /*5b90*/  LDL R91, [R1+0x358] ;  /* 0x00035800015b7983 */ /* 0x000f220000100800 */
[----:B------:R-:W-:Y:S02]  /*5ba0*/  ISETP.GT.AND P0, PT, R11, RZ, !P6 ;  /* 0x000000ff0b00720c */ /* 0x000fe40007704270 */
[C---:B------:R-:W-:Y:S01]  /*5bb0*/  ISETP.LT.OR P1, PT, R10.reuse, 0x49, P1 ;  /* 0x000000490a00780c */ /* 0x040fe20000f21670 */
[----:B------:R-:W4:Y:S01]  /*5bc0*/  LDL R58, [R1+0x250] ;  /* 0x00025000013a7983 */ /* 0x000f220000100800 */
[----:B------:R-:W-:Y:S02]  /*5bd0*/  ISETP.LT.OR P0, PT, R10, 0x1, P0 ;  /* 0x000000010a00780c */ /* 0x000fe40000701670 */
[----:B------:R-:W-:Y:S01]  /*5be0*/  FSEL R114, R62, -INF , !P1 ;  /* 0xff8000003e727808 */ /* 0x000fe20004800000 */
        /* <DEDUP_REMOVED lines=13> */
[----:B------:R-:W-:Y:S02]  /*5cc0*/  FMNMX.FTZ R9, R98, R9, !PT ;  /* 0x0000000962097209 */ /* 0x000fe40007810000 */
[----:B------:R-:W-:Y:S01]  /*5cd0*/  ISETP.NE.AND P6, PT, R24, RZ, PT ;  /* 0x000000ff1800720c */ /* 0x000fe20003fc5270 */
[----:B------:R-:W4:Y:S01]  /*5ce0*/  LDL R83, [R1+0x37c] ;  /* 0x00037c0001537983 */ /* 0x000f220000100800 */
[----:B------:R-:W-:Y:S02]  /*5cf0*/  FMNMX.FTZ R9, R138, R9, !PT ;  /* 0x000000098a097209 */ /* 0x000fe40007810000 */
[----:B------:R-:W-:Y:S01]  /*5d00*/  ISETP.GT.AND P6, PT, R11, 0x59, !P6 ;  /* 0x000000590b00780c */ /* 0x000fe200077c4270 */
[----:B------:R-:W4:Y:S01]  /*5d10*/  LDL.64 R24, [R1+0x88] ;  /* 0x0000880001187983 */ /* 0x000f220000100a00 */
[----:B------:R-:W-:-:S02]  /*5d20*/  FMNMX.FTZ R9, R100, R9, !PT ;  /* 0x0000000964097209 */ /* 0x000fc40007810000 */
[----:B------:R-:W-:Y:S01]  /*5d30*/  FMNMX.FTZ R13, R44, R13, !PT ;  /* 0x0000000d2c0d7209 */ /* 0x000fe20007810000 */
[----:B------:R-:W4:Y:S01]  /*5d40*/  LDL R81, [R1+0x384] ;  /* 0x0003840001517983 */ /* 0x000f220000100800 */
[----:B------:R-:W-:Y:S02]  /*5d50*/  FMNMX.FTZ R9, R132, R9, !PT ;  /* 0x0000000984097209 */ /* 0x000fe40007810000 */
[----:B------:R-:W-:Y:S01]  /*5d60*/  ISETP.LT.OR P6, PT, R10, 0x5a, P6 ;  /* 0x0000005a0a00780c */ /* 0x000fe200037c1670 */
[----:B------:R-:W4:Y:S01]  /*5d70*/  LDL R79, [R1+0x390] ;  /* 0x00039000014f7983 */ /* 0x000f220000100800 */
[----:B------:R-:W-:Y:S02]  /*5d80*/  FMNMX.FTZ R9, R136, R9, !PT ;  /* 0x0000000988097209 */ /* 0x000fe40007810000 */
[----:B------:R-:W-:Y:S01]  /*5d90*/  FSEL R112, R70, -INF , !P5 ;  /* 0xff80000046707808 */ /* 0x000fe20006800000 */
[----:B------:R-:W4:Y:S01]  /*5da0*/  LDL R77, [R1+0x398] ;  /* 0x00039800014d7983 */ /* 0x000f220000100800 */
[----:B------:R-:W-:-:S02]  /*5db0*/  FMNMX.FTZ R9, R104, R9, !PT ;  /* 0x0000000968097209 */ /* 0x000fc40007810000 */
[----:B------:R-:W-:Y:S01]  /*5dc0*/  FMNMX.FTZ R8, R94, R13, !PT ;  /* 0x0000000d5e087209 */ /* 0x000fe20007810000 */
[----:B------:R-:W4:Y:S01]  /*5dd0*/  LDL R70, [R1+0x268] ;  /* 0x0002680001467983 */ /* 0x000f220000100800 */
[----:B------:R-:W-:Y:S02]  /*5de0*/  FMNMX.FTZ R9, R134, R9, !PT ;  /* 0x0000000986097209 */ /* 0x000fe40007810000 */
[----:B------:R-:W-:Y:S01]  /*5df0*/  FSEL R120, R71, -INF , !P6 ;  /* 0xff80000047787808 */ /* 0x000fe20007000000 */
[----:B------:R-:W0:Y:S01]  /*5e00*/  SHFL.BFLY PT, R11, R8, 0x2, 0x1f ;  /* 0x0c401f00080b7f89 */ /* 0x000e2200000e0000 */
[----:B------:R-:W-:-:S03]  /*5e10*/  FMNMX.FTZ R9, R106, R9, !PT ;  /* 0x000000096a097209 */ /* 0x000fc60007810000 */
[----:B------:R-:W4:Y:S01]  /*5e20*/  LDL R75, [R1+0x3a0] ;  /* 0x0003a000014b7983 */ /* 0x000f220000100800 */
        /* <DEDUP_REMOVED lines=23> */
[----:B------:R-:W4:Y:S04]  /*5fa0*/  LDL R51, [R1+0x410] ;  /* 0x0004100001337983 */ /* 0x000f280000100800 */
[----:B------:R-:W-:Y:S04]  /*5fb0*/  STL.64 [R1+0x200], R8 ;  /* 0x0002000801007387 */ /* 0x000fe80000100a00 */
[----:B------:R-:W4:Y:S01]  /*5fc0*/  LDL R13, [R1+0x204] ;  /* 0x00020400010d7983 */ /* 0x000f220000100800 */
[----:B0-----:R-:W-:-:S03]  /*5fd0*/  FMNMX.FTZ R10, R8, R11, !PT ;  /* 0x0000000b080a7209 */ /* 0x001fc60007810000 */
[----:B---3--:R-:W-:Y:S04]  /*5fe0*/  STL [R1+0x254], R60 ;  /* 0x0002543c01007387 */ /* 0x008fe80000100800 */
[----:B------:R-:W0:Y:S04]  /*5ff0*/  SHFL.BFLY PT, R11, R10, 0x1, 0x1f ;  /* 0x0c201f000a0b7f89 */ /* 0x000e2800000e0000 */
[----:B--2---:R1:W-:Y:S04]  /*6000*/  STL [R1+0x29c], R27 ;  /* 0x00029c1b01007387 */ /* 0x0043e80000100800 */
[----:B----4-:R2:W-:Y:S04]  /*6010*/  STL [R1+0x288], R28 ;  /* 0x0002881c01007387 */ /* 0x0105e80000100800 */
[----:B------:R3:W-:Y:S04]  /*6020*/  STL [R1+0x298], R31 ;  /* 0x0002981f01007387 */ /* 0x0007e80000100800 */
[----:B-1----:R-:W4:Y:S04]  /*6030*/  LDL R27, [R1+0x418] ;  /* 0x00041800011b7983 */ /* 0x002f280000100800 */
[----:B--2---:R-:W2:Y:S01]  /*6040*/  LDL R28, [R1+0x3a8] ;  /* 0x0003a800011c7983 */ /* 0x004ea20000100800 */
[----:B0-----:R-:W-:-:S03]  /*6050*/  FMNMX.FTZ R12, R10, R11, !PT ;  /* 0x0000000b0a0c7209 */ /* 0x001fc60007810000 */
[----:B---3--:R-:W3:Y:S04]  /*6060*/  LDL R31, [R1+0x3e0] ;  /* 0x0003e000011f7983 */ /* 0x008ee80000100800 */
[----:B------:R-:W-:Y:S04]  /*6070*/  STL [R1+0x200], R12 ;  /* 0x0002000c01007387 */ /* 0x000fe80000100800 */
[----:B------:R-:W4:Y:S04]  /*6080*/  LDL R122, [R1+0x200] ;  /* 0x00020000017a7983 */ /* 0x000f280000100800 */
[----:B------:R0:W-:Y:S04]  /*6090*/  STL [R1+0x294], R34 ;  /* 0x0002942201007387 */ /* 0x0001e80000100800 */
[----:B------:R1:W-:Y:S04]  /*60a0*/  STL [R1+0x278], R30 ;  /* 0x0002781e01007387 */ /* 0x0003e80000100800 */
[----:B------:R-:W-:Y:S04]  /*60b0*/  STL [R1+0x25c], R64 ;  /* 0x00025c4001007387 */ /* 0x000fe80000100800 */
[----:B0-----:R-:W2:Y:S04]  /*60c0*/  LDL R34, [R1+0x3fc] ;  /* 0x0003fc0001227983 */ /* 0x001ea80000100800 */
[----:B------:R0:W-:Y:S04]  /*60d0*/  STL [R1+0x244], R32 ;  /* 0x0002442001007387 */ /* 0x0001e80000100800 */
[----:B-1----:R-:W3:Y:S04]  /*60e0*/  LDL R30, [R1+0x338] ;  /* 0x00033800011e7983 */ /* 0x002ee80000100800 */
[----:B------:R-:W-:Y:S04]  /*60f0*/  STL [R1+0x264], R68 ;  /* 0x0002644401007387 */ /* 0x000fe80000100800 */
[----:B0-----:R-:W3:Y:S04]  /*6100*/  LDL R32, [R1+0x2cc] ;  /* 0x0002cc0001207983 */ /* 0x001ee80000100800 */
[----:B------:R-:W-:Y:S04]  /*6110*/  STL [R1+0x270], R52 ;  /* 0x0002703401007387 */ /* 0x000fe80000100800 */
[----:B------:R0:W-:Y:S04]  /*6120*/  STL [R1+0x274], R38 ;  /* 0x0002742601007387 */ /* 0x0001e80000100800 */
[----:B------:R1:W-:Y:S04]  /*6130*/  STL [R1+0x284], R36 ;  /* 0x0002842401007387 */ /* 0x0003e80000100800 */
[----:B------:R-:W-:Y:S04]  /*6140*/  STL [R1+0x290], R42 ;  /* 0x0002902a01007387 */ /* 0x000fe80000100800 */
[----:B0-----:R-:W3:Y:S04]  /*6150*/  LDL R38, [R1+0x31c] ;  /* 0x00031c0001267983 */ /* 0x001ee80000100800 */
[----:B-1----:R-:W3:Y:S04]  /*6160*/  LDL R36, [R1+0x38c] ;  /* 0x00038c0001247983 */ /* 0x002ee80000100800 */
[----:B------:R-:W3:Y:S04]  /*6170*/  LDL R68, [R1+0x3c0] ;  /* 0x0003c00001447983 */ /* 0x000ee80000100800 */
[----:B------:R-:W3:Y:S04]  /*6180*/  LDL R64, [R1+0x3d4] ;  /* 0x0003d40001407983 */ /* 0x000ee80000100800 */
[----:B------:R-:W3:Y:S04]  /*6190*/  LDL R60, [R1+0x3e8] ;  /* 0x0003e800013c7983 */ /* 0x000ee80000100800 */
[----:B------:R0:W-:Y:S04]  /*61a0*/  STL [R1+0x248], R40 ;  /* 0x0002482801007387 */ /* 0x0001e80000100800 */
[----:B------:R1:W-:Y:S04]  /*61b0*/  STL [R1+0x28c], R46 ;  /* 0x00028c2e01007387 */ /* 0x0003e80000100800 */
[----:B------:R-:W3:Y:S04]  /*61c0*/  LDL R52, [R1+0x40c] ;  /* 0x00040c0001347983 */ /* 0x000ee80000100800 */
[----:B0-----:R-:W3:Y:S04]  /*61d0*/  LDL R40, [R1+0x2b4] ;  /* 0x0002b40001287983 */ /* 0x001ee80000100800 */
[----:B------:R-:W3:Y:S04]  /*61e0*/  LDL R49, [R1+0x41c] ;  /* 0x00041c0001317983 */ /* 0x000ee80000100800 */
[----:B------:R-:W3:Y:S04]  /*61f0*/  LDL R47, [R1+0x424] ;  /* 0x00042400012f7983 */ /* 0x000ee80000100800 */
[----:B-1----:R-:W3:Y:S04]  /*6200*/  LDL R46, [R1+0x428] ;  /* 0x00042800012e7983 */ /* 0x002ee80000100800 */
[----:B------:R-:W3:Y:S04]  /*6210*/  LDL R43, [R1+0x430] ;  /* 0x00043000012b7983 */ /* 0x000ee80000100800 */
[----:B------:R0:W-:Y:S04]  /*6220*/  STL [R1+0x27c], R50 ;  /* 0x00027c3201007387 */ /* 0x0001e80000100800 */
[----:B------:R-:W3:Y:S04]  /*6230*/  LDL R42, [R1+0x438] ;  /* 0x00043800012a7983 */ /* 0x000ee80000100800 */
[----:B------:R-:W3:Y:S04]  /*6240*/  LDL R41, [R1+0x43c] ;  /* 0x00043c0001297983 */ /* 0x000ee80000100800 */
[----:B------:R1:W-:Y:S04]  /*6250*/  STL [R1+0x280], R48 ;  /* 0x0002803001007387 */ /* 0x0003e80000100800 */
[----:B0-----:R-:W3:Y:S04]  /*6260*/  LDL R50, [R1+0x414] ;  /* 0x0004140001327983 */ /* 0x001ee80000100800 */
[----:B------:R0:W-:Y:S04]  /*6270*/  STL [R1+0x260], R66 ;  /* 0x0002604201007387 */ /* 0x0001e80000100800 */
[----:B------:R0:W-:Y:S04]  /*6280*/  STL [R1+0x26c], R54 ;  /* 0x00026c3601007387 */ /* 0x0001e80000100800 */
[----:B-1----:R-:W3:Y:S04]  /*6290*/  LDL R48, [R1+0x420] ;  /* 0x0004200001307983 */ /* 0x002ee80000100800 */
[----:B0-----:R-:W3:Y:S04]  /*62a0*/  LDL R66, [R1+0x3cc] ;  /* 0x0003cc0001427983 */ /* 0x001ee80000100800 */
[----:B------:R-:W3:Y:S04]  /*62b0*/  LDL R54, [R1+0x404] ;  /* 0x0004040001367983 */ /* 0x000ee80000100800 */
[----:B------:R0:W-:Y:S04]  /*62c0*/  STL [R1+0x240], R26 ;  /* 0x0002401a01007387 */ /* 0x0001e80000100800 */
[----:B0-----:R-:W3:Y:S04]  /*62d0*/  LDL R26, [R1+0x2a0] ;  /* 0x0002a000011a7983 */ /* 0x001ee80000100800 */
[----:B------:R-:W0:Y:S02]  /*62e0*/  SHFL.BFLY PT, R8, R13, 0x2, 0x1f ;  /* 0x0c401f000d087f89 */ /* 0x000e2400000e0000 */
[----:B0-----:R-:W-:-:S05]  /*62f0*/  FMNMX.FTZ R8, R8, R13, !PT ;  /* 0x0000000d08087209 */ /* 0x001fca0007810000 */
[----:B------:R-:W0:Y:S01]  /*6300*/  SHFL.BFLY PT, R9, R8, 0x1, 0x1f ;  /* 0x0c201f0008097f89 */ /* 0x000e2200000e0000 */
[----:B------:R0:W-:Y:S01]  /*6310*/  BAR.SYNC.DEFER_BLOCKING R6, 0x100 ;  /* 0x000400060000751d */ /* 0x0001e20000010000 */
[----:B----4-:R-:W-:Y:S01]  /*6320*/  FMUL.FTZ R10, R15, R122 ;  /* 0x0000007a0f0a7220 */ /* 0x010fe20000410000 */
[----:B------:R-:W-:-:S04]  /*6330*/  FSETP.NEU.FTZ.AND P0, PT, R122, -INF , PT ;  /* 0xff8000007a00780b */ /* 0x000fc80003f1d000 */
[----:B------:R-:W-:Y:S01]  /*6340*/  STL [R1+0x24c], R56 ;  /* 0x00024c3801007387 */ /* 0x000fe20000100800 */
[----:B------:R-:W-:-:S03]  /*6350*/  FSEL R11, R10, RZ, P0 ;  /* 0x000000ff0a0b7208 */ /* 0x000fc60000000000 */
[----:B------:R-:W-:Y:S01]  /*6360*/  STL [R1+0x250], R58 ;  /* 0x0002503a01007387 */ /* 0x000fe20000100800 */
[----:B0-----:R-:W-:-:S03]  /*6370*/  FMNMX.FTZ R6, R8, R9, !PT ;  /* 0x0000000908067209 */ /* 0x001fc60007810000 */
[----:B------:R-:W-:Y:S01]  /*6380*/  STL [R1+0x258], R62 ;  /* 0x0002583e01007387 */ /* 0x000fe20000100800 */
        /* <DEDUP_REMOVED lines=26> */
[----:B------:R-:W-:Y:S01]  /*6530*/  FFMA.FTZ R221, R14, R15, -R29 ;  /* 0x0000000f0edd7223 */ /* 0x000fe2000001081d */
[----:B------:R-:W-:-:S02]  /*6540*/  IMAD R44, R45, 0xc00, R24 ;  /* 0x00000c002d2c7824 */ /* 0x000fc400078e0218 */
        /* <DEDUP_REMOVED lines=23> */
[----:B------:R-:W4:Y:S01]  /*66c0*/  LDL R24, [R1+0x300] ;  /* 0x0003000001187983 */ /* 0x000f220000100800 */
[----:B------:R-:W-:-:S03]  /*66d0*/  FFMA.FTZ R15, R120, R15, -R29 ;  /* 0x0000000f780f7223 */ /* 0x000fc6000001081d */
[----:B------:R-:W4:Y:S04]  /*66e0*/  LDL R29, [R1+0x370] ;  /* 0x00037000011d7983 */ /* 0x000f280000100800 */
[----:B------:R-:W4:Y:S04]  /*66f0*/  LDL R45, [R1+0x42c] ;  /* 0x00042c00012d7983 */ /* 0x000f280000100800 */
[----:B------:R0:W-:Y:S04]  /*6700*/  STL [R1+0x268], R70 ;  /* 0x0002684601007387 */ /* 0x0001e80000100800 */
        /* <DEDUP_REMOVED lines=29> */
[----:B------:R-:W4:Y:S01]  /*68e0*/  LDL R56, [R1+0x3f8] ;  /* 0x0003f80001387983 */ /* 0x000f220000100800 */
[----:B------:R-:W-:Y:S08]  /*68f0*/  MUFU.EX2 R152, R152 ;  /* 0x0000009800987308 */ /* 0x000ff00000000800 */
[----:B------:R-:W0:Y:S08]  /*6900*/  MUFU.EX2 R130, R130 ;  /* 0x0000008200827308 */ /* 0x000e300000000800 */
[----:B------:R-:W1:Y:S08]  /*6910*/  MUFU.EX2 R153, R153 ;  /* 0x0000009900997308 */ /* 0x000e700000000800 */
[----:B------:R-:W3:Y:S01]  /*6920*/  MUFU.EX2 R135, R135 ;  /* 0x0000008700877308 */ /* 0x000ee20000000800 */
[----:B--2---:R0:W-:Y:S07]  /*6930*/  STL [R1+0x3fc], R34 ;  /* 0x0003fc2201007387 */ /* 0x0041ee0000100800 */
[----:B------:R-:W-:Y:S08]  /*6940*/  MUFU.EX2 R143, R143 ;  /* 0x0000008f008f7308 */ /* 0x000ff00000000800 */
[----:B------:R-:W2:Y:S01]  /*6950*/  MUFU.EX2 R142, R142 ;  /* 0x0000008e008e7308 */ /* 0x000ea20000000800 */
[----:B0-----:R-:W-:-:S07]  /*6960*/  FADD.FTZ R34, R152, R130 ;  /* 0x0000008298227221 */ /* 0x001fce0000010000 */
[----:B------:R-:W0:Y:S08]  /*6970*/  MUFU.EX2 R151, R151 ;  /* 0x0000009700977308 */ /* 0x000e300000000800 */
[----:B------:R-:W0:Y:S01]  /*6980*/  MUFU.EX2 R141, R141 ;  /* 0x0000008d008d7308 */ /* 0x000e220000000800 */
[----:B-1----:R-:W-:-:S07]  /*6990*/  FADD.FTZ R34, R153, R34 ;  /* 0x0000002299227221 */ /* 0x002fce0000010000 */
[----:B------:R-:W1:Y:S01]  /*69a0*/  MUFU.EX2 R150, R150 ;  /* 0x0000009600967308 */ /* 0x000e620000000800 */
[----:B---3--:R3:W-:Y:S07]  /*69b0*/  STL [R1+0x38c], R36 ;  /* 0x00038c2401007387 */ /* 0x0087ee0000100800 */
[----:B------:R-:W1:Y:S01]  /*69c0*/  MUFU.EX2 R140, R140 ;  /* 0x0000008c008c7308 */ /* 0x000e620000000800 */
[----:B---3--:R-:W-:-:S07]  /*69d0*/  FADD.FTZ R36, R135, R34 ;  /* 0x0000002287247221 */ /* 0x008fce0000010000 */
[----:B------:R-:W3:Y:S01]  /*69e0*/  MUFU.EX2 R149, R149 ;  /* 0x0000009500957308 */ /* 0x000ee20000000800 */
[----:B--2---:R-:W-:-:S07]  /*69f0*/  FADD.FTZ R34, R143, R142 ;  /* 0x0000008e8f227221 */ /* 0x004fce0000010000 */
[----:B------:R-:W2:Y:S01]  /*6a00*/  MUFU.EX2 R139, R139 ;  /* 0x0000008b008b7308 */ /* 0x000ea20000000800 */
[----:B------:R0:W-:Y:S07]  /*6a10*/  STL [R1+0x354], R37 ;  /* 0x0003542501007387 */ /* 0x0001ee0000100800 */
[----:B------:R-:W2:Y:S01]  /*6a20*/  MUFU.EX2 R148, R148 ;  /* 0x0000009400947308 */ /* 0x000ea20000000800 */
[----:B------:R1:W-:Y:S01]  /*6a30*/  STL [R1+0x3c4], R35 ;  /* 0x0003c42301007387 */ /* 0x0003e20000100800 */
[----:B0-----:R-:W-:-:S06]  /*6a40*/  FADD.FTZ R37, R151, R36 ;  /* 0x0000002497257221 */ /* 0x001fcc0000010000 */
[----:B------:R-:W0:Y:S01]  /*6a50*/  MUFU.EX2 R138, R138 ;  /* 0x0000008a008a7308 */ /* 0x000e220000000800 */
[----:B------:R3:W-:Y:S01]  /*6a60*/  STL [R1+0x3e0], R31 ;  /* 0x0003e01f01007387 */ /* 0x0007e20000100800 */
[----:B-1----:R-:W-:-:S03]  /*6a70*/  FADD.FTZ R35, R141, R34 ;  /* 0x000000228d237221 */ /* 0x002fc60000010000 */
[----:B------:R1:W-:Y:S03]  /*6a80*/  STL [R1+0x418], R27 ;  /* 0x0004181b01007387 */ /* 0x0003e60000100800 */
[----:B------:R-:W0:Y:S01]  /*6a90*/  MUFU.EX2 R147, R147 ;  /* 0x0000009300937308 */ /* 0x000e220000000800 */
[----:B------:R-:W-:Y:S01]  /*6aa0*/  FADD.FTZ R36, R150, R37 ;  /* 0x0000002596247221 */ /* 0x000fe20000010000 */
[----:B---3--:R-:W-:-:S06]  /*6ab0*/  IMAD.MOV.U32 R31, RZ, RZ, R25 ;  /* 0x000000ffff1f7224 */ /* 0x008fcc00078e0019 */
[----:B------:R-:W3:Y:S01]  /*6ac0*/  MUFU.EX2 R137, R137 ;  /* 0x0000008900897308 */ /* 0x000ee20000000800 */
[----:B-1----:R-:W-:Y:S01]  /*6ad0*/  IMAD.MOV.U32 R27, RZ, RZ, R25 ;  /* 0x000000ffff1b7224 */ /* 0x002fe200078e0019 */
[----:B------:R1:W-:Y:S01]  /*6ae0*/  STL [R1+0x3a8], R28 ;  /* 0x0003a81c01007387 */ /* 0x0003e20000100800 */
[----:B------:R-:W-:Y:S01]  /*6af0*/  FADD.FTZ R34, R140, R35 ;  /* 0x000000238c227221 */ /* 0x000fe20000010000 */
[----:B------:R-:W-:-:S04]  /*6b00*/  R2UR UR15, R31 ;  /* 0x000000001f0f72ca */ /* 0x000fc800000e0000 */
[----:B------:R-:W3:Y:S01]  /*6b10*/  MUFU.EX2 R146, R146 ;  /* 0x0000009200927308 */ /* 0x000ee20000000800 */
[----:B------:R2:W-:Y:S01]  /*6b20*/  STL [R1+0x2a0], R26 ;  /* 0x0002a01a01007387 */ /* 0x0005e20000100800 */
[----:B------:R-:W-:Y:S01]  /*6b30*/  R2UR UR11, R27 ;  /* 0x000000001b0b72ca */ /* 0x000fe200000e0000 */
[----:B-1----:R-:W-:-:S05]  /*6b40*/  VIADD R28, R44, 0x180 ;  /* 0x000001802c1c7836 */ /* 0x002fca0000000000 */
[----:B------:R-:W1:Y:S01]  /*6b50*/  MUFU.EX2 R132, R132 ;  /* 0x0000008400847308 */ /* 0x000e620000000800 */
[----:B------:R-:W-:Y:S01]  /*6b60*/  FADD.FTZ R31, R149, R36 ;  /* 0x00000024951f7221 */ /* 0x000fe20000010000 */
[----:B--2---:R-:W-:Y:S02]  /*6b70*/  VIADD R26, R44, 0x80 ;  /* 0x000000802c1a7836 */ /* 0x004fe40000000000 */
[----:B------:R-:W-:-:S04]  /*6b80*/  FADD.FTZ R27, R139, R34 ;  /* 0x000000228b1b7221 */ /* 0x000fc80000010000 */
[----:B------:R-:W2:Y:S01]  /*6b90*/  MUFU.EX2 R145, R145 ;  /* 0x0000009100917308 */ /* 0x000ea20000000800 */
[----:B------:R-:W-:Y:S01]  /*6ba0*/  R2UR UR18, R28 ;  /* 0x000000001c1272ca */ /* 0x000fe200000e0000 */
[----:B------:R-:W-:Y:S01]  /*6bb0*/  FADD.FTZ R28, R148, R31 ;  /* 0x0000001f941c7221 */ /* 0x000fe20000010000 */
[----:B------:R-:W-:-:S05]  /*6bc0*/  R2UR UR10, R26 ;  /* 0x000000001a0a72ca */ /* 0x000fca00000e0000 */
[----:B------:R-:W2:Y:S01]  /*6bd0*/  MUFU.EX2 R136, R136 ;  /* 0x0000008800887308 */ /* 0x000ea20000000800 */
[----:B0-----:R-:W-:Y:S01]  /*6be0*/  FADD.FTZ R26, R138, R27 ;  /* 0x0000001b8a1a7221 */ /* 0x001fe20000010000 */
[----:B------:R0:W-:Y:S01]  /*6bf0*/  STL [R1+0x434], R33 ;  /* 0x0004342101007387 */ /* 0x0001e20000100800 */
[----:B------:R-:W-:Y:S01]  /*6c00*/  R2UR UR23, R25 ;  /* 0x00000000191772ca */ /* 0x000fe200000e0000 */
[----:B------:R-:W-:-:S04]  /*6c10*/  FADD.FTZ R27, R147, R28 ;  /* 0x0000001c931b7221 */ /* 0x000fc80000010000 */
[----:B------:R-:W2:Y:S01]  /*6c20*/  MUFU.EX2 R133, R133 ;  /* 0x0000008500857308 */ /* 0x000ea20000000800 */
[----:B0-----:R-:W-:Y:S01]  /*6c30*/  IMAD.MOV.U32 R33, RZ, RZ, R25 ;  /* 0x000000ffff217224 */ /* 0x001fe200078e0019 */
[----:B----4-:R0:W-:Y:S06]  /*6c40*/  STL [R1+0x300], R24 ;  /* 0x0003001801007387 */ /* 0x0101ec0000100800 */
[----:B------:R-:W4:Y:S01]  /*6c50*/  MUFU.EX2 R134, R134 ;  /* 0x0000008600867308 */ /* 0x000f220000000800 */
[----:B------:R3:W-:Y:S04]  /*6c60*/  STL [R1+0x370], R29 ;  /* 0x0003701d01007387 */ /* 0x0007e80000100800 */
[----:B------:R1:W-:Y:S01]  /*6c70*/  STL [R1+0x42c], R45 ;  /* 0x00042c2d01007387 */ /* 0x0003e20000100800 */
[----:B0-----:R-:W-:-:S02]  /*6c80*/  VIADD R24, R44, 0x200 ;  /* 0x000002002c187836 */ /* 0x001fc40000000000 */
[----:B---3--:R-:W-:-:S03]  /*6c90*/  IMAD.MOV.U32 R29, RZ, RZ, R25 ;  /* 0x000000ffff1d7224 */ /* 0x008fc600078e0019 */
[----:B------:R-:W-:Y:S01]  /*6ca0*/  R2UR UR22, R24 ;  /* 0x00000000181672ca */ /* 0x000fe200000e0000 */
[----:B-1----:R-:W-:Y:S02]  /*6cb0*/  IMAD.MOV.U32 R45, RZ, RZ, R25 ;  /* 0x000000ffff2d7224 */ /* 0x002fe400078e0019 */
[----:B------:R-:W-:Y:S01]  /*6cc0*/  FADD.FTZ R25, R137, R26 ;  /* 0x0000001a89197221 */ /* 0x000fe20000010000 */
[----:B------:R-:W-:Y:S01]  /*6cd0*/  FADD.FTZ R24, R146, R27 ;  /* 0x0000001b92187221 */ /* 0x000fe20000010000 */
[----:B------:R-:W0:Y:S02]  /*6ce0*/  MUFU.EX2 R144, R144 ;  /* 0x0000009000907308 */ /* 0x000e240000000800 */
[----:B------:R-:W-:Y:S01]  /*6cf0*/  FADD.FTZ R25, R132, R25 ;  /* 0x0000001984197221 */ /* 0x000fe20000010000 */
[----:B--2---:R-:W-:-:S05]  /*6d00*/  FADD.FTZ R27, R145, R24 ;  /* 0x00000018911b7221 */ /* 0x004fca0000010000 */
[----:B------:R-:W1:Y:S01]  /*6d10*/  MUFU.EX2 R131, R131 ;  /* 0x0000008300837308 */ /* 0x000e620000000800 */
[----:B------:R-:W-:Y:S01]  /*6d20*/  FADD.FTZ R24, R136, R25 ;  /* 0x0000001988187221 */ /* 0x000fe20000010000 */
[----:B------:R2:W-:Y:S03]  /*6d30*/  STL [R1+0x2cc], R32 ;  /* 0x0002cc2001007387 */ /* 0x0005e60000100800 */
[----:B------:R-:W-:Y:S01]  /*6d40*/  FADD.FTZ R25, R133, R24 ;  /* 0x0000001885197221 */ /* 0x000fe20000010000 */
[----:B------:R3:W-:Y:S01]  /*6d50*/  STL [R1+0x338], R30 ;  /* 0x0003381e01007387 */ /* 0x0007e20000100800 */
[----:B------:R-:W-:Y:S02]  /*6d60*/  R2UR UR6, R44 ;  /* 0x000000002c0672ca */ /* 0x000fe400000e0000 */
[----:B------:R-:W-:Y:S01]  /*6d70*/  R2UR UR7, R45 ;  /* 0x000000002d0772ca */ /* 0x000fe200000e0000 */
[----:B----4-:R-:W-:Y:S01]  /*6d80*/  FADD.FTZ R24, R134, R25 ;  /* 0x0000001986187221 */ /* 0x010fe20000010000 */
[----:B------:R-:W-:Y:S01]  /*6d90*/  F2FP.BF16.F32.PACK_AB R154, R135, R153 ;  /* 0x00000099879a723e */ /* 0x000fe200000010ff */
[----:B--2---:R-:W-:Y:S01]  /*6da0*/  VIADD R32, R44, 0x280 ;  /* 0x000002802c207836 */ /* 0x004fe20000000000 */
[----:B------:R-:W-:Y:S01]  /*6db0*/  F2FP.BF16.F32.PACK_AB R152, R130, R152 ;  /* 0x000000988298723e */ /* 0x000fe200000010ff */
[----:B---3--:R-:W-:Y:S01]  /*6dc0*/  VIADD R30, R44, 0x100 ;  /* 0x000001002c1e7836 */ /* 0x008fe20000000000 */
[----:B------:R-:W-:-:S02]  /*6dd0*/  F2FP.BF16.F32.PACK_AB R153, R142, R143 ;  /* 0x0000008f8e99723e */ /* 0x000fc400000010ff */
[----:B------:R-:W-:Y:S01]  /*6de0*/  F2FP.BF16.F32.PACK_AB R155, R140, R141 ;  /* 0x0000008d8c9b723e */ /* 0x000fe200000010ff */
[----:B------:R-:W-:Y:S01]  /*6df0*/  STL [R1+0x2a4], R129 ;  /* 0x0002a48101007387 */ /* 0x000fe20000100800 */
[----:B------:R-:W-:Y:S01]  /*6e00*/  R2UR UR14, R30 ;  /* 0x000000001e0e72ca */ /* 0x000fe200000e0000 */
[----:B0-----:R-:W-:Y:S01]  /*6e10*/  FADD.FTZ R222, R144, R27 ;  /* 0x0000001b90de7221 */ /* 0x001fe20000010000 */
[----:B------:R-:W-:Y:S01]  /*6e20*/  R2UR UR19, R29 ;  /* 0x000000001d1372ca */ /* 0x000fe200000e0000 */
[----:B------:R-:W-:Y:S01]  /*6e30*/  STL [R1+0x2a8], R128 ;  /* 0x0002a88001007387 */ /* 0x000fe20000100800 */
[----:B------:R-:W-:Y:S01]  /*6e40*/  R2UR UR26, R32 ;  /* 0x00000000201a72ca */ /* 0x000fe200000e0000 */
[----:B-1----:R-:W-:Y:S01]  /*6e50*/  FADD.FTZ R223, R131, R24 ;  /* 0x0000001883df7221 */ /* 0x002fe20000010000 */
[----:B------:R-:W-:Y:S01]  /*6e60*/  R2UR UR27, R33 ;  /* 0x00000000211b72ca */ /* 0x000fe200000e0000 */
[----:B------:R-:W-:Y:S01]  /*6e70*/  STL [R1+0x2ac], R127 ;  /* 0x0002ac7f01007387 */ /* 0x000fe20000100800 */
[----:B------:R-:W-:-:S02]  /*6e80*/  F2FP.BF16.F32.PACK_AB R156, R150, R151 ;  /* 0x00000097969c723e */ /* 0x000fc400000010ff */
        /* <DEDUP_REMOVED lines=95> */
[----:B------:R-:W-:Y:S03]  /*7480*/  HGMMA.64x256x16.F32.BF16 R24, R152, gdesc[UR4].tnspB, RZ, !UPT, gsb0 ;  /* 0x43e0000498187df0 */ /* 0x000fe6000c0018ff */
        /* <DEDUP_REMOVED lines=36> */
[----:B------:R-:W-:Y:S08]  /*76d0*/  MUFU.EX2 R153, R175 ;  /* 0x000000af00997308 */ /* 0x000ff00000000800 */
[----:B------:R-:W-:Y:S08]  /*76e0*/  MUFU.EX2 R172, R172 ;  /* 0x000000ac00ac7308 */ /* 0x000ff00000000800 */
[----:B------:R-:W-:Y:S08]  /*76f0*/  MUFU.EX2 R220, R220 ;  /* 0x000000dc00dc7308 */ /* 0x000ff00000000800 */
[----:B------:R-:W-:Y:S08]  /*7700*/  MUFU.EX2 R173, R173 ;  /* 0x000000ad00ad7308 */ /* 0x000ff00000000800 */
[----:B------:R-:W0:Y:S08]  /*7710*/  MUFU.EX2 R174, R174 ;  /* 0x000000ae00ae7308 */ /* 0x000e300000000800 */
[----:B------:R-:W-:Y:S08]  /*7720*/  MUFU.EX2 R221, R221 ;  /* 0x000000dd00dd7308 */ /* 0x000ff00000000800 */
[----:B------:R-:W1:Y:S01]  /*7730*/  MUFU.EX2 R170, R170 ;  /* 0x000000aa00aa7308 */ /* 0x000e620000000800 */
[----:B0-----:R-:W-:-:S02]  /*7740*/  F2FP.BF16.F32.PACK_AB R154, R174, R173 ;  /* 0x000000adae9a723e */ /* 0x001fc400000010ff */
[----:B-1----:R-:W-:Y:S01]  /*7750*/  F2FP.BF16.F32.PACK_AB R155, R170, R221 ;  /* 0x000000ddaa9b723e */ /* 0x002fe200000010ff */
        /* <DEDUP_REMOVED lines=36> */
[----:B------:R-:W-:Y:S01]  /*79a0*/  FADD.FTZ R157, R153, R223 ;  /* 0x000000df999d7221 */ /* 0x000fe20000010000 */
[----:B------:R-:W-:Y:S02]  /*79b0*/  F2FP.BF16.F32.PACK_AB R152, R172, R152 ;  /* 0x00000098ac98723e */ /* 0x000fe400000010ff */
[----:B------:R-:W-:Y:S01]  /*79c0*/  F2FP.BF16.F32.PACK_AB R153, R220, R153 ;  /* 0x00000099dc99723e */ /* 0x000fe200000010ff */
[----:B------:R-:W-:Y:S01]  /*79d0*/  MUFU.EX2 R165, R165 ;  /* 0x000000a500a57308 */ /* 0x000fe20000000800 */
[----:B------:R-:W-:Y:S01]  /*79e0*/  FADD.FTZ R156, R172, R156 ;  /* 0x0000009cac9c7221 */ /* 0x000fe20000010000 */
[----:B------:R-:W-:-:S06]  /*79f0*/  FADD.FTZ R157, R220, R157 ;  /* 0x0000009ddc9d7221 */ /* 0x000fcc0000010000 */
[----:B------:R-:W-:Y:S08]  /*7a00*/  MUFU.EX2 R21, R21 ;  /* 0x0000001500157308 */ /* 0x000ff00000000800 */
[----:B------:R-:W-:Y:S08]  /*7a10*/  MUFU.EX2 R168, R168 ;  /* 0x000000a800a87308 */ /* 0x000ff00000000800 */
[----:B------:R-:W0:Y:S08]  /*7a20*/  MUFU.EX2 R164, R164 ;  /* 0x000000a400a47308 */ /* 0x000e300000000800 */
[----:B------:R-:W-:Y:S08]  /*7a30*/  MUFU.EX2 R169, R169 ;  /* 0x000000a900a97308 */ /* 0x000ff00000000800 */
[----:B------:R-:W1:Y:S01]  /*7a40*/  MUFU.EX2 R20, R20 ;  /* 0x0000001400147308 */ /* 0x000e620000000800 */
        /* <DEDUP_REMOVED lines=47> */
[----:B------:R-:W-:-:S07]  /*7d40*/  WARPGROUP.DEPBAR.LE gsb0, 0x0 ;  /* 0x00008000000079c5 */ /* 0x000fce0000010000 */
[----:B------:R-:W2:Y:S08]  /*7d50*/  MUFU.EX2 R152, R166 ;  /* 0x000000a600987308 */ /* 0x000eb00000000800 */
[----:B------:R-:W3:Y:S01]  /*7d60*/  MUFU.EX2 R153, R167 ;  /* 0x000000a700997308 */ /* 0x000ee20000000800 */
[----:B0-----:R-:W-:Y:S02]  /*7d70*/  F2FP.BF16.F32.PACK_AB R154, R164, R21 ;  /* 0x00000015a49a723e */ /* 0x001fe400000010ff */
[----:B-1----:R-:W-:Y:S01]  /*7d80*/  F2FP.BF16.F32.PACK_AB R155, R20, R169 ;  /* 0x000000a9149b723e */ /* 0x002fe200000010ff */
[----:B------:R-:W-:Y:S01]  /*7d90*/  STL.128 [R1+0x240], R24 ;  /* 0x0002401801007387 */ /* 0x000fe20000100c00 */
[----:B--2---:R-:W-:Y:S01]  /*7da0*/  FADD.FTZ R156, R152, R156 ;  /* 0x0000009c989c7221 */ /* 0x004fe20000010000 */
[----:B------:R-:W-:-:S02]  /*7db0*/  F2FP.BF16.F32.PACK_AB R152, R165, R152 ;  /* 0x00000098a598723e */ /* 0x000fc400000010ff */
[----:B------:R-:W-:Y:S01]  /*7dc0*/  STL.128 [R1+0x250], R28 ;  /* 0x0002501c01007387 */ /* 0x000fe20000100c00 */
[----:B---3--:R-:W-:Y:S01]  /*7dd0*/  FADD.FTZ R157, R153, R157 ;  /* 0x0000009d999d7221 */ /* 0x008fe20000010000 */
[----:B------:R-:W-:Y:S02]  /*7de0*/  F2FP.BF16.F32.PACK_AB R153, R168, R153 ;  /* 0x00000099a899723e */ /* 0x000fe400000010ff */
        /* <DEDUP_REMOVED lines=39> */
[----:B------:R-:W-:-:S04]  /*8060*/  FADD.FTZ R20, R8, R156 ;  /* 0x0000009c08147221 */ /* 0x000fc80000010000 */
[C---:B------:R-:W-:Y:S01]  /*8070*/  FADD.FTZ R20, R9.reuse, R20 ;  /* 0x0000001409147221 */ /* 0x040fe20000010000 */
[----:B------:R-:W-:Y:S02]  /*8080*/  WARPGROUP.DEPBAR.LE gsb0, 0x0 ;  /* 0x00008000000079c5 */ /* 0x000fe40000010000 */
[----:B------:R-:W-:Y:S02]  /*8090*/  F2FP.BF16.F32.PACK_AB R152, R9, R8 ;  /* 0x000000080998723e */ /* 0x000fe400000010ff */
[----:B------:R-:W-:Y:S02]  /*80a0*/  F2FP.BF16.F32.PACK_AB R153, R13, R12 ;  /* 0x0000000c0d99723e */ /* 0x000fe400000010ff */
        /* <DEDUP_REMOVED lines=34> */
[----:B------:R-:W-:-:S03]  /*82d0*/  FADD.FTZ R8, R13, R21 ;  /* 0x000000150d087221 */ /* 0x000fc60000010000 */
[----:B------:R1:W5:Y:S01]  /*82e0*/  LDL R9, [R1+0x1f0] ;  /* 0x0001f00001097983 */ /* 0x0003620000100800 */
        /* <DEDUP_REMOVED lines=38> */
[----:B0-----:R-:W4:Y:S04]  /*8550*/  LDL R24, [R1+0x24c] ;  /* 0x00024c0001187983 */ /* 0x001f280000100800 */
        /* <DEDUP_REMOVED lines=125> */
[----:B------:R-:W-:Y:S01]  /*8d30*/  FADD.FTZ R20, R10, R20 ;  /* 0x000000140a147221 */ /* 0x000fe20000010000 */
[----:B------:R-:W-:-:S02]  /*8d40*/  FADD.FTZ R8, R14, R8 ;  /* 0x000000080e087221 */ /* 0x000fc40000010000 */
[----:B------:R0:W-:Y:S01]  /*8d50*/  STL [R1+0x68], RZ ;  /* 0x000068ff01007387 */ /* 0x0001e20000100800 */
[----:B------:R-:W-:Y:S01]  /*8d60*/  FADD.FTZ R14, R11, R20 ;  /* 0x000000140b0e7221 */ /* 0x000fe20000010000 */
[----:B------:R-:W-:Y:S02]  /*8d70*/  FADD.FTZ R15, R15, R8 ;  /* 0x000000080f0f7221 */ /* 0x000fe40000010000 */
        /* <DEDUP_REMOVED lines=141> */
.L_x_12550:
[----:B------:R-:W-:Y:S05]  /*9650*/  BSYNC B0 ;  /* 0x0000000000007941 */ /* 0x000fea0003800000 */
.L_x_12549:
        /* <DEDUP_REMOVED lines=31> */
.L_x_12553:
[----:B------:R-:W-:-:S13]  /*9850*/  ISETP.NE.AND P0, PT, R3, 0x1, PT ;  /* 0x000000010300780c */ /* 0x000fda0003f05270 */
[----:B------:R-:W-:-:S05]  /*9860*/  @P0 IMAD.HI.U32 R4, R6, R4, RZ ;  /* 0x0000000406040227 */ /* 0x000fca00078e00ff */
[----:B------:R-:W-:-:S07]  /*9870*/  @P0 SHF.R.U32.HI R6, RZ, R5, R4 ;  /* 0x00000005ff060219 */ /* 0x000fce0000011604 */
.L_x_12554:
[----:B------:R-:W-:Y:S05]  /*9880*/  BSYNC B0 ;  /* 0x0000000000007941 */ /* 0x000fea0003800000 */
.L_x_12552:
[----:B------:R-:W-:-:S05]  /*9890*/  IMAD R3, R6, R3, R3 ;  /* 0x0000000306037224 */ /* 0x000fca00078e0203 */
[----:B------:R-:W-:-:S07]  /*98a0*/  VIMNMX R2, R2, R3, PT ;  /* 0x0000000302027248 */ /* 0x000fce0003fe0100 */
.L_x_12551:
        /* <DEDUP_REMOVED lines=8> */
.L_x_12558:
[C---:B------:R-:W-:Y:S01]  /*9930*/  IADD3 R2, P0, R16.reuse, 0x50, RZ ;  /* 0x0000005010027810 */ /* 0x040fe20007f1e0ff */
[C---:B------:R-:W-:Y:S01]  /*9940*/  VIADD R0, R16.reuse, 0x150 ;  /* 0x0000015010007836 */ /* 0x040fe20000000000 */
[----:B------:R-:W-:Y:S02]  /*9950*/  IADD3 R26, P1, R16, 0x11c, RZ ;  /* 0x0000011c101a7810 */ /* 0x000fe40007f3e0ff */
[----:B------:R-:W-:Y:S01]  /*9960*/  MOV R220, 0x99a0 ;  /* 0x000099a000dc7802 */ /* 0x000fe20000000f00 */
[--C-:B------:R-:W-:Y:S02]  /*9970*/  IMAD.X R3, RZ, RZ, R17.reuse, P0 ;  /* 0x000000ffff037224 */ /* 0x100fe400000e0611 */
[----:B------:R-:W-:-:S08]  /*9980*/  IMAD.X R27, RZ, RZ, R17, P1 ;  /* 0x000000ffff1b7224 */ /* 0x000fd000008e0611 */
[----:B------:R-:W-:Y:S05]  /*9990*/  CALL.REL.NOINC `($_ZN7cutlass13device_kernelIN5flash11enable_sm90INS1_16FlashAttnFwdSm90INS1_25CollectiveMainloopFwdSm90ILi2EN4cute5tupleIJNS5_1CILi1EEES8_S8_EEENS6_IJNS7_ILi128EEENS7_ILi96EEENS7_ILi64EEEEEELi256ENS_10bfloat16_tEfNS_4arch4Sm90ELb0ELb1ELb0ELb1ELb1ELb0ELb1ELb1ELb0ELb1ELb1ELb0EEENS1_21CollectiveEpilogueFwdINS6_IJSA_NS7_ILi256EEESB_EEES9_SE_SG_Li256ELb1ELb1ELb1ELb0EEENS1_36VarlenDynamicPersistentTileSchedulerILi128ELi96ELi256ELi128ELb1ELb1ELb1ELb1ELb0ELb1EEEEEEEEEvNT_6ParamsE$_ZZN5flash25CollectiveMainloopFwdSm90ILi2EN4cute5tupleIJNS1_1CILi1EEES4_S4_EEENS2_IJNS3_ILi128EEENS3_ILi96EEENS3_ILi64EEEEEELi256EN7cutlass10bfloat16_tEfNSA_4arch4Sm90ELb0ELb1ELb0ELb1ELb1ELb0ELb1ELb1ELb0ELb1ELb1ELb0EE3mmaINS_16FlashAttnFwdSm90ISE_NS_21CollectiveEpilogueFwdINS2_IJS6_NS3_ILi256EEES7_EEES5_SB_SD_Li256ELb1ELb1ELb1ELb0EEENS_36VarlenDynamicPersistentTileSchedulerILi128ELi96ELi256ELi128ELb1ELb1ELb1ELb1ELb0ELb1EEEE13SharedStorageENS1_6TensorINS1_11ArrayEngineIfLm128EEENS1_6LayoutINS2_IJNS2_IJNS3_ILi2EEEST_NS3_ILi32EEEEEES4_S4_EEENS2_IJNS2_IJS4_ST_NS3_ILi4EEEEEENS3_ILi0EEESZ_EEEEEEENS_7SoftmaxILi2ELi0EEEEEbRKNSE_6ParamsENSA_13PipelineAsyncILi2EEES19_RNSA_13PipelineStateILj2EEERT0_RT1_iRiRKNS_16SeqlenInfoQKNewKILb1ELb0EEENS2_IJiiiiEEERT_ENKUliT_T0_T1_E_clIZSF_ISO_S12_S14_EbS17_S19_S19_S1C_S1E_S1G_iS1H_S1L_S1M_S1O_EUlRS1P_iE1_NS3_ILb0EEENS3_ILb1EEEEEDaiS1P_S1Q_S1R_) ;  /* 0x0000025c00507944 */ /* 0x000fea0003c00000 */
[C---:B------:R-:W-:Y:S01]  /*99a0*/  ISETP.GT.AND P0, PT, R10.reuse, R11, PT ;  /* 0x0000000b0a00720c */ /* 0x040fe20003f04270 */
[----:B------:R-:W-:-:S12]  /*99b0*/  VIADD R10, R10, 0xffffffff ;  /* 0xffffffff0a0a7836 */ /* 0x000fd80000000000 */
[----:B------:R-:W-:Y:S05]  /*99c0*/  @P0 BRA `(.L_x_12558) ;  /* 0xfffffffc00d80947 */ /* 0x000fea000383ffff */
[----:B------:R-:W-:Y:S05]  /*99d0*/  BSYNC B0 ;  /* 0x0000000000007941 */ /* 0x000fea0003800000 */
.L_x_12557:
[----:B------:R-:W2:Y:S02]  /*99e0*/  LDL R0, [R1+0x50] ;  /* 0x0000500001007983 */ /* 0x000ea40000100800 */
[----:B--2---:R-:W-:-:S07]  /*99f0*/  IMAD.SHL.U32 R0, R0, 0x80, RZ ;  /* 0x0000008000007824 */ /* 0x004fce00078e00ff */
.L_x_12556:
[----:B------:R-:W-:Y:S05]  /*9a00*/  BSYNC B1 ;  /* 0x0000000000017941 */ /* 0x000fea0003800000 */
.L_x_12555:
        /* <DEDUP_REMOVED lines=26> */
.L_x_12561:
[----:B------:R-:W-:Y:S02]  /*9bb0*/  ULDC UR4, c[0x0][0xadc] ;  /* 0x0002b70000047ab9 */ /* 0x000fe40000000800 */
[----:B------:R-:W-:-:S05]  /*9bc0*/  IMAD.U32 R5, RZ, RZ, UR4 ;  /* 0x00000004ff057e24 */ /* 0x000fca000f8e00ff */
[----:B------:R-:W-:-:S13]  /*9bd0*/  ISETP.NE.AND P0, PT, R5, 0x1, PT ;  /* 0x000000010500780c */ /* 0x000fda0003f05270 */
[----:B------:R-:W0:Y:S02]  /*9be0*/  @P0 LDC.64 R6, c[0x0][0xae0] ;  /* 0x0002b800ff060b82 */ /* 0x000e240000000a00 */
[----:B0-----:R-:W-:-:S05]  /*9bf0*/  @P0 IMAD.HI.U32 R4, R0, R6, RZ ;  /* 0x0000000600040227 */ /* 0x001fca00078e00ff */
[----:B------:R-:W-:-:S07]  /*9c00*/  @P0 SHF.R.U32.HI R0, RZ, R7, R4 ;  /* 0x00000007ff000219 */ /* 0x000fce0000011604 */
.L_x_12562:
[----:B------:R-:W-:Y:S05]  /*9c10*/  BSYNC B0 ;  /* 0x0000000000007941 */ /* 0x000fea0003800000 */
.L_x_12560:
[----:B------:R-:W-:-:S05]  /*9c20*/  IMAD R3, R0, R5, RZ ;  /* 0x0000000500037224 */ /* 0x000fca00078e02ff */
[----:B------:R-:W-:-:S07]  /*9c30*/  VIMNMX R2, R2, R3, !PT ;  /* 0x0000000302027248 */ /* 0x000fce0007fe0100 */
.L_x_12559:
[----:B------:R-:W-:-:S04]  /*9c40*/  VIADD R2, R2, 0x5f ;  /* 0x0000005f02027836 */ /* 0x000fc80000000000 */
[----:B------:R-:W-:-:S05]  /*9c50*/  IMAD.HI R2, R2, 0x2aaaaaab, RZ ;  /* 0x2aaaaaab02027827 */ /* 0x000fca00078e02ff */
[----:B------:R-:W-:-:S04]  /*9c60*/  SHF.R.U32.HI R3, RZ, 0x1f, R2 ;  /* 0x0000001fff037819 */ /* 0x000fc80000011602 */
[----:B------:R-:W-:-:S04]  /*9c70*/  LEA.HI.SX32 R2, R2, R3, 0x1c ;  /* 0x0000000302027211 */ /* 0x000fc800078fe2ff */
[----:B------:R-:W-:-:S04]  /*9c80*/  VIMNMX R2, R2, UR40, !PT ;  /* 0x0000002802027c48 */ /* 0x000fc8000ffe0100 */
[----:B------:R-:W-:-:S13]  /*9c90*/  ISETP.GE.AND P0, PT, R10, R2, PT ;  /* 0x000000020a00720c */ /* 0x000fda0003f06270 */
[----:B------:R-:W-:Y:S05]  /*9ca0*/  @!P0 BRA `(.L_x_12563) ;  /* 0x0000009800188947 */ /* 0x000fea0003800000 */
.L_x_12582:
        /* <DEDUP_REMOVED lines=20> */
.L_x_12565:
[----:B------:R-:W-:Y:S05]  /*9df0*/  BSYNC B0 ;  /* 0x0000000000007941 */ /* 0x000fea0003800000 */
.L_x_12564:
[----:B------:R-:W2:Y:S01]  /*9e00*/  LDL.64 R8, [R1+0x18] ;  /* 0x0000180001087983 */ /* 0x000ea20000100a00 */
[----:B-----5:R-:W-:Y:S02]  /*9e10*/  SHF.L.U32 R5, R6, 0x1f, RZ ;  /* 0x0000001f06057819 */ /* 0x020fe400000006ff */
[----:B--2---:R-:W-:-:S05]  /*9e20*/  MOV R3, R8 ;  /* 0x0000000800037202 */ /* 0x004fca0000000f00 */
[----:B------:R-:W-:-:S04]  /*9e30*/  IMAD R4, R4, 0x8, R3 ;  /* 0x0000000804047824 */ /* 0x000fc800078e0203 */
[----:B------:R1:W2:Y:S01]  /*9e40*/  SYNCS.PHASECHK.TRANS64.TRYWAIT P0, [R4+URZ], R5 ;  /* 0x00000005040075a7 */ /* 0x0002a2000800017f */
[----:B0-----:R1:W5:Y:S01]  /*9e50*/  LDL.64 R6, [R1+0x1f0] ;  /* 0x0001f00001067983 */ /* 0x0013620000100a00 */
[----:B------:R-:W-:Y:S04]  /*9e60*/  BSSY B0, `(.L_x_12566) ;  /* 0x0000003000007945 */ /* 0x000fe80003800000 */
[----:B------:R-:W-:Y:S05]  /*9e70*/  @!P1 BRA `(.L_x_12567) ;  /* 0x0000000000049947 */ /* 0x000fea0003800000 */
[----:B------:R-:W-:Y:S01]  /*9e80*/  BPT.TRAP 0x1 ;  /* 0x000000040000795c */ /* 0x000fe20000300000 */
.L_x_12567:
[----:B------:R-:W-:Y:S05]  /*9e90*/  BSYNC B0 ;  /* 0x0000000000007941 */ /* 0x000fea0003800000 */
.L_x_12566:
[----:B------:R-:W-:Y:S04]  /*9ea0*/  BSSY B0, `(.L_x_12568) ;  /* 0x0000006000007945 */ /* 0x000fe80003800000 */
[----:B--2---:R-:W-:Y:S05]  /*9eb0*/  @P0 BRA `(.L_x_12569) ;  /* 0x0000000000100947 */ /* 0x004fea0003800000 */
[----:B-----5:R-:W-:Y:S01]  /*9ec0*/  IMAD R6, R6, 0x8, R3 ;  /* 0x0000000806067824 */ /* 0x020fe200078e0203 */
[----:B------:R-:W-:-:S04]  /*9ed0*/  SHF.L.U32 R7, R7, 0x1f, RZ ;  /* 0x0000001f07077819 */ /* 0x000fc800000006ff */
[----:B------:R-:W0:Y:S02]  /*9ee0*/  SYNCS.PHASECHK.TRANS64.TRYWAIT P0, [R6+URZ], R7 ;  /* 0x00000007060075a7 */ /* 0x000e24000800017f */
[----:B0-----:R-:W-:Y:S05]  /*9ef0*/  @!P0 BRA `(.L_x_12570) ;  /* 0x0000021000dc8947 */ /* 0x001fea0003800000 */
.L_x_12569:
[----:B------:R-:W-:Y:S05]  /*9f00*/  BSYNC B0 ;  /* 0x0000000000007941 */ /* 0x000fea0003800000 */
.L_x_12568:
[----:B------:R-:W2:Y:S04]  /*9f10*/  LDL R3, [R1+0x1f0] ;  /* 0x0001f00001037983 */ /* 0x000ea80000100800 */
[----:B-1----:R-:W2:Y:S01]  /*9f20*/  LDL.64 R4, [R1+0x80] ;  /* 0x0000800001047983 */ /* 0x002ea20000100a00 */
[----:B------:R-:W-:Y:S05]  /*9f30*/  WARPSYNC.ALL ;  /* 0x0000000000007948 */ /* 0x000fea0003800000 */
[----:B0----5:R-:W3:Y:S04]  /*9f40*/  LDL.64 R6, [R1+0x78] ;  /* 0x0000780001067983 */ /* 0x021ee80000100a00 */
[----:B------:R-:W4:Y:S04]  /*9f50*/  LDL.64 R8, [R1+0x78] ;  /* 0x0000780001087983 */ /* 0x000f280000100a00 */
[----:B------:R-:W4:Y:S01]  /*9f60*/  LDL.64 R12, [R1+0x78] ;  /* 0x00007800010c7983 */ /* 0x000f220000100a00 */
[----:B--2---:R-:W-:Y:S01]  /*9f70*/  IMAD R4, R3, 0x300, R4 ;  /* 0x0000030003047824 */ /* 0x004fe200078e0204 */
[----:B------:R-:W-:-:S02]  /*9f80*/  R2UR UR7, R5 ;  /* 0x00000000050772ca */ /* 0x000fc400000e0000 */
[----:B------:R-:W2:Y:S01]  /*9f90*/  LDL.64 R14, [R1+0x78] ;  /* 0x00007800010e7983 */ /* 0x000ea20000100a00 */
        /* <DEDUP_REMOVED lines=10> */
[----:B---3--:R-:W-:Y:S02]  /*a040*/  R2UR UR4, R6 ;  /* 0x00000000060472ca */ /* 0x008fe400000e0000 */
        /* <DEDUP_REMOVED lines=9> */
[----:B------:R-:W3:Y:S01]  /*a0e0*/  LD.E R3, desc[UR36][R22.64+0x28] ;  /* 0x0000282416037980 */ /* 0x000ee2000c101900 */
        /* <DEDUP_REMOVED lines=13> */
[----:B--2---:R-:W-:Y:S01]  /*a1c0*/  VIADD R14, R14, 0x6 ;  /* 0x000000060e0e7836 */ /* 0x004fe20000000000 */
        /* <DEDUP_REMOVED lines=8> */
[----:B---3--:R-:W-:-:S04]  /*a250*/  LOP3.LUT R3, R3, 0x1, RZ, 0xfc, !PT ;  /* 0x0000000103037812 */ /* 0x008fc800078efcff */
[----:B------:R-:W-:Y:S01]  /*a260*/  ISETP.NE.AND P0, PT, R3, 0x3, PT ;  /* 0x000000030300780c */ /* 0x000fe20003f05270 */
[----:B------:R-:W-:-:S12]  /*a270*/  WARPGROUP.DEPBAR.LE gsb0, 0x0 ;  /* 0x00008000000079c5 */ /* 0x000fd80000010000 */
[----:B0-----:R-:W-:Y:S05]  /*a280*/  @!P0 BRA `(.L_x_12572) ;  /* 0x0000000000048947 */ /* 0x001fea0003800000 */
[----:B------:R-:W-:Y:S01]  /*a290*/  BPT.TRAP 0x1 ;  /* 0x000000040000795c */ /* 0x000fe20000300000 */
.L_x_12572:
[----:B------:R-:W-:Y:S05]  /*a2a0*/  BSYNC B0 ;  /* 0x0000000000007941 */ /* 0x000fea0003800000 */
.L_x_12571:
[----:B------:R-:W2:Y:S01]  /*a2b0*/  LD.E.64 R4, desc[UR36][R22.64+0x40] ;  /* 0x0000402416047980 */ /* 0x000ea2000c101b00 */
[----:B-----5:R-:W-:Y:S02]  /*a2c0*/  SHF.L.U32 R7, R7, 0x1f, RZ ;  /* 0x0000001f07077819 */ /* 0x020fe400000006ff */
[----:B--2---:R-:W-:-:S05]  /*a2d0*/  MOV R3, R4 ;  /* 0x0000000400037202 */ /* 0x004fca0000000f00 */
[----:B------:R-:W-:-:S04]  /*a2e0*/  IMAD R3, R6, 0x8, R3 ;  /* 0x0000000806037824 */ /* 0x000fc800078e0203 */
[----:B------:R0:W1:Y:S01]  /*a2f0*/  SYNCS.PHASECHK.TRANS64.TRYWAIT P0, [R3+URZ], R7 ;  /* 0x00000007030075a7 */ /* 0x000062000800017f */
[----:B------:R-:W2:Y:S01]  /*a300*/  LD.E R4, desc[UR36][R22.64+0x28] ;  /* 0x0000282416047980 */ /* 0x000ea2000c101900 */
[----:B------:R-:W-:Y:S01]  /*a310*/  BSSY B0, `(.L_x_12573) ;  /* 0x0000005000007945 */ /* 0x000fe20003800000 */
[----:B--2---:R-:W-:-:S04]  /*a320*/  LOP3.LUT R4, R4, 0x1, RZ, 0xfc, !PT ;  /* 0x0000000104047812 */ /* 0x004fc800078efcff */
[----:B------:R-:W-:-:S13]  /*a330*/  ISETP.NE.AND P1, PT, R4, 0x3, PT ;  /* 0x000000030400780c */ /* 0x000fda0003f25270 */
[----:B01----:R-:W-:Y:S05]  /*a340*/  @!P1 BRA `(.L_x_12574) ;  /* 0x0000000000049947 */ /* 0x003fea0003800000 */
[----:B------:R-:W-:Y:S01]  /*a350*/  BPT.TRAP 0x1 ;  /* 0x000000040000795c */ /* 0x000fe20000300000 */
.L_x_12574:
[----:B------:R-:W-:Y:S05]  /*a360*/  BSYNC B0 ;  /* 0x0000000000007941 */ /* 0x000fea0003800000 */
.L_x_12573:
[----:B------:R-:W-:Y:S04]  /*a370*/  BSSY B0, `(.L_x_12575) ;  /* 0x0000007000007945 */ /* 0x000fe80003800000 */
[----:B------:R-:W-:Y:S05]  /*a380*/  @P0 BRA `(.L_x_12576) ;  /* 0x0000000000140947 */ /* 0x000fea0003800000 */
[----:B------:R-:W2:Y:S02]  /*a390*/  LD.E.64 R4, desc[UR36][R22.64+0x40] ;  /* 0x0000402416047980 */ /* 0x000ea4000c101b00 */
[----:B--2---:R-:W-:-:S05]  /*a3a0*/  MOV R5, R4 ;  /* 0x0000000400057202 */ /* 0x004fca0000000f00 */
[----:B------:R-:W-:-:S04]  /*a3b0*/  IMAD R6, R6, 0x8, R5 ;  /* 0x0000000806067824 */ /* 0x000fc800078e0205 */
[----:B------:R-:W0:Y:S02]  /*a3c0*/  SYNCS.PHASECHK.TRANS64.TRYWAIT P0, [R6+URZ], R7 ;  /* 0x00000007060075a7 */ /* 0x000e24000800017f */
[----:B0-----:R-:W-:Y:S05]  /*a3d0*/  @!P0 BRA `(.L_x_12577) ;  /* 0x0000020c00b88947 */ /* 0x001fea0003800000 */
.L_x_12576:
[----:B------:R-:W-:Y:S05]  /*a3e0*/  BSYNC B0 ;  /* 0x0000000000007941 */ /* 0x000fea0003800000 */
.L_x_12575:
[----:B------:R-:W2:Y:S04]  /*a3f0*/  LDL R11, [R1+0x1f0] ;  /* 0x0001f000010b7983 */ /* 0x000ea80000100800 */
[----:B------:R-:W2:Y:S04]  /*a400*/  LDL.64 R4, [R1+0xf8] ;  /* 0x0000f80001047983 */ /* 0x000ea80000100a00 */
[----:B------:R-:W3:Y:S04]  /*a410*/  LDL R3, [R1+0x70] ;  /* 0x0000700001037983 */ /* 0x000ee80000100800 */
[----:B0-----:R-:W4:Y:S04]  /*a420*/  LDL.64 R6, [R1+0xf0] ;  /* 0x0000f00001067983 */ /* 0x001f280000100a00 */
[----:B------:R-:W4:Y:S04]  /*a430*/  LDL.64 R14, [R1+0xf0] ;  /* 0x0000f000010e7983 */ /* 0x000f280000100a00 */
[----:B------:R-:W4:Y:S04]  /*a440*/  LDL.64 R12, [R1+0xf0] ;  /* 0x0000f000010c7983 */ /* 0x000f280000100a00 */
[----:B------:R-:W4:Y:S01]  /*a450*/  LDL.64 R8, [R1+0xf0] ;  /* 0x0000f00001087983 */ /* 0x000f220000100a00 */
[----:B------:R-:W-:Y:S05]  /*a460*/  WARPSYNC.ALL ;  /* 0x0000000000007948 */ /* 0x000fea0003800000 */
[----:B------:R-:W-:Y:S01]  /*a470*/  WARPGROUP.ARRIVE ;  /* 0x00000000000079c5 */ /* 0x000fe20000000000 */
[----:B--2---:R-:W-:Y:S01]  /*a480*/  IMAD R4, R11, 0xc00, R4 ;  /* 0x00000c000b047824 */ /* 0x004fe200078e0204 */
[----:B------:R-:W-:Y:S01]  /*a490*/  R2UR UR7, R5 ;  /* 0x00000000050772ca */ /* 0x000fe200000e0000 */
[----:B------:R-:W-:Y:S01]  /*a4a0*/  IMAD.MOV.U32 R21, RZ, RZ, R5 ;  /* 0x000000ffff157224 */ /* 0x000fe200078e0005 */
[----:B------:R-:W2:Y:S01]  /*a4b0*/  LDL R11, [R1] ;  /* 0x00000000010b7983 */ /* 0x000ea20000100800 */
[----:B---3--:R-:W-:-:S02]  /*a4c0*/  ISETP.NE.U32.AND P0, PT, R3, RZ, PT ;  /* 0x000000ff0300720c */ /* 0x008fc40003f05070 */
[----:B------:R-:W-:Y:S02]  /*a4d0*/  R2UR UR6, R4 ;  /* 0x00000000040672ca */ /* 0x000fe400000e0000 */
[----:B----4-:R-:W-:Y:S02]  /*a4e0*/  R2UR UR4, R6 ;  /* 0x00000000060472ca */ /* 0x010fe400000e0000 */
[----:B------:R-:W-:Y:S01]  /*a4f0*/  R2UR UR5, R7 ;  /* 0x00000000070572ca */ /* 0x000fe200000e0000 */
[----:B------:R-:W-:Y:S01]  /*a500*/  VIADD R20, R4, 0x2 ;  /* 0x0000000204147836 */ /* 0x000fe20000000000 */
[----:B------:R-:W3:Y:S01]  /*a510*/  LDL.64 R6, [R1+0xf0] ;  /* 0x0000f00001067983 */ /* 0x000ee20000100a00 */
[----:B------:R-:W-:Y:S02]  /*a520*/  VIADD R14, R14, 0x2 ;  /* 0x000000020e0e7836 */ /* 0x000fe40000000000 */
[----:B------:R-:W-:Y:S02]  /*a530*/  VIADD R12, R12, 0x4 ;  /* 0x000000040c0c7836 */ /* 0x000fe40000000000 */
[----:B------:R-:W-:Y:S01]  /*a540*/  VOTEU.ANY UP0, P0 ;  /* 0x00000000003f7886 */ /* 0x000fe20000000100 */
[----:B------:R0:W5:Y:S05]  /*a550*/  LDL R3, [R1+0x1f0] ;  /* 0x0001f00001037983 */ /* 0x00016a0000100800 */
[----:B------:R-:W-:Y:S01]  /*a560*/  HGMMA.64x96x16.F32.BF16 R24, gdesc[UR4], R24, UP0, gsb0 ;  /* 0x01600000041879f0 */ /* 0x000fe2000b801818 */
[----:B------:R-:W-:-:S02]  /*a570*/  R2UR UR6, R20 ;  /* 0x00000000140672ca */ /* 0x000fc400000e0000 */
[----:B------:R-:W-:Y:S02]  /*a580*/  R2UR UR7, R21 ;  /* 0x00000000150772ca */ /* 0x000fe400000e0000 */
[----:B------:R-:W-:Y:S02]  /*a590*/  R2UR UR4, R14 ;  /* 0x000000000e0472ca */ /* 0x000fe400000e0000 */
[----:B------:R-:W-:Y:S02]  /*a5a0*/  R2UR UR5, R15 ;  /* 0x000000000f0572ca */ /* 0x000fe400000e0000 */
[----:B------:R-:W4:Y:S01]  /*a5b0*/  LDL.64 R14, [R1+0xf0] ;  /* 0x0000f000010e7983 */ /* 0x000f220000100a00 */
        /* <DEDUP_REMOVED lines=8> */
[----:B------:R-:W-:Y:S02]  /*a640*/  R2UR UR5, R13 ;  /* 0x000000000d0572ca */ /* 0x000fe400000e0000 */
[----:B------:R-:W2:Y:S01]  /*a650*/  LDL.64 R12, [R1+0xf0] ;  /* 0x0000f000010c7983 */ /* 0x000ea20000100a00 */
[----:B------:R-:W-:-:S02]  /*a660*/  VIADD R8, R8, 0x6 ;  /* 0x0000000608087836 */ /* 0x000fc40000000000 */
[----:B------:R-:W-:Y:S02]  /*a670*/  VIADD R20, R4, 0x6 ;  /* 0x0000000604147836 */ /* 0x000fe40000000000 */
[----:B------:R-:W-:Y:S01]  /*a680*/  IMAD.MOV.U32 R21, RZ, RZ, R5 ;  /* 0x000000ffff157224 */ /* 0x000fe200078e0005 */
[----:B------:R-:W-:Y:S02]  /*a690*/  WARPGROUP.DEPBAR.LE gsb0, 0x0 ;  /* 0x00008000000079c5 */ /* 0x000fe40000010000 */
        /* <DEDUP_REMOVED lines=8> */
[----:B------:R-:W-:Y:S01]  /*a720*/  IMAD.MOV.U32 R21, RZ, RZ, R5 ;  /* 0x000000ffff157224 */ /* 0x000fe200078e0005 */
[----:B------:R-:W-:Y:S02]  /*a730*/  WARPGROUP.DEPBAR.LE gsb0, 0x0 ;  /* 0x00008000000079c5 */ /* 0x000fe40000010000 */
[----:B------:R-:W-:-:S06]  /*a740*/  WARPGROUP.ARRIVE ;  /* 0x00000000000079c5 */ /* 0x000fcc0000000000 */
[----:B------:R-:W-:Y:S01]  /*a750*/  HGMMA.64x96x16.F32.BF16 R24, gdesc[UR4], R24, gsb0 ;  /* 0x01600000041879f0 */ /* 0x000fe20008001818 */
[----:B---3--:R-:W-:Y:S01]  /*a760*/  VIADD R6, R6, 0x400 ;  /* 0x0000040006067836 */ /* 0x008fe20000000000 */
[----:B------:R-:W-:Y:S02]  /*a770*/  R2UR UR6, R20 ;  /* 0x00000000140672ca */ /* 0x000fe400000e0000 */
[----:B------:R-:W-:Y:S02]  /*a780*/  R2UR UR7, R21 ;  /* 0x00000000150772ca */ /* 0x000fe400000e0000 */
[----:B------:R-:W-:Y:S02]  /*a790*/  R2UR UR4, R6 ;  /* 0x00000000060472ca */ /* 0x000fe400000e0000 */
[----:B------:R-:W-:Y:S02]  /*a7a0*/  R2UR UR5, R7 ;  /* 0x00000000070572ca */ /* 0x000fe400000e0000 */
[----:B------:R-:W3:Y:S01]  /*a7b0*/  LDL.64 R6, [R1+0xf0] ;  /* 0x0000f00001067983 */ /* 0x000ee20000100a00 */
[----:B----4-:R-:W-:-:S02]  /*a7c0*/  VIADD R14, R14, 0x402 ;  /* 0x000004020e0e7836 */ /* 0x010fc40000000000 */
[----:B------:R-:W-:Y:S01]  /*a7d0*/  VIADD R20, R4, 0x302 ;  /* 0x0000030204147836 */ /* 0x000fe20000000000 */
[----:B------:R-:W-:Y:S02]  /*a7e0*/  WARPGROUP.DEPBAR.LE gsb0, 0x0 ;  /* 0x00008000000079c5 */ /* 0x000fe40000010000 */
[----:B------:R-:W-:-:S06]  /*a7f0*/  WARPGROUP.ARRIVE ;  /* 0x00000000000079c5 */ /* 0x000fcc0000000000 */
[----:B------:R-:W-:Y:S01]  /*a800*/  HGMMA.64x96x16.F32.BF16 R24, gdesc[UR4], R24, gsb0 ;  /* 0x01600000041879f0 */ /* 0x000fe20008001818 */
[----:B------:R-:W-:Y:S01]  /*a810*/  IMAD.MOV.U32 R21, RZ, RZ, R5 ;  /* 0x000000ffff157224 */ /* 0x000fe200078e0005 */
[----:B------:R-:W-:Y:S02]  /*a820*/  R2UR UR6, R20 ;  /* 0x00000000140672ca */ /* 0x000fe400000e0000 */
[----:B------:R-:W-:Y:S02]  /*a830*/  R2UR UR4, R14 ;  /* 0x000000000e0472ca */ /* 0x000fe400000e0000 */
[----:B------:R-:W-:Y:S02]  /*a840*/  R2UR UR7, R21 ;  /* 0x00000000150772ca */ /* 0x000fe400000e0000 */
[----:B------:R-:W-:Y:S02]  /*a850*/  R2UR UR5, R15 ;  /* 0x000000000f0572ca */ /* 0x000fe400000e0000 */
[----:B------:R-:W4:Y:S01]  /*a860*/  LDL.64 R14, [R1+0xf0] ;  /* 0x0000f000010e7983 */ /* 0x000f220000100a00 */
[----:B--2---:R-:W-:-:S02]  /*a870*/  VIADD R12, R12, 0x404 ;  /* 0x000004040c0c7836 */ /* 0x004fc40000000000 */
        /* <DEDUP_REMOVED lines=9> */
[----:B------:R-:W2:Y:S01]  /*a910*/  LDL.64 R12, [R1+0xf0] ;  /* 0x0000f000010c7983 */ /* 0x000ea20000100a00 */
[----:B------:R-:W-:-:S02]  /*a920*/  VIADD R8, R8, 0x406 ;  /* 0x0000040608087836 */ /* 0x000fc40000000000 */
        /* <DEDUP_REMOVED lines=10> */
[----:B---3--:R-:W-:-:S02]  /*a9d0*/  VIADD R6, R6, 0x800 ;  /* 0x0000080006067836 */ /* 0x008fc40000000000 */
        /* <DEDUP_REMOVED lines=52> */
[----:B------:R-:W-:Y:S01]  /*ad20*/  R2UR UR5, R7 ;  /* 0x00000000070572ca */ /* 0x000fe200000e0000 */
[----:B----4-:R-:W-:Y:S01]  /*ad30*/  VIADD R14, R14, 0xc02 ;  /* 0x00000c020e0e7836 */ /* 0x010fe20000000000 */
[----:B------:R0:W5:Y:S01]  /*ad40*/  LDL R20, [R1+0xc] ;  /* 0x00000c0001147983 */ /* 0x0001620000100800 */
        /* <DEDUP_REMOVED lines=9> */
[----:B--2---:R-:W-:Y:S02]  /*ade0*/  VIADD R12, R12, 0xc04 ;  /* 0x00000c040c0c7836 */ /* 0x004fe40000000000 */
        /* <DEDUP_REMOVED lines=47> */
.L_x_12579:
[----:B------:R-:W-:Y:S05]  /*b0e0*/  BSYNC B0 ;  /* 0x0000000000007941 */ /* 0x000fea0003800000 */
.L_x_12578:
[----:B0-----:R-:W2:Y:S02]  /*b0f0*/  LDL.64 R4, [R1+0x20] ;  /* 0x0000200001047983 */ /* 0x001ea40000100a00 */
[----:B--2---:R-:W-:-:S05]  /*b100*/  MOV R4, R4 ;  /* 0x0000000400047202 */ /* 0x004fca0000000f00 */
[----:B-----5:R-:W-:-:S05]  /*b110*/  IMAD R3, R3, 0x8, R4 ;  /* 0x0000000803037824 */ /* 0x020fca00078e0204 */
[----:B------:R-:W-:-:S04]  /*b120*/  PRMT R3, R20, 0x654, R3 ;  /* 0x0000065414037816 */ /* 0x000fc80000000003 */
[----:B------:R0:W-:Y:S01]  /*b130*/  SYNCS.ARRIVE.TRANS64.RED.A1T0 RZ, [R3+URZ], RZ ;  /* 0x000000ff03ff79a7 */ /* 0x0001e2000810043f */
[----:B------:R-:W2:Y:S02]  /*b140*/  LD.E.64 R4, desc[UR36][R22.64+0x200] ;  /* 0x0002002416047980 */ /* 0x000ea4000c101b00 */
        /* <DEDUP_REMOVED lines=36> */
[----:B------:R-:W-:-:S03]  /*b390*/  FMNMX.FTZ R3, R47, R6, !PT ;  /* 0x000000062f037209 */ /* 0x000fc60007810000 */
[----:B------:R-:W-:Y:S01]  /*b3a0*/  ST.E desc[UR36][R22.64+0x200], R9 ;  /* 0x0002000916007985 */ /* 0x000fe2000c101924 */
        /* <DEDUP_REMOVED lines=11> */
[----:B------:R-:W-:Y:S02]  /*b460*/  FMNMX.FTZ R3, R67, R6, !PT ;  /* 0x0000000643037209 */ /* 0x000fe40007810000 */
[----:B------:R-:W-:Y:S02]  /*b470*/  IADD3 R6, P0, R16, 0x200, RZ ;  /* 0x0000020010067810 */ /* 0x000fe40007f1e0ff */
[----:B------:R-:W-:Y:S02]  /*b480*/  FMNMX.FTZ R8, R70, R3, !PT ;  /* 0x0000000346087209 */ /* 0x000fe40007810000 */
[----:B------:R-:W-:Y:S01]  /*b490*/  LOP3.LUT R6, R6, 0x4, RZ, 0xfc, !PT ;  /* 0x0000000406067812 */ /* 0x000fe200078efcff */
[----:B------:R-:W-:Y:S01]  /*b4a0*/  IMAD.X R7, RZ, RZ, R17, P0 ;  /* 0x000000ffff077224 */ /* 0x000fe200000e0611 */
[----:B------:R-:W-:Y:S02]  /*b4b0*/  FMNMX.FTZ R3, R71, R8, !PT ;  /* 0x0000000847037209 */ /* 0x000fe40007810000 */
[----:B0-----:R-:W-:-:S03]  /*b4c0*/  FMNMX.FTZ R13, R11, R12, !PT ;  /* 0x0000000c0b0d7209 */ /* 0x001fc60007810000 */
[----:B------:R-:W-:Y:S04]  /*b4d0*/  ST.E desc[UR36][R6.64], R3 ;  /* 0x0000000306007985 */ /* 0x000fe8000c101924 */
[----:B------:R-:W-:Y:S04]  /*b4e0*/  ST.E desc[UR36][R22.64+0x200], R13 ;  /* 0x0002000d16007985 */ /* 0x000fe8000c101924 */
[----:B------:R-:W2:Y:S04]  /*b4f0*/  LD.E R8, desc[UR36][R6.64] ;  /* 0x0000002406087980 */ /* 0x000ea8000c101900 */
[----:B--2---:R-:W0:Y:S02]  /*b500*/  SHFL.BFLY PT, R11, R8, 0x2, 0x1f ;  /* 0x0c401f00080b7f89 */ /* 0x004e2400000e0000 */
[----:B0-----:R-:W-:-:S05]  /*b510*/  FMNMX.FTZ R11, R8, R11, !PT ;  /* 0x0000000b080b7209 */ /* 0x001fca0007810000 */
[----:B------:R-:W0:Y:S02]  /*b520*/  SHFL.BFLY PT, R12, R11, 0x1, 0x1f ;  /* 0x0c201f000b0c7f89 */ /* 0x000e2400000e0000 */
[----:B0-----:R-:W-:-:S05]  /*b530*/  FMNMX.FTZ R21, R11, R12, !PT ;  /* 0x0000000c0b157209 */ /* 0x001fca0007810000 */
[----:B------:R0:W-:Y:S04]  /*b540*/  ST.E desc[UR36][R6.64], R21 ;  /* 0x0000001506007985 */ /* 0x0001e8000c101924 */
[----:B------:R-:W2:Y:S04]  /*b550*/  LD.E R82, desc[UR36][R22.64+0x220] ;  /* 0x0002202416527980 */ /* 0x000ea8000c101900 */
[----:B------:R-:W3:Y:S04]  /*b560*/  LD.E R15, desc[UR36][R22.64+0x200] ;  /* 0x00020024160f7980 */ /* 0x000ee8000c101900 */
[----:B------:R-:W4:Y:S04]  /*b570*/  LD.E R81, desc[UR36][R22.64+0x210] ;  /* 0x0002102416517980 */ /* 0x000f28000c101900 */
[----:B------:R-:W4:Y:S01]  /*b580*/  LD.E R80, desc[UR36][R22.64+0x214] ;  /* 0x0002142416507980 */ /* 0x000f22000c101900 */
[----:B------:R-:W-:-:S03]  /*b590*/  FADD.FTZ R5, R5, -R21 ;  /* 0x8000001505057221 */ /* 0x000fc60000010000 */
        /* <DEDUP_REMOVED lines=56> */
[-C--:B--2---:R-:W-:Y:S01]  /*b920*/  FMUL.FTZ R165, R21, R82.reuse ;  /* 0x0000005215a57220 */ /* 0x084fe20000410000 */
[----:B------:R-:W-:Y:S01]  /*b930*/  FMUL.FTZ R5, R82, R5 ;  /* 0x0000000552057220 */ /* 0x000fe20000410000 */
[-C--:B---3--:R-:W-:Y:S01]  /*b940*/  FMUL.FTZ R83, R15, R82.reuse ;  /* 0x000000520f537220 */ /* 0x088fe20000410000 */
[----:B------:R-:W-:Y:S01]  /*b950*/  FADD.FTZ R3, R4, -R15 ;  /* 0x8000000f04037221 */ /* 0x000fe20000010000 */
[----:B------:R-:W-:-:S03]  /*b960*/  FFMA.FTZ R153, R26, R82, -R165 ;  /* 0x000000521a997223 */ /* 0x000fc600000108a5 */
[----:B------:R-:W-:Y:S01]  /*b970*/  MUFU.EX2 R5, R5 ;  /* 0x0000000500057308 */ /* 0x000fe20000000800 */
[-CC-:B------:R-:W-:Y:S01]  /*b980*/  FFMA.FTZ R72, R25, R82.reuse, -R83.reuse ;  /* 0x0000005219487223 */ /* 0x180fe20000010853 */
[-CC-:B------:R-:W-:Y:S01]  /*b990*/  FFMA.FTZ R158, R36, R82.reuse, -R83.reuse ;  /* 0x00000052249e7223 */ /* 0x180fe20000010853 */
[----:B------:R-:W2:Y:S01]  /*b9a0*/  LD.E R25, desc[UR36][R22.64+0x43c] ;  /* 0x00043c2416197980 */ /* 0x000ea2000c101900 */
[-CC-:B------:R-:W-:Y:S01]  /*b9b0*/  FFMA.FTZ R162, R44, R82.reuse, -R83.reuse ;  /* 0x000000522ca27223 */ /* 0x180fe20000010853 */
[-CC-:B------:R-:W-:Y:S01]  /*b9c0*/  FFMA.FTZ R156, R32, R82.reuse, -R83.reuse ;  /* 0x00000052209c7223 */ /* 0x180fe20000010853 */
[-CC-:B------:R-:W-:Y:S01]  /*b9d0*/  FFMA.FTZ R11, R48, R82.reuse, -R83.reuse ;  /* 0x00000052300b7223 */ /* 0x180fe20000010853 */
[----:B------:R-:W3:Y:S01]  /*b9e0*/  LD.E R36, desc[UR36][R22.64+0x244] ;  /* 0x0002442416247980 */ /* 0x000ee2000c101900 */
        /* <DEDUP_REMOVED lines=13> */
[-C--:B------:R-:W-:Y:S01]  /*bac0*/  FMUL.FTZ R3, R3, R82.reuse ;  /* 0x0000005203037220 */ /* 0x080fe20000410000 */
[-CC-:B0-----:R-:W-:Y:S01]  /*bad0*/  FFMA.FTZ R7, R56, R82.reuse, -R83.reuse ;  /* 0x0000005238077223 */ /* 0x181fe20000010853 */
[----:B------:R-:W3:Y:S01]  /*bae0*/  LD.E R40, desc[UR36][R22.64+0x254] ;  /* 0x0002542416287980 */ /* 0x000ee2000c101900 */
[----:B------:R-:W-:Y:S03]  /*baf0*/  MUFU.EX2 R153, R153 ;  /* 0x0000009900997308 */ /* 0x000fe60000000800 */
[----:B------:R-:W3:Y:S01]  /*bb00*/  LD.E R52, desc[UR36][R22.64+0x2a4] ;  /* 0x0002a42416347980 */ /* 0x000ee2000c101900 */
[-CC-:B------:R-:W-:Y:S01]  /*bb10*/  FFMA.FTZ R33, R41, R82.reuse, -R83.reuse ;  /* 0x0000005229217223 */ /* 0x180fe20000010853 */
[----:B------:R-:W-:-:S02]  /*bb20*/  FFMA.FTZ R28, R45, R82, -R83 ;  /* 0x000000522d1c7223 */ /* 0x000fc40000010853 */
[----:B------:R-:W3:Y:S01]  /*bb30*/  LD.E R24, desc[UR36][R22.64+0x434] ;  /* 0x0004342416187980 */ /* 0x000ee2000c101900 */
[----:B------:R-:W-:Y:S03]  /*bb40*/  MUFU.EX2 R4, R3 ;  /* 0x0000000300047308 */ /* 0x000fe60000000800 */
[----:B------:R-:W3:Y:S04]  /*bb50*/  LD.E R41, desc[UR36][R22.64+0x270] ;  /* 0x0002702416297980 */ /* 0x000ee8000c101900 */
[----:B------:R-:W3:Y:S01]  /*bb60*/  LD.E R45, desc[UR36][R22.64+0x280] ;  /* 0x00028024162d7980 */ /* 0x000ee2000c101900 */
[----:B------:R-:W4:Y:S03]  /*bb70*/  MUFU.EX2 R152, R152 ;  /* 0x0000009800987308 */ /* 0x000f260000000800 */
[----:B------:R-:W3:Y:S04]  /*bb80*/  LD.E R49, desc[UR36][R22.64+0x2b0] ;  /* 0x0002b02416317980 */ /* 0x000ee8000c101900 */
[----:B------:R-:W3:Y:S01]  /*bb90*/  LD.E R53, desc[UR36][R22.64+0x2b4] ;  /* 0x0002b42416357980 */ /* 0x000ee2000c101900 */
[----:B------:R-:W0:Y:S03]  /*bba0*/  MUFU.EX2 R72, R72 ;  /* 0x0000004800487308 */ /* 0x000e260000000800 */
[----:B------:R-:W3:Y:S01]  /*bbb0*/  LD.E R60, desc[UR36][R22.64+0x2c0] ;  /* 0x0002c024163c7980 */ /* 0x000ee2000c101900 */
[-CC-:B------:R-:W-:Y:S01]  /*bbc0*/  FFMA.FTZ R56, R27, R82.reuse, -R165.reuse ;  /* 0x000000521b387223 */ /* 0x180fe200000108a5 */
[-C--:B------:R-:W-:Y:S01]  /*bbd0*/  FFMA.FTZ R155, R30, R82.reuse, -R165 ;  /* 0x000000521e9b7223 */ /* 0x080fe200000108a5 */
[-C--:B------:R-:W-:Y:S01]  /*bbe0*/  FFMA.FTZ R14, R57, R82.reuse, -R83 ;  /* 0x00000052390e7223 */ /* 0x080fe20000010853 */
[-CC-:B------:R-:W-:Y:S01]  /*bbf0*/  FFMA.FTZ R57, R31, R82.reuse, -R165.reuse ;  /* 0x000000521f397223 */ /* 0x180fe200000108a5 */
[----:B------:R-:W-:Y:S01]  /*bc00*/  MUFU.EX2 R154, R154 ;  /* 0x0000009a009a7308 */ /* 0x000fe20000000800 */
[-CC-:B------:R-:W-:Y:S01]  /*bc10*/  FFMA.FTZ R157, R34, R82.reuse, -R165.reuse ;  /* 0x00000052229d7223 */ /* 0x180fe200000108a5 */
[----:B----4-:R-:W-:Y:S01]  /*bc20*/  FFMA.FTZ R81, R4, R81, R152 ;  /* 0x0000005104517223 */ /* 0x010fe20000010098 */
[-CC-:B------:R-:W-:Y:S01]  /*bc30*/  FFMA.FTZ R169, R63, R82.reuse, -R165.reuse ;  /* 0x000000523fa97223 */ /* 0x180fe200000108a5 */
[-CC-:B------:R-:W-:Y:S01]  /*bc40*/  FFMA.FTZ R159, R38, R82.reuse, -R165.reuse ;  /* 0x00000052269f7223 */ /* 0x180fe200000108a5 */
[-CC-:B------:R-:W-:Y:S01]  /*bc50*/  FFMA.FTZ R166, R66, R82.reuse, -R165.reuse ;  /* 0x0000005242a67223 */ /* 0x180fe200000108a5 */
[-CC-:B------:R-:W-:Y:S01]  /*bc60*/  FFMA.FTZ R161, R42, R82.reuse, -R165.reuse ;  /* 0x000000522aa17223 */ /* 0x180fe200000108a5 */
[-CC-:B------:R-:W-:Y:S01]  /*bc70*/  FFMA.FTZ R163, R46, R82.reuse, -R165.reuse ;  /* 0x000000522ea37223 */ /* 0x180fe200000108a5 */
[----:B------:R-:W1:Y:S01]  /*bc80*/  MUFU.EX2 R56, R56 ;  /* 0x0000003800387308 */ /* 0x000e620000000800 */
[-CC-:B------:R-:W-:Y:S01]  /*bc90*/  FFMA.FTZ R31, R35, R82.reuse, -R165.reuse ;  /* 0x00000052231f7223 */ /* 0x180fe200000108a5 */
[-C--:B------:R-:W-:Y:S01]  /*bca0*/  FFMA.FTZ R220, R47, R82.reuse, -R165 ;  /* 0x000000522fdc7223 */ /* 0x080fe200000108a5 */
[-C--:B------:R-:W-:Y:S01]  /*bcb0*/  FFMA.FTZ R20, R65, R82.reuse, -R83 ;  /* 0x0000005241147223 */ /* 0x080fe20000010853 */
[-CC-:B------:R-:W-:Y:S01]  /*bcc0*/  FFMA.FTZ R174, R50, R82.reuse, -R165.reuse ;  /* 0x0000005232ae7223 */ /* 0x180fe200000108a5 */
[-CC-:B------:R-:W-:Y:S01]  /*bcd0*/  FFMA.FTZ R175, R51, R82.reuse, -R165.reuse ;  /* 0x0000005233af7223 */ /* 0x180fe200000108a5 */
[-CC-:B------:R-:W-:Y:S01]  /*bce0*/  FFMA.FTZ R172, R54, R82.reuse, -R165.reuse ;  /* 0x0000005236ac7223 */ /* 0x180fe200000108a5 */
[-CC-:B------:R-:W-:Y:S01]  /*bcf0*/  FFMA.FTZ R173, R55, R82.reuse, -R165.reuse ;  /* 0x0000005237ad7223 */ /* 0x180fe200000108a5 */
[----:B------:R-:W4:Y:S01]  /*bd00*/  MUFU.EX2 R155, R155 ;  /* 0x0000009b009b7308 */ /* 0x000f220000000800 */
[-CC-:B------:R-:W-:Y:S01]  /*bd10*/  FFMA.FTZ R170, R58, R82.reuse, -R165.reuse ;  /* 0x000000523aaa7223 */ /* 0x180fe200000108a5 */
[-CC-:B------:R-:W-:Y:S01]  /*bd20*/  FFMA.FTZ R171, R59, R82.reuse, -R165.reuse ;  /* 0x000000523bab7223 */ /* 0x180fe200000108a5 */
[-C--:B------:R-:W-:Y:S01]  /*bd30*/  FFMA.FTZ R168, R62, R82.reuse, -R165 ;  /* 0x000000523ea87223 */ /* 0x080fe200000108a5 */
[-C--:B------:R-:W-:Y:S01]  /*bd40*/  FFMA.FTZ R15, R61, R82.reuse, -R83 ;  /* 0x000000523d0f7223 */ /* 0x080fe20000010853 */
[-C--:B------:R-:W-:Y:S01]  /*bd50*/  FFMA.FTZ R167, R67, R82.reuse, -R165 ;  /* 0x0000005243a77223 */ /* 0x080fe200000108a5 */
[-CC-:B------:R-:W-:Y:S01]  /*bd60*/  FFMA.FTZ R6, R68, R82.reuse, -R83.reuse ;  /* 0x0000005244067223 */ /* 0x180fe20000010853 */
[----:B------:R-:W-:Y:S01]  /*bd70*/  FFMA.FTZ R69, R69, R82, -R83 ;  /* 0x0000005245457223 */ /* 0x000fe20000010853 */
[----:B------:R-:W4:Y:S01]  /*bd80*/  MUFU.EX2 R73, R73 ;  /* 0x0000004900497308 */ /* 0x000f220000000800 */
[----:B------:R-:W-:Y:S01]  /*bd90*/  FFMA.FTZ R63, R5, R80, R153 ;  /* 0x00000050053f7223 */ /* 0x000fe20000010099 */
[----:B0-----:R-:W-:Y:S01]  /*bda0*/  FADD.FTZ R81, R72, R81 ;  /* 0x0000005148517221 */ /* 0x001fe20000010000 */
[-C--:B------:R-:W-:Y:S01]  /*bdb0*/  FFMA.FTZ R164, R70, R82.reuse, -R165 ;  /* 0x0000005246a47223 */ /* 0x080fe200000108a5 */
[----:B------:R-:W3:Y:S04]  /*bdc0*/  LD.E R26, desc[UR36][R22.64+0x2c4] ;  /* 0x0002c424161a7980 */ /* 0x000ee8000c101900 */
[----:B------:R-:W0:Y:S01]  /*bdd0*/  MUFU.EX2 R57, R57 ;  /* 0x0000003900397308 */ /* 0x000e220000000800 */
[----:B------:R-:W-:-:S07]  /*bde0*/  FFMA.FTZ R3, R64, R82, -R83 ;  /* 0x0000005240037223 */ /* 0x000fce0000010853 */
[----:B------:R-:W0:Y:S01]  /*bdf0*/  MUFU.EX2 R156, R156 ;  /* 0x0000009c009c7308 */ /* 0x000e220000000800 */
[----:B-1----:R-:W-:Y:S01]  /*be00*/  FADD.FTZ R64, R56, R63 ;  /* 0x0000003f38407221 */ /* 0x002fe20000010000 */
[----:B------:R-:W-:Y:S01]  /*be10*/  FFMA.FTZ R34, R39, R82, -R165 ;  /* 0x0000005227227223 */ /* 0x000fe200000108a5 */
[----:B------:R-:W3:Y:S05]  /*be20*/  LD.E R27, desc[UR36][R22.64+0x2e0] ;  /* 0x0002e024161b7980 */ /* 0x000eea000c101900 */
[----:B------:R-:W1:Y:S01]  /*be30*/  MUFU.EX2 R157, R157 ;  /* 0x0000009d009d7308 */ /* 0x000e620000000800 */
[----:B------:R-:W-:-:S07]  /*be40*/  FADD.FTZ R66, R154, R81 ;  /* 0x000000519a427221 */ /* 0x000fce0000010000 */
[----:B------:R-:W1:Y:S01]  /*be50*/  MUFU.EX2 R29, R29 ;  /* 0x0000001d001d7308 */ /* 0x000e620000000800 */
[----:B----4-:R-:W-:Y:S01]  /*be60*/  FADD.FTZ R64, R155, R64 ;  /* 0x000000409b407221 */ /* 0x010fe20000010000 */
[----:B------:R-:W-:-:S06]  /*be70*/  FADD.FTZ R63, R73, R66 ;  /* 0x00000042493f7221 */ /* 0x000fcc0000010000 */
[----:B------:R-:W-:Y:S01]  /*be80*/  MUFU.EX2 R158, R158 ;  /* 0x0000009e009e7308 */ /* 0x000fe20000000800 */
[----:B------:R-:W-:Y:S01]  /*be90*/  FFMA.FTZ R30, R43, R82, -R165 ;  /* 0x000000522b1e7223 */ /* 0x000fe200000108a5 */
[----:B------:R-:W4:Y:S06]  /*bea0*/  LD.E R35, desc[UR36][R22.64+0x2d0] ;  /* 0x0002d02416237980 */ /* 0x000f2c000c101900 */
        /* <DEDUP_REMOVED lines=15> */
[----:B------:R-:W-:Y:S01]  /*bfa0*/  FMUL.FTZ R79, R4, R79 ;  /* 0x0000004f044f7220 */ /* 0x000fe20000410000 */
[----:B------:R-:W4:Y:S02]  /*bfb0*/  LD.E R38, desc[UR36][R22.64+0x2d4] ;  /* 0x0002d42416267980 */ /* 0x000f24000c101900 */
[----:B------:R-:W1:Y:S01]  /*bfc0*/  MUFU.EX2 R31, R31 ;  /* 0x0000001f001f7308 */ /* 0x000e620000000800 */
[----:B0-----:R-:W-:Y:S01]  /*bfd0*/  FADD.FTZ R64, R57, R64 ;  /* 0x0000004039407221 */ /* 0x001fe20000010000 */
[----:B------:R-:W-:Y:S01]  /*bfe0*/  FADD.FTZ R66, R156, R63 ;  /* 0x0000003f9c427221 */ /* 0x000fe20000010000 */
[----:B------:R-:W4:Y:S04]  /*bff0*/  LD.E R39, desc[UR36][R22.64+0x2f0] ;  /* 0x0002f02416277980 */ /* 0x000f28000c101900 */
[----:B------:R-:W4:Y:S01]  /*c000*/  LD.E R70, desc[UR36][R22.64+0x248] ;  /* 0x0002482416467980 */ /* 0x000f22000c101900 */
[----:B------:R-:W0:Y:S01]  /*c010*/  MUFU.EX2 R159, R159 ;  /* 0x0000009f009f7308 */ /* 0x000e220000000800 */
[----:B-1----:R-:W-:Y:S01]  /*c020*/  FADD.FTZ R64, R157, R64 ;  /* 0x000000409d407221 */ /* 0x002fe20000010000 */
[----:B------:R-:W-:Y:S01]  /*c030*/  FADD.FTZ R63, R29, R66 ;  /* 0x000000421d3f7221 */ /* 0x000fe20000010000 */
[----:B------:R-:W4:Y:S04]  /*c040*/  LD.E R43, desc[UR36][R22.64+0x2e4] ;  /* 0x0002e424162b7980 */ /* 0x000f28000c101900 */
[----:B------:R-:W4:Y:S01]  /*c050*/  LD.E R47, desc[UR36][R22.64+0x300] ;  /* 0x00030024162f7980 */ /* 0x000f22000c101900 */
[----:B------:R-:W1:Y:S01]  /*c060*/  MUFU.EX2 R34, R34 ;  /* 0x0000002200227308 */ /* 0x000e620000000800 */
[----:B------:R-:W-:Y:S01]  /*c070*/  FADD.FTZ R64, R31, R64 ;  /* 0x000000401f407221 */ /* 0x000fe20000010000 */
[----:B------:R-:W-:Y:S01]  /*c080*/  FADD.FTZ R63, R158, R63 ;  /* 0x0000003f9e3f7221 */ /* 0x000fe20000010000 */
[----:B------:R-:W4:Y:S04]  /*c090*/  LD.E R80, desc[UR36][R22.64+0x258] ;  /* 0x0002582416507980 */ /* 0x000f28000c101900 */
[----:B------:R-:W4:Y:S01]  /*c0a0*/  LD.E R68, desc[UR36][R22.64+0x278] ;  /* 0x0002782416447980 */ /* 0x000f22000c101900 */
        /* <DEDUP_REMOVED lines=8> */
[----:B------:R-:W4:Y:S05]  /*c130*/  LD.E R42, desc[UR36][R22.64+0x310] ;  /* 0x00031024162a7980 */ /* 0x000f2a000c101900 */
        /* <DEDUP_REMOVED lines=17> */
[----:B------:R-:W4:Y:S05]  /*c250*/  LD.E R62, desc[UR36][R22.64+0x340] ;  /* 0x00034024163e7980 */ /* 0x000f2a000c101900 */
[----:B------:R-:W2:Y:S01]  /*c260*/  MUFU.EX2 R172, R172 ;  /* 0x000000ac00ac7308 */ /* 0x000ea20000000800 */
[----:B0-----:R-:W-:Y:S01]  /*c270*/  FADD.FTZ R64, R174, R63 ;  /* 0x0000003fae407221 */ /* 0x001fe20000010000 */
[----:B------:R-:W-:Y:S01]  /*c280*/  FADD.FTZ R66, R12, R65 ;  /* 0x000000410c427221 */ /* 0x000fe20000010000 */
[----:B------:R-:W4:Y:S05]  /*c290*/  LD.E R59, desc[UR36][R22.64+0x344] ;  /* 0x00034424163b7980 */ /* 0x000f2a000c101900 */
[----:B------:R-:W0:Y:S01]  /*c2a0*/  MUFU.EX2 R173, R173 ;  /* 0x000000ad00ad7308 */ /* 0x000e220000000800 */
[----:B-1----:R-:W-:Y:S01]  /*c2b0*/  FADD.FTZ R63, R175, R64 ;  /* 0x00000040af3f7221 */ /* 0x002fe20000010000 */
[----:B------:R-:W-:Y:S01]  /*c2c0*/  FADD.FTZ R66, R9, R66 ;  /* 0x0000004209427221 */ /* 0x000fe20000010000 */
[----:B------:R-:W4:Y:S05]  /*c2d0*/  LD.E R83, desc[UR36][R22.64+0x410] ;  /* 0x0004102416537980 */ /* 0x000f2a000c101900 */
[----:B------:R-:W1:Y:S08]  /*c2e0*/  MUFU.EX2 R170, R170 ;  /* 0x000000aa00aa7308 */ /* 0x000e700000000800 */
[----:B------:R-:W1:Y:S01]  /*c2f0*/  MUFU.EX2 R14, R14 ;  /* 0x0000000e000e7308 */ /* 0x000e620000000800 */
[----:B--2---:R-:W-:Y:S01]  /*c300*/  FADD.FTZ R64, R172, R63 ;  /* 0x0000003fac407221 */ /* 0x004fe20000010000 */
[----:B------:R-:W-:Y:S01]  /*c310*/  FADD.FTZ R66, R13, R66 ;  /* 0x000000420d427221 */ /* 0x000fe20000010000 */
[----:B------:R-:W-:Y:S01]  /*c320*/  FMUL.FTZ R119, R5, R25 ;  /* 0x0000001905777220 */ /* 0x000fe20000410000 */
[----:B---3--:R-:W-:-:S04]  /*c330*/  FMUL.FTZ R123, R4, R36 ;  /* 0x00000024047b7220 */ /* 0x008fc80000410000 */
[----:B------:R-:W2:Y:S01]  /*c340*/  MUFU.EX2 R171, R171 ;  /* 0x000000ab00ab7308 */ /* 0x000ea20000000800 */
[----:B0-----:R-:W-:Y:S01]  /*c350*/  FADD.FTZ R63, R173, R64 ;  /* 0x00000040ad3f7221 */ /* 0x001fe20000010000 */
[----:B------:R-:W-:Y:S01]  /*c360*/  FADD.FTZ R65, R7, R66 ;  /* 0x0000004207417221 */ /* 0x000fe20000010000 */
[C---:B------:R-:W-:Y:S01]  /*c370*/  FMUL.FTZ R44, R4.reuse, R44 ;  /* 0x0000002c042c7220 */ /* 0x040fe20000410000 */
[C---:B------:R-:W-:Y:S01]  /*c380*/  FMUL.FTZ R125, R4.reuse, R37 ;  /* 0x00000025047d7220 */ /* 0x040fe20000410000 */
[C---:B------:R-:W-:Y:S01]  /*c390*/  FMUL.FTZ R48, R4.reuse, R48 ;  /* 0x0000003004307220 */ /* 0x040fe20000410000 */
[C---:B------:R-:W-:Y:S01]  /*c3a0*/  FMUL.FTZ R127, R4.reuse, R40 ;  /* 0x00000028047f7220 */ /* 0x040fe20000410000 */
[----:B------:R-:W-:Y:S01]  /*c3b0*/  FMUL.FTZ R128, R4, R52 ;  /* 0x0000003404807220 */ /* 0x000fe20000410000 */
[----:B------:R-:W0:Y:S08]  /*c3c0*/  MUFU.EX2 R168, R168 ;  /* 0x000000a800a87308 */ /* 0x000e300000000800 */
[----:B------:R-:W3:Y:S01]  /*c3d0*/  MUFU.EX2 R15, R15 ;  /* 0x0000000f000f7308 */ /* 0x000ee20000000800 */
[----:B-1----:R-:W-:Y:S01]  /*c3e0*/  FADD.FTZ R64, R170, R63 ;  /* 0x0000003faa407221 */ /* 0x002fe20000010000 */
[----:B------:R-:W-:Y:S01]  /*c3f0*/  FADD.FTZ R65, R14, R65 ;  /* 0x000000410e417221 */ /* 0x000fe20000010000 */
[C---:B------:R-:W-:Y:S01]  /*c400*/  FMUL.FTZ R117, R4.reuse, R24 ;  /* 0x0000001804757220 */ /* 0x040fe20000410000 */
[C---:B------:R-:W-:Y:S01]  /*c410*/  FMUL.FTZ R41, R4.reuse, R41 ;  /* 0x0000002904297220 */ /* 0x040fe20000410000 */
[----:B------:R-:W-:Y:S01]  /*c420*/  FMUL.FTZ R45, R4, R45 ;  /* 0x0000002d042d7220 */ /* 0x000fe20000410000 */
[----:B------:R-:W4:Y:S02]  /*c430*/  LD.E R67, desc[UR36][R22.64+0x27c] ;  /* 0x00027c2416437980 */ /* 0x000f24000c101900 */
[----:B------:R-:W1:Y:S08]  /*c440*/  MUFU.EX2 R169, R169 ;  /* 0x000000a900a97308 */ /* 0x000e700000000800 */
[----:B------:R-:W1:Y:S01]  /*c450*/  MUFU.EX2 R3, R3 ;  /* 0x0000000300037308 */ /* 0x000e620000000800 */
[----:B--2---:R-:W-:Y:S01]  /*c460*/  FADD.FTZ R63, R171, R64 ;  /* 0x00000040ab3f7221 */ /* 0x004fe20000010000 */
[----:B------:R-:W-:-:S06]  /*c470*/  FADD.FTZ R64, R8, R65 ;  /* 0x0000004108407221 */ /* 0x000fcc0000010000 */
[----:B------:R-:W2:Y:S08]  /*c480*/  MUFU.EX2 R166, R166 ;  /* 0x000000a600a67308 */ /* 0x000eb00000000800 */
[----:B------:R-:W2:Y:S01]  /*c490*/  MUFU.EX2 R20, R20 ;  /* 0x0000001400147308 */ /* 0x000ea20000000800 */
[----:B0-----:R-:W-:Y:S01]  /*c4a0*/  FADD.FTZ R66, R168, R63 ;  /* 0x0000003fa8427221 */ /* 0x001fe20000010000 */
[----:B---3--:R-:W-:-:S06]  /*c4b0*/  FADD.FTZ R64, R15, R64 ;  /* 0x000000400f407221 */ /* 0x008fcc0000010000 */
[----:B------:R-:W0:Y:S08]  /*c4c0*/  MUFU.EX2 R167, R167 ;  /* 0x000000a700a77308 */ /* 0x000e300000000800 */
[----:B------:R-:W3:Y:S01]  /*c4d0*/  MUFU.EX2 R6, R6 ;  /* 0x0000000600067308 */ /* 0x000ee20000000800 */
[----:B-1----:R-:W-:Y:S01]  /*c4e0*/  FADD.FTZ R63, R169, R66 ;  /* 0x00000042a93f7221 */ /* 0x002fe20000010000 */
[----:B------:R-:W-:-:S06]  /*c4f0*/  FADD.FTZ R65, R3, R64 ;  /* 0x0000004003417221 */ /* 0x000fcc0000010000 */
[----:B------:R-:W1:Y:S01]  /*c500*/  MUFU.EX2 R21, R69 ;  /* 0x0000004500157308 */ /* 0x000e620000000800 */
[----:B--2---:R-:W-:Y:S01]  /*c510*/  FADD.FTZ R64, R166, R63 ;  /* 0x0000003fa6407221 */ /* 0x004fe20000010000 */
[----:B------:R-:W-:Y:S01]  /*c520*/  FADD.FTZ R65, R20, R65 ;  /* 0x0000004114417221 */ /* 0x000fe20000010000 */
[----:B------:R-:W-:Y:S01]  /*c530*/  FFMA.FTZ R165, R71, R82, -R165 ;  /* 0x0000005247a57223 */ /* 0x000fe200000108a5 */
[----:B------:R-:W2:Y:S01]  /*c540*/  LD.E R25, desc[UR36][R22.64+0x2c8] ;  /* 0x0002c82416197980 */ /* 0x000ea2000c101900 */
[----:B0-----:R-:W-:-:S03]  /*c550*/  FADD.FTZ R63, R167, R64 ;  /* 0x00000040a73f7221 */ /* 0x001fc60000010000 */
[----:B------:R-:W2:Y:S01]  /*c560*/  LD.E R82, desc[UR36][R22.64+0x430] ;  /* 0x0004302416527980 */ /* 0x000ea2000c101900 */
[----:B---3--:R-:W-:Y:S01]  /*c570*/  FADD.FTZ R64, R6, R65 ;  /* 0x0000004106407221 */ /* 0x008fe20000010000 */
[----:B------:R-:W0:Y:S02]  /*c580*/  MUFU.EX2 R164, R164 ;  /* 0x000000a400a47308 */ /* 0x000e240000000800 */
[----:B------:R-:W3:Y:S04]  /*c590*/  LD.E R36, desc[UR36][R22.64+0x2e8] ;  /* 0x0002e82416247980 */ /* 0x000ee8000c101900 */
[----:B------:R0:W-:Y:S01]  /*c5a0*/  ST.E desc[UR36][R22.64+0x274], R44 ;  /* 0x0002742c16007985 */ /* 0x0001e2000c101924 */
[----:B-1----:R-:W-:Y:S01]  /*c5b0*/  FADD.FTZ R111, R21, R64 ;  /* 0x00000040156f7221 */ /* 0x002fe20000010000 */
[----:B------:R-:W1:Y:S02]  /*c5c0*/  MUFU.EX2 R165, R165 ;  /* 0x000000a500a57308 */ /* 0x000e640000000800 */
[----:B------:R-:W3:Y:S04]  /*c5d0*/  LD.E R64, desc[UR36][R22.64+0x28c] ;  /* 0x00028c2416407980 */ /* 0x000ee8000c101900 */
[----:B------:R-:W3:Y:S01]  /*c5e0*/  LD.E R37, desc[UR36][R22.64+0x2dc] ;  /* 0x0002dc2416257980 */ /* 0x000ee2000c101900 */
[----:B0-----:R-:W-:-:S03]  /*c5f0*/  FADD.FTZ R66, R164, R63 ;  /* 0x0000003fa4427221 */ /* 0x001fc60000010000 */
[----:B------:R-:W3:Y:S04]  /*c600*/  LD.E R44, desc[UR36][R22.64+0x32c] ;  /* 0x00032c24162c7980 */ /* 0x000ee8000c101900 */
[----:B------:R0:W-:Y:S01]  /*c610*/  ST.E desc[UR36][R22.64+0x294], R48 ;  /* 0x0002943016007985 */ /* 0x0001e2000c101924 */
[----:B-1----:R-:W-:-:S03]  /*c620*/  FADD.FTZ R115, R165, R66 ;  /* 0x00000042a5737221 */ /* 0x002fc60000010000 */
[----:B------:R1:W-:Y:S04]  /*c630*/  ST.E desc[UR36][R22.64+0x2a0], R78 ;  /* 0x0002a04e16007985 */ /* 0x0003e8000c101924 */
[----:B------:R-:W3:Y:S04]  /*c640*/  LD.E R66, desc[UR36][R22.64+0x288] ;  /* 0x0002882416427980 */ /* 0x000ee8000c101900 */
[----:B------:R-:W3:Y:S04]  /*c650*/  LD.E R40, desc[UR36][R22.64+0x30c] ;  /* 0x00030c2416287980 */ /* 0x000ee8000c101900 */
[----:B0-----:R-:W3:Y:S04]  /*c660*/  LD.E R48, desc[UR36][R22.64+0x388] ;  /* 0x0003882416307980 */ /* 0x001ee8000c101900 */
[----:B-1----:R-:W3:Y:S01]  /*c670*/  LD.E R78, desc[UR36][R22.64+0x398] ;  /* 0x00039824164e7980 */ /* 0x002ee2000c101900 */
[C---:B------:R-:W-:Y:S01]  /*c680*/  FMUL.FTZ R49, R4.reuse, R49 ;  /* 0x0000003104317220 */ /* 0x040fe20000410000 */
[C---:B------:R-:W-:Y:S01]  /*c690*/  FMUL.FTZ R53, R4.reuse, R53 ;  /* 0x0000003504357220 */ /* 0x040fe20000410000 */
[C---:B------:R-:W-:Y:S01]  /*c6a0*/  FMUL.FTZ R60, R4.reuse, R60 ;  /* 0x0000003c043c7220 */ /* 0x040fe20000410000 */
[----:B------:R0:W-:Y:S04]  /*c6b0*/  ST.E desc[UR36][R22.64+0x240], R121 ;  /* 0x0002407916007985 */ /* 0x0001e8000c101924 */
[----:B------:R1:W-:Y:S04]  /*c6c0*/  ST.E desc[UR36][R22.64+0x2a4], R128 ;  /* 0x0002a48016007985 */ /* 0x0003e8000c101924 */
[----:B------:R-:W3:Y:S04]  /*c6d0*/  LD.E R24, desc[UR36][R22.64+0x2bc] ;  /* 0x0002bc2416187980 */ /* 0x000ee8000c101900 */
[----:B------:R-:W3:Y:S01]  /*c6e0*/  LD.E R74, desc[UR36][R22.64+0x2d8] ;  /* 0x0002d824164a7980 */ /* 0x000ee2000c101900 */
[----:B0-----:R-:W-:-:S03]  /*c6f0*/  FMUL.FTZ R121, R4, R76 ;  /* 0x0000004c04797220 */ /* 0x001fc60000410000 */
[----:B------:R-:W3:Y:S04]  /*c700*/  LD.E R52, desc[UR36][R22.64+0x39c] ;  /* 0x00039c2416347980 */ /* 0x000ee8000c101900 */
[----:B-1----:R-:W3:Y:S04]  /*c710*/  LD.E R128, desc[UR36][R22.64+0x3ec] ;  /* 0x0003ec2416807980 */ /* 0x002ee8000c101900 */
[----:B------:R0:W-:Y:S04]  /*c720*/  ST.E desc[UR36][R22.64+0x210], R111 ;  /* 0x0002106f16007985 */ /* 0x0001e8000c101924 */
        /* <DEDUP_REMOVED lines=15> */
[----:B------:R-:W3:Y:S04]  /*c820*/  LD.E R81, desc[UR36][R22.64+0x24c] ;  /* 0x00024c2416517980 */ /* 0x000ee8000c101900 */
[----:B------:R-:W3:Y:S04]  /*c830*/  LD.E R71, desc[UR36][R22.64+0x25c] ;  /* 0x00025c2416477980 */ /* 0x000ee8000c101900 */
[----:B------:R-:W3:Y:S04]  /*c840*/  LD.E R69, desc[UR36][R22.64+0x268] ;  /* 0x0002682416457980 */ /* 0x000ee8000c101900 */
[----:B------:R-:W3:Y:S04]  /*c850*/  LD.E R65, desc[UR36][R22.64+0x26c] ;  /* 0x00026c2416417980 */ /* 0x000ee8000c101900 */
[----:B------:R-:W3:Y:S04]  /*c860*/  LD.E R63, desc[UR36][R22.64+0x298] ;  /* 0x00029824163f7980 */ /* 0x000ee8000c101900 */
[----:B0-----:R-:W3:Y:S04]  /*c870*/  LD.E R111, desc[UR36][R22.64+0x2b8] ;  /* 0x0002b824166f7980 */ /* 0x001ee8000c101900 */
[----:B-1----:R-:W3:Y:S04]  /*c880*/  LD.E R115, desc[UR36][R22.64+0x2cc] ;  /* 0x0002cc2416737980 */ /* 0x002ee8000c101900 */
        /* <DEDUP_REMOVED lines=17> */
[----:B------:R-:W-:-:S04]  /*c9a0*/  FMUL.FTZ R27, R4, R27 ;  /* 0x0000001b041b7220 */ /* 0x000fc80000410000 */
[----:B------:R0:W-:Y:S04]  /*c9b0*/  ST.E desc[UR36][R22.64+0x2d0], R35 ;  /* 0x0002d02316007985 */ /* 0x0001e8000c101924 */
[----:B------:R1:W-:Y:S01]  /*c9c0*/  ST.E desc[UR36][R22.64+0x2e0], R27 ;  /* 0x0002e01b16007985 */ /* 0x0003e2000c101924 */
[C---:B------:R-:W-:Y:S01]  /*c9d0*/  FMUL.FTZ R39, R4.reuse, R39 ;  /* 0x0000002704277220 */ /* 0x040fe20000410000 */
[C---:B0-----:R-:W-:Y:S01]  /*c9e0*/  FMUL.FTZ R35, R4.reuse, R98 ;  /* 0x0000006204237220 */ /* 0x041fe20000410000 */
[----:B-1----:R-:W-:-:S04]  /*c9f0*/  FMUL.FTZ R27, R4, R102 ;  /* 0x00000066041b7220 */ /* 0x002fc80000410000 */
[----:B------:R0:W-:Y:S04]  /*ca00*/  ST.E desc[UR36][R22.64+0x394], R35 ;  /* 0x0003942316007985 */ /* 0x0001e8000c101924 */
[----:B------:R1:W-:Y:S01]  /*ca10*/  ST.E desc[UR36][R22.64+0x390], R27 ;  /* 0x0003901b16007985 */ /* 0x0003e2000c101924 */
[C---:B0-----:R-:W-:Y:S01]  /*ca20*/  FMUL.FTZ R35, R4.reuse, R88 ;  /* 0x0000005804237220 */ /* 0x041fe20000410000 */
[C---:B-1----:R-:W-:Y:S02]  /*ca30*/  FMUL.FTZ R27, R4.reuse, R92 ;  /* 0x0000005c041b7220 */ /* 0x042fe40000410000 */
[----:B------:R0:W-:Y:S04]  /*ca40*/  ST.E desc[UR36][R22.64+0x2f0], R39 ;  /* 0x0002f02716007985 */ /* 0x0001e8000c101924 */
[----:B------:R-:W-:Y:S04]  /*ca50*/  ST.E desc[UR36][R22.64+0x3e0], R27 ;  /* 0x0003e01b16007985 */ /* 0x000fe8000c101924 */
[----:B------:R1:W-:Y:S01]  /*ca60*/  ST.E desc[UR36][R22.64+0x3e4], R35 ;  /* 0x0003e42316007985 */ /* 0x0003e2000c101924 */
[C---:B0-----:R-:W-:Y:S01]  /*ca70*/  FMUL.FTZ R39, R4.reuse, R100 ;  /* 0x0000006404277220 */ /* 0x041fe20000410000 */
[C---:B------:R-:W-:Y:S01]  /*ca80*/  FMUL.FTZ R43, R4.reuse, R43 ;  /* 0x0000002b042b7220 */ /* 0x040fe20000410000 */
[----:B------:R-:W-:Y:S01]  /*ca90*/  FMUL.FTZ R47, R4, R47 ;  /* 0x0000002f042f7220 */ /* 0x000fe20000410000 */
[----:B-1----:R-:W-:-:S02]  /*caa0*/  FMUL.FTZ R35, R5, R70 ;  /* 0x0000004605237220 */ /* 0x002fc40000410000 */
[----:B------:R0:W-:Y:S04]  /*cab0*/  ST.E desc[UR36][R22.64+0x3a4], R39 ;  /* 0x0003a42716007985 */ /* 0x0001e8000c101924 */
[----:B------:R1:W-:Y:S01]  /*cac0*/  ST.E desc[UR36][R22.64+0x248], R35 ;  /* 0x0002482316007985 */ /* 0x0003e2000c101924 */
[C---:B--2---:R-:W-:Y:S01]  /*cad0*/  FMUL.FTZ R27, R4.reuse, R82 ;  /* 0x00000052041b7220 */ /* 0x044fe20000410000 */
[----:B0-----:R-:W-:Y:S01]  /*cae0*/  FMUL.FTZ R39, R4, R90 ;  /* 0x0000005a04277220 */ /* 0x001fe20000410000 */
[----:B-1----:R-:W-:-:S03]  /*caf0*/  FMUL.FTZ R35, R5, R114 ;  /* 0x0000007205237220 */ /* 0x002fc60000410000 */
[----:B------:R3:W-:Y:S01]  /*cb00*/  ST.E desc[UR36][R22.64+0x430], R27 ;  /* 0x0004301b16007985 */ /* 0x0007e2000c101924 */
[----:B------:R-:W-:-:S03]  /*cb10*/  FMUL.FTZ R25, R5, R25 ;  /* 0x0000001905197220 */ /* 0x000fc60000410000 */
[----:B------:R0:W-:Y:S01]  /*cb20*/  ST.E desc[UR36][R22.64+0x2e4], R43 ;  /* 0x0002e42b16007985 */ /* 0x0001e2000c101924 */
[----:B---3--:R-:W-:-:S03]  /*cb30*/  FMUL.FTZ R27, R5, R64 ;  /* 0x00000040051b7220 */ /* 0x008fc60000410000 */
[----:B------:R1:W-:Y:S01]  /*cb40*/  ST.E desc[UR36][R22.64+0x300], R47 ;  /* 0x0003002f16007985 */ /* 0x0003e2000c101924 */
[----:B0-----:R-:W-:-:S03]  /*cb50*/  FMUL.FTZ R43, R4, R96 ;  /* 0x00000060042b7220 */ /* 0x001fc60000410000 */
[----:B------:R0:W-:Y:S04]  /*cb60*/  ST.E desc[UR36][R22.64+0x3f4], R39 ;  /* 0x0003f42716007985 */ /* 0x0001e8000c101924 */
[----:B------:R2:W-:Y:S04]  /*cb70*/  ST.E desc[UR36][R22.64+0x28c], R27 ;  /* 0x00028c1b16007985 */ /* 0x0005e8000c101924 */
[----:B------:R3:W-:Y:S01]  /*cb80*/  ST.E desc[UR36][R22.64+0x29c], R35 ;  /* 0x00029c2316007985 */ /* 0x0007e2000c101924 */
[----:B-1----:R-:W-:Y:S01]  /*cb90*/  FMUL.FTZ R47, R4, R94 ;  /* 0x0000005e042f7220 */ /* 0x002fe20000410000 */
[C---:B0-----:R-:W-:Y:S01]  /*cba0*/  FMUL.FTZ R39, R5.reuse, R80 ;  /* 0x0000005005277220 */ /* 0x041fe20000410000 */
[C---:B--2---:R-:W-:Y:S01]  /*cbb0*/  FMUL.FTZ R27, R5.reuse, R36 ;  /* 0x00000024051b7220 */ /* 0x044fe20000410000 */
[C---:B---3--:R-:W-:Y:S01]  /*cbc0*/  FMUL.FTZ R35, R5.reuse, R118 ;  /* 0x0000007605237220 */ /* 0x048fe20000410000 */
[----:B------:R0:W-:Y:S01]  /*cbd0*/  ST.E desc[UR36][R22.64+0x3c4], R43 ;  /* 0x0003c42b16007985 */ /* 0x0001e2000c101924 */
[----:B------:R-:W-:-:S03]  /*cbe0*/  FMUL.FTZ R37, R5, R37 ;  /* 0x0000002505257220 */ /* 0x000fc60000410000 */
[----:B------:R1:W-:Y:S04]  /*cbf0*/  ST.E desc[UR36][R22.64+0x3d4], R47 ;  /* 0x0003d42f16007985 */ /* 0x0003e8000c101924 */
[----:B------:R2:W-:Y:S04]  /*cc00*/  ST.E desc[UR36][R22.64+0x258], R39 ;  /* 0x0002582716007985 */ /* 0x0005e8000c101924 */
[----:B------:R3:W-:Y:S01]  /*cc10*/  ST.E desc[UR36][R22.64+0x2c8], R25 ;  /* 0x0002c81916007985 */ /* 0x0007e2000c101924 */
[----:B0-----:R-:W-:-:S03]  /*cc20*/  FMUL.FTZ R43, R4, R86 ;  /* 0x00000056042b7220 */ /* 0x001fc60000410000 */
[----:B------:R0:W-:Y:S01]  /*cc30*/  ST.E desc[UR36][R22.64+0x2e8], R27 ;  /* 0x0002e81b16007985 */ /* 0x0001e2000c101924 */
[----:B-1----:R-:W-:-:S03]  /*cc40*/  FMUL.FTZ R47, R4, R84 ;  /* 0x00000054042f7220 */ /* 0x002fc60000410000 */
[----:B------:R1:W-:Y:S01]  /*cc50*/  ST.E desc[UR36][R22.64+0x2f8], R35 ;  /* 0x0002f82316007985 */ /* 0x0003e2000c101924 */
[C---:B--2---:R-:W-:Y:S01]  /*cc60*/  FMUL.FTZ R39, R5.reuse, R112 ;  /* 0x0000007005277220 */ /* 0x044fe20000410000 */
[C---:B---3--:R-:W-:Y:S01]  /*cc70*/  FMUL.FTZ R25, R5.reuse, R116 ;  /* 0x0000007405197220 */ /* 0x048fe20000410000 */
[C---:B0-----:R-:W-:Y:S01]  /*cc80*/  FMUL.FTZ R27, R5.reuse, R44 ;  /* 0x0000002c051b7220 */ /* 0x041fe20000410000 */
[C---:B-1----:R-:W-:Y:S01]  /*cc90*/  FMUL.FTZ R35, R5.reuse, R124 ;  /* 0x0000007c05237220 */ /* 0x042fe20000410000 */
[----:B------:R0:W-:Y:S04]  /*cca0*/  ST.E desc[UR36][R22.64+0x414], R43 ;  /* 0x0004142b16007985 */ /* 0x0001e8000c101924 */
[----:B------:R1:W-:Y:S04]  /*ccb0*/  ST.E desc[UR36][R22.64+0x424], R47 ;  /* 0x0004242f16007985 */ /* 0x0003e8000c101924 */
[----:B------:R2:W-:Y:S04]  /*ccc0*/  ST.E desc[UR36][R22.64+0x2ac], R39 ;  /* 0x0002ac2716007985 */ /* 0x0005e8000c101924 */
[----:B------:R3:W-:Y:S01]  /*ccd0*/  ST.E desc[UR36][R22.64+0x2dc], R37 ;  /* 0x0002dc2516007985 */ /* 0x0007e2000c101924 */
[----:B0-----:R-:W-:-:S03]  /*cce0*/  FMUL.FTZ R43, R5, R68 ;  /* 0x00000044052b7220 */ /* 0x001fc60000410000 */
[----:B------:R0:W-:Y:S01]  /*ccf0*/  ST.E desc[UR36][R22.64+0x308], R25 ;  /* 0x0003081916007985 */ /* 0x0001e2000c101924 */
[----:B-1----:R-:W-:-:S03]  /*cd00*/  FMUL.FTZ R47, R5, R66 ;  /* 0x00000042052f7220 */ /* 0x002fc60000410000 */
[----:B------:R1:W-:Y:S01]  /*cd10*/  ST.E desc[UR36][R22.64+0x32c], R27 ;  /* 0x00032c1b16007985 */ /* 0x0003e2000c101924 */
[----:B--2---:R-:W-:-:S03]  /*cd20*/  FMUL.FTZ R39, R5, R40 ;  /* 0x0000002805277220 */ /* 0x004fc60000410000 */
[----:B------:R2:W-:Y:S01]  /*cd30*/  ST.E desc[UR36][R22.64+0x33c], R35 ;  /* 0x00033c2316007985 */ /* 0x0005e2000c101924 */
[C---:B---3--:R-:W-:Y:S01]  /*cd40*/  FMUL.FTZ R37, R5.reuse, R122 ;  /* 0x0000007a05257220 */ /* 0x048fe20000410000 */
[C---:B0-----:R-:W-:Y:S01]  /*cd50*/  FMUL.FTZ R25, R5.reuse, R126 ;  /* 0x0000007e05197220 */ /* 0x041fe20000410000 */
[C---:B-1----:R-:W-:Y:S01]  /*cd60*/  FMUL.FTZ R27, R5.reuse, R48 ;  /* 0x00000030051b7220 */ /* 0x042fe20000410000 */
[C---:B--2---:R-:W-:Y:S01]  /*cd70*/  FMUL.FTZ R35, R5.reuse, R78 ;  /* 0x0000004e05237220 */ /* 0x044fe20000410000 */
        /* <DEDUP_REMOVED lines=14> */
[----:B------:R0:W-:Y:S01]  /*ce60*/  ST.E desc[UR36][R22.64+0x2bc], R43 ;  /* 0x0002bc2b16007985 */ /* 0x0001e2000c101924 */
[C---:B------:R-:W-:Y:S01]  /*ce70*/  FMUL.FTZ R26, R4.reuse, R26 ;  /* 0x0000001a041a7220 */ /* 0x040fe20000410000 */
[C---:B------:R-:W-:Y:S01]  /*ce80*/  FMUL.FTZ R38, R4.reuse, R38 ;  /* 0x0000002604267220 */ /* 0x040fe20000410000 */
[C---:B------:R-:W-:Y:S01]  /*ce90*/  FMUL.FTZ R46, R4.reuse, R46 ;  /* 0x0000002e042e7220 */ /* 0x040fe20000410000 */
[----:B------:R1:W-:Y:S01]  /*cea0*/  ST.E desc[UR36][R22.64+0x2d8], R47 ;  /* 0x0002d82f16007985 */ /* 0x0003e2000c101924 */
[C---:B------:R-:W-:Y:S01]  /*ceb0*/  FMUL.FTZ R51, R4.reuse, R51 ;  /* 0x0000003304337220 */ /* 0x040fe20000410000 */
[C---:B------:R-:W-:Y:S01]  /*cec0*/  FMUL.FTZ R42, R4.reuse, R42 ;  /* 0x0000002a042a7220 */ /* 0x040fe20000410000 */
[C---:B------:R-:W-:Y:S01]  /*ced0*/  FMUL.FTZ R54, R4.reuse, R54 ;  /* 0x0000003604367220 */ /* 0x040fe20000410000 */
[----:B------:R-:W-:Y:S01]  /*cee0*/  ST.E desc[UR36][R22.64+0x39c], R37 ;  /* 0x00039c2516007985 */ /* 0x000fe2000c101924 */
        /* <DEDUP_REMOVED lines=60> */
[C---:B---3--:R-:W-:Y:S01]  /*d2b0*/  FMUL.FTZ R27, R5.reuse, R138 ;  /* 0x0000008a051b7220 */ /* 0x048fe20000410000 */
[C---:B------:R-:W-:Y:S01]  /*d2c0*/  FMUL.FTZ R129, R5.reuse, R129 ;  /* 0x0000008105817220 */ /* 0x040fe20000410000 */
[C---:B------:R-:W-:Y:S01]  /*d2d0*/  FMUL.FTZ R39, R5.reuse, R136 ;  /* 0x0000008805277220 */ /* 0x040fe20000410000 */
[----:B------:R-:W-:Y:S01]  /*d2e0*/  FMUL.FTZ R137, R5, R137 ;  /* 0x0000008905897220 */ /* 0x000fe20000410000 */
[----:B------:R-:W-:-:S02]  /*d2f0*/  VIADD R4, R144, 0x8 ;  /* 0x0000000890047836 */ /* 0x000fc40000000000 */
[----:B----4-:R-:W-:Y:S01]  /*d300*/  FMUL.FTZ R35, R5, R60 ;  /* 0x0000003c05237220 */ /* 0x010fe20000410000 */
        /* <DEDUP_REMOVED lines=63> */
[----:B------:R2:W-:Y:S04]  /*d700*/  ST.E desc[UR36][R22.64+0x41c], R27 ;  /* 0x00041c1b16007985 */ /* 0x0005e8000c101924 */
[----:B------:R3:W-:Y:S04]  /*d710*/  ST.E desc[UR36][R22.64+0x428], R35 ;  /* 0x0004282316007985 */ /* 0x0007e8000c101924 */
[----:B------:R4:W-:Y:S04]  /*d720*/  ST.E desc[UR36][R22.64+0x42c], R39 ;  /* 0x00042c2716007985 */ /* 0x0009e8000c101924 */
[----:B------:R-:W-:Y:S01]  /*d730*/  ST.E desc[UR36][R22.64+0x438], R137 ;  /* 0x0004388916007985 */ /* 0x000fe2000c101924 */
[----:B------:R4:W-:Y:S06]  /*d740*/  BAR.SYNC.DEFER_BLOCKING R4, 0x100 ;  /* 0x000400040000751d */ /* 0x0009ec0000010000 */
[----:B------:R-:W4:Y:S04]  /*d750*/  LDL R24, [R1+0x1f0] ;  /* 0x0001f00001187983 */ /* 0x000f280000100800 */
[----:B------:R-:W4:Y:S04]  /*d760*/  LD.E R5, desc[UR36][R22.64+0x240] ;  /* 0x0002402416057980 */ /* 0x000f28000c101900 */
[----:B0-----:R-:W4:Y:S04]  /*d770*/  LD.E R25, desc[UR36][R22.64+0x244] ;  /* 0x0002442416197980 */ /* 0x001f28000c101900 */
[----:B-1----:R-:W4:Y:S04]  /*d780*/  LD.E R37, desc[UR36][R22.64+0x248] ;  /* 0x0002482416257980 */ /* 0x002f28000c101900 */
[----:B------:R-:W4:Y:S04]  /*d790*/  LD.E R41, desc[UR36][R22.64+0x24c] ;  /* 0x00024c2416297980 */ /* 0x000f28000c101900 */
[----:B------:R-:W4:Y:S04]  /*d7a0*/  LD.E R43, desc[UR36][R22.64+0x250] ;  /* 0x00025024162b7980 */ /* 0x000f28000c101900 */
[----:B------:R-:W4:Y:S04]  /*d7b0*/  LD.E R45, desc[UR36][R22.64+0x254] ;  /* 0x00025424162d7980 */ /* 0x000f28000c101900 */
[----:B--2---:R-:W2:Y:S04]  /*d7c0*/  LD.E R27, desc[UR36][R22.64+0x258] ;  /* 0x00025824161b7980 */ /* 0x004ea8000c101900 */
        /* <DEDUP_REMOVED lines=68> */
[----:B------:R0:W-:Y:S04]  /*dc10*/  ST.E desc[UR36][R22.64+0x240], R5 ;  /* 0x0002400516007985 */ /* 0x0001e8000c101924 */
[----:B------:R-:W-:Y:S04]  /*dc20*/  ST.E desc[UR36][R22.64+0x244], R25 ;  /* 0x0002441916007985 */ /* 0x000fe8000c101924 */
[----:B------:R-:W4:Y:S04]  /*dc30*/  LD.E R111, desc[UR36][R22.64+0x3a4] ;  /* 0x0003a424166f7980 */ /* 0x000f28000c101900 */
[----:B0-----:R-:W4:Y:S04]  /*dc40*/  LD.E R5, desc[UR36][R22.64+0x28c] ;  /* 0x00028c2416057980 */ /* 0x001f28000c101900 */
[----:B------:R-:W-:Y:S04]  /*dc50*/  ST.E desc[UR36][R22.64+0x248], R37 ;  /* 0x0002482516007985 */ /* 0x000fe8000c101924 */
[----:B------:R-:W-:Y:S04]  /*dc60*/  ST.E desc[UR36][R22.64+0x24c], R41 ;  /* 0x00024c2916007985 */ /* 0x000fe8000c101924 */
[----:B------:R-:W-:Y:S04]  /*dc70*/  ST.E desc[UR36][R22.64+0x250], R43 ;  /* 0x0002502b16007985 */ /* 0x000fe8000c101924 */
[----:B------:R-:W-:Y:S04]  /*dc80*/  ST.E desc[UR36][R22.64+0x254], R45 ;  /* 0x0002542d16007985 */ /* 0x000fe8000c101924 */
[----:B--2---:R-:W-:Y:S04]  /*dc90*/  ST.E desc[UR36][R22.64+0x258], R27 ;  /* 0x0002581b16007985 */ /* 0x004fe8000c101924 */
[----:B---3--:R-:W-:Y:S04]  /*dca0*/  ST.E desc[UR36][R22.64+0x25c], R35 ;  /* 0x00025c2316007985 */ /* 0x008fe8000c101924 */
        /* <DEDUP_REMOVED lines=10> */
[----:B0-----:R-:W4:Y:S04]  /*dd50*/  LD.E R39, desc[UR36][R22.64+0x294] ;  /* 0x0002942416277980 */ /* 0x001f28000c101900 */
[----:B------:R-:W4:Y:S04]  /*dd60*/  LD.E R41, desc[UR36][R22.64+0x29c] ;  /* 0x00029c2416297980 */ /* 0x000f28000c101900 */
[----:B------:R-:W4:Y:S04]  /*dd70*/  LD.E R43, desc[UR36][R22.64+0x2a4] ;  /* 0x0002a424162b7980 */ /* 0x000f28000c101900 */
[----:B------:R-:W4:Y:S04]  /*dd80*/  LD.E R45, desc[UR36][R22.64+0x2ac] ;  /* 0x0002ac24162d7980 */ /* 0x000f28000c101900 */
[----:B-1----:R-:W4:Y:S04]  /*dd90*/  LD.E R47, desc[UR36][R22.64+0x2b4] ;  /* 0x0002b424162f7980 */ /* 0x002f28000c101900 */
        /* <DEDUP_REMOVED lines=56> */
[----:B0-----:R-:W4:Y:S04]  /*e120*/  LD.E.64 R4, desc[UR36][R22.64+0x88] ;  /* 0x0000882416047980 */ /* 0x001f28000c101b00 */
        /* <DEDUP_REMOVED lines=100> */
[----:B------:R-:W4:Y:S01]  /*e770*/  LDL R38, [R1+0x68] ;  /* 0x0000680001267983 */ /* 0x000f220000100800 */
[----:B------:R-:W-:-:S02]  /*e780*/  IMAD R4, R24, 0xc00, R4 ;  /* 0x00000c0018047824 */ /* 0x000fc400078e0204 */
[--C-:B0-----:R-:W-:Y:S01]  /*e790*/  IMAD.MOV.U32 R25, RZ, RZ, R5.reuse ;  /* 0x000000ffff197224 */ /* 0x101fe200078e0005 */
[----:B------:R-:W-:Y:S01]  /*e7a0*/  F2FP.BF16.F32.PACK_AB R152, R72, R152 ;  /* 0x000000984898723e */ /* 0x000fe200000010ff */
[----:B------:R-:W-:Y:S01]  /*e7b0*/  VIADD R24, R4, 0x80 ;  /* 0x0000008004187836 */ /* 0x000fe20000000000 */
[----:B------:R-:W-:Y:S01]  /*e7c0*/  F2FP.BF16.F32.PACK_AB R153, R56, R153 ;  /* 0x000000993899723e */ /* 0x000fe200000010ff */
[----:B-1----:R-:W-:Y:S01]  /*e7d0*/  VIADD R26, R4, 0x100 ;  /* 0x00000100041a7836 */ /* 0x002fe20000000000 */
[----:B------:R-:W-:Y:S01]  /*e7e0*/  F2FP.BF16.F32.PACK_AB R154, R73, R154 ;  /* 0x0000009a499a723e */ /* 0x000fe200000010ff */
[----:B--2---:R-:W-:Y:S01]  /*e7f0*/  IMAD.MOV.U32 R27, RZ, RZ, R5 ;  /* 0x000000ffff1b7224 */ /* 0x004fe200078e0005 */
[----:B------:R-:W-:Y:S01]  /*e800*/  R2UR UR10, R24 ;  /* 0x00000000180a72ca */ /* 0x000fe200000e0000 */
[----:B---3--:R-:W2:Y:S01]  /*e810*/  LD.E R35, desc[UR36][R22.64+0x26c] ;  /* 0x00026c2416237980 */ /* 0x008ea2000c101900 */
[----:B------:R-:W-:Y:S02]  /*e820*/  R2UR UR11, R25 ;  /* 0x00000000190b72ca */ /* 0x000fe400000e0000 */
[----:B------:R-:W-:Y:S01]  /*e830*/  R2UR UR14, R26 ;  /* 0x000000001a0e72ca */ /* 0x000fe200000e0000 */
[----:B------:R-:W2:Y:S01]  /*e840*/  LD.E R24, desc[UR36][R22.64+0x240] ;  /* 0x0002402416187980 */ /* 0x000ea2000c101900 */
[----:B------:R-:W-:-:S02]  /*e850*/  R2UR UR15, R27 ;  /* 0x000000001b0f72ca */ /* 0x000fc400000e0000 */
[----:B------:R-:W-:Y:S01]  /*e860*/  F2FP.BF16.F32.PACK_AB R155, R57, R155 ;  /* 0x0000009b399b723e */ /* 0x000fe200000010ff */
[----:B------:R-:W2:Y:S01]  /*e870*/  LD.E R25, desc[UR36][R22.64+0x244] ;  /* 0x0002442416197980 */ /* 0x000ea2000c101900 */
[----:B------:R-:W-:Y:S02]  /*e880*/  F2FP.BF16.F32.PACK_AB R156, R29, R156 ;  /* 0x0000009c1d9c723e */ /* 0x000fe400000010ff */
[----:B------:R-:W-:Y:S01]  /*e890*/  F2FP.BF16.F32.PACK_AB R157, R31, R157 ;  /* 0x0000009d1f9d723e */ /* 0x000fe200000010ff */
[----:B------:R-:W2:Y:S01]  /*e8a0*/  LD.E R26, desc[UR36][R22.64+0x248] ;  /* 0x00024824161a7980 */ /* 0x000ea2000c101900 */
[----:B------:R-:W-:Y:S02]  /*e8b0*/  F2FP.BF16.F32.PACK_AB R158, R32, R158 ;  /* 0x0000009e209e723e */ /* 0x000fe400000010ff */
[----:B------:R-:W-:Y:S01]  /*e8c0*/  F2FP.BF16.F32.PACK_AB R159, R34, R159 ;  /* 0x0000009f229f723e */ /* 0x000fe200000010ff */
[----:B------:R-:W2:Y:S01]  /*e8d0*/  LD.E R27, desc[UR36][R22.64+0x24c] ;  /* 0x00024c24161b7980 */ /* 0x000ea2000c101900 */
[----:B------:R-:W-:-:S02]  /*e8e0*/  F2FP.BF16.F32.PACK_AB R160, R33, R160 ;  /* 0x000000a021a0723e */ /* 0x000fc400000010ff */
[----:B------:R-:W-:Y:S01]  /*e8f0*/  F2FP.BF16.F32.PACK_AB R161, R30, R161 ;  /* 0x000000a11ea1723e */ /* 0x000fe200000010ff */
[----:B------:R-:W2:Y:S01]  /*e900*/  LD.E R29, desc[UR36][R22.64+0x254] ;  /* 0x00025424161d7980 */ /* 0x000ea2000c101900 */
[----:B------:R-:W-:-:S03]  /*e910*/  F2FP.BF16.F32.PACK_AB R162, R28, R162 ;  /* 0x000000a21ca2723e */ /* 0x000fc600000010ff */
[----:B------:R-:W2:Y:S04]  /*e920*/  LD.E R28, desc[UR36][R22.64+0x250] ;  /* 0x00025024161c7980 */ /* 0x000ea8000c101900 */
[----:B------:R-:W2:Y:S04]  /*e930*/  LD.E R30, desc[UR36][R22.64+0x258] ;  /* 0x00025824161e7980 */ /* 0x000ea8000c101900 */
[----:B------:R-:W2:Y:S04]  /*e940*/  LD.E R31, desc[UR36][R22.64+0x25c] ;  /* 0x00025c24161f7980 */ /* 0x000ea8000c101900 */
[----:B------:R-:W2:Y:S04]  /*e950*/  LD.E R32, desc[UR36][R22.64+0x260] ;  /* 0x0002602416207980 */ /* 0x000ea8000c101900 */
[----:B------:R-:W2:Y:S04]  /*e960*/  LD.E R33, desc[UR36][R22.64+0x264] ;  /* 0x0002642416217980 */ /* 0x000ea8000c101900 */
        /* <DEDUP_REMOVED lines=62> */
[----:B------:R-:W-:-:S03]  /*ed50*/  ISETP.NE.U32.AND P0, PT, R38, RZ, PT ;  /* 0x000000ff2600720c */ /* 0x000fc60003f05070 */
        /* <DEDUP_REMOVED lines=55> */
[----:B------:R-:W-:-:S02]  /*f0d0*/  R2UR UR6, R4 ;  /* 0x00000000040672ca */ /* 0x000fc400000e0000 */
[----:B------:R-:W-:Y:S01]  /*f0e0*/  R2UR UR7, R5 ;  /* 0x00000000050772ca */ /* 0x000fe200000e0000 */
[----:B------:R-:W-:Y:S01]  /*f0f0*/  VOTEU.ANY UP0, P0 ;  /* 0x00000000003f7886 */ /* 0x000fe20000000100 */
[----:B--2---:R-:W-:-:S11]  /*f100*/  WARPGROUP.ARRIVE ;  /* 0x00000000000079c5 */ /* 0x004fd60000000000 */
[----:B------:R-:W-:Y:S01]  /*f110*/  HGMMA.64x256x16.F32.BF16 R24, R152, gdesc[UR4].tnspB, R24, UP0, gsb0 ;  /* 0x43e0000498187df0 */ /* 0x000fe2000b801818 */
[----:B------:R-:W-:Y:S02]  /*f120*/  F2FP.BF16.F32.PACK_AB R163, R220, R163 ;  /* 0x000000a3dca3723e */ /* 0x000fe400000010ff */
        /* <DEDUP_REMOVED lines=131> */
[----:B------:R-:W-:Y:S01]  /*f960*/  STL [R1+0x68], R0 ;  /* 0x0000680001007387 */ /* 0x000fe20000100800 */
[----:B------:R-:W-:Y:S02]  /*f970*/  VIADD R152, R4, 0x180 ;  /* 0x0000018004987836 */ /* 0x000fe40000000000 */
[----:B------:R-:W-:-:S03]  /*f980*/  IMAD.MOV.U32 R153, RZ, RZ, R5 ;  /* 0x000000ffff997224 */ /* 0x000fc600078e0005 */
[----:B------:R-:W-:Y:S02]  /*f990*/  R2UR UR6, R152 ;  /* 0x00000000980672ca */ /* 0x000fe400000e0000 */
[----:B------:R-:W-:Y:S02]  /*f9a0*/  R2UR UR7, R153 ;  /* 0x00000000990772ca */ /* 0x000fe400000e0000 */
[----:B------:R-:W-:Y:S02]  /*f9b0*/  F2FP.BF16.F32.PACK_AB R152, R12, R11 ;  /* 0x0000000b0c98723e */ /* 0x000fe400000010ff */
[----:B------:R-:W-:Y:S02]  /*f9c0*/  F2FP.BF16.F32.PACK_AB R153, R175, R174 ;  /* 0x000000aeaf99723e */ /* 0x000fe400000010ff */
[----:B------:R-:W-:Y:S02]  /*f9d0*/  F2FP.BF16.F32.PACK_AB R154, R13, R9 ;  /* 0x000000090d9a723e */ /* 0x000fe400000010ff */
[----:B------:R-:W-:Y:S01]  /*f9e0*/  F2FP.BF16.F32.PACK_AB R155, R173, R172 ;  /* 0x000000acad9b723e */ /* 0x000fe200000010ff */
[----:B------:R-:W-:-:S02]  /*f9f0*/  WARPGROUP.DEPBAR.LE gsb0, 0x0 ;  /* 0x00008000000079c5 */ /* 0x000fc40000010000 */
        /* <DEDUP_REMOVED lines=132> */
[----:B------:R-:W-:Y:S01]  /*10240*/  IMAD.MOV.U32 R13, RZ, RZ, R5 ;  /* 0x000000ffff0d7224 */ /* 0x000fe200078e0005 */
        /* <DEDUP_REMOVED lines=131> */
[----:B------:R-:W-:Y:S02]  /*10a80*/  R2UR UR6, R12 ;  /* 0x000000000c0672ca */ /* 0x000fe400000e0000 */
[----:B------:R-:W-:Y:S01]  /*10a90*/  R2UR UR7, R13 ;  /* 0x000000000d0772ca */ /* 0x000fe200000e0000 */
[----:B------:R-:W-:Y:S01]  /*10aa0*/  STL [R1+0x68], R0 ;  /* 0x0000680001007387 */ /* 0x000fe20000100800 */
[----:B------:R-:W-:Y:S01]  /*10ab0*/  VIADD R4, R4, 0x280 ;  /* 0x0000028004047836 */ /* 0x000fe20000000000 */
[----:B------:R-:W-:Y:S02]  /*10ac0*/  WARPGROUP.DEPBAR.LE gsb0, 0x0 ;  /* 0x00008000000079c5 */ /* 0x000fe40000010000 */
[----:B------:R-:W-:Y:S02]  /*10ad0*/  F2FP.BF16.F32.PACK_AB R152, R14, R7 ;  /* 0x000000070e98723e */ /* 0x000fe400000010ff */
[----:B------:R-:W-:-:S02]  /*10ae0*/  F2FP.BF16.F32.PACK_AB R153, R171, R170 ;  /* 0x000000aaab99723e */ /* 0x000fc400000010ff */
        /* <DEDUP_REMOVED lines=135> */
[----:B------:R-:W-:Y:S02]  /*11360*/  WARPGROUP.DEPBAR.LE gsb0, 0x0 ;  /* 0x00008000000079c5 */ /* 0x000fe40000010000 */
[----:B------:R-:W-:Y:S02]  /*11370*/  F2FP.BF16.F32.PACK_AB R152, R20, R3 ;  /* 0x000000031498723e */ /* 0x000fe400000010ff */
[----:B------:R-:W-:Y:S02]  /*11380*/  F2FP.BF16.F32.PACK_AB R153, R167, R166 ;  /* 0x000000a6a799723e */ /* 0x000fe400000010ff */
        /* <DEDUP_REMOVED lines=262> */
[----:B------:R0:W-:Y:S04]  /*123f0*/  STL [R1+0x68], R0 ;  /* 0x0000680001007387 */ /* 0x0001e80000100800 */
        /* <DEDUP_REMOVED lines=128> */
[----:B----4-:R0:W-:Y:S04]  /*12c00*/  ST.E desc[UR36][R22.64+0x39c], R0 ;  /* 0x00039c0016007985 */ /* 0x0101e8000c101924 */
[----:B0-----:R-:W4:Y:S04]  /*12c10*/  LD.E R0, desc[UR36][R22.64+0x28] ;  /* 0x0000282416007980 */ /* 0x001f28000c101900 */
[----:B--2---:R0:W-:Y:S04]  /*12c20*/  ST.E desc[UR36][R22.64+0x240], R3 ;  /* 0x0002400316007985 */ /* 0x0041e8000c101924 */
[----:B---3--:R1:W-:Y:S04]  /*12c30*/  ST.E desc[UR36][R22.64+0x244], R5 ;  /* 0x0002440516007985 */ /* 0x0083e8000c101924 */
        /* <DEDUP_REMOVED lines=125> */
[----:B0-----:R1:W5:Y:S01]  /*13410*/  LDL R3, [R1+0x1f0] ;  /* 0x0001f00001037983 */ /* 0x0013620000100800 */
[----:B----4-:R-:W-:-:S04]  /*13420*/  LOP3.LUT R0, R0, 0x1, RZ, 0xfc, !PT ;  /* 0x0000000100007812 */ /* 0x010fc800078efcff */
[----:B------:R-:W-:Y:S01]  /*13430*/  ISETP.NE.AND P0, PT, R0, 0x3, PT ;  /* 0x000000030000780c */ /* 0x000fe20003f05270 */
[----:B------:R-:W-:-:S12]  /*13440*/  BSSY B0, `(.L_x_12580) ;  /* 0x0000003000007945 */ /* 0x000fd80003800000 */
[----:B-1----:R-:W-:Y:S05]  /*13450*/  @!P0 BRA `(.L_x_12581) ;  /* 0x0000000000048947 */ /* 0x002fea0003800000 */
[----:B------:R-:W-:Y:S01]  /*13460*/  BPT.TRAP 0x1 ;  /* 0x000000040000795c */ /* 0x000fe20000300000 */
.L_x_12581:
[----:B------:R-:W-:Y:S05]  /*13470*/  BSYNC B0 ;  /* 0x0000000000007941 */ /* 0x000fea0003800000 */
.L_x_12580:
[----:B------:R-:W2:Y:S04]  /*13480*/  LD.E.64 R4, desc[UR36][R22.64+0x48] ;  /* 0x0000482416047980 */ /* 0x000ea8000c101b00 */
[----:B------:R-:W3:Y:S01]  /*13490*/  LD.E R0, desc[UR36][R22.64+0x34] ;  /* 0x0000342416007980 */ /* 0x000ee2000c101900 */
[C---:B------:R-:W-:Y:S01]  /*134a0*/  ISETP.GT.AND P0, PT, R10.reuse, R2, PT ;  /* 0x000000020a00720c */ /* 0x040fe20003f04270 */
[----:B------:R-:W-:Y:S01]  /*134b0*/  VIADD R10, R10, 0xffffffff ;  /* 0xffffffff0a0a7836 */ /* 0x000fe20000000000 */
[----:B--2---:R-:W-:-:S05]  /*134c0*/  MOV R4, R4 ;  /* 0x0000000400047202 */ /* 0x004fca0000000f00 */
[----:B-----5:R-:W-:-:S05]  /*134d0*/  IMAD R3, R3, 0x8, R4 ;  /* 0x0000000803037824 */ /* 0x020fca00078e0204 */
[----:B---3--:R-:W-:-:S04]  /*134e0*/  PRMT R0, R0, 0x654, R3 ;  /* 0x0000065400007816 */ /* 0x008fc80000000003 */
[----:B------:R0:W-:Y:S01]  /*134f0*/  SYNCS.ARRIVE.TRANS64.RED.A1T0 RZ, [R0+URZ], RZ ;  /* 0x000000ff00ff79a7 */ /* 0x0001e2000810043f */
[----:B------:R-:W-:Y:S05]  /*13500*/  @P0 BRA `(.L_x_12582) ;  /* 0xffffff6400e80947 */ /* 0x000fea000383ffff */
.L_x_12563:
[----:B------:R-:W-:-:S13]  /*13510*/  ISETP.GE.AND P0, PT, R10, UR40, PT ;  /* 0x000000280a007c0c */ /* 0x000fda000bf06270 */
[----:B------:R-:W-:Y:S05]  /*13520*/  @!P0 BRA `(.L_x_12583) ;  /* 0x000000a800f88947 */ /* 0x000fea0003800000 */
[----:B------:R-:W-:-:S05]  /*13530*/  IADD3 R20, P0, R16, 0x28, RZ ;  /* 0x0000002810147810 */ /* 0x000fca0007f1e0ff */
[----:B------:R-:W-:-:S08]  /*13540*/  IMAD.X R21, RZ, RZ, R17, P0 ;  /* 0x000000ffff157224 */ /* 0x000fd000000e0611 */
.L_x_12612:
[----:B------:R-:W2:Y:S04]  /*13550*/  LDL R2, [R1+0x1f0] ;  /* 0x0001f00001027983 */ /* 0x000ea80000100800 */
[----:B0-----:R-:W3:Y:S04]  /*13560*/  LDL R0, [R1+0x1f8] ;  /* 0x0001f80001007983 */ /* 0x001ee80000100800 */
[----:B-1----:R-:W4:Y:S01]  /*13570*/  LDL R3, [R1] ;  /* 0x0000000001037983 */ /* 0x002f220000100800 */
        /* <DEDUP_REMOVED lines=17> */
.L_x_12585:
[----:B------:R-:W-:Y:S05]  /*13690*/  BSYNC B0 ;  /* 0x0000000000007941 */ /* 0x000fea0003800000 */
.L_x_12584:
[----:B------:R-:W2:Y:S01]  /*136a0*/  LDL.64 R6, [R1+0x18] ;  /* 0x0000180001067983 */ /* 0x000ea20000100a00 */
[----:B-----5:R-:W-:Y:S02]  /*136b0*/  SHF.L.U32 R5, R4, 0x1f, RZ ;  /* 0x0000001f04057819 */ /* 0x020fe400000006ff */
[----:B--2---:R-:W-:-:S05]  /*136c0*/  MOV R3, R6 ;  /* 0x0000000600037202 */ /* 0x004fca0000000f00 */
[----:B------:R-:W-:-:S04]  /*136d0*/  IMAD R2, R2, 0x8, R3 ;  /* 0x0000000802027824 */ /* 0x000fc800078e0203 */
[----:B------:R1:W2:Y:S01]  /*136e0*/  SYNCS.PHASECHK.TRANS64.TRYWAIT P0, [R2+URZ], R5 ;  /* 0x00000005020075a7 */ /* 0x0002a2000800017f */
[----:B------:R1:W5:Y:S01]  /*136f0*/  LDL.64 R6, [R1+0x1f0] ;  /* 0x0001f00001067983 */ /* 0x0003620000100a00 */
[----:B------:R-:W-:Y:S04]  /*13700*/  BSSY B0, `(.L_x_12586) ;  /* 0x0000003000007945 */ /* 0x000fe80003800000 */
[----:B------:R-:W-:Y:S05]  /*13710*/  @!P1 BRA `(.L_x_12587) ;  /* 0x0000000000049947 */ /* 0x000fea0003800000 */
[----:B------:R-:W-:Y:S01]  /*13720*/  BPT.TRAP 0x1 ;  /* 0x000000040000795c */ /* 0x000fe20000300000 */
.L_x_12587:
[----:B------:R-:W-:Y:S05]  /*13730*/  BSYNC B0 ;  /* 0x0000000000007941 */ /* 0x000fea0003800000 */
.L_x_12586:
[----:B------:R-:W-:Y:S04]  /*13740*/  BSSY B0, `(.L_x_12588) ;  /* 0x0000006000007945 */ /* 0x000fe80003800000 */
[----:B--2---:R-:W-:Y:S05]  /*13750*/  @P0 BRA `(.L_x_12589) ;  /* 0x0000000000100947 */ /* 0x004fea0003800000 */
[----:B-----5:R-:W-:Y:S01]  /*13760*/  IMAD R6, R6, 0x8, R3 ;  /* 0x0000000806067824 */ /* 0x020fe200078e0203 */
[----:B------:R-:W-:-:S04]  /*13770*/  SHF.L.U32 R7, R7, 0x1f, RZ ;  /* 0x0000001f07077819 */ /* 0x000fc800000006ff */
[----:B------:R-:W2:Y:S02]  /*13780*/  SYNCS.PHASECHK.TRANS64.TRYWAIT P0, [R6+URZ], R7 ;  /* 0x00000007060075a7 */ /* 0x000ea4000800017f */
[----:B--2---:R-:W-:Y:S05]  /*13790*/  @!P0 BRA `(.L_x_12590) ;  /* 0x0000017800dc8947 */ /* 0x004fea0003800000 */
.L_x_12589:
[----:B------:R-:W-:Y:S05]  /*137a0*/  BSYNC B0 ;  /* 0x0000000000007941 */ /* 0x000fea0003800000 */
.L_x_12588:
[----:B-1----:R-:W3:Y:S04]  /*137b0*/  LDL R5, [R1+0x1f0] ;  /* 0x0001f00001057983 */ /* 0x002ee80000100800 */
[----:B------:R-:W3:Y:S01]  /*137c0*/  LDL.64 R2, [R1+0x80] ;  /* 0x0000800001027983 */ /* 0x000ee20000100a00 */
[----:B------:R-:W-:Y:S05]  /*137d0*/  WARPSYNC.ALL ;  /* 0x0000000000007948 */ /* 0x000fea0003800000 */
[----:B------:R-:W4:Y:S04]  /*137e0*/  LDL.64 R14, [R1+0x78] ;  /* 0x00007800010e7983 */ /* 0x000f280000100a00 */
[----:B--2--5:R-:W2:Y:S04]  /*137f0*/  LDL.64 R6, [R1+0x78] ;  /* 0x0000780001067983 */ /* 0x024ea80000100a00 */
[----:B------:R-:W2:Y:S01]  /*13800*/  LDL.64 R8, [R1+0x78] ;  /* 0x0000780001087983 */ /* 0x000ea20000100a00 */
[----:B---3--:R-:W-:Y:S01]  /*13810*/  IMAD R2, R5, 0x300, R2 ;  /* 0x0000030005027824 */ /* 0x008fe200078e0202 */
[----:B------:R-:W-:Y:S01]  /*13820*/  R2UR UR7, R3 ;  /* 0x00000000030772ca */ /* 0x000fe200000e0000 */
[----:B------:R-:W-:Y:S01]  /*13830*/  WARPGROUP.ARRIVE ;  /* 0x00000000000079c5 */ /* 0x000fe20000000000 */
[----:B------:R-:W3:Y:S01]  /*13840*/  LDL.64 R12, [R1+0x78] ;  /* 0x00007800010c7983 */ /* 0x000ee20000100a00 */
[----:B0-----:R-:W-:Y:S01]  /*13850*/  IMAD.MOV.U32 R0, RZ, RZ, 0x1 ;  /* 0x00000001ff007424 */ /* 0x001fe200078e00ff */
[----:B------:R-:W-:-:S02]  /*13860*/  R2UR UR6, R2 ;  /* 0x00000000020672ca */ /* 0x000fc400000e0000 */
[----:B------:R0:W-:Y:S04]  /*13870*/  STL [R1+0x60], RZ ;  /* 0x000060ff01007387 */ /* 0x0001e80000100800 */
[----:B------:R0:W-:Y:S04]  /*13880*/  STL [R1+0x60], R0 ;  /* 0x0000600001007387 */ /* 0x0001e80000100800 */
[----:B------:R0:W-:Y:S04]  /*13890*/  STL [R1+0x60], R0 ;  /* 0x0000600001007387 */ /* 0x0001e80000100800 */
[----:B------:R0:W-:Y:S04]  /*138a0*/  STL [R1+0x60], R0 ;  /* 0x0000600001007387 */ /* 0x0001e80000100800 */
[----:B------:R0:W-:Y:S04]  /*138b0*/  STL [R1+0x60], R0 ;  /* 0x0000600001007387 */ /* 0x0001e80000100800 */
[----:B------:R0:W5:Y:S01]  /*138c0*/  LDL.64 R4, [R1+0x1f0] ;  /* 0x0001f00001047983 */ /* 0x0001620000100a00 */
[----:B----4-:R-:W-:-:S02]  /*138d0*/  R2UR UR4, R14 ;  /* 0x000000000e0472ca */ /* 0x010fc400000e0000 */
[----:B------:R-:W-:-:S13]  /*138e0*/  R2UR UR5, R15 ;  /* 0x000000000f0572ca */ /* 0x000fda00000e0000 */
[----:B------:R-:W-:Y:S01]  /*138f0*/  HGMMA.64x96x16.F32.BF16 R24, gdesc[UR4], RZ, !UPT, gsb0 ;  /* 0x01600000041879f0 */ /* 0x000fe2000c0018ff */
[----:B--2---:R-:W-:Y:S02]  /*13900*/  VIADD R6, R6, 0x2 ;  /* 0x0000000206067836 */ /* 0x004fe40000000000 */
[----:B------:R-:W-:Y:S02]  /*13910*/  VIADD R14, R2, 0x2 ;  /* 0x00000002020e7836 */ /* 0x000fe40000000000 */
[----:B------:R-:W-:Y:S01]  /*13920*/  IMAD.MOV.U32 R15, RZ, RZ, R3 ;  /* 0x000000ffff0f7224 */ /* 0x000fe200078e0003 */
[----:B------:R-:W-:Y:S02]  /*13930*/  R2UR UR4, R6 ;  /* 0x00000000060472ca */ /* 0x000fe400000e0000 */
[----:B------:R-:W-:Y:S02]  /*13940*/  R2UR UR6, R14 ;  /* 0x000000000e0672ca */ /* 0x000fe400000e0000 */
[----:B------:R-:W-:-:S02]  /*13950*/  R2UR UR7, R15 ;  /* 0x000000000f0772ca */ /* 0x000fc400000e0000 */
        /* <DEDUP_REMOVED lines=28> */
[----:B0-----:R-:W-:Y:S05]  /*13b20*/  @!P0 BRA `(.L_x_12592) ;  /* 0x0000000000048947 */ /* 0x001fea0003800000 */
[----:B------:R-:W-:Y:S01]  /*13b30*/  BPT.TRAP 0x1 ;  /* 0x000000040000795c */ /* 0x000fe20000300000 */
.L_x_12592:
[----:B------:R-:W-:Y:S05]  /*13b40*/  BSYNC B0 ;  /* 0x0000000000007941 */ /* 0x000fea0003800000 */
.L_x_12591:
        /* <DEDUP_REMOVED lines=11> */
.L_x_12594:
[----:B------:R-:W-:Y:S05]  /*13c00*/  BSYNC B0 ;  /* 0x0000000000007941 */ /* 0x000fea0003800000 */
.L_x_12593:
[----:B------:R-:W-:Y:S04]  /*13c10*/  BSSY B0, `(.L_x_12595) ;  /* 0x0000007000007945 */ /* 0x000fe80003800000 */
[----:B------:R-:W-:Y:S05]  /*13c20*/  @P0 BRA `(.L_x_12596) ;  /* 0x0000000000140947 */ /* 0x000fea0003800000 */
[----:B------:R-:W2:Y:S02]  /*13c30*/  LD.E.64 R20, desc[UR36][R20.64+0x18] ;  /* 0x0000182414147980 */ /* 0x000ea4000c101b00 */
[----:B--2---:R-:W-:-:S05]  /*13c40*/  MOV R3, R20 ;  /* 0x0000001400037202 */ /* 0x004fca0000000f00 */
[----:B------:R-:W-:-:S04]  /*13c50*/  IMAD R4, R4, 0x8, R3 ;  /* 0x0000000804047824 */ /* 0x000fc800078e0203 */
[----:B------:R-:W0:Y:S02]  /*13c60*/  SYNCS.PHASECHK.TRANS64.TRYWAIT P0, [R4+URZ], R5 ;  /* 0x00000005040075a7 */ /* 0x000e24000800017f */
[----:B0-----:R-:W-:Y:S05]  /*13c70*/  @!P0 BRA `(.L_x_12597) ;  /* 0x0000017400b88947 */ /* 0x001fea0003800000 */
.L_x_12596:
[----:B------:R-:W-:Y:S05]  /*13c80*/  BSYNC B0 ;  /* 0x0000000000007941 */ /* 0x000fea0003800000 */
.L_x_12595:
        /* <DEDUP_REMOVED lines=15> */
[----:B------:R-:W-:Y:S01]  /*13d80*/  R2UR UR5, R5 ;  /* 0x00000000050572ca */ /* 0x000fe200000e0000 */
[----:B------:R-:W-:Y:S01]  /*13d90*/  VIADD R14, R2, 0x2 ;  /* 0x00000002020e7836 */ /* 0x000fe20000000000 */
[----:B------:R-:W2:Y:S01]  /*13da0*/  LDL.64 R4, [R1+0xf0] ;  /* 0x0000f00001047983 */ /* 0x000ea20000100a00 */
[----:B------:R-:W-:Y:S02]  /*13db0*/  VIADD R12, R12, 0x2 ;  /* 0x000000020c0c7836 */ /* 0x000fe40000000000 */
[----:B------:R-:W-:Y:S01]  /*13dc0*/  IMAD.MOV.U32 R15, RZ, RZ, R3 ;  /* 0x000000ffff0f7224 */ /* 0x000fe200078e0003 */
[----:B------:R0:W5:Y:S01]  /*13dd0*/  LDL R11, [R1+0x1f0] ;  /* 0x0001f000010b7983 */ /* 0x0001620000100800 */
[----:B------:R-:W-:-:S06]  /*13de0*/  VOTEU.ANY UP0, P0 ;  /* 0x00000000003f7886 */ /* 0x000fcc0000000100 */
[----:B------:R-:W-:Y:S01]  /*13df0*/  HGMMA.64x96x16.F32.BF16 R24, gdesc[UR4], R24, UP0, gsb0 ;  /* 0x01600000041879f0 */ /* 0x000fe2000b801818 */
[----:B------:R-:W-:Y:S02]  /*13e00*/  R2UR UR6, R14 ;  /* 0x000000000e0672ca */ /* 0x000fe400000e0000 */
[----:B------:R-:W-:Y:S02]  /*13e10*/  R2UR UR7, R15 ;  /* 0x000000000f0772ca */ /* 0x000fe400000e0000 */
[----:B------:R-:W-:Y:S02]  /*13e20*/  R2UR UR4, R12 ;  /* 0x000000000c0472ca */ /* 0x000fe400000e0000 */
[----:B------:R-:W-:Y:S02]  /*13e30*/  R2UR UR5, R13 ;  /* 0x000000000d0572ca */ /* 0x000fe400000e0000 */
[----:B------:R-:W3:Y:S01]  /*13e40*/  LDL.64 R12, [R1+0xf0] ;  /* 0x0000f000010c7983 */ /* 0x000ee20000100a00 */
        /* <DEDUP_REMOVED lines=10> */
[----:B------:R-:W4:Y:S01]  /*13ef0*/  LDL.64 R8, [R1+0xf0] ;  /* 0x0000f00001087983 */ /* 0x000f220000100a00 */
        /* <DEDUP_REMOVED lines=12> */
[----:B------:R-:W-:Y:S01]  /*13fc0*/  IMAD.MOV.U32 R15, RZ, RZ, R3 ;  /* 0x000000ffff0f7224 */ /* 0x000fe200078e0003 */
[----:B------:R-:W-:Y:S02]  /*13fd0*/  WARPGROUP.DEPBAR.LE gsb0, 0x0 ;  /* 0x00008000000079c5 */ /* 0x000fe40000010000 */
[----:B------:R-:W-:-:S06]  /*13fe0*/  WARPGROUP.ARRIVE ;  /* 0x00000000000079c5 */ /* 0x000fcc0000000000 */
[----:B------:R-:W-:Y:S01]  /*13ff0*/  HGMMA.64x96x16.F32.BF16 R24, gdesc[UR4], R24, gsb0 ;  /* 0x01600000041879f0 */ /* 0x000fe20008001818 */
[----:B--2---:R-:W-:Y:S01]  /*14000*/  VIADD R4, R4, 0x400 ;  /* 0x0000040004047836 */ /* 0x004fe20000000000 */
        /* <DEDUP_REMOVED lines=89> */
[----:B------:R-:W-:Y:S01]  /*145a0*/  R2UR UR4, R4 ;  /* 0x00000000040472ca */ /* 0x000fe200000e0000 */
[----:B------:R-:W2:Y:S01]  /*145b0*/  LDL R14, [R1] ;  /* 0x00000000010e7983 */ /* 0x000ea20000100800 */
[----:B------:R-:W-:Y:S02]  /*145c0*/  R2UR UR7, R15 ;  /* 0x000000000f0772ca */ /* 0x000fe400000e0000 */
[----:B------:R-:W-:Y:S01]  /*145d0*/  R2UR UR5, R5 ;  /* 0x00000000050572ca */ /* 0x000fe200000e0000 */
[----:B---3--:R-:W-:Y:S02]  /*145e0*/  VIADD R12, R12, 0xc02 ;  /* 0x00000c020c0c7836 */ /* 0x008fe40000000000 */
        /* <DEDUP_REMOVED lines=57> */
.L_x_12599:
[----:B------:R-:W-:Y:S05]  /*14980*/  BSYNC B0 ;  /* 0x0000000000007941 */ /* 0x000fea0003800000 */
.L_x_12598:
[----:B0-----:R-:W2:Y:S02]  /*14990*/  LDL.64 R2, [R1+0x20] ;  /* 0x0000200001027983 */ /* 0x001ea40000100a00 */
[----:B--2---:R-:W-:-:S05]  /*149a0*/  MOV R2, R2 ;  /* 0x0000000200027202 */ /* 0x004fca0000000f00 */
[----:B-----5:R-:W-:-:S05]  /*149b0*/  IMAD R11, R11, 0x8, R2 ;  /* 0x000000080b0b7824 */ /* 0x020fca00078e0202 */
[----:B------:R-:W-:-:S04]  /*149c0*/  PRMT R11, R20, 0x654, R11 ;  /* 0x00000654140b7816 */ /* 0x000fc8000000000b */
[----:B------:R0:W-:Y:S01]  /*149d0*/  SYNCS.ARRIVE.TRANS64.RED.A1T0 RZ, [R11+URZ], RZ ;  /* 0x000000ff0bff79a7 */ /* 0x0001e2000810043f */
[----:B------:R-:W2:Y:S04]  /*149e0*/  LDL R8, [R1+0x11c] ;  /* 0x00011c0001087983 */ /* 0x000ea80000100800 */
[----:B------:R-:W3:Y:S04]  /*149f0*/  LDL R75, [R1+0x50] ;  /* 0x00005000014b7983 */ /* 0x000ee80000100800 */
[----:B------:R-:W4:Y:S04]  /*14a00*/  LDL.64 R2, [R1+0x140] ;  /* 0x0001400001027983 */ /* 0x000f280000100a00 */
[----:B------:R-:W4:Y:S04]  /*14a10*/  LDL R76, [R1+0x148] ;  /* 0x00014800014c7983 */ /* 0x000f280000100800 */
[----:B------:R-:W4:Y:S04]  /*14a20*/  LDL.128 R12, [R1+0x130] ;  /* 0x00013000010c7983 */ /* 0x000f280000100c00 */
[----:B------:R-:W4:Y:S01]  /*14a30*/  LDL.128 R4, [R1+0x120] ;  /* 0x0001200001047983 */ /* 0x000f220000100c00 */
[----:B------:R-:W-:Y:S01]  /*14a40*/  BSSY B0, `(.L_x_12600) ;  /* 0x0000040000007945 */ /* 0x000fe20003800000 */
[----:B--2---:R-:W-:-:S04]  /*14a50*/  SHF.R.S32.HI R9, RZ, 0x1f, R8 ;  /* 0x0000001fff097819 */ /* 0x004fc80000011408 */
        /* <DEDUP_REMOVED lines=19> */
[----:B---3--:R-:W-:Y:S01]  /*14b90*/  IMAD R75, R75, 0x8, R20 ;  /* 0x000000084b4b7824 */ /* 0x008fe200078e0214 */
[----:B----4-:R-:W-:Y:S01]  /*14ba0*/  ISETP.NE.AND P0, PT, R2, 0x1, PT ;  /* 0x000000010200780c */ /* 0x010fe20003f05270 */
        /* <DEDUP_REMOVED lines=34> */
.L_x_12603:
[----:B------:R-:W-:-:S13]  /*14dd0*/  ISETP.NE.AND P0, PT, R13, 0x1, PT ;  /* 0x000000010d00780c */ /* 0x000fda0003f05270 */
[----:B------:R-:W-:-:S05]  /*14de0*/  @P0 IMAD.HI.U32 R12, R6, R14, RZ ;  /* 0x0000000e060c0227 */ /* 0x000fca00078e00ff */
[----:B------:R-:W-:-:S07]  /*14df0*/  @P0 SHF.R.U32.HI R6, RZ, R15, R12 ;  /* 0x0000000fff060219 */ /* 0x000fce000001160c */
.L_x_12604:
[----:B------:R-:W-:Y:S05]  /*14e00*/  BSYNC B1 ;  /* 0x0000000000017941 */ /* 0x000fea0003800000 */
.L_x_12602:
[----:B------:R-:W-:-:S05]  /*14e10*/  IMAD R6, R6, R13, R74 ;  /* 0x0000000d06067224 */ /* 0x000fca00078e024a */
[----:B------:R-:W-:Y:S02]  /*14e20*/  VIMNMX R3, R3, R6, !PT ;  /* 0x0000000603037248 */ /* 0x000fe40007fe0100 */
[----:B------:R-:W-:-:S07]  /*14e30*/  VIADDMNMX R2, R6, R13, R2, PT ;  /* 0x0000000d06027246 */ /* 0x000fce0003800102 */
.L_x_12601:
[----:B------:R-:W-:Y:S05]  /*14e40*/  BSYNC B0 ;  /* 0x0000000000007941 */ /* 0x000fea0003800000 */
.L_x_12600:
[C---:B------:R-:W-:Y:S01]  /*14e50*/  ISETP.GE.AND P0, PT, R72.reuse, 0x9, PT ;  /* 0x000000094800780c */ /* 0x040fe20003f06270 */
[----:B------:R-:W0:Y:S01]  /*14e60*/  SHFL.IDX PT, R8, R8, 0x1, 0x1c1f ;  /* 0x003c1f0008087f89 */ /* 0x000e2200000e0000 */
[----:B------:R-:W-:Y:S01]  /*14e70*/  ISETP.GE.AND P1, PT, R72, 0x2, PT ;  /* 0x000000024800780c */ /* 0x000fe20003f26270 */
[----:B------:R-:W-:Y:S01]  /*14e80*/  BSSY B0, `(.L_x_12605) ;  /* 0x0000086000007945 */ /* 0x000fe20003800000 */
[----:B------:R-:W-:Y:S02]  /*14e90*/  P2R R12, PR, RZ, 0x1 ;  /* 0x00000001ff0c7803 */ /* 0x000fe40000000000 */
[----:B------:R-:W-:Y:S02]  /*14ea0*/  ISETP.GT.AND P0, PT, R3, 0x8, !P0 ;  /* 0x000000080300780c */ /* 0x000fe40004704270 */
[----:B------:R-:W-:Y:S02]  /*14eb0*/  P2R R6, PR, RZ, 0x2 ;  /* 0x00000002ff067803 */ /* 0x000fe40000000000 */
[----:B------:R-:W-:-:S02]  /*14ec0*/  ISETP.LT.OR P0, PT, R2, 0x9, P0 ;  /* 0x000000090200780c */ /* 0x000fc40000701670 */
[C---:B------:R-:W-:Y:S02]  /*14ed0*/  ISETP.GT.AND P1, PT, R3.reuse, 0x1, !P1 ;  /* 0x000000010300780c */ /* 0x040fe40004f24270 */
[----:B------:R-:W-:Y:S02]  /*14ee0*/  ISETP.GE.AND P2, PT, R72, 0x11, PT ;  /* 0x000000114800780c */ /* 0x000fe40003f46270 */
[----:B------:R-:W-:Y:S02]  /*14ef0*/  FSEL R11, R28, -INF , !P0 ;  /* 0xff8000001c0b7808 */ /* 0x000fe40004000000 */
[----:B------:R-:W-:Y:S02]  /*14f00*/  ISETP.LT.OR P1, PT, R2, 0x2, P1 ;  /* 0x000000020200780c */ /* 0x000fe40000f21670 */
[----:B------:R-:W-:Y:S02]  /*14f10*/  ISETP.GT.AND P0, PT, R3, 0x10, !P2 ;  /* 0x000000100300780c */ /* 0x000fe40005704270 */
[----:B------:R-:W-:-:S02]  /*14f20*/  ISETP.GE.AND P3, PT, R72, 0xa, PT ;  /* 0x0000000a4800780c */ /* 0x000fc40003f66270 */
[----:B------:R-:W-:Y:S01]  /*14f30*/  FSEL R25, R25, -INF , !P1 ;  /* 0xff80000019197808 */ /* 0x000fe20004800000 */
[--C-:B0-----:R-:W-:Y:S01]  /*14f40*/  IMAD.IADD R20, R20, 0x1, R8.reuse ;  /* 0x0000000114147824 */ /* 0x101fe200078e0208 */
[----:B------:R-:W-:Y:S01]  /*14f50*/  P2R R78, PR, RZ, 0x4 ;  /* 0x00000004ff4e7803 */ /* 0x000fe20000000000 */
[----:B------:R-:W-:Y:S01]  /*14f60*/  IMAD.IADD R7, R9, 0x1, R8 ;  /* 0x0000000109077824 */ /* 0x000fe200078e0208 */
[----:B------:R-:W-:Y:S02]  /*14f70*/  ISETP.LT.OR P0, PT, R2, 0x11, P0 ;  /* 0x000000110200780c */ /* 0x000fe40000701670 */
[----:B------:R-:W-:Y:S02]  /*14f80*/  ISETP.GT.AND P1, PT, R3, 0x9, !P3 ;  /* 0x000000090300780c */ /* 0x000fe40005f24270 */
        /* <DEDUP_REMOVED lines=66> */
[----:B------:R-:W-:Y:S02]  /*153b0*/  P2R R28, PR, RZ, 0x4 ;  /* 0x00000004ff1c7803 */ /* 0x000fe40000000000 */
[----:B------:R-:W-:-:S02]  /*153c0*/  FSEL R57, R57, -INF , !P0 ;  /* 0xff80000039397808 */ /* 0x000fc40004000000 */
        /* <DEDUP_REMOVED lines=42> */
.L_x_12608:
[----:B------:R-:W-:-:S13]  /*15670*/  ISETP.NE.AND P6, PT, R13, 0x1, PT ;  /* 0x000000010d00780c */ /* 0x000fda0003fc5270 */
[----:B------:R-:W-:-:S05]  /*15680*/  @P6 IMAD.HI.U32 R14, R4, R14, RZ ;  /* 0x0000000e040e6227 */ /* 0x000fca00078e00ff */
[----:B------:R-:W-:-:S07]  /*15690*/  @P6 SHF.R.U32.HI R4, RZ, R15, R14 ;  /* 0x0000000fff046219 */ /* 0x000fce000001160e */
.L_x_12609:
[----:B------:R-:W-:Y:S05]  /*156a0*/  BSYNC B1 ;  /* 0x0000000000017941 */ /* 0x000fea0003800000 */
.L_x_12607:
[----:B------:R-:W-:-:S05]  /*156b0*/  IMAD R4, R4, R13, R74 ;  /* 0x0000000d04047224 */ /* 0x000fca00078e024a */
[----:B------:R-:W-:Y:S02]  /*156c0*/  VIADDMNMX R20, R4, R13, R20, PT ;  /* 0x0000000d04147246 */ /* 0x000fe40003800114 */
[----:B------:R-:W-:-:S07]  /*156d0*/  VIMNMX R7, R7, R4, !PT ;  /* 0x0000000407077248 */ /* 0x000fce0007fe0100 */
.L_x_12606:
[----:B------:R-:W-:Y:S05]  /*156e0*/  BSYNC B0 ;  /* 0x0000000000007941 */ /* 0x000fea0003800000 */
.L_x_12605:
[----:B------:R-:W2:Y:S01]  /*156f0*/  LDL.64 R2, [R1+0x1c0] ;  /* 0x0001c00001027983 */ /* 0x000ea20000100a00 */
[----:B------:R-:W-:Y:S02]  /*15700*/  ISETP.GT.AND P5, PT, R7, RZ, !P5 ;  /* 0x000000ff0700720c */ /* 0x000fe40006fa4270 */
        /* <DEDUP_REMOVED lines=69> */
[C---:B------:R-:W-:Y:S01]  /*15b60*/  ISETP.GT.AND P2, PT, R7.reuse, 0x50, !P2 ;  /* 0x000000500700780c */ /* 0x040fe20005744270 */
[----:B--2---:R-:W2:Y:S01]  /*15b70*/  LD.E.64 R4, desc[UR36][R2.64] ;  /* 0x0000002402047980 */ /* 0x004ea2000c101b00 */
[C---:B------:R-:W-:Y:S02]  /*15b80*/  ISETP.GT.AND P5, PT, R7.reuse, 0x41, !P5 ;  /* 0x000000410700780c */ /* 0x040fe40006fa4270 */
[----:B------:R-:W-:Y:S02]  /*15b90*/  ISETP.GT.AND P3, PT, R7, 0x51, !P3 ;  /* 0x000000510700780c */ /* 0x000fe40005f64270 */
[C---:B------:R-:W-:Y:S02]  /*15ba0*/  ISETP.LT.OR P5, PT, R20.reuse, 0x42, P5 ;  /* 0x000000421400780c */ /* 0x040fe40002fa1670 */
[----:B------:R-:W-:-:S02]  /*15bb0*/  ISETP.LT.OR P0, PT, R20, 0x49, P0 ;  /* 0x000000491400780c */ /* 0x000fc40000701670 */
[----:B------:R-:W-:Y:S02]  /*15bc0*/  FSEL R59, R59, -INF , !P5 ;  /* 0xff8000003b3b7808 */ /* 0x000fe40006800000 */
[----:B------:R-:W-:Y:S02]  /*15bd0*/  ISETP.LT.OR P1, PT, R20, 0x4a, P1 ;  /* 0x0000004a1400780c */ /* 0x000fe40000f21670 */
[----:B------:R-:W-:Y:S02]  /*15be0*/  FSEL R62, R62, -INF , !P0 ;  /* 0xff8000003e3e7808 */ /* 0x000fe40004000000 */
[----:B------:R-:W-:Y:S02]  /*15bf0*/  ISETP.LT.OR P2, PT, R20, 0x51, P2 ;  /* 0x000000511400780c */ /* 0x000fe40001741670 */
[----:B------:R-:W-:Y:S02]  /*15c00*/  FSEL R63, R63, -INF , !P1 ;  /* 0xff8000003f3f7808 */ /* 0x000fe40004800000 */
[----:B------:R-:W-:-:S02]  /*15c10*/  ISETP.NE.AND P6, PT, R24, RZ, PT ;  /* 0x000000ff1800720c */ /* 0x000fc40003fc5270 */
[C---:B------:R-:W-:Y:S02]  /*15c20*/  ISETP.GT.AND P4, PT, R7.reuse, 0x58, !P4 ;  /* 0x000000580700780c */ /* 0x040fe40006784270 */
[----:B------:R-:W-:Y:S02]  /*15c30*/  ISETP.LT.OR P3, PT, R20, 0x52, P3 ;  /* 0x000000521400780c */ /* 0x000fe40001f61670 */
[----:B------:R-:W-:Y:S02]  /*15c40*/  FSEL R66, R66, -INF , !P2 ;  /* 0xff80000042427808 */ /* 0x000fe40005000000 */
[----:B------:R-:W-:Y:S02]  /*15c50*/  ISETP.GT.AND P0, PT, R7, 0x59, !P6 ;  /* 0x000000590700780c */ /* 0x000fe40007704270 */
[----:B------:R-:W-:Y:S02]  /*15c60*/  ISETP.LT.OR P4, PT, R20, 0x59, P4 ;  /* 0x000000591400780c */ /* 0x000fe40002781670 */
[----:B------:R-:W-:-:S02]  /*15c70*/  FSEL R67, R67, -INF , !P3 ;  /* 0xff80000043437808 */ /* 0x000fc40005800000 */
[----:B------:R-:W-:Y:S02]  /*15c80*/  ISETP.LT.OR P0, PT, R20, 0x5a, P0 ;  /* 0x0000005a1400780c */ /* 0x000fe40000701670 */
[----:B------:R-:W-:Y:S02]  /*15c90*/  FSEL R70, R70, -INF , !P4 ;  /* 0xff80000046467808 */ /* 0x000fe40006000000 */
[----:B------:R-:W-:Y:S02]  /*15ca0*/  FSEL R71, R71, -INF , !P0 ;  /* 0xff80000047477808 */ /* 0x000fe40004000000 */
[----:B--2---:R-:W-:-:S04]  /*15cb0*/  FMNMX.FTZ R6, R37, R4, !PT ;  /* 0x0000000425067209 */ /* 0x004fc80007810000 */
        /* <DEDUP_REMOVED lines=49> */
[----:B------:R-:W-:Y:S02]  /*15fd0*/  FMNMX.FTZ R9, R71, R6, !PT ;  /* 0x0000000647097209 */ /* 0x000fe40007810000 */
[----:B------:R-:W2:Y:S04]  /*15fe0*/  LD.E.64 R6, desc[UR36][R2.64+0x10] ;  /* 0x0000102402067980 */ /* 0x000ea8000c101b00 */
[----:B------:R-:W-:Y:S04]  /*15ff0*/  ST.E.64 desc[UR36][R2.64], R8 ;  /* 0x0000000802007985 */ /* 0x000fe8000c101b24 */
[----:B------:R-:W3:Y:S01]  /*16000*/  LD.E R31, desc[UR36][R2.64+0x4] ;  /* 0x00000424021f7980 */ /* 0x000ee2000c101900 */
[----:B0-----:R-:W-:-:S03]  /*16010*/  FMNMX.FTZ R15, R15, R24, !PT ;  /* 0x000000180f0f7209 */ /* 0x001fc60007810000 */
[----:B------:R-:W4:Y:S04]  /*16020*/  LD.E R24, desc[UR36][R2.64+0x20] ;  /* 0x0000202402187980 */ /* 0x000f28000c101900 */
[----:B------:R-:W-:Y:S04]  /*16030*/  ST.E desc[UR36][R2.64], R15 ;  /* 0x0000000f02007985 */ /* 0x000fe8000c101924 */
[----:B------:R-:W4:Y:S04]  /*16040*/  LD.E R79, desc[UR36][R2.64] ;  /* 0x00000024024f7980 */ /* 0x000f28000c101900 */
[----:B---3--:R-:W0:Y:S01]  /*16050*/  SHFL.BFLY PT, R8, R31, 0x2, 0x1f ;  /* 0x0c401f001f087f89 */ /* 0x008e2200000e0000 */
[----:B----4-:R-:W-:Y:S01]  /*16060*/  FMUL.FTZ R20, R24, R79 ;  /* 0x0000004f18147220 */ /* 0x010fe20000410000 */
[----:B------:R-:W-:-:S04]  /*16070*/  FSETP.NEU.FTZ.AND P0, PT, R79, -INF , PT ;  /* 0xff8000004f00780b */ /* 0x000fc80003f1d000 */
[----:B------:R-:W-:Y:S02]  /*16080*/  FSEL R20, R20, RZ, P0 ;  /* 0x000000ff14147208 */ /* 0x000fe40000000000 */
[----:B0-----:R-:W-:-:S03]  /*16090*/  FMNMX.FTZ R8, R8, R31, !PT ;  /* 0x0000001f08087209 */ /* 0x001fc60007810000 */
[-CC-:B------:R-:W-:Y:S01]  /*160a0*/  FFMA.FTZ R152, R37, R24.reuse, -R20.reuse ;  /* 0x0000001825987223 */ /* 0x180fe20000010814 */
[-CC-:B------:R-:W-:Y:S02]  /*160b0*/  FFMA.FTZ R37, R25, R24.reuse, -R20.reuse ;  /* 0x0000001819257223 */ /* 0x180fe40000010814 */
[----:B------:R-:W0:Y:S01]  /*160c0*/  SHFL.BFLY PT, R25, R8, 0x1, 0x1f ;  /* 0x0c201f0008197f89 */ /* 0x000e2200000e0000 */
[----:B------:R-:W-:Y:S01]  /*160d0*/  FSEL R9, R79, RZ, P0 ;  /* 0x000000ff4f097208 */ /* 0x000fe20000000000 */
[----:B------:R-:W-:-:S04]  /*160e0*/  FFMA.FTZ R160, R41, R24, -R20 ;  /* 0x0000001829a07223 */ /* 0x000fc80000010814 */
[----:B------:R-:W-:-:S04]  /*160f0*/  FADD.FTZ R9, R4, -R9 ;  /* 0x8000000904097221 */ /* 0x000fc80000010000 */
[----:B------:R-:W-:Y:S01]  /*16100*/  FMUL.FTZ R9, R9, R24 ;  /* 0x0000001809097220 */ /* 0x000fe20000410000 */
[----:B0-----:R-:W-:-:S04]  /*16110*/  FMNMX.FTZ R25, R8, R25, !PT ;  /* 0x0000001908197209 */ /* 0x001fc80007810000 */
[C---:B------:R-:W-:Y:S01]  /*16120*/  FSETP.NEU.FTZ.AND P0, PT, R25.reuse, -INF , PT ;  /* 0xff8000001900780b */ /* 0x040fe20003f1d000 */
[----:B------:R-:W-:-:S03]  /*16130*/  FMUL.FTZ R41, R25, R24 ;  /* 0x0000001819297220 */ /* 0x000fc60000410000 */
[----:B------:R-:W-:Y:S02]  /*16140*/  FSEL R4, R25, RZ, P0 ;  /* 0x000000ff19047208 */ /* 0x000fe40000000000 */
[----:B------:R-:W-:-:S03]  /*16150*/  FSEL R41, R41, RZ, P0 ;  /* 0x000000ff29297208 */ /* 0x000fc60000000000 */
[----:B------:R-:W-:Y:S02]  /*16160*/  FADD.FTZ R5, R5, -R4 ;  /* 0x8000000405057221 */ /* 0x000fe40000010000 */
[-CC-:B------:R-:W-:Y:S02]  /*16170*/  FFMA.FTZ R31, R26, R24.reuse, -R41.reuse ;  /* 0x000000181a1f7223 */ /* 0x180fe40000010829 */
[----:B------:R-:W-:Y:S01]  /*16180*/  FMUL.FTZ R5, R24, R5 ;  /* 0x0000000518057220 */ /* 0x000fe20000410000 */
[-CC-:B------:R-:W-:Y:S01]  /*16190*/  FFMA.FTZ R153, R27, R24.reuse, -R41.reuse ;  /* 0x000000181b997223 */ /* 0x180fe20000010829 */
[----:B------:R-:W-:Y:S01]  /*161a0*/  MUFU.EX2 R152, R152 ;  /* 0x0000009800987308 */ /* 0x000fe20000000800 */
[-C--:B------:R-:W-:Y:S01]  /*161b0*/  FFMA.FTZ R36, R11, R24.reuse, -R20 ;  /* 0x000000180b247223 */ /* 0x080fe20000010814 */
[----:B------:R-:W-:-:S06]  /*161c0*/  FFMA.FTZ R30, R30, R24, -R41 ;  /* 0x000000181e1e7223 */ /* 0x000fcc0000010829 */
[----:B------:R-:W2:Y:S01]  /*161d0*/  MUFU.EX2 R9, R9 ;  /* 0x0000000900097308 */ /* 0x000ea20000000800 */
[-C--:B------:R-:W-:Y:S01]  /*161e0*/  FFMA.FTZ R154, R29, R24.reuse, -R20 ;  /* 0x000000181d9a7223 */ /* 0x080fe20000010814 */
[----:B------:R-:W-:-:S06]  /*161f0*/  FFMA.FTZ R155, R14, R24, -R41 ;  /* 0x000000180e9b7223 */ /* 0x000fcc0000010829 */
[----:B------:R-:W-:Y:S08]  /*16200*/  MUFU.EX2 R31, R31 ;  /* 0x0000001f001f7308 */ /* 0x000ff00000000800 */
[----:B------:R-:W0:Y:S01]  /*16210*/  MUFU.EX2 R8, R5 ;  /* 0x0000000500087308 */ /* 0x000e220000000800 */
[----:B------:R-:W-:-:S07]  /*16220*/  FFMA.FTZ R35, R73, R24, -R20 ;  /* 0x0000001849237223 */ /* 0x000fce0000010814 */
[----:B------:R-:W1:Y:S01]  /*16230*/  MUFU.EX2 R37, R37 ;  /* 0x0000002500257308 */ /* 0x000e620000000800 */
[----:B------:R-:W-:-:S07]  /*16240*/  FFMA.FTZ R29, R12, R24, -R41 ;  /* 0x000000180c1d7223 */ /* 0x000fce0000010829 */
[----:B------:R-:W3:Y:S01]  /*16250*/  MUFU.EX2 R153, R153 ;  /* 0x0000009900997308 */ /* 0x000ee20000000800 */
[----:B------:R-:W-:-:S07]  /*16260*/  FFMA.FTZ R156, R77, R24, -R20 ;  /* 0x000000184d9c7223 */ /* 0x000fce0000010814 */
[----:B------:R-:W4:Y:S01]  /*16270*/  MUFU.EX2 R36, R36 ;  /* 0x0000002400247308 */ /* 0x000f220000000800 */
[----:B------:R-:W-:-:S07]  /*16280*/  FFMA.FTZ R157, R13, R24, -R41 ;  /* 0x000000180d9d7223 */ /* 0x000fce0000010829 */
[----:B------:R-:W4:Y:S01]  /*16290*/  MUFU.EX2 R30, R30 ;  /* 0x0000001e001e7308 */ /* 0x000f220000000800 */
[----:B--2---:R-:W-:Y:S01]  /*162a0*/  FFMA.FTZ R6, R9, R6, R152 ;  /* 0x0000000609067223 */ /* 0x004fe20000010098 */
[----:B------:R-:W-:-:S06]  /*162b0*/  FFMA.FTZ R34, R33, R24, -R20 ;  /* 0x0000001821227223 */ /* 0x000fcc0000010814 */
[----:B------:R-:W2:Y:S01]  /*162c0*/  MUFU.EX2 R154, R154 ;  /* 0x0000009a009a7308 */ /* 0x000ea20000000800 */
[----:B0-----:R-:W-:Y:S01]  /*162d0*/  FFMA.FTZ R4, R8, R7, R31 ;  /* 0x0000000708047223 */ /* 0x001fe2000001001f */
[----:B------:R-:W-:-:S06]  /*162e0*/  FFMA.FTZ R28, R38, R24, -R41 ;  /* 0x00000018261c7223 */ /* 0x000fcc0000010829 */
[----:B------:R-:W0:Y:S01]  /*162f0*/  MUFU.EX2 R155, R155 ;  /* 0x0000009b009b7308 */ /* 0x000e220000000800 */
[----:B-1----:R-:W-:Y:S01]  /*16300*/  FADD.FTZ R5, R37, R6 ;  /* 0x0000000625057221 */ /* 0x002fe20000010000 */
[----:B------:R-:W-:-:S06]  /*16310*/  FFMA.FTZ R158, R75, R24, -R20 ;  /* 0x000000184b9e7223 */ /* 0x000fcc0000010814 */
[----:B------:R-:W1:Y:S01]  /*16320*/  MUFU.EX2 R35, R35 ;  /* 0x0000002300237308 */ /* 0x000e620000000800 */
[----:B---3--:R-:W-:Y:S01]  /*16330*/  FADD.FTZ R7, R153, R4 ;  /* 0x0000000499077221 */ /* 0x008fe20000010000 */
[----:B------:R-:W-:-:S06]  /*16340*/  FFMA.FTZ R159, R39, R24, -R41 ;  /* 0x00000018279f7223 */ /* 0x000fcc0000010829 */
[----:B------:R-:W3:Y:S01]  /*16350*/  MUFU.EX2 R29, R29 ;  /* 0x0000001d001d7308 */ /* 0x000ee20000000800 */
[----:B----4-:R-:W-:Y:S01]  /*16360*/  FADD.FTZ R5, R36, R5 ;  /* 0x0000000524057221 */ /* 0x010fe20000010000 */
[----:B------:R-:W-:-:S06]  /*16370*/  FFMA.FTZ R33, R21, R24, -R20 ;  /* 0x0000001815217223 */ /* 0x000fcc0000010814 */
[----:B------:R-:W4:Y:S01]  /*16380*/  MUFU.EX2 R156, R156 ;  /* 0x0000009c009c7308 */ /* 0x000f220000000800 */
[----:B------:R-:W-:Y:S01]  /*16390*/  FADD.FTZ R4, R30, R7 ;  /* 0x000000071e047221 */ /* 0x000fe20000010000 */
[----:B------:R-:W-:-:S06]  /*163a0*/  FFMA.FTZ R13, R42, R24, -R41 ;  /* 0x000000182a0d7223 */ /* 0x000fcc0000010829 */
[----:B------:R-:W4:Y:S01]  /*163b0*/  MUFU.EX2 R157, R157 ;  /* 0x0000009d009d7308 */ /* 0x000f220000000800 */
[----:B--2---:R-:W-:Y:S01]  /*163c0*/  FADD.FTZ R6, R154, R5 ;  /* 0x000000059a067221 */ /* 0x004fe20000010000 */
[----:B0-----:R-:W-:-:S06]  /*163d0*/  FADD.FTZ R4, R155, R4 ;  /* 0x000000049b047221 */ /* 0x001fcc0000010000 */
[----:B------:R-:W0:Y:S01]  /*163e0*/  MUFU.EX2 R34, R34 ;  /* 0x0000002200227308 */ /* 0x000e220000000800 */
[----:B------:R-:W-:-:S07]  /*163f0*/  FFMA.FTZ R161, R43, R24, -R41 ;  /* 0x000000182ba17223 */ /* 0x000fce0000010829 */
[----:B------:R-:W2:Y:S01]  /*16400*/  MUFU.EX2 R28, R28 ;  /* 0x0000001c001c7308 */ /* 0x000ea20000000800 */
        /* <DEDUP_REMOVED lines=12> */
[----:B0-----:R-:W-:Y:S01]  /*164d0*/  FADD.FTZ R5, R34, R5 ;  /* 0x0000000522057221 */ /* 0x001fe20000010000 */
[----:B------:R-:W-:-:S06]  /*164e0*/  FFMA.FTZ R225, R48, R24, -R20 ;  /* 0x0000001830e17223 */ /* 0x000fcc0000010814 */
[----:B------:R-:W0:Y:S01]  /*164f0*/  MUFU.EX2 R160, R160 ;  /* 0x000000a000a07308 */ /* 0x000e220000000800 */
[----:B--2---:R-:W-:Y:S01]  /*16500*/  FADD.FTZ R4, R28, R7 ;  /* 0x000000071c047221 */ /* 0x004fe20000010000 */
[----:B------:R-:W-:-:S06]  /*16510*/  FFMA.FTZ R221, R50, R24, -R41 ;  /* 0x0000001832dd7223 */ /* 0x000fcc0000010829 */
        /* <DEDUP_REMOVED lines=52> */
[-CC-:B------:R-:W-:Y:S01]  /*16860*/  FFMA.FTZ R164, R68, R24.reuse, -R20.reuse ;  /* 0x0000001844a47223 */ /* 0x180fe20000010814 */
[----:B------:R-:W-:Y:S01]  /*16870*/  FFMA.FTZ R21, R69, R24, -R20 ;  /* 0x0000001845157223 */ /* 0x000fe20000010814 */
[----:B--2---:R-:W-:-:S05]  /*16880*/  FADD.FTZ R4, R220, R7 ;  /* 0x00000007dc047221 */ /* 0x004fca0000010000 */
[----:B------:R-:W2:Y:S01]  /*16890*/  MUFU.EX2 R167, R167 ;  /* 0x000000a700a77308 */ /* 0x000ea20000000800 */
[----:B------:R-:W-:Y:S01]  /*168a0*/  FFMA.FTZ R20, R67, R24, -R41 ;  /* 0x0000001843147223 */ /* 0x000fe20000010829 */
[----:B-1----:R-:W-:-:S06]  /*168b0*/  FADD.FTZ R6, R174, R5 ;  /* 0x00000005ae067221 */ /* 0x002fcc0000010000 */
[----:B------:R-:W1:Y:S01]  /*168c0*/  MUFU.EX2 R171, R171 ;  /* 0x000000ab00ab7308 */ /* 0x000e620000000800 */
[----:B---3--:R-:W-:Y:S01]  /*168d0*/  FADD.FTZ R5, R169, R4 ;  /* 0x00000004a9057221 */ /* 0x008fe20000010000 */
[----:B------:R-:W-:-:S06]  /*168e0*/  FFMA.FTZ R11, R70, R24, -R41 ;  /* 0x00000018460b7223 */ /* 0x000fcc0000010829 */
[----:B------:R-:W3:Y:S01]  /*168f0*/  MUFU.EX2 R168, R168 ;  /* 0x000000a800a87308 */ /* 0x000ee20000000800 */
[----:B----4-:R-:W-:Y:S01]  /*16900*/  FADD.FTZ R7, R173, R6 ;  /* 0x00000006ad077221 */ /* 0x010fe20000010000 */
[----:B------:R-:W-:-:S06]  /*16910*/  FADD.FTZ R4, R170, R5 ;  /* 0x00000005aa047221 */ /* 0x000fcc0000010000 */
[----:B------:R-:W4:Y:S01]  /*16920*/  MUFU.EX2 R165, R165 ;  /* 0x000000a500a57308 */ /* 0x000f220000000800 */
[----:B------:R-:W-:-:S07]  /*16930*/  FFMA.FTZ R14, R71, R24, -R41 ;  /* 0x00000018470e7223 */ /* 0x000fce0000010829 */
[----:B------:R-:W4:Y:S01]  /*16940*/  MUFU.EX2 R15, R15 ;  /* 0x0000000f000f7308 */ /* 0x000f220000000800 */
[----:B0-----:R-:W-:Y:S01]  /*16950*/  FADD.FTZ R6, R172, R7 ;  /* 0x00000007ac067221 */ /* 0x001fe20000010000 */
[----:B--2---:R-:W-:-:S06]  /*16960*/  FADD.FTZ R5, R167, R4 ;  /* 0x00000004a7057221 */ /* 0x004fcc0000010000 */
[----:B------:R-:W0:Y:S08]  /*16970*/  MUFU.EX2 R166, R166 ;  /* 0x000000a600a67308 */ /* 0x000e300000000800 */
[----:B------:R-:W2:Y:S01]  /*16980*/  MUFU.EX2 R20, R20 ;  /* 0x0000001400147308 */ /* 0x000ea20000000800 */
[----:B-1----:R-:W-:Y:S01]  /*16990*/  FADD.FTZ R6, R171, R6 ;  /* 0x00000006ab067221 */ /* 0x002fe20000010000 */
[----:B---3--:R-:W-:-:S06]  /*169a0*/  FADD.FTZ R4, R168, R5 ;  /* 0x00000005a8047221 */ /* 0x008fcc0000010000 */
[----:B------:R-:W1:Y:S08]  /*169b0*/  MUFU.EX2 R164, R164 ;  /* 0x000000a400a47308 */ /* 0x000e700000000800 */
[----:B------:R-:W3:Y:S01]  /*169c0*/  MUFU.EX2 R11, R11 ;  /* 0x0000000b000b7308 */ /* 0x000ee20000000800 */
[----:B----4-:R-:W-:Y:S01]  /*169d0*/  FADD.FTZ R5, R165, R6 ;  /* 0x00000006a5057221 */ /* 0x010fe20000010000 */
[----:B------:R-:W-:-:S06]  /*169e0*/  FADD.FTZ R7, R15, R4 ;  /* 0x000000040f077221 */ /* 0x000fcc0000010000 */
[----:B------:R-:W4:Y:S08]  /*169f0*/  MUFU.EX2 R21, R21 ;  /* 0x0000001500157308 */ /* 0x000f300000000800 */
[----:B------:R-:W4:Y:S01]  /*16a00*/  MUFU.EX2 R14, R14 ;  /* 0x0000000e000e7308 */ /* 0x000f220000000800 */
[----:B0-----:R-:W-:Y:S01]  /*16a10*/  FADD.FTZ R5, R166, R5 ;  /* 0x00000005a6057221 */ /* 0x001fe20000010000 */
[----:B--2---:R-:W-:-:S03]  /*16a20*/  FADD.FTZ R4, R20, R7 ;  /* 0x0000000714047221 */ /* 0x004fc60000010000 */
[----:B-1----:R-:W-:Y:S01]  /*16a30*/  FADD.FTZ R6, R164, R5 ;  /* 0x00000005a4067221 */ /* 0x002fe20000010000 */
[----:B---3--:R-:W-:-:S03]  /*16a40*/  FADD.FTZ R5, R11, R4 ;  /* 0x000000040b057221 */ /* 0x008fc60000010000 */
[----:B----4-:R-:W-:Y:S01]  /*16a50*/  FADD.FTZ R4, R21, R6 ;  /* 0x0000000615047221 */ /* 0x010fe20000010000 */
[----:B------:R0:W-:Y:S01]  /*16a60*/  ST.E desc[UR36][R2.64+0x4], R25 ;  /* 0x0000041902007985 */ /* 0x0001e2000c101924 */
[----:B------:R-:W-:-:S05]  /*16a70*/  FADD.FTZ R5, R14, R5 ;  /* 0x000000050e057221 */ /* 0x000fca0000010000 */
[----:B------:R1:W-:Y:S04]  /*16a80*/  ST.E.64 desc[UR36][R2.64+0x10], R4 ;  /* 0x0000100402007985 */ /* 0x0003e8000c101b24 */
[----:B------:R-:W2:Y:S01]  /*16a90*/  LD.E R26, desc[UR36][R22.64+0x240] ;  /* 0x00024024161a7980 */ /* 0x000ea2000c101900 */
[----:B------:R-:W-:-:S04]  /*16aa0*/  IADD3 R24, P0, R16, 0x240, RZ ;  /* 0x0000024010187810 */ /* 0x000fc80007f1e0ff */
[----:B------:R-:W-:Y:S01]  /*16ab0*/  LOP3.LUT R6, R24, 0x4, RZ, 0xfc, !PT ;  /* 0x0000000418067812 */ /* 0x000fe200078efcff */
[----:B------:R-:W-:Y:S02]  /*16ac0*/  IMAD.X R7, RZ, RZ, R17, P0 ;  /* 0x000000ffff077224 */ /* 0x000fe400000e0611 */
[----:B--2---:R-:W-:-:S05]  /*16ad0*/  FMUL.FTZ R27, R9, R26 ;  /* 0x0000001a091b7220 */ /* 0x004fca0000410000 */
[----:B------:R-:W-:Y:S04]  /*16ae0*/  ST.E desc[UR36][R22.64+0x240], R27 ;  /* 0x0002401b16007985 */ /* 0x000fe8000c101924 */
[----:B------:R-:W2:Y:S02]  /*16af0*/  LD.E R26, desc[UR36][R6.64] ;  /* 0x00000024061a7980 */ /* 0x000ea4000c101900 */
[----:B--2---:R-:W-:-:S05]  /*16b00*/  FMUL.FTZ R39, R9, R26 ;  /* 0x0000001a09277220 */ /* 0x004fca0000410000 */
[----:B------:R-:W-:Y:S04]  /*16b10*/  ST.E desc[UR36][R6.64], R39 ;  /* 0x0000002706007985 */ /* 0x000fe8000c101924 */
[----:B------:R-:W2:Y:S04]  /*16b20*/  LD.E R114, desc[UR36][R22.64+0x254] ;  /* 0x0002542416727980 */ /* 0x000ea8000c101900 */
[----:B0-----:R-:W3:Y:S04]  /*16b30*/  LD.E R25, desc[UR36][R22.64+0x434] ;  /* 0x0004342416197980 */ /* 0x001ee8000c101900 */
        /* <DEDUP_REMOVED lines=59> */
[----:B------:R-:W4:Y:S01]  /*16ef0*/  LD.E R26, desc[UR36][R22.64+0x430] ;  /* 0x00043024161a7980 */ /* 0x000f22000c101900 */
[C---:B--2---:R-:W-:Y:S01]  /*16f00*/  FMUL.FTZ R5, R9.reuse, R114 ;  /* 0x0000007209057220 */ /* 0x044fe20000410000 */
[----:B---3--:R-:W-:-:S04]  /*16f10*/  FMUL.FTZ R45, R9, R25 ;  /* 0x00000019092d7220 */ /* 0x008fc80000410000 */
[----:B------:R0:W-:Y:S04]  /*16f20*/  ST.E desc[UR36][R22.64+0x254], R5 ;  /* 0x0002540516007985 */ /* 0x0001e8000c101924 */
[----:B------:R1:W-:Y:S01]  /*16f30*/  ST.E desc[UR36][R22.64+0x434], R45 ;  /* 0x0004342d16007985 */ /* 0x0003e2000c101924 */
[C---:B----4-:R-:W-:Y:S01]  /*16f40*/  FMUL.FTZ R3, R9.reuse, R112 ;  /* 0x0000007009037220 */ /* 0x050fe20000410000 */
[C---:B0-----:R-:W-:Y:S01]  /*16f50*/  FMUL.FTZ R5, R9.reuse, R128 ;  /* 0x0000008009057220 */ /* 0x041fe20000410000 */
[C---:B------:R-:W-:Y:S01]  /*16f60*/  FMUL.FTZ R25, R9.reuse, R116 ;  /* 0x0000007409197220 */ /* 0x040fe20000410000 */
[----:B------:R-:W-:-:S03]  /*16f70*/  FMUL.FTZ R27, R9, R118 ;  /* 0x00000076091b7220 */ /* 0x000fc60000410000 */
[----:B------:R0:W-:Y:S01]  /*16f80*/  ST.E desc[UR36][R22.64+0x290], R5 ;  /* 0x0002900516007985 */ /* 0x0001e2000c101924 */
[C---:B------:R-:W-:Y:S01]  /*16f90*/  FMUL.FTZ R39, R9.reuse, R120 ;  /* 0x0000007809277220 */ /* 0x040fe20000410000 */
[C---:B------:R-:W-:Y:S01]  /*16fa0*/  FMUL.FTZ R41, R9.reuse, R122 ;  /* 0x0000007a09297220 */ /* 0x040fe20000410000 */
[C---:B------:R-:W-:Y:S01]  /*16fb0*/  FMUL.FTZ R43, R9.reuse, R124 ;  /* 0x0000007c092b7220 */ /* 0x040fe20000410000 */
[C---:B-1----:R-:W-:Y:S01]  /*16fc0*/  FMUL.FTZ R45, R9.reuse, R130 ;  /* 0x00000082092d7220 */ /* 0x042fe20000410000 */
[C---:B------:R-:W-:Y:S01]  /*16fd0*/  FMUL.FTZ R47, R9.reuse, R132 ;  /* 0x00000084092f7220 */ /* 0x040fe20000410000 */
[----:B------:R1:W-:Y:S01]  /*16fe0*/  ST.E desc[UR36][R22.64+0x250], R3 ;  /* 0x0002500316007985 */ /* 0x0003e2000c101924 */
[----:B0-----:R-:W-:-:S03]  /*16ff0*/  FMUL.FTZ R5, R9, R148 ;  /* 0x0000009409057220 */ /* 0x001fc60000410000 */
[----:B------:R0:W-:Y:S04]  /*17000*/  ST.E desc[UR36][R22.64+0x260], R25 ;  /* 0x0002601916007985 */ /* 0x0001e8000c101924 */
[----:B------:R2:W-:Y:S04]  /*17010*/  ST.E desc[UR36][R22.64+0x264], R27 ;  /* 0x0002641b16007985 */ /* 0x0005e8000c101924 */
[----:B------:R3:W-:Y:S01]  /*17020*/  ST.E desc[UR36][R22.64+0x270], R39 ;  /* 0x0002702716007985 */ /* 0x0007e2000c101924 */
[----:B-1----:R-:W-:-:S03]  /*17030*/  FMUL.FTZ R3, R9, R126 ;  /* 0x0000007e09037220 */ /* 0x002fc60000410000 */
[----:B------:R1:W-:Y:S01]  /*17040*/  ST.E desc[UR36][R22.64+0x274], R41 ;  /* 0x0002742916007985 */ /* 0x0003e2000c101924 */
[----:B0-----:R-:W-:-:S03]  /*17050*/  FMUL.FTZ R25, R9, R136 ;  /* 0x0000008809197220 */ /* 0x001fc60000410000 */
[----:B------:R0:W-:Y:S01]  /*17060*/  ST.E desc[UR36][R22.64+0x280], R43 ;  /* 0x0002802b16007985 */ /* 0x0001e2000c101924 */
[----:B--2---:R-:W-:-:S03]  /*17070*/  FMUL.FTZ R27, R9, R138 ;  /* 0x0000008a091b7220 */ /* 0x004fc60000410000 */
[----:B------:R2:W-:Y:S01]  /*17080*/  ST.E desc[UR36][R22.64+0x294], R45 ;  /* 0x0002942d16007985 */ /* 0x0005e2000c101924 */
[----:B---3--:R-:W-:-:S03]  /*17090*/  FMUL.FTZ R39, R9, R140 ;  /* 0x0000008c09277220 */ /* 0x008fc60000410000 */
[----:B------:R3:W-:Y:S01]  /*170a0*/  ST.E desc[UR36][R22.64+0x2a0], R47 ;  /* 0x0002a02f16007985 */ /* 0x0007e2000c101924 */
[C---:B-1----:R-:W-:Y:S01]  /*170b0*/  FMUL.FTZ R41, R9.reuse, R142 ;  /* 0x0000008e09297220 */ /* 0x042fe20000410000 */
[C---:B0-----:R-:W-:Y:S02]  /*170c0*/  FMUL.FTZ R43, R9.reuse, R144 ;  /* 0x00000090092b7220 */ /* 0x041fe40000410000 */
[----:B------:R0:W-:Y:S01]  /*170d0*/  ST.E desc[UR36][R22.64+0x2e0], R5 ;  /* 0x0002e00516007985 */ /* 0x0001e2000c101924 */
[C---:B--2---:R-:W-:Y:S01]  /*170e0*/  FMUL.FTZ R45, R9.reuse, R150 ;  /* 0x00000096092d7220 */ /* 0x044fe20000410000 */
[C---:B---3--:R-:W-:Y:S02]  /*170f0*/  FMUL.FTZ R47, R9.reuse, R110 ;  /* 0x0000006e092f7220 */ /* 0x048fe40000410000 */
[----:B------:R1:W-:Y:S01]  /*17100*/  ST.E desc[UR36][R22.64+0x284], R3 ;  /* 0x0002840316007985 */ /* 0x0003e2000c101924 */
[----:B0-----:R-:W-:-:S03]  /*17110*/  FMUL.FTZ R5, R9, R90 ;  /* 0x0000005a09057220 */ /* 0x001fc60000410000 */
[----:B------:R0:W-:Y:S01]  /*17120*/  ST.E desc[UR36][R22.64+0x2b0], R25 ;  /* 0x0002b01916007985 */ /* 0x0001e2000c101924 */
[----:B------:R-:W-:-:S03]  /*17130*/  FMUL.FTZ R49, R9, R134 ;  /* 0x0000008609317220 */ /* 0x000fc60000410000 */
[----:B------:R2:W-:Y:S01]  /*17140*/  ST.E desc[UR36][R22.64+0x2b4], R27 ;  /* 0x0002b41b16007985 */ /* 0x0005e2000c101924 */
[----:B-1----:R-:W-:-:S03]  /*17150*/  FMUL.FTZ R3, R9, R146 ;  /* 0x0000009209037220 */ /* 0x002fc60000410000 */
[----:B------:R1:W-:Y:S04]  /*17160*/  ST.E desc[UR36][R22.64+0x2c0], R39 ;  /* 0x0002c02716007985 */ /* 0x0003e8000c101924 */
[----:B------:R3:W-:Y:S01]  /*17170*/  ST.E desc[UR36][R22.64+0x2c4], R41 ;  /* 0x0002c42916007985 */ /* 0x0007e2000c101924 */
[----:B0-----:R-:W-:-:S03]  /*17180*/  FMUL.FTZ R25, R9, R108 ;  /* 0x0000006c09197220 */ /* 0x001fc60000410000 */
[----:B------:R0:W-:Y:S01]  /*17190*/  ST.E desc[UR36][R22.64+0x2d0], R43 ;  /* 0x0002d02b16007985 */ /* 0x0001e2000c101924 */
[----:B--2---:R-:W-:-:S03]  /*171a0*/  FMUL.FTZ R27, R9, R106 ;  /* 0x0000006a091b7220 */ /* 0x004fc60000410000 */
[----:B------:R2:W-:Y:S01]  /*171b0*/  ST.E desc[UR36][R22.64+0x2e4], R45 ;  /* 0x0002e42d16007985 */ /* 0x0005e2000c101924 */
[----:B-1----:R-:W-:-:S03]  /*171c0*/  FMUL.FTZ R39, R9, R104 ;  /* 0x0000006809277220 */ /* 0x002fc60000410000 */
[----:B------:R1:W-:Y:S01]  /*171d0*/  ST.E desc[UR36][R22.64+0x2f4], R47 ;  /* 0x0002f42f16007985 */ /* 0x0003e2000c101924 */
[C---:B---3--:R-:W-:Y:S01]  /*171e0*/  FMUL.FTZ R41, R9.reuse, R102 ;  /* 0x0000006609297220 */ /* 0x048fe20000410000 */
[C---:B0-----:R-:W-:Y:S02]  /*171f0*/  FMUL.FTZ R43, R9.reuse, R100 ;  /* 0x00000064092b7220 */ /* 0x041fe40000410000 */
[----:B------:R0:W-:Y:S01]  /*17200*/  ST.E desc[UR36][R22.64+0x330], R5 ;  /* 0x0003300516007985 */ /* 0x0001e2000c101924 */
[C---:B--2---:R-:W-:Y:S01]  /*17210*/  FMUL.FTZ R45, R9.reuse, R96 ;  /* 0x00000060092d7220 */ /* 0x044fe20000410000 */
[C---:B-1----:R-:W-:Y:S02]  /*17220*/  FMUL.FTZ R47, R9.reuse, R94 ;  /* 0x0000005e092f7220 */ /* 0x042fe40000410000 */
[----:B------:R1:W-:Y:S01]  /*17230*/  ST.E desc[UR36][R22.64+0x2a4], R49 ;  /* 0x0002a43116007985 */ /* 0x0003e2000c101924 */
[----:B0-----:R-:W-:-:S03]  /*17240*/  FMUL.FTZ R5, R9, R70 ;  /* 0x0000004609057220 */ /* 0x001fc60000410000 */
[----:B------:R0:W-:Y:S04]  /*17250*/  ST.E desc[UR36][R22.64+0x2d4], R3 ;  /* 0x0002d40316007985 */ /* 0x0001e8000c101924 */
        /* <DEDUP_REMOVED lines=10> */
[----:B---3--:R-:W-:-:S03]  /*17300*/  FMUL.FTZ R39, R9, R86 ;  /* 0x0000005609277220 */ /* 0x008fc60000410000 */
[----:B------:R3:W-:Y:S01]  /*17310*/  ST.E desc[UR36][R22.64+0x340], R47 ;  /* 0x0003402f16007985 */ /* 0x0007e2000c101924 */
[C---:B0-----:R-:W-:Y:S01]  /*17320*/  FMUL.FTZ R41, R9.reuse, R84 ;  /* 0x0000005409297220 */ /* 0x041fe20000410000 */
[C---:B--2---:R-:W-:Y:S02]  /*17330*/  FMUL.FTZ R43, R9.reuse, R82 ;  /* 0x00000052092b7220 */ /* 0x044fe40000410000 */
[----:B------:R0:W-:Y:S01]  /*17340*/  ST.E desc[UR36][R22.64+0x380], R5 ;  /* 0x0003800516007985 */ /* 0x0001e2000c101924 */
[C---:B-1----:R-:W-:Y:S01]  /*17350*/  FMUL.FTZ R45, R9.reuse, R76 ;  /* 0x0000004c092d7220 */ /* 0x042fe20000410000 */
[C---:B---3--:R-:W-:Y:S02]  /*17360*/  FMUL.FTZ R47, R9.reuse, R74 ;  /* 0x0000004a092f7220 */ /* 0x048fe40000410000 */
        /* <DEDUP_REMOVED lines=40> */
[C---:B---3--:R-:W-:Y:S01]  /*175f0*/  FMUL.FTZ R47, R9.reuse, R4 ;  /* 0x00000004092f7220 */ /* 0x048fe20000410000 */
[----:B------:R-:W-:Y:S01]  /*17600*/  FMUL.FTZ R9, R9, R26 ;  /* 0x0000001a09097220 */ /* 0x000fe20000410000 */
[C---:B------:R-:W-:Y:S01]  /*17610*/  LOP3.LUT R4, R24.reuse, 0x8, RZ, 0xfc, !PT ;  /* 0x0000000818047812 */ /* 0x040fe200078efcff */
[--C-:B0-----:R-:W-:Y:S01]  /*17620*/  IMAD.MOV.U32 R5, RZ, RZ, R7.reuse ;  /* 0x000000ffff057224 */ /* 0x101fe200078e0007 */
[----:B------:R-:W-:Y:S04]  /*17630*/  ST.E desc[UR36][R22.64+0x2f0], R51 ;  /* 0x0002f03316007985 */ /* 0x000fe8000c101924 */
[----:B------:R0:W-:Y:S04]  /*17640*/  ST.E desc[UR36][R22.64+0x3c4], R3 ;  /* 0x0003c40316007985 */ /* 0x0001e8000c101924 */
[----:B------:R-:W-:Y:S04]  /*17650*/  ST.E desc[UR36][R22.64+0x3e4], R49 ;  /* 0x0003e43116007985 */ /* 0x000fe8000c101924 */
[----:B------:R1:W-:Y:S04]  /*17660*/  ST.E desc[UR36][R22.64+0x3f0], R25 ;  /* 0x0003f01916007985 */ /* 0x0003e8000c101924 */
[----:B------:R2:W-:Y:S04]  /*17670*/  ST.E desc[UR36][R22.64+0x3f4], R27 ;  /* 0x0003f41b16007985 */ /* 0x0005e8000c101924 */
[----:B------:R-:W-:Y:S04]  /*17680*/  ST.E desc[UR36][R22.64+0x400], R39 ;  /* 0x0004002716007985 */ /* 0x000fe8000c101924 */
[----:B------:R3:W-:Y:S04]  /*17690*/  ST.E desc[UR36][R22.64+0x404], R41 ;  /* 0x0004042916007985 */ /* 0x0007e8000c101924 */
[----:B------:R-:W-:Y:S04]  /*176a0*/  ST.E desc[UR36][R22.64+0x410], R43 ;  /* 0x0004102b16007985 */ /* 0x000fe8000c101924 */
[----:B------:R-:W-:Y:S04]  /*176b0*/  ST.E desc[UR36][R22.64+0x420], R45 ;  /* 0x0004202d16007985 */ /* 0x000fe8000c101924 */
[----:B------:R4:W-:Y:S04]  /*176c0*/  ST.E desc[UR36][R22.64+0x424], R47 ;  /* 0x0004242f16007985 */ /* 0x0009e8000c101924 */
[----:B------:R4:W-:Y:S04]  /*176d0*/  ST.E desc[UR36][R22.64+0x430], R9 ;  /* 0x0004300916007985 */ /* 0x0009e8000c101924 */
[----:B0-----:R-:W1:Y:S01]  /*176e0*/  LD.E R3, desc[UR36][R4.64] ;  /* 0x0000002404037980 */ /* 0x001e62000c101900 */
[----:B------:R-:W-:Y:S01]  /*176f0*/  LOP3.LUT R2, R24, 0xc, RZ, 0xfc, !PT ;  /* 0x0000000c18027812 */ /* 0x000fe200078efcff */
[----:B-1----:R-:W-:Y:S01]  /*17700*/  FMUL.FTZ R25, R8, R3 ;  /* 0x0000000308197220 */ /* 0x002fe20000410000 */
[----:B------:R-:W-:-:S04]  /*17710*/  IMAD.MOV.U32 R3, RZ, RZ, R7 ;  /* 0x000000ffff037224 */ /* 0x000fc800078e0007 */
[----:B------:R0:W-:Y:S04]  /*17720*/  ST.E desc[UR36][R4.64], R25 ;  /* 0x0000001904007985 */ /* 0x0001e8000c101924 */
[----:B--2---:R-:W2:Y:S01]  /*17730*/  LD.E R27, desc[UR36][R2.64] ;  /* 0x00000024021b7980 */ /* 0x004ea2000c101900 */
[----:B------:R-:W1:Y:S01]  /*17740*/  S2R R112, SR_TID.X ;  /* 0x0000000000707919 */ /* 0x000e620000002100 */
[----:B--2---:R-:W-:-:S05]  /*17750*/  FMUL.FTZ R27, R8, R27 ;  /* 0x0000001b081b7220 */ /* 0x004fca0000410000 */
[----:B------:R2:W-:Y:S04]  /*17760*/  ST.E desc[UR36][R2.64], R27 ;  /* 0x0000001b02007985 */ /* 0x0005e8000c101924 */
        /* <DEDUP_REMOVED lines=54> */
[----:B---3--:R-:W3:Y:S04]  /*17ad0*/  LD.E R41, desc[UR36][R22.64+0x3fc] ;  /* 0x0003fc2416297980 */ /* 0x008ee8000c101900 */
[----:B----4-:R-:W4:Y:S04]  /*17ae0*/  LD.E R47, desc[UR36][R22.64+0x408] ;  /* 0x00040824162f7980 */ /* 0x010f28000c101900 */
[----:B------:R-:W4:Y:S04]  /*17af0*/  LD.E R45, desc[UR36][R22.64+0x40c] ;  /* 0x00040c24162d7980 */ /* 0x000f28000c101900 */
[----:B------:R-:W4:Y:S04]  /*17b00*/  LD.E R43, desc[UR36][R22.64+0x418] ;  /* 0x00041824162b7980 */ /* 0x000f28000c101900 */
[----:B------:R-:W4:Y:S04]  /*17b10*/  LD.E R39, desc[UR36][R22.64+0x41c] ;  /* 0x00041c2416277980 */ /* 0x000f28000c101900 */
[----:B------:R-:W4:Y:S04]  /*17b20*/  LD.E R9, desc[UR36][R22.64+0x428] ;  /* 0x0004282416097980 */ /* 0x000f28000c101900 */
[----:B0-----:R-:W4:Y:S04]  /*17b30*/  LD.E R25, desc[UR36][R22.64+0x42c] ;  /* 0x00042c2416197980 */ /* 0x001f28000c101900 */
[----:B--2---:R-:W2:Y:S01]  /*17b40*/  LD.E R27, desc[UR36][R22.64+0x438] ;  /* 0x00043824161b7980 */ /* 0x004ea2000c101900 */
[----:B-1----:R-:W-:Y:S01]  /*17b50*/  SHF.R.U32.HI R112, RZ, 0x7, R112 ;  /* 0x00000007ff707819 */ /* 0x002fe20000011670 */
[C---:B------:R-:W-:Y:S01]  /*17b60*/  FMUL.FTZ R117, R8.reuse, R117 ;  /* 0x0000007508757220 */ /* 0x040fe20000410000 */
[C---:B------:R-:W-:Y:S01]  /*17b70*/  FMUL.FTZ R51, R8.reuse, R51 ;  /* 0x0000003308337220 */ /* 0x040fe20000410000 */
[C---:B------:R-:W-:Y:S01]  /*17b80*/  FMUL.FTZ R55, R8.reuse, R55 ;  /* 0x0000003708377220 */ /* 0x040fe20000410000 */
[C---:B------:R-:W-:Y:S01]  /*17b90*/  FMUL.FTZ R53, R8.reuse, R53 ;  /* 0x0000003508357220 */ /* 0x040fe20000410000 */
[C---:B------:R-:W-:Y:S01]  /*17ba0*/  FMUL.FTZ R26, R8.reuse, R26 ;  /* 0x0000001a081a7220 */ /* 0x040fe20000410000 */
        /* <DEDUP_REMOVED lines=9> */
[C---:B------:R-:W-:Y:S01]  /*17c40*/  FMUL.FTZ R127, R8.reuse, R127 ;  /* 0x0000007f087f7220 */ /* 0x040fe20000410000 */
[C---:B------:R-:W-:Y:S01]  /*17c50*/  FMUL.FTZ R129, R8.reuse, R129 ;  /* 0x0000008108817220 */ /* 0x040fe20000410000 */
[----:B------:R-:W-:Y:S01]  /*17c60*/  FMUL.FTZ R131, R8, R131 ;  /* 0x0000008308837220 */ /* 0x000fe20000410000 */
[----:B0-----:R-:W-:Y:S02]  /*17c70*/  VIADD R26, R112, 0x8 ;  /* 0x00000008701a7836 */ /* 0x001fe40000000000 */
        /* <DEDUP_REMOVED lines=43> */
[C---:B----4-:R-:W-:Y:S01]  /*17f30*/  FMUL.FTZ R47, R8.reuse, R47 ;  /* 0x0000002f082f7220 */ /* 0x050fe20000410000 */
[C---:B------:R-:W-:Y:S01]  /*17f40*/  FMUL.FTZ R45, R8.reuse, R45 ;  /* 0x0000002d082d7220 */ /* 0x040fe20000410000 */
[C---:B------:R-:W-:Y:S01]  /*17f50*/  FMUL.FTZ R43, R8.reuse, R43 ;  /* 0x0000002b082b7220 */ /* 0x040fe20000410000 */
[C---:B------:R-:W-:Y:S01]  /*17f60*/  FMUL.FTZ R39, R8.reuse, R39 ;  /* 0x0000002708277220 */ /* 0x040fe20000410000 */
[C---:B------:R-:W-:Y:S01]  /*17f70*/  FMUL.FTZ R51, R8.reuse, R9 ;  /* 0x0000000908337220 */ /* 0x040fe20000410000 */
[C---:B------:R-:W-:Y:S01]  /*17f80*/  FMUL.FTZ R53, R8.reuse, R25 ;  /* 0x0000001908357220 */ /* 0x040fe20000410000 */
[----:B--2---:R-:W-:Y:S01]  /*17f90*/  FMUL.FTZ R55, R8, R27 ;  /* 0x0000001b08377220 */ /* 0x004fe20000410000 */
        /* <DEDUP_REMOVED lines=56> */
[----:B------:R-:W-:Y:S01]  /*18320*/  ST.E desc[UR36][R22.64+0x438], R55 ;  /* 0x0004383716007985 */ /* 0x000fe2000c101924 */
[----:B------:R2:W-:Y:S06]  /*18330*/  BAR.SYNC.DEFER_BLOCKING R26, 0x100 ;  /* 0x0004001a0000751d */ /* 0x0005ec0000010000 */
[----:B------:R-:W3:Y:S04]  /*18340*/  LDL R24, [R1+0x1f0] ;  /* 0x0001f00001187983 */ /* 0x000ee80000100800 */
[----:B0-----:R-:W4:Y:S04]  /*18350*/  LD.E R45, desc[UR36][R22.64+0x240] ;  /* 0x00024024162d7980 */ /* 0x001f28000c101900 */
[----:B------:R-:W3:Y:S04]  /*18360*/  LD.E.64 R8, desc[UR36][R22.64+0x88] ;  /* 0x0000882416087980 */ /* 0x000ee8000c101b00 */
[----:B----4-:R0:W-:Y:S04]  /*18370*/  ST.E desc[UR36][R22.64+0x240], R45 ;  /* 0x0002402d16007985 */ /* 0x0101e8000c101924 */
[----:B------:R-:W4:Y:S04]  /*18380*/  LD.E R25, desc[UR36][R6.64] ;  /* 0x0000002406197980 */ /* 0x000f28000c101900 */
[----:B----4-:R4:W-:Y:S04]  /*18390*/  ST.E desc[UR36][R6.64], R25 ;  /* 0x0000001906007985 */ /* 0x0109e8000c101924 */
[----:B------:R-:W2:Y:S04]  /*183a0*/  LD.E R27, desc[UR36][R4.64] ;  /* 0x00000024041b7980 */ /* 0x000ea8000c101900 */
[----:B--2---:R2:W-:Y:S04]  /*183b0*/  ST.E desc[UR36][R4.64], R27 ;  /* 0x0000001b04007985 */ /* 0x0045e8000c101924 */
[----:B-1----:R-:W3:Y:S04]  /*183c0*/  LD.E R39, desc[UR36][R2.64] ;  /* 0x0000002402277980 */ /* 0x002ee8000c101900 */
[----:B---3--:R1:W-:Y:S04]  /*183d0*/  ST.E desc[UR36][R2.64], R39 ;  /* 0x0000002702007985 */ /* 0x0083e8000c101924 */
[----:B------:R-:W3:Y:S04]  /*183e0*/  LD.E R41, desc[UR36][R22.64+0x250] ;  /* 0x0002502416297980 */ /* 0x000ee8000c101900 */
[----:B------:R-:W3:Y:S04]  /*183f0*/  LD.E R43, desc[UR36][R22.64+0x254] ;  /* 0x00025424162b7980 */ /* 0x000ee8000c101900 */
        /* <DEDUP_REMOVED lines=16> */
[----:B--2---:R-:W2:Y:S04]  /*18500*/  LD.E R27, desc[UR36][R22.64+0x298] ;  /* 0x00029824161b7980 */ /* 0x004ea8000c101900 */
        /* <DEDUP_REMOVED lines=56> */
[----:B---3--:R0:W-:Y:S04]  /*18890*/  ST.E desc[UR36][R22.64+0x250], R41 ;  /* 0x0002502916007985 */ /* 0x0081e8000c101924 */
[----:B------:R1:W-:Y:S04]  /*188a0*/  ST.E desc[UR36][R22.64+0x254], R43 ;  /* 0x0002542b16007985 */ /* 0x0003e8000c101924 */
        /* <DEDUP_REMOVED lines=16> */
[----:B---3--:R-:W3:Y:S04]  /*189b0*/  LD.E R45, desc[UR36][R22.64+0x2b8] ;  /* 0x0002b824162d7980 */ /* 0x008ee8000c101900 */
        /* <DEDUP_REMOVED lines=48> */
[----:B--2---:R1:W-:Y:S04]  /*18cc0*/  ST.E desc[UR36][R22.64+0x298], R27 ;  /* 0x0002981b16007985 */ /* 0x0043e8000c101924 */
        /* <DEDUP_REMOVED lines=105> */
[----:B0-----:R-:W4:Y:S01]  /*19360*/  LDL R25, [R1+0x68] ;  /* 0x0000680001197983 */ /* 0x001f220000100800 */
[----:B------:R-:W-:-:S02]  /*19370*/  IMAD R8, R24, 0xc00, R8 ;  /* 0x00000c0018087824 */ /* 0x000fc400078e0208 */
[----:B-1----:R-:W-:Y:S01]  /*19380*/  IMAD.MOV.U32 R27, RZ, RZ, R9 ;  /* 0x000000ffff1b7224 */ /* 0x002fe200078e0009 */
[----:B------:R-:W-:Y:S01]  /*19390*/  F2FP.BF16.F32.PACK_AB R152, R37, R152 ;  /* 0x000000982598723e */ /* 0x000fe200000010ff */
[----:B------:R-:W-:Y:S01]  /*193a0*/  VIADD R24, R8, 0x80 ;  /* 0x0000008008187836 */ /* 0x000fe20000000000 */
[----:B------:R-:W-:Y:S01]  /*193b0*/  F2FP.BF16.F32.PACK_AB R154, R154, R36 ;  /* 0x000000249a9a723e */ /* 0x000fe200000010ff */
[----:B------:R-:W-:Y:S01]  /*193c0*/  VIADD R26, R8, 0x100 ;  /* 0x00000100081a7836 */ /* 0x000fe20000000000 */
[----:B------:R-:W-:Y:S01]  /*193d0*/  R2UR UR15, R27 ;  /* 0x000000001b0f72ca */ /* 0x000fe200000e0000 */
[----:B------:R-:W4:Y:S01]  /*193e0*/  LD.E R36, desc[UR36][R22.64+0x270] ;  /* 0x0002702416247980 */ /* 0x000f22000c101900 */
[----:B------:R-:W-:Y:S02]  /*193f0*/  R2UR UR10, R24 ;  /* 0x00000000180a72ca */ /* 0x000fe400000e0000 */
[----:B------:R-:W-:Y:S01]  /*19400*/  R2UR UR14, R26 ;  /* 0x000000001a0e72ca */ /* 0x000fe200000e0000 */
[----:B------:R-:W4:Y:S01]  /*19410*/  LD.E R24, desc[UR36][R22.64+0x240] ;  /* 0x0002402416187980 */ /* 0x000f22000c101900 */
[----:B------:R-:W-:-:S02]  /*19420*/  F2FP.BF16.F32.PACK_AB R156, R156, R35 ;  /* 0x000000239c9c723e */ /* 0x000fc400000010ff */
[----:B------:R-:W-:Y:S01]  /*19430*/  F2FP.BF16.F32.PACK_AB R158, R158, R34 ;  /* 0x000000229e9e723e */ /* 0x000fe200000010ff */
[----:B------:R-:W4:Y:S01]  /*19440*/  LD.E R35, desc[UR36][R22.64+0x26c] ;  /* 0x00026c2416237980 */ /* 0x000f22000c101900 */
[----:B------:R-:W-:Y:S02]  /*19450*/  F2FP.BF16.F32.PACK_AB R160, R160, R33 ;  /* 0x00000021a0a0723e */ /* 0x000fe400000010ff */
[----:B------:R-:W-:Y:S01]  /*19460*/  F2FP.BF16.F32.PACK_AB R162, R162, R32 ;  /* 0x00000020a2a2723e */ /* 0x000fe200000010ff */
[----:B------:R-:W4:Y:S01]  /*19470*/  LD.E R33, desc[UR36][R22.64+0x264] ;  /* 0x0002642416217980 */ /* 0x000f22000c101900 */
[----:B------:R-:W-:Y:S02]  /*19480*/  F2FP.BF16.F32.PACK_AB R153, R153, R31 ;  /* 0x0000001f9999723e */ /* 0x000fe400000010ff */
[----:B------:R-:W-:Y:S01]  /*19490*/  F2FP.BF16.F32.PACK_AB R155, R155, R30 ;  /* 0x0000001e9b9b723e */ /* 0x000fe200000010ff */
[----:B------:R-:W4:Y:S01]  /*194a0*/  LD.E R31, desc[UR36][R22.64+0x25c] ;  /* 0x00025c24161f7980 */ /* 0x000f22000c101900 */
[----:B------:R-:W-:-:S02]  /*194b0*/  F2FP.BF16.F32.PACK_AB R157, R157, R29 ;  /* 0x0000001d9d9d723e */ /* 0x000fc400000010ff */
[----:B------:R-:W-:Y:S01]  /*194c0*/  F2FP.BF16.F32.PACK_AB R159, R159, R28 ;  /* 0x0000001c9f9f723e */ /* 0x000fe200000010ff */
[----:B------:R-:W4:Y:S04]  /*194d0*/  LD.E R29, desc[UR36][R22.64+0x254] ;  /* 0x00025424161d7980 */ /* 0x000f28000c101900 */
        /* <DEDUP_REMOVED lines=12> */
[----:B---3--:R-:W2:Y:S04]  /*195a0*/  LD.E R45, desc[UR36][R22.64+0x294] ;  /* 0x00029424162d7980 */ /* 0x008ea8000c101900 */
        /* <DEDUP_REMOVED lines=54> */
[----:B------:R-:W-:Y:S01]  /*19910*/  ISETP.NE.U32.AND P0, PT, R25, RZ, PT ;  /* 0x000000ff1900720c */ /* 0x000fe20003f05070 */
[----:B------:R-:W-:-:S02]  /*19920*/  IMAD.MOV.U32 R25, RZ, RZ, R9 ;  /* 0x000000ffff197224 */ /* 0x000fc400078e0009 */
[----:B------:R-:W2:Y:S03]  /*19930*/  LD.E R100, desc[UR36][R22.64+0x370] ;  /* 0x0003702416647980 */ /* 0x000ea6000c101900 */
        /* <DEDUP_REMOVED lines=61> */
[----:B------:R-:W-:Y:S01]  /*19d10*/  F2FP.BF16.F32.PACK_AB R163, R12, R163 ;  /* 0x000000a30ca3723e */ /* 0x000fe200000010ff */
        /* <DEDUP_REMOVED lines=685> */
[----:B------:R0:W-:Y:S04]  /*1c7f0*/  ST.E desc[UR36][R6.64], R25 ;  /* 0x0000001906007985 */ /* 0x0001e8000c101924 */
        /* <DEDUP_REMOVED lines=127> */
[----:B------:R-:W3:Y:S04]  /*1cff0*/  LD.E R9, desc[UR36][R22.64+0x240] ;  /* 0x0002402416097980 */ /* 0x000ee8000c101900 */
[----:B---3--:R3:W-:Y:S04]  /*1d000*/  ST.E desc[UR36][R22.64+0x240], R9 ;  /* 0x0002400916007985 */ /* 0x0087e8000c101924 */
[----:B------:R-:W4:Y:S04]  /*1d010*/  LD.E R11, desc[UR36][R6.64] ;  /* 0x00000024060b7980 */ /* 0x000f28000c101900 */
[----:B----4-:R4:W-:Y:S04]  /*1d020*/  ST.E desc[UR36][R6.64], R11 ;  /* 0x0000000b06007985 */ /* 0x0109e8000c101924 */
[----:B------:R-:W2:Y:S04]  /*1d030*/  LD.E R13, desc[UR36][R4.64] ;  /* 0x00000024040d7980 */ /* 0x000ea8000c101900 */
[----:B--2---:R2:W-:Y:S04]  /*1d040*/  ST.E desc[UR36][R4.64], R13 ;  /* 0x0000000d04007985 */ /* 0x0045e8000c101924 */
[----:B------:R-:W3:Y:S04]  /*1d050*/  LD.E R15, desc[UR36][R2.64] ;  /* 0x00000024020f7980 */ /* 0x000ee8000c101900 */
[----:B---3--:R3:W-:Y:S04]  /*1d060*/  ST.E desc[UR36][R2.64], R15 ;  /* 0x0000000f02007985 */ /* 0x0087e8000c101924 */
[----:B------:R-:W3:Y:S04]  /*1d070*/  LD.E R21, desc[UR36][R22.64+0x250] ;  /* 0x0002502416157980 */ /* 0x000ee8000c101900 */
[----:B0-----:R-:W3:Y:S04]  /*1d080*/  LD.E R25, desc[UR36][R22.64+0x254] ;  /* 0x0002542416197980 */ /* 0x001ee8000c101900 */
[----:B-1----:R-:W3:Y:S04]  /*1d090*/  LD.E R27, desc[UR36][R22.64+0x258] ;  /* 0x00025824161b7980 */ /* 0x002ee8000c101900 */
[----:B------:R-:W3:Y:S04]  /*1d0a0*/  LD.E R29, desc[UR36][R22.64+0x25c] ;  /* 0x00025c24161d7980 */ /* 0x000ee8000c101900 */
[----:B------:R-:W3:Y:S04]  /*1d0b0*/  LD.E R9, desc[UR36][R22.64+0x260] ;  /* 0x0002602416097980 */ /* 0x000ee8000c101900 */
[----:B------:R-:W3:Y:S04]  /*1d0c0*/  LD.E R31, desc[UR36][R22.64+0x264] ;  /* 0x00026424161f7980 */ /* 0x000ee8000c101900 */
[----:B----4-:R-:W4:Y:S04]  /*1d0d0*/  LD.E R7, desc[UR36][R22.64+0x268] ;  /* 0x0002682416077980 */ /* 0x010f28000c101900 */
        /* <DEDUP_REMOVED lines=117> */
[----:B------:R-:W-:Y:S04]  /*1d830*/  ST.E desc[UR36][R22.64+0x250], R21 ;  /* 0x0002501516007985 */ /* 0x000fe8000c101924 */
[----:B------:R-:W-:Y:S04]  /*1d840*/  ST.E desc[UR36][R22.64+0x254], R25 ;  /* 0x0002541916007985 */ /* 0x000fe8000c101924 */
[----:B------:R-:W-:Y:S04]  /*1d850*/  ST.E desc[UR36][R22.64+0x258], R27 ;  /* 0x0002581b16007985 */ /* 0x000fe8000c101924 */
[----:B------:R-:W-:Y:S04]  /*1d860*/  ST.E desc[UR36][R22.64+0x25c], R29 ;  /* 0x00025c1d16007985 */ /* 0x000fe8000c101924 */
[----:B------:R-:W-:Y:S04]  /*1d870*/  ST.E desc[UR36][R22.64+0x260], R9 ;  /* 0x0002600916007985 */ /* 0x000fe8000c101924 */
[----:B------:R-:W-:Y:S04]  /*1d880*/  ST.E desc[UR36][R22.64+0x264], R31 ;  /* 0x0002641f16007985 */ /* 0x000fe8000c101924 */
[----:B----4-:R-:W-:Y:S04]  /*1d890*/  ST.E desc[UR36][R22.64+0x268], R7 ;  /* 0x0002680716007985 */ /* 0x010fe8000c101924 */
        /* <DEDUP_REMOVED lines=118> */
[----:B------:R1:W5:Y:S04]  /*1e000*/  LDL R0, [R1+0x1f0] ;  /* 0x0001f00001007983 */ /* 0x0003680000100800 */
[----:B--2---:R-:W2:Y:S01]  /*1e010*/  LD.E R2, desc[UR36][R20.64] ;  /* 0x0000002414027980 */ /* 0x004ea2000c101900 */
[----:B------:R-:W-:Y:S01]  /*1e020*/  BSSY B0, `(.L_x_12610) ;  /* 0x0000005000007945 */ /* 0x000fe20003800000 */
[----:B--2---:R-:W-:-:S04]  /*1e030*/  LOP3.LUT R2, R2, 0x1, RZ, 0xfc, !PT ;  /* 0x0000000102027812 */ /* 0x004fc800078efcff */
[----:B------:R-:W-:-:S13]  /*1e040*/  ISETP.NE.AND P0, PT, R2, 0x3, PT ;  /* 0x000000030200780c */ /* 0x000fda0003f05270 */
[----:B-1----:R-:W-:Y:S05]  /*1e050*/  @!P0 BRA `(.L_x_12611) ;  /* 0x0000000000048947 */ /* 0x002fea0003800000 */
[----:B------:R-:W-:Y:S01]  /*1e060*/  BPT.TRAP 0x1 ;  /* 0x000000040000795c */ /* 0x000fe20000300000 */
.L_x_12611:
[----:B------:R-:W-:Y:S05]  /*1e070*/  BSYNC B0 ;  /* 0x0000000000007941 */ /* 0x000fea0003800000 */
.L_x_12610:
        /* <DEDUP_REMOVED lines=9> */
.L_x_12583:
[----:B0-----:R-:W0:Y:S01]  /*1e110*/  S2R R0, SR_TID.X ;  /* 0x0000000000007919 */ /* 0x001e220000002100 */
[----:B------:R-:W-:Y:S05]  /*1e120*/  WARPSYNC.ALL ;  /* 0x0000000000007948 */ /* 0x000fea0003800000 */
[----:B0-----:R-:W-:-:S04]  /*1e130*/  SHF.R.U32.HI R0, RZ, 0x7, R0 ;  /* 0x00000007ff007819 */ /* 0x001fc80000011600 */
[----:B------:R-:W-:Y:S01]  /*1e140*/  IADD3 R143, -R0, 0xb, RZ ;  /* 0x0000000b008f7810 */ /* 0x000fe20007ffe1ff */
[----:B------:R-:W2:Y:S04]  /*1e150*/  LDL R5, [R1+0x210] ;  /* 0x0002100001057983 */ /* 0x000ea80000100800 */
[----:B------:R-:W3:Y:S04]  /*1e160*/  LDL R8, [R1+0x214] ;  /* 0x0002140001087983 */ /* 0x000ee80000100800 */
[----:B------:R-:W4:Y:S04]  /*1e170*/  LDL R137, [R1+0x1f0] ;  /* 0x0001f00001897983 */ /* 0x000f280000100800 */
[----:B------:R-:W5:Y:S01]  /*1e180*/  LDL.64 R124, [R1+0x290] ;  /* 0x00029000017c7983 */ /* 0x000f620000100a00 */
[----:B------:R-:W-:-:S02]  /*1e190*/  IMAD.MOV.U32 R142, RZ, RZ, -0x800000 ;  /* 0xff800000ff8e7424 */ /* 0x000fc400078e00ff */
[----:B------:R-:W-:Y:S01]  /*1e1a0*/  IMAD.MOV.U32 R140, RZ, RZ, -0x800000 ;  /* 0xff800000ff8c7424 */ /* 0x000fe200078e00ff */
[----:B------:R-:W5:Y:S01]  /*1e1b0*/  LDL.64 R134, [R1+0x240] ;  /* 0x0002400001867983 */ /* 0x000f620000100a00 */
[----:B------:R-:W-:-:S03]  /*1e1c0*/  IMAD.MOV.U32 R139, RZ, RZ, RZ ;  /* 0x000000ffff8b7224 */ /* 0x000fc600078e00ff */
        /* <DEDUP_REMOVED lines=59> */
[----:B--2---:R-:W0:Y:S02]  /*1e580*/  SHFL.BFLY PT, R0, R5, 0x2, 0x1f ;  /* 0x0c401f0005007f89 */ /* 0x004e2400000e0000 */
[----:B0-----:R-:W-:-:S05]  /*1e590*/  FADD.FTZ R0, R5, R0 ;  /* 0x0000000005007221 */ /* 0x001fca0000010000 */
[----:B-1----:R-:W0:Y:S02]  /*1e5a0*/  SHFL.BFLY PT, R3, R0, 0x1, 0x1f ;  /* 0x0c201f0000037f89 */ /* 0x002e2400000e0000 */
[----:B0-----:R-:W-:-:S05]  /*1e5b0*/  FADD.FTZ R2, R0, R3 ;  /* 0x0000000300027221 */ /* 0x001fca0000010000 */
[----:B------:R-:W-:Y:S04]  /*1e5c0*/  STL [R1+0x210], R2 ;  /* 0x0002100201007387 */ /* 0x000fe80000100800 */
[----:B------:R-:W2:Y:S04]  /*1e5d0*/  LDL R136, [R1+0x210] ;  /* 0x0002100001887983 */ /* 0x000ea80000100800 */
[----:B---3--:R-:W0:Y:S02]  /*1e5e0*/  SHFL.BFLY PT, R3, R8, 0x2, 0x1f ;  /* 0x0c401f0008037f89 */ /* 0x008e2400000e0000 */
[----:B0-----:R-:W-:Y:S01]  /*1e5f0*/  FADD.FTZ R3, R3, R8 ;  /* 0x0000000803037221 */ /* 0x001fe20000010000 */
[----:B----4-:R-:W-:Y:S01]  /*1e600*/  VIADD R137, R137, 0x1 ;  /* 0x0000000189897836 */ /* 0x010fe20000000000 */
[----:B------:R-:W3:Y:S04]  /*1e610*/  LDL.64 R8, [R1+0x3f8] ;  /* 0x0003f80001087983 */ /* 0x000ee80000100a00 */
[----:B------:R-:W0:Y:S02]  /*1e620*/  SHFL.BFLY PT, R4, R3, 0x1, 0x1f ;  /* 0x0c201f0003047f89 */ /* 0x000e2400000e0000 */
[----:B0-----:R-:W-:Y:S01]  /*1e630*/  FADD.FTZ R141, R3, R4 ;  /* 0x00000004038d7221 */ /* 0x001fe20000010000 */
[----:B------:R0:W-:Y:S08]  /*1e640*/  BAR.ARV R143, 0x100 ;  /* 0x0004008f0000751d */ /* 0x0001f00000002000 */
[----:B------:R-:W-:Y:S06]  /*1e650*/  BAR.ARV 0x8, 0x180 ;  /* 0x0206000000007b1d */ /* 0x000fec0000002000 */
[----:B------:R-:W-:-:S13]  /*1e660*/  FSETP.NE.FTZ.AND P1, PT, R141, RZ, PT ;  /* 0x000000ff8d00720b */ /* 0x000fda0003f35000 */
[----:B------:R-:W4:Y:S04]  /*1e670*/  @P1 LDL R6, [R1+0x220] ;  /* 0x0002200001061983 */ /* 0x000f280000100800 */
[----:B------:R-:W5:Y:S01]  /*1e680*/  @P1 LDL R7, [R1+0x204] ;  /* 0x0002040001071983 */ /* 0x000f620000100800 */
[----:B--2---:R-:W-:-:S13]  /*1e690*/  FSETP.NE.FTZ.AND P0, PT, R136, RZ, PT ;  /* 0x000000ff8800720b */ /* 0x004fda0003f15000 */
[----:B------:R-:W2:Y:S04]  /*1e6a0*/  @P0 LDL R4, [R1+0x220] ;  /* 0x0002200001040983 */ /* 0x000ea80000100800 */
[----:B------:R-:W3:Y:S01]  /*1e6b0*/  @P0 LDL R5, [R1+0x200] ;  /* 0x0002000001050983 */ /* 0x000ee20000100800 */
[----:B------:R-:W1:Y:S08]  /*1e6c0*/  @P0 MUFU.LG2 R0, R136 ;  /* 0x0000008800000308 */ /* 0x000e700000000c00 */
[----:B------:R-:W0:Y:S01]  /*1e6d0*/  @P1 MUFU.LG2 R2, R141 ;  /* 0x0000008d00021308 */ /* 0x000e220000000c00 */
[----:B-1----:R-:W-:-:S02]  /*1e6e0*/  @P0 FMUL.FTZ R3, R0, 0.69314718246459960938 ;  /* 0x3f31721800030820 */ /* 0x002fc40000410000 */
[----:B------:R-:W5:Y:S05]  /*1e6f0*/  LDL R0, [R1+0x1fc] ;  /* 0x0001fc0001007983 */ /* 0x000f6a0000100800 */
[----:B------:R1:W1:Y:S01]  /*1e700*/  @P0 MUFU.RCP R139, R136 ;  /* 0x00000088008b0308 */ /* 0x0002620000001000 */
[----:B----4-:R-:W-:Y:S01]  /*1e710*/  @P1 FMUL.FTZ R6, R6, 0.69314718246459960938 ;  /* 0x3f31721806061820 */ /* 0x010fe20000410000 */
[----:B--2---:R-:W-:-:S04]  /*1e720*/  @P0 FMUL.FTZ R4, R4, 0.69314718246459960938 ;  /* 0x3f31721804040820 */ /* 0x004fc80000410000 */
[----:B---3--:R-:W-:Y:S01]  /*1e730*/  @P0 FFMA.FTZ R142, R4, R5, R3 ;  /* 0x00000005048e0223 */ /* 0x008fe20000010003 */
[----:B0-----:R-:W-:Y:S01]  /*1e740*/  @P1 FMUL.FTZ R3, R2, 0.69314718246459960938 ;  /* 0x3f31721802031820 */ /* 0x001fe20000410000 */
[----:B------:R-:W2:Y:S03]  /*1e750*/  LDL.64 R4, [R1+0x408] ;  /* 0x0004080001047983 */ /* 0x000ea60000100a00 */
[----:B-----5:R-:W-:Y:S02]  /*1e760*/  @P1 FFMA.FTZ R140, R6, R7, R3 ;  /* 0x00000007068c1223 */ /* 0x020fe40000010003 */
[----:B------:R-:W3:Y:S04]  /*1e770*/  LDL.64 R2, [R1+0x428] ;  /* 0x0004280001027983 */ /* 0x000ee80000100a00 */
[----:B------:R-:W4:Y:S01]  /*1e780*/  LDL.64 R6, [R1+0x438] ;  /* 0x0004380001067983 */ /* 0x000f220000100a00 */
[----:B------:R-:W-:-:S13]  /*1e790*/  ISETP.NE.AND P0, PT, R137, 0x2, PT ;  /* 0x000000028900780c */ /* 0x000fda0003f05270 */
[----:B-1----:R-:W5:Y:S01]  /*1e7a0*/  @!P0 LDL R136, [R1+0x1f4] ;  /* 0x0001f40001888983 */ /* 0x002f620000100800 */
[-C--:B------:R-:W-:Y:S01]  /*1e7b0*/  FMUL.FTZ R125, R125, R139.reuse ;  /* 0x0000008b7d7d7220 */ /* 0x080fe20000410000 */
[----:B------:R-:W-:-:S05]  /*1e7c0*/  FMUL.FTZ R124, R124, R139 ;  /* 0x0000008b7c7c7220 */ /* 0x000fca0000410000 */
[----:B------:R0:W-:Y:S02]  /*1e7d0*/  STL.64 [R1+0x290], R124 ;  /* 0x0002907c01007387 */ /* 0x0001e40000100a00 */
        /* <DEDUP_REMOVED lines=124> */
[----:B------:R0:W-:Y:S04]  /*1efa0*/  STL [R1+0x214], R141 ;  /* 0x0002148d01007387 */ /* 0x0001e80000100800 */
[----:B------:R0:W-:Y:S04]  /*1efb0*/  STL.64 [R1+0x240], R134 ;  /* 0x0002408601007387 */ /* 0x0001e80000100a00 */
[----:B------:R0:W-:Y:S04]  /*1efc0*/  STL.64 [R1+0x250], R132 ;  /* 0x0002508401007387 */ /* 0x0001e80000100a00 */
[----:B------:R0:W-:Y:S04]  /*1efd0*/  STL.64 [R1+0x260], R130 ;  /* 0x0002608201007387 */ /* 0x0001e80000100a00 */
[----:B------:R0:W-:Y:S04]  /*1efe0*/  STL.64 [R1+0x270], R128 ;  /* 0x0002708001007387 */ /* 0x0001e80000100a00 */
[----:B------:R0:W-:Y:S04]  /*1eff0*/  STL.64 [R1+0x280], R126 ;  /* 0x0002807e01007387 */ /* 0x0001e80000100a00 */
[----:B------:R0:W-:Y:S04]  /*1f000*/  STL [R1+0x210], R142 ;  /* 0x0002108e01007387 */ /* 0x0001e80000100800 */
        /* <DEDUP_REMOVED lines=24> */
[-C--:B--2---:R-:W-:Y:S01]  /*1f190*/  FMUL.FTZ R5, R5, R124.reuse ;  /* 0x0000007c05057220 */ /* 0x084fe20000410000 */
[-C--:B------:R-:W-:Y:S01]  /*1f1a0*/  FMUL.FTZ R4, R4, R124.reuse ;  /* 0x0000007c04047220 */ /* 0x080fe20000410000 */
[-C--:B---3--:R-:W-:Y:S01]  /*1f1b0*/  FMUL.FTZ R3, R3, R124.reuse ;  /* 0x0000007c03037220 */ /* 0x088fe20000410000 */
[-C--:B------:R-:W-:Y:S01]  /*1f1c0*/  FMUL.FTZ R2, R2, R124.reuse ;  /* 0x0000007c02027220 */ /* 0x080fe20000410000 */
[-C--:B----4-:R-:W-:Y:S01]  /*1f1d0*/  FMUL.FTZ R7, R7, R124.reuse ;  /* 0x0000007c07077220 */ /* 0x090fe20000410000 */
        /* <DEDUP_REMOVED lines=38> */
[----:B-----5:R-:W-:-:S03]  /*1f440*/  @!P0 LOP3.LUT R136, R136, 0x1, RZ, 0x3c, !PT ;  /* 0x0000000188888812 */ /* 0x020fc600078e3cff */
[----:B------:R0:W-:Y:S04]  /*1f450*/  STL [R1+0x1f0], R137 ;  /* 0x0001f08901007387 */ /* 0x0001e80000100800 */
[----:B------:R0:W-:Y:S04]  /*1f460*/  @!P0 STL [R1+0x1f4], R136 ;  /* 0x0001f48801008387 */ /* 0x0001e80000100800 */
[----:B------:R0:W-:Y:S01]  /*1f470*/  @!P0 STL [R1+0x1f0], RZ ;  /* 0x0001f0ff01008387 */ /* 0x0001e20000100800 */
[----:B------:R-:W-:-:S13]  /*1f480*/  PLOP3.LUT P0, PT, PT, PT, PT, 0x8, 0x0 ;  /* 0x000000000000781c */ /* 0x000fda0003f0e170 */
.L_x_12517:
[----:B01----:R-:W0:Y:S01]  /*1f490*/  S2R R7, SR_CgaCtaId ;  /* 0x0000000000077919 */ /* 0x003e220000008800 */
        /* <DEDUP_REMOVED lines=10> */
[----:B------:R-:W2:Y:S01]  /*1f540*/  LDL R4, [R1+0x4d0] ;  /* 0x0004d00001047983 */ /* 0x000ea20000100800 */
[----:B------:R-:W-:Y:S01]  /*1f550*/  R2UR UR4, R216 ;  /* 0x00000000d80472ca */ /* 0x000fe200000e0000 */
[----:B------:R-:W-:Y:S01]  /*1f560*/  ULDC.64 UR8, c[0x0][0xd00] ;  /* 0x0003400000087ab9 */ /* 0x000fe20000000a00 */
[----:B------:R-:W-:Y:S01]  /*1f570*/  ULDC.64 UR10, c[0x0][0xd00] ;  /* 0x00034000000a7ab9 */ /* 0x000fe20000000a00 */
[----:B------:R-:W3:Y:S04]  /*1f580*/  LDL.128 R8, [R1+0x240] ;  /* 0x0002400001087983 */ /* 0x000ee80000100c00 */
[----:B------:R-:W4:Y:S04]  /*1f590*/  LDL.128 R12, [R1+0x260] ;  /* 0x00026000010c7983 */ /* 0x000f280000100c00 */
[----:B------:R-:W4:Y:S04]  /*1f5a0*/  LDL.128 R28, [R1+0x250] ;  /* 0x00025000011c7983 */ /* 0x000f280000100c00 */
[----:B------:R-:W4:Y:S01]  /*1f5b0*/  LDL.128 R24, [R1+0x270] ;  /* 0x0002700001187983 */ /* 0x000f220000100c00 */
[----:B------:R-:W0:Y:S03]  /*1f5c0*/  S2R R5, SR_SWINHI ;  /* 0x0000000000057919 */ /* 0x000e260000002f00 */
[----:B------:R-:W4:Y:S04]  /*1f5d0*/  LDL.128 R124, [R1+0x280] ;  /* 0x00028000017c7983 */ /* 0x000f280000100c00 */
[----:B------:R-:W4:Y:S04]  /*1f5e0*/  LDL.128 R116, [R1+0x2a0] ;  /* 0x0002a00001747983 */ /* 0x000f280000100c00 */
[----:B------:R-:W4:Y:S04]  /*1f5f0*/  LDL.128 R120, [R1+0x290] ;  /* 0x0002900001787983 */ /* 0x000f280000100c00 */
[----:B------:R-:W4:Y:S04]  /*1f600*/  LDL.128 R108, [R1+0x2c0] ;  /* 0x0002c000016c7983 */ /* 0x000f280000100c00 */
[----:B------:R-:W4:Y:S04]  /*1f610*/  LDL.128 R112, [R1+0x2b0] ;  /* 0x0002b00001707983 */ /* 0x000f280000100c00 */
[----:B------:R-:W4:Y:S04]  /*1f620*/  LDL.128 R100, [R1+0x2e0] ;  /* 0x0002e00001647983 */ /* 0x000f280000100c00 */
[----:B------:R-:W4:Y:S01]  /*1f630*/  LDL.128 R104, [R1+0x2d0] ;  /* 0x0002d00001687983 */ /* 0x000f220000100c00 */
[----:B------:R-:W-:-:S02]  /*1f640*/  MOV R2, R0 ;  /* 0x0000000000027202 */ /* 0x000fc40000000f00 */
[----:B0-----:R-:W-:Y:S01]  /*1f650*/  MOV R3, R5 ;  /* 0x0000000500037202 */ /* 0x001fe20000000f00 */
        /* <DEDUP_REMOVED lines=16> */
[----:B--2---:R-:W-:-:S03]  /*1f760*/  IMAD.WIDE R4, R4, 0x2, R2 ;  /* 0x0000000204047825 */ /* 0x004fc600078e0202 */
[C---:B------:R-:W-:Y:S02]  /*1f770*/  IADD3 R33, P1, R4.reuse, 0x20, RZ ;  /* 0x0000002004217810 */ /* 0x040fe40007f3e0ff */
[----:B------:R-:W-:Y:S02]  /*1f780*/  LOP3.LUT R35, R4, 0x380, RZ, 0xc0, !PT ;  /* 0x0000038004237812 */ /* 0x000fe400078ec0ff */
[----:B------:R-:W-:Y:S02]  /*1f790*/  LOP3.LUT R32, R33, 0x380, RZ, 0xc0, !PT ;  /* 0x0000038021207812 */ /* 0x000fe400078ec0ff */
[----:B------:R-:W-:Y:S02]  /*1f7a0*/  SHF.R.U64 R35, R35, 0x3, RZ ;  /* 0x0000000323237819 */ /* 0x000fe400000012ff */
[----:B------:R-:W-:Y:S02]  /*1f7b0*/  SHF.R.U64 R32, R32, 0x3, RZ ;  /* 0x0000000320207819 */ /* 0x000fe400000012ff */
[----:B------:R-:W-:Y:S01]  /*1f7c0*/  LOP3.LUT R34, R35, R4, RZ, 0x3c, !PT ;  /* 0x0000000423227212 */ /* 0x000fe200078e3cff */
[--C-:B------:R-:W-:Y:S01]  /*1f7d0*/  IMAD.MOV.U32 R35, RZ, RZ, R5.reuse ;  /* 0x000000ffff237224 */ /* 0x100fe200078e0005 */
[----:B------:R-:W-:Y:S01]  /*1f7e0*/  LOP3.LUT R32, R32, R33, RZ, 0x3c, !PT ;  /* 0x0000002120207212 */ /* 0x000fe200078e3cff */
[----:B------:R-:W-:Y:S01]  /*1f7f0*/  IMAD.X R33, RZ, RZ, R5, P1 ;  /* 0x000000ffff217224 */ /* 0x000fe200008e0605 */
[----:B---3--:R-:W-:-:S02]  /*1f800*/  F2FP.BF16.F32.PACK_AB R8, R9, R8 ;  /* 0x000000080908723e */ /* 0x008fc400000010ff */
[----:B------:R-:W-:Y:S02]  /*1f810*/  F2FP.BF16.F32.PACK_AB R9, R11, R10 ;  /* 0x0000000a0b09723e */ /* 0x000fe400000010ff */
[----:B----4-:R-:W-:Y:S02]  /*1f820*/  F2FP.BF16.F32.PACK_AB R12, R13, R12 ;  /* 0x0000000c0d0c723e */ /* 0x010fe400000010ff */
[----:B------:R-:W-:Y:S02]  /*1f830*/  MOV R34, R34 ;  /* 0x0000002200227202 */ /* 0x000fe40000000f00 */
[----:B------:R-:W-:Y:S02]  /*1f840*/  F2FP.BF16.F32.PACK_AB R10, R29, R28 ;  /* 0x0000001c1d0a723e */ /* 0x000fe400000010ff */
[----:B------:R-:W-:Y:S01]  /*1f850*/  F2FP.BF16.F32.PACK_AB R11, R31, R30 ;  /* 0x0000001e1f0b723e */ /* 0x000fe200000010ff */
[----:B------:R-:W-:Y:S01]  /*1f860*/  BAR.SYNC.DEFER_BLOCKING 0x1, 0x100 ;  /* 0x0044000000007b1d */ /* 0x000fe20000010000 */
[----:B------:R-:W-:-:S02]  /*1f870*/  F2FP.BF16.F32.PACK_AB R13, R15, R14 ;  /* 0x0000000e0f0d723e */ /* 0x000fc400000010ff */
[----:B------:R-:W-:Y:S02]  /*1f880*/  MOV R6, R32 ;  /* 0x0000002000067202 */ /* 0x000fe40000000f00 */
[----:B------:R-:W-:Y:S02]  /*1f890*/  F2FP.BF16.F32.PACK_AB R14, R25, R24 ;  /* 0x00000018190e723e */ /* 0x000fe400000010ff */
[----:B------:R-:W-:Y:S01]  /*1f8a0*/  F2FP.BF16.F32.PACK_AB R15, R27, R26 ;  /* 0x0000001a1b0f723e */ /* 0x000fe200000010ff */
[----:B------:R-:W2:Y:S04]  /*1f8b0*/  LDL.128 R28, [R1+0x400] ;  /* 0x00040000011c7983 */ /* 0x000ea80000100c00 */
[----:B------:R-:W3:Y:S04]  /*1f8c0*/  LDL.128 R24, [R1+0x410] ;  /* 0x0004100001187983 */ /* 0x000ee80000100c00 */
[----:B------:R0:W-:Y:S04]  /*1f8d0*/  STSM.16.M88.4 [R34], R8 ;  /* 0x0000000822007844 */ /* 0x0001e80000000200 */
[----:B------:R1:W-:Y:S04]  /*1f8e0*/  STSM.16.M88.4 [R6], R12 ;  /* 0x0000000c06007844 */ /* 0x0003e80000000200 */
[----:B0-----:R-:W4:Y:S04]  /*1f8f0*/  LDL.128 R32, [R1+0x3f0] ;  /* 0x0003f00001207983 */ /* 0x001f280000100c00 */
[----:B-1----:R-:W4:Y:S04]  /*1f900*/  LDL.128 R12, [R1+0x420] ;  /* 0x00042000010c7983 */ /* 0x002f280000100c00 */
[----:B------:R-:W4:Y:S01]  /*1f910*/  LDL.128 R8, [R1+0x430] ;  /* 0x0004300001087983 */ /* 0x000f220000100c00 */
[----:B------:R-:W-:-:S02]  /*1f920*/  IADD3 R141, P0, R4, 0x40, RZ ;  /* 0x00000040048d7810 */ /* 0x000fc40007f1e0ff */
[C---:B------:R-:W-:Y:S02]  /*1f930*/  IADD3 R143, P4, R4.reuse, 0x60, RZ ;  /* 0x00000060048f7810 */ /* 0x040fe40007f9e0ff */
[C---:B------:R-:W-:Y:S02]  /*1f940*/  IADD3 R21, P3, R4.reuse, 0x4000, RZ ;  /* 0x0000400004157810 */ /* 0x040fe40007f7e0ff */
[C---:B------:R-:W-:Y:S02]  /*1f950*/  IADD3 R129, P6, R4.reuse, 0x4020, RZ ;  /* 0x0000402004817810 */ /* 0x040fe40007fde0ff */
[----:B------:R-:W-:Y:S02]  /*1f960*/  LOP3.LUT R140, R141, 0x380, RZ, 0xc0, !PT ;  /* 0x000003808d8c7812 */ /* 0x000fe400078ec0ff */
[----:B------:R-:W-:Y:S02]  /*1f970*/  IADD3 R131, P5, R4, 0x4040, RZ ;  /* 0x0000404004837810 */ /* 0x000fe40007fbe0ff */
[----:B------:R-:W-:-:S02]  /*1f980*/  LOP3.LUT R142, R143, 0x380, RZ, 0xc0, !PT ;  /* 0x000003808f8e7812 */ /* 0x000fc400078ec0ff */
[----:B------:R-:W-:Y:S02]  /*1f990*/  IADD3 R133, P2, R4, 0x4060, RZ ;  /* 0x0000406004857810 */ /* 0x000fe40007f5e0ff */
[----:B------:R-:W-:Y:S02]  /*1f9a0*/  LOP3.LUT R20, R21, 0x380, RZ, 0xc0, !PT ;  /* 0x0000038015147812 */ /* 0x000fe400078ec0ff */
[----:B------:R-:W-:Y:S02]  /*1f9b0*/  LOP3.LUT R128, R129, 0x380, RZ, 0xc0, !PT ;  /* 0x0000038081807812 */ /* 0x000fe400078ec0ff */
[----:B------:R-:W-:Y:S02]  /*1f9c0*/  SHF.R.U64 R140, R140, 0x3, RZ ;  /* 0x000000038c8c7819 */ /* 0x000fe400000012ff */
[----:B------:R-:W-:Y:S02]  /*1f9d0*/  LOP3.LUT R130, R131, 0x380, RZ, 0xc0, !PT ;  /* 0x0000038083827812 */ /* 0x000fe400078ec0ff */
[----:B------:R-:W-:-:S02]  /*1f9e0*/  IADD3 R135, P1, R4, 0x8000, RZ ;  /* 0x0000800004877810 */ /* 0x000fc40007f3e0ff */
[----:B------:R-:W-:Y:S02]  /*1f9f0*/  SHF.R.U64 R142, R142, 0x3, RZ ;  /* 0x000000038e8e7819 */ /* 0x000fe400000012ff */
[----:B------:R-:W-:Y:S02]  /*1fa00*/  LOP3.LUT R132, R133, 0x380, RZ, 0xc0, !PT ;  /* 0x0000038085847812 */ /* 0x000fe400078ec0ff */
[----:B------:R-:W-:Y:S02]  /*1fa10*/  SHF.R.U64 R20, R20, 0x3, RZ ;  /* 0x0000000314147819 */ /* 0x000fe400000012ff */
[----:B------:R-:W-:Y:S02]  /*1fa20*/  SHF.R.U64 R128, R128, 0x3, RZ ;  /* 0x0000000380807819 */ /* 0x000fe400000012ff */
[----:B------:R-:W-:Y:S01]  /*1fa30*/  LOP3.LUT R140, R140, R141, RZ, 0x3c, !PT ;  /* 0x0000008d8c8c7212 */ /* 0x000fe200078e3cff */
[----:B------:R-:W-:Y:S01]  /*1fa40*/  IMAD.X R141, RZ, RZ, R5, P0 ;  /* 0x000000ffff8d7224 */ /* 0x000fe200000e0605 */
[----:B------:R-:W-:-:S02]  /*1fa50*/  SHF.R.U64 R130, R130, 0x3, RZ ;  /* 0x0000000382827819 */ /* 0x000fc400000012ff */
[----:B------:R-:W-:Y:S02]  /*1fa60*/  LOP3.LUT R134, R135, 0x380, RZ, 0xc0, !PT ;  /* 0x0000038087867812 */ /* 0x000fe400078ec0ff */
[----:B------:R-:W-:Y:S01]  /*1fa70*/  LOP3.LUT R142, R142, R143, RZ, 0x3c, !PT ;  /* 0x0000008f8e8e7212 */ /* 0x000fe200078e3cff */
[--C-:B------:R-:W-:Y:S01]  /*1fa80*/  IMAD.X R143, RZ, RZ, R5.reuse, P4 ;  /* 0x000000ffff8f7224 */ /* 0x100fe200020e0605 */
[----:B------:R-:W-:Y:S02]  /*1fa90*/  SHF.R.U64 R132, R132, 0x3, RZ ;  /* 0x0000000384847819 */ /* 0x000fe400000012ff */
        /* <DEDUP_REMOVED lines=8> */
[----:B------:R-:W-:Y:S02]  /*1fb20*/  SHF.R.U64 R134, R134, 0x3, RZ ;  /* 0x0000000386867819 */ /* 0x000fe400000012ff */
[----:B------:R-:W-:Y:S02]  /*1fb30*/  IADD3 R137, P3, R4, 0x8060, RZ ;  /* 0x0000806004897810 */ /* 0x000fe40007f7e0ff */
[----:B------:R-:W-:Y:S01]  /*1fb40*/  LOP3.LUT R132, R132, R133, RZ, 0x3c, !PT ;  /* 0x0000008584847212 */ /* 0x000fe200078e3cff */
[----:B------:R-:W-:Y:S01]  /*1fb50*/  IMAD.X R133, RZ, RZ, R5, P2 ;  /* 0x000000ffff857224 */ /* 0x000fe200010e0605 */
[----:B------:R-:W-:Y:S02]  /*1fb60*/  IADD3 R139, P6, R4, 0xc000, RZ ;  /* 0x0000c000048b7810 */ /* 0x000fe40007fde0ff */
[----:B------:R-:W-:-:S02]  /*1fb70*/  LOP3.LUT R144, R145, 0x380, RZ, 0xc0, !PT ;  /* 0x0000038091907812 */ /* 0x000fc400078ec0ff */
[C---:B------:R-:W-:Y:S02]  /*1fb80*/  IADD3 R149, P5, R4.reuse, 0xc020, RZ ;  /* 0x0000c02004957810 */ /* 0x040fe40007fbe0ff */
[----:B------:R-:W-:Y:S02]  /*1fb90*/  LOP3.LUT R146, R147, 0x380, RZ, 0xc0, !PT ;  /* 0x0000038093927812 */ /* 0x000fe400078ec0ff */
[----:B------:R-:W-:Y:S02]  /*1fba0*/  IADD3 R151, P2, R4, 0xc040, RZ ;  /* 0x0000c04004977810 */ /* 0x000fe40007f5e0ff */
[----:B------:R-:W-:Y:S01]  /*1fbb0*/  LOP3.LUT R134, R134, R135, RZ, 0x3c, !PT ;  /* 0x0000008786867212 */ /* 0x000fe200078e3cff */
[----:B------:R-:W-:Y:S01]  /*1fbc0*/  IMAD.X R135, RZ, RZ, R5, P1 ;  /* 0x000000ffff877224 */ /* 0x000fe200008e0605 */
[----:B------:R-:W-:Y:S02]  /*1fbd0*/  LOP3.LUT R136, R137, 0x380, RZ, 0xc0, !PT ;  /* 0x0000038089887812 */ /* 0x000fe400078ec0ff */
[----:B------:R-:W-:-:S02]  /*1fbe0*/  LOP3.LUT R138, R139, 0x380, RZ, 0xc0, !PT ;  /* 0x000003808b8a7812 */ /* 0x000fc400078ec0ff */
[----:B------:R-:W-:Y:S02]  /*1fbf0*/  SHF.R.U64 R144, R144, 0x3, RZ ;  /* 0x0000000390907819 */ /* 0x000fe400000012ff */
[----:B------:R-:W-:Y:S02]  /*1fc00*/  LOP3.LUT R148, R149, 0x380, RZ, 0xc0, !PT ;  /* 0x0000038095947812 */ /* 0x000fe400078ec0ff */
[----:B------:R-:W-:Y:S02]  /*1fc10*/  IADD3 R4, P1, R4, 0xc060, RZ ;  /* 0x0000c06004047810 */ /* 0x000fe40007f3e0ff */
[----:B------:R-:W-:Y:S02]  /*1fc20*/  SHF.R.U64 R146, R146, 0x3, RZ ;  /* 0x0000000392927819 */ /* 0x000fe400000012ff */
[----:B------:R-:W-:Y:S02]  /*1fc30*/  LOP3.LUT R150, R151, 0x380, RZ, 0xc0, !PT ;  /* 0x0000038097967812 */ /* 0x000fe400078ec0ff */
[----:B------:R-:W-:-:S02]  /*1fc40*/  F2FP.BF16.F32.PACK_AB R124, R125, R124 ;  /* 0x0000007c7d7c723e */ /* 0x000fc400000010ff */
[----:B------:R-:W-:Y:S02]  /*1fc50*/  SHF.R.U64 R136, R136, 0x3, RZ ;  /* 0x0000000388887819 */ /* 0x000fe400000012ff */
[----:B------:R-:W-:Y:S02]  /*1fc60*/  F2FP.BF16.F32.PACK_AB R125, R127, R126 ;  /* 0x0000007e7f7d723e */ /* 0x000fe400000010ff */
[----:B------:R-:W-:Y:S02]  /*1fc70*/  F2FP.BF16.F32.PACK_AB R116, R117, R116 ;  /* 0x000000747574723e */ /* 0x000fe400000010ff */
[----:B------:R-:W-:Y:S02]  /*1fc80*/  SHF.R.U64 R138, R138, 0x3, RZ ;  /* 0x000000038a8a7819 */ /* 0x000fe400000012ff */
[----:B------:R-:W-:Y:S02]  /*1fc90*/  MOV R140, R140 ;  /* 0x0000008c008c7202 */ /* 0x000fe40000000f00 */
[----:B------:R-:W-:-:S02]  /*1fca0*/  F2FP.BF16.F32.PACK_AB R126, R121, R120 ;  /* 0x00000078797e723e */ /* 0x000fc400000010ff */
[----:B------:R-:W-:Y:S02]  /*1fcb0*/  F2FP.BF16.F32.PACK_AB R127, R123, R122 ;  /* 0x0000007a7b7f723e */ /* 0x000fe400000010ff */
[----:B------:R-:W-:Y:S02]  /*1fcc0*/  F2FP.BF16.F32.PACK_AB R117, R119, R118 ;  /* 0x000000767775723e */ /* 0x000fe400000010ff */
[----:B------:R-:W-:Y:S02]  /*1fcd0*/  F2FP.BF16.F32.PACK_AB R108, R109, R108 ;  /* 0x0000006c6d6c723e */ /* 0x000fe400000010ff */
[----:B------:R-:W-:Y:S01]  /*1fce0*/  LOP3.LUT R144, R144, R145, RZ, 0x3c, !PT ;  /* 0x0000009190907212 */ /* 0x000fe200078e3cff */
[----:B------:R-:W-:Y:S01]  /*1fcf0*/  IMAD.X R145, RZ, RZ, R5, P0 ;  /* 0x000000ffff917224 */ /* 0x000fe200000e0605 */
[----:B------:R-:W-:Y:S02]  /*1fd00*/  SHF.R.U64 R148, R148, 0x3, RZ ;  /* 0x0000000394947819 */ /* 0x000fe400000012ff */
[----:B------:R-:W-:-:S02]  /*1fd10*/  MOV R142, R142 ;  /* 0x0000008e008e7202 */ /* 0x000fc40000000f00 */
[----:B------:R-:W-:Y:S02]  /*1fd20*/  LOP3.LUT R6, R4, 0x380, RZ, 0xc0, !PT ;  /* 0x0000038004067812 */ /* 0x000fe400078ec0ff */
[----:B------:R-:W-:Y:S02]  /*1fd30*/  F2FP.BF16.F32.PACK_AB R118, R113, R112 ;  /* 0x000000707176723e */ /* 0x000fe400000010ff */
[----:B------:R-:W-:Y:S02]  /*1fd40*/  F2FP.BF16.F32.PACK_AB R119, R115, R114 ;  /* 0x000000727377723e */ /* 0x000fe400000010ff */
[----:B------:R-:W-:Y:S02]  /*1fd50*/  F2FP.BF16.F32.PACK_AB R109, R111, R110 ;  /* 0x0000006e6f6d723e */ /* 0x000fe400000010ff */
[----:B------:R-:W-:Y:S02]  /*1fd60*/  F2FP.BF16.F32.PACK_AB R100, R101, R100 ;  /* 0x000000646564723e */ /* 0x000fe400000010ff */
[----:B------:R-:W-:Y:S01]  /*1fd70*/  LOP3.LUT R146, R146, R147, RZ, 0x3c, !PT ;  /* 0x0000009392927212 */ /* 0x000fe200078e3cff */
[----:B------:R-:W-:Y:S01]  /*1fd80*/  IMAD.X R147, RZ, RZ, R5, P4 ;  /* 0x000000ffff937224 */ /* 0x000fe200020e0605 */
[----:B------:R-:W-:-:S02]  /*1fd90*/  SHF.R.U64 R150, R150, 0x3, RZ ;  /* 0x0000000396967819 */ /* 0x000fc400000012ff */
[----:B------:R-:W-:Y:S02]  /*1fda0*/  MOV R20, R20 ;  /* 0x0000001400147202 */ /* 0x000fe40000000f00 */
[----:B------:R-:W-:Y:S02]  /*1fdb0*/  F2FP.BF16.F32.PACK_AB R110, R105, R104 ;  /* 0x00000068696e723e */ /* 0x000fe400000010ff */
[----:B------:R-:W-:Y:S02]  /*1fdc0*/  F2FP.BF16.F32.PACK_AB R111, R107, R106 ;  /* 0x0000006a6b6f723e */ /* 0x000fe400000010ff */
[----:B------:R-:W-:Y:S02]  /*1fdd0*/  F2FP.BF16.F32.PACK_AB R101, R103, R102 ;  /* 0x000000666765723e */ /* 0x000fe400000010ff */
[----:B------:R-:W-:Y:S02]  /*1fde0*/  F2FP.BF16.F32.PACK_AB R92, R93, R92 ;  /* 0x0000005c5d5c723e */ /* 0x000fe400000010ff */
[----:B------:R-:W-:Y:S01]  /*1fdf0*/  LOP3.LUT R136, R136, R137, RZ, 0x3c, !PT ;  /* 0x0000008988887212 */ /* 0x000fe200078e3cff */
[----:B------:R-:W-:Y:S01]  /*1fe00*/  IMAD.X R137, RZ, RZ, R5, P3 ;  /* 0x000000ffff897224 */ /* 0x000fe200018e0605 */
[----:B------:R-:W-:-:S02]  /*1fe10*/  MOV R128, R128 ;  /* 0x0000008000807202 */ /* 0x000fc40000000f00 */
[----:B------:R-:W-:Y:S02]  /*1fe20*/  F2FP.BF16.F32.PACK_AB R102, R97, R96 ;  /* 0x000000606166723e */ /* 0x000fe400000010ff */
[----:B------:R-:W-:Y:S02]  /*1fe30*/  F2FP.BF16.F32.PACK_AB R103, R99, R98 ;  /* 0x000000626367723e */ /* 0x000fe400000010ff */
[----:B------:R-:W-:Y:S02]  /*1fe40*/  F2FP.BF16.F32.PACK_AB R93, R95, R94 ;  /* 0x0000005e5f5d723e */ /* 0x000fe400000010ff */
[----:B------:R-:W-:Y:S01]  /*1fe50*/  F2FP.BF16.F32.PACK_AB R84, R85, R84 ;  /* 0x000000545554723e */ /* 0x000fe200000010ff */
[----:B------:R-:W-:Y:S01]  /*1fe60*/  STSM.16.M88.4 [R140], R124 ;  /* 0x0000007c8c007844 */ /* 0x000fe20000000200 */
        /* <DEDUP_REMOVED lines=10> */
[----:B------:R-:W-:Y:S01]  /*1ff10*/  SHF.R.U64 R6, R6, 0x3, RZ ;  /* 0x0000000306067819 */ /* 0x000fe200000012ff */
[----:B------:R-:W-:Y:S01]  /*1ff20*/  UIMAD.WIDE UR8, UR4, 0x4, UR8 ;  /* 0x00000004040878a5 */ /* 0x000fe2000f8e0208 */
[----:B------:R-:W-:-:S02]  /*1ff30*/  MOV R132, R132 ;  /* 0x0000008400847202 */ /* 0x000fc40000000f00 */
[----:B------:R-:W-:Y:S02]  /*1ff40*/  F2FP.BF16.F32.PACK_AB R86, R81, R80 ;  /* 0x000000505156723e */ /* 0x000fe400000010ff */
[----:B------:R-:W-:Y:S02]  /*1ff50*/  F2FP.BF16.F32.PACK_AB R87, R83, R82 ;  /* 0x000000525357723e */ /* 0x000fe400000010ff */
[----:B------:R-:W-:Y:S02]  /*1ff60*/  F2FP.BF16.F32.PACK_AB R77, R79, R78 ;  /* 0x0000004e4f4d723e */ /* 0x000fe400000010ff */
[----:B------:R-:W-:Y:S01]  /*1ff70*/  F2FP.BF16.F32.PACK_AB R68, R69, R68 ;  /* 0x000000444544723e */ /* 0x000fe200000010ff */
[----:B------:R0:W-:Y:S01]  /*1ff80*/  STSM.16.M88.4 [R20], R108 ;  /* 0x0000006c14007844 */ /* 0x0001e20000000200 */
[----:B------:R-:W-:Y:S01]  /*1ff90*/  LOP3.LUT R150, R150, R151, RZ, 0x3c, !PT ;  /* 0x0000009796967212 */ /* 0x000fe200078e3cff */
[----:B------:R-:W-:Y:S01]  /*1ffa0*/  IMAD.X R151, RZ, RZ, R5, P2 ;  /* 0x000000ffff977224 */ /* 0x000fe200010e0605 */
[----:B------:R-:W-:-:S02]  /*1ffb0*/  MOV R134, R134 ;  /* 0x0000008600867202 */ /* 0x000fc40000000f00 */
[----:B------:R-:W-:Y:S02]  /*1ffc0*/  F2FP.BF16.F32.PACK_AB R78, R73, R72 ;  /* 0x00000048494e723e */ /* 0x000fe400000010ff */
[----:B------:R-:W-:Y:S02]  /*1ffd0*/  F2FP.BF16.F32.PACK_AB R79, R75, R74 ;  /* 0x0000004a4b4f723e */ /* 0x000fe400000010ff */
[----:B------:R-:W-:Y:S02]  /*1ffe0*/  F2FP.BF16.F32.PACK_AB R69, R71, R70 ;  /* 0x000000464745723e */ /* 0x000fe400000010ff */
[----:B------:R-:W-:Y:S01]  /*1fff0*/  F2FP.BF16.F32.PACK_AB R60, R61, R60 ;  /* 0x0000003c3d3c723e */ /* 0x000fe200000010ff */
[----:B------:R-:W-:Y:S01]  /*20000*/  IMAD.X R5, RZ, RZ, R5, P1 ;  /* 0x000000ffff057224 */ /* 0x000fe200008e0605 */
[----:B------:R-:W-:Y:S01]  /*20010*/  MOV R144, R144 ;  /* 0x0000009000907202 */ /* 0x000fe20000000f00 */
[----:B------:R-:W-:Y:S01]  /*20020*/  STSM.16.M88.4 [R128], R100 ;  /* 0x0000006480007844 */ /* 0x000fe20000000200 */
[----:B------:R-:W-:Y:S01]  /*20030*/  F2FP.BF16.F32.PACK_AB R70, R65, R64 ;  /* 0x000000404146723e */ /* 0x000fe200000010ff */
[----:B0-----:R-:W0:Y:S01]  /*20040*/  LDC R20, c[0x0][0xce8] ;  /* 0x00033a00ff147b82 */ /* 0x001e220000000800 */
[----:B------:R-:W-:-:S02]  /*20050*/  F2FP.BF16.F32.PACK_AB R71, R67, R66 ;  /* 0x000000424347723e */ /* 0x000fc400000010ff */
[----:B------:R-:W-:Y:S02]  /*20060*/  F2FP.BF16.F32.PACK_AB R61, R63, R62 ;  /* 0x0000003e3f3d723e */ /* 0x000fe400000010ff */
[----:B------:R-:W-:Y:S01]  /*20070*/  F2FP.BF16.F32.PACK_AB R52, R53, R52 ;  /* 0x000000343534723e */ /* 0x000fe200000010ff */
[----:B------:R-:W-:Y:S01]  /*20080*/  STSM.16.M88.4 [R130], R92 ;  /* 0x0000005c82007844 */ /* 0x000fe20000000200 */
[----:B------:R-:W-:Y:S02]  /*20090*/  MOV R146, R146 ;  /* 0x0000009200927202 */ /* 0x000fe40000000f00 */
[----:B------:R-:W-:Y:S02]  /*200a0*/  F2FP.BF16.F32.PACK_AB R62, R57, R56 ;  /* 0x00000038393e723e */ /* 0x000fe400000010ff */
[----:B------:R-:W-:Y:S02]  /*200b0*/  F2FP.BF16.F32.PACK_AB R63, R59, R58 ;  /* 0x0000003a3b3f723e */ /* 0x000fe400000010ff */
[----:B------:R-:W-:-:S02]  /*200c0*/  F2FP.BF16.F32.PACK_AB R53, R55, R54 ;  /* 0x000000363735723e */ /* 0x000fc400000010ff */
[----:B------:R-:W-:Y:S01]  /*200d0*/  F2FP.BF16.F32.PACK_AB R44, R45, R44 ;  /* 0x0000002c2d2c723e */ /* 0x000fe200000010ff */
[----:B------:R-:W-:Y:S01]  /*200e0*/  STSM.16.M88.4 [R132], R84 ;  /* 0x0000005484007844 */ /* 0x000fe20000000200 */
[----:B------:R-:W-:Y:S02]  /*200f0*/  LOP3.LUT R4, R6, R4, RZ, 0x3c, !PT ;  /* 0x0000000406047212 */ /* 0x000fe400078e3cff */
[----:B------:R-:W-:Y:S02]  /*20100*/  MOV R136, R136 ;  /* 0x0000008800887202 */ /* 0x000fe40000000f00 */
[----:B------:R-:W-:Y:S02]  /*20110*/  F2FP.BF16.F32.PACK_AB R54, R49, R48 ;  /* 0x000000303136723e */ /* 0x000fe400000010ff */
[----:B------:R-:W-:Y:S02]  /*20120*/  F2FP.BF16.F32.PACK_AB R55, R51, R50 ;  /* 0x000000323337723e */ /* 0x000fe400000010ff */
[----:B------:R-:W-:-:S02]  /*20130*/  F2FP.BF16.F32.PACK_AB R45, R47, R46 ;  /* 0x0000002e2f2d723e */ /* 0x000fc400000010ff */
[----:B------:R-:W-:Y:S01]  /*20140*/  F2FP.BF16.F32.PACK_AB R36, R37, R36 ;  /* 0x000000242524723e */ /* 0x000fe200000010ff */
[----:B------:R-:W-:Y:S01]  /*20150*/  STSM.16.M88.4 [R134], R76 ;  /* 0x0000004c86007844 */ /* 0x000fe20000000200 */
[----:B------:R-:W-:Y:S02]  /*20160*/  MOV R138, R138 ;  /* 0x0000008a008a7202 */ /* 0x000fe40000000f00 */
[----:B------:R-:W-:Y:S02]  /*20170*/  F2FP.BF16.F32.PACK_AB R46, R41, R40 ;  /* 0x00000028292e723e */ /* 0x000fe400000010ff */
[----:B------:R-:W-:Y:S02]  /*20180*/  F2FP.BF16.F32.PACK_AB R47, R43, R42 ;  /* 0x0000002a2b2f723e */ /* 0x000fe400000010ff */
[----:B------:R-:W-:Y:S01]  /*20190*/  F2FP.BF16.F32.PACK_AB R37, R39, R38 ;  /* 0x000000262725723e */ /* 0x000fe200000010ff */
[----:B------:R-:W-:Y:S01]  /*201a0*/  STSM.16.M88.4 [R144], R68 ;  /* 0x0000004490007844 */ /* 0x000fe20000000200 */
[----:B------:R-:W-:-:S02]  /*201b0*/  MOV R148, R148 ;  /* 0x0000009400947202 */ /* 0x000fc40000000f00 */
[----:B------:R-:W-:Y:S01]  /*201c0*/  MOV R150, R150 ;  /* 0x0000009600967202 */ /* 0x000fe20000000f00 */
[----:B------:R-:W-:Y:S01]  /*201d0*/  STSM.16.M88.4 [R146], R60 ;  /* 0x0000003c92007844 */ /* 0x000fe20000000200 */
[----:B------:R-:W-:-:S03]  /*201e0*/  MOV R4, R4 ;  /* 0x0000000400047202 */ /* 0x000fc60000000f00 */
[----:B------:R-:W-:Y:S04]  /*201f0*/  STSM.16.M88.4 [R136], R52 ;  /* 0x0000003488007844 */ /* 0x000fe80000000200 */
[----:B------:R-:W-:Y:S01]  /*20200*/  STSM.16.M88.4 [R138], R44 ;  /* 0x0000002c8a007844 */ /* 0x000fe20000000200 */
[----:B------:R-:W-:Y:S02]  /*20210*/  ISETP.NE.U32.AND P1, PT, RZ, UR10, PT ;  /* 0x0000000aff007c0c */ /* 0x000fe4000bf25070 */
[----:B--2---:R-:W-:Y:S02]  /*20220*/  F2FP.BF16.F32.PACK_AB R28, R29, R28 ;  /* 0x0000001c1d1c723e */ /* 0x004fe400000010ff */
[----:B------:R-:W-:Y:S02]  /*20230*/  F2FP.BF16.F32.PACK_AB R29, R31, R30 ;  /* 0x0000001e1f1d723e */ /* 0x000fe400000010ff */
[----:B---3--:R-:W-:-:S02]  /*20240*/  F2FP.BF16.F32.PACK_AB R30, R25, R24 ;  /* 0x00000018191e723e */ /* 0x008fc400000010ff */
[----:B------:R-:W-:Y:S02]  /*20250*/  F2FP.BF16.F32.PACK_AB R31, R27, R26 ;  /* 0x0000001a1b1f723e */ /* 0x000fe400000010ff */
[----:B------:R-:W-:Y:S02]  /*20260*/  ISETP.NE.AND.EX P1, PT, RZ, UR11, PT, P1 ;  /* 0x0000000bff007c0c */ /* 0x000fe4000bf25310 */
[----:B----4-:R-:W-:Y:S02]  /*20270*/  F2FP.BF16.F32.PACK_AB R38, R33, R32 ;  /* 0x000000202126723e */ /* 0x010fe400000010ff */
[----:B------:R-:W-:Y:S02]  /*20280*/  F2FP.BF16.F32.PACK_AB R39, R35, R34 ;  /* 0x000000222327723e */ /* 0x000fe400000010ff */
[----:B------:R-:W-:Y:S02]  /*20290*/  F2FP.BF16.F32.PACK_AB R12, R13, R12 ;  /* 0x0000000c0d0c723e */ /* 0x000fe400000010ff */
[----:B------:R-:W-:-:S02]  /*202a0*/  F2FP.BF16.F32.PACK_AB R13, R15, R14 ;  /* 0x0000000e0f0d723e */ /* 0x000fc400000010ff */
[----:B------:R-:W-:Y:S01]  /*202b0*/  F2FP.BF16.F32.PACK_AB R14, R9, R8 ;  /* 0x00000008090e723e */ /* 0x000fe200000010ff */
[----:B------:R-:W-:Y:S01]  /*202c0*/  IMAD.U32 R8, RZ, RZ, UR8 ;  /* 0x00000008ff087e24 */ /* 0x000fe2000f8e00ff */
[----:B------:R-:W-:Y:S01]  /*202d0*/  F2FP.BF16.F32.PACK_AB R15, R11, R10 ;  /* 0x0000000a0b0f723e */ /* 0x000fe200000010ff */
[----:B------:R-:W-:Y:S01]  /*202e0*/  IMAD.U32 R9, RZ, RZ, UR9 ;  /* 0x00000009ff097e24 */ /* 0x000fe2000f8e00ff */
[----:B------:R-:W-:Y:S01]  /*202f0*/  ULDC.64 UR8, c[0x0][0xd08] ;  /* 0x0003420000087ab9 */ /* 0x000fe20000000a00 */
[----:B------:R-:W-:Y:S01]  /*20300*/  STSM.16.M88.4 [R148], R36 ;  /* 0x0000002494007844 */ /* 0x000fe20000000200 */
[----:B------:R-:W-:-:S03]  /*20310*/  UISETP.NE.U32.AND UP0, UPT, UR8, URZ, UPT ;  /* 0x0000003f0800728c */ /* 0x000fc6000bf05070 */
[----:B------:R-:W-:Y:S01]  /*20320*/  STSM.16.M88.4 [R150], R28 ;  /* 0x0000001c96007844 */ /* 0x000fe20000000200 */
[----:B------:R-:W-:-:S03]  /*20330*/  UISETP.NE.AND.EX UP0, UPT, UR9, URZ, UPT, UP0 ;  /* 0x0000003f0900728c */ /* 0x000fc6000bf05300 */
[----:B------:R1:W-:Y:S01]  /*20340*/  STSM.16.M88.4 [R4], R12 ;  /* 0x0000000c04007844 */ /* 0x0003e20000000200 */
[----:B------:R-:W-:Y:S02]  /*20350*/  BAR.SYNC.DEFER_BLOCKING 0x1, 0x100 ;  /* 0x0044000000007b1d */ /* 0x000fe40000010000 */
[----:B------:R-:W-:-:S05]  /*20360*/  PLOP3.LUT P0, PT, PT, PT, UP0, 0x80, 0x0 ;  /* 0x000000000000781c */ /* 0x000fca0003f0f008 */
[----:B------:R-:W-:Y:S02]  /*20370*/  @UP0 ULDC.64 UR8, c[0x0][0xd08] ;  /* 0x0003420000080ab9 */ /* 0x000fe40000000a00 */
[----:B------:R-:W-:-:S03]  /*20380*/  @UP0 UIMAD.WIDE UR8, UR4, 0x4, UR8 ;  /* 0x00000004040808a5 */ /* 0x000fc6000f8e0208 */
[----:B------:R-:W-:Y:S02]  /*20390*/  ULDC UR4, c[0x0][0xb88] ;  /* 0x0002e20000047ab9 */ /* 0x000fe40000000800 */
[----:B------:R-:W-:Y:S01]  /*203a0*/  IMAD.U32 R11, RZ, RZ, UR4 ;  /* 0x00000004ff0b7e24 */ /* 0x000fe2000f8e00ff */
[----:B------:R2:W5:Y:S01]  /*203b0*/  @P1 LDG.E R10, desc[UR36][R8.64] ;  /* 0x00000024080a1981 */ /* 0x000562000c1e1900 */
[----:B-1----:R-:W-:Y:S01]  /*203c0*/  IMAD.U32 R4, RZ, RZ, UR8 ;  /* 0x00000008ff047e24 */ /* 0x002fe2000f8e00ff */
[----:B------:R-:W-:Y:S01]  /*203d0*/  UISETP.NE.AND UP0, UPT, UR59, URZ, UPT ;  /* 0x0000003f3b00728c */ /* 0x000fe2000bf05270 */
[----:B------:R-:W-:Y:S01]  /*203e0*/  IMAD.U32 R5, RZ, RZ, UR9 ;  /* 0x00000009ff057e24 */ /* 0x000fe2000f8e00ff */
[----:B------:R-:W-:-:S04]  /*203f0*/  ULDC UR4, c[0x0][0xbd4] ;  /* 0x0002f50000047ab9 */ /* 0x000fc80000000800 */
[----:B------:R2:W5:Y:S01]  /*20400*/  @P0 LDG.E R11, desc[UR36][R4.64] ;  /* 0x00000024040b0981 */ /* 0x000562000c1e1900 */
[----:B------:R-:W-:Y:S01]  /*20410*/  USEL UR4, UR59, UR4, UP0 ;  /* 0x000000043b047287 */ /* 0x000fe20008000000 */
[----:B0-----:R-:W-:Y:S11]  /*20420*/  @P0 BRA `(.L_x_12615) ;  /* 0x0000000000100947 */ /* 0x001ff60003800000 */
[----:B------:R-:W-:Y:S05]  /*20430*/  @!P1 BRA `(.L_x_12615) ;  /* 0x00000000000c9947 */ /* 0x000fea0003800000 */
[----:B--2---:R-:W2:Y:S04]  /*20440*/  LDG.E R4, desc[UR36][R8.64] ;  /* 0x0000002408047981 */ /* 0x004ea8000c1e1900 */
[----:B-----5:R-:W2:Y:S02]  /*20450*/  LDG.E R11, desc[UR36][R8.64+0x4] ;  /* 0x00000424080b7981 */ /* 0x020ea4000c1e1900 */
[----:B--2---:R-:W-:-:S07]  /*20460*/  IMAD.IADD R11, R11, 0x1, -R4 ;  /* 0x000000010b0b7824 */ /* 0x004fce00078e0a04 */
.L_x_12615:
[----:B--2---:R-:W2:Y:S04]  /*20470*/  LDL R4, [R1+0x4b0] ;  /* 0x0004b00001047983 */ /* 0x004ea80000100800 */
[----:B------:R-:W3:Y:S01]  /*20480*/  LDL R8, [R1+0x4cc] ;  /* 0x0004cc0001087983 */ /* 0x000ee20000100800 */
[----:B-----5:R-:W-:Y:S01]  /*20490*/  IMAD R6, R11, R20, RZ ;  /* 0x000000140b067224 */ /* 0x020fe200078e02ff */
[----:B------:R-:W-:Y:S01]  /*204a0*/  R2UR UR8, R216 ;  /* 0x00000000d80872ca */ /* 0x000fe200000e0000 */
[----:B------:R-:W-:Y:S01]  /*204b0*/  VIADD R25, R178, UR58 ;  /* 0x0000003ab2197c36 */ /* 0x000fe20008000000 */
[----:B------:R-:W-:Y:S01]  /*204c0*/  ISETP.NE.AND P2, PT, R20, 0x1, PT ;  /* 0x000000011400780c */ /* 0x000fe20003f45270 */
[----:B------:R-:W-:Y:S01]  /*204d0*/  UISETP.GT.AND UP1, UPT, UR4, 0x1, UPT ;  /* 0x000000010400788c */ /* 0x000fe2000bf24270 */
[----:B------:R-:W-:-:S03]  /*204e0*/  UMOV UR19, 0xab8 ;  /* 0x00000ab800137882 */ /* 0x000fc60000000000 */
[----:B------:R-:W-:-:S08]  /*204f0*/  USEL UR19, UR19, 0xa78, UP1 ;  /* 0x00000a7813137887 */ /* 0x000fd00008800000 */
[----:B------:R-:W0:Y:S01]  /*20500*/  @P2 LDC R5, c[0x0][0xcf0] ;  /* 0x00033c00ff052b82 */ /* 0x000e220000000800 */
[----:B------:R-:W-:Y:S01]  /*20510*/  UISETP.NE.U32.AND UP0, UPT, UR10, URZ, UPT ;  /* 0x0000003f0a00728c */ /* 0x000fe2000bf05070 */
[----:B------:R-:W-:Y:S01]  /*20520*/  UMOV UR4, URZ ;  /* 0x0000003f00047c82 */ /* 0x000fe20008000000 */
[----:B------:R-:W-:Y:S01]  /*20530*/  USHF.R.S32.HI UR10, URZ, 0x1f, UR8 ;  /* 0x0000001f3f0a7899 */ /* 0x000fe20008011408 */
[----:B------:R-:W-:Y:S01]  /*20540*/  @P1 R2UR UR4, R10 ;  /* 0x000000000a0412ca */ /* 0x000fe200000e0000 */
[----:B------:R-:W-:Y:S02]  /*20550*/  UISETP.NE.AND.EX UP0, UPT, UR11, URZ, UPT, UP0 ;  /* 0x0000003f0b00728c */ /* 0x000fe4000bf05300 */
[----:B------:R-:W-:Y:S02]  /*20560*/  USEL UR9, UR61, URZ, UP1 ;  /* 0x0000003f3d097287 */ /* 0x000fe40008800000 */
[----:B------:R-:W-:Y:S02]  /*20570*/  USEL UR8, UR8, URZ, !UP0 ;  /* 0x0000003f08087287 */ /* 0x000fe4000c000000 */
[----:B------:R-:W-:Y:S01]  /*20580*/  USEL UR18, UR10, URZ, !UP0 ;  /* 0x0000003f0a127287 */ /* 0x000fe2000c000000 */
[----:B------:R-:W-:-:S02]  /*20590*/  ULDC.64 UR12, c[0x0][UR19+0x220] ;  /* 0x00008800130c7abb */ /* 0x000fc40008000a00 */
[----:B------:R-:W-:Y:S01]  /*205a0*/  ULDC.64 UR10, c[0x0][UR19+0x218] ;  /* 0x00008600130a7abb */ /* 0x000fe20008000a00 */
[----:B------:R-:W-:Y:S01]  /*205b0*/  ULDC.64 UR14, c[0x0][UR19+0x228] ;  /* 0x00008a00130e7abb */ /* 0x000fe20008000a00 */
[----:B------:R-:W-:Y:S02]  /*205c0*/  UIMAD UR13, UR13, UR8, URZ ;  /* 0x000000080d0d72a4 */ /* 0x000fe4000f8e023f */
[----:B------:R-:W-:Y:S02]  /*205d0*/  UIMAD.WIDE.U32 UR16, UR10, UR60, URZ ;  /* 0x0000003c0a1072a5 */ /* 0x000fe4000f8e003f */
[----:B------:R-:W-:Y:S01]  /*205e0*/  UIMAD UR20, UR11, UR60, URZ ;  /* 0x0000003c0b1472a4 */ /* 0x000fe2000f8e023f */
[----:B--2---:R-:W-:Y:S02]  /*205f0*/  LOP3.LUT P0, RZ, R4, 0x3, RZ, 0xc0, !PT ;  /* 0x0000000304ff7812 */ /* 0x004fe4000780c0ff */
[----:B------:R-:W1:Y:S02]  /*20600*/  @P2 LDC R4, c[0x0][0xcec] ;  /* 0x00033b00ff042b82 */ /* 0x000e640000000800 */
[----:B------:R-:W-:-:S13]  /*20610*/  ISETP.GE.OR P3, PT, R25, R6, P0 ;  /* 0x000000061900720c */ /* 0x000fda0000766670 */
[----:B------:R-:W2:Y:S01]  /*20620*/  @!P3 LDL R13, [R1+0x210] ;  /* 0x00021000010db983 */ /* 0x000ea20000100800 */
[----:B---3--:R-:W-:Y:S01]  /*20630*/  VIADD R21, R8, UR58 ;  /* 0x0000003a08157c36 */ /* 0x008fe20008000000 */
[----:B------:R-:W-:Y:S02]  /*20640*/  UIMAD.WIDE.U32 UR10, UR12, UR8, URZ ;  /* 0x000000080c0a72a5 */ /* 0x000fe4000f8e003f */
[----:B------:R-:W-:Y:S01]  /*20650*/  UIMAD.WIDE.U32 UR22, UR14, UR9, URZ ;  /* 0x000000090e1672a5 */ /* 0x000fe2000f8e003f */
[----:B------:R-:W-:Y:S01]  /*20660*/  IMAD.MOV.U32 R9, RZ, RZ, R21 ;  /* 0x000000ffff097224 */ /* 0x000fe200078e0015 */
[----:B------:R-:W-:Y:S02]  /*20670*/  UIMAD UR9, UR15, UR9, URZ ;  /* 0x000000090f0972a4 */ /* 0x000fe4000f8e023f */
[----:B------:R-:W-:Y:S01]  /*20680*/  UIMAD UR13, UR12, UR18, UR13 ;  /* 0x000000120c0d72a4 */ /* 0x000fe2000f8e020d */
[----:B-1----:R-:W-:Y:S01]  /*20690*/  @P2 IMAD.HI.U32 R4, R21, R4, RZ ;  /* 0x0000000415042227 */ /* 0x002fe200078e00ff */
[----:B------:R-:W-:-:S02]  /*206a0*/  UIADD3 UR16, UP0, UP2, UR10, UR16, UR4 ;  /* 0x000000100a107290 */ /* 0x000fc4000fa1e004 */
[----:B------:R-:W-:Y:S02]  /*206b0*/  UIADD3 UR10, UR23, UR9, URZ ;  /* 0x00000009170a7290 */ /* 0x000fe4000fffe03f */
[----:B0-----:R-:W-:Y:S01]  /*206c0*/  @P2 SHF.R.U32.HI R9, RZ, R5, R4 ;  /* 0x00000005ff092219 */ /* 0x001fe20000011604 */
[----:B------:R-:W-:Y:S01]  /*206d0*/  UIADD3 UR20, UR17, UR20, URZ ;  /* 0x0000001411147290 */ /* 0x000fe2000fffe03f */
[----:B------:R-:W-:Y:S01]  /*206e0*/  IMAD.U32 R4, RZ, RZ, UR22 ;  /* 0x00000016ff047e24 */ /* 0x000fe2000f8e00ff */
[----:B------:R-:W-:Y:S01]  /*206f0*/  UIADD3 UR9, UR11, UR13, URZ ;  /* 0x0000000d0b097290 */ /* 0x000fe2000fffe03f */
[----:B------:R-:W-:Y:S01]  /*20700*/  IMAD.U32 R5, RZ, RZ, UR23 ;  /* 0x00000017ff057e24 */ /* 0x000fe2000f8e00ff */
[----:B------:R-:W-:Y:S01]  /*20710*/  USHF.R.S32.HI UR14, URZ, 0x1f, UR4 ;  /* 0x0000001f3f0e7899 */ /* 0x000fe20008011404 */
[----:B------:R-:W-:Y:S01]  /*20720*/  IMAD.MOV R11, RZ, RZ, -R9 ;  /* 0x000000ffff0b7224 */ /* 0x000fe200078e0a09 */
[----:B------:R-:W-:Y:S01]  /*20730*/  IADD3 R4, P1, P4, R9, UR16, R4 ;  /* 0x0000001009047c10 */ /* 0x000fe2000fc3e004 */
[----:B------:R-:W-:Y:S01]  /*20740*/  IMAD.U32 R10, RZ, RZ, UR10 ;  /* 0x0000000aff0a7e24 */ /* 0x000fe2000f8e00ff */
[----:B------:R-:W-:Y:S01]  /*20750*/  UIADD3.X UR9, UR9, UR20, UR14, UP0, UP2 ;  /* 0x0000001409097290 */ /* 0x000fe200087e440e */
[----:B------:R-:W-:Y:S01]  /*20760*/  IMAD R11, R20, R11, R21 ;  /* 0x0000000b140b7224 */ /* 0x000fe200078e0215 */
[----:B------:R-:W-:Y:S01]  /*20770*/  SHF.R.S32.HI R5, RZ, 0x1f, R9 ;  /* 0x0000001fff057819 */ /* 0x000fe20000011409 */
[----:B------:R-:W-:Y:S01]  /*20780*/  ULDC.64 UR10, c[0x0][UR19+0x210] ;  /* 0x00008400130a7abb */ /* 0x000fe20008000a00 */
[----:B------:R-:W-:Y:S01]  /*20790*/  ULDC.64 UR12, c[0x0][0xca8] ;  /* 0x00032a00000c7ab9 */ /* 0x000fe20000000a00 */
[----:B------:R-:W-:Y:S01]  /*207a0*/  IMAD R9, R11, UR11, RZ ;  /* 0x0000000b0b097c24 */ /* 0x000fe2000f8e02ff */
[----:B------:R-:W-:Y:S01]  /*207b0*/  SHF.R.S32.HI R8, RZ, 0x1f, R11 ;  /* 0x0000001fff087819 */ /* 0x000fe2000001140b */
[----:B------:R-:W-:Y:S01]  /*207c0*/  @!UP1 ULDC UR12, c[0x0][0xc50] ;  /* 0x00031400000c9ab9 */ /* 0x000fe20000000800 */
[----:B------:R-:W-:Y:S01]  /*207d0*/  IADD3.X R5, R5, UR9, R10, P1, P4 ;  /* 0x0000000905057c10 */ /* 0x000fe20008fe840a */
[----:B------:R-:W-:-:S02]  /*207e0*/  @!UP1 ULDC UR13, c[0x0][0xc54] ;  /* 0x00031500000d9ab9 */ /* 0x000fc40000000800 */
[----:B------:R-:W-:Y:S02]  /*207f0*/  IMAD R9, R8, UR10, R9 ;  /* 0x0000000a08097c24 */ /* 0x000fe4000f8e0209 */
[----:B------:R-:W-:-:S04]  /*20800*/  IMAD.WIDE.U32 R4, R11, UR10, R4 ;  /* 0x0000000a0b047c25 */ /* 0x000fc8000f8e0004 */
[----:B------:R-:W-:Y:S01]  /*20810*/  IMAD.IADD R5, R5, 0x1, R9 ;  /* 0x0000000105057824 */ /* 0x000fe200078e0209 */
[----:B------:R-:W-:Y:S01]  /*20820*/  LEA R10, P1, R4, UR12, 0x2 ;  /* 0x0000000c040a7c11 */ /* 0x000fe2000f8210ff */
[----:B------:R-:W-:-:S03]  /*20830*/  VIADD R11, R25, 0x8 ;  /* 0x00000008190b7836 */ /* 0x000fc60000000000 */
[----:B------:R-:W-:Y:S01]  /*20840*/  LEA.HI.X R12, R4, UR13, R5, 0x2, P1 ;  /* 0x0000000d040c7c11 */ /* 0x000fe200088f1405 */
[----:B------:R-:W-:Y:S01]  /*20850*/  SHFL.IDX PT, R8, R10, RZ, 0x1c1f ;  /* 0x001c1fff0a087589 */ /* 0x000fe200000e0000 */
[----:B------:R-:W-:-:S03]  /*20860*/  ISETP.GE.OR P0, PT, R11, R6, P0 ;  /* 0x000000060b00720c */ /* 0x000fc60000706670 */
[----:B------:R-:W2:Y:S04]  /*20870*/  SHFL.IDX PT, R9, R12, RZ, 0x1c1f ;  /* 0x001c1fff0c097589 */ /* 0x000ea800000e0000 */
[----:B--2---:R-:W-:Y:S06]  /*20880*/  @!P3 ST.E desc[UR36][R8.64], R13 ;  /* 0x0000000d0800b985 */ /* 0x004fec000c101924 */
[----:B------:R-:W2:Y:S01]  /*20890*/  @!P0 LDL R15, [R1+0x214] ;  /* 0x00021400010f8983 */ /* 0x000ea20000100800 */
[----:B------:R-:W-:-:S02]  /*208a0*/  PLOP3.LUT P1, PT, PT, PT, UP1, 0x80, 0x0 ;  /* 0x000000000000781c */ /* 0x000fc40003f2f018 */
[-C--:B------:R-:W-:Y:S01]  /*208b0*/  ISETP.GE.AND P3, PT, R25, R6.reuse, PT ;  /* 0x000000061900720c */ /* 0x080fe20003f66270 */
[----:B------:R-:W-:Y:S04]  /*208c0*/  SHFL.IDX PT, R4, R10, 0x1, 0x1c1f ;  /* 0x003c1f000a047f89 */ /* 0x000fe800000e0000 */
[----:B------:R-:W2:Y:S04]  /*208d0*/  SHFL.IDX PT, R5, R12, 0x1, 0x1c1f ;  /* 0x003c1f000c057f89 */ /* 0x000ea800000e0000 */
[----:B--2---:R0:W-:Y:S01]  /*208e0*/  @!P0 ST.E desc[UR36][R4.64], R15 ;  /* 0x0000000f04008985 */ /* 0x0041e2000c101924 */
[----:B------:R-:W-:Y:S01]  /*208f0*/  ISETP.GE.AND P0, PT, R11, R6, PT ;  /* 0x000000060b00720c */ /* 0x000fe20003f06270 */
[----:B------:R-:W-:-:S12]  /*20900*/  @P1 BRA `(.L_x_12616) ;  /* 0x0000000c00c81947 */ /* 0x000fd80003800000 */
[----:B0-----:R-:W-:Y:S01]  /*20910*/  IMAD R5, R215, 0x40, R18 ;  /* 0x00000040d7057824 */ /* 0x001fe200078e0212 */
[----:B------:R-:W-:Y:S01]  /*20920*/  ULDC.64 UR12, c[0x0][0xba0] ;  /* 0x0002e800000c7ab9 */ /* 0x000fe20000000a00 */
[----:B------:R-:W0:Y:S02]  /*20930*/  @P2 LDC R21, c[0x0][0xcf0] ;  /* 0x00033c00ff152b82 */ /* 0x000e240000000800 */
        /* <DEDUP_REMOVED lines=12> */
[----:B------:R-:W-:Y:S01]  /*20a00*/  IMAD.X R25, RZ, RZ, R3, P3 ;  /* 0x000000ffff197224 */ /* 0x000fe200018e0603 */
[C---:B------:R-:W-:Y:S02]  /*20a10*/  IADD3 R33, P0, R2.reuse, 0x4000, RZ ;  /* 0x0000400002217810 */ /* 0x040fe40007f1e0ff */
[C---:B------:R-:W-:Y:S01]  /*20a20*/  IADD3 R37, P6, R2.reuse, 0x5000, RZ ;  /* 0x0000500002257810 */ /* 0x040fe20007fde0ff */
[----:B------:R-:W-:Y:S01]  /*20a30*/  UIMAD UR9, UR14, UR12, URZ ;  /* 0x0000000c0e0972a4 */ /* 0x000fe2000f8e023f */
[C---:B------:R-:W-:Y:S01]  /*20a40*/  IADD3 R41, P5, R2.reuse, 0x6000, RZ ;  /* 0x0000600002297810 */ /* 0x040fe20007fbe0ff */
[----:B------:R-:W-:Y:S01]  /*20a50*/  UIMAD.WIDE.U32 UR10, UR4, UR12, URZ ;  /* 0x0000000c040a72a5 */ /* 0x000fe2000f8e003f */
[C---:B------:R-:W-:Y:S01]  /*20a60*/  IADD3 R45, P4, R2.reuse, 0x7000, RZ ;  /* 0x00007000022d7810 */ /* 0x040fe20007f9e0ff */
[----:B------:R-:W5:Y:S01]  /*20a70*/  LD.E.128 R12, desc[UR36][R12.64] ;  /* 0x000000240c0c7980 */ /* 0x000f62000c101d00 */
[----:B------:R-:W-:-:S02]  /*20a80*/  IADD3 R49, P3, R2, 0x8000, RZ ;  /* 0x0000800002317810 */ /* 0x000fc40007f7e0ff */
[----:B------:R-:W-:Y:S01]  /*20a90*/  SHF.R.U64 R28, R28, 0x3, RZ ;  /* 0x000000031c1c7819 */ /* 0x000fe200000012ff */
        /* <DEDUP_REMOVED lines=8> */
[----:B------:R-:W-:Y:S02]  /*20b20*/  IADD3 R53, P1, R2, 0x9000, RZ ;  /* 0x0000900002357810 */ /* 0x000fe40007f3e0ff */
[----:B------:R-:W-:Y:S02]  /*20b30*/  SHF.R.U64 R32, R32, 0x3, RZ ;  /* 0x0000000320207819 */ /* 0x000fe400000012ff */
[----:B------:R-:W-:Y:S02]  /*20b40*/  SHF.R.U64 R36, R36, 0x3, RZ ;  /* 0x0000000324247819 */ /* 0x000fe400000012ff */
[----:B------:R-:W-:Y:S01]  /*20b50*/  LOP3.LUT R9, R2, 0x380, RZ, 0xc0, !PT ;  /* 0x0000038002097812 */ /* 0x000fe200078ec0ff */
[----:B------:R-:W-:Y:S01]  /*20b60*/  UIMAD UR9, UR4, UR13, UR9 ;  /* 0x0000000d040972a4 */ /* 0x000fe2000f8e0209 */
[----:B------:R-:W-:Y:S01]  /*20b70*/  SHF.R.U64 R40, R40, 0x3, RZ ;  /* 0x0000000328287819 */ /* 0x000fe200000012ff */
[----:B------:R-:W5:Y:S01]  /*20b80*/  LD.E.128 R28, desc[UR36][R28.64] ;  /* 0x000000241c1c7980 */ /* 0x000f62000c101d00 */
[----:B------:R-:W-:Y:S01]  /*20b90*/  SHF.R.U64 R44, R44, 0x3, RZ ;  /* 0x000000032c2c7819 */ /* 0x000fe200000012ff */
[----:B------:R-:W-:Y:S01]  /*20ba0*/  ULDC.64 UR12, c[0x0][0xbe8] ;  /* 0x0002fa00000c7ab9 */ /* 0x000fe20000000a00 */
[----:B------:R-:W-:-:S02]  /*20bb0*/  SHF.R.U64 R48, R48, 0x3, RZ ;  /* 0x0000000330307819 */ /* 0x000fc400000012ff */
        /* <DEDUP_REMOVED lines=13> */
[----:B------:R-:W-:Y:S01]  /*20c90*/  UIADD3 UR11, UR11, UR9, URZ ;  /* 0x000000090b0b7290 */ /* 0x000fe2000fffe03f */
[C---:B------:R-:W-:Y:S01]  /*20ca0*/  IADD3 R61, P6, R2.reuse, 0xb000, RZ ;  /* 0x0000b000023d7810 */ /* 0x040fe20007fde0ff */
[----:B------:R-:W-:Y:S01]  /*20cb0*/  USHF.R.S32.HI UR4, URZ, 0x1f, UR8 ;  /* 0x0000001f3f047899 */ /* 0x000fe20008011408 */
[C---:B------:R-:W-:Y:S01]  /*20cc0*/  IADD3 R65, P5, R2.reuse, 0xc000, RZ ;  /* 0x0000c00002417810 */ /* 0x040fe20007fbe0ff */
[----:B------:R-:W5:Y:S01]  /*20cd0*/  LD.E.128 R32, desc[UR36][R32.64] ;  /* 0x0000002420207980 */ /* 0x000f62000c101d00 */
[C---:B------:R-:W-:Y:S02]  /*20ce0*/  IADD3 R69, P4, R2.reuse, 0xd000, RZ ;  /* 0x0000d00002457810 */ /* 0x040fe40007f9e0ff */
        /* <DEDUP_REMOVED lines=13> */
[----:B------:R-:W-:-:S02]  /*20dc0*/  IADD3 R5, P1, R2, 0xf000, RZ ;  /* 0x0000f00002057810 */ /* 0x000fc40007f3e0ff */
[----:B------:R-:W-:Y:S02]  /*20dd0*/  SHF.R.U64 R56, R56, 0x3, RZ ;  /* 0x0000000338387819 */ /* 0x000fe400000012ff */
[----:B------:R-:W-:Y:S01]  /*20de0*/  SHF.R.U64 R60, R60, 0x3, RZ ;  /* 0x000000033c3c7819 */ /* 0x000fe200000012ff */
[----:B------:R-:W-:Y:S01]  /*20df0*/  IMAD.X R77, RZ, RZ, R3, P1 ;  /* 0x000000ffff4d7224 */ /* 0x000fe200008e0603 */
[----:B------:R-:W-:Y:S01]  /*20e00*/  SHF.R.U64 R64, R64, 0x3, RZ ;  /* 0x0000000340407819 */ /* 0x000fe200000012ff */
[----:B------:R-:W-:Y:S01]  /*20e10*/  UIMAD.WIDE.U32 UR10, UR60, UR12, UR10 ;  /* 0x0000000c3c0a72a5 */ /* 0x000fe2000f8e000a */
[----:B------:R-:W-:Y:S01]  /*20e20*/  SHF.R.U64 R68, R68, 0x3, RZ ;  /* 0x0000000344447819 */ /* 0x000fe200000012ff */
[----:B------:R-:W5:Y:S01]  /*20e30*/  LD.E.128 R52, desc[UR36][R52.64] ;  /* 0x0000002434347980 */ /* 0x000f62000c101d00 */
[----:B------:R-:W-:Y:S02]  /*20e40*/  SHF.R.U64 R72, R72, 0x3, RZ ;  /* 0x0000000348487819 */ /* 0x000fe400000012ff */
[----:B------:R-:W-:-:S02]  /*20e50*/  LOP3.LUT R2, R9, R2, RZ, 0x3c, !PT ;  /* 0x0000000209027212 */ /* 0x000fc400078e3cff */
        /* <DEDUP_REMOVED lines=11> */
[----:B------:R-:W-:Y:S01]  /*20f10*/  LOP3.LUT R4, R5, 0x380, RZ, 0xc0, !PT ;  /* 0x0000038005047812 */ /* 0x000fe200078ec0ff */
[----:B------:R-:W-:-:S02]  /*20f20*/  UIMAD UR11, UR60, UR13, UR11 ;  /* 0x0000000d3c0b72a4 */ /* 0x000fc4000f8e020b */
[----:B------:R-:W5:Y:S01]  /*20f30*/  LD.E.128 R56, desc[UR36][R56.64] ;  /* 0x0000002438387980 */ /* 0x000f62000c101d00 */
[----:B------:R-:W-:Y:S01]  /*20f40*/  SHF.R.U64 R4, R4, 0x3, RZ ;  /* 0x0000000304047819 */ /* 0x000fe200000012ff */
[----:B------:R-:W-:Y:S02]  /*20f50*/  ULDC.64 UR12, c[0x0][0xbf0] ;  /* 0x0002fc00000c7ab9 */ /* 0x000fe40000000a00 */
[----:B------:R-:W5:Y:S01]  /*20f60*/  LD.E.128 R60, desc[UR36][R60.64] ;  /* 0x000000243c3c7980 */ /* 0x000f62000c101d00 */
[----:B-1----:R-:W1:Y:S01]  /*20f70*/  @P2 LDC R3, c[0x0][0xcec] ;  /* 0x00033b00ff032b82 */ /* 0x002e620000000800 */
[----:B------:R-:W-:Y:S01]  /*20f80*/  IMAD R2, R218, 0x20, R215 ;  /* 0x00000020da027824 */ /* 0x000fe200078e02d7 */
[----:B------:R-:W-:Y:S01]  /*20f90*/  LOP3.LUT R76, R4, R5, RZ, 0x3c, !PT ;  /* 0x00000005044c7212 */ /* 0x000fe200078e3cff */
[----:B------:R-:W5:Y:S02]  /*20fa0*/  LD.E.128 R64, desc[UR36][R64.64] ;  /* 0x0000002440407980 */ /* 0x000f64000c101d00 */
[----:B------:R-:W-:Y:S01]  /*20fb0*/  VIADD R80, R2, UR58 ;  /* 0x0000003a02507c36 */ /* 0x000fe20008000000 */
[----:B------:R-:W-:Y:S01]  /*20fc0*/  UIMAD UR4, UR4, UR12, URZ ;  /* 0x0000000c040472a4 */ /* 0x000fe2000f8e023f */
[----:B------:R-:W5:Y:S02]  /*20fd0*/  LD.E.128 R68, desc[UR36][R68.64] ;  /* 0x0000002444447980 */ /* 0x000f64000c101d00 */
[----:B------:R-:W-:Y:S01]  /*20fe0*/  IMAD.MOV.U32 R5, RZ, RZ, R80 ;  /* 0x000000ffff057224 */ /* 0x000fe200078e0050 */
[----:B------:R-:W-:Y:S01]  /*20ff0*/  UIMAD UR4, UR8, UR13, UR4 ;  /* 0x0000000d080472a4 */ /* 0x000fe2000f8e0204 */
[----:B------:R-:W5:Y:S01]  /*21000*/  LD.E.128 R72, desc[UR36][R72.64] ;  /* 0x0000002448487980 */ /* 0x000f62000c101d00 */
[----:B------:R-:W-:-:S03]  /*21010*/  UIMAD.WIDE.U32 UR8, UR8, UR12, UR10 ;  /* 0x0000000c080872a5 */ /* 0x000fc6000f8e000a */
[----:B------:R-:W-:Y:S01]  /*21020*/  ULDC.64 UR10, c[0x0][0xbe0] ;  /* 0x0002f800000a7ab9 */ /* 0x000fe20000000a00 */
[----:B------:R-:W5:Y:S01]  /*21030*/  LD.E.128 R76, desc[UR36][R76.64] ;  /* 0x000000244c4c7980 */ /* 0x000f62000c101d00 */
[----:B-1----:R-:W-:Y:S01]  /*21040*/  @P2 IMAD.HI.U32 R2, R80, R3, RZ ;  /* 0x0000000350022227 */ /* 0x002fe200078e00ff */
[----:B------:R-:W-:Y:S01]  /*21050*/  UIADD3 UR4, UR9, UR4, URZ ;  /* 0x0000000409047290 */ /* 0x000fe2000fffe03f */
[----:B------:R-:W-:Y:S01]  /*21060*/  @!PT LDS RZ, [RZ] ;  /* 0x00000000fffff984 */ /* 0x000fe20000000800 */
[----:B------:R-:W-:Y:S01]  /*21070*/  @!PT LDS RZ, [RZ] ;  /* 0x00000000fffff984 */ /* 0x000fe20000000800 */
[----:B------:R-:W-:Y:S01]  /*21080*/  @!PT LDS RZ, [RZ] ;  /* 0x00000000fffff984 */ /* 0x000fe20000000800 */
[----:B------:R-:W-:Y:S01]  /*21090*/  @!PT LDS RZ, [RZ] ;  /* 0x00000000fffff984 */ /* 0x000fe20000000800 */
[----:B------:R1:W-:Y:S06]  /*210a0*/  MEMBAR.ALL.CTA ;  /* 0x0000000000007992 */ /* 0x0003ec0000008000 */
[----:B-1----:R-:W1:Y:S01]  /*210b0*/  FENCE.VIEW.ASYNC.S ;  /* 0x00000000000073c6 */ /* 0x002e620000000000 */
[----:B0-----:R-:W-:-:S04]  /*210c0*/  @P2 SHF.R.U32.HI R5, RZ, R21, R2 ;  /* 0x00000015ff052219 */ /* 0x001fc80000011602 */
[--C-:B------:R-:W-:Y:S01]  /*210d0*/  SHF.R.S32.HI R4, RZ, 0x1f, R5.reuse ;  /* 0x0000001fff047819 */ /* 0x100fe20000011405 */
[----:B------:R-:W-:Y:S02]  /*210e0*/  IMAD.MOV R21, RZ, RZ, -R5 ;  /* 0x000000ffff157224 */ /* 0x000fe400078e0a05 */
[----:B------:R-:W-:Y:S02]  /*210f0*/  IMAD.U32 R3, RZ, RZ, UR9 ;  /* 0x00000009ff037e24 */ /* 0x000fe4000f8e00ff */
[----:B------:R-:W-:Y:S02]  /*21100*/  IMAD R4, R4, UR10, RZ ;  /* 0x0000000a04047c24 */ /* 0x000fe4000f8e02ff */
[----:B------:R-:W-:Y:S02]  /*21110*/  IMAD R21, R20, R21, R80 ;  /* 0x0000001514157224 */ /* 0x000fe400078e0250 */
[----:B------:R-:W-:Y:S01]  /*21120*/  IMAD.U32 R2, RZ, RZ, UR8 ;  /* 0x00000008ff027e24 */ /* 0x000fe2000f8e00ff */
[----:B------:R-:W-:Y:S01]  /*21130*/  ULDC.64 UR8, c[0x0][0xbd8] ;  /* 0x0002f60000087ab9 */ /* 0x000fe20000000a00 */
[----:B------:R-:W-:-:S02]  /*21140*/  IMAD.U32 R3, RZ, RZ, UR4 ;  /* 0x00000004ff037e24 */ /* 0x000fc4000f8e00ff */
[C---:B------:R-:W-:Y:S01]  /*21150*/  IMAD R81, R5.reuse, UR11, R4 ;  /* 0x0000000b05517c24 */ /* 0x040fe2000f8e0204 */
        /* <DEDUP_REMOVED lines=13> */
[----:B------:R-:W-:Y:S02]  /*21230*/  PRMT R0, RZ, 0x654, R0 ;  /* 0x00000654ff007816 */ /* 0x000fe40000000000 */
[----:B------:R-:W-:Y:S02]  /*21240*/  LEA.HI.X R83, R2, UR9, R3, 0x1, P3 ;  /* 0x0000000902537c11 */ /* 0x000fe400098f0c03 */
[-C--:B------:R-:W-:Y:S01]  /*21250*/  ISETP.GE.AND P1, PT, R5, R6.reuse, PT ;  /* 0x000000060500720c */ /* 0x080fe20003f26270 */
[----:B------:R-:W-:Y:S01]  /*21260*/  VIADD R5, R85, 0x40 ;  /* 0x0000004055057836 */ /* 0x000fe20000000000 */
[----:B-1----:R0:W-:Y:S01]  /*21270*/  SYNCS.ARRIVE.TRANS64.RED.A1T0 RZ, [R0+URZ], RZ ;  /* 0x000000ff00ff79a7 */ /* 0x0021e2000810043f */
[----:B------:R1:W2:Y:S01]  /*21280*/  SHFL.IDX PT, R80, R82, RZ, 0x181f ;  /* 0x00181fff52507589 */ /* 0x0002a200000e0000 */
[----:B------:R-:W-:Y:S02]  /*21290*/  BSSY B1, `(.L_x_12617) ;  /* 0x0000015000017945 */ /* 0x000fe40003800000 */
[----:B------:R-:W-:Y:S01]  /*212a0*/  ISETP.GE.AND P0, PT, R5, R6, PT ;  /* 0x000000060500720c */ /* 0x000fe20003f06270 */
[----:B0-----:R1:W0:Y:S01]  /*212b0*/  SHFL.IDX PT, R0, R83, RZ, 0x181f ;  /* 0x00181fff53007589 */ /* 0x00122200000e0000 */
[----:B------:R-:W-:Y:S11]  /*212c0*/  @P2 BRA `(.L_x_12618) ;  /* 0x0000000000442947 */ /* 0x000ff60003800000 */
[----:B------:R-:W-:Y:S02]  /*212d0*/  ULDC UR4, c[0x0][0xbc8] ;  /* 0x0002f20000047ab9 */ /* 0x000fe40000000800 */
[----:B------:R-:W-:Y:S02]  /*212e0*/  ISETP.GE.AND P5, PT, R18, UR4, PT ;  /* 0x0000000412007c0c */ /* 0x000fe4000bfa6270 */
[----:B------:R-:W-:Y:S02]  /*212f0*/  ISETP.GE.AND P4, PT, R176, UR4, PT ;  /* 0x00000004b0007c0c */ /* 0x000fe4000bf86270 */
[----:B------:R-:W-:Y:S02]  /*21300*/  ISETP.GE.AND P3, PT, R19, UR4, PT ;  /* 0x0000000413007c0c */ /* 0x000fe4000bf66270 */
[----:B------:R-:W-:-:S07]  /*21310*/  ISETP.GE.AND P2, PT, R177, UR4, PT ;  /* 0x00000004b1007c0c */ /* 0x000fce000bf46270 */
[----:B--2---:R-:W-:-:S04]  /*21320*/  @!P5 LEA R2, P6, R18, R80, 0x1 ;  /* 0x000000501202d211 */ /* 0x004fc800078c08ff */
[----:B0-----:R-:W-:Y:S02]  /*21330*/  @!P5 LEA.HI.X R3, R18, R0, R183, 0x1, P6 ;  /* 0x000000001203d211 */ /* 0x001fe400030f0cb7 */
        /* <DEDUP_REMOVED lines=10> */
.L_x_12618:
[----:B------:R-:W-:Y:S05]  /*213e0*/  BSYNC B1 ;  /* 0x0000000000017941 */ /* 0x000fea0003800000 */
.L_x_12617:
[----:B0-----:R0:W4:Y:S01]  /*213f0*/  SHFL.IDX PT, R0, R83, 0x1, 0x181f ;  /* 0x00381f0053007f89 */ /* 0x00112200000e0000 */
[----:B------:R-:W-:Y:S03]  /*21400*/  BSSY B1, `(.L_x_12619) ;  /* 0x0000014000017945 */ /* 0x000fe60003800000 */
[----:B---3-5:R0:W3:Y:S01]  /*21410*/  SHFL.IDX PT, R10, R82, 0x1, 0x181f ;  /* 0x00381f00520a7f89 */ /* 0x0280e200000e0000 */
[----:B------:R-:W-:Y:S05]  /*21420*/  @P1 BRA `(.L_x_12620) ;  /* 0x0000000000441947 */ /* 0x000fea0003800000 */
[----:B------:R-:W-:Y:S02]  /*21430*/  ULDC UR4, c[0x0][0xbc8] ;  /* 0x0002f20000047ab9 */ /* 0x000fe40000000800 */
[----:B------:R-:W-:Y:S02]  /*21440*/  ISETP.GE.AND P4, PT, R18, UR4, PT ;  /* 0x0000000412007c0c */ /* 0x000fe4000bf86270 */
[----:B------:R-:W-:Y:S02]  /*21450*/  ISETP.GE.AND P3, PT, R176, UR4, PT ;  /* 0x00000004b0007c0c */ /* 0x000fe4000bf66270 */
[----:B------:R-:W-:Y:S02]  /*21460*/  ISETP.GE.AND P2, PT, R19, UR4, PT ;  /* 0x0000000413007c0c */ /* 0x000fe4000bf46270 */
[----:B------:R-:W-:-:S07]  /*21470*/  ISETP.GE.AND P1, PT, R177, UR4, PT ;  /* 0x00000004b1007c0c */ /* 0x000fce000bf26270 */
[-C--:B---3--:R-:W-:Y:S02]  /*21480*/  @!P4 LEA R2, P6, R18, R10.reuse, 0x1 ;  /* 0x0000000a1202c211 */ /* 0x088fe400078c08ff */
[----:B------:R-:W-:Y:S02]  /*21490*/  @!P3 LEA R4, P5, R176, R10, 0x1 ;  /* 0x0000000ab004b211 */ /* 0x000fe400078a08ff */
[----:B----4-:R-:W-:Y:S02]  /*214a0*/  @!P4 LEA.HI.X R3, R18, R0, R183, 0x1, P6 ;  /* 0x000000001203c211 */ /* 0x010fe400030f0cb7 */
        /* <DEDUP_REMOVED lines=9> */
.L_x_12620:
[----:B------:R-:W-:Y:S05]  /*21540*/  BSYNC B1 ;  /* 0x0000000000017941 */ /* 0x000fea0003800000 */
.L_x_12619:
[----:B----4-:R4:W0:Y:S01]  /*21550*/  SHFL.IDX PT, R0, R83, 0x2, 0x181f ;  /* 0x00581f0053007f89 */ /* 0x01082200000e0000 */
[----:B------:R-:W-:Y:S03]  /*21560*/  BSSY B1, `(.L_x_12621) ;  /* 0x0000014000017945 */ /* 0x000fe60003800000 */
[----:B---3--:R4:W3:Y:S01]  /*21570*/  SHFL.IDX PT, R10, R82, 0x2, 0x181f ;  /* 0x00581f00520a7f89 */ /* 0x0088e200000e0000 */
[----:B------:R-:W-:Y:S05]  /*21580*/  @P0 BRA `(.L_x_12622) ;  /* 0x0000000000440947 */ /* 0x000fea0003800000 */
[----:B------:R-:W-:Y:S02]  /*21590*/  ULDC UR4, c[0x0][0xbc8] ;  /* 0x0002f20000047ab9 */ /* 0x000fe40000000800 */
[----:B------:R-:W-:Y:S02]  /*215a0*/  ISETP.GE.AND P3, PT, R18, UR4, PT ;  /* 0x0000000412007c0c */ /* 0x000fe4000bf66270 */
[----:B------:R-:W-:Y:S02]  /*215b0*/  ISETP.GE.AND P2, PT, R176, UR4, PT ;  /* 0x00000004b0007c0c */ /* 0x000fe4000bf46270 */
[----:B------:R-:W-:Y:S02]  /*215c0*/  ISETP.GE.AND P1, PT, R19, UR4, PT ;  /* 0x0000000413007c0c */ /* 0x000fe4000bf26270 */
[----:B------:R-:W-:-:S07]  /*215d0*/  ISETP.GE.AND P0, PT, R177, UR4, PT ;  /* 0x00000004b1007c0c */ /* 0x000fce000bf06270 */
[-C--:B---3--:R-:W-:Y:S02]  /*215e0*/  @!P3 LEA R2, P6, R18, R10.reuse, 0x1 ;  /* 0x0000000a1202b211 */ /* 0x088fe400078c08ff */
[-C--:B------:R-:W-:Y:S02]  /*215f0*/  @!P2 LEA R4, P5, R176, R10.reuse, 0x1 ;  /* 0x0000000ab004a211 */ /* 0x080fe400078a08ff */
[----:B------:R-:W-:Y:S02]  /*21600*/  @!P1 LEA R8, P4, R19, R10, 0x1 ;  /* 0x0000000a13089211 */ /* 0x000fe400078808ff */
[----:B0-----:R-:W-:Y:S02]  /*21610*/  @!P3 LEA.HI.X R3, R18, R0, R183, 0x1, P6 ;  /* 0x000000001203b211 */ /* 0x001fe400030f0cb7 */
        /* <DEDUP_REMOVED lines=8> */
.L_x_12622:
[----:B------:R-:W-:Y:S05]  /*216a0*/  BSYNC B1 ;  /* 0x0000000000017941 */ /* 0x000fea0003800000 */
.L_x_12621:
[----:B0-----:R-:W-:Y:S01]  /*216b0*/  VIADD R3, R85, 0x60 ;  /* 0x0000006055037836 */ /* 0x001fe20000000000 */
[----:B-1--4-:R-:W0:Y:S04]  /*216c0*/  SHFL.IDX PT, R83, R83, 0x3, 0x181f ;  /* 0x00781f0053537f89 */ /* 0x012e2800000e0000 */
[----:B------:R-:W-:Y:S01]  /*216d0*/  ISETP.GE.AND P0, PT, R3, R6, PT ;  /* 0x000000060300720c */ /* 0x000fe20003f06270 */
[----:B------:R-:W1:-:S12]  /*216e0*/  SHFL.IDX PT, R82, R82, 0x3, 0x181f ;  /* 0x00781f0052527f89 */ /* 0x000e5800000e0000 */
[----:B------:R-:W-:Y:S05]  /*216f0*/  @P0 BRA `(.L_x_12623) ;  /* 0x0000002800400947 */ /* 0x000fea0003800000 */
[----:B------:R-:W-:Y:S02]  /*21700*/  ULDC UR4, c[0x0][0xbc8] ;  /* 0x0002f20000047ab9 */ /* 0x000fe40000000800 */
[----:B------:R-:W-:Y:S02]  /*21710*/  ISETP.GE.AND P3, PT, R18, UR4, PT ;  /* 0x0000000412007c0c */ /* 0x000fe4000bf66270 */
[----:B------:R-:W-:Y:S02]  /*21720*/  ISETP.GE.AND P4, PT, R176, UR4, PT ;  /* 0x00000004b0007c0c */ /* 0x000fe4000bf86270 */
[----:B------:R-:W-:-:S09]  /*21730*/  ISETP.GE.AND P5, PT, R19, UR4, PT ;  /* 0x0000000413007c0c */ /* 0x000fd2000bfa6270 */
[-C--:B-1----:R-:W-:Y:S02]  /*21740*/  @!P3 LEA R2, P0, R18, R82.reuse, 0x1 ;  /* 0x000000521202b211 */ /* 0x082fe400078008ff */
[-C--:B------:R-:W-:Y:S02]  /*21750*/  @!P4 LEA R4, P1, R176, R82.reuse, 0x1 ;  /* 0x00000052b004c211 */ /* 0x080fe400078208ff */
[C---:B------:R-:W-:Y:S02]  /*21760*/  @!P5 LEA R8, P2, R19.reuse, R82, 0x1 ;  /* 0x000000521308d211 */ /* 0x040fe400078408ff */
[-C--:B0-----:R-:W-:Y:S02]  /*21770*/  @!P3 LEA.HI.X R3, R18, R83.reuse, R183, 0x1, P0 ;  /* 0x000000531203b211 */ /* 0x081fe400000f0cb7 */
[-C--:B------:R-:W-:Y:S02]  /*21780*/  @!P4 LEA.HI.X R5, R176, R83.reuse, R182, 0x1, P1 ;  /* 0x00000053b005c211 */ /* 0x080fe400008f0cb6 */
[----:B------:R-:W-:Y:S01]  /*21790*/  @!P5 LEA.HI.X R9, R19, R83, R181, 0x1, P2 ;  /* 0x000000531309d211 */ /* 0x000fe200010f0cb5 */
        /* <DEDUP_REMOVED lines=9> */
.L_x_12616:
[----:B------:R1:W5:Y:S01]  /*21830*/  LDL R50, [R1+0x4ac] ;  /* 0x0004ac0001327983 */ /* 0x0003620000100800 */
[----:B------:R-:W-:Y:S01]  /*21840*/  ULDC.64 UR12, c[0x0][0xc08] ;  /* 0x00030200000c7ab9 */ /* 0x000fe20000000a00 */
[----:B------:R-:W2:Y:S02]  /*21850*/  @P2 LDC R2, c[0x0][0xcec] ;  /* 0x00033b00ff022b82 */ /* 0x000ea40000000800 */
[----:B------:R1:W5:Y:S04]  /*21860*/  LDL R49, [R1+0x4a8] ;  /* 0x0004a80001317983 */ /* 0x0003680000100800 */
        /* <DEDUP_REMOVED lines=24> */
[----:B------:R1:W5:Y:S01]  /*219f0*/  LDL R24, [R1+0x444] ;  /* 0x0004440001187983 */ /* 0x0003620000100800 */
[----:B------:R-:W-:Y:S01]  /*21a00*/  UIMAD UR9, UR14, UR12, URZ ;  /* 0x0000000c0e0972a4 */ /* 0x000fe2000f8e023f */
[----:B------:R-:W3:Y:S01]  /*21a10*/  @P2 LDC R3, c[0x0][0xcf0] ;  /* 0x00033c00ff032b82 */ /* 0x000ee20000000800 */
[----:B------:R-:W-:Y:S01]  /*21a20*/  UIMAD.WIDE.U32 UR10, UR4, UR12, URZ ;  /* 0x0000000c040a72a5 */ /* 0x000fe2000f8e003f */
[----:B--2---:R-:W-:Y:S01]  /*21a30*/  @P2 IMAD.HI.U32 R2, R21, R2, RZ ;  /* 0x0000000215022227 */ /* 0x004fe200078e00ff */
[----:B------:R-:W-:Y:S01]  /*21a40*/  UIMAD UR9, UR4, UR13, UR9 ;  /* 0x0000000d040972a4 */ /* 0x000fe2000f8e0209 */
[----:B------:R-:W-:Y:S01]  /*21a50*/  BSSY B1, `(.L_x_12624) ;  /* 0x00000ca000017945 */ /* 0x000fe20003800000 */
[----:B------:R-:W-:Y:S01]  /*21a60*/  USHF.R.S32.HI UR4, URZ, 0x1f, UR8 ;  /* 0x0000001f3f047899 */ /* 0x000fe20008011408 */
[----:B0-----:R-:W-:Y:S01]  /*21a70*/  IMAD.MOV.U32 R5, RZ, RZ, R21 ;  /* 0x000000ffff057224 */ /* 0x001fe200078e0015 */
[----:B------:R-:W-:Y:S01]  /*21a80*/  UIADD3 UR11, UR11, UR9, URZ ;  /* 0x000000090b0b7290 */ /* 0x000fe2000fffe03f */
[----:B------:R-:W-:-:S03]  /*21a90*/  ULDC.64 UR12, c[0x0][0xc38] ;  /* 0x00030e00000c7ab9 */ /* 0x000fc60000000a00 */
[----:B------:R-:W-:-:S04]  /*21aa0*/  UIMAD.WIDE.U32 UR10, UR60, UR12, UR10 ;  /* 0x0000000c3c0a72a5 */ /* 0x000fc8000f8e000a */
[----:B------:R-:W-:-:S03]  /*21ab0*/  UIMAD UR11, UR60, UR13, UR11 ;  /* 0x0000000d3c0b72a4 */ /* 0x000fc6000f8e020b */
[----:B------:R-:W-:Y:S02]  /*21ac0*/  ULDC.64 UR12, c[0x0][0xc40] ;  /* 0x00031000000c7ab9 */ /* 0x000fe40000000a00 */
[----:B------:R-:W-:-:S04]  /*21ad0*/  UIMAD UR4, UR4, UR12, URZ ;  /* 0x0000000c040472a4 */ /* 0x000fc8000f8e023f */
[----:B------:R-:W-:Y:S01]  /*21ae0*/  UIMAD UR4, UR8, UR13, UR4 ;  /* 0x0000000d080472a4 */ /* 0x000fe2000f8e0204 */
[----:B---3--:R-:W-:Y:S01]  /*21af0*/  @P2 SHF.R.U32.HI R5, RZ, R3, R2 ;  /* 0x00000003ff052219 */ /* 0x008fe20000011602 */
[----:B------:R-:W-:-:S03]  /*21b00*/  UIMAD.WIDE.U32 UR8, UR8, UR12, UR10 ;  /* 0x0000000c080872a5 */ /* 0x000fc6000f8e000a */
[----:B------:R-:W-:Y:S01]  /*21b10*/  ULDC.64 UR10, c[0x0][0xc48] ;  /* 0x00031200000a7ab9 */ /* 0x000fe20000000a00 */
[----:B------:R-:W-:Y:S01]  /*21b20*/  UIADD3 UR9, UR9, UR4, URZ ;  /* 0x0000000409097290 */ /* 0x000fe2000fffe03f */
[--C-:B------:R-:W-:Y:S01]  /*21b30*/  SHF.R.S32.HI R2, RZ, 0x1f, R5.reuse ;  /* 0x0000001fff027819 */ /* 0x100fe20000011405 */
[----:B------:R-:W-:Y:S02]  /*21b40*/  IMAD.MOV R9, RZ, RZ, -R5 ;  /* 0x000000ffff097224 */ /* 0x000fe400078e0a05 */
[----:B------:R-:W-:Y:S02]  /*21b50*/  UIMAD.WIDE.U32 UR8, UR61, UR10, UR8 ;  /* 0x0000000a3d0872a5 */ /* 0x000fe4000f8e0008 */
[----:B------:R-:W-:Y:S02]  /*21b60*/  IMAD R9, R20, R9, R21 ;  /* 0x0000000914097224 */ /* 0x000fe400078e0215 */
[----:B------:R-:W-:Y:S02]  /*21b70*/  UIMAD UR61, UR61, UR11, UR9 ;  /* 0x0000000b3d3d72a4 */ /* 0x000fe4000f8e0209 */
[----:B------:R-:W-:Y:S01]  /*21b80*/  IMAD.U32 R3, RZ, RZ, UR9 ;  /* 0x00000009ff037e24 */ /* 0x000fe2000f8e00ff */
[----:B------:R-:W-:-:S02]  /*21b90*/  ULDC.64 UR10, c[0x0][0xc30] ;  /* 0x00030c00000a7ab9 */ /* 0x000fc40000000a00 */
[----:B------:R-:W-:Y:S02]  /*21ba0*/  IMAD R4, R2, UR10, RZ ;  /* 0x0000000a02047c24 */ /* 0x000fe4000f8e02ff */
        /* <DEDUP_REMOVED lines=14> */
[----:B------:R-:W-:Y:S01]  /*21c90*/  PRMT R4, RZ, 0x654, R4 ;  /* 0x00000654ff047816 */ /* 0x000fe20000000004 */
[----:B------:R1:W0:Y:S01]  /*21ca0*/  SHFL.IDX PT, R10, R0, RZ, 0x1c1f ;  /* 0x001c1fff000a7589 */ /* 0x00022200000e0000 */
[----:B------:R-:W-:Y:S02]  /*21cb0*/  LEA.HI.X R6, R2, UR9, R3, 0x2, P1 ;  /* 0x0000000902067c11 */ /* 0x000fe400088f1403 */
[----:B------:R1:W-:Y:S03]  /*21cc0*/  SYNCS.ARRIVE.TRANS64.RED.A1T0 RZ, [R4+URZ], RZ ;  /* 0x000000ff04ff79a7 */ /* 0x0003e6000810043f */
[----:B------:R1:W2:Y:S01]  /*21cd0*/  SHFL.IDX PT, R11, R6, RZ, 0x1c1f ;  /* 0x001c1fff060b7589 */ /* 0x0002a200000e0000 */
[----:B------:R-:W-:Y:S05]  /*21ce0*/  @P3 BRA `(.L_x_12625) ;  /* 0x0000000800803947 */ /* 0x000fea0003800000 */
[----:B------:R-:W-:Y:S02]  /*21cf0*/  ULDC UR4, c[0x0][0xbc8] ;  /* 0x0002f20000047ab9 */ /* 0x000fe40000000800 */
[----:B------:R-:W-:-:S13]  /*21d00*/  ISETP.GE.AND P1, PT, R179, UR4, PT ;  /* 0x00000004b3007c0c */ /* 0x000fda000bf26270 */
[----:B------:R-:W3:Y:S01]  /*21d10*/  @!P1 LDL.64 R20, [R1+0x240] ;  /* 0x0002400001149983 */ /* 0x000ee20000100a00 */
[----:B------:R-:W-:Y:S01]  /*21d20*/  ISETP.GE.AND P2, PT, R212, UR4, PT ;  /* 0x00000004d4007c0c */ /* 0x000fe2000bf46270 */
[----:B0-2---:R-:W-:-:S05]  /*21d30*/  @!P1 IMAD.WIDE R2, R179, 0x4, R10 ;  /* 0x00000004b3029825 */ /* 0x005fca00078e020a */
[----:B---3--:R0:W-:Y:S07]  /*21d40*/  @!P1 ST.E.64 desc[UR36][R2.64], R20 ;  /* 0x0000001402009985 */ /* 0x0081ee000c101b24 */
[----:B-1----:R-:W2:Y:S01]  /*21d50*/  @!P2 LDL.64 R4, [R1+0x250] ;  /* 0x000250000104a983 */ /* 0x002ea20000100a00 */
[----:B------:R-:W-:Y:S02]  /*21d60*/  ISETP.GE.AND P1, PT, R211, UR4, PT ;  /* 0x00000004d3007c0c */ /* 0x000fe4000bf26270 */
[----:B------:R-:W-:-:S04]  /*21d70*/  @!P2 LEA R12, P3, R212, R10, 0x2 ;  /* 0x0000000ad40ca211 */ /* 0x000fc800078610ff */
[----:B-----5:R-:W-:-:S05]  /*21d80*/  @!P2 LEA.HI.X R13, R212, R11, R50, 0x2, P3 ;  /* 0x0000000bd40da211 */ /* 0x020fca00018f1432 */
[----:B--2---:R1:W-:Y:S04]  /*21d90*/  @!P2 ST.E.64 desc[UR36][R12.64], R4 ;  /* 0x000000040c00a985 */ /* 0x0043e8000c101b24 */
[----:B------:R-:W2:Y:S01]  /*21da0*/  @!P1 LDL.64 R8, [R1+0x260] ;  /* 0x0002600001089983 */ /* 0x000ea20000100a00 */
[----:B------:R-:W-:Y:S02]  /*21db0*/  ISETP.GE.AND P2, PT, R210, UR4, PT ;  /* 0x00000004d2007c0c */ /* 0x000fe4000bf46270 */
[----:B------:R-:W-:-:S04]  /*21dc0*/  @!P1 LEA R14, P3, R211, R10, 0x2 ;  /* 0x0000000ad30e9211 */ /* 0x000fc800078610ff */
[----:B------:R-:W-:-:S05]  /*21dd0*/  @!P1 LEA.HI.X R15, R211, R11, R49, 0x2, P3 ;  /* 0x0000000bd30f9211 */ /* 0x000fca00018f1431 */
[----:B--2---:R2:W-:Y:S04]  /*21de0*/  @!P1 ST.E.64 desc[UR36][R14.64], R8 ;  /* 0x000000080e009985 */ /* 0x0045e8000c101b24 */
[----:B0-----:R-:W3:Y:S01]  /*21df0*/  @!P2 LDL.64 R2, [R1+0x270] ;  /* 0x000270000102a983 */ /* 0x001ee20000100a00 */
[----:B------:R-:W-:Y:S02]  /*21e00*/  ISETP.GE.AND P1, PT, R209, UR4, PT ;  /* 0x00000004d1007c0c */ /* 0x000fe4000bf26270 */
[----:B------:R-:W-:-:S04]  /*21e10*/  @!P2 LEA R20, P3, R210, R10, 0x2 ;  /* 0x0000000ad214a211 */ /* 0x000fc800078610ff */
[----:B------:R-:W-:-:S05]  /*21e20*/  @!P2 LEA.HI.X R21, R210, R11, R48, 0x2, P3 ;  /* 0x0000000bd215a211 */ /* 0x000fca00018f1430 */
[----:B---3--:R0:W-:Y:S04]  /*21e30*/  @!P2 ST.E.64 desc[UR36][R20.64], R2 ;  /* 0x000000021400a985 */ /* 0x0081e8000c101b24 */
[----:B-1----:R-:W3:Y:S01]  /*21e40*/  @!P1 LDL.64 R4, [R1+0x280] ;  /* 0x0002800001049983 */ /* 0x002ee20000100a00 */
[----:B------:R-:W-:Y:S02]  /*21e50*/  ISETP.GE.AND P2, PT, R208, UR4, PT ;  /* 0x00000004d0007c0c */ /* 0x000fe4000bf46270 */
[----:B------:R-:W-:-:S04]  /*21e60*/  @!P1 LEA R12, P3, R209, R10, 0x2 ;  /* 0x0000000ad10c9211 */ /* 0x000fc800078610ff */
[----:B------:R-:W-:-:S05]  /*21e70*/  @!P1 LEA.HI.X R13, R209, R11, R47, 0x2, P3 ;  /* 0x0000000bd10d9211 */ /* 0x000fca00018f142f */
[----:B---3--:R1:W-:Y:S04]  /*21e80*/  @!P1 ST.E.64 desc[UR36][R12.64], R4 ;  /* 0x000000040c009985 */ /* 0x0083e8000c101b24 */
[----:B--2---:R-:W2:Y:S01]  /*21e90*/  @!P2 LDL.64 R8, [R1+0x290] ;  /* 0x000290000108a983 */ /* 0x004ea20000100a00 */
        /* <DEDUP_REMOVED lines=129> */
[----:B-1----:R-:W2:Y:S01]  /*226b0*/  @!P2 LDL.64 R4, [R1+0x430] ;  /* 0x000430000104a983 */ /* 0x002ea20000100a00 */
[----:B------:R-:W-:-:S04]  /*226c0*/  @!P2 LEA R10, P1, R213, R10, 0x2 ;  /* 0x0000000ad50aa211 */ /* 0x000fc800078210ff */
[----:B------:R-:W-:-:S05]  /*226d0*/  @!P2 LEA.HI.X R11, R213, R11, R219, 0x2, P1 ;  /* 0x0000000bd50ba211 */ /* 0x000fca00008f14db */
[----:B--2---:R3:W-:Y:S04]  /*226e0*/  @!P2 ST.E.64 desc[UR36][R10.64], R4 ;  /* 0x000000040a00a985 */ /* 0x0047e8000c101b24 */
.L_x_12625:
[----:B------:R-:W-:Y:S05]  /*226f0*/  BSYNC B1 ;  /* 0x0000000000017941 */ /* 0x000fea0003800000 */
.L_x_12624:
[----:B--23--:R4:W2:Y:S04]  /*22700*/  SHFL.IDX PT, R11, R6, 0x1, 0x1c1f ;  /* 0x003c1f00060b7f89 */ /* 0x00c8a800000e0000 */
[----:B0-----:R4:W0:Y:S01]  /*22710*/  SHFL.IDX PT, R10, R0, 0x1, 0x1c1f ;  /* 0x003c1f00000a7f89 */ /* 0x00182200000e0000 */
[----:B------:R-:W-:Y:S05]  /*22720*/  @P0 BRA `(.L_x_12623) ;  /* 0x0000001800340947 */ /* 0x000fea0003800000 */
[----:B-1--4-:R-:W1:Y:S02]  /*22730*/  LDC R0, c[0x0][0xbc8] ;  /* 0x0002f200ff007b82 */ /* 0x012e640000000800 */
[----:B-1----:R-:W-:-:S13]  /*22740*/  ISETP.GE.AND P0, PT, R179, R0, PT ;  /* 0x00000000b300720c */ /* 0x002fda0003f06270 */
[----:B------:R-:W3:Y:S01]  /*22750*/  @!P0 LDL.64 R20, [R1+0x248] ;  /* 0x0002480001148983 */ /* 0x000ee20000100a00 */
[-C--:B------:R-:W-:Y:S01]  /*22760*/  ISETP.GE.AND P1, PT, R212, R0.reuse, PT ;  /* 0x00000000d400720c */ /* 0x080fe20003f26270 */
[----:B0-2---:R-:W-:Y:S01]  /*22770*/  @!P0 IMAD.WIDE R2, R179, 0x4, R10 ;  /* 0x00000004b3028825 */ /* 0x005fe200078e020a */
[----:B------:R-:W-:-:S04]  /*22780*/  ISETP.GE.AND P2, PT, R211, R0, PT ;  /* 0x00000000d300720c */ /* 0x000fc80003f46270 */
[----:B---3--:R0:W-:Y:S07]  /*22790*/  @!P0 ST.E.64 desc[UR36][R2.64], R20 ;  /* 0x0000001402008985 */ /* 0x0081ee000c101b24 */
[----:B------:R-:W2:Y:S01]  /*227a0*/  @!P1 LDL.64 R4, [R1+0x258] ;  /* 0x0002580001049983 */ /* 0x000ea20000100a00 */
[----:B------:R-:W-:-:S04]  /*227b0*/  @!P1 LEA R12, P0, R212, R10, 0x2 ;  /* 0x0000000ad40c9211 */ /* 0x000fc800078010ff */
[----:B-----5:R-:W-:Y:S02]  /*227c0*/  @!P1 LEA.HI.X R13, R212, R11, R50, 0x2, P0 ;  /* 0x0000000bd40d9211 */ /* 0x020fe400000f1432 */
        /* <DEDUP_REMOVED lines=16> */
[----:B--2---:R-:W2:Y:S01]  /*228d0*/  @!P1 LDL.64 R8, [R1+0x298] ;  /* 0x0002980001089983 */ /* 0x004ea20000100a00 */
[----:B------:R-:W-:Y:S02]  /*228e0*/  ISETP.GE.AND P2, PT, R207, R0, PT ;  /* 0x00000000cf00720c */ /* 0x000fe40003f46270 */
[----:B------:R-:W-:-:S04]  /*228f0*/  @!P1 LEA R14, P0, R208, R10, 0x2 ;  /* 0x0000000ad00e9211 */ /* 0x000fc800078010ff */
[----:B------:R-:W-:-:S05]  /*22900*/  @!P1 LEA.HI.X R15, R208, R11, R46, 0x2, P0 ;  /* 0x0000000bd00f9211 */ /* 0x000fca00000f142e */
[----:B--2---:R2:W-:Y:S04]  /*22910*/  @!P1 ST.E.64 desc[UR36][R14.64], R8 ;  /* 0x000000080e009985 */ /* 0x0045e8000c101b24 */
        /* <DEDUP_REMOVED lines=113> */
[----:B------:R-:W-:-:S07]  /*23030*/  @!P2 LEA.HI.X R13, R185, R11, R229, 0x2, P0 ;  /* 0x0000000bb90da211 */ /* 0x000fce00000f14e5 */
        /* <DEDUP_REMOVED lines=10> */
[----:B------:R-:W-:-:S04]  /*230e0*/  LEA R2, P0, R214, R10, 0x2 ;  /* 0x0000000ad6027211 */ /* 0x000fc800078010ff */
[----:B------:R-:W-:-:S05]  /*230f0*/  LEA.HI.X R3, R214, R11, R227, 0x2, P0 ;  /* 0x0000000bd6037211 */ /* 0x000fca00000f14e3 */
[----:B--2---:R1:W-:Y:S04]  /*23100*/  ST.E.64 desc[UR36][R2.64], R4 ;  /* 0x0000000402007985 */ /* 0x0043e8000c101b24 */
.L_x_12627:
[----:B------:R-:W-:Y:S05]  /*23110*/  BSYNC B1 ;  /* 0x0000000000017941 */ /* 0x000fea0003800000 */
.L_x_12626:
[----:B------:R-:W-:Y:S05]  /*23120*/  @P1 BRA `(.L_x_12623) ;  /* 0x0000000c00b41947 */ /* 0x000fea0003800000 */
[----:B01----:R-:W2:Y:S01]  /*23130*/  LDL.64 R4, [R1+0x438] ;  /* 0x0004380001047983 */ /* 0x003ea20000100a00 */
[----:B------:R-:W-:-:S04]  /*23140*/  LEA R2, P0, R213, R10, 0x2 ;  /* 0x0000000ad5027211 */ /* 0x000fc800078010ff */
[----:B------:R-:W-:-:S05]  /*23150*/  LEA.HI.X R3, R213, R11, R219, 0x2, P0 ;  /* 0x0000000bd5037211 */ /* 0x000fca00000f14db */
[----:B--2---:R0:W-:Y:S01]  /*23160*/  ST.E.64 desc[UR36][R2.64], R4 ;  /* 0x0000000402007985 */ /* 0x0041e2000c101b24 */
[----:B------:R-:W-:Y:S05]  /*23170*/  BRA `(.L_x_12623) ;  /* 0x0000000c00a07947 */ /* 0x000fea0003800000 */
.L_x_12614:
[----:B------:R-:W-:Y:S01]  /*23180*/  R2UR UR4, R216 ;  /* 0x00000000d80472ca */ /* 0x000fe200000e0000 */
[----:B------:R-:W-:Y:S02]  /*23190*/  ULDC.64 UR8, c[0x0][0xd00] ;  /* 0x0003400000087ab9 */ /* 0x000fe40000000a00 */
[----:B------:R-:W-:-:S04]  /*231a0*/  UISETP.NE.U32.AND UP0, UPT, UR8, URZ, UPT ;  /* 0x0000003f0800728c */ /* 0x000fc8000bf05070 */
        /* <DEDUP_REMOVED lines=11> */
[----:B------:R-:W-:Y:S02]  /*23260*/  @UP1 ULDC.64 UR8, c[0x0][0xd08] ;  /* 0x0003420000081ab9 */ /* 0x000fe40000000a00 */
[----:B------:R-:W-:-:S03]  /*23270*/  @UP1 UIMAD.WIDE UR8, UR4, 0x4, UR8 ;  /* 0x00000004040818a5 */ /* 0x000fc6000f8e0208 */
[----:B------:R-:W-:Y:S02]  /*23280*/  ULDC UR4, c[0x0][0xb88] ;  /* 0x0002e20000047ab9 */ /* 0x000fe40000000800 */
[----:B------:R-:W-:Y:S02]  /*23290*/  IMAD.U32 R0, RZ, RZ, UR4 ;  /* 0x00000004ff007e24 */ /* 0x000fe4000f8e00ff */
[----:B------:R-:W-:Y:S02]  /*232a0*/  IMAD.U32 R4, RZ, RZ, UR8 ;  /* 0x00000008ff047e24 */ /* 0x000fe4000f8e00ff */
[----:B------:R-:W-:-:S05]  /*232b0*/  IMAD.U32 R5, RZ, RZ, UR9 ;  /* 0x00000009ff057e24 */ /* 0x000fca000f8e00ff */
[----:B------:R0:W5:Y:S01]  /*232c0*/  @P2 LDG.E R0, desc[UR36][R4.64] ;  /* 0x0000002404002981 */ /* 0x000162000c1e1900 */
[----:B------:R-:W-:Y:S01]  /*232d0*/  UISETP.NE.AND UP1, UPT, UR59, URZ, UPT ;  /* 0x0000003f3b00728c */ /* 0x000fe2000bf25270 */
[----:B------:R-:W-:Y:S01]  /*232e0*/  ISETP.GT.AND P0, PT, R217, 0x7f, PT ;  /* 0x0000007fd900780c */ /* 0x000fe20003f04270 */
[----:B------:R-:W-:-:S09]  /*232f0*/  UMOV UR4, URZ ;  /* 0x0000003f00047c82 */ /* 0x000fd20008000000 */
[----:B------:R-:W-:Y:S01]  /*23300*/  @!UP1 ULDC UR59, c[0x0][0xbd4] ;  /* 0x0002f500003b9ab9 */ /* 0x000fe20000000800 */
[----:B--2---:R-:W-:Y:S01]  /*23310*/  @P1 R2UR UR4, R6 ;  /* 0x00000000060412ca */ /* 0x004fe200000e0000 */
[----:B0-----:R-:W-:-:S14]  /*23320*/  @P2 BRA `(.L_x_12628) ;  /* 0x0000000000102947 */ /* 0x001fdc0003800000 */
[----:B------:R-:W-:Y:S05]  /*23330*/  @!P1 BRA `(.L_x_12628) ;  /* 0x00000000000c9947 */ /* 0x000fea0003800000 */
[----:B------:R-:W2:Y:S04]  /*23340*/  LDG.E R5, desc[UR36][R2.64] ;  /* 0x0000002402057981 */ /* 0x000ea8000c1e1900 */
[----:B-----5:R-:W2:Y:S02]  /*23350*/  LDG.E R0, desc[UR36][R2.64+0x4] ;  /* 0x0000042402007981 */ /* 0x020ea4000c1e1900 */
[----:B--2---:R-:W-:-:S07]  /*23360*/  IMAD.IADD R0, R0, 0x1, -R5 ;  /* 0x0000000100007824 */ /* 0x004fce00078e0a05 */
.L_x_12628:
[----:B------:R-:W-:Y:S01]  /*23370*/  R2UR UR8, R216 ;  /* 0x00000000d80872ca */ /* 0x000fe200000e0000 */
[----:B------:R-:W-:Y:S01]  /*23380*/  USHF.R.S32.HI UR20, URZ, 0x1f, UR4 ;  /* 0x0000001f3f147899 */ /* 0x000fe20008011404 */
[----:B------:R-:W-:Y:S11]  /*23390*/  BSSY B1, `(.L_x_12629) ;  /* 0x000003a000017945 */ /* 0x000ff60003800000 */
[----:B------:R-:W-:-:S02]  /*233a0*/  USHF.R.S32.HI UR21, URZ, 0x1f, UR8 ;  /* 0x0000001f3f157899 */ /* 0x000fc40008011408 */
        /* <DEDUP_REMOVED lines=19> */
[----:B------:R-:W-:Y:S01]  /*234e0*/  ULDC.64 UR14, c[0x0][UR18+0x228] ;  /* 0x00008a00120e7abb */ /* 0x000fe20008000a00 */
[----:B------:R-:W-:Y:S01]  /*234f0*/  UIMAD UR13, UR13, UR8, URZ ;  /* 0x000000080d0d72a4 */ /* 0x000fe2000f8e023f */
[----:B------:R-:W1:Y:S01]  /*23500*/  @P0 LDC R9, c[0x0][0xcf0] ;  /* 0x00033c00ff090b82 */ /* 0x000e620000000800 */
[----:B------:R-:W-:Y:S02]  /*23510*/  UIMAD.WIDE.U32 UR16, UR10, UR60, URZ ;  /* 0x0000003c0a1072a5 */ /* 0x000fe4000f8e003f */
        /* <DEDUP_REMOVED lines=10> */
[----:B------:R-:W-:Y:S02]  /*235c0*/  IMAD.U32 R3, RZ, RZ, UR23 ;  /* 0x00000017ff037e24 */ /* 0x000fe4000f8e00ff */
[----:B------:R-:W-:Y:S01]  /*235d0*/  IMAD.U32 R6, RZ, RZ, UR10 ;  /* 0x0000000aff067e24 */ /* 0x000fe2000f8e00ff */
[----:B------:R-:W-:Y:S01]  /*235e0*/  UIADD3.X UR9, UR9, UR19, UR20, UP1, UP2 ;  /* 0x0000001309097290 */ /* 0x000fe20008fe4414 */
[----:B-1----:R-:W-:Y:S01]  /*235f0*/  @P0 SHF.R.U32.HI R5, RZ, R9, R2 ;  /* 0x00000009ff050219 */ /* 0x002fe20000011602 */
[----:B------:R-:W-:Y:S01]  /*23600*/  IMAD.U32 R2, RZ, RZ, UR22 ;  /* 0x00000016ff027e24 */ /* 0x000fe2000f8e00ff */
[----:B------:R-:W-:Y:S01]  /*23610*/  ULDC.64 UR10, c[0x0][UR18+0x210] ;  /* 0x00008400120a7abb */ /* 0x000fe20008000a00 */
[----:B------:R-:W-:Y:S01]  /*23620*/  ULDC.64 UR12, c[0x0][0xca8] ;  /* 0x00032a00000c7ab9 */ /* 0x000fe20000000a00 */
[----:B------:R-:W-:Y:S01]  /*23630*/  @!UP0 ULDC UR12, c[0x0][0xc50] ;  /* 0x00031400000c8ab9 */ /* 0x000fe20000000800 */
[--C-:B------:R-:W-:Y:S01]  /*23640*/  IMAD.MOV R9, RZ, RZ, -R5.reuse ;  /* 0x000000ffff097224 */ /* 0x100fe200078e0a05 */
[----:B------:R-:W-:Y:S01]  /*23650*/  IADD3 R2, P0, P1, R5, UR16, R2 ;  /* 0x0000001005027c10 */ /* 0x000fe2000f91e002 */
[----:B------:R-:W-:Y:S01]  /*23660*/  @!UP0 ULDC UR13, c[0x0][0xc54] ;  /* 0x00031500000d8ab9 */ /* 0x000fe20000000800 */
[----:B------:R-:W-:Y:S01]  /*23670*/  SHF.R.S32.HI R5, RZ, 0x1f, R5 ;  /* 0x0000001fff057819 */ /* 0x000fe20000011405 */
[----:B------:R-:W-:-:S03]  /*23680*/  IMAD R9, R11, R9, R4 ;  /* 0x000000090b097224 */ /* 0x000fc600078e0204 */
[----:B------:R-:W-:Y:S01]  /*23690*/  IADD3.X R3, R5, UR9, R6, P0, P1 ;  /* 0x0000000905037c10 */ /* 0x000fe200087e2406 */
        /* <DEDUP_REMOVED lines=9> */
.L_x_12630:
[----:B------:R-:W-:Y:S05]  /*23730*/  BSYNC B1 ;  /* 0x0000000000017941 */ /* 0x000fea0003800000 */
.L_x_12629:
[----:B------:R-:W-:-:S06]  /*23740*/  UISETP.GT.AND UP0, UPT, UR59, 0x1, UPT ;  /* 0x000000013b00788c */ /* 0x000fcc000bf04270 */
[----:B------:R-:W-:-:S13]  /*23750*/  PLOP3.LUT P0, PT, PT, PT, UP0, 0x80, 0x0 ;  /* 0x000000000000781c */ /* 0x000fda0003f0f008 */
[----:B------:R-:W-:Y:S05]  /*23760*/  @P0 BRA `(.L_x_12623) ;  /* 0x0000000800240947 */ /* 0x000fea0003800000 */
[----:B------:R-:W1:Y:S01]  /*23770*/  LDC R13, c[0x0][0xce8] ;  /* 0x00033a00ff0d7b82 */ /* 0x000e620000000800 */
[----:B------:R-:W-:Y:S01]  /*23780*/  ULDC.64 UR12, c[0x0][0xba0] ;  /* 0x0002e800000c7ab9 */ /* 0x000fe20000000a00 */
[----:B------:R-:W-:Y:S01]  /*23790*/  IMAD R2, R218, 0x20, R215 ;  /* 0x00000020da027824 */ /* 0x000fe200078e02d7 */
[----:B------:R-:W-:Y:S01]  /*237a0*/  UIMAD UR9, UR20, UR12, URZ ;  /* 0x0000000c140972a4 */ /* 0x000fe2000f8e023f */
[----:B------:R-:W-:Y:S01]  /*237b0*/  BSSY B1, `(.L_x_12631) ;  /* 0x0000042000017945 */ /* 0x000fe20003800000 */
[----:B------:R-:W-:Y:S01]  /*237c0*/  UIMAD.WIDE.U32 UR10, UR4, UR12, URZ ;  /* 0x0000000c040a72a5 */ /* 0x000fe2000f8e003f */
[----:B------:R-:W-:Y:S01]  /*237d0*/  VIADD R6, R2, UR58 ;  /* 0x0000003a02067c36 */ /* 0x000fe20008000000 */
[----:B------:R-:W-:-:S03]  /*237e0*/  UIMAD UR9, UR4, UR13, UR9 ;  /* 0x0000000d040972a4 */ /* 0x000fc6000f8e0209 */
[----:B------:R-:W-:Y:S01]  /*237f0*/  ULDC.64 UR12, c[0x0][0xbe8] ;  /* 0x0002fa00000c7ab9 */ /* 0x000fe20000000a00 */
[----:B------:R-:W-:Y:S01]  /*23800*/  UIADD3 UR11, UR11, UR9, URZ ;  /* 0x000000090b0b7290 */ /* 0x000fe2000fffe03f */
[----:B0-----:R-:W-:-:S03]  /*23810*/  IMAD.MOV.U32 R5, RZ, RZ, R6 ;  /* 0x000000ffff057224 */ /* 0x001fc600078e0006 */
[----:B------:R-:W-:-:S04]  /*23820*/  UIMAD.WIDE.U32 UR10, UR60, UR12, UR10 ;  /* 0x0000000c3c0a72a5 */ /* 0x000fc8000f8e000a */
[----:B------:R-:W-:-:S03]  /*23830*/  UIMAD UR11, UR60, UR13, UR11 ;  /* 0x0000000d3c0b72a4 */ /* 0x000fc6000f8e020b */
[----:B------:R-:W-:Y:S01]  /*23840*/  ULDC.64 UR12, c[0x0][0xbf0] ;  /* 0x0002fc00000c7ab9 */ /* 0x000fe20000000a00 */
[----:B-1----:R-:W-:Y:S01]  /*23850*/  ISETP.NE.AND P0, PT, R13, 0x1, PT ;  /* 0x000000010d00780c */ /* 0x002fe20003f05270 */
[----:B------:R-:W-:-:S04]  /*23860*/  UIMAD UR4, UR21, UR12, URZ ;  /* 0x0000000c150472a4 */ /* 0x000fc8000f8e023f */
[----:B------:R-:W-:Y:S02]  /*23870*/  UIMAD UR4, UR8, UR13, UR4 ;  /* 0x0000000d080472a4 */ /* 0x000fe4000f8e0204 */
[----:B------:R-:W-:-:S03]  /*23880*/  UIMAD.WIDE.U32 UR8, UR8, UR12, UR10 ;  /* 0x0000000c080872a5 */ /* 0x000fc6000f8e000a */
[----:B------:R-:W-:Y:S01]  /*23890*/  ULDC.64 UR10, c[0x0][0xbe0] ;  /* 0x0002f800000a7ab9 */ /* 0x000fe20000000a00 */
[----:B------:R-:W-:Y:S02]  /*238a0*/  UIADD3 UR4, UR9, UR4, URZ ;  /* 0x0000000409047290 */ /* 0x000fe4000fffe03f */
        /* <DEDUP_REMOVED lines=50> */
.L_x_12632:
[----:B------:R-:W-:Y:S05]  /*23bd0*/  BSYNC B1 ;  /* 0x0000000000017941 */ /* 0x000fea0003800000 */
.L_x_12631:
        /* <DEDUP_REMOVED lines=21> */
.L_x_12634:
[----:B------:R-:W-:Y:S05]  /*23d30*/  BSYNC B1 ;  /* 0x0000000000017941 */ /* 0x000fea0003800000 */
.L_x_12633:
        /* <DEDUP_REMOVED lines=21> */
.L_x_12636:
[----:B------:R-:W-:Y:S05]  /*23e90*/  BSYNC B1 ;  /* 0x0000000000017941 */ /* 0x000fea0003800000 */
.L_x_12635:
[----:B0-----:R-:W-:Y:S01]  /*23ea0*/  VIADD R0, R6, 0x60 ;  /* 0x0000006006007836 */ /* 0x001fe20000000000 */
[----:B--2-4-:R-:W2:Y:S04]  /*23eb0*/  SHFL.IDX PT, R5, R5, 0x3, 0x181f ;  /* 0x00781f0005057f89 */ /* 0x014ea800000e0000 */
[----:B------:R-:W-:Y:S01]  /*23ec0*/  ISETP.GE.AND P0, PT, R0, R13, PT ;  /* 0x0000000d0000720c */ /* 0x000fe20003f06270 */
[----:B-1-3--:R1:W3:-:S12]  /*23ed0*/  SHFL.IDX PT, R2, R4, 0x3, 0x181f ;  /* 0x00781f0004027f89 */ /* 0x00a2d800000e0000 */
[----:B-1----:R-:W-:Y:S05]  /*23ee0*/  @P0 BRA `(.L_x_12623) ;  /* 0x0000000000440947 */ /* 0x002fea0003800000 */
[----:B------:R-:W-:Y:S02]  /*23ef0*/  ULDC UR4, c[0x0][0xbc8] ;  /* 0x0002f20000047ab9 */ /* 0x000fe40000000800 */
[----:B------:R-:W-:Y:S02]  /*23f00*/  ISETP.GE.AND P3, PT, R18, UR4, PT ;  /* 0x0000000412007c0c */ /* 0x000fe4000bf66270 */
[----:B------:R-:W-:Y:S02]  /*23f10*/  ISETP.GE.AND P2, PT, R176, UR4, PT ;  /* 0x00000004b0007c0c */ /* 0x000fe4000bf46270 */
[----:B------:R-:W-:Y:S02]  /*23f20*/  ISETP.GE.AND P1, PT, R19, UR4, PT ;  /* 0x0000000413007c0c */ /* 0x000fe4000bf26270 */
[----:B------:R-:W-:-:S07]  /*23f30*/  ISETP.GE.AND P0, PT, R177, UR4, PT ;  /* 0x00000004b1007c0c */ /* 0x000fce000bf06270 */
[-C--:B---3--:R-:W-:Y:S02]  /*23f40*/  @!P3 LEA R8, P6, R18, R2.reuse, 0x1 ;  /* 0x000000021208b211 */ /* 0x088fe400078c08ff */
[-C--:B------:R-:W-:Y:S02]  /*23f50*/  @!P2 LEA R10, P5, R176, R2.reuse, 0x1 ;  /* 0x00000002b00aa211 */ /* 0x080fe400078a08ff */
[-C--:B------:R-:W-:Y:S02]  /*23f60*/  @!P1 LEA R12, P4, R19, R2.reuse, 0x1 ;  /* 0x00000002130c9211 */ /* 0x080fe400078808ff */
[-C--:B--2---:R-:W-:Y:S02]  /*23f70*/  @!P3 LEA.HI.X R9, R18, R5.reuse, R183, 0x1, P6 ;  /* 0x000000051209b211 */ /* 0x084fe400030f0cb7 */
        /* <DEDUP_REMOVED lines=8> */
.L_x_12623:
[----:B------:R-:W-:Y:S05]  /*24000*/  BSYNC B0 ;  /* 0x0000000000007941 */ /* 0x000fea0003800000 */
.L_x_12613:
[----:B------:R-:W-:Y:S02]  /*24010*/  ULDC UR4, c[0x0][0xd3c] ;  /* 0x00034f0000047ab9 */ /* 0x000fe40000000800 */
[----:B------:R-:W-:-:S06]  /*24020*/  UISETP.GE.AND UP0, UPT, UR7, UR4, UPT ;  /* 0x000000040700728c */ /* 0x000fcc000bf06270 */
[----:B------:R-:W-:-:S13]  /*24030*/  PLOP3.LUT P0, PT, PT, PT, UP0, 0x80, 0x0 ;  /* 0x000000000000781c */ /* 0x000fda0003f0f008 */
[----:B------:R-:W-:Y:S05]  /*24040*/  @!P0 BRA `(.L_x_12637) ;  /* 0xfffffdd4000c8947 */ /* 0x000fea000383ffff */
[----:B------:R-:W-:Y:S05]  /*24050*/  EXIT ;  /* 0x000000000000794d */ /* 0x000fea0003800000 */
.L_x_12505:
        /* <DEDUP_REMOVED lines=16> */
.L_x_12638:
        /* <DEDUP_REMOVED lines=44> */
.L_x_12642:
        /* <DEDUP_REMOVED lines=35> */
.L_x_12640:
        /* <DEDUP_REMOVED lines=13> */
.L_x_12643:
        /* <DEDUP_REMOVED lines=62> */
.L_x_12644:
        /* <DEDUP_REMOVED lines=61> */
.L_x_12645:
[----:B------:R-:W-:-:S05]  /*24ed0*/  LOP3.LUT R17, RZ, R2, RZ, 0x33, !PT ;  /* 0x00000002ff117212 */ /* 0x000fca00078e33ff */
[----:B------:R-:W-:Y:S01]  /*24ee0*/  IMAD.IADD R17, R0, 0x1, R17 ;  /* 0x0000000100117824 */ /* 0x000fe200078e0211 */
[----:B------:R-:W-:Y:S06]  /*24ef0*/  BRA `(.L_x_12646) ;  /* 0x0000000000147947 */ /* 0x000fec0003800000 */
.L_x_12641:
[----:B------:R-:W-:Y:S01]  /*24f00*/  ULDC UR4, c[0x0][0xd3c] ;  /* 0x00034f0000047ab9 */ /* 0x000fe20000000800 */
[----:B------:R-:W-:Y:S02]  /*24f10*/  IMAD.MOV.U32 R17, RZ, RZ, RZ ;  /* 0x000000ffff117224 */ /* 0x000fe400078e00ff */
[----:B------:R-:W-:Y:S02]  /*24f20*/  IMAD.U32 R16, RZ, RZ, UR6 ;  /* 0x00000006ff107e24 */ /* 0x000fe4000f8e00ff */
[----:B------:R-:W-:Y:S02]  /*24f30*/  IMAD.MOV.U32 R18, RZ, RZ, RZ ;  /* 0x000000ffff127224 */ /* 0x000fe400078e00ff */
[----:B------:R-:W-:-:S07]  /*24f40*/  IMAD.U32 R19, RZ, RZ, UR4 ;  /* 0x00000004ff137e24 */ /* 0x000fce000f8e00ff */
.L_x_12646:
[----:B------:R-:W-:-:S13]  /*24f50*/  ISETP.NE.AND P0, PT, R7, RZ, PT ;  /* 0x000000ff0700720c */ /* 0x000fda0003f05270 */
[----:B------:R-:W0:Y:S01]  /*24f60*/  @!P0 S2R R3, SR_CgaCtaId ;  /* 0x0000000000038919 */ /* 0x000e220000008800 */
[----:B------:R-:W-:-:S04]  /*24f70*/  @!P0 MOV R0, 0x400 ;  /* 0x0000040000008802 */ /* 0x000fc80000000f00 */
[----:B0-----:R-:W-:-:S05]  /*24f80*/  @!P0 LEA R0, R3, R0, 0x18 ;  /* 0x0000000003008211 */ /* 0x001fca00078ec0ff */
[----:B------:R0:W-:Y:S01]  /*24f90*/  @!P0 STS.128 [R0+0x324d0], R16 ;  /* 0x0324d01000008388 */ /* 0x0001e20000000c00 */
[----:B------:R-:W-:Y:S06]  /*24fa0*/  BAR.ARV 0x5, 0x180 ;  /* 0x0146000000007b1d */ /* 0x000fec0000002000 */
.L_x_12639:
        /* <DEDUP_REMOVED lines=28> */
[C---:B------:R-:W-:Y:S01]  /*25170*/  LOP3.LUT R2, R3.reuse, 0x80, RZ, 0xfc, !PT ;  /* 0x0000008003027812 */ /* 0x040fe200078efcff */
[----:B------:R-:W-:Y:S01]  /*25180*/  IMAD.U32 R22, RZ, RZ, UR4 ;  /* 0x00000004ff167e24 */ /* 0x000fe2000f8e00ff */
[----:B------:R-:W-:-:S03]  /*25190*/  LOP3.LUT R0, R3, 0xc0, RZ, 0xfc, !PT ;  /* 0x000000c003007812 */ /* 0x000fc600078efcff */
[----:B---3--:R-:W-:-:S07]  /*251a0*/  IMAD R26, R29, 0x2, R22 ;  /* 0x000000021d1a7824 */ /* 0x008fce00078e0216 */
.L_x_12724:
        /* <DEDUP_REMOVED lines=31> */
[----:B0-23--:R-:W-:Y:S06]  /*253a0*/  @P1 BRA `(.L_x_12648) ;  /* 0x0000000000181947 */ /* 0x00dfec0003800000 */
[----:B------:R-:W-:Y:S02]  /*253b0*/  ULDC UR4, c[0x0][0x288] ;  /* 0x0000a20000047ab9 */ /* 0x000fe40000000800 */
[----:B-----5:R-:W-:Y:S01]  /*253c0*/  IMAD.U32 R37, RZ, RZ, UR4 ;  /* 0x00000004ff257e24 */ /* 0x020fe2000f8e00ff */
[----:B------:R-:W-:Y:S06]  /*253d0*/  @!P2 BRA `(.L_x_12648) ;  /* 0x00000000000ca947 */ /* 0x000fec0003800000 */
[----:B------:R-:W2:Y:S04]  /*253e0*/  LDG.E R4, desc[UR36][R2.64] ;  /* 0x0000002402047981 */ /* 0x000ea8000c1e1900 */
[----:B------:R-:W2:Y:S02]  /*253f0*/  LDG.E R37, desc[UR36][R2.64+0x4] ;  /* 0x0000042402257981 */ /* 0x000ea4000c1e1900 */
[----:B--2---:R-:W-:-:S07]  /*25400*/  IMAD.IADD R37, R37, 0x1, -R4 ;  /* 0x0000000125257824 */ /* 0x004fce00078e0a04 */
.L_x_12648:
        /* <DEDUP_REMOVED lines=8> */
.L_x_12649:
        /* <DEDUP_REMOVED lines=9> */
.L_x_12650:
[----:B0-----:R-:W0:Y:S01]  /*25520*/  LDC R2, c[0x0][0x448] ;  /* 0x00011200ff027b82 */ /* 0x001e220000000800 */
[----:B------:R-:W-:Y:S01]  /*25530*/  IMAD.SHL.U32 R36, R17, 0x80, RZ ;  /* 0x0000008011247824 */ /* 0x000fe200078e00ff */
[----:B------:R-:W-:Y:S01]  /*25540*/  LOP3.LUT R23, R23, 0xfffeffff, RZ, 0xc0, !PT ;  /* 0xfffeffff17177812 */ /* 0x000fe200078ec0ff */
[----:B-----5:R-:W-:Y:S02]  /*25550*/  IMAD.IADD R17, R0, 0x1, -R31 ;  /* 0x0000000100117824 */ /* 0x020fe400078e0a1f */
[----:B------:R-:W-:Y:S01]  /*25560*/  VIADD R4, R36, 0x7f ;  /* 0x0000007f24047836 */ /* 0x000fe20000000000 */
[----:B0-----:R-:W-:Y:S02]  /*25570*/  ISETP.NE.AND P2, PT, R2, 0x1, PT ;  /* 0x000000010200780c */ /* 0x001fe40003f45270 */
[----:B------:R-:W0:Y:S11]  /*25580*/  LDC.64 R2, c[0x0][0xad8] ;  /* 0x0002b600ff027b82 */ /* 0x000e360000000a00 */
[----:B------:R-:W1:Y:S01]  /*25590*/  @P2 LDC R5, c[0x0][0x44c] ;  /* 0x00011300ff052b82 */ /* 0x000e620000000800 */
[----:B------:R-:W-:-:S07]  /*255a0*/  @P2 LOP3.LUT R23, R23, 0x10000, RZ, 0xfc, !PT ;  /* 0x0001000017172812 */ /* 0x000fce00078efcff */
[----:B------:R-:W2:Y:S01]  /*255b0*/  @P2 LDC R6, c[0x0][0x450] ;  /* 0x00011400ff062b82 */ /* 0x000ea20000000800 */
[----:B0-----:R-:W-:Y:S01]  /*255c0*/  ISETP.GE.AND P1, PT, R3, 0x1, PT ;  /* 0x000000010300780c */ /* 0x001fe20003f26270 */
[----:B-1----:R-:W-:-:S05]  /*255d0*/  @P2 IMAD.HI.U32 R5, R4, R5, RZ ;  /* 0x0000000504052227 */ /* 0x002fca00078e00ff */
[----:B--2---:R-:W-:Y:S02]  /*255e0*/  @P2 SHF.R.U32.HI R4, RZ, R6, R5 ;  /* 0x00000006ff042219 */ /* 0x004fe40000011605 */
[----:B------:R-:W-:-:S05]  /*255f0*/  IADD3 R5, R17, 0x1, -R37 ;  /* 0x0000000111057810 */ /* 0x000fca0007ffe825 */
        /* <DEDUP_REMOVED lines=14> */
.L_x_12653:
[----:B------:R-:W-:-:S13]  /*256e0*/  ISETP.NE.AND P0, PT, R3, 0x1, PT ;  /* 0x000000010300780c */ /* 0x000fda0003f05270 */
[----:B------:R-:W0:Y:S02]  /*256f0*/  @P0 LDC.64 R4, c[0x0][0xae0] ;  /* 0x0002b800ff040b82 */ /* 0x000e240000000a00 */
[----:B0-----:R-:W-:-:S05]  /*25700*/  @P0 IMAD.HI.U32 R4, R0, R4, RZ ;  /* 0x0000000400040227 */ /* 0x001fca00078e00ff */
[----:B------:R-:W-:-:S07]  /*25710*/  @P0 SHF.R.U32.HI R0, RZ, R5, R4 ;  /* 0x00000005ff000219 */ /* 0x000fce0000011604 */
.L_x_12654:
[----:B------:R-:W-:Y:S05]  /*25720*/  BSYNC B0 ;  /* 0x0000000000007941 */ /* 0x000fea0003800000 */
.L_x_12652:
[----:B------:R-:W-:-:S05]  /*25730*/  IMAD R5, R0, R3, R3 ;  /* 0x0000000300057224 */ /* 0x000fca00078e0203 */
[----:B------:R-:W-:-:S07]  /*25740*/  VIMNMX R2, R2, R5, PT ;  /* 0x0000000502027248 */ /* 0x000fce0003fe0100 */
.L_x_12651:
[----:B------:R-:W0:Y:S01]  /*25750*/  @P2 LDC R5, c[0x0][0x44c] ;  /* 0x00011300ff052b82 */ /* 0x000e220000000800 */
[----:B------:R-:W-:Y:S01]  /*25760*/  VIADD R2, R2, 0x5f ;  /* 0x0000005f02027836 */ /* 0x000fe20000000000 */
[----:B------:R-:W-:Y:S01]  /*25770*/  ULDC UR4, c[0x0][0xad4] ;  /* 0x0002b50000047ab9 */ /* 0x000fe20000000800 */
[----:B------:R-:W-:-:S05]  /*25780*/  IMAD.MOV.U32 R0, RZ, RZ, R36 ;  /* 0x000000ffff007224 */ /* 0x000fca00078e0024 */
[----:B------:R-:W1:Y:S01]  /*25790*/  @P2 LDC R7, c[0x0][0x450] ;  /* 0x00011400ff072b82 */ /* 0x000e620000000800 */
[----:B0-----:R-:W-:-:S05]  /*257a0*/  @P2 IMAD.HI.U32 R4, R36, R5, RZ ;  /* 0x0000000524042227 */ /* 0x001fca00078e00ff */
[----:B-1----:R-:W-:Y:S01]  /*257b0*/  @P2 SHF.R.U32.HI R0, RZ, R7, R4 ;  /* 0x00000007ff002219 */ /* 0x002fe20000011604 */
[----:B------:R-:W-:-:S04]  /*257c0*/  IMAD.HI R4, R2, 0x2aaaaaab, RZ ;  /* 0x2aaaaaab02047827 */ /* 0x000fc800078e02ff */
[----:B------:R-:W-:Y:S01]  /*257d0*/  VIADD R2, R17, 0x5f ;  /* 0x0000005f11027836 */ /* 0x000fe20000000000 */
[----:B------:R-:W-:-:S03]  /*257e0*/  SHF.R.U32.HI R5, RZ, 0x1f, R4 ;  /* 0x0000001fff057819 */ /* 0x000fc60000011604 */
[----:B------:R-:W-:Y:S01]  /*257f0*/  IMAD.HI R2, R2, 0x2aaaaaab, RZ ;  /* 0x2aaaaaab02027827 */ /* 0x000fe200078e02ff */
[----:B------:R-:W-:-:S04]  /*25800*/  LEA.HI.SX32 R4, R4, R5, 0x1c ;  /* 0x0000000504047211 */ /* 0x000fc800078fe2ff */
[----:B------:R-:W-:-:S04]  /*25810*/  SHF.R.U32.HI R5, RZ, 0x1f, R2 ;  /* 0x0000001fff057819 */ /* 0x000fc80000011602 */
[----:B------:R-:W-:Y:S02]  /*25820*/  LEA.HI.SX32 R5, R2, R5, 0x1c ;  /* 0x0000000502057211 */ /* 0x000fe400078fe2ff */
[----:B------:R-:W-:Y:S02]  /*25830*/  IADD3 R2, R0, R17, -R37 ;  /* 0x0000001100027210 */ /* 0x000fe40007ffe825 */
        /* <DEDUP_REMOVED lines=13> */
.L_x_12657:
[----:B------:R-:W-:-:S13]  /*25910*/  ISETP.NE.AND P0, PT, R3, 0x1, PT ;  /* 0x000000010300780c */ /* 0x000fda0003f05270 */
[----:B------:R-:W0:Y:S02]  /*25920*/  @P0 LDC.64 R4, c[0x0][0xae0] ;  /* 0x0002b800ff040b82 */ /* 0x000e240000000a00 */
[----:B0-----:R-:W-:-:S05]  /*25930*/  @P0 IMAD.HI.U32 R4, R2, R4, RZ ;  /* 0x0000000402040227 */ /* 0x001fca00078e00ff */
[----:B------:R-:W-:-:S07]  /*25940*/  @P0 SHF.R.U32.HI R2, RZ, R5, R4 ;  /* 0x00000005ff020219 */ /* 0x000fce0000011604 */
.L_x_12658:
[----:B------:R-:W-:Y:S05]  /*25950*/  BSYNC B0 ;  /* 0x0000000000007941 */ /* 0x000fea0003800000 */
.L_x_12656:
[----:B------:R-:W-:-:S05]  /*25960*/  IMAD R3, R2, R3, RZ ;  /* 0x0000000302037224 */ /* 0x000fca00078e02ff */
[----:B------:R-:W-:-:S07]  /*25970*/  VIMNMX R0, R0, R3, !PT ;  /* 0x0000000300007248 */ /* 0x000fce0007fe0100 */
.L_x_12655:
        /* <DEDUP_REMOVED lines=17> */
[----:B0-----:R-:W-:-:S04]  /*25a90*/  IABS R4, R0 ;  /* 0x0000000000047213 */ /* 0x001fc80000000000 */
[----:B------:R-:W0:Y:S08]  /*25aa0*/  I2F.RP R6, R4 ;  /* 0x0000000400067306 */ /* 0x000e300000209400 */
        /* <DEDUP_REMOVED lines=8> */
[----:B------:R-:W-:-:S05]  /*25b30*/  IADD3 R3, R0, -0x1, R7 ;  /* 0xffffffff00037810 */ /* 0x000fca0007ffe007 */
[----:B------:R-:W-:-:S05]  /*25b40*/  IMAD.IADD R3, R3, 0x1, -R30 ;  /* 0x0000000103037824 */ /* 0x000fca00078e0a1e */
[----:B------:R-:W-:Y:S02]  /*25b50*/  LOP3.LUT R9, R3, R0, RZ, 0x3c, !PT ;  /* 0x0000000003097212 */ /* 0x000fe400078e3cff */
[----:B------:R-:W-:Y:S02]  /*25b60*/  IABS R3, R3 ;  /* 0x0000000300037213 */ /* 0x000fe40000000000 */
[----:B------:R-:W-:-:S03]  /*25b70*/  ISETP.GE.AND P2, PT, R9, RZ, PT ;  /* 0x000000ff0900720c */ /* 0x000fc60003f46270 */
        /* <DEDUP_REMOVED lines=11> */
.L_x_12660:
[----:B------:R-:W-:Y:S05]  /*25c30*/  BSYNC B0 ;  /* 0x0000000000007941 */ /* 0x000fea0003800000 */
.L_x_12659:
        /* <DEDUP_REMOVED lines=23> */
.L_x_12662:
        /* <DEDUP_REMOVED lines=20> */
.L_x_12665:
[----:B------:R-:W-:Y:S05]  /*25ef0*/  BSYNC B6 ;  /* 0x0000000000067941 */ /* 0x000fea0003800000 */
.L_x_12664:
        /* <DEDUP_REMOVED lines=20> */
.L_x_12668:
        /* <DEDUP_REMOVED lines=15> */
.L_x_12667:
[----:B------:R-:W-:Y:S05]  /*26130*/  BSYNC B6 ;  /* 0x0000000000067941 */ /* 0x000fea0003800000 */
.L_x_12666:
        /* <DEDUP_REMOVED lines=11> */
[----:B------:R-:W-:Y:S01]  /*261f0*/  LOP3.LUT R32, R21, 0x40, RZ, 0xfc, !PT ;  /* 0x0000004015207812 */ /* 0x000fe200078efcff */
[----:B---3--:R-:W-:Y:S01]  /*26200*/  @P0 IMAD.WIDE R2, R19, 0x4, R2 ;  /* 0x0000000413020825 */ /* 0x008fe200078e0202 */
[----:B------:R-:W-:-:S03]  /*26210*/  LOP3.LUT R21, R21, 0x80, RZ, 0xfc, !PT ;  /* 0x0000008015157812 */ /* 0x000fc600078efcff */
[----:B-1----:R-:W-:Y:S01]  /*26220*/  IMAD.SHL.U32 R25, R20, 0x8, RZ ;  /* 0x0000000814197824 */ /* 0x002fe200078e00ff */
[----:B------:R0:W5:Y:S01]  /*26230*/  @P0 LDG.E R28, desc[UR36][R2.64] ;  /* 0x00000024021c0981 */ /* 0x000162000c1e1900 */
[----:B------:R-:W-:Y:S01]  /*26240*/  ISETP.GE.AND P0, PT, R21, UR4, PT ;  /* 0x0000000415007c0c */ /* 0x000fe2000bf06270 */
[----:B------:R-:W-:Y:S01]  /*26250*/  UMOV UR5, 0xffffffff ;  /* 0xffffffff00057882 */ /* 0x000fe20000000000 */
[----:B------:R-:W-:Y:S01]  /*26260*/  ISETP.GE.AND P1, PT, R32, UR4, PT ;  /* 0x0000000420007c0c */ /* 0x000fe2000bf26270 */
[----:B------:R-:W1:Y:S01]  /*26270*/  S2R R21, SR_TID.X ;  /* 0x0000000000157919 */ /* 0x000e620000002100 */
[----:B------:R-:W-:Y:S01]  /*26280*/  LOP3.LUT R25, R25, 0x38, RZ, 0xc0, !PT ;  /* 0x0000003819197812 */ /* 0x000fe200078ec0ff */
[----:B------:R-:W-:Y:S01]  /*26290*/  VIADD R0, R34, 0xffffffff ;  /* 0xffffffff22007836 */ /* 0x000fe20000000000 */
[----:B------:R-:W-:Y:S02]  /*262a0*/  LOP3.LUT R23, R23, 0xfffffffe, RZ, 0xc0, !PT ;  /* 0xfffffffe17177812 */ /* 0x000fe400078ec0ff */
[----:B------:R-:W-:-:S02]  /*262b0*/  ISETP.GE.AND P2, PT, R25, UR4, PT ;  /* 0x0000000419007c0c */ /* 0x000fc4000bf46270 */
[----:B------:R-:W-:Y:S02]  /*262c0*/  LOP3.LUT R23, R23, 0xffffffef, RZ, 0xc0, !PT ;  /* 0xffffffef17177812 */ /* 0x000fe400078ec0ff */
[----:B------:R-:W-:Y:S02]  /*262d0*/  LOP3.LUT R25, R25, 0xc0, RZ, 0xfc, !PT ;  /* 0x000000c019197812 */ /* 0x000fe400078efcff */
[----:B------:R-:W-:Y:S02]  /*262e0*/  LOP3.LUT R20, R20, 0x7f, RZ, 0xc0, !PT ;  /* 0x0000007f14147812 */ /* 0x000fe400078ec0ff */
[----:B------:R-:W-:Y:S02]  /*262f0*/  @P1 LOP3.LUT R23, R23, 0x10, RZ, 0xfc, !PT ;  /* 0x0000001017171812 */ /* 0x000fe400078efcff */
[----:B------:R-:W-:-:S03]  /*26300*/  SHF.R.U32.HI R32, RZ, 0x3, R20 ;  /* 0x00000003ff207819 */ /* 0x000fc60000011614 */
[----:B------:R-:W-:-:S04]  /*26310*/  @P2 LOP3.LUT R23, R23, 0x1, RZ, 0xfc, !PT ;  /* 0x0000000117172812 */ /* 0x000fc800078efcff */
[----:B------:R-:W-:-:S04]  /*26320*/  LOP3.LUT R23, R23, 0xfffffff7, RZ, 0xc0, !PT ;  /* 0xfffffff717177812 */ /* 0x000fc800078ec0ff */
[----:B------:R-:W-:Y:S02]  /*26330*/  @P0 LOP3.LUT R23, R23, 0x8, RZ, 0xfc, !PT ;  /* 0x0000000817170812 */ /* 0x000fe400078efcff */
[----:B------:R-:W-:Y:S02]  /*26340*/  ISETP.GE.AND P0, PT, R25, UR4, PT ;  /* 0x0000000419007c0c */ /* 0x000fe4000bf06270 */
[----:B------:R-:W-:Y:S01]  /*26350*/  LOP3.LUT R23, R23, 0xfffffffb, RZ, 0xc0, !PT ;  /* 0xfffffffb17177812 */ /* 0x000fe200078ec0ff */
[----:B-1----:R-:W-:-:S05]  /*26360*/  IMAD.SHL.U32 R20, R21, 0x10, RZ ;  /* 0x0000001015147824 */ /* 0x002fca00078e00ff */
[----:B------:R-:W-:-:S05]  /*26370*/  LOP3.LUT R20, R32, 0x70, R20, 0xf8, !PT ;  /* 0x0000007020147812 */ /* 0x000fca00078ef814 */
[----:B------:R-:W-:Y:S01]  /*26380*/  @P0 LOP3.LUT R23, R23, 0x4, RZ, 0xfc, !PT ;  /* 0x0000000417170812 */ /* 0x000fe200078efcff */
[----:B------:R-:W-:Y:S01]  /*26390*/  IMAD R6, R0, 0x60, R20 ;  /* 0x0000006000067824 */ /* 0x000fe200078e0214 */
[----:B0-2---:R-:W-:Y:S06]  /*263a0*/  BRA.DIV UR5, `(.L_x_12669) ;  /* 0x0000005205007947 */ /* 0x005fec000b800000 */
.L_x_12742:
        /* <DEDUP_REMOVED lines=21> */
[----:B------:R-:W-:Y:S01]  /*26500*/  IMAD.MOV R5, RZ, RZ, -R7 ;  /* 0x000000ffff057224 */ /* 0x000fe200078e0a07 */
[----:B0-----:R-:W-:-:S04]  /*26510*/  @!P0 LEA R2, P1, R4, R2, 0x2 ;  /* 0x0000000204028211 */ /* 0x001fc800078210ff */
[----:B------:R-:W-:-:S05]  /*26520*/  @!P0 LEA.HI.X R3, R4, R3, R8, 0x2, P1 ;  /* 0x0000000304038211 */ /* 0x000fca00008f1408 */
[----:B------:R0:W5:Y:S01]  /*26530*/  @!P0 LDG.E R35, desc[UR36][R2.64] ;  /* 0x0000002402238981 */ /* 0x000162000c1e1900 */
[----:B------:R-:W-:Y:S01]  /*26540*/  IMAD.U32 R4, RZ, RZ, UR38 ;  /* 0x00000026ff047e24 */ /* 0x000fe2000f8e00ff */
[----:B------:R-:W-:Y:S02]  /*26550*/  ISETP.GT.U32.AND P1, PT, R20, 0x5f, PT ;  /* 0x0000005f1400780c */ /* 0x000fe40003f24070 */
[----:B------:R-:W-:Y:S02]  /*26560*/  LOP3.LUT R23, R23, 0xfffffbff, RZ, 0xc0, !PT ;  /* 0xfffffbff17177812 */ /* 0x000fe400078ec0ff */
[----:B------:R-:W-:Y:S02]  /*26570*/  ISETP.NE.AND P0, PT, R4, 0x3, PT ;  /* 0x000000030400780c */ /* 0x000fe40003f05270 */
[----:B------:R-:W-:Y:S01]  /*26580*/  LOP3.LUT R18, R18, 0xffff, RZ, 0xc0, !PT ;  /* 0x0000ffff12127812 */ /* 0x000fe200078ec0ff */
[----:B0-----:R-:W-:-:S05]  /*26590*/  IMAD R2, R9, R5, R6 ;  /* 0x0000000509027224 */ /* 0x001fca00078e0206 */
[----:B------:R0:W-:Y:S05]  /*265a0*/  STL [R1+0x440], R2 ;  /* 0x0004400201007387 */ /* 0x0001ea0000100800 */
[----:B------:R-:W-:-:S04]  /*265b0*/  @P0 LOP3.LUT R23, R23, 0x400, RZ, 0xfc, !PT ;  /* 0x0000040017170812 */ /* 0x000fc800078efcff */
[----:B------:R-:W-:Y:S02]  /*265c0*/  LOP3.LUT R23, R23, 0xffffffdf, RZ, 0xc0, !PT ;  /* 0xffffffdf17177812 */ /* 0x000fe400078ec0ff */
[----:B0-----:R-:W-:Y:S02]  /*265d0*/  SEL R2, RZ, 0x1, P2 ;  /* 0x00000001ff027807 */ /* 0x001fe40001000000 */
[----:B------:R-:W-:-:S03]  /*265e0*/  @P1 LOP3.LUT R23, R23, 0x20, RZ, 0xfc, !PT ;  /* 0x0000002017171812 */ /* 0x000fc600078efcff */
[----:B------:R0:W-:Y:S01]  /*265f0*/  STL [R1+0x478], R2 ;  /* 0x0004780201007387 */ /* 0x0001e20000100800 */
[----:B------:R-:W-:Y:S05]  /*26600*/  @!P0 BRA `(.L_x_12670) ;  /* 0x0000000000048947 */ /* 0x000fea0003800000 */
[----:B------:R-:W-:Y:S01]  /*26610*/  BPT.TRAP 0x1 ;  /* 0x000000040000795c */ /* 0x000fe20000300000 */
.L_x_12670:
[----:B------:R-:W-:Y:S01]  /*26620*/  IMAD R25, R0, -0x60, R17 ;  /* 0xffffffa000197824 */ /* 0x000fe200078e0211 */
[----:B------:R-:W-:Y:S01]  /*26630*/  SHF.L.U32 R0, R27, 0x1f, RZ ;  /* 0x0000001f1b007819 */ /* 0x000fe200000006ff */
[----:B------:R-:W-:Y:S01]  /*26640*/  IMAD R17, R24, 0x8, R22 ;  /* 0x0000000818117824 */ /* 0x000fe200078e0216 */
[----:B------:R-:W-:Y:S03]  /*26650*/  BSSY B0, `(.L_x_12671) ;  /* 0x0000003000007945 */ /* 0x000fe60003800000 */
[----:B------:R-:W1:Y:S02]  /*26660*/  SYNCS.PHASECHK.TRANS64.TRYWAIT P0, [R17+URZ+0x32440], R0 ;  /* 0x03244000110075a7 */ /* 0x000e64000800017f */
[----:B-1----:R-:W-:Y:S05]  /*26670*/  @!P0 BRA `(.L_x_12672) ;  /* 0x0000004c007c8947 */ /* 0x002fea0003800000 */
.L_x_12743:
[----:B------:R-:W-:Y:S05]  /*26680*/  BSYNC B0 ;  /* 0x0000000000007941 */ /* 0x000fea0003800000 */
.L_x_12671:
[----:B0-----:R-:W1:Y:S01]  /*26690*/  LDL R2, [R1+0x440] ;  /* 0x0004400001027983 */ /* 0x001e620000100800 */
[----:B------:R-:W-:Y:S01]  /*266a0*/  ULDC.64 UR4, c[0x0][0x300] ;  /* 0x0000c00000047ab9 */ /* 0x000fe20000000a00 */
[----:B-----5:R-:W-:Y:S01]  /*266b0*/  SHF.R.S32.HI R4, RZ, 0x1f, R35 ;  /* 0x0000001fff047819 */ /* 0x020fe20000011423 */
[----:B------:R-:W-:Y:S01]  /*266c0*/  ULDC.64 UR6, c[0x0][0x2e8] ;  /* 0x0000ba0000067ab9 */ /* 0x000fe20000000a00 */
[----:B------:R-:W-:-:S03]  /*266d0*/  LOP3.LUT R23, R23, 0xfffffffd, RZ, 0xc0, !PT ;  /* 0xfffffffd17177812 */ /* 0x000fc600078ec0ff */
[----:B------:R-:W-:Y:S01]  /*266e0*/  STL [R1+0x460], R4 ;  /* 0x0004600401007387 */ /* 0x000fe20000100800 */
[----:B-1----:R-:W-:-:S05]  /*266f0*/  SHF.R.S32.HI R0, RZ, 0x1f, R2 ;  /* 0x0000001fff007819 */ /* 0x002fca0000011402 */
        /* <DEDUP_REMOVED lines=13> */
[----:B------:R-:W-:Y:S02]  /*267d0*/  ULDC UR4, c[0x0][0x2f4] ;  /* 0x0000bd0000047ab9 */ /* 0x000fe40000000800 */
[----:B------:R-:W-:Y:S02]  /*267e0*/  LEA R0, P0, R2, UR6, 0x1 ;  /* 0x0000000602007c11 */ /* 0x000fe4000f8008ff */
[----:B0-----:R-:W-:Y:S01]  /*267f0*/  LOP3.LUT R5, R4, 0x7f, RZ, 0xc0, !PT ;  /* 0x0000007f04057812 */ /* 0x001fe200078ec0ff */
[----:B------:R-:W-:Y:S01]  /*26800*/  IMAD R4, R18, UR5, R3 ;  /* 0x0000000512047c24 */ /* 0x000fe2000f8e0203 */
[----:B------:R-:W-:Y:S02]  /*26810*/  UMOV UR5, 0xffffffff ;  /* 0xffffffff00057882 */ /* 0x000fe40000000000 */
[----:B------:R-:W-:-:S02]  /*26820*/  SHF.R.U32.HI R6, RZ, 0x3, R5 ;  /* 0x00000003ff067819 */ /* 0x000fc40000011605 */
[----:B------:R-:W0:Y:S01]  /*26830*/  S2R R5, SR_TID.X ;  /* 0x0000000000057919 */ /* 0x000e220000002100 */
[----:B------:R-:W-:Y:S02]  /*26840*/  LEA.HI.X R4, R2, UR7, R4, 0x1, P0 ;  /* 0x0000000702047c11 */ /* 0x000fe400080f0c04 */
[----:B------:R-:W-:-:S05]  /*26850*/  IMAD.IADD R25, R25, 0x1, -R6 ;  /* 0x0000000119197824 */ /* 0x000fca00078e0a06 */
        /* <DEDUP_REMOVED lines=59> */
.L_x_12757:
        /* <DEDUP_REMOVED lines=10> */
.L_x_12674:
        /* <DEDUP_REMOVED lines=10> */
.L_x_12675:
        /* <DEDUP_REMOVED lines=31> */
.L_x_12677:
[----:B------:R-:W-:Y:S05]  /*26f40*/  BSYNC B6 ;  /* 0x0000000000067941 */ /* 0x000fea0003800000 */
.L_x_12676:
[----:B------:R-:W3:Y:S01]  /*26f50*/  LDL R20, [R1+0x450] ;  /* 0x0004500001147983 */ /* 0x000ee20000100800 */
[----:B------:R-:W-:Y:S01]  /*26f60*/  IMAD.MOV.U32 R21, RZ, RZ, R34 ;  /* 0x000000ffff157224 */ /* 0x000fe200078e0022 */
[----:B------:R-:W-:Y:S01]  /*26f70*/  ULDC.64 UR4, c[0x0][0x298] ;  /* 0x0000a60000047ab9 */ /* 0x000fe20000000a00 */
[----:B0-----:R-:W0:Y:S01]  /*26f80*/  LDC R5, c[0x0][0x448] ;  /* 0x00011200ff057b82 */ /* 0x001e220000000800 */
[----:B------:R-:W4:Y:S01]  /*26f90*/  S2R R2, SR_TID.X ;  /* 0x0000000000027919 */ /* 0x000f220000002100 */
[----:B------:R-:W5:Y:S01]  /*26fa0*/  S2R R34, SR_TID.X ;  /* 0x0000000000227919 */ /* 0x000f620000002100 */
[----:B----4-:R-:W-:-:S04]  /*26fb0*/  LOP3.LUT R2, R2, 0x7f, RZ, 0xc0, !PT ;  /* 0x0000007f02027812 */ /* 0x010fc800078ec0ff */
[----:B--2---:R-:W-:Y:S02]  /*26fc0*/  SHF.R.U32.HI R0, RZ, 0x3, R2 ;  /* 0x00000003ff007819 */ /* 0x004fe40000011602 */
[----:B------:R-:W2:Y:S01]  /*26fd0*/  LDC R2, c[0x0][0x448] ;  /* 0x00011200ff027b82 */ /* 0x000ea20000000800 */
[----:B---3--:R-:W-:Y:S02]  /*26fe0*/  IMAD.MOV.U32 R4, RZ, RZ, R20 ;  /* 0x000000ffff047224 */ /* 0x008fe400078e0014 */
[----:B------:R-:W3:Y:S01]  /*26ff0*/  LDL R20, [R1+0x448] ;  /* 0x0004480001147983 */ /* 0x000ee20000100800 */
[----:B--2---:R-:W-:Y:S01]  /*27000*/  ISETP.NE.AND P6, PT, R2, 0x1, PT ;  /* 0x000000010200780c */ /* 0x004fe20003fc5270 */
[----:B-----5:R-:W-:Y:S02]  /*27010*/  IMAD.SHL.U32 R34, R34, 0x10, RZ ;  /* 0x0000001022227824 */ /* 0x020fe400078e00ff */
[----:B------:R-:W-:Y:S01]  /*27020*/  IMAD R4, R4, UR4, RZ ;  /* 0x0000000404047c24 */ /* 0x000fe2000f8e02ff */
[----:B------:R-:W2:Y:S02]  /*27030*/  S2R R6, SR_TID.X ;  /* 0x0000000000067919 */ /* 0x000ea40000002100 */
[----:B------:R-:W-:Y:S01]  /*27040*/  LOP3.LUT R34, R0, 0x70, R34, 0xf8, !PT ;  /* 0x0000007000227812 */ /* 0x000fe200078ef822 */
[----:B------:R-:W-:-:S04]  /*27050*/  IMAD R4, R33, UR5, R4 ;  /* 0x0000000521047c24 */ /* 0x000fc8000f8e0204 */
[----:B------:R-:W-:Y:S02]  /*27060*/  IMAD.IADD R34, R34, 0x1, R36 ;  /* 0x0000000122227824 */ /* 0x000fe400078e0224 */
[----:B------:R-:W4:Y:S02]  /*27070*/  @P6 LDC R3, c[0x0][0x44c] ;  /* 0x00011300ff036b82 */ /* 0x000f240000000800 */
[----:B------:R-:W-:-:S06]  /*27080*/  IMAD.MOV.U32 R0, RZ, RZ, R34 ;  /* 0x000000ffff007224 */ /* 0x000fcc00078e0022 */
[----:B------:R-:W5:Y:S01]  /*27090*/  @P6 LDC R2, c[0x0][0x450] ;  /* 0x00011400ff026b82 */ /* 0x000f620000000800 */
[----:B----4-:R-:W-:-:S05]  /*270a0*/  @P6 IMAD.HI.U32 R3, R34, R3, RZ ;  /* 0x0000000322036227 */ /* 0x010fca00078e00ff */
[----:B-----5:R-:W-:Y:S01]  /*270b0*/  @P6 SHF.R.U32.HI R0, RZ, R2, R3 ;  /* 0x00000002ff006219 */ /* 0x020fe20000011603 */
[----:B------:R-:W-:Y:S01]  /*270c0*/  IMAD.WIDE.U32 R2, R33, UR4, RZ ;  /* 0x0000000421027c25 */ /* 0x000fe2000f8e00ff */
[----:B------:R-:W-:-:S03]  /*270d0*/  ULDC.64 UR4, c[0x0][0x2d8] ;  /* 0x0000b60000047ab9 */ /* 0x000fc60000000a00 */
[----:B------:R-:W-:Y:S02]  /*270e0*/  IMAD.IADD R3, R3, 0x1, R4 ;  /* 0x0000000103037824 */ /* 0x000fe400078e0204 */
[----:B------:R-:W-:-:S04]  /*270f0*/  IMAD.WIDE.U32 R2, R18, UR4, R2 ;  /* 0x0000000412027c25 */ /* 0x000fc8000f8e0002 */
[----:B------:R-:W-:Y:S01]  /*27100*/  IMAD R3, R18, UR5, R3 ;  /* 0x0000000512037c24 */ /* 0x000fe2000f8e0203 */
[----:B------:R-:W-:Y:S02]  /*27110*/  ULDC.64 UR4, c[0x0][0x2e0] ;  /* 0x0000b80000047ab9 */ /* 0x000fe40000000a00 */
[----:B------:R-:W-:Y:S01]  /*27120*/  IMAD R4, R21, UR4, RZ ;  /* 0x0000000415047c24 */ /* 0x000fe2000f8e02ff */
[----:B--2---:R-:W-:-:S04]  /*27130*/  LOP3.LUT R21, R6, 0x7f, RZ, 0xc0, !PT ;  /* 0x0000007f06157812 */ /* 0x004fc800078ec0ff */
[----:B------:R-:W-:Y:S01]  /*27140*/  SHF.R.U32.HI R21, RZ, 0x3, R21 ;  /* 0x00000003ff157819 */ /* 0x000fe20000011615 */
[C---:B---3--:R-:W-:Y:S02]  /*27150*/  IMAD R4, R20.reuse, UR5, R4 ;  /* 0x0000000514047c24 */ /* 0x048fe4000f8e0204 */
[----:B------:R-:W-:Y:S01]  /*27160*/  IMAD.WIDE.U32 R2, R20, UR4, R2 ;  /* 0x0000000414027c25 */ /* 0x000fe2000f8e0002 */
[----:B------:R-:W-:-:S03]  /*27170*/  ULDC.64 UR4, c[0x0][0x2d0] ;  /* 0x0000b40000047ab9 */ /* 0x000fc60000000a00 */
[----:B------:R-:W-:Y:S01]  /*27180*/  IMAD.IADD R3, R3, 0x1, R4 ;  /* 0x0000000103037824 */ /* 0x000fe200078e0204 */
[----:B------:R-:W-:Y:S01]  /*27190*/  SHF.R.S32.HI R4, RZ, 0x1f, R0 ;  /* 0x0000001fff047819 */ /* 0x000fe20000011400 */
[----:B------:R-:W-:Y:S02]  /*271a0*/  IMAD.SHL.U32 R20, R6, 0x8, RZ ;  /* 0x0000000806147824 */ /* 0x000fe400078e00ff */
[----:B------:R-:W-:-:S03]  /*271b0*/  IMAD.WIDE.U32 R2, R0, UR4, R2 ;  /* 0x0000000400027c25 */ /* 0x000fc6000f8e0002 */
[----:B------:R-:W-:Y:S01]  /*271c0*/  LOP3.LUT R20, R20, 0x38, RZ, 0xc0, !PT ;  /* 0x0000003814147812 */ /* 0x000fe200078ec0ff */
[----:B------:R-:W-:-:S04]  /*271d0*/  IMAD R4, R4, UR4, RZ ;  /* 0x0000000404047c24 */ /* 0x000fc8000f8e02ff */
[----:B------:R-:W-:Y:S01]  /*271e0*/  IMAD R4, R0, UR5, R4 ;  /* 0x0000000500047c24 */ /* 0x000fe2000f8e0204 */
[----:B------:R-:W-:Y:S01]  /*271f0*/  ULDC.64 UR4, c[0x0][0x2c8] ;  /* 0x0000b20000047ab9 */ /* 0x000fe20000000a00 */
[----:B------:R-:W-:Y:S02]  /*27200*/  IMAD.MOV R0, RZ, RZ, -R0 ;  /* 0x000000ffff007224 */ /* 0x000fe400078e0a00 */
[----:B------:R-:W-:Y:S02]  /*27210*/  IMAD.IADD R3, R3, 0x1, R4 ;  /* 0x0000000103037824 */ /* 0x000fe400078e0204 */
[----:B0-----:R-:W-:-:S04]  /*27220*/  IMAD R0, R5, R0, R34 ;  /* 0x0000000005007224 */ /* 0x001fc800078e0222 */
[----:B------:R-:W-:Y:S01]  /*27230*/  IMAD.WIDE.U32 R2, R0, UR4, R2 ;  /* 0x0000000400027c25 */ /* 0x000fe2000f8e0002 */
[----:B------:R-:W-:-:S05]  /*27240*/  SHF.R.S32.HI R4, RZ, 0x1f, R0 ;  /* 0x0000001fff047819 */ /* 0x000fca0000011400 */
[----:B------:R-:W-:-:S04]  /*27250*/  IMAD R4, R4, UR4, RZ ;  /* 0x0000000404047c24 */ /* 0x000fc8000f8e02ff */
        /* <DEDUP_REMOVED lines=10> */
[----:B------:R-:W-:Y:S01]  /*27300*/  IMAD R37, R37, R5, RZ ;  /* 0x0000000525257224 */ /* 0x000fe200078e02ff */
[----:B------:R-:W-:Y:S01]  /*27310*/  LOP3.LUT R23, R23, 0xffffdfff, RZ, 0xc0, !PT ;  /* 0xffffdfff17177812 */ /* 0x000fe200078ec0ff */
[----:B------:R-:W-:Y:S01]  /*27320*/  IMAD.IADD R36, R21, 0x1, R36 ;  /* 0x0000000115247824 */ /* 0x000fe200078e0224 */
[----:B------:R-:W2:Y:S04]  /*27330*/  SHFL.IDX PT, R2, R4, RZ, 0x181f ;  /* 0x00181fff04027589 */ /* 0x000ea800000e0000 */
[----:B------:R-:W-:Y:S01]  /*27340*/  ISETP.GE.AND P6, PT, R36, R37, PT ;  /* 0x000000252400720c */ /* 0x000fe20003fc6270 */
[----:B------:R-:W3:Y:S04]  /*27350*/  SHFL.IDX PT, R11, R0, 0x1, 0x181f ;  /* 0x00381f00000b7f89 */ /* 0x000ee800000e0000 */
[----:B------:R-:W4:Y:S04]  /*27360*/  SHFL.IDX PT, R6, R4, 0x1, 0x181f ;  /* 0x00381f0004067f89 */ /* 0x000f2800000e0000 */
[----:B------:R-:W5:Y:S04]  /*27370*/  SHFL.IDX PT, R8, R0, 0x2, 0x181f ;  /* 0x00581f0000087f89 */ /* 0x000f6800000e0000 */
[----:B------:R-:W1:Y:S01]  /*27380*/  SHFL.IDX PT, R5, R4, 0x2, 0x181f ;  /* 0x00581f0004057f89 */ /* 0x000e6200000e0000 */
[----:B------:R-:W-:-:S02]  /*27390*/  @P6 LOP3.LUT R23, R23, 0x2000, RZ, 0xfc, !PT ;  /* 0x0000200017176812 */ /* 0x000fc400078efcff */
[----:B0-----:R-:W-:Y:S01]  /*273a0*/  @!P6 LEA R3, P1, R20, R3, 0x1 ;  /* 0x000000031403e211 */ /* 0x001fe200078208ff */
[----:B------:R-:W0:Y:S01]  /*273b0*/  SHFL.IDX PT, R9, R0, 0x3, 0x181f ;  /* 0x00781f0000097f89 */ /* 0x000e2200000e0000 */
[----:B------:R-:W-:-:S03]  /*273c0*/  LOP3.LUT R23, R23, 0xffffefff, RZ, 0xc0, !PT ;  /* 0xffffefff17177812 */ /* 0x000fc600078ec0ff */
[----:B--2---:R-:W-:Y:S02]  /*273d0*/  @!P6 IMAD.X R7, RZ, RZ, R2, P1 ;  /* 0x000000ffff07e224 */ /* 0x004fe400008e0602 */
[----:B------:R-:W-:-:S05]  /*273e0*/  VIADD R2, R36, 0x10 ;  /* 0x0000001024027836 */ /* 0x000fca0000000000 */
[----:B------:R-:W-:Y:S01]  /*273f0*/  ISETP.GE.AND P5, PT, R2, R37, PT ;  /* 0x000000250200720c */ /* 0x000fe20003fa6270 */
[----:B------:R-:W-:-:S05]  /*27400*/  VIADD R2, R36, 0x20 ;  /* 0x0000002024027836 */ /* 0x000fca0000000000 */
[----:B------:R-:W-:Y:S01]  /*27410*/  ISETP.GE.AND P3, PT, R2, R37, PT ;  /* 0x000000250200720c */ /* 0x000fe20003f66270 */
[----:B------:R-:W-:-:S05]  /*27420*/  VIADD R2, R36, 0x30 ;  /* 0x0000003024027836 */ /* 0x000fca0000000000 */
[----:B------:R-:W-:Y:S01]  /*27430*/  ISETP.GE.AND P2, PT, R2, R37, PT ;  /* 0x000000250200720c */ /* 0x000fe20003f46270 */
[----:B------:R-:W-:Y:S01]  /*27440*/  VIADD R2, R36, 0x40 ;  /* 0x0000004024027836 */ /* 0x000fe20000000000 */
[----:B---3--:R-:W-:Y:S02]  /*27450*/  @!P5 LEA R11, P1, R20, R11, 0x1 ;  /* 0x0000000b140bd211 */ /* 0x008fe400078208ff */
[----:B------:R-:W-:Y:S02]  /*27460*/  @P5 LOP3.LUT R23, R23, 0x1000, RZ, 0xfc, !PT ;  /* 0x0000100017175812 */ /* 0x000fe400078efcff */
[----:B------:R-:W-:Y:S01]  /*27470*/  ISETP.GE.AND P4, PT, R2, R37, PT ;  /* 0x000000250200720c */ /* 0x000fe20003f86270 */
[----:B----4-:R-:W-:Y:S01]  /*27480*/  @!P5 IMAD.X R6, RZ, RZ, R6, P1 ;  /* 0x000000ffff06d224 */ /* 0x010fe200008e0606 */
[----:B------:R-:W2:Y:S01]  /*27490*/  SHFL.IDX PT, R2, R4, 0x3, 0x181f ;  /* 0x00781f0004027f89 */ /* 0x000ea200000e0000 */
[----:B-----5:R-:W-:Y:S02]  /*274a0*/  @!P3 LEA R8, P1, R20, R8, 0x1 ;  /* 0x000000081408b211 */ /* 0x020fe400078208ff */
[----:B------:R-:W-:-:S03]  /*274b0*/  LOP3.LUT R23, R23, 0xfffff7ff, RZ, 0xc0, !PT ;  /* 0xfffff7ff17177812 */ /* 0x000fc600078ec0ff */
[----:B-1----:R-:W-:Y:S01]  /*274c0*/  @!P3 IMAD.X R5, RZ, RZ, R5, P1 ;  /* 0x000000ffff05b224 */ /* 0x002fe200008e0605 */
[----:B0-----:R-:W-:Y:S02]  /*274d0*/  @!P2 LEA R12, P1, R20, R9, 0x1 ;  /* 0x00000009140ca211 */ /* 0x001fe400078208ff */
[----:B------:R-:W0:Y:S01]  /*274e0*/  SHFL.IDX PT, R9, R0, 0x4, 0x181f ;  /* 0x00981f0000097f89 */ /* 0x000e2200000e0000 */
[----:B------:R-:W-:-:S04]  /*274f0*/  @P3 LOP3.LUT R23, R23, 0x800, RZ, 0xfc, !PT ;  /* 0x0000080017173812 */ /* 0x000fc800078efcff */
[----:B------:R-:W-:-:S04]  /*27500*/  LOP3.LUT R23, R23, 0xfffffdff, RZ, 0xc0, !PT ;  /* 0xfffffdff17177812 */ /* 0x000fc800078ec0ff */
[----:B------:R-:W-:-:S04]  /*27510*/  @P2 LOP3.LUT R23, R23, 0x200, RZ, 0xfc, !PT ;  /* 0x0000020017172812 */ /* 0x000fc800078efcff */
[----:B------:R-:W-:Y:S01]  /*27520*/  LOP3.LUT R23, R23, 0xfffffeff, RZ, 0xc0, !PT ;  /* 0xfffffeff17177812 */ /* 0x000fe200078ec0ff */
[----:B--2---:R-:W-:Y:S02]  /*27530*/  @!P2 IMAD.X R10, RZ, RZ, R2, P1 ;  /* 0x000000ffff0aa224 */ /* 0x004fe400008e0602 */
[----:B------:R-:W1:Y:S01]  /*27540*/  SHFL.IDX PT, R2, R4, 0x4, 0x181f ;  /* 0x00981f0004027f89 */ /* 0x000e6200000e0000 */
[----:B------:R-:W-:-:S04]  /*27550*/  @P4 LOP3.LUT R23, R23, 0x100, RZ, 0xfc, !PT ;  /* 0x0000010017174812 */ /* 0x000fc800078efcff */
[----:B------:R-:W-:Y:S02]  /*27560*/  LOP3.LUT R23, R23, 0xffffff7f, RZ, 0xc0, !PT ;  /* 0xffffff7f17177812 */ /* 0x000fe400078ec0ff */
[----:B0-----:R-:W-:-:S05]  /*27570*/  @!P4 LEA R13, P1, R20, R9, 0x1 ;  /* 0x00000009140dc211 */ /* 0x001fca00078208ff */
[----:B-1----:R-:W-:Y:S02]  /*27580*/  @!P4 IMAD.X R9, RZ, RZ, R2, P1 ;  /* 0x000000ffff09c224 */ /* 0x002fe400008e0602 */
[----:B------:R-:W-:Y:S02]  /*27590*/  @!P6 IMAD.MOV.U32 R2, RZ, RZ, R3 ;  /* 0x000000ffff02e224 */ /* 0x000fe400078e0003 */
[----:B------:R-:W-:Y:S02]  /*275a0*/  @!P6 IMAD.MOV.U32 R3, RZ, RZ, R7 ;  /* 0x000000ffff03e224 */ /* 0x000fe400078e0007 */
[----:B------:R-:W0:Y:S04]  /*275b0*/  SHFL.IDX PT, R7, R0, 0x5, 0x181f ;  /* 0x00b81f0000077f89 */ /* 0x000e2800000e0000 */
[----:B------:R1:W-:Y:S02]  /*275c0*/  @!P6 LDGSTS.E.BYPASS.LTC128B.128 [R26+0x18400], desc[UR36][R2.64], !P0 ;  /* 0x18400000021aefae */ /* 0x0003e4000c101d64 */
[----:B-1----:R-:W-:-:S02]  /*275d0*/  @!P5 IMAD.MOV.U32 R2, RZ, RZ, R11 ;  /* 0x000000ffff02d224 */ /* 0x002fc400078e000b */
[----:B------:R-:W-:Y:S02]  /*275e0*/  @!P5 IMAD.MOV.U32 R3, RZ, RZ, R6 ;  /* 0x000000ffff03d224 */ /* 0x000fe400078e0006 */
[----:B------:R-:W1:Y:S04]  /*275f0*/  SHFL.IDX PT, R6, R4, 0x5, 0x181f ;  /* 0x00b81f0004067f89 */ /* 0x000e6800000e0000 */
[----:B------:R2:W-:Y:S02]  /*27600*/  @!P5 LDGSTS.E.BYPASS.LTC128B.128 [R26+0x18c00], desc[UR36][R2.64], !P0 ;  /* 0x18c00000021adfae */ /* 0x0005e4000c101d64 */
[----:B--2---:R-:W-:Y:S02]  /*27610*/  @!P3 IMAD.MOV.U32 R2, RZ, RZ, R8 ;  /* 0x000000ffff02b224 */ /* 0x004fe400078e0008 */
[----:B------:R-:W-:-:S02]  /*27620*/  @!P3 IMAD.MOV.U32 R3, RZ, RZ, R5 ;  /* 0x000000ffff03b224 */ /* 0x000fc400078e0005 */
[----:B------:R-:W2:Y:S04]  /*27630*/  SHFL.IDX PT, R5, R0, 0x6, 0x181f ;  /* 0x00d81f0000057f89 */ /* 0x000ea800000e0000 */
[----:B------:R3:W-:Y:S04]  /*27640*/  @!P3 LDGSTS.E.BYPASS.LTC128B.128 [R26+0x19400], desc[UR36][R2.64], !P0 ;  /* 0x19400000021abfae */ /* 0x0007e8000c101d64 */
[----:B------:R-:W-:Y:S01]  /*27650*/  SHFL.IDX PT, R0, R0, 0x7, 0x181f ;  /* 0x00f81f0000007f89 */ /* 0x000fe200000e0000 */
[----:B---3--:R-:W-:Y:S02]  /*27660*/  VIADD R2, R36, 0x50 ;  /* 0x0000005024027836 */ /* 0x008fe40000000000 */
[----:B------:R-:W-:-:S03]  /*27670*/  @!P2 IMAD.MOV.U32 R3, RZ, RZ, R10 ;  /* 0x000000ffff03a224 */ /* 0x000fc600078e000a */
[----:B------:R-:W-:Y:S01]  /*27680*/  ISETP.GE.AND P3, PT, R2, R37, PT ;  /* 0x000000250200720c */ /* 0x000fe20003f66270 */
[----:B------:R-:W-:-:S05]  /*27690*/  @!P2 IMAD.MOV.U32 R2, RZ, RZ, R12 ;  /* 0x000000ffff02a224 */ /* 0x000fca00078e000c */
[----:B------:R3:W-:Y:S07]  /*276a0*/  @!P2 LDGSTS.E.BYPASS.LTC128B.128 [R26+0x19c00], desc[UR36][R2.64], !P0 ;  /* 0x19c00000021aafae */ /* 0x0007ee000c101d64 */
[----:B0-----:R-:W-:Y:S02]  /*276b0*/  @!P3 LEA R7, P1, R20, R7, 0x1 ;  /* 0x000000071407b211 */ /* 0x001fe400078208ff */
[----:B------:R-:W-:Y:S01]  /*276c0*/  @P3 LOP3.LUT R23, R23, 0x80, RZ, 0xfc, !PT ;  /* 0x0000008017173812 */ /* 0x000fe200078efcff */
[----:B---3--:R-:W0:Y:S01]  /*276d0*/  SHFL.IDX PT, R2, R4, 0x6, 0x181f ;  /* 0x00d81f0004027f89 */ /* 0x008e2200000e0000 */
[----:B------:R-:W-:-:S02]  /*276e0*/  VIADD R3, R36, 0x60 ;  /* 0x0000006024037836 */ /* 0x000fc40000000000 */
[----:B------:R-:W-:Y:S01]  /*276f0*/  LOP3.LUT R23, R23, 0xffffffbf, RZ, 0xc0, !PT ;  /* 0xffffffbf17177812 */ /* 0x000fe200078ec0ff */
[----:B-1----:R-:W-:Y:S01]  /*27700*/  @!P3 IMAD.X R6, RZ, RZ, R6, P1 ;  /* 0x000000ffff06b224 */ /* 0x002fe200008e0606 */
[----:B------:R-:W1:Y:S01]  /*27710*/  SHFL.IDX PT, R4, R4, 0x7, 0x181f ;  /* 0x00f81f0004047f89 */ /* 0x000e6200000e0000 */
[----:B------:R-:W-:Y:S01]  /*27720*/  ISETP.GE.AND P2, PT, R3, R37, PT ;  /* 0x000000250300720c */ /* 0x000fe20003f46270 */
[----:B------:R-:W-:-:S12]  /*27730*/  @!P4 IMAD.MOV.U32 R3, RZ, RZ, R9 ;  /* 0x000000ffff03c224 */ /* 0x000fd800078e0009 */
[----:B--2---:R-:W-:Y:S02]  /*27740*/  @!P2 LEA R5, P1, R20, R5, 0x1 ;  /* 0x000000051405a211 */ /* 0x004fe400078208ff */
[----:B------:R-:W-:-:S03]  /*27750*/  @P2 LOP3.LUT R23, R23, 0x40, RZ, 0xfc, !PT ;  /* 0x0000004017172812 */ /* 0x000fc600078efcff */
[----:B0-----:R-:W-:Y:S02]  /*27760*/  @!P2 IMAD.X R8, RZ, RZ, R2, P1 ;  /* 0x000000ffff08a224 */ /* 0x001fe400008e0602 */
[----:B------:R-:W-:-:S05]  /*27770*/  @!P4 IMAD.MOV.U32 R2, RZ, RZ, R13 ;  /* 0x000000ffff02c224 */ /* 0x000fca00078e000d */
[----:B------:R0:W-:Y:S02]  /*27780*/  @!P4 LDGSTS.E.BYPASS.LTC128B.128 [R26+0x1a400], desc[UR36][R2.64], !P0 ;  /* 0x1a400000021acfae */ /* 0x0001e4000c101d64 */
[----:B0-----:R-:W-:Y:S02]  /*27790*/  @!P3 IMAD.MOV.U32 R2, RZ, RZ, R7 ;  /* 0x000000ffff02b224 */ /* 0x001fe400078e0007 */
[----:B------:R-:W-:-:S05]  /*277a0*/  @!P3 IMAD.MOV.U32 R3, RZ, RZ, R6 ;  /* 0x000000ffff03b224 */ /* 0x000fca00078e0006 */
[----:B------:R0:W-:Y:S02]  /*277b0*/  @!P3 LDGSTS.E.BYPASS.LTC128B.128 [R26+0x1ac00], desc[UR36][R2.64], !P0 ;  /* 0x1ac00000021abfae */ /* 0x0001e4000c101d64 */
[----:B0-----:R-:W-:Y:S02]  /*277c0*/  @!P2 IMAD.MOV.U32 R2, RZ, RZ, R5 ;  /* 0x000000ffff02a224 */ /* 0x001fe400078e0005 */
[----:B------:R-:W-:-:S05]  /*277d0*/  @!P2 IMAD.MOV.U32 R3, RZ, RZ, R8 ;  /* 0x000000ffff03a224 */ /* 0x000fca00078e0008 */
[----:B-1----:R0:W-:Y:S02]  /*277e0*/  @!P2 LDGSTS.E.BYPASS.LTC128B.128 [R26+0x1b400], desc[UR36][R2.64], !P0 ;  /* 0x1b400000021aafae */ /* 0x0021e4000c101d64 */
.L_x_12774:
        /* <DEDUP_REMOVED lines=12> */
.L_x_12679:
        /* <DEDUP_REMOVED lines=28> */
.L_x_12681:
[----:B------:R-:W-:Y:S05]  /*27a70*/  BSYNC B6 ;  /* 0x0000000000067941 */ /* 0x000fea0003800000 */
.L_x_12680:
        /* <DEDUP_REMOVED lines=143> */
.L_x_12792:
        /* <DEDUP_REMOVED lines=12> */
.L_x_12684:
[----:B------:R-:W-:Y:S05]  /*28430*/  BSYNC B0 ;  /* 0x0000000000007941 */ /* 0x000fea0003800000 */
.L_x_12683:
[----:B------:R-:W-:Y:S01]  /*28440*/  NOP ;  /* 0x0000000000007918 */ /* 0x000fe20000000000 */
[----:B------:R-:W-:-:S13]  /*28450*/  PLOP3.LUT P0, PT, PT, PT, PT, 0x80, 0x0 ;  /* 0x000000000000781c */ /* 0x000fda0003f0f070 */
.L_x_12685:
        /* <DEDUP_REMOVED lines=18> */
.L_x_12793:
[----:B------:R-:W-:Y:S05]  /*28580*/  BSYNC B0 ;  /* 0x0000000000007941 */ /* 0x000fea0003800000 */
.L_x_12686:
[----:B------:R-:W-:-:S13]  /*28590*/  LOP3.LUT P0, RZ, R23, 0x400, RZ, 0xc0, !PT ;  /* 0x0000040017ff7812 */ /* 0x000fda000780c0ff */
[----:B------:R-:W-:Y:S05]  /*285a0*/  @!P0 BRA `(.L_x_12688) ;  /* 0x0000000000048947 */ /* 0x000fea0003800000 */
[----:B------:R-:W-:Y:S01]  /*285b0*/  BPT.TRAP 0x1 ;  /* 0x000000040000795c */ /* 0x000fe20000300000 */
.L_x_12688:
[----:B------:R-:W-:Y:S01]  /*285c0*/  SHF.L.U32 R0, R27, 0x1f, RZ ;  /* 0x0000001f1b007819 */ /* 0x000fe200000006ff */
[----:B------:R-:W-:Y:S03]  /*285d0*/  BSSY B0, `(.L_x_12689) ;  /* 0x0000003000007945 */ /* 0x000fe60003800000 */
[----:B------:R-:W1:Y:S02]  /*285e0*/  SYNCS.PHASECHK.TRANS64.TRYWAIT P0, [R17+URZ+0x32460], R0 ;  /* 0x03246000110075a7 */ /* 0x000e64000800017f */
[----:B-1----:R-:W-:Y:S05]  /*285f0*/  @!P0 BRA `(.L_x_12690) ;  /* 0x0000004c00348947 */ /* 0x002fea0003800000 */
.L_x_12794:
[----:B------:R-:W-:Y:S05]  /*28600*/  BSYNC B0 ;  /* 0x0000000000007941 */ /* 0x000fea0003800000 */
.L_x_12689:
[----:B0-----:R-:W1:Y:S01]  /*28610*/  LDL.LU R3, [R1+0x45c] ;  /* 0x00045c0001037983 */ /* 0x001e620000300800 */
[----:B------:R-:W-:Y:S01]  /*28620*/  ULDC.64 UR4, c[0x0][0x328] ;  /* 0x0000ca0000047ab9 */ /* 0x000fe20000000a00 */
[----:B------:R-:W-:Y:S02]  /*28630*/  ULDC.64 UR6, c[0x0][0x318] ;  /* 0x0000c60000067ab9 */ /* 0x000fe40000000a00 */
[----:B------:R-:W2:Y:S04]  /*28640*/  LDL.LU R2, [R1+0x440] ;  /* 0x0004400001027983 */ /* 0x000ea80000300800 */
[----:B------:R-:W3:Y:S04]  /*28650*/  LDL.LU R6, [R1+0x460] ;  /* 0x0004600001067983 */ /* 0x000ee80000300800 */
[----:B------:R-:W4:Y:S01]  /*28660*/  LDL.LU R4, [R1+0x478] ;  /* 0x0004780001047983 */ /* 0x000f220000300800 */
[----:B------:R-:W-:-:S02]  /*28670*/  LOP3.LUT P3, RZ, R23, 0x10, RZ, 0xc0, !PT ;  /* 0x0000001017ff7812 */ /* 0x000fc4000786c0ff */
[C---:B------:R-:W-:Y:S02]  /*28680*/  LOP3.LUT P2, RZ, R23.reuse, 0x8, RZ, 0xc0, !PT ;  /* 0x0000000817ff7812 */ /* 0x040fe4000784c0ff */
[C---:B------:R-:W-:Y:S02]  /*28690*/  LOP3.LUT P1, RZ, R23.reuse, 0x4, RZ, 0xc0, !PT ;  /* 0x0000000417ff7812 */ /* 0x040fe4000782c0ff */
[----:B------:R-:W-:Y:S02]  /*286a0*/  LOP3.LUT P4, RZ, R23, 0x1, RZ, 0xc0, !PT ;  /* 0x0000000117ff7812 */ /* 0x000fe4000788c0ff */
[----:B------:R-:W-:Y:S01]  /*286b0*/  SEL R7, RZ, 0x8, P1 ;  /* 0x00000008ff077807 */ /* 0x000fe20000800000 */
[----:B-1----:R-:W-:-:S04]  /*286c0*/  IMAD R0, R3, UR4, RZ ;  /* 0x0000000403007c24 */ /* 0x002fc8000f8e02ff */
[C---:B--2---:R-:W-:Y:S02]  /*286d0*/  IMAD R5, R2.reuse, UR5, R0 ;  /* 0x0000000502057c24 */ /* 0x044fe4000f8e0200 */
[----:B------:R-:W-:Y:S01]  /*286e0*/  IMAD.WIDE.U32 R2, R2, UR4, RZ ;  /* 0x0000000402027c25 */ /* 0x000fe2000f8e00ff */
[----:B------:R-:W-:-:S03]  /*286f0*/  ULDC.64 UR4, c[0x0][0x338] ;  /* 0x0000ce0000047ab9 */ /* 0x000fc60000000a00 */
[----:B------:R-:W-:Y:S02]  /*28700*/  IMAD.IADD R3, R3, 0x1, R5 ;  /* 0x0000000103037824 */ /* 0x000fe400078e0205 */
[----:B---3--:R-:W-:Y:S02]  /*28710*/  IMAD R0, R6, UR4, RZ ;  /* 0x0000000406007c24 */ /* 0x008fe4000f8e02ff */
[----:B------:R-:W-:-:S04]  /*28720*/  IMAD.WIDE.U32 R2, R35, UR4, R2 ;  /* 0x0000000423027c25 */ /* 0x000fc8000f8e0002 */
[----:B------:R-:W-:Y:S01]  /*28730*/  IMAD R5, R35, UR5, R0 ;  /* 0x0000000523057c24 */ /* 0x000fe2000f8e0200 */
[----:B------:R-:W-:Y:S01]  /*28740*/  ULDC.64 UR4, c[0x0][0x330] ;  /* 0x0000cc0000047ab9 */ /* 0x000fe20000000a00 */
[----:B------:R-:W-:Y:S02]  /*28750*/  SEL R0, RZ, 0x2, P3 ;  /* 0x00000002ff007807 */ /* 0x000fe40001800000 */
        /* <DEDUP_REMOVED lines=81> */
.L_x_12808:
        /* <DEDUP_REMOVED lines=15> */
.L_x_12692:
        /* <DEDUP_REMOVED lines=10> */
.L_x_12693:
[----:B0-----:R-:W2:Y:S01]  /*28e00*/  LDL.LU R2, [R1+0x458] ;  /* 0x0004580001027983 */ /* 0x001ea20000300800 */
[----:B------:R0:W-:Y:S01]  /*28e10*/  SYNCS.ARRIVE.TRANS64.A1T0 RZ, [R17+URZ+0x32450], RZ ;  /* 0x032450ff11ff79a7 */ /* 0x0001e2000810003f */
[----:B------:R-:W-:Y:S01]  /*28e20*/  BSSY B0, `(.L_x_12694) ;  /* 0x00000d8000007945 */ /* 0x000fe20003800000 */
[----:B--2---:R-:W-:-:S05]  /*28e30*/  VIADD R21, R2, 0xfffffffe ;  /* 0xfffffffe02157836 */ /* 0x004fca0000000000 */
[----:B------:R-:W-:-:S13]  /*28e40*/  ISETP.GE.AND P0, PT, R21, R30, PT ;  /* 0x0000001e1500720c */ /* 0x000fda0003f06270 */
[----:B0-----:R-:W-:Y:S05]  /*28e50*/  @!P0 BRA `(.L_x_12695) ;  /* 0x0000000c00508947 */ /* 0x001fea0003800000 */
.L_x_12708:
[----:B0-----:R-:W0:Y:S01]  /*28e60*/  S2R R2, SR_TID.X ;  /* 0x0000000000027919 */ /* 0x001e220000002100 */
[----:B------:R-:W-:Y:S01]  /*28e70*/  IMAD R8, R21, 0x60, R31 ;  /* 0x0000006015087824 */ /* 0x000fe200078e021f */
[----:B------:R-:W-:Y:S01]  /*28e80*/  LOP3.LUT P1, RZ, R23, 0x400, RZ, 0xc0, !PT ;  /* 0x0000040017ff7812 */ /* 0x000fe2000782c0ff */
[----:B------:R-:W-:Y:S01]  /*28e90*/  VIADD R24, R24, 0x1 ;  /* 0x0000000118187836 */ /* 0x000fe20000000000 */
[C---:B0-----:R-:W-:Y:S01]  /*28ea0*/  LOP3.LUT R3, R2.reuse, 0x7f, RZ, 0xc0, !PT ;  /* 0x0000007f02037812 */ /* 0x041fe200078ec0ff */
[----:B------:R-:W-:-:S03]  /*28eb0*/  IMAD.SHL.U32 R2, R2, 0x10, RZ ;  /* 0x0000001002027824 */ /* 0x000fc600078e00ff */
[----:B------:R-:W-:Y:S02]  /*28ec0*/  SHF.R.U32.HI R4, RZ, 0x3, R3 ;  /* 0x00000003ff047819 */ /* 0x000fe40000011603 */
[----:B------:R-:W0:Y:S02]  /*28ed0*/  LDC R3, c[0x0][0x430] ;  /* 0x00010c00ff037b82 */ /* 0x000e240000000800 */
[----:B------:R-:W-:-:S04]  /*28ee0*/  LOP3.LUT R2, R4, 0x70, R2, 0xf8, !PT ;  /* 0x0000007004027812 */ /* 0x000fc800078ef802 */
[C---:B------:R-:W-:Y:S01]  /*28ef0*/  ISETP.GT.U32.AND P2, PT, R2.reuse, 0x5f, PT ;  /* 0x0000005f0200780c */ /* 0x040fe20003f44070 */
[----:B------:R-:W-:-:S04]  /*28f00*/  IMAD.IADD R8, R2, 0x1, R8 ;  /* 0x0000000102087824 */ /* 0x000fc800078e0208 */
[----:B------:R-:W-:-:S08]  /*28f10*/  IMAD.MOV.U32 R9, RZ, RZ, R8 ;  /* 0x000000ffff097224 */ /* 0x000fd000078e0008 */
[----:B-1----:R-:W1:Y:S01]  /*28f20*/  @!P2 LDC.64 R4, c[0x0][0x428] ;  /* 0x00010a00ff04ab82 */ /* 0x002e620000000a00 */
[----:B0-----:R-:W-:-:S13]  /*28f30*/  ISETP.NE.AND P0, PT, R3, 0x1, PT ;  /* 0x000000010300780c */ /* 0x001fda0003f05270 */
[----:B------:R-:W0:Y:S08]  /*28f40*/  @P0 LDC R3, c[0x0][0x434] ;  /* 0x00010d00ff030b82 */ /* 0x000e300000000800 */
[----:B--2---:R-:W2:Y:S01]  /*28f50*/  @P0 LDC R7, c[0x0][0x438] ;  /* 0x00010e00ff070b82 */ /* 0x004ea20000000800 */
[----:B0-----:R-:W-:-:S05]  /*28f60*/  @P0 IMAD.HI.U32 R2, R8, R3, RZ ;  /* 0x0000000308020227 */ /* 0x001fca00078e00ff */
[----:B--2---:R-:W-:Y:S01]  /*28f70*/  @P0 SHF.R.U32.HI R9, RZ, R7, R2 ;  /* 0x00000007ff090219 */ /* 0x004fe20000011602 */
[----:B-1----:R-:W-:Y:S01]  /*28f80*/  @!P2 IMAD R2, R32, R4, RZ ;  /* 0x000000042002a224 */ /* 0x002fe200078e02ff */
[----:B------:R-:W0:Y:S02]  /*28f90*/  @!P2 LDC.64 R6, c[0x0][0x418] ;  /* 0x00010600ff06ab82 */ /* 0x000e240000000a00 */
[--C-:B------:R-:W-:Y:S01]  /*28fa0*/  @!P2 SHF.R.S32.HI R3, RZ, 0x1f, R9.reuse ;  /* 0x0000001fff03a819 */ /* 0x100fe20000011409 */
[----:B------:R-:W-:Y:S02]  /*28fb0*/  @!P2 IMAD R5, R28, R5, R2 ;  /* 0x000000051c05a224 */ /* 0x000fe400078e0202 */
[----:B------:R-:W-:-:S04]  /*28fc0*/  @!P2 IMAD.MOV.U32 R2, RZ, RZ, R9 ;  /* 0x000000ffff02a224 */ /* 0x000fc800078e0009 */
[----:B------:R-:W-:-:S04]  /*28fd0*/  @!P2 IMAD.WIDE.U32 R2, R28, R4, R2 ;  /* 0x000000041c02a225 */ /* 0x000fc800078e0002 */
[----:B------:R-:W-:Y:S01]  /*28fe0*/  @!P2 IMAD.IADD R3, R5, 0x1, R3 ;  /* 0x000000010503a824 */ /* 0x000fe200078e0203 */
[----:B------:R-:W-:Y:S05]  /*28ff0*/  YIELD ;  /* 0x0000000000007946 */ /* 0x000fea0003800000 */
[----:B------:R-:W-:Y:S01]  /*29000*/  IMAD.MOV.U32 R4, RZ, RZ, RZ ;  /* 0x000000ffff047224 */ /* 0x000fe200078e00ff */
[----:B------:R-:W-:Y:S01]  /*29010*/  ULDC UR4, c[0x0][0x430] ;  /* 0x00010c0000047ab9 */ /* 0x000fe20000000800 */
[----:B0-----:R-:W-:Y:S01]  /*29020*/  @!P2 LEA R6, P0, R2, R6, 0x2 ;  /* 0x000000060206a211 */ /* 0x001fe200078010ff */
[----:B------:R-:W-:-:S03]  /*29030*/  IMAD.MOV R5, RZ, RZ, -R9 ;  /* 0x000000ffff057224 */ /* 0x000fc600078e0a09 */
[----:B------:R-:W-:Y:S02]  /*29040*/  @!P2 LEA.HI.X R7, R2, R7, R3, 0x2, P0 ;  /* 0x000000070207a211 */ /* 0x000fe400000f1403 */
[C---:B------:R-:W-:Y:S01]  /*29050*/  ISETP.NE.AND P0, PT, R24.reuse, 0x2, PT ;  /* 0x000000021800780c */ /* 0x040fe20003f05270 */
[----:B------:R-:W-:Y:S02]  /*29060*/  IMAD.MOV.U32 R3, RZ, RZ, R21 ;  /* 0x000000ffff037224 */ /* 0x000fe400078e0015 */
[----:B------:R-:W-:Y:S01]  /*29070*/  IMAD R5, R5, UR4, R8 ;  /* 0x0000000405057c24 */ /* 0x000fe2000f8e0208 */
[----:B------:R-:W-:Y:S01]  /*29080*/  SEL R2, RZ, 0x1, P0 ;  /* 0x00000001ff027807 */ /* 0x000fe20000000000 */
[----:B------:R0:W5:Y:S01]  /*29090*/  @!P2 LDG.E R4, desc[UR36][R6.64] ;  /* 0x000000240604a981 */ /* 0x000162000c1e1900 */
[----:B------:R-:W-:Y:S01]  /*290a0*/  SEL R24, R24, RZ, P0 ;  /* 0x000000ff18187207 */ /* 0x000fe20000000000 */
[----:B------:R-:W-:Y:S01]  /*290b0*/  VIADD R21, R21, 0xffffffff ;  /* 0xffffffff15157836 */ /* 0x000fe20000000000 */
[----:B------:R-:W-:-:S02]  /*290c0*/  LOP3.LUT R27, R27, R2, RZ, 0x3c, !PT ;  /* 0x000000021b1b7212 */ /* 0x000fc400078e3cff */
[----:B------:R-:W-:Y:S01]  /*290d0*/  ISETP.GT.AND P2, PT, R3, R30, PT ;  /* 0x0000001e0300720c */ /* 0x000fe20003f44270 */
[----:B------:R-:W-:-:S12]  /*290e0*/  @!P1 BRA `(.L_x_12696) ;  /* 0x0000000000049947 */ /* 0x000fd80003800000 */
[----:B------:R-:W-:Y:S01]  /*290f0*/  BPT.TRAP 0x1 ;  /* 0x000000040000795c */ /* 0x000fe20000300000 */
.L_x_12696:
[----:B------:R-:W-:Y:S01]  /*29100*/  IMAD R10, R24, 0x8, R22 ;  /* 0x00000008180a7824 */ /* 0x000fe200078e0216 */
[----:B------:R-:W-:Y:S01]  /*29110*/  SHF.L.U32 R20, R27, 0x1f, RZ ;  /* 0x0000001f1b147819 */ /* 0x000fe200000006ff */
[----:B------:R-:W-:Y:S01]  /*29120*/  BSSY B1, `(.L_x_12697) ;  /* 0x0000004000017945 */ /* 0x000fe20003800000 */
[----:B------:R-:W-:Y:S02]  /*29130*/  SHF.R.S32.HI R9, RZ, 0x1f, R5 ;  /* 0x0000001fff097819 */ /* 0x000fe40000011405 */
[----:B------:R-:W1:Y:S02]  /*29140*/  SYNCS.PHASECHK.TRANS64.TRYWAIT P0, [R10+URZ+0x32440], R20 ;  /* 0x032440140a0075a7 */ /* 0x000e64000800017f */
[----:B-1----:R-:W-:Y:S05]  /*29150*/  @!P0 BRA `(.L_x_12698) ;  /* 0x0000004800b08947 */ /* 0x002fea0003800000 */
.L_x_12809:
[----:B------:R-:W-:Y:S05]  /*29160*/  BSYNC B1 ;  /* 0x0000000000017941 */ /* 0x000fea0003800000 */
.L_x_12697:
        /* <DEDUP_REMOVED lines=49> */
.L_x_12823:
        /* <DEDUP_REMOVED lines=8> */
.L_x_12700:
        /* <DEDUP_REMOVED lines=10> */
.L_x_12701:
[----:B------:R2:W-:Y:S01]  /*295a0*/  SYNCS.ARRIVE.TRANS64.A1T0 RZ, [R10+URZ+0x32430], RZ ;  /* 0x032430ff0aff79a7 */ /* 0x0005e2000810003f */
[----:B------:R-:W-:Y:S05]  /*295b0*/  @!P3 BRA `(.L_x_12702) ;  /* 0x000000000004b947 */ /* 0x000fea0003800000 */
[----:B------:R-:W-:Y:S01]  /*295c0*/  BPT.TRAP 0x1 ;  /* 0x000000040000795c */ /* 0x000fe20000300000 */
.L_x_12702:
[----:B------:R-:W3:Y:S01]  /*295d0*/  SYNCS.PHASECHK.TRANS64.TRYWAIT P0, [R10+URZ+0x32460], R20 ;  /* 0x032460140a0075a7 */ /* 0x000ee2000800017f */
[----:B------:R-:W-:Y:S04]  /*295e0*/  BSSY B1, `(.L_x_12703) ;  /* 0x0000002000017945 */ /* 0x000fe80003800000 */
[----:B---3--:R-:W-:Y:S05]  /*295f0*/  @!P0 BRA `(.L_x_12704) ;  /* 0x0000004c003c8947 */ /* 0x008fea0003800000 */
.L_x_12824:
[----:B------:R-:W-:Y:S05]  /*29600*/  BSYNC B1 ;  /* 0x0000000000017941 */ /* 0x000fea0003800000 */
.L_x_12703:
        /* <DEDUP_REMOVED lines=66> */
.L_x_12838:
        /* <DEDUP_REMOVED lines=11> */
.L_x_12706:
        /* <DEDUP_REMOVED lines=10> */
.L_x_12707:
[----:B------:R1:W-:Y:S01]  /*29b80*/  SYNCS.ARRIVE.TRANS64.A1T0 RZ, [R10+URZ+0x32450], RZ ;  /* 0x032450ff0aff79a7 */ /* 0x0003e2000810003f */
[----:B------:R-:W-:Y:S05]  /*29b90*/  @P2 BRA `(.L_x_12708) ;  /* 0xfffffff000b02947 */ /* 0x000fea000383ffff */
.L_x_12695:
[----:B------:R-:W-:Y:S05]  /*29ba0*/  BSYNC B0 ;  /* 0x0000000000007941 */ /* 0x000fea0003800000 */
.L_x_12694:
        /* <DEDUP_REMOVED lines=20> */
.L_x_12710:
[----:B------:R-:W-:Y:S05]  /*29cf0*/  BSYNC B0 ;  /* 0x0000000000007941 */ /* 0x000fea0003800000 */
.L_x_12709:
[----:B------:R-:W-:Y:S02]  /*29d00*/  SEL R24, R24, RZ, P0 ;  /* 0x000000ff18187207 */ /* 0x000fe40000000000 */
[----:B------:R-:W-:-:S07]  /*29d10*/  LOP3.LUT R27, R27, R0, RZ, 0x3c, !PT ;  /* 0x000000001b1b7212 */ /* 0x000fce00078e3cff */
.L_x_12663:
[----:B------:R-:W-:Y:S05]  /*29d20*/  BSYNC B7 ;  /* 0x0000000000077941 */ /* 0x000fea0003800000 */
.L_x_12661:
        /* <DEDUP_REMOVED lines=8> */
[----:B------:R3:W4:Y:S01]  /*29db0*/  LDS.128 R16, [R22+0x324d0] ;  /* 0x0324d00016107984 */ /* 0x0007220000000c00 */
[----:B------:R-:W-:Y:S06]  /*29dc0*/  BAR.ARV 0x4, 0x180 ;  /* 0x0106000000007b1d */ /* 0x000fec0000002000 */
[----:B------:R-:W-:Y:S05]  /*29dd0*/  BRA `(.L_x_12712) ;  /* 0x0000000c00d47947 */ /* 0x000fea0003800000 */
.L_x_12711:
        /* <DEDUP_REMOVED lines=43> */
.L_x_12848:
[----:B------:R-:W-:Y:S02]  /*2a090*/  ULDC UR4, c[0x0][0xd38] ;  /* 0x00034e0000047ab9 */ /* 0x000fe40000000800 */
[----:B------:R-:W-:-:S04]  /*2a0a0*/  IMAD.U32 R5, RZ, RZ, UR4 ;  /* 0x00000004ff057e24 */ /* 0x000fc8000f8e00ff */
[----:B---3--:R-:W-:-:S04]  /*2a0b0*/  IMAD R14, R14, R5, RZ ;  /* 0x000000050e0e7224 */ /* 0x008fc800078e02ff */
[----:B------:R-:W-:-:S05]  /*2a0c0*/  IMAD.IADD R7, R7, 0x1, R14 ;  /* 0x0000000107077824 */ /* 0x000fca00078e020e */
[----:B------:R-:W-:-:S13]  /*2a0d0*/  ISETP.GT.AND P6, PT, R7, R0, PT ;  /* 0x000000000700720c */ /* 0x000fda0003fc4270 */
[----:B------:R-:W-:Y:S05]  /*2a0e0*/  @P6 BRA `(.L_x_12714) ;  /* 0x0000000000a46947 */ /* 0x000fea0003800000 */
.L_x_12717:
        /* <DEDUP_REMOVED lines=35> */
.L_x_12856:
[----:B------:R-:W-:Y:S02]  /*2a320*/  ULDC UR4, c[0x0][0xd38] ;  /* 0x00034e0000047ab9 */ /* 0x000fe40000000800 */
[----:B------:R-:W-:-:S04]  /*2a330*/  IMAD.U32 R5, RZ, RZ, UR4 ;  /* 0x00000004ff057e24 */ /* 0x000fc8000f8e00ff */
[----:B---3--:R-:W-:-:S04]  /*2a340*/  IMAD R14, R14, R5, RZ ;  /* 0x000000050e0e7224 */ /* 0x008fc800078e02ff */
[----:B------:R-:W-:-:S05]  /*2a350*/  IMAD.IADD R7, R14, 0x1, R7 ;  /* 0x000000010e077824 */ /* 0x000fca00078e0207 */
[----:B------:R-:W-:-:S13]  /*2a360*/  ISETP.GT.AND P6, PT, R7, R0, PT ;  /* 0x000000000700720c */ /* 0x000fda0003fc4270 */
[----:B------:R-:W-:Y:S05]  /*2a370*/  @!P6 BRA `(.L_x_12717) ;  /* 0xfffffffc005ce947 */ /* 0x000fea000383ffff */
.L_x_12714:
        /* <DEDUP_REMOVED lines=10> */
.L_x_12861:
[----:B------:R-:W-:-:S13]  /*2a420*/  ISETP.NE.AND P0, PT, R3, RZ, PT ;  /* 0x000000ff0300720c */ /* 0x000fda0003f05270 */
[----:B------:R-:W-:Y:S05]  /*2a430*/  @!P0 BRA `(.L_x_12719) ;  /* 0x0000000000108947 */ /* 0x000fea0003800000 */
[----:B------:R-:W-:Y:S01]  /*2a440*/  UMOV UR4, 0xffffffff ;  /* 0xffffffff00047882 */ /* 0x000fe20000000000 */
[----:B---3--:R-:W-:Y:S02]  /*2a450*/  VIADD R12, R12, 0xffffffff ;  /* 0xffffffff0c0c7836 */ /* 0x008fe40000000000 */
[----:B------:R-:W-:Y:S05]  /*2a460*/  BRA.DIV UR4, `(.L_x_12720) ;  /* 0x0000004e04d07947 */ /* 0x000fea000b800000 */
[----:B------:R3:W0:Y:S02]  /*2a470*/  SHFL.IDX PT, R6, R2, R12, 0x1f ;  /* 0x00001f0c02067589 */ /* 0x00062400000e0000 */
.L_x_12719:
        /* <DEDUP_REMOVED lines=8> */
[----:B0-----:R-:W3:Y:S08]  /*2a500*/  MUFU.RCP R7, R7 ;  /* 0x0000000700077308 */ /* 0x001ef00000001000 */
[----:B----4-:R-:W-:Y:S01]  /*2a510*/  MUFU.RCP R8, R8 ;  /* 0x0000000800087308 */ /* 0x010fe20000001000 */
[----:B---3--:R-:W-:Y:S01]  /*2a520*/  VIADD R2, R7, 0xffffffe ;  /* 0x0ffffffe07027836 */ /* 0x008fe20000000000 */
[----:B------:R-:W-:-:S06]  /*2a530*/  IABS R7, R17 ;  /* 0x0000001100077213 */ /* 0x000fcc0000000000 */
[----:B------:R0:W3:Y:S02]  /*2a540*/  F2I.FTZ.U32.TRUNC.NTZ R3, R2 ;  /* 0x0000000200037305 */ /* 0x0000e4000021f000 */
[----:B0-----:R-:W-:Y:S02]  /*2a550*/  IMAD.MOV.U32 R2, RZ, RZ, RZ ;  /* 0x000000ffff027224 */ /* 0x001fe400078e00ff */
[----:B---3--:R-:W-:-:S04]  /*2a560*/  IMAD.MOV R9, RZ, RZ, -R3 ;  /* 0x000000ffff097224 */ /* 0x008fc800078e0a03 */
        /* <DEDUP_REMOVED lines=44> */
.L_x_12721:
[----:B---3--:R-:W0:Y:S02]  /*2a830*/  LDC.64 R2, c[0x0][0xd90] ;  /* 0x00036400ff027b82 */ /* 0x008e240000000a00 */
        /* <DEDUP_REMOVED lines=59> */
.L_x_12722:
[----:B------:R-:W-:-:S05]  /*2abf0*/  LOP3.LUT R2, RZ, R2, RZ, 0x33, !PT ;  /* 0x00000002ff027212 */ /* 0x000fca00078e33ff */
[----:B------:R-:W-:Y:S01]  /*2ac00*/  IMAD.IADD R17, R17, 0x1, R2 ;  /* 0x0000000111117824 */ /* 0x000fe200078e0202 */
[----:B------:R-:W-:Y:S06]  /*2ac10*/  BRA `(.L_x_12723) ;  /* 0x00000000001c7947 */ /* 0x000fec0003800000 */
.L_x_12715:
[----:B------:R-:W-:Y:S01]  /*2ac20*/  UMOV UR4, URZ ;  /* 0x0000003f00047c82 */ /* 0x000fe20008000000 */
[----:B------:R-:W-:Y:S01]  /*2ac30*/  UMOV UR5, URZ ;  /* 0x0000003f00057c82 */ /* 0x000fe20008000000 */
[----:B------:R-:W-:Y:S01]  /*2ac40*/  ULDC UR6, c[0x0][0xd3c] ;  /* 0x00034f0000067ab9 */ /* 0x000fe20000000800 */
[----:B------:R-:W-:Y:S02]  /*2ac50*/  IMAD.MOV.U32 R16, RZ, RZ, R0 ;  /* 0x000000ffff107224 */ /* 0x000fe400078e0000 */
[----:B------:R-:W-:Y:S02]  /*2ac60*/  IMAD.U32 R17, RZ, RZ, UR4 ;  /* 0x00000004ff117e24 */ /* 0x000fe4000f8e00ff */
[----:B------:R-:W-:Y:S02]  /*2ac70*/  IMAD.U32 R18, RZ, RZ, UR5 ;  /* 0x00000005ff127e24 */ /* 0x000fe4000f8e00ff */
[----:B------:R-:W-:-:S07]  /*2ac80*/  IMAD.U32 R19, RZ, RZ, UR6 ;  /* 0x00000006ff137e24 */ /* 0x000fce000f8e00ff */
.L_x_12723:
        /* <DEDUP_REMOVED lines=10> */
.L_x_12712:
[----:B------:R-:W-:Y:S02]  /*2ad30*/  ULDC UR4, c[0x0][0xd3c] ;  /* 0x00034f0000047ab9 */ /* 0x000fe40000000800 */
[----:B----4-:R-:W-:-:S13]  /*2ad40*/  ISETP.GE.AND P0, PT, R19, UR4, PT ;  /* 0x0000000413007c0c */ /* 0x010fda000bf06270 */
[----:B------:R-:W-:Y:S05]  /*2ad50*/  @!P0 BRA `(.L_x_12724) ;  /* 0xffffffa400148947 */ /* 0x000fea000383ffff */
[----:B------:R-:W-:Y:S05]  /*2ad60*/  BSYNC B8 ;  /* 0x0000000000087941 */ /* 0x000fea0003800000 */
.L_x_12647:
        /* <DEDUP_REMOVED lines=12> */
.L_x_12864:
[----:B------:R-:W-:Y:S05]  /*2ae30*/  BSYNC B0 ;  /* 0x0000000000007941 */ /* 0x000fea0003800000 */
.L_x_12725:
[----:B------:R-:W-:-:S03]  /*2ae40*/  UMOV UR4, 0xffffffff ;  /* 0xffffffff00047882 */ /* 0x000fc60000000000 */
[----:B------:R-:W-:Y:S05]  /*2ae50*/  BRA.DIV UR4, `(.L_x_12727) ;  /* 0x0000004604907947 */ /* 0x000fea000b800000 */
[----:B0-----:R-:W0:Y:S02]  /*2ae60*/  S2R R0, SR_TID.X ;  /* 0x0000000000007919 */ /* 0x001e240000002100 */
[----:B0-----:R-:W-:-:S04]  /*2ae70*/  SHF.R.U32.HI R0, RZ, 0x5, R0 ;  /* 0x00000005ff007819 */ /* 0x001fc80000011600 */
[----:B------:R-:W-:-:S05]  /*2ae80*/  LOP3.LUT R0, R0, 0x3, RZ, 0xc0, !PT ;  /* 0x0000000300007812 */ /* 0x000fca00078ec0ff */
[----:B------:R0:W4:Y:S02]  /*2ae90*/  SHFL.IDX PT, R14, R0, RZ, 0x1f ;  /* 0x00001fff000e7589 */ /* 0x00012400000e0000 */
.L_x_12867:
[----:B----4-:R-:W-:Y:S01]  /*2aea0*/  ISETP.NE.AND P0, PT, R14, RZ, PT ;  /* 0x000000ff0e00720c */ /* 0x010fe20003f05270 */
[----:B------:R-:W-:-:S12]  /*2aeb0*/  BSSY B0, `(.L_x_12728) ;  /* 0x0000026000007945 */ /* 0x000fd80003800000 */
[----:B------:R-:W-:Y:S05]  /*2aec0*/  @P0 BRA `(.L_x_12729) ;  /* 0x0000000000900947 */ /* 0x000fea0003800000 */
[----:B------:R-:W-:-:S03]  /*2aed0*/  UMOV UR4, 0xffffffff ;  /* 0xffffffff00047882 */ /* 0x000fc60000000000 */
[----:B------:R-:W-:Y:S05]  /*2aee0*/  BRA.DIV UR4, `(.L_x_12730) ;  /* 0x0000004604a07947 */ /* 0x000fea000b800000 */
[----:B------:R-:W-:-:S13]  /*2aef0*/  ELECT P6, URZ, PT ;  /* 0x00000000003f782f */ /* 0x000fda00038c0000 */
.L_x_12870:
[----:B------:R-:W-:Y:S05]  /*2af00*/  @!P6 BRA `(.L_x_12729) ;  /* 0x000000000080e947 */ /* 0x000fea0003800000 */
[----:B0-----:R-:W4:Y:S02]  /*2af10*/  LDL R0, [R1+0x4c8] ;  /* 0x0004c80001007983 */ /* 0x001f240000100800 */
[----:B----4-:R-:W-:-:S13]  /*2af20*/  R2UR UR4, R0 ;  /* 0x00000000000472ca */ /* 0x010fda00000e0000 */
[----:B------:R-:W-:-:S06]  /*2af30*/  ULOP3.LUT UR4, UR4, 0x2, URZ, 0xfc, !UPT ;  /* 0x0000000204047892 */ /* 0x000fcc000f8efc3f */
[----:B------:R-:W-:-:S05]  /*2af40*/  IMAD.U32 R0, RZ, RZ, UR4 ;  /* 0x00000004ff007e24 */ /* 0x000fca000f8e00ff */
[----:B------:R-:W-:-:S13]  /*2af50*/  ISETP.NE.AND P0, PT, R0, 0x3, PT ;  /* 0x000000030000780c */ /* 0x000fda0003f05270 */
[----:B------:R-:W-:Y:S05]  /*2af60*/  @!P0 BRA `(.L_x_12731) ;  /* 0x0000000000048947 */ /* 0x000fea0003800000 */
[----:B------:R-:W-:Y:S01]  /*2af70*/  BPT.TRAP 0x1 ;  /* 0x000000040000795c */ /* 0x000fe20000300000 */
.L_x_12731:
[C---:B------:R-:W-:Y:S01]  /*2af80*/  IMAD R3, R24.reuse, 0x8, R5 ;  /* 0x0000000818037824 */ /* 0x040fe200078e0205 */
[----:B------:R-:W-:Y:S01]  /*2af90*/  SHF.L.U32 R2, R27, 0x1f, RZ ;  /* 0x0000001f1b027819 */ /* 0x000fe200000006ff */
[----:B------:R-:W-:-:S03]  /*2afa0*/  VIADD R24, R24, 0x1 ;  /* 0x0000000118187836 */ /* 0x000fc60000000000 */
[----:B------:R-:W0:Y:S02]  /*2afb0*/  SYNCS.PHASECHK.TRANS64.TRYWAIT P1, [R3+URZ+0x32440], R2 ;  /* 0x03244002030075a7 */ /* 0x000e24000802017f */
[----:B------:R-:W-:-:S04]  /*2afc0*/  ISETP.NE.AND P2, PT, R24, 0x2, PT ;  /* 0x000000021800780c */ /* 0x000fc80003f45270 */
[----:B------:R-:W-:Y:S01]  /*2afd0*/  SEL R0, RZ, 0x1, P2 ;  /* 0x00000001ff007807 */ /* 0x000fe20001000000 */
[----:B0-----:R-:W-:Y:S08]  /*2afe0*/  @!P1 BRA `(.L_x_12732) ;  /* 0x0000004400809947 */ /* 0x001ff00003800000 */
.L_x_12871:
[----:B------:R-:W-:Y:S02]  /*2aff0*/  SEL R24, R24, RZ, P2 ;  /* 0x000000ff18187207 */ /* 0x000fe40001000000 */
[----:B------:R-:W-:Y:S01]  /*2b000*/  LOP3.LUT R0, R27, R0, RZ, 0x3c, !PT ;  /* 0x000000001b007212 */ /* 0x000fe200078e3cff */
[----:B------:R-:W-:Y:S06]  /*2b010*/  @!P0 BRA `(.L_x_12733) ;  /* 0x0000000000048947 */ /* 0x000fec0003800000 */
[----:B------:R-:W-:Y:S01]  /*2b020*/  BPT.TRAP 0x1 ;  /* 0x000000040000795c */ /* 0x000fe20000300000 */
.L_x_12733:
[----:B------:R-:W-:Y:S01]  /*2b030*/  IMAD R5, R24, 0x8, R5 ;  /* 0x0000000818057824 */ /* 0x000fe200078e0205 */
[----:B------:R-:W-:-:S04]  /*2b040*/  SHF.L.U32 R0, R0, 0x1f, RZ ;  /* 0x0000001f00007819 */ /* 0x000fc800000006ff */
[----:B------:R-:W4:Y:S02]  /*2b050*/  SYNCS.PHASECHK.TRANS64.TRYWAIT P1, [R5+URZ+0x32440], R0 ;  /* 0x03244000050075a7 */ /* 0x000f24000802017f */
[----:B----4-:R-:W-:Y:S05]  /*2b060*/  @!P1 BRA `(.L_x_12734) ;  /* 0x0000004400749947 */ /* 0x010fea0003800000 */
.L_x_12872:
[----:B------:R-:W-:Y:S05]  /*2b070*/  @!P0 BRA `(.L_x_12735) ;  /* 0x0000000000048947 */ /* 0x000fea0003800000 */
[----:B------:R-:W-:Y:S01]  /*2b080*/  BPT.TRAP 0x1 ;  /* 0x000000040000795c */ /* 0x000fe20000300000 */
.L_x_12735:
[----:B------:R-:W5:Y:S02]  /*2b090*/  SYNCS.PHASECHK.TRANS64.TRYWAIT P1, [R3+URZ+0x32460], R2 ;  /* 0x03246002030075a7 */ /* 0x000f64000802017f */
[----:B-----5:R-:W-:Y:S05]  /*2b0a0*/  @!P1 BRA `(.L_x_12736) ;  /* 0x0000004400789947 */ /* 0x020fea0003800000 */
.L_x_12873:
[----:B------:R-:W-:Y:S05]  /*2b0b0*/  @!P0 BRA `(.L_x_12737) ;  /* 0x0000000000048947 */ /* 0x000fea0003800000 */
[----:B------:R-:W-:Y:S01]  /*2b0c0*/  BPT.TRAP 0x1 ;  /* 0x000000040000795c */ /* 0x000fe20000300000 */
.L_x_12737:
[----:B------:R0:W0:Y:S02]  /*2b0d0*/  SYNCS.PHASECHK.TRANS64.TRYWAIT P0, [R5+URZ+0x32460], R0 ;  /* 0x03246000050075a7 */ /* 0x000024000800017f */
[----:B0-----:R-:W-:Y:S05]  /*2b0e0*/  @!P0 NANOSLEEP.SYNCS 0x989680 ;  /* 0x009896800000895d */ /* 0x001fea0003900000 */
[----:B------:R-:W0:Y:S02]  /*2b0f0*/  @!P0 SYNCS.PHASECHK.TRANS64 P0, [R5+URZ+0x32460], R0 ;  /* 0x03246000050085a7 */ /* 0x000e24000800007f */
[----:B0-----:R-:W-:Y:S05]  /*2b100*/  @!P0 BRA `(.L_x_12737) ;  /* 0xfffffffc00f08947 */ /* 0x001fea000383ffff */
.L_x_12729:
[----:B------:R-:W-:Y:S05]  /*2b110*/  BSYNC B0 ;  /* 0x0000000000007941 */ /* 0x000fea0003800000 */
.L_x_12728:
[----:B------:R-:W-:Y:S05]  /*2b120*/  EXIT ;  /* 0x000000000000794d */ /* 0x000fea0003800000 */
.L_x_12520:
[----:B0-----:R0:W1:Y:S02]  /*2b130*/  SYNCS.PHASECHK.TRANS64.TRYWAIT P0, [R72+URZ+0x32400], R27 ;  /* 0x0324001b480075a7 */ /* 0x001064000800017f */
[----:B-1----:R-:W-:Y:S05]  /*2b140*/  @!P0 NANOSLEEP.SYNCS 0x989680 ;  /* 0x009896800000895d */ /* 0x002fea0003900000 */
[----:B------:R-:W1:Y:S02]  /*2b150*/  @!P0 SYNCS.PHASECHK.TRANS64 P0, [R72+URZ+0x32400], R27 ;  /* 0x0324001b480085a7 */ /* 0x000e64000800007f */
[----:B-1----:R-:W-:Y:S05]  /*2b160*/  @!P0 BRA `(.L_x_12520) ;  /* 0xfffffffc00f08947 */ /* 0x002fea000383ffff */
[----:B------:R-:W-:Y:S05]  /*2b170*/  BRA `(.L_x_12738) ;  /* 0xfffffd7c00047947 */ /* 0x000fea000383ffff */
.L_x_12527:
[----:B-1----:R1:W2:Y:S02]  /*2b180*/  SYNCS.PHASECHK.TRANS64.TRYWAIT P0, [R12+URZ], R13 ;  /* 0x0000000d0c0075a7 */ /* 0x0022a4000800017f */
[----:B--2---:R-:W-:Y:S05]  /*2b190*/  @!P0 NANOSLEEP.SYNCS 0x989680 ;  /* 0x009896800000895d */ /* 0x004fea0003900000 */
[----:B------:R-:W2:Y:S02]  /*2b1a0*/  @!P0 SYNCS.PHASECHK.TRANS64 P0, [R12+URZ], R13 ;  /* 0x0000000d0c0085a7 */ /* 0x000ea4000800007f */
[----:B--2---:R-:W-:Y:S05]  /*2b1b0*/  @!P0 BRA `(.L_x_12527) ;  /* 0xfffffffc00f08947 */ /* 0x004fea000383ffff */
[----:B------:R-:W-:Y:S05]  /*2b1c0*/  BRA `(.L_x_12526) ;  /* 0xfffffd8000347947 */ /* 0x000fea000383ffff */
.L_x_12529:
[----:B0-----:R0:W1:Y:S02]  /*2b1d0*/  SYNCS.PHASECHK.TRANS64.TRYWAIT P0, [R72+URZ+0x32410], R9 ;  /* 0x03241009480075a7 */ /* 0x001064000800017f */
[----:B-1----:R-:W-:Y:S05]  /*2b1e0*/  @!P0 NANOSLEEP.SYNCS 0x989680 ;  /* 0x009896800000895d */ /* 0x002fea0003900000 */
[----:B------:R-:W1:Y:S02]  /*2b1f0*/  @!P0 SYNCS.PHASECHK.TRANS64 P0, [R72+URZ+0x32410], R9 ;  /* 0x03241009480085a7 */ /* 0x000e64000800007f */
[----:B-1----:R-:W-:Y:S05]  /*2b200*/  @!P0 BRA `(.L_x_12529) ;  /* 0xfffffffc00f08947 */ /* 0x002fea000383ffff */
[----:B------:R-:W-:Y:S05]  /*2b210*/  BRA `(.L_x_12739) ;  /* 0xfffffd84000c7947 */ /* 0x000fea000383ffff */
.L_x_12536:
[----:B-1----:R1:W2:Y:S02]  /*2b220*/  SYNCS.PHASECHK.TRANS64.TRYWAIT P0, [R8+URZ], R9 ;  /* 0x00000009080075a7 */ /* 0x0022a4000800017f */
[----:B--2---:R-:W-:Y:S05]  /*2b230*/  @!P0 NANOSLEEP.SYNCS 0x989680 ;  /* 0x009896800000895d */ /* 0x004fea0003900000 */
[----:B------:R-:W2:Y:S02]  /*2b240*/  @!P0 SYNCS.PHASECHK.TRANS64 P0, [R8+URZ], R9 ;  /* 0x00000009080085a7 */ /* 0x000ea4000800007f */
[----:B--2---:R-:W-:Y:S05]  /*2b250*/  @!P0 BRA `(.L_x_12536) ;  /* 0xfffffffc00f08947 */ /* 0x004fea000383ffff */
[----:B------:R-:W-:Y:S05]  /*2b260*/  BRA `(.L_x_12535) ;  /* 0xfffffd8400507947 */ /* 0x000fea000383ffff */
.L_x_12570:
[----:B0-----:R0:W2:Y:S02]  /*2b270*/  SYNCS.PHASECHK.TRANS64.TRYWAIT P0, [R6+URZ], R7 ;  /* 0x00000007060075a7 */ /* 0x0010a4000800017f */
[----:B--2---:R-:W-:Y:S05]  /*2b280*/  @!P0 NANOSLEEP.SYNCS 0x989680 ;  /* 0x009896800000895d */ /* 0x004fea0003900000 */
[----:B------:R-:W2:Y:S02]  /*2b290*/  @!P0 SYNCS.PHASECHK.TRANS64 P0, [R6+URZ], R7 ;  /* 0x00000007060085a7 */ /* 0x000ea4000800007f */
[----:B--2---:R-:W-:Y:S05]  /*2b2a0*/  @!P0 BRA `(.L_x_12570) ;  /* 0xfffffffc00f08947 */ /* 0x004fea000383ffff */
[----:B------:R-:W-:Y:S05]  /*2b2b0*/  BRA `(.L_x_12569) ;  /* 0xfffffdec00107947 */ /* 0x000fea000383ffff */
.L_x_12577:
[----:B0-----:R0:W1:Y:S02]  /*2b2c0*/  SYNCS.PHASECHK.TRANS64.TRYWAIT P0, [R6+URZ], R7 ;  /* 0x00000007060075a7 */ /* 0x001064000800017f */
[----:B-1----:R-:W-:Y:S05]  /*2b2d0*/  @!P0 NANOSLEEP.SYNCS 0x989680 ;  /* 0x009896800000895d */ /* 0x002fea0003900000 */
[----:B------:R-:W1:Y:S02]  /*2b2e0*/  @!P0 SYNCS.PHASECHK.TRANS64 P0, [R6+URZ], R7 ;  /* 0x00000007060085a7 */ /* 0x000e64000800007f */
[----:B-1----:R-:W-:Y:S05]  /*2b2f0*/  @!P0 BRA `(.L_x_12577) ;  /* 0xfffffffc00f08947 */ /* 0x002fea000383ffff */
[----:B------:R-:W-:Y:S05]  /*2b300*/  BRA `(.L_x_12576) ;  /* 0xfffffdf000347947 */ /* 0x000fea000383ffff */
.L_x_12590:
[----:B--2---:R2:W3:Y:S02]  /*2b310*/  SYNCS.PHASECHK.TRANS64.TRYWAIT P0, [R6+URZ], R7 ;  /* 0x00000007060075a7 */ /* 0x0044e4000800017f */
[----:B---3--:R-:W-:Y:S05]  /*2b320*/  @!P0 NANOSLEEP.SYNCS 0x989680 ;  /* 0x009896800000895d */ /* 0x008fea0003900000 */
[----:B------:R-:W3:Y:S02]  /*2b330*/  @!P0 SYNCS.PHASECHK.TRANS64 P0, [R6+URZ], R7 ;  /* 0x00000007060085a7 */ /* 0x000ee4000800007f */
[----:B---3--:R-:W-:Y:S05]  /*2b340*/  @!P0 BRA `(.L_x_12590) ;  /* 0xfffffffc00f08947 */ /* 0x008fea000383ffff */
[----:B------:R-:W-:Y:S05]  /*2b350*/  BRA `(.L_x_12589) ;  /* 0xfffffe8400107947 */ /* 0x000fea000383ffff */
.L_x_12597:
[----:B0-----:R0:W1:Y:S02]  /*2b360*/  SYNCS.PHASECHK.TRANS64.TRYWAIT P0, [R4+URZ], R5 ;  /* 0x00000005040075a7 */ /* 0x001064000800017f */
[----:B-1----:R-:W-:Y:S05]  /*2b370*/  @!P0 NANOSLEEP.SYNCS 0x989680 ;  /* 0x009896800000895d */ /* 0x002fea0003900000 */
[----:B------:R-:W1:Y:S02]  /*2b380*/  @!P0 SYNCS.PHASECHK.TRANS64 P0, [R4+URZ], R5 ;  /* 0x00000005040085a7 */ /* 0x000e64000800007f */
[----:B-1----:R-:W-:Y:S05]  /*2b390*/  @!P0 BRA `(.L_x_12597) ;  /* 0xfffffffc00f08947 */ /* 0x002fea000383ffff */
[----:B------:R-:W-:Y:S05]  /*2b3a0*/  BRA `(.L_x_12596) ;  /* 0xfffffe8800347947 */ /* 0x000fea000383ffff */
.L_x_12669:
        /* <DEDUP_REMOVED lines=10> */
.L_x_12741:
[----:B------:R-:W-:Y:S05]  /*2b450*/  BSYNC B0 ;  /* 0x0000000000007941 */ /* 0x000fea0003800000 */
.L_x_12740:
[----:B------:R-:W-:Y:S05]  /*2b460*/  BRA `(.L_x_12742) ;  /* 0xffffffac00d07947 */ /* 0x000fea000383ffff */
.L_x_12672:
[----:B-1----:R1:W2:Y:S02]  /*2b470*/  SYNCS.PHASECHK.TRANS64.TRYWAIT P0, [R17+URZ+0x32440], R0 ;  /* 0x03244000110075a7 */ /* 0x0022a4000800017f */
[----:B--2---:R-:W-:Y:S05]  /*2b480*/  @!P0 NANOSLEEP.SYNCS 0x989680 ;  /* 0x009896800000895d */ /* 0x004fea0003900000 */
[----:B------:R-:W2:Y:S02]  /*2b490*/  @!P0 SYNCS.PHASECHK.TRANS64 P0, [R17+URZ+0x32440], R0 ;  /* 0x03244000110085a7 */ /* 0x000ea4000800007f */
[----:B--2---:R-:W-:Y:S05]  /*2b4a0*/  @!P0 BRA `(.L_x_12672) ;  /* 0xfffffffc00f08947 */ /* 0x004fea000383ffff */
[----:B------:R-:W-:Y:S05]  /*2b4b0*/  BRA `(.L_x_12743) ;  /* 0xffffffb000707947 */ /* 0x000fea000383ffff */
.L_x_12673:
        /* <DEDUP_REMOVED lines=8> */
.L_x_12745:
[----:B------:R-:W-:Y:S05]  /*2b540*/  BSYNC B0 ;  /* 0x0000000000007941 */ /* 0x000fea0003800000 */
.L_x_12744:
        /* <DEDUP_REMOVED lines=9> */
.L_x_12746:
[----:B------:R-:W-:Y:S02]  /*2b5e0*/  IMAD.MOV.U32 R13, RZ, RZ, R4 ;  /* 0x000000ffff0d7224 */ /* 0x000fe400078e0004 */
[----:B------:R-:W-:Y:S02]  /*2b5f0*/  IMAD.MOV.U32 R12, RZ, RZ, 0x1 ;  /* 0x00000001ff0c7424 */ /* 0x000fe400078e00ff */
[----:B------:R-:W-:-:S07]  /*2b600*/  IMAD.MOV.U32 R3, RZ, RZ, R14 ;  /* 0x000000ffff037224 */ /* 0x000fce00078e000e */
[----:B------:R-:W-:Y:S05]  /*2b610*/  WARPSYNC.COLLECTIVE R15, `(.L_x_12747) ;  /* 0x000000000f087348 */ /* 0x000fea0003c00000 */
[----:B------:R0:W1:Y:S02]  /*2b620*/  SHFL.IDX P6, R14, R13, R12, R11 ;  /* 0x0000000c0d0e7389 */ /* 0x00006400000c000b */
[----:B01----:R-:W-:Y:S01]  /*2b630*/  ENDCOLLECTIVE ;  /* 0x000000000000791b */ /* 0x003fe20003800000 */
.L_x_12747:
        /* <DEDUP_REMOVED lines=15> */
.L_x_12748:
[----:B------:R-:W-:Y:S02]  /*2b730*/  @P0 IMAD R6, R5, 0x2, R22 ;  /* 0x0000000205060824 */ /* 0x000fe400078e0216 */
[----:B------:R-:W-:Y:S02]  /*2b740*/  IMAD.MOV.U32 R13, RZ, RZ, R4 ;  /* 0x000000ffff0d7224 */ /* 0x000fe400078e0004 */
[----:B------:R-:W-:Y:S02]  /*2b750*/  IMAD.MOV.U32 R12, RZ, RZ, 0x2 ;  /* 0x00000002ff0c7424 */ /* 0x000fe400078e00ff */
[----:B------:R-:W-:-:S07]  /*2b760*/  IMAD.MOV.U32 R3, RZ, RZ, R14 ;  /* 0x000000ffff037224 */ /* 0x000fce00078e000e */
[----:B------:R-:W-:Y:S05]  /*2b770*/  WARPSYNC.COLLECTIVE R15, `(.L_x_12749) ;  /* 0x000000000f087348 */ /* 0x000fea0003c00000 */
[----:B------:R0:W1:Y:S02]  /*2b780*/  SHFL.IDX P6, R14, R13, R12, R11 ;  /* 0x0000000c0d0e7389 */ /* 0x00006400000c000b */
[----:B01----:R-:W-:Y:S01]  /*2b790*/  ENDCOLLECTIVE ;  /* 0x000000000000791b */ /* 0x003fe20003800000 */
.L_x_12749:
        /* <DEDUP_REMOVED lines=15> */
.L_x_12750:
[----:B------:R-:W-:Y:S02]  /*2b890*/  @P0 IMAD R6, R5, 0x2, R22 ;  /* 0x0000000205060824 */ /* 0x000fe400078e0216 */
[----:B------:R-:W-:Y:S02]  /*2b8a0*/  IMAD.MOV.U32 R13, RZ, RZ, R4 ;  /* 0x000000ffff0d7224 */ /* 0x000fe400078e0004 */
[----:B------:R-:W-:Y:S02]  /*2b8b0*/  IMAD.MOV.U32 R12, RZ, RZ, 0x3 ;  /* 0x00000003ff0c7424 */ /* 0x000fe400078e00ff */
[----:B------:R-:W-:-:S07]  /*2b8c0*/  IMAD.MOV.U32 R3, RZ, RZ, R14 ;  /* 0x000000ffff037224 */ /* 0x000fce00078e000e */
[----:B------:R-:W-:Y:S05]  /*2b8d0*/  WARPSYNC.COLLECTIVE R15, `(.L_x_12751) ;  /* 0x000000000f087348 */ /* 0x000fea0003c00000 */
[----:B------:R0:W1:Y:S02]  /*2b8e0*/  SHFL.IDX P6, R14, R13, R12, R11 ;  /* 0x0000000c0d0e7389 */ /* 0x00006400000c000b */
[----:B01----:R-:W-:Y:S01]  /*2b8f0*/  ENDCOLLECTIVE ;  /* 0x000000000000791b */ /* 0x003fe20003800000 */
.L_x_12751:
        /* <DEDUP_REMOVED lines=15> */
.L_x_12752:
[----:B------:R-:W-:Y:S02]  /*2b9f0*/  @P0 IMAD R6, R5, 0x2, R22 ;  /* 0x0000000205060824 */ /* 0x000fe400078e0216 */
[----:B------:R-:W-:Y:S02]  /*2ba00*/  IMAD.MOV.U32 R13, RZ, RZ, R4 ;  /* 0x000000ffff0d7224 */ /* 0x000fe400078e0004 */
[----:B------:R-:W-:Y:S02]  /*2ba10*/  IMAD.MOV.U32 R12, RZ, RZ, 0x4 ;  /* 0x00000004ff0c7424 */ /* 0x000fe400078e00ff */
[----:B------:R-:W-:-:S07]  /*2ba20*/  IMAD.MOV.U32 R3, RZ, RZ, R14 ;  /* 0x000000ffff037224 */ /* 0x000fce00078e000e */
[----:B------:R-:W-:Y:S05]  /*2ba30*/  WARPSYNC.COLLECTIVE R15, `(.L_x_12753) ;  /* 0x000000000f087348 */ /* 0x000fea0003c00000 */
[----:B------:R0:W1:Y:S02]  /*2ba40*/  SHFL.IDX P6, R14, R13, R12, R11 ;  /* 0x0000000c0d0e7389 */ /* 0x00006400000c000b */
[----:B01----:R-:W-:Y:S01]  /*2ba50*/  ENDCOLLECTIVE ;  /* 0x000000000000791b */ /* 0x003fe20003800000 */
.L_x_12753:
        /* <DEDUP_REMOVED lines=15> */
.L_x_12754:
[----:B------:R-:W-:Y:S02]  /*2bb50*/  @P0 IMAD R6, R5, 0x2, R22 ;  /* 0x0000000205060824 */ /* 0x000fe400078e0216 */
[----:B------:R-:W-:Y:S02]  /*2bb60*/  IMAD.MOV.U32 R13, RZ, RZ, R4 ;  /* 0x000000ffff0d7224 */ /* 0x000fe400078e0004 */
[----:B------:R-:W-:Y:S02]  /*2bb70*/  IMAD.MOV.U32 R12, RZ, RZ, 0x5 ;  /* 0x00000005ff0c7424 */ /* 0x000fe400078e00ff */
[----:B------:R-:W-:-:S07]  /*2bb80*/  IMAD.MOV.U32 R3, RZ, RZ, R14 ;  /* 0x000000ffff037224 */ /* 0x000fce00078e000e */
[----:B------:R-:W-:Y:S05]  /*2bb90*/  WARPSYNC.COLLECTIVE R15, `(.L_x_12755) ;  /* 0x000000000f087348 */ /* 0x000fea0003c00000 */
[----:B------:R0:W1:Y:S02]  /*2bba0*/  SHFL.IDX P6, R14, R13, R12, R11 ;  /* 0x0000000c0d0e7389 */ /* 0x00006400000c000b */
[----:B01----:R-:W-:Y:S01]  /*2bbb0*/  ENDCOLLECTIVE ;  /* 0x000000000000791b */ /* 0x003fe20003800000 */
.L_x_12755:
        /* <DEDUP_REMOVED lines=10> */
.L_x_12756:
[----:B------:R-:W-:Y:S01]  /*2bc60*/  @!PT LDS RZ, [RZ] ;  /* 0x00000000fffff984 */ /* 0x000fe20000000800 */
[----:B------:R-:W-:Y:S01]  /*2bc70*/  @!PT LDS RZ, [RZ] ;  /* 0x00000000fffff984 */ /* 0x000fe20000000800 */
[----:B------:R-:W-:Y:S01]  /*2bc80*/  @!PT LDS RZ, [RZ] ;  /* 0x00000000fffff984 */ /* 0x000fe20000000800 */
[----:B------:R1:W-:Y:S01]  /*2bc90*/  @P0 LDGSTS.E.BYPASS.LTC128B.128 [R6+0x1e400], desc[UR36][R2.64], !P2 ;  /* 0x1e40000002060fae */ /* 0x0003e2000d101d64 */
[----:B------:R-:W-:Y:S01]  /*2bca0*/  IMAD.MOV.U32 R0, RZ, RZ, R14 ;  /* 0x000000ffff007224 */ /* 0x000fe200078e000e */
[----:B------:R-:W-:Y:S06]  /*2bcb0*/  BRA `(.L_x_12757) ;  /* 0xffffffac00d47947 */ /* 0x000fec000383ffff */
.L_x_12678:
[----:B------:R-:W-:Y:S01]  /*2bcc0*/  IMAD.MOV.U32 R13, RZ, RZ, R4 ;  /* 0x000000ffff0d7224 */ /* 0x000fe200078e0004 */
[----:B------:R-:W-:Y:S01]  /*2bcd0*/  LOP3.LUT R23, R23, 0xffffdfff, RZ, 0xc0, !PT ;  /* 0xffffdfff17177812 */ /* 0x000fe200078ec0ff */
        /* <DEDUP_REMOVED lines=8> */
.L_x_12758:
        /* <DEDUP_REMOVED lines=8> */
.L_x_12759:
[----:B------:R-:W-:Y:S02]  /*2bde0*/  IMAD.MOV.U32 R13, RZ, RZ, R4 ;  /* 0x000000ffff0d7224 */ /* 0x000fe400078e0004 */
[----:B------:R-:W-:Y:S02]  /*2bdf0*/  IMAD.MOV.U32 R12, RZ, RZ, 0x1 ;  /* 0x00000001ff0c7424 */ /* 0x000fe400078e00ff */
[----:B------:R-:W-:-:S07]  /*2be00*/  IMAD.MOV.U32 R3, RZ, RZ, R14 ;  /* 0x000000ffff037224 */ /* 0x000fce00078e000e */
[----:B------:R-:W-:Y:S05]  /*2be10*/  WARPSYNC.COLLECTIVE R15, `(.L_x_12760) ;  /* 0x000000000f087348 */ /* 0x000fea0003c00000 */
[----:B------:R0:W1:Y:S02]  /*2be20*/  SHFL.IDX P6, R14, R13, R12, R11 ;  /* 0x0000000c0d0e7389 */ /* 0x00006400000c000b */
[----:B01----:R-:W-:Y:S01]  /*2be30*/  ENDCOLLECTIVE ;  /* 0x000000000000791b */ /* 0x003fe20003800000 */
.L_x_12760:
        /* <DEDUP_REMOVED lines=13> */
.L_x_12761:
[----:B------:R-:W-:-:S05]  /*2bf10*/  VIADD R2, R36, 0x10 ;  /* 0x0000001024027836 */ /* 0x000fca0000000000 */
[----:B------:R-:W-:Y:S01]  /*2bf20*/  ISETP.GE.AND P2, PT, R2, R37, PT ;  /* 0x000000250200720c */ /* 0x000fe20003f46270 */
[----:B------:R-:W-:Y:S02]  /*2bf30*/  IMAD.MOV.U32 R13, RZ, RZ, R4 ;  /* 0x000000ffff0d7224 */ /* 0x000fe400078e0004 */
[----:B------:R-:W-:-:S10]  /*2bf40*/  IMAD.MOV.U32 R12, RZ, RZ, 0x2 ;  /* 0x00000002ff0c7424 */ /* 0x000fd400078e00ff */
[----:B------:R-:W-:Y:S01]  /*2bf50*/  @P2 LOP3.LUT R23, R23, 0x1000, RZ, 0xfc, !PT ;  /* 0x0000100017172812 */ /* 0x000fe200078efcff */
[----:B------:R-:W-:-:S03]  /*2bf60*/  IMAD.MOV.U32 R11, RZ, RZ, R14 ;  /* 0x000000ffff0b7224 */ /* 0x000fc600078e000e */
[----:B------:R-:W-:Y:S02]  /*2bf70*/  LOP3.LUT R23, R23, 0xfffff7ff, RZ, 0xc0, !PT ;  /* 0xfffff7ff17177812 */ /* 0x000fe400078ec0ff */
[----:B------:R-:W-:-:S05]  /*2bf80*/  @!P2 LEA R11, P1, R20, R11, 0x1 ;  /* 0x0000000b140ba211 */ /* 0x000fca00078208ff */
[----:B------:R-:W-:Y:S02]  /*2bf90*/  @!P2 IMAD.MOV.U32 R2, RZ, RZ, R11 ;  /* 0x000000ffff02a224 */ /* 0x000fe400078e000b */
[----:B------:R-:W-:Y:S02]  /*2bfa0*/  IMAD.MOV.U32 R11, RZ, RZ, 0x181f ;  /* 0x0000181fff0b7424 */ /* 0x000fe400078e00ff */
[----:B------:R-:W-:-:S07]  /*2bfb0*/  @!P2 IMAD.X R6, RZ, RZ, R6, P1 ;  /* 0x000000ffff06a224 */ /* 0x000fce00008e0606 */
[----:B------:R-:W-:Y:S05]  /*2bfc0*/  WARPSYNC.COLLECTIVE R15, `(.L_x_12762) ;  /* 0x000000000f087348 */ /* 0x000fea0003c00000 */
[----:B------:R0:W1:Y:S02]  /*2bfd0*/  SHFL.IDX P6, R14, R13, R12, R11 ;  /* 0x0000000c0d0e7389 */ /* 0x00006400000c000b */
[----:B01----:R-:W-:Y:S01]  /*2bfe0*/  ENDCOLLECTIVE ;  /* 0x000000000000791b */ /* 0x003fe20003800000 */
.L_x_12762:
[----:B------:R-:W-:-:S05]  /*2bff0*/  @!P2 IMAD.MOV.U32 R3, RZ, RZ, R6 ;  /* 0x000000ffff03a224 */ /* 0x000fca00078e0006 */
        /* <DEDUP_REMOVED lines=11> */
.L_x_12763:
        /* <DEDUP_REMOVED lines=8> */
.L_x_12764:
        /* <DEDUP_REMOVED lines=15> */
.L_x_12765:
[----:B------:R-:W-:Y:S01]  /*2c220*/  @P2 LOP3.LUT R23, R23, 0x200, RZ, 0xfc, !PT ;  /* 0x0000020017172812 */ /* 0x000fe200078efcff */
[----:B------:R-:W-:-:S03]  /*2c230*/  IMAD.MOV.U32 R13, RZ, RZ, R4 ;  /* 0x000000ffff0d7224 */ /* 0x000fc600078e0004 */
[----:B------:R-:W-:Y:S01]  /*2c240*/  LOP3.LUT R23, R23, 0xfffffeff, RZ, 0xc0, !PT ;  /* 0xfffffeff17177812 */ /* 0x000fe200078ec0ff */
        /* <DEDUP_REMOVED lines=9> */
.L_x_12766:
        /* <DEDUP_REMOVED lines=11> */
.L_x_12767:
[----:B------:R-:W-:-:S04]  /*2c390*/  @P2 LOP3.LUT R23, R23, 0x100, RZ, 0xfc, !PT ;  /* 0x0000010017172812 */ /* 0x000fc800078efcff */
[----:B------:R-:W-:Y:S01]  /*2c3a0*/  LOP3.LUT R23, R23, 0xffffff7f, RZ, 0xc0, !PT ;  /* 0xffffff7f17177812 */ /* 0x000fe200078ec0ff */
[----:B------:R-:W-:Y:S02]  /*2c3b0*/  IMAD.MOV.U32 R12, RZ, RZ, 0x5 ;  /* 0x00000005ff0c7424 */ /* 0x000fe400078e00ff */
[----:B------:R-:W-:-:S05]  /*2c3c0*/  IMAD.MOV.U32 R9, RZ, RZ, R14 ;  /* 0x000000ffff097224 */ /* 0x000fca00078e000e */
[----:B------:R-:W-:-:S05]  /*2c3d0*/  @!P2 LEA R13, P1, R20, R9, 0x1 ;  /* 0x00000009140da211 */ /* 0x000fca00078208ff */
[----:B------:R-:W-:Y:S02]  /*2c3e0*/  @!P2 IMAD.X R9, RZ, RZ, R2, P1 ;  /* 0x000000ffff09a224 */ /* 0x000fe400008e0602 */
[----:B------:R-:W-:Y:S02]  /*2c3f0*/  @!P2 IMAD.MOV.U32 R2, RZ, RZ, R13 ;  /* 0x000000ffff02a224 */ /* 0x000fe400078e000d */
[----:B------:R-:W-:Y:S02]  /*2c400*/  IMAD.MOV.U32 R13, RZ, RZ, R4 ;  /* 0x000000ffff0d7224 */ /* 0x000fe400078e0004 */
[----:B------:R-:W-:-:S07]  /*2c410*/  @!P2 IMAD.MOV.U32 R3, RZ, RZ, R9 ;  /* 0x000000ffff03a224 */ /* 0x000fce00078e0009 */
[----:B------:R-:W-:Y:S05]  /*2c420*/  WARPSYNC.COLLECTIVE R15, `(.L_x_12768) ;  /* 0x000000000f087348 */ /* 0x000fea0003c00000 */
[----:B------:R0:W1:Y:S02]  /*2c430*/  SHFL.IDX P6, R14, R13, R12, R11 ;  /* 0x0000000c0d0e7389 */ /* 0x00006400000c000b */
[----:B01----:R-:W-:Y:S01]  /*2c440*/  ENDCOLLECTIVE ;  /* 0x000000000000791b */ /* 0x003fe20003800000 */
.L_x_12768:
        /* <DEDUP_REMOVED lines=11> */
.L_x_12769:
        /* <DEDUP_REMOVED lines=8> */
.L_x_12770:
        /* <DEDUP_REMOVED lines=9> */
[----:B------:R0:W-:Y:S04]  /*2c610*/  @!P2 LDGSTS.E.BYPASS.LTC128B.128 [R26+0x1ac00], desc[UR36][R2.64], !P0 ;  /* 0x1ac00000021aafae */ /* 0x0001e8000c101d64 */
[----:B------:R-:W-:Y:S01]  /*2c620*/  ISETP.GE.AND P2, PT, R6, R37, PT ;  /* 0x000000250600720c */ /* 0x000fe20003f46270 */
[----:B0-----:R-:W-:-:S12]  /*2c630*/  IMAD.MOV.U32 R2, RZ, RZ, R14 ;  /* 0x000000ffff027224 */ /* 0x001fd800078e000e */
[----:B------:R-:W-:Y:S05]  /*2c640*/  WARPSYNC.COLLECTIVE R15, `(.L_x_12771) ;  /* 0x000000000f087348 */ /* 0x000fea0003c00000 */
[----:B------:R0:W1:Y:S02]  /*2c650*/  SHFL.IDX P6, R14, R13, R12, R11 ;  /* 0x0000000c0d0e7389 */ /* 0x00006400000c000b */
[----:B01----:R-:W-:Y:S01]  /*2c660*/  ENDCOLLECTIVE ;  /* 0x000000000000791b */ /* 0x003fe20003800000 */
.L_x_12771:
[----:B------:R-:W-:Y:S01]  /*2c670*/  @P2 LOP3.LUT R23, R23, 0x40, RZ, 0xfc, !PT ;  /* 0x0000004017172812 */ /* 0x000fe200078efcff */
[----:B------:R-:W-:Y:S02]  /*2c680*/  IMAD.MOV.U32 R13, RZ, RZ, R4 ;  /* 0x000000ffff0d7224 */ /* 0x000fe400078e0004 */
[----:B------:R-:W-:Y:S02]  /*2c690*/  IMAD.MOV.U32 R12, RZ, RZ, 0x7 ;  /* 0x00000007ff0c7424 */ /* 0x000fe400078e00ff */
[----:B------:R-:W-:-:S07]  /*2c6a0*/  IMAD.MOV.U32 R5, RZ, RZ, R14 ;  /* 0x000000ffff057224 */ /* 0x000fce00078e000e */
[----:B------:R-:W-:Y:S05]  /*2c6b0*/  WARPSYNC.COLLECTIVE R15, `(.L_x_12772) ;  /* 0x000000000f087348 */ /* 0x000fea0003c00000 */
[----:B------:R0:W1:Y:S02]  /*2c6c0*/  SHFL.IDX P6, R14, R13, R12, R11 ;  /* 0x0000000c0d0e7389 */ /* 0x00006400000c000b */
[----:B01----:R-:W-:Y:S01]  /*2c6d0*/  ENDCOLLECTIVE ;  /* 0x000000000000791b */ /* 0x003fe20003800000 */
.L_x_12772:
        /* <DEDUP_REMOVED lines=13> */
.L_x_12773:
[----:B------:R-:W-:Y:S01]  /*2c7b0*/  IMAD.MOV.U32 R0, RZ, RZ, R14 ;  /* 0x000000ffff007224 */ /* 0x000fe200078e000e */
[----:B------:R-:W-:Y:S06]  /*2c7c0*/  BRA `(.L_x_12774) ;  /* 0xffffffb000087947 */ /* 0x000fec000383ffff */
.L_x_12682:
        /* <DEDUP_REMOVED lines=8> */
.L_x_12776:
[----:B------:R-:W-:Y:S05]  /*2c850*/  BSYNC B0 ;  /* 0x0000000000007941 */ /* 0x000fea0003800000 */
.L_x_12775:
        /* <DEDUP_REMOVED lines=9> */
.L_x_12777:
[----:B------:R-:W-:Y:S02]  /*2c8f0*/  IMAD.MOV.U32 R13, RZ, RZ, R4 ;  /* 0x000000ffff0d7224 */ /* 0x000fe400078e0004 */
[----:B------:R-:W-:Y:S01]  /*2c900*/  IMAD.MOV.U32 R12, RZ, RZ, 0x1 ;  /* 0x00000001ff0c7424 */ /* 0x000fe200078e00ff */
[----:B------:R-:W-:-:S13]  /*2c910*/  @!P5 LEA R5, P0, R8, R14, 0x1 ;  /* 0x0000000e0805d211 */ /* 0x000fda00078008ff */
[----:B------:R-:W-:Y:S05]  /*2c920*/  WARPSYNC.COLLECTIVE R15, `(.L_x_12778) ;  /* 0x000000000f087348 */ /* 0x000fea0003c00000 */
[----:B------:R0:W1:Y:S02]  /*2c930*/  SHFL.IDX P6, R14, R13, R12, R11 ;  /* 0x0000000c0d0e7389 */ /* 0x00006400000c000b */
[----:B01----:R-:W-:Y:S01]  /*2c940*/  ENDCOLLECTIVE ;  /* 0x000000000000791b */ /* 0x003fe20003800000 */
.L_x_12778:
        /* <DEDUP_REMOVED lines=15> */
.L_x_12779:
        /* <DEDUP_REMOVED lines=17> */
.L_x_12780:
[----:B------:R-:W-:Y:S02]  /*2cb50*/  IMAD.MOV.U32 R13, RZ, RZ, R0 ;  /* 0x000000ffff0d7224 */ /* 0x000fe400078e0000 */
[----:B------:R-:W-:-:S07]  /*2cb60*/  IMAD.MOV.U32 R5, RZ, RZ, R14 ;  /* 0x000000ffff057224 */ /* 0x000fce00078e000e */
[----:B------:R-:W-:Y:S05]  /*2cb70*/  WARPSYNC.COLLECTIVE R15, `(.L_x_12781) ;  /* 0x000000000f087348 */ /* 0x000fea0003c00000 */
[----:B------:R0:W1:Y:S02]  /*2cb80*/  SHFL.IDX P6, R14, R13, R12, R11 ;  /* 0x0000000c0d0e7389 */ /* 0x00006400000c000b */
[----:B01----:R-:W-:Y:S01]  /*2cb90*/  ENDCOLLECTIVE ;  /* 0x000000000000791b */ /* 0x003fe20003800000 */
.L_x_12781:
[----:B------:R-:W-:Y:S02]  /*2cba0*/  IMAD.MOV.U32 R13, RZ, RZ, R4 ;  /* 0x000000ffff0d7224 */ /* 0x000fe400078e0004 */
[----:B------:R-:W-:Y:S01]  /*2cbb0*/  IMAD.MOV.U32 R12, RZ, RZ, 0x3 ;  /* 0x00000003ff0c7424 */ /* 0x000fe200078e00ff */
[----:B------:R-:W-:-:S13]  /*2cbc0*/  @!P5 LEA R6, P0, R8, R14, 0x1 ;  /* 0x0000000e0806d211 */ /* 0x000fda00078008ff */
[----:B------:R-:W-:Y:S05]  /*2cbd0*/  WARPSYNC.COLLECTIVE R15, `(.L_x_12782) ;  /* 0x000000000f087348 */ /* 0x000fea0003c00000 */
[----:B------:R0:W1:Y:S02]  /*2cbe0*/  SHFL.IDX P6, R14, R13, R12, R11 ;  /* 0x0000000c0d0e7389 */ /* 0x00006400000c000b */
[----:B01----:R-:W-:Y:S01]  /*2cbf0*/  ENDCOLLECTIVE ;  /* 0x000000000000791b */ /* 0x003fe20003800000 */
.L_x_12782:
        /* <DEDUP_REMOVED lines=16> */
.L_x_12783:
        /* <DEDUP_REMOVED lines=17> */
.L_x_12784:
[----:B------:R-:W-:Y:S02]  /*2ce10*/  IMAD.MOV.U32 R13, RZ, RZ, R0 ;  /* 0x000000ffff0d7224 */ /* 0x000fe400078e0000 */
[----:B------:R-:W-:-:S07]  /*2ce20*/  IMAD.MOV.U32 R5, RZ, RZ, R14 ;  /* 0x000000ffff057224 */ /* 0x000fce00078e000e */
[----:B------:R-:W-:Y:S05]  /*2ce30*/  WARPSYNC.COLLECTIVE R15, `(.L_x_12785) ;  /* 0x000000000f087348 */ /* 0x000fea0003c00000 */
[----:B------:R0:W1:Y:S02]  /*2ce40*/  SHFL.IDX P6, R14, R13, R12, R11 ;  /* 0x0000000c0d0e7389 */ /* 0x00006400000c000b */
[----:B01----:R-:W-:Y:S01]  /*2ce50*/  ENDCOLLECTIVE ;  /* 0x000000000000791b */ /* 0x003fe20003800000 */
.L_x_12785:
[----:B------:R-:W-:Y:S02]  /*2ce60*/  IMAD.MOV.U32 R13, RZ, RZ, R4 ;  /* 0x000000ffff0d7224 */ /* 0x000fe400078e0004 */
[----:B------:R-:W-:Y:S01]  /*2ce70*/  IMAD.MOV.U32 R12, RZ, RZ, 0x5 ;  /* 0x00000005ff0c7424 */ /* 0x000fe200078e00ff */
[----:B------:R-:W-:-:S13]  /*2ce80*/  @!P5 LEA R6, P0, R8, R14, 0x1 ;  /* 0x0000000e0806d211 */ /* 0x000fda00078008ff */
[----:B------:R-:W-:Y:S05]  /*2ce90*/  WARPSYNC.COLLECTIVE R15, `(.L_x_12786) ;  /* 0x000000000f087348 */ /* 0x000fea0003c00000 */
[----:B------:R0:W1:Y:S02]  /*2cea0*/  SHFL.IDX P6, R14, R13, R12, R11 ;  /* 0x0000000c0d0e7389 */ /* 0x00006400000c000b */
[----:B01----:R-:W-:Y:S01]  /*2ceb0*/  ENDCOLLECTIVE ;  /* 0x000000000000791b */ /* 0x003fe20003800000 */
.L_x_12786:
        /* <DEDUP_REMOVED lines=16> */
.L_x_12787:
        /* <DEDUP_REMOVED lines=17> */
.L_x_12788:
[----:B------:R-:W-:Y:S02]  /*2d0d0*/  IMAD.MOV.U32 R13, RZ, RZ, R0 ;  /* 0x000000ffff0d7224 */ /* 0x000fe400078e0000 */
[----:B------:R-:W-:-:S07]  /*2d0e0*/  IMAD.MOV.U32 R5, RZ, RZ, R14 ;  /* 0x000000ffff057224 */ /* 0x000fce00078e000e */
[----:B------:R-:W-:Y:S05]  /*2d0f0*/  WARPSYNC.COLLECTIVE R15, `(.L_x_12789) ;  /* 0x000000000f087348 */ /* 0x000fea0003c00000 */
[----:B------:R0:W1:Y:S02]  /*2d100*/  SHFL.IDX P6, R14, R13, R12, R11 ;  /* 0x0000000c0d0e7389 */ /* 0x00006400000c000b */
[----:B01----:R-:W-:Y:S01]  /*2d110*/  ENDCOLLECTIVE ;  /* 0x000000000000791b */ /* 0x003fe20003800000 */
.L_x_12789:
[----:B------:R-:W-:Y:S02]  /*2d120*/  IMAD.MOV.U32 R13, RZ, RZ, R4 ;  /* 0x000000ffff0d7224 */ /* 0x000fe400078e0004 */
[----:B------:R-:W-:Y:S01]  /*2d130*/  IMAD.MOV.U32 R12, RZ, RZ, 0x7 ;  /* 0x00000007ff0c7424 */ /* 0x000fe200078e00ff */
[----:B------:R-:W-:-:S13]  /*2d140*/  @!P5 LEA R6, P0, R8, R14, 0x1 ;  /* 0x0000000e0806d211 */ /* 0x000fda00078008ff */
[----:B------:R-:W-:Y:S05]  /*2d150*/  WARPSYNC.COLLECTIVE R15, `(.L_x_12790) ;  /* 0x000000000f087348 */ /* 0x000fea0003c00000 */
[----:B------:R0:W1:Y:S02]  /*2d160*/  SHFL.IDX P6, R14, R13, R12, R11 ;  /* 0x0000000c0d0e7389 */ /* 0x00006400000c000b */
[----:B01----:R-:W-:Y:S01]  /*2d170*/  ENDCOLLECTIVE ;  /* 0x000000000000791b */ /* 0x003fe20003800000 */
.L_x_12790:
        /* <DEDUP_REMOVED lines=15> */
.L_x_12791:
[----:B------:R-:W-:Y:S05]  /*2d270*/  BRA `(.L_x_12792) ;  /* 0xffffffb0003c7947 */ /* 0x000fea000383ffff */
.L_x_12687:
[----:B0-----:R0:W1:Y:S02]  /*2d280*/  SYNCS.PHASECHK.TRANS64.TRYWAIT P0, [R22+URZ+0x32420], R3 ;  /* 0x03242003160075a7 */ /* 0x001064000800017f */
[----:B-1----:R-:W-:Y:S05]  /*2d290*/  @!P0 NANOSLEEP.SYNCS 0x989680 ;  /* 0x009896800000895d */ /* 0x002fea0003900000 */
[----:B------:R-:W1:Y:S02]  /*2d2a0*/  @!P0 SYNCS.PHASECHK.TRANS64 P0, [R22+URZ+0x32420], R3 ;  /* 0x03242003160085a7 */ /* 0x000e64000800007f */
[----:B-1----:R-:W-:Y:S05]  /*2d2b0*/  @!P0 BRA `(.L_x_12687) ;  /* 0xfffffffc00f08947 */ /* 0x002fea000383ffff */
[----:B------:R-:W-:Y:S05]  /*2d2c0*/  BRA `(.L_x_12793) ;  /* 0xffffffb000ac7947 */ /* 0x000fea000383ffff */
.L_x_12690:
[----:B-1----:R1:W2:Y:S02]  /*2d2d0*/  SYNCS.PHASECHK.TRANS64.TRYWAIT P0, [R17+URZ+0x32460], R0 ;  /* 0x03246000110075a7 */ /* 0x0022a4000800017f */
[----:B--2---:R-:W-:Y:S05]  /*2d2e0*/  @!P0 NANOSLEEP.SYNCS 0x989680 ;  /* 0x009896800000895d */ /* 0x004fea0003900000 */
[----:B------:R-:W2:Y:S02]  /*2d2f0*/  @!P0 SYNCS.PHASECHK.TRANS64 P0, [R17+URZ+0x32460], R0 ;  /* 0x03246000110085a7 */ /* 0x000ea4000800007f */
[----:B--2---:R-:W-:Y:S05]  /*2d300*/  @!P0 BRA `(.L_x_12690) ;  /* 0xfffffffc00f08947 */ /* 0x004fea000383ffff */
[----:B------:R-:W-:Y:S05]  /*2d310*/  BRA `(.L_x_12794) ;  /* 0xffffffb000b87947 */ /* 0x000fea000383ffff */
.L_x_12691:
        /* <DEDUP_REMOVED lines=8> */
.L_x_12796:
[----:B------:R-:W-:Y:S05]  /*2d3a0*/  BSYNC B0 ;  /* 0x0000000000007941 */ /* 0x000fea0003800000 */
.L_x_12795:
        /* <DEDUP_REMOVED lines=13> */
.L_x_12797:
        /* <DEDUP_REMOVED lines=9> */
.L_x_12798:
        /* <DEDUP_REMOVED lines=17> */
.L_x_12799:
[----:B------:R-:W-:Y:S02]  /*2d620*/  IMAD.MOV.U32 R13, RZ, RZ, R6 ;  /* 0x000000ffff0d7224 */ /* 0x000fe400078e0006 */
[----:B------:R-:W-:Y:S01]  /*2d630*/  IMAD.MOV.U32 R12, RZ, RZ, 0x2 ;  /* 0x00000002ff0c7424 */ /* 0x000fe200078e00ff */
[----:B------:R-:W-:-:S13]  /*2d640*/  IADD3 R2, P3, R14, R0, RZ ;  /* 0x000000000e027210 */ /* 0x000fda0007f7e0ff */
[----:B------:R-:W-:Y:S05]  /*2d650*/  WARPSYNC.COLLECTIVE R15, `(.L_x_12800) ;  /* 0x000000000f087348 */ /* 0x000fea0003c00000 */
[----:B------:R0:W1:Y:S02]  /*2d660*/  SHFL.IDX P6, R14, R13, R12, R11 ;  /* 0x0000000c0d0e7389 */ /* 0x00006400000c000b */
[----:B01----:R-:W-:Y:S01]  /*2d670*/  ENDCOLLECTIVE ;  /* 0x000000000000791b */ /* 0x003fe20003800000 */
.L_x_12800:
        /* <DEDUP_REMOVED lines=17> */
.L_x_12801:
[----:B------:R-:W-:Y:S02]  /*2d790*/  IMAD.MOV.U32 R13, RZ, RZ, R6 ;  /* 0x000000ffff0d7224 */ /* 0x000fe400078e0006 */
[----:B------:R-:W-:Y:S01]  /*2d7a0*/  IMAD.MOV.U32 R12, RZ, RZ, 0x3 ;  /* 0x00000003ff0c7424 */ /* 0x000fe200078e00ff */
[----:B------:R-:W-:-:S13]  /*2d7b0*/  IADD3 R2, P3, R14, R0, RZ ;  /* 0x000000000e027210 */ /* 0x000fda0007f7e0ff */
[----:B------:R-:W-:Y:S05]  /*2d7c0*/  WARPSYNC.COLLECTIVE R15, `(.L_x_12802) ;  /* 0x000000000f087348 */ /* 0x000fea0003c00000 */
[----:B------:R0:W1:Y:S02]  /*2d7d0*/  SHFL.IDX P6, R14, R13, R12, R11 ;  /* 0x0000000c0d0e7389 */ /* 0x00006400000c000b */
[----:B01----:R-:W-:Y:S01]  /*2d7e0*/  ENDCOLLECTIVE ;  /* 0x000000000000791b */ /* 0x003fe20003800000 */
.L_x_12802:
        /* <DEDUP_REMOVED lines=17> */
.L_x_12803:
[----:B------:R-:W-:Y:S02]  /*2d900*/  IMAD.MOV.U32 R13, RZ, RZ, R6 ;  /* 0x000000ffff0d7224 */ /* 0x000fe400078e0006 */
[----:B------:R-:W-:Y:S01]  /*2d910*/  IMAD.MOV.U32 R12, RZ, RZ, 0x4 ;  /* 0x00000004ff0c7424 */ /* 0x000fe200078e00ff */
[----:B------:R-:W-:-:S13]  /*2d920*/  IADD3 R2, P3, R14, R0, RZ ;  /* 0x000000000e027210 */ /* 0x000fda0007f7e0ff */
[----:B------:R-:W-:Y:S05]  /*2d930*/  WARPSYNC.COLLECTIVE R15, `(.L_x_12804) ;  /* 0x000000000f087348 */ /* 0x000fea0003c00000 */
[----:B------:R0:W1:Y:S02]  /*2d940*/  SHFL.IDX P6, R14, R13, R12, R11 ;  /* 0x0000000c0d0e7389 */ /* 0x00006400000c000b */
[----:B01----:R-:W-:Y:S01]  /*2d950*/  ENDCOLLECTIVE ;  /* 0x000000000000791b */ /* 0x003fe20003800000 */
.L_x_12804:
        /* <DEDUP_REMOVED lines=17> */
.L_x_12805:
[----:B------:R-:W-:Y:S02]  /*2da70*/  IMAD.MOV.U32 R13, RZ, RZ, R6 ;  /* 0x000000ffff0d7224 */ /* 0x000fe400078e0006 */
[----:B------:R-:W-:Y:S01]  /*2da80*/  IMAD.MOV.U32 R12, RZ, RZ, 0x5 ;  /* 0x00000005ff0c7424 */ /* 0x000fe200078e00ff */
[----:B------:R-:W-:-:S13]  /*2da90*/  IADD3 R2, P3, R14, R0, RZ ;  /* 0x000000000e027210 */ /* 0x000fda0007f7e0ff */
[----:B------:R-:W-:Y:S05]  /*2daa0*/  WARPSYNC.COLLECTIVE R15, `(.L_x_12806) ;  /* 0x000000000f087348 */ /* 0x000fea0003c00000 */
[----:B------:R0:W1:Y:S02]  /*2dab0*/  SHFL.IDX P6, R14, R13, R12, R11 ;  /* 0x0000000c0d0e7389 */ /* 0x00006400000c000b */
[----:B01----:R-:W-:Y:S01]  /*2dac0*/  ENDCOLLECTIVE ;  /* 0x000000000000791b */ /* 0x003fe20003800000 */
.L_x_12806:
        /* <DEDUP_REMOVED lines=12> */
.L_x_12807:
        /* <DEDUP_REMOVED lines=9> */
.L_x_12698:
[----:B-1----:R1:W2:Y:S02]  /*2dc20*/  SYNCS.PHASECHK.TRANS64.TRYWAIT P0, [R10+URZ+0x32440], R20 ;  /* 0x032440140a0075a7 */ /* 0x0022a4000800017f */
[----:B--2---:R-:W-:Y:S05]  /*2dc30*/  @!P0 NANOSLEEP.SYNCS 0x989680 ;  /* 0x009896800000895d */ /* 0x004fea0003900000 */
[----:B------:R-:W2:Y:S02]  /*2dc40*/  @!P0 SYNCS.PHASECHK.TRANS64 P0, [R10+URZ+0x32440], R20 ;  /* 0x032440140a0085a7 */ /* 0x000ea4000800007f */
[----:B--2---:R-:W-:Y:S05]  /*2dc50*/  @!P0 BRA `(.L_x_12698) ;  /* 0xfffffffc00f08947 */ /* 0x004fea000383ffff */
[----:B------:R-:W-:Y:S05]  /*2dc60*/  BRA `(.L_x_12809) ;  /* 0xffffffb4003c7947 */ /* 0x000fea000383ffff */
.L_x_12699:
        /* <DEDUP_REMOVED lines=8> */
.L_x_12811:
[----:B------:R-:W-:Y:S05]  /*2dcf0*/  BSYNC B1 ;  /* 0x0000000000017941 */ /* 0x000fea0003800000 */
.L_x_12810:
        /* <DEDUP_REMOVED lines=9> */
.L_x_12812:
[----:B------:R-:W-:Y:S02]  /*2dd90*/  IMAD.MOV.U32 R13, RZ, RZ, R8 ;  /* 0x000000ffff0d7224 */ /* 0x000fe400078e0008 */
[----:B------:R-:W-:Y:S02]  /*2dda0*/  IMAD.MOV.U32 R12, RZ, RZ, 0x1 ;  /* 0x00000001ff0c7424 */ /* 0x000fe400078e00ff */
[----:B------:R-:W-:-:S07]  /*2ddb0*/  IMAD.MOV.U32 R2, RZ, RZ, R14 ;  /* 0x000000ffff027224 */ /* 0x000fce00078e000e */
[----:B------:R-:W-:Y:S05]  /*2ddc0*/  WARPSYNC.COLLECTIVE R15, `(.L_x_12813) ;  /* 0x000000000f087348 */ /* 0x000fea0003c00000 */
[----:B------:R0:W1:Y:S02]  /*2ddd0*/  SHFL.IDX P6, R14, R13, R12, R11 ;  /* 0x0000000c0d0e7389 */ /* 0x00006400000c000b */
[----:B01----:R-:W-:Y:S01]  /*2dde0*/  ENDCOLLECTIVE ;  /* 0x000000000000791b */ /* 0x003fe20003800000 */
.L_x_12813:
        /* <DEDUP_REMOVED lines=11> */
.L_x_12814:
[----:B------:R-:W-:Y:S02]  /*2dea0*/  IMAD.MOV.U32 R13, RZ, RZ, R8 ;  /* 0x000000ffff0d7224 */ /* 0x000fe400078e0008 */
[----:B------:R-:W-:Y:S02]  /*2deb0*/  IMAD.MOV.U32 R12, RZ, RZ, 0x2 ;  /* 0x00000002ff0c7424 */ /* 0x000fe400078e00ff */
[----:B------:R-:W-:-:S07]  /*2dec0*/  IMAD.MOV.U32 R2, RZ, RZ, R14 ;  /* 0x000000ffff027224 */ /* 0x000fce00078e000e */
[----:B------:R-:W-:Y:S05]  /*2ded0*/  WARPSYNC.COLLECTIVE R15, `(.L_x_12815) ;  /* 0x000000000f087348 */ /* 0x000fea0003c00000 */
[----:B------:R0:W1:Y:S02]  /*2dee0*/  SHFL.IDX P6, R14, R13, R12, R11 ;  /* 0x0000000c0d0e7389 */ /* 0x00006400000c000b */
[----:B01----:R-:W-:Y:S01]  /*2def0*/  ENDCOLLECTIVE ;  /* 0x000000000000791b */ /* 0x003fe20003800000 */
.L_x_12815:
        /* <DEDUP_REMOVED lines=11> */
.L_x_12816:
[----:B------:R-:W-:Y:S02]  /*2dfb0*/  IMAD.MOV.U32 R13, RZ, RZ, R8 ;  /* 0x000000ffff0d7224 */ /* 0x000fe400078e0008 */
[----:B------:R-:W-:Y:S02]  /*2dfc0*/  IMAD.MOV.U32 R12, RZ, RZ, 0x3 ;  /* 0x00000003ff0c7424 */ /* 0x000fe400078e00ff */
[----:B------:R-:W-:-:S07]  /*2dfd0*/  IMAD.MOV.U32 R2, RZ, RZ, R14 ;  /* 0x000000ffff027224 */ /* 0x000fce00078e000e */
[----:B------:R-:W-:Y:S05]  /*2dfe0*/  WARPSYNC.COLLECTIVE R15, `(.L_x_12817) ;  /* 0x000000000f087348 */ /* 0x000fea0003c00000 */
[----:B------:R0:W1:Y:S02]  /*2dff0*/  SHFL.IDX P6, R14, R13, R12, R11 ;  /* 0x0000000c0d0e7389 */ /* 0x00006400000c000b */
[----:B01----:R-:W-:Y:S01]  /*2e000*/  ENDCOLLECTIVE ;  /* 0x000000000000791b */ /* 0x003fe20003800000 */
.L_x_12817:
        /* <DEDUP_REMOVED lines=11> */
.L_x_12818:
[----:B------:R-:W-:Y:S02]  /*2e0c0*/  IMAD.MOV.U32 R13, RZ, RZ, R8 ;  /* 0x000000ffff0d7224 */ /* 0x000fe400078e0008 */
[----:B------:R-:W-:Y:S02]  /*2e0d0*/  IMAD.MOV.U32 R12, RZ, RZ, 0x4 ;  /* 0x00000004ff0c7424 */ /* 0x000fe400078e00ff */
[----:B------:R-:W-:-:S07]  /*2e0e0*/  IMAD.MOV.U32 R2, RZ, RZ, R14 ;  /* 0x000000ffff027224 */ /* 0x000fce00078e000e */
[----:B------:R-:W-:Y:S05]  /*2e0f0*/  WARPSYNC.COLLECTIVE R15, `(.L_x_12819) ;  /* 0x000000000f087348 */ /* 0x000fea0003c00000 */
[----:B------:R0:W1:Y:S02]  /*2e100*/  SHFL.IDX P6, R14, R13, R12, R11 ;  /* 0x0000000c0d0e7389 */ /* 0x00006400000c000b */
[----:B01----:R-:W-:Y:S01]  /*2e110*/  ENDCOLLECTIVE ;  /* 0x000000000000791b */ /* 0x003fe20003800000 */
.L_x_12819:
        /* <DEDUP_REMOVED lines=11> */
.L_x_12820:
[----:B------:R-:W-:Y:S02]  /*2e1d0*/  IMAD.MOV.U32 R13, RZ, RZ, R8 ;  /* 0x000000ffff0d7224 */ /* 0x000fe400078e0008 */
[----:B------:R-:W-:Y:S02]  /*2e1e0*/  IMAD.MOV.U32 R12, RZ, RZ, 0x5 ;  /* 0x00000005ff0c7424 */ /* 0x000fe400078e00ff */
[----:B------:R-:W-:-:S07]  /*2e1f0*/  IMAD.MOV.U32 R2, RZ, RZ, R14 ;  /* 0x000000ffff027224 */ /* 0x000fce00078e000e */
[----:B------:R-:W-:Y:S05]  /*2e200*/  WARPSYNC.COLLECTIVE R15, `(.L_x_12821) ;  /* 0x000000000f087348 */ /* 0x000fea0003c00000 */
[----:B------:R0:W1:Y:S02]  /*2e210*/  SHFL.IDX P6, R14, R13, R12, R11 ;  /* 0x0000000c0d0e7389 */ /* 0x00006400000c000b */
[----:B01----:R-:W-:Y:S01]  /*2e220*/  ENDCOLLECTIVE ;  /* 0x000000000000791b */ /* 0x003fe20003800000 */
.L_x_12821:
        /* <DEDUP_REMOVED lines=11> */
.L_x_12822:
[----:B------:R-:W-:Y:S05]  /*2e2e0*/  BRA `(.L_x_12823) ;  /* 0xffffffb000647947 */ /* 0x000fea000383ffff */
.L_x_12704:
[----:B---3--:R3:W4:Y:S02]  /*2e2f0*/  SYNCS.PHASECHK.TRANS64.TRYWAIT P0, [R10+URZ+0x32460], R20 ;  /* 0x032460140a0075a7 */ /* 0x008724000800017f */
[----:B----4-:R-:W-:Y:S05]  /*2e300*/  @!P0 NANOSLEEP.SYNCS 0x989680 ;  /* 0x009896800000895d */ /* 0x010fea0003900000 */
[----:B------:R-:W4:Y:S02]  /*2e310*/  @!P0 SYNCS.PHASECHK.TRANS64 P0, [R10+URZ+0x32460], R20 ;  /* 0x032460140a0085a7 */ /* 0x000f24000800007f */
[----:B----4-:R-:W-:Y:S05]  /*2e320*/  @!P0 BRA `(.L_x_12704) ;  /* 0xfffffffc00f08947 */ /* 0x010fea000383ffff */
[----:B------:R-:W-:Y:S05]  /*2e330*/  BRA `(.L_x_12824) ;  /* 0xffffffb000b07947 */ /* 0x000fea000383ffff */
.L_x_12705:
        /* <DEDUP_REMOVED lines=8> */
.L_x_12826:
[----:B------:R-:W-:Y:S05]  /*2e3c0*/  BSYNC B1 ;  /* 0x0000000000017941 */ /* 0x000fea0003800000 */
.L_x_12825:
        /* <DEDUP_REMOVED lines=9> */
.L_x_12827:
[----:B------:R-:W-:Y:S02]  /*2e460*/  IMAD.MOV.U32 R13, RZ, RZ, R25 ;  /* 0x000000ffff0d7224 */ /* 0x000fe400078e0019 */
[----:B------:R-:W-:Y:S01]  /*2e470*/  IMAD.MOV.U32 R12, RZ, RZ, 0x1 ;  /* 0x00000001ff0c7424 */ /* 0x000fe200078e00ff */
[----:B------:R-:W-:-:S13]  /*2e480*/  IADD3 R2, P0, R14, R0, RZ ;  /* 0x000000000e027210 */ /* 0x000fda0007f1e0ff */
[----:B------:R-:W-:Y:S05]  /*2e490*/  WARPSYNC.COLLECTIVE R15, `(.L_x_12828) ;  /* 0x000000000f087348 */ /* 0x000fea0003c00000 */
[----:B------:R0:W1:Y:S02]  /*2e4a0*/  SHFL.IDX P6, R14, R13, R12, R11 ;  /* 0x0000000c0d0e7389 */ /* 0x00006400000c000b */
[----:B01----:R-:W-:Y:S01]  /*2e4b0*/  ENDCOLLECTIVE ;  /* 0x000000000000791b */ /* 0x003fe20003800000 */
.L_x_12828:
        /* <DEDUP_REMOVED lines=13> */
.L_x_12829:
[----:B------:R-:W-:Y:S02]  /*2e590*/  IMAD.MOV.U32 R13, RZ, RZ, R25 ;  /* 0x000000ffff0d7224 */ /* 0x000fe400078e0019 */
[----:B------:R-:W-:Y:S01]  /*2e5a0*/  IMAD.MOV.U32 R12, RZ, RZ, 0x2 ;  /* 0x00000002ff0c7424 */ /* 0x000fe200078e00ff */
[----:B------:R-:W-:-:S13]  /*2e5b0*/  IADD3 R2, P0, R14, R0, RZ ;  /* 0x000000000e027210 */ /* 0x000fda0007f1e0ff */
[----:B------:R-:W-:Y:S05]  /*2e5c0*/  WARPSYNC.COLLECTIVE R15, `(.L_x_12830) ;  /* 0x000000000f087348 */ /* 0x000fea0003c00000 */
[----:B------:R0:W1:Y:S02]  /*2e5d0*/  SHFL.IDX P6, R14, R13, R12, R11 ;  /* 0x0000000c0d0e7389 */ /* 0x00006400000c000b */
[----:B01----:R-:W-:Y:S01]  /*2e5e0*/  ENDCOLLECTIVE ;  /* 0x000000000000791b */ /* 0x003fe20003800000 */
.L_x_12830:
        /* <DEDUP_REMOVED lines=13> */
.L_x_12831:
[----:B------:R-:W-:Y:S02]  /*2e6c0*/  IMAD.MOV.U32 R13, RZ, RZ, R25 ;  /* 0x000000ffff0d7224 */ /* 0x000fe400078e0019 */
[----:B------:R-:W-:Y:S02]  /*2e6d0*/  IMAD.MOV.U32 R12, RZ, RZ, 0x3 ;  /* 0x00000003ff0c7424 */ /* 0x000fe400078e00ff */
[----:B------:R-:W-:-:S07]  /*2e6e0*/  IMAD.MOV.U32 R8, RZ, RZ, R14 ;  /* 0x000000ffff087224 */ /* 0x000fce00078e000e */
[----:B------:R-:W-:Y:S05]  /*2e6f0*/  WARPSYNC.COLLECTIVE R15, `(.L_x_12832) ;  /* 0x000000000f087348 */ /* 0x000fea0003c00000 */
[----:B------:R0:W1:Y:S02]  /*2e700*/  SHFL.IDX P6, R14, R13, R12, R11 ;  /* 0x0000000c0d0e7389 */ /* 0x00006400000c000b */
[----:B01----:R-:W-:Y:S01]  /*2e710*/  ENDCOLLECTIVE ;  /* 0x000000000000791b */ /* 0x003fe20003800000 */
.L_x_12832:
        /* <DEDUP_REMOVED lines=14> */
.L_x_12833:
[----:B------:R-:W-:Y:S02]  /*2e800*/  IMAD.MOV.U32 R13, RZ, RZ, R25 ;  /* 0x000000ffff0d7224 */ /* 0x000fe400078e0019 */
[----:B------:R-:W-:Y:S01]  /*2e810*/  IMAD.MOV.U32 R12, RZ, RZ, 0x4 ;  /* 0x00000004ff0c7424 */ /* 0x000fe200078e00ff */
[----:B------:R-:W-:-:S13]  /*2e820*/  IADD3 R2, P0, R14, R0, RZ ;  /* 0x000000000e027210 */ /* 0x000fda0007f1e0ff */
[----:B------:R-:W-:Y:S05]  /*2e830*/  WARPSYNC.COLLECTIVE R15, `(.L_x_12834) ;  /* 0x000000000f087348 */ /* 0x000fea0003c00000 */
[----:B------:R0:W1:Y:S02]  /*2e840*/  SHFL.IDX P6, R14, R13, R12, R11 ;  /* 0x0000000c0d0e7389 */ /* 0x00006400000c000b */
[----:B01----:R-:W-:Y:S01]  /*2e850*/  ENDCOLLECTIVE ;  /* 0x000000000000791b */ /* 0x003fe20003800000 */
.L_x_12834:
        /* <DEDUP_REMOVED lines=13> */
.L_x_12835:
[----:B------:R-:W-:Y:S02]  /*2e930*/  IMAD.MOV.U32 R13, RZ, RZ, R25 ;  /* 0x000000ffff0d7224 */ /* 0x000fe400078e0019 */
[----:B------:R-:W-:Y:S01]  /*2e940*/  IMAD.MOV.U32 R12, RZ, RZ, 0x5 ;  /* 0x00000005ff0c7424 */ /* 0x000fe200078e00ff */
[----:B------:R-:W-:-:S13]  /*2e950*/  IADD3 R2, P0, R14, R0, RZ ;  /* 0x000000000e027210 */ /* 0x000fda0007f1e0ff */
[----:B------:R-:W-:Y:S05]  /*2e960*/  WARPSYNC.COLLECTIVE R15, `(.L_x_12836) ;  /* 0x000000000f087348 */ /* 0x000fea0003c00000 */
[----:B------:R0:W1:Y:S02]  /*2e970*/  SHFL.IDX P6, R14, R13, R12, R11 ;  /* 0x0000000c0d0e7389 */ /* 0x00006400000c000b */
[----:B01----:R-:W-:Y:S01]  /*2e980*/  ENDCOLLECTIVE ;  /* 0x000000000000791b */ /* 0x003fe20003800000 */
.L_x_12836:
        /* <DEDUP_REMOVED lines=13> */
.L_x_12837:
[----:B------:R-:W-:Y:S05]  /*2ea60*/  BRA `(.L_x_12838) ;  /* 0xffffffac00f07947 */ /* 0x000fea000383ffff */
.L_x_12713:
        /* <DEDUP_REMOVED lines=8> */
.L_x_12840:
[----:B------:R-:W-:Y:S05]  /*2eaf0*/  BSYNC B0 ;  /* 0x0000000000007941 */ /* 0x000fea0003800000 */
.L_x_12839:
        /* <DEDUP_REMOVED lines=9> */
.L_x_12841:
        /* <DEDUP_REMOVED lines=24> */
.L_x_12842:
[----:B------:R-:W-:Y:S01]  /*2ed10*/  IMAD.MOV.U32 R12, RZ, RZ, 0x2 ;  /* 0x00000002ff0c7424 */ /* 0x000fe200078e00ff */
[----:B------:R-:W-:-:S05]  /*2ed20*/  SEL R14, R14, RZ, P1 ;  /* 0x000000ff0e0e7207 */ /* 0x000fca0000800000 */
[----:B------:R-:W-:-:S04]  /*2ed30*/  IMAD.IADD R5, R13, 0x1, R14 ;  /* 0x000000010d057824 */ /* 0x000fc800078e020e */
[----:B------:R-:W-:-:S07]  /*2ed40*/  IMAD.MOV.U32 R13, RZ, RZ, R5 ;  /* 0x000000ffff0d7224 */ /* 0x000fce00078e0005 */
[----:B------:R-:W-:Y:S05]  /*2ed50*/  WARPSYNC.COLLECTIVE R15, `(.L_x_12843) ;  /* 0x000000000f087348 */ /* 0x000fea0003c00000 */
[----:B------:R0:W1:Y:S02]  /*2ed60*/  SHFL.UP P6, R14, R13, R12, R11 ;  /* 0x0400000c0d0e7389 */ /* 0x00006400000c000b */
[----:B01----:R-:W-:Y:S01]  /*2ed70*/  ENDCOLLECTIVE ;  /* 0x000000000000791b */ /* 0x003fe20003800000 */
.L_x_12843:
[----:B------:R-:W-:Y:S01]  /*2ed80*/  IMAD.MOV.U32 R12, RZ, RZ, 0x4 ;  /* 0x00000004ff0c7424 */ /* 0x000fe200078e00ff */
[----:B------:R-:W-:-:S05]  /*2ed90*/  SEL R2, R14, RZ, P2 ;  /* 0x000000ff0e027207 */ /* 0x000fca0001000000 */
[----:B------:R-:W-:-:S04]  /*2eda0*/  IMAD.IADD R2, R5, 0x1, R2 ;  /* 0x0000000105027824 */ /* 0x000fc800078e0202 */
[----:B------:R-:W-:-:S07]  /*2edb0*/  IMAD.MOV.U32 R13, RZ, RZ, R2 ;  /* 0x000000ffff0d7224 */ /* 0x000fce00078e0002 */
[----:B------:R-:W-:Y:S05]  /*2edc0*/  WARPSYNC.COLLECTIVE R15, `(.L_x_12844) ;  /* 0x000000000f087348 */ /* 0x000fea0003c00000 */
[----:B------:R0:W1:Y:S02]  /*2edd0*/  SHFL.UP P6, R14, R13, R12, R11 ;  /* 0x0400000c0d0e7389 */ /* 0x00006400000c000b */
[----:B01----:R-:W-:Y:S01]  /*2ede0*/  ENDCOLLECTIVE ;  /* 0x000000000000791b */ /* 0x003fe20003800000 */
.L_x_12844:
[----:B------:R-:W-:Y:S01]  /*2edf0*/  IMAD.MOV.U32 R12, RZ, RZ, 0x8 ;  /* 0x00000008ff0c7424 */ /* 0x000fe200078e00ff */
[----:B------:R-:W-:-:S05]  /*2ee00*/  SEL R3, R14, RZ, P3 ;  /* 0x000000ff0e037207 */ /* 0x000fca0001800000 */
[----:B------:R-:W-:-:S04]  /*2ee10*/  IMAD.IADD R3, R2, 0x1, R3 ;  /* 0x0000000102037824 */ /* 0x000fc800078e0203 */
[----:B------:R-:W-:-:S07]  /*2ee20*/  IMAD.MOV.U32 R13, RZ, RZ, R3 ;  /* 0x000000ffff0d7224 */ /* 0x000fce00078e0003 */
[----:B------:R-:W-:Y:S05]  /*2ee30*/  WARPSYNC.COLLECTIVE R15, `(.L_x_12845) ;  /* 0x000000000f087348 */ /* 0x000fea0003c00000 */
[----:B------:R0:W1:Y:S02]  /*2ee40*/  SHFL.UP P6, R14, R13, R12, R11 ;  /* 0x0400000c0d0e7389 */ /* 0x00006400000c000b */
[----:B01----:R-:W-:Y:S01]  /*2ee50*/  ENDCOLLECTIVE ;  /* 0x000000000000791b */ /* 0x003fe20003800000 */
.L_x_12845:
[----:B------:R-:W-:Y:S01]  /*2ee60*/  IMAD.MOV.U32 R12, RZ, RZ, 0x10 ;  /* 0x00000010ff0c7424 */ /* 0x000fe200078e00ff */
[----:B------:R-:W-:-:S05]  /*2ee70*/  SEL R14, R14, RZ, P4 ;  /* 0x000000ff0e0e7207 */ /* 0x000fca0002000000 */
[----:B------:R-:W-:-:S04]  /*2ee80*/  IMAD.IADD R5, R3, 0x1, R14 ;  /* 0x0000000103057824 */ /* 0x000fc800078e020e */
[----:B------:R-:W-:-:S07]  /*2ee90*/  IMAD.MOV.U32 R13, RZ, RZ, R5 ;  /* 0x000000ffff0d7224 */ /* 0x000fce00078e0005 */
[----:B------:R-:W-:Y:S05]  /*2eea0*/  WARPSYNC.COLLECTIVE R15, `(.L_x_12846) ;  /* 0x000000000f087348 */ /* 0x000fea0003c00000 */
[----:B------:R0:W1:Y:S02]  /*2eeb0*/  SHFL.UP P6, R14, R13, R12, R11 ;  /* 0x0400000c0d0e7389 */ /* 0x00006400000c000b */
[----:B01----:R-:W-:Y:S01]  /*2eec0*/  ENDCOLLECTIVE ;  /* 0x000000000000791b */ /* 0x003fe20003800000 */
.L_x_12846:
        /* <DEDUP_REMOVED lines=8> */
.L_x_12847:
[----:B------:R-:W-:Y:S05]  /*2ef50*/  BRA `(.L_x_12848) ;  /* 0xffffffb0004c7947 */ /* 0x000fea000383ffff */
.L_x_12716:
[----:B------:R-:W-:Y:S01]  /*2ef60*/  BSSY B0, `(.L_x_12849) ;  /* 0x0000007000007945 */ /* 0x000fe20003800000 */
[----:B------:R-:W-:Y:S02]  /*2ef70*/  IMAD.MOV.U32 R12, RZ, RZ, 0x1 ;  /* 0x00000001ff0c7424 */ /* 0x000fe400078e00ff */
[----:B------:R-:W-:Y:S02]  /*2ef80*/  IMAD.MOV.U32 R11, RZ, RZ, RZ ;  /* 0x000000ffff0b7224 */ /* 0x000fe400078e00ff */
[----:B------:R-:W-:-:S07]  /*2ef90*/  IMAD.MOV.U32 R15, RZ, RZ, -0x1 ;  /* 0xffffffffff0f7424 */ /* 0x000fce00078e00ff */
[----:B-12---:R-:W-:Y:S05]  /*2efa0*/  WARPSYNC.COLLECTIVE R15, `(.L_x_12850) ;  /* 0x000000000f087348 */ /* 0x006fea0003c00000 */
[----:B------:R0:W3:Y:S02]  /*2efb0*/  SHFL.UP P6, R14, R13, R12, R11 ;  /* 0x0400000c0d0e7389 */ /* 0x0000e400000c000b */
[----:B0123--:R-:W-:Y:S01]  /*2efc0*/  ENDCOLLECTIVE ;  /* 0x000000000000791b */ /* 0x00ffe20003800000 */
.L_x_12850:
[----:B------:R-:W-:Y:S05]  /*2efd0*/  BSYNC B0 ;  /* 0x0000000000007941 */ /* 0x000fea0003800000 */
.L_x_12849:
        /* <DEDUP_REMOVED lines=8> */
.L_x_12851:
[----:B------:R-:W-:Y:S01]  /*2f060*/  IMAD.MOV.U32 R12, RZ, RZ, 0x4 ;  /* 0x00000004ff0c7424 */ /* 0x000fe200078e00ff */
[----:B------:R-:W-:-:S05]  /*2f070*/  SEL R2, R14, RZ, P2 ;  /* 0x000000ff0e027207 */ /* 0x000fca0001000000 */
[----:B------:R-:W-:-:S04]  /*2f080*/  IMAD.IADD R2, R13, 0x1, R2 ;  /* 0x000000010d027824 */ /* 0x000fc800078e0202 */
[----:B------:R-:W-:-:S07]  /*2f090*/  IMAD.MOV.U32 R13, RZ, RZ, R2 ;  /* 0x000000ffff0d7224 */ /* 0x000fce00078e0002 */
[----:B------:R-:W-:Y:S05]  /*2f0a0*/  WARPSYNC.COLLECTIVE R15, `(.L_x_12852) ;  /* 0x000000000f087348 */ /* 0x000fea0003c00000 */
[----:B------:R0:W1:Y:S02]  /*2f0b0*/  SHFL.UP P6, R14, R13, R12, R11 ;  /* 0x0400000c0d0e7389 */ /* 0x00006400000c000b */
[----:B01----:R-:W-:Y:S01]  /*2f0c0*/  ENDCOLLECTIVE ;  /* 0x000000000000791b */ /* 0x003fe20003800000 */
.L_x_12852:
[----:B------:R-:W-:Y:S01]  /*2f0d0*/  IMAD.MOV.U32 R12, RZ, RZ, 0x8 ;  /* 0x00000008ff0c7424 */ /* 0x000fe200078e00ff */
[----:B------:R-:W-:-:S05]  /*2f0e0*/  SEL R3, R14, RZ, P3 ;  /* 0x000000ff0e037207 */ /* 0x000fca0001800000 */
[----:B------:R-:W-:-:S04]  /*2f0f0*/  IMAD.IADD R3, R2, 0x1, R3 ;  /* 0x0000000102037824 */ /* 0x000fc800078e0203 */
[----:B------:R-:W-:-:S07]  /*2f100*/  IMAD.MOV.U32 R13, RZ, RZ, R3 ;  /* 0x000000ffff0d7224 */ /* 0x000fce00078e0003 */
[----:B------:R-:W-:Y:S05]  /*2f110*/  WARPSYNC.COLLECTIVE R15, `(.L_x_12853) ;  /* 0x000000000f087348 */ /* 0x000fea0003c00000 */
[----:B------:R0:W1:Y:S02]  /*2f120*/  SHFL.UP P6, R14, R13, R12, R11 ;  /* 0x0400000c0d0e7389 */ /* 0x00006400000c000b */
[----:B01----:R-:W-:Y:S01]  /*2f130*/  ENDCOLLECTIVE ;  /* 0x000000000000791b */ /* 0x003fe20003800000 */
.L_x_12853:
[----:B------:R-:W-:Y:S01]  /*2f140*/  IMAD.MOV.U32 R12, RZ, RZ, 0x10 ;  /* 0x00000010ff0c7424 */ /* 0x000fe200078e00ff */
[----:B------:R-:W-:-:S05]  /*2f150*/  SEL R14, R14, RZ, P4 ;  /* 0x000000ff0e0e7207 */ /* 0x000fca0002000000 */
[----:B------:R-:W-:-:S04]  /*2f160*/  IMAD.IADD R5, R3, 0x1, R14 ;  /* 0x0000000103057824 */ /* 0x000fc800078e020e */
[----:B------:R-:W-:-:S07]  /*2f170*/  IMAD.MOV.U32 R13, RZ, RZ, R5 ;  /* 0x000000ffff0d7224 */ /* 0x000fce00078e0005 */
[----:B------:R-:W-:Y:S05]  /*2f180*/  WARPSYNC.COLLECTIVE R15, `(.L_x_12854) ;  /* 0x000000000f087348 */ /* 0x000fea0003c00000 */
[----:B------:R0:W1:Y:S02]  /*2f190*/  SHFL.UP P6, R14, R13, R12, R11 ;  /* 0x0400000c0d0e7389 */ /* 0x00006400000c000b */
[----:B01----:R-:W-:Y:S01]  /*2f1a0*/  ENDCOLLECTIVE ;  /* 0x000000000000791b */ /* 0x003fe20003800000 */
.L_x_12854:
        /* <DEDUP_REMOVED lines=8> */
.L_x_12855:
[----:B------:R-:W-:Y:S05]  /*2f230*/  BRA `(.L_x_12856) ;  /* 0xffffffb000387947 */ /* 0x000fea000383ffff */
.L_x_12718:
[----:B------:R-:W-:Y:S01]  /*2f240*/  BSSY B0, `(.L_x_12857) ;  /* 0x0000006000007945 */ /* 0x000fe20003800000 */
[----:B------:R-:W-:Y:S01]  /*2f250*/  PLOP3.LUT P6, PT, P6, PT, PT, 0x8, 0x0 ;  /* 0x000000000000781c */ /* 0x000fe200037ce170 */
[----:B------:R-:W-:-:S12]  /*2f260*/  IMAD.MOV.U32 R15, RZ, RZ, -0x1 ;  /* 0xffffffffff0f7424 */ /* 0x000fd800078e00ff */
[----:B012---:R-:W-:Y:S05]  /*2f270*/  WARPSYNC.COLLECTIVE R15, `(.L_x_12858) ;  /* 0x000000000f087348 */ /* 0x007fea0003c00000 */
[----:B------:R-:W-:Y:S01]  /*2f280*/  VOTE.ANY R14, PT, P6 ;  /* 0x00000000000e7806 */ /* 0x000fe200030e0100 */
[----:B012---:R-:W-:Y:S06]  /*2f290*/  ENDCOLLECTIVE ;  /* 0x000000000000791b */ /* 0x007fec0003800000 */
.L_x_12858:
[----:B------:R-:W-:Y:S05]  /*2f2a0*/  BSYNC B0 ;  /* 0x0000000000007941 */ /* 0x000fea0003800000 */
.L_x_12857:
        /* <DEDUP_REMOVED lines=8> */
.L_x_12859:
[----:B------:R-:W-:Y:S02]  /*2f330*/  IMAD.IADD R19, R12, 0x1, R19 ;  /* 0x000000010c137824 */ /* 0x000fe400078e0213 */
[----:B------:R-:W-:Y:S02]  /*2f340*/  IMAD.MOV.U32 R13, RZ, RZ, R4 ;  /* 0x000000ffff0d7224 */ /* 0x000fe400078e0004 */
[----:B------:R-:W-:-:S07]  /*2f350*/  IMAD.MOV.U32 R17, RZ, RZ, R14 ;  /* 0x000000ffff117224 */ /* 0x000fce00078e000e */
[----:B------:R-:W-:Y:S05]  /*2f360*/  WARPSYNC.COLLECTIVE R15, `(.L_x_12860) ;  /* 0x000000000f087348 */ /* 0x000fea0003c00000 */
[----:B------:R0:W1:Y:S02]  /*2f370*/  SHFL.IDX P6, R14, R13, R12, R11 ;  /* 0x0000000c0d0e7389 */ /* 0x00006400000c000b */
[----:B01----:R-:W-:Y:S01]  /*2f380*/  ENDCOLLECTIVE ;  /* 0x000000000000791b */ /* 0x003fe20003800000 */
.L_x_12860:
[----:B------:R-:W-:Y:S01]  /*2f390*/  IMAD.MOV.U32 R4, RZ, RZ, R14 ;  /* 0x000000ffff047224 */ /* 0x000fe200078e000e */
[----:B------:R-:W-:Y:S06]  /*2f3a0*/  BRA `(.L_x_12861) ;  /* 0xffffffb0001c7947 */ /* 0x000fec000383ffff */
.L_x_12720:
[----:B------:R-:W-:Y:S01]  /*2f3b0*/  BSSY B0, `(.L_x_12862) ;  /* 0x0000007000007945 */ /* 0x000fe20003800000 */
[----:B------:R-:W-:Y:S02]  /*2f3c0*/  IMAD.MOV.U32 R13, RZ, RZ, R2 ;  /* 0x000000ffff0d7224 */ /* 0x000fe400078e0002 */
[----:B------:R-:W-:Y:S02]  /*2f3d0*/  IMAD.MOV.U32 R11, RZ, RZ, 0x1f ;  /* 0x0000001fff0b7424 */ /* 0x000fe400078e00ff */
[----:B------:R-:W-:-:S07]  /*2f3e0*/  IMAD.MOV.U32 R15, RZ, RZ, -0x1 ;  /* 0xffffffffff0f7424 */ /* 0x000fce00078e00ff */
[----:B012-4-:R-:W-:Y:S05]  /*2f3f0*/  WARPSYNC.COLLECTIVE R15, `(.L_x_12863) ;  /* 0x000000000f087348 */ /* 0x017fea0003c00000 */
[----:B------:R3:W0:Y:S02]  /*2f400*/  SHFL.IDX P6, R14, R13, R12, R11 ;  /* 0x0000000c0d0e7389 */ /* 0x00062400000c000b */
[----:B01234-:R-:W-:Y:S01]  /*2f410*/  ENDCOLLECTIVE ;  /* 0x000000000000791b */ /* 0x01ffe20003800000 */
.L_x_12863:
[----:B------:R-:W-:Y:S05]  /*2f420*/  BSYNC B0 ;  /* 0x0000000000007941 */ /* 0x000fea0003800000 */
.L_x_12862:
[----:B------:R-:W-:Y:S01]  /*2f430*/  IMAD.MOV.U32 R6, RZ, RZ, R14 ;  /* 0x000000ffff067224 */ /* 0x000fe200078e000e */
[----:B------:R-:W-:Y:S06]  /*2f440*/  BRA `(.L_x_12719) ;  /* 0xffffffb0000c7947 */ /* 0x000fec000383ffff */
.L_x_12726:
[----:B0-----:R0:W4:Y:S02]  /*2f450*/  SYNCS.PHASECHK.TRANS64.TRYWAIT P0, [R5+URZ+0x32420], R0 ;  /* 0x03242000050075a7 */ /* 0x001124000800017f */
[----:B----4-:R-:W-:Y:S05]  /*2f460*/  @!P0 NANOSLEEP.SYNCS 0x989680 ;  /* 0x009896800000895d */ /* 0x010fea0003900000 */
[----:B------:R-:W4:Y:S02]  /*2f470*/  @!P0 SYNCS.PHASECHK.TRANS64 P0, [R5+URZ+0x32420], R0 ;  /* 0x03242000050085a7 */ /* 0x000f24000800007f */
[----:B----4-:R-:W-:Y:S05]  /*2f480*/  @!P0 BRA `(.L_x_12726) ;  /* 0xfffffffc00f08947 */ /* 0x010fea000383ffff */
[----:B------:R-:W-:Y:S05]  /*2f490*/  BRA `(.L_x_12864) ;  /* 0xffffffb800647947 */ /* 0x000fea000383ffff */
.L_x_12727:
        /* <DEDUP_REMOVED lines=11> */
.L_x_12866:
[----:B------:R-:W-:Y:S05]  /*2f550*/  BSYNC B0 ;  /* 0x0000000000007941 */ /* 0x000fea0003800000 */
.L_x_12865:
[----:B------:R-:W-:Y:S05]  /*2f560*/  BRA `(.L_x_12867) ;  /* 0xffffffb8004c7947 */ /* 0x000fea000383ffff */
.L_x_12730:
[----:B------:R-:W-:Y:S01]  /*2f570*/  BSSY B1, `(.L_x_12868) ;  /* 0x0000006000017945 */ /* 0x000fe20003800000 */
[----:B------:R-:W-:-:S07]  /*2f580*/  IMAD.MOV.U32 R15, RZ, RZ, -0x1 ;  /* 0xffffffffff0f7424 */ /* 0x000fce00078e00ff */
[----:B0123--:R-:W-:Y:S05]  /*2f590*/  WARPSYNC.COLLECTIVE R15, `(.L_x_12869) ;  /* 0x000000000f0c7348 */ /* 0x00ffea0003c00000 */
[----:B------:R-:W-:Y:S02]  /*2f5a0*/  ELECT P6, UR62, PT ;  /* 0x00000000003e782f */ /* 0x000fe400038c0000 */
[----:B------:R-:W-:Y:S01]  /*2f5b0*/  MOV R14, UR62 ;  /* 0x0000003e000e7c02 */ /* 0x000fe20008000f00 */
[----:B0123--:R-:W-:Y:S10]  /*2f5c0*/  ENDCOLLECTIVE ;  /* 0x000000000000791b */ /* 0x00fff40003800000 */
.L_x_12869:
[----:B------:R-:W-:Y:S05]  /*2f5d0*/  BSYNC B1 ;  /* 0x0000000000017941 */ /* 0x000fea0003800000 */
.L_x_12868:
[----:B------:R-:W-:Y:S05]  /*2f5e0*/  BRA `(.L_x_12870) ;  /* 0xffffffb800447947 */ /* 0x000fea000383ffff */
.L_x_12732:
[----:B0-----:R0:W4:Y:S02]  /*2f5f0*/  SYNCS.PHASECHK.TRANS64.TRYWAIT P1, [R3+URZ+0x32440], R2 ;  /* 0x03244002030075a7 */ /* 0x001124000802017f */
[----:B----4-:R-:W-:Y:S05]  /*2f600*/  @!P1 NANOSLEEP.SYNCS 0x989680 ;  /* 0x009896800000995d */ /* 0x010fea0003900000 */
[----:B------:R-:W4:Y:S02]  /*2f610*/  @!P1 SYNCS.PHASECHK.TRANS64 P1, [R3+URZ+0x32440], R2 ;  /* 0x03244002030095a7 */ /* 0x000f24000802007f */
[----:B----4-:R-:W-:Y:S05]  /*2f620*/  @!P1 BRA `(.L_x_12732) ;  /* 0xfffffffc00f09947 */ /* 0x010fea000383ffff */
[----:B------:R-:W-:Y:S05]  /*2f630*/  BRA `(.L_x_12871) ;  /* 0xffffffb8006c7947 */ /* 0x000fea000383ffff */
.L_x_12734:
[----:B----4-:R4:W0:Y:S02]  /*2f640*/  SYNCS.PHASECHK.TRANS64.TRYWAIT P1, [R5+URZ+0x32440], R0 ;  /* 0x03244000050075a7 */ /* 0x010824000802017f */
[----:B0-----:R-:W-:Y:S05]  /*2f650*/  @!P1 NANOSLEEP.SYNCS 0x989680 ;  /* 0x009896800000995d */ /* 0x001fea0003900000 */
[----:B------:R-:W0:Y:S02]  /*2f660*/  @!P1 SYNCS.PHASECHK.TRANS64 P1, [R5+URZ+0x32440], R0 ;  /* 0x03244000050095a7 */ /* 0x000e24000802007f */
[----:B0-----:R-:W-:Y:S05]  /*2f670*/  @!P1 BRA `(.L_x_12734) ;  /* 0xfffffffc00f09947 */ /* 0x001fea000383ffff */
[----:B------:R-:W-:Y:S05]  /*2f680*/  BRA `(.L_x_12872) ;  /* 0xffffffb800787947 */ /* 0x000fea000383ffff */
.L_x_12736:
[----:B------:R0:W0:Y:S02]  /*2f690*/  SYNCS.PHASECHK.TRANS64.TRYWAIT P1, [R3+URZ+0x32460], R2 ;  /* 0x03246002030075a7 */ /* 0x000024000802017f */
[----:B0-----:R-:W-:Y:S05]  /*2f6a0*/  @!P1 NANOSLEEP.SYNCS 0x989680 ;  /* 0x009896800000995d */ /* 0x001fea0003900000 */
[----:B------:R-:W0:Y:S02]  /*2f6b0*/  @!P1 SYNCS.PHASECHK.TRANS64 P1, [R3+URZ+0x32460], R2 ;  /* 0x03246002030095a7 */ /* 0x000e24000802007f */
[----:B0-----:R-:W-:Y:S05]  /*2f6c0*/  @!P1 BRA `(.L_x_12736) ;  /* 0xfffffffc00f09947 */ /* 0x001fea000383ffff */
[----:B------:R-:W-:Y:S05]  /*2f6d0*/  BRA `(.L_x_12873) ;  /* 0xffffffb800747947 */ /* 0x000fea000383ffff */
        .type           $_ZN7cutlass13device_kernelIN5flash11enable_sm90INS1_16FlashAttnFwdSm90INS1_25CollectiveMainloopFwdSm90ILi2EN4cute5tupleIJNS5_1CILi1EEES8_S8_EEENS6_IJNS7_ILi128EEENS7_ILi96EEENS7_ILi64EEEEEELi256ENS_10bfloat16_tEfNS_4arch4Sm90ELb0ELb1ELb0ELb1ELb1ELb0ELb1ELb1ELb0ELb1ELb1ELb0EEENS1_21CollectiveEpilogueFwdINS6_IJSA_NS7_ILi256EEESB_EEES9_SE_SG_Li256ELb1ELb1ELb1ELb0EEENS1_36VarlenDynamicPersistentTileSchedulerILi128ELi96ELi256ELi128ELb1ELb1ELb1ELb1ELb0ELb1EEEEEEEEEvNT_6ParamsE$_ZZN5flash25CollectiveMainloopFwdSm90ILi2EN4cute5tupleIJNS1_1CILi1EEES4_S4_EEENS2_IJNS3_ILi128EEENS3_ILi96EEENS3_ILi64EEEEEELi256EN7cutlass10bfloat16_tEfNSA_4arch4Sm90ELb0ELb1ELb0ELb1ELb1ELb0ELb1ELb1ELb0ELb1ELb1ELb0EE3mmaINS_16FlashAttnFwdSm90ISE_NS_21CollectiveEpilogueFwdINS2_IJS6_NS3_ILi256EEES7_EEES5_SB_SD_Li256ELb1ELb1ELb1ELb0EEENS_36VarlenDynamicPersistentTileSchedulerILi128ELi96ELi256ELi128ELb1ELb1ELb1ELb1ELb0ELb1EEEE13SharedStorageENS1_6TensorINS1_11ArrayEngineIfLm128EEENS1_6LayoutINS2_IJNS2_IJNS3_ILi2EEEST_NS3_ILi32EEEEEES4_S4_EEENS2_IJNS2_IJS4_ST_NS3_ILi4EEEEEENS3_ILi0EEESZ_EEEEEEENS_7SoftmaxILi2ELi0EEEEEbRKNSE_6ParamsENSA_13PipelineAsyncILi2EEES19_RNSA_13PipelineStateILj2EEERT0_RT1_iRiRKNS_16SeqlenInfoQKNewKILb1ELb0EEENS2_IJiiiiEEERT_ENKUliT_T0_T1_E_clIZSF_ISO_S12_S14_EbS17_S19_S19_S1C_S1E_S1G_iS1H_S1L_S1M_S1O_EUlRS1P_iE1_NS3_ILb0EEENS3_ILb1EEEEEDaiS1P_S1Q_S1R_,@function
        .size           $_ZN7cutlass13device_kernelIN5flash11enable_sm90INS1_16FlashAttnFwdSm90INS1_25CollectiveMainloopFwdSm90ILi2EN4cute5tupleIJNS5_1CILi1EEES8_S8_EEENS6_IJNS7_ILi128EEENS7_ILi96EEENS7_ILi64EEEEEELi256ENS_10bfloat16_tEfNS_4arch4Sm90ELb0ELb1ELb0ELb1ELb1ELb0ELb1ELb1ELb0ELb1ELb1ELb0EEENS1_21CollectiveEpilogueFwdINS6_IJSA_NS7_ILi256EEESB_EEES9_SE_SG_Li256ELb1ELb1ELb1ELb0EEENS1_36VarlenDynamicPersistentTileSchedulerILi128ELi96ELi256ELi128ELb1ELb1ELb1ELb1ELb0ELb1EEEEEEEEEvNT_6ParamsE$_ZZN5flash25CollectiveMainloopFwdSm90ILi2EN4cute5tupleIJNS1_1CILi1EEES4_S4_EEENS2_IJNS3_ILi128EEENS3_ILi96EEENS3_ILi64EEEEEELi256EN7cutlass10bfloat16_tEfNSA_4arch4Sm90ELb0ELb1ELb0ELb1ELb1ELb0ELb1ELb1ELb0ELb1ELb1ELb0EE3mmaINS_16FlashAttnFwdSm90ISE_NS_21CollectiveEpilogueFwdINS2_IJS6_NS3_ILi256EEES7_EEES5_SB_SD_Li256ELb1ELb1ELb1ELb0EEENS_36VarlenDynamicPersistentTileSchedulerILi128ELi96ELi256ELi128ELb1ELb1ELb1ELb1ELb0ELb1EEEE13SharedStorageENS1_6TensorINS1_11ArrayEngineIfLm128EEENS1_6LayoutINS2_IJNS2_IJNS3_ILi2EEEST_NS3_ILi32EEEEEES4_S4_EEENS2_IJNS2_IJS4_ST_NS3_ILi4EEEEEENS3_ILi0EEESZ_EEEEEEENS_7SoftmaxILi2ELi0EEEEEbRKNSE_6ParamsENSA_13PipelineAsyncILi2EEES19_RNSA_13PipelineStateILj2EEERT0_RT1_iRiRKNS_16SeqlenInfoQKNewKILb1ELb0EEENS2_IJiiiiEEERT_ENKUliT_T0_T1_E_clIZSF_ISO_S12_S14_EbS17_S19_S19_S1C_S1E_S1G_iS1H_S1L_S1M_S1O_EUlRS1P_iE1_NS3_ILb0EEENS3_ILb1EEEEEDaiS1P_S1Q_S1R_,(.L_x_15673 - $_ZN7cutlass13device_kernelIN5flash11enable_sm90INS1_16FlashAttnFwdSm90INS1_25CollectiveMainloopFwdSm90ILi2EN4cute5tupleIJNS5_1CILi1EEES8_S8_EEENS6_IJNS7_ILi128EEENS7_ILi96EEENS7_ILi64EEEEEELi256ENS_10bfloat16_tEfNS_4arch4Sm90ELb0ELb1ELb0ELb1ELb1ELb0ELb1ELb1ELb0ELb1ELb1ELb0EEENS1_21CollectiveEpilogueFwdINS6_IJSA_NS7_ILi256EEESB_EEES9_SE_SG_Li256ELb1ELb1ELb1ELb0EEENS1_36VarlenDynamicPersistentTileSchedulerILi128ELi96ELi256ELi128ELb1ELb1ELb1ELb1ELb0ELb1EEEEEEEEEvNT_6ParamsE$_ZZN5flash25CollectiveMainloopFwdSm90ILi2EN4cute5tupleIJNS1_1CILi1EEES4_S4_EEENS2_IJNS3_ILi128EEENS3_ILi96EEENS3_ILi64EEEEEELi256EN7cutlass10bfloat16_tEfNSA_4arch4Sm90ELb0ELb1ELb0ELb1ELb1ELb0ELb1ELb1ELb0ELb1ELb1ELb0EE3mmaINS_16FlashAttnFwdSm90ISE_NS_21CollectiveEpilogueFwdINS2_IJS6_NS3_ILi256EEES7_EEES5_SB_SD_Li256ELb1ELb1ELb1ELb0EEENS_36VarlenDynamicPersistentTileSchedulerILi128ELi96ELi256ELi128ELb1ELb1ELb1ELb1ELb0ELb1EEEE13SharedStorageENS1_6TensorINS1_11ArrayEngineIfLm128EEENS1_6LayoutINS2_IJNS2_IJNS3_ILi2EEEST_NS3_ILi32EEEEEES4_S4_EEENS2_IJNS2_IJS4_ST_NS3_ILi4EEEEEENS3_ILi0EEESZ_EEEEEEENS_7SoftmaxILi2ELi0EEEEEbRKNSE_6ParamsENSA_13PipelineAsyncILi2EEES19_RNSA_13PipelineStateILj2EEERT0_RT1_iRiRKNS_16SeqlenInfoQKNewKILb1ELb0EEENS2_IJiiiiEEERT_ENKUliT_T0_T1_E_clIZSF_ISO_S12_S14_EbS17_S19_S19_S1C_S1E_S1G_iS1H_S1L_S1M_S1O_EUlRS1P_iE1_NS3_ILb0EEENS3_ILb1EEEEEDaiS1P_S1Q_S1R_)
$_ZN7cutlass13device_kernelIN5flash11enable_sm90INS1_16FlashAttnFwdSm90INS1_25CollectiveMainloopFwdSm90ILi2EN4cute5tupleIJNS5_1CILi1EEES8_S8_EEENS6_IJNS7_ILi128EEENS7_ILi96EEENS7_ILi64EEEEEELi256ENS_10bfloat16_tEfNS_4arch4Sm90ELb0ELb1ELb0ELb1ELb1ELb0ELb1ELb1ELb0ELb1ELb1ELb0EEENS1_21CollectiveEpilogueFwdINS6_IJSA_NS7_ILi256EEESB_EEES9_SE_SG_Li256ELb1ELb1ELb1ELb0EEENS1_36VarlenDynamicPersistentTileSchedulerILi128ELi96ELi256ELi128ELb1ELb1ELb1ELb1ELb0ELb1EEEEEEEEEvNT_6ParamsE$_ZZN5flash25CollectiveMainloopFwdSm90ILi2EN4cute5tupleIJNS1_1CILi1EEES4_S4_EEENS2_IJNS3_ILi128EEENS3_ILi96EEENS3_ILi64EEEEEELi256EN7cutlass10bfloat16_tEfNSA_4arch4Sm90ELb0ELb1ELb0ELb1ELb1ELb0ELb1ELb1ELb0ELb1ELb1ELb0EE3mmaINS_16FlashAttnFwdSm90ISE_NS_21CollectiveEpilogueFwdINS2_IJS6_NS3_ILi256EEES7_EEES5_SB_SD_Li256ELb1ELb1ELb1ELb0EEENS_36VarlenDynamicPersistentTileSchedulerILi128ELi96ELi256ELi128ELb1ELb1ELb1ELb1ELb0ELb1EEEE13SharedStorageENS1_6TensorINS1_11ArrayEngineIfLm128EEENS1_6LayoutINS2_IJNS2_IJNS3_ILi2EEEST_NS3_ILi32EEEEEES4_S4_EEENS2_IJNS2_IJS4_ST_NS3_ILi4EEEEEENS3_ILi0EEESZ_EEEEEEENS_7SoftmaxILi2ELi0EEEEEbRKNSE_6ParamsENSA_13PipelineAsyncILi2EEES19_RNSA_13PipelineStateILj2EEERT0_RT1_iRiRKNS_16SeqlenInfoQKNewKILb1ELb0EEENS2_IJiiiiEEERT_ENKUliT_T0_T1_E_clIZSF_ISO_S12_S14_EbS17_S19_S19_S1C_S1E_S1G_iS1H_S1L_S1M_S1O_EUlRS1P_iE1_NS3_ILb0EEENS3_ILb1EEEEEDaiS1P_S1Q_S1R_:
        /* <DEDUP_REMOVED lines=24> */
[----:B------:R0:W-:Y:S08]  /*2f860*/  ST.E desc[UR4][R6.64], R9 ;  /* 0x0000000906007985 */ /* 0x0001f0000c101904 */
[----:B------:R1:W-:Y:S01]  /*2f870*/  @!P0 ST.E desc[UR8][R6.64], RZ ;  /* 0x000000ff06008985 */ /* 0x0003e2000c101908 */
[----:B--2---:R-:W-:-:S05]  /*2f880*/  VIADD R21, R8, 0x1 ;  /* 0x0000000108157836 */ /* 0x004fca0000000000 */
[----:B------:R1:W-:Y:S01]  /*2f890*/  ST.E desc[UR6][R6.64+0x8], R21 ;  /* 0x0000081506007985 */ /* 0x0003e2000c101906 */
        /* <DEDUP_REMOVED lines=12> */
[----:B0-----:R-:W-:-:S07]  /*2f960*/  IMAD.MOV.U32 R9, RZ, RZ, R27 ;  /* 0x000000ffff097224 */ /* 0x001fce00078e001b */
[----:B---3--:R1:W5:Y:S04]  /*2f970*/  LD.E R20, desc[UR4][R12.64] ;  /* 0x000000040c147980 */ /* 0x008368000c101900 */
[----:B------:R1:W5:Y:S01]  /*2f980*/  LD.E R24, desc[UR6][R12.64+0x4] ;  /* 0x000004060c187980 */ /* 0x000362000c101900 */
[----:B--2---:R-:W-:-:S04]  /*2f990*/  LOP3.LUT R8, R8, 0x1, RZ, 0xfc, !PT ;  /* 0x0000000108087812 */ /* 0x004fc800078efcff */
[----:B------:R-:W-:Y:S01]  /*2f9a0*/  ISETP.NE.AND P0, PT, R8, 0x3, PT ;  /* 0x000000030800780c */ /* 0x000fe20003f05270 */
[----:B------:R-:W-:-:S12]  /*2f9b0*/  IMAD.MOV.U32 R8, RZ, RZ, R26 ;  /* 0x000000ffff087224 */ /* 0x000fd800078e001a */
[----:B-1----:R-:W-:Y:S05]  /*2f9c0*/  @!P0 BRA `(.L_x_12875) ;  /* 0x0000000000048947 */ /* 0x002fea0003800000 */
[----:B------:R-:W-:Y:S01]  /*2f9d0*/  BPT.TRAP 0x1 ;  /* 0x000000040000795c */ /* 0x000fe20000300000 */
.L_x_12875:
[----:B------:R-:W-:Y:S05]  /*2f9e0*/  BSYNC B2 ;  /* 0x0000000000027941 */ /* 0x000fea0003800000 */
.L_x_12874:
        /* <DEDUP_REMOVED lines=17> */
.L_x_12877:
[----:B------:R-:W-:Y:S05]  /*2fb00*/  BSYNC B2 ;  /* 0x0000000000027941 */ /* 0x000fea0003800000 */
.L_x_12876:
        /* <DEDUP_REMOVED lines=10> */
.L_x_12879:
[----:B------:R-:W-:Y:S05]  /*2fbb0*/  BSYNC B2 ;  /* 0x0000000000027941 */ /* 0x000fea0003800000 */
.L_x_12878:
[----:B------:R-:W2:Y:S04]  /*2fbc0*/  LDL.64 R12, [R0] ;  /* 0x00000000000c7983 */ /* 0x000ea80000100a00 */
[----:B0----5:R-:W3:Y:S01]  /*2fbd0*/  LDL.64 R6, [R0+0x28] ;  /* 0x0000280000067983 */ /* 0x021ee20000100a00 */
        /* <DEDUP_REMOVED lines=17> */
[----:B------:R-:W-:Y:S01]  /*2fcf0*/  WARPGROUP.ARRIVE ;  /* 0x00000000000079c5 */ /* 0x000fe20000000000 */
[----:B------:R-:W-:Y:S02]  /*2fd00*/  R2UR UR8, R4 ;  /* 0x00000000040872ca */ /* 0x000fe400000e0000 */
[----:B------:R-:W-:-:S02]  /*2fd10*/  R2UR UR6, R6 ;  /* 0x00000000060672ca */ /* 0x000fc400000e0000 */
[C---:B------:R-:W-:Y:S02]  /*2fd20*/  R2UR UR9, R5.reuse ;  /* 0x00000000050972ca */ /* 0x040fe400000e0000 */
[----:B------:R-:W-:Y:S02]  /*2fd30*/  R2UR UR10, R4 ;  /* 0x00000000040a72ca */ /* 0x000fe400000e0000 */
[----:B------:R-:W-:Y:S02]  /*2fd40*/  R2UR UR11, R5 ;  /* 0x00000000050b72ca */ /* 0x000fe400000e0000 */
[----:B---3--:R-:W-:Y:S01]  /*2fd50*/  R2UR UR4, R12 ;  /* 0x000000000c0472ca */ /* 0x008fe200000e0000 */
[----:B------:R-:W-:Y:S01]  /*2fd60*/  IMAD.MOV.U32 R12, RZ, RZ, 0x1 ;  /* 0x00000001ff0c7424 */ /* 0x000fe200078e00ff */
[----:B------:R-:W-:-:S13]  /*2fd70*/  R2UR UR5, R13 ;  /* 0x000000000d0572ca */ /* 0x000fda00000e0000 */
[----:B------:R-:W-:Y:S03]  /*2fd80*/  HGMMA.64x96x16.F32.BF16 R24, gdesc[UR4], RZ, !UPT, gsb0 ;  /* 0x01600000041879f0 */ /* 0x000fe6000c0018ff */
        /* <DEDUP_REMOVED lines=63> */
.L_x_12882:
[----:B------:R-:W-:Y:S05]  /*30180*/  BSYNC B2 ;  /* 0x0000000000027941 */ /* 0x000fea0003800000 */
.L_x_12881:
        /* <DEDUP_REMOVED lines=17> */
.L_x_12884:
[----:B------:R-:W-:Y:S05]  /*302a0*/  BSYNC B2 ;  /* 0x0000000000027941 */ /* 0x000fea0003800000 */
.L_x_12883:
        /* <DEDUP_REMOVED lines=10> */
.L_x_12886:
[----:B------:R-:W-:Y:S05]  /*30350*/  BSYNC B2 ;  /* 0x0000000000027941 */ /* 0x000fea0003800000 */
.L_x_12885:
        /* <DEDUP_REMOVED lines=29> */
[----:B------:R-:W-:Y:S03]  /*30530*/  HGMMA.64x96x16.F32.BF16 R24, gdesc[UR4], R24, UP0, gsb0 ;  /* 0x01600000041879f0 */ /* 0x000fe6000b801818 */
        /* <DEDUP_REMOVED lines=238> */
[----:B------:R0:W-:Y:S01]  /*31420*/  ST.E desc[UR8][R14.64], R12 ;  /* 0x0000000c0e007985 */ /* 0x0001e2000c101908 */
[----:B------:R-:W1:Y:S01]  /*31430*/  S2R R6, SR_TID.X ;  /* 0x0000000000067919 */ /* 0x000e620000002100 */
[----:B------:R-:W-:Y:S02]  /*31440*/  R2UR UR4, R4 ;  /* 0x00000000040472ca */ /* 0x000fe400000e0000 */
[----:B------:R-:W-:Y:S01]  /*31450*/  R2UR UR5, R5 ;  /* 0x00000000050572ca */ /* 0x000fe200000e0000 */
[----:B------:R-:W2:Y:S04]  /*31460*/  LDL.64 R20, [R0] ;  /* 0x0000000000147983 */ /* 0x000ea80000100a00 */
[----:B0-----:R-:W3:Y:S01]  /*31470*/  LDL.64 R14, [R0+0x18] ;  /* 0x00001800000e7983 */ /* 0x001ee20000100a00 */
[----:B-1----:R-:W-:-:S04]  /*31480*/  SHF.R.U32.HI R7, RZ, 0x7, R6 ;  /* 0x00000007ff077819 */ /* 0x002fc80000011606 */
[----:B------:R-:W-:-:S05]  /*31490*/  IADD3 R7, -R7, 0xb, RZ ;  /* 0x0000000b07077810 */ /* 0x000fca0007ffe1ff */
[----:B------:R0:W-:Y:S06]  /*314a0*/  BAR.ARV R7, 0x100 ;  /* 0x000400070000751d */ /* 0x0001ec0000002000 */
[----:B---3--:R-:W3:Y:S01]  /*314b0*/  LD.E R72, desc[UR4][R14.64] ;  /* 0x000000040e487980 */ /* 0x008ee2000c101900 */
[----:B------:R-:W-:Y:S02]  /*314c0*/  R2UR UR4, R4 ;  /* 0x00000000040472ca */ /* 0x000fe400000e0000 */
[----:B------:R-:W-:Y:S01]  /*314d0*/  R2UR UR5, R5 ;  /* 0x00000000050572ca */ /* 0x000fe200000e0000 */
[----:B------:R-:W-:-:S12]  /*314e0*/  BSSY B2, `(.L_x_12888) ;  /* 0x0000006000027945 */ /* 0x000fd80003800000 */
[----:B--2---:R0:W5:Y:S01]  /*314f0*/  LD.E R13, desc[UR4][R20.64] ;  /* 0x00000004140d7980 */ /* 0x004162000c101900 */
[----:B---3--:R-:W-:-:S04]  /*31500*/  LOP3.LUT R72, R72, 0x1, RZ, 0xfc, !PT ;  /* 0x0000000148487812 */ /* 0x008fc800078efcff */
[----:B------:R-:W-:-:S13]  /*31510*/  ISETP.NE.AND P0, PT, R72, 0x3, PT ;  /* 0x000000034800780c */ /* 0x000fda0003f05270 */
[----:B0-----:R-:W-:Y:S05]  /*31520*/  @!P0 BRA `(.L_x_12889) ;  /* 0x0000000000048947 */ /* 0x001fea0003800000 */
[----:B------:R-:W-:Y:S01]  /*31530*/  BPT.TRAP 0x1 ;  /* 0x000000040000795c */ /* 0x000fe20000300000 */
.L_x_12889:
[----:B------:R-:W-:Y:S05]  /*31540*/  BSYNC B2 ;  /* 0x0000000000027941 */ /* 0x000fea0003800000 */
.L_x_12888:
        /* <DEDUP_REMOVED lines=48> */
[----:B------:R-:W-:Y:S02]  /*31850*/  LEA.HI R15, R15, R72, RZ, 0x5 ;  /* 0x000000480f0f7211 */ /* 0x000fe400078f28ff */
[----:B------:R-:W-:Y:S02]  /*31860*/  SHF.R.S32.HI R20, RZ, 0x7, R13 ;  /* 0x00000007ff147819 */ /* 0x000fe4000001140d */
[----:B------:R-:W-:Y:S01]  /*31870*/  LEA.HI R74, R74, R73, RZ, 0x3 ;  /* 0x000000494a4a7211 */ /* 0x000fe200078f18ff */
[----:B------:R-:W-:Y:S01]  /*31880*/  IMAD.IADD R78, R7, 0x1, -R78 ;  /* 0x00000001074e7824 */ /* 0x000fe200078e0a4e */
[----:B------:R-:W-:Y:S02]  /*31890*/  SHF.R.S32.HI R15, RZ, 0x5, R15 ;  /* 0x00000005ff0f7819 */ /* 0x000fe4000001140f */
[----:B------:R-:W-:Y:S02]  /*318a0*/  LEA.HI R13, R13, R20, RZ, 0x1 ;  /* 0x000000140d0d7211 */ /* 0x000fe400078f08ff */
[----:B------:R-:W-:Y:S01]  /*318b0*/  LOP3.LUT R74, R74, 0xfffffff8, RZ, 0xc0, !PT ;  /* 0xfffffff84a4a7812 */ /* 0x000fe200078ec0ff */
[----:B---3--:R-:W-:Y:S01]  /*318c0*/  IMAD R15, R76, 0x8, R15 ;  /* 0x000000084c0f7824 */ /* 0x008fe200078e020f */
[----:B------:R-:W-:-:S02]  /*318d0*/  LOP3.LUT R13, R13, 0x3fffffe, RZ, 0xc0, !PT ;  /* 0x03fffffe0d0d7812 */ /* 0x000fc400078ec0ff */
        /* <DEDUP_REMOVED lines=8> */
[----:B------:R-:W-:Y:S01]  /*31960*/  LOP3.LUT R21, R21, 0x7ffffffc, RZ, 0xc0, !PT ;  /* 0x7ffffffc15157812 */ /* 0x000fe200078ec0ff */
[----:B------:R-:W-:Y:S01]  /*31970*/  IMAD.MOV.U32 R7, RZ, RZ, -0x60 ;  /* 0xffffffa0ff077424 */ /* 0x000fe200078e00ff */
[----:B------:R-:W-:-:S03]  /*31980*/  ISETP.GE.AND P1, PT, R2, 0x1, PT ;  /* 0x000000010200780c */ /* 0x000fc60003f26270 */
[----:B------:R-:W-:Y:S02]  /*31990*/  IMAD.IADD R21, R72, 0x1, -R21 ;  /* 0x0000000148157824 */ /* 0x000fe400078e0a15 */
[----:B------:R-:W-:-:S04]  /*319a0*/  IMAD R20, R10, R7, 0x1 ;  /* 0x000000010a147424 */ /* 0x000fc800078e0207 */
[----:B------:R-:W-:Y:S01]  /*319b0*/  IMAD R20, R21, -0x2, R20 ;  /* 0xfffffffe15147824 */ /* 0x000fe200078e0214 */
[----:B------:R-:W-:Y:S01]  /*319c0*/  LOP3.LUT R72, RZ, R79, RZ, 0x33, !PT ;  /* 0x0000004fff487212 */ /* 0x000fe200078e33ff */
[----:B------:R-:W-:Y:S01]  /*319d0*/  BSSY B2, `(.L_x_12890) ;  /* 0x000002d000027945 */ /* 0x000fe20003800000 */
[----:B------:R-:W-:Y:S02]  /*319e0*/  IMAD R81, R10, -0x60, R81 ;  /* 0xffffffa00a517824 */ /* 0x000fe400078e0251 */
[----:B------:R-:W-:Y:S02]  /*319f0*/  VIADD R73, R20, 0xffffffff ;  /* 0xffffffff14497836 */ /* 0x000fe40000000000 */
        /* <DEDUP_REMOVED lines=25> */
.L_x_12895:
[----:B------:R-:W-:Y:S05]  /*31b90*/  BSYNC B4 ;  /* 0x0000000000047941 */ /* 0x000fea0003800000 */
.L_x_12894:
[----:B------:R-:W-:Y:S01]  /*31ba0*/  LOP3.LUT R13, RZ, R13, RZ, 0x33, !PT ;  /* 0x0000000dff0d7212 */ /* 0x000fe200078e33ff */
[----:B------:R-:W-:Y:S06]  /*31bb0*/  BRA `(.L_x_12896) ;  /* 0x0000000000287947 */ /* 0x000fec0003800000 */
.L_x_12893:
        /* <DEDUP_REMOVED lines=10> */
.L_x_12896:
[----:B------:R-:W-:Y:S05]  /*31c60*/  BSYNC B3 ;  /* 0x0000000000037941 */ /* 0x000fea0003800000 */
.L_x_12892:
[----:B------:R-:W-:-:S05]  /*31c70*/  IMAD R20, R2, R13, R73 ;  /* 0x0000000d02147224 */ /* 0x000fca00078e0249 */
[----:B------:R-:W-:Y:S02]  /*31c80*/  VIMNMX R15, R15, R20, !PT ;  /* 0x000000140f0f7248 */ /* 0x000fe40007fe0100 */
[----:B------:R-:W-:-:S07]  /*31c90*/  VIADDMNMX R7, R20, R2, R7, PT ;  /* 0x0000000214077246 */ /* 0x000fce0003800107 */
.L_x_12891:
[----:B------:R-:W-:Y:S05]  /*31ca0*/  BSYNC B2 ;  /* 0x0000000000027941 */ /* 0x000fea0003800000 */
.L_x_12890:
        /* <DEDUP_REMOVED lines=38> */
[----:B------:R-:W-:Y:S01]  /*31f10*/  FSEL R13, R40, -INF , !P2 ;  /* 0xff800000280d7808 */ /* 0x000fe20005000000 */
[----:B0-----:R-:W-:Y:S01]  /*31f20*/  IMAD.IADD R40, R21, 0x1, R74 ;  /* 0x0000000115287824 */ /* 0x001fe200078e024a */
        /* <DEDUP_REMOVED lines=96> */
.L_x_12902:
[----:B------:R-:W-:Y:S05]  /*32530*/  BSYNC B4 ;  /* 0x0000000000047941 */ /* 0x000fea0003800000 */
.L_x_12901:
[----:B------:R-:W-:Y:S01]  /*32540*/  LOP3.LUT R3, RZ, R3, RZ, 0x33, !PT ;  /* 0x00000003ff037212 */ /* 0x000fe200078e33ff */
[----:B------:R-:W-:Y:S06]  /*32550*/  BRA `(.L_x_12903) ;  /* 0x0000000000287947 */ /* 0x000fec0003800000 */
.L_x_12900:
        /* <DEDUP_REMOVED lines=10> */
.L_x_12903:
[----:B------:R-:W-:Y:S05]  /*32600*/  BSYNC B3 ;  /* 0x0000000000037941 */ /* 0x000fea0003800000 */
.L_x_12899:
[----:B------:R-:W-:-:S05]  /*32610*/  IMAD R3, R2, R3, R73 ;  /* 0x0000000302037224 */ /* 0x000fca00078e0249 */
[----:B------:R-:W-:Y:S02]  /*32620*/  VIADDMNMX R7, R3, R2, R7, PT ;  /* 0x0000000203077246 */ /* 0x000fe40003800107 */
[----:B------:R-:W-:-:S07]  /*32630*/  VIMNMX R40, R40, R3, !PT ;  /* 0x0000000328287248 */ /* 0x000fce0007fe0100 */
.L_x_12898:
[----:B------:R-:W-:Y:S05]  /*32640*/  BSYNC B2 ;  /* 0x0000000000027941 */ /* 0x000fea0003800000 */
.L_x_12897:
        /* <DEDUP_REMOVED lines=68> */
[----:B--2---:R-:W2:Y:S03]  /*32a90*/  LD.E.64 R2, desc[UR4][R14.64] ;  /* 0x000000040e027980 */ /* 0x004ea6000c101b00 */
[----:B------:R-:W-:Y:S02]  /*32aa0*/  ISETP.LT.OR P0, PT, R7, 0x1, P0 ;  /* 0x000000010700780c */ /* 0x000fe40000701670 */
[----:B------:R-:W-:Y:S01]  /*32ab0*/  ISETP.GT.AND P1, PT, R40, 0x48, !P1 ;  /* 0x000000482800780c */ /* 0x000fe20004f24270 */
[----:B------:R-:W3:Y:S01]  /*32ac0*/  LD.E R35, desc[UR4][R14.64+0x10] ;  /* 0x000010040e237980 */ /* 0x000ee2000c101900 */
[----:B------:R-:W-:-:S02]  /*32ad0*/  FSEL R26, R26, -INF , !P0 ;  /* 0xff8000001a1a7808 */ /* 0x000fc40004000000 */
[----:B------:R-:W-:Y:S02]  /*32ae0*/  ISETP.NE.AND P0, PT, R91, RZ, PT ;  /* 0x000000ff5b00720c */ /* 0x000fe40003f05270 */
[C---:B------:R-:W-:Y:S02]  /*32af0*/  ISETP.GT.AND P2, PT, R40.reuse, 0x49, !P2 ;  /* 0x000000492800780c */ /* 0x040fe40005744270 */
[----:B------:R-:W-:Y:S02]  /*32b00*/  ISETP.GT.AND P0, PT, R40, 0x41, !P0 ;  /* 0x000000412800780c */ /* 0x000fe40004704270 */
[----:B------:R-:W-:Y:S02]  /*32b10*/  ISETP.NE.AND P6, PT, R81, RZ, PT ;  /* 0x000000ff5100720c */ /* 0x000fe40003fc5270 */
[C---:B------:R-:W-:Y:S02]  /*32b20*/  ISETP.LT.OR P0, PT, R7.reuse, 0x42, P0 ;  /* 0x000000420700780c */ /* 0x040fe40000701670 */
[----:B------:R-:W-:-:S02]  /*32b30*/  ISETP.LT.OR P1, PT, R7, 0x49, P1 ;  /* 0x000000490700780c */ /* 0x000fc40000f21670 */
[----:B------:R-:W-:Y:S02]  /*32b40*/  FSEL R59, R59, -INF , !P0 ;  /* 0xff8000003b3b7808 */ /* 0x000fe40004000000 */
[----:B------:R-:W-:Y:S02]  /*32b50*/  ISETP.GT.AND P3, PT, R40, 0x50, !P3 ;  /* 0x000000502800780c */ /* 0x000fe40005f64270 */
[----:B------:R-:W-:Y:S02]  /*32b60*/  ISETP.LT.OR P2, PT, R7, 0x4a, P2 ;  /* 0x0000004a0700780c */ /* 0x000fe40001741670 */
[----:B------:R-:W-:Y:S02]  /*32b70*/  FSEL R62, R62, -INF , !P1 ;  /* 0xff8000003e3e7808 */ /* 0x000fe40004800000 */
[C---:B------:R-:W-:Y:S02]  /*32b80*/  ISETP.GT.AND P4, PT, R40.reuse, 0x51, !P4 ;  /* 0x000000512800780c */ /* 0x040fe40006784270 */
[----:B------:R-:W-:-:S02]  /*32b90*/  ISETP.GT.AND P5, PT, R40, 0x58, !P5 ;  /* 0x000000582800780c */ /* 0x000fc40006fa4270 */
[----:B------:R-:W-:Y:S02]  /*32ba0*/  ISETP.GT.AND P6, PT, R40, 0x59, !P6 ;  /* 0x000000592800780c */ /* 0x000fe400077c4270 */
[----:B------:R-:W-:Y:S02]  /*32bb0*/  ISETP.LT.OR P3, PT, R7, 0x51, P3 ;  /* 0x000000510700780c */ /* 0x000fe40001f61670 */
[----:B------:R-:W-:Y:S02]  /*32bc0*/  FSEL R63, R63, -INF , !P2 ;  /* 0xff8000003f3f7808 */ /* 0x000fe40005000000 */
[C---:B------:R-:W-:Y:S02]  /*32bd0*/  ISETP.LT.OR P4, PT, R7.reuse, 0x52, P4 ;  /* 0x000000520700780c */ /* 0x040fe40002781670 */
[C---:B------:R-:W-:Y:S02]  /*32be0*/  ISETP.LT.OR P5, PT, R7.reuse, 0x59, P5 ;  /* 0x000000590700780c */ /* 0x040fe40002fa1670 */
[----:B------:R-:W-:-:S02]  /*32bf0*/  ISETP.LT.OR P6, PT, R7, 0x5a, P6 ;  /* 0x0000005a0700780c */ /* 0x000fc400037c1670 */
[----:B------:R-:W-:Y:S02]  /*32c00*/  FSEL R66, R66, -INF , !P3 ;  /* 0xff80000042427808 */ /* 0x000fe40005800000 */
[----:B------:R-:W-:Y:S02]  /*32c10*/  FSEL R67, R67, -INF , !P4 ;  /* 0xff80000043437808 */ /* 0x000fe40006000000 */
[----:B------:R-:W-:Y:S02]  /*32c20*/  FSEL R70, R70, -INF , !P5 ;  /* 0xff80000046467808 */ /* 0x000fe40006800000 */
[----:B------:R-:W-:Y:S02]  /*32c30*/  R2UR UR6, R4 ;  /* 0x00000000040672ca */ /* 0x000fe400000e0000 */
        /* <DEDUP_REMOVED lines=52> */
[----:B------:R-:W-:Y:S04]  /*32f80*/  ST.E.64 desc[UR4][R14.64], R8 ;  /* 0x000000080e007985 */ /* 0x000fe8000c101b04 */
[----:B------:R-:W2:Y:S01]  /*32f90*/  LD.E R34, desc[UR6][R14.64+0x4] ;  /* 0x000004060e227980 */ /* 0x000ea2000c101900 */
[----:B0-----:R-:W-:-:S05]  /*32fa0*/  FMNMX.FTZ R7, R8, R7, !PT ;  /* 0x0000000708077209 */ /* 0x001fca0007810000 */
[----:B------:R-:W0:Y:S02]  /*32fb0*/  SHFL.BFLY PT, R30, R7, 0x1, 0x1f ;  /* 0x0c201f00071e7f89 */ /* 0x000e2400000e0000 */
[----:B0-----:R-:W-:Y:S02]  /*32fc0*/  FMNMX.FTZ R31, R7, R30, !PT ;  /* 0x0000001e071f7209 */ /* 0x001fe40007810000 */
[----:B------:R-:W3:Y:S04]  /*32fd0*/  LD.E R30, desc[UR4][R14.64+0x20] ;  /* 0x000020040e1e7980 */ /* 0x000ee8000c101900 */
[----:B------:R-:W-:Y:S04]  /*32fe0*/  ST.E desc[UR4][R14.64], R31 ;  /* 0x0000001f0e007985 */ /* 0x000fe8000c101904 */
[----:B------:R-:W4:Y:S01]  /*32ff0*/  LD.E R38, desc[UR6][R14.64] ;  /* 0x000000060e267980 */ /* 0x000f22000c101900 */
[----:B------:R-:W-:-:S02]  /*33000*/  R2UR UR8, R4 ;  /* 0x00000000040872ca */ /* 0x000fc400000e0000 */
[----:B------:R-:W-:Y:S01]  /*33010*/  R2UR UR9, R5 ;  /* 0x00000000050972ca */ /* 0x000fe200000e0000 */
[----:B--2---:R-:W0:Y:S02]  /*33020*/  SHFL.BFLY PT, R7, R34, 0x2, 0x1f ;  /* 0x0c401f0022077f89 */ /* 0x004e2400000e0000 */
[----:B0-----:R-:W-:-:S05]  /*33030*/  FMNMX.FTZ R7, R7, R34, !PT ;  /* 0x0000002207077209 */ /* 0x001fca0007810000 */
[----:B------:R-:W0:Y:S01]  /*33040*/  SHFL.BFLY PT, R8, R7, 0x1, 0x1f ;  /* 0x0c201f0007087f89 */ /* 0x000e2200000e0000 */
[C---:B----4-:R-:W-:Y:S02]  /*33050*/  FSETP.NEU.FTZ.AND P0, PT, R38.reuse, -INF , PT ;  /* 0xff8000002600780b */ /* 0x050fe40003f1d000 */
[----:B0-----:R-:W-:Y:S02]  /*33060*/  FMNMX.FTZ R9, R7, R8, !PT ;  /* 0x0000000807097209 */ /* 0x001fe40007810000 */
[----:B------:R-:W-:Y:S02]  /*33070*/  FSEL R31, R38, RZ, P0 ;  /* 0x000000ff261f7208 */ /* 0x000fe40000000000 */
[----:B------:R-:W-:-:S03]  /*33080*/  FSETP.NEU.FTZ.AND P0, PT, R9, -INF , PT ;  /* 0xff8000000900780b */ /* 0x000fc60003f1d000 */
[----:B------:R-:W-:Y:S01]  /*33090*/  FADD.FTZ R31, R2, -R31 ;  /* 0x8000001f021f7221 */ /* 0x000fe20000010000 */
[----:B------:R-:W-:-:S03]  /*330a0*/  FSEL R2, R9, RZ, P0 ;  /* 0x000000ff09027208 */ /* 0x000fc60000000000 */
[----:B---3--:R-:W-:Y:S02]  /*330b0*/  FMUL.FTZ R8, R31, R30 ;  /* 0x0000001e1f087220 */ /* 0x008fe40000410000 */
[----:B------:R-:W-:-:S04]  /*330c0*/  FADD.FTZ R3, R3, -R2 ;  /* 0x8000000203037221 */ /* 0x000fc80000010000 */
[----:B------:R-:W-:Y:S01]  /*330d0*/  FMUL.FTZ R30, R30, R3 ;  /* 0x000000031e1e7220 */ /* 0x000fe20000410000 */
[----:B------:R-:W0:Y:S08]  /*330e0*/  MUFU.EX2 R8, R8 ;  /* 0x0000000800087308 */ /* 0x000e300000000800 */
[----:B------:R-:W1:Y:S01]  /*330f0*/  MUFU.EX2 R7, R30 ;  /* 0x0000001e00077308 */ /* 0x000e620000000800 */
[----:B------:R2:W-:Y:S01]  /*33100*/  ST.E desc[UR4][R14.64+0x4], R9 ;  /* 0x000004090e007985 */ /* 0x0005e2000c101904 */
[----:B0-----:R-:W-:Y:S01]  /*33110*/  FMUL.FTZ R35, R8, R35 ;  /* 0x0000002308237220 */ /* 0x001fe20000410000 */
[----:B-1----:R-:W-:-:S04]  /*33120*/  FMUL.FTZ R31, R7, R40 ;  /* 0x00000028071f7220 */ /* 0x002fc80000410000 */
[----:B------:R-:W-:Y:S04]  /*33130*/  ST.E desc[UR6][R14.64+0x10], R35 ;  /* 0x000010230e007985 */ /* 0x000fe8000c101906 */
[----:B------:R0:W-:Y:S04]  /*33140*/  ST.E desc[UR8][R14.64+0x14], R31 ;  /* 0x0000141f0e007985 */ /* 0x0001e8000c101908 */
[----:B------:R-:W3:Y:S04]  /*33150*/  LDL.64 R2, [R0+0x70] ;  /* 0x0000700000027983 */ /* 0x000ee80000100a00 */
[----:B---3--:R-:W0:Y:S04]  /*33160*/  LD.E R78, desc[UR6][R2.64+0x20] ;  /* 0x00002006024e7980 */ /* 0x008e28000c101900 */
[----:B------:R-:W0:Y:S04]  /*33170*/  LD.E R39, desc[UR4][R2.64] ;  /* 0x0000000402277980 */ /* 0x000e28000c101900 */
[----:B------:R-:W3:Y:S04]  /*33180*/  LD.E R79, desc[UR4][R2.64+0x4] ;  /* 0x00000404024f7980 */ /* 0x000ee8000c101900 */
[----:B------:R-:W4:Y:S04]  /*33190*/  LD.E R77, desc[UR4][R2.64+0x10] ;  /* 0x00001004024d7980 */ /* 0x000f28000c101900 */
[----:B--2---:R-:W2:Y:S01]  /*331a0*/  LD.E R9, desc[UR6][R2.64+0x14] ;  /* 0x0000140602097980 */ /* 0x004ea2000c101900 */
[C---:B0-----:R-:W-:Y:S01]  /*331b0*/  FMUL.FTZ R14, R39.reuse, R78 ;  /* 0x0000004e270e7220 */ /* 0x041fe20000410000 */
[----:B------:R-:W-:-:S04]  /*331c0*/  FSETP.NEU.FTZ.AND P0, PT, R39, -INF , PT ;  /* 0xff8000002700780b */ /* 0x000fc80003f1d000 */
[----:B------:R-:W-:Y:S02]  /*331d0*/  FSEL R15, R14, RZ, P0 ;  /* 0x000000ff0e0f7208 */ /* 0x000fe40000000000 */
[----:B---3--:R-:W-:-:S03]  /*331e0*/  FSETP.NEU.FTZ.AND P0, PT, R79, -INF , PT ;  /* 0xff8000004f00780b */ /* 0x008fc60003f1d000 */
[----:B------:R-:W-:Y:S01]  /*331f0*/  FFMA.FTZ R158, R45, R78, -R15 ;  /* 0x0000004e2d9e7223 */ /* 0x000fe2000001080f */
[----:B------:R-:W-:-:S05]  /*33200*/  FMUL.FTZ R45, R78, R79 ;  /* 0x0000004f4e2d7220 */ /* 0x000fca0000410000 */
[----:B------:R-:W-:Y:S01]  /*33210*/  FSEL R45, R45, RZ, P0 ;  /* 0x000000ff2d2d7208 */ /* 0x000fe20000000000 */
[----:B------:R-:W-:-:S04]  /*33220*/  FFMA.FTZ R172, R41, R78, -R15 ;  /* 0x0000004e29ac7223 */ /* 0x000fc8000001080f */
[-C--:B------:R-:W-:Y:S01]  /*33230*/  FFMA.FTZ R30, R26, R78.reuse, -R45 ;  /* 0x0000004e1a1e7223 */ /* 0x080fe2000001082d */
[-C--:B------:R-:W-:Y:S01]  /*33240*/  FFMA.FTZ R42, R25, R78.reuse, -R15 ;  /* 0x0000004e192a7223 */ /* 0x080fe2000001080f */
[-C--:B------:R-:W-:Y:S01]  /*33250*/  FFMA.FTZ R173, R76, R78.reuse, -R45 ;  /* 0x0000004e4cad7223 */ /* 0x080fe2000001082d */
[----:B------:R-:W4:Y:S01]  /*33260*/  MUFU.EX2 R172, R172 ;  /* 0x000000ac00ac7308 */ /* 0x000f220000000800 */
[-CC-:B------:R-:W-:Y:S01]  /*33270*/  FFMA.FTZ R174, R29, R78.reuse, -R15.reuse ;  /* 0x0000004e1dae7223 */ /* 0x180fe2000001080f */
[-C--:B------:R-:W-:Y:S01]  /*33280*/  FFMA.FTZ R41, R28, R78.reuse, -R15 ;  /* 0x0000004e1c297223 */ /* 0x080fe2000001080f */
[----:B------:R-:W-:-:S05]  /*33290*/  FFMA.FTZ R29, R21, R78, -R45 ;  /* 0x0000004e151d7223 */ /* 0x000fca000001082d */
[----:B------:R-:W2:Y:S01]  /*332a0*/  MUFU.EX2 R30, R30 ;  /* 0x0000001e001e7308 */ /* 0x000ea20000000800 */
[-C--:B------:R-:W-:Y:S01]  /*332b0*/  FFMA.FTZ R175, R75, R78.reuse, -R45 ;  /* 0x0000004e4baf7223 */ /* 0x080fe2000001082d */
[----:B------:R-:W-:-:S06]  /*332c0*/  FFMA.FTZ R40, R32, R78, -R15 ;  /* 0x0000004e20287223 */ /* 0x000fcc000001080f */
[----:B------:R-:W0:Y:S01]  /*332d0*/  MUFU.EX2 R42, R42 ;  /* 0x0000002a002a7308 */ /* 0x000e220000000800 */
[----:B------:R-:W-:-:S07]  /*332e0*/  FFMA.FTZ R28, R27, R78, -R45 ;  /* 0x0000004e1b1c7223 */ /* 0x000fce000001082d */
[----:B------:R-:W1:Y:S01]  /*332f0*/  MUFU.EX2 R173, R173 ;  /* 0x000000ad00ad7308 */ /* 0x000e620000000800 */
[-C--:B------:R-:W-:Y:S01]  /*33300*/  FFMA.FTZ R152, R33, R78.reuse, -R15 ;  /* 0x0000004e21987223 */ /* 0x080fe2000001080f */
[----:B------:R-:W-:-:S06]  /*33310*/  FFMA.FTZ R153, R74, R78, -R45 ;  /* 0x0000004e4a997223 */ /* 0x000fcc000001082d */
[----:B------:R-:W3:Y:S08]  /*33320*/  MUFU.EX2 R41, R41 ;  /* 0x0000002900297308 */ /* 0x000ef00000000800 */
[----:B------:R-:W3:Y:S01]  /*33330*/  MUFU.EX2 R29, R29 ;  /* 0x0000001d001d7308 */ /* 0x000ee20000000800 */
[----:B----4-:R-:W-:Y:S01]  /*33340*/  FADD.FTZ R77, R172, R77 ;  /* 0x0000004dac4d7221 */ /* 0x010fe20000010000 */
[----:B--2---:R-:W-:-:S06]  /*33350*/  FADD.FTZ R14, R30, R9 ;  /* 0x000000091e0e7221 */ /* 0x004fcc0000010000 */
[----:B------:R-:W2:Y:S01]  /*33360*/  MUFU.EX2 R174, R174 ;  /* 0x000000ae00ae7308 */ /* 0x000ea20000000800 */
[-C--:B------:R-:W-:Y:S01]  /*33370*/  FFMA.FTZ R39, R36, R78.reuse, -R15 ;  /* 0x0000004e24277223 */ /* 0x080fe2000001080f */
[----:B------:R-:W-:-:S06]  /*33380*/  FFMA.FTZ R27, R24, R78, -R45 ;  /* 0x0000004e181b7223 */ /* 0x000fcc000001082d */
[----:B------:R-:W4:Y:S01]  /*33390*/  MUFU.EX2 R175, R175 ;  /* 0x000000af00af7308 */ /* 0x000f220000000800 */
[----:B------:R-:W-:Y:S01]  /*333a0*/  FFMA.FTZ R156, R20, R78, -R15 ;  /* 0x0000004e149c7223 */ /* 0x000fe2000001080f */
[----:B0-----:R-:W-:Y:S01]  /*333b0*/  FADD.FTZ R20, R42, R77 ;  /* 0x0000004d2a147221 */ /* 0x001fe20000010000 */
[----:B-1----:R-:W-:-:S05]  /*333c0*/  FADD.FTZ R14, R173, R14 ;  /* 0x0000000ead0e7221 */ /* 0x002fca0000010000 */
[----:B------:R-:W0:Y:S01]  /*333d0*/  MUFU.EX2 R40, R40 ;  /* 0x0000002800287308 */ /* 0x000e220000000800 */
[-C--:B------:R-:W-:Y:S01]  /*333e0*/  FFMA.FTZ R154, R37, R78.reuse, -R15 ;  /* 0x0000004e259a7223 */ /* 0x080fe2000001080f */
[----:B------:R-:W-:-:S06]  /*333f0*/  FFMA.FTZ R155, R73, R78, -R45 ;  /* 0x0000004e499b7223 */ /* 0x000fcc000001082d */
[----:B------:R-:W1:Y:S01]  /*33400*/  MUFU.EX2 R28, R28 ;  /* 0x0000001c001c7308 */ /* 0x000e620000000800 */
[----:B---3--:R-:W-:Y:S01]  /*33410*/  FADD.FTZ R9, R41, R20 ;  /* 0x0000001429097221 */ /* 0x008fe20000010000 */
[----:B------:R-:W-:-:S06]  /*33420*/  FADD.FTZ R14, R29, R14 ;  /* 0x0000000e1d0e7221 */ /* 0x000fcc0000010000 */
[----:B------:R-:W3:Y:S01]  /*33430*/  MUFU.EX2 R152, R152 ;  /* 0x0000009800987308 */ /* 0x000ee20000000800 */
[-C--:B------:R-:W-:Y:S01]  /*33440*/  FFMA.FTZ R38, R13, R78.reuse, -R15 ;  /* 0x0000004e0d267223 */ /* 0x080fe2000001080f */
[----:B------:R-:W-:-:S06]  /*33450*/  FFMA.FTZ R26, R72, R78, -R45 ;  /* 0x0000004e481a7223 */ /* 0x000fcc000001082d */
[----:B------:R-:W3:Y:S01]  /*33460*/  MUFU.EX2 R153, R153 ;  /* 0x0000009900997308 */ /* 0x000ee20000000800 */
[----:B--2---:R-:W-:Y:S01]  /*33470*/  FADD.FTZ R9, R174, R9 ;  /* 0x00000009ae097221 */ /* 0x004fe20000010000 */
[----:B----4-:R-:W-:-:S06]  /*33480*/  FADD.FTZ R13, R175, R14 ;  /* 0x0000000eaf0d7221 */ /* 0x010fcc0000010000 */
[----:B------:R-:W2:Y:S01]  /*33490*/  MUFU.EX2 R39, R39 ;  /* 0x0000002700277308 */ /* 0x000ea20000000800 */
[----:B------:R-:W-:-:S07]  /*334a0*/  FFMA.FTZ R157, R43, R78, -R45 ;  /* 0x0000004e2b9d7223 */ /* 0x000fce000001082d */
[----:B------:R-:W4:Y:S01]  /*334b0*/  MUFU.EX2 R27, R27 ;  /* 0x0000001b001b7308 */ /* 0x000f220000000800 */
[----:B0-----:R-:W-:Y:S01]  /*334c0*/  FADD.FTZ R9, R40, R9 ;  /* 0x0000000928097221 */ /* 0x001fe20000010000 */
[----:B-1----:R-:W-:-:S06]  /*334d0*/  FADD.FTZ R14, R28, R13 ;  /* 0x0000000d1c0e7221 */ /* 0x002fcc0000010000 */
[----:B------:R-:W0:Y:S01]  /*334e0*/  MUFU.EX2 R154, R154 ;  /* 0x0000009a009a7308 */ /* 0x000e220000000800 */
[-C--:B------:R-:W-:Y:S01]  /*334f0*/  FFMA.FTZ R37, R44, R78.reuse, -R15 ;  /* 0x0000004e2c257223 */ /* 0x080fe2000001080f */
[----:B------:R-:W-:-:S06]  /*33500*/  FFMA.FTZ R25, R46, R78, -R45 ;  /* 0x0000004e2e197223 */ /* 0x000fcc000001082d */
[----:B------:R-:W1:Y:S01]  /*33510*/  MUFU.EX2 R155, R155 ;  /* 0x0000009b009b7308 */ /* 0x000e620000000800 */
[----:B---3--:R-:W-:Y:S01]  /*33520*/  FADD.FTZ R44, R152, R9 ;  /* 0x00000009982c7221 */ /* 0x008fe20000010000 */
[----:B------:R-:W-:-:S06]  /*33530*/  FADD.FTZ R14, R153, R14 ;  /* 0x0000000e990e7221 */ /* 0x000fcc0000010000 */
[----:B------:R-:W3:Y:S01]  /*33540*/  MUFU.EX2 R38, R38 ;  /* 0x0000002600267308 */ /* 0x000ee20000000800 */
[----:B------:R-:W-:-:S07]  /*33550*/  FFMA.FTZ R159, R47, R78, -R45 ;  /* 0x0000004e2f9f7223 */ /* 0x000fce000001082d */
[----:B------:R-:W3:Y:S01]  /*33560*/  MUFU.EX2 R26, R26 ;  /* 0x0000001a001a7308 */ /* 0x000ee20000000800 */
[----:B--2---:R-:W-:Y:S01]  /*33570*/  FADD.FTZ R9, R39, R44 ;  /* 0x0000002c27097221 */ /* 0x004fe20000010000 */
[----:B----4-:R-:W-:-:S06]  /*33580*/  FADD.FTZ R14, R27, R14 ;  /* 0x0000000e1b0e7221 */ /* 0x010fcc0000010000 */
[----:B------:R-:W2:Y:S01]  /*33590*/  MUFU.EX2 R156, R156 ;  /* 0x0000009c009c7308 */ /* 0x000ea20000000800 */
        /* <DEDUP_REMOVED lines=33> */
[-CC-:B------:R-:W-:Y:S01]  /*337b0*/  FFMA.FTZ R33, R60, R78.reuse, -R15.reuse ;  /* 0x0000004e3c217223 */ /* 0x180fe2000001080f */
[-CC-:B------:R-:W-:Y:S01]  /*337c0*/  FFMA.FTZ R166, R61, R78.reuse, -R15.reuse ;  /* 0x0000004e3da67223 */ /* 0x180fe2000001080f */
[----:B------:R-:W-:-:S05]  /*337d0*/  FFMA.FTZ R32, R64, R78, -R15 ;  /* 0x0000004e40207223 */ /* 0x000fca000001080f */
[----:B------:R-:W3:Y:S01]  /*337e0*/  MUFU.EX2 R162, R162 ;  /* 0x000000a200a27308 */ /* 0x000ee20000000800 */
[-CC-:B------:R-:W-:Y:S01]  /*337f0*/  FFMA.FTZ R168, R65, R78.reuse, -R15.reuse ;  /* 0x0000004e41a87223 */ /* 0x180fe2000001080f */
[-CC-:B------:R-:W-:Y:S01]  /*33800*/  FFMA.FTZ R31, R68, R78.reuse, -R15.reuse ;  /* 0x0000004e441f7223 */ /* 0x180fe2000001080f */
[----:B------:R-:W-:-:S05]  /*33810*/  FFMA.FTZ R170, R69, R78, -R15 ;  /* 0x0000004e45aa7223 */ /* 0x000fca000001080f */
[----:B------:R-:W3:Y:S01]  /*33820*/  MUFU.EX2 R163, R163 ;  /* 0x000000a300a37308 */ /* 0x000ee20000000800 */
[----:B--2---:R-:W-:Y:S01]  /*33830*/  FADD.FTZ R9, R36, R9 ;  /* 0x0000000924097221 */ /* 0x004fe20000010000 */
[----:B----4-:R-:W-:Y:S01]  /*33840*/  FADD.FTZ R44, R24, R13 ;  /* 0x0000000d182c7221 */ /* 0x010fe20000010000 */
[----:B------:R-:W-:-:S05]  /*33850*/  FFMA.FTZ R15, R62, R78, -R45 ;  /* 0x0000004e3e0f7223 */ /* 0x000fca000001082d */
[----:B------:R-:W2:Y:S01]  /*33860*/  MUFU.EX2 R34, R34 ;  /* 0x0000002200227308 */ /* 0x000ea20000000800 */
[----:B0-----:R-:W-:Y:S01]  /*33870*/  FADD.FTZ R46, R160, R9 ;  /* 0x00000009a02e7221 */ /* 0x001fe20000010000 */
[----:B-1----:R-:W-:-:S06]  /*33880*/  FADD.FTZ R44, R161, R44 ;  /* 0x0000002ca12c7221 */ /* 0x002fcc0000010000 */
[----:B------:R-:W0:Y:S01]  /*33890*/  MUFU.EX2 R20, R20 ;  /* 0x0000001400147308 */ /* 0x000e220000000800 */
[----:B------:R-:W-:Y:S01]  /*338a0*/  FFMA.FTZ R167, R63, R78, -R45 ;  /* 0x0000004e3fa77223 */ /* 0x000fe2000001082d */
[----:B---3--:R-:W-:Y:S01]  /*338b0*/  FADD.FTZ R9, R35, R46 ;  /* 0x0000002e23097221 */ /* 0x008fe20000010000 */
[----:B------:R-:W-:-:S05]  /*338c0*/  FADD.FTZ R44, R21, R44 ;  /* 0x0000002c152c7221 */ /* 0x000fca0000010000 */
[----:B------:R-:W1:Y:S01]  /*338d0*/  MUFU.EX2 R164, R164 ;  /* 0x000000a400a47308 */ /* 0x000e620000000800 */
[----:B------:R-:W-:-:S07]  /*338e0*/  FFMA.FTZ R14, R66, R78, -R45 ;  /* 0x0000004e420e7223 */ /* 0x000fce000001082d */
[----:B------:R-:W3:Y:S01]  /*338f0*/  MUFU.EX2 R165, R165 ;  /* 0x000000a500a57308 */ /* 0x000ee20000000800 */
[----:B------:R-:W-:Y:S01]  /*33900*/  FADD.FTZ R9, R162, R9 ;  /* 0x00000009a2097221 */ /* 0x000fe20000010000 */
[----:B------:R-:W-:-:S06]  /*33910*/  FADD.FTZ R43, R163, R44 ;  /* 0x0000002ca32b7221 */ /* 0x000fcc0000010000 */
[----:B------:R-:W4:Y:S01]  /*33920*/  MUFU.EX2 R33, R33 ;  /* 0x0000002100217308 */ /* 0x000f220000000800 */
[----:B------:R-:W-:-:S07]  /*33930*/  FFMA.FTZ R169, R67, R78, -R45 ;  /* 0x0000004e43a97223 */ /* 0x000fce000001082d */
[----:B------:R-:W4:Y:S01]  /*33940*/  MUFU.EX2 R15, R15 ;  /* 0x0000000f000f7308 */ /* 0x000f220000000800 */
[----:B--2---:R-:W-:Y:S01]  /*33950*/  FADD.FTZ R9, R34, R9 ;  /* 0x0000000922097221 */ /* 0x004fe20000010000 */
[----:B0-----:R-:W-:-:S06]  /*33960*/  FADD.FTZ R44, R20, R43 ;  /* 0x0000002b142c7221 */ /* 0x001fcc0000010000 */
[----:B------:R-:W0:Y:S01]  /*33970*/  MUFU.EX2 R166, R166 ;  /* 0x000000a600a67308 */ /* 0x000e220000000800 */
[----:B------:R-:W-:-:S07]  /*33980*/  FFMA.FTZ R13, R70, R78, -R45 ;  /* 0x0000004e460d7223 */ /* 0x000fce000001082d */
[----:B------:R-:W2:Y:S01]  /*33990*/  MUFU.EX2 R167, R167 ;  /* 0x000000a700a77308 */ /* 0x000ea20000000800 */
[----:B-1----:R-:W-:Y:S01]  /*339a0*/  FADD.FTZ R46, R164, R9 ;  /* 0x00000009a42e7221 */ /* 0x002fe20000010000 */
[----:B---3--:R-:W-:-:S06]  /*339b0*/  FADD.FTZ R44, R165, R44 ;  /* 0x0000002ca52c7221 */ /* 0x008fcc0000010000 */
[----:B------:R-:W1:Y:S01]  /*339c0*/  MUFU.EX2 R32, R32 ;  /* 0x0000002000207308 */ /* 0x000e620000000800 */
[----:B------:R-:W-:-:S07]  /*339d0*/  FFMA.FTZ R171, R71, R78, -R45 ;  /* 0x0000004e47ab7223 */ /* 0x000fce000001082d */
[----:B------:R-:W3:Y:S01]  /*339e0*/  MUFU.EX2 R14, R14 ;  /* 0x0000000e000e7308 */ /* 0x000ee20000000800 */
[----:B----4-:R-:W-:Y:S01]  /*339f0*/  FADD.FTZ R9, R33, R46 ;  /* 0x0000002e21097221 */ /* 0x010fe20000010000 */
[----:B------:R-:W-:-:S06]  /*33a00*/  FADD.FTZ R44, R15, R44 ;  /* 0x0000002c0f2c7221 */ /* 0x000fcc0000010000 */
[----:B------:R-:W4:Y:S08]  /*33a10*/  MUFU.EX2 R168, R168 ;  /* 0x000000a800a87308 */ /* 0x000f300000000800 */
        /* <DEDUP_REMOVED lines=10> */
[----:B------:R-:W-:-:S03]  /*33ac0*/  FADD.FTZ R44, R169, R44 ;  /* 0x0000002ca92c7221 */ /* 0x000fc60000010000 */
[----:B0-----:R-:W-:Y:S01]  /*33ad0*/  FADD.FTZ R9, R31, R46 ;  /* 0x0000002e1f097221 */ /* 0x001fe20000010000 */
[----:B--2---:R-:W-:-:S03]  /*33ae0*/  FADD.FTZ R44, R13, R44 ;  /* 0x0000002c0d2c7221 */ /* 0x004fc60000010000 */
[----:B-1----:R-:W-:Y:S01]  /*33af0*/  FADD.FTZ R9, R170, R9 ;  /* 0x00000009aa097221 */ /* 0x002fe20000010000 */
[----:B---3--:R-:W-:-:S04]  /*33b00*/  FADD.FTZ R43, R171, R44 ;  /* 0x0000002cab2b7221 */ /* 0x008fc80000010000 */
[----:B------:R-:W-:Y:S04]  /*33b10*/  ST.E desc[UR4][R2.64+0x10], R9 ;  /* 0x0000100902007985 */ /* 0x000fe8000c101904 */
[----:B------:R0:W-:Y:S04]  /*33b20*/  ST.E desc[UR6][R2.64+0x14], R43 ;  /* 0x0000142b02007985 */ /* 0x0001e8000c101906 */
[----:B0-----:R-:W2:Y:S01]  /*33b30*/  LDL.64 R2, [R0+0x80] ;  /* 0x0000800000027983 */ /* 0x001ea20000100a00 */
        /* <DEDUP_REMOVED lines=94> */
[----:B------:R-:W2:Y:S01]  /*34120*/  LD.E R95, desc[UR22][R2.64+0x5c] ;  /* 0x00005c16025f7980 */ /* 0x000ea2000c101900 */
[----:B---3--:R-:W-:-:S03]  /*34130*/  FMUL.FTZ R91, R8, R91 ;  /* 0x0000005b085b7220 */ /* 0x008fc60000410000 */
[----:B------:R0:W-:Y:S01]  /*34140*/  ST.E desc[UR10][R2.64+0x60], R93 ;  /* 0x0000605d02007985 */ /* 0x0001e2000c10190a */
[----:B----4-:R-:W-:-:S03]  /*34150*/  FMUL.FTZ R87, R8, R87 ;  /* 0x0000005708577220 */ /* 0x010fc60000410000 */
[----:B------:R1:W-:Y:S01]  /*34160*/  ST.E desc[UR8][R2.64+0x54], R91 ;  /* 0x0000545b02007985 */ /* 0x0003e2000c101908 */
[----:B------:R-:W-:-:S03]  /*34170*/  FMUL.FTZ R89, R8, R89 ;  /* 0x0000005908597220 */ /* 0x000fc60000410000 */
[----:B------:R-:W3:Y:S04]  /*34180*/  LD.E R92, desc[UR14][R2.64+0x6c] ;  /* 0x00006c0e025c7980 */ /* 0x000ee8000c101900 */
[----:B0-----:R-:W4:Y:S01]  /*34190*/  LD.E R93, desc[UR12][R2.64+0x68] ;  /* 0x0000680c025d7980 */ /* 0x001f22000c101900 */
[C---:B------:R-:W-:Y:S01]  /*341a0*/  FMUL.FTZ R85, R8.reuse, R85 ;  /* 0x0000005508557220 */ /* 0x040fe20000410000 */
[C---:B------:R-:W-:Y:S02]  /*341b0*/  FMUL.FTZ R81, R8.reuse, R81 ;  /* 0x0000005108517220 */ /* 0x040fe40000410000 */
[----:B------:R0:W-:Y:S04]  /*341c0*/  ST.E desc[UR4][R2.64+0x44], R87 ;  /* 0x0000445702007985 */ /* 0x0001e8000c101904 */
[----:B-1----:R-:W3:Y:S01]  /*341d0*/  LD.E R91, desc[UR24][R2.64+0x78] ;  /* 0x00007818025b7980 */ /* 0x002ee2000c101900 */
[----:B------:R-:W-:-:S03]  /*341e0*/  FMUL.FTZ R83, R8, R83 ;  /* 0x0000005308537220 */ /* 0x000fc60000410000 */
[----:B------:R1:W-:Y:S04]  /*341f0*/  ST.E desc[UR6][R2.64+0x50], R89 ;  /* 0x0000505902007985 */ /* 0x0003e8000c101906 */
[----:B0-----:R-:W3:Y:S04]  /*34200*/  LD.E R87, desc[UR26][R2.64+0x7c] ;  /* 0x00007c1a02577980 */ /* 0x001ee8000c101900 */
[----:B------:R-:W3:Y:S01]  /*34210*/  LD.E R90, desc[UR16][R2.64+0x88] ;  /* 0x00008810025a7980 */ /* 0x000ee2000c101900 */
[----:B------:R-:W-:-:S03]  /*34220*/  FMUL.FTZ R79, R8, R79 ;  /* 0x0000004f084f7220 */ /* 0x000fc60000410000 */
[----:B-1----:R-:W3:Y:S04]  /*34230*/  LD.E R89, desc[UR18][R2.64+0x8c] ;  /* 0x00008c1202597980 */ /* 0x002ee8000c101900 */
[----:B------:R-:W3:Y:S04]  /*34240*/  LD.E R88, desc[UR20][R2.64+0x98] ;  /* 0x0000981402587980 */ /* 0x000ee8000c101900 */
[----:B------:R0:W-:Y:S04]  /*34250*/  ST.E desc[UR8][R2.64+0x40], R85 ;  /* 0x0000405502007985 */ /* 0x0001e8000c101908 */
[----:B------:R-:W3:Y:S01]  /*34260*/  LD.E R86, desc[UR6][R2.64+0x9c] ;  /* 0x00009c0602567980 */ /* 0x000ee2000c101900 */
[----:B------:R-:W-:-:S03]  /*34270*/  FMUL.FTZ R75, R8, R75 ;  /* 0x0000004b084b7220 */ /* 0x000fc60000410000 */
[----:B------:R1:W-:Y:S04]  /*34280*/  ST.E desc[UR4][R2.64+0x30], R81 ;  /* 0x0000305102007985 */ /* 0x0003e8000c101904 */
[----:B0-----:R-:W3:Y:S01]  /*34290*/  LD.E R85, desc[UR10][R2.64+0xa8] ;  /* 0x0000a80a02557980 */ /* 0x001ee2000c101900 */
[----:B------:R-:W-:-:S03]  /*342a0*/  FMUL.FTZ R77, R8, R77 ;  /* 0x0000004d084d7220 */ /* 0x000fc60000410000 */
[----:B------:R0:W-:Y:S04]  /*342b0*/  ST.E desc[UR6][R2.64+0x34], R83 ;  /* 0x0000345302007985 */ /* 0x0001e8000c101906 */
[----:B-1----:R-:W3:Y:S04]  /*342c0*/  LD.E R81, desc[UR12][R2.64+0xac] ;  /* 0x0000ac0c02517980 */ /* 0x002ee8000c101900 */
[----:B------:R-:W3:Y:S04]  /*342d0*/  LD.E R84, desc[UR14][R2.64+0xb8] ;  /* 0x0000b80e02547980 */ /* 0x000ee8000c101900 */
[----:B0-----:R-:W3:Y:S04]  /*342e0*/  LD.E R83, desc[UR16][R2.64+0xbc] ;  /* 0x0000bc1002537980 */ /* 0x001ee8000c101900 */
[----:B------:R-:W3:Y:S01]  /*342f0*/  LD.E R82, desc[UR18][R2.64+0xc8] ;  /* 0x0000c81202527980 */ /* 0x000ee2000c101900 */
[----:B------:R-:W-:-:S03]  /*34300*/  FMUL.FTZ R73, R8, R73 ;  /* 0x0000004908497220 */ /* 0x000fc60000410000 */
[----:B------:R0:W-:Y:S04]  /*34310*/  ST.E desc[UR10][R2.64+0x24], R79 ;  /* 0x0000244f02007985 */ /* 0x0001e8000c10190a */
[----:B------:R-:W3:Y:S01]  /*34320*/  LD.E R80, desc[UR20][R2.64+0xcc] ;  /* 0x0000cc1402507980 */ /* 0x000ee2000c101900 */
[----:B------:R-:W-:-:S03]  /*34330*/  FMUL.FTZ R71, R8, R71 ;  /* 0x0000004708477220 */ /* 0x000fc60000410000 */
[----:B------:R1:W-:Y:S04]  /*34340*/  ST.E desc[UR6][R2.64+0x14], R75 ;  /* 0x0000144b02007985 */ /* 0x0003e8000c101906 */
[----:B0-----:R-:W3:Y:S04]  /*34350*/  LD.E R79, desc[UR22][R2.64+0xd8] ;  /* 0x0000d816024f7980 */ /* 0x001ee8000c101900 */
[----:B------:R-:W3:Y:S01]  /*34360*/  LD.E R78, desc[UR24][R2.64+0xdc] ;  /* 0x0000dc18024e7980 */ /* 0x000ee2000c101900 */
[----:B------:R-:W-:-:S03]  /*34370*/  FMUL.FTZ R69, R8, R69 ;  /* 0x0000004508457220 */ /* 0x000fc60000410000 */
[----:B------:R0:W-:Y:S04]  /*34380*/  ST.E desc[UR8][R2.64+0x20], R77 ;  /* 0x0000204d02007985 */ /* 0x0001e8000c101908 */
[----:B-1----:R-:W3:Y:S04]  /*34390*/  LD.E R75, desc[UR10][R2.64+0xe8] ;  /* 0x0000e80a024b7980 */ /* 0x002ee8000c101900 */
[----:B------:R-:W3:Y:S04]  /*343a0*/  LD.E R76, desc[UR14][R2.64+0xf8] ;  /* 0x0000f80e024c7980 */ /* 0x000ee8000c101900 */
[----:B0-----:R-:W3:Y:S01]  /*343b0*/  LD.E R77, desc[UR12][R2.64+0xec] ;  /* 0x0000ec0c024d7980 */ /* 0x001ee2000c101900 */
[----:B------:R-:W-:-:S03]  /*343c0*/  FMUL.FTZ R65, R8, R65 ;  /* 0x0000004108417220 */ /* 0x000fc60000410000 */
[----:B------:R-:W3:Y:S01]  /*343d0*/  LD.E R74, desc[UR16][R2.64+0xfc] ;  /* 0x0000fc10024a7980 */ /* 0x000ee2000c101900 */
[----:B------:R-:W-:-:S03]  /*343e0*/  FMUL.FTZ R67, R8, R67 ;  /* 0x0000004308437220 */ /* 0x000fc60000410000 */
[----:B------:R0:W-:Y:S04]  /*343f0*/  ST.E desc[UR4][R2.64+0x10], R73 ;  /* 0x0000104902007985 */ /* 0x0001e8000c101904 */
[----:B------:R-:W3:Y:S04]  /*34400*/  LD.E R72, desc[UR18][R2.64+0x108] ;  /* 0x0001081202487980 */ /* 0x000ee8000c101900 */
[----:B------:R1:W-:Y:S04]  /*34410*/  ST.E desc[UR6][R2.64+0x4], R71 ;  /* 0x0000044702007985 */ /* 0x0003e8000c101906 */
[----:B0-----:R-:W3:Y:S01]  /*34420*/  LD.E R73, desc[UR20][R2.64+0x10c] ;  /* 0x00010c1402497980 */ /* 0x001ee2000c101900 */
[----:B------:R-:W-:-:S03]  /*34430*/  FMUL.FTZ R63, R8, R63 ;  /* 0x0000003f083f7220 */ /* 0x000fc60000410000 */
[----:B------:R0:W-:Y:S04]  /*34440*/  ST.E desc[UR4][R2.64], R69 ;  /* 0x0000004502007985 */ /* 0x0001e8000c101904 */
[----:B-1----:R-:W3:Y:S04]  /*34450*/  LD.E R71, desc[UR12][R2.64+0x118] ;  /* 0x0001180c02477980 */ /* 0x002ee8000c101900 */
[----:B------:R-:W3:Y:S04]  /*34460*/  LD.E R70, desc[UR22][R2.64+0x128] ;  /* 0x0001281602467980 */ /* 0x000ee8000c101900 */
[----:B0-----:R-:W3:Y:S01]  /*34470*/  LD.E R69, desc[UR14][R2.64+0x11c] ;  /* 0x00011c0e02457980 */ /* 0x001ee2000c101900 */
[----:B------:R-:W-:-:S03]  /*34480*/  FMUL.FTZ R61, R8, R61 ;  /* 0x0000003d083d7220 */ /* 0x000fc60000410000 */
[----:B------:R0:W-:Y:S04]  /*34490*/  ST.E desc[UR8][R2.64+0x74], R65 ;  /* 0x0000744102007985 */ /* 0x0001e8000c101908 */
[----:B------:R-:W3:Y:S04]  /*344a0*/  LD.E R68, desc[UR16][R2.64+0x12c] ;  /* 0x00012c1002447980 */ /* 0x000ee8000c101900 */
[----:B------:R1:W-:Y:S04]  /*344b0*/  ST.E desc[UR10][R2.64+0x80], R67 ;  /* 0x0000804302007985 */ /* 0x0003e8000c10190a */
[----:B0-----:R-:W3:Y:S01]  /*344c0*/  LD.E R65, desc[UR18][R2.64+0x138] ;  /* 0x0001381202417980 */ /* 0x001ee2000c101900 */
[----:B------:R-:W-:-:S03]  /*344d0*/  FMUL.FTZ R59, R8, R59 ;  /* 0x0000003b083b7220 */ /* 0x000fc60000410000 */
[----:B------:R-:W3:Y:S04]  /*344e0*/  LD.E R66, desc[UR24][R2.64+0x148] ;  /* 0x0001481802427980 */ /* 0x000ee8000c101900 */
[----:B-1----:R-:W3:Y:S04]  /*344f0*/  LD.E R67, desc[UR20][R2.64+0x13c] ;  /* 0x00013c1402437980 */ /* 0x002ee8000c101900 */
[----:B------:R0:W-:Y:S04]  /*34500*/  ST.E desc[UR6][R2.64+0x70], R63 ;  /* 0x0000703f02007985 */ /* 0x0001e8000c101906 */
[----:B------:R-:W3:Y:S01]  /*34510*/  LD.E R64, desc[UR6][R2.64+0x14c] ;  /* 0x00014c0602407980 */ /* 0x000ee2000c101900 */
[----:B------:R-:W-:-:S03]  /*34520*/  FMUL.FTZ R57, R8, R57 ;  /* 0x0000003908397220 */ /* 0x000fc60000410000 */
[----:B------:R-:W3:Y:S04]  /*34530*/  LD.E R62, desc[UR12][R2.64+0x15c] ;  /* 0x00015c0c023e7980 */ /* 0x000ee8000c101900 */
[----:B0-----:R-:W3:Y:S04]  /*34540*/  LD.E R63, desc[UR8][R2.64+0x158] ;  /* 0x00015808023f7980 */ /* 0x001ee8000c101900 */
[----:B------:R0:W-:Y:S04]  /*34550*/  ST.E desc[UR4][R2.64+0x64], R61 ;  /* 0x0000643d02007985 */ /* 0x0001e8000c101904 */
[----:B------:R-:W3:Y:S01]  /*34560*/  LD.E R58, desc[UR14][R2.64+0x168] ;  /* 0x0001680e023a7980 */ /* 0x000ee2000c101900 */
[----:B------:R-:W-:-:S03]  /*34570*/  FMUL.FTZ R55, R8, R55 ;  /* 0x0000003708377220 */ /* 0x000fc60000410000 */
[----:B------:R1:W-:Y:S04]  /*34580*/  ST.E desc[UR4][R2.64+0x84], R59 ;  /* 0x0000843b02007985 */ /* 0x0003e8000c101904 */
[----:B0-----:R-:W3:Y:S04]  /*34590*/  LD.E R61, desc[UR16][R2.64+0x16c] ;  /* 0x00016c10023d7980 */ /* 0x001ee8000c101900 */
[----:B------:R-:W3:Y:S01]  /*345a0*/  LD.E R60, desc[UR18][R2.64+0x178] ;  /* 0x00017812023c7980 */ /* 0x000ee2000c101900 */
[----:B------:R-:W-:-:S03]  /*345b0*/  FMUL.FTZ R53, R8, R53 ;  /* 0x0000003508357220 */ /* 0x000fc60000410000 */
[----:B-1----:R-:W3:Y:S04]  /*345c0*/  LD.E R59, desc[UR20][R2.64+0x17c] ;  /* 0x00017c14023b7980 */ /* 0x002ee8000c101900 */
[----:B------:R0:W-:Y:S01]  /*345d0*/  ST.E desc[UR8][R2.64+0xa0], R57 ;  /* 0x0000a03902007985 */ /* 0x0001e2000c101908 */
[----:B------:R-:W-:-:S03]  /*345e0*/  FMUL.FTZ R49, R8, R49 ;  /* 0x0000003108317220 */ /* 0x000fc60000410000 */
[----:B------:R-:W3:Y:S01]  /*345f0*/  LD.E R56, desc[UR24][R2.64+0x18c] ;  /* 0x00018c1802387980 */ /* 0x000ee2000c101900 */
[----:B------:R-:W-:-:S03]  /*34600*/  FMUL.FTZ R47, R8, R47 ;  /* 0x0000002f082f7220 */ /* 0x000fc60000410000 */
[----:B------:R1:W-:Y:S04]  /*34610*/  ST.E desc[UR6][R2.64+0x94], R55 ;  /* 0x0000943702007985 */ /* 0x0003e8000c101906 */
[----:B0-----:R-:W3:Y:S01]  /*34620*/  LD.E R57, desc[UR22][R2.64+0x188] ;  /* 0x0001881602397980 */ /* 0x001ee2000c101900 */
[----:B------:R-:W-:-:S03]  /*34630*/  FMUL.FTZ R48, R8, R51 ;  /* 0x0000003308307220 */ /* 0x000fc60000410000 */
[----:B------:R-:W3:Y:S01]  /*34640*/  LD.E R52, desc[UR26][R2.64+0x198] ;  /* 0x0001981a02347980 */ /* 0x000ee2000c101900 */
[----:B------:R-:W-:-:S03]  /*34650*/  FMUL.FTZ R46, R8, R46 ;  /* 0x0000002e082e7220 */ /* 0x000fc60000410000 */
[----:B-1----:R-:W3:Y:S01]  /*34660*/  LD.E R55, desc[UR12][R2.64+0x19c] ;  /* 0x00019c0c02377980 */ /* 0x002ee2000c101900 */
[----:B------:R-:W-:-:S03]  /*34670*/  FMUL.FTZ R9, R8, R9 ;  /* 0x0000000908097220 */ /* 0x000fc60000410000 */
[----:B------:R0:W-:Y:S04]  /*34680*/  ST.E desc[UR4][R2.64+0x90], R53 ;  /* 0x0000903502007985 */ /* 0x0001e8000c101904 */
[----:B------:R-:W3:Y:S01]  /*34690*/  LD.E R54, desc[UR14][R2.64+0x1a8] ;  /* 0x0001a80e02367980 */ /* 0x000ee2000c101900 */
[----:B------:R-:W-:-:S03]  /*346a0*/  FMUL.FTZ R45, R8, R45 ;  /* 0x0000002d082d7220 */ /* 0x000fc60000410000 */
[----:B------:R-:W3:Y:S04]  /*346b0*/  LD.E R51, desc[UR4][R2.64+0x1b8] ;  /* 0x0001b80402337980 */ /* 0x000ee8000c101900 */
[----:B0-----:R-:W3:Y:S01]  /*346c0*/  LD.E R53, desc[UR16][R2.64+0x1ac] ;  /* 0x0001ac1002357980 */ /* 0x001ee2000c101900 */
[C---:B------:R-:W-:Y:S01]  /*346d0*/  FMUL.FTZ R44, R8.reuse, R44 ;  /* 0x0000002c082c7220 */ /* 0x040fe20000410000 */
[C---:B------:R-:W-:Y:S02]  /*346e0*/  FMUL.FTZ R43, R8.reuse, R43 ;  /* 0x0000002b082b7220 */ /* 0x040fe40000410000 */
[----:B------:R0:W-:Y:S04]  /*346f0*/  ST.E desc[UR8][R2.64+0xb4], R49 ;  /* 0x0000b43102007985 */ /* 0x0001e8000c101908 */
[----:B------:R-:W3:Y:S04]  /*34700*/  LD.E R50, desc[UR6][R2.64+0x1bc] ;  /* 0x0001bc0602327980 */ /* 0x000ee8000c101900 */
[----:B------:R1:W-:Y:S04]  /*34710*/  ST.E desc[UR4][R2.64+0xa4], R47 ;  /* 0x0000a42f02007985 */ /* 0x0003e8000c101904 */
[----:B0-----:R-:W3:Y:S04]  /*34720*/  LD.E R49, desc[UR8][R2.64+0x1c8] ;  /* 0x0001c80802317980 */ /* 0x001ee8000c101900 */
[----:B------:R0:W-:Y:S04]  /*34730*/  ST.E desc[UR6][R2.64+0xb0], R48 ;  /* 0x0000b03002007985 */ /* 0x0001e8000c101906 */
[----:B-1----:R-:W3:Y:S04]  /*34740*/  LD.E R47, desc[UR10][R2.64+0x1cc] ;  /* 0x0001cc0a022f7980 */ /* 0x002ee8000c101900 */
        /* <DEDUP_REMOVED lines=10> */
[----:B-1----:R-:W3:Y:S01]  /*347f0*/  LD.E R43, desc[UR22][R2.64+0x1fc] ;  /* 0x0001fc16022b7980 */ /* 0x002ee2000c101900 */
[C---:B------:R-:W-:Y:S01]  /*34800*/  FMUL.FTZ R138, R8.reuse, R138 ;  /* 0x0000008a088a7220 */ /* 0x040fe20000410000 */
[C---:B------:R-:W-:Y:S01]  /*34810*/  FMUL.FTZ R140, R8.reuse, R140 ;  /* 0x0000008c088c7220 */ /* 0x040fe20000410000 */
[C---:B------:R-:W-:Y:S01]  /*34820*/  FMUL.FTZ R139, R8.reuse, R139 ;  /* 0x0000008b088b7220 */ /* 0x040fe20000410000 */
[C---:B------:R-:W-:Y:S01]  /*34830*/  FMUL.FTZ R137, R8.reuse, R137 ;  /* 0x0000008908897220 */ /* 0x040fe20000410000 */
[C---:B------:R-:W-:Y:S01]  /*34840*/  FMUL.FTZ R136, R8.reuse, R136 ;  /* 0x0000008808887220 */ /* 0x040fe20000410000 */
[----:B------:R-:W-:Y:S01]  /*34850*/  ST.E desc[UR4][R2.64+0xe4], R138 ;  /* 0x0000e48a02007985 */ /* 0x000fe2000c101904 */
[C---:B------:R-:W-:Y:S01]  /*34860*/  FMUL.FTZ R135, R8.reuse, R135 ;  /* 0x0000008708877220 */ /* 0x040fe20000410000 */
[C---:B------:R-:W-:Y:S01]  /*34870*/  FMUL.FTZ R134, R8.reuse, R134 ;  /* 0x0000008608867220 */ /* 0x040fe20000410000 */
[C---:B------:R-:W-:Y:S01]  /*34880*/  FMUL.FTZ R133, R8.reuse, R133 ;  /* 0x0000008508857220 */ /* 0x040fe20000410000 */
        /* <DEDUP_REMOVED lines=33> */
[----:B------:R-:W-:Y:S04]  /*34aa0*/  ST.E desc[UR16][R2.64+0x170], R124 ;  /* 0x0001707c02007985 */ /* 0x000fe8000c101910 */
[----:B------:R-:W-:Y:S04]  /*34ab0*/  ST.E desc[UR6][R2.64+0x174], R122 ;  /* 0x0001747a02007985 */ /* 0x000fe8000c101906 */
[----:B------:R0:W-:Y:S01]  /*34ac0*/  ST.E desc[UR8][R2.64+0x180], R121 ;  /* 0x0001807902007985 */ /* 0x0001e2000c101908 */
[----:B------:R-:W-:-:S03]  /*34ad0*/  FMUL.FTZ R115, R8, R115 ;  /* 0x0000007308737220 */ /* 0x000fc60000410000 */
[----:B------:R-:W-:Y:S04]  /*34ae0*/  ST.E desc[UR4][R2.64+0x184], R120 ;  /* 0x0001847802007985 */ /* 0x000fe8000c101904 */
[----:B------:R-:W-:Y:S04]  /*34af0*/  ST.E desc[UR10][R2.64+0x190], R116 ;  /* 0x0001907402007985 */ /* 0x000fe8000c10190a */
[----:B------:R1:W-:Y:S01]  /*34b00*/  ST.E desc[UR12][R2.64+0x194], R119 ;  /* 0x0001947702007985 */ /* 0x0003e2000c10190c */
[----:B------:R-:W-:-:S03]  /*34b10*/  FMUL.FTZ R113, R8, R113 ;  /* 0x0000007108717220 */ /* 0x000fc60000410000 */
[----:B------:R-:W-:Y:S01]  /*34b20*/  ST.E desc[UR14][R2.64+0x1a0], R118 ;  /* 0x0001a07602007985 */ /* 0x000fe2000c10190e */
[----:B0-----:R-:W-:-:S03]  /*34b30*/  FMUL.FTZ R121, R8, R112 ;  /* 0x0000007008797220 */ /* 0x001fc60000410000 */
[----:B------:R0:W-:Y:S01]  /*34b40*/  ST.E desc[UR16][R2.64+0x1a4], R117 ;  /* 0x0001a47502007985 */ /* 0x0001e2000c101910 */
[----:B-1----:R-:W-:-:S03]  /*34b50*/  FMUL.FTZ R119, R8, R114 ;  /* 0x0000007208777220 */ /* 0x002fc60000410000 */
[----:B------:R1:W-:Y:S01]  /*34b60*/  ST.E desc[UR6][R2.64+0x1b0], R115 ;  /* 0x0001b07302007985 */ /* 0x0003e2000c101906 */
[C---:B------:R-:W-:Y:S01]  /*34b70*/  FMUL.FTZ R111, R8.reuse, R111 ;  /* 0x0000006f086f7220 */ /* 0x040fe20000410000 */
[C---:B------:R-:W-:Y:S01]  /*34b80*/  FMUL.FTZ R109, R8.reuse, R109 ;  /* 0x0000006d086d7220 */ /* 0x040fe20000410000 */
[C---:B0-----:R-:W-:Y:S01]  /*34b90*/  FMUL.FTZ R117, R8.reuse, R110 ;  /* 0x0000006e08757220 */ /* 0x041fe20000410000 */
[----:B------:R-:W-:Y:S01]  /*34ba0*/  ST.E desc[UR4][R2.64+0x1b4], R119 ;  /* 0x0001b47702007985 */ /* 0x000fe2000c101904 */
[----:B------:R-:W-:-:S03]  /*34bb0*/  FMUL.FTZ R107, R8, R107 ;  /* 0x0000006b086b7220 */ /* 0x000fc60000410000 */
[----:B------:R-:W-:Y:S01]  /*34bc0*/  ST.E desc[UR8][R2.64+0x1c0], R117 ;  /* 0x0001c07502007985 */ /* 0x000fe2000c101908 */
[----:B-1----:R-:W-:-:S03]  /*34bd0*/  FMUL.FTZ R115, R8, R108 ;  /* 0x0000006c08737220 */ /* 0x002fc60000410000 */
[----:B------:R0:W-:Y:S01]  /*34be0*/  ST.E desc[UR10][R2.64+0x1c4], R113 ;  /* 0x0001c47102007985 */ /* 0x0001e2000c10190a */
[----:B------:R-:W-:-:S03]  /*34bf0*/  FMUL.FTZ R105, R7, R105 ;  /* 0x0000006907697220 */ /* 0x000fc60000410000 */
[----:B------:R-:W-:Y:S04]  /*34c00*/  ST.E desc[UR12][R2.64+0x1d0], R121 ;  /* 0x0001d07902007985 */ /* 0x000fe8000c10190c */
[----:B------:R1:W-:Y:S01]  /*34c10*/  ST.E desc[UR14][R2.64+0x1d4], R111 ;  /* 0x0001d46f02007985 */ /* 0x0003e2000c10190e */
[----:B0-----:R-:W-:-:S03]  /*34c20*/  FMUL.FTZ R113, R8, R104 ;  /* 0x0000006808717220 */ /* 0x001fc60000410000 */
[----:B------:R0:W-:Y:S01]  /*34c30*/  ST.E desc[UR6][R2.64+0x1e0], R109 ;  /* 0x0001e06d02007985 */ /* 0x0001e2000c101906 */
[----:B------:R-:W-:-:S03]  /*34c40*/  FMUL.FTZ R103, R7, R103 ;  /* 0x0000006707677220 */ /* 0x000fc60000410000 */
[----:B------:R-:W-:Y:S01]  /*34c50*/  ST.E desc[UR16][R2.64+0x1e4], R115 ;  /* 0x0001e47302007985 */ /* 0x000fe2000c101910 */
[----:B-1----:R-:W-:-:S03]  /*34c60*/  FMUL.FTZ R111, R7, R106 ;  /* 0x0000006a076f7220 */ /* 0x002fc60000410000 */
[----:B------:R1:W-:Y:S01]  /*34c70*/  ST.E desc[UR4][R2.64+0x1f0], R107 ;  /* 0x0001f06b02007985 */ /* 0x0003e2000c101904 */
[----:B------:R-:W-:-:S03]  /*34c80*/  FMUL.FTZ R101, R7, R101 ;  /* 0x0000006507657220 */ /* 0x000fc60000410000 */
[----:B------:R-:W-:Y:S01]  /*34c90*/  ST.E desc[UR8][R2.64+0x1f4], R113 ;  /* 0x0001f47102007985 */ /* 0x000fe2000c101908 */
[----:B0-----:R-:W-:-:S03]  /*34ca0*/  FMUL.FTZ R109, R7, R102 ;  /* 0x00000066076d7220 */ /* 0x001fc60000410000 */
[----:B------:R-:W-:Y:S01]  /*34cb0*/  ST.E desc[UR10][R2.64+0x8], R111 ;  /* 0x0000086f02007985 */ /* 0x000fe2000c10190a */
[----:B------:R-:W-:-:S03]  /*34cc0*/  FMUL.FTZ R99, R7, R99 ;  /* 0x0000006307637220 */ /* 0x000fc60000410000 */
[----:B------:R0:W-:Y:S01]  /*34cd0*/  ST.E desc[UR12][R2.64+0xc], R105 ;  /* 0x00000c6902007985 */ /* 0x0001e2000c10190c */
[C---:B-1----:R-:W-:Y:S01]  /*34ce0*/  FMUL.FTZ R107, R7.reuse, R98 ;  /* 0x00000062076b7220 */ /* 0x042fe20000410000 */
[C---:B------:R-:W-:Y:S02]  /*34cf0*/  FMUL.FTZ R97, R7.reuse, R97 ;  /* 0x0000006107617220 */ /* 0x040fe40000410000 */
[----:B------:R1:W-:Y:S01]  /*34d00*/  ST.E desc[UR6][R2.64+0x18], R103 ;  /* 0x0000186702007985 */ /* 0x0003e2000c101906 */
[----:B--2---:R-:W-:-:S03]  /*34d10*/  FMUL.FTZ R95, R7, R95 ;  /* 0x0000005f075f7220 */ /* 0x004fc60000410000 */
[----:B------:R2:W-:Y:S01]  /*34d20*/  ST.E desc[UR14][R2.64+0x1c], R101 ;  /* 0x00001c6502007985 */ /* 0x0005e2000c10190e */
[----:B0-----:R-:W-:-:S03]  /*34d30*/  FMUL.FTZ R105, R7, R100 ;  /* 0x0000006407697220 */ /* 0x001fc60000410000 */
[----:B------:R-:W-:Y:S01]  /*34d40*/  ST.E desc[UR16][R2.64+0x28], R109 ;  /* 0x0000286d02007985 */ /* 0x000fe2000c101910 */
[----:B-1----:R-:W-:-:S03]  /*34d50*/  FMUL.FTZ R103, R7, R96 ;  /* 0x0000006007677220 */ /* 0x002fc60000410000 */
[----:B------:R-:W-:Y:S01]  /*34d60*/  ST.E desc[UR4][R2.64+0x2c], R105 ;  /* 0x00002c6902007985 */ /* 0x000fe2000c101904 */
[----:B--2---:R-:W-:-:S03]  /*34d70*/  FMUL.FTZ R101, R7, R94 ;  /* 0x0000005e07657220 */ /* 0x004fc60000410000 */
[----:B------:R-:W-:Y:S01]  /*34d80*/  ST.E desc[UR8][R2.64+0x38], R107 ;  /* 0x0000386b02007985 */ /* 0x000fe2000c101908 */
[----:B----4-:R-:W-:-:S03]  /*34d90*/  FMUL.FTZ R93, R7, R93 ;  /* 0x0000005d075d7220 */ /* 0x010fc60000410000 */
[----:B------:R0:W-:Y:S01]  /*34da0*/  ST.E desc[UR10][R2.64+0x3c], R99 ;  /* 0x00003c6302007985 */ /* 0x0001e2000c10190a */
[----:B---3--:R-:W-:-:S03]  /*34db0*/  FMUL.FTZ R91, R7, R91 ;  /* 0x0000005b075b7220 */ /* 0x008fc60000410000 */
[----:B------:R1:W-:Y:S01]  /*34dc0*/  ST.E desc[UR6][R2.64+0x48], R97 ;  /* 0x0000486102007985 */ /* 0x0003e2000c101906 */
[----:B------:R-:W-:-:S03]  /*34dd0*/  FMUL.FTZ R87, R7, R87 ;  /* 0x0000005707577220 */ /* 0x000fc60000410000 */
[----:B------:R-:W-:Y:S01]  /*34de0*/  ST.E desc[UR12][R2.64+0x4c], R101 ;  /* 0x00004c6502007985 */ /* 0x000fe2000c10190c */
[----:B0-----:R-:W-:-:S03]  /*34df0*/  FMUL.FTZ R99, R7, R92 ;  /* 0x0000005c07637220 */ /* 0x001fc60000410000 */
[----:B------:R-:W-:Y:S01]  /*34e00*/  ST.E desc[UR14][R2.64+0x58], R103 ;  /* 0x0000586702007985 */ /* 0x000fe2000c10190e */
[----:B------:R-:W-:-:S03]  /*34e10*/  FMUL.FTZ R89, R7, R89 ;  /* 0x0000005907597220 */ /* 0x000fc60000410000 */
[----:B------:R0:W-:Y:S01]  /*34e20*/  ST.E desc[UR16][R2.64+0x5c], R95 ;  /* 0x00005c5f02007985 */ /* 0x0001e2000c101910 */
[----:B-1----:R-:W-:-:S03]  /*34e30*/  FMUL.FTZ R97, R7, R88 ;  /* 0x0000005807617220 */ /* 0x002fc60000410000 */
[----:B------:R1:W-:Y:S01]  /*34e40*/  ST.E desc[UR4][R2.64+0x68], R93 ;  /* 0x0000685d02007985 */ /* 0x0003e2000c101904 */
[----:B------:R-:W-:-:S03]  /*34e50*/  FMUL.FTZ R85, R7, R85 ;  /* 0x0000005507557220 */ /* 0x000fc60000410000 */
[----:B------:R-:W-:Y:S01]  /*34e60*/  ST.E desc[UR8][R2.64+0x6c], R99 ;  /* 0x00006c6302007985 */ /* 0x000fe2000c101908 */
[----:B0-----:R-:W-:-:S03]  /*34e70*/  FMUL.FTZ R95, R7, R90 ;  /* 0x0000005a075f7220 */ /* 0x001fc60000410000 */
[----:B------:R0:W-:Y:S01]  /*34e80*/  ST.E desc[UR6][R2.64+0x78], R91 ;  /* 0x0000785b02007985 */ /* 0x0001e2000c101906 */
[C---:B------:R-:W-:Y:S01]  /*34e90*/  FMUL.FTZ R81, R7.reuse, R81 ;  /* 0x0000005107517220 */ /* 0x040fe20000410000 */
[C---:B-1----:R-:W-:Y:S02]  /*34ea0*/  FMUL.FTZ R93, R7.reuse, R86 ;  /* 0x00000056075d7220 */ /* 0x042fe40000410000 */
[----:B------:R1:W-:Y:S01]  /*34eb0*/  ST.E desc[UR10][R2.64+0x7c], R87 ;  /* 0x00007c5702007985 */ /* 0x0003e2000c10190a */
[----:B------:R-:W-:-:S03]  /*34ec0*/  FMUL.FTZ R83, R7, R83 ;  /* 0x0000005307537220 */ /* 0x000fc60000410000 */
[----:B------:R-:W-:Y:S04]  /*34ed0*/  ST.E desc[UR12][R2.64+0x88], R95 ;  /* 0x0000885f02007985 */ /* 0x000fe8000c10190c */
[----:B------:R2:W-:Y:S01]  /*34ee0*/  ST.E desc[UR14][R2.64+0x8c], R89 ;  /* 0x00008c5902007985 */ /* 0x0005e2000c10190e */
[C---:B0-----:R-:W-:Y:S01]  /*34ef0*/  FMUL.FTZ R91, R7.reuse, R80 ;  /* 0x00000050075b7220 */ /* 0x041fe20000410000 */
[C---:B-1----:R-:W-:Y:S02]  /*34f00*/  FMUL.FTZ R87, R7.reuse, R84 ;  /* 0x0000005407577220 */ /* 0x042fe40000410000 */
[----:B------:R-:W-:Y:S01]  /*34f10*/  ST.E desc[UR16][R2.64+0x98], R97 ;  /* 0x0000986102007985 */ /* 0x000fe2000c101910 */
[----:B------:R-:W-:-:S03]  /*34f20*/  FMUL.FTZ R79, R7, R79 ;  /* 0x0000004f074f7220 */ /* 0x000fc60000410000 */
[----:B------:R-:W-:Y:S01]  /*34f30*/  ST.E desc[UR4][R2.64+0x9c], R93 ;  /* 0x00009c5d02007985 */ /* 0x000fe2000c101904 */
[----:B--2---:R-:W-:-:S03]  /*34f40*/  FMUL.FTZ R89, R7, R82 ;  /* 0x0000005207597220 */ /* 0x004fc60000410000 */
[----:B------:R-:W-:Y:S01]  /*34f50*/  ST.E desc[UR6][R2.64+0xa8], R85 ;  /* 0x0000a85502007985 */ /* 0x000fe2000c101906 */
[----:B------:R-:W-:-:S03]  /*34f60*/  FMUL.FTZ R75, R7, R75 ;  /* 0x0000004b074b7220 */ /* 0x000fc60000410000 */
[----:B------:R0:W-:Y:S01]  /*34f70*/  ST.E desc[UR8][R2.64+0xac], R81 ;  /* 0x0000ac5102007985 */ /* 0x0001e2000c101908 */
[----:B------:R-:W-:-:S03]  /*34f80*/  FMUL.FTZ R77, R7, R77 ;  /* 0x0000004d074d7220 */ /* 0x000fc60000410000 */
[----:B------:R-:W-:Y:S04]  /*34f90*/  ST.E desc[UR10][R2.64+0xb8], R87 ;  /* 0x0000b85702007985 */ /* 0x000fe8000c10190a */
[----:B------:R1:W-:Y:S01]  /*34fa0*/  ST.E desc[UR12][R2.64+0xbc], R83 ;  /* 0x0000bc5302007985 */ /* 0x0003e2000c10190c */
[----:B0-----:R-:W-:-:S03]  /*34fb0*/  FMUL.FTZ R81, R7, R78 ;  /* 0x0000004e07517220 */ /* 0x001fc60000410000 */
[----:B------:R-:W-:Y:S01]  /*34fc0*/  ST.E desc[UR14][R2.64+0xc8], R89 ;  /* 0x0000c85902007985 */ /* 0x000fe2000c10190e */
[----:B------:R-:W-:-:S03]  /*34fd0*/  FMUL.FTZ R85, R7, R72 ;  /* 0x0000004807557220 */ /* 0x000fc60000410000 */
[----:B------:R-:W-:Y:S01]  /*34fe0*/  ST.E desc[UR4][R2.64+0xcc], R91 ;  /* 0x0000cc5b02007985 */ /* 0x000fe2000c101904 */
[----:B-1----:R-:W-:-:S03]  /*34ff0*/  FMUL.FTZ R83, R7, R76 ;  /* 0x0000004c07537220 */ /* 0x002fc60000410000 */
[----:B------:R0:W-:Y:S01]  /*35000*/  ST.E desc[UR16][R2.64+0xd8], R79 ;  /* 0x0000d84f02007985 */ /* 0x0001e2000c101910 */
[----:B------:R-:W-:-:S03]  /*35010*/  FMUL.FTZ R73, R7, R73 ;  /* 0x0000004907497220 */ /* 0x000fc60000410000 */
[----:B------:R-:W-:Y:S01]  /*35020*/  ST.E desc[UR6][R2.64+0xdc], R81 ;  /* 0x0000dc5102007985 */ /* 0x000fe2000c101906 */
[----:B------:R-:W-:-:S03]  /*35030*/  FMUL.FTZ R71, R7, R71 ;  /* 0x0000004707477220 */ /* 0x000fc60000410000 */
[----:B------:R1:W-:Y:S01]  /*35040*/  ST.E desc[UR8][R2.64+0xe8], R75 ;  /* 0x0000e84b02007985 */ /* 0x0003e2000c101908 */
[----:B0-----:R-:W-:-:S03]  /*35050*/  FMUL.FTZ R79, R7, R74 ;  /* 0x0000004a074f7220 */ /* 0x001fc60000410000 */
[----:B------:R0:W-:Y:S01]  /*35060*/  ST.E desc[UR10][R2.64+0xec], R77 ;  /* 0x0000ec4d02007985 */ /* 0x0001e2000c10190a */
[----:B------:R-:W-:-:S03]  /*35070*/  FMUL.FTZ R69, R7, R69 ;  /* 0x0000004507457220 */ /* 0x000fc60000410000 */
[----:B------:R-:W-:Y:S04]  /*35080*/  ST.E desc[UR12][R2.64+0xf8], R83 ;  /* 0x0000f85302007985 */ /* 0x000fe8000c10190c */
[----:B------:R-:W-:Y:S01]  /*35090*/  ST.E desc[UR4][R2.64+0xfc], R79 ;  /* 0x0000fc4f02007985 */ /* 0x000fe2000c101904 */
[----:B-1----:R-:W-:-:S03]  /*350a0*/  FMUL.FTZ R75, R7, R70 ;  /* 0x00000046074b7220 */ /* 0x002fc60000410000 */
[----:B------:R-:W-:Y:S01]  /*350b0*/  ST.E desc[UR14][R2.64+0x108], R85 ;  /* 0x0001085502007985 */ /* 0x000fe2000c10190e */
[----:B------:R-:W-:-:S03]  /*350c0*/  FMUL.FTZ R65, R7, R65 ;  /* 0x0000004107417220 */ /* 0x000fc60000410000 */
[----:B------:R1:W-:Y:S01]  /*350d0*/  ST.E desc[UR16][R2.64+0x10c], R73 ;  /* 0x00010c4902007985 */ /* 0x0003e2000c101910 */
[C---:B------:R-:W-:Y:S01]  /*350e0*/  FMUL.FTZ R67, R7.reuse, R67 ;  /* 0x0000004307437220 */ /* 0x040fe20000410000 */
[C---:B0-----:R-:W-:Y:S02]  /*350f0*/  FMUL.FTZ R77, R7.reuse, R66 ;  /* 0x00000042074d7220 */ /* 0x041fe40000410000 */
[----:B------:R-:W-:Y:S01]  /*35100*/  ST.E desc[UR6][R2.64+0x118], R71 ;  /* 0x0001184702007985 */ /* 0x000fe2000c101906 */
[----:B------:R-:W-:-:S03]  /*35110*/  FMUL.FTZ R63, R7, R63 ;  /* 0x0000003f073f7220 */ /* 0x000fc60000410000 */
[----:B------:R0:W-:Y:S01]  /*35120*/  ST.E desc[UR8][R2.64+0x11c], R69 ;  /* 0x00011c4502007985 */ /* 0x0001e2000c101908 */
[----:B-1----:R-:W-:-:S03]  /*35130*/  FMUL.FTZ R73, R7, R68 ;  /* 0x0000004407497220 */ /* 0x002fc60000410000 */
[----:B------:R-:W-:Y:S04]  /*35140*/  ST.E desc[UR10][R2.64+0x128], R75 ;  /* 0x0001284b02007985 */ /* 0x000fe8000c10190a */
[----:B------:R-:W-:Y:S01]  /*35150*/  ST.E desc[UR4][R2.64+0x12c], R73 ;  /* 0x00012c4902007985 */ /* 0x000fe2000c101904 */
[----:B0-----:R-:W-:-:S03]  /*35160*/  FMUL.FTZ R69, R7, R64 ;  /* 0x0000004007457220 */ /* 0x001fc60000410000 */
[----:B------:R0:W-:Y:S01]  /*35170*/  ST.E desc[UR12][R2.64+0x138], R65 ;  /* 0x0001384102007985 */ /* 0x0001e2000c10190c */
[----:B------:R-:W-:-:S03]  /*35180*/  FMUL.FTZ R61, R7, R61 ;  /* 0x0000003d073d7220 */ /* 0x000fc60000410000 */
[----:B------:R1:W-:Y:S01]  /*35190*/  ST.E desc[UR14][R2.64+0x13c], R67 ;  /* 0x00013c4302007985 */ /* 0x0003e2000c10190e */
[C---:B------:R-:W-:Y:S01]  /*351a0*/  FMUL.FTZ R71, R7.reuse, R60 ;  /* 0x0000003c07477220 */ /* 0x040fe20000410000 */
[C---:B------:R-:W-:Y:S02]  /*351b0*/  FMUL.FTZ R59, R7.reuse, R59 ;  /* 0x0000003b073b7220 */ /* 0x040fe40000410000 */
[----:B------:R-:W-:Y:S01]  /*351c0*/  ST.E desc[UR16][R2.64+0x148], R77 ;  /* 0x0001484d02007985 */ /* 0x000fe2000c101910 */
[----:B0-----:R-:W-:-:S03]  /*351d0*/  FMUL.FTZ R65, R7, R62 ;  /* 0x0000003e07417220 */ /* 0x001fc60000410000 */
[----:B------:R-:W-:Y:S01]  /*351e0*/  ST.E desc[UR6][R2.64+0x14c], R69 ;  /* 0x00014c4502007985 */ /* 0x000fe2000c101906 */
[----:B-1----:R-:W-:-:S03]  /*351f0*/  FMUL.FTZ R67, R7, R58 ;  /* 0x0000003a07437220 */ /* 0x002fc60000410000 */
        /* <DEDUP_REMOVED lines=17> */
[C---:B-1----:R-:W-:Y:S01]  /*35310*/  FMUL.FTZ R57, R7.reuse, R50 ;  /* 0x0000003207397220 */ /* 0x042fe20000410000 */
[C---:B------:R-:W-:Y:S02]  /*35320*/  FMUL.FTZ R47, R7.reuse, R47 ;  /* 0x0000002f072f7220 */ /* 0x040fe40000410000 */
[----:B------:R0:W-:Y:S04]  /*35330*/  ST.E desc[UR10][R2.64+0x19c], R55 ;  /* 0x00019c3702007985 */ /* 0x0001e8000c10190a */
[----:B------:R-:W-:Y:S04]  /*35340*/  ST.E desc[UR12][R2.64+0x1a8], R63 ;  /* 0x0001a83f02007985 */ /* 0x000fe8000c10190c */
[----:B------:R1:W-:Y:S01]  /*35350*/  ST.E desc[UR14][R2.64+0x1ac], R53 ;  /* 0x0001ac3502007985 */ /* 0x0003e2000c10190e */
[----:B------:R-:W-:-:S03]  /*35360*/  FMUL.FTZ R45, R7, R45 ;  /* 0x0000002d072d7220 */ /* 0x000fc60000410000 */
[----:B------:R2:W-:Y:S01]  /*35370*/  ST.E desc[UR6][R2.64+0x1b8], R51 ;  /* 0x0001b83302007985 */ /* 0x0005e2000c101906 */
[----:B0-----:R-:W-:-:S03]  /*35380*/  FMUL.FTZ R55, R7, R9 ;  /* 0x0000000907377220 */ /* 0x001fc60000410000 */
[----:B------:R0:W-:Y:S01]  /*35390*/  ST.E desc[UR16][R2.64+0x1bc], R57 ;  /* 0x0001bc3902007985 */ /* 0x0001e2000c101910 */
[----:B-1----:R-:W-:-:S03]  /*353a0*/  FMUL.FTZ R53, R7, R48 ;  /* 0x0000003007357220 */ /* 0x002fc60000410000 */
[----:B------:R-:W-:Y:S01]  /*353b0*/  ST.E desc[UR4][R2.64+0x1c8], R49 ;  /* 0x0001c83102007985 */ /* 0x000fe2000c101904 */
[----:B--2---:R-:W-:-:S03]  /*353c0*/  FMUL.FTZ R51, R7, R46 ;  /* 0x0000002e07337220 */ /* 0x004fc60000410000 */
[----:B------:R-:W-:Y:S01]  /*353d0*/  ST.E desc[UR8][R2.64+0x1cc], R47 ;  /* 0x0001cc2f02007985 */ /* 0x000fe2000c101908 */
[C---:B------:R-:W-:Y:S01]  /*353e0*/  FMUL.FTZ R43, R7.reuse, R43 ;  /* 0x0000002b072b7220 */ /* 0x040fe20000410000 */
[----:B0-----:R-:W-:Y:S02]  /*353f0*/  FMUL.FTZ R57, R7, R44 ;  /* 0x0000002c07397220 */ /* 0x001fe40000410000 */
[----:B------:R-:W-:Y:S04]  /*35400*/  ST.E desc[UR10][R2.64+0x1d8], R53 ;  /* 0x0001d83502007985 */ /* 0x000fe8000c10190a */
[----:B------:R-:W-:Y:S04]  /*35410*/  ST.E desc[UR6][R2.64+0x1dc], R51 ;  /* 0x0001dc3302007985 */ /* 0x000fe8000c101906 */
[----:B------:R-:W-:Y:S04]  /*35420*/  ST.E desc[UR12][R2.64+0x1e8], R55 ;  /* 0x0001e83702007985 */ /* 0x000fe8000c10190c */
[----:B------:R-:W-:Y:S04]  /*35430*/  ST.E desc[UR14][R2.64+0x1ec], R45 ;  /* 0x0001ec2d02007985 */ /* 0x000fe8000c10190e */
[----:B------:R-:W-:Y:S04]  /*35440*/  ST.E desc[UR16][R2.64+0x1f8], R57 ;  /* 0x0001f83902007985 */ /* 0x000fe8000c101910 */
[----:B------:R0:W-:Y:S01]  /*35450*/  ST.E desc[UR18][R2.64+0x1fc], R43 ;  /* 0x0001fc2b02007985 */ /* 0x0001e2000c101912 */
[----:B------:R-:W-:-:S03]  /*35460*/  LEA.HI R44, R6, 0x8, RZ, 0x19 ;  /* 0x00000008062c7811 */ /* 0x000fc600078fc8ff */
[----:B------:R-:W2:Y:S02]  /*35470*/  LDL.64 R8, [R0] ;  /* 0x0000000000087983 */ /* 0x000ea40000100a00 */
[----:B------:R1:W-:Y:S06]  /*35480*/  BAR.SYNC.DEFER_BLOCKING R44, 0x100 ;  /* 0x0004002c0000751d */ /* 0x0003ec0000010000 */
[----:B0-----:R-:W3:Y:S01]  /*35490*/  LDL.64 R2, [R0+0x80] ;  /* 0x0000800000027983 */ /* 0x001ee20000100a00 */
[C---:B------:R-:W-:Y:S02]  /*354a0*/  R2UR UR28, R4.reuse ;  /* 0x00000000041c72ca */ /* 0x040fe400000e0000 */
[----:B------:R-:W-:Y:S01]  /*354b0*/  R2UR UR29, R5 ;  /* 0x00000000051d72ca */ /* 0x000fe200000e0000 */
[----:B------:R-:W4:Y:S04]  /*354c0*/  LDL.64 R6, [R0+0x98] ;  /* 0x0000980000067983 */ /* 0x000f280000100a00 */
[----:B--2---:R-:W2:Y:S04]  /*354d0*/  LD.E R43, desc[UR6][R8.64] ;  /* 0x00000006082b7980 */ /* 0x004ea8000c101900 */
[----:B------:R-:W2:Y:S04]  /*354e0*/  LDL.64 R8, [R0+0x88] ;  /* 0x0000880000087983 */ /* 0x000ea80000100a00 */
[----:B---3--:R-:W3:Y:S04]  /*354f0*/  LD.E R47, desc[UR4][R2.64] ;  /* 0x00000004022f7980 */ /* 0x008ee8000c101900 */
        /* <DEDUP_REMOVED lines=64> */
[----:B----4-:R-:W4:Y:S04]  /*35900*/  LD.E.64 R6, desc[UR4][R6.64] ;  /* 0x0000000406067980 */ /* 0x010f28000c101b00 */
[----:B---3--:R-:W-:Y:S04]  /*35910*/  ST.E desc[UR8][R2.64], R47 ;  /* 0x0000002f02007985 */ /* 0x008fe8000c101908 */
[----:B--2---:R0:W-:Y:S04]  /*35920*/  ST.E desc[UR4][R2.64+0x4], R45 ;  /* 0x0000042d02007985 */ /* 0x0041e8000c101904 */
        /* <DEDUP_REMOVED lines=63> */
[----:B0-----:R-:W3:Y:S04]  /*35d20*/  LD.E R45, desc[UR28][R2.64+0x104] ;  /* 0x0001041c022d7980 */ /* 0x001ee8000c101900 */
[----:B---3--:R0:W-:Y:S04]  /*35d30*/  ST.E desc[UR4][R2.64+0x104], R45 ;  /* 0x0001042d02007985 */ /* 0x0081e8000c101904 */
[----:B------:R-:W3:Y:S04]  /*35d40*/  LD.E R47, desc[UR6][R2.64+0x108] ;  /* 0x00010806022f7980 */ /* 0x000ee8000c101900 */
[----:B-1----:R-:W4:Y:S04]  /*35d50*/  LD.E R49, desc[UR8][R2.64+0x10c] ;  /* 0x00010c0802317980 */ /* 0x002f28000c101900 */
        /* <DEDUP_REMOVED lines=122> */
[----:B0-----:R-:W4:Y:S01]  /*36500*/  LD.E R45, desc[UR28][R8.64] ;  /* 0x0000001c082d7980 */ /* 0x001f22000c101900 */
        /* <DEDUP_REMOVED lines=22> */
[----:B------:R-:W-:Y:S01]  /*36670*/  IMAD R6, R43, 0xc00, R6 ;  /* 0x00000c002b067824 */ /* 0x000fe200078e0206 */
[----:B------:R-:W-:Y:S01]  /*36680*/  F2FP.BF16.F32.PACK_AB R172, R42, R172 ;  /* 0x000000ac2aac723e */ /* 0x000fe200000010ff */
[----:B------:R-:W4:Y:S01]  /*36690*/  LD.E R43, desc[UR34][R2.64+0x4c] ;  /* 0x00004c22022b7980 */ /* 0x000f22000c101900 */
[----:B------:R-:W-:Y:S02]  /*366a0*/  F2FP.BF16.F32.PACK_AB R174, R174, R41 ;  /* 0x00000029aeae723e */ /* 0x000fe400000010ff */
[----:B------:R-:W-:Y:S01]  /*366b0*/  F2FP.BF16.F32.PACK_AB R152, R152, R40 ;  /* 0x000000289898723e */ /* 0x000fe200000010ff */
        /* <DEDUP_REMOVED lines=199> */
[----:B------:R-:W-:Y:S02]  /*37330*/  R2UR UR4, R4 ;  /* 0x00000000040472ca */ /* 0x000fe400000e0000 */
[----:B------:R-:W-:-:S13]  /*37340*/  R2UR UR5, R5 ;  /* 0x00000000050572ca */ /* 0x000fda00000e0000 */
        /* <DEDUP_REMOVED lines=720> */
[----:B------:R-:W-:Y:S01]  /*3a050*/  F2FP.BF16.F32.PACK_AB R167, R167, R15 ;  /* 0x0000000fa7a7723e */ /* 0x000fe200000010ff */
[----:B------:R-:W-:Y:S01]  /*3a060*/  IMAD.MOV.U32 R15, RZ, RZ, R7 ;  /* 0x000000ffff0f7224 */ /* 0x000fe200078e0007 */
[----:B------:R-:W-:Y:S01]  /*3a070*/  F2FP.BF16.F32.PACK_AB R169, R169, R14 ;  /* 0x0000000ea9a9723e */ /* 0x000fe200000010ff */
[----:B------:R-:W-:-:S03]  /*3a080*/  VIADD R14, R6, 0x80 ;  /* 0x00000080060e7836 */ /* 0x000fc60000000000 */
[----:B------:R-:W-:Y:S02]  /*3a090*/  R2UR UR7, R15 ;  /* 0x000000000f0772ca */ /* 0x000fe400000e0000 */
[----:B------:R-:W-:Y:S02]  /*3a0a0*/  R2UR UR6, R14 ;  /* 0x000000000e0672ca */ /* 0x000fe400000e0000 */
        /* <DEDUP_REMOVED lines=3549> */
[----:B---3--:R-:W3:Y:S01]  /*47e80*/  LD.E R31, desc[UR22][R2.64+0x1c] ;  /* 0x00001c16021f7980 */ /* 0x008ee2000c101900 */
[C---:B------:R-:W-:Y:S02]  /*47e90*/  R2UR UR20, R4.reuse ;  /* 0x00000000041472ca */ /* 0x040fe400000e0000 */
[C---:B------:R-:W-:Y:S01]  /*47ea0*/  R2UR UR21, R5.reuse ;  /* 0x00000000051572ca */ /* 0x040fe200000e0000 */
[----:B----4-:R-:W4:Y:S01]  /*47eb0*/  LD.E R33, desc[UR24][R2.64+0x20] ;  /* 0x0000201802217980 */ /* 0x010f22000c101900 */
        /* <DEDUP_REMOVED lines=719> */
[----:B0-----:R-:W1:Y:S01]  /*4abb0*/  LDL.64 R8, [R0+0x40] ;  /* 0x0000400000087983 */ /* 0x001e620000100a00 */
[----:B------:R-:W-:-:S02]  /*4abc0*/  R2UR UR4, R4 ;  /* 0x00000000040472ca */ /* 0x000fc400000e0000 */
[----:B------:R-:W-:Y:S01]  /*4abd0*/  R2UR UR5, R5 ;  /* 0x00000000050572ca */ /* 0x000fe200000e0000 */
[----:B------:R-:W3:-:S12]  /*4abe0*/  LDL.64 R6, [R0] ;  /* 0x0000000000067983 */ /* 0x000ed80000100a00 */
[----:B-1----:R-:W4:Y:S01]  /*4abf0*/  LD.E R12, desc[UR4][R8.64] ;  /* 0x00000004080c7980 */ /* 0x002f22000c101900 */
[----:B------:R-:W-:Y:S02]  /*4ac00*/  R2UR UR4, R4 ;  /* 0x00000000040472ca */ /* 0x000fe400000e0000 */
[----:B------:R-:W-:Y:S01]  /*4ac10*/  R2UR UR5, R5 ;  /* 0x00000000050572ca */ /* 0x000fe200000e0000 */
[----:B------:R-:W-:-:S12]  /*4ac20*/  BSSY B2, `(.L_x_12904) ;  /* 0x0000006000027945 */ /* 0x000fd80003800000 */
[----:B---3--:R2:W5:Y:S01]  /*4ac30*/  LD.E R6, desc[UR4][R6.64] ;  /* 0x0000000406067980 */ /* 0x008562000c101900 */
[----:B----4-:R-:W-:-:S04]  /*4ac40*/  LOP3.LUT R12, R12, 0x1, RZ, 0xfc, !PT ;  /* 0x000000010c0c7812 */ /* 0x010fc800078efcff */
[----:B------:R-:W-:-:S13]  /*4ac50*/  ISETP.NE.AND P0, PT, R12, 0x3, PT ;  /* 0x000000030c00780c */ /* 0x000fda0003f05270 */
[----:B--2---:R-:W-:Y:S05]  /*4ac60*/  @!P0 BRA `(.L_x_12905) ;  /* 0x0000000000048947 */ /* 0x004fea0003800000 */
[----:B------:R-:W-:Y:S01]  /*4ac70*/  BPT.TRAP 0x1 ;  /* 0x000000040000795c */ /* 0x000fe20000300000 */
.L_x_12905:
[----:B------:R-:W-:Y:S05]  /*4ac80*/  BSYNC B2 ;  /* 0x0000000000027941 */ /* 0x000fea0003800000 */
.L_x_12904:
        /* <DEDUP_REMOVED lines=11> */
[----:B0-----:R-:W-:Y:S05]  /*4ad40*/  RET.REL.NODEC R220 `(_ZN7cutlass13device_kernelIN5flash11enable_sm90INS1_16FlashAttnFwdSm90INS1_25CollectiveMainloopFwdSm90ILi2EN4cute5tupleIJNS5_1CILi1EEES8_S8_EEENS6_IJNS7_ILi128EEENS7_ILi96EEENS7_ILi64EEEEEELi256ENS_10bfloat16_tEfNS_4arch4Sm90ELb0ELb1ELb0ELb1ELb1ELb0ELb1ELb1ELb0ELb1ELb1ELb0EEENS1_21CollectiveEpilogueFwdINS6_IJSA_NS7_ILi256EEESB_EEES9_SE_SG_Li256ELb1ELb1ELb1ELb0EEENS1_36VarlenDynamicPersistentTileSchedulerILi128ELi96ELi256ELi128ELb1ELb1ELb1ELb1ELb0ELb1EEEEEEEEEvNT_6ParamsE) ;  /* 0xfffffb50dcac7950 */ /* 0x001fea0003c3ffff */
.L_x_12880:
[----:B0-----:R0:W1:Y:S02]  /*4ad50*/  SYNCS.PHASECHK.TRANS64.TRYWAIT P0, [R6+URZ], R7 ;  /* 0x00000007060075a7 */ /* 0x001064000800017f */
[----:B-1----:R-:W-:Y:S05]  /*4ad60*/  @!P0 NANOSLEEP.SYNCS 0x989680 ;  /* 0x009896800000895d */ /* 0x002fea0003900000 */
[----:B------:R-:W1:Y:S02]  /*4ad70*/  @!P0 SYNCS.PHASECHK.TRANS64 P0, [R6+URZ], R7 ;  /* 0x00000007060085a7 */ /* 0x000e64000800007f */
[----:B-1----:R-:W-:Y:S05]  /*4ad80*/  @!P0 BRA `(.L_x_12880) ;  /* 0xfffffffc00f08947 */ /* 0x002fea000383ffff */
[----:B------:R-:W-:Y:S05]  /*4ad90*/  BRA `(.L_x_12879) ;  /* 0xfffffe4c00847947 */ /* 0x000fea000383ffff */
.L_x_12887:
[----:B0-----:R0:W1:Y:S02]  /*4ada0*/  SYNCS.PHASECHK.TRANS64.TRYWAIT P0, [R20+URZ], R21 ;  /* 0x00000015140075a7 */ /* 0x001064000800017f */
[----:B-1----:R-:W-:Y:S05]  /*4adb0*/  @!P0 NANOSLEEP.SYNCS 0x989680 ;  /* 0x009896800000895d */ /* 0x002fea0003900000 */
[----:B------:R-:W1:Y:S02]  /*4adc0*/  @!P0 SYNCS.PHASECHK.TRANS64 P0, [R20+URZ], R21 ;  /* 0x00000015140085a7 */ /* 0x000e64000800007f */
[----:B-1----:R-:W-:Y:S05]  /*4add0*/  @!P0 BRA `(.L_x_12887) ;  /* 0xfffffffc00f08947 */ /* 0x002fea000383ffff */
[----:B------:R-:W-:Y:S05]  /*4ade0*/  BRA `(.L_x_12886) ;  /* 0xfffffe5400587947 */ /* 0x000fea000383ffff */
.L_x_12906:
        /* <DEDUP_REMOVED lines=9> */
.L_x_15673:


//--------------------- .text._ZN7cutlass13device_kernelIN5flash11enable_sm90INS1_16FlashAttnFwdSm90INS1_25CollectiveMainloopFwdSm90ILi2EN4cute5tupleIJNS5_1CILi1EEES8_S8_EEENS6_IJNS7_ILi128EEENS7_ILi96EEENS7_ILi64EEEEEELi256ENS_10bfloat16_tEfNS_4arch4Sm90ELb0ELb1ELb0ELb1ELb1ELb1ELb1ELb1ELb0ELb1ELb1ELb0EEENS1_21CollectiveEpilogueFwdINS6_IJSA_NS7_ILi256EEESB_EEES9_SE_SG_Li256ELb1ELb1ELb1ELb0EEENS1_36VarlenDynamicPersistentTileSchedulerILi128ELi96ELi256ELi128ELb1ELb1ELb1ELb1ELb0ELb1EEEEEEEEEvNT_6ParamsE --------------------------
	.section	.text._ZN7cutlass13device_kernelIN5flash11enable_sm90INS1_16FlashAttnFwdSm90INS1_25CollectiveMainloopFwdSm90ILi2EN4cute5tupleIJNS5_1CILi1EEES8_S8_EEENS6_IJNS7_ILi128EEENS7_ILi96EEENS7_ILi64EEEEEELi256ENS_10bfloat16_tEfNS_4arch4Sm90ELb0ELb1ELb0ELb1ELb1ELb1ELb1ELb1ELb0ELb1ELb1ELb0EEENS1_21CollectiveEpilogueFwdINS6_IJSA_NS7_ILi256EEESB_EEES9_SE_SG_Li256ELb1ELb1ELb1ELb0EEENS1_36VarlenDynamicPersistentTileSchedulerILi128ELi96ELi256ELi128ELb1ELb1ELb1ELb1ELb0ELb1EEEEEEEEEvNT_6ParamsE,"ax",@progbits
	.align	128
.text._ZN7cutlass13device_kernelIN5flash11enable_sm90INS1_16FlashAttnFwdSm90INS1_25CollectiveMainloopFwdSm90ILi2EN4cute5tupleIJNS5_1CILi1EEES8_S8_EEENS6_IJNS7_ILi128EEENS7_ILi96EEENS7_ILi64EEEEEELi256ENS_10bfloat16_tEfNS_4arch4Sm90ELb0ELb1ELb0ELb1ELb1ELb1ELb1ELb1ELb0ELb1ELb1ELb0EEENS1_21CollectiveEpilogueFwdINS6_IJSA_NS7_ILi256EEESB_EEES9_SE_SG_Li256ELb1ELb1ELb1ELb0EEENS1_36VarlenDynamicPersistentTileSchedulerILi128ELi96ELi256ELi128ELb1ELb1ELb1ELb1ELb0ELb1EEEEEEEEEvNT_6ParamsE:
        .type           _ZN7cutlass13device_kernelIN5flash11enable_sm90INS1_16FlashAttnFwdSm90INS1_25CollectiveMainloopFwdSm90ILi2EN4cute5tupleIJNS5_1CILi1EEES8_S8_EEENS6_IJNS7_ILi128EEENS7_ILi96EEENS7_ILi64EEEEEELi256ENS_10bfloat16_tEfNS_4arch4Sm90ELb0ELb1ELb0ELb1ELb1ELb1ELb1ELb1ELb0ELb1ELb1ELb0EEENS1_21CollectiveEpilogueFwdINS6_IJSA_NS7_ILi256EEESB_EEES9_SE_SG_Li256ELb1ELb1ELb1ELb0EEENS1_36VarlenDynamicPersistentTileSchedulerILi128ELi96ELi256ELi128ELb1ELb1ELb1ELb1ELb0ELb1EEEEEEEEEvNT_6ParamsE,@function
        .size           _ZN7cutlass13device_kernelIN5flash11enable_sm90INS1_16FlashAttnFwdSm90INS1_25CollectiveMainloopFwdSm90ILi2EN4cute5tupleIJNS5_1CILi1EEES8_S8_EEENS6_IJNS7_ILi128EEENS7_ILi96EEENS7_ILi64EEEEEELi256ENS_10bfloat16_tEfNS_4arch4Sm90ELb0ELb1ELb0ELb1ELb1ELb1ELb1ELb1ELb0ELb1ELb1ELb0EEENS1_21CollectiveEpilogueFwdINS6_IJSA_NS7_ILi256EEESB_EEES9_SE_SG_Li256ELb1ELb1ELb1ELb0EEENS1_36VarlenDynamicPersistentTileSchedulerILi128ELi96ELi256ELi128ELb1ELb1ELb1ELb1ELb0ELb1EEEEEEEEEvNT_6ParamsE,(.L_x_15675 - _ZN7cutlass13device_kernelIN5flash11enable_sm90INS1_16FlashAttnFwdSm90INS1_25CollectiveMainloopFwdSm90ILi2EN4cute5tupleIJNS5_1CILi1EEES8_S8_EEENS6_IJNS7_ILi128EEENS7_ILi96EEENS7_ILi64EEEEEELi256ENS_10bfloat16_tEfNS_4arch4Sm90ELb0ELb1ELb0ELb1ELb1ELb1ELb1ELb1ELb0ELb1ELb1ELb0EEENS1_21CollectiveEpilogueFwdINS6_IJSA_NS7_ILi256EEESB_EEES9_SE_SG_Li256ELb1ELb1ELb1ELb0EEENS1_36VarlenDynamicPersistentTileSchedulerILi128ELi96ELi256ELi128ELb1ELb1ELb1ELb1ELb0ELb1EEEEEEEEEvNT_6ParamsE)
        .other          _ZN7cutlass13device_kernelIN5flash11enable_sm90INS1_16FlashAttnFwdSm90INS1_25CollectiveMainloopFwdSm90ILi2EN4cute5tupleIJNS5_1CILi1EEES8_S8_EEENS6_IJNS7_ILi128EEENS7_ILi96EEENS7_ILi64EEEEEELi256ENS_10bfloat16_tEfNS_4arch4Sm90ELb0ELb1ELb0ELb1ELb1ELb1ELb1ELb1ELb0ELb1ELb1ELb0EEENS1_21CollectiveEpilogueFwdINS6_IJSA_NS7_ILi256EEESB_EEES9_SE_SG_Li256ELb1ELb1ELb1ELb0EEENS1_36VarlenDynamicPersistentTileSchedulerILi128ELi96ELi256ELi128ELb1ELb1ELb1ELb1ELb0ELb1EEEEEEEEEvNT_6ParamsE,@"STO_CUDA_ENTRY STV_DEFAULT"
_ZN7cutlass13device_kernelIN5flash11enable_sm90INS1_16FlashAttnFwdSm90INS1_25CollectiveMainloopFwdSm90ILi2EN4cute5tupleIJNS5_1CILi1EEES8_S8_EEENS6_IJNS7_ILi128EEENS7_ILi96EEENS7_ILi64EEEEEELi256ENS_10bfloat16_tEfNS_4arch4Sm90ELb0ELb1ELb0ELb1ELb1ELb1ELb1ELb1ELb0ELb1ELb1ELb0EEENS1_21CollectiveEpilogueFwdINS6_IJSA_NS7_ILi256EEESB_EEES9_SE_SG_Li256ELb1ELb1ELb1ELb0EEENS1_36VarlenDynamicPersistentTileSchedulerILi128ELi96ELi256ELi128ELb1ELb1ELb1ELb1ELb0ELb1EEEEEEEEEvNT_6ParamsE:
        /* <DEDUP_REMOVED lines=23> */
.L_x_12908:
[----:B------:R-:W-:Y:S05]  /*0170*/  BSYNC B0 ;  /* 0x0000000000007941 */ /* 0x000fea0003800000 */
.L_x_12907:
        /* <DEDUP_REMOVED lines=43> */
.L_x_12909:
        /* <DEDUP_REMOVED lines=22> */
.L_x_12910:
        /* <DEDUP_REMOVED lines=18> */
.L_x_12911:
        /* <DEDUP_REMOVED lines=22> */
.L_x_12912:
        /* <DEDUP_REMOVED lines=22> */
.L_x_12913:
[----:B------:R-:W-:Y:S01]  /*0970*/  PLOP3.LUT P0, PT, PT, PT, UP0, 0x80, 0x0 ;  /* 0x000000000000781c */ /* 0x000fe20003f0f008 */
[----:B------:R-:W-:Y:S01]  /*0980*/  UMOV UR38, 0x1 ;  /* 0x0000000100267882 */ /* 0x000fe20000000000 */
[----:B------:R-:W-:Y:S01]  /*0990*/  NOP ;  /* 0x0000000000007918 */ /* 0x000fe20000000000 */
[----:B------:R-:W-:Y:S01]  /*09a0*/  USEL UR38, UR38, 0x2, !UP0 ;  /* 0x0000000226267887 */ /* 0x000fe2000c000000 */
[----:B------:R-:W-:Y:S01]  /*09b0*/  BSSY B9, `(.L_x_12914) ;  /* 0x0003927000097945 */ /* 0x000fe20003800000 */
[----:B------:R-:W-:Y:S01]  /*09c0*/  ULDC.64 UR44, c[0x0][0x208] ;  /* 0x00008200002c7ab9 */ /* 0x000fe20000000a00 */
[----:B------:R-:W-:Y:S02]  /*09d0*/  IMAD.U32 R18, RZ, RZ, UR37 ;  /* 0x00000025ff127e24 */ /* 0x000fe4000f8e00ff */
[----:B------:R-:W-:Y:S01]  /*09e0*/  IMAD.U32 R19, RZ, RZ, UR36 ;  /* 0x00000024ff137e24 */ /* 0x000fe2000f8e00ff */
[----:B0123--:R-:W-:Y:S06]  /*09f0*/  BAR.SYNC.DEFER_BLOCKING 0x0 ;  /* 0x0000000000007b1d */ /* 0x00ffec0000010000 */
[----:B------:R-:W-:Y:S05]  /*0a00*/  @!P0 BRA `(.L_x_12915) ;  /* 0x0000030400c48947 */ /* 0x000fea0003800000 */
.L_x_12916:
[----:B------:R-:W-:-:S08]  /*0a10*/  NOP ;  /* 0x0000000000007918 */ /* 0x000fd00000000000 */
[----:B------:R-:W0:Y:S02]  /*0a20*/  USETMAXREG.TRY_ALLOC.CTAPOOL UP0, 0xe8 ;  /* 0x000000e8000079c8 */ /* 0x000e240008000600 */
[----:B0-----:R-:W-:-:S13]  /*0a30*/  PLOP3.LUT P0, PT, PT, PT, UP0, 0x80, 0x0 ;  /* 0x000000000000781c */ /* 0x001fda0003f0f008 */
[----:B------:R-:W-:Y:S05]  /*0a40*/  @!P0 BRA `(.L_x_12916) ;  /* 0xfffffffc00f08947 */ /* 0x000fea000383ffff */
[----:B------:R-:W0:Y:S01]  /*0a50*/  S2R R0, SR_TID.X ;  /* 0x0000000000007919 */ /* 0x000e220000002100 */
[----:B------:R-:W1:Y:S01]  /*0a60*/  S2UR UR4, SR_CgaCtaId ;  /* 0x00000000000479c3 */ /* 0x000e620000008800 */
[----:B------:R-:W-:Y:S01]  /*0a70*/  MOV R2, 0x400 ;  /* 0x0000040000027802 */ /* 0x000fe20000000f00 */
[----:B------:R-:W-:-:S06]  /*0a80*/  UIADD3 URZ, UP0, UR37, 0x1f0, URZ ;  /* 0x000001f0253f7890 */ /* 0x000fcc000ff1e03f */
[----:B------:R-:W-:Y:S06]  /*0a90*/  BAR.ARV 0x8, 0x180 ;  /* 0x0206000000007b1d */ /* 0x000fec0000002000 */
[----:B------:R-:W-:Y:S01]  /*0aa0*/  UIADD3 URZ, UP1, UR37, 0x1fc, URZ ;  /* 0x000001fc253f7890 */ /* 0x000fe2000ff3e03f */
[----:B------:R-:W-:Y:S01]  /*0ab0*/  STL.64 [R1+0x1f0], RZ ;  /* 0x0001f0ff01007387 */ /* 0x000fe20000100a00 */
[----:B------:R-:W-:Y:S02]  /*0ac0*/  UIADD3.X UR39, URZ, UR36, URZ, UP0, !UPT ;  /* 0x000000243f277290 */ /* 0x000fe400087fe43f */
[----:B------:R-:W-:Y:S01]  /*0ad0*/  UIADD3.X UR40, URZ, UR36, URZ, UP1, !UPT ;  /* 0x000000243f287290 */ /* 0x000fe20008ffe43f */
[----:B------:R-:W-:Y:S04]  /*0ae0*/  STL [R1+0x1f8], RZ ;  /* 0x0001f8ff01007387 */ /* 0x000fe80000100800 */
        /* <DEDUP_REMOVED lines=13> */
[----:B------:R-:W-:Y:S02]  /*0bc0*/  IMAD.MOV.U32 R153, RZ, RZ, RZ ;  /* 0x000000ffff997224 */ /* 0x000fe400078e00ff */
[----:B------:R-:W-:Y:S02]  /*0bd0*/  IMAD.MOV.U32 R159, RZ, RZ, RZ ;  /* 0x000000ffff9f7224 */ /* 0x000fe400078e00ff */
[----:B0-----:R-:W-:-:S05]  /*0be0*/  VIADD R11, R0, 0xffffff80 ;  /* 0xffffff80000b7836 */ /* 0x001fca0000000000 */
[----:B------:R-:W-:Y:S01]  /*0bf0*/  SHF.R.S32.HI R0, RZ, 0x1f, R11 ;  /* 0x0000001fff007819 */ /* 0x000fe2000001140b */
[----:B------:R-:W-:Y:S03]  /*0c00*/  STL [R1+0x49c], R11 ;  /* 0x00049c0b01007387 */ /* 0x000fe60000100800 */
[CC--:B------:R-:W-:Y:S02]  /*0c10*/  LEA.HI R3, R0.reuse, R11.reuse, RZ, 0x7 ;  /* 0x0000000b00037211 */ /* 0x0c0fe400078f38ff */
[----:B------:R-:W-:Y:S02]  /*0c20*/  LEA.HI R8, R0, R11, RZ, 0x4 ;  /* 0x0000000b00087211 */ /* 0x000fe400078f20ff */
[----:B------:R-:W-:Y:S02]  /*0c30*/  LOP3.LUT R4, R3, 0xffffff80, RZ, 0xc0, !PT ;  /* 0xffffff8003047812 */ /* 0x000fe400078ec0ff */
[----:B------:R-:W-:-:S02]  /*0c40*/  SHF.R.S32.HI R12, RZ, 0x7, R3 ;  /* 0x00000007ff0c7819 */ /* 0x000fc40000011403 */
[----:B------:R-:W-:Y:S01]  /*0c50*/  SHF.R.S32.HI R9, RZ, 0x4, R8 ;  /* 0x00000004ff097819 */ /* 0x000fe20000011408 */
[----:B------:R-:W-:Y:S01]  /*0c60*/  IMAD.IADD R10, R11, 0x1, -R4 ;  /* 0x000000010b0a7824 */ /* 0x000fe200078e0a04 */
[----:B------:R-:W-:Y:S01]  /*0c70*/  LEA.HI R3, R3, R12, RZ, 0x1 ;  /* 0x0000000c03037211 */ /* 0x000fe200078f08ff */
[----:B------:R-:W-:Y:S01]  /*0c80*/  STL [R1+0x518], R12 ;  /* 0x0005180c01007387 */ /* 0x000fe20000100800 */
[----:B------:R-:W-:Y:S02]  /*0c90*/  LEA.HI R203, R0, R11, RZ, 0x5 ;  /* 0x0000000b00cb7211 */ /* 0x000fe400078f28ff */
[----:B------:R-:W-:Y:S01]  /*0ca0*/  SHF.R.S32.HI R4, RZ, 0x1f, R10 ;  /* 0x0000001fff047819 */ /* 0x000fe2000001140a */
[----:B------:R-:W-:Y:S01]  /*0cb0*/  STL [R1+0x514], R10 ;  /* 0x0005140a01007387 */ /* 0x000fe20000100800 */
[----:B------:R-:W-:Y:S02]  /*0cc0*/  LOP3.LUT R3, R3, 0x3fffffe, RZ, 0xc0, !PT ;  /* 0x03fffffe03037812 */ /* 0x000fe400078ec0ff */
[----:B------:R-:W-:-:S02]  /*0cd0*/  LEA.HI R5, R4, R10, RZ, 0x2 ;  /* 0x0000000a04057211 */ /* 0x000fc400078f10ff */
[----:B------:R-:W-:Y:S01]  /*0ce0*/  LEA.HI R4, R4, R10, RZ, 0x5 ;  /* 0x0000000a04047211 */ /* 0x000fe200078f28ff */
[----:B------:R-:W-:Y:S01]  /*0cf0*/  IMAD.IADD R3, R12, 0x1, -R3 ;  /* 0x000000010c037824 */ /* 0x000fe200078e0a03 */
[--C-:B------:R-:W-:Y:S02]  /*0d00*/  SHF.R.S32.HI R6, RZ, 0x2, R5.reuse ;  /* 0x00000002ff067819 */ /* 0x100fe40000011405 */
[----:B------:R-:W-:Y:S02]  /*0d10*/  SHF.R.S32.HI R7, RZ, 0x1f, R5 ;  /* 0x0000001fff077819 */ /* 0x000fe40000011405 */
[----:B------:R-:W-:Y:S02]  /*0d20*/  SHF.R.S32.HI R4, RZ, 0x5, R4 ;  /* 0x00000005ff047819 */ /* 0x000fe40000011404 */
[----:B------:R-:W-:Y:S02]  /*0d30*/  LEA.HI R7, R7, R6, RZ, 0x3 ;  /* 0x0000000607077211 */ /* 0x000fe400078f18ff */
[----:B------:R-:W-:-:S02]  /*0d40*/  SHF.R.S32.HI R203, RZ, 0x5, R203 ;  /* 0x00000005ffcb7819 */ /* 0x000fc400000114cb */
[----:B------:R-:W-:Y:S02]  /*0d50*/  LOP3.LUT R7, R7, 0xfffffff8, RZ, 0xc0, !PT ;  /* 0xfffffff807077812 */ /* 0x000fe400078ec0ff */
[----:B------:R-:W-:-:S03]  /*0d60*/  LOP3.LUT R5, R5, 0x7ffffffc, RZ, 0xc0, !PT ;  /* 0x7ffffffc05057812 */ /* 0x000fc600078ec0ff */
[----:B------:R-:W-:Y:S01]  /*0d70*/  IMAD.IADD R7, R6, 0x1, -R7 ;  /* 0x0000000106077824 */ /* 0x000fe200078e0a07 */
[----:B------:R-:W-:Y:S01]  /*0d80*/  LOP3.LUT R6, R8, 0x3fffff0, RZ, 0xc0, !PT ;  /* 0x03fffff008067812 */ /* 0x000fe200078ec0ff */
[----:B------:R-:W-:Y:S01]  /*0d90*/  IMAD.IADD R5, R10, 0x1, -R5 ;  /* 0x000000010a057824 */ /* 0x000fe200078e0a05 */
[----:B------:R-:W-:Y:S01]  /*0da0*/  LEA.HI R8, R8, R9, RZ, 0x1 ;  /* 0x0000000908087211 */ /* 0x000fe200078f08ff */
[----:B------:R-:W-:Y:S02]  /*0db0*/  IMAD R4, R4, 0x10, R7 ;  /* 0x0000001004047824 */ /* 0x000fe400078e0207 */
[----:B------:R-:W-:Y:S01]  /*0dc0*/  IMAD.IADD R6, R11, 0x1, -R6 ;  /* 0x000000010b067824 */ /* 0x000fe200078e0a06 */
[----:B------:R-:W-:Y:S01]  /*0dd0*/  LOP3.LUT R8, R8, 0x1ffffffe, RZ, 0xc0, !PT ;  /* 0x1ffffffe08087812 */ /* 0x000fe200078ec0ff */
[----:B------:R-:W-:Y:S01]  /*0de0*/  IMAD R204, R3, 0x40, R4 ;  /* 0x0000004003cc7824 */ /* 0x000fe200078e0204 */
[CC--:B------:R-:W-:Y:S01]  /*0df0*/  LEA.HI R3, R0.reuse, R11.reuse, RZ, 0x2 ;  /* 0x0000000b00037211 */ /* 0x0c0fe200078f10ff */
[----:B------:R-:W-:Y:S01]  /*0e00*/  IMAD.SHL.U32 R205, R5, 0x2, RZ ;  /* 0x0000000205cd7824 */ /* 0x000fe200078e00ff */
[----:B------:R-:W-:Y:S01]  /*0e10*/  LEA.HI R0, R0, R11, RZ, 0x3 ;  /* 0x0000000b00007211 */ /* 0x000fe200078f18ff */
[----:B------:R-:W-:Y:S01]  /*0e20*/  IMAD.IADD R8, R9, 0x1, -R8 ;  /* 0x0000000109087824 */ /* 0x000fe200078e0a08 */
[--C-:B------:R-:W-:Y:S01]  /*0e30*/  SHF.R.S32.HI R158, RZ, 0x2, R3.reuse ;  /* 0x00000002ff9e7819 */ /* 0x100fe20000011403 */
[----:B------:R-:W-:Y:S01]  /*0e40*/  IMAD R9, R203, 0x10, R6 ;  /* 0x00000010cb097824 */ /* 0x000fe200078e0206 */
[----:B------:R-:W-:Y:S01]  /*0e50*/  SHF.R.S32.HI R7, RZ, 0x1f, R3 ;  /* 0x0000001fff077819 */ /* 0x000fe20000011403 */
[----:B------:R-:W-:Y:S01]  /*0e60*/  VIADD R26, R205, 0x40 ;  /* 0x00000040cd1a7836 */ /* 0x000fe20000000000 */
[----:B------:R-:W-:Y:S01]  /*0e70*/  LOP3.LUT R3, R3, 0xfffffffc, RZ, 0xc0, !PT ;  /* 0xfffffffc03037812 */ /* 0x000fe200078ec0ff */
[----:B------:R-:W-:Y:S01]  /*0e80*/  VIADD R175, R158, 0x40 ;  /* 0x000000409eaf7836 */ /* 0x000fe20000000000 */
[----:B------:R-:W-:Y:S01]  /*0e90*/  SHF.R.S32.HI R4, RZ, 0x3, R0 ;  /* 0x00000003ff047819 */ /* 0x000fe20000011400 */
[----:B------:R-:W-:Y:S01]  /*0ea0*/  VIADD R24, R205, 0x50 ;  /* 0x00000050cd187836 */ /* 0x000fe20000000000 */
[----:B------:R-:W-:Y:S01]  /*0eb0*/  LOP3.LUT R0, R0, 0xfffffff8, RZ, 0xc0, !PT ;  /* 0xfffffff800007812 */ /* 0x000fe200078ec0ff */
[----:B------:R-:W-:Y:S01]  /*0ec0*/  IMAD.IADD R3, R11, 0x1, -R3 ;  /* 0x000000010b037824 */ /* 0x000fe200078e0a03 */
[----:B------:R-:W-:Y:S01]  /*0ed0*/  LEA.HI R7, R7, R158, RZ, 0x3 ;  /* 0x0000009e07077211 */ /* 0x000fe200078f18ff */
[----:B------:R0:W-:Y:S01]  /*0ee0*/  STL [R1+0x498], R4 ;  /* 0x0004980401007387 */ /* 0x0001e20000100800 */
[----:B------:R-:W-:-:S02]  /*0ef0*/  IMAD.SHL.U32 R206, R175, 0x40, RZ ;  /* 0x00000040afce7824 */ /* 0x000fc400078e00ff */
[----:B------:R-:W-:Y:S01]  /*0f00*/  IMAD.IADD R6, R11, 0x1, -R0 ;  /* 0x000000010b067824 */ /* 0x000fe200078e0a00 */
[C---:B------:R-:W-:Y:S01]  /*0f10*/  LEA.HI R0, R3.reuse, R3, RZ, 0x1 ;  /* 0x0000000303007211 */ /* 0x040fe200078f08ff */
[C---:B------:R-:W-:Y:S01]  /*0f20*/  IMAD.SHL.U32 R22, R3.reuse, 0x8, RZ ;  /* 0x0000000803167824 */ /* 0x040fe200078e00ff */
[----:B------:R-:W-:Y:S01]  /*0f30*/  LOP3.LUT R206, R206, 0x1c0, RZ, 0xc0, !PT ;  /* 0x000001c0cece7812 */ /* 0x000fe200078ec0ff */
[----:B------:R1:W-:Y:S01]  /*0f40*/  STL [R1+0x4a0], R3 ;  /* 0x0004a00301007387 */ /* 0x0003e20000100800 */
[----:B------:R-:W-:Y:S01]  /*0f50*/  LOP3.LUT R0, R0, 0x1ffffffe, RZ, 0xc0, !PT ;  /* 0x1ffffffe00007812 */ /* 0x000fe200078ec0ff */
[----:B------:R-:W-:Y:S01]  /*0f60*/  IMAD.SHL.U32 R154, R3, 0x4, RZ ;  /* 0x00000004039a7824 */ /* 0x000fe200078e00ff */
[----:B0-----:R-:W-:Y:S01]  /*0f70*/  SHF.R.S32.HI R4, RZ, 0x1f, R175 ;  /* 0x0000001fff047819 */ /* 0x001fe200000114af */
[----:B------:R0:W-:Y:S01]  /*0f80*/  STL [R1+0x4a8], R6 ;  /* 0x0004a80601007387 */ /* 0x0001e20000100800 */
[----:B------:R-:W-:Y:S01]  /*0f90*/  LOP3.LUT R7, R7, 0xfffffff8, RZ, 0xc0, !PT ;  /* 0xfffffff807077812 */ /* 0x000fe200078ec0ff */
[----:B------:R-:W-:Y:S01]  /*0fa0*/  IMAD.SHL.U32 R198, R6, 0x8, RZ ;  /* 0x0000000806c67824 */ /* 0x000fe200078e00ff */
[----:B------:R-:W-:Y:S01]  /*0fb0*/  LEA.HI R4, R4, R175, RZ, 0x3 ;  /* 0x000000af04047211 */ /* 0x000fe200078f18ff */
[----:B------:R-:W-:Y:S01]  /*0fc0*/  VIADD R17, R205, 0x68 ;  /* 0x00000068cd117836 */ /* 0x000fe20000000000 */
[----:B------:R-:W-:Y:S01]  /*0fd0*/  SHF.R.U32.HI R207, RZ, 0x3, R206 ;  /* 0x00000003ffcf7819 */ /* 0x000fe200000116ce */
[----:B-1----:R-:W-:Y:S01]  /*0fe0*/  IMAD.IADD R3, R3, 0x1, -R0 ;  /* 0x0000000103037824 */ /* 0x002fe200078e0a00 */
[--C-:B------:R-:W-:Y:S01]  /*0ff0*/  LOP3.LUT R0, R206, 0x38, R22.reuse, 0xf8, !PT ;  /* 0x00000038ce007812 */ /* 0x100fe200078ef816 */
[----:B------:R-:W-:Y:S01]  /*1000*/  IMAD.SHL.U32 R4, R4, 0x40, RZ ;  /* 0x0000004004047824 */ /* 0x000fe200078e00ff */
[----:B------:R-:W-:Y:S01]  /*1010*/  STL [R1+0x484], R26 ;  /* 0x0004841a01007387 */ /* 0x000fe20000100800 */
[----:B0-----:R-:W-:Y:S01]  /*1020*/  IMAD.IADD R6, R158, 0x1, -R7 ;  /* 0x000000019e067824 */ /* 0x001fe200078e0a07 */
[----:B------:R-:W-:Y:S01]  /*1030*/  SHF.R.S32.HI R23, RZ, 0x1f, R22 ;  /* 0x0000001fff177819 */ /* 0x000fe20000011416 */
[----:B------:R-:W-:Y:S01]  /*1040*/  VIADD R164, R154, 0x10 ;  /* 0x000000109aa47836 */ /* 0x000fe20000000000 */
[----:B------:R-:W-:Y:S01]  /*1050*/  LOP3.LUT R208, R4, 0xfffffe00, RZ, 0xc0, !PT ;  /* 0xfffffe0004d07812 */ /* 0x000fe200078ec0ff */
[C---:B------:R-:W-:Y:S01]  /*1060*/  VIADD R14, R205.reuse, 0x80 ;  /* 0x00000080cd0e7836 */ /* 0x040fe20000000000 */
[----:B------:R0:W-:Y:S01]  /*1070*/  STL [R1+0x494], R6 ;  /* 0x0004940601007387 */ /* 0x0001e20000100800 */
[----:B------:R-:W-:Y:S01]  /*1080*/  VIADD R11, R205, 0x98 ;  /* 0x00000098cd0b7836 */ /* 0x000fe20000000000 */
[----:B------:R-:W-:Y:S01]  /*1090*/  LOP3.LUT R7, R208, R0, R207, 0xf6, !PT ;  /* 0x00000000d0077212 */ /* 0x000fe200078ef6cf */
[----:B------:R-:W-:Y:S01]  /*10a0*/  IMAD R8, R9, 0x8, R8 ;  /* 0x0000000809087824 */ /* 0x000fe200078e0208 */
[----:B------:R-:W-:Y:S01]  /*10b0*/  STL [R1+0x47c], R24 ;  /* 0x00047c1801007387 */ /* 0x000fe20000100800 */
[----:B------:R-:W-:Y:S01]  /*10c0*/  VIADD R5, R205, 0xc0 ;  /* 0x000000c0cd057836 */ /* 0x000fe20000000000 */
[----:B------:R-:W-:Y:S01]  /*10d0*/  SHF.R.S32.HI R222, RZ, 0x1f, R198 ;  /* 0x0000001fffde7819 */ /* 0x000fe200000114c6 */
[----:B------:R-:W-:Y:S01]  /*10e0*/  IMAD R0, R7, 0x2, R2 ;  /* 0x0000000207007824 */ /* 0x000fe200078e0202 */
[----:B------:R-:W-:Y:S01]  /*10f0*/  SHF.R.S32.HI R7, RZ, 0x1f, R26 ;  /* 0x0000001fff077819 */ /* 0x000fe2000001141a */
[----:B------:R-:W-:Y:S01]  /*1100*/  IMAD.SHL.U32 R4, R8, 0x8, RZ ;  /* 0x0000000808047824 */ /* 0x000fe200078e00ff */
[----:B0-----:R-:W-:Y:S01]  /*1110*/  SHF.R.S32.HI R6, RZ, 0x1f, R164 ;  /* 0x0000001fff067819 */ /* 0x001fe200000114a4 */
[C---:B------:R-:W-:Y:S01]  /*1120*/  VIADD R8, R205.reuse, 0xb0 ;  /* 0x000000b0cd087836 */ /* 0x040fe20000000000 */
[----:B------:R0:W-:Y:S01]  /*1130*/  STL [R1+0x444], R5 ;  /* 0x0004440501007387 */ /* 0x0001e20000100800 */
[----:B------:R-:W-:-:S02]  /*1140*/  VIADD R227, R205, 0xd8 ;  /* 0x000000d8cde37836 */ /* 0x000fc40000000000 */
[C---:B------:R-:W-:Y:S01]  /*1150*/  VIADD R229, R205.reuse, 0xc8 ;  /* 0x000000c8cde57836 */ /* 0x040fe20000000000 */
[----:B------:R1:W-:Y:S01]  /*1160*/  STL [R1+0x508], R7 ;  /* 0x0005080701007387 */ /* 0x0003e20000100800 */
[C---:B------:R-:W-:Y:S02]  /*1170*/  VIADD R228, R205.reuse, 0xd0 ;  /* 0x000000d0cde47836 */ /* 0x040fe40000000000 */
[C---:B------:R-:W-:Y:S01]  /*1180*/  VIADD R28, R205.reuse, 0x38 ;  /* 0x00000038cd1c7836 */ /* 0x040fe20000000000 */
[----:B------:R2:W-:Y:S01]  /*1190*/  STL [R1+0x4a4], R6 ;  /* 0x0004a40601007387 */ /* 0x0005e20000100800 */
[C---:B------:R-:W-:Y:S01]  /*11a0*/  VIADD R25, R205.reuse, 0x48 ;  /* 0x00000048cd197836 */ /* 0x040fe20000000000 */
[----:B0-----:R-:W-:Y:S01]  /*11b0*/  SHF.R.S32.HI R5, RZ, 0x1f, R5 ;  /* 0x0000001fff057819 */ /* 0x001fe20000011405 */
[C---:B------:R-:W-:Y:S01]  /*11c0*/  VIADD R21, R205.reuse, 0x58 ;  /* 0x00000058cd157836 */ /* 0x040fe20000000000 */
[----:B------:R0:W-:Y:S01]  /*11d0*/  STL [R1+0x520], R4 ;  /* 0x0005200401007387 */ /* 0x0001e20000100800 */
[C---:B------:R-:W-:Y:S01]  /*11e0*/  VIADD R20, R205.reuse, 0x60 ;  /* 0x00000060cd147836 */ /* 0x040fe20000000000 */
[----:B-1----:R-:W-:Y:S01]  /*11f0*/  SHF.R.S32.HI R7, RZ, 0x1f, R24 ;  /* 0x0000001fff077819 */ /* 0x002fe20000011418 */
[C---:B------:R-:W-:Y:S01]  /*1200*/  VIADD R16, R205.reuse, 0x70 ;  /* 0x00000070cd107836 */ /* 0x040fe20000000000 */
[----:B------:R1:W-:Y:S01]  /*1210*/  STL [R1+0x4c8], R5 ;  /* 0x0004c80501007387 */ /* 0x0003e20000100800 */
[----:B------:R-:W-:-:S02]  /*1220*/  VIADD R15, R205, 0x78 ;  /* 0x00000078cd0f7836 */ /* 0x000fc40000000000 */
[C---:B--2---:R-:W-:Y:S01]  /*1230*/  VIADD R6, R205.reuse, 0xb8 ;  /* 0x000000b8cd067836 */ /* 0x044fe20000000000 */
[----:B------:R2:W-:Y:S01]  /*1240*/  STL [R1+0x500], R7 ;  /* 0x0005000701007387 */ /* 0x0005e20000100800 */
[C---:B------:R-:W-:Y:S02]  /*1250*/  VIADD R13, R205.reuse, 0x88 ;  /* 0x00000088cd0d7836 */ /* 0x040fe40000000000 */
[C---:B0-----:R-:W-:Y:S01]  /*1260*/  VIADD R4, R205.reuse, 0xf0 ;  /* 0x000000f0cd047836 */ /* 0x041fe20000000000 */
        /* <DEDUP_REMOVED lines=9> */
[----:B------:R-:W-:Y:S01]  /*1300*/  VIADD R225, R205, 0xe8 ;  /* 0x000000e8cde17836 */ /* 0x000fe20000000000 */
[----:B0-----:R-:W-:Y:S01]  /*1310*/  SHF.R.S32.HI R6, RZ, 0x1f, R6 ;  /* 0x0000001fff067819 */ /* 0x001fe20000011406 */
[C---:B------:R-:W-:Y:S01]  /*1320*/  VIADD R152, R22.reuse, 0x20 ;  /* 0x0000002016987836 */ /* 0x040fe20000000000 */
[----:B------:R0:W-:Y:S01]  /*1330*/  STL [R1+0x4f4], R7 ;  /* 0x0004f40701007387 */ /* 0x0001e20000100800 */
[----:B------:R-:W-:-:S02]  /*1340*/  VIADD R172, R22, 0x40 ;  /* 0x0000004016ac7836 */ /* 0x000fc40000000000 */
[C---:B-1----:R-:W-:Y:S01]  /*1350*/  VIADD R0, R205.reuse, 0xf8 ;  /* 0x000000f8cd007836 */ /* 0x042fe20000000000 */
[----:B------:R1:W-:Y:S01]  /*1360*/  STL [R1+0x4cc], R6 ;  /* 0x0004cc0601007387 */ /* 0x0003e20000100800 */
[C---:B------:R-:W-:Y:S01]  /*1370*/  VIADD R167, R22.reuse, 0x60 ;  /* 0x0000006016a77836 */ /* 0x040fe20000000000 */
[----:B--2---:R-:W-:Y:S01]  /*1380*/  SHF.R.S32.HI R5, RZ, 0x1f, R4 ;  /* 0x0000001fff057819 */ /* 0x004fe20000011404 */
[C---:B------:R-:W-:Y:S01]  /*1390*/  VIADD R166, R22.reuse, 0x80 ;  /* 0x0000008016a67836 */ /* 0x040fe20000000000 */
[----:B------:R2:W-:Y:S01]  /*13a0*/  STL [R1+0x490], R4 ;  /* 0x0004900401007387 */ /* 0x0005e20000100800 */
[C---:B------:R-:W-:Y:S01]  /*13b0*/  VIADD R165, R22.reuse, 0xa0 ;  /* 0x000000a016a57836 */ /* 0x040fe20000000000 */
[----:B0-----:R-:W-:Y:S01]  /*13c0*/  SHF.R.S32.HI R7, RZ, 0x1f, R14 ;  /* 0x0000001fff077819 */ /* 0x001fe2000001140e */
[C---:B------:R-:W-:Y:S01]  /*13d0*/  VIADD R174, R22.reuse, 0xc0 ;  /* 0x000000c016ae7836 */ /* 0x040fe20000000000 */
[----:B------:R0:W-:Y:S01]  /*13e0*/  STL [R1+0x488], R28 ;  /* 0x0004881c01007387 */ /* 0x0001e20000100800 */
[----:B------:R-:W-:Y:S01]  /*13f0*/  VIADD R173, R22, 0xe0 ;  /* 0x000000e016ad7836 */ /* 0x000fe20000000000 */
[----:B-1----:R-:W-:Y:S01]  /*1400*/  SHF.R.S32.HI R6, RZ, 0x1f, R228 ;  /* 0x0000001fff067819 */ /* 0x002fe200000114e4 */
[C---:B------:R-:W-:Y:S01]  /*1410*/  VIADD R200, R198.reuse, 0x40 ;  /* 0x00000040c6c87836 */ /* 0x040fe20000000000 */
[----:B------:R1:W-:Y:S01]  /*1420*/  STL [R1+0x4e8], R7 ;  /* 0x0004e80701007387 */ /* 0x0003e20000100800 */
[C---:B------:R-:W-:Y:S01]  /*1430*/  VIADD R199, R198.reuse, 0x80 ;  /* 0x00000080c6c77836 */ /* 0x040fe20000000000 */
[----:B--2---:R-:W-:Y:S01]  /*1440*/  SHF.R.S32.HI R4, RZ, 0x1f, R0 ;  /* 0x0000001fff047819 */ /* 0x004fe20000011400 */
[----:B------:R-:W-:Y:S01]  /*1450*/  VIADD R201, R198, 0xc0 ;  /* 0x000000c0c6c97836 */ /* 0x000fe20000000000 */
[----:B------:R2:W-:Y:S01]  /*1460*/  STL [R1+0x480], R25 ;  /* 0x0004801901007387 */ /* 0x0005e20000100800 */
[----:B------:R-:W-:Y:S01]  /*1470*/  SHF.R.S32.HI R157, RZ, 0x1f, R152 ;  /* 0x0000001fff9d7819 */ /* 0x000fe20000011498 */
[----:B------:R-:W-:Y:S01]  /*1480*/  VIADD R223, R205, 0x30 ;  /* 0x00000030cddf7836 */ /* 0x000fe20000000000 */
[----:B0-----:R-:W-:Y:S01]  /*1490*/  SHF.R.S32.HI R28, RZ, 0x1f, R28 ;  /* 0x0000001fff1c7819 */ /* 0x001fe2000001141c */
[----:B------:R0:W-:Y:S01]  /*14a0*/  STL [R1+0x478], R21 ;  /* 0x0004781501007387 */ /* 0x0001e20000100800 */
[----:B------:R-:W-:-:S02]  /*14b0*/  SHF.R.S32.HI R197, RZ, 0x1f, R172 ;  /* 0x0000001fffc57819 */ /* 0x000fc400000114ac */
[----:B-1----:R-:W-:Y:S01]  /*14c0*/  SHF.R.S32.HI R7, RZ, 0x1f, R11 ;  /* 0x0000001fff077819 */ /* 0x002fe2000001140b */
[----:B------:R1:W-:Y:S01]  /*14d0*/  STL [R1+0x474], R20 ;  /* 0x0004741401007387 */ /* 0x0003e20000100800 */
[----:B------:R-:W-:Y:S02]  /*14e0*/  SHF.R.S32.HI R196, RZ, 0x1f, R167 ;  /* 0x0000001fffc47819 */ /* 0x000fe400000114a7 */
[----:B--2---:R-:W-:Y:S01]  /*14f0*/  SHF.R.S32.HI R25, RZ, 0x1f, R25 ;  /* 0x0000001fff197819 */ /* 0x004fe20000011419 */
[----:B------:R2:W-:Y:S01]  /*1500*/  STL [R1+0x4dc], R7 ;  /* 0x0004dc0701007387 */ /* 0x0005e20000100800 */
[----:B------:R-:W-:Y:S02]  /*1510*/  SHF.R.S32.HI R195, RZ, 0x1f, R166 ;  /* 0x0000001fffc37819 */ /* 0x000fe400000114a6 */
        /* <DEDUP_REMOVED lines=20> */
[----:B-1----:R-:W-:-:S03]  /*1660*/  SHF.R.S32.HI R12, RZ, 0x1f, R12 ;  /* 0x0000001fff0c7819 */ /* 0x002fc6000001140c */
[----:B------:R1:W-:Y:S01]  /*1670*/  STL [R1+0x48c], R0 ;  /* 0x00048c0001007387 */ /* 0x0003e20000100800 */
[----:B--2---:R-:W-:-:S03]  /*1680*/  SHF.R.S32.HI R10, RZ, 0x1f, R10 ;  /* 0x0000001fff0a7819 */ /* 0x004fc6000001140a */
[----:B------:R2:W-:Y:S01]  /*1690*/  STL [R1+0x4c4], R7 ;  /* 0x0004c40701007387 */ /* 0x0005e20000100800 */
[----:B0-----:R-:W-:-:S03]  /*16a0*/  SHF.R.S32.HI R9, RZ, 0x1f, R9 ;  /* 0x0000001fff097819 */ /* 0x001fc60000011409 */
[----:B------:R0:W-:Y:S01]  /*16b0*/  STL [R1+0x4c0], R6 ;  /* 0x0004c00601007387 */ /* 0x0001e20000100800 */
[----:B-1----:R-:W-:-:S03]  /*16c0*/  IMAD R0, R3, 0x8, R204 ;  /* 0x0000000803007824 */ /* 0x002fc600078e02cc */
[----:B------:R1:W-:Y:S01]  /*16d0*/  STL [R1+0x470], R17 ;  /* 0x0004701101007387 */ /* 0x0003e20000100800 */
[----:B--2---:R-:W-:-:S03]  /*16e0*/  SHF.R.S32.HI R7, RZ, 0x1f, R226 ;  /* 0x0000001fff077819 */ /* 0x004fc600000114e2 */
[----:B------:R1:W-:Y:S01]  /*16f0*/  STL [R1+0x464], R14 ;  /* 0x0004640e01007387 */ /* 0x0003e20000100800 */
[----:B0-----:R-:W-:-:S03]  /*1700*/  SHF.R.S32.HI R6, RZ, 0x1f, R225 ;  /* 0x0000001fff067819 */ /* 0x001fc600000114e1 */
        /* <DEDUP_REMOVED lines=16> */
[----:B------:R1:W-:Y:S02]  /*1810*/  STL [R1+0x4ac], R4 ;  /* 0x0004ac0401007387 */ /* 0x0003e40000100800 */
.L_x_13160:
[----:B------:R-:W-:Y:S05]  /*1820*/  YIELD ;  /* 0x0000000000007946 */ /* 0x000fea0003800000 */
[----:B------:R-:W-:Y:S01]  /*1830*/  ULDC.64 UR4, c[0x0][0xb20] ;  /* 0x0002c80000047ab9 */ /* 0x000fe20000000a00 */
[----:B012---:R-:W0:Y:S01]  /*1840*/  LDC.64 R4, c[0x0][0xb00] ;  /* 0x0002c000ff047b82 */ /* 0x007e220000000a00 */
[----:B------:R-:W-:Y:S01]  /*1850*/  ISETP.NE.U32.AND P1, PT, RZ, UR4, PT ;  /* 0x00000004ff007c0c */ /* 0x000fe2000bf25070 */
[----:B----4-:R-:W-:Y:S02]  /*1860*/  IMAD.MOV.U32 R10, RZ, RZ, RZ ;  /* 0x000000ffff0a7224 */ /* 0x010fe400078e00ff */
[----:B------:R-:W-:Y:S01]  /*1870*/  IMAD.MOV.U32 R30, RZ, RZ, RZ ;  /* 0x000000ffff1e7224 */ /* 0x000fe200078e00ff */
[----:B------:R-:W-:Y:S01]  /*1880*/  ISETP.NE.AND.EX P1, PT, RZ, UR5, PT, P1 ;  /* 0x00000005ff007c0c */ /* 0x000fe2000bf25310 */
[----:B------:R-:W-:-:S02]  /*1890*/  ULDC.64 UR4, c[0x0][0xb10] ;  /* 0x0002c40000047ab9 */ /* 0x000fc40000000a00 */
[----:B------:R-:W-:-:S04]  /*18a0*/  ISETP.NE.U32.AND P2, PT, RZ, UR4, PT ;  /* 0x00000004ff007c0c */ /* 0x000fc8000bf45070 */
[----:B------:R-:W-:Y:S01]  /*18b0*/  ISETP.NE.AND.EX P2, PT, RZ, UR5, PT, P2 ;  /* 0x00000005ff007c0c */ /* 0x000fe2000bf45320 */
[----:B------:R-:W-:Y:S02]  /*18c0*/  ULDC.64 UR4, c[0x0][0xb00] ;  /* 0x0002c00000047ab9 */ /* 0x000fe40000000a00 */
[----:B------:R-:W-:-:S03]  /*18d0*/  ISETP.NE.U32.AND P0, PT, RZ, UR4, PT ;  /* 0x00000004ff007c0c */ /* 0x000fc6000bf05070 */
[----:B---3--:R-:W1:Y:S01]  /*18e0*/  @P1 LDC.64 R6, c[0x0][0xb20] ;  /* 0x0002c800ff061b82 */ /* 0x008e620000000a00 */
        /* <DEDUP_REMOVED lines=30> */
.L_x_12918:
        /* <DEDUP_REMOVED lines=14> */
.L_x_12919:
[----:B------:R-:W-:Y:S05]  /*1bb0*/  @!P0 BRA `(.L_x_12920) ;  /* 0x00000000000c8947 */ /* 0x000fea0003800000 */
[----:B------:R-:W2:Y:S04]  /*1bc0*/  LDG.E R0, desc[UR44][R4.64] ;  /* 0x0000002c04007981 */ /* 0x000ea8000c1e1900 */
[----:B------:R-:W2:Y:S02]  /*1bd0*/  LDG.E R31, desc[UR44][R4.64+0x4] ;  /* 0x0000042c041f7981 */ /* 0x000ea4000c1e1900 */
[----:B--2---:R-:W-:-:S07]  /*1be0*/  IMAD.IADD R31, R31, 0x1, -R0 ;  /* 0x000000011f1f7824 */ /* 0x004fce00078e0a00 */
.L_x_12920:
[----:B------:R-:W-:Y:S02]  /*1bf0*/  ULDC.64 UR4, c[0x0][0xb08] ;  /* 0x0002c20000047ab9 */ /* 0x000fe40000000a00 */
[----:B------:R-:W-:-:S04]  /*1c00*/  ISETP.NE.U32.AND P0, PT, RZ, UR4, PT ;  /* 0x00000004ff007c0c */ /* 0x000fc8000bf05070 */
[----:B------:R-:W-:Y:S01]  /*1c10*/  ISETP.NE.AND.EX P0, PT, RZ, UR5, PT, P0 ;  /* 0x00000005ff007c0c */ /* 0x000fe2000bf05300 */
[----:B------:R-:W-:Y:S02]  /*1c20*/  ULDC.64 UR4, c[0x0][0xb28] ;  /* 0x0002ca0000047ab9 */ /* 0x000fe40000000a00 */
[----:B------:R-:W-:-:S04]  /*1c30*/  ISETP.NE.U32.AND P1, PT, RZ, UR4, PT ;  /* 0x00000004ff007c0c */ /* 0x000fc8000bf25070 */
[----:B------:R-:W-:-:S06]  /*1c40*/  ISETP.NE.AND.EX P1, PT, RZ, UR5, PT, P1 ;  /* 0x00000005ff007c0c */ /* 0x000fcc000bf25310 */
[----:B------:R-:W1:Y:S08]  /*1c50*/  @P0 LDC.64 R8, c[0x0][0xb08] ;  /* 0x0002c200ff080b82 */ /* 0x000e700000000a00 */
[----:B0-----:R-:W0:Y:S01]  /*1c60*/  @P1 LDC.64 R4, c[0x0][0xb28] ;  /* 0x0002ca00ff041b82 */ /* 0x001e220000000a00 */
[----:B-1----:R-:W-:-:S05]  /*1c70*/  @P0 IMAD.WIDE R8, R99, 0x4, R8 ;  /* 0x0000000463080825 */ /* 0x002fca00078e0208 */
[----:B------:R-:W2:Y:S04]  /*1c80*/  @P0 LDG.E R0, desc[UR44][R8.64] ;  /* 0x0000002c08000981 */ /* 0x000ea8000c1e1900 */
[----:B------:R-:W2:Y:S01]  /*1c90*/  @P0 LDG.E R3, desc[UR44][R8.64+0x4] ;  /* 0x0000042c08030981 */ /* 0x000ea2000c1e1900 */
[----:B0-----:R-:W-:Y:S02]  /*1ca0*/  @P1 IMAD.WIDE R6, R99, 0x4, R4 ;  /* 0x0000000463061825 */ /* 0x001fe400078e0204 */
[----:B------:R-:W0:Y:S02]  /*1cb0*/  LDC R4, c[0x0][0x448] ;  /* 0x00011200ff047b82 */ /* 0x000e240000000800 */
[----:B-----5:R-:W-:-:S06]  /*1cc0*/  IMAD.MOV.U32 R44, RZ, RZ, R31 ;  /* 0x000000ffff2c7224 */ /* 0x020fcc00078e001f */
[----:B------:R1:W5:Y:S01]  /*1cd0*/  @P1 LDG.E R44, desc[UR44][R6.64] ;  /* 0x0000002c062c1981 */ /* 0x000362000c1e1900 */
[----:B------:R-:W-:Y:S02]  /*1ce0*/  IMAD.SHL.U32 R216, R97, 0x80, RZ ;  /* 0x0000008061d87824 */ /* 0x000fe400078e00ff */
[----:B------:R-:W-:Y:S01]  /*1cf0*/  IMAD.IADD R13, R31, 0x1, -R10 ;  /* 0x000000011f0d7824 */ /* 0x000fe200078e0a0a */
[----:B0-----:R-:W-:Y:S02]  /*1d00*/  ISETP.NE.AND P1, PT, R4, 0x1, PT ;  /* 0x000000010400780c */ /* 0x001fe40003f25270 */
[----:B------:R-:W0:Y:S11]  /*1d10*/  LDC.64 R4, c[0x0][0xad8] ;  /* 0x0002b600ff047b82 */ /* 0x000e360000000a00 */
        /* <DEDUP_REMOVED lines=8> */
[----:B------:R-:W-:Y:S01]  /*1da0*/  VIADD R0, R29, 0x5f ;  /* 0x0000005f1d007836 */ /* 0x000fe20000000000 */
[----:B---3--:R-:W-:-:S03]  /*1db0*/  @P1 SHF.R.U32.HI R3, RZ, R11, R6 ;  /* 0x0000000bff031219 */ /* 0x008fc60000011606 */
        /* <DEDUP_REMOVED lines=17> */
.L_x_12923:
[----:B------:R-:W-:-:S13]  /*1ed0*/  ISETP.NE.AND P0, PT, R5, 0x1, PT ;  /* 0x000000010500780c */ /* 0x000fda0003f05270 */
[----:B------:R-:W0:Y:S02]  /*1ee0*/  @P0 LDC.64 R6, c[0x0][0xae0] ;  /* 0x0002b800ff060b82 */ /* 0x000e240000000a00 */
[----:B0-----:R-:W-:-:S05]  /*1ef0*/  @P0 IMAD.HI.U32 R6, R0, R6, RZ ;  /* 0x0000000600060227 */ /* 0x001fca00078e00ff */
[----:B------:R-:W-:-:S07]  /*1f00*/  @P0 SHF.R.U32.HI R0, RZ, R7, R6 ;  /* 0x00000007ff000219 */ /* 0x000fce0000011606 */
.L_x_12924:
[----:B------:R-:W-:Y:S05]  /*1f10*/  BSYNC B0 ;  /* 0x0000000000007941 */ /* 0x000fea0003800000 */
.L_x_12922:
[----:B------:R-:W-:-:S05]  /*1f20*/  IMAD R3, R0, R5, R5 ;  /* 0x0000000500037224 */ /* 0x000fca00078e0205 */
[----:B------:R-:W-:-:S07]  /*1f30*/  VIMNMX R4, R4, R3, PT ;  /* 0x0000000304047248 */ /* 0x000fce0003fe0100 */
.L_x_12921:
        /* <DEDUP_REMOVED lines=25> */
.L_x_12927:
[----:B------:R-:W-:-:S13]  /*20d0*/  ISETP.NE.AND P0, PT, R5, 0x1, PT ;  /* 0x000000010500780c */ /* 0x000fda0003f05270 */
[----:B------:R-:W0:Y:S02]  /*20e0*/  @P0 LDC.64 R6, c[0x0][0xae0] ;  /* 0x0002b800ff060b82 */ /* 0x000e240000000a00 */
[----:B0-----:R-:W-:-:S05]  /*20f0*/  @P0 IMAD.HI.U32 R6, R0, R6, RZ ;  /* 0x0000000600060227 */ /* 0x001fca00078e00ff */
[----:B------:R-:W-:-:S07]  /*2100*/  @P0 SHF.R.U32.HI R0, RZ, R7, R6 ;  /* 0x00000007ff000219 */ /* 0x000fce0000011606 */
.L_x_12928:
[----:B------:R-:W-:Y:S05]  /*2110*/  BSYNC B0 ;  /* 0x0000000000007941 */ /* 0x000fea0003800000 */
.L_x_12926:
[----:B------:R-:W-:-:S05]  /*2120*/  IMAD R0, R0, R5, RZ ;  /* 0x0000000500007224 */ /* 0x000fca00078e02ff */
[----:B------:R-:W-:-:S07]  /*2130*/  VIMNMX R3, R3, R0, !PT ;  /* 0x0000000003037248 */ /* 0x000fce0007fe0100 */
.L_x_12925:
[----:B------:R-:W-:Y:S01]  /*2140*/  IMAD.HI R3, R3, 0x2aaaaaab, RZ ;  /* 0x2aaaaaab03037827 */ /* 0x000fe200078e02ff */
[----:B------:R-:W-:Y:S01]  /*2150*/  BSSY B0, `(.L_x_12929) ;  /* 0x0000028000007945 */ /* 0x000fe20003800000 */
[----:B------:R-:W-:Y:S02]  /*2160*/  LOP3.LUT R224, R217, 0xff, RZ, 0xc0, !PT ;  /* 0x000000ffd9e07812 */ /* 0x000fe400078ec0ff */
[----:B------:R-:W-:Y:S02]  /*2170*/  SHF.R.U32.HI R217, RZ, 0x10, R217 ;  /* 0x00000010ffd97819 */ /* 0x000fe400000116d9 */
[----:B------:R-:W-:-:S04]  /*2180*/  SHF.R.U32.HI R0, RZ, 0x1f, R3 ;  /* 0x0000001fff007819 */ /* 0x000fc80000011603 */
[----:B------:R-:W-:Y:S01]  /*2190*/  LEA.HI.SX32 R0, R3, R0, 0x1c ;  /* 0x0000000003007211 */ /* 0x000fe200078fe2ff */
[----:B------:R-:W-:-:S03]  /*21a0*/  IMAD.MOV.U32 R3, RZ, RZ, RZ ;  /* 0x000000ffff037224 */ /* 0x000fc600078e00ff */
        /* <DEDUP_REMOVED lines=34> */
.L_x_12930:
[----:B------:R-:W-:Y:S05]  /*23d0*/  BSYNC B0 ;  /* 0x0000000000007941 */ /* 0x000fea0003800000 */
.L_x_12929:
        /* <DEDUP_REMOVED lines=37> */
.L_x_12933:
[----:B------:R-:W-:Y:S05]  /*2630*/  BSYNC B6 ;  /* 0x0000000000067941 */ /* 0x000fea0003800000 */
.L_x_12932:
        /* <DEDUP_REMOVED lines=20> */
.L_x_12935:
[----:B------:R-:W-:Y:S05]  /*2780*/  BSYNC B6 ;  /* 0x0000000000067941 */ /* 0x000fea0003800000 */
.L_x_12934:
[----:B------:R-:W-:Y:S01]  /*2790*/  ULDC.64 UR4, c[0x0][0xaf0] ;  /* 0x0002bc0000047ab9 */ /* 0x000fe20000000a00 */
[----:B------:R-:W2:Y:S01]  /*27a0*/  LDL R34, [R1+0x494] ;  /* 0x0004940001227983 */ /* 0x000ea20000100800 */
[----:B------:R-:W-:Y:S01]  /*27b0*/  ISETP.NE.U32.AND P0, PT, RZ, UR4, PT ;  /* 0x00000004ff007c0c */ /* 0x000fe2000bf05070 */
[----:B------:R-:W-:Y:S02]  /*27c0*/  IMAD.MOV.U32 R0, RZ, RZ, R99 ;  /* 0x000000ffff007224 */ /* 0x000fe400078e0063 */
[----:B------:R-:W3:Y:S01]  /*27d0*/  LDL R32, [R1+0x4a0] ;  /* 0x0004a00001207983 */ /* 0x000ee20000100800 */
[----:B------:R-:W-:Y:S01]  /*27e0*/  ISETP.NE.AND.EX P0, PT, RZ, UR5, PT, P0 ;  /* 0x00000005ff007c0c */ /* 0x000fe2000bf05300 */
[----:B------:R-:W-:Y:S01]  /*27f0*/  ULDC UR8, c[0x0][0x320] ;  /* 0x0000c80000087ab9 */ /* 0x000fe20000000800 */
[----:B------:R-:W-:Y:S01]  /*2800*/  SHF.R.S32.HI R3, RZ, 0x1f, R158 ;  /* 0x0000001fff037819 */ /* 0x000fe2000001149e */
[----:B------:R-:W0:Y:S01]  /*2810*/  S2R R33, SR_TID.X ;  /* 0x0000000000217919 */ /* 0x000e220000002100 */
[----:B------:R-:W1:Y:S01]  /*2820*/  LDC R11, c[0x0][0x3f4] ;  /* 0x0000fd00ff0b7b82 */ /* 0x000e620000000800 */
[----:B------:R-:W-:Y:S01]  /*2830*/  ULDC.64 UR4, c[0x0][0x3f8] ;  /* 0x0000fe0000047ab9 */ /* 0x000fe20000000a00 */
[----:B------:R-:W-:Y:S01]  /*2840*/  SHF.R.S32.HI R155, RZ, 0x1f, R154 ;  /* 0x0000001fff9b7819 */ /* 0x000fe2000001149a */
[----:B------:R-:W-:-:S06]  /*2850*/  ULDC.64 UR6, c[0x0][0x408] ;  /* 0x0001020000067ab9 */ /* 0x000fcc0000000a00 */
[----:B------:R-:W4:Y:S02]  /*2860*/  @P0 LDC.64 R4, c[0x0][0xaf0] ;  /* 0x0002bc00ff040b82 */ /* 0x000f240000000a00 */
[----:B----4-:R-:W-:-:S05]  /*2870*/  @P0 IMAD.WIDE R4, R99, 0x4, R4 ;  /* 0x0000000463040825 */ /* 0x010fca00078e0204 */
[----:B------:R4:W3:Y:S01]  /*2880*/  @P0 LDG.E R0, desc[UR44][R4.64] ;  /* 0x0000002c04000981 */ /* 0x0008e2000c1e1900 */
[----:B------:R-:W-:Y:S01]  /*2890*/  ISETP.GE.AND P1, PT, R152, UR8, PT ;  /* 0x0000000898007c0c */ /* 0x000fe2000bf26270 */
[C---:B------:R-:W-:Y:S01]  /*28a0*/  IMAD R7, R3.reuse, UR4, RZ ;  /* 0x0000000403077c24 */ /* 0x040fe2000f8e02ff */
[----:B0-----:R-:W-:Y:S01]  /*28b0*/  SHF.R.U32.HI R33, RZ, 0x7, R33 ;  /* 0x00000007ff217819 */ /* 0x001fe20000011621 */
[----:B------:R-:W-:Y:S01]  /*28c0*/  IMAD R9, R3, UR6, RZ ;  /* 0x0000000603097c24 */ /* 0x000fe2000f8e02ff */
[----:B------:R-:W-:Y:S01]  /*28d0*/  SEL R3, RZ, 0xffffffff, P1 ;  /* 0xffffffffff037807 */ /* 0x000fe20000800000 */
[----:B------:R-:W-:Y:S01]  /*28e0*/  IMAD.WIDE.U32 R16, R158, UR4, R154 ;  /* 0x000000049e107c25 */ /* 0x000fe2000f8e009a */
[----:B------:R-:W-:Y:S02]  /*28f0*/  ISETP.GE.AND P0, PT, R22, UR8, PT ;  /* 0x0000000816007c0c */ /* 0x000fe4000bf06270 */
[----:B------:R-:W-:Y:S01]  /*2900*/  ISETP.NE.AND P6, PT, R33, 0x1, PT ;  /* 0x000000012100780c */ /* 0x000fe20003fc5270 */
[C---:B------:R-:W-:Y:S01]  /*2910*/  IMAD R7, R158.reuse, UR5, R7 ;  /* 0x000000059e077c24 */ /* 0x040fe2000f8e0207 */
[----:B----4-:R-:W-:Y:S01]  /*2920*/  SEL R4, RZ, 0x1, P0 ;  /* 0x00000001ff047807 */ /* 0x010fe20000000000 */
[----:B------:R-:W-:Y:S01]  /*2930*/  IMAD.WIDE.U32 R20, R158, UR4, R22 ;  /* 0x000000049e147c25 */ /* 0x000fe2000f8e0016 */
[----:B------:R-:W-:-:S02]  /*2940*/  ISETP.GE.AND P0, PT, R172, UR8, PT ;  /* 0x00000008ac007c0c */ /* 0x000fc4000bf06270 */
[----:B------:R-:W-:Y:S01]  /*2950*/  ISETP.GE.AND P1, PT, R167, UR8, PT ;  /* 0x00000008a7007c0c */ /* 0x000fe2000bf26270 */
[----:B------:R-:W-:Y:S01]  /*2960*/  IMAD.SHL.U32 R5, R3, 0x2, RZ ;  /* 0x0000000203057824 */ /* 0x000fe200078e00ff */
[----:B------:R-:W-:Y:S01]  /*2970*/  ISETP.GE.AND P2, PT, R173, UR8, PT ;  /* 0x00000008ad007c0c */ /* 0x000fe2000bf46270 */
[----:B------:R-:W-:Y:S01]  /*2980*/  IMAD.IADD R3, R30, 0x1, R31 ;  /* 0x000000011e037824 */ /* 0x000fe200078e021f */
[----:B------:R-:W-:Y:S01]  /*2990*/  SEL R6, RZ, 0x8, P1 ;  /* 0x00000008ff067807 */ /* 0x000fe20000800000 */
[----:B------:R-:W-:Y:S01]  /*29a0*/  IMAD.IADD R17, R17, 0x1, R7 ;  /* 0x0000000111117824 */ /* 0x000fe200078e0207 */
[----:B------:R-:W-:Y:S01]  /*29b0*/  LOP3.LUT R4, R5, 0x2, R4, 0xe2, !PT ;  /* 0x0000000205047812 */ /* 0x000fe200078ee204 */
[----:B------:R-:W-:Y:S01]  /*29c0*/  IMAD.IADD R21, R7, 0x1, R21 ;  /* 0x0000000107157824 */ /* 0x000fe200078e0215 */
[----:B-----5:R-:W-:Y:S01]  /*29d0*/  SHF.R.S32.HI R7, RZ, 0x1f, R44 ;  /* 0x0000001fff077819 */ /* 0x020fe2000001142c */
[----:B------:R-:W-:Y:S01]  /*29e0*/  IMAD.WIDE.U32 R24, R158, UR6, R154 ;  /* 0x000000069e187c25 */ /* 0x000fe2000f8e009a */
[----:B------:R-:W-:-:S02]  /*29f0*/  SEL R5, RZ, 0x4, P0 ;  /* 0x00000004ff057807 */ /* 0x000fc40000000000 */
[----:B------:R-:W-:Y:S01]  /*2a00*/  ISETP.GE.AND P0, PT, R166, UR8, PT ;  /* 0x00000008a6007c0c */ /* 0x000fe2000bf06270 */
[C---:B------:R-:W-:Y:S01]  /*2a10*/  IMAD R9, R158.reuse, UR7, R9 ;  /* 0x000000079e097c24 */ /* 0x040fe2000f8e0209 */
[----:B------:R-:W-:Y:S01]  /*2a20*/  ISETP.GE.AND P1, PT, R165, UR8, PT ;  /* 0x00000008a5007c0c */ /* 0x000fe2000bf26270 */
[----:B------:R-:W-:Y:S01]  /*2a30*/  IMAD.WIDE.U32 R30, R158, UR6, R22 ;  /* 0x000000069e1e7c25 */ /* 0x000fe2000f8e0016 */
[----:B------:R-:W-:Y:S02]  /*2a40*/  LOP3.LUT R4, R6, R4, R5, 0xfe, !PT ;  /* 0x0000000406047212 */ /* 0x000fe400078efe05 */
[----:B------:R-:W-:Y:S01]  /*2a50*/  SEL R5, RZ, 0x10, P0 ;  /* 0x00000010ff057807 */ /* 0x000fe20000000000 */
[----:B------:R-:W-:Y:S01]  /*2a60*/  IMAD.IADD R25, R25, 0x1, R9 ;  /* 0x0000000119197824 */ /* 0x000fe200078e0209 */
[----:B------:R-:W-:Y:S01]  /*2a70*/  ISETP.GE.AND P0, PT, R174, UR8, PT ;  /* 0x00000008ae007c0c */ /* 0x000fe2000bf06270 */
[----:B------:R-:W-:Y:S01]  /*2a80*/  IMAD.IADD R31, R9, 0x1, R31 ;  /* 0x00000001091f7824 */ /* 0x000fe200078e021f */
[----:B------:R-:W-:Y:S01]  /*2a90*/  SEL R6, RZ, 0x20, P1 ;  /* 0x00000020ff067807 */ /* 0x000fe20000800000 */
[C---:B------:R-:W-:Y:S01]  /*2aa0*/  IMAD R9, R7.reuse, UR4, RZ ;  /* 0x0000000407097c24 */ /* 0x040fe2000f8e02ff */
[----:B-1----:R-:W-:Y:S01]  /*2ab0*/  ISETP.GE.AND P1, PT, R22, R11, PT ;  /* 0x0000000b1600720c */ /* 0x002fe20003f26270 */
[----:B------:R-:W-:Y:S01]  /*2ac0*/  IMAD R7, R7, UR6, RZ ;  /* 0x0000000607077c24 */ /* 0x000fe2000f8e02ff */
[----:B------:R-:W-:Y:S01]  /*2ad0*/  LOP3.LUT R4, R6, R4, R5, 0xfe, !PT ;  /* 0x0000000406047212 */ /* 0x000fe200078efe05 */
[C---:B------:R-:W-:Y:S01]  /*2ae0*/  IMAD R9, R44.reuse, UR5, R9 ;  /* 0x000000052c097c24 */ /* 0x040fe2000f8e0209 */
[----:B------:R-:W-:Y:S01]  /*2af0*/  SEL R51, RZ, 0x40, P0 ;  /* 0x00000040ff337807 */ /* 0x000fe20000000000 */
[----:B------:R-:W-:Y:S01]  /*2b00*/  IMAD.WIDE.U32 R16, R44, UR4, R16 ;  /* 0x000000042c107c25 */ /* 0x000fe2000f8e0010 */
[----:B------:R-:W-:-:S03]  /*2b10*/  SEL R5, RZ, 0x7fff80, P2 ;  /* 0x007fff80ff057807 */ /* 0x000fc60001000000 */
[----:B------:R-:W-:Y:S01]  /*2b20*/  IMAD.WIDE.U32 R20, R44, UR4, R20 ;  /* 0x000000042c147c25 */ /* 0x000fe2000f8e0014 */
[----:B------:R-:W-:-:S03]  /*2b30*/  LOP3.LUT R51, R5, R4, R51, 0xfe, !PT ;  /* 0x0000000405337212 */ /* 0x000fc600078efe33 */
[C---:B------:R-:W-:Y:S01]  /*2b40*/  IMAD R63, R44.reuse, UR7, R7 ;  /* 0x000000072c3f7c24 */ /* 0x040fe2000f8e0207 */
[----:B------:R-:W-:Y:S01]  /*2b50*/  SEL R7, R11, RZ, P1 ;  /* 0x000000ff0b077207 */ /* 0x000fe20000800000 */
[----:B------:R-:W-:Y:S01]  /*2b60*/  IMAD.WIDE.U32 R24, R44, UR6, R24 ;  /* 0x000000062c187c25 */ /* 0x000fe2000f8e0018 */
[----:B------:R-:W-:-:S03]  /*2b70*/  PRMT R68, R51, 0x8880, RZ ;  /* 0x0000888033447816 */ /* 0x000fc600000000ff */
[----:B------:R-:W-:Y:S01]  /*2b80*/  IMAD.WIDE.U32 R30, R44, UR6, R30 ;  /* 0x000000062c1e7c25 */ /* 0x000fe2000f8e001e */
[----:B------:R-:W-:Y:S05]  /*2b90*/  @!P6 WARPSYNC.ALL ;  /* 0x000000000000e948 */ /* 0x000fea0003800000 */
[----:B------:R-:W-:Y:S01]  /*2ba0*/  ULDC UR4, c[0x0][0x2f4] ;  /* 0x0000bd0000047ab9 */ /* 0x000fe20000000800 */
[----:B------:R-:W-:Y:S01]  /*2bb0*/  IMAD.IADD R7, R22, 0x1, R7 ;  /* 0x0000000116077824 */ /* 0x000fe200078e0207 */
[----:B------:R-:W-:Y:S01]  /*2bc0*/  ISETP.GE.AND P3, PT, R152, UR4, PT ;  /* 0x0000000498007c0c */ /* 0x000fe2000bf66270 */
[----:B------:R-:W-:Y:S01]  /*2bd0*/  IMAD.MOV.U32 R55, RZ, RZ, 0x20 ;  /* 0x00000020ff377424 */ /* 0x000fe200078e00ff */
[----:B------:R-:W-:Y:S01]  /*2be0*/  ISETP.GE.AND P0, PT, R22, UR4, PT ;  /* 0x0000000416007c0c */ /* 0x000fe2000bf06270 */
[----:B------:R-:W-:Y:S01]  /*2bf0*/  IMAD.U32 R58, RZ, RZ, UR38 ;  /* 0x00000026ff3a7e24 */ /* 0x000fe2000f8e00ff */
[----:B------:R-:W-:Y:S01]  /*2c00*/  SEL R6, RZ, 0xffffffff, P3 ;  /* 0xffffffffff067807 */ /* 0x000fe20001800000 */
[----:B------:R-:W-:Y:S01]  /*2c10*/  IMAD.IADD R62, R25, 0x1, R63 ;  /* 0x00000001193e7824 */ /* 0x000fe200078e023f */
[----:B------:R-:W-:Y:S01]  /*2c20*/  SHF.R.S32.HI R4, RZ, 0x1f, R7 ;  /* 0x0000001fff047819 */ /* 0x000fe20000011407 */
[----:B------:R-:W-:Y:S01]  /*2c30*/  VIADD R54, R33, 0x8 ;  /* 0x0000000821367836 */ /* 0x000fe20000000000 */
[----:B------:R-:W-:Y:S01]  /*2c40*/  SEL R52, RZ, 0x1, P0 ;  /* 0x00000001ff347807 */ /* 0x000fe20000000000 */
[----:B------:R-:W-:Y:S01]  /*2c50*/  IMAD.SHL.U32 R11, R6, 0x2, RZ ;  /* 0x00000002060b7824 */ /* 0x000fe200078e00ff */
[----:B------:R-:W-:Y:S01]  /*2c60*/  LEA.HI R7, R4, R7, RZ, 0x3 ;  /* 0x0000000704077211 */ /* 0x000fe200078f18ff */
[----:B------:R-:W-:Y:S01]  /*2c70*/  IMAD.IADD R60, R17, 0x1, R9 ;  /* 0x00000001113c7824 */ /* 0x000fe200078e0209 */
[----:B------:R-:W-:Y:S01]  /*2c80*/  LOP3.LUT R58, R58, 0x1, RZ, 0xfc, !PT ;  /* 0x000000013a3a7812 */ /* 0x000fe200078efcff */
[----:B------:R-:W-:Y:S01]  /*2c90*/  IMAD.IADD R61, R9, 0x1, R21 ;  /* 0x00000001093d7824 */ /* 0x000fe200078e0215 */
[----:B------:R-:W-:Y:S01]  /*2ca0*/  LOP3.LUT R52, R11, 0x2, R52, 0xe2, !PT ;  /* 0x000000020b347812 */ /* 0x000fe200078ee234 */
[----:B------:R-:W-:Y:S01]  /*2cb0*/  IMAD.IADD R63, R63, 0x1, R31 ;  /* 0x000000013f3f7824 */ /* 0x000fe200078e021f */
[----:B------:R-:W-:-:S02]  /*2cc0*/  SHF.R.S32.HI R65, RZ, 0x3, R7 ;  /* 0x00000003ff417819 */ /* 0x000fc40000011407 */
[----:B------:R-:W-:Y:S01]  /*2cd0*/  PRMT R68, R68, 0x7710, RZ ;  /* 0x0000771044447816 */ /* 0x000fe200000000ff */
[C---:B--2---:R-:W-:Y:S01]  /*2ce0*/  IMAD.SHL.U32 R50, R34.reuse, 0x40, RZ ;  /* 0x0000004022327824 */ /* 0x044fe200078e00ff */
[----:B------:R-:W-:Y:S01]  /*2cf0*/  @!P6 BAR.SYNC.DEFER_BLOCKING 0x9, 0x100 ;  /* 0x024400000000eb1d */ /* 0x000fe20000010000 */
[----:B------:R-:W-:Y:S01]  /*2d00*/  LOP3.LUT P0, RZ, R34, 0x4, RZ, 0xc0, !PT ;  /* 0x0000000422ff7812 */ /* 0x000fe2000780c0ff */
[----:B---3--:R-:W-:Y:S02]  /*2d10*/  IMAD R57, R32, 0x40, R158 ;  /* 0x0000004020397824 */ /* 0x008fe400078e029e */
[----:B------:R-:W-:Y:S02]  /*2d20*/  LOP3.LUT R50, R50, 0x1c0, RZ, 0xc0, !PT ;  /* 0x000001c032327812 */ /* 0x000fe400078ec0ff */
[----:B------:R-:W-:Y:S02]  /*2d30*/  SEL R55, R55, 0xffffffe0, !P0 ;  /* 0xffffffe037377807 */ /* 0x000fe40004000000 */
[----:B------:R-:W-:-:S02]  /*2d40*/  SHF.R.U32.HI R53, RZ, 0x3, R50 ;  /* 0x00000003ff357819 */ /* 0x000fc40000011632 */
[C---:B------:R-:W-:Y:S02]  /*2d50*/  LOP3.LUT R6, R50.reuse, 0x18, R22, 0xf8, !PT ;  /* 0x0000001832067812 */ /* 0x040fe400078ef816 */
[----:B------:R-:W-:Y:S02]  /*2d60*/  LOP3.LUT R4, R50, 0x38, R7, 0xf8, !PT ;  /* 0x0000003832047812 */ /* 0x000fe400078ef807 */
[-C--:B------:R-:W-:Y:S02]  /*2d70*/  LOP3.LUT R6, R6, R53.reuse, RZ, 0x3c, !PT ;  /* 0x0000003506067212 */ /* 0x080fe400078e3cff */
[----:B------:R-:W-:-:S03]  /*2d80*/  LOP3.LUT R4, R4, R53, RZ, 0x3c, !PT ;  /* 0x0000003504047212 */ /* 0x000fc600078e3cff */
[C---:B------:R-:W-:Y:S01]  /*2d90*/  IMAD R56, R203.reuse, 0x200, R6 ;  /* 0x00000200cb387824 */ /* 0x040fe200078e0206 */
[----:B------:R-:W-:Y:S01]  /*2da0*/  LOP3.LUT R6, R206, 0x38, R7, 0xf8, !PT ;  /* 0x00000038ce067812 */ /* 0x000fe200078ef807 */
[----:B------:R-:W-:Y:S02]  /*2db0*/  IMAD R66, R203, 0x200, R4 ;  /* 0x00000200cb427824 */ /* 0x000fe400078e0204 */
[----:B------:R-:W-:Y:S01]  /*2dc0*/  IMAD.IADD R59, R55, 0x1, R56 ;  /* 0x00000001373b7824 */ /* 0x000fe200078e0238 */
[----:B------:R-:W-:-:S05]  /*2dd0*/  LOP3.LUT R67, R6, R207, RZ, 0x3c, !PT ;  /* 0x000000cf06437212 */ /* 0x000fca00078e3cff */
[----:B------:R-:W-:Y:S01]  /*2de0*/  IMAD.IADD R67, R208, 0x1, R67 ;  /* 0x00000001d0437824 */ /* 0x000fe200078e0243 */
[----:B------:R-:W-:-:S07]  /*2df0*/  SHF.R.S32.HI R64, RZ, 0x1f, R0 ;  /* 0x0000001fff407819 */ /* 0x000fce0000011400 */
.L_x_12991:
[----:B------:R-:W0:Y:S01]  /*2e00*/  LDC R75, c[0x0][0x430] ;  /* 0x00010c00ff4b7b82 */ /* 0x000e220000000800 */
        /* <DEDUP_REMOVED lines=102> */
.L_x_12940:
[----:B------:R-:W-:Y:S05]  /*3470*/  BSYNC B1 ;  /* 0x0000000000017941 */ /* 0x000fea0003800000 */
.L_x_12939:
[----:B------:R-:W-:Y:S01]  /*3480*/  ISETP.GE.AND P4, PT, R175, R78, PT ;  /* 0x0000004eaf00720c */ /* 0x000fe20003f86270 */
[----:B------:R-:W-:Y:S01]  /*3490*/  BSSY B1, `(.L_x_12941) ;  /* 0x0000023000017945 */ /* 0x000fe20003800000 */
[----:B------:R-:W-:Y:S02]  /*34a0*/  CS2R R34, SRZ ;  /* 0x0000000000227805 */ /* 0x000fe4000001ff00 */
[----:B------:R-:W-:Y:S01]  /*34b0*/  CS2R R32, SRZ ;  /* 0x0000000000207805 */ /* 0x000fe2000001ff00 */
[----:B-----5:R-:W-:Y:S01]  /*34c0*/  IMAD.MOV.U32 R85, RZ, RZ, R38 ;  /* 0x000000ffff557224 */ /* 0x020fe200078e0026 */
[----:B------:R-:W-:Y:S01]  /*34d0*/  CS2R R36, SRZ ;  /* 0x0000000000247805 */ /* 0x000fe2000001ff00 */
[----:B------:R-:W-:-:S06]  /*34e0*/  IMAD.MOV.U32 R86, RZ, RZ, R39 ;  /* 0x000000ffff567224 */ /* 0x000fcc00078e0027 */
[----:B------:R-:W-:Y:S05]  /*34f0*/  @P4 BRA `(.L_x_12942) ;  /* 0x0000000000704947 */ /* 0x000fea0003800000 */
[C---:B0-----:R-:W-:Y:S01]  /*3500*/  SHF.L.U64.HI R5, R10.reuse, 0x6, R11 ;  /* 0x000000060a057819 */ /* 0x041fe2000001020b */
        /* <DEDUP_REMOVED lines=27> */
.L_x_12942:
[----:B------:R-:W-:Y:S05]  /*36c0*/  BSYNC B1 ;  /* 0x0000000000017941 */ /* 0x000fea0003800000 */
.L_x_12941:
[----:B01----:R-:W-:Y:S01]  /*36d0*/  IMAD.MOV.U32 R4, RZ, RZ, R42 ;  /* 0x000000ffff047224 */ /* 0x003fe200078e002a */
[----:B------:R-:W-:Y:S01]  /*36e0*/  PRMT R70, R70, 0x5410, R85 ;  /* 0x0000541046467816 */ /* 0x000fe20000000055 */
[----:B------:R-:W-:Y:S01]  /*36f0*/  IMAD.MOV.U32 R5, RZ, RZ, R43 ;  /* 0x000000ffff057224 */ /* 0x000fe200078e002b */
[----:B------:R-:W-:Y:S01]  /*3700*/  ISETP.NE.AND P3, PT, R58, 0x3, PT ;  /* 0x000000033a00780c */ /* 0x000fe20003f65270 */
[----:B------:R-:W-:Y:S01]  /*3710*/  IMAD.MOV.U32 R6, RZ, RZ, R72 ;  /* 0x000000ffff067224 */ /* 0x000fe200078e0048 */
[----:B------:R-:W-:Y:S01]  /*3720*/  PRMT R85, R85, 0x5410, R4 ;  /* 0x0000541055557816 */ /* 0x000fe20000000004 */
[----:B------:R-:W-:Y:S01]  /*3730*/  IMAD.MOV.U32 R4, RZ, RZ, R40 ;  /* 0x000000ffff047224 */ /* 0x000fe200078e0028 */
[----:B------:R-:W-:Y:S01]  /*3740*/  PRMT R94, R5, 0x7610, R94 ;  /* 0x00007610055e7816 */ /* 0x000fe2000000005e */
[----:B------:R-:W-:Y:S01]  /*3750*/  IMAD.MOV.U32 R5, RZ, RZ, R41 ;  /* 0x000000ffff057224 */ /* 0x000fe200078e0029 */
[C---:B------:R-:W-:Y:S01]  /*3760*/  PRMT R99, R86.reuse, 0x7610, R99 ;  /* 0x0000761056637816 */ /* 0x040fe20000000063 */
        /* <DEDUP_REMOVED lines=23> */
.L_x_12943:
[----:B------:R-:W-:Y:S01]  /*38e0*/  IMAD R69, R153, 0x8, R2 ;  /* 0x0000000899457824 */ /* 0x000fe200078e0202 */
[----:B------:R-:W-:Y:S01]  /*38f0*/  SHF.L.U32 R82, R159, 0x1f, RZ ;  /* 0x0000001f9f527819 */ /* 0x000fe200000006ff */
[----:B------:R-:W-:Y:S03]  /*3900*/  BSSY B1, `(.L_x_12944) ;  /* 0x0000003000017945 */ /* 0x000fe60003800000 */
[----:B------:R-:W0:Y:S02]  /*3910*/  SYNCS.PHASECHK.TRANS64.TRYWAIT P5, [R69+URZ+0x32490], R82 ;  /* 0x03249052450075a7 */ /* 0x000e2400080a017f */
[----:B0-----:R-:W-:Y:S05]  /*3920*/  @!P5 BRA `(.L_x_12945) ;  /* 0x0000036000c4d947 */ /* 0x001fea0003800000 */
.L_x_13307:
[----:B------:R-:W-:Y:S05]  /*3930*/  BSYNC B1 ;  /* 0x0000000000017941 */ /* 0x000fea0003800000 */
.L_x_12944:
[----:B------:R-:W-:-:S03]  /*3940*/  UMOV UR4, 0xffffffff ;  /* 0xffffffff00047882 */ /* 0x000fc60000000000 */
[----:B------:R-:W-:Y:S05]  /*3950*/  BRA.DIV UR4, `(.L_x_12946) ;  /* 0x0000036204cc7947 */ /* 0x000fea000b800000 */
[----:B------:R1:W2:Y:S04]  /*3960*/  SHFL.IDX PT, R71, R80, RZ, 0x1c1f ;  /* 0x001c1fff50477589 */ /* 0x0002a800000e0000 */
[----:B------:R1:W3:Y:S02]  /*3970*/  SHFL.IDX PT, R14, R79, RZ, 0x1c1f ;  /* 0x001c1fff4f0e7589 */ /* 0x0002e400000e0000 */
.L_x_13311:
        /* <DEDUP_REMOVED lines=19> */
[----:B------:R-:W-:Y:S02]  /*3ab0*/  PRMT R43, R85, 0x5432, R92 ;  /* 0x00005432552b7816 */ /* 0x000fe4000000005c */
[----:B------:R-:W-:Y:S01]  /*3ac0*/  PRMT R73, R94, 0x5410, R15 ;  /* 0x000054105e497816 */ /* 0x000fe2000000000f */
[----:B------:R-:W-:Y:S01]  /*3ad0*/  IMAD.U32 R96, R95, 0x10000, RZ ;  /* 0x000100005f607824 */ /* 0x000fe200078e00ff */
        /* <DEDUP_REMOVED lines=8> */
[----:B------:R-:W-:Y:S01]  /*3b60*/  LOP3.LUT R12, R7, 0xffff0000, RZ, 0xc0, !PT ;  /* 0xffff0000070c7812 */ /* 0x000fe200078ec0ff */
[----:B------:R-:W-:-:S02]  /*3b70*/  IMAD.U32 R7, R5, 0x10000, RZ ;  /* 0x0001000005077824 */ /* 0x000fc400078e00ff */
[C---:B------:R-:W-:Y:S01]  /*3b80*/  FMUL.FTZ R98, R15.reuse, R94 ;  /* 0x0000005e0f627220 */ /* 0x040fe20000410000 */
[C---:B------:R-:W-:Y:S02]  /*3b90*/  IMAD.U32 R5, R4.reuse, 0x10000, RZ ;  /* 0x0001000004057824 */ /* 0x040fe400078e00ff */
[----:B------:R-:W-:Y:S01]  /*3ba0*/  FMUL.FTZ R15, R15, R72 ;  /* 0x000000480f0f7220 */ /* 0x000fe20000410000 */
[----:B------:R-:W-:Y:S01]  /*3bb0*/  LOP3.LUT R95, R95, 0xffff0000, RZ, 0xc0, !PT ;  /* 0xffff00005f5f7812 */ /* 0x000fe200078ec0ff */
[----:B------:R-:W-:Y:S01]  /*3bc0*/  IMAD.U32 R93, R93, 0x10000, RZ ;  /* 0x000100005d5d7824 */ /* 0x000fe200078e00ff */
[----:B------:R-:W-:Y:S01]  /*3bd0*/  LOP3.LUT R73, R73, 0xffff0000, RZ, 0xc0, !PT ;  /* 0xffff000049497812 */ /* 0x000fe200078ec0ff */
[----:B------:R-:W-:Y:S01]  /*3be0*/  FFMA.FTZ R100, R13, R92, -R100 ;  /* 0x0000005c0d647223 */ /* 0x000fe20000010864 */
[----:B------:R-:W-:Y:S01]  /*3bf0*/  LOP3.LUT R4, R4, 0xffff0000, RZ, 0xc0, !PT ;  /* 0xffff000004047812 */ /* 0x000fe200078ec0ff */
[----:B------:R-:W-:Y:S02]  /*3c00*/  IMAD.U32 R43, R43, 0x10000, RZ ;  /* 0x000100002b2b7824 */ /* 0x000fe400078e00ff */
[C---:B------:R-:W-:Y:S01]  /*3c10*/  FFMA.FTZ R98, R7.reuse, R72, -R98 ;  /* 0x0000004807627223 */ /* 0x040fe20000010862 */
[----:B------:R-:W-:Y:S01]  /*3c20*/  FFMA.FTZ R15, R7, R94, R15 ;  /* 0x0000005e070f7223 */ /* 0x000fe2000001000f */
        /* <DEDUP_REMOVED lines=14> */
.L_x_12952:
[----:B------:R-:W-:Y:S05]  /*3d10*/  BSYNC B3 ;  /* 0x0000000000037941 */ /* 0x000fea0003800000 */
.L_x_12951:
[----:B0-----:R4:W-:Y:S02]  /*3d20*/  ST.E.128 desc[UR44][R10.64], R4 ;  /* 0x000000040a007985 */ /* 0x0019e4000c101d2c */
.L_x_12950:
[----:B------:R-:W-:Y:S05]  /*3d30*/  BSYNC B2 ;  /* 0x0000000000027941 */ /* 0x000fea0003800000 */
.L_x_12949:
        /* <DEDUP_REMOVED lines=8> */
[----:B------:R-:W-:Y:S01]  /*3dc0*/  SHF.R.U64 R38, R38, 0x10, R39 ;  /* 0x0000001026267819 */ /* 0x000fe20000001227 */
[----:B0-----:R-:W-:Y:S01]  /*3dd0*/  IMAD.U32 R14, R7, 0x10000, RZ ;  /* 0x00010000070e7824 */ /* 0x001fe200078e00ff */
        /* <DEDUP_REMOVED lines=25> */
[----:B------:R-:W-:Y:S01]  /*3f70*/  FFMA.FTZ R41, R12, R41, -R7 ;  /* 0x000000290c297223 */ /* 0x000fe20000010807 */
[----:B------:R-:W-:Y:S01]  /*3f80*/  LOP3.LUT R4, R4, 0xffff0000, RZ, 0xc0, !PT ;  /* 0xffff000004047812 */ /* 0x000fe200078ec0ff */
[----:B------:R-:W-:Y:S01]  /*3f90*/  FFMA.FTZ R12, R12, R72, R13 ;  /* 0x000000480c0c7223 */ /* 0x000fe2000001000d */
[C---:B------:R-:W-:Y:S01]  /*3fa0*/  FMUL.FTZ R13, R15.reuse, R71 ;  /* 0x000000470f0d7220 */ /* 0x040fe20000410000 */
[----:B------:R-:W-:Y:S01]  /*3fb0*/  FMUL.FTZ R72, R15, R40 ;  /* 0x000000280f487220 */ /* 0x000fe20000410000 */
[C---:B------:R-:W-:Y:S01]  /*3fc0*/  FFMA.FTZ R73, R6.reuse, R39, -R73 ;  /* 0x0000002706497223 */ /* 0x040fe20000010849 */
        /* <DEDUP_REMOVED lines=13> */
.L_x_12954:
[----:B------:R-:W-:Y:S05]  /*40a0*/  BSYNC B2 ;  /* 0x0000000000027941 */ /* 0x000fea0003800000 */
.L_x_12953:
[----:B0-----:R0:W-:Y:S02]  /*40b0*/  ST.E.128 desc[UR44][R10.64], R4 ;  /* 0x000000040a007985 */ /* 0x0011e4000c101d2c */
.L_x_12948:
[----:B------:R-:W-:Y:S05]  /*40c0*/  BSYNC B1 ;  /* 0x0000000000017941 */ /* 0x000fea0003800000 */
.L_x_12947:
[----:B------:R-:W-:-:S03]  /*40d0*/  UMOV UR4, 0xffffffff ;  /* 0xffffffff00047882 */ /* 0x000fc60000000000 */
[----:B------:R-:W-:Y:S05]  /*40e0*/  BRA.DIV UR4, `(.L_x_12955) ;  /* 0x0000035e04307947 */ /* 0x000fea000b800000 */
[----:B------:R0:W0:Y:S04]  /*40f0*/  SHFL.IDX PT, R39, R80, 0x1, 0x1c1f ;  /* 0x003c1f0050277f89 */ /* 0x00002800000e0000 */
[----:B---3--:R3:W0:Y:S02]  /*4100*/  SHFL.IDX PT, R14, R79, 0x1, 0x1c1f ;  /* 0x003c1f004f0e7f89 */ /* 0x00862400000e0000 */
.L_x_13315:
        /* <DEDUP_REMOVED lines=57> */
.L_x_12960:
[----:B------:R-:W-:Y:S05]  /*44a0*/  BSYNC B2 ;  /* 0x0000000000027941 */ /* 0x000fea0003800000 */
.L_x_12959:
[----:B----4-:R0:W-:Y:S02]  /*44b0*/  ST.E.128 desc[UR44][R10.64], R4 ;  /* 0x000000040a007985 */ /* 0x0101e4000c101d2c */
.L_x_12958:
[----:B------:R-:W-:Y:S05]  /*44c0*/  BSYNC B1 ;  /* 0x0000000000017941 */ /* 0x000fea0003800000 */
.L_x_12957:
        /* <DEDUP_REMOVED lines=54> */
.L_x_12962:
[----:B------:R-:W-:Y:S05]  /*4830*/  BSYNC B1 ;  /* 0x0000000000017941 */ /* 0x000fea0003800000 */
.L_x_12961:
[----:B----4-:R0:W-:Y:S01]  /*4840*/  ST.E.128 desc[UR44][R10.64], R4 ;  /* 0x000000040a007985 */ /* 0x0101e2000c101d2c */
[----:B------:R-:W-:Y:S05]  /*4850*/  BRA `(.L_x_12956) ;  /* 0x0000001800907947 */ /* 0x000fea0003800000 */
.L_x_12938:
[----:B------:R-:W-:-:S05]  /*4860*/  IMAD R78, R48, -0x60, R26 ;  /* 0xffffffa0304e7824 */ /* 0x000fca00078e021a */
        /* <DEDUP_REMOVED lines=53> */
.L_x_12964:
[----:B------:R-:W-:Y:S05]  /*4bc0*/  BSYNC B1 ;  /* 0x0000000000017941 */ /* 0x000fea0003800000 */
.L_x_12963:
[----:B-----5:R-:W-:Y:S01]  /*4bd0*/  IMAD.MOV.U32 R8, RZ, RZ, R38 ;  /* 0x000000ffff087224 */ /* 0x020fe200078e0026 */
[----:B------:R-:W-:Y:S01]  /*4be0*/  ISETP.NE.AND P3, PT, R58, 0x3, PT ;  /* 0x000000033a00780c */ /* 0x000fe20003f65270 */
[----:B------:R-:W-:Y:S01]  /*4bf0*/  IMAD.MOV.U32 R9, RZ, RZ, R39 ;  /* 0x000000ffff097224 */ /* 0x000fe200078e0027 */
[----:B------:R-:W-:Y:S01]  /*4c00*/  ISETP.GE.AND P4, PT, R22, R81, PT ;  /* 0x000000511600720c */ /* 0x000fe20003f86270 */
        /* <DEDUP_REMOVED lines=32> */
.L_x_12965:
[----:B------:R-:W-:Y:S01]  /*4e10*/  IMAD R69, R153, 0x8, R2 ;  /* 0x0000000899457824 */ /* 0x000fe200078e0202 */
[----:B------:R-:W-:Y:S01]  /*4e20*/  SHF.L.U32 R82, R159, 0x1f, RZ ;  /* 0x0000001f9f527819 */ /* 0x000fe200000006ff */
[----:B------:R-:W-:Y:S01]  /*4e30*/  BSSY B1, `(.L_x_12966) ;  /* 0x0000005000017945 */ /* 0x000fe20003800000 */
[----:B------:R-:W-:Y:S02]  /*4e40*/  LOP3.LUT R8, R52, 0x1, RZ, 0xc0, !PT ;  /* 0x0000000134087812 */ /* 0x000fe400078ec0ff */
[----:B------:R-:W0:Y:S02]  /*4e50*/  SYNCS.PHASECHK.TRANS64.TRYWAIT P5, [R69+URZ+0x32490], R82 ;  /* 0x03249052450075a7 */ /* 0x000e2400080a017f */
[----:B------:R-:W-:Y:S01]  /*4e60*/  ISETP.NE.U32.AND P0, PT, R8, 0x1, PT ;  /* 0x000000010800780c */ /* 0x000fe20003f05070 */
[----:B0-----:R-:W-:-:S12]  /*4e70*/  @!P5 BRA `(.L_x_12967) ;  /* 0x000003500014d947 */ /* 0x001fd80003800000 */
.L_x_13316:
[----:B------:R-:W-:Y:S05]  /*4e80*/  BSYNC B1 ;  /* 0x0000000000017941 */ /* 0x000fea0003800000 */
.L_x_12966:
[----:B------:R-:W-:-:S03]  /*4e90*/  UMOV UR4, 0xffffffff ;  /* 0xffffffff00047882 */ /* 0x000fc60000000000 */
[----:B------:R-:W-:Y:S05]  /*4ea0*/  BRA.DIV UR4, `(.L_x_12968) ;  /* 0x00000352041c7947 */ /* 0x000fea000b800000 */
[----:B------:R1:W2:Y:S04]  /*4eb0*/  SHFL.IDX PT, R73, R80, RZ, 0x1c1f ;  /* 0x001c1fff50497589 */ /* 0x0002a800000e0000 */
[----:B------:R1:W3:Y:S02]  /*4ec0*/  SHFL.IDX PT, R72, R79, RZ, 0x1c1f ;  /* 0x001c1fff4f487589 */ /* 0x0002e400000e0000 */
.L_x_13320:
        /* <DEDUP_REMOVED lines=11> */
[----:B------:R-:W-:Y:S01]  /*4f80*/  LEA.HI R8, R9, R8, RZ, 0x4 ;  /* 0x0000000809087211 */ /* 0x000fe200078f20ff */
[----:B------:R-:W-:-:S03]  /*4f90*/  IMAD R9, R153, 0x1800, R66 ;  /* 0x0000180099097824 */ /* 0x000fc600078e0242 */
[----:B------:R-:W-:Y:S01]  /*4fa0*/  LEA.HI.SX32 R8, R8, R65, 0x1c ;  /* 0x0000004108087211 */ /* 0x000fe200078fe2ff */
[----:B------:R-:W-:-:S04]  /*4fb0*/  IMAD R9, R9, 0x2, R2 ;  /* 0x0000000209097824 */ /* 0x000fc800078e0202 */
[----:B------:R-:W-:-:S05]  /*4fc0*/  IMAD.SHL.U32 R91, R8, 0x8, RZ ;  /* 0x00000008085b7824 */ /* 0x000fca00078e00ff */
[----:B------:R-:W-:Y:S02]  /*4fd0*/  LOP3.LUT R8, R50, 0x38, R91, 0xf8, !PT ;  /* 0x0000003832087812 */ /* 0x000fe400078ef85b */
[----:B------:R-:W-:Y:S02]  /*4fe0*/  ISETP.GE.AND P5, PT, R91, R10, PT ;  /* 0x0000000a5b00720c */ /* 0x000fe40003fa6270 */
[----:B------:R-:W-:-:S05]  /*4ff0*/  LOP3.LUT R8, R8, R53, RZ, 0x3c, !PT ;  /* 0x0000003508087212 */ /* 0x000fca00078e3cff */
[----:B------:R-:W-:-:S04]  /*5000*/  IMAD R8, R203, 0x200, R8 ;  /* 0x00000200cb087824 */ /* 0x000fc800078e0208 */
[----:B------:R-:W-:Y:S02]  /*5010*/  IMAD R11, R153, 0x1800, R8 ;  /* 0x00001800990b7824 */ /* 0x000fe400078e0208 */
[----:B------:R-:W-:-:S04]  /*5020*/  @!P5 IMAD.WIDE R72, R91, 0x2, R72 ;  /* 0x000000025b48d825 */ /* 0x000fc800078e0248 */
[----:B------:R-:W-:Y:S02]  /*5030*/  IMAD R12, R11, 0x2, R2 ;  /* 0x000000020b0c7824 */ /* 0x000fe400078e0202 */
[----:B------:R-:W2:Y:S04]  /*5040*/  LDS.128 R8, [R9+0x1c400] ;  /* 0x01c4000009087984 */ /* 0x000ea80000000c00 */
[----:B------:R-:W3:Y:S01]  /*5050*/  LDS.128 R12, [R12+0x1c400] ;  /* 0x01c400000c0c7984 */ /* 0x000ee20000000c00 */
[----:B------:R-:W-:Y:S05]  /*5060*/  @P4 BRA `(.L_x_12972) ;  /* 0x0000000400744947 */ /* 0x000fea0003800000 */
[----:B------:R-:W-:Y:S01]  /*5070*/  SHF.R.U32.HI R101, RZ, 0x10, R33 ;  /* 0x00000010ff657819 */ /* 0x000fe20000011621 */
[----:B---3--:R-:W-:Y:S01]  /*5080*/  IMAD.U32 R98, R13, 0x10000, RZ ;  /* 0x000100000d627824 */ /* 0x008fe200078e00ff */
[--C-:B------:R-:W-:Y:S01]  /*5090*/  SHF.R.U32.HI R100, RZ, 0x10, R5.reuse ;  /* 0x00000010ff647819 */ /* 0x100fe20000011605 */
[----:B------:R-:W-:Y:S01]  /*50a0*/  IMAD.U32 R93, R15, 0x10000, RZ ;  /* 0x000100000f5d7824 */ /* 0x000fe200078e00ff */
[----:B------:R-:W-:Y:S01]  /*50b0*/  SHF.R.U64 R103, R4, 0x10, R5 ;  /* 0x0000001004677819 */ /* 0x000fe20000001205 */
[----:B--2---:R-:W-:Y:S01]  /*50c0*/  IMAD.U32 R91, R11, 0x10000, RZ ;  /* 0x000100000b5b7824 */ /* 0x004fe200078e00ff */
[----:B------:R-:W-:Y:S01]  /*50d0*/  PRMT R101, R107, 0x5410, R101 ;  /* 0x000054106b657816 */ /* 0x000fe20000000065 */
[----:B------:R-:W-:Y:S01]  /*50e0*/  IMAD.U32 R5, R12, 0x10000, RZ ;  /* 0x000100000c057824 */ /* 0x000fe200078e00ff */
[--C-:B------:R-:W-:Y:S01]  /*50f0*/  SHF.R.U64 R95, R34, 0x10, R35.reuse ;  /* 0x00000010225f7819 */ /* 0x100fe20000001223 */
[----:B------:R-:W-:Y:S01]  /*5100*/  IMAD.U32 R34, R9, 0x10000, RZ ;  /* 0x0001000009227824 */ /* 0x000fe200078e00ff */
[----:B------:R-:W-:Y:S01]  /*5110*/  PRMT R100, R84, 0x5432, R100 ;  /* 0x0000543254647816 */ /* 0x000fe20000000064 */
[----:B------:R-:W-:Y:S01]  /*5120*/  IMAD.U32 R4, R8, 0x10000, RZ ;  /* 0x0001000008047824 */ /* 0x000fe200078e00ff */
[----:B------:R-:W-:-:S02]  /*5130*/  SHF.R.U32.HI R96, RZ, 0x10, R35 ;  /* 0x00000010ff607819 */ /* 0x000fc40000011623 */
[----:B------:R-:W-:Y:S02]  /*5140*/  SHF.R.U32.HI R99, RZ, 0x10, R7 ;  /* 0x00000010ff637819 */ /* 0x000fe40000011607 */
[----:B------:R-:W-:Y:S01]  /*5150*/  PRMT R35, R105, 0x5410, R103 ;  /* 0x0000541069237816 */ /* 0x000fe20000000067 */
[----:B------:R-:W-:Y:S01]  /*5160*/  IMAD.U32 R103, R101, 0x10000, RZ ;  /* 0x0001000065677824 */ /* 0x000fe200078e00ff */
[----:B------:R-:W-:Y:S02]  /*5170*/  SHF.R.U64 R94, R32, 0x10, R33 ;  /* 0x00000010205e7819 */ /* 0x000fe40000001221 */
[----:B------:R-:W-:Y:S01]  /*5180*/  LOP3.LUT R92, R13, 0xffff0000, RZ, 0xc0, !PT ;  /* 0xffff00000d5c7812 */ /* 0x000fe200078ec0ff */
[----:B------:R-:W-:Y:S01]  /*5190*/  FMUL.FTZ R105, R98, R103 ;  /* 0x0000006762697220 */ /* 0x000fe20000410000 */
[----:B------:R-:W-:Y:S01]  /*51a0*/  SHF.R.U64 R102, R6, 0x10, R7 ;  /* 0x0000001006667819 */ /* 0x000fe20000001207 */
[----:B------:R-:W-:Y:S01]  /*51b0*/  IMAD.U32 R7, R14, 0x10000, RZ ;  /* 0x000100000e077824 */ /* 0x000fe200078e00ff */
[----:B------:R-:W-:Y:S01]  /*51c0*/  LOP3.LUT R32, R15, 0xffff0000, RZ, 0xc0, !PT ;  /* 0xffff00000f207812 */ /* 0x000fe200078ec0ff */
[----:B------:R-:W-:Y:S01]  /*51d0*/  IMAD.U32 R15, R100, 0x10000, RZ ;  /* 0x00010000640f7824 */ /* 0x000fe200078e00ff */
[----:B------:R-:W-:Y:S01]  /*51e0*/  PRMT R13, R106, 0x5410, R95 ;  /* 0x000054106a0d7816 */ /* 0x000fe2000000005f */
[----:B------:R-:W-:Y:S01]  /*51f0*/  IMAD.U32 R6, R10, 0x10000, RZ ;  /* 0x000100000a067824 */ /* 0x000fe200078e00ff */
[----:B------:R-:W-:Y:S01]  /*5200*/  LOP3.LUT R101, R101, 0xffff0000, RZ, 0xc0, !PT ;  /* 0xffff000065657812 */ /* 0x000fe200078ec0ff */
[-C--:B------:R-:W-:Y:S01]  /*5210*/  FMUL.FTZ R107, R98, R15.reuse ;  /* 0x0000000f626b7220 */ /* 0x080fe20000410000 */
[----:B------:R-:W-:Y:S01]  /*5220*/  PRMT R95, R85, 0x5432, R96 ;  /* 0x00005432555f7816 */ /* 0x000fe20000000060 */
[C---:B------:R-:W-:Y:S01]  /*5230*/  FFMA.FTZ R15, R34.reuse, R15, -R105 ;  /* 0x0000000f220f7223 */ /* 0x040fe20000010869 */
[----:B------:R-:W-:Y:S01]  /*5240*/  LOP3.LUT R33, R9, 0xffff0000, RZ, 0xc0, !PT ;  /* 0xffff000009217812 */ /* 0x000fe200078ec0ff */
[----:B------:R-:W-:Y:S01]  /*5250*/  FFMA.FTZ R34, R34, R103, R107 ;  /* 0x0000006722227223 */ /* 0x000fe2000001006b */
[----:B------:R-:W-:Y:S01]  /*5260*/  PRMT R99, R104, 0x5410, R99 ;  /* 0x0000541068637816 */ /* 0x000fe20000000063 */
[----:B------:R-:W-:Y:S01]  /*5270*/  IMAD.U32 R98, R95, 0x10000, RZ ;  /* 0x000100005f627824 */ /* 0x000fe200078e00ff */
[----:B------:R-:W-:-:S02]  /*5280*/  LOP3.LUT R9, R11, 0xffff0000, RZ, 0xc0, !PT ;  /* 0xffff00000b097812 */ /* 0x000fc400078ec0ff */
[----:B------:R-:W-:Y:S01]  /*5290*/  LOP3.LUT R100, R100, 0xffff0000, RZ, 0xc0, !PT ;  /* 0xffff000064647812 */ /* 0x000fe200078ec0ff */
[----:B------:R-:W-:Y:S01]  /*52a0*/  IMAD.U32 R96, R99, 0x10000, RZ ;  /* 0x0001000063607824 */ /* 0x000fe200078e00ff */
[----:B------:R-:W-:Y:S01]  /*52b0*/  PRMT R11, R83, 0x5432, R102 ;  /* 0x00005432530b7816 */ /* 0x000fe20000000066 */
[-C--:B------:R-:W-:Y:S01]  /*52c0*/  FMUL.FTZ R102, R92, R101.reuse ;  /* 0x000000655c667220 */ /* 0x080fe20000410000 */
[----:B------:R-:W-:Y:S01]  /*52d0*/  PRMT R94, R86, 0x5432, R94 ;  /* 0x00005432565e7816 */ /* 0x000fe2000000005e */
[-C--:B------:R-:W-:Y:S01]  /*52e0*/  FMUL.FTZ R104, R92, R100.reuse ;  /* 0x000000645c687220 */ /* 0x080fe20000410000 */
[----:B------:R-:W-:Y:S01]  /*52f0*/  LOP3.LUT R99, R99, 0xffff0000, RZ, 0xc0, !PT ;  /* 0xffff000063637812 */ /* 0x000fe200078ec0ff */
[----:B------:R-:W-:Y:S01]  /*5300*/  FFMA.FTZ R92, R33, R100, -R102 ;  /* 0x00000064215c7223 */ /* 0x000fe20000010866 */
[----:B------:R-:W-:Y:S01]  /*5310*/  FMUL.FTZ R102, R93, R98 ;  /* 0x000000625d667220 */ /* 0x000fe20000410000 */
[----:B------:R-:W-:Y:S01]  /*5320*/  LOP3.LUT R100, R95, 0xffff0000, RZ, 0xc0, !PT ;  /* 0xffff00005f647812 */ /* 0x000fe200078ec0ff */
[-C--:B------:R-:W-:Y:S01]  /*5330*/  FMUL.FTZ R95, R93, R96.reuse ;  /* 0x000000605d5f7220 */ /* 0x080fe20000410000 */
[----:B------:R-:W-:Y:S01]  /*5340*/  FFMA.FTZ R33, R33, R101, R104 ;  /* 0x0000006521217223 */ /* 0x000fe20000010068 */
[----:B------:R-:W-:Y:S01]  /*5350*/  FFMA.FTZ R93, R91, R96, -R102 ;  /* 0x000000605b5d7223 */ /* 0x000fe20000010866 */
[----:B------:R-:W-:-:S02]  /*5360*/  IMAD.U32 R96, R94, 0x10000, RZ ;  /* 0x000100005e607824 */ /* 0x000fc400078e00ff */
[----:B------:R-:W-:Y:S01]  /*5370*/  FFMA.FTZ R91, R91, R98, R95 ;  /* 0x000000625b5b7223 */ /* 0x000fe2000001005f */
[C---:B------:R-:W-:Y:S01]  /*5380*/  FMUL.FTZ R98, R32.reuse, R100 ;  /* 0x0000006420627220 */ /* 0x040fe20000410000 */
[----:B------:R-:W-:Y:S02]  /*5390*/  IMAD.U32 R95, R35, 0x10000, RZ ;  /* 0x00010000235f7824 */ /* 0x000fe400078e00ff */
[-C--:B------:R-:W-:Y:S01]  /*53a0*/  FMUL.FTZ R32, R32, R99.reuse ;  /* 0x0000006320207220 */ /* 0x080fe20000410000 */
[----:B------:R-:W-:Y:S01]  /*53b0*/  FMUL.FTZ R101, R5, R96 ;  /* 0x0000006005657220 */ /* 0x000fe20000410000 */
[----:B------:R-:W-:Y:S01]  /*53c0*/  FFMA.FTZ R98, R9, R99, -R98 ;  /* 0x0000006309627223 */ /* 0x000fe20000010862 */
[----:B------:R-:W-:Y:S01]  /*53d0*/  LOP3.LUT R12, R12, 0xffff0000, RZ, 0xc0, !PT ;  /* 0xffff00000c0c7812 */ /* 0x000fe200078ec0ff */
[-C--:B------:R-:W-:Y:S01]  /*53e0*/  FMUL.FTZ R5, R5, R95.reuse ;  /* 0x0000005f05057220 */ /* 0x080fe20000410000 */
[----:B------:R-:W-:Y:S01]  /*53f0*/  LOP3.LUT R99, R94, 0xffff0000, RZ, 0xc0, !PT ;  /* 0xffff00005e637812 */ /* 0x000fe200078ec0ff */
[----:B------:R-:W-:Y:S01]  /*5400*/  FFMA.FTZ R32, R9, R100, R32 ;  /* 0x0000006409207223 */ /* 0x000fe20000010020 */
[----:B------:R-:W-:Y:S01]  /*5410*/  LOP3.LUT R35, R35, 0xffff0000, RZ, 0xc0, !PT ;  /* 0xffff000023237812 */ /* 0x000fe200078ec0ff */
[----:B------:R-:W-:Y:S01]  /*5420*/  FFMA.FTZ R101, R4, R95, -R101 ;  /* 0x0000005f04657223 */ /* 0x000fe20000010865 */
[----:B------:R-:W-:Y:S01]  /*5430*/  LOP3.LUT R8, R8, 0xffff0000, RZ, 0xc0, !PT ;  /* 0xffff000008087812 */ /* 0x000fe200078ec0ff */
[----:B------:R-:W-:Y:S01]  /*5440*/  FFMA.FTZ R96, R4, R96, R5 ;  /* 0x0000006004607223 */ /* 0x000fe20000010005 */
[C---:B------:R-:W-:Y:S01]  /*5450*/  FMUL.FTZ R9, R12.reuse, R99 ;  /* 0x000000630c097220 */ /* 0x040fe20000410000 */
        /* <DEDUP_REMOVED lines=10> */
[----:B------:R-:W-:Y:S01]  /*5500*/  LOP3.LUT R10, R10, 0xffff0000, RZ, 0xc0, !PT ;  /* 0xffff00000a0a7812 */ /* 0x000fe200078ec0ff */
[C---:B------:R-:W-:Y:S01]  /*5510*/  FMUL.FTZ R7, R14.reuse, R13 ;  /* 0x0000000d0e077220 */ /* 0x040fe20000410000 */
[----:B------:R-:W-:Y:S01]  /*5520*/  FMUL.FTZ R14, R14, R11 ;  /* 0x0000000b0e0e7220 */ /* 0x000fe20000410000 */
        /* <DEDUP_REMOVED lines=17> */
.L_x_12972:
[----:B------:R-:W-:Y:S05]  /*5640*/  BSYNC B2 ;  /* 0x0000000000027941 */ /* 0x000fea0003800000 */
.L_x_12971:
[----:B--2---:R4:W-:Y:S04]  /*5650*/  ST.E.128 desc[UR44][R70.64], R8 ;  /* 0x0000000846007985 */ /* 0x0049e8000c101d2c */
[----:B---3--:R4:W-:Y:S02]  /*5660*/  @!P5 ST.E.128 desc[UR44][R72.64], R12 ;  /* 0x0000000c4800d985 */ /* 0x0089e4000c101d2c */
.L_x_12970:
[----:B------:R-:W-:Y:S05]  /*5670*/  BSYNC B1 ;  /* 0x0000000000017941 */ /* 0x000fea0003800000 */
.L_x_12969:
[----:B------:R-:W-:-:S03]  /*5680*/  UMOV UR4, 0xffffffff ;  /* 0xffffffff00047882 */ /* 0x000fc60000000000 */
[----:B------:R-:W-:Y:S05]  /*5690*/  BRA.DIV UR4, `(.L_x_12973) ;  /* 0x0000034a046c7947 */ /* 0x000fea000b800000 */
[----:B-1----:R-:W1:Y:S04]  /*56a0*/  SHFL.IDX PT, R80, R80, 0x1, 0x1c1f ;  /* 0x003c1f0050507f89 */ /* 0x002e6800000e0000 */
[----:B----4-:R4:W0:Y:S02]  /*56b0*/  SHFL.IDX PT, R14, R79, 0x1, 0x1c1f ;  /* 0x003c1f004f0e7f89 */ /* 0x01082400000e0000 */
.L_x_13324:
[----:B------:R-:W-:Y:S01]  /*56c0*/  ISETP.GE.OR P0, PT, R175, R78, P0 ;  /* 0x0000004eaf00720c */ /* 0x000fe20000706670 */
[----:B0-----:R-:W-:Y:S02]  /*56d0*/  IMAD.MOV.U32 R12, RZ, RZ, R14 ;  /* 0x000000ffff0c7224 */ /* 0x001fe400078e000e */
[----:B-1----:R-:W-:-:S10]  /*56e0*/  IMAD.MOV.U32 R13, RZ, RZ, R80 ;  /* 0x000000ffff0d7224 */ /* 0x002fd400078e0050 */
[----:B------:R-:W-:Y:S05]  /*56f0*/  @P0 BRA `(.L_x_12956) ;  /* 0x0000000800e80947 */ /* 0x000fea0003800000 */
[----:B------:R-:W0:Y:S01]  /*5700*/  LDC R32, c[0x0][0x2f4] ;  /* 0x0000bd00ff207b82 */ /* 0x000e220000000800 */
        /* <DEDUP_REMOVED lines=22> */
[----:B------:R-:W-:Y:S02]  /*5870*/  PRMT R90, R90, 0x5410, R81 ;  /* 0x000054105a5a7816 */ /* 0x000fe40000000051 */
[----:B------:R-:W-:Y:S02]  /*5880*/  PRMT R87, R87, 0x5410, R70 ;  /* 0x0000541057577816 */ /* 0x000fe40000000046 */
[----:B--2---:R-:W-:Y:S01]  /*5890*/  SHF.R.U64 R73, R40, 0x10, R41 ;  /* 0x0000001028497819 */ /* 0x004fe20000001229 */
[----:B------:R-:W-:Y:S01]  /*58a0*/  IMAD.U32 R40, R9, 0x10000, RZ ;  /* 0x0001000009287824 */ /* 0x000fe200078e00ff */
[--C-:B------:R-:W-:Y:S01]  /*58b0*/  SHF.R.U64 R71, R42, 0x10, R43.reuse ;  /* 0x000000102a477819 */ /* 0x100fe2000000122b */
[----:B------:R-:W-:Y:S01]  /*58c0*/  IMAD.U32 R42, R11, 0x10000, RZ ;  /* 0x000100000b2a7824 */ /* 0x000fe200078e00ff */
[----:B---3--:R-:W-:-:S02]  /*58d0*/  SHF.R.U32.HI R72, RZ, 0x10, R43 ;  /* 0x00000010ff487819 */ /* 0x008fc4000001162b */
[----:B------:R-:W-:Y:S01]  /*58e0*/  LOP3.LUT R41, R9, 0xffff0000, RZ, 0xc0, !PT ;  /* 0xffff000009297812 */ /* 0x000fe200078ec0ff */
[----:B------:R-:W-:Y:S01]  /*58f0*/  IMAD.U32 R9, R90, 0x10000, RZ ;  /* 0x000100005a097824 */ /* 0x000fe200078e00ff */
[----:B------:R-:W-:Y:S01]  /*5900*/  LOP3.LUT R43, R11, 0xffff0000, RZ, 0xc0, !PT ;  /* 0xffff00000b2b7812 */ /* 0x000fe200078ec0ff */
[----:B------:R-:W-:Y:S01]  /*5910*/  IMAD.U32 R11, R87, 0x10000, RZ ;  /* 0x00010000570b7824 */ /* 0x000fe200078e00ff */
[----:B------:R-:W-:Y:S02]  /*5920*/  SHF.R.U32.HI R80, RZ, 0x10, R39 ;  /* 0x00000010ff507819 */ /* 0x000fe40000011627 */
[----:B------:R-:W-:Y:S01]  /*5930*/  SHF.R.U64 R92, R36, 0x10, R37 ;  /* 0x00000010245c7819 */ /* 0x000fe20000001225 */
[----:B------:R-:W-:Y:S01]  /*5940*/  IMAD.U32 R37, R5, 0x10000, RZ ;  /* 0x0001000005257824 */ /* 0x000fe200078e00ff */
[----:B------:R-:W-:Y:S01]  /*5950*/  PRMT R85, R85, 0x5410, R72 ;  /* 0x0000541055557816 */ /* 0x000fe20000000048 */
[C---:B------:R-:W-:Y:S01]  /*5960*/  FMUL.FTZ R70, R40.reuse, R11 ;  /* 0x0000000b28467220 */ /* 0x040fe20000410000 */
[----:B------:R-:W-:Y:S01]  /*5970*/  LOP3.LUT R87, R87, 0xffff0000, RZ, 0xc0, !PT ;  /* 0xffff000057577812 */ /* 0x000fe200078ec0ff */
[-C--:B------:R-:W-:Y:S01]  /*5980*/  FMUL.FTZ R72, R40, R9.reuse ;  /* 0x0000000928487220 */ /* 0x080fe20000410000 */
[----:B------:R-:W-:Y:S01]  /*5990*/  PRMT R83, R83, 0x5410, R80 ;  /* 0x0000541053537816 */ /* 0x000fe20000000050 */
[C---:B------:R-:W-:Y:S01]  /*59a0*/  FFMA.FTZ R9, R37.reuse, R9, -R70 ;  /* 0x0000000925097223 */ /* 0x040fe20000010846 */
[----:B----4-:R-:W-:Y:S01]  /*59b0*/  SHF.R.U64 R79, R38, 0x10, R39 ;  /* 0x00000010264f7819 */ /* 0x010fe20000001227 */
[----:B------:R-:W-:Y:S01]  /*59c0*/  FFMA.FTZ R11, R37, R11, R72 ;  /* 0x0000000b250b7223 */ /* 0x000fe20000010048 */
[----:B------:R-:W-:Y:S01]  /*59d0*/  LOP3.LUT R90, R90, 0xffff0000, RZ, 0xc0, !PT ;  /* 0xffff00005a5a7812 */ /* 0x000fe200078ec0ff */
[----:B------:R-:W-:Y:S01]  /*59e0*/  IMAD.U32 R40, R85, 0x10000, RZ ;  /* 0x0001000055287824 */ /* 0x000fe200078e00ff */
[----:B------:R-:W-:Y:S01]  /*59f0*/  LOP3.LUT R38, R5, 0xffff0000, RZ, 0xc0, !PT ;  /* 0xffff000005267812 */ /* 0x000fe200078ec0ff */
[----:B------:R-:W-:Y:S01]  /*5a00*/  IMAD.U32 R37, R83, 0x10000, RZ ;  /* 0x0001000053257824 */ /* 0x000fe200078e00ff */
[----:B------:R-:W-:Y:S01]  /*5a10*/  PRMT R84, R84, 0x5410, R71 ;  /* 0x0000541054547816 */ /* 0x000fe20000000047 */
[C---:B------:R-:W-:Y:S01]  /*5a20*/  FMUL.FTZ R71, R41.reuse, R87 ;  /* 0x0000005729477220 */ /* 0x040fe20000410000 */
[----:B------:R-:W-:Y:S01]  /*5a30*/  FMUL.FTZ R41, R41, R90 ;  /* 0x0000005a29297220 */ /* 0x000fe20000410000 */
[----:B------:R-:W-:-:S02]  /*5a40*/  IMAD.U32 R39, R7, 0x10000, RZ ;  /* 0x0001000007277824 */ /* 0x000fc400078e00ff */
[----:B------:R-:W-:Y:S01]  /*5a50*/  FMUL.FTZ R70, R42, R40 ;  /* 0x000000282a467220 */ /* 0x000fe20000410000 */
[----:B------:R-:W-:Y:S01]  /*5a60*/  FFMA.FTZ R90, R38, R90, -R71 ;  /* 0x0000005a265a7223 */ /* 0x000fe20000010847 */
[----:B------:R-:W-:Y:S01]  /*5a70*/  LOP3.LUT R85, R85, 0xffff0000, RZ, 0xc0, !PT ;  /* 0xffff000055557812 */ /* 0x000fe200078ec0ff */
[-C--:B------:R-:W-:Y:S01]  /*5a80*/  FMUL.FTZ R71, R42, R37.reuse ;  /* 0x000000252a477220 */ /* 0x080fe20000410000 */
[----:B------:R-:W-:Y:S01]  /*5a90*/  PRMT R86, R86, 0x5410, R73 ;  /* 0x0000541056567816 */ /* 0x000fe20000000049 */
[----:B------:R-:W-:Y:S01]  /*5aa0*/  FFMA.FTZ R70, R39, R37, -R70 ;  /* 0x0000002527467223 */ /* 0x000fe20000010846 */
[----:B------:R-:W-:Y:S01]  /*5ab0*/  LOP3.LUT R83, R83, 0xffff0000, RZ, 0xc0, !PT ;  /* 0xffff000053537812 */ /* 0x000fe200078ec0ff */
[----:B------:R-:W-:Y:S01]  /*5ac0*/  FFMA.FTZ R71, R39, R40, R71 ;  /* 0x0000002827477223 */ /* 0x000fe20000010047 */
[----:B------:R-:W-:Y:S01]  /*5ad0*/  LOP3.LUT R36, R7, 0xffff0000, RZ, 0xc0, !PT ;  /* 0xffff000007247812 */ /* 0x000fe200078ec0ff */
[----:B------:R-:W-:Y:S01]  /*5ae0*/  FFMA.FTZ R42, R38, R87, R41 ;  /* 0x00000057262a7223 */ /* 0x000fe20000010029 */
[----:B------:R-:W-:Y:S01]  /*5af0*/  PRMT R89, R89, 0x5410, R92 ;  /* 0x0000541059597816 */ /* 0x000fe2000000005c */
[----:B------:R-:W-:Y:S01]  /*5b00*/  FMUL.FTZ R39, R43, R85 ;  /* 0x000000552b277220 */ /* 0x000fe20000410000 */
[----:B------:R-:W-:-:S02]  /*5b10*/  IMAD.U32 R38, R86, 0x10000, RZ ;  /* 0x0001000056267824 */ /* 0x000fc400078e00ff */
[-C--:B------:R-:W-:Y:S01]  /*5b20*/  FMUL.FTZ R43, R43, R83.reuse ;  /* 0x000000532b2b7220 */ /* 0x080fe20000410000 */
[----:B------:R-:W-:Y:S01]  /*5b30*/  LOP3.LUT R8, R8, 0xffff0000, RZ, 0xc0, !PT ;  /* 0xffff000008087812 */ /* 0x000fe200078ec0ff */
[----:B------:R-:W-:Y:S02]  /*5b40*/  IMAD.U32 R37, R89, 0x10000, RZ ;  /* 0x0001000059257824 */ /* 0x000fe400078e00ff */
[----:B------:R-:W-:Y:S01]  /*5b50*/  FFMA.FTZ R83, R36, R83, -R39 ;  /* 0x0000005324537223 */ /* 0x000fe20000010827 */
[----:B------:R-:W-:Y:S01]  /*5b60*/  LOP3.LUT R39, R86, 0xffff0000, RZ, 0xc0, !PT ;  /* 0xffff000056277812 */ /* 0x000fe200078ec0ff */
[----:B------:R-:W-:Y:S01]  /*5b70*/  FMUL.FTZ R41, R35, R38 ;  /* 0x0000002623297220 */ /* 0x000fe20000410000 */
[----:B------:R-:W-:Y:S01]  /*5b80*/  LOP3.LUT R89, R89, 0xffff0000, RZ, 0xc0, !PT ;  /* 0xffff000059597812 */ /* 0x000fe200078ec0ff */
[----:B------:R-:W-:Y:S01]  /*5b90*/  FMUL.FTZ R35, R35, R37 ;  /* 0x0000002523237220 */ /* 0x000fe20000410000 */
[----:B------:R-:W-:Y:S01]  /*5ba0*/  PRMT R88, R88, 0x5410, R79 ;  /* 0x0000541058587816 */ /* 0x000fe2000000004f */
[----:B------:R-:W-:Y:S01]  /*5bb0*/  FFMA.FTZ R40, R36, R85, R43 ;  /* 0x0000005524287223 */ /* 0x000fe2000001002b */
[----:B------:R-:W-:Y:S01]  /*5bc0*/  FFMA.FTZ R41, R34, R37, -R41 ;  /* 0x0000002522297223 */ /* 0x000fe20000010829 */
[----:B------:R-:W-:Y:S01]  /*5bd0*/  LOP3.LUT R4, R4, 0xffff0000, RZ, 0xc0, !PT ;  /* 0xffff000004047812 */ /* 0x000fe200078ec0ff */
[C---:B------:R-:W-:Y:S01]  /*5be0*/  IMAD.U32 R5, R6.reuse, 0x10000, RZ ;  /* 0x0001000006057824 */ /* 0x040fe200078e00ff */
[----:B------:R-:W-:Y:S01]  /*5bf0*/  LOP3.LUT R7, R6, 0xffff0000, RZ, 0xc0, !PT ;  /* 0xffff000006077812 */ /* 0x000fe200078ec0ff */
[C---:B------:R-:W-:Y:S01]  /*5c00*/  FMUL.FTZ R43, R8.reuse, R39 ;  /* 0x00000027082b7220 */ /* 0x040fe20000410000 */
[----:B------:R-:W-:Y:S01]  /*5c10*/  FMUL.FTZ R37, R8, R89 ;  /* 0x0000005908257220 */ /* 0x000fe20000410000 */
[C---:B------:R-:W-:Y:S01]  /*5c20*/  IMAD.U32 R6, R10.reuse, 0x10000, RZ ;  /* 0x000100000a067824 */ /* 0x040fe200078e00ff */
[----:B------:R-:W-:Y:S01]  /*5c30*/  LOP3.LUT R10, R10, 0xffff0000, RZ, 0xc0, !PT ;  /* 0xffff00000a0a7812 */ /* 0x000fe200078ec0ff */
[----:B------:R-:W-:-:S02]  /*5c40*/  IMAD.U32 R8, R88, 0x10000, RZ ;  /* 0x0001000058087824 */ /* 0x000fc400078e00ff */
[----:B------:R-:W-:Y:S01]  /*5c50*/  FFMA.FTZ R35, R34, R38, R35 ;  /* 0x0000002622237223 */ /* 0x000fe20000010023 */
[----:B------:R-:W-:Y:S01]  /*5c60*/  LOP3.LUT R88, R88, 0xffff0000, RZ, 0xc0, !PT ;  /* 0xffff000058587812 */ /* 0x000fe200078ec0ff */
[C---:B------:R-:W-:Y:S01]  /*5c70*/  IMAD.U32 R34, R84.reuse, 0x10000, RZ ;  /* 0x0001000054227824 */ /* 0x040fe200078e00ff */
[----:B------:R-:W-:Y:S01]  /*5c80*/  LOP3.LUT R84, R84, 0xffff0000, RZ, 0xc0, !PT ;  /* 0xffff000054547812 */ /* 0x000fe200078ec0ff */
[C---:B------:R-:W-:Y:S01]  /*5c90*/  FFMA.FTZ R36, R4.reuse, R89, -R43 ;  /* 0x0000005904247223 */ /* 0x040fe2000001082b */
[----:B------:R-:W-:Y:S01]  /*5ca0*/  FFMA.FTZ R4, R4, R39, R37 ;  /* 0x0000002704047223 */ /* 0x000fe20000010025 */
[----:B------:R-:W-:Y:S01]  /*5cb0*/  FMUL.FTZ R37, R6, R8 ;  /* 0x0000000806257220 */ /* 0x000fe20000410000 */
[----:B------:R-:W-:Y:S01]  /*5cc0*/  FMUL.FTZ R39, R10, R88 ;  /* 0x000000580a277220 */ /* 0x000fe20000410000 */
[----:B------:R-:W-:Y:S01]  /*5cd0*/  FMUL.FTZ R38, R6, R34 ;  /* 0x0000002206267220 */ /* 0x000fe20000410000 */
[----:B------:R-:W-:Y:S01]  /*5ce0*/  FMUL.FTZ R6, R10, R84 ;  /* 0x000000540a067220 */ /* 0x000fe20000410000 */
[----:B------:R-:W-:Y:S01]  /*5cf0*/  FFMA.FTZ R37, R5, R34, R37 ;  /* 0x0000002205257223 */ /* 0x000fe20000010025 */
[----:B------:R-:W-:Y:S01]  /*5d00*/  FFMA.FTZ R84, R7, R84, R39 ;  /* 0x0000005407547223 */ /* 0x000fe20000010027 */
[----:B------:R-:W-:Y:S01]  /*5d10*/  FFMA.FTZ R38, R5, R8, -R38 ;  /* 0x0000000805267223 */ /* 0x000fe20000010826 */
[----:B------:R-:W-:Y:S01]  /*5d20*/  FFMA.FTZ R5, R7, R88, -R6 ;  /* 0x0000005807057223 */ /* 0x000fe20000010806 */
[----:B------:R-:W-:-:S02]  /*5d30*/  F2FP.BF16.F32.PACK_AB R9, R90, R9 ;  /* 0x000000095a09723e */ /* 0x000fc400000010ff */
[----:B------:R-:W-:Y:S02]  /*5d40*/  F2FP.BF16.F32.PACK_AB R8, R36, R41 ;  /* 0x000000292408723e */ /* 0x000fe400000010ff */
        /* <DEDUP_REMOVED lines=11> */
[----:B------:R-:W-:-:S07]  /*5e00*/  IMAD.MOV.U32 R11, RZ, RZ, R40 ;  /* 0x000000ffff0b7224 */ /* 0x000fce00078e0028 */
.L_x_12975:
[----:B------:R-:W-:Y:S05]  /*5e10*/  BSYNC B1 ;  /* 0x0000000000017941 */ /* 0x000fea0003800000 */
.L_x_12974:
[----:B0-----:R0:W-:Y:S01]  /*5e20*/  ST.E.128 desc[UR44][R14.64], R4 ;  /* 0x000000040e007985 */ /* 0x0011e2000c101d2c */
[----:B------:R-:W-:-:S13]  /*5e30*/  ISETP.GE.AND P0, PT, R33, R32, PT ;  /* 0x000000202100720c */ /* 0x000fda0003f06270 */
[----:B------:R-:W-:Y:S05]  /*5e40*/  @P0 BRA `(.L_x_12956) ;  /* 0x0000000400140947 */ /* 0x000fea0003800000 */
[----:B------:R-:W-:-:S05]  /*5e50*/  IMAD.WIDE R12, R33, 0x2, R12 ;  /* 0x00000002210c7825 */ /* 0x000fca00078e020c */
[----:B-1----:R1:W-:Y:S01]  /*5e60*/  ST.E.128 desc[UR44][R12.64], R8 ;  /* 0x000000080c007985 */ /* 0x0023e2000c101d2c */
[----:B------:R-:W-:Y:S05]  /*5e70*/  BRA `(.L_x_12956) ;  /* 0x0000000400087947 */ /* 0x000fea0003800000 */
.L_x_12937:
[----:B------:R-:W-:-:S13]  /*5e80*/  ISETP.NE.AND P3, PT, R58, 0x3, PT ;  /* 0x000000033a00780c */ /* 0x000fda0003f65270 */
[----:B------:R-:W-:Y:S05]  /*5e90*/  @!P3 BRA `(.L_x_12976) ;  /* 0x000000000004b947 */ /* 0x000fea0003800000 */
[----:B------:R-:W-:Y:S01]  /*5ea0*/  BPT.TRAP 0x1 ;  /* 0x000000040000795c */ /* 0x000fe20000300000 */
.L_x_12976:
[----:B------:R-:W-:Y:S01]  /*5eb0*/  IMAD R69, R153, 0x8, R2 ;  /* 0x0000000899457824 */ /* 0x000fe200078e0202 */
[----:B------:R-:W-:Y:S01]  /*5ec0*/  SHF.L.U32 R82, R159, 0x1f, RZ ;  /* 0x0000001f9f527819 */ /* 0x000fe200000006ff */
[----:B------:R-:W-:Y:S01]  /*5ed0*/  BSSY B1, `(.L_x_12977) ;  /* 0x0000004000017945 */ /* 0x000fe20003800000 */
[----:B------:R-:W-:Y:S02]  /*5ee0*/  SHF.R.S32.HI R76, RZ, 0x1f, R75 ;  /* 0x0000001fff4c7819 */ /* 0x000fe4000001144b */
[----:B------:R-:W0:Y:S02]  /*5ef0*/  SYNCS.PHASECHK.TRANS64.TRYWAIT P0, [R69+URZ+0x32490], R82 ;  /* 0x03249052450075a7 */ /* 0x000e24000800017f */
[----:B0-----:R-:W-:Y:S05]  /*5f00*/  @!P0 BRA `(.L_x_12978) ;  /* 0x0000034000988947 */ /* 0x001fea0003800000 */
.L_x_13325:
[----:B------:R-:W-:Y:S05]  /*5f10*/  BSYNC B1 ;  /* 0x0000000000017941 */ /* 0x000fea0003800000 */
.L_x_12977:
        /* <DEDUP_REMOVED lines=25> */
.L_x_13329:
        /* <DEDUP_REMOVED lines=13> */
.L_x_12981:
[----:B------:R-:W-:Y:S05]  /*6180*/  BSYNC B1 ;  /* 0x0000000000017941 */ /* 0x000fea0003800000 */
.L_x_12980:
[----:B------:R-:W-:-:S03]  /*6190*/  UMOV UR4, 0xffffffff ;  /* 0xffffffff00047882 */ /* 0x000fc60000000000 */
[----:B------:R-:W-:Y:S05]  /*61a0*/  BRA.DIV UR4, `(.L_x_12982) ;  /* 0x00000342044c7947 */ /* 0x000fea000b800000 */
[----:B--2---:R2:W0:Y:S04]  /*61b0*/  SHFL.IDX PT, R33, R32, 0x1, 0x1c1f ;  /* 0x003c1f0020217f89 */ /* 0x00442800000e0000 */
[----:B---3--:R2:W3:Y:S02]  /*61c0*/  SHFL.IDX PT, R14, R10, 0x1, 0x1c1f ;  /* 0x003c1f000a0e7f89 */ /* 0x0084e400000e0000 */
.L_x_13333:
        /* <DEDUP_REMOVED lines=13> */
.L_x_12956:
[----:B------:R-:W-:Y:S05]  /*62a0*/  BSYNC B0 ;  /* 0x0000000000007941 */ /* 0x000fea0003800000 */
.L_x_12936:
        /* <DEDUP_REMOVED lines=9> */
[----:B----4-:R4:W-:Y:S01]  /*6340*/  BAR.SYNC.DEFER_BLOCKING R54, 0x80 ;  /* 0x000200360000751d */ /* 0x0109e20000010000 */
[----:B0-----:R-:W-:-:S13]  /*6350*/  LOP3.LUT P0, RZ, R4, 0x7f, RZ, 0xc0, !PT ;  /* 0x0000007f04ff7812 */ /* 0x001fda000780c0ff */
[----:B------:R-:W-:-:S05]  /*6360*/  @!P0 VIADD R4, R69, 0x324a0 ;  /* 0x000324a045048836 */ /* 0x000fca0000000000 */
[----:B------:R-:W-:-:S04]  /*6370*/  @!P0 PRMT R4, RZ, 0x654, R4 ;  /* 0x00000654ff048816 */ /* 0x000fc80000000004 */
[----:B------:R4:W-:Y:S01]  /*6380*/  @!P0 SYNCS.ARRIVE.TRANS64.RED.A1T0 RZ, [R4+URZ], RZ ;  /* 0x000000ff04ff89a7 */ /* 0x0009e2000810043f */
[----:B------:R-:W-:Y:S05]  /*6390*/  @!P3 BRA `(.L_x_12984) ;  /* 0x000000000004b947 */ /* 0x000fea0003800000 */
[----:B------:R-:W-:Y:S01]  /*63a0*/  BPT.TRAP 0x1 ;  /* 0x000000040000795c */ /* 0x000fe20000300000 */
.L_x_12984:
[----:B------:R-:W-:Y:S05]  /*63b0*/  BSYNC B0 ;  /* 0x0000000000007941 */ /* 0x000fea0003800000 */
.L_x_12983:
[----:B------:R-:W0:Y:S01]  /*63c0*/  SYNCS.PHASECHK.TRANS64.TRYWAIT P3, [R69+URZ+0x324b0], R82 ;  /* 0x0324b052450075a7 */ /* 0x000e22000806017f */
[----:B------:R-:W-:Y:S04]  /*63d0*/  BSSY B0, `(.L_x_12985) ;  /* 0x0000002000007945 */ /* 0x000fe80003800000 */
[----:B0-----:R-:W-:Y:S05]  /*63e0*/  @!P3 BRA `(.L_x_12986) ;  /* 0x000003400004b947 */ /* 0x001fea0003800000 */
.L_x_13334:
[----:B------:R-:W-:Y:S05]  /*63f0*/  BSYNC B0 ;  /* 0x0000000000007941 */ /* 0x000fea0003800000 */
.L_x_12985:
[----:B------:R-:W-:Y:S01]  /*6400*/  ULDC.64 UR4, c[0x0][0x328] ;  /* 0x0000ca0000047ab9 */ /* 0x000fe20000000a00 */
[----:B------:R-:W-:Y:S01]  /*6410*/  IMAD.IADD R78, R78, 0x1, -R158 ;  /* 0x000000014e4e7824 */ /* 0x000fe200078e0a9e */
[----:B------:R-:W-:Y:S01]  /*6420*/  ULDC.64 UR6, c[0x0][0x318] ;  /* 0x0000c60000067ab9 */ /* 0x000fe20000000a00 */
[----:B------:R-:W-:Y:S01]  /*6430*/  IMAD R76, R76, UR4, RZ ;  /* 0x000000044c4c7c24 */ /* 0x000fe2000f8e02ff */
[----:B------:R-:W-:Y:S01]  /*6440*/  BSSY B0, `(.L_x_12987) ;  /* 0x0000040000007945 */ /* 0x000fe20003800000 */
[----:B----4-:R-:W-:Y:S01]  /*6450*/  IMAD.WIDE.U32 R4, R75, UR4, RZ ;  /* 0x000000044b047c25 */ /* 0x010fe2000f8e00ff */
[----:B------:R-:W-:-:S03]  /*6460*/  ISETP.GE.AND P3, PT, R78, 0x1, PT ;  /* 0x000000014e00780c */ /* 0x000fc60003f66270 */
[----:B------:R-:W-:Y:S01]  /*6470*/  IMAD R75, R75, UR5, R76 ;  /* 0x000000054b4b7c24 */ /* 0x000fe2000f8e024c */
[----:B------:R-:W-:Y:S01]  /*6480*/  ULDC.64 UR4, c[0x0][0x338] ;  /* 0x0000ce0000047ab9 */ /* 0x000fe20000000a00 */
[----:B-1----:R-:W-:Y:S02]  /*6490*/  IMAD R11, R153, 0x6000, R56 ;  /* 0x00006000990b7824 */ /* 0x002fe400078e0238 */
        /* <DEDUP_REMOVED lines=8> */
[C---:B------:R-:W-:Y:S01]  /*6520*/  LEA R13, P4, R4.reuse, UR6, 0x1 ;  /* 0x00000006040d7c11 */ /* 0x040fe2000f8808ff */
[----:B------:R-:W-:Y:S02]  /*6530*/  IMAD.IADD R5, R55, 0x1, R11 ;  /* 0x0000000137057824 */ /* 0x000fe400078e020b */
[--C-:B------:R-:W-:Y:S01]  /*6540*/  IMAD R11, R11, 0x2, R46.reuse ;  /* 0x000000020b0b7824 */ /* 0x100fe200078e022e */
[----:B---3--:R-:W-:Y:S01]  /*6550*/  LEA.HI.X R14, R4, UR7, R7, 0x1, P4 ;  /* 0x00000007040e7c11 */ /* 0x008fe2000a0f0c07 */
[----:B------:R0:W1:Y:S01]  /*6560*/  SHFL.IDX PT, R33, R13, RZ, 0x1c1f ;  /* 0x001c1fff0d217589 */ /* 0x00006200000e0000 */
[----:B--2---:R-:W-:-:S03]  /*6570*/  IMAD R10, R5, 0x2, R46 ;  /* 0x00000002050a7824 */ /* 0x004fc600078e022e */
[----:B------:R0:W2:Y:S01]  /*6580*/  SHFL.IDX PT, R15, R14, RZ, 0x1c1f ;  /* 0x001c1fff0e0f7589 */ /* 0x0000a200000e0000 */
[----:B------:R-:W-:Y:S05]  /*6590*/  @!P3 BRA `(.L_x_12988) ;  /* 0x0000000000a8b947 */ /* 0x000fea0003800000 */
[C---:B------:R-:W-:Y:S02]  /*65a0*/  LOP3.LUT R4, R68.reuse, 0x1, RZ, 0xc0, !PT ;  /* 0x0000000144047812 */ /* 0x040fe400078ec0ff */
[----:B------:R-:W-:Y:S02]  /*65b0*/  LOP3.LUT P3, RZ, R68, 0x2, RZ, 0xc0, !PT ;  /* 0x0000000244ff7812 */ /* 0x000fe4000786c0ff */
[----:B------:R-:W-:Y:S02]  /*65c0*/  ISETP.NE.U32.AND P4, PT, R4, 0x1, PT ;  /* 0x000000010400780c */ /* 0x000fe40003f85070 */
[----:B------:R-:W-:-:S11]  /*65d0*/  PRMT R12, R51, 0x8880, RZ ;  /* 0x00008880330c7816 */ /* 0x000fd600000000ff */
[----:B------:R-:W3:Y:S01]  /*65e0*/  @!P4 LDS.128 R4, [R11] ;  /* 0x000000000b04c984 */ /* 0x000ee20000000c00 */
[----:B-1----:R-:W-:-:S04]  /*65f0*/  @!P4 LEA R8, P5, R22, R33, 0x1 ;  /* 0x000000211608c211 */ /* 0x002fc800078a08ff */
[----:B--2---:R-:W-:-:S05]  /*6600*/  @!P4 LEA.HI.X R9, R22, R15, R23, 0x1, P5 ;  /* 0x0000000f1609c211 */ /* 0x004fca00028f0c17 */
[----:B---3--:R1:W-:Y:S01]  /*6610*/  @!P4 ST.E.128 desc[UR44][R8.64], R4 ;  /* 0x000000040800c985 */ /* 0x0083e2000c101d2c */
[----:B------:R-:W-:-:S03]  /*6620*/  LOP3.LUT P4, RZ, R68, 0x4, RZ, 0xc0, !PT ;  /* 0x0000000444ff7812 */ /* 0x000fc6000788c0ff */
[----:B------:R-:W2:Y:S01]  /*6630*/  @P3 LDS.128 R4, [R10] ;  /* 0x000000000a043984 */ /* 0x000ea20000000c00 */
[----:B-1----:R-:W-:-:S04]  /*6640*/  @P3 LEA R8, P5, R152, R33, 0x1 ;  /* 0x0000002198083211 */ /* 0x002fc800078a08ff */
[----:B------:R-:W-:-:S05]  /*6650*/  @P3 LEA.HI.X R9, R152, R15, R157, 0x1, P5 ;  /* 0x0000000f98093211 */ /* 0x000fca00028f0c9d */
[----:B--2---:R1:W-:Y:S01]  /*6660*/  @P3 ST.E.128 desc[UR44][R8.64], R4 ;  /* 0x0000000408003985 */ /* 0x0043e2000c101d2c */
[----:B------:R-:W-:-:S03]  /*6670*/  LOP3.LUT P3, RZ, R68, 0x8, RZ, 0xc0, !PT ;  /* 0x0000000844ff7812 */ /* 0x000fc6000786c0ff */
[----:B------:R-:W2:Y:S01]  /*6680*/  @P4 LDS.128 R4, [R11+0x3000] ;  /* 0x003000000b044984 */ /* 0x000ea20000000c00 */
        /* <DEDUP_REMOVED lines=18> */
[----:B------:R-:W-:-:S03]  /*67b0*/  ISETP.GT.AND P3, PT, R12, -0x1, PT ;  /* 0xffffffff0c00780c */ /* 0x000fc60003f64270 */
[----:B------:R-:W2:Y:S01]  /*67c0*/  @P4 LDS.128 R4, [R11+0x9000] ;  /* 0x009000000b044984 */ /* 0x000ea20000000c00 */
[----:B-1----:R-:W-:-:S04]  /*67d0*/  @P4 LEA R8, P5, R174, R33, 0x1 ;  /* 0x00000021ae084211 */ /* 0x002fc800078a08ff */
[----:B------:R-:W-:-:S05]  /*67e0*/  @P4 LEA.HI.X R9, R174, R15, R193, 0x1, P5 ;  /* 0x0000000fae094211 */ /* 0x000fca00028f0cc1 */
[----:B--2---:R1:W-:Y:S04]  /*67f0*/  @P4 ST.E.128 desc[UR44][R8.64], R4 ;  /* 0x0000000408004985 */ /* 0x0043e8000c101d2c */
[----:B------:R-:W2:Y:S01]  /*6800*/  @!P3 LDS.128 R4, [R10+0x9000] ;  /* 0x009000000a04b984 */ /* 0x000ea20000000c00 */
[----:B-1----:R-:W-:-:S04]  /*6810*/  @!P3 LEA R8, P4, R173, R33, 0x1 ;  /* 0x00000021ad08b211 */ /* 0x002fc800078808ff */
[----:B------:R-:W-:-:S05]  /*6820*/  @!P3 LEA.HI.X R9, R173, R15, R192, 0x1, P4 ;  /* 0x0000000fad09b211 */ /* 0x000fca00020f0cc0 */
[----:B--2---:R3:W-:Y:S04]  /*6830*/  @!P3 ST.E.128 desc[UR44][R8.64], R4 ;  /* 0x000000040800b985 */ /* 0x0047e8000c101d2c */
.L_x_12988:
[----:B------:R-:W-:Y:S05]  /*6840*/  BSYNC B0 ;  /* 0x0000000000007941 */ /* 0x000fea0003800000 */
.L_x_12987:
[----:B------:R-:W-:Y:S01]  /*6850*/  ISETP.GE.AND P3, PT, R78, 0x41, PT ;  /* 0x000000414e00780c */ /* 0x000fe20003f66270 */
[----:B--2---:R2:W4:Y:S01]  /*6860*/  SHFL.IDX PT, R15, R14, 0x1, 0x1c1f ;  /* 0x003c1f000e0f7f89 */ /* 0x00452200000e0000 */
[----:B------:R-:W-:Y:S03]  /*6870*/  BSSY B0, `(.L_x_12989) ;  /* 0x000002d000007945 */ /* 0x000fe60003800000 */
[----:B0-----:R-:W0:Y:S08]  /*6880*/  SHFL.IDX PT, R13, R13, 0x1, 0x1c1f ;  /* 0x003c1f000d0d7f89 */ /* 0x001e3000000e0000 */
[----:B--2---:R-:W-:Y:S05]  /*6890*/  @!P3 BRA `(.L_x_12990) ;  /* 0x0000000000a8b947 */ /* 0x004fea0003800000 */
[C---:B---3--:R-:W-:Y:S02]  /*68a0*/  LOP3.LUT R4, R68.reuse, 0x1, RZ, 0xc0, !PT ;  /* 0x0000000144047812 */ /* 0x048fe400078ec0ff */
[----:B------:R-:W-:Y:S02]  /*68b0*/  LOP3.LUT P4, RZ, R68, 0x2, RZ, 0xc0, !PT ;  /* 0x0000000244ff7812 */ /* 0x000fe4000788c0ff */
[----:B------:R-:W-:Y:S02]  /*68c0*/  ISETP.NE.U32.AND P5, PT, R4, 0x1, PT ;  /* 0x000000010400780c */ /* 0x000fe40003fa5070 */
[----:B------:R-:W-:-:S11]  /*68d0*/  PRMT R12, R51, 0x8880, RZ ;  /* 0x00008880330c7816 */ /* 0x000fd600000000ff */
[----:B------:R-:W2:Y:S01]  /*68e0*/  @!P5 LDS.128 R4, [R11+0x2000] ;  /* 0x002000000b04d984 */ /* 0x000ea20000000c00 */
[----:B0-----:R-:W-:-:S04]  /*68f0*/  @!P5 LEA R8, P3, R22, R13, 0x1 ;  /* 0x0000000d1608d211 */ /* 0x001fc800078608ff */
[----:B----4-:R-:W-:Y:S02]  /*6900*/  @!P5 LEA.HI.X R9, R22, R15, R23, 0x1, P3 ;  /* 0x0000000f1609d211 */ /* 0x010fe400018f0c17 */
[----:B------:R-:W-:-:S03]  /*6910*/  LOP3.LUT P3, RZ, R68, 0x4, RZ, 0xc0, !PT ;  /* 0x0000000444ff7812 */ /* 0x000fc6000786c0ff */
[----:B--2---:R0:W-:Y:S04]  /*6920*/  @!P5 ST.E.128 desc[UR44][R8.64], R4 ;  /* 0x000000040800d985 */ /* 0x0041e8000c101d2c */
[----:B------:R-:W2:Y:S01]  /*6930*/  @P4 LDS.128 R4, [R10+0x2000] ;  /* 0x002000000a044984 */ /* 0x000ea20000000c00 */
[----:B0-----:R-:W-:-:S04]  /*6940*/  @P4 LEA R8, P5, R152, R13, 0x1 ;  /* 0x0000000d98084211 */ /* 0x001fc800078a08ff */
[----:B------:R-:W-:-:S05]  /*6950*/  @P4 LEA.HI.X R9, R152, R15, R157, 0x1, P5 ;  /* 0x0000000f98094211 */ /* 0x000fca00028f0c9d */
[----:B--2---:R0:W-:Y:S01]  /*6960*/  @P4 ST.E.128 desc[UR44][R8.64], R4 ;  /* 0x0000000408004985 */ /* 0x0041e2000c101d2c */
[----:B------:R-:W-:-:S03]  /*6970*/  LOP3.LUT P4, RZ, R68, 0x8, RZ, 0xc0, !PT ;  /* 0x0000000844ff7812 */ /* 0x000fc6000788c0ff */
        /* <DEDUP_REMOVED lines=19> */
[----:B------:R-:W-:-:S03]  /*6ab0*/  ISETP.GT.AND P4, PT, R12, -0x1, PT ;  /* 0xffffffff0c00780c */ /* 0x000fc60003f84270 */
[----:B------:R-:W2:Y:S01]  /*6ac0*/  @P3 LDS.128 R4, [R11+0xb000] ;  /* 0x00b000000b043984 */ /* 0x000ea20000000c00 */
[----:B0-----:R-:W-:-:S04]  /*6ad0*/  @P3 LEA R8, P5, R174, R13, 0x1 ;  /* 0x0000000dae083211 */ /* 0x001fc800078a08ff */
[----:B------:R-:W-:-:S05]  /*6ae0*/  @P3 LEA.HI.X R9, R174, R15, R193, 0x1, P5 ;  /* 0x0000000fae093211 */ /* 0x000fca00028f0cc1 */
[----:B--2---:R0:W-:Y:S04]  /*6af0*/  @P3 ST.E.128 desc[UR44][R8.64], R4 ;  /* 0x0000000408003985 */ /* 0x0041e8000c101d2c */
[----:B------:R-:W2:Y:S01]  /*6b00*/  @!P4 LDS.128 R4, [R10+0xb000] ;  /* 0x00b000000a04c984 */ /* 0x000ea20000000c00 */
[----:B0-----:R-:W-:-:S04]  /*6b10*/  @!P4 LEA R8, P3, R173, R13, 0x1 ;  /* 0x0000000dad08c211 */ /* 0x001fc800078608ff */
[----:B------:R-:W-:-:S05]  /*6b20*/  @!P4 LEA.HI.X R9, R173, R15, R192, 0x1, P3 ;  /* 0x0000000fad09c211 */ /* 0x000fca00018f0cc0 */
[----:B--2---:R2:W-:Y:S04]  /*6b30*/  @!P4 ST.E.128 desc[UR44][R8.64], R4 ;  /* 0x000000040800c985 */ /* 0x0045e8000c101d2c */
.L_x_12990:
[----:B------:R-:W-:Y:S05]  /*6b40*/  BSYNC B0 ;  /* 0x0000000000007941 */ /* 0x000fea0003800000 */
.L_x_12989:
[----:B------:R-:W-:Y:S01]  /*6b50*/  @!PT LDS RZ, [RZ] ;  /* 0x00000000fffff984 */ /* 0x000fe20000000800 */
[----:B------:R-:W-:Y:S01]  /*6b60*/  @!PT LDS RZ, [RZ] ;  /* 0x00000000fffff984 */ /* 0x000fe20000000800 */
[----:B------:R-:W-:Y:S01]  /*6b70*/  @!PT LDS RZ, [RZ] ;  /* 0x00000000fffff984 */ /* 0x000fe20000000800 */
[----:B------:R-:W-:Y:S01]  /*6b80*/  @!PT LDS RZ, [RZ] ;  /* 0x00000000fffff984 */ /* 0x000fe20000000800 */
[----:B------:R5:W-:Y:S06]  /*6b90*/  MEMBAR.ALL.CTA ;  /* 0x0000000000007992 */ /* 0x000bec0000008000 */
[----:B-----5:R-:W5:Y:S01]  /*6ba0*/  FENCE.VIEW.ASYNC.S ;  /* 0x00000000000073c6 */ /* 0x020f620000000000 */
[----:B------:R-:W-:Y:S02]  /*6bb0*/  @!P0 VIADD R69, R69, 0x324c0 ;  /* 0x000324c045458836 */ /* 0x000fe40000000000 */
[----:B------:R-:W-:-:S03]  /*6bc0*/  VIADD R153, R153, 0x1 ;  /* 0x0000000199997836 */ /* 0x000fc60000000000 */
[----:B------:R-:W-:Y:S01]  /*6bd0*/  @!P0 PRMT R69, RZ, 0x654, R69 ;  /* 0x00000654ff458816 */ /* 0x000fe20000000045 */
[----:B-----5:R0:W-:Y:S06]  /*6be0*/  BAR.SYNC.DEFER_BLOCKING R54, 0x80 ;  /* 0x000200360000751d */ /* 0x0201ec0000010000 */
[----:B------:R0:W-:Y:S01]  /*6bf0*/  @!P0 SYNCS.ARRIVE.TRANS64.RED.A1T0 RZ, [R69+URZ], RZ ;  /* 0x000000ff45ff89a7 */ /* 0x0001e2000810043f */
[----:B------:R-:W-:-:S04]  /*6c00*/  ISETP.NE.AND P0, PT, R153, 0x2, PT ;  /* 0x000000029900780c */ /* 0x000fc80003f05270 */
[----:B--23--:R-:W-:Y:S02]  /*6c10*/  SEL R4, RZ, 0x1, P0 ;  /* 0x00000001ff047807 */ /* 0x00cfe40000000000 */
[----:B------:R-:W-:Y:S02]  /*6c20*/  SEL R153, R153, RZ, P0 ;  /* 0x000000ff99997207 */ /* 0x000fe40000000000 */
[----:B------:R-:W-:Y:S01]  /*6c30*/  LOP3.LUT R159, R159, R4, RZ, 0x3c, !PT ;  /* 0x000000049f9f7212 */ /* 0x000fe200078e3cff */
[----:B0-----:R-:W-:Y:S06]  /*6c40*/  @P2 BRA `(.L_x_12991) ;  /* 0xffffffc0006c2947 */ /* 0x001fec000383ffff */
[----:B------:R-:W0:Y:S01]  /*6c50*/  S2R R5, SR_TID.X ;  /* 0x0000000000057919 */ /* 0x000e220000002100 */
[----:B------:R-:W-:Y:S02]  /*6c60*/  PLOP3.LUT P0, PT, PT, PT, PT, 0x8, 0x0 ;  /* 0x000000000000781c */ /* 0x000fe40003f0e170 */
[----:B0-----:R-:W-:-:S04]  /*6c70*/  SHF.R.U32.HI R5, RZ, 0x7, R5 ;  /* 0x00000007ff057819 */ /* 0x001fc80000011605 */
[----:B------:R-:W-:-:S13]  /*6c80*/  ISETP.NE.AND P3, PT, R5, 0x1, PT ;  /* 0x000000010500780c */ /* 0x000fda0003f65270 */
[----:B------:R-:W-:Y:S05]  /*6c90*/  @!P3 WARPSYNC.ALL ;  /* 0x000000000000b948 */ /* 0x000fea0003800000 */
[----:B------:R-:W-:Y:S06]  /*6ca0*/  @!P3 BAR.ARV 0x9, 0x100 ;  /* 0x024400000000bb1d */ /* 0x000fec0000002000 */
.L_x_12931:
[----:B------:R-:W0:Y:S01]  /*6cb0*/  S2R R3, SR_SWINHI ;  /* 0x0000000000037919 */ /* 0x000e220000002f00 */
[----:B------:R-:W2:Y:S01]  /*6cc0*/  LDC R13, c[0x0][0x448] ;  /* 0x00011200ff0d7b82 */ /* 0x000ea20000000800 */
[----:B------:R-:W-:Y:S02]  /*6cd0*/  IMAD.U32 R6, RZ, RZ, UR38 ;  /* 0x00000026ff067e24 */ /* 0x000fe4000f8e00ff */
[----:B------:R-:W-:Y:S01]  /*6ce0*/  IMAD.MOV.U32 R7, RZ, RZ, 0x80 ;  /* 0x00000080ff077424 */ /* 0x000fe200078e00ff */
[----:B------:R-:W-:Y:S01]  /*6cf0*/  STL [R1+0x50], R97 ;  /* 0x0000506101007387 */ /* 0x000fe20000100800 */
[----:B------:R-:W-:Y:S02]  /*6d00*/  IMAD.MOV.U32 R26, RZ, RZ, 0x100 ;  /* 0x00000100ff1a7424 */ /* 0x000fe400078e00ff */
[----:B------:R-:W-:Y:S01]  /*6d10*/  IMAD.U32 R24, RZ, RZ, UR38 ;  /* 0x00000026ff187e24 */ /* 0x000fe2000f8e00ff */
[----:B------:R-:W3:Y:S01]  /*6d20*/  LDC R14, c[0x0][0xa80] ;  /* 0x0002a000ff0e7b82 */ /* 0x000ee20000000800 */
[----:B------:R4:W-:Y:S01]  /*6d30*/  STL.64 [R1+0x28], R6 ;  /* 0x0000280601007387 */ /* 0x0009e20000100a00 */
[----:B------:R-:W-:-:S02]  /*6d40*/  IMAD.MOV.U32 R25, RZ, RZ, 0x80 ;  /* 0x00000080ff197424 */ /* 0x000fc400078e00ff */
[----:B-1----:R-:W-:Y:S01]  /*6d50*/  IMAD.U32 R33, RZ, RZ, UR37 ;  /* 0x00000025ff217e24 */ /* 0x002fe2000f8e00ff */
[----:B------:R-:W-:Y:S01]  /*6d60*/  STL.64 [R1+0x30], R26 ;  /* 0x0000301a01007387 */ /* 0x000fe20000100a00 */
[----:B------:R-:W-:-:S03]  /*6d70*/  IMAD.U32 R72, RZ, RZ, UR37 ;  /* 0x00000025ff487e24 */ /* 0x000fc6000f8e00ff */
[----:B------:R-:W-:Y:S04]  /*6d80*/  STL.128 [R1], R24 ;  /* 0x0000001801007387 */ /* 0x000fe80000100c00 */
[----:B------:R-:W-:Y:S04]  /*6d90*/  STL.128 [R1+0x210], RZ ;  /* 0x000210ff01007387 */ /* 0x000fe80000100c00 */
[----:B------:R-:W-:Y:S04]  /*6da0*/  STL.128 [R1+0x220], RZ ;  /* 0x000220ff01007387 */ /* 0x000fe80000100c00 */
[----:B------:R-:W-:Y:S01]  /*6db0*/  STL.128 [R1+0x240], RZ ;  /* 0x000240ff01007387 */ /* 0x000fe20000100c00 */
[----:B------:R-:W-:-:S02]  /*6dc0*/  MOV R4, R2 ;  /* 0x0000000200047202 */ /* 0x000fc40000000f00 */
[----:B0-----:R-:W-:Y:S01]  /*6dd0*/  MOV R5, R3 ;  /* 0x0000000300057202 */ /* 0x001fe20000000f00 */
[----:B---3--:R-:W-:Y:S01]  /*6de0*/  STL [R1+0x230], R14 ;  /* 0x0002300e01007387 */ /* 0x008fe20000100800 */
[C---:B------:R-:W-:Y:S02]  /*6df0*/  IADD3 R8, P1, R4.reuse, 0x32430, RZ ;  /* 0x0003243004087810 */ /* 0x040fe40007f3e0ff */
[C---:B------:R-:W-:Y:S01]  /*6e00*/  IADD3 R3, P3, R4.reuse, 0x32450, RZ ;  /* 0x0003245004037810 */ /* 0x040fe20007f7e0ff */
[----:B------:R-:W-:Y:S01]  /*6e10*/  STL.128 [R1+0x250], RZ ;  /* 0x000250ff01007387 */ /* 0x000fe20000100c00 */
[C---:B------:R-:W-:Y:S01]  /*6e20*/  IADD3 R0, P4, R4.reuse, 0x32460, RZ ;  /* 0x0003246004007810 */ /* 0x040fe20007f9e0ff */
[--C-:B------:R-:W-:Y:S01]  /*6e30*/  IMAD.X R9, RZ, RZ, R5.reuse, P1 ;  /* 0x000000ffff097224 */ /* 0x100fe200008e0605 */
[----:B--2---:R-:W-:Y:S01]  /*6e40*/  ISETP.NE.AND P1, PT, R13, 0x1, PT ;  /* 0x000000010d00780c */ /* 0x004fe20003f25270 */
[--C-:B------:R-:W-:Y:S01]  /*6e50*/  IMAD.X R12, RZ, RZ, R5.reuse, P3 ;  /* 0x000000ffff0c7224 */ /* 0x100fe200018e0605 */
[----:B------:R-:W-:Y:S01]  /*6e60*/  IADD3 R10, P2, R4, 0x32440, RZ ;  /* 0x00032440040a7810 */ /* 0x000fe20007f5e0ff */
[----:B----4-:R-:W-:Y:S01]  /*6e70*/  IMAD.X R7, RZ, RZ, R5, P4 ;  /* 0x000000ffff077224 */ /* 0x010fe200020e0605 */
[----:B------:R-:W-:Y:S01]  /*6e80*/  STL.64 [R1+0x18], R8 ;  /* 0x0000180801007387 */ /* 0x000fe20000100a00 */
[----:B------:R-:W-:Y:S01]  /*6e90*/  IMAD.MOV.U32 R4, RZ, RZ, R3 ;  /* 0x000000ffff047224 */ /* 0x000fe200078e0003 */
[----:B------:R-:W-:Y:S01]  /*6ea0*/  IADD3 R33, P3, R33, 0x210, RZ ;  /* 0x0000021021217810 */ /* 0x000fe20007f7e0ff */
[----:B------:R-:W-:Y:S01]  /*6eb0*/  IMAD.X R11, RZ, RZ, R5, P2 ;  /* 0x000000ffff0b7224 */ /* 0x000fe200010e0605 */
[----:B------:R-:W-:Y:S01]  /*6ec0*/  STL.128 [R1+0x260], RZ ;  /* 0x000260ff01007387 */ /* 0x000fe20000100c00 */
[----:B------:R-:W-:Y:S01]  /*6ed0*/  IMAD.MOV.U32 R5, RZ, RZ, R12 ;  /* 0x000000ffff057224 */ /* 0x000fe200078e000c */
[----:B------:R-:W-:Y:S01]  /*6ee0*/  IADD3 R72, P4, R72, 0x50, RZ ;  /* 0x0000005048487810 */ /* 0x000fe20007f9e0ff */
[----:B------:R-:W-:Y:S01]  /*6ef0*/  IMAD.MOV.U32 R6, RZ, RZ, R0 ;  /* 0x000000ffff067224 */ /* 0x000fe200078e0000 */
[----:B------:R-:W-:Y:S01]  /*6f00*/  STL.64 [R1+0x20], R10 ;  /* 0x0000200a01007387 */ /* 0x000fe20000100a00 */
[----:B------:R-:W0:Y:S01]  /*6f10*/  @P1 LDC R3, c[0x0][0x44c] ;  /* 0x00011300ff031b82 */ /* 0x000e220000000800 */
[----:B------:R-:W-:-:S02]  /*6f20*/  VIADD R0, R216, 0x7f ;  /* 0x0000007fd8007836 */ /* 0x000fc40000000000 */
        /* <DEDUP_REMOVED lines=16> */
[----:B------:R-:W-:Y:S01]  /*7030*/  IMAD.IADD R3, R215, 0x1, R0 ;  /* 0x00000001d7037824 */ /* 0x000fe200078e0200 */
[----:B0-----:R-:W-:Y:S02]  /*7040*/  ISETP.GE.AND P2, PT, R5, 0x1, PT ;  /* 0x000000010500780c */ /* 0x001fe40003f46270 */
        /* <DEDUP_REMOVED lines=24> */
.L_x_12992:
        /* <DEDUP_REMOVED lines=15> */
.L_x_12995:
[----:B------:R-:W-:-:S13]  /*72c0*/  ISETP.NE.AND P0, PT, R5, 0x1, PT ;  /* 0x000000010500780c */ /* 0x000fda0003f05270 */
[----:B------:R-:W0:Y:S02]  /*72d0*/  @P0 LDC.64 R6, c[0x0][0xae0] ;  /* 0x0002b800ff060b82 */ /* 0x000e240000000a00 */
[----:B0-----:R-:W-:-:S05]  /*72e0*/  @P0 IMAD.HI.U32 R6, R0, R6, RZ ;  /* 0x0000000600060227 */ /* 0x001fca00078e00ff */
[----:B------:R-:W-:-:S07]  /*72f0*/  @P0 SHF.R.U32.HI R0, RZ, R7, R6 ;  /* 0x00000007ff000219 */ /* 0x000fce0000011606 */
.L_x_12996:
[----:B------:R-:W-:Y:S05]  /*7300*/  BSYNC B0 ;  /* 0x0000000000007941 */ /* 0x000fea0003800000 */
.L_x_12994:
[----:B------:R-:W-:-:S05]  /*7310*/  IMAD R3, R0, R5, R5 ;  /* 0x0000000500037224 */ /* 0x000fca00078e0205 */
[----:B------:R-:W-:-:S07]  /*7320*/  VIMNMX R4, R4, R3, PT ;  /* 0x0000000304047248 */ /* 0x000fce0003fe0100 */
.L_x_12993:
[----:B------:R-:W0:Y:S01]  /*7330*/  @P1 LDC R3, c[0x0][0x44c] ;  /* 0x00011300ff031b82 */ /* 0x000e220000000800 */
[----:B------:R-:W-:Y:S01]  /*7340*/  VIADD R4, R4, 0x5f ;  /* 0x0000005f04047836 */ /* 0x000fe20000000000 */
[----:B------:R-:W-:Y:S01]  /*7350*/  ULDC UR4, c[0x0][0xad4] ;  /* 0x0002b50000047ab9 */ /* 0x000fe20000000800 */
[----:B------:R-:W-:Y:S02]  /*7360*/  IMAD.MOV.U32 R7, RZ, RZ, R216 ;  /* 0x000000ffff077224 */ /* 0x000fe400078e00d8 */
[----:B------:R-:W-:-:S03]  /*7370*/  IMAD.HI R4, R4, 0x2aaaaaab, RZ ;  /* 0x2aaaaaab04047827 */ /* 0x000fc600078e02ff */
[----:B------:R-:W1:Y:S01]  /*7380*/  @P1 LDC R9, c[0x0][0x450] ;  /* 0x00011400ff091b82 */ /* 0x000e620000000800 */
        /* <DEDUP_REMOVED lines=18> */
.L_x_12999:
[----:B------:R-:W-:-:S13]  /*74b0*/  ISETP.NE.AND P0, PT, R5, 0x1, PT ;  /* 0x000000010500780c */ /* 0x000fda0003f05270 */
[----:B------:R-:W0:Y:S02]  /*74c0*/  @P0 LDC.64 R6, c[0x0][0xae0] ;  /* 0x0002b800ff060b82 */ /* 0x000e240000000a00 */
[----:B0-----:R-:W-:-:S05]  /*74d0*/  @P0 IMAD.HI.U32 R6, R0, R6, RZ ;  /* 0x0000000600060227 */ /* 0x001fca00078e00ff */
[----:B------:R-:W-:-:S07]  /*74e0*/  @P0 SHF.R.U32.HI R0, RZ, R7, R6 ;  /* 0x00000007ff000219 */ /* 0x000fce0000011606 */
.L_x_13000:
[----:B------:R-:W-:Y:S05]  /*74f0*/  BSYNC B0 ;  /* 0x0000000000007941 */ /* 0x000fea0003800000 */
.L_x_12998:
[----:B------:R-:W-:-:S05]  /*7500*/  IMAD R0, R0, R5, RZ ;  /* 0x0000000500007224 */ /* 0x000fca00078e02ff */
[----:B------:R-:W-:-:S07]  /*7510*/  VIMNMX R3, R3, R0, !PT ;  /* 0x0000000003037248 */ /* 0x000fce0007fe0100 */
.L_x_12997:
        /* <DEDUP_REMOVED lines=39> */
.L_x_13002:
[----:B------:R-:W-:Y:S05]  /*7790*/  BSYNC B0 ;  /* 0x0000000000007941 */ /* 0x000fea0003800000 */
.L_x_13001:
        /* <DEDUP_REMOVED lines=12> */
[----:B------:R-:W-:Y:S02]  /*7860*/  IADD3 R37, P1, R37, 0x78, RZ ;  /* 0x0000007825257810 */ /* 0x000fe40007f3e0ff */
[----:B------:R-:W-:Y:S01]  /*7870*/  IADD3 R24, P2, R24, 0x58, RZ ;  /* 0x0000005818187810 */ /* 0x000fe20007f5e0ff */
[----:B------:R-:W-:Y:S01]  /*7880*/  IMAD.X R16, RZ, RZ, UR36, P0 ;  /* 0x00000024ff107e24 */ /* 0x000fe200080e06ff */
[----:B------:R-:W-:Y:S01]  /*7890*/  IADD3 R32, P3, R32, 0x60, RZ ;  /* 0x0000006020207810 */ /* 0x000fe20007f7e0ff */
[----:B------:R-:W-:-:S02]  /*78a0*/  IMAD.X R35, RZ, RZ, UR36, P1 ;  /* 0x00000024ff237e24 */ /* 0x000fc400088e06ff */
[----:B------:R-:W-:Y:S02]  /*78b0*/  IMAD.X R25, RZ, RZ, UR36, P2 ;  /* 0x00000024ff197e24 */ /* 0x000fe400090e06ff */
[----:B------:R-:W-:Y:S01]  /*78c0*/  IMAD.X R36, RZ, RZ, UR36, P3 ;  /* 0x00000024ff247e24 */ /* 0x000fe200098e06ff */
[----:B0-----:R-:W-:Y:S07]  /*78d0*/  BRA.DIV UR4, `(.L_x_13004) ;  /* 0x0000032a04dc7947 */ /* 0x001fee000b800000 */
[----:B------:R-:W3:Y:S04]  /*78e0*/  LDL R0, [R1+0x518] ;  /* 0x0005180001007983 */ /* 0x000ee80000100800 */
[----:B---3--:R0:W1:Y:S02]  /*78f0*/  SHFL.IDX PT, R14, R0, RZ, 0x1f ;  /* 0x00001fff000e7589 */ /* 0x00806400000e0000 */
.L_x_13337:
[----:B01----:R-:W-:Y:S01]  /*7900*/  LEA.HI R0, R14, R14, RZ, 0x1 ;  /* 0x0000000e0e007211 */ /* 0x003fe200078f08ff */
[C---:B------:R-:W-:Y:S01]  /*7910*/  VIADD R26, R2.reuse, 0x18400 ;  /* 0x00018400021a7836 */ /* 0x040fe20000000000 */
[----:B------:R-:W-:Y:S01]  /*7920*/  STL.128 [R1+0x90], RZ ;  /* 0x000090ff01007387 */ /* 0x000fe20000100c00 */
[----:B------:R-:W-:Y:S01]  /*7930*/  VIADD R10, R2, 0x400 ;  /* 0x00000400020a7836 */ /* 0x000fe20000000000 */
[----:B------:R-:W-:Y:S01]  /*7940*/  LOP3.LUT R3, R0, 0x7fffe, RZ, 0xc0, !PT ;  /* 0x0007fffe00037812 */ /* 0x000fe200078ec0ff */
[----:B------:R-:W-:Y:S01]  /*7950*/  IMAD.MOV.U32 R4, RZ, RZ, 0x1 ;  /* 0x00000001ff047424 */ /* 0x000fe200078e00ff */
[----:B------:R-:W-:Y:S01]  /*7960*/  STL.128 [R1+0xa0], RZ ;  /* 0x0000a0ff01007387 */ /* 0x000fe20000100c00 */
[----:B------:R-:W-:Y:S01]  /*7970*/  IMAD.MOV.U32 R5, RZ, RZ, RZ ;  /* 0x000000ffff057224 */ /* 0x000fe200078e00ff */
[----:B------:R-:W-:Y:S01]  /*7980*/  SHF.R.U32.HI R10, RZ, 0x4, R10 ;  /* 0x00000004ff0a7819 */ /* 0x000fe2000001160a */
[----:B------:R-:W-:Y:S01]  /*7990*/  IMAD.IADD R11, R14, 0x1, -R3 ;  /* 0x000000010e0b7824 */ /* 0x000fe200078e0a03 */
[----:B------:R-:W-:Y:S01]  /*79a0*/  STL.128 [R1+0xb0], RZ ;  /* 0x0000b0ff01007387 */ /* 0x000fe20000100c00 */
[----:B------:R-:W-:Y:S01]  /*79b0*/  VIADD R3, R2, 0x1c400 ;  /* 0x0001c40002037836 */ /* 0x000fe20000000000 */
[----:B------:R-:W-:Y:S01]  /*79c0*/  LOP3.LUT R10, R10, 0x3fff, RZ, 0xc0, !PT ;  /* 0x00003fff0a0a7812 */ /* 0x000fe200078ec0ff */
[----:B------:R-:W-:Y:S01]  /*79d0*/  IMAD R0, R11, 0x2000, R26 ;  /* 0x000020000b007824 */ /* 0x000fe200078e021a */
[----:B------:R-:W-:Y:S01]  /*79e0*/  STL.128 [R1+0xc0], RZ ;  /* 0x0000c0ff01007387 */ /* 0x000fe20000100c00 */
[----:B------:R-:W-:Y:S01]  /*79f0*/  IMAD.MOV.U32 R6, RZ, RZ, 0x1 ;  /* 0x00000001ff067424 */ /* 0x000fe200078e00ff */
[----:B------:R-:W-:Y:S01]  /*7a00*/  SHF.R.U32.HI R3, RZ, 0x4, R3 ;  /* 0x00000004ff037819 */ /* 0x000fe20000011603 */
[----:B------:R-:W-:Y:S01]  /*7a10*/  VIADD R11, R0, 0xa000 ;  /* 0x0000a000000b7836 */ /* 0x000fe20000000000 */
[----:B------:R-:W-:Y:S01]  /*7a20*/  SHF.R.U32.HI R0, RZ, 0x4, R0 ;  /* 0x00000004ff007819 */ /* 0x000fe20000011600 */
[----:B------:R-:W-:Y:S01]  /*7a30*/  IMAD.MOV.U32 R7, RZ, RZ, RZ ;  /* 0x000000ffff077224 */ /* 0x000fe200078e00ff */
[----:B------:R-:W-:Y:S01]  /*7a40*/  LOP3.LUT R3, R3, 0x3fff, RZ, 0xc0, !PT ;  /* 0x00003fff03037812 */ /* 0x000fe200078ec0ff */
[----:B------:R-:W-:Y:S01]  /*7a50*/  IMAD.MOV.U32 R8, RZ, RZ, 0x1 ;  /* 0x00000001ff087424 */ /* 0x000fe200078e00ff */
[----:B------:R-:W-:Y:S01]  /*7a60*/  SHF.R.U32.HI R11, RZ, 0x4, R11 ;  /* 0x00000004ff0b7819 */ /* 0x000fe2000001160b */
[----:B------:R-:W-:Y:S01]  /*7a70*/  IMAD.MOV.U32 R9, RZ, RZ, RZ ;  /* 0x000000ffff097224 */ /* 0x000fe200078e00ff */
[----:B------:R-:W-:Y:S01]  /*7a80*/  LOP3.LUT R3, R3, 0x10000, RZ, 0xfc, !PT ;  /* 0x0001000003037812 */ /* 0x000fe200078efcff */
[----:B------:R0:W-:Y:S01]  /*7a90*/  STL.128 [R1+0x60], R4 ;  /* 0x0000600401007387 */ /* 0x0001e20000100c00 */
[----:B------:R-:W-:Y:S01]  /*7aa0*/  LOP3.LUT R11, R11, 0x3fff, RZ, 0xc0, !PT ;  /* 0x00003fff0b0b7812 */ /* 0x000fe200078ec0ff */
[----:B------:R-:W-:Y:S01]  /*7ab0*/  IMAD.U32 R34, RZ, RZ, UR37 ;  /* 0x00000025ff227e24 */ /* 0x000fe2000f8e00ff */
[----:B------:R-:W-:Y:S01]  /*7ac0*/  LOP3.LUT R0, R0, 0x3fff, RZ, 0xc0, !PT ;  /* 0x00003fff00007812 */ /* 0x000fe200078ec0ff */
[----:B------:R1:W-:Y:S01]  /*7ad0*/  STL.64 [R1+0x70], R8 ;  /* 0x0000700801007387 */ /* 0x0003e20000100a00 */
[----:B------:R-:W-:Y:S01]  /*7ae0*/  LOP3.LUT R11, R11, 0x10000, RZ, 0xfc, !PT ;  /* 0x000100000b0b7812 */ /* 0x000fe200078efcff */
[----:B------:R-:W-:Y:S01]  /*7af0*/  IMAD.U32 R38, RZ, RZ, UR37 ;  /* 0x00000025ff267e24 */ /* 0x000fe2000f8e00ff */
[----:B------:R-:W-:Y:S01]  /*7b00*/  LOP3.LUT P0, RZ, R26, 0x1bf, RZ, 0xc0, !PT ;  /* 0x000001bf1aff7812 */ /* 0x000fe2000780c0ff */
[----:B------:R-:W-:Y:S01]  /*7b10*/  STL.128 [R1+0xd0], RZ ;  /* 0x0000d0ff01007387 */ /* 0x000fe20000100c00 */
[----:B------:R-:W-:Y:S01]  /*7b20*/  IADD3 R34, P5, R34, 0x68, RZ ;  /* 0x0000006822227810 */ /* 0x000fe20007fbe0ff */
[----:B------:R-:W-:Y:S01]  /*7b30*/  IMAD.U32 R40, RZ, RZ, UR37 ;  /* 0x00000025ff287e24 */ /* 0x000fe2000f8e00ff */
[----:B------:R-:W-:Y:S01]  /*7b40*/  IADD3 R38, P4, R38, 0x70, RZ ;  /* 0x0000007026267810 */ /* 0x000fe20007f9e0ff */
[----:B------:R-:W-:Y:S01]  /*7b50*/  STL.128 [R1+0xe0], RZ ;  /* 0x0000e0ff01007387 */ /* 0x000fe20000100c00 */
[----:B------:R-:W-:Y:S01]  /*7b60*/  IMAD.U32 R45, RZ, RZ, UR37 ;  /* 0x00000025ff2d7e24 */ /* 0x000fe2000f8e00ff */
[----:B------:R-:W-:Y:S01]  /*7b70*/  BSSY B6, `(.L_x_13005) ;  /* 0x000002a000067945 */ /* 0x000fe20003800000 */
[----:B------:R-:W-:Y:S01]  /*7b80*/  IMAD.U32 R52, RZ, RZ, UR37 ;  /* 0x00000025ff347e24 */ /* 0x000fe2000f8e00ff */
[C---:B0-----:R-:W-:Y:S01]  /*7b90*/  LOP3.LUT R6, R10.reuse, 0x3000000, RZ, 0xfc, !PT ;  /* 0x030000000a067812 */ /* 0x041fe200078efcff */
[----:B------:R-:W-:Y:S01]  /*7ba0*/  IMAD.MOV.U32 R4, RZ, RZ, R3 ;  /* 0x000000ffff047224 */ /* 0x000fe200078e0003 */
[----:B------:R-:W-:Y:S01]  /*7bb0*/  LOP3.LUT R10, R10, 0x10000, RZ, 0xfc, !PT ;  /* 0x000100000a0a7812 */ /* 0x000fe200078efcff */
[----:B------:R-:W-:Y:S01]  /*7bc0*/  IMAD.MOV.U32 R5, RZ, RZ, 0x40000040 ;  /* 0x40000040ff057424 */ /* 0x000fe200078e00ff */
[----:B-1----:R-:W-:Y:S01]  /*7bd0*/  LOP3.LUT R8, R0, 0x10000, RZ, 0xfc, !PT ;  /* 0x0001000000087812 */ /* 0x002fe200078efcff */
[----:B------:R-:W-:Y:S01]  /*7be0*/  IMAD.MOV.U32 R7, RZ, RZ, 0x40000040 ;  /* 0x40000040ff077424 */ /* 0x000fe200078e00ff */
[----:B------:R-:W-:Y:S01]  /*7bf0*/  IADD3 R40, P3, R40, 0x80, RZ ;  /* 0x0000008028287810 */ /* 0x000fe20007f7e0ff */
[----:B------:R-:W-:Y:S01]  /*7c00*/  IMAD.MOV.U32 R9, RZ, RZ, 0x40000040 ;  /* 0x40000040ff097424 */ /* 0x000fe200078e00ff */
[----:B------:R-:W-:Y:S01]  /*7c10*/  IADD3 R45, P2, R45, 0x90, RZ ;  /* 0x000000902d2d7810 */ /* 0x000fe20007f5e0ff */
[----:B------:R-:W-:Y:S01]  /*7c20*/  IMAD.U32 R49, RZ, RZ, UR37 ;  /* 0x00000025ff317e24 */ /* 0x000fe2000f8e00ff */
[----:B------:R0:W-:Y:S01]  /*7c30*/  STL.128 [R1+0x80], R4 ;  /* 0x0000800401007387 */ /* 0x0001e20000100c00 */
[----:B------:R-:W-:Y:S01]  /*7c40*/  IMAD.X R47, RZ, RZ, UR36, P5 ;  /* 0x00000024ff2f7e24 */ /* 0x000fe2000a8e06ff */
[----:B------:R-:W-:Y:S01]  /*7c50*/  IADD3 R52, P1, R52, 0xf0, RZ ;  /* 0x000000f034347810 */ /* 0x000fe20007f3e0ff */
[----:B------:R-:W-:Y:S01]  /*7c60*/  IMAD.X R53, RZ, RZ, UR36, P4 ;  /* 0x00000024ff357e24 */ /* 0x000fe2000a0e06ff */
[----:B------:R1:W-:Y:S01]  /*7c70*/  STL.64 [R1+0x78], R8 ;  /* 0x0000780801007387 */ /* 0x0003e20000100a00 */
[----:B------:R-:W-:Y:S01]  /*7c80*/  IADD3 R49, P5, R49, 0xf8, RZ ;  /* 0x000000f831317810 */ /* 0x000fe20007fbe0ff */
[----:B------:R-:W-:-:S02]  /*7c90*/  IMAD.X R57, RZ, RZ, UR36, P3 ;  /* 0x00000024ff397e24 */ /* 0x000fc400098e06ff */
[----:B------:R-:W-:Y:S02]  /*7ca0*/  IMAD.X R43, RZ, RZ, UR36, P2 ;  /* 0x00000024ff2b7e24 */ /* 0x000fe400090e06ff */
[----:B------:R-:W-:Y:S02]  /*7cb0*/  IMAD.X R51, RZ, RZ, UR36, P1 ;  /* 0x00000024ff337e24 */ /* 0x000fe400088e06ff */
[----:B------:R-:W-:Y:S02]  /*7cc0*/  IMAD.X R50, RZ, RZ, UR36, P5 ;  /* 0x00000024ff327e24 */ /* 0x000fe4000a8e06ff */
[----:B0-----:R-:W-:Y:S02]  /*7cd0*/  IMAD.MOV.U32 R6, RZ, RZ, R10 ;  /* 0x000000ffff067224 */ /* 0x001fe400078e000a */
[----:B------:R-:W-:-:S05]  /*7ce0*/  IMAD.MOV.U32 R4, RZ, RZ, R11 ;  /* 0x000000ffff047224 */ /* 0x000fca00078e000b */
        /* <DEDUP_REMOVED lines=18> */
.L_x_13006:
[----:B------:R-:W-:Y:S05]  /*7e10*/  BSYNC B6 ;  /* 0x0000000000067941 */ /* 0x000fea0003800000 */
.L_x_13005:
        /* <DEDUP_REMOVED lines=14> */
[----:B------:R-:W-:Y:S01]  /*7f00*/  IADD3 R39, P4, R39, 0x108, RZ ;  /* 0x0000010827277810 */ /* 0x000fe20007f9e0ff */
[----:B------:R-:W4:Y:S02]  /*7f10*/  LDC.64 R8, c[0x0][0x448] ;  /* 0x00011200ff087b82 */ /* 0x000f240000000a00 */
[----:B------:R-:W-:Y:S02]  /*7f20*/  STL.64 [R1+0x108], R10 ;  /* 0x0001080a01007387 */ /* 0x000fe40000100a00 */
[----:B------:R-:W-:-:S02]  /*7f30*/  IMAD.X R56, RZ, RZ, UR36, P4 ;  /* 0x00000024ff387e24 */ /* 0x000fc4000a0e06ff */
[----:B------:R-:W-:Y:S02]  /*7f40*/  STL.U8 [R1+0x14c], RZ ;  /* 0x00014cff01007387 */ /* 0x000fe40000100000 */
[----:B------:R-:W2:Y:S01]  /*7f50*/  LDC R0, c[0x0][0x450] ;  /* 0x00011400ff007b82 */ /* 0x000ea20000000800 */
[----:B0-----:R-:W-:Y:S02]  /*7f60*/  IMAD.MOV.U32 R31, RZ, RZ, R6 ;  /* 0x000000ffff1f7224 */ /* 0x001fe400078e0006 */
[----:B------:R-:W-:-:S05]  /*7f70*/  IMAD.MOV.U32 R5, RZ, RZ, R7 ;  /* 0x000000ffff057224 */ /* 0x000fca00078e0007 */
[----:B------:R-:W0:Y:S01]  /*7f80*/  LDC R30, c[0x0][0xad4] ;  /* 0x0002b500ff1e7b82 */ /* 0x000e220000000800 */
[----:B---3--:R-:W-:Y:S02]  /*7f90*/  IMAD.MOV.U32 R6, RZ, RZ, R12 ;  /* 0x000000ffff067224 */ /* 0x008fe400078e000c */
[----:B------:R-:W-:Y:S02]  /*7fa0*/  IMAD.MOV.U32 R7, RZ, RZ, R13 ;  /* 0x000000ffff077224 */ /* 0x000fe400078e000d */
[----:B-1----:R-:W-:-:S03]  /*7fb0*/  VIADD R3, R20, 0xffffff80 ;  /* 0xffffff8014037836 */ /* 0x002fc60000000000 */
[----:B------:R-:W-:Y:S04]  /*7fc0*/  STL.128 [R1+0x130], R4 ;  /* 0x0001300401007387 */ /* 0x000fe80000100c00 */
[----:B----4-:R-:W-:Y:S04]  /*7fd0*/  STL.64 [R1+0x140], R8 ;  /* 0x0001400801007387 */ /* 0x010fe80000100a00 */
[----:B--2---:R-:W-:Y:S04]  /*7fe0*/  STL [R1+0x148], R0 ;  /* 0x0001480001007387 */ /* 0x004fe80000100800 */
[----:B------:R-:W-:Y:S04]  /*7ff0*/  STL [R1+0x49c], R3 ;  /* 0x00049c0301007387 */ /* 0x000fe80000100800 */
[----:B0-----:R-:W-:Y:S04]  /*8000*/  STL.128 [R1+0x120], R28 ;  /* 0x0001201c01007387 */ /* 0x001fe80000100c00 */
[----:B------:R0:W-:Y:S02]  /*8010*/  STL [R1+0x11c], R3 ;  /* 0x00011c0301007387 */ /* 0x0001e40000100800 */
[----:B0-----:R-:W-:-:S02]  /*8020*/  IMAD.U32 R3, RZ, RZ, UR37 ;  /* 0x00000025ff037e24 */ /* 0x001fc4000f8e00ff */
[----:B------:R-:W-:Y:S02]  /*8030*/  IMAD.U32 R29, RZ, RZ, UR37 ;  /* 0x00000025ff1d7e24 */ /* 0x000fe4000f8e00ff */
[----:B------:R-:W-:Y:S01]  /*8040*/  IMAD.U32 R31, RZ, RZ, UR37 ;  /* 0x00000025ff1f7e24 */ /* 0x000fe2000f8e00ff */
[----:B------:R-:W-:Y:S02]  /*8050*/  IADD3 R30, P1, R3, 0x14c, RZ ;  /* 0x0000014c031e7810 */ /* 0x000fe40007f3e0ff */
[----:B------:R-:W-:Y:S02]  /*8060*/  IADD3 R29, P2, R29, 0x11c, RZ ;  /* 0x0000011c1d1d7810 */ /* 0x000fe40007f5e0ff */
[----:B------:R-:W-:Y:S01]  /*8070*/  IADD3 R31, P3, R31, 0x118, RZ ;  /* 0x000001181f1f7810 */ /* 0x000fe20007f7e0ff */
[----:B------:R-:W-:Y:S02]  /*8080*/  IMAD.X R42, RZ, RZ, UR36, P1 ;  /* 0x00000024ff2a7e24 */ /* 0x000fe400088e06ff */
[----:B------:R-:W-:-:S02]  /*8090*/  IMAD.X R41, RZ, RZ, UR36, P2 ;  /* 0x00000024ff297e24 */ /* 0x000fc400090e06ff */
[----:B------:R-:W-:Y:S01]  /*80a0*/  IMAD.X R48, RZ, RZ, UR36, P3 ;  /* 0x00000024ff307e24 */ /* 0x000fe200098e06ff */
[----:B------:R-:W-:Y:S07]  /*80b0*/  @P0 BRA `(.L_x_13007) ;  /* 0x0000000000400947 */ /* 0x000fee0003800000 */
        /* <DEDUP_REMOVED lines=10> */
.L_x_13010:
[----:B-1----:R1:W2:Y:S02]  /*8160*/  SYNCS.PHASECHK.TRANS64.TRYWAIT P0, [R2+URZ+0x32400], R3 ;  /* 0x03240003020075a7 */ /* 0x0022a4000800017f */
[----:B--2---:R-:W-:Y:S05]  /*8170*/  @!P0 NANOSLEEP.SYNCS 0x989680 ;  /* 0x009896800000895d */ /* 0x004fea0003900000 */
[----:B------:R-:W2:Y:S02]  /*8180*/  @!P0 SYNCS.PHASECHK.TRANS64 P0, [R2+URZ+0x32400], R3 ;  /* 0x03240003020085a7 */ /* 0x000ea4000800007f */
[----:B--2---:R-:W-:Y:S05]  /*8190*/  @!P0 BRA `(.L_x_13010) ;  /* 0xfffffffc00f08947 */ /* 0x004fea000383ffff */
.L_x_13009:
[----:B------:R-:W-:Y:S05]  /*81a0*/  BSYNC B0 ;  /* 0x0000000000007941 */ /* 0x000fea0003800000 */
.L_x_13008:
[----:B------:R-:W-:Y:S05]  /*81b0*/  BRA `(.L_x_13011) ;  /* 0x0000002c00a07947 */ /* 0x000fea0003800000 */
.L_x_13007:
        /* <DEDUP_REMOVED lines=30> */
.L_x_13013:
[----:B------:R-:W-:Y:S05]  /*83a0*/  BSYNC B6 ;  /* 0x0000000000067941 */ /* 0x000fea0003800000 */
.L_x_13012:
        /* <DEDUP_REMOVED lines=39> */
.L_x_13343:
        /* <DEDUP_REMOVED lines=31> */
.L_x_13018:
[----:B------:R-:W-:Y:S05]  /*8810*/  BSYNC B1 ;  /* 0x0000000000017941 */ /* 0x000fea0003800000 */
.L_x_13017:
[----:B-1---5:R-:W-:Y:S01]  /*8820*/  IMAD.MOV.U32 R3, RZ, RZ, R26 ;  /* 0x000000ffff037224 */ /* 0x022fe200078e001a */
[----:B------:R-:W-:Y:S01]  /*8830*/  UMOV UR4, 0xffffffff ;  /* 0xffffffff00047882 */ /* 0x000fe20000000000 */
[----:B------:R-:W-:Y:S01]  /*8840*/  IMAD.MOV.U32 R4, RZ, RZ, R27 ;  /* 0x000000ffff047224 */ /* 0x000fe200078e001b */
[----:B------:R-:W-:Y:S01]  /*8850*/  CS2R R20, SRZ ;  /* 0x0000000000147805 */ /* 0x000fe2000001ff00 */
[----:B------:R-:W-:Y:S02]  /*8860*/  IMAD.MOV.U32 R5, RZ, RZ, R54 ;  /* 0x000000ffff057224 */ /* 0x000fe400078e0036 */
        /* <DEDUP_REMOVED lines=14> */
[----:B------:R1:W0:Y:S04]  /*8950*/  SHFL.IDX PT, R6, R10, 0x1, 0x1c1f ;  /* 0x003c1f000a067f89 */ /* 0x00022800000e0000 */
[----:B---3--:R1:W3:Y:S04]  /*8960*/  SHFL.IDX PT, R7, R61, 0x1, 0x1c1f ;  /* 0x003c1f003d077f89 */ /* 0x0082e800000e0000 */
[----:B------:R1:W0:Y:S02]  /*8970*/  SHFL.IDX PT, R14, R60, 0x1, 0x1c1f ;  /* 0x003c1f003c0e7f89 */ /* 0x00022400000e0000 */
.L_x_13349:
[----:B------:R-:W5:Y:S01]  /*8980*/  LDL R5, [R1+0x1fc] ;  /* 0x0001fc0001057983 */ /* 0x000f620000100800 */
[----:B------:R-:W-:Y:S01]  /*8990*/  VIADD R0, R0, 0x40 ;  /* 0x0000004000007836 */ /* 0x000fe20000000000 */
[----:B------:R-:W-:Y:S01]  /*89a0*/  BSSY B1, `(.L_x_13020) ;  /* 0x0000022000017945 */ /* 0x000fe20003800000 */
[----:B01----:R-:W-:Y:S02]  /*89b0*/  CS2R R10, SRZ ;  /* 0x00000000000a7805 */ /* 0x003fe4000001ff00 */
        /* <DEDUP_REMOVED lines=10> */
[----:B------:R-:W-:Y:S01]  /*8a60*/  IMAD.MOV.U32 R4, RZ, RZ, R6 ;  /* 0x000000ffff047224 */ /* 0x000fe200078e0006 */
        /* <DEDUP_REMOVED lines=12> */
[----:B---3--:R-:W-:Y:S01]  /*8b30*/  IMAD.MOV.U32 R9, RZ, RZ, R7 ;  /* 0x000000ffff097224 */ /* 0x008fe200078e0007 */
        /* <DEDUP_REMOVED lines=8> */
.L_x_13021:
[----:B------:R-:W-:Y:S05]  /*8bc0*/  BSYNC B1 ;  /* 0x0000000000017941 */ /* 0x000fea0003800000 */
.L_x_13020:
[----:B------:R-:W1:Y:S01]  /*8bd0*/  SYNCS.PHASECHK.TRANS64.TRYWAIT P0, [R2+URZ+0x32400], R61 ;  /* 0x0324003d020075a7 */ /* 0x000e62000800017f */
[----:B------:R-:W-:Y:S04]  /*8be0*/  BSSY B1, `(.L_x_13022) ;  /* 0x0000002000017945 */ /* 0x000fe80003800000 */
[----:B-1----:R-:W-:Y:S05]  /*8bf0*/  @!P0 BRA `(.L_x_13023) ;  /* 0x0000031c00208947 */ /* 0x002fea0003800000 */
.L_x_13350:
[----:B------:R-:W-:Y:S05]  /*8c00*/  BSYNC B1 ;  /* 0x0000000000017941 */ /* 0x000fea0003800000 */
.L_x_13022:
[----:B0--3--:R-:W3:Y:S04]  /*8c10*/  LDL R7, [R1+0x494] ;  /* 0x0004940001077983 */ /* 0x009ee80000100800 */
[----:B------:R-:W4:Y:S01]  /*8c20*/  LDL R28, [R1+0x50] ;  /* 0x00005000011c7983 */ /* 0x000f220000100800 */
[----:B-----5:R-:W-:Y:S01]  /*8c30*/  IMAD.MOV.U32 R4, RZ, RZ, R20 ;  /* 0x000000ffff047224 */ /* 0x020fe200078e0014 */
[----:B------:R-:W-:Y:S01]  /*8c40*/  BSSY B1, `(.L_x_13024) ;  /* 0x0000082000017945 */ /* 0x000fe20003800000 */
[----:B------:R-:W-:Y:S02]  /*8c50*/  IMAD.MOV.U32 R5, RZ, RZ, R21 ;  /* 0x000000ffff057224 */ /* 0x000fe400078e0015 */
[----:B------:R-:W-:-:S03]  /*8c60*/  IMAD.MOV.U32 R6, RZ, RZ, R10 ;  /* 0x000000ffff067224 */ /* 0x000fc600078e000a */
[----:B------:R-:W-:Y:S01]  /*8c70*/  PRMT R14, R5, 0x7610, R14 ;  /* 0x00007610050e7816 */ /* 0x000fe2000000000e */
[----:B------:R-:W-:Y:S01]  /*8c80*/  IMAD.MOV.U32 R5, RZ, RZ, R8 ;  /* 0x000000ffff057224 */ /* 0x000fe200078e0008 */
[----:B-1----:R-:W-:Y:S01]  /*8c90*/  PRMT R61, R6, 0x7610, R61 ;  /* 0x00007610063d7816 */ /* 0x002fe2000000003d */
[----:B------:R-:W-:-:S03]  /*8ca0*/  IMAD.MOV.U32 R6, RZ, RZ, R13 ;  /* 0x000000ffff067224 */ /* 0x000fc600078e000d */
[----:B------:R-:W-:Y:S01]  /*8cb0*/  PRMT R44, R5, 0x7610, R44 ;  /* 0x00007610052c7816 */ /* 0x000fe2000000002c */
[----:B------:R-:W-:-:S05]  /*8cc0*/  IMAD.MOV.U32 R5, RZ, RZ, R12 ;  /* 0x000000ffff057224 */ /* 0x000fca00078e000c */
[----:B------:R-:W-:Y:S01]  /*8cd0*/  PRMT R78, R5, 0x7610, R78 ;  /* 0x00007610054e7816 */ /* 0x000fe2000000004e */
[C---:B---3--:R-:W-:Y:S01]  /*8ce0*/  IMAD.SHL.U32 R0, R7.reuse, 0x40, RZ ;  /* 0x0000004007007824 */ /* 0x048fe200078e00ff */
[----:B------:R-:W-:Y:S01]  /*8cf0*/  LOP3.LUT P1, RZ, R7, 0x4, RZ, 0xc0, !PT ;  /* 0x0000000407ff7812 */ /* 0x000fe2000782c0ff */
[----:B----4-:R-:W-:-:S03]  /*8d00*/  IMAD R28, R28, -0x80, R63 ;  /* 0xffffff801c1c7824 */ /* 0x010fc600078e023f */
[----:B--2---:R-:W-:-:S04]  /*8d10*/  LOP3.LUT R3, R0, 0x1c0, RZ, 0xc0, !PT ;  /* 0x000001c000037812 */ /* 0x004fc800078ec0ff */
[----:B------:R-:W-:Y:S02]  /*8d20*/  LOP3.LUT R0, R3, 0x18, R22, 0xf8, !PT ;  /* 0x0000001803007812 */ /* 0x000fe400078ef816 */
[----:B------:R-:W-:Y:S02]  /*8d30*/  SHF.R.U32.HI R3, RZ, 0x3, R3 ;  /* 0x00000003ff037819 */ /* 0x000fe40000011603 */
[----:B------:R-:W-:Y:S02]  /*8d40*/  VIMNMX R28, R28, 0x80, PT ;  /* 0x000000801c1c7848 */ /* 0x000fe40003fe0100 */
[----:B------:R-:W-:Y:S02]  /*8d50*/  LOP3.LUT R0, R0, R3, RZ, 0x3c, !PT ;  /* 0x0000000300007212 */ /* 0x000fe400078e3cff */
[----:B------:R-:W-:Y:S02]  /*8d60*/  ISETP.GE.AND P0, PT, R158, R28, PT ;  /* 0x0000001c9e00720c */ /* 0x000fe40003f06270 */
[----:B------:R-:W-:Y:S01]  /*8d70*/  PRMT R3, R4, 0x7610, R3 ;  /* 0x0000761004037816 */ /* 0x000fe20000000003 */
[----:B------:R-:W-:-:S02]  /*8d80*/  IMAD R15, R203, 0x200, R0 ;  /* 0x00000200cb0f7824 */ /* 0x000fc400078e0200 */
[----:B------:R-:W-:Y:S01]  /*8d90*/  IMAD.MOV.U32 R4, RZ, RZ, R11 ;  /* 0x000000ffff047224 */ /* 0x000fe200078e000b */
[----:B------:R-:W-:Y:S01]  /*8da0*/  PRMT R3, R3, 0x5410, R6 ;  /* 0x0000541003037816 */ /* 0x000fe20000000006 */
[----:B------:R-:W-:-:S03]  /*8db0*/  IMAD R15, R15, 0x2, R2 ;  /* 0x000000020f0f7824 */ /* 0x000fc600078e0202 */
[----:B------:R-:W-:Y:S01]  /*8dc0*/  PRMT R63, R4, 0x7610, R63 ;  /* 0x00007610043f7816 */ /* 0x000fe2000000003f */
[----:B------:R-:W-:Y:S02]  /*8dd0*/  IMAD.MOV.U32 R4, RZ, RZ, R9 ;  /* 0x000000ffff047224 */ /* 0x000fe400078e0009 */
[C---:B------:R-:W-:Y:S02]  /*8de0*/  VIADD R7, R15.reuse, 0x18400 ;  /* 0x000184000f077836 */ /* 0x040fe40000000000 */
[----:B------:R-:W-:Y:S01]  /*8df0*/  VIADD R0, R15, 0x18440 ;  /* 0x000184400f007836 */ /* 0x000fe20000000000 */
[----:B------:R-:W-:Y:S01]  /*8e00*/  PRMT R60, R4, 0x7610, R60 ;  /* 0x00007610043c7816 */ /* 0x000fe2000000003c */
        /* <DEDUP_REMOVED lines=10> */
[----:B------:R-:W-:Y:S02]  /*8eb0*/  PRMT R71, R74, 0x5410, R71 ;  /* 0x000054104a477816 */ /* 0x000fe40000000047 */
[----:B------:R-:W-:Y:S02]  /*8ec0*/  SHF.R.U64 R67, R54, 0x10, R55 ;  /* 0x0000001036437819 */ /* 0x000fe40000001237 */
[----:B------:R-:W-:Y:S01]  /*8ed0*/  PRMT R68, R62, 0x5432, R68 ;  /* 0x000054323e447816 */ /* 0x000fe20000000044 */
[----:B------:R-:W-:Y:S01]  /*8ee0*/  IMAD.U32 R74, R71, 0x10000, RZ ;  /* 0x00010000474a7824 */ /* 0x000fe200078e00ff */
[----:B------:R-:W-:-:S02]  /*8ef0*/  SHF.R.U64 R70, R58, 0x10, R59 ;  /* 0x000000103a467819 */ /* 0x000fc4000000123b */
[----:B------:R-:W-:Y:S01]  /*8f00*/  PRMT R67, R69, 0x5410, R67 ;  /* 0x0000541045437816 */ /* 0x000fe20000000043 */
[C---:B------:R-:W-:Y:S01]  /*8f10*/  IMAD.U32 R69, R68.reuse, 0x10000, RZ ;  /* 0x0001000044457824 */ /* 0x040fe200078e00ff */
[----:B------:R-:W-:Y:S02]  /*8f20*/  LOP3.LUT R71, R71, 0xffff0000, RZ, 0xc0, !PT ;  /* 0xffff000047477812 */ /* 0x000fe400078ec0ff */
        /* <DEDUP_REMOVED lines=35> */
.L_x_13027:
[----:B------:R-:W-:Y:S05]  /*9160*/  BSYNC B2 ;  /* 0x0000000000027941 */ /* 0x000fea0003800000 */
.L_x_13026:
        /* <DEDUP_REMOVED lines=30> */
[----:B------:R-:W-:-:S02]  /*9350*/  LOP3.LUT R5, R5, 0xffff0000, RZ, 0xc0, !PT ;  /* 0xffff000005057812 */ /* 0x000fc400078ec0ff */
[----:B------:R-:W-:Y:S01]  /*9360*/  LOP3.LUT R24, R65, 0xffff0000, RZ, 0xc0, !PT ;  /* 0xffff000041187812 */ /* 0x000fe200078ec0ff */
[----:B------:R-:W-:Y:S01]  /*9370*/  FFMA.FTZ R65, R26, R66, R55 ;  /* 0x000000421a417223 */ /* 0x000fe20000010037 */
[----:B------:R-:W-:Y:S01]  /*9380*/  LOP3.LUT R62, R62, 0xffff0000, RZ, 0xc0, !PT ;  /* 0xffff00003e3e7812 */ /* 0x000fe200078ec0ff */
[C---:B------:R-:W-:Y:S01]  /*9390*/  FMUL.FTZ R55, R4.reuse, R27 ;  /* 0x0000001b04377220 */ /* 0x040fe20000410000 */
[-C--:B------:R-:W-:Y:S01]  /*93a0*/  FMUL.FTZ R26, R4, R25.reuse ;  /* 0x00000019041a7220 */ /* 0x080fe20000410000 */
[C---:B------:R-:W-:Y:S02]  /*93b0*/  FMUL.FTZ R54, R5.reuse, R24 ;  /* 0x0000001805367220 */ /* 0x040fe40000410000 */
        /* <DEDUP_REMOVED lines=10> */
.L_x_13025:
[----:B------:R-:W-:Y:S05]  /*9460*/  BSYNC B1 ;  /* 0x0000000000017941 */ /* 0x000fea0003800000 */
.L_x_13024:
[----:B------:R-:W-:-:S13]  /*9470*/  ISETP.GE.AND P0, PT, R175, R28, PT ;  /* 0x0000001caf00720c */ /* 0x000fda0003f06270 */
[----:B------:R-:W-:Y:S05]  /*9480*/  @P0 BRA `(.L_x_13028) ;  /* 0x0000001800c80947 */ /* 0x000fea0003800000 */
[----:B01----:R-:W0:Y:S01]  /*9490*/  LDC R5, c[0x0][0x3f4] ;  /* 0x0000fd00ff057b82 */ /* 0x003e220000000800 */
[----:B------:R-:W-:Y:S01]  /*94a0*/  BSSY B1, `(.L_x_13029) ;  /* 0x0000032000017945 */ /* 0x000fe20003800000 */
[-C--:B0-----:R-:W-:Y:S02]  /*94b0*/  ISETP.GE.AND P0, PT, R154, R5.reuse, PT ;  /* 0x000000059a00720c */ /* 0x081fe40003f06270 */
[----:B------:R-:W-:-:S11]  /*94c0*/  ISETP.GE.AND P1, PT, R164, R5, PT ;  /* 0x00000005a400720c */ /* 0x000fd60003f26270 */
[----:B------:R-:W-:Y:S05]  /*94d0*/  @P0 BRA `(.L_x_13030) ;  /* 0x0000000000b80947 */ /* 0x000fea0003800000 */
[----:B------:R-:W0:Y:S01]  /*94e0*/  LDS.128 R4, [R15+0x1a400] ;  /* 0x01a400000f047984 */ /* 0x000e220000000c00 */
[--C-:B------:R-:W-:Y:S02]  /*94f0*/  SHF.R.U64 R24, R10, 0x10, R11.reuse ;  /* 0x000000100a187819 */ /* 0x100fe4000000120b */
[----:B------:R-:W-:Y:S02]  /*9500*/  SHF.R.U32.HI R10, RZ, 0x10, R11 ;  /* 0x00000010ff0a7819 */ /* 0x000fe4000001160b */
[--C-:B------:R-:W-:Y:S02]  /*9510*/  SHF.R.U32.HI R26, RZ, 0x10, R13.reuse ;  /* 0x00000010ff1a7819 */ /* 0x100fe4000001160d */
[----:B------:R-:W-:Y:S02]  /*9520*/  PRMT R63, R63, 0x5410, R10 ;  /* 0x000054103f3f7816 */ /* 0x000fe4000000000a */
[----:B------:R-:W-:Y:S02]  /*9530*/  PRMT R26, R3, 0x5432, R26 ;  /* 0x00005432031a7816 */ /* 0x000fe4000000001a */
[----:B------:R-:W-:Y:S01]  /*9540*/  PRMT R61, R61, 0x5410, R24 ;  /* 0x000054103d3d7816 */ /* 0x000fe20000000018 */
[----:B------:R-:W-:Y:S01]  /*9550*/  IMAD.U32 R24, R63, 0x10000, RZ ;  /* 0x000100003f187824 */ /* 0x000fe200078e00ff */
[----:B------:R-:W-:Y:S01]  /*9560*/  SHF.R.U64 R25, R12, 0x10, R13 ;  /* 0x000000100c197819 */ /* 0x000fe2000000120d */
[C---:B------:R-:W-:Y:S01]  /*9570*/  IMAD.U32 R27, R26.reuse, 0x10000, RZ ;  /* 0x000100001a1b7824 */ /* 0x040fe200078e00ff */
[----:B------:R-:W-:-:S02]  /*9580*/  LOP3.LUT R26, R26, 0xffff0000, RZ, 0xc0, !PT ;  /* 0xffff00001a1a7812 */ /* 0x000fc400078ec0ff */
[----:B------:R-:W-:Y:S02]  /*9590*/  LOP3.LUT R63, R63, 0xffff0000, RZ, 0xc0, !PT ;  /* 0xffff00003f3f7812 */ /* 0x000fe400078ec0ff */
[----:B------:R-:W-:Y:S02]  /*95a0*/  PRMT R25, R78, 0x5410, R25 ;  /* 0x000054104e197816 */ /* 0x000fe40000000019 */
[C---:B0-----:R-:W-:Y:S01]  /*95b0*/  LOP3.LUT R11, R6.reuse, 0xffff0000, RZ, 0xc0, !PT ;  /* 0xffff0000060b7812 */ /* 0x041fe200078ec0ff */
[----:B------:R-:W-:Y:S01]  /*95c0*/  IMAD.U32 R10, R6, 0x10000, RZ ;  /* 0x00010000060a7824 */ /* 0x000fe200078e00ff */
[C---:B------:R-:W-:Y:S01]  /*95d0*/  LOP3.LUT R13, R7.reuse, 0xffff0000, RZ, 0xc0, !PT ;  /* 0xffff0000070d7812 */ /* 0x040fe200078ec0ff */
[----:B------:R-:W-:Y:S02]  /*95e0*/  IMAD.U32 R12, R7, 0x10000, RZ ;  /* 0x00010000070c7824 */ /* 0x000fe400078e00ff */
[C---:B------:R-:W-:Y:S01]  /*95f0*/  FMUL.FTZ R28, R11.reuse, R24 ;  /* 0x000000180b1c7220 */ /* 0x040fe20000410000 */
[----:B------:R-:W-:Y:S01]  /*9600*/  FMUL.FTZ R55, R11, R27 ;  /* 0x0000001b0b377220 */ /* 0x000fe20000410000 */
[----:B------:R-:W-:Y:S01]  /*9610*/  FMUL.FTZ R11, R13, R26 ;  /* 0x0000001a0d0b7220 */ /* 0x000fe20000410000 */
[----:B------:R-:W-:-:S02]  /*9620*/  IMAD.U32 R6, R4, 0x10000, RZ ;  /* 0x0001000004067824 */ /* 0x000fc400078e00ff */
        /* <DEDUP_REMOVED lines=25> */
.L_x_13030:
[----:B------:R-:W-:Y:S05]  /*97c0*/  BSYNC B1 ;  /* 0x0000000000017941 */ /* 0x000fea0003800000 */
.L_x_13029:
[----:B------:R-:W-:Y:S05]  /*97d0*/  @P1 BRA `(.L_x_13028) ;  /* 0x0000001400f41947 */ /* 0x000fea0003800000 */
[----:B0-----:R-:W0:Y:S01]  /*97e0*/  LDS.128 R4, [R0+0x2000] ;  /* 0x0020000000047984 */ /* 0x001e220000000c00 */
        /* <DEDUP_REMOVED lines=13> */
[C---:B------:R-:W-:Y:S01]  /*98c0*/  IMAD.U32 R10, R7.reuse, 0x10000, RZ ;  /* 0x00010000070a7824 */ /* 0x040fe200078e00ff */
[----:B------:R-:W-:Y:S01]  /*98d0*/  LOP3.LUT R7, R7, 0xffff0000, RZ, 0xc0, !PT ;  /* 0xffff000007077812 */ /* 0x000fe200078ec0ff */
[----:B------:R-:W-:-:S02]  /*98e0*/  IMAD.U32 R8, R6, 0x10000, RZ ;  /* 0x0001000006087824 */ /* 0x000fc400078e00ff */
[C---:B------:R-:W-:Y:S01]  /*98f0*/  FMUL.FTZ R20, R9.reuse, R12 ;  /* 0x0000000c09147220 */ /* 0x040fe20000410000 */
[-C--:B------:R-:W-:Y:S01]  /*9900*/  FMUL.FTZ R15, R9, R13.reuse ;  /* 0x0000000d090f7220 */ /* 0x080fe20000410000 */
[C---:B------:R-:W-:Y:S01]  /*9910*/  FMUL.FTZ R9, R7.reuse, R60 ;  /* 0x0000003c07097220 */ /* 0x040fe20000410000 */
[----:B------:R-:W-:Y:S02]  /*9920*/  IMAD.U32 R3, R4, 0x10000, RZ ;  /* 0x0001000004037824 */ /* 0x000fe400078e00ff */
[C---:B------:R-:W-:Y:S01]  /*9930*/  FFMA.FTZ R21, R8.reuse, R13, R20 ;  /* 0x0000000d08157223 */ /* 0x040fe20000010014 */
[----:B------:R-:W-:Y:S01]  /*9940*/  FFMA.FTZ R12, R8, R12, -R15 ;  /* 0x0000000c080c7223 */ /* 0x000fe2000001080f */
        /* <DEDUP_REMOVED lines=24> */
.L_x_13015:
        /* <DEDUP_REMOVED lines=40> */
[----:B--2---:R-:W-:Y:S01]  /*9d50*/  @!P1 IMAD.X R9, R4, 0x1, R21, P2 ;  /* 0x0000000104099824 */ /* 0x004fe200010e0615 */
[----:B---3--:R-:W-:-:S05]  /*9d60*/  @!P1 IADD3 R4, P2, R14, R7, RZ ;  /* 0x000000070e049210 */ /* 0x008fca0007f5e0ff */
[----:B----4-:R-:W-:Y:S01]  /*9d70*/  @!P1 IMAD.X R5, R6, 0x1, R21, P2 ;  /* 0x0000000106059824 */ /* 0x010fe200010e0615 */
[----:B------:R-:W2:Y:S05]  /*9d80*/  @!P1 LD.E.128 R8, desc[UR44][R8.64] ;  /* 0x0000002c08089980 */ /* 0x000eaa000c101d00 */
        /* <DEDUP_REMOVED lines=11> */
[----:B------:R-:W-:Y:S02]  /*9e40*/  @!P1 IMAD.MOV.U32 R21, RZ, RZ, R11 ;  /* 0x000000ffff159224 */ /* 0x000fe400078e000b */
[----:B---3--:R-:W-:Y:S02]  /*9e50*/  @!P1 IMAD.MOV.U32 R60, RZ, RZ, R4 ;  /* 0x000000ffff3c9224 */ /* 0x008fe400078e0004 */
[----:B------:R-:W-:Y:S02]  /*9e60*/  @!P1 IMAD.MOV.U32 R61, RZ, RZ, R5 ;  /* 0x000000ffff3d9224 */ /* 0x000fe400078e0005 */
[----:B------:R-:W-:Y:S02]  /*9e70*/  @!P1 IMAD.MOV.U32 R54, RZ, RZ, R8 ;  /* 0x000000ffff369224 */ /* 0x000fe400078e0008 */
[----:B------:R-:W-:Y:S02]  /*9e80*/  IMAD.MOV.U32 R9, RZ, RZ, R55 ;  /* 0x000000ffff097224 */ /* 0x000fe400078e0037 */
[----:B------:R-:W-:-:S02]  /*9e90*/  @!P1 IMAD.MOV.U32 R58, RZ, RZ, R6 ;  /* 0x000000ffff3a9224 */ /* 0x000fc400078e0006 */
[----:B------:R-:W-:Y:S01]  /*9ea0*/  @!P1 IMAD.MOV.U32 R59, RZ, RZ, R7 ;  /* 0x000000ffff3b9224 */ /* 0x000fe200078e0007 */
[----:B----4-:R-:W-:Y:S01]  /*9eb0*/  PRMT R44, R9, 0x7610, R44 ;  /* 0x00007610092c7816 */ /* 0x010fe2000000002c */
[----:B------:R-:W-:Y:S02]  /*9ec0*/  IMAD.MOV.U32 R6, RZ, RZ, R60 ;  /* 0x000000ffff067224 */ /* 0x000fe400078e003c */
[----:B------:R-:W-:Y:S02]  /*9ed0*/  IMAD.MOV.U32 R7, RZ, RZ, R61 ;  /* 0x000000ffff077224 */ /* 0x000fe400078e003d */
[----:B------:R-:W-:Y:S01]  /*9ee0*/  IMAD.MOV.U32 R10, RZ, RZ, R20 ;  /* 0x000000ffff0a7224 */ /* 0x000fe200078e0014 */
[----:B-----5:R-:W-:Y:S01]  /*9ef0*/  PRMT R62, R62, 0x5410, R6 ;  /* 0x000054103e3e7816 */ /* 0x020fe20000000006 */
        /* <DEDUP_REMOVED lines=10> */
[----:B01----:R-:W-:-:S07]  /*9fa0*/  PRMT R74, R5, 0x7610, R74 ;  /* 0x00007610054a7816 */ /* 0x003fce000000004a */
.L_x_13360:
        /* <DEDUP_REMOVED lines=24> */
.L_x_13033:
[----:B------:R-:W-:Y:S05]  /*a130*/  BSYNC B1 ;  /* 0x0000000000017941 */ /* 0x000fea0003800000 */
.L_x_13032:
[----:B------:R-:W0:Y:S01]  /*a140*/  SYNCS.PHASECHK.TRANS64.TRYWAIT P1, [R2+URZ+0x32400], R13 ;  /* 0x0324000d020075a7 */ /* 0x000e22000802017f */
[----:B------:R-:W-:Y:S04]  /*a150*/  BSSY B1, `(.L_x_13034) ;  /* 0x0000002000017945 */ /* 0x000fe80003800000 */
[----:B0-----:R-:W-:Y:S05]  /*a160*/  @!P1 BRA `(.L_x_13035) ;  /* 0x0000030c00409947 */ /* 0x001fea0003800000 */
.L_x_13361:
[----:B------:R-:W-:Y:S05]  /*a170*/  BSYNC B1 ;  /* 0x0000000000017941 */ /* 0x000fea0003800000 */
.L_x_13034:
[----:B------:R-:W2:Y:S01]  /*a180*/  LDL R0, [R1+0x50] ;  /* 0x0000500001007983 */ /* 0x000ea20000100800 */
[----:B-----5:R-:W-:Y:S01]  /*a190*/  IMAD.MOV.U32 R12, RZ, RZ, R7 ;  /* 0x000000ffff0c7224 */ /* 0x020fe200078e0007 */
[----:B------:R-:W-:Y:S01]  /*a1a0*/  BSSY B1, `(.L_x_13036) ;  /* 0x000007b000017945 */ /* 0x000fe20003800000 */
[----:B0-----:R-:W-:Y:S02]  /*a1b0*/  IMAD.MOV.U32 R13, RZ, RZ, R10 ;  /* 0x000000ffff0d7224 */ /* 0x001fe400078e000a */
[----:B------:R-:W-:Y:S01]  /*a1c0*/  IMAD.MOV.U32 R14, RZ, RZ, R11 ;  /* 0x000000ffff0e7224 */ /* 0x000fe200078e000b */
[----:B------:R-:W-:Y:S01]  /*a1d0*/  PRMT R62, R12, 0x7610, R62 ;  /* 0x000076100c3e7816 */ /* 0x000fe2000000003e */
[----:B------:R-:W-:Y:S01]  /*a1e0*/  IMAD.MOV.U32 R12, RZ, RZ, R5 ;  /* 0x000000ffff0c7224 */ /* 0x000fe200078e0005 */
[----:B------:R-:W-:Y:S01]  /*a1f0*/  PRMT R68, R13, 0x7610, R68 ;  /* 0x000076100d447816 */ /* 0x000fe20000000044 */
[----:B------:R-:W-:Y:S01]  /*a200*/  IMAD.MOV.U32 R64, RZ, RZ, R9 ;  /* 0x000000ffff407224 */ /* 0x000fe200078e0009 */
[----:B------:R-:W-:-:S02]  /*a210*/  PRMT R67, R14, 0x7610, R67 ;  /* 0x000076100e437816 */ /* 0x000fc40000000043 */
[----:B------:R-:W-:Y:S01]  /*a220*/  PRMT R70, R12, 0x7610, R70 ;  /* 0x000076100c467816 */ /* 0x000fe20000000046 */
[----:B--2---:R-:W-:Y:S02]  /*a230*/  IMAD R3, R0, -0x80, R3 ;  /* 0xffffff8000037824 */ /* 0x004fe400078e0203 */
[----:B------:R-:W-:-:S03]  /*a240*/  IMAD.MOV.U32 R0, RZ, RZ, R6 ;  /* 0x000000ffff007224 */ /* 0x000fc600078e0006 */
[----:B------:R-:W-:-:S04]  /*a250*/  VIMNMX R3, R3, 0x80, PT ;  /* 0x0000008003037848 */ /* 0x000fc80003fe0100 */
[-C--:B------:R-:W-:Y:S02]  /*a260*/  ISETP.GE.OR P1, PT, R158, R3.reuse, P0 ;  /* 0x000000039e00720c */ /* 0x080fe40000726670 */
[----:B------:R-:W-:Y:S01]  /*a270*/  ISETP.GE.OR P0, PT, R175, R3, P0 ;  /* 0x00000003af00720c */ /* 0x000fe20000706670 */
[----:B------:R-:W-:-:S05]  /*a280*/  IMAD.MOV.U32 R3, RZ, RZ, R4 ;  /* 0x000000ffff037224 */ /* 0x000fca00078e0004 */
[----:B------:R-:W-:Y:S01]  /*a290*/  PRMT R69, R3, 0x7610, R69 ;  /* 0x0000761003457816 */ /* 0x000fe20000000045 */
[----:B------:R-:W-:-:S04]  /*a2a0*/  IMAD.MOV.U32 R3, RZ, RZ, R8 ;  /* 0x000000ffff037224 */ /* 0x000fc800078e0008 */
[----:B------:R-:W-:Y:S05]  /*a2b0*/  @P1 BRA `(.L_x_13037) ;  /* 0x0000000400a41947 */ /* 0x000fea0003800000 */
[----:B------:R-:W2:Y:S01]  /*a2c0*/  LDL R15, [R1+0x494] ;  /* 0x00049400010f7983 */ /* 0x000ea20000100800 */
[----:B------:R-:W-:Y:S01]  /*a2d0*/  IMAD.IADD R13, R22, 0x1, R63 ;  /* 0x00000001160d7824 */ /* 0x000fe200078e023f */
[--C-:B------:R-:W-:Y:S02]  /*a2e0*/  SHF.R.U64 R75, R54, 0x10, R55.reuse ;  /* 0x00000010364b7819 */ /* 0x100fe40000001237 */
[----:B------:R-:W-:Y:S02]  /*a2f0*/  SHF.R.U32.HI R77, RZ, 0x10, R55 ;  /* 0x00000010ff4d7819 */ /* 0x000fe40000011637 */
[----:B------:R-:W-:Y:S02]  /*a300*/  SHF.R.U64 R78, R60, 0x10, R61 ;  /* 0x000000103c4e7819 */ /* 0x000fe4000000123d */
[----:B------:R-:W-:Y:S02]  /*a310*/  SHF.R.U64 R55, R20, 0x10, R21 ;  /* 0x0000001014377819 */ /* 0x000fe40000001215 */
[----:B------:R-:W-:-:S02]  /*a320*/  SHF.R.U64 R54, R58, 0x10, R59 ;  /* 0x000000103a367819 */ /* 0x000fc4000000123b */
[----:B------:R-:W-:Y:S02]  /*a330*/  PRMT R75, R28, 0x5410, R75 ;  /* 0x000054101c4b7816 */ /* 0x000fe4000000004b */
[----:B------:R-:W-:Y:S02]  /*a340*/  PRMT R77, R44, 0x5410, R77 ;  /* 0x000054102c4d7816 */ /* 0x000fe4000000004d */
[----:B------:R-:W-:Y:S01]  /*a350*/  PRMT R78, R62, 0x5432, R78 ;  /* 0x000054323e4e7816 */ /* 0x000fe2000000004e */
[----:B------:R-:W-:Y:S01]  /*a360*/  IMAD.U32 R76, R75, 0x10000, RZ ;  /* 0x000100004b4c7824 */ /* 0x000fe200078e00ff */
[----:B------:R-:W-:Y:S02]  /*a370*/  SHF.R.U32.HI R20, RZ, 0x10, R21 ;  /* 0x00000010ff147819 */ /* 0x000fe40000011615 */
[----:B------:R-:W-:Y:S01]  /*a380*/  PRMT R28, R71, 0x5410, R55 ;  /* 0x00005410471c7816 */ /* 0x000fe20000000037 */
[----:B------:R-:W-:Y:S01]  /*a390*/  IMAD.U32 R79, R78, 0x10000, RZ ;  /* 0x000100004e4f7824 */ /* 0x000fe200078e00ff */
[----:B------:R-:W-:-:S02]  /*a3a0*/  PRMT R44, R44, 0x5432, R54 ;  /* 0x000054322c2c7816 */ /* 0x000fc40000000036 */
[----:B------:R-:W-:Y:S02]  /*a3b0*/  SHF.R.U32.HI R21, RZ, 0x10, R59 ;  /* 0x00000010ff157819 */ /* 0x000fe4000001163b */
[----:B------:R-:W-:Y:S02]  /*a3c0*/  SHF.R.U32.HI R80, RZ, 0x10, R61 ;  /* 0x00000010ff507819 */ /* 0x000fe4000001163d */
[----:B------:R-:W-:Y:S02]  /*a3d0*/  LOP3.LUT R78, R78, 0xffff0000, RZ, 0xc0, !PT ;  /* 0xffff00004e4e7812 */ /* 0x000fe400078ec0ff */
[----:B------:R-:W-:Y:S02]  /*a3e0*/  PRMT R80, R68, 0x5432, R80 ;  /* 0x0000543244507816 */ /* 0x000fe40000000050 */
[----:B------:R-:W-:Y:S02]  /*a3f0*/  LOP3.LUT R75, R75, 0xffff0000, RZ, 0xc0, !PT ;  /* 0xffff00004b4b7812 */ /* 0x000fe400078ec0ff */
[----:B------:R-:W-:-:S02]  /*a400*/  PRMT R21, R74, 0x5410, R21 ;  /* 0x000054104a157816 */ /* 0x000fc40000000015 */
[----:B------:R-:W-:Y:S01]  /*a410*/  PRMT R20, R67, 0x5432, R20 ;  /* 0x0000543243147816 */ /* 0x000fe20000000014 */
[----:B--2---:R-:W-:-:S05]  /*a420*/  IMAD.SHL.U32 R12, R15, 0x40, RZ ;  /* 0x000000400f0c7824 */ /* 0x004fca00078e00ff */
[----:B------:R-:W-:-:S04]  /*a430*/  LOP3.LUT R14, R12, 0x1c0, RZ, 0xc0, !PT ;  /* 0x000001c00c0e7812 */ /* 0x000fc800078ec0ff */
[C---:B------:R-:W-:Y:S02]  /*a440*/  LOP3.LUT R12, R14.reuse, 0x38, R22, 0xf8, !PT ;  /* 0x000000380e0c7812 */ /* 0x040fe400078ef816 */
[----:B------:R-:W-:Y:S02]  /*a450*/  SHF.R.U32.HI R15, RZ, 0x3, R14 ;  /* 0x00000003ff0f7819 */ /* 0x000fe4000001160e */
[----:B------:R-:W-:Y:S02]  /*a460*/  LOP3.LUT R13, R14, 0x38, R13, 0xf8, !PT ;  /* 0x000000380e0d7812 */ /* 0x000fe400078ef80d */
[----:B------:R-:W-:-:S05]  /*a470*/  LOP3.LUT R12, R12, R15, RZ, 0x3c, !PT ;  /* 0x0000000f0c0c7212 */ /* 0x000fca00078e3cff */
[----:B------:R-:W-:Y:S01]  /*a480*/  IMAD R65, R203, 0x200, R12 ;  /* 0x00000200cb417824 */ /* 0x000fe200078e020c */
[----:B------:R-:W-:-:S03]  /*a490*/  LOP3.LUT R12, R13, R15, RZ, 0x3c, !PT ;  /* 0x0000000f0d0c7212 */ /* 0x000fc600078e3cff */
[----:B------:R-:W-:Y:S02]  /*a4a0*/  IMAD R65, R65, 0x2, R2 ;  /* 0x0000000241417824 */ /* 0x000fe400078e0202 */
[----:B------:R-:W-:-:S03]  /*a4b0*/  IMAD R25, R203, 0x200, R12 ;  /* 0x00000200cb197824 */ /* 0x000fc600078e020c */
[----:B------:R-:W0:Y:S01]  /*a4c0*/  LDS.128 R12, [R65+0x18400] ;  /* 0x01840000410c7984 */ /* 0x000e220000000c00 */
        /* <DEDUP_REMOVED lines=16> */
[C---:B------:R-:W-:Y:S01]  /*a5d0*/  FMUL.FTZ R82, R24.reuse, R78 ;  /* 0x0000004e18527220 */ /* 0x040fe20000410000 */
[----:B------:R-:W-:Y:S01]  /*a5e0*/  FMUL.FTZ R24, R24, R75 ;  /* 0x0000004b18187220 */ /* 0x000fe20000410000 */
[----:B------:R-:W-:Y:S01]  /*a5f0*/  FFMA.FTZ R15, R54, R76, -R81 ;  /* 0x0000004c360f7223 */ /* 0x000fe20000010851 */
[----:B------:R-:W-:-:S02]  /*a600*/  IMAD.U32 R76, R80, 0x10000, RZ ;  /* 0x00010000504c7824 */ /* 0x000fc400078e00ff */
[----:B------:R-:W-:Y:S01]  /*a610*/  FFMA.FTZ R83, R54, R79, R83 ;  /* 0x0000004f36537223 */ /* 0x000fe20000010053 */
[----:B------:R-:W-:Y:S02]  /*a620*/  IMAD.U32 R54, R77, 0x10000, RZ ;  /* 0x000100004d367824 */ /* 0x000fe400078e00ff */
[----:B------:R-:W-:Y:S01]  /*a630*/  FFMA.FTZ R82, R55, R75, -R82 ;  /* 0x0000004b37527223 */ /* 0x000fe20000010852 */
[C---:B------:R-:W-:Y:S01]  /*a640*/  FMUL.FTZ R75, R61.reuse, R76 ;  /* 0x0000004c3d4b7220 */ /* 0x040fe20000410000 */
[----:B------:R-:W-:Y:S01]  /*a650*/  LOP3.LUT R80, R80, 0xffff0000, RZ, 0xc0, !PT ;  /* 0xffff000050507812 */ /* 0x000fe200078ec0ff */
[----:B------:R-:W-:Y:S01]  /*a660*/  FMUL.FTZ R61, R61, R54 ;  /* 0x000000363d3d7220 */ /* 0x000fe20000410000 */
[----:B------:R-:W-:Y:S01]  /*a670*/  FFMA.FTZ R78, R55, R78, R24 ;  /* 0x0000004e374e7223 */ /* 0x000fe20000010018 */
[C---:B------:R-:W-:Y:S01]  /*a680*/  FFMA.FTZ R75, R58.reuse, R54, -R75 ;  /* 0x000000363a4b7223 */ /* 0x040fe2000001084b */
[----:B------:R-:W-:Y:S01]  /*a690*/  LOP3.LUT R24, R77, 0xffff0000, RZ, 0xc0, !PT ;  /* 0xffff00004d187812 */ /* 0x000fe200078ec0ff */
[----:B------:R-:W-:Y:S01]  /*a6a0*/  FFMA.FTZ R61, R58, R76, R61 ;  /* 0x0000004c3a3d7223 */ /* 0x000fe2000001003d */
[----:B------:R-:W-:Y:S01]  /*a6b0*/  FMUL.FTZ R58, R25, R80 ;  /* 0x00000050193a7220 */ /* 0x000fe20000410000 */
[C---:B------:R-:W-:Y:S01]  /*a6c0*/  IMAD.U32 R71, R26.reuse, 0x10000, RZ ;  /* 0x000100001a477824 */ /* 0x040fe200078e00ff */
[----:B------:R-:W-:Y:S01]  /*a6d0*/  LOP3.LUT R26, R26, 0xffff0000, RZ, 0xc0, !PT ;  /* 0xffff00001a1a7812 */ /* 0x000fe200078ec0ff */
[----:B------:R-:W-:-:S02]  /*a6e0*/  IMAD.U32 R54, R28, 0x10000, RZ ;  /* 0x000100001c367824 */ /* 0x000fc400078e00ff */
[-C--:B------:R-:W-:Y:S01]  /*a6f0*/  FMUL.FTZ R84, R25, R24.reuse ;  /* 0x0000001819547220 */ /* 0x080fe20000410000 */
[----:B------:R-:W-:Y:S02]  /*a700*/  IMAD.U32 R55, R44, 0x10000, RZ ;  /* 0x000100002c377824 */ /* 0x000fe400078e00ff */
[----:B------:R-:W-:Y:S01]  /*a710*/  FFMA.FTZ R76, R59, R24, -R58 ;  /* 0x000000183b4c7223 */ /* 0x000fe2000001083a */
[----:B------:R-:W-:Y:S02]  /*a720*/  IMAD.U32 R74, R27, 0x10000, RZ ;  /* 0x000100001b4a7824 */ /* 0x000fe400078e00ff */
[----:B------:R-:W-:Y:S01]  /*a730*/  FMUL.FTZ R86, R71, R54 ;  /* 0x0000003647567220 */ /* 0x000fe20000410000 */
[----:B------:R-:W-:Y:S02]  /*a740*/  IMAD.U32 R58, R21, 0x10000, RZ ;  /* 0x00010000153a7824 */ /* 0x000fe400078e00ff */
[----:B------:R-:W-:Y:S01]  /*a750*/  FMUL.FTZ R25, R71, R55 ;  /* 0x0000003747197220 */ /* 0x000fe20000410000 */
[----:B------:R-:W-:-:S02]  /*a760*/  IMAD.U32 R24, R20, 0x10000, RZ ;  /* 0x0001000014187824 */ /* 0x000fc400078e00ff */
[----:B------:R-:W-:Y:S01]  /*a770*/  FFMA.FTZ R84, R59, R80, R84 ;  /* 0x000000503b547223 */ /* 0x000fe20000010054 */
[----:B------:R-:W-:Y:S01]  /*a780*/  FMUL.FTZ R80, R74, R58 ;  /* 0x0000003a4a507220 */ /* 0x000fe20000410000 */
[C---:B------:R-:W-:Y:S01]  /*a790*/  FFMA.FTZ R86, R60.reuse, R55, R86 ;  /* 0x000000373c567223 */ /* 0x040fe20000010056 */
[----:B------:R-:W-:Y:S01]  /*a7a0*/  LOP3.LUT R27, R27, 0xffff0000, RZ, 0xc0, !PT ;  /* 0xffff00001b1b7812 */ /* 0x000fe200078ec0ff */
[----:B------:R-:W-:Y:S01]  /*a7b0*/  FFMA.FTZ R54, R60, R54, -R25 ;  /* 0x000000363c367223 */ /* 0x000fe20000010819 */
        /* <DEDUP_REMOVED lines=9> */
[-C--:B------:R-:W-:Y:S02]  /*a850*/  FMUL.FTZ R26, R26, R25.reuse ;  /* 0x000000191a1a7220 */ /* 0x080fe40000410000 */
[-C--:B------:R-:W-:Y:S01]  /*a860*/  FMUL.FTZ R24, R27, R20.reuse ;  /* 0x000000141b187220 */ /* 0x080fe20000410000 */
[----:B------:R-:W-:Y:S01]  /*a870*/  FFMA.FTZ R27, R12, R25, -R13 ;  /* 0x000000190c1b7223 */ /* 0x000fe2000001080d */
[----:B------:R-:W-:Y:S01]  /*a880*/  FFMA.FTZ R59, R14, R20, -R59 ;  /* 0x000000140e3b7223 */ /* 0x000fe2000001083b */
[----:B------:R-:W-:Y:S01]  /*a890*/  FFMA.FTZ R55, R12, R55, R26 ;  /* 0x000000370c377223 */ /* 0x000fe2000001001a */
        /* <DEDUP_REMOVED lines=8> */
[----:B------:R-:W-:Y:S02]  /*a920*/  F2FP.BF16.F32.PACK_AB R26, R55, R86 ;  /* 0x00000056371a723e */ /* 0x000fe400000010ff */
[----:B------:R-:W-:-:S05]  /*a930*/  F2FP.BF16.F32.PACK_AB R27, R21, R74 ;  /* 0x0000004a151b723e */ /* 0x000fca00000010ff */
[----:B------:R0:W-:Y:S02]  /*a940*/  STS.128 [R66+0x18400], R24 ;  /* 0x0184001842007388 */ /* 0x0001e40000000c00 */
.L_x_13037:
[----:B------:R-:W-:Y:S05]  /*a950*/  BSYNC B1 ;  /* 0x0000000000017941 */ /* 0x000fea0003800000 */
.L_x_13036:
[----:B------:R-:W-:Y:S02]  /*a960*/  PRMT R0, R0, 0x5410, R3 ;  /* 0x0000541000007816 */ /* 0x000fe40000000003 */
[----:B------:R-:W-:Y:S01]  /*a970*/  PRMT R20, R64, 0x7610, R20 ;  /* 0x0000761040147816 */ /* 0x000fe20000000014 */
[----:B------:R-:W-:Y:S06]  /*a980*/  @P0 BRA `(.L_x_13028) ;  /* 0x0000000400880947 */ /* 0x000fec0003800000 */
[----:B------:R-:W2:Y:S01]  /*a990*/  LDL R61, [R1+0x510] ;  /* 0x00051000013d7983 */ /* 0x000ea20000100800 */
[----:B------:R-:W-:Y:S01]  /*a9a0*/  IMAD.IADD R63, R22, 0x1, R63 ;  /* 0x00000001163f7824 */ /* 0x000fe200078e023f */
[--C-:B------:R-:W-:Y:S02]  /*a9b0*/  SHF.R.U64 R4, R4, 0x10, R5.reuse ;  /* 0x0000001004047819 */ /* 0x100fe40000001205 */
[----:B------:R-:W-:Y:S02]  /*a9c0*/  SHF.R.U32.HI R59, RZ, 0x10, R5 ;  /* 0x00000010ff3b7819 */ /* 0x000fe40000011605 */
[----:B0-----:R-:W-:Y:S02]  /*a9d0*/  LOP3.LUT R12, R206, 0x38, R63, 0xf8, !PT ;  /* 0x00000038ce0c7812 */ /* 0x001fe400078ef83f */
[----:B------:R-:W-:Y:S02]  /*a9e0*/  SHF.R.U64 R54, R8, 0x10, R9 ;  /* 0x0000001008367819 */ /* 0x000fe40000001209 */
[----:B------:R-:W-:-:S02]  /*a9f0*/  LOP3.LUT R3, R12, R207, RZ, 0x3c, !PT ;  /* 0x000000cf0c037212 */ /* 0x000fc400078e3cff */
[--C-:B------:R-:W-:Y:S02]  /*aa00*/  SHF.R.U64 R5, R10, 0x10, R11.reuse ;  /* 0x000000100a057819 */ /* 0x100fe4000000120b */
[----:B------:R-:W-:Y:S01]  /*aa10*/  SHF.R.U32.HI R10, RZ, 0x10, R11 ;  /* 0x00000010ff0a7819 */ /* 0x000fe2000001160b */
[----:B------:R-:W-:Y:S01]  /*aa20*/  IMAD.IADD R3, R208, 0x1, R3 ;  /* 0x00000001d0037824 */ /* 0x000fe200078e0203 */
[----:B------:R-:W-:Y:S02]  /*aa30*/  PRMT R54, R0, 0x5432, R54 ;  /* 0x0000543200367816 */ /* 0x000fe40000000036 */
[----:B------:R-:W-:Y:S01]  /*aa40*/  SHF.R.U32.HI R55, RZ, 0x10, R9 ;  /* 0x00000010ff377819 */ /* 0x000fe20000011609 */
[----:B------:R-:W-:Y:S01]  /*aa50*/  IMAD R3, R3, 0x2, R2 ;  /* 0x0000000203037824 */ /* 0x000fe200078e0202 */
[----:B------:R-:W-:Y:S02]  /*aa60*/  PRMT R67, R67, 0x5410, R10 ;  /* 0x0000541043437816 */ /* 0x000fe4000000000a */
[----:B------:R-:W-:-:S02]  /*aa70*/  SHF.R.U64 R21, R6, 0x10, R7 ;  /* 0x0000001006157819 */ /* 0x000fc40000001207 */
[----:B------:R-:W0:Y:S01]  /*aa80*/  LDS.128 R24, [R3+0x18400] ;  /* 0x0184000003187984 */ /* 0x000e220000000c00 */
[----:B------:R-:W-:Y:S02]  /*aa90*/  PRMT R69, R69, 0x5410, R4 ;  /* 0x0000541045457816 */ /* 0x000fe40000000004 */
[----:B------:R-:W-:Y:S02]  /*aaa0*/  PRMT R44, R0, 0x5410, R21 ;  /* 0x00005410002c7816 */ /* 0x000fe40000000015 */
[----:B------:R-:W-:Y:S01]  /*aab0*/  SHF.R.U32.HI R7, RZ, 0x10, R7 ;  /* 0x00000010ff077819 */ /* 0x000fe20000011607 */
[----:B------:R-:W-:Y:S01]  /*aac0*/  IMAD.U32 R21, R69, 0x10000, RZ ;  /* 0x0001000045157824 */ /* 0x000fe200078e00ff */
[----:B------:R-:W-:Y:S02]  /*aad0*/  PRMT R70, R70, 0x5410, R59 ;  /* 0x0000541046467816 */ /* 0x000fe4000000003b */
[----:B------:R-:W-:Y:S02]  /*aae0*/  PRMT R55, R20, 0x5410, R55 ;  /* 0x0000541014377816 */ /* 0x000fe40000000037 */
[----:B------:R-:W-:Y:S01]  /*aaf0*/  PRMT R62, R62, 0x5410, R7 ;  /* 0x000054103e3e7816 */ /* 0x000fe20000000007 */
[----:B------:R-:W-:Y:S01]  /*ab00*/  IMAD.U32 R28, R70, 0x10000, RZ ;  /* 0x00010000461c7824 */ /* 0x000fe200078e00ff */
[----:B------:R-:W-:Y:S01]  /*ab10*/  PRMT R68, R68, 0x5410, R5 ;  /* 0x0000541044447816 */ /* 0x000fe20000000005 */
[----:B------:R-:W-:Y:S01]  /*ab20*/  IMAD.U32 R58, R55, 0x10000, RZ ;  /* 0x00010000373a7824 */ /* 0x000fe200078e00ff */
[----:B------:R-:W-:-:S02]  /*ab30*/  LOP3.LUT R69, R69, 0xffff0000, RZ, 0xc0, !PT ;  /* 0xffff000045457812 */ /* 0x000fc400078ec0ff */
[----:B------:R-:W-:Y:S01]  /*ab40*/  LOP3.LUT R55, R55, 0xffff0000, RZ, 0xc0, !PT ;  /* 0xffff000037377812 */ /* 0x000fe200078ec0ff */
[C---:B0-----:R-:W-:Y:S01]  /*ab50*/  IMAD.U32 R9, R24.reuse, 0x10000, RZ ;  /* 0x0001000018097824 */ /* 0x041fe200078e00ff */
[----:B------:R-:W-:Y:S01]  /*ab60*/  LOP3.LUT R10, R24, 0xffff0000, RZ, 0xc0, !PT ;  /* 0xffff0000180a7812 */ /* 0x000fe200078ec0ff */
[C---:B------:R-:W-:Y:S01]  /*ab70*/  IMAD.U32 R11, R25.reuse, 0x10000, RZ ;  /* 0x00010000190b7824 */ /* 0x040fe200078e00ff */
[----:B------:R-:W-:Y:S01]  /*ab80*/  LOP3.LUT R24, R25, 0xffff0000, RZ, 0xc0, !PT ;  /* 0xffff000019187812 */ /* 0x000fe200078ec0ff */
[----:B------:R-:W-:Y:S02]  /*ab90*/  IMAD.U32 R25, R54, 0x10000, RZ ;  /* 0x0001000036197824 */ /* 0x000fe400078e00ff */
[----:B------:R-:W-:Y:S02]  /*aba0*/  IMAD.U32 R20, R27, 0x10000, RZ ;  /* 0x000100001b147824 */ /* 0x000fe400078e00ff */
[----:B------:R-:W-:Y:S01]  /*abb0*/  FMUL.FTZ R60, R11, R58 ;  /* 0x0000003a0b3c7220 */ /* 0x000fe20000410000 */
[C---:B------:R-:W-:Y:S01]  /*abc0*/  FMUL.FTZ R59, R9.reuse, R25 ;  /* 0x00000019093b7220 */ /* 0x040fe20000410000 */
[-C--:B------:R-:W-:Y:S01]  /*abd0*/  FMUL.FTZ R9, R9, R21.reuse ;  /* 0x0000001509097220 */ /* 0x080fe20000410000 */
[----:B--2---:R-:W0:Y:S02]  /*abe0*/  LDS.128 R12, [R61+0x18400] ;  /* 0x018400003d0c7984 */ /* 0x004e240000000c00 */
[C---:B0-----:R-:W-:Y:S01]  /*abf0*/  IMAD.U32 R0, R12.reuse, 0x10000, RZ ;  /* 0x000100000c007824 */ /* 0x041fe200078e00ff */
[----:B------:R-:W-:Y:S01]  /*ac00*/  LOP3.LUT R4, R12, 0xffff0000, RZ, 0xc0, !PT ;  /* 0xffff00000c047812 */ /* 0x000fe200078ec0ff */
[C---:B------:R-:W-:Y:S01]  /*ac10*/  IMAD.U32 R6, R14.reuse, 0x10000, RZ ;  /* 0x000100000e067824 */ /* 0x040fe200078e00ff */
[----:B------:R-:W-:Y:S01]  /*ac20*/  LOP3.LUT R7, R14, 0xffff0000, RZ, 0xc0, !PT ;  /* 0xffff00000e077812 */ /* 0x000fe200078ec0ff */
[----:B------:R-:W-:Y:S01]  /*ac30*/  FFMA.FTZ R59, R0, R21, -R59 ;  /* 0x00000015003b7223 */ /* 0x000fe2000001083b */
[----:B------:R-:W-:Y:S01]  /*ac40*/  IMAD.U32 R21, R67, 0x10000, RZ ;  /* 0x0001000043157824 */ /* 0x000fe200078e00ff */
[C---:B------:R-:W-:Y:S01]  /*ac50*/  LOP3.LUT R12, R13.reuse, 0xffff0000, RZ, 0xc0, !PT ;  /* 0xffff00000d0c7812 */ /* 0x040fe200078ec0ff */
[----:B------:R-:W-:Y:S01]  /*ac60*/  IMAD.U32 R5, R13, 0x10000, RZ ;  /* 0x000100000d057824 */ /* 0x000fe200078e00ff */
[C---:B------:R-:W-:Y:S01]  /*ac70*/  LOP3.LUT R14, R15.reuse, 0xffff0000, RZ, 0xc0, !PT ;  /* 0xffff00000f0e7812 */ /* 0x040fe200078ec0ff */
[----:B------:R-:W-:Y:S01]  /*ac80*/  IMAD.U32 R8, R15, 0x10000, RZ ;  /* 0x000100000f087824 */ /* 0x000fe200078e00ff */
[C---:B------:R-:W-:Y:S01]  /*ac90*/  LOP3.LUT R15, R26.reuse, 0xffff0000, RZ, 0xc0, !PT ;  /* 0xffff00001a0f7812 */ /* 0x040fe200078ec0ff */
[----:B------:R-:W-:-:S02]  /*aca0*/  IMAD.U32 R13, R26, 0x10000, RZ ;  /* 0x000100001a0d7824 */ /* 0x000fc400078e00ff */
[----:B------:R-:W-:Y:S01]  /*acb0*/  FFMA.FTZ R25, R0, R25, R9 ;  /* 0x0000001900197223 */ /* 0x000fe20000010009 */
[----:B------:R-:W-:Y:S01]  /*acc0*/  LOP3.LUT R26, R27, 0xffff0000, RZ, 0xc0, !PT ;  /* 0xffff00001b1a7812 */ /* 0x000fe200078ec0ff */
[----:B------:R-:W-:Y:S02]  /*acd0*/  IMAD.U32 R9, R62, 0x10000, RZ ;  /* 0x000100003e097824 */ /* 0x000fe400078e00ff */
[-C--:B------:R-:W-:Y:S01]  /*ace0*/  FMUL.FTZ R0, R11, R28.reuse ;  /* 0x0000001c0b007220 */ /* 0x080fe20000410000 */
[----:B------:R-:W-:Y:S01]  /*acf0*/  FMUL.FTZ R27, R20, R21 ;  /* 0x00000015141b7220 */ /* 0x000fe20000410000 */
[----:B------:R-:W-:Y:S01]  /*ad00*/  LOP3.LUT R11, R54, 0xffff0000, RZ, 0xc0, !PT ;  /* 0xffff0000360b7812 */ /* 0x000fe200078ec0ff */
[-C--:B------:R-:W-:Y:S01]  /*ad10*/  FMUL.FTZ R20, R20, R9.reuse ;  /* 0x0000000914147220 */ /* 0x080fe20000410000 */
[C---:B------:R-:W-:Y:S01]  /*ad20*/  FFMA.FTZ R60, R5.reuse, R28, -R60 ;  /* 0x0000001c053c7223 */ /* 0x040fe2000001083c */
[----:B------:R-:W-:Y:S01]  /*ad30*/  FFMA.FTZ R27, R8, R9, -R27 ;  /* 0x00000009081b7223 */ /* 0x000fe2000001081b */
[----:B------:R-:W-:Y:S01]  /*ad40*/  FFMA.FTZ R58, R5, R58, R0 ;  /* 0x0000003a053a7223 */ /* 0x000fe20000010000 */
[----:B------:R-:W-:Y:S01]  /*ad50*/  FMUL.FTZ R9, R10, R11 ;  /* 0x0000000b0a097220 */ /* 0x000fe20000410000 */
[----:B------:R-:W-:Y:S01]  /*ad60*/  FFMA.FTZ R28, R8, R21, R20 ;  /* 0x00000015081c7223 */ /* 0x000fe20000010014 */
[-C--:B------:R-:W-:Y:S01]  /*ad70*/  FMUL.FTZ R21, R10, R69.reuse ;  /* 0x000000450a157220 */ /* 0x080fe20000410000 */
[----:B------:R-:W-:Y:S01]  /*ad80*/  LOP3.LUT R5, R70, 0xffff0000, RZ, 0xc0, !PT ;  /* 0xffff000046057812 */ /* 0x000fe200078ec0ff */
[----:B------:R-:W-:Y:S01]  /*ad90*/  FFMA.FTZ R10, R4, R69, -R9 ;  /* 0x00000045040a7223 */ /* 0x000fe20000010809 */
[----:B------:R-:W-:-:S02]  /*ada0*/  IMAD.U32 R8, R68, 0x10000, RZ ;  /* 0x0001000044087824 */ /* 0x000fc400078e00ff */
[----:B------:R-:W-:Y:S01]  /*adb0*/  FMUL.FTZ R9, R24, R55 ;  /* 0x0000003718097220 */ /* 0x000fe20000410000 */
[----:B------:R-:W-:Y:S01]  /*adc0*/  FFMA.FTZ R20, R4, R11, R21 ;  /* 0x0000000b04147223 */ /* 0x000fe20000010015 */
[----:B------:R-:W-:Y:S02]  /*add0*/  IMAD.U32 R0, R44, 0x10000, RZ ;  /* 0x000100002c007824 */ /* 0x000fe400078e00ff */
[-C--:B------:R-:W-:Y:S01]  /*ade0*/  FMUL.FTZ R24, R24, R5.reuse ;  /* 0x0000000518187220 */ /* 0x080fe20000410000 */
[C---:B------:R-:W-:Y:S01]  /*adf0*/  FMUL.FTZ R11, R13.reuse, R8 ;  /* 0x000000080d0b7220 */ /* 0x040fe20000410000 */
[----:B------:R-:W-:Y:S01]  /*ae00*/  FFMA.FTZ R9, R12, R5, -R9 ;  /* 0x000000050c097223 */ /* 0x000fe20000010809 */
[----:B------:R-:W-:Y:S01]  /*ae10*/  LOP3.LUT R68, R68, 0xffff0000, RZ, 0xc0, !PT ;  /* 0xffff000044447812 */ /* 0x000fe200078ec0ff */
[-C--:B------:R-:W-:Y:S01]  /*ae20*/  FMUL.FTZ R13, R13, R0.reuse ;  /* 0x000000000d0d7220 */ /* 0x080fe20000410000 */
[----:B------:R-:W-:Y:S01]  /*ae30*/  LOP3.LUT R67, R67, 0xffff0000, RZ, 0xc0, !PT ;  /* 0xffff000043437812 */ /* 0x000fe200078ec0ff */
[----:B------:R-:W-:Y:S01]  /*ae40*/  FFMA.FTZ R11, R6, R0, -R11 ;  /* 0x00000000060b7223 */ /* 0x000fe2000001080b */
[----:B------:R-:W-:Y:S01]  /*ae50*/  LOP3.LUT R44, R44, 0xffff0000, RZ, 0xc0, !PT ;  /* 0xffff00002c2c7812 */ /* 0x000fe200078ec0ff */
[C---:B------:R-:W-:Y:S01]  /*ae60*/  FMUL.FTZ R0, R15.reuse, R68 ;  /* 0x000000440f007220 */ /* 0x040fe20000410000 */
[----:B------:R-:W-:Y:S01]  /*ae70*/  LOP3.LUT R5, R62, 0xffff0000, RZ, 0xc0, !PT ;  /* 0xffff00003e057812 */ /* 0x000fe200078ec0ff */
[----:B------:R-:W-:Y:S01]  /*ae80*/  FMUL.FTZ R21, R26, R67 ;  /* 0x000000431a157220 */ /* 0x000fe20000410000 */
[----:B------:R-:W-:Y:S01]  /*ae90*/  FFMA.FTZ R55, R12, R55, R24 ;  /* 0x000000370c377223 */ /* 0x000fe20000010018 */
[-C--:B------:R-:W-:Y:S01]  /*aea0*/  FMUL.FTZ R15, R15, R44.reuse ;  /* 0x0000002c0f0f7220 */ /* 0x080fe20000410000 */
[C---:B------:R-:W-:Y:S01]  /*aeb0*/  FFMA.FTZ R0, R7.reuse, R44, -R0 ;  /* 0x0000002c07007223 */ /* 0x040fe20000010800 */
[-C--:B------:R-:W-:Y:S01]  /*aec0*/  FMUL.FTZ R26, R26, R5.reuse ;  /* 0x000000051a1a7220 */ /* 0x080fe20000410000 */
        /* <DEDUP_REMOVED lines=14> */
.L_x_13028:
[----:B------:R-:W-:Y:S05]  /*afb0*/  BSYNC B0 ;  /* 0x0000000000007941 */ /* 0x000fea0003800000 */
.L_x_13014:
        /* <DEDUP_REMOVED lines=8> */
.L_x_13011:
[----:B-12---:R-:W1:Y:S01]  /*b040*/  S2R R0, SR_TID.X ;  /* 0x0000000000007919 */ /* 0x006e620000002100 */
[----:B0-----:R-:W-:Y:S01]  /*b050*/  IMAD.U32 R12, RZ, RZ, UR37 ;  /* 0x00000025ff0c7e24 */ /* 0x001fe2000f8e00ff */
[----:B------:R-:W-:Y:S05]  /*b060*/  WARPSYNC.ALL ;  /* 0x0000000000007948 */ /* 0x000fea0003800000 */
[----:B---3--:R-:W0:Y:S01]  /*b070*/  S2R R3, SR_SWINHI ;  /* 0x0000000000037919 */ /* 0x008e220000002f00 */
[----:B------:R-:W-:Y:S01]  /*b080*/  IADD3 R12, P1, R12, 0x28, RZ ;  /* 0x000000280c0c7810 */ /* 0x000fe20007f3e0ff */
[----:B------:R-:W-:-:S04]  /*b090*/  IMAD.U32 R21, RZ, RZ, UR37 ;  /* 0x00000025ff157e24 */ /* 0x000fc8000f8e00ff */
[----:B------:R-:W-:Y:S02]  /*b0a0*/  VIADD R21, R21, 0x1f0 ;  /* 0x000001f015157836 */ /* 0x000fe40000000000 */
[----:B------:R-:W-:Y:S01]  /*b0b0*/  IMAD.X R13, RZ, RZ, UR36, P1 ;  /* 0x00000024ff0d7e24 */ /* 0x000fe200088e06ff */
[----:B-1----:R-:W-:Y:S01]  /*b0c0*/  SHF.R.U32.HI R4, RZ, 0x7, R0 ;  /* 0x00000007ff047819 */ /* 0x002fe20000011600 */
[----:B------:R-:W-:-:S04]  /*b0d0*/  IMAD.U32 R0, RZ, RZ, UR37 ;  /* 0x00000025ff007e24 */ /* 0x000fc8000f8e00ff */
[----:B------:R-:W-:Y:S01]  /*b0e0*/  VIADD R6, R4, 0x8 ;  /* 0x0000000804067836 */ /* 0x000fe20000000000 */
[----:B------:R-:W-:Y:S02]  /*b0f0*/  IADD3 R0, P0, R0, 0x240, RZ ;  /* 0x0000024000007810 */ /* 0x000fe40007f1e0ff */
[----:B------:R-:W-:Y:S02]  /*b100*/  MOV R4, R2 ;  /* 0x0000000200047202 */ /* 0x000fe40000000f00 */
[----:B0-----:R-:W-:Y:S01]  /*b110*/  MOV R5, R3 ;  /* 0x0000000300057202 */ /* 0x001fe20000000f00 */
[----:B------:R-:W-:Y:S02]  /*b120*/  IMAD.X R3, RZ, RZ, UR36, P0 ;  /* 0x00000024ff037e24 */ /* 0x000fe400080e06ff */
[----:B------:R-:W-:Y:S01]  /*b130*/  IMAD.MOV.U32 R8, RZ, RZ, R37 ;  /* 0x000000ffff087224 */ /* 0x000fe200078e0025 */
[----:B------:R-:W-:Y:S01]  /*b140*/  UIADD3 UR4, UP0, UR37, 0x200, URZ ;  /* 0x0000020025047890 */ /* 0x000fe2000ff1e03f */
[----:B------:R-:W-:Y:S01]  /*b150*/  IMAD.MOV.U32 R9, RZ, RZ, R35 ;  /* 0x000000ffff097224 */ /* 0x000fe200078e0023 */
[----:B------:R-:W-:Y:S01]  /*b160*/  UIADD3 UR6, UR37, 0x1fc, URZ ;  /* 0x000001fc25067890 */ /* 0x000fe2000fffe03f */
[----:B------:R-:W-:Y:S01]  /*b170*/  IMAD.MOV.U32 R10, RZ, RZ, R40 ;  /* 0x000000ffff0a7224 */ /* 0x000fe200078e0028 */
[----:B------:R-:W-:Y:S01]  /*b180*/  UIADD3.X UR5, URZ, UR36, URZ, UP0, !UPT ;  /* 0x000000243f057290 */ /* 0x000fe200087fe43f */
[----:B------:R-:W-:Y:S01]  /*b190*/  IMAD.MOV.U32 R11, RZ, RZ, R57 ;  /* 0x000000ffff0b7224 */ /* 0x000fe200078e0039 */
[----:B------:R0:W-:Y:S01]  /*b1a0*/  BAR.SYNC.DEFER_BLOCKING R6, 0x100 ;  /* 0x000400060000751d */ /* 0x0001e20000010000 */
[----:B------:R-:W-:Y:S01]  /*b1b0*/  IMAD.U32 R7, RZ, RZ, UR40 ;  /* 0x00000028ff077e24 */ /* 0x000fe2000f8e00ff */
[----:B------:R-:W-:Y:S01]  /*b1c0*/  MOV R212, 0xb4a0 ;  /* 0x0000b4a000d47802 */ /* 0x000fe20000000f00 */
[----:B------:R-:W-:-:S02]  /*b1d0*/  IMAD.U32 R2, RZ, RZ, UR4 ;  /* 0x00000004ff027e24 */ /* 0x000fc4000f8e00ff */
[----:B------:R-:W-:Y:S02]  /*b1e0*/  IMAD.MOV.U32 R14, RZ, RZ, R38 ;  /* 0x000000ffff0e7224 */ /* 0x000fe400078e0026 */
[----:B------:R-:W-:Y:S01]  /*b1f0*/  IMAD.MOV.U32 R15, RZ, RZ, R53 ;  /* 0x000000ffff0f7224 */ /* 0x000fe200078e0035 */
[----:B------:R1:W-:Y:S01]  /*b200*/  STL.128 [R1+0x170], R8 ;  /* 0x0001700801007387 */ /* 0x0003e20000100c00 */
[----:B0-----:R-:W-:-:S03]  /*b210*/  IMAD.U32 R6, RZ, RZ, UR6 ;  /* 0x00000006ff067e24 */ /* 0x001fc6000f8e00ff */
[----:B------:R-:W-:Y:S04]  /*b220*/  STL.128 [R1+0x190], R12 ;  /* 0x0001900c01007387 */ /* 0x000fe80000100c00 */
[----:B------:R0:W-:Y:S01]  /*b230*/  STL.128 [R1+0x180], R4 ;  /* 0x0001800401007387 */ /* 0x0001e20000100c00 */
[----:B-1----:R-:W-:Y:S02]  /*b240*/  IMAD.MOV.U32 R8, RZ, RZ, R52 ;  /* 0x000000ffff087224 */ /* 0x002fe400078e0034 */
[----:B------:R-:W-:Y:S02]  /*b250*/  IMAD.MOV.U32 R9, RZ, RZ, R51 ;  /* 0x000000ffff097224 */ /* 0x000fe400078e0033 */
[----:B------:R-:W-:Y:S02]  /*b260*/  IMAD.MOV.U32 R10, RZ, RZ, R49 ;  /* 0x000000ffff0a7224 */ /* 0x000fe400078e0031 */
[----:B------:R-:W-:-:S02]  /*b270*/  IMAD.MOV.U32 R11, RZ, RZ, R50 ;  /* 0x000000ffff0b7224 */ /* 0x000fc400078e0032 */
[----:B0-----:R-:W-:Y:S02]  /*b280*/  IMAD.MOV.U32 R6, RZ, RZ, R30 ;  /* 0x000000ffff067224 */ /* 0x001fe400078e001e */
[----:B------:R-:W-:Y:S01]  /*b290*/  IMAD.MOV.U32 R7, RZ, RZ, R42 ;  /* 0x000000ffff077224 */ /* 0x000fe200078e002a */
[----:B------:R0:W-:Y:S01]  /*b2a0*/  STL.128 [R1+0x1a0], R8 ;  /* 0x0001a00801007387 */ /* 0x0001e20000100c00 */
[----:B------:R-:W-:Y:S02]  /*b2b0*/  IMAD.MOV.U32 R4, RZ, RZ, R2 ;  /* 0x000000ffff047224 */ /* 0x000fe400078e0002 */
[----:B0-----:R-:W-:Y:S02]  /*b2c0*/  IMAD.MOV.U32 R8, RZ, RZ, R33 ;  /* 0x000000ffff087224 */ /* 0x001fe400078e0021 */
[----:B------:R-:W-:Y:S02]  /*b2d0*/  IMAD.MOV.U32 R9, RZ, RZ, R46 ;  /* 0x000000ffff097224 */ /* 0x000fe400078e002e */
[----:B------:R-:W-:-:S02]  /*b2e0*/  IMAD.MOV.U32 R10, RZ, RZ, R39 ;  /* 0x000000ffff0a7224 */ /* 0x000fc400078e0027 */
        /* <DEDUP_REMOVED lines=8> */
[----:B------:R0:W-:Y:S01]  /*b370*/  STL.128 [R1+0x1d0], R8 ;  /* 0x0001d00801007387 */ /* 0x0001e20000100c00 */
[----:B------:R-:W-:Y:S02]  /*b380*/  UIADD3 UR5, UR37, 0x150, URZ ;  /* 0x0000015025057890 */ /* 0x000fe4000fffe03f */
[----:B------:R-:W-:-:S05]  /*b390*/  IMAD.MOV.U32 R5, RZ, RZ, R3 ;  /* 0x000000ffff057224 */ /* 0x000fca00078e0003 */
[----:B------:R-:W-:Y:S01]  /*b3a0*/  STL.128 [R1+0x1b0], R4 ;  /* 0x0001b00401007387 */ /* 0x000fe20000100c00 */
[----:B0-----:R-:W-:Y:S02]  /*b3b0*/  IMAD.MOV.U32 R8, RZ, RZ, R45 ;  /* 0x000000ffff087224 */ /* 0x001fe400078e002d */
[----:B------:R-:W-:Y:S02]  /*b3c0*/  IMAD.MOV.U32 R9, RZ, RZ, R43 ;  /* 0x000000ffff097224 */ /* 0x000fe400078e002b */
[----:B------:R-:W-:Y:S02]  /*b3d0*/  IMAD.MOV.U32 R10, RZ, RZ, R17 ;  /* 0x000000ffff0a7224 */ /* 0x000fe400078e0011 */
[----:B------:R-:W-:Y:S02]  /*b3e0*/  IMAD.MOV.U32 R11, RZ, RZ, R16 ;  /* 0x000000ffff0b7224 */ /* 0x000fe400078e0010 */
[----:B------:R-:W-:Y:S02]  /*b3f0*/  IMAD.MOV.U32 R16, RZ, RZ, R31 ;  /* 0x000000ffff107224 */ /* 0x000fe400078e001f */
[----:B------:R-:W-:Y:S01]  /*b400*/  IMAD.MOV.U32 R17, RZ, RZ, R48 ;  /* 0x000000ffff117224 */ /* 0x000fe200078e0030 */
[----:B------:R0:W-:Y:S04]  /*b410*/  STL.128 [R1+0x1e0], R8 ;  /* 0x0001e00801007387 */ /* 0x0001e80000100c00 */
[----:B------:R1:W-:Y:S01]  /*b420*/  STL.128 [R1+0x160], R16 ;  /* 0x0001601001007387 */ /* 0x0003e20000100c00 */
[----:B0-----:R-:W-:-:S02]  /*b430*/  IMAD.MOV.U32 R10, RZ, RZ, R32 ;  /* 0x000000ffff0a7224 */ /* 0x001fc400078e0020 */
[----:B------:R-:W-:Y:S02]  /*b440*/  IMAD.MOV.U32 R11, RZ, RZ, R36 ;  /* 0x000000ffff0b7224 */ /* 0x000fe400078e0024 */
[----:B------:R-:W-:Y:S02]  /*b450*/  IMAD.MOV.U32 R8, RZ, RZ, R21 ;  /* 0x000000ffff087224 */ /* 0x000fe400078e0015 */
[----:B------:R-:W-:Y:S02]  /*b460*/  IMAD.MOV.U32 R9, RZ, RZ, R0 ;  /* 0x000000ffff097224 */ /* 0x000fe400078e0000 */
[----:B------:R-:W-:-:S03]  /*b470*/  VIADD R0, R209, 0xffffffff ;  /* 0xffffffffd1007836 */ /* 0x000fc60000000000 */
[----:B------:R1:W-:Y:S04]  /*b480*/  STL.128 [R1+0x150], R8 ;  /* 0x0001500801007387 */ /* 0x0003e80000100c00 */
[----:B-1---5:R-:W-:Y:S05]  /*b490*/  CALL.REL.NOINC `($_ZN7cutlass13device_kernelIN5flash11enable_sm90INS1_16FlashAttnFwdSm90INS1_25CollectiveMainloopFwdSm90ILi2EN4cute5tupleIJNS5_1CILi1EEES8_S8_EEENS6_IJNS7_ILi128EEENS7_ILi96EEENS7_ILi64EEEEEELi256ENS_10bfloat16_tEfNS_4arch4Sm90ELb0ELb1ELb0ELb1ELb1ELb1ELb1ELb1ELb0ELb1ELb1ELb0EEENS1_21CollectiveEpilogueFwdINS6_IJSA_NS7_ILi256EEESB_EEES9_SE_SG_Li256ELb1ELb1ELb1ELb0EEENS1_36VarlenDynamicPersistentTileSchedulerILi128ELi96ELi256ELi128ELb1ELb1ELb1ELb1ELb0ELb1EEEEEEEEEvNT_6ParamsE$_ZZN5flash25CollectiveMainloopFwdSm90ILi2EN4cute5tupleIJNS1_1CILi1EEES4_S4_EEENS2_IJNS3_ILi128EEENS3_ILi96EEENS3_ILi64EEEEEELi256EN7cutlass10bfloat16_tEfNSA_4arch4Sm90ELb0ELb1ELb0ELb1ELb1ELb1ELb1ELb1ELb0ELb1ELb1ELb0EE3mmaINS_16FlashAttnFwdSm90ISE_NS_21CollectiveEpilogueFwdINS2_IJS6_NS3_ILi256EEES7_EEES5_SB_SD_Li256ELb1ELb1ELb1ELb0EEENS_36VarlenDynamicPersistentTileSchedulerILi128ELi96ELi256ELi128ELb1ELb1ELb1ELb1ELb0ELb1EEEE13SharedStorageENS1_6TensorINS1_11ArrayEngineIfLm128EEENS1_6LayoutINS2_IJNS2_IJNS3_ILi2EEEST_NS3_ILi32EEEEEES4_S4_EEENS2_IJNS2_IJS4_ST_NS3_ILi4EEEEEENS3_ILi0EEESZ_EEEEEEENS_7SoftmaxILi2ELi0EEEEEbRKNSE_6ParamsENSA_13PipelineAsyncILi2EEES19_RNSA_13PipelineStateILj2EEERT0_RT1_iRiRKNS_16SeqlenInfoQKNewKILb1ELb1EEENS2_IJiiiiEEERT_ENKUliT_T0_T1_E_clIZSF_ISO_S12_S14_EbS17_S19_S19_S1C_S1E_S1G_iS1H_S1L_S1M_S1O_EUlRS1P_iE0_NS3_ILb1EEES1W_EEDaiS1P_S1Q_S1R_) ;  /* 0x0000034c00bc7944 */ /* 0x022fea0003c00000 */
        /* <DEDUP_REMOVED lines=26> */
.L_x_13040:
[----:B------:R-:W-:-:S13]  /*b640*/  ISETP.NE.AND P0, PT, R3, 0x1, PT ;  /* 0x000000010300780c */ /* 0x000fda0003f05270 */
[----:B------:R-:W0:Y:S02]  /*b650*/  @P0 LDC.64 R6, c[0x0][0xae0] ;  /* 0x0002b800ff060b82 */ /* 0x000e240000000a00 */
[----:B0-----:R-:W-:-:S05]  /*b660*/  @P0 IMAD.HI.U32 R6, R5, R6, RZ ;  /* 0x0000000605060227 */ /* 0x001fca00078e00ff */
[----:B------:R-:W-:-:S07]  /*b670*/  @P0 SHF.R.U32.HI R5, RZ, R7, R6 ;  /* 0x00000007ff050219 */ /* 0x000fce0000011606 */
.L_x_13041:
[----:B------:R-:W-:Y:S05]  /*b680*/  BSYNC B0 ;  /* 0x0000000000007941 */ /* 0x000fea0003800000 */
.L_x_13039:
[----:B------:R-:W-:-:S05]  /*b690*/  IMAD R3, R5, R3, R3 ;  /* 0x0000000305037224 */ /* 0x000fca00078e0203 */
[----:B------:R-:W-:-:S07]  /*b6a0*/  VIMNMX R2, R2, R3, PT ;  /* 0x0000000302027248 */ /* 0x000fce0003fe0100 */
.L_x_13038:
[----:B------:R-:W-:-:S05]  /*b6b0*/  IMAD.HI R2, R2, 0x2aaaaaab, RZ ;  /* 0x2aaaaaab02027827 */ /* 0x000fca00078e02ff */
[----:B------:R-:W-:-:S04]  /*b6c0*/  SHF.R.U32.HI R3, RZ, 0x1f, R2 ;  /* 0x0000001fff037819 */ /* 0x000fc80000011602 */
[----:B------:R-:W-:-:S04]  /*b6d0*/  LEA.HI.SX32 R3, R2, R3, 0x1c ;  /* 0x0000000302037211 */ /* 0x000fc800078fe2ff */
[----:B------:R-:W-:-:S04]  /*b6e0*/  VIMNMX R3, R202, R3, !PT ;  /* 0x00000003ca037248 */ /* 0x000fc80007fe0100 */
[----:B------:R-:W-:-:S13]  /*b6f0*/  ISETP.GE.AND P0, PT, R0, R3, PT ;  /* 0x000000030000720c */ /* 0x000fda0003f06270 */
[----:B------:R-:W-:Y:S05]  /*b700*/  @!P0 BRA `(.L_x_13042) ;  /* 0x000000ac000c8947 */ /* 0x000fea0003800000 */
.L_x_13071:
[----:B------:R-:W2:Y:S04]  /*b710*/  LDL R4, [R1+0x1f0] ;  /* 0x0001f00001047983 */ /* 0x000ea80000100800 */
[----:B0-----:R-:W3:Y:S01]  /*b720*/  LDL R2, [R1+0x1f8] ;  /* 0x0001f80001027983 */ /* 0x001ee20000100800 */
[----:B--2---:R-:W-:-:S05]  /*b730*/  VIADD R4, R4, 0x1 ;  /* 0x0000000104047836 */ /* 0x004fca0000000000 */
[----:B------:R-:W-:-:S13]  /*b740*/  ISETP.NE.AND P0, PT, R4, 0x2, PT ;  /* 0x000000020400780c */ /* 0x000fda0003f05270 */
[----:B------:R0:W5:Y:S04]  /*b750*/  @P0 LDL R6, [R1+0x1f4] ;  /* 0x0001f40001060983 */ /* 0x0001680000100800 */
[----:B------:R-:W2:Y:S01]  /*b760*/  @!P0 LDL R5, [R1+0x1f4] ;  /* 0x0001f40001058983 */ /* 0x000ea20000100800 */
[----:B---3--:R-:W-:-:S03]  /*b770*/  VIADD R2, R2, 0x1 ;  /* 0x0000000102027836 */ /* 0x008fc60000000000 */
        /* <DEDUP_REMOVED lines=13> */
.L_x_13044:
[----:B------:R-:W-:Y:S05]  /*b850*/  BSYNC B0 ;  /* 0x0000000000007941 */ /* 0x000fea0003800000 */
.L_x_13043:
[----:B------:R-:W2:Y:S01]  /*b860*/  LD.E.64 R8, desc[UR44][R18.64+0x18] ;  /* 0x0000182c12087980 */ /* 0x000ea2000c101b00 */
[----:B-----5:R-:W-:Y:S02]  /*b870*/  SHF.L.U32 R5, R6, 0x1f, RZ ;  /* 0x0000001f06057819 */ /* 0x020fe400000006ff */
        /* <DEDUP_REMOVED lines=10> */
.L_x_13046:
[----:B------:R-:W-:Y:S05]  /*b920*/  BSYNC B0 ;  /* 0x0000000000007941 */ /* 0x000fea0003800000 */
.L_x_13045:
        /* <DEDUP_REMOVED lines=8> */
.L_x_13048:
[----:B------:R-:W-:Y:S05]  /*b9b0*/  BSYNC B0 ;  /* 0x0000000000007941 */ /* 0x000fea0003800000 */
.L_x_13047:
[----:B------:R-:W2:Y:S04]  /*b9c0*/  LDL R15, [R1+0x1f0] ;  /* 0x0001f000010f7983 */ /* 0x000ea80000100800 */
[----:B------:R-:W2:Y:S01]  /*b9d0*/  LDL.64 R4, [R1+0x80] ;  /* 0x0000800001047983 */ /* 0x000ea20000100a00 */
[----:B------:R-:W-:Y:S05]  /*b9e0*/  WARPSYNC.ALL ;  /* 0x0000000000007948 */ /* 0x000fea0003800000 */
[----:B------:R1:W-:Y:S04]  /*b9f0*/  STL [R1+0x60], RZ ;  /* 0x000060ff01007387 */ /* 0x0003e80000100800 */
[----:B0----5:R-:W3:Y:S01]  /*ba00*/  LD.E.64 R6, desc[UR44][R18.64+0x78] ;  /* 0x0000782c12067980 */ /* 0x021ee2000c101b00 */
[----:B------:R-:W-:-:S05]  /*ba10*/  IMAD.MOV.U32 R2, RZ, RZ, 0x1 ;  /* 0x00000001ff027424 */ /* 0x000fca00078e00ff */
[----:B------:R1:W-:Y:S04]  /*ba20*/  STL [R1+0x60], R2 ;  /* 0x0000600201007387 */ /* 0x0003e80000100800 */
[----:B------:R-:W4:Y:S04]  /*ba30*/  LD.E.64 R8, desc[UR44][R18.64+0x78] ;  /* 0x0000782c12087980 */ /* 0x000f28000c101b00 */
[----:B------:R1:W-:Y:S04]  /*ba40*/  STL [R1+0x60], R2 ;  /* 0x0000600201007387 */ /* 0x0003e80000100800 */
[----:B------:R-:W4:Y:S01]  /*ba50*/  LD.E.64 R10, desc[UR44][R18.64+0x78] ;  /* 0x0000782c120a7980 */ /* 0x000f22000c101b00 */
[----:B--2---:R-:W-:Y:S01]  /*ba60*/  IMAD R4, R15, 0x300, R4 ;  /* 0x000003000f047824 */ /* 0x004fe200078e0204 */
[----:B------:R-:W-:-:S02]  /*ba70*/  R2UR UR7, R5 ;  /* 0x00000000050772ca */ /* 0x000fc400000e0000 */
[----:B------:R1:W-:Y:S02]  /*ba80*/  STL [R1+0x60], R2 ;  /* 0x0000600201007387 */ /* 0x0003e40000100800 */
[----:B------:R-:W-:Y:S02]  /*ba90*/  R2UR UR6, R4 ;  /* 0x00000000040672ca */ /* 0x000fe400000e0000 */
[----:B------:R-:W2:Y:S01]  /*baa0*/  LD.E.64 R12, desc[UR44][R18.64+0x78] ;  /* 0x0000782c120c7980 */ /* 0x000ea2000c101b00 */
[----:B------:R-:W-:-:S03]  /*bab0*/  WARPGROUP.ARRIVE ;  /* 0x00000000000079c5 */ /* 0x000fc60000000000 */
[----:B------:R1:W-:Y:S01]  /*bac0*/  STL [R1+0x60], R2 ;  /* 0x0000600201007387 */ /* 0x0003e20000100800 */
[----:B------:R-:W-:Y:S02]  /*bad0*/  VIADD R14, R4, 0x2 ;  /* 0x00000002040e7836 */ /* 0x000fe40000000000 */
[----:B------:R-:W-:Y:S01]  /*bae0*/  IMAD.MOV.U32 R15, RZ, RZ, R5 ;  /* 0x000000ffff0f7224 */ /* 0x000fe200078e0005 */
[----:B---3--:R-:W-:Y:S02]  /*baf0*/  R2UR UR4, R6 ;  /* 0x00000000060472ca */ /* 0x008fe400000e0000 */
[----:B------:R-:W-:Y:S02]  /*bb00*/  R2UR UR5, R7 ;  /* 0x00000000070572ca */ /* 0x000fe400000e0000 */
[----:B------:R1:W5:Y:S11]  /*bb10*/  LDL.64 R6, [R1+0x1f0] ;  /* 0x0001f00001067983 */ /* 0x0003760000100a00 */
[----:B------:R-:W-:Y:S01]  /*bb20*/  HGMMA.64x96x16.F32.BF16 R24, gdesc[UR4], RZ, !UPT, gsb0 ;  /* 0x01600000041879f0 */ /* 0x000fe2000c0018ff */
[----:B----4-:R-:W-:Y:S01]  /*bb30*/  VIADD R8, R8, 0x2 ;  /* 0x0000000208087836 */ /* 0x010fe20000000000 */
        /* <DEDUP_REMOVED lines=31> */
[----:B-1----:R-:W-:Y:S05]  /*bd30*/  @!P0 BRA `(.L_x_13051) ;  /* 0x0000000000048947 */ /* 0x002fea0003800000 */
[----:B------:R-:W-:Y:S01]  /*bd40*/  BPT.TRAP 0x1 ;  /* 0x000000040000795c */ /* 0x000fe20000300000 */
.L_x_13051:
[----:B------:R-:W-:Y:S05]  /*bd50*/  BSYNC B0 ;  /* 0x0000000000007941 */ /* 0x000fea0003800000 */
.L_x_13050:
        /* <DEDUP_REMOVED lines=11> */
.L_x_13053:
[----:B------:R-:W-:Y:S05]  /*be10*/  BSYNC B0 ;  /* 0x0000000000007941 */ /* 0x000fea0003800000 */
.L_x_13052:
[----:B------:R-:W-:Y:S04]  /*be20*/  BSSY B0, `(.L_x_13054) ;  /* 0x0000007000007945 */ /* 0x000fe80003800000 */
[----:B------:R-:W-:Y:S05]  /*be30*/  @P0 BRA `(.L_x_13055) ;  /* 0x0000000000140947 */ /* 0x000fea0003800000 */
[----:B------:R-:W2:Y:S02]  /*be40*/  LD.E.64 R4, desc[UR44][R18.64+0x40] ;  /* 0x0000402c12047980 */ /* 0x000ea4000c101b00 */
[----:B--2---:R-:W-:-:S05]  /*be50*/  MOV R5, R4 ;  /* 0x0000000400057202 */ /* 0x004fca0000000f00 */
[----:B------:R-:W-:-:S04]  /*be60*/  IMAD R6, R6, 0x8, R5 ;  /* 0x0000000806067824 */ /* 0x000fc800078e0205 */
[----:B------:R-:W0:Y:S02]  /*be70*/  SYNCS.PHASECHK.TRANS64.TRYWAIT P0, [R6+URZ], R7 ;  /* 0x00000007060075a7 */ /* 0x000e24000800017f */
[----:B0-----:R-:W-:Y:S05]  /*be80*/  @!P0 BRA `(.L_x_13056) ;  /* 0x000002f000208947 */ /* 0x001fea0003800000 */
.L_x_13055:
[----:B------:R-:W-:Y:S05]  /*be90*/  BSYNC B0 ;  /* 0x0000000000007941 */ /* 0x000fea0003800000 */
.L_x_13054:
        /* <DEDUP_REMOVED lines=163> */
[----:B------:R-:W-:Y:S01]  /*c8d0*/  R2UR UR4, R10 ;  /* 0x000000000a0472ca */ /* 0x000fe200000e0000 */
[----:B------:R-:W-:Y:S01]  /*c8e0*/  VIADD R8, R8, 0xc06 ;  /* 0x00000c0608087836 */ /* 0x000fe20000000000 */
[----:B------:R-:W-:Y:S01]  /*c8f0*/  R2UR UR7, R7 ;  /* 0x00000000070772ca */ /* 0x000fe200000e0000 */
[----:B------:R-:W-:Y:S01]  /*c900*/  VIADD R4, R4, 0x906 ;  /* 0x0000090604047836 */ /* 0x000fe20000000000 */
[----:B------:R-:W-:Y:S01]  /*c910*/  R2UR UR5, R11 ;  /* 0x000000000b0572ca */ /* 0x000fe200000e0000 */
[----:B------:R-:W0:Y:S01]  /*c920*/  S2R R16, SR_TID.X ;  /* 0x0000000000107919 */ /* 0x000e220000002100 */
[----:B------:R1:W-:Y:S01]  /*c930*/  STL [R1+0x70], R2 ;  /* 0x0000700201007387 */ /* 0x0003e20000100800 */
[----:B------:R-:W-:-:S02]  /*c940*/  WARPGROUP.DEPBAR.LE gsb0, 0x0 ;  /* 0x00008000000079c5 */ /* 0x000fc40000010000 */
[----:B------:R-:W-:Y:S01]  /*c950*/  WARPGROUP.ARRIVE ;  /* 0x00000000000079c5 */ /* 0x000fe20000000000 */
[----:B------:R1:W5:Y:S07]  /*c960*/  LDL R6, [R1+0x1f0] ;  /* 0x0001f00001067983 */ /* 0x00036e0000100800 */
[----:B------:R-:W-:Y:S01]  /*c970*/  HGMMA.64x96x16.F32.BF16 R24, gdesc[UR4], R24, gsb0 ;  /* 0x01600000041879f0 */ /* 0x000fe20008001818 */
[----:B------:R-:W-:Y:S02]  /*c980*/  R2UR UR4, R8 ;  /* 0x00000000080472ca */ /* 0x000fe400000e0000 */
[----:B------:R-:W-:-:S02]  /*c990*/  R2UR UR5, R9 ;  /* 0x00000000090572ca */ /* 0x000fc400000e0000 */
[----:B------:R-:W-:Y:S02]  /*c9a0*/  R2UR UR6, R4 ;  /* 0x00000000040672ca */ /* 0x000fe400000e0000 */
[----:B------:R-:W-:Y:S01]  /*c9b0*/  R2UR UR7, R5 ;  /* 0x00000000050772ca */ /* 0x000fe200000e0000 */
[----:B------:R1:W-:Y:S04]  /*c9c0*/  STL [R1+0x70], R2 ;  /* 0x0000700201007387 */ /* 0x0003e80000100800 */
[----:B------:R1:W-:Y:S01]  /*c9d0*/  STL [R1+0x70], R2 ;  /* 0x0000700201007387 */ /* 0x0003e20000100800 */
[----:B------:R-:W-:Y:S02]  /*c9e0*/  WARPGROUP.DEPBAR.LE gsb0, 0x0 ;  /* 0x00008000000079c5 */ /* 0x000fe40000010000 */
[----:B------:R-:W-:-:S06]  /*c9f0*/  WARPGROUP.ARRIVE ;  /* 0x00000000000079c5 */ /* 0x000fcc0000000000 */
[----:B------:R-:W-:Y:S01]  /*ca00*/  HGMMA.64x96x16.F32.BF16 R24, gdesc[UR4], R24, gsb0 ;  /* 0x01600000041879f0 */ /* 0x000fe20008001818 */
[----:B------:R1:W-:Y:S01]  /*ca10*/  STL [R1+0x70], R2 ;  /* 0x0000700201007387 */ /* 0x0003e20000100800 */
[----:B0-----:R-:W-:-:S03]  /*ca20*/  SHF.R.U32.HI R103, RZ, 0x7, R16 ;  /* 0x00000007ff677819 */ /* 0x001fc60000011610 */
[----:B------:R1:W-:Y:S04]  /*ca30*/  STL [R1+0x70], R2 ;  /* 0x0000700201007387 */ /* 0x0003e80000100800 */
[----:B------:R1:W-:Y:S04]  /*ca40*/  STL [R1+0x70], R2 ;  /* 0x0000700201007387 */ /* 0x0003e80000100800 */
[----:B------:R1:W-:Y:S01]  /*ca50*/  STL [R1+0x70], R2 ;  /* 0x0000700201007387 */ /* 0x0003e20000100800 */
[----:B------:R-:W-:-:S03]  /*ca60*/  IADD3 R5, -R103, 0xb, RZ ;  /* 0x0000000b67057810 */ /* 0x000fc60007ffe1ff */
        /* <DEDUP_REMOVED lines=11> */
[----:B------:R-:W2:Y:S01]  /*cb20*/  LD.E R4, desc[UR44][R18.64] ;  /* 0x0000002c12047980 */ /* 0x000ea2000c101900 */
[----:B------:R-:W-:Y:S01]  /*cb30*/  BSSY B0, `(.L_x_13057) ;  /* 0x0000005000007945 */ /* 0x000fe20003800000 */
[----:B--2---:R-:W-:-:S04]  /*cb40*/  LOP3.LUT R4, R4, 0x1, RZ, 0xfc, !PT ;  /* 0x0000000104047812 */ /* 0x004fc800078efcff */
[----:B------:R-:W-:-:S13]  /*cb50*/  ISETP.NE.AND P0, PT, R4, 0x3, PT ;  /* 0x000000030400780c */ /* 0x000fda0003f05270 */
[----:B-1----:R-:W-:Y:S05]  /*cb60*/  @!P0 BRA `(.L_x_13058) ;  /* 0x0000000000048947 */ /* 0x002fea0003800000 */
[----:B------:R-:W-:Y:S01]  /*cb70*/  BPT.TRAP 0x1 ;  /* 0x000000040000795c */ /* 0x000fe20000300000 */
.L_x_13058:
[----:B------:R-:W-:Y:S05]  /*cb80*/  BSYNC B0 ;  /* 0x0000000000007941 */ /* 0x000fea0003800000 */
.L_x_13057:
[----:B------:R-:W2:Y:S04]  /*cb90*/  LD.E.64 R4, desc[UR44][R18.64+0x20] ;  /* 0x0000202c12047980 */ /* 0x000ea8000c101b00 */
        /* <DEDUP_REMOVED lines=9> */
[----:B------:R-:W4:Y:S04]  /*cc30*/  LDL.128 R8, [R1+0x130] ;  /* 0x0001300001087983 */ /* 0x000f280000100c00 */
[----:B0-----:R-:W4:Y:S01]  /*cc40*/  LDL.128 R4, [R1+0x120] ;  /* 0x0001200001047983 */ /* 0x001f220000100c00 */
        /* <DEDUP_REMOVED lines=57> */
.L_x_13062:
[----:B------:R-:W-:-:S13]  /*cfe0*/  ISETP.NE.AND P0, PT, R9, 0x1, PT ;  /* 0x000000010900780c */ /* 0x000fda0003f05270 */
[----:B------:R-:W-:-:S05]  /*cff0*/  @P0 IMAD.HI.U32 R12, R8, R10, RZ ;  /* 0x0000000a080c0227 */ /* 0x000fca00078e00ff */
[----:B------:R-:W-:-:S07]  /*d000*/  @P0 SHF.R.U32.HI R8, RZ, R11, R12 ;  /* 0x0000000bff080219 */ /* 0x000fce000001160c */
.L_x_13063:
[----:B------:R-:W-:Y:S05]  /*d010*/  BSYNC B1 ;  /* 0x0000000000017941 */ /* 0x000fea0003800000 */
.L_x_13061:
[----:B------:R-:W-:-:S05]  /*d020*/  IMAD R8, R8, R9, R73 ;  /* 0x0000000908087224 */ /* 0x000fca00078e0249 */
[----:B------:R-:W-:Y:S02]  /*d030*/  VIMNMX R7, R7, R8, !PT ;  /* 0x0000000807077248 */ /* 0x000fe40007fe0100 */
[----:B------:R-:W-:-:S07]  /*d040*/  VIADDMNMX R6, R8, R9, R6, PT ;  /* 0x0000000908067246 */ /* 0x000fce0003800106 */
.L_x_13060:
[----:B------:R-:W-:Y:S05]  /*d050*/  BSYNC B0 ;  /* 0x0000000000007941 */ /* 0x000fea0003800000 */
.L_x_13059:
[C---:B------:R-:W-:Y:S01]  /*d060*/  ISETP.GE.AND P0, PT, R21.reuse, 0x2, PT ;  /* 0x000000021500780c */ /* 0x040fe20003f06270 */
[----:B------:R-:W0:Y:S01]  /*d070*/  SHFL.IDX PT, R14, R14, 0x1, 0x1c1f ;  /* 0x003c1f000e0e7f89 */ /* 0x000e2200000e0000 */
[----:B------:R-:W-:Y:S01]  /*d080*/  ISETP.GE.AND P2, PT, R21, 0xa, PT ;  /* 0x0000000a1500780c */ /* 0x000fe20003f46270 */
[----:B------:R-:W-:Y:S01]  /*d090*/  BSSY B0, `(.L_x_13064) ;  /* 0x0000086000007945 */ /* 0x000fe20003800000 */
[----:B------:R-:W-:Y:S02]  /*d0a0*/  P2R R8, PR, RZ, 0x1 ;  /* 0x00000001ff087803 */ /* 0x000fe40000000000 */
[----:B------:R-:W-:Y:S02]  /*d0b0*/  ISETP.GT.AND P0, PT, R7, 0x1, !P0 ;  /* 0x000000010700780c */ /* 0x000fe40004704270 */
[----:B------:R-:W-:Y:S02]  /*d0c0*/  ISETP.GE.AND P1, PT, R21, 0x9, PT ;  /* 0x000000091500780c */ /* 0x000fe40003f26270 */
[----:B------:R-:W-:-:S02]  /*d0d0*/  ISETP.LT.OR P0, PT, R6, 0x2, P0 ;  /* 0x000000020600780c */ /* 0x000fc40000701670 */
[----:B------:R-:W-:Y:S02]  /*d0e0*/  P2R R75, PR, RZ, 0x2 ;  /* 0x00000002ff4b7803 */ /* 0x000fe40000000000 */
[----:B------:R-:W-:Y:S02]  /*d0f0*/  FSEL R88, R25, -INF , !P0 ;  /* 0xff80000019587808 */ /* 0x000fe40004000000 */
[C---:B------:R-:W-:Y:S02]  /*d100*/  ISETP.GT.AND P0, PT, R7.reuse, 0x9, !P2 ;  /* 0x000000090700780c */ /* 0x040fe40005704270 */
[----:B------:R-:W-:Y:S02]  /*d110*/  P2R R25, PR, RZ, 0x4 ;  /* 0x00000004ff197803 */ /* 0x000fe40000000000 */
[----:B------:R-:W-:Y:S02]  /*d120*/  ISETP.LT.OR P0, PT, R6, 0xa, P0 ;  /* 0x0000000a0600780c */ /* 0x000fe40000701670 */
[----:B------:R-:W-:-:S02]  /*d130*/  ISETP.GT.AND P1, PT, R7, 0x8, !P1 ;  /* 0x000000080700780c */ /* 0x000fc40004f24270 */
[----:B------:R-:W-:Y:S01]  /*d140*/  ISETP.GE.AND P2, PT, R21, 0x11, PT ;  /* 0x000000111500780c */ /* 0x000fe20003f46270 */
[--C-:B0-----:R-:W-:Y:S01]  /*d150*/  IMAD.IADD R12, R15, 0x1, R14.reuse ;  /* 0x000000010f0c7824 */ /* 0x101fe200078e020e */
[----:B------:R-:W-:Y:S01]  /*d160*/  FSEL R86, R29, -INF , !P0 ;  /* 0xff8000001d567808 */ /* 0x000fe20004000000 */
[----:B------:R-:W-:Y:S01]  /*d170*/  IMAD.IADD R13, R17, 0x1, R14 ;  /* 0x00000001110d7824 */ /* 0x000fe200078e020e */
[----:B------:R-:W-:Y:S02]  /*d180*/  ISETP.LT.OR P1, PT, R6, 0x9, P1 ;  /* 0x000000090600780c */ /* 0x000fe40000f21670 */
[----:B------:R-:W-:Y:S02]  /*d190*/  ISETP.GT.AND P0, PT, R7, 0x10, !P2 ;  /* 0x000000100700780c */ /* 0x000fe40005704270 */
[----:B------:R-:W-:Y:S02]  /*d1a0*/  FSEL R162, R28, -INF , !P1 ;  /* 0xff8000001ca27808 */ /* 0x000fe40004800000 */
        /* <DEDUP_REMOVED lines=66> */
[----:B------:R-:W-:-:S02]  /*d5d0*/  P2R R29, PR, RZ, 0x4 ;  /* 0x00000004ff1d7803 */ /* 0x000fc40000000000 */
        /* <DEDUP_REMOVED lines=42> */
.L_x_13067:
[----:B------:R-:W-:-:S13]  /*d880*/  ISETP.NE.AND P6, PT, R9, 0x1, PT ;  /* 0x000000010900780c */ /* 0x000fda0003fc5270 */
[----:B------:R-:W-:-:S05]  /*d890*/  @P6 IMAD.HI.U32 R10, R4, R10, RZ ;  /* 0x0000000a040a6227 */ /* 0x000fca00078e00ff */
[----:B------:R-:W-:-:S07]  /*d8a0*/  @P6 SHF.R.U32.HI R4, RZ, R11, R10 ;  /* 0x0000000bff046219 */ /* 0x000fce000001160a */
.L_x_13068:
[----:B------:R-:W-:Y:S05]  /*d8b0*/  BSYNC B1 ;  /* 0x0000000000017941 */ /* 0x000fea0003800000 */
.L_x_13066:
[----:B------:R-:W-:-:S05]  /*d8c0*/  IMAD R4, R4, R9, R73 ;  /* 0x0000000904047224 */ /* 0x000fca00078e0249 */
[----:B------:R-:W-:Y:S02]  /*d8d0*/  VIADDMNMX R12, R4, R9, R12, PT ;  /* 0x00000009040c7246 */ /* 0x000fe4000380010c */
[----:B------:R-:W-:-:S07]  /*d8e0*/  VIMNMX R13, R13, R4, !PT ;  /* 0x000000040d0d7248 */ /* 0x000fce0007fe0100 */
.L_x_13065:
[----:B------:R-:W-:Y:S05]  /*d8f0*/  BSYNC B0 ;  /* 0x0000000000007941 */ /* 0x000fea0003800000 */
.L_x_13064:
        /* <DEDUP_REMOVED lines=41> */
[----:B------:R-:W-:Y:S02]  /*db90*/  ISETP.NE.AND P5, PT, R41, RZ, PT ;  /* 0x000000ff2900720c */ /* 0x000fe40003fa5270 */
[C---:B------:R-:W-:Y:S01]  /*dba0*/  ISETP.GT.AND P0, PT, R13.reuse, 0x48, !P0 ;  /* 0x000000480d00780c */ /* 0x040fe20004704270 */
[----:B------:R-:W3:Y:S01]  /*dbb0*/  LDL R41, [R1+0x230] ;  /* 0x0002300001297983 */ /* 0x000ee20000100800 */
        /* <DEDUP_REMOVED lines=28> */
[----:B--2---:R-:W-:Y:S02]  /*dd80*/  FMNMX.FTZ R4, R160, R6, !PT ;  /* 0x00000006a0047209 */ /* 0x004fe40007810000 */
[----:B------:R-:W-:Y:S02]  /*dd90*/  ISETP.LT.OR P5, PT, R12, 0x42, P5 ;  /* 0x000000420c00780c */ /* 0x000fe40002fa1670 */
[----:B------:R-:W-:Y:S02]  /*dda0*/  FMNMX.FTZ R4, R88, R4, !PT ;  /* 0x0000000458047209 */ /* 0x000fe40007810000 */
[----:B------:R-:W-:-:S02]  /*ddb0*/  FSEL R59, R59, -INF , !P5 ;  /* 0xff8000003b3b7808 */ /* 0x000fc40006800000 */
[----:B------:R-:W-:Y:S02]  /*ddc0*/  FMNMX.FTZ R4, R162, R4, !PT ;  /* 0x00000004a2047209 */ /* 0x000fe40007810000 */
[C---:B------:R-:W-:Y:S02]  /*ddd0*/  ISETP.GT.AND P1, PT, R13.reuse, 0x49, !P1 ;  /* 0x000000490d00780c */ /* 0x040fe40004f24270 */
[----:B------:R-:W-:Y:S02]  /*dde0*/  FMNMX.FTZ R4, R86, R4, !PT ;  /* 0x0000000456047209 */ /* 0x000fe40007810000 */
[----:B------:R-:W-:Y:S02]  /*ddf0*/  ISETP.LT.OR P0, PT, R12, 0x49, P0 ;  /* 0x000000490c00780c */ /* 0x000fe40000701670 */
[----:B------:R-:W-:Y:S02]  /*de00*/  FMNMX.FTZ R4, R76, R4, !PT ;  /* 0x000000044c047209 */ /* 0x000fe40007810000 */
[----:B------:R-:W-:-:S02]  /*de10*/  ISETP.GT.AND P2, PT, R13, 0x50, !P2 ;  /* 0x000000500d00780c */ /* 0x000fc40005744270 */
[----:B------:R-:W-:Y:S02]  /*de20*/  FMNMX.FTZ R4, R20, R4, !PT ;  /* 0x0000000414047209 */ /* 0x000fe40007810000 */
        /* <DEDUP_REMOVED lines=8> */
[----:B------:R-:W-:Y:S02]  /*deb0*/  FMNMX.FTZ R5, R48, R5, !PT ;  /* 0x0000000530057209 */ /* 0x000fe40007810000 */
[----:B------:R-:W-:Y:S02]  /*dec0*/  FMNMX.FTZ R4, R26, R7, !PT ;  /* 0x000000071a047209 */ /* 0x000fe40007810000 */
[----:B------:R-:W-:-:S04]  /*ded0*/  FMNMX.FTZ R5, R40, R5, !PT ;  /* 0x0000000528057209 */ /* 0x000fc80007810000 */
[----:B------:R-:W-:Y:S02]  /*dee0*/  FMNMX.FTZ R9, R52, R5, !PT ;  /* 0x0000000534097209 */ /* 0x000fe40007810000 */
        /* <DEDUP_REMOVED lines=23> */
[----:B------:R-:W-:-:S04]  /*e060*/  FMNMX.FTZ R5, R55, R4, !PT ;  /* 0x0000000437057209 */ /* 0x000fc80007810000 */
[----:B------:R-:W-:Y:S01]  /*e070*/  FMNMX.FTZ R4, R58, R5, !PT ;  /* 0x000000053a047209 */ /* 0x000fe20007810000 */
[----:B------:R-:W0:Y:S01]  /*e080*/  SHFL.BFLY PT, R9, R8, 0x2, 0x1f ;  /* 0x0c401f0008097f89 */ /* 0x000e2200000e0000 */
[----:B------:R-:W-:Y:S02]  /*e090*/  ISETP.LT.OR P1, PT, R12, 0x4a, P1 ;  /* 0x0000004a0c00780c */ /* 0x000fe40000f21670 */
[----:B------:R-:W-:Y:S02]  /*e0a0*/  FSEL R62, R62, -INF , !P0 ;  /* 0xff8000003e3e7808 */ /* 0x000fe40004000000 */
[----:B------:R-:W-:Y:S02]  /*e0b0*/  FMNMX.FTZ R5, R59, R4, !PT ;  /* 0x000000043b057209 */ /* 0x000fe40007810000 */
[----:B------:R-:W-:Y:S02]  /*e0c0*/  ISETP.LT.OR P2, PT, R12, 0x51, P2 ;  /* 0x000000510c00780c */ /* 0x000fe40001741670 */
[----:B------:R-:W-:-:S02]  /*e0d0*/  FSEL R63, R63, -INF , !P1 ;  /* 0xff8000003f3f7808 */ /* 0x000fc40004800000 */
[----:B------:R-:W-:Y:S02]  /*e0e0*/  FMNMX.FTZ R4, R62, R5, !PT ;  /* 0x000000053e047209 */ /* 0x000fe40007810000 */
        /* <DEDUP_REMOVED lines=12> */
[----:B------:R-:W-:Y:S02]  /*e1b0*/  FMNMX.FTZ R4, R70, R5, !PT ;  /* 0x0000000546047209 */ /* 0x000fe40007810000 */
[----:B0-----:R-:W-:Y:S02]  /*e1c0*/  FMNMX.FTZ R10, R8, R9, !PT ;  /* 0x00000009080a7209 */ /* 0x001fe40007810000 */
[----:B------:R-:W-:Y:S02]  /*e1d0*/  FMNMX.FTZ R9, R71, R4, !PT ;  /* 0x0000000447097209 */ /* 0x000fe40007810000 */
[----:B------:R-:W2:Y:S04]  /*e1e0*/  LDL.64 R4, [R1+0x220] ;  /* 0x0002200001047983 */ /* 0x000ea80000100a00 */
[----:B------:R-:W-:Y:S04]  /*e1f0*/  STL.64 [R1+0x210], R8 ;  /* 0x0002100801007387 */ /* 0x000fe80000100a00 */
[----:B------:R-:W4:Y:S04]  /*e200*/  LDL R12, [R1+0x214] ;  /* 0x00021400010c7983 */ /* 0x000f280000100800 */
[----:B------:R-:W0:Y:S02]  /*e210*/  SHFL.BFLY PT, R11, R10, 0x1, 0x1f ;  /* 0x0c201f000a0b7f89 */ /* 0x000e2400000e0000 */
[----:B0-----:R-:W-:-:S05]  /*e220*/  FMNMX.FTZ R10, R10, R11, !PT ;  /* 0x0000000b0a0a7209 */ /* 0x001fca0007810000 */
[----:B------:R-:W-:Y:S04]  /*e230*/  STL [R1+0x210], R10 ;  /* 0x0002100a01007387 */ /* 0x000fe80000100800 */
[----:B------:R-:W3:Y:S04]  /*e240*/  LDL R14, [R1+0x210] ;  /* 0x00021000010e7983 */ /* 0x000ee80000100800 */
[----:B----4-:R-:W0:Y:S02]  /*e250*/  SHFL.BFLY PT, R9, R12, 0x2, 0x1f ;  /* 0x0c401f000c097f89 */ /* 0x010e2400000e0000 */
[----:B0-----:R-:W-:-:S05]  /*e260*/  FMNMX.FTZ R9, R9, R12, !PT ;  /* 0x0000000c09097209 */ /* 0x001fca0007810000 */
[----:B------:R-:W0:Y:S01]  /*e270*/  SHFL.BFLY PT, R8, R9, 0x1, 0x1f ;  /* 0x0c201f0009087f89 */ /* 0x000e2200000e0000 */
[----:B---3--:R-:W-:Y:S01]  /*e280*/  FMUL.FTZ R11, R41, R14 ;  /* 0x0000000e290b7220 */ /* 0x008fe20000410000 */
[----:B------:R-:W-:-:S04]  /*e290*/  FSETP.NEU.FTZ.AND P0, PT, R14, -INF , PT ;  /* 0xff8000000e00780b */ /* 0x000fc80003f1d000 */
[----:B------:R-:W-:Y:S02]  /*e2a0*/  FSEL R29, R14, RZ, P0 ;  /* 0x000000ff0e1d7208 */ /* 0x000fe40000000000 */
[----:B------:R-:W-:Y:S02]  /*e2b0*/  FSEL R11, R11, RZ, P0 ;  /* 0x000000ff0b0b7208 */ /* 0x000fe40000000000 */
[----:B0-----:R-:W-:Y:S01]  /*e2c0*/  FMNMX.FTZ R8, R9, R8, !PT ;  /* 0x0000000809087209 */ /* 0x001fe20007810000 */
[----:B------:R-:W-:-:S03]  /*e2d0*/  FADD.FTZ R6, R6, -R29 ;  /* 0x8000001d06067221 */ /* 0x000fc60000010000 */
[C---:B------:R-:W-:Y:S01]  /*e2e0*/  FSETP.NEU.FTZ.AND P0, PT, R8.reuse, -INF , PT ;  /* 0xff8000000800780b */ /* 0x040fe20003f1d000 */
[-C--:B------:R-:W-:Y:S01]  /*e2f0*/  FMUL.FTZ R9, R8, R41.reuse ;  /* 0x0000002908097220 */ /* 0x080fe20000410000 */
[-CC-:B------:R-:W-:Y:S02]  /*e300*/  FFMA.FTZ R168, R20, R41.reuse, -R11.reuse ;  /* 0x0000002914a87223 */ /* 0x180fe4000001080b */
        /* <DEDUP_REMOVED lines=24> */
[----:B------:R-:W-:Y:S01]  /*e490*/  FMUL.FTZ R11, R6, R41 ;  /* 0x00000029060b7220 */ /* 0x000fe20000410000 */
[----:B------:R-:W-:Y:S01]  /*e4a0*/  FSEL R6, R9, RZ, P0 ;  /* 0x000000ff09067208 */ /* 0x000fe20000000000 */
[----:B------:R-:W-:-:S04]  /*e4b0*/  FADD.FTZ R10, R7, -R10 ;  /* 0x8000000a070a7221 */ /* 0x000fc80000010000 */
[-CC-:B------:R-:W-:Y:S01]  /*e4c0*/  FFMA.FTZ R32, R26, R41.reuse, -R6.reuse ;  /* 0x000000291a207223 */ /* 0x180fe20000010806 */
[----:B------:R-:W-:Y:S01]  /*e4d0*/  FMUL.FTZ R10, R41, R10 ;  /* 0x0000000a290a7220 */ /* 0x000fe20000410000 */
[-CC-:B------:R-:W-:Y:S01]  /*e4e0*/  FFMA.FTZ R161, R27, R41.reuse, -R6.reuse ;  /* 0x000000291ba17223 */ /* 0x180fe20000010806 */
[----:B------:R-:W-:Y:S01]  /*e4f0*/  MUFU.EX2 R160, R160 ;  /* 0x000000a000a07308 */ /* 0x000fe20000000800 */
[----:B------:R-:W-:-:S07]  /*e500*/  FFMA.FTZ R31, R30, R41, -R6 ;  /* 0x000000291e1f7223 */ /* 0x000fce0000010806 */
[----:B------:R-:W2:Y:S01]  /*e510*/  MUFU.EX2 R11, R11 ;  /* 0x0000000b000b7308 */ /* 0x000ea20000000800 */
[----:B------:R-:W-:-:S07]  /*e520*/  FFMA.FTZ R163, R25, R41, -R6 ;  /* 0x0000002919a37223 */ /* 0x000fce0000010806 */
[----:B------:R-:W-:Y:S08]  /*e530*/  MUFU.EX2 R32, R32 ;  /* 0x0000002000207308 */ /* 0x000ff00000000800 */
[----:B------:R-:W0:Y:S01]  /*e540*/  MUFU.EX2 R10, R10 ;  /* 0x0000000a000a7308 */ /* 0x000e220000000800 */
[----:B------:R-:W-:-:S07]  /*e550*/  FFMA.FTZ R30, R15, R41, -R6 ;  /* 0x000000290f1e7223 */ /* 0x000fce0000010806 */
[----:B------:R-:W1:Y:S08]  /*e560*/  MUFU.EX2 R13, R13 ;  /* 0x0000000d000d7308 */ /* 0x000e700000000800 */
[----:B------:R-:W3:Y:S01]  /*e570*/  MUFU.EX2 R161, R161 ;  /* 0x000000a100a17308 */ /* 0x000ee20000000800 */
[----:B------:R-:W-:-:S07]  /*e580*/  FFMA.FTZ R169, R17, R41, -R6 ;  /* 0x0000002911a97223 */ /* 0x000fce0000010806 */
[----:B------:R-:W4:Y:S08]  /*e590*/  MUFU.EX2 R162, R162 ;  /* 0x000000a200a27308 */ /* 0x000f300000000800 */
[----:B------:R-:W4:Y:S01]  /*e5a0*/  MUFU.EX2 R31, R31 ;  /* 0x0000001f001f7308 */ /* 0x000f220000000800 */
[----:B--2---:R-:W-:Y:S01]  /*e5b0*/  FFMA.FTZ R4, R11, R4, R160 ;  /* 0x000000040b047223 */ /* 0x004fe200000100a0 */
[----:B0-----:R-:W-:-:S06]  /*e5c0*/  FFMA.FTZ R14, R5, R10, R32 ;  /* 0x0000000a050e7223 */ /* 0x001fcc0000010020 */
        /* <DEDUP_REMOVED lines=105> */
[----:B------:R-:W-:Y:S01]  /*ec60*/  STL [R1+0x214], R8 ;  /* 0x0002140801007387 */ /* 0x000fe20000100800 */
[----:B------:R-:W-:-:S05]  /*ec70*/  FADD.FTZ R5, R15, R6 ;  /* 0x000000060f057221 */ /* 0x000fca0000010000 */
[----:B------:R0:W-:Y:S04]  /*ec80*/  STL.64 [R1+0x220], R4 ;  /* 0x0002200401007387 */ /* 0x0001e80000100a00 */
[----:B------:R-:W2:Y:S01]  /*ec90*/  LD.E R6, desc[UR44][R18.64+0x240] ;  /* 0x0002402c12067980 */ /* 0x000ea2000c101900 */
[----:B------:R-:W-:-:S04]  /*eca0*/  UIADD3 UR4, UP0, UR37, 0x240, URZ ;  /* 0x0000024025047890 */ /* 0x000fc8000ff1e03f */
[----:B------:R-:W-:Y:S02]  /*ecb0*/  ULOP3.LUT UR5, UR4, 0x4, URZ, 0xfc, !UPT ;  /* 0x0000000404057892 */ /* 0x000fe4000f8efc3f */
[----:B------:R-:W-:-:S04]  /*ecc0*/  UIADD3.X UR6, URZ, UR36, URZ, UP0, !UPT ;  /* 0x000000243f067290 */ /* 0x000fc800087fe43f */
[----:B0-----:R-:W-:Y:S02]  /*ecd0*/  IMAD.U32 R4, RZ, RZ, UR5 ;  /* 0x00000005ff047e24 */ /* 0x001fe4000f8e00ff */
[----:B------:R-:W-:Y:S02]  /*ece0*/  IMAD.U32 R5, RZ, RZ, UR6 ;  /* 0x00000006ff057e24 */ /* 0x000fe4000f8e00ff */
[----:B--2---:R-:W-:-:S05]  /*ecf0*/  FMUL.FTZ R7, R11, R6 ;  /* 0x000000060b077220 */ /* 0x004fca0000410000 */
[----:B------:R-:W-:Y:S04]  /*ed00*/  ST.E desc[UR44][R18.64+0x240], R7 ;  /* 0x0002400712007985 */ /* 0x000fe8000c10192c */
[----:B------:R-:W2:Y:S02]  /*ed10*/  LD.E R6, desc[UR44][R4.64] ;  /* 0x0000002c04067980 */ /* 0x000ea4000c101900 */
[----:B--2---:R-:W-:-:S05]  /*ed20*/  FMUL.FTZ R9, R11, R6 ;  /* 0x000000060b097220 */ /* 0x004fca0000410000 */
[----:B------:R0:W-:Y:S04]  /*ed30*/  ST.E desc[UR44][R4.64], R9 ;  /* 0x0000000904007985 */ /* 0x0001e8000c10192c */
[----:B------:R-:W0:Y:S04]  /*ed40*/  LD.E R150, desc[UR44][R18.64+0x254] ;  /* 0x0002542c12967980 */ /* 0x000e28000c101900 */
[----:B------:R-:W2:Y:S04]  /*ed50*/  LD.E R25, desc[UR44][R18.64+0x434] ;  /* 0x0004342c12197980 */ /* 0x000ea8000c101900 */
        /* <DEDUP_REMOVED lines=60> */
[----:B------:R-:W-:Y:S01]  /*f120*/  ULOP3.LUT UR5, UR4, 0x8, URZ, 0xfc, !UPT ;  /* 0x0000000804057892 */ /* 0x000fe2000f8efc3f */
[C---:B0-----:R-:W-:Y:S01]  /*f130*/  FMUL.FTZ R9, R11.reuse, R150 ;  /* 0x000000960b097220 */ /* 0x041fe20000410000 */
[----:B--2---:R-:W-:-:S04]  /*f140*/  FMUL.FTZ R45, R11, R25 ;  /* 0x000000190b2d7220 */ /* 0x004fc80000410000 */
[----:B------:R0:W-:Y:S01]  /*f150*/  ST.E desc[UR44][R18.64+0x254], R9 ;  /* 0x0002540912007985 */ /* 0x0001e2000c10192c */
[C---:B---3--:R-:W-:Y:S01]  /*f160*/  FMUL.FTZ R7, R11.reuse, R148 ;  /* 0x000000940b077220 */ /* 0x048fe20000410000 */
[C---:B----4-:R-:W-:Y:S01]  /*f170*/  FMUL.FTZ R25, R11.reuse, R146 ;  /* 0x000000920b197220 */ /* 0x050fe20000410000 */
[C---:B------:R-:W-:Y:S01]  /*f180*/  FMUL.FTZ R27, R11.reuse, R144 ;  /* 0x000000900b1b7220 */ /* 0x040fe20000410000 */
[C---:B------:R-:W-:Y:S01]  /*f190*/  FMUL.FTZ R39, R11.reuse, R142 ;  /* 0x0000008e0b277220 */ /* 0x040fe20000410000 */
[----:B------:R-:W-:Y:S01]  /*f1a0*/  ST.E desc[UR44][R18.64+0x434], R45 ;  /* 0x0004342d12007985 */ /* 0x000fe2000c10192c */
[----:B0-----:R-:W-:-:S03]  /*f1b0*/  FMUL.FTZ R9, R11, R134 ;  /* 0x000000860b097220 */ /* 0x001fc60000410000 */
[----:B------:R0:W-:Y:S01]  /*f1c0*/  ST.E desc[UR44][R18.64+0x250], R7 ;  /* 0x0002500712007985 */ /* 0x0001e2000c10192c */
[----:B------:R-:W-:-:S03]  /*f1d0*/  FMUL.FTZ R41, R11, R138 ;  /* 0x0000008a0b297220 */ /* 0x000fc60000410000 */
[----:B------:R1:W-:Y:S01]  /*f1e0*/  ST.E desc[UR44][R18.64+0x260], R25 ;  /* 0x0002601912007985 */ /* 0x0003e2000c10192c */
[----:B------:R-:W-:-:S03]  /*f1f0*/  FMUL.FTZ R43, R11, R140 ;  /* 0x0000008c0b2b7220 */ /* 0x000fc60000410000 */
[----:B------:R2:W-:Y:S04]  /*f200*/  ST.E desc[UR44][R18.64+0x264], R27 ;  /* 0x0002641b12007985 */ /* 0x0005e8000c10192c */
[----:B------:R3:W-:Y:S01]  /*f210*/  ST.E desc[UR44][R18.64+0x270], R39 ;  /* 0x0002702712007985 */ /* 0x0007e2000c10192c */
[C---:B0-----:R-:W-:Y:S01]  /*f220*/  FMUL.FTZ R7, R11.reuse, R136 ;  /* 0x000000880b077220 */ /* 0x041fe20000410000 */
[C---:B------:R-:W-:Y:S02]  /*f230*/  FMUL.FTZ R45, R11.reuse, R120 ;  /* 0x000000780b2d7220 */ /* 0x040fe40000410000 */
[----:B------:R0:W-:Y:S01]  /*f240*/  ST.E desc[UR44][R18.64+0x290], R9 ;  /* 0x0002900912007985 */ /* 0x0001e2000c10192c */
[C---:B------:R-:W-:Y:S01]  /*f250*/  FMUL.FTZ R47, R11.reuse, R130 ;  /* 0x000000820b2f7220 */ /* 0x040fe20000410000 */
[C---:B-1----:R-:W-:Y:S01]  /*f260*/  FMUL.FTZ R25, R11.reuse, R132 ;  /* 0x000000840b197220 */ /* 0x042fe20000410000 */
[C---:B--2---:R-:W-:Y:S01]  /*f270*/  FMUL.FTZ R27, R11.reuse, R128 ;  /* 0x000000800b1b7220 */ /* 0x044fe20000410000 */
[C---:B---3--:R-:W-:Y:S01]  /*f280*/  FMUL.FTZ R39, R11.reuse, R126 ;  /* 0x0000007e0b277220 */ /* 0x048fe20000410000 */
        /* <DEDUP_REMOVED lines=77> */
[----:B------:R1:W-:Y:S01]  /*f760*/  ST.E desc[UR44][R18.64+0x3b4], R43 ;  /* 0x0003b42b12007985 */ /* 0x0003e2000c10192c */
[----:B------:R-:W-:-:S03]  /*f770*/  FMUL.FTZ R49, R11, R8 ;  /* 0x000000080b317220 */ /* 0x000fc60000410000 */
        /* <DEDUP_REMOVED lines=8> */
[----:B------:R-:W-:Y:S02]  /*f800*/  IMAD.U32 R8, RZ, RZ, UR5 ;  /* 0x00000005ff087e24 */ /* 0x000fe4000f8e00ff */
[C---:B0-----:R-:W-:Y:S01]  /*f810*/  FMUL.FTZ R39, R11.reuse, R44 ;  /* 0x0000002c0b277220 */ /* 0x041fe20000410000 */
[----:B------:R0:W-:Y:S01]  /*f820*/  ST.E desc[UR44][R18.64+0x3e4], R9 ;  /* 0x0003e40912007985 */ /* 0x0001e2000c10192c */
[C---:B--2---:R-:W-:Y:S01]  /*f830*/  FMUL.FTZ R45, R11.reuse, R26 ;  /* 0x0000001a0b2d7220 */ /* 0x044fe20000410000 */
[C---:B-1----:R-:W-:Y:S01]  /*f840*/  FMUL.FTZ R47, R11.reuse, R6 ;  /* 0x000000060b2f7220 */ /* 0x042fe20000410000 */
[----:B------:R-:W-:Y:S01]  /*f850*/  FMUL.FTZ R11, R11, R24 ;  /* 0x000000180b0b7220 */ /* 0x000fe20000410000 */
[----:B0-----:R-:W-:Y:S01]  /*f860*/  IMAD.U32 R9, RZ, RZ, UR6 ;  /* 0x00000006ff097e24 */ /* 0x001fe2000f8e00ff */
[----:B------:R-:W-:Y:S04]  /*f870*/  ST.E desc[UR44][R18.64+0x3d0], R7 ;  /* 0x0003d00712007985 */ /* 0x000fe8000c10192c */
[----:B------:R0:W-:Y:S04]  /*f880*/  ST.E desc[UR44][R18.64+0x3f0], R25 ;  /* 0x0003f01912007985 */ /* 0x0001e8000c10192c */
[----:B------:R1:W-:Y:S04]  /*f890*/  ST.E desc[UR44][R18.64+0x3f4], R27 ;  /* 0x0003f41b12007985 */ /* 0x0003e8000c10192c */
[----:B------:R-:W-:Y:S04]  /*f8a0*/  ST.E desc[UR44][R18.64+0x400], R41 ;  /* 0x0004002912007985 */ /* 0x000fe8000c10192c */
[----:B------:R-:W-:Y:S04]  /*f8b0*/  ST.E desc[UR44][R18.64+0x404], R43 ;  /* 0x0004042b12007985 */ /* 0x000fe8000c10192c */
[----:B------:R-:W-:Y:S04]  /*f8c0*/  ST.E desc[UR44][R18.64+0x410], R39 ;  /* 0x0004102712007985 */ /* 0x000fe8000c10192c */
[----:B------:R-:W-:Y:S04]  /*f8d0*/  ST.E desc[UR44][R18.64+0x414], R45 ;  /* 0x0004142d12007985 */ /* 0x000fe8000c10192c */
[----:B------:R2:W-:Y:S04]  /*f8e0*/  ST.E desc[UR44][R18.64+0x420], R47 ;  /* 0x0004202f12007985 */ /* 0x0005e8000c10192c */
[----:B------:R3:W-:Y:S04]  /*f8f0*/  ST.E desc[UR44][R18.64+0x424], R49 ;  /* 0x0004243112007985 */ /* 0x0007e8000c10192c */
[----:B------:R-:W-:Y:S04]  /*f900*/  ST.E desc[UR44][R18.64+0x430], R11 ;  /* 0x0004300b12007985 */ /* 0x000fe8000c10192c */
[----:B0-----:R-:W4:Y:S01]  /*f910*/  LD.E R25, desc[UR44][R8.64] ;  /* 0x0000002c08197980 */ /* 0x001f22000c101900 */
[----:B------:R-:W-:Y:S01]  /*f920*/  ULOP3.LUT UR4, UR4, 0xc, URZ, 0xfc, !UPT ;  /* 0x0000000c04047892 */ /* 0x000fe2000f8efc3f */
[----:B------:R-:W-:-:S05]  /*f930*/  IMAD.U32 R7, RZ, RZ, UR6 ;  /* 0x00000006ff077e24 */ /* 0x000fca000f8e00ff */
[----:B------:R-:W-:Y:S02]  /*f940*/  IMAD.U32 R6, RZ, RZ, UR4 ;  /* 0x00000004ff067e24 */ /* 0x000fe4000f8e00ff */
[----:B----4-:R-:W-:-:S05]  /*f950*/  FMUL.FTZ R25, R10, R25 ;  /* 0x000000190a197220 */ /* 0x010fca0000410000 */
[----:B------:R-:W-:Y:S04]  /*f960*/  ST.E desc[UR44][R8.64], R25 ;  /* 0x0000001908007985 */ /* 0x000fe8000c10192c */
[----:B-1----:R-:W4:Y:S02]  /*f970*/  LD.E R27, desc[UR44][R6.64] ;  /* 0x0000002c061b7980 */ /* 0x002f24000c101900 */
[----:B----4-:R-:W-:-:S05]  /*f980*/  FMUL.FTZ R27, R10, R27 ;  /* 0x0000001b0a1b7220 */ /* 0x010fca0000410000 */
[----:B------:R0:W-:Y:S04]  /*f990*/  ST.E desc[UR44][R6.64], R27 ;  /* 0x0000001b06007985 */ /* 0x0001e8000c10192c */
        /* <DEDUP_REMOVED lines=22> */
[----:B--2---:R-:W2:Y:S04]  /*fb00*/  LD.E R47, desc[UR44][R18.64+0x3ac] ;  /* 0x0003ac2c122f7980 */ /* 0x004ea8000c101900 */
        /* <DEDUP_REMOVED lines=63> */
[C---:B---3--:R-:W-:Y:S01]  /*ff00*/  FMUL.FTZ R49, R10.reuse, R49 ;  /* 0x000000310a317220 */ /* 0x048fe20000410000 */
[C---:B0-----:R-:W-:Y:S01]  /*ff10*/  FMUL.FTZ R53, R10.reuse, R46 ;  /* 0x0000002e0a357220 */ /* 0x041fe20000410000 */
[C---:B------:R-:W-:Y:S01]  /*ff20*/  FMUL.FTZ R45, R10.reuse, R45 ;  /* 0x0000002d0a2d7220 */ /* 0x040fe20000410000 */
[C---:B------:R-:W-:Y:S01]  /*ff30*/  FMUL.FTZ R43, R10.reuse, R43 ;  /* 0x0000002b0a2b7220 */ /* 0x040fe20000410000 */
        /* <DEDUP_REMOVED lines=9> */
[----:B0-----:R-:W-:-:S03]  /*ffd0*/  FMUL.FTZ R93, R10, R86 ;  /* 0x000000560a5d7220 */ /* 0x001fc60000410000 */
[----:B------:R0:W-:Y:S01]  /*ffe0*/  ST.E desc[UR44][R18.64+0x2ac], R83 ;  /* 0x0002ac5312007985 */ /* 0x0001e2000c10192c */
[----:B------:R-:W-:-:S03]  /*fff0*/  FMUL.FTZ R99, R10, R82 ;  /* 0x000000520a637220 */ /* 0x000fc60000410000 */
[----:B------:R-:W-:Y:S01]  /*10000*/  ST.E desc[UR44][R18.64+0x2b8], R81 ;  /* 0x0002b85112007985 */ /* 0x000fe2000c10192c */
[----:B------:R-:W-:-:S03]  /*10010*/  FMUL.FTZ R101, R10, R84 ;  /* 0x000000540a657220 */ /* 0x000fc60000410000 */
[----:B------:R3:W-:Y:S01]  /*10020*/  ST.E desc[UR44][R18.64+0x2bc], R77 ;  /* 0x0002bc4d12007985 */ /* 0x0007e2000c10192c */
[----:B-1----:R-:W-:-:S03]  /*10030*/  FMUL.FTZ R87, R10, R80 ;  /* 0x000000500a577220 */ /* 0x002fc60000410000 */
[----:B------:R1:W-:Y:S01]  /*10040*/  ST.E desc[UR44][R18.64+0x2cc], R79 ;  /* 0x0002cc4f12007985 */ /* 0x0003e2000c10192c */
[----:B--2---:R-:W-:-:S03]  /*10050*/  FMUL.FTZ R89, R10, R78 ;  /* 0x0000004e0a597220 */ /* 0x004fc60000410000 */
[----:B------:R-:W-:Y:S01]  /*10060*/  ST.E desc[UR44][R18.64+0x2ec], R75 ;  /* 0x0002ec4b12007985 */ /* 0x000fe2000c10192c */
[----:B0-----:R-:W-:-:S03]  /*10070*/  FMUL.FTZ R83, R10, R76 ;  /* 0x0000004c0a537220 */ /* 0x001fc60000410000 */
[----:B------:R0:W-:Y:S01]  /*10080*/  ST.E desc[UR44][R18.64+0x2fc], R73 ;  /* 0x0002fc4912007985 */ /* 0x0001e2000c10192c */
[----:B------:R-:W-:-:S03]  /*10090*/  FMUL.FTZ R85, R10, R72 ;  /* 0x000000480a557220 */ /* 0x000fc60000410000 */
[----:B------:R-:W-:Y:S01]  /*100a0*/  ST.E desc[UR44][R18.64+0x308], R71 ;  /* 0x0003084712007985 */ /* 0x000fe2000c10192c */
[----:B------:R-:W-:-:S03]  /*100b0*/  FMUL.FTZ R91, R10, R74 ;  /* 0x0000004a0a5b7220 */ /* 0x000fc60000410000 */
[----:B------:R2:W-:Y:S01]  /*100c0*/  ST.E desc[UR44][R18.64+0x30c], R67 ;  /* 0x00030c4312007985 */ /* 0x0005e2000c10192c */
[----:B---3--:R-:W-:-:S03]  /*100d0*/  FMUL.FTZ R77, R10, R70 ;  /* 0x000000460a4d7220 */ /* 0x008fc60000410000 */
[----:B------:R3:W-:Y:S01]  /*100e0*/  ST.E desc[UR44][R18.64+0x31c], R69 ;  /* 0x00031c4512007985 */ /* 0x0007e2000c10192c */
[----:B-1----:R-:W-:-:S03]  /*100f0*/  FMUL.FTZ R79, R10, R68 ;  /* 0x000000440a4f7220 */ /* 0x002fc60000410000 */
[----:B------:R-:W-:Y:S01]  /*10100*/  ST.E desc[UR44][R18.64+0x33c], R65 ;  /* 0x00033c4112007985 */ /* 0x000fe2000c10192c */
[----:B0-----:R-:W-:-:S03]  /*10110*/  FMUL.FTZ R73, R10, R66 ;  /* 0x000000420a497220 */ /* 0x001fc60000410000 */
[----:B------:R0:W-:Y:S01]  /*10120*/  ST.E desc[UR44][R18.64+0x34c], R63 ;  /* 0x00034c3f12007985 */ /* 0x0001e2000c10192c */
[----:B------:R-:W-:-:S03]  /*10130*/  FMUL.FTZ R75, R10, R62 ;  /* 0x0000003e0a4b7220 */ /* 0x000fc60000410000 */
[----:B------:R-:W-:Y:S01]  /*10140*/  ST.E desc[UR44][R18.64+0x358], R61 ;  /* 0x0003583d12007985 */ /* 0x000fe2000c10192c */
[----:B------:R-:W-:-:S03]  /*10150*/  FMUL.FTZ R81, R10, R64 ;  /* 0x000000400a517220 */ /* 0x000fc60000410000 */
[----:B------:R1:W-:Y:S01]  /*10160*/  ST.E desc[UR44][R18.64+0x35c], R57 ;  /* 0x00035c3912007985 */ /* 0x0003e2000c10192c */
[----:B--2---:R-:W-:-:S03]  /*10170*/  FMUL.FTZ R67, R10, R60 ;  /* 0x0000003c0a437220 */ /* 0x004fc60000410000 */
[----:B------:R2:W-:Y:S01]  /*10180*/  ST.E desc[UR44][R18.64+0x36c], R59 ;  /* 0x00036c3b12007985 */ /* 0x0005e2000c10192c */
[----:B---3--:R-:W-:-:S03]  /*10190*/  FMUL.FTZ R69, R10, R58 ;  /* 0x0000003a0a457220 */ /* 0x008fc60000410000 */
[----:B------:R3:W-:Y:S01]  /*101a0*/  ST.E desc[UR44][R18.64+0x38c], R55 ;  /* 0x00038c3712007985 */ /* 0x0007e2000c10192c */
[----:B0-----:R-:W-:-:S03]  /*101b0*/  FMUL.FTZ R63, R10, R56 ;  /* 0x000000380a3f7220 */ /* 0x001fc60000410000 */
[----:B------:R-:W-:Y:S01]  /*101c0*/  ST.E desc[UR44][R18.64+0x3a8], R51 ;  /* 0x0003a83312007985 */ /* 0x000fe2000c10192c */
[----:B------:R-:W-:-:S03]  /*101d0*/  FMUL.FTZ R65, R10, R52 ;  /* 0x000000340a417220 */ /* 0x000fc60000410000 */
[----:B------:R0:W-:Y:S01]  /*101e0*/  ST.E desc[UR44][R18.64+0x3ac], R47 ;  /* 0x0003ac2f12007985 */ /* 0x0001e2000c10192c */
[----:B------:R-:W-:-:S03]  /*101f0*/  FMUL.FTZ R71, R10, R54 ;  /* 0x000000360a477220 */ /* 0x000fc60000410000 */
[----:B------:R4:W-:Y:S01]  /*10200*/  ST.E desc[UR44][R18.64+0x3bc], R49 ;  /* 0x0003bc3112007985 */ /* 0x0009e2000c10192c */
[----:B-1----:R-:W-:-:S03]  /*10210*/  FMUL.FTZ R57, R10, R50 ;  /* 0x000000320a397220 */ /* 0x002fc60000410000 */
[----:B------:R-:W-:Y:S01]  /*10220*/  ST.E desc[UR44][R18.64+0x3cc], R53 ;  /* 0x0003cc3512007985 */ /* 0x000fe2000c10192c */
[----:B--2---:R-:W-:-:S03]  /*10230*/  FMUL.FTZ R59, R10, R48 ;  /* 0x000000300a3b7220 */ /* 0x004fc60000410000 */
[----:B------:R-:W-:Y:S01]  /*10240*/  ST.E desc[UR44][R18.64+0x3dc], R45 ;  /* 0x0003dc2d12007985 */ /* 0x000fe2000c10192c */
[----:B---3--:R-:W-:-:S03]  /*10250*/  FMUL.FTZ R55, R10, R42 ;  /* 0x0000002a0a377220 */ /* 0x008fc60000410000 */
[----:B------:R1:W-:Y:S01]  /*10260*/  ST.E desc[UR44][R18.64+0x3ec], R43 ;  /* 0x0003ec2b12007985 */ /* 0x0003e2000c10192c */
[C---:B------:R-:W-:Y:S01]  /*10270*/  FMUL.FTZ R61, R10.reuse, R44 ;  /* 0x0000002c0a3d7220 */ /* 0x040fe20000410000 */
[C---:B------:R-:W-:Y:S01]  /*10280*/  FMUL.FTZ R41, R10.reuse, R41 ;  /* 0x000000290a297220 */ /* 0x040fe20000410000 */
[C---:B------:R-:W-:Y:S01]  /*10290*/  FMUL.FTZ R27, R10.reuse, R27 ;  /* 0x0000001b0a1b7220 */ /* 0x040fe20000410000 */
[C---:B0-----:R-:W-:Y:S01]  /*102a0*/  FMUL.FTZ R47, R10.reuse, R40 ;  /* 0x000000280a2f7220 */ /* 0x041fe20000410000 */
[C---:B------:R-:W-:Y:S01]  /*102b0*/  FMUL.FTZ R39, R10.reuse, R39 ;  /* 0x000000270a277220 */ /* 0x040fe20000410000 */
[C---:B----4-:R-:W-:Y:S01]  /*102c0*/  FMUL.FTZ R49, R10.reuse, R38 ;  /* 0x000000260a317220 */ /* 0x050fe20000410000 */
[C---:B-1----:R-:W-:Y:S01]  /*102d0*/  FMUL.FTZ R43, R10.reuse, R26 ;  /* 0x0000001a0a2b7220 */ /* 0x042fe20000410000 */
[----:B------:R-:W-:Y:S02]  /*102e0*/  VIADD R26, R103, 0x8 ;  /* 0x00000008671a7836 */ /* 0x000fe40000000000 */
[C---:B------:R-:W-:Y:S01]  /*102f0*/  FMUL.FTZ R45, R10.reuse, R11 ;  /* 0x0000000b0a2d7220 */ /* 0x040fe20000410000 */
[C---:B------:R-:W-:Y:S01]  /*10300*/  FMUL.FTZ R51, R10.reuse, R24 ;  /* 0x000000180a337220 */ /* 0x040fe20000410000 */
[----:B------:R-:W-:Y:S01]  /*10310*/  FMUL.FTZ R53, R10, R25 ;  /* 0x000000190a357220 */ /* 0x000fe20000410000 */
        /* <DEDUP_REMOVED lines=30> */
[----:B------:R-:W-:Y:S04]  /*10500*/  ST.E desc[UR44][R18.64+0x418], R49 ;  /* 0x0004183112007985 */ /* 0x000fe8000c10192c */
[----:B------:R2:W-:Y:S04]  /*10510*/  ST.E desc[UR44][R18.64+0x41c], R43 ;  /* 0x00041c2b12007985 */ /* 0x0005e8000c10192c */
[----:B------:R3:W-:Y:S04]  /*10520*/  ST.E desc[UR44][R18.64+0x428], R45 ;  /* 0x0004282d12007985 */ /* 0x0007e8000c10192c */
[----:B------:R-:W-:Y:S04]  /*10530*/  ST.E desc[UR44][R18.64+0x42c], R51 ;  /* 0x00042c3312007985 */ /* 0x000fe8000c10192c */
[----:B------:R-:W-:Y:S01]  /*10540*/  ST.E desc[UR44][R18.64+0x438], R53 ;  /* 0x0004383512007985 */ /* 0x000fe2000c10192c */
[----:B------:R4:W-:Y:S06]  /*10550*/  BAR.SYNC.DEFER_BLOCKING R26, 0x100 ;  /* 0x0004001a0000751d */ /* 0x0009ec0000010000 */
[----:B------:R-:W4:Y:S04]  /*10560*/  LDL R24, [R1+0x1f0] ;  /* 0x0001f00001187983 */ /* 0x000f280000100800 */
[----:B0-----:R-:W2:Y:S04]  /*10570*/  LD.E R47, desc[UR44][R18.64+0x240] ;  /* 0x0002402c122f7980 */ /* 0x001ea8000c101900 */
[----:B------:R-:W4:Y:S04]  /*10580*/  LD.E.64 R10, desc[UR44][R18.64+0x88] ;  /* 0x0000882c120a7980 */ /* 0x000f28000c101b00 */
[----:B--2---:R0:W-:Y:S04]  /*10590*/  ST.E desc[UR44][R18.64+0x240], R47 ;  /* 0x0002402f12007985 */ /* 0x0041e8000c10192c */
[----:B------:R-:W2:Y:S04]  /*105a0*/  LD.E R25, desc[UR44][R4.64] ;  /* 0x0000002c04197980 */ /* 0x000ea8000c101900 */
[----:B--2---:R2:W-:Y:S04]  /*105b0*/  ST.E desc[UR44][R4.64], R25 ;  /* 0x0000001904007985 */ /* 0x0045e8000c10192c */
[----:B------:R-:W3:Y:S04]  /*105c0*/  LD.E R27, desc[UR44][R8.64] ;  /* 0x0000002c081b7980 */ /* 0x000ee8000c101900 */
[----:B---3--:R3:W-:Y:S04]  /*105d0*/  ST.E desc[UR44][R8.64], R27 ;  /* 0x0000001b08007985 */ /* 0x0087e8000c10192c */
[----:B-1----:R-:W4:Y:S04]  /*105e0*/  LD.E R39, desc[UR44][R6.64] ;  /* 0x0000002c06277980 */ /* 0x002f28000c101900 */
[----:B----4-:R1:W-:Y:S04]  /*105f0*/  ST.E desc[UR44][R6.64], R39 ;  /* 0x0000002706007985 */ /* 0x0103e8000c10192c */
        /* <DEDUP_REMOVED lines=91> */
[----:B0-----:R-:W3:Y:S04]  /*10bb0*/  LD.E R41, desc[UR44][R18.64+0x2a8] ;  /* 0x0002a82c12297980 */ /* 0x001ee8000c101900 */
[----:B-1----:R-:W3:Y:S04]  /*10bc0*/  LD.E R43, desc[UR44][R18.64+0x2b0] ;  /* 0x0002b02c122b7980 */ /* 0x002ee8000c101900 */
[----:B----4-:R-:W4:Y:S04]  /*10bd0*/  LD.E R45, desc[UR44][R18.64+0x2b8] ;  /* 0x0002b82c122d7980 */ /* 0x010f28000c101900 */
        /* <DEDUP_REMOVED lines=46> */
[----:B------:R0:W-:Y:S04]  /*10ec0*/  ST.E desc[UR44][R18.64+0x290], R25 ;  /* 0x0002901912007985 */ /* 0x0001e8000c10192c */
[----:B------:R-:W-:Y:S04]  /*10ed0*/  ST.E desc[UR44][R18.64+0x294], R26 ;  /* 0x0002941a12007985 */ /* 0x000fe8000c10192c */
[----:B---3--:R1:W-:Y:S04]  /*10ee0*/  ST.E desc[UR44][R18.64+0x298], R27 ;  /* 0x0002981b12007985 */ /* 0x0083e8000c10192c */
        /* <DEDUP_REMOVED lines=105> */
[----:B0-----:R-:W2:Y:S01]  /*11580*/  LDL R25, [R1+0x68] ;  /* 0x0000680001197983 */ /* 0x001ea20000100800 */
[----:B------:R-:W-:-:S02]  /*11590*/  IMAD R10, R24, 0xc00, R10 ;  /* 0x00000c00180a7824 */ /* 0x000fc400078e020a */
[----:B-1----:R-:W-:Y:S01]  /*115a0*/  IMAD.MOV.U32 R27, RZ, RZ, R11 ;  /* 0x000000ffff1b7224 */ /* 0x002fe200078e000b */
[----:B------:R-:W-:Y:S01]  /*115b0*/  F2FP.BF16.F32.PACK_AB R162, R37, R162 ;  /* 0x000000a225a2723e */ /* 0x000fe200000010ff */
[----:B------:R-:W-:Y:S01]  /*115c0*/  VIADD R24, R10, 0x80 ;  /* 0x000000800a187836 */ /* 0x000fe20000000000 */
[----:B------:R-:W-:Y:S01]  /*115d0*/  F2FP.BF16.F32.PACK_AB R168, R168, R36 ;  /* 0x00000024a8a8723e */ /* 0x000fe200000010ff */
[----:B------:R-:W-:Y:S01]  /*115e0*/  VIADD R26, R10, 0x100 ;  /* 0x000001000a1a7836 */ /* 0x000fe20000000000 */
[----:B------:R-:W-:Y:S01]  /*115f0*/  R2UR UR15, R27 ;  /* 0x000000001b0f72ca */ /* 0x000fe200000e0000 */
[----:B------:R-:W2:Y:S01]  /*11600*/  LD.E R36, desc[UR44][R18.64+0x270] ;  /* 0x0002702c12247980 */ /* 0x000ea2000c101900 */
[----:B------:R-:W-:Y:S02]  /*11610*/  R2UR UR10, R24 ;  /* 0x00000000180a72ca */ /* 0x000fe400000e0000 */
[----:B------:R-:W-:Y:S01]  /*11620*/  R2UR UR14, R26 ;  /* 0x000000001a0e72ca */ /* 0x000fe200000e0000 */
[----:B------:R-:W2:Y:S01]  /*11630*/  LD.E R24, desc[UR44][R18.64+0x240] ;  /* 0x0002402c12187980 */ /* 0x000ea2000c101900 */
[----:B------:R-:W-:-:S02]  /*11640*/  F2FP.BF16.F32.PACK_AB R170, R170, R35 ;  /* 0x00000023aaaa723e */ /* 0x000fc400000010ff */
        /* <DEDUP_REMOVED lines=10> */
[----:B------:R-:W2:Y:S04]  /*116f0*/  LD.E R29, desc[UR44][R18.64+0x254] ;  /* 0x0002542c121d7980 */ /* 0x000ea8000c101900 */
[----:B------:R-:W2:Y:S04]  /*11700*/  LD.E R28, desc[UR44][R18.64+0x250] ;  /* 0x0002502c121c7980 */ /* 0x000ea8000c101900 */
[----:B------:R-:W2:Y:S04]  /*11710*/  LD.E R30, desc[UR44][R18.64+0x258] ;  /* 0x0002582c121e7980 */ /* 0x000ea8000c101900 */
[----:B------:R-:W2:Y:S04]  /*11720*/  LD.E R32, desc[UR44][R18.64+0x260] ;  /* 0x0002602c12207980 */ /* 0x000ea8000c101900 */
[----:B------:R-:W2:Y:S04]  /*11730*/  LD.E R34, desc[UR44][R18.64+0x268] ;  /* 0x0002682c12227980 */ /* 0x000ea8000c101900 */
        /* <DEDUP_REMOVED lines=8> */
[----:B----4-:R-:W3:Y:S04]  /*117c0*/  LD.E R45, desc[UR44][R18.64+0x294] ;  /* 0x0002942c122d7980 */ /* 0x010ee8000c101900 */
        /* <DEDUP_REMOVED lines=11> */
[----:B--2---:R-:W3:Y:S04]  /*11880*/  LD.E R57, desc[UR44][R18.64+0x2c4] ;  /* 0x0002c42c12397980 */ /* 0x004ee8000c101900 */
        /* <DEDUP_REMOVED lines=42> */
[----:B------:R-:W-:Y:S01]  /*11b30*/  ISETP.NE.U32.AND P0, PT, R25, RZ, PT ;  /* 0x000000ff1900720c */ /* 0x000fe20003f05070 */
[----:B------:R-:W-:-:S02]  /*11b40*/  IMAD.MOV.U32 R25, RZ, RZ, R11 ;  /* 0x000000ffff197224 */ /* 0x000fc400078e000b */
[----:B------:R-:W3:Y:S03]  /*11b50*/  LD.E R100, desc[UR44][R18.64+0x370] ;  /* 0x0003702c12647980 */ /* 0x000ee6000c101900 */
[----:B------:R-:W-:Y:S01]  /*11b60*/  R2UR UR11, R25 ;  /* 0x00000000190b72ca */ /* 0x000fe200000e0000 */
        /* <DEDUP_REMOVED lines=54> */
[----:B------:R-:W-:-:S02]  /*11ed0*/  R2UR UR6, R10 ;  /* 0x000000000a0672ca */ /* 0x000fc400000e0000 */
[----:B------:R-:W-:Y:S02]  /*11ee0*/  R2UR UR7, R11 ;  /* 0x000000000b0772ca */ /* 0x000fe400000e0000 */
[----:B------:R-:W-:Y:S01]  /*11ef0*/  F2FP.BF16.F32.PACK_AB R160, R13, R160 ;  /* 0x000000a00da0723e */ /* 0x000fe200000010ff */
[----:B------:R-:W-:-:S03]  /*11f00*/  VOTEU.ANY UP0, P0 ;  /* 0x00000000003f7886 */ /* 0x000fc60000000100 */
[----:B---3--:R-:W-:-:S07]  /*11f10*/  WARPGROUP.ARRIVE ;  /* 0x00000000000079c5 */ /* 0x008fce0000000000 */
        /* <DEDUP_REMOVED lines=816> */
[----:B--2---:R-:W-:Y:S04]  /*15220*/  ST.E desc[UR44][R18.64+0x240], R11 ;  /* 0x0002400b12007985 */ /* 0x004fe8000c10192c */
[----:B------:R-:W2:Y:S04]  /*15230*/  LD.E R13, desc[UR44][R4.64] ;  /* 0x0000002c040d7980 */ /* 0x000ea8000c101900 */
[----:B--2---:R1:W-:Y:S04]  /*15240*/  ST.E desc[UR44][R4.64], R13 ;  /* 0x0000000d04007985 */ /* 0x0043e8000c10192c */
[----:B------:R-:W2:Y:S04]  /*15250*/  LD.E R15, desc[UR44][R8.64] ;  /* 0x0000002c080f7980 */ /* 0x000ea8000c101900 */
[----:B--2---:R-:W-:Y:S04]  /*15260*/  ST.E desc[UR44][R8.64], R15 ;  /* 0x0000000f08007985 */ /* 0x004fe8000c10192c */
[----:B------:R-:W2:Y:S04]  /*15270*/  LD.E R17, desc[UR44][R6.64] ;  /* 0x0000002c06117980 */ /* 0x000ea8000c101900 */
[----:B--2---:R2:W-:Y:S04]  /*15280*/  ST.E desc[UR44][R6.64], R17 ;  /* 0x0000001106007985 */ /* 0x0045e8000c10192c */
[----:B0-----:R-:W3:Y:S04]  /*15290*/  LD.E R2, desc[UR44][R18.64+0x250] ;  /* 0x0002502c12027980 */ /* 0x001ee8000c101900 */
        /* <DEDUP_REMOVED lines=124> */
[----:B0-----:R-:W3:Y:S04]  /*15a60*/  LD.E R2, desc[UR44][R18.64+0x28] ;  /* 0x0000282c12027980 */ /* 0x001ee8000c101900 */
[----:B----4-:R-:W-:Y:S04]  /*15a70*/  ST.E desc[UR44][R18.64+0x254], R4 ;  /* 0x0002540412007985 */ /* 0x010fe8000c10192c */
[----:B------:R-:W-:Y:S04]  /*15a80*/  ST.E desc[UR44][R18.64+0x258], R5 ;  /* 0x0002580512007985 */ /* 0x000fe8000c10192c */
        /* <DEDUP_REMOVED lines=122> */
[----:B---3--:R-:W-:-:S04]  /*16230*/  LOP3.LUT R2, R2, 0x1, RZ, 0xfc, !PT ;  /* 0x0000000102027812 */ /* 0x008fc800078efcff */
[----:B------:R-:W-:Y:S01]  /*16240*/  ISETP.NE.AND P0, PT, R2, 0x3, PT ;  /* 0x000000030200780c */ /* 0x000fe20003f05270 */
[----:B------:R-:W-:-:S12]  /*16250*/  BSSY B0, `(.L_x_13069) ;  /* 0x0000003000007945 */ /* 0x000fd80003800000 */
[----:B-1----:R-:W-:Y:S05]  /*16260*/  @!P0 BRA `(.L_x_13070) ;  /* 0x0000000000048947 */ /* 0x002fea0003800000 */
[----:B------:R-:W-:Y:S01]  /*16270*/  BPT.TRAP 0x1 ;  /* 0x000000040000795c */ /* 0x000fe20000300000 */
.L_x_13070:
[----:B------:R-:W-:Y:S05]  /*16280*/  BSYNC B0 ;  /* 0x0000000000007941 */ /* 0x000fea0003800000 */
.L_x_13069:
        /* <DEDUP_REMOVED lines=11> */
.L_x_13042:
        /* <DEDUP_REMOVED lines=23> */
.L_x_13074:
[----:B------:R-:W-:-:S13]  /*164b0*/  ISETP.NE.AND P0, PT, R7, 0x1, PT ;  /* 0x000000010700780c */ /* 0x000fda0003f05270 */
[----:B------:R-:W0:Y:S02]  /*164c0*/  @P0 LDC.64 R8, c[0x0][0xae0] ;  /* 0x0002b800ff080b82 */ /* 0x000e240000000a00 */
[----:B0-----:R-:W-:-:S05]  /*164d0*/  @P0 IMAD.HI.U32 R6, R4, R8, RZ ;  /* 0x0000000804060227 */ /* 0x001fca00078e00ff */
[----:B------:R-:W-:-:S07]  /*164e0*/  @P0 SHF.R.U32.HI R4, RZ, R9, R6 ;  /* 0x00000009ff040219 */ /* 0x000fce0000011606 */
.L_x_13075:
[----:B------:R-:W-:Y:S05]  /*164f0*/  BSYNC B0 ;  /* 0x0000000000007941 */ /* 0x000fea0003800000 */
.L_x_13073:
[----:B------:R-:W-:-:S05]  /*16500*/  IMAD R3, R4, R7, RZ ;  /* 0x0000000704037224 */ /* 0x000fca00078e02ff */
[----:B------:R-:W-:-:S07]  /*16510*/  VIMNMX R2, R2, R3, !PT ;  /* 0x0000000302027248 */ /* 0x000fce0007fe0100 */
.L_x_13072:
[----:B------:R-:W-:Y:S01]  /*16520*/  VIADD R2, R2, 0x5f ;  /* 0x0000005f02027836 */ /* 0x000fe20000000000 */
[----:B------:R-:W-:-:S03]  /*16530*/  UIADD3 UR4, UP0, UR37, 0x28, URZ ;  /* 0x0000002825047890 */ /* 0x000fc6000ff1e03f */
[----:B------:R-:W-:Y:S01]  /*16540*/  IMAD.HI R2, R2, 0x2aaaaaab, RZ ;  /* 0x2aaaaaab02027827 */ /* 0x000fe200078e02ff */
[----:B------:R-:W-:-:S03]  /*16550*/  UIADD3.X UR5, URZ, UR36, URZ, UP0, !UPT ;  /* 0x000000243f057290 */ /* 0x000fc600087fe43f */
[----:B------:R-:W-:Y:S01]  /*16560*/  IMAD.U32 R6, RZ, RZ, UR4 ;  /* 0x00000004ff067e24 */ /* 0x000fe2000f8e00ff */
[----:B------:R-:W-:Y:S02]  /*16570*/  SHF.R.U32.HI R3, RZ, 0x1f, R2 ;  /* 0x0000001fff037819 */ /* 0x000fe40000011602 */
[----:B------:R-:W-:Y:S02]  /*16580*/  IMAD.U32 R7, RZ, RZ, UR5 ;  /* 0x00000005ff077e24 */ /* 0x000fe4000f8e00ff */
[----:B------:R-:W-:-:S04]  /*16590*/  LEA.HI.SX32 R3, R2, R3, 0x1c ;  /* 0x0000000302037211 */ /* 0x000fc800078fe2ff */
[----:B------:R-:W-:-:S04]  /*165a0*/  VIMNMX R4, R202, R3, !PT ;  /* 0x00000003ca047248 */ /* 0x000fc80007fe0100 */
[----:B------:R-:W-:-:S13]  /*165b0*/  ISETP.GE.AND P0, PT, R0, R4, PT ;  /* 0x000000040000720c */ /* 0x000fda0003f06270 */
[----:B------:R-:W-:Y:S05]  /*165c0*/  @!P0 BRA `(.L_x_13076) ;  /* 0x0000009800648947 */ /* 0x000fea0003800000 */
[----:B------:R0:W5:Y:S02]  /*165d0*/  LDL.64 R2, [R1+0x150] ;  /* 0x0001500001027983 */ /* 0x0001640000100a00 */
.L_x_13095:
[----:B-1---5:R-:W2:Y:S04]  /*165e0*/  LD.E R5, desc[UR44][R2.64] ;  /* 0x0000002c02057980 */ /* 0x022ea8000c101900 */
[----:B------:R-:W3:Y:S01]  /*165f0*/  LD.E R8, desc[UR44][R2.64+0x8] ;  /* 0x0000082c02087980 */ /* 0x000ee2000c101900 */
[----:B--2---:R-:W-:-:S05]  /*16600*/  VIADD R5, R5, 0x1 ;  /* 0x0000000105057836 */ /* 0x004fca0000000000 */
[----:B------:R-:W-:-:S13]  /*16610*/  ISETP.NE.AND P0, PT, R5, 0x2, PT ;  /* 0x000000020500780c */ /* 0x000fda0003f05270 */
[----:B------:R1:W5:Y:S04]  /*16620*/  @P0 LD.E R11, desc[UR44][R2.64+0x4] ;  /* 0x0000042c020b0980 */ /* 0x000368000c101900 */
[----:B------:R-:W2:Y:S01]  /*16630*/  @!P0 LD.E R10, desc[UR44][R2.64+0x4] ;  /* 0x0000042c020a8980 */ /* 0x000ea2000c101900 */
[----:B---3--:R-:W-:-:S03]  /*16640*/  VIADD R9, R8, 0x1 ;  /* 0x0000000108097836 */ /* 0x008fc60000000000 */
[----:B------:R3:W-:Y:S04]  /*16650*/  ST.E desc[UR44][R2.64], R5 ;  /* 0x0000000502007985 */ /* 0x0007e8000c10192c */
[----:B------:R1:W-:Y:S04]  /*16660*/  ST.E desc[UR44][R2.64+0x8], R9 ;  /* 0x0000080902007985 */ /* 0x0003e8000c10192c */
[----:B------:R1:W-:Y:S01]  /*16670*/  @!P0 ST.E desc[UR44][R2.64], RZ ;  /* 0x000000ff02008985 */ /* 0x0003e2000c10192c */
[----:B--2---:R-:W-:-:S05]  /*16680*/  @!P0 LOP3.LUT R11, R10, 0x1, RZ, 0x3c, !PT ;  /* 0x000000010a0b8812 */ /* 0x004fca00078e3cff */
[----:B------:R1:W-:Y:S04]  /*16690*/  @!P0 ST.E desc[UR44][R2.64+0x4], R11 ;  /* 0x0000040b02008985 */ /* 0x0003e8000c10192c */
[----:B------:R-:W2:Y:S04]  /*166a0*/  LDL.64 R16, [R1+0x168] ;  /* 0x0001680001107983 */ /* 0x000ea80000100a00 */
[----:B--2---:R-:W2:Y:S01]  /*166b0*/  LD.E R8, desc[UR44][R16.64] ;  /* 0x0000002c10087980 */ /* 0x004ea2000c101900 */
[----:B------:R-:W-:Y:S05]  /*166c0*/  YIELD ;  /* 0x0000000000007946 */ /* 0x000fea0003800000 */
[----:B------:R-:W-:Y:S01]  /*166d0*/  BSSY B0, `(.L_x_13077) ;  /* 0x0000006000007945 */ /* 0x000fe20003800000 */
[----:B---3--:R-:W-:Y:S01]  /*166e0*/  @!P0 IMAD.MOV.U32 R5, RZ, RZ, RZ ;  /* 0x000000ffff058224 */ /* 0x008fe200078e00ff */
[----:B--2---:R-:W-:-:S04]  /*166f0*/  LOP3.LUT R8, R8, 0x1, RZ, 0xfc, !PT ;  /* 0x0000000108087812 */ /* 0x004fc800078efcff */
[----:B------:R-:W-:-:S13]  /*16700*/  ISETP.NE.AND P1, PT, R8, 0x3, PT ;  /* 0x000000030800780c */ /* 0x000fda0003f25270 */
[----:B-1----:R-:W-:Y:S05]  /*16710*/  @!P1 BRA `(.L_x_13078) ;  /* 0x0000000000049947 */ /* 0x002fea0003800000 */
[----:B------:R-:W-:Y:S01]  /*16720*/  BPT.TRAP 0x1 ;  /* 0x000000040000795c */ /* 0x000fe20000300000 */
.L_x_13078:
[----:B------:R-:W-:Y:S05]  /*16730*/  BSYNC B0 ;  /* 0x0000000000007941 */ /* 0x000fea0003800000 */
.L_x_13077:
        /* <DEDUP_REMOVED lines=13> */
.L_x_13080:
[----:B------:R-:W-:Y:S05]  /*16810*/  BSYNC B0 ;  /* 0x0000000000007941 */ /* 0x000fea0003800000 */
.L_x_13079:
        /* <DEDUP_REMOVED lines=8> */
.L_x_13082:
[----:B------:R-:W-:Y:S05]  /*168a0*/  BSYNC B0 ;  /* 0x0000000000007941 */ /* 0x000fea0003800000 */
.L_x_13081:
[----:B------:R-:W2:Y:S04]  /*168b0*/  LD.E R25, desc[UR44][R2.64] ;  /* 0x0000002c02197980 */ /* 0x000ea8000c101900 */
[----:B------:R-:W2:Y:S01]  /*168c0*/  LDL.64 R14, [R1+0x80] ;  /* 0x00008000010e7983 */ /* 0x000ea20000100a00 */
[----:B------:R-:W-:Y:S05]  /*168d0*/  WARPSYNC.ALL ;  /* 0x0000000000007948 */ /* 0x000fea0003800000 */
[----:B------:R3:W-:Y:S04]  /*168e0*/  STL [R1+0x60], RZ ;  /* 0x000060ff01007387 */ /* 0x0007e80000100800 */
[----:B------:R-:W4:Y:S01]  /*168f0*/  LD.E.64 R20, desc[UR44][R18.64+0x78] ;  /* 0x0000782c12147980 */ /* 0x000f22000c101b00 */
[----:B------:R-:W-:-:S05]  /*16900*/  IMAD.MOV.U32 R5, RZ, RZ, 0x1 ;  /* 0x00000001ff057424 */ /* 0x000fca00078e00ff */
[----:B------:R3:W-:Y:S04]  /*16910*/  STL [R1+0x60], R5 ;  /* 0x0000600501007387 */ /* 0x0007e80000100800 */
[----:B------:R-:W3:Y:S04]  /*16920*/  LD.E.64 R8, desc[UR44][R18.64+0x78] ;  /* 0x0000782c12087980 */ /* 0x000ee8000c101b00 */
[----:B------:R0:W-:Y:S04]  /*16930*/  STL [R1+0x60], R5 ;  /* 0x0000600501007387 */ /* 0x0001e80000100800 */
[----:B-1---5:R-:W3:Y:S01]  /*16940*/  LD.E.64 R10, desc[UR44][R18.64+0x78] ;  /* 0x0000782c120a7980 */ /* 0x022ee2000c101b00 */
[----:B--2---:R-:W-:Y:S01]  /*16950*/  IMAD R14, R25, 0x300, R14 ;  /* 0x00000300190e7824 */ /* 0x004fe200078e020e */
[----:B------:R-:W-:-:S02]  /*16960*/  R2UR UR7, R15 ;  /* 0x000000000f0772ca */ /* 0x000fc400000e0000 */
[----:B------:R0:W-:Y:S02]  /*16970*/  STL [R1+0x60], R5 ;  /* 0x0000600501007387 */ /* 0x0001e40000100800 */
[----:B------:R-:W-:Y:S02]  /*16980*/  R2UR UR6, R14 ;  /* 0x000000000e0672ca */ /* 0x000fe400000e0000 */
[----:B------:R-:W2:Y:S01]  /*16990*/  LD.E.64 R12, desc[UR44][R18.64+0x78] ;  /* 0x0000782c120c7980 */ /* 0x000ea2000c101b00 */
[----:B------:R-:W-:-:S03]  /*169a0*/  WARPGROUP.ARRIVE ;  /* 0x00000000000079c5 */ /* 0x000fc60000000000 */
[----:B------:R0:W-:Y:S01]  /*169b0*/  STL [R1+0x60], R5 ;  /* 0x0000600501007387 */ /* 0x0001e20000100800 */
[----:B----4-:R-:W-:Y:S02]  /*169c0*/  R2UR UR4, R20 ;  /* 0x00000000140472ca */ /* 0x010fe400000e0000 */
[----:B------:R-:W-:-:S13]  /*169d0*/  R2UR UR5, R21 ;  /* 0x00000000150572ca */ /* 0x000fda00000e0000 */
[----:B------:R-:W-:Y:S01]  /*169e0*/  HGMMA.64x96x16.F32.BF16 R24, gdesc[UR4], RZ, !UPT, gsb0 ;  /* 0x01600000041879f0 */ /* 0x000fe2000c0018ff */
[----:B---3--:R-:W-:Y:S02]  /*169f0*/  VIADD R8, R8, 0x2 ;  /* 0x0000000208087836 */ /* 0x008fe40000000000 */
        /* <DEDUP_REMOVED lines=36> */
[----:B0-----:R-:W-:Y:S05]  /*16c40*/  @!P0 BRA `(.L_x_13085) ;  /* 0x0000000000048947 */ /* 0x001fea0003800000 */
[----:B------:R-:W-:Y:S01]  /*16c50*/  BPT.TRAP 0x1 ;  /* 0x000000040000795c */ /* 0x000fe20000300000 */
.L_x_13085:
[----:B------:R-:W-:Y:S05]  /*16c60*/  BSYNC B0 ;  /* 0x0000000000007941 */ /* 0x000fea0003800000 */
.L_x_13084:
        /* <DEDUP_REMOVED lines=13> */
.L_x_13087:
[----:B------:R-:W-:Y:S05]  /*16d40*/  BSYNC B0 ;  /* 0x0000000000007941 */ /* 0x000fea0003800000 */
.L_x_13086:
        /* <DEDUP_REMOVED lines=8> */
.L_x_13089:
[----:B------:R-:W-:Y:S05]  /*16dd0*/  BSYNC B0 ;  /* 0x0000000000007941 */ /* 0x000fea0003800000 */
.L_x_13088:
[----:B------:R-:W2:Y:S04]  /*16de0*/  LD.E R21, desc[UR44][R2.64] ;  /* 0x0000002c02157980 */ /* 0x000ea8000c101900 */
[----:B------:R-:W2:Y:S04]  /*16df0*/  LDL.64 R6, [R1+0xf8] ;  /* 0x0000f80001067983 */ /* 0x000ea80000100a00 */
[----:B------:R-:W3:Y:S04]  /*16e00*/  LDL R20, [R1+0x70] ;  /* 0x0000700001147983 */ /* 0x000ee80000100800 */
[----:B0----5:R-:W4:Y:S04]  /*16e10*/  LDL.64 R8, [R1+0xf0] ;  /* 0x0000f00001087983 */ /* 0x021f280000100a00 */
        /* <DEDUP_REMOVED lines=171> */
[----:B------:R-:W0:Y:S01]  /*178d0*/  S2R R72, SR_TID.X ;  /* 0x0000000000487919 */ /* 0x000e220000002100 */
[----:B------:R1:W-:Y:S04]  /*178e0*/  STL [R1+0x70], R5 ;  /* 0x0000700501007387 */ /* 0x0003e80000100800 */
[----:B------:R1:W-:Y:S01]  /*178f0*/  STL [R1+0x70], R5 ;  /* 0x0000700501007387 */ /* 0x0003e20000100800 */
[----:B------:R-:W-:-:S02]  /*17900*/  WARPGROUP.DEPBAR.LE gsb0, 0x0 ;  /* 0x00008000000079c5 */ /* 0x000fc40000010000 */
[----:B------:R-:W-:-:S06]  /*17910*/  WARPGROUP.ARRIVE ;  /* 0x00000000000079c5 */ /* 0x000fcc0000000000 */
[----:B------:R-:W-:Y:S01]  /*17920*/  HGMMA.64x96x16.F32.BF16 R24, gdesc[UR4], R24, gsb0 ;  /* 0x01600000041879f0 */ /* 0x000fe20008001818 */
[----:B------:R1:W-:Y:S01]  /*17930*/  STL [R1+0x70], R5 ;  /* 0x0000700501007387 */ /* 0x0003e20000100800 */
[----:B0-----:R-:W-:-:S03]  /*17940*/  SHF.R.U32.HI R103, RZ, 0x7, R72 ;  /* 0x00000007ff677819 */ /* 0x001fc60000011648 */
[----:B------:R1:W-:Y:S04]  /*17950*/  STL [R1+0x70], R5 ;  /* 0x0000700501007387 */ /* 0x0003e80000100800 */
        /* <DEDUP_REMOVED lines=22> */
.L_x_13092:
[----:B------:R-:W-:Y:S05]  /*17ac0*/  BSYNC B0 ;  /* 0x0000000000007941 */ /* 0x000fea0003800000 */
.L_x_13091:
[----:B------:R-:W2:Y:S04]  /*17ad0*/  LD.E.64 R6, desc[UR44][R16.64+0x20] ;  /* 0x0000202c10067980 */ /* 0x000ea8000c101b00 */
[----:B------:R-:W3:Y:S01]  /*17ae0*/  LD.E R9, desc[UR44][R16.64+0xc] ;  /* 0x00000c2c10097980 */ /* 0x000ee2000c101900 */
[----:B--2---:R-:W-:-:S05]  /*17af0*/  MOV R7, R6 ;  /* 0x0000000600077202 */ /* 0x004fca0000000f00 */
[----:B-----5:R-:W-:-:S05]  /*17b00*/  IMAD R8, R8, 0x8, R7 ;  /* 0x0000000808087824 */ /* 0x020fca00078e0207 */
[----:B---3--:R-:W-:-:S04]  /*17b10*/  PRMT R8, R9, 0x654, R8 ;  /* 0x0000065409087816 */ /* 0x008fc80000000008 */
[----:B------:R0:W-:Y:S01]  /*17b20*/  SYNCS.ARRIVE.TRANS64.RED.A1T0 RZ, [R8+URZ], RZ ;  /* 0x000000ff08ff79a7 */ /* 0x0001e2000810043f */
[----:B------:R-:W2:Y:S04]  /*17b30*/  LDL R16, [R1+0x230] ;  /* 0x0002300001107983 */ /* 0x000ea80000100800 */
[----:B0-----:R-:W3:Y:S02]  /*17b40*/  LDL.64 R8, [R1+0x210] ;  /* 0x0002100001087983 */ /* 0x001ee40000100a00 */
[----:B---3--:R-:W-:-:S04]  /*17b50*/  FMNMX.FTZ R6, R24, R8, !PT ;  /* 0x0000000818067209 */ /* 0x008fc80007810000 */
        /* <DEDUP_REMOVED lines=51> */
[----:B------:R0:W-:Y:S04]  /*17e90*/  STL.64 [R1+0x210], R6 ;  /* 0x0002100601007387 */ /* 0x0001e80000100a00 */
[----:B------:R-:W-:Y:S04]  /*17ea0*/  STL [R1+0x210], R10 ;  /* 0x0002100a01007387 */ /* 0x000fe80000100800 */
[----:B------:R-:W3:Y:S04]  /*17eb0*/  LDL R21, [R1+0x210] ;  /* 0x0002100001157983 */ /* 0x000ee80000100800 */
[----:B------:R-:W4:Y:S04]  /*17ec0*/  LDL R13, [R1+0x214] ;  /* 0x00021400010d7983 */ /* 0x000f280000100800 */
[----:B0-----:R-:W2:Y:S01]  /*17ed0*/  LDL.64 R6, [R1+0x220] ;  /* 0x0002200001067983 */ /* 0x001ea20000100a00 */
[----:B---3--:R-:W-:-:S03]  /*17ee0*/  FADD.FTZ R11, R8, -R21 ;  /* 0x80000015080b7221 */ /* 0x008fc60000010000 */
[----:B----4-:R-:W0:Y:S01]  /*17ef0*/  SHFL.BFLY PT, R8, R13, 0x2, 0x1f ;  /* 0x0c401f000d087f89 */ /* 0x010e2200000e0000 */
[----:B--2---:R-:W-:-:S04]  /*17f00*/  FMUL.FTZ R11, R11, R16 ;  /* 0x000000100b0b7220 */ /* 0x004fc80000410000 */
[----:B------:R1:W-:Y:S01]  /*17f10*/  MUFU.EX2 R17, R11 ;  /* 0x0000000b00117308 */ /* 0x0003e20000000800 */
[----:B0-----:R-:W-:-:S05]  /*17f20*/  FMNMX.FTZ R8, R8, R13, !PT ;  /* 0x0000000d08087209 */ /* 0x001fca0007810000 */
[----:B-1----:R-:W0:Y:S01]  /*17f30*/  SHFL.BFLY PT, R11, R8, 0x1, 0x1f ;  /* 0x0c201f00080b7f89 */ /* 0x002e2200000e0000 */
[----:B------:R-:W-:-:S04]  /*17f40*/  FMUL.FTZ R21, R16, R21 ;  /* 0x0000001510157220 */ /* 0x000fc80000410000 */
[-CC-:B------:R-:W-:Y:S01]  /*17f50*/  FFMA.FTZ R160, R24, R16.reuse, -R21.reuse ;  /* 0x0000001018a07223 */ /* 0x180fe20000010815 */
[-CC-:B------:R-:W-:Y:S01]  /*17f60*/  FFMA.FTZ R168, R32, R16.reuse, -R21.reuse ;  /* 0x0000001020a87223 */ /* 0x180fe20000010815 */
[----:B------:R-:W-:Y:S01]  /*17f70*/  FFMA.FTZ R32, R33, R16, -R21 ;  /* 0x0000001021207223 */ /* 0x000fe20000010815 */
[----:B0-----:R-:W-:-:S05]  /*17f80*/  FMNMX.FTZ R20, R8, R11, !PT ;  /* 0x0000000b08147209 */ /* 0x001fca0007810000 */
[----:B------:R-:W-:-:S04]  /*17f90*/  FADD.FTZ R9, R9, -R20 ;  /* 0x8000001409097221 */ /* 0x000fc80000010000 */
[----:B------:R-:W-:Y:S01]  /*17fa0*/  FMUL.FTZ R8, R16, R9 ;  /* 0x0000000910087220 */ /* 0x000fe20000410000 */
[-C--:B------:R-:W-:Y:S01]  /*17fb0*/  FMUL.FTZ R9, R20, R16.reuse ;  /* 0x0000001014097220 */ /* 0x080fe20000410000 */
[----:B------:R-:W-:-:S03]  /*17fc0*/  FFMA.FTZ R33, R37, R16, -R21 ;  /* 0x0000001025217223 */ /* 0x000fc60000010815 */
[-CC-:B------:R-:W-:Y:S01]  /*17fd0*/  FFMA.FTZ R161, R26, R16.reuse, -R9.reuse ;  /* 0x000000101aa17223 */ /* 0x180fe20000010809 */
[-C--:B------:R-:W-:Y:S01]  /*17fe0*/  FFMA.FTZ R37, R27, R16.reuse, -R9 ;  /* 0x000000101b257223 */ /* 0x080fe20000010809 */
[-C--:B------:R-:W-:Y:S01]  /*17ff0*/  FFMA.FTZ R24, R25, R16.reuse, -R21 ;  /* 0x0000001019187223 */ /* 0x080fe20000010815 */
[----:B------:R-:W-:Y:S01]  /*18000*/  MUFU.EX2 R8, R8 ;  /* 0x0000000800087308 */ /* 0x000fe20000000800 */
[-C--:B------:R-:W-:Y:S01]  /*18010*/  FFMA.FTZ R163, R30, R16.reuse, -R9 ;  /* 0x000000101ea37223 */ /* 0x080fe20000010809 */
[-CC-:B------:R-:W-:Y:S01]  /*18020*/  FFMA.FTZ R162, R28, R16.reuse, -R21.reuse ;  /* 0x000000101ca27223 */ /* 0x180fe20000010815 */
[----:B------:R-:W-:-:S05]  /*18030*/  FFMA.FTZ R176, R40, R16, -R21 ;  /* 0x0000001028b07223 */ /* 0x000fca0000010815 */
[----:B------:R-:W0:Y:S01]  /*18040*/  MUFU.EX2 R161, R161 ;  /* 0x000000a100a17308 */ /* 0x000e220000000800 */
[-C--:B------:R-:W-:Y:S01]  /*18050*/  FFMA.FTZ R40, R31, R16.reuse, -R9 ;  /* 0x000000101f287223 */ /* 0x080fe20000010809 */
[----:B------:R-:W-:-:S06]  /*18060*/  FFMA.FTZ R72, R29, R16, -R21 ;  /* 0x000000101d487223 */ /* 0x000fcc0000010815 */
[----:B------:R-:W1:Y:S01]  /*18070*/  MUFU.EX2 R160, R160 ;  /* 0x000000a000a07308 */ /* 0x000e620000000800 */
[----:B------:R-:W-:-:S07]  /*18080*/  FFMA.FTZ R169, R34, R16, -R9 ;  /* 0x0000001022a97223 */ /* 0x000fce0000010809 */
[----:B------:R-:W2:Y:S08]  /*18090*/  MUFU.EX2 R37, R37 ;  /* 0x0000002500257308 */ /* 0x000eb00000000800 */
[----:B------:R-:W3:Y:S01]  /*180a0*/  MUFU.EX2 R24, R24 ;  /* 0x0000001800187308 */ /* 0x000ee20000000800 */
[----:B------:R-:W-:-:S07]  /*180b0*/  FFMA.FTZ R31, R35, R16, -R9 ;  /* 0x00000010231f7223 */ /* 0x000fce0000010809 */
[----:B------:R-:W4:Y:S08]  /*180c0*/  MUFU.EX2 R163, R163 ;  /* 0x000000a300a37308 */ /* 0x000f300000000800 */
[----:B------:R-:W4:Y:S01]  /*180d0*/  MUFU.EX2 R162, R162 ;  /* 0x000000a200a27308 */ /* 0x000f220000000800 */
[----:B0-----:R-:W-:Y:S01]  /*180e0*/  FFMA.FTZ R26, R7, R8, R161 ;  /* 0x00000008071a7223 */ /* 0x001fe200000100a1 */
[----:B------:R-:W-:-:S06]  /*180f0*/  FFMA.FTZ R171, R38, R16, -R9 ;  /* 0x0000001026ab7223 */ /* 0x000fcc0000010809 */
[----:B------:R-:W0:Y:S01]  /*18100*/  MUFU.EX2 R40, R40 ;  /* 0x0000002800287308 */ /* 0x000e220000000800 */
[----:B-1----:R-:W-:Y:S01]  /*18110*/  FFMA.FTZ R7, R17, R6, R160 ;  /* 0x0000000611077223 */ /* 0x002fe200000100a0 */
[----:B------:R-:W-:-:S06]  /*18120*/  FFMA.FTZ R170, R36, R16, -R21 ;  /* 0x0000001024aa7223 */ /* 0x000fcc0000010815 */
[----:B------:R-:W1:Y:S01]  /*18130*/  MUFU.EX2 R72, R72 ;  /* 0x0000004800487308 */ /* 0x000e620000000800 */
[----:B--2---:R-:W-:Y:S01]  /*18140*/  FADD.FTZ R26, R37, R26 ;  /* 0x0000001a251a7221 */ /* 0x004fe20000010000 */
[----:B------:R-:W-:-:S06]  /*18150*/  FFMA.FTZ R34, R39, R16, -R9 ;  /* 0x0000001027227223 */ /* 0x000fcc0000010809 */
[----:B------:R-:W2:Y:S01]  /*18160*/  MUFU.EX2 R169, R169 ;  /* 0x000000a900a97308 */ /* 0x000ea20000000800 */
[----:B---3--:R-:W-:-:S07]  /*18170*/  FADD.FTZ R7, R24, R7 ;  /* 0x0000000718077221 */ /* 0x008fce0000010000 */
[----:B------:R-:W3:Y:S01]  /*18180*/  MUFU.EX2 R168, R168 ;  /* 0x000000a800a87308 */ /* 0x000ee20000000800 */
[-CC-:B------:R-:W-:Y:S01]  /*18190*/  FFMA.FTZ R36, R41, R16.reuse, -R21.reuse ;  /* 0x0000001029247223 */ /* 0x180fe20000010815 */
[-CC-:B------:R-:W-:Y:S01]  /*181a0*/  FFMA.FTZ R178, R44, R16.reuse, -R21.reuse ;  /* 0x000000102cb27223 */ /* 0x180fe20000010815 */
[-CC-:B------:R-:W-:Y:S01]  /*181b0*/  FFMA.FTZ R25, R45, R16.reuse, -R21.reuse ;  /* 0x000000102d197223 */ /* 0x180fe20000010815 */
[----:B------:R-:W-:-:S04]  /*181c0*/  FFMA.FTZ R14, R48, R16, -R21 ;  /* 0x00000010300e7223 */ /* 0x000fc80000010815 */
[----:B------:R-:W3:Y:S01]  /*181d0*/  MUFU.EX2 R31, R31 ;  /* 0x0000001f001f7308 */ /* 0x000ee20000000800 */
[-CC-:B------:R-:W-:Y:S01]  /*181e0*/  FFMA.FTZ R180, R49, R16.reuse, -R21.reuse ;  /* 0x0000001031b47223 */ /* 0x180fe20000010815 */
[-CC-:B------:R-:W-:Y:S01]  /*181f0*/  FFMA.FTZ R15, R52, R16.reuse, -R21.reuse ;  /* 0x00000010340f7223 */ /* 0x180fe20000010815 */
[-CC-:B------:R-:W-:Y:S01]  /*18200*/  FFMA.FTZ R181, R53, R16.reuse, -R21.reuse ;  /* 0x0000001035b57223 */ /* 0x180fe20000010815 */
[-CC-:B------:R-:W-:Y:S01]  /*18210*/  FFMA.FTZ R12, R56, R16.reuse, -R21.reuse ;  /* 0x00000010380c7223 */ /* 0x180fe20000010815 */
[----:B------:R-:W-:-:S03]  /*18220*/  FFMA.FTZ R182, R57, R16, -R21 ;  /* 0x0000001039b67223 */ /* 0x000fc60000010815 */
[----:B------:R-:W3:Y:S01]  /*18230*/  MUFU.EX2 R32, R32 ;  /* 0x0000002000207308 */ /* 0x000ee20000000800 */
[-CC-:B------:R-:W-:Y:S01]  /*18240*/  FFMA.FTZ R13, R60, R16.reuse, -R21.reuse ;  /* 0x000000103c0d7223 */ /* 0x180fe20000010815 */
[-CC-:B------:R-:W-:Y:S01]  /*18250*/  FFMA.FTZ R183, R61, R16.reuse, -R21.reuse ;  /* 0x000000103db77223 */ /* 0x180fe20000010815 */
[-CC-:B------:R-:W-:Y:S01]  /*18260*/  FFMA.FTZ R10, R64, R16.reuse, -R21.reuse ;  /* 0x00000010400a7223 */ /* 0x180fe20000010815 */
[-CC-:B------:R-:W-:Y:S01]  /*18270*/  FFMA.FTZ R184, R65, R16.reuse, -R21.reuse ;  /* 0x0000001041b87223 */ /* 0x180fe20000010815 */
[-CC-:B------:R-:W-:Y:S01]  /*18280*/  FFMA.FTZ R68, R68, R16.reuse, -R21.reuse ;  /* 0x0000001044447223 */ /* 0x180fe20000010815 */
[-C--:B------:R-:W-:Y:S01]  /*18290*/  FFMA.FTZ R185, R69, R16.reuse, -R21 ;  /* 0x0000001045b97223 */ /* 0x080fe20000010815 */
[----:B----4-:R-:W-:Y:S01]  /*182a0*/  FADD.FTZ R21, R163, R26 ;  /* 0x0000001aa3157221 */ /* 0x010fe20000010000 */
[----:B------:R-:W4:Y:S01]  /*182b0*/  MUFU.EX2 R171, R171 ;  /* 0x000000ab00ab7308 */ /* 0x000f220000000800 */
[----:B------:R-:W-:Y:S01]  /*182c0*/  FFMA.FTZ R177, R42, R16, -R9 ;  /* 0x000000102ab17223 */ /* 0x000fe20000010809 */
[----:B------:R-:W-:Y:S01]  /*182d0*/  FADD.FTZ R7, R162, R7 ;  /* 0x00000007a2077221 */ /* 0x000fe20000010000 */
[----:B0-----:R-:W-:-:S05]  /*182e0*/  FADD.FTZ R6, R40, R21 ;  /* 0x0000001528067221 */ /* 0x001fca0000010000 */
[----:B------:R-:W0:Y:S01]  /*182f0*/  MUFU.EX2 R170, R170 ;  /* 0x000000aa00aa7308 */ /* 0x000e220000000800 */
[----:B------:R-:W-:Y:S01]  /*18300*/  FFMA.FTZ R30, R43, R16, -R9 ;  /* 0x000000102b1e7223 */ /* 0x000fe20000010809 */
[----:B-1----:R-:W-:Y:S01]  /*18310*/  FADD.FTZ R7, R72, R7 ;  /* 0x0000000748077221 */ /* 0x002fe20000010000 */
[----:B--2---:R-:W-:-:S05]  /*18320*/  FADD.FTZ R6, R169, R6 ;  /* 0x00000006a9067221 */ /* 0x004fca0000010000 */
[----:B------:R-:W1:Y:S01]  /*18330*/  MUFU.EX2 R34, R34 ;  /* 0x0000002200227308 */ /* 0x000e620000000800 */
[----:B------:R-:W-:Y:S01]  /*18340*/  FFMA.FTZ R179, R46, R16, -R9 ;  /* 0x000000102eb37223 */ /* 0x000fe20000010809 */
[----:B---3--:R-:W-:-:S06]  /*18350*/  FADD.FTZ R7, R168, R7 ;  /* 0x00000007a8077221 */ /* 0x008fcc0000010000 */
[----:B------:R-:W2:Y:S01]  /*18360*/  MUFU.EX2 R33, R33 ;  /* 0x0000002100217308 */ /* 0x000ea20000000800 */
[----:B------:R-:W-:Y:S01]  /*18370*/  FADD.FTZ R6, R31, R6 ;  /* 0x000000061f067221 */ /* 0x000fe20000010000 */
[----:B------:R-:W-:-:S06]  /*18380*/  FFMA.FTZ R215, R47, R16, -R9 ;  /* 0x000000102fd77223 */ /* 0x000fcc0000010809 */
[----:B------:R-:W3:Y:S01]  /*18390*/  MUFU.EX2 R177, R177 ;  /* 0x000000b100b17308 */ /* 0x000ee20000000800 */
[----:B------:R-:W-:-:S07]  /*183a0*/  FADD.FTZ R7, R32, R7 ;  /* 0x0000000720077221 */ /* 0x000fce0000010000 */
[----:B------:R-:W3:Y:S01]  /*183b0*/  MUFU.EX2 R176, R176 ;  /* 0x000000b000b07308 */ /* 0x000ee20000000800 */
[----:B----4-:R-:W-:Y:S01]  /*183c0*/  FADD.FTZ R21, R171, R6 ;  /* 0x00000006ab157221 */ /* 0x010fe20000010000 */
[----:B------:R-:W-:-:S06]  /*183d0*/  FFMA.FTZ R212, R50, R16, -R9 ;  /* 0x0000001032d47223 */ /* 0x000fcc0000010809 */
[----:B------:R-:W4:Y:S01]  /*183e0*/  MUFU.EX2 R30, R30 ;  /* 0x0000001e001e7308 */ /* 0x000f220000000800 */
[----:B0-----:R-:W-:-:S07]  /*183f0*/  FADD.FTZ R6, R170, R7 ;  /* 0x00000007aa067221 */ /* 0x001fce0000010000 */
[----:B------:R-:W0:Y:S01]  /*18400*/  MUFU.EX2 R36, R36 ;  /* 0x0000002400247308 */ /* 0x000e220000000800 */
[----:B-1----:R-:W-:Y:S01]  /*18410*/  FADD.FTZ R26, R34, R21 ;  /* 0x00000015221a7221 */ /* 0x002fe20000010000 */
[----:B------:R-:W-:-:S06]  /*18420*/  FFMA.FTZ R213, R51, R16, -R9 ;  /* 0x0000001033d57223 */ /* 0x000fcc0000010809 */
[----:B------:R-:W1:Y:S01]  /*18430*/  MUFU.EX2 R179, R179 ;  /* 0x000000b300b37308 */ /* 0x000e620000000800 */
[----:B--2---:R-:W-:-:S07]  /*18440*/  FADD.FTZ R7, R33, R6 ;  /* 0x0000000621077221 */ /* 0x004fce0000010000 */
[----:B------:R-:W2:Y:S01]  /*18450*/  MUFU.EX2 R178, R178 ;  /* 0x000000b200b27308 */ /* 0x000ea20000000800 */
[----:B---3--:R-:W-:Y:S01]  /*18460*/  FADD.FTZ R21, R177, R26 ;  /* 0x0000001ab1157221 */ /* 0x008fe20000010000 */
        /* <DEDUP_REMOVED lines=30> */
[----:B------:R-:W-:-:S06]  /*18650*/  FADD.FTZ R6, R15, R6 ;  /* 0x000000060f067221 */ /* 0x000fcc0000010000 */
[----:B------:R-:W3:Y:S01]  /*18660*/  MUFU.EX2 R209, R209 ;  /* 0x000000d100d17308 */ /* 0x000ee20000000800 */
[----:B------:R-:W-:-:S07]  /*18670*/  FFMA.FTZ R186, R66, R16, -R9 ;  /* 0x0000001042ba7223 */ /* 0x000fce0000010809 */
        /* <DEDUP_REMOVED lines=13> */
[----:B------:R-:W-:Y:S01]  /*18750*/  MUFU.EX2 R10, R10 ;  /* 0x0000000a000a7308 */ /* 0x000fe20000000800 */
[----:B------:R-:W-:-:S07]  /*18760*/  FFMA.FTZ R189, R71, R16, -R9 ;  /* 0x0000001047bd7223 */ /* 0x000fce0000010809 */
[----:B------:R-:W3:Y:S01]  /*18770*/  MUFU.EX2 R186, R186 ;  /* 0x000000ba00ba7308 */ /* 0x000ee20000000800 */
[----:B0-----:R-:W-:Y:S01]  /*18780*/  FADD.FTZ R7, R191, R26 ;  /* 0x0000001abf077221 */ /* 0x001fe20000010000 */
[----:B----4-:R-:W-:-:S06]  /*18790*/  FADD.FTZ R6, R13, R6 ;  /* 0x000000060d067221 */ /* 0x010fcc0000010000 */
[----:B------:R-:W-:Y:S08]  /*187a0*/  MUFU.EX2 R184, R184 ;  /* 0x000000b800b87308 */ /* 0x000ff00000000800 */
[----:B------:R-:W0:Y:S01]  /*187b0*/  MUFU.EX2 R188, R188 ;  /* 0x000000bc00bc7308 */ /* 0x000e220000000800 */
[----:B-1----:R-:W-:Y:S01]  /*187c0*/  FADD.FTZ R9, R210, R7 ;  /* 0x00000007d2097221 */ /* 0x002fe20000010000 */
[----:B--2---:R-:W-:-:S06]  /*187d0*/  FADD.FTZ R7, R183, R6 ;  /* 0x00000006b7077221 */ /* 0x004fcc0000010000 */
[----:B------:R-:W-:Y:S08]  /*187e0*/  MUFU.EX2 R11, R68 ;  /* 0x00000044000b7308 */ /* 0x000ff00000000800 */
[----:B------:R-:W1:Y:S01]  /*187f0*/  MUFU.EX2 R187, R187 ;  /* 0x000000bb00bb7308 */ /* 0x000e620000000800 */
[----:B---3--:R-:W-:Y:S01]  /*18800*/  FADD.FTZ R9, R186, R9 ;  /* 0x00000009ba097221 */ /* 0x008fe20000010000 */
[----:B------:R-:W-:-:S06]  /*18810*/  FADD.FTZ R7, R10, R7 ;  /* 0x000000070a077221 */ /* 0x000fcc0000010000 */
[----:B------:R-:W2:Y:S08]  /*18820*/  MUFU.EX2 R185, R185 ;  /* 0x000000b900b97308 */ /* 0x000eb00000000800 */
[----:B------:R-:W3:Y:S01]  /*18830*/  MUFU.EX2 R189, R189 ;  /* 0x000000bd00bd7308 */ /* 0x000ee20000000800 */
[----:B0-----:R-:W-:Y:S01]  /*18840*/  FADD.FTZ R16, R188, R9 ;  /* 0x00000009bc107221 */ /* 0x001fe20000010000 */
[----:B------:R-:W-:-:S03]  /*18850*/  FADD.FTZ R6, R184, R7 ;  /* 0x00000007b8067221 */ /* 0x000fc60000010000 */
[----:B-1----:R-:W-:Y:S01]  /*18860*/  FADD.FTZ R16, R187, R16 ;  /* 0x00000010bb107221 */ /* 0x002fe20000010000 */
[----:B------:R-:W-:-:S04]  /*18870*/  FADD.FTZ R6, R11, R6 ;  /* 0x000000060b067221 */ /* 0x000fc80000010000 */
[----:B--2---:R-:W-:Y:S01]  /*18880*/  FADD.FTZ R6, R185, R6 ;  /* 0x00000006b9067221 */ /* 0x004fe20000010000 */
[----:B------:R-:W-:Y:S01]  /*18890*/  STL [R1+0x214], R20 ;  /* 0x0002141401007387 */ /* 0x000fe20000100800 */
[----:B---3--:R-:W-:-:S05]  /*188a0*/  FADD.FTZ R7, R189, R16 ;  /* 0x00000010bd077221 */ /* 0x008fca0000010000 */
        /* <DEDUP_REMOVED lines=8> */
[----:B------:R0:W-:Y:S04]  /*18930*/  ST.E desc[UR44][R18.64+0x240], R9 ;  /* 0x0002400912007985 */ /* 0x0001e8000c10192c */
[----:B------:R-:W2:Y:S02]  /*18940*/  LD.E R16, desc[UR44][R6.64] ;  /* 0x0000002c06107980 */ /* 0x000ea4000c101900 */
[----:B--2---:R-:W-:-:S05]  /*18950*/  FMUL.FTZ R21, R17, R16 ;  /* 0x0000001011157220 */ /* 0x004fca0000410000 */
[----:B------:R1:W-:Y:S04]  /*18960*/  ST.E desc[UR44][R6.64], R21 ;  /* 0x0000001506007985 */ /* 0x0003e8000c10192c */
[----:B------:R-:W0:Y:S04]  /*18970*/  LD.E R35, desc[UR44][R18.64+0x434] ;  /* 0x0004342c12237980 */ /* 0x000e28000c101900 */
[----:B------:R-:W2:Y:S04]  /*18980*/  LD.E R27, desc[UR44][R18.64+0x254] ;  /* 0x0002542c121b7980 */ /* 0x000ea8000c101900 */
[----:B------:R-:W3:Y:S04]  /*18990*/  LD.E R29, desc[UR44][R18.64+0x250] ;  /* 0x0002502c121d7980 */ /* 0x000ee8000c101900 */
[----:B------:R-:W1:Y:S04]  /*189a0*/  LD.E R150, desc[UR44][R18.64+0x260] ;  /* 0x0002602c12967980 */ /* 0x000e68000c101900 */
        /* <DEDUP_REMOVED lines=62> */
[----:B---3--:R-:W-:-:S03]  /*18d90*/  FMUL.FTZ R29, R17, R29 ;  /* 0x0000001d111d7220 */ /* 0x008fc60000410000 */
[----:B------:R2:W-:Y:S01]  /*18da0*/  ST.E desc[UR44][R18.64+0x254], R27 ;  /* 0x0002541b12007985 */ /* 0x0005e2000c10192c */
[C---:B-1----:R-:W-:Y:S01]  /*18db0*/  FMUL.FTZ R21, R17.reuse, R150 ;  /* 0x0000009611157220 */ /* 0x042fe20000410000 */
[C---:B----4-:R-:W-:Y:S01]  /*18dc0*/  FMUL.FTZ R35, R17.reuse, R148 ;  /* 0x0000009411237220 */ /* 0x050fe20000410000 */
[C---:B------:R-:W-:Y:S01]  /*18dd0*/  FMUL.FTZ R39, R17.reuse, R134 ;  /* 0x0000008611277220 */ /* 0x040fe20000410000 */
[C---:B0-----:R-:W-:Y:S01]  /*18de0*/  FMUL.FTZ R9, R17.reuse, R142 ;  /* 0x0000008e11097220 */ /* 0x041fe20000410000 */
[C---:B--2---:R-:W-:Y:S01]  /*18df0*/  FMUL.FTZ R27, R17.reuse, R140 ;  /* 0x0000008c111b7220 */ /* 0x044fe20000410000 */
        /* <DEDUP_REMOVED lines=25> */
[----:B---3--:R-:W-:-:S03]  /*18f90*/  FMUL.FTZ R45, R17, R116 ;  /* 0x00000074112d7220 */ /* 0x008fc60000410000 */
[----:B------:R3:W-:Y:S01]  /*18fa0*/  ST.E desc[UR44][R18.64+0x2d0], R9 ;  /* 0x0002d00912007985 */ /* 0x0007e2000c10192c */
[----:B0-----:R-:W-:-:S03]  /*18fb0*/  FMUL.FTZ R21, R17, R120 ;  /* 0x0000007811157220 */ /* 0x001fc60000410000 */
[----:B------:R0:W-:Y:S01]  /*18fc0*/  ST.E desc[UR44][R18.64+0x2d4], R27 ;  /* 0x0002d41b12007985 */ /* 0x0001e2000c10192c */
[C---:B-1----:R-:W-:Y:S01]  /*18fd0*/  FMUL.FTZ R35, R17.reuse, R118 ;  /* 0x0000007611237220 */ /* 0x042fe20000410000 */
[C---:B--2---:R-:W-:Y:S01]  /*18fe0*/  FMUL.FTZ R39, R17.reuse, R112 ;  /* 0x0000007011277220 */ /* 0x044fe20000410000 */
[C---:B---3--:R-:W-:Y:S01]  /*18ff0*/  FMUL.FTZ R9, R17.reuse, R110 ;  /* 0x0000006e11097220 */ /* 0x048fe20000410000 */
[C---:B0-----:R-:W-:Y:S01]  /*19000*/  FMUL.FTZ R27, R17.reuse, R108 ;  /* 0x0000006c111b7220 */ /* 0x041fe20000410000 */
        /* <DEDUP_REMOVED lines=71> */
[----:B0-----:R-:W-:Y:S01]  /*19480*/  FMUL.FTZ R27, R17, R16 ;  /* 0x00000010111b7220 */ /* 0x001fe20000410000 */
[----:B------:R-:W-:Y:S02]  /*19490*/  IMAD.U32 R16, RZ, RZ, UR6 ;  /* 0x00000006ff107e24 */ /* 0x000fe4000f8e00ff */
[----:B------:R-:W-:Y:S01]  /*194a0*/  IMAD.U32 R17, RZ, RZ, UR5 ;  /* 0x00000005ff117e24 */ /* 0x000fe2000f8e00ff */
[----:B------:R-:W-:Y:S04]  /*194b0*/  ST.E desc[UR44][R18.64+0x3f0], R21 ;  /* 0x0003f01512007985 */ /* 0x000fe8000c10192c */
[----:B------:R0:W-:Y:S04]  /*194c0*/  ST.E desc[UR44][R18.64+0x3f4], R29 ;  /* 0x0003f41d12007985 */ /* 0x0001e8000c10192c */
[----:B------:R-:W-:Y:S04]  /*194d0*/  ST.E desc[UR44][R18.64+0x400], R41 ;  /* 0x0004002912007985 */ /* 0x000fe8000c10192c */
[----:B------:R-:W-:Y:S04]  /*194e0*/  ST.E desc[UR44][R18.64+0x404], R43 ;  /* 0x0004042b12007985 */ /* 0x000fe8000c10192c */
[----:B------:R1:W-:Y:S04]  /*194f0*/  ST.E desc[UR44][R18.64+0x410], R35 ;  /* 0x0004102312007985 */ /* 0x0003e8000c10192c */
[----:B------:R-:W-:Y:S04]  /*19500*/  ST.E desc[UR44][R18.64+0x414], R9 ;  /* 0x0004140912007985 */ /* 0x000fe8000c10192c */
[----:B------:R-:W-:Y:S04]  /*19510*/  ST.E desc[UR44][R18.64+0x420], R27 ;  /* 0x0004201b12007985 */ /* 0x000fe8000c10192c */
[----:B------:R-:W-:Y:S04]  /*19520*/  ST.E desc[UR44][R18.64+0x424], R39 ;  /* 0x0004242712007985 */ /* 0x000fe8000c10192c */
[----:B------:R2:W-:Y:S04]  /*19530*/  ST.E desc[UR44][R18.64+0x430], R45 ;  /* 0x0004302d12007985 */ /* 0x0005e8000c10192c */
[----:B0-----:R-:W3:Y:S01]  /*19540*/  LD.E R29, desc[UR44][R16.64] ;  /* 0x0000002c101d7980 */ /* 0x001ee2000c101900 */
[----:B------:R-:W-:Y:S01]  /*19550*/  ULOP3.LUT UR4, UR4, 0xc, URZ, 0xfc, !UPT ;  /* 0x0000000c04047892 */ /* 0x000fe2000f8efc3f */
[----:B------:R-:W-:-:S05]  /*19560*/  IMAD.U32 R21, RZ, RZ, UR5 ;  /* 0x00000005ff157e24 */ /* 0x000fca000f8e00ff */
[----:B------:R-:W-:Y:S02]  /*19570*/  IMAD.U32 R20, RZ, RZ, UR4 ;  /* 0x00000004ff147e24 */ /* 0x000fe4000f8e00ff */
[----:B---3--:R-:W-:-:S05]  /*19580*/  FMUL.FTZ R29, R8, R29 ;  /* 0x0000001d081d7220 */ /* 0x008fca0000410000 */
[----:B------:R0:W-:Y:S04]  /*19590*/  ST.E desc[UR44][R16.64], R29 ;  /* 0x0000001d10007985 */ /* 0x0001e8000c10192c */
[----:B-1----:R-:W3:Y:S02]  /*195a0*/  LD.E R35, desc[UR44][R20.64] ;  /* 0x0000002c14237980 */ /* 0x002ee4000c101900 */
[----:B---3--:R-:W-:-:S05]  /*195b0*/  FMUL.FTZ R35, R8, R35 ;  /* 0x0000002308237220 */ /* 0x008fca0000410000 */
[----:B------:R1:W-:Y:S04]  /*195c0*/  ST.E desc[UR44][R20.64], R35 ;  /* 0x0000002314007985 */ /* 0x0003e8000c10192c */
        /* <DEDUP_REMOVED lines=57> */
[----:B-1----:R-:W2:Y:S04]  /*19960*/  LD.E R35, desc[UR44][R18.64+0x418] ;  /* 0x0004182c12237980 */ /* 0x002ea8000c101900 */
[----:B------:R-:W2:Y:S04]  /*19970*/  LD.E R28, desc[UR44][R18.64+0x41c] ;  /* 0x00041c2c121c7980 */ /* 0x000ea8000c101900 */
[----:B------:R-:W2:Y:S04]  /*19980*/  LD.E R9, desc[UR44][R18.64+0x428] ;  /* 0x0004282c12097980 */ /* 0x000ea8000c101900 */
[----:B------:R-:W2:Y:S04]  /*19990*/  LD.E R26, desc[UR44][R18.64+0x42c] ;  /* 0x00042c2c121a7980 */ /* 0x000ea8000c101900 */
[----:B------:R-:W2:Y:S01]  /*199a0*/  LD.E R27, desc[UR44][R18.64+0x438] ;  /* 0x0004382c121b7980 */ /* 0x000ea2000c101900 */
[C---:B---3--:R-:W-:Y:S01]  /*199b0*/  FMUL.FTZ R93, R8.reuse, R93 ;  /* 0x0000005d085d7220 */ /* 0x048fe20000410000 */
        /* <DEDUP_REMOVED lines=34> */
[----:B0-----:R-:W-:-:S03]  /*19be0*/  FMUL.FTZ R93, R8, R86 ;  /* 0x00000056085d7220 */ /* 0x001fc60000410000 */
[----:B------:R0:W-:Y:S01]  /*19bf0*/  ST.E desc[UR44][R18.64+0x298], R83 ;  /* 0x0002985312007985 */ /* 0x0001e2000c10192c */
[----:B-1----:R-:W-:-:S03]  /*19c00*/  FMUL.FTZ R95, R8, R84 ;  /* 0x00000054085f7220 */ /* 0x002fc60000410000 */
[----:B------:R1:W-:Y:S04]  /*19c10*/  ST.E desc[UR44][R18.64+0x2a8], R85 ;  /* 0x0002a85512007985 */ /* 0x0003e8000c10192c */
[----:B------:R-:W-:Y:S01]  /*19c20*/  ST.E desc[UR44][R18.64+0x2c8], R81 ;  /* 0x0002c85112007985 */ /* 0x000fe2000c10192c */
[C---:B--2---:R-:W-:Y:S01]  /*19c30*/  FMUL.FTZ R89, R8.reuse, R82 ;  /* 0x0000005208597220 */ /* 0x044fe20000410000 */
[C---:B------:R-:W-:Y:S02]  /*19c40*/  FMUL.FTZ R91, R8.reuse, R78 ;  /* 0x0000004e085b7220 */ /* 0x040fe40000410000 */
[----:B------:R2:W-:Y:S01]  /*19c50*/  ST.E desc[UR44][R18.64+0x2d8], R79 ;  /* 0x0002d84f12007985 */ /* 0x0005e2000c10192c */
[----:B------:R-:W-:-:S03]  /*19c60*/  FMUL.FTZ R97, R8, R80 ;  /* 0x0000005008617220 */ /* 0x000fc60000410000 */
[----:B------:R-:W-:Y:S01]  /*19c70*/  ST.E desc[UR44][R18.64+0x2dc], R77 ;  /* 0x0002dc4d12007985 */ /* 0x000fe2000c10192c */
[----:B0-----:R-:W-:-:S03]  /*19c80*/  FMUL.FTZ R83, R8, R76 ;  /* 0x0000004c08537220 */ /* 0x001fc60000410000 */
[----:B------:R0:W-:Y:S01]  /*19c90*/  ST.E desc[UR44][R18.64+0x2e8], R73 ;  /* 0x0002e84912007985 */ /* 0x0001e2000c10192c */
[----:B-1----:R-:W-:-:S03]  /*19ca0*/  FMUL.FTZ R85, R8, R74 ;  /* 0x0000004a08557220 */ /* 0x002fc60000410000 */
[----:B------:R1:W-:Y:S01]  /*19cb0*/  ST.E desc[UR44][R18.64+0x2f8], R75 ;  /* 0x0002f84b12007985 */ /* 0x0003e2000c10192c */
[----:B--2---:R-:W-:-:S03]  /*19cc0*/  FMUL.FTZ R79, R8, R70 ;  /* 0x00000046084f7220 */ /* 0x004fc60000410000 */
[----:B------:R-:W-:Y:S01]  /*19cd0*/  ST.E desc[UR44][R18.64+0x308], R71 ;  /* 0x0003084712007985 */ /* 0x000fe2000c10192c */
[----:B------:R-:W-:-:S03]  /*19ce0*/  FMUL.FTZ R81, R8, R68 ;  /* 0x0000004408517220 */ /* 0x000fc60000410000 */
[----:B------:R2:W-:Y:S01]  /*19cf0*/  ST.E desc[UR44][R18.64+0x30c], R67 ;  /* 0x00030c4312007985 */ /* 0x0005e2000c10192c */
[----:B0-----:R-:W-:-:S03]  /*19d00*/  FMUL.FTZ R73, R8, R66 ;  /* 0x0000004208497220 */ /* 0x001fc60000410000 */
[----:B------:R0:W-:Y:S01]  /*19d10*/  ST.E desc[UR44][R18.64+0x31c], R69 ;  /* 0x00031c4512007985 */ /* 0x0001e2000c10192c */
[----:B-1----:R-:W-:-:S03]  /*19d20*/  FMUL.FTZ R75, R8, R62 ;  /* 0x0000003e084b7220 */ /* 0x002fc60000410000 */
[----:B------:R-:W-:Y:S01]  /*19d30*/  ST.E desc[UR44][R18.64+0x33c], R65 ;  /* 0x00033c4112007985 */ /* 0x000fe2000c10192c */
[----:B------:R-:W-:-:S03]  /*19d40*/  FMUL.FTZ R77, R8, R64 ;  /* 0x00000040084d7220 */ /* 0x000fc60000410000 */
[----:B------:R1:W-:Y:S01]  /*19d50*/  ST.E desc[UR44][R18.64+0x34c], R63 ;  /* 0x00034c3f12007985 */ /* 0x0003e2000c10192c */
[----:B--2---:R-:W-:-:S03]  /*19d60*/  FMUL.FTZ R67, R8, R60 ;  /* 0x0000003c08437220 */ /* 0x004fc60000410000 */
[----:B------:R-:W-:Y:S01]  /*19d70*/  ST.E desc[UR44][R18.64+0x358], R61 ;  /* 0x0003583d12007985 */ /* 0x000fe2000c10192c */
[----:B0-----:R-:W-:-:S03]  /*19d80*/  FMUL.FTZ R69, R8, R58 ;  /* 0x0000003a08457220 */ /* 0x001fc60000410000 */
[----:B------:R0:W-:Y:S04]  /*19d90*/  ST.E desc[UR44][R18.64+0x35c], R57 ;  /* 0x00035c3912007985 */ /* 0x0001e8000c10192c */
[----:B------:R2:W-:Y:S01]  /*19da0*/  ST.E desc[UR44][R18.64+0x36c], R59 ;  /* 0x00036c3b12007985 */ /* 0x0005e2000c10192c */
[C---:B-1----:R-:W-:Y:S01]  /*19db0*/  FMUL.FTZ R63, R8.reuse, R56 ;  /* 0x00000038083f7220 */ /* 0x042fe20000410000 */
[C---:B------:R-:W-:Y:S02]  /*19dc0*/  FMUL.FTZ R65, R8.reuse, R52 ;  /* 0x0000003408417220 */ /* 0x040fe40000410000 */
[----:B------:R-:W-:Y:S01]  /*19dd0*/  ST.E desc[UR44][R18.64+0x38c], R55 ;  /* 0x00038c3712007985 */ /* 0x000fe2000c10192c */
[----:B------:R-:W-:-:S03]  /*19de0*/  FMUL.FTZ R71, R8, R54 ;  /* 0x0000003608477220 */ /* 0x000fc60000410000 */
[----:B------:R1:W-:Y:S01]  /*19df0*/  ST.E desc[UR44][R18.64+0x39c], R53 ;  /* 0x00039c3512007985 */ /* 0x0003e2000c10192c */
[----:B------:R-:W-:-:S03]  /*19e00*/  FMUL.FTZ R51, R8, R51 ;  /* 0x0000003308337220 */ /* 0x000fc60000410000 */
[----:B------:R3:W-:Y:S01]  /*19e10*/  ST.E desc[UR44][R18.64+0x3ac], R47 ;  /* 0x0003ac2f12007985 */ /* 0x0007e2000c10192c */
[----:B0-----:R-:W-:-:S03]  /*19e20*/  FMUL.FTZ R57, R8, R50 ;  /* 0x0000003208397220 */ /* 0x001fc60000410000 */
[----:B------:R-:W-:Y:S01]  /*19e30*/  ST.E desc[UR44][R18.64+0x3bc], R49 ;  /* 0x0003bc3112007985 */ /* 0x000fe2000c10192c */
[----:B--2---:R-:W-:-:S03]  /*19e40*/  FMUL.FTZ R59, R8, R48 ;  /* 0x00000030083b7220 */ /* 0x004fc60000410000 */
[----:B------:R-:W-:Y:S01]  /*19e50*/  ST.E desc[UR44][R18.64+0x3dc], R45 ;  /* 0x0003dc2d12007985 */ /* 0x000fe2000c10192c */
[----:B-1----:R-:W-:-:S03]  /*19e60*/  FMUL.FTZ R53, R8, R46 ;  /* 0x0000002e08357220 */ /* 0x002fc60000410000 */
[----:B------:R0:W-:Y:S01]  /*19e70*/  ST.E desc[UR44][R18.64+0x3ec], R43 ;  /* 0x0003ec2b12007985 */ /* 0x0001e2000c10192c */
[C---:B------:R-:W-:Y:S01]  /*19e80*/  FMUL.FTZ R55, R8.reuse, R42 ;  /* 0x0000002a08377220 */ /* 0x040fe20000410000 */
[C---:B------:R-:W-:Y:S01]  /*19e90*/  FMUL.FTZ R61, R8.reuse, R44 ;  /* 0x0000002c083d7220 */ /* 0x040fe20000410000 */
[C---:B------:R-:W-:Y:S01]  /*19ea0*/  FMUL.FTZ R41, R8.reuse, R41 ;  /* 0x0000002908297220 */ /* 0x040fe20000410000 */
[C---:B------:R-:W-:Y:S01]  /*19eb0*/  FMUL.FTZ R29, R8.reuse, R29 ;  /* 0x0000001d081d7220 */ /* 0x040fe20000410000 */
[C---:B------:R-:W-:Y:S01]  /*19ec0*/  FMUL.FTZ R39, R8.reuse, R39 ;  /* 0x0000002708277220 */ /* 0x040fe20000410000 */
[C---:B---3--:R-:W-:Y:S01]  /*19ed0*/  FMUL.FTZ R47, R8.reuse, R38 ;  /* 0x00000026082f7220 */ /* 0x048fe20000410000 */
[C---:B------:R-:W-:Y:S01]  /*19ee0*/  FMUL.FTZ R35, R8.reuse, R35 ;  /* 0x0000002308237220 */ /* 0x040fe20000410000 */
[C---:B0-----:R-:W-:Y:S01]  /*19ef0*/  FMUL.FTZ R43, R8.reuse, R28 ;  /* 0x0000001c082b7220 */ /* 0x041fe20000410000 */
        /* <DEDUP_REMOVED lines=39> */
[----:B------:R2:W-:Y:S01]  /*1a170*/  ST.E desc[UR44][R18.64+0x438], R27 ;  /* 0x0004381b12007985 */ /* 0x0005e2000c10192c */
[----:B------:R3:W-:Y:S06]  /*1a180*/  BAR.SYNC.DEFER_BLOCKING R28, 0x100 ;  /* 0x0004001c0000751d */ /* 0x0007ec0000010000 */
[----:B0-----:R-:W4:Y:S04]  /*1a190*/  LD.E R29, desc[UR44][R18.64+0x240] ;  /* 0x0002402c121d7980 */ /* 0x001f28000c101900 */
[----:B------:R-:W3:Y:S04]  /*1a1a0*/  LD.E R26, desc[UR44][R2.64] ;  /* 0x0000002c021a7980 */ /* 0x000ee8000c101900 */
[----:B------:R-:W3:Y:S04]  /*1a1b0*/  LD.E.64 R8, desc[UR44][R18.64+0x88] ;  /* 0x0000882c12087980 */ /* 0x000ee8000c101b00 */
[----:B----4-:R0:W-:Y:S04]  /*1a1c0*/  ST.E desc[UR44][R18.64+0x240], R29 ;  /* 0x0002401d12007985 */ /* 0x0101e8000c10192c */
[----:B-1----:R-:W4:Y:S04]  /*1a1d0*/  LD.E R35, desc[UR44][R6.64] ;  /* 0x0000002c06237980 */ /* 0x002f28000c101900 */
[----:B----4-:R1:W-:Y:S04]  /*1a1e0*/  ST.E desc[UR44][R6.64], R35 ;  /* 0x0000002306007985 */ /* 0x0103e8000c10192c */
[----:B------:R-:W4:Y:S04]  /*1a1f0*/  LD.E R39, desc[UR44][R16.64] ;  /* 0x0000002c10277980 */ /* 0x000f28000c101900 */
[----:B----4-:R4:W-:Y:S04]  /*1a200*/  ST.E desc[UR44][R16.64], R39 ;  /* 0x0000002710007985 */ /* 0x0109e8000c10192c */
[----:B------:R-:W2:Y:S04]  /*1a210*/  LD.E R41, desc[UR44][R20.64] ;  /* 0x0000002c14297980 */ /* 0x000ea8000c101900 */
[----:B--2---:R2:W-:Y:S04]  /*1a220*/  ST.E desc[UR44][R20.64], R41 ;  /* 0x0000002914007985 */ /* 0x0045e8000c10192c */
[----:B------:R-:W3:Y:S04]  /*1a230*/  LD.E R27, desc[UR44][R18.64+0x250] ;  /* 0x0002502c121b7980 */ /* 0x000ee8000c101900 */
[----:B------:R-:W3:Y:S04]  /*1a240*/  LD.E R43, desc[UR44][R18.64+0x254] ;  /* 0x0002542c122b7980 */ /* 0x000ee8000c101900 */
[----:B------:R-:W3:Y:S04]  /*1a250*/  LD.E R45, desc[UR44][R18.64+0x258] ;  /* 0x0002582c122d7980 */ /* 0x000ee8000c101900 */
[----:B0-----:R-:W3:Y:S04]  /*1a260*/  LD.E R29, desc[UR44][R18.64+0x25c] ;  /* 0x00025c2c121d7980 */ /* 0x001ee8000c101900 */
[----:B------:R-:W3:Y:S04]  /*1a270*/  LD.E R47, desc[UR44][R18.64+0x260] ;  /* 0x0002602c122f7980 */ /* 0x000ee8000c101900 */
[----:B------:R-:W3:Y:S04]  /*1a280*/  LD.E R49, desc[UR44][R18.64+0x264] ;  /* 0x0002642c12317980 */ /* 0x000ee8000c101900 */
[----:B-1----:R-:W3:Y:S04]  /*1a290*/  LD.E R35, desc[UR44][R18.64+0x268] ;  /* 0x0002682c12237980 */ /* 0x002ee8000c101900 */
[----:B------:R-:W3:Y:S04]  /*1a2a0*/  LD.E R51, desc[UR44][R18.64+0x26c] ;  /* 0x00026c2c12337980 */ /* 0x000ee8000c101900 */
[----:B----4-:R-:W4:Y:S04]  /*1a2b0*/  LD.E R39, desc[UR44][R18.64+0x270] ;  /* 0x0002702c12277980 */ /* 0x010f28000c101900 */
[----:B------:R-:W4:Y:S04]  /*1a2c0*/  LD.E R53, desc[UR44][R18.64+0x274] ;  /* 0x0002742c12357980 */ /* 0x000f28000c101900 */
[----:B--2---:R-:W2:Y:S04]  /*1a2d0*/  LD.E R41, desc[UR44][R18.64+0x278] ;  /* 0x0002782c12297980 */ /* 0x004ea8000c101900 */
        /* <DEDUP_REMOVED lines=64> */
[----:B------:R0:W-:Y:S04]  /*1a6e0*/  ST.E desc[UR44][R18.64+0x250], R27 ;  /* 0x0002501b12007985 */ /* 0x0001e8000c10192c */
[----:B------:R-:W-:Y:S04]  /*1a6f0*/  ST.E desc[UR44][R18.64+0x254], R43 ;  /* 0x0002542b12007985 */ /* 0x000fe8000c10192c */
[----:B------:R-:W-:Y:S04]  /*1a700*/  ST.E desc[UR44][R18.64+0x258], R45 ;  /* 0x0002582d12007985 */ /* 0x000fe8000c10192c */
[----:B------:R1:W-:Y:S04]  /*1a710*/  ST.E desc[UR44][R18.64+0x25c], R29 ;  /* 0x00025c1d12007985 */ /* 0x0003e8000c10192c */
[----:B------:R-:W-:Y:S04]  /*1a720*/  ST.E desc[UR44][R18.64+0x260], R47 ;  /* 0x0002602f12007985 */ /* 0x000fe8000c10192c */
[----:B------:R-:W-:Y:S04]  /*1a730*/  ST.E desc[UR44][R18.64+0x264], R49 ;  /* 0x0002643112007985 */ /* 0x000fe8000c10192c */
[----:B------:R1:W-:Y:S04]  /*1a740*/  ST.E desc[UR44][R18.64+0x268], R35 ;  /* 0x0002682312007985 */ /* 0x0003e8000c10192c */
[----:B------:R-:W-:Y:S04]  /*1a750*/  ST.E desc[UR44][R18.64+0x26c], R51 ;  /* 0x00026c3312007985 */ /* 0x000fe8000c10192c */
[----:B----4-:R4:W-:Y:S04]  /*1a760*/  ST.E desc[UR44][R18.64+0x270], R39 ;  /* 0x0002702712007985 */ /* 0x0109e8000c10192c */
[----:B------:R-:W-:Y:S04]  /*1a770*/  ST.E desc[UR44][R18.64+0x274], R53 ;  /* 0x0002743512007985 */ /* 0x000fe8000c10192c */
[----:B--2---:R2:W-:Y:S04]  /*1a780*/  ST.E desc[UR44][R18.64+0x278], R41 ;  /* 0x0002782912007985 */ /* 0x0045e8000c10192c */
[----:B------:R2:W-:Y:S04]  /*1a790*/  ST.E desc[UR44][R18.64+0x27c], R55 ;  /* 0x00027c3712007985 */ /* 0x0005e8000c10192c */
[----:B------:R2:W-:Y:S04]  /*1a7a0*/  ST.E desc[UR44][R18.64+0x280], R57 ;  /* 0x0002803912007985 */ /* 0x0005e8000c10192c */
[----:B------:R2:W-:Y:S04]  /*1a7b0*/  ST.E desc[UR44][R18.64+0x284], R59 ;  /* 0x0002843b12007985 */ /* 0x0005e8000c10192c */
[----:B------:R2:W-:Y:S04]  /*1a7c0*/  ST.E desc[UR44][R18.64+0x288], R61 ;  /* 0x0002883d12007985 */ /* 0x0005e8000c10192c */
[----:B------:R2:W-:Y:S04]  /*1a7d0*/  ST.E desc[UR44][R18.64+0x28c], R63 ;  /* 0x00028c3f12007985 */ /* 0x0005e8000c10192c */
[----:B0-----:R-:W3:Y:S04]  /*1a7e0*/  LD.E R27, desc[UR44][R18.64+0x290] ;  /* 0x0002902c121b7980 */ /* 0x001ee8000c101900 */
[----:B-1----:R-:W3:Y:S04]  /*1a7f0*/  LD.E R29, desc[UR44][R18.64+0x298] ;  /* 0x0002982c121d7980 */ /* 0x002ee8000c101900 */
[----:B------:R-:W3:Y:S04]  /*1a800*/  LD.E R35, desc[UR44][R18.64+0x29c] ;  /* 0x00029c2c12237980 */ /* 0x000ee8000c101900 */
[----:B----4-:R-:W4:Y:S04]  /*1a810*/  LD.E R39, desc[UR44][R18.64+0x2a4] ;  /* 0x0002a42c12277980 */ /* 0x010f28000c101900 */
        /* <DEDUP_REMOVED lines=74> */
[----:B----4-:R4:W-:Y:S04]  /*1acc0*/  ST.E desc[UR44][R18.64+0x2a4], R39 ;  /* 0x0002a42712007985 */ /* 0x0109e8000c10192c */
        /* <DEDUP_REMOVED lines=82> */
[C---:B------:R-:W-:Y:S01]  /*1b1f0*/  VIADD R26, R8.reuse, 0x80 ;  /* 0x00000080081a7836 */ /* 0x040fe20000000000 */
        /* <DEDUP_REMOVED lines=22> */
[----:B---3--:R-:W3:Y:S04]  /*1b360*/  LD.E R35, desc[UR44][R18.64+0x26c] ;  /* 0x00026c2c12237980 */ /* 0x008ee8000c101900 */
[----:B------:R-:W3:Y:S04]  /*1b370*/  LD.E R36, desc[UR44][R18.64+0x270] ;  /* 0x0002702c12247980 */ /* 0x000ee8000c101900 */
[----:B------:R-:W3:Y:S04]  /*1b380*/  LD.E R37, desc[UR44][R18.64+0x274] ;  /* 0x0002742c12257980 */ /* 0x000ee8000c101900 */
[----:B------:R-:W3:Y:S04]  /*1b390*/  LD.E R38, desc[UR44][R18.64+0x278] ;  /* 0x0002782c12267980 */ /* 0x000ee8000c101900 */
[----:B----4-:R-:W3:Y:S04]  /*1b3a0*/  LD.E R39, desc[UR44][R18.64+0x27c] ;  /* 0x00027c2c12277980 */ /* 0x010ee8000c101900 */
        /* <DEDUP_REMOVED lines=119> */
[----:B------:R-:W-:Y:S01]  /*1bb20*/  R2UR UR7, R9 ;  /* 0x00000000090772ca */ /* 0x000fe200000e0000 */
[----:B------:R-:W-:Y:S01]  /*1bb30*/  VOTEU.ANY UP0, P0 ;  /* 0x00000000003f7886 */ /* 0x000fe20000000100 */
[----:B---3--:R-:W-:-:S11]  /*1bb40*/  WARPGROUP.ARRIVE ;  /* 0x00000000000079c5 */ /* 0x008fd60000000000 */
        /* <DEDUP_REMOVED lines=820> */
[----:B--2---:R2:W-:Y:S04]  /*1ee90*/  ST.E desc[UR44][R16.64], R13 ;  /* 0x0000000d10007985 */ /* 0x0045e8000c10192c */
[----:B------:R-:W3:Y:S04]  /*1eea0*/  LD.E R15, desc[UR44][R20.64] ;  /* 0x0000002c140f7980 */ /* 0x000ee8000c101900 */
[----:B---3--:R3:W-:Y:S04]  /*1eeb0*/  ST.E desc[UR44][R20.64], R15 ;  /* 0x0000000f14007985 */ /* 0x0087e8000c10192c */
[----:B0-----:R-:W4:Y:S04]  /*1eec0*/  LD.E R5, desc[UR44][R18.64+0x250] ;  /* 0x0002502c12057980 */ /* 0x001f28000c101900 */
[----:B-1----:R-:W4:Y:S04]  /*1eed0*/  LD.E R6, desc[UR44][R18.64+0x254] ;  /* 0x0002542c12067980 */ /* 0x002f28000c101900 */
        /* <DEDUP_REMOVED lines=124> */
[----:B------:R0:W-:Y:S04]  /*1f6a0*/  ST.E desc[UR44][R18.64+0x258], R7 ;  /* 0x0002580712007985 */ /* 0x0001e8000c10192c */
[----:B------:R1:W-:Y:S04]  /*1f6b0*/  ST.E desc[UR44][R18.64+0x25c], R8 ;  /* 0x00025c0812007985 */ /* 0x0003e8000c10192c */
[----:B------:R4:W-:Y:S04]  /*1f6c0*/  ST.E desc[UR44][R18.64+0x260], R9 ;  /* 0x0002600912007985 */ /* 0x0009e8000c10192c */
[----:B------:R4:W-:Y:S04]  /*1f6d0*/  ST.E desc[UR44][R18.64+0x264], R10 ;  /* 0x0002640a12007985 */ /* 0x0009e8000c10192c */
[----:B------:R4:W-:Y:S04]  /*1f6e0*/  ST.E desc[UR44][R18.64+0x268], R11 ;  /* 0x0002680b12007985 */ /* 0x0009e8000c10192c */
[----:B------:R4:W-:Y:S04]  /*1f6f0*/  ST.E desc[UR44][R18.64+0x26c], R12 ;  /* 0x00026c0c12007985 */ /* 0x0009e8000c10192c */
        /* <DEDUP_REMOVED lines=116> */
[----:B0-----:R-:W1:Y:S04]  /*1fe40*/  LDL.64 R6, [R1+0x190] ;  /* 0x0001900001067983 */ /* 0x001e680000100a00 */
[----:B------:R4:W5:Y:S04]  /*1fe50*/  LD.E R5, desc[UR44][R2.64] ;  /* 0x0000002c02057980 */ /* 0x000968000c101900 */
[----:B-1----:R-:W2:Y:S01]  /*1fe60*/  LD.E R8, desc[UR44][R6.64] ;  /* 0x0000002c06087980 */ /* 0x002ea2000c101900 */
[----:B------:R-:W-:Y:S01]  /*1fe70*/  BSSY B0, `(.L_x_13093) ;  /* 0x0000005000007945 */ /* 0x000fe20003800000 */
[----:B--2---:R-:W-:-:S04]  /*1fe80*/  LOP3.LUT R8, R8, 0x1, RZ, 0xfc, !PT ;  /* 0x0000000108087812 */ /* 0x004fc800078efcff */
[----:B------:R-:W-:-:S13]  /*1fe90*/  ISETP.NE.AND P0, PT, R8, 0x3, PT ;  /* 0x000000030800780c */ /* 0x000fda0003f05270 */
[----:B----4-:R-:W-:Y:S05]  /*1fea0*/  @!P0 BRA `(.L_x_13094) ;  /* 0x0000000000048947 */ /* 0x010fea0003800000 */
[----:B------:R-:W-:Y:S01]  /*1feb0*/  BPT.TRAP 0x1 ;  /* 0x000000040000795c */ /* 0x000fe20000300000 */
.L_x_13094:
[----:B------:R-:W-:Y:S05]  /*1fec0*/  BSYNC B0 ;  /* 0x0000000000007941 */ /* 0x000fea0003800000 */
.L_x_13093:
        /* <DEDUP_REMOVED lines=9> */
.L_x_13076:
[----:B------:R-:W-:-:S13]  /*1ff60*/  ISETP.GE.AND P0, PT, R0, R202, PT ;  /* 0x000000ca0000720c */ /* 0x000fda0003f06270 */
[----:B------:R-:W-:Y:S05]  /*1ff70*/  @!P0 BRA `(.L_x_13096) ;  /* 0x000000ac00288947 */ /* 0x000fea0003800000 */
[----:B------:R0:W5:Y:S02]  /*1ff80*/  LDL.64 R2, [R1+0x150] ;  /* 0x0001500001027983 */ /* 0x0001640000100a00 */
.L_x_13125:
[----:B-12--5:R-:W2:Y:S04]  /*1ff90*/  LD.E R5, desc[UR44][R2.64] ;  /* 0x0000002c02057980 */ /* 0x026ea8000c101900 */
        /* <DEDUP_REMOVED lines=20> */
.L_x_13098:
[----:B------:R-:W-:Y:S05]  /*200e0*/  BSYNC B0 ;  /* 0x0000000000007941 */ /* 0x000fea0003800000 */
.L_x_13097:
        /* <DEDUP_REMOVED lines=13> */
.L_x_13100:
[----:B------:R-:W-:Y:S05]  /*201c0*/  BSYNC B0 ;  /* 0x0000000000007941 */ /* 0x000fea0003800000 */
.L_x_13099:
        /* <DEDUP_REMOVED lines=8> */
.L_x_13102:
[----:B------:R-:W-:Y:S05]  /*20250*/  BSYNC B0 ;  /* 0x0000000000007941 */ /* 0x000fea0003800000 */
.L_x_13101:
[----:B------:R-:W2:Y:S04]  /*20260*/  LD.E R5, desc[UR44][R2.64] ;  /* 0x0000002c02057980 */ /* 0x000ea8000c101900 */
[----:B------:R-:W2:Y:S01]  /*20270*/  LDL.64 R14, [R1+0x80] ;  /* 0x00008000010e7983 */ /* 0x000ea20000100a00 */
[----:B------:R-:W-:Y:S05]  /*20280*/  WARPSYNC.ALL ;  /* 0x0000000000007948 */ /* 0x000fea0003800000 */
[----:B------:R3:W-:Y:S04]  /*20290*/  STL [R1+0x60], RZ ;  /* 0x000060ff01007387 */ /* 0x0007e80000100800 */
[----:B------:R-:W4:Y:S01]  /*202a0*/  LD.E.64 R20, desc[UR44][R18.64+0x78] ;  /* 0x0000782c12147980 */ /* 0x000f22000c101b00 */
[----:B------:R-:W-:-:S05]  /*202b0*/  IMAD.MOV.U32 R4, RZ, RZ, 0x1 ;  /* 0x00000001ff047424 */ /* 0x000fca00078e00ff */
[----:B------:R3:W-:Y:S04]  /*202c0*/  STL [R1+0x60], R4 ;  /* 0x0000600401007387 */ /* 0x0007e80000100800 */
[----:B-1---5:R-:W3:Y:S04]  /*202d0*/  LD.E.64 R8, desc[UR44][R18.64+0x78] ;  /* 0x0000782c12087980 */ /* 0x022ee8000c101b00 */
[----:B------:R1:W-:Y:S04]  /*202e0*/  STL [R1+0x60], R4 ;  /* 0x0000600401007387 */ /* 0x0003e80000100800 */
[----:B------:R-:W3:Y:S01]  /*202f0*/  LD.E.64 R10, desc[UR44][R18.64+0x78] ;  /* 0x0000782c120a7980 */ /* 0x000ee2000c101b00 */
        /* <DEDUP_REMOVED lines=49> */
.L_x_13105:
[----:B------:R-:W-:Y:S05]  /*20610*/  BSYNC B0 ;  /* 0x0000000000007941 */ /* 0x000fea0003800000 */
.L_x_13104:
        /* <DEDUP_REMOVED lines=13> */
.L_x_13107:
[----:B------:R-:W-:Y:S05]  /*206f0*/  BSYNC B0 ;  /* 0x0000000000007941 */ /* 0x000fea0003800000 */
.L_x_13106:
        /* <DEDUP_REMOVED lines=8> */
.L_x_13109:
[----:B------:R-:W-:Y:S05]  /*20780*/  BSYNC B0 ;  /* 0x0000000000007941 */ /* 0x000fea0003800000 */
.L_x_13108:
[----:B------:R-:W2:Y:S04]  /*20790*/  LD.E R21, desc[UR44][R2.64] ;  /* 0x0000002c02157980 */ /* 0x000ea8000c101900 */
[----:B------:R-:W2:Y:S04]  /*207a0*/  LDL.64 R6, [R1+0xf8] ;  /* 0x0000f80001067983 */ /* 0x000ea80000100a00 */
[----:B------:R-:W3:Y:S04]  /*207b0*/  LDL R5, [R1+0x70] ;  /* 0x0000700001057983 */ /* 0x000ee80000100800 */
[----:B-1---5:R-:W4:Y:S04]  /*207c0*/  LDL.64 R8, [R1+0xf0] ;  /* 0x0000f00001087983 */ /* 0x022f280000100a00 */
        /* <DEDUP_REMOVED lines=173> */
[----:B------:R2:W-:Y:S01]  /*212a0*/  STL [R1+0x70], R4 ;  /* 0x0000700401007387 */ /* 0x0005e20000100800 */
[----:B------:R-:W-:-:S02]  /*212b0*/  WARPGROUP.DEPBAR.LE gsb0, 0x0 ;  /* 0x00008000000079c5 */ /* 0x000fc40000010000 */
[----:B------:R-:W-:-:S06]  /*212c0*/  WARPGROUP.ARRIVE ;  /* 0x00000000000079c5 */ /* 0x000fcc0000000000 */
[----:B------:R-:W-:Y:S01]  /*212d0*/  HGMMA.64x96x16.F32.BF16 R24, gdesc[UR4], R24, gsb0 ;  /* 0x01600000041879f0 */ /* 0x000fe20008001818 */
[----:B------:R2:W-:Y:S01]  /*212e0*/  STL [R1+0x70], R4 ;  /* 0x0000700401007387 */ /* 0x0005e20000100800 */
[----:B-1----:R-:W-:-:S03]  /*212f0*/  SHF.R.U32.HI R103, RZ, 0x7, R72 ;  /* 0x00000007ff677819 */ /* 0x002fc60000011648 */
        /* <DEDUP_REMOVED lines=16> */
[----:B------:R-:W3:Y:S04]  /*21400*/  LD.E R6, desc[UR44][R16.64] ;  /* 0x0000002c10067980 */ /* 0x000ee8000c101900 */
[----:B------:R2:W5:Y:S01]  /*21410*/  LD.E R5, desc[UR44][R2.64] ;  /* 0x0000002c02057980 */ /* 0x000562000c101900 */
[----:B------:R-:W-:Y:S01]  /*21420*/  BSSY B0, `(.L_x_13111) ;  /* 0x0000005000007945 */ /* 0x000fe20003800000 */
[----:B---3--:R-:W-:-:S04]  /*21430*/  LOP3.LUT R6, R6, 0x1, RZ, 0xfc, !PT ;  /* 0x0000000106067812 */ /* 0x008fc800078efcff */
[----:B------:R-:W-:-:S13]  /*21440*/  ISETP.NE.AND P0, PT, R6, 0x3, PT ;  /* 0x000000030600780c */ /* 0x000fda0003f05270 */
[----:B--2---:R-:W-:Y:S05]  /*21450*/  @!P0 BRA `(.L_x_13112) ;  /* 0x0000000000048947 */ /* 0x004fea0003800000 */
[----:B------:R-:W-:Y:S01]  /*21460*/  BPT.TRAP 0x1 ;  /* 0x000000040000795c */ /* 0x000fe20000300000 */
.L_x_13112:
[----:B------:R-:W-:Y:S05]  /*21470*/  BSYNC B0 ;  /* 0x0000000000007941 */ /* 0x000fea0003800000 */
.L_x_13111:
        /* <DEDUP_REMOVED lines=69> */
.L_x_13116:
[----:B------:R-:W-:-:S13]  /*218d0*/  ISETP.NE.AND P0, PT, R13, 0x1, PT ;  /* 0x000000010d00780c */ /* 0x000fda0003f05270 */
[----:B------:R-:W-:-:S05]  /*218e0*/  @P0 IMAD.HI.U32 R10, R7, R14, RZ ;  /* 0x0000000e070a0227 */ /* 0x000fca00078e00ff */
[----:B------:R-:W-:-:S07]  /*218f0*/  @P0 SHF.R.U32.HI R7, RZ, R15, R10 ;  /* 0x0000000fff070219 */ /* 0x000fce000001160a */
.L_x_13117:
[----:B------:R-:W-:Y:S05]  /*21900*/  BSYNC B1 ;  /* 0x0000000000017941 */ /* 0x000fea0003800000 */
.L_x_13115:
[----:B------:R-:W-:-:S05]  /*21910*/  IMAD R10, R7, R13, R92 ;  /* 0x0000000d070a7224 */ /* 0x000fca00078e025c */
[----:B------:R-:W-:Y:S02]  /*21920*/  VIMNMX R5, R5, R10, !PT ;  /* 0x0000000a05057248 */ /* 0x000fe40007fe0100 */
[----:B------:R-:W-:-:S07]  /*21930*/  VIADDMNMX R6, R10, R13, R6, PT ;  /* 0x0000000d0a067246 */ /* 0x000fce0003800106 */
.L_x_13114:
[----:B------:R-:W-:Y:S05]  /*21940*/  BSYNC B0 ;  /* 0x0000000000007941 */ /* 0x000fea0003800000 */
.L_x_13113:
[C---:B------:R-:W-:Y:S01]  /*21950*/  ISETP.GE.AND P0, PT, R12.reuse, 0x2, PT ;  /* 0x000000020c00780c */ /* 0x040fe20003f06270 */
[----:B------:R-:W1:Y:S01]  /*21960*/  SHFL.IDX PT, R90, R90, 0x1, 0x1c1f ;  /* 0x003c1f005a5a7f89 */ /* 0x000e6200000e0000 */
[C---:B------:R-:W-:Y:S01]  /*21970*/  ISETP.GE.AND P2, PT, R12.reuse, 0xa, PT ;  /* 0x0000000a0c00780c */ /* 0x040fe20003f46270 */
        /* <DEDUP_REMOVED lines=12> */
[----:B-1----:R-:W-:Y:S01]  /*21a40*/  IMAD.IADD R7, R17, 0x1, R90 ;  /* 0x0000000111077824 */ /* 0x002fe200078e025a */
[----:B------:R-:W-:Y:S02]  /*21a50*/  FSEL R86, R29, -INF , !P0 ;  /* 0xff8000001d567808 */ /* 0x000fe40004000000 */
        /* <DEDUP_REMOVED lines=113> */
.L_x_13121:
[----:B------:R-:W-:-:S13]  /*22170*/  ISETP.NE.AND P6, PT, R13, 0x1, PT ;  /* 0x000000010d00780c */ /* 0x000fda0003fc5270 */
[----:B------:R-:W-:-:S05]  /*22180*/  @P6 IMAD.HI.U32 R14, R8, R14, RZ ;  /* 0x0000000e080e6227 */ /* 0x000fca00078e00ff */
[----:B------:R-:W-:-:S07]  /*22190*/  @P6 SHF.R.U32.HI R8, RZ, R15, R14 ;  /* 0x0000000fff086219 */ /* 0x000fce000001160e */
.L_x_13122:
[----:B------:R-:W-:Y:S05]  /*221a0*/  BSYNC B1 ;  /* 0x0000000000017941 */ /* 0x000fea0003800000 */
.L_x_13120:
[----:B------:R-:W-:-:S05]  /*221b0*/  IMAD R8, R8, R13, R92 ;  /* 0x0000000d08087224 */ /* 0x000fca00078e025c */
[----:B------:R-:W-:Y:S02]  /*221c0*/  VIADDMNMX R6, R8, R13, R6, PT ;  /* 0x0000000d08067246 */ /* 0x000fe40003800106 */
[----:B------:R-:W-:-:S07]  /*221d0*/  VIMNMX R7, R7, R8, !PT ;  /* 0x0000000807077248 */ /* 0x000fce0007fe0100 */
.L_x_13119:
[----:B------:R-:W-:Y:S05]  /*221e0*/  BSYNC B0 ;  /* 0x0000000000007941 */ /* 0x000fea0003800000 */
.L_x_13118:
        /* <DEDUP_REMOVED lines=74> */
[----:B--2---:R-:W-:Y:S02]  /*22690*/  FMNMX.FTZ R5, R160, R8, !PT ;  /* 0x00000008a0057209 */ /* 0x004fe40007810000 */
[----:B------:R-:W-:-:S02]  /*226a0*/  FMNMX.FTZ R10, R26, R9, !PT ;  /* 0x000000091a0a7209 */ /* 0x000fc40007810000 */
[----:B------:R-:W-:Y:S02]  /*226b0*/  FMNMX.FTZ R5, R88, R5, !PT ;  /* 0x0000000558057209 */ /* 0x000fe40007810000 */
[----:B------:R-:W-:Y:S02]  /*226c0*/  FSEL R59, R59, -INF , !P5 ;  /* 0xff8000003b3b7808 */ /* 0x000fe40006800000 */
        /* <DEDUP_REMOVED lines=32> */
[----:B------:R-:W1:Y:S01]  /*228d0*/  SHFL.BFLY PT, R11, R10, 0x2, 0x1f ;  /* 0x0c401f000a0b7f89 */ /* 0x000e6200000e0000 */
[----:B------:R-:W-:-:S04]  /*228e0*/  FMNMX.FTZ R5, R47, R12, !PT ;  /* 0x0000000c2f057209 */ /* 0x000fc80007810000 */
[----:B------:R-:W-:-:S04]  /*228f0*/  FMNMX.FTZ R12, R50, R5, !PT ;  /* 0x00000005320c7209 */ /* 0x000fc80007810000 */
[----:B------:R-:W-:-:S04]  /*22900*/  FMNMX.FTZ R5, R51, R12, !PT ;  /* 0x0000000c33057209 */ /* 0x000fc80007810000 */
[----:B------:R-:W-:-:S04]  /*22910*/  FMNMX.FTZ R12, R54, R5, !PT ;  /* 0x00000005360c7209 */ /* 0x000fc80007810000 */
[----:B------:R-:W-:Y:S02]  /*22920*/  FMNMX.FTZ R5, R55, R12, !PT ;  /* 0x0000000c37057209 */ /* 0x000fe40007810000 */
[C---:B------:R-:W-:Y:S02]  /*22930*/  ISETP.GT.AND P1, PT, R7.reuse, 0x49, !P1 ;  /* 0x000000490700780c */ /* 0x040fe40004f24270 */
[----:B------:R-:W-:Y:S02]  /*22940*/  ISETP.LT.OR P0, PT, R6, 0x49, P0 ;  /* 0x000000490600780c */ /* 0x000fe40000701670 */
[----:B------:R-:W-:Y:S02]  /*22950*/  FMNMX.FTZ R12, R58, R5, !PT ;  /* 0x000000053a0c7209 */ /* 0x000fe40007810000 */
[----:B------:R-:W-:Y:S02]  /*22960*/  ISETP.GT.AND P2, PT, R7, 0x50, !P2 ;  /* 0x000000500700780c */ /* 0x000fe40005744270 */
[----:B-1----:R-:W-:-:S02]  /*22970*/  FMNMX.FTZ R13, R10, R11, !PT ;  /* 0x0000000b0a0d7209 */ /* 0x002fc40007810000 */
[----:B------:R-:W-:Y:S02]  /*22980*/  ISETP.LT.OR P1, PT, R6, 0x4a, P1 ;  /* 0x0000004a0600780c */ /* 0x000fe40000f21670 */
[----:B------:R-:W-:Y:S02]  /*22990*/  FSEL R62, R62, -INF , !P0 ;  /* 0xff8000003e3e7808 */ /* 0x000fe40004000000 */
[----:B------:R-:W-:Y:S01]  /*229a0*/  FMNMX.FTZ R5, R59, R12, !PT ;  /* 0x0000000c3b057209 */ /* 0x000fe20007810000 */
[----:B------:R-:W1:Y:S01]  /*229b0*/  SHFL.BFLY PT, R14, R13, 0x1, 0x1f ;  /* 0x0c201f000d0e7f89 */ /* 0x000e6200000e0000 */
[----:B------:R-:W-:Y:S02]  /*229c0*/  ISETP.GT.AND P3, PT, R7, 0x51, !P3 ;  /* 0x000000510700780c */ /* 0x000fe40005f64270 */
        /* <DEDUP_REMOVED lines=16> */
[----:B------:R-:W-:Y:S02]  /*22ad0*/  FMNMX.FTZ R11, R71, R6, !PT ;  /* 0x00000006470b7209 */ /* 0x000fe40007810000 */
[----:B-1----:R-:W-:Y:S01]  /*22ae0*/  FMNMX.FTZ R12, R13, R14, !PT ;  /* 0x0000000e0d0c7209 */ /* 0x002fe20007810000 */
[----:B------:R-:W2:Y:S04]  /*22af0*/  LDL.64 R6, [R1+0x220] ;  /* 0x0002200001067983 */ /* 0x000ea80000100a00 */
[----:B------:R-:W-:Y:S04]  /*22b00*/  STL.64 [R1+0x210], R10 ;  /* 0x0002100a01007387 */ /* 0x000fe80000100a00 */
[----:B------:R-:W4:Y:S04]  /*22b10*/  LDL R13, [R1+0x214] ;  /* 0x00021400010d7983 */ /* 0x000f280000100800 */
[----:B------:R-:W-:Y:S04]  /*22b20*/  STL [R1+0x210], R12 ;  /* 0x0002100c01007387 */ /* 0x000fe80000100800 */
[----:B------:R-:W3:Y:S04]  /*22b30*/  LDL R14, [R1+0x210] ;  /* 0x00021000010e7983 */ /* 0x000ee80000100800 */
[----:B----4-:R-:W1:Y:S02]  /*22b40*/  SHFL.BFLY PT, R10, R13, 0x2, 0x1f ;  /* 0x0c401f000d0a7f89 */ /* 0x010e6400000e0000 */
[----:B-1----:R-:W-:-:S05]  /*22b50*/  FMNMX.FTZ R10, R10, R13, !PT ;  /* 0x0000000d0a0a7209 */ /* 0x002fca0007810000 */
[----:B------:R-:W1:Y:S01]  /*22b60*/  SHFL.BFLY PT, R11, R10, 0x1, 0x1f ;  /* 0x0c201f000a0b7f89 */ /* 0x000e6200000e0000 */
[----:B---3--:R-:W-:Y:S01]  /*22b70*/  FMUL.FTZ R5, R41, R14 ;  /* 0x0000000e29057220 */ /* 0x008fe20000410000 */
[----:B------:R-:W-:-:S04]  /*22b80*/  FSETP.NEU.FTZ.AND P0, PT, R14, -INF , PT ;  /* 0xff8000000e00780b */ /* 0x000fc80003f1d000 */
[----:B------:R-:W-:Y:S02]  /*22b90*/  FSEL R5, R5, RZ, P0 ;  /* 0x000000ff05057208 */ /* 0x000fe40000000000 */
[----:B------:R-:W-:-:S03]  /*22ba0*/  FSEL R13, R14, RZ, P0 ;  /* 0x000000ff0e0d7208 */ /* 0x000fc60000000000 */
        /* <DEDUP_REMOVED lines=8> */
[----:B-1----:R-:W-:Y:S01]  /*22c30*/  FMNMX.FTZ R10, R10, R11, !PT ;  /* 0x0000000b0a0a7209 */ /* 0x002fe20007810000 */
[-CC-:B------:R-:W-:Y:S01]  /*22c40*/  FFMA.FTZ R34, R72, R41.reuse, -R5.reuse ;  /* 0x0000002948227223 */ /* 0x180fe20000010805 */
[----:B------:R-:W-:-:S02]  /*22c50*/  FFMA.FTZ R176, R82, R41, -R5 ;  /* 0x0000002952b07223 */ /* 0x000fc40000010805 */
        /* <DEDUP_REMOVED lines=16> */
[C---:B------:R-:W-:Y:S01]  /*22d60*/  FMUL.FTZ R5, R10.reuse, R41 ;  /* 0x000000290a057220 */ /* 0x040fe20000410000 */
[----:B------:R-:W-:-:S02]  /*22d70*/  FSEL R12, R10, RZ, P0 ;  /* 0x000000ff0a0c7208 */ /* 0x000fc40000000000 */
[----:B------:R-:W-:Y:S02]  /*22d80*/  FMUL.FTZ R13, R8, R41 ;  /* 0x00000029080d7220 */ /* 0x000fe40000410000 */
        /* <DEDUP_REMOVED lines=10> */
[----:B------:R-:W1:Y:S01]  /*22e30*/  MUFU.EX2 R12, R12 ;  /* 0x0000000c000c7308 */ /* 0x000e620000000800 */
[----:B------:R-:W-:-:S07]  /*22e40*/  FFMA.FTZ R30, R17, R41, -R8 ;  /* 0x00000029111e7223 */ /* 0x000fce0000010808 */
[----:B------:R-:W3:Y:S08]  /*22e50*/  MUFU.EX2 R15, R15 ;  /* 0x0000000f000f7308 */ /* 0x000ef00000000800 */
[----:B------:R-:W4:Y:S01]  /*22e60*/  MUFU.EX2 R161, R161 ;  /* 0x000000a100a17308 */ /* 0x000f220000000800 */
[----:B------:R-:W-:-:S07]  /*22e70*/  FFMA.FTZ R169, R25, R41, -R8 ;  /* 0x0000002919a97223 */ /* 0x000fce0000010808 */
[----:B------:R-:W0:Y:S08]  /*22e80*/  MUFU.EX2 R162, R162 ;  /* 0x000000a200a27308 */ /* 0x000e300000000800 */
[----:B------:R-:W0:Y:S01]  /*22e90*/  MUFU.EX2 R31, R31 ;  /* 0x0000001f001f7308 */ /* 0x000e220000000800 */
[----:B--2---:R-:W-:Y:S01]  /*22ea0*/  FFMA.FTZ R6, R13, R6, R160 ;  /* 0x000000060d067223 */ /* 0x004fe200000100a0 */
[----:B-1----:R-:W-:-:S06]  /*22eb0*/  FFMA.FTZ R16, R7, R12, R32 ;  /* 0x0000000c07107223 */ /* 0x002fcc0000010020 */
[----:B------:R-:W1:Y:S01]  /*22ec0*/  MUFU.EX2 R37, R37 ;  /* 0x0000002500257308 */ /* 0x000e620000000800 */
[----:B------:R-:W-:-:S07]  /*22ed0*/  FFMA.FTZ R29, R38, R41, -R8 ;  /* 0x00000029261d7223 */ /* 0x000fce0000010808 */
[----:B------:R-:W2:Y:S01]  /*22ee0*/  MUFU.EX2 R163, R163 ;  /* 0x000000a300a37308 */ /* 0x000ea20000000800 */
[----:B---3--:R-:W-:Y:S01]  /*22ef0*/  FADD.FTZ R5, R15, R6 ;  /* 0x000000060f057221 */ /* 0x008fe20000010000 */
[----:B----4-:R-:W-:-:S06]  /*22f00*/  FADD.FTZ R16, R161, R16 ;  /* 0x00000010a1107221 */ /* 0x010fcc0000010000 */
[----:B------:R-:W3:Y:S01]  /*22f10*/  MUFU.EX2 R36, R36 ;  /* 0x0000002400247308 */ /* 0x000ee20000000800 */
[----:B------:R-:W-:-:S07]  /*22f20*/  FFMA.FTZ R171, R39, R41, -R8 ;  /* 0x0000002927ab7223 */ /* 0x000fce0000010808 */
[----:B------:R-:W4:Y:S01]  /*22f30*/  MUFU.EX2 R30, R30 ;  /* 0x0000001e001e7308 */ /* 0x000f220000000800 */
[----:B0-----:R-:W-:Y:S01]  /*22f40*/  FADD.FTZ R6, R162, R5 ;  /* 0x00000005a2067221 */ /* 0x001fe20000010000 */
[----:B------:R-:W-:-:S06]  /*22f50*/  FADD.FTZ R16, R31, R16 ;  /* 0x000000101f107221 */ /* 0x000fcc0000010000 */
[----:B------:R-:W0:Y:S01]  /*22f60*/  MUFU.EX2 R168, R168 ;  /* 0x000000a800a87308 */ /* 0x000e220000000800 */
[----:B------:R-:W-:-:S07]  /*22f70*/  FFMA.FTZ R28, R42, R41, -R8 ;  /* 0x000000292a1c7223 */ /* 0x000fce0000010808 */
[----:B------:R-:W0:Y:S01]  /*22f80*/  MUFU.EX2 R169, R169 ;  /* 0x000000a900a97308 */ /* 0x000e220000000800 */
[----:B-1----:R-:W-:Y:S01]  /*22f90*/  FADD.FTZ R5, R37, R6 ;  /* 0x0000000625057221 */ /* 0x002fe20000010000 */
[----:B--2---:R-:W-:-:S06]  /*22fa0*/  FADD.FTZ R7, R163, R16 ;  /* 0x00000010a3077221 */ /* 0x004fcc0000010000 */
        /* <DEDUP_REMOVED lines=75> */
[----:B------:R-:W1:Y:S08]  /*23460*/  MUFU.EX2 R182, R182 ;  /* 0x000000b600b67308 */ /* 0x000e700000000800 */
[----:B------:R-:W2:Y:S01]  /*23470*/  MUFU.EX2 R20, R20 ;  /* 0x0000001400147308 */ /* 0x000ea20000000800 */
[----:B---3--:R-:W-:Y:S01]  /*23480*/  FADD.FTZ R8, R187, R8 ;  /* 0x00000008bb087221 */ /* 0x008fe20000010000 */
[----:B----4-:R-:W-:-:S06]  /*23490*/  FADD.FTZ R6, R184, R7 ;  /* 0x00000007b8067221 */ /* 0x010fcc0000010000 */
[----:B------:R-:W3:Y:S08]  /*234a0*/  MUFU.EX2 R180, R180 ;  /* 0x000000b400b47308 */ /* 0x000ef00000000800 */
[----:B------:R-:W4:Y:S01]  /*234b0*/  MUFU.EX2 R5, R5 ;  /* 0x0000000500057308 */ /* 0x000f220000000800 */
[----:B0-----:R-:W-:Y:S01]  /*234c0*/  FADD.FTZ R7, R181, R8 ;  /* 0x00000008b5077221 */ /* 0x001fe20000010000 */
[----:B------:R-:W-:-:S06]  /*234d0*/  FADD.FTZ R9, R17, R6 ;  /* 0x0000000611097221 */ /* 0x000fcc0000010000 */
[----:B------:R-:W0:Y:S08]  /*234e0*/  MUFU.EX2 R21, R21 ;  /* 0x0000001500157308 */ /* 0x000e300000000800 */
[----:B------:R-:W0:Y:S01]  /*234f0*/  MUFU.EX2 R16, R16 ;  /* 0x0000001000107308 */ /* 0x000e220000000800 */
[----:B-1----:R-:W-:Y:S01]  /*23500*/  FADD.FTZ R7, R182, R7 ;  /* 0x00000007b6077221 */ /* 0x002fe20000010000 */
[----:B--2---:R-:W-:-:S03]  /*23510*/  FADD.FTZ R6, R20, R9 ;  /* 0x0000000914067221 */ /* 0x004fc60000010000 */
[----:B---3--:R-:W-:Y:S01]  /*23520*/  FADD.FTZ R8, R180, R7 ;  /* 0x00000007b4087221 */ /* 0x008fe20000010000 */
[----:B----4-:R-:W-:-:S03]  /*23530*/  FADD.FTZ R7, R5, R6 ;  /* 0x0000000605077221 */ /* 0x010fc60000010000 */
[----:B0-----:R-:W-:Y:S01]  /*23540*/  FADD.FTZ R6, R21, R8 ;  /* 0x0000000815067221 */ /* 0x001fe20000010000 */
        /* <DEDUP_REMOVED lines=351> */
[C---:B------:R-:W-:Y:S01]  /*24b40*/  FMUL.FTZ R55, R12.reuse, R42 ;  /* 0x0000002a0c377220 */ /* 0x040fe20000410000 */
[C---:B------:R-:W-:Y:S01]  /*24b50*/  FMUL.FTZ R61, R12.reuse, R44 ;  /* 0x0000002c0c3d7220 */ /* 0x040fe20000410000 */
[C---:B------:R-:W-:Y:S01]  /*24b60*/  FMUL.FTZ R41, R12.reuse, R41 ;  /* 0x000000290c297220 */ /* 0x040fe20000410000 */
[C---:B------:R-:W-:Y:S01]  /*24b70*/  FMUL.FTZ R27, R12.reuse, R27 ;  /* 0x0000001b0c1b7220 */ /* 0x040fe20000410000 */
[C---:B---3--:R-:W-:Y:S01]  /*24b80*/  FMUL.FTZ R47, R12.reuse, R40 ;  /* 0x000000280c2f7220 */ /* 0x048fe20000410000 */
[C---:B------:R-:W-:Y:S01]  /*24b90*/  FMUL.FTZ R39, R12.reuse, R39 ;  /* 0x000000270c277220 */ /* 0x040fe20000410000 */
[C---:B-1----:R-:W-:Y:S01]  /*24ba0*/  FMUL.FTZ R49, R12.reuse, R38 ;  /* 0x000000260c317220 */ /* 0x042fe20000410000 */
        /* <DEDUP_REMOVED lines=40> */
[----:B------:R3:W-:Y:S01]  /*24e30*/  ST.E desc[UR44][R18.64+0x438], R25 ;  /* 0x0004381912007985 */ /* 0x0007e2000c10192c */
[----:B------:R4:W-:Y:S06]  /*24e40*/  BAR.SYNC.DEFER_BLOCKING R26, 0x100 ;  /* 0x0004001a0000751d */ /* 0x0009ec0000010000 */
[----:B0-----:R-:W2:Y:S04]  /*24e50*/  LD.E R27, desc[UR44][R18.64+0x240] ;  /* 0x0002402c121b7980 */ /* 0x001ea8000c101900 */
[----:B------:R-:W4:Y:S04]  /*24e60*/  LD.E R24, desc[UR44][R2.64] ;  /* 0x0000002c02187980 */ /* 0x000f28000c101900 */
[----:B------:R-:W4:Y:S04]  /*24e70*/  LD.E.64 R12, desc[UR44][R18.64+0x88] ;  /* 0x0000882c120c7980 */ /* 0x000f28000c101b00 */
[----:B--2---:R0:W-:Y:S04]  /*24e80*/  ST.E desc[UR44][R18.64+0x240], R27 ;  /* 0x0002401b12007985 */ /* 0x0041e8000c10192c */
[----:B-1----:R-:W2:Y:S04]  /*24e90*/  LD.E R39, desc[UR44][R6.64] ;  /* 0x0000002c06277980 */ /* 0x002ea8000c101900 */
[----:B--2---:R1:W-:Y:S04]  /*24ea0*/  ST.E desc[UR44][R6.64], R39 ;  /* 0x0000002706007985 */ /* 0x0043e8000c10192c */
[----:B------:R-:W2:Y:S04]  /*24eb0*/  LD.E R41, desc[UR44][R10.64] ;  /* 0x0000002c0a297980 */ /* 0x000ea8000c101900 */
[----:B--2---:R2:W-:Y:S04]  /*24ec0*/  ST.E desc[UR44][R10.64], R41 ;  /* 0x000000290a007985 */ /* 0x0045e8000c10192c */
[----:B------:R-:W3:Y:S04]  /*24ed0*/  LD.E R43, desc[UR44][R8.64] ;  /* 0x0000002c082b7980 */ /* 0x000ee8000c101900 */
[----:B---3--:R3:W-:Y:S04]  /*24ee0*/  ST.E desc[UR44][R8.64], R43 ;  /* 0x0000002b08007985 */ /* 0x0087e8000c10192c */
[----:B------:R-:W4:Y:S04]  /*24ef0*/  LD.E R25, desc[UR44][R18.64+0x250] ;  /* 0x0002502c12197980 */ /* 0x000f28000c101900 */
[----:B------:R-:W4:Y:S04]  /*24f00*/  LD.E R45, desc[UR44][R18.64+0x254] ;  /* 0x0002542c122d7980 */ /* 0x000f28000c101900 */
[----:B------:R-:W4:Y:S04]  /*24f10*/  LD.E R47, desc[UR44][R18.64+0x258] ;  /* 0x0002582c122f7980 */ /* 0x000f28000c101900 */
[----:B0-----:R-:W4:Y:S04]  /*24f20*/  LD.E R27, desc[UR44][R18.64+0x25c] ;  /* 0x00025c2c121b7980 */ /* 0x001f28000c101900 */
[----:B------:R-:W4:Y:S04]  /*24f30*/  LD.E R49, desc[UR44][R18.64+0x260] ;  /* 0x0002602c12317980 */ /* 0x000f28000c101900 */
[----:B------:R-:W4:Y:S04]  /*24f40*/  LD.E R51, desc[UR44][R18.64+0x264] ;  /* 0x0002642c12337980 */ /* 0x000f28000c101900 */
[----:B-1----:R-:W4:Y:S04]  /*24f50*/  LD.E R39, desc[UR44][R18.64+0x268] ;  /* 0x0002682c12277980 */ /* 0x002f28000c101900 */
        /* <DEDUP_REMOVED lines=76> */
[----:B--2---:R2:W-:Y:S04]  /*25420*/  ST.E desc[UR44][R18.64+0x270], R41 ;  /* 0x0002702912007985 */ /* 0x0045e8000c10192c */
[----:B------:R-:W-:Y:S04]  /*25430*/  ST.E desc[UR44][R18.64+0x274], R55 ;  /* 0x0002743712007985 */ /* 0x000fe8000c10192c */
[----:B---3--:R3:W-:Y:S04]  /*25440*/  ST.E desc[UR44][R18.64+0x278], R43 ;  /* 0x0002782b12007985 */ /* 0x0087e8000c10192c */
[----:B------:R3:W-:Y:S04]  /*25450*/  ST.E desc[UR44][R18.64+0x27c], R57 ;  /* 0x00027c3912007985 */ /* 0x0007e8000c10192c */
[----:B------:R3:W-:Y:S04]  /*25460*/  ST.E desc[UR44][R18.64+0x280], R59 ;  /* 0x0002803b12007985 */ /* 0x0007e8000c10192c */
[----:B------:R3:W-:Y:S04]  /*25470*/  ST.E desc[UR44][R18.64+0x284], R61 ;  /* 0x0002843d12007985 */ /* 0x0007e8000c10192c */
[----:B------:R3:W-:Y:S04]  /*25480*/  ST.E desc[UR44][R18.64+0x288], R63 ;  /* 0x0002883f12007985 */ /* 0x0007e8000c10192c */
[----:B------:R3:W-:Y:S04]  /*25490*/  ST.E desc[UR44][R18.64+0x28c], R65 ;  /* 0x00028c4112007985 */ /* 0x0007e8000c10192c */
[----:B0-----:R-:W4:Y:S04]  /*254a0*/  LD.E R25, desc[UR44][R18.64+0x290] ;  /* 0x0002902c12197980 */ /* 0x001f28000c101900 */
[----:B-1----:R-:W4:Y:S04]  /*254b0*/  LD.E R27, desc[UR44][R18.64+0x298] ;  /* 0x0002982c121b7980 */ /* 0x002f28000c101900 */
        /* <DEDUP_REMOVED lines=155> */
[----:B0-----:R-:W3:Y:S01]  /*25e70*/  LDL R25, [R1+0x68] ;  /* 0x0000680001197983 */ /* 0x001ee20000100800 */
[----:B------:R-:W-:-:S02]  /*25e80*/  IMAD R12, R24, 0xc00, R12 ;  /* 0x00000c00180c7824 */ /* 0x000fc400078e020c */
[----:B-1----:R-:W-:Y:S01]  /*25e90*/  IMAD.MOV.U32 R27, RZ, RZ, R13 ;  /* 0x000000ffff1b7224 */ /* 0x002fe200078e000d */
[----:B------:R-:W-:Y:S01]  /*25ea0*/  F2FP.BF16.F32.PACK_AB R162, R37, R162 ;  /* 0x000000a225a2723e */ /* 0x000fe200000010ff */
[----:B------:R-:W-:Y:S01]  /*25eb0*/  VIADD R24, R12, 0x80 ;  /* 0x000000800c187836 */ /* 0x000fe20000000000 */
[----:B------:R-:W-:Y:S01]  /*25ec0*/  F2FP.BF16.F32.PACK_AB R168, R168, R36 ;  /* 0x00000024a8a8723e */ /* 0x000fe200000010ff */
[----:B------:R-:W-:Y:S01]  /*25ed0*/  VIADD R26, R12, 0x100 ;  /* 0x000001000c1a7836 */ /* 0x000fe20000000000 */
[----:B------:R-:W-:Y:S01]  /*25ee0*/  R2UR UR15, R27 ;  /* 0x000000001b0f72ca */ /* 0x000fe200000e0000 */
[----:B------:R-:W3:Y:S01]  /*25ef0*/  LD.E R36, desc[UR44][R18.64+0x270] ;  /* 0x0002702c12247980 */ /* 0x000ee2000c101900 */
[----:B------:R-:W-:Y:S02]  /*25f00*/  R2UR UR10, R24 ;  /* 0x00000000180a72ca */ /* 0x000fe400000e0000 */
[----:B------:R-:W-:Y:S01]  /*25f10*/  R2UR UR14, R26 ;  /* 0x000000001a0e72ca */ /* 0x000fe200000e0000 */
[----:B------:R-:W3:Y:S01]  /*25f20*/  LD.E R24, desc[UR44][R18.64+0x240] ;  /* 0x0002402c12187980 */ /* 0x000ee2000c101900 */
[----:B------:R-:W-:-:S02]  /*25f30*/  F2FP.BF16.F32.PACK_AB R170, R170, R35 ;  /* 0x00000023aaaa723e */ /* 0x000fc400000010ff */
[----:B------:R-:W-:Y:S01]  /*25f40*/  F2FP.BF16.F32.PACK_AB R176, R176, R34 ;  /* 0x00000022b0b0723e */ /* 0x000fe200000010ff */
[----:B------:R-:W3:Y:S01]  /*25f50*/  LD.E R35, desc[UR44][R18.64+0x26c] ;  /* 0x00026c2c12237980 */ /* 0x000ee2000c101900 */
[----:B------:R-:W-:Y:S02]  /*25f60*/  F2FP.BF16.F32.PACK_AB R178, R178, R33 ;  /* 0x00000021b2b2723e */ /* 0x000fe400000010ff */
[----:B------:R-:W-:Y:S01]  /*25f70*/  F2FP.BF16.F32.PACK_AB R161, R161, R32 ;  /* 0x00000020a1a1723e */ /* 0x000fe200000010ff */
[----:B------:R-:W3:Y:S01]  /*25f80*/  LD.E R33, desc[UR44][R18.64+0x264] ;  /* 0x0002642c12217980 */ /* 0x000ee2000c101900 */
[----:B------:R-:W-:Y:S02]  /*25f90*/  F2FP.BF16.F32.PACK_AB R163, R163, R31 ;  /* 0x0000001fa3a3723e */ /* 0x000fe400000010ff */
[----:B------:R-:W-:Y:S01]  /*25fa0*/  F2FP.BF16.F32.PACK_AB R169, R169, R30 ;  /* 0x0000001ea9a9723e */ /* 0x000fe200000010ff */
[----:B------:R-:W3:Y:S01]  /*25fb0*/  LD.E R31, desc[UR44][R18.64+0x25c] ;  /* 0x00025c2c121f7980 */ /* 0x000ee2000c101900 */
[----:B------:R-:W-:-:S02]  /*25fc0*/  F2FP.BF16.F32.PACK_AB R171, R171, R29 ;  /* 0x0000001dabab723e */ /* 0x000fc400000010ff */
[----:B------:R-:W-:Y:S01]  /*25fd0*/  F2FP.BF16.F32.PACK_AB R177, R177, R28 ;  /* 0x0000001cb1b1723e */ /* 0x000fe200000010ff */
        /* <DEDUP_REMOVED lines=9> */
[----:B--2---:R-:W4:Y:S04]  /*26070*/  LD.E R41, desc[UR44][R18.64+0x284] ;  /* 0x0002842c12297980 */ /* 0x004f28000c101900 */
[----:B------:R-:W4:Y:S04]  /*26080*/  LD.E R42, desc[UR44][R18.64+0x288] ;  /* 0x0002882c122a7980 */ /* 0x000f28000c101900 */
[----:B---3--:R-:W4:Y:S04]  /*26090*/  LD.E R43, desc[UR44][R18.64+0x28c] ;  /* 0x00028c2c122b7980 */ /* 0x008f28000c101900 */
        /* <DEDUP_REMOVED lines=56> */
[----:B------:R-:W-:Y:S01]  /*26420*/  ISETP.NE.U32.AND P0, PT, R25, RZ, PT ;  /* 0x000000ff1900720c */ /* 0x000fe20003f05070 */
[----:B------:R-:W-:-:S02]  /*26430*/  IMAD.MOV.U32 R25, RZ, RZ, R13 ;  /* 0x000000ffff197224 */ /* 0x000fc400078e000d */
[----:B------:R-:W4:Y:S03]  /*26440*/  LD.E R100, desc[UR44][R18.64+0x370] ;  /* 0x0003702c12647980 */ /* 0x000f26000c101900 */
        /* <DEDUP_REMOVED lines=56> */
[----:B------:R-:W-:Y:S02]  /*267d0*/  R2UR UR7, R13 ;  /* 0x000000000d0772ca */ /* 0x000fe400000e0000 */
[----:B------:R-:W-:Y:S01]  /*267e0*/  F2FP.BF16.F32.PACK_AB R160, R15, R160 ;  /* 0x000000a00fa0723e */ /* 0x000fe200000010ff */
[----:B------:R-:W-:-:S03]  /*267f0*/  VOTEU.ANY UP0, P0 ;  /* 0x00000000003f7886 */ /* 0x000fc60000000100 */
[----:B----4-:R-:W-:-:S07]  /*26800*/  WARPGROUP.ARRIVE ;  /* 0x00000000000079c5 */ /* 0x010fce0000000000 */
        /* <DEDUP_REMOVED lines=1072> */
[----:B------:R1:W5:Y:S04]  /*2ab10*/  LD.E R4, desc[UR44][R2.64] ;  /* 0x0000002c02047980 */ /* 0x000368000c101900 */
[----:B--2---:R-:W2:Y:S01]  /*2ab20*/  LD.E R5, desc[UR44][R6.64] ;  /* 0x0000002c06057980 */ /* 0x004ea2000c101900 */
[----:B------:R-:W-:Y:S01]  /*2ab30*/  BSSY B0, `(.L_x_13123) ;  /* 0x0000005000007945 */ /* 0x000fe20003800000 */
[----:B--2---:R-:W-:-:S04]  /*2ab40*/  LOP3.LUT R5, R5, 0x1, RZ, 0xfc, !PT ;  /* 0x0000000105057812 */ /* 0x004fc800078efcff */
[----:B------:R-:W-:-:S13]  /*2ab50*/  ISETP.NE.AND P0, PT, R5, 0x3, PT ;  /* 0x000000030500780c */ /* 0x000fda0003f05270 */
[----:B-1----:R-:W-:Y:S05]  /*2ab60*/  @!P0 BRA `(.L_x_13124) ;  /* 0x0000000000048947 */ /* 0x002fea0003800000 */
[----:B------:R-:W-:Y:S01]  /*2ab70*/  BPT.TRAP 0x1 ;  /* 0x000000040000795c */ /* 0x000fe20000300000 */
.L_x_13124:
[----:B------:R-:W-:Y:S05]  /*2ab80*/  BSYNC B0 ;  /* 0x0000000000007941 */ /* 0x000fea0003800000 */
.L_x_13123:
        /* <DEDUP_REMOVED lines=9> */
.L_x_13096:
[----:B------:R-:W3:Y:S01]  /*2ac20*/  LDL R7, [R1+0x220] ;  /* 0x0002200001077983 */ /* 0x000ee20000100800 */
[----:B------:R-:W-:Y:S05]  /*2ac30*/  WARPSYNC.ALL ;  /* 0x0000000000007948 */ /* 0x000fea0003800000 */
[----:B-1----:R-:W4:Y:S04]  /*2ac40*/  LDL R5, [R1+0x224] ;  /* 0x0002240001057983 */ /* 0x002f280000100800 */
[----:B------:R-:W5:Y:S04]  /*2ac50*/  LDL.64 R16, [R1+0x240] ;  /* 0x0002400001107983 */ /* 0x000f680000100a00 */
[----:B------:R-:W5:Y:S04]  /*2ac60*/  LDL.64 R20, [R1+0x250] ;  /* 0x0002500001147983 */ /* 0x000f680000100a00 */
[----:B------:R-:W5:Y:S04]  /*2ac70*/  LDL.64 R14, [R1+0x260] ;  /* 0x00026000010e7983 */ /* 0x000f680000100a00 */
[----:B------:R-:W5:Y:S04]  /*2ac80*/  LDL.64 R12, [R1+0x270] ;  /* 0x00027000010c7983 */ /* 0x000f680000100a00 */
[----:B------:R-:W5:Y:S04]  /*2ac90*/  LDL.64 R10, [R1+0x280] ;  /* 0x00028000010a7983 */ /* 0x000f680000100a00 */
[----:B------:R-:W5:Y:S04]  /*2aca0*/  LDL.64 R8, [R1+0x290] ;  /* 0x0002900001087983 */ /* 0x000f680000100a00 */
[----:B------:R-:W5:Y:S01]  /*2acb0*/  LDL R121, [R1+0x1f0] ;  /* 0x0001f00001797983 */ /* 0x000f620000100800 */
[----:B------:R-:W-:-:S03]  /*2acc0*/  IMAD.MOV.U32 R116, RZ, RZ, RZ ;  /* 0x000000ffff747224 */ /* 0x000fc600078e00ff */
[----:B------:R-:W5:Y:S01]  /*2acd0*/  LDL.64 R104, [R1+0x320] ;  /* 0x0003200001687983 */ /* 0x000f620000100a00 */
[----:B------:R-:W-:Y:S02]  /*2ace0*/  IMAD.MOV.U32 R117, RZ, RZ, -0x800000 ;  /* 0xff800000ff757424 */ /* 0x000fe400078e00ff */
        /* <DEDUP_REMOVED lines=44> */
[----:B---3--:R-:W0:Y:S02]  /*2afb0*/  SHFL.BFLY PT, R0, R7, 0x2, 0x1f ;  /* 0x0c401f0007007f89 */ /* 0x008e2400000e0000 */
[----:B0-----:R-:W-:-:S02]  /*2afc0*/  FADD.FTZ R2, R7, R0 ;  /* 0x0000000007027221 */ /* 0x001fc40000010000 */
[----:B------:R-:W3:Y:S04]  /*2afd0*/  LDL.64 R6, [R1+0x2c0] ;  /* 0x0002c00001067983 */ /* 0x000ee80000100a00 */
[----:B------:R-:W2:Y:S02]  /*2afe0*/  SHFL.BFLY PT, R3, R2, 0x1, 0x1f ;  /* 0x0c201f0002037f89 */ /* 0x000ea400000e0000 */
[----:B--2---:R-:W-:-:S05]  /*2aff0*/  FADD.FTZ R4, R2, R3 ;  /* 0x0000000302047221 */ /* 0x004fca0000010000 */
[----:B------:R-:W-:Y:S04]  /*2b000*/  STL [R1+0x220], R4 ;  /* 0x0002200401007387 */ /* 0x000fe80000100800 */
[----:B------:R-:W2:Y:S04]  /*2b010*/  LDL R30, [R1+0x220] ;  /* 0x00022000011e7983 */ /* 0x000ea80000100800 */
[----:B----4-:R-:W0:Y:S02]  /*2b020*/  SHFL.BFLY PT, R0, R5, 0x2, 0x1f ;  /* 0x0c401f0005007f89 */ /* 0x010e2400000e0000 */
[----:B0-----:R-:W-:-:S02]  /*2b030*/  FADD.FTZ R3, R0, R5 ;  /* 0x0000000500037221 */ /* 0x001fc40000010000 */
[----:B------:R-:W4:Y:S04]  /*2b040*/  LDL.64 R4, [R1+0x2b0] ;  /* 0x0002b00001047983 */ /* 0x000f280000100a00 */
[----:B------:R-:W0:Y:S02]  /*2b050*/  SHFL.BFLY PT, R0, R3, 0x1, 0x1f ;  /* 0x0c201f0003007f89 */ /* 0x000e2400000e0000 */
[----:B0-----:R-:W-:Y:S02]  /*2b060*/  FADD.FTZ R0, R3, R0 ;  /* 0x0000000003007221 */ /* 0x001fe40000010000 */
[----:B------:R-:W3:Y:S03]  /*2b070*/  LDL.64 R2, [R1+0x2a0] ;  /* 0x0002a00001027983 */ /* 0x000ee60000100a00 */
[----:B------:R-:W-:-:S13]  /*2b080*/  FSETP.NE.FTZ.AND P1, PT, R0, RZ, PT ;  /* 0x000000ff0000720b */ /* 0x000fda0003f35000 */
[----:B------:R-:W4:Y:S04]  /*2b090*/  @P1 LDL R28, [R1+0x230] ;  /* 0x00023000011c1983 */ /* 0x000f280000100800 */
[----:B------:R-:W4:Y:S01]  /*2b0a0*/  @P1 LDL R29, [R1+0x214] ;  /* 0x00021400011d1983 */ /* 0x000f220000100800 */
[----:B--2---:R-:W-:-:S13]  /*2b0b0*/  FSETP.NE.FTZ.AND P0, PT, R30, RZ, PT ;  /* 0x000000ff1e00720b */ /* 0x004fda0003f15000 */
[----:B------:R-:W2:Y:S04]  /*2b0c0*/  @P0 LDL R24, [R1+0x230] ;  /* 0x0002300001180983 */ /* 0x000ea80000100800 */
[----:B------:R-:W2:Y:S01]  /*2b0d0*/  @P0 LDL R25, [R1+0x210] ;  /* 0x0002100001190983 */ /* 0x000ea20000100800 */
[----:B------:R-:W0:Y:S08]  /*2b0e0*/  @P1 MUFU.LG2 R27, R0 ;  /* 0x00000000001b1308 */ /* 0x000e300000000c00 */
[----:B------:R-:W1:Y:S08]  /*2b0f0*/  @P0 MUFU.LG2 R26, R30 ;  /* 0x0000001e001a0308 */ /* 0x000e700000000c00 */
[----:B------:R-:W1:Y:S01]  /*2b100*/  @P0 MUFU.RCP R116, R30 ;  /* 0x0000001e00740308 */ /* 0x000e620000001000 */
[----:B0-----:R-:W-:Y:S01]  /*2b110*/  @P1 FMUL.FTZ R31, R27, 0.69314718246459960938 ;  /* 0x3f3172181b1f1820 */ /* 0x001fe20000410000 */
[----:B-----5:R-:W-:-:S02]  /*2b120*/  VIADD R121, R121, 0x1 ;  /* 0x0000000179797836 */ /* 0x020fc40000000000 */
[----:B-1----:R-:W-:Y:S01]  /*2b130*/  @P0 FMUL.FTZ R27, R26, 0.69314718246459960938 ;  /* 0x3f3172181a1b0820 */ /* 0x002fe20000410000 */
        /* <DEDUP_REMOVED lines=17> */
[----:B------:R-:W-:Y:S01]  /*2b250*/  FMUL.FTZ R6, R6, R116 ;  /* 0x0000007406067220 */ /* 0x000fe20000410000 */
[----:B------:R-:W-:Y:S01]  /*2b260*/  STL.64 [R1+0x240], R16 ;  /* 0x0002401001007387 */ /* 0x000fe20000100a00 */
[----:B------:R-:W-:-:S03]  /*2b270*/  @P1 FMUL.FTZ R28, R28, 0.69314718246459960938 ;  /* 0x3f3172181c1c1820 */ /* 0x000fc60000410000 */
[----:B------:R-:W-:Y:S01]  /*2b280*/  STL.64 [R1+0x250], R20 ;  /* 0x0002501401007387 */ /* 0x000fe20000100a00 */
[----:B------:R-:W-:-:S03]  /*2b290*/  @P1 FFMA.FTZ R118, R28, R29, R31 ;  /* 0x0000001d1c761223 */ /* 0x000fc6000001001f */
[----:B------:R-:W-:Y:S04]  /*2b2a0*/  STL.64 [R1+0x260], R14 ;  /* 0x0002600e01007387 */ /* 0x000fe80000100a00 */
[----:B------:R0:W-:Y:S04]  /*2b2b0*/  STL.64 [R1+0x270], R12 ;  /* 0x0002700c01007387 */ /* 0x0001e80000100a00 */
[----:B------:R-:W-:Y:S04]  /*2b2c0*/  STL.64 [R1+0x280], R10 ;  /* 0x0002800a01007387 */ /* 0x000fe80000100a00 */
[----:B------:R1:W-:Y:S04]  /*2b2d0*/  STL.64 [R1+0x290], R8 ;  /* 0x0002900801007387 */ /* 0x0003e80000100a00 */
[----:B------:R-:W-:Y:S04]  /*2b2e0*/  STL.64 [R1+0x2a0], R2 ;  /* 0x0002a00201007387 */ /* 0x000fe80000100a00 */
[----:B------:R3:W-:Y:S04]  /*2b2f0*/  STL.64 [R1+0x2b0], R4 ;  /* 0x0002b00401007387 */ /* 0x0007e80000100a00 */
[----:B------:R4:W-:Y:S04]  /*2b300*/  STL.64 [R1+0x2c0], R6 ;  /* 0x0002c00601007387 */ /* 0x0009e80000100a00 */
[----:B------:R-:W5:Y:S04]  /*2b310*/  LDL.64 R30, [R1+0x388] ;  /* 0x00038800011e7983 */ /* 0x000f680000100a00 */
[----:B------:R-:W5:Y:S04]  /*2b320*/  LDL.64 R28, [R1+0x398] ;  /* 0x00039800011c7983 */ /* 0x000f680000100a00 */
[----:B0-----:R-:W5:Y:S04]  /*2b330*/  LDL.64 R12, [R1+0x3a8] ;  /* 0x0003a800010c7983 */ /* 0x001f680000100a00 */
[----:B------:R-:W5:Y:S04]  /*2b340*/  LDL.64 R20, [R1+0x3c8] ;  /* 0x0003c80001147983 */ /* 0x000f680000100a00 */
[----:B------:R-:W5:Y:S04]  /*2b350*/  LDL.64 R16, [R1+0x3d8] ;  /* 0x0003d80001107983 */ /* 0x000f680000100a00 */
[----:B------:R-:W5:Y:S04]  /*2b360*/  LDL.64 R14, [R1+0x3e8] ;  /* 0x0003e800010e7983 */ /* 0x000f680000100a00 */
[----:B-1----:R-:W5:Y:S04]  /*2b370*/  LDL.64 R8, [R1+0x3f8] ;  /* 0x0003f80001087983 */ /* 0x002f680000100a00 */
[----:B---3--:R-:W3:Y:S04]  /*2b380*/  LDL.64 R4, [R1+0x408] ;  /* 0x0004080001047983 */ /* 0x008ee80000100a00 */
[----:B------:R-:W3:Y:S04]  /*2b390*/  LDL.64 R10, [R1+0x418] ;  /* 0x00041800010a7983 */ /* 0x000ee80000100a00 */
[----:B------:R-:W3:Y:S04]  /*2b3a0*/  LDL.64 R2, [R1+0x428] ;  /* 0x0004280001027983 */ /* 0x000ee80000100a00 */
[----:B----4-:R-:W4:Y:S01]  /*2b3b0*/  LDL.64 R6, [R1+0x438] ;  /* 0x0004380001067983 */ /* 0x010f220000100a00 */
[----:B--2---:R-:W-:-:S04]  /*2b3c0*/  @P0 FMUL.FTZ R24, R24, 0.69314718246459960938 ;  /* 0x3f31721818180820 */ /* 0x004fc80000410000 */
[----:B------:R-:W-:Y:S02]  /*2b3d0*/  @P0 FFMA.FTZ R117, R24, R25, R27 ;  /* 0x0000001918750223 */ /* 0x000fe4000001001b */
[----:B------:R-:W2:Y:S04]  /*2b3e0*/  LDL.64 R26, [R1+0x358] ;  /* 0x00035800011a7983 */ /* 0x000ea80000100a00 */
[----:B------:R-:W2:Y:S01]  /*2b3f0*/  LDL.64 R24, [R1+0x3b8] ;  /* 0x0003b80001187983 */ /* 0x000ea20000100a00 */
[----:B------:R-:W-:-:S13]  /*2b400*/  ISETP.NE.AND P0, PT, R121, 0x2, PT ;  /* 0x000000027900780c */ /* 0x000fda0003f05270 */
[----:B------:R-:W2:Y:S01]  /*2b410*/  @!P0 LDL R120, [R1+0x1f4] ;  /* 0x0001f40001788983 */ /* 0x000ea20000100800 */
[----:B------:R-:W0:Y:S01]  /*2b420*/  S2R R123, SR_TID.X ;  /* 0x00000000007b7919 */ /* 0x000e220000002100 */
[-C--:B------:R-:W-:Y:S01]  /*2b430*/  FMUL.FTZ R105, R105, R116.reuse ;  /* 0x0000007469697220 */ /* 0x080fe20000410000 */
[----:B------:R-:W-:-:S05]  /*2b440*/  FMUL.FTZ R104, R104, R116 ;  /* 0x0000007468687220 */ /* 0x000fca0000410000 */
[----:B------:R1:W-:Y:S02]  /*2b450*/  STL.64 [R1+0x320], R104 ;  /* 0x0003206801007387 */ /* 0x0003e40000100a00 */
[----:B-1----:R-:W-:-:S06]  /*2b460*/  IMAD.MOV.U32 R104, RZ, RZ, RZ ;  /* 0x000000ffff687224 */ /* 0x002fcc00078e00ff */
[----:B------:R-:W1:Y:S01]  /*2b470*/  @P1 MUFU.RCP R104, R0 ;  /* 0x0000000000681308 */ /* 0x000e620000001000 */
[----:B------:R4:W-:Y:S01]  /*2b480*/  STL [R1+0x224], R0 ;  /* 0x0002240001007387 */ /* 0x0009e20000100800 */
[-C--:B------:R-:W-:Y:S01]  /*2b490*/  FMUL.FTZ R115, R115, R116.reuse ;  /* 0x0000007473737220 */ /* 0x080fe20000410000 */
[----:B0-----:R-:W-:Y:S01]  /*2b4a0*/  SHF.R.U32.HI R123, RZ, 0x7, R123 ;  /* 0x00000007ff7b7819 */ /* 0x001fe2000001167b */
[-C--:B------:R-:W-:Y:S01]  /*2b4b0*/  FMUL.FTZ R114, R114, R116.reuse ;  /* 0x0000007472727220 */ /* 0x080fe20000410000 */
[-C--:B------:R-:W-:Y:S01]  /*2b4c0*/  FMUL.FTZ R113, R113, R116.reuse ;  /* 0x0000007471717220 */ /* 0x080fe20000410000 */
[-C--:B------:R-:W-:Y:S01]  /*2b4d0*/  FMUL.FTZ R112, R112, R116.reuse ;  /* 0x0000007470707220 */ /* 0x080fe20000410000 */
[----:B------:R-:W-:Y:S01]  /*2b4e0*/  IADD3 R105, -R123, 0xb, RZ ;  /* 0x0000000b7b697810 */ /* 0x000fe20007ffe1ff */
        /* <DEDUP_REMOVED lines=94> */
[-C--:B------:R-:W-:Y:S01]  /*2bad0*/  FMUL.FTZ R11, R11, R104.reuse ;  /* 0x000000680b0b7220 */ /* 0x080fe20000410000 */
[-C--:B------:R-:W-:Y:S01]  /*2bae0*/  FMUL.FTZ R10, R10, R104.reuse ;  /* 0x000000680a0a7220 */ /* 0x080fe20000410000 */
[-C--:B------:R-:W-:Y:S01]  /*2baf0*/  FMUL.FTZ R3, R3, R104.reuse ;  /* 0x0000006803037220 */ /* 0x080fe20000410000 */
[-C--:B------:R-:W-:Y:S01]  /*2bb00*/  FMUL.FTZ R2, R2, R104.reuse ;  /* 0x0000006802027220 */ /* 0x080fe20000410000 */
[-C--:B----4-:R-:W-:Y:S01]  /*2bb10*/  FMUL.FTZ R7, R7, R104.reuse ;  /* 0x0000006807077220 */ /* 0x090fe20000410000 */
        /* <DEDUP_REMOVED lines=39> */
[-C--:B------:R-:W-:Y:S01]  /*2bd90*/  FMUL.FTZ R25, R25, R104.reuse ;  /* 0x0000006819197220 */ /* 0x080fe20000410000 */
        /* <DEDUP_REMOVED lines=25> */
[----:B------:R-:W-:-:S03]  /*2bf30*/  @!P0 LOP3.LUT R120, R120, 0x1, RZ, 0x3c, !PT ;  /* 0x0000000178788812 */ /* 0x000fc600078e3cff */
[----:B------:R0:W-:Y:S04]  /*2bf40*/  STL [R1+0x1f0], R121 ;  /* 0x0001f07901007387 */ /* 0x0001e80000100800 */
[----:B------:R0:W-:Y:S04]  /*2bf50*/  @!P0 STL [R1+0x1f4], R120 ;  /* 0x0001f47801008387 */ /* 0x0001e80000100800 */
[----:B------:R0:W-:Y:S01]  /*2bf60*/  @!P0 STL [R1+0x1f0], RZ ;  /* 0x0001f0ff01008387 */ /* 0x0001e20000100800 */
[----:B------:R0:W-:Y:S08]  /*2bf70*/  BAR.ARV R105, 0x100 ;  /* 0x000400690000751d */ /* 0x0001f00000002000 */
[----:B------:R-:W-:Y:S06]  /*2bf80*/  BAR.ARV 0x8, 0x180 ;  /* 0x0206000000007b1d */ /* 0x000fec0000002000 */
[----:B------:R-:W-:-:S13]  /*2bf90*/  PLOP3.LUT P0, PT, PT, PT, PT, 0x8, 0x0 ;  /* 0x000000000000781c */ /* 0x000fda0003f0e170 */
.L_x_13003:
[----:B------:R-:W-:Y:S05]  /*2bfa0*/  WARPSYNC.ALL ;  /* 0x0000000000007948 */ /* 0x000fea0003800000 */
[----:B------:R-:W1:Y:S08]  /*2bfb0*/  S2UR UR4, SR_CgaCtaId ;  /* 0x00000000000479c3 */ /* 0x000e700000008800 */
[----:B------:R-:W-:Y:S01]  /*2bfc0*/  BAR.SYNC.DEFER_BLOCKING 0x5, 0x180 ;  /* 0x0146000000007b1d */ /* 0x000fe20000010000 */
[----:B0-----:R-:W-:-:S05]  /*2bfd0*/  MOV R2, 0x400 ;  /* 0x0000040000027802 */ /* 0x001fca0000000f00 */
[----:B------:R-:W-:Y:S01]  /*2bfe0*/  BSSY B0, `(.L_x_13126) ;  /* 0x000050f000007945 */ /* 0x000fe20003800000 */
[----:B-1----:R-:W-:-:S05]  /*2bff0*/  IMAD.U32 R27, RZ, RZ, UR4 ;  /* 0x00000004ff1b7e24 */ /* 0x002fca000f8e00ff */
[----:B------:R-:W-:-:S05]  /*2c000*/  LEA R2, R27, R2, 0x18 ;  /* 0x000000021b027211 */ /* 0x000fca00078ec0ff */
[----:B------:R0:W1:Y:S01]  /*2c010*/  LDS.128 R96, [R2+0x324d0] ;  /* 0x0324d00002607984 */ /* 0x0000620000000c00 */
[----:B------:R-:W-:Y:S06]  /*2c020*/  BAR.ARV 0x4, 0x180 ;  /* 0x0106000000007b1d */ /* 0x000fec0000002000 */
[----:B------:R-:W-:Y:S05]  /*2c030*/  @P0 BRA `(.L_x_13127) ;  /* 0x00000040009c0947 */ /* 0x000fea0003800000 */
[----:B------:R-:W3:Y:S01]  /*2c040*/  LDL R0, [R1+0x520] ;  /* 0x0005200001007983 */ /* 0x000ee20000100800 */
[----:B------:R-:W-:-:S03]  /*2c050*/  ULDC UR4, c[0x0][0xbd4] ;  /* 0x0002f50000047ab9 */ /* 0x000fc60000000800 */
[----:B------:R-:W4:Y:S04]  /*2c060*/  LDL.128 R56, [R1+0x240] ;  /* 0x0002400001387983 */ /* 0x000f280000100c00 */
[----:B------:R-:W2:Y:S04]  /*2c070*/  LDL.128 R52, [R1+0x260] ;  /* 0x0002600001347983 */ /* 0x000ea80000100c00 */
[----:B------:R-:W2:Y:S04]  /*2c080*/  LDL.128 R8, [R1+0x250] ;  /* 0x0002500001087983 */ /* 0x000ea80000100c00 */
[----:B------:R-:W2:Y:S04]  /*2c090*/  LDL.128 R4, [R1+0x270] ;  /* 0x0002700001047983 */ /* 0x000ea80000100c00 */
[----:B-----5:R-:W2:Y:S04]  /*2c0a0*/  LDL.128 R44, [R1+0x280] ;  /* 0x00028000012c7983 */ /* 0x020ea80000100c00 */
[----:B------:R-:W2:Y:S04]  /*2c0b0*/  LDL.128 R48, [R1+0x290] ;  /* 0x0002900001307983 */ /* 0x000ea80000100c00 */
[----:B------:R-:W2:Y:S04]  /*2c0c0*/  LDL.128 R88, [R1+0x2a0] ;  /* 0x0002a00001587983 */ /* 0x000ea80000100c00 */
[----:B------:R-:W2:Y:S01]  /*2c0d0*/  LDL.128 R40, [R1+0x2b0] ;  /* 0x0002b00001287983 */ /* 0x000ea20000100c00 */
[----:B------:R-:W0:Y:S03]  /*2c0e0*/  S2R R3, SR_SWINHI ;  /* 0x0000000000037919 */ /* 0x000e260000002f00 */
[----:B------:R-:W2:Y:S04]  /*2c0f0*/  LDL.128 R112, [R1+0x2c0] ;  /* 0x0002c00001707983 */ /* 0x000ea80000100c00 */
[----:B------:R-:W2:Y:S04]  /*2c100*/  LDL.128 R116, [R1+0x2d0] ;  /* 0x0002d00001747983 */ /* 0x000ea80000100c00 */
[----:B------:R-:W2:Y:S04]  /*2c110*/  LDL.128 R84, [R1+0x340] ;  /* 0x0003400001547983 */ /* 0x000ea80000100c00 */
[----:B------:R-:W2:Y:S04]  /*2c120*/  LDL.128 R76, [R1+0x360] ;  /* 0x00036000014c7983 */ /* 0x000ea80000100c00 */
[----:B------:R-:W2:Y:S04]  /*2c130*/  LDL.128 R80, [R1+0x350] ;  /* 0x0003500001507983 */ /* 0x000ea80000100c00 */
[----:B------:R-:W2:Y:S04]  /*2c140*/  LDL.128 R68, [R1+0x380] ;  /* 0x0003800001447983 */ /* 0x000ea80000100c00 */
[----:B------:R-:W2:Y:S01]  /*2c150*/  LDL.128 R72, [R1+0x370] ;  /* 0x0003700001487983 */ /* 0x000ea20000100c00 */
[----:B------:R-:W-:-:S02]  /*2c160*/  MOV R16, R2 ;  /* 0x0000000200107202 */ /* 0x000fc40000000f00 */
[----:B0-----:R-:W-:Y:S01]  /*2c170*/  MOV R17, R3 ;  /* 0x0000000300117202 */ /* 0x001fe20000000f00 */
[----:B------:R-:W2:Y:S04]  /*2c180*/  LDL.128 R64, [R1+0x390] ;  /* 0x0003900001407983 */ /* 0x000ea80000100c00 */
[----:B------:R-:W2:Y:S04]  /*2c190*/  LDL.128 R104, [R1+0x420] ;  /* 0x0004200001687983 */ /* 0x000ea80000100c00 */
[----:B------:R-:W2:Y:S01]  /*2c1a0*/  LDL.128 R108, [R1+0x430] ;  /* 0x00043000016c7983 */ /* 0x000ea20000100c00 */
[----:B---3--:R-:W-:-:S03]  /*2c1b0*/  IMAD.WIDE R100, R0, 0x2, R16 ;  /* 0x0000000200647825 */ /* 0x008fc600078e0210 */
[----:B------:R-:W-:-:S04]  /*2c1c0*/  IADD3 R123, P0, R100, 0x4040, RZ ;  /* 0x00004040647b7810 */ /* 0x000fc80007f1e0ff */
[----:B------:R-:W-:-:S04]  /*2c1d0*/  LOP3.LUT R122, R123, 0x380, RZ, 0xc0, !PT ;  /* 0x000003807b7a7812 */ /* 0x000fc800078ec0ff */
[----:B------:R-:W-:-:S04]  /*2c1e0*/  SHF.R.U64 R122, R122, 0x3, RZ ;  /* 0x000000037a7a7819 */ /* 0x000fc800000012ff */
[----:B------:R-:W-:Y:S01]  /*2c1f0*/  LOP3.LUT R122, R122, R123, RZ, 0x3c, !PT ;  /* 0x0000007b7a7a7212 */ /* 0x000fe200078e3cff */
[----:B------:R-:W-:Y:S01]  /*2c200*/  IMAD.X R123, RZ, RZ, R101, P0 ;  /* 0x000000ffff7b7224 */ /* 0x000fe200000e0665 */
[C---:B------:R-:W-:Y:S02]  /*2c210*/  IADD3 R15, P0, R100.reuse, 0xc000, RZ ;  /* 0x0000c000640f7810 */ /* 0x040fe40007f1e0ff */
[C---:B------:R-:W-:Y:S02]  /*2c220*/  IADD3 R13, P1, R100.reuse, 0x20, RZ ;  /* 0x00000020640d7810 */ /* 0x040fe40007f3e0ff */
[----:B------:R-:W-:Y:S02]  /*2c230*/  IADD3 R103, P2, R100, 0x40, RZ ;  /* 0x0000004064677810 */ /* 0x000fe40007f5e0ff */
[----:B------:R-:W-:Y:S02]  /*2c240*/  LOP3.LUT R14, R15, 0x380, RZ, 0xc0, !PT ;  /* 0x000003800f0e7812 */ /* 0x000fe400078ec0ff */
[----:B------:R-:W-:-:S02]  /*2c250*/  LOP3.LUT R12, R13, 0x380, RZ, 0xc0, !PT ;  /* 0x000003800d0c7812 */ /* 0x000fc400078ec0ff */
[----:B------:R-:W-:Y:S02]  /*2c260*/  LOP3.LUT R102, R103, 0x380, RZ, 0xc0, !PT ;  /* 0x0000038067667812 */ /* 0x000fe400078ec0ff */
[C---:B------:R-:W-:Y:S02]  /*2c270*/  IADD3 R39, P4, R100.reuse, 0x4000, RZ ;  /* 0x0000400064277810 */ /* 0x040fe40007f9e0ff */
[C---:B------:R-:W-:Y:S02]  /*2c280*/  IADD3 R25, P3, R100.reuse, 0x60, RZ ;  /* 0x0000006064197810 */ /* 0x040fe40007f7e0ff */
[----:B------:R-:W-:Y:S02]  /*2c290*/  IADD3 R37, P5, R100, 0x4020, RZ ;  /* 0x0000402064257810 */ /* 0x000fe40007fbe0ff */
[----:B------:R-:W-:Y:S02]  /*2c2a0*/  SHF.R.U64 R14, R14, 0x3, RZ ;  /* 0x000000030e0e7819 */ /* 0x000fe400000012ff */
[----:B------:R-:W-:-:S02]  /*2c2b0*/  SHF.R.U64 R12, R12, 0x3, RZ ;  /* 0x000000030c0c7819 */ /* 0x000fc400000012ff */
[----:B------:R-:W-:Y:S02]  /*2c2c0*/  SHF.R.U64 R102, R102, 0x3, RZ ;  /* 0x0000000366667819 */ /* 0x000fe400000012ff */
[----:B------:R-:W-:Y:S02]  /*2c2d0*/  LOP3.LUT R38, R39, 0x380, RZ, 0xc0, !PT ;  /* 0x0000038027267812 */ /* 0x000fe400078ec0ff */
[----:B------:R-:W-:Y:S02]  /*2c2e0*/  LOP3.LUT R24, R25, 0x380, RZ, 0xc0, !PT ;  /* 0x0000038019187812 */ /* 0x000fe400078ec0ff */
[----:B------:R-:W-:Y:S02]  /*2c2f0*/  LOP3.LUT R36, R37, 0x380, RZ, 0xc0, !PT ;  /* 0x0000038025247812 */ /* 0x000fe400078ec0ff */
[----:B------:R-:W-:Y:S01]  /*2c300*/  LOP3.LUT R14, R14, R15, RZ, 0x3c, !PT ;  /* 0x0000000f0e0e7212 */ /* 0x000fe200078e3cff */
[--C-:B------:R-:W-:Y:S01]  /*2c310*/  IMAD.X R15, RZ, RZ, R101.reuse, P0 ;  /* 0x000000ffff0f7224 */ /* 0x100fe200000e0665 */
[----:B------:R-:W-:Y:S01]  /*2c320*/  LOP3.LUT R12, R12, R13, RZ, 0x3c, !PT ;  /* 0x0000000d0c0c7212 */ /* 0x000fe200078e3cff */
[--C-:B------:R-:W-:Y:S01]  /*2c330*/  IMAD.X R13, RZ, RZ, R101.reuse, P1 ;  /* 0x000000ffff0d7224 */ /* 0x100fe200008e0665 */
[----:B------:R-:W-:Y:S01]  /*2c340*/  LOP3.LUT R102, R102, R103, RZ, 0x3c, !PT ;  /* 0x0000006766667212 */ /* 0x000fe200078e3cff */
[----:B------:R-:W-:Y:S01]  /*2c350*/  IMAD.X R103, RZ, RZ, R101, P2 ;  /* 0x000000ffff677224 */ /* 0x000fe200010e0665 */
[----:B------:R-:W-:-:S02]  /*2c360*/  ISETP.NE.AND P0, PT, R217, RZ, PT ;  /* 0x000000ffd900720c */ /* 0x000fc40003f05270 */
[----:B------:R-:W-:Y:S02]  /*2c370*/  SHF.R.U64 R38, R38, 0x3, RZ ;  /* 0x0000000326267819 */ /* 0x000fe400000012ff */
[----:B------:R-:W-:Y:S02]  /*2c380*/  SHF.R.U64 R24, R24, 0x3, RZ ;  /* 0x0000000318187819 */ /* 0x000fe400000012ff */
[----:B------:R-:W-:Y:S02]  /*2c390*/  SHF.R.U64 R36, R36, 0x3, RZ ;  /* 0x0000000324247819 */ /* 0x000fe400000012ff */
[C---:B------:R-:W-:Y:S02]  /*2c3a0*/  IADD3 R35, P1, R100.reuse, 0x4060, RZ ;  /* 0x0000406064237810 */ /* 0x040fe40007f3e0ff */
[----:B------:R-:W-:Y:S02]  /*2c3b0*/  IADD3 R33, P2, R100, 0x8000, RZ ;  /* 0x0000800064217810 */ /* 0x000fe40007f5e0ff */
[----:B------:R-:W-:Y:S01]  /*2c3c0*/  SEL R217, R217, UR4, P0 ;  /* 0x00000004d9d97c07 */ /* 0x000fe20008000000 */
[----:B------:R-:W-:Y:S05]  /*2c3d0*/  WARPSYNC.ALL ;  /* 0x0000000000007948 */ /* 0x000fea0003800000 */
[----:B------:R-:W-:Y:S01]  /*2c3e0*/  LOP3.LUT R38, R38, R39, RZ, 0x3c, !PT ;  /* 0x0000002726267212 */ /* 0x000fe200078e3cff */
[--C-:B------:R-:W-:Y:S01]  /*2c3f0*/  IMAD.X R39, RZ, RZ, R101.reuse, P4 ;  /* 0x000000ffff277224 */ /* 0x100fe200020e0665 */
[----:B------:R-:W-:Y:S01]  /*2c400*/  LOP3.LUT R24, R24, R25, RZ, 0x3c, !PT ;  /* 0x0000001918187212 */ /* 0x000fe200078e3cff */
[--C-:B------:R-:W-:Y:S01]  /*2c410*/  IMAD.X R25, RZ, RZ, R101.reuse, P3 ;  /* 0x000000ffff197224 */ /* 0x100fe200018e0665 */
[----:B------:R-:W-:Y:S01]  /*2c420*/  LOP3.LUT R36, R36, R37, RZ, 0x3c, !PT ;  /* 0x0000002524247212 */ /* 0x000fe200078e3cff */
[----:B------:R-:W-:Y:S01]  /*2c430*/  IMAD.X R37, RZ, RZ, R101, P5 ;  /* 0x000000ffff257224 */ /* 0x000fe200028e0665 */
[----:B------:R-:W-:Y:S01]  /*2c440*/  LOP3.LUT R34, R35, 0x380, RZ, 0xc0, !PT ;  /* 0x0000038023227812 */ /* 0x000fe200078ec0ff */
[----:B------:R-:W-:Y:S01]  /*2c450*/  ULDC.64 UR6, c[0x0][0xd08] ;  /* 0x0003420000067ab9 */ /* 0x000fe20000000a00 */
[----:B------:R-:W-:Y:S01]  /*2c460*/  LOP3.LUT R32, R33, 0x380, RZ, 0xc0, !PT ;  /* 0x0000038021207812 */ /* 0x000fe200078ec0ff */
[----:B------:R-:W-:Y:S01]  /*2c470*/  ULDC.64 UR4, c[0x0][0xd00] ;  /* 0x0003400000047ab9 */ /* 0x000fe20000000a00 */
[----:B------:R-:W-:-:S02]  /*2c480*/  IADD3 R21, P4, R100, 0x8040, RZ ;  /* 0x0000804064157810 */ /* 0x000fc40007f9e0ff */
[C---:B------:R-:W-:Y:S02]  /*2c490*/  IADD3 R31, P3, R100.reuse, 0x8020, RZ ;  /* 0x00008020641f7810 */ /* 0x040fe40007f7e0ff */
[----:B------:R-:W-:Y:S02]  /*2c4a0*/  IADD3 R29, P5, R100, 0x8060, RZ ;  /* 0x00008060641d7810 */ /* 0x000fe40007fbe0ff */
[----:B------:R-:W-:Y:S02]  /*2c4b0*/  SHF.R.U64 R34, R34, 0x3, RZ ;  /* 0x0000000322227819 */ /* 0x000fe400000012ff */
[----:B------:R-:W-:Y:S02]  /*2c4c0*/  SHF.R.U64 R32, R32, 0x3, RZ ;  /* 0x0000000320207819 */ /* 0x000fe400000012ff */
[----:B------:R-:W-:Y:S02]  /*2c4d0*/  LOP3.LUT R20, R21, 0x380, RZ, 0xc0, !PT ;  /* 0x0000038015147812 */ /* 0x000fe400078ec0ff */
[----:B------:R-:W-:-:S02]  /*2c4e0*/  LOP3.LUT R61, R100, 0x380, RZ, 0xc0, !PT ;  /* 0x00000380643d7812 */ /* 0x000fc400078ec0ff */
[----:B------:R-:W-:Y:S02]  /*2c4f0*/  LOP3.LUT R30, R31, 0x380, RZ, 0xc0, !PT ;  /* 0x000003801f1e7812 */ /* 0x000fe400078ec0ff */
[----:B------:R-:W-:Y:S02]  /*2c500*/  LOP3.LUT R28, R29, 0x380, RZ, 0xc0, !PT ;  /* 0x000003801d1c7812 */ /* 0x000fe400078ec0ff */
[----:B------:R-:W-:Y:S01]  /*2c510*/  LOP3.LUT R34, R34, R35, RZ, 0x3c, !PT ;  /* 0x0000002322227212 */ /* 0x000fe200078e3cff */
[--C-:B------:R-:W-:Y:S01]  /*2c520*/  IMAD.X R35, RZ, RZ, R101.reuse, P1 ;  /* 0x000000ffff237224 */ /* 0x100fe200008e0665 */
[----:B------:R-:W-:Y:S01]  /*2c530*/  LOP3.LUT R32, R32, R33, RZ, 0x3c, !PT ;  /* 0x0000002120207212 */ /* 0x000fe200078e3cff */
[----:B------:R-:W-:Y:S01]  /*2c540*/  IMAD.X R33, RZ, RZ, R101, P2 ;  /* 0x000000ffff217224 */ /* 0x000fe200010e0665 */
[----:B------:R-:W-:Y:S02]  /*2c550*/  SHF.R.U64 R20, R20, 0x3, RZ ;  /* 0x0000000314147819 */ /* 0x000fe400000012ff */
[----:B------:R-:W-:-:S02]  /*2c560*/  SHF.R.U64 R61, R61, 0x3, RZ ;  /* 0x000000033d3d7819 */ /* 0x000fc400000012ff */
[----:B------:R-:W-:Y:S02]  /*2c570*/  SHF.R.U64 R30, R30, 0x3, RZ ;  /* 0x000000031e1e7819 */ /* 0x000fe400000012ff */
[C---:B------:R-:W-:Y:S02]  /*2c580*/  IADD3 R95, P1, R100.reuse, 0xc020, RZ ;  /* 0x0000c020645f7810 */ /* 0x040fe40007f3e0ff */
[----:B------:R-:W-:Y:S02]  /*2c590*/  IADD3 R93, P2, R100, 0xc040, RZ ;  /* 0x0000c040645d7810 */ /* 0x000fe40007f5e0ff */
[----:B------:R-:W-:Y:S02]  /*2c5a0*/  SHF.R.U64 R28, R28, 0x3, RZ ;  /* 0x000000031c1c7819 */ /* 0x000fe400000012ff */
[----:B------:R-:W-:Y:S01]  /*2c5b0*/  LOP3.LUT R20, R20, R21, RZ, 0x3c, !PT ;  /* 0x0000001514147212 */ /* 0x000fe200078e3cff */
[--C-:B------:R-:W-:Y:S01]  /*2c5c0*/  IMAD.X R21, RZ, RZ, R101.reuse, P4 ;  /* 0x000000ffff157224 */ /* 0x100fe200020e0665 */
[----:B------:R-:W-:Y:S01]  /*2c5d0*/  LOP3.LUT R60, R61, R100, RZ, 0x3c, !PT ;  /* 0x000000643d3c7212 */ /* 0x000fe200078e3cff */
[--C-:B------:R-:W-:Y:S01]  /*2c5e0*/  IMAD.MOV.U32 R61, RZ, RZ, R101.reuse ;  /* 0x000000ffff3d7224 */ /* 0x100fe200078e0065 */
[----:B------:R-:W-:Y:S01]  /*2c5f0*/  LOP3.LUT R30, R30, R31, RZ, 0x3c, !PT ;  /* 0x0000001f1e1e7212 */ /* 0x000fe200078e3cff */
[----:B------:R-:W-:Y:S01]  /*2c600*/  IMAD.X R31, RZ, RZ, R101, P3 ;  /* 0x000000ffff1f7224 */ /* 0x000fe200018e0665 */
[----:B------:R-:W-:-:S02]  /*2c610*/  LOP3.LUT R94, R95, 0x380, RZ, 0xc0, !PT ;  /* 0x000003805f5e7812 */ /* 0x000fc400078ec0ff */
[----:B------:R-:W-:Y:S02]  /*2c620*/  LOP3.LUT R92, R93, 0x380, RZ, 0xc0, !PT ;  /* 0x000003805d5c7812 */ /* 0x000fe400078ec0ff */
[----:B------:R-:W-:Y:S01]  /*2c630*/  LOP3.LUT R28, R28, R29, RZ, 0x3c, !PT ;  /* 0x0000001d1c1c7212 */ /* 0x000fe200078e3cff */
[----:B------:R-:W-:Y:S01]  /*2c640*/  IMAD.X R29, RZ, RZ, R101, P5 ;  /* 0x000000ffff1d7224 */ /* 0x000fe200028e0665 */
[----:B----4-:R-:W-:Y:S02]  /*2c650*/  F2FP.BF16.F32.PACK_AB R56, R57, R56 ;  /* 0x000000383938723e */ /* 0x010fe400000010ff */
[----:B------:R-:W-:Y:S02]  /*2c660*/  SHF.R.U64 R94, R94, 0x3, RZ ;  /* 0x000000035e5e7819 */ /* 0x000fe400000012ff */
[----:B------:R-:W-:Y:S02]  /*2c670*/  SHF.R.U64 R92, R92, 0x3, RZ ;  /* 0x000000035c5c7819 */ /* 0x000fe400000012ff */
[----:B------:R-:W-:-:S02]  /*2c680*/  F2FP.BF16.F32.PACK_AB R57, R59, R58 ;  /* 0x0000003a3b39723e */ /* 0x000fc400000010ff */
[----:B--2---:R-:W-:Y:S02]  /*2c690*/  F2FP.BF16.F32.PACK_AB R52, R53, R52 ;  /* 0x000000343534723e */ /* 0x004fe400000010ff */
[----:B------:R-:W-:Y:S02]  /*2c6a0*/  MOV R61, R60 ;  /* 0x0000003c003d7202 */ /* 0x000fe40000000f00 */
[----:B------:R-:W-:Y:S02]  /*2c6b0*/  MOV R26, R38 ;  /* 0x00000026001a7202 */ /* 0x000fe40000000f00 */
[----:B-1----:R-:W-:Y:S02]  /*2c6c0*/  MOV R96, R36 ;  /* 0x0000002400607202 */ /* 0x002fe40000000f00 */
[----:B------:R-:W-:Y:S01]  /*2c6d0*/  MOV R20, R20 ;  /* 0x0000001400147202 */ /* 0x000fe20000000f00 */
[----:B------:R-:W2:Y:S01]  /*2c6e0*/  LDL.128 R36, [R1+0x2e0] ;  /* 0x0002e00001247983 */ /* 0x000ea20000100c00 */
[----:B------:R-:W-:-:S02]  /*2c6f0*/  F2FP.BF16.F32.PACK_AB R58, R9, R8 ;  /* 0x00000008093a723e */ /* 0x000fc400000010ff */
[----:B------:R-:W-:Y:S01]  /*2c700*/  F2FP.BF16.F32.PACK_AB R59, R11, R10 ;  /* 0x0000000a0b3b723e */ /* 0x000fe200000010ff */
[----:B------:R-:W-:Y:S01]  /*2c710*/  BAR.SYNC.DEFER_BLOCKING 0x1, 0x100 ;  /* 0x0044000000007b1d */ /* 0x000fe20000010000 */
[----:B------:R-:W-:Y:S02]  /*2c720*/  F2FP.BF16.F32.PACK_AB R53, R55, R54 ;  /* 0x000000363735723e */ /* 0x000fe400000010ff */
[----:B------:R-:W-:Y:S02]  /*2c730*/  MOV R60, R12 ;  /* 0x0000000c003c7202 */ /* 0x000fe40000000f00 */
[----:B------:R-:W-:Y:S02]  /*2c740*/  MOV R3, R30 ;  /* 0x0000001e00037202 */ /* 0x000fe40000000f00 */
[----:B------:R-:W-:Y:S01]  /*2c750*/  MOV R21, R28 ;  /* 0x0000001c00157202 */ /* 0x000fe20000000f00 */
[----:B------:R-:W3:Y:S01]  /*2c760*/  LDL.128 R8, [R1+0x320] ;  /* 0x0003200001087983 */ /* 0x000ee20000100c00 */
[----:B------:R-:W-:-:S02]  /*2c770*/  F2FP.BF16.F32.PACK_AB R54, R5, R4 ;  /* 0x000000040536723e */ /* 0x000fc400000010ff */
[----:B------:R-:W-:Y:S01]  /*2c780*/  F2FP.BF16.F32.PACK_AB R55, R7, R6 ;  /* 0x000000060737723e */ /* 0x000fe200000010ff */
[----:B------:R-:W4:Y:S01]  /*2c790*/  LDL.128 R28, [R1+0x300] ;  /* 0x00030000011c7983 */ /* 0x000f220000100c00 */
[----:B------:R-:W-:Y:S02]  /*2c7a0*/  F2FP.BF16.F32.PACK_AB R44, R45, R44 ;  /* 0x0000002c2d2c723e */ /* 0x000fe400000010ff */
[----:B------:R-:W-:Y:S01]  /*2c7b0*/  MOV R122, R122 ;  /* 0x0000007a007a7202 */ /* 0x000fe20000000f00 */
[----:B------:R-:W4:Y:S01]  /*2c7c0*/  LDL.128 R4, [R1+0x2f0] ;  /* 0x0002f00001047983 */ /* 0x000f220000100c00 */
[----:B------:R-:W-:Y:S02]  /*2c7d0*/  F2FP.BF16.F32.PACK_AB R45, R47, R46 ;  /* 0x0000002e2f2d723e */ /* 0x000fe400000010ff */
        /* <DEDUP_REMOVED lines=8> */
[----:B------:R-:W-:Y:S01]  /*2c860*/  F2FP.BF16.F32.PACK_AB R46, R49, R48 ;  /* 0x00000030312e723e */ /* 0x000fe200000010ff */
[----:B------:R-:W4:Y:S01]  /*2c870*/  LDL.128 R32, [R1+0x310] ;  /* 0x0003100001207983 */ /* 0x000f220000100c00 */
[----:B------:R-:W-:Y:S02]  /*2c880*/  F2FP.BF16.F32.PACK_AB R47, R51, R50 ;  /* 0x00000032332f723e */ /* 0x000fe400000010ff */
[----:B------:R-:W-:Y:S01]  /*2c890*/  MOV R24, R14 ;  /* 0x0000000e00187202 */ /* 0x000fe20000000f00 */
[----:B------:R0:W-:Y:S01]  /*2c8a0*/  STSM.16.M88.4 [R61], R56 ;  /* 0x000000383d007844 */ /* 0x0001e20000000200 */
[----:B------:R-:W-:-:S03]  /*2c8b0*/  IADD3 R120, P0, R100, 0xc060, RZ ;  /* 0x0000c06064787810 */ /* 0x000fc60007f1e0ff */
[----:B------:R-:W4:Y:S01]  /*2c8c0*/  LDL.128 R12, [R1+0x330] ;  /* 0x00033000010c7983 */ /* 0x000f220000100c00 */
[----:B------:R-:W-:-:S03]  /*2c8d0*/  F2FP.BF16.F32.PACK_AB R88, R89, R88 ;  /* 0x000000585958723e */ /* 0x000fc600000010ff */
[----:B------:R1:W-:Y:S01]  /*2c8e0*/  STSM.16.M88.4 [R60], R52 ;  /* 0x000000343c007844 */ /* 0x0003e20000000200 */
[----:B------:R-:W-:Y:S02]  /*2c8f0*/  MOV R124, R94 ;  /* 0x0000005e007c7202 */ /* 0x000fe40000000f00 */
[----:B------:R-:W-:Y:S01]  /*2c900*/  MOV R125, R92 ;  /* 0x0000005c007d7202 */ /* 0x000fe20000000f00 */
[----:B------:R1:W-:Y:S01]  /*2c910*/  STSM.16.M88.4 [R102], R44 ;  /* 0x0000002c66007844 */ /* 0x0003e20000000200 */
[----:B------:R-:W-:Y:S01]  /*2c920*/  F2FP.BF16.F32.PACK_AB R89, R91, R90 ;  /* 0x0000005a5b59723e */ /* 0x000fe200000010ff */
[----:B------:R-:W-:Y:S01]  /*2c930*/  IMAD.X R121, RZ, RZ, R101, P0 ;  /* 0x000000ffff797224 */ /* 0x000fe200000e0665 */
[----:B------:R-:W-:Y:S01]  /*2c940*/  F2FP.BF16.F32.PACK_AB R90, R41, R40 ;  /* 0x00000028295a723e */ /* 0x000fe200000010ff */
[----:B0-----:R-:W4:Y:S01]  /*2c950*/  LDL.128 R56, [R1+0x3b0] ;  /* 0x0003b00001387983 */ /* 0x001f220000100c00 */
[----:B------:R-:W-:-:S03]  /*2c960*/  F2FP.BF16.F32.PACK_AB R91, R43, R42 ;  /* 0x0000002a2b5b723e */ /* 0x000fc600000010ff */
[----:B------:R-:W4:Y:S04]  /*2c970*/  LDL.128 R48, [R1+0x3d0] ;  /* 0x0003d00001307983 */ /* 0x000f280000100c00 */
[----:B-1----:R-:W4:Y:S04]  /*2c980*/  LDL.128 R60, [R1+0x3a0] ;  /* 0x0003a000013c7983 */ /* 0x002f280000100c00 */
[----:B------:R-:W4:Y:S04]  /*2c990*/  LDL.128 R52, [R1+0x3c0] ;  /* 0x0003c00001347983 */ /* 0x000f280000100c00 */
[----:B------:R-:W4:Y:S04]  /*2c9a0*/  LDL.128 R44, [R1+0x3e0] ;  /* 0x0003e000012c7983 */ /* 0x000f280000100c00 */
[----:B------:R-:W4:Y:S04]  /*2c9b0*/  LDL.128 R92, [R1+0x400] ;  /* 0x00040000015c7983 */ /* 0x000f280000100c00 */
[----:B------:R-:W4:Y:S04]  /*2c9c0*/  LDL.128 R40, [R1+0x3f0] ;  /* 0x0003f00001287983 */ /* 0x000f280000100c00 */
[----:B------:R-:W4:Y:S01]  /*2c9d0*/  LDL.128 R100, [R1+0x410] ;  /* 0x0004100001647983 */ /* 0x000f220000100c00 */
[----:B------:R-:W-:-:S02]  /*2c9e0*/  F2FP.BF16.F32.PACK_AB R112, R113, R112 ;  /* 0x000000707170723e */ /* 0x000fc400000010ff */
[----:B------:R-:W-:Y:S02]  /*2c9f0*/  LOP3.LUT R113, R120, 0x380, RZ, 0xc0, !PT ;  /* 0x0000038078717812 */ /* 0x000fe400078ec0ff */
[----:B------:R-:W-:Y:S02]  /*2ca00*/  ISETP.NE.U32.AND P0, PT, RZ, UR6, PT ;  /* 0x00000006ff007c0c */ /* 0x000fe4000bf05070 */
[----:B------:R-:W-:Y:S02]  /*2ca10*/  SHF.R.U64 R113, R113, 0x3, RZ ;  /* 0x0000000371717819 */ /* 0x000fe400000012ff */
[----:B------:R-:W-:Y:S02]  /*2ca20*/  ISETP.NE.AND.EX P0, PT, RZ, UR7, PT, P0 ;  /* 0x00000007ff007c0c */ /* 0x000fe4000bf05300 */
[----:B------:R-:W-:Y:S02]  /*2ca30*/  LOP3.LUT R120, R113, R120, RZ, 0x3c, !PT ;  /* 0x0000007871787212 */ /* 0x000fe400078e3cff */
[----:B------:R-:W-:-:S02]  /*2ca40*/  F2FP.BF16.F32.PACK_AB R113, R115, R114 ;  /* 0x000000727371723e */ /* 0x000fc400000010ff */
[----:B------:R-:W-:Y:S02]  /*2ca50*/  F2FP.BF16.F32.PACK_AB R114, R117, R116 ;  /* 0x000000747572723e */ /* 0x000fe400000010ff */
[----:B------:R-:W-:Y:S02]  /*2ca60*/  F2FP.BF16.F32.PACK_AB R115, R119, R118 ;  /* 0x000000767773723e */ /* 0x000fe400000010ff */
[----:B------:R-:W-:Y:S01]  /*2ca70*/  F2FP.BF16.F32.PACK_AB R84, R85, R84 ;  /* 0x000000545554723e */ /* 0x000fe200000010ff */
[----:B------:R-:W-:Y:S01]  /*2ca80*/  STSM.16.M88.4 [R25], R88 ;  /* 0x0000005819007844 */ /* 0x000fe20000000200 */
[----:B------:R-:W-:Y:S02]  /*2ca90*/  F2FP.BF16.F32.PACK_AB R85, R87, R86 ;  /* 0x000000565755723e */ /* 0x000fe400000010ff */
[----:B------:R-:W-:Y:S01]  /*2caa0*/  F2FP.BF16.F32.PACK_AB R76, R77, R76 ;  /* 0x0000004c4d4c723e */ /* 0x000fe200000010ff */
        /* <DEDUP_REMOVED lines=19> */
[----:B------:R-:W-:Y:S02]  /*2cbe0*/  F2FP.BF16.F32.PACK_AB R37, R39, R38 ;  /* 0x000000262725723e */ /* 0x000fe400000010ff */
[----:B---3--:R-:W-:Y:S02]  /*2cbf0*/  F2FP.BF16.F32.PACK_AB R8, R9, R8 ;  /* 0x000000080908723e */ /* 0x008fe400000010ff */
[----:B------:R-:W-:Y:S02]  /*2cc00*/  F2FP.BF16.F32.PACK_AB R9, R11, R10 ;  /* 0x0000000a0b09723e */ /* 0x000fe400000010ff */
[----:B----4-:R-:W-:-:S02]  /*2cc10*/  F2FP.BF16.F32.PACK_AB R28, R29, R28 ;  /* 0x0000001c1d1c723e */ /* 0x010fc400000010ff */
[----:B------:R-:W-:Y:S02]  /*2cc20*/  F2FP.BF16.F32.PACK_AB R29, R31, R30 ;  /* 0x0000001e1f1d723e */ /* 0x000fe400000010ff */
[----:B------:R-:W-:Y:S02]  /*2cc30*/  F2FP.BF16.F32.PACK_AB R38, R5, R4 ;  /* 0x000000040526723e */ /* 0x000fe400000010ff */
[----:B------:R-:W-:Y:S01]  /*2cc40*/  F2FP.BF16.F32.PACK_AB R39, R7, R6 ;  /* 0x000000060727723e */ /* 0x000fe200000010ff */
[----:B------:R-:W0:Y:S04]  /*2cc50*/  LDC.64 R4, c[0x0][0xd00] ;  /* 0x00034000ff047b82 */ /* 0x000e280000000a00 */
[----:B------:R-:W-:Y:S04]  /*2cc60*/  STSM.16.M88.4 [R96], R36 ;  /* 0x0000002460007844 */ /* 0x000fe80000000200 */
[----:B------:R-:W1:Y:S01]  /*2cc70*/  @P0 LDC.64 R6, c[0x0][0xd08] ;  /* 0x00034200ff060b82 */ /* 0x000e620000000a00 */
[----:B------:R-:W-:-:S02]  /*2cc80*/  F2FP.BF16.F32.PACK_AB R30, R33, R32 ;  /* 0x00000020211e723e */ /* 0x000fc400000010ff */
[----:B------:R-:W-:Y:S02]  /*2cc90*/  F2FP.BF16.F32.PACK_AB R31, R35, R34 ;  /* 0x00000022231f723e */ /* 0x000fe400000010ff */
[----:B------:R-:W-:Y:S02]  /*2cca0*/  F2FP.BF16.F32.PACK_AB R10, R13, R12 ;  /* 0x0000000c0d0a723e */ /* 0x000fe400000010ff */
[----:B------:R-:W-:Y:S01]  /*2ccb0*/  F2FP.BF16.F32.PACK_AB R11, R15, R14 ;  /* 0x0000000e0f0b723e */ /* 0x000fe200000010ff */
[----:B------:R-:W-:Y:S04]  /*2ccc0*/  STSM.16.M88.4 [R122], R28 ;  /* 0x0000001c7a007844 */ /* 0x000fe80000000200 */
[----:B------:R2:W-:Y:S04]  /*2ccd0*/  STSM.16.M88.4 [R123], R8 ;  /* 0x000000087b007844 */ /* 0x0005e80000000200 */
[----:B------:R3:W-:Y:S04]  /*2cce0*/  STSM.16.M88.4 [R0], R84 ;  /* 0x0000005400007844 */ /* 0x0007e80000000200 */
[----:B------:R4:W-:Y:S01]  /*2ccf0*/  STSM.16.M88.4 [R3], R76 ;  /* 0x0000004c03007844 */ /* 0x0009e20000000200 */
        /* <DEDUP_REMOVED lines=8> */
[----:B--2---:R-:W-:Y:S01]  /*2cd80*/  IMAD.MOV.U32 R8, RZ, RZ, RZ ;  /* 0x000000ffff087224 */ /* 0x004fe200078e00ff */
[----:B------:R-:W-:Y:S01]  /*2cd90*/  F2FP.BF16.F32.PACK_AB R54, R49, R48 ;  /* 0x000000303136723e */ /* 0x000fe200000010ff */
[----:B---3--:R-:W-:Y:S01]  /*2cda0*/  IMAD.U32 R0, RZ, RZ, UR6 ;  /* 0x00000006ff007e24 */ /* 0x008fe2000f8e00ff */
[----:B------:R-:W-:Y:S01]  /*2cdb0*/  F2FP.BF16.F32.PACK_AB R55, R51, R50 ;  /* 0x000000323337723e */ /* 0x000fe200000010ff */
[----:B0-----:R-:W-:Y:S01]  /*2cdc0*/  IMAD.WIDE R4, R218, 0x4, R4 ;  /* 0x00000004da047825 */ /* 0x001fe200078e0204 */
[----:B------:R-:W-:Y:S01]  /*2cdd0*/  F2FP.BF16.F32.PACK_AB R45, R47, R46 ;  /* 0x0000002e2f2d723e */ /* 0x000fe200000010ff */
[----:B----4-:R-:W0:Y:S01]  /*2cde0*/  LDC R3, c[0x0][0xce8] ;  /* 0x00033a00ff037b82 */ /* 0x010e220000000800 */
[----:B------:R-:W-:Y:S02]  /*2cdf0*/  F2FP.BF16.F32.PACK_AB R46, R41, R40 ;  /* 0x00000028292e723e */ /* 0x000fe400000010ff */
[----:B------:R-:W-:-:S02]  /*2ce00*/  F2FP.BF16.F32.PACK_AB R47, R43, R42 ;  /* 0x0000002a2b2f723e */ /* 0x000fc400000010ff */
[----:B------:R-:W-:Y:S01]  /*2ce10*/  F2FP.BF16.F32.PACK_AB R93, R95, R94 ;  /* 0x0000005e5f5d723e */ /* 0x000fe200000010ff */
[----:B------:R2:W-:Y:S01]  /*2ce20*/  STSM.16.M88.4 [R20], R68 ;  /* 0x0000004414007844 */ /* 0x0005e20000000200 */
[----:B------:R-:W-:Y:S02]  /*2ce30*/  F2FP.BF16.F32.PACK_AB R94, R101, R100 ;  /* 0x00000064655e723e */ /* 0x000fe400000010ff */
[----:B------:R-:W-:Y:S01]  /*2ce40*/  F2FP.BF16.F32.PACK_AB R95, R103, R102 ;  /* 0x00000066675f723e */ /* 0x000fe200000010ff */
[----:B------:R2:W-:Y:S04]  /*2ce50*/  STSM.16.M88.4 [R21], R60 ;  /* 0x0000003c15007844 */ /* 0x0005e80000000200 */
[----:B------:R2:W-:Y:S04]  /*2ce60*/  STSM.16.M88.4 [R24], R52 ;  /* 0x0000003418007844 */ /* 0x0005e80000000200 */
[----:B------:R2:W-:Y:S04]  /*2ce70*/  STSM.16.M88.4 [R124], R44 ;  /* 0x0000002c7c007844 */ /* 0x0005e80000000200 */
[----:B------:R2:W-:Y:S04]  /*2ce80*/  STSM.16.M88.4 [R125], R92 ;  /* 0x0000005c7d007844 */ /* 0x0005e80000000200 */
[----:B------:R2:W-:Y:S01]  /*2ce90*/  STSM.16.M88.4 [R120], R104 ;  /* 0x0000006878007844 */ /* 0x0005e20000000200 */
[----:B------:R-:W-:Y:S01]  /*2cea0*/  BAR.SYNC.DEFER_BLOCKING 0x1, 0x100 ;  /* 0x0044000000007b1d */ /* 0x000fe20000010000 */
[----:B-1----:R-:W-:-:S05]  /*2ceb0*/  @P0 IMAD.WIDE R6, R218, 0x4, R6 ;  /* 0x00000004da060825 */ /* 0x002fca00078e0206 */
[----:B------:R2:W5:Y:S04]  /*2cec0*/  @P1 LDG.E R8, desc[UR44][R4.64] ;  /* 0x0000002c04081981 */ /* 0x000568000c1e1900 */
[----:B------:R2:W5:Y:S01]  /*2ced0*/  @P0 LDG.E R0, desc[UR44][R6.64] ;  /* 0x0000002c06000981 */ /* 0x000562000c1e1900 */
[----:B------:R-:W-:Y:S05]  /*2cee0*/  @P0 BRA `(.L_x_13128) ;  /* 0x0000000000100947 */ /* 0x000fea0003800000 */
[----:B------:R-:W-:Y:S05]  /*2cef0*/  @!P1 BRA `(.L_x_13128) ;  /* 0x00000000000c9947 */ /* 0x000fea0003800000 */
[----:B--2---:R-:W2:Y:S04]  /*2cf00*/  LDG.E R7, desc[UR44][R4.64] ;  /* 0x0000002c04077981 */ /* 0x004ea8000c1e1900 */
[----:B-----5:R-:W2:Y:S02]  /*2cf10*/  LDG.E R0, desc[UR44][R4.64+0x4] ;  /* 0x0000042c04007981 */ /* 0x020ea4000c1e1900 */
[----:B--2---:R-:W-:-:S07]  /*2cf20*/  IMAD.IADD R0, R0, 0x1, -R7 ;  /* 0x0000000100007824 */ /* 0x004fce00078e0a07 */
.L_x_13128:
[----:B--2---:R-:W2:Y:S04]  /*2cf30*/  LDL R4, [R1+0x514] ;  /* 0x0005140001047983 */ /* 0x004ea80000100800 */
[----:B------:R-:W3:Y:S01]  /*2cf40*/  LDL R28, [R1+0x51c] ;  /* 0x00051c00011c7983 */ /* 0x000ee20000100800 */
[----:B0----5:R-:W-:Y:S02]  /*2cf50*/  IMAD R0, R0, R3, RZ ;  /* 0x0000000300007224 */ /* 0x021fe400078e02ff */
[----:B------:R-:W-:Y:S01]  /*2cf60*/  IMAD.IADD R33, R204, 0x1, R216 ;  /* 0x00000001cc217824 */ /* 0x000fe200078e02d8 */
[----:B------:R-:W-:Y:S01]  /*2cf70*/  ISETP.GT.AND P3, PT, R217, 0x1, PT ;  /* 0x00000001d900780c */ /* 0x000fe20003f64270 */
[----:B------:R-:W-:Y:S01]  /*2cf80*/  IMAD.MOV.U32 R9, RZ, RZ, 0xab8 ;  /* 0x00000ab8ff097424 */ /* 0x000fe200078e00ff */
[----:B------:R-:W-:Y:S01]  /*2cf90*/  ISETP.NE.AND P2, PT, R3, 0x1, PT ;  /* 0x000000010300780c */ /* 0x000fe20003f45270 */
[----:B------:R-:W0:Y:S03]  /*2cfa0*/  LDC.64 R20, c[0x0][0xca8] ;  /* 0x00032a00ff147b82 */ /* 0x000e260000000a00 */
[----:B------:R-:W-:-:S05]  /*2cfb0*/  SEL R9, R9, 0xa78, P3 ;  /* 0x00000a7809097807 */ /* 0x000fca0001800000 */
[----:B------:R-:W1:Y:S08]  /*2cfc0*/  LDC.64 R6, c[0x0][R9+0x220] ;  /* 0x0000880009067b82 */ /* 0x000e700000000a00 */
[----:B------:R-:W4:Y:S08]  /*2cfd0*/  LDC.64 R10, c[0x0][R9+0x218] ;  /* 0x00008600090a7b82 */ /* 0x000f300000000a00 */
[----:B------:R4:W4:Y:S01]  /*2cfe0*/  LDC.64 R14, c[0x0][R9+0x228] ;  /* 0x00008a00090e7b82 */ /* 0x0009220000000a00 */
[----:B------:R-:W-:-:S07]  /*2cff0*/  ISETP.NE.U32.AND P1, PT, RZ, UR4, PT ;  /* 0x00000004ff007c0c */ /* 0x000fce000bf25070 */
[----:B------:R-:W4:Y:S01]  /*2d000*/  @P2 LDC R13, c[0x0][0xcec] ;  /* 0x00033b00ff0d2b82 */ /* 0x000f220000000800 */
[----:B------:R-:W-:-:S07]  /*2d010*/  ISETP.NE.AND.EX P1, PT, RZ, UR5, PT, P1 ;  /* 0x00000005ff007c0c */ /* 0x000fce000bf25310 */
[----:B------:R-:W4:Y:S01]  /*2d020*/  @P2 LDC R26, c[0x0][0xcf0] ;  /* 0x00033c00ff1a2b82 */ /* 0x000f220000000800 */
[----:B------:R-:W-:Y:S02]  /*2d030*/  SHF.R.S32.HI R24, RZ, 0x1f, R218 ;  /* 0x0000001fff187819 */ /* 0x000fe400000114da */
[----:B------:R-:W-:Y:S02]  /*2d040*/  SEL R12, R218, RZ, !P1 ;  /* 0x000000ffda0c7207 */ /* 0x000fe40004800000 */
[----:B--2---:R-:W-:-:S03]  /*2d050*/  LOP3.LUT P0, RZ, R4, 0x3, RZ, 0xc0, !PT ;  /* 0x0000000304ff7812 */ /* 0x004fc6000780c0ff */
[----:B0-----:R-:W0:Y:S01]  /*2d060*/  @!P3 LDC R20, c[0x0][0xc50] ;  /* 0x00031400ff14bb82 */ /* 0x001e220000000800 */
[----:B------:R-:W-:Y:S01]  /*2d070*/  ISETP.GE.OR P4, PT, R33, R0, P0 ;  /* 0x000000002100720c */ /* 0x000fe20000786670 */
[----:B---3--:R-:W-:-:S06]  /*2d080*/  IMAD.IADD R28, R28, 0x1, R216 ;  /* 0x000000011c1c7824 */ /* 0x008fcc00078e02d8 */
[----:B------:R-:W2:Y:S06]  /*2d090*/  @!P3 LDC R21, c[0x0][0xc54] ;  /* 0x00031500ff15bb82 */ /* 0x000eac0000000800 */
[----:B------:R-:W3:Y:S02]  /*2d0a0*/  @!P4 LDL R29, [R1+0x220] ;  /* 0x00022000011dc983 */ /* 0x000ee40000100800 */
[----:B------:R4:W0:Y:S01]  /*2d0b0*/  LDC.64 R4, c[0x0][R9+0x210] ;  /* 0x0000840009047b82 */ /* 0x0008220000000a00 */
[----:B------:R-:W-:Y:S01]  /*2d0c0*/  SEL R25, R24, RZ, !P1 ;  /* 0x000000ff18197207 */ /* 0x000fe20004800000 */
[----:B-1----:R-:W-:-:S02]  /*2d0d0*/  IMAD R7, R7, R12, RZ ;  /* 0x0000000c07077224 */ /* 0x002fc400078e02ff */
[-C--:B----4-:R-:W-:Y:S02]  /*2d0e0*/  IMAD R31, R11, R156.reuse, RZ ;  /* 0x0000009c0b1f7224 */ /* 0x090fe400078e02ff */
[----:B------:R-:W-:Y:S01]  /*2d0f0*/  IMAD R35, R6, R25, R7 ;  /* 0x0000001906237224 */ /* 0x000fe200078e0207 */
[----:B------:R-:W-:Y:S01]  /*2d100*/  SEL R25, R224, RZ, P3 ;  /* 0x000000ffe0197207 */ /* 0x000fe20001800000 */
[----:B------:R-:W-:Y:S01]  /*2d110*/  IMAD.WIDE.U32 R10, R10, R156, RZ ;  /* 0x0000009c0a0a7225 */ /* 0x000fe200078e00ff */
[----:B------:R-:W-:-:S03]  /*2d120*/  SHF.R.S32.HI R9, RZ, 0x1f, R8 ;  /* 0x0000001fff097819 */ /* 0x000fc60000011408 */
[----:B------:R-:W-:-:S04]  /*2d130*/  IMAD.WIDE.U32 R6, R6, R12, RZ ;  /* 0x0000000c06067225 */ /* 0x000fc800078e00ff */
[----:B------:R-:W-:Y:S01]  /*2d140*/  @P2 IMAD.HI.U32 R13, R28, R13, RZ ;  /* 0x0000000d1c0d2227 */ /* 0x000fe200078e00ff */
[----:B------:R-:W-:-:S03]  /*2d150*/  IADD3 R6, P1, P5, R6, R10, R8 ;  /* 0x0000000a06067210 */ /* 0x000fc60007d3e008 */
[----:B------:R-:W-:Y:S02]  /*2d160*/  IMAD.IADD R24, R11, 0x1, R31 ;  /* 0x000000010b187824 */ /* 0x000fe400078e021f */
[----:B------:R-:W-:Y:S02]  /*2d170*/  IMAD.IADD R11, R7, 0x1, R35 ;  /* 0x00000001070b7824 */ /* 0x000fe400078e0223 */
[----:B------:R-:W-:Y:S01]  /*2d180*/  IMAD.MOV.U32 R7, RZ, RZ, R28 ;  /* 0x000000ffff077224 */ /* 0x000fe200078e001c */
[----:B------:R-:W-:Y:S01]  /*2d190*/  @P2 SHF.R.U32.HI R7, RZ, R26, R13 ;  /* 0x0000001aff072219 */ /* 0x000fe2000001160d */
[-C--:B------:R-:W-:Y:S01]  /*2d1a0*/  IMAD R31, R15, R25.reuse, RZ ;  /* 0x000000190f1f7224 */ /* 0x080fe200078e02ff */
[----:B------:R-:W-:Y:S01]  /*2d1b0*/  IADD3.X R11, R11, R24, R9, P1, P5 ;  /* 0x000000180b0b7210 */ /* 0x000fe20000fea409 */
[----:B------:R-:W-:-:S04]  /*2d1c0*/  IMAD.WIDE.U32 R14, R14, R25, RZ ;  /* 0x000000190e0e7225 */ /* 0x000fc800078e00ff */
[----:B------:R-:W-:Y:S01]  /*2d1d0*/  IMAD.MOV R10, RZ, RZ, -R7 ;  /* 0x000000ffff0a7224 */ /* 0x000fe200078e0a07 */
[----:B------:R-:W-:Y:S01]  /*2d1e0*/  IADD3 R14, P1, P5, R7, R6, R14 ;  /* 0x00000006070e7210 */ /* 0x000fe20007d3e00e */
[----:B------:R-:W-:Y:S01]  /*2d1f0*/  IMAD.IADD R31, R15, 0x1, R31 ;  /* 0x000000010f1f7824 */ /* 0x000fe200078e021f */
[----:B------:R-:W-:Y:S01]  /*2d200*/  SHF.R.S32.HI R6, RZ, 0x1f, R7 ;  /* 0x0000001fff067819 */ /* 0x000fe20000011407 */
[----:B------:R-:W-:-:S03]  /*2d210*/  IMAD R7, R3, R10, R28 ;  /* 0x0000000a03077224 */ /* 0x000fc600078e021c */
[----:B------:R-:W-:Y:S02]  /*2d220*/  IADD3.X R15, R6, R11, R31, P1, P5 ;  /* 0x0000000b060f7210 */ /* 0x000fe40000fea41f */
[----:B------:R-:W-:Y:S01]  /*2d230*/  SHF.R.S32.HI R11, RZ, 0x1f, R7 ;  /* 0x0000001fff0b7819 */ /* 0x000fe20000011407 */
[-C--:B0-----:R-:W-:Y:S02]  /*2d240*/  IMAD R5, R5, R7.reuse, RZ ;  /* 0x0000000705057224 */ /* 0x081fe400078e02ff */
[----:B------:R-:W-:-:S04]  /*2d250*/  IMAD.WIDE.U32 R14, R4, R7, R14 ;  /* 0x00000007040e7225 */ /* 0x000fc800078e000e */
[----:B------:R-:W-:Y:S01]  /*2d260*/  IMAD R5, R4, R11, R5 ;  /* 0x0000000b04057224 */ /* 0x000fe200078e0205 */
[C---:B------:R-:W-:Y:S01]  /*2d270*/  LEA R20, P1, R14.reuse, R20, 0x2 ;  /* 0x000000140e147211 */ /* 0x040fe200078210ff */
[----:B------:R-:W-:Y:S02]  /*2d280*/  VIADD R7, R33, 0x8 ;  /* 0x0000000821077836 */ /* 0x000fe40000000000 */
[----:B------:R-:W-:Y:S02]  /*2d290*/  IMAD.IADD R4, R15, 0x1, R5 ;  /* 0x000000010f047824 */ /* 0x000fe400078e0205 */
[----:B------:R-:W-:Y:S01]  /*2d2a0*/  SHFL.IDX PT, R10, R20, RZ, 0x1c1f ;  /* 0x001c1fff140a7589 */ /* 0x000fe200000e0000 */
[----:B------:R-:W-:Y:S02]  /*2d2b0*/  ISETP.GE.OR P0, PT, R7, R0, P0 ;  /* 0x000000000700720c */ /* 0x000fe40000706670 */
[----:B--2---:R-:W-:-:S05]  /*2d2c0*/  LEA.HI.X R21, R14, R21, R4, 0x2, P1 ;  /* 0x000000150e157211 */ /* 0x004fca00008f1404 */
[----:B------:R-:W3:Y:S04]  /*2d2d0*/  SHFL.IDX PT, R11, R21, RZ, 0x1c1f ;  /* 0x001c1fff150b7589 */ /* 0x000ee800000e0000 */
[----:B---3--:R-:W-:Y:S04]  /*2d2e0*/  @!P4 ST.E desc[UR44][R10.64], R29 ;  /* 0x0000001d0a00c985 */ /* 0x008fe8000c10192c */
[----:B------:R-:W2:Y:S04]  /*2d2f0*/  @!P0 LDL R13, [R1+0x224] ;  /* 0x00022400010d8983 */ /* 0x000ea80000100800 */
[----:B------:R-:W-:Y:S04]  /*2d300*/  SHFL.IDX PT, R4, R20, 0x1, 0x1c1f ;  /* 0x003c1f0014047f89 */ /* 0x000fe800000e0000 */
[----:B------:R-:W2:Y:S04]  /*2d310*/  SHFL.IDX PT, R5, R21, 0x1, 0x1c1f ;  /* 0x003c1f0015057f89 */ /* 0x000ea800000e0000 */
[----:B--2---:R0:W-:Y:S01]  /*2d320*/  @!P0 ST.E desc[UR44][R4.64], R13 ;  /* 0x0000000d04008985 */ /* 0x0041e2000c10192c */
[----:B------:R-:W-:Y:S05]  /*2d330*/  @P3 BRA `(.L_x_13129) ;  /* 0x0000000c00e83947 */ /* 0x000fea0003800000 */
[----:B------:R-:W2:Y:S01]  /*2d340*/  LDL R88, [R1+0x498] ;  /* 0x0004980001587983 */ /* 0x000ea20000100800 */
[----:B------:R-:W1:Y:S01]  /*2d350*/  @P2 LDC R10, c[0x0][0xcec] ;  /* 0x00033b00ff0a2b82 */ /* 0x000e620000000800 */
[----:B------:R-:W-:Y:S02]  /*2d360*/  ULDC.64 UR4, c[0x0][0xba0] ;  /* 0x0002e80000047ab9 */ /* 0x000fe40000000a00 */
[----:B------:R-:W3:Y:S01]  /*2d370*/  LDL R89, [R1+0x4a8] ;  /* 0x0004a80001597983 */ /* 0x000ee20000100800 */
[----:B------:R-:W-:-:S04]  /*2d380*/  IMAD R9, R9, UR4, RZ ;  /* 0x0000000409097c24 */ /* 0x000fc8000f8e02ff */
[C---:B------:R-:W-:Y:S02]  /*2d390*/  IMAD R11, R8.reuse, UR5, R9 ;  /* 0x00000005080b7c24 */ /* 0x040fe4000f8e0209 */
[----:B------:R-:W-:Y:S01]  /*2d3a0*/  IMAD.WIDE.U32 R8, R8, UR4, RZ ;  /* 0x0000000408087c25 */ /* 0x000fe2000f8e00ff */
[----:B------:R-:W-:-:S03]  /*2d3b0*/  ULDC.64 UR4, c[0x0][0xbe8] ;  /* 0x0002fa0000047ab9 */ /* 0x000fc60000000a00 */
[----:B------:R-:W-:Y:S01]  /*2d3c0*/  IMAD.IADD R9, R9, 0x1, R11 ;  /* 0x0000000109097824 */ /* 0x000fe200078e020b */
[----:B0-----:R-:W-:Y:S01]  /*2d3d0*/  SHF.R.S32.HI R13, RZ, 0x1f, R12 ;  /* 0x0000001fff0d7819 */ /* 0x001fe2000001140c */
[----:B------:R-:W-:-:S04]  /*2d3e0*/  IMAD.WIDE.U32 R8, R156, UR4, R8 ;  /* 0x000000049c087c25 */ /* 0x000fc8000f8e0008 */
[----:B------:R-:W-:Y:S01]  /*2d3f0*/  IMAD R9, R156, UR5, R9 ;  /* 0x000000059c097c24 */ /* 0x000fe2000f8e0209 */
[----:B------:R-:W-:Y:S02]  /*2d400*/  ULDC.64 UR4, c[0x0][0xbf0] ;  /* 0x0002fc0000047ab9 */ /* 0x000fe40000000a00 */
[----:B------:R-:W-:Y:S02]  /*2d410*/  IMAD R13, R13, UR4, RZ ;  /* 0x000000040d0d7c24 */ /* 0x000fe4000f8e02ff */
[----:B------:R-:W-:-:S04]  /*2d420*/  IMAD.WIDE.U32 R8, R12, UR4, R8 ;  /* 0x000000040c087c25 */ /* 0x000fc8000f8e0008 */
[----:B------:R-:W-:Y:S01]  /*2d430*/  IMAD R13, R12, UR5, R13 ;  /* 0x000000050c0d7c24 */ /* 0x000fe2000f8e020d */
[----:B------:R-:W-:-:S03]  /*2d440*/  ULDC.64 UR4, c[0x0][0xbe0] ;  /* 0x0002f80000047ab9 */ /* 0x000fc60000000a00 */
[----:B------:R-:W-:Y:S02]  /*2d450*/  IMAD.IADD R9, R9, 0x1, R13 ;  /* 0x0000000109097824 */ /* 0x000fe400078e020d */
[----:B--2---:R-:W-:-:S04]  /*2d460*/  IMAD R5, R88, 0x40, R198 ;  /* 0x0000004058057824 */ /* 0x004fc800078e02c6 */
        /* <DEDUP_REMOVED lines=24> */
[----:B---3--:R-:W-:Y:S01]  /*2d5f0*/  IMAD R11, R89, 0x20, R88 ;  /* 0x00000020590b7824 */ /* 0x008fe200078e0258 */
[C---:B------:R-:W-:Y:S01]  /*2d600*/  IADD3 R53, P1, R16.reuse, 0x7000, RZ ;  /* 0x0000700010357810 */ /* 0x040fe20007f3e0ff */
[----:B------:R-:W5:Y:S01]  /*2d610*/  LD.E.128 R28, desc[UR44][R28.64] ;  /* 0x0000002c1c1c7980 */ /* 0x000f62000c101d00 */
[----:B------:R-:W-:-:S02]  /*2d620*/  IADD3 R57, P3, R16, 0x8000, RZ ;  /* 0x0000800010397810 */ /* 0x000fc40007f7e0ff */
[----:B------:R-:W-:Y:S01]  /*2d630*/  IADD3 R61, P4, R16, 0x9000, RZ ;  /* 0x00009000103d7810 */ /* 0x000fe20007f9e0ff */
[----:B------:R-:W5:Y:S01]  /*2d640*/  LD.E.128 R32, desc[UR44][R32.64] ;  /* 0x0000002c20207980 */ /* 0x000f62000c101d00 */
[----:B------:R-:W-:Y:S02]  /*2d650*/  SHF.R.U64 R44, R44, 0x3, RZ ;  /* 0x000000032c2c7819 */ /* 0x000fe400000012ff */
[----:B------:R-:W-:Y:S01]  /*2d660*/  LOP3.LUT R48, R49, 0x380, RZ, 0xc0, !PT ;  /* 0x0000038031307812 */ /* 0x000fe200078ec0ff */
        /* <DEDUP_REMOVED lines=8> */
[----:B------:R-:W-:Y:S02]  /*2d6f0*/  IADD3 R65, P5, R16, 0xa000, RZ ;  /* 0x0000a00010417810 */ /* 0x000fe40007fbe0ff */
[----:B------:R-:W-:Y:S01]  /*2d700*/  SHF.R.U64 R52, R52, 0x3, RZ ;  /* 0x0000000334347819 */ /* 0x000fe200000012ff */
[----:B------:R-:W5:Y:S01]  /*2d710*/  LD.E.128 R44, desc[UR44][R44.64] ;  /* 0x0000002c2c2c7980 */ /* 0x000f62000c101d00 */
[----:B------:R-:W-:Y:S02]  /*2d720*/  SHF.R.U64 R56, R56, 0x3, RZ ;  /* 0x0000000338387819 */ /* 0x000fe400000012ff */
[----:B------:R-:W-:-:S02]  /*2d730*/  SHF.R.U64 R60, R60, 0x3, RZ ;  /* 0x000000033c3c7819 */ /* 0x000fc400000012ff */
[----:B------:R-:W-:Y:S01]  /*2d740*/  LOP3.LUT R48, R48, R49, RZ, 0x3c, !PT ;  /* 0x0000003130307212 */ /* 0x000fe200078e3cff */
[--C-:B------:R-:W-:Y:S01]  /*2d750*/  IMAD.X R49, RZ, RZ, R17.reuse, P0 ;  /* 0x000000ffff317224 */ /* 0x100fe200000e0611 */
[----:B------:R-:W-:Y:S02]  /*2d760*/  LOP3.LUT R64, R65, 0x380, RZ, 0xc0, !PT ;  /* 0x0000038041407812 */ /* 0x000fe400078ec0ff */
        /* <DEDUP_REMOVED lines=19> */
[----:B------:R-:W-:Y:S02]  /*2d8a0*/  LOP3.LUT R5, R16, 0x380, RZ, 0xc0, !PT ;  /* 0x0000038010057812 */ /* 0x000fe400078ec0ff */
[----:B------:R-:W-:Y:S01]  /*2d8b0*/  LOP3.LUT R64, R64, R65, RZ, 0x3c, !PT ;  /* 0x0000004140407212 */ /* 0x000fe200078e3cff */
[----:B------:R-:W-:Y:S01]  /*2d8c0*/  IMAD.X R65, RZ, RZ, R17, P5 ;  /* 0x000000ffff417224 */ /* 0x000fe200028e0611 */
[----:B------:R-:W-:Y:S02]  /*2d8d0*/  SHF.R.U64 R68, R68, 0x3, RZ ;  /* 0x0000000344447819 */ /* 0x000fe400000012ff */
[----:B------:R-:W-:Y:S02]  /*2d8e0*/  SHF.R.U64 R72, R72, 0x3, RZ ;  /* 0x0000000348487819 */ /* 0x000fe400000012ff */
[----:B------:R-:W-:Y:S01]  /*2d8f0*/  SHF.R.U64 R76, R76, 0x3, RZ ;  /* 0x000000034c4c7819 */ /* 0x000fe200000012ff */
[----:B------:R-:W5:Y:S01]  /*2d900*/  LD.E.128 R64, desc[UR44][R64.64] ;  /* 0x0000002c40407980 */ /* 0x000f62000c101d00 */
        /* <DEDUP_REMOVED lines=15> */
[----:B------:R-:W5:Y:S01]  /*2da00*/  LD.E.128 R68, desc[UR44][R68.64] ;  /* 0x0000002c44447980 */ /* 0x000f62000c101d00 */
[----:B------:R-:W0:Y:S01]  /*2da10*/  @P2 LDC R17, c[0x0][0xcf0] ;  /* 0x00033c00ff112b82 */ /* 0x000e220000000800 */
[----:B------:R-:W-:-:S02]  /*2da20*/  SHF.R.U64 R6, R6, 0x3, RZ ;  /* 0x0000000306067819 */ /* 0x000fc400000012ff */
[----:B------:R-:W5:Y:S02]  /*2da30*/  LD.E.128 R72, desc[UR44][R72.64] ;  /* 0x0000002c48487980 */ /* 0x000f64000c101d00 */
[----:B------:R-:W-:Y:S02]  /*2da40*/  LOP3.LUT R84, R6, R7, RZ, 0x3c, !PT ;  /* 0x0000000706547212 */ /* 0x000fe400078e3cff */
        /* <DEDUP_REMOVED lines=11> */
[----:B-1----:R-:W-:-:S04]  /*2db00*/  @P2 IMAD.HI.U32 R10, R15, R10, RZ ;  /* 0x0000000a0f0a2227 */ /* 0x002fc800078e00ff */
[----:B------:R-:W-:Y:S01]  /*2db10*/  IMAD.MOV.U32 R11, RZ, RZ, R15 ;  /* 0x000000ffff0b7224 */ /* 0x000fe200078e000f */
[----:B0-----:R-:W-:Y:S01]  /*2db20*/  @P2 SHF.R.U32.HI R11, RZ, R17, R10 ;  /* 0x00000011ff0b2219 */ /* 0x001fe2000001160a */
[----:B------:R-:W-:-:S03]  /*2db30*/  VIADD R10, R2, 0x32420 ;  /* 0x00032420020a7836 */ /* 0x000fc60000000000 */
[--C-:B------:R-:W-:Y:S01]  /*2db40*/  SHF.R.S32.HI R12, RZ, 0x1f, R11.reuse ;  /* 0x0000001fff0c7819 */ /* 0x100fe2000001140b */
[----:B------:R-:W-:Y:S01]  /*2db50*/  IMAD.MOV R14, RZ, RZ, -R11 ;  /* 0x000000ffff0e7224 */ /* 0x000fe200078e0a0b */
[----:B------:R-:W-:-:S03]  /*2db60*/  PRMT R10, RZ, 0x654, R10 ;  /* 0x00000654ff0a7816 */ /* 0x000fc6000000000a */
[----:B------:R-:W-:Y:S02]  /*2db70*/  IMAD R3, R3, R14, R15 ;  /* 0x0000000e03037224 */ /* 0x000fe400078e020f */
[----:B------:R-:W-:Y:S02]  /*2db80*/  IMAD R12, R12, UR4, RZ ;  /* 0x000000040c0c7c24 */ /* 0x000fe4000f8e02ff */
[C---:B------:R-:W-:Y:S01]  /*2db90*/  IMAD.WIDE.U32 R8, R11.reuse, UR4, R8 ;  /* 0x000000040b087c25 */ /* 0x040fe2000f8e0008 */
[----:B--2---:R0:W-:Y:S03]  /*2dba0*/  SYNCS.ARRIVE.TRANS64.RED.A1T0 RZ, [R10+URZ], RZ ;  /* 0x000000ff0aff79a7 */ /* 0x0041e6000810043f */
[----:B------:R-:W-:Y:S01]  /*2dbb0*/  IMAD R13, R11, UR5, R12 ;  /* 0x000000050b0d7c24 */ /* 0x000fe2000f8e020c */
[----:B------:R-:W-:Y:S01]  /*2dbc0*/  ULDC.64 UR4, c[0x0][0xbd8] ;  /* 0x0002f60000047ab9 */ /* 0x000fe20000000a00 */
[----:B0-----:R-:W-:-:S02]  /*2dbd0*/  SHF.R.S32.HI R10, RZ, 0x1f, R3 ;  /* 0x0000001fff0a7819 */ /* 0x001fc40000011403 */
[----:B------:R-:W-:-:S03]  /*2dbe0*/  IMAD.IADD R9, R9, 0x1, R13 ;  /* 0x0000000109097824 */ /* 0x000fc600078e020d */
        /* <DEDUP_REMOVED lines=11> */
.L_x_13364:
[----:B------:R-:W-:Y:S01]  /*2dca0*/  IMAD.IADD R21, R88, 0x1, R216 ;  /* 0x0000000158157824 */ /* 0x000fe200078e02d8 */
[----:B------:R-:W-:Y:S04]  /*2dcb0*/  BSSY B1, `(.L_x_13131) ;  /* 0x0000014000017945 */ /* 0x000fe80003800000 */
[----:B------:R-:W-:-:S13]  /*2dcc0*/  ISETP.GE.AND P0, PT, R21, R0, PT ;  /* 0x000000001500720c */ /* 0x000fda0003f06270 */
[----:B------:R-:W-:Y:S05]  /*2dcd0*/  @P0 BRA `(.L_x_13132) ;  /* 0x0000000000440947 */ /* 0x000fea0003800000 */
[----:B------:R-:W-:Y:S02]  /*2dce0*/  ULDC UR4, c[0x0][0xbc8] ;  /* 0x0002f20000047ab9 */ /* 0x000fe40000000800 */
[----:B------:R-:W-:Y:S02]  /*2dcf0*/  ISETP.GE.AND P3, PT, R198, UR4, PT ;  /* 0x00000004c6007c0c */ /* 0x000fe4000bf66270 */
[----:B------:R-:W-:Y:S02]  /*2dd00*/  ISETP.GE.AND P2, PT, R200, UR4, PT ;  /* 0x00000004c8007c0c */ /* 0x000fe4000bf46270 */
[----:B------:R-:W-:Y:S02]  /*2dd10*/  ISETP.GE.AND P1, PT, R199, UR4, PT ;  /* 0x00000004c7007c0c */ /* 0x000fe4000bf26270 */
[----:B------:R-:W-:-:S07]  /*2dd20*/  ISETP.GE.AND P0, PT, R201, UR4, PT ;  /* 0x00000004c9007c0c */ /* 0x000fce000bf06270 */
[-C--:B--2---:R-:W-:Y:S02]  /*2dd30*/  @!P3 LEA R8, P5, R198, R14.reuse, 0x1 ;  /* 0x0000000ec608b211 */ /* 0x084fe400078a08ff */
[-C--:B------:R-:W-:Y:S02]  /*2dd40*/  @!P2 LEA R10, P4, R200, R14.reuse, 0x1 ;  /* 0x0000000ec80aa211 */ /* 0x080fe400078808ff */
[-C--:B-1----:R-:W-:Y:S02]  /*2dd50*/  @!P3 LEA.HI.X R9, R198, R3.reuse, R222, 0x1, P5 ;  /* 0x00000003c609b211 */ /* 0x082fe400028f0cde */
[-C--:B------:R-:W-:Y:S02]  /*2dd60*/  @!P1 LEA R12, P5, R199, R14.reuse, 0x1 ;  /* 0x0000000ec70c9211 */ /* 0x080fe400078a08ff */
[----:B------:R-:W-:Y:S01]  /*2dd70*/  @!P2 LEA.HI.X R11, R200, R3, R221, 0x1, P4 ;  /* 0x00000003c80ba211 */ /* 0x000fe200020f0cdd */
[----:B-----5:R3:W-:Y:S01]  /*2dd80*/  @!P3 ST.E.128 desc[UR44][R8.64], R4 ;  /* 0x000000040800b985 */ /* 0x0207e2000c101d2c */
[----:B------:R-:W-:-:S02]  /*2dd90*/  @!P0 LEA R14, P4, R201, R14, 0x1 ;  /* 0x0000000ec90e8211 */ /* 0x000fc400078808ff */
[-C--:B------:R-:W-:Y:S01]  /*2dda0*/  @!P1 LEA.HI.X R13, R199, R3.reuse, R220, 0x1, P5 ;  /* 0x00000003c70d9211 */ /* 0x080fe200028f0cdc */
[----:B------:R3:W-:Y:S01]  /*2ddb0*/  @!P2 ST.E.128 desc[UR44][R10.64], R40 ;  /* 0x000000280a00a985 */ /* 0x0007e2000c101d2c */
[----:B------:R-:W-:-:S03]  /*2ddc0*/  @!P0 LEA.HI.X R15, R201, R3, R219, 0x1, P4 ;  /* 0x00000003c90f8211 */ /* 0x000fc600020f0cdb */
[----:B------:R3:W-:Y:S04]  /*2ddd0*/  @!P1 ST.E.128 desc[UR44][R12.64], R56 ;  /* 0x000000380c009985 */ /* 0x0007e8000c101d2c */
[----:B------:R3:W-:Y:S02]  /*2dde0*/  @!P0 ST.E.128 desc[UR44][R14.64], R72 ;  /* 0x000000480e008985 */ /* 0x0007e4000c101d2c */
.L_x_13132:
[----:B------:R-:W-:Y:S05]  /*2ddf0*/  BSYNC B1 ;  /* 0x0000000000017941 */ /* 0x000fea0003800000 */
.L_x_13131:
[----:B------:R-:W-:-:S03]  /*2de00*/  UMOV UR4, 0xffffffff ;  /* 0xffffffff00047882 */ /* 0x000fc60000000000 */
[----:B------:R-:W-:Y:S05]  /*2de10*/  BRA.DIV UR4, `(.L_x_13133) ;  /* 0x000000d204d47947 */ /* 0x000fea000b800000 */
[----:B-1----:R1:W4:Y:S04]  /*2de20*/  SHFL.IDX PT, R3, R17, 0x1, 0x181f ;  /* 0x00381f0011037f89 */ /* 0x00232800000e0000 */
[----:B--23--:R1:W2:Y:S02]  /*2de30*/  SHFL.IDX PT, R14, R16, 0x1, 0x181f ;  /* 0x00381f00100e7f89 */ /* 0x00c2a400000e0000 */
.L_x_13368:
[----:B-----5:R-:W-:Y:S01]  /*2de40*/  VIADD R5, R21, 0x20 ;  /* 0x0000002015057836 */ /* 0x020fe20000000000 */
        /* <DEDUP_REMOVED lines=10> */
[-C--:B----4-:R-:W-:Y:S02]  /*2def0*/  @!P3 LEA.HI.X R5, R198, R3.reuse, R222, 0x1, P5 ;  /* 0x00000003c605b211 */ /* 0x090fe400028f0cde */
[-C--:B------:R-:W-:Y:S02]  /*2df00*/  @!P1 LEA R8, P5, R199, R14.reuse, 0x1 ;  /* 0x0000000ec7089211 */ /* 0x080fe400078a08ff */
        /* <DEDUP_REMOVED lines=8> */
.L_x_13135:
[----:B------:R-:W-:Y:S05]  /*2df90*/  BSYNC B1 ;  /* 0x0000000000017941 */ /* 0x000fea0003800000 */
.L_x_13134:
[----:B------:R-:W-:-:S03]  /*2dfa0*/  UMOV UR4, 0xffffffff ;  /* 0xffffffff00047882 */ /* 0x000fc60000000000 */
[----:B------:R-:W-:Y:S05]  /*2dfb0*/  BRA.DIV UR4, `(.L_x_13136) ;  /* 0x000000d204b47947 */ /* 0x000fea000b800000 */
[----:B----4-:R4:W0:Y:S04]  /*2dfc0*/  SHFL.IDX PT, R3, R17, 0x2, 0x181f ;  /* 0x00581f0011037f89 */ /* 0x01082800000e0000 */
[----:B--2---:R4:W2:Y:S02]  /*2dfd0*/  SHFL.IDX PT, R14, R16, 0x2, 0x181f ;  /* 0x00581f00100e7f89 */ /* 0x0048a400000e0000 */
.L_x_13372:
[----:B---3--:R-:W-:Y:S01]  /*2dfe0*/  VIADD R5, R21, 0x40 ;  /* 0x0000004015057836 */ /* 0x008fe20000000000 */
        /* <DEDUP_REMOVED lines=10> */
[-C--:B0-----:R-:W-:Y:S02]  /*2e090*/  @!P3 LEA.HI.X R5, R198, R3.reuse, R222, 0x1, P5 ;  /* 0x00000003c605b211 */ /* 0x081fe400028f0cde */
        /* <DEDUP_REMOVED lines=9> */
.L_x_13138:
[----:B------:R-:W-:Y:S05]  /*2e130*/  BSYNC B1 ;  /* 0x0000000000017941 */ /* 0x000fea0003800000 */
.L_x_13137:
[----:B------:R-:W-:-:S03]  /*2e140*/  UMOV UR4, 0xffffffff ;  /* 0xffffffff00047882 */ /* 0x000fc60000000000 */
[----:B------:R-:W-:Y:S05]  /*2e150*/  BRA.DIV UR4, `(.L_x_13139) ;  /* 0x000000d204947947 */ /* 0x000fea000b800000 */
[----:B0-----:R0:W0:Y:S04]  /*2e160*/  SHFL.IDX PT, R3, R17, 0x3, 0x181f ;  /* 0x00781f0011037f89 */ /* 0x00102800000e0000 */
[----:B--2---:R2:W0:Y:S02]  /*2e170*/  SHFL.IDX PT, R14, R16, 0x3, 0x181f ;  /* 0x00781f00100e7f89 */ /* 0x00442400000e0000 */
.L_x_13376:
[----:B---3--:R-:W-:-:S05]  /*2e180*/  VIADD R5, R21, 0x60 ;  /* 0x0000006015057836 */ /* 0x008fca0000000000 */
[----:B------:R-:W-:-:S13]  /*2e190*/  ISETP.GE.AND P0, PT, R5, R0, PT ;  /* 0x000000000500720c */ /* 0x000fda0003f06270 */
[----:B------:R-:W-:Y:S05]  /*2e1a0*/  @P0 BRA `(.L_x_13140) ;  /* 0x0000002c00c80947 */ /* 0x000fea0003800000 */
[----:B------:R-:W-:Y:S02]  /*2e1b0*/  ULDC UR4, c[0x0][0xbc8] ;  /* 0x0002f20000047ab9 */ /* 0x000fe40000000800 */
[----:B------:R-:W-:Y:S02]  /*2e1c0*/  ISETP.GE.AND P3, PT, R198, UR4, PT ;  /* 0x00000004c6007c0c */ /* 0x000fe4000bf66270 */
[----:B------:R-:W-:Y:S02]  /*2e1d0*/  ISETP.GE.AND P4, PT, R200, UR4, PT ;  /* 0x00000004c8007c0c */ /* 0x000fe4000bf86270 */
[----:B------:R-:W-:-:S09]  /*2e1e0*/  ISETP.GE.AND P5, PT, R199, UR4, PT ;  /* 0x00000004c7007c0c */ /* 0x000fd2000bfa6270 */
        /* <DEDUP_REMOVED lines=11> */
[----:B------:R-:W-:-:S04]  /*2e2a0*/  LEA R14, P0, R201, R14, 0x1 ;  /* 0x0000000ec90e7211 */ /* 0x000fc800078008ff */
[----:B------:R-:W-:-:S05]  /*2e2b0*/  LEA.HI.X R15, R201, R3, R219, 0x1, P0 ;  /* 0x00000003c90f7211 */ /* 0x000fca00000f0cdb */
[----:B------:R3:W-:Y:S01]  /*2e2c0*/  ST.E.128 desc[UR44][R14.64], R84 ;  /* 0x000000540e007985 */ /* 0x0007e2000c101d2c */
[----:B------:R-:W-:Y:S05]  /*2e2d0*/  BRA `(.L_x_13140) ;  /* 0x0000002c007c7947 */ /* 0x000fea0003800000 */
.L_x_13129:
[----:B0-----:R-:W0:Y:S01]  /*2e2e0*/  @P2 LDC R13, c[0x0][0xcec] ;  /* 0x00033b00ff0d2b82 */ /* 0x001e220000000800 */
[----:B------:R-:W-:Y:S01]  /*2e2f0*/  ULDC.64 UR4, c[0x0][0xc08] ;  /* 0x0003020000047ab9 */ /* 0x000fe20000000a00 */
[----:B------:R-:W-:Y:S01]  /*2e300*/  ULDC.64 UR6, c[0x0][0xc30] ;  /* 0x00030c0000067ab9 */ /* 0x000fe20000000a00 */
[----:B------:R-:W-:Y:S01]  /*2e310*/  IMAD R9, R9, UR4, RZ ;  /* 0x0000000409097c24 */ /* 0x000fe2000f8e02ff */
[----:B------:R-:W-:Y:S01]  /*2e320*/  SHF.R.S32.HI R25, RZ, 0x1f, R223 ;  /* 0x0000001fff197819 */ /* 0x000fe200000114df */
[----:B------:R-:W-:-:S03]  /*2e330*/  IMAD.WIDE.U32 R4, R8, UR4, RZ ;  /* 0x0000000408047c25 */ /* 0x000fc6000f8e00ff */
[----:B------:R-:W1:Y:S01]  /*2e340*/  @P2 LDC R6, c[0x0][0xcf0] ;  /* 0x00033c00ff062b82 */ /* 0x000e620000000800 */
[----:B------:R-:W-:Y:S01]  /*2e350*/  IMAD R9, R8, UR5, R9 ;  /* 0x0000000508097c24 */ /* 0x000fe2000f8e0209 */
[----:B------:R-:W-:Y:S01]  /*2e360*/  ULDC.64 UR4, c[0x0][0xc38] ;  /* 0x00030e0000047ab9 */ /* 0x000fe20000000a00 */
[----:B------:R-:W-:Y:S02]  /*2e370*/  VIADD R16, R205, 0x8 ;  /* 0x00000008cd107836 */ /* 0x000fe40000000000 */
[----:B------:R-:W-:Y:S01]  /*2e380*/  IMAD.IADD R5, R5, 0x1, R9 ;  /* 0x0000000105057824 */ /* 0x000fe200078e0209 */
[----:B------:R-:W-:Y:S01]  /*2e390*/  SHF.R.S32.HI R9, RZ, 0x1f, R12 ;  /* 0x0000001fff097819 */ /* 0x000fe2000001140c */
[----:B------:R-:W-:Y:S01]  /*2e3a0*/  VIADD R17, R205, 0x10 ;  /* 0x00000010cd117836 */ /* 0x000fe20000000000 */
[----:B------:R-:W-:Y:S01]  /*2e3b0*/  SHF.R.S32.HI R26, RZ, 0x1f, R16 ;  /* 0x0000001fff1a7819 */ /* 0x000fe20000011410 */
[----:B------:R-:W-:-:S04]  /*2e3c0*/  IMAD.WIDE.U32 R4, R156, UR4, R4 ;  /* 0x000000049c047c25 */ /* 0x000fc8000f8e0004 */
[----:B------:R-:W-:Y:S01]  /*2e3d0*/  IMAD R5, R156, UR5, R5 ;  /* 0x000000059c057c24 */ /* 0x000fe2000f8e0205 */
[----:B------:R-:W-:Y:S01]  /*2e3e0*/  ULDC.64 UR4, c[0x0][0xc40] ;  /* 0x0003100000047ab9 */ /* 0x000fe20000000a00 */
[----:B------:R-:W-:Y:S02]  /*2e3f0*/  VIADD R20, R205, 0x18 ;  /* 0x00000018cd147836 */ /* 0x000fe40000000000 */
[----:B------:R-:W-:Y:S02]  /*2e400*/  IMAD R9, R9, UR4, RZ ;  /* 0x0000000409097c24 */ /* 0x000fe4000f8e02ff */
[----:B0-----:R-:W-:Y:S01]  /*2e410*/  @P2 IMAD.HI.U32 R13, R28, R13, RZ ;  /* 0x0000000d1c0d2227 */ /* 0x001fe200078e00ff */
[----:B------:R-:W-:-:S03]  /*2e420*/  SHF.R.S32.HI R29, RZ, 0x1f, R20 ;  /* 0x0000001fff1d7819 */ /* 0x000fc60000011414 */
[C---:B------:R-:W-:Y:S02]  /*2e430*/  IMAD R11, R12.reuse, UR5, R9 ;  /* 0x000000050c0b7c24 */ /* 0x040fe4000f8e0209 */
[----:B------:R-:W-:Y:S01]  /*2e440*/  IMAD.WIDE.U32 R4, R12, UR4, R4 ;  /* 0x000000040c047c25 */ /* 0x000fe2000f8e0004 */
[----:B------:R-:W-:-:S03]  /*2e450*/  ULDC.64 UR4, c[0x0][0xc48] ;  /* 0x0003120000047ab9 */ /* 0x000fc60000000a00 */
[----:B------:R-:W-:Y:S01]  /*2e460*/  IMAD.MOV.U32 R9, RZ, RZ, R28 ;  /* 0x000000ffff097224 */ /* 0x000fe200078e001c */
[----:B-1----:R-:W-:Y:S01]  /*2e470*/  @P2 SHF.R.U32.HI R9, RZ, R6, R13 ;  /* 0x00000006ff092219 */ /* 0x002fe2000001160d */
[----:B------:R-:W-:Y:S02]  /*2e480*/  IMAD.IADD R5, R5, 0x1, R11 ;  /* 0x0000000105057824 */ /* 0x000fe400078e020b */
[----:B------:R-:W-:Y:S01]  /*2e490*/  VIADD R21, R205, 0x20 ;  /* 0x00000020cd157836 */ /* 0x000fe20000000000 */
[--C-:B------:R-:W-:Y:S01]  /*2e4a0*/  SHF.R.S32.HI R6, RZ, 0x1f, R9.reuse ;  /* 0x0000001fff067819 */ /* 0x100fe20000011409 */
[----:B------:R-:W-:Y:S02]  /*2e4b0*/  IMAD.MOV R8, RZ, RZ, -R9 ;  /* 0x000000ffff087224 */ /* 0x000fe400078e0a09 */
[----:B------:R-:W-:Y:S01]  /*2e4c0*/  IMAD.WIDE.U32 R4, R224, UR4, R4 ;  /* 0x00000004e0047c25 */ /* 0x000fe2000f8e0004 */
[----:B------:R-:W-:-:S03]  /*2e4d0*/  SHF.R.S32.HI R30, RZ, 0x1f, R21 ;  /* 0x0000001fff1e7819 */ /* 0x000fc60000011415 */
[----:B------:R-:W-:Y:S01]  /*2e4e0*/  IMAD R3, R3, R8, R28 ;  /* 0x0000000803037224 */ /* 0x000fe200078e021c */
[----:B------:R-:W-:Y:S01]  /*2e4f0*/  SHF.R.S32.HI R28, RZ, 0x1f, R17 ;  /* 0x0000001fff1c7819 */ /* 0x000fe20000011411 */
        /* <DEDUP_REMOVED lines=15> */
[----:B------:R-:W-:Y:S01]  /*2e5f0*/  VIADD R24, R205, 0x28 ;  /* 0x00000028cd187836 */ /* 0x000fe20000000000 */
[----:B------:R-:W-:Y:S01]  /*2e600*/  UMOV UR4, 0xffffffff ;  /* 0xffffffff00047882 */ /* 0x000fe20000000000 */
[----:B------:R0:W-:Y:S01]  /*2e610*/  SYNCS.ARRIVE.TRANS64.RED.A1T0 RZ, [R8+URZ], RZ ;  /* 0x000000ff08ff79a7 */ /* 0x0001e2000810043f */
[----:B------:R-:W-:Y:S02]  /*2e620*/  LEA.HI.X R4, R4, UR5, R5, 0x2, P0 ;  /* 0x0000000504047c11 */ /* 0x000fe400080f1405 */
[----:B------:R-:W-:Y:S01]  /*2e630*/  SHF.R.S32.HI R31, RZ, 0x1f, R24 ;  /* 0x0000001fff1f7819 */ /* 0x000fe20000011418 */
[----:B------:R-:W-:Y:S06]  /*2e640*/  BRA.DIV UR4, `(.L_x_13141) ;  /* 0x000000ce04a07947 */ /* 0x000fec000b800000 */
[----:B------:R1:W2:Y:S04]  /*2e650*/  SHFL.IDX PT, R5, R4, RZ, 0x1c1f ;  /* 0x001c1fff04057589 */ /* 0x0002a800000e0000 */
[----:B------:R1:W3:Y:S02]  /*2e660*/  SHFL.IDX PT, R6, R3, RZ, 0x1c1f ;  /* 0x001c1fff03067589 */ /* 0x0002e400000e0000 */
.L_x_13379:
[----:B------:R-:W-:Y:S01]  /*2e670*/  ISETP.GE.AND P0, PT, R33, R0, PT ;  /* 0x000000002100720c */ /* 0x000fe20003f06270 */
[----:B------:R-:W-:-:S12]  /*2e680*/  BSSY B1, `(.L_x_13142) ;  /* 0x00000d1000017945 */ /* 0x000fd80003800000 */
[----:B------:R-:W-:Y:S05]  /*2e690*/  @P0 BRA `(.L_x_13143) ;  /* 0x0000000c003c0947 */ /* 0x000fea0003800000 */
[----:B------:R-:W-:Y:S01]  /*2e6a0*/  ULDC UR4, c[0x0][0xbc8] ;  /* 0x0002f20000047ab9 */ /* 0x000fe20000000800 */
[----:B------:R-:W4:Y:S01]  /*2e6b0*/  LDL R15, [R1+0x488] ;  /* 0x00048800010f7983 */ /* 0x000f220000100800 */
[----:B------:R-:W-:-:S03]  /*2e6c0*/  ISETP.GE.AND P0, PT, R205, UR4, PT ;  /* 0x00000004cd007c0c */ /* 0x000fc6000bf06270 */
[----:B------:R-:W5:Y:S04]  /*2e6d0*/  LDL R34, [R1+0x484] ;  /* 0x0004840001227983 */ /* 0x000f680000100800 */
[----:B------:R-:W5:Y:S04]  /*2e6e0*/  LDL R38, [R1+0x50c] ;  /* 0x00050c0001267983 */ /* 0x000f680000100800 */
[----:B------:R-:W5:Y:S04]  /*2e6f0*/  LDL R32, [R1+0x480] ;  /* 0x0004800001207983 */ /* 0x000f680000100800 */
[----:B------:R-:W4:Y:S01]  /*2e700*/  @!P0 LDL.64 R10, [R1+0x240] ;  /* 0x00024000010a8983 */ /* 0x000f220000100a00 */
[----:B------:R-:W-:Y:S01]  /*2e710*/  ISETP.GE.AND P1, PT, R16, UR4, PT ;  /* 0x0000000410007c0c */ /* 0x000fe2000bf26270 */
[----:B0--3--:R-:W-:-:S02]  /*2e720*/  @!P0 IMAD.MOV.U32 R8, RZ, RZ, R6 ;  /* 0x000000ffff088224 */ /* 0x009fc400078e0006 */
[----:B--2---:R-:W-:Y:S01]  /*2e730*/  @!P0 IMAD.MOV.U32 R9, RZ, RZ, R5 ;  /* 0x000000ffff098224 */ /* 0x004fe200078e0005 */
[----:B------:R-:W2:Y:S01]  /*2e740*/  LDL R37, [R1+0x508] ;  /* 0x0005080001257983 */ /* 0x000ea20000100800 */
[----:B------:R-:W-:-:S03]  /*2e750*/  @!P0 IMAD.WIDE R8, R205, 0x4, R8 ;  /* 0x00000004cd088825 */ /* 0x000fc600078e0208 */
        /* <DEDUP_REMOVED lines=8> */
[----:B----4-:R0:W-:Y:S04]  /*2e7e0*/  @!P0 ST.E.64 desc[UR44][R8.64], R10 ;  /* 0x0000000a08008985 */ /* 0x0101e8000c101b2c */
[----:B0-----:R-:W4:Y:S01]  /*2e7f0*/  @!P1 LDL.64 R8, [R1+0x250] ;  /* 0x0002500001089983 */ /* 0x001f220000100a00 */
[----:B------:R-:W-:-:S02]  /*2e800*/  ISETP.GE.AND P0, PT, R17, UR4, PT ;  /* 0x0000000411007c0c */ /* 0x000fc4000bf06270 */
[----:B------:R-:W-:-:S04]  /*2e810*/  @!P1 LEA R10, P2, R16, R6, 0x2 ;  /* 0x00000006100a9211 */ /* 0x000fc800078410ff */
[----:B------:R-:W-:-:S05]  /*2e820*/  @!P1 LEA.HI.X R11, R16, R5, R26, 0x2, P2 ;  /* 0x00000005100b9211 */ /* 0x000fca00010f141a */
[----:B----4-:R0:W-:Y:S04]  /*2e830*/  @!P1 ST.E.64 desc[UR44][R10.64], R8 ;  /* 0x000000080a009985 */ /* 0x0101e8000c101b2c */
[----:B0-----:R-:W4:Y:S01]  /*2e840*/  @!P0 LDL.64 R8, [R1+0x260] ;  /* 0x0002600001088983 */ /* 0x001f220000100a00 */
[----:B------:R-:W-:Y:S02]  /*2e850*/  ISETP.GE.AND P1, PT, R20, UR4, PT ;  /* 0x0000000414007c0c */ /* 0x000fe4000bf26270 */
        /* <DEDUP_REMOVED lines=24> */
[----:B-----5:R-:W-:Y:S02]  /*2e9e0*/  ISETP.GE.AND P0, PT, R34, UR4, PT ;  /* 0x0000000422007c0c */ /* 0x020fe4000bf06270 */
[----:B------:R-:W-:-:S04]  /*2e9f0*/  @!P1 LEA R10, P2, R15, R6, 0x2 ;  /* 0x000000060f0a9211 */ /* 0x000fc800078410ff */
[----:B------:R-:W-:Y:S02]  /*2ea00*/  @!P1 LEA.HI.X R11, R15, R5, R38, 0x2, P2 ;  /* 0x000000050f0b9211 */ /* 0x000fe400010f1426 */
[----:B------:R-:W5:Y:S04]  /*2ea10*/  LDL R15, [R1+0x470] ;  /* 0x00047000010f7983 */ /* 0x000f680000100800 */
[----:B------:R-:W5:Y:S04]  /*2ea20*/  LDL R38, [R1+0x4f8] ;  /* 0x0004f80001267983 */ /* 0x000f680000100800 */
[----:B----4-:R0:W-:Y:S04]  /*2ea30*/  @!P1 ST.E.64 desc[UR44][R10.64], R8 ;  /* 0x000000080a009985 */ /* 0x0101e8000c101b2c */
[----:B0-----:R-:W4:Y:S01]  /*2ea40*/  @!P0 LDL.64 R8, [R1+0x2c0] ;  /* 0x0002c00001088983 */ /* 0x001f220000100a00 */
[----:B------:R-:W-:-:S02]  /*2ea50*/  ISETP.GE.AND P1, PT, R32, UR4, PT ;  /* 0x0000000420007c0c */ /* 0x000fc4000bf26270 */
[----:B------:R-:W-:-:S04]  /*2ea60*/  @!P0 LEA R10, P2, R34, R6, 0x2 ;  /* 0x00000006220a8211 */ /* 0x000fc800078410ff */
[----:B--2---:R-:W-:Y:S02]  /*2ea70*/  @!P0 LEA.HI.X R11, R34, R5, R37, 0x2, P2 ;  /* 0x00000005220b8211 */ /* 0x004fe400010f1425 */
[----:B------:R-:W2:Y:S04]  /*2ea80*/  LDL R34, [R1+0x46c] ;  /* 0x00046c0001227983 */ /* 0x000ea80000100800 */
[----:B------:R-:W2:Y:S04]  /*2ea90*/  LDL R37, [R1+0x4f4] ;  /* 0x0004f40001257983 */ /* 0x000ea80000100800 */
[----:B----4-:R0:W-:Y:S04]  /*2eaa0*/  @!P0 ST.E.64 desc[UR44][R10.64], R8 ;  /* 0x000000080a008985 */ /* 0x0101e8000c101b2c */
[----:B0-----:R-:W4:Y:S01]  /*2eab0*/  @!P1 LDL.64 R8, [R1+0x2d0] ;  /* 0x0002d00001089983 */ /* 0x001f220000100a00 */
[----:B---3--:R-:W-:-:S02]  /*2eac0*/  ISETP.GE.AND P0, PT, R12, UR4, PT ;  /* 0x000000040c007c0c */ /* 0x008fc4000bf06270 */
[----:B------:R-:W-:-:S04]  /*2ead0*/  @!P1 LEA R10, P2, R32, R6, 0x2 ;  /* 0x00000006200a9211 */ /* 0x000fc800078410ff */
[----:B------:R-:W-:Y:S02]  /*2eae0*/  @!P1 LEA.HI.X R11, R32, R5, R36, 0x2, P2 ;  /* 0x00000005200b9211 */ /* 0x000fe400010f1424 */
[----:B------:R-:W3:Y:S04]  /*2eaf0*/  LDL R32, [R1+0x468] ;  /* 0x0004680001207983 */ /* 0x000ee80000100800 */
[----:B------:R-:W3:Y:S04]  /*2eb00*/  LDL R36, [R1+0x4f0] ;  /* 0x0004f00001247983 */ /* 0x000ee80000100800 */
[----:B----4-:R0:W-:Y:S04]  /*2eb10*/  @!P1 ST.E.64 desc[UR44][R10.64], R8 ;  /* 0x000000080a009985 */ /* 0x0101e8000c101b2c */
[----:B0-----:R-:W4:Y:S01]  /*2eb20*/  @!P0 LDL.64 R8, [R1+0x2e0] ;  /* 0x0002e00001088983 */ /* 0x001f220000100a00 */
[----:B------:R-:W-:-:S02]  /*2eb30*/  ISETP.GE.AND P1, PT, R13, UR4, PT ;  /* 0x000000040d007c0c */ /* 0x000fc4000bf26270 */
        /* <DEDUP_REMOVED lines=13> */
[----:B-----5:R-:W-:-:S02]  /*2ec10*/  ISETP.GE.AND P1, PT, R15, UR4, PT ;  /* 0x000000040f007c0c */ /* 0x020fc4000bf26270 */
[----:B------:R-:W-:-:S04]  /*2ec20*/  @!P0 LEA R10, P2, R14, R6, 0x2 ;  /* 0x000000060e0a8211 */ /* 0x000fc800078410ff */
[----:B------:R-:W-:Y:S02]  /*2ec30*/  @!P0 LEA.HI.X R11, R14, R5, R38, 0x2, P2 ;  /* 0x000000050e0b8211 */ /* 0x000fe400010f1426 */
[----:B------:R-:W5:Y:S04]  /*2ec40*/  LDL R14, [R1+0x4e4] ;  /* 0x0004e400010e7983 */ /* 0x000f680000100800 */
[----:B------:R-:W5:Y:S04]  /*2ec50*/  LDL R38, [R1+0x4dc] ;  /* 0x0004dc0001267983 */ /* 0x000f680000100800 */
[----:B----4-:R0:W-:Y:S04]  /*2ec60*/  @!P0 ST.E.64 desc[UR44][R10.64], R8 ;  /* 0x000000080a008985 */ /* 0x0101e8000c101b2c */
[----:B0-----:R-:W4:Y:S01]  /*2ec70*/  @!P1 LDL.64 R8, [R1+0x310] ;  /* 0x0003100001089983 */ /* 0x001f220000100a00 */
[----:B--2---:R-:W-:-:S02]  /*2ec80*/  ISETP.GE.AND P0, PT, R34, UR4, PT ;  /* 0x0000000422007c0c */ /* 0x004fc4000bf06270 */
[----:B------:R-:W-:-:S04]  /*2ec90*/  @!P1 LEA R10, P2, R15, R6, 0x2 ;  /* 0x000000060f0a9211 */ /* 0x000fc800078410ff */
[----:B------:R-:W-:Y:S02]  /*2eca0*/  @!P1 LEA.HI.X R11, R15, R5, R37, 0x2, P2 ;  /* 0x000000050f0b9211 */ /* 0x000fe400010f1425 */
        /* <DEDUP_REMOVED lines=27> */
[----:B-----5:R-:W-:Y:S02]  /*2ee60*/  @!P1 LEA.HI.X R11, R13, R5, R14, 0x2, P2 ;  /* 0x000000050d0b9211 */ /* 0x020fe400010f140e */
[----:B------:R-:W5:Y:S04]  /*2ee70*/  LDL R13, [R1+0x444] ;  /* 0x00044400010d7983 */ /* 0x000f680000100800 */
[----:B------:R-:W5:Y:S04]  /*2ee80*/  LDL R14, [R1+0x4cc] ;  /* 0x0004cc00010e7983 */ /* 0x000f680000100800 */
[----:B----4-:R0:W-:Y:S04]  /*2ee90*/  @!P1 ST.E.64 desc[UR44][R10.64], R8 ;  /* 0x000000080a009985 */ /* 0x0101e8000c101b2c */
[----:B0-----:R-:W4:Y:S01]  /*2eea0*/  @!P0 LDL.64 R8, [R1+0x360] ;  /* 0x0003600001088983 */ /* 0x001f220000100a00 */
[----:B--2---:R-:W-:-:S02]  /*2eeb0*/  ISETP.GE.AND P1, PT, R15, UR4, PT ;  /* 0x000000040f007c0c */ /* 0x004fc4000bf26270 */
[----:B------:R-:W-:-:S04]  /*2eec0*/  @!P0 LEA R10, P2, R39, R6, 0x2 ;  /* 0x00000006270a8211 */ /* 0x000fc800078410ff */
[----:B------:R-:W-:-:S05]  /*2eed0*/  @!P0 LEA.HI.X R11, R39, R5, R40, 0x2, P2 ;  /* 0x00000005270b8211 */ /* 0x000fca00010f1428 */
[----:B----4-:R0:W-:Y:S04]  /*2eee0*/  @!P0 ST.E.64 desc[UR44][R10.64], R8 ;  /* 0x000000080a008985 */ /* 0x0101e8000c101b2c */
[----:B0-----:R-:W2:Y:S01]  /*2eef0*/  @!P1 LDL.64 R8, [R1+0x370] ;  /* 0x0003700001089983 */ /* 0x001ea20000100a00 */
[----:B---3--:R-:W-:Y:S02]  /*2ef00*/  ISETP.GE.AND P0, PT, R36, UR4, PT ;  /* 0x0000000424007c0c */ /* 0x008fe4000bf06270 */
[----:B------:R-:W-:-:S04]  /*2ef10*/  @!P1 LEA R10, P2, R15, R6, 0x2 ;  /* 0x000000060f0a9211 */ /* 0x000fc800078410ff */
[----:B------:R-:W-:Y:S02]  /*2ef20*/  @!P1 LEA.HI.X R11, R15, R5, R38, 0x2, P2 ;  /* 0x000000050f0b9211 */ /* 0x000fe400010f1426 */
[----:B------:R-:W3:Y:S04]  /*2ef30*/  LDL R15, [R1+0x4c8] ;  /* 0x0004c800010f7983 */ /* 0x000ee80000100800 */
[----:B--2---:R0:W-:Y:S04]  /*2ef40*/  @!P1 ST.E.64 desc[UR44][R10.64], R8 ;  /* 0x000000080a009985 */ /* 0x0041e8000c101b2c */
[----:B0-----:R-:W2:Y:S01]  /*2ef50*/  @!P0 LDL.64 R8, [R1+0x380] ;  /* 0x0003800001088983 */ /* 0x001ea20000100a00 */
[----:B------:R-:W-:-:S02]  /*2ef60*/  ISETP.GE.AND P1, PT, R34, UR4, PT ;  /* 0x0000000422007c0c */ /* 0x000fc4000bf26270 */
[----:B------:R-:W-:-:S04]  /*2ef70*/  @!P0 LEA R10, P2, R36, R6, 0x2 ;  /* 0x00000006240a8211 */ /* 0x000fc800078410ff */
[----:B------:R-:W-:Y:S02]  /*2ef80*/  @!P0 LEA.HI.X R11, R36, R5, R37, 0x2, P2 ;  /* 0x00000005240b8211 */ /* 0x000fe400010f1425 */
[----:B------:R-:W4:Y:S04]  /*2ef90*/  LDL R36, [R1+0x4c4] ;  /* 0x0004c40001247983 */ /* 0x000f280000100800 */
[----:B--2---:R0:W-:Y:S04]  /*2efa0*/  @!P0 ST.E.64 desc[UR44][R10.64], R8 ;  /* 0x000000080a008985 */ /* 0x0041e8000c101b2c */
[----:B0-----:R-:W2:Y:S01]  /*2efb0*/  @!P1 LDL.64 R8, [R1+0x390] ;  /* 0x0003900001089983 */ /* 0x001ea20000100a00 */
[----:B------:R-:W-:-:S02]  /*2efc0*/  ISETP.GE.AND P0, PT, R32, UR4, PT ;  /* 0x0000000420007c0c */ /* 0x000fc4000bf06270 */
[----:B------:R-:W-:-:S04]  /*2efd0*/  @!P1 LEA R10, P2, R34, R6, 0x2 ;  /* 0x00000006220a9211 */ /* 0x000fc800078410ff */
[----:B------:R-:W-:Y:S02]  /*2efe0*/  @!P1 LEA.HI.X R11, R34, R5, R35, 0x2, P2 ;  /* 0x00000005220b9211 */ /* 0x000fe400010f1423 */
[----:B------:R-:W4:Y:S04]  /*2eff0*/  LDL R35, [R1+0x4c0] ;  /* 0x0004c00001237983 */ /* 0x000f280000100800 */
        /* <DEDUP_REMOVED lines=10> */
[----:B-----5:R-:W-:-:S02]  /*2f0a0*/  ISETP.GE.AND P0, PT, R13, UR4, PT ;  /* 0x000000040d007c0c */ /* 0x020fc4000bf06270 */
[----:B------:R-:W-:-:S04]  /*2f0b0*/  @!P1 LEA R10, P2, R12, R6, 0x2 ;  /* 0x000000060c0a9211 */ /* 0x000fc800078410ff */
[----:B------:R-:W-:Y:S02]  /*2f0c0*/  @!P1 LEA.HI.X R11, R12, R5, R14, 0x2, P2 ;  /* 0x000000050c0b9211 */ /* 0x000fe400010f140e */
[----:B------:R-:W5:Y:S04]  /*2f0d0*/  LDL R14, [R1+0x490] ;  /* 0x00049000010e7983 */ /* 0x000f680000100800 */
[----:B------:R-:W5:Y:S04]  /*2f0e0*/  LDL R12, [R1+0x48c] ;  /* 0x00048c00010c7983 */ /* 0x000f680000100800 */
[----:B--2---:R0:W-:Y:S04]  /*2f0f0*/  @!P1 ST.E.64 desc[UR44][R10.64], R8 ;  /* 0x000000080a009985 */ /* 0x0041e8000c101b2c */
[----:B0-----:R-:W2:Y:S01]  /*2f100*/  @!P0 LDL.64 R8, [R1+0x3c0] ;  /* 0x0003c00001088983 */ /* 0x001ea20000100a00 */
[----:B------:R-:W-:-:S02]  /*2f110*/  ISETP.GE.AND P1, PT, R229, UR4, PT ;  /* 0x00000004e5007c0c */ /* 0x000fc4000bf26270 */
[----:B------:R-:W-:-:S04]  /*2f120*/  @!P0 LEA R10, P2, R13, R6, 0x2 ;  /* 0x000000060d0a8211 */ /* 0x000fc800078410ff */
[----:B---3--:R-:W-:Y:S02]  /*2f130*/  @!P0 LEA.HI.X R11, R13, R5, R15, 0x2, P2 ;  /* 0x000000050d0b8211 */ /* 0x008fe400010f140f */
[----:B------:R-:W3:Y:S04]  /*2f140*/  LDL R15, [R1+0x4b0] ;  /* 0x0004b000010f7983 */ /* 0x000ee80000100800 */
[----:B------:R-:W3:Y:S04]  /*2f150*/  LDL R13, [R1+0x4ac] ;  /* 0x0004ac00010d7983 */ /* 0x000ee80000100800 */
[----:B--2---:R0:W-:Y:S04]  /*2f160*/  @!P0 ST.E.64 desc[UR44][R10.64], R8 ;  /* 0x000000080a008985 */ /* 0x0041e8000c101b2c */
[----:B0-----:R-:W2:Y:S01]  /*2f170*/  @!P1 LDL.64 R8, [R1+0x3d0] ;  /* 0x0003d00001089983 */ /* 0x001ea20000100a00 */
[----:B------:R-:W-:-:S02]  /*2f180*/  ISETP.GE.AND P0, PT, R228, UR4, PT ;  /* 0x00000004e4007c0c */ /* 0x000fc4000bf06270 */
[----:B------:R-:W-:-:S04]  /*2f190*/  @!P1 LEA R10, P2, R229, R6, 0x2 ;  /* 0x00000006e50a9211 */ /* 0x000fc800078410ff */
[----:B----4-:R-:W-:-:S05]  /*2f1a0*/  @!P1 LEA.HI.X R11, R229, R5, R36, 0x2, P2 ;  /* 0x00000005e50b9211 */ /* 0x010fca00010f1424 */
        /* <DEDUP_REMOVED lines=17> */
[----:B-----5:R-:W-:Y:S02]  /*2f2c0*/  ISETP.GE.AND P0, PT, R14, UR4, PT ;  /* 0x000000040e007c0c */ /* 0x020fe4000bf06270 */
[----:B------:R-:W-:-:S04]  /*2f2d0*/  @!P1 LEA R10, P2, R225, R6, 0x2 ;  /* 0x00000006e10a9211 */ /* 0x000fc800078410ff */
[----:B------:R-:W-:-:S05]  /*2f2e0*/  @!P1 LEA.HI.X R11, R225, R5, R32, 0x2, P2 ;  /* 0x00000005e10b9211 */ /* 0x000fca00010f1420 */
[----:B--2---:R0:W-:Y:S04]  /*2f2f0*/  @!P1 ST.E.64 desc[UR44][R10.64], R8 ;  /* 0x000000080a009985 */ /* 0x0041e8000c101b2c */
[----:B0-----:R-:W2:Y:S01]  /*2f300*/  @!P0 LDL.64 R8, [R1+0x420] ;  /* 0x0004200001088983 */ /* 0x001ea20000100a00 */
[----:B------:R-:W-:Y:S02]  /*2f310*/  ISETP.GE.AND P1, PT, R12, UR4, PT ;  /* 0x000000040c007c0c */ /* 0x000fe4000bf26270 */
[----:B------:R-:W-:-:S04]  /*2f320*/  @!P0 LEA R10, P2, R14, R6, 0x2 ;  /* 0x000000060e0a8211 */ /* 0x000fc800078410ff */
[----:B---3--:R-:W-:-:S05]  /*2f330*/  @!P0 LEA.HI.X R11, R14, R5, R15, 0x2, P2 ;  /* 0x000000050e0b8211 */ /* 0x008fca00010f140f */
[----:B--2---:R0:W-:Y:S04]  /*2f340*/  @!P0 ST.E.64 desc[UR44][R10.64], R8 ;  /* 0x000000080a008985 */ /* 0x0041e8000c101b2c */
[----:B0-----:R-:W2:Y:S01]  /*2f350*/  @!P1 LDL.64 R8, [R1+0x430] ;  /* 0x0004300001089983 */ /* 0x001ea20000100a00 */
[----:B------:R-:W-:-:S04]  /*2f360*/  @!P1 LEA R10, P0, R12, R6, 0x2 ;  /* 0x000000060c0a9211 */ /* 0x000fc800078010ff */
[----:B------:R-:W-:-:S05]  /*2f370*/  @!P1 LEA.HI.X R11, R12, R5, R13, 0x2, P0 ;  /* 0x000000050c0b9211 */ /* 0x000fca00000f140d */
[----:B--2---:R4:W-:Y:S04]  /*2f380*/  @!P1 ST.E.64 desc[UR44][R10.64], R8 ;  /* 0x000000080a009985 */ /* 0x0049e8000c101b2c */
.L_x_13143:
[----:B------:R-:W-:Y:S05]  /*2f390*/  BSYNC B1 ;  /* 0x0000000000017941 */ /* 0x000fea0003800000 */
.L_x_13142:
[----:B------:R-:W-:-:S03]  /*2f3a0*/  UMOV UR4, 0xffffffff ;  /* 0xffffffff00047882 */ /* 0x000fc60000000000 */
[----:B------:R-:W-:Y:S05]  /*2f3b0*/  BRA.DIV UR4, `(.L_x_13144) ;  /* 0x000000c2047c7947 */ /* 0x000fea000b800000 */
[----:B------:R0:W0:Y:S04]  /*2f3c0*/  SHFL.IDX PT, R32, R4, 0x1, 0x1c1f ;  /* 0x003c1f0004207f89 */ /* 0x00002800000e0000 */
[----:B------:R0:W0:Y:S02]  /*2f3d0*/  SHFL.IDX PT, R14, R3, 0x1, 0x1c1f ;  /* 0x003c1f00030e7f89 */ /* 0x00002400000e0000 */
.L_x_13383:
[----:B------:R-:W-:-:S13]  /*2f3e0*/  ISETP.GE.AND P0, PT, R7, R0, PT ;  /* 0x000000000700720c */ /* 0x000fda0003f06270 */
[----:B------:R-:W-:Y:S05]  /*2f3f0*/  @P0 BRA `(.L_x_13140) ;  /* 0x0000001c00340947 */ /* 0x000fea0003800000 */
[----:B------:R-:W5:Y:S01]  /*2f400*/  LDC R0, c[0x0][0xbc8] ;  /* 0x0002f200ff007b82 */ /* 0x000f620000000800 */
[----:B------:R-:W4:Y:S04]  /*2f410*/  LDL R67, [R1+0x488] ;  /* 0x0004880001437983 */ /* 0x000f280000100800 */
[----:B------:R-:W4:Y:S04]  /*2f420*/  LDL R65, [R1+0x484] ;  /* 0x0004840001417983 */ /* 0x000f280000100800 */
[----:B------:R-:W4:Y:S04]  /*2f430*/  LDL R68, [R1+0x50c] ;  /* 0x00050c0001447983 */ /* 0x000f280000100800 */
[----:B------:R-:W4:Y:S04]  /*2f440*/  LDL R63, [R1+0x480] ;  /* 0x00048000013f7983 */ /* 0x000f280000100800 */
[----:B------:R-:W4:Y:S04]  /*2f450*/  LDL R61, [R1+0x508] ;  /* 0x00050800013d7983 */ /* 0x000f280000100800 */
[----:B------:R-:W4:Y:S01]  /*2f460*/  LDL R59, [R1+0x504] ;  /* 0x00050400013b7983 */ /* 0x000f220000100800 */
[----:B-----5:R-:W-:-:S03]  /*2f470*/  ISETP.GE.AND P0, PT, R205, R0, PT ;  /* 0x00000000cd00720c */ /* 0x020fc60003f06270 */
[----:B------:R-:W5:Y:S04]  /*2f480*/  LDL R66, [R1+0x47c] ;  /* 0x00047c0001427983 */ /* 0x000f680000100800 */
[----:B------:R-:W5:Y:S04]  /*2f490*/  LDL R57, [R1+0x500] ;  /* 0x0005000001397983 */ /* 0x000f680000100800 */
[----:B------:R-:W5:Y:S04]  /*2f4a0*/  LDL R64, [R1+0x478] ;  /* 0x0004780001407983 */ /* 0x000f680000100800 */
[----:B---3--:R-:W3:Y:S01]  /*2f4b0*/  @!P0 LDL.64 R6, [R1+0x248] ;  /* 0x0002480001068983 */ /* 0x008ee20000100a00 */
[----:B------:R-:W-:Y:S01]  /*2f4c0*/  ISETP.GE.AND P1, PT, R16, R0, PT ;  /* 0x000000001000720c */ /* 0x000fe20003f26270 */
[----:B01----:R-:W-:-:S02]  /*2f4d0*/  @!P0 IMAD.MOV.U32 R4, RZ, RZ, R14 ;  /* 0x000000ffff048224 */ /* 0x003fc400078e000e */
[----:B--2---:R-:W-:Y:S01]  /*2f4e0*/  @!P0 IMAD.MOV.U32 R5, RZ, RZ, R32 ;  /* 0x000000ffff058224 */ /* 0x004fe200078e0020 */
[----:B------:R-:W2:Y:S01]  /*2f4f0*/  LDL R55, [R1+0x4fc] ;  /* 0x0004fc0001377983 */ /* 0x000ea20000100800 */
[----:B------:R-:W-:Y:S01]  /*2f500*/  @!P0 IMAD.WIDE R4, R205, 0x4, R4 ;  /* 0x00000004cd048825 */ /* 0x000fe200078e0204 */
[----:B------:R-:W-:Y:S02]  /*2f510*/  ISETP.GE.AND P2, PT, R17, R0, PT ;  /* 0x000000001100720c */ /* 0x000fe40003f46270 */
        /* <DEDUP_REMOVED lines=28> */
[----:B---3--:R0:W-:Y:S04]  /*2f6e0*/  @!P0 ST.E.64 desc[UR44][R4.64], R6 ;  /* 0x0000000604008985 */ /* 0x0081e8000c101b2c */
[----:B0-----:R-:W3:Y:S01]  /*2f6f0*/  @!P1 LDL.64 R4, [R1+0x258] ;  /* 0x0002580001049983 */ /* 0x001ee20000100a00 */
[----:B------:R-:W-:-:S04]  /*2f700*/  @!P1 LEA R6, P0, R16, R14, 0x2 ;  /* 0x0000000e10069211 */ /* 0x000fc800078010ff */
[----:B------:R-:W-:Y:S02]  /*2f710*/  @!P1 LEA.HI.X R7, R16, R32, R26, 0x2, P0 ;  /* 0x0000002010079211 */ /* 0x000fe400000f141a */
[----:B----4-:R-:W-:-:S03]  /*2f720*/  @!P2 LEA R10, P0, R17, R14, 0x2 ;  /* 0x0000000e110aa211 */ /* 0x010fc600078010ff */
[----:B---3--:R0:W-:Y:S04]  /*2f730*/  @!P1 ST.E.64 desc[UR44][R6.64], R4 ;  /* 0x0000000406009985 */ /* 0x0081e8000c101b2c */
[----:B------:R-:W3:Y:S01]  /*2f740*/  @!P2 LDL.64 R8, [R1+0x268] ;  /* 0x000268000108a983 */ /* 0x000ee20000100a00 */
[----:B------:R-:W-:Y:S02]  /*2f750*/  ISETP.GE.AND P1, PT, R20, R0, PT ;  /* 0x000000001400720c */ /* 0x000fe40003f26270 */
[----:B------:R-:W-:-:S05]  /*2f760*/  @!P2 LEA.HI.X R11, R17, R32, R28, 0x2, P0 ;  /* 0x00000020110ba211 */ /* 0x000fca00000f141c */
[----:B---3--:R1:W-:Y:S06]  /*2f770*/  @!P2 ST.E.64 desc[UR44][R10.64], R8 ;  /* 0x000000080a00a985 */ /* 0x0083ec000c101b2c */
[----:B------:R-:W3:Y:S01]  /*2f780*/  @!P1 LDL.64 R12, [R1+0x278] ;  /* 0x00027800010c9983 */ /* 0x000ee20000100a00 */
[----:B------:R-:W-:Y:S02]  /*2f790*/  ISETP.GE.AND P2, PT, R21, R0, PT ;  /* 0x000000001500720c */ /* 0x000fe40003f46270 */
[----:B------:R-:W-:-:S04]  /*2f7a0*/  @!P1 LEA R16, P0, R20, R14, 0x2 ;  /* 0x0000000e14109211 */ /* 0x000fc800078010ff */
[----:B------:R-:W-:-:S05]  /*2f7b0*/  @!P1 LEA.HI.X R17, R20, R32, R29, 0x2, P0 ;  /* 0x0000002014119211 */ /* 0x000fca00000f141d */
[----:B---3--:R3:W-:Y:S04]  /*2f7c0*/  @!P1 ST.E.64 desc[UR44][R16.64], R12 ;  /* 0x0000000c10009985 */ /* 0x0087e8000c101b2c */
[----:B0-----:R-:W4:Y:S01]  /*2f7d0*/  @!P2 LDL.64 R4, [R1+0x288] ;  /* 0x000288000104a983 */ /* 0x001f220000100a00 */
[----:B------:R-:W-:Y:S02]  /*2f7e0*/  ISETP.GE.AND P1, PT, R24, R0, PT ;  /* 0x000000001800720c */ /* 0x000fe40003f26270 */
[----:B------:R-:W-:-:S04]  /*2f7f0*/  @!P2 LEA R20, P0, R21, R14, 0x2 ;  /* 0x0000000e1514a211 */ /* 0x000fc800078010ff */
[----:B------:R-:W-:-:S05]  /*2f800*/  @!P2 LEA.HI.X R21, R21, R32, R30, 0x2, P0 ;  /* 0x000000201515a211 */ /* 0x000fca00000f141e */
[----:B----4-:R0:W-:Y:S04]  /*2f810*/  @!P2 ST.E.64 desc[UR44][R20.64], R4 ;  /* 0x000000041400a985 */ /* 0x0101e8000c101b2c */
[----:B------:R-:W4:Y:S01]  /*2f820*/  @!P1 LDL.64 R6, [R1+0x298] ;  /* 0x0002980001069983 */ /* 0x000f220000100a00 */
[----:B------:R-:W-:Y:S02]  /*2f830*/  ISETP.GE.AND P2, PT, R223, R0, PT ;  /* 0x00000000df00720c */ /* 0x000fe40003f46270 */
[----:B-1----:R-:W-:-:S04]  /*2f840*/  @!P1 LEA R10, P0, R24, R14, 0x2 ;  /* 0x0000000e180a9211 */ /* 0x002fc800078010ff */
[----:B------:R-:W-:-:S05]  /*2f850*/  @!P1 LEA.HI.X R11, R24, R32, R31, 0x2, P0 ;  /* 0x00000020180b9211 */ /* 0x000fca00000f141f */
[----:B----4-:R1:W-:Y:S04]  /*2f860*/  @!P1 ST.E.64 desc[UR44][R10.64], R6 ;  /* 0x000000060a009985 */ /* 0x0103e8000c101b2c */
[----:B------:R-:W4:Y:S01]  /*2f870*/  @!P2 LDL.64 R8, [R1+0x2a8] ;  /* 0x0002a8000108a983 */ /* 0x000f220000100a00 */
[----:B------:R-:W-:Y:S02]  /*2f880*/  ISETP.GE.AND P1, PT, R67, R0, PT ;  /* 0x000000004300720c */ /* 0x000fe40003f26270 */
[----:B---3--:R-:W-:-:S04]  /*2f890*/  @!P2 LEA R12, P0, R223, R14, 0x2 ;  /* 0x0000000edf0ca211 */ /* 0x008fc800078010ff */
[----:B------:R-:W-:-:S05]  /*2f8a0*/  @!P2 LEA.HI.X R13, R223, R32, R25, 0x2, P0 ;  /* 0x00000020df0da211 */ /* 0x000fca00000f1419 */
[----:B----4-:R3:W-:Y:S04]  /*2f8b0*/  @!P2 ST.E.64 desc[UR44][R12.64], R8 ;  /* 0x000000080c00a985 */ /* 0x0107e8000c101b2c */
[----:B0-----:R-:W4:Y:S01]  /*2f8c0*/  @!P1 LDL.64 R4, [R1+0x2b8] ;  /* 0x0002b80001049983 */ /* 0x001f220000100a00 */
[----:B------:R-:W-:Y:S02]  /*2f8d0*/  ISETP.GE.AND P2, PT, R65, R0, PT ;  /* 0x000000004100720c */ /* 0x000fe40003f46270 */
[----:B------:R-:W-:-:S04]  /*2f8e0*/  @!P1 LEA R16, P0, R67, R14, 0x2 ;  /* 0x0000000e43109211 */ /* 0x000fc800078010ff */
[----:B------:R-:W-:Y:S01]  /*2f8f0*/  @!P1 LEA.HI.X R17, R67, R32, R68, 0x2, P0 ;  /* 0x0000002043119211 */ /* 0x000fe200000f1444 */
[----:B------:R-:W-:-:S04]  /*2f900*/  IMAD.MOV.U32 R67, RZ, RZ, R61 ;  /* 0x000000ffff437224 */ /* 0x000fc800078e003d */
[----:B----4-:R0:W-:Y:S04]  /*2f910*/  @!P1 ST.E.64 desc[UR44][R16.64], R4 ;  /* 0x0000000410009985 */ /* 0x0101e8000c101b2c */
[----:B-1----:R-:W4:Y:S01]  /*2f920*/  @!P2 LDL.64 R6, [R1+0x2c8] ;  /* 0x0002c8000106a983 */ /* 0x002f220000100a00 */
[----:B------:R-:W-:Y:S02]  /*2f930*/  ISETP.GE.AND P1, PT, R63, R0, PT ;  /* 0x000000003f00720c */ /* 0x000fe40003f26270 */
[----:B------:R-:W-:-:S04]  /*2f940*/  @!P2 LEA R10, P0, R65, R14, 0x2 ;  /* 0x0000000e410aa211 */ /* 0x000fc800078010ff */
[----:B------:R-:W-:Y:S01]  /*2f950*/  @!P2 LEA.HI.X R11, R65, R32, R67, 0x2, P0 ;  /* 0x00000020410ba211 */ /* 0x000fe200000f1443 */
[----:B------:R-:W-:-:S04]  /*2f960*/  IMAD.MOV.U32 R61, RZ, RZ, R59 ;  /* 0x000000ffff3d7224 */ /* 0x000fc800078e003b */
[----:B----4-:R1:W-:Y:S04]  /*2f970*/  @!P2 ST.E.64 desc[UR44][R10.64], R6 ;  /* 0x000000060a00a985 */ /* 0x0103e8000c101b2c */
[----:B---3--:R-:W3:Y:S01]  /*2f980*/  @!P1 LDL.64 R8, [R1+0x2d8] ;  /* 0x0002d80001089983 */ /* 0x008ee20000100a00 */
[----:B-----5:R-:W-:Y:S01]  /*2f990*/  ISETP.GE.AND P2, PT, R66, R0, PT ;  /* 0x000000004200720c */ /* 0x020fe20003f46270 */
[----:B------:R-:W-:Y:S01]  /*2f9a0*/  IMAD.MOV.U32 R65, RZ, RZ, R61 ;  /* 0x000000ffff417224 */ /* 0x000fe200078e003d */
[----:B------:R-:W-:-:S04]  /*2f9b0*/  @!P1 LEA R12, P0, R63, R14, 0x2 ;  /* 0x0000000e3f0c9211 */ /* 0x000fc800078010ff */
[----:B------:R-:W-:Y:S01]  /*2f9c0*/  @!P1 LEA.HI.X R13, R63, R32, R65, 0x2, P0 ;  /* 0x000000203f0d9211 */ /* 0x000fe200000f1441 */
[----:B------:R-:W-:-:S04]  /*2f9d0*/  IMAD.MOV.U32 R59, RZ, RZ, R57 ;  /* 0x000000ffff3b7224 */ /* 0x000fc800078e0039 */
[----:B------:R-:W-:Y:S01]  /*2f9e0*/  IMAD.MOV.U32 R61, RZ, RZ, R59 ;  /* 0x000000ffff3d7224 */ /* 0x000fe200078e003b */
[----:B---3--:R3:W-:Y:S04]  /*2f9f0*/  @!P1 ST.E.64 desc[UR44][R12.64], R8 ;  /* 0x000000080c009985 */ /* 0x0087e8000c101b2c */
[----:B0-----:R-:W4:Y:S01]  /*2fa00*/  @!P2 LDL.64 R4, [R1+0x2e8] ;  /* 0x0002e8000104a983 */ /* 0x001f220000100a00 */
[----:B------:R-:W-:Y:S01]  /*2fa10*/  ISETP.GE.AND P1, PT, R64, R0, PT ;  /* 0x000000004000720c */ /* 0x000fe20003f26270 */
[----:B------:R-:W-:Y:S01]  /*2fa20*/  IMAD.MOV.U32 R67, RZ, RZ, R61 ;  /* 0x000000ffff437224 */ /* 0x000fe200078e003d */
[----:B------:R-:W-:-:S04]  /*2fa30*/  @!P2 LEA R16, P0, R66, R14, 0x2 ;  /* 0x0000000e4210a211 */ /* 0x000fc800078010ff */
[----:B------:R-:W-:Y:S01]  /*2fa40*/  @!P2 LEA.HI.X R17, R66, R32, R67, 0x2, P0 ;  /* 0x000000204211a211 */ /* 0x000fe200000f1443 */
[----:B--2---:R-:W-:-:S04]  /*2fa50*/  IMAD.MOV.U32 R57, RZ, RZ, R55 ;  /* 0x000000ffff397224 */ /* 0x004fc800078e0037 */
[----:B------:R-:W-:Y:S01]  /*2fa60*/  IMAD.MOV.U32 R59, RZ, RZ, R57 ;  /* 0x000000ffff3b7224 */ /* 0x000fe200078e0039 */
[----:B----4-:R0:W-:Y:S04]  /*2fa70*/  @!P2 ST.E.64 desc[UR44][R16.64], R4 ;  /* 0x000000041000a985 */ /* 0x0101e8000c101b2c */
[----:B-1----:R-:W2:Y:S01]  /*2fa80*/  @!P1 LDL.64 R6, [R1+0x2f8] ;  /* 0x0002f80001069983 */ /* 0x002ea20000100a00 */
[----:B------:R-:W-:Y:S01]  /*2fa90*/  ISETP.GE.AND P2, PT, R62, R0, PT ;  /* 0x000000003e00720c */ /* 0x000fe20003f46270 */
[----:B------:R-:W-:Y:S01]  /*2faa0*/  IMAD.MOV.U32 R65, RZ, RZ, R59 ;  /* 0x000000ffff417224 */ /* 0x000fe200078e003b */
[C---:B------:R-:W-:Y:S01]  /*2fab0*/  @!P1 LEA R10, P0, R64.reuse, R14, 0x2 ;  /* 0x0000000e400a9211 */ /* 0x040fe200078010ff */
[----:B------:R-:W-:Y:S01]  /*2fac0*/  IMAD.MOV.U32 R55, RZ, RZ, R52 ;  /* 0x000000ffff377224 */ /* 0x000fe200078e0034 */
[----:B------:R-:W4:Y:S02]  /*2fad0*/  LDL R59, [R1+0x4f0] ;  /* 0x0004f000013b7983 */ /* 0x000f240000100800 */
[----:B------:R-:W-:Y:S01]  /*2fae0*/  @!P1 LEA.HI.X R11, R64, R32, R65, 0x2, P0 ;  /* 0x00000020400b9211 */ /* 0x000fe200000f1441 */
[----:B------:R-:W-:-:S04]  /*2faf0*/  IMAD.MOV.U32 R57, RZ, RZ, R55 ;  /* 0x000000ffff397224 */ /* 0x000fc800078e0037 */
[----:B--2---:R1:W-:Y:S04]  /*2fb00*/  @!P1 ST.E.64 desc[UR44][R10.64], R6 ;  /* 0x000000060a009985 */ /* 0x0043e8000c101b2c */
[----:B---3--:R-:W2:Y:S01]  /*2fb10*/  @!P2 LDL.64 R8, [R1+0x308] ;  /* 0x000308000108a983 */ /* 0x008ea20000100a00 */
[----:B------:R-:W-:Y:S01]  /*2fb20*/  ISETP.GE.AND P1, PT, R60, R0, PT ;  /* 0x000000003c00720c */ /* 0x000fe20003f26270 */
[----:B------:R-:W-:Y:S01]  /*2fb30*/  IMAD.MOV.U32 R63, RZ, RZ, R57 ;  /* 0x000000ffff3f7224 */ /* 0x000fe200078e0039 */
[----:B------:R-:W-:-:S04]  /*2fb40*/  @!P2 LEA R12, P0, R62, R14, 0x2 ;  /* 0x0000000e3e0ca211 */ /* 0x000fc800078010ff */
[----:B------:R-:W-:Y:S01]  /*2fb50*/  @!P2 LEA.HI.X R13, R62, R32, R63, 0x2, P0 ;  /* 0x000000203e0da211 */ /* 0x000fe200000f143f */
[----:B------:R-:W-:-:S04]  /*2fb60*/  IMAD.MOV.U32 R52, RZ, RZ, R51 ;  /* 0x000000ffff347224 */ /* 0x000fc800078e0033 */
[----:B------:R-:W-:Y:S01]  /*2fb70*/  IMAD.MOV.U32 R55, RZ, RZ, R52 ;  /* 0x000000ffff377224 */ /* 0x000fe200078e0034 */
[----:B--2---:R2:W-:Y:S04]  /*2fb80*/  @!P2 ST.E.64 desc[UR44][R12.64], R8 ;  /* 0x000000080c00a985 */ /* 0x0045e8000c101b2c */
[----:B0-----:R-:W3:Y:S01]  /*2fb90*/  @!P1 LDL.64 R4, [R1+0x318] ;  /* 0x0003180001049983 */ /* 0x001ee20000100a00 */
[----:B------:R-:W-:Y:S01]  /*2fba0*/  ISETP.GE.AND P2, PT, R58, R0, PT ;  /* 0x000000003a00720c */ /* 0x000fe20003f46270 */
[----:B------:R-:W-:Y:S01]  /*2fbb0*/  IMAD.MOV.U32 R61, RZ, RZ, R55 ;  /* 0x000000ffff3d7224 */ /* 0x000fe200078e0037 */
[C---:B------:R-:W-:Y:S01]  /*2fbc0*/  @!P1 LEA R16, P0, R60.reuse, R14, 0x2 ;  /* 0x0000000e3c109211 */ /* 0x040fe200078010ff */
[----:B------:R-:W-:Y:S01]  /*2fbd0*/  IMAD.MOV.U32 R51, RZ, RZ, R46 ;  /* 0x000000ffff337224 */ /* 0x000fe200078e002e */
[----:B------:R-:W5:Y:S02]  /*2fbe0*/  LDL R55, [R1+0x4e8] ;  /* 0x0004e80001377983 */ /* 0x000f640000100800 */
[----:B------:R-:W-:-:S05]  /*2fbf0*/  @!P1 LEA.HI.X R17, R60, R32, R61, 0x2, P0 ;  /* 0x000000203c119211 */ /* 0x000fca00000f143d */
[----:B---3--:R0:W-:Y:S04]  /*2fc00*/  @!P1 ST.E.64 desc[UR44][R16.64], R4 ;  /* 0x0000000410009985 */ /* 0x0081e8000c101b2c */
[----:B-1----:R-:W3:Y:S01]  /*2fc10*/  @!P2 LDL.64 R6, [R1+0x328] ;  /* 0x000328000106a983 */ /* 0x002ee20000100a00 */
[----:B------:R-:W-:Y:S02]  /*2fc20*/  ISETP.GE.AND P1, PT, R56, R0, PT ;  /* 0x000000003800720c */ /* 0x000fe40003f26270 */
[----:B------:R-:W-:-:S04]  /*2fc30*/  @!P2 LEA R10, P0, R58, R14, 0x2 ;  /* 0x0000000e3a0aa211 */ /* 0x000fc800078010ff */
[----:B----4-:R-:W-:Y:S01]  /*2fc40*/  @!P2 LEA.HI.X R11, R58, R32, R59, 0x2, P0 ;  /* 0x000000203a0ba211 */ /* 0x010fe200000f143b */
[----:B------:R-:W-:-:S04]  /*2fc50*/  IMAD.MOV.U32 R52, RZ, RZ, R51 ;  /* 0x000000ffff347224 */ /* 0x000fc800078e0033 */
[----:B---3--:R1:W-:Y:S04]  /*2fc60*/  @!P2 ST.E.64 desc[UR44][R10.64], R6 ;  /* 0x000000060a00a985 */ /* 0x0083e8000c101b2c */
[----:B--2---:R-:W2:Y:S01]  /*2fc70*/  @!P1 LDL.64 R8, [R1+0x338] ;  /* 0x0003380001089983 */ /* 0x004ea20000100a00 */
[----:B------:R-:W-:Y:S01]  /*2fc80*/  ISETP.GE.AND P2, PT, R54, R0, PT ;  /* 0x000000003600720c */ /* 0x000fe20003f46270 */
[----:B------:R-:W-:Y:S01]  /*2fc90*/  IMAD.MOV.U32 R57, RZ, RZ, R52 ;  /* 0x000000ffff397224 */ /* 0x000fe200078e0034 */
[----:B------:R-:W-:-:S04]  /*2fca0*/  @!P1 LEA R12, P0, R56, R14, 0x2 ;  /* 0x0000000e380c9211 */ /* 0x000fc800078010ff */
[----:B------:R-:W-:Y:S01]  /*2fcb0*/  @!P1 LEA.HI.X R13, R56, R32, R57, 0x2, P0 ;  /* 0x00000020380d9211 */ /* 0x000fe200000f1439 */
[----:B------:R-:W-:-:S04]  /*2fcc0*/  IMAD.MOV.U32 R52, RZ, RZ, R45 ;  /* 0x000000ffff347224 */ /* 0x000fc800078e002d */
[----:B--2---:R2:W-:Y:S04]  /*2fcd0*/  @!P1 ST.E.64 desc[UR44][R12.64], R8 ;  /* 0x000000080c009985 */ /* 0x0045e8000c101b2c */
[----:B0-----:R-:W3:Y:S01]  /*2fce0*/  @!P2 LDL.64 R4, [R1+0x348] ;  /* 0x000348000104a983 */ /* 0x001ee20000100a00 */
[----:B------:R-:W-:Y:S02]  /*2fcf0*/  ISETP.GE.AND P1, PT, R52, R0, PT ;  /* 0x000000003400720c */ /* 0x000fe40003f26270 */
[----:B------:R-:W-:-:S04]  /*2fd00*/  @!P2 LEA R16, P0, R54, R14, 0x2 ;  /* 0x0000000e3610a211 */ /* 0x000fc800078010ff */
[----:B-----5:R-:W-:Y:S01]  /*2fd10*/  @!P2 LEA.HI.X R17, R54, R32, R55, 0x2, P0 ;  /* 0x000000203611a211 */ /* 0x020fe200000f1437 */
[----:B------:R-:W-:Y:S02]  /*2fd20*/  IMAD.MOV.U32 R46, RZ, RZ, R41 ;  /* 0x000000ffff2e7224 */ /* 0x000fe400078e0029 */
[----:B------:R-:W4:Y:S04]  /*2fd30*/  LDL R41, [R1+0x4e0] ;  /* 0x0004e00001297983 */ /* 0x000f280000100800 */
[----:B---3--:R0:W-:Y:S04]  /*2fd40*/  @!P2 ST.E.64 desc[UR44][R16.64], R4 ;  /* 0x000000041000a985 */ /* 0x0081e8000c101b2c */
[----:B-1----:R-:W3:Y:S01]  /*2fd50*/  @!P1 LDL.64 R6, [R1+0x358] ;  /* 0x0003580001069983 */ /* 0x002ee20000100a00 */
[----:B------:R-:W-:-:S02]  /*2fd60*/  ISETP.GE.AND P2, PT, R50, R0, PT ;  /* 0x000000003200720c */ /* 0x000fc40003f46270 */
[----:B------:R-:W-:-:S04]  /*2fd70*/  @!P1 LEA R10, P0, R52, R14, 0x2 ;  /* 0x0000000e340a9211 */ /* 0x000fc800078010ff */
[----:B------:R-:W-:Y:S01]  /*2fd80*/  @!P1 LEA.HI.X R11, R52, R32, R53, 0x2, P0 ;  /* 0x00000020340b9211 */ /* 0x000fe200000f1435 */
[----:B----4-:R-:W-:-:S04]  /*2fd90*/  IMAD.MOV.U32 R51, RZ, RZ, R41 ;  /* 0x000000ffff337224 */ /* 0x010fc800078e0029 */
        /* <DEDUP_REMOVED lines=9> */
[----:B------:R-:W-:Y:S01]  /*2fe30*/  @!P1 LEA.HI.X R17, R48, R32, R49, 0x2, P0 ;  /* 0x0000002030119211 */ /* 0x000fe200000f1431 */
[----:B------:R-:W-:Y:S02]  /*2fe40*/  IMAD.MOV.U32 R45, RZ, RZ, R42 ;  /* 0x000000ffff2d7224 */ /* 0x000fe400078e002a */
[----:B------:R-:W4:Y:S04]  /*2fe50*/  LDL R42, [R1+0x44c] ;  /* 0x00044c00012a7983 */ /* 0x000f280000100800 */
[----:B---3--:R0:W-:Y:S04]  /*2fe60*/  @!P1 ST.E.64 desc[UR44][R16.64], R4 ;  /* 0x0000000410009985 */ /* 0x0081e8000c101b2c */
[----:B-1----:R-:W3:Y:S01]  /*2fe70*/  @!P2 LDL.64 R6, [R1+0x388] ;  /* 0x000388000106a983 */ /* 0x002ee20000100a00 */
[----:B------:R-:W-:-:S02]  /*2fe80*/  ISETP.GE.AND P1, PT, R44, R0, PT ;  /* 0x000000002c00720c */ /* 0x000fc40003f26270 */
[----:B------:R-:W-:-:S04]  /*2fe90*/  @!P2 LEA R10, P0, R46, R14, 0x2 ;  /* 0x0000000e2e0aa211 */ /* 0x000fc800078010ff */
[----:B------:R-:W-:-:S05]  /*2fea0*/  @!P2 LEA.HI.X R11, R46, R32, R47, 0x2, P0 ;  /* 0x000000202e0ba211 */ /* 0x000fca00000f142f */
[----:B---3--:R1:W-:Y:S04]  /*2feb0*/  @!P2 ST.E.64 desc[UR44][R10.64], R6 ;  /* 0x000000060a00a985 */ /* 0x0083e8000c101b2c */
[----:B--2---:R-:W2:Y:S01]  /*2fec0*/  @!P1 LDL.64 R8, [R1+0x398] ;  /* 0x0003980001089983 */ /* 0x004ea20000100a00 */
[----:B----4-:R-:W-:Y:S02]  /*2fed0*/  ISETP.GE.AND P2, PT, R42, R0, PT ;  /* 0x000000002a00720c */ /* 0x010fe40003f46270 */
        /* <DEDUP_REMOVED lines=16> */
[----:B------:R-:W-:Y:S02]  /*2ffe0*/  ISETP.GE.AND P1, PT, R229, R0, PT ;  /* 0x00000000e500720c */ /* 0x000fe40003f26270 */
[----:B------:R-:W-:-:S04]  /*2fff0*/  @!P2 LEA R12, P0, R38, R14, 0x2 ;  /* 0x0000000e260ca211 */ /* 0x000fc800078010ff */
[----:B----4-:R-:W-:-:S05]  /*30000*/  @!P2 LEA.HI.X R13, R38, R32, R39, 0x2, P0 ;  /* 0x00000020260da211 */ /* 0x010fca00000f1427 */
        /* <DEDUP_REMOVED lines=19> */
[----:B------:R-:W-:-:S07]  /*30140*/  @!P2 LEA.HI.X R17, R226, R32, R34, 0x2, P0 ;  /* 0x00000020e211a211 */ /* 0x000fce00000f1422 */
[C---:B-1----:R-:W-:Y:S01]  /*30150*/  @!P1 LEA R10, P0, R225.reuse, R14, 0x2 ;  /* 0x0000000ee10a9211 */ /* 0x042fe200078010ff */
[----:B---3--:R2:W-:Y:S04]  /*30160*/  @!P2 ST.E.64 desc[UR44][R16.64], R4 ;  /* 0x000000041000a985 */ /* 0x0085e8000c101b2c */
[----:B------:R-:W3:Y:S01]  /*30170*/  @!P1 LDL.64 R6, [R1+0x418] ;  /* 0x0004180001069983 */ /* 0x000ee20000100a00 */
[----:B------:R-:W-:Y:S02]  /*30180*/  @!P1 LEA.HI.X R11, R225, R32, R33, 0x2, P0 ;  /* 0x00000020e10b9211 */ /* 0x000fe400000f1421 */
[-C--:B------:R-:W-:Y:S01]  /*30190*/  ISETP.GE.AND P0, PT, R15, R0.reuse, PT ;  /* 0x000000000f00720c */ /* 0x080fe20003f06270 */
[----:B------:R-:W-:Y:S02]  /*301a0*/  BSSY B1, `(.L_x_13145) ;  /* 0x0000009000017945 */ /* 0x000fe40003800000 */
[----:B---3--:R2:W-:Y:S01]  /*301b0*/  @!P1 ST.E.64 desc[UR44][R10.64], R6 ;  /* 0x000000060a009985 */ /* 0x0085e2000c101b2c */
[----:B------:R-:W-:-:S09]  /*301c0*/  ISETP.GE.AND P1, PT, R3, R0, PT ;  /* 0x000000000300720c */ /* 0x000fd20003f26270 */
[----:B------:R-:W-:Y:S05]  /*301d0*/  @P0 BRA `(.L_x_13146) ;  /* 0x0000000000140947 */ /* 0x000fea0003800000 */
[----:B------:R-:W3:Y:S04]  /*301e0*/  LDL R33, [R1+0x4b0] ;  /* 0x0004b00001217983 */ /* 0x000ee80000100800 */
[----:B--2---:R-:W2:Y:S01]  /*301f0*/  LDL.64 R6, [R1+0x428] ;  /* 0x0004280001067983 */ /* 0x004ea20000100a00 */
[----:B------:R-:W-:-:S04]  /*30200*/  LEA R4, P0, R15, R14, 0x2 ;  /* 0x0000000e0f047211 */ /* 0x000fc800078010ff */
[----:B---3--:R-:W-:-:S05]  /*30210*/  LEA.HI.X R5, R15, R32, R33, 0x2, P0 ;  /* 0x000000200f057211 */ /* 0x008fca00000f1421 */
[----:B--2---:R0:W-:Y:S04]  /*30220*/  ST.E.64 desc[UR44][R4.64], R6 ;  /* 0x0000000604007985 */ /* 0x0041e8000c101b2c */
.L_x_13146:
[----:B------:R-:W-:Y:S05]  /*30230*/  BSYNC B1 ;  /* 0x0000000000017941 */ /* 0x000fea0003800000 */
.L_x_13145:
[----:B------:R-:W-:Y:S05]  /*30240*/  @P1 BRA `(.L_x_13140) ;  /* 0x0000000c00a01947 */ /* 0x000fea0003800000 */
[----:B------:R-:W3:Y:S04]  /*30250*/  LDL R0, [R1+0x4ac] ;  /* 0x0004ac0001007983 */ /* 0x000ee80000100800 */
[----:B0-2---:R-:W2:Y:S01]  /*30260*/  LDL.64 R4, [R1+0x438] ;  /* 0x0004380001047983 */ /* 0x005ea20000100a00 */
[----:B------:R-:W-:-:S04]  /*30270*/  LEA R14, P0, R3, R14, 0x2 ;  /* 0x0000000e030e7211 */ /* 0x000fc800078010ff */
[----:B---3--:R-:W-:-:S05]  /*30280*/  LEA.HI.X R15, R3, R32, R0, 0x2, P0 ;  /* 0x00000020030f7211 */ /* 0x008fca00000f1400 */
[----:B--2---:R0:W-:Y:S01]  /*30290*/  ST.E.64 desc[UR44][R14.64], R4 ;  /* 0x000000040e007985 */ /* 0x0041e2000c101b2c */
[----:B------:R-:W-:Y:S05]  /*302a0*/  BRA `(.L_x_13140) ;  /* 0x0000000c00887947 */ /* 0x000fea0003800000 */
.L_x_13127:
[----:B------:R-:W-:Y:S01]  /*302b0*/  ULDC.64 UR4, c[0x0][0xd08] ;  /* 0x0003420000047ab9 */ /* 0x000fe20000000a00 */
[----:B------:R-:W3:Y:S01]  /*302c0*/  LDC.64 R4, c[0x0][0xd00] ;  /* 0x00034000ff047b82 */ /* 0x000ee20000000a00 */
[----:B------:R-:W-:Y:S01]  /*302d0*/  ISETP.NE.U32.AND P0, PT, RZ, UR4, PT ;  /* 0x00000004ff007c0c */ /* 0x000fe2000bf05070 */
[----:B------:R-:W4:Y:S01]  /*302e0*/  LDL R0, [R1+0x49c] ;  /* 0x00049c0001007983 */ /* 0x000f220000100800 */
[----:B------:R-:W-:Y:S02]  /*302f0*/  IMAD.MOV.U32 R3, RZ, RZ, RZ ;  /* 0x000000ffff037224 */ /* 0x000fe400078e00ff */
[----:B------:R-:W-:Y:S01]  /*30300*/  ISETP.NE.AND.EX P1, PT, RZ, UR5, PT, P0 ;  /* 0x00000005ff007c0c */ /* 0x000fe2000bf25300 */
[----:B------:R-:W-:Y:S02]  /*30310*/  ULDC.64 UR4, c[0x0][0xd00] ;  /* 0x0003400000047ab9 */ /* 0x000fe40000000a00 */
[----:B------:R-:W-:-:S04]  /*30320*/  ISETP.NE.U32.AND P0, PT, RZ, UR4, PT ;  /* 0x00000004ff007c0c */ /* 0x000fc8000bf05070 */
[----:B------:R-:W-:-:S06]  /*30330*/  ISETP.NE.AND.EX P0, PT, RZ, UR5, PT, P0 ;  /* 0x00000005ff007c0c */ /* 0x000fcc000bf05300 */
[----:B------:R-:W2:Y:S01]  /*30340*/  @P1 LDC.64 R6, c[0x0][0xd08] ;  /* 0x00034200ff061b82 */ /* 0x000ea20000000a00 */
[----:B------:R-:W-:Y:S02]  /*30350*/  ULDC UR4, c[0x0][0xb88] ;  /* 0x0002e20000047ab9 */ /* 0x000fe40000000800 */
[----:B------:R-:W-:Y:S02]  /*30360*/  IMAD.U32 R16, RZ, RZ, UR4 ;  /* 0x00000004ff107e24 */ /* 0x000fe4000f8e00ff */
[----:B---3--:R-:W-:-:S05]  /*30370*/  IMAD.WIDE R4, R218, 0x4, R4 ;  /* 0x00000004da047825 */ /* 0x008fca00078e0204 */
[----:B------:R3:W5:Y:S01]  /*30380*/  @P0 LDG.E R3, desc[UR44][R4.64] ;  /* 0x0000002c04030981 */ /* 0x000762000c1e1900 */
[----:B--2---:R-:W-:-:S05]  /*30390*/  @P1 IMAD.WIDE R6, R218, 0x4, R6 ;  /* 0x00000004da061825 */ /* 0x004fca00078e0206 */
[----:B------:R3:W5:Y:S01]  /*303a0*/  @P1 LDG.E R16, desc[UR44][R6.64] ;  /* 0x0000002c06101981 */ /* 0x000762000c1e1900 */
[----:B------:R-:W-:Y:S02]  /*303b0*/  ISETP.NE.AND P2, PT, R217, RZ, PT ;  /* 0x000000ffd900720c */ /* 0x000fe40003f45270 */
[----:B------:R-:W-:-:S11]  /*303c0*/  SHF.R.S32.HI R26, RZ, 0x1f, R218 ;  /* 0x0000001fff1a7819 */ /* 0x000fd600000114da */
[----:B------:R-:W2:Y:S02]  /*303d0*/  @!P2 LDC R217, c[0x0][0xbd4] ;  /* 0x0002f500ffd9ab82 */ /* 0x000ea40000000800 */
[----:B--2---:R-:W-:Y:S02]  /*303e0*/  ISETP.GT.AND P2, PT, R217, 0x1, PT ;  /* 0x00000001d900780c */ /* 0x004fe40003f44270 */
[----:B----4-:R-:W-:Y:S01]  /*303f0*/  ISETP.GT.AND P3, PT, R0, 0x7f, PT ;  /* 0x0000007f0000780c */ /* 0x010fe20003f64270 */
[----:B---3--:R-:W-:-:S12]  /*30400*/  @P1 BRA `(.L_x_13147) ;  /* 0x0000000000101947 */ /* 0x008fd80003800000 */
[----:B------:R-:W-:Y:S05]  /*30410*/  @!P0 BRA `(.L_x_13147) ;  /* 0x00000000000c8947 */ /* 0x000fea0003800000 */
[----:B------:R-:W2:Y:S04]  /*30420*/  LDG.E R7, desc[UR44][R4.64] ;  /* 0x0000002c04077981 */ /* 0x000ea8000c1e1900 */
[----:B-----5:R-:W2:Y:S02]  /*30430*/  LDG.E R16, desc[UR44][R4.64+0x4] ;  /* 0x0000042c04107981 */ /* 0x020ea4000c1e1900 */
[----:B--2---:R-:W-:-:S07]  /*30440*/  IMAD.IADD R16, R16, 0x1, -R7 ;  /* 0x0000000110107824 */ /* 0x004fce00078e0a07 */
.L_x_13147:
[----:B------:R-:W-:Y:S01]  /*30450*/  BSSY B1, `(.L_x_13148) ;  /* 0x0000036000017945 */ /* 0x000fe20003800000 */
[----:B------:R-:W-:Y:S02]  /*30460*/  SEL R29, R218, RZ, !P0 ;  /* 0x000000ffda1d7207 */ /* 0x000fe40004000000 */
[----:B------:R-:W-:Y:S02]  /*30470*/  SEL R26, R26, RZ, !P0 ;  /* 0x000000ff1a1a7207 */ /* 0x000fe40004000000 */
[----:B-----5:R-:W-:Y:S01]  /*30480*/  SHF.R.S32.HI R24, RZ, 0x1f, R3 ;  /* 0x0000001fff187819 */ /* 0x020fe20000011403 */
[----:B------:R-:W-:Y:S06]  /*30490*/  @P3 BRA `(.L_x_13149) ;  /* 0x0000000000c43947 */ /* 0x000fec0003800000 */
[----:B------:R-:W2:Y:S01]  /*304a0*/  S2R R4, SR_TID.X ;  /* 0x0000000000047919 */ /* 0x000ea20000002100 */
[----:B------:R-:W3:Y:S02]  /*304b0*/  LDC R33, c[0x0][0xce8] ;  /* 0x00033a00ff217b82 */ /* 0x000ee40000000800 */
[----:B---3--:R-:W-:Y:S01]  /*304c0*/  IMAD R0, R16, R33, RZ ;  /* 0x0000002110007224 */ /* 0x008fe200078e02ff */
[----:B--2---:R-:W-:-:S04]  /*304d0*/  IADD3 R31, R216, -0x80, R4 ;  /* 0xffffff80d81f7810 */ /* 0x004fc80007ffe004 */
        /* <DEDUP_REMOVED lines=38> */
[----:B------:R-:W-:Y:S02]  /*30740*/  IMAD.MOV.U32 R7, RZ, RZ, -0x800000 ;  /* 0xff800000ff077424 */ /* 0x000fe400078e00ff */
[----:B------:R-:W-:-:S04]  /*30750*/  IMAD.WIDE.U32 R8, R6, R11, R8 ;  /* 0x0000000b06087225 */ /* 0x000fc800078e0008 */
[----:B------:R-:W-:Y:S01]  /*30760*/  IMAD R13, R6, R13, R0 ;  /* 0x0000000d060d7224 */ /* 0x000fe200078e0200 */
[----:B0-----:R-:W-:-:S03]  /*30770*/  LEA R4, P0, R8, R4, 0x2 ;  /* 0x0000000408047211 */ /* 0x001fc600078010ff */
[----:B------:R-:W-:-:S05]  /*30780*/  IMAD.IADD R0, R9, 0x1, R13 ;  /* 0x0000000109007824 */ /* 0x000fca00078e020d */
[----:B--2---:R-:W-:-:S05]  /*30790*/  LEA.HI.X R5, R8, R5, R0, 0x2, P0 ;  /* 0x0000000508057211 */ /* 0x004fca00000f1400 */
[----:B------:R2:W-:Y:S02]  /*307a0*/  STG.E desc[UR44][R4.64], R7 ;  /* 0x0000000704007986 */ /* 0x0005e4000c10192c */
.L_x_13149:
[----:B------:R-:W-:Y:S05]  /*307b0*/  BSYNC B1 ;  /* 0x0000000000017941 */ /* 0x000fea0003800000 */
.L_x_13148:
[----:B------:R-:W-:Y:S05]  /*307c0*/  @P2 BRA `(.L_x_13140) ;  /* 0x0000000800402947 */ /* 0x000fea0003800000 */
[----:B------:R-:W3:Y:S01]  /*307d0*/  LDL R9, [R1+0x4a8] ;  /* 0x0004a80001097983 */ /* 0x000ee20000100800 */
[----:B------:R-:W4:Y:S01]  /*307e0*/  LDC R17, c[0x0][0xce8] ;  /* 0x00033a00ff117b82 */ /* 0x000f220000000800 */
[----:B------:R-:W-:Y:S01]  /*307f0*/  ULDC.64 UR4, c[0x0][0xba0] ;  /* 0x0002e80000047ab9 */ /* 0x000fe20000000a00 */
[----:B------:R-:W-:Y:S01]  /*30800*/  ULDC.64 UR6, c[0x0][0xbf0] ;  /* 0x0002fc0000067ab9 */ /* 0x000fe20000000a00 */
[----:B------:R-:W3:Y:S01]  /*30810*/  LDL R8, [R1+0x498] ;  /* 0x0004980001087983 */ /* 0x000ee20000100800 */
[----:B------:R-:W-:Y:S02]  /*30820*/  IMAD R0, R24, UR4, RZ ;  /* 0x0000000418007c24 */ /* 0x000fe4000f8e02ff */
[----:B--2---:R-:W-:-:S04]  /*30830*/  IMAD.WIDE.U32 R4, R3, UR4, RZ ;  /* 0x0000000403047c25 */ /* 0x004fc8000f8e00ff */
[----:B------:R-:W-:Y:S01]  /*30840*/  IMAD R7, R3, UR5, R0 ;  /* 0x0000000503077c24 */ /* 0x000fe2000f8e0200 */
[----:B------:R-:W-:-:S03]  /*30850*/  ULDC.64 UR4, c[0x0][0xbe8] ;  /* 0x0002fa0000047ab9 */ /* 0x000fc60000000a00 */
[----:B------:R-:W-:Y:S02]  /*30860*/  IMAD.IADD R5, R5, 0x1, R7 ;  /* 0x0000000105057824 */ /* 0x000fe400078e0207 */
[----:B------:R-:W-:-:S04]  /*30870*/  IMAD.WIDE.U32 R4, R156, UR4, R4 ;  /* 0x000000049c047c25 */ /* 0x000fc8000f8e0004 */
[----:B------:R-:W-:Y:S01]  /*30880*/  IMAD R5, R156, UR5, R5 ;  /* 0x000000059c057c24 */ /* 0x000fe2000f8e0205 */
[----:B------:R-:W-:Y:S01]  /*30890*/  ULDC.64 UR4, c[0x0][0xbe0] ;  /* 0x0002f80000047ab9 */ /* 0x000fe20000000a00 */
[----:B----4-:R-:W-:Y:S01]  /*308a0*/  ISETP.NE.AND P0, PT, R17, 0x1, PT ;  /* 0x000000011100780c */ /* 0x010fe20003f05270 */
[----:B------:R-:W-:-:S12]  /*308b0*/  IMAD.WIDE.U32 R4, R29, UR6, R4 ;  /* 0x000000061d047c25 */ /* 0x000fd8000f8e0004 */
[----:B------:R-:W2:Y:S08]  /*308c0*/  @P0 LDC R6, c[0x0][0xcec] ;  /* 0x00033b00ff060b82 */ /* 0x000eb00000000800 */
[----:B------:R-:W4:Y:S01]  /*308d0*/  @P0 LDC R11, c[0x0][0xcf0] ;  /* 0x00033c00ff0b0b82 */ /* 0x000f220000000800 */
[----:B---3--:R-:W-:-:S04]  /*308e0*/  IMAD R3, R9, 0x20, R8 ;  /* 0x0000002009037824 */ /* 0x008fc800078e0208 */
[----:B------:R-:W-:-:S04]  /*308f0*/  IMAD.IADD R9, R216, 0x1, R3 ;  /* 0x00000001d8097824 */ /* 0x000fc800078e0203 */
[----:B--2---:R-:W-:-:S04]  /*30900*/  @P0 IMAD.HI.U32 R0, R9, R6, RZ ;  /* 0x0000000609000227 */ /* 0x004fc800078e00ff */
[----:B------:R-:W-:Y:S01]  /*30910*/  IMAD.MOV.U32 R3, RZ, RZ, R9 ;  /* 0x000000ffff037224 */ /* 0x000fe200078e0009 */
[----:B----4-:R-:W-:Y:S01]  /*30920*/  @P0 SHF.R.U32.HI R3, RZ, R11, R0 ;  /* 0x0000000bff030219 */ /* 0x010fe20000011600 */
[----:B------:R-:W-:-:S03]  /*30930*/  IMAD R6, R26, UR6, RZ ;  /* 0x000000061a067c24 */ /* 0x000fc6000f8e02ff */
[--C-:B------:R-:W-:Y:S01]  /*30940*/  SHF.R.S32.HI R0, RZ, 0x1f, R3.reuse ;  /* 0x0000001fff007819 */ /* 0x100fe20000011403 */
[----:B------:R-:W-:Y:S02]  /*30950*/  IMAD R7, R29, UR7, R6 ;  /* 0x000000071d077c24 */ /* 0x000fe4000f8e0206 */
        /* <DEDUP_REMOVED lines=20> */
.L_x_13386:
[----:B------:R-:W-:Y:S01]  /*30aa0*/  IMAD R16, R16, R17, RZ ;  /* 0x0000001110107224 */ /* 0x000fe200078e02ff */
[----:B------:R-:W-:Y:S01]  /*30ab0*/  BSSY B1, `(.L_x_13151) ;  /* 0x0000015000017945 */ /* 0x000fe20003800000 */
[----:B------:R-:W-:-:S05]  /*30ac0*/  IMAD.IADD R7, R8, 0x1, R216 ;  /* 0x0000000108077824 */ /* 0x000fca00078e02d8 */
[----:B------:R-:W-:-:S13]  /*30ad0*/  ISETP.GE.AND P0, PT, R7, R16, PT ;  /* 0x000000100700720c */ /* 0x000fda0003f06270 */
        /* <DEDUP_REMOVED lines=18> */
.L_x_13152:
[----:B------:R-:W-:Y:S05]  /*30c00*/  BSYNC B1 ;  /* 0x0000000000017941 */ /* 0x000fea0003800000 */
.L_x_13151:
[----:B------:R-:W-:-:S03]  /*30c10*/  UMOV UR4, 0xffffffff ;  /* 0xffffffff00047882 */ /* 0x000fc60000000000 */
[----:B------:R-:W-:Y:S05]  /*30c20*/  BRA.DIV UR4, `(.L_x_13153) ;  /* 0x000000aa04dc7947 */ /* 0x000fea000b800000 */
[----:B---3--:R3:W0:Y:S04]  /*30c30*/  SHFL.IDX PT, R0, R4, 0x1, 0x181f ;  /* 0x00381f0004007f89 */ /* 0x00862800000e0000 */
[----:B----4-:R3:W4:Y:S02]  /*30c40*/  SHFL.IDX PT, R14, R3, 0x1, 0x181f ;  /* 0x00381f00030e7f89 */ /* 0x01072400000e0000 */
.L_x_13390:
[----:B------:R-:W-:Y:S01]  /*30c50*/  VIADD R5, R7, 0x20 ;  /* 0x0000002007057836 */ /* 0x000fe20000000000 */
        /* <DEDUP_REMOVED lines=10> */
[----:B0-----:R-:W-:Y:S02]  /*30d00*/  @!P3 LEA.HI.X R9, R198, R0, R222, 0x1, P5 ;  /* 0x00000000c609b211 */ /* 0x001fe400028f0cde */
        /* <DEDUP_REMOVED lines=9> */
.L_x_13155:
[----:B------:R-:W-:Y:S05]  /*30da0*/  BSYNC B1 ;  /* 0x0000000000017941 */ /* 0x000fea0003800000 */
.L_x_13154:
[----:B------:R-:W-:-:S03]  /*30db0*/  UMOV UR4, 0xffffffff ;  /* 0xffffffff00047882 */ /* 0x000fc60000000000 */
[----:B------:R-:W-:Y:S05]  /*30dc0*/  BRA.DIV UR4, `(.L_x_13156) ;  /* 0x000000aa04bc7947 */ /* 0x000fea000b800000 */
[----:B0-----:R0:W0:Y:S04]  /*30dd0*/  SHFL.IDX PT, R0, R4, 0x2, 0x181f ;  /* 0x00581f0004007f89 */ /* 0x00102800000e0000 */
[----:B----4-:R4:W0:Y:S02]  /*30de0*/  SHFL.IDX PT, R14, R3, 0x2, 0x181f ;  /* 0x00581f00030e7f89 */ /* 0x01082400000e0000 */
.L_x_13394:
        /* <DEDUP_REMOVED lines=9> */
[-C--:B0-----:R-:W-:Y:S02]  /*30e80*/  @!P3 LEA R8, P5, R198, R14.reuse, 0x1 ;  /* 0x0000000ec608b211 */ /* 0x081fe400078a08ff */
[----:B------:R-:W-:Y:S02]  /*30e90*/  @!P2 LEA R10, P4, R200, R14, 0x1 ;  /* 0x0000000ec80aa211 */ /* 0x000fe400078808ff */
[----:B------:R-:W-:Y:S02]  /*30ea0*/  @!P3 LEA.HI.X R9, R198, R0, R222, 0x1, P5 ;  /* 0x00000000c609b211 */ /* 0x000fe400028f0cde */
        /* <DEDUP_REMOVED lines=9> */
.L_x_13158:
[----:B------:R-:W-:Y:S05]  /*30f40*/  BSYNC B1 ;  /* 0x0000000000017941 */ /* 0x000fea0003800000 */
.L_x_13157:
[----:B------:R-:W-:-:S03]  /*30f50*/  UMOV UR4, 0xffffffff ;  /* 0xffffffff00047882 */ /* 0x000fc60000000000 */
[----:B------:R-:W-:Y:S05]  /*30f60*/  BRA.DIV UR4, `(.L_x_13159) ;  /* 0x000000aa049c7947 */ /* 0x000fea000b800000 */
[----:B0-----:R0:W0:Y:S04]  /*30f70*/  SHFL.IDX PT, R0, R4, 0x3, 0x181f ;  /* 0x00781f0004007f89 */ /* 0x00102800000e0000 */
[----:B------:R0:W0:Y:S02]  /*30f80*/  SHFL.IDX PT, R14, R3, 0x3, 0x181f ;  /* 0x00781f00030e7f89 */ /* 0x00002400000e0000 */
.L_x_13398:
[----:B0-234-:R-:W-:-:S05]  /*30f90*/  VIADD R3, R7, 0x60 ;  /* 0x0000006007037836 */ /* 0x01dfca0000000000 */
[----:B------:R-:W-:-:S13]  /*30fa0*/  ISETP.GE.AND P0, PT, R3, R16, PT ;  /* 0x000000100300720c */ /* 0x000fda0003f06270 */
[----:B------:R-:W-:Y:S05]  /*30fb0*/  @P0 BRA `(.L_x_13140) ;  /* 0x0000000000440947 */ /* 0x000fea0003800000 */
[----:B------:R-:W-:Y:S02]  /*30fc0*/  ULDC UR4, c[0x0][0xbc8] ;  /* 0x0002f20000047ab9 */ /* 0x000fe40000000800 */
[----:B------:R-:W-:Y:S02]  /*30fd0*/  ISETP.GE.AND P3, PT, R198, UR4, PT ;  /* 0x00000004c6007c0c */ /* 0x000fe4000bf66270 */
[----:B------:R-:W-:Y:S02]  /*30fe0*/  ISETP.GE.AND P2, PT, R200, UR4, PT ;  /* 0x00000004c8007c0c */ /* 0x000fe4000bf46270 */
[----:B------:R-:W-:Y:S02]  /*30ff0*/  ISETP.GE.AND P1, PT, R199, UR4, PT ;  /* 0x00000004c7007c0c */ /* 0x000fe4000bf26270 */
[----:B------:R-:W-:-:S07]  /*31000*/  ISETP.GE.AND P0, PT, R201, UR4, PT ;  /* 0x00000004c9007c0c */ /* 0x000fce000bf06270 */
[-C--:B------:R-:W-:Y:S02]  /*31010*/  @!P3 LEA R4, P5, R198, R14.reuse, 0x1 ;  /* 0x0000000ec604b211 */ /* 0x080fe400078a08ff */
        /* <DEDUP_REMOVED lines=11> */
.L_x_13140:
[----:B------:R-:W-:Y:S05]  /*310d0*/  BSYNC B0 ;  /* 0x0000000000007941 */ /* 0x000fea0003800000 */
.L_x_13126:
[----:B------:R-:W-:Y:S02]  /*310e0*/  ULDC UR4, c[0x0][0xd3c] ;  /* 0x00034f0000047ab9 */ /* 0x000fe40000000800 */
[----:B-1----:R-:W-:-:S13]  /*310f0*/  ISETP.GE.AND P0, PT, R99, UR4, PT ;  /* 0x0000000463007c0c */ /* 0x002fda000bf06270 */
[----:B------:R-:W-:Y:S05]  /*31100*/  @!P0 BRA `(.L_x_13160) ;  /* 0xfffffd0400c48947 */ /* 0x000fea000383ffff */
[----:B------:R-:W-:Y:S05]  /*31110*/  BRA `(.L_x_12917) ;  /* 0x0000008800c07947 */ /* 0x000fea0003800000 */
.L_x_12915:
        /* <DEDUP_REMOVED lines=16> */
.L_x_13161:
        /* <DEDUP_REMOVED lines=44> */
.L_x_13165:
        /* <DEDUP_REMOVED lines=37> */
.L_x_13163:
        /* <DEDUP_REMOVED lines=13> */
.L_x_13166:
        /* <DEDUP_REMOVED lines=62> */
.L_x_13167:
        /* <DEDUP_REMOVED lines=61> */
.L_x_13168:
[----:B------:R-:W-:-:S05]  /*31fb0*/  LOP3.LUT R17, RZ, R2, RZ, 0x33, !PT ;  /* 0x00000002ff117212 */ /* 0x000fca00078e33ff */
[----:B------:R-:W-:Y:S01]  /*31fc0*/  IMAD.IADD R17, R0, 0x1, R17 ;  /* 0x0000000100117824 */ /* 0x000fe200078e0211 */
[----:B------:R-:W-:Y:S06]  /*31fd0*/  BRA `(.L_x_13169) ;  /* 0x00000000000c7947 */ /* 0x000fec0003800000 */
.L_x_13164:
[----:B------:R-:W-:Y:S02]  /*31fe0*/  IMAD.MOV.U32 R17, RZ, RZ, RZ ;  /* 0x000000ffff117224 */ /* 0x000fe400078e00ff */
[----:B------:R-:W-:Y:S02]  /*31ff0*/  IMAD.U32 R16, RZ, RZ, UR6 ;  /* 0x00000006ff107e24 */ /* 0x000fe4000f8e00ff */
[----:B------:R-:W-:-:S07]  /*32000*/  IMAD.MOV.U32 R18, RZ, RZ, RZ ;  /* 0x000000ffff127224 */ /* 0x000fce00078e00ff */
.L_x_13169:
[----:B------:R-:W-:-:S13]  /*32010*/  ISETP.NE.AND P0, PT, R7, RZ, PT ;  /* 0x000000ff0700720c */ /* 0x000fda0003f05270 */
[----:B------:R-:W0:Y:S01]  /*32020*/  @!P0 S2R R3, SR_CgaCtaId ;  /* 0x0000000000038919 */ /* 0x000e220000008800 */
[----:B------:R-:W-:-:S04]  /*32030*/  @!P0 MOV R0, 0x400 ;  /* 0x0000040000008802 */ /* 0x000fc80000000f00 */
[----:B0-----:R-:W-:-:S05]  /*32040*/  @!P0 LEA R0, R3, R0, 0x18 ;  /* 0x0000000003008211 */ /* 0x001fca00078ec0ff */
[----:B------:R1:W-:Y:S01]  /*32050*/  @!P0 STS.128 [R0+0x324d0], R16 ;  /* 0x0324d01000008388 */ /* 0x0003e20000000c00 */
[----:B------:R-:W-:Y:S06]  /*32060*/  BAR.ARV 0x5, 0x180 ;  /* 0x0146000000007b1d */ /* 0x000fec0000002000 */
.L_x_13162:
        /* <DEDUP_REMOVED lines=27> */
[----:B------:R-:W-:-:S03]  /*32220*/  SHF.R.U32.HI R3, RZ, 0x3, R4 ;  /* 0x00000003ff037819 */ /* 0x000fc60000011604 */
[----:B------:R-:W-:Y:S01]  /*32230*/  IMAD R26, R30, 0x2, R23 ;  /* 0x000000021e1a7824 */ /* 0x000fe200078e0217 */
[----:B------:R-:W-:Y:S02]  /*32240*/  LOP3.LUT R2, R3, 0x70, R2, 0xf8, !PT ;  /* 0x0000007003027812 */ /* 0x000fe400078ef802 */
[C---:B------:R-:W-:Y:S02]  /*32250*/  LOP3.LUT R3, R0.reuse, 0x40, RZ, 0xfc, !PT ;  /* 0x0000004000037812 */ /* 0x040fe400078efcff */
[C---:B------:R-:W-:Y:S02]  /*32260*/  LOP3.LUT R2, R0.reuse, 0x80, RZ, 0xfc, !PT ;  /* 0x0000008000027812 */ /* 0x040fe400078efcff */
[----:B---3--:R-:W-:-:S07]  /*32270*/  LOP3.LUT R0, R0, 0xc0, RZ, 0xfc, !PT ;  /* 0x000000c000007812 */ /* 0x008fce00078efcff */
.L_x_13295:
        /* <DEDUP_REMOVED lines=8> */
[----:B-1----:R-:W1:Y:S02]  /*32300*/  @P0 LDC.64 R2, c[0x0][0xb20] ;  /* 0x0002c800ff020b82 */ /* 0x002e640000000a00 */
[----:B-1----:R-:W-:-:S05]  /*32310*/  @P0 IMAD.WIDE R2, R19, 0x4, R2 ;  /* 0x0000000413020825 */ /* 0x002fca00078e0202 */
[----:B------:R1:W5:Y:S01]  /*32320*/  @P0 LDG.E R33, desc[UR44][R2.64] ;  /* 0x0000002c02210981 */ /* 0x000362000c1e1900 */
[----:B------:R-:W-:Y:S01]  /*32330*/  ISETP.NE.U32.AND P0, PT, RZ, UR4, PT ;  /* 0x00000004ff007c0c */ /* 0x000fe2000bf05070 */
[----:B------:R-:W-:Y:S01]  /*32340*/  IMAD.MOV.U32 R37, RZ, RZ, RZ ;  /* 0x000000ffff257224 */ /* 0x000fe200078e00ff */
[----:B------:R-:W-:Y:S01]  /*32350*/  ISETP.NE.U32.AND P1, PT, RZ, UR6, PT ;  /* 0x00000006ff007c0c */ /* 0x000fe2000bf25070 */
[----:B------:R-:W-:Y:S01]  /*32360*/  IMAD.MOV.U32 R0, RZ, RZ, RZ ;  /* 0x000000ffff007224 */ /* 0x000fe200078e00ff */
[----:B------:R-:W-:Y:S01]  /*32370*/  ISETP.NE.AND.EX P2, PT, RZ, UR5, PT, P0 ;  /* 0x00000005ff007c0c */ /* 0x000fe2000bf45300 */
[----:B------:R-:W-:Y:S01]  /*32380*/  ULDC.64 UR4, c[0x0][0xaf8] ;  /* 0x0002be0000047ab9 */ /* 0x000fe20000000a00 */
[----:B------:R-:W-:Y:S01]  /*32390*/  ISETP.NE.AND.EX P1, PT, RZ, UR7, PT, P1 ;  /* 0x00000007ff007c0c */ /* 0x000fe2000bf25310 */
[----:B0-----:R-:W-:Y:S01]  /*323a0*/  IMAD.WIDE R4, R19, 0x4, R4 ;  /* 0x0000000413047825 */ /* 0x001fe200078e0204 */
[----:B------:R-:W-:Y:S01]  /*323b0*/  ISETP.NE.U32.AND P0, PT, RZ, UR4, PT ;  /* 0x00000004ff007c0c */ /* 0x000fe2000bf05070 */
[----:B-1----:R-:W0:Y:S08]  /*323c0*/  LDC.64 R2, c[0x0][0xb08] ;  /* 0x0002c200ff027b82 */ /* 0x002e300000000a00 */
[----:B--23--:R-:W1:Y:S01]  /*323d0*/  @P2 LDC.64 R6, c[0x0][0xb10] ;  /* 0x0002c400ff062b82 */ /* 0x00ce620000000a00 */
        /* <DEDUP_REMOVED lines=17> */
[----:B--2---:R0:W-:Y:S01]  /*324f0*/  STL [R1+0x440], R8 ;  /* 0x0004400801007387 */ /* 0x0041e20000100800 */
[----:B------:R-:W-:Y:S02]  /*32500*/  IMAD.MOV.U32 R12, RZ, RZ, R8 ;  /* 0x000000ffff0c7224 */ /* 0x000fe400078e0008 */
[----:B0-----:R-:W-:Y:S01]  /*32510*/  IMAD.U32 R8, RZ, RZ, UR4 ;  /* 0x00000004ff087e24 */ /* 0x001fe2000f8e00ff */
[----:B----4-:R-:W-:Y:S06]  /*32520*/  @P2 BRA `(.L_x_13171) ;  /* 0x0000000000142947 */ /* 0x010fec0003800000 */
[----:B------:R-:W-:Y:S05]  /*32530*/  @!P0 BRA `(.L_x_13171) ;  /* 0x0000000000108947 */ /* 0x000fea0003800000 */
[----:B------:R-:W2:Y:S04]  /*32540*/  LDG.E R9, desc[UR44][R4.64] ;  /* 0x0000002c04097981 */ /* 0x000ea8000c1e1900 */
[----:B------:R-:W2:Y:S02]  /*32550*/  LDG.E R6, desc[UR44][R4.64+0x4] ;  /* 0x0000042c04067981 */ /* 0x000ea4000c1e1900 */
[----:B--2---:R-:W-:-:S05]  /*32560*/  IMAD.IADD R12, R6, 0x1, -R9 ;  /* 0x00000001060c7824 */ /* 0x004fca00078e0a09 */
[----:B------:R0:W-:Y:S02]  /*32570*/  STL [R1+0x440], R12 ;  /* 0x0004400c01007387 */ /* 0x0001e40000100800 */
.L_x_13171:
        /* <DEDUP_REMOVED lines=13> */
.L_x_13172:
        /* <DEDUP_REMOVED lines=9> */
.L_x_13173:
[----:B-1----:R-:W2:Y:S01]  /*326e0*/  @P1 LDG.E R5, desc[UR44][R2.64] ;  /* 0x0000002c02051981 */ /* 0x002ea2000c1e1900 */
[----:B------:R-:W1:Y:S03]  /*326f0*/  LDC R9, c[0x0][0x448] ;  /* 0x00011200ff097b82 */ /* 0x000e660000000800 */
[----:B------:R3:W2:Y:S01]  /*32700*/  @P1 LDG.E R4, desc[UR44][R2.64+0x4] ;  /* 0x0000042c02041981 */ /* 0x0006a2000c1e1900 */
[----:B------:R-:W-:-:S04]  /*32710*/  IMAD.SHL.U32 R35, R17, 0x80, RZ ;  /* 0x0000008011237824 */ /* 0x000fc800078e00ff */
[----:B---3--:R-:W3:Y:S01]  /*32720*/  LDC.64 R2, c[0x0][0xad8] ;  /* 0x0002b600ff027b82 */ /* 0x008ee20000000a00 */
[----:B-1----:R-:W-:-:S13]  /*32730*/  ISETP.NE.AND P2, PT, R9, 0x1, PT ;  /* 0x000000010900780c */ /* 0x002fda0003f45270 */
[----:B------:R-:W1:Y:S01]  /*32740*/  @P2 LDC R10, c[0x0][0x44c] ;  /* 0x00011300ff0a2b82 */ /* 0x000e620000000800 */
[----:B---3--:R-:W-:-:S07]  /*32750*/  ISETP.GE.AND P3, PT, R3, 0x1, PT ;  /* 0x000000010300780c */ /* 0x008fce0003f66270 */
[----:B------:R-:W3:Y:S01]  /*32760*/  @P2 LDC R9, c[0x0][0x450] ;  /* 0x00011400ff092b82 */ /* 0x000ee20000000800 */
[----:B--2---:R-:W-:Y:S02]  /*32770*/  @P1 IMAD.IADD R7, R4, 0x1, -R5 ;  /* 0x0000000104071824 */ /* 0x004fe400078e0a05 */
[----:B------:R-:W-:-:S04]  /*32780*/  VIADD R5, R35, 0x7f ;  /* 0x0000007f23057836 */ /* 0x000fc80000000000 */
[----:B-1----:R-:W-:-:S05]  /*32790*/  @P2 IMAD.HI.U32 R4, R5, R10, RZ ;  /* 0x0000000a05042227 */ /* 0x002fca00078e00ff */
[----:B---3--:R-:W-:Y:S01]  /*327a0*/  @P2 SHF.R.U32.HI R5, RZ, R9, R4 ;  /* 0x00000009ff052219 */ /* 0x008fe20000011604 */
[----:B-----5:R-:W-:-:S04]  /*327b0*/  IMAD.IADD R9, R8, 0x1, -R33 ;  /* 0x0000000108097824 */ /* 0x020fc800078e0a21 */
[----:B------:R-:W-:-:S04]  /*327c0*/  IMAD.IADD R17, R9, 0x1, R7 ;  /* 0x0000000109117824 */ /* 0x000fc800078e0207 */
        /* <DEDUP_REMOVED lines=19> */
.L_x_13176:
[----:B------:R-:W-:-:S13]  /*32900*/  ISETP.NE.AND P0, PT, R3, 0x1, PT ;  /* 0x000000010300780c */ /* 0x000fda0003f05270 */
[----:B------:R-:W1:Y:S02]  /*32910*/  @P0 LDC.64 R4, c[0x0][0xae0] ;  /* 0x0002b800ff040b82 */ /* 0x000e640000000a00 */
[----:B-1----:R-:W-:-:S05]  /*32920*/  @P0 IMAD.HI.U32 R4, R11, R4, RZ ;  /* 0x000000040b040227 */ /* 0x002fca00078e00ff */
[----:B------:R-:W-:-:S07]  /*32930*/  @P0 SHF.R.U32.HI R11, RZ, R5, R4 ;  /* 0x00000005ff0b0219 */ /* 0x000fce0000011604 */
.L_x_13177:
[----:B------:R-:W-:Y:S05]  /*32940*/  BSYNC B0 ;  /* 0x0000000000007941 */ /* 0x000fea0003800000 */
.L_x_13175:
[----:B------:R-:W-:-:S05]  /*32950*/  IMAD R11, R11, R3, R3 ;  /* 0x000000030b0b7224 */ /* 0x000fca00078e0203 */
[----:B------:R-:W-:-:S07]  /*32960*/  VIMNMX R2, R2, R11, PT ;  /* 0x0000000b02027248 */ /* 0x000fce0003fe0100 */
.L_x_13174:
        /* <DEDUP_REMOVED lines=9> */
[----:B------:R-:W-:-:S03]  /*32a00*/  SHF.R.U32.HI R11, RZ, 0x1f, R2 ;  /* 0x0000001fff0b7819 */ /* 0x000fc60000011602 */
[----:B0-----:R-:W-:Y:S01]  /*32a10*/  IMAD.IADD R12, R8, 0x1, R5 ;  /* 0x00000001080c7824 */ /* 0x001fe200078e0205 */
        /* <DEDUP_REMOVED lines=14> */
.L_x_13180:
[----:B------:R-:W-:-:S13]  /*32b00*/  ISETP.NE.AND P0, PT, R3, 0x1, PT ;  /* 0x000000010300780c */ /* 0x000fda0003f05270 */
[----:B------:R-:W0:Y:S02]  /*32b10*/  @P0 LDC.64 R4, c[0x0][0xae0] ;  /* 0x0002b800ff040b82 */ /* 0x000e240000000a00 */
[----:B0-----:R-:W-:-:S05]  /*32b20*/  @P0 IMAD.HI.U32 R4, R12, R4, RZ ;  /* 0x000000040c040227 */ /* 0x001fca00078e00ff */
[----:B------:R-:W-:-:S07]  /*32b30*/  @P0 SHF.R.U32.HI R12, RZ, R5, R4 ;  /* 0x00000005ff0c0219 */ /* 0x000fce0000011604 */
.L_x_13181:
[----:B------:R-:W-:Y:S05]  /*32b40*/  BSYNC B0 ;  /* 0x0000000000007941 */ /* 0x000fea0003800000 */
.L_x_13179:
[----:B------:R-:W-:-:S05]  /*32b50*/  IMAD R3, R12, R3, RZ ;  /* 0x000000030c037224 */ /* 0x000fca00078e02ff */
[----:B------:R-:W-:-:S07]  /*32b60*/  VIMNMX R2, R2, R3, !PT ;  /* 0x0000000302027248 */ /* 0x000fce0007fe0100 */
.L_x_13178:
        /* <DEDUP_REMOVED lines=39> */
.L_x_13183:
[----:B------:R-:W-:Y:S05]  /*32de0*/  BSYNC B0 ;  /* 0x0000000000007941 */ /* 0x000fea0003800000 */
.L_x_13182:
[-C--:B------:R-:W-:Y:S01]  /*32df0*/  IMAD R4, R32, R14.reuse, R4 ;  /* 0x0000000e20047224 */ /* 0x080fe200078e0204 */
[----:B------:R-:W-:Y:S04]  /*32e00*/  BSSY B0, `(.L_x_13184) ;  /* 0x0000131000007945 */ /* 0x000fe80003800000 */
        /* <DEDUP_REMOVED lines=23> */
.L_x_13401:
[----:B-1----:R-:W-:Y:S02]  /*32f80*/  ISETP.NE.AND P0, PT, R14, RZ, PT ;  /* 0x000000ff0e00720c */ /* 0x002fe40003f05270 */
[----:B------:R-:W-:-:S11]  /*32f90*/  PLOP3.LUT P6, PT, PT, PT, PT, 0x8, 0x0 ;  /* 0x000000000000781c */ /* 0x000fd60003fce170 */
[----:B------:R-:W-:Y:S05]  /*32fa0*/  @P0 BRA `(.L_x_13187) ;  /* 0x00000000000c0947 */ /* 0x000fea0003800000 */
[----:B------:R-:W-:-:S03]  /*32fb0*/  UMOV UR4, 0xffffffff ;  /* 0xffffffff00047882 */ /* 0x000fc60000000000 */
[----:B------:R-:W-:Y:S05]  /*32fc0*/  BRA.DIV UR4, `(.L_x_13188) ;  /* 0x0000008e04007947 */ /* 0x000fea000b800000 */
[----:B------:R-:W-:-:S13]  /*32fd0*/  ELECT P6, URZ, PT ;  /* 0x00000000003f782f */ /* 0x000fda00038c0000 */
.L_x_13187:
        /* <DEDUP_REMOVED lines=9> */
.L_x_13404:
[----:B------:R-:W-:Y:S05]  /*33070*/  BSYNC B1 ;  /* 0x0000000000017941 */ /* 0x000fea0003800000 */
.L_x_13189:
[----:B------:R-:W-:Y:S04]  /*33080*/  BSSY B1, `(.L_x_13191) ;  /* 0x000007b000017945 */ /* 0x000fe80003800000 */
[----:B------:R-:W-:Y:S05]  /*33090*/  @!P6 BRA `(.L_x_13192) ;  /* 0x0000000400e4e947 */ /* 0x000fea0003800000 */
[----:B------:R-:W1:Y:S01]  /*330a0*/  S2R R3, SR_TID.X ;  /* 0x0000000000037919 */ /* 0x000e620000002100 */
[----:B------:R-:W-:Y:S01]  /*330b0*/  SHF.L.U32 R7, R28, 0x1f, RZ ;  /* 0x0000001f1c077819 */ /* 0x000fe200000006ff */
[----:B------:R-:W-:Y:S01]  /*330c0*/  BSSY B2, `(.L_x_13193) ;  /* 0x0000006000027945 */ /* 0x000fe20003800000 */
[----:B-1----:R-:W-:Y:S01]  /*330d0*/  LOP3.LUT R9, R3, 0x7f, RZ, 0xc0, !PT ;  /* 0x0000007f03097812 */ /* 0x002fe200078ec0ff */
[----:B------:R-:W-:-:S03]  /*330e0*/  IMAD R3, R24, 0x8, R23 ;  /* 0x0000000818037824 */ /* 0x000fc600078e0217 */
[----:B------:R-:W-:Y:S01]  /*330f0*/  ISETP.NE.AND P1, PT, R9, RZ, PT ;  /* 0x000000ff0900720c */ /* 0x000fe20003f25270 */
[----:B------:R-:W1:Y:S02]  /*33100*/  SYNCS.PHASECHK.TRANS64.TRYWAIT P0, [R3+URZ+0x324a0], R7 ;  /* 0x0324a007030075a7 */ /* 0x000e64000800017f */
[----:B-1----:R-:W-:Y:S10]  /*33110*/  @!P0 BRA `(.L_x_13194) ;  /* 0x0000008800e08947 */ /* 0x002ff40003800000 */
.L_x_13405:
[----:B------:R-:W-:Y:S05]  /*33120*/  BSYNC B2 ;  /* 0x0000000000027941 */ /* 0x000fea0003800000 */
.L_x_13193:
[----:B------:R-:W-:Y:S04]  /*33130*/  BSSY B2, `(.L_x_13195) ;  /* 0x0000009000027945 */ /* 0x000fe80003800000 */
[----:B------:R-:W-:Y:S05]  /*33140*/  @P1 BRA `(.L_x_13196) ;  /* 0x00000000001c1947 */ /* 0x000fea0003800000 */
[----:B------:R-:W2:Y:S02]  /*33150*/  S2R R9, SR_TID.X ;  /* 0x0000000000097919 */ /* 0x000ea40000002100 */
[----:B--2---:R-:W-:Y:S01]  /*33160*/  LOP3.LUT R11, R9, 0x1f, RZ, 0xc0, !PT ;  /* 0x0000001f090b7812 */ /* 0x004fe200078ec0ff */
[----:B------:R-:W-:-:S03]  /*33170*/  IMAD.MOV.U32 R9, RZ, RZ, 0x3000 ;  /* 0x00003000ff097424 */ /* 0x000fc600078e00ff */
[----:B------:R-:W-:Y:S01]  /*33180*/  ISETP.NE.AND P0, PT, R11, RZ, PT ;  /* 0x000000ff0b00720c */ /* 0x000fe20003f05270 */
[----:B------:R2:W-:-:S12]  /*33190*/  SYNCS.ARRIVE.TRANS64 RZ, [R3+URZ+0x32490], R9 ;  /* 0x0324900903ff79a7 */ /* 0x0005d8000800003f */
[----:B--2---:R-:W-:Y:S05]  /*331a0*/  @!P0 BRA `(.L_x_13196) ;  /* 0x0000000000048947 */ /* 0x004fea0003800000 */
[----:B------:R-:W-:Y:S01]  /*331b0*/  BPT.TRAP 0x1 ;  /* 0x000000040000795c */ /* 0x000fe20000300000 */
.L_x_13196:
[----:B------:R-:W-:Y:S05]  /*331c0*/  BSYNC B2 ;  /* 0x0000000000027941 */ /* 0x000fea0003800000 */
.L_x_13195:
        /* <DEDUP_REMOVED lines=10> */
[----:B0-----:R-:W-:Y:S01]  /*33270*/  VIADD R12, R3, 0x32490 ;  /* 0x00032490030c7836 */ /* 0x001fe20000000000 */
[----:B------:R-:W-:-:S09]  /*33280*/  UMOV UR7, 0x12f00000 ;  /* 0x12f0000000077882 */ /* 0x000fd20000000000 */
.L_x_13197:
        /* <DEDUP_REMOVED lines=13> */
.L_x_13406:
[----:B------:R-:W-:Y:S05]  /*33360*/  BSYNC B2 ;  /* 0x0000000000027941 */ /* 0x000fea0003800000 */
.L_x_13198:
        /* <DEDUP_REMOVED lines=11> */
.L_x_13201:
[----:B------:R-:W-:Y:S05]  /*33420*/  BSYNC B2 ;  /* 0x0000000000027941 */ /* 0x000fea0003800000 */
.L_x_13200:
        /* <DEDUP_REMOVED lines=9> */
.L_x_13202:
        /* <DEDUP_REMOVED lines=15> */
.L_x_13203:
        /* <DEDUP_REMOVED lines=15> */
.L_x_13204:
        /* <DEDUP_REMOVED lines=15> */
.L_x_13205:
        /* <DEDUP_REMOVED lines=10> */
.L_x_13192:
[----:B------:R-:W-:Y:S05]  /*33830*/  BSYNC B1 ;  /* 0x0000000000017941 */ /* 0x000fea0003800000 */
.L_x_13191:
        /* <DEDUP_REMOVED lines=9> */
.L_x_13221:
[----:B------:R-:W-:Y:S05]  /*338d0*/  YIELD ;  /* 0x0000000000007946 */ /* 0x000fea0003800000 */
[----:B------:R-:W-:Y:S04]  /*338e0*/  BSSY B1, `(.L_x_13206) ;  /* 0x000007a000017945 */ /* 0x000fe80003800000 */
[----:B------:R-:W-:Y:S05]  /*338f0*/  @!P6 BRA `(.L_x_13207) ;  /* 0x0000000400e0e947 */ /* 0x000fea0003800000 */
[----:B------:R-:W1:Y:S01]  /*33900*/  S2R R2, SR_TID.X ;  /* 0x0000000000027919 */ /* 0x000e620000002100 */
[----:B------:R-:W-:Y:S01]  /*33910*/  IMAD R9, R24, 0x8, R23 ;  /* 0x0000000818097824 */ /* 0x000fe200078e0217 */
[----:B------:R-:W-:Y:S01]  /*33920*/  BSSY B2, `(.L_x_13208) ;  /* 0x0000006000027945 */ /* 0x000fe20003800000 */
[----:B-1----:R-:W-:Y:S02]  /*33930*/  LOP3.LUT R3, R2, 0x7f, RZ, 0xc0, !PT ;  /* 0x0000007f02037812 */ /* 0x002fe400078ec0ff */
[----:B------:R-:W-:Y:S02]  /*33940*/  SHF.L.U32 R2, R28, 0x1f, RZ ;  /* 0x0000001f1c027819 */ /* 0x000fe400000006ff */
[----:B------:R-:W-:Y:S02]  /*33950*/  ISETP.NE.AND P2, PT, R3, RZ, PT ;  /* 0x000000ff0300720c */ /* 0x000fe40003f45270 */
[----:B------:R-:W1:Y:S02]  /*33960*/  SYNCS.PHASECHK.TRANS64.TRYWAIT P1, [R9+URZ+0x324a0], R2 ;  /* 0x0324a002090075a7 */ /* 0x000e64000802017f */
[----:B-1----:R-:W-:Y:S09]  /*33970*/  @!P1 BRA `(.L_x_13209) ;  /* 0x0000008000f09947 */ /* 0x002ff20003800000 */
.L_x_13407:
[----:B------:R-:W-:Y:S05]  /*33980*/  BSYNC B2 ;  /* 0x0000000000027941 */ /* 0x000fea0003800000 */
.L_x_13208:
        /* <DEDUP_REMOVED lines=9> */
.L_x_13211:
[----:B------:R-:W-:Y:S05]  /*33a20*/  BSYNC B2 ;  /* 0x0000000000027941 */ /* 0x000fea0003800000 */
.L_x_13210:
        /* <DEDUP_REMOVED lines=11> */
.L_x_13212:
        /* <DEDUP_REMOVED lines=13> */
.L_x_13408:
[----:B------:R-:W-:Y:S05]  /*33bb0*/  BSYNC B2 ;  /* 0x0000000000027941 */ /* 0x000fea0003800000 */
.L_x_13213:
        /* <DEDUP_REMOVED lines=11> */
.L_x_13216:
[----:B------:R-:W-:Y:S05]  /*33c70*/  BSYNC B2 ;  /* 0x0000000000027941 */ /* 0x000fea0003800000 */
.L_x_13215:
        /* <DEDUP_REMOVED lines=9> */
.L_x_13217:
        /* <DEDUP_REMOVED lines=15> */
.L_x_13218:
        /* <DEDUP_REMOVED lines=15> */
.L_x_13219:
        /* <DEDUP_REMOVED lines=15> */
.L_x_13220:
        /* <DEDUP_REMOVED lines=10> */
.L_x_13207:
[----:B------:R-:W-:Y:S05]  /*34080*/  BSYNC B1 ;  /* 0x0000000000017941 */ /* 0x000fea0003800000 */
.L_x_13206:
        /* <DEDUP_REMOVED lines=8> */
.L_x_13185:
[----:B------:R-:W-:Y:S05]  /*34110*/  BSYNC B0 ;  /* 0x0000000000007941 */ /* 0x000fea0003800000 */
.L_x_13184:
[----:B------:R-:W1:Y:S01]  /*34120*/  LDC R0, c[0x0][0x448] ;  /* 0x00011200ff007b82 */ /* 0x000e620000000800 */
[----:B------:R-:W-:Y:S01]  /*34130*/  VIADD R5, R35, 0x7f ;  /* 0x0000007f23057836 */ /* 0x000fe20000000000 */
[----:B------:R-:W-:Y:S06]  /*34140*/  @!P0 WARPSYNC.ALL ;  /* 0x0000000000008948 */ /* 0x000fec0003800000 */
[----:B------:R-:W-:Y:S01]  /*34150*/  @!P0 BAR.SYNC.DEFER_BLOCKING 0xc, 0x180 ;  /* 0x0306000000008b1d */ /* 0x000fe20000010000 */
[----:B-1----:R-:W-:-:S13]  /*34160*/  ISETP.NE.AND P1, PT, R0, 0x1, PT ;  /* 0x000000010000780c */ /* 0x002fda0003f25270 */
[----:B------:R-:W1:Y:S08]  /*34170*/  @P1 LDC R0, c[0x0][0x44c] ;  /* 0x00011300ff001b82 */ /* 0x000e700000000800 */
[----:B------:R-:W2:Y:S01]  /*34180*/  @P1 LDC R3, c[0x0][0x450] ;  /* 0x00011400ff031b82 */ /* 0x000ea20000000800 */
[----:B-1----:R-:W-:-:S05]  /*34190*/  @P1 IMAD.HI.U32 R0, R5, R0, RZ ;  /* 0x0000000005001227 */ /* 0x002fca00078e00ff */
[----:B--2---:R-:W-:Y:S02]  /*341a0*/  @P1 SHF.R.U32.HI R5, RZ, R3, R0 ;  /* 0x00000003ff051219 */ /* 0x004fe40000011600 */
[----:B------:R-:W1:Y:S03]  /*341b0*/  LDC.64 R2, c[0x0][0xad8] ;  /* 0x0002b600ff027b82 */ /* 0x000e660000000a00 */
[----:B------:R-:W-:Y:S01]  /*341c0*/  IMAD.IADD R7, R10, 0x1, R5 ;  /* 0x000000010a077824 */ /* 0x000fe200078e0205 */
[----:B-1----:R-:W-:-:S03]  /*341d0*/  ISETP.GE.AND P2, PT, R3, 0x1, PT ;  /* 0x000000010300780c */ /* 0x002fc60003f46270 */
        /* <DEDUP_REMOVED lines=13> */
.L_x_13224:
[----:B------:R-:W-:-:S13]  /*342b0*/  ISETP.NE.AND P0, PT, R3, 0x1, PT ;  /* 0x000000010300780c */ /* 0x000fda0003f05270 */
[----:B------:R-:W1:Y:S02]  /*342c0*/  @P0 LDC.64 R4, c[0x0][0xae0] ;  /* 0x0002b800ff040b82 */ /* 0x000e640000000a00 */
[----:B-1----:R-:W-:-:S05]  /*342d0*/  @P0 IMAD.HI.U32 R4, R0, R4, RZ ;  /* 0x0000000400040227 */ /* 0x002fca00078e00ff */
[----:B------:R-:W-:-:S07]  /*342e0*/  @P0 SHF.R.U32.HI R0, RZ, R5, R4 ;  /* 0x00000005ff000219 */ /* 0x000fce0000011604 */
.L_x_13225:
[----:B------:R-:W-:Y:S05]  /*342f0*/  BSYNC B0 ;  /* 0x0000000000007941 */ /* 0x000fea0003800000 */
.L_x_13223:
[----:B------:R-:W-:-:S05]  /*34300*/  IMAD R5, R0, R3, R3 ;  /* 0x0000000300057224 */ /* 0x000fca00078e0203 */
[----:B------:R-:W-:-:S07]  /*34310*/  VIMNMX R2, R2, R5, PT ;  /* 0x0000000502027248 */ /* 0x000fce0003fe0100 */
.L_x_13222:
[----:B------:R-:W1:Y:S01]  /*34320*/  @P1 LDC R4, c[0x0][0x44c] ;  /* 0x00011300ff041b82 */ /* 0x000e620000000800 */
[----:B------:R-:W-:Y:S01]  /*34330*/  VIADD R2, R2, 0x5f ;  /* 0x0000005f02027836 */ /* 0x000fe20000000000 */
[----:B------:R-:W-:Y:S01]  /*34340*/  ULDC UR4, c[0x0][0xad4] ;  /* 0x0002b50000047ab9 */ /* 0x000fe20000000800 */
[----:B------:R-:W-:Y:S02]  /*34350*/  IMAD.MOV.U32 R7, RZ, RZ, R35 ;  /* 0x000000ffff077224 */ /* 0x000fe400078e0023 */
[----:B------:R-:W-:-:S03]  /*34360*/  IMAD.HI R2, R2, 0x2aaaaaab, RZ ;  /* 0x2aaaaaab02027827 */ /* 0x000fc600078e02ff */
[----:B------:R-:W2:Y:S02]  /*34370*/  @P1 LDC R0, c[0x0][0x450] ;  /* 0x00011400ff001b82 */ /* 0x000ea40000000800 */
[----:B------:R-:W-:-:S04]  /*34380*/  SHF.R.U32.HI R5, RZ, 0x1f, R2 ;  /* 0x0000001fff057819 */ /* 0x000fc80000011602 */
[----:B------:R-:W-:Y:S01]  /*34390*/  LEA.HI.SX32 R5, R2, R5, 0x1c ;  /* 0x0000000502057211 */ /* 0x000fe200078fe2ff */
[----:B-1----:R-:W-:-:S05]  /*343a0*/  @P1 IMAD.HI.U32 R9, R35, R4, RZ ;  /* 0x0000000423091227 */ /* 0x002fca00078e00ff */
[----:B--2---:R-:W-:-:S05]  /*343b0*/  @P1 SHF.R.U32.HI R7, RZ, R0, R9 ;  /* 0x00000000ff071219 */ /* 0x004fca0000011609 */
        /* <DEDUP_REMOVED lines=14> */
.L_x_13228:
[----:B------:R-:W-:-:S13]  /*344a0*/  ISETP.NE.AND P0, PT, R3, 0x1, PT ;  /* 0x000000010300780c */ /* 0x000fda0003f05270 */
[----:B------:R-:W1:Y:S02]  /*344b0*/  @P0 LDC.64 R4, c[0x0][0xae0] ;  /* 0x0002b800ff040b82 */ /* 0x000e640000000a00 */
[----:B-1----:R-:W-:-:S05]  /*344c0*/  @P0 IMAD.HI.U32 R4, R8, R4, RZ ;  /* 0x0000000408040227 */ /* 0x002fca00078e00ff */
[----:B------:R-:W-:-:S07]  /*344d0*/  @P0 SHF.R.U32.HI R8, RZ, R5, R4 ;  /* 0x00000005ff080219 */ /* 0x000fce0000011604 */
.L_x_13229:
[----:B------:R-:W-:Y:S05]  /*344e0*/  BSYNC B0 ;  /* 0x0000000000007941 */ /* 0x000fea0003800000 */
.L_x_13227:
[----:B------:R-:W-:-:S05]  /*344f0*/  IMAD R3, R8, R3, RZ ;  /* 0x0000000308037224 */ /* 0x000fca00078e02ff */
[----:B------:R-:W-:-:S07]  /*34500*/  VIMNMX R0, R0, R3, !PT ;  /* 0x0000000300007248 */ /* 0x000fce0007fe0100 */
.L_x_13226:
[----:B------:R-:W-:Y:S01]  /*34510*/  ISETP.NE.AND P1, PT, R6, RZ, PT ;  /* 0x000000ff0600720c */ /* 0x000fe20003f25270 */
[----:B------:R-:W-:Y:S01]  /*34520*/  IMAD.HI R0, R0, 0x2aaaaaab, RZ ;  /* 0x2aaaaaab00007827 */ /* 0x000fe200078e02ff */
[----:B------:R-:W-:Y:S04]  /*34530*/  BSSY B0, `(.L_x_13230) ;  /* 0x0000023000007945 */ /* 0x000fe80003800000 */
[----:B------:R-:W-:-:S04]  /*34540*/  SHF.R.U32.HI R3, RZ, 0x1f, R0 ;  /* 0x0000001fff037819 */ /* 0x000fc80000011600 */
[----:B------:R-:W-:Y:S01]  /*34550*/  LEA.HI.SX32 R0, R0, R3, 0x1c ;  /* 0x0000000300007211 */ /* 0x000fe200078fe2ff */
[----:B------:R-:W-:Y:S02]  /*34560*/  IMAD.MOV.U32 R3, RZ, RZ, RZ ;  /* 0x000000ffff037224 */ /* 0x000fe400078e00ff */
[----:B------:R-:W1:Y:S01]  /*34570*/  @!P1 LDC R6, c[0x0][0xae8] ;  /* 0x0002ba00ff069b82 */ /* 0x000e620000000800 */
[----:B------:R-:W-:-:S04]  /*34580*/  VIMNMX R0, RZ, R0, !PT ;  /* 0x00000000ff007248 */ /* 0x000fc80007fe0100 */
[----:B------:R-:W-:-:S13]  /*34590*/  ISETP.GT.AND P0, PT, R7, R0, PT ;  /* 0x000000000700720c */ /* 0x000fda0003f04270 */
[----:B------:R-:W-:Y:S05]  /*345a0*/  @!P0 BRA `(.L_x_13231) ;  /* 0x00000000006c8947 */ /* 0x000fea0003800000 */
[----:B-1----:R-:W-:Y:S01]  /*345b0*/  IABS R4, R6 ;  /* 0x0000000600047213 */ /* 0x002fe20000000000 */
[----:B------:R-:W-:-:S03]  /*345c0*/  IMAD.MOV.U32 R2, RZ, RZ, RZ ;  /* 0x000000ffff027224 */ /* 0x000fc600078e00ff */
[----:B------:R-:W1:Y:S08]  /*345d0*/  I2F.RP R5, R4 ;  /* 0x0000000400057306 */ /* 0x000e700000209400 */
[----:B-1----:R-:W1:Y:S02]  /*345e0*/  MUFU.RCP R5, R5 ;  /* 0x0000000500057308 */ /* 0x002e640000001000 */
[----:B-1----:R-:W-:-:S06]  /*345f0*/  VIADD R8, R5, 0xffffffe ;  /* 0x0ffffffe05087836 */ /* 0x002fcc0000000000 */
[----:B------:R-:W1:Y:S02]  /*34600*/  F2I.FTZ.U32.TRUNC.NTZ R3, R8 ;  /* 0x0000000800037305 */ /* 0x000e64000021f000 */
[----:B-1----:R-:W-:-:S04]  /*34610*/  IMAD.MOV R9, RZ, RZ, -R3 ;  /* 0x000000ffff097224 */ /* 0x002fc800078e0a03 */
        /* <DEDUP_REMOVED lines=20> */
.L_x_13231:
[----:B------:R-:W-:Y:S05]  /*34760*/  BSYNC B0 ;  /* 0x0000000000007941 */ /* 0x000fea0003800000 */
.L_x_13230:
        /* <DEDUP_REMOVED lines=23> */
.L_x_13233:
        /* <DEDUP_REMOVED lines=13> */
[----:B------:R-:W-:Y:S02]  /*349b0*/  IMAD.U32 R10, RZ, RZ, UR4 ;  /* 0x00000004ff0a7e24 */ /* 0x000fe4000f8e00ff */
[----:B------:R-:W-:Y:S02]  /*349c0*/  IMAD.U32 R11, RZ, RZ, UR5 ;  /* 0x00000005ff0b7e24 */ /* 0x000fe4000f8e00ff */
[----:B------:R-:W-:Y:S02]  /*349d0*/  IMAD.MOV.U32 R8, RZ, RZ, 0x70 ;  /* 0x00000070ff087424 */ /* 0x000fe400078e00ff */
[----:B0-----:R-:W-:Y:S02]  /*349e0*/  IMAD.MOV.U32 R12, RZ, RZ, 0x1 ;  /* 0x00000001ff0c7424 */ /* 0x001fe400078e00ff */
[----:B------:R-:W-:-:S07]  /*349f0*/  IMAD.MOV.U32 R13, RZ, RZ, RZ ;  /* 0x000000ffff0d7224 */ /* 0x000fce00078e00ff */
[----:B------:R-:W-:-:S07]  /*34a00*/  LEPC R20, `(.L_x_13236) ;  /* 0x000000001014794e */ /* 0x000fce0000000000 */
[----:B--2---:R-:W-:Y:S05]  /*34a10*/  CALL.ABS.NOINC R2 ;  /* 0x0000000002007343 */ /* 0x004fea0003c00000 */
.L_x_13236:
[----:B------:R-:W-:Y:S05]  /*34a20*/  BSYNC B6 ;  /* 0x0000000000067941 */ /* 0x000fea0003800000 */
.L_x_13235:
        /* <DEDUP_REMOVED lines=13> */
[----:B------:R-:W-:Y:S02]  /*34b00*/  IMAD.U32 R10, RZ, RZ, UR4 ;  /* 0x00000004ff0a7e24 */ /* 0x000fe4000f8e00ff */
[----:B------:R-:W-:Y:S02]  /*34b10*/  IMAD.U32 R11, RZ, RZ, UR5 ;  /* 0x00000005ff0b7e24 */ /* 0x000fe4000f8e00ff */
[----:B------:R-:W-:Y:S02]  /*34b20*/  IMAD.MOV.U32 R8, RZ, RZ, 0x70 ;  /* 0x00000070ff087424 */ /* 0x000fe400078e00ff */
[----:B0-----:R-:W-:Y:S02]  /*34b30*/  IMAD.MOV.U32 R12, RZ, RZ, 0x1 ;  /* 0x00000001ff0c7424 */ /* 0x001fe400078e00ff */
[----:B--2---:R-:W-:-:S07]  /*34b40*/  IMAD.MOV.U32 R13, RZ, RZ, RZ ;  /* 0x000000ffff0d7224 */ /* 0x004fce00078e00ff */
[----:B------:R-:W-:-:S07]  /*34b50*/  LEPC R20, `(.L_x_13239) ;  /* 0x000000001014794e */ /* 0x000fce0000000000 */
[----:B---3--:R-:W-:Y:S05]  /*34b60*/  CALL.ABS.NOINC R2 ;  /* 0x0000000002007343 */ /* 0x008fea0003c00000 */
.L_x_13239:
        /* <DEDUP_REMOVED lines=15> */
.L_x_13238:
[----:B------:R-:W-:Y:S05]  /*34c60*/  BSYNC B6 ;  /* 0x0000000000067941 */ /* 0x000fea0003800000 */
.L_x_13237:
[----:B------:R-:W2:Y:S01]  /*34c70*/  S2R R2, SR_TID.X ;  /* 0x0000000000027919 */ /* 0x000ea20000002100 */
[----:B------:R-:W-:Y:S01]  /*34c80*/  ULDC.64 UR4, c[0x0][0xaf0] ;  /* 0x0002bc0000047ab9 */ /* 0x000fe20000000a00 */
[----:B------:R-:W-:Y:S01]  /*34c90*/  IMAD.MOV.U32 R29, RZ, RZ, R19 ;  /* 0x000000ffff1d7224 */ /* 0x000fe200078e0013 */
[----:B------:R-:W-:Y:S01]  /*34ca0*/  ISETP.NE.U32.AND P0, PT, RZ, UR4, PT ;  /* 0x00000004ff007c0c */ /* 0x000fe2000bf05070 */
[----:B------:R-:W3:Y:S01]  /*34cb0*/  S2R R21, SR_TID.X ;  /* 0x0000000000157919 */ /* 0x000ee20000002100 */
[----:B------:R-:W4:Y:S01]  /*34cc0*/  LDC R9, c[0x0][0x430] ;  /* 0x00010c00ff097b82 */ /* 0x000f220000000800 */
[----:B------:R-:W-:Y:S01]  /*34cd0*/  VIADD R0, R31, 0xffffffff ;  /* 0xffffffff1f007836 */ /* 0x000fe20000000000 */
[----:B------:R-:W-:Y:S01]  /*34ce0*/  ISETP.NE.AND.EX P0, PT, RZ, UR5, PT, P0 ;  /* 0x00000005ff007c0c */ /* 0x000fe2000bf05300 */
[----:B------:R-:W-:Y:S01]  /*34cf0*/  IMAD.MOV.U32 R10, RZ, RZ, RZ ;  /* 0x000000ffff0a7224 */ /* 0x000fe200078e00ff */
[----:B------:R-:W5:Y:S01]  /*34d00*/  S2R R11, SR_TID.X ;  /* 0x00000000000b7919 */ /* 0x000f620000002100 */
[----:B------:R-:W-:Y:S01]  /*34d10*/  ULDC UR4, c[0x0][0x2f4] ;  /* 0x0000bd0000047ab9 */ /* 0x000fe20000000800 */
[----:B------:R-:W-:Y:S01]  /*34d20*/  LOP3.LUT R22, R22, 0xfffff7ff, RZ, 0xc0, !PT ;  /* 0xfffff7ff16167812 */ /* 0x000fe200078ec0ff */
[----:B------:R-:W-:Y:S01]  /*34d30*/  ULDC UR5, c[0x0][0x320] ;  /* 0x0000c80000057ab9 */ /* 0x000fe20000000800 */
[----:B--2---:R-:W-:-:S07]  /*34d40*/  LOP3.LUT R20, R2, 0x7f, RZ, 0xc0, !PT ;  /* 0x0000007f02147812 */ /* 0x004fce00078ec0ff */
[----:B------:R-:W2:Y:S01]  /*34d50*/  @P0 LDC.64 R2, c[0x0][0xaf0] ;  /* 0x0002bc00ff020b82 */ /* 0x000ea20000000a00 */
[----:B------:R-:W-:Y:S01]  /*34d60*/  SHF.R.U32.HI R34, RZ, 0x3, R20 ;  /* 0x00000003ff227819 */ /* 0x000fe20000011614 */
[----:B--2---:R-:W-:-:S05]  /*34d70*/  @P0 IMAD.WIDE R2, R19, 0x4, R2 ;  /* 0x0000000413020825 */ /* 0x004fca00078e0202 */
[----:B------:R2:W5:Y:S01]  /*34d80*/  @P0 LDG.E R29, desc[UR44][R2.64] ;  /* 0x0000002c021d0981 */ /* 0x000562000c1e1900 */
[----:B---3--:R-:W-:Y:S01]  /*34d90*/  IMAD.SHL.U32 R20, R21, 0x10, RZ ;  /* 0x0000001015147824 */ /* 0x008fe200078e00ff */
[----:B----4-:R-:W-:-:S04]  /*34da0*/  ISETP.NE.AND P1, PT, R9, 0x1, PT ;  /* 0x000000010900780c */ /* 0x010fc80003f25270 */
[----:B------:R-:W-:-:S05]  /*34db0*/  LOP3.LUT R20, R34, 0x70, R20, 0xf8, !PT ;  /* 0x0000007022147812 */ /* 0x000fca00078ef814 */
[----:B-1----:R-:W-:-:S04]  /*34dc0*/  IMAD R6, R0, 0x60, R20 ;  /* 0x0000006000067824 */ /* 0x002fc800078e0214 */
[----:B------:R-:W1:Y:S01]  /*34dd0*/  @P1 LDC R5, c[0x0][0x434] ;  /* 0x00010d00ff051b82 */ /* 0x000e620000000800 */
[C---:B------:R-:W-:Y:S01]  /*34de0*/  ISETP.GE.AND P0, PT, R6.reuse, R17, PT ;  /* 0x000000110600720c */ /* 0x040fe20003f06270 */
[----:B------:R-:W-:-:S03]  /*34df0*/  IMAD.IADD R6, R6, 0x1, R33 ;  /* 0x0000000106067824 */ /* 0x000fc600078e0221 */
[----:B------:R-:W-:Y:S01]  /*34e00*/  ISETP.GT.U32.OR P0, PT, R20, 0x5f, P0 ;  /* 0x0000005f1400780c */ /* 0x000fe20000704470 */
[----:B------:R-:W-:Y:S02]  /*34e10*/  IMAD.MOV.U32 R7, RZ, RZ, R6 ;  /* 0x000000ffff077224 */ /* 0x000fe400078e0006 */
[----:B------:R-:W3:Y:S10]  /*34e20*/  @P1 LDC R4, c[0x0][0x438] ;  /* 0x00010e00ff041b82 */ /* 0x000ef40000000800 */
[----:B--2---:R-:W2:Y:S01]  /*34e30*/  @!P0 LDC.64 R2, c[0x0][0x428] ;  /* 0x00010a00ff028b82 */ /* 0x004ea20000000a00 */
[----:B-1----:R-:W-:-:S05]  /*34e40*/  @P1 IMAD.HI.U32 R5, R6, R5, RZ ;  /* 0x0000000506051227 */ /* 0x002fca00078e00ff */
[----:B---3--:R-:W-:-:S04]  /*34e50*/  @P1 SHF.R.U32.HI R7, RZ, R4, R5 ;  /* 0x00000004ff071219 */ /* 0x008fc80000011605 */
[--C-:B------:R-:W-:Y:S01]  /*34e60*/  @!P0 SHF.R.S32.HI R5, RZ, 0x1f, R7.reuse ;  /* 0x0000001fff058819 */ /* 0x100fe20000011407 */
[----:B------:R-:W-:Y:S01]  /*34e70*/  @!P0 IMAD.MOV.U32 R4, RZ, RZ, R7 ;  /* 0x000000ffff048224 */ /* 0x000fe200078e0007 */
[----:B-----5:R-:W-:-:S03]  /*34e80*/  SHF.R.S32.HI R34, RZ, 0x1f, R29 ;  /* 0x0000001fff227819 */ /* 0x020fc6000001141d */
[----:B--2---:R-:W-:-:S04]  /*34e90*/  @!P0 IMAD.WIDE.U32 R4, R29, R2, R4 ;  /* 0x000000021d048225 */ /* 0x004fc800078e0004 */
[----:B------:R-:W-:-:S04]  /*34ea0*/  @!P0 IMAD R8, R34, R2, RZ ;  /* 0x0000000222088224 */ /* 0x000fc800078e02ff */
[----:B------:R-:W-:Y:S02]  /*34eb0*/  @!P0 IMAD R8, R29, R3, R8 ;  /* 0x000000031d088224 */ /* 0x000fe400078e0208 */
[----:B------:R-:W1:Y:S02]  /*34ec0*/  @!P0 LDC.64 R2, c[0x0][0x418] ;  /* 0x00010600ff028b82 */ /* 0x000e640000000a00 */
[----:B------:R-:W-:Y:S01]  /*34ed0*/  @!P0 IMAD.IADD R8, R5, 0x1, R8 ;  /* 0x0000000105088824 */ /* 0x000fe200078e0208 */
[----:B-1----:R-:W-:-:S04]  /*34ee0*/  @!P0 LEA R2, P1, R4, R2, 0x2 ;  /* 0x0000000204028211 */ /* 0x002fc800078210ff */
[----:B------:R-:W-:-:S05]  /*34ef0*/  @!P0 LEA.HI.X R3, R4, R3, R8, 0x2, P1 ;  /* 0x0000000304038211 */ /* 0x000fca00008f1408 */
[----:B------:R1:W2:Y:S01]  /*34f00*/  @!P0 LDG.E R10, desc[UR44][R2.64] ;  /* 0x0000002c020a8981 */ /* 0x0002a2000c1e1900 */
[----:B------:R-:W-:Y:S01]  /*34f10*/  IMAD.SHL.U32 R31, R11, 0x8, RZ ;  /* 0x000000080b1f7824 */ /* 0x000fe200078e00ff */
[----:B------:R-:W-:Y:S01]  /*34f20*/  UMOV UR6, 0xffffffff ;  /* 0xffffffff00067882 */ /* 0x000fe20000000000 */
[----:B------:R-:W-:-:S03]  /*34f30*/  IMAD.MOV R4, RZ, RZ, -R7 ;  /* 0x000000ffff047224 */ /* 0x000fc600078e0a07 */
[----:B------:R-:W-:Y:S01]  /*34f40*/  LOP3.LUT R31, R31, 0x38, RZ, 0xc0, !PT ;  /* 0x000000381f1f7812 */ /* 0x000fe200078ec0ff */
[----:B-1----:R-:W-:Y:S02]  /*34f50*/  IMAD.U32 R2, RZ, RZ, UR40 ;  /* 0x00000028ff027e24 */ /* 0x002fe4000f8e00ff */
[----:B------:R-:W-:-:S03]  /*34f60*/  IMAD R3, R9, R4, R6 ;  /* 0x0000000409037224 */ /* 0x000fc600078e0206 */
[----:B------:R-:W-:Y:S02]  /*34f70*/  ISETP.NE.AND P2, PT, R2, 0x3, PT ;  /* 0x000000030200780c */ /* 0x000fe40003f45270 */
[----:B------:R-:W-:Y:S11]  /*34f80*/  STL [R1+0x448], R3 ;  /* 0x0004480301007387 */ /* 0x000ff60000100800 */
[----:B------:R-:W-:-:S04]  /*34f90*/  @P2 LOP3.LUT R22, R22, 0x800, RZ, 0xfc, !PT ;  /* 0x0000080016162812 */ /* 0x000fc800078efcff */
[----:B------:R-:W-:Y:S01]  /*34fa0*/  LOP3.LUT R22, R22, 0xfffffffd, RZ, 0xc0, !PT ;  /* 0xfffffffd16167812 */ /* 0x000fe200078ec0ff */
[----:B--2---:R1:W-:Y:S02]  /*34fb0*/  STL [R1+0x444], R10 ;  /* 0x0004440a01007387 */ /* 0x0043e40000100800 */
[----:B-1----:R-:W-:Y:S01]  /*34fc0*/  IMAD.SHL.U32 R10, R11, 0x8, RZ ;  /* 0x000000080b0a7824 */ /* 0x002fe200078e00ff */
[----:B------:R-:W-:-:S04]  /*34fd0*/  LOP3.LUT R11, R31, 0x40, RZ, 0xfc, !PT ;  /* 0x000000401f0b7812 */ /* 0x000fc800078efcff */
[----:B------:R-:W-:Y:S02]  /*34fe0*/  LOP3.LUT R10, R10, 0x38, RZ, 0xc0, !PT ;  /* 0x000000380a0a7812 */ /* 0x000fe400078ec0ff */
[----:B------:R-:W-:Y:S02]  /*34ff0*/  ISETP.GE.AND P4, PT, R11, UR5, PT ;  /* 0x000000050b007c0c */ /* 0x000fe4000bf86270 */
[C---:B------:R-:W-:Y:S02]  /*35000*/  ISETP.GE.AND P1, PT, R10.reuse, UR4, PT ;  /* 0x000000040a007c0c */ /* 0x040fe4000bf26270 */
[C---:B------:R-:W-:Y:S02]  /*35010*/  LOP3.LUT R11, R10.reuse, 0x80, RZ, 0xfc, !PT ;  /* 0x000000800a0b7812 */ /* 0x040fe400078efcff */
[----:B------:R-:W-:Y:S02]  /*35020*/  ISETP.GE.AND P0, PT, R10, UR5, PT ;  /* 0x000000050a007c0c */ /* 0x000fe4000bf06270 */
[----:B------:R-:W-:-:S02]  /*35030*/  ISETP.GE.AND P3, PT, R11, UR5, PT ;  /* 0x000000050b007c0c */ /* 0x000fc4000bf66270 */
[----:B------:R-:W-:-:S05]  /*35040*/  LOP3.LUT R10, R10, 0xc0, RZ, 0xfc, !PT ;  /* 0x000000c00a0a7812 */ /* 0x000fca00078efcff */
        /* <DEDUP_REMOVED lines=10> */
[----:B------:R-:W-:Y:S06]  /*350f0*/  BRA.DIV UR6, `(.L_x_13240) ;  /* 0x0000006e06387947 */ /* 0x000fec000b800000 */
.L_x_13411:
[----:B------:R-:W-:Y:S02]  /*35100*/  SEL R2, RZ, 0x1, P0 ;  /* 0x00000001ff027807 */ /* 0x000fe40000000000 */
[----:B------:R-:W-:Y:S02]  /*35110*/  ISETP.GT.U32.AND P0, PT, R20, 0x5f, PT ;  /* 0x0000005f1400780c */ /* 0x000fe40003f04070 */
[----:B------:R-:W-:Y:S01]  /*35120*/  LOP3.LUT R22, R22, 0xffffffdf, RZ, 0xc0, !PT ;  /* 0xffffffdf16167812 */ /* 0x000fe200078ec0ff */
[----:B------:R1:W-:Y:S10]  /*35130*/  STL [R1+0x49c], R2 ;  /* 0x00049c0201007387 */ /* 0x0003f40000100800 */
[----:B------:R-:W-:Y:S01]  /*35140*/  @P0 LOP3.LUT R22, R22, 0x20, RZ, 0xfc, !PT ;  /* 0x0000002016160812 */ /* 0x000fe200078efcff */
[----:B-1----:R-:W-:Y:S06]  /*35150*/  @!P2 BRA `(.L_x_13241) ;  /* 0x000000000004a947 */ /* 0x002fec0003800000 */
[----:B------:R-:W-:Y:S01]  /*35160*/  BPT.TRAP 0x1 ;  /* 0x000000040000795c */ /* 0x000fe20000300000 */
.L_x_13241:
[----:B------:R-:W-:Y:S01]  /*35170*/  IMAD R31, R0, -0x60, R17 ;  /* 0xffffffa0001f7824 */ /* 0x000fe200078e0211 */
[----:B------:R-:W-:Y:S01]  /*35180*/  SHF.L.U32 R0, R27, 0x1f, RZ ;  /* 0x0000001f1b007819 */ /* 0x000fe200000006ff */
[----:B------:R-:W-:Y:S01]  /*35190*/  IMAD R17, R25, 0x8, R23 ;  /* 0x0000000819117824 */ /* 0x000fe200078e0217 */
[----:B------:R-:W-:Y:S03]  /*351a0*/  BSSY B0, `(.L_x_13242) ;  /* 0x0000003000007945 */ /* 0x000fe60003800000 */
[----:B------:R-:W1:Y:S02]  /*351b0*/  SYNCS.PHASECHK.TRANS64.TRYWAIT P0, [R17+URZ+0x32440], R0 ;  /* 0x03244000110075a7 */ /* 0x000e64000800017f */
[----:B-1----:R-:W-:Y:S05]  /*351c0*/  @!P0 BRA `(.L_x_13243) ;  /* 0x0000006c00348947 */ /* 0x002fea0003800000 */
.L_x_13412:
[----:B------:R-:W-:Y:S05]  /*351d0*/  BSYNC B0 ;  /* 0x0000000000007941 */ /* 0x000fea0003800000 */
.L_x_13242:
[----:B------:R-:W1:Y:S01]  /*351e0*/  LDL R2, [R1+0x448] ;  /* 0x0004480001027983 */ /* 0x000e620000100800 */
[----:B------:R-:W-:Y:S01]  /*351f0*/  ULDC.64 UR4, c[0x0][0x300] ;  /* 0x0000c00000047ab9 */ /* 0x000fe20000000a00 */
[----:B------:R-:W-:Y:S02]  /*35200*/  ULDC.64 UR6, c[0x0][0x2e8] ;  /* 0x0000ba0000067ab9 */ /* 0x000fe40000000a00 */
[----:B------:R-:W2:Y:S01]  /*35210*/  LDL R4, [R1+0x444] ;  /* 0x0004440001047983 */ /* 0x000ea20000100800 */
[----:B------:R-:W-:Y:S01]  /*35220*/  LOP3.LUT P2, RZ, R22, 0x2, RZ, 0xc0, !PT ;  /* 0x0000000216ff7812 */ /* 0x000fe2000784c0ff */
[----:B------:R-:W3:Y:S02]  /*35230*/  S2R R6, SR_TID.X ;  /* 0x0000000000067919 */ /* 0x000ee40000002100 */
[----:B---3--:R-:W-:-:S05]  /*35240*/  IMAD.SHL.U32 R7, R6, 0x8, RZ ;  /* 0x0000000806077824 */ /* 0x008fca00078e00ff */
[----:B------:R-:W-:Y:S02]  /*35250*/  LOP3.LUT R7, R7, 0x38, RZ, 0xc0, !PT ;  /* 0x0000003807077812 */ /* 0x000fe400078ec0ff */
[----:B-1----:R-:W-:Y:S02]  /*35260*/  SHF.R.S32.HI R0, RZ, 0x1f, R2 ;  /* 0x0000001fff007819 */ /* 0x002fe40000011402 */
[----:B--2---:R-:W-:-:S03]  /*35270*/  SHF.R.S32.HI R5, RZ, 0x1f, R4 ;  /* 0x0000001fff057819 */ /* 0x004fc60000011404 */
[----:B------:R1:W-:Y:S04]  /*35280*/  STL [R1+0x484], R0 ;  /* 0x0004840001007387 */ /* 0x0003e80000100800 */
[----:B------:R2:W-:Y:S01]  /*35290*/  STL [R1+0x488], R5 ;  /* 0x0004880501007387 */ /* 0x0005e20000100800 */
[----:B-1----:R-:W-:-:S04]  /*352a0*/  IMAD R0, R0, UR4, RZ ;  /* 0x0000000400007c24 */ /* 0x002fc8000f8e02ff */
        /* <DEDUP_REMOVED lines=8> */
[----:B------:R-:W2:Y:S02]  /*35330*/  S2R R4, SR_TID.X ;  /* 0x0000000000047919 */ /* 0x000ea40000002100 */
[----:B------:R-:W-:Y:S02]  /*35340*/  IMAD.IADD R3, R3, 0x1, R0 ;  /* 0x0000000103037824 */ /* 0x000fe400078e0200 */
[----:B------:R-:W-:Y:S01]  /*35350*/  IMAD.WIDE.U32 R2, R18, UR4, R2 ;  /* 0x0000000412027c25 */ /* 0x000fe2000f8e0002 */
[----:B------:R-:W-:Y:S02]  /*35360*/  UMOV UR4, 0xffffffff ;  /* 0xffffffff00047882 */ /* 0x000fe40000000000 */
[----:B------:R-:W-:Y:S02]  /*35370*/  LEA R0, P0, R2, UR6, 0x1 ;  /* 0x0000000602007c11 */ /* 0x000fe4000f8008ff */
[----:B--2---:R-:W-:Y:S01]  /*35380*/  LOP3.LUT R5, R4, 0x7f, RZ, 0xc0, !PT ;  /* 0x0000007f04057812 */ /* 0x004fe200078ec0ff */
[----:B------:R-:W-:-:S03]  /*35390*/  IMAD R4, R18, UR5, R3 ;  /* 0x0000000512047c24 */ /* 0x000fc6000f8e0203 */
[----:B------:R-:W-:Y:S02]  /*353a0*/  SHF.R.U32.HI R5, RZ, 0x3, R5 ;  /* 0x00000003ff057819 */ /* 0x000fe40000011605 */
[----:B------:R-:W-:-:S03]  /*353b0*/  LEA.HI.X R4, R2, UR7, R4, 0x1, P0 ;  /* 0x0000000702047c11 */ /* 0x000fc600080f0c04 */
[----:B------:R-:W-:Y:S02]  /*353c0*/  IMAD.IADD R31, R31, 0x1, -R5 ;  /* 0x000000011f1f7824 */ /* 0x000fe400078e0a05 */
[----:B------:R-:W-:-:S03]  /*353d0*/  IMAD R5, R25, 0x1800, R30 ;  /* 0x0000180019057824 */ /* 0x000fc600078e021e */
[----:B------:R-:W-:Y:S01]  /*353e0*/  ISETP.GE.AND P0, PT, R31, 0x1, PT ;  /* 0x000000011f00780c */ /* 0x000fe20003f06270 */
[----:B------:R-:W-:-:S12]  /*353f0*/  BRA.DIV UR4, `(.L_x_13244) ;  /* 0x0000006a04bc7947 */ /* 0x000fd8000b800000 */
[----:B------:R-:W1:Y:S01]  /*35400*/  SHFL.IDX PT, R3, R0, RZ, 0x181f ;  /* 0x00181fff00037589 */ /* 0x000e6200000e0000 */
[----:B------:R-:W-:-:S03]  /*35410*/  @P0 IMAD R6, R5, 0x2, R23 ;  /* 0x0000000205060824 */ /* 0x000fc600078e0217 */
[----:B------:R-:W2:Y:S01]  /*35420*/  SHFL.IDX PT, R2, R4, RZ, 0x181f ;  /* 0x00181fff04027589 */ /* 0x000ea200000e0000 */
[----:B-1----:R-:W-:-:S05]  /*35430*/  @P0 LEA R3, P1, R7, R3, 0x1 ;  /* 0x0000000307030211 */ /* 0x002fca00078208ff */
[----:B--2---:R-:W-:-:S05]  /*35440*/  @P0 IMAD.X R2, RZ, RZ, R2, P1 ;  /* 0x000000ffff020224 */ /* 0x004fca00008e0602 */
[----:B------:R-:W-:-:S04]  /*35450*/  @P0 LOP3.LUT R3, R3, R2, RZ, 0x3c, !PT ;  /* 0x0000000203030212 */ /* 0x000fc800078e3cff */
[----:B------:R-:W-:-:S04]  /*35460*/  @P0 LOP3.LUT R2, R3, R2, RZ, 0x3c, !PT ;  /* 0x0000000203020212 */ /* 0x000fc800078e3cff */
[----:B------:R-:W-:-:S05]  /*35470*/  @P0 LOP3.LUT R3, R3, R2, RZ, 0x3c, !PT ;  /* 0x0000000203030212 */ /* 0x000fca00078e3cff */
[----:B------:R-:W-:Y:S01]  /*35480*/  @!PT LDS RZ, [RZ] ;  /* 0x00000000fffff984 */ /* 0x000fe20000000800 */
[----:B------:R1:W-:Y:S01]  /*35490*/  @P0 LDGSTS.E.BYPASS.LTC128B.128 [R6+0x1c400], desc[UR44][R2.64], !P2 ;  /* 0x1c40000002060fae */ /* 0x0003e2000d101d6c */
[----:B------:R-:W-:-:S03]  /*354a0*/  ISETP.GE.AND P0, PT, R31, 0x11, PT ;  /* 0x000000111f00780c */ /* 0x000fc60003f06270 */
[----:B-1----:R-:W1:Y:S10]  /*354b0*/  SHFL.IDX PT, R3, R0, 0x1, 0x181f ;  /* 0x00381f0000037f89 */ /* 0x002e7400000e0000 */
[----:B------:R-:W-:Y:S01]  /*354c0*/  @P0 IMAD R6, R5, 0x2, R23 ;  /* 0x0000000205060824 */ /* 0x000fe200078e0217 */
[----:B------:R-:W2:Y:S01]  /*354d0*/  SHFL.IDX PT, R2, R4, 0x1, 0x181f ;  /* 0x00381f0004027f89 */ /* 0x000ea200000e0000 */
[----:B-1----:R-:W-:-:S05]  /*354e0*/  @P0 LEA R3, P1, R7, R3, 0x1 ;  /* 0x0000000307030211 */ /* 0x002fca00078208ff */
[----:B--2---:R-:W-:-:S05]  /*354f0*/  @P0 IMAD.X R2, RZ, RZ, R2, P1 ;  /* 0x000000ffff020224 */ /* 0x004fca00008e0602 */
[----:B------:R-:W-:-:S04]  /*35500*/  @P0 LOP3.LUT R3, R3, R2, RZ, 0x3c, !PT ;  /* 0x0000000203030212 */ /* 0x000fc800078e3cff */
[----:B------:R-:W-:-:S04]  /*35510*/  @P0 LOP3.LUT R2, R3, R2, RZ, 0x3c, !PT ;  /* 0x0000000203020212 */ /* 0x000fc800078e3cff */
[----:B------:R-:W-:-:S05]  /*35520*/  @P0 LOP3.LUT R3, R3, R2, RZ, 0x3c, !PT ;  /* 0x0000000203030212 */ /* 0x000fca00078e3cff */
        /* <DEDUP_REMOVED lines=24> */
[----:B------:R-:W2:Y:S04]  /*356b0*/  SHFL.IDX PT, R2, R4, 0x4, 0x181f ;  /* 0x00981f0004027f89 */ /* 0x000ea800000e0000 */
[----:B------:R-:W3:Y:S04]  /*356c0*/  SHFL.IDX PT, R4, R4, 0x5, 0x181f ;  /* 0x00b81f0004047f89 */ /* 0x000ee800000e0000 */
[----:B------:R-:W4:Y:S01]  /*356d0*/  SHFL.IDX PT, R0, R0, 0x5, 0x181f ;  /* 0x00b81f0000007f89 */ /* 0x000f2200000e0000 */
[----:B-1----:R-:W-:-:S05]  /*356e0*/  @P0 LEA R3, P1, R7, R3, 0x1 ;  /* 0x0000000307030211 */ /* 0x002fca00078208ff */
[----:B--2---:R-:W-:-:S05]  /*356f0*/  @P0 IMAD.X R2, RZ, RZ, R2, P1 ;  /* 0x000000ffff020224 */ /* 0x004fca00008e0602 */
[----:B------:R-:W-:-:S04]  /*35700*/  @P0 LOP3.LUT R3, R3, R2, RZ, 0x3c, !PT ;  /* 0x0000000203030212 */ /* 0x000fc800078e3cff */
[----:B------:R-:W-:-:S04]  /*35710*/  @P0 LOP3.LUT R2, R3, R2, RZ, 0x3c, !PT ;  /* 0x0000000203020212 */ /* 0x000fc800078e3cff */
[----:B------:R-:W-:-:S05]  /*35720*/  @P0 LOP3.LUT R3, R3, R2, RZ, 0x3c, !PT ;  /* 0x0000000203030212 */ /* 0x000fca00078e3cff */
[----:B---34-:R1:W-:Y:S02]  /*35730*/  @P0 LDGSTS.E.BYPASS.LTC128B.128 [R6+0x1e400], desc[UR44][R2.64], !P2 ;  /* 0x1e40000002060fae */ /* 0x0183e4000d101d6c */
.L_x_13426:
[----:B------:R-:W-:-:S13]  /*35740*/  ISETP.GE.AND P0, PT, R31, 0x51, PT ;  /* 0x000000511f00780c */ /* 0x000fda0003f06270 */
[----:B-12---:R-:W-:Y:S01]  /*35750*/  @P0 LEA R2, P1, R7, R0, 0x1 ;  /* 0x0000000007020211 */ /* 0x006fe200078208ff */
        /* <DEDUP_REMOVED lines=8> */
.L_x_13245:
        /* <DEDUP_REMOVED lines=11> */
.L_x_13246:
        /* <DEDUP_REMOVED lines=10> */
[----:B-1----:R-:W-:Y:S02]  /*35930*/  SEL R2, R19, RZ, !P0 ;  /* 0x000000ff13027207 */ /* 0x002fe40004000000 */
[----:B------:R-:W-:-:S03]  /*35940*/  SEL R0, R0, RZ, !P0 ;  /* 0x000000ff00007207 */ /* 0x000fc60004000000 */
[----:B------:R-:W-:Y:S04]  /*35950*/  STL [R1+0x44c], R2 ;  /* 0x00044c0201007387 */ /* 0x000fe80000100800 */
[----:B------:R1:W-:Y:S02]  /*35960*/  STL [R1+0x474], R0 ;  /* 0x0004740001007387 */ /* 0x0003e40000100800 */
[----:B-1----:R-:W-:-:S05]  /*35970*/  SHF.R.S32.HI R0, RZ, 0x1f, R37 ;  /* 0x0000001fff007819 */ /* 0x002fca0000011425 */
[----:B------:R1:W-:Y:S01]  /*35980*/  STL [R1+0x468], R0 ;  /* 0x0004680001007387 */ /* 0x0003e20000100800 */
[----:B------:R-:W-:Y:S05]  /*35990*/  @!P1 BRA `(.L_x_13248) ;  /* 0x0000000000409947 */ /* 0x000fea0003800000 */
[----:B------:R-:W-:Y:S01]  /*359a0*/  MOV R2, 0x0 ;  /* 0x0000000000027802 */ /* 0x000fe20000000f00 */
[----:B------:R-:W-:Y:S01]  /*359b0*/  ULDC.64 UR4, c[0x4][0xf0] ;  /* 0x01003c0000047ab9 */ /* 0x000fe20000000a00 */
[----:B------:R-:W-:Y:S01]  /*359c0*/  ULDC.64 UR6, c[0x4][0xf8] ;  /* 0x01003e0000067ab9 */ /* 0x000fe20000000a00 */
[----:B------:R-:W-:Y:S01]  /*359d0*/  ULDC.64 UR8, c[0x4][0x20] ;  /* 0x0100080000087ab9 */ /* 0x000fe20000000a00 */
[----:B------:R-:W-:Y:S02]  /*359e0*/  IMAD.U32 R4, RZ, RZ, UR4 ;  /* 0x00000004ff047e24 */ /* 0x000fe4000f8e00ff */
[----:B------:R-:W3:Y:S01]  /*359f0*/  LDC.64 R2, c[0x4][R2] ;  /* 0x0100000002027b82 */ /* 0x000ee20000000a00 */
[----:B------:R-:W-:Y:S02]  /*35a00*/  IMAD.U32 R5, RZ, RZ, UR5 ;  /* 0x00000005ff057e24 */ /* 0x000fe4000f8e00ff */
[----:B------:R-:W-:Y:S02]  /*35a10*/  IMAD.U32 R6, RZ, RZ, UR6 ;  /* 0x00000006ff067e24 */ /* 0x000fe4000f8e00ff */
[----:B------:R-:W-:-:S02]  /*35a20*/  IMAD.U32 R7, RZ, RZ, UR7 ;  /* 0x00000007ff077e24 */ /* 0x000fc4000f8e00ff */
[----:B------:R-:W-:Y:S02]  /*35a30*/  IMAD.U32 R10, RZ, RZ, UR8 ;  /* 0x00000008ff0a7e24 */ /* 0x000fe4000f8e00ff */
[----:B------:R-:W-:Y:S02]  /*35a40*/  IMAD.U32 R11, RZ, RZ, UR9 ;  /* 0x00000009ff0b7e24 */ /* 0x000fe4000f8e00ff */
[----:B------:R-:W-:Y:S02]  /*35a50*/  IMAD.MOV.U32 R8, RZ, RZ, 0x70 ;  /* 0x00000070ff087424 */ /* 0x000fe400078e00ff */
[----:B0-----:R-:W-:Y:S02]  /*35a60*/  IMAD.MOV.U32 R12, RZ, RZ, 0x1 ;  /* 0x00000001ff0c7424 */ /* 0x001fe400078e00ff */
[----:B------:R-:W-:-:S07]  /*35a70*/  IMAD.MOV.U32 R13, RZ, RZ, RZ ;  /* 0x000000ffff0d7224 */ /* 0x000fce00078e00ff */
[----:B------:R-:W-:-:S07]  /*35a80*/  LEPC R20, `(.L_x_13248) ;  /* 0x000000001014794e */ /* 0x000fce0000000000 */
[----:B-123--:R-:W-:Y:S05]  /*35a90*/  CALL.ABS.NOINC R2 ;  /* 0x0000000002007343 */ /* 0x00efea0003c00000 */
.L_x_13248:
[----:B------:R-:W-:Y:S05]  /*35aa0*/  BSYNC B6 ;  /* 0x0000000000067941 */ /* 0x000fea0003800000 */
.L_x_13247:
[----:B-1----:R-:W3:Y:S01]  /*35ab0*/  LDL R0, [R1+0x468] ;  /* 0x0004680001007983 */ /* 0x002ee20000100800 */
[----:B------:R-:W1:Y:S01]  /*35ac0*/  LDC R6, c[0x0][0x448] ;  /* 0x00011200ff067b82 */ /* 0x000e620000000800 */
[----:B------:R-:W-:Y:S02]  /*35ad0*/  ULDC.64 UR4, c[0x0][0x298] ;  /* 0x0000a60000047ab9 */ /* 0x000fe40000000a00 */
[----:B------:R-:W4:Y:S04]  /*35ae0*/  LDL R21, [R1+0x474] ;  /* 0x0004740001157983 */ /* 0x000f280000100800 */
[----:B------:R-:W2:Y:S04]  /*35af0*/  LDL R20, [R1+0x44c] ;  /* 0x00044c0001147983 */ /* 0x000ea80000100800 */
[----:B------:R0:W5:Y:S01]  /*35b00*/  LDL R9, [R1+0x440] ;  /* 0x0004400001097983 */ /* 0x0001620000100800 */
[----:B------:R-:W0:Y:S01]  /*35b10*/  S2R R2, SR_TID.X ;  /* 0x0000000000027919 */ /* 0x000e220000002100 */
[----:B------:R-:W0:Y:S01]  /*35b20*/  S2R R5, SR_TID.X ;  /* 0x0000000000057919 */ /* 0x000e220000002100 */
[----:B-1----:R-:W-:-:S13]  /*35b30*/  ISETP.NE.AND P0, PT, R6, 0x1, PT ;  /* 0x000000010600780c */ /* 0x002fda0003f05270 */
[----:B------:R-:W1:Y:S01]  /*35b40*/  @P0 LDC R3, c[0x0][0x44c] ;  /* 0x00011300ff030b82 */ /* 0x000e620000000800 */
[----:B0-----:R-:W-:-:S04]  /*35b50*/  LOP3.LUT R2, R2, 0x7f, RZ, 0xc0, !PT ;  /* 0x0000007f02027812 */ /* 0x001fc800078ec0ff */
[----:B------:R-:W-:Y:S01]  /*35b60*/  SHF.R.U32.HI R2, RZ, 0x3, R2 ;  /* 0x00000003ff027819 */ /* 0x000fe20000011602 */
[----:B------:R-:W-:-:S05]  /*35b70*/  IMAD.SHL.U32 R7, R5, 0x8, RZ ;  /* 0x0000000805077824 */ /* 0x000fca00078e00ff */
[----:B------:R-:W-:Y:S01]  /*35b80*/  LOP3.LUT R7, R7, 0x38, RZ, 0xc0, !PT ;  /* 0x0000003807077812 */ /* 0x000fe200078ec0ff */
[----:B---3--:R-:W-:Y:S02]  /*35b90*/  IMAD.MOV.U32 R4, RZ, RZ, R0 ;  /* 0x000000ffff047224 */ /* 0x008fe400078e0000 */
[----:B------:R-:W0:Y:S02]  /*35ba0*/  S2R R0, SR_TID.X ;  /* 0x0000000000007919 */ /* 0x000e240000002100 */
[----:B------:R-:W-:-:S04]  /*35bb0*/  IMAD R4, R4, UR4, RZ ;  /* 0x0000000404047c24 */ /* 0x000fc8000f8e02ff */
[----:B------:R-:W-:Y:S02]  /*35bc0*/  IMAD R4, R37, UR5, R4 ;  /* 0x0000000525047c24 */ /* 0x000fe4000f8e0204 */
[----:B0-----:R-:W-:-:S05]  /*35bd0*/  IMAD.SHL.U32 R0, R0, 0x10, RZ ;  /* 0x0000001000007824 */ /* 0x001fca00078e00ff */
[----:B------:R-:W-:Y:S02]  /*35be0*/  LOP3.LUT R0, R2, 0x70, R0, 0xf8, !PT ;  /* 0x0000007002007812 */ /* 0x000fe400078ef800 */
[----:B------:R-:W0:Y:S03]  /*35bf0*/  @P0 LDC R2, c[0x0][0x450] ;  /* 0x00011400ff020b82 */ /* 0x000e260000000800 */
[----:B------:R-:W-:-:S04]  /*35c00*/  IMAD.IADD R36, R0, 0x1, R35 ;  /* 0x0000000100247824 */ /* 0x000fc800078e0223 */
[----:B-1----:R-:W-:-:S04]  /*35c10*/  @P0 IMAD.HI.U32 R3, R36, R3, RZ ;  /* 0x0000000324030227 */ /* 0x002fc800078e00ff */
        /* <DEDUP_REMOVED lines=8> */
[----:B----4-:R-:W-:Y:S02]  /*35ca0*/  IMAD R4, R21, UR4, RZ ;  /* 0x0000000415047c24 */ /* 0x010fe4000f8e02ff */
[----:B--2---:R-:W-:-:S04]  /*35cb0*/  IMAD.WIDE.U32 R2, R20, UR4, R2 ;  /* 0x0000000414027c25 */ /* 0x004fc8000f8e0002 */
        /* <DEDUP_REMOVED lines=8> */
[----:B------:R-:W-:Y:S02]  /*35d40*/  IMAD.MOV R0, RZ, RZ, -R0 ;  /* 0x000000ffff007224 */ /* 0x000fe400078e0a00 */
[----:B------:R-:W-:Y:S02]  /*35d50*/  IMAD.IADD R3, R3, 0x1, R4 ;  /* 0x0000000103037824 */ /* 0x000fe400078e0204 */
[----:B------:R-:W-:-:S04]  /*35d60*/  IMAD R0, R6, R0, R36 ;  /* 0x0000000006007224 */ /* 0x000fc800078e0224 */
[----:B------:R-:W-:Y:S01]  /*35d70*/  IMAD.WIDE.U32 R2, R0, UR4, R2 ;  /* 0x0000000400027c25 */ /* 0x000fe2000f8e0002 */
[----:B------:R-:W-:-:S05]  /*35d80*/  SHF.R.S32.HI R4, RZ, 0x1f, R0 ;  /* 0x0000001fff047819 */ /* 0x000fca0000011400 */
        /* <DEDUP_REMOVED lines=19> */
[----:B------:R2:W-:Y:S04]  /*35ec0*/  STL [R1+0x458], R6 ;  /* 0x0004580601007387 */ /* 0x0005e80000100800 */
[----:B------:R-:W-:Y:S05]  /*35ed0*/  STL [R1+0x464], R8 ;  /* 0x0004640801007387 */ /* 0x000fea0000100800 */
        /* <DEDUP_REMOVED lines=71> */
.L_x_13443:
[----:B0-2---:R-:W-:-:S05]  /*36350*/  VIADD R4, R35, 0x70 ;  /* 0x0000007023047836 */ /* 0x005fca0000000000 */
        /* <DEDUP_REMOVED lines=10> */
.L_x_13250:
        /* <DEDUP_REMOVED lines=28> */
.L_x_13252:
[----:B------:R-:W-:Y:S05]  /*365c0*/  BSYNC B6 ;  /* 0x0000000000067941 */ /* 0x000fea0003800000 */
.L_x_13251:
        /* <DEDUP_REMOVED lines=23> */
[----:B------:R-:W-:Y:S02]  /*36740*/  IMAD.SHL.U32 R20, R8, 0x8, RZ ;  /* 0x0000000808147824 */ /* 0x000fe400078e00ff */
[----:B------:R-:W-:Y:S02]  /*36750*/  IMAD.IADD R3, R3, 0x1, R0 ;  /* 0x0000000103037824 */ /* 0x000fe400078e0200 */
[----:B------:R-:W1:Y:S01]  /*36760*/  @P0 LDC R0, c[0x0][0x44c] ;  /* 0x00011300ff000b82 */ /* 0x000e620000000800 */
[----:B------:R-:W-:-:S04]  /*36770*/  LOP3.LUT R20, R20, 0x38, RZ, 0xc0, !PT ;  /* 0x0000003814147812 */ /* 0x000fc800078ec0ff */
[C---:B------:R-:W-:Y:S02]  /*36780*/  LOP3.LUT R10, R20.reuse, 0x40, RZ, 0xfc, !PT ;  /* 0x00000040140a7812 */ /* 0x040fe400078efcff */
[C---:B------:R-:W-:Y:S02]  /*36790*/  LOP3.LUT R9, R20.reuse, 0x80, RZ, 0xfc, !PT ;  /* 0x0000008014097812 */ /* 0x040fe400078efcff */
[----:B------:R-:W-:Y:S01]  /*367a0*/  LOP3.LUT R8, R20, 0xc0, RZ, 0xfc, !PT ;  /* 0x000000c014087812 */ /* 0x000fe200078efcff */
[----:B-1----:R-:W-:-:S05]  /*367b0*/  @P0 IMAD.HI.U32 R0, R36, R0, RZ ;  /* 0x0000000024000227 */ /* 0x002fca00078e00ff */
[----:B0-----:R-:W-:-:S04]  /*367c0*/  @P0 SHF.R.U32.HI R4, RZ, R5, R0 ;  /* 0x00000005ff040219 */ /* 0x001fc80000011600 */
        /* <DEDUP_REMOVED lines=27> */
[----:B------:R-:W5:Y:S04]  /*36980*/  LDL.LU R8, [R1+0x45c] ;  /* 0x00045c0001087983 */ /* 0x000f680000300800 */
[----:B------:R-:W-:Y:S01]  /*36990*/  SHFL.IDX PT, R2, R0, RZ, 0x181f ;  /* 0x00181fff00027589 */ /* 0x000fe200000e0000 */
[----:B--2---:R-:W-:-:S02]  /*369a0*/  IMAD R5, R11, R6, RZ ;  /* 0x000000060b057224 */ /* 0x004fc400078e02ff */
[----:B---3--:R-:W-:Y:S02]  /*369b0*/  IMAD.MOV.U32 R11, RZ, RZ, R3 ;  /* 0x000000ffff0b7224 */ /* 0x008fe400078e0003 */
[----:B------:R-:W0:Y:S01]  /*369c0*/  SHFL.IDX PT, R3, R4, RZ, 0x181f ;  /* 0x00181fff04037589 */ /* 0x000e2200000e0000 */
[----:B------:R-:W-:-:S13]  /*369d0*/  ISETP.GE.AND P0, PT, R35, R5, PT ;  /* 0x000000052300720c */ /* 0x000fda0003f06270 */
[----:B0-----:R-:W-:-:S05]  /*369e0*/  @!P0 LEA R3, P6, R7, R3, 0x1 ;  /* 0x0000000307038211 */ /* 0x001fca00078c08ff */
[----:B------:R-:W-:-:S05]  /*369f0*/  @!P0 IMAD.X R2, RZ, RZ, R2, P6 ;  /* 0x000000ffff028224 */ /* 0x000fca00030e0602 */
[----:B------:R-:W-:-:S04]  /*36a00*/  @!P0 LOP3.LUT R3, R3, R2, RZ, 0x3c, !PT ;  /* 0x0000000203038212 */ /* 0x000fc800078e3cff */
[----:B------:R-:W-:-:S04]  /*36a10*/  @!P0 LOP3.LUT R2, R3, R2, RZ, 0x3c, !PT ;  /* 0x0000000203028212 */ /* 0x000fc800078e3cff */
[----:B------:R-:W-:-:S05]  /*36a20*/  @!P0 LOP3.LUT R3, R3, R2, RZ, 0x3c, !PT ;  /* 0x0000000203038212 */ /* 0x000fca00078e3cff */
[----:B------:R-:W-:Y:S01]  /*36a30*/  @!PT LDS RZ, [RZ] ;  /* 0x00000000fffff984 */ /* 0x000fe20000000800 */
[----:B------:R-:W-:Y:S04]  /*36a40*/  @!P0 LDGSTS.E.BYPASS.LTC128B.128 [R26+0x22400], desc[UR44][R2.64], !P4 ;  /* 0x22400000021a8fae */ /* 0x000fe8000e101d6c */
[----:B------:R-:W-:Y:S04]  /*36a50*/  @!P0 LDGSTS.E.BYPASS.LTC128B.128 [R26+0x26400], desc[UR44][R2.64+0x80], !P3 ;  /* 0x26400080021a8fae */ /* 0x000fe8000d901d6c */
[----:B------:R-:W-:Y:S04]  /*36a60*/  @!P0 LDGSTS.E.BYPASS.LTC128B.128 [R26+0x2a400], desc[UR44][R2.64+0x100], !P2 ;  /* 0x2a400100021a8fae */ /* 0x000fe8000d101d6c */
[----:B------:R0:W-:Y:S01]  /*36a70*/  @!P0 LDGSTS.E.BYPASS.LTC128B.128 [R26+0x2e400], desc[UR44][R2.64+0x180], !P1 ;  /* 0x2e400180021a8fae */ /* 0x0001e2000c901d6c */
[----:B----4-:R-:W-:Y:S01]  /*36a80*/  ISETP.GE.AND P0, PT, R10, R5, PT ;  /* 0x000000050a00720c */ /* 0x010fe20003f06270 */
[----:B-----5:R-:W-:-:S02]  /*36a90*/  IMAD.MOV.U32 R10, RZ, RZ, R9 ;  /* 0x000000ffff0a7224 */ /* 0x020fc400078e0009 */
[----:B------:R-:W2:Y:S04]  /*36aa0*/  LDL.LU R9, [R1+0x46c] ;  /* 0x00046c0001097983 */ /* 0x000ea80000300800 */
[----:B0-----:R-:W0:Y:S04]  /*36ab0*/  SHFL.IDX PT, R2, R4, 0x1, 0x181f ;  /* 0x00381f0004027f89 */ /* 0x001e2800000e0000 */
[----:B------:R-:W1:Y:S02]  /*36ac0*/  SHFL.IDX PT, R6, R0, 0x1, 0x181f ;  /* 0x00381f0000067f89 */ /* 0x000e6400000e0000 */
[----:B0-----:R-:W-:-:S05]  /*36ad0*/  @!P0 LEA R2, P6, R7, R2, 0x1 ;  /* 0x0000000207028211 */ /* 0x001fca00078c08ff */
[----:B-1----:R-:W-:-:S05]  /*36ae0*/  @!P0 IMAD.X R3, RZ, RZ, R6, P6 ;  /* 0x000000ffff038224 */ /* 0x002fca00030e0606 */
[----:B------:R-:W-:Y:S04]  /*36af0*/  @!P0 LDGSTS.E.BYPASS.LTC128B.128 [R26+0x22c00], desc[UR44][R2.64], !P4 ;  /* 0x22c00000021a8fae */ /* 0x000fe8000e101d6c */
[----:B------:R-:W-:Y:S04]  /*36b00*/  @!P0 LDGSTS.E.BYPASS.LTC128B.128 [R26+0x26c00], desc[UR44][R2.64+0x80], !P3 ;  /* 0x26c00080021a8fae */ /* 0x000fe8000d901d6c */
[----:B------:R-:W-:Y:S04]  /*36b10*/  @!P0 LDGSTS.E.BYPASS.LTC128B.128 [R26+0x2ac00], desc[UR44][R2.64+0x100], !P2 ;  /* 0x2ac00100021a8fae */ /* 0x000fe8000d101d6c */
[----:B------:R0:W-:Y:S01]  /*36b20*/  @!P0 LDGSTS.E.BYPASS.LTC128B.128 [R26+0x2ec00], desc[UR44][R2.64+0x180], !P1 ;  /* 0x2ec00180021a8fae */ /* 0x0001e2000c901d6c */
[----:B------:R-:W-:-:S03]  /*36b30*/  ISETP.GE.AND P0, PT, R8, R5, PT ;  /* 0x000000050800720c */ /* 0x000fc60003f06270 */
[----:B------:R-:W3:Y:S04]  /*36b40*/  LDL.LU R8, [R1+0x470] ;  /* 0x0004700001087983 */ /* 0x000ee80000300800 */
[----:B0-----:R-:W0:Y:S04]  /*36b50*/  SHFL.IDX PT, R2, R4, 0x2, 0x181f ;  /* 0x00581f0004027f89 */ /* 0x001e2800000e0000 */
[----:B------:R-:W1:Y:S02]  /*36b60*/  SHFL.IDX PT, R6, R0, 0x2, 0x181f ;  /* 0x00581f0000067f89 */ /* 0x000e6400000e0000 */
[----:B0-----:R-:W-:-:S05]  /*36b70*/  @!P0 LEA R2, P6, R7, R2, 0x1 ;  /* 0x0000000207028211 */ /* 0x001fca00078c08ff */
[----:B-1----:R-:W-:-:S05]  /*36b80*/  @!P0 IMAD.X R3, RZ, RZ, R6, P6 ;  /* 0x000000ffff038224 */ /* 0x002fca00030e0606 */
        /* <DEDUP_REMOVED lines=42> */
.L_x_13461:
        /* <DEDUP_REMOVED lines=13> */
.L_x_13255:
[----:B------:R-:W-:Y:S05]  /*36f00*/  BSYNC B0 ;  /* 0x0000000000007941 */ /* 0x000fea0003800000 */
.L_x_13254:
[----:B------:R-:W-:Y:S01]  /*36f10*/  NOP ;  /* 0x0000000000007918 */ /* 0x000fe20000000000 */
[----:B------:R-:W-:-:S13]  /*36f20*/  PLOP3.LUT P0, PT, PT, PT, PT, 0x80, 0x0 ;  /* 0x000000000000781c */ /* 0x000fda0003f0f070 */
.L_x_13256:
        /* <DEDUP_REMOVED lines=18> */
.L_x_13462:
[----:B------:R-:W-:Y:S05]  /*37050*/  BSYNC B0 ;  /* 0x0000000000007941 */ /* 0x000fea0003800000 */
.L_x_13257:
[----:B------:R-:W-:-:S05]  /*37060*/  IMAD.U32 R2, RZ, RZ, UR40 ;  /* 0x00000028ff027e24 */ /* 0x000fca000f8e00ff */
[----:B------:R-:W-:-:S13]  /*37070*/  ISETP.NE.AND P0, PT, R2, 0x3, PT ;  /* 0x000000030200780c */ /* 0x000fda0003f05270 */
[----:B------:R-:W-:Y:S05]  /*37080*/  @!P0 BRA `(.L_x_13259) ;  /* 0x0000000000048947 */ /* 0x000fea0003800000 */
[----:B------:R-:W-:Y:S01]  /*37090*/  BPT.TRAP 0x1 ;  /* 0x000000040000795c */ /* 0x000fe20000300000 */
.L_x_13259:
[----:B0-----:R-:W-:Y:S01]  /*370a0*/  SHF.L.U32 R0, R27, 0x1f, RZ ;  /* 0x0000001f1b007819 */ /* 0x001fe200000006ff */
[----:B------:R-:W-:Y:S03]  /*370b0*/  BSSY B0, `(.L_x_13260) ;  /* 0x0000003000007945 */ /* 0x000fe60003800000 */
[----:B------:R-:W0:Y:S02]  /*370c0*/  SYNCS.PHASECHK.TRANS64.TRYWAIT P0, [R17+URZ+0x32460], R0 ;  /* 0x03246000110075a7 */ /* 0x000e24000800017f */
[----:B0-----:R-:W-:Y:S05]  /*370d0*/  @!P0 BRA `(.L_x_13261) ;  /* 0x0000006c00a88947 */ /* 0x001fea0003800000 */
.L_x_13463:
[----:B------:R-:W-:Y:S05]  /*370e0*/  BSYNC B0 ;  /* 0x0000000000007941 */ /* 0x000fea0003800000 */
.L_x_13260:
[----:B------:R-:W0:Y:S01]  /*370f0*/  LDL.LU R3, [R1+0x484] ;  /* 0x0004840001037983 */ /* 0x000e220000300800 */
[----:B------:R-:W-:Y:S01]  /*37100*/  ULDC.64 UR4, c[0x0][0x328] ;  /* 0x0000ca0000047ab9 */ /* 0x000fe20000000a00 */
[----:B------:R-:W-:Y:S02]  /*37110*/  ULDC.64 UR6, c[0x0][0x318] ;  /* 0x0000c60000067ab9 */ /* 0x000fe40000000a00 */
[----:B------:R-:W3:Y:S04]  /*37120*/  LDL.LU R2, [R1+0x448] ;  /* 0x0004480001027983 */ /* 0x000ee80000300800 */
[----:B------:R-:W4:Y:S04]  /*37130*/  LDL.LU R7, [R1+0x488] ;  /* 0x0004880001077983 */ /* 0x000f280000300800 */
[----:B--2---:R-:W2:Y:S04]  /*37140*/  LDL.LU R6, [R1+0x444] ;  /* 0x0004440001067983 */ /* 0x004ea80000300800 */
[----:B------:R-:W5:Y:S01]  /*37150*/  LDL.LU R4, [R1+0x49c] ;  /* 0x00049c0001047983 */ /* 0x000f620000300800 */
[----:B------:R-:W-:-:S02]  /*37160*/  LOP3.LUT P3, RZ, R22, 0x10, RZ, 0xc0, !PT ;  /* 0x0000001016ff7812 */ /* 0x000fc4000786c0ff */
[C---:B------:R-:W-:Y:S02]  /*37170*/  LOP3.LUT P2, RZ, R22.reuse, 0x8, RZ, 0xc0, !PT ;  /* 0x0000000816ff7812 */ /* 0x040fe4000784c0ff */
[C---:B------:R-:W-:Y:S02]  /*37180*/  LOP3.LUT P1, RZ, R22.reuse, 0x4, RZ, 0xc0, !PT ;  /* 0x0000000416ff7812 */ /* 0x040fe4000782c0ff */
[----:B------:R-:W-:Y:S01]  /*37190*/  LOP3.LUT P4, RZ, R22, 0x1, RZ, 0xc0, !PT ;  /* 0x0000000116ff7812 */ /* 0x000fe2000788c0ff */
[----:B0-----:R-:W-:-:S04]  /*371a0*/  IMAD R0, R3, UR4, RZ ;  /* 0x0000000403007c24 */ /* 0x001fc8000f8e02ff */
[C---:B---3--:R-:W-:Y:S02]  /*371b0*/  IMAD R5, R2.reuse, UR5, R0 ;  /* 0x0000000502057c24 */ /* 0x048fe4000f8e0200 */
[----:B------:R-:W-:Y:S01]  /*371c0*/  IMAD.WIDE.U32 R2, R2, UR4, RZ ;  /* 0x0000000402027c25 */ /* 0x000fe2000f8e00ff */
[----:B------:R-:W-:-:S03]  /*371d0*/  ULDC.64 UR4, c[0x0][0x338] ;  /* 0x0000ce0000047ab9 */ /* 0x000fc60000000a00 */
[----:B------:R-:W-:Y:S02]  /*371e0*/  IMAD.IADD R3, R3, 0x1, R5 ;  /* 0x0000000103037824 */ /* 0x000fe400078e0205 */
[----:B----4-:R-:W-:Y:S01]  /*371f0*/  IMAD R0, R7, UR4, RZ ;  /* 0x0000000407007c24 */ /* 0x010fe2000f8e02ff */
[----:B------:R-:W-:Y:S01]  /*37200*/  SEL R7, RZ, 0x8, P1 ;  /* 0x00000008ff077807 */ /* 0x000fe20000800000 */
[----:B--2---:R-:W-:-:S04]  /*37210*/  IMAD.WIDE.U32 R2, R6, UR4, R2 ;  /* 0x0000000406027c25 */ /* 0x004fc8000f8e0002 */
        /* <DEDUP_REMOVED lines=84> */
.L_x_13477:
        /* <DEDUP_REMOVED lines=15> */
.L_x_13263:
        /* <DEDUP_REMOVED lines=11> */
.L_x_13264:
[----:B------:R-:W2:Y:S01]  /*37900*/  LDL.LU R2, [R1+0x47c] ;  /* 0x00047c0001027983 */ /* 0x000ea20000300800 */
[----:B------:R0:W-:Y:S01]  /*37910*/  SYNCS.ARRIVE.TRANS64.A1T0 RZ, [R17+URZ+0x32450], RZ ;  /* 0x032450ff11ff79a7 */ /* 0x0001e2000810003f */
[----:B------:R-:W-:Y:S01]  /*37920*/  BSSY B0, `(.L_x_13265) ;  /* 0x00000dc000007945 */ /* 0x000fe20003800000 */
[----:B--2---:R-:W-:-:S05]  /*37930*/  VIADD R10, R2, 0xfffffffe ;  /* 0xfffffffe020a7836 */ /* 0x004fca0000000000 */
[----:B------:R-:W-:-:S13]  /*37940*/  ISETP.GE.AND P0, PT, R10, R32, PT ;  /* 0x000000200a00720c */ /* 0x000fda0003f06270 */
[----:B0-----:R-:W-:Y:S05]  /*37950*/  @!P0 BRA `(.L_x_13266) ;  /* 0x0000000c00608947 */ /* 0x001fea0003800000 */
.L_x_13279:
        /* <DEDUP_REMOVED lines=31> */
[----:B------:R-:W-:Y:S01]  /*37b50*/  ISETP.NE.AND P1, PT, R12, 0x3, PT ;  /* 0x000000030c00780c */ /* 0x000fe20003f25270 */
[----:B------:R-:W-:Y:S01]  /*37b60*/  IMAD.MOV.U32 R3, RZ, RZ, R10 ;  /* 0x000000ffff037224 */ /* 0x000fe200078e000a */
[----:B------:R-:W-:Y:S01]  /*37b70*/  SEL R2, RZ, 0x1, P0 ;  /* 0x00000001ff027807 */ /* 0x000fe20000000000 */
[----:B------:R-:W-:Y:S01]  /*37b80*/  IMAD.MOV R5, RZ, RZ, -R11 ;  /* 0x000000ffff057224 */ /* 0x000fe200078e0a0b */
[----:B------:R-:W-:Y:S05]  /*37b90*/  YIELD ;  /* 0x0000000000007946 */ /* 0x000fea0003800000 */
[----:B------:R-:W-:Y:S01]  /*37ba0*/  SEL R25, R25, RZ, P0 ;  /* 0x000000ff19197207 */ /* 0x000fe20000000000 */
[----:B------:R-:W-:Y:S01]  /*37bb0*/  IMAD R5, R8, R5, R9 ;  /* 0x0000000508057224 */ /* 0x000fe200078e0209 */
[----:B------:R-:W-:Y:S01]  /*37bc0*/  LOP3.LUT R27, R27, R2, RZ, 0x3c, !PT ;  /* 0x000000021b1b7212 */ /* 0x000fe200078e3cff */
[----:B------:R-:W-:Y:S01]  /*37bd0*/  VIADD R10, R10, 0xffffffff ;  /* 0xffffffff0a0a7836 */ /* 0x000fe20000000000 */
[----:B------:R-:W-:Y:S01]  /*37be0*/  ISETP.GT.AND P2, PT, R3, R32, PT ;  /* 0x000000200300720c */ /* 0x000fe20003f44270 */
[----:B0-----:R-:W-:-:S12]  /*37bf0*/  @!P1 BRA `(.L_x_13267) ;  /* 0x0000000000049947 */ /* 0x001fd80003800000 */
[----:B------:R-:W-:Y:S01]  /*37c00*/  BPT.TRAP 0x1 ;  /* 0x000000040000795c */ /* 0x000fe20000300000 */
.L_x_13267:
[----:B------:R-:W-:Y:S01]  /*37c10*/  IMAD R6, R25, 0x8, R23 ;  /* 0x0000000819067824 */ /* 0x000fe200078e0217 */
[----:B------:R-:W-:Y:S01]  /*37c20*/  SHF.L.U32 R21, R27, 0x1f, RZ ;  /* 0x0000001f1b157819 */ /* 0x000fe200000006ff */
[----:B------:R-:W-:Y:S01]  /*37c30*/  BSSY B1, `(.L_x_13268) ;  /* 0x0000004000017945 */ /* 0x000fe20003800000 */
[----:B------:R-:W-:Y:S02]  /*37c40*/  SHF.R.S32.HI R17, RZ, 0x1f, R5 ;  /* 0x0000001fff117819 */ /* 0x000fe40000011405 */
[----:B------:R-:W0:Y:S02]  /*37c50*/  SYNCS.PHASECHK.TRANS64.TRYWAIT P0, [R6+URZ+0x32440], R21 ;  /* 0x03244015060075a7 */ /* 0x000e24000800017f */
[----:B0-----:R-:W-:Y:S05]  /*37c60*/  @!P0 BRA `(.L_x_13269) ;  /* 0x0000006c00188947 */ /* 0x001fea0003800000 */
.L_x_13478:
[----:B------:R-:W-:Y:S05]  /*37c70*/  BSYNC B1 ;  /* 0x0000000000017941 */ /* 0x000fea0003800000 */
.L_x_13268:
        /* <DEDUP_REMOVED lines=50> */
.L_x_13492:
        /* <DEDUP_REMOVED lines=8> */
.L_x_13271:
        /* <DEDUP_REMOVED lines=11> */
.L_x_13272:
[----:B------:R2:W-:Y:S01]  /*380d0*/  SYNCS.ARRIVE.TRANS64.A1T0 RZ, [R6+URZ+0x32430], RZ ;  /* 0x032430ff06ff79a7 */ /* 0x0005e2000810003f */
[----:B------:R-:W-:Y:S05]  /*380e0*/  @!P3 BRA `(.L_x_13273) ;  /* 0x000000000004b947 */ /* 0x000fea0003800000 */
[----:B------:R-:W-:Y:S01]  /*380f0*/  BPT.TRAP 0x1 ;  /* 0x000000040000795c */ /* 0x000fe20000300000 */
.L_x_13273:
[----:B------:R-:W3:Y:S01]  /*38100*/  SYNCS.PHASECHK.TRANS64.TRYWAIT P0, [R6+URZ+0x32460], R21 ;  /* 0x03246015060075a7 */ /* 0x000ee2000800017f */
[----:B------:R-:W-:Y:S04]  /*38110*/  BSSY B1, `(.L_x_13274) ;  /* 0x0000002000017945 */ /* 0x000fe80003800000 */
[----:B---3--:R-:W-:Y:S05]  /*38120*/  @!P0 BRA `(.L_x_13275) ;  /* 0x0000006c00a08947 */ /* 0x008fea0003800000 */
.L_x_13493:
[----:B------:R-:W-:Y:S05]  /*38130*/  BSYNC B1 ;  /* 0x0000000000017941 */ /* 0x000fea0003800000 */
.L_x_13274:
[----:B------:R-:W-:Y:S01]  /*38140*/  ULDC.64 UR4, c[0x0][0x328] ;  /* 0x0000ca0000047ab9 */ /* 0x000fe20000000a00 */
[----:B------:R-:W-:Y:S01]  /*38150*/  ULDC.64 UR6, c[0x0][0x318] ;  /* 0x0000c60000067ab9 */ /* 0x000fe20000000a00 */
[----:B------:R-:W-:Y:S01]  /*38160*/  IMAD R2, R17, UR4, RZ ;  /* 0x0000000411027c24 */ /* 0x000fe2000f8e02ff */
[C---:B------:R-:W-:Y:S01]  /*38170*/  LOP3.LUT P5, RZ, R22.reuse, 0x1, RZ, 0xc0, !PT ;  /* 0x0000000116ff7812 */ /* 0x040fe200078ac0ff */
[----:B-1----:R-:W-:Y:S01]  /*38180*/  IMAD R8, R25, 0x6000, R30 ;  /* 0x0000600019087824 */ /* 0x002fe200078e021e */
        /* <DEDUP_REMOVED lines=61> */
.L_x_13507:
        /* <DEDUP_REMOVED lines=11> */
.L_x_13277:
        /* <DEDUP_REMOVED lines=11> */
.L_x_13278:
[----:B------:R0:W-:Y:S01]  /*386c0*/  SYNCS.ARRIVE.TRANS64.A1T0 RZ, [R6+URZ+0x32450], RZ ;  /* 0x032450ff06ff79a7 */ /* 0x0001e2000810003f */
[----:B------:R-:W-:Y:S05]  /*386d0*/  @P2 BRA `(.L_x_13279) ;  /* 0xfffffff000a02947 */ /* 0x000fea000383ffff */
.L_x_13266:
[----:B------:R-:W-:Y:S05]  /*386e0*/  BSYNC B0 ;  /* 0x0000000000007941 */ /* 0x000fea0003800000 */
.L_x_13265:
        /* <DEDUP_REMOVED lines=20> */
.L_x_13281:
[----:B------:R-:W-:Y:S05]  /*38830*/  BSYNC B0 ;  /* 0x0000000000007941 */ /* 0x000fea0003800000 */
.L_x_13280:
[----:B------:R-:W-:Y:S02]  /*38840*/  LOP3.LUT R27, R27, R0, RZ, 0x3c, !PT ;  /* 0x000000001b1b7212 */ /* 0x000fe400078e3cff */
[----:B------:R-:W-:-:S07]  /*38850*/  SEL R25, R25, RZ, P0 ;  /* 0x000000ff19197207 */ /* 0x000fce0000000000 */
.L_x_13234:
[----:B------:R-:W-:Y:S05]  /*38860*/  BSYNC B7 ;  /* 0x0000000000077941 */ /* 0x000fea0003800000 */
.L_x_13232:
        /* <DEDUP_REMOVED lines=8> */
[----:B------:R4:W0:Y:S01]  /*388f0*/  LDS.128 R16, [R23+0x324d0] ;  /* 0x0324d00017107984 */ /* 0x0008220000000c00 */
[----:B------:R-:W-:Y:S06]  /*38900*/  BAR.ARV 0x4, 0x180 ;  /* 0x0106000000007b1d */ /* 0x000fec0000002000 */
[----:B------:R-:W-:Y:S05]  /*38910*/  BRA `(.L_x_13283) ;  /* 0x0000000c00d47947 */ /* 0x000fea0003800000 */
.L_x_13282:
        /* <DEDUP_REMOVED lines=9> */
[----:B------:R-:W5:Y:S01]  /*389b0*/  @!P1 LDC.64 R4, c[0x0][0xd78] ;  /* 0x00035e00ff049b82 */ /* 0x000f620000000a00 */
[----:B----4-:R-:W-:-:S05]  /*389c0*/  @!P1 IMAD.WIDE R2, R7, 0x4, R2 ;  /* 0x0000000407029825 */ /* 0x010fca00078e0202 */
[----:B0123--:R5:W2:Y:S02]  /*389d0*/  @!P1 LDG.E R6, desc[UR44][R2.64] ;  /* 0x0000002c02069981 */ /* 0x00faa4000c1e1900 */
[----:B-----5:R-:W-:-:S05]  /*389e0*/  @!P1 IMAD.WIDE R2, R7, 0x4, R4 ;  /* 0x0000000407029825 */ /* 0x020fca00078e0204 */
        /* <DEDUP_REMOVED lines=30> */
.L_x_13517:
[----:B------:R-:W-:Y:S02]  /*38bd0*/  ULDC UR4, c[0x0][0xd38] ;  /* 0x00034e0000047ab9 */ /* 0x000fe40000000800 */
[----:B------:R-:W-:-:S04]  /*38be0*/  IMAD.U32 R5, RZ, RZ, UR4 ;  /* 0x00000004ff057e24 */ /* 0x000fc8000f8e00ff */
[----:B-1----:R-:W-:-:S04]  /*38bf0*/  IMAD R14, R14, R5, RZ ;  /* 0x000000050e0e7224 */ /* 0x002fc800078e02ff */
[----:B------:R-:W-:-:S05]  /*38c00*/  IMAD.IADD R7, R7, 0x1, R14 ;  /* 0x0000000107077824 */ /* 0x000fca00078e020e */
[----:B------:R-:W-:-:S13]  /*38c10*/  ISETP.GT.AND P6, PT, R7, R0, PT ;  /* 0x000000000700720c */ /* 0x000fda0003fc4270 */
[----:B------:R-:W-:Y:S05]  /*38c20*/  @P6 BRA `(.L_x_13285) ;  /* 0x0000000000a46947 */ /* 0x000fea0003800000 */
.L_x_13288:
        /* <DEDUP_REMOVED lines=35> */
.L_x_13525:
[----:B------:R-:W-:Y:S02]  /*38e60*/  ULDC UR4, c[0x0][0xd38] ;  /* 0x00034e0000047ab9 */ /* 0x000fe40000000800 */
[----:B------:R-:W-:-:S04]  /*38e70*/  IMAD.U32 R5, RZ, RZ, UR4 ;  /* 0x00000004ff057e24 */ /* 0x000fc8000f8e00ff */
[----:B-1----:R-:W-:-:S04]  /*38e80*/  IMAD R14, R14, R5, RZ ;  /* 0x000000050e0e7224 */ /* 0x002fc800078e02ff */
[----:B------:R-:W-:-:S05]  /*38e90*/  IMAD.IADD R7, R14, 0x1, R7 ;  /* 0x000000010e077824 */ /* 0x000fca00078e0207 */
[----:B------:R-:W-:-:S13]  /*38ea0*/  ISETP.GT.AND P6, PT, R7, R0, PT ;  /* 0x000000000700720c */ /* 0x000fda0003fc4270 */
[----:B------:R-:W-:Y:S05]  /*38eb0*/  @!P6 BRA `(.L_x_13288) ;  /* 0xfffffffc005ce947 */ /* 0x000fea000383ffff */
.L_x_13285:
        /* <DEDUP_REMOVED lines=10> */
.L_x_13530:
[----:B------:R-:W-:-:S13]  /*38f60*/  ISETP.NE.AND P0, PT, R3, RZ, PT ;  /* 0x000000ff0300720c */ /* 0x000fda0003f05270 */
[----:B------:R-:W-:Y:S05]  /*38f70*/  @!P0 BRA `(.L_x_13290) ;  /* 0x0000000000108947 */ /* 0x000fea0003800000 */
[----:B------:R-:W-:Y:S01]  /*38f80*/  UMOV UR4, 0xffffffff ;  /* 0xffffffff00047882 */ /* 0x000fe20000000000 */
[----:B-1----:R-:W-:Y:S02]  /*38f90*/  VIADD R12, R12, 0xffffffff ;  /* 0xffffffff0c0c7836 */ /* 0x002fe40000000000 */
[----:B------:R-:W-:Y:S05]  /*38fa0*/  BRA.DIV UR4, `(.L_x_13291) ;  /* 0x00000072042c7947 */ /* 0x000fea000b800000 */
[----:B------:R4:W1:Y:S02]  /*38fb0*/  SHFL.IDX PT, R6, R2, R12, 0x1f ;  /* 0x00001f0c02067589 */ /* 0x00086400000e0000 */
.L_x_13290:
        /* <DEDUP_REMOVED lines=59> */
.L_x_13292:
        /* <DEDUP_REMOVED lines=60> */
.L_x_13293:
[----:B------:R-:W-:-:S05]  /*39730*/  LOP3.LUT R2, RZ, R2, RZ, 0x33, !PT ;  /* 0x00000002ff027212 */ /* 0x000fca00078e33ff */
[----:B------:R-:W-:Y:S01]  /*39740*/  IMAD.IADD R17, R17, 0x1, R2 ;  /* 0x0000000111117824 */ /* 0x000fe200078e0202 */
[----:B------:R-:W-:Y:S06]  /*39750*/  BRA `(.L_x_13294) ;  /* 0x00000000001c7947 */ /* 0x000fec0003800000 */
.L_x_13286:
[----:B------:R-:W-:Y:S01]  /*39760*/  UMOV UR4, URZ ;  /* 0x0000003f00047c82 */ /* 0x000fe20008000000 */
[----:B------:R-:W-:Y:S01]  /*39770*/  UMOV UR5, URZ ;  /* 0x0000003f00057c82 */ /* 0x000fe20008000000 */
[----:B------:R-:W-:Y:S01]  /*39780*/  ULDC UR6, c[0x0][0xd3c] ;  /* 0x00034f0000067ab9 */ /* 0x000fe20000000800 */
[----:B------:R-:W-:Y:S02]  /*39790*/  IMAD.MOV.U32 R16, RZ, RZ, R0 ;  /* 0x000000ffff107224 */ /* 0x000fe400078e0000 */
[----:B------:R-:W-:Y:S02]  /*397a0*/  IMAD.U32 R17, RZ, RZ, UR4 ;  /* 0x00000004ff117e24 */ /* 0x000fe4000f8e00ff */
[----:B------:R-:W-:Y:S02]  /*397b0*/  IMAD.U32 R18, RZ, RZ, UR5 ;  /* 0x00000005ff127e24 */ /* 0x000fe4000f8e00ff */
[----:B------:R-:W-:-:S07]  /*397c0*/  IMAD.U32 R19, RZ, RZ, UR6 ;  /* 0x00000006ff137e24 */ /* 0x000fce000f8e00ff */
.L_x_13294:
        /* <DEDUP_REMOVED lines=10> */
.L_x_13283:
[----:B------:R-:W-:Y:S02]  /*39870*/  ULDC UR4, c[0x0][0xd3c] ;  /* 0x00034f0000047ab9 */ /* 0x000fe40000000800 */
[----:B0-----:R-:W-:-:S13]  /*39880*/  ISETP.GE.AND P0, PT, R19, UR4, PT ;  /* 0x0000000413007c0c */ /* 0x001fda000bf06270 */
[----:B------:R-:W-:Y:S05]  /*39890*/  @!P0 BRA `(.L_x_13295) ;  /* 0xffffff8800788947 */ /* 0x000fea000383ffff */
[----:B------:R-:W-:Y:S05]  /*398a0*/  BSYNC B8 ;  /* 0x0000000000087941 */ /* 0x000fea0003800000 */
.L_x_13170:
        /* <DEDUP_REMOVED lines=12> */
.L_x_13533:
[----:B------:R-:W-:Y:S05]  /*39970*/  BSYNC B0 ;  /* 0x0000000000007941 */ /* 0x000fea0003800000 */
.L_x_13296:
[----:B------:R-:W-:-:S03]  /*39980*/  UMOV UR4, 0xffffffff ;  /* 0xffffffff00047882 */ /* 0x000fc60000000000 */
[----:B------:R-:W-:Y:S05]  /*39990*/  BRA.DIV UR4, `(.L_x_13298) ;  /* 0x0000006604ec7947 */ /* 0x000fea000b800000 */
[----:B0-----:R-:W0:Y:S02]  /*399a0*/  S2R R0, SR_TID.X ;  /* 0x0000000000007919 */ /* 0x001e240000002100 */
[----:B0-----:R-:W-:-:S04]  /*399b0*/  SHF.R.U32.HI R0, RZ, 0x5, R0 ;  /* 0x00000005ff007819 */ /* 0x001fc80000011600 */
[----:B------:R-:W-:-:S05]  /*399c0*/  LOP3.LUT R0, R0, 0x3, RZ, 0xc0, !PT ;  /* 0x0000000300007812 */ /* 0x000fca00078ec0ff */
[----:B------:R0:W1:Y:S02]  /*399d0*/  SHFL.IDX PT, R14, R0, RZ, 0x1f ;  /* 0x00001fff000e7589 */ /* 0x00006400000e0000 */
.L_x_13536:
[----:B-1----:R-:W-:-:S13]  /*399e0*/  ISETP.NE.AND P0, PT, R14, RZ, PT ;  /* 0x000000ff0e00720c */ /* 0x002fda0003f05270 */
[----:B------:R-:W-:Y:S05]  /*399f0*/  @P0 BRA `(.L_x_12917) ;  /* 0x0000000000880947 */ /* 0x000fea0003800000 */
[----:B------:R-:W-:-:S03]  /*39a00*/  UMOV UR4, 0xffffffff ;  /* 0xffffffff00047882 */ /* 0x000fc60000000000 */
[----:B------:R-:W-:Y:S05]  /*39a10*/  BRA.DIV UR4, `(.L_x_13299) ;  /* 0x0000006a04007947 */ /* 0x000fea000b800000 */
[----:B------:R-:W-:-:S13]  /*39a20*/  ELECT P6, URZ, PT ;  /* 0x00000000003f782f */ /* 0x000fda00038c0000 */
.L_x_13539:
[----:B------:R-:W-:Y:S05]  /*39a30*/  @!P6 BRA `(.L_x_12917) ;  /* 0x000000000078e947 */ /* 0x000fea0003800000 */
[----:B------:R-:W-:-:S06]  /*39a40*/  ULOP3.LUT UR4, UR38, 0x2, URZ, 0xfc, !UPT ;  /* 0x0000000226047892 */ /* 0x000fcc000f8efc3f */
[----:B0-----:R-:W-:-:S05]  /*39a50*/  IMAD.U32 R0, RZ, RZ, UR4 ;  /* 0x00000004ff007e24 */ /* 0x001fca000f8e00ff */
[----:B------:R-:W-:-:S13]  /*39a60*/  ISETP.NE.AND P0, PT, R0, 0x3, PT ;  /* 0x000000030000780c */ /* 0x000fda0003f05270 */
[----:B------:R-:W-:Y:S05]  /*39a70*/  @!P0 BRA `(.L_x_13300) ;  /* 0x0000000000048947 */ /* 0x000fea0003800000 */
[----:B------:R-:W-:Y:S01]  /*39a80*/  BPT.TRAP 0x1 ;  /* 0x000000040000795c */ /* 0x000fe20000300000 */
.L_x_13300:
[----:B------:R-:W-:Y:S01]  /*39a90*/  IMAD R3, R25, 0x8, R5 ;  /* 0x0000000819037824 */ /* 0x000fe200078e0205 */
[----:B------:R-:W-:Y:S01]  /*39aa0*/  SHF.L.U32 R2, R27, 0x1f, RZ ;  /* 0x0000001f1b027819 */ /* 0x000fe200000006ff */
[----:B------:R-:W-:-:S03]  /*39ab0*/  VIADD R25, R25, 0x1 ;  /* 0x0000000119197836 */ /* 0x000fc60000000000 */
[----:B------:R-:W0:Y:S02]  /*39ac0*/  SYNCS.PHASECHK.TRANS64.TRYWAIT P1, [R3+URZ+0x32440], R2 ;  /* 0x03244002030075a7 */ /* 0x000e24000802017f */
[----:B------:R-:W-:-:S04]  /*39ad0*/  ISETP.NE.AND P2, PT, R25, 0x2, PT ;  /* 0x000000021900780c */ /* 0x000fc80003f45270 */
[----:B------:R-:W-:Y:S01]  /*39ae0*/  SEL R0, RZ, 0x1, P2 ;  /* 0x00000001ff007807 */ /* 0x000fe20001000000 */
[----:B0-----:R-:W-:Y:S08]  /*39af0*/  @!P1 BRA `(.L_x_13301) ;  /* 0x0000006400e89947 */ /* 0x001ff00003800000 */
.L_x_13540:
[----:B------:R-:W-:Y:S02]  /*39b00*/  SEL R25, R25, RZ, P2 ;  /* 0x000000ff19197207 */ /* 0x000fe40001000000 */
[----:B------:R-:W-:Y:S01]  /*39b10*/  LOP3.LUT R0, R27, R0, RZ, 0x3c, !PT ;  /* 0x000000001b007212 */ /* 0x000fe200078e3cff */
[----:B------:R-:W-:Y:S06]  /*39b20*/  @!P0 BRA `(.L_x_13302) ;  /* 0x0000000000048947 */ /* 0x000fec0003800000 */
[----:B------:R-:W-:Y:S01]  /*39b30*/  BPT.TRAP 0x1 ;  /* 0x000000040000795c */ /* 0x000fe20000300000 */
.L_x_13302:
[----:B------:R-:W-:Y:S01]  /*39b40*/  IMAD R25, R25, 0x8, R5 ;  /* 0x0000000819197824 */ /* 0x000fe200078e0205 */
[----:B------:R-:W-:-:S04]  /*39b50*/  SHF.L.U32 R0, R0, 0x1f, RZ ;  /* 0x0000001f00007819 */ /* 0x000fc800000006ff */
[----:B------:R-:W1:Y:S02]  /*39b60*/  SYNCS.PHASECHK.TRANS64.TRYWAIT P1, [R25+URZ+0x32440], R0 ;  /* 0x03244000190075a7 */ /* 0x000e64000802017f */
[----:B-1----:R-:W-:Y:S05]  /*39b70*/  @!P1 BRA `(.L_x_13303) ;  /* 0x0000006400dc9947 */ /* 0x002fea0003800000 */
.L_x_13541:
[----:B------:R-:W-:Y:S05]  /*39b80*/  @!P0 BRA `(.L_x_13304) ;  /* 0x0000000000048947 */ /* 0x000fea0003800000 */
[----:B------:R-:W-:Y:S01]  /*39b90*/  BPT.TRAP 0x1 ;  /* 0x000000040000795c */ /* 0x000fe20000300000 */
.L_x_13304:
[----:B------:R-:W5:Y:S02]  /*39ba0*/  SYNCS.PHASECHK.TRANS64.TRYWAIT P1, [R3+URZ+0x32460], R2 ;  /* 0x03246002030075a7 */ /* 0x000f64000802017f */
[----:B-----5:R-:W-:Y:S05]  /*39bb0*/  @!P1 BRA `(.L_x_13305) ;  /* 0x0000006400e09947 */ /* 0x020fea0003800000 */
.L_x_13542:
[----:B------:R-:W-:Y:S05]  /*39bc0*/  @!P0 BRA `(.L_x_13306) ;  /* 0x0000000000048947 */ /* 0x000fea0003800000 */
[----:B------:R-:W-:Y:S01]  /*39bd0*/  BPT.TRAP 0x1 ;  /* 0x000000040000795c */ /* 0x000fe20000300000 */
.L_x_13306:
[----:B------:R0:W0:Y:S02]  /*39be0*/  SYNCS.PHASECHK.TRANS64.TRYWAIT P0, [R25+URZ+0x32460], R0 ;  /* 0x03246000190075a7 */ /* 0x000024000800017f */
[----:B0-----:R-:W-:Y:S05]  /*39bf0*/  @!P0 NANOSLEEP.SYNCS 0x989680 ;  /* 0x009896800000895d */ /* 0x001fea0003900000 */
[----:B------:R-:W0:Y:S02]  /*39c00*/  @!P0 SYNCS.PHASECHK.TRANS64 P0, [R25+URZ+0x32460], R0 ;  /* 0x03246000190085a7 */ /* 0x000e24000800007f */
[----:B0-----:R-:W-:Y:S05]  /*39c10*/  @!P0 BRA `(.L_x_13306) ;  /* 0xfffffffc00f08947 */ /* 0x001fea000383ffff */
.L_x_12917:
[----:B------:R-:W-:Y:S05]  /*39c20*/  BSYNC B9 ;  /* 0x0000000000097941 */ /* 0x000fea0003800000 */
.L_x_12914:
[----:B------:R-:W-:Y:S05]  /*39c30*/  EXIT ;  /* 0x000000000000794d */ /* 0x000fea0003800000 */
.L_x_12945:
[----:B0-----:R0:W1:Y:S02]  /*39c40*/  SYNCS.PHASECHK.TRANS64.TRYWAIT P5, [R69+URZ+0x32490], R82 ;  /* 0x03249052450075a7 */ /* 0x00106400080a017f */
[----:B-1----:R-:W-:Y:S05]  /*39c50*/  @!P5 NANOSLEEP.SYNCS 0x989680 ;  /* 0x009896800000d95d */ /* 0x002fea0003900000 */
[----:B------:R-:W1:Y:S02]  /*39c60*/  @!P5 SYNCS.PHASECHK.TRANS64 P5, [R69+URZ+0x32490], R82 ;  /* 0x032490524500d5a7 */ /* 0x000e6400080a007f */
[----:B-1----:R-:W-:Y:S05]  /*39c70*/  @!P5 BRA `(.L_x_12945) ;  /* 0xfffffffc00f0d947 */ /* 0x002fea000383ffff */
[----:B------:R-:W-:Y:S05]  /*39c80*/  BRA `(.L_x_13307) ;  /* 0xfffffc9c00287947 */ /* 0x000fea000383ffff */
.L_x_12946:
        /* <DEDUP_REMOVED lines=8> */
.L_x_13309:
[----:B------:R-:W-:Y:S05]  /*39d10*/  BSYNC B1 ;  /* 0x0000000000017941 */ /* 0x000fea0003800000 */
.L_x_13308:
        /* <DEDUP_REMOVED lines=8> */
.L_x_13310:
[----:B------:R-:W-:Y:S05]  /*39da0*/  BRA `(.L_x_13311) ;  /* 0xfffffc9800f47947 */ /* 0x000fea000383ffff */
.L_x_12955:
        /* <DEDUP_REMOVED lines=8> */
.L_x_13313:
[----:B------:R-:W-:Y:S05]  /*39e30*/  BSYNC B1 ;  /* 0x0000000000017941 */ /* 0x000fea0003800000 */
.L_x_13312:
        /* <DEDUP_REMOVED lines=8> */
.L_x_13314:
[----:B------:R-:W-:Y:S05]  /*39ec0*/  BRA `(.L_x_13315) ;  /* 0xfffffca000907947 */ /* 0x000fea000383ffff */
.L_x_12967:
[----:B0-----:R0:W1:Y:S02]  /*39ed0*/  SYNCS.PHASECHK.TRANS64.TRYWAIT P5, [R69+URZ+0x32490], R82 ;  /* 0x03249052450075a7 */ /* 0x00106400080a017f */
[----:B-1----:R-:W-:Y:S05]  /*39ee0*/  @!P5 NANOSLEEP.SYNCS 0x989680 ;  /* 0x009896800000d95d */ /* 0x002fea0003900000 */
[----:B------:R-:W1:Y:S02]  /*39ef0*/  @!P5 SYNCS.PHASECHK.TRANS64 P5, [R69+URZ+0x32490], R82 ;  /* 0x032490524500d5a7 */ /* 0x000e6400080a007f */
[----:B-1----:R-:W-:Y:S05]  /*39f00*/  @!P5 BRA `(.L_x_12967) ;  /* 0xfffffffc00f0d947 */ /* 0x002fea000383ffff */
[----:B------:R-:W-:Y:S05]  /*39f10*/  BRA `(.L_x_13316) ;  /* 0xfffffcac00d87947 */ /* 0x000fea000383ffff */
.L_x_12968:
        /* <DEDUP_REMOVED lines=8> */
.L_x_13318:
[----:B------:R-:W-:Y:S05]  /*39fa0*/  BSYNC B1 ;  /* 0x0000000000017941 */ /* 0x000fea0003800000 */
.L_x_13317:
        /* <DEDUP_REMOVED lines=8> */
.L_x_13319:
[----:B------:R-:W-:Y:S01]  /*3a030*/  IMAD.MOV.U32 R72, RZ, RZ, R14 ;  /* 0x000000ffff487224 */ /* 0x000fe200078e000e */
[----:B------:R-:W-:Y:S06]  /*3a040*/  BRA `(.L_x_13320) ;  /* 0xfffffcac00a07947 */ /* 0x000fec000383ffff */
.L_x_12973:
        /* <DEDUP_REMOVED lines=8> */
.L_x_13322:
[----:B------:R-:W-:Y:S05]  /*3a0d0*/  BSYNC B1 ;  /* 0x0000000000017941 */ /* 0x000fea0003800000 */
.L_x_13321:
        /* <DEDUP_REMOVED lines=8> */
.L_x_13323:
[----:B------:R-:W-:Y:S05]  /*3a160*/  BRA `(.L_x_13324) ;  /* 0xfffffcb400547947 */ /* 0x000fea000383ffff */
.L_x_12978:
[----:B0-----:R0:W1:Y:S02]  /*3a170*/  SYNCS.PHASECHK.TRANS64.TRYWAIT P0, [R69+URZ+0x32490], R82 ;  /* 0x03249052450075a7 */ /* 0x001064000800017f */
[----:B-1----:R-:W-:Y:S05]  /*3a180*/  @!P0 NANOSLEEP.SYNCS 0x989680 ;  /* 0x009896800000895d */ /* 0x002fea0003900000 */
[----:B------:R-:W1:Y:S02]  /*3a190*/  @!P0 SYNCS.PHASECHK.TRANS64 P0, [R69+URZ+0x32490], R82 ;  /* 0x03249052450085a7 */ /* 0x000e64000800007f */
[----:B-1----:R-:W-:Y:S05]  /*3a1a0*/  @!P0 BRA `(.L_x_12978) ;  /* 0xfffffffc00f08947 */ /* 0x002fea000383ffff */
[----:B------:R-:W-:Y:S05]  /*3a1b0*/  BRA `(.L_x_13325) ;  /* 0xfffffcbc00547947 */ /* 0x000fea000383ffff */
.L_x_12979:
        /* <DEDUP_REMOVED lines=8> */
.L_x_13327:
[----:B------:R-:W-:Y:S05]  /*3a240*/  BSYNC B1 ;  /* 0x0000000000017941 */ /* 0x000fea0003800000 */
.L_x_13326:
        /* <DEDUP_REMOVED lines=8> */
.L_x_13328:
[----:B------:R-:W-:Y:S05]  /*3a2d0*/  BRA `(.L_x_13329) ;  /* 0xfffffcbc00747947 */ /* 0x000fea000383ffff */
.L_x_12982:
        /* <DEDUP_REMOVED lines=8> */
.L_x_13331:
[----:B------:R-:W-:Y:S05]  /*3a360*/  BSYNC B1 ;  /* 0x0000000000017941 */ /* 0x000fea0003800000 */
.L_x_13330:
        /* <DEDUP_REMOVED lines=8> */
.L_x_13332:
[----:B------:R-:W-:Y:S05]  /*3a3f0*/  BRA `(.L_x_13333) ;  /* 0xfffffcbc00747947 */ /* 0x000fea000383ffff */
.L_x_12986:
[----:B------:R0:W0:Y:S02]  /*3a400*/  SYNCS.PHASECHK.TRANS64.TRYWAIT P3, [R69+URZ+0x324b0], R82 ;  /* 0x0324b052450075a7 */ /* 0x000024000806017f */
[----:B0-----:R-:W-:Y:S05]  /*3a410*/  @!P3 NANOSLEEP.SYNCS 0x989680 ;  /* 0x009896800000b95d */ /* 0x001fea0003900000 */
[----:B------:R-:W0:Y:S02]  /*3a420*/  @!P3 SYNCS.PHASECHK.TRANS64 P3, [R69+URZ+0x324b0], R82 ;  /* 0x0324b0524500b5a7 */ /* 0x000e24000806007f */
[----:B0-----:R-:W-:Y:S05]  /*3a430*/  @!P3 BRA `(.L_x_12986) ;  /* 0xfffffffc00f0b947 */ /* 0x001fea000383ffff */
[----:B------:R-:W-:Y:S05]  /*3a440*/  BRA `(.L_x_13334) ;  /* 0xfffffcbc00e87947 */ /* 0x000fea000383ffff */
.L_x_13004:
[----:B------:R0:W5:Y:S01]  /*3a450*/  LDL R13, [R1+0x518] ;  /* 0x00051800010d7983 */ /* 0x0001620000100800 */
[----:B------:R-:W-:Y:S01]  /*3a460*/  BSSY B0, `(.L_x_13335) ;  /* 0x0000007000007945 */ /* 0x000fe20003800000 */
[----:B------:R-:W-:Y:S02]  /*3a470*/  IMAD.MOV.U32 R12, RZ, RZ, RZ ;  /* 0x000000ffff0c7224 */ /* 0x000fe400078e00ff */
[----:B------:R-:W-:Y:S02]  /*3a480*/  IMAD.MOV.U32 R11, RZ, RZ, 0x1f ;  /* 0x0000001fff0b7424 */ /* 0x000fe400078e00ff */
[----:B------:R-:W-:-:S07]  /*3a490*/  IMAD.MOV.U32 R15, RZ, RZ, -0x1 ;  /* 0xffffffffff0f7424 */ /* 0x000fce00078e00ff */
[----:B0-2--5:R-:W-:Y:S05]  /*3a4a0*/  WARPSYNC.COLLECTIVE R15, `(.L_x_13336) ;  /* 0x000000000f087348 */ /* 0x025fea0003c00000 */
[----:B-----5:R1:W3:Y:S02]  /*3a4b0*/  SHFL.IDX P6, R14, R13, R12, R11 ;  /* 0x0000000c0d0e7389 */ /* 0x0202e400000c000b */
[----:B0123--:R-:W-:Y:S01]  /*3a4c0*/  ENDCOLLECTIVE ;  /* 0x000000000000791b */ /* 0x00ffe20003800000 */
.L_x_13336:
[----:B------:R-:W-:Y:S05]  /*3a4d0*/  BSYNC B0 ;  /* 0x0000000000007941 */ /* 0x000fea0003800000 */
.L_x_13335:
[----:B------:R-:W-:Y:S05]  /*3a4e0*/  BRA `(.L_x_13337) ;  /* 0xfffffcd400047947 */ /* 0x000fea000383ffff */
.L_x_13016:
        /* <DEDUP_REMOVED lines=8> */
.L_x_13339:
[----:B------:R-:W-:Y:S05]  /*3a570*/  BSYNC B1 ;  /* 0x0000000000017941 */ /* 0x000fea0003800000 */
.L_x_13338:
        /* <DEDUP_REMOVED lines=8> */
.L_x_13340:
[----:B------:R-:W-:Y:S02]  /*3a600*/  IMAD.MOV.U32 R13, RZ, RZ, R61 ;  /* 0x000000ffff0d7224 */ /* 0x000fe400078e003d */
[----:B------:R-:W-:-:S07]  /*3a610*/  IMAD.MOV.U32 R6, RZ, RZ, R14 ;  /* 0x000000ffff067224 */ /* 0x000fce00078e000e */
[----:B------:R-:W-:Y:S05]  /*3a620*/  WARPSYNC.COLLECTIVE R15, `(.L_x_13341) ;  /* 0x000000000f087348 */ /* 0x000fea0003c00000 */
[----:B------:R0:W1:Y:S02]  /*3a630*/  SHFL.IDX P6, R14, R13, R12, R11 ;  /* 0x0000000c0d0e7389 */ /* 0x00006400000c000b */
[----:B01----:R-:W-:Y:S01]  /*3a640*/  ENDCOLLECTIVE ;  /* 0x000000000000791b */ /* 0x003fe20003800000 */
.L_x_13341:
[----:B------:R-:W-:Y:S02]  /*3a650*/  IMAD.MOV.U32 R13, RZ, RZ, R60 ;  /* 0x000000ffff0d7224 */ /* 0x000fe400078e003c */
[----:B------:R-:W-:-:S07]  /*3a660*/  IMAD.MOV.U32 R7, RZ, RZ, R14 ;  /* 0x000000ffff077224 */ /* 0x000fce00078e000e */
[----:B------:R-:W-:Y:S05]  /*3a670*/  WARPSYNC.COLLECTIVE R15, `(.L_x_13342) ;  /* 0x000000000f087348 */ /* 0x000fea0003c00000 */
[----:B------:R0:W1:Y:S02]  /*3a680*/  SHFL.IDX P6, R14, R13, R12, R11 ;  /* 0x0000000c0d0e7389 */ /* 0x00006400000c000b */
[----:B01----:R-:W-:Y:S01]  /*3a690*/  ENDCOLLECTIVE ;  /* 0x000000000000791b */ /* 0x003fe20003800000 */
.L_x_13342:
[----:B------:R-:W-:Y:S01]  /*3a6a0*/  IMAD.MOV.U32 R8, RZ, RZ, R14 ;  /* 0x000000ffff087224 */ /* 0x000fe200078e000e */
[----:B------:R-:W-:Y:S06]  /*3a6b0*/  BRA `(.L_x_13343) ;  /* 0xfffffcdc00d87947 */ /* 0x000fec000383ffff */
.L_x_13019:
[----:B------:R-:W-:Y:S01]  /*3a6c0*/  BSSY B1, `(.L_x_13344) ;  /* 0x0000008000017945 */ /* 0x000fe20003800000 */
[----:B------:R-:W-:Y:S02]  /*3a6d0*/  IMAD.MOV.U32 R13, RZ, RZ, R44 ;  /* 0x000000ffff0d7224 */ /* 0x000fe400078e002c */
[----:B------:R-:W-:Y:S02]  /*3a6e0*/  IMAD.MOV.U32 R12, RZ, RZ, 0x1 ;  /* 0x00000001ff0c7424 */ /* 0x000fe400078e00ff */
[----:B------:R-:W-:Y:S02]  /*3a6f0*/  IMAD.MOV.U32 R11, RZ, RZ, 0x1c1f ;  /* 0x00001c1fff0b7424 */ /* 0x000fe400078e00ff */
[----:B------:R-:W-:-:S07]  /*3a700*/  IMAD.MOV.U32 R15, RZ, RZ, -0x1 ;  /* 0xffffffffff0f7424 */ /* 0x000fce00078e00ff */
[----:B0--34-:R-:W-:Y:S05]  /*3a710*/  WARPSYNC.COLLECTIVE R15, `(.L_x_13345) ;  /* 0x000000000f087348 */ /* 0x019fea0003c00000 */
[----:B------:R1:W2:Y:S02]  /*3a720*/  SHFL.IDX P6, R14, R13, R12, R11 ;  /* 0x0000000c0d0e7389 */ /* 0x0002a400000c000b */
[----:B01234-:R-:W-:Y:S01]  /*3a730*/  ENDCOLLECTIVE ;  /* 0x000000000000791b */ /* 0x01ffe20003800000 */
.L_x_13345:
[----:B------:R-:W-:Y:S05]  /*3a740*/  BSYNC B1 ;  /* 0x0000000000017941 */ /* 0x000fea0003800000 */
.L_x_13344:
        /* <DEDUP_REMOVED lines=8> */
.L_x_13346:
[----:B------:R-:W-:Y:S02]  /*3a7d0*/  IMAD.MOV.U32 R13, RZ, RZ, R61 ;  /* 0x000000ffff0d7224 */ /* 0x000fe400078e003d */
[----:B------:R-:W-:-:S07]  /*3a7e0*/  IMAD.MOV.U32 R6, RZ, RZ, R14 ;  /* 0x000000ffff067224 */ /* 0x000fce00078e000e */
[----:B------:R-:W-:Y:S05]  /*3a7f0*/  WARPSYNC.COLLECTIVE R15, `(.L_x_13347) ;  /* 0x000000000f087348 */ /* 0x000fea0003c00000 */
[----:B------:R0:W1:Y:S02]  /*3a800*/  SHFL.IDX P6, R14, R13, R12, R11 ;  /* 0x0000000c0d0e7389 */ /* 0x00006400000c000b */
[----:B01----:R-:W-:Y:S01]  /*3a810*/  ENDCOLLECTIVE ;  /* 0x000000000000791b */ /* 0x003fe20003800000 */
.L_x_13347:
[----:B------:R-:W-:Y:S02]  /*3a820*/  IMAD.MOV.U32 R13, RZ, RZ, R60 ;  /* 0x000000ffff0d7224 */ /* 0x000fe400078e003c */
[----:B------:R-:W-:-:S07]  /*3a830*/  IMAD.MOV.U32 R7, RZ, RZ, R14 ;  /* 0x000000ffff077224 */ /* 0x000fce00078e000e */
[----:B------:R-:W-:Y:S05]  /*3a840*/  WARPSYNC.COLLECTIVE R15, `(.L_x_13348) ;  /* 0x000000000f087348 */ /* 0x000fea0003c00000 */
[----:B------:R0:W1:Y:S02]  /*3a850*/  SHFL.IDX P6, R14, R13, R12, R11 ;  /* 0x0000000c0d0e7389 */ /* 0x00006400000c000b */
[----:B01----:R-:W-:Y:S01]  /*3a860*/  ENDCOLLECTIVE ;  /* 0x000000000000791b */ /* 0x003fe20003800000 */
.L_x_13348:
[----:B------:R-:W-:Y:S05]  /*3a870*/  BRA `(.L_x_13349) ;  /* 0xfffffce000407947 */ /* 0x000fea000383ffff */
.L_x_13023:
[----:B-1----:R1:W4:Y:S02]  /*3a880*/  SYNCS.PHASECHK.TRANS64.TRYWAIT P0, [R2+URZ+0x32400], R61 ;  /* 0x0324003d020075a7 */ /* 0x002324000800017f */
[----:B----4-:R-:W-:Y:S05]  /*3a890*/  @!P0 NANOSLEEP.SYNCS 0x989680 ;  /* 0x009896800000895d */ /* 0x010fea0003900000 */
[----:B------:R-:W4:Y:S02]  /*3a8a0*/  @!P0 SYNCS.PHASECHK.TRANS64 P0, [R2+URZ+0x32400], R61 ;  /* 0x0324003d020085a7 */ /* 0x000f24000800007f */
[----:B----4-:R-:W-:Y:S05]  /*3a8b0*/  @!P0 BRA `(.L_x_13023) ;  /* 0xfffffffc00f08947 */ /* 0x010fea000383ffff */
[----:B------:R-:W-:Y:S05]  /*3a8c0*/  BRA `(.L_x_13350) ;  /* 0xfffffce000cc7947 */ /* 0x000fea000383ffff */
.L_x_13031:
        /* <DEDUP_REMOVED lines=9> */
.L_x_13352:
[----:B------:R-:W-:Y:S05]  /*3a960*/  BSYNC B1 ;  /* 0x0000000000017941 */ /* 0x000fea0003800000 */
.L_x_13351:
        /* <DEDUP_REMOVED lines=10> */
.L_x_13353:
        /* <DEDUP_REMOVED lines=8> */
.L_x_13354:
[----:B------:R-:W-:-:S05]  /*3aa90*/  @!P1 IADD3 R8, P2, R5, R7, RZ ;  /* 0x0000000705089210 */ /* 0x000fca0007f5e0ff */
[----:B------:R-:W-:Y:S02]  /*3aaa0*/  @!P1 IMAD.X R9, R4, 0x1, R21, P2 ;  /* 0x0000000104099824 */ /* 0x000fe400010e0615 */
[----:B------:R-:W-:Y:S02]  /*3aab0*/  IMAD.MOV.U32 R13, RZ, RZ, R62 ;  /* 0x000000ffff0d7224 */ /* 0x000fe400078e003e */
[----:B------:R-:W-:-:S07]  /*3aac0*/  IMAD.MOV.U32 R6, RZ, RZ, R14 ;  /* 0x000000ffff067224 */ /* 0x000fce00078e000e */
[----:B------:R-:W-:Y:S05]  /*3aad0*/  WARPSYNC.COLLECTIVE R15, `(.L_x_13355) ;  /* 0x000000000f087348 */ /* 0x000fea0003c00000 */
[----:B------:R0:W1:Y:S02]  /*3aae0*/  SHFL.IDX P6, R14, R13, R12, R11 ;  /* 0x0000000c0d0e7389 */ /* 0x00006400000c000b */
[----:B01----:R-:W-:Y:S01]  /*3aaf0*/  ENDCOLLECTIVE ;  /* 0x000000000000791b */ /* 0x003fe20003800000 */
.L_x_13355:
        /* <DEDUP_REMOVED lines=11> */
[----:B------:R-:W-:-:S02]  /*3abb0*/  @!P1 IMAD.MOV.U32 R55, RZ, RZ, R9 ;  /* 0x000000ffff379224 */ /* 0x000fc400078e0009 */
[----:B------:R-:W-:Y:S02]  /*3abc0*/  IMAD.MOV.U32 R11, RZ, RZ, R21 ;  /* 0x000000ffff0b7224 */ /* 0x000fe400078e0015 */
[----:B------:R-:W-:Y:S02]  /*3abd0*/  @!P1 IMAD.MOV.U32 R20, RZ, RZ, R10 ;  /* 0x000000ffff149224 */ /* 0x000fe400078e000a */
[----:B------:R-:W-:Y:S01]  /*3abe0*/  @!P1 IMAD.MOV.U32 R54, RZ, RZ, R8 ;  /* 0x000000ffff369224 */ /* 0x000fe200078e0008 */
[----:B------:R-:W-:Y:S01]  /*3abf0*/  PRMT R67, R67, 0x5410, R11 ;  /* 0x0000541043437816 */ /* 0x000fe2000000000b */
[----:B------:R-:W-:Y:S02]  /*3ac00*/  IMAD.MOV.U32 R11, RZ, RZ, 0x1c1f ;  /* 0x00001c1fff0b7424 */ /* 0x000fe400078e00ff */
[----:B------:R-:W-:Y:S02]  /*3ac10*/  IMAD.MOV.U32 R9, RZ, RZ, R55 ;  /* 0x000000ffff097224 */ /* 0x000fe400078e0037 */
[----:B------:R-:W-:-:S07]  /*3ac20*/  IMAD.MOV.U32 R10, RZ, RZ, R20 ;  /* 0x000000ffff0a7224 */ /* 0x000fce00078e0014 */
[----:B-----5:R-:W-:Y:S05]  /*3ac30*/  WARPSYNC.COLLECTIVE R15, `(.L_x_13356) ;  /* 0x000000000f087348 */ /* 0x020fea0003c00000 */
[----:B------:R0:W1:Y:S02]  /*3ac40*/  SHFL.IDX P6, R14, R13, R12, R11 ;  /* 0x0000000c0d0e7389 */ /* 0x00006400000c000b */
[----:B01---5:R-:W-:Y:S01]  /*3ac50*/  ENDCOLLECTIVE ;  /* 0x000000000000791b */ /* 0x023fe20003800000 */
.L_x_13356:
[----:B------:R-:W-:Y:S01]  /*3ac60*/  IMAD.MOV.U32 R8, RZ, RZ, R54 ;  /* 0x000000ffff087224 */ /* 0x000fe200078e0036 */
[----:B------:R-:W-:Y:S01]  /*3ac70*/  PRMT R71, R10, 0x7610, R71 ;  /* 0x000076100a477816 */ /* 0x000fe20000000047 */
[----:B------:R-:W-:-:S03]  /*3ac80*/  @!P1 IMAD.MOV.U32 R60, RZ, RZ, R4 ;  /* 0x000000ffff3c9224 */ /* 0x000fc600078e0004 */
[----:B------:R-:W-:Y:S01]  /*3ac90*/  PRMT R28, R8, 0x7610, R28 ;  /* 0x00007610081c7816 */ /* 0x000fe2000000001c */
[----:B------:R-:W-:Y:S02]  /*3aca0*/  @!P1 IMAD.MOV.U32 R61, RZ, RZ, R5 ;  /* 0x000000ffff3d9224 */ /* 0x000fe400078e0005 */
[----:B------:R-:W-:Y:S02]  /*3acb0*/  @!P1 IMAD.MOV.U32 R58, RZ, RZ, R6 ;  /* 0x000000ffff3a9224 */ /* 0x000fe400078e0006 */
[----:B------:R-:W-:Y:S02]  /*3acc0*/  @!P1 IMAD.MOV.U32 R59, RZ, RZ, R7 ;  /* 0x000000ffff3b9224 */ /* 0x000fe400078e0007 */
[--C-:B------:R-:W-:Y:S01]  /*3acd0*/  IMAD.MOV.U32 R13, RZ, RZ, R44.reuse ;  /* 0x000000ffff0d7224 */ /* 0x100fe200078e002c */
[----:B------:R-:W-:Y:S01]  /*3ace0*/  PRMT R44, R9, 0x7610, R44 ;  /* 0x00007610092c7816 */ /* 0x000fe2000000002c */
[----:B------:R-:W-:Y:S02]  /*3acf0*/  IMAD.MOV.U32 R6, RZ, RZ, R60 ;  /* 0x000000ffff067224 */ /* 0x000fe400078e003c */
[----:B------:R-:W-:-:S02]  /*3ad00*/  IMAD.MOV.U32 R7, RZ, RZ, R61 ;  /* 0x000000ffff077224 */ /* 0x000fc400078e003d */
        /* <DEDUP_REMOVED lines=8> */
.L_x_13357:
[----:B------:R-:W-:Y:S01]  /*3ad90*/  PRMT R74, R5, 0x7610, R74 ;  /* 0x00007610054a7816 */ /* 0x000fe2000000004a */
[----:B------:R-:W-:Y:S02]  /*3ada0*/  IMAD.MOV.U32 R13, RZ, RZ, R26 ;  /* 0x000000ffff0d7224 */ /* 0x000fe400078e001a */
[----:B------:R-:W-:-:S07]  /*3adb0*/  IMAD.MOV.U32 R25, RZ, RZ, R14 ;  /* 0x000000ffff197224 */ /* 0x000fce00078e000e */
[----:B------:R-:W-:Y:S05]  /*3adc0*/  WARPSYNC.COLLECTIVE R15, `(.L_x_13358) ;  /* 0x000000000f087348 */ /* 0x000fea0003c00000 */
[----:B------:R0:W1:Y:S02]  /*3add0*/  SHFL.IDX P6, R14, R13, R12, R11 ;  /* 0x0000000c0d0e7389 */ /* 0x00006400000c000b */
[----:B01----:R-:W-:Y:S01]  /*3ade0*/  ENDCOLLECTIVE ;  /* 0x000000000000791b */ /* 0x003fe20003800000 */
.L_x_13358:
[----:B------:R-:W-:Y:S01]  /*3adf0*/  IMAD.MOV.U32 R13, RZ, RZ, R62 ;  /* 0x000000ffff0d7224 */ /* 0x000fe200078e003e */
[----:B------:R-:W-:Y:S02]  /*3ae00*/  PRMT R62, R62, 0x5410, R6 ;  /* 0x000054103e3e7816 */ /* 0x000fe40000000006 */
[----:B------:R-:W-:Y:S01]  /*3ae10*/  CS2R R6, SRZ ;  /* 0x0000000000067805 */ /* 0x000fe2000001ff00 */
[----:B------:R-:W-:-:S07]  /*3ae20*/  IMAD.MOV.U32 R26, RZ, RZ, R14 ;  /* 0x000000ffff1a7224 */ /* 0x000fce00078e000e */
[----:B------:R-:W-:Y:S05]  /*3ae30*/  WARPSYNC.COLLECTIVE R15, `(.L_x_13359) ;  /* 0x000000000f087348 */ /* 0x000fea0003c00000 */
[----:B------:R0:W1:Y:S02]  /*3ae40*/  SHFL.IDX P6, R14, R13, R12, R11 ;  /* 0x0000000c0d0e7389 */ /* 0x00006400000c000b */
[----:B01----:R-:W-:Y:S01]  /*3ae50*/  ENDCOLLECTIVE ;  /* 0x000000000000791b */ /* 0x003fe20003800000 */
.L_x_13359:
[----:B------:R-:W-:Y:S05]  /*3ae60*/  BRA `(.L_x_13360) ;  /* 0xfffffcf000507947 */ /* 0x000fea000383ffff */
.L_x_13035:
[----:B0-----:R0:W1:Y:S02]  /*3ae70*/  SYNCS.PHASECHK.TRANS64.TRYWAIT P1, [R2+URZ+0x32400], R13 ;  /* 0x0324000d020075a7 */ /* 0x001064000802017f */
[----:B-1----:R-:W-:Y:S05]  /*3ae80*/  @!P1 NANOSLEEP.SYNCS 0x989680 ;  /* 0x009896800000995d */ /* 0x002fea0003900000 */
[----:B------:R-:W1:Y:S02]  /*3ae90*/  @!P1 SYNCS.PHASECHK.TRANS64 P1, [R2+URZ+0x32400], R13 ;  /* 0x0324000d020095a7 */ /* 0x000e64000802007f */
[----:B-1----:R-:W-:Y:S05]  /*3aea0*/  @!P1 BRA `(.L_x_13035) ;  /* 0xfffffffc00f09947 */ /* 0x002fea000383ffff */
[----:B------:R-:W-:Y:S05]  /*3aeb0*/  BRA `(.L_x_13361) ;  /* 0xfffffcf000ac7947 */ /* 0x000fea000383ffff */
.L_x_13049:
[----:B0-----:R0:W1:Y:S02]  /*3aec0*/  SYNCS.PHASECHK.TRANS64.TRYWAIT P0, [R2+URZ], R7 ;  /* 0x00000007020075a7 */ /* 0x001064000800017f */
[----:B-1----:R-:W-:Y:S05]  /*3aed0*/  @!P0 NANOSLEEP.SYNCS 0x989680 ;  /* 0x009896800000895d */ /* 0x002fea0003900000 */
[----:B------:R-:W1:Y:S02]  /*3aee0*/  @!P0 SYNCS.PHASECHK.TRANS64 P0, [R2+URZ], R7 ;  /* 0x00000007020085a7 */ /* 0x000e64000800007f */
[----:B-1----:R-:W-:Y:S05]  /*3aef0*/  @!P0 BRA `(.L_x_13049) ;  /* 0xfffffffc00f08947 */ /* 0x002fea000383ffff */
[----:B------:R-:W-:Y:S05]  /*3af00*/  BRA `(.L_x_13048) ;  /* 0xfffffd0800a87947 */ /* 0x000fea000383ffff */
.L_x_13056:
[----:B0-----:R0:W1:Y:S02]  /*3af10*/  SYNCS.PHASECHK.TRANS64.TRYWAIT P0, [R6+URZ], R7 ;  /* 0x00000007060075a7 */ /* 0x001064000800017f */
[----:B-1----:R-:W-:Y:S05]  /*3af20*/  @!P0 NANOSLEEP.SYNCS 0x989680 ;  /* 0x009896800000895d */ /* 0x002fea0003900000 */
[----:B------:R-:W1:Y:S02]  /*3af30*/  @!P0 SYNCS.PHASECHK.TRANS64 P0, [R6+URZ], R7 ;  /* 0x00000007060085a7 */ /* 0x000e64000800007f */
[----:B-1----:R-:W-:Y:S05]  /*3af40*/  @!P0 BRA `(.L_x_13056) ;  /* 0xfffffffc00f08947 */ /* 0x002fea000383ffff */
[----:B------:R-:W-:Y:S05]  /*3af50*/  BRA `(.L_x_13055) ;  /* 0xfffffd0c00cc7947 */ /* 0x000fea000383ffff */
.L_x_13083:
[----:B-1----:R1:W2:Y:S02]  /*3af60*/  SYNCS.PHASECHK.TRANS64.TRYWAIT P0, [R10+URZ], R11 ;  /* 0x0000000b0a0075a7 */ /* 0x0022a4000800017f */
[----:B--2---:R-:W-:Y:S05]  /*3af70*/  @!P0 NANOSLEEP.SYNCS 0x989680 ;  /* 0x009896800000895d */ /* 0x004fea0003900000 */
[----:B------:R-:W2:Y:S02]  /*3af80*/  @!P0 SYNCS.PHASECHK.TRANS64 P0, [R10+URZ], R11 ;  /* 0x0000000b0a0085a7 */ /* 0x000ea4000800007f */
[----:B--2---:R-:W-:Y:S05]  /*3af90*/  @!P0 BRA `(.L_x_13083) ;  /* 0xfffffffc00f08947 */ /* 0x004fea000383ffff */
[----:B------:R-:W-:Y:S05]  /*3afa0*/  BRA `(.L_x_13082) ;  /* 0xfffffdb8003c7947 */ /* 0x000fea000383ffff */
.L_x_13090:
[----:B0-----:R0:W1:Y:S02]  /*3afb0*/  SYNCS.PHASECHK.TRANS64.TRYWAIT P0, [R8+URZ], R9 ;  /* 0x00000009080075a7 */ /* 0x001064000800017f */
[----:B-1----:R-:W-:Y:S05]  /*3afc0*/  @!P0 NANOSLEEP.SYNCS 0x989680 ;  /* 0x009896800000895d */ /* 0x002fea0003900000 */
[----:B------:R-:W1:Y:S02]  /*3afd0*/  @!P0 SYNCS.PHASECHK.TRANS64 P0, [R8+URZ], R9 ;  /* 0x00000009080085a7 */ /* 0x000e64000800007f */
[----:B-1----:R-:W-:Y:S05]  /*3afe0*/  @!P0 BRA `(.L_x_13090) ;  /* 0xfffffffc00f08947 */ /* 0x002fea000383ffff */
[----:B------:R-:W-:Y:S05]  /*3aff0*/  BRA `(.L_x_13089) ;  /* 0xfffffdbc00747947 */ /* 0x000fea000383ffff */
.L_x_13103:
[----:B-1----:R1:W2:Y:S02]  /*3b000*/  SYNCS.PHASECHK.TRANS64.TRYWAIT P0, [R8+URZ], R9 ;  /* 0x00000009080075a7 */ /* 0x0022a4000800017f */
[----:B--2---:R-:W-:Y:S05]  /*3b010*/  @!P0 NANOSLEEP.SYNCS 0x989680 ;  /* 0x009896800000895d */ /* 0x004fea0003900000 */
[----:B------:R-:W2:Y:S02]  /*3b020*/  @!P0 SYNCS.PHASECHK.TRANS64 P0, [R8+URZ], R9 ;  /* 0x00000009080085a7 */ /* 0x000ea4000800007f */
[----:B--2---:R-:W-:Y:S05]  /*3b030*/  @!P0 BRA `(.L_x_13103) ;  /* 0xfffffffc00f08947 */ /* 0x004fea000383ffff */
[----:B------:R-:W-:Y:S05]  /*3b040*/  BRA `(.L_x_13102) ;  /* 0xfffffe5000807947 */ /* 0x000fea000383ffff */
.L_x_13110:
[----:B-1----:R1:W2:Y:S02]  /*3b050*/  SYNCS.PHASECHK.TRANS64.TRYWAIT P0, [R8+URZ], R9 ;  /* 0x00000009080075a7 */ /* 0x0022a4000800017f */
[----:B--2---:R-:W-:Y:S05]  /*3b060*/  @!P0 NANOSLEEP.SYNCS 0x989680 ;  /* 0x009896800000895d */ /* 0x004fea0003900000 */
[----:B------:R-:W2:Y:S02]  /*3b070*/  @!P0 SYNCS.PHASECHK.TRANS64 P0, [R8+URZ], R9 ;  /* 0x00000009080085a7 */ /* 0x000ea4000800007f */
[----:B--2---:R-:W-:Y:S05]  /*3b080*/  @!P0 BRA `(.L_x_13110) ;  /* 0xfffffffc00f08947 */ /* 0x004fea000383ffff */
[----:B------:R-:W-:Y:S05]  /*3b090*/  BRA `(.L_x_13109) ;  /* 0xfffffe5400b87947 */ /* 0x000fea000383ffff */
.L_x_13130:
[----:B------:R-:W-:Y:S02]  /*3b0a0*/  IMAD.MOV.U32 R13, RZ, RZ, R17 ;  /* 0x000000ffff0d7224 */ /* 0x000fe400078e0011 */
[----:B------:R-:W-:Y:S02]  /*3b0b0*/  IMAD.MOV.U32 R12, RZ, RZ, RZ ;  /* 0x000000ffff0c7224 */ /* 0x000fe400078e00ff */
[----:B------:R-:W-:Y:S02]  /*3b0c0*/  IMAD.MOV.U32 R11, RZ, RZ, 0x181f ;  /* 0x0000181fff0b7424 */ /* 0x000fe400078e00ff */
[----:B------:R-:W-:-:S07]  /*3b0d0*/  IMAD.MOV.U32 R15, RZ, RZ, -0x1 ;  /* 0xffffffffff0f7424 */ /* 0x000fce00078e00ff */
[----:B-----5:R-:W-:Y:S05]  /*3b0e0*/  WARPSYNC.COLLECTIVE R15, `(.L_x_13362) ;  /* 0x000000000f087348 */ /* 0x020fea0003c00000 */
[----:B------:R0:W1:Y:S02]  /*3b0f0*/  SHFL.IDX P6, R14, R13, R12, R11 ;  /* 0x0000000c0d0e7389 */ /* 0x00006400000c000b */
[----:B01---5:R-:W-:Y:S01]  /*3b100*/  ENDCOLLECTIVE ;  /* 0x000000000000791b */ /* 0x023fe20003800000 */
.L_x_13362:
[----:B------:R-:W-:Y:S02]  /*3b110*/  IMAD.MOV.U32 R13, RZ, RZ, R16 ;  /* 0x000000ffff0d7224 */ /* 0x000fe400078e0010 */
[----:B------:R-:W-:-:S07]  /*3b120*/  IMAD.MOV.U32 R3, RZ, RZ, R14 ;  /* 0x000000ffff037224 */ /* 0x000fce00078e000e */
[----:B------:R-:W-:Y:S05]  /*3b130*/  WARPSYNC.COLLECTIVE R15, `(.L_x_13363) ;  /* 0x000000000f087348 */ /* 0x000fea0003c00000 */
[----:B------:R0:W1:Y:S02]  /*3b140*/  SHFL.IDX P6, R14, R13, R12, R11 ;  /* 0x0000000c0d0e7389 */ /* 0x00006400000c000b */
[----:B01----:R-:W-:Y:S01]  /*3b150*/  ENDCOLLECTIVE ;  /* 0x000000000000791b */ /* 0x003fe20003800000 */
.L_x_13363:
[----:B------:R-:W-:Y:S05]  /*3b160*/  BRA `(.L_x_13364) ;  /* 0xffffff2800cc7947 */ /* 0x000fea000383ffff */
.L_x_13133:
        /* <DEDUP_REMOVED lines=8> */
.L_x_13366:
[----:B------:R-:W-:Y:S05]  /*3b1f0*/  BSYNC B1 ;  /* 0x0000000000017941 */ /* 0x000fea0003800000 */
.L_x_13365:
        /* <DEDUP_REMOVED lines=8> */
.L_x_13367:
[----:B------:R-:W-:Y:S05]  /*3b280*/  BRA `(.L_x_13368) ;  /* 0xffffff2800ec7947 */ /* 0x000fea000383ffff */
.L_x_13136:
        /* <DEDUP_REMOVED lines=8> */
.L_x_13370:
[----:B------:R-:W-:Y:S05]  /*3b310*/  BSYNC B1 ;  /* 0x0000000000017941 */ /* 0x000fea0003800000 */
.L_x_13369:
        /* <DEDUP_REMOVED lines=8> */
.L_x_13371:
[----:B------:R-:W-:Y:S05]  /*3b3a0*/  BRA `(.L_x_13372) ;  /* 0xffffff2c000c7947 */ /* 0x000fea000383ffff */
.L_x_13139:
        /* <DEDUP_REMOVED lines=8> */
.L_x_13374:
[----:B------:R-:W-:Y:S05]  /*3b430*/  BSYNC B1 ;  /* 0x0000000000017941 */ /* 0x000fea0003800000 */
.L_x_13373:
        /* <DEDUP_REMOVED lines=8> */
.L_x_13375:
[----:B------:R-:W-:Y:S05]  /*3b4c0*/  BRA `(.L_x_13376) ;  /* 0xffffff2c002c7947 */ /* 0x000fea000383ffff */
.L_x_13141:
[----:B------:R-:W-:Y:S02]  /*3b4d0*/  IMAD.MOV.U32 R13, RZ, RZ, R4 ;  /* 0x000000ffff0d7224 */ /* 0x000fe400078e0004 */
[----:B------:R-:W-:Y:S02]  /*3b4e0*/  IMAD.MOV.U32 R12, RZ, RZ, RZ ;  /* 0x000000ffff0c7224 */ /* 0x000fe400078e00ff */
[----:B------:R-:W-:Y:S02]  /*3b4f0*/  IMAD.MOV.U32 R11, RZ, RZ, 0x1c1f ;  /* 0x00001c1fff0b7424 */ /* 0x000fe400078e00ff */
[----:B------:R-:W-:-:S07]  /*3b500*/  IMAD.MOV.U32 R15, RZ, RZ, -0x1 ;  /* 0xffffffffff0f7424 */ /* 0x000fce00078e00ff */
[----:B0-----:R-:W-:Y:S05]  /*3b510*/  WARPSYNC.COLLECTIVE R15, `(.L_x_13377) ;  /* 0x000000000f087348 */ /* 0x001fea0003c00000 */
[----:B------:R1:W2:Y:S02]  /*3b520*/  SHFL.IDX P6, R14, R13, R12, R11 ;  /* 0x0000000c0d0e7389 */ /* 0x0002a400000c000b */
[----:B012---:R-:W-:Y:S01]  /*3b530*/  ENDCOLLECTIVE ;  /* 0x000000000000791b */ /* 0x007fe20003800000 */
.L_x_13377:
[----:B------:R-:W-:Y:S02]  /*3b540*/  IMAD.MOV.U32 R13, RZ, RZ, R3 ;  /* 0x000000ffff0d7224 */ /* 0x000fe400078e0003 */
[----:B------:R-:W-:-:S07]  /*3b550*/  IMAD.MOV.U32 R5, RZ, RZ, R14 ;  /* 0x000000ffff057224 */ /* 0x000fce00078e000e */
[----:B------:R-:W-:Y:S05]  /*3b560*/  WARPSYNC.COLLECTIVE R15, `(.L_x_13378) ;  /* 0x000000000f087348 */ /* 0x000fea0003c00000 */
[----:B------:R0:W1:Y:S02]  /*3b570*/  SHFL.IDX P6, R14, R13, R12, R11 ;  /* 0x0000000c0d0e7389 */ /* 0x00006400000c000b */
[----:B01----:R-:W-:Y:S01]  /*3b580*/  ENDCOLLECTIVE ;  /* 0x000000000000791b */ /* 0x003fe20003800000 */
.L_x_13378:
[----:B------:R-:W-:Y:S01]  /*3b590*/  IMAD.MOV.U32 R6, RZ, RZ, R14 ;  /* 0x000000ffff067224 */ /* 0x000fe200078e000e */
[----:B------:R-:W-:Y:S06]  /*3b5a0*/  BRA `(.L_x_13379) ;  /* 0xffffff3000307947 */ /* 0x000fec000383ffff */
.L_x_13144:
[----:B------:R-:W-:Y:S01]  /*3b5b0*/  BSSY B1, `(.L_x_13380) ;  /* 0x0000008000017945 */ /* 0x000fe20003800000 */
[----:B------:R-:W-:Y:S02]  /*3b5c0*/  IMAD.MOV.U32 R13, RZ, RZ, R4 ;  /* 0x000000ffff0d7224 */ /* 0x000fe400078e0004 */
[----:B------:R-:W-:Y:S02]  /*3b5d0*/  IMAD.MOV.U32 R12, RZ, RZ, 0x1 ;  /* 0x00000001ff0c7424 */ /* 0x000fe400078e00ff */
[----:B----4-:R-:W-:Y:S02]  /*3b5e0*/  IMAD.MOV.U32 R11, RZ, RZ, 0x1c1f ;  /* 0x00001c1fff0b7424 */ /* 0x010fe400078e00ff */
[----:B------:R-:W-:-:S07]  /*3b5f0*/  IMAD.MOV.U32 R15, RZ, RZ, -0x1 ;  /* 0xffffffffff0f7424 */ /* 0x000fce00078e00ff */
[----:B0123--:R-:W-:Y:S05]  /*3b600*/  WARPSYNC.COLLECTIVE R15, `(.L_x_13381) ;  /* 0x000000000f087348 */ /* 0x00ffea0003c00000 */
[----:B------:R4:W0:Y:S02]  /*3b610*/  SHFL.IDX P6, R14, R13, R12, R11 ;  /* 0x0000000c0d0e7389 */ /* 0x00082400000c000b */
[----:B01234-:R-:W-:Y:S01]  /*3b620*/  ENDCOLLECTIVE ;  /* 0x000000000000791b */ /* 0x01ffe20003800000 */
.L_x_13381:
[----:B------:R-:W-:Y:S05]  /*3b630*/  BSYNC B1 ;  /* 0x0000000000017941 */ /* 0x000fea0003800000 */
.L_x_13380:
        /* <DEDUP_REMOVED lines=8> */
.L_x_13382:
[----:B------:R-:W-:Y:S05]  /*3b6c0*/  BRA `(.L_x_13383) ;  /* 0xffffff3c00447947 */ /* 0x000fea000383ffff */
.L_x_13150:
[----:B------:R-:W-:Y:S02]  /*3b6d0*/  IMAD.MOV.U32 R13, RZ, RZ, R4 ;  /* 0x000000ffff0d7224 */ /* 0x000fe400078e0004 */
[----:B------:R-:W-:Y:S02]  /*3b6e0*/  IMAD.MOV.U32 R12, RZ, RZ, RZ ;  /* 0x000000ffff0c7224 */ /* 0x000fe400078e00ff */
[----:B------:R-:W-:Y:S02]  /*3b6f0*/  IMAD.MOV.U32 R11, RZ, RZ, 0x181f ;  /* 0x0000181fff0b7424 */ /* 0x000fe400078e00ff */
[----:B------:R-:W-:-:S07]  /*3b700*/  IMAD.MOV.U32 R15, RZ, RZ, -0x1 ;  /* 0xffffffffff0f7424 */ /* 0x000fce00078e00ff */
[----:B01----:R-:W-:Y:S05]  /*3b710*/  WARPSYNC.COLLECTIVE R15, `(.L_x_13384) ;  /* 0x000000000f087348 */ /* 0x003fea0003c00000 */
[----:B------:R2:W3:Y:S02]  /*3b720*/  SHFL.IDX P6, R14, R13, R12, R11 ;  /* 0x0000000c0d0e7389 */ /* 0x0004e400000c000b */
[----:B0123--:R-:W-:Y:S01]  /*3b730*/  ENDCOLLECTIVE ;  /* 0x000000000000791b */ /* 0x00ffe20003800000 */
.L_x_13384:
[----:B------:R-:W-:Y:S02]  /*3b740*/  IMAD.MOV.U32 R13, RZ, RZ, R3 ;  /* 0x000000ffff0d7224 */ /* 0x000fe400078e0003 */
[----:B------:R-:W-:-:S07]  /*3b750*/  IMAD.MOV.U32 R0, RZ, RZ, R14 ;  /* 0x000000ffff007224 */ /* 0x000fce00078e000e */
[----:B------:R-:W-:Y:S05]  /*3b760*/  WARPSYNC.COLLECTIVE R15, `(.L_x_13385) ;  /* 0x000000000f087348 */ /* 0x000fea0003c00000 */
[----:B------:R0:W1:Y:S02]  /*3b770*/  SHFL.IDX P6, R14, R13, R12, R11 ;  /* 0x0000000c0d0e7389 */ /* 0x00006400000c000b */
[----:B01----:R-:W-:Y:S01]  /*3b780*/  ENDCOLLECTIVE ;  /* 0x000000000000791b */ /* 0x003fe20003800000 */
.L_x_13385:
[----:B------:R-:W-:Y:S05]  /*3b790*/  BRA `(.L_x_13386) ;  /* 0xffffff5000c07947 */ /* 0x000fea000383ffff */
.L_x_13153:
[----:B------:R-:W-:Y:S01]  /*3b7a0*/  BSSY B1, `(.L_x_13387) ;  /* 0x0000008000017945 */ /* 0x000fe20003800000 */
[----:B---3--:R-:W-:Y:S02]  /*3b7b0*/  IMAD.MOV.U32 R13, RZ, RZ, R4 ;  /* 0x000000ffff0d7224 */ /* 0x008fe400078e0004 */
[----:B------:R-:W-:Y:S02]  /*3b7c0*/  IMAD.MOV.U32 R12, RZ, RZ, 0x1 ;  /* 0x00000001ff0c7424 */ /* 0x000fe400078e00ff */
[----:B------:R-:W-:Y:S02]  /*3b7d0*/  IMAD.MOV.U32 R11, RZ, RZ, 0x181f ;  /* 0x0000181fff0b7424 */ /* 0x000fe400078e00ff */
[----:B------:R-:W-:-:S07]  /*3b7e0*/  IMAD.MOV.U32 R15, RZ, RZ, -0x1 ;  /* 0xffffffffff0f7424 */ /* 0x000fce00078e00ff */
[----:B012-4-:R-:W-:Y:S05]  /*3b7f0*/  WARPSYNC.COLLECTIVE R15, `(.L_x_13388) ;  /* 0x000000000f087348 */ /* 0x017fea0003c00000 */
[----:B----4-:R3:W4:Y:S02]  /*3b800*/  SHFL.IDX P6, R14, R13, R12, R11 ;  /* 0x0000000c0d0e7389 */ /* 0x01072400000c000b */
[----:B01234-:R-:W-:Y:S01]  /*3b810*/  ENDCOLLECTIVE ;  /* 0x000000000000791b */ /* 0x01ffe20003800000 */
.L_x_13388:
[----:B------:R-:W-:Y:S05]  /*3b820*/  BSYNC B1 ;  /* 0x0000000000017941 */ /* 0x000fea0003800000 */
.L_x_13387:
        /* <DEDUP_REMOVED lines=8> */
.L_x_13389:
[----:B------:R-:W-:Y:S05]  /*3b8b0*/  BRA `(.L_x_13390) ;  /* 0xffffff5000e47947 */ /* 0x000fea000383ffff */
.L_x_13156:
[----:B------:R-:W-:Y:S01]  /*3b8c0*/  BSSY B1, `(.L_x_13391) ;  /* 0x0000008000017945 */ /* 0x000fe20003800000 */
[----:B0-----:R-:W-:Y:S02]  /*3b8d0*/  IMAD.MOV.U32 R13, RZ, RZ, R4 ;  /* 0x000000ffff0d7224 */ /* 0x001fe400078e0004 */
[----:B------:R-:W-:Y:S02]  /*3b8e0*/  IMAD.MOV.U32 R12, RZ, RZ, 0x2 ;  /* 0x00000002ff0c7424 */ /* 0x000fe400078e00ff */
[----:B------:R-:W-:Y:S02]  /*3b8f0*/  IMAD.MOV.U32 R11, RZ, RZ, 0x181f ;  /* 0x0000181fff0b7424 */ /* 0x000fe400078e00ff */
[----:B------:R-:W-:-:S07]  /*3b900*/  IMAD.MOV.U32 R15, RZ, RZ, -0x1 ;  /* 0xffffffffff0f7424 */ /* 0x000fce00078e00ff */
[----:B-1234-:R-:W-:Y:S05]  /*3b910*/  WARPSYNC.COLLECTIVE R15, `(.L_x_13392) ;  /* 0x000000000f087348 */ /* 0x01efea0003c00000 */
[----:B----4-:R0:W4:Y:S02]  /*3b920*/  SHFL.IDX P6, R14, R13, R12, R11 ;  /* 0x0000000c0d0e7389 */ /* 0x01012400000c000b */
[----:B01234-:R-:W-:Y:S01]  /*3b930*/  ENDCOLLECTIVE ;  /* 0x000000000000791b */ /* 0x01ffe20003800000 */
.L_x_13392:
[----:B------:R-:W-:Y:S05]  /*3b940*/  BSYNC B1 ;  /* 0x0000000000017941 */ /* 0x000fea0003800000 */
.L_x_13391:
        /* <DEDUP_REMOVED lines=8> */
.L_x_13393:
[----:B------:R-:W-:Y:S05]  /*3b9d0*/  BRA `(.L_x_13394) ;  /* 0xffffff5400047947 */ /* 0x000fea000383ffff */
.L_x_13159:
[----:B------:R-:W-:Y:S01]  /*3b9e0*/  BSSY B1, `(.L_x_13395) ;  /* 0x0000008000017945 */ /* 0x000fe20003800000 */
[----:B0-----:R-:W-:Y:S02]  /*3b9f0*/  IMAD.MOV.U32 R13, RZ, RZ, R4 ;  /* 0x000000ffff0d7224 */ /* 0x001fe400078e0004 */
[----:B------:R-:W-:Y:S02]  /*3ba00*/  IMAD.MOV.U32 R12, RZ, RZ, 0x3 ;  /* 0x00000003ff0c7424 */ /* 0x000fe400078e00ff */
[----:B------:R-:W-:Y:S02]  /*3ba10*/  IMAD.MOV.U32 R11, RZ, RZ, 0x181f ;  /* 0x0000181fff0b7424 */ /* 0x000fe400078e00ff */
[----:B------:R-:W-:-:S07]  /*3ba20*/  IMAD.MOV.U32 R15, RZ, RZ, -0x1 ;  /* 0xffffffffff0f7424 */ /* 0x000fce00078e00ff */
[----:B-1234-:R-:W-:Y:S05]  /*3ba30*/  WARPSYNC.COLLECTIVE R15, `(.L_x_13396) ;  /* 0x000000000f087348 */ /* 0x01efea0003c00000 */
[----:B------:R0:W0:Y:S02]  /*3ba40*/  SHFL.IDX P6, R14, R13, R12, R11 ;  /* 0x0000000c0d0e7389 */ /* 0x00002400000c000b */
[----:B01234-:R-:W-:Y:S01]  /*3ba50*/  ENDCOLLECTIVE ;  /* 0x000000000000791b */ /* 0x01ffe20003800000 */
.L_x_13396:
[----:B------:R-:W-:Y:S05]  /*3ba60*/  BSYNC B1 ;  /* 0x0000000000017941 */ /* 0x000fea0003800000 */
.L_x_13395:
        /* <DEDUP_REMOVED lines=8> */
.L_x_13397:
[----:B------:R-:W-:Y:S05]  /*3baf0*/  BRA `(.L_x_13398) ;  /* 0xffffff5400247947 */ /* 0x000fea000383ffff */
.L_x_13186:
        /* <DEDUP_REMOVED lines=11> */
.L_x_13400:
[----:B------:R-:W-:Y:S05]  /*3bbb0*/  BSYNC B1 ;  /* 0x0000000000017941 */ /* 0x000fea0003800000 */
.L_x_13399:
[----:B------:R-:W-:Y:S05]  /*3bbc0*/  BRA `(.L_x_13401) ;  /* 0xffffff7000ec7947 */ /* 0x000fea000383ffff */
.L_x_13188:
[----:B------:R-:W-:Y:S01]  /*3bbd0*/  BSSY B1, `(.L_x_13402) ;  /* 0x0000006000017945 */ /* 0x000fe20003800000 */
[----:B------:R-:W-:-:S07]  /*3bbe0*/  IMAD.MOV.U32 R15, RZ, RZ, -0x1 ;  /* 0xffffffffff0f7424 */ /* 0x000fce00078e00ff */
[----:B0-----:R-:W-:Y:S05]  /*3bbf0*/  WARPSYNC.COLLECTIVE R15, `(.L_x_13403) ;  /* 0x000000000f0c7348 */ /* 0x001fea0003c00000 */
[----:B------:R-:W-:Y:S02]  /*3bc00*/  ELECT P6, UR62, PT ;  /* 0x00000000003e782f */ /* 0x000fe400038c0000 */
[----:B------:R-:W-:Y:S01]  /*3bc10*/  MOV R14, UR62 ;  /* 0x0000003e000e7c02 */ /* 0x000fe20008000f00 */
[----:B0-----:R-:W-:Y:S10]  /*3bc20*/  ENDCOLLECTIVE ;  /* 0x000000000000791b */ /* 0x001ff40003800000 */
.L_x_13403:
[----:B------:R-:W-:Y:S05]  /*3bc30*/  BSYNC B1 ;  /* 0x0000000000017941 */ /* 0x000fea0003800000 */
.L_x_13402:
[----:B------:R-:W-:Y:S05]  /*3bc40*/  BRA `(.L_x_13187) ;  /* 0xffffff7000e47947 */ /* 0x000fea000383ffff */
.L_x_13190:
[----:B0-----:R0:W1:Y:S02]  /*3bc50*/  SYNCS.PHASECHK.TRANS64.TRYWAIT P0, [R23+URZ+0x32420], R12 ;  /* 0x0324200c170075a7 */ /* 0x001064000800017f */
[----:B-1----:R-:W-:Y:S05]  /*3bc60*/  @!P0 NANOSLEEP.SYNCS 0x989680 ;  /* 0x009896800000895d */ /* 0x002fea0003900000 */
[----:B------:R-:W1:Y:S02]  /*3bc70*/  @!P0 SYNCS.PHASECHK.TRANS64 P0, [R23+URZ+0x32420], R12 ;  /* 0x0324200c170085a7 */ /* 0x000e64000800007f */
[----:B-1----:R-:W-:Y:S05]  /*3bc80*/  @!P0 BRA `(.L_x_13190) ;  /* 0xfffffffc00f08947 */ /* 0x002fea000383ffff */
[----:B------:R-:W-:Y:S05]  /*3bc90*/  BRA `(.L_x_13404) ;  /* 0xffffff7000f47947 */ /* 0x000fea000383ffff */
.L_x_13194:
[----:B-1----:R1:W2:Y:S02]  /*3bca0*/  SYNCS.PHASECHK.TRANS64.TRYWAIT P0, [R3+URZ+0x324a0], R7 ;  /* 0x0324a007030075a7 */ /* 0x0022a4000800017f */
[----:B--2---:R-:W-:Y:S05]  /*3bcb0*/  @!P0 NANOSLEEP.SYNCS 0x989680 ;  /* 0x009896800000895d */ /* 0x004fea0003900000 */
[----:B------:R-:W2:Y:S02]  /*3bcc0*/  @!P0 SYNCS.PHASECHK.TRANS64 P0, [R3+URZ+0x324a0], R7 ;  /* 0x0324a007030085a7 */ /* 0x000ea4000800007f */
[----:B--2---:R-:W-:Y:S05]  /*3bcd0*/  @!P0 BRA `(.L_x_13194) ;  /* 0xfffffffc00f08947 */ /* 0x004fea000383ffff */
[----:B------:R-:W-:Y:S05]  /*3bce0*/  BRA `(.L_x_13405) ;  /* 0xffffff74000c7947 */ /* 0x000fea000383ffff */
.L_x_13199:
[----:B0-----:R0:W2:Y:S02]  /*3bcf0*/  SYNCS.PHASECHK.TRANS64.TRYWAIT P0, [R3+URZ+0x324c0], R7 ;  /* 0x0324c007030075a7 */ /* 0x0010a4000800017f */
[----:B--2---:R-:W-:Y:S05]  /*3bd00*/  @!P0 NANOSLEEP.SYNCS 0x989680 ;  /* 0x009896800000895d */ /* 0x004fea0003900000 */
[----:B------:R-:W2:Y:S02]  /*3bd10*/  @!P0 SYNCS.PHASECHK.TRANS64 P0, [R3+URZ+0x324c0], R7 ;  /* 0x0324c007030085a7 */ /* 0x000ea4000800007f */
[----:B--2---:R-:W-:Y:S05]  /*3bd20*/  @!P0 BRA `(.L_x_13199) ;  /* 0xfffffffc00f08947 */ /* 0x004fea000383ffff */
[----:B------:R-:W-:Y:S05]  /*3bd30*/  BRA `(.L_x_13406) ;  /* 0xffffff7400887947 */ /* 0x000fea000383ffff */
.L_x_13209:
[----:B-1----:R1:W2:Y:S02]  /*3bd40*/  SYNCS.PHASECHK.TRANS64.TRYWAIT P1, [R9+URZ+0x324a0], R2 ;  /* 0x0324a002090075a7 */ /* 0x0022a4000802017f */
[----:B--2---:R-:W-:Y:S05]  /*3bd50*/  @!P1 NANOSLEEP.SYNCS 0x989680 ;  /* 0x009896800000995d */ /* 0x004fea0003900000 */
[----:B------:R-:W2:Y:S02]  /*3bd60*/  @!P1 SYNCS.PHASECHK.TRANS64 P1, [R9+URZ+0x324a0], R2 ;  /* 0x0324a002090095a7 */ /* 0x000ea4000802007f */
[----:B--2---:R-:W-:Y:S05]  /*3bd70*/  @!P1 BRA `(.L_x_13209) ;  /* 0xfffffffc00f09947 */ /* 0x004fea000383ffff */
[----:B------:R-:W-:Y:S05]  /*3bd80*/  BRA `(.L_x_13407) ;  /* 0xffffff7800fc7947 */ /* 0x000fea000383ffff */
.L_x_13214:
[----:B0-----:R0:W2:Y:S02]  /*3bd90*/  SYNCS.PHASECHK.TRANS64.TRYWAIT P1, [R9+URZ+0x324c0], R2 ;  /* 0x0324c002090075a7 */ /* 0x0010a4000802017f */
[----:B--2---:R-:W-:Y:S05]  /*3bda0*/  @!P1 NANOSLEEP.SYNCS 0x989680 ;  /* 0x009896800000995d */ /* 0x004fea0003900000 */
[----:B------:R-:W2:Y:S02]  /*3bdb0*/  @!P1 SYNCS.PHASECHK.TRANS64 P1, [R9+URZ+0x324c0], R2 ;  /* 0x0324c002090095a7 */ /* 0x000ea4000802007f */
[----:B--2---:R-:W-:Y:S05]  /*3bdc0*/  @!P1 BRA `(.L_x_13214) ;  /* 0xfffffffc00f09947 */ /* 0x004fea000383ffff */
[----:B------:R-:W-:Y:S05]  /*3bdd0*/  BRA `(.L_x_13408) ;  /* 0xffffff7c00747947 */ /* 0x000fea000383ffff */
.L_x_13240:
[----:B------:R-:W-:Y:S01]  /*3bde0*/  SHF.R.U32.HI R10, RZ, 0x5, R21 ;  /* 0x00000005ff0a7819 */ /* 0x000fe20000011615 */
[----:B------:R-:W-:Y:S01]  /*3bdf0*/  BSSY B0, `(.L_x_13409) ;  /* 0x0000009000007945 */ /* 0x000fe20003800000 */
[----:B0-----:R-:W-:Y:S02]  /*3be00*/  IMAD.MOV.U32 R12, RZ, RZ, RZ ;  /* 0x000000ffff0c7224 */ /* 0x001fe400078e00ff */
[----:B------:R-:W-:Y:S01]  /*3be10*/  LOP3.LUT R10, R10, 0x3, RZ, 0xc0, !PT ;  /* 0x000000030a0a7812 */ /* 0x000fe200078ec0ff */
[----:B------:R-:W-:Y:S02]  /*3be20*/  IMAD.MOV.U32 R11, RZ, RZ, 0x1f ;  /* 0x0000001fff0b7424 */ /* 0x000fe400078e00ff */
[----:B------:R-:W-:Y:S02]  /*3be30*/  IMAD.MOV.U32 R15, RZ, RZ, -0x1 ;  /* 0xffffffffff0f7424 */ /* 0x000fe400078e00ff */
[----:B------:R-:W-:-:S07]  /*3be40*/  IMAD.MOV.U32 R13, RZ, RZ, R10 ;  /* 0x000000ffff0d7224 */ /* 0x000fce00078e000a */
[----:B------:R-:W-:Y:S05]  /*3be50*/  WARPSYNC.COLLECTIVE R15, `(.L_x_13410) ;  /* 0x000000000f087348 */ /* 0x000fea0003c00000 */
[----:B------:R0:W1:Y:S02]  /*3be60*/  SHFL.IDX P6, R14, R13, R12, R11 ;  /* 0x0000000c0d0e7389 */ /* 0x00006400000c000b */
[----:B01----:R-:W-:Y:S01]  /*3be70*/  ENDCOLLECTIVE ;  /* 0x000000000000791b */ /* 0x003fe20003800000 */
.L_x_13410:
[----:B------:R-:W-:Y:S05]  /*3be80*/  BSYNC B0 ;  /* 0x0000000000007941 */ /* 0x000fea0003800000 */
.L_x_13409:
[----:B------:R-:W-:Y:S05]  /*3be90*/  BRA `(.L_x_13411) ;  /* 0xffffff9000987947 */ /* 0x000fea000383ffff */
.L_x_13243:
[----:B-1----:R1:W2:Y:S02]  /*3bea0*/  SYNCS.PHASECHK.TRANS64.TRYWAIT P0, [R17+URZ+0x32440], R0 ;  /* 0x03244000110075a7 */ /* 0x0022a4000800017f */
[----:B--2---:R-:W-:Y:S05]  /*3beb0*/  @!P0 NANOSLEEP.SYNCS 0x989680 ;  /* 0x009896800000895d */ /* 0x004fea0003900000 */
[----:B------:R-:W2:Y:S02]  /*3bec0*/  @!P0 SYNCS.PHASECHK.TRANS64 P0, [R17+URZ+0x32440], R0 ;  /* 0x03244000110085a7 */ /* 0x000ea4000800007f */
[----:B--2---:R-:W-:Y:S05]  /*3bed0*/  @!P0 BRA `(.L_x_13243) ;  /* 0xfffffffc00f08947 */ /* 0x004fea000383ffff */
[----:B------:R-:W-:Y:S05]  /*3bee0*/  BRA `(.L_x_13412) ;  /* 0xffffff9000b87947 */ /* 0x000fea000383ffff */
.L_x_13244:
[----:B------:R-:W-:Y:S01]  /*3bef0*/  BSSY B0, `(.L_x_13413) ;  /* 0x0000008000007945 */ /* 0x000fe20003800000 */
[----:B------:R-:W-:Y:S02]  /*3bf00*/  IMAD.MOV.U32 R13, RZ, RZ, R4 ;  /* 0x000000ffff0d7224 */ /* 0x000fe400078e0004 */
[----:B0-----:R-:W-:Y:S02]  /*3bf10*/  IMAD.MOV.U32 R12, RZ, RZ, RZ ;  /* 0x000000ffff0c7224 */ /* 0x001fe400078e00ff */
[----:B------:R-:W-:Y:S02]  /*3bf20*/  IMAD.MOV.U32 R11, RZ, RZ, 0x181f ;  /* 0x0000181fff0b7424 */ /* 0x000fe400078e00ff */
[----:B------:R-:W-:-:S07]  /*3bf30*/  IMAD.MOV.U32 R15, RZ, RZ, -0x1 ;  /* 0xffffffffff0f7424 */ /* 0x000fce00078e00ff */
[----:B------:R-:W-:Y:S05]  /*3bf40*/  WARPSYNC.COLLECTIVE R15, `(.L_x_13414) ;  /* 0x000000000f087348 */ /* 0x000fea0003c00000 */
[----:B------:R0:W1:Y:S02]  /*3bf50*/  SHFL.IDX P6, R14, R13, R12, R11 ;  /* 0x0000000c0d0e7389 */ /* 0x00006400000c000b */
[----:B01----:R-:W-:Y:S01]  /*3bf60*/  ENDCOLLECTIVE ;  /* 0x000000000000791b */ /* 0x003fe20003800000 */
.L_x_13414:
[----:B------:R-:W-:Y:S05]  /*3bf70*/  BSYNC B0 ;  /* 0x0000000000007941 */ /* 0x000fea0003800000 */
.L_x_13413:
        /* <DEDUP_REMOVED lines=9> */
.L_x_13415:
[----:B------:R-:W-:Y:S02]  /*3c010*/  IMAD.MOV.U32 R13, RZ, RZ, R4 ;  /* 0x000000ffff0d7224 */ /* 0x000fe400078e0004 */
[----:B------:R-:W-:Y:S02]  /*3c020*/  IMAD.MOV.U32 R12, RZ, RZ, 0x1 ;  /* 0x00000001ff0c7424 */ /* 0x000fe400078e00ff */
[----:B------:R-:W-:-:S07]  /*3c030*/  IMAD.MOV.U32 R3, RZ, RZ, R14 ;  /* 0x000000ffff037224 */ /* 0x000fce00078e000e */
[----:B------:R-:W-:Y:S05]  /*3c040*/  WARPSYNC.COLLECTIVE R15, `(.L_x_13416) ;  /* 0x000000000f087348 */ /* 0x000fea0003c00000 */
[----:B------:R0:W1:Y:S02]  /*3c050*/  SHFL.IDX P6, R14, R13, R12, R11 ;  /* 0x0000000c0d0e7389 */ /* 0x00006400000c000b */
[----:B01----:R-:W-:Y:S01]  /*3c060*/  ENDCOLLECTIVE ;  /* 0x000000000000791b */ /* 0x003fe20003800000 */
.L_x_13416:
        /* <DEDUP_REMOVED lines=15> */
.L_x_13417:
[----:B------:R-:W-:Y:S02]  /*3c160*/  @P0 IMAD R6, R5, 0x2, R23 ;  /* 0x0000000205060824 */ /* 0x000fe400078e0217 */
[----:B------:R-:W-:Y:S02]  /*3c170*/  IMAD.MOV.U32 R13, RZ, RZ, R4 ;  /* 0x000000ffff0d7224 */ /* 0x000fe400078e0004 */
[----:B------:R-:W-:Y:S02]  /*3c180*/  IMAD.MOV.U32 R12, RZ, RZ, 0x2 ;  /* 0x00000002ff0c7424 */ /* 0x000fe400078e00ff */
[----:B------:R-:W-:-:S07]  /*3c190*/  IMAD.MOV.U32 R3, RZ, RZ, R14 ;  /* 0x000000ffff037224 */ /* 0x000fce00078e000e */
[----:B------:R-:W-:Y:S05]  /*3c1a0*/  WARPSYNC.COLLECTIVE R15, `(.L_x_13418) ;  /* 0x000000000f087348 */ /* 0x000fea0003c00000 */
[----:B------:R0:W1:Y:S02]  /*3c1b0*/  SHFL.IDX P6, R14, R13, R12, R11 ;  /* 0x0000000c0d0e7389 */ /* 0x00006400000c000b */
[----:B01----:R-:W-:Y:S01]  /*3c1c0*/  ENDCOLLECTIVE ;  /* 0x000000000000791b */ /* 0x003fe20003800000 */
.L_x_13418:
        /* <DEDUP_REMOVED lines=15> */
.L_x_13419:
[----:B------:R-:W-:Y:S02]  /*3c2c0*/  @P0 IMAD R6, R5, 0x2, R23 ;  /* 0x0000000205060824 */ /* 0x000fe400078e0217 */
[----:B------:R-:W-:Y:S02]  /*3c2d0*/  IMAD.MOV.U32 R13, RZ, RZ, R4 ;  /* 0x000000ffff0d7224 */ /* 0x000fe400078e0004 */
[----:B------:R-:W-:Y:S02]  /*3c2e0*/  IMAD.MOV.U32 R12, RZ, RZ, 0x3 ;  /* 0x00000003ff0c7424 */ /* 0x000fe400078e00ff */
[----:B------:R-:W-:-:S07]  /*3c2f0*/  IMAD.MOV.U32 R3, RZ, RZ, R14 ;  /* 0x000000ffff037224 */ /* 0x000fce00078e000e */
[----:B------:R-:W-:Y:S05]  /*3c300*/  WARPSYNC.COLLECTIVE R15, `(.L_x_13420) ;  /* 0x000000000f087348 */ /* 0x000fea0003c00000 */
[----:B------:R0:W1:Y:S02]  /*3c310*/  SHFL.IDX P6, R14, R13, R12, R11 ;  /* 0x0000000c0d0e7389 */ /* 0x00006400000c000b */
[----:B01----:R-:W-:Y:S01]  /*3c320*/  ENDCOLLECTIVE ;  /* 0x000000000000791b */ /* 0x003fe20003800000 */
.L_x_13420:
        /* <DEDUP_REMOVED lines=15> */
.L_x_13421:
[----:B------:R-:W-:Y:S02]  /*3c420*/  @P0 IMAD R6, R5, 0x2, R23 ;  /* 0x0000000205060824 */ /* 0x000fe400078e0217 */
[----:B------:R-:W-:Y:S02]  /*3c430*/  IMAD.MOV.U32 R13, RZ, RZ, R4 ;  /* 0x000000ffff0d7224 */ /* 0x000fe400078e0004 */
[----:B------:R-:W-:Y:S02]  /*3c440*/  IMAD.MOV.U32 R12, RZ, RZ, 0x4 ;  /* 0x00000004ff0c7424 */ /* 0x000fe400078e00ff */
[----:B------:R-:W-:-:S07]  /*3c450*/  IMAD.MOV.U32 R3, RZ, RZ, R14 ;  /* 0x000000ffff037224 */ /* 0x000fce00078e000e */
[----:B------:R-:W-:Y:S05]  /*3c460*/  WARPSYNC.COLLECTIVE R15, `(.L_x_13422) ;  /* 0x000000000f087348 */ /* 0x000fea0003c00000 */
[----:B------:R0:W1:Y:S02]  /*3c470*/  SHFL.IDX P6, R14, R13, R12, R11 ;  /* 0x0000000c0d0e7389 */ /* 0x00006400000c000b */
[----:B01----:R-:W-:Y:S01]  /*3c480*/  ENDCOLLECTIVE ;  /* 0x000000000000791b */ /* 0x003fe20003800000 */
.L_x_13422:
        /* <DEDUP_REMOVED lines=15> */
.L_x_13423:
[----:B------:R-:W-:Y:S02]  /*3c580*/  @P0 IMAD R6, R5, 0x2, R23 ;  /* 0x0000000205060824 */ /* 0x000fe400078e0217 */
[----:B------:R-:W-:Y:S02]  /*3c590*/  IMAD.MOV.U32 R13, RZ, RZ, R4 ;  /* 0x000000ffff0d7224 */ /* 0x000fe400078e0004 */
[----:B------:R-:W-:Y:S02]  /*3c5a0*/  IMAD.MOV.U32 R12, RZ, RZ, 0x5 ;  /* 0x00000005ff0c7424 */ /* 0x000fe400078e00ff */
[----:B------:R-:W-:-:S07]  /*3c5b0*/  IMAD.MOV.U32 R3, RZ, RZ, R14 ;  /* 0x000000ffff037224 */ /* 0x000fce00078e000e */
[----:B------:R-:W-:Y:S05]  /*3c5c0*/  WARPSYNC.COLLECTIVE R15, `(.L_x_13424) ;  /* 0x000000000f087348 */ /* 0x000fea0003c00000 */
[----:B------:R0:W1:Y:S02]  /*3c5d0*/  SHFL.IDX P6, R14, R13, R12, R11 ;  /* 0x0000000c0d0e7389 */ /* 0x00006400000c000b */
[----:B01----:R-:W-:Y:S01]  /*3c5e0*/  ENDCOLLECTIVE ;  /* 0x000000000000791b */ /* 0x003fe20003800000 */
.L_x_13424:
        /* <DEDUP_REMOVED lines=10> */
.L_x_13425:
[----:B------:R-:W-:Y:S01]  /*3c690*/  @!PT LDS RZ, [RZ] ;  /* 0x00000000fffff984 */ /* 0x000fe20000000800 */
[----:B------:R-:W-:Y:S01]  /*3c6a0*/  @!PT LDS RZ, [RZ] ;  /* 0x00000000fffff984 */ /* 0x000fe20000000800 */
[----:B------:R-:W-:Y:S01]  /*3c6b0*/  @!PT LDS RZ, [RZ] ;  /* 0x00000000fffff984 */ /* 0x000fe20000000800 */
[----:B------:R2:W-:Y:S01]  /*3c6c0*/  @P0 LDGSTS.E.BYPASS.LTC128B.128 [R6+0x1e400], desc[UR44][R2.64], !P2 ;  /* 0x1e40000002060fae */ /* 0x0005e2000d101d6c */
[----:B------:R-:W-:Y:S01]  /*3c6d0*/  IMAD.MOV.U32 R0, RZ, RZ, R14 ;  /* 0x000000ffff007224 */ /* 0x000fe200078e000e */
[----:B------:R-:W-:Y:S06]  /*3c6e0*/  BRA `(.L_x_13426) ;  /* 0xffffff9000147947 */ /* 0x000fec000383ffff */
.L_x_13249:
        /* <DEDUP_REMOVED lines=9> */
.L_x_13427:
        /* <DEDUP_REMOVED lines=12> */
.L_x_13428:
[----:B------:R-:W-:Y:S02]  /*3c840*/  IMAD.MOV.U32 R13, RZ, RZ, R3 ;  /* 0x000000ffff0d7224 */ /* 0x000fe400078e0003 */
[----:B------:R-:W-:Y:S02]  /*3c850*/  IMAD.MOV.U32 R12, RZ, RZ, 0x1 ;  /* 0x00000001ff0c7424 */ /* 0x000fe400078e00ff */
[----:B------:R-:W-:-:S07]  /*3c860*/  IMAD.MOV.U32 R5, RZ, RZ, R14 ;  /* 0x000000ffff057224 */ /* 0x000fce00078e000e */
[----:B------:R-:W-:Y:S05]  /*3c870*/  WARPSYNC.COLLECTIVE R15, `(.L_x_13429) ;  /* 0x000000000f087348 */ /* 0x000fea0003c00000 */
[----:B------:R0:W1:Y:S02]  /*3c880*/  SHFL.IDX P6, R14, R13, R12, R11 ;  /* 0x0000000c0d0e7389 */ /* 0x00006400000c000b */
[----:B01----:R-:W-:Y:S01]  /*3c890*/  ENDCOLLECTIVE ;  /* 0x000000000000791b */ /* 0x003fe20003800000 */
.L_x_13429:
        /* <DEDUP_REMOVED lines=15> */
.L_x_13430:
[----:B------:R-:W-:Y:S02]  /*3c990*/  IMAD.MOV.U32 R13, RZ, RZ, R3 ;  /* 0x000000ffff0d7224 */ /* 0x000fe400078e0003 */
[----:B------:R-:W-:Y:S02]  /*3c9a0*/  IMAD.MOV.U32 R12, RZ, RZ, 0x2 ;  /* 0x00000002ff0c7424 */ /* 0x000fe400078e00ff */
[----:B------:R-:W-:-:S07]  /*3c9b0*/  IMAD.MOV.U32 R5, RZ, RZ, R14 ;  /* 0x000000ffff057224 */ /* 0x000fce00078e000e */
[----:B------:R-:W-:Y:S05]  /*3c9c0*/  WARPSYNC.COLLECTIVE R15, `(.L_x_13431) ;  /* 0x000000000f087348 */ /* 0x000fea0003c00000 */
[----:B------:R0:W1:Y:S02]  /*3c9d0*/  SHFL.IDX P6, R14, R13, R12, R11 ;  /* 0x0000000c0d0e7389 */ /* 0x00006400000c000b */
[----:B01----:R-:W-:Y:S01]  /*3c9e0*/  ENDCOLLECTIVE ;  /* 0x000000000000791b */ /* 0x003fe20003800000 */
.L_x_13431:
        /* <DEDUP_REMOVED lines=11> */
[----:B------:R-:W-:-:S05]  /*3caa0*/  VIADD R6, R35, 0x30 ;  /* 0x0000003023067836 */ /* 0x000fca0000000000 */
[----:B------:R1:W-:Y:S01]  /*3cab0*/  STL [R1+0x460], R6 ;  /* 0x0004600601007387 */ /* 0x0003e20000100800 */
[----:B0-----:R-:W-:-:S07]  /*3cac0*/  IMAD.MOV.U32 R4, RZ, RZ, R14 ;  /* 0x000000ffff047224 */ /* 0x001fce00078e000e */
[----:B-1----:R-:W-:Y:S05]  /*3cad0*/  WARPSYNC.COLLECTIVE R15, `(.L_x_13432) ;  /* 0x000000000f087348 */ /* 0x002fea0003c00000 */
[----:B------:R0:W2:Y:S02]  /*3cae0*/  SHFL.IDX P6, R14, R13, R12, R11 ;  /* 0x0000000c0d0e7389 */ /* 0x0000a400000c000b */
[----:B012---:R-:W-:Y:S01]  /*3caf0*/  ENDCOLLECTIVE ;  /* 0x000000000000791b */ /* 0x007fe20003800000 */
.L_x_13432:
[----:B------:R-:W-:Y:S02]  /*3cb00*/  IMAD.MOV.U32 R13, RZ, RZ, R3 ;  /* 0x000000ffff0d7224 */ /* 0x000fe400078e0003 */
[----:B------:R-:W-:Y:S02]  /*3cb10*/  IMAD.MOV.U32 R12, RZ, RZ, 0x3 ;  /* 0x00000003ff0c7424 */ /* 0x000fe400078e00ff */
[----:B------:R-:W-:-:S07]  /*3cb20*/  IMAD.MOV.U32 R5, RZ, RZ, R14 ;  /* 0x000000ffff057224 */ /* 0x000fce00078e000e */
[----:B------:R-:W-:Y:S05]  /*3cb30*/  WARPSYNC.COLLECTIVE R15, `(.L_x_13433) ;  /* 0x000000000f087348 */ /* 0x000fea0003c00000 */
[----:B------:R0:W1:Y:S02]  /*3cb40*/  SHFL.IDX P6, R14, R13, R12, R11 ;  /* 0x0000000c0d0e7389 */ /* 0x00006400000c000b */
[----:B01----:R-:W-:Y:S01]  /*3cb50*/  ENDCOLLECTIVE ;  /* 0x000000000000791b */ /* 0x003fe20003800000 */
.L_x_13433:
        /* <DEDUP_REMOVED lines=15> */
.L_x_13434:
[----:B------:R-:W-:Y:S02]  /*3cc50*/  IMAD.MOV.U32 R13, RZ, RZ, R3 ;  /* 0x000000ffff0d7224 */ /* 0x000fe400078e0003 */
[----:B------:R-:W-:Y:S02]  /*3cc60*/  IMAD.MOV.U32 R12, RZ, RZ, 0x4 ;  /* 0x00000004ff0c7424 */ /* 0x000fe400078e00ff */
[----:B------:R-:W-:-:S07]  /*3cc70*/  IMAD.MOV.U32 R5, RZ, RZ, R14 ;  /* 0x000000ffff057224 */ /* 0x000fce00078e000e */
[----:B------:R-:W-:Y:S05]  /*3cc80*/  WARPSYNC.COLLECTIVE R15, `(.L_x_13435) ;  /* 0x000000000f087348 */ /* 0x000fea0003c00000 */
[----:B------:R0:W1:Y:S02]  /*3cc90*/  SHFL.IDX P6, R14, R13, R12, R11 ;  /* 0x0000000c0d0e7389 */ /* 0x00006400000c000b */
[----:B01----:R-:W-:Y:S01]  /*3cca0*/  ENDCOLLECTIVE ;  /* 0x000000000000791b */ /* 0x003fe20003800000 */
.L_x_13435:
        /* <DEDUP_REMOVED lines=10> */
.L_x_13436:
        /* <DEDUP_REMOVED lines=13> */
.L_x_13437:
        /* <DEDUP_REMOVED lines=10> */
.L_x_13438:
        /* <DEDUP_REMOVED lines=13> */
.L_x_13439:
        /* <DEDUP_REMOVED lines=10> */
.L_x_13440:
        /* <DEDUP_REMOVED lines=11> */
.L_x_13441:
        /* <DEDUP_REMOVED lines=10> */
.L_x_13442:
[----:B------:R-:W-:Y:S01]  /*3d180*/  @!PT LDS RZ, [RZ] ;  /* 0x00000000fffff984 */ /* 0x000fe20000000800 */
[----:B------:R-:W-:Y:S01]  /*3d190*/  @!PT LDS RZ, [RZ] ;  /* 0x00000000fffff984 */ /* 0x000fe20000000800 */
[----:B------:R-:W-:Y:S01]  /*3d1a0*/  @!PT LDS RZ, [RZ] ;  /* 0x00000000fffff984 */ /* 0x000fe20000000800 */
[----:B------:R0:W-:Y:S01]  /*3d1b0*/  @!P0 LDGSTS.E.BYPASS.LTC128B.128 [R26+0x1b400], desc[UR44][R4.64], !P1 ;  /* 0x1b400000041a8fae */ /* 0x0001e2000c901d6c */
[----:B------:R-:W-:Y:S01]  /*3d1c0*/  IMAD.MOV.U32 R0, RZ, RZ, R14 ;  /* 0x000000ffff007224 */ /* 0x000fe200078e000e */
[----:B------:R-:W-:Y:S06]  /*3d1d0*/  BRA `(.L_x_13443) ;  /* 0xffffff90005c7947 */ /* 0x000fec000383ffff */
.L_x_13253:
[----:B------:R-:W2:Y:S04]  /*3d1e0*/  LDL.LU R14, [R1+0x440] ;  /* 0x00044000010e7983 */ /* 0x000ea80000300800 */
[----:B------:R-:W3:Y:S04]  /*3d1f0*/  LDL.LU R13, [R1+0x458] ;  /* 0x00045800010d7983 */ /* 0x000ee80000300800 */
[----:B------:R-:W4:Y:S04]  /*3d200*/  LDL.LU R12, [R1+0x45c] ;  /* 0x00045c00010c7983 */ /* 0x000f280000300800 */
[----:B------:R-:W5:Y:S04]  /*3d210*/  LDL.LU R11, [R1+0x460] ;  /* 0x00046000010b7983 */ /* 0x000f680000300800 */
[----:B------:R-:W5:Y:S04]  /*3d220*/  LDL.LU R10, [R1+0x464] ;  /* 0x00046400010a7983 */ /* 0x000f680000300800 */
[----:B------:R-:W5:Y:S04]  /*3d230*/  LDL.LU R9, [R1+0x46c] ;  /* 0x00046c0001097983 */ /* 0x000f680000300800 */
[----:B------:R-:W5:Y:S01]  /*3d240*/  LDL.LU R8, [R1+0x470] ;  /* 0x0004700001087983 */ /* 0x000f620000300800 */
[----:B------:R-:W-:Y:S01]  /*3d250*/  LOP3.LUT R22, R22, 0xfffffbff, RZ, 0xc0, !PT ;  /* 0xfffffbff16167812 */ /* 0x000fe200078ec0ff */
[----:B------:R-:W-:Y:S01]  /*3d260*/  BSSY B0, `(.L_x_13444) ;  /* 0x0000019000007945 */ /* 0x000fe20003800000 */
[----:B------:R-:W-:-:S02]  /*3d270*/  IMAD.MOV.U32 R15, RZ, RZ, -0x1 ;  /* 0xffffffffff0f7424 */ /* 0x000fc400078e00ff */
[----:B--2---:R-:W-:-:S05]  /*3d280*/  IMAD R5, R14, R6, RZ ;  /* 0x000000060e057224 */ /* 0x004fca00078e02ff */
[-C--:B------:R-:W-:Y:S02]  /*3d290*/  ISETP.GE.AND P0, PT, R35, R5.reuse, PT ;  /* 0x000000052300720c */ /* 0x080fe40003f06270 */
[-C--:B---3--:R-:W-:Y:S01]  /*3d2a0*/  ISETP.GE.AND P6, PT, R13, R5.reuse, PT ;  /* 0x000000050d00720c */ /* 0x088fe20003fc6270 */
[----:B------:R-:W-:Y:S01]  /*3d2b0*/  IMAD.MOV.U32 R13, RZ, RZ, R0 ;  /* 0x000000ffff0d7224 */ /* 0x000fe200078e0000 */
[----:B----4-:R-:W-:Y:S01]  /*3d2c0*/  ISETP.GE.AND P5, PT, R12, R5, PT ;  /* 0x000000050c00720c */ /* 0x010fe20003fa6270 */
[----:B------:R-:W-:-:S08]  /*3d2d0*/  IMAD.MOV.U32 R12, RZ, RZ, RZ ;  /* 0x000000ffff0c7224 */ /* 0x000fd000078e00ff */
[----:B------:R-:W-:Y:S02]  /*3d2e0*/  @P0 LOP3.LUT R22, R22, 0x400, RZ, 0xfc, !PT ;  /* 0x0000040016160812 */ /* 0x000fe400078efcff */
[----:B-----5:R-:W-:Y:S01]  /*3d2f0*/  ISETP.GE.AND P0, PT, R11, R5, PT ;  /* 0x000000050b00720c */ /* 0x020fe20003f06270 */
        /* <DEDUP_REMOVED lines=8> */
[----:B------:R-:W-:Y:S02]  /*3d380*/  @P0 LOP3.LUT R22, R22, 0x80, RZ, 0xfc, !PT ;  /* 0x0000008016160812 */ /* 0x000fe400078efcff */
[----:B------:R-:W-:Y:S02]  /*3d390*/  ISETP.GE.AND P0, PT, R8, R5, PT ;  /* 0x000000050800720c */ /* 0x000fe40003f06270 */
[----:B------:R-:W-:-:S04]  /*3d3a0*/  LOP3.LUT R22, R22, 0xffffffbf, RZ, 0xc0, !PT ;  /* 0xffffffbf16167812 */ /* 0x000fc800078ec0ff */
[----:B------:R-:W-:-:S07]  /*3d3b0*/  @P6 LOP3.LUT R22, R22, 0x40, RZ, 0xfc, !PT ;  /* 0x0000004016166812 */ /* 0x000fce00078efcff */
[----:B------:R-:W-:Y:S05]  /*3d3c0*/  WARPSYNC.COLLECTIVE R15, `(.L_x_13445) ;  /* 0x000000000f087348 */ /* 0x000fea0003c00000 */
[----:B------:R0:W1:Y:S02]  /*3d3d0*/  SHFL.IDX P6, R14, R13, R12, R11 ;  /* 0x0000000c0d0e7389 */ /* 0x00006400000c000b */
[----:B01----:R-:W-:Y:S01]  /*3d3e0*/  ENDCOLLECTIVE ;  /* 0x000000000000791b */ /* 0x003fe20003800000 */
.L_x_13445:
[----:B------:R-:W-:Y:S05]  /*3d3f0*/  BSYNC B0 ;  /* 0x0000000000007941 */ /* 0x000fea0003800000 */
.L_x_13444:
        /* <DEDUP_REMOVED lines=11> */
.L_x_13446:
[----:B------:R-:W-:-:S04]  /*3d4b0*/  LOP3.LUT R22, R22, 0xffefffff, RZ, 0xc0, !PT ;  /* 0xffefffff16167812 */ /* 0x000fc800078ec0ff */
[----:B------:R-:W-:-:S04]  /*3d4c0*/  @P0 LOP3.LUT R22, R22, 0x100000, RZ, 0xfc, !PT ;  /* 0x0010000016160812 */ /* 0x000fc800078efcff */
[----:B------:R-:W-:Y:S01]  /*3d4d0*/  LOP3.LUT P0, RZ, R22, 0x400, RZ, 0xc0, !PT ;  /* 0x0000040016ff7812 */ /* 0x000fe2000780c0ff */
[----:B------:R-:W-:Y:S02]  /*3d4e0*/  IMAD.MOV.U32 R13, RZ, RZ, R0 ;  /* 0x000000ffff0d7224 */ /* 0x000fe400078e0000 */
[----:B------:R-:W-:Y:S02]  /*3d4f0*/  IMAD.MOV.U32 R12, RZ, RZ, 0x1 ;  /* 0x00000001ff0c7424 */ /* 0x000fe400078e00ff */
[----:B------:R-:W-:-:S08]  /*3d500*/  IMAD.MOV.U32 R3, RZ, RZ, R14 ;  /* 0x000000ffff037224 */ /* 0x000fd000078e000e */
[----:B------:R-:W-:-:S05]  /*3d510*/  @!P0 LEA R3, P6, R7, R3, 0x1 ;  /* 0x0000000307038211 */ /* 0x000fca00078c08ff */
[----:B------:R-:W-:-:S05]  /*3d520*/  @!P0 IMAD.X R2, RZ, RZ, R2, P6 ;  /* 0x000000ffff028224 */ /* 0x000fca00030e0602 */
[----:B------:R-:W-:-:S07]  /*3d530*/  @!P0 LOP3.LUT R3, R3, R2, RZ, 0x3c, !PT ;  /* 0x0000000203038212 */ /* 0x000fce00078e3cff */
[----:B------:R-:W-:Y:S05]  /*3d540*/  WARPSYNC.COLLECTIVE R15, `(.L_x_13447) ;  /* 0x000000000f087348 */ /* 0x000fea0003c00000 */
[----:B------:R0:W1:Y:S02]  /*3d550*/  SHFL.IDX P6, R14, R13, R12, R11 ;  /* 0x0000000c0d0e7389 */ /* 0x00006400000c000b */
[----:B01----:R-:W-:Y:S01]  /*3d560*/  ENDCOLLECTIVE ;  /* 0x000000000000791b */ /* 0x003fe20003800000 */
.L_x_13447:
        /* <DEDUP_REMOVED lines=15> */
.L_x_13448:
        /* <DEDUP_REMOVED lines=12> */
.L_x_13449:
        /* <DEDUP_REMOVED lines=12> */
.L_x_13450:
        /* <DEDUP_REMOVED lines=12> */
.L_x_13451:
        /* <DEDUP_REMOVED lines=12> */
.L_x_13452:
        /* <DEDUP_REMOVED lines=12> */
.L_x_13453:
        /* <DEDUP_REMOVED lines=12> */
.L_x_13454:
        /* <DEDUP_REMOVED lines=12> */
.L_x_13455:
        /* <DEDUP_REMOVED lines=12> */
.L_x_13456:
        /* <DEDUP_REMOVED lines=12> */
.L_x_13457:
        /* <DEDUP_REMOVED lines=11> */
.L_x_13458:
[----:B------:R-:W-:Y:S02]  /*3ddd0*/  IMAD.MOV.U32 R13, RZ, RZ, R0 ;  /* 0x000000ffff0d7224 */ /* 0x000fe400078e0000 */
[----:B------:R-:W-:Y:S02]  /*3dde0*/  IMAD.MOV.U32 R12, RZ, RZ, 0x7 ;  /* 0x00000007ff0c7424 */ /* 0x000fe400078e00ff */
[----:B------:R-:W-:-:S07]  /*3ddf0*/  IMAD.MOV.U32 R2, RZ, RZ, R14 ;  /* 0x000000ffff027224 */ /* 0x000fce00078e000e */
[----:B------:R-:W-:Y:S05]  /*3de00*/  WARPSYNC.COLLECTIVE R15, `(.L_x_13459) ;  /* 0x000000000f087348 */ /* 0x000fea0003c00000 */
[----:B------:R0:W1:Y:S02]  /*3de10*/  SHFL.IDX P6, R14, R13, R12, R11 ;  /* 0x0000000c0d0e7389 */ /* 0x00006400000c000b */
[----:B01----:R-:W-:Y:S01]  /*3de20*/  ENDCOLLECTIVE ;  /* 0x000000000000791b */ /* 0x003fe20003800000 */
.L_x_13459:
        /* <DEDUP_REMOVED lines=14> */
.L_x_13460:
[----:B------:R-:W-:Y:S01]  /*3df10*/  IMAD.MOV.U32 R2, RZ, RZ, R14 ;  /* 0x000000ffff027224 */ /* 0x000fe200078e000e */
[----:B------:R-:W-:Y:S06]  /*3df20*/  BRA `(.L_x_13461) ;  /* 0xffffff8c00c07947 */ /* 0x000fec000383ffff */
.L_x_13258:
[----:B0-----:R0:W1:Y:S02]  /*3df30*/  SYNCS.PHASECHK.TRANS64.TRYWAIT P0, [R23+URZ+0x32420], R0 ;  /* 0x03242000170075a7 */ /* 0x001064000800017f */
[----:B-1----:R-:W-:Y:S05]  /*3df40*/  @!P0 NANOSLEEP.SYNCS 0x989680 ;  /* 0x009896800000895d */ /* 0x002fea0003900000 */
[----:B------:R-:W1:Y:S02]  /*3df50*/  @!P0 SYNCS.PHASECHK.TRANS64 P0, [R23+URZ+0x32420], R0 ;  /* 0x03242000170085a7 */ /* 0x000e64000800007f */
[----:B-1----:R-:W-:Y:S05]  /*3df60*/  @!P0 BRA `(.L_x_13258) ;  /* 0xfffffffc00f08947 */ /* 0x002fea000383ffff */
[----:B------:R-:W-:Y:S05]  /*3df70*/  BRA `(.L_x_13462) ;  /* 0xffffff9000347947 */ /* 0x000fea000383ffff */
.L_x_13261:
[----:B0-----:R0:W1:Y:S02]  /*3df80*/  SYNCS.PHASECHK.TRANS64.TRYWAIT P0, [R17+URZ+0x32460], R0 ;  /* 0x03246000110075a7 */ /* 0x001064000800017f */
[----:B-1----:R-:W-:Y:S05]  /*3df90*/  @!P0 NANOSLEEP.SYNCS 0x989680 ;  /* 0x009896800000895d */ /* 0x002fea0003900000 */
[----:B------:R-:W1:Y:S02]  /*3dfa0*/  @!P0 SYNCS.PHASECHK.TRANS64 P0, [R17+URZ+0x32460], R0 ;  /* 0x03246000110085a7 */ /* 0x000e64000800007f */
[----:B-1----:R-:W-:Y:S05]  /*3dfb0*/  @!P0 BRA `(.L_x_13261) ;  /* 0xfffffffc00f08947 */ /* 0x002fea000383ffff */
[----:B------:R-:W-:Y:S05]  /*3dfc0*/  BRA `(.L_x_13463) ;  /* 0xffffff9000447947 */ /* 0x000fea000383ffff */
.L_x_13262:
        /* <DEDUP_REMOVED lines=8> */
.L_x_13465:
[----:B------:R-:W-:Y:S05]  /*3e050*/  BSYNC B0 ;  /* 0x0000000000007941 */ /* 0x000fea0003800000 */
.L_x_13464:
        /* <DEDUP_REMOVED lines=13> */
.L_x_13466:
        /* <DEDUP_REMOVED lines=9> */
.L_x_13467:
        /* <DEDUP_REMOVED lines=17> */
.L_x_13468:
[----:B------:R-:W-:Y:S02]  /*3e2d0*/  IMAD.MOV.U32 R13, RZ, RZ, R6 ;  /* 0x000000ffff0d7224 */ /* 0x000fe400078e0006 */
[----:B------:R-:W-:Y:S01]  /*3e2e0*/  IMAD.MOV.U32 R12, RZ, RZ, 0x2 ;  /* 0x00000002ff0c7424 */ /* 0x000fe200078e00ff */
[----:B------:R-:W-:-:S13]  /*3e2f0*/  IADD3 R2, P3, R14, R0, RZ ;  /* 0x000000000e027210 */ /* 0x000fda0007f7e0ff */
[----:B------:R-:W-:Y:S05]  /*3e300*/  WARPSYNC.COLLECTIVE R15, `(.L_x_13469) ;  /* 0x000000000f087348 */ /* 0x000fea0003c00000 */
[----:B------:R0:W1:Y:S02]  /*3e310*/  SHFL.IDX P6, R14, R13, R12, R11 ;  /* 0x0000000c0d0e7389 */ /* 0x00006400000c000b */
[----:B01----:R-:W-:Y:S01]  /*3e320*/  ENDCOLLECTIVE ;  /* 0x000000000000791b */ /* 0x003fe20003800000 */
.L_x_13469:
        /* <DEDUP_REMOVED lines=17> */
.L_x_13470:
[----:B------:R-:W-:Y:S02]  /*3e440*/  IMAD.MOV.U32 R13, RZ, RZ, R6 ;  /* 0x000000ffff0d7224 */ /* 0x000fe400078e0006 */
[----:B------:R-:W-:Y:S01]  /*3e450*/  IMAD.MOV.U32 R12, RZ, RZ, 0x3 ;  /* 0x00000003ff0c7424 */ /* 0x000fe200078e00ff */
[----:B------:R-:W-:-:S13]  /*3e460*/  IADD3 R2, P3, R14, R0, RZ ;  /* 0x000000000e027210 */ /* 0x000fda0007f7e0ff */
[----:B------:R-:W-:Y:S05]  /*3e470*/  WARPSYNC.COLLECTIVE R15, `(.L_x_13471) ;  /* 0x000000000f087348 */ /* 0x000fea0003c00000 */
[----:B------:R0:W1:Y:S02]  /*3e480*/  SHFL.IDX P6, R14, R13, R12, R11 ;  /* 0x0000000c0d0e7389 */ /* 0x00006400000c000b */
[----:B01----:R-:W-:Y:S01]  /*3e490*/  ENDCOLLECTIVE ;  /* 0x000000000000791b */ /* 0x003fe20003800000 */
.L_x_13471:
        /* <DEDUP_REMOVED lines=17> */
.L_x_13472:
[----:B------:R-:W-:Y:S02]  /*3e5b0*/  IMAD.MOV.U32 R13, RZ, RZ, R6 ;  /* 0x000000ffff0d7224 */ /* 0x000fe400078e0006 */
[----:B------:R-:W-:Y:S01]  /*3e5c0*/  IMAD.MOV.U32 R12, RZ, RZ, 0x4 ;  /* 0x00000004ff0c7424 */ /* 0x000fe200078e00ff */
[----:B------:R-:W-:-:S13]  /*3e5d0*/  IADD3 R2, P3, R14, R0, RZ ;  /* 0x000000000e027210 */ /* 0x000fda0007f7e0ff */
[----:B------:R-:W-:Y:S05]  /*3e5e0*/  WARPSYNC.COLLECTIVE R15, `(.L_x_13473) ;  /* 0x000000000f087348 */ /* 0x000fea0003c00000 */
[----:B------:R0:W1:Y:S02]  /*3e5f0*/  SHFL.IDX P6, R14, R13, R12, R11 ;  /* 0x0000000c0d0e7389 */ /* 0x00006400000c000b */
[----:B01----:R-:W-:Y:S01]  /*3e600*/  ENDCOLLECTIVE ;  /* 0x000000000000791b */ /* 0x003fe20003800000 */
.L_x_13473:
        /* <DEDUP_REMOVED lines=17> */
.L_x_13474:
[----:B------:R-:W-:Y:S02]  /*3e720*/  IMAD.MOV.U32 R13, RZ, RZ, R6 ;  /* 0x000000ffff0d7224 */ /* 0x000fe400078e0006 */
[----:B------:R-:W-:Y:S01]  /*3e730*/  IMAD.MOV.U32 R12, RZ, RZ, 0x5 ;  /* 0x00000005ff0c7424 */ /* 0x000fe200078e00ff */
[----:B------:R-:W-:-:S13]  /*3e740*/  IADD3 R2, P3, R14, R0, RZ ;  /* 0x000000000e027210 */ /* 0x000fda0007f7e0ff */
[----:B------:R-:W-:Y:S05]  /*3e750*/  WARPSYNC.COLLECTIVE R15, `(.L_x_13475) ;  /* 0x000000000f087348 */ /* 0x000fea0003c00000 */
[----:B------:R0:W1:Y:S02]  /*3e760*/  SHFL.IDX P6, R14, R13, R12, R11 ;  /* 0x0000000c0d0e7389 */ /* 0x00006400000c000b */
[----:B01----:R-:W-:Y:S01]  /*3e770*/  ENDCOLLECTIVE ;  /* 0x000000000000791b */ /* 0x003fe20003800000 */
.L_x_13475:
        /* <DEDUP_REMOVED lines=12> */
.L_x_13476:
        /* <DEDUP_REMOVED lines=9> */
.L_x_13269:
[----:B0-----:R0:W1:Y:S02]  /*3e8d0*/  SYNCS.PHASECHK.TRANS64.TRYWAIT P0, [R6+URZ+0x32440], R21 ;  /* 0x03244015060075a7 */ /* 0x001064000800017f */
[----:B-1----:R-:W-:Y:S05]  /*3e8e0*/  @!P0 NANOSLEEP.SYNCS 0x989680 ;  /* 0x009896800000895d */ /* 0x002fea0003900000 */
[----:B------:R-:W1:Y:S02]  /*3e8f0*/  @!P0 SYNCS.PHASECHK.TRANS64 P0, [R6+URZ+0x32440], R21 ;  /* 0x03244015060085a7 */ /* 0x000e64000800007f */
[----:B-1----:R-:W-:Y:S05]  /*3e900*/  @!P0 BRA `(.L_x_13269) ;  /* 0xfffffffc00f08947 */ /* 0x002fea000383ffff */
[----:B------:R-:W-:Y:S05]  /*3e910*/  BRA `(.L_x_13478) ;  /* 0xffffff9000d47947 */ /* 0x000fea000383ffff */
.L_x_13270:
        /* <DEDUP_REMOVED lines=8> */
.L_x_13480:
[----:B------:R-:W-:Y:S05]  /*3e9a0*/  BSYNC B1 ;  /* 0x0000000000017941 */ /* 0x000fea0003800000 */
.L_x_13479:
        /* <DEDUP_REMOVED lines=9> */
.L_x_13481:
[----:B------:R-:W-:Y:S02]  /*3ea40*/  IMAD.MOV.U32 R13, RZ, RZ, R9 ;  /* 0x000000ffff0d7224 */ /* 0x000fe400078e0009 */
[----:B------:R-:W-:Y:S02]  /*3ea50*/  IMAD.MOV.U32 R12, RZ, RZ, 0x1 ;  /* 0x00000001ff0c7424 */ /* 0x000fe400078e00ff */
[----:B------:R-:W-:-:S07]  /*3ea60*/  IMAD.MOV.U32 R2, RZ, RZ, R14 ;  /* 0x000000ffff027224 */ /* 0x000fce00078e000e */
[----:B------:R-:W-:Y:S05]  /*3ea70*/  WARPSYNC.COLLECTIVE R15, `(.L_x_13482) ;  /* 0x000000000f087348 */ /* 0x000fea0003c00000 */
[----:B------:R0:W1:Y:S02]  /*3ea80*/  SHFL.IDX P6, R14, R13, R12, R11 ;  /* 0x0000000c0d0e7389 */ /* 0x00006400000c000b */
[----:B01----:R-:W-:Y:S01]  /*3ea90*/  ENDCOLLECTIVE ;  /* 0x000000000000791b */ /* 0x003fe20003800000 */
.L_x_13482:
        /* <DEDUP_REMOVED lines=11> */
.L_x_13483:
[----:B------:R-:W-:Y:S02]  /*3eb50*/  IMAD.MOV.U32 R13, RZ, RZ, R9 ;  /* 0x000000ffff0d7224 */ /* 0x000fe400078e0009 */
[----:B------:R-:W-:Y:S02]  /*3eb60*/  IMAD.MOV.U32 R12, RZ, RZ, 0x2 ;  /* 0x00000002ff0c7424 */ /* 0x000fe400078e00ff */
[----:B------:R-:W-:-:S07]  /*3eb70*/  IMAD.MOV.U32 R2, RZ, RZ, R14 ;  /* 0x000000ffff027224 */ /* 0x000fce00078e000e */
[----:B------:R-:W-:Y:S05]  /*3eb80*/  WARPSYNC.COLLECTIVE R15, `(.L_x_13484) ;  /* 0x000000000f087348 */ /* 0x000fea0003c00000 */
[----:B------:R0:W1:Y:S02]  /*3eb90*/  SHFL.IDX P6, R14, R13, R12, R11 ;  /* 0x0000000c0d0e7389 */ /* 0x00006400000c000b */
[----:B01----:R-:W-:Y:S01]  /*3eba0*/  ENDCOLLECTIVE ;  /* 0x000000000000791b */ /* 0x003fe20003800000 */
.L_x_13484:
        /* <DEDUP_REMOVED lines=11> */
.L_x_13485:
[----:B------:R-:W-:Y:S02]  /*3ec60*/  IMAD.MOV.U32 R13, RZ, RZ, R9 ;  /* 0x000000ffff0d7224 */ /* 0x000fe400078e0009 */
[----:B------:R-:W-:Y:S02]  /*3ec70*/  IMAD.MOV.U32 R12, RZ, RZ, 0x3 ;  /* 0x00000003ff0c7424 */ /* 0x000fe400078e00ff */
[----:B------:R-:W-:-:S07]  /*3ec80*/  IMAD.MOV.U32 R2, RZ, RZ, R14 ;  /* 0x000000ffff027224 */ /* 0x000fce00078e000e */
[----:B------:R-:W-:Y:S05]  /*3ec90*/  WARPSYNC.COLLECTIVE R15, `(.L_x_13486) ;  /* 0x000000000f087348 */ /* 0x000fea0003c00000 */
[----:B------:R0:W1:Y:S02]  /*3eca0*/  SHFL.IDX P6, R14, R13, R12, R11 ;  /* 0x0000000c0d0e7389 */ /* 0x00006400000c000b */
[----:B01----:R-:W-:Y:S01]  /*3ecb0*/  ENDCOLLECTIVE ;  /* 0x000000000000791b */ /* 0x003fe20003800000 */
.L_x_13486:
        /* <DEDUP_REMOVED lines=11> */
.L_x_13487:
[----:B------:R-:W-:Y:S02]  /*3ed70*/  IMAD.MOV.U32 R13, RZ, RZ, R9 ;  /* 0x000000ffff0d7224 */ /* 0x000fe400078e0009 */
[----:B------:R-:W-:Y:S02]  /*3ed80*/  IMAD.MOV.U32 R12, RZ, RZ, 0x4 ;  /* 0x00000004ff0c7424 */ /* 0x000fe400078e00ff */
[----:B------:R-:W-:-:S07]  /*3ed90*/  IMAD.MOV.U32 R2, RZ, RZ, R14 ;  /* 0x000000ffff027224 */ /* 0x000fce00078e000e */
[----:B------:R-:W-:Y:S05]  /*3eda0*/  WARPSYNC.COLLECTIVE R15, `(.L_x_13488) ;  /* 0x000000000f087348 */ /* 0x000fea0003c00000 */
[----:B------:R0:W1:Y:S02]  /*3edb0*/  SHFL.IDX P6, R14, R13, R12, R11 ;  /* 0x0000000c0d0e7389 */ /* 0x00006400000c000b */
[----:B01----:R-:W-:Y:S01]  /*3edc0*/  ENDCOLLECTIVE ;  /* 0x000000000000791b */ /* 0x003fe20003800000 */
.L_x_13488:
        /* <DEDUP_REMOVED lines=11> */
.L_x_13489:
[----:B------:R-:W-:Y:S02]  /*3ee80*/  IMAD.MOV.U32 R13, RZ, RZ, R9 ;  /* 0x000000ffff0d7224 */ /* 0x000fe400078e0009 */
[----:B------:R-:W-:Y:S02]  /*3ee90*/  IMAD.MOV.U32 R12, RZ, RZ, 0x5 ;  /* 0x00000005ff0c7424 */ /* 0x000fe400078e00ff */
[----:B------:R-:W-:-:S07]  /*3eea0*/  IMAD.MOV.U32 R2, RZ, RZ, R14 ;  /* 0x000000ffff027224 */ /* 0x000fce00078e000e */
[----:B------:R-:W-:Y:S05]  /*3eeb0*/  WARPSYNC.COLLECTIVE R15, `(.L_x_13490) ;  /* 0x000000000f087348 */ /* 0x000fea0003c00000 */
[----:B------:R0:W1:Y:S02]  /*3eec0*/  SHFL.IDX P6, R14, R13, R12, R11 ;  /* 0x0000000c0d0e7389 */ /* 0x00006400000c000b */
[----:B01----:R-:W-:Y:S01]  /*3eed0*/  ENDCOLLECTIVE ;  /* 0x000000000000791b */ /* 0x003fe20003800000 */
.L_x_13490:
        /* <DEDUP_REMOVED lines=11> */
.L_x_13491:
[----:B------:R-:W-:Y:S01]  /*3ef90*/  IMAD.MOV.U32 R2, RZ, RZ, R14 ;  /* 0x000000ffff027224 */ /* 0x000fe200078e000e */
[----:B------:R-:W-:Y:S06]  /*3efa0*/  BRA `(.L_x_13492) ;  /* 0xffffff8c00fc7947 */ /* 0x000fec000383ffff */
.L_x_13275:
[----:B---3--:R3:W4:Y:S02]  /*3efb0*/  SYNCS.PHASECHK.TRANS64.TRYWAIT P0, [R6+URZ+0x32460], R21 ;  /* 0x03246015060075a7 */ /* 0x008724000800017f */
[----:B----4-:R-:W-:Y:S05]  /*3efc0*/  @!P0 NANOSLEEP.SYNCS 0x989680 ;  /* 0x009896800000895d */ /* 0x010fea0003900000 */
[----:B------:R-:W4:Y:S02]  /*3efd0*/  @!P0 SYNCS.PHASECHK.TRANS64 P0, [R6+URZ+0x32460], R21 ;  /* 0x03246015060085a7 */ /* 0x000f24000800007f */
[----:B----4-:R-:W-:Y:S05]  /*3efe0*/  @!P0 BRA `(.L_x_13275) ;  /* 0xfffffffc00f08947 */ /* 0x010fea000383ffff */
[----:B------:R-:W-:Y:S05]  /*3eff0*/  BRA `(.L_x_13493) ;  /* 0xffffff90004c7947 */ /* 0x000fea000383ffff */
.L_x_13276:
        /* <DEDUP_REMOVED lines=8> */
.L_x_13495:
[----:B------:R-:W-:Y:S05]  /*3f080*/  BSYNC B1 ;  /* 0x0000000000017941 */ /* 0x000fea0003800000 */
.L_x_13494:
        /* <DEDUP_REMOVED lines=9> */
.L_x_13496:
[----:B------:R-:W-:Y:S02]  /*3f120*/  IMAD.MOV.U32 R13, RZ, RZ, R9 ;  /* 0x000000ffff0d7224 */ /* 0x000fe400078e0009 */
[----:B------:R-:W-:Y:S01]  /*3f130*/  IMAD.MOV.U32 R12, RZ, RZ, 0x1 ;  /* 0x00000001ff0c7424 */ /* 0x000fe200078e00ff */
[----:B------:R-:W-:-:S13]  /*3f140*/  IADD3 R2, P0, R14, R0, RZ ;  /* 0x000000000e027210 */ /* 0x000fda0007f1e0ff */
[----:B------:R-:W-:Y:S05]  /*3f150*/  WARPSYNC.COLLECTIVE R15, `(.L_x_13497) ;  /* 0x000000000f087348 */ /* 0x000fea0003c00000 */
[----:B------:R0:W1:Y:S02]  /*3f160*/  SHFL.IDX P6, R14, R13, R12, R11 ;  /* 0x0000000c0d0e7389 */ /* 0x00006400000c000b */
[----:B01----:R-:W-:Y:S01]  /*3f170*/  ENDCOLLECTIVE ;  /* 0x000000000000791b */ /* 0x003fe20003800000 */
.L_x_13497:
        /* <DEDUP_REMOVED lines=13> */
.L_x_13498:
[----:B------:R-:W-:Y:S02]  /*3f250*/  IMAD.MOV.U32 R13, RZ, RZ, R9 ;  /* 0x000000ffff0d7224 */ /* 0x000fe400078e0009 */
[----:B------:R-:W-:Y:S01]  /*3f260*/  IMAD.MOV.U32 R12, RZ, RZ, 0x2 ;  /* 0x00000002ff0c7424 */ /* 0x000fe200078e00ff */
[----:B------:R-:W-:-:S13]  /*3f270*/  IADD3 R2, P0, R14, R0, RZ ;  /* 0x000000000e027210 */ /* 0x000fda0007f1e0ff */
[----:B------:R-:W-:Y:S05]  /*3f280*/  WARPSYNC.COLLECTIVE R15, `(.L_x_13499) ;  /* 0x000000000f087348 */ /* 0x000fea0003c00000 */
[----:B------:R0:W1:Y:S02]  /*3f290*/  SHFL.IDX P6, R14, R13, R12, R11 ;  /* 0x0000000c0d0e7389 */ /* 0x00006400000c000b */
[----:B01----:R-:W-:Y:S01]  /*3f2a0*/  ENDCOLLECTIVE ;  /* 0x000000000000791b */ /* 0x003fe20003800000 */
.L_x_13499:
        /* <DEDUP_REMOVED lines=13> */
.L_x_13500:
[----:B------:R-:W-:Y:S02]  /*3f380*/  IMAD.MOV.U32 R13, RZ, RZ, R9 ;  /* 0x000000ffff0d7224 */ /* 0x000fe400078e0009 */
[----:B------:R-:W-:Y:S01]  /*3f390*/  IMAD.MOV.U32 R12, RZ, RZ, 0x3 ;  /* 0x00000003ff0c7424 */ /* 0x000fe200078e00ff */
[----:B------:R-:W-:-:S13]  /*3f3a0*/  IADD3 R2, P0, R14, R0, RZ ;  /* 0x000000000e027210 */ /* 0x000fda0007f1e0ff */
[----:B------:R-:W-:Y:S05]  /*3f3b0*/  WARPSYNC.COLLECTIVE R15, `(.L_x_13501) ;  /* 0x000000000f087348 */ /* 0x000fea0003c00000 */
[----:B------:R0:W1:Y:S02]  /*3f3c0*/  SHFL.IDX P6, R14, R13, R12, R11 ;  /* 0x0000000c0d0e7389 */ /* 0x00006400000c000b */
[----:B01----:R-:W-:Y:S01]  /*3f3d0*/  ENDCOLLECTIVE ;  /* 0x000000000000791b */ /* 0x003fe20003800000 */
.L_x_13501:
        /* <DEDUP_REMOVED lines=13> */
.L_x_13502:
[----:B------:R-:W-:Y:S02]  /*3f4b0*/  IMAD.MOV.U32 R13, RZ, RZ, R9 ;  /* 0x000000ffff0d7224 */ /* 0x000fe400078e0009 */
[----:B------:R-:W-:Y:S01]  /*3f4c0*/  IMAD.MOV.U32 R12, RZ, RZ, 0x4 ;  /* 0x00000004ff0c7424 */ /* 0x000fe200078e00ff */
[----:B------:R-:W-:-:S13]  /*3f4d0*/  IADD3 R2, P0, R14, R0, RZ ;  /* 0x000000000e027210 */ /* 0x000fda0007f1e0ff */
[----:B------:R-:W-:Y:S05]  /*3f4e0*/  WARPSYNC.COLLECTIVE R15, `(.L_x_13503) ;  /* 0x000000000f087348 */ /* 0x000fea0003c00000 */
[----:B------:R0:W1:Y:S02]  /*3f4f0*/  SHFL.IDX P6, R14, R13, R12, R11 ;  /* 0x0000000c0d0e7389 */ /* 0x00006400000c000b */
[----:B01----:R-:W-:Y:S01]  /*3f500*/  ENDCOLLECTIVE ;  /* 0x000000000000791b */ /* 0x003fe20003800000 */
.L_x_13503:
        /* <DEDUP_REMOVED lines=13> */
.L_x_13504:
[----:B------:R-:W-:Y:S02]  /*3f5e0*/  IMAD.MOV.U32 R13, RZ, RZ, R9 ;  /* 0x000000ffff0d7224 */ /* 0x000fe400078e0009 */
[----:B------:R-:W-:Y:S01]  /*3f5f0*/  IMAD.MOV.U32 R12, RZ, RZ, 0x5 ;  /* 0x00000005ff0c7424 */ /* 0x000fe200078e00ff */
[----:B------:R-:W-:-:S13]  /*3f600*/  IADD3 R2, P0, R14, R0, RZ ;  /* 0x000000000e027210 */ /* 0x000fda0007f1e0ff */
[----:B------:R-:W-:Y:S05]  /*3f610*/  WARPSYNC.COLLECTIVE R15, `(.L_x_13505) ;  /* 0x000000000f087348 */ /* 0x000fea0003c00000 */
[----:B------:R0:W1:Y:S02]  /*3f620*/  SHFL.IDX P6, R14, R13, R12, R11 ;  /* 0x0000000c0d0e7389 */ /* 0x00006400000c000b */
[----:B01----:R-:W-:Y:S01]  /*3f630*/  ENDCOLLECTIVE ;  /* 0x000000000000791b */ /* 0x003fe20003800000 */
.L_x_13505:
        /* <DEDUP_REMOVED lines=13> */
.L_x_13506:
[----:B------:R-:W-:Y:S05]  /*3f710*/  BRA `(.L_x_13507) ;  /* 0xffffff8c00907947 */ /* 0x000fea000383ffff */
.L_x_13284:
[----:B------:R-:W-:Y:S01]  /*3f720*/  BSSY B0, `(.L_x_13508) ;  /* 0x0000008000007945 */ /* 0x000fe20003800000 */
[----:B------:R-:W-:Y:S02]  /*3f730*/  IMAD.MOV.U32 R13, RZ, RZ, R16 ;  /* 0x000000ffff0d7224 */ /* 0x000fe400078e0010 */
[----:B0-----:R-:W-:Y:S02]  /*3f740*/  IMAD.MOV.U32 R12, RZ, RZ, RZ ;  /* 0x000000ffff0c7224 */ /* 0x001fe400078e00ff */
[----:B------:R-:W-:Y:S02]  /*3f750*/  IMAD.MOV.U32 R11, RZ, RZ, 0x1f ;  /* 0x0000001fff0b7424 */ /* 0x000fe400078e00ff */
[----:B------:R-:W-:-:S07]  /*3f760*/  IMAD.MOV.U32 R15, RZ, RZ, -0x1 ;  /* 0xffffffffff0f7424 */ /* 0x000fce00078e00ff */
[----:B-123--:R-:W-:Y:S05]  /*3f770*/  WARPSYNC.COLLECTIVE R15, `(.L_x_13509) ;  /* 0x000000000f087348 */ /* 0x00efea0003c00000 */
[----:B------:R0:W4:Y:S02]  /*3f780*/  SHFL.IDX P6, R14, R13, R12, R11 ;  /* 0x0000000c0d0e7389 */ /* 0x00012400000c000b */
[----:B01234-:R-:W-:Y:S01]  /*3f790*/  ENDCOLLECTIVE ;  /* 0x000000000000791b */ /* 0x01ffe20003800000 */
.L_x_13509:
[----:B------:R-:W-:Y:S05]  /*3f7a0*/  BSYNC B0 ;  /* 0x0000000000007941 */ /* 0x000fea0003800000 */
.L_x_13508:
        /* <DEDUP_REMOVED lines=9> */
.L_x_13510:
        /* <DEDUP_REMOVED lines=24> */
.L_x_13511:
[----:B------:R-:W-:Y:S01]  /*3f9c0*/  IMAD.MOV.U32 R12, RZ, RZ, 0x2 ;  /* 0x00000002ff0c7424 */ /* 0x000fe200078e00ff */
[----:B------:R-:W-:-:S05]  /*3f9d0*/  SEL R14, R14, RZ, P1 ;  /* 0x000000ff0e0e7207 */ /* 0x000fca0000800000 */
[----:B------:R-:W-:-:S04]  /*3f9e0*/  IMAD.IADD R5, R13, 0x1, R14 ;  /* 0x000000010d057824 */ /* 0x000fc800078e020e */
[----:B------:R-:W-:-:S07]  /*3f9f0*/  IMAD.MOV.U32 R13, RZ, RZ, R5 ;  /* 0x000000ffff0d7224 */ /* 0x000fce00078e0005 */
[----:B------:R-:W-:Y:S05]  /*3fa00*/  WARPSYNC.COLLECTIVE R15, `(.L_x_13512) ;  /* 0x000000000f087348 */ /* 0x000fea0003c00000 */
[----:B------:R0:W1:Y:S02]  /*3fa10*/  SHFL.UP P6, R14, R13, R12, R11 ;  /* 0x0400000c0d0e7389 */ /* 0x00006400000c000b */
[----:B01----:R-:W-:Y:S01]  /*3fa20*/  ENDCOLLECTIVE ;  /* 0x000000000000791b */ /* 0x003fe20003800000 */
.L_x_13512:
[----:B------:R-:W-:Y:S01]  /*3fa30*/  IMAD.MOV.U32 R12, RZ, RZ, 0x4 ;  /* 0x00000004ff0c7424 */ /* 0x000fe200078e00ff */
[----:B------:R-:W-:-:S05]  /*3fa40*/  SEL R2, R14, RZ, P2 ;  /* 0x000000ff0e027207 */ /* 0x000fca0001000000 */
[----:B------:R-:W-:-:S04]  /*3fa50*/  IMAD.IADD R2, R5, 0x1, R2 ;  /* 0x0000000105027824 */ /* 0x000fc800078e0202 */
[----:B------:R-:W-:-:S07]  /*3fa60*/  IMAD.MOV.U32 R13, RZ, RZ, R2 ;  /* 0x000000ffff0d7224 */ /* 0x000fce00078e0002 */
[----:B------:R-:W-:Y:S05]  /*3fa70*/  WARPSYNC.COLLECTIVE R15, `(.L_x_13513) ;  /* 0x000000000f087348 */ /* 0x000fea0003c00000 */
[----:B------:R0:W1:Y:S02]  /*3fa80*/  SHFL.UP P6, R14, R13, R12, R11 ;  /* 0x0400000c0d0e7389 */ /* 0x00006400000c000b */
[----:B01----:R-:W-:Y:S01]  /*3fa90*/  ENDCOLLECTIVE ;  /* 0x000000000000791b */ /* 0x003fe20003800000 */
.L_x_13513:
[----:B------:R-:W-:Y:S01]  /*3faa0*/  IMAD.MOV.U32 R12, RZ, RZ, 0x8 ;  /* 0x00000008ff0c7424 */ /* 0x000fe200078e00ff */
[----:B------:R-:W-:-:S05]  /*3fab0*/  SEL R3, R14, RZ, P3 ;  /* 0x000000ff0e037207 */ /* 0x000fca0001800000 */
[----:B------:R-:W-:-:S04]  /*3fac0*/  IMAD.IADD R3, R2, 0x1, R3 ;  /* 0x0000000102037824 */ /* 0x000fc800078e0203 */
[----:B------:R-:W-:-:S07]  /*3fad0*/  IMAD.MOV.U32 R13, RZ, RZ, R3 ;  /* 0x000000ffff0d7224 */ /* 0x000fce00078e0003 */
[----:B------:R-:W-:Y:S05]  /*3fae0*/  WARPSYNC.COLLECTIVE R15, `(.L_x_13514) ;  /* 0x000000000f087348 */ /* 0x000fea0003c00000 */
[----:B------:R0:W1:Y:S02]  /*3faf0*/  SHFL.UP P6, R14, R13, R12, R11 ;  /* 0x0400000c0d0e7389 */ /* 0x00006400000c000b */
[----:B01----:R-:W-:Y:S01]  /*3fb00*/  ENDCOLLECTIVE ;  /* 0x000000000000791b */ /* 0x003fe20003800000 */
.L_x_13514:
[----:B------:R-:W-:Y:S01]  /*3fb10*/  IMAD.MOV.U32 R12, RZ, RZ, 0x10 ;  /* 0x00000010ff0c7424 */ /* 0x000fe200078e00ff */
[----:B------:R-:W-:-:S05]  /*3fb20*/  SEL R14, R14, RZ, P4 ;  /* 0x000000ff0e0e7207 */ /* 0x000fca0002000000 */
[----:B------:R-:W-:-:S04]  /*3fb30*/  IMAD.IADD R5, R3, 0x1, R14 ;  /* 0x0000000103057824 */ /* 0x000fc800078e020e */
[----:B------:R-:W-:-:S07]  /*3fb40*/  IMAD.MOV.U32 R13, RZ, RZ, R5 ;  /* 0x000000ffff0d7224 */ /* 0x000fce00078e0005 */
[----:B------:R-:W-:Y:S05]  /*3fb50*/  WARPSYNC.COLLECTIVE R15, `(.L_x_13515) ;  /* 0x000000000f087348 */ /* 0x000fea0003c00000 */
[----:B------:R0:W1:Y:S02]  /*3fb60*/  SHFL.UP P6, R14, R13, R12, R11 ;  /* 0x0400000c0d0e7389 */ /* 0x00006400000c000b */
[----:B01----:R-:W-:Y:S01]  /*3fb70*/  ENDCOLLECTIVE ;  /* 0x000000000000791b */ /* 0x003fe20003800000 */
.L_x_13515:
        /* <DEDUP_REMOVED lines=8> */
.L_x_13516:
[----:B------:R-:W-:Y:S05]  /*3fc00*/  BRA `(.L_x_13517) ;  /* 0xffffff8c00f07947 */ /* 0x000fea000383ffff */
.L_x_13287:
[----:B------:R-:W-:Y:S01]  /*3fc10*/  BSSY B0, `(.L_x_13518) ;  /* 0x0000007000007945 */ /* 0x000fe20003800000 */
[----:B------:R-:W-:Y:S02]  /*3fc20*/  IMAD.MOV.U32 R12, RZ, RZ, 0x1 ;  /* 0x00000001ff0c7424 */ /* 0x000fe400078e00ff */
[----:B------:R-:W-:Y:S02]  /*3fc30*/  IMAD.MOV.U32 R11, RZ, RZ, RZ ;  /* 0x000000ffff0b7224 */ /* 0x000fe400078e00ff */
[----:B------:R-:W-:-:S07]  /*3fc40*/  IMAD.MOV.U32 R15, RZ, RZ, -0x1 ;  /* 0xffffffffff0f7424 */ /* 0x000fce00078e00ff */
[----:B------:R-:W-:Y:S05]  /*3fc50*/  WARPSYNC.COLLECTIVE R15, `(.L_x_13519) ;  /* 0x000000000f087348 */ /* 0x000fea0003c00000 */
[----:B------:R0:W1:Y:S02]  /*3fc60*/  SHFL.UP P6, R14, R13, R12, R11 ;  /* 0x0400000c0d0e7389 */ /* 0x00006400000c000b */
[----:B01----:R-:W-:Y:S01]  /*3fc70*/  ENDCOLLECTIVE ;  /* 0x000000000000791b */ /* 0x003fe20003800000 */
.L_x_13519:
[----:B------:R-:W-:Y:S05]  /*3fc80*/  BSYNC B0 ;  /* 0x0000000000007941 */ /* 0x000fea0003800000 */
.L_x_13518:
        /* <DEDUP_REMOVED lines=8> */
.L_x_13520:
[----:B------:R-:W-:Y:S01]  /*3fd10*/  IMAD.MOV.U32 R12, RZ, RZ, 0x4 ;  /* 0x00000004ff0c7424 */ /* 0x000fe200078e00ff */
[----:B------:R-:W-:-:S05]  /*3fd20*/  SEL R2, R14, RZ, P2 ;  /* 0x000000ff0e027207 */ /* 0x000fca0001000000 */
[----:B------:R-:W-:-:S04]  /*3fd30*/  IMAD.IADD R2, R13, 0x1, R2 ;  /* 0x000000010d027824 */ /* 0x000fc800078e0202 */
[----:B------:R-:W-:-:S07]  /*3fd40*/  IMAD.MOV.U32 R13, RZ, RZ, R2 ;  /* 0x000000ffff0d7224 */ /* 0x000fce00078e0002 */
[----:B------:R-:W-:Y:S05]  /*3fd50*/  WARPSYNC.COLLECTIVE R15, `(.L_x_13521) ;  /* 0x000000000f087348 */ /* 0x000fea0003c00000 */
[----:B------:R0:W1:Y:S02]  /*3fd60*/  SHFL.UP P6, R14, R13, R12, R11 ;  /* 0x0400000c0d0e7389 */ /* 0x00006400000c000b */
[----:B01----:R-:W-:Y:S01]  /*3fd70*/  ENDCOLLECTIVE ;  /* 0x000000000000791b */ /* 0x003fe20003800000 */
.L_x_13521:
[----:B------:R-:W-:Y:S01]  /*3fd80*/  IMAD.MOV.U32 R12, RZ, RZ, 0x8 ;  /* 0x00000008ff0c7424 */ /* 0x000fe200078e00ff */
[----:B------:R-:W-:-:S05]  /*3fd90*/  SEL R3, R14, RZ, P3 ;  /* 0x000000ff0e037207 */ /* 0x000fca0001800000 */
[----:B------:R-:W-:-:S04]  /*3fda0*/  IMAD.IADD R3, R2, 0x1, R3 ;  /* 0x0000000102037824 */ /* 0x000fc800078e0203 */
[----:B------:R-:W-:-:S07]  /*3fdb0*/  IMAD.MOV.U32 R13, RZ, RZ, R3 ;  /* 0x000000ffff0d7224 */ /* 0x000fce00078e0003 */
[----:B------:R-:W-:Y:S05]  /*3fdc0*/  WARPSYNC.COLLECTIVE R15, `(.L_x_13522) ;  /* 0x000000000f087348 */ /* 0x000fea0003c00000 */
[----:B------:R0:W1:Y:S02]  /*3fdd0*/  SHFL.UP P6, R14, R13, R12, R11 ;  /* 0x0400000c0d0e7389 */ /* 0x00006400000c000b */
[----:B01----:R-:W-:Y:S01]  /*3fde0*/  ENDCOLLECTIVE ;  /* 0x000000000000791b */ /* 0x003fe20003800000 */
.L_x_13522:
[----:B------:R-:W-:Y:S01]  /*3fdf0*/  IMAD.MOV.U32 R12, RZ, RZ, 0x10 ;  /* 0x00000010ff0c7424 */ /* 0x000fe200078e00ff */
[----:B------:R-:W-:-:S05]  /*3fe00*/  SEL R14, R14, RZ, P4 ;  /* 0x000000ff0e0e7207 */ /* 0x000fca0002000000 */
[----:B------:R-:W-:-:S04]  /*3fe10*/  IMAD.IADD R5, R3, 0x1, R14 ;  /* 0x0000000103057824 */ /* 0x000fc800078e020e */
[----:B------:R-:W-:-:S07]  /*3fe20*/  IMAD.MOV.U32 R13, RZ, RZ, R5 ;  /* 0x000000ffff0d7224 */ /* 0x000fce00078e0005 */
[----:B------:R-:W-:Y:S05]  /*3fe30*/  WARPSYNC.COLLECTIVE R15, `(.L_x_13523) ;  /* 0x000000000f087348 */ /* 0x000fea0003c00000 */
[----:B------:R0:W1:Y:S02]  /*3fe40*/  SHFL.UP P6, R14, R13, R12, R11 ;  /* 0x0400000c0d0e7389 */ /* 0x00006400000c000b */
[----:B01----:R-:W-:Y:S01]  /*3fe50*/  ENDCOLLECTIVE ;  /* 0x000000000000791b */ /* 0x003fe20003800000 */
.L_x_13523:
        /* <DEDUP_REMOVED lines=8> */
.L_x_13524:
[----:B------:R-:W-:Y:S05]  /*3fee0*/  BRA `(.L_x_13525) ;  /* 0xffffff8c00dc7947 */ /* 0x000fea000383ffff */
.L_x_13289:
[----:B------:R-:W-:Y:S01]  /*3fef0*/  BSSY B0, `(.L_x_13526) ;  /* 0x0000006000007945 */ /* 0x000fe20003800000 */
[----:B------:R-:W-:Y:S01]  /*3ff00*/  PLOP3.LUT P6, PT, P6, PT, PT, 0x8, 0x0 ;  /* 0x000000000000781c */ /* 0x000fe200037ce170 */
[----:B------:R-:W-:-:S12]  /*3ff10*/  IMAD.MOV.U32 R15, RZ, RZ, -0x1 ;  /* 0xffffffffff0f7424 */ /* 0x000fd800078e00ff */
[----:B0-----:R-:W-:Y:S05]  /*3ff20*/  WARPSYNC.COLLECTIVE R15, `(.L_x_13527) ;  /* 0x000000000f087348 */ /* 0x001fea0003c00000 */
[----:B------:R-:W-:Y:S01]  /*3ff30*/  VOTE.ANY R14, PT, P6 ;  /* 0x00000000000e7806 */ /* 0x000fe200030e0100 */
[----:B0-----:R-:W-:Y:S06]  /*3ff40*/  ENDCOLLECTIVE ;  /* 0x000000000000791b */ /* 0x001fec0003800000 */
.L_x_13527:
[----:B------:R-:W-:Y:S05]  /*3ff50*/  BSYNC B0 ;  /* 0x0000000000007941 */ /* 0x000fea0003800000 */
.L_x_13526:
        /* <DEDUP_REMOVED lines=8> */
.L_x_13528:
[----:B------:R-:W-:Y:S02]  /*3ffe0*/  IMAD.IADD R19, R12, 0x1, R19 ;  /* 0x000000010c137824 */ /* 0x000fe400078e0213 */
[----:B------:R-:W-:Y:S02]  /*3fff0*/  IMAD.MOV.U32 R13, RZ, RZ, R4 ;  /* 0x000000ffff0d7224 */ /* 0x000fe400078e0004 */
[----:B------:R-:W-:-:S07]  /*40000*/  IMAD.MOV.U32 R17, RZ, RZ, R14 ;  /* 0x000000ffff117224 */ /* 0x000fce00078e000e */
[----:B------:R-:W-:Y:S05]  /*40010*/  WARPSYNC.COLLECTIVE R15, `(.L_x_13529) ;  /* 0x000000000f087348 */ /* 0x000fea0003c00000 */
[----:B------:R0:W1:Y:S02]  /*40020*/  SHFL.IDX P6, R14, R13, R12, R11 ;  /* 0x0000000c0d0e7389 */ /* 0x00006400000c000b */
[----:B01----:R-:W-:Y:S01]  /*40030*/  ENDCOLLECTIVE ;  /* 0x000000000000791b */ /* 0x003fe20003800000 */
.L_x_13529:
[----:B------:R-:W-:Y:S01]  /*40040*/  IMAD.MOV.U32 R4, RZ, RZ, R14 ;  /* 0x000000ffff047224 */ /* 0x000fe200078e000e */
[----:B------:R-:W-:Y:S06]  /*40050*/  BRA `(.L_x_13530) ;  /* 0xffffff8c00c07947 */ /* 0x000fec000383ffff */
.L_x_13291:
[----:B------:R-:W-:Y:S01]  /*40060*/  BSSY B0, `(.L_x_13531) ;  /* 0x0000007000007945 */ /* 0x000fe20003800000 */
[----:B------:R-:W-:Y:S02]  /*40070*/  IMAD.MOV.U32 R13, RZ, RZ, R2 ;  /* 0x000000ffff0d7224 */ /* 0x000fe400078e0002 */
[----:B------:R-:W-:Y:S02]  /*40080*/  IMAD.MOV.U32 R11, RZ, RZ, 0x1f ;  /* 0x0000001fff0b7424 */ /* 0x000fe400078e00ff */
[----:B------:R-:W-:-:S07]  /*40090*/  IMAD.MOV.U32 R15, RZ, RZ, -0x1 ;  /* 0xffffffffff0f7424 */ /* 0x000fce00078e00ff */
[----:B0-23--:R-:W-:Y:S05]  /*400a0*/  WARPSYNC.COLLECTIVE R15, `(.L_x_13532) ;  /* 0x000000000f087348 */ /* 0x00dfea0003c00000 */
[----:B------:R1:W4:Y:S02]  /*400b0*/  SHFL.IDX P6, R14, R13, R12, R11 ;  /* 0x0000000c0d0e7389 */ /* 0x00032400000c000b */
[----:B01234-:R-:W-:Y:S01]  /*400c0*/  ENDCOLLECTIVE ;  /* 0x000000000000791b */ /* 0x01ffe20003800000 */
.L_x_13532:
[----:B------:R-:W-:Y:S05]  /*400d0*/  BSYNC B0 ;  /* 0x0000000000007941 */ /* 0x000fea0003800000 */
.L_x_13531:
[----:B------:R-:W-:Y:S01]  /*400e0*/  IMAD.MOV.U32 R6, RZ, RZ, R14 ;  /* 0x000000ffff067224 */ /* 0x000fe200078e000e */
[----:B------:R-:W-:Y:S06]  /*400f0*/  BRA `(.L_x_13290) ;  /* 0xffffff8c00b07947 */ /* 0x000fec000383ffff */
.L_x_13297:
[----:B0-----:R0:W1:Y:S02]  /*40100*/  SYNCS.PHASECHK.TRANS64.TRYWAIT P0, [R5+URZ+0x32420], R0 ;  /* 0x03242000050075a7 */ /* 0x001064000800017f */
[----:B-1----:R-:W-:Y:S05]  /*40110*/  @!P0 NANOSLEEP.SYNCS 0x989680 ;  /* 0x009896800000895d */ /* 0x002fea0003900000 */
[----:B------:R-:W1:Y:S02]  /*40120*/  @!P0 SYNCS.PHASECHK.TRANS64 P0, [R5+URZ+0x32420], R0 ;  /* 0x03242000050085a7 */ /* 0x000e64000800007f */
[----:B-1----:R-:W-:Y:S05]  /*40130*/  @!P0 BRA `(.L_x_13297) ;  /* 0xfffffffc00f08947 */ /* 0x002fea000383ffff */
[----:B------:R-:W-:Y:S05]  /*40140*/  BRA `(.L_x_13533) ;  /* 0xffffff9800087947 */ /* 0x000fea000383ffff */
.L_x_13298:
        /* <DEDUP_REMOVED lines=11> */
.L_x_13535:
[----:B------:R-:W-:Y:S05]  /*40200*/  BSYNC B0 ;  /* 0x0000000000007941 */ /* 0x000fea0003800000 */
.L_x_13534:
[----:B------:R-:W-:Y:S05]  /*40210*/  BRA `(.L_x_13536) ;  /* 0xffffff9400f07947 */ /* 0x000fea000383ffff */
.L_x_13299:
[----:B------:R-:W-:Y:S01]  /*40220*/  BSSY B0, `(.L_x_13537) ;  /* 0x0000006000007945 */ /* 0x000fe20003800000 */
[----:B------:R-:W-:-:S07]  /*40230*/  IMAD.MOV.U32 R15, RZ, RZ, -0x1 ;  /* 0xffffffffff0f7424 */ /* 0x000fce00078e00ff */
[----:B0-234-:R-:W-:Y:S05]  /*40240*/  WARPSYNC.COLLECTIVE R15, `(.L_x_13538) ;  /* 0x000000000f0c7348 */ /* 0x01dfea0003c00000 */
[----:B------:R-:W-:Y:S02]  /*40250*/  ELECT P6, UR62, PT ;  /* 0x00000000003e782f */ /* 0x000fe400038c0000 */
[----:B------:R-:W-:Y:S01]  /*40260*/  MOV R14, UR62 ;  /* 0x0000003e000e7c02 */ /* 0x000fe20008000f00 */
[----:B0-234-:R-:W-:Y:S10]  /*40270*/  ENDCOLLECTIVE ;  /* 0x000000000000791b */ /* 0x01dff40003800000 */
.L_x_13538:
[----:B------:R-:W-:Y:S05]  /*40280*/  BSYNC B0 ;  /* 0x0000000000007941 */ /* 0x000fea0003800000 */
.L_x_13537:
[----:B------:R-:W-:Y:S05]  /*40290*/  BRA `(.L_x_13539) ;  /* 0xffffff9400e47947 */ /* 0x000fea000383ffff */
.L_x_13301:
[----:B0-----:R0:W1:Y:S02]  /*402a0*/  SYNCS.PHASECHK.TRANS64.TRYWAIT P1, [R3+URZ+0x32440], R2 ;  /* 0x03244002030075a7 */ /* 0x001064000802017f */
[----:B-1----:R-:W-:Y:S05]  /*402b0*/  @!P1 NANOSLEEP.SYNCS 0x989680 ;  /* 0x009896800000995d */ /* 0x002fea0003900000 */
[----:B------:R-:W1:Y:S02]  /*402c0*/  @!P1 SYNCS.PHASECHK.TRANS64 P1, [R3+URZ+0x32440], R2 ;  /* 0x03244002030095a7 */ /* 0x000e64000802007f */
[----:B-1----:R-:W-:Y:S05]  /*402d0*/  @!P1 BRA `(.L_x_13301) ;  /* 0xfffffffc00f09947 */ /* 0x002fea000383ffff */
[----:B------:R-:W-:Y:S05]  /*402e0*/  BRA `(.L_x_13540) ;  /* 0xffffff9800047947 */ /* 0x000fea000383ffff */
.L_x_13303:
[----:B-1----:R1:W0:Y:S02]  /*402f0*/  SYNCS.PHASECHK.TRANS64.TRYWAIT P1, [R25+URZ+0x32440], R0 ;  /* 0x03244000190075a7 */ /* 0x002224000802017f */
[----:B0-----:R-:W-:Y:S05]  /*40300*/  @!P1 NANOSLEEP.SYNCS 0x989680 ;  /* 0x009896800000995d */ /* 0x001fea0003900000 */
[----:B------:R-:W0:Y:S02]  /*40310*/  @!P1 SYNCS.PHASECHK.TRANS64 P1, [R25+URZ+0x32440], R0 ;  /* 0x03244000190095a7 */ /* 0x000e24000802007f */
[----:B0-----:R-:W-:Y:S05]  /*40320*/  @!P1 BRA `(.L_x_13303) ;  /* 0xfffffffc00f09947 */ /* 0x001fea000383ffff */
[----:B------:R-:W-:Y:S05]  /*40330*/  BRA `(.L_x_13541) ;  /* 0xffffff9800107947 */ /* 0x000fea000383ffff */
.L_x_13305:
[----:B------:R0:W0:Y:S02]  /*40340*/  SYNCS.PHASECHK.TRANS64.TRYWAIT P1, [R3+URZ+0x32460], R2 ;  /* 0x03246002030075a7 */ /* 0x000024000802017f */
[----:B0-----:R-:W-:Y:S05]  /*40350*/  @!P1 NANOSLEEP.SYNCS 0x989680 ;  /* 0x009896800000995d */ /* 0x001fea0003900000 */
[----:B------:R-:W0:Y:S02]  /*40360*/  @!P1 SYNCS.PHASECHK.TRANS64 P1, [R3+URZ+0x32460], R2 ;  /* 0x03246002030095a7 */ /* 0x000e24000802007f */
[----:B0-----:R-:W-:Y:S05]  /*40370*/  @!P1 BRA `(.L_x_13305) ;  /* 0xfffffffc00f09947 */ /* 0x001fea000383ffff */
[----:B------:R-:W-:Y:S05]  /*40380*/  BRA `(.L_x_13542) ;  /* 0xffffff98000c7947 */ /* 0x000fea000383ffff */
        .type           $_ZN7cutlass13device_kernelIN5flash11enable_sm90INS1_16FlashAttnFwdSm90INS1_25CollectiveMainloopFwdSm90ILi2EN4cute5tupleIJNS5_1CILi1EEES8_S8_EEENS6_IJNS7_ILi128EEENS7_ILi96EEENS7_ILi64EEEEEELi256ENS_10bfloat16_tEfNS_4arch4Sm90ELb0ELb1ELb0ELb1ELb1ELb1ELb1ELb1ELb0ELb1ELb1ELb0EEENS1_21CollectiveEpilogueFwdINS6_IJSA_NS7_ILi256EEESB_EEES9_SE_SG_Li256ELb1ELb1ELb1ELb0EEENS1_36VarlenDynamicPersistentTileSchedulerILi128ELi96ELi256ELi128ELb1ELb1ELb1ELb1ELb0ELb1EEEEEEEEEvNT_6ParamsE$_ZZN5flash25CollectiveMainloopFwdSm90ILi2EN4cute5tupleIJNS1_1CILi1EEES4_S4_EEENS2_IJNS3_ILi128EEENS3_ILi96EEENS3_ILi64EEEEEELi256EN7cutlass10bfloat16_tEfNSA_4arch4Sm90ELb0ELb1ELb0ELb1ELb1ELb1ELb1ELb1ELb0ELb1ELb1ELb0EE3mmaINS_16FlashAttnFwdSm90ISE_NS_21CollectiveEpilogueFwdINS2_IJS6_NS3_ILi256EEES7_EEES5_SB_SD_Li256ELb1ELb1ELb1ELb0EEENS_36VarlenDynamicPersistentTileSchedulerILi128ELi96ELi256ELi128ELb1ELb1ELb1ELb1ELb0ELb1EEEE13SharedStorageENS1_6TensorINS1_11ArrayEngineIfLm128EEENS1_6LayoutINS2_IJNS2_IJNS3_ILi2EEEST_NS3_ILi32EEEEEES4_S4_EEENS2_IJNS2_IJS4_ST_NS3_ILi4EEEEEENS3_ILi0EEESZ_EEEEEEENS_7SoftmaxILi2ELi0EEEEEbRKNSE_6ParamsENSA_13PipelineAsyncILi2EEES19_RNSA_13PipelineStateILj2EEERT0_RT1_iRiRKNS_16SeqlenInfoQKNewKILb1ELb1EEENS2_IJiiiiEEERT_ENKUliT_T0_T1_E_clIZSF_ISO_S12_S14_EbS17_S19_S19_S1C_S1E_S1G_iS1H_S1L_S1M_S1O_EUlRS1P_iE0_NS3_ILb1EEES1W_EEDaiS1P_S1Q_S1R_,@function
        .size           $_ZN7cutlass13device_kernelIN5flash11enable_sm90INS1_16FlashAttnFwdSm90INS1_25CollectiveMainloopFwdSm90ILi2EN4cute5tupleIJNS5_1CILi1EEES8_S8_EEENS6_IJNS7_ILi128EEENS7_ILi96EEENS7_ILi64EEEEEELi256ENS_10bfloat16_tEfNS_4arch4Sm90ELb0ELb1ELb0ELb1ELb1ELb1ELb1ELb1ELb0ELb1ELb1ELb0EEENS1_21CollectiveEpilogueFwdINS6_IJSA_NS7_ILi256EEESB_EEES9_SE_SG_Li256ELb1ELb1ELb1ELb0EEENS1_36VarlenDynamicPersistentTileSchedulerILi128ELi96ELi256ELi128ELb1ELb1ELb1ELb1ELb0ELb1EEEEEEEEEvNT_6ParamsE$_ZZN5flash25CollectiveMainloopFwdSm90ILi2EN4cute5tupleIJNS1_1CILi1EEES4_S4_EEENS2_IJNS3_ILi128EEENS3_ILi96EEENS3_ILi64EEEEEELi256EN7cutlass10bfloat16_tEfNSA_4arch4Sm90ELb0ELb1ELb0ELb1ELb1ELb1ELb1ELb1ELb0ELb1ELb1ELb0EE3mmaINS_16FlashAttnFwdSm90ISE_NS_21CollectiveEpilogueFwdINS2_IJS6_NS3_ILi256EEES7_EEES5_SB_SD_Li256ELb1ELb1ELb1ELb0EEENS_36VarlenDynamicPersistentTileSchedulerILi128ELi96ELi256ELi128ELb1ELb1ELb1ELb1ELb0ELb1EEEE13SharedStorageENS1_6TensorINS1_11ArrayEngineIfLm128EEENS1_6LayoutINS2_IJNS2_IJNS3_ILi2EEEST_NS3_ILi32EEEEEES4_S4_EEENS2_IJNS2_IJS4_ST_NS3_ILi4EEEEEENS3_ILi0EEESZ_EEEEEEENS_7SoftmaxILi2ELi0EEEEEbRKNSE_6ParamsENSA_13PipelineAsyncILi2EEES19_RNSA_13PipelineStateILj2EEERT0_RT1_iRiRKNS_16SeqlenInfoQKNewKILb1ELb1EEENS2_IJiiiiEEERT_ENKUliT_T0_T1_E_clIZSF_ISO_S12_S14_EbS17_S19_S19_S1C_S1E_S1G_iS1H_S1L_S1M_S1O_EUlRS1P_iE0_NS3_ILb1EEES1W_EEDaiS1P_S1Q_S1R_,(.L_x_15675 - $_ZN7cutlass13device_kernelIN5flash11enable_sm90INS1_16FlashAttnFwdSm90INS1_25CollectiveMainloopFwdSm90ILi2EN4cute5tupleIJNS5_1CILi1EEES8_S8_EEENS6_IJNS7_ILi128EEENS7_ILi96EEENS7_ILi64EEEEEELi256ENS_10bfloat16_tEfNS_4arch4Sm90ELb0ELb1ELb0ELb1ELb1ELb1ELb1ELb1ELb0ELb1ELb1ELb0EEENS1_21CollectiveEpilogueFwdINS6_IJSA_NS7_ILi256EEESB_EEES9_SE_SG_Li256ELb1ELb1ELb1ELb0EEENS1_36VarlenDynamicPersistentTileSchedulerILi128ELi96ELi256ELi128ELb1ELb1ELb1ELb1ELb0ELb1EEEEEEEEEvNT_6ParamsE$_ZZN5flash25CollectiveMainloopFwdSm90ILi2EN4cute5tupleIJNS1_1CILi1EEES4_S4_EEENS2_IJNS3_ILi128EEENS3_ILi96EEENS3_ILi64EEEEEELi256EN7cutlass10bfloat16_tEfNSA_4arch4Sm90ELb0ELb1ELb0ELb1ELb1ELb1ELb1ELb1ELb0ELb1ELb1ELb0EE3mmaINS_16FlashAttnFwdSm90ISE_NS_21CollectiveEpilogueFwdINS2_IJS6_NS3_ILi256EEES7_EEES5_SB_SD_Li256ELb1ELb1ELb1ELb0EEENS_36VarlenDynamicPersistentTileSchedulerILi128ELi96ELi256ELi128ELb1ELb1ELb1ELb1ELb0ELb1EEEE13SharedStorageENS1_6TensorINS1_11ArrayEngineIfLm128EEENS1_6LayoutINS2_IJNS2_IJNS3_ILi2EEEST_NS3_ILi32EEEEEES4_S4_EEENS2_IJNS2_IJS4_ST_NS3_ILi4EEEEEENS3_ILi0EEESZ_EEEEEEENS_7SoftmaxILi2ELi0EEEEEbRKNSE_6ParamsENSA_13PipelineAsyncILi2EEES19_RNSA_13PipelineStateILj2EEERT0_RT1_iRiRKNS_16SeqlenInfoQKNewKILb1ELb1EEENS2_IJiiiiEEERT_ENKUliT_T0_T1_E_clIZSF_ISO_S12_S14_EbS17_S19_S19_S1C_S1E_S1G_iS1H_S1L_S1M_S1O_EUlRS1P_iE0_NS3_ILb1EEES1W_EEDaiS1P_S1Q_S1R_)
$_ZN7cutlass13device_kernelIN5flash11enable_sm90INS1_16FlashAttnFwdSm90INS1_25CollectiveMainloopFwdSm90ILi2EN4cute5tupleIJNS5_1CILi1EEES8_S8_EEENS6_IJNS7_ILi128EEENS7_ILi96EEENS7_ILi64EEEEEELi256ENS_10bfloat16_tEfNS_4arch4Sm90ELb0ELb1ELb0ELb1ELb1ELb1ELb1ELb1ELb0ELb1ELb1ELb0EEENS1_21CollectiveEpilogueFwdINS6_IJSA_NS7_ILi256EEESB_EEES9_SE_SG_Li256ELb1ELb1ELb1ELb0EEENS1_36VarlenDynamicPersistentTileSchedulerILi128ELi96ELi256ELi128ELb1ELb1ELb1ELb1ELb0ELb1EEEEEEEEEvNT_6ParamsE$_ZZN5flash25CollectiveMainloopFwdSm90ILi2EN4cute5tupleIJNS1_1CILi1EEES4_S4_EEENS2_IJNS3_ILi128EEENS3_ILi96EEENS3_ILi64EEEEEELi256EN7cutlass10bfloat16_tEfNSA_4arch4Sm90ELb0ELb1ELb0ELb1ELb1ELb1ELb1ELb1ELb0ELb1ELb1ELb0EE3mmaINS_16FlashAttnFwdSm90ISE_NS_21CollectiveEpilogueFwdINS2_IJS6_NS3_ILi256EEES7_EEES5_SB_SD_Li256ELb1ELb1ELb1ELb0EEENS_36VarlenDynamicPersistentTileSchedulerILi128ELi96ELi256ELi128ELb1ELb1ELb1ELb1ELb0ELb1EEEE13SharedStorageENS1_6TensorINS1_11ArrayEngineIfLm128EEENS1_6LayoutINS2_IJNS2_IJNS3_ILi2EEEST_NS3_ILi32EEEEEES4_S4_EEENS2_IJNS2_IJS4_ST_NS3_ILi4EEEEEENS3_ILi0EEESZ_EEEEEEENS_7SoftmaxILi2ELi0EEEEEbRKNSE_6ParamsENSA_13PipelineAsyncILi2EEES19_RNSA_13PipelineStateILj2EEERT0_RT1_iRiRKNS_16SeqlenInfoQKNewKILb1ELb1EEENS2_IJiiiiEEERT_ENKUliT_T0_T1_E_clIZSF_ISO_S12_S14_EbS17_S19_S19_S1C_S1E_S1G_iS1H_S1L_S1M_S1O_EUlRS1P_iE0_NS3_ILb1EEES1W_EEDaiS1P_S1Q_S1R_:
[----:B------:R-:W-:Y:S02]  /*40390*/  ULDC UR4, c[0x0][0x20] ;  /* 0x0000080000047ab9 */ /* 0x000fe40000000800 */
        /* <DEDUP_REMOVED lines=14> */
.L_x_13544:
[----:B------:R-:W-:Y:S05]  /*40480*/  BSYNC B0 ;  /* 0x0000000000007941 */ /* 0x000fea0003800000 */
.L_x_13543:
        /* <DEDUP_REMOVED lines=13> */
.L_x_13546:
[----:B------:R-:W-:Y:S05]  /*40560*/  BSYNC B0 ;  /* 0x0000000000007941 */ /* 0x000fea0003800000 */
.L_x_13545:
        /* <DEDUP_REMOVED lines=8> */
.L_x_13548:
[----:B------:R-:W-:Y:S05]  /*405f0*/  BSYNC B0 ;  /* 0x0000000000007941 */ /* 0x000fea0003800000 */
.L_x_13547:
[----:B------:R-:W2:Y:S04]  /*40600*/  LDL.64 R6, [UR4] ;  /* 0x00000004ff067983 */ /* 0x000ea80008100a00 */
[----:B------:R-:W3:Y:S04]  /*40610*/  LDL.64 R2, [UR4+0x28] ;  /* 0x00002804ff027983 */ /* 0x000ee80008100a00 */
[----:B0----5:R-:W4:Y:S04]  /*40620*/  LDL.64 R8, [UR4+0x20] ;  /* 0x00002004ff087983 */ /* 0x021f280008100a00 */
[----:B--2---:R-:W2:Y:S04]  /*40630*/  LD.E R13, desc[UR6][R6.64] ;  /* 0x00000006060d7980 */ /* 0x004ea8000c101900 */
[----:B---3--:R-:W2:Y:S04]  /*40640*/  LD.E.64 R2, desc[UR6][R2.64] ;  /* 0x0000000602027980 */ /* 0x008ea8000c101b00 */
[----:B------:R-:W3:Y:S01]  /*40650*/  LDL.64 R6, [UR4+0x8] ;  /* 0x00000804ff067983 */ /* 0x000ee20008100a00 */
[----:B------:R-:W-:Y:S05]  /*40660*/  WARPSYNC.ALL ;  /* 0x0000000000007948 */ /* 0x000fea0003800000 */
[----:B---3--:R0:W-:Y:S04]  /*40670*/  ST.E desc[UR6][R6.64], RZ ;  /* 0x000000ff06007985 */ /* 0x0081e8000c101906 */
[----:B----4-:R-:W3:Y:S01]  /*40680*/  LD.E.64 R10, desc[UR6][R8.64] ;  /* 0x00000006080a7980 */ /* 0x010ee2000c101b00 */
        /* <DEDUP_REMOVED lines=46> */
[----:B--2---:R-:W2:Y:S04]  /*40970*/  LD.E R10, desc[UR6][R2.64] ;  /* 0x00000006020a7980 */ /* 0x004ea8000c101900 */
[----:B------:R-:W3:Y:S01]  /*40980*/  LDL.64 R2, [UR4+0x30] ;  /* 0x00003004ff027983 */ /* 0x000ee20008100a00 */
        /* <DEDUP_REMOVED lines=8> */
.L_x_13577:
[----:B------:R-:W-:Y:S05]  /*40a10*/  BSYNC B0 ;  /* 0x0000000000007941 */ /* 0x000fea0003800000 */
.L_x_13550:
[----:B------:R-:W0:Y:S04]  /*40a20*/  LDL.64 R2, [UR4+0x40] ;  /* 0x00004004ff027983 */ /* 0x000e280008100a00 */
[----:B------:R-:W2:Y:S04]  /*40a30*/  LDL.64 R6, [UR4] ;  /* 0x00000004ff067983 */ /* 0x000ea80008100a00 */
[----:B0-----:R-:W3:Y:S04]  /*40a40*/  LD.E R8, desc[UR6][R2.64] ;  /* 0x0000000602087980 */ /* 0x001ee8000c101900 */
[----:B--2---:R0:W5:Y:S04]  /*40a50*/  LD.E R10, desc[UR6][R6.64] ;  /* 0x00000006060a7980 */ /* 0x004168000c101900 */
[----:B------:R0:W5:Y:S01]  /*40a60*/  LD.E R11, desc[UR6][R6.64+0x4] ;  /* 0x00000406060b7980 */ /* 0x000162000c101900 */
[----:B------:R-:W-:Y:S01]  /*40a70*/  BSSY B0, `(.L_x_13552) ;  /* 0x0000005000007945 */ /* 0x000fe20003800000 */
[----:B---3--:R-:W-:-:S04]  /*40a80*/  LOP3.LUT R8, R8, 0x1, RZ, 0xfc, !PT ;  /* 0x0000000108087812 */ /* 0x008fc800078efcff */
[----:B------:R-:W-:-:S13]  /*40a90*/  ISETP.NE.AND P0, PT, R8, 0x3, PT ;  /* 0x000000030800780c */ /* 0x000fda0003f05270 */
[----:B0-----:R-:W-:Y:S05]  /*40aa0*/  @!P0 BRA `(.L_x_13553) ;  /* 0x0000000000048947 */ /* 0x001fea0003800000 */
[----:B------:R-:W-:Y:S01]  /*40ab0*/  BPT.TRAP 0x1 ;  /* 0x000000040000795c */ /* 0x000fe20000300000 */
.L_x_13553:
[----:B------:R-:W-:Y:S05]  /*40ac0*/  BSYNC B0 ;  /* 0x0000000000007941 */ /* 0x000fea0003800000 */
.L_x_13552:
        /* <DEDUP_REMOVED lines=13> */
.L_x_13555:
[----:B------:R-:W-:Y:S05]  /*40ba0*/  BSYNC B0 ;  /* 0x0000000000007941 */ /* 0x000fea0003800000 */
.L_x_13554:
        /* <DEDUP_REMOVED lines=8> */
.L_x_13557:
[----:B------:R-:W-:Y:S05]  /*40c30*/  BSYNC B0 ;  /* 0x0000000000007941 */ /* 0x000fea0003800000 */
.L_x_13556:
[----:B------:R-:W2:Y:S04]  /*40c40*/  LDL.64 R2, [UR4] ;  /* 0x00000004ff027983 */ /* 0x000ea80008100a00 */
[----:B------:R-:W3:Y:S04]  /*40c50*/  LDL.64 R10, [UR4+0x58] ;  /* 0x00005804ff0a7983 */ /* 0x000ee80008100a00 */
[----:B------:R-:W4:Y:S04]  /*40c60*/  LDL.64 R6, [UR4+0x48] ;  /* 0x00004804ff067983 */ /* 0x000f280008100a00 */
[----:B0----5:R-:W3:Y:S04]  /*40c70*/  LDL.64 R8, [UR4+0x50] ;  /* 0x00005004ff087983 */ /* 0x021ee80008100a00 */
[----:B--2---:R-:W2:Y:S04]  /*40c80*/  LD.E R13, desc[UR6][R2.64] ;  /* 0x00000006020d7980 */ /* 0x004ea8000c101900 */
[----:B----4-:R-:W4:Y:S04]  /*40c90*/  LD.E R12, desc[UR6][R6.64] ;  /* 0x00000006060c7980 */ /* 0x010f28000c101900 */
[----:B---3--:R-:W2:Y:S04]  /*40ca0*/  LD.E.64 R2, desc[UR6][R10.64] ;  /* 0x000000060a027980 */ /* 0x008ea8000c101b00 */
[----:B------:R-:W3:Y:S01]  /*40cb0*/  LD.E.64 R10, desc[UR6][R8.64] ;  /* 0x00000006080a7980 */ /* 0x000ee2000c101b00 */
[----:B------:R-:W-:Y:S05]  /*40cc0*/  WARPSYNC.ALL ;  /* 0x0000000000007948 */ /* 0x000fea0003800000 */
[----:B------:R-:W-:Y:S01]  /*40cd0*/  WARPGROUP.ARRIVE ;  /* 0x00000000000079c5 */ /* 0x000fe20000000000 */
[----:B----4-:R-:W-:Y:S01]  /*40ce0*/  ISETP.NE.U32.AND P0, PT, R12, RZ, PT ;  /* 0x000000ff0c00720c */ /* 0x010fe20003f05070 */
[----:B--2---:R-:W-:Y:S01]  /*40cf0*/  IMAD R2, R13, 0xc00, R2 ;  /* 0x00000c000d027824 */ /* 0x004fe200078e0202 */
[----:B------:R-:W-:-:S04]  /*40d00*/  R2UR UR11, R3 ;  /* 0x00000000030b72ca */ /* 0x000fc800000e0000 */
[----:B------:R-:W-:Y:S02]  /*40d10*/  R2UR UR10, R2 ;  /* 0x00000000020a72ca */ /* 0x000fe400000e0000 */
[----:B---3--:R-:W-:Y:S02]  /*40d20*/  R2UR UR8, R10 ;  /* 0x000000000a0872ca */ /* 0x008fe400000e0000 */
[----:B------:R-:W-:-:S03]  /*40d30*/  R2UR UR9, R11 ;  /* 0x000000000b0972ca */ /* 0x000fc600000e0000 */
[----:B------:R-:W-:-:S10]  /*40d40*/  VOTEU.ANY UP0, P0 ;  /* 0x00000000003f7886 */ /* 0x000fd40000000100 */
[----:B------:R-:W-:Y:S03]  /*40d50*/  HGMMA.64x96x16.F32.BF16 R24, gdesc[UR8], R24, UP0, gsb0 ;  /* 0x01600000081879f0 */ /* 0x000fe6000b801818 */
[----:B------:R-:W-:Y:S02]  /*40d60*/  WARPGROUP.DEPBAR.LE gsb0, 0x0 ;  /* 0x00008000000079c5 */ /* 0x000fe40000010000 */
[----:B------:R-:W-:Y:S04]  /*40d70*/  ST.E desc[UR6][R6.64], R211 ;  /* 0x000000d306007985 */ /* 0x000fe8000c101906 */
[----:B------:R-:W2:Y:S01]  /*40d80*/  LD.E.64 R10, desc[UR6][R8.64] ;  /* 0x00000006080a7980 */ /* 0x000ea2000c101b00 */
[----:B------:R-:W-:-:S02]  /*40d90*/  VIADD R12, R2, 0x2 ;  /* 0x00000002020c7836 */ /* 0x000fc40000000000 */
[----:B------:R-:W-:-:S03]  /*40da0*/  IMAD.MOV.U32 R13, RZ, RZ, R3 ;  /* 0x000000ffff0d7224 */ /* 0x000fc600078e0003 */
[----:B------:R-:W-:Y:S02]  /*40db0*/  R2UR UR10, R12 ;  /* 0x000000000c0a72ca */ /* 0x000fe400000e0000 */
[----:B------:R-:W-:Y:S01]  /*40dc0*/  R2UR UR11, R13 ;  /* 0x000000000d0b72ca */ /* 0x000fe200000e0000 */
[----:B------:R-:W-:Y:S01]  /*40dd0*/  WARPGROUP.ARRIVE ;  /* 0x00000000000079c5 */ /* 0x000fe20000000000 */
[----:B--2---:R-:W-:Y:S01]  /*40de0*/  VIADD R10, R10, 0x2 ;  /* 0x000000020a0a7836 */ /* 0x004fe20000000000 */
[----:B------:R-:W-:-:S04]  /*40df0*/  R2UR UR9, R11 ;  /* 0x000000000b0972ca */ /* 0x000fc800000e0000 */
[----:B------:R-:W-:-:S13]  /*40e00*/  R2UR UR8, R10 ;  /* 0x000000000a0872ca */ /* 0x000fda00000e0000 */
[----:B------:R-:W-:Y:S03]  /*40e10*/  HGMMA.64x96x16.F32.BF16 R24, gdesc[UR8], R24, gsb0 ;  /* 0x01600000081879f0 */ /* 0x000fe60008001818 */
        /* <DEDUP_REMOVED lines=160> */
[----:B------:R-:W-:-:S04]  /*41820*/  R2UR UR11, R3 ;  /* 0x00000000030b72ca */ /* 0x000fc800000e0000 */
[----:B------:R-:W-:Y:S01]  /*41830*/  R2UR UR10, R2 ;  /* 0x00000000020a72ca */ /* 0x000fe200000e0000 */
[----:B------:R-:W-:Y:S01]  /*41840*/  WARPGROUP.ARRIVE ;  /* 0x00000000000079c5 */ /* 0x000fe20000000000 */
        /* <DEDUP_REMOVED lines=19> */
.L_x_13560:
[----:B------:R-:W-:Y:S05]  /*41980*/  BSYNC B0 ;  /* 0x0000000000007941 */ /* 0x000fea0003800000 */
.L_x_13559:
[----:B------:R-:W2:Y:S04]  /*41990*/  LD.E.64 R6, desc[UR6][R2.64+0x20] ;  /* 0x0000200602067980 */ /* 0x000ea8000c101b00 */
[----:B------:R-:W3:Y:S01]  /*419a0*/  LD.E R8, desc[UR6][R2.64+0xc] ;  /* 0x00000c0602087980 */ /* 0x000ee2000c101900 */
[----:B--2---:R-:W-:-:S05]  /*419b0*/  MOV R6, R6 ;  /* 0x0000000600067202 */ /* 0x004fca0000000f00 */
[----:B-----5:R-:W-:-:S05]  /*419c0*/  IMAD R9, R9, 0x8, R6 ;  /* 0x0000000809097824 */ /* 0x020fca00078e0206 */
[----:B---3--:R-:W-:-:S04]  /*419d0*/  PRMT R8, R8, 0x654, R9 ;  /* 0x0000065408087816 */ /* 0x008fc80000000009 */
[----:B------:R0:W-:Y:S01]  /*419e0*/  SYNCS.ARRIVE.TRANS64.RED.A1T0 RZ, [R8+URZ], RZ ;  /* 0x000000ff08ff79a7 */ /* 0x0001e2000810043f */
[----:B------:R-:W2:Y:S04]  /*419f0*/  LD.E R6, desc[UR6][R4.64+0x24] ;  /* 0x0000240604067980 */ /* 0x000ea8000c101900 */
[----:B------:R-:W0:Y:S04]  /*41a00*/  LD.E R7, desc[UR6][R4.64] ;  /* 0x0000000604077980 */ /* 0x000e28000c101900 */
[----:B------:R-:W3:Y:S04]  /*41a10*/  LD.E R72, desc[UR6][R72.64] ;  /* 0x0000000648487980 */ /* 0x000ee8000c101900 */
        /* <DEDUP_REMOVED lines=9> */
[----:B0-----:R-:W-:-:S04]  /*41ab0*/  SHF.R.S32.HI R8, RZ, 0x1f, R7 ;  /* 0x0000001fff087819 */ /* 0x001fc80000011407 */
        /* <DEDUP_REMOVED lines=27> */
[----:B----4-:R-:W-:-:S04]  /*41c70*/  IMAD R14, R0, -0x60, R3 ;  /* 0xffffffa0000e7824 */ /* 0x010fc800078e0203 */
[----:B------:R-:W-:Y:S02]  /*41c80*/  IMAD.IADD R9, R10, 0x1, -R9 ;  /* 0x000000010a097824 */ /* 0x000fe400078e0a09 */
[----:B------:R-:W-:-:S04]  /*41c90*/  VIADD R8, R14, 0x1 ;  /* 0x000000010e087836 */ /* 0x000fc80000000000 */
[----:B------:R-:W-:Y:S01]  /*41ca0*/  IMAD R11, R9, -0x2, R8 ;  /* 0xfffffffe090b7824 */ /* 0x000fe200078e0208 */
[----:B------:R-:W-:-:S03]  /*41cb0*/  LOP3.LUT R75, RZ, R75, RZ, 0x33, !PT ;  /* 0x0000004bff4b7212 */ /* 0x000fc600078e33ff */
[----:B------:R-:W-:Y:S02]  /*41cc0*/  IMAD.IADD R10, R11, 0x1, -R2 ;  /* 0x000000010b0a7824 */ /* 0x000fe400078e0a02 */
[C---:B------:R-:W-:Y:S02]  /*41cd0*/  IMAD.SHL.U32 R11, R9.reuse, 0x2, RZ ;  /* 0x00000002090b7824 */ /* 0x040fe400078e00ff */
[----:B------:R-:W-:Y:S02]  /*41ce0*/  IMAD R9, R9, -0x2, R14 ;  /* 0xfffffffe09097824 */ /* 0x000fe400078e020e */
[C---:B------:R-:W-:Y:S01]  /*41cf0*/  IMAD.IADD R8, R10.reuse, 0x1, R21 ;  /* 0x000000010a087824 */ /* 0x040fe200078e0215 */
[----:B------:R-:W-:Y:S01]  /*41d00*/  BSSY B0, `(.L_x_13561) ;  /* 0x0000024000007945 */ /* 0x000fe20003800000 */
[----:B------:R-:W-:Y:S02]  /*41d10*/  IMAD.IADD R10, R10, 0x1, R75 ;  /* 0x000000010a0a7824 */ /* 0x000fe400078e024b */
[----:B------:R-:W-:-:S02]  /*41d20*/  IMAD R11, R0, -0x60, -R11 ;  /* 0xffffffa0000b7824 */ /* 0x000fc400078e0a0b */
[----:B------:R-:W-:Y:S02]  /*41d30*/  IMAD R77, R0, -0x60, R77 ;  /* 0xffffffa0004d7824 */ /* 0x000fe400078e024d */
[----:B--2---:R-:W-:-:S05]  /*41d40*/  @P0 IMAD.HI.U32 R20, R7, R20, RZ ;  /* 0x0000001407140227 */ /* 0x004fca00078e00ff */
[----:B------:R-:W-:-:S05]  /*41d50*/  @P0 SHF.R.U32.HI R7, RZ, R17, R20 ;  /* 0x00000011ff070219 */ /* 0x000fca0000011614 */
[----:B------:R-:W0:Y:S01]  /*41d60*/  SHFL.IDX PT, R15, R7, RZ, 0x1c1f ;  /* 0x001c1fff070f7589 */ /* 0x000e2200000e0000 */
[----:B------:R-:W-:Y:S02]  /*41d70*/  ISETP.GE.AND P1, PT, R6, 0x1, PT ;  /* 0x000000010600780c */ /* 0x000fe40003f26270 */
[----:B0-----:R-:W-:Y:S01]  /*41d80*/  VIADDMNMX R13, R15, R8, R9, PT ;  /* 0x000000080f0d7246 */ /* 0x001fe20003800109 */
[----:B------:R-:W-:-:S10]  /*41d90*/  IMAD.IADD R12, R10, 0x1, R15 ;  /* 0x000000010a0c7824 */ /* 0x000fd400078e020f */
        /* <DEDUP_REMOVED lines=13> */
.L_x_13566:
[----:B------:R-:W-:Y:S05]  /*41e70*/  BSYNC B2 ;  /* 0x0000000000027941 */ /* 0x000fea0003800000 */
.L_x_13565:
[----:B------:R-:W-:Y:S01]  /*41e80*/  LOP3.LUT R0, RZ, R0, RZ, 0x33, !PT ;  /* 0x00000000ff007212 */ /* 0x000fe200078e33ff */
[----:B------:R-:W-:Y:S06]  /*41e90*/  BRA `(.L_x_13567) ;  /* 0x0000000000187947 */ /* 0x000fec0003800000 */
.L_x_13564:
[----:B------:R-:W-:-:S13]  /*41ea0*/  ISETP.NE.AND P0, PT, R6, 0x1, PT ;  /* 0x000000010600780c */ /* 0x000fda0003f05270 */
[----:B------:R-:W-:Y:S05]  /*41eb0*/  @!P0 BRA `(.L_x_13567) ;  /* 0x0000000000108947 */ /* 0x000fea0003800000 */
[----:B------:R-:W2:Y:S04]  /*41ec0*/  LD.E R15, desc[UR6][R4.64+0x1c] ;  /* 0x00001c06040f7980 */ /* 0x000ea8000c101900 */
[----:B------:R-:W3:Y:S01]  /*41ed0*/  LD.E R17, desc[UR6][R4.64+0x20] ;  /* 0x0000200604117980 */ /* 0x000ee2000c101900 */
[----:B--2---:R-:W-:-:S05]  /*41ee0*/  IMAD.HI.U32 R0, R0, R15, RZ ;  /* 0x0000000f00007227 */ /* 0x004fca00078e00ff */
[----:B---3--:R-:W-:-:S07]  /*41ef0*/  SHF.R.U32.HI R0, RZ, R17, R0 ;  /* 0x00000011ff007219 */ /* 0x008fce0000011600 */
.L_x_13567:
[----:B------:R-:W-:Y:S05]  /*41f00*/  BSYNC B1 ;  /* 0x0000000000017941 */ /* 0x000fea0003800000 */
.L_x_13563:
[----:B------:R-:W-:-:S05]  /*41f10*/  IMAD R15, R6, R0, R11 ;  /* 0x00000000060f7224 */ /* 0x000fca00078e020b */
[----:B------:R-:W-:Y:S02]  /*41f20*/  VIMNMX R12, R12, R15, !PT ;  /* 0x0000000f0c0c7248 */ /* 0x000fe40007fe0100 */
[----:B------:R-:W-:-:S07]  /*41f30*/  VIADDMNMX R13, R15, R6, R13, PT ;  /* 0x000000060f0d7246 */ /* 0x000fce000380010d */
.L_x_13562:
[----:B------:R-:W-:Y:S05]  /*41f40*/  BSYNC B0 ;  /* 0x0000000000007941 */ /* 0x000fea0003800000 */
.L_x_13561:
        /* <DEDUP_REMOVED lines=14> */
[C---:B------:R-:W-:Y:S01]  /*42030*/  ISETP.LT.OR P3, PT, R13.reuse, 0x9, P3 ;  /* 0x000000090d00780c */ /* 0x040fe20001f61670 */
[----:B0-----:R-:W-:Y:S01]  /*42040*/  IMAD.IADD R10, R10, 0x1, R7 ;  /* 0x000000010a0a7824 */ /* 0x001fe200078e0207 */
        /* <DEDUP_REMOVED lines=76> */
[----:B------:R-:W-:-:S02]  /*42510*/  VIADDMNMX R9, R7, R8, R9, PT ;  /* 0x0000000807097246 */ /* 0x000fc40003800109 */
        /* <DEDUP_REMOVED lines=39> */
.L_x_13573:
[----:B------:R-:W-:Y:S05]  /*42790*/  BSYNC B2 ;  /* 0x0000000000027941 */ /* 0x000fea0003800000 */
.L_x_13572:
[----:B------:R-:W-:Y:S01]  /*427a0*/  LOP3.LUT R2, RZ, R2, RZ, 0x33, !PT ;  /* 0x00000002ff027212 */ /* 0x000fe200078e33ff */
[----:B------:R-:W-:Y:S06]  /*427b0*/  BRA `(.L_x_13574) ;  /* 0x0000000000187947 */ /* 0x000fec0003800000 */
.L_x_13571:
[----:B------:R-:W-:-:S13]  /*427c0*/  ISETP.NE.AND P6, PT, R6, 0x1, PT ;  /* 0x000000010600780c */ /* 0x000fda0003fc5270 */
[----:B------:R-:W-:Y:S05]  /*427d0*/  @!P6 BRA `(.L_x_13574) ;  /* 0x000000000010e947 */ /* 0x000fea0003800000 */
[----:B------:R-:W2:Y:S04]  /*427e0*/  LD.E R3, desc[UR6][R4.64+0x1c] ;  /* 0x00001c0604037980 */ /* 0x000ea8000c101900 */
[----:B------:R-:W3:Y:S01]  /*427f0*/  LD.E R7, desc[UR6][R4.64+0x20] ;  /* 0x0000200604077980 */ /* 0x000ee2000c101900 */
[----:B--2---:R-:W-:-:S05]  /*42800*/  IMAD.HI.U32 R2, R2, R3, RZ ;  /* 0x0000000302027227 */ /* 0x004fca00078e00ff */
[----:B---3--:R-:W-:-:S07]  /*42810*/  SHF.R.U32.HI R2, RZ, R7, R2 ;  /* 0x00000007ff027219 */ /* 0x008fce0000011602 */
.L_x_13574:
[----:B------:R-:W-:Y:S05]  /*42820*/  BSYNC B1 ;  /* 0x0000000000017941 */ /* 0x000fea0003800000 */
.L_x_13570:
[----:B------:R-:W-:-:S05]  /*42830*/  IMAD R11, R6, R2, R11 ;  /* 0x00000002060b7224 */ /* 0x000fca00078e020b */
[----:B------:R-:W-:Y:S02]  /*42840*/  VIADDMNMX R9, R11, R6, R9, PT ;  /* 0x000000060b097246 */ /* 0x000fe40003800109 */
[----:B------:R-:W-:-:S07]  /*42850*/  VIMNMX R10, R10, R11, !PT ;  /* 0x0000000b0a0a7248 */ /* 0x000fce0007fe0100 */
.L_x_13569:
[----:B------:R-:W-:Y:S05]  /*42860*/  BSYNC B0 ;  /* 0x0000000000007941 */ /* 0x000fea0003800000 */
.L_x_13568:
        /* <DEDUP_REMOVED lines=150> */
[----:B0-----:R-:W2:Y:S04]  /*431d0*/  LDL.64 R2, [UR4+0x70] ;  /* 0x00007004ff027983 */ /* 0x001ea80008100a00 */
[----:B--2---:R-:W2:Y:S04]  /*431e0*/  LD.E R73, desc[UR6][R2.64+0x20] ;  /* 0x0000200602497980 */ /* 0x004ea8000c101900 */
[----:B------:R-:W2:Y:S04]  /*431f0*/  LD.E R12, desc[UR6][R2.64] ;  /* 0x00000006020c7980 */ /* 0x000ea8000c101900 */
[----:B------:R-:W3:Y:S01]  /*43200*/  LD.E R14, desc[UR6][R2.64+0x4] ;  /* 0x00000406020e7980 */ /* 0x000ee2000c101900 */
[C---:B--2---:R-:W-:Y:S01]  /*43210*/  FMUL.FTZ R10, R12.reuse, R73 ;  /* 0x000000490c0a7220 */ /* 0x044fe20000410000 */
[----:B------:R-:W-:-:S04]  /*43220*/  FSETP.NEU.FTZ.AND P0, PT, R12, -INF , PT ;  /* 0xff8000000c00780b */ /* 0x000fc80003f1d000 */
[----:B------:R-:W-:Y:S02]  /*43230*/  FSEL R10, R10, RZ, P0 ;  /* 0x000000ff0a0a7208 */ /* 0x000fe40000000000 */
[----:B---3--:R-:W-:-:S03]  /*43240*/  FSETP.NEU.FTZ.AND P0, PT, R14, -INF , PT ;  /* 0xff8000000e00780b */ /* 0x008fc60003f1d000 */
[-CC-:B------:R-:W-:Y:S01]  /*43250*/  FFMA.FTZ R31, R36, R73.reuse, -R10.reuse ;  /* 0x00000049241f7223 */ /* 0x180fe2000001080a */
[----:B------:R-:W-:Y:S01]  /*43260*/  FMUL.FTZ R36, R73, R14 ;  /* 0x0000000e49247220 */ /* 0x000fe20000410000 */
[----:B------:R-:W-:-:S04]  /*43270*/  FFMA.FTZ R34, R24, R73, -R10 ;  /* 0x0000004918227223 */ /* 0x000fc8000001080a */
[----:B------:R-:W-:Y:S01]  /*43280*/  FSEL R36, R36, RZ, P0 ;  /* 0x000000ff24247208 */ /* 0x000fe20000000000 */
[-CC-:B------:R-:W-:Y:S01]  /*43290*/  FFMA.FTZ R176, R25, R73.reuse, -R10.reuse ;  /* 0x0000004919b07223 */ /* 0x180fe2000001080a */
[----:B------:R-:W-:-:S03]  /*432a0*/  FFMA.FTZ R33, R28, R73, -R10 ;  /* 0x000000491c217223 */ /* 0x000fc6000001080a */
[-CC-:B------:R-:W-:Y:S01]  /*432b0*/  FFMA.FTZ R20, R8, R73.reuse, -R36.reuse ;  /* 0x0000004908147223 */ /* 0x180fe20000010824 */
[-CC-:B------:R-:W-:Y:S01]  /*432c0*/  FFMA.FTZ R177, R7, R73.reuse, -R36.reuse ;  /* 0x0000004907b17223 */ /* 0x180fe20000010824 */
        /* <DEDUP_REMOVED lines=13> */
[----:B------:R-:W-:-:S07]  /*433a0*/  FFMA.FTZ R15, R38, R73, -R36 ;  /* 0x00000049260f7223 */ /* 0x000fce0000010824 */
[----:B------:R-:W4:Y:S08]  /*433b0*/  MUFU.EX2 R178, R178 ;  /* 0x000000b200b27308 */ /* 0x000f300000000800 */
[----:B------:R-:W4:Y:S01]  /*433c0*/  MUFU.EX2 R179, R179 ;  /* 0x000000b300b37308 */ /* 0x000f220000000800 */
[----:B0-----:R-:W-:Y:S01]  /*433d0*/  FADD.FTZ R0, R34, R176 ;  /* 0x000000b022007221 */ /* 0x001fe20000010000 */
[----:B------:R-:W-:-:S06]  /*433e0*/  FFMA.FTZ R162, R37, R73, -R10 ;  /* 0x0000004925a27223 */ /* 0x000fcc000001080a */
[----:B------:R-:W0:Y:S01]  /*433f0*/  MUFU.EX2 R32, R32 ;  /* 0x0000002000207308 */ /* 0x000e220000000800 */
[----:B-1----:R-:W-:Y:S01]  /*43400*/  FADD.FTZ R4, R20, R177 ;  /* 0x000000b114047221 */ /* 0x002fe20000010000 */
[----:B------:R-:W-:-:S06]  /*43410*/  FFMA.FTZ R163, R39, R73, -R36 ;  /* 0x0000004927a37223 */ /* 0x000fcc0000010824 */
[----:B------:R-:W1:Y:S01]  /*43420*/  MUFU.EX2 R16, R16 ;  /* 0x0000001000107308 */ /* 0x000e620000000800 */
[----:B--2---:R-:W-:Y:S01]  /*43430*/  FADD.FTZ R5, R33, R0 ;  /* 0x0000000021057221 */ /* 0x004fe20000010000 */
[----:B------:R-:W-:-:S06]  /*43440*/  FFMA.FTZ R30, R40, R73, -R10 ;  /* 0x00000049281e7223 */ /* 0x000fcc000001080a */
[----:B------:R-:W2:Y:S01]  /*43450*/  MUFU.EX2 R160, R160 ;  /* 0x000000a000a07308 */ /* 0x000ea20000000800 */
        /* <DEDUP_REMOVED lines=49> */
[-CC-:B------:R-:W-:Y:S01]  /*43770*/  FFMA.FTZ R25, R60, R73.reuse, -R10.reuse ;  /* 0x000000493c197223 */ /* 0x180fe2000001080a */
[----:B------:R-:W-:-:S05]  /*43780*/  FFMA.FTZ R186, R61, R73, -R10 ;  /* 0x000000493dba7223 */ /* 0x000fca000001080a */
[----:B------:R-:W0:Y:S01]  /*43790*/  MUFU.EX2 R181, R181 ;  /* 0x000000b500b57308 */ /* 0x000e220000000800 */
[-CC-:B------:R-:W-:Y:S01]  /*437a0*/  FFMA.FTZ R24, R64, R73.reuse, -R10.reuse ;  /* 0x0000004940187223 */ /* 0x180fe2000001080a */
[-CC-:B------:R-:W-:Y:S01]  /*437b0*/  FFMA.FTZ R188, R65, R73.reuse, -R10.reuse ;  /* 0x0000004941bc7223 */ /* 0x180fe2000001080a */
[-CC-:B------:R-:W-:Y:S01]  /*437c0*/  FFMA.FTZ R21, R68, R73.reuse, -R10.reuse ;  /* 0x0000004944157223 */ /* 0x180fe2000001080a */
[----:B------:R-:W-:Y:S01]  /*437d0*/  FFMA.FTZ R190, R69, R73, -R10 ;  /* 0x0000004945be7223 */ /* 0x000fe2000001080a */
[----:B-1----:R-:W-:-:S03]  /*437e0*/  FADD.FTZ R0, R13, R0 ;  /* 0x000000000d007221 */ /* 0x002fc60000010000 */
[----:B------:R-:W1:Y:S01]  /*437f0*/  MUFU.EX2 R27, R27 ;  /* 0x0000001b001b7308 */ /* 0x000e620000000800 */
[----:B------:R-:W-:Y:S01]  /*43800*/  FFMA.FTZ R10, R58, R73, -R36 ;  /* 0x000000493a0a7223 */ /* 0x000fe20000010824 */
[----:B--2---:R-:W-:Y:S01]  /*43810*/  FADD.FTZ R5, R170, R5 ;  /* 0x00000005aa057221 */ /* 0x004fe20000010000 */
[----:B---3--:R-:W-:-:S05]  /*43820*/  FADD.FTZ R7, R171, R0 ;  /* 0x00000000ab077221 */ /* 0x008fca0000010000 */
[----:B------:R-:W2:Y:S01]  /*43830*/  MUFU.EX2 R11, R11 ;  /* 0x0000000b000b7308 */ /* 0x000ea20000000800 */
[----:B------:R-:W-:Y:S01]  /*43840*/  FFMA.FTZ R185, R59, R73, -R36 ;  /* 0x000000493bb97223 */ /* 0x000fe20000010824 */
[----:B----4-:R-:W-:-:S06]  /*43850*/  FADD.FTZ R5, R28, R5 ;  /* 0x000000051c057221 */ /* 0x010fcc0000010000 */
[----:B------:R-:W3:Y:S01]  /*43860*/  MUFU.EX2 R182, R182 ;  /* 0x000000b600b67308 */ /* 0x000ee20000000800 */
[----:B------:R-:W-:Y:S01]  /*43870*/  FADD.FTZ R0, R12, R7 ;  /* 0x000000070c007221 */ /* 0x000fe20000010000 */
[----:B------:R-:W-:-:S06]  /*43880*/  FFMA.FTZ R9, R62, R73, -R36 ;  /* 0x000000493e097223 */ /* 0x000fcc0000010824 */
        /* <DEDUP_REMOVED lines=35> */
[----:B--2---:R-:W-:-:S06]  /*43ac0*/  FADD.FTZ R4, R8, R7 ;  /* 0x0000000708047221 */ /* 0x004fcc0000010000 */
[----:B------:R-:W1:Y:S08]  /*43ad0*/  MUFU.EX2 R190, R190 ;  /* 0x000000be00be7308 */ /* 0x000e700000000800 */
[----:B------:R-:W2:Y:S01]  /*43ae0*/  MUFU.EX2 R191, R191 ;  /* 0x000000bf00bf7308 */ /* 0x000ea20000000800 */
[----:B---3--:R-:W-:Y:S01]  /*43af0*/  FADD.FTZ R6, R188, R5 ;  /* 0x00000005bc067221 */ /* 0x008fe20000010000 */
[----:B----4-:R-:W-:-:S03]  /*43b00*/  FADD.FTZ R5, R189, R4 ;  /* 0x00000004bd057221 */ /* 0x010fc60000010000 */
[----:B0-----:R-:W-:Y:S01]  /*43b10*/  FADD.FTZ R7, R21, R6 ;  /* 0x0000000615077221 */ /* 0x001fe20000010000 */
[----:B------:R-:W-:-:S03]  /*43b20*/  FADD.FTZ R4, R0, R5 ;  /* 0x0000000500047221 */ /* 0x000fc60000010000 */
[----:B-1----:R-:W-:Y:S01]  /*43b30*/  FADD.FTZ R35, R190, R7 ;  /* 0x00000007be237221 */ /* 0x002fe20000010000 */
[----:B--2---:R-:W-:-:S04]  /*43b40*/  FADD.FTZ R37, R191, R4 ;  /* 0x00000004bf257221 */ /* 0x004fc80000010000 */
[----:B------:R-:W-:Y:S04]  /*43b50*/  ST.E desc[UR6][R2.64+0x10], R35 ;  /* 0x0000102302007985 */ /* 0x000fe8000c101906 */
[----:B------:R0:W-:Y:S04]  /*43b60*/  ST.E desc[UR6][R2.64+0x14], R37 ;  /* 0x0000142502007985 */ /* 0x0001e8000c101906 */
[----:B------:R-:W2:Y:S04]  /*43b70*/  LDL.64 R4, [UR4] ;  /* 0x00000004ff047983 */ /* 0x000ea80008100a00 */
[----:B------:R-:W3:Y:S04]  /*43b80*/  LDL.64 R6, [UR4+0x98] ;  /* 0x00009804ff067983 */ /* 0x000ee80008100a00 */
[----:B0-----:R-:W4:Y:S01]  /*43b90*/  LDL.64 R2, [UR4+0x80] ;  /* 0x00008004ff027983 */ /* 0x001f220008100a00 */
[----:B------:R-:W-:-:S05]  /*43ba0*/  LEA.HI R74, R74, 0x8, RZ, 0x19 ;  /* 0x000000084a4a7811 */ /* 0x000fca00078fc8ff */
[----:B------:R0:W-:Y:S06]  /*43bb0*/  BAR.SYNC.DEFER_BLOCKING R74, 0x100 ;  /* 0x0004004a0000751d */ /* 0x0001ec0000010000 */
[----:B--2---:R-:W2:Y:S04]  /*43bc0*/  LD.E R39, desc[UR6][R4.64] ;  /* 0x0000000604277980 */ /* 0x004ea8000c101900 */
[----:B----4-:R-:W4:Y:S04]  /*43bd0*/  LD.E R41, desc[UR6][R2.64] ;  /* 0x0000000602297980 */ /* 0x010f28000c101900 */
[----:B---3--:R-:W2:Y:S04]  /*43be0*/  LD.E.64 R4, desc[UR6][R6.64] ;  /* 0x0000000606047980 */ /* 0x008ea8000c101b00 */
        /* <DEDUP_REMOVED lines=27> */
[----:B------:R-:W3:Y:S04]  /*43da0*/  LDL.64 R6, [UR4+0x88] ;  /* 0x00008804ff067983 */ /* 0x000ee80008100a00 */
        /* <DEDUP_REMOVED lines=45> */
[----:B----4-:R-:W-:Y:S01]  /*44080*/  ST.E desc[UR6][R2.64], R41 ;  /* 0x0000002902007985 */ /* 0x010fe2000c101906 */
[----:B--2---:R-:W-:-:S03]  /*44090*/  IMAD R4, R39, 0xc00, R4 ;  /* 0x00000c0027047824 */ /* 0x004fc600078e0204 */
[----:B------:R-:W2:Y:S04]  /*440a0*/  LD.E R109, desc[UR6][R2.64+0x198] ;  /* 0x00019806026d7980 */ /* 0x000ea8000c101900 */
[----:B---3--:R-:W-:Y:S04]  /*440b0*/  ST.E desc[UR6][R2.64+0x4], R43 ;  /* 0x0000042b02007985 */ /* 0x008fe8000c101906 */
        /* <DEDUP_REMOVED lines=82> */
[----:B------:R-:W-:Y:S02]  /*445e0*/  F2FP.BF16.F32.PACK_AB R176, R176, R34 ;  /* 0x00000022b0b0723e */ /* 0x000fe400000010ff */
[----:B------:R-:W-:Y:S02]  /*445f0*/  F2FP.BF16.F32.PACK_AB R178, R178, R33 ;  /* 0x00000021b2b2723e */ /* 0x000fe400000010ff */
[----:B------:R-:W-:Y:S02]  /*44600*/  F2FP.BF16.F32.PACK_AB R177, R177, R20 ;  /* 0x00000014b1b1723e */ /* 0x000fe400000010ff */
[----:B------:R-:W-:Y:S01]  /*44610*/  F2FP.BF16.F32.PACK_AB R179, R179, R17 ;  /* 0x00000011b3b3723e */ /* 0x000fe200000010ff */
[----:B------:R-:W-:Y:S01]  /*44620*/  ST.E desc[UR6][R2.64+0x74], R36 ;  /* 0x0000742402007985 */ /* 0x000fe2000c101906 */
[----:B------:R-:W-:-:S02]  /*44630*/  F2FP.BF16.F32.PACK_AB R160, R160, R32 ;  /* 0x00000020a0a0723e */ /* 0x000fc400000010ff */
[----:B------:R-:W-:Y:S01]  /*44640*/  F2FP.BF16.F32.PACK_AB R162, R162, R31 ;  /* 0x0000001fa2a2723e */ /* 0x000fe200000010ff */
[----:B------:R-:W-:Y:S01]  /*44650*/  ST.E desc[UR6][R2.64+0x7c], R38 ;  /* 0x00007c2602007985 */ /* 0x000fe2000c101906 */
[----:B------:R-:W-:Y:S02]  /*44660*/  F2FP.BF16.F32.PACK_AB R168, R168, R30 ;  /* 0x0000001ea8a8723e */ /* 0x000fe400000010ff */
[----:B------:R-:W-:Y:S01]  /*44670*/  F2FP.BF16.F32.PACK_AB R170, R170, R29 ;  /* 0x0000001daaaa723e */ /* 0x000fe200000010ff */
[----:B------:R-:W-:Y:S01]  /*44680*/  ST.E desc[UR6][R2.64+0x84], R40 ;  /* 0x0000842802007985 */ /* 0x000fe2000c101906 */
[----:B------:R-:W-:Y:S02]  /*44690*/  F2FP.BF16.F32.PACK_AB R180, R180, R28 ;  /* 0x0000001cb4b4723e */ /* 0x000fe400000010ff */
[----:B------:R-:W-:Y:S01]  /*446a0*/  F2FP.BF16.F32.PACK_AB R182, R182, R27 ;  /* 0x0000001bb6b6723e */ /* 0x000fe200000010ff */
[----:B------:R-:W-:Y:S01]  /*446b0*/  ST.E desc[UR6][R2.64+0x8c], R42 ;  /* 0x00008c2a02007985 */ /* 0x000fe2000c101906 */
[----:B------:R-:W-:-:S02]  /*446c0*/  F2FP.BF16.F32.PACK_AB R184, R184, R26 ;  /* 0x0000001ab8b8723e */ /* 0x000fc400000010ff */
[----:B------:R-:W-:Y:S01]  /*446d0*/  F2FP.BF16.F32.PACK_AB R186, R186, R25 ;  /* 0x00000019baba723e */ /* 0x000fe200000010ff */
[----:B------:R-:W-:Y:S01]  /*446e0*/  ST.E desc[UR6][R2.64+0x94], R44 ;  /* 0x0000942c02007985 */ /* 0x000fe2000c101906 */
[----:B------:R-:W-:-:S03]  /*446f0*/  F2FP.BF16.F32.PACK_AB R188, R188, R24 ;  /* 0x00000018bcbc723e */ /* 0x000fc600000010ff */
        /* <DEDUP_REMOVED lines=97> */
[----:B------:R-:W-:Y:S03]  /*44d10*/  HGMMA.64x256x16.F32.BF16 R24, R176, gdesc[UR8].tnspB, RZ, !UPT, gsb0 ;  /* 0x43e00008b0187df0 */ /* 0x000fe6000c0018ff */
        /* <DEDUP_REMOVED lines=264> */
[----:B------:R-:W-:Y:S02]  /*45da0*/  F2FP.BF16.F32.PACK_AB R161, R161, R16 ;  /* 0x00000010a1a1723e */ /* 0x000fe400000010ff */
[----:B------:R-:W-:-:S04]  /*45db0*/  F2FP.BF16.F32.PACK_AB R163, R163, R15 ;  /* 0x0000000fa3a3723e */ /* 0x000fc800000010ff */
[----:B--2---:R-:W-:-:S06]  /*45dc0*/  WARPGROUP.ARRIVE ;  /* 0x00000000000079c5 */ /* 0x004fcc0000000000 */
        /* <DEDUP_REMOVED lines=795> */
[----:B------:R-:W-:-:S04]  /*48f80*/  F2FP.BF16.F32.PACK_AB R185, R185, R10 ;  /* 0x0000000ab9b9723e */ /* 0x000fc800000010ff */
[----:B--2---:R-:W-:-:S07]  /*48f90*/  WARPGROUP.ARRIVE ;  /* 0x00000000000079c5 */ /* 0x004fce0000000000 */
        /* <DEDUP_REMOVED lines=263> */
[----:B------:R-:W-:-:S04]  /*4a010*/  F2FP.BF16.F32.PACK_AB R191, R191, R0 ;  /* 0x00000000bfbf723e */ /* 0x000fc800000010ff */
[----:B--2---:R-:W-:-:S06]  /*4a020*/  WARPGROUP.ARRIVE ;  /* 0x00000000000079c5 */ /* 0x004fcc0000000000 */
        /* <DEDUP_REMOVED lines=259> */
[----:B--2---:R-:W-:Y:S04]  /*4b060*/  ST.E desc[UR6][R2.64+0x1fc], R0 ;  /* 0x0001fc0002007985 */ /* 0x004fe8000c101906 */
[----:B---3--:R-:W-:Y:S04]  /*4b070*/  ST.E desc[UR6][R2.64], R4 ;  /* 0x0000000402007985 */ /* 0x008fe8000c101906 */
[----:B----4-:R0:W-:Y:S04]  /*4b080*/  ST.E desc[UR6][R2.64+0x4], R5 ;  /* 0x0000040502007985 */ /* 0x0101e8000c101906 */
        /* <DEDUP_REMOVED lines=125> */
[----:B0-----:R-:W3:Y:S04]  /*4b860*/  LDL.64 R4, [UR4+0x40] ;  /* 0x00004004ff047983 */ /* 0x001ee80008100a00 */
[----:B-1----:R-:W4:Y:S04]  /*4b870*/  LDL.64 R6, [UR4] ;  /* 0x00000004ff067983 */ /* 0x002f280008100a00 */
[----:B---3--:R-:W3:Y:S04]  /*4b880*/  LD.E R0, desc[UR6][R4.64] ;  /* 0x0000000604007980 */ /* 0x008ee8000c101900 */
[----:B----4-:R2:W5:Y:S01]  /*4b890*/  LD.E R6, desc[UR6][R6.64] ;  /* 0x0000000606067980 */ /* 0x010562000c101900 */
[----:B------:R-:W-:Y:S01]  /*4b8a0*/  BSSY B0, `(.L_x_13575) ;  /* 0x0000005000007945 */ /* 0x000fe20003800000 */
[----:B---3--:R-:W-:-:S04]  /*4b8b0*/  LOP3.LUT R0, R0, 0x1, RZ, 0xfc, !PT ;  /* 0x0000000100007812 */ /* 0x008fc800078efcff */
[----:B------:R-:W-:-:S13]  /*4b8c0*/  ISETP.NE.AND P0, PT, R0, 0x3, PT ;  /* 0x000000030000780c */ /* 0x000fda0003f05270 */
[----:B--2---:R-:W-:Y:S05]  /*4b8d0*/  @!P0 BRA `(.L_x_13576) ;  /* 0x0000000000048947 */ /* 0x004fea0003800000 */
[----:B------:R-:W-:Y:S01]  /*4b8e0*/  BPT.TRAP 0x1 ;  /* 0x000000040000795c */ /* 0x000fe20000300000 */
.L_x_13576:
[----:B------:R-:W-:Y:S05]  /*4b8f0*/  BSYNC B0 ;  /* 0x0000000000007941 */ /* 0x000fea0003800000 */
.L_x_13575:
[----:B------:R-:W2:Y:S04]  /*4b900*/  LD.E.64 R2, desc[UR6][R4.64+0x20] ;  /* 0x0000200604027980 */ /* 0x000ea8000c101b00 */
[----:B------:R-:W3:Y:S01]  /*4b910*/  LD.E R0, desc[UR6][R4.64+0xc] ;  /* 0x00000c0604007980 */ /* 0x000ee2000c101900 */
[----:B------:R-:W-:Y:S01]  /*4b920*/  IMAD.MOV.U32 R213, RZ, RZ, 0x0 ;  /* 0x00000000ffd57424 */ /* 0x000fe200078e00ff */
[----:B--2---:R-:W-:-:S05]  /*4b930*/  MOV R3, R2 ;  /* 0x0000000200037202 */ /* 0x004fca0000000f00 */
[----:B-----5:R-:W-:-:S05]  /*4b940*/  IMAD R3, R6, 0x8, R3 ;  /* 0x0000000806037824 */ /* 0x020fca00078e0203 */
[----:B---3--:R-:W-:-:S04]  /*4b950*/  PRMT R0, R0, 0x654, R3 ;  /* 0x0000065400007816 */ /* 0x008fc80000000003 */
[----:B------:R0:W-:Y:S02]  /*4b960*/  SYNCS.ARRIVE.TRANS64.RED.A1T0 RZ, [R0+URZ], RZ ;  /* 0x000000ff00ff79a7 */ /* 0x0001e4000810043f */
[----:B0-----:R-:W-:Y:S05]  /*4b970*/  RET.REL.NODEC R212 `(_ZN7cutlass13device_kernelIN5flash11enable_sm90INS1_16FlashAttnFwdSm90INS1_25CollectiveMainloopFwdSm90ILi2EN4cute5tupleIJNS5_1CILi1EEES8_S8_EEENS6_IJNS7_ILi128EEENS7_ILi96EEENS7_ILi64EEEEEELi256ENS_10bfloat16_tEfNS_4arch4Sm90ELb0ELb1ELb0ELb1ELb1ELb1ELb1ELb1ELb0ELb1ELb1ELb0EEENS1_21CollectiveEpilogueFwdINS6_IJSA_NS7_ILi256EEESB_EEES9_SE_SG_Li256ELb1ELb1ELb1ELb0EEENS1_36VarlenDynamicPersistentTileSchedulerILi128ELi96ELi256ELi128ELb1ELb1ELb1ELb1ELb0ELb1EEEEEEEEEvNT_6ParamsE) ;  /* 0xfffffb44d4a07950 */ /* 0x001fea0003c3ffff */
.L_x_13549:
[----:B0-----:R0:W1:Y:S02]  /*4b980*/  SYNCS.PHASECHK.TRANS64.TRYWAIT P0, [R8+URZ], R9 ;  /* 0x00000009080075a7 */ /* 0x001064000800017f */
[----:B-1----:R-:W-:Y:S05]  /*4b990*/  @!P0 NANOSLEEP.SYNCS 0x989680 ;  /* 0x009896800000895d */ /* 0x002fea0003900000 */
[----:B------:R-:W1:Y:S02]  /*4b9a0*/  @!P0 SYNCS.PHASECHK.TRANS64 P0, [R8+URZ], R9 ;  /* 0x00000009080085a7 */ /* 0x000e64000800007f */
[----:B-1----:R-:W-:Y:S05]  /*4b9b0*/  @!P0 BRA `(.L_x_13549) ;  /* 0xfffffffc00f08947 */ /* 0x002fea000383ffff */
[----:B------:R-:W-:Y:S05]  /*4b9c0*/  BRA `(.L_x_13548) ;  /* 0xffffff4c00087947 */ /* 0x000fea000383ffff */
.L_x_13551:
[----:B0-----:R0:W1:Y:S02]  /*4b9d0*/  SYNCS.PHASECHK.TRANS64.TRYWAIT P0, [R8+URZ+0x32410], R9 ;  /* 0x03241009080075a7 */ /* 0x001064000800017f */
[----:B-1----:R-:W-:Y:S05]  /*4b9e0*/  @!P0 NANOSLEEP.SYNCS 0x989680 ;  /* 0x009896800000895d */ /* 0x002fea0003900000 */
[----:B------:R-:W1:Y:S02]  /*4b9f0*/  @!P0 SYNCS.PHASECHK.TRANS64 P0, [R8+URZ+0x32410], R9 ;  /* 0x03241009080085a7 */ /* 0x000e64000800007f */
[----:B-1----:R-:W-:Y:S05]  /*4ba00*/  @!P0 BRA `(.L_x_13551) ;  /* 0xfffffffc00f08947 */ /* 0x002fea000383ffff */
[----:B------:R-:W-:Y:S05]  /*4ba10*/  BRA `(.L_x_13577) ;  /* 0xffffff4c00fc7947 */ /* 0x000fea000383ffff */
.L_x_13558:
[----:B0-----:R0:W1:Y:S02]  /*4ba20*/  SYNCS.PHASECHK.TRANS64.TRYWAIT P0, [R8+URZ], R9 ;  /* 0x00000009080075a7 */ /* 0x001064000800017f */
[----:B-1----:R-:W-:Y:S05]  /*4ba30*/  @!P0 NANOSLEEP.SYNCS 0x989680 ;  /* 0x009896800000895d */ /* 0x002fea0003900000 */
[----:B------:R-:W1:Y:S02]  /*4ba40*/  @!P0 SYNCS.PHASECHK.TRANS64 P0, [R8+URZ], R9 ;  /* 0x00000009080085a7 */ /* 0x000e64000800007f */
[----:B-1----:R-:W-:Y:S05]  /*4ba50*/  @!P0 BRA `(.L_x_13558) ;  /* 0xfffffffc00f08947 */ /* 0x002fea000383ffff */
[----:B------:R-:W-:Y:S05]  /*4ba60*/  BRA `(.L_x_13557) ;  /* 0xffffff5000707947 */ /* 0x000fea000383ffff */
.L_x_13578:
        /* <DEDUP_REMOVED lines=9> */
.L_x_15675:


//--------------------- .text._ZN7cutlass13device_kernelIN5flash11enable_sm90INS1_16FlashAttnFwdSm90INS1_25CollectiveMainloopFwdSm90ILi2EN4cute5tupleIJNS5_1CILi1EEES8_S8_EEENS6_IJNS7_ILi128EEENS7_ILi96EEENS7_ILi64EEEEEELi256ENS_10bfloat16_tEfNS_4arch4Sm90ELb1ELb0ELb0ELb0ELb1ELb0ELb0ELb1ELb0ELb1ELb1ELb0EEENS1_21CollectiveEpilogueFwdINS6_IJSA_NS7_ILi256EEESB_EEES9_SE_SG_Li256ELb0ELb1ELb1ELb0EEENS1_19SingleTileSchedulerILb0ELb1ELb1ELi128EEEEEEEEEvNT_6ParamsE --------------------------
	.section	.text._ZN7cutlass13device_kernelIN5flash11enable_sm90INS1_16FlashAttnFwdSm90INS1_25CollectiveMainloopFwdSm90ILi2EN4cute5tupleIJNS5_1CILi1EEES8_S8_EEENS6_IJNS7_ILi128EEENS7_ILi96EEENS7_ILi64EEEEEELi256ENS_10bfloat16_tEfNS_4arch4Sm90ELb1ELb0ELb0ELb0ELb1ELb0ELb0ELb1ELb0ELb1ELb1ELb0EEENS1_21CollectiveEpilogueFwdINS6_IJSA_NS7_ILi256EEESB_EEES9_SE_SG_Li256ELb0ELb1ELb1ELb0EEENS1_19SingleTileSchedulerILb0ELb1ELb1ELi128EEEEEEEEEvNT_6ParamsE,"ax",@progbits
	.align	128
.text._ZN7cutlass13device_kernelIN5flash11enable_sm90INS1_16FlashAttnFwdSm90INS1_25CollectiveMainloopFwdSm90ILi2EN4cute5tupleIJNS5_1CILi1EEES8_S8_EEENS6_IJNS7_ILi128EEENS7_ILi96EEENS7_ILi64EEEEEELi256ENS_10bfloat16_tEfNS_4arch4Sm90ELb1ELb0ELb0ELb0ELb1ELb0ELb0ELb1ELb0ELb1ELb1ELb0EEENS1_21CollectiveEpilogueFwdINS6_IJSA_NS7_ILi256EEESB_EEES9_SE_SG_Li256ELb0ELb1ELb1ELb0EEENS1_19SingleTileSchedulerILb0ELb1ELb1ELi128EEEEEEEEEvNT_6ParamsE:
        .type           _ZN7cutlass13device_kernelIN5flash11enable_sm90INS1_16FlashAttnFwdSm90INS1_25CollectiveMainloopFwdSm90ILi2EN4cute5tupleIJNS5_1CILi1EEES8_S8_EEENS6_IJNS7_ILi128EEENS7_ILi96EEENS7_ILi64EEEEEELi256ENS_10bfloat16_tEfNS_4arch4Sm90ELb1ELb0ELb0ELb0ELb1ELb0ELb0ELb1ELb0ELb1ELb1ELb0EEENS1_21CollectiveEpilogueFwdINS6_IJSA_NS7_ILi256EEESB_EEES9_SE_SG_Li256ELb0ELb1ELb1ELb0EEENS1_19SingleTileSchedulerILb0ELb1ELb1ELi128EEEEEEEEEvNT_6ParamsE,@function
        .size           _ZN7cutlass13device_kernelIN5flash11enable_sm90INS1_16FlashAttnFwdSm90INS1_25CollectiveMainloopFwdSm90ILi2EN4cute5tupleIJNS5_1CILi1EEES8_S8_EEENS6_IJNS7_ILi128EEENS7_ILi96EEENS7_ILi64EEEEEELi256ENS_10bfloat16_tEfNS_4arch4Sm90ELb1ELb0ELb0ELb0ELb1ELb0ELb0ELb1ELb0ELb1ELb1ELb0EEENS1_21CollectiveEpilogueFwdINS6_IJSA_NS7_ILi256EEESB_EEES9_SE_SG_Li256ELb0ELb1ELb1ELb0EEENS1_19SingleTileSchedulerILb0ELb1ELb1ELi128EEEEEEEEEvNT_6ParamsE,(.L_x_15677 - _ZN7cutlass13device_kernelIN5flash11enable_sm90INS1_16FlashAttnFwdSm90INS1_25CollectiveMainloopFwdSm90ILi2EN4cute5tupleIJNS5_1CILi1EEES8_S8_EEENS6_IJNS7_ILi128EEENS7_ILi96EEENS7_ILi64EEEEEELi256ENS_10bfloat16_tEfNS_4arch4Sm90ELb1ELb0ELb0ELb0ELb1ELb0ELb0ELb1ELb0ELb1ELb1ELb0EEENS1_21CollectiveEpilogueFwdINS6_IJSA_NS7_ILi256EEESB_EEES9_SE_SG_Li256ELb0ELb1ELb1ELb0EEENS1_19SingleTileSchedulerILb0ELb1ELb1ELi128EEEEEEEEEvNT_6ParamsE)
        .other          _ZN7cutlass13device_kernelIN5flash11enable_sm90INS1_16FlashAttnFwdSm90INS1_25CollectiveMainloopFwdSm90ILi2EN4cute5tupleIJNS5_1CILi1EEES8_S8_EEENS6_IJNS7_ILi128EEENS7_ILi96EEENS7_ILi64EEEEEELi256ENS_10bfloat16_tEfNS_4arch4Sm90ELb1ELb0ELb0ELb0ELb1ELb0ELb0ELb1ELb0ELb1ELb1ELb0EEENS1_21CollectiveEpilogueFwdINS6_IJSA_NS7_ILi256EEESB_EEES9_SE_SG_Li256ELb0ELb1ELb1ELb0EEENS1_19SingleTileSchedulerILb0ELb1ELb1ELi128EEEEEEEEEvNT_6ParamsE,@"STO_CUDA_ENTRY STV_DEFAULT"
_ZN7cutlass13device_kernelIN5flash11enable_sm90INS1_16FlashAttnFwdSm90INS1_25CollectiveMainloopFwdSm90ILi2EN4cute5tupleIJNS5_1CILi1EEES8_S8_EEENS6_IJNS7_ILi128EEENS7_ILi96EEENS7_ILi64EEEEEELi256ENS_10bfloat16_tEfNS_4arch4Sm90ELb1ELb0ELb0ELb0ELb1ELb0ELb0ELb1ELb0ELb1ELb1ELb0EEENS1_21CollectiveEpilogueFwdINS6_IJSA_NS7_ILi256EEESB_EEES9_SE_SG_Li256ELb0ELb1ELb1ELb0EEENS1_19SingleTileSchedulerILb0ELb1ELb1ELi128EEEEEEEEEvNT_6ParamsE:
        /* <DEDUP_REMOVED lines=44> */
.L_x_13579:
        /* <DEDUP_REMOVED lines=22> */
.L_x_13580:
        /* <DEDUP_REMOVED lines=18> */
.L_x_13581:
        /* <DEDUP_REMOVED lines=22> */
.L_x_13582:
        /* <DEDUP_REMOVED lines=23> */
.L_x_13583:
        /* <DEDUP_REMOVED lines=9> */
.L_x_13586:
        /* <DEDUP_REMOVED lines=20> */
[----:B------:R-:W0:Y:S01]  /*09e0*/  S2UR UR45, SR_CTAID.X ;  /* 0x00000000002d79c3 */ /* 0x000e220000002500 */
[----:B------:R-:W-:Y:S01]  /*09f0*/  ULDC UR4, c[0x0][0x448] ;  /* 0x0001120000047ab9 */ /* 0x000fe20000000800 */
[----:B------:R-:W-:Y:S01]  /*0a00*/  ULDC UR40, c[0x0][0x424] ;  /* 0x0001090000287ab9 */ /* 0x000fe20000000800 */
[----:B------:R-:W-:Y:S01]  /*0a10*/  UISETP.NE.AND UP1, UPT, UR4, 0x1, UPT ;  /* 0x000000010400788c */ /* 0x000fe2000bf25270 */
[----:B------:R-:W-:Y:S02]  /*0a20*/  ULDC UR44, c[0x0][0x2f0] ;  /* 0x0000bc00002c7ab9 */ /* 0x000fe40000000800 */
[----:B------:R-:W-:Y:S01]  /*0a30*/  ULDC.64 UR4, c[0x0][0x418] ;  /* 0x0001060000047ab9 */ /* 0x000fe20000000a00 */
[----:B------:R-:W-:Y:S01]  /*0a40*/  ULDC UR7, c[0x0][0x288] ;  /* 0x0000a20000077ab9 */ /* 0x000fe20000000800 */
[----:B------:R-:W-:Y:S02]  /*0a50*/  UISETP.NE.U32.AND UP0, UPT, UR4, URZ, UPT ;  /* 0x0000003f0400728c */ /* 0x000fe4000bf05070 */
[----:B------:R-:W-:-:S02]  /*0a60*/  UP2UR UR43, UPR, URZ, 0x2 ;  /* 0x000000023f2b7883 */ /* 0x000fc40008000000 */
[----:B------:R-:W-:Y:S02]  /*0a70*/  UISETP.NE.AND.EX UP0, UPT, UR5, URZ, UPT, UP0 ;  /* 0x0000003f0500728c */ /* 0x000fe4000bf05300 */
[----:B------:R-:W-:Y:S01]  /*0a80*/  @UP1 ULDC UR4, c[0x0][0x44c] ;  /* 0x0001130000041ab9 */ /* 0x000fe20000000800 */
[----:B------:R-:W-:Y:S01]  /*0a90*/  @UP1 ULDC UR8, c[0x0][0x450] ;  /* 0x0001140000081ab9 */ /* 0x000fe20000000800 */
[----:B------:R-:W-:Y:S02]  /*0aa0*/  USEL UR40, UR40, 0x1, UP0 ;  /* 0x0000000128287887 */ /* 0x000fe40008000000 */
[----:B------:R-:W-:Y:S02]  /*0ab0*/  USHF.R.U32.HI UR10, URZ, 0x10, UR41 ;  /* 0x000000103f0a7899 */ /* 0x000fe40008011629 */
[----:B------:R-:W-:Y:S02]  /*0ac0*/  UIMAD UR44, UR40, UR44, URZ ;  /* 0x0000002c282c72a4 */ /* 0x000fe4000f8e023f */
[----:B------:R-:W-:-:S02]  /*0ad0*/  ULOP3.LUT UR41, UR41, 0xffff, URZ, 0xc0, !UPT ;  /* 0x0000ffff29297892 */ /* 0x000fc4000f8ec03f */
[----:B0-----:R-:W-:-:S04]  /*0ae0*/  USHF.L.U32 UR45, UR45, 0x7, URZ ;  /* 0x000000072d2d7899 */ /* 0x001fc8000800063f */
[----:B------:R-:W-:-:S04]  /*0af0*/  UIADD3 UR6, UR45, 0x7f, URZ ;  /* 0x0000007f2d067890 */ /* 0x000fc8000fffe03f */
[----:B------:R-:W-:Y:S02]  /*0b00*/  UIMAD.WIDE.U32 UR4, UR6, UR4, URZ ;  /* 0x00000004060472a5 */ /* 0x000fe4000f8e003f */
[----:B------:R-:W-:Y:S02]  /*0b10*/  UIADD3 UR4, UR44, 0x5f, URZ ;  /* 0x0000005f2c047890 */ /* 0x000fe4000fffe03f */
[----:B------:R-:W-:Y:S02]  /*0b20*/  @UP1 USHF.R.U32.HI UR6, URZ, UR8, UR5 ;  /* 0x000000083f061299 */ /* 0x000fe40008011605 */
[----:B------:R-:W-:-:S04]  /*0b30*/  UIADD3 UR5, UR44, 0x60, -UR7 ;  /* 0x000000602c057890 */ /* 0x000fc8000fffe807 */
[----:B------:R-:W-:Y:S02]  /*0b40*/  UIADD3 UR6, UR5, UR6, URZ ;  /* 0x0000000605067290 */ /* 0x000fe4000fffe03f */
[----:B------:R-:W-:Y:S02]  /*0b50*/  UIMAD.WIDE UR4, UR4, 0x2aaaaaab, URZ ;  /* 0x2aaaaaab040478a5 */ /* 0x000fe4000f8e023f */
[----:B------:R-:W-:Y:S02]  /*0b60*/  UIMAD.WIDE UR6, UR6, 0x2aaaaaab, URZ ;  /* 0x2aaaaaab060678a5 */ /* 0x000fe4000f8e023f */
[----:B------:R-:W-:Y:S02]  /*0b70*/  USHF.R.U32.HI UR4, URZ, 0x1f, UR5 ;  /* 0x0000001f3f047899 */ /* 0x000fe40008011605 */
[----:B------:R-:W-:Y:S02]  /*0b80*/  USHF.R.U32.HI UR6, URZ, 0x1f, UR7 ;  /* 0x0000001f3f067899 */ /* 0x000fe40008011607 */
[----:B------:R-:W-:-:S02]  /*0b90*/  ULEA.HI.SX32 UR4, UR5, UR4, 0x1c ;  /* 0x0000000405047291 */ /* 0x000fc4000f8fe23f */
[----:B------:R-:W-:-:S04]  /*0ba0*/  ULEA.HI.SX32 UR6, UR7, UR6, 0x1c ;  /* 0x0000000607067291 */ /* 0x000fc8000f8fe23f */
[----:B------:R-:W-:-:S04]  /*0bb0*/  UISETP.LT.AND UP0, UPT, UR4, UR6, UPT ;  /* 0x000000060400728c */ /* 0x000fc8000bf01270 */
[----:B------:R-:W-:Y:S02]  /*0bc0*/  USEL UR9, UR4, UR6, UP0 ;  /* 0x0000000604097287 */ /* 0x000fe40008000000 */
[----:B------:R-:W-:Y:S02]  /*0bd0*/  UISETP.NE.AND UP0, UPT, UR10, URZ, UPT ;  /* 0x0000003f0a00728c */ /* 0x000fe4000bf05270 */
[----:B------:R-:W-:Y:S01]  /*0be0*/  UISETP.GE.AND UP1, UPT, UR9, 0x1, UPT ;  /* 0x000000010900788c */ /* 0x000fe2000bf26270 */
[----:B------:R-:W-:-:S05]  /*0bf0*/  UMOV UR4, URZ ;  /* 0x0000003f00047c82 */ /* 0x000fca0008000000 */
[----:B------:R-:W-:-:S03]  /*0c00*/  PLOP3.LUT P0, PT, PT, PT, UP1, 0x80, 0x0 ;  /* 0x000000000000781c */ /* 0x000fc60003f0f018 */
[----:B------:R-:W-:-:S10]  /*0c10*/  @!UP0 ULDC UR10, c[0x0][0x9f0] ;  /* 0x00027c00000a8ab9 */ /* 0x000fd40000000800 */
        /* <DEDUP_REMOVED lines=34> */
.L_x_13588:
        /* <DEDUP_REMOVED lines=110> */
.L_x_13590:
[----:B------:R-:W-:Y:S02]  /*1520*/  SHF.L.U32 R10, RZ, 0x1f, RZ ;  /* 0x0000001fff0a7819 */ /* 0x000fe400000006ff */
[----:B------:R-:W-:Y:S02]  /*1530*/  IADD3 R3, R2, 0x8, RZ ;  /* 0x0000000802037810 */ /* 0x000fe40007ffe0ff */
[----:B------:R-:W0:Y:S02]  /*1540*/  SYNCS.PHASECHK.TRANS64.TRYWAIT P0, [UR42+0x22800], R10 ;  /* 0x0228000aff0075a7 */ /* 0x000e24000800016a */
[----:B0-----:R-:W-:Y:S05]  /*1550*/  @!P0 BRA `(.L_x_13591) ;  /* 0x000000c400f48947 */ /* 0x001fea0003800000 */
.L_x_13675:
[----:B------:R-:W-:Y:S05]  /*1560*/  WARPSYNC.ALL ;  /* 0x0000000000007948 */ /* 0x000fea0003800000 */
[----:B------:R-:W-:Y:S01]  /*1570*/  ULOP3.LUT UR4, UR39, 0x1, URZ, 0xfc, !UPT ;  /* 0x0000000127047892 */ /* 0x000fe2000f8efc3f */
[----:B------:R1:W-:Y:S03]  /*1580*/  BAR.SYNC.DEFER_BLOCKING R3, 0x100 ;  /* 0x000400030000751d */ /* 0x0003e60000010000 */
[----:B------:R-:W-:-:S06]  /*1590*/  UISETP.NE.AND UP0, UPT, UR4, 0x3, UPT ;  /* 0x000000030400788c */ /* 0x000fcc000bf05270 */
[----:B------:R-:W-:-:S13]  /*15a0*/  PLOP3.LUT P0, PT, PT, PT, UP0, 0x80, 0x0 ;  /* 0x000000000000781c */ /* 0x000fda0003f0f008 */
[----:B-1----:R-:W-:Y:S05]  /*15b0*/  @!P0 BRA `(.L_x_13592) ;  /* 0x0000000000048947 */ /* 0x002fea0003800000 */
[----:B------:R-:W-:Y:S01]  /*15c0*/  BPT.TRAP 0x1 ;  /* 0x000000040000795c */ /* 0x000fe20000300000 */
.L_x_13592:
[----:B------:R1:W2:Y:S01]  /*15d0*/  SYNCS.PHASECHK.TRANS64.TRYWAIT P1, [UR42+0x22830], R10 ;  /* 0x0228300aff0075a7 */ /* 0x0002a2000802016a */
[----:B------:R-:W-:Y:S05]  /*15e0*/  @!P0 BRA `(.L_x_13593) ;  /* 0x0000000000048947 */ /* 0x000fea0003800000 */
[----:B------:R-:W-:Y:S01]  /*15f0*/  BPT.TRAP 0x1 ;  /* 0x000000040000795c */ /* 0x000fe20000300000 */
.L_x_13593:
[----:B--2---:R-:W-:Y:S05]  /*1600*/  @P1 BRA `(.L_x_13594) ;  /* 0x0000000000081947 */ /* 0x004fea0003800000 */
[----:B------:R-:W2:Y:S02]  /*1610*/  SYNCS.PHASECHK.TRANS64.TRYWAIT P1, [UR42+0x22830], R10 ;  /* 0x0228300aff0075a7 */ /* 0x000ea4000802016a */
[----:B--2---:R-:W-:Y:S05]  /*1620*/  @!P1 BRA `(.L_x_13595) ;  /* 0x000000c400d89947 */ /* 0x004fea0003800000 */
.L_x_13594:
        /* <DEDUP_REMOVED lines=38> */
.L_x_13596:
[----:B0-----:R-:W-:Y:S01]  /*1890*/  LOP3.LUT R5, R18, 0xffffff80, RZ, 0xc0, !PT ;  /* 0xffffff8012057812 */ /* 0x001fe200078ec0ff */
[----:B------:R-:W-:Y:S01]  /*18a0*/  UISETP.NE.AND UP0, UPT, UR43, URZ, UPT ;  /* 0x0000003f2b00728c */ /* 0x000fe2000bf05270 */
[----:B------:R-:W-:Y:S01]  /*18b0*/  LEA.HI R17, R17, R16, RZ, 0x2 ;  /* 0x0000001011117211 */ /* 0x000fe200078f10ff */
[----:B------:R-:W-:Y:S01]  /*18c0*/  ULDC UR14, c[0x0][0x288] ;  /* 0x0000a200000e7ab9 */ /* 0x000fe20000000800 */
[----:B------:R-:W-:Y:S01]  /*18d0*/  LEA.HI R8, R19, R19, RZ, 0x1 ;  /* 0x0000001313087211 */ /* 0x000fe200078f08ff */
[----:B------:R-:W-:Y:S01]  /*18e0*/  IMAD.IADD R5, R16, 0x1, -R5 ;  /* 0x0000000110057824 */ /* 0x000fe200078e0a05 */
[----:B------:R-:W-:Y:S01]  /*18f0*/  LOP3.LUT R17, R17, 0xfffffffc, RZ, 0xc0, !PT ;  /* 0xfffffffc11117812 */ /* 0x000fe200078ec0ff */
[----:B------:R-:W-:Y:S01]  /*1900*/  ULDC UR7, c[0x0][0x988] ;  /* 0x0002620000077ab9 */ /* 0x000fe20000000800 */
[----:B------:R-:W-:Y:S02]  /*1910*/  LOP3.LUT R8, R8, 0x3fffffe, RZ, 0xc0, !PT ;  /* 0x03fffffe08087812 */ /* 0x000fe400078ec0ff */
[----:B------:R-:W-:Y:S01]  /*1920*/  SHF.R.S32.HI R4, RZ, 0x1f, R5 ;  /* 0x0000001fff047819 */ /* 0x000fe20000011405 */
[----:B------:R-:W-:Y:S01]  /*1930*/  IMAD.IADD R17, R16, 0x1, -R17 ;  /* 0x0000000110117824 */ /* 0x000fe200078e0a11 */
[----:B------:R-:W-:Y:S01]  /*1940*/  PLOP3.LUT P1, PT, PT, PT, UP0, 0x80, 0x0 ;  /* 0x000000000000781c */ /* 0x000fe20003f2f008 */
[----:B------:R-:W-:Y:S01]  /*1950*/  IMAD.IADD R8, R19, 0x1, -R8 ;  /* 0x0000000113087824 */ /* 0x000fe200078e0a08 */
[CC--:B------:R-:W-:Y:S01]  /*1960*/  LEA.HI R7, R4.reuse, R5.reuse, RZ, 0x2 ;  /* 0x0000000504077211 */ /* 0x0c0fe200078f10ff */
[----:B------:R-:W-:Y:S01]  /*1970*/  @UP0 ULDC UR4, c[0x0][0x44c] ;  /* 0x0001130000040ab9 */ /* 0x000fe20000000800 */
[----:B------:R-:W-:-:S02]  /*1980*/  LEA.HI R6, R4, R5, RZ, 0x5 ;  /* 0x0000000504067211 */ /* 0x000fc400078f28ff */
[--C-:B------:R-:W-:Y:S02]  /*1990*/  SHF.R.S32.HI R4, RZ, 0x2, R7.reuse ;  /* 0x00000002ff047819 */ /* 0x100fe40000011407 */
[----:B------:R-:W-:Y:S02]  /*19a0*/  SHF.R.S32.HI R9, RZ, 0x1f, R7 ;  /* 0x0000001fff097819 */ /* 0x000fe40000011407 */
[----:B------:R-:W-:Y:S02]  /*19b0*/  SHF.R.S32.HI R6, RZ, 0x5, R6 ;  /* 0x00000005ff067819 */ /* 0x000fe40000011406 */
[----:B------:R-:W-:Y:S02]  /*19c0*/  LEA.HI R9, R9, R4, RZ, 0x3 ;  /* 0x0000000409097211 */ /* 0x000fe400078f18ff */
[----:B------:R-:W-:Y:S02]  /*19d0*/  LEA.HI R11, R17, R17, RZ, 0x1 ;  /* 0x00000011110b7211 */ /* 0x000fe400078f08ff */
[----:B------:R-:W-:-:S02]  /*19e0*/  LEA R12, R6, UR45, 0x4 ;  /* 0x0000002d060c7c11 */ /* 0x000fc4000f8e20ff */
[----:B------:R-:W-:Y:S02]  /*19f0*/  LOP3.LUT R9, R9, 0xfffffff8, RZ, 0xc0, !PT ;  /* 0xfffffff809097812 */ /* 0x000fe400078ec0ff */
[----:B------:R-:W-:Y:S02]  /*1a00*/  LOP3.LUT R6, R11, 0x1ffffffe, RZ, 0xc0, !PT ;  /* 0x1ffffffe0b067812 */ /* 0x000fe400078ec0ff */
[----:B------:R-:W-:Y:S02]  /*1a10*/  IADD3 R9, R12, R4, -R9 ;  /* 0x000000040c097210 */ /* 0x000fe40007ffe809 */
[----:B------:R-:W-:Y:S01]  /*1a20*/  PLOP3.LUT P2, PT, PT, PT, UP0, 0x80, 0x0 ;  /* 0x000000000000781c */ /* 0x000fe20003f4f008 */
[----:B------:R-:W-:Y:S01]  /*1a30*/  IMAD.IADD R6, R17, 0x1, -R6 ;  /* 0x0000000111067824 */ /* 0x000fe200078e0a06 */
[----:B------:R-:W-:-:S05]  /*1a40*/  LEA R9, R8, R9, 0x6 ;  /* 0x0000000908097211 */ /* 0x000fca00078e30ff */
[----:B------:R-:W-:-:S04]  /*1a50*/  IMAD R6, R6, 0x8, R9 ;  /* 0x0000000806067824 */ /* 0x000fc800078e0209 */
[----:B------:R-:W-:Y:S01]  /*1a60*/  @P1 IMAD.HI.U32 R4, R6, UR4, RZ ;  /* 0x0000000406041c27 */ /* 0x000fe2000f8e00ff */
[----:B------:R-:W-:-:S03]  /*1a70*/  @UP0 ULDC UR4, c[0x0][0x450] ;  /* 0x0001140000040ab9 */ /* 0x000fc60000000800 */
[----:B------:R-:W-:Y:S01]  /*1a80*/  IMAD.MOV.U32 R9, RZ, RZ, R6 ;  /* 0x000000ffff097224 */ /* 0x000fe200078e0006 */
[----:B------:R-:W-:Y:S01]  /*1a90*/  @P2 SHF.R.U32.HI R9, RZ, UR4, R4 ;  /* 0x00000004ff092c19 */ /* 0x000fe20008011604 */
[----:B------:R-:W-:Y:S01]  /*1aa0*/  UIMAD UR4, UR46, -0x60, UR44 ;  /* 0xffffffa02e0478a4 */ /* 0x000fe2000f8e022c */
[----:B------:R-:W-:-:S03]  /*1ab0*/  LOP3.LUT R4, R7, 0x7ffffffc, RZ, 0xc0, !PT ;  /* 0x7ffffffc07047812 */ /* 0x000fc600078ec0ff */
[----:B------:R-:W0:Y:S01]  /*1ac0*/  SHFL.IDX PT, R8, R9, RZ, 0x1c1f ;  /* 0x001c1fff09087589 */ /* 0x000e2200000e0000 */
[----:B------:R-:W-:Y:S01]  /*1ad0*/  UIADD3 UR4, UR4, 0x60, URZ ;  /* 0x0000006004047890 */ /* 0x000fe2000fffe03f */
[----:B------:R-:W-:Y:S01]  /*1ae0*/  IMAD.IADD R7, R5, 0x1, -R4 ;  /* 0x0000000105077824 */ /* 0x000fe200078e0a04 */
[----:B------:R-:W-:-:S04]  /*1af0*/  MOV R5, UR14 ;  /* 0x0000000e00057c02 */ /* 0x000fc80008000f00 */
[----:B------:R-:W-:Y:S01]  /*1b00*/  IMAD.U32 R12, RZ, RZ, UR4 ;  /* 0x00000004ff0c7e24 */ /* 0x000fe2000f8e00ff */
[----:B------:R-:W-:-:S03]  /*1b10*/  UIADD3 UR4, UR42, 0x22840, URZ ;  /* 0x000228402a047890 */ /* 0x000fc6000fffe03f */
[----:B------:R-:W-:Y:S01]  /*1b20*/  IMAD R4, R7, -0x2, R12 ;  /* 0xfffffffe07047824 */ /* 0x000fe200078e020c */
[----:B------:R-:W-:-:S04]  /*1b30*/  UPRMT UR4, UR25, 0x654, UR4 ;  /* 0x0000065419047896 */ /* 0x000fc80008000004 */
[----:B------:R-:W-:-:S05]  /*1b40*/  IADD3 R5, R4, 0x1, -R5 ;  /* 0x0000000104057810 */ /* 0x000fca0007ffe805 */
[----:B------:R-:W-:Y:S01]  /*1b50*/  SYNCS.ARRIVE.TRANS64.RED.A1T0 RZ, [UR4], RZ ;  /* 0x000000ffffff79a7 */ /* 0x000fe20008100404 */
        /* <DEDUP_REMOVED lines=71> */
[----:B------:R-:W-:Y:S02]  /*1fd0*/  FMNMX.FTZ R11, R69, R8, !PT ;  /* 0x00000008450b7209 */ /* 0x000fe40007810000 */
[----:B------:R-:W0:Y:S04]  /*1fe0*/  SHFL.IDX PT, R8, R9, 0x1, 0x1c1f ;  /* 0x003c1f0009087f89 */ /* 0x000e2800000e0000 */
[----:B------:R-:W2:Y:S01]  /*1ff0*/  SHFL.BFLY PT, R12, R11, 0x2, 0x1f ;  /* 0x0c401f000b0c7f89 */ /* 0x000ea200000e0000 */
[----:B0-----:R-:W-:Y:S02]  /*2000*/  VIADDMNMX R4, R8, R5, R4, PT ;  /* 0x0000000508047246 */ /* 0x001fe40003800104 */
[----:B--2---:R-:W-:Y:S02]  /*2010*/  FMNMX.FTZ R12, R11, R12, !PT ;  /* 0x0000000c0b0c7209 */ /* 0x004fe40007810000 */
[----:B------:R-:W-:-:S02]  /*2020*/  ISETP.GT.AND P1, PT, R4, RZ, PT ;  /* 0x000000ff0400720c */ /* 0x000fc40003f24270 */
[C---:B------:R-:W-:Y:S01]  /*2030*/  ISETP.GT.AND P2, PT, R4.reuse, 0x1, PT ;  /* 0x000000010400780c */ /* 0x040fe20003f44270 */
[----:B------:R-:W0:Y:S01]  /*2040*/  SHFL.BFLY PT, R13, R12, 0x1, 0x1f ;  /* 0x0c201f000c0d7f89 */ /* 0x000e2200000e0000 */
[----:B------:R-:W-:Y:S02]  /*2050*/  ISETP.GT.AND P3, PT, R4, 0x8, PT ;  /* 0x000000080400780c */ /* 0x000fe40003f64270 */
[----:B------:R-:W-:Y:S02]  /*2060*/  FSEL R26, R26, -INF , P1 ;  /* 0xff8000001a1a7808 */ /* 0x000fe40000800000 */
[----:B------:R-:W-:Y:S02]  /*2070*/  FSEL R27, R27, -INF , P2 ;  /* 0xff8000001b1b7808 */ /* 0x000fe40001000000 */
[----:B------:R-:W-:Y:S02]  /*2080*/  ISETP.GT.AND P4, PT, R4, 0x9, PT ;  /* 0x000000090400780c */ /* 0x000fe40003f84270 */
[----:B------:R-:W-:-:S02]  /*2090*/  FSEL R30, R30, -INF , P3 ;  /* 0xff8000001e1e7808 */ /* 0x000fc40001800000 */
[----:B------:R-:W-:Y:S02]  /*20a0*/  FMNMX.FTZ R5, R26, R27, !PT ;  /* 0x0000001b1a057209 */ /* 0x000fe40007810000 */
[----:B------:R-:W-:Y:S02]  /*20b0*/  ISETP.GT.AND P1, PT, R4, 0x10, PT ;  /* 0x000000100400780c */ /* 0x000fe40003f24270 */
[----:B------:R-:W-:Y:S02]  /*20c0*/  FSEL R31, R31, -INF , P4 ;  /* 0xff8000001f1f7808 */ /* 0x000fe40002000000 */
[----:B------:R-:W-:Y:S02]  /*20d0*/  FSEL R34, R34, -INF , P1 ;  /* 0xff80000022227808 */ /* 0x000fe40000800000 */
[----:B------:R-:W-:-:S04]  /*20e0*/  ISETP.GT.AND P1, PT, R4, 0x18, PT ;  /* 0x000000180400780c */ /* 0x000fc80003f24270 */
[----:B------:R-:W-:Y:S02]  /*20f0*/  FSEL R38, R38, -INF , P1 ;  /* 0xff80000026267808 */ /* 0x000fe40000800000 */
[----:B0-----:R-:W-:Y:S02]  /*2100*/  FMNMX.FTZ R8, R12, R13, !PT ;  /* 0x0000000d0c087209 */ /* 0x001fe40007810000 */
[----:B------:R-:W-:Y:S02]  /*2110*/  FMNMX.FTZ R12, R30, R5, !PT ;  /* 0x000000051e0c7209 */ /* 0x000fe40007810000 */
[C---:B------:R-:W-:Y:S01]  /*2120*/  FSETP.NEU.FTZ.AND P2, PT, R8.reuse, -INF , PT ;  /* 0xff8000000800780b */ /* 0x040fe20003f5d000 */
[----:B------:R-:W-:Y:S01]  /*2130*/  FMUL.FTZ R9, R8, UR7 ;  /* 0x0000000708097c20 */ /* 0x000fe20008410000 */
[----:B------:R-:W-:Y:S02]  /*2140*/  FMNMX.FTZ R5, R31, R12, !PT ;  /* 0x0000000c1f057209 */ /* 0x000fe40007810000 */
[----:B------:R-:W-:-:S02]  /*2150*/  ISETP.GT.AND P1, PT, R4, 0x20, PT ;  /* 0x000000200400780c */ /* 0x000fc40003f24270 */
[----:B------:R-:W-:Y:S02]  /*2160*/  FSEL R11, R9, RZ, P2 ;  /* 0x000000ff090b7208 */ /* 0x000fe40001000000 */
[----:B------:R-:W-:Y:S02]  /*2170*/  ISETP.GT.AND P2, PT, R4, 0x11, PT ;  /* 0x000000110400780c */ /* 0x000fe40003f44270 */
[----:B------:R-:W-:Y:S01]  /*2180*/  FMNMX.FTZ R12, R34, R5, !PT ;  /* 0x00000005220c7209 */ /* 0x000fe20007810000 */
[--C-:B------:R-:W-:Y:S01]  /*2190*/  FFMA.FTZ R24, R24, UR7, -R11.reuse ;  /* 0x0000000718187c23 */ /* 0x100fe2000801080b */
[----:B------:R-:W-:Y:S01]  /*21a0*/  FSEL R35, R35, -INF , P2 ;  /* 0xff80000023237808 */ /* 0x000fe20001000000 */
[--C-:B------:R-:W-:Y:S01]  /*21b0*/  FFMA.FTZ R25, R25, UR7, -R11.reuse ;  /* 0x0000000719197c23 */ /* 0x100fe2000801080b */
[----:B------:R-:W-:Y:S01]  /*21c0*/  ISETP.GT.AND P2, PT, R4, 0x19, PT ;  /* 0x000000190400780c */ /* 0x000fe20003f44270 */
[--C-:B------:R-:W-:Y:S01]  /*21d0*/  FFMA.FTZ R28, R28, UR7, -R11.reuse ;  /* 0x000000071c1c7c23 */ /* 0x100fe2000801080b */
[----:B------:R-:W-:Y:S01]  /*21e0*/  FMNMX.FTZ R5, R35, R12, !PT ;  /* 0x0000000c23057209 */ /* 0x000fe20007810000 */
        /* <DEDUP_REMOVED lines=8> */
[----:B------:R-:W0:Y:S01]  /*2270*/  MUFU.EX2 R25, R25 ;  /* 0x0000001900197308 */ /* 0x000e220000000800 */
[----:B------:R-:W-:Y:S01]  /*2280*/  FMNMX.FTZ R5, R39, R12, !PT ;  /* 0x0000000c27057209 */ /* 0x000fe20007810000 */
[--C-:B------:R-:W-:Y:S01]  /*2290*/  FFMA.FTZ R36, R36, UR7, -R11.reuse ;  /* 0x0000000724247c23 */ /* 0x100fe2000801080b */
        /* <DEDUP_REMOVED lines=13> */
[----:B------:R-:W2:Y:S01]  /*2370*/  MUFU.EX2 R29, R29 ;  /* 0x0000001d001d7308 */ /* 0x000ea20000000800 */
        /* <DEDUP_REMOVED lines=15> */
[----:B------:R-:W4:Y:S01]  /*2470*/  MUFU.EX2 R33, R33 ;  /* 0x0000002100217308 */ /* 0x000f220000000800 */
        /* <DEDUP_REMOVED lines=15> */
[----:B------:R-:W5:Y:S01]  /*2570*/  MUFU.EX2 R37, R37 ;  /* 0x0000002500257308 */ /* 0x000f620000000800 */
        /* <DEDUP_REMOVED lines=9> */
[----:B------:R-:W1:Y:S01]  /*2610*/  MUFU.EX2 R41, R41 ;  /* 0x0000002900297308 */ /* 0x000e620000000800 */
        /* <DEDUP_REMOVED lines=9> */
[----:B------:R-:W3:Y:S01]  /*26b0*/  MUFU.EX2 R45, R45 ;  /* 0x0000002d002d7308 */ /* 0x000ee20000000800 */
[----:B------:R-:W-:Y:S02]  /*26c0*/  ISETP.GT.AND P2, PT, R4, 0x59, PT ;  /* 0x000000590400780c */ /* 0x000fe40003f44270 */
[----:B------:R-:W-:Y:S02]  /*26d0*/  FSEL R70, R70, -INF , P1 ;  /* 0xff80000046467808 */ /* 0x000fe40000800000 */
[----:B------:R-:W-:-:S02]  /*26e0*/  FMNMX.FTZ R5, R67, R12, !PT ;  /* 0x0000000c43057209 */ /* 0x000fc40007810000 */
[----:B------:R-:W-:Y:S01]  /*26f0*/  FSEL R71, R71, -INF , P2 ;  /* 0xff80000047477808 */ /* 0x000fe20001000000 */
[----:B------:R-:W-:Y:S01]  /*2700*/  MUFU.EX2 R48, R48 ;  /* 0x0000003000307308 */ /* 0x000fe20000000800 */
[----:B------:R-:W-:Y:S02]  /*2710*/  FMNMX.FTZ R4, R70, R5, !PT ;  /* 0x0000000546047209 */ /* 0x000fe40007810000 */
[----:B0-----:R-:W-:Y:S02]  /*2720*/  F2FP.BF16.F32.PACK_AB R168, R25, R24 ;  /* 0x0000001819a8723e */ /* 0x001fe400000010ff */
[----:B------:R-:W-:Y:S02]  /*2730*/  FMNMX.FTZ R4, R71, R4, !PT ;  /* 0x0000000447047209 */ /* 0x000fe40007810000 */
[----:B--2---:R-:W-:Y:S01]  /*2740*/  F2FP.BF16.F32.PACK_AB R170, R29, R28 ;  /* 0x0000001c1daa723e */ /* 0x004fe200000010ff */
[----:B------:R-:W0:Y:S01]  /*2750*/  MUFU.EX2 R49, R49 ;  /* 0x0000003100317308 */ /* 0x000e220000000800 */
[----:B----4-:R-:W-:Y:S01]  /*2760*/  F2FP.BF16.F32.PACK_AB R164, R33, R32 ;  /* 0x0000002021a4723e */ /* 0x010fe200000010ff */
[----:B------:R-:W2:Y:S01]  /*2770*/  SHFL.BFLY PT, R5, R4, 0x2, 0x1f ;  /* 0x0c401f0004057f89 */ /* 0x000ea200000e0000 */
[----:B-----5:R-:W-:-:S02]  /*2780*/  F2FP.BF16.F32.PACK_AB R166, R37, R36 ;  /* 0x0000002425a6723e */ /* 0x020fc400000010ff */
[----:B-1----:R-:W-:Y:S02]  /*2790*/  F2FP.BF16.F32.PACK_AB R160, R41, R40 ;  /* 0x0000002829a0723e */ /* 0x002fe400000010ff */
[----:B---3--:R-:W-:Y:S01]  /*27a0*/  F2FP.BF16.F32.PACK_AB R162, R45, R44 ;  /* 0x0000002c2da2723e */ /* 0x008fe200000010ff */
[----:B------:R-:W-:Y:S08]  /*27b0*/  MUFU.EX2 R52, R52 ;  /* 0x0000003400347308 */ /* 0x000ff00000000800 */
[----:B------:R-:W1:Y:S01]  /*27c0*/  MUFU.EX2 R53, R53 ;  /* 0x0000003500357308 */ /* 0x000e620000000800 */
[----:B0-----:R-:W-:-:S07]  /*27d0*/  F2FP.BF16.F32.PACK_AB R156, R49, R48 ;  /* 0x00000030319c723e */ /* 0x001fce00000010ff */
[----:B------:R-:W-:Y:S01]  /*27e0*/  MUFU.EX2 R56, R56 ;  /* 0x0000003800387308 */ /* 0x000fe20000000800 */
[----:B--2---:R-:W-:-:S05]  /*27f0*/  FMNMX.FTZ R5, R4, R5, !PT ;  /* 0x0000000504057209 */ /* 0x004fca0007810000 */
[----:B------:R-:W0:Y:S02]  /*2800*/  SHFL.BFLY PT, R4, R5, 0x1, 0x1f ;  /* 0x0c201f0005047f89 */ /* 0x000e2400000e0000 */
[----:B------:R-:W2:Y:S01]  /*2810*/  MUFU.EX2 R57, R57 ;  /* 0x0000003900397308 */ /* 0x000ea20000000800 */
[----:B-1----:R-:W-:-:S07]  /*2820*/  F2FP.BF16.F32.PACK_AB R158, R53, R52 ;  /* 0x00000034359e723e */ /* 0x002fce00000010ff */
[----:B------:R-:W-:Y:S08]  /*2830*/  MUFU.EX2 R60, R60 ;  /* 0x0000003c003c7308 */ /* 0x000ff00000000800 */
[----:B------:R-:W1:Y:S01]  /*2840*/  MUFU.EX2 R61, R61 ;  /* 0x0000003d003d7308 */ /* 0x000e620000000800 */
[----:B--2---:R-:W-:Y:S02]  /*2850*/  F2FP.BF16.F32.PACK_AB R152, R57, R56 ;  /* 0x000000383998723e */ /* 0x004fe400000010ff */
[----:B0-----:R-:W-:Y:S01]  /*2860*/  FMNMX.FTZ R9, R5, R4, !PT ;  /* 0x0000000405097209 */ /* 0x001fe20007810000 */
[----:B------:R-:W-:-:S04]  /*2870*/  FADD.FTZ R5, R24, R25 ;  /* 0x0000001918057221 */ /* 0x000fc80000010000 */
[----:B------:R-:W-:Y:S01]  /*2880*/  MUFU.EX2 R64, R64 ;  /* 0x0000004000407308 */ /* 0x000fe20000000800 */
[C---:B------:R-:W-:Y:S01]  /*2890*/  FSETP.NEU.FTZ.AND P1, PT, R9.reuse, -INF , PT ;  /* 0xff8000000900780b */ /* 0x040fe20003f3d000 */
[----:B------:R-:W-:Y:S01]  /*28a0*/  FMUL.FTZ R4, R9, UR7 ;  /* 0x0000000709047c20 */ /* 0x000fe20008410000 */
[----:B------:R-:W-:-:S04]  /*28b0*/  FADD.FTZ R12, R28, R5 ;  /* 0x000000051c0c7221 */ /* 0x000fc80000010000 */
[----:B------:R-:W-:Y:S01]  /*28c0*/  FSEL R4, R4, RZ, P1 ;  /* 0x000000ff04047208 */ /* 0x000fe20000800000 */
[----:B------:R-:W-:Y:S01]  /*28d0*/  FADD.FTZ R5, R29, R12 ;  /* 0x0000000c1d057221 */ /* 0x000fe20000010000 */
[----:B------:R-:W-:Y:S01]  /*28e0*/  MUFU.EX2 R65, R65 ;  /* 0x0000004100417308 */ /* 0x000fe20000000800 */
[----:B-1----:R-:W-:Y:S02]  /*28f0*/  F2FP.BF16.F32.PACK_AB R154, R61, R60 ;  /* 0x0000003c3d9a723e */ /* 0x002fe400000010ff */
        /* <DEDUP_REMOVED lines=12> */
[----:B------:R-:W-:Y:S01]  /*29c0*/  FADD.FTZ R12, R32, R5 ;  /* 0x00000005200c7221 */ /* 0x000fe20000010000 */
[--C-:B------:R-:W-:Y:S01]  /*29d0*/  FFMA.FTZ R47, R47, UR7, -R4.reuse ;  /* 0x000000072f2f7c23 */ /* 0x100fe20008010804 */
[----:B------:R-:W0:Y:S01]  /*29e0*/  MUFU.EX2 R27, R27 ;  /* 0x0000001b001b7308 */ /* 0x000e220000000800 */
[----:B------:R-:W-:Y:S01]  /*29f0*/  FFMA.FTZ R50, R50, UR7, -R4 ;  /* 0x0000000732327c23 */ /* 0x000fe20008010804 */
[----:B------:R-:W-:Y:S01]  /*2a00*/  FADD.FTZ R5, R33, R12 ;  /* 0x0000000c21057221 */ /* 0x000fe20000010000 */
[--C-:B------:R-:W-:Y:S01]  /*2a10*/  FFMA.FTZ R51, R51, UR7, -R4.reuse ;  /* 0x0000000733337c23 */ /* 0x100fe20008010804 */
[--C-:B------:R-:W-:Y:S01]  /*2a20*/  FFMA.FTZ R54, R54, UR7, -R4.reuse ;  /* 0x0000000736367c23 */ /* 0x100fe20008010804 */
[--C-:B------:R-:W-:Y:S01]  /*2a30*/  FFMA.FTZ R55, R55, UR7, -R4.reuse ;  /* 0x0000000737377c23 */ /* 0x100fe20008010804 */
[----:B------:R-:W-:Y:S01]  /*2a40*/  FADD.FTZ R12, R36, R5 ;  /* 0x00000005240c7221 */ /* 0x000fe20000010000 */
[--C-:B------:R-:W-:Y:S01]  /*2a50*/  FFMA.FTZ R58, R58, UR7, -R4.reuse ;  /* 0x000000073a3a7c23 */ /* 0x100fe20008010804 */
[----:B------:R-:W1:Y:S01]  /*2a60*/  MUFU.EX2 R30, R30 ;  /* 0x0000001e001e7308 */ /* 0x000e620000000800 */
[----:B------:R-:W-:Y:S01]  /*2a70*/  FFMA.FTZ R59, R59, UR7, -R4 ;  /* 0x000000073b3b7c23 */ /* 0x000fe20008010804 */
[----:B------:R-:W-:Y:S01]  /*2a80*/  FADD.FTZ R5, R37, R12 ;  /* 0x0000000c25057221 */ /* 0x000fe20000010000 */
[--C-:B------:R-:W-:Y:S01]  /*2a90*/  FFMA.FTZ R62, R62, UR7, -R4.reuse ;  /* 0x000000073e3e7c23 */ /* 0x100fe20008010804 */
[--C-:B------:R-:W-:Y:S01]  /*2aa0*/  FFMA.FTZ R63, R63, UR7, -R4.reuse ;  /* 0x000000073f3f7c23 */ /* 0x100fe20008010804 */
[--C-:B------:R-:W-:Y:S01]  /*2ab0*/  FFMA.FTZ R66, R66, UR7, -R4.reuse ;  /* 0x0000000742427c23 */ /* 0x100fe20008010804 */
[----:B------:R-:W-:Y:S01]  /*2ac0*/  FADD.FTZ R12, R40, R5 ;  /* 0x00000005280c7221 */ /* 0x000fe20000010000 */
[----:B------:R-:W-:Y:S01]  /*2ad0*/  FFMA.FTZ R67, R67, UR7, -R4 ;  /* 0x0000000743437c23 */ /* 0x000fe20008010804 */
[----:B------:R-:W2:Y:S01]  /*2ae0*/  MUFU.EX2 R31, R31 ;  /* 0x0000001f001f7308 */ /* 0x000ea20000000800 */
[----:B0-----:R-:W-:Y:S01]  /*2af0*/  FADD.FTZ R13, R26, R27 ;  /* 0x0000001b1a0d7221 */ /* 0x001fe20000010000 */
[----:B------:R-:W-:Y:S01]  /*2b00*/  FADD.FTZ R5, R41, R12 ;  /* 0x0000000c29057221 */ /* 0x000fe20000010000 */
[--C-:B------:R-:W-:Y:S01]  /*2b10*/  FFMA.FTZ R70, R70, UR7, -R4.reuse ;  /* 0x0000000746467c23 */ /* 0x100fe20008010804 */
[----:B------:R-:W-:Y:S01]  /*2b20*/  FFMA.FTZ R4, R71, UR7, -R4 ;  /* 0x0000000747047c23 */ /* 0x000fe20008010804 */
[----:B------:R-:W-:Y:S01]  /*2b30*/  F2FP.BF16.F32.PACK_AB R169, R27, R26 ;  /* 0x0000001a1ba9723e */ /* 0x000fe200000010ff */
[----:B------:R-:W-:Y:S01]  /*2b40*/  FADD.FTZ R12, R44, R5 ;  /* 0x000000052c0c7221 */ /* 0x000fe20000010000 */
[----:B------:R-:W-:Y:S01]  /*2b50*/  F2FP.BF16.F32.PACK_AB R172, R65, R64 ;  /* 0x0000004041ac723e */ /* 0x000fe200000010ff */
[----:B------:R-:W0:Y:S01]  /*2b60*/  MUFU.EX2 R34, R34 ;  /* 0x0000002200227308 */ /* 0x000e220000000800 */
[----:B-1----:R-:W-:Y:S01]  /*2b70*/  FADD.FTZ R14, R30, R13 ;  /* 0x0000000d1e0e7221 */ /* 0x002fe20000010000 */
[----:B------:R-:W-:-:S04]  /*2b80*/  FADD.FTZ R5, R45, R12 ;  /* 0x0000000c2d057221 */ /* 0x000fc80000010000 */
[----:B------:R-:W-:Y:S02]  /*2b90*/  FADD.FTZ R12, R48, R5 ;  /* 0x00000005300c7221 */ /* 0x000fe40000010000 */
[----:B------:R-:W1:Y:S01]  /*2ba0*/  MUFU.EX2 R35, R35 ;  /* 0x0000002300237308 */ /* 0x000e620000000800 */
[----:B--2---:R-:W-:Y:S01]  /*2bb0*/  FADD.FTZ R13, R31, R14 ;  /* 0x0000000e1f0d7221 */ /* 0x004fe20000010000 */
[----:B------:R-:W-:Y:S01]  /*2bc0*/  FADD.FTZ R5, R49, R12 ;  /* 0x0000000c31057221 */ /* 0x000fe20000010000 */
[----:B------:R-:W-:-:S03]  /*2bd0*/  F2FP.BF16.F32.PACK_AB R171, R31, R30 ;  /* 0x0000001e1fab723e */ /* 0x000fc600000010ff */
[----:B------:R-:W-:Y:S02]  /*2be0*/  FADD.FTZ R12, R52, R5 ;  /* 0x00000005340c7221 */ /* 0x000fe40000010000 */
[----:B------:R-:W2:Y:S01]  /*2bf0*/  MUFU.EX2 R38, R38 ;  /* 0x0000002600267308 */ /* 0x000ea20000000800 */
[----:B0-----:R-:W-:Y:S01]  /*2c00*/  FADD.FTZ R14, R34, R13 ;  /* 0x0000000d220e7221 */ /* 0x001fe20000010000 */
[----:B------:R-:W-:-:S04]  /*2c10*/  FADD.FTZ R5, R53, R12 ;  /* 0x0000000c35057221 */ /* 0x000fc80000010000 */
[----:B------:R-:W-:Y:S02]  /*2c20*/  FADD.FTZ R12, R56, R5 ;  /* 0x00000005380c7221 */ /* 0x000fe40000010000 */
[----:B------:R-:W0:Y:S01]  /*2c30*/  MUFU.EX2 R39, R39 ;  /* 0x0000002700277308 */ /* 0x000e220000000800 */
[----:B-1----:R-:W-:Y:S01]  /*2c40*/  FADD.FTZ R13, R35, R14 ;  /* 0x0000000e230d7221 */ /* 0x002fe20000010000 */
[----:B------:R-:W-:Y:S01]  /*2c50*/  FADD.FTZ R5, R57, R12 ;  /* 0x0000000c39057221 */ /* 0x000fe20000010000 */
[----:B------:R-:W-:-:S03]  /*2c60*/  F2FP.BF16.F32.PACK_AB R165, R35, R34 ;  /* 0x0000002223a5723e */ /* 0x000fc600000010ff */
[----:B------:R-:W-:Y:S02]  /*2c70*/  FADD.FTZ R12, R60, R5 ;  /* 0x000000053c0c7221 */ /* 0x000fe40000010000 */
[----:B------:R-:W1:Y:S01]  /*2c80*/  MUFU.EX2 R42, R42 ;  /* 0x0000002a002a7308 */ /* 0x000e620000000800 */
[----:B--2---:R-:W-:Y:S01]  /*2c90*/  FADD.FTZ R14, R38, R13 ;  /* 0x0000000d260e7221 */ /* 0x004fe20000010000 */
[----:B------:R-:W-:-:S04]  /*2ca0*/  FADD.FTZ R5, R61, R12 ;  /* 0x0000000c3d057221 */ /* 0x000fc80000010000 */
[----:B------:R-:W-:Y:S02]  /*2cb0*/  FADD.FTZ R12, R64, R5 ;  /* 0x00000005400c7221 */ /* 0x000fe40000010000 */
[----:B------:R-:W2:Y:S01]  /*2cc0*/  MUFU.EX2 R43, R43 ;  /* 0x0000002b002b7308 */ /* 0x000ea20000000800 */
[----:B0-----:R-:W-:Y:S01]  /*2cd0*/  FADD.FTZ R13, R39, R14 ;  /* 0x0000000e270d7221 */ /* 0x001fe20000010000 */
        /* <DEDUP_REMOVED lines=37> */
[----:B------:R1:W2:Y:S01]  /*2f30*/  MUFU.EX2 R175, R4 ;  /* 0x0000000400af7308 */ /* 0x0002a20000000800 */
        /* <DEDUP_REMOVED lines=8> */
[----:B------:R-:W-:Y:S01]  /*2fc0*/  BPT.TRAP 0x1 ;  /* 0x000000040000795c */ /* 0x000fe20000300000 */
.L_x_13597:
[----:B------:R0:W1:Y:S01]  /*2fd0*/  SYNCS.PHASECHK.TRANS64.TRYWAIT P1, [UR42+0x22850], R10 ;  /* 0x0228500aff0075a7 */ /* 0x000062000802016a */
[----:B------:R-:W-:Y:S05]  /*2fe0*/  @!P0 BRA `(.L_x_13598) ;  /* 0x0000000000048947 */ /* 0x000fea0003800000 */
[----:B------:R-:W-:Y:S01]  /*2ff0*/  BPT.TRAP 0x1 ;  /* 0x000000040000795c */ /* 0x000fe20000300000 */
.L_x_13598:
[----:B-1----:R-:W-:Y:S05]  /*3000*/  @P1 BRA `(.L_x_13599) ;  /* 0x0000000000081947 */ /* 0x002fea0003800000 */
[----:B------:R-:W1:Y:S02]  /*3010*/  SYNCS.PHASECHK.TRANS64.TRYWAIT P1, [UR42+0x22850], R10 ;  /* 0x0228500aff0075a7 */ /* 0x000e64000802016a */
[----:B-1----:R-:W-:Y:S05]  /*3020*/  @!P1 BRA `(.L_x_13600) ;  /* 0x000000ac00709947 */ /* 0x002fea0003800000 */
.L_x_13599:
        /* <DEDUP_REMOVED lines=47> */
.L_x_13601:
[----:B------:R-:W2:Y:S01]  /*3320*/  S2UR UR4, SR_CTAID.X ;  /* 0x00000000000479c3 */ /* 0x000ea20000002500 */
[----:B------:R-:W-:Y:S02]  /*3330*/  UISETP.NE.AND UP0, UPT, UR43, URZ, UPT ;  /* 0x0000003f2b00728c */ /* 0x000fe4000bf05270 */
[----:B------:R-:W-:-:S09]  /*3340*/  UIADD3 UR27, UR46, -0x2, URZ ;  /* 0xfffffffe2e1b7890 */ /* 0x000fd2000fffe03f */
[----:B------:R-:W-:Y:S01]  /*3350*/  @UP0 ULDC UR11, c[0x0][0x450] ;  /* 0x00011400000b0ab9 */ /* 0x000fe20000000800 */
[----:B--2---:R-:W-:-:S03]  /*3360*/  USHF.L.U32 UR10, UR4, 0x7, URZ ;  /* 0x00000007040a7899 */ /* 0x004fc6000800063f */
[----:B------:R-:W-:Y:S02]  /*3370*/  @UP0 ULDC UR4, c[0x0][0x44c] ;  /* 0x0001130000040ab9 */ /* 0x000fe40000000800 */
[----:B------:R-:W-:-:S04]  /*3380*/  UIMAD.WIDE.U32 UR4, UR10, UR4, URZ ;  /* 0x000000040a0472a5 */ /* 0x000fc8000f8e003f */
[----:B------:R-:W-:-:S04]  /*3390*/  @UP0 USHF.R.U32.HI UR10, URZ, UR11, UR5 ;  /* 0x0000000b3f0a0299 */ /* 0x000fc80008011605 */
[----:B------:R-:W-:Y:S02]  /*33a0*/  UIADD3 UR4, UR10, -UR14, UR44 ;  /* 0x8000000e0a047290 */ /* 0x000fe4000fffe02c */
[----:B------:R-:W-:Y:S02]  /*33b0*/  UIADD3 UR10, UR42, 0x22860, URZ ;  /* 0x000228602a0a7890 */ /* 0x000fe4000fffe03f */
[----:B------:R-:W-:Y:S02]  /*33c0*/  UIMAD.WIDE UR4, UR4, 0x2aaaaaab, URZ ;  /* 0x2aaaaaab040478a5 */ /* 0x000fe4000f8e023f */
[----:B------:R-:W-:Y:S02]  /*33d0*/  UPRMT UR10, UR25, 0x654, UR10 ;  /* 0x00000654190a7896 */ /* 0x000fe4000800000a */
[----:B------:R-:W-:-:S04]  /*33e0*/  USHF.R.U32.HI UR4, URZ, 0x1f, UR5 ;  /* 0x0000001f3f047899 */ /* 0x000fc80008011605 */
[----:B------:R-:W-:-:S03]  /*33f0*/  ULEA.HI.SX32 UR4, UR5, UR4, 0x1c ;  /* 0x0000000405047291 */ /* 0x000fc6000f8fe23f */
[----:B------:R-:W-:Y:S01]  /*3400*/  SYNCS.ARRIVE.TRANS64.RED.A1T0 RZ, [UR10], RZ ;  /* 0x000000ffffff79a7 */ /* 0x000fe2000810040a */
[----:B------:R-:W-:Y:S01]  /*3410*/  UISETP.LT.AND UP0, UPT, UR41, UR4, UPT ;  /* 0x000000042900728c */ /* 0x000fe2000bf01270 */
[----:B------:R-:W-:-:S03]  /*3420*/  UMOV UR5, URZ ;  /* 0x0000003f00057c82 */ /* 0x000fc60008000000 */
[----:B------:R-:W-:-:S03]  /*3430*/  USEL UR26, UR41, UR4, !UP0 ;  /* 0x00000004291a7287 */ /* 0x000fc6000c000000 */
[----:B------:R-:W-:Y:S01]  /*3440*/  UMOV UR4, URZ ;  /* 0x0000003f00047c82 */ /* 0x000fe20008000000 */
[----:B------:R-:W-:-:S06]  /*3450*/  UISETP.GE.AND UP0, UPT, UR27, UR26, UPT ;  /* 0x0000001a1b00728c */ /* 0x000fcc000bf06270 */
[----:B------:R-:W-:-:S13]  /*3460*/  PLOP3.LUT P1, PT, PT, PT, UP0, 0x80, 0x0 ;  /* 0x000000000000781c */ /* 0x000fda0003f2f008 */
[----:B------:R-:W-:Y:S05]  /*3470*/  @!P1 BRA `(.L_x_13602) ;  /* 0x0000002400289947 */ /* 0x000fea0003800000 */
[----:B------:R-:W-:Y:S01]  /*3480*/  IMAD.MOV.U32 R12, RZ, RZ, R9 ;  /* 0x000000ffff0c7224 */ /* 0x000fe200078e0009 */
[----:B------:R-:W-:Y:S01]  /*3490*/  UMOV UR5, URZ ;  /* 0x0000003f00057c82 */ /* 0x000fe20008000000 */
[----:B-1----:R-:W-:Y:S01]  /*34a0*/  IMAD.MOV.U32 R11, RZ, RZ, R8 ;  /* 0x000000ffff0b7224 */ /* 0x002fe200078e0008 */
[----:B------:R-:W-:Y:S01]  /*34b0*/  UMOV UR4, URZ ;  /* 0x0000003f00047c82 */ /* 0x000fe20008000000 */
[----:B------:R-:W-:Y:S01]  /*34c0*/  ULDC UR29, c[0x0][0x288] ;  /* 0x0000a200001d7ab9 */ /* 0x000fe20000000800 */
[----:B------:R-:W-:Y:S01]  /*34d0*/  ULDC UR30, c[0x0][0x2f0] ;  /* 0x0000bc00001e7ab9 */ /* 0x000fe20000000800 */
[----:B------:R-:W-:-:S05]  /*34e0*/  ULDC UR7, c[0x0][0x988] ;  /* 0x0002620000077ab9 */ /* 0x000fca0000000800 */
.L_x_13613:
[----:B------:R-:W-:-:S04]  /*34f0*/  UIADD3 UR4, UR4, 0x1, URZ ;  /* 0x0000000104047890 */ /* 0x000fc8000fffe03f */
[----:B------:R-:W-:-:S04]  /*3500*/  UISETP.NE.AND UP0, UPT, UR4, 0x2, UPT ;  /* 0x000000020400788c */ /* 0x000fc8000bf05270 */
[----:B------:R-:W-:Y:S02]  /*3510*/  USEL UR10, URZ, 0x1, UP0 ;  /* 0x000000013f0a7887 */ /* 0x000fe40008000000 */
[----:B------:R-:W-:Y:S02]  /*3520*/  USEL UR4, UR4, URZ, UP0 ;  /* 0x0000003f04047287 */ /* 0x000fe40008000000 */
[----:B------:R-:W-:Y:S01]  /*3530*/  ULOP3.LUT UR5, UR5, UR10, URZ, 0x3c, !UPT ;  /* 0x0000000a05057292 */ /* 0x000fe2000f8e3c3f */
[----:B-12---:R-:W-:Y:S11]  /*3540*/  @!P0 BRA `(.L_x_13603) ;  /* 0x0000000000048947 */ /* 0x006ff60003800000 */
[----:B------:R-:W-:Y:S01]  /*3550*/  BPT.TRAP 0x1 ;  /* 0x000000040000795c */ /* 0x000fe20000300000 */
.L_x_13603:
[----:B------:R-:W-:Y:S01]  /*3560*/  ULEA UR28, UR4, UR42, 0x3 ;  /* 0x0000002a041c7291 */ /* 0x000fe2000f8e183f */
[----:B0-----:R-:W-:-:S05]  /*3570*/  IMAD.U32 R10, RZ, RZ, UR5 ;  /* 0x00000005ff0a7e24 */ /* 0x001fca000f8e00ff */
[----:B------:R-:W-:-:S04]  /*3580*/  SHF.L.U32 R10, R10, 0x1f, RZ ;  /* 0x0000001f0a0a7819 */ /* 0x000fc800000006ff */
[----:B------:R0:W1:Y:S01]  /*3590*/  SYNCS.PHASECHK.TRANS64.TRYWAIT P1, [UR28+0x22830], R10 ;  /* 0x0228300aff0075a7 */ /* 0x000062000802015c */
[----:B------:R-:W-:Y:S05]  /*35a0*/  @!P0 BRA `(.L_x_13604) ;  /* 0x0000000000048947 */ /* 0x000fea0003800000 */
[----:B------:R-:W-:Y:S01]  /*35b0*/  BPT.TRAP 0x1 ;  /* 0x000000040000795c */ /* 0x000fe20000300000 */
.L_x_13604:
[----:B-1----:R-:W-:Y:S05]  /*35c0*/  @P1 BRA `(.L_x_13605) ;  /* 0x0000000000081947 */ /* 0x002fea0003800000 */
[----:B------:R-:W1:Y:S02]  /*35d0*/  SYNCS.PHASECHK.TRANS64.TRYWAIT P1, [UR28+0x22830], R10 ;  /* 0x0228300aff0075a7 */ /* 0x000e64000802015c */
[----:B-1----:R-:W-:Y:S05]  /*35e0*/  @!P1 BRA `(.L_x_13606) ;  /* 0x000000a800189947 */ /* 0x002fea0003800000 */
.L_x_13605:
[----:B------:R-:W-:Y:S01]  /*35f0*/  UIMAD UR10, UR4, 0x300, UR6 ;  /* 0x00000300040a78a4 */ /* 0x000fe2000f8e0206 */
[----:B------:R-:W-:Y:S01]  /*3600*/  WARPGROUP.ARRIVE ;  /* 0x00000000000079c5 */ /* 0x000fe20000000000 */
[----:B------:R-:W-:Y:S01]  /*3610*/  UMOV UR11, 0x40000040 ;  /* 0x40000040000b7882 */ /* 0x000fe20000000000 */
[----:B------:R-:W-:Y:S01]  /*3620*/  UMOV UR15, 0x40000040 ;  /* 0x40000040000f7882 */ /* 0x000fe20000000000 */
[----:B------:R-:W-:Y:S01]  /*3630*/  UIADD3 UR14, UR10, 0x2, URZ ;  /* 0x000000020a0e7890 */ /* 0x000fe2000fffe03f */
[----:B------:R-:W-:Y:S01]  /*3640*/  IADD3 R0, -R2, 0xb, RZ ;  /* 0x0000000b02007810 */ /* 0x000fe20007ffe1ff */
        /* <DEDUP_REMOVED lines=18> */
.L_x_13607:
[----:B------:R-:W-:Y:S01]  /*3770*/  UISETP.NE.AND UP0, UPT, UR43, URZ, UPT ;  /* 0x0000003f2b00728c */ /* 0x000fe2000bf05270 */
[----:B------:R-:W-:Y:S01]  /*3780*/  IMAD.MOV.U32 R13, RZ, RZ, R6 ;  /* 0x000000ffff0d7224 */ /* 0x000fe200078e0006 */
[----:B------:R-:W-:Y:S01]  /*3790*/  MOV R16, 0xfffffffe ;  /* 0xfffffffe00107802 */ /* 0x000fe20000000f00 */
[----:B------:R-:W-:-:S03]  /*37a0*/  IMAD.U32 R14, RZ, RZ, UR30 ;  /* 0x0000001eff0e7e24 */ /* 0x000fc6000f8e00ff */
[----:B------:R-:W-:Y:S02]  /*37b0*/  PLOP3.LUT P1, PT, PT, PT, UP0, 0x80, 0x0 ;  /* 0x000000000000781c */ /* 0x000fe40003f2f008 */
[----:B------:R-:W-:-:S03]  /*37c0*/  PLOP3.LUT P2, PT, PT, PT, UP0, 0x80, 0x0 ;  /* 0x000000000000781c */ /* 0x000fc60003f4f008 */
[----:B------:R-:W-:-:S08]  /*37d0*/  @UP0 ULDC UR10, c[0x0][0x44c] ;  /* 0x00011300000a0ab9 */ /* 0x000fd00000000800 */
[----:B------:R-:W-:Y:S01]  /*37e0*/  @P1 IMAD.HI.U32 R8, R6, UR10, RZ ;  /* 0x0000000a06081c27 */ /* 0x000fe2000f8e00ff */
[----:B------:R-:W-:-:S04]  /*37f0*/  @UP0 ULDC UR10, c[0x0][0x450] ;  /* 0x00011400000a0ab9 */ /* 0x000fc80000000800 */
[----:B------:R-:W-:Y:S01]  /*3800*/  @P2 SHF.R.U32.HI R13, RZ, UR10, R8 ;  /* 0x0000000aff0d2c19 */ /* 0x000fe20008011608 */
[----:B------:R-:W-:Y:S02]  /*3810*/  UMOV UR10, 0x1 ;  /* 0x00000001000a7882 */ /* 0x000fe40000000000 */
[----:B------:R-:W-:Y:S02]  /*3820*/  UIMAD UR10, UR27, -0x60, UR10 ;  /* 0xffffffa01b0a78a4 */ /* 0x000fe4000f8e020a */
[----:B------:R-:W1:Y:S04]  /*3830*/  SHFL.IDX PT, R8, R13, 0x1, 0x1c1f ;  /* 0x003c1f000d087f89 */ /* 0x000e6800000e0000 */
[----:B------:R-:W-:Y:S01]  /*3840*/  IMAD R19, R7, R16, UR10 ;  /* 0x0000000a07137e24 */ /* 0x000fe2000f8e0210 */
        /* <DEDUP_REMOVED lines=77> */
[----:B------:R-:W1:Y:S04]  /*3d20*/  SHFL.IDX PT, R14, R13, RZ, 0x1c1f ;  /* 0x001c1fff0d0e7589 */ /* 0x000e6800000e0000 */
[----:B------:R-:W3:Y:S01]  /*3d30*/  SHFL.BFLY PT, R18, R9, 0x2, 0x1f ;  /* 0x0c401f0009127f89 */ /* 0x000ee200000e0000 */
[----:B-1----:R-:W-:Y:S02]  /*3d40*/  IADD3 R19, R14, -UR29, R19 ;  /* 0x8000001d0e137c10 */ /* 0x002fe4000fffe013 */
[----:B---3--:R-:W-:Y:S02]  /*3d50*/  FMNMX.FTZ R18, R9, R18, !PT ;  /* 0x0000001209127209 */ /* 0x008fe40007810000 */
[----:B------:R-:W-:-:S02]  /*3d60*/  ISETP.GT.AND P1, PT, R19, RZ, PT ;  /* 0x000000ff1300720c */ /* 0x000fc40003f24270 */
[C---:B------:R-:W-:Y:S01]  /*3d70*/  ISETP.GT.AND P2, PT, R19.reuse, 0x1, PT ;  /* 0x000000011300780c */ /* 0x040fe20003f44270 */
[----:B------:R-:W1:Y:S01]  /*3d80*/  SHFL.BFLY PT, R15, R18, 0x1, 0x1f ;  /* 0x0c201f00120f7f89 */ /* 0x000e6200000e0000 */
[----:B------:R-:W-:Y:S02]  /*3d90*/  FSEL R152, R152, -INF , P1 ;  /* 0xff80000098987808 */ /* 0x000fe40000800000 */
        /* <DEDUP_REMOVED lines=11> */
[----:B-1----:R-:W-:Y:S02]  /*3e50*/  FMNMX.FTZ R9, R18, R15, !PT ;  /* 0x0000000f12097209 */ /* 0x002fe40007810000 */
[----:B------:R-:W-:Y:S02]  /*3e60*/  FMNMX.FTZ R13, R157, R14, !PT ;  /* 0x0000000e9d0d7209 */ /* 0x000fe40007810000 */
[C---:B------:R-:W-:Y:S01]  /*3e70*/  FSETP.NEU.FTZ.AND P1, PT, R9.reuse, -INF , PT ;  /* 0xff8000000900780b */ /* 0x040fe20003f3d000 */
[----:B------:R-:W-:Y:S01]  /*3e80*/  FMUL.FTZ R15, R9, UR7 ;  /* 0x00000007090f7c20 */ /* 0x000fe20008410000 */
[----:B------:R-:W-:Y:S02]  /*3e90*/  ISETP.GT.AND P3, PT, R19, 0x18, PT ;  /* 0x000000181300780c */ /* 0x000fe40003f64270 */
[----:B------:R-:W-:-:S02]  /*3ea0*/  FSEL R161, R161, -INF , P2 ;  /* 0xff800000a1a17808 */ /* 0x000fc40001000000 */
        /* <DEDUP_REMOVED lines=28> */
[----:B------:R1:W-:Y:S01]  /*4070*/  MUFU.EX2 R15, R18 ;  /* 0x00000012000f7308 */ /* 0x0003e20000000800 */
        /* <DEDUP_REMOVED lines=9> */
[--C-:B-1----:R-:W-:Y:S01]  /*4110*/  FFMA.FTZ R18, R8, UR7, -R13.reuse ;  /* 0x0000000708127c23 */ /* 0x102fe2000801080d */
        /* <DEDUP_REMOVED lines=13> */
[----:B------:R-:W-:Y:S01]  /*41f0*/  FFMA.FTZ R175, R198, UR7, -R13 ;  /* 0x00000007c6af7c23 */ /* 0x000fe2000801080d */
[----:B------:R-:W-:Y:S01]  /*4200*/  FMNMX.FTZ R17, R177, R8, !PT ;  /* 0x00000008b1117209 */ /* 0x000fe20007810000 */
[----:B------:R-:W-:Y:S01]  /*4210*/  MUFU.EX2 R16, R16 ;  /* 0x0000001000107308 */ /* 0x000fe20000000800 */
[----:B------:R-:W-:-:S02]  /*4220*/  ISETP.GT.AND P3, PT, R19, 0x40, PT ;  /* 0x000000401300780c */ /* 0x000fc40003f64270 */
[----:B------:R-:W-:Y:S02]  /*4230*/  FSEL R181, R181, -INF , P2 ;  /* 0xff800000b5b57808 */ /* 0x000fe40001000000 */
[----:B------:R-:W-:Y:S02]  /*4240*/  FMNMX.FTZ R8, R180, R17, !PT ;  /* 0x00000011b4087209 */ /* 0x000fe40007810000 */
[----:B------:R-:W-:Y:S01]  /*4250*/  ISETP.GT.AND P2, PT, R19, 0x41, PT ;  /* 0x000000411300780c */ /* 0x000fe20003f44270 */
[----:B------:R-:W-:Y:S01]  /*4260*/  MUFU.EX2 R20, R20 ;  /* 0x0000001400147308 */ /* 0x000fe20000000800 */
[----:B------:R-:W-:Y:S02]  /*4270*/  FSEL R184, R184, -INF , P3 ;  /* 0xff800000b8b87808 */ /* 0x000fe40001800000 */
[----:B------:R-:W-:Y:S02]  /*4280*/  FMNMX.FTZ R17, R181, R8, !PT ;  /* 0x00000008b5117209 */ /* 0x000fe40007810000 */
[----:B------:R-:W-:-:S02]  /*4290*/  ISETP.GT.AND P3, PT, R19, 0x48, PT ;  /* 0x000000481300780c */ /* 0x000fc40003f64270 */
[----:B------:R-:W-:Y:S01]  /*42a0*/  FSEL R185, R185, -INF , P2 ;  /* 0xff800000b9b97808 */ /* 0x000fe20001000000 */
[----:B------:R-:W-:Y:S01]  /*42b0*/  MUFU.EX2 R23, R23 ;  /* 0x0000001700177308 */ /* 0x000fe20000000800 */
[----:B------:R-:W-:Y:S02]  /*42c0*/  FMNMX.FTZ R8, R184, R17, !PT ;  /* 0x00000011b8087209 */ /* 0x000fe40007810000 */
[----:B------:R-:W-:Y:S02]  /*42d0*/  ISETP.GT.AND P2, PT, R19, 0x49, PT ;  /* 0x000000491300780c */ /* 0x000fe40003f44270 */
[----:B------:R-:W-:Y:S02]  /*42e0*/  FSEL R188, R188, -INF , P3 ;  /* 0xff800000bcbc7808 */ /* 0x000fe40001800000 */
[----:B------:R-:W-:Y:S01]  /*42f0*/  FMNMX.FTZ R21, R185, R8, !PT ;  /* 0x00000008b9157209 */ /* 0x000fe20007810000 */
[----:B------:R1:W-:Y:S01]  /*4300*/  MUFU.EX2 R17, R163 ;  /* 0x000000a300117308 */ /* 0x0003e20000000800 */
[----:B------:R-:W-:-:S02]  /*4310*/  ISETP.GT.AND P3, PT, R19, 0x50, PT ;  /* 0x000000501300780c */ /* 0x000fc40003f64270 */
[----:B------:R-:W-:Y:S02]  /*4320*/  FSEL R189, R189, -INF , P2 ;  /* 0xff800000bdbd7808 */ /* 0x000fe40001000000 */
[----:B------:R-:W-:Y:S02]  /*4330*/  FMNMX.FTZ R8, R188, R21, !PT ;  /* 0x00000015bc087209 */ /* 0x000fe40007810000 */
[----:B------:R-:W-:Y:S01]  /*4340*/  ISETP.GT.AND P2, PT, R19, 0x51, PT ;  /* 0x000000511300780c */ /* 0x000fe20003f44270 */
[----:B------:R-:W-:Y:S01]  /*4350*/  MUFU.EX2 R170, R170 ;  /* 0x000000aa00aa7308 */ /* 0x000fe20000000800 */
[----:B------:R-:W-:Y:S01]  /*4360*/  FSEL R192, R192, -INF , P3 ;  /* 0xff800000c0c07808 */ /* 0x000fe20001800000 */
[----:B-1----:R-:W-:Y:S01]  /*4370*/  FFMA.FTZ R163, R190, UR7, -R13 ;  /* 0x00000007bea37c23 */ /* 0x002fe2000801080d */
[----:B------:R-:W-:Y:S02]  /*4380*/  FMNMX.FTZ R21, R189, R8, !PT ;  /* 0x00000008bd157209 */ /* 0x000fe40007810000 */
[----:B------:R-:W-:-:S02]  /*4390*/  ISETP.GT.AND P3, PT, R19, 0x58, PT ;  /* 0x000000581300780c */ /* 0x000fc40003f64270 */
[----:B------:R-:W-:Y:S01]  /*43a0*/  FSEL R193, R193, -INF , P2 ;  /* 0xff800000c1c17808 */ /* 0x000fe20001000000 */
[----:B------:R-:W-:Y:S01]  /*43b0*/  MUFU.EX2 R171, R171 ;  /* 0x000000ab00ab7308 */ /* 0x000fe20000000800 */
[----:B------:R-:W-:Y:S01]  /*43c0*/  FMNMX.FTZ R8, R192, R21, !PT ;  /* 0x00000015c0087209 */ /* 0x000fe20007810000 */
[----:B------:R-:W-:Y:S01]  /*43d0*/  FFMA.FTZ R21, R186, UR7, -R13 ;  /* 0x00000007ba157c23 */ /* 0x000fe2000801080d */
[----:B------:R-:W-:Y:S02]  /*43e0*/  ISETP.GT.AND P2, PT, R19, 0x59, PT ;  /* 0x000000591300780c */ /* 0x000fe40003f44270 */
[----:B------:R-:W-:Y:S02]  /*43f0*/  FSEL R196, R196, -INF , P3 ;  /* 0xff800000c4c47808 */ /* 0x000fe40001800000 */
[----:B------:R-:W-:Y:S01]  /*4400*/  FMNMX.FTZ R19, R193, R8, !PT ;  /* 0x00000008c1137209 */ /* 0x000fe20007810000 */
[----:B------:R-:W-:Y:S01]  /*4410*/  MUFU.EX2 R166, R166 ;  /* 0x000000a600a67308 */ /* 0x000fe20000000800 */
[----:B------:R-:W-:-:S02]  /*4420*/  FSEL R197, R197, -INF , P2 ;  /* 0xff800000c5c57808 */ /* 0x000fc40001000000 */
[----:B------:R-:W-:-:S04]  /*4430*/  FMNMX.FTZ R8, R196, R19, !PT ;  /* 0x00000013c4087209 */ /* 0x000fc80007810000 */
[----:B------:R-:W-:Y:S01]  /*4440*/  FMNMX.FTZ R8, R197, R8, !PT ;  /* 0x00000008c5087209 */ /* 0x000fe20007810000 */
[----:B------:R-:W-:Y:S04]  /*4450*/  MUFU.EX2 R22, R22 ;  /* 0x0000001600167308 */ /* 0x000fe80000000800 */
[----:B------:R-:W1:Y:S04]  /*4460*/  SHFL.BFLY PT, R19, R8, 0x2, 0x1f ;  /* 0x0c401f0008137f89 */ /* 0x000e6800000e0000 */
        /* <DEDUP_REMOVED lines=10> */
[--C-:B------:R-:W-:Y:S01]  /*4510*/  FFMA.FTZ R19, R194, UR7, -R13.reuse ;  /* 0x00000007c2137c23 */ /* 0x100fe2000801080d */
[----:B------:R-:W-:-:S02]  /*4520*/  FFMA.FTZ R13, R199, UR7, -R13 ;  /* 0x00000007c70d7c23 */ /* 0x000fc4000801080d */
[C---:B------:R-:W-:Y:S01]  /*4530*/  FSETP.NEU.FTZ.AND P2, PT, R8.reuse, -INF , PT ;  /* 0xff8000000800780b */ /* 0x040fe20003f5d000 */
[----:B------:R-:W-:Y:S02]  /*4540*/  FMUL.FTZ R154, R8, UR7 ;  /* 0x00000007089a7c20 */ /* 0x000fe40008410000 */
[----:B------:R-:W-:Y:S03]  /*4550*/  MUFU.EX2 R19, R19 ;  /* 0x0000001300137308 */ /* 0x000fe60000000800 */
[----:B------:R-:W-:-:S05]  /*4560*/  FSEL R154, R154, RZ, P2 ;  /* 0x000000ff9a9a7208 */ /* 0x000fca0001000000 */
[--C-:B------:R-:W-:Y:S01]  /*4570*/  FFMA.FTZ R183, R152, UR7, -R154.reuse ;  /* 0x0000000798b77c23 */ /* 0x100fe2000801089a */
[--C-:B------:R-:W-:Y:S01]  /*4580*/  FFMA.FTZ R152, R153, UR7, -R154.reuse ;  /* 0x0000000799987c23 */ /* 0x100fe2000801089a */
[----:B------:R-:W-:Y:S01]  /*4590*/  FSEL R153, R9, RZ, P1 ;  /* 0x000000ff09997208 */ /* 0x000fe20000800000 */
[--C-:B------:R-:W-:Y:S01]  /*45a0*/  FFMA.FTZ R156, R156, UR7, -R154.reuse ;  /* 0x000000079c9c7c23 */ /* 0x100fe2000801089a */
[--C-:B------:R-:W-:Y:S01]  /*45b0*/  FFMA.FTZ R157, R157, UR7, -R154.reuse ;  /* 0x000000079d9d7c23 */ /* 0x100fe2000801089a */
[----:B------:R-:W-:Y:S01]  /*45c0*/  FFMA.FTZ R158, R160, UR7, -R154 ;  /* 0x00000007a09e7c23 */ /* 0x000fe2000801089a */
[----:B------:R-:W-:Y:S01]  /*45d0*/  MUFU.EX2 R183, R183 ;  /* 0x000000b700b77308 */ /* 0x000fe20000000800 */
[----:B------:R-:W-:Y:S01]  /*45e0*/  FADD.FTZ R153, -R153, R12 ;  /* 0x0000000c99997221 */ /* 0x000fe20000010100 */
[----:B------:R-:W-:Y:S01]  /*45f0*/  FSEL R12, R8, RZ, P2 ;  /* 0x000000ff080c7208 */ /* 0x000fe20001000000 */
[--C-:B------:R-:W-:Y:S01]  /*4600*/  FFMA.FTZ R161, R161, UR7, -R154.reuse ;  /* 0x00000007a1a17c23 */ /* 0x100fe2000801089a */
[--C-:B------:R-:W-:Y:S01]  /*4610*/  FFMA.FTZ R160, R164, UR7, -R154.reuse ;  /* 0x00000007a4a07c23 */ /* 0x100fe2000801089a */
[----:B------:R-:W-:Y:S01]  /*4620*/  FMUL.FTZ R153, R153, UR7 ;  /* 0x0000000799997c20 */ /* 0x000fe20008410000 */
[--C-:B------:R-:W-:Y:S01]  /*4630*/  FFMA.FTZ R164, R172, UR7, -R154.reuse ;  /* 0x00000007aca47c23 */ /* 0x100fe2000801089a */
        /* <DEDUP_REMOVED lines=18> */
[----:B------:R-:W-:-:S07]  /*4760*/  FFMA.FTZ R197, R197, UR7, -R154 ;  /* 0x00000007c5c57c23 */ /* 0x000fce000801089a */
[----:B------:R-:W4:Y:S01]  /*4770*/  MUFU.EX2 R156, R156 ;  /* 0x0000009c009c7308 */ /* 0x000f220000000800 */
[-C--:B-1----:R-:W-:Y:S01]  /*4780*/  FMUL.FTZ R26, R26, R11.reuse ;  /* 0x0000000b1a1a7220 */ /* 0x082fe20000410000 */
[-C--:B------:R-:W-:Y:S01]  /*4790*/  FMUL.FTZ R27, R27, R11.reuse ;  /* 0x0000000b1b1b7220 */ /* 0x080fe20000410000 */
[-C--:B------:R-:W-:Y:S01]  /*47a0*/  FMUL.FTZ R30, R30, R11.reuse ;  /* 0x0000000b1e1e7220 */ /* 0x080fe20000410000 */
[-C--:B------:R-:W-:Y:S01]  /*47b0*/  FMUL.FTZ R31, R31, R11.reuse ;  /* 0x0000000b1f1f7220 */ /* 0x080fe20000410000 */
[-C--:B------:R-:W-:Y:S01]  /*47c0*/  FMUL.FTZ R34, R34, R11.reuse ;  /* 0x0000000b22227220 */ /* 0x080fe20000410000 */
[-C--:B------:R-:W-:Y:S01]  /*47d0*/  FMUL.FTZ R35, R35, R11.reuse ;  /* 0x0000000b23237220 */ /* 0x080fe20000410000 */
[----:B------:R-:W-:Y:S01]  /*47e0*/  FMUL.FTZ R38, R38, R11 ;  /* 0x0000000b26267220 */ /* 0x000fe20000410000 */
[----:B------:R-:W1:Y:S01]  /*47f0*/  MUFU.EX2 R157, R157 ;  /* 0x0000009d009d7308 */ /* 0x000e620000000800 */
[----:B---3--:R-:W-:Y:S01]  /*4800*/  FFMA.FTZ R187, R12, R4, R183 ;  /* 0x000000040cbb7223 */ /* 0x008fe200000100b7 */
[----:B------:R-:W-:Y:S01]  /*4810*/  FFMA.FTZ R4, R11, R5, R14 ;  /* 0x000000050b047223 */ /* 0x000fe2000001000e */
[-C--:B------:R-:W-:Y:S01]  /*4820*/  FMUL.FTZ R24, R24, R12.reuse ;  /* 0x0000000c18187220 */ /* 0x080fe20000410000 */
[-C--:B------:R-:W-:Y:S01]  /*4830*/  FMUL.FTZ R25, R25, R12.reuse ;  /* 0x0000000c19197220 */ /* 0x080fe20000410000 */
[----:B------:R-:W-:Y:S01]  /*4840*/  FADD.FTZ R187, R152, R187 ;  /* 0x000000bb98bb7221 */ /* 0x000fe20000010000 */
[----:B------:R-:W-:Y:S01]  /*4850*/  FADD.FTZ R180, R15, R4 ;  /* 0x000000040fb47221 */ /* 0x000fe20000010000 */
[----:B------:R-:W-:Y:S01]  /*4860*/  FFMA.FTZ R4, R184, UR7, -R154 ;  /* 0x00000007b8047c23 */ /* 0x000fe2000801089a */
[----:B------:R-:W3:Y:S01]  /*4870*/  MUFU.EX2 R158, R158 ;  /* 0x0000009e009e7308 */ /* 0x000ee20000000800 */
[----:B----4-:R-:W-:Y:S01]  /*4880*/  FADD.FTZ R186, R156, R187 ;  /* 0x000000bb9cba7221 */ /* 0x010fe20000010000 */
[----:B------:R-:W-:Y:S01]  /*4890*/  FADD.FTZ R153, R155, R180 ;  /* 0x000000b49b997221 */ /* 0x000fe20000010000 */
[----:B------:R-:W-:Y:S01]  /*48a0*/  F2FP.BF16.F32.PACK_AB R155, R18, R155 ;  /* 0x0000009b129b723e */ /* 0x000fe200000010ff */
[----:B------:R-:W-:Y:S01]  /*48b0*/  FFMA.FTZ R180, R188, UR7, -R154 ;  /* 0x00000007bcb47c23 */ /* 0x000fe2000801089a */
[----:B------:R-:W-:Y:S01]  /*48c0*/  F2FP.BF16.F32.PACK_AB R152, R152, R183 ;  /* 0x000000b79898723e */ /* 0x000fe200000010ff */
[----:B------:R-:W-:Y:S01]  /*48d0*/  FADD.FTZ R153, R18, R153 ;  /* 0x0000009912997221 */ /* 0x000fe20000010000 */
[----:B------:R-:W-:Y:S01]  /*48e0*/  FMUL.FTZ R28, R28, R12 ;  /* 0x0000000c1c1c7220 */ /* 0x000fe20000410000 */
[----:B------:R-:W4:Y:S01]  /*48f0*/  MUFU.EX2 R161, R161 ;  /* 0x000000a100a17308 */ /* 0x000f220000000800 */
[C---:B-1----:R-:W-:Y:S01]  /*4900*/  FADD.FTZ R187, R157.reuse, R186 ;  /* 0x000000ba9dbb7221 */ /* 0x042fe20000010000 */
[----:B------:R-:W-:Y:S01]  /*4910*/  FADD.FTZ R186, R16, R153 ;  /* 0x0000009910ba7221 */ /* 0x000fe20000010000 */
[----:B------:R-:W-:Y:S01]  /*4920*/  F2FP.BF16.F32.PACK_AB R154, R157, R156 ;  /* 0x0000009c9d9a723e */ /* 0x000fe200000010ff */
        /* <DEDUP_REMOVED lines=16> */
[----:B------:R-:W-:Y:S01]  /*4a30*/  F2FP.BF16.F32.PACK_AB R161, R174, R21 ;  /* 0x00000015aea1723e */ /* 0x000fe200000010ff */
[-C--:B------:R-:W-:Y:S01]  /*4a40*/  FMUL.FTZ R49, R49, R12.reuse ;  /* 0x0000000c31317220 */ /* 0x080fe20000410000 */
[-C--:B------:R-:W-:Y:S01]  /*4a50*/  FMUL.FTZ R52, R52, R12.reuse ;  /* 0x0000000c34347220 */ /* 0x080fe20000410000 */
[-C--:B------:R-:W-:Y:S01]  /*4a60*/  FMUL.FTZ R53, R53, R12.reuse ;  /* 0x0000000c35357220 */ /* 0x080fe20000410000 */
[----:B------:R-:W4:Y:S01]  /*4a70*/  MUFU.EX2 R168, R168 ;  /* 0x000000a800a87308 */ /* 0x000f220000000800 */
[----:B-1----:R-:W-:Y:S01]  /*4a80*/  FADD.FTZ R184, R160, R153 ;  /* 0x00000099a0b87221 */ /* 0x002fe20000010000 */
[----:B------:R-:W-:Y:S01]  /*4a90*/  FADD.FTZ R153, R159, R186 ;  /* 0x000000ba9f997221 */ /* 0x000fe20000010000 */
[----:B------:R-:W-:Y:S01]  /*4aa0*/  F2FP.BF16.F32.PACK_AB R159, R20, R159 ;  /* 0x0000009f149f723e */ /* 0x000fe200000010ff */
[-C--:B------:R-:W-:Y:S01]  /*4ab0*/  FMUL.FTZ R56, R56, R12.reuse ;  /* 0x0000000c38387220 */ /* 0x080fe20000410000 */
[-C--:B------:R-:W-:Y:S01]  /*4ac0*/  FMUL.FTZ R57, R57, R12.reuse ;  /* 0x0000000c39397220 */ /* 0x080fe20000410000 */
[-C--:B------:R-:W-:Y:S01]  /*4ad0*/  FMUL.FTZ R60, R60, R12.reuse ;  /* 0x0000000c3c3c7220 */ /* 0x080fe20000410000 */
[----:B------:R-:W-:Y:S01]  /*4ae0*/  FMUL.FTZ R61, R61, R12 ;  /* 0x0000000c3d3d7220 */ /* 0x000fe20000410000 */
[----:B------:R-:W1:Y:S01]  /*4af0*/  MUFU.EX2 R169, R169 ;  /* 0x000000a900a97308 */ /* 0x000e620000000800 */
        /* <DEDUP_REMOVED lines=19> */
[----:B------:R-:W-:Y:S01]  /*4c30*/  F2FP.BF16.F32.PACK_AB R169, R170, R23 ;  /* 0x00000017aaa9723e */ /* 0x000fe200000010ff */
        /* <DEDUP_REMOVED lines=12> */
[----:B----4-:R-:W-:Y:S01]  /*4d00*/  FADD.FTZ R157, R173, R18 ;  /* 0x00000012ad9d7221 */ /* 0x010fe20000010000 */
        /* <DEDUP_REMOVED lines=18> */
[----:B------:R-:W-:Y:S01]  /*4e30*/  FMUL.FTZ R129, R129, R12 ;  /* 0x0000000c81817220 */ /* 0x000fe20000410000 */
[----:B------:R-:W-:Y:S01]  /*4e40*/  FADD.FTZ R14, R170, R185 ;  /* 0x000000b9aa0e7221 */ /* 0x000fe20000010000 */
[----:B------:R-:W-:Y:S01]  /*4e50*/  F2FP.BF16.F32.PACK_AB R170, R173, R164 ;  /* 0x000000a4adaa723e */ /* 0x000fe200000010ff */
[----:B------:R-:W-:Y:S01]  /*4e60*/  FMUL.FTZ R132, R132, R12 ;  /* 0x0000000c84847220 */ /* 0x000fe20000410000 */
[----:B------:R-:W3:Y:S01]  /*4e70*/  MUFU.EX2 R176, R176 ;  /* 0x000000b000b07308 */ /* 0x000ee20000000800 */
[----:B------:R-:W-:Y:S01]  /*4e80*/  FADD.FTZ R183, R171, R14 ;  /* 0x0000000eabb77221 */ /* 0x000fe20000010000 */
[----:B-1----:R-:W-:Y:S01]  /*4e90*/  FADD.FTZ R14, R172, R157 ;  /* 0x0000009dac0e7221 */ /* 0x002fe20000010000 */
[----:B------:R-:W-:Y:S01]  /*4ea0*/  F2FP.BF16.F32.PACK_AB R157, R17, R16 ;  /* 0x00000010119d723e */ /* 0x000fe200000010ff */
[-C--:B------:R-:W-:Y:S01]  /*4eb0*/  FMUL.FTZ R133, R133, R12.reuse ;  /* 0x0000000c85857220 */ /* 0x080fe20000410000 */
[C---:B------:R-:W-:Y:S01]  /*4ec0*/  FADD.FTZ R183, R166.reuse, R183 ;  /* 0x000000b7a6b77221 */ /* 0x040fe20000010000 */
[----:B------:R-:W-:Y:S01]  /*4ed0*/  F2FP.BF16.F32.PACK_AB R171, R166, R171 ;  /* 0x000000aba6ab723e */ /* 0x000fe200000010ff */
[----:B------:R-:W-:Y:S01]  /*4ee0*/  FMUL.FTZ R136, R136, R12 ;  /* 0x0000000c88887220 */ /* 0x000fe20000410000 */
[----:B------:R-:W1:Y:S01]  /*4ef0*/  MUFU.EX2 R4, R4 ;  /* 0x0000000400047308 */ /* 0x000e620000000800 */
[----:B------:R-:W-:Y:S01]  /*4f00*/  FADD.FTZ R16, R22, R183 ;  /* 0x000000b716107221 */ /* 0x000fe20000010000 */
[C---:B----4-:R-:W-:Y:S01]  /*4f10*/  FADD.FTZ R17, R177.reuse, R14 ;  /* 0x0000000eb1117221 */ /* 0x050fe20000010000 */
[----:B------:R-:W-:Y:S01]  /*4f20*/  F2FP.BF16.F32.PACK_AB R164, R177, R172 ;  /* 0x000000acb1a4723e */ /* 0x000fe200000010ff */
[-C--:B------:R-:W-:Y:S01]  /*4f30*/  FMUL.FTZ R137, R137, R12.reuse ;  /* 0x0000000c89897220 */ /* 0x080fe20000410000 */
[----:B------:R-:W-:Y:S01]  /*4f40*/  FADD.FTZ R16, R179, R16 ;  /* 0x00000010b3107221 */ /* 0x000fe20000010000 */
[-C--:B------:R-:W-:Y:S01]  /*4f50*/  FMUL.FTZ R140, R140, R12.reuse ;  /* 0x0000000c8c8c7220 */ /* 0x080fe20000410000 */
[----:B------:R-:W-:Y:S01]  /*4f60*/  FMUL.FTZ R141, R141, R12 ;  /* 0x0000000c8d8d7220 */ /* 0x000fe20000410000 */
[----:B------:R-:W4:Y:S01]  /*4f70*/  MUFU.EX2 R180, R180 ;  /* 0x000000b400b47308 */ /* 0x000f220000000800 */
[----:B---3--:R-:W-:Y:S01]  /*4f80*/  FADD.FTZ R14, R176, R17 ;  /* 0x00000011b00e7221 */ /* 0x008fe20000010000 */
[----:B------:R-:W-:Y:S01]  /*4f90*/  FADD.FTZ R17, R167, R16 ;  /* 0x00000010a7117221 */ /* 0x000fe20000010000 */
[C---:B------:R-:W-:Y:S01]  /*4fa0*/  F2FP.BF16.F32.PACK_AB R166, R5.reuse, R176 ;  /* 0x000000b005a6723e */ /* 0x040fe200000010ff */
[----:B------:R-:W-:Y:S01]  /*4fb0*/  FMUL.FTZ R144, R144, R12 ;  /* 0x0000000c90907220 */ /* 0x000fe20000410000 */
[----:B------:R-:W-:Y:S01]  /*4fc0*/  FADD.FTZ R23, R5, R14 ;  /* 0x0000000e05177221 */ /* 0x000fe20000010000 */
[C---:B------:R-:W-:Y:S01]  /*4fd0*/  FADD.FTZ R14, R162.reuse, R17 ;  /* 0x00000011a20e7221 */ /* 0x040fe20000010000 */
[----:B------:R-:W-:Y:S01]  /*4fe0*/  F2FP.BF16.F32.PACK_AB R167, R162, R167 ;  /* 0x000000a7a2a7723e */ /* 0x000fe200000010ff */
[----:B------:R-:W3:Y:S01]  /*4ff0*/  MUFU.EX2 R15, R189 ;  /* 0x000000bd000f7308 */ /* 0x000ee20000000800 */
[----:B-1----:R-:W-:Y:S01]  /*5000*/  FADD.FTZ R16, R4, R23 ;  /* 0x0000001704107221 */ /* 0x002fe20000010000 */
[----:B------:R-:W-:Y:S01]  /*5010*/  FADD.FTZ R17, R21, R14 ;  /* 0x0000000e15117221 */ /* 0x000fe20000010000 */
[----:B------:R-:W-:Y:S01]  /*5020*/  F2FP.BF16.F32.PACK_AB R160, R181, R4 ;  /* 0x00000004b5a0723e */ /* 0x000fe200000010ff */
[-C--:B------:R-:W-:Y:S01]  /*5030*/  FMUL.FTZ R145, R145, R12.reuse ;  /* 0x0000000c91917220 */ /* 0x080fe20000410000 */
[----:B------:R-:W-:Y:S01]  /*5040*/  FADD.FTZ R23, R181, R16 ;  /* 0x00000010b5177221 */ /* 0x000fe20000010000 */
[----:B------:R-:W-:Y:S01]  /*5050*/  FADD.FTZ R14, R174, R17 ;  /* 0x00000011ae0e7221 */ /* 0x000fe20000010000 */
[-C--:B------:R-:W-:Y:S01]  /*5060*/  FMUL.FTZ R148, R148, R12.reuse ;  /* 0x0000000c94947220 */ /* 0x080fe20000410000 */
[----:B------:R-:W1:Y:S01]  /*5070*/  MUFU.EX2 R192, R192 ;  /* 0x000000c000c07308 */ /* 0x000e620000000800 */
[----:B----4-:R-:W-:Y:S01]  /*5080*/  FADD.FTZ R16, R180, R23 ;  /* 0x00000017b4107221 */ /* 0x010fe20000010000 */
[----:B------:R-:W-:Y:S01]  /*5090*/  FADD.FTZ R5, R163, R14 ;  /* 0x0000000ea3057221 */ /* 0x000fe20000010000 */
[----:B------:R-:W-:Y:S01]  /*50a0*/  F2FP.BF16.F32.PACK_AB R163, R178, R163 ;  /* 0x000000a3b2a3723e */ /* 0x000fe200000010ff */
[----:B------:R-:W-:Y:S01]  /*50b0*/  FMUL.FTZ R149, R149, R12 ;  /* 0x0000000c95957220 */ /* 0x000fe20000410000 */
[-C--:B------:R-:W-:Y:S01]  /*50c0*/  FMUL.FTZ R39, R39, R11.reuse ;  /* 0x0000000b27277220 */ /* 0x080fe20000410000 */
[-C--:B------:R-:W-:Y:S01]  /*50d0*/  FMUL.FTZ R42, R42, R11.reuse ;  /* 0x0000000b2a2a7220 */ /* 0x080fe20000410000 */
[-C--:B------:R-:W-:Y:S01]  /*50e0*/  FMUL.FTZ R43, R43, R11.reuse ;  /* 0x0000000b2b2b7220 */ /* 0x080fe20000410000 */
[----:B------:R-:W4:Y:S01]  /*50f0*/  MUFU.EX2 R193, R193 ;  /* 0x000000c100c17308 */ /* 0x000f220000000800 */
[C---:B---3--:R-:W-:Y:S01]  /*5100*/  FADD.FTZ R17, R15.reuse, R16 ;  /* 0x000000100f117221 */ /* 0x048fe20000010000 */
[----:B------:R-:W-:Y:S01]  /*5110*/  FADD.FTZ R16, R178, R5 ;  /* 0x00000005b2107221 */ /* 0x000fe20000010000 */
[----:B------:R-:W-:Y:S01]  /*5120*/  F2FP.BF16.F32.PACK_AB R162, R15, R180 ;  /* 0x000000b40fa2723e */ /* 0x000fe200000010ff */
[-C--:B------:R-:W-:Y:S01]  /*5130*/  FMUL.FTZ R46, R46, R11.reuse ;  /* 0x0000000b2e2e7220 */ /* 0x080fe20000410000 */
[-C--:B------:R-:W-:Y:S01]  /*5140*/  FMUL.FTZ R47, R47, R11.reuse ;  /* 0x0000000b2f2f7220 */ /* 0x080fe20000410000 */
[----:B------:R-:W-:Y:S01]  /*5150*/  FADD.FTZ R5, R19, R16 ;  /* 0x0000001013057221 */ /* 0x000fe20000010000 */
        /* <DEDUP_REMOVED lines=42> */
[C---:B---3--:R-:W-:Y:S01]  /*5400*/  FADD.FTZ R4, R197.reuse, R16 ;  /* 0x00000010c5047221 */ /* 0x048fe20000010000 */
[----:B------:R-:W-:Y:S01]  /*5410*/  F2FP.BF16.F32.PACK_AB R174, R197, R196 ;  /* 0x000000c4c5ae723e */ /* 0x000fe200000010ff */
[-C--:B------:R-:W-:Y:S01]  /*5420*/  FMUL.FTZ R110, R110, R11.reuse ;  /* 0x0000000b6e6e7220 */ /* 0x080fe20000410000 */
[-C--:B------:R-:W-:Y:S01]  /*5430*/  FMUL.FTZ R111, R111, R11.reuse ;  /* 0x0000000b6f6f7220 */ /* 0x080fe20000410000 */
[-C--:B------:R-:W-:Y:S01]  /*5440*/  FMUL.FTZ R114, R114, R11.reuse ;  /* 0x0000000b72727220 */ /* 0x080fe20000410000 */
[-C--:B------:R-:W-:Y:S01]  /*5450*/  FMUL.FTZ R115, R115, R11.reuse ;  /* 0x0000000b73737220 */ /* 0x080fe20000410000 */
[-C--:B------:R-:W-:Y:S01]  /*5460*/  FMUL.FTZ R118, R118, R11.reuse ;  /* 0x0000000b76767220 */ /* 0x080fe20000410000 */
[----:B------:R-:W-:Y:S01]  /*5470*/  FMUL.FTZ R119, R119, R11 ;  /* 0x0000000b77777220 */ /* 0x000fe20000410000 */
        /* <DEDUP_REMOVED lines=20> */
.L_x_13608:
[----:B------:R1:W3:Y:S01]  /*55c0*/  SYNCS.PHASECHK.TRANS64.TRYWAIT P1, [UR28+0x22850], R10 ;  /* 0x0228500aff0075a7 */ /* 0x0002e2000802015c */
[----:B------:R-:W-:Y:S05]  /*55d0*/  @!P0 BRA `(.L_x_13609) ;  /* 0x0000000000048947 */ /* 0x000fea0003800000 */
[----:B------:R-:W-:Y:S01]  /*55e0*/  BPT.TRAP 0x1 ;  /* 0x000000040000795c */ /* 0x000fe20000300000 */
.L_x_13609:
[----:B---3--:R-:W-:Y:S05]  /*55f0*/  @P1 BRA `(.L_x_13610) ;  /* 0x0000000000081947 */ /* 0x008fea0003800000 */
[----:B------:R-:W3:Y:S02]  /*5600*/  SYNCS.PHASECHK.TRANS64.TRYWAIT P1, [UR28+0x22850], R10 ;  /* 0x0228500aff0075a7 */ /* 0x000ee4000802015c */
[----:B---3--:R-:W-:Y:S05]  /*5610*/  @!P1 BRA `(.L_x_13611) ;  /* 0x0000008800249947 */ /* 0x008fea0003800000 */
.L_x_13610:
[----:B------:R4:W-:Y:S01]  /*5620*/  BAR.SYNC.DEFER_BLOCKING R3, 0x100 ;  /* 0x000400030000751d */ /* 0x0009e20000010000 */
[----:B------:R-:W-:-:S05]  /*5630*/  UIMAD UR14, UR4, 0xc00, UR24 ;  /* 0x00000c00040e78a4 */ /* 0x000fca000f8e0218 */
        /* <DEDUP_REMOVED lines=37> */
.L_x_13612:
[----:B------:R-:W-:Y:S01]  /*5890*/  UISETP.GT.AND UP0, UPT, UR27, UR26, UPT ;  /* 0x0000001a1b00728c */ /* 0x000fe2000bf04270 */
[----:B------:R-:W-:Y:S01]  /*58a0*/  IMAD.MOV.U32 R12, RZ, RZ, R9 ;  /* 0x000000ffff0c7224 */ /* 0x000fe200078e0009 */
[----:B------:R-:W-:Y:S01]  /*58b0*/  UIADD3 UR28, UR28, 0x22860, URZ ;  /* 0x000228601c1c7890 */ /* 0x000fe2000fffe03f */
[----:B---3--:R-:W-:Y:S01]  /*58c0*/  IMAD.MOV.U32 R11, RZ, RZ, R8 ;  /* 0x000000ffff0b7224 */ /* 0x008fe200078e0008 */
[----:B------:R-:W-:Y:S02]  /*58d0*/  UIADD3 UR27, UR27, -0x1, URZ ;  /* 0xffffffff1b1b7890 */ /* 0x000fe4000fffe03f */
[----:B------:R-:W-:Y:S01]  /*58e0*/  PLOP3.LUT P1, PT, PT, PT, UP0, 0x80, 0x0 ;  /* 0x000000000000781c */ /* 0x000fe20003f2f008 */
[----:B------:R-:W-:-:S09]  /*58f0*/  UPRMT UR28, UR25, 0x654, UR28 ;  /* 0x00000654191c7896 */ /* 0x000fd2000800001c */
[----:B------:R-:W-:Y:S03]  /*5900*/  SYNCS.ARRIVE.TRANS64.RED.A1T0 RZ, [UR28], RZ ;  /* 0x000000ffffff79a7 */ /* 0x000fe6000810041c */
[----:B------:R-:W-:Y:S05]  /*5910*/  @P1 BRA `(.L_x_13613) ;  /* 0xffffffd800f41947 */ /* 0x000fea000383ffff */
.L_x_13602:
[----:B------:R-:W-:-:S06]  /*5920*/  UISETP.GE.AND UP0, UPT, UR27, UR41, UPT ;  /* 0x000000291b00728c */ /* 0x000fcc000bf06270 */
[----:B------:R-:W-:-:S13]  /*5930*/  PLOP3.LUT P1, PT, PT, PT, UP0, 0x80, 0x0 ;  /* 0x000000000000781c */ /* 0x000fda0003f2f008 */
[----:B------:R-:W-:Y:S05]  /*5940*/  @!P1 BRA `(.L_x_13614) ;  /* 0x0000001c00349947 */ /* 0x000fea0003800000 */
[----:B------:R-:W-:Y:S01]  /*5950*/  IMAD.MOV.U32 R202, RZ, RZ, R9 ;  /* 0x000000ffffca7224 */ /* 0x000fe200078e0009 */
[----:B------:R-:W-:Y:S01]  /*5960*/  MOV R7, R8 ;  /* 0x0000000800077202 */ /* 0x000fe20000000f00 */
[----:B------:R-:W-:-:S06]  /*5970*/  ULDC UR7, c[0x0][0x988] ;  /* 0x0002620000077ab9 */ /* 0x000fcc0000000800 */
.L_x_13625:
[----:B------:R-:W-:-:S04]  /*5980*/  UIADD3 UR4, UR4, 0x1, URZ ;  /* 0x0000000104047890 */ /* 0x000fc8000fffe03f */
[----:B------:R-:W-:-:S04]  /*5990*/  UISETP.NE.AND UP0, UPT, UR4, 0x2, UPT ;  /* 0x000000020400788c */ /* 0x000fc8000bf05270 */
[----:B------:R-:W-:Y:S02]  /*59a0*/  USEL UR10, URZ, 0x1, UP0 ;  /* 0x000000013f0a7887 */ /* 0x000fe40008000000 */
[----:B------:R-:W-:Y:S02]  /*59b0*/  USEL UR4, UR4, URZ, UP0 ;  /* 0x0000003f04047287 */ /* 0x000fe40008000000 */
[----:B------:R-:W-:Y:S01]  /*59c0*/  ULOP3.LUT UR5, UR5, UR10, URZ, 0x3c, !UPT ;  /* 0x0000000a05057292 */ /* 0x000fe2000f8e3c3f */
[----:B0--3--:R-:W-:Y:S11]  /*59d0*/  @!P0 BRA `(.L_x_13615) ;  /* 0x0000000000048947 */ /* 0x009ff60003800000 */
[----:B------:R-:W-:Y:S01]  /*59e0*/  BPT.TRAP 0x1 ;  /* 0x000000040000795c */ /* 0x000fe20000300000 */
.L_x_13615:
[----:B------:R-:W-:Y:S01]  /*59f0*/  ULEA UR26, UR4, UR42, 0x3 ;  /* 0x0000002a041a7291 */ /* 0x000fe2000f8e183f */
[----:B------:R-:W-:-:S05]  /*5a00*/  IMAD.U32 R6, RZ, RZ, UR5 ;  /* 0x00000005ff067e24 */ /* 0x000fca000f8e00ff */
[----:B------:R-:W-:-:S04]  /*5a10*/  SHF.L.U32 R6, R6, 0x1f, RZ ;  /* 0x0000001f06067819 */ /* 0x000fc800000006ff */
[----:B------:R3:W4:Y:S01]  /*5a20*/  SYNCS.PHASECHK.TRANS64.TRYWAIT P1, [UR26+0x22830], R6 ;  /* 0x02283006ff0075a7 */ /* 0x000722000802015a */
[----:B------:R-:W-:Y:S05]  /*5a30*/  @!P0 BRA `(.L_x_13616) ;  /* 0x0000000000048947 */ /* 0x000fea0003800000 */
[----:B------:R-:W-:Y:S01]  /*5a40*/  BPT.TRAP 0x1 ;  /* 0x000000040000795c */ /* 0x000fe20000300000 */
.L_x_13616:
[----:B----4-:R-:W-:Y:S05]  /*5a50*/  @P1 BRA `(.L_x_13617) ;  /* 0x0000000000081947 */ /* 0x010fea0003800000 */
[----:B------:R-:W4:Y:S02]  /*5a60*/  SYNCS.PHASECHK.TRANS64.TRYWAIT P1, [UR26+0x22830], R6 ;  /* 0x02283006ff0075a7 */ /* 0x000f24000802015a */
[----:B----4-:R-:W-:Y:S05]  /*5a70*/  @!P1 BRA `(.L_x_13618) ;  /* 0x0000008400249947 */ /* 0x010fea0003800000 */
.L_x_13617:
[----:B------:R-:W-:Y:S01]  /*5a80*/  UIMAD UR10, UR4, 0x300, UR6 ;  /* 0x00000300040a78a4 */ /* 0x000fe2000f8e0206 */
[----:B------:R-:W-:Y:S01]  /*5a90*/  WARPGROUP.ARRIVE ;  /* 0x00000000000079c5 */ /* 0x000fe20000000000 */
[----:B------:R-:W-:Y:S01]  /*5aa0*/  UMOV UR11, 0x40000040 ;  /* 0x40000040000b7882 */ /* 0x000fe20000000000 */
[----:B------:R-:W-:Y:S01]  /*5ab0*/  UMOV UR15, 0x40000040 ;  /* 0x40000040000f7882 */ /* 0x000fe20000000000 */
[----:B------:R-:W-:Y:S02]  /*5ac0*/  UIADD3 UR14, UR10, 0x2, URZ ;  /* 0x000000020a0e7890 */ /* 0x000fe4000fffe03f */
        /* <DEDUP_REMOVED lines=18> */
.L_x_13619:
[----:B------:R-:W-:Y:S01]  /*5bf0*/  FMNMX.FTZ R8, R152, R7, !PT ;  /* 0x0000000798087209 */ /* 0x000fe20007810000 */
[----:B------:R-:W-:Y:S01]  /*5c00*/  UIADD3 UR10, UR26, 0x22840, URZ ;  /* 0x000228401a0a7890 */ /* 0x000fe2000fffe03f */
[----:B01----:R-:W-:Y:S02]  /*5c10*/  FMNMX.FTZ R10, R154, R202, !PT ;  /* 0x000000ca9a0a7209 */ /* 0x003fe40007810000 */
[----:B----4-:R-:W-:Y:S01]  /*5c20*/  FMNMX.FTZ R9, R153, R8, !PT ;  /* 0x0000000899097209 */ /* 0x010fe20007810000 */
[----:B------:R-:W-:-:S03]  /*5c30*/  UPRMT UR10, UR25, 0x654, UR10 ;  /* 0x00000654190a7896 */ /* 0x000fc6000800000a */
[----:B------:R-:W-:-:S04]  /*5c40*/  FMNMX.FTZ R8, R156, R9, !PT ;  /* 0x000000099c087209 */ /* 0x000fc80007810000 */
[----:B------:R-:W-:Y:S02]  /*5c50*/  FMNMX.FTZ R9, R157, R8, !PT ;  /* 0x000000089d097209 */ /* 0x000fe40007810000 */
[----:B------:R-:W-:Y:S02]  /*5c60*/  SYNCS.ARRIVE.TRANS64.RED.A1T0 RZ, [UR10], RZ ;  /* 0x000000ffffff79a7 */ /* 0x000fe4000810040a */
        /* <DEDUP_REMOVED lines=70> */
[----:B0-----:R-:W-:Y:S01]  /*60d0*/  FFMA.FTZ R164, R7, R4, R16 ;  /* 0x0000000407a47223 */ /* 0x001fe20000010010 */
[--C-:B------:R-:W-:Y:S01]  /*60e0*/  FFMA.FTZ R23, R193, UR7, -R204.reuse ;  /* 0x00000007c1177c23 */ /* 0x100fe200080108cc */
[----:B------:R-:W-:Y:S01]  /*60f0*/  FMNMX.FTZ R9, R191, R10, !PT ;  /* 0x0000000abf097209 */ /* 0x000fe20007810000 */
[--C-:B------:R-:W-:Y:S01]  /*6100*/  FFMA.FTZ R196, R196, UR7, -R204.reuse ;  /* 0x00000007c4c47c23 */ /* 0x100fe200080108cc */
[----:B------:R-:W-:Y:S01]  /*6110*/  FFMA.FTZ R177, R197, UR7, -R204 ;  /* 0x00000007c5b17c23 */ /* 0x000fe200080108cc */
[----:B------:R-:W-:Y:S01]  /*6120*/  FMUL.FTZ R24, R24, R7 ;  /* 0x0000000718187220 */ /* 0x000fe20000410000 */
[----:B------:R-:W-:Y:S01]  /*6130*/  FMNMX.FTZ R10, R194, R9, !PT ;  /* 0x00000009c20a7209 */ /* 0x000fe20007810000 */
[----:B------:R-:W0:Y:S01]  /*6140*/  MUFU.EX2 R203, R203 ;  /* 0x000000cb00cb7308 */ /* 0x000e220000000800 */
[----:B-1----:R-:W-:Y:S01]  /*6150*/  F2FP.BF16.F32.PACK_AB R168, R201, R16 ;  /* 0x00000010c9a8723e */ /* 0x002fe200000010ff */
[-C--:B------:R-:W-:Y:S01]  /*6160*/  FMUL.FTZ R25, R25, R7.reuse ;  /* 0x0000000719197220 */ /* 0x080fe20000410000 */
        /* <DEDUP_REMOVED lines=79> */
[----:B------:R-:W-:Y:S01]  /*6660*/  FMUL.FTZ R145, R145, R7 ;  /* 0x0000000791917220 */ /* 0x000fe20000410000 */
        /* <DEDUP_REMOVED lines=9> */
[----:B------:R-:W-:Y:S01]  /*6700*/  FADD.FTZ R167, R201, R164 ;  /* 0x000000a4c9a77221 */ /* 0x000fe20000010000 */
[--C-:B------:R-:W-:Y:S01]  /*6710*/  FFMA.FTZ R163, R170, UR7, -R161.reuse ;  /* 0x00000007aaa37c23 */ /* 0x100fe200080108a1 */
[--C-:B------:R-:W-:Y:S01]  /*6720*/  FFMA.FTZ R184, R171, UR7, -R161.reuse ;  /* 0x00000007abb87c23 */ /* 0x100fe200080108a1 */
[----:B------:R-:W-:Y:S01]  /*6730*/  FFMA.FTZ R173, R174, UR7, -R161 ;  /* 0x00000007aead7c23 */ /* 0x000fe200080108a1 */
[----:B----4-:R-:W-:Y:S01]  /*6740*/  FADD.FTZ R166, R200, R167 ;  /* 0x000000a7c8a67221 */ /* 0x010fe20000010000 */
[----:B------:R-:W1:Y:S01]  /*6750*/  MUFU.EX2 R169, R169 ;  /* 0x000000a900a97308 */ /* 0x000e620000000800 */
[--C-:B------:R-:W-:Y:S01]  /*6760*/  FFMA.FTZ R188, R175, UR7, -R161.reuse ;  /* 0x00000007afbc7c23 */ /* 0x100fe200080108a1 */
[--C-:B------:R-:W-:Y:S01]  /*6770*/  FFMA.FTZ R174, R178, UR7, -R161.reuse ;  /* 0x00000007b2ae7c23 */ /* 0x100fe200080108a1 */
[----:B0-----:R-:W-:Y:S01]  /*6780*/  FADD.FTZ R166, R203, R166 ;  /* 0x000000a6cba67221 */ /* 0x001fe20000010000 */
        /* <DEDUP_REMOVED lines=10> */
[----:B------:R-:W-:Y:S01]  /*6830*/  FFMA.FTZ R199, R199, UR7, -R161 ;  /* 0x00000007c7c77c23 */ /* 0x000fe200080108a1 */
[----:B------:R-:W-:Y:S01]  /*6840*/  F2FP.BF16.F32.PACK_AB R170, R203, R200 ;  /* 0x000000c8cbaa723e */ /* 0x000fe200000010ff */
[----:B------:R-:W4:Y:S01]  /*6850*/  MUFU.EX2 R155, R155 ;  /* 0x0000009b009b7308 */ /* 0x000f220000000800 */
[----:B-1----:R-:W-:Y:S01]  /*6860*/  FFMA.FTZ R5, R176, R5, R169 ;  /* 0x00000005b0057223 */ /* 0x002fe200000100a9 */
[-C--:B------:R-:W-:Y:S01]  /*6870*/  FMUL.FTZ R148, R148, R7.reuse ;  /* 0x0000000794947220 */ /* 0x080fe20000410000 */
[----:B------:R-:W-:Y:S01]  /*6880*/  FMUL.FTZ R149, R149, R7 ;  /* 0x0000000795957220 */ /* 0x000fe20000410000 */
[-C--:B------:R-:W-:Y:S01]  /*6890*/  FMUL.FTZ R26, R26, R176.reuse ;  /* 0x000000b01a1a7220 */ /* 0x080fe20000410000 */
[-C--:B------:R-:W-:Y:S01]  /*68a0*/  FMUL.FTZ R27, R27, R176.reuse ;  /* 0x000000b01b1b7220 */ /* 0x080fe20000410000 */
[-C--:B------:R-:W-:Y:S01]  /*68b0*/  FMUL.FTZ R30, R30, R176.reuse ;  /* 0x000000b01e1e7220 */ /* 0x080fe20000410000 */
[-C--:B------:R-:W-:Y:S01]  /*68c0*/  FMUL.FTZ R31, R31, R176.reuse ;  /* 0x000000b01f1f7220 */ /* 0x080fe20000410000 */
[----:B------:R-:W1:Y:S01]  /*68d0*/  MUFU.EX2 R158, R158 ;  /* 0x0000009e009e7308 */ /* 0x000e620000000800 */
[C---:B0-----:R-:W-:Y:S01]  /*68e0*/  FADD.FTZ R164, R154.reuse, R5 ;  /* 0x000000059aa47221 */ /* 0x041fe20000010000 */
[----:B------:R-:W-:Y:S01]  /*68f0*/  FFMA.FTZ R5, R183, UR7, -R161 ;  /* 0x00000007b7057c23 */ /* 0x000fe200080108a1 */
[----:B------:R-:W-:Y:S01]  /*6900*/  F2FP.BF16.F32.PACK_AB R169, R154, R169 ;  /* 0x000000a99aa9723e */ /* 0x000fe200000010ff */
        /* <DEDUP_REMOVED lines=21> */
[----:B0-----:R-:W-:Y:S01]  /*6a60*/  FADD.FTZ R171, R165, R164 ;  /* 0x000000a4a5ab7221 */ /* 0x001fe20000010000 */
[----:B------:R-:W-:Y:S01]  /*6a70*/  FADD.FTZ R166, R14, R167 ;  /* 0x000000a70ea67221 */ /* 0x000fe20000010000 */
[-C--:B------:R-:W-:Y:S01]  /*6a80*/  FMUL.FTZ R62, R62, R176.reuse ;  /* 0x000000b03e3e7220 */ /* 0x080fe20000410000 */
[-C--:B------:R-:W-:Y:S01]  /*6a90*/  FMUL.FTZ R63, R63, R176.reuse ;  /* 0x000000b03f3f7220 */ /* 0x080fe20000410000 */
[-C--:B------:R-:W-:Y:S01]  /*6aa0*/  FMUL.FTZ R66, R66, R176.reuse ;  /* 0x000000b042427220 */ /* 0x080fe20000410000 */
[-C--:B------:R-:W-:Y:S01]  /*6ab0*/  FMUL.FTZ R67, R67, R176.reuse ;  /* 0x000000b043437220 */ /* 0x080fe20000410000 */
[-C--:B------:R-:W-:Y:S01]  /*6ac0*/  FMUL.FTZ R70, R70, R176.reuse ;  /* 0x000000b046467220 */ /* 0x080fe20000410000 */
[----:B------:R-:W0:Y:S01]  /*6ad0*/  MUFU.EX2 R180, R180 ;  /* 0x000000b400b47308 */ /* 0x000e220000000800 */
[C---:B----4-:R-:W-:Y:S01]  /*6ae0*/  FADD.FTZ R164, R162.reuse, R171 ;  /* 0x000000aba2a47221 */ /* 0x050fe20000010000 */
[----:B------:R-:W-:Y:S01]  /*6af0*/  FADD.FTZ R171, R157, R166 ;  /* 0x000000a69dab7221 */ /* 0x000fe20000010000 */
[----:B------:R-:W-:Y:S01]  /*6b00*/  F2FP.BF16.F32.PACK_AB R165, R162, R165 ;  /* 0x000000a5a2a5723e */ /* 0x000fe200000010ff */
[----:B------:R-:W-:Y:S01]  /*6b10*/  FMUL.FTZ R71, R71, R176 ;  /* 0x000000b047477220 */ /* 0x000fe20000410000 */
[----:B------:R-:W-:Y:S01]  /*6b20*/  F2FP.BF16.F32.PACK_AB R162, R20, R13 ;  /* 0x0000000d14a2723e */ /* 0x000fe200000010ff */
[----:B------:R-:W-:Y:S01]  /*6b30*/  FADD.FTZ R166, R160, R171 ;  /* 0x000000aba0a67221 */ /* 0x000fe20000010000 */
[----:B------:R-:W-:Y:S01]  /*6b40*/  F2FP.BF16.F32.PACK_AB R171, R158, R155 ;  /* 0x0000009b9eab723e */ /* 0x000fe200000010ff */
[----:B------:R-:W4:Y:S01]  /*6b50*/  MUFU.EX2 R163, R163 ;  /* 0x000000a300a37308 */ /* 0x000f220000000800 */
[----:B-1----:R-:W-:Y:S01]  /*6b60*/  FADD.FTZ R167, R159, R164 ;  /* 0x000000a49fa77221 */ /* 0x002fe20000010000 */
[C---:B------:R-:W-:Y:S01]  /*6b70*/  FADD.FTZ R166, R17.reuse, R166 ;  /* 0x000000a611a67221 */ /* 0x040fe20000010000 */
[----:B------:R-:W-:Y:S01]  /*6b80*/  F2FP.BF16.F32.PACK_AB R160, R17, R160 ;  /* 0x000000a011a0723e */ /* 0x000fe200000010ff */
[-C--:B------:R-:W-:Y:S01]  /*6b90*/  FMUL.FTZ R74, R74, R176.reuse ;  /* 0x000000b04a4a7220 */ /* 0x080fe20000410000 */
[-C--:B------:R-:W-:Y:S01]  /*6ba0*/  FMUL.FTZ R75, R75, R176.reuse ;  /* 0x000000b04b4b7220 */ /* 0x080fe20000410000 */
        /* <DEDUP_REMOVED lines=19> */
[----:B-1----:R-:W-:Y:S01]  /*6ce0*/  FADD.FTZ R164, R184, R161 ;  /* 0x000000a1b8a47221 */ /* 0x002fe20000010000 */
[----:B------:R-:W-:Y:S01]  /*6cf0*/  FADD.FTZ R161, R13, R166 ;  /* 0x000000a60da17221 */ /* 0x000fe20000010000 */
[----:B------:R-:W-:Y:S01]  /*6d00*/  F2FP.BF16.F32.PACK_AB R166, R157, R14 ;  /* 0x0000000e9da6723e */ /* 0x000fe200000010ff */
[-C--:B------:R-:W-:Y:S01]  /*6d10*/  FMUL.FTZ R106, R106, R176.reuse ;  /* 0x000000b06a6a7220 */ /* 0x080fe20000410000 */
[-C--:B------:R-:W-:Y:S01]  /*6d20*/  FMUL.FTZ R107, R107, R176.reuse ;  /* 0x000000b06b6b7220 */ /* 0x080fe20000410000 */
[----:B------:R-:W-:Y:S01]  /*6d30*/  FADD.FTZ R161, R20, R161 ;  /* 0x000000a114a17221 */ /* 0x000fe20000010000 */
[-C--:B------:R-:W-:Y:S01]  /*6d40*/  FMUL.FTZ R110, R110, R176.reuse ;  /* 0x000000b06e6e7220 */ /* 0x080fe20000410000 */
[----:B------:R-:W1:Y:S01]  /*6d50*/  MUFU.EX2 R174, R174 ;  /* 0x000000ae00ae7308 */ /* 0x000e620000000800 */
[----:B0-----:R-:W-:Y:S01]  /*6d60*/  FADD.FTZ R167, R173, R164 ;  /* 0x000000a4ada77221 */ /* 0x001fe20000010000 */
[----:B------:R-:W-:Y:S01]  /*6d70*/  F2FP.BF16.F32.PACK_AB R164, R18, R15 ;  /* 0x0000000f12a4723e */ /* 0x000fe200000010ff */
[----:B------:R-:W-:Y:S01]  /*6d80*/  FADD.FTZ R18, R156, R161 ;  /* 0x000000a19c127221 */ /* 0x000fe20000010000 */
[----:B------:R-:W-:Y:S01]  /*6d90*/  F2FP.BF16.F32.PACK_AB R161, R184, R163 ;  /* 0x000000a3b8a1723e */ /* 0x000fe200000010ff */
[----:B------:R-:W-:Y:S01]  /*6da0*/  FMUL.FTZ R111, R111, R176 ;  /* 0x000000b06f6f7220 */ /* 0x000fe20000410000 */
[C---:B------:R-:W-:Y:S01]  /*6db0*/  F2FP.BF16.F32.PACK_AB R156, R153.reuse, R156 ;  /* 0x0000009c999c723e */ /* 0x040fe200000010ff */
[----:B------:R-:W-:Y:S01]  /*6dc0*/  FADD.FTZ R15, R153, R18 ;  /* 0x00000012990f7221 */ /* 0x000fe20000010000 */
[----:B------:R-:W0:Y:S01]  /*6dd0*/  MUFU.EX2 R175, R175 ;  /* 0x000000af00af7308 */ /* 0x000e220000000800 */
        /* <DEDUP_REMOVED lines=9> */
[----:B------:R-:W-:Y:S01]  /*6e70*/  F2FP.BF16.F32.PACK_AB R167, R180, R159 ;  /* 0x0000009fb4a7723e */ /* 0x000fe200000010ff */
[-C--:B------:R-:W-:Y:S01]  /*6e80*/  FMUL.FTZ R123, R123, R176.reuse ;  /* 0x000000b07b7b7220 */ /* 0x080fe20000410000 */
        /* <DEDUP_REMOVED lines=13> */
[----:B----4-:R-:W-:Y:S01]  /*6f60*/  FADD.FTZ R18, R4, R157 ;  /* 0x0000009d04127221 */ /* 0x010fe20000010000 */
[----:B------:R-:W-:Y:S01]  /*6f70*/  F2FP.BF16.F32.PACK_AB R157, R175, R174 ;  /* 0x000000aeaf9d723e */ /* 0x000fe200000010ff */
[-C--:B------:R-:W-:Y:S01]  /*6f80*/  FMUL.FTZ R146, R146, R176.reuse ;  /* 0x000000b092927220 */ /* 0x080fe20000410000 */
[-C--:B------:R-:W-:Y:S01]  /*6f90*/  FMUL.FTZ R147, R147, R176.reuse ;  /* 0x000000b093937220 */ /* 0x080fe20000410000 */
[-C--:B------:R-:W-:Y:S01]  /*6fa0*/  FMUL.FTZ R150, R150, R176.reuse ;  /* 0x000000b096967220 */ /* 0x080fe20000410000 */
[----:B------:R-:W-:-:S02]  /*6fb0*/  FMUL.FTZ R151, R151, R176 ;  /* 0x000000b097977220 */ /* 0x000fc40000410000 */
[----:B------:R-:W4:Y:S01]  /*6fc0*/  MUFU.EX2 R19, R19 ;  /* 0x0000001300137308 */ /* 0x000f220000000800 */
[----:B-1----:R-:W-:-:S07]  /*6fd0*/  FADD.FTZ R14, R12, R15 ;  /* 0x0000000f0c0e7221 */ /* 0x002fce0000010000 */
[----:B------:R-:W1:Y:S01]  /*6fe0*/  MUFU.EX2 R178, R178 ;  /* 0x000000b200b27308 */ /* 0x000e620000000800 */
[C---:B0-----:R-:W-:Y:S01]  /*6ff0*/  FADD.FTZ R17, R5.reuse, R18 ;  /* 0x0000001205117221 */ /* 0x041fe20000010000 */
[----:B------:R-:W-:-:S06]  /*7000*/  F2FP.BF16.F32.PACK_AB R159, R5, R4 ;  /* 0x00000004059f723e */ /* 0x000fcc00000010ff */
[----:B------:R-:W0:Y:S01]  /*7010*/  MUFU.EX2 R152, R152 ;  /* 0x0000009800987308 */ /* 0x000e220000000800 */
[C---:B----4-:R-:W-:Y:S01]  /*7020*/  FADD.FTZ R15, R19.reuse, R14 ;  /* 0x0000000e130f7221 */ /* 0x050fe20000010000 */
[----:B------:R-:W-:-:S06]  /*7030*/  F2FP.BF16.F32.PACK_AB R158, R19, R12 ;  /* 0x0000000c139e723e */ /* 0x000fcc00000010ff */
[----:B------:R-:W4:Y:S01]  /*7040*/  MUFU.EX2 R179, R179 ;  /* 0x000000b300b37308 */ /* 0x000f220000000800 */
[----:B-1----:R-:W-:-:S07]  /*7050*/  FADD.FTZ R18, R178, R17 ;  /* 0x00000011b2127221 */ /* 0x002fce0000010000 */
[----:B------:R-:W1:Y:S01]  /*7060*/  MUFU.EX2 R21, R21 ;  /* 0x0000001500157308 */ /* 0x000e620000000800 */
[----:B0-----:R-:W-:-:S07]  /*7070*/  FADD.FTZ R14, R152, R15 ;  /* 0x0000000f980e7221 */ /* 0x001fce0000010000 */
[----:B------:R-:W0:Y:S01]  /*7080*/  MUFU.EX2 R16, R190 ;  /* 0x000000be00107308 */ /* 0x000e220000000800 */
[C---:B----4-:R-:W-:Y:S01]  /*7090*/  FADD.FTZ R13, R179.reuse, R18 ;  /* 0x00000012b30d7221 */ /* 0x050fe20000010000 */
[----:B------:R-:W-:-:S06]  /*70a0*/  F2FP.BF16.F32.PACK_AB R153, R179, R178 ;  /* 0x000000b2b399723e */ /* 0x000fcc00000010ff */
[----:B------:R-:W4:Y:S01]  /*70b0*/  MUFU.EX2 R11, R11 ;  /* 0x0000000b000b7308 */ /* 0x000f220000000800 */
[C---:B-1----:R-:W-:Y:S01]  /*70c0*/  FADD.FTZ R14, R21.reuse, R14 ;  /* 0x0000000e150e7221 */ /* 0x042fe20000010000 */
[----:B------:R-:W-:-:S06]  /*70d0*/  F2FP.BF16.F32.PACK_AB R152, R21, R152 ;  /* 0x000000981598723e */ /* 0x000fcc00000010ff */
[----:B------:R-:W1:Y:S01]  /*70e0*/  MUFU.EX2 R155, R191 ;  /* 0x000000bf009b7308 */ /* 0x000e620000000800 */
[----:B0-----:R-:W-:-:S07]  /*70f0*/  FADD.FTZ R12, R16, R13 ;  /* 0x0000000d100c7221 */ /* 0x001fce0000010000 */
[----:B------:R-:W0:Y:S01]  /*7100*/  MUFU.EX2 R22, R22 ;  /* 0x0000001600167308 */ /* 0x000e220000000800 */
[----:B----4-:R-:W-:-:S07]  /*7110*/  FADD.FTZ R15, R11, R14 ;  /* 0x0000000e0b0f7221 */ /* 0x010fce0000010000 */
[----:B------:R-:W4:Y:S01]  /*7120*/  MUFU.EX2 R194, R194 ;  /* 0x000000c200c27308 */ /* 0x000f220000000800 */
[C---:B-1----:R-:W-:Y:S01]  /*7130*/  FADD.FTZ R5, R155.reuse, R12 ;  /* 0x0000000c9b057221 */ /* 0x042fe20000010000 */
[----:B------:R-:W-:-:S06]  /*7140*/  F2FP.BF16.F32.PACK_AB R155, R155, R16 ;  /* 0x000000109b9b723e */ /* 0x000fcc00000010ff */
[----:B------:R-:W1:Y:S01]  /*7150*/  MUFU.EX2 R172, R172 ;  /* 0x000000ac00ac7308 */ /* 0x000e620000000800 */
[C---:B0-----:R-:W-:Y:S01]  /*7160*/  FADD.FTZ R15, R22.reuse, R15 ;  /* 0x0000000f160f7221 */ /* 0x041fe20000010000 */
[----:B------:R-:W-:-:S06]  /*7170*/  F2FP.BF16.F32.PACK_AB R154, R22, R11 ;  /* 0x0000000b169a723e */ /* 0x000fcc00000010ff */
[----:B------:R-:W0:Y:S01]  /*7180*/  MUFU.EX2 R195, R195 ;  /* 0x000000c300c37308 */ /* 0x000e220000000800 */
[----:B----4-:R-:W-:-:S07]  /*7190*/  FADD.FTZ R12, R194, R5 ;  /* 0x00000005c20c7221 */ /* 0x010fce0000010000 */
        /* <DEDUP_REMOVED lines=11> */
[----:B0-----:R-:W-:Y:S01]  /*7250*/  FADD.FTZ R4, R10, R5 ;  /* 0x000000050a047221 */ /* 0x001fe20000010000 */
[C---:B----4-:R-:W-:Y:S01]  /*7260*/  FADD.FTZ R5, R175.reuse, R12 ;  /* 0x0000000caf057221 */ /* 0x050fe20000010000 */
[----:B------:R-:W-:Y:S02]  /*7270*/  F2FP.BF16.F32.PACK_AB R175, R175, R198 ;  /* 0x000000c6afaf723e */ /* 0x000fe400000010ff */
[C---:B-1----:R-:W-:Y:S01]  /*7280*/  FADD.FTZ R4, R177.reuse, R4 ;  /* 0x00000004b1047221 */ /* 0x042fe20000010000 */
[----:B------:R-:W-:Y:S01]  /*7290*/  F2FP.BF16.F32.PACK_AB R174, R177, R10 ;  /* 0x0000000ab1ae723e */ /* 0x000fe200000010ff */
[----:B------:R-:W-:Y:S06]  /*72a0*/  @!P0 BRA `(.L_x_13620) ;  /* 0x0000000000048947 */ /* 0x000fec0003800000 */
[----:B------:R-:W-:Y:S01]  /*72b0*/  BPT.TRAP 0x1 ;  /* 0x000000040000795c */ /* 0x000fe20000300000 */
.L_x_13620:
[----:B------:R0:W1:Y:S01]  /*72c0*/  SYNCS.PHASECHK.TRANS64.TRYWAIT P1, [UR26+0x22850], R6 ;  /* 0x02285006ff0075a7 */ /* 0x000062000802015a */
[----:B------:R-:W-:Y:S05]  /*72d0*/  @!P0 BRA `(.L_x_13621) ;  /* 0x0000000000048947 */ /* 0x000fea0003800000 */
[----:B------:R-:W-:Y:S01]  /*72e0*/  BPT.TRAP 0x1 ;  /* 0x000000040000795c */ /* 0x000fe20000300000 */
.L_x_13621:
[----:B-1----:R-:W-:Y:S05]  /*72f0*/  @P1 BRA `(.L_x_13622) ;  /* 0x0000000000081947 */ /* 0x002fea0003800000 */
[----:B------:R-:W1:Y:S02]  /*7300*/  SYNCS.PHASECHK.TRANS64.TRYWAIT P1, [UR26+0x22850], R6 ;  /* 0x02285006ff0075a7 */ /* 0x000e64000802015a */
[----:B-1----:R-:W-:Y:S05]  /*7310*/  @!P1 BRA `(.L_x_13623) ;  /* 0x0000006c00149947 */ /* 0x002fea0003800000 */
.L_x_13622:
        /* <DEDUP_REMOVED lines=39> */
.L_x_13624:
[----:B------:R-:W-:Y:S01]  /*7590*/  UISETP.GT.AND UP0, UPT, UR27, UR41, UPT ;  /* 0x000000291b00728c */ /* 0x000fe2000bf04270 */
[----:B------:R-:W-:Y:S01]  /*75a0*/  IMAD.MOV.U32 R202, RZ, RZ, R9 ;  /* 0x000000ffffca7224 */ /* 0x000fe200078e0009 */
[----:B------:R-:W-:Y:S01]  /*75b0*/  UIADD3 UR26, UR26, 0x22860, URZ ;  /* 0x000228601a1a7890 */ /* 0x000fe2000fffe03f */
[----:B-1----:R-:W-:Y:S01]  /*75c0*/  IMAD.MOV.U32 R7, RZ, RZ, R8 ;  /* 0x000000ffff077224 */ /* 0x002fe200078e0008 */
[----:B------:R-:W-:Y:S02]  /*75d0*/  UIADD3 UR27, UR27, -0x1, URZ ;  /* 0xffffffff1b1b7890 */ /* 0x000fe4000fffe03f */
[----:B------:R-:W-:Y:S01]  /*75e0*/  PLOP3.LUT P1, PT, PT, PT, UP0, 0x80, 0x0 ;  /* 0x000000000000781c */ /* 0x000fe20003f2f008 */
[----:B------:R-:W-:-:S09]  /*75f0*/  UPRMT UR26, UR25, 0x654, UR26 ;  /* 0x00000654191a7896 */ /* 0x000fd2000800001a */
[----:B------:R-:W-:Y:S03]  /*7600*/  SYNCS.ARRIVE.TRANS64.RED.A1T0 RZ, [UR26], RZ ;  /* 0x000000ffffff79a7 */ /* 0x000fe6000810041a */
[----:B------:R-:W-:Y:S05]  /*7610*/  @P1 BRA `(.L_x_13625) ;  /* 0xffffffe000d81947 */ /* 0x000fea000383ffff */
.L_x_13614:
[----:B------:R-:W4:Y:S01]  /*7620*/  SHFL.BFLY PT, R3, R4, 0x2, 0x1f ;  /* 0x0c401f0004037f89 */ /* 0x000f2200000e0000 */
[----:B------:R-:W-:-:S03]  /*7630*/  PLOP3.LUT P0, PT, PT, PT, PT, 0x8, 0x0 ;  /* 0x000000000000781c */ /* 0x000fc60003f0e170 */
[----:B0--3--:R-:W0:Y:S01]  /*7640*/  SHFL.BFLY PT, R6, R5, 0x2, 0x1f ;  /* 0x0c401f0005067f89 */ /* 0x009e2200000e0000 */
[----:B----4-:R-:W-:Y:S01]  /*7650*/  FADD.FTZ R3, R3, R4 ;  /* 0x0000000403037221 */ /* 0x010fe20000010000 */
[----:B------:R-:W-:Y:S02]  /*7660*/  IMAD.MOV.U32 R4, RZ, RZ, -0x800000 ;  /* 0xff800000ff047424 */ /* 0x000fe400078e00ff */
[----:B0-----:R-:W-:Y:S02]  /*7670*/  FADD.FTZ R6, R6, R5 ;  /* 0x0000000506067221 */ /* 0x001fe40000010000 */
[----:B--2---:R-:W1:Y:S01]  /*7680*/  SHFL.BFLY PT, R0, R3, 0x1, 0x1f ;  /* 0x0c201f0003007f89 */ /* 0x004e6200000e0000 */
[----:B------:R-:W-:-:S03]  /*7690*/  IMAD.U32 R5, RZ, RZ, UR7 ;  /* 0x00000007ff057e24 */ /* 0x000fc6000f8e00ff */
[----:B------:R-:W0:Y:S01]  /*76a0*/  SHFL.BFLY PT, R7, R6, 0x1, 0x1f ;  /* 0x0c201f0006077f89 */ /* 0x000e2200000e0000 */
[----:B-1----:R-:W-:Y:S01]  /*76b0*/  FADD.FTZ R11, R3, R0 ;  /* 0x00000000030b7221 */ /* 0x002fe20000010000 */
[----:B------:R-:W-:Y:S01]  /*76c0*/  IADD3 R3, -R2, 0xb, RZ ;  /* 0x0000000b02037810 */ /* 0x000fe20007ffe1ff */
[----:B------:R-:W-:Y:S02]  /*76d0*/  IMAD.MOV.U32 R0, RZ, RZ, RZ ;  /* 0x000000ffff007224 */ /* 0x000fe400078e00ff */
[----:B0-----:R-:W-:Y:S02]  /*76e0*/  FADD.FTZ R12, R6, R7 ;  /* 0x00000007060c7221 */ /* 0x001fe40000010000 */
[----:B------:R0:W-:Y:S08]  /*76f0*/  BAR.ARV R3, 0x100 ;  /* 0x000400030000751d */ /* 0x0001f00000002000 */
[----:B------:R-:W-:Y:S06]  /*7700*/  BAR.ARV 0x8, 0x180 ;  /* 0x0206000000007b1d */ /* 0x000fec0000002000 */
[----:B------:R-:W-:Y:S01]  /*7710*/  FSETP.NE.FTZ.AND P1, PT, R11, RZ, PT ;  /* 0x000000ff0b00720b */ /* 0x000fe20003f35000 */
[----:B0-----:R-:W-:Y:S01]  /*7720*/  IMAD.MOV.U32 R3, RZ, RZ, -0x800000 ;  /* 0xff800000ff037424 */ /* 0x001fe200078e00ff */
[----:B------:R-:W-:-:S02]  /*7730*/  FSETP.NE.FTZ.AND P2, PT, R12, RZ, PT ;  /* 0x000000ff0c00720b */ /* 0x000fc40003f55000 */
[----:B------:R-:W-:-:S09]  /*7740*/  MOV R7, RZ ;  /* 0x000000ff00077202 */ /* 0x000fd20000000f00 */
[----:B------:R-:W0:Y:S01]  /*7750*/  @P1 MUFU.RCP R7, R11 ;  /* 0x0000000b00071308 */ /* 0x000e220000001000 */
[----:B------:R-:W-:-:S07]  /*7760*/  @P1 FMUL.FTZ R5, R5, 0.69314718246459960938 ;  /* 0x3f31721805051820 */ /* 0x000fce0000410000 */
[----:B------:R-:W1:Y:S08]  /*7770*/  @P1 MUFU.LG2 R10, R11 ;  /* 0x0000000b000a1308 */ /* 0x000e700000000c00 */
[----:B------:R-:W2:Y:S01]  /*7780*/  @P2 MUFU.LG2 R2, R12 ;  /* 0x0000000c00022308 */ /* 0x000ea20000000c00 */
[-C--:B0-----:R-:W-:Y:S01]  /*7790*/  FMUL.FTZ R24, R24, R7.reuse ;  /* 0x0000000718187220 */ /* 0x081fe20000410000 */
[-C--:B------:R-:W-:Y:S01]  /*77a0*/  FMUL.FTZ R25, R25, R7.reuse ;  /* 0x0000000719197220 */ /* 0x080fe20000410000 */
[-C--:B------:R-:W-:Y:S01]  /*77b0*/  FMUL.FTZ R28, R28, R7.reuse ;  /* 0x000000071c1c7220 */ /* 0x080fe20000410000 */
[-C--:B------:R-:W-:Y:S01]  /*77c0*/  FMUL.FTZ R29, R29, R7.reuse ;  /* 0x000000071d1d7220 */ /* 0x080fe20000410000 */
[-C--:B------:R-:W-:Y:S01]  /*77d0*/  FMUL.FTZ R32, R32, R7.reuse ;  /* 0x0000000720207220 */ /* 0x080fe20000410000 */
[-C--:B------:R-:W-:Y:S01]  /*77e0*/  FMUL.FTZ R33, R33, R7.reuse ;  /* 0x0000000721217220 */ /* 0x080fe20000410000 */
[-C--:B------:R-:W-:Y:S01]  /*77f0*/  FMUL.FTZ R36, R36, R7.reuse ;  /* 0x0000000724247220 */ /* 0x080fe20000410000 */
        /* <DEDUP_REMOVED lines=58> */
[----:B------:R-:W-:Y:S01]  /*7ba0*/  MOV R7, UR7 ;  /* 0x0000000700077c02 */ /* 0x000fe20008000f00 */
[----:B-1----:R-:W-:Y:S01]  /*7bb0*/  @P1 FMUL.FTZ R10, R10, 0.69314718246459960938 ;  /* 0x3f3172180a0a1820 */ /* 0x002fe20000410000 */
[----:B--2---:R-:W-:Y:S01]  /*7bc0*/  @P2 FMUL.FTZ R2, R2, 0.69314718246459960938 ;  /* 0x3f31721802022820 */ /* 0x004fe20000410000 */
[-C--:B0-----:R-:W-:Y:S01]  /*7bd0*/  FMUL.FTZ R26, R26, R0.reuse ;  /* 0x000000001a1a7220 */ /* 0x081fe20000410000 */
        /* <DEDUP_REMOVED lines=66> */
.L_x_13589:
        /* <DEDUP_REMOVED lines=32> */
[----:B------:R-:W-:Y:S02]  /*8200*/  IADD3 R13, R5, -R6, RZ ;  /* 0x80000006050d7210 */ /* 0x000fe40007ffe0ff */
[----:B------:R-:W-:Y:S01]  /*8210*/  LEA.HI R10, R9, R0, RZ, 0x2 ;  /* 0x00000000090a7211 */ /* 0x000fe200078f10ff */
[----:B------:R-:W5:Y:S01]  /*8220*/  @P0 LDC R152, c[0x0][0xbec] ;  /* 0x0002fb00ff980b82 */ /* 0x000f620000000800 */
[----:B------:R-:W-:-:S02]  /*8230*/  LEA.HI R6, R13, R13, RZ, 0x1 ;  /* 0x0000000d0d067211 */ /* 0x000fc400078f08ff */
[--C-:B------:R-:W-:Y:S02]  /*8240*/  SHF.R.S32.HI R11, RZ, 0x2, R10.reuse ;  /* 0x00000002ff0b7819 */ /* 0x100fe4000001140a */
[----:B------:R-:W-:Y:S02]  /*8250*/  SHF.R.S32.HI R12, RZ, 0x1f, R10 ;  /* 0x0000001fff0c7819 */ /* 0x000fe4000001140a */
[----:B------:R-:W-:Y:S01]  /*8260*/  LEA.HI R9, R9, R0, RZ, 0x5 ;  /* 0x0000000009097211 */ /* 0x000fe200078f28ff */
[----:B------:R-:W5:Y:S01]  /*8270*/  @P0 LDC R17, c[0x0][0xbf0] ;  /* 0x0002fc00ff110b82 */ /* 0x000f620000000800 */
[----:B------:R-:W-:Y:S02]  /*8280*/  LEA.HI R12, R12, R11, RZ, 0x3 ;  /* 0x0000000b0c0c7211 */ /* 0x000fe400078f18ff */
[----:B------:R-:W-:Y:S02]  /*8290*/  LOP3.LUT R2, R2, 0x3fffffe, RZ, 0xc0, !PT ;  /* 0x03fffffe02027812 */ /* 0x000fe400078ec0ff */
[----:B------:R-:W-:-:S03]  /*82a0*/  LOP3.LUT R12, R12, 0xfffffff8, RZ, 0xc0, !PT ;  /* 0xfffffff80c0c7812 */ /* 0x000fc600078ec0ff */
[----:B------:R-:W-:Y:S01]  /*82b0*/  IMAD.IADD R2, R7, 0x1, -R2 ;  /* 0x0000000107027824 */ /* 0x000fe200078e0a02 */
[----:B------:R-:W5:Y:S01]  /*82c0*/  @P0 LDC R153, c[0x0][0xbf0] ;  /* 0x0002fc00ff990b82 */ /* 0x000f620000000800 */
[----:B------:R-:W-:Y:S01]  /*82d0*/  IMAD.IADD R5, R11, 0x1, -R12 ;  /* 0x000000010b057824 */ /* 0x000fe200078e0a0c */
[----:B------:R-:W-:Y:S01]  /*82e0*/  LOP3.LUT R12, R6, 0x1ffffffe, RZ, 0xc0, !PT ;  /* 0x1ffffffe060c7812 */ /* 0x000fe200078ec0ff */
[----:B------:R-:W-:Y:S01]  /*82f0*/  IMAD.U32 R7, RZ, RZ, UR5 ;  /* 0x00000005ff077e24 */ /* 0x000fe2000f8e00ff */
[----:B------:R-:W-:Y:S01]  /*8300*/  SHF.R.S32.HI R6, RZ, 0x5, R9 ;  /* 0x00000005ff067819 */ /* 0x000fe20000011409 */
[----:B------:R-:W-:Y:S01]  /*8310*/  IMAD.U32 R7, RZ, RZ, UR6 ;  /* 0x00000006ff077e24 */ /* 0x000fe2000f8e00ff */
[----:B------:R-:W-:Y:S01]  /*8320*/  UIMAD UR6, UR38, UR9, UR7 ;  /* 0x00000009260672a4 */ /* 0x000fe2000f8e0207 */
[----:B------:R-:W-:Y:S01]  /*8330*/  IMAD.IADD R16, R13, 0x1, -R12 ;  /* 0x000000010d107824 */ /* 0x000fe200078e0a0c */
[----:B------:R-:W-:Y:S01]  /*8340*/  LEA R5, R6, R5, 0x4 ;  /* 0x0000000506057211 */ /* 0x000fe200078e20ff */
[----:B------:R-:W-:Y:S01]  /*8350*/  IMAD.U32 R6, RZ, RZ, UR4 ;  /* 0x00000004ff067e24 */ /* 0x000fe2000f8e00ff */
[----:B------:R-:W-:Y:S01]  /*8360*/  UIMAD.WIDE.U32 UR4, UR38, UR8, URZ ;  /* 0x00000008260472a5 */ /* 0x000fe2000f8e003f */
[----:B----4-:R-:W-:Y:S01]  /*8370*/  IMAD R12, R18, UR10, RZ ;  /* 0x0000000a120c7c24 */ /* 0x010fe2000f8e02ff */
[----:B------:R-:W-:Y:S01]  /*8380*/  LEA R9, R2, R5, 0x6 ;  /* 0x0000000502097211 */ /* 0x000fe200078e30ff */
[----:B------:R-:W-:Y:S01]  /*8390*/  IMAD.WIDE.U32 R6, R18, UR12, R6 ;  /* 0x0000000c12067c25 */ /* 0x000fe2000f8e0006 */
[----:B------:R-:W-:-:S02]  /*83a0*/  UIADD3 UR6, UR5, UR6, URZ ;  /* 0x0000000605067290 */ /* 0x000fc4000fffe03f */
[----:B------:R-:W-:Y:S01]  /*83b0*/  MOV R13, UR5 ;  /* 0x00000005000d7c02 */ /* 0x000fe20008000f00 */
[----:B------:R-:W-:Y:S01]  /*83c0*/  IMAD R2, R16, 0x8, R9 ;  /* 0x0000000810027824 */ /* 0x000fe200078e0209 */
[----:B------:R-:W-:Y:S01]  /*83d0*/  ULDC.64 UR8, c[0x0][0xb28] ;  /* 0x0002ca0000087ab9 */ /* 0x000fe20000000a00 */
[----:B------:R-:W-:Y:S02]  /*83e0*/  IMAD R16, RZ, RZ, -UR38 ;  /* 0x80000026ff107e24 */ /* 0x000fe4000f8e02ff */
[----:B------:R-:W-:Y:S02]  /*83f0*/  IMAD R15, R19, UR12, R12 ;  /* 0x0000000c130f7c24 */ /* 0x000fe4000f8e020c */
[----:B--2---:R-:W-:Y:S02]  /*8400*/  IMAD R5, R22, 0x80, R2 ;  /* 0x0000008016057824 */ /* 0x004fe400078e0202 */
[----:B-1----:R-:W-:Y:S01]  /*8410*/  IMAD R23, R23, R16, UR11 ;  /* 0x0000000b17177e24 */ /* 0x002fe2000f8e0210 */
[----:B------:R-:W-:Y:S01]  /*8420*/  IADD3 R7, R7, R15, RZ ;  /* 0x0000000f07077210 */ /* 0x000fe20007ffe0ff */
[----:B0-----:R-:W-:-:S03]  /*8430*/  @P0 IMAD.HI.U32 R2, R5, R14, RZ ;  /* 0x0000000e05020227 */ /* 0x001fc600078e00ff */
[----:B------:R-:W-:Y:S01]  /*8440*/  SHF.R.S32.HI R16, RZ, 0x1f, R23 ;  /* 0x0000001fff107819 */ /* 0x000fe20000011417 */
[----:B------:R-:W-:Y:S01]  /*8450*/  IMAD.U32 R12, RZ, RZ, UR4 ;  /* 0x00000004ff0c7e24 */ /* 0x000fe2000f8e00ff */
[----:B------:R-:W-:Y:S01]  /*8460*/  ULDC.64 UR4, c[0x0][0xbe0] ;  /* 0x0002f80000047ab9 */ /* 0x000fe20000000a00 */
[----:B------:R-:W-:Y:S01]  /*8470*/  IMAD.U32 R13, RZ, RZ, UR6 ;  /* 0x00000006ff0d7e24 */ /* 0x000fe2000f8e00ff */
[----:B------:R-:W-:Y:S01]  /*8480*/  ULDC.64 UR6, c[0x0][0xb48] ;  /* 0x0002d20000067ab9 */ /* 0x000fe20000000a00 */
        /* <DEDUP_REMOVED lines=12> */
[----:B------:R-:W-:Y:S01]  /*8550*/  IMAD R16, R16, UR6, RZ ;  /* 0x0000000610107c24 */ /* 0x000fe2000f8e02ff */
[----:B------:R-:W-:Y:S01]  /*8560*/  IADD3 R6, P0, R11, R6, RZ ;  /* 0x000000060b067210 */ /* 0x000fe20007f1e0ff */
[C---:B------:R-:W-:Y:S01]  /*8570*/  IMAD R14, R23.reuse, UR5, R2 ;  /* 0x00000005170e7c24 */ /* 0x040fe2000f8e0202 */
[----:B------:R-:W-:Y:S01]  /*8580*/  SHF.R.S32.HI R2, RZ, 0x1f, R15 ;  /* 0x0000001fff027819 */ /* 0x000fe2000001140f */
[----:B------:R-:W-:Y:S01]  /*8590*/  IMAD.MOV R11, RZ, RZ, -R11 ;  /* 0x000000ffff0b7224 */ /* 0x000fe200078e0a0b */
[----:B------:R-:W-:Y:S01]  /*85a0*/  ULDC.64 UR4, c[0x0][0xb30] ;  /* 0x0002cc0000047ab9 */ /* 0x000fe20000000a00 */
[----:B------:R-:W-:Y:S01]  /*85b0*/  IMAD R19, R23, UR7, R16 ;  /* 0x0000000717137c24 */ /* 0x000fe2000f8e0210 */
[----:B------:R-:W-:Y:S01]  /*85c0*/  IADD3 R16, -R15, RZ, RZ ;  /* 0x000000ff0f107210 */ /* 0x000fe20007ffe1ff */
[----:B------:R-:W-:Y:S01]  /*85d0*/  IMAD R2, R2, UR4, RZ ;  /* 0x0000000402027c24 */ /* 0x000fe2000f8e02ff */
[----:B------:R-:W-:Y:S01]  /*85e0*/  IADD3.X R7, R17, R7, R14, P0, !PT ;  /* 0x0000000711077210 */ /* 0x000fe200007fe40e */
[----:B------:R-:W-:-:S02]  /*85f0*/  IMAD R11, R8, R11, R5 ;  /* 0x0000000b080b7224 */ /* 0x000fc400078e0205 */
        /* <DEDUP_REMOVED lines=23> */
[----:B------:R-:W-:Y:S01]  /*8770*/  SHFL.IDX PT, R14, R16, 0x1, 0x1c1f ;  /* 0x003c1f00100e7f89 */ /* 0x000fe200000e0000 */
[----:B------:R-:W-:Y:S01]  /*8780*/  LEA R2, P1, R12, UR8, 0x2 ;  /* 0x000000080c027c11 */ /* 0x000fe2000f8210ff */
        /* <DEDUP_REMOVED lines=19> */
[----:B------:R-:W-:-:S05]  /*88c0*/  IMAD.IADD R0, R0, 0x1, -R17 ;  /* 0x0000000100007824 */ /* 0x000fca00078e0a11 */
[----:B------:R-:W-:Y:S01]  /*88d0*/  SHF.L.U32 R0, R0, 0x1, RZ ;  /* 0x0000000100007819 */ /* 0x000fe200000006ff */
[----:B0-----:R3:W-:Y:S04]  /*88e0*/  @!P1 ST.E desc[UR36][R12.64], R4 ;  /* 0x000000040c009985 */ /* 0x0017e8000c101924 */
        /* <DEDUP_REMOVED lines=25> */
[--C-:B-1--4-:R-:W-:Y:S01]  /*8a80*/  @!P2 IMAD.WIDE R10, R0, 0x4, R6.reuse ;  /* 0x00000004000aa825 */ /* 0x112fe200078e0206 */
        /* <DEDUP_REMOVED lines=15> */
[----:B------:R-:W-:Y:S02]  /*8b80*/  ISETP.GE.AND P5, PT, R21, UR4, PT ;  /* 0x0000000415007c0c */ /* 0x000fe4000bfa6270 */
[----:B0-----:R-:W-:Y:S02]  /*8b90*/  @!P0 LOP3.LUT R11, R18, 0xfffffffe, RZ, 0xc0, !PT ;  /* 0xfffffffe120b8812 */ /* 0x001fe400078ec0ff */
        /* <DEDUP_REMOVED lines=12> */
[C---:B------:R-:W-:Y:S01]  /*8c60*/  VIADD R4, R0.reuse, 0x70 ;  /* 0x0000007000047836 */ /* 0x040fe20000000000 */
[----:B------:R-:W-:Y:S01]  /*8c70*/  @!P5 LOP3.LUT R21, R21, 0xfffffffe, RZ, 0xc0, !PT ;  /* 0xfffffffe1515d812 */ /* 0x000fe200078ec0ff */
[----:B------:R-:W-:Y:S01]  /*8c80*/  VIADD R20, R0, 0x78 ;  /* 0x0000007800147836 */ /* 0x000fe20000000000 */
[----:B------:R-:W-:Y:S01]  /*8c90*/  @!P6 LOP3.LUT R19, R22, 0xfffffffe, RZ, 0xc0, !PT ;  /* 0xfffffffe1613e812 */ /* 0x000fe200078ec0ff */
[C---:B------:R-:W-:Y:S01]  /*8ca0*/  VIADD R22, R0.reuse, 0x88 ;  /* 0x0000008800167836 */ /* 0x040fe20000000000 */
[----:B------:R-:W-:-:S02]  /*8cb0*/  IADD3 R24, R0, 0x60, RZ ;  /* 0x0000006000187810 */ /* 0x000fc40007ffe0ff */
        /* <DEDUP_REMOVED lines=13> */
[----:B------:R-:W-:Y:S01]  /*8d90*/  @!P6 IMAD.WIDE R18, R19, 0x4, R6 ;  /* 0x000000041312e825 */ /* 0x000fe200078e0206 */
[----:B------:R-:W-:Y:S02]  /*8da0*/  ISETP.GE.AND P5, PT, R20, UR4, PT ;  /* 0x0000000414007c0c */ /* 0x000fe4000bfa6270 */
[----:B------:R-:W-:Y:S02]  /*8db0*/  ISETP.GE.AND P2, PT, R3, UR4, PT ;  /* 0x0000000403007c0c */ /* 0x000fe4000bf46270 */
[----:B------:R4:W-:Y:S01]  /*8dc0*/  @!P6 ST.E.64 desc[UR36][R18.64], R64 ;  /* 0x000000401200e985 */ /* 0x0009e2000c101b24 */
[----:B------:R-:W-:Y:S02]  /*8dd0*/  ISETP.GE.AND P6, PT, R4, UR4, PT ;  /* 0x0000000404007c0c */ /* 0x000fe4000bfc6270 */
[----:B------:R-:W-:-:S02]  /*8de0*/  ISETP.GE.AND P4, PT, R21, UR4, PT ;  /* 0x0000000415007c0c */ /* 0x000fc4000bf86270 */
[----:B------:R-:W-:Y:S02]  /*8df0*/  @!P1 LEA.HI R23, R23, R23, RZ, 0x1 ;  /* 0x0000001717179211 */ /* 0x000fe400078f08ff */
        /* <DEDUP_REMOVED lines=12> */
[----:B------:R-:W-:Y:S02]  /*8ec0*/  @!P2 LOP3.LUT R3, R3, 0xfffffffe, RZ, 0xc0, !PT ;  /* 0xfffffffe0303a812 */ /* 0x000fe400078ec0ff */
[----:B------:R-:W-:Y:S01]  /*8ed0*/  @!P3 LEA.HI R22, R22, R22, RZ, 0x1 ;  /* 0x000000161616b211 */ /* 0x000fe200078f08ff */
[----:B------:R1:W-:Y:S01]  /*8ee0*/  @!P0 ST.E.64 desc[UR36][R12.64], R72 ;  /* 0x000000480c008985 */ /* 0x0003e2000c101b24 */
[----:B--2---:R-:W-:Y:S01]  /*8ef0*/  @!P6 LOP3.LUT R15, R4, 0xfffffffe, RZ, 0xc0, !PT ;  /* 0xfffffffe040fe812 */ /* 0x004fe200078ec0ff */
[----:B------:R-:W-:Y:S01]  /*8f00*/  VIADD R4, R0, 0xa8 ;  /* 0x000000a800047836 */ /* 0x000fe20000000000 */
        /* <DEDUP_REMOVED lines=26> */
[----:B------:R-:W-:Y:S02]  /*90b0*/  @!P2 LEA.HI R3, R3, R3, RZ, 0x1 ;  /* 0x000000030303a211 */ /* 0x000fe400078f08ff */
[----:B0-----:R-:W-:Y:S02]  /*90c0*/  @!P0 LOP3.LUT R11, R23, 0xfffffffe, RZ, 0xc0, !PT ;  /* 0xfffffffe170b8812 */ /* 0x001fe400078ec0ff */
[----:B-1----:R-:W-:-:S02]  /*90d0*/  @!P1 LOP3.LUT R13, R24, 0xfffffffe, RZ, 0xc0, !PT ;  /* 0xfffffffe180d9812 */ /* 0x002fc400078ec0ff */
        /* <DEDUP_REMOVED lines=22> */
[----:B------:R-:W-:Y:S01]  /*9240*/  @!P6 IMAD.WIDE R18, R3, 0x4, R6 ;  /* 0x000000040312e825 */ /* 0x000fe200078e0206 */
[----:B------:R1:W-:Y:S03]  /*9250*/  @!P4 ST.E.64 desc[UR36][R12.64], R112 ;  /* 0x000000700c00c985 */ /* 0x0003e6000c101b24 */
[----:B------:R-:W-:Y:S01]  /*9260*/  @!P1 LEA.HI R4, R4, R4, RZ, 0x1 ;  /* 0x0000000404049211 */ /* 0x000fe200078f08ff */
[----:B------:R-:W-:-:S02]  /*9270*/  VIADD R3, R0, 0xc8 ;  /* 0x000000c800037836 */ /* 0x000fc40000000000 */
[----:B------:R-:W-:Y:S01]  /*9280*/  @!P5 IMAD.WIDE R16, R21, 0x4, R6 ;  /* 0x000000041510d825 */ /* 0x000fe200078e0206 */
[C---:B------:R-:W-:Y:S02]  /*9290*/  IADD3 R21, R0.reuse, 0xe0, RZ ;  /* 0x000000e000157810 */ /* 0x040fe40007ffe0ff */
[----:B------:R-:W-:Y:S01]  /*92a0*/  ISETP.GE.AND P0, PT, R3, UR4, PT ;  /* 0x0000000403007c0c */ /* 0x000fe2000bf06270 */
[C---:B--2---:R-:W-:Y:S01]  /*92b0*/  VIADD R14, R0.reuse, 0xe8 ;  /* 0x000000e8000e7836 */ /* 0x044fe20000000000 */
[----:B------:R2:W-:Y:S01]  /*92c0*/  @!P5 ST.E.64 desc[UR36][R16.64], R116 ;  /* 0x000000741000d985 */ /* 0x0005e2000c101b24 */
[C---:B------:R-:W-:Y:S01]  /*92d0*/  VIADD R15, R0.reuse, 0xf0 ;  /* 0x000000f0000f7836 */ /* 0x040fe20000000000 */
[----:B------:R-:W-:Y:S01]  /*92e0*/  ISETP.GE.AND P3, PT, R21, UR4, PT ;  /* 0x0000000415007c0c */ /* 0x000fe2000bf66270 */
[----:B0-----:R-:W-:Y:S01]  /*92f0*/  VIADD R11, R0, 0xf8 ;  /* 0x000000f8000b7836 */ /* 0x001fe20000000000 */
[----:B------:R0:W-:Y:S01]  /*9300*/  @!P6 ST.E.64 desc[UR36][R18.64], R120 ;  /* 0x000000781200e985 */ /* 0x0001e2000c101b24 */
[----:B------:R-:W-:-:S02]  /*9310*/  ISETP.GE.AND P4, PT, R14, UR4, PT ;  /* 0x000000040e007c0c */ /* 0x000fc4000bf86270 */
[----:B------:R-:W-:Y:S02]  /*9320*/  ISETP.GE.AND P5, PT, R15, UR4, PT ;  /* 0x000000040f007c0c */ /* 0x000fe4000bfa6270 */
[----:B------:R-:W-:Y:S02]  /*9330*/  ISETP.GE.AND P6, PT, R11, UR4, PT ;  /* 0x000000040b007c0c */ /* 0x000fe4000bfc6270 */
[----:B------:R-:W-:Y:S02]  /*9340*/  @!P0 LEA.HI R3, R3, R3, RZ, 0x1 ;  /* 0x0000000303038211 */ /* 0x000fe400078f08ff */
[----:B------:R-:W-:Y:S02]  /*9350*/  @!P2 LEA.HI R20, R20, R20, RZ, 0x1 ;  /* 0x000000141414a211 */ /* 0x000fe400078f08ff */
[----:B------:R-:W-:Y:S02]  /*9360*/  @!P3 LEA.HI R21, R21, R21, RZ, 0x1 ;  /* 0x000000151515b211 */ /* 0x000fe400078f08ff */
[----:B------:R-:W-:-:S02]  /*9370*/  @!P0 LOP3.LUT R3, R3, 0xfffffffe, RZ, 0xc0, !PT ;  /* 0xfffffffe03038812 */ /* 0x000fc400078ec0ff */
[----:B------:R-:W-:Y:S02]  /*9380*/  @!P4 LEA.HI R14, R14, R14, RZ, 0x1 ;  /* 0x0000000e0e0ec211 */ /* 0x000fe400078f08ff */
[----:B------:R-:W-:Y:S02]  /*9390*/  @!P5 LEA.HI R10, R15, R15, RZ, 0x1 ;  /* 0x0000000f0f0ad211 */ /* 0x000fe400078f08ff */
[----:B------:R-:W-:Y:S02]  /*93a0*/  @!P6 LEA.HI R11, R11, R11, RZ, 0x1 ;  /* 0x0000000b0b0be211 */ /* 0x000fe400078f08ff */
[----:B-1----:R-:W-:Y:S02]  /*93b0*/  @!P1 LOP3.LUT R13, R4, 0xfffffffe, RZ, 0xc0, !PT ;  /* 0xfffffffe040d9812 */ /* 0x002fe400078ec0ff */
[----:B------:R-:W-:Y:S02]  /*93c0*/  @!P2 LOP3.LUT R15, R20, 0xfffffffe, RZ, 0xc0, !PT ;  /* 0xfffffffe140fa812 */ /* 0x000fe400078ec0ff */
[----:B--2---:R-:W-:Y:S01]  /*93d0*/  @!P3 LOP3.LUT R17, R21, 0xfffffffe, RZ, 0xc0, !PT ;  /* 0xfffffffe1511b812 */ /* 0x004fe200078ec0ff */
[----:B------:R-:W-:Y:S01]  /*93e0*/  @!P1 IMAD.WIDE R12, R13, 0x4, R6 ;  /* 0x000000040d0c9825 */ /* 0x000fe200078e0206 */
[----:B0-----:R-:W-:-:S02]  /*93f0*/  @!P4 LOP3.LUT R19, R14, 0xfffffffe, RZ, 0xc0, !PT ;  /* 0xfffffffe0e13c812 */ /* 0x001fc400078ec0ff */
[----:B------:R-:W-:Y:S01]  /*9400*/  @!P5 LOP3.LUT R21, R10, 0xfffffffe, RZ, 0xc0, !PT ;  /* 0xfffffffe0a15d812 */ /* 0x000fe200078ec0ff */
[----:B------:R-:W-:Y:S01]  /*9410*/  @!P2 IMAD.WIDE R14, R15, 0x4, R6 ;  /* 0x000000040f0ea825 */ /* 0x000fe200078e0206 */
[----:B------:R-:W-:-:S03]  /*9420*/  @!P6 LOP3.LUT R23, R11, 0xfffffffe, RZ, 0xc0, !PT ;  /* 0xfffffffe0b17e812 */ /* 0x000fc600078ec0ff */
        /* <DEDUP_REMOVED lines=12> */
.L_x_13628:
[----:B------:R-:W-:Y:S05]  /*94f0*/  BSYNC B0 ;  /* 0x0000000000007941 */ /* 0x000fea0003800000 */
.L_x_13627:
[----:B------:R-:W-:Y:S01]  /*9500*/  ISETP.GE.AND P0, PT, R9, R8, PT ;  /* 0x000000080900720c */ /* 0x000fe20003f06270 */
[----:B---3--:R2:W3:Y:S04]  /*9510*/  SHFL.IDX PT, R3, R5, 0x1, 0x1c1f ;  /* 0x003c1f0005037f89 */ /* 0x0084e800000e0000 */
[----:B------:R-:W0:Y:S08]  /*9520*/  SHFL.IDX PT, R2, R2, 0x1, 0x1c1f ;  /* 0x003c1f0002027f89 */ /* 0x000e3000000e0000 */
[----:B--2---:R-:W-:Y:S05]  /*9530*/  @P0 BRA `(.L_x_13587) ;  /* 0x0000004400f40947 */ /* 0x004fea0003800000 */
[C---:B------:R-:W-:Y:S01]  /*9540*/  IADD3 R4, R0.reuse, 0x8, RZ ;  /* 0x0000000800047810 */ /* 0x040fe20007ffe0ff */
[C---:B------:R-:W-:Y:S01]  /*9550*/  VIADD R5, R0.reuse, 0x10 ;  /* 0x0000001000057836 */ /* 0x040fe20000000000 */
[----:B------:R-:W-:Y:S01]  /*9560*/  ULDC UR4, c[0x0][0xac8] ;  /* 0x0002b20000047ab9 */ /* 0x000fe20000000800 */
[----:B0-----:R-:W-:Y:S01]  /*9570*/  VIADD R10, R0, 0x18 ;  /* 0x00000018000a7836 */ /* 0x001fe20000000000 */
[----:B------:R-:W-:Y:S01]  /*9580*/  ISETP.GE.AND P1, PT, R4, UR4, PT ;  /* 0x0000000404007c0c */ /* 0x000fe2000bf26270 */
[C---:B------:R-:W-:Y:S01]  /*9590*/  VIADD R11, R0.reuse, 0x20 ;  /* 0x00000020000b7836 */ /* 0x040fe20000000000 */
[----:B------:R-:W-:Y:S01]  /*95a0*/  ISETP.GE.AND P2, PT, R5, UR4, PT ;  /* 0x0000000405007c0c */ /* 0x000fe2000bf46270 */
[C---:B------:R-:W-:Y:S01]  /*95b0*/  VIADD R13, R0.reuse, 0x30 ;  /* 0x00000030000d7836 */ /* 0x040fe20000000000 */
        /* <DEDUP_REMOVED lines=9> */
[----:B------:R-:W-:Y:S01]  /*9650*/  VIADD R20, R0, 0x80 ;  /* 0x0000008000147836 */ /* 0x000fe20000000000 */
[----:B------:R-:W-:-:S02]  /*9660*/  @!P1 LEA.HI R4, R4, R4, RZ, 0x1 ;  /* 0x0000000404049211 */ /* 0x000fc400078f08ff */
[----:B------:R-:W-:Y:S02]  /*9670*/  @!P2 LEA.HI R5, R5, R5, RZ, 0x1 ;  /* 0x000000050505a211 */ /* 0x000fe400078f08ff */
[----:B-1----:R-:W-:Y:S02]  /*9680*/  @!P1 LOP3.LUT R7, R4, 0xfffffffe, RZ, 0xc0, !PT ;  /* 0xfffffffe04079812 */ /* 0x002fe400078ec0ff */
[----:B------:R-:W-:Y:S01]  /*9690*/  @!P2 LOP3.LUT R9, R5, 0xfffffffe, RZ, 0xc0, !PT ;  /* 0xfffffffe0509a812 */ /* 0x000fe200078ec0ff */
[--C-:B---3--:R-:W-:Y:S01]  /*96a0*/  @!P0 IMAD.WIDE R4, R0, 0x4, R2.reuse ;  /* 0x0000000400048825 */ /* 0x108fe200078e0202 */
[----:B------:R-:W-:Y:S02]  /*96b0*/  ISETP.GE.AND P3, PT, R15, UR4, PT ;  /* 0x000000040f007c0c */ /* 0x000fe4000bf66270 */
[----:B------:R-:W-:Y:S01]  /*96c0*/  ISETP.GE.AND P4, PT, R16, UR4, PT ;  /* 0x0000000410007c0c */ /* 0x000fe2000bf86270 */
[----:B----4-:R-:W-:Y:S01]  /*96d0*/  @!P1 IMAD.WIDE R6, R7, 0x4, R2 ;  /* 0x0000000407069825 */ /* 0x010fe200078e0202 */
        /* <DEDUP_REMOVED lines=72> */
[----:B------:R-:W-:Y:S01]  /*9b60*/  @!P4 ST.E.64 desc[UR36][R4.64], R74 ;  /* 0x0000004a0400c985 */ /* 0x000fe2000c101b24 */
        /* <DEDUP_REMOVED lines=18> */
[----:B------:R-:W-:Y:S01]  /*9c90*/  @!P6 LOP3.LUT R5, R18, 0xfffffffe, RZ, 0xc0, !PT ;  /* 0xfffffffe1205e812 */ /* 0x000fe200078ec0ff */
[----:B------:R-:W-:Y:S01]  /*9ca0*/  VIADD R18, R0, 0xc0 ;  /* 0x000000c000127836 */ /* 0x000fe20000000000 */
[----:B------:R-:W-:Y:S01]  /*9cb0*/  @!P3 LEA.HI R16, R16, R16, RZ, 0x1 ;  /* 0x000000101010b211 */ /* 0x000fe200078f08ff */
[--C-:B------:R-:W-:Y:S01]  /*9cc0*/  @!P5 IMAD.WIDE R6, R7, 0x4, R2.reuse ;  /* 0x000000040706d825 */ /* 0x100fe200078e0202 */
[----:B------:R-:W-:Y:S02]  /*9cd0*/  @!P0 LEA.HI R14, R14, R14, RZ, 0x1 ;  /* 0x0000000e0e0e8211 */ /* 0x000fe400078f08ff */
[----:B------:R-:W-:Y:S01]  /*9ce0*/  @!P4 LEA.HI R15, R15, R15, RZ, 0x1 ;  /* 0x0000000f0f0fc211 */ /* 0x000fe200078f08ff */
[----:B------:R-:W-:Y:S01]  /*9cf0*/  @!P6 IMAD.WIDE R4, R5, 0x4, R2 ;  /* 0x000000040504e825 */ /* 0x000fe200078e0202 */
[----:B------:R-:W-:-:S02]  /*9d00*/  @!P2 LEA.HI R17, R17, R17, RZ, 0x1 ;  /* 0x000000111111a211 */ /* 0x000fc400078f08ff */
[----:B------:R-:W-:Y:S02]  /*9d10*/  @!P1 LEA.HI R20, R20, R20, RZ, 0x1 ;  /* 0x0000001414149211 */ /* 0x000fe400078f08ff */
[----:B-1----:R-:W-:Y:S01]  /*9d20*/  @!P0 LOP3.LUT R9, R14, 0xfffffffe, RZ, 0xc0, !PT ;  /* 0xfffffffe0e098812 */ /* 0x002fe200078ec0ff */
[----:B------:R0:W-:Y:S01]  /*9d30*/  @!P6 ST.E.64 desc[UR36][R4.64], R94 ;  /* 0x0000005e0400e985 */ /* 0x0001e2000c101b24 */
[----:B------:R-:W-:Y:S01]  /*9d40*/  @!P4 LOP3.LUT R15, R15, 0xfffffffe, RZ, 0xc0, !PT ;  /* 0xfffffffe0f0fc812 */ /* 0x000fe200078ec0ff */
[----:B------:R-:W-:Y:S01]  /*9d50*/  VIADD R14, R0, 0xd0 ;  /* 0x000000d0000e7836 */ /* 0x000fe20000000000 */
[----:B--2---:R-:W-:Y:S01]  /*9d60*/  @!P3 LOP3.LUT R11, R16, 0xfffffffe, RZ, 0xc0, !PT ;  /* 0xfffffffe100bb812 */ /* 0x004fe200078ec0ff */
[----:B------:R1:W-:Y:S01]  /*9d70*/  @!P5 ST.E.64 desc[UR36][R6.64], R98 ;  /* 0x000000620600d985 */ /* 0x0003e2000c101b24 */
[----:B------:R-:W-:Y:S01]  /*9d80*/  @!P2 LOP3.LUT R17, R17, 0xfffffffe, RZ, 0xc0, !PT ;  /* 0xfffffffe1111a812 */ /* 0x000fe200078ec0ff */
[----:B------:R-:W-:Y:S01]  /*9d90*/  VIADD R16, R0, 0xe0 ;  /* 0x000000e000107836 */ /* 0x000fe20000000000 */
[----:B---3--:R-:W-:Y:S01]  /*9da0*/  @!P1 LOP3.LUT R13, R20, 0xfffffffe, RZ, 0xc0, !PT ;  /* 0xfffffffe140d9812 */ /* 0x008fe200078ec0ff */
[C---:B------:R-:W-:Y:S01]  /*9db0*/  VIADD R20, R0.reuse, 0xf0 ;  /* 0x000000f000147836 */ /* 0x040fe20000000000 */
[----:B------:R-:W-:-:S02]  /*9dc0*/  IADD3 R19, R0, 0xc8, RZ ;  /* 0x000000c800137810 */ /* 0x000fc40007ffe0ff */
[----:B------:R-:W-:Y:S01]  /*9dd0*/  ISETP.GE.AND P5, PT, R18, UR4, PT ;  /* 0x0000000412007c0c */ /* 0x000fe2000bfa6270 */
[----:B------:R-:W-:Y:S01]  /*9de0*/  @!P1 IMAD.WIDE R12, R13, 0x4, R2 ;  /* 0x000000040d0c9825 */ /* 0x000fe200078e0202 */
[----:B------:R-:W-:-:S03]  /*9df0*/  ISETP.GE.AND P6, PT, R19, UR4, PT ;  /* 0x0000000413007c0c */ /* 0x000fc6000bfc6270 */
        /* <DEDUP_REMOVED lines=12> */
[----:B------:R-:W-:Y:S01]  /*9ec0*/  ISETP.GE.AND P2, PT, R16, UR4, PT ;  /* 0x0000000410007c0c */ /* 0x000fe2000bf46270 */
[----:B------:R-:W-:Y:S01]  /*9ed0*/  VIADD R0, R0, 0xf8 ;  /* 0x000000f800007836 */ /* 0x000fe20000000000 */
[----:B------:R-:W-:Y:S01]  /*9ee0*/  ISETP.GE.AND P3, PT, R17, UR4, PT ;  /* 0x0000000411007c0c */ /* 0x000fe2000bf66270 */
[----:B------:R4:W-:Y:S01]  /*9ef0*/  @!P1 ST.E.64 desc[UR36][R12.64], R118 ;  /* 0x000000760c009985 */ /* 0x0009e2000c101b24 */
[----:B------:R-:W-:Y:S02]  /*9f00*/  ISETP.GE.AND P1, PT, R15, UR4, PT ;  /* 0x000000040f007c0c */ /* 0x000fe4000bf26270 */
[----:B------:R-:W-:Y:S02]  /*9f10*/  @!P5 LEA.HI R18, R18, R18, RZ, 0x1 ;  /* 0x000000121212d211 */ /* 0x000fe400078f08ff */
[----:B------:R-:W-:-:S02]  /*9f20*/  @!P6 LEA.HI R19, R19, R19, RZ, 0x1 ;  /* 0x000000131313e211 */ /* 0x000fc400078f08ff */
        /* <DEDUP_REMOVED lines=33> */
.L_x_13626:
        /* <DEDUP_REMOVED lines=22> */
[----:B------:R-:W-:Y:S01]  /*a2a0*/  MOV R3, UR5 ;  /* 0x0000000500037c02 */ /* 0x000fe20008000f00 */
[----:B------:R-:W-:Y:S01]  /*a2b0*/  IMAD.U32 R2, RZ, RZ, UR4 ;  /* 0x00000004ff027e24 */ /* 0x000fe2000f8e00ff */
[----:B------:R-:W2:Y:S01]  /*a2c0*/  @P0 LDC R7, c[0x0][0xbec] ;  /* 0x0002fb00ff070b82 */ /* 0x000ea20000000800 */
[----:B------:R-:W-:Y:S01]  /*a2d0*/  ULDC.64 UR4, c[0x0][0xbe0] ;  /* 0x0002f80000047ab9 */ /* 0x000fe20000000a00 */
[----:B------:R-:W-:-:S06]  /*a2e0*/  IMAD.U32 R3, RZ, RZ, UR6 ;  /* 0x00000006ff037e24 */ /* 0x000fcc000f8e00ff */
[----:B------:R-:W3:Y:S01]  /*a2f0*/  @P0 LDC R9, c[0x0][0xbf0] ;  /* 0x0002fc00ff090b82 */ /* 0x000ee20000000800 */
[----:B0-----:R-:W-:-:S07]  /*a300*/  USHF.R.S32.HI UR8, URZ, 0x1f, UR7 ;  /* 0x0000001f3f087899 */ /* 0x001fce0008011407 */
[----:B------:R-:W0:Y:S01]  /*a310*/  S2UR UR10, SR_CTAID.Y ;  /* 0x00000000000a79c3 */ /* 0x000e220000002600 */
[C---:B-1----:R-:W-:Y:S02]  /*a320*/  IMAD R12, R10.reuse, UR8, RZ ;  /* 0x000000080a0c7c24 */ /* 0x042fe4000f8e02ff */
[----:B------:R-:W-:-:S04]  /*a330*/  IMAD.WIDE.U32 R2, R10, UR7, R2 ;  /* 0x000000070a027c25 */ /* 0x000fc8000f8e0002 */
[----:B------:R-:W-:Y:S01]  /*a340*/  IMAD R11, R11, UR7, R12 ;  /* 0x000000070b0b7c24 */ /* 0x000fe2000f8e020c */
[----:B------:R-:W0:Y:S01]  /*a350*/  LDC R8, c[0x0][0xc50] ;  /* 0x00031400ff087b82 */ /* 0x000e220000000800 */
[----:B--2---:R-:W-:-:S03]  /*a360*/  @P0 IMAD.HI.U32 R4, R0, R7, RZ ;  /* 0x0000000700040227 */ /* 0x004fc600078e00ff */
[----:B------:R-:W-:Y:S01]  /*a370*/  IADD3 R3, R11, R3, RZ ;  /* 0x000000030b037210 */ /* 0x000fe20007ffe0ff */
[----:B------:R-:W-:Y:S01]  /*a380*/  IMAD R7, RZ, RZ, -UR38 ;  /* 0x80000026ff077e24 */ /* 0x000fe2000f8e02ff */
[----:B---3--:R-:W-:-:S03]  /*a390*/  @P0 SHF.R.U32.HI R5, RZ, R9, R4 ;  /* 0x00000009ff050219 */ /* 0x008fc60000011604 */
[----:B0-----:R-:W-:Y:S02]  /*a3a0*/  IMAD R9, R8, R7, UR10 ;  /* 0x0000000a08097e24 */ /* 0x001fe4000f8e0207 */
        /* <DEDUP_REMOVED lines=21> */
.L_x_13585:
        /* <DEDUP_REMOVED lines=18> */
.L_x_13629:
[----:B------:R-:W-:Y:S01]  /*a620*/  ULDC UR44, c[0x0][0xc50] ;  /* 0x00031400002c7ab9 */ /* 0x000fe20000000800 */
[----:B------:R-:W-:Y:S01]  /*a630*/  UMOV UR40, UR6 ;  /* 0x0000000600287c82 */ /* 0x000fe20008000000 */
[----:B------:R-:W-:-:S11]  /*a640*/  UISETP.NE.AND UP0, UPT, UR44, 0x1, UPT ;  /* 0x000000012c00788c */ /* 0x000fd6000bf05270 */
[----:B------:R-:W-:Y:S01]  /*a650*/  @UP0 ULDC UR4, c[0x0][0xc54] ;  /* 0x0003150000040ab9 */ /* 0x000fe20000000800 */
[----:B------:R-:W-:Y:S01]  /*a660*/  @UP0 ULDC UR7, c[0x0][0xc58] ;  /* 0x0003160000070ab9 */ /* 0x000fe20000000800 */
[----:B------:R-:W-:-:S04]  /*a670*/  UIMAD.WIDE.U32 UR4, UR6, UR4, URZ ;  /* 0x00000004060472a5 */ /* 0x000fc8000f8e003f */
[----:B------:R-:W-:-:S12]  /*a680*/  @UP0 USHF.R.U32.HI UR40, URZ, UR7, UR5 ;  /* 0x000000073f280299 */ /* 0x000fd80008011605 */
.L_x_13630:
        /* <DEDUP_REMOVED lines=25> */
[----:B------:R-:W-:Y:S01]  /*a820*/  @UP1 ULDC UR7, c[0x0][0x450] ;  /* 0x0001140000071ab9 */ /* 0x000fe20000000800 */
[----:B------:R-:W-:Y:S02]  /*a830*/  UIADD3 UR8, UR41, 0x60, -UR8 ;  /* 0x0000006029087890 */ /* 0x000fe4000fffe808 */
[----:B------:R-:W-:-:S04]  /*a840*/  @UP1 USHF.R.U32.HI UR6, URZ, UR7, UR5 ;  /* 0x000000073f061299 */ /* 0x000fc80008011605 */
[----:B------:R-:W0:Y:S01]  /*a850*/  @P0 LDC.64 R4, c[0x0][0xa28] ;  /* 0x00028a00ff040b82 */ /* 0x000e220000000a00 */
[----:B------:R-:W-:Y:S02]  /*a860*/  UIADD3 UR4, UR41, 0x5f, URZ ;  /* 0x0000005f29047890 */ /* 0x000fe4000fffe03f */
[----:B------:R-:W-:Y:S02]  /*a870*/  UIADD3 UR6, UR8, UR6, URZ ;  /* 0x0000000608067290 */ /* 0x000fe4000fffe03f */
[----:B------:R-:W-:Y:S02]  /*a880*/  UIMAD.WIDE UR4, UR4, 0x2aaaaaab, URZ ;  /* 0x2aaaaaab040478a5 */ /* 0x000fe4000f8e023f */
[----:B------:R-:W-:Y:S02]  /*a890*/  UIMAD.WIDE UR6, UR6, 0x2aaaaaab, URZ ;  /* 0x2aaaaaab060678a5 */ /* 0x000fe4000f8e023f */
[----:B------:R-:W-:Y:S02]  /*a8a0*/  USHF.R.U32.HI UR42, URZ, 0x1f, UR5 ;  /* 0x0000001f3f2a7899 */ /* 0x000fe40008011605 */
[----:B------:R-:W-:-:S02]  /*a8b0*/  USHF.R.U32.HI UR43, URZ, 0x1f, UR7 ;  /* 0x0000001f3f2b7899 */ /* 0x000fc40008011607 */
[----:B------:R-:W-:Y:S02]  /*a8c0*/  ULEA.HI.SX32 UR42, UR5, UR42, 0x1c ;  /* 0x0000002a052a7291 */ /* 0x000fe4000f8fe23f */
[----:B------:R-:W-:-:S04]  /*a8d0*/  ULEA.HI.SX32 UR43, UR7, UR43, 0x1c ;  /* 0x0000002b072b7291 */ /* 0x000fc8000f8fe23f */
[----:B------:R-:W-:-:S04]  /*a8e0*/  UISETP.LT.AND UP0, UPT, UR42, UR43, UPT ;  /* 0x0000002b2a00728c */ /* 0x000fc8000bf01270 */
[----:B------:R-:W-:Y:S01]  /*a8f0*/  USEL UR11, UR42, UR43, UP0 ;  /* 0x0000002b2a0b7287 */ /* 0x000fe20008000000 */
[----:B0-----:R-:W-:Y:S01]  /*a900*/  @P0 IMAD.WIDE R4, R33, 0x4, R4 ;  /* 0x0000000421040825 */ /* 0x001fe200078e0204 */
[----:B------:R-:W-:Y:S02]  /*a910*/  UP2UR UR47, UPR, URZ, 0x2 ;  /* 0x000000023f2f7883 */ /* 0x000fe40008000000 */
[----:B------:R-:W-:Y:S02]  /*a920*/  UISETP.GE.AND UP1, UPT, UR11, 0x1, UPT ;  /* 0x000000010b00788c */ /* 0x000fe4000bf26270 */
[----:B------:R-:W-:Y:S01]  /*a930*/  USHF.R.U32.HI UR9, URZ, 0x10, UR44 ;  /* 0x000000103f097899 */ /* 0x000fe2000801162c */
[----:B------:R0:W5:Y:S01]  /*a940*/  @P0 LDG.E R32, desc[UR36][R4.64] ;  /* 0x0000002404200981 */ /* 0x000162000c1e1900 */
        /* <DEDUP_REMOVED lines=36> */
.L_x_13632:
[----:B------:R-:W-:Y:S02]  /*ab90*/  UIMAD UR48, UR44, UR38, URZ ;  /* 0x000000262c3072a4 */ /* 0x000fe4000f8e023f */
[----:B------:R-:W-:Y:S01]  /*aba0*/  IMAD.U32 R0, RZ, RZ, UR38 ;  /* 0x00000026ff007e24 */ /* 0x000fe2000f8e00ff */
[----:B------:R-:W-:Y:S01]  /*abb0*/  MOV R8, 0x1 ;  /* 0x0000000100087802 */ /* 0x000fe20000000f00 */
[----:B------:R-:W-:Y:S02]  /*abc0*/  IMAD.MOV.U32 R21, RZ, RZ, RZ ;  /* 0x000000ffff157224 */ /* 0x000fe400078e00ff */
        /* <DEDUP_REMOVED lines=27> */
.L_x_13633:
        /* <DEDUP_REMOVED lines=19> */
[----:B-1---5:R-:W-:Y:S05]  /*aeb0*/  CALL.ABS.NOINC R14 ;  /* 0x000000000e007343 */ /* 0x022fea0003c00000 */
.L_x_13635:
[----:B------:R0:W1:Y:S01]  /*aec0*/  LDC.64 R14, c[0x4][R17] ;  /* 0x01000000110e7b82 */ /* 0x0000620000000a00 */
[----:B------:R-:W-:Y:S01]  /*aed0*/  ULDC.64 UR4, c[0x4][0xf0] ;  /* 0x01003c0000047ab9 */ /* 0x000fe20000000a00 */
[----:B------:R-:W-:Y:S01]  /*aee0*/  ULDC.64 UR6, c[0x4][0xf8] ;  /* 0x01003e0000067ab9 */ /* 0x000fe20000000a00 */
[----:B------:R-:W-:Y:S01]  /*aef0*/  IMAD.U32 R4, RZ, RZ, UR4 ;  /* 0x00000004ff047e24 */ /* 0x000fe2000f8e00ff */
        /* <DEDUP_REMOVED lines=11> */
.L_x_13634:
[----:B------:R-:W0:Y:S01]  /*afb0*/  LDC.64 R4, c[0x0][0x9f8] ;  /* 0x00027e00ff047b82 */ /* 0x000e220000000a00 */
[----:B------:R-:W-:-:S07]  /*afc0*/  MOV R30, R33 ;  /* 0x00000021001e7202 */ /* 0x000fce0000000f00 */
[----:B------:R-:W1:Y:S01]  /*afd0*/  LDC R29, c[0x0][0x430] ;  /* 0x00010c00ff1d7b82 */ /* 0x000e620000000800 */
[C---:B------:R-:W-:Y:S01]  /*afe0*/  IMAD.SHL.U32 R28, R16.reuse, 0x10, RZ ;  /* 0x00000010101c7824 */ /* 0x040fe200078e00ff */
[C---:B------:R-:W-:Y:S01]  /*aff0*/  LOP3.LUT R7, R16.reuse, 0x7f, RZ, 0xc0, !PT ;  /* 0x0000007f10077812 */ /* 0x040fe200078ec0ff */
        /* <DEDUP_REMOVED lines=22> */
[----:B-1----:R-:W-:Y:S01]  /*b160*/  @P1 IMAD.HI.U32 R0, R22, R3, RZ ;  /* 0x0000000316001227 */ /* 0x002fe200078e00ff */
[----:B------:R-:W-:-:S04]  /*b170*/  MOV R3, R22 ;  /* 0x0000001600037202 */ /* 0x000fc80000000f00 */
[----:B0-----:R-:W-:-:S04]  /*b180*/  @P1 SHF.R.U32.HI R3, RZ, R5, R0 ;  /* 0x00000005ff031219 */ /* 0x001fc80000011600 */
[--C-:B------:R-:W-:Y:S01]  /*b190*/  @!P0 SHF.R.S32.HI R5, RZ, 0x1f, R3.reuse ;  /* 0x0000001fff058819 */ /* 0x100fe20000011403 */
[----:B------:R-:W-:Y:S01]  /*b1a0*/  @!P0 IMAD.MOV.U32 R4, RZ, RZ, R3 ;  /* 0x000000ffff048224 */ /* 0x000fe200078e0003 */
[----:B--2---:R-:W-:-:S05]  /*b1b0*/  SHF.R.S32.HI R25, RZ, 0x1f, R30 ;  /* 0x0000001fff197819 */ /* 0x004fca000001141e */
[----:B---3--:R-:W-:-:S04]  /*b1c0*/  @!P0 IMAD R0, R25, R10, RZ ;  /* 0x0000000a19008224 */ /* 0x008fc800078e02ff */
[C---:B------:R-:W-:Y:S02]  /*b1d0*/  @!P0 IMAD R15, R30.reuse, R11, R0 ;  /* 0x0000000b1e0f8224 */ /* 0x040fe400078e0200 */
        /* <DEDUP_REMOVED lines=23> */
.L_x_13677:
[----:B------:R-:W-:Y:S01]  /*b350*/  ULOP3.LUT UR4, UR39, 0x2, URZ, 0xfc, !UPT ;  /* 0x0000000227047892 */ /* 0x000fe2000f8efc3f */
[----:B-----5:R-:W-:Y:S02]  /*b360*/  @!P0 SHF.R.S32.HI R5, RZ, 0x1f, R4 ;  /* 0x0000001fff058819 */ /* 0x020fe40000011404 */
[----:B------:R-:W-:Y:S02]  /*b370*/  CS2R R36, SRZ ;  /* 0x0000000000247805 */ /* 0x000fe4000001ff00 */
[----:B------:R-:W-:Y:S01]  /*b380*/  LOP3.LUT R23, R23, 0xffffffdf, RZ, 0xc0, !PT ;  /* 0xffffffdf17177812 */ /* 0x000fe200078ec0ff */
[----:B------:R-:W-:Y:S01]  /*b390*/  IMAD.MOV R0, RZ, RZ, -R3 ;  /* 0x000000ffff007224 */ /* 0x000fe200078e0a03 */
[----:B------:R-:W-:Y:S01]  /*b3a0*/  @!P0 MOV R36, R4 ;  /* 0x0000000400248202 */ /* 0x000fe20000000f00 */
[----:B------:R-:W-:Y:S01]  /*b3b0*/  IMAD.U32 R34, RZ, RZ, UR4 ;  /* 0x00000004ff227e24 */ /* 0x000fe2000f8e00ff */
[----:B------:R-:W-:Y:S01]  /*b3c0*/  LOP3.LUT R23, R23, 0xffffff7f, RZ, 0xc0, !PT ;  /* 0xffffff7f17177812 */ /* 0x000fe200078ec0ff */
[----:B------:R-:W-:Y:S01]  /*b3d0*/  @!P0 IMAD.MOV.U32 R37, RZ, RZ, R5 ;  /* 0x000000ffff258224 */ /* 0x000fe200078e0005 */
[----:B------:R-:W-:Y:S01]  /*b3e0*/  ISETP.GT.U32.AND P0, PT, R26, 0x5f, PT ;  /* 0x0000005f1a00780c */ /* 0x000fe20003f04070 */
[----:B------:R-:W-:Y:S01]  /*b3f0*/  IMAD R22, R29, R0, R22 ;  /* 0x000000001d167224 */ /* 0x000fe200078e0216 */
[----:B------:R-:W-:-:S02]  /*b400*/  ISETP.NE.AND P1, PT, R34, 0x3, PT ;  /* 0x000000032200780c */ /* 0x000fc40003f25270 */
[----:B------:R-:W-:Y:S02]  /*b410*/  MOV R19, UR40 ;  /* 0x0000002800137c02 */ /* 0x000fe40008000f00 */
[----:B------:R-:W-:Y:S02]  /*b420*/  SEL R18, RZ, 0x1, P2 ;  /* 0x00000001ff127807 */ /* 0x000fe40001000000 */
[----:B------:R-:W-:-:S05]  /*b430*/  SHF.R.S32.HI R19, RZ, 0x1f, R19 ;  /* 0x0000001fff137819 */ /* 0x000fca0000011413 */
[----:B------:R-:W-:-:S04]  /*b440*/  @P0 LOP3.LUT R23, R23, 0x80, RZ, 0xfc, !PT ;  /* 0x0000008017170812 */ /* 0x000fc800078efcff */
[----:B------:R-:W-:Y:S01]  /*b450*/  @P1 LOP3.LUT R23, R23, 0x20, RZ, 0xfc, !PT ;  /* 0x0000002017171812 */ /* 0x000fe200078efcff */
[----:B------:R-:W-:Y:S06]  /*b460*/  @!P1 BRA `(.L_x_13637) ;  /* 0x0000000000049947 */ /* 0x000fec0003800000 */
[----:B------:R-:W-:Y:S01]  /*b470*/  BPT.TRAP 0x1 ;  /* 0x000000040000795c */ /* 0x000fe20000300000 */
.L_x_13637:
[----:B------:R-:W-:-:S05]  /*b480*/  IMAD.MOV.U32 R0, RZ, RZ, 0x1 ;  /* 0x00000001ff007424 */ /* 0x000fca00078e00ff */
[----:B------:R-:W-:-:S04]  /*b490*/  SHF.L.U32 R0, R0, 0x1f, RZ ;  /* 0x0000001f00007819 */ /* 0x000fc800000006ff */
[----:B------:R-:W0:Y:S02]  /*b4a0*/  SYNCS.PHASECHK.TRANS64.TRYWAIT P0, [UR45+0x22840], R0 ;  /* 0x02284000ff0075a7 */ /* 0x000e24000800016d */
[----:B0-----:R-:W-:Y:S05]  /*b4b0*/  @!P0 BRA `(.L_x_13638) ;  /* 0x0000002800e48947 */ /* 0x001fea0003800000 */
.L_x_13678:
        /* <DEDUP_REMOVED lines=21> */
[----:B------:R-:W-:Y:S01]  /*b610*/  LEA R3, P0, R4, UR6, 0x1 ;  /* 0x0000000604037c11 */ /* 0x000fe2000f8008ff */
[----:B------:R-:W-:Y:S02]  /*b620*/  ULDC UR4, c[0x0][0x2f4] ;  /* 0x0000bd0000047ab9 */ /* 0x000fe40000000800 */
[----:B------:R-:W-:Y:S02]  /*b630*/  ISETP.GE.AND P2, PT, R24, UR4, PT ;  /* 0x0000000418007c0c */ /* 0x000fe4000bf46270 */
[----:B------:R-:W-:Y:S01]  /*b640*/  LEA.HI.X R0, R4, UR7, R5, 0x1, P0 ;  /* 0x0000000704007c11 */ /* 0x000fe200080f0c05 */
[----:B------:R-:W-:Y:S01]  /*b650*/  IMAD.MOV.U32 R4, RZ, RZ, -0x60 ;  /* 0xffffffa0ff047424 */ /* 0x000fe200078e00ff */
[----:B------:R-:W-:-:S03]  /*b660*/  LOP3.LUT R5, R6, 0x1c0, RZ, 0xc0, !PT ;  /* 0x000001c006057812 */ /* 0x000fc600078ec0ff */
[----:B------:R-:W-:Y:S01]  /*b670*/  IMAD R4, R9, R4, UR41 ;  /* 0x0000002909047e24 */ /* 0x000fe2000f8e0204 */
[----:B------:R-:W-:-:S04]  /*b680*/  LOP3.LUT R5, R5, 0x38, R6, 0xf8, !PT ;  /* 0x0000003805057812 */ /* 0x000fc800078ef806 */
[----:B------:R-:W-:Y:S01]  /*b690*/  LOP3.LUT R5, R5, 0x38, R16, 0x78, !PT ;  /* 0x0000003805057812 */ /* 0x000fe200078e7810 */
[----:B------:R-:W-:Y:S01]  /*b6a0*/  IMAD.SHL.U32 R16, R7, 0x8, RZ ;  /* 0x0000000807107824 */ /* 0x000fe200078e00ff */
[----:B------:R-:W-:Y:S02]  /*b6b0*/  IADD3 R35, -R27, R4, RZ ;  /* 0x000000041b237210 */ /* 0x000fe40007ffe1ff */
[----:B------:R-:W-:Y:S02]  /*b6c0*/  @P2 LOP3.LUT R23, R23, 0x2, RZ, 0xfc, !PT ;  /* 0x0000000217172812 */ /* 0x000fe400078efcff */
        /* <DEDUP_REMOVED lines=40> */
.L_x_13692:
        /* <DEDUP_REMOVED lines=15> */
.L_x_13640:
        /* <DEDUP_REMOVED lines=23> */
.L_x_13641:
[----:B------:R-:W-:Y:S01]  /*bbb0*/  UISETP.NE.AND UP0, UPT, UR47, URZ, UPT ;  /* 0x0000003f2f00728c */ /* 0x000fe2000bf05270 */
[----:B------:R-:W-:Y:S01]  /*bbc0*/  IMAD.U32 R3, RZ, RZ, UR46 ;  /* 0x0000002eff037e24 */ /* 0x000fe2000f8e00ff */
[----:B------:R-:W-:Y:S01]  /*bbd0*/  R2UR UR6, R19 ;  /* 0x00000000130672ca */ /* 0x000fe200000e0000 */
[----:B------:R-:W-:Y:S01]  /*bbe0*/  ULDC.64 UR8, c[0x0][0x2d8] ;  /* 0x0000b60000087ab9 */ /* 0x000fe20000000a00 */
[----:B------:R-:W-:Y:S01]  /*bbf0*/  SHF.R.S32.HI R8, RZ, 0x1f, R33 ;  /* 0x0000001fff087819 */ /* 0x000fe20000011421 */
[----:B------:R-:W-:Y:S01]  /*bc00*/  IMAD R0, R3, 0x80, R26 ;  /* 0x0000008003007824 */ /* 0x000fe200078e021a */
[----:B------:R-:W-:-:S03]  /*bc10*/  PLOP3.LUT P0, PT, PT, PT, UP0, 0x80, 0x0 ;  /* 0x000000000000781c */ /* 0x000fc60003f0f008 */
        /* <DEDUP_REMOVED lines=15> */
[----:B------:R-:W-:Y:S01]  /*bd10*/  MOV R7, UR6 ;  /* 0x0000000600077c02 */ /* 0x000fe20008000f00 */
[----:B------:R-:W-:Y:S01]  /*bd20*/  IMAD.MOV.U32 R6, RZ, RZ, R4 ;  /* 0x000000ffff067224 */ /* 0x000fe200078e0004 */
[----:B------:R-:W-:Y:S01]  /*bd30*/  ULDC.64 UR4, c[0x0][0x2d0] ;  /* 0x0000b40000047ab9 */ /* 0x000fe20000000a00 */
[----:B------:R-:W-:-:S02]  /*bd40*/  IMAD R11, R33, UR9, R8 ;  /* 0x00000009210b7c24 */ /* 0x000fc4000f8e0208 */
[----:B------:R-:W-:Y:S01]  /*bd50*/  IMAD.WIDE.U32 R4, R33, UR8, R6 ;  /* 0x0000000821047c25 */ /* 0x000fe2000f8e0006 */
[----:B------:R-:W-:-:S04]  /*bd60*/  SHF.R.S32.HI R6, RZ, 0x1f, R9 ;  /* 0x0000001fff067819 */ /* 0x000fc80000011409 */
[----:B------:R-:W-:Y:S01]  /*bd70*/  IADD3 R5, R5, R11, RZ ;  /* 0x0000000b05057210 */ /* 0x000fe20007ffe0ff */
        /* <DEDUP_REMOVED lines=20> */
[----:B------:R-:W-:Y:S01]  /*bec0*/  MOV R0, UR46 ;  /* 0x0000002e00007c02 */ /* 0x000fe20008000f00 */
[----:B------:R-:W-:Y:S02]  /*bed0*/  ULDC UR4, c[0x0][0x288] ;  /* 0x0000a20000047ab9 */ /* 0x000fe40000000800 */
[----:B------:R-:W1:Y:S01]  /*bee0*/  SHFL.IDX PT, R4, R6, RZ, 0x181f ;  /* 0x00181fff06047589 */ /* 0x000e6200000e0000 */
[----:B------:R-:W-:Y:S02]  /*bef0*/  IMAD R3, R3, UR4, RZ ;  /* 0x0000000403037c24 */ /* 0x000fe4000f8e02ff */
[----:B------:R-:W-:Y:S01]  /*bf00*/  IMAD R0, R0, 0x80, R27 ;  /* 0x0000008000007824 */ /* 0x000fe200078e021b */
[----:B------:R-:W-:Y:S04]  /*bf10*/  SHFL.IDX PT, R8, R6, 0x1, 0x181f ;  /* 0x00381f0006087f89 */ /* 0x000fe800000e0000 */
[----:B------:R-:W-:-:S02]  /*bf20*/  ISETP.GE.AND P0, PT, R0, R3, PT ;  /* 0x000000030000720c */ /* 0x000fc40003f06270 */
[----:B------:R-:W-:-:S11]  /*bf30*/  IADD3 R10, R0, 0x10, RZ ;  /* 0x00000010000a7810 */ /* 0x000fd60007ffe0ff */
[----:B0-----:R-:W-:Y:S02]  /*bf40*/  @!P0 LEA R14, P2, R24, R14, 0x1 ;  /* 0x0000000e180e8211 */ /* 0x001fe400078408ff */
[----:B------:R-:W-:-:S03]  /*bf50*/  @!P0 LEA R9, R16, UR45, 0x1 ;  /* 0x0000002d10098c11 */ /* 0x000fc6000f8e08ff */
        /* <DEDUP_REMOVED lines=51> */
.L_x_13709:
[----:B------:R-:W-:-:S04]  /*c290*/  IADD3 R0, R0, 0x70, RZ ;  /* 0x0000007000007810 */ /* 0x000fc80007ffe0ff */
        /* <DEDUP_REMOVED lines=17> */
.L_x_13710:
[----:B------:R-:W-:-:S13]  /*c3b0*/  ISETP.NE.AND P0, PT, R34, 0x3, PT ;  /* 0x000000032200780c */ /* 0x000fda0003f05270 */
[----:B------:R-:W-:Y:S05]  /*c3c0*/  @!P0 BRA `(.L_x_13644) ;  /* 0x0000000000048947 */ /* 0x000fea0003800000 */
[----:B------:R-:W-:Y:S01]  /*c3d0*/  BPT.TRAP 0x1 ;  /* 0x000000040000795c */ /* 0x000fe20000300000 */
.L_x_13644:
[----:B------:R-:W1:Y:S02]  /*c3e0*/  SYNCS.PHASECHK.TRANS64.TRYWAIT P0, [UR45+0x22860], R0 ;  /* 0x02286000ff0075a7 */ /* 0x000e64000800016d */
[----:B-1----:R-:W-:Y:S05]  /*c3f0*/  @!P0 BRA `(.L_x_13645) ;  /* 0x0000002c004c8947 */ /* 0x002fea0003800000 */
.L_x_13711:
        /* <DEDUP_REMOVED lines=67> */
[----:B------:R-:W1:Y:S01]  /*c830*/  SHFL.IDX PT, R14, R3, 0x4, 0x181f ;  /* 0x00981f00030e7f89 */ /* 0x000e6200000e0000 */
[----:B0-----:R-:W-:Y:S02]  /*c840*/  IADD3.X R7, RZ, R0, RZ, P3, !PT ;  /* 0x00000000ff077210 */ /* 0x001fe40001ffe4ff */
        /* <DEDUP_REMOVED lines=31> */
.L_x_13725:
[----:B01----:R-:W-:Y:S02]  /*ca40*/  IADD3 R4, P3, R14, R24, RZ ;  /* 0x000000180e047210 */ /* 0x003fe40007f7e0ff */
        /* <DEDUP_REMOVED lines=19> */
.L_x_13647:
        /* <DEDUP_REMOVED lines=8> */
[----:B------:R-:W-:Y:S01]  /*cc00*/  IADD3 R27, R28, R32, R27 ;  /* 0x000000201c1b7210 */ /* 0x000fe20007ffe01b */
[----:B------:R-:W-:Y:S01]  /*cc10*/  ULOP3.LUT UR5, URZ, UR43, URZ, 0x33, !UPT ;  /* 0x0000002b3f057292 */ /* 0x000fe2000f8e333f */
[----:B------:R-:W-:Y:S01]  /*cc20*/  LOP3.LUT R3, RZ, UR42, RZ, 0x33, !PT ;  /* 0x0000002aff037c12 */ /* 0x000fe2000f8e33ff */
[----:B------:R-:W-:Y:S01]  /*cc30*/  UIMAD UR4, UR4, UR38, URZ ;  /* 0x00000026040472a4 */ /* 0x000fe2000f8e023f */
[----:B------:R-:W-:Y:S01]  /*cc40*/  IADD3 R36, R27, -0x120, RZ ;  /* 0xfffffee01b247810 */ /* 0x000fe20007ffe0ff */
[----:B------:R-:W-:Y:S02]  /*cc50*/  IMAD.MOV.U32 R20, RZ, RZ, 0x1 ;  /* 0x00000001ff147424 */ /* 0x000fe400078e00ff */
[----:B------:R-:W-:Y:S02]  /*cc60*/  IMAD.MOV.U32 R21, RZ, RZ, 0x1 ;  /* 0x00000001ff157424 */ /* 0x000fe400078e00ff */
[----:B------:R-:W-:-:S04]  /*cc70*/  LOP3.LUT R4, RZ, UR4, RZ, 0x33, !PT ;  /* 0x00000004ff047c12 */ /* 0x000fc8000f8e33ff */
[----:B------:R-:W-:-:S04]  /*cc80*/  VIMNMX3 R3, R3, UR5, R4, !PT ;  /* 0x0000000503037c0f */ /* 0x000fc8000f800104 */
[C---:B------:R-:W-:Y:S01]  /*cc90*/  IADD3 R35, -R3.reuse, -0x2, RZ ;  /* 0xfffffffe03237810 */ /* 0x040fe20007ffe1ff */
[----:B------:R-:W-:-:S07]  /*cca0*/  IMAD R36, R3, -0x60, R36 ;  /* 0xffffffa003247824 */ /* 0x000fce00078e0224 */
.L_x_13663:
[----:B------:R-:W-:Y:S01]  /*ccb0*/  ISETP.NE.AND P1, PT, R29, 0x1, PT ;  /* 0x000000011d00780c */ /* 0x000fe20003f25270 */
[----:B------:R-:W-:Y:S01]  /*ccc0*/  BSSY B1, `(.L_x_13649) ;  /* 0x0000014000017945 */ /* 0x000fe20003800000 */
[----:B------:R-:W-:Y:S02]  /*ccd0*/  ISETP.GT.U32.AND P0, PT, R26, 0x5f, PT ;  /* 0x0000005f1a00780c */ /* 0x000fe40003f04070 */
[----:B------:R-:W-:-:S09]  /*cce0*/  MOV R33, RZ ;  /* 0x000000ff00217202 */ /* 0x000fd20000000f00 */
[----:B0-----:R-:W0:Y:S08]  /*ccf0*/  @P1 LDC R3, c[0x0][0x434] ;  /* 0x00010d00ff031b82 */ /* 0x001e300000000800 */
[----:B------:R-:W1:Y:S01]  /*cd00*/  @P1 LDC R5, c[0x0][0x438] ;  /* 0x00010e00ff051b82 */ /* 0x000e620000000800 */
        /* <DEDUP_REMOVED lines=15> */
.L_x_13650:
[----:B------:R-:W-:Y:S05]  /*ce00*/  BSYNC B1 ;  /* 0x0000000000017941 */ /* 0x000fea0003800000 */
.L_x_13649:
[----:B------:R-:W-:-:S13]  /*ce10*/  ISETP.NE.AND P0, PT, R34, 0x3, PT ;  /* 0x000000032200780c */ /* 0x000fda0003f05270 */
[----:B------:R-:W-:Y:S05]  /*ce20*/  @!P0 BRA `(.L_x_13651) ;  /* 0x0000000000048947 */ /* 0x000fea0003800000 */
[----:B------:R-:W-:Y:S01]  /*ce30*/  BPT.TRAP 0x1 ;  /* 0x000000040000795c */ /* 0x000fe20000300000 */
.L_x_13651:
[----:B------:R-:W-:Y:S01]  /*ce40*/  LEA R32, R21, UR45, 0x3 ;  /* 0x0000002d15207c11 */ /* 0x000fe2000f8e18ff */
[----:B------:R-:W-:Y:S01]  /*ce50*/  BSSY B1, `(.L_x_13652) ;  /* 0x0000004000017945 */ /* 0x000fe20003800000 */
[----:B------:R-:W-:-:S04]  /*ce60*/  SHF.L.U32 R31, R20, 0x1f, RZ ;  /* 0x0000001f141f7819 */ /* 0x000fc800000006ff */
[----:B------:R-:W1:Y:S02]  /*ce70*/  SYNCS.PHASECHK.TRANS64.TRYWAIT P0, [R32+URZ+0x22840], R31 ;  /* 0x0228401f200075a7 */ /* 0x000e64000800017f */
[----:B-1----:R-:W-:Y:S05]  /*ce80*/  @!P0 BRA `(.L_x_13653) ;  /* 0x0000002c002c8947 */ /* 0x002fea0003800000 */
.L_x_13726:
[----:B------:R-:W-:Y:S05]  /*ce90*/  BSYNC B1 ;  /* 0x0000000000017941 */ /* 0x000fea0003800000 */
.L_x_13652:
        /* <DEDUP_REMOVED lines=57> */
.L_x_13740:
[----:B--2---:R-:W-:-:S04]  /*d230*/  IADD3 R4, P0, R37, R24, RZ ;  /* 0x0000001825047210 */ /* 0x004fc80007f1e0ff */
[----:B0-----:R-:W-:Y:S02]  /*d240*/  IADD3.X R5, RZ, R18, RZ, P0, !PT ;  /* 0x00000012ff057210 */ /* 0x001fe400007fe4ff */
[----:B------:R-:W-:-:S03]  /*d250*/  PLOP3.LUT P0, PT, PT, PT, PT, 0x80, 0x0 ;  /* 0x000000000000781c */ /* 0x000fc60003f0f070 */
[----:B------:R-:W-:Y:S01]  /*d260*/  @!PT LDS RZ, [RZ] ;  /* 0x00000000fffff984 */ /* 0x000fe20000000800 */
[----:B------:R-:W-:Y:S01]  /*d270*/  @!PT LDS RZ, [RZ] ;  /* 0x00000000fffff984 */ /* 0x000fe20000000800 */
[----:B------:R-:W-:Y:S01]  /*d280*/  @!PT LDS RZ, [RZ] ;  /* 0x00000000fffff984 */ /* 0x000fe20000000800 */
[----:B------:R0:W-:Y:S01]  /*d290*/  LDGSTS.E.BYPASS.LTC128B.128 [R17+0x1ec00], desc[UR36][R4.64], !P1 ;  /* 0x1ec0000004117fae */ /* 0x0001e2000c901d64 */
[----:B------:R-:W-:-:S09]  /*d2a0*/  NOP ;  /* 0x0000000000007918 */ /* 0x000fd20000000000 */
.L_x_13655:
        /* <DEDUP_REMOVED lines=10> */
.L_x_13656:
[----:B------:R2:W-:Y:S01]  /*d350*/  SYNCS.ARRIVE.TRANS64.A1T0 RZ, [R32+URZ+0x22830], RZ ;  /* 0x022830ff20ff79a7 */ /* 0x0005e2000810003f */
[----:B------:R-:W-:Y:S05]  /*d360*/  @!P2 BRA `(.L_x_13657) ;  /* 0x000000000004a947 */ /* 0x000fea0003800000 */
[----:B------:R-:W-:Y:S01]  /*d370*/  BPT.TRAP 0x1 ;  /* 0x000000040000795c */ /* 0x000fe20000300000 */
.L_x_13657:
[----:B------:R-:W3:Y:S01]  /*d380*/  SYNCS.PHASECHK.TRANS64.TRYWAIT P0, [R32+URZ+0x22860], R31 ;  /* 0x0228601f200075a7 */ /* 0x000ee2000800017f */
[----:B------:R-:W-:Y:S04]  /*d390*/  BSSY B1, `(.L_x_13658) ;  /* 0x0000002000017945 */ /* 0x000fe80003800000 */
[----:B---3--:R-:W-:Y:S05]  /*d3a0*/  @!P0 BRA `(.L_x_13659) ;  /* 0x0000002c00888947 */ /* 0x008fea0003800000 */
.L_x_13741:
[----:B------:R-:W-:Y:S05]  /*d3b0*/  BSYNC B1 ;  /* 0x0000000000017941 */ /* 0x000fea0003800000 */
.L_x_13658:
        /* <DEDUP_REMOVED lines=32> */
[----:B0-----:R-:W-:-:S05]  /*d5c0*/  IADD3 R14, P0, R14, R24, RZ ;  /* 0x000000180e0e7210 */ /* 0x001fca0007f1e0ff */
[----:B----4-:R-:W-:Y:S02]  /*d5d0*/  IMAD.X R15, RZ, RZ, R5, P0 ;  /* 0x000000ffff0f7224 */ /* 0x010fe400000e0605 */
        /* <DEDUP_REMOVED lines=22> */
[----:B------:R-:W0:Y:S01]  /*d740*/  SHFL.IDX PT, R5, R3, 0x4, 0x181f ;  /* 0x00981f0003057f89 */ /* 0x000e2200000e0000 */
[----:B------:R-:W-:-:S03]  /*d750*/  IADD3.X R7, RZ, R7, RZ, P0, !PT ;  /* 0x00000007ff077210 */ /* 0x000fc600007fe4ff */
[----:B------:R-:W1:Y:S01]  /*d760*/  SHFL.IDX PT, R3, R3, 0x5, 0x181f ;  /* 0x00b81f0003037f89 */ /* 0x000e6200000e0000 */
[----:B----4-:R-:W-:-:S03]  /*d770*/  IMAD.MOV.U32 R8, RZ, RZ, RZ ;  /* 0x000000ffff087224 */ /* 0x010fc600078e00ff */
[----:B------:R4:W-:Y:S04]  /*d780*/  LDGSTS.E.BYPASS.LTC128B.128 [R17+0x1800], desc[UR36][R6.64], !P4 ;  /* 0x0180000006117fae */ /* 0x0009e8000e101d64 */
[----:B------:R4:W-:Y:S04]  /*d790*/  LDGSTS.E.BYPASS.LTC128B.128 [R17+0x4800], desc[UR36][R6.64+0x80], !P3 ;  /* 0x0480008006117fae */ /* 0x0009e8000d901d64 */
[----:B------:R4:W-:Y:S04]  /*d7a0*/  LDGSTS.E.BYPASS.LTC128B.128 [R17+0x7800], desc[UR36][R6.64+0x100], !P2 ;  /* 0x0780010006117fae */ /* 0x0009e8000d101d64 */
[----:B------:R4:W-:Y:S01]  /*d7b0*/  LDGSTS.E.BYPASS.LTC128B.128 [R17+0xa800], desc[UR36][R6.64+0x180], !P1 ;  /* 0x0a80018006117fae */ /* 0x0009e2000c901d64 */
[----:B0-----:R-:W-:-:S05]  /*d7c0*/  IADD3 R4, P0, R5, R24, RZ ;  /* 0x0000001805047210 */ /* 0x001fca0007f1e0ff */
[----:B------:R-:W-:-:S05]  /*d7d0*/  IMAD.X R5, RZ, RZ, R22, P0 ;  /* 0x000000ffff057224 */ /* 0x000fca00000e0616 */
[----:B------:R4:W-:Y:S04]  /*d7e0*/  LDGSTS.E.BYPASS.LTC128B.128 [R17+0x2000], desc[UR36][R4.64], !P4 ;  /* 0x0200000004117fae */ /* 0x0009e8000e101d64 */
[----:B------:R4:W-:Y:S04]  /*d7f0*/  LDGSTS.E.BYPASS.LTC128B.128 [R17+0x5000], desc[UR36][R4.64+0x80], !P3 ;  /* 0x0500008004117fae */ /* 0x0009e8000d901d64 */
[----:B------:R4:W-:Y:S04]  /*d800*/  LDGSTS.E.BYPASS.LTC128B.128 [R17+0x8000], desc[UR36][R4.64+0x100], !P2 ;  /* 0x0800010004117fae */ /* 0x0009e8000d101d64 */
[----:B-1----:R4:W-:Y:S02]  /*d810*/  LDGSTS.E.BYPASS.LTC128B.128 [R17+0xb000], desc[UR36][R4.64+0x180], !P1 ;  /* 0x0b00018004117fae */ /* 0x0029e4000c901d64 */
.L_x_13755:
        /* <DEDUP_REMOVED lines=11> */
.L_x_13661:
        /* <DEDUP_REMOVED lines=10> */
.L_x_13662:
[----:B------:R-:W-:Y:S01]  /*d970*/  IADD3 R21, R21, 0x1, RZ ;  /* 0x0000000115157810 */ /* 0x000fe20007ffe0ff */
[----:B------:R-:W-:Y:S01]  /*d980*/  VIADD R35, R35, 0xffffffff ;  /* 0xffffffff23237836 */ /* 0x000fe20000000000 */
[----:B------:R1:W-:Y:S01]  /*d990*/  SYNCS.ARRIVE.TRANS64.A1T0 RZ, [R32+URZ+0x22850], RZ ;  /* 0x022850ff20ff79a7 */ /* 0x0003e2000810003f */
[----:B------:R-:W-:Y:S01]  /*d9a0*/  VIADD R36, R36, 0xffffffa0 ;  /* 0xffffffa024247836 */ /* 0x000fe20000000000 */
[----:B------:R-:W-:-:S04]  /*d9b0*/  ISETP.NE.AND P0, PT, R21, 0x2, PT ;  /* 0x000000021500780c */ /* 0x000fc80003f05270 */
[----:B------:R-:W-:Y:S02]  /*d9c0*/  SEL R21, R21, RZ, P0 ;  /* 0x000000ff15157207 */ /* 0x000fe40000000000 */
[----:B------:R-:W-:Y:S02]  /*d9d0*/  SEL R3, RZ, 0x1, P0 ;  /* 0x00000001ff037807 */ /* 0x000fe40000000000 */
[----:B------:R-:W-:Y:S02]  /*d9e0*/  ISETP.GT.AND P0, PT, R35, UR48, PT ;  /* 0x0000003023007c0c */ /* 0x000fe4000bf04270 */
[----:B------:R-:W-:-:S11]  /*d9f0*/  LOP3.LUT R20, R20, R3, RZ, 0x3c, !PT ;  /* 0x0000000314147212 */ /* 0x000fd600078e3cff */
[----:B-1----:R-:W-:Y:S05]  /*da00*/  @P0 BRA `(.L_x_13663) ;  /* 0xfffffff000a80947 */ /* 0x002fea000383ffff */
.L_x_13648:
[----:B------:R-:W-:Y:S05]  /*da10*/  BSYNC B0 ;  /* 0x0000000000007941 */ /* 0x000fea0003800000 */
.L_x_13631:
[----:B------:R-:W0:Y:S01]  /*da20*/  S2R R3, SR_CgaCtaId ;  /* 0x0000000000037919 */ /* 0x000e220000008800 */
[----:B------:R-:W-:Y:S01]  /*da30*/  MOV R0, 0x400 ;  /* 0x0000040000007802 */ /* 0x000fe20000000f00 */
[----:B------:R-:W-:Y:S01]  /*da40*/  BSSY B0, `(.L_x_13664) ;  /* 0x0000005000007945 */ /* 0x000fe20003800000 */
[----:B------:R-:W-:Y:S02]  /*da50*/  SHF.L.U32 R8, R8, 0x1f, RZ ;  /* 0x0000001f08087819 */ /* 0x000fe400000006ff */
[----:B0-----:R-:W-:-:S04]  /*da60*/  LEA R4, R3, R0, 0x18 ;  /* 0x0000000003047211 */ /* 0x001fc800078ec0ff */
[----:B------:R-:W0:Y:S02]  /*da70*/  SYNCS.PHASECHK.TRANS64.TRYWAIT P0, [R4+URZ+0x22820], R8 ;  /* 0x02282008040075a7 */ /* 0x000e24000800017f */
[----:B0-----:R-:W-:Y:S05]  /*da80*/  @!P0 BRA `(.L_x_13665) ;  /* 0x0000002c00c48947 */ /* 0x001fea0003800000 */
.L_x_13756:
[----:B------:R-:W-:Y:S05]  /*da90*/  BSYNC B0 ;  /* 0x0000000000007941 */ /* 0x000fea0003800000 */
.L_x_13664:
[----:B------:R-:W-:-:S03]  /*daa0*/  UMOV UR4, 0xffffffff ;  /* 0xffffffff00047882 */ /* 0x000fc60000000000 */
[----:B------:R-:W-:Y:S05]  /*dab0*/  BRA.DIV UR4, `(.L_x_13666) ;  /* 0x0000002e04cc7947 */ /* 0x000fea000b800000 */
[----:B------:R1:W4:Y:S02]  /*dac0*/  SHFL.IDX PT, R14, R2, RZ, 0x1f ;  /* 0x00001fff020e7589 */ /* 0x00032400000e0000 */
.L_x_13759:
[----:B----4-:R-:W-:-:S13]  /*dad0*/  ISETP.NE.AND P0, PT, R14, RZ, PT ;  /* 0x000000ff0e00720c */ /* 0x010fda0003f05270 */
[----:B------:R-:W-:Y:S05]  /*dae0*/  @P0 BRA `(.L_x_13587) ;  /* 0x0000000000880947 */ /* 0x000fea0003800000 */
[----:B------:R-:W-:-:S03]  /*daf0*/  UMOV UR4, 0xffffffff ;  /* 0xffffffff00047882 */ /* 0x000fc60000000000 */
[----:B------:R-:W-:Y:S05]  /*db00*/  BRA.DIV UR4, `(.L_x_13667) ;  /* 0x0000002e04e07947 */ /* 0x000fea000b800000 */
[----:B------:R-:W-:-:S13]  /*db10*/  ELECT P6, URZ, PT ;  /* 0x00000000003f782f */ /* 0x000fda00038c0000 */
.L_x_13762:
[----:B------:R-:W-:Y:S05]  /*db20*/  @!P6 BRA `(.L_x_13587) ;  /* 0x000000000078e947 */ /* 0x000fea0003800000 */
[----:B------:R-:W-:-:S06]  /*db30*/  ULOP3.LUT UR4, UR39, 0x2, URZ, 0xfc, !UPT ;  /* 0x0000000227047892 */ /* 0x000fcc000f8efc3f */
[----:B------:R-:W-:-:S05]  /*db40*/  IMAD.U32 R0, RZ, RZ, UR4 ;  /* 0x00000004ff007e24 */ /* 0x000fca000f8e00ff */
[----:B------:R-:W-:-:S13]  /*db50*/  ISETP.NE.AND P0, PT, R0, 0x3, PT ;  /* 0x000000030000780c */ /* 0x000fda0003f05270 */
[----:B------:R-:W-:Y:S05]  /*db60*/  @!P0 BRA `(.L_x_13668) ;  /* 0x0000000000048947 */ /* 0x000fea0003800000 */
[----:B------:R-:W-:Y:S01]  /*db70*/  BPT.TRAP 0x1 ;  /* 0x000000040000795c */ /* 0x000fe20000300000 */
.L_x_13668:
[C---:B------:R-:W-:Y:S01]  /*db80*/  LEA R5, R21.reuse, R4, 0x3 ;  /* 0x0000000415057211 */ /* 0x040fe200078e18ff */
[----:B------:R-:W-:Y:S01]  /*db90*/  VIADD R21, R21, 0x1 ;  /* 0x0000000115157836 */ /* 0x000fe20000000000 */
[----:B------:R-:W-:-:S04]  /*dba0*/  SHF.L.U32 R0, R20, 0x1f, RZ ;  /* 0x0000001f14007819 */ /* 0x000fc800000006ff */
[----:B------:R-:W4:Y:S01]  /*dbb0*/  SYNCS.PHASECHK.TRANS64.TRYWAIT P1, [R5+URZ+0x22840], R0 ;  /* 0x02284000050075a7 */ /* 0x000f22000802017f */
[----:B------:R-:W-:-:S04]  /*dbc0*/  ISETP.NE.AND P2, PT, R21, 0x2, PT ;  /* 0x000000021500780c */ /* 0x000fc80003f45270 */
[----:B------:R-:W-:Y:S01]  /*dbd0*/  SEL R3, RZ, 0x1, P2 ;  /* 0x00000001ff037807 */ /* 0x000fe20001000000 */
[----:B----4-:R-:W-:Y:S08]  /*dbe0*/  @!P1 BRA `(.L_x_13669) ;  /* 0x0000002c00c89947 */ /* 0x010ff00003800000 */
.L_x_13763:
[----:B------:R-:W-:Y:S02]  /*dbf0*/  SEL R21, R21, RZ, P2 ;  /* 0x000000ff15157207 */ /* 0x000fe40001000000 */
[----:B-1----:R-:W-:Y:S01]  /*dc00*/  LOP3.LUT R2, R20, R3, RZ, 0x3c, !PT ;  /* 0x0000000314027212 */ /* 0x002fe200078e3cff */
[----:B------:R-:W-:Y:S06]  /*dc10*/  @!P0 BRA `(.L_x_13670) ;  /* 0x0000000000048947 */ /* 0x000fec0003800000 */
[----:B------:R-:W-:Y:S01]  /*dc20*/  BPT.TRAP 0x1 ;  /* 0x000000040000795c */ /* 0x000fe20000300000 */
.L_x_13670:
[----:B------:R-:W-:Y:S01]  /*dc30*/  IMAD R21, R21, 0x8, R4 ;  /* 0x0000000815157824 */ /* 0x000fe200078e0204 */
[----:B------:R-:W-:-:S04]  /*dc40*/  SHF.L.U32 R2, R2, 0x1f, RZ ;  /* 0x0000001f02027819 */ /* 0x000fc800000006ff */
[----:B------:R-:W1:Y:S02]  /*dc50*/  SYNCS.PHASECHK.TRANS64.TRYWAIT P1, [R21+URZ+0x22840], R2 ;  /* 0x02284002150075a7 */ /* 0x000e64000802017f */
[----:B-1----:R-:W-:Y:S05]  /*dc60*/  @!P1 BRA `(.L_x_13671) ;  /* 0x0000002c00bc9947 */ /* 0x002fea0003800000 */
.L_x_13764:
[----:B------:R-:W-:Y:S05]  /*dc70*/  @!P0 BRA `(.L_x_13672) ;  /* 0x0000000000048947 */ /* 0x000fea0003800000 */
[----:B------:R-:W-:Y:S01]  /*dc80*/  BPT.TRAP 0x1 ;  /* 0x000000040000795c */ /* 0x000fe20000300000 */
.L_x_13672:
[----:B------:R-:W0:Y:S02]  /*dc90*/  SYNCS.PHASECHK.TRANS64.TRYWAIT P1, [R5+URZ+0x22860], R0 ;  /* 0x02286000050075a7 */ /* 0x000e24000802017f */
[----:B0-----:R-:W-:Y:S05]  /*dca0*/  @!P1 BRA `(.L_x_13673) ;  /* 0x0000002c00c09947 */ /* 0x001fea0003800000 */
.L_x_13765:
[----:B------:R-:W-:Y:S05]  /*dcb0*/  @!P0 BRA `(.L_x_13674) ;  /* 0x0000000000048947 */ /* 0x000fea0003800000 */
[----:B------:R-:W-:Y:S01]  /*dcc0*/  BPT.TRAP 0x1 ;  /* 0x000000040000795c */ /* 0x000fe20000300000 */
.L_x_13674:
[----:B------:R0:W0:Y:S02]  /*dcd0*/  SYNCS.PHASECHK.TRANS64.TRYWAIT P0, [R21+URZ+0x22860], R2 ;  /* 0x02286002150075a7 */ /* 0x000024000800017f */
[----:B0-----:R-:W-:Y:S05]  /*dce0*/  @!P0 NANOSLEEP.SYNCS 0x989680 ;  /* 0x009896800000895d */ /* 0x001fea0003900000 */
[----:B------:R-:W0:Y:S02]  /*dcf0*/  @!P0 SYNCS.PHASECHK.TRANS64 P0, [R21+URZ+0x22860], R2 ;  /* 0x02286002150085a7 */ /* 0x000e24000800007f */
[----:B0-----:R-:W-:Y:S05]  /*dd00*/  @!P0 BRA `(.L_x_13674) ;  /* 0xfffffffc00f08947 */ /* 0x001fea000383ffff */
.L_x_13587:
[----:B------:R-:W-:Y:S05]  /*dd10*/  BSYNC B6 ;  /* 0x0000000000067941 */ /* 0x000fea0003800000 */
.L_x_13584:
[----:B------:R-:W-:Y:S05]  /*dd20*/  EXIT ;  /* 0x000000000000794d */ /* 0x000fea0003800000 */
.L_x_13591:
[----:B0-----:R-:W-:-:S04]  /*dd30*/  IMAD.U32 R5, RZ, RZ, UR42 ;  /* 0x0000002aff057e24 */ /* 0x001fc8000f8e00ff */
[----:B------:R0:W1:Y:S03]  /*dd40*/  SYNCS.PHASECHK.TRANS64.TRYWAIT P0, [R5+URZ+0x22800], R10 ;  /* 0x0228000a050075a7 */ /* 0x000066000800017f */
[----:B-1----:R-:W-:Y:S05]  /*dd50*/  @!P0 NANOSLEEP.SYNCS 0x989680 ;  /* 0x009896800000895d */ /* 0x002fea0003900000 */
[----:B------:R-:W1:Y:S02]  /*dd60*/  @!P0 SYNCS.PHASECHK.TRANS64 P0, [R5+URZ+0x22800], R10 ;  /* 0x0228000a050085a7 */ /* 0x000e64000800007f */
[----:B-1----:R-:W-:Y:S05]  /*dd70*/  @!P0 BRA `(.L_x_13591) ;  /* 0xfffffffc00ec8947 */ /* 0x002fea000383ffff */
[----:B------:R-:W-:Y:S05]  /*dd80*/  BRA `(.L_x_13675) ;  /* 0xffffff3400f47947 */ /* 0x000fea000383ffff */
.L_x_13595:
[----:B0-----:R-:W-:-:S04]  /*dd90*/  MOV R5, UR42 ;  /* 0x0000002a00057c02 */ /* 0x001fc80008000f00 */
[----:B------:R0:W2:Y:S03]  /*dda0*/  SYNCS.PHASECHK.TRANS64.TRYWAIT P1, [R5+URZ+0x22830], R10 ;  /* 0x0228300a050075a7 */ /* 0x0000a6000802017f */
[----:B--2---:R-:W-:Y:S05]  /*ddb0*/  @!P1 NANOSLEEP.SYNCS 0x989680 ;  /* 0x009896800000995d */ /* 0x004fea0003900000 */
[----:B------:R-:W2:Y:S02]  /*ddc0*/  @!P1 SYNCS.PHASECHK.TRANS64 P1, [R5+URZ+0x22830], R10 ;  /* 0x0228300a050095a7 */ /* 0x000ea4000802007f */
[----:B--2---:R-:W-:Y:S05]  /*ddd0*/  @!P1 BRA `(.L_x_13595) ;  /* 0xfffffffc00ec9947 */ /* 0x004fea000383ffff */
[----:B------:R-:W-:Y:S05]  /*dde0*/  BRA `(.L_x_13594) ;  /* 0xffffff3800107947 */ /* 0x000fea000383ffff */
.L_x_13600:
[----:B-1----:R-:W-:-:S04]  /*ddf0*/  IMAD.U32 R11, RZ, RZ, UR42 ;  /* 0x0000002aff0b7e24 */ /* 0x002fc8000f8e00ff */
[----:B------:R1:W2:Y:S03]  /*de00*/  SYNCS.PHASECHK.TRANS64.TRYWAIT P1, [R11+URZ+0x22850], R10 ;  /* 0x0228500a0b0075a7 */ /* 0x0002a6000802017f */
[----:B--2---:R-:W-:Y:S05]  /*de10*/  @!P1 NANOSLEEP.SYNCS 0x989680 ;  /* 0x009896800000995d */ /* 0x004fea0003900000 */
[----:B------:R-:W2:Y:S02]  /*de20*/  @!P1 SYNCS.PHASECHK.TRANS64 P1, [R11+URZ+0x22850], R10 ;  /* 0x0228500a0b0095a7 */ /* 0x000ea4000802007f */
[----:B--2---:R-:W-:Y:S05]  /*de30*/  @!P1 BRA `(.L_x_13600) ;  /* 0xfffffffc00ec9947 */ /* 0x004fea000383ffff */
[----:B------:R-:W-:Y:S05]  /*de40*/  BRA `(.L_x_13599) ;  /* 0xffffff5000787947 */ /* 0x000fea000383ffff */
.L_x_13606:
[----:B-1----:R-:W-:-:S04]  /*de50*/  IMAD.U32 R9, RZ, RZ, UR28 ;  /* 0x0000001cff097e24 */ /* 0x002fc8000f8e00ff */
[----:B------:R1:W2:Y:S03]  /*de60*/  SYNCS.PHASECHK.TRANS64.TRYWAIT P1, [R9+URZ+0x22830], R10 ;  /* 0x0228300a090075a7 */ /* 0x0002a6000802017f */
[----:B--2---:R-:W-:Y:S05]  /*de70*/  @!P1 NANOSLEEP.SYNCS 0x989680 ;  /* 0x009896800000995d */ /* 0x004fea0003900000 */
[----:B------:R-:W2:Y:S02]  /*de80*/  @!P1 SYNCS.PHASECHK.TRANS64 P1, [R9+URZ+0x22830], R10 ;  /* 0x0228300a090095a7 */ /* 0x000ea4000802007f */
[----:B--2---:R-:W-:Y:S05]  /*de90*/  @!P1 BRA `(.L_x_13606) ;  /* 0xfffffffc00ec9947 */ /* 0x004fea000383ffff */
[----:B------:R-:W-:Y:S05]  /*dea0*/  BRA `(.L_x_13605) ;  /* 0xffffff5400d07947 */ /* 0x000fea000383ffff */
.L_x_13611:
[----:B---3--:R-:W-:-:S04]  /*deb0*/  IMAD.U32 R11, RZ, RZ, UR28 ;  /* 0x0000001cff0b7e24 */ /* 0x008fc8000f8e00ff */
[----:B------:R3:W4:Y:S03]  /*dec0*/  SYNCS.PHASECHK.TRANS64.TRYWAIT P1, [R11+URZ+0x22850], R10 ;  /* 0x0228500a0b0075a7 */ /* 0x000726000802017f */
[----:B----4-:R-:W-:Y:S05]  /*ded0*/  @!P1 NANOSLEEP.SYNCS 0x989680 ;  /* 0x009896800000995d */ /* 0x010fea0003900000 */
[----:B------:R-:W4:Y:S02]  /*dee0*/  @!P1 SYNCS.PHASECHK.TRANS64 P1, [R11+URZ+0x22850], R10 ;  /* 0x0228500a0b0095a7 */ /* 0x000f24000802007f */
[----:B----4-:R-:W-:Y:S05]  /*def0*/  @!P1 BRA `(.L_x_13611) ;  /* 0xfffffffc00ec9947 */ /* 0x010fea000383ffff */
[----:B------:R-:W-:Y:S05]  /*df00*/  BRA `(.L_x_13610) ;  /* 0xffffff7400c47947 */ /* 0x000fea000383ffff */
.L_x_13618:
[----:B----4-:R-:W-:-:S04]  /*df10*/  MOV R9, UR26 ;  /* 0x0000001a00097c02 */ /* 0x010fc80008000f00 */
[----:B------:R4:W0:Y:S03]  /*df20*/  SYNCS.PHASECHK.TRANS64.TRYWAIT P1, [R9+URZ+0x22830], R6 ;  /* 0x02283006090075a7 */ /* 0x000826000802017f */
[----:B0-----:R-:W-:Y:S05]  /*df30*/  @!P1 NANOSLEEP.SYNCS 0x989680 ;  /* 0x009896800000995d */ /* 0x001fea0003900000 */
[----:B------:R-:W0:Y:S02]  /*df40*/  @!P1 SYNCS.PHASECHK.TRANS64 P1, [R9+URZ+0x22830], R6 ;  /* 0x02283006090095a7 */ /* 0x000e24000802007f */
[----:B0-----:R-:W-:Y:S05]  /*df50*/  @!P1 BRA `(.L_x_13618) ;  /* 0xfffffffc00ec9947 */ /* 0x001fea000383ffff */
[----:B------:R-:W-:Y:S05]  /*df60*/  BRA `(.L_x_13617) ;  /* 0xffffff7800c47947 */ /* 0x000fea000383ffff */
.L_x_13623:
[----:B-1----:R-:W-:-:S04]  /*df70*/  IMAD.U32 R7, RZ, RZ, UR26 ;  /* 0x0000001aff077e24 */ /* 0x002fc8000f8e00ff */
[----:B------:R1:W4:Y:S03]  /*df80*/  SYNCS.PHASECHK.TRANS64.TRYWAIT P1, [R7+URZ+0x22850], R6 ;  /* 0x02285006070075a7 */ /* 0x000326000802017f */
[----:B----4-:R-:W-:Y:S05]  /*df90*/  @!P1 NANOSLEEP.SYNCS 0x989680 ;  /* 0x009896800000995d */ /* 0x010fea0003900000 */
[----:B------:R-:W4:Y:S02]  /*dfa0*/  @!P1 SYNCS.PHASECHK.TRANS64 P1, [R7+URZ+0x22850], R6 ;  /* 0x02285006070095a7 */ /* 0x000f24000802007f */
[----:B----4-:R-:W-:Y:S05]  /*dfb0*/  @!P1 BRA `(.L_x_13623) ;  /* 0xfffffffc00ec9947 */ /* 0x010fea000383ffff */
[----:B------:R-:W-:Y:S05]  /*dfc0*/  BRA `(.L_x_13622) ;  /* 0xffffff9000d47947 */ /* 0x000fea000383ffff */
.L_x_13636:
[----:B------:R-:W-:Y:S01]  /*dfd0*/  IMAD.MOV.U32 R13, RZ, RZ, R2 ;  /* 0x000000ffff0d7224 */ /* 0x000fe200078e0002 */
[----:B------:R-:W-:Y:S01]  /*dfe0*/  MOV R11, 0x1f ;  /* 0x0000001f000b7802 */ /* 0x000fe20000000f00 */
[----:B------:R-:W-:Y:S02]  /*dff0*/  IMAD.MOV.U32 R12, RZ, RZ, RZ ;  /* 0x000000ffff0c7224 */ /* 0x000fe400078e00ff */
[----:B------:R-:W-:-:S07]  /*e000*/  IMAD.MOV.U32 R15, RZ, RZ, -0x1 ;  /* 0xffffffffff0f7424 */ /* 0x000fce00078e00ff */
[----:B-----5:R-:W-:Y:S05]  /*e010*/  WARPSYNC.COLLECTIVE R15, `(.L_x_13676) ;  /* 0x000000000f087348 */ /* 0x020fea0003c00000 */
[----:B------:R0:W1:Y:S02]  /*e020*/  SHFL.IDX P6, R14, R13, R12, R11 ;  /* 0x0000000c0d0e7389 */ /* 0x00006400000c000b */
[----:B01---5:R-:W-:Y:S01]  /*e030*/  ENDCOLLECTIVE ;  /* 0x000000000000791b */ /* 0x023fe20003800000 */
.L_x_13676:
[----:B------:R-:W-:Y:S05]  /*e040*/  BRA `(.L_x_13677) ;  /* 0xffffffd000c07947 */ /* 0x000fea000383ffff */
.L_x_13638:
[----:B0-----:R-:W-:-:S04]  /*e050*/  IMAD.U32 R3, RZ, RZ, UR45 ;  /* 0x0000002dff037e24 */ /* 0x001fc8000f8e00ff */
[----:B------:R0:W1:Y:S03]  /*e060*/  SYNCS.PHASECHK.TRANS64.TRYWAIT P0, [R3+URZ+0x22840], R0 ;  /* 0x02284000030075a7 */ /* 0x000066000800017f */
[----:B-1----:R-:W-:Y:S05]  /*e070*/  @!P0 NANOSLEEP.SYNCS 0x989680 ;  /* 0x009896800000895d */ /* 0x002fea0003900000 */
[----:B------:R-:W1:Y:S02]  /*e080*/  @!P0 SYNCS.PHASECHK.TRANS64 P0, [R3+URZ+0x22840], R0 ;  /* 0x02284000030085a7 */ /* 0x000e64000800007f */
[----:B-1----:R-:W-:Y:S05]  /*e090*/  @!P0 BRA `(.L_x_13638) ;  /* 0xfffffffc00ec8947 */ /* 0x002fea000383ffff */
[----:B------:R-:W-:Y:S05]  /*e0a0*/  BRA `(.L_x_13678) ;  /* 0xffffffd400047947 */ /* 0x000fea000383ffff */
.L_x_13639:
        /* <DEDUP_REMOVED lines=8> */
.L_x_13680:
[----:B------:R-:W-:Y:S05]  /*e130*/  BSYNC B0 ;  /* 0x0000000000007941 */ /* 0x000fea0003800000 */
.L_x_13679:
[----:B------:R-:W-:Y:S01]  /*e140*/  MOV R13, R3 ;  /* 0x00000003000d7202 */ /* 0x000fe20000000f00 */
[----:B------:R-:W-:Y:S01]  /*e150*/  IMAD.MOV.U32 R12, RZ, RZ, RZ ;  /* 0x000000ffff0c7224 */ /* 0x000fe200078e00ff */
[----:B------:R-:W-:Y:S01]  /*e160*/  @P0 LEA R7, R16, UR45, 0x1 ;  /* 0x0000002d10070c11 */ /* 0x000fe2000f8e08ff */
[----:B------:R-:W-:Y:S02]  /*e170*/  IMAD.MOV.U32 R11, RZ, RZ, 0x181f ;  /* 0x0000181fff0b7424 */ /* 0x000fe400078e00ff */
[----:B------:R-:W-:Y:S02]  /*e180*/  IMAD.MOV.U32 R15, RZ, RZ, -0x1 ;  /* 0xffffffffff0f7424 */ /* 0x000fe400078e00ff */
[----:B------:R-:W-:-:S07]  /*e190*/  IMAD.MOV.U32 R4, RZ, RZ, R14 ;  /* 0x000000ffff047224 */ /* 0x000fce00078e000e */
[----:B------:R-:W-:Y:S05]  /*e1a0*/  WARPSYNC.COLLECTIVE R15, `(.L_x_13681) ;  /* 0x000000000f087348 */ /* 0x000fea0003c00000 */
[----:B------:R0:W1:Y:S02]  /*e1b0*/  SHFL.IDX P6, R14, R13, R12, R11 ;  /* 0x0000000c0d0e7389 */ /* 0x00006400000c000b */
[----:B01----:R-:W-:Y:S01]  /*e1c0*/  ENDCOLLECTIVE ;  /* 0x000000000000791b */ /* 0x003fe20003800000 */
.L_x_13681:
[----:B------:R-:W-:Y:S02]  /*e1d0*/  IMAD.MOV.U32 R13, RZ, RZ, R0 ;  /* 0x000000ffff0d7224 */ /* 0x000fe400078e0000 */
[----:B------:R-:W-:Y:S01]  /*e1e0*/  IMAD.MOV.U32 R12, RZ, RZ, 0x1 ;  /* 0x00000001ff0c7424 */ /* 0x000fe200078e00ff */
[----:B------:R-:W-:-:S04]  /*e1f0*/  @P0 LEA R14, P1, R24, R14, 0x1 ;  /* 0x0000000e180e0211 */ /* 0x000fc800078208ff */
[----:B------:R-:W-:Y:S01]  /*e200*/  @P0 IADD3.X R5, RZ, R4, RZ, P1, !PT ;  /* 0x00000004ff050210 */ /* 0x000fe20000ffe4ff */
[----:B------:R-:W-:-:S08]  /*e210*/  @P0 IMAD.MOV.U32 R4, RZ, RZ, R14 ;  /* 0x000000ffff040224 */ /* 0x000fd000078e000e */
[----:B------:R-:W-:Y:S05]  /*e220*/  WARPSYNC.COLLECTIVE R15, `(.L_x_13682) ;  /* 0x000000000f087348 */ /* 0x000fea0003c00000 */
[----:B------:R0:W1:Y:S02]  /*e230*/  SHFL.IDX P6, R14, R13, R12, R11 ;  /* 0x0000000c0d0e7389 */ /* 0x00006400000c000b */
[----:B01----:R-:W-:Y:S01]  /*e240*/  ENDCOLLECTIVE ;  /* 0x000000000000791b */ /* 0x003fe20003800000 */
.L_x_13682:
        /* <DEDUP_REMOVED lines=11> */
.L_x_13683:
[----:B------:R-:W-:Y:S01]  /*e300*/  IMAD.MOV.U32 R13, RZ, RZ, R0 ;  /* 0x000000ffff0d7224 */ /* 0x000fe200078e0000 */
[----:B------:R-:W-:Y:S02]  /*e310*/  MOV R12, 0x2 ;  /* 0x00000002000c7802 */ /* 0x000fe40000000f00 */
[----:B------:R-:W-:-:S13]  /*e320*/  @P0 LEA R4, P1, R24, R14, 0x1 ;  /* 0x0000000e18040211 */ /* 0x000fda00078208ff */
[----:B------:R-:W-:Y:S05]  /*e330*/  WARPSYNC.COLLECTIVE R15, `(.L_x_13684) ;  /* 0x000000000f087348 */ /* 0x000fea0003c00000 */
[----:B------:R0:W1:Y:S02]  /*e340*/  SHFL.IDX P6, R14, R13, R12, R11 ;  /* 0x0000000c0d0e7389 */ /* 0x00006400000c000b */
[----:B01----:R-:W-:Y:S01]  /*e350*/  ENDCOLLECTIVE ;  /* 0x000000000000791b */ /* 0x003fe20003800000 */
.L_x_13684:
        /* <DEDUP_REMOVED lines=12> */
.L_x_13685:
[----:B------:R-:W-:Y:S01]  /*e420*/  MOV R13, R0 ;  /* 0x00000000000d7202 */ /* 0x000fe20000000f00 */
[----:B------:R-:W-:Y:S01]  /*e430*/  IMAD.MOV.U32 R12, RZ, RZ, 0x3 ;  /* 0x00000003ff0c7424 */ /* 0x000fe200078e00ff */
[----:B------:R-:W-:-:S13]  /*e440*/  @P0 LEA R4, P1, R24, R14, 0x1 ;  /* 0x0000000e18040211 */ /* 0x000fda00078208ff */
[----:B------:R-:W-:Y:S05]  /*e450*/  WARPSYNC.COLLECTIVE R15, `(.L_x_13686) ;  /* 0x000000000f087348 */ /* 0x000fea0003c00000 */
[----:B------:R0:W1:Y:S02]  /*e460*/  SHFL.IDX P6, R14, R13, R12, R11 ;  /* 0x0000000c0d0e7389 */ /* 0x00006400000c000b */
[----:B01----:R-:W-:Y:S01]  /*e470*/  ENDCOLLECTIVE ;  /* 0x000000000000791b */ /* 0x003fe20003800000 */
.L_x_13686:
        /* <DEDUP_REMOVED lines=12> */
.L_x_13687:
[----:B------:R-:W-:Y:S02]  /*e540*/  IMAD.MOV.U32 R13, RZ, RZ, R0 ;  /* 0x000000ffff0d7224 */ /* 0x000fe400078e0000 */
[----:B------:R-:W-:Y:S01]  /*e550*/  IMAD.MOV.U32 R12, RZ, RZ, 0x4 ;  /* 0x00000004ff0c7424 */ /* 0x000fe200078e00ff */
[----:B------:R-:W-:-:S13]  /*e560*/  @P0 LEA R4, P1, R24, R14, 0x1 ;  /* 0x0000000e18040211 */ /* 0x000fda00078208ff */
[----:B------:R-:W-:Y:S05]  /*e570*/  WARPSYNC.COLLECTIVE R15, `(.L_x_13688) ;  /* 0x000000000f087348 */ /* 0x000fea0003c00000 */
[----:B------:R0:W1:Y:S02]  /*e580*/  SHFL.IDX P6, R14, R13, R12, R11 ;  /* 0x0000000c0d0e7389 */ /* 0x00006400000c000b */
[----:B01----:R-:W-:Y:S01]  /*e590*/  ENDCOLLECTIVE ;  /* 0x000000000000791b */ /* 0x003fe20003800000 */
.L_x_13688:
        /* <DEDUP_REMOVED lines=12> */
.L_x_13689:
[----:B------:R-:W-:Y:S02]  /*e660*/  IMAD.MOV.U32 R13, RZ, RZ, R0 ;  /* 0x000000ffff0d7224 */ /* 0x000fe400078e0000 */
[----:B------:R-:W-:Y:S01]  /*e670*/  IMAD.MOV.U32 R12, RZ, RZ, 0x5 ;  /* 0x00000005ff0c7424 */ /* 0x000fe200078e00ff */
[----:B------:R-:W-:-:S13]  /*e680*/  @P0 LEA R4, P1, R24, R14, 0x1 ;  /* 0x0000000e18040211 */ /* 0x000fda00078208ff */
[----:B------:R-:W-:Y:S05]  /*e690*/  WARPSYNC.COLLECTIVE R15, `(.L_x_13690) ;  /* 0x000000000f087348 */ /* 0x000fea0003c00000 */
[----:B------:R0:W1:Y:S02]  /*e6a0*/  SHFL.IDX P6, R14, R13, R12, R11 ;  /* 0x0000000c0d0e7389 */ /* 0x00006400000c000b */
[----:B01----:R-:W-:Y:S01]  /*e6b0*/  ENDCOLLECTIVE ;  /* 0x000000000000791b */ /* 0x003fe20003800000 */
.L_x_13690:
        /* <DEDUP_REMOVED lines=10> */
.L_x_13691:
[----:B------:R-:W-:Y:S05]  /*e760*/  BRA `(.L_x_13692) ;  /* 0xffffffd000787947 */ /* 0x000fea000383ffff */
.L_x_13642:
[----:B------:R-:W-:Y:S01]  /*e770*/  IMAD.MOV.U32 R13, RZ, RZ, R6 ;  /* 0x000000ffff0d7224 */ /* 0x000fe200078e0006 */
[----:B------:R-:W-:Y:S01]  /*e780*/  MOV R11, 0x181f ;  /* 0x0000181f000b7802 */ /* 0x000fe20000000f00 */
[----:B------:R-:W-:Y:S01]  /*e790*/  IMAD.MOV.U32 R12, RZ, RZ, RZ ;  /* 0x000000ffff0c7224 */ /* 0x000fe200078e00ff */
[----:B------:R-:W-:Y:S01]  /*e7a0*/  MOV R0, UR46 ;  /* 0x0000002e00007c02 */ /* 0x000fe20008000f00 */
[----:B------:R-:W-:-:S04]  /*e7b0*/  IMAD.MOV.U32 R15, RZ, RZ, -0x1 ;  /* 0xffffffffff0f7424 */ /* 0x000fc800078e00ff */
[----:B------:R-:W-:-:S07]  /*e7c0*/  IMAD R0, R0, 0x80, R27 ;  /* 0x0000008000007824 */ /* 0x000fce00078e021b */
[----:B------:R-:W-:Y:S05]  /*e7d0*/  WARPSYNC.COLLECTIVE R15, `(.L_x_13693) ;  /* 0x000000000f087348 */ /* 0x000fea0003c00000 */
[----:B------:R0:W1:Y:S02]  /*e7e0*/  SHFL.IDX P6, R14, R13, R12, R11 ;  /* 0x0000000c0d0e7389 */ /* 0x00006400000c000b */
[----:B01----:R-:W-:Y:S01]  /*e7f0*/  ENDCOLLECTIVE ;  /* 0x000000000000791b */ /* 0x003fe20003800000 */
.L_x_13693:
[----:B------:R-:W-:Y:S01]  /*e800*/  IADD3 R8, R0, 0x10, RZ ;  /* 0x0000001000087810 */ /* 0x000fe20007ffe0ff */
[----:B------:R-:W-:Y:S02]  /*e810*/  IMAD.MOV.U32 R13, RZ, RZ, R7 ;  /* 0x000000ffff0d7224 */ /* 0x000fe400078e0007 */
[----:B------:R-:W-:-:S07]  /*e820*/  IMAD.MOV.U32 R4, RZ, RZ, R14 ;  /* 0x000000ffff047224 */ /* 0x000fce00078e000e */
[----:B------:R-:W-:Y:S05]  /*e830*/  WARPSYNC.COLLECTIVE R15, `(.L_x_13694) ;  /* 0x000000000f087348 */ /* 0x000fea0003c00000 */
[----:B------:R0:W1:Y:S02]  /*e840*/  SHFL.IDX P6, R14, R13, R12, R11 ;  /* 0x0000000c0d0e7389 */ /* 0x00006400000c000b */
[----:B01----:R-:W-:Y:S01]  /*e850*/  ENDCOLLECTIVE ;  /* 0x000000000000791b */ /* 0x003fe20003800000 */
.L_x_13694:
        /* <DEDUP_REMOVED lines=12> */
.L_x_13695:
        /* <DEDUP_REMOVED lines=11> */
.L_x_13696:
[----:B------:R-:W-:Y:S01]  /*e9d0*/  IMAD.MOV.U32 R13, RZ, RZ, R6 ;  /* 0x000000ffff0d7224 */ /* 0x000fe200078e0006 */
[----:B------:R-:W-:Y:S02]  /*e9e0*/  MOV R12, 0x2 ;  /* 0x00000002000c7802 */ /* 0x000fe40000000f00 */
[----:B------:R-:W-:-:S13]  /*e9f0*/  @!P0 LEA R4, P2, R24, R14, 0x1 ;  /* 0x0000000e18048211 */ /* 0x000fda00078408ff */
[----:B------:R-:W-:Y:S05]  /*ea00*/  WARPSYNC.COLLECTIVE R15, `(.L_x_13697) ;  /* 0x000000000f087348 */ /* 0x000fea0003c00000 */
[----:B------:R0:W1:Y:S02]  /*ea10*/  SHFL.IDX P6, R14, R13, R12, R11 ;  /* 0x0000000c0d0e7389 */ /* 0x00006400000c000b */
[----:B01----:R-:W-:Y:S01]  /*ea20*/  ENDCOLLECTIVE ;  /* 0x000000000000791b */ /* 0x003fe20003800000 */
.L_x_13697:
        /* <DEDUP_REMOVED lines=13> */
.L_x_13698:
[----:B------:R-:W-:Y:S02]  /*eb00*/  IMAD.MOV.U32 R13, RZ, RZ, R6 ;  /* 0x000000ffff0d7224 */ /* 0x000fe400078e0006 */
[----:B------:R-:W-:Y:S01]  /*eb10*/  IMAD.MOV.U32 R12, RZ, RZ, 0x3 ;  /* 0x00000003ff0c7424 */ /* 0x000fe200078e00ff */
[----:B------:R-:W-:-:S13]  /*eb20*/  @!P0 LEA R4, P2, R24, R14, 0x1 ;  /* 0x0000000e18048211 */ /* 0x000fda00078408ff */
[----:B------:R-:W-:Y:S05]  /*eb30*/  WARPSYNC.COLLECTIVE R15, `(.L_x_13699) ;  /* 0x000000000f087348 */ /* 0x000fea0003c00000 */
[----:B------:R0:W1:Y:S02]  /*eb40*/  SHFL.IDX P6, R14, R13, R12, R11 ;  /* 0x0000000c0d0e7389 */ /* 0x00006400000c000b */
[----:B01----:R-:W-:Y:S01]  /*eb50*/  ENDCOLLECTIVE ;  /* 0x000000000000791b */ /* 0x003fe20003800000 */
.L_x_13699:
[----:B------:R-:W-:Y:S01]  /*eb60*/  @!P0 IMAD.X R5, RZ, RZ, R8, P2 ;  /* 0x000000ffff058224 */ /* 0x000fe200010e0608 */
[----:B------:R-:W-:-:S04]  /*eb70*/  IADD3 R8, R0, 0x30, RZ ;  /* 0x0000003000087810 */ /* 0x000fc80007ffe0ff */
        /* <DEDUP_REMOVED lines=11> */
.L_x_13700:
[----:B------:R-:W-:Y:S01]  /*ec30*/  IMAD.MOV.U32 R13, RZ, RZ, R6 ;  /* 0x000000ffff0d7224 */ /* 0x000fe200078e0006 */
[----:B------:R-:W-:Y:S02]  /*ec40*/  MOV R12, 0x4 ;  /* 0x00000004000c7802 */ /* 0x000fe40000000f00 */
[----:B------:R-:W-:-:S13]  /*ec50*/  @!P0 LEA R4, P2, R24, R14, 0x1 ;  /* 0x0000000e18048211 */ /* 0x000fda00078408ff */
[----:B------:R-:W-:Y:S05]  /*ec60*/  WARPSYNC.COLLECTIVE R15, `(.L_x_13701) ;  /* 0x000000000f087348 */ /* 0x000fea0003c00000 */
[----:B------:R0:W1:Y:S02]  /*ec70*/  SHFL.IDX P6, R14, R13, R12, R11 ;  /* 0x0000000c0d0e7389 */ /* 0x00006400000c000b */
[----:B01----:R-:W-:Y:S01]  /*ec80*/  ENDCOLLECTIVE ;  /* 0x000000000000791b */ /* 0x003fe20003800000 */
.L_x_13701:
        /* <DEDUP_REMOVED lines=13> */
.L_x_13702:
[----:B------:R-:W-:Y:S02]  /*ed60*/  IMAD.MOV.U32 R13, RZ, RZ, R6 ;  /* 0x000000ffff0d7224 */ /* 0x000fe400078e0006 */
[----:B------:R-:W-:Y:S01]  /*ed70*/  IMAD.MOV.U32 R12, RZ, RZ, 0x5 ;  /* 0x00000005ff0c7424 */ /* 0x000fe200078e00ff */
[----:B------:R-:W-:-:S13]  /*ed80*/  @!P0 LEA R4, P2, R24, R14, 0x1 ;  /* 0x0000000e18048211 */ /* 0x000fda00078408ff */
[----:B------:R-:W-:Y:S05]  /*ed90*/  WARPSYNC.COLLECTIVE R15, `(.L_x_13703) ;  /* 0x000000000f087348 */ /* 0x000fea0003c00000 */
[----:B------:R0:W1:Y:S02]  /*eda0*/  SHFL.IDX P6, R14, R13, R12, R11 ;  /* 0x0000000c0d0e7389 */ /* 0x00006400000c000b */
[----:B01----:R-:W-:Y:S01]  /*edb0*/  ENDCOLLECTIVE ;  /* 0x000000000000791b */ /* 0x003fe20003800000 */
.L_x_13703:
        /* <DEDUP_REMOVED lines=13> */
.L_x_13704:
[----:B------:R-:W-:Y:S02]  /*ee90*/  IMAD.MOV.U32 R13, RZ, RZ, R6 ;  /* 0x000000ffff0d7224 */ /* 0x000fe400078e0006 */
[----:B------:R-:W-:Y:S01]  /*eea0*/  IMAD.MOV.U32 R12, RZ, RZ, 0x6 ;  /* 0x00000006ff0c7424 */ /* 0x000fe200078e00ff */
[----:B------:R-:W-:-:S13]  /*eeb0*/  @!P0 LEA R4, P2, R24, R14, 0x1 ;  /* 0x0000000e18048211 */ /* 0x000fda00078408ff */
[----:B------:R-:W-:Y:S05]  /*eec0*/  WARPSYNC.COLLECTIVE R15, `(.L_x_13705) ;  /* 0x000000000f087348 */ /* 0x000fea0003c00000 */
[----:B------:R0:W1:Y:S02]  /*eed0*/  SHFL.IDX P6, R14, R13, R12, R11 ;  /* 0x0000000c0d0e7389 */ /* 0x00006400000c000b */
[----:B01----:R-:W-:Y:S01]  /*eee0*/  ENDCOLLECTIVE ;  /* 0x000000000000791b */ /* 0x003fe20003800000 */
.L_x_13705:
        /* <DEDUP_REMOVED lines=11> */
.L_x_13706:
        /* <DEDUP_REMOVED lines=8> */
.L_x_13707:
        /* <DEDUP_REMOVED lines=10> */
.L_x_13708:
[----:B------:R-:W-:Y:S05]  /*f0c0*/  BRA `(.L_x_13709) ;  /* 0xffffffd000707947 */ /* 0x000fea000383ffff */
.L_x_13643:
[----:B0-----:R-:W-:-:S04]  /*f0d0*/  MOV R3, UR45 ;  /* 0x0000002d00037c02 */ /* 0x001fc80008000f00 */
[----:B------:R0:W1:Y:S03]  /*f0e0*/  SYNCS.PHASECHK.TRANS64.TRYWAIT P0, [R3+URZ+0x22820], R0 ;  /* 0x02282000030075a7 */ /* 0x000066000800017f */
[----:B-1----:R-:W-:Y:S05]  /*f0f0*/  @!P0 NANOSLEEP.SYNCS 0x989680 ;  /* 0x009896800000895d */ /* 0x002fea0003900000 */
[----:B------:R-:W1:Y:S02]  /*f100*/  @!P0 SYNCS.PHASECHK.TRANS64 P0, [R3+URZ+0x22820], R0 ;  /* 0x02282000030085a7 */ /* 0x000e64000800007f */
[----:B-1----:R-:W-:Y:S05]  /*f110*/  @!P0 BRA `(.L_x_13643) ;  /* 0xfffffffc00ec8947 */ /* 0x002fea000383ffff */
[----:B------:R-:W-:Y:S05]  /*f120*/  BRA `(.L_x_13710) ;  /* 0xffffffd000a07947 */ /* 0x000fea000383ffff */
.L_x_13645:
[----:B0-----:R-:W-:-:S04]  /*f130*/  IMAD.U32 R3, RZ, RZ, UR45 ;  /* 0x0000002dff037e24 */ /* 0x001fc8000f8e00ff */
[----:B------:R0:W1:Y:S03]  /*f140*/  SYNCS.PHASECHK.TRANS64.TRYWAIT P0, [R3+URZ+0x22860], R0 ;  /* 0x02286000030075a7 */ /* 0x000066000800017f */
[----:B-1----:R-:W-:Y:S05]  /*f150*/  @!P0 NANOSLEEP.SYNCS 0x989680 ;  /* 0x009896800000895d */ /* 0x002fea0003900000 */
[----:B------:R-:W1:Y:S02]  /*f160*/  @!P0 SYNCS.PHASECHK.TRANS64 P0, [R3+URZ+0x22860], R0 ;  /* 0x02286000030085a7 */ /* 0x000e64000800007f */
[----:B-1----:R-:W-:Y:S05]  /*f170*/  @!P0 BRA `(.L_x_13645) ;  /* 0xfffffffc00ec8947 */ /* 0x002fea000383ffff */
[----:B------:R-:W-:Y:S05]  /*f180*/  BRA `(.L_x_13711) ;  /* 0xffffffd0009c7947 */ /* 0x000fea000383ffff */
.L_x_13646:
        /* <DEDUP_REMOVED lines=8> */
.L_x_13713:
[----:B------:R-:W-:Y:S05]  /*f210*/  BSYNC B0 ;  /* 0x0000000000007941 */ /* 0x000fea0003800000 */
.L_x_13712:
        /* <DEDUP_REMOVED lines=12> */
.L_x_13714:
[----:B------:R-:W-:Y:S01]  /*f2e0*/  ISETP.LT.OR P3, PT, R35, 0x1, !P1 ;  /* 0x000000012300780c */ /* 0x000fe20004f61670 */
[----:B------:R-:W-:Y:S02]  /*f2f0*/  IMAD.MOV.U32 R13, RZ, RZ, R10 ;  /* 0x000000ffff0d7224 */ /* 0x000fe400078e000a */
[----:B------:R-:W-:Y:S01]  /*f300*/  IMAD.MOV.U32 R12, RZ, RZ, 0x1 ;  /* 0x00000001ff0c7424 */ /* 0x000fe200078e00ff */
[----:B------:R-:W-:-:S13]  /*f310*/  IADD3 R4, P0, R14, R24, RZ ;  /* 0x000000180e047210 */ /* 0x000fda0007f1e0ff */
[----:B------:R-:W-:Y:S05]  /*f320*/  WARPSYNC.COLLECTIVE R15, `(.L_x_13715) ;  /* 0x000000000f087348 */ /* 0x000fea0003c00000 */
[----:B------:R0:W1:Y:S02]  /*f330*/  SHFL.IDX P6, R14, R13, R12, R11 ;  /* 0x0000000c0d0e7389 */ /* 0x00006400000c000b */
[----:B01----:R-:W-:Y:S01]  /*f340*/  ENDCOLLECTIVE ;  /* 0x000000000000791b */ /* 0x003fe20003800000 */
.L_x_13715:
        /* <DEDUP_REMOVED lines=12> */
.L_x_13716:
        /* <DEDUP_REMOVED lines=15> */
.L_x_13717:
        /* <DEDUP_REMOVED lines=12> */
.L_x_13718:
        /* <DEDUP_REMOVED lines=14> */
.L_x_13719:
        /* <DEDUP_REMOVED lines=12> */
.L_x_13720:
        /* <DEDUP_REMOVED lines=14> */
.L_x_13721:
        /* <DEDUP_REMOVED lines=12> */
.L_x_13722:
        /* <DEDUP_REMOVED lines=14> */
.L_x_13723:
        /* <DEDUP_REMOVED lines=13> */
.L_x_13724:
        /* <DEDUP_REMOVED lines=9> */
.L_x_13653:
[----:B-1----:R1:W2:Y:S02]  /*fb40*/  SYNCS.PHASECHK.TRANS64.TRYWAIT P0, [R32+URZ+0x22840], R31 ;  /* 0x0228401f200075a7 */ /* 0x0022a4000800017f */
[----:B--2---:R-:W-:Y:S05]  /*fb50*/  @!P0 NANOSLEEP.SYNCS 0x989680 ;  /* 0x009896800000895d */ /* 0x004fea0003900000 */
[----:B------:R-:W2:Y:S02]  /*fb60*/  @!P0 SYNCS.PHASECHK.TRANS64 P0, [R32+URZ+0x22840], R31 ;  /* 0x0228401f200085a7 */ /* 0x000ea4000800007f */
[----:B--2---:R-:W-:Y:S05]  /*fb70*/  @!P0 BRA `(.L_x_13653) ;  /* 0xfffffffc00f08947 */ /* 0x004fea000383ffff */
[----:B------:R-:W-:Y:S05]  /*fb80*/  BRA `(.L_x_13726) ;  /* 0xffffffd000c07947 */ /* 0x000fea000383ffff */
.L_x_13654:
        /* <DEDUP_REMOVED lines=8> */
.L_x_13728:
[----:B------:R-:W-:Y:S05]  /*fc10*/  BSYNC B1 ;  /* 0x0000000000017941 */ /* 0x000fea0003800000 */
.L_x_13727:
        /* <DEDUP_REMOVED lines=9> */
.L_x_13729:
[----:B------:R-:W-:Y:S02]  /*fcb0*/  IMAD.MOV.U32 R13, RZ, RZ, R3 ;  /* 0x000000ffff0d7224 */ /* 0x000fe400078e0003 */
[----:B------:R-:W-:Y:S01]  /*fcc0*/  IMAD.MOV.U32 R12, RZ, RZ, 0x1 ;  /* 0x00000001ff0c7424 */ /* 0x000fe200078e00ff */
[----:B------:R-:W-:-:S13]  /*fcd0*/  IADD3 R4, P0, R14, R24, RZ ;  /* 0x000000180e047210 */ /* 0x000fda0007f1e0ff */
[----:B------:R-:W-:Y:S05]  /*fce0*/  WARPSYNC.COLLECTIVE R15, `(.L_x_13730) ;  /* 0x000000000f087348 */ /* 0x000fea0003c00000 */
[----:B------:R0:W1:Y:S02]  /*fcf0*/  SHFL.IDX P6, R14, R13, R12, R11 ;  /* 0x0000000c0d0e7389 */ /* 0x00006400000c000b */
[----:B01----:R-:W-:Y:S01]  /*fd00*/  ENDCOLLECTIVE ;  /* 0x000000000000791b */ /* 0x003fe20003800000 */
.L_x_13730:
        /* <DEDUP_REMOVED lines=10> */
.L_x_13731:
[----:B------:R-:W-:Y:S02]  /*fdb0*/  IMAD.MOV.U32 R13, RZ, RZ, R3 ;  /* 0x000000ffff0d7224 */ /* 0x000fe400078e0003 */
[----:B------:R-:W-:Y:S01]  /*fdc0*/  IMAD.MOV.U32 R12, RZ, RZ, 0x2 ;  /* 0x00000002ff0c7424 */ /* 0x000fe200078e00ff */
[----:B------:R-:W-:-:S13]  /*fdd0*/  IADD3 R6, P0, R14, R24, RZ ;  /* 0x000000180e067210 */ /* 0x000fda0007f1e0ff */
[----:B------:R-:W-:Y:S05]  /*fde0*/  WARPSYNC.COLLECTIVE R15, `(.L_x_13732) ;  /* 0x000000000f087348 */ /* 0x000fea0003c00000 */
[----:B------:R0:W1:Y:S02]  /*fdf0*/  SHFL.IDX P6, R14, R13, R12, R11 ;  /* 0x0000000c0d0e7389 */ /* 0x00006400000c000b */
[----:B01----:R-:W-:Y:S01]  /*fe00*/  ENDCOLLECTIVE ;  /* 0x000000000000791b */ /* 0x003fe20003800000 */
.L_x_13732:
        /* <DEDUP_REMOVED lines=10> */
.L_x_13733:
[----:B------:R-:W-:Y:S01]  /*feb0*/  IMAD.MOV.U32 R13, RZ, RZ, R3 ;  /* 0x000000ffff0d7224 */ /* 0x000fe200078e0003 */
[----:B------:R-:W-:Y:S02]  /*fec0*/  MOV R12, 0x3 ;  /* 0x00000003000c7802 */ /* 0x000fe40000000f00 */
[----:B------:R-:W-:-:S13]  /*fed0*/  IADD3 R6, P0, R14, R24, RZ ;  /* 0x000000180e067210 */ /* 0x000fda0007f1e0ff */
[----:B------:R-:W-:Y:S05]  /*fee0*/  WARPSYNC.COLLECTIVE R15, `(.L_x_13734) ;  /* 0x000000000f087348 */ /* 0x000fea0003c00000 */
[----:B------:R0:W1:Y:S02]  /*fef0*/  SHFL.IDX P6, R14, R13, R12, R11 ;  /* 0x0000000c0d0e7389 */ /* 0x00006400000c000b */
[----:B01----:R-:W-:Y:S01]  /*ff00*/  ENDCOLLECTIVE ;  /* 0x000000000000791b */ /* 0x003fe20003800000 */
.L_x_13734:
        /* <DEDUP_REMOVED lines=10> */
.L_x_13735:
[----:B------:R-:W-:Y:S01]  /*ffb0*/  MOV R13, R3 ;  /* 0x00000003000d7202 */ /* 0x000fe20000000f00 */
[----:B------:R-:W-:Y:S01]  /*ffc0*/  IMAD.MOV.U32 R12, RZ, RZ, 0x4 ;  /* 0x00000004ff0c7424 */ /* 0x000fe200078e00ff */
[----:B------:R-:W-:-:S13]  /*ffd0*/  IADD3 R4, P0, R14, R24, RZ ;  /* 0x000000180e047210 */ /* 0x000fda0007f1e0ff */
[----:B------:R-:W-:Y:S05]  /*ffe0*/  WARPSYNC.COLLECTIVE R15, `(.L_x_13736) ;  /* 0x000000000f087348 */ /* 0x000fea0003c00000 */
[----:B------:R0:W1:Y:S02]  /*fff0*/  SHFL.IDX P6, R14, R13, R12, R11 ;  /* 0x0000000c0d0e7389 */ /* 0x00006400000c000b */
[----:B01----:R-:W-:Y:S01]  /*10000*/  ENDCOLLECTIVE ;  /* 0x000000000000791b */ /* 0x003fe20003800000 */
.L_x_13736:
        /* <DEDUP_REMOVED lines=10> */
.L_x_13737:
[----:B------:R-:W-:Y:S02]  /*100b0*/  IMAD.MOV.U32 R13, RZ, RZ, R3 ;  /* 0x000000ffff0d7224 */ /* 0x000fe400078e0003 */
[----:B------:R-:W-:Y:S01]  /*100c0*/  IMAD.MOV.U32 R12, RZ, RZ, 0x5 ;  /* 0x00000005ff0c7424 */ /* 0x000fe200078e00ff */
[----:B------:R-:W-:-:S13]  /*100d0*/  IADD3 R4, P0, R14, R24, RZ ;  /* 0x000000180e047210 */ /* 0x000fda0007f1e0ff */
[----:B------:R-:W-:Y:S05]  /*100e0*/  WARPSYNC.COLLECTIVE R15, `(.L_x_13738) ;  /* 0x000000000f087348 */ /* 0x000fea0003c00000 */
[----:B------:R0:W1:Y:S02]  /*100f0*/  SHFL.IDX P6, R14, R13, R12, R11 ;  /* 0x0000000c0d0e7389 */ /* 0x00006400000c000b */
[----:B01----:R-:W-:Y:S01]  /*10100*/  ENDCOLLECTIVE ;  /* 0x000000000000791b */ /* 0x003fe20003800000 */
.L_x_13738:
        /* <DEDUP_REMOVED lines=10> */
.L_x_13739:
[----:B------:R-:W-:Y:S01]  /*101b0*/  IMAD.MOV.U32 R37, RZ, RZ, R14 ;  /* 0x000000ffff257224 */ /* 0x000fe200078e000e */
[----:B------:R-:W-:Y:S06]  /*101c0*/  BRA `(.L_x_13740) ;  /* 0xffffffd000187947 */ /* 0x000fec000383ffff */
.L_x_13659:
[----:B---3--:R3:W4:Y:S02]  /*101d0*/  SYNCS.PHASECHK.TRANS64.TRYWAIT P0, [R32+URZ+0x22860], R31 ;  /* 0x0228601f200075a7 */ /* 0x008724000800017f */
[----:B----4-:R-:W-:Y:S05]  /*101e0*/  @!P0 NANOSLEEP.SYNCS 0x989680 ;  /* 0x009896800000895d */ /* 0x010fea0003900000 */
[----:B------:R-:W4:Y:S02]  /*101f0*/  @!P0 SYNCS.PHASECHK.TRANS64 P0, [R32+URZ+0x22860], R31 ;  /* 0x0228601f200085a7 */ /* 0x000f24000800007f */
[----:B----4-:R-:W-:Y:S05]  /*10200*/  @!P0 BRA `(.L_x_13659) ;  /* 0xfffffffc00f08947 */ /* 0x010fea000383ffff */
[----:B------:R-:W-:Y:S05]  /*10210*/  BRA `(.L_x_13741) ;  /* 0xffffffd000647947 */ /* 0x000fea000383ffff */
.L_x_13660:
        /* <DEDUP_REMOVED lines=8> */
.L_x_13743:
[----:B------:R-:W-:Y:S05]  /*102a0*/  BSYNC B1 ;  /* 0x0000000000017941 */ /* 0x000fea0003800000 */
.L_x_13742:
        /* <DEDUP_REMOVED lines=9> */
.L_x_13744:
[----:B------:R-:W-:Y:S01]  /*10340*/  IMAD.MOV.U32 R8, RZ, RZ, RZ ;  /* 0x000000ffff087224 */ /* 0x000fe200078e00ff */
[----:B------:R-:W-:Y:S01]  /*10350*/  MOV R13, R18 ;  /* 0x00000012000d7202 */ /* 0x000fe20000000f00 */
[----:B------:R-:W-:Y:S01]  /*10360*/  IMAD.MOV.U32 R12, RZ, RZ, 0x1 ;  /* 0x00000001ff0c7424 */ /* 0x000fe200078e00ff */
[----:B------:R-:W-:-:S13]  /*10370*/  IADD3 R4, P0, R14, R24, RZ ;  /* 0x000000180e047210 */ /* 0x000fda0007f1e0ff */
[----:B------:R-:W-:Y:S05]  /*10380*/  WARPSYNC.COLLECTIVE R15, `(.L_x_13745) ;  /* 0x000000000f087348 */ /* 0x000fea0003c00000 */
[----:B------:R0:W1:Y:S02]  /*10390*/  SHFL.IDX P6, R14, R13, R12, R11 ;  /* 0x0000000c0d0e7389 */ /* 0x00006400000c000b */
[----:B01----:R-:W-:Y:S01]  /*103a0*/  ENDCOLLECTIVE ;  /* 0x000000000000791b */ /* 0x003fe20003800000 */
.L_x_13745:
        /* <DEDUP_REMOVED lines=13> */
.L_x_13746:
[----:B------:R-:W-:Y:S02]  /*10480*/  IMAD.MOV.U32 R13, RZ, RZ, R18 ;  /* 0x000000ffff0d7224 */ /* 0x000fe400078e0012 */
[----:B------:R-:W-:Y:S01]  /*10490*/  IMAD.MOV.U32 R12, RZ, RZ, 0x2 ;  /* 0x00000002ff0c7424 */ /* 0x000fe200078e00ff */
[----:B------:R-:W-:-:S07]  /*104a0*/  MOV R5, R14 ;  /* 0x0000000e00057202 */ /* 0x000fce0000000f00 */
[----:B------:R-:W-:Y:S05]  /*104b0*/  WARPSYNC.COLLECTIVE R15, `(.L_x_13747) ;  /* 0x000000000f087348 */ /* 0x000fea0003c00000 */
[----:B------:R0:W1:Y:S02]  /*104c0*/  SHFL.IDX P6, R14, R13, R12, R11 ;  /* 0x0000000c0d0e7389 */ /* 0x00006400000c000b */
[----:B01----:R-:W-:Y:S01]  /*104d0*/  ENDCOLLECTIVE ;  /* 0x000000000000791b */ /* 0x003fe20003800000 */
.L_x_13747:
        /* <DEDUP_REMOVED lines=14> */
.L_x_13748:
[----:B------:R-:W-:Y:S01]  /*105c0*/  MOV R13, R18 ;  /* 0x00000012000d7202 */ /* 0x000fe20000000f00 */
[----:B------:R-:W-:Y:S02]  /*105d0*/  IMAD.MOV.U32 R12, RZ, RZ, 0x3 ;  /* 0x00000003ff0c7424 */ /* 0x000fe400078e00ff */
[----:B------:R-:W-:-:S07]  /*105e0*/  IMAD.MOV.U32 R5, RZ, RZ, R14 ;  /* 0x000000ffff057224 */ /* 0x000fce00078e000e */
[----:B------:R-:W-:Y:S05]  /*105f0*/  WARPSYNC.COLLECTIVE R15, `(.L_x_13749) ;  /* 0x000000000f087348 */ /* 0x000fea0003c00000 */
[----:B------:R0:W1:Y:S02]  /*10600*/  SHFL.IDX P6, R14, R13, R12, R11 ;  /* 0x0000000c0d0e7389 */ /* 0x00006400000c000b */
[----:B01----:R-:W-:Y:S01]  /*10610*/  ENDCOLLECTIVE ;  /* 0x000000000000791b */ /* 0x003fe20003800000 */
.L_x_13749:
        /* <DEDUP_REMOVED lines=14> */
.L_x_13750:
[----:B------:R-:W-:Y:S02]  /*10700*/  IMAD.MOV.U32 R13, RZ, RZ, R18 ;  /* 0x000000ffff0d7224 */ /* 0x000fe400078e0012 */
[----:B------:R-:W-:Y:S01]  /*10710*/  IMAD.MOV.U32 R12, RZ, RZ, 0x4 ;  /* 0x00000004ff0c7424 */ /* 0x000fe200078e00ff */
[----:B------:R-:W-:-:S07]  /*10720*/  MOV R5, R14 ;  /* 0x0000000e00057202 */ /* 0x000fce0000000f00 */
[----:B------:R-:W-:Y:S05]  /*10730*/  WARPSYNC.COLLECTIVE R15, `(.L_x_13751) ;  /* 0x000000000f087348 */ /* 0x000fea0003c00000 */
[----:B------:R0:W1:Y:S02]  /*10740*/  SHFL.IDX P6, R14, R13, R12, R11 ;  /* 0x0000000c0d0e7389 */ /* 0x00006400000c000b */
[----:B01----:R-:W-:Y:S01]  /*10750*/  ENDCOLLECTIVE ;  /* 0x000000000000791b */ /* 0x003fe20003800000 */
.L_x_13751:
        /* <DEDUP_REMOVED lines=14> */
.L_x_13752:
[----:B------:R-:W-:Y:S01]  /*10840*/  MOV R13, R18 ;  /* 0x00000012000d7202 */ /* 0x000fe20000000f00 */
[----:B------:R-:W-:Y:S02]  /*10850*/  IMAD.MOV.U32 R12, RZ, RZ, 0x5 ;  /* 0x00000005ff0c7424 */ /* 0x000fe400078e00ff */
[----:B------:R-:W-:-:S07]  /*10860*/  IMAD.MOV.U32 R5, RZ, RZ, R14 ;  /* 0x000000ffff057224 */ /* 0x000fce00078e000e */
[----:B------:R-:W-:Y:S05]  /*10870*/  WARPSYNC.COLLECTIVE R15, `(.L_x_13753) ;  /* 0x000000000f087348 */ /* 0x000fea0003c00000 */
[----:B------:R0:W1:Y:S02]  /*10880*/  SHFL.IDX P6, R14, R13, R12, R11 ;  /* 0x0000000c0d0e7389 */ /* 0x00006400000c000b */
[----:B01----:R-:W-:Y:S01]  /*10890*/  ENDCOLLECTIVE ;  /* 0x000000000000791b */ /* 0x003fe20003800000 */
.L_x_13753:
        /* <DEDUP_REMOVED lines=14> */
.L_x_13754:
[----:B------:R-:W-:Y:S01]  /*10980*/  MOV R3, R14 ;  /* 0x0000000e00037202 */ /* 0x000fe20000000f00 */
[----:B------:R-:W-:Y:S06]  /*10990*/  BRA `(.L_x_13755) ;  /* 0xffffffcc00a07947 */ /* 0x000fec000383ffff */
.L_x_13665:
[----:B0-----:R0:W1:Y:S02]  /*109a0*/  SYNCS.PHASECHK.TRANS64.TRYWAIT P0, [R4+URZ+0x22820], R8 ;  /* 0x02282008040075a7 */ /* 0x001064000800017f */
[----:B-1----:R-:W-:Y:S05]  /*109b0*/  @!P0 NANOSLEEP.SYNCS 0x989680 ;  /* 0x009896800000895d */ /* 0x002fea0003900000 */
[----:B------:R-:W1:Y:S02]  /*109c0*/  @!P0 SYNCS.PHASECHK.TRANS64 P0, [R4+URZ+0x22820], R8 ;  /* 0x02282008040085a7 */ /* 0x000e64000800007f */
[----:B-1----:R-:W-:Y:S05]  /*109d0*/  @!P0 BRA `(.L_x_13665) ;  /* 0xfffffffc00f08947 */ /* 0x002fea000383ffff */
[----:B------:R-:W-:Y:S05]  /*109e0*/  BRA `(.L_x_13756) ;  /* 0xffffffd000287947 */ /* 0x000fea000383ffff */
.L_x_13666:
        /* <DEDUP_REMOVED lines=8> */
.L_x_13758:
[----:B------:R-:W-:Y:S05]  /*10a70*/  BSYNC B0 ;  /* 0x0000000000007941 */ /* 0x000fea0003800000 */
.L_x_13757:
[----:B------:R-:W-:Y:S05]  /*10a80*/  BRA `(.L_x_13759) ;  /* 0xffffffd000107947 */ /* 0x000fea000383ffff */
.L_x_13667:
[----:B------:R-:W-:Y:S01]  /*10a90*/  BSSY B0, `(.L_x_13760) ;  /* 0x0000006000007945 */ /* 0x000fe20003800000 */
[----:B------:R-:W-:-:S07]  /*10aa0*/  IMAD.MOV.U32 R15, RZ, RZ, -0x1 ;  /* 0xffffffffff0f7424 */ /* 0x000fce00078e00ff */
[----:B0123-5:R-:W-:Y:S05]  /*10ab0*/  WARPSYNC.COLLECTIVE R15, `(.L_x_13761) ;  /* 0x000000000f0c7348 */ /* 0x02ffea0003c00000 */
[----:B------:R-:W-:Y:S02]  /*10ac0*/  ELECT P6, UR62, PT ;  /* 0x00000000003e782f */ /* 0x000fe400038c0000 */
[----:B------:R-:W-:Y:S01]  /*10ad0*/  MOV R14, UR62 ;  /* 0x0000003e000e7c02 */ /* 0x000fe20008000f00 */
[----:B0123-5:R-:W-:Y:S10]  /*10ae0*/  ENDCOLLECTIVE ;  /* 0x000000000000791b */ /* 0x02fff40003800000 */
.L_x_13761:
[----:B------:R-:W-:Y:S05]  /*10af0*/  BSYNC B0 ;  /* 0x0000000000007941 */ /* 0x000fea0003800000 */
.L_x_13760:
[----:B------:R-:W-:Y:S05]  /*10b00*/  BRA `(.L_x_13762) ;  /* 0xffffffd000047947 */ /* 0x000fea000383ffff */
.L_x_13669:
[----:B----4-:R4:W0:Y:S02]  /*10b10*/  SYNCS.PHASECHK.TRANS64.TRYWAIT P1, [R5+URZ+0x22840], R0 ;  /* 0x02284000050075a7 */ /* 0x010824000802017f */
[----:B0-----:R-:W-:Y:S05]  /*10b20*/  @!P1 NANOSLEEP.SYNCS 0x989680 ;  /* 0x009896800000995d */ /* 0x001fea0003900000 */
[----:B------:R-:W0:Y:S02]  /*10b30*/  @!P1 SYNCS.PHASECHK.TRANS64 P1, [R5+URZ+0x22840], R0 ;  /* 0x02284000050095a7 */ /* 0x000e24000802007f */
[----:B0-----:R-:W-:Y:S05]  /*10b40*/  @!P1 BRA `(.L_x_13669) ;  /* 0xfffffffc00f09947 */ /* 0x001fea000383ffff */
[----:B------:R-:W-:Y:S05]  /*10b50*/  BRA `(.L_x_13763) ;  /* 0xffffffd000247947 */ /* 0x000fea000383ffff */
.L_x_13671:
[----:B-1----:R1:W0:Y:S02]  /*10b60*/  SYNCS.PHASECHK.TRANS64.TRYWAIT P1, [R21+URZ+0x22840], R2 ;  /* 0x02284002150075a7 */ /* 0x002224000802017f */
[----:B0-----:R-:W-:Y:S05]  /*10b70*/  @!P1 NANOSLEEP.SYNCS 0x989680 ;  /* 0x009896800000995d */ /* 0x001fea0003900000 */
[----:B------:R-:W0:Y:S02]  /*10b80*/  @!P1 SYNCS.PHASECHK.TRANS64 P1, [R21+URZ+0x22840], R2 ;  /* 0x02284002150095a7 */ /* 0x000e24000802007f */
[----:B0-----:R-:W-:Y:S05]  /*10b90*/  @!P1 BRA `(.L_x_13671) ;  /* 0xfffffffc00f09947 */ /* 0x001fea000383ffff */
[----:B------:R-:W-:Y:S05]  /*10ba0*/  BRA `(.L_x_13764) ;  /* 0xffffffd000307947 */ /* 0x000fea000383ffff */
.L_x_13673:
[----:B------:R0:W0:Y:S02]  /*10bb0*/  SYNCS.PHASECHK.TRANS64.TRYWAIT P1, [R5+URZ+0x22860], R0 ;  /* 0x02286000050075a7 */ /* 0x000024000802017f */
[----:B0-----:R-:W-:Y:S05]  /*10bc0*/  @!P1 NANOSLEEP.SYNCS 0x989680 ;  /* 0x009896800000995d */ /* 0x001fea0003900000 */
[----:B------:R-:W0:Y:S02]  /*10bd0*/  @!P1 SYNCS.PHASECHK.TRANS64 P1, [R5+URZ+0x22860], R0 ;  /* 0x02286000050095a7 */ /* 0x000e24000802007f */
[----:B0-----:R-:W-:Y:S05]  /*10be0*/  @!P1 BRA `(.L_x_13673) ;  /* 0xfffffffc00f09947 */ /* 0x001fea000383ffff */
[----:B------:R-:W-:Y:S05]  /*10bf0*/  BRA `(.L_x_13765) ;  /* 0xffffffd0002c7947 */ /* 0x000fea000383ffff */
.L_x_13766:
        /* <DEDUP_REMOVED lines=16> */
.L_x_15677:


//--------------------- .text._ZN7cutlass13device_kernelIN5flash11enable_sm90INS1_16FlashAttnFwdSm90INS1_25CollectiveMainloopFwdSm90ILi2EN4cute5tupleIJNS5_1CILi1EEES8_S8_EEENS6_IJNS7_ILi128EEENS7_ILi96EEENS7_ILi64EEEEEELi256ENS_10bfloat16_tEfNS_4arch4Sm90ELb1ELb0ELb0ELb0ELb1ELb0ELb1ELb1ELb0ELb1ELb1ELb0EEENS1_21CollectiveEpilogueFwdINS6_IJSA_NS7_ILi256EEESB_EEES9_SE_SG_Li256ELb0ELb1ELb1ELb0EEENS1_19SingleTileSchedulerILb0ELb1ELb1ELi128EEEEEEEEEvNT_6ParamsE --------------------------
	.section	.text._ZN7cutlass13device_kernelIN5flash11enable_sm90INS1_16FlashAttnFwdSm90INS1_25CollectiveMainloopFwdSm90ILi2EN4cute5tupleIJNS5_1CILi1EEES8_S8_EEENS6_IJNS7_ILi128EEENS7_ILi96EEENS7_ILi64EEEEEELi256ENS_10bfloat16_tEfNS_4arch4Sm90ELb1ELb0ELb0ELb0ELb1ELb0ELb1ELb1ELb0ELb1ELb1ELb0EEENS1_21CollectiveEpilogueFwdINS6_IJSA_NS7_ILi256EEESB_EEES9_SE_SG_Li256ELb0ELb1ELb1ELb0EEENS1_19SingleTileSchedulerILb0ELb1ELb1ELi128EEEEEEEEEvNT_6ParamsE,"ax",@progbits
	.align	128
.text._ZN7cutlass13device_kernelIN5flash11enable_sm90INS1_16FlashAttnFwdSm90INS1_25CollectiveMainloopFwdSm90ILi2EN4cute5tupleIJNS5_1CILi1EEES8_S8_EEENS6_IJNS7_ILi128EEENS7_ILi96EEENS7_ILi64EEEEEELi256ENS_10bfloat16_tEfNS_4arch4Sm90ELb1ELb0ELb0ELb0ELb1ELb0ELb1ELb1ELb0ELb1ELb1ELb0EEENS1_21CollectiveEpilogueFwdINS6_IJSA_NS7_ILi256EEESB_EEES9_SE_SG_Li256ELb0ELb1ELb1ELb0EEENS1_19SingleTileSchedulerILb0ELb1ELb1ELi128EEEEEEEEEvNT_6ParamsE:
        .type           _ZN7cutlass13device_kernelIN5flash11enable_sm90INS1_16FlashAttnFwdSm90INS1_25CollectiveMainloopFwdSm90ILi2EN4cute5tupleIJNS5_1CILi1EEES8_S8_EEENS6_IJNS7_ILi128EEENS7_ILi96EEENS7_ILi64EEEEEELi256ENS_10bfloat16_tEfNS_4arch4Sm90ELb1ELb0ELb0ELb0ELb1ELb0ELb1ELb1ELb0ELb1ELb1ELb0EEENS1_21CollectiveEpilogueFwdINS6_IJSA_NS7_ILi256EEESB_EEES9_SE_SG_Li256ELb0ELb1ELb1ELb0EEENS1_19SingleTileSchedulerILb0ELb1ELb1ELi128EEEEEEEEEvNT_6ParamsE,@function
        .size           _ZN7cutlass13device_kernelIN5flash11enable_sm90INS1_16FlashAttnFwdSm90INS1_25CollectiveMainloopFwdSm90ILi2EN4cute5tupleIJNS5_1CILi1EEES8_S8_EEENS6_IJNS7_ILi128EEENS7_ILi96EEENS7_ILi64EEEEEELi256ENS_10bfloat16_tEfNS_4arch4Sm90ELb1ELb0ELb0ELb0ELb1ELb0ELb1ELb1ELb0ELb1ELb1ELb0EEENS1_21CollectiveEpilogueFwdINS6_IJSA_NS7_ILi256EEESB_EEES9_SE_SG_Li256ELb0ELb1ELb1ELb0EEENS1_19SingleTileSchedulerILb0ELb1ELb1ELi128EEEEEEEEEvNT_6ParamsE,(.L_x_15678 - _ZN7cutlass13device_kernelIN5flash11enable_sm90INS1_16FlashAttnFwdSm90INS1_25CollectiveMainloopFwdSm90ILi2EN4cute5tupleIJNS5_1CILi1EEES8_S8_EEENS6_IJNS7_ILi128EEENS7_ILi96EEENS7_ILi64EEEEEELi256ENS_10bfloat16_tEfNS_4arch4Sm90ELb1ELb0ELb0ELb0ELb1ELb0ELb1ELb1ELb0ELb1ELb1ELb0EEENS1_21CollectiveEpilogueFwdINS6_IJSA_NS7_ILi256EEESB_EEES9_SE_SG_Li256ELb0ELb1ELb1ELb0EEENS1_19SingleTileSchedulerILb0ELb1ELb1ELi128EEEEEEEEEvNT_6ParamsE)
        .other          _ZN7cutlass13device_kernelIN5flash11enable_sm90INS1_16FlashAttnFwdSm90INS1_25CollectiveMainloopFwdSm90ILi2EN4cute5tupleIJNS5_1CILi1EEES8_S8_EEENS6_IJNS7_ILi128EEENS7_ILi96EEENS7_ILi64EEEEEELi256ENS_10bfloat16_tEfNS_4arch4Sm90ELb1ELb0ELb0ELb0ELb1ELb0ELb1ELb1ELb0ELb1ELb1ELb0EEENS1_21CollectiveEpilogueFwdINS6_IJSA_NS7_ILi256EEESB_EEES9_SE_SG_Li256ELb0ELb1ELb1ELb0EEENS1_19SingleTileSchedulerILb0ELb1ELb1ELi128EEEEEEEEEvNT_6ParamsE,@"STO_CUDA_ENTRY STV_DEFAULT"
_ZN7cutlass13device_kernelIN5flash11enable_sm90INS1_16FlashAttnFwdSm90INS1_25CollectiveMainloopFwdSm90ILi2EN4cute5tupleIJNS5_1CILi1EEES8_S8_EEENS6_IJNS7_ILi128EEENS7_ILi96EEENS7_ILi64EEEEEELi256ENS_10bfloat16_tEfNS_4arch4Sm90ELb1ELb0ELb0ELb0ELb1ELb0ELb1ELb1ELb0ELb1ELb1ELb0EEENS1_21CollectiveEpilogueFwdINS6_IJSA_NS7_ILi256EEESB_EEES9_SE_SG_Li256ELb0ELb1ELb1ELb0EEENS1_19SingleTileSchedulerILb0ELb1ELb1ELi128EEEEEEEEEvNT_6ParamsE:
        /* <DEDUP_REMOVED lines=47> */
.L_x_13767:
        /* <DEDUP_REMOVED lines=22> */
.L_x_13768:
        /* <DEDUP_REMOVED lines=18> */
.L_x_13769:
        /* <DEDUP_REMOVED lines=22> */
.L_x_13770:
        /* <DEDUP_REMOVED lines=23> */
.L_x_13771:
        /* <DEDUP_REMOVED lines=11> */
.L_x_13774:
        /* <DEDUP_REMOVED lines=23> */
[----:B------:R-:W2:Y:S01]  /*0a60*/  S2UR UR39, SR_CTAID.X ;  /* 0x00000000002779c3 */ /* 0x000ea20000002500 */
        /* <DEDUP_REMOVED lines=14> */
[----:B--2---:R-:W-:-:S04]  /*0b50*/  USHF.L.U32 UR39, UR39, 0x7, URZ ;  /* 0x0000000727277899 */ /* 0x004fc8000800063f */
[----:B------:R-:W-:Y:S02]  /*0b60*/  @UP1 UIADD3 UR4, UR39, 0x7f, URZ ;  /* 0x0000007f27041890 */ /* 0x000fe4000fffe03f */
[----:B------:R-:W-:Y:S02]  /*0b70*/  UIADD3 UR6, UR39, 0x7f, URZ ;  /* 0x0000007f27067890 */ /* 0x000fe4000fffe03f */
        /* <DEDUP_REMOVED lines=10> */
[----:B------:R-:W-:Y:S02]  /*0c20*/  ULEA.HI.SX32 UR6, UR7, UR6, 0x1c ;  /* 0x0000000607067291 */ /* 0x000fe4000f8fe23f */
[----:B------:R-:W-:Y:S02]  /*0c30*/  ULOP3.LUT UR7, UR8, 0xffff, URZ, 0xc0, !UPT ;  /* 0x0000ffff08077892 */ /* 0x000fe4000f8ec03f */
        /* <DEDUP_REMOVED lines=41> */
.L_x_13776:
[----:B------:R-:W-:Y:S01]  /*0ed0*/  UIMAD UR5, UR7, UR4, URZ ;  /* 0x00000004070572a4 */ /* 0x000fe2000f8e023f */
[----:B-1----:R-:W-:Y:S01]  /*0ee0*/  IMAD.U32 R0, RZ, RZ, UR10 ;  /* 0x0000000aff007e24 */ /* 0x002fe2000f8e00ff */
[----:B------:R-:W-:Y:S01]  /*0ef0*/  PLOP3.LUT P0, PT, PT, PT, PT, 0x80, 0x0 ;  /* 0x000000000000781c */ /* 0x000fe20003f0f070 */
[----:B------:R-:W-:Y:S01]  /*0f00*/  IMAD.U32 R3, RZ, RZ, UR4 ;  /* 0x00000004ff037e24 */ /* 0x000fe2000f8e00ff */
[----:B------:R-:W-:Y:S01]  /*0f10*/  CS2R R150, SRZ ;  /* 0x0000000000967805 */ /* 0x000fe2000001ff00 */
[----:B------:R-:W-:Y:S01]  /*0f20*/  VIADD R152, R18, 0xffffff80 ;  /* 0xffffff8012987836 */ /* 0x000fe20000000000 */
[----:B------:R-:W-:Y:S01]  /*0f30*/  CS2R R148, SRZ ;  /* 0x0000000000947805 */ /* 0x000fe2000001ff00 */
[----:B------:R-:W-:Y:S01]  /*0f40*/  IMAD.U32 R212, RZ, RZ, UR5 ;  /* 0x00000005ffd47e24 */ /* 0x000fe2000f8e00ff */
[----:B------:R-:W-:Y:S02]  /*0f50*/  VIADDMNMX R0, R3, UR5, R0, PT ;  /* 0x0000000503007c46 */ /* 0x000fe4000b800100 */
[----:B0-----:R-:W-:-:S02]  /*0f60*/  CS2R R2, SRZ ;  /* 0x0000000000027805 */ /* 0x001fc4000001ff00 */
        /* <DEDUP_REMOVED lines=20> */
[----:B------:R-:W-:Y:S02]  /*10b0*/  CS2R R110, SRZ ;  /* 0x00000000006e7805 */ /* 0x000fe4000001ff00 */
[----:B------:R-:W-:Y:S02]  /*10c0*/  PLOP3.LUT P1, PT, PT, PT, UP0, 0x80, 0x0 ;  /* 0x000000000000781c */ /* 0x000fe40003f2f008 */
        /* <DEDUP_REMOVED lines=59> */
[----:B------:R-:W-:Y:S02]  /*1480*/  USHF.R.U32.HI UR4, URZ, 0x4, UR5 ;  /* 0x000000043f047899 */ /* 0x000fe40008011605 */
[----:B------:R-:W-:Y:S02]  /*1490*/  UIADD3 UR5, UR5, 0xa000, URZ ;  /* 0x0000a00005057890 */ /* 0x000fe4000fffe03f */
[----:B------:R-:W-:Y:S02]  /*14a0*/  ULOP3.LUT UR4, UR4, 0x3fff, URZ, 0xc0, !UPT ;  /* 0x00003fff04047892 */ /* 0x000fe4000f8ec03f */
[----:B------:R-:W-:Y:S02]  /*14b0*/  USHF.R.U32.HI UR5, URZ, 0x4, UR5 ;  /* 0x000000043f057899 */ /* 0x000fe40008011605 */
[----:B------:R-:W-:Y:S02]  /*14c0*/  ULOP3.LUT UR40, UR4, 0x10000, URZ, 0xfc, !UPT ;  /* 0x0001000004287892 */ /* 0x000fe4000f8efc3f */
[----:B------:R-:W-:-:S03]  /*14d0*/  ULOP3.LUT UR38, UR5, 0x3fff, URZ, 0xc0, !UPT ;  /* 0x00003fff05267892 */ /* 0x000fc6000f8ec03f */
[----:B------:R-:W-:Y:S02]  /*14e0*/  UMOV UR5, 0x40000040 ;  /* 0x4000004000057882 */ /* 0x000fe40000000000 */
[----:B------:R-:W-:Y:S01]  /*14f0*/  UMOV UR4, UR40 ;  /* 0x0000002800047c82 */ /* 0x000fe20008000000 */
[----:B------:R-:W-:Y:S01]  /*1500*/  MOV R23, UR5 ;  /* 0x0000000500177c02 */ /* 0x000fe20008000f00 */
[----:B------:R-:W-:Y:S01]  /*1510*/  IMAD.U32 R22, RZ, RZ, UR4 ;  /* 0x00000004ff167e24 */ /* 0x000fe2000f8e00ff */
        /* <DEDUP_REMOVED lines=17> */
.L_x_13778:
[----:B------:R-:W-:Y:S01]  /*1630*/  SHF.L.U32 R0, RZ, 0x1f, RZ ;  /* 0x0000001fff007819 */ /* 0x000fe200000006ff */
[----:B------:R-:W-:-:S03]  /*1640*/  VIADD R213, R16, 0x8 ;  /* 0x0000000810d57836 */ /* 0x000fc60000000000 */
[----:B------:R-:W0:Y:S02]  /*1650*/  SYNCS.PHASECHK.TRANS64.TRYWAIT P0, [UR61+0x32400], R0 ;  /* 0x03240000ff0075a7 */ /* 0x000e24000800017d */
[----:B0-----:R-:W-:Y:S05]  /*1660*/  @!P0 BRA `(.L_x_13779) ;  /* 0x000000ec00d48947 */ /* 0x001fea0003800000 */
.L_x_13868:
[----:B------:R-:W-:Y:S05]  /*1670*/  WARPSYNC.ALL ;  /* 0x0000000000007948 */ /* 0x000fea0003800000 */
[----:B------:R-:W2:Y:S01]  /*1680*/  LDL R2, [R1] ;  /* 0x0000000001027983 */ /* 0x000ea20000100800 */
[----:B------:R1:W-:Y:S01]  /*1690*/  BAR.SYNC.DEFER_BLOCKING R213, 0x100 ;  /* 0x000400d50000751d */ /* 0x0003e20000010000 */
[----:B--2---:R-:W-:-:S13]  /*16a0*/  R2UR UR4, R2 ;  /* 0x00000000020472ca */ /* 0x004fda00000e0000 */
[----:B------:R-:W-:-:S04]  /*16b0*/  ULOP3.LUT UR4, UR4, 0x1, URZ, 0xfc, !UPT ;  /* 0x0000000104047892 */ /* 0x000fc8000f8efc3f */
[----:B------:R-:W-:-:S06]  /*16c0*/  UISETP.NE.AND UP0, UPT, UR4, 0x3, UPT ;  /* 0x000000030400788c */ /* 0x000fcc000bf05270 */
[----:B------:R-:W-:-:S13]  /*16d0*/  PLOP3.LUT P0, PT, PT, PT, UP0, 0x80, 0x0 ;  /* 0x000000000000781c */ /* 0x000fda0003f0f008 */
[----:B-1----:R-:W-:Y:S05]  /*16e0*/  @!P0 BRA `(.L_x_13780) ;  /* 0x0000000000048947 */ /* 0x002fea0003800000 */
[----:B------:R-:W-:Y:S01]  /*16f0*/  BPT.TRAP 0x1 ;  /* 0x000000040000795c */ /* 0x000fe20000300000 */
.L_x_13780:
[----:B------:R1:W2:Y:S01]  /*1700*/  SYNCS.PHASECHK.TRANS64.TRYWAIT P1, [UR61+0x32430], R0 ;  /* 0x03243000ff0075a7 */ /* 0x0002a2000802017d */
[----:B------:R-:W-:Y:S05]  /*1710*/  @!P0 BRA `(.L_x_13781) ;  /* 0x0000000000048947 */ /* 0x000fea0003800000 */
[----:B------:R-:W-:Y:S01]  /*1720*/  BPT.TRAP 0x1 ;  /* 0x000000040000795c */ /* 0x000fe20000300000 */
.L_x_13781:
[----:B--2---:R-:W-:Y:S05]  /*1730*/  @P1 BRA `(.L_x_13782) ;  /* 0x0000000000081947 */ /* 0x004fea0003800000 */
[----:B------:R-:W2:Y:S02]  /*1740*/  SYNCS.PHASECHK.TRANS64.TRYWAIT P1, [UR61+0x32430], R0 ;  /* 0x03243000ff0075a7 */ /* 0x000ea4000802017d */
[----:B--2---:R-:W-:Y:S05]  /*1750*/  @!P1 BRA `(.L_x_13783) ;  /* 0x000000ec00b09947 */ /* 0x004fea0003800000 */
.L_x_13782:
[----:B------:R-:W-:Y:S01]  /*1760*/  UIADD3 UR4, UR61, 0x1c400, URZ ;  /* 0x0001c4003d047890 */ /* 0x000fe2000fffe03f */
[----:B------:R-:W-:Y:S01]  /*1770*/  WARPGROUP.ARRIVE ;  /* 0x00000000000079c5 */ /* 0x000fe20000000000 */
[----:B------:R-:W-:Y:S01]  /*1780*/  UMOV UR6, UR40 ;  /* 0x0000002800067c82 */ /* 0x000fe20008000000 */
[----:B------:R-:W-:Y:S01]  /*1790*/  UMOV UR7, 0x40000040 ;  /* 0x4000004000077882 */ /* 0x000fe20000000000 */
[----:B------:R-:W-:Y:S01]  /*17a0*/  USHF.R.U32.HI UR4, URZ, 0x4, UR4 ;  /* 0x000000043f047899 */ /* 0x000fe20008011604 */
[----:B------:R-:W-:Y:S01]  /*17b0*/  UMOV UR5, UR7 ;  /* 0x0000000700057c82 */ /* 0x000fe20008000000 */
[----:B------:R-:W-:Y:S02]  /*17c0*/  UMOV UR11, 0x40000040 ;  /* 0x40000040000b7882 */ /* 0x000fe40000000000 */
[----:B------:R-:W-:Y:S01]  /*17d0*/  ULOP3.LUT UR4, UR4, 0x3fff, URZ, 0xc0, !UPT ;  /* 0x00003fff04047892 */ /* 0x000fe2000f8ec03f */
[----:B------:R-:W-:-:S03]  /*17e0*/  IMAD.U32 R15, RZ, RZ, UR11 ;  /* 0x0000000bff0f7e24 */ /* 0x000fc6000f8e00ff */
[----:B------:R-:W-:-:S03]  /*17f0*/  ULOP3.LUT UR8, UR4, 0x10000, URZ, 0xfc, !UPT ;  /* 0x0001000004087892 */ /* 0x000fc6000f8efc3f */
[----:B------:R-:W-:-:S03]  /*1800*/  UMOV UR4, UR6 ;  /* 0x0000000600047c82 */ /* 0x000fc60008000000 */
[----:B------:R-:W-:Y:S01]  /*1810*/  IMAD.U32 R210, RZ, RZ, UR8 ;  /* 0x00000008ffd27e24 */ /* 0x000fe2000f8e00ff */
[----:B------:R-:W-:Y:S02]  /*1820*/  UMOV UR6, UR8 ;  /* 0x0000000800067c82 */ /* 0x000fe40008000000 */
[----:B------:R-:W-:Y:S01]  /*1830*/  HGMMA.64x96x16.F32.BF16 R24, gdesc[UR4], RZ, !UPT, gsb0 ;  /* 0x01600000041879f0 */ /* 0x000fe2000c0018ff */
[----:B------:R-:W-:Y:S02]  /*1840*/  UIADD3 UR4, UR40, 0x2, URZ ;  /* 0x0000000228047890 */ /* 0x000fe4000fffe03f */
[----:B------:R-:W-:Y:S01]  /*1850*/  UIADD3 UR6, UR8, 0x2, URZ ;  /* 0x0000000208067890 */ /* 0x000fe2000fffe03f */
[----:B------:R-:W-:Y:S01]  /*1860*/  UMOV UR5, UR11 ;  /* 0x0000000b00057c82 */ /* 0x000fe20008000000 */
[----:B------:R-:W-:Y:S01]  /*1870*/  UMOV UR7, 0x40000040 ;  /* 0x4000004000077882 */ /* 0x000fe20000000000 */
[----:B------:R-:W-:Y:S02]  /*1880*/  UMOV UR11, 0x40000040 ;  /* 0x40000040000b7882 */ /* 0x000fe40000000000 */
[----:B------:R-:W-:Y:S01]  /*1890*/  UMOV UR10, UR4 ;  /* 0x00000004000a7c82 */ /* 0x000fe20008000000 */
[----:B------:R-:W-:Y:S01]  /*18a0*/  IMAD.U32 R13, RZ, RZ, UR11 ;  /* 0x0000000bff0d7e24 */ /* 0x000fe2000f8e00ff */
[----:B------:R-:W-:Y:S01]  /*18b0*/  UMOV UR4, UR10 ;  /* 0x0000000a00047c82 */ /* 0x000fe20008000000 */
[----:B------:R-:W-:Y:S01]  /*18c0*/  IMAD.U32 R14, RZ, RZ, UR10 ;  /* 0x0000000aff0e7e24 */ /* 0x000fe2000f8e00ff */
[----:B------:R-:W-:-:S02]  /*18d0*/  WARPGROUP.DEPBAR.LE gsb0, 0x0 ;  /* 0x00008000000079c5 */ /* 0x000fc40000010000 */
        /* <DEDUP_REMOVED lines=8> */
[----:B------:R-:W-:Y:S01]  /*1960*/  MOV R12, UR10 ;  /* 0x0000000a000c7c02 */ /* 0x000fe20008000f00 */
        /* <DEDUP_REMOVED lines=15> */
.L_x_13869:
[----:B------:R-:W-:Y:S05]  /*1a60*/  @!P0 BRA `(.L_x_13785) ;  /* 0x0000000000048947 */ /* 0x000fea0003800000 */
[----:B------:R-:W-:Y:S01]  /*1a70*/  BPT.TRAP 0x1 ;  /* 0x000000040000795c */ /* 0x000fe20000300000 */
.L_x_13785:
[----:B------:R2:W3:Y:S01]  /*1a80*/  SYNCS.PHASECHK.TRANS64.TRYWAIT P1, [UR61+0x32450], R0 ;  /* 0x03245000ff0075a7 */ /* 0x0004e2000802017d */
[----:B------:R-:W-:Y:S05]  /*1a90*/  @!P0 BRA `(.L_x_13786) ;  /* 0x0000000000048947 */ /* 0x000fea0003800000 */
[----:B------:R-:W-:Y:S01]  /*1aa0*/  BPT.TRAP 0x1 ;  /* 0x000000040000795c */ /* 0x000fe20000300000 */
.L_x_13786:
[----:B---3--:R-:W-:Y:S05]  /*1ab0*/  @P1 BRA `(.L_x_13787) ;  /* 0x0000000000081947 */ /* 0x008fea0003800000 */
[----:B------:R-:W3:Y:S02]  /*1ac0*/  SYNCS.PHASECHK.TRANS64.TRYWAIT P1, [UR61+0x32450], R0 ;  /* 0x03245000ff0075a7 */ /* 0x000ee4000802017d */
[----:B---3--:R-:W-:Y:S05]  /*1ad0*/  @!P1 BRA `(.L_x_13788) ;  /* 0x000000ec00009947 */ /* 0x008fea0003800000 */
.L_x_13787:
[----:B------:R-:W-:Y:S01]  /*1ae0*/  UIADD3 UR4, UR61, 0x400, URZ ;  /* 0x000004003d047890 */ /* 0x000fe2000fffe03f */
[----:B------:R-:W-:Y:S01]  /*1af0*/  WARPGROUP.ARRIVE ;  /* 0x00000000000079c5 */ /* 0x000fe20000000000 */
[----:B------:R-:W-:-:S05]  /*1b00*/  ULOP3.LUT UR10, UR38, 0x10000, URZ, 0xfc, !UPT ;  /* 0x00010000260a7892 */ /* 0x000fca000f8efc3f */
[----:B------:R-:W3:Y:S01]  /*1b10*/  S2R R4, SR_TID.X ;  /* 0x0000000000047919 */ /* 0x000ee20000002100 */
[----:B------:R-:W-:Y:S01]  /*1b20*/  USHF.R.U32.HI UR4, URZ, 0x4, UR4 ;  /* 0x000000043f047899 */ /* 0x000fe20008011604 */
[----:B------:R-:W-:Y:S01]  /*1b30*/  UMOV UR7, 0x40000040 ;  /* 0x4000004000077882 */ /* 0x000fe20000000000 */
[----:B------:R-:W-:Y:S02]  /*1b40*/  UMOV UR9, 0x40000040 ;  /* 0x4000004000097882 */ /* 0x000fe40000000000 */
[----:B------:R-:W-:Y:S01]  /*1b50*/  ULOP3.LUT UR60, UR4, 0x3fff, URZ, 0xc0, !UPT ;  /* 0x00003fff043c7892 */ /* 0x000fe2000f8ec03f */
[----:B------:R-:W-:Y:S01]  /*1b60*/  IMAD.U32 R9, RZ, RZ, UR7 ;  /* 0x00000007ff097e24 */ /* 0x000fe2000f8e00ff */
[----:B------:R-:W-:Y:S01]  /*1b70*/  UMOV UR6, UR10 ;  /* 0x0000000a00067c82 */ /* 0x000fe20008000000 */
[----:B------:R-:W-:Y:S01]  /*1b80*/  UMOV UR5, UR7 ;  /* 0x0000000700057c82 */ /* 0x000fe20008000000 */
[----:B------:R-:W-:Y:S01]  /*1b90*/  ULOP3.LUT UR38, UR60, 0x10000, URZ, 0xfc, !UPT ;  /* 0x000100003c267892 */ /* 0x000fe2000f8efc3f */
[----:B------:R-:W-:Y:S01]  /*1ba0*/  IMAD.U32 R8, RZ, RZ, UR6 ;  /* 0x00000006ff087e24 */ /* 0x000fe2000f8e00ff */
[----:B------:R-:W-:Y:S01]  /*1bb0*/  UMOV UR4, UR6 ;  /* 0x0000000600047c82 */ /* 0x000fe20008000000 */
[----:B------:R-:W-:Y:S01]  /*1bc0*/  IMAD.U32 R7, RZ, RZ, UR9 ;  /* 0x00000009ff077e24 */ /* 0x000fe2000f8e00ff */
[----:B------:R-:W-:Y:S01]  /*1bd0*/  UIADD3 UR12, UR10, 0x402, URZ ;  /* 0x000004020a0c7890 */ /* 0x000fe2000fffe03f */
[----:B------:R-:W-:-:S02]  /*1be0*/  UMOV UR13, 0x40000040 ;  /* 0x40000040000d7882 */ /* 0x000fc40000000000 */
[----:B------:R-:W-:Y:S01]  /*1bf0*/  UMOV UR6, UR38 ;  /* 0x0000002600067c82 */ /* 0x000fe20008000000 */
[----:B------:R-:W-:Y:S01]  /*1c00*/  UIADD3 UR16, UR10, 0x404, URZ ;  /* 0x000004040a107890 */ /* 0x000fe2000fffe03f */
[----:B------:R-:W-:Y:S01]  /*1c10*/  HGMMA.64x96x16.F32.BF16 R24, gdesc[UR4], R24, gsb0 ;  /* 0x01600000041879f0 */ /* 0x000fe20008001818 */
[----:B------:R-:W-:Y:S02]  /*1c20*/  UIADD3 UR4, UR10, 0x2, URZ ;  /* 0x000000020a047890 */ /* 0x000fe4000fffe03f */
[----:B------:R-:W-:Y:S01]  /*1c30*/  UIADD3 UR6, UR38, 0x2, URZ ;  /* 0x0000000226067890 */ /* 0x000fe2000fffe03f */
[----:B------:R-:W-:Y:S01]  /*1c40*/  UMOV UR5, UR9 ;  /* 0x0000000900057c82 */ /* 0x000fe20008000000 */
[----:B------:R-:W-:Y:S01]  /*1c50*/  UMOV UR7, 0x40000040 ;  /* 0x4000004000077882 */ /* 0x000fe20000000000 */
[----:B------:R-:W-:Y:S02]  /*1c60*/  UMOV UR9, 0x40000040 ;  /* 0x4000004000097882 */ /* 0x000fe40000000000 */
[----:B------:R-:W-:Y:S01]  /*1c70*/  UMOV UR8, UR4 ;  /* 0x0000000400087c82 */ /* 0x000fe20008000000 */
[----:B0-----:R-:W-:Y:S01]  /*1c80*/  IMAD.U32 R3, RZ, RZ, UR9 ;  /* 0x00000009ff037e24 */ /* 0x001fe2000f8e00ff */
[----:B------:R-:W-:Y:S01]  /*1c90*/  UMOV UR4, UR8 ;  /* 0x0000000800047c82 */ /* 0x000fe20008000000 */
[----:B------:R-:W-:Y:S01]  /*1ca0*/  MOV R6, UR8 ;  /* 0x0000000800067c02 */ /* 0x000fe20008000f00 */
[----:B------:R-:W-:Y:S01]  /*1cb0*/  UMOV UR17, 0x40000040 ;  /* 0x4000004000117882 */ /* 0x000fe20000000000 */
[----:B------:R-:W-:Y:S01]  /*1cc0*/  UIADD3 UR20, UR10, 0x406, URZ ;  /* 0x000004060a147890 */ /* 0x000fe2000fffe03f */
[----:B---3--:R-:W-:Y:S01]  /*1cd0*/  SHF.R.U32.HI R4, RZ, 0x7, R4 ;  /* 0x00000007ff047819 */ /* 0x008fe20000011604 */
[----:B------:R-:W-:Y:S01]  /*1ce0*/  UMOV UR21, 0x40000040 ;  /* 0x4000004000157882 */ /* 0x000fe20000000000 */
[----:B------:R-:W-:Y:S01]  /*1cf0*/  UIADD3 UR24, UR10, 0x800, URZ ;  /* 0x000008000a187890 */ /* 0x000fe2000fffe03f */
[----:B------:R-:W-:Y:S01]  /*1d00*/  UMOV UR25, 0x40000040 ;  /* 0x4000004000197882 */ /* 0x000fe20000000000 */
[----:B------:R-:W-:Y:S01]  /*1d10*/  UIADD3 UR28, UR10, 0x802, URZ ;  /* 0x000008020a1c7890 */ /* 0x000fe2000fffe03f */
[----:B------:R-:W-:Y:S01]  /*1d20*/  IADD3 R20, -R4, 0xb, RZ ;  /* 0x0000000b04147810 */ /* 0x000fe20007ffe1ff */
        /* <DEDUP_REMOVED lines=11> */
[----:B------:R-:W-:-:S02]  /*1de0*/  UMOV UR15, 0x40000040 ;  /* 0x40000040000f7882 */ /* 0x000fc40000000000 */
[----:B------:R-:W-:Y:S01]  /*1df0*/  IMAD.U32 R17, RZ, RZ, UR15 ;  /* 0x0000000fff117e24 */ /* 0x000fe2000f8e00ff */
[----:B------:R-:W-:Y:S02]  /*1e00*/  WARPGROUP.DEPBAR.LE gsb0, 0x0 ;  /* 0x00008000000079c5 */ /* 0x000fe40000010000 */
[----:B------:R-:W-:-:S06]  /*1e10*/  WARPGROUP.ARRIVE ;  /* 0x00000000000079c5 */ /* 0x000fcc0000000000 */
[----:B------:R-:W-:Y:S01]  /*1e20*/  HGMMA.64x96x16.F32.BF16 R24, gdesc[UR4], R24, gsb0 ;  /* 0x01600000041879f0 */ /* 0x000fe20008001818 */
        /* <DEDUP_REMOVED lines=15> */
[----:B------:R-:W-:Y:S01]  /*1f20*/  UMOV UR7, 0x40000040 ;  /* 0x4000004000077882 */ /* 0x000fe20000000000 */
[----:B------:R-:W-:Y:S02]  /*1f30*/  UMOV UR9, 0x40000040 ;  /* 0x4000004000097882 */ /* 0x000fe40000000000 */
[----:B------:R-:W-:Y:S02]  /*1f40*/  UMOV UR8, UR4 ;  /* 0x0000000400087c82 */ /* 0x000fe40008000000 */
[----:B------:R-:W-:Y:S01]  /*1f50*/  UMOV UR4, UR8 ;  /* 0x0000000800047c82 */ /* 0x000fe20008000000 */
[----:B------:R-:W-:Y:S01]  /*1f60*/  IMAD.U32 R18, RZ, RZ, UR8 ;  /* 0x00000008ff127e24 */ /* 0x000fe2000f8e00ff */
[----:B------:R-:W-:Y:S01]  /*1f70*/  UIADD3 UR8, UR10, 0x400, URZ ;  /* 0x000004000a087890 */ /* 0x000fe2000fffe03f */
        /* <DEDUP_REMOVED lines=89> */
[----:B------:R-:W-:Y:S03]  /*2510*/  HGMMA.64x96x16.F32.BF16 R24, gdesc[UR4], R24, gsb0 ;  /* 0x01600000041879f0 */ /* 0x000fe60008001818 */
[----:B------:R-:W-:Y:S02]  /*2520*/  WARPGROUP.DEPBAR.LE gsb0, 0x0 ;  /* 0x00008000000079c5 */ /* 0x000fe40000010000 */
[----:B------:R0:W-:Y:S06]  /*2530*/  BAR.ARV R20, 0x100 ;  /* 0x000400140000751d */ /* 0x0001ec0000002000 */
[----:B------:R-:W-:Y:S05]  /*2540*/  @!P0 BRA `(.L_x_13789) ;  /* 0x0000000000048947 */ /* 0x000fea0003800000 */
[----:B------:R-:W-:Y:S01]  /*2550*/  BPT.TRAP 0x1 ;  /* 0x000000040000795c */ /* 0x000fe20000300000 */
.L_x_13789:
[----:B------:R-:W-:Y:S01]  /*2560*/  LOP3.LUT R5, R72, 0xffffff80, RZ, 0xc0, !PT ;  /* 0xffffff8048057812 */ /* 0x000fe200078ec0ff */
[----:B------:R-:W-:Y:S01]  /*2570*/  UISETP.NE.AND UP0, UPT, UR56, URZ, UPT ;  /* 0x0000003f3800728c */ /* 0x000fe2000bf05270 */
[----:B------:R-:W-:Y:S01]  /*2580*/  LEA.HI R73, R73, R152, RZ, 0x2 ;  /* 0x0000009849497211 */ /* 0x000fe200078f10ff */
[----:B------:R-:W-:Y:S01]  /*2590*/  ULDC UR11, c[0x0][0x288] ;  /* 0x0000a200000b7ab9 */ /* 0x000fe20000000800 */
[----:B------:R-:W-:Y:S01]  /*25a0*/  LEA.HI R72, R74, R74, RZ, 0x1 ;  /* 0x0000004a4a487211 */ /* 0x000fe200078f08ff */
[C---:B------:R-:W-:Y:S01]  /*25b0*/  IMAD.IADD R5, R152.reuse, 0x1, -R5 ;  /* 0x0000000198057824 */ /* 0x040fe200078e0a05 */
[----:B------:R-:W-:Y:S01]  /*25c0*/  LOP3.LUT R75, R73, 0xfffffffc, RZ, 0xc0, !PT ;  /* 0xfffffffc494b7812 */ /* 0x000fe200078ec0ff */
[----:B------:R-:W3:Y:S01]  /*25d0*/  S2UR UR5, SR_CgaCtaId ;  /* 0x00000000000579c3 */ /* 0x000ee20000008800 */
[----:B------:R-:W-:Y:S01]  /*25e0*/  PLOP3.LUT P1, PT, PT, PT, UP0, 0x80, 0x0 ;  /* 0x000000000000781c */ /* 0x000fe20003f2f008 */
[----:B------:R-:W-:Y:S01]  /*25f0*/  ULDC UR10, c[0x0][0xa80] ;  /* 0x0002a000000a7ab9 */ /* 0x000fe20000000800 */
[----:B-12---:R-:W-:Y:S01]  /*2600*/  SHF.R.S32.HI R0, RZ, 0x1f, R5 ;  /* 0x0000001fff007819 */ /* 0x006fe20000011405 */
[----:B------:R-:W-:Y:S01]  /*2610*/  IMAD.IADD R152, R152, 0x1, -R75 ;  /* 0x0000000198987824 */ /* 0x000fe200078e0a4b */
[----:B------:R-:W-:Y:S01]  /*2620*/  LOP3.LUT R75, R72, 0x3fffffe, RZ, 0xc0, !PT ;  /* 0x03fffffe484b7812 */ /* 0x000fe200078ec0ff */
[----:B------:R-:W-:Y:S01]  /*2630*/  @UP0 ULDC UR4, c[0x0][0x44c] ;  /* 0x0001130000040ab9 */ /* 0x000fe20000000800 */
[CC--:B------:R-:W-:Y:S01]  /*2640*/  LEA.HI R4, R0.reuse, R5.reuse, RZ, 0x2 ;  /* 0x0000000500047211 */ /* 0x0c0fe200078f10ff */
[----:B------:R-:W-:Y:S01]  /*2650*/  ULOP3.LUT UR60, UR60, 0x3000000, URZ, 0xfc, !UPT ;  /* 0x030000003c3c7892 */ /* 0x000fe2000f8efc3f */
[----:B------:R-:W-:Y:S01]  /*2660*/  LEA.HI R21, R0, R5, RZ, 0x5 ;  /* 0x0000000500157211 */ /* 0x000fe200078f28ff */
[----:B------:R-:W-:Y:S01]  /*2670*/  IMAD.IADD R75, R74, 0x1, -R75 ;  /* 0x000000014a4b7824 */ /* 0x000fe200078e0a4b */
[--C-:B------:R-:W-:Y:S01]  /*2680*/  SHF.R.S32.HI R0, RZ, 0x2, R4.reuse ;  /* 0x00000002ff007819 */ /* 0x100fe20000011404 */
[----:B------:R-:W-:Y:S01]  /*2690*/  UMOV UR7, 0x40000040 ;  /* 0x4000004000077882 */ /* 0x000fe20000000000 */
[----:B------:R-:W-:-:S02]  /*26a0*/  SHF.R.S32.HI R73, RZ, 0x1f, R4 ;  /* 0x0000001fff497819 */ /* 0x000fc40000011404 */
[----:B------:R-:W-:Y:S01]  /*26b0*/  SHF.R.S32.HI R21, RZ, 0x5, R21 ;  /* 0x00000005ff157819 */ /* 0x000fe20000011415 */
[----:B------:R-:W-:Y:S01]  /*26c0*/  UMOV UR6, UR60 ;  /* 0x0000003c00067c82 */ /* 0x000fe20008000000 */
[----:B------:R-:W-:Y:S02]  /*26d0*/  LEA.HI R73, R73, R0, RZ, 0x3 ;  /* 0x0000000049497211 */ /* 0x000fe400078f18ff */
[----:B------:R-:W-:Y:S02]  /*26e0*/  LEA.HI R72, R152, R152, RZ, 0x1 ;  /* 0x0000009898487211 */ /* 0x000fe400078f08ff */
[----:B------:R-:W-:Y:S02]  /*26f0*/  LEA R76, R21, UR39, 0x4 ;  /* 0x00000027154c7c11 */ /* 0x000fe4000f8e20ff */
[----:B------:R-:W-:Y:S02]  /*2700*/  LOP3.LUT R73, R73, 0xfffffff8, RZ, 0xc0, !PT ;  /* 0xfffffff849497812 */ /* 0x000fe400078ec0ff */
[----:B------:R-:W-:-:S02]  /*2710*/  LOP3.LUT R21, R72, 0x1ffffffe, RZ, 0xc0, !PT ;  /* 0x1ffffffe48157812 */ /* 0x000fc400078ec0ff */
[----:B------:R-:W-:Y:S02]  /*2720*/  IADD3 R76, R76, R0, -R73 ;  /* 0x000000004c4c7210 */ /* 0x000fe40007ffe849 */
[----:B------:R-:W-:Y:S01]  /*2730*/  PLOP3.LUT P2, PT, PT, PT, UP0, 0x80, 0x0 ;  /* 0x000000000000781c */ /* 0x000fe20003f4f008 */
[----:B------:R-:W-:Y:S01]  /*2740*/  IMAD.IADD R21, R152, 0x1, -R21 ;  /* 0x0000000198157824 */ /* 0x000fe200078e0a15 */
[----:B------:R-:W-:Y:S02]  /*2750*/  LEA R76, R75, R76, 0x6 ;  /* 0x0000004c4b4c7211 */ /* 0x000fe400078e30ff */
[----:B------:R-:W-:-:S03]  /*2760*/  LOP3.LUT R4, R4, 0x7ffffffc, RZ, 0xc0, !PT ;  /* 0x7ffffffc04047812 */ /* 0x000fc600078ec0ff */
[----:B------:R-:W-:Y:S02]  /*2770*/  IMAD R21, R21, 0x8, R76 ;  /* 0x0000000815157824 */ /* 0x000fe400078e024c */
[----:B------:R-:W-:Y:S02]  /*2780*/  IMAD.IADD R211, R5, 0x1, -R4 ;  /* 0x0000000105d37824 */ /* 0x000fe400078e0a04 */
[----:B------:R-:W-:Y:S01]  /*2790*/  @P1 IMAD.HI.U32 R72, R21, UR4, RZ ;  /* 0x0000000415481c27 */ /* 0x000fe2000f8e00ff */
[----:B------:R-:W-:-:S03]  /*27a0*/  @UP0 ULDC UR4, c[0x0][0x450] ;  /* 0x0001140000040ab9 */ /* 0x000fc60000000800 */
[----:B------:R-:W-:Y:S01]  /*27b0*/  IMAD.MOV.U32 R0, RZ, RZ, R21 ;  /* 0x000000ffff007224 */ /* 0x000fe200078e0015 */
[----:B------:R-:W-:Y:S01]  /*27c0*/  @P2 SHF.R.U32.HI R0, RZ, UR4, R72 ;  /* 0x00000004ff002c19 */ /* 0x000fe20008011648 */
[----:B------:R-:W-:Y:S01]  /*27d0*/  UIMAD UR4, UR43, -0x60, UR42 ;  /* 0xffffffa02b0478a4 */ /* 0x000fe2000f8e022a */
[----:B------:R-:W-:-:S03]  /*27e0*/  IMAD.U32 R5, RZ, RZ, UR11 ;  /* 0x0000000bff057e24 */ /* 0x000fc6000f8e00ff */
[----:B------:R-:W1:Y:S01]  /*27f0*/  SHFL.IDX PT, R72, R0, RZ, 0x1c1f ;  /* 0x001c1fff00487589 */ /* 0x000e6200000e0000 */
[----:B------:R-:W-:-:S03]  /*2800*/  UIADD3 UR4, UR4, 0x60, URZ ;  /* 0x0000006004047890 */ /* 0x000fc6000fffe03f */
[----:B------:R-:W2:Y:S03]  /*2810*/  SHFL.IDX PT, R73, R0, 0x1, 0x1c1f ;  /* 0x003c1f0000497f89 */ /* 0x000ea600000e0000 */
[----:B------:R-:W-:Y:S01]  /*2820*/  IMAD.U32 R4, RZ, RZ, UR4 ;  /* 0x00000004ff047e24 */ /* 0x000fe2000f8e00ff */
[----:B------:R-:W-:-:S03]  /*2830*/  UIADD3 UR4, UR61, 0x32440, URZ ;  /* 0x000324403d047890 */ /* 0x000fc6000fffe03f */
[----:B------:R-:W-:Y:S01]  /*2840*/  IMAD R4, R211, -0x2, R4 ;  /* 0xfffffffed3047824 */ /* 0x000fe200078e0204 */
[----:B---3--:R-:W-:-:S04]  /*2850*/  UPRMT UR4, UR5, 0x654, UR4 ;  /* 0x0000065405047896 */ /* 0x008fc80008000004 */
[----:B------:R-:W-:-:S05]  /*2860*/  IADD3 R5, R4, 0x1, -R5 ;  /* 0x0000000104057810 */ /* 0x000fca0007ffe805 */
[----:B------:R-:W-:Y:S01]  /*2870*/  SYNCS.ARRIVE.TRANS64.RED.A1T0 RZ, [UR4], RZ ;  /* 0x000000ffffff79a7 */ /* 0x000fe20008100404 */
[-CC-:B-1----:R-:W-:Y:S01]  /*2880*/  VIADDMNMX R72, R72, R5.reuse, R4.reuse, PT ;  /* 0x0000000548487246 */ /* 0x182fe20003800104 */
[----:B------:R1:W-:Y:S03]  /*2890*/  BAR.SYNC.DEFER_BLOCKING R213, 0x100 ;  /* 0x000400d50000751d */ /* 0x0003e60000010000 */
[C---:B------:R-:W-:Y:S02]  /*28a0*/  ISETP.GT.AND P1, PT, R72.reuse, RZ, PT ;  /* 0x000000ff4800720c */ /* 0x040fe40003f24270 */
[C---:B------:R-:W-:Y:S02]  /*28b0*/  ISETP.GT.AND P6, PT, R72.reuse, 0x1, PT ;  /* 0x000000014800780c */ /* 0x040fe40003fc4270 */
[----:B--2---:R-:W-:Y:S02]  /*28c0*/  VIADDMNMX R74, R73, R5, R4, PT ;  /* 0x00000005494a7246 */ /* 0x004fe40003800104 */
[----:B------:R-:W-:-:S02]  /*28d0*/  ISETP.GT.AND P5, PT, R72, 0x8, PT ;  /* 0x000000084800780c */ /* 0x000fc40003fa4270 */
[----:B------:R-:W-:Y:S02]  /*28e0*/  FSEL R73, R24, -INF , P1 ;  /* 0xff80000018497808 */ /* 0x000fe40000800000 */
[----:B------:R-:W-:Y:S02]  /*28f0*/  FSEL R25, R25, -INF , P6 ;  /* 0xff80000019197808 */ /* 0x000fe40003000000 */
[C---:B------:R-:W-:Y:S02]  /*2900*/  ISETP.GT.AND P1, PT, R72.reuse, 0x18, PT ;  /* 0x000000184800780c */ /* 0x040fe40003f24270 */
[C---:B------:R-:W-:Y:S02]  /*2910*/  ISETP.GT.AND P6, PT, R72.reuse, 0x19, PT ;  /* 0x000000194800780c */ /* 0x040fe40003fc4270 */
[----:B------:R-:W-:Y:S02]  /*2920*/  ISETP.GT.AND P3, PT, R72, 0x9, PT ;  /* 0x000000094800780c */ /* 0x000fe40003f64270 */
[----:B------:R-:W-:-:S02]  /*2930*/  FSEL R75, R28, -INF , P5 ;  /* 0xff8000001c4b7808 */ /* 0x000fc40002800000 */
[----:B------:R-:W-:Y:S02]  /*2940*/  ISETP.GT.AND P5, PT, R72, 0x20, PT ;  /* 0x000000204800780c */ /* 0x000fe40003fa4270 */
[----:B------:R-:W-:Y:S02]  /*2950*/  FSEL R164, R36, -INF , P1 ;  /* 0xff80000024a47808 */ /* 0x000fe40000800000 */
[----:B------:R-:W-:Y:S02]  /*2960*/  FSEL R168, R37, -INF , P6 ;  /* 0xff80000025a87808 */ /* 0x000fe40003000000 */
[C---:B------:R-:W-:Y:S02]  /*2970*/  ISETP.GT.AND P1, PT, R72.reuse, 0x30, PT ;  /* 0x000000304800780c */ /* 0x040fe40003f24270 */
[----:B------:R-:W-:Y:S02]  /*2980*/  ISETP.GT.AND P6, PT, R72, 0x31, PT ;  /* 0x000000314800780c */ /* 0x000fe40003fc4270 */
[----:B------:R-:W-:-:S02]  /*2990*/  FMNMX.FTZ R0, R73, R25, !PT ;  /* 0x0000001949007209 */ /* 0x000fc40007810000 */
[----:B------:R-:W-:Y:S02]  /*29a0*/  FSEL R29, R29, -INF , P3 ;  /* 0xff8000001d1d7808 */ /* 0x000fe40001800000 */
[----:B------:R-:W-:Y:S02]  /*29b0*/  ISETP.GT.AND P3, PT, R72, 0x21, PT ;  /* 0x000000214800780c */ /* 0x000fe40003f64270 */
[----:B------:R-:W-:Y:S02]  /*29c0*/  FSEL R5, R40, -INF , P5 ;  /* 0xff80000028057808 */ /* 0x000fe40002800000 */
[C---:B------:R-:W-:Y:S02]  /*29d0*/  ISETP.GT.AND P2, PT, R72.reuse, 0x11, PT ;  /* 0x000000114800780c */ /* 0x040fe40003f44270 */
[----:B------:R-:W-:Y:S02]  /*29e0*/  ISETP.GT.AND P5, PT, R72, 0x38, PT ;  /* 0x000000384800780c */ /* 0x000fe40003fa4270 */
[----:B------:R-:W-:-:S02]  /*29f0*/  FSEL R157, R48, -INF , P1 ;  /* 0xff800000309d7808 */ /* 0x000fc40000800000 */
[----:B------:R-:W-:Y:S02]  /*2a00*/  FSEL R161, R49, -INF , P6 ;  /* 0xff80000031a17808 */ /* 0x000fe40003000000 */
[C---:B------:R-:W-:Y:S02]  /*2a10*/  ISETP.GT.AND P4, PT, R72.reuse, 0x10, PT ;  /* 0x000000104800780c */ /* 0x040fe40003f84270 */
[C---:B------:R-:W-:Y:S02]  /*2a20*/  ISETP.GT.AND P1, PT, R72.reuse, 0x48, PT ;  /* 0x000000484800780c */ /* 0x040fe40003f24270 */
[----:B------:R-:W-:Y:S02]  /*2a30*/  ISETP.GT.AND P6, PT, R72, 0x49, PT ;  /* 0x000000494800780c */ /* 0x000fe40003fc4270 */
[----:B------:R-:W-:Y:S02]  /*2a40*/  FMNMX.FTZ R24, R75, R0, !PT ;  /* 0x000000004b187209 */ /* 0x000fe40007810000 */
[----:B------:R-:W-:-:S02]  /*2a50*/  FSEL R160, R41, -INF , P3 ;  /* 0xff80000029a07808 */ /* 0x000fc40001800000 */
[----:B------:R-:W-:Y:S02]  /*2a60*/  FSEL R159, R33, -INF , P2 ;  /* 0xff800000219f7808 */ /* 0x000fe40001000000 */
[----:B------:R-:W-:Y:S02]  /*2a70*/  ISETP.GT.AND P3, PT, R72, 0x39, PT ;  /* 0x000000394800780c */ /* 0x000fe40003f64270 */
[----:B------:R-:W-:Y:S02]  /*2a80*/  FSEL R166, R52, -INF , P5 ;  /* 0xff80000034a67808 */ /* 0x000fe40002800000 */
[----:B------:R-:W-:Y:S02]  /*2a90*/  FSEL R4, R32, -INF , P4 ;  /* 0xff80000020047808 */ /* 0x000fe40002000000 */
[----:B------:R-:W-:Y:S02]  /*2aa0*/  ISETP.GT.AND P5, PT, R72, 0x50, PT ;  /* 0x000000504800780c */ /* 0x000fe40003fa4270 */
[----:B------:R-:W-:-:S02]  /*2ab0*/  FSEL R167, R60, -INF , P1 ;  /* 0xff8000003ca77808 */ /* 0x000fc40000800000 */
[----:B------:R-:W-:Y:S02]  /*2ac0*/  FSEL R171, R61, -INF , P6 ;  /* 0xff8000003dab7808 */ /* 0x000fe40003000000 */
[----:B------:R-:W-:Y:S02]  /*2ad0*/  FMNMX.FTZ R33, R29, R24, !PT ;  /* 0x000000181d217209 */ /* 0x000fe40007810000 */
[C---:B------:R-:W-:Y:S02]  /*2ae0*/  ISETP.GT.AND P1, PT, R74.reuse, RZ, PT ;  /* 0x000000ff4a00720c */ /* 0x040fe40003f24270 */
[----:B------:R-:W-:Y:S02]  /*2af0*/  ISETP.GT.AND P6, PT, R74, 0x1, PT ;  /* 0x000000014a00780c */ /* 0x000fe40003fc4270 */
[----:B------:R-:W-:Y:S02]  /*2b00*/  FSEL R170, R53, -INF , P3 ;  /* 0xff80000035aa7808 */ /* 0x000fe40001800000 */
[----:B------:R-:W-:-:S02]  /*2b10*/  ISETP.GT.AND P3, PT, R72, 0x51, PT ;  /* 0x000000514800780c */ /* 0x000fc40003f64270 */
[----:B------:R-:W-:Y:S02]  /*2b20*/  FSEL R0, R64, -INF , P5 ;  /* 0xff80000040007808 */ /* 0x000fe40002800000 */
[----:B------:R-:W-:Y:S02]  /*2b30*/  FMNMX.FTZ R24, R4, R33, !PT ;  /* 0x0000002104187209 */ /* 0x000fe40007810000 */
[----:B------:R-:W-:Y:S02]  /*2b40*/  ISETP.GT.AND P5, PT, R74, 0x8, PT ;  /* 0x000000084a00780c */ /* 0x000fe40003fa4270 */
[----:B------:R-:W-:Y:S02]  /*2b50*/  FSEL R33, R26, -INF , P1 ;  /* 0xff8000001a217808 */ /* 0x000fe40000800000 */
[----:B------:R-:W-:Y:S02]  /*2b60*/  FSEL R27, R27, -INF , P6 ;  /* 0xff8000001b1b7808 */ /* 0x000fe40003000000 */
[----:B------:R-:W-:-:S02]  /*2b70*/  FSEL R163, R65, -INF , P3 ;  /* 0xff80000041a37808 */ /* 0x000fc40001800000 */
[----:B------:R-:W-:Y:S02]  /*2b80*/  FMNMX.FTZ R41, R159, R24, !PT ;  /* 0x000000189f297209 */ /* 0x000fe40007810000 */
[----:B------:R-:W-:Y:S02]  /*2b90*/  ISETP.GT.AND P3, PT, R74, 0x9, PT ;  /* 0x000000094a00780c */ /* 0x000fe40003f64270 */
[----:B------:R-:W-:Y:S02]  /*2ba0*/  FSEL R37, R30, -INF , P5 ;  /* 0xff8000001e257808 */ /* 0x000fe40002800000 */
[----:B------:R-:W-:Y:S02]  /*2bb0*/  FMNMX.FTZ R24, R33, R27, !PT ;  /* 0x0000001b21187209 */ /* 0x000fe40007810000 */
[----:B------:R-:W-:Y:S02]  /*2bc0*/  FMNMX.FTZ R41, R164, R41, !PT ;  /* 0x00000029a4297209 */ /* 0x000fe40007810000 */
[----:B------:R-:W-:-:S02]  /*2bd0*/  ISETP.GT.AND P1, PT, R74, 0x10, PT ;  /* 0x000000104a00780c */ /* 0x000fc40003f24270 */
[----:B------:R-:W-:Y:S02]  /*2be0*/  FSEL R31, R31, -INF , P3 ;  /* 0xff8000001f1f7808 */ /* 0x000fe40001800000 */
[----:B------:R-:W-:Y:S02]  /*2bf0*/  FMNMX.FTZ R24, R37, R24, !PT ;  /* 0x0000001825187209 */ /* 0x000fe40007810000 */
        /* <DEDUP_REMOVED lines=11> */
[----:B------:R-:W-:Y:S02]  /*2cb0*/  ISETP.GT.AND P1, PT, R74, 0x20, PT ;  /* 0x000000204a00780c */ /* 0x000fe40003f24270 */
[----:B------:R-:W-:Y:S02]  /*2cc0*/  FSEL R194, R39, -INF , P3 ;  /* 0xff80000027c27808 */ /* 0x000fe40001800000 */
[----:B------:R-:W-:Y:S02]  /*2cd0*/  FMNMX.FTZ R35, R188, R35, !PT ;  /* 0x00000023bc237209 */ /* 0x000fe40007810000 */
[----:B------:R-:W-:Y:S02]  /*2ce0*/  FSEL R169, R45, -INF , P2 ;  /* 0xff8000002da97808 */ /* 0x000fe40001000000 */
[----:B------:R-:W-:-:S02]  /*2cf0*/  ISETP.GT.AND P4, PT, R72, 0x28, PT ;  /* 0x000000284800780c */ /* 0x000fc40003f84270 */
[----:B------:R-:W-:Y:S02]  /*2d00*/  FMNMX.FTZ R45, R5, R26, !PT ;  /* 0x0000001a052d7209 */ /* 0x000fe40007810000 */
[----:B------:R-:W-:Y:S02]  /*2d10*/  ISETP.GT.AND P6, PT, R74, 0x21, PT ;  /* 0x000000214a00780c */ /* 0x000fe40003fc4270 */
[----:B------:R-:W-:Y:S02]  /*2d20*/  FSEL R175, R42, -INF , P1 ;  /* 0xff8000002aaf7808 */ /* 0x000fe40000800000 */
[----:B------:R-:W-:Y:S02]  /*2d30*/  FMNMX.FTZ R24, R194, R35, !PT ;  /* 0x00000023c2187209 */ /* 0x000fe40007810000 */
[----:B------:R-:W-:Y:S02]  /*2d40*/  FSEL R165, R44, -INF , P4 ;  /* 0xff8000002ca57808 */ /* 0x000fe40002000000 */
[----:B------:R-:W-:-:S02]  /*2d50*/  FMNMX.FTZ R26, R160, R45, !PT ;  /* 0x0000002da01a7209 */ /* 0x000fc40007810000 */
[C---:B------:R-:W-:Y:S02]  /*2d60*/  ISETP.GT.AND P5, PT, R74.reuse, 0x28, PT ;  /* 0x000000284a00780c */ /* 0x040fe40003fa4270 */
[----:B------:R-:W-:Y:S02]  /*2d70*/  FSEL R182, R43, -INF , P6 ;  /* 0xff8000002bb67808 */ /* 0x000fe40003000000 */
[----:B------:R-:W-:Y:S02]  /*2d80*/  FMNMX.FTZ R35, R175, R24, !PT ;  /* 0x00000018af237209 */ /* 0x000fe40007810000 */
[----:B------:R-:W-:Y:S02]  /*2d90*/  FMNMX.FTZ R26, R165, R26, !PT ;  /* 0x0000001aa51a7209 */ /* 0x000fe40007810000 */
[----:B------:R-:W-:Y:S02]  /*2da0*/  ISETP.GT.AND P3, PT, R74, 0x29, PT ;  /* 0x000000294a00780c */ /* 0x000fe40003f64270 */
[----:B------:R-:W-:-:S02]  /*2db0*/  FSEL R190, R46, -INF , P5 ;  /* 0xff8000002ebe7808 */ /* 0x000fc40002800000 */
[----:B------:R-:W-:Y:S02]  /*2dc0*/  FMNMX.FTZ R35, R182, R35, !PT ;  /* 0x00000023b6237209 */ /* 0x000fe40007810000 */
[----:B------:R-:W-:Y:S02]  /*2dd0*/  FMNMX.FTZ R26, R169, R26, !PT ;  /* 0x0000001aa91a7209 */ /* 0x000fe40007810000 */
        /* <DEDUP_REMOVED lines=8> */
[----:B------:R-:W-:Y:S02]  /*2e60*/  ISETP.GT.AND P5, PT, R74, 0x38, PT ;  /* 0x000000384a00780c */ /* 0x000fe40003fa4270 */
[----:B------:R-:W-:-:S02]  /*2e70*/  FSEL R183, R51, -INF , P6 ;  /* 0xff80000033b77808 */ /* 0x000fc40003000000 */
[----:B------:R-:W-:Y:S02]  /*2e80*/  FMNMX.FTZ R24, R176, R35, !PT ;  /* 0x00000023b0187209 */ /* 0x000fe40007810000 */
[----:B------:R-:W-:Y:S02]  /*2e90*/  ISETP.GT.AND P4, PT, R72, 0x40, PT ;  /* 0x000000404800780c */ /* 0x000fe40003f84270 */
        /* <DEDUP_REMOVED lines=29> */
[----:B------:R-:W-:Y:S02]  /*3070*/  FMNMX.FTZ R26, R0, R39, !PT ;  /* 0x00000027001a7209 */ /* 0x000fe40007810000 */
[----:B------:R-:W-:Y:S02]  /*3080*/  FSEL R173, R69, -INF , P2 ;  /* 0xff80000045ad7808 */ /* 0x000fe40001000000 */
        /* <DEDUP_REMOVED lines=36> */
[----:B------:R-:W-:Y:S01]  /*32d0*/  FFMA.FTZ R4, R4, UR10, -R202 ;  /* 0x0000000a04047c23 */ /* 0x000fe200080108ca */
[--C-:B------:R-:W-:Y:S01]  /*32e0*/  FFMA.FTZ R184, R33, UR10, -R204.reuse ;  /* 0x0000000a21b87c23 */ /* 0x100fe200080108cc */
[--C-:B------:R-:W-:Y:S01]  /*32f0*/  FFMA.FTZ R187, R27, UR10, -R204.reuse ;  /* 0x0000000a1bbb7c23 */ /* 0x100fe200080108cc */
[--C-:B------:R-:W-:Y:S01]  /*3300*/  FFMA.FTZ R186, R37, UR10, -R204.reuse ;  /* 0x0000000a25ba7c23 */ /* 0x100fe200080108cc */
[--C-:B------:R-:W-:Y:S01]  /*3310*/  FFMA.FTZ R189, R31, UR10, -R204.reuse ;  /* 0x0000000a1fbd7c23 */ /* 0x100fe200080108cc */
[----:B------:R-:W-:Y:S01]  /*3320*/  FFMA.FTZ R168, R174, UR10, -R204 ;  /* 0x0000000aaea87c23 */ /* 0x000fe200080108cc */
[--C-:B------:R-:W-:Y:S01]  /*3330*/  FFMA.FTZ R159, R159, UR10, -R202.reuse ;  /* 0x0000000a9f9f7c23 */ /* 0x100fe200080108ca */
[----:B------:R-:W2:Y:S01]  /*3340*/  MUFU.EX2 R178, R178 ;  /* 0x000000b200b27308 */ /* 0x000ea20000000800 */
[----:B------:R-:W-:Y:S01]  /*3350*/  FFMA.FTZ R164, R164, UR10, -R202 ;  /* 0x0000000aa4a47c23 */ /* 0x000fe200080108ca */
[--C-:B------:R-:W-:Y:S01]  /*3360*/  FFMA.FTZ R181, R181, UR10, -R204.reuse ;  /* 0x0000000ab5b57c23 */ /* 0x100fe200080108cc */
[--C-:B------:R-:W-:Y:S01]  /*3370*/  FFMA.FTZ R174, R188, UR10, -R204.reuse ;  /* 0x0000000abcae7c23 */ /* 0x100fe200080108cc */
[----:B------:R-:W-:Y:S01]  /*3380*/  FFMA.FTZ R207, R194, UR10, -R204 ;  /* 0x0000000ac2cf7c23 */ /* 0x000fe200080108cc */
[----:B------:R-:W-:Y:S01]  /*3390*/  FFMA.FTZ R188, R169, UR10, -R202 ;  /* 0x0000000aa9bc7c23 */ /* 0x000fe200080108ca */
[--C-:B------:R-:W-:Y:S01]  /*33a0*/  FFMA.FTZ R169, R175, UR10, -R204.reuse ;  /* 0x0000000aafa97c23 */ /* 0x100fe200080108cc */
[----:B------:R-:W-:Y:S01]  /*33b0*/  FFMA.FTZ R175, R190, UR10, -R204 ;  /* 0x0000000abeaf7c23 */ /* 0x000fe200080108cc */
[----:B------:R-:W-:Y:S01]  /*33c0*/  MUFU.EX2 R180, R180 ;  /* 0x000000b400b47308 */ /* 0x000fe20000000800 */
[--C-:B------:R-:W-:Y:S01]  /*33d0*/  FFMA.FTZ R5, R5, UR10, -R202.reuse ;  /* 0x0000000a05057c23 */ /* 0x100fe200080108ca */
[--C-:B------:R-:W-:Y:S01]  /*33e0*/  FFMA.FTZ R160, R160, UR10, -R202.reuse ;  /* 0x0000000aa0a07c23 */ /* 0x100fe200080108ca */
[----:B------:R-:W-:Y:S01]  /*33f0*/  FFMA.FTZ R165, R165, UR10, -R202 ;  /* 0x0000000aa5a57c23 */ /* 0x000fe200080108ca */
[--C-:B------:R-:W-:Y:S01]  /*3400*/  FFMA.FTZ R182, R182, UR10, -R204.reuse ;  /* 0x0000000ab6b67c23 */ /* 0x100fe200080108cc */
[----:B------:R-:W-:Y:S01]  /*3410*/  FFMA.FTZ R190, R195, UR10, -R204 ;  /* 0x0000000ac3be7c23 */ /* 0x000fe200080108cc */
[--C-:B------:R-:W-:Y:S01]  /*3420*/  FFMA.FTZ R194, R161, UR10, -R202.reuse ;  /* 0x0000000aa1c27c23 */ /* 0x100fe200080108ca */
[--C-:B------:R-:W-:Y:S01]  /*3430*/  FFMA.FTZ R161, R166, UR10, -R202.reuse ;  /* 0x0000000aa6a17c23 */ /* 0x100fe200080108ca */
[----:B------:R-:W3:Y:S01]  /*3440*/  MUFU.EX2 R185, R185 ;  /* 0x000000b900b97308 */ /* 0x000ee20000000800 */
[----:B--2---:R-:W-:Y:S01]  /*3450*/  F2FP.BF16.F32.PACK_AB R152, R178, R179 ;  /* 0x000000b3b298723e */ /* 0x004fe200000010ff */
[----:B------:R-:W-:Y:S01]  /*3460*/  FFMA.FTZ R166, R170, UR10, -R202 ;  /* 0x0000000aaaa67c23 */ /* 0x000fe200080108ca */
        /* <DEDUP_REMOVED lines=9> */
[----:B------:R-:W-:Y:S01]  /*3500*/  FFMA.FTZ R171, R177, UR10, -R204 ;  /* 0x0000000ab1ab7c23 */ /* 0x000fe200080108cc */
[----:B------:R-:W-:Y:S01]  /*3510*/  FFMA.FTZ R158, R158, UR10, -R202 ;  /* 0x0000000a9e9e7c23 */ /* 0x000fe200080108ca */
[--C-:B------:R-:W-:Y:S01]  /*3520*/  FFMA.FTZ R192, R192, UR10, -R204.reuse ;  /* 0x0000000ac0c07c23 */ /* 0x100fe200080108cc */
[--C-:B------:R-:W-:Y:S01]  /*3530*/  FFMA.FTZ R177, R198, UR10, -R204.reuse ;  /* 0x0000000ac6b17c23 */ /* 0x100fe200080108cc */
[----:B------:R-:W2:Y:S01]  /*3540*/  MUFU.EX2 R187, R187 ;  /* 0x000000bb00bb7308 */ /* 0x000ea20000000800 */
[----:B---3--:R-:W-:Y:S01]  /*3550*/  F2FP.BF16.F32.PACK_AB R154, R185, R180 ;  /* 0x000000b4b99a723e */ /* 0x008fe200000010ff */
[----:B------:R-:W-:Y:S01]  /*3560*/  FFMA.FTZ R196, R201, UR10, -R204 ;  /* 0x0000000ac9c47c23 */ /* 0x000fe200080108cc */
[--C-:B------:R-:W-:Y:S01]  /*3570*/  FFMA.FTZ R0, R0, UR10, -R202.reuse ;  /* 0x0000000a00007c23 */ /* 0x100fe200080108ca */
[--C-:B------:R-:W-:Y:S01]  /*3580*/  FFMA.FTZ R163, R163, UR10, -R202.reuse ;  /* 0x0000000aa3a37c23 */ /* 0x100fe200080108ca */
[--C-:B------:R-:W-:Y:S01]  /*3590*/  FFMA.FTZ R172, R172, UR10, -R202.reuse ;  /* 0x0000000aacac7c23 */ /* 0x100fe200080108ca */
[----:B------:R-:W-:Y:S01]  /*35a0*/  FFMA.FTZ R173, R173, UR10, -R202 ;  /* 0x0000000aadad7c23 */ /* 0x000fe200080108ca */
[--C-:B------:R-:W-:Y:S01]  /*35b0*/  FFMA.FTZ R198, R197, UR10, -R204.reuse ;  /* 0x0000000ac5c67c23 */ /* 0x100fe200080108cc */
[----:B------:R-:W-:Y:S01]  /*35c0*/  MUFU.EX2 R186, R186 ;  /* 0x000000ba00ba7308 */ /* 0x000fe20000000800 */
[--C-:B------:R-:W-:Y:S01]  /*35d0*/  FFMA.FTZ R193, R193, UR10, -R204.reuse ;  /* 0x0000000ac1c17c23 */ /* 0x100fe200080108cc */
[--C-:B------:R-:W-:Y:S01]  /*35e0*/  FFMA.FTZ R197, R199, UR10, -R204.reuse ;  /* 0x0000000ac7c57c23 */ /* 0x100fe200080108cc */
[----:B------:R-:W-:Y:S01]  /*35f0*/  FFMA.FTZ R202, R203, UR10, -R204 ;  /* 0x0000000acbca7c23 */ /* 0x000fe200080108cc */
[----:B------:R-:W-:-:S04]  /*3600*/  FADD.FTZ R179, R179, R178 ;  /* 0x000000b2b3b37221 */ /* 0x000fc80000010000 */
        /* <DEDUP_REMOVED lines=12> */
[----:B------:R-:W-:Y:S01]  /*36d0*/  HGMMA.64x256x16.F32.BF16 R24, R152, gdesc[UR4].tnspB, RZ, !UPT, gsb0 ;  /* 0x43e0000498187df0 */ /* 0x000fe2000c0018ff */
[----:B------:R-:W-:Y:S01]  /*36e0*/  UIADD3 UR6, UR60, 0x80, URZ ;  /* 0x000000803c067890 */ /* 0x000fe2000fffe03f */
[----:B------:R-:W-:-:S03]  /*36f0*/  UMOV UR7, 0x40000040 ;  /* 0x4000004000077882 */ /* 0x000fc60000000000 */
        /* <DEDUP_REMOVED lines=37> */
[----:B---3--:R-:W-:Y:S01]  /*3950*/  F2FP.BF16.F32.PACK_AB R153, R181, R168 ;  /* 0x000000a8b599723e */ /* 0x008fe200000010ff */
        /* <DEDUP_REMOVED lines=85> */
.L_x_13790:
[----:B------:R-:W-:Y:S01]  /*3eb0*/  UISETP.NE.AND UP0, UPT, UR56, URZ, UPT ;  /* 0x0000003f3800728c */ /* 0x000fe2000bf05270 */
[----:B------:R-:W0:Y:S01]  /*3ec0*/  S2UR UR7, SR_CgaCtaId ;  /* 0x00000000000779c3 */ /* 0x000e220000008800 */
[----:B------:R-:W-:Y:S01]  /*3ed0*/  R2UR UR14, R212 ;  /* 0x00000000d40e72ca */ /* 0x000fe200000e0000 */
[----:B------:R-:W-:Y:S01]  /*3ee0*/  UIADD3 UR6, UR61, 0x32460, URZ ;  /* 0x000324603d067890 */ /* 0x000fe2000fffe03f */
[----:B------:R-:W-:-:S07]  /*3ef0*/  MOV R5, RZ ;  /* 0x000000ff00057202 */ /* 0x000fce0000000f00 */
[----:B------:R-:W-:Y:S02]  /*3f00*/  @UP0 ULDC UR4, c[0x0][0x44c] ;  /* 0x0001130000040ab9 */ /* 0x000fe40000000800 */
[----:B------:R-:W-:-:S07]  /*3f10*/  UIMAD.WIDE.U32 UR4, UR39, UR4, URZ ;  /* 0x00000004270472a5 */ /* 0x000fce000f8e003f */
[----:B------:R-:W-:Y:S01]  /*3f20*/  @UP0 UMOV UR4, UR5 ;  /* 0x0000000500040c82 */ /* 0x000fe20008000000 */
[----:B------:R-:W-:Y:S02]  /*3f30*/  @UP0 ULDC UR5, c[0x0][0x450] ;  /* 0x0001140000050ab9 */ /* 0x000fe40000000800 */
[----:B------:R-:W-:Y:S02]  /*3f40*/  @UP0 USHF.R.U32.HI UR39, URZ, UR5, UR4 ;  /* 0x000000053f270299 */ /* 0x000fe40008011604 */
[----:B0-----:R-:W-:Y:S02]  /*3f50*/  UPRMT UR6, UR7, 0x654, UR6 ;  /* 0x0000065407067896 */ /* 0x001fe40008000006 */
[----:B------:R-:W-:Y:S02]  /*3f60*/  UIADD3 UR4, UR39, -UR11, UR42 ;  /* 0x8000000b27047290 */ /* 0x000fe4000fffe02a */
[----:B------:R-:W-:Y:S02]  /*3f70*/  UIADD3 UR7, UR43, -0x2, URZ ;  /* 0xfffffffe2b077890 */ /* 0x000fe4000fffe03f */
[----:B------:R-:W-:-:S03]  /*3f80*/  UIMAD.WIDE UR4, UR4, 0x2aaaaaab, URZ ;  /* 0x2aaaaaab040478a5 */ /* 0x000fc6000f8e023f */
[----:B------:R-:W-:Y:S01]  /*3f90*/  SYNCS.ARRIVE.TRANS64.RED.A1T0 RZ, [UR6], RZ ;  /* 0x000000ffffff79a7 */ /* 0x000fe20008100406 */
[----:B------:R-:W-:-:S04]  /*3fa0*/  USHF.R.U32.HI UR4, URZ, 0x1f, UR5 ;  /* 0x0000001f3f047899 */ /* 0x000fc80008011605 */
[----:B------:R-:W-:-:S04]  /*3fb0*/  ULEA.HI.SX32 UR4, UR5, UR4, 0x1c ;  /* 0x0000000405047291 */ /* 0x000fc8000f8fe23f */
        /* <DEDUP_REMOVED lines=8> */
[----:B------:R-:W-:Y:S02]  /*4040*/  IMAD.MOV.U32 R202, RZ, RZ, R200 ;  /* 0x000000ffffca7224 */ /* 0x000fe400078e00c8 */
[----:B------:R-:W-:-:S07]  /*4050*/  IMAD.MOV.U32 R5, RZ, RZ, RZ ;  /* 0x000000ffff057224 */ /* 0x000fce00078e00ff */
.L_x_13802:
[----:B------:R-:W-:-:S04]  /*4060*/  UIADD3 UR4, UR4, 0x1, URZ ;  /* 0x0000000104047890 */ /* 0x000fc8000fffe03f */
[----:B------:R-:W-:-:S04]  /*4070*/  UISETP.NE.AND UP0, UPT, UR4, 0x2, UPT ;  /* 0x000000020400788c */ /* 0x000fc8000bf05270 */
[----:B------:R-:W-:Y:S02]  /*4080*/  USEL UR5, URZ, 0x1, UP0 ;  /* 0x000000013f057887 */ /* 0x000fe40008000000 */
[----:B------:R-:W-:-:S04]  /*4090*/  USEL UR4, UR4, URZ, UP0 ;  /* 0x0000003f04047287 */ /* 0x000fc80008000000 */
[----:B------:R-:W-:Y:S01]  /*40a0*/  LOP3.LUT R5, R5, UR5, RZ, 0x3c, !PT ;  /* 0x0000000505057c12 */ /* 0x000fe2000f8e3cff */
[----:B------:R-:W-:Y:S07]  /*40b0*/  @!P0 BRA `(.L_x_13792) ;  /* 0x0000000000048947 */ /* 0x000fee0003800000 */
[----:B------:R-:W-:Y:S01]  /*40c0*/  BPT.TRAP 0x1 ;  /* 0x000000040000795c */ /* 0x000fe20000300000 */
.L_x_13792:
[----:B------:R-:W-:Y:S01]  /*40d0*/  ULEA UR5, UR4, UR61, 0x3 ;  /* 0x0000003d04057291 */ /* 0x000fe2000f8e183f */
[----:B------:R-:W-:-:S08]  /*40e0*/  SHF.L.U32 R20, R5, 0x1f, RZ ;  /* 0x0000001f05147819 */ /* 0x000fd000000006ff */
[----:B------:R0:W1:Y:S01]  /*40f0*/  SYNCS.PHASECHK.TRANS64.TRYWAIT P1, [UR5+0x32430], R20 ;  /* 0x03243014ff0075a7 */ /* 0x0000620008020145 */
[----:B------:R-:W-:Y:S05]  /*4100*/  @!P0 BRA `(.L_x_13793) ;  /* 0x0000000000048947 */ /* 0x000fea0003800000 */
[----:B------:R-:W-:Y:S01]  /*4110*/  BPT.TRAP 0x1 ;  /* 0x000000040000795c */ /* 0x000fe20000300000 */
.L_x_13793:
[----:B-1----:R-:W-:Y:S05]  /*4120*/  @P1 BRA `(.L_x_13794) ;  /* 0x0000000000081947 */ /* 0x002fea0003800000 */
[----:B------:R-:W1:Y:S02]  /*4130*/  SYNCS.PHASECHK.TRANS64.TRYWAIT P1, [UR5+0x32430], R20 ;  /* 0x03243014ff0075a7 */ /* 0x000e640008020145 */
[----:B-1----:R-:W-:Y:S05]  /*4140*/  @!P1 BRA `(.L_x_13795) ;  /* 0x000000c4007c9947 */ /* 0x002fea0003800000 */
.L_x_13794:
        /* <DEDUP_REMOVED lines=51> */
.L_x_13796:
[----:B------:R1:W2:Y:S01]  /*4480*/  SYNCS.PHASECHK.TRANS64.TRYWAIT P1, [UR5+0x32450], R20 ;  /* 0x03245014ff0075a7 */ /* 0x0002a20008020145 */
[----:B------:R-:W-:Y:S05]  /*4490*/  @!P0 BRA `(.L_x_13797) ;  /* 0x0000000000048947 */ /* 0x000fea0003800000 */
[----:B------:R-:W-:Y:S01]  /*44a0*/  BPT.TRAP 0x1 ;  /* 0x000000040000795c */ /* 0x000fe20000300000 */
.L_x_13797:
[----:B--2---:R-:W-:Y:S05]  /*44b0*/  @P1 BRA `(.L_x_13798) ;  /* 0x0000000000081947 */ /* 0x004fea0003800000 */
[----:B------:R-:W2:Y:S02]  /*44c0*/  SYNCS.PHASECHK.TRANS64.TRYWAIT P1, [UR5+0x32450], R20 ;  /* 0x03245014ff0075a7 */ /* 0x000ea40008020145 */
[----:B--2---:R-:W-:Y:S05]  /*44d0*/  @!P1 BRA `(.L_x_13799) ;  /* 0x000000c000b09947 */ /* 0x004fea0003800000 */
.L_x_13798:
[----:B012---:R-:W-:Y:S01]  /*44e0*/  MOV R20, UR45 ;  /* 0x0000002d00147c02 */ /* 0x007fe20008000f00 */
[----:B------:R-:W-:Y:S01]  /*44f0*/  UIMAD UR6, UR4, 0xc00, UR38 ;  /* 0x00000c00040678a4 */ /* 0x000fe2000f8e0226 */
[----:B------:R-:W-:Y:S01]  /*4500*/  MOV R200, UR44 ;  /* 0x0000002c00c87c02 */ /* 0x000fe20008000f00 */
[----:B------:R-:W-:Y:S01]  /*4510*/  WARPGROUP.ARRIVE ;  /* 0x00000000000079c5 */ /* 0x000fe20000000000 */
[----:B------:R-:W-:Y:S01]  /*4520*/  R2UR UR44, R8 ;  /* 0x00000000082c72ca */ /* 0x000fe200000e0000 */
[----:B------:R-:W-:Y:S01]  /*4530*/  UMOV UR47, 0x40000040 ;  /* 0x40000040002f7882 */ /* 0x000fe20000000000 */
[----:B------:R-:W-:Y:S01]  /*4540*/  R2UR UR45, R9 ;  /* 0x00000000092d72ca */ /* 0x000fe200000e0000 */
[----:B------:R-:W-:Y:S01]  /*4550*/  UIADD3 UR10, UR6, 0x2, URZ ;  /* 0x00000002060a7890 */ /* 0x000fe2000fffe03f */
[----:B------:R-:W-:Y:S01]  /*4560*/  MOV R203, UR49 ;  /* 0x0000003100cb7c02 */ /* 0x000fe20008000f00 */
[----:B------:R-:W-:Y:S01]  /*4570*/  UMOV UR46, UR6 ;  /* 0x00000006002e7c82 */ /* 0x000fe20008000000 */
[----:B------:R-:W-:Y:S01]  /*4580*/  MOV R204, UR48 ;  /* 0x0000003000cc7c02 */ /* 0x000fe20008000f00 */
[----:B------:R-:W-:Y:S01]  /*4590*/  UMOV UR51, 0x40000040 ;  /* 0x4000004000337882 */ /* 0x000fe20000000000 */
[----:B------:R-:W-:Y:S01]  /*45a0*/  R2UR UR48, R6 ;  /* 0x00000000063072ca */ /* 0x000fe200000e0000 */
[----:B------:R-:W-:Y:S01]  /*45b0*/  UMOV UR55, 0x40000040 ;  /* 0x4000004000377882 */ /* 0x000fe20000000000 */
[----:B------:R-:W-:Y:S01]  /*45c0*/  R2UR UR49, R7 ;  /* 0x00000000073172ca */ /* 0x000fe200000e0000 */
[----:B------:R-:W-:Y:S01]  /*45d0*/  UMOV UR50, UR10 ;  /* 0x0000000a00327c82 */ /* 0x000fe20008000000 */
[----:B------:R-:W-:Y:S01]  /*45e0*/  MOV R205, UR53 ;  /* 0x0000003500cd7c02 */ /* 0x000fe20008000f00 */
[----:B------:R-:W-:Y:S01]  /*45f0*/  UIADD3 UR10, UR6, 0x4, URZ ;  /* 0x00000004060a7890 */ /* 0x000fe2000fffe03f */
[----:B------:R-:W-:Y:S01]  /*4600*/  MOV R206, UR52 ;  /* 0x0000003400ce7c02 */ /* 0x000fe20008000f00 */
[----:B------:R-:W-:Y:S01]  /*4610*/  HGMMA.64x96x16.F32.BF16 R152, gdesc[UR44], R152, gsb0 ;  /* 0x016000002c9879f0 */ /* 0x000fe20008001898 */
[----:B------:R-:W-:Y:S01]  /*4620*/  R2UR UR52, R2 ;  /* 0x00000000023472ca */ /* 0x000fe200000e0000 */
[----:B------:R-:W-:Y:S01]  /*4630*/  UMOV UR59, 0x40000040 ;  /* 0x40000040003b7882 */ /* 0x000fe20000000000 */
[----:B------:R-:W-:Y:S01]  /*4640*/  R2UR UR53, R3 ;  /* 0x00000000033572ca */ /* 0x000fe200000e0000 */
[----:B------:R-:W-:Y:S01]  /*4650*/  UMOV UR11, 0x40000040 ;  /* 0x40000040000b7882 */ /* 0x000fe20000000000 */
[----:B------:R-:W-:Y:S01]  /*4660*/  UMOV UR54, UR10 ;  /* 0x0000000a00367c82 */ /* 0x000fe20008000000 */
[----:B------:R-:W-:Y:S01]  /*4670*/  MOV R207, UR57 ;  /* 0x0000003900cf7c02 */ /* 0x000fe20008000f00 */
[----:B------:R-:W-:Y:S01]  /*4680*/  UIADD3 UR10, UR6, 0x6, URZ ;  /* 0x00000006060a7890 */ /* 0x000fe2000fffe03f */
[----:B------:R-:W-:Y:S01]  /*4690*/  MOV R208, UR56 ;  /* 0x0000003800d07c02 */ /* 0x000fe20008000f00 */
[----:B------:R-:W-:Y:S01]  /*46a0*/  UIADD3 UR14, UR6, 0x302, URZ ;  /* 0x00000302060e7890 */ /* 0x000fe2000fffe03f */
[----:B------:R-:W-:Y:S01]  /*46b0*/  R2UR UR56, R18 ;  /* 0x00000000123872ca */ /* 0x000fe200000e0000 */
[----:B------:R-:W-:Y:S01]  /*46c0*/  UMOV UR15, 0x40000040 ;  /* 0x40000040000f7882 */ /* 0x000fe20000000000 */
[----:B------:R-:W-:Y:S01]  /*46d0*/  R2UR UR57, R19 ;  /* 0x00000000133972ca */ /* 0x000fe200000e0000 */
[----:B------:R-:W-:Y:S01]  /*46e0*/  UIADD3 UR18, UR6, 0x304, URZ ;  /* 0x0000030406127890 */ /* 0x000fe2000fffe03f */
[----:B------:R-:W-:Y:S01]  /*46f0*/  R2UR UR45, R20 ;  /* 0x00000000142d72ca */ /* 0x000fe200000e0000 */
[----:B------:R-:W-:Y:S01]  /*4700*/  UMOV UR58, UR10 ;  /* 0x0000000a003a7c82 */ /* 0x000fe20008000000 */
[----:B------:R-:W-:Y:S01]  /*4710*/  UIADD3 UR10, UR6, 0x300, URZ ;  /* 0x00000300060a7890 */ /* 0x000fe2000fffe03f */
[----:B------:R-:W-:Y:S01]  /*4720*/  R2UR UR44, R200 ;  /* 0x00000000c82c72ca */ /* 0x000fe200000e0000 */
[----:B------:R-:W-:Y:S01]  /*4730*/  UMOV UR19, 0x40000040 ;  /* 0x4000004000137882 */ /* 0x000fe20000000000 */
[----:B------:R-:W-:Y:S01]  /*4740*/  UIADD3 UR22, UR6, 0x306, URZ ;  /* 0x0000030606167890 */ /* 0x000fe2000fffe03f */
[----:B------:R-:W0:Y:S01]  /*4750*/  S2R R209, SR_TID.X ;  /* 0x0000000000d17919 */ /* 0x000e220000002100 */
        /* <DEDUP_REMOVED lines=27> */
[----:B------:R-:W-:Y:S01]  /*4910*/  UIADD3 UR6, UR6, 0x906, URZ ;  /* 0x0000090606067890 */ /* 0x000fe2000fffe03f */
[----:B------:R-:W-:Y:S02]  /*4920*/  WARPGROUP.DEPBAR.LE gsb0, 0x0 ;  /* 0x00008000000079c5 */ /* 0x000fe40000010000 */
[----:B------:R-:W-:-:S06]  /*4930*/  WARPGROUP.ARRIVE ;  /* 0x00000000000079c5 */ /* 0x000fcc0000000000 */
[----:B------:R-:W-:Y:S01]  /*4940*/  HGMMA.64x96x16.F32.BF16 R152, gdesc[UR56], R152, gsb0 ;  /* 0x01600000389879f0 */ /* 0x000fe20008001898 */
[----:B------:R-:W-:Y:S01]  /*4950*/  R2UR UR56, R16 ;  /* 0x00000000103872ca */ /* 0x000fe200000e0000 */
[----:B------:R-:W-:Y:S01]  /*4960*/  UMOV UR58, UR6 ;  /* 0x00000006003a7c82 */ /* 0x000fe20008000000 */
        /* <DEDUP_REMOVED lines=38> */
[----:B------:R-:W-:Y:S02]  /*4bd0*/  R2UR UR57, R207 ;  /* 0x00000000cf3972ca */ /* 0x000fe400000e0000 */
[----:B------:R-:W-:Y:S01]  /*4be0*/  R2UR UR56, R208 ;  /* 0x00000000d03872ca */ /* 0x000fe200000e0000 */
[----:B------:R-:W-:Y:S02]  /*4bf0*/  WARPGROUP.DEPBAR.LE gsb0, 0x0 ;  /* 0x00008000000079c5 */ /* 0x000fe40000010000 */
[----:B------:R0:W-:Y:S06]  /*4c00*/  BAR.ARV R20, 0x100 ;  /* 0x000400140000751d */ /* 0x0001ec0000002000 */
[----:B------:R-:W-:Y:S06]  /*4c10*/  @!P0 BRA `(.L_x_13800) ;  /* 0x0000000000048947 */ /* 0x000fec0003800000 */
[----:B------:R-:W-:Y:S01]  /*4c20*/  BPT.TRAP 0x1 ;  /* 0x000000040000795c */ /* 0x000fe20000300000 */
.L_x_13800:
[----:B------:R-:W-:Y:S01]  /*4c30*/  UISETP.NE.AND UP0, UPT, UR56, URZ, UPT ;  /* 0x0000003f3800728c */ /* 0x000fe2000bf05270 */
[----:B------:R-:W-:Y:S01]  /*4c40*/  IMAD.MOV.U32 R204, RZ, RZ, R21 ;  /* 0x000000ffffcc7224 */ /* 0x000fe200078e0015 */
[----:B------:R-:W-:Y:S01]  /*4c50*/  ULDC UR10, c[0x0][0x2f0] ;  /* 0x0000bc00000a7ab9 */ /* 0x000fe20000000800 */
[----:B------:R-:W1:Y:S01]  /*4c60*/  S2UR UR14, SR_CgaCtaId ;  /* 0x00000000000e79c3 */ /* 0x000e620000008800 */
[----:B------:R-:W-:Y:S01]  /*4c70*/  MOV R207, UR10 ;  /* 0x0000000a00cf7c02 */ /* 0x000fe20008000f00 */
[----:B------:R-:W-:Y:S01]  /*4c80*/  ULDC UR10, c[0x0][0xa80] ;  /* 0x0002a000000a7ab9 */ /* 0x000fe20000000800 */
[----:B------:R-:W-:Y:S01]  /*4c90*/  PLOP3.LUT P1, PT, PT, PT, UP0, 0x80, 0x0 ;  /* 0x000000000000781c */ /* 0x000fe20003f2f008 */
[----:B------:R-:W-:Y:S01]  /*4ca0*/  UIADD3 UR11, UR5, 0x32440, URZ ;  /* 0x00032440050b7890 */ /* 0x000fe2000fffe03f */
[----:B------:R-:W-:Y:S01]  /*4cb0*/  PLOP3.LUT P2, PT, PT, PT, UP0, 0x80, 0x0 ;  /* 0x000000000000781c */ /* 0x000fe20003f4f008 */
[----:B------:R-:W-:Y:S02]  /*4cc0*/  UMOV UR15, 0x40000040 ;  /* 0x40000040000f7882 */ /* 0x000fe40000000000 */
[----:B------:R-:W-:-:S08]  /*4cd0*/  @UP0 ULDC UR6, c[0x0][0x44c] ;  /* 0x0001130000060ab9 */ /* 0x000fd00000000800 */
[----:B------:R-:W-:Y:S01]  /*4ce0*/  @P1 IMAD.HI.U32 R200, R21, UR6, RZ ;  /* 0x0000000615c81c27 */ /* 0x000fe2000f8e00ff */
[----:B------:R-:W-:-:S04]  /*4cf0*/  @UP0 ULDC UR6, c[0x0][0x450] ;  /* 0x0001140000060ab9 */ /* 0x000fc80000000800 */
[----:B------:R-:W-:Y:S01]  /*4d00*/  @P2 SHF.R.U32.HI R204, RZ, UR6, R200 ;  /* 0x00000006ffcc2c19 */ /* 0x000fe200080116c8 */
[----:B------:R-:W-:Y:S01]  /*4d10*/  UMOV UR6, 0x1 ;  /* 0x0000000100067882 */ /* 0x000fe20000000000 */
[----:B------:R-:W-:Y:S01]  /*4d20*/  IMAD.MOV.U32 R200, RZ, RZ, -0x2 ;  /* 0xfffffffeffc87424 */ /* 0x000fe200078e00ff */
[----:B------:R-:W-:Y:S02]  /*4d30*/  UIMAD UR6, UR7, -0x60, UR6 ;  /* 0xffffffa0070678a4 */ /* 0x000fe4000f8e0206 */
[----:B------:R-:W2:Y:S01]  /*4d40*/  SHFL.IDX PT, R203, R204, RZ, 0x1c1f ;  /* 0x001c1fffcccb7589 */ /* 0x000ea200000e0000 */
[----:B-1----:R-:W-:-:S03]  /*4d50*/  UPRMT UR11, UR14, 0x654, UR11 ;  /* 0x000006540e0b7896 */ /* 0x002fc6000800000b */
[----:B------:R-:W1:Y:S01]  /*4d60*/  SHFL.IDX PT, R205, R204, 0x1, 0x1c1f ;  /* 0x003c1f00cccd7f89 */ /* 0x000e6200000e0000 */
[----:B------:R-:W-:Y:S01]  /*4d70*/  IMAD R200, R211, R200, UR6 ;  /* 0x00000006d3c87e24 */ /* 0x000fe2000f8e02c8 */
[----:B------:R-:W-:-:S03]  /*4d80*/  ULDC UR6, c[0x0][0x288] ;  /* 0x0000a20000067ab9 */ /* 0x000fc60000000800 */
[----:B------:R-:W-:Y:S01]  /*4d90*/  IMAD R200, R207, UR57, R200 ;  /* 0x00000039cfc87c24 */ /* 0x000fe2000f8e02c8 */
[----:B------:R-:W-:Y:S04]  /*4da0*/  SYNCS.ARRIVE.TRANS64.RED.A1T0 RZ, [UR11], RZ ;  /* 0x000000ffffff79a7 */ /* 0x000fe8000810040b */
[----:B--2---:R-:W-:Y:S01]  /*4db0*/  IADD3 R203, R203, -UR6, R200 ;  /* 0x80000006cbcb7c10 */ /* 0x004fe2000fffe0c8 */
[----:B------:R2:W-:Y:S03]  /*4dc0*/  BAR.SYNC.DEFER_BLOCKING R213, 0x100 ;  /* 0x000400d50000751d */ /* 0x0005e60000010000 */
[C---:B------:R-:W-:Y:S02]  /*4dd0*/  ISETP.GT.AND P4, PT, R203.reuse, RZ, PT ;  /* 0x000000ffcb00720c */ /* 0x040fe40003f84270 */
[----:B------:R-:W-:-:S02]  /*4de0*/  ISETP.GT.AND P6, PT, R203, 0x11, PT ;  /* 0x00000011cb00780c */ /* 0x000fc40003fc4270 */
[C---:B------:R-:W-:Y:S02]  /*4df0*/  ISETP.GT.AND P3, PT, R203.reuse, 0x1, PT ;  /* 0x00000001cb00780c */ /* 0x040fe40003f64270 */
[----:B------:R-:W-:Y:S02]  /*4e00*/  FSEL R152, R152, -INF , P4 ;  /* 0xff80000098987808 */ /* 0x000fe40002000000 */
[----:B------:R-:W-:Y:S02]  /*4e10*/  ISETP.GT.AND P4, PT, R203, 0x18, PT ;  /* 0x00000018cb00780c */ /* 0x000fe40003f84270 */
[----:B------:R-:W-:Y:S02]  /*4e20*/  FSEL R161, R161, -INF , P6 ;  /* 0xff800000a1a17808 */ /* 0x000fe40003000000 */
[----:B------:R-:W-:Y:S02]  /*4e30*/  ISETP.GT.AND P6, PT, R203, 0x29, PT ;  /* 0x00000029cb00780c */ /* 0x000fe40003fc4270 */
[----:B-1----:R-:W-:Y:S01]  /*4e40*/  IADD3 R200, R205, -UR6, R200 ;  /* 0x80000006cdc87c10 */ /* 0x002fe2000fffe0c8 */
[----:B------:R-:W-:Y:S01]  /*4e50*/  UIMAD UR6, UR4, 0xc00, UR60 ;  /* 0x00000c00040678a4 */ /* 0x000fe2000f8e023c */
[----:B------:R-:W-:-:S02]  /*4e60*/  FSEL R153, R153, -INF , P3 ;  /* 0xff80000099997808 */ /* 0x000fc40001800000 */
[C---:B------:R-:W-:Y:S02]  /*4e70*/  ISETP.GT.AND P3, PT, R203.reuse, 0x19, PT ;  /* 0x00000019cb00780c */ /* 0x040fe40003f64270 */
[----:B------:R-:W-:Y:S02]  /*4e80*/  FSEL R164, R164, -INF , P4 ;  /* 0xff800000a4a47808 */ /* 0x000fe40002000000 */
[----:B------:R-:W-:Y:S01]  /*4e90*/  ISETP.GT.AND P4, PT, R203, 0x30, PT ;  /* 0x00000030cb00780c */ /* 0x000fe20003f84270 */
[----:B------:R-:W-:Y:S01]  /*4ea0*/  UMOV UR14, UR6 ;  /* 0x00000006000e7c82 */ /* 0x000fe20008000000 */
[----:B------:R-:W-:Y:S02]  /*4eb0*/  FSEL R173, R173, -INF , P6 ;  /* 0xff800000adad7808 */ /* 0x000fe40003000000 */
[----:B------:R-:W-:Y:S02]  /*4ec0*/  ISETP.GT.AND P6, PT, R200, RZ, PT ;  /* 0x000000ffc800720c */ /* 0x000fe40003fc4270 */
[----:B------:R-:W-:-:S02]  /*4ed0*/  ISETP.GT.AND P1, PT, R203, 0x8, PT ;  /* 0x00000008cb00780c */ /* 0x000fc40003f24270 */
[----:B------:R-:W-:Y:S02]  /*4ee0*/  FSEL R165, R165, -INF , P3 ;  /* 0xff800000a5a57808 */ /* 0x000fe40001800000 */
        /* <DEDUP_REMOVED lines=8> */
[----:B------:R-:W-:Y:S02]  /*4f70*/  ISETP.GT.AND P3, PT, R200, 0x8, PT ;  /* 0x00000008c800780c */ /* 0x000fe40003f64270 */
[----:B------:R-:W-:Y:S02]  /*4f80*/  FSEL R155, R155, -INF , P4 ;  /* 0xff8000009b9b7808 */ /* 0x000fe40002000000 */
[----:B------:R-:W-:-:S02]  /*4f90*/  FMNMX.FTZ R156, R154, R201, !PT ;  /* 0x000000c99a9c7209 */ /* 0x000fc40007810000 */
[----:B------:R-:W-:Y:S02]  /*4fa0*/  FSEL R157, R157, -INF , P2 ;  /* 0xff8000009d9d7808 */ /* 0x000fe40001000000 */
[C---:B------:R-:W-:Y:S02]  /*4fb0*/  ISETP.GT.AND P2, PT, R203.reuse, 0x21, PT ;  /* 0x00000021cb00780c */ /* 0x040fe40003f44270 */
[----:B------:R-:W-:Y:S02]  /*4fc0*/  FSEL R168, R168, -INF , P1 ;  /* 0xff800000a8a87808 */ /* 0x000fe40000800000 */
[----:B------:R-:W-:Y:S02]  /*4fd0*/  ISETP.GT.AND P1, PT, R203, 0x38, PT ;  /* 0x00000038cb00780c */ /* 0x000fe40003f24270 */
[----:B------:R-:W-:Y:S02]  /*4fe0*/  ISETP.GT.AND P6, PT, R200, 0x9, PT ;  /* 0x00000009c800780c */ /* 0x000fe40003fc4270 */
[----:B------:R-:W-:-:S02]  /*4ff0*/  FSEL R158, R158, -INF , P3 ;  /* 0xff8000009e9e7808 */ /* 0x000fc40001800000 */
[----:B------:R-:W-:Y:S02]  /*5000*/  FMNMX.FTZ R205, R155, R156, !PT ;  /* 0x0000009c9bcd7209 */ /* 0x000fe40007810000 */
[----:B------:R-:W-:Y:S02]  /*5010*/  FSEL R169, R169, -INF , P2 ;  /* 0xff800000a9a97808 */ /* 0x000fe40001000000 */
[----:B------:R-:W-:Y:S02]  /*5020*/  ISETP.GT.AND P2, PT, R203, 0x39, PT ;  /* 0x00000039cb00780c */ /* 0x000fe40003f44270 */
[----:B------:R-:W-:Y:S02]  /*5030*/  FSEL R180, R180, -INF , P1 ;  /* 0xff800000b4b47808 */ /* 0x000fe40000800000 */
[----:B------:R-:W-:Y:S02]  /*5040*/  ISETP.GT.AND P1, PT, R200, 0x10, PT ;  /* 0x00000010c800780c */ /* 0x000fe40003f24270 */
[----:B------:R-:W-:-:S02]  /*5050*/  FSEL R159, R159, -INF , P6 ;  /* 0xff8000009f9f7808 */ /* 0x000fc40003000000 */
[----:B------:R-:W-:Y:S02]  /*5060*/  FMNMX.FTZ R156, R158, R205, !PT ;  /* 0x000000cd9e9c7209 */ /* 0x000fe40007810000 */
[----:B------:R-:W-:Y:S02]  /*5070*/  ISETP.GT.AND P5, PT, R203, 0x10, PT ;  /* 0x00000010cb00780c */ /* 0x000fe40003fa4270 */
[----:B------:R-:W-:Y:S02]  /*5080*/  FSEL R181, R181, -INF , P2 ;  /* 0xff800000b5b57808 */ /* 0x000fe40001000000 */
[----:B------:R-:W-:Y:S02]  /*5090*/  ISETP.GT.AND P2, PT, R200, 0x11, PT ;  /* 0x00000011c800780c */ /* 0x000fe40003f44270 */
[----:B------:R-:W-:Y:S02]  /*50a0*/  FSEL R162, R162, -INF , P1 ;  /* 0xff800000a2a27808 */ /* 0x000fe40000800000 */
[----:B------:R-:W-:-:S02]  /*50b0*/  FMNMX.FTZ R205, R159, R156, !PT ;  /* 0x0000009c9fcd7209 */ /* 0x000fc40007810000 */
[----:B------:R-:W-:Y:S02]  /*50c0*/  FSEL R160, R160, -INF , P5 ;  /* 0xff800000a0a07808 */ /* 0x000fe40002800000 */
[----:B------:R-:W-:Y:S02]  /*50d0*/  ISETP.GT.AND P5, PT, R203, 0x28, PT ;  /* 0x00000028cb00780c */ /* 0x000fe40003fa4270 */
[----:B------:R-:W-:Y:S02]  /*50e0*/  ISETP.GT.AND P3, PT, R200, 0x18, PT ;  /* 0x00000018c800780c */ /* 0x000fe40003f64270 */
[----:B------:R-:W-:Y:S02]  /*50f0*/  FSEL R163, R163, -INF , P2 ;  /* 0xff800000a3a37808 */ /* 0x000fe40001000000 */
[----:B------:R-:W-:Y:S02]  /*5100*/  FMNMX.FTZ R206, R162, R205, !PT ;  /* 0x000000cda2ce7209 */ /* 0x000fe40007810000 */
        /* <DEDUP_REMOVED lines=56> */
[C---:B------:R-:W-:Y:S02]  /*5490*/  ISETP.GT.AND P5, PT, R200.reuse, 0x50, PT ;  /* 0x00000050c800780c */ /* 0x040fe40003fa4270 */
[C---:B------:R-:W-:Y:S02]  /*54a0*/  ISETP.GT.AND P6, PT, R200.reuse, 0x51, PT ;  /* 0x00000051c800780c */ /* 0x040fe40003fc4270 */
[C---:B------:R-:W-:Y:S02]  /*54b0*/  ISETP.GT.AND P1, PT, R200.reuse, 0x58, PT ;  /* 0x00000058c800780c */ /* 0x040fe40003f24270 */
[----:B------:R-:W-:Y:S02]  /*54c0*/  ISETP.GT.AND P2, PT, R200, 0x59, PT ;  /* 0x00000059c800780c */ /* 0x000fe40003f44270 */
[----:B------:R-:W-:-:S02]  /*54d0*/  FSEL R191, R191, -INF , P4 ;  /* 0xff800000bfbf7808 */ /* 0x000fc40002000000 */
[----:B------:R-:W-:Y:S02]  /*54e0*/  FMNMX.FTZ R200, R190, R207, !PT ;  /* 0x000000cfbec87209 */ /* 0x000fe40007810000 */
        /* <DEDUP_REMOVED lines=31> */
[----:B------:R-:W-:Y:S02]  /*56e0*/  FMNMX.FTZ R200, R199, R200, !PT ;  /* 0x000000c8c7c87209 */ /* 0x000fe40007810000 */
[----:B------:R-:W-:-:S03]  /*56f0*/  FMNMX.FTZ R189, R206, R189, !PT ;  /* 0x000000bdcebd7209 */ /* 0x000fc60007810000 */
[----:B------:R-:W1:Y:S04]  /*5700*/  SHFL.BFLY PT, R207, R200, 0x2, 0x1f ;  /* 0x0c401f00c8cf7f89 */ /* 0x000e6800000e0000 */
[----:B------:R-:W3:Y:S01]  /*5710*/  SHFL.BFLY PT, R156, R189, 0x2, 0x1f ;  /* 0x0c401f00bd9c7f89 */ /* 0x000ee200000e0000 */
[----:B-1----:R-:W-:Y:S02]  /*5720*/  FMNMX.FTZ R196, R200, R207, !PT ;  /* 0x000000cfc8c47209 */ /* 0x002fe40007810000 */
[----:B---3--:R-:W-:-:S03]  /*5730*/  FMNMX.FTZ R207, R189, R156, !PT ;  /* 0x0000009cbdcf7209 */ /* 0x008fc60007810000 */
[----:B------:R-:W1:Y:S04]  /*5740*/  SHFL.BFLY PT, R197, R196, 0x1, 0x1f ;  /* 0x0c201f00c4c57f89 */ /* 0x000e6800000e0000 */
[----:B------:R-:W3:Y:S01]  /*5750*/  SHFL.BFLY PT, R200, R207, 0x1, 0x1f ;  /* 0x0c201f00cfc87f89 */ /* 0x000ee200000e0000 */
[----:B-1----:R-:W-:Y:S02]  /*5760*/  FMNMX.FTZ R156, R196, R197, !PT ;  /* 0x000000c5c49c7209 */ /* 0x002fe40007810000 */
[----:B---3--:R-:W-:-:S03]  /*5770*/  FMNMX.FTZ R200, R207, R200, !PT ;  /* 0x000000c8cfc87209 */ /* 0x008fc60007810000 */
[C---:B------:R-:W-:Y:S01]  /*5780*/  FMUL.FTZ R197, R156.reuse, UR10 ;  /* 0x0000000a9cc57c20 */ /* 0x040fe20008410000 */
[----:B------:R-:W-:Y:S02]  /*5790*/  FSETP.NEU.FTZ.AND P2, PT, R156, -INF , PT ;  /* 0xff8000009c00780b */ /* 0x000fe40003f5d000 */
[C---:B------:R-:W-:Y:S01]  /*57a0*/  FSETP.NEU.FTZ.AND P1, PT, R200.reuse, -INF , PT ;  /* 0xff800000c800780b */ /* 0x040fe20003f3d000 */
[----:B------:R-:W-:Y:S01]  /*57b0*/  FMUL.FTZ R209, R200, UR10 ;  /* 0x0000000ac8d17c20 */ /* 0x000fe20008410000 */
[----:B------:R-:W-:-:S04]  /*57c0*/  FSEL R197, R197, RZ, P2 ;  /* 0x000000ffc5c57208 */ /* 0x000fc80001000000 */
[----:B------:R-:W-:Y:S01]  /*57d0*/  FSEL R209, R209, RZ, P1 ;  /* 0x000000ffd1d17208 */ /* 0x000fe20000800000 */
[--C-:B------:R-:W-:Y:S01]  /*57e0*/  FFMA.FTZ R154, R154, UR10, -R197.reuse ;  /* 0x0000000a9a9a7c23 */ /* 0x100fe200080108c5 */
[--C-:B------:R-:W-:Y:S01]  /*57f0*/  FFMA.FTZ R196, R155, UR10, -R197.reuse ;  /* 0x0000000a9bc47c23 */ /* 0x100fe200080108c5 */
[--C-:B------:R-:W-:Y:S01]  /*5800*/  FFMA.FTZ R158, R158, UR10, -R197.reuse ;  /* 0x0000000a9e9e7c23 */ /* 0x100fe200080108c5 */
[----:B------:R-:W-:Y:S01]  /*5810*/  FFMA.FTZ R159, R159, UR10, -R197 ;  /* 0x0000000a9f9f7c23 */ /* 0x000fe200080108c5 */
[--C-:B------:R-:W-:Y:S01]  /*5820*/  FFMA.FTZ R207, R152, UR10, -R209.reuse ;  /* 0x0000000a98cf7c23 */ /* 0x100fe200080108d1 */
[--C-:B------:R-:W-:Y:S01]  /*5830*/  FFMA.FTZ R208, R153, UR10, -R209.reuse ;  /* 0x0000000a99d07c23 */ /* 0x100fe200080108d1 */
[----:B------:R-:W-:Y:S01]  /*5840*/  FSEL R153, R200, RZ, P1 ;  /* 0x000000ffc8997208 */ /* 0x000fe20000800000 */
[----:B------:R1:W-:Y:S01]  /*5850*/  MUFU.EX2 R189, R154 ;  /* 0x0000009a00bd7308 */ /* 0x0003e20000000800 */
[----:B------:R-:W-:Y:S01]  /*5860*/  FSEL R152, R156, RZ, P2 ;  /* 0x000000ff9c987208 */ /* 0x000fe20001000000 */
[----:B------:R-:W-:Y:S01]  /*5870*/  FFMA.FTZ R204, R204, UR10, -R209 ;  /* 0x0000000acccc7c23 */ /* 0x000fe200080108d1 */
[--C-:B------:R-:W-:Y:S01]  /*5880*/  FFMA.FTZ R162, R162, UR10, -R197.reuse ;  /* 0x0000000aa2a27c23 */ /* 0x100fe200080108c5 */
[----:B------:R-:W-:Y:S01]  /*5890*/  FADD.FTZ R153, -R153, R202 ;  /* 0x000000ca99997221 */ /* 0x000fe20000010100 */
[----:B------:R-:W-:Y:S01]  /*58a0*/  FFMA.FTZ R163, R163, UR10, -R197 ;  /* 0x0000000aa3a37c23 */ /* 0x000fe200080108c5 */
[----:B------:R-:W-:Y:S01]  /*58b0*/  FADD.FTZ R152, -R152, R201 ;  /* 0x000000c998987221 */ /* 0x000fe20000010100 */
[----:B------:R-:W-:Y:S01]  /*58c0*/  FFMA.FTZ R166, R166, UR10, -R197 ;  /* 0x0000000aa6a67c23 */ /* 0x000fe200080108c5 */
[----:B------:R-:W3:Y:S01]  /*58d0*/  MUFU.EX2 R196, R196 ;  /* 0x000000c400c47308 */ /* 0x000ee20000000800 */
[--C-:B-1----:R-:W-:Y:S01]  /*58e0*/  FFMA.FTZ R154, R157, UR10, -R209.reuse ;  /* 0x0000000a9d9a7c23 */ /* 0x102fe200080108d1 */
[----:B------:R-:W-:Y:S01]  /*58f0*/  FMUL.FTZ R157, R153, UR10 ;  /* 0x0000000a999d7c20 */ /* 0x000fe20008410000 */
[----:B------:R-:W-:Y:S01]  /*5900*/  FMUL.FTZ R201, R152, UR10 ;  /* 0x0000000a98c97c20 */ /* 0x000fe20008410000 */
[--C-:B------:R-:W-:Y:S01]  /*5910*/  FFMA.FTZ R160, R160, UR10, -R209.reuse ;  /* 0x0000000aa0a07c23 */ /* 0x100fe200080108d1 */
[--C-:B------:R-:W-:Y:S01]  /*5920*/  FFMA.FTZ R161, R161, UR10, -R209.reuse ;  /* 0x0000000aa1a17c23 */ /* 0x100fe200080108d1 */
[--C-:B------:R-:W-:Y:S01]  /*5930*/  FFMA.FTZ R164, R164, UR10, -R209.reuse ;  /* 0x0000000aa4a47c23 */ /* 0x100fe200080108d1 */
[----:B------:R-:W-:Y:S01]  /*5940*/  FFMA.FTZ R165, R165, UR10, -R209 ;  /* 0x0000000aa5a57c23 */ /* 0x000fe200080108d1 */
[----:B------:R-:W1:Y:S01]  /*5950*/  MUFU.EX2 R157, R157 ;  /* 0x0000009d009d7308 */ /* 0x000e620000000800 */
[--C-:B------:R-:W-:Y:S01]  /*5960*/  FFMA.FTZ R167, R167, UR10, -R197.reuse ;  /* 0x0000000aa7a77c23 */ /* 0x100fe200080108c5 */
[--C-:B------:R-:W-:Y:S01]  /*5970*/  FFMA.FTZ R170, R170, UR10, -R197.reuse ;  /* 0x0000000aaaaa7c23 */ /* 0x100fe200080108c5 */
[--C-:B------:R-:W-:Y:S01]  /*5980*/  FFMA.FTZ R171, R171, UR10, -R197.reuse ;  /* 0x0000000aabab7c23 */ /* 0x100fe200080108c5 */
[----:B------:R-:W-:Y:S01]  /*5990*/  FFMA.FTZ R174, R174, UR10, -R197 ;  /* 0x0000000aaeae7c23 */ /* 0x000fe200080108c5 */
[--C-:B------:R-:W-:Y:S01]  /*59a0*/  FFMA.FTZ R168, R168, UR10, -R209.reuse ;  /* 0x0000000aa8a87c23 */ /* 0x100fe200080108d1 */
[--C-:B------:R-:W-:Y:S01]  /*59b0*/  FFMA.FTZ R169, R169, UR10, -R209.reuse ;  /* 0x0000000aa9a97c23 */ /* 0x100fe200080108d1 */
[--C-:B------:R-:W-:Y:S01]  /*59c0*/  FFMA.FTZ R172, R172, UR10, -R209.reuse ;  /* 0x0000000aacac7c23 */ /* 0x100fe200080108d1 */
[----:B------:R-:W4:Y:S01]  /*59d0*/  MUFU.EX2 R201, R201 ;  /* 0x000000c900c97308 */ /* 0x000f220000000800 */
        /* <DEDUP_REMOVED lines=8> */
[-C--:B-1----:R-:W-:Y:S01]  /*5a60*/  FMUL.FTZ R24, R24, R157.reuse ;  /* 0x0000009d18187220 */ /* 0x082fe20000410000 */
        /* <DEDUP_REMOVED lines=68> */
[-C--:B----4-:R-:W-:Y:S01]  /*5eb0*/  FMUL.FTZ R26, R26, R201.reuse ;  /* 0x000000c91a1a7220 */ /* 0x090fe20000410000 */
        /* <DEDUP_REMOVED lines=64> */
[----:B------:R-:W-:Y:S01]  /*62c0*/  MUFU.EX2 R162, R162 ;  /* 0x000000a200a27308 */ /* 0x000fe20000000800 */
[----:B---3--:R-:W-:Y:S01]  /*62d0*/  F2FP.BF16.F32.PACK_AB R152, R208, R207 ;  /* 0x000000cfd098723e */ /* 0x008fe200000010ff */
[--C-:B------:R-:W-:Y:S01]  /*62e0*/  FFMA.FTZ R177, R177, UR10, -R209.reuse ;  /* 0x0000000ab1b17c23 */ /* 0x100fe200080108d1 */
[----:B-----5:R-:W-:Y:S01]  /*62f0*/  F2FP.BF16.F32.PACK_AB R154, R202, R204 ;  /* 0x000000ccca9a723e */ /* 0x020fe200000010ff */
[--C-:B------:R-:W-:Y:S01]  /*6300*/  FFMA.FTZ R180, R180, UR10, -R209.reuse ;  /* 0x0000000ab4b47c23 */ /* 0x100fe200080108d1 */
[----:B------:R-:W-:Y:S01]  /*6310*/  FFMA.FTZ R181, R181, UR10, -R209 ;  /* 0x0000000ab5b57c23 */ /* 0x000fe200080108d1 */
[--C-:B------:R-:W-:Y:S01]  /*6320*/  FFMA.FTZ R183, R183, UR10, -R197.reuse ;  /* 0x0000000ab7b77c23 */ /* 0x100fe200080108c5 */
[----:B------:R-:W-:Y:S01]  /*6330*/  WARPGROUP.ARRIVE ;  /* 0x00000000000079c5 */ /* 0x000fe20000000000 */
[----:B------:R-:W-:Y:S01]  /*6340*/  MUFU.EX2 R163, R163 ;  /* 0x000000a300a37308 */ /* 0x000fe20000000800 */
[--C-:B------:R-:W-:Y:S01]  /*6350*/  FFMA.FTZ R186, R186, UR10, -R197.reuse ;  /* 0x0000000ababa7c23 */ /* 0x100fe200080108c5 */
[--C-:B------:R-:W-:Y:S01]  /*6360*/  FFMA.FTZ R187, R187, UR10, -R197.reuse ;  /* 0x0000000abbbb7c23 */ /* 0x100fe200080108c5 */
[----:B------:R-:W-:Y:S01]  /*6370*/  FFMA.FTZ R190, R190, UR10, -R197 ;  /* 0x0000000abebe7c23 */ /* 0x000fe200080108c5 */
[--C-:B------:R-:W-:Y:S01]  /*6380*/  FFMA.FTZ R184, R184, UR10, -R209.reuse ;  /* 0x0000000ab8b87c23 */ /* 0x100fe200080108d1 */
[----:B------:R-:W-:Y:S01]  /*6390*/  HGMMA.64x256x16.F32.BF16 R24, R152, gdesc[UR12].tnspB, R24, gsb0 ;  /* 0x43e0000c98187df0 */ /* 0x000fe20008001818 */
[----:B------:R-:W-:Y:S01]  /*63a0*/  UIADD3 UR14, UR6, 0x80, URZ ;  /* 0x00000080060e7890 */ /* 0x000fe2000fffe03f */
[--C-:B------:R-:W-:Y:S01]  /*63b0*/  FFMA.FTZ R185, R185, UR10, -R209.reuse ;  /* 0x0000000ab9b97c23 */ /* 0x100fe200080108d1 */
[----:B------:R-:W-:Y:S01]  /*63c0*/  MUFU.EX2 R166, R166 ;  /* 0x000000a600a67308 */ /* 0x000fe20000000800 */
[----:B------:R-:W-:Y:S01]  /*63d0*/  UMOV UR15, 0x40000040 ;  /* 0x40000040000f7882 */ /* 0x000fe20000000000 */
[--C-:B------:R-:W-:Y:S01]  /*63e0*/  FFMA.FTZ R188, R188, UR10, -R209.reuse ;  /* 0x0000000abcbc7c23 */ /* 0x100fe200080108d1 */
[----:B------:R-:W-:Y:S01]  /*63f0*/  FFMA.FTZ R205, R205, UR10, -R209 ;  /* 0x0000000acdcd7c23 */ /* 0x000fe200080108d1 */
[--C-:B------:R-:W-:Y:S01]  /*6400*/  FFMA.FTZ R191, R191, UR10, -R197.reuse ;  /* 0x0000000abfbf7c23 */ /* 0x100fe200080108c5 */
[--C-:B------:R-:W-:Y:S01]  /*6410*/  FFMA.FTZ R194, R194, UR10, -R197.reuse ;  /* 0x0000000ac2c27c23 */ /* 0x100fe200080108c5 */
[--C-:B------:R-:W-:Y:S01]  /*6420*/  FFMA.FTZ R195, R195, UR10, -R197.reuse ;  /* 0x0000000ac3c37c23 */ /* 0x100fe200080108c5 */
[----:B------:R-:W-:Y:S01]  /*6430*/  FFMA.FTZ R198, R198, UR10, -R197 ;  /* 0x0000000ac6c67c23 */ /* 0x000fe200080108c5 */
[----:B------:R-:W-:Y:S01]  /*6440*/  MUFU.EX2 R160, R160 ;  /* 0x000000a000a07308 */ /* 0x000fe20000000800 */
[--C-:B------:R-:W-:Y:S01]  /*6450*/  FFMA.FTZ R192, R192, UR10, -R209.reuse ;  /* 0x0000000ac0c07c23 */ /* 0x100fe200080108d1 */
[--C-:B------:R-:W-:Y:S01]  /*6460*/  FFMA.FTZ R193, R193, UR10, -R209.reuse ;  /* 0x0000000ac1c17c23 */ /* 0x100fe200080108d1 */
[--C-:B------:R-:W-:Y:S01]  /*6470*/  FFMA.FTZ R203, R203, UR10, -R209.reuse ;  /* 0x0000000acbcb7c23 */ /* 0x100fe200080108d1 */
[----:B------:R-:W-:Y:S01]  /*6480*/  FFMA.FTZ R206, R206, UR10, -R209 ;  /* 0x0000000acece7c23 */ /* 0x000fe200080108d1 */
[----:B------:R-:W-:Y:S01]  /*6490*/  FFMA.FTZ R197, R199, UR10, -R197 ;  /* 0x0000000ac7c57c23 */ /* 0x000fe200080108c5 */
[----:B------:R-:W-:Y:S01]  /*64a0*/  FFMA.FTZ R189, R201, R4, R189 ;  /* 0x00000004c9bd7223 */ /* 0x000fe200000100bd */
[----:B------:R-:W-:Y:S01]  /*64b0*/  FFMA.FTZ R157, R157, R0, R207 ;  /* 0x000000009d9d7223 */ /* 0x000fe200000100cf */
[----:B------:R-:W1:Y:S02]  /*64c0*/  MUFU.EX2 R161, R161 ;  /* 0x000000a100a17308 */ /* 0x000e640000000800 */
[----:B------:R-:W-:Y:S01]  /*64d0*/  FADD.FTZ R189, R196, R189 ;  /* 0x000000bdc4bd7221 */ /* 0x000fe20000010000 */
[----:B------:R-:W-:-:S03]  /*64e0*/  FADD.FTZ R157, R208, R157 ;  /* 0x0000009dd09d7221 */ /* 0x000fc60000010000 */
[----:B------:R-:W-:Y:S01]  /*64f0*/  FADD.FTZ R158, R158, R189 ;  /* 0x000000bd9e9e7221 */ /* 0x000fe20000010000 */
[----:B------:R-:W-:Y:S01]  /*6500*/  FADD.FTZ R157, R204, R157 ;  /* 0x0000009dcc9d7221 */ /* 0x000fe20000010000 */
[----:B------:R-:W-:Y:S02]  /*6510*/  MUFU.EX2 R164, R164 ;  /* 0x000000a400a47308 */ /* 0x000fe40000000800 */
[----:B------:R-:W-:Y:S01]  /*6520*/  FADD.FTZ R159, R159, R158 ;  /* 0x0000009e9f9f7221 */ /* 0x000fe20000010000 */
[----:B------:R-:W-:-:S05]  /*6530*/  FADD.FTZ R157, R202, R157 ;  /* 0x0000009dca9d7221 */ /* 0x000fca0000010000 */
[----:B------:R-:W3:Y:S08]  /*6540*/  MUFU.EX2 R165, R165 ;  /* 0x000000a500a57308 */ /* 0x000ef00000000800 */
[----:B------:R-:W4:Y:S08]  /*6550*/  MUFU.EX2 R167, R167 ;  /* 0x000000a700a77308 */ /* 0x000f300000000800 */
[----:B------:R-:W-:Y:S08]  /*6560*/  MUFU.EX2 R170, R170 ;  /* 0x000000aa00aa7308 */ /* 0x000ff00000000800 */
[----:B------:R-:W-:Y:S08]  /*6570*/  MUFU.EX2 R171, R171 ;  /* 0x000000ab00ab7308 */ /* 0x000ff00000000800 */
[----:B------:R-:W-:Y:S08]  /*6580*/  MUFU.EX2 R174, R174 ;  /* 0x000000ae00ae7308 */ /* 0x000ff00000000800 */
[----:B------:R-:W-:Y:S08]  /*6590*/  MUFU.EX2 R168, R168 ;  /* 0x000000a800a87308 */ /* 0x000ff00000000800 */
[----:B------:R-:W5:Y:S08]  /*65a0*/  MUFU.EX2 R169, R169 ;  /* 0x000000a900a97308 */ /* 0x000f700000000800 */
[----:B------:R-:W-:Y:S08]  /*65b0*/  MUFU.EX2 R172, R172 ;  /* 0x000000ac00ac7308 */ /* 0x000ff00000000800 */
[----:B------:R-:W0:Y:S08]  /*65c0*/  MUFU.EX2 R173, R173 ;  /* 0x000000ad00ad7308 */ /* 0x000e300000000800 */
[----:B------:R-:W2:Y:S08]  /*65d0*/  MUFU.EX2 R175, R175 ;  /* 0x000000af00af7308 */ /* 0x000eb00000000800 */
[----:B------:R-:W-:Y:S08]  /*65e0*/  MUFU.EX2 R178, R178 ;  /* 0x000000b200b27308 */ /* 0x000ff00000000800 */
[----:B------:R-:W-:Y:S08]  /*65f0*/  MUFU.EX2 R179, R179 ;  /* 0x000000b300b37308 */ /* 0x000ff00000000800 */
[----:B------:R-:W-:Y:S08]  /*6600*/  MUFU.EX2 R182, R182 ;  /* 0x000000b600b67308 */ /* 0x000ff00000000800 */
[----:B------:R-:W-:Y:S08]  /*6610*/  MUFU.EX2 R176, R176 ;  /* 0x000000b000b07308 */ /* 0x000ff00000000800 */
[----:B------:R-:W2:Y:S08]  /*6620*/  MUFU.EX2 R177, R177 ;  /* 0x000000b100b17308 */ /* 0x000eb00000000800 */
[----:B------:R-:W-:Y:S08]  /*6630*/  MUFU.EX2 R180, R180 ;  /* 0x000000b400b47308 */ /* 0x000ff00000000800 */
[----:B------:R-:W2:Y:S08]  /*6640*/  MUFU.EX2 R181, R181 ;  /* 0x000000b500b57308 */ /* 0x000eb00000000800 */
        /* <DEDUP_REMOVED lines=12> */
[----:B------:R-:W-:Y:S01]  /*6710*/  MUFU.EX2 R192, R192 ;  /* 0x000000c000c07308 */ /* 0x000fe20000000800 */
[----:B------:R-:W-:-:S02]  /*6720*/  WARPGROUP.DEPBAR.LE gsb0, 0x0 ;  /* 0x00008000000079c5 */ /* 0x000fc40000010000 */
[----:B-1----:R-:W-:Y:S01]  /*6730*/  F2FP.BF16.F32.PACK_AB R152, R161, R160 ;  /* 0x000000a0a198723e */ /* 0x002fe200000010ff */
[----:B------:R-:W-:Y:S01]  /*6740*/  FADD.FTZ R160, R160, R157 ;  /* 0x0000009da0a07221 */ /* 0x000fe20000010000 */
[----:B------:R-:W-:-:S03]  /*6750*/  F2FP.BF16.F32.PACK_AB R153, R163, R162 ;  /* 0x000000a2a399723e */ /* 0x000fc600000010ff */
[----:B------:R-:W1:Y:S01]  /*6760*/  MUFU.EX2 R193, R193 ;  /* 0x000000c100c17308 */ /* 0x000e620000000800 */
[----:B---3--:R-:W-:Y:S01]  /*6770*/  F2FP.BF16.F32.PACK_AB R154, R165, R164 ;  /* 0x000000a4a59a723e */ /* 0x008fe200000010ff */
[----:B------:R-:W-:Y:S01]  /*6780*/  FADD.FTZ R162, R162, R159 ;  /* 0x0000009fa2a27221 */ /* 0x000fe20000010000 */
[----:B----4-:R-:W-:Y:S01]  /*6790*/  F2FP.BF16.F32.PACK_AB R155, R167, R166 ;  /* 0x000000a6a79b723e */ /* 0x010fe200000010ff */
[----:B------:R-:W-:Y:S02]  /*67a0*/  FADD.FTZ R161, R161, R160 ;  /* 0x000000a0a1a17221 */ /* 0x000fe40000010000 */
[----:B------:R-:W-:Y:S01]  /*67b0*/  FADD.FTZ R163, R163, R162 ;  /* 0x000000a2a3a37221 */ /* 0x000fe20000010000 */
[----:B------:R-:W-:Y:S01]  /*67c0*/  WARPGROUP.ARRIVE ;  /* 0x00000000000079c5 */ /* 0x000fe20000000000 */
[----:B------:R-:W-:Y:S01]  /*67d0*/  MUFU.EX2 R203, R203 ;  /* 0x000000cb00cb7308 */ /* 0x000fe20000000800 */
[----:B------:R-:W-:Y:S01]  /*67e0*/  FADD.FTZ R164, R164, R161 ;  /* 0x000000a1a4a47221 */ /* 0x000fe20000010000 */
[----:B------:R-:W-:-:S03]  /*67f0*/  FADD.FTZ R166, R166, R163 ;  /* 0x000000a3a6a67221 */ /* 0x000fc60000010000 */
[----:B------:R-:W-:Y:S01]  /*6800*/  HGMMA.64x256x16.F32.BF16 R24, R152, gdesc[UR12].tnspB, R24, gsb0 ;  /* 0x43e0000c98187df0 */ /* 0x000fe20008001818 */
[----:B------:R-:W-:Y:S01]  /*6810*/  UIADD3 UR14, UR6, 0x100, URZ ;  /* 0x00000100060e7890 */ /* 0x000fe2000fffe03f */
[----:B------:R-:W-:Y:S01]  /*6820*/  FADD.FTZ R167, R167, R166 ;  /* 0x000000a6a7a77221 */ /* 0x000fe20000010000 */
[----:B------:R-:W-:Y:S01]  /*6830*/  UMOV UR15, 0x40000040 ;  /* 0x40000040000f7882 */ /* 0x000fe20000000000 */
[----:B------:R-:W3:Y:S01]  /*6840*/  MUFU.EX2 R206, R206 ;  /* 0x000000ce00ce7308 */ /* 0x000ee20000000800 */
[----:B------:R-:W-:-:S07]  /*6850*/  FADD.FTZ R165, R165, R164 ;  /* 0x000000a4a5a57221 */ /* 0x000fce0000010000 */
[----:B------:R-:W4:Y:S01]  /*6860*/  MUFU.EX2 R197, R197 ;  /* 0x000000c500c57308 */ /* 0x000f220000000800 */
[----:B------:R-:W-:Y:S02]  /*6870*/  WARPGROUP.DEPBAR.LE gsb0, 0x0 ;  /* 0x00008000000079c5 */ /* 0x000fe40000010000 */
[----:B-----5:R-:W-:Y:S01]  /*6880*/  F2FP.BF16.F32.PACK_AB R152, R169, R168 ;  /* 0x000000a8a998723e */ /* 0x020fe200000010ff */
[----:B------:R-:W-:Y:S01]  /*6890*/  FADD.FTZ R168, R168, R165 ;  /* 0x000000a5a8a87221 */ /* 0x000fe20000010000 */
[----:B------:R-:W-:Y:S01]  /*68a0*/  F2FP.BF16.F32.PACK_AB R153, R171, R170 ;  /* 0x000000aaab99723e */ /* 0x000fe200000010ff */
[----:B------:R-:W-:Y:S01]  /*68b0*/  FADD.FTZ R170, R170, R167 ;  /* 0x000000a7aaaa7221 */ /* 0x000fe20000010000 */
[----:B0-----:R-:W-:Y:S01]  /*68c0*/  F2FP.BF16.F32.PACK_AB R154, R173, R172 ;  /* 0x000000acad9a723e */ /* 0x001fe200000010ff */
[----:B------:R-:W-:Y:S01]  /*68d0*/  FADD.FTZ R169, R169, R168 ;  /* 0x000000a8a9a97221 */ /* 0x000fe20000010000 */
[----:B--2---:R-:W-:Y:S01]  /*68e0*/  F2FP.BF16.F32.PACK_AB R155, R175, R174 ;  /* 0x000000aeaf9b723e */ /* 0x004fe200000010ff */
[----:B------:R-:W-:-:S02]  /*68f0*/  FADD.FTZ R171, R171, R170 ;  /* 0x000000aaabab7221 */ /* 0x000fc40000010000 */
[----:B------:R-:W-:Y:S01]  /*6900*/  FADD.FTZ R172, R172, R169 ;  /* 0x000000a9acac7221 */ /* 0x000fe20000010000 */
[----:B------:R-:W-:Y:S01]  /*6910*/  WARPGROUP.ARRIVE ;  /* 0x00000000000079c5 */ /* 0x000fe20000000000 */
[----:B------:R-:W-:Y:S02]  /*6920*/  FADD.FTZ R174, R174, R171 ;  /* 0x000000abaeae7221 */ /* 0x000fe40000010000 */
[----:B------:R-:W-:Y:S02]  /*6930*/  FADD.FTZ R173, R173, R172 ;  /* 0x000000acadad7221 */ /* 0x000fe40000010000 */
[----:B------:R-:W-:Y:S01]  /*6940*/  FADD.FTZ R175, R175, R174 ;  /* 0x000000aeafaf7221 */ /* 0x000fe20000010000 */
[----:B------:R-:W-:Y:S01]  /*6950*/  HGMMA.64x256x16.F32.BF16 R24, R152, gdesc[UR12].tnspB, R24, gsb0 ;  /* 0x43e0000c98187df0 */ /* 0x000fe20008001818 */
[----:B------:R-:W-:Y:S01]  /*6960*/  UIADD3 UR14, UR6, 0x180, URZ ;  /* 0x00000180060e7890 */ /* 0x000fe2000fffe03f */
[----:B------:R-:W-:Y:S01]  /*6970*/  UMOV UR15, 0x40000040 ;  /* 0x40000040000f7882 */ /* 0x000fe20000000000 */
[----:B------:R-:W-:-:S02]  /*6980*/  WARPGROUP.DEPBAR.LE gsb0, 0x0 ;  /* 0x00008000000079c5 */ /* 0x000fc40000010000 */
[----:B------:R-:W-:Y:S01]  /*6990*/  F2FP.BF16.F32.PACK_AB R152, R177, R176 ;  /* 0x000000b0b198723e */ /* 0x000fe200000010ff */
[----:B------:R-:W-:Y:S01]  /*69a0*/  FADD.FTZ R176, R176, R173 ;  /* 0x000000adb0b07221 */ /* 0x000fe20000010000 */
[----:B------:R-:W-:Y:S01]  /*69b0*/  F2FP.BF16.F32.PACK_AB R153, R179, R178 ;  /* 0x000000b2b399723e */ /* 0x000fe200000010ff */
[----:B------:R-:W-:Y:S01]  /*69c0*/  FADD.FTZ R178, R178, R175 ;  /* 0x000000afb2b27221 */ /* 0x000fe20000010000 */
[----:B------:R-:W-:Y:S01]  /*69d0*/  F2FP.BF16.F32.PACK_AB R154, R181, R180 ;  /* 0x000000b4b59a723e */ /* 0x000fe200000010ff */
[----:B------:R-:W-:Y:S01]  /*69e0*/  FADD.FTZ R177, R177, R176 ;  /* 0x000000b0b1b17221 */ /* 0x000fe20000010000 */
[----:B------:R-:W-:Y:S01]  /*69f0*/  F2FP.BF16.F32.PACK_AB R155, R183, R182 ;  /* 0x000000b6b79b723e */ /* 0x000fe200000010ff */
[----:B------:R-:W-:Y:S02]  /*6a00*/  FADD.FTZ R179, R179, R178 ;  /* 0x000000b2b3b37221 */ /* 0x000fe40000010000 */
[----:B------:R-:W-:Y:S01]  /*6a10*/  FADD.FTZ R180, R180, R177 ;  /* 0x000000b1b4b47221 */ /* 0x000fe20000010000 */
[----:B------:R-:W-:Y:S01]  /*6a20*/  WARPGROUP.ARRIVE ;  /* 0x00000000000079c5 */ /* 0x000fe20000000000 */
[----:B------:R-:W-:-:S02]  /*6a30*/  FADD.FTZ R182, R182, R179 ;  /* 0x000000b3b6b67221 */ /* 0x000fc40000010000 */
        /* <DEDUP_REMOVED lines=23> */
[----:B-1----:R-:W-:Y:S01]  /*6bb0*/  F2FP.BF16.F32.PACK_AB R152, R193, R192 ;  /* 0x000000c0c198723e */ /* 0x002fe200000010ff */
[----:B------:R-:W-:Y:S01]  /*6bc0*/  FADD.FTZ R192, R192, R205 ;  /* 0x000000cdc0c07221 */ /* 0x000fe20000010000 */
[----:B------:R-:W-:Y:S01]  /*6bd0*/  F2FP.BF16.F32.PACK_AB R153, R195, R194 ;  /* 0x000000c2c399723e */ /* 0x000fe200000010ff */
[----:B------:R-:W-:Y:S01]  /*6be0*/  FADD.FTZ R194, R194, R191 ;  /* 0x000000bfc2c27221 */ /* 0x000fe20000010000 */
[----:B---3--:R-:W-:Y:S01]  /*6bf0*/  F2FP.BF16.F32.PACK_AB R154, R206, R203 ;  /* 0x000000cbce9a723e */ /* 0x008fe200000010ff */
[----:B------:R-:W-:Y:S01]  /*6c00*/  FADD.FTZ R192, R193, R192 ;  /* 0x000000c0c1c07221 */ /* 0x000fe20000010000 */
[----:B----4-:R-:W-:Y:S01]  /*6c10*/  F2FP.BF16.F32.PACK_AB R155, R197, R198 ;  /* 0x000000c6c59b723e */ /* 0x010fe200000010ff */
        /* <DEDUP_REMOVED lines=10> */
.L_x_13801:
[----:B------:R-:W0:Y:S01]  /*6cc0*/  S2UR UR6, SR_CgaCtaId ;  /* 0x00000000000679c3 */ /* 0x000e220000008800 */
[----:B------:R-:W-:Y:S01]  /*6cd0*/  UISETP.GT.AND UP0, UPT, UR7, UR39, UPT ;  /* 0x000000270700728c */ /* 0x000fe2000bf04270 */
[----:B------:R-:W-:Y:S01]  /*6ce0*/  IMAD.MOV.U32 R201, RZ, RZ, R156 ;  /* 0x000000ffffc97224 */ /* 0x000fe200078e009c */
[----:B------:R-:W-:Y:S01]  /*6cf0*/  UIADD3 UR5, UR5, 0x32460, URZ ;  /* 0x0003246005057890 */ /* 0x000fe2000fffe03f */
[----:B------:R-:W-:Y:S01]  /*6d00*/  IMAD.MOV.U32 R202, RZ, RZ, R200 ;  /* 0x000000ffffca7224 */ /* 0x000fe200078e00c8 */
[----:B------:R-:W-:Y:S02]  /*6d10*/  UIADD3 UR7, UR7, -0x1, URZ ;  /* 0xffffffff07077890 */ /* 0x000fe4000fffe03f */
[----:B------:R-:W-:Y:S01]  /*6d20*/  PLOP3.LUT P1, PT, PT, PT, UP0, 0x80, 0x0 ;  /* 0x000000000000781c */ /* 0x000fe20003f2f008 */
[----:B0-----:R-:W-:-:S09]  /*6d30*/  UPRMT UR5, UR6, 0x654, UR5 ;  /* 0x0000065406057896 */ /* 0x001fd20008000005 */
[----:B------:R-:W-:Y:S03]  /*6d40*/  SYNCS.ARRIVE.TRANS64.RED.A1T0 RZ, [UR5], RZ ;  /* 0x000000ffffff79a7 */ /* 0x000fe60008100405 */
[----:B------:R-:W-:Y:S05]  /*6d50*/  @P1 BRA `(.L_x_13802) ;  /* 0xffffffd000c01947 */ /* 0x000fea000383ffff */
.L_x_13791:
[----:B------:R-:W-:-:S13]  /*6d60*/  R2UR UR5, R212 ;  /* 0x00000000d40572ca */ /* 0x000fda00000e0000 */
[----:B------:R-:W-:-:S06]  /*6d70*/  UISETP.GE.AND UP0, UPT, UR7, UR5, UPT ;  /* 0x000000050700728c */ /* 0x000fcc000bf06270 */
[----:B------:R-:W-:-:S13]  /*6d80*/  PLOP3.LUT P1, PT, PT, PT, UP0, 0x80, 0x0 ;  /* 0x000000000000781c */ /* 0x000fda0003f2f008 */
[----:B------:R-:W-:Y:S05]  /*6d90*/  @!P1 BRA `(.L_x_13803) ;  /* 0x0000002000c09947 */ /* 0x000fea0003800000 */
[----:B------:R-:W-:Y:S01]  /*6da0*/  IMAD.MOV.U32 R207, RZ, RZ, R156 ;  /* 0x000000ffffcf7224 */ /* 0x000fe200078e009c */
[----:B------:R-:W-:Y:S01]  /*6db0*/  ULDC UR39, c[0x0][0xa80] ;  /* 0x0002a00000277ab9 */ /* 0x000fe20000000800 */
[----:B------:R-:W-:-:S07]  /*6dc0*/  IMAD.MOV.U32 R21, RZ, RZ, R200 ;  /* 0x000000ffff157224 */ /* 0x000fce00078e00c8 */
.L_x_13814:
[----:B------:R-:W-:-:S04]  /*6dd0*/  UIADD3 UR4, UR4, 0x1, URZ ;  /* 0x0000000104047890 */ /* 0x000fc8000fffe03f */
[----:B------:R-:W-:-:S04]  /*6de0*/  UISETP.NE.AND UP0, UPT, UR4, 0x2, UPT ;  /* 0x000000020400788c */ /* 0x000fc8000bf05270 */
[----:B------:R-:W-:Y:S02]  /*6df0*/  USEL UR5, URZ, 0x1, UP0 ;  /* 0x000000013f057887 */ /* 0x000fe40008000000 */
[----:B------:R-:W-:-:S04]  /*6e00*/  USEL UR4, UR4, URZ, UP0 ;  /* 0x0000003f04047287 */ /* 0x000fc80008000000 */
[----:B------:R-:W-:Y:S01]  /*6e10*/  LOP3.LUT R5, R5, UR5, RZ, 0x3c, !PT ;  /* 0x0000000505057c12 */ /* 0x000fe2000f8e3cff */
[----:B------:R-:W-:Y:S07]  /*6e20*/  @!P0 BRA `(.L_x_13804) ;  /* 0x0000000000048947 */ /* 0x000fee0003800000 */
[----:B------:R-:W-:Y:S01]  /*6e30*/  BPT.TRAP 0x1 ;  /* 0x000000040000795c */ /* 0x000fe20000300000 */
.L_x_13804:
[----:B------:R-:W-:Y:S01]  /*6e40*/  ULEA UR6, UR4, UR61, 0x3 ;  /* 0x0000003d04067291 */ /* 0x000fe2000f8e183f */
[----:B------:R-:W-:-:S08]  /*6e50*/  SHF.L.U32 R200, R5, 0x1f, RZ ;  /* 0x0000001f05c87819 */ /* 0x000fd000000006ff */
[----:B------:R0:W1:Y:S01]  /*6e60*/  SYNCS.PHASECHK.TRANS64.TRYWAIT P1, [UR6+0x32430], R200 ;  /* 0x032430c8ff0075a7 */ /* 0x0000620008020146 */
[----:B------:R-:W-:Y:S05]  /*6e70*/  @!P0 BRA `(.L_x_13805) ;  /* 0x0000000000048947 */ /* 0x000fea0003800000 */
[----:B------:R-:W-:Y:S01]  /*6e80*/  BPT.TRAP 0x1 ;  /* 0x000000040000795c */ /* 0x000fe20000300000 */
.L_x_13805:
[----:B-1----:R-:W-:Y:S05]  /*6e90*/  @P1 BRA `(.L_x_13806) ;  /* 0x0000000000081947 */ /* 0x002fea0003800000 */
[----:B------:R-:W1:Y:S02]  /*6ea0*/  SYNCS.PHASECHK.TRANS64.TRYWAIT P1, [UR6+0x32430], R200 ;  /* 0x032430c8ff0075a7 */ /* 0x000e640008020146 */
[----:B-1----:R-:W-:Y:S05]  /*6eb0*/  @!P1 BRA `(.L_x_13807) ;  /* 0x0000009800509947 */ /* 0x002fea0003800000 */
.L_x_13806:
[----:B------:R-:W-:Y:S01]  /*6ec0*/  R2UR UR5, R210 ;  /* 0x00000000d20572ca */ /* 0x000fe200000e0000 */
[----:B-1----:R-:W-:Y:S01]  /*6ed0*/  WARPGROUP.ARRIVE ;  /* 0x00000000000079c5 */ /* 0x002fe20000000000 */
[----:B------:R-:W-:Y:S01]  /*6ee0*/  R2UR UR56, R22 ;  /* 0x00000000163872ca */ /* 0x000fe200000e0000 */
[----:B------:R-:W-:Y:S01]  /*6ef0*/  UMOV UR59, 0x40000040 ;  /* 0x40000040003b7882 */ /* 0x000fe20000000000 */
[----:B------:R-:W-:-:S09]  /*6f00*/  R2UR UR57, R23 ;  /* 0x00000000173972ca */ /* 0x000fd200000e0000 */
[----:B------:R-:W-:-:S07]  /*6f10*/  UIMAD UR5, UR4, 0x300, UR5 ;  /* 0x00000300040578a4 */ /* 0x000fce000f8e0205 */
[----:B------:R-:W-:Y:S02]  /*6f20*/  UMOV UR58, UR5 ;  /* 0x00000005003a7c82 */ /* 0x000fe40008000000 */
        /* <DEDUP_REMOVED lines=25> */
.L_x_13808:
[----:B------:R1:W2:Y:S01]  /*70c0*/  SYNCS.PHASECHK.TRANS64.TRYWAIT P1, [UR6+0x32450], R200 ;  /* 0x032450c8ff0075a7 */ /* 0x0002a20008020146 */
[----:B------:R-:W-:Y:S05]  /*70d0*/  @!P0 BRA `(.L_x_13809) ;  /* 0x0000000000048947 */ /* 0x000fea0003800000 */
[----:B------:R-:W-:Y:S01]  /*70e0*/  BPT.TRAP 0x1 ;  /* 0x000000040000795c */ /* 0x000fe20000300000 */
.L_x_13809:
[----:B--2---:R-:W-:Y:S05]  /*70f0*/  @P1 BRA `(.L_x_13810) ;  /* 0x0000000000081947 */ /* 0x004fea0003800000 */
[----:B------:R-:W2:Y:S02]  /*7100*/  SYNCS.PHASECHK.TRANS64.TRYWAIT P1, [UR6+0x32450], R200 ;  /* 0x032450c8ff0075a7 */ /* 0x000ea40008020146 */
[----:B--2---:R-:W-:Y:S05]  /*7110*/  @!P1 BRA `(.L_x_13811) ;  /* 0x0000009400d09947 */ /* 0x004fea0003800000 */
.L_x_13810:
[----:B------:R-:W-:Y:S01]  /*7120*/  R2UR UR56, R8 ;  /* 0x00000000083872ca */ /* 0x000fe200000e0000 */
[----:B------:R-:W-:Y:S01]  /*7130*/  UIMAD UR5, UR4, 0xc00, UR38 ;  /* 0x00000c00040578a4 */ /* 0x000fe2000f8e0226 */
[----:B------:R-:W-:Y:S01]  /*7140*/  R2UR UR57, R9 ;  /* 0x00000000093972ca */ /* 0x000fe200000e0000 */
[----:B------:R-:W-:Y:S01]  /*7150*/  WARPGROUP.ARRIVE ;  /* 0x00000000000079c5 */ /* 0x000fe20000000000 */
[----:B------:R-:W-:Y:S01]  /*7160*/  UMOV UR59, 0x40000040 ;  /* 0x40000040003b7882 */ /* 0x000fe20000000000 */
[----:B------:R-:W-:Y:S01]  /*7170*/  UIADD3 UR10, UR5, 0x300, URZ ;  /* 0x00000300050a7890 */ /* 0x000fe2000fffe03f */
[----:B------:R-:W-:Y:S02]  /*7180*/  UMOV UR11, 0x40000040 ;  /* 0x40000040000b7882 */ /* 0x000fe40000000000 */
[----:B------:R-:W-:Y:S01]  /*7190*/  UMOV UR58, UR5 ;  /* 0x00000005003a7c82 */ /* 0x000fe20008000000 */
[----:B------:R-:W-:Y:S01]  /*71a0*/  UIADD3 UR14, UR5, 0x302, URZ ;  /* 0x00000302050e7890 */ /* 0x000fe2000fffe03f */
[----:B------:R-:W-:Y:S01]  /*71b0*/  UMOV UR15, 0x40000040 ;  /* 0x40000040000f7882 */ /* 0x000fe20000000000 */
[----:B------:R-:W-:Y:S01]  /*71c0*/  UIADD3 UR18, UR5, 0x304, URZ ;  /* 0x0000030405127890 */ /* 0x000fe2000fffe03f */
[----:B------:R-:W-:-:S03]  /*71d0*/  UMOV UR19, 0x40000040 ;  /* 0x4000004000137882 */ /* 0x000fc60000000000 */
        /* <DEDUP_REMOVED lines=82> */
.L_x_13812:
[----:B012---:R-:W-:Y:S01]  /*7700*/  FMNMX.FTZ R200, R152, R21, !PT ;  /* 0x0000001598c87209 */ /* 0x007fe20007810000 */
[----:B------:R-:W0:Y:S01]  /*7710*/  S2UR UR11, SR_CgaCtaId ;  /* 0x00000000000b79c3 */ /* 0x000e220000008800 */
[----:B------:R-:W-:Y:S01]  /*7720*/  UMOV UR10, UR39 ;  /* 0x00000027000a7c82 */ /* 0x000fe20008000000 */
[----:B------:R-:W-:Y:S01]  /*7730*/  UIADD3 UR5, UR6, 0x32440, URZ ;  /* 0x0003244006057890 */ /* 0x000fe2000fffe03f */
[----:B------:R-:W-:Y:S01]  /*7740*/  FMNMX.FTZ R201, R153, R200, !PT ;  /* 0x000000c899c97209 */ /* 0x000fe20007810000 */
[----:B------:R-:W-:-:S03]  /*7750*/  UMOV UR15, 0x40000040 ;  /* 0x40000040000f7882 */ /* 0x000fc60000000000 */
[----:B------:R-:W-:-:S04]  /*7760*/  FMNMX.FTZ R200, R156, R201, !PT ;  /* 0x000000c99cc87209 */ /* 0x000fc80007810000 */
[----:B------:R-:W-:-:S04]  /*7770*/  FMNMX.FTZ R201, R157, R200, !PT ;  /* 0x000000c89dc97209 */ /* 0x000fc80007810000 */
[----:B------:R-:W-:-:S04]  /*7780*/  FMNMX.FTZ R200, R160, R201, !PT ;  /* 0x000000c9a0c87209 */ /* 0x000fc80007810000 */
[----:B------:R-:W-:Y:S02]  /*7790*/  FMNMX.FTZ R201, R161, R200, !PT ;  /* 0x000000c8a1c97209 */ /* 0x000fe40007810000 */
[----:B------:R-:W-:Y:S02]  /*77a0*/  FMNMX.FTZ R200, R154, R207, !PT ;  /* 0x000000cf9ac87209 */ /* 0x000fe40007810000 */
[----:B------:R-:W-:Y:S01]  /*77b0*/  FMNMX.FTZ R202, R164, R201, !PT ;  /* 0x000000c9a4ca7209 */ /* 0x000fe20007810000 */
[----:B0-----:R-:W-:Y:S01]  /*77c0*/  UPRMT UR11, UR11, 0x654, UR5 ;  /* 0x000006540b0b7896 */ /* 0x001fe20008000005 */
[----:B------:R-:W-:Y:S01]  /*77d0*/  FMNMX.FTZ R201, R155, R200, !PT ;  /* 0x000000c89bc97209 */ /* 0x000fe20007810000 */
[----:B------:R-:W-:Y:S01]  /*77e0*/  UIMAD UR5, UR4, 0xc00, UR60 ;  /* 0x00000c00040578a4 */ /* 0x000fe2000f8e023c */
[----:B------:R-:W-:Y:S02]  /*77f0*/  FMNMX.FTZ R203, R165, R202, !PT ;  /* 0x000000caa5cb7209 */ /* 0x000fe40007810000 */
[----:B------:R-:W-:-:S02]  /*7800*/  FMNMX.FTZ R200, R158, R201, !PT ;  /* 0x000000c99ec87209 */ /* 0x000fc40007810000 */
[----:B------:R-:W-:Y:S02]  /*7810*/  FMNMX.FTZ R202, R168, R203, !PT ;  /* 0x000000cba8ca7209 */ /* 0x000fe40007810000 */
[----:B------:R-:W-:Y:S01]  /*7820*/  FMNMX.FTZ R201, R159, R200, !PT ;  /* 0x000000c89fc97209 */ /* 0x000fe20007810000 */
[----:B------:R-:W-:Y:S01]  /*7830*/  SYNCS.ARRIVE.TRANS64.RED.A1T0 RZ, [UR11], RZ ;  /* 0x000000ffffff79a7 */ /* 0x000fe2000810040b */
[----:B------:R-:W-:Y:S01]  /*7840*/  FMNMX.FTZ R203, R169, R202, !PT ;  /* 0x000000caa9cb7209 */ /* 0x000fe20007810000 */
[----:B------:R-:W-:Y:S01]  /*7850*/  UMOV UR14, UR5 ;  /* 0x00000005000e7c82 */ /* 0x000fe20008000000 */
        /* <DEDUP_REMOVED lines=29> */
[----:B------:R-:W0:Y:S01]  /*7a30*/  SHFL.BFLY PT, R203, R202, 0x2, 0x1f ;  /* 0x0c401f00cacb7f89 */ /* 0x000e2200000e0000 */
[----:B------:R-:W-:-:S04]  /*7a40*/  FMNMX.FTZ R201, R191, R200, !PT ;  /* 0x000000c8bfc97209 */ /* 0x000fc80007810000 */
[----:B------:R-:W-:-:S04]  /*7a50*/  FMNMX.FTZ R200, R194, R201, !PT ;  /* 0x000000c9c2c87209 */ /* 0x000fc80007810000 */
[----:B------:R-:W-:-:S04]  /*7a60*/  FMNMX.FTZ R201, R195, R200, !PT ;  /* 0x000000c8c3c97209 */ /* 0x000fc80007810000 */
[----:B------:R-:W-:-:S04]  /*7a70*/  FMNMX.FTZ R200, R198, R201, !PT ;  /* 0x000000c9c6c87209 */ /* 0x000fc80007810000 */
[----:B------:R-:W-:-:S05]  /*7a80*/  FMNMX.FTZ R201, R199, R200, !PT ;  /* 0x000000c8c7c97209 */ /* 0x000fca0007810000 */
[----:B------:R-:W1:Y:S01]  /*7a90*/  SHFL.BFLY PT, R204, R201, 0x2, 0x1f ;  /* 0x0c401f00c9cc7f89 */ /* 0x000e6200000e0000 */
[----:B0-----:R-:W-:-:S05]  /*7aa0*/  FMNMX.FTZ R203, R202, R203, !PT ;  /* 0x000000cbcacb7209 */ /* 0x001fca0007810000 */
[----:B------:R-:W0:Y:S01]  /*7ab0*/  SHFL.BFLY PT, R200, R203, 0x1, 0x1f ;  /* 0x0c201f00cbc87f89 */ /* 0x000e2200000e0000 */
[----:B-1----:R-:W-:-:S05]  /*7ac0*/  FMNMX.FTZ R204, R201, R204, !PT ;  /* 0x000000ccc9cc7209 */ /* 0x002fca0007810000 */
[----:B------:R-:W1:Y:S01]  /*7ad0*/  SHFL.BFLY PT, R209, R204, 0x1, 0x1f ;  /* 0x0c201f00ccd17f89 */ /* 0x000e6200000e0000 */
[----:B0-----:R-:W-:-:S05]  /*7ae0*/  FMNMX.FTZ R200, R203, R200, !PT ;  /* 0x000000c8cbc87209 */ /* 0x001fca0007810000 */
[C---:B------:R-:W-:Y:S01]  /*7af0*/  FMUL.FTZ R205, R200.reuse, UR10 ;  /* 0x0000000ac8cd7c20 */ /* 0x040fe20008410000 */
[----:B------:R-:W-:-:S03]  /*7b00*/  FADD.FTZ R21, -R200, R21 ;  /* 0x00000015c8157221 */ /* 0x000fc60000010100 */
[--C-:B------:R-:W-:Y:S01]  /*7b10*/  FFMA.FTZ R203, R156, UR10, -R205.reuse ;  /* 0x0000000a9ccb7c23 */ /* 0x100fe200080108cd */
[--C-:B------:R-:W-:Y:S01]  /*7b20*/  FFMA.FTZ R206, R152, UR10, -R205.reuse ;  /* 0x0000000a98ce7c23 */ /* 0x100fe200080108cd */
[----:B------:R-:W-:Y:S01]  /*7b30*/  FMUL.FTZ R21, R21, UR10 ;  /* 0x0000000a15157c20 */ /* 0x000fe20008410000 */
        /* <DEDUP_REMOVED lines=10> */
[----:B-1----:R-:W-:Y:S01]  /*7be0*/  FMNMX.FTZ R156, R204, R209, !PT ;  /* 0x000000d1cc9c7209 */ /* 0x002fe20007810000 */
[--C-:B------:R-:W-:Y:S01]  /*7bf0*/  FFMA.FTZ R204, R157, UR10, -R205.reuse ;  /* 0x0000000a9dcc7c23 */ /* 0x100fe200080108cd */
[----:B------:R-:W1:Y:S01]  /*7c00*/  MUFU.EX2 R21, R21 ;  /* 0x0000001500157308 */ /* 0x000e620000000800 */
[--C-:B------:R-:W-:Y:S01]  /*7c10*/  FFMA.FTZ R176, R176, UR10, -R205.reuse ;  /* 0x0000000ab0b07c23 */ /* 0x100fe200080108cd */
[----:B------:R-:W-:Y:S01]  /*7c20*/  FFMA.FTZ R177, R177, UR10, -R205 ;  /* 0x0000000ab1b17c23 */ /* 0x000fe200080108cd */
[C---:B------:R-:W-:Y:S01]  /*7c30*/  FADD.FTZ R152, -R156.reuse, R207 ;  /* 0x000000cf9c987221 */ /* 0x040fe20000010100 */
[----:B------:R-:W-:Y:S01]  /*7c40*/  FMUL.FTZ R208, R156, UR10 ;  /* 0x0000000a9cd07c20 */ /* 0x000fe20008410000 */
[--C-:B------:R-:W-:Y:S01]  /*7c50*/  FFMA.FTZ R180, R180, UR10, -R205.reuse ;  /* 0x0000000ab4b47c23 */ /* 0x100fe200080108cd */
[--C-:B------:R-:W-:Y:S01]  /*7c60*/  FFMA.FTZ R181, R181, UR10, -R205.reuse ;  /* 0x0000000ab5b57c23 */ /* 0x100fe200080108cd */
[----:B------:R-:W-:Y:S01]  /*7c70*/  FMUL.FTZ R152, R152, UR10 ;  /* 0x0000000a98987c20 */ /* 0x000fe20008410000 */
[--C-:B0-----:R-:W-:Y:S01]  /*7c80*/  FFMA.FTZ R206, R154, UR10, -R208.reuse ;  /* 0x0000000a9ace7c23 */ /* 0x101fe200080108d0 */
        /* <DEDUP_REMOVED lines=8> */
[-C--:B-1----:R-:W-:Y:S01]  /*7d10*/  FMUL.FTZ R24, R24, R21.reuse ;  /* 0x0000001518187220 */ /* 0x082fe20000410000 */
        /* <DEDUP_REMOVED lines=136> */
[----:B--2---:R-:W-:Y:S01]  /*85a0*/  F2FP.BF16.F32.PACK_AB R154, R204, R203 ;  /* 0x000000cbcc9a723e */ /* 0x004fe200000010ff */
[--C-:B------:R-:W-:Y:S01]  /*85b0*/  FFMA.FTZ R170, R170, UR10, -R208.reuse ;  /* 0x0000000aaaaa7c23 */ /* 0x100fe200080108d0 */
        /* <DEDUP_REMOVED lines=23> */
[----:B------:R-:W-:Y:S01]  /*8730*/  FFMA.FTZ R197, R197, UR10, -R205 ;  /* 0x0000000ac5c57c23 */ /* 0x000fe200080108cd */
[--C-:B------:R-:W-:Y:S01]  /*8740*/  FFMA.FTZ R194, R194, UR10, -R208.reuse ;  /* 0x0000000ac2c27c23 */ /* 0x100fe200080108d0 */
[----:B------:R-:W-:Y:S01]  /*8750*/  MUFU.EX2 R165, R165 ;  /* 0x000000a500a57308 */ /* 0x000fe20000000800 */
[--C-:B------:R-:W-:Y:S01]  /*8760*/  FFMA.FTZ R195, R195, UR10, -R208.reuse ;  /* 0x0000000ac3c37c23 */ /* 0x100fe200080108d0 */
[----:B------:R-:W-:Y:S01]  /*8770*/  WARPGROUP.ARRIVE ;  /* 0x00000000000079c5 */ /* 0x000fe20000000000 */
[--C-:B------:R-:W-:Y:S01]  /*8780*/  FFMA.FTZ R198, R198, UR10, -R208.reuse ;  /* 0x0000000ac6c67c23 */ /* 0x100fe200080108d0 */
[----:B------:R-:W-:Y:S01]  /*8790*/  FFMA.FTZ R199, R199, UR10, -R208 ;  /* 0x0000000ac7c77c23 */ /* 0x000fe200080108d0 */
[----:B------:R-:W-:Y:S01]  /*87a0*/  FFMA.FTZ R21, R21, R0, R201 ;  /* 0x0000000015157223 */ /* 0x000fe200000100c9 */
[----:B------:R-:W-:-:S02]  /*87b0*/  FFMA.FTZ R4, R157, R4, R206 ;  /* 0x000000049d047223 */ /* 0x000fc400000100ce */
[----:B------:R-:W-:Y:S01]  /*87c0*/  HGMMA.64x256x16.F32.BF16 R24, R152, gdesc[UR12].tnspB, R24, gsb0 ;  /* 0x43e0000c98187df0 */ /* 0x000fe20008001818 */
[----:B------:R-:W-:Y:S01]  /*87d0*/  MUFU.EX2 R162, R162 ;  /* 0x000000a200a27308 */ /* 0x000fe20000000800 */
[----:B------:R-:W-:Y:S01]  /*87e0*/  UIADD3 UR14, UR5, 0x80, URZ ;  /* 0x00000080050e7890 */ /* 0x000fe2000fffe03f */
[----:B------:R-:W-:Y:S01]  /*87f0*/  FADD.FTZ R202, R202, R21 ;  /* 0x00000015caca7221 */ /* 0x000fe20000010000 */
[----:B------:R-:W-:Y:S01]  /*8800*/  UMOV UR15, 0x40000040 ;  /* 0x40000040000f7882 */ /* 0x000fe20000000000 */
[----:B------:R-:W-:Y:S02]  /*8810*/  FADD.FTZ R207, R207, R4 ;  /* 0x00000004cfcf7221 */ /* 0x000fe40000010000 */
[----:B------:R-:W-:Y:S02]  /*8820*/  FADD.FTZ R203, R203, R202 ;  /* 0x000000cacbcb7221 */ /* 0x000fe40000010000 */
[----:B------:R-:W2:Y:S01]  /*8830*/  MUFU.EX2 R163, R163 ;  /* 0x000000a300a37308 */ /* 0x000ea20000000800 */
        /* <DEDUP_REMOVED lines=10> */
[----:B------:R-:W3:Y:S08]  /*88e0*/  MUFU.EX2 R171, R171 ;  /* 0x000000ab00ab7308 */ /* 0x000ef00000000800 */
[----:B------:R-:W-:Y:S08]  /*88f0*/  MUFU.EX2 R174, R174 ;  /* 0x000000ae00ae7308 */ /* 0x000ff00000000800 */
[----:B------:R-:W0:Y:S08]  /*8900*/  MUFU.EX2 R175, R175 ;  /* 0x000000af00af7308 */ /* 0x000e300000000800 */
[----:B------:R-:W-:Y:S08]  /*8910*/  MUFU.EX2 R176, R176 ;  /* 0x000000b000b07308 */ /* 0x000ff00000000800 */
[----:B------:R-:W0:Y:S08]  /*8920*/  MUFU.EX2 R177, R177 ;  /* 0x000000b100b17308 */ /* 0x000e300000000800 */
[----:B------:R-:W-:Y:S08]  /*8930*/  MUFU.EX2 R180, R180 ;  /* 0x000000b400b47308 */ /* 0x000ff00000000800 */
[----:B------:R-:W-:Y:S08]  /*8940*/  MUFU.EX2 R181, R181 ;  /* 0x000000b500b57308 */ /* 0x000ff00000000800 */
[----:B------:R-:W-:Y:S08]  /*8950*/  MUFU.EX2 R178, R178 ;  /* 0x000000b200b27308 */ /* 0x000ff00000000800 */
[----:B------:R-:W0:Y:S08]  /*8960*/  MUFU.EX2 R179, R179 ;  /* 0x000000b300b37308 */ /* 0x000e300000000800 */
        /* <DEDUP_REMOVED lines=15> */
[----:B------:R-:W0:Y:S01]  /*8a60*/  MUFU.EX2 R195, R195 ;  /* 0x000000c300c37308 */ /* 0x000e220000000800 */
[----:B------:R-:W-:-:S02]  /*8a70*/  WARPGROUP.DEPBAR.LE gsb0, 0x0 ;  /* 0x00008000000079c5 */ /* 0x000fc40000010000 */
[----:B-1----:R-:W-:-:S05]  /*8a80*/  F2FP.BF16.F32.PACK_AB R152, R161, R160 ;  /* 0x000000a0a198723e */ /* 0x002fca00000010ff */
[----:B------:R-:W-:Y:S01]  /*8a90*/  MUFU.EX2 R198, R198 ;  /* 0x000000c600c67308 */ /* 0x000fe20000000800 */
[----:B--2---:R-:W-:Y:S01]  /*8aa0*/  F2FP.BF16.F32.PACK_AB R153, R163, R162 ;  /* 0x000000a2a399723e */ /* 0x004fe200000010ff */
[----:B------:R-:W-:Y:S01]  /*8ab0*/  FADD.FTZ R160, R160, R203 ;  /* 0x000000cba0a07221 */ /* 0x000fe20000010000 */
[----:B------:R-:W-:Y:S01]  /*8ac0*/  F2FP.BF16.F32.PACK_AB R154, R165, R164 ;  /* 0x000000a4a59a723e */ /* 0x000fe200000010ff */
[----:B------:R-:W-:Y:S01]  /*8ad0*/  FADD.FTZ R162, R162, R159 ;  /* 0x0000009fa2a27221 */ /* 0x000fe20000010000 */
[----:B----4-:R-:W-:Y:S01]  /*8ae0*/  F2FP.BF16.F32.PACK_AB R155, R167, R166 ;  /* 0x000000a6a79b723e */ /* 0x010fe200000010ff */
[----:B------:R-:W-:Y:S02]  /*8af0*/  FADD.FTZ R161, R161, R160 ;  /* 0x000000a0a1a17221 */ /* 0x000fe40000010000 */
[----:B------:R-:W1:Y:S01]  /*8b00*/  MUFU.EX2 R199, R199 ;  /* 0x000000c700c77308 */ /* 0x000e620000000800 */
        /* <DEDUP_REMOVED lines=12> */
[----:B---3--:R-:W-:Y:S01]  /*8bd0*/  F2FP.BF16.F32.PACK_AB R153, R171, R170 ;  /* 0x000000aaab99723e */ /* 0x008fe200000010ff */
[----:B------:R-:W-:Y:S01]  /*8be0*/  FADD.FTZ R170, R170, R167 ;  /* 0x000000a7aaaa7221 */ /* 0x000fe20000010000 */
[----:B------:R-:W-:Y:S01]  /*8bf0*/  F2FP.BF16.F32.PACK_AB R154, R173, R172 ;  /* 0x000000acad9a723e */ /* 0x000fe200000010ff */
[----:B------:R-:W-:Y:S01]  /*8c00*/  FADD.FTZ R169, R169, R168 ;  /* 0x000000a8a9a97221 */ /* 0x000fe20000010000 */
[----:B0-----:R-:W-:Y:S01]  /*8c10*/  F2FP.BF16.F32.PACK_AB R155, R175, R174 ;  /* 0x000000aeaf9b723e */ /* 0x001fe200000010ff */
        /* <DEDUP_REMOVED lines=61> */
.L_x_13813:
[----:B------:R-:W0:Y:S01]  /*8ff0*/  S2UR UR11, SR_CgaCtaId ;  /* 0x00000000000b79c3 */ /* 0x000e220000008800 */
[----:B------:R-:W-:Y:S01]  /*9000*/  R2UR UR5, R212 ;  /* 0x00000000d40572ca */ /* 0x000fe200000e0000 */
[----:B------:R-:W-:Y:S01]  /*9010*/  UIADD3 UR6, UR6, 0x32460, URZ ;  /* 0x0003246006067890 */ /* 0x000fe2000fffe03f */
[----:B------:R-:W-:Y:S01]  /*9020*/  IMAD.MOV.U32 R207, RZ, RZ, R156 ;  /* 0x000000ffffcf7224 */ /* 0x000fe200078e009c */
[----:B------:R-:W-:-:S10]  /*9030*/  MOV R21, R200 ;  /* 0x000000c800157202 */ /* 0x000fd40000000f00 */
[----:B------:R-:W-:Y:S02]  /*9040*/  UISETP.GT.AND UP0, UPT, UR7, UR5, UPT ;  /* 0x000000050700728c */ /* 0x000fe4000bf04270 */
[----:B------:R-:W-:-:S04]  /*9050*/  UIADD3 UR7, UR7, -0x1, URZ ;  /* 0xffffffff07077890 */ /* 0x000fc8000fffe03f */
[----:B------:R-:W-:Y:S01]  /*9060*/  PLOP3.LUT P1, PT, PT, PT, UP0, 0x80, 0x0 ;  /* 0x000000000000781c */ /* 0x000fe20003f2f008 */
[----:B0-----:R-:W-:-:S09]  /*9070*/  UPRMT UR6, UR11, 0x654, UR6 ;  /* 0x000006540b067896 */ /* 0x001fd20008000006 */
[----:B------:R-:W-:Y:S03]  /*9080*/  SYNCS.ARRIVE.TRANS64.RED.A1T0 RZ, [UR6], RZ ;  /* 0x000000ffffff79a7 */ /* 0x000fe60008100406 */
[----:B------:R-:W-:Y:S05]  /*9090*/  @P1 BRA `(.L_x_13814) ;  /* 0xffffffdc004c1947 */ /* 0x000fea000383ffff */
.L_x_13803:
[----:B------:R-:W0:Y:S01]  /*90a0*/  SHFL.BFLY PT, R3, R0, 0x2, 0x1f ;  /* 0x0c401f0000037f89 */ /* 0x000e2200000e0000 */
[----:B------:R-:W-:-:S03]  /*90b0*/  PLOP3.LUT P0, PT, PT, PT, PT, 0x8, 0x0 ;  /* 0x000000000000781c */ /* 0x000fc60003f0e170 */
[----:B------:R-:W1:Y:S01]  /*90c0*/  SHFL.BFLY PT, R5, R4, 0x2, 0x1f ;  /* 0x0c401f0004057f89 */ /* 0x000e6200000e0000 */
[----:B------:R-:W2:Y:S01]  /*90d0*/  S2R R152, SR_TID.X ;  /* 0x0000000000987919 */ /* 0x000ea20000002100 */
[----:B0-----:R-:W-:Y:S01]  /*90e0*/  FADD.FTZ R3, R3, R0 ;  /* 0x0000000003037221 */ /* 0x001fe20000010000 */
[----:B------:R-:W-:Y:S02]  /*90f0*/  IMAD.MOV.U32 R0, RZ, RZ, RZ ;  /* 0x000000ffff007224 */ /* 0x000fe400078e00ff */
[----:B-1----:R-:W-:Y:S02]  /*9100*/  FADD.FTZ R5, R5, R4 ;  /* 0x0000000405057221 */ /* 0x002fe40000010000 */
[----:B------:R-:W0:Y:S04]  /*9110*/  SHFL.BFLY PT, R2, R3, 0x1, 0x1f ;  /* 0x0c201f0003027f89 */ /* 0x000e2800000e0000 */
[----:B------:R-:W1:Y:S01]  /*9120*/  SHFL.BFLY PT, R6, R5, 0x1, 0x1f ;  /* 0x0c201f0005067f89 */ /* 0x000e6200000e0000 */
[----:B--2---:R-:W-:Y:S01]  /*9130*/  SHF.R.U32.HI R152, RZ, 0x7, R152 ;  /* 0x00000007ff987819 */ /* 0x004fe20000011698 */
[----:B0-----:R-:W-:-:S03]  /*9140*/  FADD.FTZ R7, R3, R2 ;  /* 0x0000000203077221 */ /* 0x001fc60000010000 */
[----:B------:R-:W-:Y:S01]  /*9150*/  IADD3 R3, -R152, 0xb, RZ ;  /* 0x0000000b98037810 */ /* 0x000fe20007ffe1ff */
[----:B------:R-:W-:Y:S02]  /*9160*/  IMAD.MOV.U32 R2, RZ, RZ, RZ ;  /* 0x000000ffff027224 */ /* 0x000fe400078e00ff */
[----:B-1----:R-:W-:Y:S02]  /*9170*/  FADD.FTZ R8, R5, R6 ;  /* 0x0000000605087221 */ /* 0x002fe40000010000 */
[----:B------:R0:W-:Y:S08]  /*9180*/  BAR.ARV R3, 0x100 ;  /* 0x000400030000751d */ /* 0x0001f00000002000 */
[----:B------:R-:W-:Y:S06]  /*9190*/  BAR.ARV 0x8, 0x180 ;  /* 0x0206000000007b1d */ /* 0x000fec0000002000 */
[----:B------:R-:W-:Y:S01]  /*91a0*/  FSETP.NE.FTZ.AND P1, PT, R7, RZ, PT ;  /* 0x000000ff0700720b */ /* 0x000fe20003f35000 */
[----:B------:R-:W-:Y:S01]  /*91b0*/  IMAD.U32 R5, RZ, RZ, UR10 ;  /* 0x0000000aff057e24 */ /* 0x000fe2000f8e00ff */
[----:B------:R-:W-:Y:S01]  /*91c0*/  FSETP.NE.FTZ.AND P2, PT, R8, RZ, PT ;  /* 0x000000ff0800720b */ /* 0x000fe20003f55000 */
[----:B0-----:R-:W-:-:S10]  /*91d0*/  IMAD.MOV.U32 R3, RZ, RZ, -0x800000 ;  /* 0xff800000ff037424 */ /* 0x001fd400078e00ff */
[----:B------:R-:W0:Y:S01]  /*91e0*/  @P1 MUFU.LG2 R4, R7 ;  /* 0x0000000700041308 */ /* 0x000e220000000c00 */
[----:B------:R-:W-:-:S07]  /*91f0*/  @P1 FMUL.FTZ R5, R5, 0.69314718246459960938 ;  /* 0x3f31721805051820 */ /* 0x000fce0000410000 */
[----:B------:R-:W1:Y:S08]  /*9200*/  @P2 MUFU.LG2 R6, R8 ;  /* 0x0000000800062308 */ /* 0x000e700000000c00 */
[----:B------:R1:W2:Y:S01]  /*9210*/  @P1 MUFU.RCP R2, R7 ;  /* 0x0000000700021308 */ /* 0x0002a20000001000 */
[----:B0-----:R-:W-:-:S04]  /*9220*/  @P1 FMUL.FTZ R4, R4, 0.69314718246459960938 ;  /* 0x3f31721804041820 */ /* 0x001fc80000410000 */
[----:B------:R-:W-:-:S03]  /*9230*/  @P1 FFMA.FTZ R3, R5, R200, R4 ;  /* 0x000000c805031223 */ /* 0x000fc60000010004 */
[----:B------:R0:W3:Y:S01]  /*9240*/  @P2 MUFU.RCP R0, R8 ;  /* 0x0000000800002308 */ /* 0x0000e20000001000 */
[----:B-1----:R-:W-:Y:S01]  /*9250*/  @P2 FMUL.FTZ R7, R6, 0.69314718246459960938 ;  /* 0x3f31721806072820 */ /* 0x002fe20000410000 */
[----:B0-----:R-:W-:Y:S02]  /*9260*/  IMAD.U32 R8, RZ, RZ, UR10 ;  /* 0x0000000aff087e24 */ /* 0x001fe4000f8e00ff */
[-C--:B--2---:R-:W-:Y:S01]  /*9270*/  FMUL.FTZ R24, R24, R2.reuse ;  /* 0x0000000218187220 */ /* 0x084fe20000410000 */
        /* <DEDUP_REMOVED lines=130> */
.L_x_13777:
[----:B------:R-:W-:Y:S05]  /*9aa0*/  @P0 BRA `(.L_x_13815) ;  /* 0x0000002000540947 */ /* 0x000fea0003800000 */
[----:B------:R-:W2:Y:S01]  /*9ab0*/  LDL R0, [R1+0x4] ;  /* 0x0000040001007983 */ /* 0x000ea20000100800 */
[----:B------:R-:W0:Y:S01]  /*9ac0*/  LDC R8, c[0x0][0xce8] ;  /* 0x00033a00ff087b82 */ /* 0x000e220000000800 */
[----:B------:R-:W-:Y:S01]  /*9ad0*/  ULDC.64 UR8, c[0x0][0xcd0] ;  /* 0x0003340000087ab9 */ /* 0x000fe20000000a00 */
[----:B------:R-:W-:Y:S06]  /*9ae0*/  BSSY B0, `(.L_x_13816) ;  /* 0x000014d000007945 */ /* 0x000fec0003800000 */
[----:B------:R-:W1:Y:S08]  /*9af0*/  S2UR UR12, SR_CTAID.Z ;  /* 0x00000000000c79c3 */ /* 0x000e700000002700 */
[----:B------:R-:W3:Y:S08]  /*9b00*/  LDC.64 R18, c[0x0][0xcd8] ;  /* 0x00033600ff127b82 */ /* 0x000ef00000000a00 */
[----:B------:R-:W-:Y:S01]  /*9b10*/  BAR.SYNC.DEFER_BLOCKING 0x1, 0x100 ;  /* 0x0044000000007b1d */ /* 0x000fe20000010000 */
[----:B0-----:R-:W-:-:S07]  /*9b20*/  ISETP.NE.AND P0, PT, R8, 0x1, PT ;  /* 0x000000010800780c */ /* 0x001fce0003f05270 */
[----:B------:R-:W0:Y:S01]  /*9b30*/  S2UR UR11, SR_CTAID.Y ;  /* 0x00000000000b79c3 */ /* 0x000e220000002600 */
[----:B-1----:R-:W-:-:S07]  /*9b40*/  USHF.R.S32.HI UR10, URZ, 0x1f, UR12 ;  /* 0x0000001f3f0a7899 */ /* 0x002fce000801140c */
[----:B------:R-:W0:Y:S08]  /*9b50*/  LDC R23, c[0x0][0xd50] ;  /* 0x00035400ff177b82 */ /* 0x000e300000000800 */
[----:B------:R-:W1:Y:S08]  /*9b60*/  @P0 LDC R14, c[0x0][0xcec] ;  /* 0x00033b00ff0e0b82 */ /* 0x000e700000000800 */
[----:B------:R-:W4:Y:S08]  /*9b70*/  LDC.64 R20, c[0x0][0xc40] ;  /* 0x00031000ff147b82 */ /* 0x000f300000000a00 */
[----:B------:R-:W5:Y:S08]  /*9b80*/  @P0 LDC R17, c[0x0][0xcf0] ;  /* 0x00033c00ff110b82 */ /* 0x000f700000000800 */
[----:B------:R-:W5:Y:S08]  /*9b90*/  @P0 LDC R22, c[0x0][0xcec] ;  /* 0x00033b00ff160b82 */ /* 0x000f700000000800 */
[----:B------:R-:W5:Y:S01]  /*9ba0*/  @P0 LDC R153, c[0x0][0xcf0] ;  /* 0x00033c00ff990b82 */ /* 0x000f620000000800 */
        /* <DEDUP_REMOVED lines=11> */
[CC--:B------:R-:W-:Y:S02]  /*9c60*/  LEA.HI R6, R4.reuse, R5.reuse, RZ, 0x7 ;  /* 0x0000000504067211 */ /* 0x0c0fe400078f38ff */
[----:B------:R-:W-:Y:S02]  /*9c70*/  LEA.HI R13, R4, R5, RZ, 0x2 ;  /* 0x00000005040d7211 */ /* 0x000fe400078f10ff */
[----:B------:R-:W-:Y:S02]  /*9c80*/  LOP3.LUT R0, R6, 0xffffff80, RZ, 0xc0, !PT ;  /* 0xffffff8006007812 */ /* 0x000fe400078ec0ff */
[----:B------:R-:W-:-:S03]  /*9c90*/  SHF.R.S32.HI R7, RZ, 0x7, R6 ;  /* 0x00000007ff077819 */ /* 0x000fc60000011406 */
[----:B------:R-:W-:Y:S01]  /*9ca0*/  IMAD.IADD R0, R5, 0x1, -R0 ;  /* 0x0000000105007824 */ /* 0x000fe200078e0a00 */
[----:B------:R-:W-:Y:S02]  /*9cb0*/  LEA.HI R4, R6, R7, RZ, 0x1 ;  /* 0x0000000706047211 */ /* 0x000fe400078f08ff */
[----:B------:R-:W-:Y:S02]  /*9cc0*/  LOP3.LUT R6, R13, 0xfffffffc, RZ, 0xc0, !PT ;  /* 0xfffffffc0d067812 */ /* 0x000fe400078ec0ff */
[----:B------:R-:W-:Y:S02]  /*9cd0*/  SHF.R.S32.HI R11, RZ, 0x1f, R0 ;  /* 0x0000001fff0b7819 */ /* 0x000fe40000011400 */
[----:B------:R-:W-:Y:S01]  /*9ce0*/  LOP3.LUT R4, R4, 0x3fffffe, RZ, 0xc0, !PT ;  /* 0x03fffffe04047812 */ /* 0x000fe200078ec0ff */
[----:B------:R-:W-:Y:S01]  /*9cf0*/  IMAD.IADD R5, R5, 0x1, -R6 ;  /* 0x0000000105057824 */ /* 0x000fe200078e0a06 */
[CC--:B------:R-:W-:Y:S02]  /*9d00*/  LEA.HI R10, R11.reuse, R0.reuse, RZ, 0x2 ;  /* 0x000000000b0a7211 */ /* 0x0c0fe400078f10ff */
[----:B------:R-:W-:Y:S01]  /*9d10*/  LEA.HI R11, R11, R0, RZ, 0x5 ;  /* 0x000000000b0b7211 */ /* 0x000fe200078f28ff */
[----:B------:R-:W-:Y:S01]  /*9d20*/  IMAD.IADD R6, R7, 0x1, -R4 ;  /* 0x0000000107067824 */ /* 0x000fe200078e0a04 */
[----:B------:R-:W-:-:S02]  /*9d30*/  SHF.R.S32.HI R9, RZ, 0x2, R10 ;  /* 0x00000002ff097819 */ /* 0x000fc4000001140a */
[----:B------:R-:W-:Y:S02]  /*9d40*/  SHF.R.S32.HI R12, RZ, 0x1f, R10 ;  /* 0x0000001fff0c7819 */ /* 0x000fe4000001140a */
[----:B------:R-:W-:Y:S02]  /*9d50*/  LEA.HI R7, R5, R5, RZ, 0x1 ;  /* 0x0000000505077211 */ /* 0x000fe400078f08ff */
[----:B------:R-:W-:-:S04]  /*9d60*/  LEA.HI R12, R12, R9, RZ, 0x3 ;  /* 0x000000090c0c7211 */ /* 0x000fc800078f18ff */
[----:B------:R-:W-:-:S05]  /*9d70*/  LOP3.LUT R12, R12, 0xfffffff8, RZ, 0xc0, !PT ;  /* 0xfffffff80c0c7812 */ /* 0x000fca00078ec0ff */
[----:B------:R-:W-:Y:S01]  /*9d80*/  IMAD.IADD R4, R9, 0x1, -R12 ;  /* 0x0000000109047824 */ /* 0x000fe200078e0a0c */
[----:B------:R-:W-:Y:S01]  /*9d90*/  LOP3.LUT R12, R7, 0x1ffffffe, RZ, 0xc0, !PT ;  /* 0x1ffffffe070c7812 */ /* 0x000fe200078ec0ff */
[----:B------:R-:W2:Y:S01]  /*9da0*/  S2R R9, SR_CTAID.X ;  /* 0x0000000000097919 */ /* 0x000ea20000002500 */
[----:B------:R-:W-:Y:S02]  /*9db0*/  SHF.R.S32.HI R7, RZ, 0x5, R11 ;  /* 0x00000005ff077819 */ /* 0x000fe4000001140b */
[----:B------:R-:W-:Y:S01]  /*9dc0*/  IADD3 R11, R5, -R12, RZ ;  /* 0x8000000c050b7210 */ /* 0x000fe20007ffe0ff */
[----:B------:R-:W-:Y:S02]  /*9dd0*/  IMAD.U32 R5, RZ, RZ, UR5 ;  /* 0x00000005ff057e24 */ /* 0x000fe4000f8e00ff */
[----:B------:R-:W-:Y:S02]  /*9de0*/  IMAD R7, R7, 0x10, R4 ;  /* 0x0000001007077824 */ /* 0x000fe400078e0204 */
[----:B------:R-:W-:Y:S01]  /*9df0*/  IMAD.U32 R4, RZ, RZ, UR4 ;  /* 0x00000004ff047e24 */ /* 0x000fe2000f8e00ff */
[----:B------:R-:W-:Y:S01]  /*9e00*/  UIMAD.WIDE.U32 UR4, UR13, UR8, URZ ;  /* 0x000000080d0472a5 */ /* 0x000fe2000f8e003f */
[----:B------:R-:W-:-:S02]  /*9e10*/  IMAD R16, R6, 0x40, R7 ;  /* 0x0000004006107824 */ /* 0x000fc400078e0207 */
[----:B------:R-:W-:Y:S01]  /*9e20*/  IMAD.U32 R5, RZ, RZ, UR6 ;  /* 0x00000006ff057e24 */ /* 0x000fe2000f8e00ff */
[----:B------:R-:W-:Y:S01]  /*9e30*/  UIMAD UR6, UR13, UR9, UR7 ;  /* 0x000000090d0672a4 */ /* 0x000fe2000f8e0207 */
[C---:B---3--:R-:W-:Y:S01]  /*9e40*/  IMAD R12, R18.reuse, UR10, RZ ;  /* 0x0000000a120c7c24 */ /* 0x048fe2000f8e02ff */
[----:B------:R-:W-:Y:S01]  /*9e50*/  LEA R6, R11, R16, 0x3 ;  /* 0x000000100b067211 */ /* 0x000fe200078e18ff */
[----:B------:R-:W-:Y:S01]  /*9e60*/  IMAD.WIDE.U32 R4, R18, UR12, R4 ;  /* 0x0000000c12047c25 */ /* 0x000fe2000f8e0004 */
[----:B------:R-:W-:Y:S01]  /*9e70*/  UIADD3 UR6, UR5, UR6, URZ ;  /* 0x0000000605067290 */ /* 0x000fe2000fffe03f */
[----:B------:R-:W-:Y:S02]  /*9e80*/  ULDC.64 UR8, c[0x0][0xc28] ;  /* 0x00030a0000087ab9 */ /* 0x000fe40000000a00 */
[----:B------:R-:W-:Y:S02]  /*9e90*/  IMAD R18, RZ, RZ, -UR13 ;  /* 0x8000000dff127e24 */ /* 0x000fe4000f8e02ff */
[----:B------:R-:W-:-:S02]  /*9ea0*/  IMAD R15, R19, UR12, R12 ;  /* 0x0000000c130f7c24 */ /* 0x000fc4000f8e020c */
[----:B------:R-:W-:Y:S02]  /*9eb0*/  IMAD.U32 R7, RZ, RZ, UR5 ;  /* 0x00000005ff077e24 */ /* 0x000fe4000f8e00ff */
[----:B0-----:R-:W-:Y:S02]  /*9ec0*/  IMAD R23, R23, R18, UR11 ;  /* 0x0000000b17177e24 */ /* 0x001fe4000f8e0212 */
[----:B------:R-:W-:Y:S01]  /*9ed0*/  IMAD.U32 R7, RZ, RZ, UR6 ;  /* 0x00000006ff077e24 */ /* 0x000fe2000f8e00ff */
[----:B------:R-:W-:Y:S01]  /*9ee0*/  ULDC.64 UR6, c[0x0][0xc48] ;  /* 0x0003120000067ab9 */ /* 0x000fe20000000a00 */
[----:B------:R-:W-:Y:S02]  /*9ef0*/  IMAD.IADD R5, R5, 0x1, R15 ;  /* 0x0000000105057824 */ /* 0x000fe400078e020f */
[----:B--2---:R-:W-:Y:S02]  /*9f00*/  IMAD R11, R9, 0x80, R6 ;  /* 0x00000080090b7824 */ /* 0x004fe400078e0206 */
[----:B------:R-:W-:Y:S01]  /*9f10*/  IMAD.U32 R6, RZ, RZ, UR4 ;  /* 0x00000004ff067e24 */ /* 0x000fe2000f8e00ff */
[----:B------:R-:W-:Y:S01]  /*9f20*/  ULDC.64 UR4, c[0x0][0xce0] ;  /* 0x0003380000047ab9 */ /* 0x000fe20000000a00 */
[----:B-1----:R-:W-:Y:S01]  /*9f30*/  @P0 IMAD.HI.U32 R12, R11, R14, RZ ;  /* 0x0000000e0b0c0227 */ /* 0x002fe200078e00ff */
[----:B------:R-:W-:-:S03]  /*9f40*/  MOV R13, R11 ;  /* 0x0000000b000d7202 */ /* 0x000fc60000000f00 */
[C---:B----4-:R-:W-:Y:S01]  /*9f50*/  IMAD R14, R20.reuse, UR10, RZ ;  /* 0x0000000a140e7c24 */ /* 0x050fe2000f8e02ff */
[----:B-----5:R-:W-:Y:S01]  /*9f60*/  @P0 SHF.R.U32.HI R13, RZ, R17, R12 ;  /* 0x00000011ff0d0219 */ /* 0x020fe2000001160c */
[----:B------:R-:W-:-:S04]  /*9f70*/  IMAD.WIDE.U32 R6, R20, UR12, R6 ;  /* 0x0000000c14067c25 */ /* 0x000fc8000f8e0006 */
[----:B------:R-:W-:Y:S01]  /*9f80*/  IMAD R17, R21, UR12, R14 ;  /* 0x0000000c15117c24 */ /* 0x000fe2000f8e020e */
[----:B------:R-:W-:Y:S01]  /*9f90*/  SHF.R.S32.HI R14, RZ, 0x1f, R23 ;  /* 0x0000001fff0e7819 */ /* 0x000fe20000011417 */
[----:B------:R-:W-:-:S04]  /*9fa0*/  @P0 IMAD.HI.U32 R22, R11, R22, RZ ;  /* 0x000000160b160227 */ /* 0x000fc800078e00ff */
[----:B------:R-:W-:Y:S02]  /*9fb0*/  IMAD.IADD R7, R7, 0x1, R17 ;  /* 0x0000000107077824 */ /* 0x000fe400078e0211 */
[----:B------:R-:W-:Y:S01]  /*9fc0*/  IMAD.MOV.U32 R15, RZ, RZ, R11 ;  /* 0x000000ffff0f7224 */ /* 0x000fe200078e000b */
        /* <DEDUP_REMOVED lines=14> */
[----:B------:R-:W-:Y:S01]  /*a0b0*/  IMAD.MOV R18, RZ, RZ, -R15 ;  /* 0x000000ffff127224 */ /* 0x000fe200078e0a0f */
[----:B------:R-:W-:Y:S01]  /*a0c0*/  IADD3 R7, R7, R19, RZ ;  /* 0x0000001307077210 */ /* 0x000fe20007ffe0ff */
[----:B------:R-:W-:-:S02]  /*a0d0*/  IMAD R12, R12, UR4, RZ ;  /* 0x000000040c0c7c24 */ /* 0x000fc4000f8e02ff */
[C-C-:B------:R-:W-:Y:S02]  /*a0e0*/  IMAD R13, R8.reuse, R13, R11.reuse ;  /* 0x0000000d080d7224 */ /* 0x140fe400078e020b */
[----:B------:R-:W-:Y:S02]  /*a0f0*/  IMAD R11, R8, R18, R11 ;  /* 0x00000012080b7224 */ /* 0x000fe400078e020b */
[C---:B------:R-:W-:Y:S01]  /*a100*/  IMAD R17, R15.reuse, UR5, R12 ;  /* 0x000000050f117c24 */ /* 0x040fe2000f8e020c */
[----:B------:R-:W-:Y:S01]  /*a110*/  SHF.R.S32.HI R12, RZ, 0x1f, R13 ;  /* 0x0000001fff0c7819 */ /* 0x000fe2000001140d */
[----:B------:R-:W-:Y:S01]  /*a120*/  IMAD.WIDE.U32 R6, R15, UR4, R6 ;  /* 0x000000040f067c25 */ /* 0x000fe2000f8e0006 */
[----:B------:R-:W-:Y:S01]  /*a130*/  SHF.R.S32.HI R14, RZ, 0x1f, R11 ;  /* 0x0000001fff0e7819 */ /* 0x000fe2000001140b */
[----:B------:R-:W0:Y:S01]  /*a140*/  S2UR UR5, SR_CgaCtaId ;  /* 0x00000000000579c3 */ /* 0x000e220000008800 */
[----:B------:R-:W-:Y:S01]  /*a150*/  UMOV UR4, 0x400 ;  /* 0x0000040000047882 */ /* 0x000fe20000000000 */
[----:B------:R-:W-:-:S02]  /*a160*/  IMAD R12, R12, UR6, RZ ;  /* 0x000000060c0c7c24 */ /* 0x000fc4000f8e02ff */
        /* <DEDUP_REMOVED lines=33> */
[----:B------:R-:W-:-:S05]  /*a380*/  IADD3 R0, R0, -R17, RZ ;  /* 0x8000001100007210 */ /* 0x000fca0007ffe0ff */
        /* <DEDUP_REMOVED lines=21> */
[----:B------:R-:W-:-:S02]  /*a4e0*/  IADD3 R23, R0, 0x58, RZ ;  /* 0x0000005800177810 */ /* 0x000fc40007ffe0ff */
[----:B------:R-:W-:Y:S02]  /*a4f0*/  @!P3 LEA.HI R2, R2, R2, RZ, 0x1 ;  /* 0x000000020202b211 */ /* 0x000fe400078f08ff */
[----:B------:R-:W-:Y:S02]  /*a500*/  @!P4 LEA.HI R3, R3, R3, RZ, 0x1 ;  /* 0x000000030303c211 */ /* 0x000fe400078f08ff */
        /* <DEDUP_REMOVED lines=38> */
[----:B------:R-:W-:Y:S01]  /*a770*/  ISETP.GE.AND P1, PT, R23, UR4, PT ;  /* 0x0000000417007c0c */ /* 0x000fe2000bf26270 */
[--C-:B0-----:R-:W-:Y:S01]  /*a780*/  @!P2 IMAD.WIDE R2, R13, 0x4, R4.reuse ;  /* 0x000000040d02a825 */ /* 0x101fe200078e0204 */
[----:B------:R-:W-:Y:S02]  /*a790*/  ISETP.GE.AND P0, PT, R24, UR4, PT ;  /* 0x0000000418007c0c */ /* 0x000fe4000bf06270 */
[----:B------:R-:W-:Y:S01]  /*a7a0*/  IADD3 R22, R0, 0x88, RZ ;  /* 0x0000008800167810 */ /* 0x000fe20007ffe0ff */
        /* <DEDUP_REMOVED lines=8> */
[----:B------:R-:W-:Y:S02]  /*a830*/  @!P1 LEA.HI R23, R23, R23, RZ, 0x1 ;  /* 0x0000001717179211 */ /* 0x000fe400078f08ff */
        /* <DEDUP_REMOVED lines=77> */
[----:B------:R1:W-:Y:S01]  /*ad10*/  @!P4 ST.E.64 desc[UR36][R10.64], R112 ;  /* 0x000000700a00c985 */ /* 0x0003e2000c101b24 */
[C---:B--2---:R-:W-:Y:S02]  /*ad20*/  IADD3 R12, R0.reuse, 0xe8, RZ ;  /* 0x000000e8000c7810 */ /* 0x044fe40007ffe0ff */
[----:B------:R-:W-:Y:S01]  /*ad30*/  VIADD R19, R0, 0xd0 ;  /* 0x000000d000137836 */ /* 0x000fe20000000000 */
[----:B------:R2:W-:Y:S01]  /*ad40*/  @!P5 ST.E.64 desc[UR36][R14.64], R116 ;  /* 0x000000740e00d985 */ /* 0x0005e2000c101b24 */
[----:B------:R-:W-:Y:S01]  /*ad50*/  @!P6 IMAD.WIDE R16, R17, 0x4, R4 ;  /* 0x000000041110e825 */ /* 0x000fe200078e0204 */
[----:B------:R-:W-:-:S02]  /*ad60*/  ISETP.GE.AND P4, PT, R12, UR4, PT ;  /* 0x000000040c007c0c */ /* 0x000fc4000bf86270 */
[----:B------:R-:W-:Y:S01]  /*ad70*/  ISETP.GE.AND P1, PT, R19, UR4, PT ;  /* 0x0000000413007c0c */ /* 0x000fe2000bf26270 */
[C---:B------:R-:W-:Y:S01]  /*ad80*/  VIADD R21, R0.reuse, 0xe0 ;  /* 0x000000e000157836 */ /* 0x040fe20000000000 */
[----:B------:R3:W-:Y:S01]  /*ad90*/  @!P6 ST.E.64 desc[UR36][R16.64], R120 ;  /* 0x000000781000e985 */ /* 0x0007e2000c101b24 */
[----:B0-----:R-:W-:Y:S01]  /*ada0*/  VIADD R3, R0, 0xf8 ;  /* 0x000000f800037836 */ /* 0x001fe20000000000 */
[----:B------:R-:W-:Y:S01]  /*adb0*/  @!P0 LEA.HI R18, R18, R18, RZ, 0x1 ;  /* 0x0000001212128211 */ /* 0x000fe200078f08ff */
[----:B------:R-:W-:Y:S01]  /*adc0*/  VIADD R13, R0, 0xf0 ;  /* 0x000000f0000d7836 */ /* 0x000fe20000000000 */
[----:B------:R-:W-:Y:S02]  /*add0*/  ISETP.GE.AND P3, PT, R21, UR4, PT ;  /* 0x0000000415007c0c */ /* 0x000fe4000bf66270 */
[----:B------:R-:W-:Y:S02]  /*ade0*/  ISETP.GE.AND P6, PT, R3, UR4, PT ;  /* 0x0000000403007c0c */ /* 0x000fe4000bfc6270 */
[----:B------:R-:W-:-:S02]  /*adf0*/  ISETP.GE.AND P5, PT, R13, UR4, PT ;  /* 0x000000040d007c0c */ /* 0x000fc4000bfa6270 */
[----:B------:R-:W-:Y:S02]  /*ae00*/  @!P2 LEA.HI R20, R20, R20, RZ, 0x1 ;  /* 0x000000141414a211 */ /* 0x000fe400078f08ff */
[----:B------:R-:W-:Y:S02]  /*ae10*/  @!P1 LEA.HI R19, R19, R19, RZ, 0x1 ;  /* 0x0000001313139211 */ /* 0x000fe400078f08ff */
[----:B------:R-:W-:Y:S02]  /*ae20*/  @!P4 LEA.HI R12, R12, R12, RZ, 0x1 ;  /* 0x0000000c0c0cc211 */ /* 0x000fe400078f08ff */
[----:B-1----:R-:W-:Y:S02]  /*ae30*/  @!P1 LOP3.LUT R11, R19, 0xfffffffe, RZ, 0xc0, !PT ;  /* 0xfffffffe130b9812 */ /* 0x002fe400078ec0ff */
[----:B------:R-:W-:Y:S02]  /*ae40*/  @!P3 LEA.HI R21, R21, R21, RZ, 0x1 ;  /* 0x000000151515b211 */ /* 0x000fe400078f08ff */
[----:B------:R-:W-:-:S02]  /*ae50*/  @!P6 LEA.HI R10, R3, R3, RZ, 0x1 ;  /* 0x00000003030ae211 */ /* 0x000fc400078f08ff */
[----:B------:R-:W-:Y:S02]  /*ae60*/  @!P5 LEA.HI R2, R13, R13, RZ, 0x1 ;  /* 0x0000000d0d02d211 */ /* 0x000fe400078f08ff */
[----:B------:R-:W-:Y:S02]  /*ae70*/  @!P0 LOP3.LUT R3, R18, 0xfffffffe, RZ, 0xc0, !PT ;  /* 0xfffffffe12038812 */ /* 0x000fe400078ec0ff */
[----:B------:R-:W-:Y:S02]  /*ae80*/  @!P2 LOP3.LUT R13, R20, 0xfffffffe, RZ, 0xc0, !PT ;  /* 0xfffffffe140da812 */ /* 0x000fe400078ec0ff */
[----:B--2---:R-:W-:Y:S02]  /*ae90*/  @!P3 LOP3.LUT R15, R21, 0xfffffffe, RZ, 0xc0, !PT ;  /* 0xfffffffe150fb812 */ /* 0x004fe400078ec0ff */
[----:B---3--:R-:W-:Y:S01]  /*aea0*/  @!P4 LOP3.LUT R17, R12, 0xfffffffe, RZ, 0xc0, !PT ;  /* 0xfffffffe0c11c812 */ /* 0x008fe200078ec0ff */
        /* <DEDUP_REMOVED lines=16> */
.L_x_13817:
[----:B------:R-:W-:Y:S05]  /*afb0*/  BSYNC B0 ;  /* 0x0000000000007941 */ /* 0x000fea0003800000 */
.L_x_13816:
[----:B------:R-:W-:Y:S01]  /*afc0*/  ISETP.GE.AND P0, PT, R9, R8, PT ;  /* 0x000000080900720c */ /* 0x000fe20003f06270 */
[----:B0--3--:R2:W3:Y:S04]  /*afd0*/  SHFL.IDX PT, R3, R7, 0x1, 0x1c1f ;  /* 0x003c1f0007037f89 */ /* 0x0094e800000e0000 */
[----:B------:R2:W0:Y:S08]  /*afe0*/  SHFL.IDX PT, R2, R6, 0x1, 0x1c1f ;  /* 0x003c1f0006027f89 */ /* 0x00043000000e0000 */
[----:B--2---:R-:W-:Y:S05]  /*aff0*/  @P0 BRA `(.L_x_13775) ;  /* 0x0000005400680947 */ /* 0x004fea0003800000 */
        /* <DEDUP_REMOVED lines=18> */
[----:B------:R-:W-:Y:S02]  /*b120*/  @!P1 LEA.HI R4, R4, R4, RZ, 0x1 ;  /* 0x0000000404049211 */ /* 0x000fe400078f08ff */
[----:B------:R-:W-:Y:S02]  /*b130*/  @!P2 LEA.HI R5, R5, R5, RZ, 0x1 ;  /* 0x000000050505a211 */ /* 0x000fe400078f08ff */
[----:B------:R-:W-:Y:S02]  /*b140*/  @!P1 LOP3.LUT R7, R4, 0xfffffffe, RZ, 0xc0, !PT ;  /* 0xfffffffe04079812 */ /* 0x000fe400078ec0ff */
[----:B------:R-:W-:Y:S01]  /*b150*/  @!P2 LOP3.LUT R9, R5, 0xfffffffe, RZ, 0xc0, !PT ;  /* 0xfffffffe0509a812 */ /* 0x000fe200078ec0ff */
[--C-:B0--3--:R-:W-:Y:S01]  /*b160*/  @!P0 IMAD.WIDE R4, R0, 0x4, R2.reuse ;  /* 0x0000000400048825 */ /* 0x109fe200078e0202 */
        /* <DEDUP_REMOVED lines=131> */
[C---:B------:R-:W-:Y:S01]  /*b9a0*/  VIADD R17, R0.reuse, 0xe8 ;  /* 0x000000e800117836 */ /* 0x040fe20000000000 */
[----:B------:R-:W-:Y:S01]  /*b9b0*/  @!P6 LEA.HI R19, R19, R19, RZ, 0x1 ;  /* 0x000000131313e211 */ /* 0x000fe200078f08ff */
[----:B------:R-:W-:Y:S01]  /*b9c0*/  VIADD R0, R0, 0xf8 ;  /* 0x000000f800007836 */ /* 0x000fe20000000000 */
[----:B------:R-:W-:Y:S02]  /*b9d0*/  ISETP.GE.AND P1, PT, R15, UR4, PT ;  /* 0x000000040f007c0c */ /* 0x000fe4000bf26270 */
        /* <DEDUP_REMOVED lines=13> */
[----:B------:R-:W-:-:S02]  /*bab0*/  @!P1 LOP3.LUT R15, R15, 0xfffffffe, RZ, 0xc0, !PT ;  /* 0xfffffffe0f0f9812 */ /* 0x000fc400078ec0ff */
        /* <DEDUP_REMOVED lines=20> */
.L_x_13815:
        /* <DEDUP_REMOVED lines=31> */
[----:B------:R-:W-:Y:S01]  /*bdf0*/  IADD3 R7, -R5, RZ, RZ ;  /* 0x000000ff05077210 */ /* 0x000fe20007ffe1ff */
        /* <DEDUP_REMOVED lines=8> */
[----:B------:R-:W-:Y:S02]  /*be80*/  IMAD.U32 R3, RZ, RZ, UR6 ;  /* 0x00000006ff037e24 */ /* 0x000fe4000f8e00ff */
[----:B------:R-:W-:Y:S01]  /*be90*/  IMAD R11, R11, UR7, R12 ;  /* 0x000000070b0b7c24 */ /* 0x000fe2000f8e020c */
[----:B------:R-:W-:Y:S01]  /*bea0*/  SHF.R.S32.HI R0, RZ, 0x1f, R7 ;  /* 0x0000001fff007819 */ /* 0x000fe20000011407 */
[----:B------:R-:W-:-:S04]  /*beb0*/  IMAD.WIDE.U32 R2, R10, UR7, R2 ;  /* 0x000000070a027c25 */ /* 0x000fc8000f8e0002 */
[----:B------:R-:W-:Y:S02]  /*bec0*/  IMAD.IADD R3, R11, 0x1, R3 ;  /* 0x000000010b037824 */ /* 0x000fe400078e0203 */
[----:B------:R-:W-:Y:S02]  /*bed0*/  IMAD R4, R4, UR4, RZ ;  /* 0x0000000404047c24 */ /* 0x000fe4000f8e02ff */
[----:B------:R-:W-:-:S04]  /*bee0*/  IMAD.WIDE.U32 R2, R9, UR4, R2 ;  /* 0x0000000409027c25 */ /* 0x000fc8000f8e0002 */
        /* <DEDUP_REMOVED lines=15> */
.L_x_13773:
        /* <DEDUP_REMOVED lines=18> */
.L_x_13818:
[----:B------:R-:W-:Y:S01]  /*c100*/  ULDC UR43, c[0x0][0xd50] ;  /* 0x00035400002b7ab9 */ /* 0x000fe20000000800 */
[----:B------:R-:W-:Y:S01]  /*c110*/  UMOV UR39, UR6 ;  /* 0x0000000600277c82 */ /* 0x000fe20008000000 */
[----:B------:R-:W-:-:S11]  /*c120*/  UISETP.NE.AND UP0, UPT, UR43, 0x1, UPT ;  /* 0x000000012b00788c */ /* 0x000fd6000bf05270 */
[----:B------:R-:W-:Y:S01]  /*c130*/  @UP0 ULDC UR4, c[0x0][0xd54] ;  /* 0x0003550000040ab9 */ /* 0x000fe20000000800 */
[----:B------:R-:W-:Y:S01]  /*c140*/  @UP0 ULDC UR7, c[0x0][0xd58] ;  /* 0x0003560000070ab9 */ /* 0x000fe20000000800 */
[----:B------:R-:W-:-:S04]  /*c150*/  UIMAD.WIDE.U32 UR4, UR6, UR4, URZ ;  /* 0x00000004060472a5 */ /* 0x000fc8000f8e003f */
[----:B------:R-:W-:-:S12]  /*c160*/  @UP0 USHF.R.U32.HI UR39, URZ, UR7, UR5 ;  /* 0x000000073f270299 */ /* 0x000fd80008011605 */
.L_x_13819:
[----:B------:R-:W-:Y:S01]  /*c170*/  ISETP.LE.AND P0, PT, RZ, UR45, PT ;  /* 0x0000002dff007c0c */ /* 0x000fe2000bf03270 */
[----:B------:R-:W-:Y:S01]  /*c180*/  UIADD3 UR4, -UR39, URZ, URZ ;  /* 0x0000003f27047290 */ /* 0x000fe2000fffe13f */
[----:B------:R-:W-:Y:S01]  /*c190*/  IMAD.MOV.U32 R26, RZ, RZ, 0x1 ;  /* 0x00000001ff1a7424 */ /* 0x000fe200078e00ff */
[----:B------:R-:W-:Y:S01]  /*c1a0*/  MOV R6, 0x1 ;  /* 0x0000000100067802 */ /* 0x000fe20000000f00 */
[----:B------:R-:W-:Y:S01]  /*c1b0*/  IMAD.MOV.U32 R0, RZ, RZ, RZ ;  /* 0x000000ffff007224 */ /* 0x000fe200078e00ff */
[----:B------:R-:W-:-:S08]  /*c1c0*/  UIMAD UR43, UR43, UR4, UR6 ;  /* 0x000000042b2b72a4 */ /* 0x000fd0000f8e0206 */
        /* <DEDUP_REMOVED lines=31> */
[----:B------:R-:W-:Y:S02]  /*c3c0*/  UIMAD.WIDE UR4, UR4, 0x2aaaaaab, URZ ;  /* 0x2aaaaaab040478a5 */ /* 0x000fe4000f8e023f */
[----:B------:R-:W-:Y:S02]  /*c3d0*/  UIADD3 UR6, UR7, UR6, URZ ;  /* 0x0000000607067290 */ /* 0x000fe4000fffe03f */
[----:B------:R-:W-:Y:S02]  /*c3e0*/  USHF.R.U32.HI UR41, URZ, 0x1f, UR5 ;  /* 0x0000001f3f297899 */ /* 0x000fe40008011605 */
[----:B------:R-:W-:Y:S02]  /*c3f0*/  UIMAD.WIDE UR6, UR6, 0x2aaaaaab, URZ ;  /* 0x2aaaaaab060678a5 */ /* 0x000fe4000f8e023f */
[----:B------:R-:W-:-:S02]  /*c400*/  ULEA.HI.SX32 UR41, UR5, UR41, 0x1c ;  /* 0x0000002905297291 */ /* 0x000fc4000f8fe23f */
[----:B------:R-:W-:Y:S02]  /*c410*/  USHF.R.U32.HI UR42, URZ, 0x1f, UR7 ;  /* 0x0000001f3f2a7899 */ /* 0x000fe40008011607 */
[----:B------:R-:W-:Y:S02]  /*c420*/  ULOP3.LUT UR43, UR43, 0xffff, URZ, 0xc0, !UPT ;  /* 0x0000ffff2b2b7892 */ /* 0x000fe4000f8ec03f */
[----:B------:R-:W-:Y:S01]  /*c430*/  ULEA.HI.SX32 UR42, UR7, UR42, 0x1c ;  /* 0x0000002a072a7291 */ /* 0x000fe2000f8fe23f */
        /* <DEDUP_REMOVED lines=38> */
.L_x_13821:
[----:B------:R-:W-:Y:S02]  /*c6a0*/  UIMAD UR48, UR43, UR38, URZ ;  /* 0x000000262b3072a4 */ /* 0x000fe4000f8e023f */
[----:B------:R-:W-:Y:S01]  /*c6b0*/  MOV R0, UR38 ;  /* 0x0000002600007c02 */ /* 0x000fe20008000f00 */
[----:B------:R-:W-:-:S03]  /*c6c0*/  IMAD.MOV.U32 R6, RZ, RZ, 0x1 ;  /* 0x00000001ff067424 */ /* 0x000fc600078e00ff */
        /* <DEDUP_REMOVED lines=21> */
[----:B------:R-:W-:Y:S01]  /*c820*/  MOV R13, RZ ;  /* 0x000000ff000d7202 */ /* 0x000fe20000000f00 */
[----:B------:R-:W-:-:S02]  /*c830*/  IMAD.U32 R10, RZ, RZ, UR4 ;  /* 0x00000004ff0a7e24 */ /* 0x000fc4000f8e00ff */
[----:B------:R-:W-:Y:S02]  /*c840*/  IMAD.U32 R11, RZ, RZ, UR5 ;  /* 0x00000005ff0b7e24 */ /* 0x000fe4000f8e00ff */
[----:B------:R-:W-:Y:S02]  /*c850*/  IMAD.MOV.U32 R8, RZ, RZ, 0x70 ;  /* 0x00000070ff087424 */ /* 0x000fe400078e00ff */
[----:B------:R-:W-:-:S07]  /*c860*/  IMAD.MOV.U32 R12, RZ, RZ, 0x1 ;  /* 0x00000001ff0c7424 */ /* 0x000fce00078e00ff */
[----:B------:R-:W-:-:S07]  /*c870*/  LEPC R20, `(.L_x_13822) ;  /* 0x000000001014794e */ /* 0x000fce0000000000 */
[----:B0----5:R-:W-:Y:S05]  /*c880*/  CALL.ABS.NOINC R2 ;  /* 0x0000000002007343 */ /* 0x021fea0003c00000 */
.L_x_13822:
        /* <DEDUP_REMOVED lines=20> */
.L_x_13824:
        /* <DEDUP_REMOVED lines=8> */
[----:B------:R-:W-:Y:S01]  /*ca50*/  MOV R13, RZ ;  /* 0x000000ff000d7202 */ /* 0x000fe20000000f00 */
[----:B------:R-:W-:Y:S02]  /*ca60*/  IMAD.U32 R10, RZ, RZ, UR4 ;  /* 0x00000004ff0a7e24 */ /* 0x000fe4000f8e00ff */
[----:B------:R-:W-:-:S02]  /*ca70*/  IMAD.U32 R11, RZ, RZ, UR5 ;  /* 0x00000005ff0b7e24 */ /* 0x000fc4000f8e00ff */
[----:B------:R-:W-:Y:S02]  /*ca80*/  IMAD.MOV.U32 R8, RZ, RZ, 0x70 ;  /* 0x00000070ff087424 */ /* 0x000fe400078e00ff */
[----:B0-----:R-:W-:-:S07]  /*ca90*/  IMAD.MOV.U32 R12, RZ, RZ, 0x1 ;  /* 0x00000001ff0c7424 */ /* 0x001fce00078e00ff */
[----:B------:R-:W-:-:S07]  /*caa0*/  LEPC R20, `(.L_x_13823) ;  /* 0x000000001014794e */ /* 0x000fce0000000000 */
[----:B-1----:R-:W-:Y:S05]  /*cab0*/  CALL.ABS.NOINC R2 ;  /* 0x0000000002007343 */ /* 0x002fea0003c00000 */
.L_x_13823:
        /* <DEDUP_REMOVED lines=23> */
[----:B------:R-:W-:-:S05]  /*cc30*/  IMAD R4, R0, 0x60, R32 ;  /* 0x0000006000047824 */ /* 0x000fca00078e0220 */
[C---:B------:R-:W-:Y:S01]  /*cc40*/  ISETP.GE.AND P0, PT, R4.reuse, UR40, PT ;  /* 0x0000002804007c0c */ /* 0x040fe2000bf06270 */
[----:B------:R-:W1:Y:S01]  /*cc50*/  @P1 LDC R3, c[0x0][0x438] ;  /* 0x00010e00ff031b82 */ /* 0x000e620000000800 */
[----:B-----5:R-:W-:Y:S02]  /*cc60*/  IADD3 R10, R4, R27, RZ ;  /* 0x0000001b040a7210 */ /* 0x020fe40007ffe0ff */
[----:B------:R-:W-:-:S03]  /*cc70*/  ISETP.GT.U32.OR P0, PT, R32, 0x5f, P0 ;  /* 0x0000005f2000780c */ /* 0x000fc60000704470 */
[----:B------:R-:W-:-:S10]  /*cc80*/  IMAD.MOV.U32 R11, RZ, RZ, R10 ;  /* 0x000000ffff0b7224 */ /* 0x000fd400078e000a */
        /* <DEDUP_REMOVED lines=34> */
.L_x_13871:
[----:B------:R-:W2:Y:S01]  /*ceb0*/  LDL R2, [R1] ;  /* 0x0000000001027983 */ /* 0x000ea20000100800 */
[----:B-----5:R-:W-:Y:S02]  /*cec0*/  @!P0 SHF.R.S32.HI R3, RZ, 0x1f, R4 ;  /* 0x0000001fff038819 */ /* 0x020fe40000011404 */
[----:B------:R-:W-:Y:S02]  /*ced0*/  CS2R R22, SRZ ;  /* 0x0000000000167805 */ /* 0x000fe4000001ff00 */
[----:B------:R-:W-:Y:S01]  /*cee0*/  LOP3.LUT R16, R16, 0xffff7fff, RZ, 0xc0, !PT ;  /* 0xffff7fff10107812 */ /* 0x000fe200078ec0ff */
[----:B------:R-:W-:Y:S01]  /*cef0*/  IMAD.U32 R29, RZ, RZ, UR39 ;  /* 0x00000027ff1d7e24 */ /* 0x000fe2000f8e00ff */
[----:B------:R-:W-:Y:S01]  /*cf00*/  @!P0 MOV R22, R4 ;  /* 0x0000000400168202 */ /* 0x000fe20000000f00 */
        /* <DEDUP_REMOVED lines=13> */
.L_x_13826:
[----:B------:R-:W-:-:S05]  /*cfe0*/  IMAD.MOV.U32 R2, RZ, RZ, 0x1 ;  /* 0x00000001ff027424 */ /* 0x000fca00078e00ff */
[----:B------:R-:W-:-:S04]  /*cff0*/  SHF.L.U32 R2, R2, 0x1f, RZ ;  /* 0x0000001f02027819 */ /* 0x000fc800000006ff */
[----:B------:R-:W0:Y:S02]  /*d000*/  SYNCS.PHASECHK.TRANS64.TRYWAIT P0, [UR44+0x32440], R2 ;  /* 0x03244002ff0075a7 */ /* 0x000e24000800016c */
[----:B0-----:R-:W-:Y:S05]  /*d010*/  @!P0 BRA `(.L_x_13827) ;  /* 0x0000003800488947 */ /* 0x001fea0003800000 */
.L_x_13872:
[----:B------:R-:W-:Y:S01]  /*d020*/  SHF.R.S32.HI R26, RZ, 0x1f, R19 ;  /* 0x0000001fff1a7819 */ /* 0x000fe20000011413 */
[----:B------:R-:W-:Y:S01]  /*d030*/  ULDC.64 UR4, c[0x0][0x300] ;  /* 0x0000c00000047ab9 */ /* 0x000fe20000000a00 */
[----:B------:R-:W-:Y:S01]  /*d040*/  R2UR UR6, R29 ;  /* 0x000000001d0672ca */ /* 0x000fe200000e0000 */
[----:B------:R-:W-:Y:S01]  /*d050*/  IMAD.MOV.U32 R9, RZ, RZ, -0x60 ;  /* 0xffffffa0ff097424 */ /* 0x000fe200078e00ff */
[----:B------:R-:W-:Y:S01]  /*d060*/  LOP3.LUT R16, R16, 0xfffffffd, RZ, 0xc0, !PT ;  /* 0xfffffffd10107812 */ /* 0x000fe200078ec0ff */
[----:B0-----:R-:W-:Y:S02]  /*d070*/  IMAD R2, R26, UR4, RZ ;  /* 0x000000041a027c24 */ /* 0x001fe4000f8e02ff */
[----:B------:R-:W-:Y:S02]  /*d080*/  IMAD.SHL.U32 R28, R7, 0x8, RZ ;  /* 0x00000008071c7824 */ /* 0x000fe400078e00ff */
        /* <DEDUP_REMOVED lines=17> */
[----:B------:R-:W-:Y:S01]  /*d1a0*/  LOP3.LUT R3, R6, 0x1c0, RZ, 0xc0, !PT ;  /* 0x000001c006037812 */ /* 0x000fe200078ec0ff */
[----:B------:R-:W-:Y:S02]  /*d1b0*/  ULDC UR4, c[0x0][0x2f4] ;  /* 0x0000bd0000047ab9 */ /* 0x000fe40000000800 */
[----:B------:R-:W-:-:S02]  /*d1c0*/  ISETP.GE.AND P2, PT, R17, UR4, PT ;  /* 0x0000000411007c0c */ /* 0x000fc4000bf46270 */
[----:B------:R-:W-:Y:S02]  /*d1d0*/  LOP3.LUT R3, R3, 0x38, R6, 0xf8, !PT ;  /* 0x0000003803037812 */ /* 0x000fe400078ef806 */
[----:B------:R-:W-:Y:S02]  /*d1e0*/  LEA.HI.X R5, R2, UR7, R5, 0x1, P0 ;  /* 0x0000000702057c11 */ /* 0x000fe400080f0c05 */
[----:B------:R-:W-:Y:S01]  /*d1f0*/  LOP3.LUT R3, R3, 0x38, R18, 0x78, !PT ;  /* 0x0000003803037812 */ /* 0x000fe200078e7812 */
[----:B------:R-:W-:-:S03]  /*d200*/  IMAD R18, R0, R9, UR40 ;  /* 0x0000002800127e24 */ /* 0x000fc6000f8e0209 */
[----:B------:R-:W-:Y:S01]  /*d210*/  LOP3.LUT R28, R3, 0x200, R28, 0xf8, !PT ;  /* 0x00000200031c7812 */ /* 0x000fe200078ef81c */
[----:B------:R-:W-:Y:S02]  /*d220*/  IMAD.IADD R18, R18, 0x1, -R37 ;  /* 0x0000000112127824 */ /* 0x000fe400078e0a25 */
[----:B------:R-:W-:-:S03]  /*d230*/  @P2 LOP3.LUT R16, R16, 0x2, RZ, 0xfc, !PT ;  /* 0x0000000210102812 */ /* 0x000fc600078efcff */
[----:B------:R-:W-:Y:S01]  /*d240*/  ISETP.GE.AND P0, PT, R18, 0x1, PT ;  /* 0x000000011200780c */ /* 0x000fe20003f06270 */
[----:B------:R-:W-:-:S12]  /*d250*/  BRA.DIV UR5, `(.L_x_13828) ;  /* 0x0000003605d07947 */ /* 0x000fd8000b800000 */
[----:B------:R-:W0:Y:S01]  /*d260*/  SHFL.IDX PT, R14, R4, RZ, 0x181f ;  /* 0x00181fff040e7589 */ /* 0x000e2200000e0000 */
[----:B------:R-:W-:-:S03]  /*d270*/  @P0 LEA R7, R28, UR44, 0x1 ;  /* 0x0000002c1c070c11 */ /* 0x000fc6000f8e08ff */
[----:B------:R-:W1:Y:S01]  /*d280*/  SHFL.IDX PT, R0, R5, RZ, 0x181f ;  /* 0x00181fff05007589 */ /* 0x000e6200000e0000 */
[----:B0-----:R-:W-:-:S03]  /*d290*/  @P0 LEA R2, P1, R17, R14, 0x1 ;  /* 0x0000000e11020211 */ /* 0x001fc600078208ff */
[----:B------:R-:W0:Y:S01]  /*d2a0*/  SHFL.IDX PT, R14, R4, 0x1, 0x181f ;  /* 0x00381f00040e7f89 */ /* 0x000e2200000e0000 */
[----:B-1----:R-:W-:-:S03]  /*d2b0*/  @P0 IADD3.X R3, RZ, R0, RZ, P1, !PT ;  /* 0x00000000ff030210 */ /* 0x002fc60000ffe4ff */
        /* <DEDUP_REMOVED lines=30> */
.L_x_13886:
        /* <DEDUP_REMOVED lines=15> */
.L_x_13829:
        /* <DEDUP_REMOVED lines=24> */
.L_x_13830:
[----:B------:R-:W-:Y:S01]  /*d710*/  UISETP.NE.AND UP0, UPT, UR47, URZ, UPT ;  /* 0x0000003f2f00728c */ /* 0x000fe2000bf05270 */
[----:B------:R-:W-:Y:S01]  /*d720*/  IMAD.U32 R3, RZ, RZ, UR46 ;  /* 0x0000002eff037e24 */ /* 0x000fe2000f8e00ff */
[----:B------:R-:W-:Y:S01]  /*d730*/  R2UR UR6, R29 ;  /* 0x000000001d0672ca */ /* 0x000fe200000e0000 */
[----:B------:R-:W-:Y:S01]  /*d740*/  ULDC.64 UR8, c[0x0][0x2d8] ;  /* 0x0000b60000087ab9 */ /* 0x000fe20000000a00 */
[----:B------:R-:W0:Y:S01]  /*d750*/  LDC R7, c[0x0][0x448] ;  /* 0x00011200ff077b82 */ /* 0x000e220000000800 */
        /* <DEDUP_REMOVED lines=14> */
[----:B------:R-:W-:Y:S02]  /*d840*/  UIMAD UR6, UR49, UR8, URZ ;  /* 0x00000008310672a4 */ /* 0x000fe4000f8e023f */
[----:B------:R-:W-:Y:S02]  /*d850*/  UIMAD.WIDE.U32 UR4, UR45, UR8, UR4 ;  /* 0x000000082d0472a5 */ /* 0x000fe4000f8e0004 */
[----:B------:R-:W-:-:S04]  /*d860*/  UIMAD UR6, UR45, UR9, UR6 ;  /* 0x000000092d0672a4 */ /* 0x000fc8000f8e0206 */
[----:B------:R-:W-:Y:S02]  /*d870*/  UIADD3 UR6, UR5, UR6, URZ ;  /* 0x0000000605067290 */ /* 0x000fe4000fffe03f */
[----:B------:R-:W-:Y:S02]  /*d880*/  IMAD.U32 R5, RZ, RZ, UR5 ;  /* 0x00000005ff057e24 */ /* 0x000fe4000f8e00ff */
[----:B------:R-:W-:Y:S02]  /*d890*/  IMAD.MOV R5, RZ, RZ, -R9 ;  /* 0x000000ffff057224 */ /* 0x000fe400078e0a09 */
[----:B------:R-:W-:Y:S01]  /*d8a0*/  IMAD.U32 R4, RZ, RZ, UR4 ;  /* 0x00000004ff047e24 */ /* 0x000fe2000f8e00ff */
[----:B------:R-:W-:Y:S01]  /*d8b0*/  ULDC.64 UR4, c[0x0][0x2d0] ;  /* 0x0000b40000047ab9 */ /* 0x000fe20000000a00 */
[----:B0-----:R-:W-:Y:S01]  /*d8c0*/  IMAD R5, R7, R5, R24 ;  /* 0x0000000507057224 */ /* 0x001fe200078e0218 */
[----:B------:R-:W-:Y:S01]  /*d8d0*/  MOV R3, UR6 ;  /* 0x0000000600037c02 */ /* 0x000fe20008000f00 */
[----:B------:R-:W-:-:S02]  /*d8e0*/  IMAD R0, R0, UR4, RZ ;  /* 0x0000000400007c24 */ /* 0x000fc4000f8e02ff */
[----:B------:R-:W-:Y:S02]  /*d8f0*/  IMAD.MOV.U32 R2, RZ, RZ, R4 ;  /* 0x000000ffff027224 */ /* 0x000fe400078e0004 */
        /* <DEDUP_REMOVED lines=10> */
[----:B------:R-:W-:Y:S01]  /*d9a0*/  ULDC UR4, c[0x0][0x2b8] ;  /* 0x0000ae0000047ab9 */ /* 0x000fe20000000800 */
[----:B------:R-:W-:-:S04]  /*d9b0*/  IADD3 R3, R3, R9, RZ ;  /* 0x0000000903037210 */ /* 0x000fc80007ffe0ff */
        /* <DEDUP_REMOVED lines=8> */
[----:B------:R-:W-:Y:S01]  /*da40*/  IMAD R5, R7, UR4, RZ ;  /* 0x0000000407057c24 */ /* 0x000fe2000f8e02ff */
[----:B------:R-:W1:Y:S01]  /*da50*/  SHFL.IDX PT, R3, R6, RZ, 0x181f ;  /* 0x00181fff06037589 */ /* 0x000e6200000e0000 */
[----:B------:R-:W-:-:S03]  /*da60*/  IMAD R4, R4, 0x80, R37 ;  /* 0x0000008004047824 */ /* 0x000fc600078e0225 */
[----:B------:R-:W-:Y:S01]  /*da70*/  SHFL.IDX PT, R7, R6, 0x1, 0x181f ;  /* 0x00381f0006077f89 */ /* 0x000fe200000e0000 */
[C---:B------:R-:W-:Y:S01]  /*da80*/  VIADD R2, R4.reuse, 0x10 ;  /* 0x0000001004027836 */ /* 0x040fe20000000000 */
[CC--:B------:R-:W-:Y:S01]  /*da90*/  ISETP.GE.AND P4, PT, R4.reuse, R5.reuse, PT ;  /* 0x000000050400720c */ /* 0x0c0fe20003f86270 */
[C---:B------:R-:W-:Y:S01]  /*daa0*/  VIADD R20, R4.reuse, 0x30 ;  /* 0x0000003004147836 */ /* 0x040fe20000000000 */
[C---:B------:R-:W-:Y:S01]  /*dab0*/  IADD3 R8, R4.reuse, 0x20, RZ ;  /* 0x0000002004087810 */ /* 0x040fe20007ffe0ff */
[----:B------:R-:W-:Y:S01]  /*dac0*/  VIADD R15, R4, 0x40 ;  /* 0x00000040040f7836 */ /* 0x000fe20000000000 */
[-C--:B------:R-:W-:Y:S02]  /*dad0*/  ISETP.GE.AND P3, PT, R2, R5.reuse, PT ;  /* 0x000000050200720c */ /* 0x080fe40003f66270 */
[----:B------:R-:W-:Y:S01]  /*dae0*/  SHFL.IDX PT, R2, R6, 0x2, 0x181f ;  /* 0x00581f0006027f89 */ /* 0x000fe200000e0000 */
[-C--:B------:R-:W-:Y:S02]  /*daf0*/  ISETP.GE.AND P2, PT, R8, R5.reuse, PT ;  /* 0x000000050800720c */ /* 0x080fe40003f46270 */
[----:B------:R-:W-:Y:S01]  /*db00*/  ISETP.GE.AND P5, PT, R20, R5, PT ;  /* 0x000000051400720c */ /* 0x000fe20003fa6270 */
[----:B------:R-:W-:Y:S03]  /*db10*/  SHFL.IDX PT, R8, R6, 0x3, 0x181f ;  /* 0x00781f0006087f89 */ /* 0x000fe600000e0000 */
[----:B0-----:R-:W-:Y:S01]  /*db20*/  @!P4 LEA R10, P1, R17, R14, 0x1 ;  /* 0x0000000e110ac211 */ /* 0x001fe200078208ff */
[----:B------:R-:W-:Y:S01]  /*db30*/  SHFL.IDX PT, R20, R0, 0x4, 0x181f ;  /* 0x00981f0000147f89 */ /* 0x000fe200000e0000 */
[----:B------:R-:W-:-:S02]  /*db40*/  @!P4 LEA R9, R28, UR44, 0x1 ;  /* 0x0000002c1c09cc11 */ /* 0x000fc4000f8e08ff */
[----:B------:R-:W-:Y:S01]  /*db50*/  @P4 LOP3.LUT R16, R16, 0x1000, RZ, 0xfc, !PT ;  /* 0x0000100010104812 */ /* 0x000fe200078efcff */
[----:B------:R-:W0:Y:S01]  /*db60*/  SHFL.IDX PT, R14, R0, 0x1, 0x181f ;  /* 0x00381f00000e7f89 */ /* 0x000e2200000e0000 */
[----:B-1----:R-:W-:Y:S02]  /*db70*/  @!P4 IMAD.X R3, RZ, RZ, R3, P1 ;  /* 0x000000ffff03c224 */ /* 0x002fe400008e0603 */
[----:B------:R-:W-:-:S04]  /*db80*/  LOP3.LUT R16, R16, 0xfffff7ff, RZ, 0xc0, !PT ;  /* 0xfffff7ff10107812 */ /* 0x000fc800078ec0ff */
[----:B------:R-:W-:-:S04]  /*db90*/  @P3 LOP3.LUT R16, R16, 0x800, RZ, 0xfc, !PT ;  /* 0x0000080010103812 */ /* 0x000fc800078efcff */
[----:B------:R-:W-:-:S04]  /*dba0*/  LOP3.LUT R16, R16, 0xfffffbff, RZ, 0xc0, !PT ;  /* 0xfffffbff10107812 */ /* 0x000fc800078ec0ff */
[----:B------:R-:W-:-:S04]  /*dbb0*/  @P2 LOP3.LUT R16, R16, 0x400, RZ, 0xfc, !PT ;  /* 0x0000040010102812 */ /* 0x000fc800078efcff */
[----:B------:R-:W-:-:S04]  /*dbc0*/  LOP3.LUT R16, R16, 0xfffffdff, RZ, 0xc0, !PT ;  /* 0xfffffdff10107812 */ /* 0x000fc800078ec0ff */
[----:B------:R-:W-:Y:S02]  /*dbd0*/  @P5 LOP3.LUT R16, R16, 0x200, RZ, 0xfc, !PT ;  /* 0x0000020010105812 */ /* 0x000fe400078efcff */
[C---:B0-----:R-:W-:Y:S02]  /*dbe0*/  @!P3 LEA R12, P1, R17.reuse, R14, 0x1 ;  /* 0x0000000e110cb211 */ /* 0x041fe400078208ff */
[----:B------:R-:W0:Y:S01]  /*dbf0*/  SHFL.IDX PT, R14, R0, 0x2, 0x181f ;  /* 0x00581f00000e7f89 */ /* 0x000e2200000e0000 */
[----:B------:R-:W-:Y:S02]  /*dc00*/  LOP3.LUT R16, R16, 0xfffffeff, RZ, 0xc0, !PT ;  /* 0xfffffeff10107812 */ /* 0x000fe400078ec0ff */
[----:B------:R-:W-:Y:S01]  /*dc10*/  @!P3 IMAD.X R11, RZ, RZ, R7, P1 ;  /* 0x000000ffff0bb224 */ /* 0x000fe200008e0607 */
[----:B0-----:R-:W-:-:S05]  /*dc20*/  @!P2 LEA R13, P1, R17, R14, 0x1 ;  /* 0x0000000e110da211 */ /* 0x001fca00078208ff */
[----:B------:R-:W-:Y:S02]  /*dc30*/  @!P2 IMAD.X R14, RZ, RZ, R2, P1 ;  /* 0x000000ffff0ea224 */ /* 0x000fe400008e0602 */
[----:B------:R-:W0:Y:S02]  /*dc40*/  SHFL.IDX PT, R2, R0, 0x3, 0x181f ;  /* 0x00781f0000027f89 */ /* 0x000e2400000e0000 */
[----:B0-----:R-:W-:Y:S01]  /*dc50*/  @!P5 LEA R7, P1, R17, R2, 0x1 ;  /* 0x000000021107d211 */ /* 0x001fe200078208ff */
[----:B------:R-:W-:Y:S02]  /*dc60*/  @!P4 IMAD.MOV.U32 R2, RZ, RZ, R10 ;  /* 0x000000ffff02c224 */ /* 0x000fe400078e000a */
[----:B------:R-:W0:Y:S02]  /*dc70*/  SHFL.IDX PT, R10, R6, 0x4, 0x181f ;  /* 0x00981f00060a7f89 */ /* 0x000e2400000e0000 */
[----:B------:R-:W-:Y:S02]  /*dc80*/  @!P5 IMAD.X R8, RZ, RZ, R8, P1 ;  /* 0x000000ffff08d224 */ /* 0x000fe400008e0608 */
[----:B------:R1:W-:Y:S01]  /*dc90*/  @!P4 LDGSTS.E.BYPASS.LTC128B.128 [R9+0x18400], desc[UR36][R2.64], !P0 ;  /* 0x184000000209cfae */ /* 0x0003e2000c101d64 */
[----:B------:R-:W-:-:S02]  /*dca0*/  ISETP.GE.AND P4, PT, R15, R5, PT ;  /* 0x000000050f00720c */ /* 0x000fc40003f86270 */
[----:B------:R-:W-:Y:S01]  /*dcb0*/  @!P3 LEA R15, R28, UR44, 0x1 ;  /* 0x0000002c1c0fbc11 */ /* 0x000fe2000f8e08ff */
[----:B-1----:R-:W-:-:S10]  /*dcc0*/  @!P3 IMAD.MOV.U32 R2, RZ, RZ, R12 ;  /* 0x000000ffff02b224 */ /* 0x002fd400078e000c */
[----:B------:R-:W-:Y:S01]  /*dcd0*/  @!P4 LEA R9, P1, R17, R20, 0x1 ;  /* 0x000000141109c211 */ /* 0x000fe200078208ff */
[----:B------:R-:W-:Y:S01]  /*dce0*/  @!P3 IMAD.MOV.U32 R3, RZ, RZ, R11 ;  /* 0x000000ffff03b224 */ /* 0x000fe200078e000b */
[----:B------:R-:W1:Y:S01]  /*dcf0*/  SHFL.IDX PT, R20, R0, 0x5, 0x181f ;  /* 0x00b81f0000147f89 */ /* 0x000e6200000e0000 */
[----:B------:R-:W-:Y:S01]  /*dd00*/  VIADD R12, R4, 0x50 ;  /* 0x00000050040c7836 */ /* 0x000fe20000000000 */
[----:B------:R-:W-:Y:S02]  /*dd10*/  @P4 LOP3.LUT R16, R16, 0x100, RZ, 0xfc, !PT ;  /* 0x0000010010104812 */ /* 0x000fe400078efcff */
[----:B------:R2:W-:Y:S01]  /*dd20*/  @!P3 LDGSTS.E.BYPASS.LTC128B.128 [R15+0x18c00], desc[UR36][R2.64], !P0 ;  /* 0x18c00000020fbfae */ /* 0x0005e2000c101d64 */
[----:B0-----:R-:W-:Y:S02]  /*dd30*/  @!P4 IADD3.X R10, RZ, R10, RZ, P1, !PT ;  /* 0x0000000aff0ac210 */ /* 0x001fe40000ffe4ff */
[----:B------:R-:W-:Y:S02]  /*dd40*/  ISETP.GE.AND P3, PT, R12, R5, PT ;  /* 0x000000050c00720c */ /* 0x000fe40003f66270 */
[----:B------:R-:W-:Y:S01]  /*dd50*/  LOP3.LUT R16, R16, 0xffffff7f, RZ, 0xc0, !PT ;  /* 0xffffff7f10107812 */ /* 0x000fe200078ec0ff */
[----:B--2---:R-:W0:Y:S01]  /*dd60*/  SHFL.IDX PT, R2, R6, 0x5, 0x181f ;  /* 0x00b81f0006027f89 */ /* 0x004e2200000e0000 */
[----:B------:R-:W-:-:S02]  /*dd70*/  @!P2 LEA R15, R28, UR44, 0x1 ;  /* 0x0000002c1c0fac11 */ /* 0x000fc4000f8e08ff */
[----:B------:R-:W-:Y:S02]  /*dd80*/  @!P2 MOV R3, R14 ;  /* 0x0000000e0003a202 */ /* 0x000fe40000000f00 */
[----:B------:R-:W2:Y:S05]  /*dd90*/  SHFL.IDX PT, R14, R0, 0x6, 0x181f ;  /* 0x00d81f00000e7f89 */ /* 0x000eaa00000e0000 */
[----:B------:R-:W-:Y:S02]  /*dda0*/  @P3 LOP3.LUT R16, R16, 0x80, RZ, 0xfc, !PT ;  /* 0x0000008010103812 */ /* 0x000fe400078efcff */
[----:B-1----:R-:W-:Y:S01]  /*ddb0*/  @!P3 LEA R11, P1, R17, R20, 0x1 ;  /* 0x00000014110bb211 */ /* 0x002fe200078208ff */
[----:B------:R-:W-:Y:S01]  /*ddc0*/  VIADD R20, R4, 0x60 ;  /* 0x0000006004147836 */ /* 0x000fe20000000000 */
[----:B------:R-:W-:-:S03]  /*ddd0*/  LOP3.LUT R16, R16, 0xffffffbf, RZ, 0xc0, !PT ;  /* 0xffffffbf10107812 */ /* 0x000fc600078ec0ff */
[----:B0-----:R-:W-:Y:S02]  /*dde0*/  @!P3 IMAD.X R12, RZ, RZ, R2, P1 ;  /* 0x000000ffff0cb224 */ /* 0x001fe400008e0602 */
[----:B------:R-:W-:-:S05]  /*ddf0*/  @!P2 IMAD.MOV.U32 R2, RZ, RZ, R13 ;  /* 0x000000ffff02a224 */ /* 0x000fca00078e000d */
[----:B------:R0:W-:Y:S01]  /*de00*/  @!P2 LDGSTS.E.BYPASS.LTC128B.128 [R15+0x19400], desc[UR36][R2.64], !P0 ;  /* 0x19400000020fafae */ /* 0x0001e2000c101d64 */
[----:B------:R-:W-:-:S03]  /*de10*/  ISETP.GE.AND P2, PT, R20, R5, PT ;  /* 0x000000051400720c */ /* 0x000fc60003f46270 */
[----:B0-----:R-:W0:Y:S01]  /*de20*/  SHFL.IDX PT, R2, R6, 0x6, 0x181f ;  /* 0x00d81f0006027f89 */ /* 0x001e2200000e0000 */
[----:B------:R-:W-:Y:S01]  /*de30*/  @!P5 LEA R15, R28, UR44, 0x1 ;  /* 0x0000002c1c0fdc11 */ /* 0x000fe2000f8e08ff */
[----:B------:R-:W-:-:S08]  /*de40*/  @!P5 IMAD.MOV.U32 R3, RZ, RZ, R8 ;  /* 0x000000ffff03d224 */ /* 0x000fd000078e0008 */
[----:B--2---:R-:W-:Y:S01]  /*de50*/  @!P2 LEA R13, P1, R17, R14, 0x1 ;  /* 0x0000000e110da211 */ /* 0x004fe200078208ff */
[----:B------:R-:W1:Y:S01]  /*de60*/  SHFL.IDX PT, R6, R6, 0x7, 0x181f ;  /* 0x00f81f0006067f89 */ /* 0x000e6200000e0000 */
[----:B------:R-:W-:Y:S02]  /*de70*/  @!P2 LEA R21, R28, UR44, 0x1 ;  /* 0x0000002c1c15ac11 */ /* 0x000fe4000f8e08ff */
[----:B------:R-:W-:Y:S01]  /*de80*/  @P2 LOP3.LUT R16, R16, 0x40, RZ, 0xfc, !PT ;  /* 0x0000004010102812 */ /* 0x000fe200078efcff */
[----:B0-----:R-:W-:Y:S02]  /*de90*/  @!P2 IMAD.X R14, RZ, RZ, R2, P1 ;  /* 0x000000ffff0ea224 */ /* 0x001fe400008e0602 */
[----:B------:R-:W-:Y:S01]  /*dea0*/  @!P5 IMAD.MOV.U32 R2, RZ, RZ, R7 ;  /* 0x000000ffff02d224 */ /* 0x000fe200078e0007 */
[----:B------:R-:W-:-:S04]  /*deb0*/  @!P4 LEA R7, R28, UR44, 0x1 ;  /* 0x0000002c1c07cc11 */ /* 0x000fc8000f8e08ff */
[----:B------:R0:W-:Y:S02]  /*dec0*/  @!P5 LDGSTS.E.BYPASS.LTC128B.128 [R15+0x19c00], desc[UR36][R2.64], !P0 ;  /* 0x19c00000020fdfae */ /* 0x0001e4000c101d64 */
[----:B0-----:R-:W-:Y:S01]  /*ded0*/  @!P4 IMAD.MOV.U32 R2, RZ, RZ, R9 ;  /* 0x000000ffff02c224 */ /* 0x001fe200078e0009 */
[----:B------:R-:W-:Y:S02]  /*dee0*/  @!P4 MOV R3, R10 ;  /* 0x0000000a0003c202 */ /* 0x000fe40000000f00 */
[----:B------:R-:W-:-:S03]  /*def0*/  @!P3 LEA R9, R28, UR44, 0x1 ;  /* 0x0000002c1c09bc11 */ /* 0x000fc6000f8e08ff */
[----:B------:R0:W-:Y:S02]  /*df00*/  @!P4 LDGSTS.E.BYPASS.LTC128B.128 [R7+0x1a400], desc[UR36][R2.64], !P0 ;  /* 0x1a4000000207cfae */ /* 0x0001e4000c101d64 */
[----:B0-----:R-:W-:Y:S02]  /*df10*/  @!P3 IMAD.MOV.U32 R2, RZ, RZ, R11 ;  /* 0x000000ffff02b224 */ /* 0x001fe400078e000b */
[----:B------:R-:W-:-:S05]  /*df20*/  @!P3 IMAD.MOV.U32 R3, RZ, RZ, R12 ;  /* 0x000000ffff03b224 */ /* 0x000fca00078e000c */
[----:B------:R0:W-:Y:S02]  /*df30*/  @!P3 LDGSTS.E.BYPASS.LTC128B.128 [R9+0x1ac00], desc[UR36][R2.64], !P0 ;  /* 0x1ac000000209bfae */ /* 0x0001e4000c101d64 */
[----:B0-----:R-:W-:Y:S02]  /*df40*/  @!P2 IMAD.MOV.U32 R2, RZ, RZ, R13 ;  /* 0x000000ffff02a224 */ /* 0x001fe400078e000d */
[----:B------:R-:W-:Y:S02]  /*df50*/  @!P2 IMAD.MOV.U32 R3, RZ, RZ, R14 ;  /* 0x000000ffff03a224 */ /* 0x000fe400078e000e */
[----:B------:R0:W2:Y:S04]  /*df60*/  SHFL.IDX PT, R14, R0, 0x7, 0x181f ;  /* 0x00f81f00000e7f89 */ /* 0x0000a800000e0000 */
[----:B-1----:R0:W-:Y:S02]  /*df70*/  @!P2 LDGSTS.E.BYPASS.LTC128B.128 [R21+0x1b400], desc[UR36][R2.64], !P0 ;  /* 0x1b4000000215afae */ /* 0x0021e4000c101d64 */
.L_x_13903:
[----:B------:R-:W-:Y:S01]  /*df80*/  VIADD R4, R4, 0x70 ;  /* 0x0000007004047836 */ /* 0x000fe20000000000 */
[----:B------:R-:W-:-:S04]  /*df90*/  LOP3.LUT R16, R16, 0xffffdfff, RZ, 0xc0, !PT ;  /* 0xffffdfff10107812 */ /* 0x000fc800078ec0ff */
[----:B------:R-:W-:-:S13]  /*dfa0*/  ISETP.GE.AND P2, PT, R4, R5, PT ;  /* 0x000000050400720c */ /* 0x000fda0003f46270 */
[----:B0-2---:R-:W-:Y:S02]  /*dfb0*/  @!P2 LEA R2, P1, R17, R14, 0x1 ;  /* 0x0000000e1102a211 */ /* 0x005fe400078208ff */
        /* <DEDUP_REMOVED lines=32> */
.L_x_13832:
[----:B------:R-:W-:Y:S01]  /*e1c0*/  UISETP.NE.AND UP0, UPT, UR47, URZ, UPT ;  /* 0x0000003f2f00728c */ /* 0x000fe2000bf05270 */
[----:B------:R-:W-:Y:S01]  /*e1d0*/  R2UR UR6, R29 ;  /* 0x000000001d0672ca */ /* 0x000fe200000e0000 */
[----:B------:R-:W-:Y:S01]  /*e1e0*/  ULDC.64 UR8, c[0x0][0x3d8] ;  /* 0x0000f60000087ab9 */ /* 0x000fe20000000a00 */
[----:B------:R-:W-:Y:S01]  /*e1f0*/  IMAD.MOV.U32 R2, RZ, RZ, R24 ;  /* 0x000000ffff027224 */ /* 0x000fe200078e0018 */
[----:B------:R-:W-:Y:S02]  /*e200*/  ULDC UR7, c[0x0][0x448] ;  /* 0x0001120000077ab9 */ /* 0x000fe40000000800 */
[----:B------:R-:W-:-:S05]  /*e210*/  PLOP3.LUT P0, PT, PT, PT, UP0, 0x80, 0x0 ;  /* 0x000000000000781c */ /* 0x000fca0003f0f008 */
[----:B------:R-:W-:-:S03]  /*e220*/  @UP0 ULDC UR4, c[0x0][0x44c] ;  /* 0x0001130000040ab9 */ /* 0x000fc60000000800 */
[----:B------:R-:W-:-:S04]  /*e230*/  UIMAD UR6, UR6, UR8, URZ ;  /* 0x00000008060672a4 */ /* 0x000fc8000f8e023f */
[----:B------:R-:W-:Y:S01]  /*e240*/  UIMAD UR6, UR39, UR9, UR6 ;  /* 0x00000009270672a4 */ /* 0x000fe2000f8e0206 */
        /* <DEDUP_REMOVED lines=16> */
[----:B------:R-:W-:Y:S02]  /*e350*/  MOV R9, UR8 ;  /* 0x0000000800097c02 */ /* 0x000fe40008000f00 */
[----:B------:R-:W-:Y:S01]  /*e360*/  SHF.R.S32.HI R0, RZ, 0x1f, R5 ;  /* 0x0000001fff007819 */ /* 0x000fe20000011405 */
        /* <DEDUP_REMOVED lines=62> */
[----:B0-----:R-:W-:-:S05]  /*e750*/  @!P6 LEA R14, P0, R17, R14, 0x1 ;  /* 0x0000000e110ee211 */ /* 0x001fca00078008ff */
[----:B-1----:R-:W-:Y:S01]  /*e760*/  @!P6 IMAD.X R5, RZ, RZ, R5, P0 ;  /* 0x000000ffff05e224 */ /* 0x002fe200000e0605 */
[----:B--2---:R-:W-:-:S03]  /*e770*/  @!P6 MOV R2, R14 ;  /* 0x0000000e0002e202 */ /* 0x004fc60000000f00 */
[----:B------:R-:W-:Y:S01]  /*e780*/  @!P6 IMAD.MOV.U32 R3, RZ, RZ, R5 ;  /* 0x000000ffff03e224 */ /* 0x000fe200078e0005 */
[----:B------:R-:W0:Y:S01]  /*e790*/  SHFL.IDX PT, R14, R0, 0x4, 0x181f ;  /* 0x00981f00000e7f89 */ /* 0x000e2200000e0000 */
[----:B------:R-:W-:Y:S02]  /*e7a0*/  P2R R7, PR, RZ, 0x20 ;  /* 0x00000020ff077803 */ /* 0x000fe40000000000 */
[----:B------:R-:W-:Y:S01]  /*e7b0*/  LOP3.LUT P5, RZ, R16, 0x100, RZ, 0xc0, !PT ;  /* 0x0000010010ff7812 */ /* 0x000fe200078ac0ff */
[----:B------:R-:W1:Y:S04]  /*e7c0*/  SHFL.IDX PT, R5, R4, 0x4, 0x181f ;  /* 0x00981f0004057f89 */ /* 0x000e6800000e0000 */
[----:B------:R-:W-:Y:S04]  /*e7d0*/  @!P6 LDGSTS.E.BYPASS.LTC128B.128 [R9+0x23c00], desc[UR36][R2.64], !P4 ;  /* 0x23c000000209efae */ /* 0x000fe8000e101d64 */
[----:B------:R-:W-:Y:S04]  /*e7e0*/  @!P6 LDGSTS.E.BYPASS.LTC128B.128 [R9+0x27c00], desc[UR36][R2.64+0x80], !P3 ;  /* 0x27c000800209efae */ /* 0x000fe8000d901d64 */
[----:B------:R-:W-:Y:S01]  /*e7f0*/  @!P6 LDGSTS.E.BYPASS.LTC128B.128 [R9+0x2bc00], desc[UR36][R2.64+0x100], !P2 ;  /* 0x2bc001000209efae */ /* 0x000fe2000d101d64 */
[----:B------:R-:W-:-:S03]  /*e800*/  @!P5 LEA R21, R28, UR44, 0x1 ;  /* 0x0000002c1c15dc11 */ /* 0x000fc6000f8e08ff */
[----:B------:R2:W-:Y:S01]  /*e810*/  @!P6 LDGSTS.E.BYPASS.LTC128B.128 [R9+0x2fc00], desc[UR36][R2.64+0x180], !P1 ;  /* 0x2fc001800209efae */ /* 0x0005e2000c901d64 */
[----:B------:R-:W-:Y:S02]  /*e820*/  ISETP.NE.AND P6, PT, R6, RZ, PT ;  /* 0x000000ff0600720c */ /* 0x000fe40003fc5270 */
        /* <DEDUP_REMOVED lines=13> */
[----:B-1----:R-:W-:Y:S01]  /*e900*/  @!P6 IMAD.X R5, RZ, RZ, R5, P0 ;  /* 0x000000ffff05e224 */ /* 0x002fe200000e0605 */
[----:B--2---:R-:W-:Y:S02]  /*e910*/  @!P6 MOV R2, R14 ;  /* 0x0000000e0002e202 */ /* 0x004fe40000000f00 */
        /* <DEDUP_REMOVED lines=18> */
.L_x_13921:
        /* <DEDUP_REMOVED lines=13> */
.L_x_13835:
[----:B------:R-:W-:Y:S05]  /*eb10*/  BSYNC B0 ;  /* 0x0000000000007941 */ /* 0x000fea0003800000 */
.L_x_13834:
        /* <DEDUP_REMOVED lines=9> */
.L_x_13922:
[----:B------:R-:W-:-:S13]  /*ebb0*/  LOP3.LUT P0, RZ, R16, 0x20, RZ, 0xc0, !PT ;  /* 0x0000002010ff7812 */ /* 0x000fda000780c0ff */
[----:B------:R-:W-:Y:S05]  /*ebc0*/  @!P0 BRA `(.L_x_13837) ;  /* 0x0000000000048947 */ /* 0x000fea0003800000 */
[----:B------:R-:W-:Y:S01]  /*ebd0*/  BPT.TRAP 0x1 ;  /* 0x000000040000795c */ /* 0x000fe20000300000 */
.L_x_13837:
[----:B------:R-:W4:Y:S02]  /*ebe0*/  SYNCS.PHASECHK.TRANS64.TRYWAIT P0, [UR44+0x32460], R0 ;  /* 0x03246000ff0075a7 */ /* 0x000f24000800016c */
[----:B----4-:R-:W-:Y:S05]  /*ebf0*/  @!P0 BRA `(.L_x_13838) ;  /* 0x0000003800d48947 */ /* 0x010fea0003800000 */
.L_x_13923:
        /* <DEDUP_REMOVED lines=33> */
[C---:B------:R-:W-:Y:S01]  /*ee10*/  LOP3.LUT P2, RZ, R5.reuse, 0x2, RZ, 0xc0, !PT ;  /* 0x0000000205ff7812 */ /* 0x040fe2000784c0ff */
[----:B------:R-:W1:Y:S01]  /*ee20*/  SHFL.IDX PT, R0, R19, RZ, 0x181f ;  /* 0x00181fff13007589 */ /* 0x000e6200000e0000 */
[----:B------:R-:W-:-:S03]  /*ee30*/  LOP3.LUT P1, RZ, R5, 0x4, RZ, 0xc0, !PT ;  /* 0x0000000405ff7812 */ /* 0x000fc6000782c0ff */
[----:B------:R-:W-:Y:S04]  /*ee40*/  SHFL.IDX PT, R4, R19, 0x1, 0x181f ;  /* 0x00381f0013047f89 */ /* 0x000fe800000e0000 */
[----:B------:R-:W-:Y:S01]  /*ee50*/  SHFL.IDX PT, R7, R19, 0x3, 0x181f ;  /* 0x00781f0013077f89 */ /* 0x000fe200000e0000 */
[----:B0-----:R-:W-:-:S03]  /*ee60*/  IADD3 R2, P0, R14, R17, RZ ;  /* 0x000000110e027210 */ /* 0x001fc60007f1e0ff */
[----:B------:R-:W0:Y:S02]  /*ee70*/  SHFL.IDX PT, R14, R10, 0x1, 0x181f ;  /* 0x00381f000a0e7f89 */ /* 0x000e2400000e0000 */
[----:B-1----:R-:W-:Y:S01]  /*ee80*/  IMAD.X R3, RZ, RZ, R0, P0 ;  /* 0x000000ffff037224 */ /* 0x002fe200000e0600 */
[----:B------:R-:W-:-:S05]  /*ee90*/  LEA R0, R28, UR44, 0x1 ;  /* 0x0000002c1c007c11 */ /* 0x000fca000f8e08ff */
[----:B------:R-:W-:Y:S01]  /*eea0*/  VIADD R31, R0, 0x400 ;  /* 0x00000400001f7836 */ /* 0x000fe20000000000 */
        /* <DEDUP_REMOVED lines=12> */
[----:B------:R-:W-:Y:S01]  /*ef70*/  LDGSTS.E.BYPASS.LTC128B.128 [R0+0x9400], desc[UR36][R2.64+0x180], !P3 ;  /* 0x0940018002007fae */ /* 0x000fe2000d901d64 */
        /* <DEDUP_REMOVED lines=12> */
[----:B------:R-:W0:Y:S02]  /*f040*/  SHFL.IDX PT, R14, R10, 0x4, 0x181f ;  /* 0x00981f000a0e7f89 */ /* 0x000e2400000e0000 */
[----:B------:R-:W-:Y:S01]  /*f050*/  IMAD.X R7, RZ, RZ, R7, P3 ;  /* 0x000000ffff077224 */ /* 0x000fe200018e0607 */
[C---:B------:R-:W-:Y:S01]  /*f060*/  ISETP.LT.OR P3, PT, R18.reuse, 0x21, P4 ;  /* 0x000000211200780c */ /* 0x040fe20002761670 */
[----:B-1----:R-:W1:Y:S04]  /*f070*/  SHFL.IDX PT, R8, R19, 0x4, 0x181f ;  /* 0x00981f0013087f89 */ /* 0x002e6800000e0000 */
[----:B------:R-:W2:Y:S08]  /*f080*/  SHFL.IDX PT, R19, R19, 0x5, 0x181f ;  /* 0x00b81f0013137f89 */ /* 0x000eb000000e0000 */
[----:B------:R-:W-:Y:S01]  /*f090*/  LDGSTS.E.BYPASS.LTC128B.128 [R0+0x1400], desc[UR36][R4.64], !P3 ;  /* 0x0140000004007fae */ /* 0x000fe2000d901d64 */
[----:B------:R-:W-:-:S13]  /*f0a0*/  ISETP.LT.OR P3, PT, R18, 0x21, !P2 ;  /* 0x000000211200780c */ /* 0x000fda0005761670 */
[----:B------:R-:W-:Y:S01]  /*f0b0*/  LDGSTS.E.BYPASS.LTC128B.128 [R0+0x4400], desc[UR36][R4.64+0x80], !P3 ;  /* 0x0440008004007fae */ /* 0x000fe2000d901d64 */
[----:B------:R-:W-:-:S13]  /*f0c0*/  ISETP.LT.OR P3, PT, R18, 0x21, !P1 ;  /* 0x000000211200780c */ /* 0x000fda0004f61670 */
[----:B------:R-:W-:Y:S01]  /*f0d0*/  LDGSTS.E.BYPASS.LTC128B.128 [R0+0x7400], desc[UR36][R4.64+0x100], !P3 ;  /* 0x0740010004007fae */ /* 0x000fe2000d901d64 */
[----:B------:R-:W-:-:S13]  /*f0e0*/  ISETP.LT.OR P3, PT, R18, 0x21, !P0 ;  /* 0x000000211200780c */ /* 0x000fda0004761670 */
[----:B------:R-:W-:Y:S01]  /*f0f0*/  LDGSTS.E.BYPASS.LTC128B.128 [R0+0xa400], desc[UR36][R4.64+0x180], !P3 ;  /* 0x0a40018004007fae */ /* 0x000fe2000d901d64 */
[----:B0-----:R-:W-:-:S03]  /*f100*/  IADD3 R2, P3, R14, R17, RZ ;  /* 0x000000110e027210 */ /* 0x001fc60007f7e0ff */
[----:B------:R3:W4:Y:S02]  /*f110*/  SHFL.IDX PT, R14, R10, 0x5, 0x181f ;  /* 0x00b81f000a0e7f89 */ /* 0x00072400000e0000 */
        /* <DEDUP_REMOVED lines=17> */
[----:B--2-4-:R3:W-:Y:S02]  /*f230*/  LDGSTS.E.BYPASS.LTC128B.128 [R0+0xb400], desc[UR36][R2.64+0x180], !P3 ;  /* 0x0b40018002007fae */ /* 0x0147e4000d901d64 */
.L_x_13937:
        /* <DEDUP_REMOVED lines=20> */
.L_x_13840:
        /* <DEDUP_REMOVED lines=11> */
[----:B------:R-:W-:Y:S01]  /*f430*/  IMAD.MOV.U32 R26, RZ, RZ, 0x1 ;  /* 0x00000001ff1a7424 */ /* 0x000fe200078e00ff */
[----:B------:R-:W-:-:S06]  /*f440*/  UIMAD UR4, UR4, UR38, URZ ;  /* 0x00000026040472a4 */ /* 0x000fcc000f8e023f */
[----:B------:R-:W-:-:S04]  /*f450*/  LOP3.LUT R3, RZ, UR4, RZ, 0x33, !PT ;  /* 0x00000004ff037c12 */ /* 0x000fc8000f8e33ff */
[----:B------:R-:W-:Y:S01]  /*f460*/  VIMNMX3 R3, R0, UR5, R3, !PT ;  /* 0x0000000500037c0f */ /* 0x000fe2000f800103 */
[----:B------:R-:W-:Y:S01]  /*f470*/  IMAD.MOV.U32 R0, RZ, RZ, 0x1 ;  /* 0x00000001ff007424 */ /* 0x000fe200078e00ff */
[----:B0-----:R-:W-:-:S04]  /*f480*/  SHF.L.U32 R2, R2, 0x4, RZ ;  /* 0x0000000402027819 */ /* 0x001fc800000006ff */
[----:B------:R-:W-:-:S04]  /*f490*/  LOP3.LUT R2, R2, 0x70, RZ, 0xc0, !PT ;  /* 0x0000007002027812 */ /* 0x000fc800078ec0ff */
[----:B------:R-:W-:-:S05]  /*f4a0*/  IADD3 R27, R2, R27, R37 ;  /* 0x0000001b021b7210 */ /* 0x000fca0007ffe025 */
[----:B------:R-:W-:Y:S01]  /*f4b0*/  VIADD R18, R27, 0xfffffee0 ;  /* 0xfffffee01b127836 */ /* 0x000fe20000000000 */
[----:B------:R-:W-:-:S03]  /*f4c0*/  IADD3 R27, -R3, -0x2, RZ ;  /* 0xfffffffe031b7810 */ /* 0x000fc60007ffe1ff */
[----:B------:R-:W-:-:S07]  /*f4d0*/  IMAD R18, R3, -0x60, R18 ;  /* 0xffffffa003127824 */ /* 0x000fce00078e0212 */
.L_x_13856:
        /* <DEDUP_REMOVED lines=22> */
.L_x_13843:
[----:B------:R-:W-:Y:S05]  /*f640*/  BSYNC B1 ;  /* 0x0000000000017941 */ /* 0x000fea0003800000 */
.L_x_13842:
[----:B------:R-:W-:-:S13]  /*f650*/  LOP3.LUT P0, RZ, R16, 0x20, RZ, 0xc0, !PT ;  /* 0x0000002010ff7812 */ /* 0x000fda000780c0ff */
[----:B------:R-:W-:Y:S05]  /*f660*/  @!P0 BRA `(.L_x_13844) ;  /* 0x0000000000048947 */ /* 0x000fea0003800000 */
[----:B------:R-:W-:Y:S01]  /*f670*/  BPT.TRAP 0x1 ;  /* 0x000000040000795c */ /* 0x000fe20000300000 */
.L_x_13844:
[----:B------:R-:W-:Y:S01]  /*f680*/  LEA R19, R0, UR44, 0x3 ;  /* 0x0000002c00137c11 */ /* 0x000fe2000f8e18ff */
[----:B------:R-:W-:Y:S01]  /*f690*/  BSSY B1, `(.L_x_13845) ;  /* 0x0000004000017945 */ /* 0x000fe20003800000 */
[----:B------:R-:W-:-:S04]  /*f6a0*/  SHF.L.U32 R23, R26, 0x1f, RZ ;  /* 0x0000001f1a177819 */ /* 0x000fc800000006ff */
[----:B------:R-:W1:Y:S02]  /*f6b0*/  SYNCS.PHASECHK.TRANS64.TRYWAIT P0, [R19+URZ+0x32440], R23 ;  /* 0x03244017130075a7 */ /* 0x000e64000800017f */
[----:B-1----:R-:W-:Y:S05]  /*f6c0*/  @!P0 BRA `(.L_x_13846) ;  /* 0x0000003800a48947 */ /* 0x002fea0003800000 */
.L_x_13938:
[----:B------:R-:W-:Y:S05]  /*f6d0*/  BSYNC B1 ;  /* 0x0000000000017941 */ /* 0x000fea0003800000 */
.L_x_13845:
        /* <DEDUP_REMOVED lines=35> */
[----:B------:R-:W0:Y:S01]  /*f910*/  SHFL.IDX PT, R14, R21, 0x1, 0x181f ;  /* 0x00381f00150e7f89 */ /* 0x000e2200000e0000 */
[----:B--2---:R-:W-:-:S03]  /*f920*/  IADD3.X R13, RZ, R3, RZ, P0, !PT ;  /* 0x00000003ff0d7210 */ /* 0x004fc600007fe4ff */
        /* <DEDUP_REMOVED lines=20> */
.L_x_13952:
        /* <DEDUP_REMOVED lines=8> */
.L_x_13848:
        /* <DEDUP_REMOVED lines=10> */
.L_x_13849:
[----:B------:R2:W-:Y:S01]  /*fb90*/  SYNCS.ARRIVE.TRANS64.A1T0 RZ, [R19+URZ+0x32430], RZ ;  /* 0x032430ff13ff79a7 */ /* 0x0005e2000810003f */
[----:B------:R-:W-:Y:S05]  /*fba0*/  @!P2 BRA `(.L_x_13850) ;  /* 0x000000000004a947 */ /* 0x000fea0003800000 */
[----:B------:R-:W-:Y:S01]  /*fbb0*/  BPT.TRAP 0x1 ;  /* 0x000000040000795c */ /* 0x000fe20000300000 */
.L_x_13850:
[----:B------:R-:W3:Y:S01]  /*fbc0*/  SYNCS.PHASECHK.TRANS64.TRYWAIT P0, [R19+URZ+0x32460], R23 ;  /* 0x03246017130075a7 */ /* 0x000ee2000800017f */
[----:B------:R-:W-:Y:S04]  /*fbd0*/  BSSY B1, `(.L_x_13851) ;  /* 0x0000002000017945 */ /* 0x000fe80003800000 */
[----:B---3--:R-:W-:Y:S05]  /*fbe0*/  @!P0 BRA `(.L_x_13852) ;  /* 0x0000003800fc8947 */ /* 0x008fea0003800000 */
.L_x_13953:
[----:B------:R-:W-:Y:S05]  /*fbf0*/  BSYNC B1 ;  /* 0x0000000000017941 */ /* 0x000fea0003800000 */
.L_x_13851:
        /* <DEDUP_REMOVED lines=50> */
[----:B-1----:R-:W-:-:S05]  /*ff20*/  IADD3.X R7, RZ, R4, RZ, P0, !PT ;  /* 0x00000004ff077210 */ /* 0x002fca00007fe4ff */
[----:B------:R-:W-:Y:S04]  /*ff30*/  LDGSTS.E.BYPASS.LTC128B.128 [R21+0x1000], desc[UR36][R6.64], !P4 ;  /* 0x0100000006157fae */ /* 0x000fe8000e101d64 */
[----:B------:R-:W-:Y:S04]  /*ff40*/  LDGSTS.E.BYPASS.LTC128B.128 [R21+0x4000], desc[UR36][R6.64+0x80], !P3 ;  /* 0x0400008006157fae */ /* 0x000fe8000d901d64 */
[----:B------:R-:W-:Y:S04]  /*ff50*/  LDGSTS.E.BYPASS.LTC128B.128 [R21+0x7000], desc[UR36][R6.64+0x100], !P2 ;  /* 0x0700010006157fae */ /* 0x000fe8000d101d64 */
[----:B------:R1:W-:Y:S01]  /*ff60*/  LDGSTS.E.BYPASS.LTC128B.128 [R21+0xa000], desc[UR36][R6.64+0x180], !P1 ;  /* 0x0a00018006157fae */ /* 0x0003e2000c901d64 */
[----:B0-----:R-:W-:-:S03]  /*ff70*/  IADD3 R4, P0, R14, R17, RZ ;  /* 0x000000110e047210 */ /* 0x001fc60007f1e0ff */
[----:B------:R-:W0:Y:S02]  /*ff80*/  SHFL.IDX PT, R14, R20, 0x4, 0x181f ;  /* 0x00981f00140e7f89 */ /* 0x000e2400000e0000 */
[----:B------:R-:W-:Y:S02]  /*ff90*/  IMAD.X R5, RZ, RZ, R5, P0 ;  /* 0x000000ffff057224 */ /* 0x000fe400000e0605 */
[----:B-1----:R-:W-:-:S03]  /*ffa0*/  IMAD.MOV.U32 R6, RZ, RZ, RZ ;  /* 0x000000ffff067224 */ /* 0x002fc600078e00ff */
        /* <DEDUP_REMOVED lines=11> */
.L_x_13967:
        /* <DEDUP_REMOVED lines=11> */
.L_x_13854:
        /* <DEDUP_REMOVED lines=10> */
.L_x_13855:
        /* <DEDUP_REMOVED lines=10> */
.L_x_13841:
[----:B------:R-:W-:Y:S05]  /*10250*/  BSYNC B0 ;  /* 0x0000000000007941 */ /* 0x000fea0003800000 */
.L_x_13820:
[----:B------:R-:W0:Y:S01]  /*10260*/  S2R R3, SR_CgaCtaId ;  /* 0x0000000000037919 */ /* 0x000e220000008800 */
[----:B------:R-:W-:Y:S01]  /*10270*/  MOV R2, 0x400 ;  /* 0x0000040000027802 */ /* 0x000fe20000000f00 */
[----:B------:R-:W-:Y:S01]  /*10280*/  BSSY B0, `(.L_x_13857) ;  /* 0x0000005000007945 */ /* 0x000fe20003800000 */
[----:B------:R-:W-:Y:S02]  /*10290*/  SHF.L.U32 R6, R6, 0x1f, RZ ;  /* 0x0000001f06067819 */ /* 0x000fe400000006ff */
[----:B0-----:R-:W-:-:S04]  /*102a0*/  LEA R7, R3, R2, 0x18 ;  /* 0x0000000203077211 */ /* 0x001fc800078ec0ff */
[----:B------:R-:W0:Y:S02]  /*102b0*/  SYNCS.PHASECHK.TRANS64.TRYWAIT P0, [R7+URZ+0x32420], R6 ;  /* 0x03242006070075a7 */ /* 0x000e24000800017f */
[----:B0-----:R-:W-:Y:S05]  /*102c0*/  @!P0 BRA `(.L_x_13858) ;  /* 0x0000003c00248947 */ /* 0x001fea0003800000 */
.L_x_13968:
[----:B------:R-:W-:Y:S05]  /*102d0*/  BSYNC B0 ;  /* 0x0000000000007941 */ /* 0x000fea0003800000 */
.L_x_13857:
[----:B------:R-:W-:-:S03]  /*102e0*/  UMOV UR4, 0xffffffff ;  /* 0xffffffff00047882 */ /* 0x000fc60000000000 */
[----:B------:R-:W-:Y:S05]  /*102f0*/  BRA.DIV UR4, `(.L_x_13859) ;  /* 0x0000003e042c7947 */ /* 0x000fea000b800000 */
[----:B------:R-:W1:Y:S02]  /*10300*/  S2R R2, SR_TID.X ;  /* 0x0000000000027919 */ /* 0x000e640000002100 */
[----:B-1----:R-:W-:-:S04]  /*10310*/  SHF.R.U32.HI R2, RZ, 0x5, R2 ;  /* 0x00000005ff027819 */ /* 0x002fc80000011602 */
[----:B------:R-:W-:-:S05]  /*10320*/  LOP3.LUT R2, R2, 0x3, RZ, 0xc0, !PT ;  /* 0x0000000302027812 */ /* 0x000fca00078ec0ff */
[----:B------:R1:W3:Y:S02]  /*10330*/  SHFL.IDX PT, R14, R2, RZ, 0x1f ;  /* 0x00001fff020e7589 */ /* 0x0002e400000e0000 */
.L_x_13971:
[----:B---3--:R-:W-:-:S13]  /*10340*/  ISETP.NE.AND P0, PT, R14, RZ, PT ;  /* 0x000000ff0e00720c */ /* 0x008fda0003f05270 */
[----:B------:R-:W-:Y:S05]  /*10350*/  @P0 BRA `(.L_x_13775) ;  /* 0x0000000000900947 */ /* 0x000fea0003800000 */
[----:B------:R-:W-:-:S03]  /*10360*/  UMOV UR4, 0xffffffff ;  /* 0xffffffff00047882 */ /* 0x000fc60000000000 */
[----:B------:R-:W-:Y:S05]  /*10370*/  BRA.DIV UR4, `(.L_x_13860) ;  /* 0x0000003e04407947 */ /* 0x000fea000b800000 */
[----:B------:R-:W-:-:S13]  /*10380*/  ELECT P6, URZ, PT ;  /* 0x00000000003f782f */ /* 0x000fda00038c0000 */
.L_x_13974:
        /* <DEDUP_REMOVED lines=8> */
.L_x_13861:
[----:B------:R-:W-:Y:S01]  /*10410*/  IMAD R5, R0, 0x8, R7 ;  /* 0x0000000800057824 */ /* 0x000fe200078e0207 */
[----:B------:R-:W-:Y:S01]  /*10420*/  SHF.L.U32 R2, R26, 0x1f, RZ ;  /* 0x0000001f1a027819 */ /* 0x000fe200000006ff */
[----:B------:R-:W-:-:S03]  /*10430*/  VIADD R0, R0, 0x1 ;  /* 0x0000000100007836 */ /* 0x000fc60000000000 */
[----:B------:R-:W1:Y:S02]  /*10440*/  SYNCS.PHASECHK.TRANS64.TRYWAIT P1, [R5+URZ+0x32440], R2 ;  /* 0x03244002050075a7 */ /* 0x000e64000802017f */
[----:B------:R-:W-:-:S04]  /*10450*/  ISETP.NE.AND P2, PT, R0, 0x2, PT ;  /* 0x000000020000780c */ /* 0x000fc80003f45270 */
[----:B------:R-:W-:Y:S01]  /*10460*/  SEL R3, RZ, 0x1, P2 ;  /* 0x00000001ff037807 */ /* 0x000fe20001000000 */
[----:B-1----:R-:W-:Y:S08]  /*10470*/  @!P1 BRA `(.L_x_13862) ;  /* 0x0000003c00209947 */ /* 0x002ff00003800000 */
.L_x_13975:
[----:B------:R-:W-:Y:S02]  /*10480*/  SEL R0, R0, RZ, P2 ;  /* 0x000000ff00007207 */ /* 0x000fe40001000000 */
[----:B------:R-:W-:Y:S01]  /*10490*/  LOP3.LUT R3, R26, R3, RZ, 0x3c, !PT ;  /* 0x000000031a037212 */ /* 0x000fe200078e3cff */
[----:B------:R-:W-:Y:S06]  /*104a0*/  @!P0 BRA `(.L_x_13863) ;  /* 0x0000000000048947 */ /* 0x000fec0003800000 */
[----:B------:R-:W-:Y:S01]  /*104b0*/  BPT.TRAP 0x1 ;  /* 0x000000040000795c */ /* 0x000fe20000300000 */
.L_x_13863:
[----:B0-----:R-:W-:Y:S01]  /*104c0*/  IMAD R7, R0, 0x8, R7 ;  /* 0x0000000800077824 */ /* 0x001fe200078e0207 */
[----:B------:R-:W-:-:S04]  /*104d0*/  SHF.L.U32 R0, R3, 0x1f, RZ ;  /* 0x0000001f03007819 */ /* 0x000fc800000006ff */
[----:B------:R-:W0:Y:S02]  /*104e0*/  SYNCS.PHASECHK.TRANS64.TRYWAIT P1, [R7+URZ+0x32440], R0 ;  /* 0x03244000070075a7 */ /* 0x000e24000802017f */
[----:B0-----:R-:W-:Y:S05]  /*104f0*/  @!P1 BRA `(.L_x_13864) ;  /* 0x0000003c00149947 */ /* 0x001fea0003800000 */
.L_x_13976:
[----:B------:R-:W-:Y:S05]  /*10500*/  @!P0 BRA `(.L_x_13865) ;  /* 0x0000000000048947 */ /* 0x000fea0003800000 */
[----:B------:R-:W-:Y:S01]  /*10510*/  BPT.TRAP 0x1 ;  /* 0x000000040000795c */ /* 0x000fe20000300000 */
.L_x_13865:
[----:B------:R-:W3:Y:S02]  /*10520*/  SYNCS.PHASECHK.TRANS64.TRYWAIT P1, [R5+URZ+0x32460], R2 ;  /* 0x03246002050075a7 */ /* 0x000ee4000802017f */
[----:B---3--:R-:W-:Y:S05]  /*10530*/  @!P1 BRA `(.L_x_13866) ;  /* 0x0000003c00189947 */ /* 0x008fea0003800000 */
.L_x_13977:
[----:B------:R-:W-:Y:S05]  /*10540*/  @!P0 BRA `(.L_x_13867) ;  /* 0x0000000000048947 */ /* 0x000fea0003800000 */
[----:B------:R-:W-:Y:S01]  /*10550*/  BPT.TRAP 0x1 ;  /* 0x000000040000795c */ /* 0x000fe20000300000 */
.L_x_13867:
[----:B----4-:R4:W0:Y:S02]  /*10560*/  SYNCS.PHASECHK.TRANS64.TRYWAIT P0, [R7+URZ+0x32460], R0 ;  /* 0x03246000070075a7 */ /* 0x010824000800017f */
[----:B0-----:R-:W-:Y:S05]  /*10570*/  @!P0 NANOSLEEP.SYNCS 0x989680 ;  /* 0x009896800000895d */ /* 0x001fea0003900000 */
[----:B------:R-:W0:Y:S02]  /*10580*/  @!P0 SYNCS.PHASECHK.TRANS64 P0, [R7+URZ+0x32460], R0 ;  /* 0x03246000070085a7 */ /* 0x000e24000800007f */
[----:B0-----:R-:W-:Y:S05]  /*10590*/  @!P0 BRA `(.L_x_13867) ;  /* 0xfffffffc00f08947 */ /* 0x001fea000383ffff */
.L_x_13775:
[----:B------:R-:W-:Y:S05]  /*105a0*/  BSYNC B6 ;  /* 0x0000000000067941 */ /* 0x000fea0003800000 */
.L_x_13772:
[----:B------:R-:W-:Y:S05]  /*105b0*/  EXIT ;  /* 0x000000000000794d */ /* 0x000fea0003800000 */
.L_x_13779:
[----:B0-----:R-:W-:-:S04]  /*105c0*/  MOV R3, UR61 ;  /* 0x0000003d00037c02 */ /* 0x001fc80008000f00 */
[----:B------:R0:W1:Y:S03]  /*105d0*/  SYNCS.PHASECHK.TRANS64.TRYWAIT P0, [R3+URZ+0x32400], R0 ;  /* 0x03240000030075a7 */ /* 0x000066000800017f */
[----:B-1----:R-:W-:Y:S05]  /*105e0*/  @!P0 NANOSLEEP.SYNCS 0x989680 ;  /* 0x009896800000895d */ /* 0x002fea0003900000 */
[----:B------:R-:W1:Y:S02]  /*105f0*/  @!P0 SYNCS.PHASECHK.TRANS64 P0, [R3+URZ+0x32400], R0 ;  /* 0x03240000030085a7 */ /* 0x000e64000800007f */
[----:B-1----:R-:W-:Y:S05]  /*10600*/  @!P0 BRA `(.L_x_13779) ;  /* 0xfffffffc00ec8947 */ /* 0x002fea000383ffff */
[----:B------:R-:W-:Y:S05]  /*10610*/  BRA `(.L_x_13868) ;  /* 0xffffff1000147947 */ /* 0x000fea000383ffff */
.L_x_13783:
[----:B0-----:R-:W-:-:S04]  /*10620*/  IMAD.U32 R3, RZ, RZ, UR61 ;  /* 0x0000003dff037e24 */ /* 0x001fc8000f8e00ff */
[----:B------:R0:W2:Y:S03]  /*10630*/  SYNCS.PHASECHK.TRANS64.TRYWAIT P1, [R3+URZ+0x32430], R0 ;  /* 0x03243000030075a7 */ /* 0x0000a6000802017f */
[----:B--2---:R-:W-:Y:S05]  /*10640*/  @!P1 NANOSLEEP.SYNCS 0x989680 ;  /* 0x009896800000995d */ /* 0x004fea0003900000 */
[----:B------:R-:W2:Y:S02]  /*10650*/  @!P1 SYNCS.PHASECHK.TRANS64 P1, [R3+URZ+0x32430], R0 ;  /* 0x03243000030095a7 */ /* 0x000ea4000802007f */
[----:B--2---:R-:W-:Y:S05]  /*10660*/  @!P1 BRA `(.L_x_13783) ;  /* 0xfffffffc00ec9947 */ /* 0x004fea000383ffff */
[----:B------:R-:W-:Y:S05]  /*10670*/  BRA `(.L_x_13782) ;  /* 0xffffff1000387947 */ /* 0x000fea000383ffff */
.L_x_13784:
[----:B0-----:R-:W-:-:S04]  /*10680*/  IMAD.U32 R3, RZ, RZ, UR61 ;  /* 0x0000003dff037e24 */ /* 0x001fc8000f8e00ff */
[----:B------:R0:W2:Y:S03]  /*10690*/  SYNCS.PHASECHK.TRANS64.TRYWAIT P1, [R3+URZ+0x32410], R0 ;  /* 0x03241000030075a7 */ /* 0x0000a6000802017f */
[----:B--2---:R-:W-:Y:S05]  /*106a0*/  @!P1 NANOSLEEP.SYNCS 0x989680 ;  /* 0x009896800000995d */ /* 0x004fea0003900000 */
[----:B------:R-:W2:Y:S02]  /*106b0*/  @!P1 SYNCS.PHASECHK.TRANS64 P1, [R3+URZ+0x32410], R0 ;  /* 0x03241000030095a7 */ /* 0x000ea4000802007f */
[----:B--2---:R-:W-:Y:S05]  /*106c0*/  @!P1 BRA `(.L_x_13784) ;  /* 0xfffffffc00ec9947 */ /* 0x004fea000383ffff */
[----:B------:R-:W-:Y:S05]  /*106d0*/  BRA `(.L_x_13869) ;  /* 0xffffff1000e07947 */ /* 0x000fea000383ffff */
.L_x_13788:
[----:B0-----:R-:W-:-:S04]  /*106e0*/  IMAD.U32 R3, RZ, RZ, UR61 ;  /* 0x0000003dff037e24 */ /* 0x001fc8000f8e00ff */
[----:B------:R0:W3:Y:S03]  /*106f0*/  SYNCS.PHASECHK.TRANS64.TRYWAIT P1, [R3+URZ+0x32450], R0 ;  /* 0x03245000030075a7 */ /* 0x0000e6000802017f */
[----:B---3--:R-:W-:Y:S05]  /*10700*/  @!P1 NANOSLEEP.SYNCS 0x989680 ;  /* 0x009896800000995d */ /* 0x008fea0003900000 */
[----:B------:R-:W3:Y:S02]  /*10710*/  @!P1 SYNCS.PHASECHK.TRANS64 P1, [R3+URZ+0x32450], R0 ;  /* 0x03245000030095a7 */ /* 0x000ee4000802007f */
[----:B---3--:R-:W-:Y:S05]  /*10720*/  @!P1 BRA `(.L_x_13788) ;  /* 0xfffffffc00ec9947 */ /* 0x008fea000383ffff */
[----:B------:R-:W-:Y:S05]  /*10730*/  BRA `(.L_x_13787) ;  /* 0xffffff1000e87947 */ /* 0x000fea000383ffff */
.L_x_13795:
[----:B-1----:R-:W-:-:S04]  /*10740*/  IMAD.U32 R153, RZ, RZ, UR5 ;  /* 0x00000005ff997e24 */ /* 0x002fc8000f8e00ff */
[----:B------:R1:W2:Y:S03]  /*10750*/  SYNCS.PHASECHK.TRANS64.TRYWAIT P1, [R153+URZ+0x32430], R20 ;  /* 0x03243014990075a7 */ /* 0x0002a6000802017f */
[----:B--2---:R-:W-:Y:S05]  /*10760*/  @!P1 NANOSLEEP.SYNCS 0x989680 ;  /* 0x009896800000995d */ /* 0x004fea0003900000 */
[----:B------:R-:W2:Y:S02]  /*10770*/  @!P1 SYNCS.PHASECHK.TRANS64 P1, [R153+URZ+0x32430], R20 ;  /* 0x03243014990095a7 */ /* 0x000ea4000802007f */
[----:B--2---:R-:W-:Y:S05]  /*10780*/  @!P1 BRA `(.L_x_13795) ;  /* 0xfffffffc00ec9947 */ /* 0x004fea000383ffff */
[----:B------:R-:W-:Y:S05]  /*10790*/  BRA `(.L_x_13794) ;  /* 0xffffff38006c7947 */ /* 0x000fea000383ffff */
.L_x_13799:
[----:B--2---:R-:W-:-:S04]  /*107a0*/  IMAD.U32 R203, RZ, RZ, UR5 ;  /* 0x00000005ffcb7e24 */ /* 0x004fc8000f8e00ff */
[----:B------:R2:W3:Y:S03]  /*107b0*/  SYNCS.PHASECHK.TRANS64.TRYWAIT P1, [R203+URZ+0x32450], R20 ;  /* 0x03245014cb0075a7 */ /* 0x0004e6000802017f */
[----:B---3--:R-:W-:Y:S05]  /*107c0*/  @!P1 NANOSLEEP.SYNCS 0x989680 ;  /* 0x009896800000995d */ /* 0x008fea0003900000 */
[----:B------:R-:W3:Y:S02]  /*107d0*/  @!P1 SYNCS.PHASECHK.TRANS64 P1, [R203+URZ+0x32450], R20 ;  /* 0x03245014cb0095a7 */ /* 0x000ee4000802007f */
[----:B---3--:R-:W-:Y:S05]  /*107e0*/  @!P1 BRA `(.L_x_13799) ;  /* 0xfffffffc00ec9947 */ /* 0x008fea000383ffff */
[----:B------:R-:W-:Y:S05]  /*107f0*/  BRA `(.L_x_13798) ;  /* 0xffffff3c00387947 */ /* 0x000fea000383ffff */
.L_x_13807:
[----:B-1----:R-:W-:-:S04]  /*10800*/  MOV R153, UR6 ;  /* 0x0000000600997c02 */ /* 0x002fc80008000f00 */
[----:B------:R1:W2:Y:S03]  /*10810*/  SYNCS.PHASECHK.TRANS64.TRYWAIT P1, [R153+URZ+0x32430], R200 ;  /* 0x032430c8990075a7 */ /* 0x0002a6000802017f */
[----:B--2---:R-:W-:Y:S05]  /*10820*/  @!P1 NANOSLEEP.SYNCS 0x989680 ;  /* 0x009896800000995d */ /* 0x004fea0003900000 */
[----:B------:R-:W2:Y:S02]  /*10830*/  @!P1 SYNCS.PHASECHK.TRANS64 P1, [R153+URZ+0x32430], R200 ;  /* 0x032430c8990095a7 */ /* 0x000ea4000802007f */
[----:B--2---:R-:W-:Y:S05]  /*10840*/  @!P1 BRA `(.L_x_13807) ;  /* 0xfffffffc00ec9947 */ /* 0x004fea000383ffff */
[----:B------:R-:W-:Y:S05]  /*10850*/  BRA `(.L_x_13806) ;  /* 0xffffff6400987947 */ /* 0x000fea000383ffff */
.L_x_13811:
[----:B--2---:R-:W-:-:S04]  /*10860*/  IMAD.U32 R201, RZ, RZ, UR6 ;  /* 0x00000006ffc97e24 */ /* 0x004fc8000f8e00ff */
[----:B------:R2:W3:Y:S03]  /*10870*/  SYNCS.PHASECHK.TRANS64.TRYWAIT P1, [R201+URZ+0x32450], R200 ;  /* 0x032450c8c90075a7 */ /* 0x0004e6000802017f */
[----:B---3--:R-:W-:Y:S05]  /*10880*/  @!P1 NANOSLEEP.SYNCS 0x989680 ;  /* 0x009896800000995d */ /* 0x008fea0003900000 */
[----:B------:R-:W3:Y:S02]  /*10890*/  @!P1 SYNCS.PHASECHK.TRANS64 P1, [R201+URZ+0x32450], R200 ;  /* 0x032450c8c90095a7 */ /* 0x000ee4000802007f */
[----:B---3--:R-:W-:Y:S05]  /*108a0*/  @!P1 BRA `(.L_x_13811) ;  /* 0xfffffffc00ec9947 */ /* 0x008fea000383ffff */
[----:B------:R-:W-:Y:S05]  /*108b0*/  BRA `(.L_x_13810) ;  /* 0xffffff6800187947 */ /* 0x000fea000383ffff */
.L_x_13825:
[----:B------:R-:W-:Y:S02]  /*108c0*/  IMAD.MOV.U32 R13, RZ, RZ, R22 ;  /* 0x000000ffff0d7224 */ /* 0x000fe400078e0016 */
[----:B------:R-:W-:Y:S02]  /*108d0*/  IMAD.MOV.U32 R12, RZ, RZ, RZ ;  /* 0x000000ffff0c7224 */ /* 0x000fe400078e00ff */
[----:B------:R-:W-:Y:S02]  /*108e0*/  IMAD.MOV.U32 R11, RZ, RZ, 0x1f ;  /* 0x0000001fff0b7424 */ /* 0x000fe400078e00ff */
[----:B------:R-:W-:-:S07]  /*108f0*/  IMAD.MOV.U32 R15, RZ, RZ, -0x1 ;  /* 0xffffffffff0f7424 */ /* 0x000fce00078e00ff */
[----:B-----5:R-:W-:Y:S05]  /*10900*/  WARPSYNC.COLLECTIVE R15, `(.L_x_13870) ;  /* 0x000000000f087348 */ /* 0x020fea0003c00000 */
[----:B------:R0:W1:Y:S02]  /*10910*/  SHFL.IDX P6, R14, R13, R12, R11 ;  /* 0x0000000c0d0e7389 */ /* 0x00006400000c000b */
[----:B01---5:R-:W-:Y:S01]  /*10920*/  ENDCOLLECTIVE ;  /* 0x000000000000791b */ /* 0x023fe20003800000 */
.L_x_13870:
[----:B------:R-:W-:Y:S05]  /*10930*/  BRA `(.L_x_13871) ;  /* 0xffffffc4005c7947 */ /* 0x000fea000383ffff */
.L_x_13827:
[----:B0-----:R-:W-:-:S04]  /*10940*/  MOV R3, UR44 ;  /* 0x0000002c00037c02 */ /* 0x001fc80008000f00 */
[----:B------:R0:W1:Y:S03]  /*10950*/  SYNCS.PHASECHK.TRANS64.TRYWAIT P0, [R3+URZ+0x32440], R2 ;  /* 0x03244002030075a7 */ /* 0x000066000800017f */
[----:B-1----:R-:W-:Y:S05]  /*10960*/  @!P0 NANOSLEEP.SYNCS 0x989680 ;  /* 0x009896800000895d */ /* 0x002fea0003900000 */
[----:B------:R-:W1:Y:S02]  /*10970*/  @!P0 SYNCS.PHASECHK.TRANS64 P0, [R3+URZ+0x32440], R2 ;  /* 0x03244002030085a7 */ /* 0x000e64000800007f */
[----:B-1----:R-:W-:Y:S05]  /*10980*/  @!P0 BRA `(.L_x_13827) ;  /* 0xfffffffc00ec8947 */ /* 0x002fea000383ffff */
[----:B------:R-:W-:Y:S05]  /*10990*/  BRA `(.L_x_13872) ;  /* 0xffffffc400a07947 */ /* 0x000fea000383ffff */
.L_x_13828:
        /* <DEDUP_REMOVED lines=8> */
.L_x_13874:
[----:B------:R-:W-:Y:S05]  /*10a20*/  BSYNC B0 ;  /* 0x0000000000007941 */ /* 0x000fea0003800000 */
.L_x_13873:
        /* <DEDUP_REMOVED lines=9> */
.L_x_13875:
[----:B------:R-:W-:Y:S01]  /*10ac0*/  IMAD.MOV.U32 R13, RZ, RZ, R5 ;  /* 0x000000ffff0d7224 */ /* 0x000fe200078e0005 */
[----:B------:R-:W-:Y:S02]  /*10ad0*/  MOV R12, 0x1 ;  /* 0x00000001000c7802 */ /* 0x000fe40000000f00 */
[----:B------:R-:W-:-:S13]  /*10ae0*/  @P0 LEA R2, P1, R17, R14, 0x1 ;  /* 0x0000000e11020211 */ /* 0x000fda00078208ff */
[----:B------:R-:W-:Y:S05]  /*10af0*/  WARPSYNC.COLLECTIVE R15, `(.L_x_13876) ;  /* 0x000000000f087348 */ /* 0x000fea0003c00000 */
[----:B------:R0:W1:Y:S02]  /*10b00*/  SHFL.IDX P6, R14, R13, R12, R11 ;  /* 0x0000000c0d0e7389 */ /* 0x00006400000c000b */
[----:B01----:R-:W-:Y:S01]  /*10b10*/  ENDCOLLECTIVE ;  /* 0x000000000000791b */ /* 0x003fe20003800000 */
.L_x_13876:
        /* <DEDUP_REMOVED lines=12> */
.L_x_13877:
[----:B------:R-:W-:Y:S02]  /*10be0*/  IMAD.MOV.U32 R13, RZ, RZ, R5 ;  /* 0x000000ffff0d7224 */ /* 0x000fe400078e0005 */
[----:B------:R-:W-:Y:S01]  /*10bf0*/  IMAD.MOV.U32 R12, RZ, RZ, 0x2 ;  /* 0x00000002ff0c7424 */ /* 0x000fe200078e00ff */
[----:B------:R-:W-:-:S13]  /*10c00*/  @P0 LEA R2, P1, R17, R14, 0x1 ;  /* 0x0000000e11020211 */ /* 0x000fda00078208ff */
[----:B------:R-:W-:Y:S05]  /*10c10*/  WARPSYNC.COLLECTIVE R15, `(.L_x_13878) ;  /* 0x000000000f087348 */ /* 0x000fea0003c00000 */
[----:B------:R0:W1:Y:S02]  /*10c20*/  SHFL.IDX P6, R14, R13, R12, R11 ;  /* 0x0000000c0d0e7389 */ /* 0x00006400000c000b */
[----:B01----:R-:W-:Y:S01]  /*10c30*/  ENDCOLLECTIVE ;  /* 0x000000000000791b */ /* 0x003fe20003800000 */
.L_x_13878:
        /* <DEDUP_REMOVED lines=12> */
.L_x_13879:
[----:B------:R-:W-:Y:S02]  /*10d00*/  IMAD.MOV.U32 R13, RZ, RZ, R5 ;  /* 0x000000ffff0d7224 */ /* 0x000fe400078e0005 */
[----:B------:R-:W-:Y:S01]  /*10d10*/  IMAD.MOV.U32 R12, RZ, RZ, 0x3 ;  /* 0x00000003ff0c7424 */ /* 0x000fe200078e00ff */
[----:B------:R-:W-:-:S13]  /*10d20*/  @P0 LEA R2, P1, R17, R14, 0x1 ;  /* 0x0000000e11020211 */ /* 0x000fda00078208ff */
[----:B------:R-:W-:Y:S05]  /*10d30*/  WARPSYNC.COLLECTIVE R15, `(.L_x_13880) ;  /* 0x000000000f087348 */ /* 0x000fea0003c00000 */
[----:B------:R0:W1:Y:S02]  /*10d40*/  SHFL.IDX P6, R14, R13, R12, R11 ;  /* 0x0000000c0d0e7389 */ /* 0x00006400000c000b */
[----:B01----:R-:W-:Y:S01]  /*10d50*/  ENDCOLLECTIVE ;  /* 0x000000000000791b */ /* 0x003fe20003800000 */
.L_x_13880:
        /* <DEDUP_REMOVED lines=12> */
.L_x_13881:
[----:B------:R-:W-:Y:S02]  /*10e20*/  IMAD.MOV.U32 R13, RZ, RZ, R5 ;  /* 0x000000ffff0d7224 */ /* 0x000fe400078e0005 */
[----:B------:R-:W-:Y:S01]  /*10e30*/  IMAD.MOV.U32 R12, RZ, RZ, 0x4 ;  /* 0x00000004ff0c7424 */ /* 0x000fe200078e00ff */
[----:B------:R-:W-:-:S13]  /*10e40*/  @P0 LEA R2, P1, R17, R14, 0x1 ;  /* 0x0000000e11020211 */ /* 0x000fda00078208ff */
[----:B------:R-:W-:Y:S05]  /*10e50*/  WARPSYNC.COLLECTIVE R15, `(.L_x_13882) ;  /* 0x000000000f087348 */ /* 0x000fea0003c00000 */
[----:B------:R0:W1:Y:S02]  /*10e60*/  SHFL.IDX P6, R14, R13, R12, R11 ;  /* 0x0000000c0d0e7389 */ /* 0x00006400000c000b */
[----:B01----:R-:W-:Y:S01]  /*10e70*/  ENDCOLLECTIVE ;  /* 0x000000000000791b */ /* 0x003fe20003800000 */
.L_x_13882:
        /* <DEDUP_REMOVED lines=12> */
.L_x_13883:
[----:B------:R-:W-:Y:S02]  /*10f40*/  IMAD.MOV.U32 R13, RZ, RZ, R5 ;  /* 0x000000ffff0d7224 */ /* 0x000fe400078e0005 */
[----:B------:R-:W-:Y:S01]  /*10f50*/  IMAD.MOV.U32 R12, RZ, RZ, 0x5 ;  /* 0x00000005ff0c7424 */ /* 0x000fe200078e00ff */
[----:B------:R-:W-:-:S13]  /*10f60*/  @P0 LEA R2, P1, R17, R14, 0x1 ;  /* 0x0000000e11020211 */ /* 0x000fda00078208ff */
[----:B------:R-:W-:Y:S05]  /*10f70*/  WARPSYNC.COLLECTIVE R15, `(.L_x_13884) ;  /* 0x000000000f087348 */ /* 0x000fea0003c00000 */
[----:B------:R0:W1:Y:S02]  /*10f80*/  SHFL.IDX P6, R14, R13, R12, R11 ;  /* 0x0000000c0d0e7389 */ /* 0x00006400000c000b */
[----:B01----:R-:W-:Y:S01]  /*10f90*/  ENDCOLLECTIVE ;  /* 0x000000000000791b */ /* 0x003fe20003800000 */
.L_x_13884:
[----:B------:R-:W-:-:S05]  /*10fa0*/  @P0 IADD3.X R3, RZ, R0, RZ, P1, !PT ;  /* 0x00000000ff030210 */ /* 0x000fca0000ffe4ff */
        /* <DEDUP_REMOVED lines=9> */
.L_x_13885:
[----:B------:R-:W-:Y:S05]  /*11040*/  BRA `(.L_x_13886) ;  /* 0xffffffc400147947 */ /* 0x000fea000383ffff */
.L_x_13831:
[----:B------:R-:W-:Y:S01]  /*11050*/  IMAD.MOV.U32 R13, RZ, RZ, R6 ;  /* 0x000000ffff0d7224 */ /* 0x000fe200078e0006 */
[----:B------:R-:W-:Y:S01]  /*11060*/  MOV R12, RZ ;  /* 0x000000ff000c7202 */ /* 0x000fe20000000f00 */
[----:B------:R-:W-:Y:S01]  /*11070*/  IMAD.MOV.U32 R11, RZ, RZ, 0x181f ;  /* 0x0000181fff0b7424 */ /* 0x000fe200078e00ff */
[----:B------:R-:W-:Y:S01]  /*11080*/  LOP3.LUT R16, R16, 0xffffefff, RZ, 0xc0, !PT ;  /* 0xffffefff10107812 */ /* 0x000fe200078ec0ff */
[----:B------:R-:W-:Y:S02]  /*11090*/  IMAD.MOV.U32 R15, RZ, RZ, -0x1 ;  /* 0xffffffffff0f7424 */ /* 0x000fe400078e00ff */
[----:B------:R-:W-:-:S07]  /*110a0*/  IMAD.U32 R4, RZ, RZ, UR46 ;  /* 0x0000002eff047e24 */ /* 0x000fce000f8e00ff */
[----:B------:R-:W-:Y:S05]  /*110b0*/  WARPSYNC.COLLECTIVE R15, `(.L_x_13887) ;  /* 0x000000000f087348 */ /* 0x000fea0003c00000 */
[----:B------:R0:W1:Y:S02]  /*110c0*/  SHFL.IDX P6, R14, R13, R12, R11 ;  /* 0x0000000c0d0e7389 */ /* 0x00006400000c000b */
[----:B01----:R-:W-:Y:S01]  /*110d0*/  ENDCOLLECTIVE ;  /* 0x000000000000791b */ /* 0x003fe20003800000 */
.L_x_13887:
[----:B------:R-:W-:-:S05]  /*110e0*/  LEA R4, R4, R37, 0x7 ;  /* 0x0000002504047211 */ /* 0x000fca00078e38ff */
[----:B------:R-:W-:Y:S02]  /*110f0*/  VIADD R8, R4, 0x10 ;  /* 0x0000001004087836 */ /* 0x000fe40000000000 */
[----:B------:R-:W-:Y:S02]  /*11100*/  IMAD.MOV.U32 R13, RZ, RZ, R0 ;  /* 0x000000ffff0d7224 */ /* 0x000fe400078e0000 */
[----:B------:R-:W-:-:S07]  /*11110*/  IMAD.MOV.U32 R3, RZ, RZ, R14 ;  /* 0x000000ffff037224 */ /* 0x000fce00078e000e */
[----:B------:R-:W-:Y:S05]  /*11120*/  WARPSYNC.COLLECTIVE R15, `(.L_x_13888) ;  /* 0x000000000f087348 */ /* 0x000fea0003c00000 */
[----:B------:R0:W1:Y:S02]  /*11130*/  SHFL.IDX P6, R14, R13, R12, R11 ;  /* 0x0000000c0d0e7389 */ /* 0x00006400000c000b */
[----:B01----:R-:W-:Y:S01]  /*11140*/  ENDCOLLECTIVE ;  /* 0x000000000000791b */ /* 0x003fe20003800000 */
.L_x_13888:
        /* <DEDUP_REMOVED lines=11> */
.L_x_13889:
[----:B------:R-:W-:Y:S01]  /*11200*/  LOP3.LUT R16, R16, 0xfffff7ff, RZ, 0xc0, !PT ;  /* 0xfffff7ff10107812 */ /* 0x000fe200078ec0ff */
[----:B------:R-:W-:Y:S02]  /*11210*/  @!P2 IMAD.X R3, RZ, RZ, R3, P1 ;  /* 0x000000ffff03a224 */ /* 0x000fe400008e0603 */
[----:B------:R-:W-:-:S05]  /*11220*/  @!P2 IMAD.MOV.U32 R2, RZ, RZ, R10 ;  /* 0x000000ffff02a224 */ /* 0x000fca00078e000a */
[----:B------:R-:W-:Y:S01]  /*11230*/  @!PT LDS RZ, [RZ] ;  /* 0x00000000fffff984 */ /* 0x000fe20000000800 */
[----:B------:R-:W-:Y:S01]  /*11240*/  @!PT LDS RZ, [RZ] ;  /* 0x00000000fffff984 */ /* 0x000fe20000000800 */
[----:B------:R-:W-:Y:S01]  /*11250*/  @!PT LDS RZ, [RZ] ;  /* 0x00000000fffff984 */ /* 0x000fe20000000800 */
[----:B------:R0:W-:Y:S01]  /*11260*/  @!P2 LDGSTS.E.BYPASS.LTC128B.128 [R9+0x18400], desc[UR36][R2.64], !P0 ;  /* 0x184000000209afae */ /* 0x0001e2000c101d64 */
[----:B------:R-:W-:Y:S01]  /*11270*/  ISETP.GE.AND P2, PT, R8, R5, PT ;  /* 0x000000050800720c */ /* 0x000fe20003f46270 */
[----:B------:R-:W-:Y:S02]  /*11280*/  VIADD R8, R4, 0x20 ;  /* 0x0000002004087836 */ /* 0x000fe40000000000 */
[----:B------:R-:W-:Y:S01]  /*11290*/  IMAD.MOV.U32 R13, RZ, RZ, R0 ;  /* 0x000000ffff0d7224 */ /* 0x000fe200078e0000 */
[----:B------:R-:W-:-:S09]  /*112a0*/  MOV R7, R14 ;  /* 0x0000000e00077202 */ /* 0x000fd20000000f00 */
[----:B0-----:R-:W-:Y:S05]  /*112b0*/  WARPSYNC.COLLECTIVE R15, `(.L_x_13890) ;  /* 0x000000000f087348 */ /* 0x001fea0003c00000 */
[----:B------:R1:W2:Y:S02]  /*112c0*/  SHFL.IDX P6, R14, R13, R12, R11 ;  /* 0x0000000c0d0e7389 */ /* 0x0002a400000c000b */
[----:B012---:R-:W-:Y:S01]  /*112d0*/  ENDCOLLECTIVE ;  /* 0x000000000000791b */ /* 0x007fe20003800000 */
.L_x_13890:
[----:B------:R-:W-:-:S04]  /*112e0*/  @P2 LOP3.LUT R16, R16, 0x800, RZ, 0xfc, !PT ;  /* 0x0000080010102812 */ /* 0x000fc800078efcff */
[----:B------:R-:W-:Y:S02]  /*112f0*/  LOP3.LUT R16, R16, 0xfffffbff, RZ, 0xc0, !PT ;  /* 0xfffffbff10107812 */ /* 0x000fe400078ec0ff */
[----:B------:R-:W-:Y:S02]  /*11300*/  @!P2 LEA R15, R28, UR44, 0x1 ;  /* 0x0000002c1c0fac11 */ /* 0x000fe4000f8e08ff */
[----:B------:R-:W-:Y:S02]  /*11310*/  MOV R13, R6 ;  /* 0x00000006000d7202 */ /* 0x000fe40000000f00 */
        /* <DEDUP_REMOVED lines=11> */
[----:B------:R-:W-:-:S02]  /*113d0*/  VIADD R8, R4, 0x30 ;  /* 0x0000003004087836 */ /* 0x000fc40000000000 */
[----:B0-----:R-:W-:-:S10]  /*113e0*/  IMAD.MOV.U32 R15, RZ, RZ, -0x1 ;  /* 0xffffffffff0f7424 */ /* 0x001fd400078e00ff */
[----:B------:R-:W-:-:S07]  /*113f0*/  @P2 LOP3.LUT R16, R16, 0x400, RZ, 0xfc, !PT ;  /* 0x0000040010102812 */ /* 0x000fce00078efcff */
[----:B------:R-:W-:Y:S05]  /*11400*/  WARPSYNC.COLLECTIVE R15, `(.L_x_13891) ;  /* 0x000000000f087348 */ /* 0x000fea0003c00000 */
[----:B------:R0:W1:Y:S02]  /*11410*/  SHFL.IDX P6, R14, R13, R12, R11 ;  /* 0x0000000c0d0e7389 */ /* 0x00006400000c000b */
[----:B01----:R-:W-:Y:S01]  /*11420*/  ENDCOLLECTIVE ;  /* 0x000000000000791b */ /* 0x003fe20003800000 */
.L_x_13891:
[----:B------:R-:W-:Y:S01]  /*11430*/  LOP3.LUT R16, R16, 0xfffffdff, RZ, 0xc0, !PT ;  /* 0xfffffdff10107812 */ /* 0x000fe200078ec0ff */
[----:B------:R-:W-:Y:S02]  /*11440*/  IMAD.MOV.U32 R13, RZ, RZ, R0 ;  /* 0x000000ffff0d7224 */ /* 0x000fe400078e0000 */
[----:B------:R-:W-:-:S07]  /*11450*/  IMAD.MOV.U32 R2, RZ, RZ, R14 ;  /* 0x000000ffff027224 */ /* 0x000fce00078e000e */
[----:B------:R-:W-:Y:S05]  /*11460*/  WARPSYNC.COLLECTIVE R15, `(.L_x_13892) ;  /* 0x000000000f087348 */ /* 0x000fea0003c00000 */
[----:B------:R0:W1:Y:S02]  /*11470*/  SHFL.IDX P6, R14, R13, R12, R11 ;  /* 0x0000000c0d0e7389 */ /* 0x00006400000c000b */
[----:B01----:R-:W-:Y:S01]  /*11480*/  ENDCOLLECTIVE ;  /* 0x000000000000791b */ /* 0x003fe20003800000 */
.L_x_13892:
[----:B------:R-:W-:Y:S01]  /*11490*/  @!P2 LEA R15, R28, UR44, 0x1 ;  /* 0x0000002c1c0fac11 */ /* 0x000fe2000f8e08ff */
[----:B------:R-:W-:Y:S01]  /*114a0*/  IMAD.MOV.U32 R12, RZ, RZ, 0x3 ;  /* 0x00000003ff0c7424 */ /* 0x000fe200078e00ff */
[----:B------:R-:W-:-:S04]  /*114b0*/  @!P2 LEA R13, P1, R17, R14, 0x1 ;  /* 0x0000000e110da211 */ /* 0x000fc800078208ff */
[----:B------:R-:W-:Y:S01]  /*114c0*/  @!P2 IADD3.X R14, RZ, R2, RZ, P1, !PT ;  /* 0x00000002ff0ea210 */ /* 0x000fe20000ffe4ff */
[----:B------:R-:W-:Y:S02]  /*114d0*/  @!P2 IMAD.MOV.U32 R2, RZ, RZ, R13 ;  /* 0x000000ffff02a224 */ /* 0x000fe400078e000d */
[----:B------:R-:W-:Y:S02]  /*114e0*/  IMAD.MOV.U32 R13, RZ, RZ, R6 ;  /* 0x000000ffff0d7224 */ /* 0x000fe400078e0006 */
[----:B------:R-:W-:-:S05]  /*114f0*/  @!P2 IMAD.MOV.U32 R3, RZ, RZ, R14 ;  /* 0x000000ffff03a224 */ /* 0x000fca00078e000e */
[----:B------:R-:W-:Y:S01]  /*11500*/  @!PT LDS RZ, [RZ] ;  /* 0x00000000fffff984 */ /* 0x000fe20000000800 */
[----:B------:R-:W-:Y:S01]  /*11510*/  @!PT LDS RZ, [RZ] ;  /* 0x00000000fffff984 */ /* 0x000fe20000000800 */
[----:B------:R-:W-:Y:S01]  /*11520*/  @!PT LDS RZ, [RZ] ;  /* 0x00000000fffff984 */ /* 0x000fe20000000800 */
[----:B------:R0:W-:Y:S01]  /*11530*/  @!P2 LDGSTS.E.BYPASS.LTC128B.128 [R15+0x19400], desc[UR36][R2.64], !P0 ;  /* 0x19400000020fafae */ /* 0x0001e2000c101d64 */
[----:B------:R-:W-:Y:S02]  /*11540*/  ISETP.GE.AND P2, PT, R8, R5, PT ;  /* 0x000000050800720c */ /* 0x000fe40003f46270 */
[----:B0-----:R-:W-:-:S11]  /*11550*/  MOV R15, 0xffffffff ;  /* 0xffffffff000f7802 */ /* 0x001fd60000000f00 */
[----:B------:R-:W-:-:S07]  /*11560*/  @P2 LOP3.LUT R16, R16, 0x200, RZ, 0xfc, !PT ;  /* 0x0000020010102812 */ /* 0x000fce00078efcff */
[----:B------:R-:W-:Y:S05]  /*11570*/  WARPSYNC.COLLECTIVE R15, `(.L_x_13893) ;  /* 0x000000000f087348 */ /* 0x000fea0003c00000 */
[----:B------:R0:W1:Y:S02]  /*11580*/  SHFL.IDX P6, R14, R13, R12, R11 ;  /* 0x0000000c0d0e7389 */ /* 0x00006400000c000b */
[----:B01----:R-:W-:Y:S01]  /*11590*/  ENDCOLLECTIVE ;  /* 0x000000000000791b */ /* 0x003fe20003800000 */
.L_x_13893:
[----:B------:R-:W-:Y:S01]  /*115a0*/  LOP3.LUT R16, R16, 0xfffffeff, RZ, 0xc0, !PT ;  /* 0xfffffeff10107812 */ /* 0x000fe200078ec0ff */
[----:B------:R-:W-:Y:S02]  /*115b0*/  IMAD.MOV.U32 R13, RZ, RZ, R0 ;  /* 0x000000ffff0d7224 */ /* 0x000fe400078e0000 */
[----:B------:R-:W-:-:S07]  /*115c0*/  IMAD.MOV.U32 R8, RZ, RZ, R14 ;  /* 0x000000ffff087224 */ /* 0x000fce00078e000e */
[----:B------:R-:W-:Y:S05]  /*115d0*/  WARPSYNC.COLLECTIVE R15, `(.L_x_13894) ;  /* 0x000000000f087348 */ /* 0x000fea0003c00000 */
[----:B------:R0:W1:Y:S02]  /*115e0*/  SHFL.IDX P6, R14, R13, R12, R11 ;  /* 0x0000000c0d0e7389 */ /* 0x00006400000c000b */
[----:B01----:R-:W-:Y:S01]  /*115f0*/  ENDCOLLECTIVE ;  /* 0x000000000000791b */ /* 0x003fe20003800000 */
.L_x_13894:
[----:B------:R-:W-:Y:S01]  /*11600*/  @!P2 LEA R15, R28, UR44, 0x1 ;  /* 0x0000002c1c0fac11 */ /* 0x000fe2000f8e08ff */
[----:B------:R-:W-:Y:S02]  /*11610*/  IMAD.MOV.U32 R13, RZ, RZ, R6 ;  /* 0x000000ffff0d7224 */ /* 0x000fe400078e0006 */
[----:B------:R-:W-:Y:S02]  /*11620*/  IMAD.MOV.U32 R12, RZ, RZ, 0x4 ;  /* 0x00000004ff0c7424 */ /* 0x000fe400078e00ff */
[----:B------:R-:W-:-:S05]  /*11630*/  IMAD.MOV.U32 R2, RZ, RZ, R14 ;  /* 0x000000ffff027224 */ /* 0x000fca00078e000e */
[----:B------:R-:W-:-:S05]  /*11640*/  @!P2 LEA R7, P1, R17, R2, 0x1 ;  /* 0x000000021107a211 */ /* 0x000fca00078208ff */
[----:B------:R-:W-:Y:S02]  /*11650*/  @!P2 IMAD.X R8, RZ, RZ, R8, P1 ;  /* 0x000000ffff08a224 */ /* 0x000fe400008e0608 */
[----:B------:R-:W-:-:S03]  /*11660*/  @!P2 IMAD.MOV.U32 R2, RZ, RZ, R7 ;  /* 0x000000ffff02a224 */ /* 0x000fc600078e0007 */
[----:B------:R-:W-:Y:S01]  /*11670*/  @!P2 MOV R3, R8 ;  /* 0x000000080003a202 */ /* 0x000fe20000000f00 */
[----:B------:R-:W-:-:S04]  /*11680*/  VIADD R8, R4, 0x40 ;  /* 0x0000004004087836 */ /* 0x000fc80000000000 */
[----:B------:R-:W-:Y:S01]  /*11690*/  @!PT LDS RZ, [RZ] ;  /* 0x00000000fffff984 */ /* 0x000fe20000000800 */
[----:B------:R-:W-:Y:S01]  /*116a0*/  @!PT LDS RZ, [RZ] ;  /* 0x00000000fffff984 */ /* 0x000fe20000000800 */
[----:B------:R-:W-:Y:S01]  /*116b0*/  @!PT LDS RZ, [RZ] ;  /* 0x00000000fffff984 */ /* 0x000fe20000000800 */
[----:B------:R0:W-:Y:S01]  /*116c0*/  @!P2 LDGSTS.E.BYPASS.LTC128B.128 [R15+0x19c00], desc[UR36][R2.64], !P0 ;  /* 0x19c00000020fafae */ /* 0x0001e2000c101d64 */
[----:B------:R-:W-:Y:S01]  /*116d0*/  ISETP.GE.AND P2, PT, R8, R5, PT ;  /* 0x000000050800720c */ /* 0x000fe20003f46270 */
[----:B------:R-:W-:Y:S02]  /*116e0*/  VIADD R8, R4, 0x50 ;  /* 0x0000005004087836 */ /* 0x000fe40000000000 */
[----:B0-----:R-:W-:-:S10]  /*116f0*/  IMAD.MOV.U32 R15, RZ, RZ, -0x1 ;  /* 0xffffffffff0f7424 */ /* 0x001fd400078e00ff */
[----:B------:R-:W-:Y:S02]  /*11700*/  @!P2 LEA R7, R28, UR44, 0x1 ;  /* 0x0000002c1c07ac11 */ /* 0x000fe4000f8e08ff */
[----:B------:R-:W-:-:S07]  /*11710*/  @P2 LOP3.LUT R16, R16, 0x100, RZ, 0xfc, !PT ;  /* 0x0000010010102812 */ /* 0x000fce00078efcff */
[----:B------:R-:W-:Y:S05]  /*11720*/  WARPSYNC.COLLECTIVE R15, `(.L_x_13895) ;  /* 0x000000000f087348 */ /* 0x000fea0003c00000 */
[----:B------:R0:W1:Y:S02]  /*11730*/  SHFL.IDX P6, R14, R13, R12, R11 ;  /* 0x0000000c0d0e7389 */ /* 0x00006400000c000b */
[----:B01----:R-:W-:Y:S01]  /*11740*/  ENDCOLLECTIVE ;  /* 0x000000000000791b */ /* 0x003fe20003800000 */
.L_x_13895:
[----:B------:R-:W-:Y:S02]  /*11750*/  LOP3.LUT R16, R16, 0xffffff7f, RZ, 0xc0, !PT ;  /* 0xffffff7f10107812 */ /* 0x000fe400078ec0ff */
[----:B------:R-:W-:Y:S01]  /*11760*/  MOV R13, R0 ;  /* 0x00000000000d7202 */ /* 0x000fe20000000f00 */
[----:B------:R-:W-:-:S07]  /*11770*/  IMAD.MOV.U32 R10, RZ, RZ, R14 ;  /* 0x000000ffff0a7224 */ /* 0x000fce00078e000e */
[----:B------:R-:W-:Y:S05]  /*11780*/  WARPSYNC.COLLECTIVE R15, `(.L_x_13896) ;  /* 0x000000000f087348 */ /* 0x000fea0003c00000 */
[----:B------:R0:W1:Y:S02]  /*11790*/  SHFL.IDX P6, R14, R13, R12, R11 ;  /* 0x0000000c0d0e7389 */ /* 0x00006400000c000b */
[----:B01----:R-:W-:Y:S01]  /*117a0*/  ENDCOLLECTIVE ;  /* 0x000000000000791b */ /* 0x003fe20003800000 */
.L_x_13896:
[----:B------:R-:W-:Y:S01]  /*117b0*/  MOV R13, R6 ;  /* 0x00000006000d7202 */ /* 0x000fe20000000f00 */
[----:B------:R-:W-:Y:S02]  /*117c0*/  IMAD.MOV.U32 R12, RZ, RZ, 0x5 ;  /* 0x00000005ff0c7424 */ /* 0x000fe400078e00ff */
[----:B------:R-:W-:-:S07]  /*117d0*/  IMAD.MOV.U32 R20, RZ, RZ, R14 ;  /* 0x000000ffff147224 */ /* 0x000fce00078e000e */
[----:B------:R-:W-:Y:S05]  /*117e0*/  WARPSYNC.COLLECTIVE R15, `(.L_x_13897) ;  /* 0x000000000f087348 */ /* 0x000fea0003c00000 */
[----:B------:R0:W1:Y:S02]  /*117f0*/  SHFL.IDX P6, R14, R13, R12, R11 ;  /* 0x0000000c0d0e7389 */ /* 0x00006400000c000b */
[----:B01----:R-:W-:Y:S01]  /*11800*/  ENDCOLLECTIVE ;  /* 0x000000000000791b */ /* 0x003fe20003800000 */
.L_x_13897:
        /* <DEDUP_REMOVED lines=15> */
.L_x_13898:
[----:B------:R-:W-:Y:S02]  /*11900*/  @!P2 LEA R9, R28, UR44, 0x1 ;  /* 0x0000002c1c09ac11 */ /* 0x000fe4000f8e08ff */
[----:B------:R-:W-:-:S04]  /*11910*/  @P2 LOP3.LUT R16, R16, 0x80, RZ, 0xfc, !PT ;  /* 0x0000008010102812 */ /* 0x000fc800078efcff */
[----:B------:R-:W-:Y:S01]  /*11920*/  LOP3.LUT R16, R16, 0xffffffbf, RZ, 0xc0, !PT ;  /* 0xffffffbf10107812 */ /* 0x000fe200078ec0ff */
[----:B------:R-:W-:Y:S02]  /*11930*/  IMAD.MOV.U32 R13, RZ, RZ, R6 ;  /* 0x000000ffff0d7224 */ /* 0x000fe400078e0006 */
[----:B------:R-:W-:-:S05]  /*11940*/  IMAD.MOV.U32 R20, RZ, RZ, R14 ;  /* 0x000000ffff147224 */ /* 0x000fca00078e000e */
[----:B------:R-:W-:-:S05]  /*11950*/  @!P2 LEA R11, P1, R17, R20, 0x1 ;  /* 0x00000014110ba211 */ /* 0x000fca00078208ff */
[----:B------:R-:W-:Y:S01]  /*11960*/  @!P2 IMAD.X R12, RZ, RZ, R2, P1 ;  /* 0x000000ffff0ca224 */ /* 0x000fe200008e0602 */
[----:B------:R-:W-:Y:S01]  /*11970*/  @!P2 MOV R2, R11 ;  /* 0x0000000b0002a202 */ /* 0x000fe20000000f00 */
[----:B------:R-:W-:Y:S02]  /*11980*/  IMAD.MOV.U32 R11, RZ, RZ, 0x181f ;  /* 0x0000181fff0b7424 */ /* 0x000fe400078e00ff */
        /* <DEDUP_REMOVED lines=10> */
.L_x_13899:
[----:B------:R-:W-:Y:S02]  /*11a30*/  @!P2 LEA R21, R28, UR44, 0x1 ;  /* 0x0000002c1c15ac11 */ /* 0x000fe4000f8e08ff */
[----:B------:R-:W-:Y:S02]  /*11a40*/  @P2 LOP3.LUT R16, R16, 0x40, RZ, 0xfc, !PT ;  /* 0x0000004010102812 */ /* 0x000fe400078efcff */
[----:B------:R-:W-:Y:S01]  /*11a50*/  MOV R13, R0 ;  /* 0x00000000000d7202 */ /* 0x000fe20000000f00 */
[----:B------:R-:W-:-:S07]  /*11a60*/  IMAD.MOV.U32 R2, RZ, RZ, R14 ;  /* 0x000000ffff027224 */ /* 0x000fce00078e000e */
[----:B------:R-:W-:Y:S05]  /*11a70*/  WARPSYNC.COLLECTIVE R15, `(.L_x_13900) ;  /* 0x000000000f087348 */ /* 0x000fea0003c00000 */
[----:B------:R0:W1:Y:S02]  /*11a80*/  SHFL.IDX P6, R14, R13, R12, R11 ;  /* 0x0000000c0d0e7389 */ /* 0x00006400000c000b */
[----:B01----:R-:W-:Y:S01]  /*11a90*/  ENDCOLLECTIVE ;  /* 0x000000000000791b */ /* 0x003fe20003800000 */
.L_x_13900:
[----:B------:R-:W-:Y:S02]  /*11aa0*/  MOV R12, 0x7 ;  /* 0x00000007000c7802 */ /* 0x000fe40000000f00 */
        /* <DEDUP_REMOVED lines=8> */
.L_x_13901:
        /* <DEDUP_REMOVED lines=9> */
.L_x_13902:
[----:B------:R-:W-:Y:S05]  /*11bc0*/  BRA `(.L_x_13903) ;  /* 0xffffffc000ec7947 */ /* 0x000fea000383ffff */
.L_x_13833:
        /* <DEDUP_REMOVED lines=8> */
.L_x_13905:
[----:B------:R-:W-:Y:S05]  /*11c50*/  BSYNC B0 ;  /* 0x0000000000007941 */ /* 0x000fea0003800000 */
.L_x_13904:
        /* <DEDUP_REMOVED lines=9> */
.L_x_13906:
        /* <DEDUP_REMOVED lines=9> */
.L_x_13907:
        /* <DEDUP_REMOVED lines=13> */
.L_x_13908:
        /* <DEDUP_REMOVED lines=19> */
.L_x_13909:
[----:B------:R-:W-:Y:S01]  /*11f80*/  MOV R13, R0 ;  /* 0x00000000000d7202 */ /* 0x000fe20000000f00 */
[----:B------:R-:W-:-:S07]  /*11f90*/  IMAD.MOV.U32 R5, RZ, RZ, R14 ;  /* 0x000000ffff057224 */ /* 0x000fce00078e000e */
[----:B------:R-:W-:Y:S05]  /*11fa0*/  WARPSYNC.COLLECTIVE R15, `(.L_x_13910) ;  /* 0x000000000f087348 */ /* 0x000fea0003c00000 */
[----:B------:R0:W1:Y:S02]  /*11fb0*/  SHFL.IDX P6, R14, R13, R12, R11 ;  /* 0x0000000c0d0e7389 */ /* 0x00006400000c000b */
[----:B01----:R-:W-:Y:S01]  /*11fc0*/  ENDCOLLECTIVE ;  /* 0x000000000000791b */ /* 0x003fe20003800000 */
.L_x_13910:
[----:B------:R-:W-:Y:S02]  /*11fd0*/  IMAD.MOV.U32 R13, RZ, RZ, R4 ;  /* 0x000000ffff0d7224 */ /* 0x000fe400078e0004 */
[----:B------:R-:W-:Y:S01]  /*11fe0*/  IMAD.MOV.U32 R12, RZ, RZ, 0x3 ;  /* 0x00000003ff0c7424 */ /* 0x000fe200078e00ff */
[----:B------:R-:W-:-:S05]  /*11ff0*/  @!P5 LEA R14, P0, R17, R14, 0x1 ;  /* 0x0000000e110ed211 */ /* 0x000fca00078008ff */
[----:B------:R-:W-:-:S08]  /*12000*/  @!P5 IMAD.MOV.U32 R2, RZ, RZ, R14 ;  /* 0x000000ffff02d224 */ /* 0x000fd000078e000e */
[----:B------:R-:W-:Y:S05]  /*12010*/  WARPSYNC.COLLECTIVE R15, `(.L_x_13911) ;  /* 0x000000000f087348 */ /* 0x000fea0003c00000 */
[----:B------:R0:W1:Y:S02]  /*12020*/  SHFL.IDX P6, R14, R13, R12, R11 ;  /* 0x0000000c0d0e7389 */ /* 0x00006400000c000b */
[----:B01----:R-:W-:Y:S01]  /*12030*/  ENDCOLLECTIVE ;  /* 0x000000000000791b */ /* 0x003fe20003800000 */
.L_x_13911:
        /* <DEDUP_REMOVED lines=15> */
.L_x_13912:
        /* <DEDUP_REMOVED lines=19> */
.L_x_13913:
[----:B------:R-:W-:Y:S02]  /*12260*/  IMAD.MOV.U32 R13, RZ, RZ, R0 ;  /* 0x000000ffff0d7224 */ /* 0x000fe400078e0000 */
[----:B------:R-:W-:-:S07]  /*12270*/  IMAD.MOV.U32 R5, RZ, RZ, R14 ;  /* 0x000000ffff057224 */ /* 0x000fce00078e000e */
[----:B------:R-:W-:Y:S05]  /*12280*/  WARPSYNC.COLLECTIVE R15, `(.L_x_13914) ;  /* 0x000000000f087348 */ /* 0x000fea0003c00000 */
[----:B------:R0:W1:Y:S02]  /*12290*/  SHFL.IDX P6, R14, R13, R12, R11 ;  /* 0x0000000c0d0e7389 */ /* 0x00006400000c000b */
[----:B01----:R-:W-:Y:S01]  /*122a0*/  ENDCOLLECTIVE ;  /* 0x000000000000791b */ /* 0x003fe20003800000 */
.L_x_13914:
[----:B------:R-:W-:Y:S01]  /*122b0*/  MOV R13, R4 ;  /* 0x00000004000d7202 */ /* 0x000fe20000000f00 */
[----:B------:R-:W-:Y:S01]  /*122c0*/  IMAD.MOV.U32 R12, RZ, RZ, 0x5 ;  /* 0x00000005ff0c7424 */ /* 0x000fe200078e00ff */
[----:B------:R-:W-:-:S05]  /*122d0*/  @!P5 LEA R14, P0, R17, R14, 0x1 ;  /* 0x0000000e110ed211 */ /* 0x000fca00078008ff */
[----:B------:R-:W-:-:S08]  /*122e0*/  @!P5 IMAD.MOV.U32 R2, RZ, RZ, R14 ;  /* 0x000000ffff02d224 */ /* 0x000fd000078e000e */
[----:B------:R-:W-:Y:S05]  /*122f0*/  WARPSYNC.COLLECTIVE R15, `(.L_x_13915) ;  /* 0x000000000f087348 */ /* 0x000fea0003c00000 */
[----:B------:R0:W1:Y:S02]  /*12300*/  SHFL.IDX P6, R14, R13, R12, R11 ;  /* 0x0000000c0d0e7389 */ /* 0x00006400000c000b */
[----:B01----:R-:W-:Y:S01]  /*12310*/  ENDCOLLECTIVE ;  /* 0x000000000000791b */ /* 0x003fe20003800000 */
.L_x_13915:
        /* <DEDUP_REMOVED lines=15> */
.L_x_13916:
        /* <DEDUP_REMOVED lines=19> */
.L_x_13917:
[----:B------:R-:W-:Y:S02]  /*12540*/  IMAD.MOV.U32 R13, RZ, RZ, R0 ;  /* 0x000000ffff0d7224 */ /* 0x000fe400078e0000 */
[----:B------:R-:W-:-:S07]  /*12550*/  IMAD.MOV.U32 R5, RZ, RZ, R14 ;  /* 0x000000ffff057224 */ /* 0x000fce00078e000e */
[----:B------:R-:W-:Y:S05]  /*12560*/  WARPSYNC.COLLECTIVE R15, `(.L_x_13918) ;  /* 0x000000000f087348 */ /* 0x000fea0003c00000 */
[----:B------:R0:W1:Y:S02]  /*12570*/  SHFL.IDX P6, R14, R13, R12, R11 ;  /* 0x0000000c0d0e7389 */ /* 0x00006400000c000b */
[----:B01----:R-:W-:Y:S01]  /*12580*/  ENDCOLLECTIVE ;  /* 0x000000000000791b */ /* 0x003fe20003800000 */
.L_x_13918:
        /* <DEDUP_REMOVED lines=8> */
.L_x_13919:
        /* <DEDUP_REMOVED lines=13> */
.L_x_13920:
[----:B------:R-:W-:Y:S05]  /*126e0*/  BRA `(.L_x_13921) ;  /* 0xffffffc000d47947 */ /* 0x000fea000383ffff */
.L_x_13836:
[----:B0--3--:R-:W-:-:S04]  /*126f0*/  MOV R3, UR44 ;  /* 0x0000002c00037c02 */ /* 0x009fc80008000f00 */
[----:B------:R0:W3:Y:S03]  /*12700*/  SYNCS.PHASECHK.TRANS64.TRYWAIT P0, [R3+URZ+0x32420], R0 ;  /* 0x03242000030075a7 */ /* 0x0000e6000800017f */
[----:B---3--:R-:W-:Y:S05]  /*12710*/  @!P0 NANOSLEEP.SYNCS 0x989680 ;  /* 0x009896800000895d */ /* 0x008fea0003900000 */
[----:B------:R-:W3:Y:S02]  /*12720*/  @!P0 SYNCS.PHASECHK.TRANS64 P0, [R3+URZ+0x32420], R0 ;  /* 0x03242000030085a7 */ /* 0x000ee4000800007f */
[----:B---3--:R-:W-:Y:S05]  /*12730*/  @!P0 BRA `(.L_x_13836) ;  /* 0xfffffffc00ec8947 */ /* 0x008fea000383ffff */
[----:B------:R-:W-:Y:S05]  /*12740*/  BRA `(.L_x_13922) ;  /* 0xffffffc400187947 */ /* 0x000fea000383ffff */
.L_x_13838:
[----:B0--3--:R-:W-:-:S04]  /*12750*/  IMAD.U32 R3, RZ, RZ, UR44 ;  /* 0x0000002cff037e24 */ /* 0x009fc8000f8e00ff */
[----:B------:R0:W3:Y:S03]  /*12760*/  SYNCS.PHASECHK.TRANS64.TRYWAIT P0, [R3+URZ+0x32460], R0 ;  /* 0x03246000030075a7 */ /* 0x0000e6000800017f */
[----:B---3--:R-:W-:Y:S05]  /*12770*/  @!P0 NANOSLEEP.SYNCS 0x989680 ;  /* 0x009896800000895d */ /* 0x008fea0003900000 */
[----:B------:R-:W3:Y:S02]  /*12780*/  @!P0 SYNCS.PHASECHK.TRANS64 P0, [R3+URZ+0x32460], R0 ;  /* 0x03246000030085a7 */ /* 0x000ee4000800007f */
[----:B---3--:R-:W-:Y:S05]  /*12790*/  @!P0 BRA `(.L_x_13838) ;  /* 0xfffffffc00ec8947 */ /* 0x008fea000383ffff */
[----:B------:R-:W-:Y:S05]  /*127a0*/  BRA `(.L_x_13923) ;  /* 0xffffffc400147947 */ /* 0x000fea000383ffff */
.L_x_13839:
        /* <DEDUP_REMOVED lines=8> */
.L_x_13925:
[----:B------:R-:W-:Y:S05]  /*12830*/  BSYNC B0 ;  /* 0x0000000000007941 */ /* 0x000fea0003800000 */
.L_x_13924:
[----:B------:R-:W-:Y:S01]  /*12840*/  IMAD.MOV.U32 R13, RZ, RZ, R10 ;  /* 0x000000ffff0d7224 */ /* 0x000fe200078e000a */
[----:B------:R-:W-:Y:S01]  /*12850*/  MOV R0, R14 ;  /* 0x0000000e00007202 */ /* 0x000fe20000000f00 */
[----:B------:R-:W-:Y:S01]  /*12860*/  IMAD.MOV.U32 R12, RZ, RZ, RZ ;  /* 0x000000ffff0c7224 */ /* 0x000fe200078e00ff */
[C---:B------:R-:W-:Y:S01]  /*12870*/  LOP3.LUT P2, RZ, R5.reuse, 0x2, RZ, 0xc0, !PT ;  /* 0x0000000205ff7812 */ /* 0x040fe2000784c0ff */
[----:B------:R-:W-:Y:S01]  /*12880*/  IMAD.MOV.U32 R11, RZ, RZ, 0x181f ;  /* 0x0000181fff0b7424 */ /* 0x000fe200078e00ff */
[----:B------:R-:W-:Y:S01]  /*12890*/  LOP3.LUT P1, RZ, R5, 0x4, RZ, 0xc0, !PT ;  /* 0x0000000405ff7812 */ /* 0x000fe2000782c0ff */
[----:B------:R-:W-:Y:S02]  /*128a0*/  IMAD.MOV.U32 R15, RZ, RZ, -0x1 ;  /* 0xffffffffff0f7424 */ /* 0x000fe400078e00ff */
[----:B------:R-:W-:Y:S01]  /*128b0*/  IMAD.SHL.U32 R17, R17, 0x2, RZ ;  /* 0x0000000211117824 */ /* 0x000fe200078e00ff */
[----:B------:R-:W-:Y:S01]  /*128c0*/  ISETP.LT.OR P3, PT, R18, 0x1, !P1 ;  /* 0x000000011200780c */ /* 0x000fe20004f61670 */
[----:B------:R-:W-:-:S12]  /*128d0*/  IMAD.MOV.U32 R6, RZ, RZ, RZ ;  /* 0x000000ffff067224 */ /* 0x000fd800078e00ff */
[----:B------:R-:W-:Y:S05]  /*128e0*/  WARPSYNC.COLLECTIVE R15, `(.L_x_13926) ;  /* 0x000000000f087348 */ /* 0x000fea0003c00000 */
[----:B------:R0:W1:Y:S02]  /*128f0*/  SHFL.IDX P6, R14, R13, R12, R11 ;  /* 0x0000000c0d0e7389 */ /* 0x00006400000c000b */
[----:B01----:R-:W-:Y:S01]  /*12900*/  ENDCOLLECTIVE ;  /* 0x000000000000791b */ /* 0x003fe20003800000 */
.L_x_13926:
[----:B------:R-:W-:Y:S02]  /*12910*/  IMAD.MOV.U32 R13, RZ, RZ, R19 ;  /* 0x000000ffff0d7224 */ /* 0x000fe400078e0013 */
[----:B------:R-:W-:Y:S01]  /*12920*/  IMAD.MOV.U32 R12, RZ, RZ, 0x1 ;  /* 0x00000001ff0c7424 */ /* 0x000fe200078e00ff */
[----:B------:R-:W-:-:S13]  /*12930*/  IADD3 R2, P0, R14, R17, RZ ;  /* 0x000000110e027210 */ /* 0x000fda0007f1e0ff */
[----:B------:R-:W-:Y:S05]  /*12940*/  WARPSYNC.COLLECTIVE R15, `(.L_x_13927) ;  /* 0x000000000f087348 */ /* 0x000fea0003c00000 */
[----:B------:R0:W1:Y:S02]  /*12950*/  SHFL.IDX P6, R14, R13, R12, R11 ;  /* 0x0000000c0d0e7389 */ /* 0x00006400000c000b */
[----:B01----:R-:W-:Y:S01]  /*12960*/  ENDCOLLECTIVE ;  /* 0x000000000000791b */ /* 0x003fe20003800000 */
.L_x_13927:
[----:B------:R-:W-:Y:S02]  /*12970*/  IADD3.X R3, RZ, R0, RZ, P0, !PT ;  /* 0x00000000ff037210 */ /* 0x000fe400007fe4ff */
[----:B------:R-:W-:Y:S02]  /*12980*/  ISETP.LT.OR P0, PT, R18, 0x1, P4 ;  /* 0x000000011200780c */ /* 0x000fe40002701670 */
[----:B------:R-:W-:-:S05]  /*12990*/  LEA R0, R28, UR44, 0x1 ;  /* 0x0000002c1c007c11 */ /* 0x000fca000f8e08ff */
[----:B------:R-:W-:Y:S02]  /*129a0*/  VIADD R31, R0, 0x400 ;  /* 0x00000400001f7836 */ /* 0x000fe40000000000 */
[----:B------:R-:W-:-:S04]  /*129b0*/  IMAD.MOV.U32 R13, RZ, RZ, R10 ;  /* 0x000000ffff0d7224 */ /* 0x000fc800078e000a */
        /* <DEDUP_REMOVED lines=9> */
.L_x_13928:
        /* <DEDUP_REMOVED lines=14> */
.L_x_13929:
        /* <DEDUP_REMOVED lines=12> */
.L_x_13930:
        /* <DEDUP_REMOVED lines=14> */
.L_x_13931:
        /* <DEDUP_REMOVED lines=12> */
.L_x_13932:
        /* <DEDUP_REMOVED lines=14> */
.L_x_13933:
        /* <DEDUP_REMOVED lines=12> */
.L_x_13934:
        /* <DEDUP_REMOVED lines=14> */
.L_x_13935:
        /* <DEDUP_REMOVED lines=12> */
.L_x_13936:
        /* <DEDUP_REMOVED lines=9> */
.L_x_13846:
[----:B-1----:R1:W2:Y:S02]  /*13160*/  SYNCS.PHASECHK.TRANS64.TRYWAIT P0, [R19+URZ+0x32440], R23 ;  /* 0x03244017130075a7 */ /* 0x0022a4000800017f */
[----:B--2---:R-:W-:Y:S05]  /*13170*/  @!P0 NANOSLEEP.SYNCS 0x989680 ;  /* 0x009896800000895d */ /* 0x004fea0003900000 */
[----:B------:R-:W2:Y:S02]  /*13180*/  @!P0 SYNCS.PHASECHK.TRANS64 P0, [R19+URZ+0x32440], R23 ;  /* 0x03244017130085a7 */ /* 0x000ea4000800007f */
[----:B--2---:R-:W-:Y:S05]  /*13190*/  @!P0 BRA `(.L_x_13846) ;  /* 0xfffffffc00f08947 */ /* 0x004fea000383ffff */
[----:B------:R-:W-:Y:S05]  /*131a0*/  BRA `(.L_x_13938) ;  /* 0xffffffc400487947 */ /* 0x000fea000383ffff */
.L_x_13847:
        /* <DEDUP_REMOVED lines=8> */
.L_x_13940:
[----:B------:R-:W-:Y:S05]  /*13230*/  BSYNC B1 ;  /* 0x0000000000017941 */ /* 0x000fea0003800000 */
.L_x_13939:
        /* <DEDUP_REMOVED lines=9> */
.L_x_13941:
[----:B------:R-:W-:Y:S02]  /*132d0*/  IMAD.MOV.U32 R13, RZ, RZ, R24 ;  /* 0x000000ffff0d7224 */ /* 0x000fe400078e0018 */
[----:B------:R-:W-:Y:S01]  /*132e0*/  IMAD.MOV.U32 R12, RZ, RZ, 0x1 ;  /* 0x00000001ff0c7424 */ /* 0x000fe200078e00ff */
[----:B------:R-:W-:-:S13]  /*132f0*/  IADD3 R2, P0, R14, R17, RZ ;  /* 0x000000110e027210 */ /* 0x000fda0007f1e0ff */
[----:B------:R-:W-:Y:S05]  /*13300*/  WARPSYNC.COLLECTIVE R15, `(.L_x_13942) ;  /* 0x000000000f087348 */ /* 0x000fea0003c00000 */
[----:B------:R0:W1:Y:S02]  /*13310*/  SHFL.IDX P6, R14, R13, R12, R11 ;  /* 0x0000000c0d0e7389 */ /* 0x00006400000c000b */
[----:B01----:R-:W-:Y:S01]  /*13320*/  ENDCOLLECTIVE ;  /* 0x000000000000791b */ /* 0x003fe20003800000 */
.L_x_13942:
        /* <DEDUP_REMOVED lines=10> */
.L_x_13943:
[----:B------:R-:W-:Y:S01]  /*133d0*/  MOV R13, R24 ;  /* 0x00000018000d7202 */ /* 0x000fe20000000f00 */
[----:B------:R-:W-:Y:S01]  /*133e0*/  IMAD.MOV.U32 R12, RZ, RZ, 0x2 ;  /* 0x00000002ff0c7424 */ /* 0x000fe200078e00ff */
[----:B------:R-:W-:-:S13]  /*133f0*/  IADD3 R2, P0, R14, R17, RZ ;  /* 0x000000110e027210 */ /* 0x000fda0007f1e0ff */
[----:B------:R-:W-:Y:S05]  /*13400*/  WARPSYNC.COLLECTIVE R15, `(.L_x_13944) ;  /* 0x000000000f087348 */ /* 0x000fea0003c00000 */
[----:B------:R0:W1:Y:S02]  /*13410*/  SHFL.IDX P6, R14, R13, R12, R11 ;  /* 0x0000000c0d0e7389 */ /* 0x00006400000c000b */
[----:B01----:R-:W-:Y:S01]  /*13420*/  ENDCOLLECTIVE ;  /* 0x000000000000791b */ /* 0x003fe20003800000 */
.L_x_13944:
        /* <DEDUP_REMOVED lines=10> */
.L_x_13945:
[----:B------:R-:W-:Y:S01]  /*134d0*/  IMAD.MOV.U32 R13, RZ, RZ, R24 ;  /* 0x000000ffff0d7224 */ /* 0x000fe200078e0018 */
[----:B------:R-:W-:Y:S02]  /*134e0*/  MOV R12, 0x3 ;  /* 0x00000003000c7802 */ /* 0x000fe40000000f00 */
[----:B------:R-:W-:-:S13]  /*134f0*/  IADD3 R2, P0, R14, R17, RZ ;  /* 0x000000110e027210 */ /* 0x000fda0007f1e0ff */
[----:B------:R-:W-:Y:S05]  /*13500*/  WARPSYNC.COLLECTIVE R15, `(.L_x_13946) ;  /* 0x000000000f087348 */ /* 0x000fea0003c00000 */
[----:B------:R0:W1:Y:S02]  /*13510*/  SHFL.IDX P6, R14, R13, R12, R11 ;  /* 0x0000000c0d0e7389 */ /* 0x00006400000c000b */
[----:B01----:R-:W-:Y:S01]  /*13520*/  ENDCOLLECTIVE ;  /* 0x000000000000791b */ /* 0x003fe20003800000 */
.L_x_13946:
        /* <DEDUP_REMOVED lines=10> */
.L_x_13947:
[----:B------:R-:W-:Y:S02]  /*135d0*/  IMAD.MOV.U32 R13, RZ, RZ, R24 ;  /* 0x000000ffff0d7224 */ /* 0x000fe400078e0018 */
[----:B------:R-:W-:Y:S01]  /*135e0*/  IMAD.MOV.U32 R12, RZ, RZ, 0x4 ;  /* 0x00000004ff0c7424 */ /* 0x000fe200078e00ff */
[----:B------:R-:W-:-:S13]  /*135f0*/  IADD3 R2, P0, R14, R17, RZ ;  /* 0x000000110e027210 */ /* 0x000fda0007f1e0ff */
[----:B------:R-:W-:Y:S05]  /*13600*/  WARPSYNC.COLLECTIVE R15, `(.L_x_13948) ;  /* 0x000000000f087348 */ /* 0x000fea0003c00000 */
[----:B------:R0:W1:Y:S02]  /*13610*/  SHFL.IDX P6, R14, R13, R12, R11 ;  /* 0x0000000c0d0e7389 */ /* 0x00006400000c000b */
[----:B01----:R-:W-:Y:S01]  /*13620*/  ENDCOLLECTIVE ;  /* 0x000000000000791b */ /* 0x003fe20003800000 */
.L_x_13948:
        /* <DEDUP_REMOVED lines=10> */
.L_x_13949:
[----:B------:R-:W-:Y:S02]  /*136d0*/  IMAD.MOV.U32 R13, RZ, RZ, R24 ;  /* 0x000000ffff0d7224 */ /* 0x000fe400078e0018 */
[----:B------:R-:W-:Y:S01]  /*136e0*/  IMAD.MOV.U32 R12, RZ, RZ, 0x5 ;  /* 0x00000005ff0c7424 */ /* 0x000fe200078e00ff */
[----:B------:R-:W-:-:S13]  /*136f0*/  IADD3 R2, P0, R14, R17, RZ ;  /* 0x000000110e027210 */ /* 0x000fda0007f1e0ff */
[----:B------:R-:W-:Y:S05]  /*13700*/  WARPSYNC.COLLECTIVE R15, `(.L_x_13950) ;  /* 0x000000000f087348 */ /* 0x000fea0003c00000 */
[----:B------:R0:W1:Y:S02]  /*13710*/  SHFL.IDX P6, R14, R13, R12, R11 ;  /* 0x0000000c0d0e7389 */ /* 0x00006400000c000b */
[----:B01----:R-:W-:Y:S01]  /*13720*/  ENDCOLLECTIVE ;  /* 0x000000000000791b */ /* 0x003fe20003800000 */
.L_x_13950:
        /* <DEDUP_REMOVED lines=10> */
.L_x_13951:
[----:B------:R-:W-:Y:S05]  /*137d0*/  BRA `(.L_x_13952) ;  /* 0xffffffc000a47947 */ /* 0x000fea000383ffff */
.L_x_13852:
[----:B---3--:R3:W4:Y:S02]  /*137e0*/  SYNCS.PHASECHK.TRANS64.TRYWAIT P0, [R19+URZ+0x32460], R23 ;  /* 0x03246017130075a7 */ /* 0x008724000800017f */
[----:B----4-:R-:W-:Y:S05]  /*137f0*/  @!P0 NANOSLEEP.SYNCS 0x989680 ;  /* 0x009896800000895d */ /* 0x010fea0003900000 */
[----:B------:R-:W4:Y:S02]  /*13800*/  @!P0 SYNCS.PHASECHK.TRANS64 P0, [R19+URZ+0x32460], R23 ;  /* 0x03246017130085a7 */ /* 0x000f24000800007f */
[----:B----4-:R-:W-:Y:S05]  /*13810*/  @!P0 BRA `(.L_x_13852) ;  /* 0xfffffffc00f08947 */ /* 0x010fea000383ffff */
[----:B------:R-:W-:Y:S05]  /*13820*/  BRA `(.L_x_13953) ;  /* 0xffffffc000f07947 */ /* 0x000fea000383ffff */
.L_x_13853:
        /* <DEDUP_REMOVED lines=8> */
.L_x_13955:
[----:B------:R-:W-:Y:S05]  /*138b0*/  BSYNC B1 ;  /* 0x0000000000017941 */ /* 0x000fea0003800000 */
.L_x_13954:
        /* <DEDUP_REMOVED lines=9> */
.L_x_13956:
[----:B------:R-:W-:Y:S02]  /*13950*/  IMAD.MOV.U32 R6, RZ, RZ, RZ ;  /* 0x000000ffff067224 */ /* 0x000fe400078e00ff */
[----:B------:R-:W-:Y:S01]  /*13960*/  IMAD.MOV.U32 R13, RZ, RZ, R22 ;  /* 0x000000ffff0d7224 */ /* 0x000fe200078e0016 */
[----:B------:R-:W-:Y:S02]  /*13970*/  MOV R12, 0x1 ;  /* 0x00000001000c7802 */ /* 0x000fe40000000f00 */
[----:B------:R-:W-:-:S13]  /*13980*/  IADD3 R2, P0, R14, R17, RZ ;  /* 0x000000110e027210 */ /* 0x000fda0007f1e0ff */
[----:B------:R-:W-:Y:S05]  /*13990*/  WARPSYNC.COLLECTIVE R15, `(.L_x_13957) ;  /* 0x000000000f087348 */ /* 0x000fea0003c00000 */
[----:B------:R0:W1:Y:S02]  /*139a0*/  SHFL.IDX P6, R14, R13, R12, R11 ;  /* 0x0000000c0d0e7389 */ /* 0x00006400000c000b */
[----:B01----:R-:W-:Y:S01]  /*139b0*/  ENDCOLLECTIVE ;  /* 0x000000000000791b */ /* 0x003fe20003800000 */
.L_x_13957:
        /* <DEDUP_REMOVED lines=13> */
.L_x_13958:
[----:B------:R-:W-:Y:S02]  /*13a90*/  IMAD.MOV.U32 R13, RZ, RZ, R22 ;  /* 0x000000ffff0d7224 */ /* 0x000fe400078e0016 */
[----:B------:R-:W-:Y:S01]  /*13aa0*/  IMAD.MOV.U32 R12, RZ, RZ, 0x2 ;  /* 0x00000002ff0c7424 */ /* 0x000fe200078e00ff */
[----:B------:R-:W-:-:S13]  /*13ab0*/  IADD3 R2, P0, R14, R17, RZ ;  /* 0x000000110e027210 */ /* 0x000fda0007f1e0ff */
[----:B------:R-:W-:Y:S05]  /*13ac0*/  WARPSYNC.COLLECTIVE R15, `(.L_x_13959) ;  /* 0x000000000f087348 */ /* 0x000fea0003c00000 */
[----:B------:R0:W1:Y:S02]  /*13ad0*/  SHFL.IDX P6, R14, R13, R12, R11 ;  /* 0x0000000c0d0e7389 */ /* 0x00006400000c000b */
[----:B01----:R-:W-:Y:S01]  /*13ae0*/  ENDCOLLECTIVE ;  /* 0x000000000000791b */ /* 0x003fe20003800000 */
.L_x_13959:
        /* <DEDUP_REMOVED lines=13> */
.L_x_13960:
[----:B------:R-:W-:Y:S02]  /*13bc0*/  IMAD.MOV.U32 R13, RZ, RZ, R22 ;  /* 0x000000ffff0d7224 */ /* 0x000fe400078e0016 */
[----:B------:R-:W-:Y:S01]  /*13bd0*/  IMAD.MOV.U32 R12, RZ, RZ, 0x3 ;  /* 0x00000003ff0c7424 */ /* 0x000fe200078e00ff */
[----:B------:R-:W-:-:S13]  /*13be0*/  IADD3 R2, P0, R14, R17, RZ ;  /* 0x000000110e027210 */ /* 0x000fda0007f1e0ff */
[----:B------:R-:W-:Y:S05]  /*13bf0*/  WARPSYNC.COLLECTIVE R15, `(.L_x_13961) ;  /* 0x000000000f087348 */ /* 0x000fea0003c00000 */
[----:B------:R0:W1:Y:S02]  /*13c00*/  SHFL.IDX P6, R14, R13, R12, R11 ;  /* 0x0000000c0d0e7389 */ /* 0x00006400000c000b */
[----:B01----:R-:W-:Y:S01]  /*13c10*/  ENDCOLLECTIVE ;  /* 0x000000000000791b */ /* 0x003fe20003800000 */
.L_x_13961:
        /* <DEDUP_REMOVED lines=13> */
.L_x_13962:
[----:B------:R-:W-:Y:S02]  /*13cf0*/  IMAD.MOV.U32 R13, RZ, RZ, R22 ;  /* 0x000000ffff0d7224 */ /* 0x000fe400078e0016 */
[----:B------:R-:W-:Y:S01]  /*13d00*/  IMAD.MOV.U32 R12, RZ, RZ, 0x4 ;  /* 0x00000004ff0c7424 */ /* 0x000fe200078e00ff */
[----:B------:R-:W-:-:S13]  /*13d10*/  IADD3 R2, P0, R14, R17, RZ ;  /* 0x000000110e027210 */ /* 0x000fda0007f1e0ff */
[----:B------:R-:W-:Y:S05]  /*13d20*/  WARPSYNC.COLLECTIVE R15, `(.L_x_13963) ;  /* 0x000000000f087348 */ /* 0x000fea0003c00000 */
[----:B------:R0:W1:Y:S02]  /*13d30*/  SHFL.IDX P6, R14, R13, R12, R11 ;  /* 0x0000000c0d0e7389 */ /* 0x00006400000c000b */
[----:B01----:R-:W-:Y:S01]  /*13d40*/  ENDCOLLECTIVE ;  /* 0x000000000000791b */ /* 0x003fe20003800000 */
.L_x_13963:
        /* <DEDUP_REMOVED lines=13> */
.L_x_13964:
[----:B------:R-:W-:Y:S02]  /*13e20*/  IMAD.MOV.U32 R13, RZ, RZ, R22 ;  /* 0x000000ffff0d7224 */ /* 0x000fe400078e0016 */
[----:B------:R-:W-:Y:S01]  /*13e30*/  IMAD.MOV.U32 R12, RZ, RZ, 0x5 ;  /* 0x00000005ff0c7424 */ /* 0x000fe200078e00ff */
[----:B------:R-:W-:-:S13]  /*13e40*/  IADD3 R2, P0, R14, R17, RZ ;  /* 0x000000110e027210 */ /* 0x000fda0007f1e0ff */
[----:B------:R-:W-:Y:S05]  /*13e50*/  WARPSYNC.COLLECTIVE R15, `(.L_x_13965) ;  /* 0x000000000f087348 */ /* 0x000fea0003c00000 */
[----:B------:R0:W1:Y:S02]  /*13e60*/  SHFL.IDX P6, R14, R13, R12, R11 ;  /* 0x0000000c0d0e7389 */ /* 0x00006400000c000b */
[----:B01----:R-:W-:Y:S01]  /*13e70*/  ENDCOLLECTIVE ;  /* 0x000000000000791b */ /* 0x003fe20003800000 */
.L_x_13965:
        /* <DEDUP_REMOVED lines=13> */
.L_x_13966:
[----:B------:R-:W-:Y:S05]  /*13f50*/  BRA `(.L_x_13967) ;  /* 0xffffffc000407947 */ /* 0x000fea000383ffff */
.L_x_13858:
[----:B0-----:R0:W1:Y:S02]  /*13f60*/  SYNCS.PHASECHK.TRANS64.TRYWAIT P0, [R7+URZ+0x32420], R6 ;  /* 0x03242006070075a7 */ /* 0x001064000800017f */
[----:B-1----:R-:W-:Y:S05]  /*13f70*/  @!P0 NANOSLEEP.SYNCS 0x989680 ;  /* 0x009896800000895d */ /* 0x002fea0003900000 */
[----:B------:R-:W1:Y:S02]  /*13f80*/  @!P0 SYNCS.PHASECHK.TRANS64 P0, [R7+URZ+0x32420], R6 ;  /* 0x03242006070085a7 */ /* 0x000e64000800007f */
[----:B-1----:R-:W-:Y:S05]  /*13f90*/  @!P0 BRA `(.L_x_13858) ;  /* 0xfffffffc00f08947 */ /* 0x002fea000383ffff */
[----:B------:R-:W-:Y:S05]  /*13fa0*/  BRA `(.L_x_13968) ;  /* 0xffffffc000c87947 */ /* 0x000fea000383ffff */
.L_x_13859:
        /* <DEDUP_REMOVED lines=11> */
.L_x_13970:
[----:B------:R-:W-:Y:S05]  /*14060*/  BSYNC B0 ;  /* 0x0000000000007941 */ /* 0x000fea0003800000 */
.L_x_13969:
[----:B------:R-:W-:Y:S05]  /*14070*/  BRA `(.L_x_13971) ;  /* 0xffffffc000b07947 */ /* 0x000fea000383ffff */
.L_x_13860:
[----:B------:R-:W-:Y:S01]  /*14080*/  BSSY B0, `(.L_x_13972) ;  /* 0x0000006000007945 */ /* 0x000fe20003800000 */
[----:B------:R-:W-:-:S07]  /*14090*/  IMAD.MOV.U32 R15, RZ, RZ, -0x1 ;  /* 0xffffffffff0f7424 */ /* 0x000fce00078e00ff */
[----:B012--5:R-:W-:Y:S05]  /*140a0*/  WARPSYNC.COLLECTIVE R15, `(.L_x_13973) ;  /* 0x000000000f0c7348 */ /* 0x027fea0003c00000 */
[----:B------:R-:W-:Y:S02]  /*140b0*/  ELECT P6, UR62, PT ;  /* 0x00000000003e782f */ /* 0x000fe400038c0000 */
[----:B------:R-:W-:Y:S01]  /*140c0*/  MOV R14, UR62 ;  /* 0x0000003e000e7c02 */ /* 0x000fe20008000f00 */
[----:B012--5:R-:W-:Y:S10]  /*140d0*/  ENDCOLLECTIVE ;  /* 0x000000000000791b */ /* 0x027ff40003800000 */
.L_x_13973:
[----:B------:R-:W-:Y:S05]  /*140e0*/  BSYNC B0 ;  /* 0x0000000000007941 */ /* 0x000fea0003800000 */
.L_x_13972:
[----:B------:R-:W-:Y:S05]  /*140f0*/  BRA `(.L_x_13974) ;  /* 0xffffffc000a47947 */ /* 0x000fea000383ffff */
.L_x_13862:
[----:B-1----:R1:W3:Y:S02]  /*14100*/  SYNCS.PHASECHK.TRANS64.TRYWAIT P1, [R5+URZ+0x32440], R2 ;  /* 0x03244002050075a7 */ /* 0x0022e4000802017f */
[----:B---3--:R-:W-:Y:S05]  /*14110*/  @!P1 NANOSLEEP.SYNCS 0x989680 ;  /* 0x009896800000995d */ /* 0x008fea0003900000 */
[----:B------:R-:W3:Y:S02]  /*14120*/  @!P1 SYNCS.PHASECHK.TRANS64 P1, [R5+URZ+0x32440], R2 ;  /* 0x03244002050095a7 */ /* 0x000ee4000802007f */
[----:B---3--:R-:W-:Y:S05]  /*14130*/  @!P1 BRA `(.L_x_13862) ;  /* 0xfffffffc00f09947 */ /* 0x008fea000383ffff */
[----:B------:R-:W-:Y:S05]  /*14140*/  BRA `(.L_x_13975) ;  /* 0xffffffc000cc7947 */ /* 0x000fea000383ffff */
.L_x_13864:
[----:B0-----:R0:W3:Y:S02]  /*14150*/  SYNCS.PHASECHK.TRANS64.TRYWAIT P1, [R7+URZ+0x32440], R0 ;  /* 0x03244000070075a7 */ /* 0x0010e4000802017f */
[----:B---3--:R-:W-:Y:S05]  /*14160*/  @!P1 NANOSLEEP.SYNCS 0x989680 ;  /* 0x009896800000995d */ /* 0x008fea0003900000 */
[----:B------:R-:W3:Y:S02]  /*14170*/  @!P1 SYNCS.PHASECHK.TRANS64 P1, [R7+URZ+0x32440], R0 ;  /* 0x03244000070095a7 */ /* 0x000ee4000802007f */
[----:B---3--:R-:W-:Y:S05]  /*14180*/  @!P1 BRA `(.L_x_13864) ;  /* 0xfffffffc00f09947 */ /* 0x008fea000383ffff */
[----:B------:R-:W-:Y:S05]  /*14190*/  BRA `(.L_x_13976) ;  /* 0xffffffc000d87947 */ /* 0x000fea000383ffff */
.L_x_13866:
[----:B---3--:R3:W4:Y:S02]  /*141a0*/  SYNCS.PHASECHK.TRANS64.TRYWAIT P1, [R5+URZ+0x32460], R2 ;  /* 0x03246002050075a7 */ /* 0x008724000802017f */
[----:B----4-:R-:W-:Y:S05]  /*141b0*/  @!P1 NANOSLEEP.SYNCS 0x989680 ;  /* 0x009896800000995d */ /* 0x010fea0003900000 */
[----:B------:R-:W4:Y:S02]  /*141c0*/  @!P1 SYNCS.PHASECHK.TRANS64 P1, [R5+URZ+0x32460], R2 ;  /* 0x03246002050095a7 */ /* 0x000f24000802007f */
[----:B----4-:R-:W-:Y:S05]  /*141d0*/  @!P1 BRA `(.L_x_13866) ;  /* 0xfffffffc00f09947 */ /* 0x010fea000383ffff */
[----:B------:R-:W-:Y:S05]  /*141e0*/  BRA `(.L_x_13977) ;  /* 0xffffffc000d47947 */ /* 0x000fea000383ffff */
.L_x_13978:
        /* <DEDUP_REMOVED lines=9> */
.L_x_15678:


//--------------------- .text._ZN7cutlass13device_kernelIN5flash11enable_sm90INS1_16FlashAttnFwdSm90INS1_25CollectiveMainloopFwdSm90ILi2EN4cute5tupleIJNS5_1CILi1EEES8_S8_EEENS6_IJNS7_ILi128EEENS7_ILi96EEENS7_ILi64EEEEEELi256ENS_10bfloat16_tEfNS_4arch4Sm90ELb1ELb0ELb0ELb1ELb1ELb0ELb0ELb1ELb0ELb1ELb1ELb0EEENS1_21CollectiveEpilogueFwdINS6_IJSA_NS7_ILi256EEESB_EEES9_SE_SG_Li256ELb1ELb1ELb1ELb0EEENS1_36VarlenDynamicPersistentTileSchedulerILi128ELi96ELi256ELi128ELb1ELb1ELb1ELb1ELb1ELb1EEEEEEEEEvNT_6ParamsE --------------------------
	.section	.text._ZN7cutlass13device_kernelIN5flash11enable_sm90INS1_16FlashAttnFwdSm90INS1_25CollectiveMainloopFwdSm90ILi2EN4cute5tupleIJNS5_1CILi1EEES8_S8_EEENS6_IJNS7_ILi128EEENS7_ILi96EEENS7_ILi64EEEEEELi256ENS_10bfloat16_tEfNS_4arch4Sm90ELb1ELb0ELb0ELb1ELb1ELb0ELb0ELb1ELb0ELb1ELb1ELb0EEENS1_21CollectiveEpilogueFwdINS6_IJSA_NS7_ILi256EEESB_EEES9_SE_SG_Li256ELb1ELb1ELb1ELb0EEENS1_36VarlenDynamicPersistentTileSchedulerILi128ELi96ELi256ELi128ELb1ELb1ELb1ELb1ELb1ELb1EEEEEEEEEvNT_6ParamsE,"ax",@progbits
	.align	128
.text._ZN7cutlass13device_kernelIN5flash11enable_sm90INS1_16FlashAttnFwdSm90INS1_25CollectiveMainloopFwdSm90ILi2EN4cute5tupleIJNS5_1CILi1EEES8_S8_EEENS6_IJNS7_ILi128EEENS7_ILi96EEENS7_ILi64EEEEEELi256ENS_10bfloat16_tEfNS_4arch4Sm90ELb1ELb0ELb0ELb1ELb1ELb0ELb0ELb1ELb0ELb1ELb1ELb0EEENS1_21CollectiveEpilogueFwdINS6_IJSA_NS7_ILi256EEESB_EEES9_SE_SG_Li256ELb1ELb1ELb1ELb0EEENS1_36VarlenDynamicPersistentTileSchedulerILi128ELi96ELi256ELi128ELb1ELb1ELb1ELb1ELb1ELb1EEEEEEEEEvNT_6ParamsE:
        .type           _ZN7cutlass13device_kernelIN5flash11enable_sm90INS1_16FlashAttnFwdSm90INS1_25CollectiveMainloopFwdSm90ILi2EN4cute5tupleIJNS5_1CILi1EEES8_S8_EEENS6_IJNS7_ILi128EEENS7_ILi96EEENS7_ILi64EEEEEELi256ENS_10bfloat16_tEfNS_4arch4Sm90ELb1ELb0ELb0ELb1ELb1ELb0ELb0ELb1ELb0ELb1ELb1ELb0EEENS1_21CollectiveEpilogueFwdINS6_IJSA_NS7_ILi256EEESB_EEES9_SE_SG_Li256ELb1ELb1ELb1ELb0EEENS1_36VarlenDynamicPersistentTileSchedulerILi128ELi96ELi256ELi128ELb1ELb1ELb1ELb1ELb1ELb1EEEEEEEEEvNT_6ParamsE,@function
        .size           _ZN7cutlass13device_kernelIN5flash11enable_sm90INS1_16FlashAttnFwdSm90INS1_25CollectiveMainloopFwdSm90ILi2EN4cute5tupleIJNS5_1CILi1EEES8_S8_EEENS6_IJNS7_ILi128EEENS7_ILi96EEENS7_ILi64EEEEEELi256ENS_10bfloat16_tEfNS_4arch4Sm90ELb1ELb0ELb0ELb1ELb1ELb0ELb0ELb1ELb0ELb1ELb1ELb0EEENS1_21CollectiveEpilogueFwdINS6_IJSA_NS7_ILi256EEESB_EEES9_SE_SG_Li256ELb1ELb1ELb1ELb0EEENS1_36VarlenDynamicPersistentTileSchedulerILi128ELi96ELi256ELi128ELb1ELb1ELb1ELb1ELb1ELb1EEEEEEEEEvNT_6ParamsE,(.L_x_15679 - _ZN7cutlass13device_kernelIN5flash11enable_sm90INS1_16FlashAttnFwdSm90INS1_25CollectiveMainloopFwdSm90ILi2EN4cute5tupleIJNS5_1CILi1EEES8_S8_EEENS6_IJNS7_ILi128EEENS7_ILi96EEENS7_ILi64EEEEEELi256ENS_10bfloat16_tEfNS_4arch4Sm90ELb1ELb0ELb0ELb1ELb1ELb0ELb0ELb1ELb0ELb1ELb1ELb0EEENS1_21CollectiveEpilogueFwdINS6_IJSA_NS7_ILi256EEESB_EEES9_SE_SG_Li256ELb1ELb1ELb1ELb0EEENS1_36VarlenDynamicPersistentTileSchedulerILi128ELi96ELi256ELi128ELb1ELb1ELb1ELb1ELb1ELb1EEEEEEEEEvNT_6ParamsE)
        .other          _ZN7cutlass13device_kernelIN5flash11enable_sm90INS1_16FlashAttnFwdSm90INS1_25CollectiveMainloopFwdSm90ILi2EN4cute5tupleIJNS5_1CILi1EEES8_S8_EEENS6_IJNS7_ILi128EEENS7_ILi96EEENS7_ILi64EEEEEELi256ENS_10bfloat16_tEfNS_4arch4Sm90ELb1ELb0ELb0ELb1ELb1ELb0ELb0ELb1ELb0ELb1ELb1ELb0EEENS1_21CollectiveEpilogueFwdINS6_IJSA_NS7_ILi256EEESB_EEES9_SE_SG_Li256ELb1ELb1ELb1ELb0EEENS1_36VarlenDynamicPersistentTileSchedulerILi128ELi96ELi256ELi128ELb1ELb1ELb1ELb1ELb1ELb1EEEEEEEEEvNT_6ParamsE,@"STO_CUDA_ENTRY STV_DEFAULT"
_ZN7cutlass13device_kernelIN5flash11enable_sm90INS1_16FlashAttnFwdSm90INS1_25CollectiveMainloopFwdSm90ILi2EN4cute5tupleIJNS5_1CILi1EEES8_S8_EEENS6_IJNS7_ILi128EEENS7_ILi96EEENS7_ILi64EEEEEELi256ENS_10bfloat16_tEfNS_4arch4Sm90ELb1ELb0ELb0ELb1ELb1ELb0ELb0ELb1ELb0ELb1ELb1ELb0EEENS1_21CollectiveEpilogueFwdINS6_IJSA_NS7_ILi256EEESB_EEES9_SE_SG_Li256ELb1ELb1ELb1ELb0EEENS1_36VarlenDynamicPersistentTileSchedulerILi128ELi96ELi256ELi128ELb1ELb1ELb1ELb1ELb1ELb1EEEEEEEEEvNT_6ParamsE:
        /* <DEDUP_REMOVED lines=45> */
.L_x_13979:
        /* <DEDUP_REMOVED lines=22> */
.L_x_13980:
        /* <DEDUP_REMOVED lines=18> */
.L_x_13981:
        /* <DEDUP_REMOVED lines=22> */
.L_x_13982:
        /* <DEDUP_REMOVED lines=23> */
.L_x_13983:
        /* <DEDUP_REMOVED lines=8> */
.L_x_13985:
        /* <DEDUP_REMOVED lines=63> */
[----:B------:R-:W-:-:S02]  /*0c90*/  IMAD.IADD R5, R12, 0x1, -R5 ;  /* 0x000000010c057824 */ /* 0x000fc400078e0a05 */
        /* <DEDUP_REMOVED lines=57> */
.L_x_14049:
[----:B------:R-:W-:Y:S01]  /*1030*/  ULDC.64 UR8, c[0x0][0xc88] ;  /* 0x0003220000087ab9 */ /* 0x000fe20000000a00 */
[----:B------:R-:W-:Y:S01]  /*1040*/  ULDC.64 UR10, c[0x0][0xa18] ;  /* 0x00028600000a7ab9 */ /* 0x000fe20000000a00 */
[----:B------:R-:W-:Y:S02]  /*1050*/  UIMAD.WIDE UR8, UR7, 0x4, UR8 ;  /* 0x00000004070878a5 */ /* 0x000fe4000f8e0208 */
[----:B------:R-:W-:Y:S01]  /*1060*/  UISETP.NE.U32.AND UP1, UPT, UR10, URZ, UPT ;  /* 0x0000003f0a00728c */ /* 0x000fe2000bf25070 */
[----:B------:R-:W-:Y:S01]  /*1070*/  ULDC UR4, c[0x0][0x424] ;  /* 0x0001090000047ab9 */ /* 0x000fe20000000800 */
[----:B------:R-:W-:Y:S02]  /*1080*/  ULDC UR7, c[0x0][0x2f0] ;  /* 0x0000bc0000077ab9 */ /* 0x000fe40000000800 */
[----:B01-34-:R-:W-:Y:S02]  /*1090*/  IMAD.U32 R4, RZ, RZ, UR8 ;  /* 0x00000008ff047e24 */ /* 0x01bfe4000f8e00ff */
[----:B------:R-:W-:Y:S01]  /*10a0*/  IMAD.U32 R5, RZ, RZ, UR9 ;  /* 0x00000009ff057e24 */ /* 0x000fe2000f8e00ff */
[----:B------:R-:W-:-:S04]  /*10b0*/  ULDC.64 UR8, c[0x0][0xa28] ;  /* 0x00028a0000087ab9 */ /* 0x000fc80000000a00 */
[----:B--2---:R-:W2:Y:S01]  /*10c0*/  LDG.E R4, desc[UR52][R4.64] ;  /* 0x0000003404047981 */ /* 0x004ea2000c1e1900 */
        /* <DEDUP_REMOVED lines=16> */
[----:B------:R-:W2:Y:S01]  /*11d0*/  @P0 LDG.E R4, desc[UR52][R4.64] ;  /* 0x0000003404040981 */ /* 0x000ea2000c1e1900 */
[----:B------:R-:W-:Y:S01]  /*11e0*/  UISETP.NE.U32.AND UP0, UPT, UR8, URZ, UPT ;  /* 0x0000003f0800728c */ /* 0x000fe2000bf05070 */
[----:B------:R-:W-:Y:S02]  /*11f0*/  ULDC.64 UR10, c[0x0][0xa20] ;  /* 0x00028800000a7ab9 */ /* 0x000fe40000000a00 */
[----:B------:R-:W3:Y:S01]  /*1200*/  @P2 LDG.E R6, desc[UR52][R6.64] ;  /* 0x0000003406062981 */ /* 0x000ee2000c1e1900 */
[----:B------:R-:W-:Y:S01]  /*1210*/  UISETP.NE.AND.EX UP0, UPT, UR9, URZ, UPT, UP0 ;  /* 0x0000003f0900728c */ /* 0x000fe2000bf05300 */
[----:B------:R-:W-:Y:S01]  /*1220*/  ISETP.NE.U32.AND P1, PT, RZ, UR10, PT ;  /* 0x0000000aff007c0c */ /* 0x000fe2000bf25070 */
[----:B------:R-:W-:Y:S01]  /*1230*/  UMOV UR48, URZ ;  /* 0x0000003f00307c82 */ /* 0x000fe20008000000 */
[----:B------:R-:W-:Y:S02]  /*1240*/  ULOP3.LUT UR41, UR5, 0xffff, URZ, 0xc0, !UPT ;  /* 0x0000ffff05297892 */ /* 0x000fe4000f8ec03f */
[----:B------:R-:W-:Y:S01]  /*1250*/  USEL UR4, UR4, 0x1, UP0 ;  /* 0x0000000104047887 */ /* 0x000fe20008000000 */
[----:B------:R-:W-:-:S03]  /*1260*/  ISETP.NE.AND.EX P1, PT, RZ, UR11, PT, P1 ;  /* 0x0000000bff007c0c */ /* 0x000fc6000bf25310 */
        /* <DEDUP_REMOVED lines=18> */
.L_x_13986:
        /* <DEDUP_REMOVED lines=8> */
.L_x_13987:
        /* <DEDUP_REMOVED lines=13> */
.L_x_13988:
[----:B------:R-:W-:Y:S01]  /*14e0*/  ULDC UR7, c[0x0][0x448] ;  /* 0x0001120000077ab9 */ /* 0x000fe20000000800 */
[----:B------:R-:W-:Y:S02]  /*14f0*/  USHF.L.U32 UR42, UR6, 0x7, URZ ;  /* 0x00000007062a7899 */ /* 0x000fe4000800063f */
[----:B------:R-:W-:Y:S02]  /*1500*/  UISETP.NE.AND UP0, UPT, UR7, 0x1, UPT ;  /* 0x000000010700788c */ /* 0x000fe4000bf05270 */
[----:B------:R-:W-:Y:S02]  /*1510*/  UIADD3 UR8, UR42, 0x7f, URZ ;  /* 0x0000007f2a087890 */ /* 0x000fe4000fffe03f */
[----:B------:R-:W-:Y:S02]  /*1520*/  UIADD3 UR48, -UR48, UR4, URZ ;  /* 0x0000000430307290 */ /* 0x000fe4000fffe13f */
[----:B------:R-:W-:Y:S02]  /*1530*/  UP2UR UR50, UPR, URZ, 0x1 ;  /* 0x000000013f327883 */ /* 0x000fe40008000000 */
[----:B------:R-:W-:-:S03]  /*1540*/  UIADD3 UR4, UR48, 0x60, -UR49 ;  /* 0x0000006030047890 */ /* 0x000fc6000fffe831 */
[----:B------:R-:W-:Y:S01]  /*1550*/  @UP0 ULDC UR6, c[0x0][0x44c] ;  /* 0x0001130000060ab9 */ /* 0x000fe20000000800 */
[----:B------:R-:W-:Y:S01]  /*1560*/  @UP0 ULDC UR9, c[0x0][0x450] ;  /* 0x0001140000090ab9 */ /* 0x000fe20000000800 */
[----:B------:R-:W-:Y:S02]  /*1570*/  UIMAD.WIDE.U32 UR6, UR8, UR6, URZ ;  /* 0x00000006080672a5 */ /* 0x000fe4000f8e003f */
[----:B------:R-:W-:Y:S02]  /*1580*/  UIADD3 UR6, UR48, 0x5f, URZ ;  /* 0x0000005f30067890 */ /* 0x000fe4000fffe03f */
[----:B------:R-:W-:Y:S02]  /*1590*/  @UP0 USHF.R.U32.HI UR8, URZ, UR9, UR7 ;  /* 0x000000093f080299 */ /* 0x000fe40008011607 */
[----:B------:R-:W-:Y:S02]  /*15a0*/  UIMAD.WIDE UR6, UR6, 0x2aaaaaab, URZ ;  /* 0x2aaaaaab060678a5 */ /* 0x000fe4000f8e023f */
[----:B------:R-:W-:-:S02]  /*15b0*/  UIADD3 UR8, UR4, UR8, URZ ;  /* 0x0000000804087290 */ /* 0x000fc4000fffe03f */
[----:B------:R-:W-:Y:S02]  /*15c0*/  USHF.R.U32.HI UR4, URZ, 0x1f, UR7 ;  /* 0x0000001f3f047899 */ /* 0x000fe40008011607 */
[----:B------:R-:W-:Y:S02]  /*15d0*/  UIMAD.WIDE UR8, UR8, 0x2aaaaaab, URZ ;  /* 0x2aaaaaab080878a5 */ /* 0x000fe4000f8e023f */
[----:B------:R-:W-:Y:S02]  /*15e0*/  ULEA.HI.SX32 UR7, UR7, UR4, 0x1c ;  /* 0x0000000407077291 */ /* 0x000fe4000f8fe23f */
[----:B------:R-:W-:Y:S02]  /*15f0*/  USHF.R.U32.HI UR6, URZ, 0x1f, UR9 ;  /* 0x0000001f3f067899 */ /* 0x000fe40008011609 */
[----:B------:R-:W-:Y:S02]  /*1600*/  ULOP3.LUT UR4, UR5, 0xff000000, URZ, 0xc0, !UPT ;  /* 0xff00000005047892 */ /* 0x000fe4000f8ec03f */
[----:B------:R-:W-:-:S02]  /*1610*/  ULEA.HI.SX32 UR6, UR9, UR6, 0x1c ;  /* 0x0000000609067291 */ /* 0x000fc4000f8fe23f */
[----:B------:R-:W-:Y:S02]  /*1620*/  ULOP3.LUT UR5, UR5, 0xff0000, URZ, 0xc0, !UPT ;  /* 0x00ff000005057892 */ /* 0x000fe4000f8ec03f */
[----:B------:R-:W-:Y:S02]  /*1630*/  UISETP.LT.AND UP0, UPT, UR7, UR6, UPT ;  /* 0x000000060700728c */ /* 0x000fe4000bf01270 */
[----:B------:R-:W-:Y:S02]  /*1640*/  USHF.R.U32.HI UR4, URZ, 0x8, UR4 ;  /* 0x000000083f047899 */ /* 0x000fe40008011604 */
[----:B------:R-:W-:Y:S02]  /*1650*/  USEL UR9, UR7, UR6, UP0 ;  /* 0x0000000607097287 */ /* 0x000fe40008000000 */
[----:B------:R-:W-:Y:S02]  /*1660*/  ULEA.HI UR5, UR5, UR4, URZ, 0x10 ;  /* 0x0000000405057291 */ /* 0x000fe4000f8f803f */
[----:B------:R-:W-:-:S02]  /*1670*/  UISETP.GE.AND UP0, UPT, UR9, 0x1, UPT ;  /* 0x000000010900788c */ /* 0x000fc4000bf06270 */
[----:B------:R-:W-:Y:S01]  /*1680*/  ULOP3.LUT UR43, UR5, 0xff, URZ, 0xc0, !UPT ;  /* 0x000000ff052b7892 */ /* 0x000fe2000f8ec03f */
[----:B------:R-:W-:Y:S01]  /*1690*/  UMOV UR4, URZ ;  /* 0x0000003f00047c82 */ /* 0x000fe20008000000 */
[----:B------:R-:W-:Y:S02]  /*16a0*/  USHF.R.U32.HI UR44, URZ, 0x10, UR5 ;  /* 0x000000103f2c7899 */ /* 0x000fe40008011605 */
[----:B------:R-:W-:-:S13]  /*16b0*/  PLOP3.LUT P0, PT, PT, PT, UP0, 0x80, 0x0 ;  /* 0x000000000000781c */ /* 0x000fda0003f0f008 */
[----:B------:R-:W-:Y:S05]  /*16c0*/  @!P0 BRA `(.L_x_13989) ;  /* 0x0000000000908947 */ /* 0x000fea0003800000 */
        /* <DEDUP_REMOVED lines=36> */
.L_x_13989:
        /* <DEDUP_REMOVED lines=111> */
.L_x_13991:
        /* <DEDUP_REMOVED lines=13> */
.L_x_14136:
[----:B0-----:R-:W-:Y:S01]  /*20d0*/  IMAD.U32 R0, RZ, RZ, UR47 ;  /* 0x0000002fff007e24 */ /* 0x001fe2000f8e00ff */
[----:B------:R-:W-:Y:S05]  /*20e0*/  WARPSYNC.ALL ;  /* 0x0000000000007948 */ /* 0x000fea0003800000 */
[----:B------:R0:W-:Y:S01]  /*20f0*/  BAR.SYNC.DEFER_BLOCKING R8, 0x100 ;  /* 0x000400080000751d */ /* 0x0001e20000010000 */
[----:B------:R-:W-:-:S13]  /*2100*/  ISETP.NE.AND P0, PT, R0, 0x3, PT ;  /* 0x000000030000780c */ /* 0x000fda0003f05270 */
[----:B0-----:R-:W-:Y:S05]  /*2110*/  @!P0 BRA `(.L_x_13993) ;  /* 0x0000000000048947 */ /* 0x001fea0003800000 */
[----:B------:R-:W-:Y:S01]  /*2120*/  BPT.TRAP 0x1 ;  /* 0x000000040000795c */ /* 0x000fe20000300000 */
.L_x_13993:
[----:B------:R-:W-:Y:S01]  /*2130*/  R2UR UR22, R7 ;  /* 0x00000000071672ca */ /* 0x000fe200000e0000 */
[----:B------:R-:W-:-:S05]  /*2140*/  IMAD.U32 R9, RZ, RZ, UR36 ;  /* 0x00000024ff097e24 */ /* 0x000fca000f8e00ff */
[----:B------:R-:W-:-:S07]  /*2150*/  SHF.L.U32 R9, R9, 0x1f, RZ ;  /* 0x0000001f09097819 */ /* 0x000fce00000006ff */
[----:B------:R-:W-:-:S09]  /*2160*/  ULEA UR22, UR37, UR22, 0x3 ;  /* 0x0000001625167291 */ /* 0x000fd2000f8e183f */
[----:B------:R0:W1:Y:S01]  /*2170*/  SYNCS.PHASECHK.TRANS64.TRYWAIT P1, [UR22+0x22830], R9 ;  /* 0x02283009ff0075a7 */ /* 0x0000620008020156 */
[----:B------:R-:W-:Y:S05]  /*2180*/  @!P0 BRA `(.L_x_13994) ;  /* 0x0000000000048947 */ /* 0x000fea0003800000 */
[----:B------:R-:W-:Y:S01]  /*2190*/  BPT.TRAP 0x1 ;  /* 0x000000040000795c */ /* 0x000fe20000300000 */
.L_x_13994:
[----:B-1----:R-:W-:Y:S05]  /*21a0*/  @P1 BRA `(.L_x_13995) ;  /* 0x0000000000081947 */ /* 0x002fea0003800000 */
[----:B------:R-:W1:Y:S02]  /*21b0*/  SYNCS.PHASECHK.TRANS64.TRYWAIT P1, [UR22+0x22830], R9 ;  /* 0x02283009ff0075a7 */ /* 0x000e640008020156 */
[----:B-1----:R-:W-:Y:S05]  /*21c0*/  @!P1 BRA `(.L_x_13996) ;  /* 0x0000011400109947 */ /* 0x002fea0003800000 */
.L_x_13995:
        /* <DEDUP_REMOVED lines=39> */
.L_x_13997:
[----:B------:R-:W-:Y:S01]  /*2440*/  UISETP.NE.AND UP0, UPT, UR50, URZ, UPT ;  /* 0x0000003f3200728c */ /* 0x000fe2000bf05270 */
[----:B------:R-:W-:Y:S01]  /*2450*/  VIADD R3, R16, UR42 ;  /* 0x0000002a10037c36 */ /* 0x000fe20008000000 */
[----:B------:R-:W-:Y:S01]  /*2460*/  ULDC UR10, c[0x0][0x988] ;  /* 0x00026200000a7ab9 */ /* 0x000fe20000000800 */
[----:B------:R-:W2:Y:S03]  /*2470*/  S2UR UR7, SR_CgaCtaId ;  /* 0x00000000000779c3 */ /* 0x000ea60000008800 */
[----:B------:R-:W-:Y:S02]  /*2480*/  PLOP3.LUT P1, PT, PT, PT, UP0, 0x80, 0x0 ;  /* 0x000000000000781c */ /* 0x000fe40003f2f008 */
[----:B------:R-:W-:-:S03]  /*2490*/  PLOP3.LUT P2, PT, PT, PT, UP0, 0x80, 0x0 ;  /* 0x000000000000781c */ /* 0x000fc60003f4f008 */
[----:B------:R-:W-:-:S08]  /*24a0*/  @UP0 ULDC UR6, c[0x0][0x44c] ;  /* 0x0001130000060ab9 */ /* 0x000fd00000000800 */
[----:B------:R-:W-:Y:S01]  /*24b0*/  @P1 IMAD.HI.U32 R4, R3, UR6, RZ ;  /* 0x0000000603041c27 */ /* 0x000fe2000f8e00ff */
[----:B------:R-:W-:-:S04]  /*24c0*/  @UP0 ULDC UR6, c[0x0][0x450] ;  /* 0x0001140000060ab9 */ /* 0x000fc80000000800 */
[----:B------:R-:W-:Y:S01]  /*24d0*/  @P2 SHF.R.U32.HI R3, RZ, UR6, R4 ;  /* 0x00000006ff032c19 */ /* 0x000fe20008011604 */
[----:B------:R-:W-:-:S04]  /*24e0*/  UIMAD UR6, UR51, -0x60, UR48 ;  /* 0xffffffa0330678a4 */ /* 0x000fc8000f8e0230 */
[----:B------:R-:W3:Y:S02]  /*24f0*/  SHFL.IDX PT, R6, R3, 0x1, 0x1c1f ;  /* 0x003c1f0003067f89 */ /* 0x000ee400000e0000 */
[----:B------:R-:W-:Y:S01]  /*2500*/  IMAD.U32 R11, RZ, RZ, UR6 ;  /* 0x00000006ff0b7e24 */ /* 0x000fe2000f8e00ff */
[----:B------:R-:W-:Y:S01]  /*2510*/  UIADD3 UR6, UR22, 0x22840, URZ ;  /* 0x0002284016067890 */ /* 0x000fe2000fffe03f */
[----:B------:R-:W4:Y:S03]  /*2520*/  SHFL.IDX PT, R3, R3, RZ, 0x1c1f ;  /* 0x001c1fff03037589 */ /* 0x000f2600000e0000 */
[C-C-:B------:R-:W-:Y:S01]  /*2530*/  IADD3 R5, -R2.reuse, 0x61, R11.reuse ;  /* 0x0000006102057810 */ /* 0x140fe20007ffe10b */
[----:B--2---:R-:W-:Y:S01]  /*2540*/  UPRMT UR6, UR7, 0x654, UR6 ;  /* 0x0000065407067896 */ /* 0x004fe20008000006 */
[----:B------:R-:W-:-:S03]  /*2550*/  IADD3 R4, -R2, 0x60, R11 ;  /* 0x0000006002047810 */ /* 0x000fc60007ffe10b */
[----:B------:R-:W-:-:S05]  /*2560*/  VIADD R5, R5, -UR49 ;  /* 0x8000003105057c36 */ /* 0x000fca0008000000 */
[----:B------:R-:W-:Y:S01]  /*2570*/  SYNCS.ARRIVE.TRANS64.RED.A1T0 RZ, [UR6], RZ ;  /* 0x000000ffffff79a7 */ /* 0x000fe20008100406 */
[----:B---3--:R-:W-:-:S04]  /*2580*/  VIADDMNMX R6, R6, R5, R4, PT ;  /* 0x0000000506067246 */ /* 0x008fc80003800104 */
        /* <DEDUP_REMOVED lines=70> */
[----:B----4-:R-:W-:Y:S02]  /*29f0*/  VIADDMNMX R6, R3, R5, R4, PT ;  /* 0x0000000503067246 */ /* 0x010fe40003800104 */
[----:B------:R-:W-:-:S02]  /*2a00*/  FMNMX.FTZ R10, R71, R10, !PT ;  /* 0x0000000a470a7209 */ /* 0x000fc40007810000 */
[C---:B------:R-:W-:Y:S02]  /*2a10*/  ISETP.GT.AND P1, PT, R6.reuse, RZ, PT ;  /* 0x000000ff0600720c */ /* 0x040fe40003f24270 */
[C---:B------:R-:W-:Y:S01]  /*2a20*/  ISETP.GT.AND P2, PT, R6.reuse, 0x1, PT ;  /* 0x000000010600780c */ /* 0x040fe20003f44270 */
[----:B------:R-:W2:Y:S01]  /*2a30*/  SHFL.BFLY PT, R11, R10, 0x2, 0x1f ;  /* 0x0c401f000a0b7f89 */ /* 0x000ea200000e0000 */
[----:B------:R-:W-:Y:S02]  /*2a40*/  ISETP.GT.AND P3, PT, R6, 0x8, PT ;  /* 0x000000080600780c */ /* 0x000fe40003f64270 */
[----:B------:R-:W-:Y:S02]  /*2a50*/  FSEL R34, R25, -INF , P2 ;  /* 0xff80000019227808 */ /* 0x000fe40001000000 */
[----:B------:R-:W-:Y:S02]  /*2a60*/  FSEL R3, R28, -INF , P3 ;  /* 0xff8000001c037808 */ /* 0x000fe40001800000 */
[----:B------:R-:W-:-:S02]  /*2a70*/  ISETP.GT.AND P2, PT, R6, 0x10, PT ;  /* 0x000000100600780c */ /* 0x000fc40003f44270 */
[----:B------:R-:W-:Y:S02]  /*2a80*/  ISETP.GT.AND P3, PT, R6, 0x18, PT ;  /* 0x000000180600780c */ /* 0x000fe40003f64270 */
[----:B------:R-:W-:Y:S02]  /*2a90*/  FSEL R32, R32, -INF , P2 ;  /* 0xff80000020207808 */ /* 0x000fe40001000000 */
[----:B------:R-:W-:Y:S02]  /*2aa0*/  FSEL R36, R36, -INF , P3 ;  /* 0xff80000024247808 */ /* 0x000fe40001800000 */
[----:B--2---:R-:W-:Y:S02]  /*2ab0*/  FMNMX.FTZ R12, R10, R11, !PT ;  /* 0x0000000b0a0c7209 */ /* 0x004fe40007810000 */
[----:B------:R-:W-:Y:S02]  /*2ac0*/  FSEL R11, R24, -INF , P1 ;  /* 0xff800000180b7808 */ /* 0x000fe40000800000 */
[----:B------:R-:W-:Y:S01]  /*2ad0*/  ISETP.GT.AND P1, PT, R6, 0x9, PT ;  /* 0x000000090600780c */ /* 0x000fe20003f24270 */
[----:B------:R-:W2:Y:S01]  /*2ae0*/  SHFL.BFLY PT, R91, R12, 0x1, 0x1f ;  /* 0x0c201f000c5b7f89 */ /* 0x000ea200000e0000 */
        /* <DEDUP_REMOVED lines=12> */
[----:B--2---:R-:W-:-:S02]  /*2bb0*/  FMNMX.FTZ R5, R12, R91, !PT ;  /* 0x0000005b0c057209 */ /* 0x004fc40007810000 */
[----:B------:R-:W-:Y:S02]  /*2bc0*/  FSEL R41, R41, -INF , P1 ;  /* 0xff80000029297808 */ /* 0x000fe40000800000 */
[C---:B------:R-:W-:Y:S01]  /*2bd0*/  FSETP.NEU.FTZ.AND P2, PT, R5.reuse, -INF , PT ;  /* 0xff8000000500780b */ /* 0x040fe20003f5d000 */
[----:B------:R-:W-:Y:S01]  /*2be0*/  FMUL.FTZ R4, R5, UR10 ;  /* 0x0000000a05047c20 */ /* 0x000fe20008410000 */
[----:B------:R-:W-:-:S04]  /*2bf0*/  ISETP.GT.AND P1, PT, R6, 0x29, PT ;  /* 0x000000290600780c */ /* 0x000fc80003f24270 */
[----:B------:R-:W-:Y:S02]  /*2c00*/  FSEL R4, R4, RZ, P2 ;  /* 0x000000ff04047208 */ /* 0x000fe40001000000 */
[----:B------:R-:W-:Y:S02]  /*2c10*/  ISETP.GT.AND P2, PT, R6, 0x20, PT ;  /* 0x000000200600780c */ /* 0x000fe40003f44270 */
[----:B------:R-:W-:Y:S01]  /*2c20*/  FSEL R45, R45, -INF , P1 ;  /* 0xff8000002d2d7808 */ /* 0x000fe20000800000 */
[--C-:B------:R-:W-:Y:S01]  /*2c30*/  FFMA.FTZ R201, R13, UR10, -R4.reuse ;  /* 0x0000000a0dc97c23 */ /* 0x100fe20008010804 */
[----:B------:R-:W-:Y:S01]  /*2c40*/  FSEL R40, R40, -INF , P2 ;  /* 0xff80000028287808 */ /* 0x000fe20001000000 */
[--C-:B------:R-:W-:Y:S01]  /*2c50*/  FFMA.FTZ R203, R15, UR10, -R4.reuse ;  /* 0x0000000a0fcb7c23 */ /* 0x100fe20008010804 */
[----:B------:R-:W-:Y:S01]  /*2c60*/  FMNMX.FTZ R13, R37, R10, !PT ;  /* 0x0000000a250d7209 */ /* 0x000fe20007810000 */
[--C-:B------:R-:W-:Y:S01]  /*2c70*/  FFMA.FTZ R10, R27, UR10, -R4.reuse ;  /* 0x0000000a1b0a7c23 */ /* 0x100fe20008010804 */
[----:B------:R-:W-:Y:S01]  /*2c80*/  ISETP.GT.AND P2, PT, R6, 0x28, PT ;  /* 0x000000280600780c */ /* 0x000fe20003f44270 */
[----:B------:R-:W-:Y:S01]  /*2c90*/  MUFU.EX2 R201, R201 ;  /* 0x000000c900c97308 */ /* 0x000fe20000000800 */
[----:B------:R-:W-:Y:S01]  /*2ca0*/  FMNMX.FTZ R12, R40, R13, !PT ;  /* 0x0000000d280c7209 */ /* 0x000fe20007810000 */
[--C-:B------:R-:W-:Y:S01]  /*2cb0*/  FFMA.FTZ R153, R21, UR10, -R4.reuse ;  /* 0x0000000a15997c23 */ /* 0x100fe20008010804 */
[----:B------:R-:W-:Y:S01]  /*2cc0*/  FSEL R44, R44, -INF , P2 ;  /* 0xff8000002c2c7808 */ /* 0x000fe20001000000 */
[--C-:B------:R-:W-:Y:S01]  /*2cd0*/  FFMA.FTZ R73, R73, UR10, -R4.reuse ;  /* 0x0000000a49497c23 */ /* 0x100fe20008010804 */
[----:B------:R-:W-:Y:S01]  /*2ce0*/  FMNMX.FTZ R13, R41, R12, !PT ;  /* 0x0000000c290d7209 */ /* 0x000fe20007810000 */
[--C-:B------:R-:W-:Y:S01]  /*2cf0*/  FFMA.FTZ R39, R39, UR10, -R4.reuse ;  /* 0x0000000a27277c23 */ /* 0x100fe20008010804 */
[----:B------:R-:W-:Y:S01]  /*2d00*/  ISETP.GT.AND P2, PT, R6, 0x30, PT ;  /* 0x000000300600780c */ /* 0x000fe20003f44270 */
[----:B------:R-:W2:Y:S01]  /*2d10*/  MUFU.EX2 R10, R10 ;  /* 0x0000000a000a7308 */ /* 0x000ea20000000800 */
        /* <DEDUP_REMOVED lines=9> */
[----:B------:R-:W3:Y:S01]  /*2db0*/  MUFU.EX2 R203, R203 ;  /* 0x000000cb00cb7308 */ /* 0x000ee20000000800 */
[----:B------:R-:W-:Y:S01]  /*2dc0*/  FSEL R49, R49, -INF , P1 ;  /* 0xff80000031317808 */ /* 0x000fe20000800000 */
[--C-:B------:R-:W-:Y:S01]  /*2dd0*/  FFMA.FTZ R47, R47, UR10, -R4.reuse ;  /* 0x0000000a2f2f7c23 */ /* 0x100fe20008010804 */
[----:B------:R-:W-:Y:S01]  /*2de0*/  FMNMX.FTZ R14, R48, R13, !PT ;  /* 0x0000000d300e7209 */ /* 0x000fe20007810000 */
[--C-:B------:R-:W-:Y:S01]  /*2df0*/  FFMA.FTZ R161, R79, UR10, -R4.reuse ;  /* 0x0000000a4fa17c23 */ /* 0x100fe20008010804 */
[----:B------:R-:W-:Y:S01]  /*2e00*/  ISETP.GT.AND P1, PT, R6, 0x39, PT ;  /* 0x000000390600780c */ /* 0x000fe20003f24270 */
[----:B------:R-:W-:Y:S01]  /*2e10*/  FFMA.FTZ R163, R81, UR10, -R4 ;  /* 0x0000000a51a37c23 */ /* 0x000fe20008010804 */
[----:B------:R-:W-:Y:S01]  /*2e20*/  FSEL R52, R52, -INF , P2 ;  /* 0xff80000034347808 */ /* 0x000fe20001000000 */
[----:B------:R-:W4:Y:S01]  /*2e30*/  MUFU.EX2 R12, R12 ;  /* 0x0000000c000c7308 */ /* 0x000f220000000800 */
[----:B------:R-:W-:Y:S01]  /*2e40*/  FMNMX.FTZ R13, R49, R14, !PT ;  /* 0x0000000e310d7209 */ /* 0x000fe20007810000 */
[----:B--2---:R-:W-:Y:S01]  /*2e50*/  FADD.FTZ R58, R201, R10 ;  /* 0x0000000ac93a7221 */ /* 0x004fe20000010000 */
[----:B------:R-:W-:Y:S01]  /*2e60*/  ISETP.GT.AND P2, PT, R6, 0x40, PT ;  /* 0x000000400600780c */ /* 0x000fe20003f44270 */
[--C-:B------:R-:W-:Y:S01]  /*2e70*/  FFMA.FTZ R24, R55, UR10, -R4.reuse ;  /* 0x0000000a37187c23 */ /* 0x100fe20008010804 */
[----:B------:R-:W-:Y:S01]  /*2e80*/  FSEL R53, R53, -INF , P1 ;  /* 0xff80000035357808 */ /* 0x000fe20000800000 */
[----:B------:R-:W-:Y:S01]  /*2e90*/  FFMA.FTZ R165, R83, UR10, -R4 ;  /* 0x0000000a53a57c23 */ /* 0x000fe20008010804 */
[----:B------:R-:W-:Y:S01]  /*2ea0*/  FMNMX.FTZ R14, R52, R13, !PT ;  /* 0x0000000d340e7209 */ /* 0x000fe20007810000 */
[----:B------:R-:W-:Y:S01]  /*2eb0*/  MUFU.EX2 R153, R153 ;  /* 0x0000009900997308 */ /* 0x000fe20000000800 */
[----:B------:R-:W-:Y:S01]  /*2ec0*/  ISETP.GT.AND P1, PT, R6, 0x41, PT ;  /* 0x000000410600780c */ /* 0x000fe20003f24270 */
[----:B---3--:R-:W-:Y:S01]  /*2ed0*/  FADD.FTZ R15, R203, R58 ;  /* 0x0000003acb0f7221 */ /* 0x008fe20000010000 */
        /* <DEDUP_REMOVED lines=17> */
[----:B------:R-:W-:Y:S01]  /*2ff0*/  FFMA.FTZ R171, R89, UR10, -R4 ;  /* 0x0000000a59ab7c23 */ /* 0x000fe20008010804 */
[----:B------:R-:W-:-:S02]  /*3000*/  FSEL R61, R61, -INF , P1 ;  /* 0xff8000003d3d7808 */ /* 0x000fc40000800000 */
[----:B------:R-:W-:Y:S01]  /*3010*/  FMNMX.FTZ R20, R60, R13, !PT ;  /* 0x0000000d3c147209 */ /* 0x000fe20007810000 */
[----:B------:R-:W2:Y:S01]  /*3020*/  MUFU.EX2 R42, R39 ;  /* 0x00000027002a7308 */ /* 0x000ea20000000800 */
[----:B------:R-:W-:Y:S02]  /*3030*/  ISETP.GT.AND P1, PT, R6, 0x51, PT ;  /* 0x000000510600780c */ /* 0x000fe40003f24270 */
[----:B------:R-:W-:Y:S02]  /*3040*/  FSEL R64, R64, -INF , P2 ;  /* 0xff80000040407808 */ /* 0x000fe40001000000 */
[----:B------:R-:W-:Y:S02]  /*3050*/  FMNMX.FTZ R13, R61, R20, !PT ;  /* 0x000000143d0d7209 */ /* 0x000fe40007810000 */
[----:B------:R-:W-:Y:S01]  /*3060*/  ISETP.GT.AND P2, PT, R6, 0x58, PT ;  /* 0x000000580600780c */ /* 0x000fe20003f44270 */
[----:B------:R-:W-:Y:S01]  /*3070*/  MUFU.EX2 R75, R75 ;  /* 0x0000004b004b7308 */ /* 0x000fe20000000800 */
[----:B------:R-:W-:-:S02]  /*3080*/  FSEL R65, R65, -INF , P1 ;  /* 0xff80000041417808 */ /* 0x000fc40000800000 */
[----:B------:R-:W-:Y:S02]  /*3090*/  FMNMX.FTZ R20, R64, R13, !PT ;  /* 0x0000000d40147209 */ /* 0x000fe40007810000 */
[----:B------:R-:W-:Y:S02]  /*30a0*/  ISETP.GT.AND P1, PT, R6, 0x59, PT ;  /* 0x000000590600780c */ /* 0x000fe40003f24270 */
[----:B------:R-:W-:Y:S01]  /*30b0*/  FSEL R68, R68, -INF , P2 ;  /* 0xff80000044447808 */ /* 0x000fe20001000000 */
[----:B------:R-:W3:Y:S01]  /*30c0*/  MUFU.EX2 R46, R43 ;  /* 0x0000002b002e7308 */ /* 0x000ee20000000800 */
[----:B------:R-:W-:Y:S01]  /*30d0*/  FMNMX.FTZ R13, R65, R20, !PT ;  /* 0x00000014410d7209 */ /* 0x000fe20007810000 */
[--C-:B------:R-:W-:Y:S01]  /*30e0*/  FFMA.FTZ R20, R51, UR10, -R4.reuse ;  /* 0x0000000a33147c23 */ /* 0x100fe20008010804 */
[----:B------:R-:W-:Y:S01]  /*30f0*/  FSEL R69, R69, -INF , P1 ;  /* 0xff80000045457808 */ /* 0x000fe20000800000 */
[----:B------:R-:W-:Y:S01]  /*3100*/  FFMA.FTZ R4, R71, UR10, -R4 ;  /* 0x0000000a47047c23 */ /* 0x000fe20008010804 */
[----:B------:R-:W-:-:S02]  /*3110*/  FMNMX.FTZ R6, R68, R13, !PT ;  /* 0x0000000d44067209 */ /* 0x000fc40007810000 */
[----:B------:R-:W-:Y:S01]  /*3120*/  F2FP.BF16.F32.PACK_AB R201, R10, R201 ;  /* 0x000000c90ac9723e */ /* 0x000fe200000010ff */
[----:B------:R-:W-:Y:S01]  /*3130*/  MUFU.EX2 R77, R77 ;  /* 0x0000004d004d7308 */ /* 0x000fe20000000800 */
[----:B------:R-:W-:Y:S02]  /*3140*/  FMNMX.FTZ R6, R69, R6, !PT ;  /* 0x0000000645067209 */ /* 0x000fe40007810000 */
[----:B----4-:R-:W-:Y:S02]  /*3150*/  F2FP.BF16.F32.PACK_AB R203, R12, R203 ;  /* 0x000000cb0ccb723e */ /* 0x010fe400000010ff */
[----:B--2---:R-:W-:Y:S01]  /*3160*/  F2FP.BF16.F32.PACK_AB R155, R42, R73 ;  /* 0x000000492a9b723e */ /* 0x004fe200000010ff */
[----:B------:R-:W2:Y:S02]  /*3170*/  SHFL.BFLY PT, R13, R6, 0x2, 0x1f ;  /* 0x0c401f00060d7f89 */ /* 0x000ea400000e0000 */
[----:B------:R-:W4:Y:S01]  /*3180*/  MUFU.EX2 R50, R47 ;  /* 0x0000002f00327308 */ /* 0x000f220000000800 */
[----:B---3--:R-:W-:-:S07]  /*3190*/  F2FP.BF16.F32.PACK_AB R157, R46, R75 ;  /* 0x0000004b2e9d723e */ /* 0x008fce00000010ff */
[----:B------:R-:W-:Y:S08]  /*31a0*/  MUFU.EX2 R161, R161 ;  /* 0x000000a100a17308 */ /* 0x000ff00000000800 */
[----:B------:R-:W-:Y:S01]  /*31b0*/  MUFU.EX2 R20, R20 ;  /* 0x0000001400147308 */ /* 0x000fe20000000800 */
[----:B----4-:R-:W-:Y:S02]  /*31c0*/  F2FP.BF16.F32.PACK_AB R159, R50, R77 ;  /* 0x0000004d329f723e */ /* 0x010fe400000010ff */
[----:B--2---:R-:W-:-:S05]  /*31d0*/  FMNMX.FTZ R13, R6, R13, !PT ;  /* 0x0000000d060d7209 */ /* 0x004fca0007810000 */
[----:B------:R-:W-:Y:S01]  /*31e0*/  MUFU.EX2 R163, R163 ;  /* 0x000000a300a37308 */ /* 0x000fe20000000800 */
[----:B------:R-:W2:Y:S07]  /*31f0*/  SHFL.BFLY PT, R6, R13, 0x1, 0x1f ;  /* 0x0c201f000d067f89 */ /* 0x000eae00000e0000 */
[----:B------:R-:W-:Y:S08]  /*3200*/  MUFU.EX2 R24, R24 ;  /* 0x0000001800187308 */ /* 0x000ff00000000800 */
[----:B------:R-:W-:Y:S08]  /*3210*/  MUFU.EX2 R165, R165 ;  /* 0x000000a500a57308 */ /* 0x000ff00000000800 */
[----:B------:R-:W-:Y:S01]  /*3220*/  MUFU.EX2 R26, R26 ;  /* 0x0000001a001a7308 */ /* 0x000fe20000000800 */
[----:B--2---:R-:W-:-:S04]  /*3230*/  FMNMX.FTZ R6, R13, R6, !PT ;  /* 0x000000060d067209 */ /* 0x004fc80007810000 */
        /* <DEDUP_REMOVED lines=31> */
[----:B------:R-:W-:-:S05]  /*3430*/  FFMA.FTZ R38, R69, UR10, -R38 ;  /* 0x0000000a45267c23 */ /* 0x000fca0008010826 */
[----:B------:R-:W4:Y:S01]  /*3440*/  MUFU.EX2 R202, R29 ;  /* 0x0000001d00ca7308 */ /* 0x000f220000000800 */
[----:B--2---:R-:W-:Y:S01]  /*3450*/  FADD.FTZ R54, R11, R34 ;  /* 0x000000220b367221 */ /* 0x004fe20000010000 */
[----:B------:R-:W-:-:S06]  /*3460*/  F2FP.BF16.F32.PACK_AB R200, R34, R11 ;  /* 0x0000000b22c8723e */ /* 0x000fcc00000010ff */
[----:B------:R-:W2:Y:S01]  /*3470*/  MUFU.EX2 R32, R32 ;  /* 0x0000002000207308 */ /* 0x000ea20000000800 */
[----:B---3--:R-:W-:Y:S01]  /*3480*/  FADD.FTZ R13, R3, R54 ;  /* 0x00000036030d7221 */ /* 0x008fe20000010000 */
[----:B------:R-:W-:-:S06]  /*3490*/  FADD.FTZ R54, R12, R15 ;  /* 0x0000000f0c367221 */ /* 0x000fcc0000010000 */
[----:B------:R-:W3:Y:S01]  /*34a0*/  MUFU.EX2 R33, R33 ;  /* 0x0000002100217308 */ /* 0x000ee20000000800 */
[C---:B----4-:R-:W-:Y:S01]  /*34b0*/  FADD.FTZ R13, R202.reuse, R13 ;  /* 0x0000000dca0d7221 */ /* 0x050fe20000010000 */
[----:B------:R-:W-:-:S06]  /*34c0*/  F2FP.BF16.F32.PACK_AB R202, R202, R3 ;  /* 0x00000003caca723e */ /* 0x000fcc00000010ff */
[----:B------:R-:W4:Y:S01]  /*34d0*/  MUFU.EX2 R36, R36 ;  /* 0x0000002400247308 */ /* 0x000f220000000800 */
[----:B--2---:R-:W-:Y:S01]  /*34e0*/  FADD.FTZ R58, R32, R13 ;  /* 0x0000000d203a7221 */ /* 0x004fe20000010000 */
[----:B------:R-:W-:Y:S01]  /*34f0*/  FADD.FTZ R13, R153, R54 ;  /* 0x00000036990d7221 */ /* 0x000fe20000010000 */
[----:B------:R-:W-:-:S03]  /*3500*/  F2FP.BF16.F32.PACK_AB R153, R14, R153 ;  /* 0x000000990e99723e */ /* 0x000fc600000010ff */
[----:B------:R-:W-:Y:S02]  /*3510*/  FADD.FTZ R54, R14, R13 ;  /* 0x0000000d0e367221 */ /* 0x000fe40000010000 */
[----:B------:R-:W2:Y:S01]  /*3520*/  MUFU.EX2 R37, R37 ;  /* 0x0000002500257308 */ /* 0x000ea20000000800 */
[----:B---3--:R-:W-:Y:S01]  /*3530*/  FADD.FTZ R15, R33, R58 ;  /* 0x0000003a210f7221 */ /* 0x008fe20000010000 */
[----:B------:R-:W-:Y:S01]  /*3540*/  FADD.FTZ R13, R73, R54 ;  /* 0x00000036490d7221 */ /* 0x000fe20000010000 */
[----:B------:R-:W-:-:S03]  /*3550*/  F2FP.BF16.F32.PACK_AB R152, R33, R32 ;  /* 0x000000202198723e */ /* 0x000fc600000010ff */
[----:B------:R-:W-:Y:S02]  /*3560*/  FADD.FTZ R54, R42, R13 ;  /* 0x0000000d2a367221 */ /* 0x000fe40000010000 */
[----:B------:R-:W3:Y:S01]  /*3570*/  MUFU.EX2 R40, R40 ;  /* 0x0000002800287308 */ /* 0x000ee20000000800 */
[----:B----4-:R-:W-:Y:S01]  /*3580*/  FADD.FTZ R58, R36, R15 ;  /* 0x0000000f243a7221 */ /* 0x010fe20000010000 */
[----:B------:R-:W-:-:S06]  /*3590*/  FADD.FTZ R13, R75, R54 ;  /* 0x000000364b0d7221 */ /* 0x000fcc0000010000 */
[----:B------:R-:W4:Y:S01]  /*35a0*/  MUFU.EX2 R41, R41 ;  /* 0x0000002900297308 */ /* 0x000f220000000800 */
[C---:B--2---:R-:W-:Y:S01]  /*35b0*/  FADD.FTZ R15, R37.reuse, R58 ;  /* 0x0000003a250f7221 */ /* 0x044fe20000010000 */
[----:B------:R-:W-:-:S06]  /*35c0*/  F2FP.BF16.F32.PACK_AB R154, R37, R36 ;  /* 0x00000024259a723e */ /* 0x000fcc00000010ff */
[----:B------:R-:W2:Y:S01]  /*35d0*/  MUFU.EX2 R44, R44 ;  /* 0x0000002c002c7308 */ /* 0x000ea20000000800 */
[----:B---3--:R-:W-:-:S07]  /*35e0*/  FADD.FTZ R10, R40, R15 ;  /* 0x0000000f280a7221 */ /* 0x008fce0000010000 */
[----:B------:R-:W3:Y:S01]  /*35f0*/  MUFU.EX2 R45, R45 ;  /* 0x0000002d002d7308 */ /* 0x000ee20000000800 */
[C---:B----4-:R-:W-:Y:S01]  /*3600*/  FADD.FTZ R15, R41.reuse, R10 ;  /* 0x0000000a290f7221 */ /* 0x050fe20000010000 */
[----:B------:R-:W-:Y:S01]  /*3610*/  FADD.FTZ R10, R46, R13 ;  /* 0x0000000d2e0a7221 */ /* 0x000fe20000010000 */
[----:B------:R-:W-:-:S03]  /*3620*/  F2FP.BF16.F32.PACK_AB R156, R41, R40 ;  /* 0x00000028299c723e */ /* 0x000fc600000010ff */
[----:B------:R-:W-:Y:S02]  /*3630*/  FADD.FTZ R13, R77, R10 ;  /* 0x0000000a4d0d7221 */ /* 0x000fe40000010000 */
[----:B------:R-:W4:Y:S01]  /*3640*/  MUFU.EX2 R48, R48 ;  /* 0x0000003000307308 */ /* 0x000f220000000800 */
[----:B--2---:R-:W-:Y:S01]  /*3650*/  FADD.FTZ R12, R44, R15 ;  /* 0x0000000f2c0c7221 */ /* 0x004fe20000010000 */
[----:B------:R-:W-:-:S04]  /*3660*/  FADD.FTZ R10, R50, R13 ;  /* 0x0000000d320a7221 */ /* 0x000fc80000010000 */
[----:B------:R-:W-:Y:S01]  /*3670*/  FADD.FTZ R3, R161, R10 ;  /* 0x0000000aa1037221 */ /* 0x000fe20000010000 */
[C---:B------:R-:W-:Y:S01]  /*3680*/  F2FP.BF16.F32.PACK_AB R161, R20.reuse, R161 ;  /* 0x000000a114a1723e */ /* 0x040fe200000010ff */
[----:B------:R-:W2:Y:S01]  /*3690*/  MUFU.EX2 R49, R49 ;  /* 0x0000003100317308 */ /* 0x000ea20000000800 */
[C---:B---3--:R-:W-:Y:S01]  /*36a0*/  FADD.FTZ R15, R45.reuse, R12 ;  /* 0x0000000c2d0f7221 */ /* 0x048fe20000010000 */
[----:B------:R-:W-:Y:S01]  /*36b0*/  FADD.FTZ R10, R20, R3 ;  /* 0x00000003140a7221 */ /* 0x000fe20000010000 */
[----:B------:R-:W-:-:S03]  /*36c0*/  F2FP.BF16.F32.PACK_AB R158, R45, R44 ;  /* 0x0000002c2d9e723e */ /* 0x000fc600000010ff */
[----:B------:R-:W-:Y:S01]  /*36d0*/  FADD.FTZ R3, R163, R10 ;  /* 0x0000000aa3037221 */ /* 0x000fe20000010000 */
[----:B------:R-:W-:Y:S01]  /*36e0*/  F2FP.BF16.F32.PACK_AB R163, R24, R163 ;  /* 0x000000a318a3723e */ /* 0x000fe200000010ff */
[----:B------:R-:W3:Y:S01]  /*36f0*/  MUFU.EX2 R52, R52 ;  /* 0x0000003400347308 */ /* 0x000ee20000000800 */
[----:B----4-:R-:W-:Y:S01]  /*3700*/  FADD.FTZ R12, R48, R15 ;  /* 0x0000000f300c7221 */ /* 0x010fe20000010000 */
[----:B------:R-:W-:-:S04]  /*3710*/  FADD.FTZ R10, R24, R3 ;  /* 0x00000003180a7221 */ /* 0x000fc80000010000 */
[----:B------:R-:W-:Y:S01]  /*3720*/  FADD.FTZ R3, R165, R10 ;  /* 0x0000000aa5037221 */ /* 0x000fe20000010000 */
[C---:B------:R-:W-:Y:S01]  /*3730*/  F2FP.BF16.F32.PACK_AB R165, R26.reuse, R165 ;  /* 0x000000a51aa5723e */ /* 0x040fe200000010ff */
[----:B------:R-:W4:Y:S01]  /*3740*/  MUFU.EX2 R53, R53 ;  /* 0x0000003500357308 */ /* 0x000f220000000800 */
[C---:B--2---:R-:W-:Y:S01]  /*3750*/  FADD.FTZ R11, R49.reuse, R12 ;  /* 0x0000000c310b7221 */ /* 0x044fe20000010000 */
[----:B------:R-:W-:Y:S01]  /*3760*/  FADD.FTZ R10, R26, R3 ;  /* 0x000000031a0a7221 */ /* 0x000fe20000010000 */
[----:B------:R-:W-:-:S03]  /*3770*/  F2FP.BF16.F32.PACK_AB R160, R49, R48 ;  /* 0x0000003031a0723e */ /* 0x000fc600000010ff */
[----:B------:R-:W-:Y:S01]  /*3780*/  FADD.FTZ R3, R167, R10 ;  /* 0x0000000aa7037221 */ /* 0x000fe20000010000 */
[----:B------:R-:W-:Y:S01]  /*3790*/  F2FP.BF16.F32.PACK_AB R167, R28, R167 ;  /* 0x000000a71ca7723e */ /* 0x000fe200000010ff */
        /* <DEDUP_REMOVED lines=14> */
[----:B------:R-:W-:Y:S01]  /*3880*/  FADD.FTZ R12, R28, R3 ;  /* 0x000000031c0c7221 */ /* 0x000fe20000010000 */
[----:B------:R-:W-:-:S05]  /*3890*/  F2FP.BF16.F32.PACK_AB R166, R61, R60 ;  /* 0x0000003c3da6723e */ /* 0x000fca00000010ff */
        /* <DEDUP_REMOVED lines=10> */
[----:B------:R-:W3:Y:S08]  /*3940*/  MUFU.EX2 R11, R38 ;  /* 0x00000026000b7308 */ /* 0x000ef00000000800 */
[----:B------:R4:W5:Y:S02]  /*3950*/  MUFU.EX2 R10, R4 ;  /* 0x00000004000a7308 */ /* 0x0009640000000800 */
[----:B----4-:R-:W-:Y:S01]  /*3960*/  FADD.FTZ R4, R68, R13 ;  /* 0x0000000d44047221 */ /* 0x010fe20000010000 */
[----:B--2---:R-:W-:Y:S01]  /*3970*/  FADD.FTZ R13, R171, R12 ;  /* 0x0000000cab0d7221 */ /* 0x004fe20000010000 */
[----:B---3--:R-:W-:-:S02]  /*3980*/  F2FP.BF16.F32.PACK_AB R170, R11, R68 ;  /* 0x000000440baa723e */ /* 0x008fc400000010ff */
[----:B------:R-:W-:Y:S01]  /*3990*/  FADD.FTZ R3, R11, R4 ;  /* 0x000000040b037221 */ /* 0x000fe20000010000 */
[C---:B-----5:R-:W-:Y:S01]  /*39a0*/  FADD.FTZ R4, R10.reuse, R13 ;  /* 0x0000000d0a047221 */ /* 0x060fe20000010000 */
[----:B------:R-:W-:Y:S01]  /*39b0*/  F2FP.BF16.F32.PACK_AB R171, R10, R171 ;  /* 0x000000ab0aab723e */ /* 0x000fe200000010ff */
[----:B------:R-:W-:Y:S06]  /*39c0*/  @!P0 BRA `(.L_x_13998) ;  /* 0x0000000000048947 */ /* 0x000fec0003800000 */
[----:B------:R-:W-:Y:S01]  /*39d0*/  BPT.TRAP 0x1 ;  /* 0x000000040000795c */ /* 0x000fe20000300000 */
.L_x_13998:
[----:B------:R2:W3:Y:S01]  /*39e0*/  SYNCS.PHASECHK.TRANS64.TRYWAIT P1, [UR22+0x22850], R9 ;  /* 0x02285009ff0075a7 */ /* 0x0004e20008020156 */
[----:B------:R-:W-:Y:S05]  /*39f0*/  @!P0 BRA `(.L_x_13999) ;  /* 0x0000000000048947 */ /* 0x000fea0003800000 */
[----:B------:R-:W-:Y:S01]  /*3a00*/  BPT.TRAP 0x1 ;  /* 0x000000040000795c */ /* 0x000fe20000300000 */
.L_x_13999:
[----:B---3--:R-:W-:Y:S05]  /*3a10*/  @P1 BRA `(.L_x_14000) ;  /* 0x0000000000081947 */ /* 0x008fea0003800000 */
[----:B------:R-:W3:Y:S02]  /*3a20*/  SYNCS.PHASECHK.TRANS64.TRYWAIT P1, [UR22+0x22850], R9 ;  /* 0x02285009ff0075a7 */ /* 0x000ee40008020156 */
[----:B---3--:R-:W-:Y:S05]  /*3a30*/  @!P1 BRA `(.L_x_14001) ;  /* 0x000000fc000c9947 */ /* 0x008fea0003800000 */
.L_x_14000:
        /* <DEDUP_REMOVED lines=44> */
.L_x_14002:
[----:B------:R-:W-:Y:S01]  /*3d00*/  UISETP.NE.AND UP0, UPT, UR50, URZ, UPT ;  /* 0x0000003f3200728c */ /* 0x000fe2000bf05270 */
[----:B------:R-:W4:Y:S01]  /*3d10*/  S2UR UR14, SR_CgaCtaId ;  /* 0x00000000000e79c3 */ /* 0x000f220000008800 */
[----:B------:R-:W-:Y:S01]  /*3d20*/  UMOV UR11, UR42 ;  /* 0x0000002a000b7c82 */ /* 0x000fe20008000000 */
[----:B------:R-:W-:Y:S02]  /*3d30*/  UIADD3 UR25, UR51, -0x2, URZ ;  /* 0xfffffffe33197890 */ /* 0x000fe4000fffe03f */
[----:B------:R-:W-:-:S06]  /*3d40*/  UIADD3 UR22, UR22, 0x22860, URZ ;  /* 0x0002286016167890 */ /* 0x000fcc000fffe03f */
[----:B------:R-:W-:Y:S01]  /*3d50*/  @UP0 ULDC UR6, c[0x0][0x44c] ;  /* 0x0001130000060ab9 */ /* 0x000fe20000000800 */
[----:B------:R-:W-:Y:S01]  /*3d60*/  @UP0 ULDC UR15, c[0x0][0x450] ;  /* 0x00011400000f0ab9 */ /* 0x000fe20000000800 */
[----:B------:R-:W-:-:S04]  /*3d70*/  UIMAD.WIDE.U32 UR6, UR42, UR6, URZ ;  /* 0x000000062a0672a5 */ /* 0x000fc8000f8e003f */
[----:B------:R-:W-:-:S04]  /*3d80*/  @UP0 USHF.R.U32.HI UR11, URZ, UR15, UR7 ;  /* 0x0000000f3f0b0299 */ /* 0x000fc80008011607 */
[----:B------:R-:W-:-:S04]  /*3d90*/  UIADD3 UR6, UR11, UR48, -UR49 ;  /* 0x000000300b067290 */ /* 0x000fc8000fffe831 */
[----:B------:R-:W-:Y:S02]  /*3da0*/  UIMAD.WIDE UR6, UR6, 0x2aaaaaab, URZ ;  /* 0x2aaaaaab060678a5 */ /* 0x000fe4000f8e023f */
[----:B----4-:R-:W-:Y:S02]  /*3db0*/  UPRMT UR22, UR14, 0x654, UR22 ;  /* 0x000006540e167896 */ /* 0x010fe40008000016 */
[----:B------:R-:W-:-:S04]  /*3dc0*/  USHF.R.U32.HI UR6, URZ, 0x1f, UR7 ;  /* 0x0000001f3f067899 */ /* 0x000fc80008011607 */
[----:B------:R-:W-:-:S03]  /*3dd0*/  ULEA.HI.SX32 UR6, UR7, UR6, 0x1c ;  /* 0x0000000607067291 */ /* 0x000fc6000f8fe23f */
[----:B------:R-:W-:Y:S01]  /*3de0*/  SYNCS.ARRIVE.TRANS64.RED.A1T0 RZ, [UR22], RZ ;  /* 0x000000ffffff79a7 */ /* 0x000fe20008100416 */
[----:B------:R-:W-:-:S04]  /*3df0*/  UISETP.LT.AND UP0, UPT, UR45, UR6, UPT ;  /* 0x000000062d00728c */ /* 0x000fc8000bf01270 */
[----:B------:R-:W-:-:S04]  /*3e00*/  USEL UR24, UR45, UR6, !UP0 ;  /* 0x000000062d187287 */ /* 0x000fc8000c000000 */
[----:B------:R-:W-:-:S06]  /*3e10*/  UISETP.GE.AND UP0, UPT, UR25, UR24, UPT ;  /* 0x000000181900728c */ /* 0x000fcc000bf06270 */
[----:B------:R-:W-:-:S13]  /*3e20*/  PLOP3.LUT P1, PT, PT, PT, UP0, 0x80, 0x0 ;  /* 0x000000000000781c */ /* 0x000fda0003f2f008 */
[----:B------:R-:W-:Y:S05]  /*3e30*/  @!P1 BRA `(.L_x_14003) ;  /* 0x00000024005c9947 */ /* 0x000fea0003800000 */
[----:B0-23--:R-:W-:Y:S01]  /*3e40*/  IMAD.MOV.U32 R9, RZ, RZ, R5 ;  /* 0x000000ffff097224 */ /* 0x00dfe200078e0005 */
[----:B------:R-:W-:Y:S01]  /*3e50*/  ULDC UR26, c[0x0][0x988] ;  /* 0x00026200001a7ab9 */ /* 0x000fe20000000800 */
[----:B------:R-:W-:-:S07]  /*3e60*/  IMAD.MOV.U32 R8, RZ, RZ, R6 ;  /* 0x000000ffff087224 */ /* 0x000fce00078e0006 */
.L_x_14014:
[----:B------:R-:W-:-:S04]  /*3e70*/  UIADD3 UR37, UR37, 0x1, URZ ;  /* 0x0000000125257890 */ /* 0x000fc8000fffe03f */
[----:B------:R-:W-:-:S04]  /*3e80*/  UISETP.NE.AND UP0, UPT, UR37, 0x2, UPT ;  /* 0x000000022500788c */ /* 0x000fc8000bf05270 */
[----:B------:R-:W-:Y:S02]  /*3e90*/  USEL UR6, URZ, 0x1, UP0 ;  /* 0x000000013f067887 */ /* 0x000fe40008000000 */
[----:B------:R-:W-:Y:S02]  /*3ea0*/  USEL UR37, UR37, URZ, UP0 ;  /* 0x0000003f25257287 */ /* 0x000fe40008000000 */
[----:B------:R-:W-:Y:S01]  /*3eb0*/  ULOP3.LUT UR36, UR36, UR6, URZ, 0x3c, !UPT ;  /* 0x0000000624247292 */ /* 0x000fe2000f8e3c3f */
[----:B------:R-:W-:Y:S11]  /*3ec0*/  @!P0 BRA `(.L_x_14004) ;  /* 0x0000000000048947 */ /* 0x000ff60003800000 */
[----:B------:R-:W-:Y:S01]  /*3ed0*/  BPT.TRAP 0x1 ;  /* 0x000000040000795c */ /* 0x000fe20000300000 */
.L_x_14004:
        /* <DEDUP_REMOVED lines=9> */
.L_x_14005:
[----:B--2---:R-:W-:Y:S05]  /*3f70*/  @P1 BRA `(.L_x_14006) ;  /* 0x0000000000081947 */ /* 0x004fea0003800000 */
[----:B------:R-:W2:Y:S02]  /*3f80*/  SYNCS.PHASECHK.TRANS64.TRYWAIT P1, [UR23+0x22830], R7 ;  /* 0x02283007ff0075a7 */ /* 0x000ea40008020157 */
[----:B--2---:R-:W-:Y:S05]  /*3f90*/  @!P1 BRA `(.L_x_14007) ;  /* 0x000000f400cc9947 */ /* 0x004fea0003800000 */
.L_x_14006:
        /* <DEDUP_REMOVED lines=26> */
.L_x_14008:
[----:B------:R-:W-:Y:S01]  /*4140*/  UISETP.NE.AND UP0, UPT, UR50, URZ, UPT ;  /* 0x0000003f3200728c */ /* 0x000fe2000bf05270 */
[----:B------:R-:W-:Y:S01]  /*4150*/  VIADD R5, R16, UR42 ;  /* 0x0000002a10057c36 */ /* 0x000fe20008000000 */
[----:B------:R-:W-:Y:S01]  /*4160*/  UIMAD UR6, UR25, -0x60, URZ ;  /* 0xffffffa0190678a4 */ /* 0x000fe2000f8e023f */
[----:B------:R-:W-:Y:S01]  /*4170*/  LOP3.LUT R22, R22, 0xfffff7ff, RZ, 0xc0, !PT ;  /* 0xfffff7ff16167812 */ /* 0x000fe200078ec0ff */
[----:B------:R-:W-:Y:S02]  /*4180*/  UMOV UR10, UR26 ;  /* 0x0000001a000a7c82 */ /* 0x000fe40008000000 */
[----:B------:R-:W-:Y:S02]  /*4190*/  PLOP3.LUT P1, PT, PT, PT, UP0, 0x80, 0x0 ;  /* 0x000000000000781c */ /* 0x000fe40003f2f008 */
[----:B------:R-:W-:Y:S01]  /*41a0*/  PLOP3.LUT P2, PT, PT, PT, UP0, 0x80, 0x0 ;  /* 0x000000000000781c */ /* 0x000fe20003f4f008 */
[----:B------:R-:W-:Y:S01]  /*41b0*/  IMAD.U32 R11, RZ, RZ, UR6 ;  /* 0x00000006ff0b7e24 */ /* 0x000fe2000f8e00ff */
[----:B------:R-:W-:Y:S01]  /*41c0*/  @P0 LOP3.LUT R22, R22, 0x800, RZ, 0xfc, !PT ;  /* 0x0000080016160812 */ /* 0x000fe200078efcff */
[----:B------:R-:W-:Y:S01]  /*41d0*/  @UP0 ULDC UR7, c[0x0][0x44c] ;  /* 0x0001130000070ab9 */ /* 0x000fe20000000800 */
[----:B------:R-:W-:-:S02]  /*41e0*/  UIADD3 UR6, UR23, 0x22840, URZ ;  /* 0x0002284017067890 */ /* 0x000fc4000fffe03f */
[----:B------:R-:W-:Y:S02]  /*41f0*/  IADD3 R11, -R2, 0x1, R11 ;  /* 0x00000001020b7810 */ /* 0x000fe40007ffe10b */
[----:B------:R-:W-:Y:S01]  /*4200*/  LOP3.LUT R22, R22, 0xffffefff, RZ, 0xc0, !PT ;  /* 0xffffefff16167812 */ /* 0x000fe200078ec0ff */
[----:B------:R-:W-:Y:S02]  /*4210*/  UPRMT UR6, UR22, 0x654, UR6 ;  /* 0x0000065416067896 */ /* 0x000fe40008000006 */
[----:B------:R-:W-:Y:S01]  /*4220*/  @P1 IMAD.HI.U32 R6, R5, UR7, RZ ;  /* 0x0000000705061c27 */ /* 0x000fe2000f8e00ff */
[----:B------:R-:W-:-:S04]  /*4230*/  @UP0 ULDC UR7, c[0x0][0x450] ;  /* 0x0001140000070ab9 */ /* 0x000fc80000000800 */
[----:B------:R-:W-:Y:S01]  /*4240*/  @P2 SHF.R.U32.HI R5, RZ, UR7, R6 ;  /* 0x00000007ff052c19 */ /* 0x000fe20008011606 */
[----:B------:R-:W-:Y:S01]  /*4250*/  IMAD.U32 R6, RZ, RZ, UR49 ;  /* 0x00000031ff067e24 */ /* 0x000fe2000f8e00ff */
[----:B------:R-:W-:Y:S04]  /*4260*/  SYNCS.ARRIVE.TRANS64.RED.A1T0 RZ, [UR6], RZ ;  /* 0x000000ffffff79a7 */ /* 0x000fe80008100406 */
[----:B------:R-:W-:Y:S02]  /*4270*/  IADD3 R11, -R6, UR48, R11 ;  /* 0x00000030060b7c10 */ /* 0x000fe4000fffe10b */
[----:B------:R-:W2:Y:S04]  /*4280*/  SHFL.IDX PT, R6, R5, RZ, 0x1c1f ;  /* 0x001c1fff05067589 */ /* 0x000ea800000e0000 */
[----:B------:R-:W3:Y:S01]  /*4290*/  SHFL.IDX PT, R5, R5, 0x1, 0x1c1f ;  /* 0x003c1f0005057f89 */ /* 0x000ee200000e0000 */
[----:B--2---:R-:W-:-:S02]  /*42a0*/  IMAD.IADD R6, R11, 0x1, R6 ;  /* 0x000000010b067824 */ /* 0x004fc400078e0206 */
[----:B---3--:R-:W-:-:S03]  /*42b0*/  IMAD.IADD R5, R11, 0x1, R5 ;  /* 0x000000010b057824 */ /* 0x008fc600078e0205 */
[C---:B------:R-:W-:Y:S02]  /*42c0*/  ISETP.GT.AND P6, PT, R6.reuse, 0x8, PT ;  /* 0x000000080600780c */ /* 0x040fe40003fc4270 */
[----:B------:R-:W-:Y:S02]  /*42d0*/  ISETP.GT.AND P2, PT, R6, RZ, PT ;  /* 0x000000ff0600720c */ /* 0x000fe40003f44270 */
[----:B------:R-:W-:Y:S02]  /*42e0*/  FSEL R156, R156, -INF , P6 ;  /* 0xff8000009c9c7808 */ /* 0x000fe40003000000 */
[C---:B------:R-:W-:Y:S02]  /*42f0*/  ISETP.GT.AND P6, PT, R6.reuse, 0x20, PT ;  /* 0x000000200600780c */ /* 0x040fe40003fc4270 */
[----:B------:R-:W-:Y:S02]  /*4300*/  ISETP.GT.AND P1, PT, R6, 0x1, PT ;  /* 0x000000010600780c */ /* 0x000fe40003f24270 */
[----:B------:R-:W-:-:S02]  /*4310*/  FSEL R168, R168, -INF , P6 ;  /* 0xff800000a8a87808 */ /* 0x000fc40003000000 */
[C---:B------:R-:W-:Y:S02]  /*4320*/  ISETP.GT.AND P6, PT, R5.reuse, RZ, PT ;  /* 0x000000ff0500720c */ /* 0x040fe40003fc4270 */
[----:B------:R-:W-:Y:S02]  /*4330*/  FSEL R152, R152, -INF , P2 ;  /* 0xff80000098987808 */ /* 0x000fe40001000000 */
[----:B------:R-:W-:Y:S02]  /*4340*/  FSEL R154, R154, -INF , P6 ;  /* 0xff8000009a9a7808 */ /* 0x000fe40003000000 */
[----:B------:R-:W-:Y:S02]  /*4350*/  ISETP.GT.AND P6, PT, R5, 0x1, PT ;  /* 0x000000010500780c */ /* 0x000fe40003fc4270 */
[----:B------:R-:W-:Y:S02]  /*4360*/  FSEL R10, R153, -INF , P1 ;  /* 0xff800000990a7808 */ /* 0x000fe40000800000 */
[----:B------:R-:W-:-:S02]  /*4370*/  FSEL R155, R155, -INF , P6 ;  /* 0xff8000009b9b7808 */ /* 0x000fc40003000000 */
[C---:B------:R-:W-:Y:S02]  /*4380*/  ISETP.GT.AND P6, PT, R5.reuse, 0x8, PT ;  /* 0x000000080500780c */ /* 0x040fe40003fc4270 */
[----:B------:R-:W-:Y:S02]  /*4390*/  FMNMX.FTZ R12, R152, R8, !PT ;  /* 0x00000008980c7209 */ /* 0x000fe40007810000 */
[----:B------:R-:W-:Y:S02]  /*43a0*/  FSEL R158, R158, -INF , P6 ;  /* 0xff8000009e9e7808 */ /* 0x000fe40003000000 */
[----:B------:R-:W-:Y:S02]  /*43b0*/  ISETP.GT.AND P6, PT, R5, 0x9, PT ;  /* 0x000000090500780c */ /* 0x000fe40003fc4270 */
[----:B------:R-:W-:Y:S02]  /*43c0*/  ISETP.GT.AND P5, PT, R6, 0x9, PT ;  /* 0x000000090600780c */ /* 0x000fe40003fa4270 */
[----:B------:R-:W-:-:S02]  /*43d0*/  FSEL R159, R159, -INF , P6 ;  /* 0xff8000009f9f7808 */ /* 0x000fc40003000000 */
[C---:B------:R-:W-:Y:S02]  /*43e0*/  ISETP.GT.AND P6, PT, R5.reuse, 0x10, PT ;  /* 0x000000100500780c */ /* 0x040fe40003fc4270 */
[----:B------:R-:W-:Y:S02]  /*43f0*/  FMNMX.FTZ R12, R10, R12, !PT ;  /* 0x0000000c0a0c7209 */ /* 0x000fe40007810000 */
        /* <DEDUP_REMOVED lines=8> */
[----:B------:R-:W-:Y:S02]  /*4480*/  FMNMX.FTZ R12, R156, R12, !PT ;  /* 0x0000000c9c0c7209 */ /* 0x000fe40007810000 */
[----:B------:R-:W-:-:S02]  /*4490*/  FSEL R167, R167, -INF , P6 ;  /* 0xff800000a7a77808 */ /* 0x000fc40003000000 */
[C---:B------:R-:W-:Y:S02]  /*44a0*/  ISETP.GT.AND P6, PT, R5.reuse, 0x20, PT ;  /* 0x000000200500780c */ /* 0x040fe40003fc4270 */
[----:B------:R-:W-:Y:S02]  /*44b0*/  ISETP.GT.AND P3, PT, R6, 0x11, PT ;  /* 0x000000110600780c */ /* 0x000fe40003f64270 */
[----:B------:R-:W-:Y:S02]  /*44c0*/  FSEL R170, R170, -INF , P6 ;  /* 0xff800000aaaa7808 */ /* 0x000fe40003000000 */
[----:B------:R-:W-:Y:S02]  /*44d0*/  ISETP.GT.AND P6, PT, R5, 0x21, PT ;  /* 0x000000210500780c */ /* 0x000fe40003fc4270 */
[----:B------:R-:W-:Y:S02]  /*44e0*/  FSEL R160, R160, -INF , P4 ;  /* 0xff800000a0a07808 */ /* 0x000fe40002000000 */
[----:B------:R-:W-:-:S02]  /*44f0*/  FSEL R171, R171, -INF , P6 ;  /* 0xff800000abab7808 */ /* 0x000fc40003000000 */
[----:B------:R-:W-:Y:S02]  /*4500*/  ISETP.GT.AND P6, PT, R5, 0x28, PT ;  /* 0x000000280500780c */ /* 0x000fe40003fc4270 */
        /* <DEDUP_REMOVED lines=30> */
[----:B------:R-:W-:Y:S02]  /*46f0*/  ISETP.GT.AND P5, PT, R6, 0x21, PT ;  /* 0x000000210600780c */ /* 0x000fe40003fa4270 */
        /* <DEDUP_REMOVED lines=8> */
[----:B------:R-:W-:Y:S02]  /*4780*/  FMNMX.FTZ R5, R154, R9, !PT ;  /* 0x000000099a057209 */ /* 0x000fe40007810000 */
[----:B------:R-:W-:-:S02]  /*4790*/  FSEL R199, R199, -INF , P6 ;  /* 0xff800000c7c77808 */ /* 0x000fc40003000000 */
[----:B------:R-:W-:Y:S02]  /*47a0*/  FMNMX.FTZ R5, R155, R5, !PT ;  /* 0x000000059b057209 */ /* 0x000fe40007810000 */
[----:B------:R-:W-:Y:S02]  /*47b0*/  FSEL R169, R169, -INF , P5 ;  /* 0xff800000a9a97808 */ /* 0x000fe40002800000 */
[----:B------:R-:W-:Y:S02]  /*47c0*/  FMNMX.FTZ R5, R158, R5, !PT ;  /* 0x000000059e057209 */ /* 0x000fe40007810000 */
[----:B------:R-:W-:Y:S02]  /*47d0*/  FMNMX.FTZ R12, R168, R12, !PT ;  /* 0x0000000ca80c7209 */ /* 0x000fe40007810000 */
[----:B------:R-:W-:Y:S02]  /*47e0*/  FMNMX.FTZ R5, R159, R5, !PT ;  /* 0x000000059f057209 */ /* 0x000fe40007810000 */
[----:B------:R-:W-:-:S02]  /*47f0*/  ISETP.GT.AND P5, PT, R6, 0x49, PT ;  /* 0x000000490600780c */ /* 0x000fc40003fa4270 */
[----:B------:R-:W-:Y:S02]  /*4800*/  FMNMX.FTZ R5, R162, R5, !PT ;  /* 0x00000005a2057209 */ /* 0x000fe40007810000 */
[----:B------:R-:W-:Y:S02]  /*4810*/  ISETP.GT.AND P3, PT, R6, 0x29, PT ;  /* 0x000000290600780c */ /* 0x000fe40003f64270 */
[----:B------:R-:W-:Y:S02]  /*4820*/  FMNMX.FTZ R5, R163, R5, !PT ;  /* 0x00000005a3057209 */ /* 0x000fe40007810000 */
[----:B------:R-:W-:Y:S02]  /*4830*/  FSEL R172, R172, -INF , P4 ;  /* 0xff800000acac7808 */ /* 0x000fe40002000000 */
[----:B------:R-:W-:Y:S02]  /*4840*/  FMNMX.FTZ R5, R166, R5, !PT ;  /* 0x00000005a6057209 */ /* 0x000fe40007810000 */
[----:B------:R-:W-:-:S02]  /*4850*/  FMNMX.FTZ R12, R169, R12, !PT ;  /* 0x0000000ca90c7209 */ /* 0x000fc40007810000 */
[----:B------:R-:W-:Y:S02]  /*4860*/  FMNMX.FTZ R5, R167, R5, !PT ;  /* 0x00000005a7057209 */ /* 0x000fe40007810000 */
[----:B------:R-:W-:Y:S02]  /*4870*/  @P0 LOP3.LUT R22, R22, 0x1000, RZ, 0xfc, !PT ;  /* 0x0000100016160812 */ /* 0x000fe400078efcff */
[----:B------:R-:W-:Y:S02]  /*4880*/  FMNMX.FTZ R5, R170, R5, !PT ;  /* 0x00000005aa057209 */ /* 0x000fe40007810000 */
[----:B------:R-:W-:Y:S02]  /*4890*/  ISETP.GT.AND P2, PT, R6, 0x30, PT ;  /* 0x000000300600780c */ /* 0x000fe40003f44270 */
[----:B------:R-:W-:Y:S02]  /*48a0*/  FMNMX.FTZ R5, R171, R5, !PT ;  /* 0x00000005ab057209 */ /* 0x000fe40007810000 */
[----:B------:R-:W-:-:S02]  /*48b0*/  FSEL R173, R173, -INF , P3 ;  /* 0xff800000adad7808 */ /* 0x000fc40001800000 */
[----:B------:R-:W-:Y:S02]  /*48c0*/  FMNMX.FTZ R5, R174, R5, !PT ;  /* 0x00000005ae057209 */ /* 0x000fe40007810000 */
[----:B------:R-:W-:Y:S02]  /*48d0*/  FMNMX.FTZ R12, R172, R12, !PT ;  /* 0x0000000cac0c7209 */ /* 0x000fe40007810000 */
[----:B------:R-:W-:Y:S02]  /*48e0*/  FMNMX.FTZ R5, R175, R5, !PT ;  /* 0x00000005af057209 */ /* 0x000fe40007810000 */
[----:B------:R-:W-:Y:S02]  /*48f0*/  LOP3.LUT R22, R22, 0xffffdfff, RZ, 0xc0, !PT ;  /* 0xffffdfff16167812 */ /* 0x000fe400078ec0ff */
[----:B------:R-:W-:Y:S02]  /*4900*/  FMNMX.FTZ R5, R178, R5, !PT ;  /* 0x00000005b2057209 */ /* 0x000fe40007810000 */
[----:B------:R-:W-:-:S02]  /*4910*/  ISETP.GT.AND P1, PT, R6, 0x31, PT ;  /* 0x000000310600780c */ /* 0x000fc40003f24270 */
[----:B------:R-:W-:Y:S02]  /*4920*/  FMNMX.FTZ R5, R179, R5, !PT ;  /* 0x00000005b3057209 */ /* 0x000fe40007810000 */
[----:B------:R-:W-:Y:S02]  /*4930*/  FSEL R176, R176, -INF , P2 ;  /* 0xff800000b0b07808 */ /* 0x000fe40001000000 */
[----:B------:R-:W-:Y:S02]  /*4940*/  FMNMX.FTZ R5, R182, R5, !PT ;  /* 0x00000005b6057209 */ /* 0x000fe40007810000 */
[----:B------:R-:W-:Y:S02]  /*4950*/  FMNMX.FTZ R12, R173, R12, !PT ;  /* 0x0000000cad0c7209 */ /* 0x000fe40007810000 */
[----:B------:R-:W-:Y:S02]  /*4960*/  FMNMX.FTZ R5, R183, R5, !PT ;  /* 0x00000005b7057209 */ /* 0x000fe40007810000 */
[----:B------:R-:W-:-:S02]  /*4970*/  @P5 LOP3.LUT R22, R22, 0x2000, RZ, 0xfc, !PT ;  /* 0x0000200016165812 */ /* 0x000fc400078efcff */
[----:B------:R-:W-:Y:S02]  /*4980*/  FMNMX.FTZ R5, R186, R5, !PT ;  /* 0x00000005ba057209 */ /* 0x000fe40007810000 */
[----:B------:R-:W-:Y:S02]  /*4990*/  FSEL R177, R177, -INF , P1 ;  /* 0xff800000b1b17808 */ /* 0x000fe40000800000 */
[----:B------:R-:W-:Y:S02]  /*49a0*/  FMNMX.FTZ R5, R187, R5, !PT ;  /* 0x00000005bb057209 */ /* 0x000fe40007810000 */
[----:B------:R-:W-:Y:S02]  /*49b0*/  ISETP.GT.AND P5, PT, R6, 0x38, PT ;  /* 0x000000380600780c */ /* 0x000fe40003fa4270 */
[----:B------:R-:W-:Y:S02]  /*49c0*/  FMNMX.FTZ R5, R190, R5, !PT ;  /* 0x00000005be057209 */ /* 0x000fe40007810000 */
[----:B------:R-:W-:-:S02]  /*49d0*/  FMNMX.FTZ R12, R176, R12, !PT ;  /* 0x0000000cb00c7209 */ /* 0x000fc40007810000 */
[----:B------:R-:W-:Y:S02]  /*49e0*/  FMNMX.FTZ R5, R191, R5, !PT ;  /* 0x00000005bf057209 */ /* 0x000fe40007810000 */
[----:B------:R-:W-:Y:S02]  /*49f0*/  ISETP.GT.AND P0, PT, R6, 0x39, PT ;  /* 0x000000390600780c */ /* 0x000fe40003f04270 */
[----:B------:R-:W-:Y:S02]  /*4a00*/  FMNMX.FTZ R5, R194, R5, !PT ;  /* 0x00000005c2057209 */ /* 0x000fe40007810000 */
[----:B------:R-:W-:Y:S02]  /*4a10*/  FSEL R180, R180, -INF , P5 ;  /* 0xff800000b4b47808 */ /* 0x000fe40002800000 */
[----:B------:R-:W-:Y:S02]  /*4a20*/  FMNMX.FTZ R5, R195, R5, !PT ;  /* 0x00000005c3057209 */ /* 0x000fe40007810000 */
[----:B------:R-:W-:-:S02]  /*4a30*/  FMNMX.FTZ R12, R177, R12, !PT ;  /* 0x0000000cb10c7209 */ /* 0x000fc40007810000 */
[----:B------:R-:W-:Y:S02]  /*4a40*/  FMNMX.FTZ R5, R198, R5, !PT ;  /* 0x00000005c6057209 */ /* 0x000fe40007810000 */
[----:B------:R-:W-:Y:S02]  /*4a50*/  FSEL R181, R181, -INF , P0 ;  /* 0xff800000b5b57808 */ /* 0x000fe40000000000 */
[----:B------:R-:W-:Y:S02]  /*4a60*/  FMNMX.FTZ R5, R199, R5, !PT ;  /* 0x00000005c7057209 */ /* 0x000fe40007810000 */
[----:B------:R-:W-:Y:S02]  /*4a70*/  LOP3.LUT P0, RZ, R22, 0x1000, RZ, 0xc0, !PT ;  /* 0x0000100016ff7812 */ /* 0x000fe4000780c0ff */
[----:B------:R-:W-:Y:S01]  /*4a80*/  FMNMX.FTZ R12, R180, R12, !PT ;  /* 0x0000000cb40c7209 */ /* 0x000fe20007810000 */
[----:B------:R-:W2:Y:S01]  /*4a90*/  SHFL.BFLY PT, R11, R5, 0x2, 0x1f ;  /* 0x0c401f00050b7f89 */ /* 0x000ea200000e0000 */
[----:B------:R-:W-:-:S02]  /*4aa0*/  ISETP.GT.AND P4, PT, R6, 0x50, PT ;  /* 0x000000500600780c */ /* 0x000fc40003f84270 */
[C---:B------:R-:W-:Y:S02]  /*4ab0*/  ISETP.GT.AND P3, PT, R6.reuse, 0x51, PT ;  /* 0x000000510600780c */ /* 0x040fe40003f64270 */
[C---:B------:R-:W-:Y:S02]  /*4ac0*/  ISETP.GT.AND P2, PT, R6.reuse, 0x58, PT ;  /* 0x000000580600780c */ /* 0x040fe40003f44270 */
[----:B------:R-:W-:Y:S02]  /*4ad0*/  ISETP.GT.AND P1, PT, R6, 0x59, PT ;  /* 0x000000590600780c */ /* 0x000fe40003f24270 */
[----:B------:R-:W-:Y:S02]  /*4ae0*/  FSEL R184, R184, -INF , P0 ;  /* 0xff800000b8b87808 */ /* 0x000fe40000000000 */
        /* <DEDUP_REMOVED lines=13> */
[----:B------:R-:W-:-:S03]  /*4bc0*/  FMUL.FTZ R11, R5, UR10 ;  /* 0x0000000a050b7c20 */ /* 0x000fc60008410000 */
[----:B------:R-:W-:Y:S02]  /*4bd0*/  FMUL.FTZ R9, R9, UR10 ;  /* 0x0000000a09097c20 */ /* 0x000fe40008410000 */
[----:B------:R-:W-:Y:S02]  /*4be0*/  FSEL R11, R11, RZ, P6 ;  /* 0x000000ff0b0b7208 */ /* 0x000fe40003000000 */
[----:B------:R-:W-:Y:S02]  /*4bf0*/  ISETP.GT.AND P6, PT, R6, 0x41, PT ;  /* 0x000000410600780c */ /* 0x000fe40003fc4270 */
[----:B------:R-:W-:Y:S01]  /*4c00*/  MUFU.EX2 R9, R9 ;  /* 0x0000000900097308 */ /* 0x000fe20000000800 */
[--C-:B------:R-:W-:Y:S01]  /*4c10*/  FFMA.FTZ R154, R154, UR10, -R11.reuse ;  /* 0x0000000a9a9a7c23 */ /* 0x100fe2000801080b */
[----:B------:R-:W-:Y:S01]  /*4c20*/  FSEL R185, R185, -INF , P6 ;  /* 0xff800000b9b97808 */ /* 0x000fe20003000000 */
[--C-:B------:R-:W-:Y:S01]  /*4c30*/  FFMA.FTZ R155, R155, UR10, -R11.reuse ;  /* 0x0000000a9b9b7c23 */ /* 0x100fe2000801080b */
[----:B------:R-:W-:Y:S01]  /*4c40*/  ISETP.GT.AND P6, PT, R6, 0x48, PT ;  /* 0x000000480600780c */ /* 0x000fe20003fc4270 */
[--C-:B------:R-:W-:Y:S01]  /*4c50*/  FFMA.FTZ R158, R158, UR10, -R11.reuse ;  /* 0x0000000a9e9e7c23 */ /* 0x100fe2000801080b */
[----:B------:R-:W-:Y:S01]  /*4c60*/  FMNMX.FTZ R6, R181, R12, !PT ;  /* 0x0000000cb5067209 */ /* 0x000fe20007810000 */
[--C-:B------:R-:W-:Y:S01]  /*4c70*/  FFMA.FTZ R159, R159, UR10, -R11.reuse ;  /* 0x0000000a9f9f7c23 */ /* 0x100fe2000801080b */
[----:B------:R-:W-:Y:S01]  /*4c80*/  FSEL R188, R188, -INF , P6 ;  /* 0xff800000bcbc7808 */ /* 0x000fe20003000000 */
[----:B------:R-:W2:Y:S01]  /*4c90*/  MUFU.EX2 R153, R154 ;  /* 0x0000009a00997308 */ /* 0x000ea20000000800 */
[----:B------:R-:W-:Y:S01]  /*4ca0*/  FMNMX.FTZ R6, R184, R6, !PT ;  /* 0x00000006b8067209 */ /* 0x000fe20007810000 */
[--C-:B------:R-:W-:Y:S01]  /*4cb0*/  FFMA.FTZ R162, R162, UR10, -R11.reuse ;  /* 0x0000000aa2a27c23 */ /* 0x100fe2000801080b */
[--C-:B------:R-:W-:Y:S01]  /*4cc0*/  FFMA.FTZ R163, R163, UR10, -R11.reuse ;  /* 0x0000000aa3a37c23 */ /* 0x100fe2000801080b */
[--C-:B------:R-:W-:Y:S01]  /*4cd0*/  FFMA.FTZ R166, R166, UR10, -R11.reuse ;  /* 0x0000000aa6a67c23 */ /* 0x100fe2000801080b */
[----:B------:R-:W-:Y:S01]  /*4ce0*/  FMNMX.FTZ R6, R185, R6, !PT ;  /* 0x00000006b9067209 */ /* 0x000fe20007810000 */
[--C-:B------:R-:W-:Y:S01]  /*4cf0*/  FFMA.FTZ R167, R167, UR10, -R11.reuse ;  /* 0x0000000aa7a77c23 */ /* 0x100fe2000801080b */
[--C-:B------:R-:W-:Y:S01]  /*4d00*/  FFMA.FTZ R170, R170, UR10, -R11.reuse ;  /* 0x0000000aaaaa7c23 */ /* 0x100fe2000801080b */
[----:B------:R-:W3:Y:S01]  /*4d10*/  MUFU.EX2 R155, R155 ;  /* 0x0000009b009b7308 */ /* 0x000ee20000000800 */
[----:B------:R-:W-:Y:S01]  /*4d20*/  FMNMX.FTZ R6, R188, R6, !PT ;  /* 0x00000006bc067209 */ /* 0x000fe20007810000 */
[--C-:B------:R-:W-:Y:S01]  /*4d30*/  FFMA.FTZ R171, R171, UR10, -R11.reuse ;  /* 0x0000000aabab7c23 */ /* 0x100fe2000801080b */
[--C-:B------:R-:W-:Y:S01]  /*4d40*/  FFMA.FTZ R174, R174, UR10, -R11.reuse ;  /* 0x0000000aaeae7c23 */ /* 0x100fe2000801080b */
[--C-:B------:R-:W-:Y:S01]  /*4d50*/  FFMA.FTZ R175, R175, UR10, -R11.reuse ;  /* 0x0000000aafaf7c23 */ /* 0x100fe2000801080b */
[----:B------:R-:W-:Y:S01]  /*4d60*/  FMNMX.FTZ R6, R189, R6, !PT ;  /* 0x00000006bd067209 */ /* 0x000fe20007810000 */
[--C-:B------:R-:W-:Y:S01]  /*4d70*/  FFMA.FTZ R178, R178, UR10, -R11.reuse ;  /* 0x0000000ab2b27c23 */ /* 0x100fe2000801080b */
[----:B------:R-:W-:Y:S01]  /*4d80*/  FFMA.FTZ R179, R179, UR10, -R11 ;  /* 0x0000000ab3b37c23 */ /* 0x000fe2000801080b */
[----:B------:R-:W-:Y:S01]  /*4d90*/  MUFU.EX2 R159, R159 ;  /* 0x0000009f009f7308 */ /* 0x000fe20000000800 */
[----:B------:R-:W-:Y:S01]  /*4da0*/  FMNMX.FTZ R6, R192, R6, !PT ;  /* 0x00000006c0067209 */ /* 0x000fe20007810000 */
[----:B--2---:R-:W-:Y:S01]  /*4db0*/  FFMA.FTZ R4, R9, R4, R153 ;  /* 0x0000000409047223 */ /* 0x004fe20000010099 */
[--C-:B------:R-:W-:Y:S01]  /*4dc0*/  FFMA.FTZ R182, R182, UR10, -R11.reuse ;  /* 0x0000000ab6b67c23 */ /* 0x100fe2000801080b */
[--C-:B------:R-:W-:Y:S01]  /*4dd0*/  FFMA.FTZ R183, R183, UR10, -R11.reuse ;  /* 0x0000000ab7b77c23 */ /* 0x100fe2000801080b */
[----:B------:R-:W-:Y:S01]  /*4de0*/  FMNMX.FTZ R6, R193, R6, !PT ;  /* 0x00000006c1067209 */ /* 0x000fe20007810000 */
[--C-:B------:R-:W-:Y:S01]  /*4df0*/  FFMA.FTZ R186, R186, UR10, -R11.reuse ;  /* 0x0000000ababa7c23 */ /* 0x100fe2000801080b */
[--C-:B------:R-:W-:Y:S01]  /*4e00*/  FFMA.FTZ R187, R187, UR10, -R11.reuse ;  /* 0x0000000abbbb7c23 */ /* 0x100fe2000801080b */
[----:B------:R-:W-:Y:S01]  /*4e10*/  MUFU.EX2 R162, R162 ;  /* 0x000000a200a27308 */ /* 0x000fe20000000800 */
[----:B------:R-:W-:Y:S01]  /*4e20*/  FMNMX.FTZ R6, R196, R6, !PT ;  /* 0x00000006c4067209 */ /* 0x000fe20007810000 */
[C---:B---3--:R-:W-:Y:S01]  /*4e30*/  FADD.FTZ R4, R155.reuse, R4 ;  /* 0x000000049b047221 */ /* 0x048fe20000010000 */
[----:B------:R-:W-:Y:S01]  /*4e40*/  F2FP.BF16.F32.PACK_AB R153, R155, R153 ;  /* 0x000000999b99723e */ /* 0x000fe200000010ff */
[--C-:B------:R-:W-:Y:S01]  /*4e50*/  FFMA.FTZ R190, R190, UR10, -R11.reuse ;  /* 0x0000000abebe7c23 */ /* 0x100fe2000801080b */
[----:B------:R-:W-:Y:S01]  /*4e60*/  FMNMX.FTZ R6, R197, R6, !PT ;  /* 0x00000006c5067209 */ /* 0x000fe20007810000 */
[--C-:B------:R-:W-:Y:S01]  /*4e70*/  FFMA.FTZ R191, R191, UR10, -R11.reuse ;  /* 0x0000000abfbf7c23 */ /* 0x100fe2000801080b */
[--C-:B------:R-:W-:Y:S01]  /*4e80*/  FFMA.FTZ R194, R194, UR10, -R11.reuse ;  /* 0x0000000ac2c27c23 */ /* 0x100fe2000801080b */
[----:B------:R-:W2:Y:S01]  /*4e90*/  MUFU.EX2 R155, R158 ;  /* 0x0000009e009b7308 */ /* 0x000ea20000000800 */
[--C-:B------:R-:W-:Y:S01]  /*4ea0*/  FFMA.FTZ R195, R195, UR10, -R11.reuse ;  /* 0x0000000ac3c37c23 */ /* 0x100fe2000801080b */
[----:B------:R-:W3:Y:S01]  /*4eb0*/  SHFL.BFLY PT, R12, R6, 0x2, 0x1f ;  /* 0x0c401f00060c7f89 */ /* 0x000ee200000e0000 */
[--C-:B------:R-:W-:Y:S01]  /*4ec0*/  FFMA.FTZ R198, R198, UR10, -R11.reuse ;  /* 0x0000000ac6c67c23 */ /* 0x100fe2000801080b */
[----:B------:R-:W-:Y:S01]  /*4ed0*/  FFMA.FTZ R11, R199, UR10, -R11 ;  /* 0x0000000ac70b7c23 */ /* 0x000fe2000801080b */
        /* <DEDUP_REMOVED lines=12> */
[----:B--2---:R-:W-:Y:S01]  /*4fa0*/  FADD.FTZ R4, R155, R4 ;  /* 0x000000049b047221 */ /* 0x004fe20000010000 */
[----:B------:R-:W-:Y:S01]  /*4fb0*/  F2FP.BF16.F32.PACK_AB R155, R159, R155 ;  /* 0x0000009b9f9b723e */ /* 0x000fe200000010ff */
[-C--:B------:R-:W-:Y:S01]  /*4fc0*/  FMUL.FTZ R46, R46, R9.reuse ;  /* 0x000000092e2e7220 */ /* 0x080fe20000410000 */
[-C--:B------:R-:W-:Y:S01]  /*4fd0*/  FMUL.FTZ R47, R47, R9.reuse ;  /* 0x000000092f2f7220 */ /* 0x080fe20000410000 */
[----:B------:R-:W-:Y:S01]  /*4fe0*/  FADD.FTZ R4, R159, R4 ;  /* 0x000000049f047221 */ /* 0x000fe20000010000 */
[-C--:B------:R-:W-:Y:S01]  /*4ff0*/  FMUL.FTZ R50, R50, R9.reuse ;  /* 0x0000000932327220 */ /* 0x080fe20000410000 */
[-C--:B------:R-:W-:Y:S01]  /*5000*/  FMUL.FTZ R51, R51, R9.reuse ;  /* 0x0000000933337220 */ /* 0x080fe20000410000 */
[----:B------:R-:W2:Y:S01]  /*5010*/  MUFU.EX2 R159, R166 ;  /* 0x000000a6009f7308 */ /* 0x000ea20000000800 */
[----:B------:R-:W-:Y:S01]  /*5020*/  FADD.FTZ R4, R162, R4 ;  /* 0x00000004a2047221 */ /* 0x000fe20000010000 */
[----:B---3--:R-:W-:Y:S01]  /*5030*/  FMNMX.FTZ R6, R6, R12, !PT ;  /* 0x0000000c06067209 */ /* 0x008fe20007810000 */
[-C--:B------:R-:W-:Y:S01]  /*5040*/  FMUL.FTZ R54, R54, R9.reuse ;  /* 0x0000000936367220 */ /* 0x080fe20000410000 */
[-C--:B------:R-:W-:Y:S01]  /*5050*/  FMUL.FTZ R55, R55, R9.reuse ;  /* 0x0000000937377220 */ /* 0x080fe20000410000 */
[----:B----4-:R-:W-:Y:S01]  /*5060*/  FADD.FTZ R4, R13, R4 ;  /* 0x000000040d047221 */ /* 0x010fe20000010000 */
[-C--:B------:R-:W-:Y:S01]  /*5070*/  FMUL.FTZ R58, R58, R9.reuse ;  /* 0x000000093a3a7220 */ /* 0x080fe20000410000 */
[----:B------:R-:W3:Y:S01]  /*5080*/  SHFL.BFLY PT, R14, R6, 0x1, 0x1f ;  /* 0x0c201f00060e7f89 */ /* 0x000ee200000e0000 */
        /* <DEDUP_REMOVED lines=21> */
[----:B------:R-:W-:Y:S01]  /*51e0*/  FADD.FTZ R4, R170, R4 ;  /* 0x00000004aa047221 */ /* 0x000fe20000010000 */
[-C--:B------:R-:W-:Y:S01]  /*51f0*/  FMUL.FTZ R90, R90, R9.reuse ;  /* 0x000000095a5a7220 */ /* 0x080fe20000410000 */
[----:B---3--:R-:W-:Y:S01]  /*5200*/  FMNMX.FTZ R6, R6, R14, !PT ;  /* 0x0000000e06067209 */ /* 0x008fe20007810000 */
[----:B------:R-:W3:Y:S01]  /*5210*/  MUFU.EX2 R175, R175 ;  /* 0x000000af00af7308 */ /* 0x000ee20000000800 */
[----:B-----5:R-:W-:Y:S01]  /*5220*/  FADD.FTZ R4, R171, R4 ;  /* 0x00000004ab047221 */ /* 0x020fe20000010000 */
[-C--:B------:R-:W-:Y:S01]  /*5230*/  FMUL.FTZ R91, R91, R9.reuse ;  /* 0x000000095b5b7220 */ /* 0x080fe20000410000 */
[----:B------:R-:W-:Y:S01]  /*5240*/  FSETP.NEU.FTZ.AND P1, PT, R6, -INF , PT ;  /* 0xff8000000600780b */ /* 0x000fe20003f3d000 */
[-C--:B------:R-:W-:Y:S01]  /*5250*/  FMUL.FTZ R94, R94, R9.reuse ;  /* 0x000000095e5e7220 */ /* 0x080fe20000410000 */
[-C--:B------:R-:W-:Y:S01]  /*5260*/  FMUL.FTZ R95, R95, R9.reuse ;  /* 0x000000095f5f7220 */ /* 0x080fe20000410000 */
[-C--:B------:R-:W-:Y:S01]  /*5270*/  FMUL.FTZ R98, R98, R9.reuse ;  /* 0x0000000962627220 */ /* 0x080fe20000410000 */
[----:B------:R-:W-:Y:S01]  /*5280*/  FSEL R14, R6, RZ, P1 ;  /* 0x000000ff060e7208 */ /* 0x000fe20000800000 */
[----:B------:R-:W4:Y:S01]  /*5290*/  MUFU.EX2 R178, R178 ;  /* 0x000000b200b27308 */ /* 0x000f220000000800 */
[----:B--2---:R-:W-:Y:S01]  /*52a0*/  FADD.FTZ R4, R163, R4 ;  /* 0x00000004a3047221 */ /* 0x004fe20000010000 */
[-C--:B------:R-:W-:Y:S01]  /*52b0*/  FMUL.FTZ R99, R99, R9.reuse ;  /* 0x0000000963637220 */ /* 0x080fe20000410000 */
[-C--:B------:R-:W-:Y:S01]  /*52c0*/  FMUL.FTZ R102, R102, R9.reuse ;  /* 0x0000000966667220 */ /* 0x080fe20000410000 */
[----:B------:R-:W-:Y:S01]  /*52d0*/  FADD.FTZ R8, -R14, R8 ;  /* 0x000000080e087221 */ /* 0x000fe20000010100 */
[----:B------:R-:W-:Y:S01]  /*52e0*/  FMUL.FTZ R14, R6, UR10 ;  /* 0x0000000a060e7c20 */ /* 0x000fe20008410000 */
[-C--:B------:R-:W-:Y:S01]  /*52f0*/  FMUL.FTZ R103, R103, R9.reuse ;  /* 0x0000000967677220 */ /* 0x080fe20000410000 */
[----:B------:R-:W-:Y:S01]  /*5300*/  FMUL.FTZ R106, R106, R9 ;  /* 0x000000096a6a7220 */ /* 0x000fe20000410000 */
[----:B------:R-:W-:Y:S01]  /*5310*/  FMUL.FTZ R8, R8, UR10 ;  /* 0x0000000a08087c20 */ /* 0x000fe20008410000 */
[----:B------:R-:W2:Y:S01]  /*5320*/  MUFU.EX2 R179, R179 ;  /* 0x000000b300b37308 */ /* 0x000ea20000000800 */
[----:B------:R-:W-:Y:S01]  /*5330*/  FSEL R14, R14, RZ, P1 ;  /* 0x000000ff0e0e7208 */ /* 0x000fe20000800000 */
[C---:B---3--:R-:W-:Y:S01]  /*5340*/  FADD.FTZ R4, R175.reuse, R4 ;  /* 0x00000004af047221 */ /* 0x048fe20000010000 */
[----:B------:R-:W-:Y:S01]  /*5350*/  F2FP.BF16.F32.PACK_AB R163, R175, R163 ;  /* 0x000000a3afa3723e */ /* 0x000fe200000010ff */
        /* <DEDUP_REMOVED lines=19> */
[--C-:B------:R-:W-:Y:S01]  /*5490*/  FFMA.FTZ R181, R181, UR10, -R14.reuse ;  /* 0x0000000ab5b57c23 */ /* 0x100fe2000801080e */
[----:B------:R-:W5:Y:S01]  /*54a0*/  MUFU.EX2 R10, R10 ;  /* 0x0000000a000a7308 */ /* 0x000f620000000800 */
[--C-:B------:R-:W-:Y:S01]  /*54b0*/  FFMA.FTZ R184, R184, UR10, -R14.reuse ;  /* 0x0000000ab8b87c23 */ /* 0x100fe2000801080e */
[----:B------:R-:W-:Y:S01]  /*54c0*/  FFMA.FTZ R185, R185, UR10, -R14 ;  /* 0x0000000ab9b97c23 */ /* 0x000fe2000801080e */
[----:B----4-:R-:W-:Y:S01]  /*54d0*/  FADD.FTZ R4, R178, R4 ;  /* 0x00000004b2047221 */ /* 0x010fe20000010000 */
[--C-:B------:R-:W-:Y:S01]  /*54e0*/  FFMA.FTZ R188, R188, UR10, -R14.reuse ;  /* 0x0000000abcbc7c23 */ /* 0x100fe2000801080e */
[--C-:B------:R-:W-:Y:S01]  /*54f0*/  FFMA.FTZ R189, R189, UR10, -R14.reuse ;  /* 0x0000000abdbd7c23 */ /* 0x100fe2000801080e */
[----:B------:R-:W-:Y:S01]  /*5500*/  FFMA.FTZ R192, R192, UR10, -R14 ;  /* 0x0000000ac0c07c23 */ /* 0x000fe2000801080e */
[----:B--2---:R-:W-:Y:S01]  /*5510*/  FADD.FTZ R4, R179, R4 ;  /* 0x00000004b3047221 */ /* 0x004fe20000010000 */
[----:B------:R-:W2:Y:S01]  /*5520*/  MUFU.EX2 R154, R156 ;  /* 0x0000009c009a7308 */ /* 0x000ea20000000800 */
[----:B---3--:R-:W-:Y:S01]  /*5530*/  FFMA.FTZ R3, R8, R3, R152 ;  /* 0x0000000308037223 */ /* 0x008fe20000010098 */
[--C-:B------:R-:W-:Y:S01]  /*5540*/  FFMA.FTZ R193, R193, UR10, -R14.reuse ;  /* 0x0000000ac1c17c23 */ /* 0x100fe2000801080e */
[--C-:B------:R-:W-:Y:S01]  /*5550*/  FFMA.FTZ R196, R196, UR10, -R14.reuse ;  /* 0x0000000ac4c47c23 */ /* 0x100fe2000801080e */
[----:B------:R-:W-:Y:S01]  /*5560*/  FFMA.FTZ R14, R197, UR10, -R14 ;  /* 0x0000000ac50e7c23 */ /* 0x000fe2000801080e */
[-C--:B------:R-:W-:Y:S01]  /*5570*/  FMUL.FTZ R24, R24, R8.reuse ;  /* 0x0000000818187220 */ /* 0x080fe20000410000 */
[-C--:B------:R-:W-:Y:S01]  /*5580*/  FMUL.FTZ R25, R25, R8.reuse ;  /* 0x0000000819197220 */ /* 0x080fe20000410000 */
[----:B------:R-:W-:Y:S01]  /*5590*/  FMUL.FTZ R28, R28, R8 ;  /* 0x000000081c1c7220 */ /* 0x000fe20000410000 */
[----:B------:R3:W4:Y:S01]  /*55a0*/  MUFU.EX2 R15, R157 ;  /* 0x0000009d000f7308 */ /* 0x0007220000000800 */
[C---:B-----5:R-:W-:Y:S01]  /*55b0*/  FADD.FTZ R3, R10.reuse, R3 ;  /* 0x000000030a037221 */ /* 0x060fe20000010000 */
[----:B------:R-:W-:Y:S01]  /*55c0*/  F2FP.BF16.F32.PACK_AB R152, R10, R152 ;  /* 0x000000980a98723e */ /* 0x000fe200000010ff */
[-C--:B------:R-:W-:Y:S01]  /*55d0*/  FMUL.FTZ R29, R29, R8.reuse ;  /* 0x000000081d1d7220 */ /* 0x080fe20000410000 */
[-C--:B------:R-:W-:Y:S01]  /*55e0*/  FMUL.FTZ R32, R32, R8.reuse ;  /* 0x0000000820207220 */ /* 0x080fe20000410000 */
[-C--:B------:R-:W-:Y:S01]  /*55f0*/  FMUL.FTZ R33, R33, R8.reuse ;  /* 0x0000000821217220 */ /* 0x080fe20000410000 */
[-C--:B------:R-:W-:Y:S01]  /*5600*/  FMUL.FTZ R36, R36, R8.reuse ;  /* 0x0000000824247220 */ /* 0x080fe20000410000 */
[----:B------:R-:W-:Y:S01]  /*5610*/  FMUL.FTZ R37, R37, R8 ;  /* 0x0000000825257220 */ /* 0x000fe20000410000 */
[----:B------:R-:W5:Y:S01]  /*5620*/  MUFU.EX2 R156, R160 ;  /* 0x000000a0009c7308 */ /* 0x000f620000000800 */
[----:B--2---:R-:W-:Y:S01]  /*5630*/  FADD.FTZ R3, R154, R3 ;  /* 0x000000039a037221 */ /* 0x004fe20000010000 */
[----:B---3--:R-:W-:Y:S01]  /*5640*/  F2FP.BF16.F32.PACK_AB R157, R13, R162 ;  /* 0x000000a20d9d723e */ /* 0x008fe200000010ff */
        /* <DEDUP_REMOVED lines=82> */
[----:B------:R-:W-:Y:S01]  /*5b70*/  FMUL.FTZ R149, R149, R8 ;  /* 0x0000000895957220 */ /* 0x000fe20000410000 */
        /* <DEDUP_REMOVED lines=30> */
[----:B------:R-:W-:-:S04]  /*5d60*/  FMUL.FTZ R151, R151, R9 ;  /* 0x0000000997977220 */ /* 0x000fc80000410000 */
        /* <DEDUP_REMOVED lines=36> */
[----:B----4-:R-:W-:-:S04]  /*5fb0*/  FADD.FTZ R3, R174, R3 ;  /* 0x00000003ae037221 */ /* 0x010fc80000010000 */
[C---:B--2---:R-:W-:Y:S01]  /*5fc0*/  FADD.FTZ R3, R14.reuse, R3 ;  /* 0x000000030e037221 */ /* 0x044fe20000010000 */
[----:B------:R-:W-:Y:S01]  /*5fd0*/  F2FP.BF16.F32.PACK_AB R174, R14, R174 ;  /* 0x000000ae0eae723e */ /* 0x000fe200000010ff */
[C---:B---3--:R-:W-:Y:S01]  /*5fe0*/  FADD.FTZ R4, R11.reuse, R4 ;  /* 0x000000040b047221 */ /* 0x048fe20000010000 */
[----:B------:R-:W-:Y:S01]  /*5ff0*/  F2FP.BF16.F32.PACK_AB R175, R11, R198 ;  /* 0x000000c60baf723e */ /* 0x000fe200000010ff */
[----:B------:R-:W-:Y:S06]  /*6000*/  @!P0 BRA `(.L_x_14009) ;  /* 0x0000000000048947 */ /* 0x000fec0003800000 */
[----:B------:R-:W-:Y:S01]  /*6010*/  BPT.TRAP 0x1 ;  /* 0x000000040000795c */ /* 0x000fe20000300000 */
.L_x_14009:
[----:B------:R2:W3:Y:S01]  /*6020*/  SYNCS.PHASECHK.TRANS64.TRYWAIT P1, [UR23+0x22850], R7 ;  /* 0x02285007ff0075a7 */ /* 0x0004e20008020157 */
[----:B------:R-:W-:Y:S05]  /*6030*/  @!P0 BRA `(.L_x_14010) ;  /* 0x0000000000048947 */ /* 0x000fea0003800000 */
[----:B------:R-:W-:Y:S01]  /*6040*/  BPT.TRAP 0x1 ;  /* 0x000000040000795c */ /* 0x000fe20000300000 */
.L_x_14010:
[----:B---3--:R-:W-:Y:S05]  /*6050*/  @P1 BRA `(.L_x_14011) ;  /* 0x0000000000081947 */ /* 0x008fea0003800000 */
[----:B------:R-:W3:Y:S02]  /*6060*/  SYNCS.PHASECHK.TRANS64.TRYWAIT P1, [UR23+0x22850], R7 ;  /* 0x02285007ff0075a7 */ /* 0x000ee40008020157 */
[----:B---3--:R-:W-:Y:S05]  /*6070*/  @!P1 BRA `(.L_x_14012) ;  /* 0x000000d400ac9947 */ /* 0x008fea0003800000 */
.L_x_14011:
        /* <DEDUP_REMOVED lines=42> */
.L_x_14013:
[----:B------:R-:W-:Y:S01]  /*6320*/  UISETP.GT.AND UP0, UPT, UR25, UR24, UPT ;  /* 0x000000181900728c */ /* 0x000fe2000bf04270 */
[----:B------:R-:W-:Y:S01]  /*6330*/  IMAD.MOV.U32 R9, RZ, RZ, R5 ;  /* 0x000000ffff097224 */ /* 0x000fe200078e0005 */
[----:B------:R-:W-:Y:S01]  /*6340*/  UIADD3 UR23, UR23, 0x22860, URZ ;  /* 0x0002286017177890 */ /* 0x000fe2000fffe03f */
[----:B------:R-:W-:Y:S01]  /*6350*/  IMAD.MOV.U32 R8, RZ, RZ, R6 ;  /* 0x000000ffff087224 */ /* 0x000fe200078e0006 */
[----:B------:R-:W-:Y:S02]  /*6360*/  UIADD3 UR25, UR25, -0x1, URZ ;  /* 0xffffffff19197890 */ /* 0x000fe4000fffe03f */
[----:B------:R-:W-:Y:S01]  /*6370*/  PLOP3.LUT P1, PT, PT, PT, UP0, 0x80, 0x0 ;  /* 0x000000000000781c */ /* 0x000fe20003f2f008 */
[----:B------:R-:W-:-:S09]  /*6380*/  UPRMT UR23, UR22, 0x654, UR23 ;  /* 0x0000065416177896 */ /* 0x000fd20008000017 */
[----:B------:R-:W-:Y:S03]  /*6390*/  SYNCS.ARRIVE.TRANS64.RED.A1T0 RZ, [UR23], RZ ;  /* 0x000000ffffff79a7 */ /* 0x000fe60008100417 */
[----:B------:R-:W-:Y:S05]  /*63a0*/  @P1 BRA `(.L_x_14014) ;  /* 0xffffffd800b01947 */ /* 0x000fea000383ffff */
.L_x_14003:
[----:B------:R-:W-:-:S06]  /*63b0*/  UISETP.GE.AND UP0, UPT, UR25, UR45, UPT ;  /* 0x0000002d1900728c */ /* 0x000fcc000bf06270 */
[----:B------:R-:W-:-:S13]  /*63c0*/  PLOP3.LUT P1, PT, PT, PT, UP0, 0x80, 0x0 ;  /* 0x000000000000781c */ /* 0x000fda0003f2f008 */
[----:B------:R-:W-:Y:S05]  /*63d0*/  @!P1 BRA `(.L_x_14015) ;  /* 0x0000001c005c9947 */ /* 0x000fea0003800000 */
[----:B0-23--:R-:W-:Y:S01]  /*63e0*/  IMAD.MOV.U32 R9, RZ, RZ, R5 ;  /* 0x000000ffff097224 */ /* 0x00dfe200078e0005 */
[----:B------:R-:W-:Y:S01]  /*63f0*/  ULDC UR24, c[0x0][0x988] ;  /* 0x0002620000187ab9 */ /* 0x000fe20000000800 */
[----:B------:R-:W-:-:S07]  /*6400*/  IMAD.MOV.U32 R8, RZ, RZ, R6 ;  /* 0x000000ffff087224 */ /* 0x000fce00078e0006 */
.L_x_14026:
[----:B------:R-:W-:-:S04]  /*6410*/  UIADD3 UR37, UR37, 0x1, URZ ;  /* 0x0000000125257890 */ /* 0x000fc8000fffe03f */
[----:B------:R-:W-:-:S04]  /*6420*/  UISETP.NE.AND UP0, UPT, UR37, 0x2, UPT ;  /* 0x000000022500788c */ /* 0x000fc8000bf05270 */
[----:B------:R-:W-:Y:S02]  /*6430*/  USEL UR6, URZ, 0x1, UP0 ;  /* 0x000000013f067887 */ /* 0x000fe40008000000 */
[----:B------:R-:W-:Y:S02]  /*6440*/  USEL UR37, UR37, URZ, UP0 ;  /* 0x0000003f25257287 */ /* 0x000fe40008000000 */
[----:B------:R-:W-:Y:S01]  /*6450*/  ULOP3.LUT UR36, UR36, UR6, URZ, 0x3c, !UPT ;  /* 0x0000000624247292 */ /* 0x000fe2000f8e3c3f */
[----:B------:R-:W-:Y:S11]  /*6460*/  @!P0 BRA `(.L_x_14016) ;  /* 0x0000000000048947 */ /* 0x000ff60003800000 */
[----:B------:R-:W-:Y:S01]  /*6470*/  BPT.TRAP 0x1 ;  /* 0x000000040000795c */ /* 0x000fe20000300000 */
.L_x_14016:
        /* <DEDUP_REMOVED lines=9> */
.L_x_14017:
[----:B--2---:R-:W-:Y:S05]  /*6510*/  @P1 BRA `(.L_x_14018) ;  /* 0x0000000000081947 */ /* 0x004fea0003800000 */
[----:B------:R-:W2:Y:S02]  /*6520*/  SYNCS.PHASECHK.TRANS64.TRYWAIT P1, [UR23+0x22830], R7 ;  /* 0x02283007ff0075a7 */ /* 0x000ea40008020157 */
[----:B--2---:R-:W-:Y:S05]  /*6530*/  @!P1 BRA `(.L_x_14019) ;  /* 0x000000d000949947 */ /* 0x004fea0003800000 */
.L_x_14018:
        /* <DEDUP_REMOVED lines=26> */
.L_x_14020:
        /* <DEDUP_REMOVED lines=111> */
[C---:B----4-:R-:W-:Y:S01]  /*6dd0*/  FADD.FTZ R3, R161.reuse, R3 ;  /* 0x00000003a1037221 */ /* 0x050fe20000010000 */
        /* <DEDUP_REMOVED lines=63> */
[----:B------:R-:W3:Y:S08]  /*71d0*/  MUFU.EX2 R10, R164 ;  /* 0x000000a4000a7308 */ /* 0x000ef00000000800 */
[----:B------:R-:W-:Y:S08]  /*71e0*/  MUFU.EX2 R164, R184 ;  /* 0x000000b800a47308 */ /* 0x000ff00000000800 */
[----:B------:R-:W-:Y:S01]  /*71f0*/  MUFU.EX2 R185, R185 ;  /* 0x000000b900b97308 */ /* 0x000fe20000000800 */
[----:B---3--:R-:W-:Y:S01]  /*7200*/  FADD.FTZ R3, R10, R3 ;  /* 0x000000030a037221 */ /* 0x008fe20000010000 */
[----:B--2---:R-:W-:-:S03]  /*7210*/  FMNMX.FTZ R5, R5, R11, !PT ;  /* 0x0000000b05057209 */ /* 0x004fc60007810000 */
[----:B------:R-:W-:-:S03]  /*7220*/  FADD.FTZ R3, R165, R3 ;  /* 0x00000003a5037221 */ /* 0x000fc60000010000 */
[----:B------:R-:W-:Y:S01]  /*7230*/  MUFU.EX2 R189, R189 ;  /* 0x000000bd00bd7308 */ /* 0x000fe20000000800 */
[C---:B------:R-:W-:Y:S01]  /*7240*/  FMUL.FTZ R11, R5.reuse, UR10 ;  /* 0x0000000a050b7c20 */ /* 0x040fe20008410000 */
[----:B------:R-:W-:Y:S01]  /*7250*/  FADD.FTZ R9, -R5, R9 ;  /* 0x0000000905097221 */ /* 0x000fe20000010100 */
[----:B------:R-:W-:Y:S01]  /*7260*/  FADD.FTZ R3, R156, R3 ;  /* 0x000000039c037221 */ /* 0x000fe20000010000 */
[----:B------:R-:W-:Y:S01]  /*7270*/  F2FP.BF16.F32.PACK_AB R156, R169, R156 ;  /* 0x0000009ca99c723e */ /* 0x000fe200000010ff */
        /* <DEDUP_REMOVED lines=16> */
[----:B------:R-:W-:Y:S01]  /*7380*/  FFMA.FTZ R179, R179, UR10, -R11 ;  /* 0x0000000ab3b37c23 */ /* 0x000fe2000801080b */
[----:B------:R-:W-:Y:S01]  /*7390*/  FADD.FTZ R3, R169, R3 ;  /* 0x00000003a9037221 */ /* 0x000fe20000010000 */
[--C-:B------:R-:W-:Y:S01]  /*73a0*/  FFMA.FTZ R182, R182, UR10, -R11.reuse ;  /* 0x0000000ab6b67c23 */ /* 0x100fe2000801080b */
[--C-:B------:R-:W-:Y:S01]  /*73b0*/  FFMA.FTZ R183, R183, UR10, -R11.reuse ;  /* 0x0000000ab7b77c23 */ /* 0x100fe2000801080b */
[----:B------:R-:W-:Y:S01]  /*73c0*/  FFMA.FTZ R186, R186, UR10, -R11 ;  /* 0x0000000ababa7c23 */ /* 0x000fe2000801080b */
[----:B------:R-:W-:Y:S01]  /*73d0*/  FADD.FTZ R3, R172, R3 ;  /* 0x00000003ac037221 */ /* 0x000fe20000010000 */
[----:B------:R-:W3:Y:S01]  /*73e0*/  MUFU.EX2 R155, R155 ;  /* 0x0000009b009b7308 */ /* 0x000ee20000000800 */
[--C-:B------:R-:W-:Y:S01]  /*73f0*/  FFMA.FTZ R187, R187, UR10, -R11.reuse ;  /* 0x0000000abbbb7c23 */ /* 0x100fe2000801080b */
[----:B------:R-:W-:Y:S01]  /*7400*/  FFMA.FTZ R190, R190, UR10, -R11 ;  /* 0x0000000abebe7c23 */ /* 0x000fe2000801080b */
[----:B------:R-:W-:Y:S01]  /*7410*/  FADD.FTZ R3, R173, R3 ;  /* 0x00000003ad037221 */ /* 0x000fe20000010000 */
[--C-:B------:R-:W-:Y:S01]  /*7420*/  FFMA.FTZ R191, R191, UR10, -R11.reuse ;  /* 0x0000000abfbf7c23 */ /* 0x100fe2000801080b */
[--C-:B------:R-:W-:Y:S01]  /*7430*/  FFMA.FTZ R194, R194, UR10, -R11.reuse ;  /* 0x0000000ac2c27c23 */ /* 0x100fe2000801080b */
[----:B------:R-:W-:Y:S01]  /*7440*/  FFMA.FTZ R195, R195, UR10, -R11 ;  /* 0x0000000ac3c37c23 */ /* 0x000fe2000801080b */
[----:B------:R-:W-:Y:S01]  /*7450*/  FADD.FTZ R3, R160, R3 ;  /* 0x00000003a0037221 */ /* 0x000fe20000010000 */
[----:B------:R-:W4:Y:S01]  /*7460*/  MUFU.EX2 R158, R158 ;  /* 0x0000009e009e7308 */ /* 0x000f220000000800 */
[----:B--2---:R-:W-:Y:S01]  /*7470*/  FFMA.FTZ R4, R9, R4, R154 ;  /* 0x0000000409047223 */ /* 0x004fe2000001009a */
[----:B------:R-:W-:Y:S01]  /*7480*/  FFMA.FTZ R198, R198, UR10, -R11 ;  /* 0x0000000ac6c67c23 */ /* 0x000fe2000801080b */
[----:B------:R-:W-:Y:S01]  /*7490*/  FADD.FTZ R3, R177, R3 ;  /* 0x00000003b1037221 */ /* 0x000fe20000010000 */
[----:B------:R-:W-:Y:S01]  /*74a0*/  FFMA.FTZ R11, R199, UR10, -R11 ;  /* 0x0000000ac70b7c23 */ /* 0x000fe2000801080b */
[----:B------:R-:W-:Y:S01]  /*74b0*/  F2FP.BF16.F32.PACK_AB R160, R177, R160 ;  /* 0x000000a0b1a0723e */ /* 0x000fe200000010ff */
[-C--:B------:R-:W-:Y:S01]  /*74c0*/  FMUL.FTZ R26, R26, R9.reuse ;  /* 0x000000091a1a7220 */ /* 0x080fe20000410000 */
[----:B------:R-:W-:Y:S01]  /*74d0*/  FADD.FTZ R3, R180, R3 ;  /* 0x00000003b4037221 */ /* 0x000fe20000010000 */
        /* <DEDUP_REMOVED lines=142> */
.L_x_14021:
[----:B------:R2:W3:Y:S01]  /*7dc0*/  SYNCS.PHASECHK.TRANS64.TRYWAIT P1, [UR23+0x22850], R7 ;  /* 0x02285007ff0075a7 */ /* 0x0004e20008020157 */
[----:B------:R-:W-:Y:S05]  /*7dd0*/  @!P0 BRA `(.L_x_14022) ;  /* 0x0000000000048947 */ /* 0x000fea0003800000 */
[----:B------:R-:W-:Y:S01]  /*7de0*/  BPT.TRAP 0x1 ;  /* 0x000000040000795c */ /* 0x000fe20000300000 */
.L_x_14022:
[----:B---3--:R-:W-:Y:S05]  /*7df0*/  @P1 BRA `(.L_x_14023) ;  /* 0x0000000000081947 */ /* 0x008fea0003800000 */
[----:B------:R-:W3:Y:S02]  /*7e00*/  SYNCS.PHASECHK.TRANS64.TRYWAIT P1, [UR23+0x22850], R7 ;  /* 0x02285007ff0075a7 */ /* 0x000ee40008020157 */
[----:B---3--:R-:W-:Y:S05]  /*7e10*/  @!P1 BRA `(.L_x_14024) ;  /* 0x000000b800749947 */ /* 0x008fea0003800000 */
.L_x_14023:
        /* <DEDUP_REMOVED lines=42> */
.L_x_14025:
        /* <DEDUP_REMOVED lines=9> */
.L_x_14015:
        /* <DEDUP_REMOVED lines=22> */
[----:B-1----:R-:W-:Y:S01]  /*82b0*/  FADD.FTZ R4, R10, R7 ;  /* 0x000000070a047221 */ /* 0x002fe20000010000 */
[----:B------:R-:W-:-:S04]  /*82c0*/  IMAD.U32 R10, RZ, RZ, UR10 ;  /* 0x0000000aff0a7e24 */ /* 0x000fc8000f8e00ff */
[----:B------:R-:W-:Y:S02]  /*82d0*/  FSETP.NE.FTZ.AND P2, PT, R4, RZ, PT ;  /* 0x000000ff0400720b */ /* 0x000fe40003f55000 */
[----:B------:R-:W1:Y:S01]  /*82e0*/  @P1 MUFU.LG2 R7, R11 ;  /* 0x0000000b00071308 */ /* 0x000e620000000c00 */
[----:B------:R-:W-:Y:S01]  /*82f0*/  @P1 FMUL.FTZ R10, R10, 0.69314718246459960938 ;  /* 0x3f3172180a0a1820 */ /* 0x000fe20000410000 */
        /* <DEDUP_REMOVED lines=64> */
[----:B------:R-:W0:Y:S01]  /*8700*/  @P2 MUFU.RCP R3, R4 ;  /* 0x0000000400032308 */ /* 0x000e220000001000 */
[----:B------:R-:W-:Y:S01]  /*8710*/  @P2 FMUL.FTZ R9, R9, 0.69314718246459960938 ;  /* 0x3f31721809092820 */ /* 0x000fe20000410000 */
[----:B-1----:R-:W-:-:S06]  /*8720*/  @P1 FMUL.FTZ R7, R7, 0.69314718246459960938 ;  /* 0x3f31721807071820 */ /* 0x002fcc0000410000 */
[----:B------:R1:W2:Y:S02]  /*8730*/  @P2 MUFU.LG2 R8, R4 ;  /* 0x0000000400082308 */ /* 0x0002a40000000c00 */
[----:B-1----:R-:W-:Y:S02]  /*8740*/  IMAD.MOV.U32 R4, RZ, RZ, -0x800000 ;  /* 0xff800000ff047424 */ /* 0x002fe400078e00ff */
[-C--:B0-----:R-:W-:Y:S01]  /*8750*/  FMUL.FTZ R26, R26, R3.reuse ;  /* 0x000000031a1a7220 */ /* 0x081fe20000410000 */
[-C--:B------:R-:W-:Y:S01]  /*8760*/  FMUL.FTZ R27, R27, R3.reuse ;  /* 0x000000031b1b7220 */ /* 0x080fe20000410000 */
[-C--:B------:R-:W-:Y:S01]  /*8770*/  FMUL.FTZ R30, R30, R3.reuse ;  /* 0x000000031e1e7220 */ /* 0x080fe20000410000 */
[-C--:B------:R-:W-:Y:S01]  /*8780*/  FMUL.FTZ R31, R31, R3.reuse ;  /* 0x000000031f1f7220 */ /* 0x080fe20000410000 */
[-C--:B------:R-:W-:Y:S01]  /*8790*/  FMUL.FTZ R34, R34, R3.reuse ;  /* 0x0000000322227220 */ /* 0x080fe20000410000 */
[-C--:B------:R-:W-:Y:S01]  /*87a0*/  FMUL.FTZ R35, R35, R3.reuse ;  /* 0x0000000323237220 */ /* 0x080fe20000410000 */
[-C--:B------:R-:W-:Y:S01]  /*87b0*/  FMUL.FTZ R38, R38, R3.reuse ;  /* 0x0000000326267220 */ /* 0x080fe20000410000 */
[----:B--2---:R-:W-:Y:S01]  /*87c0*/  @P2 FMUL.FTZ R8, R8, 0.69314718246459960938 ;  /* 0x3f31721808082820 */ /* 0x004fe20000410000 */
        /* <DEDUP_REMOVED lines=59> */
.L_x_13990:
        /* <DEDUP_REMOVED lines=16> */
[----:B------:R-:W-:Y:S01]  /*8c80*/  F2FP.BF16.F32.PACK_AB R11, R31, R30 ;  /* 0x0000001e1f0b723e */ /* 0x000fe200000010ff */
[----:B------:R-:W-:Y:S01]  /*8c90*/  ULDC.64 UR12, c[0x0][0xc00] ;  /* 0x00030000000c7ab9 */ /* 0x000fe20000000a00 */
[----:B------:R-:W-:Y:S01]  /*8ca0*/  F2FP.BF16.F32.PACK_AB R14, R37, R36 ;  /* 0x00000024250e723e */ /* 0x000fe200000010ff */
[----:B------:R-:W-:Y:S01]  /*8cb0*/  UIMAD.WIDE UR12, UR39, 0x4, UR12 ;  /* 0x00000004270c78a5 */ /* 0x000fe2000f8e020c */
[----:B------:R-:W-:Y:S01]  /*8cc0*/  F2FP.BF16.F32.PACK_AB R15, R39, R38 ;  /* 0x00000026270f723e */ /* 0x000fe200000010ff */
[----:B------:R-:W-:Y:S01]  /*8cd0*/  ULDC.64 UR14, c[0x0][0xc08] ;  /* 0x00030200000e7ab9 */ /* 0x000fe20000000a00 */
[----:B------:R-:W-:Y:S01]  /*8ce0*/  ULDC UR9, c[0x0][0xbe8] ;  /* 0x0002fa0000097ab9 */ /* 0x000fe20000000800 */
[----:B------:R-:W-:Y:S01]  /*8cf0*/  UMOV UR10, UR8 ;  /* 0x00000008000a7c82 */ /* 0x000fe20008000000 */
[----:B0-----:R-:W-:Y:S01]  /*8d00*/  UMOV UR11, UR4 ;  /* 0x00000004000b7c82 */ /* 0x001fe20008000000 */
[----:B------:R-:W-:Y:S01]  /*8d10*/  UISETP.NE.U32.AND UP0, UPT, UR14, URZ, UPT ;  /* 0x0000003f0e00728c */ /* 0x000fe2000bf05070 */
[----:B------:R-:W-:-:S03]  /*8d20*/  ULDC UR4, c[0x0][0xad4] ;  /* 0x0002b50000047ab9 */ /* 0x000fc60000000800 */
[----:B------:R-:W-:-:S11]  /*8d30*/  UISETP.NE.AND.EX UP0, UPT, UR15, URZ, UPT, UP0 ;  /* 0x0000003f0f00728c */ /* 0x000fd6000bf05300 */
[----:B------:R-:W-:-:S04]  /*8d40*/  @UP0 ULEA UR14, UP1, UR39, UR14, 0x2 ;  /* 0x0000000e270e0291 */ /* 0x000fc8000f82103f */
[----:B------:R-:W-:Y:S01]  /*8d50*/  @UP0 ULEA.HI.X UR15, UR39, UR15, UR40, 0x2, UP1 ;  /* 0x0000000f270f0291 */ /* 0x000fe200088f1428 */
        /* <DEDUP_REMOVED lines=44> */
[----:B------:R-:W-:Y:S01]  /*9020*/  MOV R3, R12 ;  /* 0x0000000c00037202 */ /* 0x000fe20000000f00 */
[----:B------:R0:W-:Y:S01]  /*9030*/  STSM.16.M88.4 [R5], R8 ;  /* 0x0000000805007844 */ /* 0x0001e20000000200 */
[----:B------:R-:W-:-:S02]  /*9040*/  SHF.R.U64 R154, R154, 0x3, RZ ;  /* 0x000000039a9a7819 */ /* 0x000fc400000012ff */
[----:B------:R-:W-:Y:S01]  /*9050*/  LOP3.LUT R164, R164, R165, RZ, 0x3c, !PT ;  /* 0x000000a5a4a47212 */ /* 0x000fe200078e3cff */
[--C-:B------:R-:W-:Y:S01]  /*9060*/  IMAD.X R165, RZ, RZ, R7.reuse, P4 ;  /* 0x000000ffffa57224 */ /* 0x100fe200020e0607 */
[----:B------:R-:W-:Y:S02]  /*9070*/  F2FP.BF16.F32.PACK_AB R12, R33, R32 ;  /* 0x00000020210c723e */ /* 0x000fe400000010ff */
[----:B------:R-:W-:Y:S02]  /*9080*/  F2FP.BF16.F32.PACK_AB R13, R35, R34 ;  /* 0x00000022230d723e */ /* 0x000fe400000010ff */
[----:B------:R-:W-:Y:S02]  /*9090*/  IADD3 R21, P5, R6, 0xc020, RZ ;  /* 0x0000c02006157810 */ /* 0x000fe40007fbe0ff */
[----:B------:R-:W-:Y:S01]  /*90a0*/  LOP3.LUT R168, R168, R169, RZ, 0x3c, !PT ;  /* 0x000000a9a8a87212 */ /* 0x000fe200078e3cff */
[----:B------:R-:W-:Y:S01]  /*90b0*/  IMAD.X R169, RZ, RZ, R7, P6 ;  /* 0x000000ffffa97224 */ /* 0x000fe200030e0607 */
[C---:B------:R-:W-:Y:S01]  /*90c0*/  IADD3 R159, P3, R6.reuse, 0x8060, RZ ;  /* 0x00008060069f7810 */ /* 0x040fe20007f7e0ff */
[----:B------:R1:W-:Y:S01]  /*90d0*/  STSM.16.M88.4 [R3], R12 ;  /* 0x0000000c03007844 */ /* 0x0003e20000000200 */
[----:B------:R-:W-:-:S02]  /*90e0*/  IADD3 R157, P2, R6, 0xc040, RZ ;  /* 0x0000c040069d7810 */ /* 0x000fc40007f5e0ff */
[----:B------:R-:W-:Y:S02]  /*90f0*/  SHF.R.U64 R172, R172, 0x3, RZ ;  /* 0x00000003acac7819 */ /* 0x000fe400000012ff */
[----:B------:R-:W-:Y:S02]  /*9100*/  IADD3 R175, P4, R6, 0x8040, RZ ;  /* 0x0000804006af7810 */ /* 0x000fe40007f9e0ff */
[----:B------:R-:W-:Y:S01]  /*9110*/  LOP3.LUT R154, R154, R155, RZ, 0x3c, !PT ;  /* 0x0000009b9a9a7212 */ /* 0x000fe200078e3cff */
[----:B------:R-:W-:Y:S01]  /*9120*/  IMAD.X R155, RZ, RZ, R7, P0 ;  /* 0x000000ffff9b7224 */ /* 0x000fe200000e0607 */
[----:B------:R-:W-:Y:S02]  /*9130*/  IADD3 R161, P6, R6, 0xc000, RZ ;  /* 0x0000c00006a17810 */ /* 0x000fe40007fde0ff */
[----:B------:R-:W-:Y:S02]  /*9140*/  LOP3.LUT R20, R21, 0x380, RZ, 0xc0, !PT ;  /* 0x0000038015147812 */ /* 0x000fe400078ec0ff */
[----:B------:R-:W-:-:S02]  /*9150*/  LOP3.LUT R158, R159, 0x380, RZ, 0xc0, !PT ;  /* 0x000003809f9e7812 */ /* 0x000fc400078ec0ff */
[----:B------:R-:W-:Y:S02]  /*9160*/  LOP3.LUT R156, R157, 0x380, RZ, 0xc0, !PT ;  /* 0x000003809d9c7812 */ /* 0x000fe400078ec0ff */
[----:B------:R-:W-:Y:S02]  /*9170*/  MOV R163, R162 ;  /* 0x000000a200a37202 */ /* 0x000fe40000000f00 */
[----:B0-----:R-:W-:Y:S02]  /*9180*/  F2FP.BF16.F32.PACK_AB R8, R41, R40 ;  /* 0x000000282908723e */ /* 0x001fe400000010ff */
[----:B------:R-:W-:Y:S02]  /*9190*/  F2FP.BF16.F32.PACK_AB R9, R43, R42 ;  /* 0x0000002a2b09723e */ /* 0x000fe400000010ff */
[----:B------:R-:W-:Y:S02]  /*91a0*/  F2FP.BF16.F32.PACK_AB R10, R45, R44 ;  /* 0x0000002c2d0a723e */ /* 0x000fe400000010ff */
[----:B------:R-:W-:-:S02]  /*91b0*/  F2FP.BF16.F32.PACK_AB R11, R47, R46 ;  /* 0x0000002e2f0b723e */ /* 0x000fc400000010ff */
[----:B------:R-:W-:Y:S01]  /*91c0*/  LOP3.LUT R172, R172, R173, RZ, 0x3c, !PT ;  /* 0x000000adacac7212 */ /* 0x000fe200078e3cff */
[----:B------:R-:W-:Y:S01]  /*91d0*/  IMAD.X R173, RZ, RZ, R7, P1 ;  /* 0x000000ffffad7224 */ /* 0x000fe200008e0607 */
[----:B------:R-:W-:Y:S01]  /*91e0*/  LOP3.LUT R174, R175, 0x380, RZ, 0xc0, !PT ;  /* 0x00000380afae7812 */ /* 0x000fe200078ec0ff */
[----:B------:R0:W-:Y:S01]  /*91f0*/  STSM.16.M88.4 [R163], R8 ;  /* 0x00000008a3007844 */ /* 0x0001e20000000200 */
[----:B------:R-:W-:Y:S02]  /*9200*/  MOV R164, R164 ;  /* 0x000000a400a47202 */ /* 0x000fe40000000f00 */
[----:B-1----:R-:W-:Y:S02]  /*9210*/  F2FP.BF16.F32.PACK_AB R12, R49, R48 ;  /* 0x00000030310c723e */ /* 0x002fe400000010ff */
[----:B------:R-:W-:Y:S02]  /*9220*/  F2FP.BF16.F32.PACK_AB R13, R51, R50 ;  /* 0x00000032330d723e */ /* 0x000fe400000010ff */
[----:B------:R-:W-:-:S02]  /*9230*/  F2FP.BF16.F32.PACK_AB R14, R53, R52 ;  /* 0x00000034350e723e */ /* 0x000fc400000010ff */
[----:B------:R-:W-:Y:S02]  /*9240*/  F2FP.BF16.F32.PACK_AB R15, R55, R54 ;  /* 0x00000036370f723e */ /* 0x000fe400000010ff */
[----:B------:R-:W-:Y:S02]  /*9250*/  LOP3.LUT R160, R161, 0x380, RZ, 0xc0, !PT ;  /* 0x00000380a1a07812 */ /* 0x000fe400078ec0ff */
[----:B------:R-:W-:Y:S01]  /*9260*/  SHF.R.U64 R20, R20, 0x3, RZ ;  /* 0x0000000314147819 */ /* 0x000fe200000012ff */
[----:B------:R1:W-:Y:S01]  /*9270*/  STSM.16.M88.4 [R164], R12 ;  /* 0x0000000ca4007844 */ /* 0x0003e20000000200 */
[----:B------:R-:W-:Y:S02]  /*9280*/  IADD3 R3, P1, R6, 0xc060, RZ ;  /* 0x0000c06006037810 */ /* 0x000fe40007f3e0ff */
[----:B------:R-:W-:Y:S02]  /*9290*/  SHF.R.U64 R158, R158, 0x3, RZ ;  /* 0x000000039e9e7819 */ /* 0x000fe400000012ff */
[----:B------:R-:W-:-:S02]  /*92a0*/  SHF.R.U64 R156, R156, 0x3, RZ ;  /* 0x000000039c9c7819 */ /* 0x000fc400000012ff */
[----:B------:R-:W-:Y:S02]  /*92b0*/  MOV R162, R152 ;  /* 0x0000009800a27202 */ /* 0x000fe40000000f00 */
[----:B------:R-:W-:Y:S02]  /*92c0*/  MOV R5, R154 ;  /* 0x0000009a00057202 */ /* 0x000fe40000000f00 */
[----:B------:R-:W-:Y:S02]  /*92d0*/  SHF.R.U64 R174, R174, 0x3, RZ ;  /* 0x00000003aeae7819 */ /* 0x000fe400000012ff */
[----:B------:R-:W-:Y:S02]  /*92e0*/  MOV R166, R166 ;  /* 0x000000a600a67202 */ /* 0x000fe40000000f00 */
[----:B------:R-:W-:Y:S02]  /*92f0*/  F2FP.BF16.F32.PACK_AB R152, R57, R56 ;  /* 0x000000383998723e */ /* 0x000fe400000010ff */
[----:B------:R-:W-:-:S02]  /*9300*/  F2FP.BF16.F32.PACK_AB R153, R59, R58 ;  /* 0x0000003a3b99723e */ /* 0x000fc400000010ff */
[----:B------:R-:W-:Y:S02]  /*9310*/  F2FP.BF16.F32.PACK_AB R154, R61, R60 ;  /* 0x0000003c3d9a723e */ /* 0x000fe400000010ff */
[----:B------:R-:W-:Y:S02]  /*9320*/  F2FP.BF16.F32.PACK_AB R155, R63, R62 ;  /* 0x0000003e3f9b723e */ /* 0x000fe400000010ff */
[----:B------:R-:W-:Y:S02]  /*9330*/  SHF.R.U64 R160, R160, 0x3, RZ ;  /* 0x00000003a0a07819 */ /* 0x000fe400000012ff */
[----:B------:R-:W-:Y:S01]  /*9340*/  MOV R168, R168 ;  /* 0x000000a800a87202 */ /* 0x000fe20000000f00 */
[----:B------:R2:W-:Y:S01]  /*9350*/  STSM.16.M88.4 [R166], R152 ;  /* 0x00000098a6007844 */ /* 0x0005e20000000200 */
[----:B0-----:R-:W-:Y:S02]  /*9360*/  F2FP.BF16.F32.PACK_AB R8, R65, R64 ;  /* 0x000000404108723e */ /* 0x001fe400000010ff */
[----:B------:R-:W-:-:S02]  /*9370*/  F2FP.BF16.F32.PACK_AB R9, R67, R66 ;  /* 0x000000424309723e */ /* 0x000fc400000010ff */
[----:B------:R-:W-:Y:S02]  /*9380*/  F2FP.BF16.F32.PACK_AB R10, R69, R68 ;  /* 0x00000044450a723e */ /* 0x000fe400000010ff */
[----:B------:R-:W-:Y:S02]  /*9390*/  F2FP.BF16.F32.PACK_AB R11, R71, R70 ;  /* 0x00000046470b723e */ /* 0x000fe400000010ff */
[----:B------:R-:W-:Y:S01]  /*93a0*/  LOP3.LUT R20, R20, R21, RZ, 0x3c, !PT ;  /* 0x0000001514147212 */ /* 0x000fe200078e3cff */
[----:B------:R-:W-:Y:S01]  /*93b0*/  IMAD.X R21, RZ, RZ, R7, P5 ;  /* 0x000000ffff157224 */ /* 0x000fe200028e0607 */
[----:B------:R-:W-:Y:S01]  /*93c0*/  LOP3.LUT R6, R3, 0x380, RZ, 0xc0, !PT ;  /* 0x0000038003067812 */ /* 0x000fe200078ec0ff */
[----:B------:R0:W-:Y:S01]  /*93d0*/  STSM.16.M88.4 [R168], R8 ;  /* 0x00000008a8007844 */ /* 0x0001e20000000200 */
[----:B------:R-:W-:Y:S02]  /*93e0*/  MOV R170, R170 ;  /* 0x000000aa00aa7202 */ /* 0x000fe40000000f00 */
[----:B-1----:R-:W-:-:S02]  /*93f0*/  F2FP.BF16.F32.PACK_AB R12, R73, R72 ;  /* 0x00000048490c723e */ /* 0x002fc400000010ff */
        /* <DEDUP_REMOVED lines=11> */
[----:B------:R-:W-:Y:S01]  /*94b0*/  SHF.R.U64 R6, R6, 0x3, RZ ;  /* 0x0000000306067819 */ /* 0x000fe200000012ff */
[----:B------:R1:W-:Y:S01]  /*94c0*/  STSM.16.M88.4 [R170], R12 ;  /* 0x0000000caa007844 */ /* 0x0003e20000000200 */
[----:B------:R-:W-:Y:S01]  /*94d0*/  F2FP.BF16.F32.PACK_AB R164, R81, R80 ;  /* 0x0000005051a4723e */ /* 0x000fe200000010ff */
[----:B------:R-:W-:Y:S01]  /*94e0*/  IMAD.X R7, RZ, RZ, R7, P1 ;  /* 0x000000ffff077224 */ /* 0x000fe200008e0607 */
[----:B------:R-:W-:-:S02]  /*94f0*/  F2FP.BF16.F32.PACK_AB R165, R83, R82 ;  /* 0x0000005253a5723e */ /* 0x000fc400000010ff */
[----:B--2---:R-:W-:Y:S02]  /*9500*/  F2FP.BF16.F32.PACK_AB R166, R85, R84 ;  /* 0x0000005455a6723e */ /* 0x004fe400000010ff */
[----:B------:R-:W-:Y:S02]  /*9510*/  F2FP.BF16.F32.PACK_AB R167, R87, R86 ;  /* 0x0000005657a7723e */ /* 0x000fe400000010ff */
[----:B------:R-:W-:Y:S02]  /*9520*/  MOV R172, R172 ;  /* 0x000000ac00ac7202 */ /* 0x000fe40000000f00 */
[----:B0-----:R-:W-:Y:S01]  /*9530*/  F2FP.BF16.F32.PACK_AB R168, R89, R88 ;  /* 0x0000005859a8723e */ /* 0x001fe200000010ff */
[----:B------:R0:W-:Y:S01]  /*9540*/  STSM.16.M88.4 [R162], R164 ;  /* 0x000000a4a2007844 */ /* 0x0001e20000000200 */
[----:B------:R-:W-:Y:S02]  /*9550*/  F2FP.BF16.F32.PACK_AB R169, R91, R90 ;  /* 0x0000005a5ba9723e */ /* 0x000fe400000010ff */
[----:B------:R-:W-:-:S02]  /*9560*/  F2FP.BF16.F32.PACK_AB R171, R95, R94 ;  /* 0x0000005e5fab723e */ /* 0x000fc400000010ff */
[----:B-1----:R-:W-:Y:S02]  /*9570*/  F2FP.BF16.F32.PACK_AB R170, R93, R92 ;  /* 0x0000005c5daa723e */ /* 0x002fe400000010ff */
[----:B------:R-:W-:Y:S02]  /*9580*/  MOV R20, R20 ;  /* 0x0000001400147202 */ /* 0x000fe40000000f00 */
[----:B------:R-:W-:Y:S01]  /*9590*/  MOV R173, R158 ;  /* 0x0000009e00ad7202 */ /* 0x000fe20000000f00 */
[----:B------:R-:W-:Y:S01]  /*95a0*/  STSM.16.M88.4 [R172], R168 ;  /* 0x000000a8ac007844 */ /* 0x000fe20000000200 */
[----:B------:R-:W-:Y:S02]  /*95b0*/  MOV R21, R156 ;  /* 0x0000009c00157202 */ /* 0x000fe40000000f00 */
[----:B------:R-:W-:Y:S02]  /*95c0*/  F2FP.BF16.F32.PACK_AB R152, R97, R96 ;  /* 0x000000606198723e */ /* 0x000fe400000010ff */
[----:B------:R-:W-:-:S02]  /*95d0*/  F2FP.BF16.F32.PACK_AB R153, R99, R98 ;  /* 0x000000626399723e */ /* 0x000fc400000010ff */
[----:B------:R-:W-:Y:S02]  /*95e0*/  F2FP.BF16.F32.PACK_AB R154, R101, R100 ;  /* 0x00000064659a723e */ /* 0x000fe400000010ff */
[----:B------:R-:W-:Y:S02]  /*95f0*/  F2FP.BF16.F32.PACK_AB R155, R103, R102 ;  /* 0x00000066679b723e */ /* 0x000fe400000010ff */
[----:B------:R-:W-:Y:S02]  /*9600*/  LOP3.LUT R6, R6, R3, RZ, 0x3c, !PT ;  /* 0x0000000306067212 */ /* 0x000fe400078e3cff */
        /* <DEDUP_REMOVED lines=10> */
[----:B0-----:R-:W-:-:S02]  /*96b0*/  F2FP.BF16.F32.PACK_AB R162, R117, R116 ;  /* 0x0000007475a2723e */ /* 0x001fc400000010ff */
[----:B------:R-:W-:Y:S02]  /*96c0*/  F2FP.BF16.F32.PACK_AB R163, R119, R118 ;  /* 0x0000007677a3723e */ /* 0x000fe400000010ff */
[----:B------:R-:W-:Y:S02]  /*96d0*/  F2FP.BF16.F32.PACK_AB R8, R121, R120 ;  /* 0x000000787908723e */ /* 0x000fe400000010ff */
        /* <DEDUP_REMOVED lines=9> */
[----:B-1----:R-:W-:Y:S02]  /*9770*/  F2FP.BF16.F32.PACK_AB R152, R137, R136 ;  /* 0x000000888998723e */ /* 0x002fe400000010ff */
[----:B------:R-:W-:Y:S01]  /*9780*/  F2FP.BF16.F32.PACK_AB R153, R139, R138 ;  /* 0x0000008a8b99723e */ /* 0x000fe200000010ff */
[----:B------:R1:W-:Y:S01]  /*9790*/  STSM.16.M88.4 [R20], R12 ;  /* 0x0000000c14007844 */ /* 0x0003e20000000200 */
[----:B------:R-:W-:-:S02]  /*97a0*/  F2FP.BF16.F32.PACK_AB R154, R141, R140 ;  /* 0x0000008c8d9a723e */ /* 0x000fc400000010ff */
[----:B------:R-:W-:Y:S02]  /*97b0*/  F2FP.BF16.F32.PACK_AB R155, R143, R142 ;  /* 0x0000008e8f9b723e */ /* 0x000fe400000010ff */
[----:B------:R-:W-:Y:S01]  /*97c0*/  MOV R164, R6 ;  /* 0x0000000600a47202 */ /* 0x000fe20000000f00 */
[----:B------:R-:W-:Y:S01]  /*97d0*/  IMAD.U32 R6, RZ, RZ, UR12 ;  /* 0x0000000cff067e24 */ /* 0x000fe2000f8e00ff */
[----:B--2---:R-:W-:Y:S01]  /*97e0*/  F2FP.BF16.F32.PACK_AB R156, R145, R144 ;  /* 0x00000090919c723e */ /* 0x004fe200000010ff */
[----:B------:R2:W-:Y:S01]  /*97f0*/  STSM.16.M88.4 [R21], R152 ;  /* 0x0000009815007844 */ /* 0x0005e20000000200 */
[----:B------:R-:W-:Y:S01]  /*9800*/  F2FP.BF16.F32.PACK_AB R157, R147, R146 ;  /* 0x00000092939d723e */ /* 0x000fe200000010ff */
[----:B------:R-:W-:Y:S01]  /*9810*/  IMAD.U32 R7, RZ, RZ, UR13 ;  /* 0x0000000dff077e24 */ /* 0x000fe2000f8e00ff */
[----:B------:R-:W-:Y:S02]  /*9820*/  F2FP.BF16.F32.PACK_AB R158, R149, R148 ;  /* 0x00000094959e723e */ /* 0x000fe400000010ff */
[----:B------:R-:W-:-:S02]  /*9830*/  F2FP.BF16.F32.PACK_AB R159, R151, R150 ;  /* 0x00000096979f723e */ /* 0x000fc400000010ff */
[----:B------:R-:W-:-:S03]  /*9840*/  ISETP.NE.U32.AND P0, PT, RZ, UR16, PT ;  /* 0x00000010ff007c0c */ /* 0x000fc6000bf05070 */
[----:B------:R2:W-:Y:S01]  /*9850*/  STSM.16.M88.4 [R164], R156 ;  /* 0x0000009ca4007844 */ /* 0x0005e20000000200 */
[----:B------:R-:W-:Y:S01]  /*9860*/  BAR.SYNC.DEFER_BLOCKING 0x1, 0x100 ;  /* 0x0044000000007b1d */ /* 0x000fe20000010000 */
[----:B------:R-:W-:-:S13]  /*9870*/  ISETP.NE.AND.EX P0, PT, RZ, UR17, PT, P0 ;  /* 0x00000011ff007c0c */ /* 0x000fda000bf05300 */
[----:B------:R3:W4:Y:S01]  /*9880*/  @P0 LDG.E R5, desc[UR52][R6.64] ;  /* 0x0000003406050981 */ /* 0x000722000c1e1900 */
[----:B------:R-:W-:Y:S01]  /*9890*/  PLOP3.LUT P4, PT, PT, PT, UP0, 0x80, 0x0 ;  /* 0x000000000000781c */ /* 0x000fe20003f8f008 */
[----:B---3--:R-:W-:Y:S02]  /*98a0*/  IMAD.U32 R6, RZ, RZ, UR14 ;  /* 0x0000000eff067e24 */ /* 0x008fe4000f8e00ff */
[----:B------:R-:W-:-:S10]  /*98b0*/  IMAD.U32 R7, RZ, RZ, UR15 ;  /* 0x0000000fff077e24 */ /* 0x000fd4000f8e00ff */
[----:B0-----:R0:W3:Y:S01]  /*98c0*/  @P4 LDG.E R3, desc[UR52][R6.64] ;  /* 0x0000003406034981 */ /* 0x0010e2000c1e1900 */
[----:B------:R-:W-:Y:S01]  /*98d0*/  UISETP.NE.AND UP0, UPT, UR44, URZ, UPT ;  /* 0x0000003f2c00728c */ /* 0x000fe2000bf05270 */
[----:B-1----:R-:W-:Y:S01]  /*98e0*/  VIADD R12, R16, UR42 ;  /* 0x0000002a100c7c36 */ /* 0x002fe20008000000 */
[----:B------:R-:W-:Y:S02]  /*98f0*/  UISETP.NE.AND UP1, UPT, UR9, 0x1, UPT ;  /* 0x000000010900788c */ /* 0x000fe4000bf25270 */
[----:B------:R-:W-:Y:S01]  /*9900*/  USEL UR4, UR44, UR4, UP0 ;  /* 0x000000042c047287 */ /* 0x000fe20008000000 */
[----:B------:R-:W-:Y:S01]  /*9910*/  UMOV UR23, 0x9b8 ;  /* 0x000009b800177882 */ /* 0x000fe20000000000 */
[----:B------:R-:W-:Y:S02]  /*9920*/  UISETP.NE.U32.AND UP0, UPT, UR16, URZ, UPT ;  /* 0x0000003f1000728c */ /* 0x000fe4000bf05070 */
[----:B------:R-:W-:Y:S01]  /*9930*/  PLOP3.LUT P1, PT, PT, PT, UP1, 0x80, 0x0 ;  /* 0x000000000000781c */ /* 0x000fe20003f2f018 */
[----:B------:R-:W-:-:S02]  /*9940*/  UISETP.GT.AND UP2, UPT, UR4, 0x1, UPT ;  /* 0x000000010400788c */ /* 0x000fc4000bf44270 */
[----:B------:R-:W-:Y:S02]  /*9950*/  UISETP.NE.AND.EX UP0, UPT, UR17, URZ, UPT, UP0 ;  /* 0x0000003f1100728c */ /* 0x000fe4000bf05300 */
[----:B------:R-:W-:Y:S01]  /*9960*/  USEL UR23, UR23, 0x978, UP2 ;  /* 0x0000097817177887 */ /* 0x000fe20009000000 */
[----:B------:R-:W-:Y:S01]  /*9970*/  UMOV UR4, URZ ;  /* 0x0000003f00047c82 */ /* 0x000fe20008000000 */
[----:B------:R-:W-:Y:S01]  /*9980*/  USEL UR39, UR39, URZ, !UP0 ;  /* 0x0000003f27277287 */ /* 0x000fe2000c000000 */
[----:B------:R-:W-:Y:S01]  /*9990*/  @UP1 ULDC UR25, c[0x0][0xbec] ;  /* 0x0002fb0000191ab9 */ /* 0x000fe20000000800 */
[----:B------:R-:W-:Y:S02]  /*99a0*/  USEL UR22, UR43, URZ, UP2 ;  /* 0x0000003f2b167287 */ /* 0x000fe40009000000 */
[----:B------:R-:W-:Y:S02]  /*99b0*/  USEL UR40, UR40, URZ, !UP0 ;  /* 0x0000003f28287287 */ /* 0x000fe4000c000000 */
[----:B0-----:R-:W-:Y:S01]  /*99c0*/  @P1 IMAD.HI.U32 R6, R12, UR25, RZ ;  /* 0x000000190c061c27 */ /* 0x001fe2000f8e00ff */
[----:B------:R-:W-:-:S03]  /*99d0*/  @UP1 ULDC UR28, c[0x0][0xbf0] ;  /* 0x0002fc00001c1ab9 */ /* 0x000fc60000000800 */
[----:B------:R-:W-:Y:S01]  /*99e0*/  ULDC.64 UR18, c[0x0][UR23+0x220] ;  /* 0x0000880017127abb */ /* 0x000fe20008000a00 */
[----:B------:R-:W-:Y:S01]  /*99f0*/  ULDC.64 UR16, c[0x0][UR23+0x218] ;  /* 0x0000860017107abb */ /* 0x000fe20008000a00 */
[----:B------:R-:W-:Y:S01]  /*9a00*/  UIMAD UR19, UR19, UR39, URZ ;  /* 0x00000027131372a4 */ /* 0x000fe2000f8e023f */
[----:B------:R-:W-:Y:S01]  /*9a10*/  ULDC.64 UR20, c[0x0][UR23+0x228] ;  /* 0x00008a0017147abb */ /* 0x000fe20008000a00 */
[----:B------:R-:W-:Y:S02]  /*9a20*/  UIMAD.WIDE.U32 UR14, UR16, UR41, URZ ;  /* 0x00000029100e72a5 */ /* 0x000fe4000f8e003f */
[----:B------:R-:W-:Y:S02]  /*9a30*/  UIMAD UR24, UR17, UR41, URZ ;  /* 0x00000029111872a4 */ /* 0x000fe4000f8e023f */
[----:B------:R-:W-:Y:S02]  /*9a40*/  UIMAD.WIDE.U32 UR26, UR20, UR22, URZ ;  /* 0x00000016141a72a5 */ /* 0x000fe4000f8e003f */
[----:B------:R-:W-:-:S02]  /*9a50*/  UIMAD.WIDE.U32 UR16, UR18, UR39, URZ ;  /* 0x00000027121072a5 */ /* 0x000fc4000f8e003f */
[----:B------:R-:W-:Y:S02]  /*9a60*/  UIMAD UR20, UR21, UR22, URZ ;  /* 0x00000016151472a4 */ /* 0x000fe4000f8e023f */
[----:B------:R-:W-:Y:S02]  /*9a70*/  UIMAD UR19, UR18, UR40, UR19 ;  /* 0x00000028121372a4 */ /* 0x000fe4000f8e0213 */
[----:B------:R-:W-:Y:S02]  /*9a80*/  UIADD3 UR20, UR27, UR20, URZ ;  /* 0x000000141b147290 */ /* 0x000fe4000fffe03f */
[----:B------:R-:W-:Y:S02]  /*9a90*/  UIADD3 UR19, UR17, UR19, URZ ;  /* 0x0000001311137290 */ /* 0x000fe4000fffe03f */
[----:B------:R-:W-:Y:S02]  /*9aa0*/  UIADD3 UR24, UR15, UR24, URZ ;  /* 0x000000180f187290 */ /* 0x000fe4000fffe03f */
[----:B------:R-:W-:Y:S01]  /*9ab0*/  IMAD.U32 R10, RZ, RZ, UR20 ;  /* 0x00000014ff0a7e24 */ /* 0x000fe2000f8e00ff */
[----:B----4-:R-:W-:Y:S01]  /*9ac0*/  @P0 R2UR UR4, R5 ;  /* 0x00000000050402ca */ /* 0x010fe200000e0000 */
[----:B------:R-:W-:Y:S01]  /*9ad0*/  IMAD.MOV.U32 R5, RZ, RZ, R12 ;  /* 0x000000ffff057224 */ /* 0x000fe200078e000c */
[----:B------:R-:W-:Y:S01]  /*9ae0*/  @P1 SHF.R.U32.HI R5, RZ, UR28, R6 ;  /* 0x0000001cff051c19 */ /* 0x000fe20008011606 */
[----:B------:R-:W-:-:S03]  /*9af0*/  IMAD.U32 R6, RZ, RZ, UR26 ;  /* 0x0000001aff067e24 */ /* 0x000fc6000f8e00ff */
[--C-:B------:R-:W-:Y:S01]  /*9b00*/  SHF.R.S32.HI R7, RZ, 0x1f, R5.reuse ;  /* 0x0000001fff077819 */ /* 0x100fe20000011405 */
        /* <DEDUP_REMOVED lines=20> */
[----:B--2---:R-:W-:Y:S08]  /*9c50*/  @P4 BRA `(.L_x_14029) ;  /* 0x0000000000284947 */ /* 0x004ff00003800000 */
[----:B------:R-:W-:Y:S05]  /*9c60*/  @!P0 BRA `(.L_x_14029) ;  /* 0x0000000000248947 */ /* 0x000fea0003800000 */
[----:B------:R-:W-:Y:S02]  /*9c70*/  IMAD.U32 R6, RZ, RZ, UR12 ;  /* 0x0000000cff067e24 */ /* 0x000fe4000f8e00ff */
[----:B------:R-:W-:Y:S02]  /*9c80*/  IMAD.U32 R8, RZ, RZ, UR12 ;  /* 0x0000000cff087e24 */ /* 0x000fe4000f8e00ff */
[----:B------:R-:W-:Y:S02]  /*9c90*/  IMAD.U32 R7, RZ, RZ, UR13 ;  /* 0x0000000dff077e24 */ /* 0x000fe4000f8e00ff */
[----:B------:R-:W-:-:S03]  /*9ca0*/  IMAD.U32 R9, RZ, RZ, UR13 ;  /* 0x0000000dff097e24 */ /* 0x000fc6000f8e00ff */
[----:B------:R-:W2:Y:S04]  /*9cb0*/  LDG.E R6, desc[UR52][R6.64] ;  /* 0x0000003406067981 */ /* 0x000ea8000c1e1900 */
[----:B------:R-:W3:Y:S01]  /*9cc0*/  LDG.E R8, desc[UR52][R8.64+0x4] ;  /* 0x0000043408087981 */ /* 0x000ee2000c1e1900 */
[----:B--2---:R-:W-:Y:S02]  /*9cd0*/  R2UR UR12, R6 ;  /* 0x00000000060c72ca */ /* 0x004fe400000e0000 */
[----:B---3--:R-:W-:-:S13]  /*9ce0*/  R2UR UR14, R8 ;  /* 0x00000000080e72ca */ /* 0x008fda00000e0000 */
[----:B------:R-:W-:-:S12]  /*9cf0*/  UIADD3 UR14, -UR12, UR14, URZ ;  /* 0x0000000e0c0e7290 */ /* 0x000fd8000fffe13f */
.L_x_14029:
[----:B------:R-:W2:Y:S01]  /*9d00*/  LDL R3, [R1+0x28] ;  /* 0x0000280001037983 */ /* 0x000ea20000100800 */
[----:B------:R-:W-:Y:S01]  /*9d10*/  UIMAD UR16, UR14, UR9, URZ ;  /* 0x000000090e1072a4 */ /* 0x000fe2000f8e023f */
[----:B------:R-:W-:Y:S02]  /*9d20*/  LOP3.LUT P0, RZ, R227, 0x3, RZ, 0xc0, !PT ;  /* 0x00000003e3ff7812 */ /* 0x000fe4000780c0ff */
[----:B------:R-:W-:Y:S01]  /*9d30*/  SHFL.IDX PT, R6, R10, RZ, 0x1c1f ;  /* 0x001c1fff0a067589 */ /* 0x000fe200000e0000 */
[----:B------:R-:W-:-:S03]  /*9d40*/  PLOP3.LUT P3, PT, PT, PT, UP2, 0x80, 0x0 ;  /* 0x000000000000781c */ /* 0x000fc60003f6f028 */
[----:B------:R-:W0:Y:S04]  /*9d50*/  SHFL.IDX PT, R7, R5, RZ, 0x1c1f ;  /* 0x001c1fff05077589 */ /* 0x000e2800000e0000 */
[----:B------:R-:W-:Y:S04]  /*9d60*/  SHFL.IDX PT, R8, R10, 0x1, 0x1c1f ;  /* 0x003c1f000a087f89 */ /* 0x000fe800000e0000 */
[----:B------:R-:W1:Y:S01]  /*9d70*/  SHFL.IDX PT, R9, R5, 0x1, 0x1c1f ;  /* 0x003c1f0005097f89 */ /* 0x000e6200000e0000 */
[----:B--2---:R-:W-:-:S04]  /*9d80*/  VIADD R11, R3, UR42 ;  /* 0x0000002a030b7c36 */ /* 0x004fc80008000000 */
[C---:B------:R-:W-:Y:S01]  /*9d90*/  VIADD R3, R11.reuse, 0x8 ;  /* 0x000000080b037836 */ /* 0x040fe20000000000 */
[----:B------:R-:W-:-:S04]  /*9da0*/  ISETP.GE.OR P2, PT, R11, UR16, P0 ;  /* 0x000000100b007c0c */ /* 0x000fc80008746670 */
[----:B------:R-:W-:-:S09]  /*9db0*/  ISETP.GE.OR P0, PT, R3, UR16, P0 ;  /* 0x0000001003007c0c */ /* 0x000fd20008706670 */
[----:B0-----:R0:W-:Y:S01]  /*9dc0*/  @!P2 ST.E desc[UR52][R6.64], R4 ;  /* 0x000000040600a985 */ /* 0x0011e2000c101934 */
[----:B------:R-:W-:-:S03]  /*9dd0*/  ISETP.GE.AND P2, PT, R11, UR16, PT ;  /* 0x000000100b007c0c */ /* 0x000fc6000bf46270 */
[----:B-1----:R0:W-:Y:S01]  /*9de0*/  @!P0 ST.E desc[UR52][R8.64], R0 ;  /* 0x0000000008008985 */ /* 0x0021e2000c101934 */
[----:B------:R-:W-:Y:S01]  /*9df0*/  ISETP.GE.AND P0, PT, R3, UR16, PT ;  /* 0x0000001003007c0c */ /* 0x000fe2000bf06270 */
[----:B------:R-:W-:-:S12]  /*9e00*/  @P3 BRA `(.L_x_14030) ;  /* 0x0000001000083947 */ /* 0x000fd80003800000 */
[----:B0-----:R-:W0:Y:S01]  /*9e10*/  S2R R0, SR_TID.X ;  /* 0x0000000000007919 */ /* 0x001e220000002100 */
[----:B------:R-:W-:Y:S01]  /*9e20*/  ULDC.64 UR14, c[0x0][0xaa0] ;  /* 0x0002a800000e7ab9 */ /* 0x000fe20000000a00 */
        /* <DEDUP_REMOVED lines=9> */
[----:B------:R-:W-:-:S03]  /*9ec0*/  IMAD.WIDE R4, R4, R5, UR10 ;  /* 0x0000000a04047e25 */ /* 0x000fc6000f8e0205 */
[C---:B------:R-:W-:Y:S02]  /*9ed0*/  IADD3 R25, P2, R4.reuse, 0x3000, RZ ;  /* 0x0000300004197810 */ /* 0x040fe40007f5e0ff */
[C---:B------:R-:W-:Y:S02]  /*9ee0*/  IADD3 R9, P4, R4.reuse, 0x1000, RZ ;  /* 0x0000100004097810 */ /* 0x040fe40007f9e0ff */
[----:B------:R-:W-:Y:S02]  /*9ef0*/  LOP3.LUT R24, R25, 0x380, RZ, 0xc0, !PT ;  /* 0x0000038019187812 */ /* 0x000fe400078ec0ff */
[----:B------:R-:W-:Y:S02]  /*9f00*/  IADD3 R13, P3, R4, 0x2000, RZ ;  /* 0x00002000040d7810 */ /* 0x000fe40007f7e0ff */
[----:B------:R-:W-:Y:S01]  /*9f10*/  SHF.R.U64 R24, R24, 0x3, RZ ;  /* 0x0000000318187819 */ /* 0x000fe200000012ff */
[----:B------:R-:W-:Y:S01]  /*9f20*/  UIMAD UR12, UR17, UR14, URZ ;  /* 0x0000000e110c72a4 */ /* 0x000fe2000f8e023f */
[----:B------:R-:W-:-:S02]  /*9f30*/  LOP3.LUT R8, R9, 0x380, RZ, 0xc0, !PT ;  /* 0x0000038009087812 */ /* 0x000fc400078ec0ff */
[----:B------:R-:W-:Y:S01]  /*9f40*/  LOP3.LUT R24, R24, R25, RZ, 0x3c, !PT ;  /* 0x0000001918187212 */ /* 0x000fe200078e3cff */
[----:B------:R-:W-:Y:S01]  /*9f50*/  IMAD.X R25, RZ, RZ, R5, P2 ;  /* 0x000000ffff197224 */ /* 0x000fe200010e0605 */
[----:B------:R-:W-:Y:S02]  /*9f60*/  IADD3 R49, P2, R4, 0x9000, RZ ;  /* 0x0000900004317810 */ /* 0x000fe40007f5e0ff */
[----:B------:R-:W-:Y:S02]  /*9f70*/  LOP3.LUT R12, R13, 0x380, RZ, 0xc0, !PT ;  /* 0x000003800d0c7812 */ /* 0x000fe400078ec0ff */
[----:B------:R-:W-:Y:S01]  /*9f80*/  LOP3.LUT R48, R49, 0x380, RZ, 0xc0, !PT ;  /* 0x0000038031307812 */ /* 0x000fe200078ec0ff */
[----:B------:R-:W-:Y:S01]  /*9f90*/  UIMAD UR12, UR4, UR15, UR12 ;  /* 0x0000000f040c72a4 */ /* 0x000fe2000f8e020c */
[----:B------:R-:W-:Y:S01]  /*9fa0*/  SHF.R.U64 R8, R8, 0x3, RZ ;  /* 0x0000000308087819 */ /* 0x000fe200000012ff */
[----:B------:R-:W-:Y:S01]  /*9fb0*/  UIMAD.WIDE.U32 UR10, UR4, UR14, URZ ;  /* 0x0000000e040a72a5 */ /* 0x000fe2000f8e003f */
[----:B------:R-:W-:Y:S01]  /*9fc0*/  SHF.R.U64 R48, R48, 0x3, RZ ;  /* 0x0000000330307819 */ /* 0x000fe200000012ff */
[----:B------:R-:W5:Y:S01]  /*9fd0*/  LD.E.128 R24, desc[UR52][R24.64] ;  /* 0x0000003418187980 */ /* 0x000f62000c101d00 */
[----:B------:R-:W-:-:S02]  /*9fe0*/  SHF.R.U64 R12, R12, 0x3, RZ ;  /* 0x000000030c0c7819 */ /* 0x000fc400000012ff */
[----:B------:R-:W-:Y:S01]  /*9ff0*/  LOP3.LUT R8, R8, R9, RZ, 0x3c, !PT ;  /* 0x0000000908087212 */ /* 0x000fe200078e3cff */
[----:B------:R-:W-:Y:S01]  /*a000*/  UIADD3 UR11, UR11, UR12, URZ ;  /* 0x0000000c0b0b7290 */ /* 0x000fe2000fffe03f */
[----:B------:R-:W-:Y:S01]  /*a010*/  LOP3.LUT R48, R48, R49, RZ, 0x3c, !PT ;  /* 0x0000003130307212 */ /* 0x000fe200078e3cff */
[--C-:B------:R-:W-:Y:S01]  /*a020*/  IMAD.X R49, RZ, RZ, R5.reuse, P2 ;  /* 0x000000ffff317224 */ /* 0x100fe200010e0605 */
[----:B------:R-:W-:Y:S01]  /*a030*/  IADD3 R6, P2, R4, 0xf000, RZ ;  /* 0x0000f00004067810 */ /* 0x000fe20007f5e0ff */
[--C-:B------:R-:W-:Y:S01]  /*a040*/  IMAD.X R9, RZ, RZ, R5.reuse, P4 ;  /* 0x000000ffff097224 */ /* 0x100fe200020e0605 */
[----:B------:R-:W-:Y:S01]  /*a050*/  LOP3.LUT R12, R12, R13, RZ, 0x3c, !PT ;  /* 0x0000000d0c0c7212 */ /* 0x000fe200078e3cff */
[----:B------:R-:W-:Y:S01]  /*a060*/  IMAD.X R13, RZ, RZ, R5, P3 ;  /* 0x000000ffff0d7224 */ /* 0x000fe200018e0605 */
[----:B------:R-:W-:Y:S01]  /*a070*/  LOP3.LUT R3, R6, 0x380, RZ, 0xc0, !PT ;  /* 0x0000038006037812 */ /* 0x000fe200078ec0ff */
[----:B------:R-:W-:Y:S01]  /*a080*/  ULDC.64 UR12, c[0x0][0xae8] ;  /* 0x0002ba00000c7ab9 */ /* 0x000fe20000000a00 */
[----:B------:R-:W-:-:S02]  /*a090*/  IADD3 R29, P0, R4, 0x4000, RZ ;  /* 0x00004000041d7810 */ /* 0x000fc40007f1e0ff */
[C---:B------:R-:W-:Y:S02]  /*a0a0*/  IADD3 R33, P6, R4.reuse, 0x5000, RZ ;  /* 0x0000500004217810 */ /* 0x040fe40007fde0ff */
[C---:B------:R-:W-:Y:S01]  /*a0b0*/  IADD3 R37, P5, R4.reuse, 0x6000, RZ ;  /* 0x0000600004257810 */ /* 0x040fe20007fbe0ff */
[----:B------:R-:W-:Y:S01]  /*a0c0*/  USHF.R.S32.HI UR4, URZ, 0x1f, UR39 ;  /* 0x0000001f3f047899 */ /* 0x000fe20008011427 */
[----:B------:R-:W-:Y:S01]  /*a0d0*/  SHF.R.U64 R3, R3, 0x3, RZ ;  /* 0x0000000303037819 */ /* 0x000fe200000012ff */
[----:B------:R-:W-:Y:S01]  /*a0e0*/  UIMAD.WIDE.U32 UR10, UR41, UR12, UR10 ;  /* 0x0000000c290a72a5 */ /* 0x000fe2000f8e000a */
[----:B------:R-:W-:Y:S01]  /*a0f0*/  IADD3 R41, P4, R4, 0x7000, RZ ;  /* 0x0000700004297810 */ /* 0x000fe20007f9e0ff */
[----:B------:R-:W-:Y:S01]  /*a100*/  @UP1 ULDC UR14, c[0x0][0xbec] ;  /* 0x0002fb00000e1ab9 */ /* 0x000fe20000000800 */
[----:B------:R-:W-:Y:S01]  /*a110*/  LOP3.LUT R72, R3, R6, RZ, 0x3c, !PT ;  /* 0x0000000603487212 */ /* 0x000fe200078e3cff */
[----:B------:R-:W-:Y:S01]  /*a120*/  IMAD R3, R20, 0x20, R81 ;  /* 0x0000002014037824 */ /* 0x000fe200078e0251 */
[----:B------:R-:W-:Y:S01]  /*a130*/  IADD3 R45, P3, R4, 0x8000, RZ ;  /* 0x00008000042d7810 */ /* 0x000fe20007f7e0ff */
[----:B------:R-:W-:Y:S01]  /*a140*/  UIMAD UR11, UR41, UR13, UR11 ;  /* 0x0000000d290b72a4 */ /* 0x000fe2000f8e020b */
[----:B------:R-:W-:Y:S01]  /*a150*/  LOP3.LUT R28, R29, 0x380, RZ, 0xc0, !PT ;  /* 0x000003801d1c7812 */ /* 0x000fe200078ec0ff */
[----:B------:R-:W-:Y:S01]  /*a160*/  VIADD R78, R3, UR42 ;  /* 0x0000002a034e7c36 */ /* 0x000fe20008000000 */
[----:B------:R-:W-:Y:S01]  /*a170*/  LOP3.LUT R32, R33, 0x380, RZ, 0xc0, !PT ;  /* 0x0000038021207812 */ /* 0x000fe200078ec0ff */
[----:B------:R-:W-:Y:S01]  /*a180*/  ULDC.64 UR12, c[0x0][0xaf0] ;  /* 0x0002bc00000c7ab9 */ /* 0x000fe20000000a00 */
[----:B------:R-:W-:Y:S01]  /*a190*/  LOP3.LUT R36, R37, 0x380, RZ, 0xc0, !PT ;  /* 0x0000038025247812 */ /* 0x000fe200078ec0ff */
[--C-:B------:R-:W-:Y:S01]  /*a1a0*/  IMAD.X R73, RZ, RZ, R5.reuse, P2 ;  /* 0x000000ffff497224 */ /* 0x100fe200010e0605 */
[----:B------:R-:W-:Y:S01]  /*a1b0*/  LOP3.LUT R40, R41, 0x380, RZ, 0xc0, !PT ;  /* 0x0000038029287812 */ /* 0x000fe200078ec0ff */
[----:B------:R-:W5:Y:S01]  /*a1c0*/  LD.E.128 R8, desc[UR52][R8.64] ;  /* 0x0000003408087980 */ /* 0x000f62000c101d00 */
[----:B------:R-:W-:Y:S01]  /*a1d0*/  LOP3.LUT R44, R45, 0x380, RZ, 0xc0, !PT ;  /* 0x000003802d2c7812 */ /* 0x000fe200078ec0ff */
[----:B------:R-:W-:Y:S01]  /*a1e0*/  UIMAD UR4, UR4, UR12, URZ ;  /* 0x0000000c040472a4 */ /* 0x000fe2000f8e023f */
[----:B------:R-:W-:Y:S01]  /*a1f0*/  SHF.R.U64 R28, R28, 0x3, RZ ;  /* 0x000000031c1c7819 */ /* 0x000fe200000012ff */
[----:B------:R-:W-:Y:S01]  /*a200*/  @P1 IMAD.HI.U32 R20, R78, UR14, RZ ;  /* 0x0000000e4e141c27 */ /* 0x000fe2000f8e00ff */
[----:B------:R-:W-:Y:S01]  /*a210*/  SHF.R.U64 R32, R32, 0x3, RZ ;  /* 0x0000000320207819 */ /* 0x000fe200000012ff */
[----:B------:R-:W-:Y:S01]  /*a220*/  UIMAD.WIDE.U32 UR10, UR39, UR12, UR10 ;  /* 0x0000000c270a72a5 */ /* 0x000fe2000f8e000a */
[----:B------:R-:W-:Y:S01]  /*a230*/  SHF.R.U64 R36, R36, 0x3, RZ ;  /* 0x0000000324247819 */ /* 0x000fe200000012ff */
[----:B------:R-:W-:Y:S01]  /*a240*/  IMAD.MOV.U32 R3, RZ, RZ, R78 ;  /* 0x000000ffff037224 */ /* 0x000fe200078e004e */
[----:B------:R-:W-:Y:S01]  /*a250*/  SHF.R.U64 R40, R40, 0x3, RZ ;  /* 0x0000000328287819 */ /* 0x000fe200000012ff */
[----:B------:R-:W-:Y:S01]  /*a260*/  @UP1 ULDC UR12, c[0x0][0xbf0] ;  /* 0x0002fc00000c1ab9 */ /* 0x000fe20000000800 */
[----:B------:R-:W-:Y:S01]  /*a270*/  SHF.R.U64 R44, R44, 0x3, RZ ;  /* 0x000000032c2c7819 */ /* 0x000fe200000012ff */
[----:B------:R-:W-:Y:S01]  /*a280*/  UIMAD UR4, UR39, UR13, UR4 ;  /* 0x0000000d270472a4 */ /* 0x000fe2000f8e0204 */
        /* <DEDUP_REMOVED lines=10> */
[----:B------:R-:W-:Y:S01]  /*a330*/  @P1 SHF.R.U32.HI R3, RZ, UR12, R20 ;  /* 0x0000000cff031c19 */ /* 0x000fe20008011614 */
[----:B------:R-:W-:Y:S01]  /*a340*/  UIADD3 UR4, UR11, UR4, URZ ;  /* 0x000000040b047290 */ /* 0x000fe2000fffe03f */
[C---:B------:R-:W-:Y:S01]  /*a350*/  IADD3 R53, P0, R4.reuse, 0xa000, RZ ;  /* 0x0000a00004357810 */ /* 0x040fe20007f1e0ff */
[----:B------:R-:W-:Y:S01]  /*a360*/  IMAD.U32 R21, RZ, RZ, UR11 ;  /* 0x0000000bff157e24 */ /* 0x000fe2000f8e00ff */
[C---:B------:R-:W-:Y:S01]  /*a370*/  IADD3 R57, P6, R4.reuse, 0xb000, RZ ;  /* 0x0000b00004397810 */ /* 0x040fe20007fde0ff */
[----:B------:R-:W5:Y:S01]  /*a380*/  LD.E.128 R12, desc[UR52][R12.64] ;  /* 0x000000340c0c7980 */ /* 0x000f62000c101d00 */
[----:B------:R-:W-:-:S02]  /*a390*/  IADD3 R61, P5, R4, 0xc000, RZ ;  /* 0x0000c000043d7810 */ /* 0x000fc40007fbe0ff */
[C---:B------:R-:W-:Y:S01]  /*a3a0*/  IADD3 R65, P4, R4.reuse, 0xd000, RZ ;  /* 0x0000d00004417810 */ /* 0x040fe20007f9e0ff */
[----:B------:R-:W5:Y:S01]  /*a3b0*/  LD.E.128 R28, desc[UR52][R28.64] ;  /* 0x000000341c1c7980 */ /* 0x000f62000c101d00 */
[----:B------:R-:W-:Y:S01]  /*a3c0*/  IADD3 R69, P3, R4, 0xe000, RZ ;  /* 0x0000e00004457810 */ /* 0x000fe20007f7e0ff */
[--C-:B------:R-:W-:Y:S01]  /*a3d0*/  IMAD.MOV R77, RZ, RZ, -R3.reuse ;  /* 0x000000ffff4d7224 */ /* 0x100fe200078e0a03 */
[----:B------:R-:W-:Y:S01]  /*a3e0*/  SHF.R.S32.HI R76, RZ, 0x1f, R3 ;  /* 0x0000001fff4c7819 */ /* 0x000fe20000011403 */
[----:B------:R-:W-:Y:S01]  /*a3f0*/  IMAD.U32 R20, RZ, RZ, UR10 ;  /* 0x0000000aff147e24 */ /* 0x000fe2000f8e00ff */
[----:B------:R-:W-:Y:S01]  /*a400*/  LOP3.LUT R52, R53, 0x380, RZ, 0xc0, !PT ;  /* 0x0000038035347812 */ /* 0x000fe200078ec0ff */
[----:B------:R-:W-:Y:S01]  /*a410*/  ULDC.64 UR10, c[0x0][0xae0] ;  /* 0x0002b800000a7ab9 */ /* 0x000fe20000000a00 */
[----:B------:R-:W-:Y:S01]  /*a420*/  LOP3.LUT R56, R57, 0x380, RZ, 0xc0, !PT ;  /* 0x0000038039387812 */ /* 0x000fe200078ec0ff */
[----:B------:R-:W5:Y:S01]  /*a430*/  LD.E.128 R32, desc[UR52][R32.64] ;  /* 0x0000003420207980 */ /* 0x000f62000c101d00 */
[----:B------:R-:W-:-:S02]  /*a440*/  LOP3.LUT R60, R61, 0x380, RZ, 0xc0, !PT ;  /* 0x000003803d3c7812 */ /* 0x000fc400078ec0ff */
[----:B------:R-:W-:Y:S01]  /*a450*/  LOP3.LUT R64, R65, 0x380, RZ, 0xc0, !PT ;  /* 0x0000038041407812 */ /* 0x000fe200078ec0ff */
[----:B------:R-:W5:Y:S01]  /*a460*/  LD.E.128 R36, desc[UR52][R36.64] ;  /* 0x0000003424247980 */ /* 0x000f62000c101d00 */
[----:B------:R-:W-:Y:S02]  /*a470*/  LOP3.LUT R68, R69, 0x380, RZ, 0xc0, !PT ;  /* 0x0000038045447812 */ /* 0x000fe400078ec0ff */
[----:B------:R-:W-:Y:S01]  /*a480*/  LOP3.LUT R7, R4, 0x380, RZ, 0xc0, !PT ;  /* 0x0000038004077812 */ /* 0x000fe200078ec0ff */
[----:B------:R-:W-:Y:S01]  /*a490*/  IMAD.U32 R21, RZ, RZ, UR4 ;  /* 0x00000004ff157e24 */ /* 0x000fe2000f8e00ff */
[----:B------:R-:W-:Y:S01]  /*a4a0*/  SHF.R.U64 R52, R52, 0x3, RZ ;  /* 0x0000000334347819 */ /* 0x000fe200000012ff */
[----:B------:R-:W-:Y:S01]  /*a4b0*/  IMAD R76, R76, UR10, RZ ;  /* 0x0000000a4c4c7c24 */ /* 0x000fe2000f8e02ff */
[----:B------:R-:W-:Y:S01]  /*a4c0*/  SHF.R.U64 R56, R56, 0x3, RZ ;  /* 0x0000000338387819 */ /* 0x000fe200000012ff */
[----:B------:R-:W-:Y:S01]  /*a4d0*/  IMAD R77, R77, UR9, R78 ;  /* 0x000000094d4d7c24 */ /* 0x000fe2000f8e024e */
[----:B------:R-:W-:Y:S01]  /*a4e0*/  SHF.R.U64 R60, R60, 0x3, RZ ;  /* 0x000000033c3c7819 */ /* 0x000fe200000012ff */
[----:B------:R-:W5:Y:S01]  /*a4f0*/  LD.E.128 R40, desc[UR52][R40.64] ;  /* 0x0000003428287980 */ /* 0x000f62000c101d00 */
[----:B------:R-:W-:-:S02]  /*a500*/  SHF.R.U64 R64, R64, 0x3, RZ ;  /* 0x0000000340407819 */ /* 0x000fc400000012ff */
[----:B------:R-:W-:Y:S01]  /*a510*/  SHF.R.U64 R68, R68, 0x3, RZ ;  /* 0x0000000344447819 */ /* 0x000fe200000012ff */
[----:B------:R-:W5:Y:S01]  /*a520*/  LD.E.128 R44, desc[UR52][R44.64] ;  /* 0x000000342c2c7980 */ /* 0x000f62000c101d00 */
[----:B------:R-:W-:Y:S01]  /*a530*/  SHF.R.U64 R7, R7, 0x3, RZ ;  /* 0x0000000307077819 */ /* 0x000fe200000012ff */
[C---:B------:R-:W-:Y:S01]  /*a540*/  IMAD.WIDE.U32 R20, R3.reuse, UR10, R20 ;  /* 0x0000000a03147c25 */ /* 0x040fe2000f8e0014 */
[----:B------:R-:W-:Y:S01]  /*a550*/  LOP3.LUT R52, R52, R53, RZ, 0x3c, !PT ;  /* 0x0000003534347212 */ /* 0x000fe200078e3cff */
[----:B------:R-:W5:Y:S01]  /*a560*/  LD.E.128 R48, desc[UR52][R48.64] ;  /* 0x0000003430307980 */ /* 0x000f62000c101d00 */
[----:B------:R-:W-:Y:S01]  /*a570*/  LOP3.LUT R56, R56, R57, RZ, 0x3c, !PT ;  /* 0x0000003938387212 */ /* 0x000fe200078e3cff */
        /* <DEDUP_REMOVED lines=10> */
[----:B------:R-:W-:Y:S01]  /*a620*/  IMAD.X R69, RZ, RZ, R5, P3 ;  /* 0x000000ffff457224 */ /* 0x000fe200018e0605 */
[----:B------:R-:W-:Y:S01]  /*a630*/  ULDC.64 UR10, c[0x0][0xad8] ;  /* 0x0002b600000a7ab9 */ /* 0x000fe20000000a00 */
[----:B------:R-:W-:Y:S01]  /*a640*/  IMAD.IADD R21, R21, 0x1, R79 ;  /* 0x0000000115157824 */ /* 0x000fe200078e024f */
[----:B------:R-:W5:Y:S01]  /*a650*/  LD.E.128 R4, desc[UR52][R4.64] ;  /* 0x0000003404047980 */ /* 0x000f62000c101d00 */
[----:B------:R-:W-:-:S03]  /*a660*/  IMAD R76, R3, UR10, RZ ;  /* 0x0000000a034c7c24 */ /* 0x000fc6000f8e02ff */
        /* <DEDUP_REMOVED lines=17> */
[----:B------:R-:W-:Y:S01]  /*a780*/  VIADD R84, R81, UR42 ;  /* 0x0000002a51547c36 */ /* 0x000fe20008000000 */
[----:B------:R-:W-:-:S02]  /*a790*/  UIADD3 UR8, UR8, 0x22820, URZ ;  /* 0x0002282008087890 */ /* 0x000fc4000fffe03f */
        /* <DEDUP_REMOVED lines=36> */
.L_x_14032:
[----:B------:R-:W-:Y:S05]  /*a9e0*/  BSYNC B1 ;  /* 0x0000000000017941 */ /* 0x000fea0003800000 */
.L_x_14031:
[----:B--2---:R2:W3:Y:S01]  /*a9f0*/  SHFL.IDX PT, R3, R83, 0x1, 0x181f ;  /* 0x00381f0053037f89 */ /* 0x0044e200000e0000 */
[----:B------:R-:W-:Y:S03]  /*aa00*/  BSSY B1, `(.L_x_14033) ;  /* 0x0000014000017945 */ /* 0x000fe60003800000 */
[----:B0----5:R2:W0:Y:S01]  /*aa10*/  SHFL.IDX PT, R29, R82, 0x1, 0x181f ;  /* 0x00381f00521d7f89 */ /* 0x02142200000e0000 */
        /* <DEDUP_REMOVED lines=18> */
.L_x_14034:
[----:B------:R-:W-:Y:S05]  /*ab40*/  BSYNC B1 ;  /* 0x0000000000017941 */ /* 0x000fea0003800000 */
.L_x_14033:
[----:B---3--:R3:W0:Y:S01]  /*ab50*/  SHFL.IDX PT, R3, R83, 0x2, 0x181f ;  /* 0x00581f0053037f89 */ /* 0x00862200000e0000 */
[----:B------:R-:W-:Y:S03]  /*ab60*/  BSSY B1, `(.L_x_14035) ;  /* 0x0000014000017945 */ /* 0x000fe60003800000 */
[----:B----4-:R3:W4:Y:S01]  /*ab70*/  SHFL.IDX PT, R11, R82, 0x2, 0x181f ;  /* 0x00581f00520b7f89 */ /* 0x01072200000e0000 */
[----:B------:R-:W-:Y:S05]  /*ab80*/  @P0 BRA `(.L_x_14036) ;  /* 0x0000000000440947 */ /* 0x000fea0003800000 */
[----:B------:R-:W-:Y:S02]  /*ab90*/  ULDC UR4, c[0x0][0xac8] ;  /* 0x0002b20000047ab9 */ /* 0x000fe40000000800 */
[----:B------:R-:W-:Y:S02]  /*aba0*/  ISETP.GE.AND P3, PT, R0, UR4, PT ;  /* 0x0000000400007c0c */ /* 0x000fe4000bf66270 */
[----:B------:R-:W-:Y:S02]  /*abb0*/  ISETP.GE.AND P2, PT, R86, UR4, PT ;  /* 0x0000000456007c0c */ /* 0x000fe4000bf46270 */
[----:B------:R-:W-:Y:S02]  /*abc0*/  ISETP.GE.AND P1, PT, R88, UR4, PT ;  /* 0x0000000458007c0c */ /* 0x000fe4000bf26270 */
[----:B------:R-:W-:-:S07]  /*abd0*/  ISETP.GE.AND P0, PT, R90, UR4, PT ;  /* 0x000000045a007c0c */ /* 0x000fce000bf06270 */
[-C--:B----4-:R-:W-:Y:S02]  /*abe0*/  @!P3 LEA R4, P6, R0, R11.reuse, 0x1 ;  /* 0x0000000b0004b211 */ /* 0x090fe400078c08ff */
        /* <DEDUP_REMOVED lines=11> */
.L_x_14036:
[----:B------:R-:W-:Y:S05]  /*aca0*/  BSYNC B1 ;  /* 0x0000000000017941 */ /* 0x000fea0003800000 */
.L_x_14035:
[----:B0-----:R-:W-:Y:S01]  /*acb0*/  VIADD R3, R84, 0x60 ;  /* 0x0000006054037836 */ /* 0x001fe20000000000 */
[----:B--23--:R-:W0:Y:S04]  /*acc0*/  SHFL.IDX PT, R83, R83, 0x3, 0x181f ;  /* 0x00781f0053537f89 */ /* 0x00ce2800000e0000 */
[----:B------:R-:W-:Y:S01]  /*acd0*/  ISETP.GE.AND P0, PT, R3, UR16, PT ;  /* 0x0000001003007c0c */ /* 0x000fe2000bf06270 */
[----:B----4-:R4:W2:-:S12]  /*ace0*/  SHFL.IDX PT, R11, R82, 0x3, 0x181f ;  /* 0x00781f00520b7f89 */ /* 0x01089800000e0000 */
[----:B----4-:R-:W-:Y:S05]  /*acf0*/  @P0 BRA `(.L_x_14037) ;  /* 0x0000002400a00947 */ /* 0x010fea0003800000 */
[----:B------:R-:W-:Y:S02]  /*ad00*/  ULDC UR4, c[0x0][0xac8] ;  /* 0x0002b20000047ab9 */ /* 0x000fe40000000800 */
[----:B------:R-:W-:Y:S02]  /*ad10*/  ISETP.GE.AND P3, PT, R0, UR4, PT ;  /* 0x0000000400007c0c */ /* 0x000fe4000bf66270 */
[----:B------:R-:W-:Y:S02]  /*ad20*/  ISETP.GE.AND P4, PT, R86, UR4, PT ;  /* 0x0000000456007c0c */ /* 0x000fe4000bf86270 */
[----:B------:R-:W-:-:S09]  /*ad30*/  ISETP.GE.AND P5, PT, R88, UR4, PT ;  /* 0x0000000458007c0c */ /* 0x000fd2000bfa6270 */
[-C--:B--2---:R-:W-:Y:S02]  /*ad40*/  @!P3 LEA R4, P0, R0, R11.reuse, 0x1 ;  /* 0x0000000b0004b211 */ /* 0x084fe400078008ff */
[-C--:B------:R-:W-:Y:S02]  /*ad50*/  @!P4 LEA R6, P1, R86, R11.reuse, 0x1 ;  /* 0x0000000b5606c211 */ /* 0x080fe400078208ff */
[----:B------:R-:W-:Y:S02]  /*ad60*/  @!P5 LEA R8, P2, R88, R11, 0x1 ;  /* 0x0000000b5808d211 */ /* 0x000fe400078408ff */
        /* <DEDUP_REMOVED lines=8> */
[----:B----4-:R-:W-:-:S04]  /*adf0*/  LEA R4, P0, R90, R11, 0x1 ;  /* 0x0000000b5a047211 */ /* 0x010fc800078008ff */
[----:B------:R-:W-:-:S05]  /*ae00*/  LEA.HI.X R5, R90, R83, R89, 0x1, P0 ;  /* 0x000000535a057211 */ /* 0x000fca00000f0c59 */
[----:B------:R0:W-:Y:S01]  /*ae10*/  ST.E.128 desc[UR52][R4.64], R72 ;  /* 0x0000004804007985 */ /* 0x0001e2000c101d34 */
[----:B------:R-:W-:Y:S05]  /*ae20*/  BRA `(.L_x_14037) ;  /* 0x0000002400547947 */ /* 0x000fea0003800000 */
.L_x_14030:
        /* <DEDUP_REMOVED lines=171> */
[----:B---3--:R-:W-:Y:S01]  /*b8e0*/  @!P4 LEA R8, P5, R204, R4, 0x2 ;  /* 0x00000004cc08c211 */ /* 0x008fe200078a10ff */
[----:B------:R3:W-:Y:S01]  /*b8f0*/  @!P1 ST.E.64 desc[UR52][R6.64], R112 ;  /* 0x0000007006009985 */ /* 0x0007e2000c101b34 */
[----:B------:R-:W-:Y:S02]  /*b900*/  ISETP.GE.AND P1, PT, R18, UR4, PT ;  /* 0x0000000412007c0c */ /* 0x000fe4000bf26270 */
[----:B------:R-:W-:-:S03]  /*b910*/  @!P4 LEA.HI.X R9, R204, R5, R153, 0x2, P5 ;  /* 0x00000005cc09c211 */ /* 0x000fc600028f1499 */
[-C--:B----4-:R-:W-:Y:S02]  /*b920*/  @!P3 LEA R10, P6, R23, R4.reuse, 0x2 ;  /* 0x00000004170ab211 */ /* 0x090fe400078c10ff */
[----:B------:R4:W-:Y:S02]  /*b930*/  @!P4 ST.E.64 desc[UR52][R8.64], R116 ;  /* 0x000000740800c985 */ /* 0x0009e4000c101b34 */
[-C--:B-1----:R-:W-:Y:S02]  /*b940*/  @!P2 LEA R12, P4, R19, R4.reuse, 0x2 ;  /* 0x00000004130ca211 */ /* 0x082fe400078810ff */
        /* <DEDUP_REMOVED lines=32> */
.L_x_14039:
[----:B------:R-:W-:Y:S05]  /*bb50*/  BSYNC B1 ;  /* 0x0000000000017941 */ /* 0x000fea0003800000 */
.L_x_14038:
[----:B--2-4-:R2:W3:Y:S04]  /*bb60*/  SHFL.IDX PT, R5, R3, 0x1, 0x1c1f ;  /* 0x003c1f0003057f89 */ /* 0x0144e800000e0000 */
        /* <DEDUP_REMOVED lines=127> */
[-C--:B------:R-:W-:Y:S01]  /*c360*/  @!P3 LEA.HI.X R9, R3, R5.reuse, R0, 0x2, P5 ;  /* 0x000000050309b211 */ /* 0x080fe200028f1400 */
[----:B------:R-:W-:Y:S01]  /*c370*/  VIADD R3, R2, 0xf8 ;  /* 0x000000f802037836 */ /* 0x000fe20000000000 */
[----:B------:R-:W-:Y:S02]  /*c380*/  SHF.R.S32.HI R0, RZ, 0x1f, R21 ;  /* 0x0000001fff007819 */ /* 0x000fe40000011415 */
        /* <DEDUP_REMOVED lines=11> */
.L_x_14028:
        /* <DEDUP_REMOVED lines=33> */
.L_x_14040:
        /* <DEDUP_REMOVED lines=57> */
.L_x_14042:
[----:B------:R-:W-:Y:S05]  /*c9e0*/  BSYNC B1 ;  /* 0x0000000000017941 */ /* 0x000fea0003800000 */
.L_x_14041:
        /* <DEDUP_REMOVED lines=14> */
[----:B------:R-:W-:-:S03]  /*cad0*/  UIADD3 UR9, UR9, UR10, URZ ;  /* 0x0000000a09097290 */ /* 0x000fc6000fffe03f */
[----:B------:R-:W-:Y:S01]  /*cae0*/  IMAD R3, R10, 0x20, R13 ;  /* 0x000000200a037824 */ /* 0x000fe200078e020d */
[----:B------:R-:W-:Y:S02]  /*caf0*/  ULDC.64 UR10, c[0x0][0xae8] ;  /* 0x0002ba00000a7ab9 */ /* 0x000fe40000000a00 */
[----:B------:R-:W-:Y:S01]  /*cb00*/  UIMAD.WIDE.U32 UR8, UR41, UR10, UR8 ;  /* 0x0000000a290872a5 */ /* 0x000fe2000f8e0008 */
[----:B------:R-:W-:Y:S01]  /*cb10*/  VIADD R8, R3, UR42 ;  /* 0x0000002a03087c36 */ /* 0x000fe20008000000 */
[----:B-1----:R-:W-:Y:S02]  /*cb20*/  ISETP.NE.AND P0, PT, R11, 0x1, PT ;  /* 0x000000010b00780c */ /* 0x002fe40003f05270 */
[----:B------:R-:W-:Y:S01]  /*cb30*/  UIMAD UR9, UR41, UR11, UR9 ;  /* 0x0000000b290972a4 */ /* 0x000fe2000f8e0209 */
[----:B------:R-:W-:Y:S02]  /*cb40*/  IMAD.MOV.U32 R3, RZ, RZ, R8 ;  /* 0x000000ffff037224 */ /* 0x000fe400078e0008 */
[----:B------:R-:W-:-:S02]  /*cb50*/  ULDC.64 UR10, c[0x0][0xaf0] ;  /* 0x0002bc00000a7ab9 */ /* 0x000fc40000000a00 */
        /* <DEDUP_REMOVED lines=21> */
[----:B-----5:R-:W-:Y:S02]  /*ccb0*/  IMAD R11, R0, R11, RZ ;  /* 0x0000000b000b7224 */ /* 0x020fe400078e02ff */
[----:B------:R-:W-:-:S02]  /*ccc0*/  IMAD.IADD R5, R5, 0x1, R9 ;  /* 0x0000000105057824 */ /* 0x000fc400078e0209 */
[----:B------:R-:W-:Y:S02]  /*ccd0*/  IMAD R6, R6, UR8, RZ ;  /* 0x0000000806067c24 */ /* 0x000fe4000f8e02ff */
[----:B------:R-:W-:-:S04]  /*cce0*/  IMAD.WIDE.U32 R4, R7, UR8, R4 ;  /* 0x0000000807047c25 */ /* 0x000fc8000f8e0004 */
[----:B------:R-:W-:Y:S01]  /*ccf0*/  IMAD R9, R7, UR9, R6 ;  /* 0x0000000907097c24 */ /* 0x000fe2000f8e0206 */
[----:B------:R-:W-:Y:S01]  /*cd00*/  ULDC.64 UR8, c[0x0][0xa80] ;  /* 0x0002a00000087ab9 */ /* 0x000fe20000000a00 */
[----:B------:R-:W-:Y:S01]  /*cd10*/  VIADD R3, R8, 0x40 ;  /* 0x0000004008037836 */ /* 0x000fe20000000000 */
[----:B------:R-:W-:Y:S01]  /*cd20*/  LEA R6, P2, R4, UR8, 0x1 ;  /* 0x0000000804067c11 */ /* 0x000fe2000f8408ff */
[----:B------:R-:W-:Y:S02]  /*cd30*/  IMAD.IADD R5, R5, 0x1, R9 ;  /* 0x0000000105057824 */ /* 0x000fe400078e0209 */
        /* <DEDUP_REMOVED lines=33> */
.L_x_14044:
[----:B------:R-:W-:Y:S05]  /*cf50*/  BSYNC B1 ;  /* 0x0000000000017941 */ /* 0x000fea0003800000 */
.L_x_14043:
        /* <DEDUP_REMOVED lines=21> */
.L_x_14046:
[----:B------:R-:W-:Y:S05]  /*d0b0*/  BSYNC B1 ;  /* 0x0000000000017941 */ /* 0x000fea0003800000 */
.L_x_14045:
        /* <DEDUP_REMOVED lines=21> */
.L_x_14048:
[----:B------:R-:W-:Y:S05]  /*d210*/  BSYNC B1 ;  /* 0x0000000000017941 */ /* 0x000fea0003800000 */
.L_x_14047:
        /* <DEDUP_REMOVED lines=10> */
[----:B---3--:R-:W-:-:S04]  /*d2c0*/  @!P3 LEA R6, P4, R7, R4, 0x1 ;  /* 0x000000040706b211 */ /* 0x008fc800078808ff */
[-C--:B--2---:R-:W-:Y:S02]  /*d2d0*/  @!P3 LEA.HI.X R7, R7, R3.reuse, R20, 0x1, P4 ;  /* 0x000000030707b211 */ /* 0x084fe400020f0c14 */
        /* <DEDUP_REMOVED lines=10> */
.L_x_14037:
[----:B------:R-:W-:Y:S05]  /*d380*/  BSYNC B0 ;  /* 0x0000000000007941 */ /* 0x000fea0003800000 */
.L_x_14027:
[----:B------:R-:W-:Y:S02]  /*d390*/  ULDC UR4, c[0x0][0xc3c] ;  /* 0x00030f0000047ab9 */ /* 0x000fe40000000800 */
[----:B------:R-:W-:-:S06]  /*d3a0*/  UISETP.GE.AND UP0, UPT, UR7, UR4, UPT ;  /* 0x000000040700728c */ /* 0x000fcc000bf06270 */
[----:B------:R-:W-:-:S13]  /*d3b0*/  PLOP3.LUT P0, PT, PT, PT, UP0, 0x80, 0x0 ;  /* 0x000000000000781c */ /* 0x000fda0003f0f008 */
[----:B------:R-:W-:Y:S05]  /*d3c0*/  @!P0 BRA `(.L_x_14049) ;  /* 0xffffff3c00188947 */ /* 0x000fea000383ffff */
[----:B------:R-:W-:Y:S05]  /*d3d0*/  EXIT ;  /* 0x000000000000794d */ /* 0x000fea0003800000 */
.L_x_13984:
        /* <DEDUP_REMOVED lines=16> */
.L_x_14050:
        /* <DEDUP_REMOVED lines=43> */
.L_x_14054:
        /* <DEDUP_REMOVED lines=35> */
.L_x_14052:
        /* <DEDUP_REMOVED lines=13> */
.L_x_14055:
        /* <DEDUP_REMOVED lines=62> */
.L_x_14056:
        /* <DEDUP_REMOVED lines=61> */
.L_x_14057:
[----:B------:R-:W-:-:S05]  /*e240*/  LOP3.LUT R17, RZ, R2, RZ, 0x33, !PT ;  /* 0x00000002ff117212 */ /* 0x000fca00078e33ff */
[----:B------:R-:W-:Y:S01]  /*e250*/  IMAD.IADD R17, R6, 0x1, R17 ;  /* 0x0000000106117824 */ /* 0x000fe200078e0211 */
[----:B------:R-:W-:Y:S06]  /*e260*/  BRA `(.L_x_14058) ;  /* 0x0000000000147947 */ /* 0x000fec0003800000 */
.L_x_14053:
[----:B------:R-:W-:Y:S01]  /*e270*/  ULDC UR4, c[0x0][0xc3c] ;  /* 0x00030f0000047ab9 */ /* 0x000fe20000000800 */
[----:B------:R-:W-:Y:S02]  /*e280*/  IMAD.MOV.U32 R17, RZ, RZ, RZ ;  /* 0x000000ffff117224 */ /* 0x000fe400078e00ff */
[----:B------:R-:W-:Y:S02]  /*e290*/  IMAD.U32 R16, RZ, RZ, UR6 ;  /* 0x00000006ff107e24 */ /* 0x000fe4000f8e00ff */
[----:B------:R-:W-:Y:S02]  /*e2a0*/  IMAD.MOV.U32 R18, RZ, RZ, RZ ;  /* 0x000000ffff127224 */ /* 0x000fe400078e00ff */
[----:B------:R-:W-:-:S07]  /*e2b0*/  IMAD.U32 R19, RZ, RZ, UR4 ;  /* 0x00000004ff137e24 */ /* 0x000fce000f8e00ff */
.L_x_14058:
[----:B------:R-:W-:-:S13]  /*e2c0*/  ISETP.NE.AND P0, PT, R7, RZ, PT ;  /* 0x000000ff0700720c */ /* 0x000fda0003f05270 */
[----:B------:R-:W0:Y:S01]  /*e2d0*/  @!P0 S2R R3, SR_CgaCtaId ;  /* 0x0000000000038919 */ /* 0x000e220000008800 */
[----:B------:R-:W-:-:S04]  /*e2e0*/  @!P0 MOV R2, 0x400 ;  /* 0x0000040000028802 */ /* 0x000fc80000000f00 */
[----:B0-----:R-:W-:-:S05]  /*e2f0*/  @!P0 LEA R2, R3, R2, 0x18 ;  /* 0x0000000203028211 */ /* 0x001fca00078ec0ff */
[----:B------:R1:W-:Y:S01]  /*e300*/  @!P0 STS.128 [R2+0x228d0], R16 ;  /* 0x0228d01002008388 */ /* 0x0003e20000000c00 */
[----:B------:R-:W-:Y:S06]  /*e310*/  BAR.ARV 0x5, 0x180 ;  /* 0x0146000000007b1d */ /* 0x000fec0000002000 */
.L_x_14051:
        /* <DEDUP_REMOVED lines=29> */
.L_x_14122:
[----:B0-----:R-:W0:Y:S02]  /*e4f0*/  LDC.64 R2, c[0x0][0xc88] ;  /* 0x00032200ff027b82 */ /* 0x001e240000000a00 */
        /* <DEDUP_REMOVED lines=37> */
[----:B--2---:R1:W-:Y:S01]  /*e750*/  @P0 STL [R1], R0 ;  /* 0x0000000001000387 */ /* 0x0043e20000100800 */
[----:B---3--:R-:W-:Y:S05]  /*e760*/  @P0 BRA `(.L_x_14060) ;  /* 0x0000000000200947 */ /* 0x008fea0003800000 */
[----:B------:R-:W-:Y:S02]  /*e770*/  ULDC UR4, c[0x0][0x288] ;  /* 0x0000a20000047ab9 */ /* 0x000fe40000000800 */
[----:B-1----:R-:W-:-:S05]  /*e780*/  IMAD.U32 R0, RZ, RZ, UR4 ;  /* 0x00000004ff007e24 */ /* 0x002fca000f8e00ff */
[----:B------:R0:W-:Y:S01]  /*e790*/  STL [R1], R0 ;  /* 0x0000000001007387 */ /* 0x0001e20000100800 */
[----:B------:R-:W-:Y:S05]  /*e7a0*/  @!P2 BRA `(.L_x_14060) ;  /* 0x000000000010a947 */ /* 0x000fea0003800000 */
[----:B------:R-:W2:Y:S04]  /*e7b0*/  LDG.E R5, desc[UR52][R2.64] ;  /* 0x0000003402057981 */ /* 0x000ea8000c1e1900 */
[----:B0-----:R-:W2:Y:S02]  /*e7c0*/  LDG.E R0, desc[UR52][R2.64+0x4] ;  /* 0x0000043402007981 */ /* 0x001ea4000c1e1900 */
[----:B--2---:R-:W-:-:S05]  /*e7d0*/  IMAD.IADD R0, R0, 0x1, -R5 ;  /* 0x0000000100007824 */ /* 0x004fca00078e0a05 */
[----:B------:R2:W-:Y:S02]  /*e7e0*/  STL [R1], R0 ;  /* 0x0000000001007387 */ /* 0x0005e40000100800 */
.L_x_14060:
        /* <DEDUP_REMOVED lines=9> */
.L_x_14061:
        /* <DEDUP_REMOVED lines=9> */
.L_x_14062:
[----:B------:R-:W4:Y:S01]  /*e910*/  LDL R4, [R1] ;  /* 0x0000000001047983 */ /* 0x000f220000100800 */
        /* <DEDUP_REMOVED lines=59> */
.L_x_14064:
[----:B------:R-:W-:Y:S05]  /*ecd0*/  BSYNC B0 ;  /* 0x0000000000007941 */ /* 0x000fea0003800000 */
.L_x_14063:
        /* <DEDUP_REMOVED lines=23> */
.L_x_14066:
        /* <DEDUP_REMOVED lines=20> */
.L_x_14069:
[----:B------:R-:W-:Y:S05]  /*ef90*/  BSYNC B6 ;  /* 0x0000000000067941 */ /* 0x000fea0003800000 */
.L_x_14068:
        /* <DEDUP_REMOVED lines=20> */
.L_x_14072:
        /* <DEDUP_REMOVED lines=15> */
.L_x_14071:
[----:B------:R-:W-:Y:S05]  /*f1d0*/  BSYNC B6 ;  /* 0x0000000000067941 */ /* 0x000fea0003800000 */
.L_x_14070:
[----:B------:R-:W0:Y:S01]  /*f1e0*/  S2R R20, SR_TID.X ;  /* 0x0000000000147919 */ /* 0x000e220000002100 */
[----:B------:R-:W-:Y:S01]  /*f1f0*/  ULDC.64 UR4, c[0x0][0x9f8] ;  /* 0x00027e0000047ab9 */ /* 0x000fe20000000a00 */
[----:B------:R-:W1:Y:S01]  /*f200*/  LDC R8, c[0x0][0x430] ;  /* 0x00010c00ff087b82 */ /* 0x000e620000000800 */
[----:B------:R-:W-:-:S04]  /*f210*/  ISETP.NE.U32.AND P0, PT, RZ, UR4, PT ;  /* 0x00000004ff007c0c */ /* 0x000fc8000bf05070 */
[----:B------:R-:W-:-:S13]  /*f220*/  ISETP.NE.AND.EX P0, PT, RZ, UR5, PT, P0 ;  /* 0x00000005ff007c0c */ /* 0x000fda000bf05300 */
[----:B------:R-:W-:Y:S01]  /*f230*/  @P0 IADD3 R2, P1, R31, UR4, RZ ;  /* 0x000000041f020c10 */ /* 0x000fe2000ff3e0ff */
[----:B------:R-:W-:-:S03]  /*f240*/  ULDC UR4, c[0x0][0x320] ;  /* 0x0000c80000047ab9 */ /* 0x000fc60000000800 */
[----:B------:R-:W-:-:S05]  /*f250*/  @P0 IADD3.X R3, R33, UR5, RZ, P1, !PT ;  /* 0x0000000521030c10 */ /* 0x000fca0008ffe4ff */
[----:B------:R2:W5:Y:S01]  /*f260*/  @P0 LDG.E R27, desc[UR52][R2.64] ;  /* 0x00000034021b0981 */ /* 0x000562000c1e1900 */
[----:B------:R-:W-:Y:S01]  /*f270*/  LOP3.LUT R22, R22, 0xffffffef, RZ, 0xc0, !PT ;  /* 0xffffffef16167812 */ /* 0x000fe200078ec0ff */
[----:B------:R-:W-:Y:S01]  /*f280*/  UMOV UR5, 0xffffffff ;  /* 0xffffffff00057882 */ /* 0x000fe20000000000 */
[----:B0-----:R-:W-:Y:S01]  /*f290*/  IMAD.SHL.U32 R20, R20, 0x8, RZ ;  /* 0x0000000814147824 */ /* 0x001fe200078e00ff */
[----:B------:R-:W0:Y:S01]  /*f2a0*/  S2R R21, SR_TID.X ;  /* 0x0000000000157919 */ /* 0x000e220000002100 */
[----:B------:R-:W-:Y:S01]  /*f2b0*/  LOP3.LUT R22, R22, 0xfffffff7, RZ, 0xc0, !PT ;  /* 0xfffffff716167812 */ /* 0x000fe200078ec0ff */
[----:B------:R-:W-:Y:S02]  /*f2c0*/  VIADD R0, R35, 0xffffffff ;  /* 0xffffffff23007836 */ /* 0x000fe40000000000 */
[----:B------:R-:W-:-:S04]  /*f2d0*/  LOP3.LUT R20, R20, 0x38, RZ, 0xc0, !PT ;  /* 0x0000003814147812 */ /* 0x000fc800078ec0ff */
[C---:B------:R-:W-:Y:S02]  /*f2e0*/  LOP3.LUT R34, R20.reuse, 0x40, RZ, 0xfc, !PT ;  /* 0x0000004014227812 */ /* 0x040fe400078efcff */
[----:B------:R-:W-:Y:S02]  /*f2f0*/  LOP3.LUT R20, R20, 0x80, RZ, 0xfc, !PT ;  /* 0x0000008014147812 */ /* 0x000fe400078efcff */
[----:B------:R-:W-:Y:S02]  /*f300*/  ISETP.GE.AND P1, PT, R34, UR4, PT ;  /* 0x0000000422007c0c */ /* 0x000fe4000bf26270 */
[----:B------:R-:W-:Y:S02]  /*f310*/  ISETP.GE.AND P0, PT, R20, UR4, PT ;  /* 0x0000000414007c0c */ /* 0x000fe4000bf06270 */
[----:B------:R-:W3:Y:S09]  /*f320*/  S2R R20, SR_TID.X ;  /* 0x0000000000147919 */ /* 0x000ef20000002100 */
[----:B------:R-:W-:Y:S01]  /*f330*/  @P1 LOP3.LUT R22, R22, 0x8, RZ, 0xfc, !PT ;  /* 0x0000000816161812 */ /* 0x000fe200078efcff */
[----:B0-----:R-:W-:-:S05]  /*f340*/  IMAD.SHL.U32 R21, R21, 0x8, RZ ;  /* 0x0000000815157824 */ /* 0x001fca00078e00ff */
[----:B------:R-:W-:-:S04]  /*f350*/  LOP3.LUT R21, R21, 0x38, RZ, 0xc0, !PT ;  /* 0x0000003815157812 */ /* 0x000fc800078ec0ff */
[C---:B------:R-:W-:Y:S02]  /*f360*/  ISETP.GE.AND P2, PT, R21.reuse, UR4, PT ;  /* 0x0000000415007c0c */ /* 0x040fe4000bf46270 */
[----:B------:R-:W-:Y:S02]  /*f370*/  LOP3.LUT R21, R21, 0xc0, RZ, 0xfc, !PT ;  /* 0x000000c015157812 */ /* 0x000fe400078efcff */
[----:B---3--:R-:W-:-:S04]  /*f380*/  LOP3.LUT R20, R20, 0x7f, RZ, 0xc0, !PT ;  /* 0x0000007f14147812 */ /* 0x008fc800078ec0ff */
[----:B------:R-:W-:Y:S02]  /*f390*/  SHF.R.U32.HI R34, RZ, 0x3, R20 ;  /* 0x00000003ff227819 */ /* 0x000fe40000011614 */
[----:B------:R-:W0:Y:S03]  /*f3a0*/  S2R R20, SR_TID.X ;  /* 0x0000000000147919 */ /* 0x000e260000002100 */
[----:B------:R-:W-:-:S04]  /*f3b0*/  @P2 LOP3.LUT R22, R22, 0x10, RZ, 0xfc, !PT ;  /* 0x0000001016162812 */ /* 0x000fc800078efcff */
[----:B------:R-:W-:-:S04]  /*f3c0*/  LOP3.LUT R22, R22, 0xfffffffb, RZ, 0xc0, !PT ;  /* 0xfffffffb16167812 */ /* 0x000fc800078ec0ff */
[----:B------:R-:W-:Y:S02]  /*f3d0*/  @P0 LOP3.LUT R22, R22, 0x4, RZ, 0xfc, !PT ;  /* 0x0000000416160812 */ /* 0x000fe400078efcff */
[----:B------:R-:W-:Y:S02]  /*f3e0*/  ISETP.GE.AND P0, PT, R21, UR4, PT ;  /* 0x0000000415007c0c */ /* 0x000fe4000bf06270 */
[----:B------:R-:W-:-:S11]  /*f3f0*/  LOP3.LUT R22, R22, 0xfffffffd, RZ, 0xc0, !PT ;  /* 0xfffffffd16167812 */ /* 0x000fd600078ec0ff */
[----:B------:R-:W-:Y:S01]  /*f400*/  @P0 LOP3.LUT R22, R22, 0x2, RZ, 0xfc, !PT ;  /* 0x0000000216160812 */ /* 0x000fe200078efcff */
[----:B0-----:R-:W-:-:S05]  /*f410*/  IMAD.SHL.U32 R20, R20, 0x10, RZ ;  /* 0x0000001014147824 */ /* 0x001fca00078e00ff */
[----:B------:R-:W-:-:S05]  /*f420*/  LOP3.LUT R20, R34, 0x70, R20, 0xf8, !PT ;  /* 0x0000007022147812 */ /* 0x000fca00078ef814 */
[----:B------:R-:W-:Y:S01]  /*f430*/  IMAD R35, R0, 0x60, R20 ;  /* 0x0000006000237824 */ /* 0x000fe200078e0214 */
[----:B-12---:R-:W-:Y:S06]  /*f440*/  BRA.DIV UR5, `(.L_x_14073) ;  /* 0x0000004605007947 */ /* 0x006fec000b800000 */
.L_x_14139:
        /* <DEDUP_REMOVED lines=21> */
[----:B------:R-:W-:Y:S01]  /*f5a0*/  IMAD.U32 R3, RZ, RZ, UR36 ;  /* 0x00000024ff037e24 */ /* 0x000fe2000f8e00ff */
[----:B------:R-:W-:Y:S02]  /*f5b0*/  LOP3.LUT R22, R22, 0xffffffbf, RZ, 0xc0, !PT ;  /* 0xffffffbf16167812 */ /* 0x000fe400078ec0ff */
[----:B0-----:R-:W-:-:S04]  /*f5c0*/  @!P0 LEA R4, P1, R2, R4, 0x2 ;  /* 0x0000000402048211 */ /* 0x001fc800078210ff */
[----:B------:R-:W-:-:S05]  /*f5d0*/  @!P0 LEA.HI.X R5, R2, R5, R7, 0x2, P1 ;  /* 0x0000000502058211 */ /* 0x000fca00008f1407 */
[----:B------:R0:W5:Y:S01]  /*f5e0*/  @!P0 LDG.E R34, desc[UR52][R4.64] ;  /* 0x0000003404228981 */ /* 0x000162000c1e1900 */
[----:B------:R-:W-:Y:S01]  /*f5f0*/  ISETP.NE.AND P0, PT, R3, 0x3, PT ;  /* 0x000000030300780c */ /* 0x000fe20003f05270 */
[----:B------:R-:W-:Y:S01]  /*f600*/  IMAD.MOV R2, RZ, RZ, -R6 ;  /* 0x000000ffff027224 */ /* 0x000fe200078e0a06 */
[----:B------:R-:W-:Y:S02]  /*f610*/  ISETP.GT.U32.AND P1, PT, R20, 0x5f, PT ;  /* 0x0000005f1400780c */ /* 0x000fe40003f24070 */
[----:B------:R-:W-:Y:S01]  /*f620*/  LOP3.LUT R18, R18, 0xffff, RZ, 0xc0, !PT ;  /* 0x0000ffff12127812 */ /* 0x000fe200078ec0ff */
[----:B------:R-:W-:Y:S01]  /*f630*/  IMAD R35, R8, R2, R35 ;  /* 0x0000000208237224 */ /* 0x000fe200078e0223 */
[----:B------:R-:W-:-:S07]  /*f640*/  SEL R6, RZ, 0x1, P2 ;  /* 0x00000001ff067807 */ /* 0x000fce0001000000 */
[----:B------:R-:W-:-:S04]  /*f650*/  @P0 LOP3.LUT R22, R22, 0x40, RZ, 0xfc, !PT ;  /* 0x0000004016160812 */ /* 0x000fc800078efcff */
[----:B------:R-:W-:-:S04]  /*f660*/  LOP3.LUT R22, R22, 0xffffffdf, RZ, 0xc0, !PT ;  /* 0xffffffdf16167812 */ /* 0x000fc800078ec0ff */
[----:B------:R-:W-:Y:S01]  /*f670*/  @P1 LOP3.LUT R22, R22, 0x20, RZ, 0xfc, !PT ;  /* 0x0000002016161812 */ /* 0x000fe200078efcff */
[----:B0-----:R-:W-:Y:S06]  /*f680*/  @!P0 BRA `(.L_x_14074) ;  /* 0x0000000000048947 */ /* 0x001fec0003800000 */
[----:B------:R-:W-:Y:S01]  /*f690*/  BPT.TRAP 0x1 ;  /* 0x000000040000795c */ /* 0x000fe20000300000 */
.L_x_14074:
[----:B------:R-:W-:Y:S01]  /*f6a0*/  IMAD R32, R0, -0x60, R32 ;  /* 0xffffffa000207824 */ /* 0x000fe200078e0220 */
[----:B------:R-:W-:Y:S01]  /*f6b0*/  SHF.L.U32 R0, R26, 0x1f, RZ ;  /* 0x0000001f1a007819 */ /* 0x000fe200000006ff */
[----:B------:R-:W-:Y:S01]  /*f6c0*/  IMAD R33, R24, 0x8, R23 ;  /* 0x0000000818217824 */ /* 0x000fe200078e0217 */
[----:B------:R-:W-:Y:S03]  /*f6d0*/  BSSY B0, `(.L_x_14075) ;  /* 0x0000003000007945 */ /* 0x000fe60003800000 */
[----:B------:R-:W0:Y:S02]  /*f6e0*/  SYNCS.PHASECHK.TRANS64.TRYWAIT P0, [R33+URZ+0x22840], R0 ;  /* 0x02284000210075a7 */ /* 0x000e24000800017f */
[----:B0-----:R-:W-:Y:S05]  /*f6f0*/  @!P0 BRA `(.L_x_14076) ;  /* 0x0000004000888947 */ /* 0x001fea0003800000 */
.L_x_14140:
[----:B------:R-:W-:Y:S05]  /*f700*/  BSYNC B0 ;  /* 0x0000000000007941 */ /* 0x000fea0003800000 */
.L_x_14075:
        /* <DEDUP_REMOVED lines=87> */
.L_x_14154:
        /* <DEDUP_REMOVED lines=10> */
.L_x_14078:
        /* <DEDUP_REMOVED lines=11> */
.L_x_14079:
        /* <DEDUP_REMOVED lines=23> */
[----:B------:R1:W-:Y:S04]  /*ff40*/  STL [R1+0x24], R2 ;  /* 0x0000240201007387 */ /* 0x0003e80000100800 */
        /* <DEDUP_REMOVED lines=20> */
.L_x_14081:
[----:B------:R-:W-:Y:S05]  /*10090*/  BSYNC B6 ;  /* 0x0000000000067941 */ /* 0x000fea0003800000 */
.L_x_14080:
[----:B------:R-:W2:Y:S01]  /*100a0*/  LDL.LU.64 R2, [R1+0x8] ;  /* 0x0000080001027983 */ /* 0x000ea20000300a00 */
[----:B------:R-:W-:Y:S01]  /*100b0*/  ULDC.64 UR4, c[0x0][0x2d8] ;  /* 0x0000b60000047ab9 */ /* 0x000fe20000000a00 */
[----:B------:R-:W1:Y:S02]  /*100c0*/  LDC R4, c[0x0][0x448] ;  /* 0x00011200ff047b82 */ /* 0x000e640000000800 */
[----:B------:R-:W3:Y:S04]  /*100d0*/  LDL.LU R20, [R1+0x24] ;  /* 0x0000240001147983 */ /* 0x000ee80000300800 */
[----:B------:R-:W4:Y:S04]  /*100e0*/  LDL.LU R21, [R1+0x10] ;  /* 0x0000100001157983 */ /* 0x000f280000300800 */
[----:B------:R0:W5:Y:S01]  /*100f0*/  LDL R9, [R1] ;  /* 0x0000000001097983 */ /* 0x0001620000100800 */
[----:B-1----:R-:W-:-:S13]  /*10100*/  ISETP.NE.AND P6, PT, R4, 0x1, PT ;  /* 0x000000010400780c */ /* 0x002fda0003fc5270 */
[----:B------:R-:W1:Y:S08]  /*10110*/  @P6 LDC R6, c[0x0][0x44c] ;  /* 0x00011300ff066b82 */ /* 0x000e700000000800 */
        /* <DEDUP_REMOVED lines=13> */
[----:B------:R-:W-:Y:S01]  /*101f0*/  IMAD.IADD R3, R3, 0x1, R0 ;  /* 0x0000000103037824 */ /* 0x000fe200078e0200 */
[----:B-1----:R-:W-:-:S04]  /*10200*/  LOP3.LUT R20, R20, 0x7f, RZ, 0xc0, !PT ;  /* 0x0000007f14147812 */ /* 0x002fc800078ec0ff */
[----:B------:R-:W-:Y:S02]  /*10210*/  SHF.R.U32.HI R21, RZ, 0x3, R20 ;  /* 0x00000003ff157819 */ /* 0x000fe40000011614 */
[----:B------:R-:W1:Y:S02]  /*10220*/  S2R R20, SR_TID.X ;  /* 0x0000000000147919 */ /* 0x000e640000002100 */
[----:B-1----:R-:W-:-:S05]  /*10230*/  IMAD.SHL.U32 R20, R20, 0x10, RZ ;  /* 0x0000001014147824 */ /* 0x002fca00078e00ff */
[----:B------:R-:W-:-:S05]  /*10240*/  LOP3.LUT R20, R21, 0x70, R20, 0xf8, !PT ;  /* 0x0000007015147812 */ /* 0x000fca00078ef814 */
[----:B------:R-:W-:-:S04]  /*10250*/  IMAD R0, R17, 0x80, R20 ;  /* 0x0000008011007824 */ /* 0x000fc800078e0214 */
[----:B------:R-:W-:-:S04]  /*10260*/  @P6 IMAD.HI.U32 R6, R0, R6, RZ ;  /* 0x0000000600066227 */ /* 0x000fc800078e00ff */
[----:B------:R-:W-:Y:S01]  /*10270*/  IMAD.MOV.U32 R4, RZ, RZ, R0 ;  /* 0x000000ffff047224 */ /* 0x000fe200078e0000 */
[----:B0-----:R-:W-:Y:S02]  /*10280*/  @P6 SHF.R.U32.HI R4, RZ, R5, R6 ;  /* 0x00000005ff046219 */ /* 0x001fe40000011606 */
[----:B------:R-:W0:Y:S03]  /*10290*/  LDC R6, c[0x0][0x448] ;  /* 0x00011200ff067b82 */ /* 0x000e260000000800 */
[----:B------:R-:W-:Y:S01]  /*102a0*/  IMAD.MOV R5, RZ, RZ, -R4 ;  /* 0x000000ffff057224 */ /* 0x000fe200078e0a04 */
[----:B------:R-:W1:Y:S01]  /*102b0*/  S2R R20, SR_TID.X ;  /* 0x0000000000147919 */ /* 0x000e620000002100 */
        /* <DEDUP_REMOVED lines=15> */
[----:B-1----:R-:W-:-:S03]  /*103b0*/  LOP3.LUT R20, R20, 0x7f, RZ, 0xc0, !PT ;  /* 0x0000007f14147812 */ /* 0x002fc600078ec0ff */
        /* <DEDUP_REMOVED lines=78> */
.L_x_14171:
        /* <DEDUP_REMOVED lines=10> */
.L_x_14083:
        /* <DEDUP_REMOVED lines=18> */
.L_x_14172:
[----:B------:R-:W-:Y:S05]  /*10a60*/  BSYNC B0 ;  /* 0x0000000000007941 */ /* 0x000fea0003800000 */
.L_x_14084:
[----:B------:R-:W-:-:S05]  /*10a70*/  IMAD.U32 R2, RZ, RZ, UR36 ;  /* 0x00000024ff027e24 */ /* 0x000fca000f8e00ff */
[----:B------:R-:W-:-:S13]  /*10a80*/  ISETP.NE.AND P0, PT, R2, 0x3, PT ;  /* 0x000000030200780c */ /* 0x000fda0003f05270 */
[----:B------:R-:W-:Y:S05]  /*10a90*/  @!P0 BRA `(.L_x_14086) ;  /* 0x0000000000048947 */ /* 0x000fea0003800000 */
[----:B------:R-:W-:Y:S01]  /*10aa0*/  BPT.TRAP 0x1 ;  /* 0x000000040000795c */ /* 0x000fe20000300000 */
.L_x_14086:
[----:B0-----:R-:W-:Y:S01]  /*10ab0*/  SHF.L.U32 R0, R26, 0x1f, RZ ;  /* 0x0000001f1a007819 */ /* 0x001fe200000006ff */
[----:B------:R-:W-:Y:S03]  /*10ac0*/  BSSY B0, `(.L_x_14087) ;  /* 0x0000003000007945 */ /* 0x000fe60003800000 */
[----:B------:R-:W0:Y:S02]  /*10ad0*/  SYNCS.PHASECHK.TRANS64.TRYWAIT P0, [R33+URZ+0x22860], R0 ;  /* 0x02286000210075a7 */ /* 0x000e24000800017f */
[----:B0-----:R-:W-:Y:S05]  /*10ae0*/  @!P0 BRA `(.L_x_14088) ;  /* 0x0000004000548947 */ /* 0x001fea0003800000 */
.L_x_14173:
[----:B------:R-:W-:Y:S05]  /*10af0*/  BSYNC B0 ;  /* 0x0000000000007941 */ /* 0x000fea0003800000 */
.L_x_14087:
        /* <DEDUP_REMOVED lines=93> */
.L_x_14187:
        /* <DEDUP_REMOVED lines=15> */
.L_x_14090:
        /* <DEDUP_REMOVED lines=11> */
.L_x_14091:
[----:B------:R-:W2:Y:S01]  /*11270*/  LDL.LU R2, [R1+0x14] ;  /* 0x0000140001027983 */ /* 0x000ea20000300800 */
[----:B------:R0:W-:Y:S01]  /*11280*/  SYNCS.ARRIVE.TRANS64.A1T0 RZ, [R33+URZ+0x22850], RZ ;  /* 0x022850ff21ff79a7 */ /* 0x0001e2000810003f */
[----:B------:R-:W-:Y:S01]  /*11290*/  BSSY B0, `(.L_x_14092) ;  /* 0x00000dc000007945 */ /* 0x000fe20003800000 */
[----:B--2---:R-:W-:-:S05]  /*112a0*/  VIADD R21, R2, 0xfffffffe ;  /* 0xfffffffe02157836 */ /* 0x004fca0000000000 */
[----:B------:R-:W-:-:S13]  /*112b0*/  ISETP.GE.AND P0, PT, R21, R29, PT ;  /* 0x0000001d1500720c */ /* 0x000fda0003f06270 */
[----:B0-----:R-:W-:Y:S05]  /*112c0*/  @!P0 BRA `(.L_x_14093) ;  /* 0x0000000c00608947 */ /* 0x001fea0003800000 */
.L_x_14106:
        /* <DEDUP_REMOVED lines=44> */
.L_x_14094:
[----:B------:R-:W-:Y:S01]  /*11590*/  IMAD R10, R24, 0x8, R23 ;  /* 0x00000008180a7824 */ /* 0x000fe200078e0217 */
[----:B------:R-:W-:Y:S01]  /*115a0*/  SHF.L.U32 R20, R26, 0x1f, RZ ;  /* 0x0000001f1a147819 */ /* 0x000fe200000006ff */
[----:B------:R-:W-:Y:S01]  /*115b0*/  BSSY B1, `(.L_x_14095) ;  /* 0x0000004000017945 */ /* 0x000fe20003800000 */
[----:B------:R-:W-:Y:S02]  /*115c0*/  SHF.R.S32.HI R9, RZ, 0x1f, R5 ;  /* 0x0000001fff097819 */ /* 0x000fe40000011405 */
[----:B------:R-:W0:Y:S02]  /*115d0*/  SYNCS.PHASECHK.TRANS64.TRYWAIT P0, [R10+URZ+0x22840], R20 ;  /* 0x022840140a0075a7 */ /* 0x000e24000800017f */
[----:B0-----:R-:W-:Y:S05]  /*115e0*/  @!P0 BRA `(.L_x_14096) ;  /* 0x0000003c00f08947 */ /* 0x001fea0003800000 */
.L_x_14188:
[----:B------:R-:W-:Y:S05]  /*115f0*/  BSYNC B1 ;  /* 0x0000000000017941 */ /* 0x000fea0003800000 */
.L_x_14095:
        /* <DEDUP_REMOVED lines=49> */
.L_x_14202:
        /* <DEDUP_REMOVED lines=8> */
.L_x_14098:
        /* <DEDUP_REMOVED lines=11> */
.L_x_14099:
[----:B------:R1:W-:Y:S01]  /*11a40*/  SYNCS.ARRIVE.TRANS64.A1T0 RZ, [R10+URZ+0x22830], RZ ;  /* 0x022830ff0aff79a7 */ /* 0x0003e2000810003f */
[----:B------:R-:W-:Y:S05]  /*11a50*/  @!P3 BRA `(.L_x_14100) ;  /* 0x000000000004b947 */ /* 0x000fea0003800000 */
[----:B------:R-:W-:Y:S01]  /*11a60*/  BPT.TRAP 0x1 ;  /* 0x000000040000795c */ /* 0x000fe20000300000 */
.L_x_14100:
[----:B------:R-:W2:Y:S01]  /*11a70*/  SYNCS.PHASECHK.TRANS64.TRYWAIT P0, [R10+URZ+0x22860], R20 ;  /* 0x022860140a0075a7 */ /* 0x000ea2000800017f */
[----:B------:R-:W-:Y:S04]  /*11a80*/  BSSY B1, `(.L_x_14101) ;  /* 0x0000002000017945 */ /* 0x000fe80003800000 */
[----:B--2---:R-:W-:Y:S05]  /*11a90*/  @!P0 BRA `(.L_x_14102) ;  /* 0x0000004000788947 */ /* 0x004fea0003800000 */
.L_x_14203:
[----:B------:R-:W-:Y:S05]  /*11aa0*/  BSYNC B1 ;  /* 0x0000000000017941 */ /* 0x000fea0003800000 */
.L_x_14101:
        /* <DEDUP_REMOVED lines=66> */
.L_x_14217:
        /* <DEDUP_REMOVED lines=11> */
.L_x_14104:
        /* <DEDUP_REMOVED lines=11> */
.L_x_14105:
[----:B------:R0:W-:Y:S01]  /*12030*/  SYNCS.ARRIVE.TRANS64.A1T0 RZ, [R10+URZ+0x22850], RZ ;  /* 0x022850ff0aff79a7 */ /* 0x0001e2000810003f */
[----:B------:R-:W-:Y:S05]  /*12040*/  @P2 BRA `(.L_x_14106) ;  /* 0xfffffff000a02947 */ /* 0x000fea000383ffff */
.L_x_14093:
[----:B------:R-:W-:Y:S05]  /*12050*/  BSYNC B0 ;  /* 0x0000000000007941 */ /* 0x000fea0003800000 */
.L_x_14092:
        /* <DEDUP_REMOVED lines=20> */
.L_x_14108:
[----:B------:R-:W-:Y:S05]  /*121a0*/  BSYNC B0 ;  /* 0x0000000000007941 */ /* 0x000fea0003800000 */
.L_x_14107:
[----:B------:R-:W-:Y:S02]  /*121b0*/  SEL R24, R24, RZ, P0 ;  /* 0x000000ff18187207 */ /* 0x000fe40000000000 */
[----:B------:R-:W-:-:S07]  /*121c0*/  LOP3.LUT R26, R26, R5, RZ, 0x3c, !PT ;  /* 0x000000051a1a7212 */ /* 0x000fce00078e3cff */
.L_x_14067:
[----:B------:R-:W-:Y:S05]  /*121d0*/  BSYNC B7 ;  /* 0x0000000000077941 */ /* 0x000fea0003800000 */
.L_x_14065:
        /* <DEDUP_REMOVED lines=8> */
[----:B------:R3:W4:Y:S01]  /*12260*/  LDS.128 R16, [R23+0x228d0] ;  /* 0x0228d00017107984 */ /* 0x0007220000000c00 */
[----:B------:R-:W-:Y:S06]  /*12270*/  BAR.ARV 0x4, 0x180 ;  /* 0x0106000000007b1d */ /* 0x000fec0000002000 */
[----:B------:R-:W-:Y:S05]  /*12280*/  BRA `(.L_x_14110) ;  /* 0x0000000c00d47947 */ /* 0x000fea0003800000 */
.L_x_14109:
        /* <DEDUP_REMOVED lines=43> */
.L_x_14227:
[----:B------:R-:W-:Y:S02]  /*12540*/  ULDC UR4, c[0x0][0xc38] ;  /* 0x00030e0000047ab9 */ /* 0x000fe40000000800 */
[----:B------:R-:W-:-:S04]  /*12550*/  IMAD.U32 R5, RZ, RZ, UR4 ;  /* 0x00000004ff057e24 */ /* 0x000fc8000f8e00ff */
[----:B---3--:R-:W-:-:S04]  /*12560*/  IMAD R14, R14, R5, RZ ;  /* 0x000000050e0e7224 */ /* 0x008fc800078e02ff */
[----:B------:R-:W-:-:S05]  /*12570*/  IMAD.IADD R7, R7, 0x1, R14 ;  /* 0x0000000107077824 */ /* 0x000fca00078e020e */
[----:B------:R-:W-:-:S13]  /*12580*/  ISETP.GT.AND P6, PT, R7, R0, PT ;  /* 0x000000000700720c */ /* 0x000fda0003fc4270 */
[----:B------:R-:W-:Y:S05]  /*12590*/  @P6 BRA `(.L_x_14112) ;  /* 0x0000000000a46947 */ /* 0x000fea0003800000 */
.L_x_14115:
        /* <DEDUP_REMOVED lines=35> */
.L_x_14235:
[----:B------:R-:W-:Y:S02]  /*127d0*/  ULDC UR4, c[0x0][0xc38] ;  /* 0x00030e0000047ab9 */ /* 0x000fe40000000800 */
[----:B------:R-:W-:-:S04]  /*127e0*/  IMAD.U32 R5, RZ, RZ, UR4 ;  /* 0x00000004ff057e24 */ /* 0x000fc8000f8e00ff */
[----:B---3--:R-:W-:-:S04]  /*127f0*/  IMAD R14, R14, R5, RZ ;  /* 0x000000050e0e7224 */ /* 0x008fc800078e02ff */
[----:B------:R-:W-:-:S05]  /*12800*/  IMAD.IADD R7, R14, 0x1, R7 ;  /* 0x000000010e077824 */ /* 0x000fca00078e0207 */
[----:B------:R-:W-:-:S13]  /*12810*/  ISETP.GT.AND P6, PT, R7, R0, PT ;  /* 0x000000000700720c */ /* 0x000fda0003fc4270 */
[----:B------:R-:W-:Y:S05]  /*12820*/  @!P6 BRA `(.L_x_14115) ;  /* 0xfffffffc005ce947 */ /* 0x000fea000383ffff */
.L_x_14112:
        /* <DEDUP_REMOVED lines=10> */
.L_x_14240:
[----:B------:R-:W-:-:S13]  /*128d0*/  ISETP.NE.AND P0, PT, R3, RZ, PT ;  /* 0x000000ff0300720c */ /* 0x000fda0003f05270 */
[----:B------:R-:W-:Y:S05]  /*128e0*/  @!P0 BRA `(.L_x_14117) ;  /* 0x0000000000108947 */ /* 0x000fea0003800000 */
[----:B------:R-:W-:Y:S01]  /*128f0*/  UMOV UR4, 0xffffffff ;  /* 0xffffffff00047882 */ /* 0x000fe20000000000 */
[----:B---3--:R-:W-:Y:S02]  /*12900*/  VIADD R12, R12, 0xffffffff ;  /* 0xffffffff0c0c7836 */ /* 0x008fe40000000000 */
[----:B------:R-:W-:Y:S05]  /*12910*/  BRA.DIV UR4, `(.L_x_14118) ;  /* 0x0000004604087947 */ /* 0x000fea000b800000 */
[----:B------:R3:W0:Y:S02]  /*12920*/  SHFL.IDX PT, R6, R2, R12, 0x1f ;  /* 0x00001f0c02067589 */ /* 0x00062400000e0000 */
.L_x_14117:
        /* <DEDUP_REMOVED lines=59> */
.L_x_14119:
        /* <DEDUP_REMOVED lines=60> */
.L_x_14120:
[----:B------:R-:W-:-:S05]  /*130a0*/  LOP3.LUT R2, RZ, R2, RZ, 0x33, !PT ;  /* 0x00000002ff027212 */ /* 0x000fca00078e33ff */
[----:B------:R-:W-:Y:S01]  /*130b0*/  IMAD.IADD R17, R17, 0x1, R2 ;  /* 0x0000000111117824 */ /* 0x000fe200078e0202 */
[----:B------:R-:W-:Y:S06]  /*130c0*/  BRA `(.L_x_14121) ;  /* 0x00000000001c7947 */ /* 0x000fec0003800000 */
.L_x_14113:
[----:B------:R-:W-:Y:S01]  /*130d0*/  UMOV UR4, URZ ;  /* 0x0000003f00047c82 */ /* 0x000fe20008000000 */
[----:B------:R-:W-:Y:S01]  /*130e0*/  UMOV UR5, URZ ;  /* 0x0000003f00057c82 */ /* 0x000fe20008000000 */
[----:B------:R-:W-:Y:S01]  /*130f0*/  ULDC UR6, c[0x0][0xc3c] ;  /* 0x00030f0000067ab9 */ /* 0x000fe20000000800 */
[----:B------:R-:W-:Y:S02]  /*13100*/  IMAD.MOV.U32 R16, RZ, RZ, R0 ;  /* 0x000000ffff107224 */ /* 0x000fe400078e0000 */
[----:B------:R-:W-:Y:S02]  /*13110*/  IMAD.U32 R17, RZ, RZ, UR4 ;  /* 0x00000004ff117e24 */ /* 0x000fe4000f8e00ff */
[----:B------:R-:W-:Y:S02]  /*13120*/  IMAD.U32 R18, RZ, RZ, UR5 ;  /* 0x00000005ff127e24 */ /* 0x000fe4000f8e00ff */
[----:B------:R-:W-:-:S07]  /*13130*/  IMAD.U32 R19, RZ, RZ, UR6 ;  /* 0x00000006ff137e24 */ /* 0x000fce000f8e00ff */
.L_x_14121:
        /* <DEDUP_REMOVED lines=10> */
.L_x_14110:
[----:B------:R-:W-:Y:S02]  /*131e0*/  ULDC UR4, c[0x0][0xc3c] ;  /* 0x00030f0000047ab9 */ /* 0x000fe40000000800 */
[----:B----4-:R-:W-:-:S13]  /*131f0*/  ISETP.GE.AND P0, PT, R19, UR4, PT ;  /* 0x0000000413007c0c */ /* 0x010fda000bf06270 */
[----:B------:R-:W-:Y:S05]  /*13200*/  @!P0 BRA `(.L_x_14122) ;  /* 0xffffffb000b88947 */ /* 0x000fea000383ffff */
[----:B------:R-:W-:Y:S05]  /*13210*/  BSYNC B8 ;  /* 0x0000000000087941 */ /* 0x000fea0003800000 */
.L_x_14059:
        /* <DEDUP_REMOVED lines=12> */
.L_x_14243:
[----:B------:R-:W-:Y:S05]  /*132e0*/  BSYNC B0 ;  /* 0x0000000000007941 */ /* 0x000fea0003800000 */
.L_x_14123:
[----:B------:R-:W-:-:S03]  /*132f0*/  UMOV UR4, 0xffffffff ;  /* 0xffffffff00047882 */ /* 0x000fc60000000000 */
[----:B------:R-:W-:Y:S05]  /*13300*/  BRA.DIV UR4, `(.L_x_14125) ;  /* 0x0000003a04c87947 */ /* 0x000fea000b800000 */
[----:B-1----:R-:W1:Y:S02]  /*13310*/  S2R R0, SR_TID.X ;  /* 0x0000000000007919 */ /* 0x002e640000002100 */
[----:B-1----:R-:W-:-:S04]  /*13320*/  SHF.R.U32.HI R0, RZ, 0x5, R0 ;  /* 0x00000005ff007819 */ /* 0x002fc80000011600 */
[----:B------:R-:W-:-:S05]  /*13330*/  LOP3.LUT R0, R0, 0x3, RZ, 0xc0, !PT ;  /* 0x0000000300007812 */ /* 0x000fca00078ec0ff */
[----:B------:R1:W4:Y:S02]  /*13340*/  SHFL.IDX PT, R14, R0, RZ, 0x1f ;  /* 0x00001fff000e7589 */ /* 0x00032400000e0000 */
.L_x_14246:
[----:B----4-:R-:W-:Y:S01]  /*13350*/  ISETP.NE.AND P0, PT, R14, RZ, PT ;  /* 0x000000ff0e00720c */ /* 0x010fe20003f05270 */
[----:B------:R-:W-:-:S12]  /*13360*/  BSSY B0, `(.L_x_14126) ;  /* 0x0000024000007945 */ /* 0x000fd80003800000 */
[----:B------:R-:W-:Y:S05]  /*13370*/  @P0 BRA `(.L_x_14127) ;  /* 0x0000000000880947 */ /* 0x000fea0003800000 */
[----:B------:R-:W-:-:S03]  /*13380*/  UMOV UR4, 0xffffffff ;  /* 0xffffffff00047882 */ /* 0x000fc60000000000 */
[----:B------:R-:W-:Y:S05]  /*13390*/  BRA.DIV UR4, `(.L_x_14128) ;  /* 0x0000003a04d87947 */ /* 0x000fea000b800000 */
[----:B------:R-:W-:-:S13]  /*133a0*/  ELECT P6, URZ, PT ;  /* 0x00000000003f782f */ /* 0x000fda00038c0000 */
.L_x_14249:
[----:B------:R-:W-:Y:S05]  /*133b0*/  @!P6 BRA `(.L_x_14127) ;  /* 0x000000000078e947 */ /* 0x000fea0003800000 */
[----:B------:R-:W-:-:S06]  /*133c0*/  ULOP3.LUT UR4, UR38, 0x2, URZ, 0xfc, !UPT ;  /* 0x0000000226047892 */ /* 0x000fcc000f8efc3f */
[----:B-1----:R-:W-:-:S05]  /*133d0*/  IMAD.U32 R0, RZ, RZ, UR4 ;  /* 0x00000004ff007e24 */ /* 0x002fca000f8e00ff */
[----:B------:R-:W-:-:S13]  /*133e0*/  ISETP.NE.AND P0, PT, R0, 0x3, PT ;  /* 0x000000030000780c */ /* 0x000fda0003f05270 */
[----:B------:R-:W-:Y:S05]  /*133f0*/  @!P0 BRA `(.L_x_14129) ;  /* 0x0000000000048947 */ /* 0x000fea0003800000 */
[----:B------:R-:W-:Y:S01]  /*13400*/  BPT.TRAP 0x1 ;  /* 0x000000040000795c */ /* 0x000fe20000300000 */
.L_x_14129:
[----:B------:R-:W-:Y:S01]  /*13410*/  IMAD R5, R24, 0x8, R7 ;  /* 0x0000000818057824 */ /* 0x000fe200078e0207 */
[----:B------:R-:W-:Y:S01]  /*13420*/  SHF.L.U32 R0, R26, 0x1f, RZ ;  /* 0x0000001f1a007819 */ /* 0x000fe200000006ff */
[----:B------:R-:W-:-:S03]  /*13430*/  VIADD R24, R24, 0x1 ;  /* 0x0000000118187836 */ /* 0x000fc60000000000 */
[----:B------:R-:W1:Y:S02]  /*13440*/  SYNCS.PHASECHK.TRANS64.TRYWAIT P1, [R5+URZ+0x22840], R0 ;  /* 0x02284000050075a7 */ /* 0x000e64000802017f */
[----:B------:R-:W-:-:S04]  /*13450*/  ISETP.NE.AND P2, PT, R24, 0x2, PT ;  /* 0x000000021800780c */ /* 0x000fc80003f45270 */
[----:B------:R-:W-:Y:S01]  /*13460*/  SEL R3, RZ, 0x1, P2 ;  /* 0x00000001ff037807 */ /* 0x000fe20001000000 */
[----:B-1----:R-:W-:Y:S08]  /*13470*/  @!P1 BRA `(.L_x_14130) ;  /* 0x0000003800c09947 */ /* 0x002ff00003800000 */
.L_x_14250:
[----:B------:R-:W-:Y:S02]  /*13480*/  SEL R24, R24, RZ, P2 ;  /* 0x000000ff18187207 */ /* 0x000fe40001000000 */
[----:B------:R-:W-:Y:S01]  /*13490*/  LOP3.LUT R2, R26, R3, RZ, 0x3c, !PT ;  /* 0x000000031a027212 */ /* 0x000fe200078e3cff */
[----:B------:R-:W-:Y:S06]  /*134a0*/  @!P0 BRA `(.L_x_14131) ;  /* 0x0000000000048947 */ /* 0x000fec0003800000 */
[----:B------:R-:W-:Y:S01]  /*134b0*/  BPT.TRAP 0x1 ;  /* 0x000000040000795c */ /* 0x000fe20000300000 */
.L_x_14131:
[----:B------:R-:W-:Y:S01]  /*134c0*/  IMAD R3, R24, 0x8, R7 ;  /* 0x0000000818037824 */ /* 0x000fe200078e0207 */
[----:B------:R-:W-:-:S04]  /*134d0*/  SHF.L.U32 R2, R2, 0x1f, RZ ;  /* 0x0000001f02027819 */ /* 0x000fc800000006ff */
[----:B------:R-:W4:Y:S02]  /*134e0*/  SYNCS.PHASECHK.TRANS64.TRYWAIT P1, [R3+URZ+0x22840], R2 ;  /* 0x02284002030075a7 */ /* 0x000f24000802017f */
[----:B----4-:R-:W-:Y:S05]  /*134f0*/  @!P1 BRA `(.L_x_14132) ;  /* 0x0000003800b49947 */ /* 0x010fea0003800000 */
.L_x_14251:
[----:B------:R-:W-:Y:S05]  /*13500*/  @!P0 BRA `(.L_x_14133) ;  /* 0x0000000000048947 */ /* 0x000fea0003800000 */
[----:B------:R-:W-:Y:S01]  /*13510*/  BPT.TRAP 0x1 ;  /* 0x000000040000795c */ /* 0x000fe20000300000 */
.L_x_14133:
[----:B------:R-:W5:Y:S02]  /*13520*/  SYNCS.PHASECHK.TRANS64.TRYWAIT P1, [R5+URZ+0x22860], R0 ;  /* 0x02286000050075a7 */ /* 0x000f64000802017f */
[----:B-----5:R-:W-:Y:S05]  /*13530*/  @!P1 BRA `(.L_x_14134) ;  /* 0x0000003800b89947 */ /* 0x020fea0003800000 */
.L_x_14252:
[----:B------:R-:W-:Y:S05]  /*13540*/  @!P0 BRA `(.L_x_14135) ;  /* 0x0000000000048947 */ /* 0x000fea0003800000 */
[----:B------:R-:W-:Y:S01]  /*13550*/  BPT.TRAP 0x1 ;  /* 0x000000040000795c */ /* 0x000fe20000300000 */
.L_x_14135:
[----:B------:R0:W0:Y:S02]  /*13560*/  SYNCS.PHASECHK.TRANS64.TRYWAIT P0, [R3+URZ+0x22860], R2 ;  /* 0x02286002030075a7 */ /* 0x000024000800017f */
[----:B0-----:R-:W-:Y:S05]  /*13570*/  @!P0 NANOSLEEP.SYNCS 0x989680 ;  /* 0x009896800000895d */ /* 0x001fea0003900000 */
[----:B------:R-:W0:Y:S02]  /*13580*/  @!P0 SYNCS.PHASECHK.TRANS64 P0, [R3+URZ+0x22860], R2 ;  /* 0x02286002030085a7 */ /* 0x000e24000800007f */
[----:B0-----:R-:W-:Y:S05]  /*13590*/  @!P0 BRA `(.L_x_14135) ;  /* 0xfffffffc00f08947 */ /* 0x001fea000383ffff */
.L_x_14127:
[----:B------:R-:W-:Y:S05]  /*135a0*/  BSYNC B0 ;  /* 0x0000000000007941 */ /* 0x000fea0003800000 */
.L_x_14126:
[----:B------:R-:W-:Y:S05]  /*135b0*/  EXIT ;  /* 0x000000000000794d */ /* 0x000fea0003800000 */
.L_x_13992:
[----:B0-----:R0:W1:Y:S02]  /*135c0*/  SYNCS.PHASECHK.TRANS64.TRYWAIT P0, [R7+URZ+0x22800], R0 ;  /* 0x02280000070075a7 */ /* 0x001064000800017f */
[----:B-1----:R-:W-:Y:S05]  /*135d0*/  @!P0 NANOSLEEP.SYNCS 0x989680 ;  /* 0x009896800000895d */ /* 0x002fea0003900000 */
[----:B------:R-:W1:Y:S02]  /*135e0*/  @!P0 SYNCS.PHASECHK.TRANS64 P0, [R7+URZ+0x22800], R0 ;  /* 0x02280000070085a7 */ /* 0x000e64000800007f */
[----:B-1----:R-:W-:Y:S05]  /*135f0*/  @!P0 BRA `(.L_x_13992) ;  /* 0xfffffffc00f08947 */ /* 0x002fea000383ffff */
[----:B------:R-:W-:Y:S05]  /*13600*/  BRA `(.L_x_14136) ;  /* 0xfffffee800b07947 */ /* 0x000fea000383ffff */
.L_x_13996:
[----:B-1----:R-:W-:-:S04]  /*13610*/  IMAD.U32 R0, RZ, RZ, UR22 ;  /* 0x00000016ff007e24 */ /* 0x002fc8000f8e00ff */
[----:B------:R1:W2:Y:S03]  /*13620*/  SYNCS.PHASECHK.TRANS64.TRYWAIT P1, [R0+URZ+0x22830], R9 ;  /* 0x02283009000075a7 */ /* 0x0002a6000802017f */
[----:B--2---:R-:W-:Y:S05]  /*13630*/  @!P1 NANOSLEEP.SYNCS 0x989680 ;  /* 0x009896800000995d */ /* 0x004fea0003900000 */
[----:B------:R-:W2:Y:S02]  /*13640*/  @!P1 SYNCS.PHASECHK.TRANS64 P1, [R0+URZ+0x22830], R9 ;  /* 0x02283009000095a7 */ /* 0x000ea4000802007f */
[----:B--2---:R-:W-:Y:S05]  /*13650*/  @!P1 BRA `(.L_x_13996) ;  /* 0xfffffffc00ec9947 */ /* 0x004fea000383ffff */
[----:B------:R-:W-:Y:S05]  /*13660*/  BRA `(.L_x_13995) ;  /* 0xfffffee800d87947 */ /* 0x000fea000383ffff */
.L_x_14001:
[----:B---3--:R-:W-:-:S04]  /*13670*/  IMAD.U32 R10, RZ, RZ, UR22 ;  /* 0x00000016ff0a7e24 */ /* 0x008fc8000f8e00ff */
[----:B------:R3:W4:Y:S03]  /*13680*/  SYNCS.PHASECHK.TRANS64.TRYWAIT P1, [R10+URZ+0x22850], R9 ;  /* 0x022850090a0075a7 */ /* 0x000726000802017f */
[----:B----4-:R-:W-:Y:S05]  /*13690*/  @!P1 NANOSLEEP.SYNCS 0x989680 ;  /* 0x009896800000995d */ /* 0x010fea0003900000 */
[----:B------:R-:W4:Y:S02]  /*136a0*/  @!P1 SYNCS.PHASECHK.TRANS64 P1, [R10+URZ+0x22850], R9 ;  /* 0x022850090a0095a7 */ /* 0x000f24000802007f */
[----:B----4-:R-:W-:Y:S05]  /*136b0*/  @!P1 BRA `(.L_x_14001) ;  /* 0xfffffffc00ec9947 */ /* 0x010fea000383ffff */
[----:B------:R-:W-:Y:S05]  /*136c0*/  BRA `(.L_x_14000) ;  /* 0xffffff0000dc7947 */ /* 0x000fea000383ffff */
.L_x_14007:
[----:B-1----:R-:W-:-:S04]  /*136d0*/  IMAD.U32 R0, RZ, RZ, UR23 ;  /* 0x00000017ff007e24 */ /* 0x002fc8000f8e00ff */
[----:B------:R1:W2:Y:S03]  /*136e0*/  SYNCS.PHASECHK.TRANS64.TRYWAIT P1, [R0+URZ+0x22830], R7 ;  /* 0x02283007000075a7 */ /* 0x0002a6000802017f */
[----:B--2---:R-:W-:Y:S05]  /*136f0*/  @!P1 NANOSLEEP.SYNCS 0x989680 ;  /* 0x009896800000995d */ /* 0x004fea0003900000 */
[----:B------:R-:W2:Y:S02]  /*13700*/  @!P1 SYNCS.PHASECHK.TRANS64 P1, [R0+URZ+0x22830], R7 ;  /* 0x02283007000095a7 */ /* 0x000ea4000802007f */
[----:B--2---:R-:W-:Y:S05]  /*13710*/  @!P1 BRA `(.L_x_14007) ;  /* 0xfffffffc00ec9947 */ /* 0x004fea000383ffff */
[----:B------:R-:W-:Y:S05]  /*13720*/  BRA `(.L_x_14006) ;  /* 0xffffff08001c7947 */ /* 0x000fea000383ffff */
.L_x_14012:
[----:B---3--:R-:W-:-:S04]  /*13730*/  IMAD.U32 R8, RZ, RZ, UR23 ;  /* 0x00000017ff087e24 */ /* 0x008fc8000f8e00ff */
[----:B------:R3:W4:Y:S03]  /*13740*/  SYNCS.PHASECHK.TRANS64.TRYWAIT P1, [R8+URZ+0x22850], R7 ;  /* 0x02285007080075a7 */ /* 0x000726000802017f */
[----:B----4-:R-:W-:Y:S05]  /*13750*/  @!P1 NANOSLEEP.SYNCS 0x989680 ;  /* 0x009896800000995d */ /* 0x010fea0003900000 */
[----:B------:R-:W4:Y:S02]  /*13760*/  @!P1 SYNCS.PHASECHK.TRANS64 P1, [R8+URZ+0x22850], R7 ;  /* 0x02285007080095a7 */ /* 0x000f24000802007f */
[----:B----4-:R-:W-:Y:S05]  /*13770*/  @!P1 BRA `(.L_x_14012) ;  /* 0xfffffffc00ec9947 */ /* 0x010fea000383ffff */
[----:B------:R-:W-:Y:S05]  /*13780*/  BRA `(.L_x_14011) ;  /* 0xffffff28003c7947 */ /* 0x000fea000383ffff */
.L_x_14019:
[----:B-1----:R-:W-:-:S04]  /*13790*/  IMAD.U32 R0, RZ, RZ, UR23 ;  /* 0x00000017ff007e24 */ /* 0x002fc8000f8e00ff */
[----:B------:R1:W2:Y:S03]  /*137a0*/  SYNCS.PHASECHK.TRANS64.TRYWAIT P1, [R0+URZ+0x22830], R7 ;  /* 0x02283007000075a7 */ /* 0x0002a6000802017f */
[----:B--2---:R-:W-:Y:S05]  /*137b0*/  @!P1 NANOSLEEP.SYNCS 0x989680 ;  /* 0x009896800000995d */ /* 0x004fea0003900000 */
[----:B------:R-:W2:Y:S02]  /*137c0*/  @!P1 SYNCS.PHASECHK.TRANS64 P1, [R0+URZ+0x22830], R7 ;  /* 0x02283007000095a7 */ /* 0x000ea4000802007f */
[----:B--2---:R-:W-:Y:S05]  /*137d0*/  @!P1 BRA `(.L_x_14019) ;  /* 0xfffffffc00ec9947 */ /* 0x004fea000383ffff */
[----:B------:R-:W-:Y:S05]  /*137e0*/  BRA `(.L_x_14018) ;  /* 0xffffff2c00547947 */ /* 0x000fea000383ffff */
.L_x_14024:
[----:B---3--:R-:W-:-:S04]  /*137f0*/  IMAD.U32 R8, RZ, RZ, UR23 ;  /* 0x00000017ff087e24 */ /* 0x008fc8000f8e00ff */
[----:B------:R3:W4:Y:S03]  /*13800*/  SYNCS.PHASECHK.TRANS64.TRYWAIT P1, [R8+URZ+0x22850], R7 ;  /* 0x02285007080075a7 */ /* 0x000726000802017f */
[----:B----4-:R-:W-:Y:S05]  /*13810*/  @!P1 NANOSLEEP.SYNCS 0x989680 ;  /* 0x009896800000995d */ /* 0x010fea0003900000 */
[----:B------:R-:W4:Y:S02]  /*13820*/  @!P1 SYNCS.PHASECHK.TRANS64 P1, [R8+URZ+0x22850], R7 ;  /* 0x02285007080095a7 */ /* 0x000f24000802007f */
[----:B----4-:R-:W-:Y:S05]  /*13830*/  @!P1 BRA `(.L_x_14024) ;  /* 0xfffffffc00ec9947 */ /* 0x010fea000383ffff */
[----:B------:R-:W-:Y:S05]  /*13840*/  BRA `(.L_x_14023) ;  /* 0xffffff4400747947 */ /* 0x000fea000383ffff */
.L_x_14073:
        /* <DEDUP_REMOVED lines=11> */
.L_x_14138:
[----:B------:R-:W-:Y:S05]  /*13900*/  BSYNC B0 ;  /* 0x0000000000007941 */ /* 0x000fea0003800000 */
.L_x_14137:
[----:B------:R-:W-:Y:S05]  /*13910*/  BRA `(.L_x_14139) ;  /* 0xffffffb800cc7947 */ /* 0x000fea000383ffff */
.L_x_14076:
[----:B0-----:R0:W1:Y:S02]  /*13920*/  SYNCS.PHASECHK.TRANS64.TRYWAIT P0, [R33+URZ+0x22840], R0 ;  /* 0x02284000210075a7 */ /* 0x001064000800017f */
[----:B-1----:R-:W-:Y:S05]  /*13930*/  @!P0 NANOSLEEP.SYNCS 0x989680 ;  /* 0x009896800000895d */ /* 0x002fea0003900000 */
[----:B------:R-:W1:Y:S02]  /*13940*/  @!P0 SYNCS.PHASECHK.TRANS64 P0, [R33+URZ+0x22840], R0 ;  /* 0x02284000210085a7 */ /* 0x000e64000800007f */
[----:B-1----:R-:W-:Y:S05]  /*13950*/  @!P0 BRA `(.L_x_14076) ;  /* 0xfffffffc00f08947 */ /* 0x002fea000383ffff */
[----:B------:R-:W-:Y:S05]  /*13960*/  BRA `(.L_x_14140) ;  /* 0xffffffbc00647947 */ /* 0x000fea000383ffff */
.L_x_14077:
        /* <DEDUP_REMOVED lines=8> */
.L_x_14142:
[----:B------:R-:W-:Y:S05]  /*139f0*/  BSYNC B0 ;  /* 0x0000000000007941 */ /* 0x000fea0003800000 */
.L_x_14141:
        /* <DEDUP_REMOVED lines=9> */
.L_x_14143:
[----:B------:R-:W-:Y:S02]  /*13a90*/  IMAD.MOV.U32 R13, RZ, RZ, R4 ;  /* 0x000000ffff0d7224 */ /* 0x000fe400078e0004 */
[----:B------:R-:W-:Y:S02]  /*13aa0*/  IMAD.MOV.U32 R12, RZ, RZ, 0x1 ;  /* 0x00000001ff0c7424 */ /* 0x000fe400078e00ff */
[----:B------:R-:W-:-:S07]  /*13ab0*/  IMAD.MOV.U32 R3, RZ, RZ, R14 ;  /* 0x000000ffff037224 */ /* 0x000fce00078e000e */
[----:B------:R-:W-:Y:S05]  /*13ac0*/  WARPSYNC.COLLECTIVE R15, `(.L_x_14144) ;  /* 0x000000000f087348 */ /* 0x000fea0003c00000 */
[----:B------:R0:W1:Y:S02]  /*13ad0*/  SHFL.IDX P6, R14, R13, R12, R11 ;  /* 0x0000000c0d0e7389 */ /* 0x00006400000c000b */
[----:B01----:R-:W-:Y:S01]  /*13ae0*/  ENDCOLLECTIVE ;  /* 0x000000000000791b */ /* 0x003fe20003800000 */
.L_x_14144:
        /* <DEDUP_REMOVED lines=15> */
.L_x_14145:
[----:B------:R-:W-:Y:S02]  /*13be0*/  @P0 IMAD R7, R5, 0x2, R23 ;  /* 0x0000000205070824 */ /* 0x000fe400078e0217 */
[----:B------:R-:W-:Y:S02]  /*13bf0*/  IMAD.MOV.U32 R13, RZ, RZ, R4 ;  /* 0x000000ffff0d7224 */ /* 0x000fe400078e0004 */
[----:B------:R-:W-:Y:S02]  /*13c00*/  IMAD.MOV.U32 R12, RZ, RZ, 0x2 ;  /* 0x00000002ff0c7424 */ /* 0x000fe400078e00ff */
[----:B------:R-:W-:-:S07]  /*13c10*/  IMAD.MOV.U32 R3, RZ, RZ, R14 ;  /* 0x000000ffff037224 */ /* 0x000fce00078e000e */
[----:B------:R-:W-:Y:S05]  /*13c20*/  WARPSYNC.COLLECTIVE R15, `(.L_x_14146) ;  /* 0x000000000f087348 */ /* 0x000fea0003c00000 */
[----:B------:R0:W1:Y:S02]  /*13c30*/  SHFL.IDX P6, R14, R13, R12, R11 ;  /* 0x0000000c0d0e7389 */ /* 0x00006400000c000b */
[----:B01----:R-:W-:Y:S01]  /*13c40*/  ENDCOLLECTIVE ;  /* 0x000000000000791b */ /* 0x003fe20003800000 */
.L_x_14146:
        /* <DEDUP_REMOVED lines=15> */
.L_x_14147:
[----:B------:R-:W-:Y:S02]  /*13d40*/  @P0 IMAD R7, R5, 0x2, R23 ;  /* 0x0000000205070824 */ /* 0x000fe400078e0217 */
[----:B------:R-:W-:Y:S02]  /*13d50*/  IMAD.MOV.U32 R13, RZ, RZ, R4 ;  /* 0x000000ffff0d7224 */ /* 0x000fe400078e0004 */
[----:B------:R-:W-:Y:S02]  /*13d60*/  IMAD.MOV.U32 R12, RZ, RZ, 0x3 ;  /* 0x00000003ff0c7424 */ /* 0x000fe400078e00ff */
[----:B------:R-:W-:-:S07]  /*13d70*/  IMAD.MOV.U32 R3, RZ, RZ, R14 ;  /* 0x000000ffff037224 */ /* 0x000fce00078e000e */
[----:B------:R-:W-:Y:S05]  /*13d80*/  WARPSYNC.COLLECTIVE R15, `(.L_x_14148) ;  /* 0x000000000f087348 */ /* 0x000fea0003c00000 */
[----:B------:R0:W1:Y:S02]  /*13d90*/  SHFL.IDX P6, R14, R13, R12, R11 ;  /* 0x0000000c0d0e7389 */ /* 0x00006400000c000b */
[----:B01----:R-:W-:Y:S01]  /*13da0*/  ENDCOLLECTIVE ;  /* 0x000000000000791b */ /* 0x003fe20003800000 */
.L_x_14148:
        /* <DEDUP_REMOVED lines=15> */
.L_x_14149:
[----:B------:R-:W-:Y:S02]  /*13ea0*/  @P0 IMAD R7, R5, 0x2, R23 ;  /* 0x0000000205070824 */ /* 0x000fe400078e0217 */
[----:B------:R-:W-:Y:S02]  /*13eb0*/  IMAD.MOV.U32 R13, RZ, RZ, R4 ;  /* 0x000000ffff0d7224 */ /* 0x000fe400078e0004 */
[----:B------:R-:W-:Y:S02]  /*13ec0*/  IMAD.MOV.U32 R12, RZ, RZ, 0x4 ;  /* 0x00000004ff0c7424 */ /* 0x000fe400078e00ff */
[----:B------:R-:W-:-:S07]  /*13ed0*/  IMAD.MOV.U32 R3, RZ, RZ, R14 ;  /* 0x000000ffff037224 */ /* 0x000fce00078e000e */
[----:B------:R-:W-:Y:S05]  /*13ee0*/  WARPSYNC.COLLECTIVE R15, `(.L_x_14150) ;  /* 0x000000000f087348 */ /* 0x000fea0003c00000 */
[----:B------:R0:W1:Y:S02]  /*13ef0*/  SHFL.IDX P6, R14, R13, R12, R11 ;  /* 0x0000000c0d0e7389 */ /* 0x00006400000c000b */
[----:B01----:R-:W-:Y:S01]  /*13f00*/  ENDCOLLECTIVE ;  /* 0x000000000000791b */ /* 0x003fe20003800000 */
.L_x_14150:
        /* <DEDUP_REMOVED lines=15> */
.L_x_14151:
[----:B------:R-:W-:Y:S02]  /*14000*/  @P0 IMAD R7, R5, 0x2, R23 ;  /* 0x0000000205070824 */ /* 0x000fe400078e0217 */
[----:B------:R-:W-:Y:S02]  /*14010*/  IMAD.MOV.U32 R13, RZ, RZ, R4 ;  /* 0x000000ffff0d7224 */ /* 0x000fe400078e0004 */
[----:B------:R-:W-:Y:S02]  /*14020*/  IMAD.MOV.U32 R12, RZ, RZ, 0x5 ;  /* 0x00000005ff0c7424 */ /* 0x000fe400078e00ff */
[----:B------:R-:W-:-:S07]  /*14030*/  IMAD.MOV.U32 R3, RZ, RZ, R14 ;  /* 0x000000ffff037224 */ /* 0x000fce00078e000e */
[----:B------:R-:W-:Y:S05]  /*14040*/  WARPSYNC.COLLECTIVE R15, `(.L_x_14152) ;  /* 0x000000000f087348 */ /* 0x000fea0003c00000 */
[----:B------:R0:W1:Y:S02]  /*14050*/  SHFL.IDX P6, R14, R13, R12, R11 ;  /* 0x0000000c0d0e7389 */ /* 0x00006400000c000b */
[----:B01----:R-:W-:Y:S01]  /*14060*/  ENDCOLLECTIVE ;  /* 0x000000000000791b */ /* 0x003fe20003800000 */
.L_x_14152:
        /* <DEDUP_REMOVED lines=10> */
.L_x_14153:
[----:B------:R-:W-:Y:S01]  /*14110*/  @!PT LDS RZ, [RZ] ;  /* 0x00000000fffff984 */ /* 0x000fe20000000800 */
[----:B------:R-:W-:Y:S01]  /*14120*/  @!PT LDS RZ, [RZ] ;  /* 0x00000000fffff984 */ /* 0x000fe20000000800 */
[----:B------:R-:W-:Y:S01]  /*14130*/  @!PT LDS RZ, [RZ] ;  /* 0x00000000fffff984 */ /* 0x000fe20000000800 */
[----:B------:R0:W-:Y:S01]  /*14140*/  @P0 LDGSTS.E.BYPASS.LTC128B.128 [R7+0x1e400], desc[UR52][R2.64], !P2 ;  /* 0x1e40000002070fae */ /* 0x0001e2000d101d74 */
[----:B------:R-:W-:Y:S01]  /*14150*/  IMAD.MOV.U32 R0, RZ, RZ, R14 ;  /* 0x000000ffff007224 */ /* 0x000fe200078e000e */
[----:B------:R-:W-:Y:S06]  /*14160*/  BRA `(.L_x_14154) ;  /* 0xffffffb800c47947 */ /* 0x000fec000383ffff */
.L_x_14082:
        /* <DEDUP_REMOVED lines=9> */
.L_x_14155:
[C---:B------:R-:W-:Y:S01]  /*14200*/  VIADD R6, R17.reuse, 0x10 ;  /* 0x0000001011067836 */ /* 0x040fe20000000000 */
[----:B------:R-:W-:Y:S01]  /*14210*/  ISETP.GE.AND P0, PT, R17, R5, PT ;  /* 0x000000051100720c */ /* 0x000fe20003f06270 */
[----:B------:R-:W-:Y:S02]  /*14220*/  IMAD.MOV.U32 R13, RZ, RZ, R0 ;  /* 0x000000ffff0d7224 */ /* 0x000fe400078e0000 */
[----:B------:R-:W-:-:S10]  /*14230*/  IMAD.MOV.U32 R2, RZ, RZ, R14 ;  /* 0x000000ffff027224 */ /* 0x000fd400078e000e */
[----:B------:R-:W-:Y:S05]  /*14240*/  WARPSYNC.COLLECTIVE R15, `(.L_x_14156) ;  /* 0x000000000f087348 */ /* 0x000fea0003c00000 */
[----:B------:R0:W1:Y:S02]  /*14250*/  SHFL.IDX P6, R14, R13, R12, R11 ;  /* 0x0000000c0d0e7389 */ /* 0x00006400000c000b */
[----:B01----:R-:W-:Y:S01]  /*14260*/  ENDCOLLECTIVE ;  /* 0x000000000000791b */ /* 0x003fe20003800000 */
.L_x_14156:
[----:B------:R-:W-:Y:S02]  /*14270*/  IMAD.MOV.U32 R13, RZ, RZ, R4 ;  /* 0x000000ffff0d7224 */ /* 0x000fe400078e0004 */
[----:B------:R-:W-:Y:S02]  /*14280*/  IMAD.MOV.U32 R12, RZ, RZ, 0x1 ;  /* 0x00000001ff0c7424 */ /* 0x000fe400078e00ff */
[----:B------:R-:W-:-:S07]  /*14290*/  IMAD.MOV.U32 R3, RZ, RZ, R14 ;  /* 0x000000ffff037224 */ /* 0x000fce00078e000e */
[----:B------:R-:W-:Y:S05]  /*142a0*/  WARPSYNC.COLLECTIVE R15, `(.L_x_14157) ;  /* 0x000000000f087348 */ /* 0x000fea0003c00000 */
[----:B------:R0:W1:Y:S02]  /*142b0*/  SHFL.IDX P6, R14, R13, R12, R11 ;  /* 0x0000000c0d0e7389 */ /* 0x00006400000c000b */
[----:B01----:R-:W-:Y:S01]  /*142c0*/  ENDCOLLECTIVE ;  /* 0x000000000000791b */ /* 0x003fe20003800000 */
.L_x_14157:
        /* <DEDUP_REMOVED lines=15> */
.L_x_14158:
[----:B------:R-:W-:Y:S02]  /*143c0*/  IMAD.MOV.U32 R13, RZ, RZ, R4 ;  /* 0x000000ffff0d7224 */ /* 0x000fe400078e0004 */
[----:B------:R-:W-:Y:S02]  /*143d0*/  IMAD.MOV.U32 R12, RZ, RZ, 0x2 ;  /* 0x00000002ff0c7424 */ /* 0x000fe400078e00ff */
[----:B------:R-:W-:-:S07]  /*143e0*/  IMAD.MOV.U32 R3, RZ, RZ, R14 ;  /* 0x000000ffff037224 */ /* 0x000fce00078e000e */
[----:B------:R-:W-:Y:S05]  /*143f0*/  WARPSYNC.COLLECTIVE R15, `(.L_x_14159) ;  /* 0x000000000f087348 */ /* 0x000fea0003c00000 */
[----:B------:R0:W1:Y:S02]  /*14400*/  SHFL.IDX P6, R14, R13, R12, R11 ;  /* 0x0000000c0d0e7389 */ /* 0x00006400000c000b */
[----:B01----:R-:W-:Y:S01]  /*14410*/  ENDCOLLECTIVE ;  /* 0x000000000000791b */ /* 0x003fe20003800000 */
.L_x_14159:
        /* <DEDUP_REMOVED lines=16> */
.L_x_14160:
[----:B------:R-:W-:Y:S02]  /*14520*/  IMAD.MOV.U32 R13, RZ, RZ, R4 ;  /* 0x000000ffff0d7224 */ /* 0x000fe400078e0004 */
[----:B------:R-:W-:Y:S02]  /*14530*/  IMAD.MOV.U32 R12, RZ, RZ, 0x3 ;  /* 0x00000003ff0c7424 */ /* 0x000fe400078e00ff */
[----:B------:R-:W-:-:S07]  /*14540*/  IMAD.MOV.U32 R3, RZ, RZ, R14 ;  /* 0x000000ffff037224 */ /* 0x000fce00078e000e */
[----:B------:R-:W-:Y:S05]  /*14550*/  WARPSYNC.COLLECTIVE R15, `(.L_x_14161) ;  /* 0x000000000f087348 */ /* 0x000fea0003c00000 */
[----:B------:R0:W1:Y:S02]  /*14560*/  SHFL.IDX P6, R14, R13, R12, R11 ;  /* 0x0000000c0d0e7389 */ /* 0x00006400000c000b */
[----:B01----:R-:W-:Y:S01]  /*14570*/  ENDCOLLECTIVE ;  /* 0x000000000000791b */ /* 0x003fe20003800000 */
.L_x_14161:
        /* <DEDUP_REMOVED lines=16> */
.L_x_14162:
[----:B------:R-:W-:Y:S02]  /*14680*/  IMAD.MOV.U32 R13, RZ, RZ, R4 ;  /* 0x000000ffff0d7224 */ /* 0x000fe400078e0004 */
[----:B------:R-:W-:Y:S02]  /*14690*/  IMAD.MOV.U32 R12, RZ, RZ, 0x4 ;  /* 0x00000004ff0c7424 */ /* 0x000fe400078e00ff */
[----:B------:R-:W-:-:S07]  /*146a0*/  IMAD.MOV.U32 R3, RZ, RZ, R14 ;  /* 0x000000ffff037224 */ /* 0x000fce00078e000e */
[----:B------:R-:W-:Y:S05]  /*146b0*/  WARPSYNC.COLLECTIVE R15, `(.L_x_14163) ;  /* 0x000000000f087348 */ /* 0x000fea0003c00000 */
[----:B------:R0:W1:Y:S02]  /*146c0*/  SHFL.IDX P6, R14, R13, R12, R11 ;  /* 0x0000000c0d0e7389 */ /* 0x00006400000c000b */
[----:B01----:R-:W-:Y:S01]  /*146d0*/  ENDCOLLECTIVE ;  /* 0x000000000000791b */ /* 0x003fe20003800000 */
.L_x_14163:
        /* <DEDUP_REMOVED lines=16> */
.L_x_14164:
[----:B------:R-:W-:Y:S02]  /*147e0*/  IMAD.MOV.U32 R13, RZ, RZ, R4 ;  /* 0x000000ffff0d7224 */ /* 0x000fe400078e0004 */
[----:B------:R-:W-:Y:S02]  /*147f0*/  IMAD.MOV.U32 R12, RZ, RZ, 0x5 ;  /* 0x00000005ff0c7424 */ /* 0x000fe400078e00ff */
[----:B------:R-:W-:-:S07]  /*14800*/  IMAD.MOV.U32 R3, RZ, RZ, R14 ;  /* 0x000000ffff037224 */ /* 0x000fce00078e000e */
[----:B------:R-:W-:Y:S05]  /*14810*/  WARPSYNC.COLLECTIVE R15, `(.L_x_14165) ;  /* 0x000000000f087348 */ /* 0x000fea0003c00000 */
[----:B------:R0:W1:Y:S02]  /*14820*/  SHFL.IDX P6, R14, R13, R12, R11 ;  /* 0x0000000c0d0e7389 */ /* 0x00006400000c000b */
[----:B01----:R-:W-:Y:S01]  /*14830*/  ENDCOLLECTIVE ;  /* 0x000000000000791b */ /* 0x003fe20003800000 */
.L_x_14165:
        /* <DEDUP_REMOVED lines=16> */
.L_x_14166:
[----:B------:R-:W-:Y:S02]  /*14940*/  IMAD.MOV.U32 R13, RZ, RZ, R4 ;  /* 0x000000ffff0d7224 */ /* 0x000fe400078e0004 */
[----:B------:R-:W-:Y:S02]  /*14950*/  IMAD.MOV.U32 R12, RZ, RZ, 0x6 ;  /* 0x00000006ff0c7424 */ /* 0x000fe400078e00ff */
[----:B------:R-:W-:-:S07]  /*14960*/  IMAD.MOV.U32 R3, RZ, RZ, R14 ;  /* 0x000000ffff037224 */ /* 0x000fce00078e000e */
[----:B------:R-:W-:Y:S05]  /*14970*/  WARPSYNC.COLLECTIVE R15, `(.L_x_14167) ;  /* 0x000000000f087348 */ /* 0x000fea0003c00000 */
[----:B------:R0:W1:Y:S02]  /*14980*/  SHFL.IDX P6, R14, R13, R12, R11 ;  /* 0x0000000c0d0e7389 */ /* 0x00006400000c000b */
[----:B01----:R-:W-:Y:S01]  /*14990*/  ENDCOLLECTIVE ;  /* 0x000000000000791b */ /* 0x003fe20003800000 */
.L_x_14167:
        /* <DEDUP_REMOVED lines=16> */
.L_x_14168:
[----:B------:R-:W-:Y:S02]  /*14aa0*/  IMAD.MOV.U32 R13, RZ, RZ, R4 ;  /* 0x000000ffff0d7224 */ /* 0x000fe400078e0004 */
[----:B------:R-:W-:Y:S02]  /*14ab0*/  IMAD.MOV.U32 R12, RZ, RZ, 0x7 ;  /* 0x00000007ff0c7424 */ /* 0x000fe400078e00ff */
[----:B------:R-:W-:-:S07]  /*14ac0*/  IMAD.MOV.U32 R3, RZ, RZ, R14 ;  /* 0x000000ffff037224 */ /* 0x000fce00078e000e */
[----:B------:R-:W-:Y:S05]  /*14ad0*/  WARPSYNC.COLLECTIVE R15, `(.L_x_14169) ;  /* 0x000000000f087348 */ /* 0x000fea0003c00000 */
[----:B------:R0:W1:Y:S02]  /*14ae0*/  SHFL.IDX P6, R14, R13, R12, R11 ;  /* 0x0000000c0d0e7389 */ /* 0x00006400000c000b */
[----:B01----:R-:W-:Y:S01]  /*14af0*/  ENDCOLLECTIVE ;  /* 0x000000000000791b */ /* 0x003fe20003800000 */
.L_x_14169:
        /* <DEDUP_REMOVED lines=14> */
.L_x_14170:
[----:B------:R-:W-:Y:S05]  /*14be0*/  BRA `(.L_x_14171) ;  /* 0xffffffbc002c7947 */ /* 0x000fea000383ffff */
.L_x_14085:
[----:B0-----:R0:W1:Y:S02]  /*14bf0*/  SYNCS.PHASECHK.TRANS64.TRYWAIT P0, [R23+URZ+0x22820], R0 ;  /* 0x02282000170075a7 */ /* 0x001064000800017f */
[----:B-1----:R-:W-:Y:S05]  /*14c00*/  @!P0 NANOSLEEP.SYNCS 0x989680 ;  /* 0x009896800000895d */ /* 0x002fea0003900000 */
[----:B------:R-:W1:Y:S02]  /*14c10*/  @!P0 SYNCS.PHASECHK.TRANS64 P0, [R23+URZ+0x22820], R0 ;  /* 0x02282000170085a7 */ /* 0x000e64000800007f */
[----:B-1----:R-:W-:Y:S05]  /*14c20*/  @!P0 BRA `(.L_x_14085) ;  /* 0xfffffffc00f08947 */ /* 0x002fea000383ffff */
[----:B------:R-:W-:Y:S05]  /*14c30*/  BRA `(.L_x_14172) ;  /* 0xffffffbc00887947 */ /* 0x000fea000383ffff */
.L_x_14088:
[----:B0-----:R0:W1:Y:S02]  /*14c40*/  SYNCS.PHASECHK.TRANS64.TRYWAIT P0, [R33+URZ+0x22860], R0 ;  /* 0x02286000210075a7 */ /* 0x001064000800017f */
[----:B-1----:R-:W-:Y:S05]  /*14c50*/  @!P0 NANOSLEEP.SYNCS 0x989680 ;  /* 0x009896800000895d */ /* 0x002fea0003900000 */
[----:B------:R-:W1:Y:S02]  /*14c60*/  @!P0 SYNCS.PHASECHK.TRANS64 P0, [R33+URZ+0x22860], R0 ;  /* 0x02286000210085a7 */ /* 0x000e64000800007f */
[----:B-1----:R-:W-:Y:S05]  /*14c70*/  @!P0 BRA `(.L_x_14088) ;  /* 0xfffffffc00f08947 */ /* 0x002fea000383ffff */
[----:B------:R-:W-:Y:S05]  /*14c80*/  BRA `(.L_x_14173) ;  /* 0xffffffbc00987947 */ /* 0x000fea000383ffff */
.L_x_14089:
        /* <DEDUP_REMOVED lines=8> */
.L_x_14175:
[----:B------:R-:W-:Y:S05]  /*14d10*/  BSYNC B0 ;  /* 0x0000000000007941 */ /* 0x000fea0003800000 */
.L_x_14174:
        /* <DEDUP_REMOVED lines=13> */
.L_x_14176:
        /* <DEDUP_REMOVED lines=11> */
.L_x_14177:
        /* <DEDUP_REMOVED lines=17> */
.L_x_14178:
[----:B------:R-:W-:Y:S02]  /*14fb0*/  IMAD.MOV.U32 R13, RZ, RZ, R6 ;  /* 0x000000ffff0d7224 */ /* 0x000fe400078e0006 */
[----:B------:R-:W-:Y:S01]  /*14fc0*/  IMAD.MOV.U32 R12, RZ, RZ, 0x2 ;  /* 0x00000002ff0c7424 */ /* 0x000fe200078e00ff */
[----:B------:R-:W-:-:S13]  /*14fd0*/  IADD3 R2, P4, R14, R0, RZ ;  /* 0x000000000e027210 */ /* 0x000fda0007f9e0ff */
[----:B------:R-:W-:Y:S05]  /*14fe0*/  WARPSYNC.COLLECTIVE R15, `(.L_x_14179) ;  /* 0x000000000f087348 */ /* 0x000fea0003c00000 */
[----:B------:R0:W1:Y:S02]  /*14ff0*/  SHFL.IDX P6, R14, R13, R12, R11 ;  /* 0x0000000c0d0e7389 */ /* 0x00006400000c000b */
[----:B01----:R-:W-:Y:S01]  /*15000*/  ENDCOLLECTIVE ;  /* 0x000000000000791b */ /* 0x003fe20003800000 */
.L_x_14179:
        /* <DEDUP_REMOVED lines=17> */
.L_x_14180:
[----:B------:R-:W-:Y:S02]  /*15120*/  IMAD.MOV.U32 R13, RZ, RZ, R6 ;  /* 0x000000ffff0d7224 */ /* 0x000fe400078e0006 */
[----:B------:R-:W-:Y:S01]  /*15130*/  IMAD.MOV.U32 R12, RZ, RZ, 0x3 ;  /* 0x00000003ff0c7424 */ /* 0x000fe200078e00ff */
[----:B------:R-:W-:-:S13]  /*15140*/  IADD3 R2, P4, R14, R0, RZ ;  /* 0x000000000e027210 */ /* 0x000fda0007f9e0ff */
[----:B------:R-:W-:Y:S05]  /*15150*/  WARPSYNC.COLLECTIVE R15, `(.L_x_14181) ;  /* 0x000000000f087348 */ /* 0x000fea0003c00000 */
[----:B------:R0:W1:Y:S02]  /*15160*/  SHFL.IDX P6, R14, R13, R12, R11 ;  /* 0x0000000c0d0e7389 */ /* 0x00006400000c000b */
[----:B01----:R-:W-:Y:S01]  /*15170*/  ENDCOLLECTIVE ;  /* 0x000000000000791b */ /* 0x003fe20003800000 */
.L_x_14181:
        /* <DEDUP_REMOVED lines=17> */
.L_x_14182:
[----:B------:R-:W-:Y:S02]  /*15290*/  IMAD.MOV.U32 R13, RZ, RZ, R6 ;  /* 0x000000ffff0d7224 */ /* 0x000fe400078e0006 */
[----:B------:R-:W-:Y:S01]  /*152a0*/  IMAD.MOV.U32 R12, RZ, RZ, 0x4 ;  /* 0x00000004ff0c7424 */ /* 0x000fe200078e00ff */
[----:B------:R-:W-:-:S13]  /*152b0*/  IADD3 R2, P4, R14, R0, RZ ;  /* 0x000000000e027210 */ /* 0x000fda0007f9e0ff */
[----:B------:R-:W-:Y:S05]  /*152c0*/  WARPSYNC.COLLECTIVE R15, `(.L_x_14183) ;  /* 0x000000000f087348 */ /* 0x000fea0003c00000 */
[----:B------:R0:W1:Y:S02]  /*152d0*/  SHFL.IDX P6, R14, R13, R12, R11 ;  /* 0x0000000c0d0e7389 */ /* 0x00006400000c000b */
[----:B01----:R-:W-:Y:S01]  /*152e0*/  ENDCOLLECTIVE ;  /* 0x000000000000791b */ /* 0x003fe20003800000 */
.L_x_14183:
        /* <DEDUP_REMOVED lines=17> */
.L_x_14184:
[----:B------:R-:W-:Y:S02]  /*15400*/  IMAD.MOV.U32 R13, RZ, RZ, R6 ;  /* 0x000000ffff0d7224 */ /* 0x000fe400078e0006 */
[----:B------:R-:W-:Y:S01]  /*15410*/  IMAD.MOV.U32 R12, RZ, RZ, 0x5 ;  /* 0x00000005ff0c7424 */ /* 0x000fe200078e00ff */
[----:B------:R-:W-:-:S13]  /*15420*/  IADD3 R2, P4, R14, R0, RZ ;  /* 0x000000000e027210 */ /* 0x000fda0007f9e0ff */
[----:B------:R-:W-:Y:S05]  /*15430*/  WARPSYNC.COLLECTIVE R15, `(.L_x_14185) ;  /* 0x000000000f087348 */ /* 0x000fea0003c00000 */
[----:B------:R0:W1:Y:S02]  /*15440*/  SHFL.IDX P6, R14, R13, R12, R11 ;  /* 0x0000000c0d0e7389 */ /* 0x00006400000c000b */
[----:B01----:R-:W-:Y:S01]  /*15450*/  ENDCOLLECTIVE ;  /* 0x000000000000791b */ /* 0x003fe20003800000 */
.L_x_14185:
        /* <DEDUP_REMOVED lines=12> */
.L_x_14186:
        /* <DEDUP_REMOVED lines=9> */
.L_x_14096:
[----:B0-----:R0:W1:Y:S02]  /*155b0*/  SYNCS.PHASECHK.TRANS64.TRYWAIT P0, [R10+URZ+0x22840], R20 ;  /* 0x022840140a0075a7 */ /* 0x001064000800017f */
[----:B-1----:R-:W-:Y:S05]  /*155c0*/  @!P0 NANOSLEEP.SYNCS 0x989680 ;  /* 0x009896800000895d */ /* 0x002fea0003900000 */
[----:B------:R-:W1:Y:S02]  /*155d0*/  @!P0 SYNCS.PHASECHK.TRANS64 P0, [R10+URZ+0x22840], R20 ;  /* 0x022840140a0085a7 */ /* 0x000e64000800007f */
[----:B-1----:R-:W-:Y:S05]  /*155e0*/  @!P0 BRA `(.L_x_14096) ;  /* 0xfffffffc00f08947 */ /* 0x002fea000383ffff */
[----:B------:R-:W-:Y:S05]  /*155f0*/  BRA `(.L_x_14188) ;  /* 0xffffffbc00fc7947 */ /* 0x000fea000383ffff */
.L_x_14097:
        /* <DEDUP_REMOVED lines=8> */
.L_x_14190:
[----:B------:R-:W-:Y:S05]  /*15680*/  BSYNC B1 ;  /* 0x0000000000017941 */ /* 0x000fea0003800000 */
.L_x_14189:
        /* <DEDUP_REMOVED lines=9> */
.L_x_14191:
[----:B------:R-:W-:Y:S02]  /*15720*/  IMAD.MOV.U32 R13, RZ, RZ, R8 ;  /* 0x000000ffff0d7224 */ /* 0x000fe400078e0008 */
[----:B------:R-:W-:Y:S02]  /*15730*/  IMAD.MOV.U32 R12, RZ, RZ, 0x1 ;  /* 0x00000001ff0c7424 */ /* 0x000fe400078e00ff */
[----:B------:R-:W-:-:S07]  /*15740*/  IMAD.MOV.U32 R2, RZ, RZ, R14 ;  /* 0x000000ffff027224 */ /* 0x000fce00078e000e */
[----:B------:R-:W-:Y:S05]  /*15750*/  WARPSYNC.COLLECTIVE R15, `(.L_x_14192) ;  /* 0x000000000f087348 */ /* 0x000fea0003c00000 */
[----:B------:R0:W1:Y:S02]  /*15760*/  SHFL.IDX P6, R14, R13, R12, R11 ;  /* 0x0000000c0d0e7389 */ /* 0x00006400000c000b */
[----:B01----:R-:W-:Y:S01]  /*15770*/  ENDCOLLECTIVE ;  /* 0x000000000000791b */ /* 0x003fe20003800000 */
.L_x_14192:
        /* <DEDUP_REMOVED lines=11> */
.L_x_14193:
[----:B------:R-:W-:Y:S02]  /*15830*/  IMAD.MOV.U32 R13, RZ, RZ, R8 ;  /* 0x000000ffff0d7224 */ /* 0x000fe400078e0008 */
[----:B------:R-:W-:Y:S02]  /*15840*/  IMAD.MOV.U32 R12, RZ, RZ, 0x2 ;  /* 0x00000002ff0c7424 */ /* 0x000fe400078e00ff */
[----:B------:R-:W-:-:S07]  /*15850*/  IMAD.MOV.U32 R2, RZ, RZ, R14 ;  /* 0x000000ffff027224 */ /* 0x000fce00078e000e */
[----:B------:R-:W-:Y:S05]  /*15860*/  WARPSYNC.COLLECTIVE R15, `(.L_x_14194) ;  /* 0x000000000f087348 */ /* 0x000fea0003c00000 */
[----:B------:R0:W1:Y:S02]  /*15870*/  SHFL.IDX P6, R14, R13, R12, R11 ;  /* 0x0000000c0d0e7389 */ /* 0x00006400000c000b */
[----:B01----:R-:W-:Y:S01]  /*15880*/  ENDCOLLECTIVE ;  /* 0x000000000000791b */ /* 0x003fe20003800000 */
.L_x_14194:
        /* <DEDUP_REMOVED lines=11> */
.L_x_14195:
[----:B------:R-:W-:Y:S02]  /*15940*/  IMAD.MOV.U32 R13, RZ, RZ, R8 ;  /* 0x000000ffff0d7224 */ /* 0x000fe400078e0008 */
[----:B------:R-:W-:Y:S02]  /*15950*/  IMAD.MOV.U32 R12, RZ, RZ, 0x3 ;  /* 0x00000003ff0c7424 */ /* 0x000fe400078e00ff */
[----:B------:R-:W-:-:S07]  /*15960*/  IMAD.MOV.U32 R2, RZ, RZ, R14 ;  /* 0x000000ffff027224 */ /* 0x000fce00078e000e */
[----:B------:R-:W-:Y:S05]  /*15970*/  WARPSYNC.COLLECTIVE R15, `(.L_x_14196) ;  /* 0x000000000f087348 */ /* 0x000fea0003c00000 */
[----:B------:R0:W1:Y:S02]  /*15980*/  SHFL.IDX P6, R14, R13, R12, R11 ;  /* 0x0000000c0d0e7389 */ /* 0x00006400000c000b */
[----:B01----:R-:W-:Y:S01]  /*15990*/  ENDCOLLECTIVE ;  /* 0x000000000000791b */ /* 0x003fe20003800000 */
.L_x_14196:
        /* <DEDUP_REMOVED lines=11> */
.L_x_14197:
[----:B------:R-:W-:Y:S02]  /*15a50*/  IMAD.MOV.U32 R13, RZ, RZ, R8 ;  /* 0x000000ffff0d7224 */ /* 0x000fe400078e0008 */
[----:B------:R-:W-:Y:S02]  /*15a60*/  IMAD.MOV.U32 R12, RZ, RZ, 0x4 ;  /* 0x00000004ff0c7424 */ /* 0x000fe400078e00ff */
[----:B------:R-:W-:-:S07]  /*15a70*/  IMAD.MOV.U32 R2, RZ, RZ, R14 ;  /* 0x000000ffff027224 */ /* 0x000fce00078e000e */
[----:B------:R-:W-:Y:S05]  /*15a80*/  WARPSYNC.COLLECTIVE R15, `(.L_x_14198) ;  /* 0x000000000f087348 */ /* 0x000fea0003c00000 */
[----:B------:R0:W1:Y:S02]  /*15a90*/  SHFL.IDX P6, R14, R13, R12, R11 ;  /* 0x0000000c0d0e7389 */ /* 0x00006400000c000b */
[----:B01----:R-:W-:Y:S01]  /*15aa0*/  ENDCOLLECTIVE ;  /* 0x000000000000791b */ /* 0x003fe20003800000 */
.L_x_14198:
        /* <DEDUP_REMOVED lines=11> */
.L_x_14199:
[----:B------:R-:W-:Y:S02]  /*15b60*/  IMAD.MOV.U32 R13, RZ, RZ, R8 ;  /* 0x000000ffff0d7224 */ /* 0x000fe400078e0008 */
[----:B------:R-:W-:Y:S02]  /*15b70*/  IMAD.MOV.U32 R12, RZ, RZ, 0x5 ;  /* 0x00000005ff0c7424 */ /* 0x000fe400078e00ff */
[----:B------:R-:W-:-:S07]  /*15b80*/  IMAD.MOV.U32 R2, RZ, RZ, R14 ;  /* 0x000000ffff027224 */ /* 0x000fce00078e000e */
[----:B------:R-:W-:Y:S05]  /*15b90*/  WARPSYNC.COLLECTIVE R15, `(.L_x_14200) ;  /* 0x000000000f087348 */ /* 0x000fea0003c00000 */
[----:B------:R0:W1:Y:S02]  /*15ba0*/  SHFL.IDX P6, R14, R13, R12, R11 ;  /* 0x0000000c0d0e7389 */ /* 0x00006400000c000b */
[----:B01----:R-:W-:Y:S01]  /*15bb0*/  ENDCOLLECTIVE ;  /* 0x000000000000791b */ /* 0x003fe20003800000 */
.L_x_14200:
        /* <DEDUP_REMOVED lines=11> */
.L_x_14201:
[----:B------:R-:W-:Y:S05]  /*15c70*/  BRA `(.L_x_14202) ;  /* 0xffffffbc00247947 */ /* 0x000fea000383ffff */
.L_x_14102:
[----:B--2---:R2:W3:Y:S02]  /*15c80*/  SYNCS.PHASECHK.TRANS64.TRYWAIT P0, [R10+URZ+0x22860], R20 ;  /* 0x022860140a0075a7 */ /* 0x0044e4000800017f */
[----:B---3--:R-:W-:Y:S05]  /*15c90*/  @!P0 NANOSLEEP.SYNCS 0x989680 ;  /* 0x009896800000895d */ /* 0x008fea0003900000 */
[----:B------:R-:W3:Y:S02]  /*15ca0*/  @!P0 SYNCS.PHASECHK.TRANS64 P0, [R10+URZ+0x22860], R20 ;  /* 0x022860140a0085a7 */ /* 0x000ee4000800007f */
[----:B---3--:R-:W-:Y:S05]  /*15cb0*/  @!P0 BRA `(.L_x_14102) ;  /* 0xfffffffc00f08947 */ /* 0x008fea000383ffff */
[----:B------:R-:W-:Y:S05]  /*15cc0*/  BRA `(.L_x_14203) ;  /* 0xffffffbc00747947 */ /* 0x000fea000383ffff */
.L_x_14103:
        /* <DEDUP_REMOVED lines=8> */
.L_x_14205:
[----:B------:R-:W-:Y:S05]  /*15d50*/  BSYNC B1 ;  /* 0x0000000000017941 */ /* 0x000fea0003800000 */
.L_x_14204:
        /* <DEDUP_REMOVED lines=9> */
.L_x_14206:
[----:B------:R-:W-:Y:S02]  /*15df0*/  IMAD.MOV.U32 R13, RZ, RZ, R25 ;  /* 0x000000ffff0d7224 */ /* 0x000fe400078e0019 */
[----:B------:R-:W-:Y:S01]  /*15e00*/  IMAD.MOV.U32 R12, RZ, RZ, 0x1 ;  /* 0x00000001ff0c7424 */ /* 0x000fe200078e00ff */
[----:B------:R-:W-:-:S13]  /*15e10*/  IADD3 R2, P0, R14, R0, RZ ;  /* 0x000000000e027210 */ /* 0x000fda0007f1e0ff */
[----:B------:R-:W-:Y:S05]  /*15e20*/  WARPSYNC.COLLECTIVE R15, `(.L_x_14207) ;  /* 0x000000000f087348 */ /* 0x000fea0003c00000 */
[----:B------:R0:W1:Y:S02]  /*15e30*/  SHFL.IDX P6, R14, R13, R12, R11 ;  /* 0x0000000c0d0e7389 */ /* 0x00006400000c000b */
[----:B01----:R-:W-:Y:S01]  /*15e40*/  ENDCOLLECTIVE ;  /* 0x000000000000791b */ /* 0x003fe20003800000 */
.L_x_14207:
        /* <DEDUP_REMOVED lines=13> */
.L_x_14208:
[----:B------:R-:W-:Y:S02]  /*15f20*/  IMAD.MOV.U32 R13, RZ, RZ, R25 ;  /* 0x000000ffff0d7224 */ /* 0x000fe400078e0019 */
[----:B------:R-:W-:Y:S01]  /*15f30*/  IMAD.MOV.U32 R12, RZ, RZ, 0x2 ;  /* 0x00000002ff0c7424 */ /* 0x000fe200078e00ff */
[----:B------:R-:W-:-:S13]  /*15f40*/  IADD3 R2, P0, R14, R0, RZ ;  /* 0x000000000e027210 */ /* 0x000fda0007f1e0ff */
[----:B------:R-:W-:Y:S05]  /*15f50*/  WARPSYNC.COLLECTIVE R15, `(.L_x_14209) ;  /* 0x000000000f087348 */ /* 0x000fea0003c00000 */
[----:B------:R0:W1:Y:S02]  /*15f60*/  SHFL.IDX P6, R14, R13, R12, R11 ;  /* 0x0000000c0d0e7389 */ /* 0x00006400000c000b */
[----:B01----:R-:W-:Y:S01]  /*15f70*/  ENDCOLLECTIVE ;  /* 0x000000000000791b */ /* 0x003fe20003800000 */
.L_x_14209:
        /* <DEDUP_REMOVED lines=13> */
.L_x_14210:
[----:B------:R-:W-:Y:S02]  /*16050*/  IMAD.MOV.U32 R13, RZ, RZ, R25 ;  /* 0x000000ffff0d7224 */ /* 0x000fe400078e0019 */
[----:B------:R-:W-:Y:S02]  /*16060*/  IMAD.MOV.U32 R12, RZ, RZ, 0x3 ;  /* 0x00000003ff0c7424 */ /* 0x000fe400078e00ff */
[----:B------:R-:W-:-:S07]  /*16070*/  IMAD.MOV.U32 R8, RZ, RZ, R14 ;  /* 0x000000ffff087224 */ /* 0x000fce00078e000e */
[----:B------:R-:W-:Y:S05]  /*16080*/  WARPSYNC.COLLECTIVE R15, `(.L_x_14211) ;  /* 0x000000000f087348 */ /* 0x000fea0003c00000 */
[----:B------:R0:W1:Y:S02]  /*16090*/  SHFL.IDX P6, R14, R13, R12, R11 ;  /* 0x0000000c0d0e7389 */ /* 0x00006400000c000b */
[----:B01----:R-:W-:Y:S01]  /*160a0*/  ENDCOLLECTIVE ;  /* 0x000000000000791b */ /* 0x003fe20003800000 */
.L_x_14211:
        /* <DEDUP_REMOVED lines=14> */
.L_x_14212:
[----:B------:R-:W-:Y:S02]  /*16190*/  IMAD.MOV.U32 R13, RZ, RZ, R25 ;  /* 0x000000ffff0d7224 */ /* 0x000fe400078e0019 */
[----:B------:R-:W-:Y:S01]  /*161a0*/  IMAD.MOV.U32 R12, RZ, RZ, 0x4 ;  /* 0x00000004ff0c7424 */ /* 0x000fe200078e00ff */
[----:B------:R-:W-:-:S13]  /*161b0*/  IADD3 R2, P0, R14, R0, RZ ;  /* 0x000000000e027210 */ /* 0x000fda0007f1e0ff */
[----:B------:R-:W-:Y:S05]  /*161c0*/  WARPSYNC.COLLECTIVE R15, `(.L_x_14213) ;  /* 0x000000000f087348 */ /* 0x000fea0003c00000 */
[----:B------:R0:W1:Y:S02]  /*161d0*/  SHFL.IDX P6, R14, R13, R12, R11 ;  /* 0x0000000c0d0e7389 */ /* 0x00006400000c000b */
[----:B01----:R-:W-:Y:S01]  /*161e0*/  ENDCOLLECTIVE ;  /* 0x000000000000791b */ /* 0x003fe20003800000 */
.L_x_14213:
        /* <DEDUP_REMOVED lines=13> */
.L_x_14214:
[----:B------:R-:W-:Y:S02]  /*162c0*/  IMAD.MOV.U32 R13, RZ, RZ, R25 ;  /* 0x000000ffff0d7224 */ /* 0x000fe400078e0019 */
[----:B------:R-:W-:Y:S01]  /*162d0*/  IMAD.MOV.U32 R12, RZ, RZ, 0x5 ;  /* 0x00000005ff0c7424 */ /* 0x000fe200078e00ff */
[----:B------:R-:W-:-:S13]  /*162e0*/  IADD3 R2, P0, R14, R0, RZ ;  /* 0x000000000e027210 */ /* 0x000fda0007f1e0ff */
[----:B------:R-:W-:Y:S05]  /*162f0*/  WARPSYNC.COLLECTIVE R15, `(.L_x_14215) ;  /* 0x000000000f087348 */ /* 0x000fea0003c00000 */
[----:B------:R0:W1:Y:S02]  /*16300*/  SHFL.IDX P6, R14, R13, R12, R11 ;  /* 0x0000000c0d0e7389 */ /* 0x00006400000c000b */
[----:B01----:R-:W-:Y:S01]  /*16310*/  ENDCOLLECTIVE ;  /* 0x000000000000791b */ /* 0x003fe20003800000 */
.L_x_14215:
        /* <DEDUP_REMOVED lines=13> */
.L_x_14216:
[----:B------:R-:W-:Y:S05]  /*163f0*/  BRA `(.L_x_14217) ;  /* 0xffffffb800b47947 */ /* 0x000fea000383ffff */
.L_x_14111:
        /* <DEDUP_REMOVED lines=8> */
.L_x_14219:
[----:B------:R-:W-:Y:S05]  /*16480*/  BSYNC B0 ;  /* 0x0000000000007941 */ /* 0x000fea0003800000 */
.L_x_14218:
        /* <DEDUP_REMOVED lines=9> */
.L_x_14220:
        /* <DEDUP_REMOVED lines=24> */
.L_x_14221:
[----:B------:R-:W-:Y:S01]  /*166a0*/  IMAD.MOV.U32 R12, RZ, RZ, 0x2 ;  /* 0x00000002ff0c7424 */ /* 0x000fe200078e00ff */
[----:B------:R-:W-:-:S05]  /*166b0*/  SEL R14, R14, RZ, P1 ;  /* 0x000000ff0e0e7207 */ /* 0x000fca0000800000 */
[----:B------:R-:W-:-:S04]  /*166c0*/  IMAD.IADD R5, R13, 0x1, R14 ;  /* 0x000000010d057824 */ /* 0x000fc800078e020e */
[----:B------:R-:W-:-:S07]  /*166d0*/  IMAD.MOV.U32 R13, RZ, RZ, R5 ;  /* 0x000000ffff0d7224 */ /* 0x000fce00078e0005 */
[----:B------:R-:W-:Y:S05]  /*166e0*/  WARPSYNC.COLLECTIVE R15, `(.L_x_14222) ;  /* 0x000000000f087348 */ /* 0x000fea0003c00000 */
[----:B------:R0:W1:Y:S02]  /*166f0*/  SHFL.UP P6, R14, R13, R12, R11 ;  /* 0x0400000c0d0e7389 */ /* 0x00006400000c000b */
[----:B01----:R-:W-:Y:S01]  /*16700*/  ENDCOLLECTIVE ;  /* 0x000000000000791b */ /* 0x003fe20003800000 */
.L_x_14222:
[----:B------:R-:W-:Y:S01]  /*16710*/  IMAD.MOV.U32 R12, RZ, RZ, 0x4 ;  /* 0x00000004ff0c7424 */ /* 0x000fe200078e00ff */
[----:B------:R-:W-:-:S05]  /*16720*/  SEL R2, R14, RZ, P2 ;  /* 0x000000ff0e027207 */ /* 0x000fca0001000000 */
[----:B------:R-:W-:-:S04]  /*16730*/  IMAD.IADD R2, R5, 0x1, R2 ;  /* 0x0000000105027824 */ /* 0x000fc800078e0202 */
[----:B------:R-:W-:-:S07]  /*16740*/  IMAD.MOV.U32 R13, RZ, RZ, R2 ;  /* 0x000000ffff0d7224 */ /* 0x000fce00078e0002 */
[----:B------:R-:W-:Y:S05]  /*16750*/  WARPSYNC.COLLECTIVE R15, `(.L_x_14223) ;  /* 0x000000000f087348 */ /* 0x000fea0003c00000 */
[----:B------:R0:W1:Y:S02]  /*16760*/  SHFL.UP P6, R14, R13, R12, R11 ;  /* 0x0400000c0d0e7389 */ /* 0x00006400000c000b */
[----:B01----:R-:W-:Y:S01]  /*16770*/  ENDCOLLECTIVE ;  /* 0x000000000000791b */ /* 0x003fe20003800000 */
.L_x_14223:
[----:B------:R-:W-:Y:S01]  /*16780*/  IMAD.MOV.U32 R12, RZ, RZ, 0x8 ;  /* 0x00000008ff0c7424 */ /* 0x000fe200078e00ff */
[----:B------:R-:W-:-:S05]  /*16790*/  SEL R3, R14, RZ, P3 ;  /* 0x000000ff0e037207 */ /* 0x000fca0001800000 */
[----:B------:R-:W-:-:S04]  /*167a0*/  IMAD.IADD R3, R2, 0x1, R3 ;  /* 0x0000000102037824 */ /* 0x000fc800078e0203 */
[----:B------:R-:W-:-:S07]  /*167b0*/  IMAD.MOV.U32 R13, RZ, RZ, R3 ;  /* 0x000000ffff0d7224 */ /* 0x000fce00078e0003 */
[----:B------:R-:W-:Y:S05]  /*167c0*/  WARPSYNC.COLLECTIVE R15, `(.L_x_14224) ;  /* 0x000000000f087348 */ /* 0x000fea0003c00000 */
[----:B------:R0:W1:Y:S02]  /*167d0*/  SHFL.UP P6, R14, R13, R12, R11 ;  /* 0x0400000c0d0e7389 */ /* 0x00006400000c000b */
[----:B01----:R-:W-:Y:S01]  /*167e0*/  ENDCOLLECTIVE ;  /* 0x000000000000791b */ /* 0x003fe20003800000 */
.L_x_14224:
[----:B------:R-:W-:Y:S01]  /*167f0*/  IMAD.MOV.U32 R12, RZ, RZ, 0x10 ;  /* 0x00000010ff0c7424 */ /* 0x000fe200078e00ff */
[----:B------:R-:W-:-:S05]  /*16800*/  SEL R14, R14, RZ, P4 ;  /* 0x000000ff0e0e7207 */ /* 0x000fca0002000000 */
[----:B------:R-:W-:-:S04]  /*16810*/  IMAD.IADD R5, R3, 0x1, R14 ;  /* 0x0000000103057824 */ /* 0x000fc800078e020e */
[----:B------:R-:W-:-:S07]  /*16820*/  IMAD.MOV.U32 R13, RZ, RZ, R5 ;  /* 0x000000ffff0d7224 */ /* 0x000fce00078e0005 */
[----:B------:R-:W-:Y:S05]  /*16830*/  WARPSYNC.COLLECTIVE R15, `(.L_x_14225) ;  /* 0x000000000f087348 */ /* 0x000fea0003c00000 */
[----:B------:R0:W1:Y:S02]  /*16840*/  SHFL.UP P6, R14, R13, R12, R11 ;  /* 0x0400000c0d0e7389 */ /* 0x00006400000c000b */
[----:B01----:R-:W-:Y:S01]  /*16850*/  ENDCOLLECTIVE ;  /* 0x000000000000791b */ /* 0x003fe20003800000 */
.L_x_14225:
        /* <DEDUP_REMOVED lines=8> */
.L_x_14226:
[----:B------:R-:W-:Y:S05]  /*168e0*/  BRA `(.L_x_14227) ;  /* 0xffffffbc00147947 */ /* 0x000fea000383ffff */
.L_x_14114:
[----:B------:R-:W-:Y:S01]  /*168f0*/  BSSY B0, `(.L_x_14228) ;  /* 0x0000007000007945 */ /* 0x000fe20003800000 */
[----:B------:R-:W-:Y:S02]  /*16900*/  IMAD.MOV.U32 R12, RZ, RZ, 0x1 ;  /* 0x00000001ff0c7424 */ /* 0x000fe400078e00ff */
[----:B------:R-:W-:Y:S02]  /*16910*/  IMAD.MOV.U32 R11, RZ, RZ, RZ ;  /* 0x000000ffff0b7224 */ /* 0x000fe400078e00ff */
[----:B------:R-:W-:-:S07]  /*16920*/  IMAD.MOV.U32 R15, RZ, RZ, -0x1 ;  /* 0xffffffffff0f7424 */ /* 0x000fce00078e00ff */
[----:B01----:R-:W-:Y:S05]  /*16930*/  WARPSYNC.COLLECTIVE R15, `(.L_x_14229) ;  /* 0x000000000f087348 */ /* 0x003fea0003c00000 */
[----:B------:R2:W3:Y:S02]  /*16940*/  SHFL.UP P6, R14, R13, R12, R11 ;  /* 0x0400000c0d0e7389 */ /* 0x0004e400000c000b */
[----:B0123--:R-:W-:Y:S01]  /*16950*/  ENDCOLLECTIVE ;  /* 0x000000000000791b */ /* 0x00ffe20003800000 */
.L_x_14229:
[----:B------:R-:W-:Y:S05]  /*16960*/  BSYNC B0 ;  /* 0x0000000000007941 */ /* 0x000fea0003800000 */
.L_x_14228:
        /* <DEDUP_REMOVED lines=8> */
.L_x_14230:
[----:B------:R-:W-:Y:S01]  /*169f0*/  IMAD.MOV.U32 R12, RZ, RZ, 0x4 ;  /* 0x00000004ff0c7424 */ /* 0x000fe200078e00ff */
[----:B------:R-:W-:-:S05]  /*16a00*/  SEL R2, R14, RZ, P2 ;  /* 0x000000ff0e027207 */ /* 0x000fca0001000000 */
[----:B------:R-:W-:-:S04]  /*16a10*/  IMAD.IADD R2, R13, 0x1, R2 ;  /* 0x000000010d027824 */ /* 0x000fc800078e0202 */
[----:B------:R-:W-:-:S07]  /*16a20*/  IMAD.MOV.U32 R13, RZ, RZ, R2 ;  /* 0x000000ffff0d7224 */ /* 0x000fce00078e0002 */
[----:B------:R-:W-:Y:S05]  /*16a30*/  WARPSYNC.COLLECTIVE R15, `(.L_x_14231) ;  /* 0x000000000f087348 */ /* 0x000fea0003c00000 */
[----:B------:R0:W1:Y:S02]  /*16a40*/  SHFL.UP P6, R14, R13, R12, R11 ;  /* 0x0400000c0d0e7389 */ /* 0x00006400000c000b */
[----:B01----:R-:W-:Y:S01]  /*16a50*/  ENDCOLLECTIVE ;  /* 0x000000000000791b */ /* 0x003fe20003800000 */
.L_x_14231:
[----:B------:R-:W-:Y:S01]  /*16a60*/  IMAD.MOV.U32 R12, RZ, RZ, 0x8 ;  /* 0x00000008ff0c7424 */ /* 0x000fe200078e00ff */
[----:B------:R-:W-:-:S05]  /*16a70*/  SEL R3, R14, RZ, P3 ;  /* 0x000000ff0e037207 */ /* 0x000fca0001800000 */
[----:B------:R-:W-:-:S04]  /*16a80*/  IMAD.IADD R3, R2, 0x1, R3 ;  /* 0x0000000102037824 */ /* 0x000fc800078e0203 */
[----:B------:R-:W-:-:S07]  /*16a90*/  IMAD.MOV.U32 R13, RZ, RZ, R3 ;  /* 0x000000ffff0d7224 */ /* 0x000fce00078e0003 */
[----:B------:R-:W-:Y:S05]  /*16aa0*/  WARPSYNC.COLLECTIVE R15, `(.L_x_14232) ;  /* 0x000000000f087348 */ /* 0x000fea0003c00000 */
[----:B------:R0:W1:Y:S02]  /*16ab0*/  SHFL.UP P6, R14, R13, R12, R11 ;  /* 0x0400000c0d0e7389 */ /* 0x00006400000c000b */
[----:B01----:R-:W-:Y:S01]  /*16ac0*/  ENDCOLLECTIVE ;  /* 0x000000000000791b */ /* 0x003fe20003800000 */
.L_x_14232:
[----:B------:R-:W-:Y:S01]  /*16ad0*/  IMAD.MOV.U32 R12, RZ, RZ, 0x10 ;  /* 0x00000010ff0c7424 */ /* 0x000fe200078e00ff */
[----:B------:R-:W-:-:S05]  /*16ae0*/  SEL R14, R14, RZ, P4 ;  /* 0x000000ff0e0e7207 */ /* 0x000fca0002000000 */
[----:B------:R-:W-:-:S04]  /*16af0*/  IMAD.IADD R5, R3, 0x1, R14 ;  /* 0x0000000103057824 */ /* 0x000fc800078e020e */
[----:B------:R-:W-:-:S07]  /*16b00*/  IMAD.MOV.U32 R13, RZ, RZ, R5 ;  /* 0x000000ffff0d7224 */ /* 0x000fce00078e0005 */
[----:B------:R-:W-:Y:S05]  /*16b10*/  WARPSYNC.COLLECTIVE R15, `(.L_x_14233) ;  /* 0x000000000f087348 */ /* 0x000fea0003c00000 */
[----:B------:R0:W1:Y:S02]  /*16b20*/  SHFL.UP P6, R14, R13, R12, R11 ;  /* 0x0400000c0d0e7389 */ /* 0x00006400000c000b */
[----:B01----:R-:W-:Y:S01]  /*16b30*/  ENDCOLLECTIVE ;  /* 0x000000000000791b */ /* 0x003fe20003800000 */
.L_x_14233:
        /* <DEDUP_REMOVED lines=8> */
.L_x_14234:
[----:B------:R-:W-:Y:S05]  /*16bc0*/  BRA `(.L_x_14235) ;  /* 0xffffffbc00007947 */ /* 0x000fea000383ffff */
.L_x_14116:
[----:B------:R-:W-:Y:S01]  /*16bd0*/  BSSY B0, `(.L_x_14236) ;  /* 0x0000006000007945 */ /* 0x000fe20003800000 */
[----:B------:R-:W-:Y:S01]  /*16be0*/  PLOP3.LUT P6, PT, P6, PT, PT, 0x8, 0x0 ;  /* 0x000000000000781c */ /* 0x000fe200037ce170 */
[----:B------:R-:W-:-:S12]  /*16bf0*/  IMAD.MOV.U32 R15, RZ, RZ, -0x1 ;  /* 0xffffffffff0f7424 */ /* 0x000fd800078e00ff */
[----:B012---:R-:W-:Y:S05]  /*16c00*/  WARPSYNC.COLLECTIVE R15, `(.L_x_14237) ;  /* 0x000000000f087348 */ /* 0x007fea0003c00000 */
[----:B------:R-:W-:Y:S01]  /*16c10*/  VOTE.ANY R14, PT, P6 ;  /* 0x00000000000e7806 */ /* 0x000fe200030e0100 */
[----:B012---:R-:W-:Y:S06]  /*16c20*/  ENDCOLLECTIVE ;  /* 0x000000000000791b */ /* 0x007fec0003800000 */
.L_x_14237:
[----:B------:R-:W-:Y:S05]  /*16c30*/  BSYNC B0 ;  /* 0x0000000000007941 */ /* 0x000fea0003800000 */
.L_x_14236:
        /* <DEDUP_REMOVED lines=8> */
.L_x_14238:
[----:B------:R-:W-:Y:S02]  /*16cc0*/  IMAD.IADD R19, R12, 0x1, R19 ;  /* 0x000000010c137824 */ /* 0x000fe400078e0213 */
[----:B------:R-:W-:Y:S02]  /*16cd0*/  IMAD.MOV.U32 R13, RZ, RZ, R4 ;  /* 0x000000ffff0d7224 */ /* 0x000fe400078e0004 */
[----:B------:R-:W-:-:S07]  /*16ce0*/  IMAD.MOV.U32 R17, RZ, RZ, R14 ;  /* 0x000000ffff117224 */ /* 0x000fce00078e000e */
[----:B------:R-:W-:Y:S05]  /*16cf0*/  WARPSYNC.COLLECTIVE R15, `(.L_x_14239) ;  /* 0x000000000f087348 */ /* 0x000fea0003c00000 */
[----:B------:R0:W1:Y:S02]  /*16d00*/  SHFL.IDX P6, R14, R13, R12, R11 ;  /* 0x0000000c0d0e7389 */ /* 0x00006400000c000b */
[----:B01----:R-:W-:Y:S01]  /*16d10*/  ENDCOLLECTIVE ;  /* 0x000000000000791b */ /* 0x003fe20003800000 */
.L_x_14239:
[----:B------:R-:W-:Y:S01]  /*16d20*/  IMAD.MOV.U32 R4, RZ, RZ, R14 ;  /* 0x000000ffff047224 */ /* 0x000fe200078e000e */
[----:B------:R-:W-:Y:S06]  /*16d30*/  BRA `(.L_x_14240) ;  /* 0xffffffb800e47947 */ /* 0x000fec000383ffff */
.L_x_14118:
[----:B------:R-:W-:Y:S01]  /*16d40*/  BSSY B0, `(.L_x_14241) ;  /* 0x0000007000007945 */ /* 0x000fe20003800000 */
[----:B------:R-:W-:Y:S02]  /*16d50*/  IMAD.MOV.U32 R13, RZ, RZ, R2 ;  /* 0x000000ffff0d7224 */ /* 0x000fe400078e0002 */
[----:B------:R-:W-:Y:S02]  /*16d60*/  IMAD.MOV.U32 R11, RZ, RZ, 0x1f ;  /* 0x0000001fff0b7424 */ /* 0x000fe400078e00ff */
[----:B------:R-:W-:-:S07]  /*16d70*/  IMAD.MOV.U32 R15, RZ, RZ, -0x1 ;  /* 0xffffffffff0f7424 */ /* 0x000fce00078e00ff */
[----:B012-4-:R-:W-:Y:S05]  /*16d80*/  WARPSYNC.COLLECTIVE R15, `(.L_x_14242) ;  /* 0x000000000f087348 */ /* 0x017fea0003c00000 */
[----:B------:R3:W0:Y:S02]  /*16d90*/  SHFL.IDX P6, R14, R13, R12, R11 ;  /* 0x0000000c0d0e7389 */ /* 0x00062400000c000b */
[----:B01234-:R-:W-:Y:S01]  /*16da0*/  ENDCOLLECTIVE ;  /* 0x000000000000791b */ /* 0x01ffe20003800000 */
.L_x_14242:
[----:B------:R-:W-:Y:S05]  /*16db0*/  BSYNC B0 ;  /* 0x0000000000007941 */ /* 0x000fea0003800000 */
.L_x_14241:
[----:B------:R-:W-:Y:S01]  /*16dc0*/  IMAD.MOV.U32 R6, RZ, RZ, R14 ;  /* 0x000000ffff067224 */ /* 0x000fe200078e000e */
[----:B------:R-:W-:Y:S06]  /*16dd0*/  BRA `(.L_x_14117) ;  /* 0xffffffb800d47947 */ /* 0x000fec000383ffff */
.L_x_14124:
[----:B-1----:R1:W4:Y:S02]  /*16de0*/  SYNCS.PHASECHK.TRANS64.TRYWAIT P0, [R7+URZ+0x22820], R0 ;  /* 0x02282000070075a7 */ /* 0x002324000800017f */
[----:B----4-:R-:W-:Y:S05]  /*16df0*/  @!P0 NANOSLEEP.SYNCS 0x989680 ;  /* 0x009896800000895d */ /* 0x010fea0003900000 */
[----:B------:R-:W4:Y:S02]  /*16e00*/  @!P0 SYNCS.PHASECHK.TRANS64 P0, [R7+URZ+0x22820], R0 ;  /* 0x02282000070085a7 */ /* 0x000f24000800007f */
[----:B----4-:R-:W-:Y:S05]  /*16e10*/  @!P0 BRA `(.L_x_14124) ;  /* 0xfffffffc00f08947 */ /* 0x010fea000383ffff */
[----:B------:R-:W-:Y:S05]  /*16e20*/  BRA `(.L_x_14243) ;  /* 0xffffffc4002c7947 */ /* 0x000fea000383ffff */
.L_x_14125:
        /* <DEDUP_REMOVED lines=11> */
.L_x_14245:
[----:B------:R-:W-:Y:S05]  /*16ee0*/  BSYNC B0 ;  /* 0x0000000000007941 */ /* 0x000fea0003800000 */
.L_x_14244:
[----:B------:R-:W-:Y:S05]  /*16ef0*/  BRA `(.L_x_14246) ;  /* 0xffffffc400147947 */ /* 0x000fea000383ffff */
.L_x_14128:
[----:B------:R-:W-:Y:S01]  /*16f00*/  BSSY B1, `(.L_x_14247) ;  /* 0x0000006000017945 */ /* 0x000fe20003800000 */
[----:B------:R-:W-:-:S07]  /*16f10*/  IMAD.MOV.U32 R15, RZ, RZ, -0x1 ;  /* 0xffffffffff0f7424 */ /* 0x000fce00078e00ff */
[----:B0123--:R-:W-:Y:S05]  /*16f20*/  WARPSYNC.COLLECTIVE R15, `(.L_x_14248) ;  /* 0x000000000f0c7348 */ /* 0x00ffea0003c00000 */
[----:B------:R-:W-:Y:S02]  /*16f30*/  ELECT P6, UR62, PT ;  /* 0x00000000003e782f */ /* 0x000fe400038c0000 */
[----:B------:R-:W-:Y:S01]  /*16f40*/  MOV R14, UR62 ;  /* 0x0000003e000e7c02 */ /* 0x000fe20008000f00 */
[----:B0123--:R-:W-:Y:S10]  /*16f50*/  ENDCOLLECTIVE ;  /* 0x000000000000791b */ /* 0x00fff40003800000 */
.L_x_14248:
[----:B------:R-:W-:Y:S05]  /*16f60*/  BSYNC B1 ;  /* 0x0000000000017941 */ /* 0x000fea0003800000 */
.L_x_14247:
[----:B------:R-:W-:Y:S05]  /*16f70*/  BRA `(.L_x_14249) ;  /* 0xffffffc4000c7947 */ /* 0x000fea000383ffff */
.L_x_14130:
[----:B-1----:R1:W4:Y:S02]  /*16f80*/  SYNCS.PHASECHK.TRANS64.TRYWAIT P1, [R5+URZ+0x22840], R0 ;  /* 0x02284000050075a7 */ /* 0x002324000802017f */
[----:B----4-:R-:W-:Y:S05]  /*16f90*/  @!P1 NANOSLEEP.SYNCS 0x989680 ;  /* 0x009896800000995d */ /* 0x010fea0003900000 */
[----:B------:R-:W4:Y:S02]  /*16fa0*/  @!P1 SYNCS.PHASECHK.TRANS64 P1, [R5+URZ+0x22840], R0 ;  /* 0x02284000050095a7 */ /* 0x000f24000802007f */
[----:B----4-:R-:W-:Y:S05]  /*16fb0*/  @!P1 BRA `(.L_x_14130) ;  /* 0xfffffffc00f09947 */ /* 0x010fea000383ffff */
[----:B------:R-:W-:Y:S05]  /*16fc0*/  BRA `(.L_x_14250) ;  /* 0xffffffc4002c7947 */ /* 0x000fea000383ffff */
.L_x_14132:
[----:B----4-:R4:W0:Y:S02]  /*16fd0*/  SYNCS.PHASECHK.TRANS64.TRYWAIT P1, [R3+URZ+0x22840], R2 ;  /* 0x02284002030075a7 */ /* 0x010824000802017f */
[----:B0-----:R-:W-:Y:S05]  /*16fe0*/  @!P1 NANOSLEEP.SYNCS 0x989680 ;  /* 0x009896800000995d */ /* 0x001fea0003900000 */
[----:B------:R-:W0:Y:S02]  /*16ff0*/  @!P1 SYNCS.PHASECHK.TRANS64 P1, [R3+URZ+0x22840], R2 ;  /* 0x02284002030095a7 */ /* 0x000e24000802007f */
[----:B0-----:R-:W-:Y:S05]  /*17000*/  @!P1 BRA `(.L_x_14132) ;  /* 0xfffffffc00f09947 */ /* 0x001fea000383ffff */
[----:B------:R-:W-:Y:S05]  /*17010*/  BRA `(.L_x_14251) ;  /* 0xffffffc400387947 */ /* 0x000fea000383ffff */
.L_x_14134:
[----:B------:R0:W0:Y:S02]  /*17020*/  SYNCS.PHASECHK.TRANS64.TRYWAIT P1, [R5+URZ+0x22860], R0 ;  /* 0x02286000050075a7 */ /* 0x000024000802017f */
[----:B0-----:R-:W-:Y:S05]  /*17030*/  @!P1 NANOSLEEP.SYNCS 0x989680 ;  /* 0x009896800000995d */ /* 0x001fea0003900000 */
[----:B------:R-:W0:Y:S02]  /*17040*/  @!P1 SYNCS.PHASECHK.TRANS64 P1, [R5+URZ+0x22860], R0 ;  /* 0x02286000050095a7 */ /* 0x000e24000802007f */
[----:B0-----:R-:W-:Y:S05]  /*17050*/  @!P1 BRA `(.L_x_14134) ;  /* 0xfffffffc00f09947 */ /* 0x001fea000383ffff */
[----:B------:R-:W-:Y:S05]  /*17060*/  BRA `(.L_x_14252) ;  /* 0xffffffc400347947 */ /* 0x000fea000383ffff */
.L_x_14253:
        /* <DEDUP_REMOVED lines=9> */
.L_x_15679:


//--------------------- .text._ZN7cutlass13device_kernelIN5flash11enable_sm90INS1_16FlashAttnFwdSm90INS1_25CollectiveMainloopFwdSm90ILi2EN4cute5tupleIJNS5_1CILi1EEES8_S8_EEENS6_IJNS7_ILi128EEENS7_ILi96EEENS7_ILi64EEEEEELi256ENS_10bfloat16_tEfNS_4arch4Sm90ELb1ELb0ELb0ELb1ELb1ELb1ELb0ELb1ELb0ELb1ELb1ELb0EEENS1_21CollectiveEpilogueFwdINS6_IJSA_NS7_ILi256EEESB_EEES9_SE_SG_Li256ELb1ELb1ELb1ELb0EEENS1_36VarlenDynamicPersistentTileSchedulerILi128ELi96ELi256ELi128ELb1ELb1ELb1ELb1ELb1ELb1EEEEEEEEEvNT_6ParamsE --------------------------
	.section	.text._ZN7cutlass13device_kernelIN5flash11enable_sm90INS1_16FlashAttnFwdSm90INS1_25CollectiveMainloopFwdSm90ILi2EN4cute5tupleIJNS5_1CILi1EEES8_S8_EEENS6_IJNS7_ILi128EEENS7_ILi96EEENS7_ILi64EEEEEELi256ENS_10bfloat16_tEfNS_4arch4Sm90ELb1ELb0ELb0ELb1ELb1ELb1ELb0ELb1ELb0ELb1ELb1ELb0EEENS1_21CollectiveEpilogueFwdINS6_IJSA_NS7_ILi256EEESB_EEES9_SE_SG_Li256ELb1ELb1ELb1ELb0EEENS1_36VarlenDynamicPersistentTileSchedulerILi128ELi96ELi256ELi128ELb1ELb1ELb1ELb1ELb1ELb1EEEEEEEEEvNT_6ParamsE,"ax",@progbits
	.align	128
.text._ZN7cutlass13device_kernelIN5flash11enable_sm90INS1_16FlashAttnFwdSm90INS1_25CollectiveMainloopFwdSm90ILi2EN4cute5tupleIJNS5_1CILi1EEES8_S8_EEENS6_IJNS7_ILi128EEENS7_ILi96EEENS7_ILi64EEEEEELi256ENS_10bfloat16_tEfNS_4arch4Sm90ELb1ELb0ELb0ELb1ELb1ELb1ELb0ELb1ELb0ELb1ELb1ELb0EEENS1_21CollectiveEpilogueFwdINS6_IJSA_NS7_ILi256EEESB_EEES9_SE_SG_Li256ELb1ELb1ELb1ELb0EEENS1_36VarlenDynamicPersistentTileSchedulerILi128ELi96ELi256ELi128ELb1ELb1ELb1ELb1ELb1ELb1EEEEEEEEEvNT_6ParamsE:
        .type           _ZN7cutlass13device_kernelIN5flash11enable_sm90INS1_16FlashAttnFwdSm90INS1_25CollectiveMainloopFwdSm90ILi2EN4cute5tupleIJNS5_1CILi1EEES8_S8_EEENS6_IJNS7_ILi128EEENS7_ILi96EEENS7_ILi64EEEEEELi256ENS_10bfloat16_tEfNS_4arch4Sm90ELb1ELb0ELb0ELb1ELb1ELb1ELb0ELb1ELb0ELb1ELb1ELb0EEENS1_21CollectiveEpilogueFwdINS6_IJSA_NS7_ILi256EEESB_EEES9_SE_SG_Li256ELb1ELb1ELb1ELb0EEENS1_36VarlenDynamicPersistentTileSchedulerILi128ELi96ELi256ELi128ELb1ELb1ELb1ELb1ELb1ELb1EEEEEEEEEvNT_6ParamsE,@function
        .size           _ZN7cutlass13device_kernelIN5flash11enable_sm90INS1_16FlashAttnFwdSm90INS1_25CollectiveMainloopFwdSm90ILi2EN4cute5tupleIJNS5_1CILi1EEES8_S8_EEENS6_IJNS7_ILi128EEENS7_ILi96EEENS7_ILi64EEEEEELi256ENS_10bfloat16_tEfNS_4arch4Sm90ELb1ELb0ELb0ELb1ELb1ELb1ELb0ELb1ELb0ELb1ELb1ELb0EEENS1_21CollectiveEpilogueFwdINS6_IJSA_NS7_ILi256EEESB_EEES9_SE_SG_Li256ELb1ELb1ELb1ELb0EEENS1_36VarlenDynamicPersistentTileSchedulerILi128ELi96ELi256ELi128ELb1ELb1ELb1ELb1ELb1ELb1EEEEEEEEEvNT_6ParamsE,(.L_x_15680 - _ZN7cutlass13device_kernelIN5flash11enable_sm90INS1_16FlashAttnFwdSm90INS1_25CollectiveMainloopFwdSm90ILi2EN4cute5tupleIJNS5_1CILi1EEES8_S8_EEENS6_IJNS7_ILi128EEENS7_ILi96EEENS7_ILi64EEEEEELi256ENS_10bfloat16_tEfNS_4arch4Sm90ELb1ELb0ELb0ELb1ELb1ELb1ELb0ELb1ELb0ELb1ELb1ELb0EEENS1_21CollectiveEpilogueFwdINS6_IJSA_NS7_ILi256EEESB_EEES9_SE_SG_Li256ELb1ELb1ELb1ELb0EEENS1_36VarlenDynamicPersistentTileSchedulerILi128ELi96ELi256ELi128ELb1ELb1ELb1ELb1ELb1ELb1EEEEEEEEEvNT_6ParamsE)
        .other          _ZN7cutlass13device_kernelIN5flash11enable_sm90INS1_16FlashAttnFwdSm90INS1_25CollectiveMainloopFwdSm90ILi2EN4cute5tupleIJNS5_1CILi1EEES8_S8_EEENS6_IJNS7_ILi128EEENS7_ILi96EEENS7_ILi64EEEEEELi256ENS_10bfloat16_tEfNS_4arch4Sm90ELb1ELb0ELb0ELb1ELb1ELb1ELb0ELb1ELb0ELb1ELb1ELb0EEENS1_21CollectiveEpilogueFwdINS6_IJSA_NS7_ILi256EEESB_EEES9_SE_SG_Li256ELb1ELb1ELb1ELb0EEENS1_36VarlenDynamicPersistentTileSchedulerILi128ELi96ELi256ELi128ELb1ELb1ELb1ELb1ELb1ELb1EEEEEEEEEvNT_6ParamsE,@"STO_CUDA_ENTRY STV_DEFAULT"
_ZN7cutlass13device_kernelIN5flash11enable_sm90INS1_16FlashAttnFwdSm90INS1_25CollectiveMainloopFwdSm90ILi2EN4cute5tupleIJNS5_1CILi1EEES8_S8_EEENS6_IJNS7_ILi128EEENS7_ILi96EEENS7_ILi64EEEEEELi256ENS_10bfloat16_tEfNS_4arch4Sm90ELb1ELb0ELb0ELb1ELb1ELb1ELb0ELb1ELb0ELb1ELb1ELb0EEENS1_21CollectiveEpilogueFwdINS6_IJSA_NS7_ILi256EEESB_EEES9_SE_SG_Li256ELb1ELb1ELb1ELb0EEENS1_36VarlenDynamicPersistentTileSchedulerILi128ELi96ELi256ELi128ELb1ELb1ELb1ELb1ELb1ELb1EEEEEEEEEvNT_6ParamsE:
        /* <DEDUP_REMOVED lines=18> */
.L_x_14255:
[----:B------:R-:W-:Y:S05]  /*0120*/  BSYNC B0 ;  /* 0x0000000000007941 */ /* 0x000fea0003800000 */
.L_x_14254:
        /* <DEDUP_REMOVED lines=41> */
.L_x_14256:
        /* <DEDUP_REMOVED lines=22> */
.L_x_14257:
        /* <DEDUP_REMOVED lines=18> */
.L_x_14258:
        /* <DEDUP_REMOVED lines=22> */
.L_x_14259:
        /* <DEDUP_REMOVED lines=22> */
.L_x_14260:
        /* <DEDUP_REMOVED lines=8> */
.L_x_14263:
        /* <DEDUP_REMOVED lines=8> */
[----:B------:R-:W-:Y:S01]  /*0a00*/  UMOV UR4, 0x400 ;  /* 0x0000040000047882 */ /* 0x000fe20000000000 */
[----:B------:R-:W-:-:S11]  /*0a10*/  LOP3.LUT R18, R18, 0xffffffef, RZ, 0xc0, !PT ;  /* 0xffffffef12127812 */ /* 0x000fd600078ec0ff */
[----:B------:R-:W-:Y:S06]  /*0a20*/  @!P0 BAR.ARV 0x9, 0x100 ;  /* 0x0244000000008b1d */ /* 0x000fec0000002000 */
[----:B0-----:R-:W-:Y:S01]  /*0a30*/  ULEA UR4, UR41, UR4, 0x18 ;  /* 0x0000000429047291 */ /* 0x001fe2000f8ec03f */
[----:B------:R-:W-:Y:S01]  /*0a40*/  @P0 LOP3.LUT R18, R18, 0x10, RZ, 0xfc, !PT ;  /* 0x0000001012120812 */ /* 0x000fe200078efcff */
[----:B------:R-:W-:Y:S04]  /*0a50*/  BAR.SYNC.DEFER_BLOCKING 0x5, 0x180 ;  /* 0x0146000000007b1d */ /* 0x000fe80000010000 */
[----:B------:R-:W-:-:S02]  /*0a60*/  IMAD.U32 R22, RZ, RZ, UR4 ;  /* 0x00000004ff167e24 */ /* 0x000fc4000f8e00ff */
[----:B------:R-:W-:-:S03]  /*0a70*/  ULDC UR4, c[0x0][0xc3c] ;  /* 0x00030f0000047ab9 */ /* 0x000fc60000000800 */
[----:B------:R-:W0:Y:S01]  /*0a80*/  LDS.128 R12, [R22+0x228d0] ;  /* 0x0228d000160c7984 */ /* 0x000e220000000c00 */
[----:B------:R-:W-:Y:S06]  /*0a90*/  BAR.ARV 0x4, 0x180 ;  /* 0x0106000000007b1d */ /* 0x000fec0000002000 */
[----:B0-----:R-:W-:-:S13]  /*0aa0*/  ISETP.GE.AND P0, PT, R15, UR4, PT ;  /* 0x000000040f007c0c */ /* 0x001fda000bf06270 */
[----:B------:R-:W-:Y:S05]  /*0ab0*/  @P0 BRA `(.L_x_14264) ;  /* 0x000001d400840947 */ /* 0x000fea0003800000 */
[----:B------:R-:W-:Y:S01]  /*0ac0*/  VIADD R0, R0, 0xffffff80 ;  /* 0xffffff8000007836 */ /* 0x000fe20000000000 */
[----:B------:R-:W-:Y:S01]  /*0ad0*/  ULOP3.LUT UR44, UR36, 0x1, URZ, 0xfc, !UPT ;  /* 0x00000001242c7892 */ /* 0x000fe2000f8efc3f */
        /* <DEDUP_REMOVED lines=16> */
[CC--:B------:R-:W-:Y:S02]  /*0be0*/  LEA.HI R10, R9.reuse, R20.reuse, RZ, 0x2 ;  /* 0x00000014090a7211 */ /* 0x0c0fe400078f10ff */
[----:B------:R-:W-:Y:S02]  /*0bf0*/  LOP3.LUT R2, R2, 0x3fffffe, RZ, 0xc0, !PT ;  /* 0x03fffffe02027812 */ /* 0x000fe400078ec0ff */
[--C-:B------:R-:W-:Y:S02]  /*0c00*/  SHF.R.S32.HI R11, RZ, 0x2, R10.reuse ;  /* 0x00000002ff0b7819 */ /* 0x100fe4000001140a */
[----:B------:R-:W-:Y:S02]  /*0c10*/  SHF.R.S32.HI R8, RZ, 0x1f, R10 ;  /* 0x0000001fff087819 */ /* 0x000fe4000001140a */
[----:B------:R-:W-:Y:S02]  /*0c20*/  LEA.HI R9, R9, R20, RZ, 0x5 ;  /* 0x0000001409097211 */ /* 0x000fe400078f28ff */
[----:B------:R-:W-:-:S02]  /*0c30*/  LEA.HI R8, R8, R11, RZ, 0x3 ;  /* 0x0000000b08087211 */ /* 0x000fc400078f18ff */
[----:B------:R-:W-:Y:S02]  /*0c40*/  LOP3.LUT R6, R6, 0x1ffffffe, RZ, 0xc0, !PT ;  /* 0x1ffffffe06067812 */ /* 0x000fe400078ec0ff */
[----:B------:R-:W-:Y:S01]  /*0c50*/  LOP3.LUT R12, R8, 0xfffffff8, RZ, 0xc0, !PT ;  /* 0xfffffff8080c7812 */ /* 0x000fe200078ec0ff */
[----:B------:R-:W-:Y:S01]  /*0c60*/  IMAD.IADD R8, R5, 0x1, -R2 ;  /* 0x0000000105087824 */ /* 0x000fe200078e0a02 */
[-C--:B------:R-:W-:Y:S01]  /*0c70*/  LEA.HI R2, R3, R0.reuse, RZ, 0x5 ;  /* 0x0000000003027211 */ /* 0x080fe200078f28ff */
[----:B------:R-:W-:Y:S01]  /*0c80*/  IMAD.IADD R6, R7, 0x1, -R6 ;  /* 0x0000000107067824 */ /* 0x000fe200078e0a06 */
[----:B------:R-:W-:Y:S01]  /*0c90*/  LEA.HI R3, R3, R0, RZ, 0x3 ;  /* 0x0000000003037211 */ /* 0x000fe200078f18ff */
[----:B------:R-:W-:Y:S01]  /*0ca0*/  IMAD.IADD R12, R11, 0x1, -R12 ;  /* 0x000000010b0c7824 */ /* 0x000fe200078e0a0c */
[----:B------:R-:W-:Y:S02]  /*0cb0*/  SHF.R.S32.HI R9, RZ, 0x5, R9 ;  /* 0x00000005ff097819 */ /* 0x000fe40000011409 */
[----:B------:R-:W-:-:S02]  /*0cc0*/  LOP3.LUT R7, R3, 0xfffffff8, RZ, 0xc0, !PT ;  /* 0xfffffff803077812 */ /* 0x000fc400078ec0ff */
[----:B------:R-:W-:Y:S01]  /*0cd0*/  LOP3.LUT R3, R206, 0xfffffffc, RZ, 0xc0, !PT ;  /* 0xfffffffcce037812 */ /* 0x000fe200078ec0ff */
[----:B------:R-:W-:Y:S01]  /*0ce0*/  IMAD R9, R9, 0x10, R12 ;  /* 0x0000001009097824 */ /* 0x000fe200078e020c */
[----:B------:R-:W-:Y:S01]  /*0cf0*/  SHF.R.S32.HI R206, RZ, 0x2, R206 ;  /* 0x00000002ffce7819 */ /* 0x000fe200000114ce */
[----:B------:R-:W-:Y:S01]  /*0d00*/  IMAD.IADD R212, R0, 0x1, -R7 ;  /* 0x0000000100d47824 */ /* 0x000fe200078e0a07 */
[----:B------:R-:W-:Y:S01]  /*0d10*/  LOP3.LUT R5, R4, 0x3fffff0, RZ, 0xc0, !PT ;  /* 0x03fffff004057812 */ /* 0x000fe200078ec0ff */
[----:B------:R-:W-:Y:S01]  /*0d20*/  IMAD.IADD R3, R0, 0x1, -R3 ;  /* 0x0000000100037824 */ /* 0x000fe200078e0a03 */
[----:B------:R-:W-:Y:S01]  /*0d30*/  SHF.R.S32.HI R16, RZ, 0x5, R2 ;  /* 0x00000005ff107819 */ /* 0x000fe20000011402 */
[----:B------:R-:W-:Y:S01]  /*0d40*/  IMAD R8, R8, 0x40, R9 ;  /* 0x0000004008087824 */ /* 0x000fe200078e0209 */
[----:B------:R-:W-:Y:S01]  /*0d50*/  LOP3.LUT R10, R10, 0x7ffffffc, RZ, 0xc0, !PT ;  /* 0x7ffffffc0a0a7812 */ /* 0x000fe200078ec0ff */
[----:B------:R-:W-:Y:S02]  /*0d60*/  VIADD R9, R206, 0x40 ;  /* 0x00000040ce097836 */ /* 0x000fe40000000000 */
[----:B------:R-:W-:Y:S01]  /*0d70*/  IMAD.IADD R5, R0, 0x1, -R5 ;  /* 0x0000000100057824 */ /* 0x000fe200078e0a05 */
[----:B------:R-:W-:Y:S01]  /*0d80*/  LEA.HI R0, R3, R3, RZ, 0x1 ;  /* 0x0000000303007211 */ /* 0x000fe200078f08ff */
[----:B------:R-:W-:Y:S01]  /*0d90*/  IMAD.SHL.U32 R2, R9, 0x40, RZ ;  /* 0x0000004009027824 */ /* 0x000fe200078e00ff */
[----:B------:R-:W-:Y:S01]  /*0da0*/  SHF.R.S32.HI R4, RZ, 0x1f, R9 ;  /* 0x0000001fff047819 */ /* 0x000fe20000011409 */
[----:B------:R0:W-:Y:S01]  /*0db0*/  STL [R1+0x14], R16 ;  /* 0x0000141001007387 */ /* 0x0001e20000100800 */
[----:B------:R-:W-:Y:S01]  /*0dc0*/  LOP3.LUT R0, R0, 0x1ffffffe, RZ, 0xc0, !PT ;  /* 0x1ffffffe00007812 */ /* 0x000fe200078ec0ff */
[----:B------:R-:W-:Y:S01]  /*0dd0*/  IMAD R5, R16, 0x10, R5 ;  /* 0x0000001010057824 */ /* 0x000fe200078e0205 */
[----:B------:R-:W-:Y:S01]  /*0de0*/  LEA.HI R4, R4, R9, RZ, 0x3 ;  /* 0x0000000904047211 */ /* 0x000fe200078f18ff */
[C---:B------:R-:W-:Y:S01]  /*0df0*/  IMAD.SHL.U32 R204, R3.reuse, 0x4, RZ ;  /* 0x0000000403cc7824 */ /* 0x040fe200078e00ff */
[----:B------:R-:W-:Y:S01]  /*0e00*/  STL [R1+0x148], R8 ;  /* 0x0001480801007387 */ /* 0x000fe20000100800 */
[----:B------:R-:W-:-:S02]  /*0e10*/  IMAD.IADD R0, R3, 0x1, -R0 ;  /* 0x0000000103007824 */ /* 0x000fc400078e0a00 */
[----:B------:R-:W-:Y:S01]  /*0e20*/  IMAD.SHL.U32 R4, R4, 0x40, RZ ;  /* 0x0000004004047824 */ /* 0x000fe200078e00ff */
[----:B------:R-:W-:Y:S01]  /*0e30*/  STL [R1+0x3c], RZ ;  /* 0x00003cff01007387 */ /* 0x000fe20000100800 */
[----:B0-----:R-:W-:Y:S01]  /*0e40*/  IMAD.SHL.U32 R16, R3, 0x8, RZ ;  /* 0x0000000803107824 */ /* 0x001fe200078e00ff */
[----:B------:R-:W-:Y:S01]  /*0e50*/  LOP3.LUT R3, R2, 0x1c0, RZ, 0xc0, !PT ;  /* 0x000001c002037812 */ /* 0x000fe200078ec0ff */
[----:B------:R-:W-:Y:S01]  /*0e60*/  IMAD.IADD R10, R20, 0x1, -R10 ;  /* 0x00000001140a7824 */ /* 0x000fe200078e0a0a */
[----:B------:R-:W-:Y:S01]  /*0e70*/  LOP3.LUT R4, R4, 0xfffffe00, RZ, 0xc0, !PT ;  /* 0xfffffe0004047812 */ /* 0x000fe200078ec0ff */
[----:B------:R-:W-:Y:S01]  /*0e80*/  IMAD R11, R5, 0x8, R6 ;  /* 0x00000008050b7824 */ /* 0x000fe200078e0206 */
[----:B------:R-:W-:Y:S01]  /*0e90*/  SHF.R.U32.HI R12, RZ, 0x3, R3 ;  /* 0x00000003ff0c7819 */ /* 0x000fe20000011603 */
[----:B------:R-:W-:Y:S01]  /*0ea0*/  IMAD.SHL.U32 R44, R10, 0x2, RZ ;  /* 0x000000020a2c7824 */ /* 0x000fe200078e00ff */
[--C-:B------:R-:W-:Y:S01]  /*0eb0*/  LOP3.LUT R3, R3, 0x38, R16.reuse, 0xf8, !PT ;  /* 0x0000003803037812 */ /* 0x100fe200078ef810 */
[----:B------:R0:W-:Y:S01]  /*0ec0*/  STL [R1+0x18], R4 ;  /* 0x0000180401007387 */ /* 0x0001e20000100800 */
[----:B------:R-:W-:Y:S01]  /*0ed0*/  IMAD.SHL.U32 R212, R212, 0x8, RZ ;  /* 0x00000008d4d47824 */ /* 0x000fe200078e00ff */
[----:B------:R-:W-:Y:S01]  /*0ee0*/  SHF.R.S32.HI R17, RZ, 0x1f, R16 ;  /* 0x0000001fff117819 */ /* 0x000fe20000011410 */
[----:B------:R-:W-:Y:S01]  /*0ef0*/  VIADD R43, R44, 0x8 ;  /* 0x000000082c2b7836 */ /* 0x000fe20000000000 */
[----:B------:R-:W-:Y:S01]  /*0f00*/  LOP3.LUT R3, R4, R3, R12, 0xf6, !PT ;  /* 0x0000000304037212 */ /* 0x000fe200078ef60c */
[C---:B------:R-:W-:Y:S01]  /*0f10*/  VIADD R42, R44.reuse, 0x10 ;  /* 0x000000102c2a7836 */ /* 0x040fe20000000000 */
[----:B------:R-:W-:Y:S01]  /*0f20*/  STL [R1+0xc], R44 ;  /* 0x00000c2c01007387 */ /* 0x000fe20000100800 */
[----:B------:R-:W-:Y:S01]  /*0f30*/  VIADD R41, R44, 0x18 ;  /* 0x000000182c297836 */ /* 0x000fe20000000000 */
[----:B------:R-:W-:Y:S01]  /*0f40*/  SHF.R.S32.HI R9, RZ, 0x1f, R212 ;  /* 0x0000001fff097819 */ /* 0x000fe200000114d4 */
[----:B------:R-:W-:-:S02]  /*0f50*/  IMAD R3, R3, 0x2, R22 ;  /* 0x0000000203037824 */ /* 0x000fc400078e0216 */
[----:B0-----:R-:W-:Y:S02]  /*0f60*/  IMAD.SHL.U32 R4, R11, 0x8, RZ ;  /* 0x000000080b047824 */ /* 0x001fe400078e00ff */
        /* <DEDUP_REMOVED lines=21> */
[----:B------:R-:W-:Y:S01]  /*10c0*/  IMAD.MOV.U32 R6, RZ, RZ, R14 ;  /* 0x000000ffff067224 */ /* 0x000fe200078e000e */
[----:B------:R1:W-:Y:S01]  /*10d0*/  STL [R1+0xac], R39 ;  /* 0x0000ac2701007387 */ /* 0x0003e20000100800 */
[----:B------:R-:W-:Y:S01]  /*10e0*/  VIADD R27, R44, 0x88 ;  /* 0x000000882c1b7836 */ /* 0x000fe20000000000 */
[----:B--2---:R-:W-:Y:S01]  /*10f0*/  SHF.R.S32.HI R41, RZ, 0x1f, R41 ;  /* 0x0000001fff297819 */ /* 0x004fe20000011429 */
[----:B------:R-:W-:Y:S01]  /*1100*/  IMAD.MOV.U32 R5, RZ, RZ, R13 ;  /* 0x000000ffff057224 */ /* 0x000fe200078e000d */
[----:B------:R2:W-:Y:S01]  /*1110*/  STL [R1+0xa8], R38 ;  /* 0x0000a82601007387 */ /* 0x0005e20000100800 */
[----:B------:R-:W-:Y:S01]  /*1120*/  VIADD R14, R212, 0x40 ;  /* 0x00000040d40e7836 */ /* 0x000fe20000000000 */
[----:B0-----:R-:W-:Y:S01]  /*1130*/  SHF.R.S32.HI R40, RZ, 0x1f, R40 ;  /* 0x0000001fff287819 */ /* 0x001fe20000011428 */
[----:B------:R-:W-:Y:S01]  /*1140*/  VIADD R26, R44, 0x90 ;  /* 0x000000902c1a7836 */ /* 0x000fe20000000000 */
[----:B------:R0:W-:Y:S01]  /*1150*/  STL [R1+0xa4], R37 ;  /* 0x0000a42501007387 */ /* 0x0001e20000100800 */
[----:B------:R-:W-:Y:S01]  /*1160*/  VIADD R13, R212, 0x80 ;  /* 0x00000080d40d7836 */ /* 0x000fe20000000000 */
[----:B------:R-:W-:Y:S01]  /*1170*/  SHF.R.S32.HI R14, RZ, 0x1f, R14 ;  /* 0x0000001fff0e7819 */ /* 0x000fe2000001140e */
[C---:B------:R-:W-:Y:S01]  /*1180*/  VIADD R25, R44.reuse, 0x98 ;  /* 0x000000982c197836 */ /* 0x040fe20000000000 */
[----:B------:R3:W-:Y:S01]  /*1190*/  STL [R1+0xa0], R36 ;  /* 0x0000a02401007387 */ /* 0x0007e20000100800 */
[C---:B------:R-:W-:Y:S01]  /*11a0*/  VIADD R24, R44.reuse, 0xa0 ;  /* 0x000000a02c187836 */ /* 0x040fe20000000000 */
[----:B------:R-:W-:Y:S01]  /*11b0*/  SHF.R.S32.HI R13, RZ, 0x1f, R13 ;  /* 0x0000001fff0d7819 */ /* 0x000fe2000001140d */
[C---:B------:R-:W-:Y:S01]  /*11c0*/  VIADD R21, R44.reuse, 0xa8 ;  /* 0x000000a82c157836 */ /* 0x040fe20000000000 */
[----:B------:R4:W-:Y:S01]  /*11d0*/  STL [R1+0x9c], R35 ;  /* 0x00009c2301007387 */ /* 0x0009e20000100800 */
[----:B------:R-:W-:Y:S01]  /*11e0*/  IMAD.MOV.U32 R7, RZ, RZ, R15 ;  /* 0x000000ffff077224 */ /* 0x000fe200078e000f */
[----:B-1----:R-:W-:Y:S01]  /*11f0*/  SHF.R.S32.HI R39, RZ, 0x1f, R39 ;  /* 0x0000001fff277819 */ /* 0x002fe20000011427 */
[----:B------:R-:W-:Y:S01]  /*1200*/  VIADD R20, R44, 0xb0 ;  /* 0x000000b02c147836 */ /* 0x000fe20000000000 */
[----:B------:R1:W-:Y:S01]  /*1210*/  STL [R1+0x98], R34 ;  /* 0x0000982201007387 */ /* 0x0003e20000100800 */
[----:B------:R-:W-:Y:S01]  /*1220*/  VIADD R9, R212, 0xc0 ;  /* 0x000000c0d4097836 */ /* 0x000fe20000000000 */
[----:B--2---:R-:W-:Y:S01]  /*1230*/  SHF.R.S32.HI R38, RZ, 0x1f, R38 ;  /* 0x0000001fff267819 */ /* 0x004fe20000011426 */
[C---:B------:R-:W-:Y:S01]  /*1240*/  VIADD R15, R44.reuse, 0xb8 ;  /* 0x000000b82c0f7836 */ /* 0x040fe20000000000 */
[----:B------:R2:W-:Y:S01]  /*1250*/  STL [R1+0x94], R33 ;  /* 0x0000942101007387 */ /* 0x0005e20000100800 */
[C---:B------:R-:W-:Y:S01]  /*1260*/  VIADD R14, R44.reuse, 0xc0 ;  /* 0x000000c02c0e7836 */ /* 0x040fe20000000000 */
[----:B------:R-:W-:Y:S01]  /*1270*/  SHF.R.S32.HI R9, RZ, 0x1f, R9 ;  /* 0x0000001fff097819 */ /* 0x000fe20000011409 */
[C---:B------:R-:W-:Y:S01]  /*1280*/  VIADD R13, R44.reuse, 0xc8 ;  /* 0x000000c82c0d7836 */ /* 0x040fe20000000000 */
[----:B------:R5:W-:Y:S01]  /*1290*/  STL [R1+0x90], R32 ;  /* 0x0000902001007387 */ /* 0x000be20000100800 */
[C---:B------:R-:W-:Y:S01]  /*12a0*/  VIADD R12, R44.reuse, 0xd0 ;  /* 0x000000d02c0c7836 */ /* 0x040fe20000000000 */
[----:B0-----:R-:W-:Y:S01]  /*12b0*/  SHF.R.S32.HI R37, RZ, 0x1f, R37 ;  /* 0x0000001fff257819 */ /* 0x001fe20000011425 */
[C---:B------:R-:W-:Y:S01]  /*12c0*/  VIADD R11, R44.reuse, 0xd8 ;  /* 0x000000d82c0b7836 */ /* 0x040fe20000000000 */
[----:B------:R0:W-:Y:S01]  /*12d0*/  STL [R1+0x8c], R31 ;  /* 0x00008c1f01007387 */ /* 0x0001e20000100800 */
[C---:B------:R-:W-:Y:S01]  /*12e0*/  VIADD R10, R44.reuse, 0xe0 ;  /* 0x000000e02c0a7836 */ /* 0x040fe20000000000 */
[----:B---3--:R-:W-:Y:S01]  /*12f0*/  SHF.R.S32.HI R36, RZ, 0x1f, R36 ;  /* 0x0000001fff247819 */ /* 0x008fe20000011424 */
[C---:B------:R-:W-:Y:S01]  /*1300*/  VIADD R9, R44.reuse, 0xe8 ;  /* 0x000000e82c097836 */ /* 0x040fe20000000000 */
[----:B------:R3:W-:Y:S01]  /*1310*/  STL [R1+0x88], R30 ;  /* 0x0000881e01007387 */ /* 0x0007e20000100800 */
[C---:B------:R-:W-:Y:S01]  /*1320*/  VIADD R4, R44.reuse, 0xf0 ;  /* 0x000000f02c047836 */ /* 0x040fe20000000000 */
[----:B----4-:R-:W-:Y:S01]  /*1330*/  SHF.R.S32.HI R35, RZ, 0x1f, R35 ;  /* 0x0000001fff237819 */ /* 0x010fe20000011423 */
[----:B------:R-:W-:Y:S01]  /*1340*/  VIADD R3, R44, 0xf8 ;  /* 0x000000f82c037836 */ /* 0x000fe20000000000 */
[----:B------:R4:W-:Y:S01]  /*1350*/  STL [R1+0x84], R29 ;  /* 0x0000841d01007387 */ /* 0x0009e20000100800 */
[----:B-1----:R-:W-:Y:S01]  /*1360*/  SHF.R.S32.HI R34, RZ, 0x1f, R34 ;  /* 0x0000001fff227819 */ /* 0x002fe20000011422 */
[----:B------:R-:W-:Y:S01]  /*1370*/  IMAD R0, R0, 0x8, R8 ;  /* 0x0000000800007824 */ /* 0x000fe200078e0208 */
[----:B--2---:R-:W-:Y:S01]  /*1380*/  SHF.R.S32.HI R33, RZ, 0x1f, R33 ;  /* 0x0000001fff217819 */ /* 0x004fe20000011421 */
[----:B------:R1:W-:Y:S01]  /*1390*/  STL [R1+0x80], R28 ;  /* 0x0000801c01007387 */ /* 0x0003e20000100800 */
[----:B-----5:R-:W-:Y:S01]  /*13a0*/  SHF.R.S32.HI R32, RZ, 0x1f, R32 ;  /* 0x0000001fff207819 */ /* 0x020fe20000011420 */
[C---:B------:R-:W-:Y:S01]  /*13b0*/  VIADD R2, R16.reuse, 0x20 ;  /* 0x0000002010027836 */ /* 0x040fe20000000000 */
[----:B0-----:R-:W-:Y:S01]  /*13c0*/  SHF.R.S32.HI R31, RZ, 0x1f, R31 ;  /* 0x0000001fff1f7819 */ /* 0x001fe2000001141f */
[----:B------:R0:W-:Y:S01]  /*13d0*/  STL [R1+0x7c], R27 ;  /* 0x00007c1b01007387 */ /* 0x0001e20000100800 */
[----:B---3--:R-:W-:Y:S01]  /*13e0*/  SHF.R.S32.HI R30, RZ, 0x1f, R30 ;  /* 0x0000001fff1e7819 */ /* 0x008fe2000001141e */
[C---:B------:R-:W-:Y:S01]  /*13f0*/  VIADD R216, R16.reuse, 0x40 ;  /* 0x0000004010d87836 */ /* 0x040fe20000000000 */
[----:B----4-:R-:W-:Y:S01]  /*1400*/  SHF.R.S32.HI R29, RZ, 0x1f, R29 ;  /* 0x0000001fff1d7819 */ /* 0x010fe2000001141d */
[----:B------:R2:W-:Y:S01]  /*1410*/  STL [R1+0x78], R26 ;  /* 0x0000781a01007387 */ /* 0x0005e20000100800 */
[C---:B------:R-:W-:Y:S01]  /*1420*/  VIADD R215, R16.reuse, 0x60 ;  /* 0x0000006010d77836 */ /* 0x040fe20000000000 */
[----:B-1----:R-:W-:Y:S01]  /*1430*/  SHF.R.S32.HI R28, RZ, 0x1f, R28 ;  /* 0x0000001fff1c7819 */ /* 0x002fe2000001141c */
[C---:B------:R-:W-:Y:S01]  /*1440*/  VIADD R214, R16.reuse, 0x80 ;  /* 0x0000008010d67836 */ /* 0x040fe20000000000 */
[----:B------:R1:W-:Y:S01]  /*1450*/  STL [R1+0x74], R25 ;  /* 0x0000741901007387 */ /* 0x0003e20000100800 */
[C---:B------:R-:W-:Y:S01]  /*1460*/  VIADD R213, R16.reuse, 0xa0 ;  /* 0x000000a010d57836 */ /* 0x040fe20000000000 */
[----:B0-----:R-:W-:Y:S01]  /*1470*/  SHF.R.S32.HI R27, RZ, 0x1f, R27 ;  /* 0x0000001fff1b7819 */ /* 0x001fe2000001141b */
[C---:B------:R-:W-:Y:S01]  /*1480*/  VIADD R218, R16.reuse, 0xc0 ;  /* 0x000000c010da7836 */ /* 0x040fe20000000000 */
[----:B------:R0:W-:Y:S01]  /*1490*/  STL [R1+0x70], R24 ;  /* 0x0000701801007387 */ /* 0x0001e20000100800 */
[----:B------:R-:W-:Y:S01]  /*14a0*/  VIADD R217, R16, 0xe0 ;  /* 0x000000e010d97836 */ /* 0x000fe20000000000 */
[----:B--2---:R-:W-:Y:S01]  /*14b0*/  SHF.R.S32.HI R26, RZ, 0x1f, R26 ;  /* 0x0000001fff1a7819 */ /* 0x004fe2000001141a */
[----:B------:R-:W-:Y:S01]  /*14c0*/  VIADD R211, R204, 0x10 ;  /* 0x00000010ccd37836 */ /* 0x000fe20000000000 */
[----:B------:R2:W-:Y:S01]  /*14d0*/  STL [R1+0x6c], R21 ;  /* 0x00006c1501007387 */ /* 0x0005e20000100800 */
[----:B------:R-:W-:-:S02]  /*14e0*/  SHF.R.S32.HI R209, RZ, 0x1f, R2 ;  /* 0x0000001fffd17819 */ /* 0x000fc40000011402 */
[----:B-1----:R-:W-:Y:S01]  /*14f0*/  SHF.R.S32.HI R25, RZ, 0x1f, R25 ;  /* 0x0000001fff197819 */ /* 0x002fe20000011419 */
[----:B------:R1:W-:Y:S01]  /*1500*/  STL [R1+0x68], R20 ;  /* 0x0000681401007387 */ /* 0x0003e20000100800 */
[----:B------:R-:W-:Y:S02]  /*1510*/  SHF.R.S32.HI R229, RZ, 0x1f, R216 ;  /* 0x0000001fffe57819 */ /* 0x000fe400000114d8 */
[----:B0-----:R-:W-:Y:S01]  /*1520*/  SHF.R.S32.HI R24, RZ, 0x1f, R24 ;  /* 0x0000001fff187819 */ /* 0x001fe20000011418 */
[----:B------:R0:W-:Y:S01]  /*1530*/  STL [R1+0x64], R15 ;  /* 0x0000640f01007387 */ /* 0x0001e20000100800 */
[----:B------:R-:W-:Y:S02]  /*1540*/  SHF.R.S32.HI R228, RZ, 0x1f, R215 ;  /* 0x0000001fffe47819 */ /* 0x000fe400000114d7 */
[----:B--2---:R-:W-:Y:S01]  /*1550*/  SHF.R.S32.HI R21, RZ, 0x1f, R21 ;  /* 0x0000001fff157819 */ /* 0x004fe20000011415 */
        /* <DEDUP_REMOVED lines=13> */
[----:B0-----:R-:W-:-:S03]  /*1630*/  SHF.R.S32.HI R12, RZ, 0x1f, R12 ;  /* 0x0000001fff0c7819 */ /* 0x001fc6000001140c */
[----:B------:R0:W-:Y:S01]  /*1640*/  STL [R1+0x4c], R9 ;  /* 0x00004c0901007387 */ /* 0x0001e20000100800 */
[----:B--2---:R-:W-:-:S03]  /*1650*/  SHF.R.S32.HI R11, RZ, 0x1f, R11 ;  /* 0x0000001fff0b7819 */ /* 0x004fc6000001140b */
[----:B------:R-:W-:Y:S01]  /*1660*/  STL [R1+0x140], R43 ;  /* 0x0001402b01007387 */ /* 0x000fe20000100800 */
[----:B-1----:R-:W-:-:S03]  /*1670*/  SHF.R.S32.HI R10, RZ, 0x1f, R10 ;  /* 0x0000001fff0a7819 */ /* 0x002fc6000001140a */
[----:B------:R1:W-:Y:S01]  /*1680*/  STL [R1+0x48], R4 ;  /* 0x0000480401007387 */ /* 0x0003e20000100800 */
[----:B0-----:R-:W-:-:S03]  /*1690*/  SHF.R.S32.HI R9, RZ, 0x1f, R9 ;  /* 0x0000001fff097819 */ /* 0x001fc60000011409 */
[----:B------:R-:W-:Y:S04]  /*16a0*/  STL [R1+0x13c], R42 ;  /* 0x00013c2a01007387 */ /* 0x000fe80000100800 */
[----:B------:R0:W-:Y:S01]  /*16b0*/  STL [R1+0x44], R3 ;  /* 0x0000440301007387 */ /* 0x0001e20000100800 */
[----:B-1----:R-:W-:-:S03]  /*16c0*/  SHF.R.S32.HI R4, RZ, 0x1f, R4 ;  /* 0x0000001fff047819 */ /* 0x002fc60000011404 */
[----:B------:R1:W-:Y:S04]  /*16d0*/  STL [R1+0x138], R41 ;  /* 0x0001382901007387 */ /* 0x0003e80000100800 */
        /* <DEDUP_REMOVED lines=30> */
.L_x_14436:
[----:B01-3--:R-:W0:Y:S02]  /*18c0*/  LDC.64 R8, c[0x0][0xc88] ;  /* 0x00032200ff087b82 */ /* 0x00be240000000a00 */
[----:B0-----:R-:W-:-:S05]  /*18d0*/  IMAD.WIDE R8, R7, 0x4, R8 ;  /* 0x0000000407087825 */ /* 0x001fca00078e0208 */
[----:B--2--5:R-:W2:Y:S01]  /*18e0*/  LDG.E R34, desc[UR42][R8.64] ;  /* 0x0000002a08227981 */ /* 0x024ea2000c1e1900 */
[----:B------:R-:W-:Y:S05]  /*18f0*/  YIELD ;  /* 0x0000000000007946 */ /* 0x000fea0003800000 */
[----:B------:R-:W-:Y:S01]  /*1900*/  ULDC.64 UR4, c[0x0][0xa28] ;  /* 0x00028a0000047ab9 */ /* 0x000fe20000000a00 */
[----:B------:R-:W-:Y:S01]  /*1910*/  ULDC.64 UR8, c[0x0][0xa18] ;  /* 0x0002860000087ab9 */ /* 0x000fe20000000a00 */
[----:B------:R-:W-:Y:S01]  /*1920*/  ISETP.NE.U32.AND P1, PT, RZ, UR4, PT ;  /* 0x00000004ff007c0c */ /* 0x000fe2000bf25070 */
[----:B------:R-:W-:Y:S01]  /*1930*/  ULDC.64 UR6, c[0x0][0xa08] ;  /* 0x0002820000067ab9 */ /* 0x000fe20000000a00 */
[----:B----4-:R-:W-:Y:S01]  /*1940*/  IMAD.MOV.U32 R4, RZ, RZ, RZ ;  /* 0x000000ffff047224 */ /* 0x010fe200078e00ff */
        /* <DEDUP_REMOVED lines=44> */
.L_x_14265:
[----:B------:R-:W-:Y:S01]  /*1c10*/  ULDC.64 UR4, c[0x0][0xa20] ;  /* 0x0002880000047ab9 */ /* 0x000fe20000000a00 */
[C---:B------:R-:W-:Y:S02]  /*1c20*/  LOP3.LUT R3, R6.reuse, 0xff000000, RZ, 0xc0, !PT ;  /* 0xff00000006037812 */ /* 0x040fe400078ec0ff */
[----:B------:R-:W-:Y:S02]  /*1c30*/  ISETP.NE.U32.AND P1, PT, RZ, UR4, PT ;  /* 0x00000004ff007c0c */ /* 0x000fe4000bf25070 */
[C---:B------:R-:W-:Y:S02]  /*1c40*/  LOP3.LUT R0, R6.reuse, 0xff0000, RZ, 0xc0, !PT ;  /* 0x00ff000006007812 */ /* 0x040fe400078ec0ff */
[----:B------:R-:W-:Y:S02]  /*1c50*/  ISETP.NE.AND.EX P1, PT, RZ, UR5, PT, P1 ;  /* 0x00000005ff007c0c */ /* 0x000fe4000bf25310 */
[----:B------:R-:W-:Y:S02]  /*1c60*/  SHF.R.U32.HI R3, RZ, 0x8, R3 ;  /* 0x00000008ff037819 */ /* 0x000fe40000011603 */
[----:B------:R-:W-:-:S02]  /*1c70*/  LOP3.LUT R207, R6, 0xffff, RZ, 0xc0, !PT ;  /* 0x0000ffff06cf7812 */ /* 0x000fc400078ec0ff */
[----:B------:R-:W-:-:S07]  /*1c80*/  LEA.HI R10, R0, R3, RZ, 0x10 ;  /* 0x00000003000a7211 */ /* 0x000fce00078f80ff */
[----:B------:R-:W-:Y:S05]  /*1c90*/  @!P1 BRA `(.L_x_14266) ;  /* 0x0000000000109947 */ /* 0x000fea0003800000 */
[----:B------:R-:W-:-:S04]  /*1ca0*/  IADD3 R6, P0, R36, UR4, RZ ;  /* 0x0000000424067c10 */ /* 0x000fc8000ff1e0ff */
[----:B------:R-:W-:-:S05]  /*1cb0*/  IADD3.X R7, R35, UR5, RZ, P0, !PT ;  /* 0x0000000523077c10 */ /* 0x000fca00087fe4ff */
[----:B------:R0:W5:Y:S01]  /*1cc0*/  LDG.E R33, desc[UR42][R6.64] ;  /* 0x0000002a06217981 */ /* 0x000162000c1e1900 */
[----:B------:R-:W-:Y:S05]  /*1cd0*/  BRA `(.L_x_14267) ;  /* 0x0000000000107947 */ /* 0x000fea0003800000 */
.L_x_14266:
[----:B------:R-:W-:Y:S05]  /*1ce0*/  @!P0 BRA `(.L_x_14267) ;  /* 0x00000000000c8947 */ /* 0x000fea0003800000 */
[----:B------:R-:W2:Y:S04]  /*1cf0*/  LDG.E R0, desc[UR42][R8.64] ;  /* 0x0000002a08007981 */ /* 0x000ea8000c1e1900 */
[----:B------:R-:W2:Y:S02]  /*1d00*/  LDG.E R33, desc[UR42][R8.64+0x4] ;  /* 0x0000042a08217981 */ /* 0x000ea4000c1e1900 */
[----:B--2---:R-:W-:-:S07]  /*1d10*/  IMAD.IADD R33, R33, 0x1, -R0 ;  /* 0x0000000121217824 */ /* 0x004fce00078e0a00 */
.L_x_14267:
        /* <DEDUP_REMOVED lines=19> */
[----:B------:R-:W-:Y:S01]  /*1e50*/  BSSY B0, `(.L_x_14268) ;  /* 0x0000036000007945 */ /* 0x000fe20003800000 */
[----:B------:R-:W-:Y:S01]  /*1e60*/  VIADD R5, R222, 0x7f ;  /* 0x0000007fde057836 */ /* 0x000fe20000000000 */
[----:B0-----:R-:W-:-:S07]  /*1e70*/  SHF.R.U32.HI R6, RZ, 0x10, R10 ;  /* 0x00000010ff067819 */ /* 0x001fce000001160a */
[----:B------:R-:W0:Y:S08]  /*1e80*/  @P1 LDC R8, c[0x0][0x44c] ;  /* 0x00011300ff081b82 */ /* 0x000e300000000800 */
[----:B------:R-:W1:Y:S01]  /*1e90*/  @P1 LDC R9, c[0x0][0x450] ;  /* 0x00011400ff091b82 */ /* 0x000e620000000800 */
[----:B--2---:R-:W-:Y:S02]  /*1ea0*/  @P0 IMAD.IADD R25, R3, 0x1, -R0 ;  /* 0x0000000103190824 */ /* 0x004fe400078e0a00 */
[----:B0-----:R-:W-:-:S04]  /*1eb0*/  @P1 IMAD.HI.U32 R0, R5, R8, RZ ;  /* 0x0000000805001227 */ /* 0x001fc800078e00ff */
[----:B------:R-:W-:Y:S01]  /*1ec0*/  IMAD.IADD R11, R12, 0x1, R25 ;  /* 0x000000010c0b7824 */ /* 0x000fe200078e0219 */
[----:B-1----:R-:W-:-:S03]  /*1ed0*/  @P1 SHF.R.U32.HI R5, RZ, R9, R0 ;  /* 0x00000009ff051219 */ /* 0x002fc60000011600 */
[C---:B------:R-:W-:Y:S01]  /*1ee0*/  VIADD R0, R11.reuse, 0x5f ;  /* 0x0000005f0b007836 */ /* 0x040fe20000000000 */
[----:B------:R-:W-:Y:S01]  /*1ef0*/  IADD3 R31, R11, 0x60, -R224 ;  /* 0x000000600b1f7810 */ /* 0x000fe20007ffe8e0 */
[----:B------:R0:W-:Y:S02]  /*1f00*/  STL [R1+0x4], R11 ;  /* 0x0000040b01007387 */ /* 0x0001e40000100800 */
[----:B------:R-:W-:Y:S02]  /*1f10*/  IMAD.HI R0, R0, 0x2aaaaaab, RZ ;  /* 0x2aaaaaab00007827 */ /* 0x000fe400078e02ff */
[----:B------:R0:W-:Y:S02]  /*1f20*/  STL [R1+0x40], R13 ;  /* 0x0000400d01007387 */ /* 0x0001e40000100800 */
[----:B------:R-:W-:Y:S01]  /*1f30*/  IMAD.IADD R5, R31, 0x1, R5 ;  /* 0x000000011f057824 */ /* 0x000fe200078e0205 */
[----:B------:R-:W-:Y:S01]  /*1f40*/  SHF.R.U32.HI R3, RZ, 0x1f, R0 ;  /* 0x0000001fff037819 */ /* 0x000fe20000011600 */
[----:B------:R0:W-:Y:S02]  /*1f50*/  STL [R1+0x2c], R6 ;  /* 0x00002c0601007387 */ /* 0x0001e40000100800 */
[----:B------:R-:W-:Y:S01]  /*1f60*/  IMAD.HI R5, R5, 0x2aaaaaab, RZ ;  /* 0x2aaaaaab05057827 */ /* 0x000fe200078e02ff */
[----:B------:R-:W-:-:S03]  /*1f70*/  LEA.HI.SX32 R30, R0, R3, 0x1c ;  /* 0x00000003001e7211 */ /* 0x000fc600078fe2ff */
[----:B------:R-:W-:Y:S01]  /*1f80*/  IMAD.MOV.U32 R0, RZ, RZ, RZ ;  /* 0x000000ffff007224 */ /* 0x000fe200078e00ff */
[----:B------:R-:W-:-:S04]  /*1f90*/  SHF.R.U32.HI R4, RZ, 0x1f, R5 ;  /* 0x0000001fff047819 */ /* 0x000fc80000011605 */
[----:B------:R-:W-:-:S04]  /*1fa0*/  LEA.HI.SX32 R5, R5, R4, 0x1c ;  /* 0x0000000405057211 */ /* 0x000fc800078fe2ff */
        /* <DEDUP_REMOVED lines=32> */
.L_x_14269:
[----:B------:R-:W-:Y:S05]  /*21b0*/  BSYNC B0 ;  /* 0x0000000000007941 */ /* 0x000fea0003800000 */
.L_x_14268:
        /* <DEDUP_REMOVED lines=37> */
.L_x_14272:
[----:B------:R-:W-:Y:S05]  /*2410*/  BSYNC B6 ;  /* 0x0000000000067941 */ /* 0x000fea0003800000 */
.L_x_14271:
        /* <DEDUP_REMOVED lines=20> */
.L_x_14274:
[----:B------:R-:W-:Y:S05]  /*2560*/  BSYNC B6 ;  /* 0x0000000000067941 */ /* 0x000fea0003800000 */
.L_x_14273:
[----:B------:R-:W-:Y:S01]  /*2570*/  ULDC.64 UR4, c[0x0][0x9f8] ;  /* 0x00027e0000047ab9 */ /* 0x000fe20000000a00 */
[----:B------:R-:W0:Y:S01]  /*2580*/  S2R R7, SR_TID.X ;  /* 0x0000000000077919 */ /* 0x000e220000002100 */
[----:B------:R-:W-:Y:S01]  /*2590*/  ISETP.NE.U32.AND P0, PT, RZ, UR4, PT ;  /* 0x00000004ff007c0c */ /* 0x000fe2000bf05070 */
[----:B------:R-:W-:Y:S01]  /*25a0*/  IMAD.MOV.U32 R0, RZ, RZ, R34 ;  /* 0x000000ffff007224 */ /* 0x000fe200078e0022 */
[----:B------:R-:W1:Y:S08]  /*25b0*/  LDC.64 R48, c[0x0][0x3f8] ;  /* 0x0000fe00ff307b82 */ /* 0x000e700000000a00 */
[----:B------:R-:W2:Y:S01]  /*25c0*/  LDC.64 R54, c[0x0][0x408] ;  /* 0x00010200ff367b82 */ /* 0x000ea20000000a00 */
[----:B------:R-:W-:Y:S01]  /*25d0*/  ISETP.NE.AND.EX P0, PT, RZ, UR5, PT, P0 ;  /* 0x00000005ff007c0c */ /* 0x000fe2000bf05300 */
[----:B------:R-:W3:Y:S06]  /*25e0*/  LDL R34, [R1+0x18] ;  /* 0x0000180001227983 */ /* 0x000eec0000100800 */
[----:B------:R-:W4:Y:S06]  /*25f0*/  LDC R61, c[0x0][0x3f4] ;  /* 0x0000fd00ff3d7b82 */ /* 0x000f2c0000000800 */
[----:B------:R-:W-:Y:S01]  /*2600*/  @P0 IADD3 R4, P1, R36, UR4, RZ ;  /* 0x0000000424040c10 */ /* 0x000fe2000ff3e0ff */
[----:B------:R-:W-:-:S03]  /*2610*/  ULDC UR4, c[0x0][0x320] ;  /* 0x0000c80000047ab9 */ /* 0x000fc60000000800 */
[----:B------:R-:W-:Y:S02]  /*2620*/  @P0 IADD3.X R5, R35, UR5, RZ, P1, !PT ;  /* 0x0000000523050c10 */ /* 0x000fe40008ffe4ff */
[----:B------:R-:W-:-:S03]  /*2630*/  ISETP.GE.AND P1, PT, R2, UR4, PT ;  /* 0x0000000402007c0c */ /* 0x000fc6000bf26270 */
[----:B------:R0:W3:Y:S01]  /*2640*/  @P0 LDG.E R0, desc[UR42][R4.64] ;  /* 0x0000002a04000981 */ /* 0x0000e2000c1e1900 */
[----:B------:R-:W-:Y:S02]  /*2650*/  SEL R6, RZ, 0xffffffff, P1 ;  /* 0xffffffffff067807 */ /* 0x000fe40000800000 */
[----:B------:R-:W-:Y:S02]  /*2660*/  ISETP.GE.AND P0, PT, R16, UR4, PT ;  /* 0x0000000410007c0c */ /* 0x000fe4000bf06270 */
[----:B------:R-:W-:Y:S01]  /*2670*/  ISETP.GE.AND P1, PT, R215, UR4, PT ;  /* 0x00000004d7007c0c */ /* 0x000fe2000bf26270 */
[----:B------:R-:W-:Y:S01]  /*2680*/  IMAD.SHL.U32 R6, R6, 0x2, RZ ;  /* 0x0000000206067824 */ /* 0x000fe200078e00ff */
[----:B------:R-:W-:Y:S02]  /*2690*/  SEL R3, RZ, 0x1, P0 ;  /* 0x00000001ff037807 */ /* 0x000fe40000000000 */
[----:B------:R-:W-:Y:S02]  /*26a0*/  ISETP.GE.AND P0, PT, R216, UR4, PT ;  /* 0x00000004d8007c0c */ /* 0x000fe4000bf06270 */
[----:B------:R-:W-:-:S02]  /*26b0*/  LOP3.LUT R3, R6, 0x2, R3, 0xe2, !PT ;  /* 0x0000000206037812 */ /* 0x000fc400078ee203 */
[----:B0-----:R-:W-:Y:S02]  /*26c0*/  SEL R4, RZ, 0x4, P0 ;  /* 0x00000004ff047807 */ /* 0x001fe40000000000 */
[----:B------:R-:W-:Y:S02]  /*26d0*/  SEL R5, RZ, 0x8, P1 ;  /* 0x00000008ff057807 */ /* 0x000fe40000800000 */
[----:B------:R-:W-:Y:S02]  /*26e0*/  ISETP.GE.AND P0, PT, R214, UR4, PT ;  /* 0x00000004d6007c0c */ /* 0x000fe4000bf06270 */
[----:B------:R-:W-:Y:S01]  /*26f0*/  ISETP.GE.AND P1, PT, R213, UR4, PT ;  /* 0x00000004d5007c0c */ /* 0x000fe2000bf26270 */
[----:B------:R-:W-:Y:S01]  /*2700*/  VIADD R12, R7, 0xffffff80 ;  /* 0xffffff80070c7836 */ /* 0x000fe20000000000 */
[----:B------:R-:W-:Y:S02]  /*2710*/  LOP3.LUT R4, R5, R3, R4, 0xfe, !PT ;  /* 0x0000000305047212 */ /* 0x000fe400078efe04 */
[----:B------:R-:W-:-:S02]  /*2720*/  SEL R5, RZ, 0x10, P0 ;  /* 0x00000010ff057807 */ /* 0x000fc40000000000 */
[----:B------:R-:W-:-:S04]  /*2730*/  SEL R6, RZ, 0x20, P1 ;  /* 0x00000020ff067807 */ /* 0x000fc80000800000 */
[----:B------:R-:W-:Y:S02]  /*2740*/  LOP3.LUT R4, R6, R4, R5, 0xfe, !PT ;  /* 0x0000000406047212 */ /* 0x000fe400078efe05 */
[----:B------:R-:W-:Y:S02]  /*2750*/  SHF.R.S32.HI R5, RZ, 0x1f, R12 ;  /* 0x0000001fff057819 */ /* 0x000fe4000001140c */
[----:B------:R-:W-:Y:S02]  /*2760*/  SHF.R.S32.HI R7, RZ, 0x1f, R206 ;  /* 0x0000001fff077819 */ /* 0x000fe400000114ce */
[----:B------:R-:W-:-:S03]  /*2770*/  LEA.HI R14, R5, R12, RZ, 0x2 ;  /* 0x0000000c050e7211 */ /* 0x000fc600078f10ff */
[C---:B-1----:R-:W-:Y:S01]  /*2780*/  IMAD R6, R7.reuse, R48, RZ ;  /* 0x0000003007067224 */ /* 0x042fe200078e02ff */
[----:B------:R-:W-:Y:S01]  /*2790*/  LOP3.LUT R13, R14, 0xfffffffc, RZ, 0xc0, !PT ;  /* 0xfffffffc0e0d7812 */ /* 0x000fe200078ec0ff */
[----:B--2---:R-:W-:Y:S01]  /*27a0*/  IMAD R7, R7, R54, RZ ;  /* 0x0000003607077224 */ /* 0x004fe200078e02ff */
[----:B------:R-:W-:-:S03]  /*27b0*/  SHF.R.S32.HI R205, RZ, 0x1f, R204 ;  /* 0x0000001fffcd7819 */ /* 0x000fc600000114cc */
[----:B------:R-:W-:Y:S02]  /*27c0*/  IMAD.IADD R15, R12, 0x1, -R13 ;  /* 0x000000010c0f7824 */ /* 0x000fe400078e0a0d */
[C---:B------:R-:W-:Y:S01]  /*27d0*/  IMAD R13, R206.reuse, R55, R7 ;  /* 0x00000037ce0d7224 */ /* 0x040fe200078e0207 */
[----:B-----5:R-:W-:Y:S01]  /*27e0*/  SHF.R.S32.HI R7, RZ, 0x1f, R24 ;  /* 0x0000001fff077819 */ /* 0x020fe20000011418 */
[C---:B------:R-:W-:Y:S02]  /*27f0*/  IMAD R11, R206.reuse, R49, R6 ;  /* 0x00000031ce0b7224 */ /* 0x040fe400078e0206 */
[----:B------:R-:W-:-:S04]  /*2800*/  IMAD.WIDE.U32 R8, R206, R48, R204 ;  /* 0x00000030ce087225 */ /* 0x000fc800078e00cc */
[----:B------:R-:W-:-:S04]  /*2810*/  IMAD.WIDE.U32 R20, R206, R48, R16 ;  /* 0x00000030ce147225 */ /* 0x000fc800078e0010 */
[----:B------:R-:W-:Y:S02]  /*2820*/  IMAD R6, R7, R48, RZ ;  /* 0x0000003007067224 */ /* 0x000fe400078e02ff */
[----:B------:R-:W-:Y:S02]  /*2830*/  IMAD.IADD R9, R9, 0x1, R11 ;  /* 0x0000000109097824 */ /* 0x000fe400078e020b */
[----:B------:R-:W-:Y:S02]  /*2840*/  IMAD.IADD R21, R11, 0x1, R21 ;  /* 0x000000010b157824 */ /* 0x000fe400078e0215 */
[----:B------:R-:W-:Y:S02]  /*2850*/  IMAD R11, R24, R49, R6 ;  /* 0x00000031180b7224 */ /* 0x000fe400078e0206 */
[----:B------:R-:W2:Y:S01]  /*2860*/  LDL R6, [R1+0x14] ;  /* 0x0000140001067983 */ /* 0x000ea20000100800 */
[----:B------:R-:W0:Y:S01]  /*2870*/  S2R R35, SR_TID.X ;  /* 0x0000000000237919 */ /* 0x000e220000002100 */
[----:B------:R-:W-:-:S02]  /*2880*/  ISETP.GE.AND P0, PT, R218, UR4, PT ;  /* 0x00000004da007c0c */ /* 0x000fc4000bf06270 */
[----:B------:R-:W-:Y:S02]  /*2890*/  ISETP.GE.AND P1, PT, R217, UR4, PT ;  /* 0x00000004d9007c0c */ /* 0x000fe4000bf26270 */
[----:B------:R-:W-:Y:S02]  /*28a0*/  SEL R5, RZ, 0x40, P0 ;  /* 0x00000040ff057807 */ /* 0x000fe40000000000 */
[----:B------:R-:W-:Y:S02]  /*28b0*/  SEL R10, RZ, 0x7fff80, P1 ;  /* 0x007fff80ff0a7807 */ /* 0x000fe40000800000 */
[----:B----4-:R-:W-:Y:S02]  /*28c0*/  ISETP.GE.AND P0, PT, R16, R61, PT ;  /* 0x0000003d1000720c */ /* 0x010fe40003f06270 */
[----:B------:R-:W-:Y:S02]  /*28d0*/  LOP3.LUT R10, R10, R4, R5, 0xfe, !PT ;  /* 0x000000040a0a7212 */ /* 0x000fe400078efe05 */
[----:B------:R-:W-:-:S05]  /*28e0*/  SEL R5, R61, RZ, P0 ;  /* 0x000000ff3d057207 */ /* 0x000fca0000000000 */
[----:B------:R-:W-:Y:S02]  /*28f0*/  IMAD.IADD R5, R16, 0x1, R5 ;  /* 0x0000000110057824 */ /* 0x000fe400078e0205 */
[----:B------:R-:W-:-:S03]  /*2900*/  IMAD.WIDE.U32 R50, R206, R54, R204 ;  /* 0x00000036ce327225 */ /* 0x000fc600078e00cc */
[----:B------:R-:W-:Y:S01]  /*2910*/  SHF.R.S32.HI R4, RZ, 0x1f, R5 ;  /* 0x0000001fff047819 */ /* 0x000fe20000011405 */
[----:B------:R-:W-:Y:S01]  /*2920*/  IMAD.WIDE.U32 R52, R206, R54, R16 ;  /* 0x00000036ce347225 */ /* 0x000fe200078e0010 */
[----:B0-----:R-:W-:-:S04]  /*2930*/  SHF.R.U32.HI R35, RZ, 0x7, R35 ;  /* 0x00000007ff237819 */ /* 0x001fc80000011623 */
[C---:B------:R-:W-:Y:S01]  /*2940*/  ISETP.NE.AND P6, PT, R35.reuse, 0x1, PT ;  /* 0x000000012300780c */ /* 0x040fe20003fc5270 */
[----:B------:R-:W-:Y:S02]  /*2950*/  VIADD R60, R35, 0x8 ;  /* 0x00000008233c7836 */ /* 0x000fe40000000000 */
[----:B------:R-:W-:Y:S01]  /*2960*/  VIADD R35, R206, 0x40 ;  /* 0x00000040ce237836 */ /* 0x000fe20000000000 */
[----:B------:R-:W-:Y:S01]  /*2970*/  LEA.HI R4, R4, R5, RZ, 0x3 ;  /* 0x0000000504047211 */ /* 0x000fe200078f18ff */
[----:B------:R-:W-:Y:S02]  /*2980*/  IMAD.IADD R51, R51, 0x1, R13 ;  /* 0x0000000133337824 */ /* 0x000fe400078e020d */
[----:B------:R-:W-:Y:S01]  /*2990*/  IMAD.SHL.U32 R35, R35, 0x40, RZ ;  /* 0x0000004023237824 */ /* 0x000fe200078e00ff */
[----:B------:R-:W-:Y:S01]  /*29a0*/  SHF.L.U64.HI R56, R48, 0x6, R49 ;  /* 0x0000000630387819 */ /* 0x000fe20000010231 */
[----:B------:R-:W-:Y:S01]  /*29b0*/  IMAD.IADD R53, R13, 0x1, R53 ;  /* 0x000000010d357824 */ /* 0x000fe200078e0235 */
[----:B------:R-:W-:Y:S01]  /*29c0*/  SHF.R.S32.HI R13, RZ, 0x1f, R14 ;  /* 0x0000001fff0d7819 */ /* 0x000fe2000001140e */
[----:B------:R-:W-:-:S02]  /*29d0*/  IMAD R5, R49, 0x60, RZ ;  /* 0x0000006031057824 */ /* 0x000fc400078e02ff */
[----:B------:R-:W-:Y:S02]  /*29e0*/  IMAD.SHL.U32 R57, R48, 0x40, RZ ;  /* 0x0000004030397824 */ /* 0x000fe400078e00ff */
[----:B------:R-:W-:Y:S01]  /*29f0*/  IMAD.WIDE.U32 R8, R24, R48, R8 ;  /* 0x0000003018087225 */ /* 0x000fe200078e0008 */
[----:B------:R-:W-:-:S03]  /*2a00*/  LOP3.LUT R35, R35, 0x1c0, RZ, 0xc0, !PT ;  /* 0x000001c023237812 */ /* 0x000fc600078ec0ff */
[----:B------:R-:W-:Y:S01]  /*2a10*/  IMAD.WIDE.U32 R20, R24, R48, R20 ;  /* 0x0000003018147225 */ /* 0x000fe200078e0014 */
[----:B------:R-:W-:-:S03]  /*2a20*/  LEA.HI R13, R13, R206, RZ, 0x3 ;  /* 0x000000ce0d0d7211 */ /* 0x000fc600078f18ff */
[----:B------:R-:W-:Y:S01]  /*2a30*/  IMAD.WIDE.U32 R48, R48, 0x60, RZ ;  /* 0x0000006030307825 */ /* 0x000fe200078e00ff */
[----:B------:R-:W-:-:S03]  /*2a40*/  LOP3.LUT R13, R13, 0xfffffff8, RZ, 0xc0, !PT ;  /* 0xfffffff80d0d7812 */ /* 0x000fc600078ec0ff */
[----:B------:R-:W-:Y:S01]  /*2a50*/  IMAD.IADD R62, R49, 0x1, R5 ;  /* 0x00000001313e7824 */ /* 0x000fe200078e0205 */
[----:B------:R-:W-:Y:S01]  /*2a60*/  LOP3.LUT R5, R35, 0x38, R4, 0xf8, !PT ;  /* 0x0000003823057812 */ /* 0x000fe200078ef804 */
[C---:B------:R-:W-:Y:S01]  /*2a70*/  VIADD R35, R206.reuse, 0x40 ;  /* 0x00000040ce237836 */ /* 0x040fe20000000000 */
[----:B------:R-:W-:Y:S05]  /*2a80*/  @!P6 WARPSYNC.ALL ;  /* 0x000000000000e948 */ /* 0x000fea0003800000 */
[----:B------:R-:W-:Y:S01]  /*2a90*/  IMAD.SHL.U32 R35, R35, 0x40, RZ ;  /* 0x0000004023237824 */ /* 0x000fe200078e00ff */
[----:B------:R-:W-:Y:S01]  /*2aa0*/  ULDC UR4, c[0x0][0x2f4] ;  /* 0x0000bd0000047ab9 */ /* 0x000fe20000000800 */
[----:B------:R-:W-:Y:S01]  /*2ab0*/  IMAD.IADD R13, R206, 0x1, -R13 ;  /* 0x00000001ce0d7824 */ /* 0x000fe200078e0a0d */
[----:B------:R-:W-:Y:S01]  /*2ac0*/  ISETP.GE.AND P2, PT, R2, UR4, PT ;  /* 0x0000000402007c0c */ /* 0x000fe2000bf46270 */
[----:B------:R-:W-:Y:S01]  /*2ad0*/  IMAD R7, R7, R54, RZ ;  /* 0x0000003607077224 */ /* 0x000fe200078e02ff */
[----:B------:R-:W-:Y:S01]  /*2ae0*/  LOP3.LUT R35, R35, 0x1c0, RZ, 0xc0, !PT ;  /* 0x000001c023237812 */ /* 0x000fe200078ec0ff */
[----:B------:R-:W-:-:S02]  /*2af0*/  IMAD.SHL.U32 R73, R13, 0x40, RZ ;  /* 0x000000400d497824 */ /* 0x000fc400078e00ff */
[C---:B------:R-:W-:Y:S01]  /*2b00*/  IMAD R7, R24.reuse, R55, R7 ;  /* 0x0000003718077224 */ /* 0x040fe200078e0207 */
[----:B------:R-:W-:Y:S01]  /*2b10*/  SHF.R.U32.HI R35, RZ, 0x3, R35 ;  /* 0x00000003ff237819 */ /* 0x000fe20000011623 */
[----:B------:R-:W-:Y:S01]  /*2b20*/  IMAD.WIDE.U32 R50, R24, R54, R50 ;  /* 0x0000003618327225 */ /* 0x000fe200078e0032 */
[----:B------:R-:W-:-:S03]  /*2b30*/  LOP3.LUT R73, R73, 0x1c0, RZ, 0xc0, !PT ;  /* 0x000001c049497812 */ /* 0x000fc600078ec0ff */
[----:B------:R-:W-:Y:S01]  /*2b40*/  IMAD.WIDE.U32 R52, R24, R54, R52 ;  /* 0x0000003618347225 */ /* 0x000fe200078e0034 */
[----:B------:R-:W-:Y:S02]  /*2b50*/  LOP3.LUT R5, R5, R35, RZ, 0x3c, !PT ;  /* 0x0000002305057212 */ /* 0x000fe400078e3cff */
[----:B------:R-:W-:Y:S01]  /*2b60*/  LOP3.LUT R18, R18, 0xfffffffe, RZ, 0xc0, !PT ;  /* 0xfffffffe12127812 */ /* 0x000fe200078ec0ff */
[----:B------:R-:W-:Y:S01]  /*2b70*/  IMAD.IADD R67, R51, 0x1, R7 ;  /* 0x0000000133437824 */ /* 0x000fe200078e0207 */
[----:B------:R-:W-:Y:S01]  /*2b80*/  SHF.R.U32.HI R76, RZ, 0x3, R73 ;  /* 0x00000003ff4c7819 */ /* 0x000fe20000011649 */
[----:B------:R-:W-:Y:S01]  /*2b90*/  IMAD.IADD R68, R7, 0x1, R53 ;  /* 0x0000000107447824 */ /* 0x000fe200078e0235 */
[----:B------:R-:W-:Y:S01]  /*2ba0*/  LOP3.LUT R7, R73, 0x18, R16, 0xf8, !PT ;  /* 0x0000001849077812 */ /* 0x000fe200078ef810 */
[----:B------:R-:W-:Y:S01]  /*2bb0*/  IMAD.MOV.U32 R75, RZ, RZ, 0x20 ;  /* 0x00000020ff4b7424 */ /* 0x000fe200078e00ff */
[----:B------:R-:W-:Y:S02]  /*2bc0*/  @P2 LOP3.LUT R18, R18, 0x1, RZ, 0xfc, !PT ;  /* 0x0000000112122812 */ /* 0x000fe400078efcff */
[----:B------:R-:W-:-:S02]  /*2bd0*/  LOP3.LUT P2, RZ, R13, 0x4, RZ, 0xc0, !PT ;  /* 0x000000040dff7812 */ /* 0x000fc4000784c0ff */
[----:B------:R-:W-:Y:S02]  /*2be0*/  PRMT R84, R10, 0x8880, RZ ;  /* 0x000088800a547816 */ /* 0x000fe400000000ff */
[----:B------:R-:W-:Y:S01]  /*2bf0*/  LOP3.LUT R7, R7, R76, RZ, 0x3c, !PT ;  /* 0x0000004c07077212 */ /* 0x000fe200078e3cff */
[----:B------:R-:W-:Y:S01]  /*2c00*/  IMAD R63, R55, 0x60, RZ ;  /* 0x00000060373f7824 */ /* 0x000fe200078e02ff */
[C---:B------:R-:W-:Y:S01]  /*2c10*/  SHF.L.U64.HI R58, R54.reuse, 0x6, R55 ;  /* 0x00000006363a7819 */ /* 0x040fe20000010237 */
[----:B------:R-:W-:Y:S01]  /*2c20*/  IMAD.SHL.U32 R59, R54, 0x40, RZ ;  /* 0x00000040363b7824 */ /* 0x000fe200078e00ff */
[----:B------:R-:W-:Y:S01]  /*2c30*/  PRMT R84, R84, 0x7710, RZ ;  /* 0x0000771054547816 */ /* 0x000fe200000000ff */
[----:B------:R-:W-:Y:S01]  /*2c40*/  IMAD.WIDE.U32 R54, R54, 0x60, RZ ;  /* 0x0000006036367825 */ /* 0x000fe200078e00ff */
[----:B------:R-:W-:Y:S02]  /*2c50*/  SEL R75, R75, 0xffffffe0, !P2 ;  /* 0xffffffe04b4b7807 */ /* 0x000fe40005000000 */
[----:B------:R-:W-:Y:S01]  /*2c60*/  LOP3.LUT R70, R4, 0xfffffff8, RZ, 0xc0, !PT ;  /* 0xfffffff804467812 */ /* 0x000fe200078ec0ff */
[----:B------:R-:W-:Y:S01]  /*2c70*/  IMAD.IADD R3, R32, 0x1, R33 ;  /* 0x0000000120037824 */ /* 0x000fe200078e0221 */
[C---:B------:R-:W-:Y:S01]  /*2c80*/  LOP3.LUT R77, R84.reuse, 0x1, RZ, 0xc0, !PT ;  /* 0x00000001544d7812 */ /* 0x040fe200078ec0ff */
[----:B------:R-:W-:Y:S01]  /*2c90*/  IMAD.SHL.U32 R61, R61, 0x2, RZ ;  /* 0x000000023d3d7824 */ /* 0x000fe200078e00ff */
[C---:B------:R-:W-:Y:S01]  /*2ca0*/  LOP3.LUT R78, R84.reuse, 0x2, RZ, 0xc0, !PT ;  /* 0x00000002544e7812 */ /* 0x040fe200078ec0ff */
        /* <DEDUP_REMOVED lines=8> */
[----:B------:R-:W-:Y:S01]  /*2d30*/  SHF.R.S32.HI R69, RZ, 0x3, R4 ;  /* 0x00000003ff457819 */ /* 0x000fe20000011404 */
[----:B------:R-:W-:Y:S01]  /*2d40*/  @!P6 BAR.SYNC.DEFER_BLOCKING 0x9, 0x100 ;  /* 0x024400000000eb1d */ /* 0x000fe20000010000 */
[----:B------:R-:W-:Y:S02]  /*2d50*/  ISETP.GE.AND P1, PT, R16, UR4, PT ;  /* 0x0000000410007c0c */ /* 0x000fe4000bf26270 */
[----:B------:R-:W-:Y:S02]  /*2d60*/  SHF.R.S32.HI R72, RZ, 0x1f, R70 ;  /* 0x0000001fff487819 */ /* 0x000fe40000011446 */
[----:B------:R-:W-:Y:S01]  /*2d70*/  LOP3.LUT R84, R84, 0x40, RZ, 0xc0, !PT ;  /* 0x0000004054547812 */ /* 0x000fe200078ec0ff */
[----:B---3--:R-:W-:Y:S01]  /*2d80*/  IMAD.IADD R74, R34, 0x1, R5 ;  /* 0x00000001224a7824 */ /* 0x008fe200078e0205 */
[----:B------:R-:W-:-:S04]  /*2d90*/  LOP3.LUT R5, R73, 0x38, R4, 0xf8, !PT ;  /* 0x0000003849057812 */ /* 0x000fc800078ef804 */
[----:B------:R-:W-:Y:S02]  /*2da0*/  LOP3.LUT R5, R5, R76, RZ, 0x3c, !PT ;  /* 0x0000004c05057212 */ /* 0x000fe400078e3cff */
[----:B------:R-:W-:Y:S01]  /*2db0*/  SHF.R.S32.HI R71, RZ, 0x1f, R0 ;  /* 0x0000001fff477819 */ /* 0x000fe20000011400 */
[C---:B--2---:R-:W-:Y:S02]  /*2dc0*/  IMAD R82, R6.reuse, 0x200, R7 ;  /* 0x0000020006527824 */ /* 0x044fe400078e0207 */
[----:B------:R-:W-:Y:S02]  /*2dd0*/  IMAD R85, R6, 0x200, R5 ;  /* 0x0000020006557824 */ /* 0x000fe400078e0205 */
[----:B------:R-:W-:-:S07]  /*2de0*/  IMAD.IADD R86, R75, 0x1, R82 ;  /* 0x000000014b567824 */ /* 0x000fce00078e0252 */
.L_x_14328:
[----:B------:R-:W0:Y:S01]  /*2df0*/  LDC R91, c[0x0][0x430] ;  /* 0x00010c00ff5b7b82 */ /* 0x000e220000000800 */
[----:B------:R-:W-:Y:S02]  /*2e00*/  VIADD R28, R28, 0xffffffff ;  /* 0xffffffff1c1c7836 */ /* 0x000fe40000000000 */
[----:B------:R-:W-:Y:S02]  /*2e10*/  IMAD.MOV.U32 R90, RZ, RZ, RZ ;  /* 0x000000ffff5a7224 */ /* 0x000fe400078e00ff */
[----:B------:R-:W-:-:S03]  /*2e20*/  IMAD R4, R28, 0x60, R64 ;  /* 0x000000601c047824 */ /* 0x000fc600078e0240 */
[----:B------:R-:W1:Y:S01]  /*2e30*/  LDC R88, c[0x0][0x3f4] ;  /* 0x0000fd00ff587b82 */ /* 0x000e620000000800 */
[----:B--2---:R-:W-:Y:S01]  /*2e40*/  IMAD.IADD R32, R3, 0x1, R4 ;  /* 0x0000000103207824 */ /* 0x004fe200078e0204 */
        /* <DEDUP_REMOVED lines=16> */
[----:B------:R-:W-:Y:S02]  /*2f50*/  @!P2 LEA.HI.X R5, R6, R5, R7, 0x2, P3 ;  /* 0x000000050605a211 */ /* 0x000fe400018f1407 */
[----:B------:R-:W-:-:S03]  /*2f60*/  ISETP.GT.AND P3, PT, R28, R29, PT ;  /* 0x0000001d1c00720c */ /* 0x000fc60003f64270 */
[----:B------:R0:W5:Y:S01]  /*2f70*/  @!P2 LDG.E R90, desc[UR42][R4.64] ;  /* 0x0000002a045aa981 */ /* 0x000162000c1e1900 */
[----:B-1----:R-:W-:Y:S01]  /*2f80*/  ISETP.GE.AND P2, PT, R88, 0x1, PT ;  /* 0x000000015800780c */ /* 0x002fe20003f46270 */
[----:B------:R-:W-:Y:S01]  /*2f90*/  IMAD.MOV R6, RZ, RZ, -R12 ;  /* 0x000000ffff067224 */ /* 0x000fe200078e0a0c */
[----:B------:R-:W-:Y:S01]  /*2fa0*/  LOP3.LUT R18, R18, 0xfffffffd, RZ, 0xc0, !PT ;  /* 0xfffffffd12127812 */ /* 0x000fe200078ec0ff */
[----:B------:R-:W-:Y:S01]  /*2fb0*/  IMAD R98, R19, 0x1800, R82 ;  /* 0x0000180013627824 */ /* 0x000fe200078e0252 */
[----:B------:R-:W-:Y:S05]  /*2fc0*/  YIELD ;  /* 0x0000000000007946 */ /* 0x000fea0003800000 */
[----:B------:R-:W-:Y:S01]  /*2fd0*/  IMAD R91, R91, R6, R32 ;  /* 0x000000065b5b7224 */ /* 0x000fe200078e0220 */
[----:B------:R-:W-:Y:S01]  /*2fe0*/  BSSY B0, `(.L_x_14275) ;  /* 0x000030b000007945 */ /* 0x000fe20003800000 */
[----:B------:R-:W-:Y:S01]  /*2ff0*/  IMAD R6, R19, 0x1800, R86 ;  /* 0x0000180013067824 */ /* 0x000fe200078e0256 */
[----:B------:R-:W-:Y:S01]  /*3000*/  @P3 LOP3.LUT R18, R18, 0x2, RZ, 0xfc, !PT ;  /* 0x0000000212123812 */ /* 0x000fe200078efcff */
        /* <DEDUP_REMOVED lines=10> */
[-C--:B------:R-:W-:Y:S02]  /*30b0*/  IMAD R14, R63, R28.reuse, RZ ;  /* 0x0000001c3f0e7224 */ /* 0x080fe400078e02ff */
[----:B------:R-:W-:Y:S01]  /*30c0*/  IMAD R7, R91, UR5, R6 ;  /* 0x000000055b077c24 */ /* 0x000fe2000f8e0206 */
[----:B------:R-:W-:Y:S01]  /*30d0*/  ULDC.64 UR4, c[0x0][0x310] ;  /* 0x0000c40000047ab9 */ /* 0x000fe20000000a00 */
[----:B------:R-:W-:-:S02]  /*30e0*/  IMAD R6, R62, R28, RZ ;  /* 0x0000001c3e067224 */ /* 0x000fc400078e02ff */
[----:B------:R-:W-:Y:S02]  /*30f0*/  IMAD R11, R93, UR4, RZ ;  /* 0x000000045d0b7c24 */ /* 0x000fe4000f8e02ff */
[----:B------:R-:W-:Y:S01]  /*3100*/  IMAD.IADD R5, R5, 0x1, R7 ;  /* 0x0000000105057824 */ /* 0x000fe200078e0207 */
[----:B------:R-:W-:Y:S01]  /*3110*/  SHF.R.S32.HI R7, RZ, 0x1f, R28 ;  /* 0x0000001fff077819 */ /* 0x000fe2000001141c */
[C---:B------:R-:W-:Y:S02]  /*3120*/  IMAD R11, R90.reuse, UR5, R11 ;  /* 0x000000055a0b7c24 */ /* 0x040fe4000f8e020b */
[----:B------:R-:W-:Y:S01]  /*3130*/  IMAD.WIDE.U32 R4, R90, UR4, R4 ;  /* 0x000000045a047c25 */ /* 0x000fe2000f8e0004 */
[----:B------:R-:W-:-:S03]  /*3140*/  ULDC.64 UR4, c[0x0][0x308] ;  /* 0x0000c20000047ab9 */ /* 0x000fc60000000a00 */
[----:B------:R-:W-:Y:S02]  /*3150*/  IMAD.IADD R5, R5, 0x1, R11 ;  /* 0x0000000105057824 */ /* 0x000fe400078e020b */
[----:B------:R-:W-:Y:S02]  /*3160*/  IMAD R11, R7, R48, R6 ;  /* 0x00000030070b7224 */ /* 0x000fe400078e0206 */
[----:B------:R-:W-:-:S04]  /*3170*/  IMAD.WIDE.U32 R12, R207, UR4, R4 ;  /* 0x00000004cf0c7c25 */ /* 0x000fc8000f8e0004 */
[----:B------:R-:W-:Y:S01]  /*3180*/  IMAD R97, R207, UR5, R13 ;  /* 0x00000005cf617c24 */ /* 0x000fe2000f8e020d */
[----:B------:R-:W-:Y:S01]  /*3190*/  ULDC.64 UR4, c[0x0][0x2e8] ;  /* 0x0000ba0000047ab9 */ /* 0x000fe20000000a00 */
[----:B------:R-:W-:Y:S01]  /*31a0*/  IMAD R15, R7, R54, R14 ;  /* 0x00000036070f7224 */ /* 0x000fe200078e020e */
[----:B------:R-:W-:Y:S01]  /*31b0*/  LEA R96, P3, R12, UR4, 0x1 ;  /* 0x000000040c607c11 */ /* 0x000fe2000f8608ff */
[----:B------:R-:W-:Y:S02]  /*31c0*/  IMAD R94, R28, -0x60, R25 ;  /* 0xffffffa01c5e7824 */ /* 0x000fe400078e0219 */
[-C--:B------:R-:W-:Y:S01]  /*31d0*/  IMAD.WIDE.U32 R6, R48, R28.reuse, RZ ;  /* 0x0000001c30067225 */ /* 0x080fe200078e00ff */
[----:B------:R-:W-:Y:S02]  /*31e0*/  LEA.HI.X R97, R12, UR5, R97, 0x1, P3 ;  /* 0x000000050c617c11 */ /* 0x000fe400098f0c61 */
[----:B------:R-:W-:Y:S01]  /*31f0*/  VIMNMX R94, R94, 0x60, PT ;  /* 0x000000605e5e7848 */ /* 0x000fe20003fe0100 */
        /* <DEDUP_REMOVED lines=10> */
[----:B------:R-:W-:-:S03]  /*32a0*/  CS2R R46, SRZ ;  /* 0x00000000002e7805 */ /* 0x000fc6000001ff00 */
[----:B------:R-:W-:Y:S05]  /*32b0*/  @P2 BRA `(.L_x_14279) ;  /* 0x0000000000502947 */ /* 0x000fea0003800000 */
        /* <DEDUP_REMOVED lines=20> */
.L_x_14279:
[----:B------:R-:W-:Y:S05]  /*3400*/  BSYNC B1 ;  /* 0x0000000000017941 */ /* 0x000fea0003800000 */
.L_x_14278:
        /* <DEDUP_REMOVED lines=29> */
.L_x_14281:
[----:B------:R-:W-:Y:S05]  /*35e0*/  BSYNC B1 ;  /* 0x0000000000017941 */ /* 0x000fea0003800000 */
.L_x_14280:
[----:B0-----:R-:W-:Y:S01]  /*35f0*/  IMAD.MOV.U32 R4, RZ, RZ, R44 ;  /* 0x000000ffff047224 */ /* 0x001fe200078e002c */
        /* <DEDUP_REMOVED lines=33> */
.L_x_14282:
[----:B------:R-:W-:Y:S01]  /*3810*/  IMAD R87, R19, 0x8, R22 ;  /* 0x0000000813577824 */ /* 0x000fe200078e0216 */
[----:B------:R-:W-:Y:S01]  /*3820*/  SHF.L.U32 R95, R210, 0x1f, RZ ;  /* 0x0000001fd25f7819 */ /* 0x000fe200000006ff */
[----:B------:R-:W-:Y:S03]  /*3830*/  BSSY B1, `(.L_x_14283) ;  /* 0x0000003000017945 */ /* 0x000fe60003800000 */
[----:B------:R-:W0:Y:S02]  /*3840*/  SYNCS.PHASECHK.TRANS64.TRYWAIT P5, [R87+URZ+0x22890], R95 ;  /* 0x0228905f570075a7 */ /* 0x000e2400080a017f */
[----:B0-----:R-:W-:Y:S05]  /*3850*/  @!P5 BRA `(.L_x_14284) ;  /* 0x000001a80024d947 */ /* 0x001fea0003800000 */
.L_x_14561:
[----:B------:R-:W-:Y:S05]  /*3860*/  BSYNC B1 ;  /* 0x0000000000017941 */ /* 0x000fea0003800000 */
.L_x_14283:
[----:B------:R-:W-:-:S03]  /*3870*/  UMOV UR4, 0xffffffff ;  /* 0xffffffff00047882 */ /* 0x000fc60000000000 */
[----:B------:R-:W-:Y:S05]  /*3880*/  BRA.DIV UR4, `(.L_x_14285) ;  /* 0x000001aa042c7947 */ /* 0x000fea000b800000 */
[----:B------:R1:W2:Y:S04]  /*3890*/  SHFL.IDX PT, R99, R97, RZ, 0x1c1f ;  /* 0x001c1fff61637589 */ /* 0x0002a800000e0000 */
[----:B------:R1:W3:Y:S02]  /*38a0*/  SHFL.IDX PT, R14, R96, RZ, 0x1c1f ;  /* 0x001c1fff600e7589 */ /* 0x0002e400000e0000 */
.L_x_14565:
        /* <DEDUP_REMOVED lines=19> */
[----:B------:R-:W-:Y:S02]  /*39e0*/  LOP3.LUT R109, R11, 0xffff0000, RZ, 0xc0, !PT ;  /* 0xffff00000b6d7812 */ /* 0x000fe400078ec0ff */
[----:B------:R-:W-:Y:S01]  /*39f0*/  SHF.R.U32.HI R45, RZ, 0x10, R45 ;  /* 0x00000010ff2d7819 */ /* 0x000fe2000001162d */
[----:B------:R-:W-:Y:S01]  /*3a00*/  FMUL.FTZ R5, R110, R47 ;  /* 0x0000002f6e057220 */ /* 0x000fe20000410000 */
[----:B------:R-:W-:Y:S01]  /*3a10*/  PRMT R46, R102, 0x5432, R46 ;  /* 0x00005432662e7816 */ /* 0x000fe2000000002e */
[-C--:B------:R-:W-:Y:S02]  /*3a20*/  FMUL.FTZ R110, R110, R109.reuse ;  /* 0x0000006d6e6e7220 */ /* 0x080fe40000410000 */
[C---:B------:R-:W-:Y:S02]  /*3a30*/  FFMA.FTZ R44, R108.reuse, R109, -R5 ;  /* 0x0000006d6c2c7223 */ /* 0x040fe40000010805 */
[----:B------:R-:W-:Y:S01]  /*3a40*/  FFMA.FTZ R5, R108, R47, R110 ;  /* 0x0000002f6c057223 */ /* 0x000fe2000001006e */
[----:B------:R-:W-:Y:S01]  /*3a50*/  PRMT R47, R111, 0x5410, R45 ;  /* 0x000054106f2f7816 */ /* 0x000fe2000000002d */
[----:B------:R-:W-:Y:S01]  /*3a60*/  IMAD.U32 R45, R46, 0x10000, RZ ;  /* 0x000100002e2d7824 */ /* 0x000fe200078e00ff */
[C---:B------:R-:W-:Y:S01]  /*3a70*/  LOP3.LUT R110, R6.reuse, 0xffff0000, RZ, 0xc0, !PT ;  /* 0xffff0000066e7812 */ /* 0x040fe200078ec0ff */
[----:B------:R-:W-:Y:S01]  /*3a80*/  IMAD.U32 R108, R6, 0x10000, RZ ;  /* 0x00010000066c7824 */ /* 0x000fe200078e00ff */
[----:B------:R-:W-:Y:S01]  /*3a90*/  LOP3.LUT R46, R46, 0xffff0000, RZ, 0xc0, !PT ;  /* 0xffff00002e2e7812 */ /* 0x000fe200078ec0ff */
[C---:B------:R-:W-:Y:S01]  /*3aa0*/  IMAD.U32 R109, R47.reuse, 0x10000, RZ ;  /* 0x000100002f6d7824 */ /* 0x040fe200078e00ff */
[----:B------:R-:W-:Y:S01]  /*3ab0*/  LOP3.LUT R47, R47, 0xffff0000, RZ, 0xc0, !PT ;  /* 0xffff00002f2f7812 */ /* 0x000fe200078ec0ff */
[C---:B------:R-:W-:Y:S01]  /*3ac0*/  FMUL.FTZ R111, R110.reuse, R45 ;  /* 0x0000002d6e6f7220 */ /* 0x040fe20000410000 */
[----:B------:R-:W-:Y:S01]  /*3ad0*/  F2FP.BF16.F32.PACK_AB R5, R5, R44 ;  /* 0x0000002c0505723e */ /* 0x000fe200000010ff */
[----:B------:R-:W-:-:S02]  /*3ae0*/  FMUL.FTZ R110, R110, R109 ;  /* 0x0000006d6e6e7220 */ /* 0x000fc40000410000 */
[C---:B------:R-:W-:Y:S01]  /*3af0*/  FFMA.FTZ R6, R108.reuse, R109, -R111 ;  /* 0x0000006d6c067223 */ /* 0x040fe2000001086f */
[C---:B------:R-:W-:Y:S01]  /*3b00*/  LOP3.LUT R109, R7.reuse, 0xffff0000, RZ, 0xc0, !PT ;  /* 0xffff0000076d7812 */ /* 0x040fe200078ec0ff */
[----:B------:R-:W-:Y:S01]  /*3b10*/  FFMA.FTZ R45, R108, R45, R110 ;  /* 0x0000002d6c2d7223 */ /* 0x000fe2000001006e */
[----:B------:R-:W-:-:S03]  /*3b20*/  IMAD.U32 R108, R7, 0x10000, RZ ;  /* 0x00010000076c7824 */ /* 0x000fc600078e00ff */
[C---:B------:R-:W-:Y:S01]  /*3b30*/  FMUL.FTZ R7, R109.reuse, R46 ;  /* 0x0000002e6d077220 */ /* 0x040fe20000410000 */
[-C--:B------:R-:W-:Y:S01]  /*3b40*/  FMUL.FTZ R109, R109, R47.reuse ;  /* 0x0000002f6d6d7220 */ /* 0x080fe20000410000 */
[----:B------:R-:W-:Y:S02]  /*3b50*/  F2FP.BF16.F32.PACK_AB R6, R45, R6 ;  /* 0x000000062d06723e */ /* 0x000fe400000010ff */
[----:B------:R-:W-:Y:S01]  /*3b60*/  FFMA.FTZ R7, R108, R47, -R7 ;  /* 0x0000002f6c077223 */ /* 0x000fe20000010807 */
[----:B------:R-:W-:Y:S01]  /*3b70*/  IMAD.U32 R47, R11, 0x10000, RZ ;  /* 0x000100000b2f7824 */ /* 0x000fe200078e00ff */
[----:B------:R-:W-:Y:S01]  /*3b80*/  LOP3.LUT R11, R4, 0xffff0000, RZ, 0xc0, !PT ;  /* 0xffff0000040b7812 */ /* 0x000fe200078ec0ff */
[----:B------:R-:W-:Y:S01]  /*3b90*/  FFMA.FTZ R46, R108, R46, R109 ;  /* 0x0000002e6c2e7223 */ /* 0x000fe2000001006d */
[----:B------:R-:W-:-:S03]  /*3ba0*/  IMAD.U32 R4, R4, 0x10000, RZ ;  /* 0x0001000004047824 */ /* 0x000fc600078e00ff */
[C---:B------:R-:W-:Y:S01]  /*3bb0*/  FMUL.FTZ R109, R11.reuse, R15 ;  /* 0x0000000f0b6d7220 */ /* 0x040fe20000410000 */
[----:B------:R-:W-:Y:S01]  /*3bc0*/  FMUL.FTZ R108, R11, R47 ;  /* 0x0000002f0b6c7220 */ /* 0x000fe20000410000 */
[----:B------:R-:W-:Y:S02]  /*3bd0*/  F2FP.BF16.F32.PACK_AB R7, R46, R7 ;  /* 0x000000072e07723e */ /* 0x000fe400000010ff */
[C---:B------:R-:W-:Y:S01]  /*3be0*/  FFMA.FTZ R109, R4.reuse, R47, -R109 ;  /* 0x0000002f046d7223 */ /* 0x040fe2000001086d */
[----:B------:R-:W-:-:S05]  /*3bf0*/  FFMA.FTZ R108, R4, R15, R108 ;  /* 0x0000000f046c7223 */ /* 0x000fca000001006c */
[----:B------:R-:W-:-:S07]  /*3c00*/  F2FP.BF16.F32.PACK_AB R4, R108, R109 ;  /* 0x0000006d6c04723e */ /* 0x000fce00000010ff */
.L_x_14291:
[----:B------:R-:W-:Y:S05]  /*3c10*/  BSYNC B3 ;  /* 0x0000000000037941 */ /* 0x000fea0003800000 */
.L_x_14290:
[----:B0-----:R4:W-:Y:S02]  /*3c20*/  ST.E.128 desc[UR42][R12.64], R4 ;  /* 0x000000040c007985 */ /* 0x0019e4000c101d2a */
.L_x_14289:
[----:B------:R-:W-:Y:S05]  /*3c30*/  BSYNC B2 ;  /* 0x0000000000027941 */ /* 0x000fea0003800000 */
.L_x_14288:
[----:B------:R-:W-:-:S13]  /*3c40*/  LOP3.LUT P2, RZ, R18, 0x1, RZ, 0xc0, !PT ;  /* 0x0000000112ff7812 */ /* 0x000fda000784c0ff */
[----:B------:R-:W-:Y:S05]  /*3c50*/  @P2 BRA `(.L_x_14287) ;  /* 0x0000000000d02947 */ /* 0x000fea0003800000 */
[----:B----4-:R4:W0:Y:S01]  /*3c60*/  LDS.128 R4, [R89] ;  /* 0x0000000059047984 */ /* 0x0108220000000c00 */
        /* <DEDUP_REMOVED lines=19> */
[----:B------:R-:W-:Y:S01]  /*3da0*/  PRMT R44, R101, 0x5432, R44 ;  /* 0x00005432652c7816 */ /* 0x000fe2000000002c */
[C---:B------:R-:W-:Y:S01]  /*3db0*/  FFMA.FTZ R5, R40.reuse, R41, -R5 ;  /* 0x0000002928057223 */ /* 0x040fe20000010805 */
[----:B------:R-:W-:Y:S01]  /*3dc0*/  PRMT R15, R113, 0x5410, R45 ;  /* 0x00005410710f7816 */ /* 0x000fe2000000002d */
[----:B------:R-:W-:Y:S01]  /*3dd0*/  FFMA.FTZ R40, R40, R42, R43 ;  /* 0x0000002a28287223 */ /* 0x000fe2000001002b */
[----:B------:R-:W-:Y:S01]  /*3de0*/  LOP3.LUT R42, R6, 0xffff0000, RZ, 0xc0, !PT ;  /* 0xffff0000062a7812 */ /* 0x000fe200078ec0ff */
        /* <DEDUP_REMOVED lines=8> */
[----:B------:R-:W-:Y:S01]  /*3e70*/  FFMA.FTZ R6, R41, R43, -R6 ;  /* 0x0000002b29067223 */ /* 0x000fe20000010806 */
[----:B------:R-:W-:Y:S01]  /*3e80*/  LOP3.LUT R43, R7, 0xffff0000, RZ, 0xc0, !PT ;  /* 0xffff0000072b7812 */ /* 0x000fe200078ec0ff */
[----:B------:R-:W-:Y:S01]  /*3e90*/  FFMA.FTZ R41, R41, R45, R42 ;  /* 0x0000002d29297223 */ /* 0x000fe2000001002a */
[----:B------:R-:W-:Y:S02]  /*3ea0*/  IMAD.U32 R42, R7, 0x10000, RZ ;  /* 0x00010000072a7824 */ /* 0x000fe400078e00ff */
[C---:B------:R-:W-:Y:S01]  /*3eb0*/  IMAD.U32 R7, R4.reuse, 0x10000, RZ ;  /* 0x0001000004077824 */ /* 0x040fe200078e00ff */
[----:B------:R-:W-:Y:S01]  /*3ec0*/  LOP3.LUT R4, R4, 0xffff0000, RZ, 0xc0, !PT ;  /* 0xffff000004047812 */ /* 0x000fe200078ec0ff */
[C---:B------:R-:W-:Y:S01]  /*3ed0*/  FMUL.FTZ R45, R43.reuse, R44 ;  /* 0x0000002c2b2d7220 */ /* 0x040fe20000410000 */
[----:B------:R-:W-:Y:S01]  /*3ee0*/  FMUL.FTZ R43, R43, R15 ;  /* 0x0000000f2b2b7220 */ /* 0x000fe20000410000 */
[----:B------:R-:W-:-:S02]  /*3ef0*/  F2FP.BF16.F32.PACK_AB R6, R41, R6 ;  /* 0x000000062906723e */ /* 0x000fc400000010ff */
[----:B------:R-:W-:Y:S01]  /*3f00*/  FFMA.FTZ R45, R42, R15, -R45 ;  /* 0x0000000f2a2d7223 */ /* 0x000fe2000001082d */
[C---:B------:R-:W-:Y:S01]  /*3f10*/  FMUL.FTZ R46, R4.reuse, R14 ;  /* 0x0000000e042e7220 */ /* 0x040fe20000410000 */
[-C--:B------:R-:W-:Y:S01]  /*3f20*/  FMUL.FTZ R15, R4, R11.reuse ;  /* 0x0000000b040f7220 */ /* 0x080fe20000410000 */
[----:B------:R-:W-:Y:S02]  /*3f30*/  FFMA.FTZ R42, R42, R44, R43 ;  /* 0x0000002c2a2a7223 */ /* 0x000fe4000001002b */
[C---:B------:R-:W-:Y:S01]  /*3f40*/  FFMA.FTZ R46, R7.reuse, R11, -R46 ;  /* 0x0000000b072e7223 */ /* 0x040fe2000001082e */
[----:B------:R-:W-:Y:S02]  /*3f50*/  FFMA.FTZ R15, R7, R14, R15 ;  /* 0x0000000e070f7223 */ /* 0x000fe4000001000f */
[----:B------:R-:W-:-:S03]  /*3f60*/  F2FP.BF16.F32.PACK_AB R7, R42, R45 ;  /* 0x0000002d2a07723e */ /* 0x000fc600000010ff */
[----:B------:R-:W-:-:S07]  /*3f70*/  F2FP.BF16.F32.PACK_AB R4, R15, R46 ;  /* 0x0000002e0f04723e */ /* 0x000fce00000010ff */
.L_x_14293:
[----:B------:R-:W-:Y:S05]  /*3f80*/  BSYNC B2 ;  /* 0x0000000000027941 */ /* 0x000fea0003800000 */
.L_x_14292:
[----:B0-----:R0:W-:Y:S02]  /*3f90*/  ST.E.128 desc[UR42][R12.64], R4 ;  /* 0x000000040c007985 */ /* 0x0011e4000c101d2a */
.L_x_14287:
[----:B------:R-:W-:Y:S05]  /*3fa0*/  BSYNC B1 ;  /* 0x0000000000017941 */ /* 0x000fea0003800000 */
.L_x_14286:
[----:B------:R-:W-:-:S03]  /*3fb0*/  UMOV UR4, 0xffffffff ;  /* 0xffffffff00047882 */ /* 0x000fc60000000000 */
[----:B------:R-:W-:Y:S05]  /*3fc0*/  BRA.DIV UR4, `(.L_x_14294) ;  /* 0x000001a204a47947 */ /* 0x000fea000b800000 */
[----:B-1----:R-:W1:Y:S04]  /*3fd0*/  SHFL.IDX PT, R97, R97, 0x1, 0x1c1f ;  /* 0x003c1f0061617f89 */ /* 0x002e6800000e0000 */
[----:B---3--:R3:W0:Y:S02]  /*3fe0*/  SHFL.IDX PT, R14, R96, 0x1, 0x1c1f ;  /* 0x003c1f00600e7f89 */ /* 0x00862400000e0000 */
.L_x_14569:
[----:B------:R-:W-:Y:S05]  /*3ff0*/  @P4 BRA `(.L_x_14295) ;  /* 0x0000002000244947 */ /* 0x000fea0003800000 */
[----:B------:R-:W-:Y:S04]  /*4000*/  BSSY B1, `(.L_x_14296) ;  /* 0x0000037000017945 */ /* 0x000fe80003800000 */
[----:B------:R-:W-:Y:S05]  /*4010*/  @P1 BRA `(.L_x_14297) ;  /* 0x0000000000d41947 */ /* 0x000fea0003800000 */
        /* <DEDUP_REMOVED lines=10> */
[----:B------:R-:W-:Y:S02]  /*40c0*/  SHF.R.U32.HI R38, RZ, 0x10, R39 ;  /* 0x00000010ff267819 */ /* 0x000fe40000011627 */
[----:B------:R-:W-:Y:S01]  /*40d0*/  PRMT R106, R106, 0x5410, R15 ;  /* 0x000054106a6a7816 */ /* 0x000fe2000000000f */
[----:B------:R-:W-:Y:S01]  /*40e0*/  IMAD.U32 R15, R5, 0x10000, RZ ;  /* 0x00010000050f7824 */ /* 0x000fe200078e00ff */
        /* <DEDUP_REMOVED lines=8> */
[----:B------:R-:W-:Y:S01]  /*4170*/  IMAD.U32 R5, R4, 0x10000, RZ ;  /* 0x0001000004057824 */ /* 0x000fe200078e00ff */
[----:B------:R-:W-:Y:S01]  /*4180*/  LOP3.LUT R37, R6, 0xffff0000, RZ, 0xc0, !PT ;  /* 0xffff000006257812 */ /* 0x000fe200078ec0ff */
[CC--:B------:R-:W-:Y:S01]  /*4190*/  FMUL.FTZ R44, R36.reuse, R39.reuse ;  /* 0x00000027242c7220 */ /* 0x0c0fe20000410000 */
[----:B------:R-:W-:Y:S01]  /*41a0*/  LOP3.LUT R6, R7, 0xffff0000, RZ, 0xc0, !PT ;  /* 0xffff000007067812 */ /* 0x000fe200078ec0ff */
[-C--:B------:R-:W-:Y:S01]  /*41b0*/  FMUL.FTZ R36, R36, R38.reuse ;  /* 0x0000002624247220 */ /* 0x080fe20000410000 */
[----:B------:R-:W-:Y:S01]  /*41c0*/  LOP3.LUT R107, R107, 0xffff0000, RZ, 0xc0, !PT ;  /* 0xffff00006b6b7812 */ /* 0x000fe200078ec0ff */
[----:B------:R-:W-:Y:S01]  /*41d0*/  FFMA.FTZ R44, R15, R38, -R44 ;  /* 0x000000260f2c7223 */ /* 0x000fe2000001082c */
[----:B------:R-:W-:Y:S01]  /*41e0*/  LOP3.LUT R105, R105, 0xffff0000, RZ, 0xc0, !PT ;  /* 0xffff000069697812 */ /* 0x000fe200078ec0ff */
[----:B------:R-:W-:Y:S01]  /*41f0*/  FFMA.FTZ R15, R15, R39, R36 ;  /* 0x000000270f0f7223 */ /* 0x000fe20000010024 */
[C---:B------:R-:W-:Y:S01]  /*4200*/  FMUL.FTZ R36, R37.reuse, R40 ;  /* 0x0000002825247220 */ /* 0x040fe20000410000 */
[----:B------:R-:W-:Y:S01]  /*4210*/  LOP3.LUT R4, R4, 0xffff0000, RZ, 0xc0, !PT ;  /* 0xffff000004047812 */ /* 0x000fe200078ec0ff */
[----:B------:R-:W-:Y:S01]  /*4220*/  FMUL.FTZ R46, R37, R42 ;  /* 0x0000002a252e7220 */ /* 0x000fe20000410000 */
[----:B------:R-:W-:-:S02]  /*4230*/  IMAD.U32 R106, R106, 0x10000, RZ ;  /* 0x000100006a6a7824 */ /* 0x000fc400078e00ff */
[C---:B------:R-:W-:Y:S01]  /*4240*/  FFMA.FTZ R37, R11.reuse, R42, R36 ;  /* 0x0000002a0b257223 */ /* 0x040fe20000010024 */
[----:B------:R-:W-:Y:S02]  /*4250*/  IMAD.U32 R104, R104, 0x10000, RZ ;  /* 0x0001000068687824 */ /* 0x000fe400078e00ff */
[----:B------:R-:W-:Y:S01]  /*4260*/  FFMA.FTZ R46, R11, R40, -R46 ;  /* 0x000000280b2e7223 */ /* 0x000fe2000001082e */
[C---:B------:R-:W-:Y:S01]  /*4270*/  FMUL.FTZ R36, R6.reuse, R107 ;  /* 0x0000006b06247220 */ /* 0x040fe20000410000 */
[-C--:B------:R-:W-:Y:S01]  /*4280*/  FMUL.FTZ R38, R6, R105.reuse ;  /* 0x0000006906267220 */ /* 0x080fe20000410000 */
[----:B------:R-:W-:Y:S02]  /*4290*/  IMAD.U32 R7, R7, 0x10000, RZ ;  /* 0x0001000007077824 */ /* 0x000fe400078e00ff */
[C---:B------:R-:W-:Y:S01]  /*42a0*/  FMUL.FTZ R6, R4.reuse, R106 ;  /* 0x0000006a04067220 */ /* 0x040fe20000410000 */
[----:B------:R-:W-:Y:S01]  /*42b0*/  FMUL.FTZ R11, R4, R104 ;  /* 0x00000068040b7220 */ /* 0x000fe20000410000 */
[----:B------:R-:W-:Y:S01]  /*42c0*/  F2FP.BF16.F32.PACK_AB R46, R37, R46 ;  /* 0x0000002e252e723e */ /* 0x000fe200000010ff */
[----:B------:R-:W-:Y:S01]  /*42d0*/  FFMA.FTZ R36, R7, R105, -R36 ;  /* 0x0000006907247223 */ /* 0x000fe20000010824 */
[C---:B------:R-:W-:Y:S01]  /*42e0*/  FFMA.FTZ R6, R5.reuse, R104, -R6 ;  /* 0x0000006805067223 */ /* 0x040fe20000010806 */
[----:B------:R-:W-:Y:S01]  /*42f0*/  FFMA.FTZ R11, R5, R106, R11 ;  /* 0x0000006a050b7223 */ /* 0x000fe2000001000b */
[----:B------:R-:W-:Y:S01]  /*4300*/  FFMA.FTZ R7, R7, R107, R38 ;  /* 0x0000006b07077223 */ /* 0x000fe20000010026 */
[----:B------:R-:W-:-:S03]  /*4310*/  F2FP.BF16.F32.PACK_AB R5, R15, R44 ;  /* 0x0000002c0f05723e */ /* 0x000fc600000010ff */
[----:B------:R-:W-:Y:S01]  /*4320*/  F2FP.BF16.F32.PACK_AB R4, R11, R6 ;  /* 0x000000060b04723e */ /* 0x000fe200000010ff */
[----:B------:R-:W-:Y:S01]  /*4330*/  IMAD.MOV.U32 R6, RZ, RZ, R46 ;  /* 0x000000ffff067224 */ /* 0x000fe200078e002e */
[----:B------:R-:W-:-:S07]  /*4340*/  F2FP.BF16.F32.PACK_AB R7, R7, R36 ;  /* 0x000000240707723e */ /* 0x000fce00000010ff */
.L_x_14299:
[----:B------:R-:W-:Y:S05]  /*4350*/  BSYNC B2 ;  /* 0x0000000000027941 */ /* 0x000fea0003800000 */
.L_x_14298:
[----:B----4-:R0:W-:Y:S02]  /*4360*/  ST.E.128 desc[UR42][R12.64], R4 ;  /* 0x000000040c007985 */ /* 0x0101e4000c101d2a */
.L_x_14297:
[----:B------:R-:W-:Y:S05]  /*4370*/  BSYNC B1 ;  /* 0x0000000000017941 */ /* 0x000fea0003800000 */
.L_x_14296:
[----:B------:R-:W-:-:S13]  /*4380*/  LOP3.LUT P2, RZ, R18, 0x1, RZ, 0xc0, !PT ;  /* 0x0000000112ff7812 */ /* 0x000fda000784c0ff */
[----:B------:R-:W-:Y:S05]  /*4390*/  @P2 BRA `(.L_x_14295) ;  /* 0x0000001c003c2947 */ /* 0x000fea0003800000 */
        /* <DEDUP_REMOVED lines=52> */
.L_x_14301:
[----:B------:R-:W-:Y:S05]  /*46e0*/  BSYNC B1 ;  /* 0x0000000000017941 */ /* 0x000fea0003800000 */
.L_x_14300:
[----:B----4-:R0:W-:Y:S01]  /*46f0*/  ST.E.128 desc[UR42][R12.64], R4 ;  /* 0x000000040c007985 */ /* 0x0101e2000c101d2a */
[----:B------:R-:W-:Y:S05]  /*4700*/  BRA `(.L_x_14295) ;  /* 0x0000001800607947 */ /* 0x000fea0003800000 */
.L_x_14277:
[----:B------:R-:W-:-:S05]  /*4710*/  VIADD R12, R206, 0x40 ;  /* 0x00000040ce0c7836 */ /* 0x000fca0000000000 */
[----:B------:R-:W-:-:S04]  /*4720*/  ISETP.GE.AND P2, PT, R12, R94, PT ;  /* 0x0000005e0c00720c */ /* 0x000fc80003f46270 */
[----:B------:R-:W-:-:S13]  /*4730*/  ISETP.GE.OR P2, PT, R16, R88, P2 ;  /* 0x000000581000720c */ /* 0x000fda0001746670 */
[----:B------:R-:W-:Y:S01]  /*4740*/  @!P2 IADD3 R38, P3, P4, R20, R6, R57 ;  /* 0x000000061426a210 */ /* 0x000fe20007c7e039 */
[----:B------:R-:W0:Y:S03]  /*4750*/  @!P2 LDC.64 R14, c[0x0][0x3e8] ;  /* 0x0000fa00ff0eab82 */ /* 0x000e260000000a00 */
[----:B------:R-:W-:Y:S02]  /*4760*/  @!P2 IADD3.X R39, R66, R87, R56, P3, P4 ;  /* 0x000000574227a210 */ /* 0x000fe40001fe8438 */
[----:B------:R-:W-:-:S03]  /*4770*/  @!P2 IADD3 R40, P3, P4, R52, R4, R59 ;  /* 0x000000043428a210 */ /* 0x000fc60007c7e03b */
[----:B------:R-:W1:Y:S01]  /*4780*/  @!P2 LDC.64 R12, c[0x0][0x400] ;  /* 0x00010000ff0cab82 */ /* 0x000e620000000a00 */
[----:B------:R-:W-:Y:S02]  /*4790*/  @!P2 IADD3.X R41, R68, R11, R58, P3, P4 ;  /* 0x0000000b4429a210 */ /* 0x000fe40001fe843a */
[----:B------:R-:W-:-:S04]  /*47a0*/  ISETP.GE.AND P3, PT, R206, R94, PT ;  /* 0x0000005ece00720c */ /* 0x000fc80003f66270 */
[----:B------:R-:W-:-:S13]  /*47b0*/  ISETP.GE.OR P3, PT, R16, R88, P3 ;  /* 0x000000581000720c */ /* 0x000fda0001f66670 */
[----:B------:R-:W2:Y:S01]  /*47c0*/  @!P3 LDC.64 R32, c[0x0][0x3e8] ;  /* 0x0000fa00ff20bb82 */ /* 0x000ea20000000a00 */
[----:B------:R-:W-:-:S05]  /*47d0*/  @!P3 IADD3 R6, P4, R20, R6, RZ ;  /* 0x000000061406b210 */ /* 0x000fca0007f9e0ff */
[----:B------:R-:W-:Y:S02]  /*47e0*/  @!P3 IMAD.X R5, R87, 0x1, R66, P4 ;  /* 0x000000015705b824 */ /* 0x000fe400020e0642 */
[----:B------:R-:W3:Y:S01]  /*47f0*/  @!P3 LDC.64 R36, c[0x0][0x400] ;  /* 0x00010000ff24bb82 */ /* 0x000ee20000000a00 */
[----:B--2---:R-:W-:-:S04]  /*4800*/  @!P3 LEA R32, P4, R6, R32, 0x1 ;  /* 0x000000200620b211 */ /* 0x004fc800078808ff */
[----:B------:R-:W-:Y:S02]  /*4810*/  @!P3 LEA.HI.X R33, R6, R33, R5, 0x1, P4 ;  /* 0x000000210621b211 */ /* 0x000fe400020f0c05 */
[----:B------:R-:W-:Y:S02]  /*4820*/  CS2R R6, SRZ ;  /* 0x0000000000067805 */ /* 0x000fe4000001ff00 */
[----:B------:R-:W-:-:S05]  /*4830*/  @!P3 IADD3 R4, P4, R52, R4, RZ ;  /* 0x000000043404b210 */ /* 0x000fca0007f9e0ff */
[----:B------:R-:W-:Y:S01]  /*4840*/  @!P3 IMAD.X R11, R11, 0x1, R68, P4 ;  /* 0x000000010b0bb824 */ /* 0x000fe200020e0644 */
[----:B---3--:R-:W-:-:S04]  /*4850*/  @!P3 LEA R36, P4, R4, R36, 0x1 ;  /* 0x000000240424b211 */ /* 0x008fc800078808ff */
[----:B------:R-:W-:Y:S02]  /*4860*/  @!P3 LEA.HI.X R37, R4, R37, R11, 0x1, P4 ;  /* 0x000000250425b211 */ /* 0x000fe400020f0c0b */
[----:B------:R-:W-:Y:S02]  /*4870*/  CS2R R4, SRZ ;  /* 0x0000000000047805 */ /* 0x000fe4000001ff00 */
[----:B------:R-:W-:-:S04]  /*4880*/  CS2R R34, SRZ ;  /* 0x0000000000227805 */ /* 0x000fc8000001ff00 */
[----:B------:R2:W3:Y:S02]  /*4890*/  @!P3 LDG.E.128 R4, desc[UR42][R32.64] ;  /* 0x0000002a2004b981 */ /* 0x0004e4000c1e1d00 */
[----:B--2---:R-:W-:-:S06]  /*48a0*/  CS2R R32, SRZ ;  /* 0x0000000000207805 */ /* 0x004fcc000001ff00 */
[----:B------:R2:W4:Y:S01]  /*48b0*/  @!P3 LDG.E.128 R32, desc[UR42][R36.64] ;  /* 0x0000002a2420b981 */ /* 0x000522000c1e1d00 */
[----:B0-----:R-:W-:-:S04]  /*48c0*/  @!P2 LEA R14, P3, R38, R14, 0x1 ;  /* 0x0000000e260ea211 */ /* 0x001fc800078608ff */
[----:B------:R-:W-:Y:S02]  /*48d0*/  @!P2 LEA.HI.X R15, R38, R15, R39, 0x1, P3 ;  /* 0x0000000f260fa211 */ /* 0x000fe400018f0c27 */
[----:B------:R-:W-:Y:S02]  /*48e0*/  CS2R R38, SRZ ;  /* 0x0000000000267805 */ /* 0x000fe4000001ff00 */
[C---:B-1----:R-:W-:Y:S02]  /*48f0*/  @!P2 LEA R12, P3, R40.reuse, R12, 0x1 ;  /* 0x0000000c280ca211 */ /* 0x042fe400078608ff */
[----:B--2---:R-:W-:Y:S02]  /*4900*/  CS2R R36, SRZ ;  /* 0x0000000000247805 */ /* 0x004fe4000001ff00 */
[----:B------:R-:W-:Y:S02]  /*4910*/  @!P2 LEA.HI.X R13, R40, R13, R41, 0x1, P3 ;  /* 0x0000000d280da211 */ /* 0x000fe400018f0c29 */
[----:B------:R-:W-:-:S02]  /*4920*/  CS2R R42, SRZ ;  /* 0x00000000002a7805 */ /* 0x000fc4000001ff00 */
[----:B------:R-:W-:Y:S01]  /*4930*/  CS2R R40, SRZ ;  /* 0x0000000000287805 */ /* 0x000fe2000001ff00 */
[----:B------:R-:W2:Y:S05]  /*4940*/  @!P2 LDG.E.128 R36, desc[UR42][R14.64] ;  /* 0x0000002a0e24a981 */ /* 0x000eaa000c1e1d00 */
[----:B------:R0:W5:Y:S01]  /*4950*/  @!P2 LDG.E.128 R40, desc[UR42][R12.64] ;  /* 0x0000002a0c28a981 */ /* 0x000162000c1e1d00 */
[----:B------:R-:W-:Y:S01]  /*4960*/  UISETP.NE.AND UP0, UPT, UR44, 0x3, UPT ;  /* 0x000000032c00788c */ /* 0x000fe2000bf05270 */
[----:B------:R-:W-:-:S05]  /*4970*/  ISETP.GE.AND P2, PT, R16, R88, PT ;  /* 0x000000581000720c */ /* 0x000fca0003f46270 */
[----:B------:R-:W-:Y:S01]  /*4980*/  PLOP3.LUT P3, PT, PT, PT, UP0, 0x80, 0x0 ;  /* 0x000000000000781c */ /* 0x000fe20003f6f008 */
[----:B---3--:R-:W-:Y:S02]  /*4990*/  IMAD.MOV.U32 R11, RZ, RZ, R6 ;  /* 0x000000ffff0b7224 */ /* 0x008fe400078e0006 */
[----:B------:R-:W-:Y:S02]  /*49a0*/  IMAD.MOV.U32 R44, RZ, RZ, R7 ;  /* 0x000000ffff2c7224 */ /* 0x000fe400078e0007 */
[----:B------:R-:W-:Y:S01]  /*49b0*/  IMAD.MOV.U32 R46, RZ, RZ, R5 ;  /* 0x000000ffff2e7224 */ /* 0x000fe200078e0005 */
[----:B------:R-:W-:Y:S01]  /*49c0*/  PRMT R109, R109, 0x5410, R11 ;  /* 0x000054106d6d7816 */ /* 0x000fe2000000000b */
[----:B------:R-:W-:Y:S01]  /*49d0*/  IMAD.MOV.U32 R45, RZ, RZ, R4 ;  /* 0x000000ffff2d7224 */ /* 0x000fe200078e0004 */
[----:B------:R-:W-:Y:S02]  /*49e0*/  PRMT R110, R44, 0x7610, R110 ;  /* 0x000076102c6e7816 */ /* 0x000fe4000000006e */
[----:B------:R-:W-:-:S02]  /*49f0*/  PRMT R101, R101, 0x5410, R46 ;  /* 0x0000541065657816 */ /* 0x000fc4000000002e */
[----:B------:R-:W-:Y:S01]  /*4a00*/  PRMT R112, R45, 0x7610, R112 ;  /* 0x000076102d707816 */ /* 0x000fe20000000070 */
[----:B----4-:R-:W-:Y:S02]  /*4a10*/  IMAD.MOV.U32 R11, RZ, RZ, R34 ;  /* 0x000000ffff0b7224 */ /* 0x010fe400078e0022 */
[----:B0-----:R-:W-:Y:S02]  /*4a20*/  IMAD.MOV.U32 R12, RZ, RZ, R35 ;  /* 0x000000ffff0c7224 */ /* 0x001fe400078e0023 */
[----:B------:R-:W-:Y:S01]  /*4a30*/  IMAD.MOV.U32 R13, RZ, RZ, R32 ;  /* 0x000000ffff0d7224 */ /* 0x000fe200078e0020 */
[----:B------:R-:W-:Y:S01]  /*4a40*/  PRMT R111, R111, 0x5410, R11 ;  /* 0x000054106f6f7816 */ /* 0x000fe2000000000b */
[----:B------:R-:W-:Y:S01]  /*4a50*/  IMAD.MOV.U32 R14, RZ, RZ, R33 ;  /* 0x000000ffff0e7224 */ /* 0x000fe200078e0021 */
[----:B------:R-:W-:Y:S02]  /*4a60*/  PRMT R119, R12, 0x7610, R119 ;  /* 0x000076100c777816 */ /* 0x000fe40000000077 */
[----:B------:R-:W-:-:S02]  /*4a70*/  PRMT R110, R110, 0x5410, R13 ;  /* 0x000054106e6e7816 */ /* 0x000fc4000000000d */
[----:B------:R-:W-:Y:S01]  /*4a80*/  PRMT R101, R14, 0x7610, R101 ;  /* 0x000076100e657816 */ /* 0x000fe20000000065 */
[----:B--2---:R-:W-:Y:S02]  /*4a90*/  IMAD.MOV.U32 R11, RZ, RZ, R38 ;  /* 0x000000ffff0b7224 */ /* 0x004fe400078e0026 */
[----:B------:R-:W-:Y:S02]  /*4aa0*/  IMAD.MOV.U32 R12, RZ, RZ, R39 ;  /* 0x000000ffff0c7224 */ /* 0x000fe400078e0027 */
        /* <DEDUP_REMOVED lines=16> */
.L_x_14302:
[----:B------:R-:W-:Y:S01]  /*4bb0*/  IMAD R87, R19, 0x8, R22 ;  /* 0x0000000813577824 */ /* 0x000fe200078e0216 */
[----:B------:R-:W-:Y:S01]  /*4bc0*/  SHF.L.U32 R95, R210, 0x1f, RZ ;  /* 0x0000001fd25f7819 */ /* 0x000fe200000006ff */
[----:B------:R-:W0:Y:S01]  /*4bd0*/  LDC R98, c[0x0][0x2f4] ;  /* 0x0000bd00ff627b82 */ /* 0x000e220000000800 */
[----:B------:R-:W-:Y:S02]  /*4be0*/  BSSY B1, `(.L_x_14303) ;  /* 0x0000003000017945 */ /* 0x000fe40003800000 */
[----:B------:R-:W1:Y:S02]  /*4bf0*/  SYNCS.PHASECHK.TRANS64.TRYWAIT P4, [R87+URZ+0x22890], R95 ;  /* 0x0228905f570075a7 */ /* 0x000e64000808017f */
[----:B-1----:R-:W-:Y:S05]  /*4c00*/  @!P4 BRA `(.L_x_14304) ;  /* 0x0000019400dcc947 */ /* 0x002fea0003800000 */
.L_x_14570:
[----:B------:R-:W-:Y:S05]  /*4c10*/  BSYNC B1 ;  /* 0x0000000000017941 */ /* 0x000fea0003800000 */
.L_x_14303:
[----:B------:R-:W-:Y:S01]  /*4c20*/  UMOV UR4, 0xffffffff ;  /* 0xffffffff00047882 */ /* 0x000fe20000000000 */
[----:B0-----:R-:W-:Y:S02]  /*4c30*/  IMAD.IADD R102, R98, 0x1, -R61 ;  /* 0x0000000162667824 */ /* 0x001fe400078e0a3d */
[----:B------:R-:W-:Y:S05]  /*4c40*/  BRA.DIV UR4, `(.L_x_14305) ;  /* 0x0000019604e07947 */ /* 0x000fea000b800000 */
[----:B------:R0:W2:Y:S04]  /*4c50*/  SHFL.IDX PT, R99, R97, RZ, 0x1c1f ;  /* 0x001c1fff61637589 */ /* 0x0000a800000e0000 */
[----:B------:R0:W3:Y:S02]  /*4c60*/  SHFL.IDX PT, R100, R96, RZ, 0x1c1f ;  /* 0x001c1fff60647589 */ /* 0x0000e400000e0000 */
.L_x_14574:
        /* <DEDUP_REMOVED lines=22> */
[----:B------:R-:W-:Y:S01]  /*4dd0*/  SHF.R.U32.HI R105, RZ, 0x10, R33 ;  /* 0x00000010ff697819 */ /* 0x000fe20000011621 */
[----:B---3--:R-:W-:Y:S01]  /*4de0*/  IMAD.U32 R108, R45, 0x10000, RZ ;  /* 0x000100002d6c7824 */ /* 0x008fe200078e00ff */
[----:B------:R-:W-:Y:S01]  /*4df0*/  SHF.R.U32.HI R104, RZ, 0x10, R5 ;  /* 0x00000010ff687819 */ /* 0x000fe20000011605 */
[----:B--2---:R-:W-:Y:S01]  /*4e00*/  IMAD.U32 R106, R13, 0x10000, RZ ;  /* 0x000100000d6a7824 */ /* 0x004fe200078e00ff */
[C---:B------:R-:W-:Y:S02]  /*4e10*/  PRMT R105, R101.reuse, 0x5410, R105 ;  /* 0x0000541065697816 */ /* 0x040fe40000000069 */
[----:B------:R-:W-:Y:S02]  /*4e20*/  PRMT R104, R101, 0x5432, R104 ;  /* 0x0000543265687816 */ /* 0x000fe40000000068 */
[----:B------:R-:W-:Y:S01]  /*4e30*/  SHF.R.U64 R5, R4, 0x10, R5 ;  /* 0x0000001004057819 */ /* 0x000fe20000001205 */
[C---:B------:R-:W-:Y:S01]  /*4e40*/  IMAD.U32 R101, R105.reuse, 0x10000, RZ ;  /* 0x0001000069657824 */ /* 0x040fe200078e00ff */
[----:B------:R-:W-:Y:S01]  /*4e50*/  SHF.R.U64 R4, R32, 0x10, R33 ;  /* 0x0000001020047819 */ /* 0x000fe20000001221 */
[----:B------:R-:W-:Y:S01]  /*4e60*/  IMAD.U32 R103, R104, 0x10000, RZ ;  /* 0x0001000068677824 */ /* 0x000fe200078e00ff */
[----:B------:R-:W-:Y:S01]  /*4e70*/  LOP3.LUT R32, R105, 0xffff0000, RZ, 0xc0, !PT ;  /* 0xffff000069207812 */ /* 0x000fe200078ec0ff */
[C---:B------:R-:W-:Y:S01]  /*4e80*/  FMUL.FTZ R107, R108.reuse, R101 ;  /* 0x000000656c6b7220 */ /* 0x040fe20000410000 */
[----:B------:R-:W-:Y:S01]  /*4e90*/  LOP3.LUT R33, R45, 0xffff0000, RZ, 0xc0, !PT ;  /* 0xffff00002d217812 */ /* 0x000fe200078ec0ff */
[-C--:B------:R-:W-:Y:S01]  /*4ea0*/  FMUL.FTZ R108, R108, R103.reuse ;  /* 0x000000676c6c7220 */ /* 0x080fe20000410000 */
[----:B------:R-:W-:Y:S01]  /*4eb0*/  LOP3.LUT R104, R104, 0xffff0000, RZ, 0xc0, !PT ;  /* 0xffff000068687812 */ /* 0x000fe200078ec0ff */
[C---:B------:R-:W-:Y:S01]  /*4ec0*/  FFMA.FTZ R103, R106.reuse, R103, -R107 ;  /* 0x000000676a677223 */ /* 0x040fe2000001086b */
[----:B------:R-:W-:Y:S01]  /*4ed0*/  SHF.R.U32.HI R45, RZ, 0x10, R35 ;  /* 0x00000010ff2d7819 */ /* 0x000fe20000011623 */
[----:B------:R-:W-:Y:S01]  /*4ee0*/  FFMA.FTZ R101, R106, R101, R108 ;  /* 0x000000656a657223 */ /* 0x000fe2000001006c */
[----:B------:R-:W-:Y:S01]  /*4ef0*/  SHF.R.U32.HI R105, RZ, 0x10, R7 ;  /* 0x00000010ff697819 */ /* 0x000fe20000011607 */
[----:B------:R-:W-:Y:S01]  /*4f00*/  FMUL.FTZ R106, R33, R32 ;  /* 0x00000020216a7220 */ /* 0x000fe20000410000 */
[----:B------:R-:W-:Y:S01]  /*4f10*/  LOP3.LUT R13, R13, 0xffff0000, RZ, 0xc0, !PT ;  /* 0xffff00000d0d7812 */ /* 0x000fe200078ec0ff */
[----:B------:R-:W-:Y:S01]  /*4f20*/  FMUL.FTZ R33, R33, R104 ;  /* 0x0000006821217220 */ /* 0x000fe20000410000 */
[----:B------:R-:W-:Y:S01]  /*4f30*/  PRMT R45, R119, 0x5410, R45 ;  /* 0x00005410772d7816 */ /* 0x000fe2000000002d */
[----:B------:R-:W-:Y:S01]  /*4f40*/  IMAD.U32 R108, R47, 0x10000, RZ ;  /* 0x000100002f6c7824 */ /* 0x000fe200078e00ff */
[C---:B------:R-:W-:Y:S01]  /*4f50*/  PRMT R105, R110.reuse, 0x5410, R105 ;  /* 0x000054106e697816 */ /* 0x040fe20000000069 */
[C---:B------:R-:W-:Y:S01]  /*4f60*/  FFMA.FTZ R32, R13.reuse, R32, R33 ;  /* 0x000000200d207223 */ /* 0x040fe20000010021 */
[----:B------:R-:W-:Y:S01]  /*4f70*/  FFMA.FTZ R104, R13, R104, -R106 ;  /* 0x000000680d687223 */ /* 0x000fe2000001086a */
[----:B------:R-:W-:Y:S01]  /*4f80*/  IMAD.U32 R33, R45, 0x10000, RZ ;  /* 0x000100002d217824 */ /* 0x000fe200078e00ff */
[----:B------:R-:W-:Y:S01]  /*4f90*/  PRMT R4, R110, 0x5432, R4 ;  /* 0x000054326e047816 */ /* 0x000fe20000000004 */
[----:B------:R-:W-:Y:S01]  /*4fa0*/  IMAD.U32 R13, R105, 0x10000, RZ ;  /* 0x00010000690d7824 */ /* 0x000fe200078e00ff */
[----:B------:R-:W-:Y:S01]  /*4fb0*/  LOP3.LUT R45, R45, 0xffff0000, RZ, 0xc0, !PT ;  /* 0xffff00002d2d7812 */ /* 0x000fe200078ec0ff */
[----:B------:R-:W-:Y:S01]  /*4fc0*/  FMUL.FTZ R107, R108, R33 ;  /* 0x000000216c6b7220 */ /* 0x000fe20000410000 */
[----:B------:R-:W-:-:S02]  /*4fd0*/  IMAD.U32 R106, R15, 0x10000, RZ ;  /* 0x000100000f6a7824 */ /* 0x000fc400078e00ff */
[----:B------:R-:W-:Y:S01]  /*4fe0*/  FMUL.FTZ R108, R108, R13 ;  /* 0x0000000d6c6c7220 */ /* 0x000fe20000410000 */
[----:B------:R-:W-:Y:S02]  /*4ff0*/  LOP3.LUT R110, R47, 0xffff0000, RZ, 0xc0, !PT ;  /* 0xffff00002f6e7812 */ /* 0x000fe400078ec0ff */
[----:B------:R-:W-:Y:S01]  /*5000*/  LOP3.LUT R105, R105, 0xffff0000, RZ, 0xc0, !PT ;  /* 0xffff000069697812 */ /* 0x000fe200078ec0ff */
[----:B------:R-:W-:Y:S01]  /*5010*/  FFMA.FTZ R33, R106, R33, R108 ;  /* 0x000000216a217223 */ /* 0x000fe2000001006c */
[----:B------:R-:W-:Y:S01]  /*5020*/  PRMT R5, R112, 0x5410, R5 ;  /* 0x0000541070057816 */ /* 0x000fe20000000005 */
[----:B------:R-:W-:Y:S01]  /*5030*/  FFMA.FTZ R13, R106, R13, -R107 ;  /* 0x0000000d6a0d7223 */ /* 0x000fe2000001086b */
[----:B------:R-:W-:Y:S01]  /*5040*/  LOP3.LUT R108, R15, 0xffff0000, RZ, 0xc0, !PT ;  /* 0xffff00000f6c7812 */ /* 0x000fe200078ec0ff */
[C---:B------:R-:W-:Y:S01]  /*5050*/  FMUL.FTZ R15, R110.reuse, R45 ;  /* 0x0000002d6e0f7220 */ /* 0x040fe20000410000 */
[-C--:B------:R-:W-:Y:S01]  /*5060*/  FMUL.FTZ R110, R110, R105.reuse ;  /* 0x000000696e6e7220 */ /* 0x080fe20000410000 */
[----:B------:R-:W-:Y:S01]  /*5070*/  IMAD.U32 R112, R44, 0x10000, RZ ;  /* 0x000100002c707824 */ /* 0x000fe200078e00ff */
[----:B------:R-:W-:Y:S01]  /*5080*/  SHF.R.U64 R6, R6, 0x10, R7 ;  /* 0x0000001006067819 */ /* 0x000fe20000001207 */
[----:B------:R-:W-:Y:S01]  /*5090*/  FFMA.FTZ R106, R108, R105, -R15 ;  /* 0x000000696c6a7223 */ /* 0x000fe2000001080f */
[C---:B------:R-:W-:Y:S01]  /*50a0*/  IMAD.U32 R47, R5.reuse, 0x10000, RZ ;  /* 0x00010000052f7824 */ /* 0x040fe200078e00ff */
[----:B------:R-:W-:Y:S01]  /*50b0*/  LOP3.LUT R44, R44, 0xffff0000, RZ, 0xc0, !PT ;  /* 0xffff00002c2c7812 */ /* 0x000fe200078ec0ff */
[----:B------:R-:W-:Y:S01]  /*50c0*/  FFMA.FTZ R108, R108, R45, R110 ;  /* 0x0000002d6c6c7223 */ /* 0x000fe2000001006e */
[C---:B------:R-:W-:Y:S01]  /*50d0*/  LOP3.LUT R7, R4.reuse, 0xffff0000, RZ, 0xc0, !PT ;  /* 0xffff000004077812 */ /* 0x040fe200078ec0ff */
[----:B------:R-:W-:Y:S01]  /*50e0*/  IMAD.U32 R45, R4, 0x10000, RZ ;  /* 0x00010000042d7824 */ /* 0x000fe200078e00ff */
[----:B------:R-:W-:Y:S01]  /*50f0*/  LOP3.LUT R5, R5, 0xffff0000, RZ, 0xc0, !PT ;  /* 0xffff000005057812 */ /* 0x000fe200078ec0ff */
[----:B------:R-:W-:Y:S01]  /*5100*/  IMAD.U32 R110, R12, 0x10000, RZ ;  /* 0x000100000c6e7824 */ /* 0x000fe200078e00ff */
[----:B------:R-:W-:Y:S01]  /*5110*/  SHF.R.U64 R34, R34, 0x10, R35 ;  /* 0x0000001022227819 */ /* 0x000fe20000001223 */
[----:B------:R-:W-:Y:S01]  /*5120*/  FMUL.FTZ R35, R44, R7 ;  /* 0x000000072c237220 */ /* 0x000fe20000410000 */
[----:B------:R-:W-:Y:S01]  /*5130*/  LOP3.LUT R12, R12, 0xffff0000, RZ, 0xc0, !PT ;  /* 0xffff00000c0c7812 */ /* 0x000fe200078ec0ff */
[----:B------:R-:W-:Y:S01]  /*5140*/  FMUL.FTZ R15, R112, R45 ;  /* 0x0000002d700f7220 */ /* 0x000fe20000410000 */
[----:B------:R-:W-:Y:S01]  /*5150*/  FMUL.FTZ R44, R44, R5 ;  /* 0x000000052c2c7220 */ /* 0x000fe20000410000 */
[----:B------:R-:W-:Y:S01]  /*5160*/  PRMT R34, R111, 0x5432, R34 ;  /* 0x000054326f227816 */ /* 0x000fe20000000022 */
[----:B------:R-:W-:Y:S01]  /*5170*/  FMUL.FTZ R112, R112, R47 ;  /* 0x0000002f70707220 */ /* 0x000fe20000410000 */
[----:B------:R-:W-:Y:S01]  /*5180*/  PRMT R6, R109, 0x5432, R6 ;  /* 0x000054326d067816 */ /* 0x000fe20000000006 */
[C---:B------:R-:W-:Y:S01]  /*5190*/  FFMA.FTZ R4, R12.reuse, R5, -R35 ;  /* 0x000000050c047223 */ /* 0x040fe20000010823 */
[----:B------:R-:W-:Y:S01]  /*51a0*/  FFMA.FTZ R12, R12, R7, R44 ;  /* 0x000000070c0c7223 */ /* 0x000fe2000001002c */
[C---:B------:R-:W-:Y:S01]  /*51b0*/  FFMA.FTZ R15, R110.reuse, R47, -R15 ;  /* 0x0000002f6e0f7223 */ /* 0x040fe2000001080f */
[----:B------:R-:W-:Y:S01]  /*51c0*/  FFMA.FTZ R45, R110, R45, R112 ;  /* 0x0000002d6e2d7223 */ /* 0x000fe20000010070 */
[C---:B------:R-:W-:Y:S01]  /*51d0*/  IMAD.U32 R7, R46.reuse, 0x10000, RZ ;  /* 0x000100002e077824 */ /* 0x040fe200078e00ff */
        /* <DEDUP_REMOVED lines=11> */
[----:B------:R-:W-:Y:S01]  /*5290*/  LOP3.LUT R5, R14, 0xffff0000, RZ, 0xc0, !PT ;  /* 0xffff00000e057812 */ /* 0x000fe200078ec0ff */
[C---:B------:R-:W-:Y:S01]  /*52a0*/  FMUL.FTZ R14, R47.reuse, R34 ;  /* 0x000000222f0e7220 */ /* 0x040fe20000410000 */
[-C--:B------:R-:W-:Y:S01]  /*52b0*/  FMUL.FTZ R47, R47, R6.reuse ;  /* 0x000000062f2f7220 */ /* 0x080fe20000410000 */
[----:B------:R-:W-:Y:S01]  /*52c0*/  F2FP.BF16.F32.PACK_AB R106, R106, R13 ;  /* 0x0000000d6a6a723e */ /* 0x000fe200000010ff */
[----:B------:R-:W-:Y:S02]  /*52d0*/  IMAD.MOV.U32 R13, RZ, RZ, R103 ;  /* 0x000000ffff0d7224 */ /* 0x000fe400078e0067 */
[C---:B------:R-:W-:Y:S01]  /*52e0*/  FFMA.FTZ R6, R5.reuse, R6, -R14 ;  /* 0x0000000605067223 */ /* 0x040fe2000001080e */
        /* <DEDUP_REMOVED lines=10> */
.L_x_14309:
[----:B------:R-:W-:Y:S05]  /*5390*/  BSYNC B2 ;  /* 0x0000000000027941 */ /* 0x000fea0003800000 */
.L_x_14308:
[----:B------:R-:W-:Y:S01]  /*53a0*/  ISETP.GE.AND P4, PT, R11, R98, PT ;  /* 0x000000620b00720c */ /* 0x000fe20003f86270 */
[----:B------:R-:W-:Y:S01]  /*53b0*/  IMAD.MOV.U32 R4, RZ, RZ, R100 ;  /* 0x000000ffff047224 */ /* 0x000fe200078e0064 */
[----:B--2---:R4:W-:Y:S01]  /*53c0*/  ST.E.128 desc[UR42][R88.64], R12 ;  /* 0x0000000c58007985 */ /* 0x0049e2000c101d2a */
[----:B------:R-:W-:-:S10]  /*53d0*/  IMAD.MOV.U32 R5, RZ, RZ, R99 ;  /* 0x000000ffff057224 */ /* 0x000fd400078e0063 */
[----:B------:R-:W-:-:S05]  /*53e0*/  @!P4 IMAD.WIDE R4, R11, 0x2, R4 ;  /* 0x000000020b04c825 */ /* 0x000fca00078e0204 */
[----:B---3--:R4:W-:Y:S02]  /*53f0*/  @!P4 ST.E.128 desc[UR42][R4.64], R44 ;  /* 0x0000002c0400c985 */ /* 0x0089e4000c101d2a */
.L_x_14307:
[----:B------:R-:W-:Y:S05]  /*5400*/  BSYNC B1 ;  /* 0x0000000000017941 */ /* 0x000fea0003800000 */
.L_x_14306:
[----:B------:R-:W-:-:S03]  /*5410*/  UMOV UR4, 0xffffffff ;  /* 0xffffffff00047882 */ /* 0x000fc60000000000 */
[----:B------:R-:W-:Y:S05]  /*5420*/  BRA.DIV UR4, `(.L_x_14310) ;  /* 0x0000019204347947 */ /* 0x000fea000b800000 */
[----:B0-----:R-:W0:Y:S04]  /*5430*/  SHFL.IDX PT, R97, R97, 0x1, 0x1c1f ;  /* 0x003c1f0061617f89 */ /* 0x001e2800000e0000 */
[----:B------:R-:W0:Y:S02]  /*5440*/  SHFL.IDX PT, R96, R96, 0x1, 0x1c1f ;  /* 0x003c1f0060607f89 */ /* 0x000e2400000e0000 */
.L_x_14578:
        /* <DEDUP_REMOVED lines=12> */
[----:B------:R-:W-:Y:S01]  /*5510*/  LEA.HI R102, R5, R102, RZ, 0x4 ;  /* 0x0000006605667211 */ /* 0x000fe200078f20ff */
[----:B------:R-:W-:Y:S01]  /*5520*/  IMAD R5, R19, 0x1800, R74 ;  /* 0x0000180013057824 */ /* 0x000fe200078e024a */
[----:B------:R-:W-:-:S02]  /*5530*/  LOP3.LUT R7, R7, 0x1c0, RZ, 0xc0, !PT ;  /* 0x000001c007077812 */ /* 0x000fc400078ec0ff */
[----:B------:R-:W-:Y:S01]  /*5540*/  LEA.HI.SX32 R11, R102, R69, 0x1c ;  /* 0x00000045660b7211 */ /* 0x000fe200078fe2ff */
[----:B------:R-:W-:Y:S01]  /*5550*/  IMAD R5, R5, 0x2, R22 ;  /* 0x0000000205057824 */ /* 0x000fe200078e0216 */
[----:B------:R-:W-:Y:S02]  /*5560*/  LOP3.LUT R4, R4, 0x1c0, RZ, 0xc0, !PT ;  /* 0x000001c004047812 */ /* 0x000fe400078ec0ff */
[----:B------:R-:W-:Y:S01]  /*5570*/  SHF.R.U32.HI R7, RZ, 0x3, R7 ;  /* 0x00000003ff077819 */ /* 0x000fe20000011607 */
[----:B------:R-:W-:Y:S01]  /*5580*/  IMAD.SHL.U32 R11, R11, 0x8, RZ ;  /* 0x000000080b0b7824 */ /* 0x000fe200078e00ff */
[----:B------:R-:W-:-:S04]  /*5590*/  LEA.HI.X R33, R70, R97, R72, 0x1, P4 ;  /* 0x0000006146217211 */ /* 0x000fc800020f0c48 */
[----:B------:R-:W-:-:S04]  /*55a0*/  LOP3.LUT R4, R4, 0x38, R11, 0xf8, !PT ;  /* 0x0000003804047812 */ /* 0x000fc800078ef80b */
[----:B------:R-:W-:-:S05]  /*55b0*/  LOP3.LUT R4, R4, R7, RZ, 0x3c, !PT ;  /* 0x0000000704047212 */ /* 0x000fca00078e3cff */
[----:B----4-:R-:W-:-:S04]  /*55c0*/  IMAD.IADD R4, R6, 0x1, R4 ;  /* 0x0000000106047824 */ /* 0x010fc800078e0204 */
[----:B------:R-:W-:-:S04]  /*55d0*/  IMAD R7, R19, 0x1800, R4 ;  /* 0x0000180013077824 */ /* 0x000fc800078e0204 */
[----:B------:R-:W-:Y:S02]  /*55e0*/  IMAD R12, R7, 0x2, R22 ;  /* 0x00000002070c7824 */ /* 0x000fe400078e0216 */
[----:B------:R-:W0:Y:S04]  /*55f0*/  LDS.128 R4, [R5+0x1c400] ;  /* 0x01c4000005047984 */ /* 0x000e280000000c00 */
[----:B------:R-:W4:Y:S01]  /*5600*/  LDS.128 R12, [R12+0x1c400] ;  /* 0x01c400000c0c7984 */ /* 0x000f220000000c00 */
[----:B------:R-:W-:Y:S05]  /*5610*/  @P2 BRA `(.L_x_14312) ;  /* 0x00000004006c2947 */ /* 0x000fea0003800000 */
[----:B------:R-:W-:Y:S01]  /*5620*/  SHF.R.U64 R34, R36, 0x10, R37 ;  /* 0x0000001024227819 */ /* 0x000fe20000001225 */
[----:B----4-:R-:W-:Y:S01]  /*5630*/  IMAD.U32 R47, R15, 0x10000, RZ ;  /* 0x000100000f2f7824 */ /* 0x010fe200078e00ff */
[----:B------:R-:W-:Y:S01]  /*5640*/  SHF.R.U32.HI R44, RZ, 0x10, R41 ;  /* 0x00000010ff2c7819 */ /* 0x000fe20000011629 */
[----:B0-----:R-:W-:Y:S01]  /*5650*/  IMAD.U32 R45, R7, 0x10000, RZ ;  /* 0x00010000072d7824 */ /* 0x001fe200078e00ff */
[----:B------:R-:W-:Y:S02]  /*5660*/  SHF.R.U64 R35, R42, 0x10, R43 ;  /* 0x000000102a237819 */ /* 0x000fe4000000122b */
[----:B------:R-:W-:Y:S02]  /*5670*/  SHF.R.U32.HI R37, RZ, 0x10, R37 ;  /* 0x00000010ff257819 */ /* 0x000fe40000011625 */
[----:B------:R-:W-:Y:S02]  /*5680*/  SHF.R.U32.HI R42, RZ, 0x10, R43 ;  /* 0x00000010ff2a7819 */ /* 0x000fe4000001162b */
[----:B------:R-:W-:-:S02]  /*5690*/  SHF.R.U64 R36, R38, 0x10, R39 ;  /* 0x0000001026247819 */ /* 0x000fc40000001227 */
[----:B------:R-:W-:Y:S01]  /*56a0*/  SHF.R.U32.HI R38, RZ, 0x10, R39 ;  /* 0x00000010ff267819 */ /* 0x000fe20000011627 */
[----:B------:R-:W-:Y:S01]  /*56b0*/  IMAD.U32 R39, R13, 0x10000, RZ ;  /* 0x000100000d277824 */ /* 0x000fe200078e00ff */
[----:B------:R-:W-:Y:S02]  /*56c0*/  PRMT R117, R117, 0x5410, R44 ;  /* 0x0000541075757816 */ /* 0x000fe4000000002c */
[----:B------:R-:W-:Y:S01]  /*56d0*/  PRMT R118, R118, 0x5410, R37 ;  /* 0x0000541076767816 */ /* 0x000fe20000000025 */
[----:B------:R-:W-:Y:S01]  /*56e0*/  IMAD.U32 R37, R5, 0x10000, RZ ;  /* 0x0001000005257824 */ /* 0x000fe200078e00ff */
[----:B------:R-:W-:Y:S01]  /*56f0*/  PRMT R115, R115, 0x5410, R42 ;  /* 0x0000541073737816 */ /* 0x000fe2000000002a */
[----:B------:R-:W-:Y:S01]  /*5700*/  IMAD.U32 R88, R117, 0x10000, RZ ;  /* 0x0001000075587824 */ /* 0x000fe200078e00ff */
[----:B------:R-:W-:Y:S02]  /*5710*/  PRMT R111, R111, 0x5410, R38 ;  /* 0x000054106f6f7816 */ /* 0x000fe40000000026 */
[----:B------:R-:W-:Y:S01]  /*5720*/  SHF.R.U64 R41, R40, 0x10, R41 ;  /* 0x0000001028297819 */ /* 0x000fe20000001229 */
[C---:B------:R-:W-:Y:S01]  /*5730*/  IMAD.U32 R40, R118.reuse, 0x10000, RZ ;  /* 0x0001000076287824 */ /* 0x040fe200078e00ff */
[----:B------:R-:W-:Y:S01]  /*5740*/  LOP3.LUT R46, R13, 0xffff0000, RZ, 0xc0, !PT ;  /* 0xffff00000d2e7812 */ /* 0x000fe200078ec0ff */
[----:B------:R-:W-:Y:S01]  /*5750*/  IMAD.U32 R42, R115, 0x10000, RZ ;  /* 0x00010000732a7824 */ /* 0x000fe200078e00ff */
[----:B------:R-:W-:Y:S01]  /*5760*/  LOP3.LUT R117, R117, 0xffff0000, RZ, 0xc0, !PT ;  /* 0xffff000075757812 */ /* 0x000fe200078ec0ff */
[----:B------:R-:W-:Y:S01]  /*5770*/  IMAD.U32 R38, R111, 0x10000, RZ ;  /* 0x000100006f267824 */ /* 0x000fe200078e00ff */
[----:B------:R-:W-:Y:S01]  /*5780*/  LOP3.LUT R89, R118, 0xffff0000, RZ, 0xc0, !PT ;  /* 0xffff000076597812 */ /* 0x000fe200078ec0ff */
[----:B---3--:R-:W-:Y:S01]  /*5790*/  FMUL.FTZ R100, R39, R88 ;  /* 0x0000005827647220 */ /* 0x008fe20000410000 */
[----:B------:R-:W-:Y:S01]  /*57a0*/  PRMT R109, R109, 0x5410, R36 ;  /* 0x000054106d6d7816 */ /* 0x000fe20000000024 */
[----:B------:R-:W-:Y:S01]  /*57b0*/  FMUL.FTZ R43, R39, R40 ;  /* 0x00000028272b7220 */ /* 0x000fe20000410000 */
[----:B------:R-:W-:Y:S01]  /*57c0*/  LOP3.LUT R44, R5, 0xffff0000, RZ, 0xc0, !PT ;  /* 0xffff0000052c7812 */ /* 0x000fe200078ec0ff */
[----:B------:R-:W-:Y:S01]  /*57d0*/  FMUL.FTZ R36, R47, R42 ;  /* 0x0000002a2f247220 */ /* 0x000fe20000410000 */
[C---:B--2---:R-:W-:Y:S01]  /*57e0*/  FMUL.FTZ R99, R46.reuse, R117 ;  /* 0x000000752e637220 */ /* 0x044fe20000410000 */
[----:B------:R-:W-:Y:S01]  /*57f0*/  PRMT R113, R113, 0x5410, R34 ;  /* 0x0000541071717816 */ /* 0x000fe20000000022 */
[-C--:B------:R-:W-:Y:S01]  /*5800*/  FMUL.FTZ R46, R46, R89.reuse ;  /* 0x000000592e2e7220 */ /* 0x080fe20000410000 */
[----:B------:R-:W-:Y:S01]  /*5810*/  PRMT R116, R116, 0x5410, R41 ;  /* 0x0000541074747816 */ /* 0x000fe20000000029 */
[----:B------:R-:W-:Y:S01]  /*5820*/  FMUL.FTZ R47, R47, R38 ;  /* 0x000000262f2f7220 */ /* 0x000fe20000410000 */
[C---:B------:R-:W-:Y:S01]  /*5830*/  FFMA.FTZ R39, R37.reuse, R40, -R100 ;  /* 0x0000002825277223 */ /* 0x040fe20000010864 */
[----:B------:R-:W-:Y:S01]  /*5840*/  PRMT R114, R114, 0x5410, R35 ;  /* 0x0000541072727816 */ /* 0x000fe20000000023 */
[----:B------:R-:W-:Y:S01]  /*5850*/  FFMA.FTZ R37, R37, R88, R43 ;  /* 0x0000005825257223 */ /* 0x000fe2000001002b */
[----:B------:R-:W-:Y:S01]  /*5860*/  FFMA.FTZ R35, R45, R38, -R36 ;  /* 0x000000262d237223 */ /* 0x000fe20000010824 */
[----:B------:R-:W-:Y:S01]  /*5870*/  LOP3.LUT R15, R15, 0xffff0000, RZ, 0xc0, !PT ;  /* 0xffff00000f0f7812 */ /* 0x000fe200078ec0ff */
[C---:B------:R-:W-:Y:S01]  /*5880*/  FFMA.FTZ R34, R44.reuse, R89, -R99 ;  /* 0x000000592c227223 */ /* 0x040fe20000010863 */
[----:B------:R-:W-:Y:S01]  /*5890*/  LOP3.LUT R88, R115, 0xffff0000, RZ, 0xc0, !PT ;  /* 0xffff000073587812 */ /* 0x000fe200078ec0ff */
[----:B------:R-:W-:Y:S01]  /*58a0*/  FFMA.FTZ R44, R44, R117, R46 ;  /* 0x000000752c2c7223 */ /* 0x000fe2000001002e */
[----:B------:R-:W-:Y:S01]  /*58b0*/  LOP3.LUT R36, R111, 0xffff0000, RZ, 0xc0, !PT ;  /* 0xffff00006f247812 */ /* 0x000fe200078ec0ff */
[----:B------:R-:W-:Y:S01]  /*58c0*/  FFMA.FTZ R45, R45, R42, R47 ;  /* 0x0000002a2d2d7223 */ /* 0x000fe2000001002f */
[----:B------:R-:W-:Y:S01]  /*58d0*/  IMAD.U32 R13, R12, 0x10000, RZ ;  /* 0x000100000c0d7824 */ /* 0x000fe200078e00ff */
[----:B------:R-:W-:Y:S01]  /*58e0*/  LOP3.LUT R43, R7, 0xffff0000, RZ, 0xc0, !PT ;  /* 0xffff0000072b7812 */ /* 0x000fe200078ec0ff */
[----:B------:R-:W-:-:S02]  /*58f0*/  IMAD.U32 R42, R113, 0x10000, RZ ;  /* 0x00010000712a7824 */ /* 0x000fc400078e00ff */
[C---:B------:R-:W-:Y:S01]  /*5900*/  FMUL.FTZ R38, R15.reuse, R88 ;  /* 0x000000580f267220 */ /* 0x040fe20000410000 */
[----:B------:R-:W-:Y:S02]  /*5910*/  IMAD.U32 R46, R116, 0x10000, RZ ;  /* 0x00010000742e7824 */ /* 0x000fe400078e00ff */
[----:B------:R-:W-:Y:S01]  /*5920*/  FMUL.FTZ R102, R15, R36 ;  /* 0x000000240f667220 */ /* 0x000fe20000410000 */
[----:B------:R-:W-:Y:S01]  /*5930*/  IMAD.U32 R5, R4, 0x10000, RZ ;  /* 0x0001000004057824 */ /* 0x000fe200078e00ff */
[----:B------:R-:W-:Y:S01]  /*5940*/  LOP3.LUT R12, R12, 0xffff0000, RZ, 0xc0, !PT ;  /* 0xffff00000c0c7812 */ /* 0x000fe200078ec0ff */
[C---:B------:R-:W-:Y:S01]  /*5950*/  FMUL.FTZ R100, R13.reuse, R46 ;  /* 0x0000002e0d647220 */ /* 0x040fe20000410000 */
[----:B------:R-:W-:Y:S01]  /*5960*/  LOP3.LUT R15, R116, 0xffff0000, RZ, 0xc0, !PT ;  /* 0xffff0000740f7812 */ /* 0x000fe200078ec0ff */
[----:B------:R-:W-:Y:S01]  /*5970*/  FMUL.FTZ R41, R13, R42 ;  /* 0x0000002a0d297220 */ /* 0x000fe20000410000 */
[----:B------:R-:W-:Y:S01]  /*5980*/  LOP3.LUT R113, R113, 0xffff0000, RZ, 0xc0, !PT ;  /* 0xffff000071717812 */ /* 0x000fe200078ec0ff */
[C---:B------:R-:W-:Y:S01]  /*5990*/  IMAD.U32 R7, R6.reuse, 0x10000, RZ ;  /* 0x0001000006077824 */ /* 0x040fe200078e00ff */
[----:B------:R-:W-:Y:S01]  /*59a0*/  LOP3.LUT R40, R6, 0xffff0000, RZ, 0xc0, !PT ;  /* 0xffff000006287812 */ /* 0x000fe200078ec0ff */
[----:B------:R-:W-:Y:S01]  /*59b0*/  FFMA.FTZ R36, R43, R36, -R38 ;  /* 0x000000242b247223 */ /* 0x000fe20000010826 */
[----:B------:R-:W-:Y:S01]  /*59c0*/  LOP3.LUT R4, R4, 0xffff0000, RZ, 0xc0, !PT ;  /* 0xffff000004047812 */ /* 0x000fe200078ec0ff */
[----:B------:R-:W-:-:S02]  /*59d0*/  IMAD.U32 R6, R14, 0x10000, RZ ;  /* 0x000100000e067824 */ /* 0x000fc400078e00ff */
[----:B------:R-:W-:Y:S01]  /*59e0*/  FFMA.FTZ R38, R43, R88, R102 ;  /* 0x000000582b267223 */ /* 0x000fe20000010066 */
[C---:B------:R-:W-:Y:S01]  /*59f0*/  FFMA.FTZ R13, R5.reuse, R42, -R100 ;  /* 0x0000002a050d7223 */ /* 0x040fe20000010864 */
[----:B------:R-:W-:Y:S01]  /*5a00*/  FFMA.FTZ R46, R5, R46, R41 ;  /* 0x0000002e052e7223 */ /* 0x000fe20000010029 */
[----:B------:R-:W-:Y:S01]  /*5a10*/  LOP3.LUT R14, R14, 0xffff0000, RZ, 0xc0, !PT ;  /* 0xffff00000e0e7812 */ /* 0x000fe200078ec0ff */
[----:B------:R-:W-:Y:S01]  /*5a20*/  FMUL.FTZ R43, R12, R15 ;  /* 0x0000000f0c2b7220 */ /* 0x000fe20000410000 */
[C---:B------:R-:W-:Y:S01]  /*5a30*/  IMAD.U32 R5, R109.reuse, 0x10000, RZ ;  /* 0x000100006d057824 */ /* 0x040fe200078e00ff */
[----:B------:R-:W-:Y:S01]  /*5a40*/  LOP3.LUT R41, R114, 0xffff0000, RZ, 0xc0, !PT ;  /* 0xffff000072297812 */ /* 0x000fe200078ec0ff */
[-C--:B------:R-:W-:Y:S01]  /*5a50*/  FMUL.FTZ R47, R12, R113.reuse ;  /* 0x000000710c2f7220 */ /* 0x080fe20000410000 */
[----:B------:R-:W-:Y:S01]  /*5a60*/  LOP3.LUT R109, R109, 0xffff0000, RZ, 0xc0, !PT ;  /* 0xffff00006d6d7812 */ /* 0x000fe200078ec0ff */
[----:B------:R-:W-:Y:S02]  /*5a70*/  IMAD.U32 R12, R114, 0x10000, RZ ;  /* 0x00010000720c7824 */ /* 0x000fe400078e00ff */
[C---:B------:R-:W-:Y:S01]  /*5a80*/  FFMA.FTZ R42, R4.reuse, R113, -R43 ;  /* 0x00000071042a7223 */ /* 0x040fe2000001082b */
[----:B------:R-:W-:Y:S01]  /*5a90*/  FFMA.FTZ R47, R4, R15, R47 ;  /* 0x0000000f042f7223 */ /* 0x000fe2000001002f */
[----:B------:R-:W-:Y:S01]  /*5aa0*/  FMUL.FTZ R43, R14, R41 ;  /* 0x000000290e2b7220 */ /* 0x000fe20000410000 */
[CC--:B------:R-:W-:Y:S01]  /*5ab0*/  FMUL.FTZ R4, R6.reuse, R12.reuse ;  /* 0x0000000c06047220 */ /* 0x0c0fe20000410000 */
[----:B------:R-:W-:Y:S01]  /*5ac0*/  FMUL.FTZ R15, R6, R5 ;  /* 0x00000005060f7220 */ /* 0x000fe20000410000 */
[-C--:B------:R-:W-:Y:S01]  /*5ad0*/  FMUL.FTZ R14, R14, R109.reuse ;  /* 0x0000006d0e0e7220 */ /* 0x080fe20000410000 */
        /* <DEDUP_REMOVED lines=13> */
[----:B------:R-:W-:-:S02]  /*5bb0*/  F2FP.BF16.F32.PACK_AB R7, R36, R35 ;  /* 0x000000232407723e */ /* 0x000fc400000010ff */
[----:B------:R-:W-:-:S07]  /*5bc0*/  F2FP.BF16.F32.PACK_AB R12, R47, R46 ;  /* 0x0000002e2f0c723e */ /* 0x000fce00000010ff */
.L_x_14312:
[----:B------:R-:W-:Y:S05]  /*5bd0*/  BSYNC B1 ;  /* 0x0000000000017941 */ /* 0x000fea0003800000 */
.L_x_14311:
        /* <DEDUP_REMOVED lines=8> */
.L_x_14276:
[----:B------:R-:W-:-:S06]  /*5c60*/  UISETP.NE.AND UP0, UPT, UR44, 0x3, UPT ;  /* 0x000000032c00788c */ /* 0x000fcc000bf05270 */
[----:B------:R-:W-:-:S13]  /*5c70*/  PLOP3.LUT P3, PT, PT, PT, UP0, 0x80, 0x0 ;  /* 0x000000000000781c */ /* 0x000fda0003f6f008 */
[----:B------:R-:W-:Y:S05]  /*5c80*/  @!P3 BRA `(.L_x_14313) ;  /* 0x000000000004b947 */ /* 0x000fea0003800000 */
[----:B------:R-:W-:Y:S01]  /*5c90*/  BPT.TRAP 0x1 ;  /* 0x000000040000795c */ /* 0x000fe20000300000 */
.L_x_14313:
[----:B------:R-:W-:Y:S01]  /*5ca0*/  IMAD R87, R19, 0x8, R22 ;  /* 0x0000000813577824 */ /* 0x000fe200078e0216 */
[----:B------:R-:W-:Y:S01]  /*5cb0*/  SHF.L.U32 R95, R210, 0x1f, RZ ;  /* 0x0000001fd25f7819 */ /* 0x000fe200000006ff */
[----:B------:R-:W-:Y:S01]  /*5cc0*/  BSSY B1, `(.L_x_14314) ;  /* 0x0000004000017945 */ /* 0x000fe20003800000 */
[----:B------:R-:W-:Y:S02]  /*5cd0*/  SHF.R.S32.HI R92, RZ, 0x1f, R91 ;  /* 0x0000001fff5c7819 */ /* 0x000fe4000001145b */
[----:B------:R-:W0:Y:S02]  /*5ce0*/  SYNCS.PHASECHK.TRANS64.TRYWAIT P2, [R87+URZ+0x22890], R95 ;  /* 0x0228905f570075a7 */ /* 0x000e24000804017f */
[----:B0-----:R-:W-:Y:S05]  /*5cf0*/  @!P2 BRA `(.L_x_14315) ;  /* 0x00000188004ca947 */ /* 0x001fea0003800000 */
.L_x_14579:
[----:B------:R-:W-:Y:S05]  /*5d00*/  BSYNC B1 ;  /* 0x0000000000017941 */ /* 0x000fea0003800000 */
.L_x_14314:
        /* <DEDUP_REMOVED lines=25> */
.L_x_14583:
        /* <DEDUP_REMOVED lines=13> */
.L_x_14318:
[----:B------:R-:W-:Y:S05]  /*5f70*/  BSYNC B1 ;  /* 0x0000000000017941 */ /* 0x000fea0003800000 */
.L_x_14317:
[----:B------:R-:W-:-:S03]  /*5f80*/  UMOV UR4, 0xffffffff ;  /* 0xffffffff00047882 */ /* 0x000fc60000000000 */
[----:B------:R-:W-:Y:S05]  /*5f90*/  BRA.DIV UR4, `(.L_x_14319) ;  /* 0x0000018a04047947 */ /* 0x000fea000b800000 */
[----:B--2-4-:R2:W4:Y:S04]  /*5fa0*/  SHFL.IDX PT, R5, R33, 0x1, 0x1c1f ;  /* 0x003c1f0021057f89 */ /* 0x01452800000e0000 */
[----:B---3--:R2:W3:Y:S02]  /*5fb0*/  SHFL.IDX PT, R7, R32, 0x1, 0x1c1f ;  /* 0x003c1f0020077f89 */ /* 0x0084e400000e0000 */
.L_x_14587:
        /* <DEDUP_REMOVED lines=13> */
.L_x_14295:
[----:B------:R-:W-:Y:S05]  /*6090*/  BSYNC B0 ;  /* 0x0000000000007941 */ /* 0x000fea0003800000 */
.L_x_14275:
        /* <DEDUP_REMOVED lines=17> */
.L_x_14321:
[----:B------:R-:W-:Y:S05]  /*61b0*/  BSYNC B0 ;  /* 0x0000000000007941 */ /* 0x000fea0003800000 */
.L_x_14320:
[----:B------:R-:W3:Y:S01]  /*61c0*/  SYNCS.PHASECHK.TRANS64.TRYWAIT P3, [R87+URZ+0x228b0], R95 ;  /* 0x0228b05f570075a7 */ /* 0x000ee2000806017f */
[----:B------:R-:W-:Y:S04]  /*61d0*/  BSSY B0, `(.L_x_14322) ;  /* 0x0000002000007945 */ /* 0x000fe80003800000 */
[----:B---3--:R-:W-:Y:S05]  /*61e0*/  @!P3 BRA `(.L_x_14323) ;  /* 0x0000018400bcb947 */ /* 0x008fea0003800000 */
.L_x_14588:
[----:B------:R-:W-:Y:S05]  /*61f0*/  BSYNC B0 ;  /* 0x0000000000007941 */ /* 0x000fea0003800000 */
.L_x_14322:
        /* <DEDUP_REMOVED lines=21> */
[----:B------:R0:W4:Y:S01]  /*6350*/  SHFL.IDX PT, R39, R35, RZ, 0x1c1f ;  /* 0x001c1fff23277589 */ /* 0x00012200000e0000 */
[----:B------:R-:W-:Y:S01]  /*6360*/  ISETP.GE.AND P3, PT, R94, 0x1, PT ;  /* 0x000000015e00780c */ /* 0x000fe20003f66270 */
[----:B------:R-:W-:Y:S02]  /*6370*/  IMAD R11, R11, 0x2, R26 ;  /* 0x000000020b0b7824 */ /* 0x000fe400078e021a */
[----:B------:R0:W0:Y:S10]  /*6380*/  SHFL.IDX PT, R38, R36, RZ, 0x1c1f ;  /* 0x001c1fff24267589 */ /* 0x00003400000e0000 */
[----:B------:R-:W-:Y:S05]  /*6390*/  @!P3 BRA `(.L_x_14325) ;  /* 0x0000000000a4b947 */ /* 0x000fea0003800000 */
[----:B------:R-:W-:Y:S02]  /*63a0*/  ISETP.NE.AND P5, PT, R77, RZ, PT ;  /* 0x000000ff4d00720c */ /* 0x000fe40003fa5270 */
[----:B------:R-:W-:Y:S02]  /*63b0*/  ISETP.NE.AND P4, PT, R78, RZ, PT ;  /* 0x000000ff4e00720c */ /* 0x000fe40003f85270 */
[----:B------:R-:W-:-:S09]  /*63c0*/  PRMT R37, R10, 0x8880, RZ ;  /* 0x000088800a257816 */ /* 0x000fd200000000ff */
[----:B------:R-:W5:Y:S01]  /*63d0*/  @P5 LDS.128 R4, [R34] ;  /* 0x0000000022045984 */ /* 0x000f620000000c00 */
[----:B-12-4-:R-:W-:-:S04]  /*63e0*/  @P5 LEA R32, P3, R16, R39, 0x1 ;  /* 0x0000002710205211 */ /* 0x016fc800078608ff */
        /* <DEDUP_REMOVED lines=8> */
[----:B------:R-:W1:Y:S10]  /*6470*/  @P4 LDS.128 R4, [R11] ;  /* 0x000000000b044984 */ /* 0x000e740000000c00 */
        /* <DEDUP_REMOVED lines=27> */
.L_x_14325:
[----:B------:R-:W-:Y:S05]  /*6630*/  BSYNC B0 ;  /* 0x0000000000007941 */ /* 0x000fea0003800000 */
.L_x_14324:
[----:B------:R-:W-:Y:S01]  /*6640*/  ISETP.GE.AND P3, PT, R94, 0x41, PT ;  /* 0x000000415e00780c */ /* 0x000fe20003f66270 */
[----:B0-----:R-:W0:Y:S01]  /*6650*/  SHFL.IDX PT, R36, R36, 0x1, 0x1c1f ;  /* 0x003c1f0024247f89 */ /* 0x001e2200000e0000 */
[----:B------:R-:W-:Y:S03]  /*6660*/  BSSY B0, `(.L_x_14326) ;  /* 0x000002c000007945 */ /* 0x000fe60003800000 */
[----:B------:R-:W0:Y:S08]  /*6670*/  SHFL.IDX PT, R35, R35, 0x1, 0x1c1f ;  /* 0x003c1f0023237f89 */ /* 0x000e3000000e0000 */
[----:B------:R-:W-:Y:S05]  /*6680*/  @!P3 BRA `(.L_x_14327) ;  /* 0x0000000000a4b947 */ /* 0x000fea0003800000 */
[----:B------:R-:W-:Y:S02]  /*6690*/  ISETP.NE.AND P5, PT, R77, RZ, PT ;  /* 0x000000ff4d00720c */ /* 0x000fe40003fa5270 */
[----:B------:R-:W-:Y:S02]  /*66a0*/  ISETP.NE.AND P4, PT, R78, RZ, PT ;  /* 0x000000ff4e00720c */ /* 0x000fe40003f85270 */
[----:B------:R-:W-:-:S09]  /*66b0*/  PRMT R37, R10, 0x8880, RZ ;  /* 0x000088800a257816 */ /* 0x000fd200000000ff */
[----:B------:R-:W5:Y:S01]  /*66c0*/  @P5 LDS.128 R4, [R34+0x2000] ;  /* 0x0020000022045984 */ /* 0x000f620000000c00 */
[----:B012---:R-:W-:-:S04]  /*66d0*/  @P5 LEA R32, P3, R16, R35, 0x1 ;  /* 0x0000002310205211 */ /* 0x007fc800078608ff */
[----:B------:R-:W-:Y:S02]  /*66e0*/  @P5 LEA.HI.X R33, R16, R36, R17, 0x1, P3 ;  /* 0x0000002410215211 */ /* 0x000fe400018f0c11 */
[----:B------:R-:W-:-:S04]  /*66f0*/  @P4 LEA R14, P3, R2, R35, 0x1 ;  /* 0x00000023020e4211 */ /* 0x000fc800078608ff */
[----:B------:R-:W-:Y:S02]  /*6700*/  @P4 LEA.HI.X R15, R2, R36, R209, 0x1, P3 ;  /* 0x00000024020f4211 */ /* 0x000fe400018f0cd1 */
[----:B------:R-:W-:-:S13]  /*6710*/  ISETP.NE.AND P3, PT, R79, RZ, PT ;  /* 0x000000ff4f00720c */ /* 0x000fda0003f65270 */
[----:B------:R-:W-:-:S04]  /*6720*/  @P3 LEA R12, P6, R216, R35, 0x1 ;  /* 0x00000023d80c3211 */ /* 0x000fc800078c08ff */
[----:B------:R-:W-:Y:S01]  /*6730*/  @P3 LEA.HI.X R13, R216, R36, R229, 0x1, P6 ;  /* 0x00000024d80d3211 */ /* 0x000fe200030f0ce5 */
[----:B-----5:R0:W-:Y:S01]  /*6740*/  @P5 ST.E.128 desc[UR42][R32.64], R4 ;  /* 0x0000000420005985 */ /* 0x0201e2000c101d2a */
        /* <DEDUP_REMOVED lines=29> */
.L_x_14327:
[----:B------:R-:W-:Y:S05]  /*6920*/  BSYNC B0 ;  /* 0x0000000000007941 */ /* 0x000fea0003800000 */
.L_x_14326:
[----:B------:R-:W-:Y:S01]  /*6930*/  @!PT LDS RZ, [RZ] ;  /* 0x00000000fffff984 */ /* 0x000fe20000000800 */
[----:B------:R-:W-:Y:S01]  /*6940*/  @!PT LDS RZ, [RZ] ;  /* 0x00000000fffff984 */ /* 0x000fe20000000800 */
[----:B------:R-:W-:Y:S01]  /*6950*/  @!PT LDS RZ, [RZ] ;  /* 0x00000000fffff984 */ /* 0x000fe20000000800 */
[----:B------:R-:W-:Y:S01]  /*6960*/  @!PT LDS RZ, [RZ] ;  /* 0x00000000fffff984 */ /* 0x000fe20000000800 */
[----:B------:R5:W-:Y:S06]  /*6970*/  MEMBAR.ALL.CTA ;  /* 0x0000000000007992 */ /* 0x000bec0000008000 */
[----:B-----5:R-:W5:Y:S01]  /*6980*/  FENCE.VIEW.ASYNC.S ;  /* 0x00000000000073c6 */ /* 0x020f620000000000 */
[----:B-1-3--:R-:W-:Y:S01]  /*6990*/  @!P2 VIADD R87, R87, 0x228c0 ;  /* 0x000228c05757a836 */ /* 0x00afe20000000000 */
[----:B-----5:R1:W-:Y:S01]  /*69a0*/  BAR.SYNC.DEFER_BLOCKING R60, 0x80 ;  /* 0x0002003c0000751d */ /* 0x0203e20000010000 */
[----:B------:R-:W-:Y:S01]  /*69b0*/  LOP3.LUT P3, RZ, R18, 0x2, RZ, 0xc0, !PT ;  /* 0x0000000212ff7812 */ /* 0x000fe2000786c0ff */
[----:B------:R-:W-:-:S02]  /*69c0*/  VIADD R19, R19, 0x1 ;  /* 0x0000000113137836 */ /* 0x000fc40000000000 */
[----:B------:R-:W-:-:S04]  /*69d0*/  @!P2 PRMT R87, RZ, 0x654, R87 ;  /* 0x00000654ff57a816 */ /* 0x000fc80000000057 */
[----:B------:R1:W-:Y:S01]  /*69e0*/  @!P2 SYNCS.ARRIVE.TRANS64.RED.A1T0 RZ, [R87+URZ], RZ ;  /* 0x000000ff57ffa9a7 */ /* 0x0003e2000810043f */
[----:B------:R-:W-:-:S04]  /*69f0*/  ISETP.NE.AND P2, PT, R19, 0x2, PT ;  /* 0x000000021300780c */ /* 0x000fc80003f45270 */
[----:B0-----:R-:W-:Y:S02]  /*6a00*/  SEL R5, RZ, 0x1, P2 ;  /* 0x00000001ff057807 */ /* 0x001fe40001000000 */
        /* <DEDUP_REMOVED lines=9> */
.L_x_14270:
[----:B------:R-:W0:Y:S01]  /*6aa0*/  LDC R0, c[0x0][0x448] ;  /* 0x00011200ff007b82 */ /* 0x000e220000000800 */
[----:B------:R-:W-:Y:S01]  /*6ab0*/  IMAD.MOV.U32 R172, RZ, RZ, RZ ;  /* 0x000000ffffac7224 */ /* 0x000fe200078e00ff */
[----:B0-----:R-:W-:Y:S01]  /*6ac0*/  ISETP.NE.AND P1, PT, R0, 0x1, PT ;  /* 0x000000010000780c */ /* 0x001fe20003f25270 */
[----:B------:R-:W-:-:S12]  /*6ad0*/  VIADD R0, R222, 0x7f ;  /* 0x0000007fde007836 */ /* 0x000fd80000000000 */
[----:B------:R-:W0:Y:S08]  /*6ae0*/  @P1 LDC R3, c[0x0][0x44c] ;  /* 0x00011300ff031b82 */ /* 0x000e300000000800 */
[----:B------:R-:W1:Y:S01]  /*6af0*/  @P1 LDC R4, c[0x0][0x450] ;  /* 0x00011400ff041b82 */ /* 0x000e620000000800 */
[----:B0-----:R-:W-:-:S05]  /*6b00*/  @P1 IMAD.HI.U32 R3, R0, R3, RZ ;  /* 0x0000000300031227 */ /* 0x001fca00078e00ff */
[----:B-1----:R-:W-:-:S05]  /*6b10*/  @P1 SHF.R.U32.HI R0, RZ, R4, R3 ;  /* 0x00000004ff001219 */ /* 0x002fca0000011603 */
[----:B------:R-:W-:-:S04]  /*6b20*/  IMAD.IADD R0, R31, 0x1, R0 ;  /* 0x000000011f007824 */ /* 0x000fc800078e0200 */
[----:B------:R-:W-:-:S05]  /*6b30*/  IMAD.HI R0, R0, 0x2aaaaaab, RZ ;  /* 0x2aaaaaab00007827 */ /* 0x000fca00078e02ff */
[----:B------:R-:W-:-:S04]  /*6b40*/  SHF.R.U32.HI R3, RZ, 0x1f, R0 ;  /* 0x0000001fff037819 */ /* 0x000fc80000011600 */
[----:B------:R-:W-:-:S04]  /*6b50*/  LEA.HI.SX32 R3, R0, R3, 0x1c ;  /* 0x0000000300037211 */ /* 0x000fc800078fe2ff */
[----:B------:R-:W-:-:S04]  /*6b60*/  VIMNMX R9, R30, R3, PT ;  /* 0x000000031e097248 */ /* 0x000fc80003fe0100 */
[----:B------:R-:W-:Y:S01]  /*6b70*/  ISETP.GE.AND P1, PT, R9, 0x1, PT ;  /* 0x000000010900780c */ /* 0x000fe20003f26270 */
[----:B------:R-:W-:-:S12]  /*6b80*/  @P0 BRA `(.L_x_14329) ;  /* 0x00000000000c0947 */ /* 0x000fd80003800000 */
[----:B------:R-:W0:Y:S01]  /*6b90*/  FENCE.VIEW.ASYNC.G ;  /* 0x00000000000073c6 */ /* 0x000e220000000100 */
[----:B------:R-:W-:Y:S05]  /*6ba0*/  WARPSYNC.ALL ;  /* 0x0000000000007948 */ /* 0x000fea0003800000 */
[----:B0-----:R-:W-:Y:S06]  /*6bb0*/  BAR.ARV 0xc, 0x180 ;  /* 0x0306000000007b1d */ /* 0x001fec0000002000 */
.L_x_14329:
[----:B------:R-:W-:Y:S04]  /*6bc0*/  BSSY B0, `(.L_x_14330) ;  /* 0x0000020000007945 */ /* 0x000fe80003800000 */
[----:B------:R-:W-:Y:S05]  /*6bd0*/  @!P1 BRA `(.L_x_14331) ;  /* 0x0000000000789947 */ /* 0x000fea0003800000 */
[----:B------:R-:W3:Y:S01]  /*6be0*/  LDL R0, [R1+0x2c] ;  /* 0x00002c0001007983 */ /* 0x000ee20000100800 */
[----:B------:R-:W-:Y:S01]  /*6bf0*/  ULDC UR4, c[0x0][0x9f0] ;  /* 0x00027c0000047ab9 */ /* 0x000fe20000000800 */
[----:B---3--:R-:W-:-:S04]  /*6c00*/  ISETP.NE.AND P0, PT, R0, RZ, PT ;  /* 0x000000ff0000720c */ /* 0x008fc80003f05270 */
        /* <DEDUP_REMOVED lines=27> */
.L_x_14331:
[----:B------:R-:W-:Y:S05]  /*6dc0*/  BSYNC B0 ;  /* 0x0000000000007941 */ /* 0x000fea0003800000 */
.L_x_14330:
[----:B------:R-:W3:Y:S01]  /*6dd0*/  LDL R0, [R1+0x40] ;  /* 0x0000400001007983 */ /* 0x000ee20000100800 */
        /* <DEDUP_REMOVED lines=28> */
[----:B--2---:R-:W-:Y:S02]  /*6fa0*/  CS2R R98, SRZ ;  /* 0x0000000000627805 */ /* 0x004fe4000001ff00 */
        /* <DEDUP_REMOVED lines=29> */
[----:B----4-:R-:W-:Y:S02]  /*7180*/  CS2R R38, SRZ ;  /* 0x0000000000267805 */ /* 0x010fe4000001ff00 */
[----:B------:R-:W-:-:S02]  /*7190*/  CS2R R36, SRZ ;  /* 0x0000000000247805 */ /* 0x000fc4000001ff00 */
[----:B------:R-:W-:Y:S02]  /*71a0*/  CS2R R34, SRZ ;  /* 0x0000000000227805 */ /* 0x000fe4000001ff00 */
        /* <DEDUP_REMOVED lines=18> */
.L_x_14591:
        /* <DEDUP_REMOVED lines=26> */
.L_x_14335:
[----:B------:R-:W-:Y:S05]  /*7470*/  BSYNC B6 ;  /* 0x0000000000067941 */ /* 0x000fea0003800000 */
.L_x_14334:
        /* <DEDUP_REMOVED lines=13> */
.L_x_14339:
[----:B--2---:R2:W3:Y:S02]  /*7550*/  SYNCS.PHASECHK.TRANS64.TRYWAIT P0, [R22+URZ+0x22800], R3 ;  /* 0x02280003160075a7 */ /* 0x0044e4000800017f */
[----:B---3--:R-:W-:Y:S05]  /*7560*/  @!P0 NANOSLEEP.SYNCS 0x989680 ;  /* 0x009896800000895d */ /* 0x008fea0003900000 */
[----:B------:R-:W3:Y:S02]  /*7570*/  @!P0 SYNCS.PHASECHK.TRANS64 P0, [R22+URZ+0x22800], R3 ;  /* 0x02280003160085a7 */ /* 0x000ee4000800007f */
[----:B---3--:R-:W-:Y:S05]  /*7580*/  @!P0 BRA `(.L_x_14339) ;  /* 0xfffffffc00f08947 */ /* 0x008fea000383ffff */
.L_x_14338:
[----:B------:R-:W-:Y:S05]  /*7590*/  BSYNC B0 ;  /* 0x0000000000007941 */ /* 0x000fea0003800000 */
.L_x_14337:
[----:B------:R-:W-:Y:S05]  /*75a0*/  BRA `(.L_x_14340) ;  /* 0x0000002c00b87947 */ /* 0x000fea0003800000 */
.L_x_14336:
        /* <DEDUP_REMOVED lines=30> */
.L_x_14342:
[----:B------:R-:W-:Y:S05]  /*7790*/  BSYNC B6 ;  /* 0x0000000000067941 */ /* 0x000fea0003800000 */
.L_x_14341:
[----:B------:R-:W-:Y:S01]  /*77a0*/  LEA.HI R33, R33, R28, RZ, 0x2 ;  /* 0x0000001c21217211 */ /* 0x000fe200078f10ff */
[----:B------:R-:W-:Y:S01]  /*77b0*/  ULDC.U8 UR4, c[0x0][0x410] ;  /* 0x0001040000047ab9 */ /* 0x000fe20000000000 */
[----:B------:R-:W-:Y:S01]  /*77c0*/  BSSY B0, `(.L_x_14343) ;  /* 0x00002c4000007945 */ /* 0x000fe20003800000 */
[----:B------:R-:W-:Y:S01]  /*77d0*/  ISETP.NE.AND P0, PT, RZ, UR4, PT ;  /* 0x00000004ff007c0c */ /* 0x000fe2000bf05270 */
[----:B------:R-:W-:Y:S01]  /*77e0*/  IMAD.IADD R40, R206, 0x1, R222 ;  /* 0x00000001ce287824 */ /* 0x000fe200078e02de */
[----:B------:R-:W-:Y:S02]  /*77f0*/  SHF.R.S32.HI R3, RZ, 0x1f, R33 ;  /* 0x0000001fff037819 */ /* 0x000fe40000011421 */
[----:B------:R-:W-:Y:S02]  /*7800*/  LOP3.LUT R33, R33, 0xfffffffc, RZ, 0xc0, !PT ;  /* 0xfffffffc21217812 */ /* 0x000fe400078ec0ff */
[----:B------:R-:W-:-:S03]  /*7810*/  LEA.HI R3, R3, R206, RZ, 0x3 ;  /* 0x000000ce03037211 */ /* 0x000fc600078f18ff */
[----:B------:R-:W-:Y:S01]  /*7820*/  IMAD.IADD R9, R28, 0x1, -R33 ;  /* 0x000000011c097824 */ /* 0x000fe200078e0a21 */
[----:B------:R-:W-:-:S05]  /*7830*/  LOP3.LUT R3, R3, 0xfffffff8, RZ, 0xc0, !PT ;  /* 0xfffffff803037812 */ /* 0x000fca00078ec0ff */
[----:B------:R-:W-:Y:S01]  /*7840*/  IMAD.IADD R33, R206, 0x1, -R3 ;  /* 0x00000001ce217824 */ /* 0x000fe200078e0a03 */
[----:B------:R-:W-:Y:S06]  /*7850*/  @!P0 BRA `(.L_x_14344) ;  /* 0x0000001400988947 */ /* 0x000fec0003800000 */
[----:B------:R-:W1:Y:S01]  /*7860*/  LDC R37, c[0x0][0x448] ;  /* 0x00011200ff257b82 */ /* 0x000e620000000800 */
[----:B------:R-:W-:Y:S01]  /*7870*/  IMAD R3, R9, 0x40, R40 ;  /* 0x0000004009037824 */ /* 0x000fe200078e0228 */
[----:B------:R-:W-:Y:S01]  /*7880*/  ULDC.64 UR4, c[0x0][0x3f8] ;  /* 0x0000fe0000047ab9 */ /* 0x000fe20000000a00 */
[----:B------:R-:W-:Y:S01]  /*7890*/  ULDC.64 UR6, c[0x0][0x408] ;  /* 0x0001020000067ab9 */ /* 0x000fe20000000a00 */
[----:B------:R-:W-:Y:S01]  /*78a0*/  IMAD.MOV.U32 R27, RZ, RZ, R29 ;  /* 0x000000ffff1b7224 */ /* 0x000fe200078e001d */
[----:B------:R-:W-:Y:S01]  /*78b0*/  SHF.R.S32.HI R36, RZ, 0x1f, R211 ;  /* 0x0000001fff247819 */ /* 0x000fe200000114d3 */
[----:B------:R-:W-:Y:S01]  /*78c0*/  IMAD.MOV.U32 R25, RZ, RZ, R31 ;  /* 0x000000ffff197224 */ /* 0x000fe200078e001f */
[----:B-1----:R-:W-:-:S13]  /*78d0*/  ISETP.NE.AND P0, PT, R37, 0x1, PT ;  /* 0x000000012500780c */ /* 0x002fda0003f05270 */
[----:B------:R-:W1:Y:S08]  /*78e0*/  @P0 LDC R0, c[0x0][0x44c] ;  /* 0x00011300ff000b82 */ /* 0x000e700000000800 */
[----:B------:R-:W2:Y:S01]  /*78f0*/  @P0 LDC R5, c[0x0][0x450] ;  /* 0x00011400ff050b82 */ /* 0x000ea20000000800 */
        /* <DEDUP_REMOVED lines=23> */
.L_x_14597:
        /* <DEDUP_REMOVED lines=13> */
[----:B------:R-:W-:Y:S01]  /*7b40*/  CS2R R26, SRZ ;  /* 0x00000000001a7805 */ /* 0x000fe2000001ff00 */
[----:B----4-:R-:W-:-:S08]  /*7b50*/  IMAD.MOV.U32 R9, RZ, RZ, R7 ;  /* 0x000000ffff097224 */ /* 0x010fd000078e0007 */
[----:B------:R-:W-:Y:S02]  /*7b60*/  @!P2 IMAD.WIDE R4, R204, 0x2, R4 ;  /* 0x00000002cc04a825 */ /* 0x000fe400078e0204 */
[C---:B------:R-:W-:Y:S02]  /*7b70*/  @!P3 SHF.L.U64.HI R11, R211.reuse, 0x1, R36 ;  /* 0x00000001d30bb819 */ /* 0x040fe40000010224 */
[----:B------:R-:W-:Y:S01]  /*7b80*/  @!P3 IMAD.SHL.U32 R6, R211, 0x2, RZ ;  /* 0x00000002d306b824 */ /* 0x000fe200078e00ff */
[----:B------:R2:W5:Y:S01]  /*7b90*/  @!P2 LD.E.64 R26, desc[UR42][R4.64] ;  /* 0x0000002a041aa980 */ /* 0x000562000c101b00 */
[----:B------:R-:W-:Y:S02]  /*7ba0*/  CS2R R28, SRZ ;  /* 0x00000000001c7805 */ /* 0x000fe4000001ff00 */
[----:B------:R-:W-:Y:S02]  /*7bb0*/  CS2R R24, SRZ ;  /* 0x0000000000187805 */ /* 0x000fe4000001ff00 */
[----:B------:R-:W-:-:S02]  /*7bc0*/  CS2R R20, SRZ ;  /* 0x0000000000147805 */ /* 0x000fc4000001ff00 */
[-C--:B--2---:R-:W-:Y:S02]  /*7bd0*/  @!P3 IADD3 R4, P0, R3, R6.reuse, RZ ;  /* 0x000000060304b210 */ /* 0x084fe40007f1e0ff */
[----:B0-----:R-:W-:Y:S01]  /*7be0*/  @!P3 IADD3 R6, P1, R8, R6, RZ ;  /* 0x000000060806b210 */ /* 0x001fe20007f3e0ff */
[----:B------:R-:W-:-:S04]  /*7bf0*/  @!P2 IMAD.WIDE R8, R204, 0x2, R8 ;  /* 0x00000002cc08a825 */ /* 0x000fc800078e0208 */
[--C-:B------:R-:W-:Y:S01]  /*7c00*/  @!P3 IMAD.X R5, R0, 0x1, R11.reuse, P0 ;  /* 0x000000010005b824 */ /* 0x100fe200000e060b */
[----:B------:R0:W5:Y:S01]  /*7c10*/  @!P2 LD.E.64 R28, desc[UR42][R8.64] ;  /* 0x0000002a081ca980 */ /* 0x000162000c101b00 */
[----:B------:R-:W-:-:S03]  /*7c20*/  @!P3 IMAD.X R7, R7, 0x1, R11, P1 ;  /* 0x000000010707b824 */ /* 0x000fc600008e060b */
[----:B------:R0:W5:Y:S04]  /*7c30*/  @!P3 LD.E.64 R24, desc[UR42][R4.64] ;  /* 0x0000002a0418b980 */ /* 0x000168000c101b00 */
[----:B------:R0:W5:Y:S02]  /*7c40*/  @!P3 LD.E.64 R20, desc[UR42][R6.64] ;  /* 0x0000002a0614b980 */ /* 0x000164000c101b00 */
.L_x_14347:
[----:B------:R-:W-:Y:S05]  /*7c50*/  BSYNC B1 ;  /* 0x0000000000017941 */ /* 0x000fea0003800000 */
.L_x_14346:
        /* <DEDUP_REMOVED lines=20> */
.L_x_14603:
[----:B------:R-:W5:Y:S01]  /*7da0*/  LDL R5, [R1+0x3c] ;  /* 0x00003c0001057983 */ /* 0x000f620000100800 */
[----:B------:R-:W-:Y:S01]  /*7db0*/  VIADD R40, R40, 0x40 ;  /* 0x0000004028287836 */ /* 0x000fe20000000000 */
[----:B------:R-:W-:Y:S01]  /*7dc0*/  BSSY B1, `(.L_x_14349) ;  /* 0x0000021000017945 */ /* 0x000fe20003800000 */
[----:B------:R-:W-:Y:S02]  /*7dd0*/  CS2R R12, SRZ ;  /* 0x00000000000c7805 */ /* 0x000fe4000001ff00 */
[----:B0-----:R-:W-:Y:S02]  /*7de0*/  CS2R R10, SRZ ;  /* 0x00000000000a7805 */ /* 0x001fe4000001ff00 */
[----:B------:R-:W-:Y:S02]  /*7df0*/  CS2R R14, SRZ ;  /* 0x00000000000e7805 */ /* 0x000fe4000001ff00 */
[----:B------:R-:W-:Y:S02]  /*7e00*/  ISETP.GE.AND P0, PT, R40, R37, PT ;  /* 0x000000252800720c */ /* 0x000fe40003f06270 */
        /* <DEDUP_REMOVED lines=10> */
[----:B------:R-:W-:Y:S01]  /*7eb0*/  CS2R R12, SRZ ;  /* 0x00000000000c7805 */ /* 0x000fe2000001ff00 */
[----:B-1----:R-:W-:-:S08]  /*7ec0*/  IMAD.MOV.U32 R8, RZ, RZ, R30 ;  /* 0x000000ffff087224 */ /* 0x002fd000078e001e */
        /* <DEDUP_REMOVED lines=16> */
.L_x_14350:
[----:B------:R-:W-:Y:S05]  /*7fd0*/  BSYNC B1 ;  /* 0x0000000000017941 */ /* 0x000fea0003800000 */
.L_x_14349:
[----:B0---4-:R-:W4:Y:S01]  /*7fe0*/  LDL R7, [R1+0x14] ;  /* 0x0000140001077983 */ /* 0x011f220000100800 */
[----:B------:R-:W0:Y:S01]  /*7ff0*/  SYNCS.PHASECHK.TRANS64.TRYWAIT P0, [R22+URZ+0x22800], R35 ;  /* 0x02280023160075a7 */ /* 0x000e22000800017f */
[C---:B--2---:R-:W-:Y:S01]  /*8000*/  IMAD.SHL.U32 R0, R33.reuse, 0x40, RZ ;  /* 0x0000004021007824 */ /* 0x044fe200078e00ff */
[----:B------:R-:W-:Y:S01]  /*8010*/  LOP3.LUT P2, RZ, R33, 0x4, RZ, 0xc0, !PT ;  /* 0x0000000421ff7812 */ /* 0x000fe2000784c0ff */
[----:B-----5:R-:W-:Y:S01]  /*8020*/  IMAD.MOV.U32 R4, RZ, RZ, R8 ;  /* 0x000000ffff047224 */ /* 0x020fe200078e0008 */
[----:B------:R-:W-:Y:S01]  /*8030*/  VIADDMNMX R31, R37, -R222, 0x80, PT ;  /* 0x00000080251f7446 */ /* 0x000fe200038009de */
[----:B------:R-:W-:Y:S01]  /*8040*/  IMAD.MOV.U32 R5, RZ, RZ, R13 ;  /* 0x000000ffff057224 */ /* 0x000fe200078e000d */
[----:B---3--:R-:W-:Y:S01]  /*8050*/  LOP3.LUT R3, R0, 0x1c0, RZ, 0xc0, !PT ;  /* 0x000001c000037812 */ /* 0x008fe200078ec0ff */
[----:B------:R-:W-:Y:S01]  /*8060*/  IMAD.MOV.U32 R6, RZ, RZ, R10 ;  /* 0x000000ffff067224 */ /* 0x000fe200078e000a */
[----:B------:R-:W-:Y:S01]  /*8070*/  PRMT R33, R4, 0x7610, R33 ;  /* 0x0000761004217816 */ /* 0x000fe20000000021 */
[----:B------:R-:W-:Y:S01]  /*8080*/  IMAD.MOV.U32 R4, RZ, RZ, R12 ;  /* 0x000000ffff047224 */ /* 0x000fe200078e000c */
[----:B------:R-:W-:Y:S01]  /*8090*/  LOP3.LUT R0, R3, 0x18, R16, 0xf8, !PT ;  /* 0x0000001803007812 */ /* 0x000fe200078ef810 */
[----:B------:R-:W-:Y:S01]  /*80a0*/  BSSY B1, `(.L_x_14351) ;  /* 0x0000012000017945 */ /* 0x000fe20003800000 */
[----:B------:R-:W-:-:S02]  /*80b0*/  SHF.R.U32.HI R3, RZ, 0x3, R3 ;  /* 0x00000003ff037819 */ /* 0x000fc40000011603 */
[----:B------:R-:W-:Y:S01]  /*80c0*/  PRMT R47, R5, 0x7610, R47 ;  /* 0x00007610052f7816 */ /* 0x000fe2000000002f */
[----:B------:R-:W-:Y:S01]  /*80d0*/  IMAD.MOV.U32 R5, RZ, RZ, R15 ;  /* 0x000000ffff057224 */ /* 0x000fe200078e000f */
[----:B------:R-:W-:Y:S01]  /*80e0*/  LOP3.LUT R0, R0, R3, RZ, 0x3c, !PT ;  /* 0x0000000300007212 */ /* 0x000fe200078e3cff */
[----:B------:R-:W-:Y:S01]  /*80f0*/  IMAD.MOV.U32 R3, RZ, RZ, R9 ;  /* 0x000000ffff037224 */ /* 0x000fe200078e0009 */
[----:B------:R-:W-:Y:S02]  /*8100*/  PRMT R34, R6, 0x7610, R34 ;  /* 0x0000761006227816 */ /* 0x000fe40000000022 */
[----:B------:R-:W-:Y:S02]  /*8110*/  ISETP.GE.AND P1, PT, R206, R31, PT ;  /* 0x0000001fce00720c */ /* 0x000fe40003f26270 */
[----:B-1----:R-:W-:Y:S01]  /*8120*/  PRMT R30, R3, 0x5410, R4 ;  /* 0x00005410031e7816 */ /* 0x002fe20000000004 */
[----:B------:R-:W-:-:S05]  /*8130*/  IMAD.MOV.U32 R4, RZ, RZ, R14 ;  /* 0x000000ffff047224 */ /* 0x000fca00078e000e */
[----:B------:R-:W-:Y:S01]  /*8140*/  PRMT R48, R4, 0x7610, R48 ;  /* 0x0000761004307816 */ /* 0x000fe20000000030 */
[----:B----4-:R-:W-:Y:S02]  /*8150*/  IMAD R3, R7, 0x200, R0 ;  /* 0x0000020007037824 */ /* 0x010fe400078e0200 */
[----:B------:R-:W-:Y:S02]  /*8160*/  IMAD.MOV.U32 R0, RZ, RZ, R11 ;  /* 0x000000ffff007224 */ /* 0x000fe400078e000b */
[----:B------:R-:W-:-:S03]  /*8170*/  IMAD R3, R3, 0x2, R22 ;  /* 0x0000000203037824 */ /* 0x000fc600078e0216 */
[----:B------:R-:W-:Y:S01]  /*8180*/  PRMT R45, R45, 0x5410, R0 ;  /* 0x000054102d2d7816 */ /* 0x000fe20000000000 */
[C---:B------:R-:W-:Y:S02]  /*8190*/  VIADD R4, R3.reuse, 0x18400 ;  /* 0x0001840003047836 */ /* 0x040fe40000000000 */
[----:B------:R-:W-:Y:S01]  /*81a0*/  VIADD R0, R3, 0x18440 ;  /* 0x0001844003007836 */ /* 0x000fe20000000000 */
[----:B0-----:R-:W-:Y:S06]  /*81b0*/  @!P0 BRA `(.L_x_14352) ;  /* 0x0000016800e88947 */ /* 0x001fec0003800000 */
.L_x_14604:
[----:B------:R-:W-:Y:S05]  /*81c0*/  BSYNC B1 ;  /* 0x0000000000017941 */ /* 0x000fea0003800000 */
.L_x_14351:
        /* <DEDUP_REMOVED lines=14> */
[----:B0-----:R-:W-:Y:S01]  /*82b0*/  SHF.R.U64 R35, R26, 0x10, R27 ;  /* 0x000000101a237819 */ /* 0x001fe2000000121b */
[----:B------:R-:W-:Y:S01]  /*82c0*/  IMAD.U32 R40, R39, 0x10000, RZ ;  /* 0x0001000027287824 */ /* 0x000fe200078e00ff */
[----:B------:R-:W-:Y:S01]  /*82d0*/  SHF.R.U64 R38, R28, 0x10, R29 ;  /* 0x000000101c267819 */ /* 0x000fe2000000121d */
[----:B------:R-:W-:Y:S01]  /*82e0*/  IMAD.U32 R37, R36, 0x10000, RZ ;  /* 0x0001000024257824 */ /* 0x000fe200078e00ff */
[----:B------:R-:W-:-:S02]  /*82f0*/  PRMT R35, R41, 0x5410, R35 ;  /* 0x0000541029237816 */ /* 0x000fc40000000023 */
[----:B------:R-:W-:Y:S02]  /*8300*/  LOP3.LUT R39, R39, 0xffff0000, RZ, 0xc0, !PT ;  /* 0xffff000027277812 */ /* 0x000fe400078ec0ff */
        /* <DEDUP_REMOVED lines=35> */
.L_x_14356:
[----:B------:R-:W-:Y:S05]  /*8540*/  BSYNC B2 ;  /* 0x0000000000027941 */ /* 0x000fea0003800000 */
.L_x_14355:
        /* <DEDUP_REMOVED lines=47> */
.L_x_14354:
[----:B------:R-:W-:Y:S05]  /*8840*/  BSYNC B1 ;  /* 0x0000000000017941 */ /* 0x000fea0003800000 */
.L_x_14353:
        /* <DEDUP_REMOVED lines=54> */
.L_x_14359:
[----:B------:R-:W-:Y:S05]  /*8bb0*/  BSYNC B1 ;  /* 0x0000000000017941 */ /* 0x000fea0003800000 */
.L_x_14358:
[----:B------:R-:W-:Y:S05]  /*8bc0*/  @P1 BRA `(.L_x_14357) ;  /* 0x00000018000c1947 */ /* 0x000fea0003800000 */
[----:B-1----:R-:W1:Y:S01]  /*8bd0*/  LDS.128 R4, [R0+0x2000] ;  /* 0x0020000000047984 */ /* 0x002e620000000c00 */
[----:B------:R-:W-:Y:S02]  /*8be0*/  SHF.R.U64 R8, R8, 0x10, R9 ;  /* 0x0000001008087819 */ /* 0x000fe40000001209 */
[----:B------:R-:W-:Y:S02]  /*8bf0*/  SHF.R.U32.HI R12, RZ, 0x10, R11 ;  /* 0x00000010ff0c7819 */ /* 0x000fe4000001160b */
[----:B------:R-:W-:Y:S02]  /*8c00*/  SHF.R.U32.HI R9, RZ, 0x10, R9 ;  /* 0x00000010ff097819 */ /* 0x000fe40000011609 */
[----:B------:R-:W-:Y:S02]  /*8c10*/  PRMT R12, R45, 0x5432, R12 ;  /* 0x000054322d0c7816 */ /* 0x000fe4000000000c */
[----:B------:R-:W-:Y:S02]  /*8c20*/  PRMT R30, R30, 0x5410, R9 ;  /* 0x000054101e1e7816 */ /* 0x000fe40000000009 */
[----:B------:R-:W-:Y:S01]  /*8c30*/  SHF.R.U64 R3, R10, 0x10, R11 ;  /* 0x000000100a037819 */ /* 0x000fe2000000120b */
[----:B------:R-:W-:Y:S01]  /*8c40*/  IMAD.U32 R13, R12, 0x10000, RZ ;  /* 0x000100000c0d7824 */ /* 0x000fe200078e00ff */
[----:B------:R-:W-:Y:S01]  /*8c50*/  PRMT R33, R33, 0x5410, R8 ;  /* 0x0000541021217816 */ /* 0x000fe20000000008 */
[----:B------:R-:W-:Y:S01]  /*8c60*/  IMAD.U32 R11, R30, 0x10000, RZ ;  /* 0x000100001e0b7824 */ /* 0x000fe200078e00ff */
[----:B------:R-:W-:-:S02]  /*8c70*/  LOP3.LUT R12, R12, 0xffff0000, RZ, 0xc0, !PT ;  /* 0xffff00000c0c7812 */ /* 0x000fc400078ec0ff */
[----:B------:R-:W-:Y:S02]  /*8c80*/  LOP3.LUT R30, R30, 0xffff0000, RZ, 0xc0, !PT ;  /* 0xffff00001e1e7812 */ /* 0x000fe400078ec0ff */
[----:B------:R-:W-:Y:S02]  /*8c90*/  PRMT R34, R34, 0x5410, R3 ;  /* 0x0000541022227816 */ /* 0x000fe40000000003 */
[C---:B-1----:R-:W-:Y:S01]  /*8ca0*/  LOP3.LUT R9, R6.reuse, 0xffff0000, RZ, 0xc0, !PT ;  /* 0xffff000006097812 */ /* 0x042fe200078ec0ff */
[C---:B------:R-:W-:Y:S01]  /*8cb0*/  IMAD.U32 R10, R7.reuse, 0x10000, RZ ;  /* 0x00010000070a7824 */ /* 0x040fe200078e00ff */
[----:B------:R-:W-:Y:S01]  /*8cc0*/  LOP3.LUT R7, R7, 0xffff0000, RZ, 0xc0, !PT ;  /* 0xffff000007077812 */ /* 0x000fe200078ec0ff */
[----:B------:R-:W-:Y:S02]  /*8cd0*/  IMAD.U32 R8, R6, 0x10000, RZ ;  /* 0x0001000006087824 */ /* 0x000fe400078e00ff */
[C---:B------:R-:W-:Y:S01]  /*8ce0*/  FMUL.FTZ R15, R9.reuse, R13 ;  /* 0x0000000d090f7220 */ /* 0x040fe20000410000 */
[----:B------:R-:W-:Y:S01]  /*8cf0*/  FMUL.FTZ R14, R9, R11 ;  /* 0x0000000b090e7220 */ /* 0x000fe20000410000 */
[----:B------:R-:W-:Y:S01]  /*8d00*/  FMUL.FTZ R9, R7, R12 ;  /* 0x0000000c07097220 */ /* 0x000fe20000410000 */
[----:B------:R-:W-:-:S02]  /*8d10*/  IMAD.U32 R3, R4, 0x10000, RZ ;  /* 0x0001000004037824 */ /* 0x000fc400078e00ff */
        /* <DEDUP_REMOVED lines=26> */
.L_x_14344:
[----:B------:R-:W1:Y:S01]  /*8ec0*/  LDC R7, c[0x0][0x448] ;  /* 0x00011200ff077b82 */ /* 0x000e620000000800 */
[----:B------:R-:W-:Y:S01]  /*8ed0*/  IMAD R3, R9, 0x40, R40 ;  /* 0x0000004009037824 */ /* 0x000fe200078e0228 */
[----:B------:R-:W-:Y:S01]  /*8ee0*/  ULDC.64 UR4, c[0x0][0x3f8] ;  /* 0x0000fe0000047ab9 */ /* 0x000fe20000000a00 */
[----:B------:R-:W-:Y:S01]  /*8ef0*/  ULDC.64 UR6, c[0x0][0x408] ;  /* 0x0001020000067ab9 */ /* 0x000fe20000000a00 */
[----:B------:R-:W-:Y:S02]  /*8f00*/  IMAD.MOV.U32 R27, RZ, RZ, R29 ;  /* 0x000000ffff1b7224 */ /* 0x000fe400078e001d */
        /* <DEDUP_REMOVED lines=26> */
[----:B------:R-:W3:Y:S04]  /*90b0*/  SHFL.IDX PT, R0, R26, RZ, 0x1c1f ;  /* 0x001c1fff1a007589 */ /* 0x000ee800000e0000 */
[----:B------:R-:W4:Y:S04]  /*90c0*/  SHFL.IDX PT, R14, R37, RZ, 0x1c1f ;  /* 0x001c1fff250e7589 */ /* 0x000f2800000e0000 */
[----:B------:R-:W5:Y:S01]  /*90d0*/  SHFL.IDX PT, R4, R24, RZ, 0x1c1f ;  /* 0x001c1fff18047589 */ /* 0x000f6200000e0000 */
[----:B-1----:R-:W-:-:S04]  /*90e0*/  ISETP.GE.AND P0, PT, R16, R39, PT ;  /* 0x000000271000720c */ /* 0x002fc80003f06270 */
[----:B------:R-:W-:-:S13]  /*90f0*/  ISETP.GE.OR P1, PT, R40, R25, P0 ;  /* 0x000000192800720c */ /* 0x000fda0000726670 */
[C---:B------:R-:W-:Y:S01]  /*9100*/  @!P1 IMAD.SHL.U32 R5, R16.reuse, 0x2, RZ ;  /* 0x0000000210059824 */ /* 0x040fe200078e00ff */
[----:B------:R-:W-:-:S04]  /*9110*/  @!P1 SHF.L.U64.HI R7, R16, 0x1, R17 ;  /* 0x0000000110079819 */ /* 0x000fc80000010211 */
[----:B--2---:R-:W-:-:S05]  /*9120*/  @!P1 IADD3 R8, P2, R3, R5, RZ ;  /* 0x0000000503089210 */ /* 0x004fca0007f5e0ff */
[----:B---3--:R-:W-:-:S06]  /*9130*/  @!P1 IMAD.X R9, R0, 0x1, R7, P2 ;  /* 0x0000000100099824 */ /* 0x008fcc00010e0607 */
[----:B------:R-:W2:Y:S01]  /*9140*/  @!P1 LD.E.128 R8, desc[UR42][R8.64] ;  /* 0x0000002a08089980 */ /* 0x000ea2000c101d00 */
[----:B----4-:R-:W-:-:S05]  /*9150*/  @!P1 IADD3 R14, P2, R14, R5, RZ ;  /* 0x000000050e0e9210 */ /* 0x010fca0007f5e0ff */
[----:B-----5:R-:W-:Y:S02]  /*9160*/  @!P1 IMAD.X R5, R4, 0x1, R7, P2 ;  /* 0x0000000104059824 */ /* 0x020fe400010e0607 */
[----:B------:R-:W-:-:S06]  /*9170*/  @!P1 IMAD.MOV.U32 R4, RZ, RZ, R14 ;  /* 0x000000ffff049224 */ /* 0x000fcc00078e000e */
[----:B------:R-:W3:Y:S01]  /*9180*/  @!P1 LD.E.128 R4, desc[UR42][R4.64] ;  /* 0x0000002a04049980 */ /* 0x000ee2000c101d00 */
[----:B------:R-:W-:Y:S02]  /*9190*/  CS2R R20, SRZ ;  /* 0x0000000000147805 */ /* 0x000fe4000001ff00 */
[----:B------:R-:W-:Y:S02]  /*91a0*/  CS2R R34, SRZ ;  /* 0x0000000000227805 */ /* 0x000fe4000001ff00 */
[----:B------:R-:W-:Y:S01]  /*91b0*/  CS2R R28, SRZ ;  /* 0x00000000001c7805 */ /* 0x000fe2000001ff00 */
[----:B------:R-:W1:Y:S01]  /*91c0*/  SHFL.IDX PT, R14, R37, 0x1, 0x1c1f ;  /* 0x003c1f00250e7f89 */ /* 0x000e6200000e0000 */
[----:B------:R-:W-:-:S03]  /*91d0*/  CS2R R30, SRZ ;  /* 0x00000000001e7805 */ /* 0x000fc6000001ff00 */
[----:B------:R-:W4:Y:S01]  /*91e0*/  SHFL.IDX PT, R24, R24, 0x1, 0x1c1f ;  /* 0x003c1f0018187f89 */ /* 0x000f2200000e0000 */
[----:B--2---:R-:W-:Y:S02]  /*91f0*/  @!P1 IMAD.MOV.U32 R20, RZ, RZ, R10 ;  /* 0x000000ffff149224 */ /* 0x004fe400078e000a */
[----:B------:R-:W-:Y:S02]  /*9200*/  @!P1 IMAD.MOV.U32 R21, RZ, RZ, R11 ;  /* 0x000000ffff159224 */ /* 0x000fe400078e000b */
[----:B------:R-:W-:Y:S02]  /*9210*/  IMAD.MOV.U32 R0, RZ, RZ, R20 ;  /* 0x000000ffff007224 */ /* 0x000fe400078e0014 */
[----:B------:R-:W-:Y:S02]  /*9220*/  IMAD.MOV.U32 R3, RZ, RZ, R21 ;  /* 0x000000ffff037224 */ /* 0x000fe400078e0015 */
[----:B------:R-:W-:Y:S01]  /*9230*/  @!P1 IMAD.MOV.U32 R28, RZ, RZ, R8 ;  /* 0x000000ffff1c9224 */ /* 0x000fe200078e0008 */
[----:B------:R-:W-:Y:S01]  /*9240*/  PRMT R45, R45, 0x5410, R0 ;  /* 0x000054102d2d7816 */ /* 0x000fe20000000000 */
[----:B------:R-:W-:Y:S01]  /*9250*/  @!P1 IMAD.MOV.U32 R29, RZ, RZ, R9 ;  /* 0x000000ffff1d9224 */ /* 0x000fe200078e0009 */
[----:B------:R-:W2:Y:S01]  /*9260*/  SHFL.IDX PT, R0, R26, 0x1, 0x1c1f ;  /* 0x003c1f001a007f89 */ /* 0x000ea200000e0000 */
[----:B------:R-:W-:Y:S01]  /*9270*/  PRMT R48, R48, 0x5410, R3 ;  /* 0x0000541030307816 */ /* 0x000fe20000000003 */
[----:B------:R-:W-:-:S02]  /*9280*/  IMAD.MOV.U32 R8, RZ, RZ, R28 ;  /* 0x000000ffff087224 */ /* 0x000fc400078e001c */
[----:B---3--:R-:W-:Y:S01]  /*9290*/  @!P1 IMAD.MOV.U32 R34, RZ, RZ, R4 ;  /* 0x000000ffff229224 */ /* 0x008fe200078e0004 */
[----:B------:R3:W0:Y:S01]  /*92a0*/  SHFL.IDX PT, R3, R36, 0x1, 0x1c1f ;  /* 0x003c1f0024037f89 */ /* 0x00062200000e0000 */
[----:B------:R-:W-:Y:S01]  /*92b0*/  @!P1 IMAD.MOV.U32 R35, RZ, RZ, R5 ;  /* 0x000000ffff239224 */ /* 0x000fe200078e0005 */
[----:B------:R-:W-:Y:S01]  /*92c0*/  PRMT R38, R8, 0x7610, R38 ;  /* 0x0000761008267816 */ /* 0x000fe20000000026 */
        /* <DEDUP_REMOVED lines=8> */
[----:B------:R-:W-:Y:S01]  /*9350*/  IMAD.MOV.U32 R5, RZ, RZ, R31 ;  /* 0x000000ffff057224 */ /* 0x000fe200078e001f */
[----:B---3--:R-:W-:Y:S02]  /*9360*/  PRMT R36, R9, 0x7610, R36 ;  /* 0x0000761009247816 */ /* 0x008fe40000000024 */
[----:B------:R-:W-:Y:S02]  /*9370*/  CS2R R6, SRZ ;  /* 0x0000000000067805 */ /* 0x000fe4000001ff00 */
[----:B------:R-:W-:Y:S02]  /*9380*/  PRMT R49, R49, 0x5410, R4 ;  /* 0x0000541031317816 */ /* 0x000fe40000000004 */
[----:B-12-4-:R-:W-:-:S07]  /*9390*/  PRMT R45, R5, 0x7610, R45 ;  /* 0x00007610052d7816 */ /* 0x016fce000000002d */
.L_x_14614:
        /* <DEDUP_REMOVED lines=8> */
[----:B0-----:R-:W-:Y:S01]  /*9420*/  IMAD.IADD R13, R5, 0x1, -R4 ;  /* 0x00000001050d7824 */ /* 0x001fe200078e0a04 */
        /* <DEDUP_REMOVED lines=15> */
.L_x_14362:
[----:B------:R-:W-:Y:S05]  /*9520*/  BSYNC B1 ;  /* 0x0000000000017941 */ /* 0x000fea0003800000 */
.L_x_14361:
[----:B------:R-:W0:Y:S01]  /*9530*/  SYNCS.PHASECHK.TRANS64.TRYWAIT P1, [R22+URZ+0x22800], R13 ;  /* 0x0228000d160075a7 */ /* 0x000e22000802017f */
[----:B-----5:R-:W-:Y:S01]  /*9540*/  IMAD.MOV.U32 R0, RZ, RZ, R6 ;  /* 0x000000ffff007224 */ /* 0x020fe200078e0006 */
[----:B------:R-:W-:Y:S01]  /*9550*/  VIADDMNMX R25, R25, -R222, 0x80, PT ;  /* 0x0000008019197446 */ /* 0x000fe200038009de */
[----:B------:R-:W-:Y:S01]  /*9560*/  IMAD.MOV.U32 R3, RZ, RZ, R7 ;  /* 0x000000ffff037224 */ /* 0x000fe200078e0007 */
[----:B------:R-:W-:Y:S01]  /*9570*/  BSSY B1, `(.L_x_14363) ;  /* 0x0000010000017945 */ /* 0x000fe20003800000 */
[C---:B------:R-:W-:Y:S01]  /*9580*/  VIADD R12, R206.reuse, 0x40 ;  /* 0x00000040ce0c7836 */ /* 0x040fe20000000000 */
[-C--:B------:R-:W-:Y:S01]  /*9590*/  ISETP.GE.OR P2, PT, R206, R25.reuse, P0 ;  /* 0x00000019ce00720c */ /* 0x080fe20000746670 */
[----:B------:R-:W-:Y:S01]  /*95a0*/  IMAD.MOV.U32 R14, RZ, RZ, R9 ;  /* 0x000000ffff0e7224 */ /* 0x000fe200078e0009 */
[----:B------:R-:W-:Y:S01]  /*95b0*/  PRMT R54, R0, 0x5410, R3 ;  /* 0x0000541000367816 */ /* 0x000fe20000000003 */
[----:B------:R-:W-:Y:S01]  /*95c0*/  IMAD.MOV.U32 R0, RZ, RZ, R4 ;  /* 0x000000ffff007224 */ /* 0x000fe200078e0004 */
[----:B------:R-:W-:Y:S01]  /*95d0*/  ISETP.GE.OR P0, PT, R12, R25, P0 ;  /* 0x000000190c00720c */ /* 0x000fe20000706670 */
        /* <DEDUP_REMOVED lines=9> */
.L_x_14615:
[----:B------:R-:W-:Y:S05]  /*9670*/  BSYNC B1 ;  /* 0x0000000000017941 */ /* 0x000fea0003800000 */
.L_x_14363:
[----:B------:R-:W-:Y:S04]  /*9680*/  BSSY B1, `(.L_x_14365) ;  /* 0x000006b000017945 */ /* 0x000fe80003800000 */
[----:B------:R-:W-:Y:S05]  /*9690*/  @P2 BRA `(.L_x_14366) ;  /* 0x0000000400a42947 */ /* 0x000fea0003800000 */
[----:B------:R-:W2:Y:S01]  /*96a0*/  LDL R15, [R1+0x14] ;  /* 0x00001400010f7983 */ /* 0x000ea20000100800 */
[----:B------:R-:W-:Y:S01]  /*96b0*/  IMAD.SHL.U32 R33, R33, 0x40, RZ ;  /* 0x0000004021217824 */ /* 0x000fe200078e00ff */
[----:B------:R-:W-:Y:S01]  /*96c0*/  SHF.R.U64 R43, R34, 0x10, R35 ;  /* 0x00000010222b7819 */ /* 0x000fe20000001223 */
[----:B0-----:R-:W-:Y:S01]  /*96d0*/  IMAD.IADD R13, R16, 0x1, R39 ;  /* 0x00000001100d7824 */ /* 0x001fe200078e0227 */
[----:B------:R-:W-:Y:S02]  /*96e0*/  SHF.R.U64 R41, R28, 0x10, R29 ;  /* 0x000000101c297819 */ /* 0x000fe4000000121d */
[----:B------:R-:W-:Y:S02]  /*96f0*/  LOP3.LUT R33, R33, 0x1c0, RZ, 0xc0, !PT ;  /* 0x000001c021217812 */ /* 0x000fe400078ec0ff */
[----:B------:R-:W-:Y:S02]  /*9700*/  SHF.R.U64 R40, R20, 0x10, R21 ;  /* 0x0000001014287819 */ /* 0x000fe40000001215 */
[----:B------:R-:W-:-:S02]  /*9710*/  SHF.R.U32.HI R14, RZ, 0x3, R33 ;  /* 0x00000003ff0e7819 */ /* 0x000fc40000011621 */
[C---:B------:R-:W-:Y:S02]  /*9720*/  LOP3.LUT R13, R33.reuse, 0x38, R13, 0xf8, !PT ;  /* 0x00000038210d7812 */ /* 0x040fe400078ef80d */
[----:B------:R-:W-:Y:S02]  /*9730*/  LOP3.LUT R12, R33, 0x38, R16, 0xf8, !PT ;  /* 0x00000038210c7812 */ /* 0x000fe400078ef810 */
[-C--:B------:R-:W-:Y:S02]  /*9740*/  LOP3.LUT R13, R13, R14.reuse, RZ, 0x3c, !PT ;  /* 0x0000000e0d0d7212 */ /* 0x080fe400078e3cff */
[----:B------:R-:W-:Y:S02]  /*9750*/  LOP3.LUT R12, R12, R14, RZ, 0x3c, !PT ;  /* 0x0000000e0c0c7212 */ /* 0x000fe400078e3cff */
[----:B------:R-:W-:Y:S02]  /*9760*/  SHF.R.U32.HI R47, RZ, 0x10, R31 ;  /* 0x00000010ff2f7819 */ /* 0x000fe4000001161f */
[----:B------:R-:W-:-:S02]  /*9770*/  PRMT R43, R48, 0x5410, R43 ;  /* 0x00005410302b7816 */ /* 0x000fc4000000002b */
[----:B------:R-:W-:Y:S02]  /*9780*/  SHF.R.U64 R46, R30, 0x10, R31 ;  /* 0x000000101e2e7819 */ /* 0x000fe4000000121f */
[----:B------:R-:W-:Y:S02]  /*9790*/  PRMT R38, R38, 0x5410, R41 ;  /* 0x0000541026267816 */ /* 0x000fe40000000029 */
[C---:B------:R-:W-:Y:S02]  /*97a0*/  PRMT R40, R45.reuse, 0x5432, R40 ;  /* 0x000054322d287816 */ /* 0x040fe40000000028 */
[----:B------:R-:W-:Y:S01]  /*97b0*/  PRMT R47, R45, 0x5410, R47 ;  /* 0x000054102d2f7816 */ /* 0x000fe2000000002f */
[----:B------:R-:W-:Y:S01]  /*97c0*/  IMAD.U32 R45, R43, 0x10000, RZ ;  /* 0x000100002b2d7824 */ /* 0x000fe200078e00ff */
[----:B------:R-:W-:Y:S01]  /*97d0*/  PRMT R46, R49, 0x5432, R46 ;  /* 0x00005432312e7816 */ /* 0x000fe2000000002e */
[----:B------:R-:W-:Y:S01]  /*97e0*/  IMAD.U32 R41, R38, 0x10000, RZ ;  /* 0x0001000026297824 */ /* 0x000fe200078e00ff */
[----:B------:R-:W-:-:S02]  /*97f0*/  SHF.R.U32.HI R44, RZ, 0x10, R35 ;  /* 0x00000010ff2c7819 */ /* 0x000fc40000011623 */
[----:B------:R-:W-:Y:S02]  /*9800*/  SHF.R.U32.HI R29, RZ, 0x10, R29 ;  /* 0x00000010ff1d7819 */ /* 0x000fe4000001161d */
[----:B------:R-:W-:Y:S02]  /*9810*/  PRMT R44, R50, 0x5432, R44 ;  /* 0x00005432322c7816 */ /* 0x000fe4000000002c */
[----:B------:R-:W-:Y:S02]  /*9820*/  LOP3.LUT R43, R43, 0xffff0000, RZ, 0xc0, !PT ;  /* 0xffff00002b2b7812 */ /* 0x000fe400078ec0ff */
[----:B------:R-:W-:Y:S02]  /*9830*/  SHF.R.U32.HI R42, RZ, 0x10, R21 ;  /* 0x00000010ff2a7819 */ /* 0x000fe40000011615 */
[----:B------:R-:W-:Y:S02]  /*9840*/  PRMT R36, R36, 0x5410, R29 ;  /* 0x0000541024247816 */ /* 0x000fe4000000001d */
[----:B------:R-:W-:Y:S01]  /*9850*/  PRMT R42, R48, 0x5432, R42 ;  /* 0x00005432302a7816 */ /* 0x000fe2000000002a */
        /* <DEDUP_REMOVED lines=14> */
[----:B------:R-:W-:-:S02]  /*9940*/  IMAD.U32 R30, R44, 0x10000, RZ ;  /* 0x000100002c1e7824 */ /* 0x000fc400078e00ff */
[----:B------:R-:W-:Y:S01]  /*9950*/  FFMA.FTZ R49, R20, R41, -R49 ;  /* 0x0000002914317223 */ /* 0x000fe20000010831 */
[----:B------:R-:W-:Y:S01]  /*9960*/  LOP3.LUT R41, R38, 0xffff0000, RZ, 0xc0, !PT ;  /* 0xffff000026297812 */ /* 0x000fe200078ec0ff */
[----:B------:R-:W-:Y:S01]  /*9970*/  FFMA.FTZ R51, R20, R45, R51 ;  /* 0x0000002d14337223 */ /* 0x000fe20000010033 */
[----:B------:R-:W-:Y:S01]  /*9980*/  FMUL.FTZ R53, R24, R43 ;  /* 0x0000002b18357220 */ /* 0x000fe20000410000 */
[----:B------:R-:W-:Y:S02]  /*9990*/  IMAD.U32 R20, R36, 0x10000, RZ ;  /* 0x0001000024147824 */ /* 0x000fe400078e00ff */
[----:B------:R-:W-:Y:S01]  /*99a0*/  FMUL.FTZ R50, R31, R30 ;  /* 0x0000001e1f327220 */ /* 0x000fe20000410000 */
[-C--:B------:R-:W-:Y:S01]  /*99b0*/  FMUL.FTZ R45, R24, R41.reuse ;  /* 0x00000029182d7220 */ /* 0x080fe20000410000 */
[----:B------:R-:W-:Y:S02]  /*99c0*/  IMAD.U32 R21, R13, 0x10000, RZ ;  /* 0x000100000d157824 */ /* 0x000fe400078e00ff */
[----:B------:R-:W-:Y:S01]  /*99d0*/  FFMA.FTZ R38, R12, R41, -R53 ;  /* 0x000000290c267223 */ /* 0x000fe20000010835 */
[----:B------:R-:W-:-:S02]  /*99e0*/  IMAD.U32 R35, R27, 0x10000, RZ ;  /* 0x000100001b237824 */ /* 0x000fc400078e00ff */
[----:B------:R-:W-:Y:S01]  /*99f0*/  FFMA.FTZ R48, R12, R43, R45 ;  /* 0x0000002b0c307223 */ /* 0x000fe2000001002d */
[----:B------:R-:W-:Y:S02]  /*9a00*/  IMAD.U32 R24, R47, 0x10000, RZ ;  /* 0x000100002f187824 */ /* 0x000fe400078e00ff */
[-C--:B------:R-:W-:Y:S01]  /*9a10*/  FMUL.FTZ R31, R31, R20.reuse ;  /* 0x000000141f1f7220 */ /* 0x080fe20000410000 */
[----:B------:R-:W-:Y:S02]  /*9a20*/  IMAD.U32 R12, R42, 0x10000, RZ ;  /* 0x000100002a0c7824 */ /* 0x000fe400078e00ff */
[----:B------:R-:W-:Y:S01]  /*9a30*/  FFMA.FTZ R50, R21, R20, -R50 ;  /* 0x0000001415327223 */ /* 0x000fe20000010832 */
[----:B------:R-:W-:Y:S02]  /*9a40*/  IMAD.U32 R29, R15, 0x10000, RZ ;  /* 0x000100000f1d7824 */ /* 0x000fe400078e00ff */
[----:B------:R-:W-:Y:S01]  /*9a50*/  FFMA.FTZ R30, R21, R30, R31 ;  /* 0x0000001e151e7223 */ /* 0x000fe2000001001f */
[C---:B------:R-:W-:Y:S01]  /*9a60*/  FMUL.FTZ R20, R35.reuse, R24 ;  /* 0x0000001823147220 */ /* 0x040fe20000410000 */
[----:B------:R-:W-:Y:S01]  /*9a70*/  LOP3.LUT R44, R44, 0xffff0000, RZ, 0xc0, !PT ;  /* 0xffff00002c2c7812 */ /* 0x000fe200078ec0ff */
[-C--:B------:R-:W-:Y:S01]  /*9a80*/  FMUL.FTZ R52, R35, R12.reuse ;  /* 0x0000000c23347220 */ /* 0x080fe20000410000 */
[----:B------:R-:W-:Y:S01]  /*9a90*/  IMAD.U32 R34, R26, 0x10000, RZ ;  /* 0x000100001a227824 */ /* 0x000fe200078e00ff */
[----:B------:R-:W-:Y:S01]  /*9aa0*/  LOP3.LUT R36, R36, 0xffff0000, RZ, 0xc0, !PT ;  /* 0xffff000024247812 */ /* 0x000fe200078ec0ff */
[----:B------:R-:W-:Y:S01]  /*9ab0*/  IMAD.U32 R31, R46, 0x10000, RZ ;  /* 0x000100002e1f7824 */ /* 0x000fe200078e00ff */
[----:B------:R-:W-:Y:S01]  /*9ac0*/  LOP3.LUT R13, R13, 0xffff0000, RZ, 0xc0, !PT ;  /* 0xffff00000d0d7812 */ /* 0x000fe200078ec0ff */
[C---:B------:R-:W-:Y:S01]  /*9ad0*/  FFMA.FTZ R43, R29.reuse, R12, -R20 ;  /* 0x0000000c1d2b7223 */ /* 0x040fe20000010814 */
[----:B------:R-:W-:Y:S01]  /*9ae0*/  FFMA.FTZ R52, R29, R24, R52 ;  /* 0x000000181d347223 */ /* 0x000fe20000010034 */
[----:B------:R-:W-:-:S02]  /*9af0*/  IMAD.U32 R28, R14, 0x10000, RZ ;  /* 0x000100000e1c7824 */ /* 0x000fc400078e00ff */
[C---:B------:R-:W-:Y:S01]  /*9b00*/  FMUL.FTZ R12, R25.reuse, R44 ;  /* 0x0000002c190c7220 */ /* 0x040fe20000410000 */
[----:B------:R-:W-:Y:S02]  /*9b10*/  IMAD.U32 R21, R40, 0x10000, RZ ;  /* 0x0001000028157824 */ /* 0x000fe400078e00ff */
[C---:B------:R-:W-:Y:S01]  /*9b20*/  FMUL.FTZ R29, R34.reuse, R31 ;  /* 0x0000001f221d7220 */ /* 0x040fe20000410000 */
[-C--:B------:R-:W-:Y:S01]  /*9b30*/  FMUL.FTZ R35, R25, R36.reuse ;  /* 0x0000002419237220 */ /* 0x080fe20000410000 */
[C---:B------:R-:W-:Y:S01]  /*9b40*/  FFMA.FTZ R25, R13.reuse, R36, -R12 ;  /* 0x000000240d197223 */ /* 0x040fe2000001080c */
[-C--:B------:R-:W-:Y:S01]  /*9b50*/  FMUL.FTZ R41, R34, R21.reuse ;  /* 0x0000001522297220 */ /* 0x080fe20000410000 */
[----:B------:R-:W-:Y:S01]  /*9b60*/  FFMA.FTZ R29, R28, R21, -R29 ;  /* 0x000000151c1d7223 */ /* 0x000fe2000001081d */
[----:B------:R-:W-:Y:S01]  /*9b70*/  LOP3.LUT R26, R26, 0xffff0000, RZ, 0xc0, !PT ;  /* 0xffff00001a1a7812 */ /* 0x000fe200078ec0ff */
[----:B------:R-:W-:Y:S01]  /*9b80*/  FFMA.FTZ R35, R13, R44, R35 ;  /* 0x0000002c0d237223 */ /* 0x000fe20000010023 */
[----:B------:R-:W-:Y:S01]  /*9b90*/  LOP3.LUT R27, R27, 0xffff0000, RZ, 0xc0, !PT ;  /* 0xffff00001b1b7812 */ /* 0x000fe200078ec0ff */
[----:B------:R-:W-:Y:S01]  /*9ba0*/  FFMA.FTZ R41, R28, R31, R41 ;  /* 0x0000001f1c297223 */ /* 0x000fe20000010029 */
[----:B------:R-:W-:-:S02]  /*9bb0*/  LOP3.LUT R21, R46, 0xffff0000, RZ, 0xc0, !PT ;  /* 0xffff00002e157812 */ /* 0x000fc400078ec0ff */
[----:B------:R-:W-:Y:S02]  /*9bc0*/  LOP3.LUT R12, R47, 0xffff0000, RZ, 0xc0, !PT ;  /* 0xffff00002f0c7812 */ /* 0x000fe400078ec0ff */
[----:B------:R-:W-:Y:S01]  /*9bd0*/  LOP3.LUT R13, R40, 0xffff0000, RZ, 0xc0, !PT ;  /* 0xffff0000280d7812 */ /* 0x000fe200078ec0ff */
[----:B------:R-:W-:Y:S01]  /*9be0*/  FMUL.FTZ R31, R26, R21 ;  /* 0x000000151a1f7220 */ /* 0x000fe20000410000 */
[----:B------:R-:W-:Y:S01]  /*9bf0*/  LOP3.LUT R42, R42, 0xffff0000, RZ, 0xc0, !PT ;  /* 0xffff00002a2a7812 */ /* 0x000fe200078ec0ff */
[----:B------:R-:W-:Y:S01]  /*9c00*/  FMUL.FTZ R24, R27, R12 ;  /* 0x0000000c1b187220 */ /* 0x000fe20000410000 */
[----:B------:R-:W-:Y:S01]  /*9c10*/  LOP3.LUT R14, R14, 0xffff0000, RZ, 0xc0, !PT ;  /* 0xffff00000e0e7812 */ /* 0x000fe200078ec0ff */
[-C--:B------:R-:W-:Y:S01]  /*9c20*/  FMUL.FTZ R26, R26, R13.reuse ;  /* 0x0000000d1a1a7220 */ /* 0x080fe20000410000 */
        /* <DEDUP_REMOVED lines=16> */
.L_x_14366:
[----:B------:R-:W-:Y:S05]  /*9d30*/  BSYNC B1 ;  /* 0x0000000000017941 */ /* 0x000fea0003800000 */
.L_x_14365:
[----:B------:R-:W-:Y:S01]  /*9d40*/  PRMT R20, R3, 0x5410, R0 ;  /* 0x0000541003147816 */ /* 0x000fe20000000000 */
[----:B------:R-:W-:Y:S06]  /*9d50*/  @P0 BRA `(.L_x_14357) ;  /* 0x0000000400a80947 */ /* 0x000fec0003800000 */
[----:B-1----:R-:W2:Y:S01]  /*9d60*/  LDL R12, [R1+0x18] ;  /* 0x00001800010c7983 */ /* 0x002ea20000100800 */
[C---:B0-----:R-:W-:Y:S02]  /*9d70*/  VIADD R13, R206.reuse, 0x40 ;  /* 0x00000040ce0d7836 */ /* 0x041fe40000000000 */
        /* <DEDUP_REMOVED lines=10> */
[----:B------:R-:W-:Y:S02]  /*9e20*/  SHF.R.U64 R33, R4, 0x10, R5 ;  /* 0x0000001004217819 */ /* 0x000fe40000001205 */
[----:B------:R-:W-:Y:S02]  /*9e30*/  SHF.R.U64 R21, R8, 0x10, R9 ;  /* 0x0000001008157819 */ /* 0x000fe40000001209 */
[----:B------:R-:W-:Y:S02]  /*9e40*/  PRMT R33, R55, 0x5410, R33 ;  /* 0x0000541037217816 */ /* 0x000fe40000000021 */
[----:B------:R-:W-:Y:S02]  /*9e50*/  SHF.R.U32.HI R29, RZ, 0x10, R9 ;  /* 0x00000010ff1d7819 */ /* 0x000fe40000011609 */
[----:B------:R-:W-:Y:S01]  /*9e60*/  SHF.R.U32.HI R35, RZ, 0x10, R5 ;  /* 0x00000010ff237819 */ /* 0x000fe20000011605 */
[----:B------:R-:W-:Y:S01]  /*9e70*/  IMAD.U32 R34, R33, 0x10000, RZ ;  /* 0x0001000021227824 */ /* 0x000fe200078e00ff */
[----:B------:R-:W-:-:S02]  /*9e80*/  PRMT R21, R57, 0x5410, R21 ;  /* 0x0000541039157816 */ /* 0x000fc40000000015 */
[----:B------:R-:W-:Y:S02]  /*9e90*/  SHF.R.U32.HI R38, RZ, 0x10, R7 ;  /* 0x00000010ff267819 */ /* 0x000fe40000011607 */
[----:B------:R-:W-:Y:S01]  /*9ea0*/  PRMT R35, R56, 0x5410, R35 ;  /* 0x0000541038237816 */ /* 0x000fe20000000023 */
[----:B------:R-:W-:Y:S01]  /*9eb0*/  IMAD.U32 R28, R21, 0x10000, RZ ;  /* 0x00010000151c7824 */ /* 0x000fe200078e00ff */
[----:B------:R-:W-:Y:S02]  /*9ec0*/  SHF.R.U32.HI R31, RZ, 0x10, R11 ;  /* 0x00000010ff1f7819 */ /* 0x000fe4000001160b */
[----:B------:R-:W-:Y:S02]  /*9ed0*/  PRMT R29, R58, 0x5410, R29 ;  /* 0x000054103a1d7816 */ /* 0x000fe4000000001d */
[----:B------:R-:W-:Y:S02]  /*9ee0*/  SHF.R.U64 R30, R10, 0x10, R11 ;  /* 0x000000100a1e7819 */ /* 0x000fe4000000120b */
[----:B------:R-:W-:Y:S01]  /*9ef0*/  PRMT R38, R54, 0x5432, R38 ;  /* 0x0000543236267816 */ /* 0x000fe20000000026 */
[----:B------:R-:W-:Y:S01]  /*9f00*/  IMAD.U32 R36, R35, 0x10000, RZ ;  /* 0x0001000023247824 */ /* 0x000fe200078e00ff */
[----:B------:R-:W-:-:S02]  /*9f10*/  PRMT R31, R20, 0x5410, R31 ;  /* 0x00005410141f7816 */ /* 0x000fc4000000001f */
[----:B------:R-:W-:Y:S02]  /*9f20*/  PRMT R30, R20, 0x5432, R30 ;  /* 0x00005432141e7816 */ /* 0x000fe4000000001e */
[----:B------:R-:W-:Y:S02]  /*9f30*/  SHF.R.U64 R37, R6, 0x10, R7 ;  /* 0x0000001006257819 */ /* 0x000fe40000001207 */
[----:B------:R-:W-:Y:S02]  /*9f40*/  LOP3.LUT R33, R33, 0xffff0000, RZ, 0xc0, !PT ;  /* 0xffff000021217812 */ /* 0x000fe400078ec0ff */
[----:B------:R-:W-:Y:S02]  /*9f50*/  PRMT R37, R54, 0x5410, R37 ;  /* 0x0000541036257816 */ /* 0x000fe40000000025 */
[----:B------:R-:W-:Y:S02]  /*9f60*/  LOP3.LUT R21, R21, 0xffff0000, RZ, 0xc0, !PT ;  /* 0xffff000015157812 */ /* 0x000fe400078ec0ff */
[----:B------:R-:W-:Y:S01]  /*9f70*/  LOP3.LUT R35, R35, 0xffff0000, RZ, 0xc0, !PT ;  /* 0xffff000023237812 */ /* 0x000fe200078ec0ff */
[----:B--2---:R-:W-:-:S04]  /*9f80*/  IMAD.IADD R3, R12, 0x1, R0 ;  /* 0x000000010c037824 */ /* 0x004fc800078e0200 */
[----:B------:R-:W-:Y:S01]  /*9f90*/  IMAD R0, R3, 0x2, R22 ;  /* 0x0000000203007824 */ /* 0x000fe200078e0216 */
[----:B---3--:R-:W0:Y:S04]  /*9fa0*/  LDS.128 R12, [R41+0x18400] ;  /* 0x01840000290c7984 */ /* 0x008e280000000c00 */
[----:B------:R-:W1:Y:S01]  /*9fb0*/  LDS.128 R24, [R0+0x18400] ;  /* 0x0184000000187984 */ /* 0x000e620000000c00 */
[----:B0-----:R-:W-:Y:S02]  /*9fc0*/  IMAD.U32 R3, R12, 0x10000, RZ ;  /* 0x000100000c037824 */ /* 0x001fe400078e00ff */
[----:B-1----:R-:W-:-:S04]  /*9fd0*/  IMAD.U32 R9, R24, 0x10000, RZ ;  /* 0x0001000018097824 */ /* 0x002fc800078e00ff */
[----:B------:R-:W-:Y:S01]  /*9fe0*/  FMUL.FTZ R40, R9, R34 ;  /* 0x0000002209287220 */ /* 0x000fe20000410000 */
[----:B------:R-:W-:Y:S02]  /*9ff0*/  IMAD.U32 R11, R25, 0x10000, RZ ;  /* 0x00010000190b7824 */ /* 0x000fe400078e00ff */
[-C--:B------:R-:W-:Y:S01]  /*a000*/  FMUL.FTZ R42, R9, R28.reuse ;  /* 0x0000001c092a7220 */ /* 0x080fe20000410000 */
[----:B------:R-:W-:Y:S01]  /*a010*/  FFMA.FTZ R40, R3, R28, -R40 ;  /* 0x0000001c03287223 */ /* 0x000fe20000010828 */
[----:B------:R-:W-:Y:S02]  /*a020*/  IMAD.U32 R28, R29, 0x10000, RZ ;  /* 0x000100001d1c7824 */ /* 0x000fe400078e00ff */
[----:B------:R-:W-:Y:S02]  /*a030*/  IMAD.U32 R20, R27, 0x10000, RZ ;  /* 0x000100001b147824 */ /* 0x000fe400078e00ff */
[----:B------:R-:W-:Y:S02]  /*a040*/  IMAD.U32 R9, R38, 0x10000, RZ ;  /* 0x0001000026097824 */ /* 0x000fe400078e00ff */
[----:B------:R-:W-:Y:S01]  /*a050*/  FMUL.FTZ R44, R11, R36 ;  /* 0x000000240b2c7220 */ /* 0x000fe20000410000 */
[----:B------:R-:W-:-:S02]  /*a060*/  IMAD.U32 R5, R13, 0x10000, RZ ;  /* 0x000100000d057824 */ /* 0x000fc400078e00ff */
[----:B------:R-:W-:Y:S01]  /*a070*/  FFMA.FTZ R42, R3, R34, R42 ;  /* 0x00000022032a7223 */ /* 0x000fe2000001002a */
[----:B------:R-:W-:Y:S02]  /*a080*/  IMAD.U32 R3, R31, 0x10000, RZ ;  /* 0x000100001f037824 */ /* 0x000fe400078e00ff */
[-C--:B------:R-:W-:Y:S01]  /*a090*/  FMUL.FTZ R34, R11, R28.reuse ;  /* 0x0000001c0b227220 */ /* 0x080fe20000410000 */
[----:B------:R-:W-:Y:S01]  /*a0a0*/  IMAD.U32 R8, R15, 0x10000, RZ ;  /* 0x000100000f087824 */ /* 0x000fe200078e00ff */
[----:B------:R-:W-:Y:S01]  /*a0b0*/  LOP3.LUT R10, R24, 0xffff0000, RZ, 0xc0, !PT ;  /* 0xffff0000180a7812 */ /* 0x000fe200078ec0ff */
[C---:B------:R-:W-:Y:S01]  /*a0c0*/  FMUL.FTZ R11, R20.reuse, R9 ;  /* 0x00000009140b7220 */ /* 0x040fe20000410000 */
[----:B------:R-:W-:Y:S01]  /*a0d0*/  FFMA.FTZ R44, R5, R28, -R44 ;  /* 0x0000001c052c7223 */ /* 0x000fe2000001082c */
[-C--:B------:R-:W-:Y:S01]  /*a0e0*/  FMUL.FTZ R28, R20, R3.reuse ;  /* 0x00000003141c7220 */ /* 0x080fe20000410000 */
[----:B------:R-:W-:Y:S01]  /*a0f0*/  LOP3.LUT R4, R12, 0xffff0000, RZ, 0xc0, !PT ;  /* 0xffff00000c047812 */ /* 0x000fe200078ec0ff */
[----:B------:R-:W-:Y:S01]  /*a100*/  FFMA.FTZ R20, R8, R3, -R11 ;  /* 0x0000000308147223 */ /* 0x000fe2000001080b */
[----:B------:R-:W-:Y:S01]  /*a110*/  FMUL.FTZ R3, R10, R33 ;  /* 0x000000210a037220 */ /* 0x000fe20000410000 */
[----:B------:R-:W-:Y:S01]  /*a120*/  LOP3.LUT R12, R13, 0xffff0000, RZ, 0xc0, !PT ;  /* 0xffff00000d0c7812 */ /* 0x000fe200078ec0ff */
[----:B------:R-:W-:Y:S01]  /*a130*/  FFMA.FTZ R34, R5, R36, R34 ;  /* 0x0000002405227223 */ /* 0x000fe20000010022 */
[----:B------:R-:W-:-:S02]  /*a140*/  IMAD.U32 R13, R26, 0x10000, RZ ;  /* 0x000100001a0d7824 */ /* 0x000fc400078e00ff */
[----:B------:R-:W-:Y:S01]  /*a150*/  FFMA.FTZ R28, R8, R9, R28 ;  /* 0x00000009081c7223 */ /* 0x000fe2000001001c */
[----:B------:R-:W-:Y:S02]  /*a160*/  IMAD.U32 R5, R37, 0x10000, RZ ;  /* 0x0001000025057824 */ /* 0x000fe400078e00ff */
[-C--:B------:R-:W-:Y:S01]  /*a170*/  FMUL.FTZ R9, R10, R21.reuse ;  /* 0x000000150a097220 */ /* 0x080fe20000410000 */
[----:B------:R-:W-:Y:S01]  /*a180*/  FFMA.FTZ R21, R4, R21, -R3 ;  /* 0x0000001504157223 */ /* 0x000fe20000010803 */
[----:B------:R-:W-:Y:S01]  /*a190*/  LOP3.LUT R24, R25, 0xffff0000, RZ, 0xc0, !PT ;  /* 0xffff000019187812 */ /* 0x000fe200078ec0ff */
[----:B------:R-:W-:Y:S02]  /*a1a0*/  IMAD.U32 R3, R30, 0x10000, RZ ;  /* 0x000100001e037824 */ /* 0x000fe400078e00ff */
[----:B------:R-:W-:Y:S01]  /*a1b0*/  FMUL.FTZ R25, R13, R5 ;  /* 0x000000050d197220 */ /* 0x000fe20000410000 */
[C---:B------:R-:W-:Y:S01]  /*a1c0*/  IMAD.U32 R6, R14.reuse, 0x10000, RZ ;  /* 0x000100000e067824 */ /* 0x040fe200078e00ff */
[----:B------:R-:W-:Y:S01]  /*a1d0*/  LOP3.LUT R7, R14, 0xffff0000, RZ, 0xc0, !PT ;  /* 0xffff00000e077812 */ /* 0x000fe200078ec0ff */
[----:B------:R-:W-:Y:S01]  /*a1e0*/  FFMA.FTZ R9, R4, R33, R9 ;  /* 0x0000002104097223 */ /* 0x000fe20000010009 */
[----:B------:R-:W-:Y:S01]  /*a1f0*/  LOP3.LUT R14, R15, 0xffff0000, RZ, 0xc0, !PT ;  /* 0xffff00000f0e7812 */ /* 0x000fe200078ec0ff */
[-C--:B------:R-:W-:Y:S01]  /*a200*/  FMUL.FTZ R13, R13, R3.reuse ;  /* 0x000000030d0d7220 */ /* 0x080fe20000410000 */
[----:B------:R-:W-:Y:S01]  /*a210*/  LOP3.LUT R15, R26, 0xffff0000, RZ, 0xc0, !PT ;  /* 0xffff00001a0f7812 */ /* 0x000fe200078ec0ff */
[----:B------:R-:W-:Y:S01]  /*a220*/  FFMA.FTZ R25, R6, R3, -R25 ;  /* 0x0000000306197223 */ /* 0x000fe20000010819 */
[----:B------:R-:W-:-:S02]  /*a230*/  LOP3.LUT R4, R37, 0xffff0000, RZ, 0xc0, !PT ;  /* 0xffff000025047812 */ /* 0x000fc400078ec0ff */
[----:B------:R-:W-:Y:S02]  /*a240*/  LOP3.LUT R30, R30, 0xffff0000, RZ, 0xc0, !PT ;  /* 0xffff00001e1e7812 */ /* 0x000fe400078ec0ff */
[----:B------:R-:W-:Y:S02]  /*a250*/  LOP3.LUT R26, R27, 0xffff0000, RZ, 0xc0, !PT ;  /* 0xffff00001b1a7812 */ /* 0x000fe400078ec0ff */
[----:B------:R-:W-:Y:S01]  /*a260*/  LOP3.LUT R3, R38, 0xffff0000, RZ, 0xc0, !PT ;  /* 0xffff000026037812 */ /* 0x000fe200078ec0ff */
[----:B------:R-:W-:Y:S01]  /*a270*/  FFMA.FTZ R10, R6, R5, R13 ;  /* 0x00000005060a7223 */ /* 0x000fe2000001000d */
[----:B------:R-:W-:Y:S02]  /*a280*/  LOP3.LUT R29, R29, 0xffff0000, RZ, 0xc0, !PT ;  /* 0xffff00001d1d7812 */ /* 0x000fe400078ec0ff */
[----:B------:R-:W-:Y:S01]  /*a290*/  LOP3.LUT R31, R31, 0xffff0000, RZ, 0xc0, !PT ;  /* 0xffff00001f1f7812 */ /* 0x000fe200078ec0ff */
[C---:B------:R-:W-:Y:S01]  /*a2a0*/  FMUL.FTZ R6, R15.reuse, R4 ;  /* 0x000000040f067220 */ /* 0x040fe20000410000 */
[-C--:B------:R-:W-:Y:S01]  /*a2b0*/  FMUL.FTZ R15, R15, R30.reuse ;  /* 0x0000001e0f0f7220 */ /* 0x080fe20000410000 */
[----:B------:R-:W-:Y:S01]  /*a2c0*/  FMUL.FTZ R11, R24, R35 ;  /* 0x00000023180b7220 */ /* 0x000fe20000410000 */
[----:B------:R-:W-:Y:S01]  /*a2d0*/  FMUL.FTZ R5, R26, R3 ;  /* 0x000000031a057220 */ /* 0x000fe20000410000 */
[----:B------:R-:W-:Y:S01]  /*a2e0*/  FMUL.FTZ R24, R24, R29 ;  /* 0x0000001d18187220 */ /* 0x000fe20000410000 */
[----:B------:R-:W-:Y:S01]  /*a2f0*/  FMUL.FTZ R26, R26, R31 ;  /* 0x0000001f1a1a7220 */ /* 0x000fe20000410000 */
[C---:B------:R-:W-:Y:S01]  /*a300*/  FFMA.FTZ R6, R7.reuse, R30, -R6 ;  /* 0x0000001e07067223 */ /* 0x040fe20000010806 */
        /* <DEDUP_REMOVED lines=15> */
.L_x_14357:
[----:B------:R-:W-:Y:S05]  /*a400*/  BSYNC B0 ;  /* 0x0000000000007941 */ /* 0x000fea0003800000 */
.L_x_14343:
        /* <DEDUP_REMOVED lines=8> */
.L_x_14340:
[----:B--23--:R-:W2:Y:S01]  /*a490*/  S2R R0, SR_TID.X ;  /* 0x0000000000007919 */ /* 0x00cea20000002100 */
[----:B------:R-:W-:Y:S05]  /*a4a0*/  WARPSYNC.ALL ;  /* 0x0000000000007948 */ /* 0x000fea0003800000 */
[----:B--2---:R-:W-:-:S05]  /*a4b0*/  SHF.R.U32.HI R0, RZ, 0x7, R0 ;  /* 0x00000007ff007819 */ /* 0x004fca0000011600 */
[----:B01----:R-:W-:Y:S02]  /*a4c0*/  VIADD R13, R0, 0x8 ;  /* 0x00000008000d7836 */ /* 0x003fe40000000000 */
[----:B------:R-:W-:-:S03]  /*a4d0*/  IMAD.U32 R0, RZ, RZ, UR44 ;  /* 0x0000002cff007e24 */ /* 0x000fc6000f8e00ff */
[----:B------:R0:W-:Y:S02]  /*a4e0*/  BAR.SYNC.DEFER_BLOCKING R13, 0x100 ;  /* 0x0004000d0000751d */ /* 0x0001e40000010000 */
[----:B------:R-:W-:-:S13]  /*a4f0*/  ISETP.NE.AND P0, PT, R0, 0x3, PT ;  /* 0x000000030000780c */ /* 0x000fda0003f05270 */
[----:B0-----:R-:W-:Y:S05]  /*a500*/  @!P0 BRA `(.L_x_14367) ;  /* 0x0000000000048947 */ /* 0x001fea0003800000 */
[----:B------:R-:W-:Y:S01]  /*a510*/  BPT.TRAP 0x1 ;  /* 0x000000040000795c */ /* 0x000fe20000300000 */
.L_x_14367:
[----:B------:R-:W-:Y:S01]  /*a520*/  IMAD R12, R23, 0x8, R22 ;  /* 0x00000008170c7824 */ /* 0x000fe200078e0216 */
[----:B------:R-:W-:-:S04]  /*a530*/  SHF.L.U32 R73, R208, 0x1f, RZ ;  /* 0x0000001fd0497819 */ /* 0x000fc800000006ff */
[----:B------:R0:W1:Y:S01]  /*a540*/  SYNCS.PHASECHK.TRANS64.TRYWAIT P1, [R12+URZ+0x22830], R73 ;  /* 0x022830490c0075a7 */ /* 0x000062000802017f */
[----:B------:R-:W-:Y:S05]  /*a550*/  @!P0 BRA `(.L_x_14368) ;  /* 0x0000000000048947 */ /* 0x000fea0003800000 */
[----:B------:R-:W-:Y:S01]  /*a560*/  BPT.TRAP 0x1 ;  /* 0x000000040000795c */ /* 0x000fe20000300000 */
.L_x_14368:
[----:B------:R-:W-:Y:S01]  /*a570*/  VIADD R0, R22, 0x1c400 ;  /* 0x0001c40016007836 */ /* 0x000fe20000000000 */
[----:B------:R-:W-:Y:S01]  /*a580*/  LOP3.LUT R4, R32, 0x10000, RZ, 0xfc, !PT ;  /* 0x0001000020047812 */ /* 0x000fe200078efcff */
[----:B------:R-:W-:-:S03]  /*a590*/  IMAD.MOV.U32 R5, RZ, RZ, 0x40000040 ;  /* 0x40000040ff057424 */ /* 0x000fc600078e00ff */
[----:B------:R-:W-:-:S04]  /*a5a0*/  SHF.R.U32.HI R0, RZ, 0x4, R0 ;  /* 0x00000004ff007819 */ /* 0x000fc80000011600 */
[----:B------:R-:W-:-:S04]  /*a5b0*/  LOP3.LUT R0, R0, 0x3fff, RZ, 0xc0, !PT ;  /* 0x00003fff00007812 */ /* 0x000fc800078ec0ff */
[----:B------:R-:W-:Y:S01]  /*a5c0*/  LOP3.LUT R221, R0, 0x10000, RZ, 0xfc, !PT ;  /* 0x0001000000dd7812 */ /* 0x000fe200078efcff */
[----:B-1----:R-:W-:Y:S06]  /*a5d0*/  @P1 BRA `(.L_x_14369) ;  /* 0x0000000000081947 */ /* 0x002fec0003800000 */
[----:B------:R-:W1:Y:S02]  /*a5e0*/  SYNCS.PHASECHK.TRANS64.TRYWAIT P1, [R12+URZ+0x22830], R73 ;  /* 0x022830490c0075a7 */ /* 0x000e64000802017f */
[----:B-1----:R-:W-:Y:S05]  /*a5f0*/  @!P1 BRA `(.L_x_14370) ;  /* 0x0000014c006c9947 */ /* 0x002fea0003800000 */
.L_x_14369:
[----:B------:R-:W-:Y:S01]  /*a600*/  IMAD R6, R23, 0x300, R221 ;  /* 0x0000030017067824 */ /* 0x000fe200078e02dd */
[----:B------:R-:W-:Y:S05]  /*a610*/  WARPSYNC.ALL ;  /* 0x0000000000007948 */ /* 0x000fea0003800000 */
[----:B------:R-:W-:Y:S01]  /*a620*/  IMAD.MOV.U32 R7, RZ, RZ, 0x40000040 ;  /* 0x40000040ff077424 */ /* 0x000fe200078e00ff */
[C---:B------:R-:W-:Y:S01]  /*a630*/  R2UR UR4, R4.reuse ;  /* 0x00000000040472ca */ /* 0x040fe200000e0000 */
[----:B-----5:R-:W-:Y:S01]  /*a640*/  WARPGROUP.ARRIVE ;  /* 0x00000000000079c5 */ /* 0x020fe20000000000 */
[----:B------:R-:W-:Y:S01]  /*a650*/  R2UR UR5, R5 ;  /* 0x00000000050572ca */ /* 0x000fe200000e0000 */
[----:B------:R-:W-:Y:S01]  /*a660*/  VIADD R20, R4, 0x2 ;  /* 0x0000000204147836 */ /* 0x000fe20000000000 */
[C---:B------:R-:W-:Y:S01]  /*a670*/  R2UR UR6, R6.reuse ;  /* 0x00000000060672ca */ /* 0x040fe200000e0000 */
[----:B------:R-:W-:Y:S01]  /*a680*/  VIADD R8, R6, 0x2 ;  /* 0x0000000206087836 */ /* 0x000fe20000000000 */
[----:B------:R-:W-:Y:S01]  /*a690*/  R2UR UR7, R7 ;  /* 0x00000000070772ca */ /* 0x000fe200000e0000 */
[----:B------:R-:W-:Y:S01]  /*a6a0*/  IMAD.MOV.U32 R21, RZ, RZ, 0x40000040 ;  /* 0x40000040ff157424 */ /* 0x000fe200078e00ff */
[----:B------:R-:W2:Y:S01]  /*a6b0*/  S2R R0, SR_TID.X ;  /* 0x0000000000007919 */ /* 0x000ea20000002100 */
[----:B------:R-:W-:-:S02]  /*a6c0*/  IMAD.MOV.U32 R9, RZ, RZ, 0x40000040 ;  /* 0x40000040ff097424 */ /* 0x000fc400078e00ff */
[----:B------:R-:W-:Y:S02]  /*a6d0*/  VIADD R10, R4, 0x4 ;  /* 0x00000004040a7836 */ /* 0x000fe40000000000 */
[----:B------:R-:W-:Y:S02]  /*a6e0*/  IMAD.MOV.U32 R11, RZ, RZ, 0x40000040 ;  /* 0x40000040ff0b7424 */ /* 0x000fe400078e00ff */
[----:B------:R-:W-:-:S04]  /*a6f0*/  IMAD.MOV.U32 R7, RZ, RZ, 0x40000040 ;  /* 0x40000040ff077424 */ /* 0x000fc800078e00ff */
        /* <DEDUP_REMOVED lines=8> */
[----:B--2---:R-:W-:-:S04]  /*a780*/  SHF.R.U32.HI R0, RZ, 0x7, R0 ;  /* 0x00000007ff007819 */ /* 0x004fc80000011600 */
[----:B------:R-:W-:Y:S01]  /*a790*/  IADD3 R15, -R0, 0xb, RZ ;  /* 0x0000000b000f7810 */ /* 0x000fe20007ffe1ff */
[----:B------:R-:W-:Y:S02]  /*a7a0*/  WARPGROUP.DEPBAR.LE gsb0, 0x0 ;  /* 0x00008000000079c5 */ /* 0x000fe40000010000 */
[----:B------:R-:W-:-:S06]  /*a7b0*/  WARPGROUP.ARRIVE ;  /* 0x00000000000079c5 */ /* 0x000fcc0000000000 */
[----:B------:R-:W-:Y:S01]  /*a7c0*/  HGMMA.64x96x16.F32.BF16 R24, gdesc[UR4], R24, gsb0 ;  /* 0x01600000041879f0 */ /* 0x000fe20008001818 */
        /* <DEDUP_REMOVED lines=20> */
.L_x_14371:
[----:B------:R-:W3:Y:S01]  /*a910*/  LDL R0, [R1+0x1c] ;  /* 0x00001c0001007983 */ /* 0x000ee20000100800 */
[----:B------:R-:W4:Y:S03]  /*a920*/  LDC R3, c[0x0][0x448] ;  /* 0x00011200ff037b82 */ /* 0x000f260000000800 */
[----:B------:R-:W5:Y:S04]  /*a930*/  LDL R72, [R1+0x4] ;  /* 0x0000040001487983 */ /* 0x000f680000100800 */
[----:B------:R-:W2:Y:S01]  /*a940*/  LDL R14, [R1+0xc] ;  /* 0x00000c00010e7983 */ /* 0x000ea20000100800 */
[----:B------:R-:W-:Y:S01]  /*a950*/  LOP3.LUT R18, R18, 0xfffffff7, RZ, 0xc0, !PT ;  /* 0xfffffff712127812 */ /* 0x000fe200078ec0ff */
[----:B------:R-:W-:Y:S01]  /*a960*/  ULDC UR37, c[0x0][0x988] ;  /* 0x0002620000257ab9 */ /* 0x000fe20000000800 */
[----:B----4-:R-:W-:-:S13]  /*a970*/  ISETP.NE.AND P1, PT, R3, 0x1, PT ;  /* 0x000000010300780c */ /* 0x010fda0003f25270 */
[----:B------:R-:W4:Y:S01]  /*a980*/  @P1 LDC R3, c[0x0][0x44c] ;  /* 0x00011300ff031b82 */ /* 0x000f220000000800 */
[----:B------:R-:W-:-:S07]  /*a990*/  @P1 LOP3.LUT R18, R18, 0x8, RZ, 0xfc, !PT ;  /* 0x0000000812121812 */ /* 0x000fce00078efcff */
[----:B------:R-:W0:Y:S01]  /*a9a0*/  @P1 LDC R7, c[0x0][0x450] ;  /* 0x00011400ff071b82 */ /* 0x000e220000000800 */
[----:B---3--:R-:W-:-:S04]  /*a9b0*/  IMAD.IADD R6, R0, 0x1, R222 ;  /* 0x0000000100067824 */ /* 0x008fc800078e02de */
[----:B----4-:R-:W-:-:S04]  /*a9c0*/  @P1 IMAD.HI.U32 R0, R6, R3, RZ ;  /* 0x0000000306001227 */ /* 0x010fc800078e00ff */
[----:B-----5:R-:W-:Y:S01]  /*a9d0*/  IMAD R72, R172, -0x60, R72 ;  /* 0xffffffa0ac487824 */ /* 0x020fe200078e0248 */
[----:B0-----:R-:W-:-:S04]  /*a9e0*/  @P1 SHF.R.U32.HI R6, RZ, R7, R0 ;  /* 0x00000007ff061219 */ /* 0x001fc80000011600 */
[C-C-:B--2---:R-:W-:Y:S01]  /*a9f0*/  IADD3 R75, -R14.reuse, 0x61, R72.reuse ;  /* 0x000000610e4b7810 */ /* 0x144fe20007ffe148 */
[----:B------:R-:W0:Y:S01]  /*aa00*/  SHFL.IDX PT, R0, R6, 0x1, 0x1c1f ;  /* 0x003c1f0006007f89 */ /* 0x000e2200000e0000 */
[----:B------:R-:W-:-:S03]  /*aa10*/  IADD3 R72, -R14, 0x60, R72 ;  /* 0x000000600e487810 */ /* 0x000fc60007ffe148 */
[----:B------:R-:W-:Y:S01]  /*aa20*/  IMAD.IADD R75, R75, 0x1, -R224 ;  /* 0x000000014b4b7824 */ /* 0x000fe200078e0ae0 */
[----:B------:R-:W2:Y:S04]  /*aa30*/  SHFL.IDX PT, R6, R6, RZ, 0x1c1f ;  /* 0x001c1fff06067589 */ /* 0x000ea800000e0000 */
        /* <DEDUP_REMOVED lines=88> */
[----:B0-----:R-:W-:Y:S02]  /*afc0*/  FMNMX.FTZ R77, R14, R77, !PT ;  /* 0x0000004d0e4d7209 */ /* 0x001fe40007810000 */
[----:B------:R-:W-:Y:S02]  /*afd0*/  ISETP.GT.AND P1, PT, R72, 0x18, PT ;  /* 0x000000184800780c */ /* 0x000fe40003f24270 */
[----:B------:R-:W-:Y:S01]  /*afe0*/  FSEL R33, R33, -INF , P3 ;  /* 0xff80000021217808 */ /* 0x000fe20001800000 */
[----:B------:R-:W0:Y:S01]  /*aff0*/  SHFL.BFLY PT, R0, R77, 0x1, 0x1f ;  /* 0x0c201f004d007f89 */ /* 0x000e2200000e0000 */
        /* <DEDUP_REMOVED lines=9> */
[C---:B------:R-:W-:Y:S02]  /*b090*/  ISETP.GT.AND P1, PT, R72.reuse, 0x28, PT ;  /* 0x000000284800780c */ /* 0x040fe40003f24270 */
[----:B------:R-:W-:Y:S02]  /*b0a0*/  FSEL R41, R41, -INF , P2 ;  /* 0xff80000029297808 */ /* 0x000fe40001000000 */
[----:B------:R-:W-:Y:S02]  /*b0b0*/  ISETP.GT.AND P2, PT, R72, 0x29, PT ;  /* 0x000000294800780c */ /* 0x000fe40003f44270 */
[----:B0-----:R-:W-:-:S02]  /*b0c0*/  FMNMX.FTZ R0, R77, R0, !PT ;  /* 0x000000004d007209 */ /* 0x001fc40007810000 */
[----:B------:R-:W-:Y:S02]  /*b0d0*/  FSEL R44, R44, -INF , P1 ;  /* 0xff8000002c2c7808 */ /* 0x000fe40000800000 */
[C---:B------:R-:W-:Y:S01]  /*b0e0*/  FSETP.NEU.FTZ.AND P4, PT, R0.reuse, -INF , PT ;  /* 0xff8000000000780b */ /* 0x040fe20003f9d000 */
[----:B------:R-:W-:Y:S01]  /*b0f0*/  FMUL.FTZ R6, R0, UR37 ;  /* 0x0000002500067c20 */ /* 0x000fe20008410000 */
[----:B------:R-:W-:Y:S02]  /*b100*/  ISETP.GT.AND P1, PT, R72, 0x30, PT ;  /* 0x000000304800780c */ /* 0x000fe40003f24270 */
[----:B------:R-:W-:Y:S02]  /*b110*/  FSEL R45, R45, -INF , P2 ;  /* 0xff8000002d2d7808 */ /* 0x000fe40001000000 */
        /* <DEDUP_REMOVED lines=23> */
[----:B------:R-:W0:Y:S01]  /*b290*/  MUFU.EX2 R14, R14 ;  /* 0x0000000e000e7308 */ /* 0x000e220000000800 */
        /* <DEDUP_REMOVED lines=25> */
[----:B------:R-:W-:Y:S01]  /*b430*/  FFMA.FTZ R171, R70, UR37, -R6 ;  /* 0x0000002546ab7c23 */ /* 0x000fe20008010806 */
[----:B------:R-:W-:-:S02]  /*b440*/  ISETP.GT.AND P1, PT, R72, 0x50, PT ;  /* 0x000000504800780c */ /* 0x000fc40003f24270 */
[----:B------:R-:W-:Y:S02]  /*b450*/  FSEL R61, R61, -INF , P2 ;  /* 0xff8000003d3d7808 */ /* 0x000fe40001000000 */
[----:B------:R-:W-:Y:S01]  /*b460*/  FMNMX.FTZ R34, R60, R3, !PT ;  /* 0x000000033c227209 */ /* 0x000fe20007810000 */
[----:B------:R-:W-:Y:S01]  /*b470*/  MUFU.EX2 R30, R30 ;  /* 0x0000001e001e7308 */ /* 0x000fe20000000800 */
[----:B------:R-:W-:Y:S02]  /*b480*/  ISETP.GT.AND P2, PT, R72, 0x51, PT ;  /* 0x000000514800780c */ /* 0x000fe40003f44270 */
[----:B------:R-:W-:Y:S01]  /*b490*/  FSEL R7, R64, -INF , P1 ;  /* 0xff80000040077808 */ /* 0x000fe20000800000 */
[----:B------:R-:W-:Y:S01]  /*b4a0*/  FFMA.FTZ R64, R39, UR37, -R6 ;  /* 0x0000002527407c23 */ /* 0x000fe20008010806 */
[----:B------:R-:W-:Y:S02]  /*b4b0*/  FMNMX.FTZ R34, R61, R34, !PT ;  /* 0x000000223d227209 */ /* 0x000fe40007810000 */
[----:B------:R-:W-:Y:S01]  /*b4c0*/  ISETP.GT.AND P1, PT, R72, 0x58, PT ;  /* 0x000000584800780c */ /* 0x000fe20003f24270 */
[----:B------:R-:W-:Y:S01]  /*b4d0*/  MUFU.EX2 R155, R155 ;  /* 0x0000009b009b7308 */ /* 0x000fe20000000800 */
[----:B------:R-:W-:-:S02]  /*b4e0*/  FSEL R65, R65, -INF , P2 ;  /* 0xff80000041417808 */ /* 0x000fc40001000000 */
[----:B------:R-:W-:Y:S02]  /*b4f0*/  FMNMX.FTZ R34, R7, R34, !PT ;  /* 0x0000002207227209 */ /* 0x000fe40007810000 */
[----:B------:R-:W-:Y:S01]  /*b500*/  ISETP.GT.AND P2, PT, R72, 0x59, PT ;  /* 0x000000594800780c */ /* 0x000fe20003f44270 */
[----:B------:R-:W-:Y:S01]  /*b510*/  FFMA.FTZ R72, R43, UR37, -R6 ;  /* 0x000000252b487c23 */ /* 0x000fe20008010806 */
[----:B------:R-:W-:Y:S01]  /*b520*/  FSEL R68, R68, -INF , P1 ;  /* 0xff80000044447808 */ /* 0x000fe20000800000 */
[----:B------:R-:W-:Y:S01]  /*b530*/  IMAD.U32 R43, RZ, RZ, UR41 ;  /* 0x00000029ff2b7e24 */ /* 0x000fe2000f8e00ff */
[----:B------:R-:W-:Y:S01]  /*b540*/  FMNMX.FTZ R3, R65, R34, !PT ;  /* 0x0000002241037209 */ /* 0x000fe20007810000 */
[----:B------:R-:W-:Y:S01]  /*b550*/  MUFU.EX2 R64, R64 ;  /* 0x0000004000407308 */ /* 0x000fe20000000800 */
[----:B------:R-:W-:Y:S02]  /*b560*/  FSEL R69, R69, -INF , P2 ;  /* 0xff80000045457808 */ /* 0x000fe40001000000 */
[----:B------:R-:W-:-:S04]  /*b570*/  FMNMX.FTZ R34, R68, R3, !PT ;  /* 0x0000000344227209 */ /* 0x000fc80007810000 */
[----:B------:R-:W-:Y:S01]  /*b580*/  FMNMX.FTZ R34, R69, R34, !PT ;  /* 0x0000002245227209 */ /* 0x000fe20007810000 */
[----:B------:R-:W-:Y:S04]  /*b590*/  MUFU.EX2 R157, R157 ;  /* 0x0000009d009d7308 */ /* 0x000fe80000000800 */
[----:B------:R-:W2:Y:S04]  /*b5a0*/  SHFL.BFLY PT, R3, R34, 0x2, 0x1f ;  /* 0x0c401f0022037f89 */ /* 0x000ea800000e0000 */
[----:B------:R-:W-:Y:S08]  /*b5b0*/  MUFU.EX2 R72, R72 ;  /* 0x0000004800487308 */ /* 0x000ff00000000800 */
[----:B------:R-:W-:Y:S08]  /*b5c0*/  MUFU.EX2 R159, R159 ;  /* 0x0000009f009f7308 */ /* 0x000ff00000000800 */
[----:B------:R-:W-:Y:S01]  /*b5d0*/  MUFU.EX2 R74, R74 ;  /* 0x0000004a004a7308 */ /* 0x000fe20000000800 */
[----:B--2---:R-:W-:Y:S01]  /*b5e0*/  FMNMX.FTZ R27, R34, R3, !PT ;  /* 0x00000003221b7209 */ /* 0x004fe20007810000 */
[----:B------:R-:W-:-:S06]  /*b5f0*/  FFMA.FTZ R34, R55, UR37, -R6 ;  /* 0x0000002537227c23 */ /* 0x000fcc0008010806 */
[----:B------:R-:W-:Y:S01]  /*b600*/  MUFU.EX2 R161, R161 ;  /* 0x000000a100a17308 */ /* 0x000fe20000000800 */
[----:B------:R-:W2:Y:S07]  /*b610*/  SHFL.BFLY PT, R46, R27, 0x1, 0x1f ;  /* 0x0c201f001b2e7f89 */ /* 0x000eae00000e0000 */
[----:B------:R-:W-:Y:S08]  /*b620*/  MUFU.EX2 R50, R50 ;  /* 0x0000003200327308 */ /* 0x000ff00000000800 */
[----:B------:R-:W-:Y:S08]  /*b630*/  MUFU.EX2 R163, R163 ;  /* 0x000000a300a37308 */ /* 0x000ff00000000800 */
[----:B------:R-:W-:Y:S01]  /*b640*/  MUFU.EX2 R34, R34 ;  /* 0x0000002200227308 */ /* 0x000fe20000000800 */
[----:B--2---:R-:W-:Y:S01]  /*b650*/  FMNMX.FTZ R3, R27, R46, !PT ;  /* 0x0000002e1b037209 */ /* 0x004fe20007810000 */
        /* <DEDUP_REMOVED lines=15> */
[----:B------:R-:W-:Y:S01]  /*b750*/  FFMA.FTZ R31, R37, UR37, -R54 ;  /* 0x00000025251f7c23 */ /* 0x000fe20008010836 */
[----:B0-----:R-:W-:Y:S01]  /*b760*/  FADD.FTZ R28, R201, R14 ;  /* 0x0000000ec91c7221 */ /* 0x001fe20000010000 */
[----:B------:R-:W-:-:S02]  /*b770*/  VIADD R24, R12, 0x22840 ;  /* 0x000228400c187836 */ /* 0x000fc40000000000 */
[--C-:B------:R-:W-:Y:S01]  /*b780*/  FFMA.FTZ R156, R40, UR37, -R54.reuse ;  /* 0x00000025289c7c23 */ /* 0x100fe20008010836 */
[--C-:B------:R-:W-:Y:S01]  /*b790*/  FFMA.FTZ R158, R44, UR37, -R54.reuse ;  /* 0x000000252c9e7c23 */ /* 0x100fe20008010836 */
[----:B------:R-:W0:Y:S01]  /*b7a0*/  MUFU.EX2 R25, R25 ;  /* 0x0000001900197308 */ /* 0x000e220000000800 */
[----:B------:R-:W-:Y:S01]  /*b7b0*/  FFMA.FTZ R35, R45, UR37, -R54 ;  /* 0x000000252d237c23 */ /* 0x000fe20008010836 */
[----:B------:R-:W-:Y:S01]  /*b7c0*/  PRMT R24, R43, 0x654, R24 ;  /* 0x000006542b187816 */ /* 0x000fe20000000018 */
[--C-:B------:R-:W-:Y:S01]  /*b7d0*/  FFMA.FTZ R160, R48, UR37, -R54.reuse ;  /* 0x0000002530a07c23 */ /* 0x100fe20008010836 */
[--C-:B------:R-:W-:Y:S01]  /*b7e0*/  FFMA.FTZ R37, R49, UR37, -R54.reuse ;  /* 0x0000002531257c23 */ /* 0x100fe20008010836 */
[--C-:B------:R-:W-:Y:S01]  /*b7f0*/  FFMA.FTZ R162, R52, UR37, -R54.reuse ;  /* 0x0000002534a27c23 */ /* 0x100fe20008010836 */
[----:B------:R2:W-:Y:S01]  /*b800*/  SYNCS.ARRIVE.TRANS64.RED.A1T0 RZ, [R24+URZ], RZ ;  /* 0x000000ff18ff79a7 */ /* 0x0005e2000810043f */
[--C-:B------:R-:W-:Y:S01]  /*b810*/  FFMA.FTZ R39, R53, UR37, -R54.reuse ;  /* 0x0000002535277c23 */ /* 0x100fe20008010836 */
[----:B------:R-:W3:Y:S01]  /*b820*/  MUFU.EX2 R202, R202 ;  /* 0x000000ca00ca7308 */ /* 0x000ee20000000800 */
[----:B------:R-:W-:Y:S01]  /*b830*/  F2FP.BF16.F32.PACK_AB R201, R14, R201 ;  /* 0x000000c90ec9723e */ /* 0x000fe200000010ff */
[--C-:B------:R-:W-:Y:S01]  /*b840*/  FFMA.FTZ R164, R56, UR37, -R54.reuse ;  /* 0x0000002538a47c23 */ /* 0x100fe20008010836 */
[--C-:B------:R-:W-:Y:S01]  /*b850*/  FFMA.FTZ R166, R60, UR37, -R54.reuse ;  /* 0x000000253ca67c23 */ /* 0x100fe20008010836 */
[--C-:B------:R-:W-:Y:S01]  /*b860*/  FFMA.FTZ R61, R61, UR37, -R54.reuse ;  /* 0x000000253d3d7c23 */ /* 0x100fe20008010836 */
[--C-:B------:R-:W-:Y:S01]  /*b870*/  FFMA.FTZ R65, R65, UR37, -R54.reuse ;  /* 0x0000002541417c23 */ /* 0x100fe20008010836 */
[----:B------:R-:W-:-:S02]  /*b880*/  FFMA.FTZ R68, R68, UR37, -R54 ;  /* 0x0000002544447c23 */ /* 0x000fc40008010836 */
[----:B------:R-:W4:Y:S01]  /*b890*/  MUFU.EX2 R27, R27 ;  /* 0x0000001b001b7308 */ /* 0x000f220000000800 */
[----:B0-----:R-:W-:Y:S01]  /*b8a0*/  FADD.FTZ R41, R200, R25 ;  /* 0x00000019c8297221 */ /* 0x001fe20000010000 */
[----:B------:R-:W-:-:S06]  /*b8b0*/  F2FP.BF16.F32.PACK_AB R200, R25, R200 ;  /* 0x000000c819c8723e */ /* 0x000fcc00000010ff */
[----:B------:R-:W2:Y:S01]  /*b8c0*/  MUFU.EX2 R152, R152 ;  /* 0x0000009800987308 */ /* 0x000ea20000000800 */
[----:B---3--:R-:W-:Y:S01]  /*b8d0*/  FADD.FTZ R32, R202, R41 ;  /* 0x00000029ca207221 */ /* 0x008fe20000010000 */
[----:B------:R-:W-:Y:S01]  /*b8e0*/  FADD.FTZ R41, R203, R28 ;  /* 0x0000001ccb297221 */ /* 0x000fe20000010000 */
[----:B------:R-:W-:-:S03]  /*b8f0*/  F2FP.BF16.F32.PACK_AB R203, R26, R203 ;  /* 0x000000cb1acb723e */ /* 0x000fc600000010ff */
[----:B------:R-:W-:Y:S01]  /*b900*/  FADD.FTZ R28, R26, R41 ;  /* 0x000000291a1c7221 */ /* 0x000fe20000010000 */
[----:B------:R-:W-:Y:S01]  /*b910*/  FFMA.FTZ R41, R57, UR37, -R54 ;  /* 0x0000002539297c23 */ /* 0x000fe20008010836 */
[----:B------:R-:W0:Y:S01]  /*b920*/  MUFU.EX2 R29, R29 ;  /* 0x0000001d001d7308 */ /* 0x000e220000000800 */
[C---:B----4-:R-:W-:Y:S01]  /*b930*/  FADD.FTZ R43, R27.reuse, R32 ;  /* 0x000000201b2b7221 */ /* 0x050fe20000010000 */
[----:B------:R-:W-:-:S06]  /*b940*/  F2FP.BF16.F32.PACK_AB R202, R27, R202 ;  /* 0x000000ca1bca723e */ /* 0x000fcc00000010ff */
[----:B------:R-:W3:Y:S01]  /*b950*/  MUFU.EX2 R154, R154 ;  /* 0x0000009a009a7308 */ /* 0x000ee20000000800 */
[----:B--2---:R-:W-:Y:S01]  /*b960*/  FADD.FTZ R24, R152, R43 ;  /* 0x0000002b98187221 */ /* 0x004fe20000010000 */
[----:B------:R-:W-:Y:S01]  /*b970*/  FADD.FTZ R43, R153, R28 ;  /* 0x0000001c992b7221 */ /* 0x000fe20000010000 */
[----:B------:R-:W-:-:S05]  /*b980*/  F2FP.BF16.F32.PACK_AB R153, R30, R153 ;  /* 0x000000991e99723e */ /* 0x000fca00000010ff */
[----:B------:R-:W2:Y:S01]  /*b990*/  MUFU.EX2 R31, R31 ;  /* 0x0000001f001f7308 */ /* 0x000ea20000000800 */
[C---:B0-----:R-:W-:Y:S01]  /*b9a0*/  FADD.FTZ R45, R29.reuse, R24 ;  /* 0x000000181d2d7221 */ /* 0x041fe20000010000 */
[----:B------:R-:W-:Y:S01]  /*b9b0*/  FADD.FTZ R24, R30, R43 ;  /* 0x0000002b1e187221 */ /* 0x000fe20000010000 */
[----:B------:R-:W-:-:S03]  /*b9c0*/  F2FP.BF16.F32.PACK_AB R152, R29, R152 ;  /* 0x000000981d98723e */ /* 0x000fc600000010ff */
[----:B------:R-:W-:Y:S01]  /*b9d0*/  FADD.FTZ R43, R155, R24 ;  /* 0x000000189b2b7221 */ /* 0x000fe20000010000 */
[--C-:B------:R-:W-:Y:S01]  /*b9e0*/  FFMA.FTZ R24, R7, UR37, -R54.reuse ;  /* 0x0000002507187c23 */ /* 0x100fe20008010836 */
[----:B------:R-:W0:Y:S01]  /*b9f0*/  MUFU.EX2 R156, R156 ;  /* 0x0000009c009c7308 */ /* 0x000e220000000800 */
[----:B---3--:R-:W-:Y:S01]  /*ba00*/  FADD.FTZ R28, R154, R45 ;  /* 0x0000002d9a1c7221 */ /* 0x008fe20000010000 */
[----:B------:R-:W-:Y:S01]  /*ba10*/  FFMA.FTZ R54, R69, UR37, -R54 ;  /* 0x0000002545367c23 */ /* 0x000fe20008010836 */
[----:B------:R-:W-:-:S05]  /*ba20*/  F2FP.BF16.F32.PACK_AB R155, R64, R155 ;  /* 0x0000009b409b723e */ /* 0x000fca00000010ff */
[----:B------:R-:W3:Y:S01]  /*ba30*/  MUFU.EX2 R33, R33 ;  /* 0x0000002100217308 */ /* 0x000ee20000000800 */
[C---:B--2---:R-:W-:Y:S01]  /*ba40*/  FADD.FTZ R7, R31.reuse, R28 ;  /* 0x0000001c1f077221 */ /* 0x044fe20000010000 */
[----:B------:R-:W-:Y:S01]  /*ba50*/  FADD.FTZ R28, R64, R43 ;  /* 0x0000002b401c7221 */ /* 0x000fe20000010000 */
[----:B------:R-:W-:-:S03]  /*ba60*/  F2FP.BF16.F32.PACK_AB R154, R31, R154 ;  /* 0x0000009a1f9a723e */ /* 0x000fc600000010ff */
[----:B------:R-:W-:Y:S01]  /*ba70*/  FADD.FTZ R43, R157, R28 ;  /* 0x0000001c9d2b7221 */ /* 0x000fe20000010000 */
[----:B------:R-:W-:Y:S01]  /*ba80*/  F2FP.BF16.F32.PACK_AB R157, R72, R157 ;  /* 0x0000009d489d723e */ /* 0x000fe200000010ff */
[----:B------:R-:W2:Y:S01]  /*ba90*/  MUFU.EX2 R158, R158 ;  /* 0x0000009e009e7308 */ /* 0x000ea20000000800 */
[----:B0-----:R-:W-:Y:S01]  /*baa0*/  FADD.FTZ R32, R156, R7 ;  /* 0x000000079c207221 */ /* 0x001fe20000010000 */
[----:B------:R-:W-:-:S04]  /*bab0*/  FADD.FTZ R28, R72, R43 ;  /* 0x0000002b481c7221 */ /* 0x000fc80000010000 */
[----:B------:R-:W-:Y:S01]  /*bac0*/  FADD.FTZ R43, R159, R28 ;  /* 0x0000001c9f2b7221 */ /* 0x000fe20000010000 */
[----:B------:R-:W-:Y:S01]  /*bad0*/  F2FP.BF16.F32.PACK_AB R159, R74, R159 ;  /* 0x0000009f4a9f723e */ /* 0x000fe200000010ff */
[----:B------:R-:W0:Y:S01]  /*bae0*/  MUFU.EX2 R35, R35 ;  /* 0x0000002300237308 */ /* 0x000e220000000800 */
[C---:B---3--:R-:W-:Y:S01]  /*baf0*/  FADD.FTZ R45, R33.reuse, R32 ;  /* 0x00000020212d7221 */ /* 0x048fe20000010000 */
[----:B------:R-:W-:-:S06]  /*bb00*/  F2FP.BF16.F32.PACK_AB R156, R33, R156 ;  /* 0x0000009c219c723e */ /* 0x000fcc00000010ff */
[----:B------:R-:W3:Y:S01]  /*bb10*/  MUFU.EX2 R160, R160 ;  /* 0x000000a000a07308 */ /* 0x000ee20000000800 */
[----:B--2---:R-:W-:-:S07]  /*bb20*/  FADD.FTZ R14, R158, R45 ;  /* 0x0000002d9e0e7221 */ /* 0x004fce0000010000 */
[----:B------:R-:W2:Y:S01]  /*bb30*/  MUFU.EX2 R37, R37 ;  /* 0x0000002500257308 */ /* 0x000ea20000000800 */
[C---:B0-----:R-:W-:Y:S01]  /*bb40*/  FADD.FTZ R45, R35.reuse, R14 ;  /* 0x0000000e232d7221 */ /* 0x041fe20000010000 */
[----:B------:R-:W-:Y:S01]  /*bb50*/  FADD.FTZ R14, R74, R43 ;  /* 0x0000002b4a0e7221 */ /* 0x000fe20000010000 */
[----:B------:R-:W-:-:S03]  /*bb60*/  F2FP.BF16.F32.PACK_AB R158, R35, R158 ;  /* 0x0000009e239e723e */ /* 0x000fc600000010ff */
[----:B------:R-:W-:Y:S01]  /*bb70*/  FADD.FTZ R43, R161, R14 ;  /* 0x0000000ea12b7221 */ /* 0x000fe20000010000 */
[----:B------:R-:W-:Y:S01]  /*bb80*/  F2FP.BF16.F32.PACK_AB R161, R50, R161 ;  /* 0x000000a132a1723e */ /* 0x000fe200000010ff */
[----:B------:R-:W0:Y:S01]  /*bb90*/  MUFU.EX2 R162, R162 ;  /* 0x000000a200a27308 */ /* 0x000e220000000800 */
[----:B---3--:R-:W-:Y:S01]  /*bba0*/  FADD.FTZ R26, R160, R45 ;  /* 0x0000002da01a7221 */ /* 0x008fe20000010000 */
[----:B------:R-:W-:-:S04]  /*bbb0*/  FADD.FTZ R14, R50, R43 ;  /* 0x0000002b320e7221 */ /* 0x000fc80000010000 */
[----:B------:R-:W-:Y:S01]  /*bbc0*/  FADD.FTZ R25, R163, R14 ;  /* 0x0000000ea3197221 */ /* 0x000fe20000010000 */
[C---:B------:R-:W-:Y:S01]  /*bbd0*/  F2FP.BF16.F32.PACK_AB R163, R34.reuse, R163 ;  /* 0x000000a322a3723e */ /* 0x040fe200000010ff */
[----:B------:R-:W3:Y:S01]  /*bbe0*/  MUFU.EX2 R39, R39 ;  /* 0x0000002700277308 */ /* 0x000ee20000000800 */
[C---:B--2---:R-:W-:Y:S01]  /*bbf0*/  FADD.FTZ R45, R37.reuse, R26 ;  /* 0x0000001a252d7221 */ /* 0x044fe20000010000 */
[----:B------:R-:W-:Y:S01]  /*bc00*/  FADD.FTZ R14, R34, R25 ;  /* 0x00000019220e7221 */ /* 0x000fe20000010000 */
[----:B------:R-:W-:-:S05]  /*bc10*/  F2FP.BF16.F32.PACK_AB R160, R37, R160 ;  /* 0x000000a025a0723e */ /* 0x000fca00000010ff */
[----:B------:R-:W2:Y:S01]  /*bc20*/  MUFU.EX2 R164, R164 ;  /* 0x000000a400a47308 */ /* 0x000ea20000000800 */
[----:B0-----:R-:W-:-:S07]  /*bc30*/  FADD.FTZ R26, R162, R45 ;  /* 0x0000002da21a7221 */ /* 0x001fce0000010000 */
[----:B------:R-:W0:Y:S01]  /*bc40*/  MUFU.EX2 R41, R41 ;  /* 0x0000002900297308 */ /* 0x000e220000000800 */
[C---:B---3--:R-:W-:Y:S01]  /*bc50*/  FADD.FTZ R27, R39.reuse, R26 ;  /* 0x0000001a271b7221 */ /* 0x048fe20000010000 */
[----:B------:R-:W-:-:S06]  /*bc60*/  F2FP.BF16.F32.PACK_AB R162, R39, R162 ;  /* 0x000000a227a2723e */ /* 0x000fcc00000010ff */
[----:B------:R-:W3:Y:S01]  /*bc70*/  MUFU.EX2 R38, R38 ;  /* 0x0000002600267308 */ /* 0x000ee20000000800 */
[----:B--2---:R-:W-:Y:S01]  /*bc80*/  FADD.FTZ R26, R164, R27 ;  /* 0x0000001ba41a7221 */ /* 0x004fe20000010000 */
[----:B------:R-:W-:-:S06]  /*bc90*/  FADD.FTZ R27, R165, R14 ;  /* 0x0000000ea51b7221 */ /* 0x000fcc0000010000 */
[----:B------:R-:W2:Y:S01]  /*bca0*/  MUFU.EX2 R166, R166 ;  /* 0x000000a600a67308 */ /* 0x000ea20000000800 */
[C---:B0-----:R-:W-:Y:S01]  /*bcb0*/  FADD.FTZ R29, R41.reuse, R26 ;  /* 0x0000001a291d7221 */ /* 0x041fe20000010000 */
[----:B------:R-:W-:-:S06]  /*bcc0*/  F2FP.BF16.F32.PACK_AB R164, R41, R164 ;  /* 0x000000a429a4723e */ /* 0x000fcc00000010ff */
[----:B------:R-:W0:Y:S01]  /*bcd0*/  MUFU.EX2 R167, R167 ;  /* 0x000000a700a77308 */ /* 0x000e220000000800 */
[C---:B---3--:R-:W-:Y:S01]  /*bce0*/  FADD.FTZ R14, R38.reuse, R27 ;  /* 0x0000001b260e7221 */ /* 0x048fe20000010000 */
[----:B------:R-:W-:-:S06]  /*bcf0*/  F2FP.BF16.F32.PACK_AB R165, R38, R165 ;  /* 0x000000a526a5723e */ /* 0x000fcc00000010ff */
[----:B------:R-:W3:Y:S01]  /*bd00*/  MUFU.EX2 R7, R61 ;  /* 0x0000003d00077308 */ /* 0x000ee20000000800 */
[----:B--2---:R-:W-:-:S07]  /*bd10*/  FADD.FTZ R26, R166, R29 ;  /* 0x0000001da61a7221 */ /* 0x004fce0000010000 */
        /* <DEDUP_REMOVED lines=12> */
[----:B------:R-:W-:Y:S01]  /*bde0*/  MUFU.EX2 R68, R68 ;  /* 0x0000004400447308 */ /* 0x000fe20000000800 */
[C---:B--2---:R-:W-:Y:S01]  /*bdf0*/  FADD.FTZ R29, R65.reuse, R28 ;  /* 0x0000001c411d7221 */ /* 0x044fe20000010000 */
[----:B------:R-:W-:-:S06]  /*be00*/  F2FP.BF16.F32.PACK_AB R168, R65, R24 ;  /* 0x0000001841a8723e */ /* 0x000fcc00000010ff */
[----:B------:R-:W2:Y:S01]  /*be10*/  MUFU.EX2 R171, R171 ;  /* 0x000000ab00ab7308 */ /* 0x000ea20000000800 */
[C---:B0-----:R-:W-:Y:S01]  /*be20*/  FADD.FTZ R26, R46.reuse, R27 ;  /* 0x0000001b2e1a7221 */ /* 0x041fe20000010000 */
[----:B------:R-:W-:-:S06]  /*be30*/  F2FP.BF16.F32.PACK_AB R169, R46, R169 ;  /* 0x000000a92ea9723e */ /* 0x000fcc00000010ff */
[----:B------:R-:W0:Y:S08]  /*be40*/  MUFU.EX2 R25, R54 ;  /* 0x0000003600197308 */ /* 0x000e300000000800 */
[----:B------:R3:W4:Y:S01]  /*be50*/  MUFU.EX2 R14, R6 ;  /* 0x00000006000e7308 */ /* 0x0007220000000800 */
[----:B--2---:R-:W-:Y:S01]  /*be60*/  FADD.FTZ R27, R171, R26 ;  /* 0x0000001aab1b7221 */ /* 0x004fe20000010000 */
[----:B---3--:R-:W-:Y:S01]  /*be70*/  FADD.FTZ R6, R68, R29 ;  /* 0x0000001d44067221 */ /* 0x008fe20000010000 */
[----:B0-----:R-:W-:-:S03]  /*be80*/  F2FP.BF16.F32.PACK_AB R170, R25, R68 ;  /* 0x0000004419aa723e */ /* 0x001fc600000010ff */
[----:B------:R-:W-:Y:S01]  /*be90*/  FADD.FTZ R7, R25, R6 ;  /* 0x0000000619077221 */ /* 0x000fe20000010000 */
[C---:B----4-:R-:W-:Y:S01]  /*bea0*/  FADD.FTZ R6, R14.reuse, R27 ;  /* 0x0000001b0e067221 */ /* 0x050fe20000010000 */
[----:B------:R-:W-:Y:S01]  /*beb0*/  F2FP.BF16.F32.PACK_AB R171, R14, R171 ;  /* 0x000000ab0eab723e */ /* 0x000fe200000010ff */
[----:B------:R-:W-:Y:S06]  /*bec0*/  @!P0 BRA `(.L_x_14372) ;  /* 0x0000000000048947 */ /* 0x000fec0003800000 */
[----:B------:R-:W-:Y:S01]  /*bed0*/  BPT.TRAP 0x1 ;  /* 0x000000040000795c */ /* 0x000fe20000300000 */
.L_x_14372:
[----:B------:R0:W2:Y:S01]  /*bee0*/  SYNCS.PHASECHK.TRANS64.TRYWAIT P1, [R12+URZ+0x22850], R73 ;  /* 0x022850490c0075a7 */ /* 0x0000a2000802017f */
[----:B------:R-:W-:Y:S05]  /*bef0*/  @!P0 BRA `(.L_x_14373) ;  /* 0x0000000000048947 */ /* 0x000fea0003800000 */
[----:B------:R-:W-:Y:S01]  /*bf00*/  BPT.TRAP 0x1 ;  /* 0x000000040000795c */ /* 0x000fe20000300000 */
.L_x_14373:
[----:B------:R-:W-:Y:S04]  /*bf10*/  BSSY B0, `(.L_x_14374) ;  /* 0x0000004000007945 */ /* 0x000fe80003800000 */
[----:B--2---:R-:W-:Y:S05]  /*bf20*/  @P1 BRA `(.L_x_14375) ;  /* 0x0000000000081947 */ /* 0x004fea0003800000 */
[----:B------:R-:W2:Y:S02]  /*bf30*/  SYNCS.PHASECHK.TRANS64.TRYWAIT P1, [R12+URZ+0x22850], R73 ;  /* 0x022850490c0075a7 */ /* 0x000ea4000802017f */
[----:B--2---:R-:W-:Y:S05]  /*bf40*/  @!P1 BRA `(.L_x_14376) ;  /* 0x00000134002c9947 */ /* 0x004fea0003800000 */
.L_x_14375:
[----:B------:R-:W-:Y:S05]  /*bf50*/  BSYNC B0 ;  /* 0x0000000000007941 */ /* 0x000fea0003800000 */
.L_x_14374:
[----:B------:R-:W-:Y:S05]  /*bf60*/  WARPSYNC.ALL ;  /* 0x0000000000007948 */ /* 0x000fea0003800000 */
[----:B------:R-:W-:Y:S01]  /*bf70*/  R2UR UR4, R22 ;  /* 0x00000000160472ca */ /* 0x000fe200000e0000 */
[----:B------:R3:W-:Y:S01]  /*bf80*/  BAR.SYNC.DEFER_BLOCKING R13, 0x100 ;  /* 0x0004000d0000751d */ /* 0x0007e20000010000 */
[----:B------:R-:W-:Y:S02]  /*bf90*/  IMAD.MOV.U32 R24, RZ, RZ, 0xc00 ;  /* 0x00000c00ff187424 */ /* 0x000fe400078e00ff */
[----:B------:R-:W-:Y:S02]  /*bfa0*/  IMAD.MOV.U32 R25, RZ, RZ, 0x40000040 ;  /* 0x40000040ff197424 */ /* 0x000fe400078e00ff */
[----:B------:R-:W-:-:S02]  /*bfb0*/  IMAD.MOV.U32 R29, RZ, RZ, 0x40000040 ;  /* 0x40000040ff1d7424 */ /* 0x000fc400078e00ff */
[----:B------:R-:W-:Y:S01]  /*bfc0*/  IMAD.MOV.U32 R27, RZ, RZ, 0x40000040 ;  /* 0x40000040ff1b7424 */ /* 0x000fe200078e00ff */
[----:B------:R-:W-:Y:S01]  /*bfd0*/  R2UR UR7, R25 ;  /* 0x00000000190772ca */ /* 0x000fe200000e0000 */
[----:B------:R-:W-:Y:S01]  /*bfe0*/  IMAD.MOV.U32 R31, RZ, RZ, 0x40000040 ;  /* 0x40000040ff1f7424 */ /* 0x000fe200078e00ff */
[----:B------:R-:W-:Y:S02]  /*bff0*/  R2UR UR11, R29 ;  /* 0x000000001d0b72ca */ /* 0x000fe400000e0000 */
[----:B------:R-:W-:Y:S01]  /*c000*/  UIADD3 UR4, UR4, 0x400, URZ ;  /* 0x0000040004047890 */ /* 0x000fe2000fffe03f */
[----:B------:R-:W-:Y:S02]  /*c010*/  R2UR UR15, R27 ;  /* 0x000000001b0f72ca */ /* 0x000fe400000e0000 */
[----:B------:R-:W-:Y:S01]  /*c020*/  R2UR UR19, R29 ;  /* 0x000000001d1372ca */ /* 0x000fe200000e0000 */
[----:B------:R-:W-:Y:S01]  /*c030*/  USHF.R.U32.HI UR4, URZ, 0x4, UR4 ;  /* 0x000000043f047899 */ /* 0x000fe20008011604 */
[----:B------:R-:W-:-:S02]  /*c040*/  R2UR UR23, R31 ;  /* 0x000000001f1772ca */ /* 0x000fc400000e0000 */
[----:B------:R-:W-:Y:S01]  /*c050*/  R2UR UR27, R25 ;  /* 0x00000000191b72ca */ /* 0x000fe200000e0000 */
[----:B------:R-:W-:-:S04]  /*c060*/  ULOP3.LUT UR4, UR4, 0x3fff, URZ, 0xc0, !UPT ;  /* 0x00003fff04047892 */ /* 0x000fc8000f8ec03f */
[----:B------:R-:W-:-:S06]  /*c070*/  ULOP3.LUT UR38, UR4, 0x3000000, URZ, 0xfc, !UPT ;  /* 0x0300000004267892 */ /* 0x000fcc000f8efc3f */
[----:B------:R-:W-:-:S04]  /*c080*/  IMAD R24, R23, R24, UR38 ;  /* 0x0000002617187e24 */ /* 0x000fc8000f8e0218 */
        /* <DEDUP_REMOVED lines=11> */
[----:B012---:R-:W-:-:S06]  /*c140*/  WARPGROUP.ARRIVE ;  /* 0x00000000000079c5 */ /* 0x007fcc0000000000 */
        /* <DEDUP_REMOVED lines=22> */
[----:B---3--:R-:W-:Y:S05]  /*c2b0*/  @!P0 BRA `(.L_x_14377) ;  /* 0x0000000000048947 */ /* 0x008fea0003800000 */
[----:B------:R-:W-:Y:S01]  /*c2c0*/  BPT.TRAP 0x1 ;  /* 0x000000040000795c */ /* 0x000fe20000300000 */
.L_x_14377:
[----:B------:R-:W2:Y:S01]  /*c2d0*/  LDL R153, [R1+0x4] ;  /* 0x0000040001997983 */ /* 0x000ea20000100800 */
[----:B------:R-:W0:Y:S03]  /*c2e0*/  LDC R13, c[0x0][0x448] ;  /* 0x00011200ff0d7b82 */ /* 0x000e260000000800 */
[----:B------:R-:W3:Y:S01]  /*c2f0*/  LDL R152, [R1+0x10] ;  /* 0x0000100001987983 */ /* 0x000ee20000100800 */
[----:B------:R-:W-:Y:S01]  /*c300*/  VIADD R12, R12, 0x22860 ;  /* 0x000228600c0c7836 */ /* 0x000fe20000000000 */
[----:B------:R-:W-:Y:S01]  /*c310*/  ULDC UR39, c[0x0][0x988] ;  /* 0x0002620000277ab9 */ /* 0x000fe20000000800 */
[----:B------:R-:W-:Y:S01]  /*c320*/  IMAD.MOV.U32 R14, RZ, RZ, R222 ;  /* 0x000000ffff0e7224 */ /* 0x000fe200078e00de */
[----:B------:R-:W-:Y:S01]  /*c330*/  ULDC UR40, c[0x0][0x988] ;  /* 0x0002620000287ab9 */ /* 0x000fe20000000800 */
[----:B0-----:R-:W-:Y:S01]  /*c340*/  ISETP.NE.AND P1, PT, R13, 0x1, PT ;  /* 0x000000010d00780c */ /* 0x001fe20003f25270 */
[----:B------:R-:W-:-:S05]  /*c350*/  IMAD.U32 R13, RZ, RZ, UR41 ;  /* 0x00000029ff0d7e24 */ /* 0x000fca000f8e00ff */
[----:B------:R-:W-:-:S04]  /*c360*/  PRMT R12, R13, 0x654, R12 ;  /* 0x000006540d0c7816 */ /* 0x000fc8000000000c */
[----:B------:R0:W-:Y:S03]  /*c370*/  SYNCS.ARRIVE.TRANS64.RED.A1T0 RZ, [R12+URZ], RZ ;  /* 0x000000ff0cff79a7 */ /* 0x0001e6000810043f */
[----:B------:R-:W1:Y:S08]  /*c380*/  @P1 LDC R13, c[0x0][0x44c] ;  /* 0x00011300ff0d1b82 */ /* 0x000e700000000800 */
[----:B0-----:R-:W0:Y:S01]  /*c390*/  @P1 LDC R12, c[0x0][0x450] ;  /* 0x00011400ff0c1b82 */ /* 0x001e220000000800 */
[----:B-1----:R-:W-:-:S05]  /*c3a0*/  @P1 IMAD.HI.U32 R13, R222, R13, RZ ;  /* 0x0000000dde0d1227 */ /* 0x002fca00078e00ff */
[----:B0-----:R-:W-:-:S04]  /*c3b0*/  @P1 SHF.R.U32.HI R14, RZ, R12, R13 ;  /* 0x0000000cff0e1219 */ /* 0x001fc8000001160d */
[----:B--2---:R-:W-:-:S05]  /*c3c0*/  IADD3 R12, R14, R153, -R224 ;  /* 0x000000990e0c7210 */ /* 0x004fca0007ffe8e0 */
[----:B------:R-:W-:-:S05]  /*c3d0*/  IMAD.HI R12, R12, 0x2aaaaaab, RZ ;  /* 0x2aaaaaab0c0c7827 */ /* 0x000fca00078e02ff */
[----:B------:R-:W-:-:S04]  /*c3e0*/  SHF.R.U32.HI R13, RZ, 0x1f, R12 ;  /* 0x0000001fff0d7819 */ /* 0x000fc8000001160c */
[----:B------:R-:W-:-:S04]  /*c3f0*/  LEA.HI.SX32 R13, R12, R13, 0x1c ;  /* 0x0000000d0c0d7211 */ /* 0x000fc800078fe2ff */
[----:B---3--:R-:W-:Y:S01]  /*c400*/  VIMNMX R152, R152, R13, !PT ;  /* 0x0000000d98987248 */ /* 0x008fe20007fe0100 */
[----:B------:R-:W-:-:S04]  /*c410*/  VIADD R12, R172, 0xfffffffe ;  /* 0xfffffffeac0c7836 */ /* 0x000fc80000000000 */
[----:B------:R0:W-:Y:S01]  /*c420*/  STL [R1], R152 ;  /* 0x0000009801007387 */ /* 0x0001e20000100800 */
[----:B------:R-:W-:-:S13]  /*c430*/  ISETP.GE.AND P1, PT, R12, R152, PT ;  /* 0x000000980c00720c */ /* 0x000fda0003f26270 */
[----:B0-----:R-:W-:Y:S05]  /*c440*/  @!P1 BRA `(.L_x_14378) ;  /* 0x0000002400c49947 */ /* 0x001fea0003800000 */
[----:B------:R-:W-:Y:S02]  /*c450*/  IMAD.MOV.U32 R201, RZ, RZ, R0 ;  /* 0x000000ffffc97224 */ /* 0x000fe400078e0000 */
[----:B------:R-:W-:-:S07]  /*c460*/  IMAD.MOV.U32 R200, RZ, RZ, R3 ;  /* 0x000000ffffc87224 */ /* 0x000fce00078e0003 */
.L_x_14390:
[----:B------:R-:W-:Y:S01]  /*c470*/  VIADD R23, R23, 0x1 ;  /* 0x0000000117177836 */ /* 0x000fe20000000000 */
[----:B------:R-:W-:Y:S05]  /*c480*/  YIELD ;  /* 0x0000000000007946 */ /* 0x000fea0003800000 */
[----:B------:R-:W-:-:S04]  /*c490*/  ISETP.NE.AND P1, PT, R23, 0x2, PT ;  /* 0x000000021700780c */ /* 0x000fc80003f25270 */
[----:B------:R-:W-:Y:S02]  /*c4a0*/  SEL R0, RZ, 0x1, P1 ;  /* 0x00000001ff007807 */ /* 0x000fe40000800000 */
[----:B------:R-:W-:Y:S02]  /*c4b0*/  SEL R23, R23, RZ, P1 ;  /* 0x000000ff17177207 */ /* 0x000fe40000800000 */
[----:B------:R-:W-:Y:S01]  /*c4c0*/  LOP3.LUT R208, R208, R0, RZ, 0x3c, !PT ;  /* 0x00000000d0d07212 */ /* 0x000fe200078e3cff */
[----:B------:R-:W-:Y:S06]  /*c4d0*/  @!P0 BRA `(.L_x_14379) ;  /* 0x0000000000048947 */ /* 0x000fec0003800000 */
[----:B------:R-:W-:Y:S01]  /*c4e0*/  BPT.TRAP 0x1 ;  /* 0x000000040000795c */ /* 0x000fe20000300000 */
.L_x_14379:
[----:B------:R-:W-:Y:S01]  /*c4f0*/  IMAD R13, R23, 0x8, R22 ;  /* 0x00000008170d7824 */ /* 0x000fe200078e0216 */
[----:B------:R-:W-:-:S04]  /*c500*/  SHF.L.U32 R14, R208, 0x1f, RZ ;  /* 0x0000001fd00e7819 */ /* 0x000fc800000006ff */
[----:B------:R0:W1:Y:S01]  /*c510*/  SYNCS.PHASECHK.TRANS64.TRYWAIT P1, [R13+URZ+0x22830], R14 ;  /* 0x0228300e0d0075a7 */ /* 0x000062000802017f */
[----:B------:R-:W-:Y:S05]  /*c520*/  @!P0 BRA `(.L_x_14380) ;  /* 0x0000000000048947 */ /* 0x000fea0003800000 */
[----:B------:R-:W-:Y:S01]  /*c530*/  BPT.TRAP 0x1 ;  /* 0x000000040000795c */ /* 0x000fe20000300000 */
.L_x_14380:
[----:B------:R-:W-:Y:S02]  /*c540*/  IMAD R156, R23, 0x300, R221 ;  /* 0x00000300179c7824 */ /* 0x000fe400078e02dd */
[----:B------:R-:W-:Y:S01]  /*c550*/  IMAD.MOV.U32 R157, RZ, RZ, 0x40000040 ;  /* 0x40000040ff9d7424 */ /* 0x000fe200078e00ff */
[----:B-1----:R-:W-:Y:S06]  /*c560*/  @P1 BRA `(.L_x_14381) ;  /* 0x0000000000081947 */ /* 0x002fec0003800000 */
[----:B------:R-:W1:Y:S02]  /*c570*/  SYNCS.PHASECHK.TRANS64.TRYWAIT P1, [R13+URZ+0x22830], R14 ;  /* 0x0228300e0d0075a7 */ /* 0x000e64000802017f */
[----:B-1----:R-:W-:Y:S05]  /*c580*/  @!P1 BRA `(.L_x_14382) ;  /* 0x0000012c00b09947 */ /* 0x002fea0003800000 */
.L_x_14381:
        /* <DEDUP_REMOVED lines=41> */
.L_x_14383:
[----:B------:R-:W3:Y:S01]  /*c820*/  LDL R0, [R1+0x1c] ;  /* 0x00001c0001007983 */ /* 0x000ee20000100800 */
[----:B------:R-:W4:Y:S03]  /*c830*/  LDC R3, c[0x0][0x448] ;  /* 0x00011200ff037b82 */ /* 0x000f260000000800 */
[----:B------:R-:W5:Y:S04]  /*c840*/  LDL R219, [R1+0xc] ;  /* 0x00000c0001db7983 */ /* 0x000f680000100800 */
[----:B------:R-:W2:Y:S01]  /*c850*/  LDL R203, [R1+0x4] ;  /* 0x0000040001cb7983 */ /* 0x000ea20000100800 */
[----:B----4-:R-:W-:-:S13]  /*c860*/  ISETP.NE.AND P1, PT, R3, 0x1, PT ;  /* 0x000000010300780c */ /* 0x010fda0003f25270 */
[----:B------:R-:W4:Y:S08]  /*c870*/  @P1 LDC R202, c[0x0][0x44c] ;  /* 0x00011300ffca1b82 */ /* 0x000f300000000800 */
[----:B------:R-:W0:Y:S01]  /*c880*/  @P1 LDC R3, c[0x0][0x450] ;  /* 0x00011400ff031b82 */ /* 0x000e220000000800 */
[----:B------:R-:W-:Y:S01]  /*c890*/  LOP3.LUT R18, R18, 0xfffffeff, RZ, 0xc0, !PT ;  /* 0xfffffeff12127812 */ /* 0x000fe200078ec0ff */
[----:B------:R-:W-:Y:S01]  /*c8a0*/  UMOV UR37, UR40 ;  /* 0x0000002800257c82 */ /* 0x000fe20008000000 */
[----:B---3--:R-:W-:-:S04]  /*c8b0*/  IMAD.IADD R0, R0, 0x1, R222 ;  /* 0x0000000100007824 */ /* 0x008fc800078e02de */
[----:B----4-:R-:W-:-:S05]  /*c8c0*/  @P1 IMAD.HI.U32 R202, R0, R202, RZ ;  /* 0x000000ca00ca1227 */ /* 0x010fca00078e00ff */
[----:B0-----:R-:W-:-:S05]  /*c8d0*/  @P1 SHF.R.U32.HI R0, RZ, R3, R202 ;  /* 0x00000003ff001219 */ /* 0x001fca00000116ca */
[----:B------:R-:W0:Y:S01]  /*c8e0*/  SHFL.IDX PT, R3, R0, RZ, 0x1c1f ;  /* 0x001c1fff00037589 */ /* 0x000e2200000e0000 */
[----:B------:R-:W-:-:S03]  /*c8f0*/  IMAD R202, R12, -0x60, RZ ;  /* 0xffffffa00cca7824 */ /* 0x000fc600078e02ff */
[----:B------:R-:W3:Y:S02]  /*c900*/  SHFL.IDX PT, R0, R0, 0x1, 0x1c1f ;  /* 0x003c1f0000007f89 */ /* 0x000ee400000e0000 */
[----:B-----5:R-:W-:-:S04]  /*c910*/  IADD3 R202, -R219, 0x1, R202 ;  /* 0x00000001dbca7810 */ /* 0x020fc80007ffe1ca */
[----:B--2---:R-:W-:-:S05]  /*c920*/  IADD3 R202, -R224, R202, R203 ;  /* 0x000000cae0ca7210 */ /* 0x004fca0007ffe1cb */
[----:B0-----:R-:W-:-:S05]  /*c930*/  IMAD.IADD R3, R202, 0x1, R3 ;  /* 0x00000001ca037824 */ /* 0x001fca00078e0203 */
[C---:B------:R-:W-:Y:S02]  /*c940*/  ISETP.GT.AND P4, PT, R3.reuse, RZ, PT ;  /* 0x000000ff0300720c */ /* 0x040fe40003f84270 */
[C---:B------:R-:W-:Y:S02]  /*c950*/  ISETP.GT.AND P3, PT, R3.reuse, 0x1, PT ;  /* 0x000000010300780c */ /* 0x040fe40003f64270 */
[C---:B------:R-:W-:Y:S02]  /*c960*/  ISETP.GT.AND P2, PT, R3.reuse, 0x8, PT ;  /* 0x000000080300780c */ /* 0x040fe40003f44270 */
[----:B------:R-:W-:Y:S01]  /*c970*/  ISETP.GT.AND P1, PT, R3, 0x9, PT ;  /* 0x000000090300780c */ /* 0x000fe20003f24270 */
[----:B---3--:R-:W-:Y:S01]  /*c980*/  IMAD.IADD R0, R202, 0x1, R0 ;  /* 0x00000001ca007824 */ /* 0x008fe200078e0200 */
        /* <DEDUP_REMOVED lines=8> */
[----:B------:R-:W-:Y:S02]  /*ca10*/  FSEL R160, R160, -INF , P4 ;  /* 0xff800000a0a07808 */ /* 0x000fe40002000000 */
[----:B------:R-:W-:Y:S02]  /*ca20*/  FSEL R161, R161, -INF , P3 ;  /* 0xff800000a1a17808 */ /* 0x000fe40001800000 */
[----:B------:R-:W-:Y:S02]  /*ca30*/  FSEL R164, R164, -INF , P2 ;  /* 0xff800000a4a47808 */ /* 0x000fe40001000000 */
[----:B------:R-:W-:Y:S02]  /*ca40*/  FSEL R165, R165, -INF , P1 ;  /* 0xff800000a5a57808 */ /* 0x000fe40000800000 */
[C---:B------:R-:W-:Y:S02]  /*ca50*/  ISETP.GT.AND P4, PT, R3.reuse, 0x20, PT ;  /* 0x000000200300780c */ /* 0x040fe40003f84270 */
[----:B------:R-:W-:-:S02]  /*ca60*/  ISETP.GT.AND P3, PT, R3, 0x21, PT ;  /* 0x000000210300780c */ /* 0x000fc40003f64270 */
[C---:B------:R-:W-:Y:S02]  /*ca70*/  ISETP.GT.AND P2, PT, R3.reuse, 0x28, PT ;  /* 0x000000280300780c */ /* 0x040fe40003f44270 */
[----:B------:R-:W-:Y:S02]  /*ca80*/  ISETP.GT.AND P1, PT, R3, 0x29, PT ;  /* 0x000000290300780c */ /* 0x000fe40003f24270 */
[----:B------:R-:W-:Y:S02]  /*ca90*/  FSEL R168, R168, -INF , P4 ;  /* 0xff800000a8a87808 */ /* 0x000fe40002000000 */
[----:B------:R-:W-:Y:S02]  /*caa0*/  FSEL R169, R169, -INF , P3 ;  /* 0xff800000a9a97808 */ /* 0x000fe40001800000 */
[----:B------:R-:W-:Y:S02]  /*cab0*/  FSEL R172, R172, -INF , P2 ;  /* 0xff800000acac7808 */ /* 0x000fe40001000000 */
[----:B------:R-:W-:-:S02]  /*cac0*/  FSEL R173, R173, -INF , P1 ;  /* 0xff800000adad7808 */ /* 0x000fc40000800000 */
[C---:B------:R-:W-:Y:S02]  /*cad0*/  ISETP.GT.AND P4, PT, R3.reuse, 0x30, PT ;  /* 0x000000300300780c */ /* 0x040fe40003f84270 */
[C---:B------:R-:W-:Y:S02]  /*cae0*/  ISETP.GT.AND P3, PT, R3.reuse, 0x31, PT ;  /* 0x000000310300780c */ /* 0x040fe40003f64270 */
[C---:B------:R-:W-:Y:S02]  /*caf0*/  ISETP.GT.AND P2, PT, R3.reuse, 0x38, PT ;  /* 0x000000380300780c */ /* 0x040fe40003f44270 */
[----:B------:R-:W-:Y:S02]  /*cb00*/  ISETP.GT.AND P1, PT, R3, 0x39, PT ;  /* 0x000000390300780c */ /* 0x000fe40003f24270 */
[----:B------:R-:W-:Y:S02]  /*cb10*/  FSEL R176, R176, -INF , P4 ;  /* 0xff800000b0b07808 */ /* 0x000fe40002000000 */
[----:B------:R-:W-:-:S02]  /*cb20*/  FSEL R177, R177, -INF , P3 ;  /* 0xff800000b1b17808 */ /* 0x000fc40001800000 */
[----:B------:R-:W-:Y:S02]  /*cb30*/  FSEL R180, R180, -INF , P2 ;  /* 0xff800000b4b47808 */ /* 0x000fe40001000000 */
[----:B------:R-:W-:Y:S02]  /*cb40*/  FSEL R181, R181, -INF , P1 ;  /* 0xff800000b5b57808 */ /* 0x000fe40000800000 */
[C---:B------:R-:W-:Y:S02]  /*cb50*/  ISETP.GT.AND P4, PT, R0.reuse, RZ, PT ;  /* 0x000000ff0000720c */ /* 0x040fe40003f84270 */
        /* <DEDUP_REMOVED lines=69> */
[----:B------:R-:W-:-:S04]  /*cfb0*/  FMNMX.FTZ R0, R198, R0, !PT ;  /* 0x00000000c6007209 */ /* 0x000fc80007810000 */
[----:B------:R-:W-:-:S05]  /*cfc0*/  FMNMX.FTZ R0, R199, R0, !PT ;  /* 0x00000000c7007209 */ /* 0x000fca0007810000 */
[----:B------:R-:W0:Y:S02]  /*cfd0*/  SHFL.BFLY PT, R153, R0, 0x2, 0x1f ;  /* 0x0c401f0000997f89 */ /* 0x000e2400000e0000 */
[----:B0-----:R-:W-:-:S05]  /*cfe0*/  FMNMX.FTZ R0, R0, R153, !PT ;  /* 0x0000009900007209 */ /* 0x001fca0007810000 */
[----:B------:R-:W0:Y:S01]  /*cff0*/  SHFL.BFLY PT, R153, R0, 0x1, 0x1f ;  /* 0x0c201f0000997f89 */ /* 0x000e2200000e0000 */
[----:B------:R-:W-:Y:S02]  /*d000*/  @P0 LOP3.LUT R18, R18, 0x100, RZ, 0xfc, !PT ;  /* 0x0000010012120812 */ /* 0x000fe400078efcff */
[----:B------:R-:W-:Y:S02]  /*d010*/  ISETP.GT.AND P0, PT, R3, 0x41, PT ;  /* 0x000000410300780c */ /* 0x000fe40003f04270 */
[----:B0-----:R-:W-:-:S04]  /*d020*/  FMNMX.FTZ R0, R0, R153, !PT ;  /* 0x0000009900007209 */ /* 0x001fc80007810000 */
[----:B------:R-:W-:-:S04]  /*d030*/  FSETP.NEU.FTZ.AND P6, PT, R0, -INF , PT ;  /* 0xff8000000000780b */ /* 0x000fc80003fdd000 */
[----:B------:R-:W-:-:S05]  /*d040*/  FSEL R153, R0, RZ, P6 ;  /* 0x000000ff00997208 */ /* 0x000fca0003000000 */
[----:B------:R-:W-:Y:S01]  /*d050*/  FADD.FTZ R201, -R153, R201 ;  /* 0x000000c999c97221 */ /* 0x000fe20000010100 */
[----:B------:R-:W-:Y:S01]  /*d060*/  FMUL.FTZ R153, R0, UR37 ;  /* 0x0000002500997c20 */ /* 0x000fe20008410000 */
[----:B------:R-:W-:-:S04]  /*d070*/  LOP3.LUT R18, R18, 0xfffffdff, RZ, 0xc0, !PT ;  /* 0xfffffdff12127812 */ /* 0x000fc800078ec0ff */
[----:B------:R-:W-:Y:S02]  /*d080*/  FSEL R153, R153, RZ, P6 ;  /* 0x000000ff99997208 */ /* 0x000fe40003000000 */
[----:B------:R-:W-:-:S03]  /*d090*/  @P0 LOP3.LUT R18, R18, 0x200, RZ, 0xfc, !PT ;  /* 0x0000020012120812 */ /* 0x000fc600078efcff */
[--C-:B------:R-:W-:Y:S01]  /*d0a0*/  FFMA.FTZ R154, R154, UR37, -R153.reuse ;  /* 0x000000259a9a7c23 */ /* 0x100fe20008010899 */
[----:B------:R-:W-:Y:S01]  /*d0b0*/  ISETP.GT.AND P1, PT, R3, 0x49, PT ;  /* 0x000000490300780c */ /* 0x000fe20003f24270 */
[--C-:B------:R-:W-:Y:S01]  /*d0c0*/  FFMA.FTZ R155, R155, UR37, -R153.reuse ;  /* 0x000000259b9b7c23 */ /* 0x100fe20008010899 */
[C---:B------:R-:W-:Y:S01]  /*d0d0*/  ISETP.GT.AND P2, PT, R3.reuse, 0x50, PT ;  /* 0x000000500300780c */ /* 0x040fe20003f44270 */
        /* <DEDUP_REMOVED lines=26> */
[----:B------:R-:W-:-:S02]  /*d280*/  FFMA.FTZ R220, R199, UR37, -R153 ;  /* 0x00000025c7dc7c23 */ /* 0x000fc40008010899 */
[----:B------:R0:W-:Y:S02]  /*d290*/  MUFU.EX2 R153, R154 ;  /* 0x0000009a00997308 */ /* 0x0001e40000000800 */
        /* <DEDUP_REMOVED lines=16> */
[----:B------:R-:W-:Y:S02]  /*d3a0*/  LOP3.LUT P0, RZ, R18, 0x200, RZ, 0xc0, !PT ;  /* 0x0000020012ff7812 */ /* 0x000fe4000780c0ff */
        /* <DEDUP_REMOVED lines=14> */
[----:B------:R-:W-:-:S04]  /*d490*/  FMNMX.FTZ R154, R196, R154, !PT ;  /* 0x0000009ac49a7209 */ /* 0x000fc80007810000 */
[----:B------:R-:W-:-:S05]  /*d4a0*/  FMNMX.FTZ R203, R197, R154, !PT ;  /* 0x0000009ac5cb7209 */ /* 0x000fca0007810000 */
[----:B------:R-:W0:Y:S01]  /*d4b0*/  SHFL.BFLY PT, R154, R203, 0x2, 0x1f ;  /* 0x0c401f00cb9a7f89 */ /* 0x000e2200000e0000 */
[----:B------:R-:W-:Y:S01]  /*d4c0*/  FMUL.FTZ R178, R201, UR37 ;  /* 0x00000025c9b27c20 */ /* 0x000fe20008410000 */
[----:B------:R-:W-:Y:S08]  /*d4d0*/  MUFU.EX2 R155, R155 ;  /* 0x0000009b009b7308 */ /* 0x000ff00000000800 */
[----:B------:R-:W2:Y:S01]  /*d4e0*/  MUFU.EX2 R178, R178 ;  /* 0x000000b200b27308 */ /* 0x000ea20000000800 */
[----:B0-----:R-:W-:-:S05]  /*d4f0*/  FMNMX.FTZ R203, R203, R154, !PT ;  /* 0x0000009acbcb7209 */ /* 0x001fca0007810000 */
[----:B------:R-:W0:Y:S01]  /*d500*/  SHFL.BFLY PT, R219, R203, 0x1, 0x1f ;  /* 0x0c201f00cbdb7f89 */ /* 0x000e2200000e0000 */
[----:B--2---:R-:W-:Y:S01]  /*d510*/  FFMA.FTZ R6, R178, R6, R153 ;  /* 0x00000006b2067223 */ /* 0x004fe20000010099 */
[----:B------:R-:W-:-:S03]  /*d520*/  F2FP.BF16.F32.PACK_AB R153, R155, R153 ;  /* 0x000000999b99723e */ /* 0x000fc600000010ff */
[----:B------:R-:W-:Y:S02]  /*d530*/  FADD.FTZ R6, R155, R6 ;  /* 0x000000069b067221 */ /* 0x000fe40000010000 */
[----:B------:R-:W-:Y:S08]  /*d540*/  MUFU.EX2 R155, R158 ;  /* 0x0000009e009b7308 */ /* 0x000ff00000000800 */
[----:B------:R-:W-:Y:S08]  /*d550*/  MUFU.EX2 R158, R166 ;  /* 0x000000a6009e7308 */ /* 0x000ff00000000800 */
[----:B------:R0:W-:Y:S02]  /*d560*/  MUFU.EX2 R166, R3 ;  /* 0x0000000300a67308 */ /* 0x0001e40000000800 */
[----:B0-----:R-:W-:-:S06]  /*d570*/  FMNMX.FTZ R3, R203, R219, !PT ;  /* 0x000000dbcb037209 */ /* 0x001fcc0007810000 */
[----:B------:R-:W-:Y:S01]  /*d580*/  MUFU.EX2 R199, R167 ;  /* 0x000000a700c77308 */ /* 0x000fe20000000800 */
[----:B------:R-:W-:-:S07]  /*d590*/  FSETP.NEU.FTZ.AND P1, PT, R3, -INF , PT ;  /* 0xff8000000300780b */ /* 0x000fce0003f3d000 */
[----:B------:R0:W-:Y:S08]  /*d5a0*/  MUFU.EX2 R167, R182 ;  /* 0x000000b600a77308 */ /* 0x0001f00000000800 */
[----:B------:R-:W-:Y:S01]  /*d5b0*/  MUFU.EX2 R154, R163 ;  /* 0x000000a3009a7308 */ /* 0x000fe20000000800 */
[----:B0-----:R-:W-:-:S07]  /*d5c0*/  FMUL.FTZ R182, R3, UR37 ;  /* 0x0000002503b67c20 */ /* 0x001fce0008410000 */
[----:B------:R0:W-:Y:S01]  /*d5d0*/  MUFU.EX2 R163, R174 ;  /* 0x000000ae00a37308 */ /* 0x0001e20000000800 */
[----:B------:R-:W-:Y:S02]  /*d5e0*/  FSEL R182, R182, RZ, P1 ;  /* 0x000000ffb6b67208 */ /* 0x000fe40000800000 */
[----:B0-----:R-:W-:-:S03]  /*d5f0*/  FSEL R174, R3, RZ, P1 ;  /* 0x000000ff03ae7208 */ /* 0x001fc60000800000 */
[----:B------:R-:W-:Y:S02]  /*d600*/  FFMA.FTZ R152, R152, UR37, -R182 ;  /* 0x0000002598987c23 */ /* 0x000fe400080108b6 */
[----:B------:R-:W-:Y:S01]  /*d610*/  FADD.FTZ R174, -R174, R200 ;  /* 0x000000c8aeae7221 */ /* 0x000fe20000010100 */
[----:B------:R-:W-:Y:S01]  /*d620*/  MUFU.EX2 R201, R171 ;  /* 0x000000ab00c97308 */ /* 0x000fe20000000800 */
[--C-:B------:R-:W-:Y:S02]  /*d630*/  FFMA.FTZ R202, R202, UR37, -R182.reuse ;  /* 0x00000025caca7c23 */ /* 0x100fe400080108b6 */
[----:B------:R-:W-:Y:S01]  /*d640*/  FMUL.FTZ R174, R174, UR37 ;  /* 0x00000025aeae7c20 */ /* 0x000fe20008410000 */
[----:B------:R-:W-:-:S04]  /*d650*/  FFMA.FTZ R156, R156, UR37, -R182 ;  /* 0x000000259c9c7c23 */ /* 0x000fc800080108b6 */
[----:B------:R-:W-:Y:S08]  /*d660*/  MUFU.EX2 R171, R190 ;  /* 0x000000be00ab7308 */ /* 0x000ff00000000800 */
[----:B------:R-:W-:Y:S08]  /*d670*/  MUFU.EX2 R152, R152 ;  /* 0x0000009800987308 */ /* 0x000ff00000000800 */
[----:B------:R-:W0:Y:S01]  /*d680*/  MUFU.EX2 R190, R174 ;  /* 0x000000ae00be7308 */ /* 0x000e220000000800 */
[--C-:B------:R-:W-:Y:S01]  /*d690*/  FFMA.FTZ R157, R157, UR37, -R182.reuse ;  /* 0x000000259d9d7c23 */ /* 0x100fe200080108b6 */
[----:B------:R-:W-:-:S06]  /*d6a0*/  FFMA.FTZ R160, R160, UR37, -R182 ;  /* 0x00000025a0a07c23 */ /* 0x000fcc00080108b6 */
[----:B------:R-:W2:Y:S01]  /*d6b0*/  MUFU.EX2 R202, R202 ;  /* 0x000000ca00ca7308 */ /* 0x000ea20000000800 */
[--C-:B------:R-:W-:Y:S01]  /*d6c0*/  FFMA.FTZ R161, R161, UR37, -R182.reuse ;  /* 0x00000025a1a17c23 */ /* 0x100fe200080108b6 */
[--C-:B------:R-:W-:Y:S01]  /*d6d0*/  FFMA.FTZ R164, R164, UR37, -R182.reuse ;  /* 0x00000025a4a47c23 */ /* 0x100fe200080108b6 */
[--C-:B------:R-:W-:Y:S01]  /*d6e0*/  FFMA.FTZ R165, R165, UR37, -R182.reuse ;  /* 0x00000025a5a57c23 */ /* 0x100fe200080108b6 */
[--C-:B------:R-:W-:Y:S01]  /*d6f0*/  FFMA.FTZ R168, R168, UR37, -R182.reuse ;  /* 0x00000025a8a87c23 */ /* 0x100fe200080108b6 */
[--C-:B------:R-:W-:Y:S01]  /*d700*/  FFMA.FTZ R169, R169, UR37, -R182.reuse ;  /* 0x00000025a9a97c23 */ /* 0x100fe200080108b6 */
[--C-:B------:R-:W-:Y:S02]  /*d710*/  FFMA.FTZ R172, R172, UR37, -R182.reuse ;  /* 0x00000025acac7c23 */ /* 0x100fe400080108b6 */
        /* <DEDUP_REMOVED lines=15> */
[----:B0-----:R-:W-:-:S07]  /*d810*/  FFMA.FTZ R7, R190, R7, R152 ;  /* 0x00000007be077223 */ /* 0x001fce0000010098 */
[----:B------:R-:W0:Y:S01]  /*d820*/  MUFU.EX2 R197, R157 ;  /* 0x0000009d00c57308 */ /* 0x000e220000000800 */
[----:B--2---:R-:W-:-:S07]  /*d830*/  FADD.FTZ R7, R202, R7 ;  /* 0x00000007ca077221 */ /* 0x004fce0000010000 */
[----:B------:R-:W2:Y:S08]  /*d840*/  MUFU.EX2 R160, R160 ;  /* 0x000000a000a07308 */ /* 0x000eb00000000800 */
[----:B------:R-:W4:Y:S01]  /*d850*/  MUFU.EX2 R162, R162 ;  /* 0x000000a200a27308 */ /* 0x000f220000000800 */
[----:B---3--:R-:W-:Y:S01]  /*d860*/  FADD.FTZ R7, R156, R7 ;  /* 0x000000079c077221 */ /* 0x008fe20000010000 */
[----:B------:R-:W-:-:S06]  /*d870*/  FADD.FTZ R6, R155, R6 ;  /* 0x000000069b067221 */ /* 0x000fcc0000010000 */
[----:B------:R-:W3:Y:S01]  /*d880*/  MUFU.EX2 R200, R161 ;  /* 0x000000a100c87308 */ /* 0x000ee20000000800 */
[----:B0-----:R-:W-:Y:S01]  /*d890*/  FADD.FTZ R7, R197, R7 ;  /* 0x00000007c5077221 */ /* 0x001fe20000010000 */
[----:B------:R-:W-:-:S06]  /*d8a0*/  FADD.FTZ R6, R159, R6 ;  /* 0x000000069f067221 */ /* 0x000fcc0000010000 */
[----:B------:R-:W0:Y:S01]  /*d8b0*/  MUFU.EX2 R164, R164 ;  /* 0x000000a400a47308 */ /* 0x000e220000000800 */
[----:B--2---:R-:W-:Y:S01]  /*d8c0*/  FADD.FTZ R7, R160, R7 ;  /* 0x00000007a0077221 */ /* 0x004fe20000010000 */
[----:B----4-:R-:W-:-:S06]  /*d8d0*/  FADD.FTZ R6, R162, R6 ;  /* 0x00000006a2067221 */ /* 0x010fcc0000010000 */
[----:B------:R-:W2:Y:S01]  /*d8e0*/  MUFU.EX2 R165, R165 ;  /* 0x000000a500a57308 */ /* 0x000ea20000000800 */
[----:B---3--:R-:W-:Y:S01]  /*d8f0*/  FADD.FTZ R7, R200, R7 ;  /* 0x00000007c8077221 */ /* 0x008fe20000010000 */
[----:B------:R-:W-:-:S06]  /*d900*/  FADD.FTZ R6, R154, R6 ;  /* 0x000000069a067221 */ /* 0x000fcc0000010000 */
[----:B------:R-:W3:Y:S08]  /*d910*/  MUFU.EX2 R168, R168 ;  /* 0x000000a800a87308 */ /* 0x000ef00000000800 */
[----:B------:R-:W4:Y:S01]  /*d920*/  MUFU.EX2 R170, R170 ;  /* 0x000000aa00aa7308 */ /* 0x000f220000000800 */
[----:B0-----:R-:W-:Y:S01]  /*d930*/  FADD.FTZ R7, R164, R7 ;  /* 0x00000007a4077221 */ /* 0x001fe20000010000 */
[----:B------:R-:W-:-:S06]  /*d940*/  FADD.FTZ R6, R158, R6 ;  /* 0x000000069e067221 */ /* 0x000fcc0000010000 */
[----:B------:R-:W0:Y:S01]  /*d950*/  MUFU.EX2 R169, R169 ;  /* 0x000000a900a97308 */ /* 0x000e220000000800 */
[----:B--2---:R-:W-:Y:S01]  /*d960*/  FADD.FTZ R7, R165, R7 ;  /* 0x00000007a5077221 */ /* 0x004fe20000010000 */
[----:B------:R-:W-:-:S06]  /*d970*/  VIADD R157, R13, 0x22840 ;  /* 0x000228400d9d7836 */ /* 0x000fcc0000000000 */
[----:B------:R-:W2:Y:S01]  /*d980*/  MUFU.EX2 R172, R172 ;  /* 0x000000ac00ac7308 */ /* 0x000ea20000000800 */
[----:B------:R-:W-:Y:S02]  /*d990*/  IMAD.U32 R161, RZ, RZ, UR41 ;  /* 0x00000029ffa17e24 */ /* 0x000fe4000f8e00ff */
[----:B------:R-:W-:Y:S01]  /*d9a0*/  FADD.FTZ R6, R199, R6 ;  /* 0x00000006c7067221 */ /* 0x000fe20000010000 */
[----:B---3--:R-:W-:-:S04]  /*d9b0*/  FADD.FTZ R7, R168, R7 ;  /* 0x00000007a8077221 */ /* 0x008fc80000010000 */
[----:B------:R-:W3:Y:S01]  /*d9c0*/  MUFU.EX2 R173, R173 ;  /* 0x000000ad00ad7308 */ /* 0x000ee20000000800 */
[----:B----4-:R-:W-:Y:S01]  /*d9d0*/  FADD.FTZ R6, R170, R6 ;  /* 0x00000006aa067221 */ /* 0x010fe20000010000 */
[----:B------:R-:W-:-:S06]  /*d9e0*/  PRMT R157, R161, 0x654, R157 ;  /* 0x00000654a19d7816 */ /* 0x000fcc000000009d */
[----:B------:R-:W4:Y:S01]  /*d9f0*/  MUFU.EX2 R175, R175 ;  /* 0x000000af00af7308 */ /* 0x000f220000000800 */
[----:B0-----:R-:W-:Y:S01]  /*da00*/  FADD.FTZ R7, R169, R7 ;  /* 0x00000007a9077221 */ /* 0x001fe20000010000 */
[----:B------:R-:W-:Y:S01]  /*da10*/  FADD.FTZ R6, R201, R6 ;  /* 0x00000006c9067221 */ /* 0x000fe20000010000 */
[----:B------:R0:W-:Y:S05]  /*da20*/  SYNCS.ARRIVE.TRANS64.RED.A1T0 RZ, [R157+URZ], RZ ;  /* 0x000000ff9dff79a7 */ /* 0x0001ea000810043f */
[----:B------:R-:W5:Y:S01]  /*da30*/  MUFU.EX2 R176, R176 ;  /* 0x000000b000b07308 */ /* 0x000f620000000800 */
[----:B0-----:R-:W-:-:S07]  /*da40*/  F2FP.BF16.F32.PACK_AB R157, R154, R162 ;  /* 0x000000a29a9d723e */ /* 0x001fce00000010ff */
[----:B------:R-:W0:Y:S01]  /*da50*/  MUFU.EX2 R177, R177 ;  /* 0x000000b100b17308 */ /* 0x000e220000000800 */
[----:B--2---:R-:W-:Y:S01]  /*da60*/  FADD.FTZ R162, R172, R7 ;  /* 0x00000007aca27221 */ /* 0x004fe20000010000 */
[----:B------:R-:W-:-:S06]  /*da70*/  FADD.FTZ R7, R163, R6 ;  /* 0x00000006a3077221 */ /* 0x000fcc0000010000 */
[----:B------:R-:W2:Y:S01]  /*da80*/  MUFU.EX2 R179, R179 ;  /* 0x000000b300b37308 */ /* 0x000ea20000000800 */
[----:B---3--:R-:W-:Y:S01]  /*da90*/  FADD.FTZ R6, R173, R162 ;  /* 0x000000a2ad067221 */ /* 0x008fe20000010000 */
[----:B----4-:R-:W-:-:S06]  /*daa0*/  FADD.FTZ R7, R175, R7 ;  /* 0x00000007af077221 */ /* 0x010fcc0000010000 */
[----:B------:R-:W3:Y:S01]  /*dab0*/  MUFU.EX2 R180, R180 ;  /* 0x000000b400b47308 */ /* 0x000ee20000000800 */
[----:B-----5:R-:W-:Y:S01]  /*dac0*/  FADD.FTZ R6, R176, R6 ;  /* 0x00000006b0067221 */ /* 0x020fe20000010000 */
[----:B------:R-:W-:-:S06]  /*dad0*/  FADD.FTZ R7, R166, R7 ;  /* 0x00000007a6077221 */ /* 0x000fcc0000010000 */
[----:B------:R-:W4:Y:S08]  /*dae0*/  MUFU.EX2 R181, R181 ;  /* 0x000000b500b57308 */ /* 0x000f300000000800 */
[----:B------:R-:W5:Y:S01]  /*daf0*/  MUFU.EX2 R183, R183 ;  /* 0x000000b700b77308 */ /* 0x000f620000000800 */
[----:B0-----:R-:W-:Y:S01]  /*db00*/  FADD.FTZ R6, R177, R6 ;  /* 0x00000006b1067221 */ /* 0x001fe20000010000 */
[----:B--2---:R-:W-:-:S06]  /*db10*/  FADD.FTZ R7, R179, R7 ;  /* 0x00000007b3077221 */ /* 0x004fcc0000010000 */
[----:B------:R-:W0:Y:S01]  /*db20*/  MUFU.EX2 R184, R184 ;  /* 0x000000b800b87308 */ /* 0x000e220000000800 */
[----:B------:R-:W-:-:S07]  /*db30*/  F2FP.BF16.F32.PACK_AB R161, R201, R170 ;  /* 0x000000aac9a1723e */ /* 0x000fce00000010ff */
[----:B------:R-:W2:Y:S01]  /*db40*/  MUFU.EX2 R186, R186 ;  /* 0x000000ba00ba7308 */ /* 0x000ea20000000800 */
[----:B---3--:R-:W-:Y:S01]  /*db50*/  FADD.FTZ R6, R180, R6 ;  /* 0x00000006b4067221 */ /* 0x008fe20000010000 */
[----:B------:R-:W-:-:S06]  /*db60*/  FADD.FTZ R7, R167, R7 ;  /* 0x00000007a7077221 */ /* 0x000fcc0000010000 */
[----:B------:R-:W3:Y:S08]  /*db70*/  MUFU.EX2 R185, R185 ;  /* 0x000000b900b97308 */ /* 0x000ef00000000800 */
[----:B------:R-:W1:Y:S01]  /*db80*/  MUFU.EX2 R187, R187 ;  /* 0x000000bb00bb7308 */ /* 0x000e620000000800 */
[----:B----4-:R-:W-:Y:S01]  /*db90*/  FADD.FTZ R6, R181, R6 ;  /* 0x00000006b5067221 */ /* 0x010fe20000010000 */
[----:B-----5:R-:W-:-:S06]  /*dba0*/  FADD.FTZ R7, R183, R7 ;  /* 0x00000007b7077221 */ /* 0x020fcc0000010000 */
[----:B------:R-:W4:Y:S01]  /*dbb0*/  MUFU.EX2 R170, R188 ;  /* 0x000000bc00aa7308 */ /* 0x000f220000000800 */
[----:B------:R-:W-:Y:S01]  /*dbc0*/  F2FP.BF16.F32.PACK_AB R162, R173, R172 ;  /* 0x000000acada2723e */ /* 0x000fe200000010ff */
[----:B0-----:R-:W-:-:S06]  /*dbd0*/  FADD.FTZ R6, R184, R6 ;  /* 0x00000006b8067221 */ /* 0x001fcc0000010000 */
[----:B------:R-:W0:Y:S01]  /*dbe0*/  MUFU.EX2 R189, R189 ;  /* 0x000000bd00bd7308 */ /* 0x000e220000000800 */
[----:B--2---:R-:W-:-:S07]  /*dbf0*/  FADD.FTZ R7, R186, R7 ;  /* 0x00000007ba077221 */ /* 0x004fce0000010000 */
[----:B------:R-:W2:Y:S01]  /*dc00*/  MUFU.EX2 R191, R191 ;  /* 0x000000bf00bf7308 */ /* 0x000ea20000000800 */
[----:B---3--:R-:W-:Y:S01]  /*dc10*/  FADD.FTZ R6, R185, R6 ;  /* 0x00000006b9067221 */ /* 0x008fe20000010000 */
[----:B-1----:R-:W-:-:S06]  /*dc20*/  FADD.FTZ R7, R187, R7 ;  /* 0x00000007bb077221 */ /* 0x002fcc0000010000 */
[----:B------:R-:W1:Y:S08]  /*dc30*/  MUFU.EX2 R172, R192 ;  /* 0x000000c000ac7308 */ /* 0x000e700000000800 */
[----:B------:R-:W3:Y:S01]  /*dc40*/  MUFU.EX2 R194, R194 ;  /* 0x000000c200c27308 */ /* 0x000ee20000000800 */
[----:B----4-:R-:W-:Y:S01]  /*dc50*/  FADD.FTZ R6, R170, R6 ;  /* 0x00000006aa067221 */ /* 0x010fe20000010000 */
[----:B------:R-:W-:-:S06]  /*dc60*/  FADD.FTZ R7, R171, R7 ;  /* 0x00000007ab077221 */ /* 0x000fcc0000010000 */
[----:B------:R-:W4:Y:S01]  /*dc70*/  MUFU.EX2 R193, R193 ;  /* 0x000000c100c17308 */ /* 0x000f220000000800 */
[----:B------:R-:W-:-:S07]  /*dc80*/  F2FP.BF16.F32.PACK_AB R163, R175, R163 ;  /* 0x000000a3afa3723e */ /* 0x000fce00000010ff */
[----:B------:R-:W5:Y:S01]  /*dc90*/  MUFU.EX2 R195, R195 ;  /* 0x000000c300c37308 */ /* 0x000f620000000800 */
[----:B0-----:R-:W-:Y:S01]  /*dca0*/  FADD.FTZ R6, R189, R6 ;  /* 0x00000006bd067221 */ /* 0x001fe20000010000 */
[----:B--2---:R-:W-:-:S06]  /*dcb0*/  FADD.FTZ R7, R191, R7 ;  /* 0x00000007bf077221 */ /* 0x004fcc0000010000 */
[----:B------:R-:W0:Y:S01]  /*dcc0*/  MUFU.EX2 R174, R196 ;  /* 0x000000c400ae7308 */ /* 0x000e220000000800 */
[----:B------:R-:W-:-:S07]  /*dcd0*/  LOP3.LUT P0, RZ, R18, 0x100, RZ, 0xc0, !PT ;  /* 0x0000010012ff7812 */ /* 0x000fce000780c0ff */
[----:B------:R-:W2:Y:S01]  /*dce0*/  MUFU.EX2 R198, R198 ;  /* 0x000000c600c67308 */ /* 0x000ea20000000800 */
[----:B-1----:R-:W-:Y:S01]  /*dcf0*/  FADD.FTZ R6, R172, R6 ;  /* 0x00000006ac067221 */ /* 0x002fe20000010000 */
[----:B---3--:R-:W-:-:S06]  /*dd00*/  FADD.FTZ R7, R194, R7 ;  /* 0x00000007c2077221 */ /* 0x008fcc0000010000 */
[----:B------:R-:W1:Y:S01]  /*dd10*/  MUFU.EX2 R175, R220 ;  /* 0x000000dc00af7308 */ /* 0x000e620000000800 */
[----:B----4-:R-:W-:-:S07]  /*dd20*/  FADD.FTZ R6, R193, R6 ;  /* 0x00000006c1067221 */ /* 0x010fce0000010000 */
[----:B------:R-:W3:Y:S01]  /*dd30*/  MUFU.EX2 R182, R182 ;  /* 0x000000b600b67308 */ /* 0x000ee20000000800 */
[----:B-----5:R-:W-:Y:S01]  /*dd40*/  FADD.FTZ R173, R195, R7 ;  /* 0x00000007c3ad7221 */ /* 0x020fe20000010000 */
[----:B0-----:R-:W-:Y:S01]  /*dd50*/  FADD.FTZ R7, R174, R6 ;  /* 0x00000006ae077221 */ /* 0x001fe20000010000 */
[----:B------:R-:W-:Y:S02]  /*dd60*/  F2FP.BF16.F32.PACK_AB R155, R159, R155 ;  /* 0x0000009b9f9b723e */ /* 0x000fe400000010ff */
[----:B--2---:R-:W-:Y:S01]  /*dd70*/  FADD.FTZ R6, R198, R173 ;  /* 0x000000adc6067221 */ /* 0x004fe20000010000 */
[----:B------:R-:W-:Y:S02]  /*dd80*/  F2FP.BF16.F32.PACK_AB R159, R199, R158 ;  /* 0x0000009ec79f723e */ /* 0x000fe400000010ff */
[----:B------:R-:W-:Y:S01]  /*dd90*/  F2FP.BF16.F32.PACK_AB R154, R197, R156 ;  /* 0x0000009cc59a723e */ /* 0x000fe200000010ff */
[----:B-1----:R-:W-:Y:S01]  /*dda0*/  FADD.FTZ R6, R175, R6 ;  /* 0x00000006af067221 */ /* 0x002fe20000010000 */
[----:B------:R-:W-:-:S02]  /*ddb0*/  F2FP.BF16.F32.PACK_AB R156, R200, R160 ;  /* 0x000000a0c89c723e */ /* 0x000fc400000010ff */
[----:B------:R-:W-:Y:S01]  /*ddc0*/  F2FP.BF16.F32.PACK_AB R158, R165, R164 ;  /* 0x000000a4a59e723e */ /* 0x000fe200000010ff */
[----:B------:R-:W-:Y:S01]  /*ddd0*/  FMUL.FTZ R24, R24, R190 ;  /* 0x000000be18187220 */ /* 0x000fe20000410000 */
[----:B------:R-:W-:Y:S01]  /*dde0*/  F2FP.BF16.F32.PACK_AB R160, R169, R168 ;  /* 0x000000a8a9a0723e */ /* 0x000fe200000010ff */
[----:B------:R-:W-:Y:S01]  /*ddf0*/  FMUL.FTZ R25, R25, R190 ;  /* 0x000000be19197220 */ /* 0x000fe20000410000 */
[----:B------:R-:W-:Y:S01]  /*de00*/  F2FP.BF16.F32.PACK_AB R165, R179, R166 ;  /* 0x000000a6b3a5723e */ /* 0x000fe200000010ff */
[----:B---3--:R-:W-:Y:S01]  /*de10*/  FADD.FTZ R7, R182, R7 ;  /* 0x00000007b6077221 */ /* 0x008fe20000010000 */
[----:B------:R-:W-:Y:S01]  /*de20*/  F2FP.BF16.F32.PACK_AB R152, R202, R152 ;  /* 0x00000098ca98723e */ /* 0x000fe200000010ff */
[----:B------:R-:W-:Y:S01]  /*de30*/  FMUL.FTZ R28, R28, R190 ;  /* 0x000000be1c1c7220 */ /* 0x000fe20000410000 */
[----:B------:R-:W-:Y:S01]  /*de40*/  F2FP.BF16.F32.PACK_AB R164, R177, R176 ;  /* 0x000000b0b1a4723e */ /* 0x000fe200000010ff */
[----:B------:R-:W-:Y:S01]  /*de50*/  FMUL.FTZ R29, R29, R190 ;  /* 0x000000be1d1d7220 */ /* 0x000fe20000410000 */
[----:B------:R-:W-:Y:S01]  /*de60*/  F2FP.BF16.F32.PACK_AB R166, R181, R180 ;  /* 0x000000b4b5a6723e */ /* 0x000fe200000010ff */
[-C--:B------:R-:W-:Y:S01]  /*de70*/  FMUL.FTZ R32, R32, R190.reuse ;  /* 0x000000be20207220 */ /* 0x080fe20000410000 */
[----:B------:R-:W-:Y:S01]  /*de80*/  F2FP.BF16.F32.PACK_AB R167, R183, R167 ;  /* 0x000000a7b7a7723e */ /* 0x000fe200000010ff */
[----:B------:R-:W-:Y:S01]  /*de90*/  FMUL.FTZ R33, R33, R190 ;  /* 0x000000be21217220 */ /* 0x000fe20000410000 */
        /* <DEDUP_REMOVED lines=132> */
.L_x_14384:
[----:B------:R0:W1:Y:S01]  /*e6e0*/  SYNCS.PHASECHK.TRANS64.TRYWAIT P1, [R13+URZ+0x22850], R14 ;  /* 0x0228500e0d0075a7 */ /* 0x000062000802017f */
[----:B------:R-:W-:Y:S05]  /*e6f0*/  @!P0 BRA `(.L_x_14385) ;  /* 0x0000000000048947 */ /* 0x000fea0003800000 */
[----:B------:R-:W-:Y:S01]  /*e700*/  BPT.TRAP 0x1 ;  /* 0x000000040000795c */ /* 0x000fe20000300000 */
.L_x_14385:
[----:B------:R-:W-:Y:S04]  /*e710*/  BSSY B0, `(.L_x_14386) ;  /* 0x0000004000007945 */ /* 0x000fe80003800000 */
[----:B-1----:R-:W-:Y:S05]  /*e720*/  @P1 BRA `(.L_x_14387) ;  /* 0x0000000000081947 */ /* 0x002fea0003800000 */
[----:B------:R-:W1:Y:S02]  /*e730*/  SYNCS.PHASECHK.TRANS64.TRYWAIT P1, [R13+URZ+0x22850], R14 ;  /* 0x0228500e0d0075a7 */ /* 0x000e64000802017f */
[----:B-1----:R-:W-:Y:S05]  /*e740*/  @!P1 BRA `(.L_x_14388) ;  /* 0x0000010c00549947 */ /* 0x002fea0003800000 */
.L_x_14387:
[----:B------:R-:W-:Y:S05]  /*e750*/  BSYNC B0 ;  /* 0x0000000000007941 */ /* 0x000fea0003800000 */
.L_x_14386:
[----:B------:R-:W2:Y:S01]  /*e760*/  S2R R178, SR_TID.X ;  /* 0x0000000000b27919 */ /* 0x000ea20000002100 */
[----:B------:R-:W-:Y:S05]  /*e770*/  WARPSYNC.ALL ;  /* 0x0000000000007948 */ /* 0x000fea0003800000 */
[----:B------:R-:W-:Y:S02]  /*e780*/  IMAD.MOV.U32 R176, RZ, RZ, 0xc00 ;  /* 0x00000c00ffb07424 */ /* 0x000fe400078e00ff */
[----:B------:R-:W-:Y:S02]  /*e790*/  IMAD.MOV.U32 R177, RZ, RZ, 0x40000040 ;  /* 0x40000040ffb17424 */ /* 0x000fe400078e00ff */
[----:B------:R-:W-:-:S03]  /*e7a0*/  IMAD R176, R23, R176, UR38 ;  /* 0x0000002617b07e24 */ /* 0x000fc6000f8e02b0 */
[----:B------:R-:W-:Y:S01]  /*e7b0*/  R2UR UR7, R177 ;  /* 0x00000000b10772ca */ /* 0x000fe200000e0000 */
[----:B------:R-:W-:Y:S01]  /*e7c0*/  IMAD.MOV.U32 R177, RZ, RZ, 0x40000040 ;  /* 0x40000040ffb17424 */ /* 0x000fe200078e00ff */
[----:B------:R-:W-:Y:S02]  /*e7d0*/  R2UR UR6, R176 ;  /* 0x00000000b00672ca */ /* 0x000fe400000e0000 */
[----:B--2---:R-:W-:-:S05]  /*e7e0*/  SHF.R.U32.HI R178, RZ, 0x7, R178 ;  /* 0x00000007ffb27819 */ /* 0x004fca00000116b2 */
[----:B01----:R-:W-:-:S05]  /*e7f0*/  VIADD R14, R178, 0x8 ;  /* 0x00000008b20e7836 */ /* 0x003fca0000000000 */
[----:B------:R0:W-:Y:S06]  /*e800*/  BAR.SYNC.DEFER_BLOCKING R14, 0x100 ;  /* 0x0004000e0000751d */ /* 0x0001ec0000010000 */
[----:B------:R-:W-:-:S06]  /*e810*/  WARPGROUP.ARRIVE ;  /* 0x00000000000079c5 */ /* 0x000fcc0000000000 */
        /* <DEDUP_REMOVED lines=11> */
[----:B------:R-:W-:Y:S01]  /*e8d0*/  VIADD R152, R176, 0x180 ;  /* 0x00000180b0987836 */ /* 0x000fe20000000000 */
[----:B------:R-:W-:Y:S01]  /*e8e0*/  R2UR UR7, R153 ;  /* 0x00000000990772ca */ /* 0x000fe200000e0000 */
[----:B------:R-:W-:Y:S01]  /*e8f0*/  IMAD.MOV.U32 R153, RZ, RZ, 0x40000040 ;  /* 0x40000040ff997424 */ /* 0x000fe200078e00ff */
[----:B------:R-:W-:Y:S02]  /*e900*/  WARPGROUP.DEPBAR.LE gsb0, 0x0 ;  /* 0x00008000000079c5 */ /* 0x000fe40000010000 */
[----:B------:R-:W-:-:S15]  /*e910*/  WARPGROUP.ARRIVE ;  /* 0x00000000000079c5 */ /* 0x000fde0000000000 */
[----:B------:R-:W-:-:S06]  /*e920*/  NOP ;  /* 0x0000000000007918 */ /* 0x000fcc0000000000 */
        /* <DEDUP_REMOVED lines=25> */
.L_x_14389:
[----:B------:R-:W2:Y:S01]  /*eac0*/  LDL R152, [R1] ;  /* 0x0000000001987983 */ /* 0x000ea20000100800 */
[----:B------:R-:W-:Y:S02]  /*ead0*/  VIADD R13, R13, 0x22860 ;  /* 0x000228600d0d7836 */ /* 0x000fe40000000000 */
[----:B------:R-:W-:Y:S02]  /*eae0*/  IMAD.U32 R14, RZ, RZ, UR41 ;  /* 0x00000029ff0e7e24 */ /* 0x000fe4000f8e00ff */
[----:B------:R-:W-:Y:S02]  /*eaf0*/  IMAD.MOV.U32 R201, RZ, RZ, R0 ;  /* 0x000000ffffc97224 */ /* 0x000fe400078e0000 */
[----:B------:R-:W-:Y:S01]  /*eb00*/  IMAD.MOV.U32 R200, RZ, RZ, R3 ;  /* 0x000000ffffc87224 */ /* 0x000fe200078e0003 */
[----:B------:R-:W-:-:S04]  /*eb10*/  PRMT R13, R14, 0x654, R13 ;  /* 0x000006540e0d7816 */ /* 0x000fc8000000000d */
[----:B------:R0:W-:Y:S01]  /*eb20*/  SYNCS.ARRIVE.TRANS64.RED.A1T0 RZ, [R13+URZ], RZ ;  /* 0x000000ff0dff79a7 */ /* 0x0001e2000810043f */
[C---:B--2---:R-:W-:Y:S01]  /*eb30*/  ISETP.GT.AND P1, PT, R12.reuse, R152, PT ;  /* 0x000000980c00720c */ /* 0x044fe20003f24270 */
[----:B------:R-:W-:-:S12]  /*eb40*/  VIADD R12, R12, 0xffffffff ;  /* 0xffffffff0c0c7836 */ /* 0x000fd80000000000 */
[----:B0-----:R-:W-:Y:S05]  /*eb50*/  @P1 BRA `(.L_x_14390) ;  /* 0xffffffd800441947 */ /* 0x001fea000383ffff */
.L_x_14378:
[----:B------:R-:W2:Y:S02]  /*eb60*/  LDL R13, [R1+0x10] ;  /* 0x00001000010d7983 */ /* 0x000ea40000100800 */
[----:B--2---:R-:W-:-:S13]  /*eb70*/  ISETP.GE.AND P1, PT, R12, R13, PT ;  /* 0x0000000d0c00720c */ /* 0x004fda0003f26270 */
[----:B------:R-:W-:Y:S05]  /*eb80*/  @!P1 BRA `(.L_x_14391) ;  /* 0x0000001c00d09947 */ /* 0x000fea0003800000 */
[----:B------:R-:W-:Y:S02]  /*eb90*/  IMAD.MOV.U32 R201, RZ, RZ, R0 ;  /* 0x000000ffffc97224 */ /* 0x000fe400078e0000 */
[----:B------:R-:W-:-:S07]  /*eba0*/  IMAD.MOV.U32 R200, RZ, RZ, R3 ;  /* 0x000000ffffc87224 */ /* 0x000fce00078e0003 */
.L_x_14403:
[----:B------:R-:W-:Y:S01]  /*ebb0*/  VIADD R23, R23, 0x1 ;  /* 0x0000000117177836 */ /* 0x000fe20000000000 */
[----:B------:R-:W-:Y:S05]  /*ebc0*/  YIELD ;  /* 0x0000000000007946 */ /* 0x000fea0003800000 */
[----:B------:R-:W-:-:S04]  /*ebd0*/  ISETP.NE.AND P1, PT, R23, 0x2, PT ;  /* 0x000000021700780c */ /* 0x000fc80003f25270 */
[----:B------:R-:W-:Y:S02]  /*ebe0*/  SEL R0, RZ, 0x1, P1 ;  /* 0x00000001ff007807 */ /* 0x000fe40000800000 */
[----:B------:R-:W-:Y:S02]  /*ebf0*/  SEL R23, R23, RZ, P1 ;  /* 0x000000ff17177207 */ /* 0x000fe40000800000 */
[----:B------:R-:W-:Y:S01]  /*ec00*/  LOP3.LUT R208, R208, R0, RZ, 0x3c, !PT ;  /* 0x00000000d0d07212 */ /* 0x000fe200078e3cff */
[----:B--2---:R-:W-:Y:S06]  /*ec10*/  @!P0 BRA `(.L_x_14392) ;  /* 0x0000000000048947 */ /* 0x004fec0003800000 */
[----:B------:R-:W-:Y:S01]  /*ec20*/  BPT.TRAP 0x1 ;  /* 0x000000040000795c */ /* 0x000fe20000300000 */
.L_x_14392:
[----:B------:R-:W-:Y:S01]  /*ec30*/  IMAD R13, R23, 0x8, R22 ;  /* 0x00000008170d7824 */ /* 0x000fe200078e0216 */
[----:B------:R-:W-:-:S04]  /*ec40*/  SHF.L.U32 R14, R208, 0x1f, RZ ;  /* 0x0000001fd00e7819 */ /* 0x000fc800000006ff */
[----:B------:R0:W1:Y:S01]  /*ec50*/  SYNCS.PHASECHK.TRANS64.TRYWAIT P1, [R13+URZ+0x22830], R14 ;  /* 0x0228300e0d0075a7 */ /* 0x000062000802017f */
[----:B------:R-:W-:Y:S05]  /*ec60*/  @!P0 BRA `(.L_x_14393) ;  /* 0x0000000000048947 */ /* 0x000fea0003800000 */
[----:B------:R-:W-:Y:S01]  /*ec70*/  BPT.TRAP 0x1 ;  /* 0x000000040000795c */ /* 0x000fe20000300000 */
.L_x_14393:
[----:B------:R-:W-:Y:S02]  /*ec80*/  IMAD R156, R23, 0x300, R221 ;  /* 0x00000300179c7824 */ /* 0x000fe400078e02dd */
[----:B------:R-:W-:Y:S01]  /*ec90*/  IMAD.MOV.U32 R157, RZ, RZ, 0x40000040 ;  /* 0x40000040ff9d7424 */ /* 0x000fe200078e00ff */
[----:B-1----:R-:W-:Y:S06]  /*eca0*/  @P1 BRA `(.L_x_14394) ;  /* 0x0000000000081947 */ /* 0x002fec0003800000 */
[----:B------:R-:W1:Y:S02]  /*ecb0*/  SYNCS.PHASECHK.TRANS64.TRYWAIT P1, [R13+URZ+0x22830], R14 ;  /* 0x0228300e0d0075a7 */ /* 0x000e64000802017f */
[----:B-1----:R-:W-:Y:S05]  /*ecc0*/  @!P1 BRA `(.L_x_14395) ;  /* 0x0000010800089947 */ /* 0x002fea0003800000 */
.L_x_14394:
        /* <DEDUP_REMOVED lines=41> */
.L_x_14396:
        /* <DEDUP_REMOVED lines=28> */
[----:B---3--:R-:W-:-:S05]  /*f120*/  FMNMX.FTZ R3, R3, R0, !PT ;  /* 0x0000000003037209 */ /* 0x008fca0007810000 */
        /* <DEDUP_REMOVED lines=25> */
[----:B------:R-:W4:Y:S01]  /*f2c0*/  MUFU.EX2 R153, R153 ;  /* 0x0000009900997308 */ /* 0x000f220000000800 */
[--C-:B------:R-:W-:Y:S01]  /*f2d0*/  FFMA.FTZ R192, R192, UR37, -R0.reuse ;  /* 0x00000025c0c07c23 */ /* 0x100fe20008010800 */
[--C-:B------:R-:W-:Y:S01]  /*f2e0*/  FFMA.FTZ R193, R193, UR37, -R0.reuse ;  /* 0x00000025c1c17c23 */ /* 0x100fe20008010800 */
[--C-:B------:R-:W-:Y:S01]  /*f2f0*/  FFMA.FTZ R196, R196, UR37, -R0.reuse ;  /* 0x00000025c4c47c23 */ /* 0x100fe20008010800 */
[----:B------:R-:W-:-:S04]  /*f300*/  FFMA.FTZ R197, R197, UR37, -R0 ;  /* 0x00000025c5c57c23 */ /* 0x000fc80008010800 */
        /* <DEDUP_REMOVED lines=16> */
[----:B------:R-:W-:Y:S01]  /*f410*/  MUFU.EX2 R219, R164 ;  /* 0x000000a400db7308 */ /* 0x000fe20000000800 */
[----:B-----5:R-:W-:Y:S01]  /*f420*/  FADD.FTZ R0, R156, R0 ;  /* 0x000000009c007221 */ /* 0x020fe20000010000 */
        /* <DEDUP_REMOVED lines=8> */
[----:B------:R-:W-:Y:S01]  /*f4b0*/  FMNMX.FTZ R0, R154, R201, !PT ;  /* 0x000000c99a007209 */ /* 0x000fe20007810000 */
[----:B------:R-:W-:Y:S01]  /*f4c0*/  FMUL.FTZ R57, R57, R172 ;  /* 0x000000ac39397220 */ /* 0x000fe20000410000 */
[----:B------:R-:W-:Y:S01]  /*f4d0*/  F2FP.BF16.F32.PACK_AB R202, R157, R156 ;  /* 0x0000009c9dca723e */ /* 0x000fe200000010ff */
[----:B------:R-:W-:Y:S01]  /*f4e0*/  FMUL.FTZ R60, R60, R172 ;  /* 0x000000ac3c3c7220 */ /* 0x000fe20000410000 */
[----:B------:R-:W-:Y:S01]  /*f4f0*/  FMNMX.FTZ R0, R155, R0, !PT ;  /* 0x000000009b007209 */ /* 0x000fe20007810000 */
[-C--:B------:R-:W-:Y:S01]  /*f500*/  FMUL.FTZ R61, R61, R172.reuse ;  /* 0x000000ac3d3d7220 */ /* 0x080fe20000410000 */
[----:B------:R3:W-:Y:S01]  /*f510*/  MUFU.EX2 R156, R169 ;  /* 0x000000a9009c7308 */ /* 0x0007e20000000800 */
        /* <DEDUP_REMOVED lines=69> */
[----:B------:R-:W-:-:S02]  /*f970*/  FMNMX.FTZ R0, R191, R0, !PT ;  /* 0x00000000bf007209 */ /* 0x000fc40007810000 */
[----:B------:R-:W-:Y:S02]  /*f980*/  MUFU.EX2 R185, R185 ;  /* 0x000000b900b97308 */ /* 0x000fe40000000800 */
[----:B------:R-:W-:-:S04]  /*f990*/  FMNMX.FTZ R0, R194, R0, !PT ;  /* 0x00000000c2007209 */ /* 0x000fc80007810000 */
[----:B------:R-:W-:Y:S02]  /*f9a0*/  FMNMX.FTZ R0, R195, R0, !PT ;  /* 0x00000000c3007209 */ /* 0x000fe40007810000 */
[----:B------:R-:W-:Y:S02]  /*f9b0*/  MUFU.EX2 R188, R188 ;  /* 0x000000bc00bc7308 */ /* 0x000fe40000000800 */
[----:B------:R-:W-:-:S04]  /*f9c0*/  FMNMX.FTZ R0, R198, R0, !PT ;  /* 0x00000000c6007209 */ /* 0x000fc80007810000 */
[----:B------:R-:W-:Y:S02]  /*f9d0*/  FMNMX.FTZ R0, R199, R0, !PT ;  /* 0x00000000c7007209 */ /* 0x000fe40007810000 */
[----:B------:R-:W-:Y:S03]  /*f9e0*/  MUFU.EX2 R189, R189 ;  /* 0x000000bd00bd7308 */ /* 0x000fe60000000800 */
[----:B------:R-:W5:Y:S05]  /*f9f0*/  SHFL.BFLY PT, R152, R0, 0x2, 0x1f ;  /* 0x0c401f0000987f89 */ /* 0x000f6a00000e0000 */
[----:B------:R-:W-:Y:S08]  /*fa00*/  MUFU.EX2 R168, R192 ;  /* 0x000000c000a87308 */ /* 0x000ff00000000800 */
[----:B------:R-:W-:Y:S08]  /*fa10*/  MUFU.EX2 R193, R193 ;  /* 0x000000c100c17308 */ /* 0x000ff00000000800 */
[----:B------:R-:W-:Y:S01]  /*fa20*/  MUFU.EX2 R196, R196 ;  /* 0x000000c400c47308 */ /* 0x000fe20000000800 */
[----:B-----5:R-:W-:-:S05]  /*fa30*/  FMNMX.FTZ R0, R0, R152, !PT ;  /* 0x0000009800007209 */ /* 0x020fca0007810000 */
[----:B------:R-:W5:Y:S02]  /*fa40*/  SHFL.BFLY PT, R153, R0, 0x1, 0x1f ;  /* 0x0c201f0000997f89 */ /* 0x000f6400000e0000 */
[----:B------:R-:W-:Y:S08]  /*fa50*/  MUFU.EX2 R152, R161 ;  /* 0x000000a100987308 */ /* 0x000ff00000000800 */
[----:B------:R-:W-:Y:S01]  /*fa60*/  MUFU.EX2 R161, R203 ;  /* 0x000000cb00a17308 */ /* 0x000fe20000000800 */
[----:B-----5:R-:W-:-:S05]  /*fa70*/  FMNMX.FTZ R0, R0, R153, !PT ;  /* 0x0000009900007209 */ /* 0x020fca0007810000 */
[C---:B------:R-:W-:Y:S01]  /*fa80*/  FMUL.FTZ R153, R0.reuse, UR37 ;  /* 0x0000002500997c20 */ /* 0x040fe20008410000 */
[----:B---3--:R-:W-:-:S03]  /*fa90*/  FADD.FTZ R169, -R0, R201 ;  /* 0x000000c900a97221 */ /* 0x008fc60000010100 */
[--C-:B------:R-:W-:Y:S01]  /*faa0*/  FFMA.FTZ R154, R154, UR37, -R153.reuse ;  /* 0x000000259a9a7c23 */ /* 0x100fe20008010899 */
[----:B------:R-:W-:Y:S01]  /*fab0*/  FMUL.FTZ R169, R169, UR37 ;  /* 0x00000025a9a97c20 */ /* 0x000fe20008410000 */
        /* <DEDUP_REMOVED lines=9> */
[--C-:B----4-:R-:W-:Y:S01]  /*fb50*/  FFMA.FTZ R176, R170, UR37, -R153.reuse ;  /* 0x00000025aab07c23 */ /* 0x110fe20008010899 */
[--C-:B------:R-:W-:Y:S01]  /*fb60*/  FFMA.FTZ R171, R171, UR37, -R153.reuse ;  /* 0x00000025abab7c23 */ /* 0x100fe20008010899 */
[----:B------:R-:W4:Y:S01]  /*fb70*/  MUFU.EX2 R154, R154 ;  /* 0x0000009a009a7308 */ /* 0x000f220000000800 */
        /* <DEDUP_REMOVED lines=9> */
[--C-:B------:R-:W-:Y:S01]  /*fc10*/  FFMA.FTZ R191, R191, UR37, -R153.reuse ;  /* 0x00000025bfbf7c23 */ /* 0x100fe20008010899 */
[--C-:B------:R-:W-:Y:S01]  /*fc20*/  FFMA.FTZ R194, R194, UR37, -R153.reuse ;  /* 0x00000025c2c27c23 */ /* 0x100fe20008010899 */
[--C-:B------:R-:W-:Y:S01]  /*fc30*/  FFMA.FTZ R195, R195, UR37, -R153.reuse ;  /* 0x00000025c3c37c23 */ /* 0x100fe20008010899 */
[--C-:B------:R-:W-:Y:S01]  /*fc40*/  FFMA.FTZ R198, R198, UR37, -R153.reuse ;  /* 0x00000025c6c67c23 */ /* 0x100fe20008010899 */
[----:B------:R-:W-:Y:S01]  /*fc50*/  FFMA.FTZ R199, R199, UR37, -R153 ;  /* 0x00000025c7c77c23 */ /* 0x000fe20008010899 */
[----:B---3--:R-:W-:Y:S01]  /*fc60*/  IMAD.U32 R169, RZ, RZ, UR41 ;  /* 0x00000029ffa97e24 */ /* 0x008fe2000f8e00ff */
[----:B------:R-:W3:Y:S01]  /*fc70*/  MUFU.EX2 R158, R158 ;  /* 0x0000009e009e7308 */ /* 0x000ee20000000800 */
[----:B----4-:R-:W-:Y:S01]  /*fc80*/  FFMA.FTZ R6, R174, R6, R154 ;  /* 0x00000006ae067223 */ /* 0x010fe2000001009a */
[-C--:B------:R-:W-:Y:S01]  /*fc90*/  FMUL.FTZ R26, R26, R174.reuse ;  /* 0x000000ae1a1a7220 */ /* 0x080fe20000410000 */
[-C--:B------:R-:W-:Y:S01]  /*fca0*/  FMUL.FTZ R27, R27, R174.reuse ;  /* 0x000000ae1b1b7220 */ /* 0x080fe20000410000 */
[-C--:B------:R-:W-:Y:S01]  /*fcb0*/  FMUL.FTZ R30, R30, R174.reuse ;  /* 0x000000ae1e1e7220 */ /* 0x080fe20000410000 */
[-C--:B------:R-:W-:Y:S01]  /*fcc0*/  FMUL.FTZ R31, R31, R174.reuse ;  /* 0x000000ae1f1f7220 */ /* 0x080fe20000410000 */
[-C--:B------:R-:W-:Y:S01]  /*fcd0*/  FMUL.FTZ R34, R34, R174.reuse ;  /* 0x000000ae22227220 */ /* 0x080fe20000410000 */
[----:B------:R-:W-:Y:S01]  /*fce0*/  FMUL.FTZ R35, R35, R174 ;  /* 0x000000ae23237220 */ /* 0x000fe20000410000 */
[----:B------:R-:W4:Y:S01]  /*fcf0*/  MUFU.EX2 R203, R159 ;  /* 0x0000009f00cb7308 */ /* 0x000f220000000800 */
[C---:B-----5:R-:W-:Y:S01]  /*fd00*/  FADD.FTZ R6, R155.reuse, R6 ;  /* 0x000000069b067221 */ /* 0x060fe20000010000 */
[----:B------:R-:W-:Y:S01]  /*fd10*/  F2FP.BF16.F32.PACK_AB R201, R155, R154 ;  /* 0x0000009a9bc9723e */ /* 0x000fe200000010ff */
[----:B------:R-:W-:Y:S01]  /*fd20*/  FADD.FTZ R154, R220, R7 ;  /* 0x00000007dc9a7221 */ /* 0x000fe20000010000 */
[-C--:B------:R-:W-:Y:S01]  /*fd30*/  FMUL.FTZ R38, R38, R174.reuse ;  /* 0x000000ae26267220 */ /* 0x080fe20000410000 */
[-C--:B------:R-:W-:Y:S01]  /*fd40*/  FMUL.FTZ R39, R39, R174.reuse ;  /* 0x000000ae27277220 */ /* 0x080fe20000410000 */
[-C--:B------:R-:W-:Y:S01]  /*fd50*/  FMUL.FTZ R42, R42, R174.reuse ;  /* 0x000000ae2a2a7220 */ /* 0x080fe20000410000 */
[-C--:B------:R-:W-:Y:S01]  /*fd60*/  FMUL.FTZ R43, R43, R174.reuse ;  /* 0x000000ae2b2b7220 */ /* 0x080fe20000410000 */
[----:B------:R5:W0:Y:S01]  /*fd70*/  MUFU.EX2 R153, R162 ;  /* 0x000000a200997308 */ /* 0x000a220000000800 */
        /* <DEDUP_REMOVED lines=8> */
[----:B----4-:R-:W-:Y:S01]  /*fe00*/  FADD.FTZ R6, R203, R6 ;  /* 0x00000006cb067221 */ /* 0x010fe20000010000 */
[----:B-----5:R-:W-:Y:S01]  /*fe10*/  VIADD R162, R13, 0x22840 ;  /* 0x000228400da27836 */ /* 0x020fe20000000000 */
[----:B------:R-:W-:Y:S01]  /*fe20*/  F2FP.BF16.F32.PACK_AB R203, R203, R158 ;  /* 0x0000009ecbcb723e */ /* 0x000fe200000010ff */
[-C--:B------:R-:W-:Y:S01]  /*fe30*/  FMUL.FTZ R58, R58, R174.reuse ;  /* 0x000000ae3a3a7220 */ /* 0x080fe20000410000 */
[----:B------:R-:W-:Y:S01]  /*fe40*/  F2FP.BF16.F32.PACK_AB R158, R173, R161 ;  /* 0x000000a1ad9e723e */ /* 0x000fe200000010ff */
[----:B------:R-:W-:Y:S01]  /*fe50*/  FMUL.FTZ R59, R59, R174 ;  /* 0x000000ae3b3b7220 */ /* 0x000fe20000410000 */
[----:B------:R-:W-:Y:S01]  /*fe60*/  PRMT R162, R169, 0x654, R162 ;  /* 0x00000654a9a27816 */ /* 0x000fe200000000a2 */
[----:B------:R-:W4:Y:S01]  /*fe70*/  MUFU.EX2 R166, R166 ;  /* 0x000000a600a67308 */ /* 0x000f220000000800 */
[----:B0-----:R-:W-:Y:S01]  /*fe80*/  FADD.FTZ R7, R153, R6 ;  /* 0x0000000699077221 */ /* 0x001fe20000010000 */
[C---:B------:R-:W-:Y:S01]  /*fe90*/  FADD.FTZ R6, R152.reuse, R154 ;  /* 0x0000009a98067221 */ /* 0x040fe20000010000 */
[----:B------:R-:W-:Y:S01]  /*fea0*/  F2FP.BF16.F32.PACK_AB R154, R165, R219 ;  /* 0x000000dba59a723e */ /* 0x000fe200000010ff */
[----:B------:R0:W-:Y:S01]  /*feb0*/  SYNCS.ARRIVE.TRANS64.RED.A1T0 RZ, [R162+URZ], RZ ;  /* 0x000000ffa2ff79a7 */ /* 0x0001e2000810043f */
[----:B------:R-:W-:Y:S01]  /*fec0*/  F2FP.BF16.F32.PACK_AB R152, R152, R220 ;  /* 0x000000dc9898723e */ /* 0x000fe200000010ff */
[----:B------:R-:W-:Y:S01]  /*fed0*/  FADD.FTZ R6, R219, R6 ;  /* 0x00000006db067221 */ /* 0x000fe20000010000 */
[-C--:B------:R-:W-:Y:S01]  /*fee0*/  FMUL.FTZ R62, R62, R174.reuse ;  /* 0x000000ae3e3e7220 */ /* 0x080fe20000410000 */
[----:B------:R-:W5:Y:S01]  /*fef0*/  MUFU.EX2 R167, R167 ;  /* 0x000000a700a77308 */ /* 0x000f620000000800 */
[----:B---3--:R-:W-:Y:S01]  /*ff00*/  FADD.FTZ R7, R163, R7 ;  /* 0x00000007a3077221 */ /* 0x008fe20000010000 */
[----:B------:R-:W-:Y:S01]  /*ff10*/  FADD.FTZ R6, R165, R6 ;  /* 0x00000006a5067221 */ /* 0x000fe20000010000 */
[----:B------:R-:W-:Y:S01]  /*ff20*/  F2FP.BF16.F32.PACK_AB R153, R163, R153 ;  /* 0x00000099a399723e */ /* 0x000fe200000010ff */
[----:B------:R-:W-:Y:S01]  /*ff30*/  FMUL.FTZ R63, R63, R174 ;  /* 0x000000ae3f3f7220 */ /* 0x000fe20000410000 */
[----:B0-----:R-:W-:Y:S01]  /*ff40*/  F2FP.BF16.F32.PACK_AB R162, R181, R180 ;  /* 0x000000b4b5a2723e */ /* 0x001fe200000010ff */
[----:B------:R-:W-:Y:S01]  /*ff50*/  FADD.FTZ R6, R157, R6 ;  /* 0x000000069d067221 */ /* 0x000fe20000010000 */
[-C--:B------:R-:W-:Y:S01]  /*ff60*/  FMUL.FTZ R66, R66, R174.reuse ;  /* 0x000000ae42427220 */ /* 0x080fe20000410000 */
[----:B------:R-:W0:Y:S01]  /*ff70*/  MUFU.EX2 R176, R176 ;  /* 0x000000b000b07308 */ /* 0x000e220000000800 */
[----:B----4-:R-:W-:Y:S01]  /*ff80*/  FADD.FTZ R7, R166, R7 ;  /* 0x00000007a6077221 */ /* 0x010fe20000010000 */
[C---:B------:R-:W-:Y:S01]  /*ff90*/  FADD.FTZ R6, R156.reuse, R6 ;  /* 0x000000069c067221 */ /* 0x040fe20000010000 */
[----:B------:R-:W-:Y:S01]  /*ffa0*/  F2FP.BF16.F32.PACK_AB R156, R156, R157 ;  /* 0x0000009d9c9c723e */ /* 0x000fe200000010ff */
[-C--:B------:R-:W-:Y:S01]  /*ffb0*/  FMUL.FTZ R67, R67, R174.reuse ;  /* 0x000000ae43437220 */ /* 0x080fe20000410000 */
[-C--:B------:R-:W-:Y:S01]  /*ffc0*/  FMUL.FTZ R70, R70, R174.reuse ;  /* 0x000000ae46467220 */ /* 0x080fe20000410000 */
[----:B------:R-:W-:Y:S01]  /*ffd0*/  FADD.FTZ R6, R161, R6 ;  /* 0x00000006a1067221 */ /* 0x000fe20000010000 */
[----:B------:R-:W-:Y:S01]  /*ffe0*/  FMUL.FTZ R71, R71, R174 ;  /* 0x000000ae47477220 */ /* 0x000fe20000410000 */
[----:B------:R-:W3:Y:S01]  /*fff0*/  MUFU.EX2 R171, R171 ;  /* 0x000000ab00ab7308 */ /* 0x000ee20000000800 */
[----:B-----5:R-:W-:Y:S01]  /*10000*/  FADD.FTZ R7, R167, R7 ;  /* 0x00000007a7077221 */ /* 0x020fe20000010000 */
[----:B------:R-:W-:Y:S01]  /*10010*/  FADD.FTZ R6, R173, R6 ;  /* 0x00000006ad067221 */ /* 0x000fe20000010000 */
[----:B------:R-:W-:Y:S01]  /*10020*/  F2FP.BF16.F32.PACK_AB R155, R167, R166 ;  /* 0x000000a6a79b723e */ /* 0x000fe200000010ff */
[----:B------:R-:W-:Y:S01]  /*10030*/  FMUL.FTZ R74, R74, R174 ;  /* 0x000000ae4a4a7220 */ /* 0x000fe20000410000 */
[----:B------:R-:W-:Y:S01]  /*10040*/  F2FP.BF16.F32.PACK_AB R166, R189, R188 ;  /* 0x000000bcbda6723e */ /* 0x000fe200000010ff */
[----:B------:R-:W-:Y:S01]  /*10050*/  FADD.FTZ R6, R160, R6 ;  /* 0x00000006a0067221 */ /* 0x000fe20000010000 */
[C---:B------:R-:W-:Y:S01]  /*10060*/  F2FP.BF16.F32.PACK_AB R160, R177.reuse, R160 ;  /* 0x000000a0b1a0723e */ /* 0x040fe200000010ff */
[----:B------:R-:W4:Y:S01]  /*10070*/  MUFU.EX2 R159, R184 ;  /* 0x000000b8009f7308 */ /* 0x000f220000000800 */
[----:B0-----:R-:W-:Y:S01]  /*10080*/  FADD.FTZ R7, R176, R7 ;  /* 0x00000007b0077221 */ /* 0x001fe20000010000 */
[----:B------:R-:W-:Y:S01]  /*10090*/  FADD.FTZ R6, R177, R6 ;  /* 0x00000006b1067221 */ /* 0x000fe20000010000 */
[-C--:B------:R-:W-:Y:S01]  /*100a0*/  FMUL.FTZ R75, R75, R174.reuse ;  /* 0x000000ae4b4b7220 */ /* 0x080fe20000410000 */
[-C--:B------:R-:W-:Y:S01]  /*100b0*/  FMUL.FTZ R78, R78, R174.reuse ;  /* 0x000000ae4e4e7220 */ /* 0x080fe20000410000 */
[-C--:B------:R-:W-:Y:S01]  /*100c0*/  FMUL.FTZ R79, R79, R174.reuse ;  /* 0x000000ae4f4f7220 */ /* 0x080fe20000410000 */
[----:B------:R-:W-:Y:S01]  /*100d0*/  FADD.FTZ R6, R180, R6 ;  /* 0x00000006b4067221 */ /* 0x000fe20000010000 */
[----:B------:R-:W-:Y:S01]  /*100e0*/  FMUL.FTZ R82, R82, R174 ;  /* 0x000000ae52527220 */ /* 0x000fe20000410000 */
[----:B------:R-:W0:Y:S01]  /*100f0*/  MUFU.EX2 R175, R175 ;  /* 0x000000af00af7308 */ /* 0x000e220000000800 */
        /* <DEDUP_REMOVED lines=16> */
[----:B0-----:R-:W-:Y:S01]  /*10200*/  FADD.FTZ R7, R175, R7 ;  /* 0x00000007af077221 */ /* 0x001fe20000010000 */
[----:B------:R-:W-:Y:S01]  /*10210*/  FADD.FTZ R6, R189, R6 ;  /* 0x00000006bd067221 */ /* 0x000fe20000010000 */
[----:B------:R-:W-:Y:S01]  /*10220*/  F2FP.BF16.F32.PACK_AB R159, R175, R159 ;  /* 0x0000009faf9f723e */ /* 0x000fe200000010ff */
[-C--:B------:R-:W-:Y:S01]  /*10230*/  FMUL.FTZ R95, R95, R174.reuse ;  /* 0x000000ae5f5f7220 */ /* 0x080fe20000410000 */
[----:B------:R-:W-:Y:S01]  /*10240*/  FMUL.FTZ R98, R98, R174 ;  /* 0x000000ae62627220 */ /* 0x000fe20000410000 */
[----:B------:R-:W-:Y:S01]  /*10250*/  FADD.FTZ R6, R168, R6 ;  /* 0x00000006a8067221 */ /* 0x000fe20000010000 */
[C---:B------:R-:W-:Y:S01]  /*10260*/  F2FP.BF16.F32.PACK_AB R168, R193.reuse, R168 ;  /* 0x000000a8c1a8723e */ /* 0x040fe200000010ff */
[----:B------:R-:W0:Y:S01]  /*10270*/  MUFU.EX2 R182, R182 ;  /* 0x000000b600b67308 */ /* 0x000e220000000800 */
[----:B---3--:R-:W-:Y:S01]  /*10280*/  FADD.FTZ R7, R178, R7 ;  /* 0x00000007b2077221 */ /* 0x008fe20000010000 */
[----:B------:R-:W-:Y:S01]  /*10290*/  FADD.FTZ R6, R193, R6 ;  /* 0x00000006c1067221 */ /* 0x000fe20000010000 */
[-C--:B------:R-:W-:Y:S01]  /*102a0*/  FMUL.FTZ R99, R99, R174.reuse ;  /* 0x000000ae63637220 */ /* 0x080fe20000410000 */
[-C--:B------:R-:W-:Y:S01]  /*102b0*/  FMUL.FTZ R102, R102, R174.reuse ;  /* 0x000000ae66667220 */ /* 0x080fe20000410000 */
[-C--:B------:R-:W-:Y:S01]  /*102c0*/  FMUL.FTZ R103, R103, R174.reuse ;  /* 0x000000ae67677220 */ /* 0x080fe20000410000 */
[----:B------:R-:W-:Y:S01]  /*102d0*/  FADD.FTZ R173, R196, R6 ;  /* 0x00000006c4ad7221 */ /* 0x000fe20000010000 */
        /* <DEDUP_REMOVED lines=34> */
[C---:B0-----:R-:W-:Y:S01]  /*10500*/  FADD.FTZ R7, R165.reuse, R7 ;  /* 0x00000007a5077221 */ /* 0x041fe20000010000 */
[----:B------:R-:W-:Y:S01]  /*10510*/  F2FP.BF16.F32.PACK_AB R165, R165, R186 ;  /* 0x000000baa5a5723e */ /* 0x000fe200000010ff */
[----:B------:R-:W-:-:S05]  /*10520*/  FMUL.FTZ R151, R151, R174 ;  /* 0x000000ae97977220 */ /* 0x000fca0000410000 */
[----:B------:R-:W0:Y:S01]  /*10530*/  MUFU.EX2 R169, R194 ;  /* 0x000000c200a97308 */ /* 0x000e220000000800 */
[----:B---3--:R-:W-:-:S07]  /*10540*/  FADD.FTZ R7, R167, R7 ;  /* 0x00000007a7077221 */ /* 0x008fce0000010000 */
[----:B------:R-:W3:Y:S01]  /*10550*/  MUFU.EX2 R195, R195 ;  /* 0x000000c300c37308 */ /* 0x000ee20000000800 */
[C---:B----4-:R-:W-:Y:S01]  /*10560*/  FADD.FTZ R7, R191.reuse, R7 ;  /* 0x00000007bf077221 */ /* 0x050fe20000010000 */
[----:B------:R-:W-:-:S06]  /*10570*/  F2FP.BF16.F32.PACK_AB R167, R191, R167 ;  /* 0x000000a7bfa7723e */ /* 0x000fcc00000010ff */
[----:B------:R-:W4:Y:S01]  /*10580*/  MUFU.EX2 R171, R198 ;  /* 0x000000c600ab7308 */ /* 0x000f220000000800 */
[----:B0-----:R-:W-:-:S07]  /*10590*/  FADD.FTZ R7, R169, R7 ;  /* 0x00000007a9077221 */ /* 0x001fce0000010000 */
[----:B------:R-:W0:Y:S01]  /*105a0*/  MUFU.EX2 R170, R197 ;  /* 0x000000c500aa7308 */ /* 0x000e220000000800 */
[C---:B---3--:R-:W-:Y:S01]  /*105b0*/  FADD.FTZ R7, R195.reuse, R7 ;  /* 0x00000007c3077221 */ /* 0x048fe20000010000 */
[----:B------:R-:W-:-:S06]  /*105c0*/  F2FP.BF16.F32.PACK_AB R169, R195, R169 ;  /* 0x000000a9c3a9723e */ /* 0x000fcc00000010ff */
[----:B------:R-:W3:Y:S01]  /*105d0*/  MUFU.EX2 R199, R199 ;  /* 0x000000c700c77308 */ /* 0x000ee20000000800 */
[----:B----4-:R-:W-:Y:S01]  /*105e0*/  FADD.FTZ R6, R171, R7 ;  /* 0x00000007ab067221 */ /* 0x010fe20000010000 */
[C---:B0-----:R-:W-:Y:S01]  /*105f0*/  FADD.FTZ R7, R170.reuse, R173 ;  /* 0x000000adaa077221 */ /* 0x041fe20000010000 */
[----:B------:R-:W-:Y:S02]  /*10600*/  F2FP.BF16.F32.PACK_AB R170, R170, R196 ;  /* 0x000000c4aaaa723e */ /* 0x000fe400000010ff */
[C---:B---3--:R-:W-:Y:S01]  /*10610*/  FADD.FTZ R6, R199.reuse, R6 ;  /* 0x00000006c7067221 */ /* 0x048fe20000010000 */
[----:B------:R-:W-:Y:S01]  /*10620*/  F2FP.BF16.F32.PACK_AB R171, R199, R171 ;  /* 0x000000abc7ab723e */ /* 0x000fe200000010ff */
[----:B------:R-:W-:Y:S06]  /*10630*/  @!P0 BRA `(.L_x_14397) ;  /* 0x0000000000048947 */ /* 0x000fec0003800000 */
[----:B------:R-:W-:Y:S01]  /*10640*/  BPT.TRAP 0x1 ;  /* 0x000000040000795c */ /* 0x000fe20000300000 */
.L_x_14397:
[----:B------:R0:W3:Y:S01]  /*10650*/  SYNCS.PHASECHK.TRANS64.TRYWAIT P1, [R13+URZ+0x22850], R14 ;  /* 0x0228500e0d0075a7 */ /* 0x0000e2000802017f */
[----:B------:R-:W-:Y:S05]  /*10660*/  @!P0 BRA `(.L_x_14398) ;  /* 0x0000000000048947 */ /* 0x000fea0003800000 */
[----:B------:R-:W-:Y:S01]  /*10670*/  BPT.TRAP 0x1 ;  /* 0x000000040000795c */ /* 0x000fe20000300000 */
.L_x_14398:
[----:B------:R-:W-:Y:S04]  /*10680*/  BSSY B0, `(.L_x_14399) ;  /* 0x0000004000007945 */ /* 0x000fe80003800000 */
[----:B---3--:R-:W-:Y:S05]  /*10690*/  @P1 BRA `(.L_x_14400) ;  /* 0x0000000000081947 */ /* 0x008fea0003800000 */
[----:B------:R-:W3:Y:S02]  /*106a0*/  SYNCS.PHASECHK.TRANS64.TRYWAIT P1, [R13+URZ+0x22850], R14 ;  /* 0x0228500e0d0075a7 */ /* 0x000ee4000802017f */
[----:B---3--:R-:W-:Y:S05]  /*106b0*/  @!P1 BRA `(.L_x_14401) ;  /* 0x000000ec00a09947 */ /* 0x008fea0003800000 */
.L_x_14400:
[----:B------:R-:W-:Y:S05]  /*106c0*/  BSYNC B0 ;  /* 0x0000000000007941 */ /* 0x000fea0003800000 */
.L_x_14399:
[----:B------:R-:W4:Y:S01]  /*106d0*/  S2R R174, SR_TID.X ;  /* 0x0000000000ae7919 */ /* 0x000f220000002100 */
[----:B------:R-:W-:Y:S05]  /*106e0*/  WARPSYNC.ALL ;  /* 0x0000000000007948 */ /* 0x000fea0003800000 */
[----:B------:R-:W-:Y:S02]  /*106f0*/  IMAD.MOV.U32 R172, RZ, RZ, 0xc00 ;  /* 0x00000c00ffac7424 */ /* 0x000fe400078e00ff */
[----:B------:R-:W-:Y:S02]  /*10700*/  IMAD.MOV.U32 R173, RZ, RZ, 0x40000040 ;  /* 0x40000040ffad7424 */ /* 0x000fe400078e00ff */
[----:B------:R-:W-:-:S02]  /*10710*/  IMAD R172, R23, R172, UR38 ;  /* 0x0000002617ac7e24 */ /* 0x000fc4000f8e02ac */
[----:B------:R-:W-:Y:S01]  /*10720*/  IMAD.MOV.U32 R175, RZ, RZ, 0x40000040 ;  /* 0x40000040ffaf7424 */ /* 0x000fe200078e00ff */
[----:B------:R-:W-:Y:S01]  /*10730*/  R2UR UR7, R173 ;  /* 0x00000000ad0772ca */ /* 0x000fe200000e0000 */
[----:B------:R-:W-:Y:S01]  /*10740*/  IMAD.MOV.U32 R173, RZ, RZ, 0x40000040 ;  /* 0x40000040ffad7424 */ /* 0x000fe200078e00ff */
[----:B------:R-:W-:Y:S02]  /*10750*/  R2UR UR6, R172 ;  /* 0x00000000ac0672ca */ /* 0x000fe400000e0000 */
[----:B----4-:R-:W-:-:S05]  /*10760*/  SHF.R.U32.HI R174, RZ, 0x7, R174 ;  /* 0x00000007ffae7819 */ /* 0x010fca00000116ae */
[----:B01-3--:R-:W-:Y:S02]  /*10770*/  VIADD R14, R174, 0x8 ;  /* 0x00000008ae0e7836 */ /* 0x00bfe40000000000 */
[----:B------:R-:W-:-:S03]  /*10780*/  VIADD R174, R172, 0x80 ;  /* 0x00000080acae7836 */ /* 0x000fc60000000000 */
[----:B------:R0:W-:Y:S06]  /*10790*/  BAR.SYNC.DEFER_BLOCKING R14, 0x100 ;  /* 0x0004000e0000751d */ /* 0x0001ec0000010000 */
        /* <DEDUP_REMOVED lines=41> */
.L_x_14402:
[----:B------:R-:W3:Y:S01]  /*10a30*/  LDL R152, [R1+0x10] ;  /* 0x0000100001987983 */ /* 0x000ee20000100800 */
[----:B------:R-:W-:Y:S02]  /*10a40*/  VIADD R13, R13, 0x22860 ;  /* 0x000228600d0d7836 */ /* 0x000fe40000000000 */
[----:B------:R-:W-:Y:S02]  /*10a50*/  IMAD.U32 R14, RZ, RZ, UR41 ;  /* 0x00000029ff0e7e24 */ /* 0x000fe4000f8e00ff */
[----:B------:R-:W-:Y:S02]  /*10a60*/  IMAD.MOV.U32 R201, RZ, RZ, R0 ;  /* 0x000000ffffc97224 */ /* 0x000fe400078e0000 */
[----:B------:R-:W-:Y:S01]  /*10a70*/  IMAD.MOV.U32 R200, RZ, RZ, R3 ;  /* 0x000000ffffc87224 */ /* 0x000fe200078e0003 */
[----:B------:R-:W-:-:S04]  /*10a80*/  PRMT R13, R14, 0x654, R13 ;  /* 0x000006540e0d7816 */ /* 0x000fc8000000000d */
[----:B------:R0:W-:Y:S01]  /*10a90*/  SYNCS.ARRIVE.TRANS64.RED.A1T0 RZ, [R13+URZ], RZ ;  /* 0x000000ff0dff79a7 */ /* 0x0001e2000810043f */
[C---:B---3--:R-:W-:Y:S01]  /*10aa0*/  ISETP.GT.AND P1, PT, R12.reuse, R152, PT ;  /* 0x000000980c00720c */ /* 0x048fe20003f24270 */
[----:B------:R-:W-:-:S12]  /*10ab0*/  VIADD R12, R12, 0xffffffff ;  /* 0xffffffff0c0c7836 */ /* 0x000fd80000000000 */
[----:B0-----:R-:W-:Y:S05]  /*10ac0*/  @P1 BRA `(.L_x_14403) ;  /* 0xffffffe000381947 */ /* 0x001fea000383ffff */
.L_x_14391:
[----:B------:R-:W3:Y:S01]  /*10ad0*/  LDL.LU R13, [R1+0x3c] ;  /* 0x00003c00010d7983 */ /* 0x000ee20000300800 */
[----:B------:R-:W-:Y:S05]  /*10ae0*/  WARPSYNC.ALL ;  /* 0x0000000000007948 */ /* 0x000fea0003800000 */
[----:B------:R-:W0:Y:S01]  /*10af0*/  SHFL.BFLY PT, R4, R7, 0x2, 0x1f ;  /* 0x0c401f0007047f89 */ /* 0x000e2200000e0000 */
        /* <DEDUP_REMOVED lines=12> */
[----:B------:R-:W0:Y:S08]  /*10bc0*/  @P0 MUFU.LG2 R7, R5 ;  /* 0x0000000500070308 */ /* 0x000e300000000c00 */
[----:B------:R4:W5:Y:S02]  /*10bd0*/  @P0 MUFU.RCP R4, R5 ;  /* 0x0000000500040308 */ /* 0x0009640000001000 */
[----:B----4-:R-:W-:-:S02]  /*10be0*/  IMAD.U32 R5, RZ, RZ, UR37 ;  /* 0x00000025ff057e24 */ /* 0x010fc4000f8e00ff */
[----:B0-----:R-:W-:Y:S02]  /*10bf0*/  @P0 FMUL.FTZ R7, R7, 0.69314718246459960938 ;  /* 0x3f31721807070820 */ /* 0x001fe40000410000 */
[----:B------:R-:W-:-:S04]  /*10c00*/  @P0 FMUL.FTZ R5, R5, 0.69314718246459960938 ;  /* 0x3f31721805050820 */ /* 0x000fc80000410000 */
[----:B------:R-:W-:Y:S01]  /*10c10*/  @P0 FFMA.FTZ R155, R5, R3, R7 ;  /* 0x00000003059b0223 */ /* 0x000fe20000010007 */
[-C--:B-----5:R-:W-:Y:S01]  /*10c20*/  FMUL.FTZ R152, R24, R4.reuse ;  /* 0x0000000418987220 */ /* 0x0a0fe20000410000 */
        /* <DEDUP_REMOVED lines=56> */
[-C--:B------:R-:W-:Y:S01]  /*10fb0*/  FMUL.FTZ R128, R128, R4.reuse ;  /* 0x0000000480807220 */ /* 0x080fe20000410000 */
[-C--:B------:R-:W-:Y:S01]  /*10fc0*/  FMUL.FTZ R129, R129, R4.reuse ;  /* 0x0000000481817220 */ /* 0x080fe20000410000 */
[----:B------:R-:W-:Y:S01]  /*10fd0*/  FSETP.NE.FTZ.AND P0, PT, R5, RZ, PT ;  /* 0x000000ff0500720b */ /* 0x000fe20003f15000 */
        /* <DEDUP_REMOVED lines=9> */
[----:B------:R-:W-:-:S03]  /*11070*/  FMUL.FTZ R149, R149, R4 ;  /* 0x0000000495957220 */ /* 0x000fc60000410000 */
[----:B------:R-:W0:Y:S08]  /*11080*/  @P0 MUFU.LG2 R6, R5 ;  /* 0x0000000500060308 */ /* 0x000e300000000c00 */
[----:B------:R4:W5:Y:S02]  /*11090*/  @P0 MUFU.RCP R3, R5 ;  /* 0x0000000500030308 */ /* 0x0009640000001000 */
[----:B----4-:R-:W-:-:S02]  /*110a0*/  IMAD.U32 R5, RZ, RZ, UR37 ;  /* 0x00000025ff057e24 */ /* 0x010fc4000f8e00ff */
[----:B0-----:R-:W-:Y:S02]  /*110b0*/  @P0 FMUL.FTZ R6, R6, 0.69314718246459960938 ;  /* 0x3f31721806060820 */ /* 0x001fe40000410000 */
[----:B------:R-:W-:-:S04]  /*110c0*/  @P0 FMUL.FTZ R5, R5, 0.69314718246459960938 ;  /* 0x3f31721805050820 */ /* 0x000fc80000410000 */
[----:B------:R-:W-:Y:S01]  /*110d0*/  @P0 FFMA.FTZ R154, R5, R0, R6 ;  /* 0x00000000059a0223 */ /* 0x000fe20000010006 */
[----:B------:R-:W-:Y:S01]  /*110e0*/  SEL R0, RZ, 0x1, P1 ;  /* 0x00000001ff007807 */ /* 0x000fe20000800000 */
        /* <DEDUP_REMOVED lines=68> */
.L_x_14332:
[----:B------:R-:W-:Y:S05]  /*11530*/  WARPSYNC.ALL ;  /* 0x0000000000007948 */ /* 0x000fea0003800000 */
[----:B------:R-:W0:Y:S08]  /*11540*/  S2UR UR41, SR_CgaCtaId ;  /* 0x00000000002979c3 */ /* 0x000e300000008800 */
[----:B------:R-:W-:Y:S06]  /*11550*/  BAR.SYNC.DEFER_BLOCKING 0x5, 0x180 ;  /* 0x0146000000007b1d */ /* 0x000fec0000010000 */
[----:B------:R-:W-:Y:S01]  /*11560*/  UMOV UR4, 0x400 ;  /* 0x0000040000047882 */ /* 0x000fe20000000000 */
[----:B------:R-:W-:Y:S01]  /*11570*/  BSSY B0, `(.L_x_14404) ;  /* 0x000051e000007945 */ /* 0x000fe20003800000 */
[----:B0-----:R-:W-:-:S06]  /*11580*/  ULEA UR4, UR41, UR4, 0x18 ;  /* 0x0000000429047291 */ /* 0x001fcc000f8ec03f */
[----:B------:R-:W-:-:S05]  /*11590*/  IMAD.U32 R22, RZ, RZ, UR4 ;  /* 0x00000004ff167e24 */ /* 0x000fca000f8e00ff */
[----:B------:R0:W3:Y:S01]  /*115a0*/  LDS.128 R4, [R22+0x228d0] ;  /* 0x0228d00016047984 */ /* 0x0000e20000000c00 */
[----:B------:R-:W-:Y:S06]  /*115b0*/  BAR.ARV 0x4, 0x180 ;  /* 0x0106000000007b1d */ /* 0x000fec0000002000 */
[----:B------:R-:W-:Y:S05]  /*115c0*/  @P0 BRA `(.L_x_14405) ;  /* 0x00000040000c0947 */ /* 0x000fea0003800000 */
[----:B------:R-:W4:Y:S01]  /*115d0*/  LDL R3, [R1+0x14c] ;  /* 0x00014c0001037983 */ /* 0x000f220000100800 */
[----:B------:R-:W-:-:S03]  /*115e0*/  ULDC UR4, c[0x0][0xad4] ;  /* 0x0002b50000047ab9 */ /* 0x000fc60000000800 */
[----:B------:R-:W3:Y:S01]  /*115f0*/  LDL.LU R10, [R1+0x2c] ;  /* 0x00002c00010a7983 */ /* 0x000ee20000300800 */
[----:B------:R-:W2:Y:S01]  /*11600*/  S2R R0, SR_SWINHI ;  /* 0x0000000000007919 */ /* 0x000ea20000002f00 */
[----:B------:R-:W-:Y:S02]  /*11610*/  F2FP.BF16.F32.PACK_AB R11, R31, R30 ;  /* 0x0000001e1f0b723e */ /* 0x000fe400000010ff */
[----:B------:R-:W-:Y:S01]  /*11620*/  F2FP.BF16.F32.PACK_AB R12, R33, R32 ;  /* 0x00000020210c723e */ /* 0x000fe200000010ff */
[----:B------:R-:W3:Y:S01]  /*11630*/  LDL.LU R157, [R1+0x34] ;  /* 0x00003400019d7983 */ /* 0x000ee20000300800 */
[----:B-1----:R-:W-:Y:S02]  /*11640*/  F2FP.BF16.F32.PACK_AB R13, R35, R34 ;  /* 0x00000022230d723e */ /* 0x002fe400000010ff */
[----:B------:R-:W-:Y:S01]  /*11650*/  F2FP.BF16.F32.PACK_AB R14, R37, R36 ;  /* 0x00000024250e723e */ /* 0x000fe200000010ff */
[----:B------:R-:W3:Y:S01]  /*11660*/  LDL.LU R156, [R1+0x38] ;  /* 0x00003800019c7983 */ /* 0x000ee20000300800 */
[----:B------:R-:W-:-:S02]  /*11670*/  MOV R20, R22 ;  /* 0x0000001600147202 */ /* 0x000fc40000000f00 */
[----:B--2---:R-:W-:Y:S02]  /*11680*/  MOV R21, R0 ;  /* 0x0000000000157202 */ /* 0x004fe40000000f00 */
[----:B------:R-:W-:Y:S01]  /*11690*/  F2FP.BF16.F32.PACK_AB R15, R39, R38 ;  /* 0x00000026270f723e */ /* 0x000fe200000010ff */
[----:B----45:R-:W-:Y:S01]  /*116a0*/  IMAD.WIDE R24, R3, 0x2, R20 ;  /* 0x0000000203187825 */ /* 0x030fe200078e0214 */
[----:B---3--:R-:W-:-:S03]  /*116b0*/  ISETP.NE.AND P0, PT, R10, RZ, PT ;  /* 0x000000ff0a00720c */ /* 0x008fc60003f05270 */
        /* <DEDUP_REMOVED lines=14> */
[----:B-1----:R-:W-:-:S04]  /*117a0*/  IADD3 R8, P0, R24, 0x20, RZ ;  /* 0x0000002018087810 */ /* 0x002fc80007f1e0ff */
[----:B------:R-:W-:Y:S01]  /*117b0*/  LOP3.LUT R3, R8, 0x380, RZ, 0xc0, !PT ;  /* 0x0000038008037812 */ /* 0x000fe200078ec0ff */
[----:B------:R-:W-:-:S03]  /*117c0*/  IMAD.X R9, RZ, RZ, R25, P0 ;  /* 0x000000ffff097224 */ /* 0x000fc600000e0619 */
[----:B------:R-:W-:-:S04]  /*117d0*/  SHF.R.U64 R3, R3, 0x3, RZ ;  /* 0x0000000303037819 */ /* 0x000fc800000012ff */
[----:B------:R-:W-:-:S04]  /*117e0*/  LOP3.LUT R8, R3, R8, RZ, 0x3c, !PT ;  /* 0x0000000803087212 */ /* 0x000fc800078e3cff */
[----:B------:R-:W-:-:S05]  /*117f0*/  MOV R8, R8 ;  /* 0x0000000800087202 */ /* 0x000fca0000000f00 */
[----:B------:R1:W-:Y:S02]  /*11800*/  STSM.16.M88.4 [R8], R12 ;  /* 0x0000000c08007844 */ /* 0x0003e40000000200 */
[----:B-1----:R-:W-:-:S04]  /*11810*/  IADD3 R8, P0, R24, 0x40, RZ ;  /* 0x0000004018087810 */ /* 0x002fc80007f1e0ff */
        /* <DEDUP_REMOVED lines=158> */
[----:B------:R-:W-:-:S07]  /*12200*/  IADD3.X R11, R156, UR5, RZ, P0, !PT ;  /* 0x000000059c0b7c10 */ /* 0x000fce00087fe4ff */
[----:B------:R-:W5:Y:S01]  /*12210*/  @P1 LDG.E R8, desc[UR42][R10.64] ;  /* 0x0000002a0a081981 */ /* 0x000f62000c1e1900 */
[----:B------:R-:W-:-:S04]  /*12220*/  ISETP.NE.U32.AND P0, PT, RZ, UR6, PT ;  /* 0x00000006ff007c0c */ /* 0x000fc8000bf05070 */
[----:B------:R-:W-:-:S13]  /*12230*/  ISETP.NE.AND.EX P0, PT, RZ, UR7, PT, P0 ;  /* 0x00000007ff007c0c */ /* 0x000fda000bf05300 */
[----:B-1----:R-:W-:Y:S01]  /*12240*/  @P0 IADD3 R12, P2, R157, UR6, RZ ;  /* 0x000000069d0c0c10 */ /* 0x002fe2000ff5e0ff */
[----:B------:R-:W-:-:S03]  /*12250*/  ULDC UR6, c[0x0][0xa88] ;  /* 0x0002a20000067ab9 */ /* 0x000fc60000000800 */
[----:B------:R-:W-:Y:S02]  /*12260*/  @P0 IADD3.X R13, R156, UR7, RZ, P2, !PT ;  /* 0x000000079c0d0c10 */ /* 0x000fe400097fe4ff */
[----:B------:R-:W-:Y:S01]  /*12270*/  ISETP.GT.AND P2, PT, R0, 0x1, PT ;  /* 0x000000010000780c */ /* 0x000fe20003f44270 */
[----:B------:R-:W-:Y:S02]  /*12280*/  IMAD.MOV.U32 R0, RZ, RZ, 0x9b8 ;  /* 0x000009b8ff007424 */ /* 0x000fe400078e00ff */
[----:B------:R-:W-:-:S03]  /*12290*/  IMAD.U32 R9, RZ, RZ, UR6 ;  /* 0x00000006ff097e24 */ /* 0x000fc6000f8e00ff */
[----:B------:R-:W-:-:S03]  /*122a0*/  SEL R0, R0, 0x978, P2 ;  /* 0x0000097800007807 */ /* 0x000fc60001000000 */
[----:B------:R1:W5:Y:S01]  /*122b0*/  @P0 LDG.E R9, desc[UR42][R12.64] ;  /* 0x0000002a0c090981 */ /* 0x000362000c1e1900 */
[----:B------:R2:W3:Y:S08]  /*122c0*/  LDC.64 R14, c[0x0][R0+0x220] ;  /* 0x00008800000e7b82 */ /* 0x0004f00000000a00 */
[----:B-1----:R2:W1:Y:S01]  /*122d0*/  LDC.64 R12, c[0x0][R0+0x218] ;  /* 0x00008600000c7b82 */ /* 0x0024620000000a00 */
[----:B------:R-:W-:Y:S05]  /*122e0*/  @P0 BRA `(.L_x_14406) ;  /* 0x0000000000100947 */ /* 0x000fea0003800000 */
[----:B------:R-:W-:Y:S05]  /*122f0*/  @!P1 BRA `(.L_x_14406) ;  /* 0x00000000000c9947 */ /* 0x000fea0003800000 */
[----:B-----5:R-:W4:Y:S04]  /*12300*/  LDG.E R9, desc[UR42][R10.64] ;  /* 0x0000002a0a097981 */ /* 0x020f28000c1e1900 */
[----:B------:R-:W4:Y:S02]  /*12310*/  LDG.E R10, desc[UR42][R10.64+0x4] ;  /* 0x0000042a0a0a7981 */ /* 0x000f24000c1e1900 */
[----:B----4-:R-:W-:-:S07]  /*12320*/  IMAD.IADD R9, R10, 0x1, -R9 ;  /* 0x000000010a097824 */ /* 0x010fce00078e0a09 */
.L_x_14406:
[----:B------:R-:W4:Y:S01]  /*12330*/  LDL.LU R4, [R1+0x30] ;  /* 0x0000300001047983 */ /* 0x000f220000300800 */
[----:B------:R-:W0:Y:S03]  /*12340*/  LDC R158, c[0x0][0xbe8] ;  /* 0x0002fa00ff9e7b82 */ /* 0x000e260000000800 */
[----:B------:R-:W2:Y:S04]  /*12350*/  LDL.LU R3, [R1+0xc0] ;  /* 0x0000c00001037983 */ /* 0x000ea80000300800 */
[----:B------:R-:W3:Y:S04]  /*12360*/  LDL R159, [R1+0x40] ;  /* 0x00004000019f7983 */ /* 0x000ee80000100800 */
[----:B------:R-:W3:Y:S04]  /*12370*/  LDL R162, [R1+0x1c] ;  /* 0x00001c0001a27983 */ /* 0x000ee80000100800 */
[----:B------:R-:W3:Y:S04]  /*12380*/  LDL R161, [R1+0x148] ;  /* 0x0001480001a17983 */ /* 0x000ee80000100800 */
[----:B------:R-:W3:Y:S01]  /*12390*/  LDL R160, [R1+0xc4] ;  /* 0x0000c40001a07983 */ /* 0x000ee20000100800 */
[----:B------:R-:W3:Y:S01]  /*123a0*/  LDC.64 R10, c[0x0][R0+0x228] ;  /* 0x00008a00000a7b82 */ /* 0x000ee20000000a00 */
[----:B0-----:R-:W-:-:S02]  /*123b0*/  ISETP.NE.AND P1, PT, R158, 0x1, PT ;  /* 0x000000019e00780c */ /* 0x001fc40003f25270 */
[----:B------:R-:W-:-:S04]  /*123c0*/  ISETP.NE.U32.AND P0, PT, RZ, UR4, PT ;  /* 0x00000004ff007c0c */ /* 0x000fc8000bf05070 */
[----:B------:R-:W-:-:S07]  /*123d0*/  ISETP.NE.AND.EX P0, PT, RZ, UR5, PT, P0 ;  /* 0x00000005ff007c0c */ /* 0x000fce000bf05300 */
[----:B------:R-:W0:Y:S01]  /*123e0*/  @P1 LDC R25, c[0x0][0xbec] ;  /* 0x0002fb00ff191b82 */ /* 0x000e220000000800 */
[-C--:B-1----:R-:W-:Y:S02]  /*123f0*/  IMAD R24, R13, R207.reuse, RZ ;  /* 0x000000cf0d187224 */ /* 0x082fe400078e02ff */
[----:B------:R-:W-:-:S05]  /*12400*/  IMAD.WIDE.U32 R12, R12, R207, RZ ;  /* 0x000000cf0c0c7225 */ /* 0x000fca00078e00ff */
[----:B------:R-:W1:Y:S01]  /*12410*/  @P1 LDC R157, c[0x0][0xbf0] ;  /* 0x0002fc00ff9d1b82 */ /* 0x000e620000000800 */
[----:B------:R-:W-:Y:S01]  /*12420*/  IMAD.IADD R156, R13, 0x1, R24 ;  /* 0x000000010d9c7824 */ /* 0x000fe200078e0218 */
[----:B----4-:R-:W-:Y:S02]  /*12430*/  SEL R4, R4, RZ, !P0 ;  /* 0x000000ff04047207 */ /* 0x010fe40004000000 */
[----:B--2---:R-:W-:-:S03]  /*12440*/  SEL R3, R3, RZ, !P0 ;  /* 0x000000ff03037207 */ /* 0x004fc60004000000 */
[----:B---3--:R-:W-:-:S04]  /*12450*/  IMAD R15, R15, R4, RZ ;  /* 0x000000040f0f7224 */ /* 0x008fc800078e02ff */
[C---:B------:R-:W-:Y:S02]  /*12460*/  IMAD R3, R14.reuse, R3, R15 ;  /* 0x000000030e037224 */ /* 0x040fe400078e020f */
[----:B------:R-:W-:-:S04]  /*12470*/  IMAD.WIDE.U32 R14, R14, R4, RZ ;  /* 0x000000040e0e7225 */ /* 0x000fc800078e00ff */
[----:B------:R-:W-:Y:S01]  /*12480*/  IMAD.IADD R15, R15, 0x1, R3 ;  /* 0x000000010f0f7824 */ /* 0x000fe200078e0203 */
[--C-:B-----5:R-:W-:Y:S02]  /*12490*/  IADD3 R14, P0, P3, R14, R12, R8.reuse ;  /* 0x0000000c0e0e7210 */ /* 0x120fe40007b1e008 */
[----:B------:R-:W-:Y:S02]  /*124a0*/  SHF.R.S32.HI R3, RZ, 0x1f, R8 ;  /* 0x0000001fff037819 */ /* 0x000fe40000011408 */
[----:B------:R-:W-:Y:S02]  /*124b0*/  SEL R12, R159, RZ, P2 ;  /* 0x000000ff9f0c7207 */ /* 0x000fe40001000000 */
[----:B------:R-:W-:Y:S01]  /*124c0*/  IADD3.X R15, R15, R156, R3, P0, P3 ;  /* 0x0000009c0f0f7210 */ /* 0x000fe200007e6403 */
[----:B------:R-:W-:Y:S02]  /*124d0*/  IMAD.IADD R156, R162, 0x1, R222 ;  /* 0x00000001a29c7824 */ /* 0x000fe400078e02de */
[----:B------:R-:W-:-:S02]  /*124e0*/  IMAD R24, R11, R12, RZ ;  /* 0x0000000c0b187224 */ /* 0x000fc400078e02ff */
[----:B------:R-:W-:-:S04]  /*124f0*/  IMAD.WIDE.U32 R12, R10, R12, RZ ;  /* 0x0000000c0a0c7225 */ /* 0x000fc800078e00ff */
[----:B0-----:R-:W-:-:S04]  /*12500*/  @P1 IMAD.HI.U32 R10, R156, R25, RZ ;  /* 0x000000199c0a1227 */ /* 0x001fc800078e00ff */
[----:B------:R-:W-:Y:S01]  /*12510*/  IMAD.MOV.U32 R25, RZ, RZ, R156 ;  /* 0x000000ffff197224 */ /* 0x000fe200078e009c */
[----:B-1----:R-:W-:Y:S02]  /*12520*/  @P1 SHF.R.U32.HI R25, RZ, R157, R10 ;  /* 0x0000009dff191219 */ /* 0x002fe4000001160a */
        /* <DEDUP_REMOVED lines=18> */
[----:B------:R-:W-:-:S03]  /*12650*/  IMAD.IADD R25, R161, 0x1, R222 ;  /* 0x00000001a1197824 */ /* 0x000fc600078e02de */
        /* <DEDUP_REMOVED lines=11> */
[----:B0-----:R-:W0:Y:S01]  /*12710*/  S2R R11, SR_TID.X ;  /* 0x00000000000b7919 */ /* 0x001e220000002100 */
[----:B------:R-:W-:Y:S01]  /*12720*/  ULDC.64 UR4, c[0x0][0xaa0] ;  /* 0x0002a80000047ab9 */ /* 0x000fe20000000a00 */
[----:B------:R-:W1:Y:S01]  /*12730*/  @P1 LDC R15, c[0x0][0xbec] ;  /* 0x0002fb00ff0f1b82 */ /* 0x000e620000000800 */
        /* <DEDUP_REMOVED lines=13> */
[----:B------:R-:W-:Y:S01]  /*12810*/  IMAD.X R45, RZ, RZ, R21, P5 ;  /* 0x000000ffff2d7224 */ /* 0x000fe200028e0615 */
[C---:B------:R-:W-:Y:S02]  /*12820*/  IADD3 R65, P5, R20.reuse, 0xa000, RZ ;  /* 0x0000a00014417810 */ /* 0x040fe40007fbe0ff */
[----:B------:R-:W-:Y:S02]  /*12830*/  IADD3 R41, P4, R20, 0x4000, RZ ;  /* 0x0000400014297810 */ /* 0x000fe40007f9e0ff */
[----:B------:R-:W-:Y:S01]  /*12840*/  LOP3.LUT R64, R65, 0x380, RZ, 0xc0, !PT ;  /* 0x0000038041407812 */ /* 0x000fe200078ec0ff */
[----:B------:R-:W-:Y:S01]  /*12850*/  IMAD R3, R3, UR4, RZ ;  /* 0x0000000403037c24 */ /* 0x000fe2000f8e02ff */
[----:B------:R-:W-:Y:S01]  /*12860*/  LOP3.LUT R28, R29, 0x380, RZ, 0xc0, !PT ;  /* 0x000003801d1c7812 */ /* 0x000fe200078ec0ff */
[----:B------:R-:W5:Y:S01]  /*12870*/  LD.E.128 R44, desc[UR42][R44.64] ;  /* 0x0000002a2c2c7980 */ /* 0x000f62000c101d00 */
[----:B------:R-:W-:-:S02]  /*12880*/  LOP3.LUT R32, R33, 0x380, RZ, 0xc0, !PT ;  /* 0x0000038021207812 */ /* 0x000fc400078ec0ff */
[----:B------:R-:W-:Y:S02]  /*12890*/  LOP3.LUT R36, R37, 0x380, RZ, 0xc0, !PT ;  /* 0x0000038025247812 */ /* 0x000fe400078ec0ff */
[----:B------:R-:W-:Y:S02]  /*128a0*/  LOP3.LUT R40, R41, 0x380, RZ, 0xc0, !PT ;  /* 0x0000038029287812 */ /* 0x000fe400078ec0ff */
[----:B------:R-:W-:Y:S02]  /*128b0*/  SHF.R.U64 R64, R64, 0x3, RZ ;  /* 0x0000000340407819 */ /* 0x000fe400000012ff */
[----:B------:R-:W-:Y:S02]  /*128c0*/  SHF.R.U64 R28, R28, 0x3, RZ ;  /* 0x000000031c1c7819 */ /* 0x000fe400000012ff */
[----:B------:R-:W-:Y:S02]  /*128d0*/  SHF.R.U64 R32, R32, 0x3, RZ ;  /* 0x0000000320207819 */ /* 0x000fe400000012ff */
[----:B------:R-:W-:-:S02]  /*128e0*/  SHF.R.U64 R36, R36, 0x3, RZ ;  /* 0x0000000324247819 */ /* 0x000fc400000012ff */
        /* <DEDUP_REMOVED lines=12> */
[----:B------:R-:W-:Y:S01]  /*129b0*/  IMAD R3, R8, UR5, R3 ;  /* 0x0000000508037c24 */ /* 0x000fe2000f8e0203 */
[C---:B------:R-:W-:Y:S01]  /*129c0*/  IADD3 R49, P0, R20.reuse, 0x6000, RZ ;  /* 0x0000600014317810 */ /* 0x040fe20007f1e0ff */
[----:B------:R-:W5:Y:S01]  /*129d0*/  LD.E.128 R28, desc[UR42][R28.64] ;  /* 0x0000002a1c1c7980 */ /* 0x000f62000c101d00 */
[C---:B------:R-:W-:Y:S01]  /*129e0*/  IADD3 R53, P2, R20.reuse, 0x7000, RZ ;  /* 0x0000700014357810 */ /* 0x040fe20007f5e0ff */
[----:B------:R-:W-:Y:S01]  /*129f0*/  IMAD.X R85, RZ, RZ, R21, P5 ;  /* 0x000000ffff557224 */ /* 0x000fe200028e0615 */
        /* <DEDUP_REMOVED lines=11> */
[----:B------:R-:W-:-:S02]  /*12ab0*/  SHF.R.U64 R9, R9, 0x3, RZ ;  /* 0x0000000309097819 */ /* 0x000fc400000012ff */
[----:B------:R-:W-:Y:S02]  /*12ac0*/  SHF.R.U64 R48, R48, 0x3, RZ ;  /* 0x0000000330307819 */ /* 0x000fe400000012ff */
[----:B------:R-:W-:Y:S02]  /*12ad0*/  SHF.R.U64 R52, R52, 0x3, RZ ;  /* 0x0000000334347819 */ /* 0x000fe400000012ff */
[----:B------:R-:W-:Y:S02]  /*12ae0*/  SHF.R.U64 R56, R56, 0x3, RZ ;  /* 0x0000000338387819 */ /* 0x000fe400000012ff */
[----:B------:R-:W-:Y:S02]  /*12af0*/  SHF.R.U64 R60, R60, 0x3, RZ ;  /* 0x000000033c3c7819 */ /* 0x000fe400000012ff */
[----:B------:R-:W-:Y:S02]  /*12b00*/  LOP3.LUT R84, R9, R14, RZ, 0x3c, !PT ;  /* 0x0000000e09547212 */ /* 0x000fe400078e3cff */
[----:B------:R-:W-:Y:S01]  /*12b10*/  LOP3.LUT R48, R48, R49, RZ, 0x3c, !PT ;  /* 0x0000003130307212 */ /* 0x000fe200078e3cff */
[----:B------:R-:W0:Y:S01]  /*12b20*/  @P1 LDC R14, c[0x0][0xbf0] ;  /* 0x0002fc00ff0e1b82 */ /* 0x000e220000000800 */
[----:B------:R-:W-:Y:S01]  /*12b30*/  LOP3.LUT R52, R52, R53, RZ, 0x3c, !PT ;  /* 0x0000003534347212 */ /* 0x000fe200078e3cff */
[--C-:B------:R-:W-:Y:S01]  /*12b40*/  IMAD.X R49, RZ, RZ, R21.reuse, P0 ;  /* 0x000000ffff317224 */ /* 0x100fe200000e0615 */
[----:B------:R-:W-:Y:S01]  /*12b50*/  LOP3.LUT R56, R56, R57, RZ, 0x3c, !PT ;  /* 0x0000003938387212 */ /* 0x000fe200078e3cff */
[--C-:B------:R-:W-:Y:S01]  /*12b60*/  IMAD.X R53, RZ, RZ, R21.reuse, P2 ;  /* 0x000000ffff357224 */ /* 0x100fe200010e0615 */
[----:B------:R-:W-:Y:S01]  /*12b70*/  LOP3.LUT R60, R60, R61, RZ, 0x3c, !PT ;  /* 0x0000003d3c3c7212 */ /* 0x000fe200078e3cff */
[--C-:B------:R-:W-:Y:S01]  /*12b80*/  IMAD.X R57, RZ, RZ, R21.reuse, P3 ;  /* 0x000000ffff397224 */ /* 0x100fe200018e0615 */
[C---:B------:R-:W-:Y:S01]  /*12b90*/  IADD3 R69, P0, R20.reuse, 0xb000, RZ ;  /* 0x0000b00014457810 */ /* 0x040fe20007f1e0ff */
[----:B------:R-:W-:Y:S01]  /*12ba0*/  IMAD.X R61, RZ, RZ, R21, P4 ;  /* 0x000000ffff3d7224 */ /* 0x000fe200020e0615 */
[----:B------:R-:W-:Y:S01]  /*12bb0*/  IADD3 R73, P2, R20, 0xc000, RZ ;  /* 0x0000c00014497810 */ /* 0x000fe20007f5e0ff */
[----:B------:R-:W-:Y:S01]  /*12bc0*/  IMAD.WIDE.U32 R8, R8, UR4, RZ ;  /* 0x0000000408087c25 */ /* 0x000fe2000f8e00ff */
[C---:B------:R-:W-:Y:S01]  /*12bd0*/  IADD3 R77, P3, R20.reuse, 0xd000, RZ ;  /* 0x0000d000144d7810 */ /* 0x040fe20007f7e0ff */
[----:B------:R-:W-:Y:S01]  /*12be0*/  ULDC.64 UR4, c[0x0][0xae8] ;  /* 0x0002ba0000047ab9 */ /* 0x000fe20000000a00 */
[----:B------:R-:W-:-:S02]  /*12bf0*/  IADD3 R81, P4, R20, 0xe000, RZ ;  /* 0x0000e00014517810 */ /* 0x000fc40007f9e0ff */
[----:B------:R-:W-:Y:S01]  /*12c00*/  LOP3.LUT R12, R12, 0xfffffff8, RZ, 0xc0, !PT ;  /* 0xfffffff80c0c7812 */ /* 0x000fe200078ec0ff */
[----:B------:R-:W-:Y:S01]  /*12c10*/  IMAD.IADD R9, R9, 0x1, R3 ;  /* 0x0000000109097824 */ /* 0x000fe200078e0203 */
[----:B------:R-:W-:Y:S01]  /*12c20*/  LOP3.LUT R68, R69, 0x380, RZ, 0xc0, !PT ;  /* 0x0000038045447812 */ /* 0x000fe200078ec0ff */
[----:B------:R-:W5:Y:S01]  /*12c30*/  LD.E.128 R48, desc[UR42][R48.64] ;  /* 0x0000002a30307980 */ /* 0x000f62000c101d00 */
[----:B------:R-:W-:Y:S01]  /*12c40*/  LOP3.LUT R72, R73, 0x380, RZ, 0xc0, !PT ;  /* 0x0000038049487812 */ /* 0x000fe200078ec0ff */
[----:B------:R-:W-:Y:S01]  /*12c50*/  IMAD.IADD R3, R11, 0x1, -R12 ;  /* 0x000000010b037824 */ /* 0x000fe200078e0a0c */
[----:B------:R-:W-:Y:S01]  /*12c60*/  LOP3.LUT R76, R77, 0x380, RZ, 0xc0, !PT ;  /* 0x000003804d4c7812 */ /* 0x000fe200078ec0ff */
[----:B------:R-:W5:Y:S01]  /*12c70*/  LD.E.128 R52, desc[UR42][R52.64] ;  /* 0x0000002a34347980 */ /* 0x000f62000c101d00 */
[----:B------:R-:W-:Y:S02]  /*12c80*/  LOP3.LUT R80, R81, 0x380, RZ, 0xc0, !PT ;  /* 0x0000038051507812 */ /* 0x000fe400078ec0ff */
[----:B------:R-:W-:Y:S01]  /*12c90*/  LOP3.LUT R25, R20, 0x380, RZ, 0xc0, !PT ;  /* 0x0000038014197812 */ /* 0x000fe200078ec0ff */
[----:B------:R-:W-:Y:S01]  /*12ca0*/  IMAD R3, R3, 0x20, R10 ;  /* 0x0000002003037824 */ /* 0x000fe200078e020a */
[----:B------:R-:W-:Y:S01]  /*12cb0*/  SHF.R.U64 R68, R68, 0x3, RZ ;  /* 0x0000000344447819 */ /* 0x000fe200000012ff */
[----:B------:R-:W5:Y:S01]  /*12cc0*/  LD.E.128 R56, desc[UR42][R56.64] ;  /* 0x0000002a38387980 */ /* 0x000f62000c101d00 */
[----:B------:R-:W-:-:S02]  /*12cd0*/  SHF.R.U64 R72, R72, 0x3, RZ ;  /* 0x0000000348487819 */ /* 0x000fc400000012ff */
[----:B------:R-:W-:Y:S01]  /*12ce0*/  SHF.R.U64 R76, R76, 0x3, RZ ;  /* 0x000000034c4c7819 */ /* 0x000fe200000012ff */
[----:B------:R-:W5:Y:S01]  /*12cf0*/  LD.E.128 R60, desc[UR42][R60.64] ;  /* 0x0000002a3c3c7980 */ /* 0x000f62000c101d00 */
[----:B------:R-:W-:Y:S02]  /*12d00*/  SHF.R.U64 R80, R80, 0x3, RZ ;  /* 0x0000000350507819 */ /* 0x000fe400000012ff */
[----:B------:R-:W-:Y:S01]  /*12d10*/  SHF.R.U64 R25, R25, 0x3, RZ ;  /* 0x0000000319197819 */ /* 0x000fe200000012ff */
[----:B------:R-:W-:Y:S01]  /*12d20*/  IMAD.WIDE.U32 R8, R207, UR4, R8 ;  /* 0x00000004cf087c25 */ /* 0x000fe2000f8e0008 */
[----:B------:R-:W-:Y:S01]  /*12d30*/  LOP3.LUT R68, R68, R69, RZ, 0x3c, !PT ;  /* 0x0000004544447212 */ /* 0x000fe200078e3cff */
        /* <DEDUP_REMOVED lines=9> */
[----:B------:R-:W-:Y:S01]  /*12dd0*/  SHF.R.S32.HI R13, RZ, 0x1f, R4 ;  /* 0x0000001fff0d7819 */ /* 0x000fe20000011404 */
[----:B------:R-:W-:Y:S01]  /*12de0*/  IMAD.MOV.U32 R25, RZ, RZ, R21 ;  /* 0x000000ffff197224 */ /* 0x000fe200078e0015 */
[----:B------:R-:W5:Y:S01]  /*12df0*/  LD.E.128 R68, desc[UR42][R68.64] ;  /* 0x0000002a44447980 */ /* 0x000f62000c101d00 */
[----:B------:R-:W-:-:S02]  /*12e00*/  IMAD.IADD R12, R222, 0x1, R3 ;  /* 0x00000001de0c7824 */ /* 0x000fc400078e0203 */
[----:B------:R-:W-:Y:S01]  /*12e10*/  IMAD R9, R207, UR5, R9 ;  /* 0x00000005cf097c24 */ /* 0x000fe2000f8e0209 */
[----:B------:R-:W-:Y:S01]  /*12e20*/  ULDC.64 UR4, c[0x0][0xaf0] ;  /* 0x0002bc0000047ab9 */ /* 0x000fe20000000a00 */
[----:B-1----:R-:W-:Y:S01]  /*12e30*/  @P1 IMAD.HI.U32 R3, R12, R15, RZ ;  /* 0x0000000f0c031227 */ /* 0x002fe200078e00ff */
[----:B------:R-:W5:Y:S03]  /*12e40*/  LD.E.128 R24, desc[UR42][R24.64] ;  /* 0x0000002a18187980 */ /* 0x000f66000c101d00 */
[----:B------:R-:W-:Y:S01]  /*12e50*/  IMAD R13, R13, UR4, RZ ;  /* 0x000000040d0d7c24 */ /* 0x000fe2000f8e02ff */
[----:B------:R-:W5:Y:S01]  /*12e60*/  LD.E.128 R72, desc[UR42][R72.64] ;  /* 0x0000002a48487980 */ /* 0x000f62000c101d00 */
[----:B------:R-:W-:-:S03]  /*12e70*/  IMAD.MOV.U32 R11, RZ, RZ, R12 ;  /* 0x000000ffff0b7224 */ /* 0x000fc600078e000c */
[----:B------:R-:W5:Y:S01]  /*12e80*/  LD.E.128 R76, desc[UR42][R76.64] ;  /* 0x0000002a4c4c7980 */ /* 0x000f62000c101d00 */
[----:B------:R-:W-:-:S03]  /*12e90*/  IMAD R13, R4, UR5, R13 ;  /* 0x00000005040d7c24 */ /* 0x000fc6000f8e020d */
[----:B------:R-:W5:Y:S01]  /*12ea0*/  LD.E.128 R80, desc[UR42][R80.64] ;  /* 0x0000002a50507980 */ /* 0x000f62000c101d00 */
[----:B------:R-:W-:Y:S01]  /*12eb0*/  IMAD.WIDE.U32 R8, R4, UR4, R8 ;  /* 0x0000000404087c25 */ /* 0x000fe2000f8e0008 */
[----:B0-----:R-:W-:Y:S01]  /*12ec0*/  @P1 SHF.R.U32.HI R11, RZ, R14, R3 ;  /* 0x0000000eff0b1219 */ /* 0x001fe20000011603 */
[----:B------:R-:W-:Y:S01]  /*12ed0*/  ULDC.64 UR4, c[0x0][0xae0] ;  /* 0x0002b80000047ab9 */ /* 0x000fe20000000a00 */
[----:B------:R-:W-:Y:S01]  /*12ee0*/  @!PT LDS RZ, [RZ] ;  /* 0x00000000fffff984 */ /* 0x000fe20000000800 */
[----:B------:R-:W-:Y:S01]  /*12ef0*/  @!PT LDS RZ, [RZ] ;  /* 0x00000000fffff984 */ /* 0x000fe20000000800 */
[----:B------:R-:W-:Y:S01]  /*12f00*/  @!PT LDS RZ, [RZ] ;  /* 0x00000000fffff984 */ /* 0x000fe20000000800 */
[----:B------:R-:W-:Y:S01]  /*12f10*/  @!PT LDS RZ, [RZ] ;  /* 0x00000000fffff984 */ /* 0x000fe20000000800 */
[----:B------:R0:W-:Y:S06]  /*12f20*/  MEMBAR.ALL.CTA ;  /* 0x0000000000007992 */ /* 0x0001ec0000008000 */
[----:B0-----:R-:W0:Y:S01]  /*12f30*/  FENCE.VIEW.ASYNC.S ;  /* 0x00000000000073c6 */ /* 0x001e220000000000 */
[----:B------:R-:W-:Y:S01]  /*12f40*/  IMAD.IADD R9, R9, 0x1, R13 ;  /* 0x0000000109097824 */ /* 0x000fe200078e020d */
[--C-:B------:R-:W-:Y:S01]  /*12f50*/  SHF.R.S32.HI R3, RZ, 0x1f, R11.reuse ;  /* 0x0000001fff037819 */ /* 0x100fe2000001140b */
[----:B------:R-:W-:-:S04]  /*12f60*/  IMAD.MOV R13, RZ, RZ, -R11 ;  /* 0x000000ffff0d7224 */ /* 0x000fc800078e0a0b */
[----:B------:R-:W-:Y:S02]  /*12f70*/  IMAD R4, R3, UR4, RZ ;  /* 0x0000000403047c24 */ /* 0x000fe4000f8e02ff */
[----:B------:R-:W-:Y:S02]  /*12f80*/  IMAD R13, R158, R13, R12 ;  /* 0x0000000d9e0d7224 */ /* 0x000fe400078e020c */
[----:B------:R-:W-:-:S04]  /*12f90*/  IMAD.WIDE.U32 R8, R11, UR4, R8 ;  /* 0x000000040b087c25 */ /* 0x000fc8000f8e0008 */
[----:B------:R-:W-:Y:S02]  /*12fa0*/  VIADD R3, R22, 0x22820 ;  /* 0x0002282016037836 */ /* 0x000fe40000000000 */
[----:B------:R-:W-:Y:S01]  /*12fb0*/  IMAD R11, R11, UR5, R4 ;  /* 0x000000050b0b7c24 */ /* 0x000fe2000f8e0204 */
[----:B------:R-:W-:Y:S01]  /*12fc0*/  SHF.R.S32.HI R4, RZ, 0x1f, R13 ;  /* 0x0000001fff047819 */ /* 0x000fe2000001140d */
[----:B------:R-:W-:Y:S01]  /*12fd0*/  ULDC.64 UR4, c[0x0][0xad8] ;  /* 0x0002b60000047ab9 */ /* 0x000fe20000000a00 */
[----:B------:R-:W-:Y:S01]  /*12fe0*/  PRMT R3, RZ, 0x654, R3 ;  /* 0x00000654ff037816 */ /* 0x000fe20000000003 */
[----:B------:R-:W-:Y:S02]  /*12ff0*/  IMAD.IADD R9, R9, 0x1, R11 ;  /* 0x0000000109097824 */ /* 0x000fe400078e020b */
[----:B------:R-:W-:Y:S01]  /*13000*/  IMAD R4, R4, UR4, RZ ;  /* 0x0000000404047c24 */ /* 0x000fe2000f8e02ff */
[----:B0-----:R0:W-:Y:S01]  /*13010*/  SYNCS.ARRIVE.TRANS64.RED.A1T0 RZ, [R3+URZ], RZ ;  /* 0x000000ff03ff79a7 */ /* 0x0011e2000810043f */
[----:B------:R-:W-:-:S04]  /*13020*/  IMAD.WIDE.U32 R8, R13, UR4, R8 ;  /* 0x000000040d087c25 */ /* 0x000fc8000f8e0008 */
[----:B0-----:R-:W-:Y:S01]  /*13030*/  IMAD R3, R13, UR5, R4 ;  /* 0x000000050d037c24 */ /* 0x001fe2000f8e0204 */
        /* <DEDUP_REMOVED lines=8> */
.L_x_14618:
[----:B------:R-:W-:Y:S01]  /*130c0*/  IMAD.IADD R21, R10, 0x1, R222 ;  /* 0x000000010a157824 */ /* 0x000fe200078e02de */
        /* <DEDUP_REMOVED lines=13> */
[----:B------:R-:W-:Y:S01]  /*131a0*/  VIADD R89, R212, 0xc0 ;  /* 0x000000c0d4597836 */ /* 0x000fe20000000000 */
[----:B------:R-:W-:-:S02]  /*131b0*/  SHF.R.S32.HI R12, RZ, 0x1f, R212 ;  /* 0x0000001fff0c7819 */ /* 0x000fc400000114d4 */
[----:B------:R-:W-:Y:S02]  /*131c0*/  SHF.R.S32.HI R92, RZ, 0x1f, R92 ;  /* 0x0000001fff5c7819 */ /* 0x000fe4000001145c */
[----:B------:R-:W-:Y:S02]  /*131d0*/  SHF.R.S32.HI R91, RZ, 0x1f, R91 ;  /* 0x0000001fff5b7819 */ /* 0x000fe4000001145b */
[CC--:B--2---:R-:W-:Y:S02]  /*131e0*/  @!P3 LEA R8, P5, R212.reuse, R14.reuse, 0x1 ;  /* 0x0000000ed408b211 */ /* 0x0c4fe400078a08ff */
[-C--:B------:R-:W-:Y:S02]  /*131f0*/  @!P2 LEA R10, P4, R15, R14.reuse, 0x1 ;  /* 0x0000000e0f0aa211 */ /* 0x080fe400078808ff */
[----:B-1----:R-:W-:Y:S02]  /*13200*/  @!P3 LEA.HI.X R9, R212, R3, R12, 0x1, P5 ;  /* 0x00000003d409b211 */ /* 0x002fe400028f0c0c */
[----:B------:R-:W-:-:S02]  /*13210*/  @!P1 LEA R12, P5, R90, R14, 0x1 ;  /* 0x0000000e5a0c9211 */ /* 0x000fc400078a08ff */
[-C--:B------:R-:W-:Y:S01]  /*13220*/  @!P2 LEA.HI.X R11, R15, R3.reuse, R92, 0x1, P4 ;  /* 0x000000030f0ba211 */ /* 0x080fe200020f0c5c */
        /* <DEDUP_REMOVED lines=8> */
.L_x_14410:
[----:B------:R-:W-:Y:S05]  /*132b0*/  BSYNC B1 ;  /* 0x0000000000017941 */ /* 0x000fea0003800000 */
.L_x_14409:
[----:B------:R-:W-:-:S03]  /*132c0*/  UMOV UR4, 0xffffffff ;  /* 0xffffffff00047882 */ /* 0x000fc60000000000 */
[----:B------:R-:W-:Y:S05]  /*132d0*/  BRA.DIV UR4, `(.L_x_14411) ;  /* 0x000000c204e07947 */ /* 0x000fea000b800000 */
[----:B-1----:R1:W4:Y:S04]  /*132e0*/  SHFL.IDX PT, R3, R20, 0x1, 0x181f ;  /* 0x00381f0014037f89 */ /* 0x00232800000e0000 */
[----:B--23--:R1:W2:Y:S02]  /*132f0*/  SHFL.IDX PT, R14, R4, 0x1, 0x181f ;  /* 0x00381f00040e7f89 */ /* 0x00c2a400000e0000 */
.L_x_14622:
[----:B------:R-:W-:Y:S01]  /*13300*/  VIADD R9, R21, 0x20 ;  /* 0x0000002015097836 */ /* 0x000fe20000000000 */
[----:B------:R-:W-:Y:S04]  /*13310*/  BSSY B1, `(.L_x_14412) ;  /* 0x000001e000017945 */ /* 0x000fe80003800000 */
[----:B------:R-:W-:-:S13]  /*13320*/  ISETP.GE.AND P0, PT, R9, R0, PT ;  /* 0x000000000900720c */ /* 0x000fda0003f06270 */
[----:B------:R-:W-:Y:S05]  /*13330*/  @P0 BRA `(.L_x_14413) ;  /* 0x00000000006c0947 */ /* 0x000fea0003800000 */
[C---:B------:R-:W-:Y:S01]  /*13340*/  VIADD R15, R212.reuse, 0x40 ;  /* 0x00000040d40f7836 */ /* 0x040fe20000000000 */
[----:B------:R-:W-:Y:S01]  /*13350*/  ULDC UR4, c[0x0][0xac8] ;  /* 0x0002b20000047ab9 */ /* 0x000fe20000000800 */
[C---:B-----5:R-:W-:Y:S01]  /*13360*/  VIADD R26, R212.reuse, 0x80 ;  /* 0x00000080d41a7836 */ /* 0x060fe20000000000 */
        /* <DEDUP_REMOVED lines=13> */
[----:B----4-:R-:W-:Y:S02]  /*13440*/  @!P3 LEA.HI.X R9, R212, R3, R12, 0x1, P5 ;  /* 0x00000003d409b211 */ /* 0x010fe400028f0c0c */
[----:B------:R-:W-:-:S02]  /*13450*/  @!P1 LEA R12, P5, R26, R14, 0x1 ;  /* 0x0000000e1a0c9211 */ /* 0x000fc400078a08ff */
[-C--:B------:R-:W-:Y:S01]  /*13460*/  @!P2 LEA.HI.X R11, R15, R3.reuse, R40, 0x1, P4 ;  /* 0x000000030f0ba211 */ /* 0x080fe200020f0c28 */
[----:B------:R3:W-:Y:S01]  /*13470*/  @!P3 ST.E.128 desc[UR42][R8.64], R28 ;  /* 0x0000001c0800b985 */ /* 0x0007e2000c101d2a */
[----:B------:R-:W-:Y:S02]  /*13480*/  SHF.R.S32.HI R25, RZ, 0x1f, R25 ;  /* 0x0000001fff197819 */ /* 0x000fe40000011419 */
[----:B------:R-:W-:Y:S01]  /*13490*/  @!P0 LEA R14, P4, R24, R14, 0x1 ;  /* 0x0000000e180e8211 */ /* 0x000fe200078808ff */
[----:B------:R3:W-:Y:S01]  /*134a0*/  @!P2 ST.E.128 desc[UR42][R10.64], R44 ;  /* 0x0000002c0a00a985 */ /* 0x0007e2000c101d2a */
[-C--:B------:R-:W-:Y:S02]  /*134b0*/  @!P1 LEA.HI.X R13, R26, R3.reuse, R27, 0x1, P5 ;  /* 0x000000031a0d9211 */ /* 0x080fe400028f0c1b */
[----:B------:R-:W-:-:S03]  /*134c0*/  @!P0 LEA.HI.X R15, R24, R3, R25, 0x1, P4 ;  /* 0x00000003180f8211 */ /* 0x000fc600020f0c19 */
[----:B------:R3:W-:Y:S04]  /*134d0*/  @!P1 ST.E.128 desc[UR42][R12.64], R60 ;  /* 0x0000003c0c009985 */ /* 0x0007e8000c101d2a */
[----:B------:R3:W-:Y:S02]  /*134e0*/  @!P0 ST.E.128 desc[UR42][R14.64], R76 ;  /* 0x0000004c0e008985 */ /* 0x0007e4000c101d2a */
.L_x_14413:
[----:B------:R-:W-:Y:S05]  /*134f0*/  BSYNC B1 ;  /* 0x0000000000017941 */ /* 0x000fea0003800000 */
.L_x_14412:
[----:B------:R-:W-:-:S03]  /*13500*/  UMOV UR4, 0xffffffff ;  /* 0xffffffff00047882 */ /* 0x000fc60000000000 */
[----:B------:R-:W-:Y:S05]  /*13510*/  BRA.DIV UR4, `(.L_x_14414) ;  /* 0x000000c204987947 */ /* 0x000fea000b800000 */
[----:B----4-:R4:W0:Y:S04]  /*13520*/  SHFL.IDX PT, R3, R20, 0x2, 0x181f ;  /* 0x00581f0014037f89 */ /* 0x01082800000e0000 */
[----:B--23--:R4:W2:Y:S02]  /*13530*/  SHFL.IDX PT, R14, R4, 0x2, 0x181f ;  /* 0x00581f00040e7f89 */ /* 0x00c8a400000e0000 */
.L_x_14626:
        /* <DEDUP_REMOVED lines=20> */
[----:B0-----:R-:W-:Y:S02]  /*13680*/  @!P3 LEA.HI.X R9, R212, R3, R12, 0x1, P5 ;  /* 0x00000003d409b211 */ /* 0x001fe400028f0c0c */
        /* <DEDUP_REMOVED lines=10> */
.L_x_14416:
[----:B------:R-:W-:Y:S05]  /*13730*/  BSYNC B1 ;  /* 0x0000000000017941 */ /* 0x000fea0003800000 */
.L_x_14415:
[----:B------:R-:W-:-:S03]  /*13740*/  UMOV UR4, 0xffffffff ;  /* 0xffffffff00047882 */ /* 0x000fc60000000000 */
[----:B------:R-:W-:Y:S05]  /*13750*/  BRA.DIV UR4, `(.L_x_14417) ;  /* 0x000000c204507947 */ /* 0x000fea000b800000 */
[----:B0-----:R0:W0:Y:S04]  /*13760*/  SHFL.IDX PT, R3, R20, 0x3, 0x181f ;  /* 0x00781f0014037f89 */ /* 0x00102800000e0000 */
[----:B--23--:R2:W3:Y:S02]  /*13770*/  SHFL.IDX PT, R14, R4, 0x3, 0x181f ;  /* 0x00781f00040e7f89 */ /* 0x00c4e400000e0000 */
.L_x_14630:
[----:B------:R-:W-:-:S05]  /*13780*/  VIADD R9, R21, 0x60 ;  /* 0x0000006015097836 */ /* 0x000fca0000000000 */
[----:B------:R-:W-:-:S13]  /*13790*/  ISETP.GE.AND P0, PT, R9, R0, PT ;  /* 0x000000000900720c */ /* 0x000fda0003f06270 */
[----:B------:R-:W-:Y:S05]  /*137a0*/  @P0 BRA `(.L_x_14418) ;  /* 0x0000002c00e80947 */ /* 0x000fea0003800000 */
[C---:B01--4-:R-:W-:Y:S01]  /*137b0*/  VIADD R20, R212.reuse, 0x40 ;  /* 0x00000040d4147836 */ /* 0x053fe20000000000 */
[----:B------:R-:W-:Y:S01]  /*137c0*/  ULDC UR4, c[0x0][0xac8] ;  /* 0x0002b20000047ab9 */ /* 0x000fe20000000800 */
[C---:B--2---:R-:W-:Y:S01]  /*137d0*/  VIADD R4, R212.reuse, 0x80 ;  /* 0x00000080d4047836 */ /* 0x044fe20000000000 */
[C---:B------:R-:W-:Y:S01]  /*137e0*/  ISETP.GE.AND P3, PT, R212.reuse, UR4, PT ;  /* 0x00000004d4007c0c */ /* 0x040fe2000bf66270 */
[----:B-----5:R-:W-:Y:S01]  /*137f0*/  VIADD R24, R212, 0x40 ;  /* 0x00000040d4187836 */ /* 0x020fe20000000000 */
[----:B------:R-:W-:Y:S01]  /*13800*/  ISETP.GE.AND P4, PT, R20, UR4, PT ;  /* 0x0000000414007c0c */ /* 0x000fe2000bf86270 */
[----:B------:R-:W-:Y:S01]  /*13810*/  VIADD R15, R212, 0x80 ;  /* 0x00000080d40f7836 */ /* 0x000fe20000000000 */
[----:B------:R-:W-:Y:S02]  /*13820*/  ISETP.GE.AND P5, PT, R4, UR4, PT ;  /* 0x0000000404007c0c */ /* 0x000fe4000bfa6270 */
[----:B------:R-:W-:Y:S02]  /*13830*/  SHF.R.S32.HI R25, RZ, 0x1f, R212 ;  /* 0x0000001fff197819 */ /* 0x000fe400000114d4 */
[----:B------:R-:W-:-:S02]  /*13840*/  SHF.R.S32.HI R24, RZ, 0x1f, R24 ;  /* 0x0000001fff187819 */ /* 0x000fc40000011418 */
[----:B------:R-:W-:-:S03]  /*13850*/  SHF.R.S32.HI R15, RZ, 0x1f, R15 ;  /* 0x0000001fff0f7819 */ /* 0x000fc6000001140f */
[-C--:B---3--:R-:W-:Y:S02]  /*13860*/  @!P3 LEA R8, P0, R212, R14.reuse, 0x1 ;  /* 0x0000000ed408b211 */ /* 0x088fe400078008ff */
        /* <DEDUP_REMOVED lines=12> */
[----:B------:R-:W-:-:S04]  /*13930*/  LEA R14, P0, R4, R14, 0x1 ;  /* 0x0000000e040e7211 */ /* 0x000fc800078008ff */
[----:B------:R-:W-:-:S04]  /*13940*/  SHF.R.S32.HI R20, RZ, 0x1f, R20 ;  /* 0x0000001fff147819 */ /* 0x000fc80000011414 */
[----:B------:R-:W-:-:S05]  /*13950*/  LEA.HI.X R15, R4, R3, R20, 0x1, P0 ;  /* 0x00000003040f7211 */ /* 0x000fca00000f0c14 */
[----:B------:R1:W-:Y:S01]  /*13960*/  ST.E.128 desc[UR42][R14.64], R84 ;  /* 0x000000540e007985 */ /* 0x0003e2000c101d2a */
[----:B------:R-:W-:Y:S05]  /*13970*/  BRA `(.L_x_14418) ;  /* 0x0000002c00747947 */ /* 0x000fea0003800000 */
.L_x_14407:
        /* <DEDUP_REMOVED lines=29> */
[----:B------:R-:W-:Y:S01]  /*13b50*/  ULDC.64 UR4, c[0x0][0xb28] ;  /* 0x0002ca0000047ab9 */ /* 0x000fe20000000a00 */
[----:B------:R-:W-:Y:S02]  /*13b60*/  VIADD R10, R22, 0x22820 ;  /* 0x00022820160a7836 */ /* 0x000fe40000000000 */
[----:B------:R-:W-:Y:S01]  /*13b70*/  IMAD.IADD R9, R9, 0x1, R4 ;  /* 0x0000000109097824 */ /* 0x000fe200078e0204 */
[----:B------:R-:W-:Y:S02]  /*13b80*/  SHF.R.S32.HI R4, RZ, 0x1f, R3 ;  /* 0x0000001fff047819 */ /* 0x000fe40000011403 */
[----:B------:R-:W-:Y:S01]  /*13b90*/  PRMT R10, RZ, 0x654, R10 ;  /* 0x00000654ff0a7816 */ /* 0x000fe2000000000a */
[----:B------:R-:W-:-:S03]  /*13ba0*/  IMAD.WIDE.U32 R8, R3, UR4, R8 ;  /* 0x0000000403087c25 */ /* 0x000fc6000f8e0008 */
[----:B------:R0:W-:Y:S01]  /*13bb0*/  SYNCS.ARRIVE.TRANS64.RED.A1T0 RZ, [R10+URZ], RZ ;  /* 0x000000ff0aff79a7 */ /* 0x0001e2000810043f */
        /* <DEDUP_REMOVED lines=10> */
.L_x_14633:
        /* <DEDUP_REMOVED lines=28> */
[----:B------:R1:W-:Y:S04]  /*13e20*/  @!P0 ST.E.64 desc[UR42][R8.64], R28 ;  /* 0x0000001c08008985 */ /* 0x0003e8000c101b2a */
[----:B------:R-:W5:Y:S04]  /*13e30*/  LDL R13, [R1+0xa0] ;  /* 0x0000a000010d7983 */ /* 0x000f680000100800 */
[----:B-1----:R-:W4:Y:S01]  /*13e40*/  LDL R28, [R1+0x128] ;  /* 0x00012800011c7983 */ /* 0x002f220000100800 */
[----:B------:R-:W-:-:S02]  /*13e50*/  ISETP.GE.AND P0, PT, R10, UR4, PT ;  /* 0x000000040a007c0c */ /* 0x000fc4000bf06270 */
[----:B------:R-:W-:Y:S01]  /*13e60*/  ISETP.GE.AND P1, PT, R14, UR4, PT ;  /* 0x000000040e007c0c */ /* 0x000fe2000bf26270 */
[----:B------:R-:W5:Y:S10]  /*13e70*/  LDL R29, [R1+0x84] ;  /* 0x00008400011d7983 */ /* 0x000f740000100800 */
[----:B------:R-:W-:-:S04]  /*13e80*/  @!P0 LEA R8, P2, R10, R12, 0x2 ;  /* 0x0000000c0a088211 */ /* 0x000fc800078410ff */
[----:B------:R-:W-:Y:S02]  /*13e90*/  @!P0 LEA.HI.X R9, R10, R20, R158, 0x2, P2 ;  /* 0x000000140a098211 */ /* 0x000fe400010f149e */
[----:B------:R-:W5:Y:S04]  /*13ea0*/  LDL R10, [R1+0x9c] ;  /* 0x00009c00010a7983 */ /* 0x000f680000100800 */
[----:B------:R1:W-:Y:S01]  /*13eb0*/  @!P0 ST.E.64 desc[UR42][R8.64], R32 ;  /* 0x0000002008008985 */ /* 0x0003e2000c101b2a */
[----:B------:R-:W-:Y:S02]  /*13ec0*/  ISETP.GE.AND P0, PT, R11, UR4, PT ;  /* 0x000000040b007c0c */ /* 0x000fe4000bf06270 */
[C---:B-1----:R-:W-:Y:S01]  /*13ed0*/  @!P1 LEA R8, P2, R14.reuse, R12, 0x2 ;  /* 0x0000000c0e089211 */ /* 0x042fe200078410ff */
[----:B------:R-:W5:Y:S03]  /*13ee0*/  LDL R33, [R1+0x98] ;  /* 0x0000980001217983 */ /* 0x000f660000100800 */
[----:B------:R-:W-:Y:S01]  /*13ef0*/  @!P1 LEA.HI.X R9, R14, R20, R157, 0x2, P2 ;  /* 0x000000140e099211 */ /* 0x000fe200010f149d */
[----:B------:R-:W5:Y:S04]  /*13f00*/  LDL R32, [R1+0x118] ;  /* 0x0001180001207983 */ /* 0x000f680000100800 */
[----:B------:R1:W-:Y:S01]  /*13f10*/  @!P1 ST.E.64 desc[UR42][R8.64], R36 ;  /* 0x0000002408009985 */ /* 0x0003e2000c101b2a */
[----:B------:R-:W-:-:S03]  /*13f20*/  ISETP.GE.AND P1, PT, R155, UR4, PT ;  /* 0x000000049b007c0c */ /* 0x000fc6000bf26270 */
[----:B------:R-:W5:Y:S01]  /*13f30*/  LDL R14, [R1+0x124] ;  /* 0x00012400010e7983 */ /* 0x000f620000100800 */
[----:B-1----:R-:W-:-:S03]  /*13f40*/  @!P0 LEA R8, P2, R11, R12, 0x2 ;  /* 0x0000000c0b088211 */ /* 0x002fc600078410ff */
[----:B------:R-:W5:Y:S01]  /*13f50*/  LDL R36, [R1+0x108] ;  /* 0x0001080001247983 */ /* 0x000f620000100800 */
[----:B------:R-:W-:-:S03]  /*13f60*/  @!P0 LEA.HI.X R9, R11, R20, R15, 0x2, P2 ;  /* 0x000000140b098211 */ /* 0x000fc600010f140f */
[----:B------:R-:W5:Y:S04]  /*13f70*/  LDL R37, [R1+0x80] ;  /* 0x0000800001257983 */ /* 0x000f680000100800 */
[----:B------:R1:W-:Y:S01]  /*13f80*/  @!P0 ST.E.64 desc[UR42][R8.64], R40 ;  /* 0x0000002808008985 */ /* 0x0003e2000c101b2a */
[----:B------:R-:W-:-:S03]  /*13f90*/  ISETP.GE.AND P0, PT, R154, UR4, PT ;  /* 0x000000049a007c0c */ /* 0x000fc6000bf06270 */
[----:B------:R-:W5:Y:S04]  /*13fa0*/  LDL R11, [R1+0x120] ;  /* 0x00012000010b7983 */ /* 0x000f680000100800 */
[----:B------:R-:W5:Y:S01]  /*13fb0*/  LDL R15, [R1+0x8c] ;  /* 0x00008c00010f7983 */ /* 0x000f620000100800 */
[----:B-1----:R-:W-:-:S03]  /*13fc0*/  @!P1 LEA R8, P2, R155, R12, 0x2 ;  /* 0x0000000c9b089211 */ /* 0x002fc600078410ff */
[----:B------:R-:W5:Y:S01]  /*13fd0*/  LDL R40, [R1+0x11c] ;  /* 0x00011c0001287983 */ /* 0x000f620000100800 */
[----:B------:R-:W-:-:S03]  /*13fe0*/  @!P1 LEA.HI.X R9, R155, R20, R156, 0x2, P2 ;  /* 0x000000149b099211 */ /* 0x000fc600010f149c */
[----:B------:R-:W5:Y:S04]  /*13ff0*/  LDL R41, [R1+0x88] ;  /* 0x0000880001297983 */ /* 0x000f680000100800 */
[----:B------:R1:W-:Y:S02]  /*14000*/  @!P1 ST.E.64 desc[UR42][R8.64], R44 ;  /* 0x0000002c08009985 */ /* 0x0003e4000c101b2a */
[----:B-1----:R-:W-:Y:S02]  /*14010*/  @!P0 LEA R8, P2, R154, R12, 0x2 ;  /* 0x0000000c9a088211 */ /* 0x002fe400078410ff */
[----:B------:R-:W5:Y:S04]  /*14020*/  LDL R45, [R1+0x114] ;  /* 0x00011400012d7983 */ /* 0x000f680000100800 */
[----:B------:R-:W5:Y:S01]  /*14030*/  LDL R44, [R1+0x10c] ;  /* 0x00010c00012c7983 */ /* 0x000f620000100800 */
[----:B--2---:R-:W-:-:S02]  /*14040*/  ISETP.GE.AND P1, PT, R21, UR4, PT ;  /* 0x0000000415007c0c */ /* 0x004fc4000bf26270 */
[----:B---3--:R-:W-:-:S05]  /*14050*/  @!P0 LEA.HI.X R9, R154, R20, R153, 0x2, P2 ;  /* 0x000000149a098211 */ /* 0x008fca00010f1499 */
[----:B------:R1:W-:Y:S06]  /*14060*/  @!P0 ST.E.64 desc[UR42][R8.64], R48 ;  /* 0x0000003008008985 */ /* 0x0003ec000c101b2a */
[C---:B-1----:R-:W-:Y:S01]  /*14070*/  @!P1 LEA R8, P2, R21.reuse, R12, 0x2 ;  /* 0x0000000c15089211 */ /* 0x042fe200078410ff */
[----:B------:R-:W2:Y:S03]  /*14080*/  LDL R49, [R1+0x64] ;  /* 0x0000640001317983 */ /* 0x000ea60000100800 */
[----:B----4-:R-:W-:Y:S01]  /*14090*/  @!P1 LEA.HI.X R9, R21, R20, R28, 0x2, P2 ;  /* 0x0000001415099211 */ /* 0x010fe200010f141c */
[----:B------:R-:W3:Y:S04]  /*140a0*/  LDL R48, [R1+0xe0] ;  /* 0x0000e00001307983 */ /* 0x000ee80000100800 */
[----:B------:R-:W4:Y:S01]  /*140b0*/  LDL R28, [R1+0x110] ;  /* 0x00011000011c7983 */ /* 0x000f220000100800 */
[----:B-----5:R-:W-:-:S03]  /*140c0*/  ISETP.GE.AND P0, PT, R13, UR4, PT ;  /* 0x000000040d007c0c */ /* 0x020fc6000bf06270 */
[----:B------:R1:W-:Y:S04]  /*140d0*/  @!P1 ST.E.64 desc[UR42][R8.64], R52 ;  /* 0x0000003408009985 */ /* 0x0003e8000c101b2a */
[----:B------:R-:W5:Y:S01]  /*140e0*/  LDL R21, [R1+0x78] ;  /* 0x0000780001157983 */ /* 0x000f620000100800 */
[----:B------:R-:W-:-:S05]  /*140f0*/  ISETP.GE.AND P1, PT, R10, UR4, PT ;  /* 0x000000040a007c0c */ /* 0x000fca000bf26270 */
[----:B-1----:R-:W-:Y:S01]  /*14100*/  @!P0 LEA R8, P2, R13, R12, 0x2 ;  /* 0x0000000c0d088211 */ /* 0x002fe200078410ff */
[----:B------:R-:W2:Y:S04]  /*14110*/  LDL R53, [R1+0x68] ;  /* 0x0000680001357983 */ /* 0x000ea80000100800 */
[----:B------:R-:W3:Y:S01]  /*14120*/  LDL R52, [R1+0xe8] ;  /* 0x0000e80001347983 */ /* 0x000ee20000100800 */
[----:B------:R-:W-:Y:S02]  /*14130*/  ISETP.GE.AND P3, PT, R33, UR4, PT ;  /* 0x0000000421007c0c */ /* 0x000fe4000bf66270 */
[----:B------:R-:W-:Y:S02]  /*14140*/  @!P0 LEA.HI.X R9, R13, R20, R14, 0x2, P2 ;  /* 0x000000140d098211 */ /* 0x000fe400010f140e */
[----:B------:R-:W5:Y:S04]  /*14150*/  LDL R14, [R1+0x7c] ;  /* 0x00007c00010e7983 */ /* 0x000f680000100800 */
[----:B------:R1:W-:Y:S01]  /*14160*/  @!P0 ST.E.64 desc[UR42][R8.64], R56 ;  /* 0x0000003808008985 */ /* 0x0003e2000c101b2a */
[----:B------:R-:W-:-:S03]  /*14170*/  ISETP.GE.AND P2, PT, R25, UR4, PT ;  /* 0x0000000419007c0c */ /* 0x000fc6000bf46270 */
[----:B------:R-:W2:Y:S01]  /*14180*/  LDL R13, [R1+0x74] ;  /* 0x00007400010d7983 */ /* 0x000ea20000100800 */
[----:B-1----:R-:W-:-:S03]  /*14190*/  @!P1 LEA R8, P0, R10, R12, 0x2 ;  /* 0x0000000c0a089211 */ /* 0x002fc600078010ff */
[----:B------:R-:W3:Y:S01]  /*141a0*/  LDL R56, [R1+0xec] ;  /* 0x0000ec0001387983 */ /* 0x000ee20000100800 */
[----:B------:R-:W-:-:S05]  /*141b0*/  @!P1 LEA.HI.X R9, R10, R20, R11, 0x2, P0 ;  /* 0x000000140a099211 */ /* 0x000fca00000f140b */
[----:B------:R1:W-:Y:S01]  /*141c0*/  @!P1 ST.E.64 desc[UR42][R8.64], R60 ;  /* 0x0000003c08009985 */ /* 0x0003e2000c101b2a */
[----:B------:R-:W-:Y:S02]  /*141d0*/  ISETP.GE.AND P1, PT, R15, UR4, PT ;  /* 0x000000040f007c0c */ /* 0x000fe4000bf26270 */
[-C--:B------:R-:W-:Y:S02]  /*141e0*/  @!P2 LEA R10, P5, R25, R12.reuse, 0x2 ;  /* 0x0000000c190aa211 */ /* 0x080fe400078a10ff */
[----:B-1----:R-:W-:-:S04]  /*141f0*/  @!P3 LEA R8, P4, R33, R12, 0x2 ;  /* 0x0000000c2108b211 */ /* 0x002fc800078810ff */
[-C--:B------:R-:W-:Y:S02]  /*14200*/  @!P3 LEA.HI.X R9, R33, R20.reuse, R40, 0x2, P4 ;  /* 0x000000142109b211 */ /* 0x080fe400020f1428 */
[----:B------:R-:W3:Y:S01]  /*14210*/  LDL R33, [R1+0x100] ;  /* 0x0001000001217983 */ /* 0x000ee20000100800 */
[----:B------:R-:W-:-:S03]  /*14220*/  @!P2 LEA.HI.X R11, R25, R20, R32, 0x2, P5 ;  /* 0x00000014190ba211 */ /* 0x000fc600028f1420 */
[----:B------:R-:W3:Y:S01]  /*14230*/  LDL R40, [R1+0x104] ;  /* 0x0001040001287983 */ /* 0x000ee20000100800 */
[----:B------:R-:W-:-:S03]  /*14240*/  ISETP.GE.AND P0, PT, R152, UR4, PT ;  /* 0x0000000498007c0c */ /* 0x000fc6000bf06270 */
[----:B------:R-:W-:Y:S04]  /*14250*/  @!P3 ST.E.64 desc[UR42][R8.64], R64 ;  /* 0x000000400800b985 */ /* 0x000fe8000c101b2a */
[----:B------:R1:W-:Y:S01]  /*14260*/  @!P2 ST.E.64 desc[UR42][R10.64], R68 ;  /* 0x000000440a00a985 */ /* 0x0003e2000c101b2a */
[----:B------:R-:W-:-:S03]  /*14270*/  ISETP.GE.AND P2, PT, R29, UR4, PT ;  /* 0x000000041d007c0c */ /* 0x000fc6000bf46270 */
[----:B------:R-:W3:Y:S04]  /*14280*/  LDL R32, [R1+0x70] ;  /* 0x0000700001207983 */ /* 0x000ee80000100800 */
[----:B------:R-:W3:Y:S01]  /*14290*/  LDL R25, [R1+0x6c] ;  /* 0x00006c0001197983 */ /* 0x000ee20000100800 */
[-C--:B-1----:R-:W-:Y:S02]  /*142a0*/  @!P1 LEA R10, P5, R15, R12.reuse, 0x2 ;  /* 0x0000000c0f0a9211 */ /* 0x082fe400078a10ff */
[----:B------:R-:W-:-:S04]  /*142b0*/  @!P0 LEA R8, P4, R152, R12, 0x2 ;  /* 0x0000000c98088211 */ /* 0x000fc800078810ff */
[-C--:B------:R-:W-:Y:S02]  /*142c0*/  @!P0 LEA.HI.X R9, R152, R20.reuse, R45, 0x2, P4 ;  /* 0x0000001498098211 */ /* 0x080fe400020f142d */
[----:B------:R-:W-:Y:S01]  /*142d0*/  ISETP.GE.AND P3, PT, R41, UR4, PT ;  /* 0x0000000429007c0c */ /* 0x000fe2000bf66270 */
[----:B------:R-:W3:Y:S04]  /*142e0*/  LDL R45, [R1+0x5c] ;  /* 0x00005c00012d7983 */ /* 0x000ee80000100800 */
[----:B------:R-:W-:Y:S01]  /*142f0*/  @!P0 ST.E.64 desc[UR42][R8.64], R72 ;  /* 0x0000004808008985 */ /* 0x000fe2000c101b2a */
[----:B----4-:R-:W-:-:S03]  /*14300*/  @!P1 LEA.HI.X R11, R15, R20, R28, 0x2, P5 ;  /* 0x000000140f0b9211 */ /* 0x010fc600028f141c */
[----:B------:R-:W4:Y:S04]  /*14310*/  LDL R15, [R1+0xf8] ;  /* 0x0000f800010f7983 */ /* 0x000f280000100800 */
[----:B------:R-:W4:Y:S04]  /*14320*/  LDL R28, [R1+0xfc] ;  /* 0x0000fc00011c7983 */ /* 0x000f280000100800 */
[----:B------:R1:W-:Y:S02]  /*14330*/  @!P1 ST.E.64 desc[UR42][R10.64], R76 ;  /* 0x0000004c0a009985 */ /* 0x0003e4000c101b2a */
[----:B-1----:R-:W-:-:S04]  /*14340*/  @!P2 LEA R10, P5, R29, R12, 0x2 ;  /* 0x0000000c1d0aa211 */ /* 0x002fc800078a10ff */
[----:B------:R-:W-:Y:S02]  /*14350*/  @!P2 LEA.HI.X R11, R29, R20, R36, 0x2, P5 ;  /* 0x000000141d0ba211 */ /* 0x000fe400028f1424 */
[----:B------:R-:W4:Y:S04]  /*14360*/  LDL R36, [R1+0xf4] ;  /* 0x0000f40001247983 */ /* 0x000f280000100800 */
[----:B------:R-:W4:Y:S01]  /*14370*/  LDL R29, [R1+0xf0] ;  /* 0x0000f000011d7983 */ /* 0x000f220000100800 */
[----:B------:R-:W-:Y:S02]  /*14380*/  @!P3 LEA R8, P4, R41, R12, 0x2 ;  /* 0x0000000c2908b211 */ /* 0x000fe400078810ff */
[----:B------:R-:W-:Y:S02]  /*14390*/  ISETP.GE.AND P0, PT, R37, UR4, PT ;  /* 0x0000000425007c0c */ /* 0x000fe4000bf06270 */
[----:B------:R-:W-:-:S02]  /*143a0*/  @!P3 LEA.HI.X R9, R41, R20, R44, 0x2, P4 ;  /* 0x000000142909b211 */ /* 0x000fc400020f142c */
[----:B------:R-:W4:Y:S01]  /*143b0*/  LDL R41, [R1+0x58] ;  /* 0x0000580001297983 */ /* 0x000f220000100800 */
[----:B-----5:R-:W-:-:S03]  /*143c0*/  ISETP.GE.AND P1, PT, R14, UR4, PT ;  /* 0x000000040e007c0c */ /* 0x020fc6000bf26270 */
[----:B------:R-:W-:Y:S04]  /*143d0*/  @!P3 ST.E.64 desc[UR42][R8.64], R80 ;  /* 0x000000500800b985 */ /* 0x000fe8000c101b2a */
[----:B------:R1:W-:Y:S01]  /*143e0*/  @!P2 ST.E.64 desc[UR42][R10.64], R84 ;  /* 0x000000540a00a985 */ /* 0x0003e2000c101b2a */
[----:B--2---:R-:W-:-:S03]  /*143f0*/  ISETP.GE.AND P2, PT, R13, UR4, PT ;  /* 0x000000040d007c0c */ /* 0x004fc6000bf46270 */
[----:B------:R-:W2:Y:S02]  /*14400*/  LDL R44, [R1+0xdc] ;  /* 0x0000dc00012c7983 */ /* 0x000ea40000100800 */
[CC--:B-1----:R-:W-:Y:S02]  /*14410*/  @!P1 LEA R10, P5, R14.reuse, R12.reuse, 0x2 ;  /* 0x0000000c0e0a9211 */ /* 0x0c2fe400078a10ff */
[----:B------:R-:W-:Y:S02]  /*14420*/  @!P0 LEA R8, P4, R37, R12, 0x2 ;  /* 0x0000000c25088211 */ /* 0x000fe400078810ff */
[----:B------:R-:W-:Y:S02]  /*14430*/  ISETP.GE.AND P3, PT, R21, UR4, PT ;  /* 0x0000000415007c0c */ /* 0x000fe4000bf66270 */
[-C--:B---3--:R-:W-:Y:S02]  /*14440*/  @!P1 LEA.HI.X R11, R14, R20.reuse, R33, 0x2, P5 ;  /* 0x000000140e0b9211 */ /* 0x088fe400028f1421 */
[----:B------:R-:W3:Y:S01]  /*14450*/  LDL R14, [R1+0x60] ;  /* 0x00006000010e7983 */ /* 0x000ee20000100800 */
        /* <DEDUP_REMOVED lines=10> */
[----:B----4-:R-:W-:-:S02]  /*14500*/  @!P2 LEA.HI.X R11, R13, R20, R15, 0x2, P5 ;  /* 0x000000140d0ba211 */ /* 0x010fc400028f140f */
[----:B------:R-:W4:Y:S04]  /*14510*/  LDL R15, [R1+0xe4] ;  /* 0x0000e400010f7983 */ /* 0x000f280000100800 */
[----:B------:R-:W2:Y:S01]  /*14520*/  LDL R13, [R1+0x4c] ;  /* 0x00004c00010d7983 */ /* 0x000ea20000100800 */
[----:B------:R-:W-:-:S03]  /*14530*/  @!P3 LEA.HI.X R9, R21, R20, R28, 0x2, P4 ;  /* 0x000000141509b211 */ /* 0x000fc600020f141c */
[----:B------:R-:W2:Y:S04]  /*14540*/  LDL R28, [R1+0x48] ;  /* 0x00004800011c7983 */ /* 0x000ea80000100800 */
[----:B------:R-:W2:Y:S04]  /*14550*/  LDL R21, [R1+0x44] ;  /* 0x0000440001157983 */ /* 0x000ea80000100800 */
[----:B------:R1:W-:Y:S04]  /*14560*/  @!P3 ST.E.64 desc[UR42][R8.64], R96 ;  /* 0x000000600800b985 */ /* 0x0003e8000c101b2a */
[----:B------:R0:W-:Y:S01]  /*14570*/  @!P2 ST.E.64 desc[UR42][R10.64], R100 ;  /* 0x000000640a00a985 */ /* 0x0001e2000c101b2a */
[----:B-1----:R-:W-:-:S04]  /*14580*/  @!P0 LEA R8, P5, R32, R12, 0x2 ;  /* 0x0000000c20088211 */ /* 0x002fc800078a10ff */
[----:B------:R-:W-:Y:S02]  /*14590*/  @!P0 LEA.HI.X R9, R32, R20, R36, 0x2, P5 ;  /* 0x0000001420098211 */ /* 0x000fe400028f1424 */
        /* <DEDUP_REMOVED lines=16> */
[----:B------:R0:W-:Y:S01]  /*146a0*/  @!P3 ST.E.64 desc[UR42][R8.64], R112 ;  /* 0x000000700800b985 */ /* 0x0001e2000c101b2a */
[----:B---3--:R-:W-:-:S03]  /*146b0*/  ISETP.GE.AND P2, PT, R14, UR4, PT ;  /* 0x000000040e007c0c */ /* 0x008fc6000bf46270 */
[----:B------:R1:W-:Y:S01]  /*146c0*/  @!P4 ST.E.64 desc[UR42][R10.64], R116 ;  /* 0x000000740a00c985 */ /* 0x0003e2000c101b2a */
[----:B-----5:R-:W-:-:S09]  /*146d0*/  ISETP.GE.AND P4, PT, R37, UR4, PT ;  /* 0x0000000425007c0c */ /* 0x020fd2000bf86270 */
[-C--:B0-----:R-:W-:Y:S02]  /*146e0*/  @!P2 LEA R8, P3, R14, R12.reuse, 0x2 ;  /* 0x0000000c0e08a211 */ /* 0x081fe400078610ff */
[----:B-1----:R-:W-:-:S04]  /*146f0*/  @!P1 LEA R10, P5, R45, R12, 0x2 ;  /* 0x0000000c2d0a9211 */ /* 0x002fc800078a10ff */
[-C--:B------:R-:W-:Y:S02]  /*14700*/  @!P1 LEA.HI.X R11, R45, R20.reuse, R48, 0x2, P5 ;  /* 0x000000142d0b9211 */ /* 0x080fe400028f1430 */
[----:B----4-:R-:W-:Y:S02]  /*14710*/  @!P2 LEA.HI.X R9, R14, R20, R15, 0x2, P3 ;  /* 0x000000140e09a211 */ /* 0x010fe400018f140f */
        /* <DEDUP_REMOVED lines=13> */
[----:B--2---:R-:W-:Y:S02]  /*147f0*/  @!P3 LEA R14, P4, R13, R12, 0x2 ;  /* 0x0000000c0d0eb211 */ /* 0x004fe400078810ff */
[-C--:B------:R-:W-:Y:S02]  /*14800*/  @!P2 LEA.HI.X R11, R33, R20.reuse, R36, 0x2, P5 ;  /* 0x00000014210ba211 */ /* 0x080fe400028f1424 */
[----:B------:R-:W-:Y:S02]  /*14810*/  @!P3 LEA.HI.X R15, R13, R20, R32, 0x2, P4 ;  /* 0x000000140d0fb211 */ /* 0x000fe400020f1420 */
[CC--:B0-----:R-:W-:Y:S02]  /*14820*/  @!P1 LEA R8, P5, R28.reuse, R12.reuse, 0x2 ;  /* 0x0000000c1c089211 */ /* 0x0c1fe400078a10ff */
[----:B------:R-:W-:Y:S02]  /*14830*/  @!P0 LEA R12, P4, R21, R12, 0x2 ;  /* 0x0000000c150c8211 */ /* 0x000fe400078810ff */
[----:B------:R-:W-:-:S02]  /*14840*/  @!P1 LEA.HI.X R9, R28, R20, R29, 0x2, P5 ;  /* 0x000000141c099211 */ /* 0x000fc400028f141d */
[----:B------:R-:W-:Y:S01]  /*14850*/  @!P0 LEA.HI.X R13, R21, R20, R25, 0x2, P4 ;  /* 0x00000014150d8211 */ /* 0x000fe200020f1419 */
[----:B------:R3:W-:Y:S04]  /*14860*/  @!P2 ST.E.64 desc[UR42][R10.64], R136 ;  /* 0x000000880a00a985 */ /* 0x0007e8000c101b2a */
[----:B------:R3:W-:Y:S04]  /*14870*/  @!P3 ST.E.64 desc[UR42][R14.64], R140 ;  /* 0x0000008c0e00b985 */ /* 0x0007e8000c101b2a */
[----:B------:R3:W-:Y:S04]  /*14880*/  @!P1 ST.E.64 desc[UR42][R8.64], R144 ;  /* 0x0000009008009985 */ /* 0x0007e8000c101b2a */
[----:B------:R3:W-:Y:S02]  /*14890*/  @!P0 ST.E.64 desc[UR42][R12.64], R148 ;  /* 0x000000940c008985 */ /* 0x0007e4000c101b2a */
.L_x_14421:
[----:B------:R-:W-:Y:S05]  /*148a0*/  BSYNC B1 ;  /* 0x0000000000017941 */ /* 0x000fea0003800000 */
.L_x_14420:
[----:B------:R-:W-:-:S03]  /*148b0*/  UMOV UR4, 0xffffffff ;  /* 0xffffffff00047882 */ /* 0x000fc60000000000 */
[----:B------:R-:W-:Y:S05]  /*148c0*/  BRA.DIV UR4, `(.L_x_14422) ;  /* 0x000000b204747947 */ /* 0x000fea000b800000 */
[----:B0-----:R-:W0:Y:S04]  /*148d0*/  SHFL.IDX PT, R4, R4, 0x1, 0x1c1f ;  /* 0x003c1f0004047f89 */ /* 0x001e2800000e0000 */
[----:B------:R-:W4:Y:S02]  /*148e0*/  SHFL.IDX PT, R3, R3, 0x1, 0x1c1f ;  /* 0x003c1f0003037f89 */ /* 0x000f2400000e0000 */
.L_x_14637:
        /* <DEDUP_REMOVED lines=40> */
[----:B-1----:R-:W2:Y:S01]  /*14b70*/  LDL R20, [R1+0x44] ;  /* 0x0000440001147983 */ /* 0x002ea20000100800 */
        /* <DEDUP_REMOVED lines=125> */
[-C--:B0-----:R-:W-:Y:S02]  /*15350*/  @!P4 LEA R10, P0, R52, R3.reuse, 0x2 ;  /* 0x00000003340ac211 */ /* 0x081fe400078010ff */
        /* <DEDUP_REMOVED lines=42> */
.L_x_14405:
[----:B------:R-:W4:Y:S01]  /*15600*/  LDL.LU R10, [R1+0x34] ;  /* 0x00003400010a7983 */ /* 0x000f220000300800 */
[----:B------:R-:W-:Y:S01]  /*15610*/  ULDC.64 UR6, c[0x0][0xc08] ;  /* 0x0003020000067ab9 */ /* 0x000fe20000000a00 */
[----:B------:R-:W-:Y:S02]  /*15620*/  ULDC.64 UR4, c[0x0][0xc00] ;  /* 0x0003000000047ab9 */ /* 0x000fe40000000a00 */
[----:B------:R-:W2:Y:S04]  /*15630*/  LDL.LU R0, [R1+0x38] ;  /* 0x0000380001007983 */ /* 0x000ea80000300800 */
[----:B---3--:R-:W3:Y:S01]  /*15640*/  LDL R4, [R1+0x2c] ;  /* 0x00002c0001047983 */ /* 0x008ee20000100800 */
[----:B------:R-:W-:Y:S01]  /*15650*/  ISETP.NE.U32.AND P1, PT, RZ, UR6, PT ;  /* 0x00000006ff007c0c */ /* 0x000fe2000bf25070 */
[----:B------:R-:W-:Y:S01]  /*15660*/  IMAD.MOV.U32 R3, RZ, RZ, RZ ;  /* 0x000000ffff037224 */ /* 0x000fe200078e00ff */
[----:B------:R-:W-:-:S02]  /*15670*/  ISETP.NE.U32.AND P0, PT, RZ, UR4, PT ;  /* 0x00000004ff007c0c */ /* 0x000fc4000bf05070 */
[----:B------:R-:W-:Y:S02]  /*15680*/  ISETP.NE.AND.EX P1, PT, RZ, UR7, PT, P1 ;  /* 0x00000007ff007c0c */ /* 0x000fe4000bf25310 */
[----:B------:R-:W-:Y:S01]  /*15690*/  ISETP.NE.AND.EX P0, PT, RZ, UR5, PT, P0 ;  /* 0x00000005ff007c0c */ /* 0x000fe2000bf05300 */
[----:B------:R-:W1:Y:S01]  /*156a0*/  S2R R35, SR_TID.X ;  /* 0x0000000000237919 */ /* 0x000e620000002100 */
        /* <DEDUP_REMOVED lines=9> */
[----:B-1----:R-:W-:-:S05]  /*15740*/  VIADD R0, R35, 0xffffff80 ;  /* 0xffffff8023007836 */ /* 0x002fca0000000000 */
[----:B------:R-:W-:-:S07]  /*15750*/  ISETP.GT.AND P3, PT, R0, 0x7f, PT ;  /* 0x0000007f0000780c */ /* 0x000fce0003f64270 */
[----:B------:R-:W1:Y:S02]  /*15760*/  @!P2 LDC R4, c[0x0][0xad4] ;  /* 0x0002b500ff04ab82 */ /* 0x000e640000000800 */
[----:B-1----:R2:W-:Y:S01]  /*15770*/  @!P2 STL [R1+0x2c], R4 ;  /* 0x00002c040100a387 */ /* 0x0025e20000100800 */
[----:B------:R-:W-:Y:S01]  /*15780*/  ISETP.GT.AND P2, PT, R4, 0x1, PT ;  /* 0x000000010400780c */ /* 0x000fe20003f44270 */
[----:B------:R-:W-:-:S12]  /*15790*/  @P1 BRA `(.L_x_14423) ;  /* 0x0000000000101947 */ /* 0x000fd80003800000 */
[----:B------:R-:W-:Y:S05]  /*157a0*/  @!P0 BRA `(.L_x_14423) ;  /* 0x00000000000c8947 */ /* 0x000fea0003800000 */
[----:B--2---:R-:W2:Y:S04]  /*157b0*/  LDG.E R11, desc[UR42][R8.64] ;  /* 0x0000002a080b7981 */ /* 0x004ea8000c1e1900 */
[----:B-----5:R-:W2:Y:S02]  /*157c0*/  LDG.E R26, desc[UR42][R8.64+0x4] ;  /* 0x0000042a081a7981 */ /* 0x020ea4000c1e1900 */
[----:B--2---:R-:W-:-:S07]  /*157d0*/  IMAD.IADD R26, R26, 0x1, -R11 ;  /* 0x000000011a1a7824 */ /* 0x004fce00078e0a0b */
.L_x_14423:
[----:B--2---:R-:W2:Y:S04]  /*157e0*/  LDL.LU R8, [R1+0x30] ;  /* 0x0000300001087983 */ /* 0x004ea80000300800 */
[----:B------:R-:W3:Y:S01]  /*157f0*/  LDL.LU R0, [R1+0xc0] ;  /* 0x0000c00001007983 */ /* 0x000ee20000300800 */
[----:B------:R-:W-:Y:S01]  /*15800*/  BSSY B1, `(.L_x_14424) ;  /* 0x0000036000017945 */ /* 0x000fe20003800000 */
[----:B-----5:R-:W-:Y:S02]  /*15810*/  SHF.R.S32.HI R28, RZ, 0x1f, R3 ;  /* 0x0000001fff1c7819 */ /* 0x020fe40000011403 */
[----:B--2---:R-:W-:Y:S02]  /*15820*/  SEL R33, R8, RZ, !P0 ;  /* 0x000000ff08217207 */ /* 0x004fe40004000000 */
[----:B---3--:R-:W-:Y:S01]  /*15830*/  SEL R30, R0, RZ, !P0 ;  /* 0x000000ff001e7207 */ /* 0x008fe20004000000 */
[----:B------:R-:W-:Y:S06]  /*15840*/  @P3 BRA `(.L_x_14425) ;  /* 0x0000000000c43947 */ /* 0x000fec0003800000 */
[----:B------:R-:W1:Y:S01]  /*15850*/  LDC R37, c[0x0][0xbe8] ;  /* 0x0002fa00ff257b82 */ /* 0x000e620000000800 */
[----:B------:R-:W-:Y:S01]  /*15860*/  IADD3 R35, R222, -0x80, R35 ;  /* 0xffffff80de237810 */ /* 0x000fe20007ffe023 */
[----:B-1----:R-:W-:-:S05]  /*15870*/  IMAD R0, R26, R37, RZ ;  /* 0x000000251a007224 */ /* 0x002fca00078e02ff */
[----:B------:R-:W-:-:S13]  /*15880*/  ISETP.GE.AND P0, PT, R35, R0, PT ;  /* 0x000000002300720c */ /* 0x000fda0003f06270 */
[----:B------:R-:W-:Y:S05]  /*15890*/  @P0 BRA `(.L_x_14425) ;  /* 0x0000000000b00947 */ /* 0x000fea0003800000 */
[----:B------:R-:W2:Y:S01]  /*158a0*/  LDL.LU R32, [R1+0x40] ;  /* 0x0000400001207983 */ /* 0x000ea20000300800 */
[----:B------:R-:W-:Y:S01]  /*158b0*/  ISETP.GT.AND P0, PT, R4, 0x1, PT ;  /* 0x000000010400780c */ /* 0x000fe20003f04270 */
[----:B------:R-:W-:Y:S01]  /*158c0*/  IMAD.MOV.U32 R4, RZ, RZ, 0x9b8 ;  /* 0x000009b8ff047424 */ /* 0x000fe200078e00ff */
[----:B------:R-:W-:Y:S01]  /*158d0*/  ISETP.NE.AND P1, PT, R37, 0x1, PT ;  /* 0x000000012500780c */ /* 0x000fe20003f25270 */
[----:B------:R-:W1:Y:S01]  /*158e0*/  LDC.64 R14, c[0x0][0xba8] ;  /* 0x0002ea00ff0e7b82 */ /* 0x000e620000000a00 */
[----:B------:R-:W-:Y:S02]  /*158f0*/  IMAD.MOV.U32 R27, RZ, RZ, R35 ;  /* 0x000000ffff1b7224 */ /* 0x000fe400078e0023 */
        /* <DEDUP_REMOVED lines=38> */
.L_x_14425:
[----:B------:R-:W-:Y:S05]  /*15b60*/  BSYNC B1 ;  /* 0x0000000000017941 */ /* 0x000fea0003800000 */
.L_x_14424:
[----:B------:R-:W-:Y:S05]  /*15b70*/  @P2 BRA `(.L_x_14418) ;  /* 0x0000000800f42947 */ /* 0x000fea0003800000 */
[----:B------:R-:W2:Y:S01]  /*15b80*/  S2R R0, SR_TID.X ;  /* 0x0000000000007919 */ /* 0x000ea20000002100 */
[----:B------:R-:W3:Y:S01]  /*15b90*/  LDC R21, c[0x0][0xbe8] ;  /* 0x0002fa00ff157b82 */ /* 0x000ee20000000800 */
[----:B------:R-:W-:Y:S01]  /*15ba0*/  ULDC.64 UR4, c[0x0][0xaa0] ;  /* 0x0002a80000047ab9 */ /* 0x000fe20000000a00 */
[----:B---3--:R-:W-:Y:S01]  /*15bb0*/  ISETP.NE.AND P0, PT, R21, 0x1, PT ;  /* 0x000000011500780c */ /* 0x008fe20003f05270 */
[----:B--2---:R-:W-:Y:S02]  /*15bc0*/  VIADD R4, R0, 0xffffff80 ;  /* 0xffffff8000047836 */ /* 0x004fe40000000000 */
[----:B------:R-:W-:-:S03]  /*15bd0*/  IMAD R0, R28, UR4, RZ ;  /* 0x000000041c007c24 */ /* 0x000fc6000f8e02ff */
[----:B-1----:R-:W-:-:S07]  /*15be0*/  SHF.R.S32.HI R9, RZ, 0x1f, R4 ;  /* 0x0000001fff097819 */ /* 0x002fce0000011404 */
[----:B------:R-:W1:Y:S01]  /*15bf0*/  @P0 LDC R13, c[0x0][0xbec] ;  /* 0x0002fb00ff0d0b82 */ /* 0x000e620000000800 */
[----:B------:R-:W-:Y:S01]  /*15c00*/  IMAD R11, R3, UR5, R0 ;  /* 0x00000005030b7c24 */ /* 0x000fe2000f8e0200 */
[----:B------:R-:W-:Y:S01]  /*15c10*/  LEA.HI R0, R9, R4, RZ, 0x3 ;  /* 0x0000000409007211 */ /* 0x000fe200078f18ff */
[----:B------:R-:W-:Y:S01]  /*15c20*/  IMAD.WIDE.U32 R8, R3, UR4, RZ ;  /* 0x0000000403087c25 */ /* 0x000fe2000f8e00ff */
[----:B------:R-:W-:Y:S02]  /*15c30*/  ULDC.64 UR4, c[0x0][0xae8] ;  /* 0x0002ba0000047ab9 */ /* 0x000fe40000000a00 */
[----:B------:R-:W-:Y:S02]  /*15c40*/  LOP3.LUT R3, R0, 0xfffffff8, RZ, 0xc0, !PT ;  /* 0xfffffff800037812 */ /* 0x000fe400078ec0ff */
[----:B------:R-:W2:Y:S01]  /*15c50*/  @P0 LDC R15, c[0x0][0xbf0] ;  /* 0x0002fc00ff0f0b82 */ /* 0x000ea20000000800 */
[----:B------:R-:W-:Y:S01]  /*15c60*/  SHF.R.S32.HI R25, RZ, 0x3, R0 ;  /* 0x00000003ff197819 */ /* 0x000fe20000011400 */
[----:B------:R-:W-:-:S02]  /*15c70*/  IMAD.IADD R9, R9, 0x1, R11 ;  /* 0x0000000109097824 */ /* 0x000fc400078e020b */
[----:B------:R-:W-:Y:S02]  /*15c80*/  IMAD.IADD R4, R4, 0x1, -R3 ;  /* 0x0000000104047824 */ /* 0x000fe400078e0a03 */
[----:B------:R-:W-:-:S04]  /*15c90*/  IMAD.WIDE.U32 R8, R207, UR4, R8 ;  /* 0x00000004cf087c25 */ /* 0x000fc8000f8e0008 */
[----:B------:R-:W-:Y:S02]  /*15ca0*/  IMAD R3, R4, 0x20, R25 ;  /* 0x0000002004037824 */ /* 0x000fe400078e0219 */
[----:B------:R-:W-:Y:S01]  /*15cb0*/  IMAD R9, R207, UR5, R9 ;  /* 0x00000005cf097c24 */ /* 0x000fe2000f8e0209 */
[----:B------:R-:W-:Y:S01]  /*15cc0*/  ULDC.64 UR4, c[0x0][0xaf0] ;  /* 0x0002bc0000047ab9 */ /* 0x000fe20000000a00 */
[----:B------:R-:W-:Y:S02]  /*15cd0*/  IMAD.IADD R10, R222, 0x1, R3 ;  /* 0x00000001de0a7824 */ /* 0x000fe400078e0203 */
[----:B------:R-:W-:Y:S02]  /*15ce0*/  IMAD R4, R30, UR4, RZ ;  /* 0x000000041e047c24 */ /* 0x000fe4000f8e02ff */
[----:B-1----:R-:W-:-:S04]  /*15cf0*/  @P0 IMAD.HI.U32 R0, R10, R13, RZ ;  /* 0x0000000d0a000227 */ /* 0x002fc800078e00ff */
[----:B------:R-:W-:Y:S02]  /*15d00*/  IMAD.MOV.U32 R3, RZ, RZ, R10 ;  /* 0x000000ffff037224 */ /* 0x000fe400078e000a */
[C---:B------:R-:W-:Y:S01]  /*15d10*/  IMAD R11, R33.reuse, UR5, R4 ;  /* 0x00000005210b7c24 */ /* 0x040fe2000f8e0204 */
[----:B--2---:R-:W-:Y:S01]  /*15d20*/  @P0 SHF.R.U32.HI R3, RZ, R15, R0 ;  /* 0x0000000fff030219 */ /* 0x004fe20000011600 */
[----:B------:R-:W-:Y:S01]  /*15d30*/  IMAD.WIDE.U32 R8, R33, UR4, R8 ;  /* 0x0000000421087c25 */ /* 0x000fe2000f8e0008 */
[----:B------:R-:W-:Y:S02]  /*15d40*/  ULDC.64 UR4, c[0x0][0xae0] ;  /* 0x0002b80000047ab9 */ /* 0x000fe40000000a00 */
[----:B------:R-:W-:Y:S01]  /*15d50*/  SHF.R.S32.HI R0, RZ, 0x1f, R3 ;  /* 0x0000001fff007819 */ /* 0x000fe20000011403 */
[----:B------:R-:W-:Y:S02]  /*15d60*/  IMAD.IADD R9, R9, 0x1, R11 ;  /* 0x0000000109097824 */ /* 0x000fe400078e020b */
[----:B------:R-:W-:-:S02]  /*15d70*/  IMAD.MOV R11, RZ, RZ, -R3 ;  /* 0x000000ffff0b7224 */ /* 0x000fc400078e0a03 */
[----:B------:R-:W-:Y:S02]  /*15d80*/  IMAD R0, R0, UR4, RZ ;  /* 0x0000000400007c24 */ /* 0x000fe4000f8e02ff */
[----:B------:R-:W-:Y:S02]  /*15d90*/  IMAD R11, R21, R11, R10 ;  /* 0x0000000b150b7224 */ /* 0x000fe400078e020a */
        /* <DEDUP_REMOVED lines=16> */
.L_x_14640:
[----:B------:R-:W-:Y:S01]  /*15ea0*/  IMAD R21, R26, R21, RZ ;  /* 0x000000151a157224 */ /* 0x000fe200078e02ff */
[----:B------:R-:W-:Y:S01]  /*15eb0*/  BSSY B1, `(.L_x_14427) ;  /* 0x000001f000017945 */ /* 0x000fe20003800000 */
[----:B------:R-:W-:-:S05]  /*15ec0*/  IMAD.IADD R222, R25, 0x1, R222 ;  /* 0x0000000119de7824 */ /* 0x000fca00078e02de */
        /* <DEDUP_REMOVED lines=16> */
[-C--:B---3--:R-:W-:Y:S02]  /*15fd0*/  @!P3 LEA R10, P5, R212, R9.reuse, 0x1 ;  /* 0x00000009d40ab211 */ /* 0x088fe400078a08ff */
        /* <DEDUP_REMOVED lines=12> */
.L_x_14428:
[----:B------:R-:W-:Y:S05]  /*160a0*/  BSYNC B1 ;  /* 0x0000000000017941 */ /* 0x000fea0003800000 */
.L_x_14427:
[----:B------:R-:W-:-:S03]  /*160b0*/  UMOV UR4, 0xffffffff ;  /* 0xffffffff00047882 */ /* 0x000fc60000000000 */
[----:B------:R-:W-:Y:S05]  /*160c0*/  BRA.DIV UR4, `(.L_x_14429) ;  /* 0x0000009a04f87947 */ /* 0x000fea000b800000 */
[----:B--2---:R2:W0:Y:S04]  /*160d0*/  SHFL.IDX PT, R3, R4, 0x1, 0x181f ;  /* 0x00381f0004037f89 */ /* 0x00442800000e0000 */
[----:B---34-:R2:W3:Y:S02]  /*160e0*/  SHFL.IDX PT, R9, R0, 0x1, 0x181f ;  /* 0x00381f0000097f89 */ /* 0x0184e400000e0000 */
.L_x_14644:
        /* <DEDUP_REMOVED lines=31> */
.L_x_14431:
[----:B------:R-:W-:Y:S05]  /*162e0*/  BSYNC B1 ;  /* 0x0000000000017941 */ /* 0x000fea0003800000 */
.L_x_14430:
[----:B------:R-:W-:-:S03]  /*162f0*/  UMOV UR4, 0xffffffff ;  /* 0xffffffff00047882 */ /* 0x000fc60000000000 */
[----:B------:R-:W-:Y:S05]  /*16300*/  BRA.DIV UR4, `(.L_x_14432) ;  /* 0x0000009a04b47947 */ /* 0x000fea000b800000 */
[----:B0-----:R0:W0:Y:S04]  /*16310*/  SHFL.IDX PT, R3, R4, 0x2, 0x181f ;  /* 0x00581f0004037f89 */ /* 0x00102800000e0000 */
[----:B---34-:R3:W4:Y:S02]  /*16320*/  SHFL.IDX PT, R9, R0, 0x2, 0x181f ;  /* 0x00581f0000097f89 */ /* 0x01872400000e0000 */
.L_x_14648:
        /* <DEDUP_REMOVED lines=31> */
.L_x_14434:
[----:B------:R-:W-:Y:S05]  /*16520*/  BSYNC B1 ;  /* 0x0000000000017941 */ /* 0x000fea0003800000 */
.L_x_14433:
[----:B------:R-:W-:-:S03]  /*16530*/  UMOV UR4, 0xffffffff ;  /* 0xffffffff00047882 */ /* 0x000fc60000000000 */
[----:B------:R-:W-:Y:S05]  /*16540*/  BRA.DIV UR4, `(.L_x_14435) ;  /* 0x0000009a04707947 */ /* 0x000fea000b800000 */
[----:B0-----:R0:W0:Y:S04]  /*16550*/  SHFL.IDX PT, R3, R4, 0x3, 0x181f ;  /* 0x00781f0004037f89 */ /* 0x00102800000e0000 */
[----:B----4-:R4:W0:Y:S02]  /*16560*/  SHFL.IDX PT, R9, R0, 0x3, 0x181f ;  /* 0x00781f0000097f89 */ /* 0x01082400000e0000 */
.L_x_14652:
[----:B-1234-:R-:W-:-:S05]  /*16570*/  VIADD R0, R222, 0x60 ;  /* 0x00000060de007836 */ /* 0x01efca0000000000 */
[----:B------:R-:W-:-:S13]  /*16580*/  ISETP.GE.AND P0, PT, R0, R21, PT ;  /* 0x000000150000720c */ /* 0x000fda0003f06270 */
[----:B------:R-:W-:Y:S05]  /*16590*/  @P0 BRA `(.L_x_14418) ;  /* 0x00000000006c0947 */ /* 0x000fea0003800000 */
[C---:B------:R-:W-:Y:S01]  /*165a0*/  VIADD R8, R212.reuse, 0x40 ;  /* 0x00000040d4087836 */ /* 0x040fe20000000000 */
[----:B------:R-:W-:Y:S01]  /*165b0*/  ULDC UR4, c[0x0][0xac8] ;  /* 0x0002b20000047ab9 */ /* 0x000fe20000000800 */
[C---:B------:R-:W-:Y:S01]  /*165c0*/  VIADD R24, R212.reuse, 0x80 ;  /* 0x00000080d4187836 */ /* 0x040fe20000000000 */
[C---:B------:R-:W-:Y:S01]  /*165d0*/  ISETP.GE.AND P3, PT, R212.reuse, UR4, PT ;  /* 0x00000004d4007c0c */ /* 0x040fe2000bf66270 */
[----:B0-----:R-:W-:Y:S01]  /*165e0*/  VIADD R4, R212, 0xc0 ;  /* 0x000000c0d4047836 */ /* 0x001fe20000000000 */
        /* <DEDUP_REMOVED lines=9> */
[-C--:B------:R-:W-:Y:S02]  /*16680*/  @!P3 LEA R10, P5, R212, R9.reuse, 0x1 ;  /* 0x00000009d40ab211 */ /* 0x080fe400078a08ff */
[----:B------:R-:W-:Y:S02]  /*16690*/  @!P2 LEA R12, P4, R8, R9, 0x1 ;  /* 0x00000009080ca211 */ /* 0x000fe400078808ff */
[----:B------:R-:W-:Y:S02]  /*166a0*/  @!P3 LEA.HI.X R11, R212, R3, R14, 0x1, P5 ;  /* 0x00000003d40bb211 */ /* 0x000fe400028f0c0e */
[----:B------:R-:W-:-:S02]  /*166b0*/  @!P1 LEA R14, P5, R24, R9, 0x1 ;  /* 0x00000009180e9211 */ /* 0x000fc400078a08ff */
[----:B------:R-:W-:Y:S01]  /*166c0*/  @!P2 LEA.HI.X R13, R8, R3, R26, 0x1, P4 ;  /* 0x00000003080da211 */ /* 0x000fe200020f0c1a */
[----:B------:R0:W-:Y:S01]  /*166d0*/  @!P3 ST.E.128 desc[UR42][R10.64], RZ ;  /* 0x000000ff0a00b985 */ /* 0x0001e2000c101d2a */
[----:B------:R-:W-:Y:S02]  /*166e0*/  SHF.R.S32.HI R20, RZ, 0x1f, R20 ;  /* 0x0000001fff147819 */ /* 0x000fe40000011414 */
[----:B------:R-:W-:Y:S01]  /*166f0*/  @!P0 LEA R8, P4, R4, R9, 0x1 ;  /* 0x0000000904088211 */ /* 0x000fe200078808ff */
[----:B------:R0:W-:Y:S01]  /*16700*/  @!P2 ST.E.128 desc[UR42][R12.64], RZ ;  /* 0x000000ff0c00a985 */ /* 0x0001e2000c101d2a */
[-C--:B------:R-:W-:Y:S02]  /*16710*/  @!P1 LEA.HI.X R15, R24, R3.reuse, R25, 0x1, P5 ;  /* 0x00000003180f9211 */ /* 0x080fe400028f0c19 */
[----:B------:R-:W-:-:S03]  /*16720*/  @!P0 LEA.HI.X R9, R4, R3, R20, 0x1, P4 ;  /* 0x0000000304098211 */ /* 0x000fc600020f0c14 */
[----:B------:R0:W-:Y:S04]  /*16730*/  @!P1 ST.E.128 desc[UR42][R14.64], RZ ;  /* 0x000000ff0e009985 */ /* 0x0001e8000c101d2a */
[----:B------:R0:W-:Y:S02]  /*16740*/  @!P0 ST.E.128 desc[UR42][R8.64], RZ ;  /* 0x000000ff08008985 */ /* 0x0001e4000c101d2a */
.L_x_14418:
[----:B------:R-:W-:Y:S05]  /*16750*/  BSYNC B0 ;  /* 0x0000000000007941 */ /* 0x000fea0003800000 */
.L_x_14404:
[----:B------:R-:W-:Y:S02]  /*16760*/  ULDC UR4, c[0x0][0xc3c] ;  /* 0x00030f0000047ab9 */ /* 0x000fe40000000800 */
[----:B------:R-:W-:-:S13]  /*16770*/  ISETP.GE.AND P0, PT, R7, UR4, PT ;  /* 0x0000000407007c0c */ /* 0x000fda000bf06270 */
[----:B------:R-:W-:Y:S05]  /*16780*/  @!P0 BRA `(.L_x_14436) ;  /* 0xfffffeb0004c8947 */ /* 0x000fea000383ffff */
[----:B------:R-:W-:Y:S05]  /*16790*/  BRA `(.L_x_14264) ;  /* 0x00000078004c7947 */ /* 0x000fea0003800000 */
.L_x_14262:
        /* <DEDUP_REMOVED lines=16> */
.L_x_14437:
        /* <DEDUP_REMOVED lines=43> */
.L_x_14441:
        /* <DEDUP_REMOVED lines=37> */
.L_x_14439:
        /* <DEDUP_REMOVED lines=13> */
.L_x_14442:
        /* <DEDUP_REMOVED lines=62> */
.L_x_14443:
        /* <DEDUP_REMOVED lines=61> */
.L_x_14444:
[----:B------:R-:W-:-:S05]  /*17620*/  LOP3.LUT R25, RZ, R2, RZ, 0x33, !PT ;  /* 0x00000002ff197212 */ /* 0x000fca00078e33ff */
[----:B------:R-:W-:Y:S01]  /*17630*/  IMAD.IADD R25, R6, 0x1, R25 ;  /* 0x0000000106197824 */ /* 0x000fe200078e0219 */
[----:B------:R-:W-:Y:S06]  /*17640*/  BRA `(.L_x_14445) ;  /* 0x00000000000c7947 */ /* 0x000fec0003800000 */
.L_x_14440:
[----:B------:R-:W-:Y:S02]  /*17650*/  IMAD.MOV.U32 R25, RZ, RZ, RZ ;  /* 0x000000ffff197224 */ /* 0x000fe400078e00ff */
[----:B------:R-:W-:Y:S02]  /*17660*/  IMAD.U32 R24, RZ, RZ, UR6 ;  /* 0x00000006ff187e24 */ /* 0x000fe4000f8e00ff */
[----:B------:R-:W-:-:S07]  /*17670*/  IMAD.MOV.U32 R26, RZ, RZ, RZ ;  /* 0x000000ffff1a7224 */ /* 0x000fce00078e00ff */
.L_x_14445:
[----:B------:R-:W-:-:S13]  /*17680*/  ISETP.NE.AND P0, PT, R7, RZ, PT ;  /* 0x000000ff0700720c */ /* 0x000fda0003f05270 */
[----:B------:R-:W0:Y:S01]  /*17690*/  @!P0 S2R R3, SR_CgaCtaId ;  /* 0x0000000000038919 */ /* 0x000e220000008800 */
[----:B------:R-:W-:-:S04]  /*176a0*/  @!P0 MOV R2, 0x400 ;  /* 0x0000040000028802 */ /* 0x000fc80000000f00 */
[----:B0-----:R-:W-:-:S05]  /*176b0*/  @!P0 LEA R2, R3, R2, 0x18 ;  /* 0x0000000203028211 */ /* 0x001fca00078ec0ff */
[----:B------:R1:W-:Y:S01]  /*176c0*/  @!P0 STS.128 [R2+0x228d0], R24 ;  /* 0x0228d01802008388 */ /* 0x0003e20000000c00 */
[----:B------:R-:W-:Y:S06]  /*176d0*/  BAR.ARV 0x5, 0x180 ;  /* 0x0146000000007b1d */ /* 0x000fec0000002000 */
.L_x_14438:
        /* <DEDUP_REMOVED lines=12> */
[----:B------:R-:W-:Y:S01]  /*177a0*/  LOP3.LUT R3, R2, 0x1f8, RZ, 0xc0, !PT ;  /* 0x000001f802037812 */ /* 0x000fe200078ec0ff */
        /* <DEDUP_REMOVED lines=11> */
[----:B------:R-:W-:-:S02]  /*17860*/  ULOP3.LUT UR38, UR36, 0x2, URZ, 0xfc, !UPT ;  /* 0x0000000224267892 */ /* 0x000fc4000f8efc3f */
[----:B------:R-:W-:Y:S01]  /*17870*/  LOP3.LUT R3, R3, 0x70, R0, 0xf8, !PT ;  /* 0x0000007003037812 */ /* 0x000fe200078ef800 */
[----:B------:R-:W-:Y:S01]  /*17880*/  ULDC UR37, c[0x0][0xc] ;  /* 0x0000030000257ab9 */ /* 0x000fe20000000800 */
[C---:B------:R-:W-:Y:S01]  /*17890*/  LOP3.LUT R0, R2.reuse, 0x40, RZ, 0xfc, !PT ;  /* 0x0000004002007812 */ /* 0x040fe200078efcff */
[----:B0-----:R-:W-:Y:S01]  /*178a0*/  ULEA UR4, UR5, UR4, 0x18 ;  /* 0x0000000405047291 */ /* 0x001fe2000f8ec03f */
[C---:B------:R-:W-:Y:S02]  /*178b0*/  LOP3.LUT R3, R2.reuse, 0x80, RZ, 0xfc, !PT ;  /* 0x0000008002037812 */ /* 0x040fe400078efcff */
[----:B------:R-:W-:-:S03]  /*178c0*/  LOP3.LUT R2, R2, 0xc0, RZ, 0xfc, !PT ;  /* 0x000000c002027812 */ /* 0x000fc600078efcff */
[----:B------:R-:W-:-:S04]  /*178d0*/  IMAD.U32 R16, RZ, RZ, UR4 ;  /* 0x00000004ff107e24 */ /* 0x000fc8000f8e00ff */
[----:B------:R-:W-:-:S05]  /*178e0*/  IMAD R0, R30, 0x2, R16 ;  /* 0x000000021e007824 */ /* 0x000fca00078e0210 */
[----:B------:R1:W-:Y:S02]  /*178f0*/  STL [R1+0x4], R0 ;  /* 0x0000040001007387 */ /* 0x0003e40000100800 */
.L_x_14549:
[----:B------:R-:W0:Y:S02]  /*17900*/  LDC.64 R2, c[0x0][0xc88] ;  /* 0x00032200ff027b82 */ /* 0x000e240000000a00 */
        /* <DEDUP_REMOVED lines=51> */
[----:B0-----:R-:W2:Y:S04]  /*17c40*/  LDG.E R8, desc[UR42][R2.64] ;  /* 0x0000002a02087981 */ /* 0x001ea8000c1e1900 */
[----:B------:R-:W2:Y:S02]  /*17c50*/  LDG.E R7, desc[UR42][R2.64+0x4] ;  /* 0x0000042a02077981 */ /* 0x000ea4000c1e1900 */
[----:B--2---:R-:W-:-:S05]  /*17c60*/  IMAD.IADD R11, R7, 0x1, -R8 ;  /* 0x00000001070b7824 */ /* 0x004fca00078e0a08 */
[----:B------:R1:W-:Y:S02]  /*17c70*/  STL [R1+0xc], R11 ;  /* 0x00000c0b01007387 */ /* 0x0003e40000100800 */
.L_x_14447:
        /* <DEDUP_REMOVED lines=14> */
.L_x_14448:
        /* <DEDUP_REMOVED lines=9> */
.L_x_14449:
        /* <DEDUP_REMOVED lines=13> */
[----:B------:R-:W-:Y:S02]  /*17ec0*/  VIADD R2, R2, 0x7f ;  /* 0x0000007f02027836 */ /* 0x000fe40000000000 */
[----:B------:R-:W-:Y:S01]  /*17ed0*/  VIADD R5, R7, 0x5f ;  /* 0x0000005f07057836 */ /* 0x000fe20000000000 */
[----:B------:R2:W-:Y:S01]  /*17ee0*/  STL [R1], R7 ;  /* 0x0000000701007387 */ /* 0x0005e20000100800 */
[----:B0-----:R-:W-:-:S04]  /*17ef0*/  @P0 IMAD.HI.U32 R4, R2, R4, RZ ;  /* 0x0000000402040227 */ /* 0x001fc800078e00ff */
[----:B------:R-:W-:Y:S01]  /*17f00*/  IMAD.HI R5, R5, 0x2aaaaaab, RZ ;  /* 0x2aaaaaab05057827 */ /* 0x000fe200078e02ff */
[----:B---3--:R-:W-:Y:S02]  /*17f10*/  @P0 SHF.R.U32.HI R2, RZ, R3, R4 ;  /* 0x00000003ff020219 */ /* 0x008fe40000011604 */
[----:B------:R-:W-:Y:S02]  /*17f20*/  SHF.R.U32.HI R4, RZ, 0x10, R8 ;  /* 0x00000010ff047819 */ /* 0x000fe40000011608 */
[----:B--2---:R-:W-:Y:S02]  /*17f30*/  IADD3 R7, R7, 0x60, -R11 ;  /* 0x0000006007077810 */ /* 0x004fe40007ffe80b */
[----:B------:R-:W-:-:S03]  /*17f40*/  SHF.R.U32.HI R3, RZ, 0x1f, R5 ;  /* 0x0000001fff037819 */ /* 0x000fc60000011605 */
[----:B------:R-:W-:Y:S01]  /*17f50*/  IMAD.IADD R2, R7, 0x1, R2 ;  /* 0x0000000107027824 */ /* 0x000fe200078e0202 */
[----:B------:R-:W-:-:S03]  /*17f60*/  LEA.HI.SX32 R5, R5, R3, 0x1c ;  /* 0x0000000305057211 */ /* 0x000fc600078fe2ff */
[----:B------:R-:W-:-:S05]  /*17f70*/  IMAD.HI R2, R2, 0x2aaaaaab, RZ ;  /* 0x2aaaaaab02027827 */ /* 0x000fca00078e02ff */
        /* <DEDUP_REMOVED lines=33> */
.L_x_14451:
[----:B------:R-:W-:Y:S05]  /*18190*/  BSYNC B0 ;  /* 0x0000000000007941 */ /* 0x000fea0003800000 */
.L_x_14450:
        /* <DEDUP_REMOVED lines=25> */
.L_x_14655:
[----:B--2---:R-:W-:Y:S02]  /*18330*/  ISETP.NE.AND P0, PT, R14, RZ, PT ;  /* 0x000000ff0e00720c */ /* 0x004fe40003f05270 */
[----:B------:R-:W-:-:S11]  /*18340*/  PLOP3.LUT P6, PT, PT, PT, PT, 0x8, 0x0 ;  /* 0x000000000000781c */ /* 0x000fd60003fce170 */
[----:B------:R-:W-:Y:S05]  /*18350*/  @P0 BRA `(.L_x_14455) ;  /* 0x00000000000c0947 */ /* 0x000fea0003800000 */
[----:B------:R-:W-:-:S03]  /*18360*/  UMOV UR4, 0xffffffff ;  /* 0xffffffff00047882 */ /* 0x000fc60000000000 */
[----:B------:R-:W-:Y:S05]  /*18370*/  BRA.DIV UR4, `(.L_x_14456) ;  /* 0x0000007e04647947 */ /* 0x000fea000b800000 */
[----:B------:R-:W-:-:S13]  /*18380*/  ELECT P6, URZ, PT ;  /* 0x00000000003f782f */ /* 0x000fda00038c0000 */
.L_x_14455:
        /* <DEDUP_REMOVED lines=9> */
.L_x_14658:
[----:B------:R-:W-:Y:S05]  /*18420*/  BSYNC B1 ;  /* 0x0000000000017941 */ /* 0x000fea0003800000 */
.L_x_14457:
        /* <DEDUP_REMOVED lines=10> */
.L_x_14659:
[----:B------:R-:W-:Y:S05]  /*184d0*/  BSYNC B2 ;  /* 0x0000000000027941 */ /* 0x000fea0003800000 */
.L_x_14461:
[----:B------:R-:W-:Y:S04]  /*184e0*/  BSSY B2, `(.L_x_14463) ;  /* 0x0000009000027945 */ /* 0x000fe80003800000 */
[----:B------:R-:W-:Y:S05]  /*184f0*/  @P1 BRA `(.L_x_14464) ;  /* 0x00000000001c1947 */ /* 0x000fea0003800000 */
[----:B-1----:R-:W1:Y:S01]  /*18500*/  S2R R11, SR_TID.X ;  /* 0x00000000000b7919 */ /* 0x002e620000002100 */
[----:B------:R-:W-:-:S04]  /*18510*/  IMAD.MOV.U32 R10, RZ, RZ, 0x3000 ;  /* 0x00003000ff0a7424 */ /* 0x000fc800078e00ff */
[----:B------:R2:W-:Y:S01]  /*18520*/  SYNCS.ARRIVE.TRANS64 RZ, [R3+URZ+0x22890], R10 ;  /* 0x0228900a03ff79a7 */ /* 0x0005e2000800003f */
[----:B-1----:R-:W-:-:S04]  /*18530*/  LOP3.LUT R11, R11, 0x1f, RZ, 0xc0, !PT ;  /* 0x0000001f0b0b7812 */ /* 0x002fc800078ec0ff */
[----:B------:R-:W-:-:S13]  /*18540*/  ISETP.NE.AND P0, PT, R11, RZ, PT ;  /* 0x000000ff0b00720c */ /* 0x000fda0003f05270 */
[----:B--2---:R-:W-:Y:S05]  /*18550*/  @!P0 BRA `(.L_x_14464) ;  /* 0x0000000000048947 */ /* 0x004fea0003800000 */
[----:B------:R-:W-:Y:S01]  /*18560*/  BPT.TRAP 0x1 ;  /* 0x000000040000795c */ /* 0x000fe20000300000 */
.L_x_14464:
[----:B------:R-:W-:Y:S05]  /*18570*/  BSYNC B2 ;  /* 0x0000000000027941 */ /* 0x000fea0003800000 */
.L_x_14463:
[----:B------:R-:W-:Y:S01]  /*18580*/  IMAD.MOV.U32 R14, RZ, RZ, RZ ;  /* 0x000000ffff0e7224 */ /* 0x000fe200078e00ff */
[----:B------:R-:W-:Y:S01]  /*18590*/  UIADD3 UR4, UP0, UR40, 0x570, URZ ;  /* 0x0000057028047890 */ /* 0x000fe2000ff1e03f */
[----:B------:R-:W-:Y:S01]  /*185a0*/  IMAD R10, R2, 0x60, R0 ;  /* 0x00000060020a7824 */ /* 0x000fe200078e0200 */
[----:B------:R-:W-:Y:S01]  /*185b0*/  PLOP3.LUT P0, PT, PT, PT, PT, 0x80, 0x0 ;  /* 0x000000000000781c */ /* 0x000fe20003f0f070 */
[----:B-1----:R-:W-:Y:S01]  /*185c0*/  IMAD R11, R17, 0x3000, R16 ;  /* 0x00003000110b7824 */ /* 0x002fe200078e0210 */
[----:B------:R-:W-:Y:S01]  /*185d0*/  R2UR UR10, R14 ;  /* 0x000000000e0a72ca */ /* 0x000fe200000e0000 */
[----:B------:R-:W-:Y:S01]  /*185e0*/  VIADD R10, R10, 0xffffffa0 ;  /* 0xffffffa00a0a7836 */ /* 0x000fe20000000000 */
[----:B------:R-:W-:Y:S01]  /*185f0*/  UIADD3.X UR5, URZ, UR41, URZ, UP0, !UPT ;  /* 0x000000293f057290 */ /* 0x000fe200087fe43f */
[----:B------:R-:W-:Y:S01]  /*18600*/  VIADD R11, R11, 0x1c400 ;  /* 0x0001c4000b0b7836 */ /* 0x000fe20000000000 */
[----:B------:R-:W-:Y:S01]  /*18610*/  UMOV UR6, 0x0 ;  /* 0x0000000000067882 */ /* 0x000fe20000000000 */
[----:B------:R-:W-:Y:S01]  /*18620*/  VIADD R12, R3, 0x22890 ;  /* 0x00022890030c7836 */ /* 0x000fe20000000000 */
[----:B------:R-:W-:-:S09]  /*18630*/  UMOV UR7, 0x12f00000 ;  /* 0x12f0000000077882 */ /* 0x000fd20000000000 */
.L_x_14465:
        /* <DEDUP_REMOVED lines=13> */
.L_x_14660:
[----:B------:R-:W-:Y:S05]  /*18710*/  BSYNC B2 ;  /* 0x0000000000027941 */ /* 0x000fea0003800000 */
.L_x_14466:
        /* <DEDUP_REMOVED lines=11> */
.L_x_14469:
[----:B------:R-:W-:Y:S05]  /*187d0*/  BSYNC B2 ;  /* 0x0000000000027941 */ /* 0x000fea0003800000 */
.L_x_14468:
        /* <DEDUP_REMOVED lines=9> */
.L_x_14470:
        /* <DEDUP_REMOVED lines=15> */
.L_x_14471:
        /* <DEDUP_REMOVED lines=15> */
.L_x_14472:
        /* <DEDUP_REMOVED lines=15> */
.L_x_14473:
        /* <DEDUP_REMOVED lines=10> */
.L_x_14460:
[----:B------:R-:W-:Y:S05]  /*18be0*/  BSYNC B1 ;  /* 0x0000000000017941 */ /* 0x000fea0003800000 */
.L_x_14459:
        /* <DEDUP_REMOVED lines=9> */
.L_x_14489:
[----:B------:R-:W-:Y:S05]  /*18c80*/  YIELD ;  /* 0x0000000000007946 */ /* 0x000fea0003800000 */
[----:B------:R-:W-:Y:S04]  /*18c90*/  BSSY B1, `(.L_x_14474) ;  /* 0x000007a000017945 */ /* 0x000fe80003800000 */
[----:B------:R-:W-:Y:S05]  /*18ca0*/  @!P6 BRA `(.L_x_14475) ;  /* 0x0000000400e0e947 */ /* 0x000fea0003800000 */
[----:B------:R-:W-:Y:S01]  /*18cb0*/  IMAD R9, R17, 0x8, R16 ;  /* 0x0000000811097824 */ /* 0x000fe200078e0210 */
[----:B------:R-:W-:Y:S01]  /*18cc0*/  SHF.L.U32 R2, R28, 0x1f, RZ ;  /* 0x0000001f1c027819 */ /* 0x000fe200000006ff */
[----:B0-----:R-:W0:Y:S01]  /*18cd0*/  S2R R3, SR_TID.X ;  /* 0x0000000000037919 */ /* 0x001e220000002100 */
[----:B------:R-:W-:Y:S02]  /*18ce0*/  BSSY B2, `(.L_x_14476) ;  /* 0x0000005000027945 */ /* 0x000fe40003800000 */
[----:B------:R-:W2:Y:S01]  /*18cf0*/  SYNCS.PHASECHK.TRANS64.TRYWAIT P1, [R9+URZ+0x228a0], R2 ;  /* 0x0228a002090075a7 */ /* 0x000ea2000802017f */
[----:B0-----:R-:W-:-:S04]  /*18d00*/  LOP3.LUT R3, R3, 0x7f, RZ, 0xc0, !PT ;  /* 0x0000007f03037812 */ /* 0x001fc800078ec0ff */
[----:B------:R-:W-:Y:S01]  /*18d10*/  ISETP.NE.AND P2, PT, R3, RZ, PT ;  /* 0x000000ff0300720c */ /* 0x000fe20003f45270 */
[----:B--2---:R-:W-:-:S12]  /*18d20*/  @!P1 BRA `(.L_x_14477) ;  /* 0x0000007400549947 */ /* 0x004fd80003800000 */
.L_x_14661:
[----:B------:R-:W-:Y:S05]  /*18d30*/  BSYNC B2 ;  /* 0x0000000000027941 */ /* 0x000fea0003800000 */
.L_x_14476:
        /* <DEDUP_REMOVED lines=9> */
.L_x_14479:
[----:B------:R-:W-:Y:S05]  /*18dd0*/  BSYNC B2 ;  /* 0x0000000000027941 */ /* 0x000fea0003800000 */
.L_x_14478:
        /* <DEDUP_REMOVED lines=10> */
[----:B------:R-:W-:-:S10]  /*18e80*/  UMOV UR7, 0x12f00000 ;  /* 0x12f0000000077882 */ /* 0x000fd40000000000 */
.L_x_14480:
        /* <DEDUP_REMOVED lines=13> */
.L_x_14662:
[----:B------:R-:W-:Y:S05]  /*18f60*/  BSYNC B2 ;  /* 0x0000000000027941 */ /* 0x000fea0003800000 */
.L_x_14481:
        /* <DEDUP_REMOVED lines=11> */
.L_x_14484:
[----:B------:R-:W-:Y:S05]  /*19020*/  BSYNC B2 ;  /* 0x0000000000027941 */ /* 0x000fea0003800000 */
.L_x_14483:
        /* <DEDUP_REMOVED lines=9> */
.L_x_14485:
        /* <DEDUP_REMOVED lines=15> */
.L_x_14486:
        /* <DEDUP_REMOVED lines=15> */
.L_x_14487:
        /* <DEDUP_REMOVED lines=15> */
.L_x_14488:
        /* <DEDUP_REMOVED lines=10> */
.L_x_14475:
[----:B------:R-:W-:Y:S05]  /*19430*/  BSYNC B1 ;  /* 0x0000000000017941 */ /* 0x000fea0003800000 */
.L_x_14474:
        /* <DEDUP_REMOVED lines=8> */
.L_x_14453:
[----:B------:R-:W-:Y:S05]  /*194c0*/  BSYNC B0 ;  /* 0x0000000000007941 */ /* 0x000fea0003800000 */
.L_x_14452:
        /* <DEDUP_REMOVED lines=46> */
.L_x_14491:
[----:B------:R-:W-:Y:S05]  /*197b0*/  BSYNC B0 ;  /* 0x0000000000007941 */ /* 0x000fea0003800000 */
.L_x_14490:
        /* <DEDUP_REMOVED lines=23> */
.L_x_14493:
        /* <DEDUP_REMOVED lines=14> */
[----:B-1----:R-:W-:Y:S02]  /*19a10*/  IMAD.U32 R11, RZ, RZ, UR5 ;  /* 0x00000005ff0b7e24 */ /* 0x002fe4000f8e00ff */
[----:B------:R-:W-:Y:S02]  /*19a20*/  IMAD.MOV.U32 R8, RZ, RZ, 0x70 ;  /* 0x00000070ff087424 */ /* 0x000fe400078e00ff */
[----:B------:R-:W-:Y:S02]  /*19a30*/  IMAD.MOV.U32 R12, RZ, RZ, 0x1 ;  /* 0x00000001ff0c7424 */ /* 0x000fe400078e00ff */
[----:B------:R-:W-:-:S07]  /*19a40*/  IMAD.MOV.U32 R13, RZ, RZ, RZ ;  /* 0x000000ffff0d7224 */ /* 0x000fce00078e00ff */
[----:B------:R-:W-:-:S07]  /*19a50*/  LEPC R20, `(.L_x_14496) ;  /* 0x000000001014794e */ /* 0x000fce0000000000 */
[----:B0-----:R-:W-:Y:S05]  /*19a60*/  CALL.ABS.NOINC R2 ;  /* 0x0000000002007343 */ /* 0x001fea0003c00000 */
.L_x_14496:
[----:B------:R-:W-:Y:S05]  /*19a70*/  BSYNC B6 ;  /* 0x0000000000067941 */ /* 0x000fea0003800000 */
.L_x_14495:
        /* <DEDUP_REMOVED lines=14> */
[----:B-1----:R-:W-:Y:S02]  /*19b60*/  IMAD.U32 R11, RZ, RZ, UR5 ;  /* 0x00000005ff0b7e24 */ /* 0x002fe4000f8e00ff */
[----:B------:R-:W-:Y:S02]  /*19b70*/  IMAD.MOV.U32 R8, RZ, RZ, 0x70 ;  /* 0x00000070ff087424 */ /* 0x000fe400078e00ff */
[----:B------:R-:W-:Y:S02]  /*19b80*/  IMAD.MOV.U32 R12, RZ, RZ, 0x1 ;  /* 0x00000001ff0c7424 */ /* 0x000fe400078e00ff */
[----:B0-----:R-:W-:-:S07]  /*19b90*/  IMAD.MOV.U32 R13, RZ, RZ, RZ ;  /* 0x000000ffff0d7224 */ /* 0x001fce00078e00ff */
[----:B------:R-:W-:-:S07]  /*19ba0*/  LEPC R20, `(.L_x_14499) ;  /* 0x000000001014794e */ /* 0x000fce0000000000 */
[----:B--2---:R-:W-:Y:S05]  /*19bb0*/  CALL.ABS.NOINC R2 ;  /* 0x0000000002007343 */ /* 0x004fea0003c00000 */
.L_x_14499:
        /* <DEDUP_REMOVED lines=15> */
.L_x_14498:
[----:B------:R-:W-:Y:S05]  /*19cb0*/  BSYNC B6 ;  /* 0x0000000000067941 */ /* 0x000fea0003800000 */
.L_x_14497:
[----:B------:R-:W2:Y:S01]  /*19cc0*/  LDL R34, [R1+0x20] ;  /* 0x0000200001227983 */ /* 0x000ea20000100800 */
[----:B------:R-:W-:Y:S01]  /*19cd0*/  ULDC.64 UR4, c[0x0][0x9f8] ;  /* 0x00027e0000047ab9 */ /* 0x000fe20000000a00 */
[----:B------:R-:W0:Y:S02]  /*19ce0*/  LDC R8, c[0x0][0x430] ;  /* 0x00010c00ff087b82 */ /* 0x000e240000000800 */
[----:B------:R-:W3:Y:S01]  /*19cf0*/  LDL R20, [R1] ;  /* 0x0000000001147983 */ /* 0x000ee20000100800 */
[----:B------:R-:W-:Y:S01]  /*19d00*/  ISETP.NE.U32.AND P0, PT, RZ, UR4, PT ;  /* 0x00000004ff007c0c */ /* 0x000fe2000bf05070 */
[----:B------:R-:W4:Y:S03]  /*19d10*/  S2R R21, SR_TID.X ;  /* 0x0000000000157919 */ /* 0x000f260000002100 */
[----:B------:R-:W-:-:S13]  /*19d20*/  ISETP.NE.AND.EX P0, PT, RZ, UR5, PT, P0 ;  /* 0x00000005ff007c0c */ /* 0x000fda000bf05300 */
[----:B------:R-:W-:Y:S01]  /*19d30*/  @P0 IADD3 R2, P1, R22, UR4, RZ ;  /* 0x0000000416020c10 */ /* 0x000fe2000ff3e0ff */
[----:B------:R-:W-:Y:S01]  /*19d40*/  IMAD.U32 R9, RZ, RZ, UR38 ;  /* 0x00000026ff097e24 */ /* 0x000fe2000f8e00ff */
[----:B------:R-:W1:Y:S01]  /*19d50*/  S2R R10, SR_TID.X ;  /* 0x00000000000a7919 */ /* 0x000e620000002100 */
[----:B------:R-:W-:Y:S01]  /*19d60*/  ULDC UR4, c[0x0][0x2f4] ;  /* 0x0000bd0000047ab9 */ /* 0x000fe20000000800 */
[----:B------:R-:W-:Y:S01]  /*19d70*/  @P0 IADD3.X R3, R33, UR5, RZ, P1, !PT ;  /* 0x0000000521030c10 */ /* 0x000fe20008ffe4ff */
[----:B------:R-:W-:-:S04]  /*19d80*/  ULDC UR5, c[0x0][0x320] ;  /* 0x0000c80000057ab9 */ /* 0x000fc80000000800 */
[----:B------:R3:W3:Y:S01]  /*19d90*/  @P0 LDG.E R29, desc[UR42][R2.64] ;  /* 0x0000002a021d0981 */ /* 0x0006e2000c1e1900 */
[----:B----4-:R-:W-:-:S04]  /*19da0*/  LOP3.LUT R21, R21, 0x7f, RZ, 0xc0, !PT ;  /* 0x0000007f15157812 */ /* 0x010fc800078ec0ff */
[----:B------:R-:W-:Y:S02]  /*19db0*/  SHF.R.U32.HI R0, RZ, 0x3, R21 ;  /* 0x00000003ff007819 */ /* 0x000fe40000011615 */
[----:B------:R-:W4:Y:S01]  /*19dc0*/  S2R R21, SR_TID.X ;  /* 0x0000000000157919 */ /* 0x000f220000002100 */
[----:B0-----:R-:W-:-:S13]  /*19dd0*/  ISETP.NE.AND P1, PT, R8, 0x1, PT ;  /* 0x000000010800780c */ /* 0x001fda0003f25270 */
[----:B------:R-:W0:Y:S08]  /*19de0*/  @P1 LDC R5, c[0x0][0x434] ;  /* 0x00010d00ff051b82 */ /* 0x000e300000000800 */
[----:B------:R-:W0:Y:S01]  /*19df0*/  @P1 LDC R4, c[0x0][0x438] ;  /* 0x00010e00ff041b82 */ /* 0x000e220000000800 */
[----:B----4-:R-:W-:-:S05]  /*19e00*/  IMAD.SHL.U32 R21, R21, 0x10, RZ ;  /* 0x0000001015157824 */ /* 0x010fca00078e00ff */
[----:B------:R-:W-:Y:S02]  /*19e10*/  LOP3.LUT R21, R0, 0x70, R21, 0xf8, !PT ;  /* 0x0000007000157812 */ /* 0x000fe400078ef815 */
[----:B------:R-:W-:Y:S02]  /*19e20*/  ISETP.NE.AND P2, PT, R9, 0x3, PT ;  /* 0x000000030900780c */ /* 0x000fe40003f45270 */
[----:B------:R-:W4:Y:S01]  /*19e30*/  S2R R9, SR_TID.X ;  /* 0x0000000000097919 */ /* 0x000f220000002100 */
[----:B-1----:R-:W-:Y:S01]  /*19e40*/  IMAD.SHL.U32 R10, R10, 0x8, RZ ;  /* 0x000000080a0a7824 */ /* 0x002fe200078e00ff */
[----:B------:R-:W-:-:S04]  /*19e50*/  LOP3.LUT R18, R18, 0xffffffbf, RZ, 0xc0, !PT ;  /* 0xffffffbf12127812 */ /* 0x000fc800078ec0ff */
[----:B------:R-:W-:-:S04]  /*19e60*/  LOP3.LUT R10, R10, 0x38, RZ, 0xc0, !PT ;  /* 0x000000380a0a7812 */ /* 0x000fc800078ec0ff */
[----:B------:R-:W-:Y:S02]  /*19e70*/  LOP3.LUT R10, R10, 0x40, RZ, 0xfc, !PT ;  /* 0x000000400a0a7812 */ /* 0x000fe400078efcff */
[----:B------:R-:W-:Y:S02]  /*19e80*/  @P2 LOP3.LUT R18, R18, 0x40, RZ, 0xfc, !PT ;  /* 0x0000004012122812 */ /* 0x000fe400078efcff */
[----:B------:R-:W-:Y:S01]  /*19e90*/  ISETP.GE.AND P4, PT, R10, UR5, PT ;  /* 0x000000050a007c0c */ /* 0x000fe2000bf86270 */
[----:B----4-:R-:W-:-:S05]  /*19ea0*/  IMAD.SHL.U32 R9, R9, 0x8, RZ ;  /* 0x0000000809097824 */ /* 0x010fca00078e00ff */
[----:B------:R-:W-:Y:S02]  /*19eb0*/  LOP3.LUT R9, R9, 0x38, RZ, 0xc0, !PT ;  /* 0x0000003809097812 */ /* 0x000fe400078ec0ff */
[----:B------:R-:W-:Y:S01]  /*19ec0*/  LOP3.LUT R18, R18, 0xfffffffe, RZ, 0xc0, !PT ;  /* 0xfffffffe12127812 */ /* 0x000fe200078ec0ff */
[----:B------:R-:W-:Y:S01]  /*19ed0*/  IMAD.MOV.U32 R36, RZ, RZ, RZ ;  /* 0x000000ffff247224 */ /* 0x000fe200078e00ff */
[----:B------:R-:W-:-:S04]  /*19ee0*/  LOP3.LUT R10, R9, 0x80, RZ, 0xfc, !PT ;  /* 0x00000080090a7812 */ /* 0x000fc800078efcff */
[----:B------:R-:W-:Y:S01]  /*19ef0*/  ISETP.GE.AND P3, PT, R10, UR5, PT ;  /* 0x000000050a007c0c */ /* 0x000fe2000bf66270 */
[----:B------:R-:W-:Y:S01]  /*19f00*/  UMOV UR6, 0xffffffff ;  /* 0xffffffff00067882 */ /* 0x000fe20000000000 */
[----:B--2---:R-:W-:-:S04]  /*19f10*/  VIADD R0, R34, 0xffffffff ;  /* 0xffffffff22007836 */ /* 0x004fc80000000000 */
[----:B------:R-:W-:-:S05]  /*19f20*/  IMAD R37, R0, 0x60, R21 ;  /* 0x0000006000257824 */ /* 0x000fca00078e0215 */
[----:B---3--:R-:W-:-:S04]  /*19f30*/  ISETP.GE.AND P0, PT, R37, R20, PT ;  /* 0x000000142500720c */ /* 0x008fc80003f06270 */
[----:B------:R-:W-:Y:S01]  /*19f40*/  ISETP.GT.U32.OR P0, PT, R21, 0x5f, P0 ;  /* 0x0000005f1500780c */ /* 0x000fe20000704470 */
[----:B------:R-:W-:-:S12]  /*19f50*/  IMAD.IADD R37, R37, 0x1, R32 ;  /* 0x0000000125257824 */ /* 0x000fd800078e0220 */
[----:B------:R-:W1:Y:S01]  /*19f60*/  @!P0 LDC.64 R2, c[0x0][0x428] ;  /* 0x00010a00ff028b82 */ /* 0x000e620000000a00 */
[----:B0-----:R-:W-:-:S04]  /*19f70*/  @P1 IMAD.HI.U32 R5, R37, R5, RZ ;  /* 0x0000000525051227 */ /* 0x001fc800078e00ff */
[----:B------:R-:W-:Y:S01]  /*19f80*/  IMAD.MOV.U32 R6, RZ, RZ, R37 ;  /* 0x000000ffff067224 */ /* 0x000fe200078e0025 */
[----:B------:R-:W-:Y:S02]  /*19f90*/  @P1 SHF.R.U32.HI R6, RZ, R4, R5 ;  /* 0x00000004ff061219 */ /* 0x000fe40000011605 */
[----:B------:R-:W-:Y:S02]  /*19fa0*/  SHF.R.S32.HI R34, RZ, 0x1f, R29 ;  /* 0x0000001fff227819 */ /* 0x000fe4000001141d */
[--C-:B------:R-:W-:Y:S01]  /*19fb0*/  @!P0 SHF.R.S32.HI R5, RZ, 0x1f, R6.reuse ;  /* 0x0000001fff058819 */ /* 0x100fe20000011406 */
[----:B------:R-:W-:Y:S02]  /*19fc0*/  @!P0 IMAD.MOV.U32 R4, RZ, RZ, R6 ;  /* 0x000000ffff048224 */ /* 0x000fe400078e0006 */
[-C--:B-1----:R-:W-:Y:S02]  /*19fd0*/  @!P0 IMAD R7, R34, R2.reuse, RZ ;  /* 0x0000000222078224 */ /* 0x082fe400078e02ff */
[----:B------:R-:W-:-:S04]  /*19fe0*/  @!P0 IMAD.WIDE.U32 R4, R29, R2, R4 ;  /* 0x000000021d048225 */ /* 0x000fc800078e0004 */
[----:B------:R-:W-:Y:S02]  /*19ff0*/  @!P0 IMAD R7, R29, R3, R7 ;  /* 0x000000031d078224 */ /* 0x000fe400078e0207 */
[----:B------:R-:W0:Y:S02]  /*1a000*/  @!P0 LDC.64 R2, c[0x0][0x418] ;  /* 0x00010600ff028b82 */ /* 0x000e240000000a00 */
[----:B------:R-:W-:Y:S01]  /*1a010*/  @!P0 IMAD.IADD R7, R5, 0x1, R7 ;  /* 0x0000000105078824 */ /* 0x000fe200078e0207 */
[----:B0-----:R-:W-:-:S04]  /*1a020*/  @!P0 LEA R2, P1, R4, R2, 0x2 ;  /* 0x0000000204028211 */ /* 0x001fc800078210ff */
[----:B------:R-:W-:Y:S02]  /*1a030*/  @!P0 LEA.HI.X R3, R4, R3, R7, 0x2, P1 ;  /* 0x0000000304038211 */ /* 0x000fe400008f1407 */
[----:B------:R-:W-:-:S03]  /*1a040*/  ISETP.GE.AND P1, PT, R9, UR4, PT ;  /* 0x0000000409007c0c */ /* 0x000fc6000bf26270 */
[----:B------:R0:W5:Y:S10]  /*1a050*/  @!P0 LDG.E R36, desc[UR42][R2.64] ;  /* 0x0000002a02248981 */ /* 0x000174000c1e1900 */
[----:B------:R-:W-:-:S04]  /*1a060*/  @P1 LOP3.LUT R18, R18, 0x1, RZ, 0xfc, !PT ;  /* 0x0000000112121812 */ /* 0x000fc800078efcff */
[----:B------:R-:W-:-:S04]  /*1a070*/  LOP3.LUT R18, R18, 0xfffffff7, RZ, 0xc0, !PT ;  /* 0xfffffff712127812 */ /* 0x000fc800078ec0ff */
[----:B------:R-:W-:Y:S02]  /*1a080*/  @P4 LOP3.LUT R18, R18, 0x8, RZ, 0xfc, !PT ;  /* 0x0000000812124812 */ /* 0x000fe400078efcff */
[C---:B------:R-:W-:Y:S02]  /*1a090*/  ISETP.GE.AND P0, PT, R9.reuse, UR5, PT ;  /* 0x0000000509007c0c */ /* 0x040fe4000bf06270 */
[----:B------:R-:W-:Y:S02]  /*1a0a0*/  LOP3.LUT R18, R18, 0xffffffef, RZ, 0xc0, !PT ;  /* 0xffffffef12127812 */ /* 0x000fe400078ec0ff */
[----:B------:R-:W-:Y:S02]  /*1a0b0*/  LOP3.LUT R9, R9, 0xc0, RZ, 0xfc, !PT ;  /* 0x000000c009097812 */ /* 0x000fe400078efcff */
[----:B------:R-:W-:Y:S02]  /*1a0c0*/  LOP3.LUT R18, R18, 0xfffffffb, RZ, 0xc0, !PT ;  /* 0xfffffffb12127812 */ /* 0x000fe400078ec0ff */
[----:B------:R-:W-:-:S02]  /*1a0d0*/  ISETP.GE.AND P1, PT, R9, UR5, PT ;  /* 0x0000000509007c0c */ /* 0x000fc4000bf26270 */
[----:B------:R-:W-:-:S04]  /*1a0e0*/  @P3 LOP3.LUT R18, R18, 0x4, RZ, 0xfc, !PT ;  /* 0x0000000412123812 */ /* 0x000fc800078efcff */
[----:B------:R-:W-:Y:S01]  /*1a0f0*/  @P0 LOP3.LUT R18, R18, 0x10, RZ, 0xfc, !PT ;  /* 0x0000001012120812 */ /* 0x000fe200078efcff */
[----:B------:R-:W-:-:S03]  /*1a100*/  IMAD.MOV R4, RZ, RZ, -R6 ;  /* 0x000000ffff047224 */ /* 0x000fc600078e0a06 */
[----:B------:R-:W-:Y:S01]  /*1a110*/  LOP3.LUT R18, R18, 0xfffffffd, RZ, 0xc0, !PT ;  /* 0xfffffffd12127812 */ /* 0x000fe200078ec0ff */
[----:B------:R-:W-:-:S03]  /*1a120*/  IMAD R37, R8, R4, R37 ;  /* 0x0000000408257224 */ /* 0x000fc600078e0225 */
[----:B------:R-:W-:Y:S01]  /*1a130*/  @P1 LOP3.LUT R18, R18, 0x2, RZ, 0xfc, !PT ;  /* 0x0000000212121812 */ /* 0x000fe200078efcff */
[----:B0-----:R-:W-:Y:S06]  /*1a140*/  BRA.DIV UR6, `(.L_x_14500) ;  /* 0x0000006206747947 */ /* 0x001fec000b800000 */
.L_x_14665:
[----:B------:R-:W-:Y:S02]  /*1a150*/  SEL R6, RZ, 0x1, P0 ;  /* 0x00000001ff067807 */ /* 0x000fe40000000000 */
[----:B------:R-:W-:Y:S02]  /*1a160*/  ISETP.GT.U32.AND P0, PT, R21, 0x5f, PT ;  /* 0x0000005f1500780c */ /* 0x000fe40003f04070 */
[----:B------:R-:W-:-:S11]  /*1a170*/  LOP3.LUT R18, R18, 0xffffffdf, RZ, 0xc0, !PT ;  /* 0xffffffdf12127812 */ /* 0x000fd600078ec0ff */
[----:B------:R-:W-:Y:S01]  /*1a180*/  @P0 LOP3.LUT R18, R18, 0x20, RZ, 0xfc, !PT ;  /* 0x0000002012120812 */ /* 0x000fe200078efcff */
[----:B------:R-:W-:Y:S06]  /*1a190*/  @!P2 BRA `(.L_x_14501) ;  /* 0x000000000004a947 */ /* 0x000fec0003800000 */
[----:B------:R-:W-:Y:S01]  /*1a1a0*/  BPT.TRAP 0x1 ;  /* 0x000000040000795c */ /* 0x000fe20000300000 */
.L_x_14501:
[----:B------:R-:W-:Y:S01]  /*1a1b0*/  IMAD R33, R0, -0x60, R20 ;  /* 0xffffffa000217824 */ /* 0x000fe200078e0214 */
[----:B------:R-:W-:Y:S01]  /*1a1c0*/  SHF.L.U32 R0, R23, 0x1f, RZ ;  /* 0x0000001f17007819 */ /* 0x000fe200000006ff */
[----:B------:R-:W-:Y:S01]  /*1a1d0*/  IMAD R22, R19, 0x8, R16 ;  /* 0x0000000813167824 */ /* 0x000fe200078e0210 */
[----:B------:R-:W-:Y:S03]  /*1a1e0*/  BSSY B0, `(.L_x_14502) ;  /* 0x0000003000007945 */ /* 0x000fe60003800000 */
[----:B------:R-:W0:Y:S02]  /*1a1f0*/  SYNCS.PHASECHK.TRANS64.TRYWAIT P0, [R22+URZ+0x22840], R0 ;  /* 0x02284000160075a7 */ /* 0x000e24000800017f */
[----:B0-----:R-:W-:Y:S05]  /*1a200*/  @!P0 BRA `(.L_x_14503) ;  /* 0x0000006000788947 */ /* 0x001fea0003800000 */
.L_x_14666:
[----:B------:R-:W-:Y:S05]  /*1a210*/  BSYNC B0 ;  /* 0x0000000000007941 */ /* 0x000fea0003800000 */
.L_x_14502:
        /* <DEDUP_REMOVED lines=24> */
[----:B-1----:R-:W-:-:S04]  /*1a3a0*/  LOP3.LUT R4, R4, 0x7f, RZ, 0xc0, !PT ;  /* 0x0000007f04047812 */ /* 0x002fc800078ec0ff */
        /* <DEDUP_REMOVED lines=59> */
.L_x_14680:
        /* <DEDUP_REMOVED lines=10> */
.L_x_14505:
        /* <DEDUP_REMOVED lines=11> */
.L_x_14506:
[----:B------:R1:W5:Y:S01]  /*1a8b0*/  LDL.LU R4, [R1+0x14] ;  /* 0x0000140001047983 */ /* 0x0003620000300800 */
[----:B------:R-:W-:Y:S01]  /*1a8c0*/  LOP3.LUT P0, RZ, R18, 0x4, RZ, 0xc0, !PT ;  /* 0x0000000412ff7812 */ /* 0x000fe2000780c0ff */
[----:B------:R1:W-:Y:S02]  /*1a8d0*/  SYNCS.ARRIVE.TRANS64.A1T0 RZ, [R22+URZ+0x22830], RZ ;  /* 0x022830ff16ff79a7 */ /* 0x0003e4000810003f */
[----:B0-----:R1:W5:Y:S10]  /*1a8e0*/  LDL.LU R3, [R1+0x8] ;  /* 0x0000080001037983 */ /* 0x0013740000300800 */
[----:B------:R-:W-:Y:S05]  /*1a8f0*/  WARPSYNC.ALL ;  /* 0x0000000000007948 */ /* 0x000fea0003800000 */
[----:B------:R-:W-:Y:S01]  /*1a900*/  ULDC.64 UR4, c[0x0][0xa00] ;  /* 0x0002800000047ab9 */ /* 0x000fe20000000a00 */
[----:B------:R-:W-:Y:S01]  /*1a910*/  SEL R2, RZ, 0x4, P0 ;  /* 0x00000004ff027807 */ /* 0x000fe20000000000 */
[----:B------:R-:W-:Y:S01]  /*1a920*/  BSSY B6, `(.L_x_14507) ;  /* 0x0000029000067945 */ /* 0x000fe20003800000 */
[----:B------:R-:W-:Y:S01]  /*1a930*/  BAR.SYNC.DEFER_BLOCKING 0x8, 0x180 ;  /* 0x0206000000007b1d */ /* 0x000fe20000010000 */
[----:B------:R-:W-:Y:S02]  /*1a940*/  ISETP.NE.U32.AND P0, PT, RZ, UR4, PT ;  /* 0x00000004ff007c0c */ /* 0x000fe4000bf05070 */
[----:B------:R-:W-:-:S02]  /*1a950*/  LOP3.LUT P2, RZ, R18, 0x8, RZ, 0xc0, !PT ;  /* 0x0000000812ff7812 */ /* 0x000fc4000784c0ff */
[----:B------:R-:W-:Y:S01]  /*1a960*/  ISETP.NE.AND.EX P0, PT, RZ, UR5, PT, P0 ;  /* 0x00000005ff007c0c */ /* 0x000fe2000bf05300 */
[----:B------:R-:W-:Y:S01]  /*1a970*/  ULDC.64 UR4, c[0x0][0x298] ;  /* 0x0000a60000047ab9 */ /* 0x000fe20000000a00 */
[----:B------:R-:W-:Y:S02]  /*1a980*/  LOP3.LUT P1, RZ, R18, 0x2, RZ, 0xc0, !PT ;  /* 0x0000000212ff7812 */ /* 0x000fe4000782c0ff */
[----:B------:R-:W-:Y:S02]  /*1a990*/  SEL R0, RZ, 0x2, P2 ;  /* 0x00000002ff007807 */ /* 0x000fe40001000000 */
[----:B------:R-:W-:Y:S02]  /*1a9a0*/  SEL R5, R35, RZ, !P0 ;  /* 0x000000ff23057207 */ /* 0x000fe40004000000 */
[----:B------:R-:W-:Y:S02]  /*1a9b0*/  IADD3 R0, R2, R0, R6 ;  /* 0x0000000002007210 */ /* 0x000fe40007ffe006 */
[----:B------:R-:W-:Y:S01]  /*1a9c0*/  SEL R35, RZ, 0x8, P1 ;  /* 0x00000008ff237807 */ /* 0x000fe20000800000 */
[----:B------:R0:W-:Y:S04]  /*1a9d0*/  STL [R1], R5 ;  /* 0x0000000501007387 */ /* 0x0001e80000100800 */
[----:B------:R-:W-:Y:S01]  /*1a9e0*/  IMAD.IADD R35, R0, 0x1, R35 ;  /* 0x0000000100237824 */ /* 0x000fe200078e0223 */
[----:B-----5:R-:W-:-:S02]  /*1a9f0*/  SEL R2, R4, RZ, !P0 ;  /* 0x000000ff04027207 */ /* 0x020fc40004000000 */
[----:B------:R-:W-:Y:S01]  /*1aa00*/  SHF.R.S32.HI R0, RZ, 0x1f, R3 ;  /* 0x0000001fff007819 */ /* 0x000fe20000011403 */
[C---:B0-----:R-:W-:Y:S02]  /*1aa10*/  IMAD.WIDE.U32 R4, R3.reuse, UR4, RZ ;  /* 0x0000000403047c25 */ /* 0x041fe4000f8e00ff */
[----:B------:R0:W-:Y:S02]  /*1aa20*/  STL [R1+0x14], R2 ;  /* 0x0000140201007387 */ /* 0x0001e40000100800 */
[----:B------:R-:W-:Y:S02]  /*1aa30*/  IMAD R0, R0, UR4, RZ ;  /* 0x0000000400007c24 */ /* 0x000fe4000f8e02ff */
[----:B------:R2:W-:Y:S02]  /*1aa40*/  STL.64 [R1+0x18], R4 ;  /* 0x0000180401007387 */ /* 0x0005e40000100a00 */
[----:B------:R-:W-:Y:S02]  /*1aa50*/  IMAD R0, R3, UR5, R0 ;  /* 0x0000000503007c24 */ /* 0x000fe4000f8e0200 */
[----:B0-----:R-:W-:-:S02]  /*1aa60*/  VIADD R2, R16, 0x18400 ;  /* 0x0001840010027836 */ /* 0x001fc40000000000 */
[----:B------:R-:W-:-:S03]  /*1aa70*/  IMAD.IADD R0, R5, 0x1, R0 ;  /* 0x0000000105007824 */ /* 0x000fc600078e0200 */
[----:B------:R-:W-:Y:S02]  /*1aa80*/  LOP3.LUT P0, RZ, R2, 0x3ff, RZ, 0xc0, !PT ;  /* 0x000003ff02ff7812 */ /* 0x000fe4000780c0ff */
[----:B------:R2:W-:Y:S11]  /*1aa90*/  STL [R1+0x8], R0 ;  /* 0x0000080001007387 */ /* 0x0005f60000100800 */
[----:B--2---:R-:W-:Y:S05]  /*1aaa0*/  @!P0 BRA `(.L_x_14508) ;  /* 0x0000000000408947 */ /* 0x004fea0003800000 */
        /* <DEDUP_REMOVED lines=16> */
.L_x_14508:
[----:B------:R-:W-:Y:S05]  /*1abb0*/  BSYNC B6 ;  /* 0x0000000000067941 */ /* 0x000fea0003800000 */
.L_x_14507:
[----:B------:R-:W2:Y:S01]  /*1abc0*/  LDL.LU R0, [R1+0x8] ;  /* 0x0000080001007983 */ /* 0x000ea20000300800 */
[----:B------:R-:W-:Y:S01]  /*1abd0*/  ULDC.64 UR4, c[0x0][0x2d8] ;  /* 0x0000b60000047ab9 */ /* 0x000fe20000000a00 */
[----:B------:R-:W0:Y:S02]  /*1abe0*/  LDC R7, c[0x0][0x448] ;  /* 0x00011200ff077b82 */ /* 0x000e240000000800 */
[----:B------:R-:W2:Y:S04]  /*1abf0*/  LDL.LU.64 R2, [R1+0x18] ;  /* 0x0000180001027983 */ /* 0x000ea80000300a00 */
[----:B------:R-:W3:Y:S04]  /*1ac00*/  LDL.LU R20, [R1+0x14] ;  /* 0x0000140001147983 */ /* 0x000ee80000300800 */
[----:B------:R-:W4:Y:S04]  /*1ac10*/  LDL.LU R21, [R1] ;  /* 0x0000000001157983 */ /* 0x000f280000300800 */
[----:B------:R0:W5:Y:S02]  /*1ac20*/  LDL R8, [R1+0x4] ;  /* 0x0000040001087983 */ /* 0x0001640000100800 */
[----:B0-----:R-:W-:-:S13]  /*1ac30*/  ISETP.NE.AND P0, PT, R7, 0x1, PT ;  /* 0x000000010700780c */ /* 0x001fda0003f05270 */
        /* <DEDUP_REMOVED lines=11> */
[----:B------:R-:W-:Y:S02]  /*1acf0*/  IMAD.IADD R3, R3, 0x1, R0 ;  /* 0x0000000103037824 */ /* 0x000fe400078e0200 */
[----:B------:R-:W4:Y:S01]  /*1ad00*/  @P0 LDC R0, c[0x0][0x450] ;  /* 0x00011400ff000b82 */ /* 0x000f220000000800 */
        /* <DEDUP_REMOVED lines=9> */
[----:B----4-:R-:W-:Y:S01]  /*1ada0*/  @P0 SHF.R.U32.HI R4, RZ, R0, R6 ;  /* 0x00000000ff040219 */ /* 0x010fe20000011606 */
        /* <DEDUP_REMOVED lines=28> */
[----:B------:R-:W2:Y:S03]  /*1af70*/  SHFL.IDX PT, R2, R4, RZ, 0x181f ;  /* 0x00181fff04027589 */ /* 0x000ea600000e0000 */
[C---:B------:R-:W-:Y:S01]  /*1af80*/  VIADD R6, R25.reuse, 0x10 ;  /* 0x0000001019067836 */ /* 0x040fe20000000000 */
[----:B------:R-:W-:-:S13]  /*1af90*/  ISETP.GE.AND P0, PT, R25, R5, PT ;  /* 0x000000051900720c */ /* 0x000fda0003f06270 */
[----:B0-----:R-:W-:-:S05]  /*1afa0*/  @!P0 LEA R3, P2, R9, R3, 0x1 ;  /* 0x0000000309038211 */ /* 0x001fca00078408ff */
[----:B--2---:R-:W-:-:S05]  /*1afb0*/  @!P0 IMAD.X R2, RZ, RZ, R2, P2 ;  /* 0x000000ffff028224 */ /* 0x004fca00010e0602 */
        /* <DEDUP_REMOVED lines=58> */
[----:B------:R-:W3:Y:S04]  /*1b360*/  SHFL.IDX PT, R4, R4, 0x7, 0x181f ;  /* 0x00f81f0004047f89 */ /* 0x000ee800000e0000 */
[----:B------:R-:W4:Y:S01]  /*1b370*/  SHFL.IDX PT, R0, R0, 0x7, 0x181f ;  /* 0x00f81f0000007f89 */ /* 0x000f2200000e0000 */
[----:B0-----:R-:W-:-:S05]  /*1b380*/  @!P0 LEA R3, P2, R9, R3, 0x1 ;  /* 0x0000000309038211 */ /* 0x001fca00078408ff */
[----:B--2---:R-:W-:-:S05]  /*1b390*/  @!P0 IMAD.X R2, RZ, RZ, R2, P2 ;  /* 0x000000ffff028224 */ /* 0x004fca00010e0602 */
[----:B------:R-:W-:-:S04]  /*1b3a0*/  @!P0 LOP3.LUT R3, R3, R2, RZ, 0x3c, !PT ;  /* 0x0000000203038212 */ /* 0x000fc800078e3cff */
[----:B------:R-:W-:-:S04]  /*1b3b0*/  @!P0 LOP3.LUT R2, R3, R2, RZ, 0x3c, !PT ;  /* 0x0000000203028212 */ /* 0x000fc800078e3cff */
[----:B------:R-:W-:-:S05]  /*1b3c0*/  @!P0 LOP3.LUT R3, R3, R2, RZ, 0x3c, !PT ;  /* 0x0000000203038212 */ /* 0x000fca00078e3cff */
[----:B---34-:R2:W-:Y:S02]  /*1b3d0*/  @!P0 LDGSTS.E.BYPASS.LTC128B.128 [R8+0x1b400], desc[UR42][R2.64], !P1 ;  /* 0x1b40000002088fae */ /* 0x0185e4000c901d6a */
.L_x_14697:
        /* <DEDUP_REMOVED lines=10> */
.L_x_14510:
        /* <DEDUP_REMOVED lines=18> */
.L_x_14698:
[----:B------:R-:W-:Y:S05]  /*1b5a0*/  BSYNC B0 ;  /* 0x0000000000007941 */ /* 0x000fea0003800000 */
.L_x_14511:
[----:B------:R-:W-:-:S05]  /*1b5b0*/  IMAD.U32 R0, RZ, RZ, UR38 ;  /* 0x00000026ff007e24 */ /* 0x000fca000f8e00ff */
[----:B------:R-:W-:-:S13]  /*1b5c0*/  ISETP.NE.AND P0, PT, R0, 0x3, PT ;  /* 0x000000030000780c */ /* 0x000fda0003f05270 */
[----:B------:R-:W-:Y:S05]  /*1b5d0*/  @!P0 BRA `(.L_x_14513) ;  /* 0x0000000000048947 */ /* 0x000fea0003800000 */
[----:B------:R-:W-:Y:S01]  /*1b5e0*/  BPT.TRAP 0x1 ;  /* 0x000000040000795c */ /* 0x000fe20000300000 */
.L_x_14513:
[----:B0-----:R-:W-:Y:S01]  /*1b5f0*/  SHF.L.U32 R3, R23, 0x1f, RZ ;  /* 0x0000001f17037819 */ /* 0x001fe200000006ff */
[----:B------:R-:W-:Y:S03]  /*1b600*/  BSSY B0, `(.L_x_14514) ;  /* 0x0000003000007945 */ /* 0x000fe60003800000 */
[----:B------:R-:W0:Y:S02]  /*1b610*/  SYNCS.PHASECHK.TRANS64.TRYWAIT P0, [R22+URZ+0x22860], R3 ;  /* 0x02286003160075a7 */ /* 0x000e24000800017f */
[----:B0-----:R-:W-:Y:S05]  /*1b620*/  @!P0 BRA `(.L_x_14515) ;  /* 0x00000060003c8947 */ /* 0x001fea0003800000 */
.L_x_14699:
[----:B------:R-:W-:Y:S05]  /*1b630*/  BSYNC B0 ;  /* 0x0000000000007941 */ /* 0x000fea0003800000 */
.L_x_14514:
[----:B------:R-:W2:Y:S01]  /*1b640*/  LDL.LU R0, [R1+0x28] ;  /* 0x0000280001007983 */ /* 0x000ea20000300800 */
[----:B------:R-:W-:Y:S01]  /*1b650*/  ULDC.64 UR4, c[0x0][0x328] ;  /* 0x0000ca0000047ab9 */ /* 0x000fe20000000a00 */
[----:B------:R-:W-:Y:S02]  /*1b660*/  ULDC.64 UR6, c[0x0][0x318] ;  /* 0x0000c60000067ab9 */ /* 0x000fe40000000a00 */
[----:B------:R-:W3:Y:S01]  /*1b670*/  LDL.LU R4, [R1+0x2c] ;  /* 0x00002c0001047983 */ /* 0x000ee20000300800 */
[----:B0-----:R-:W-:-:S04]  /*1b680*/  IMAD.WIDE.U32 R2, R37, UR4, RZ ;  /* 0x0000000425027c25 */ /* 0x001fc8000f8e00ff */
[----:B--2---:R-:W-:-:S04]  /*1b690*/  IMAD R0, R0, UR4, RZ ;  /* 0x0000000400007c24 */ /* 0x004fc8000f8e02ff */
[----:B------:R-:W-:Y:S01]  /*1b6a0*/  IMAD R5, R37, UR5, R0 ;  /* 0x0000000525057c24 */ /* 0x000fe2000f8e0200 */
[----:B------:R-:W-:-:S03]  /*1b6b0*/  ULDC.64 UR4, c[0x0][0x338] ;  /* 0x0000ce0000047ab9 */ /* 0x000fc60000000a00 */
[----:B------:R-:W-:Y:S02]  /*1b6c0*/  IMAD.IADD R3, R3, 0x1, R5 ;  /* 0x0000000103037824 */ /* 0x000fe400078e0205 */
[----:B---3--:R-:W-:Y:S02]  /*1b6d0*/  IMAD R5, R4, UR4, RZ ;  /* 0x0000000404057c24 */ /* 0x008fe4000f8e02ff */
        /* <DEDUP_REMOVED lines=15> */
[----:B------:R-:W2:Y:S01]  /*1b7d0*/  SHFL.IDX PT, R14, R5, RZ, 0x181f ;  /* 0x00181fff050e7589 */ /* 0x000ea200000e0000 */
[----:B------:R-:W-:Y:S02]  /*1b7e0*/  ISETP.NE.U32.AND P3, PT, R7, 0x1, PT ;  /* 0x000000010700780c */ /* 0x000fe40003f65070 */
[----:B------:R-:W-:Y:S01]  /*1b7f0*/  LOP3.LUT P1, RZ, R35, 0x4, RZ, 0xc0, !PT ;  /* 0x0000000423ff7812 */ /* 0x000fe2000782c0ff */
        /* <DEDUP_REMOVED lines=41> */
[----:B------:R-:W-:Y:S04]  /*1ba90*/  SHFL.IDX PT, R14, R5, 0x4, 0x181f ;  /* 0x00981f00050e7f89 */ /* 0x000fe800000e0000 */
[----:B0-----:R-:W0:Y:S02]  /*1baa0*/  SHFL.IDX PT, R3, R6, 0x3, 0x181f ;  /* 0x00781f0006037f89 */ /* 0x001e2400000e0000 */
[----:B0-----:R-:W-:Y:S01]  /*1bab0*/  IMAD.X R9, RZ, RZ, R3, P4 ;  /* 0x000000ffff097224 */ /* 0x001fe200020e0603 */
[C---:B------:R-:W-:Y:S01]  /*1bac0*/  ISETP.LT.OR P4, PT, R33.reuse, 0x31, P3 ;  /* 0x000000312100780c */ /* 0x040fe20001f81670 */
[----:B------:R-:W0:Y:S04]  /*1bad0*/  SHFL.IDX PT, R3, R6, 0x4, 0x181f ;  /* 0x00981f0006037f89 */ /* 0x000e2800000e0000 */
[----:B------:R-:W2:Y:S08]  /*1bae0*/  SHFL.IDX PT, R6, R6, 0x5, 0x181f ;  /* 0x00b81f0006067f89 */ /* 0x000eb000000e0000 */
        /* <DEDUP_REMOVED lines=8> */
[----:B------:R3:W4:Y:S02]  /*1bb70*/  SHFL.IDX PT, R14, R5, 0x5, 0x181f ;  /* 0x00b81f00050e7f89 */ /* 0x00072400000e0000 */
        /* <DEDUP_REMOVED lines=9> */
.L_x_14713:
[C---:B------:R-:W-:Y:S02]  /*1bc10*/  ISETP.LT.OR P3, PT, R33.reuse, 0x51, P3 ;  /* 0x000000512100780c */ /* 0x040fe40001f61670 */
[C---:B------:R-:W-:Y:S02]  /*1bc20*/  ISETP.LT.OR P2, PT, R33.reuse, 0x51, !P2 ;  /* 0x000000512100780c */ /* 0x040fe40005741670 */
[C---:B------:R-:W-:Y:S02]  /*1bc30*/  ISETP.LT.OR P1, PT, R33.reuse, 0x51, !P1 ;  /* 0x000000512100780c */ /* 0x040fe40004f21670 */
[----:B0--3--:R-:W-:Y:S02]  /*1bc40*/  IADD3 R2, P4, R14, R0, RZ ;  /* 0x000000000e027210 */ /* 0x009fe40007f9e0ff */
        /* <DEDUP_REMOVED lines=11> */
.L_x_14517:
        /* <DEDUP_REMOVED lines=11> */
.L_x_14518:
[----:B------:R-:W2:Y:S01]  /*1bdb0*/  LDL.LU R2, [R1+0x20] ;  /* 0x0000200001027983 */ /* 0x000ea20000300800 */
[----:B------:R0:W-:Y:S01]  /*1bdc0*/  SYNCS.ARRIVE.TRANS64.A1T0 RZ, [R22+URZ+0x22850], RZ ;  /* 0x022850ff16ff79a7 */ /* 0x0001e2000810003f */
[----:B------:R-:W-:Y:S01]  /*1bdd0*/  BSSY B0, `(.L_x_14519) ;  /* 0x00000dc000007945 */ /* 0x000fe20003800000 */
[----:B--2---:R-:W-:-:S05]  /*1bde0*/  VIADD R10, R2, 0xfffffffe ;  /* 0xfffffffe020a7836 */ /* 0x004fca0000000000 */
[----:B------:R-:W-:-:S13]  /*1bdf0*/  ISETP.GE.AND P0, PT, R10, R31, PT ;  /* 0x0000001f0a00720c */ /* 0x000fda0003f06270 */
[----:B0-----:R-:W-:Y:S05]  /*1be00*/  @!P0 BRA `(.L_x_14520) ;  /* 0x0000000c00608947 */ /* 0x001fea0003800000 */
.L_x_14533:
[----:B0-----:R-:W0:Y:S01]  /*1be10*/  S2R R2, SR_TID.X ;  /* 0x0000000000027919 */ /* 0x001e220000002100 */
[----:B--2---:R-:W2:Y:S01]  /*1be20*/  LDC R8, c[0x0][0x430] ;  /* 0x00010c00ff087b82 */ /* 0x004ea20000000800 */
[----:B------:R-:W-:Y:S01]  /*1be30*/  IMAD R9, R10, 0x60, R32 ;  /* 0x000000600a097824 */ /* 0x000fe200078e0220 */
[----:B---3--:R-:W3:Y:S01]  /*1be40*/  S2R R4, SR_TID.X ;  /* 0x0000000000047919 */ /* 0x008ee20000002100 */
[----:B------:R-:W-:Y:S01]  /*1be50*/  VIADD R19, R19, 0x1 ;  /* 0x0000000113137836 */ /* 0x000fe20000000000 */
[----:B--2---:R-:W-:Y:S02]  /*1be60*/  ISETP.NE.AND P0, PT, R8, 0x1, PT ;  /* 0x000000010800780c */ /* 0x004fe40003f05270 */
[----:B0-----:R-:W-:Y:S01]  /*1be70*/  LOP3.LUT R2, R2, 0x7f, RZ, 0xc0, !PT ;  /* 0x0000007f02027812 */ /* 0x001fe200078ec0ff */
[----:B---3--:R-:W-:-:S03]  /*1be80*/  IMAD.SHL.U32 R4, R4, 0x10, RZ ;  /* 0x0000001004047824 */ /* 0x008fc600078e00ff */
[----:B------:R-:W-:-:S07]  /*1be90*/  SHF.R.U32.HI R2, RZ, 0x3, R2 ;  /* 0x00000003ff027819 */ /* 0x000fce0000011602 */
[----:B------:R-:W0:Y:S01]  /*1bea0*/  @P0 LDC R3, c[0x0][0x438] ;  /* 0x00010e00ff030b82 */ /* 0x000e220000000800 */
[----:B------:R-:W-:-:S04]  /*1beb0*/  LOP3.LUT R4, R2, 0x70, R4, 0xf8, !PT ;  /* 0x0000007002047812 */ /* 0x000fc800078ef804 */
[----:B------:R-:W-:-:S03]  /*1bec0*/  ISETP.GT.U32.AND P1, PT, R4, 0x5f, PT ;  /* 0x0000005f0400780c */ /* 0x000fc60003f24070 */
[----:B------:R-:W2:Y:S01]  /*1bed0*/  @P0 LDC R2, c[0x0][0x434] ;  /* 0x00010d00ff020b82 */ /* 0x000ea20000000800 */
[----:B------:R-:W-:-:S04]  /*1bee0*/  IMAD.IADD R9, R4, 0x1, R9 ;  /* 0x0000000104097824 */ /* 0x000fc800078e0209 */
[----:B------:R-:W-:-:S05]  /*1bef0*/  IMAD.MOV.U32 R11, RZ, RZ, R9 ;  /* 0x000000ffff0b7224 */ /* 0x000fca00078e0009 */
[----:B------:R-:W3:Y:S08]  /*1bf00*/  @!P1 LDC.64 R4, c[0x0][0x428] ;  /* 0x00010a00ff049b82 */ /* 0x000ef00000000a00 */
[----:B------:R-:W4:Y:S01]  /*1bf10*/  @!P1 LDC.64 R6, c[0x0][0x418] ;  /* 0x00010600ff069b82 */ /* 0x000f220000000a00 */
[----:B--2---:R-:W-:-:S05]  /*1bf20*/  @P0 IMAD.HI.U32 R2, R9, R2, RZ ;  /* 0x0000000209020227 */ /* 0x004fca00078e00ff */
[----:B0-----:R-:W-:-:S04]  /*1bf30*/  @P0 SHF.R.U32.HI R11, RZ, R3, R2 ;  /* 0x00000003ff0b0219 */ /* 0x001fc80000011602 */
[----:B------:R-:W-:Y:S01]  /*1bf40*/  @!P1 SHF.R.S32.HI R3, RZ, 0x1f, R11 ;  /* 0x0000001fff039819 */ /* 0x000fe2000001140b */
[----:B---3--:R-:W-:-:S04]  /*1bf50*/  @!P1 IMAD R2, R34, R4, RZ ;  /* 0x0000000422029224 */ /* 0x008fc800078e02ff */
[----:B------:R-:W-:Y:S02]  /*1bf60*/  @!P1 IMAD R5, R29, R5, R2 ;  /* 0x000000051d059224 */ /* 0x000fe400078e0202 */
[----:B------:R-:W-:-:S04]  /*1bf70*/  @!P1 IMAD.MOV.U32 R2, RZ, RZ, R11 ;  /* 0x000000ffff029224 */ /* 0x000fc800078e000b */
[----:B------:R-:W-:-:S04]  /*1bf80*/  @!P1 IMAD.WIDE.U32 R2, R29, R4, R2 ;  /* 0x000000041d029225 */ /* 0x000fc800078e0002 */
[----:B------:R-:W-:Y:S01]  /*1bf90*/  @!P1 IMAD.IADD R5, R5, 0x1, R3 ;  /* 0x0000000105059824 */ /* 0x000fe200078e0203 */
[C---:B----4-:R-:W-:Y:S01]  /*1bfa0*/  @!P1 LEA R6, P0, R2.reuse, R6, 0x2 ;  /* 0x0000000602069211 */ /* 0x050fe200078010ff */
        /* <DEDUP_REMOVED lines=17> */
.L_x_14521:
[----:B------:R-:W-:Y:S01]  /*1c0c0*/  IMAD R6, R19, 0x8, R16 ;  /* 0x0000000813067824 */ /* 0x000fe200078e0210 */
[----:B-1----:R-:W-:Y:S01]  /*1c0d0*/  SHF.L.U32 R22, R23, 0x1f, RZ ;  /* 0x0000001f17167819 */ /* 0x002fe200000006ff */
[----:B------:R-:W-:Y:S01]  /*1c0e0*/  BSSY B1, `(.L_x_14522) ;  /* 0x0000004000017945 */ /* 0x000fe20003800000 */
[----:B------:R-:W-:Y:S02]  /*1c0f0*/  SHF.R.S32.HI R20, RZ, 0x1f, R5 ;  /* 0x0000001fff147819 */ /* 0x000fe40000011405 */
[----:B------:R-:W0:Y:S02]  /*1c100*/  SYNCS.PHASECHK.TRANS64.TRYWAIT P0, [R6+URZ+0x22840], R22 ;  /* 0x02284016060075a7 */ /* 0x000e24000800017f */
[----:B0-----:R-:W-:Y:S05]  /*1c110*/  @!P0 BRA `(.L_x_14523) ;  /* 0x0000005c00dc8947 */ /* 0x001fea0003800000 */
.L_x_14714:
[----:B------:R-:W-:Y:S05]  /*1c120*/  BSYNC B1 ;  /* 0x0000000000017941 */ /* 0x000fea0003800000 */
.L_x_14522:
        /* <DEDUP_REMOVED lines=50> */
.L_x_14728:
        /* <DEDUP_REMOVED lines=8> */
.L_x_14525:
        /* <DEDUP_REMOVED lines=11> */
.L_x_14526:
[----:B------:R2:W-:Y:S01]  /*1c580*/  SYNCS.ARRIVE.TRANS64.A1T0 RZ, [R6+URZ+0x22830], RZ ;  /* 0x022830ff06ff79a7 */ /* 0x0005e2000810003f */
[----:B------:R-:W-:Y:S05]  /*1c590*/  @!P3 BRA `(.L_x_14527) ;  /* 0x000000000004b947 */ /* 0x000fea0003800000 */
[----:B------:R-:W-:Y:S01]  /*1c5a0*/  BPT.TRAP 0x1 ;  /* 0x000000040000795c */ /* 0x000fe20000300000 */
.L_x_14527:
[----:B------:R-:W3:Y:S01]  /*1c5b0*/  SYNCS.PHASECHK.TRANS64.TRYWAIT P0, [R6+URZ+0x22860], R22 ;  /* 0x02286016060075a7 */ /* 0x000ee2000800017f */
[----:B------:R-:W-:Y:S04]  /*1c5c0*/  BSSY B1, `(.L_x_14528) ;  /* 0x0000002000017945 */ /* 0x000fe80003800000 */
[----:B---3--:R-:W-:Y:S05]  /*1c5d0*/  @!P0 BRA `(.L_x_14529) ;  /* 0x0000006000648947 */ /* 0x008fea0003800000 */
.L_x_14729:
[----:B------:R-:W-:Y:S05]  /*1c5e0*/  BSYNC B1 ;  /* 0x0000000000017941 */ /* 0x000fea0003800000 */
.L_x_14528:
[----:B------:R-:W-:Y:S01]  /*1c5f0*/  ULDC.64 UR4, c[0x0][0x328] ;  /* 0x0000ca0000047ab9 */ /* 0x000fe20000000a00 */
[----:B------:R-:W-:Y:S01]  /*1c600*/  ULDC.64 UR6, c[0x0][0x318] ;  /* 0x0000c60000067ab9 */ /* 0x000fe20000000a00 */
[----:B------:R-:W-:Y:S01]  /*1c610*/  IMAD R20, R20, UR4, RZ ;  /* 0x0000000414147c24 */ /* 0x000fe2000f8e02ff */
[C---:B------:R-:W-:Y:S01]  /*1c620*/  LOP3.LUT P5, RZ, R18.reuse, 0x10, RZ, 0xc0, !PT ;  /* 0x0000001012ff7812 */ /* 0x040fe200078ac0ff */
[C---:B------:R-:W-:Y:S01]  /*1c630*/  IMAD.WIDE.U32 R2, R5.reuse, UR4, RZ ;  /* 0x0000000405027c25 */ /* 0x040fe2000f8e00ff */
        /* <DEDUP_REMOVED lines=11> */
[----:B------:R-:W-:Y:S02]  /*1c6f0*/  IMAD R7, R19, 0x6000, R30 ;  /* 0x0000600013077824 */ /* 0x000fe400078e021e */
        /* <DEDUP_REMOVED lines=49> */
.L_x_14743:
        /* <DEDUP_REMOVED lines=11> */
.L_x_14531:
        /* <DEDUP_REMOVED lines=11> */
.L_x_14532:
[----:B------:R0:W-:Y:S01]  /*1cb70*/  SYNCS.ARRIVE.TRANS64.A1T0 RZ, [R6+URZ+0x22850], RZ ;  /* 0x022850ff06ff79a7 */ /* 0x0001e2000810003f */
[----:B------:R-:W-:Y:S05]  /*1cb80*/  @P2 BRA `(.L_x_14533) ;  /* 0xfffffff000a02947 */ /* 0x000fea000383ffff */
.L_x_14520:
[----:B------:R-:W-:Y:S05]  /*1cb90*/  BSYNC B0 ;  /* 0x0000000000007941 */ /* 0x000fea0003800000 */
.L_x_14519:
[----:B------:R-:W4:Y:S01]  /*1cba0*/  S2R R2, SR_TID.X ;  /* 0x0000000000027919 */ /* 0x000f220000002100 */
[----:B------:R-:W-:Y:S01]  /*1cbb0*/  VIADD R19, R19, 0x1 ;  /* 0x0000000113137836 */ /* 0x000fe20000000000 */
[----:B------:R-:W-:Y:S04]  /*1cbc0*/  BSSY B0, `(.L_x_14534) ;  /* 0x0000012000007945 */ /* 0x000fe80003800000 */
[----:B------:R-:W-:-:S04]  /*1cbd0*/  ISETP.NE.AND P0, PT, R19, 0x2, PT ;  /* 0x000000021300780c */ /* 0x000fc80003f05270 */
[----:B------:R-:W-:Y:S02]  /*1cbe0*/  SEL R0, RZ, 0x1, P0 ;  /* 0x00000001ff007807 */ /* 0x000fe40000000000 */
        /* <DEDUP_REMOVED lines=10> */
[----:B0-23--:R-:W0:Y:S02]  /*1cc90*/  S2R R6, SR_LTMASK ;  /* 0x0000000000067919 */ /* 0x00de240000003900 */
[----:B0-----:R-:W-:-:S04]  /*1cca0*/  LOP3.LUT R6, R6, UR4, RZ, 0xc0, !PT ;  /* 0x0000000406067c12 */ /* 0x001fc8000f8ec0ff */
[----:B------:R-:W0:Y:S01]  /*1ccb0*/  POPC R7, R6 ;  /* 0x0000000600077309 */ /* 0x000e220000000000 */
[----:B----4-:R-:W0:Y:S02]  /*1ccc0*/  SHFL.IDX PT, R4, R3, R4, 0x1f ;  /* 0x00001f0403047589 */ /* 0x010e2400000e0000 */
[----:B0-----:R-:W-:-:S07]  /*1ccd0*/  IADD3 R24, R4, UR37, R7 ;  /* 0x0000002504187c10 */ /* 0x001fce000fffe007 */
.L_x_14535:
[----:B------:R-:W-:Y:S05]  /*1cce0*/  BSYNC B0 ;  /* 0x0000000000007941 */ /* 0x000fea0003800000 */
.L_x_14534:
[----:B------:R-:W-:Y:S02]  /*1ccf0*/  LOP3.LUT R23, R23, R0, RZ, 0x3c, !PT ;  /* 0x0000000017177212 */ /* 0x000fe400078e3cff */
[----:B------:R-:W-:-:S07]  /*1cd00*/  SEL R19, R19, RZ, P0 ;  /* 0x000000ff13137207 */ /* 0x000fce0000000000 */
.L_x_14494:
[----:B------:R-:W-:Y:S05]  /*1cd10*/  BSYNC B7 ;  /* 0x0000000000077941 */ /* 0x000fea0003800000 */
.L_x_14492:
        /* <DEDUP_REMOVED lines=11> */
.L_x_14536:
        /* <DEDUP_REMOVED lines=11> */
[----:B0-23--:R5:W2:Y:S02]  /*1ce80*/  @!P1 LDG.E R6, desc[UR42][R2.64] ;  /* 0x0000002a02069981 */ /* 0x00daa4000c1e1900 */
        /* <DEDUP_REMOVED lines=31> */
.L_x_14753:
[----:B------:R-:W-:Y:S02]  /*1d080*/  ULDC UR4, c[0x0][0xc38] ;  /* 0x00030e0000047ab9 */ /* 0x000fe40000000800 */
[----:B------:R-:W-:-:S04]  /*1d090*/  IMAD.U32 R5, RZ, RZ, UR4 ;  /* 0x00000004ff057e24 */ /* 0x000fc8000f8e00ff */
[----:B--2---:R-:W-:-:S04]  /*1d0a0*/  IMAD R14, R14, R5, RZ ;  /* 0x000000050e0e7224 */ /* 0x004fc800078e02ff */
[----:B------:R-:W-:-:S05]  /*1d0b0*/  IMAD.IADD R7, R7, 0x1, R14 ;  /* 0x0000000107077824 */ /* 0x000fca00078e020e */
[----:B------:R-:W-:-:S13]  /*1d0c0*/  ISETP.GT.AND P6, PT, R7, R0, PT ;  /* 0x000000000700720c */ /* 0x000fda0003fc4270 */
[----:B------:R-:W-:Y:S05]  /*1d0d0*/  @P6 BRA `(.L_x_14539) ;  /* 0x0000000000a46947 */ /* 0x000fea0003800000 */
.L_x_14542:
        /* <DEDUP_REMOVED lines=35> */
.L_x_14761:
[----:B------:R-:W-:Y:S02]  /*1d310*/  ULDC UR4, c[0x0][0xc38] ;  /* 0x00030e0000047ab9 */ /* 0x000fe40000000800 */
[----:B------:R-:W-:-:S04]  /*1d320*/  IMAD.U32 R5, RZ, RZ, UR4 ;  /* 0x00000004ff057e24 */ /* 0x000fc8000f8e00ff */
[----:B--2---:R-:W-:-:S04]  /*1d330*/  IMAD R14, R14, R5, RZ ;  /* 0x000000050e0e7224 */ /* 0x004fc800078e02ff */
[----:B------:R-:W-:-:S05]  /*1d340*/  IMAD.IADD R7, R14, 0x1, R7 ;  /* 0x000000010e077824 */ /* 0x000fca00078e0207 */
[----:B------:R-:W-:-:S13]  /*1d350*/  ISETP.GT.AND P6, PT, R7, R0, PT ;  /* 0x000000000700720c */ /* 0x000fda0003fc4270 */
[----:B------:R-:W-:Y:S05]  /*1d360*/  @!P6 BRA `(.L_x_14542) ;  /* 0xfffffffc005ce947 */ /* 0x000fea000383ffff */
.L_x_14539:
        /* <DEDUP_REMOVED lines=10> */
.L_x_14766:
[----:B------:R-:W-:-:S13]  /*1d410*/  ISETP.NE.AND P0, PT, R3, RZ, PT ;  /* 0x000000ff0300720c */ /* 0x000fda0003f05270 */
[----:B------:R-:W-:Y:S05]  /*1d420*/  @!P0 BRA `(.L_x_14544) ;  /* 0x0000000000108947 */ /* 0x000fea0003800000 */
[----:B------:R-:W-:Y:S01]  /*1d430*/  UMOV UR4, 0xffffffff ;  /* 0xffffffff00047882 */ /* 0x000fe20000000000 */
[----:B--2---:R-:W-:Y:S02]  /*1d440*/  VIADD R12, R12, 0xffffffff ;  /* 0xffffffff0c0c7836 */ /* 0x004fe40000000000 */
[----:B------:R-:W-:Y:S05]  /*1d450*/  BRA.DIV UR4, `(.L_x_14545) ;  /* 0x0000006204f07947 */ /* 0x000fea000b800000 */
[----:B------:R2:W0:Y:S02]  /*1d460*/  SHFL.IDX PT, R6, R2, R12, 0x1f ;  /* 0x00001f0c02067589 */ /* 0x00042400000e0000 */
.L_x_14544:
        /* <DEDUP_REMOVED lines=8> */
[----:B0-----:R-:W2:Y:S08]  /*1d4f0*/  MUFU.RCP R7, R7 ;  /* 0x0000000700077308 */ /* 0x001eb00000001000 */
[----:B---3--:R-:W-:Y:S01]  /*1d500*/  MUFU.RCP R8, R8 ;  /* 0x0000000800087308 */ /* 0x008fe20000001000 */
[----:B--2---:R-:W-:Y:S01]  /*1d510*/  VIADD R2, R7, 0xffffffe ;  /* 0x0ffffffe07027836 */ /* 0x004fe20000000000 */
        /* <DEDUP_REMOVED lines=48> */
.L_x_14546:
        /* <DEDUP_REMOVED lines=9> */
[----:B------:R-:W1:Y:S02]  /*1d8b0*/  F2I.FTZ.U32.TRUNC.NTZ R3, R9 ;  /* 0x0000000900037305 */ /* 0x000e64000021f000 */
[----:B-1----:R-:W-:-:S04]  /*1d8c0*/  IMAD.MOV R11, RZ, RZ, -R3 ;  /* 0x000000ffff0b7224 */ /* 0x002fc800078e0a03 */
        /* <DEDUP_REMOVED lines=49> */
.L_x_14547:
[----:B------:R-:W-:-:S05]  /*1dbe0*/  LOP3.LUT R2, RZ, R2, RZ, 0x33, !PT ;  /* 0x00000002ff027212 */ /* 0x000fca00078e33ff */
[----:B------:R-:W-:Y:S01]  /*1dbf0*/  IMAD.IADD R25, R25, 0x1, R2 ;  /* 0x0000000119197824 */ /* 0x000fe200078e0202 */
[----:B------:R-:W-:Y:S06]  /*1dc00*/  BRA `(.L_x_14548) ;  /* 0x00000000001c7947 */ /* 0x000fec0003800000 */
.L_x_14540:
[----:B------:R-:W-:Y:S01]  /*1dc10*/  UMOV UR4, URZ ;  /* 0x0000003f00047c82 */ /* 0x000fe20008000000 */
[----:B------:R-:W-:Y:S01]  /*1dc20*/  UMOV UR5, URZ ;  /* 0x0000003f00057c82 */ /* 0x000fe20008000000 */
[----:B------:R-:W-:Y:S01]  /*1dc30*/  ULDC UR6, c[0x0][0xc3c] ;  /* 0x00030f0000067ab9 */ /* 0x000fe20000000800 */
[----:B------:R-:W-:Y:S02]  /*1dc40*/  IMAD.MOV.U32 R24, RZ, RZ, R0 ;  /* 0x000000ffff187224 */ /* 0x000fe400078e0000 */
[----:B------:R-:W-:Y:S02]  /*1dc50*/  IMAD.U32 R25, RZ, RZ, UR4 ;  /* 0x00000004ff197e24 */ /* 0x000fe4000f8e00ff */
[----:B------:R-:W-:Y:S02]  /*1dc60*/  IMAD.U32 R26, RZ, RZ, UR5 ;  /* 0x00000005ff1a7e24 */ /* 0x000fe4000f8e00ff */
[----:B------:R-:W-:-:S07]  /*1dc70*/  IMAD.U32 R27, RZ, RZ, UR6 ;  /* 0x00000006ff1b7e24 */ /* 0x000fce000f8e00ff */
.L_x_14548:
        /* <DEDUP_REMOVED lines=10> */
.L_x_14537:
[----:B------:R-:W-:Y:S02]  /*1dd20*/  ULDC UR4, c[0x0][0xc3c] ;  /* 0x00030f0000047ab9 */ /* 0x000fe40000000800 */
[----:B0-----:R-:W-:-:S13]  /*1dd30*/  ISETP.GE.AND P0, PT, R27, UR4, PT ;  /* 0x000000041b007c0c */ /* 0x001fda000bf06270 */
[----:B------:R-:W-:Y:S05]  /*1dd40*/  @!P0 BRA `(.L_x_14549) ;  /* 0xffffff9800ec8947 */ /* 0x000fea000383ffff */
[----:B------:R-:W-:Y:S05]  /*1dd50*/  BSYNC B8 ;  /* 0x0000000000087941 */ /* 0x000fea0003800000 */
.L_x_14446:
        /* <DEDUP_REMOVED lines=12> */
.L_x_14769:
[----:B------:R-:W-:Y:S05]  /*1de20*/  BSYNC B0 ;  /* 0x0000000000007941 */ /* 0x000fea0003800000 */
.L_x_14550:
[----:B------:R-:W-:-:S03]  /*1de30*/  UMOV UR4, 0xffffffff ;  /* 0xffffffff00047882 */ /* 0x000fc60000000000 */
[----:B------:R-:W-:Y:S05]  /*1de40*/  BRA.DIV UR4, `(.L_x_14552) ;  /* 0x0000005a04b07947 */ /* 0x000fea000b800000 */
[----:B0-----:R-:W0:Y:S02]  /*1de50*/  S2R R0, SR_TID.X ;  /* 0x0000000000007919 */ /* 0x001e240000002100 */
[----:B0-----:R-:W-:-:S04]  /*1de60*/  SHF.R.U32.HI R0, RZ, 0x5, R0 ;  /* 0x00000005ff007819 */ /* 0x001fc80000011600 */
[----:B------:R-:W-:-:S05]  /*1de70*/  LOP3.LUT R0, R0, 0x3, RZ, 0xc0, !PT ;  /* 0x0000000300007812 */ /* 0x000fca00078ec0ff */
[----:B------:R0:W1:Y:S02]  /*1de80*/  SHFL.IDX PT, R14, R0, RZ, 0x1f ;  /* 0x00001fff000e7589 */ /* 0x00006400000e0000 */
.L_x_14772:
[----:B-1----:R-:W-:-:S13]  /*1de90*/  ISETP.NE.AND P0, PT, R14, RZ, PT ;  /* 0x000000ff0e00720c */ /* 0x002fda0003f05270 */
[----:B------:R-:W-:Y:S05]  /*1dea0*/  @P0 BRA `(.L_x_14264) ;  /* 0x0000000000880947 */ /* 0x000fea0003800000 */
[----:B------:R-:W-:-:S03]  /*1deb0*/  UMOV UR4, 0xffffffff ;  /* 0xffffffff00047882 */ /* 0x000fc60000000000 */
[----:B------:R-:W-:Y:S05]  /*1dec0*/  BRA.DIV UR4, `(.L_x_14553) ;  /* 0x0000005a04c47947 */ /* 0x000fea000b800000 */
[----:B------:R-:W-:-:S13]  /*1ded0*/  ELECT P6, URZ, PT ;  /* 0x00000000003f782f */ /* 0x000fda00038c0000 */
.L_x_14775:
[----:B------:R-:W-:Y:S05]  /*1dee0*/  @!P6 BRA `(.L_x_14264) ;  /* 0x000000000078e947 */ /* 0x000fea0003800000 */
[----:B------:R-:W-:-:S06]  /*1def0*/  ULOP3.LUT UR4, UR36, 0x2, URZ, 0xfc, !UPT ;  /* 0x0000000224047892 */ /* 0x000fcc000f8efc3f */
[----:B0-----:R-:W-:-:S05]  /*1df00*/  IMAD.U32 R0, RZ, RZ, UR4 ;  /* 0x00000004ff007e24 */ /* 0x001fca000f8e00ff */
[----:B------:R-:W-:-:S13]  /*1df10*/  ISETP.NE.AND P0, PT, R0, 0x3, PT ;  /* 0x000000030000780c */ /* 0x000fda0003f05270 */
[----:B------:R-:W-:Y:S05]  /*1df20*/  @!P0 BRA `(.L_x_14554) ;  /* 0x0000000000048947 */ /* 0x000fea0003800000 */
[----:B------:R-:W-:Y:S01]  /*1df30*/  BPT.TRAP 0x1 ;  /* 0x000000040000795c */ /* 0x000fe20000300000 */
.L_x_14554:
[----:B------:R-:W-:Y:S01]  /*1df40*/  IMAD R3, R19, 0x8, R5 ;  /* 0x0000000813037824 */ /* 0x000fe200078e0205 */
[----:B------:R-:W-:Y:S01]  /*1df50*/  SHF.L.U32 R2, R23, 0x1f, RZ ;  /* 0x0000001f17027819 */ /* 0x000fe200000006ff */
[----:B------:R-:W-:-:S03]  /*1df60*/  VIADD R19, R19, 0x1 ;  /* 0x0000000113137836 */ /* 0x000fc60000000000 */
[----:B------:R-:W0:Y:S02]  /*1df70*/  SYNCS.PHASECHK.TRANS64.TRYWAIT P1, [R3+URZ+0x22840], R2 ;  /* 0x02284002030075a7 */ /* 0x000e24000802017f */
[----:B------:R-:W-:-:S04]  /*1df80*/  ISETP.NE.AND P2, PT, R19, 0x2, PT ;  /* 0x000000021300780c */ /* 0x000fc80003f45270 */
[----:B------:R-:W-:Y:S01]  /*1df90*/  SEL R0, RZ, 0x1, P2 ;  /* 0x00000001ff007807 */ /* 0x000fe20001000000 */
[----:B0-----:R-:W-:Y:S08]  /*1dfa0*/  @!P1 BRA `(.L_x_14555) ;  /* 0x0000005800ac9947 */ /* 0x001ff00003800000 */
.L_x_14776:
[----:B------:R-:W-:Y:S02]  /*1dfb0*/  SEL R19, R19, RZ, P2 ;  /* 0x000000ff13137207 */ /* 0x000fe40001000000 */
[----:B------:R-:W-:Y:S01]  /*1dfc0*/  LOP3.LUT R0, R23, R0, RZ, 0x3c, !PT ;  /* 0x0000000017007212 */ /* 0x000fe200078e3cff */
[----:B------:R-:W-:Y:S06]  /*1dfd0*/  @!P0 BRA `(.L_x_14556) ;  /* 0x0000000000048947 */ /* 0x000fec0003800000 */
[----:B------:R-:W-:Y:S01]  /*1dfe0*/  BPT.TRAP 0x1 ;  /* 0x000000040000795c */ /* 0x000fe20000300000 */
.L_x_14556:
[----:B------:R-:W-:Y:S01]  /*1dff0*/  IMAD R19, R19, 0x8, R5 ;  /* 0x0000000813137824 */ /* 0x000fe200078e0205 */
[----:B------:R-:W-:-:S04]  /*1e000*/  SHF.L.U32 R0, R0, 0x1f, RZ ;  /* 0x0000001f00007819 */ /* 0x000fc800000006ff */
[----:B------:R-:W1:Y:S02]  /*1e010*/  SYNCS.PHASECHK.TRANS64.TRYWAIT P1, [R19+URZ+0x22840], R0 ;  /* 0x02284000130075a7 */ /* 0x000e64000802017f */
[----:B-1----:R-:W-:Y:S05]  /*1e020*/  @!P1 BRA `(.L_x_14557) ;  /* 0x0000005800a09947 */ /* 0x002fea0003800000 */
.L_x_14777:
[----:B------:R-:W-:Y:S05]  /*1e030*/  @!P0 BRA `(.L_x_14558) ;  /* 0x0000000000048947 */ /* 0x000fea0003800000 */
[----:B------:R-:W-:Y:S01]  /*1e040*/  BPT.TRAP 0x1 ;  /* 0x000000040000795c */ /* 0x000fe20000300000 */
.L_x_14558:
[----:B------:R-:W5:Y:S02]  /*1e050*/  SYNCS.PHASECHK.TRANS64.TRYWAIT P1, [R3+URZ+0x22860], R2 ;  /* 0x02286002030075a7 */ /* 0x000f64000802017f */
[----:B-----5:R-:W-:Y:S05]  /*1e060*/  @!P1 BRA `(.L_x_14559) ;  /* 0x0000005800a49947 */ /* 0x020fea0003800000 */
.L_x_14778:
[----:B------:R-:W-:Y:S05]  /*1e070*/  @!P0 BRA `(.L_x_14560) ;  /* 0x0000000000048947 */ /* 0x000fea0003800000 */
[----:B------:R-:W-:Y:S01]  /*1e080*/  BPT.TRAP 0x1 ;  /* 0x000000040000795c */ /* 0x000fe20000300000 */
.L_x_14560:
[----:B------:R0:W0:Y:S02]  /*1e090*/  SYNCS.PHASECHK.TRANS64.TRYWAIT P0, [R19+URZ+0x22860], R0 ;  /* 0x02286000130075a7 */ /* 0x000024000800017f */
[----:B0-----:R-:W-:Y:S05]  /*1e0a0*/  @!P0 NANOSLEEP.SYNCS 0x989680 ;  /* 0x009896800000895d */ /* 0x001fea0003900000 */
[----:B------:R-:W0:Y:S02]  /*1e0b0*/  @!P0 SYNCS.PHASECHK.TRANS64 P0, [R19+URZ+0x22860], R0 ;  /* 0x02286000130085a7 */ /* 0x000e24000800007f */
[----:B0-----:R-:W-:Y:S05]  /*1e0c0*/  @!P0 BRA `(.L_x_14560) ;  /* 0xfffffffc00f08947 */ /* 0x001fea000383ffff */
.L_x_14264:
[----:B------:R-:W-:Y:S05]  /*1e0d0*/  BSYNC B9 ;  /* 0x0000000000097941 */ /* 0x000fea0003800000 */
.L_x_14261:
[----:B------:R-:W-:Y:S05]  /*1e0e0*/  EXIT ;  /* 0x000000000000794d */ /* 0x000fea0003800000 */
.L_x_14284:
[----:B0-----:R0:W1:Y:S02]  /*1e0f0*/  SYNCS.PHASECHK.TRANS64.TRYWAIT P5, [R87+URZ+0x22890], R95 ;  /* 0x0228905f570075a7 */ /* 0x00106400080a017f */
[----:B-1----:R-:W-:Y:S05]  /*1e100*/  @!P5 NANOSLEEP.SYNCS 0x989680 ;  /* 0x009896800000d95d */ /* 0x002fea0003900000 */
[----:B------:R-:W1:Y:S02]  /*1e110*/  @!P5 SYNCS.PHASECHK.TRANS64 P5, [R87+URZ+0x22890], R95 ;  /* 0x0228905f5700d5a7 */ /* 0x000e6400080a007f */
[----:B-1----:R-:W-:Y:S05]  /*1e120*/  @!P5 BRA `(.L_x_14284) ;  /* 0xfffffffc00f0d947 */ /* 0x002fea000383ffff */
[----:B------:R-:W-:Y:S05]  /*1e130*/  BRA `(.L_x_14561) ;  /* 0xfffffe5400c87947 */ /* 0x000fea000383ffff */
.L_x_14285:
        /* <DEDUP_REMOVED lines=8> */
.L_x_14563:
[----:B------:R-:W-:Y:S05]  /*1e1c0*/  BSYNC B1 ;  /* 0x0000000000017941 */ /* 0x000fea0003800000 */
.L_x_14562:
        /* <DEDUP_REMOVED lines=8> */
.L_x_14564:
[----:B------:R-:W-:Y:S05]  /*1e250*/  BRA `(.L_x_14565) ;  /* 0xfffffe5400947947 */ /* 0x000fea000383ffff */
.L_x_14294:
[----:B------:R-:W-:Y:S01]  /*1e260*/  BSSY B1, `(.L_x_14566) ;  /* 0x0000008000017945 */ /* 0x000fe20003800000 */
[----:B0---4-:R-:W-:Y:S02]  /*1e270*/  IMAD.MOV.U32 R13, RZ, RZ, R97 ;  /* 0x000000ffff0d7224 */ /* 0x011fe400078e0061 */
[----:B------:R-:W-:Y:S02]  /*1e280*/  IMAD.MOV.U32 R12, RZ, RZ, 0x1 ;  /* 0x00000001ff0c7424 */ /* 0x000fe400078e00ff */
[----:B------:R-:W-:Y:S02]  /*1e290*/  IMAD.MOV.U32 R11, RZ, RZ, 0x1c1f ;  /* 0x00001c1fff0b7424 */ /* 0x000fe400078e00ff */
[----:B------:R-:W-:-:S07]  /*1e2a0*/  IMAD.MOV.U32 R15, RZ, RZ, -0x1 ;  /* 0xffffffffff0f7424 */ /* 0x000fce00078e00ff */
[----:B-123--:R-:W-:Y:S05]  /*1e2b0*/  WARPSYNC.COLLECTIVE R15, `(.L_x_14567) ;  /* 0x000000000f087348 */ /* 0x00efea0003c00000 */
[----:B---3--:R0:W3:Y:S02]  /*1e2c0*/  SHFL.IDX P6, R14, R13, R12, R11 ;  /* 0x0000000c0d0e7389 */ /* 0x0080e400000c000b */
[----:B0123--:R-:W-:Y:S01]  /*1e2d0*/  ENDCOLLECTIVE ;  /* 0x000000000000791b */ /* 0x00ffe20003800000 */
.L_x_14567:
[----:B------:R-:W-:Y:S05]  /*1e2e0*/  BSYNC B1 ;  /* 0x0000000000017941 */ /* 0x000fea0003800000 */
.L_x_14566:
        /* <DEDUP_REMOVED lines=8> */
.L_x_14568:
[----:B------:R-:W-:Y:S05]  /*1e370*/  BRA `(.L_x_14569) ;  /* 0xfffffe5c001c7947 */ /* 0x000fea000383ffff */
.L_x_14304:
[----:B-1----:R1:W2:Y:S02]  /*1e380*/  SYNCS.PHASECHK.TRANS64.TRYWAIT P4, [R87+URZ+0x22890], R95 ;  /* 0x0228905f570075a7 */ /* 0x0022a4000808017f */
[----:B--2---:R-:W-:Y:S05]  /*1e390*/  @!P4 NANOSLEEP.SYNCS 0x989680 ;  /* 0x009896800000c95d */ /* 0x004fea0003900000 */
[----:B------:R-:W2:Y:S02]  /*1e3a0*/  @!P4 SYNCS.PHASECHK.TRANS64 P4, [R87+URZ+0x22890], R95 ;  /* 0x0228905f5700c5a7 */ /* 0x000ea4000808007f */
[----:B--2---:R-:W-:Y:S05]  /*1e3b0*/  @!P4 BRA `(.L_x_14304) ;  /* 0xfffffffc00f0c947 */ /* 0x004fea000383ffff */
[----:B------:R-:W-:Y:S05]  /*1e3c0*/  BRA `(.L_x_14570) ;  /* 0xfffffe6800107947 */ /* 0x000fea000383ffff */
.L_x_14305:
        /* <DEDUP_REMOVED lines=8> */
.L_x_14572:
[----:B------:R-:W-:Y:S05]  /*1e450*/  BSYNC B1 ;  /* 0x0000000000017941 */ /* 0x000fea0003800000 */
.L_x_14571:
        /* <DEDUP_REMOVED lines=8> */
.L_x_14573:
[----:B------:R-:W-:Y:S01]  /*1e4e0*/  IMAD.MOV.U32 R100, RZ, RZ, R14 ;  /* 0x000000ffff647224 */ /* 0x000fe200078e000e */
[----:B------:R-:W-:Y:S06]  /*1e4f0*/  BRA `(.L_x_14574) ;  /* 0xfffffe6400dc7947 */ /* 0x000fec000383ffff */
.L_x_14310:
        /* <DEDUP_REMOVED lines=8> */
.L_x_14576:
[----:B------:R-:W-:Y:S05]  /*1e580*/  BSYNC B1 ;  /* 0x0000000000017941 */ /* 0x000fea0003800000 */
.L_x_14575:
        /* <DEDUP_REMOVED lines=8> */
.L_x_14577:
[----:B------:R-:W-:Y:S01]  /*1e610*/  IMAD.MOV.U32 R96, RZ, RZ, R14 ;  /* 0x000000ffff607224 */ /* 0x000fe200078e000e */
[----:B------:R-:W-:Y:S06]  /*1e620*/  BRA `(.L_x_14578) ;  /* 0xfffffe6c00887947 */ /* 0x000fec000383ffff */
.L_x_14315:
[----:B0-----:R0:W1:Y:S02]  /*1e630*/  SYNCS.PHASECHK.TRANS64.TRYWAIT P2, [R87+URZ+0x22890], R95 ;  /* 0x0228905f570075a7 */ /* 0x001064000804017f */
[----:B-1----:R-:W-:Y:S05]  /*1e640*/  @!P2 NANOSLEEP.SYNCS 0x989680 ;  /* 0x009896800000a95d */ /* 0x002fea0003900000 */
[----:B------:R-:W1:Y:S02]  /*1e650*/  @!P2 SYNCS.PHASECHK.TRANS64 P2, [R87+URZ+0x22890], R95 ;  /* 0x0228905f5700a5a7 */ /* 0x000e64000804007f */
[----:B-1----:R-:W-:Y:S05]  /*1e660*/  @!P2 BRA `(.L_x_14315) ;  /* 0xfffffffc00f0a947 */ /* 0x002fea000383ffff */
[----:B------:R-:W-:Y:S05]  /*1e670*/  BRA `(.L_x_14579) ;  /* 0xfffffe7400a07947 */ /* 0x000fea000383ffff */
.L_x_14316:
        /* <DEDUP_REMOVED lines=8> */
.L_x_14581:
[----:B------:R-:W-:Y:S05]  /*1e700*/  BSYNC B1 ;  /* 0x0000000000017941 */ /* 0x000fea0003800000 */
.L_x_14580:
        /* <DEDUP_REMOVED lines=8> */
.L_x_14582:
[----:B------:R-:W-:Y:S01]  /*1e790*/  IMAD.MOV.U32 R7, RZ, RZ, R14 ;  /* 0x000000ffff077224 */ /* 0x000fe200078e000e */
[----:B------:R-:W-:Y:S06]  /*1e7a0*/  BRA `(.L_x_14583) ;  /* 0xfffffe7400bc7947 */ /* 0x000fec000383ffff */
.L_x_14319:
        /* <DEDUP_REMOVED lines=8> */
.L_x_14585:
[----:B------:R-:W-:Y:S05]  /*1e830*/  BSYNC B1 ;  /* 0x0000000000017941 */ /* 0x000fea0003800000 */
.L_x_14584:
        /* <DEDUP_REMOVED lines=8> */
.L_x_14586:
[----:B------:R-:W-:Y:S01]  /*1e8c0*/  IMAD.MOV.U32 R7, RZ, RZ, R14 ;  /* 0x000000ffff077224 */ /* 0x000fe200078e000e */
[----:B------:R-:W-:Y:S06]  /*1e8d0*/  BRA `(.L_x_14587) ;  /* 0xfffffe7400b87947 */ /* 0x000fec000383ffff */
.L_x_14323:
[----:B---3--:R3:W4:Y:S02]  /*1e8e0*/  SYNCS.PHASECHK.TRANS64.TRYWAIT P3, [R87+URZ+0x228b0], R95 ;  /* 0x0228b05f570075a7 */ /* 0x008724000806017f */
[----:B----4-:R-:W-:Y:S05]  /*1e8f0*/  @!P3 NANOSLEEP.SYNCS 0x989680 ;  /* 0x009896800000b95d */ /* 0x010fea0003900000 */
[----:B------:R-:W4:Y:S02]  /*1e900*/  @!P3 SYNCS.PHASECHK.TRANS64 P3, [R87+URZ+0x228b0], R95 ;  /* 0x0228b05f5700b5a7 */ /* 0x000f24000806007f */
[----:B----4-:R-:W-:Y:S05]  /*1e910*/  @!P3 BRA `(.L_x_14323) ;  /* 0xfffffffc00f0b947 */ /* 0x010fea000383ffff */
[----:B------:R-:W-:Y:S05]  /*1e920*/  BRA `(.L_x_14588) ;  /* 0xfffffe7800307947 */ /* 0x000fea000383ffff */
.L_x_14333:
[----:B------:R-:W-:Y:S01]  /*1e930*/  BSSY B0, `(.L_x_14589) ;  /* 0x0000007000007945 */ /* 0x000fe20003800000 */
[----:B------:R-:W-:Y:S02]  /*1e940*/  IMAD.MOV.U32 R12, RZ, RZ, RZ ;  /* 0x000000ffff0c7224 */ /* 0x000fe400078e00ff */
[----:B------:R-:W-:Y:S02]  /*1e950*/  IMAD.MOV.U32 R11, RZ, RZ, 0x1f ;  /* 0x0000001fff0b7424 */ /* 0x000fe400078e00ff */
[----:B------:R-:W-:-:S07]  /*1e960*/  IMAD.MOV.U32 R15, RZ, RZ, -0x1 ;  /* 0xffffffffff0f7424 */ /* 0x000fce00078e00ff */
[----:B-----5:R-:W-:Y:S05]  /*1e970*/  WARPSYNC.COLLECTIVE R15, `(.L_x_14590) ;  /* 0x000000000f087348 */ /* 0x020fea0003c00000 */
[----:B------:R0:W1:Y:S02]  /*1e980*/  SHFL.IDX P6, R14, R13, R12, R11 ;  /* 0x0000000c0d0e7389 */ /* 0x00006400000c000b */
[----:B01---5:R-:W-:Y:S01]  /*1e990*/  ENDCOLLECTIVE ;  /* 0x000000000000791b */ /* 0x023fe20003800000 */
.L_x_14590:
[----:B------:R-:W-:Y:S05]  /*1e9a0*/  BSYNC B0 ;  /* 0x0000000000007941 */ /* 0x000fea0003800000 */
.L_x_14589:
[----:B------:R-:W-:Y:S05]  /*1e9b0*/  BRA `(.L_x_14591) ;  /* 0xfffffe8800447947 */ /* 0x000fea000383ffff */
.L_x_14345:
        /* <DEDUP_REMOVED lines=8> */
.L_x_14593:
[----:B------:R-:W-:Y:S05]  /*1ea40*/  BSYNC B1 ;  /* 0x0000000000017941 */ /* 0x000fea0003800000 */
.L_x_14592:
        /* <DEDUP_REMOVED lines=8> */
.L_x_14594:
[----:B------:R-:W-:Y:S02]  /*1ead0*/  IMAD.MOV.U32 R13, RZ, RZ, R34 ;  /* 0x000000ffff0d7224 */ /* 0x000fe400078e0022 */
[----:B------:R-:W-:-:S07]  /*1eae0*/  IMAD.MOV.U32 R3, RZ, RZ, R14 ;  /* 0x000000ffff037224 */ /* 0x000fce00078e000e */
[----:B------:R-:W-:Y:S05]  /*1eaf0*/  WARPSYNC.COLLECTIVE R15, `(.L_x_14595) ;  /* 0x000000000f087348 */ /* 0x000fea0003c00000 */
[----:B------:R0:W1:Y:S02]  /*1eb00*/  SHFL.IDX P6, R14, R13, R12, R11 ;  /* 0x0000000c0d0e7389 */ /* 0x00006400000c000b */
[----:B01----:R-:W-:Y:S01]  /*1eb10*/  ENDCOLLECTIVE ;  /* 0x000000000000791b */ /* 0x003fe20003800000 */
.L_x_14595:
[----:B------:R-:W-:Y:S02]  /*1eb20*/  IMAD.MOV.U32 R13, RZ, RZ, R30 ;  /* 0x000000ffff0d7224 */ /* 0x000fe400078e001e */
[----:B------:R-:W-:-:S07]  /*1eb30*/  IMAD.MOV.U32 R7, RZ, RZ, R14 ;  /* 0x000000ffff077224 */ /* 0x000fce00078e000e */
[----:B------:R-:W-:Y:S05]  /*1eb40*/  WARPSYNC.COLLECTIVE R15, `(.L_x_14596) ;  /* 0x000000000f087348 */ /* 0x000fea0003c00000 */
[----:B------:R0:W1:Y:S02]  /*1eb50*/  SHFL.IDX P6, R14, R13, R12, R11 ;  /* 0x0000000c0d0e7389 */ /* 0x00006400000c000b */
[----:B01----:R-:W-:Y:S01]  /*1eb60*/  ENDCOLLECTIVE ;  /* 0x000000000000791b */ /* 0x003fe20003800000 */
.L_x_14596:
[----:B------:R-:W-:Y:S01]  /*1eb70*/  IMAD.MOV.U32 R8, RZ, RZ, R14 ;  /* 0x000000ffff087224 */ /* 0x000fe200078e000e */
[----:B------:R-:W-:Y:S06]  /*1eb80*/  BRA `(.L_x_14597) ;  /* 0xfffffe8c00b87947 */ /* 0x000fec000383ffff */
.L_x_14348:
        /* <DEDUP_REMOVED lines=8> */
.L_x_14599:
[----:B------:R-:W-:Y:S05]  /*1ec10*/  BSYNC B1 ;  /* 0x0000000000017941 */ /* 0x000fea0003800000 */
.L_x_14598:
        /* <DEDUP_REMOVED lines=8> */
.L_x_14600:
[----:B------:R-:W-:Y:S02]  /*1eca0*/  IMAD.MOV.U32 R13, RZ, RZ, R34 ;  /* 0x000000ffff0d7224 */ /* 0x000fe400078e0022 */
[----:B------:R-:W-:-:S07]  /*1ecb0*/  IMAD.MOV.U32 R3, RZ, RZ, R14 ;  /* 0x000000ffff037224 */ /* 0x000fce00078e000e */
[----:B------:R-:W-:Y:S05]  /*1ecc0*/  WARPSYNC.COLLECTIVE R15, `(.L_x_14601) ;  /* 0x000000000f087348 */ /* 0x000fea0003c00000 */
[----:B------:R0:W1:Y:S02]  /*1ecd0*/  SHFL.IDX P6, R14, R13, R12, R11 ;  /* 0x0000000c0d0e7389 */ /* 0x00006400000c000b */
[----:B01----:R-:W-:Y:S01]  /*1ece0*/  ENDCOLLECTIVE ;  /* 0x000000000000791b */ /* 0x003fe20003800000 */
.L_x_14601:
[----:B------:R-:W-:Y:S02]  /*1ecf0*/  IMAD.MOV.U32 R13, RZ, RZ, R30 ;  /* 0x000000ffff0d7224 */ /* 0x000fe400078e001e */
[----:B------:R-:W-:-:S07]  /*1ed00*/  IMAD.MOV.U32 R7, RZ, RZ, R14 ;  /* 0x000000ffff077224 */ /* 0x000fce00078e000e */
[----:B------:R-:W-:Y:S05]  /*1ed10*/  WARPSYNC.COLLECTIVE R15, `(.L_x_14602) ;  /* 0x000000000f087348 */ /* 0x000fea0003c00000 */
[----:B------:R0:W1:Y:S02]  /*1ed20*/  SHFL.IDX P6, R14, R13, R12, R11 ;  /* 0x0000000c0d0e7389 */ /* 0x00006400000c000b */
[----:B01----:R-:W-:Y:S01]  /*1ed30*/  ENDCOLLECTIVE ;  /* 0x000000000000791b */ /* 0x003fe20003800000 */
.L_x_14602:
[----:B------:R-:W-:Y:S01]  /*1ed40*/  IMAD.MOV.U32 R30, RZ, RZ, R14 ;  /* 0x000000ffff1e7224 */ /* 0x000fe200078e000e */
[----:B------:R-:W-:Y:S06]  /*1ed50*/  BRA `(.L_x_14603) ;  /* 0xfffffe9000107947 */ /* 0x000fec000383ffff */
.L_x_14352:
[----:B0-----:R0:W1:Y:S02]  /*1ed60*/  SYNCS.PHASECHK.TRANS64.TRYWAIT P0, [R22+URZ+0x22800], R35 ;  /* 0x02280023160075a7 */ /* 0x001064000800017f */
[----:B-1----:R-:W-:Y:S05]  /*1ed70*/  @!P0 NANOSLEEP.SYNCS 0x989680 ;  /* 0x009896800000895d */ /* 0x002fea0003900000 */
[----:B------:R-:W1:Y:S02]  /*1ed80*/  @!P0 SYNCS.PHASECHK.TRANS64 P0, [R22+URZ+0x22800], R35 ;  /* 0x02280023160085a7 */ /* 0x000e64000800007f */
[----:B-1----:R-:W-:Y:S05]  /*1ed90*/  @!P0 BRA `(.L_x_14352) ;  /* 0xfffffffc00f08947 */ /* 0x002fea000383ffff */
[----:B------:R-:W-:Y:S05]  /*1eda0*/  BRA `(.L_x_14604) ;  /* 0xfffffe9400047947 */ /* 0x000fea000383ffff */
.L_x_14360:
[----:B------:R-:W1:Y:S01]  /*1edb0*/  LDC R39, c[0x0][0x3f4] ;  /* 0x0000fd00ff277b82 */ /* 0x000e620000000800 */
[----:B------:R-:W-:Y:S01]  /*1edc0*/  BSSY B1, `(.L_x_14605) ;  /* 0x0000008000017945 */ /* 0x000fe20003800000 */
[----:B0-----:R-:W-:Y:S02]  /*1edd0*/  IMAD.MOV.U32 R13, RZ, RZ, R26 ;  /* 0x000000ffff0d7224 */ /* 0x001fe400078e001a */
[----:B------:R-:W-:Y:S02]  /*1ede0*/  IMAD.MOV.U32 R12, RZ, RZ, RZ ;  /* 0x000000ffff0c7224 */ /* 0x000fe400078e00ff */
[----:B------:R-:W-:Y:S02]  /*1edf0*/  IMAD.MOV.U32 R11, RZ, RZ, 0x1c1f ;  /* 0x00001c1fff0b7424 */ /* 0x000fe400078e00ff */
[----:B------:R-:W-:-:S07]  /*1ee00*/  IMAD.MOV.U32 R15, RZ, RZ, -0x1 ;  /* 0xffffffffff0f7424 */ /* 0x000fce00078e00ff */
[----:B-1----:R-:W-:Y:S05]  /*1ee10*/  WARPSYNC.COLLECTIVE R15, `(.L_x_14606) ;  /* 0x000000000f087348 */ /* 0x002fea0003c00000 */
[----:B------:R0:W2:Y:S02]  /*1ee20*/  SHFL.IDX P6, R14, R13, R12, R11 ;  /* 0x0000000c0d0e7389 */ /* 0x0000a400000c000b */
[----:B012---:R-:W-:Y:S01]  /*1ee30*/  ENDCOLLECTIVE ;  /* 0x000000000000791b */ /* 0x007fe20003800000 */
.L_x_14606:
[----:B------:R-:W-:Y:S05]  /*1ee40*/  BSYNC B1 ;  /* 0x0000000000017941 */ /* 0x000fea0003800000 */
.L_x_14605:
        /* <DEDUP_REMOVED lines=10> */
.L_x_14607:
        /* <DEDUP_REMOVED lines=8> */
.L_x_14608:
[----:B------:R-:W-:-:S05]  /*1ef70*/  @!P1 IADD3 R8, P2, R3, R5, RZ ;  /* 0x0000000503089210 */ /* 0x000fca0007f5e0ff */
[----:B------:R-:W-:Y:S02]  /*1ef80*/  @!P1 IMAD.X R9, R0, 0x1, R7, P2 ;  /* 0x0000000100099824 */ /* 0x000fe400010e0607 */
[----:B------:R-:W-:Y:S02]  /*1ef90*/  IMAD.MOV.U32 R13, RZ, RZ, R37 ;  /* 0x000000ffff0d7224 */ /* 0x000fe400078e0025 */
[----:B------:R-:W-:-:S07]  /*1efa0*/  IMAD.MOV.U32 R4, RZ, RZ, R14 ;  /* 0x000000ffff047224 */ /* 0x000fce00078e000e */
[----:B------:R-:W-:Y:S05]  /*1efb0*/  WARPSYNC.COLLECTIVE R15, `(.L_x_14609) ;  /* 0x000000000f087348 */ /* 0x000fea0003c00000 */
[----:B------:R0:W1:Y:S02]  /*1efc0*/  SHFL.IDX P6, R14, R13, R12, R11 ;  /* 0x0000000c0d0e7389 */ /* 0x00006400000c000b */
[----:B01----:R-:W-:Y:S01]  /*1efd0*/  ENDCOLLECTIVE ;  /* 0x000000000000791b */ /* 0x003fe20003800000 */
.L_x_14609:
[----:B------:R-:W2:Y:S01]  /*1efe0*/  @!P1 LD.E.128 R8, desc[UR42][R8.64] ;  /* 0x0000002a08089980 */ /* 0x000ea2000c101d00 */
[----:B------:R-:W-:-:S05]  /*1eff0*/  @!P1 IADD3 R14, P2, R14, R5, RZ ;  /* 0x000000050e0e9210 */ /* 0x000fca0007f5e0ff */
[----:B------:R-:W-:Y:S02]  /*1f000*/  @!P1 IMAD.X R5, R4, 0x1, R7, P2 ;  /* 0x0000000104059824 */ /* 0x000fe400010e0607 */
[----:B------:R-:W-:-:S06]  /*1f010*/  @!P1 IMAD.MOV.U32 R4, RZ, RZ, R14 ;  /* 0x000000ffff049224 */ /* 0x000fcc00078e000e */
        /* <DEDUP_REMOVED lines=10> */
[----:B------:R-:W-:-:S07]  /*1f0c0*/  IMAD.MOV.U32 R3, RZ, RZ, R21 ;  /* 0x000000ffff037224 */ /* 0x000fce00078e0015 */
[----:B-----5:R-:W-:Y:S05]  /*1f0d0*/  WARPSYNC.COLLECTIVE R15, `(.L_x_14610) ;  /* 0x000000000f087348 */ /* 0x020fea0003c00000 */
[----:B------:R0:W1:Y:S02]  /*1f0e0*/  SHFL.IDX P6, R14, R13, R12, R11 ;  /* 0x0000000c0d0e7389 */ /* 0x00006400000c000b */
[----:B01---5:R-:W-:Y:S01]  /*1f0f0*/  ENDCOLLECTIVE ;  /* 0x000000000000791b */ /* 0x023fe20003800000 */
.L_x_14610:
[----:B------:R-:W-:Y:S02]  /*1f100*/  IMAD.MOV.U32 R0, RZ, RZ, R20 ;  /* 0x000000ffff007224 */ /* 0x000fe400078e0014 */
[----:B------:R-:W-:Y:S01]  /*1f110*/  @!P1 IMAD.MOV.U32 R28, RZ, RZ, R8 ;  /* 0x000000ffff1c9224 */ /* 0x000fe200078e0008 */
[----:B------:R-:W-:Y:S01]  /*1f120*/  PRMT R48, R48, 0x5410, R3 ;  /* 0x0000541030307816 */ /* 0x000fe20000000003 */
[----:B------:R-:W-:Y:S01]  /*1f130*/  @!P1 IMAD.MOV.U32 R29, RZ, RZ, R9 ;  /* 0x000000ffff1d9224 */ /* 0x000fe200078e0009 */
[----:B------:R-:W-:Y:S01]  /*1f140*/  PRMT R45, R45, 0x5410, R0 ;  /* 0x000054102d2d7816 */ /* 0x000fe20000000000 */
[----:B------:R-:W-:Y:S02]  /*1f150*/  IMAD.MOV.U32 R8, RZ, RZ, R28 ;  /* 0x000000ffff087224 */ /* 0x000fe400078e001c */
[----:B------:R-:W-:-:S03]  /*1f160*/  IMAD.MOV.U32 R9, RZ, RZ, R29 ;  /* 0x000000ffff097224 */ /* 0x000fc600078e001d */
[----:B------:R-:W-:Y:S01]  /*1f170*/  PRMT R38, R8, 0x7610, R38 ;  /* 0x0000761008267816 */ /* 0x000fe20000000026 */
[--C-:B------:R-:W-:Y:S01]  /*1f180*/  IMAD.MOV.U32 R13, RZ, RZ, R36.reuse ;  /* 0x000000ffff0d7224 */ /* 0x100fe200078e0024 */
[----:B------:R-:W-:Y:S01]  /*1f190*/  PRMT R36, R9, 0x7610, R36 ;  /* 0x0000761009247816 */ /* 0x000fe20000000024 */
[----:B------:R-:W-:Y:S02]  /*1f1a0*/  @!P1 IMAD.MOV.U32 R34, RZ, RZ, R4 ;  /* 0x000000ffff229224 */ /* 0x000fe400078e0004 */
[----:B------:R-:W-:Y:S02]  /*1f1b0*/  @!P1 IMAD.MOV.U32 R35, RZ, RZ, R5 ;  /* 0x000000ffff239224 */ /* 0x000fe400078e0005 */
[----:B------:R-:W-:Y:S02]  /*1f1c0*/  @!P1 IMAD.MOV.U32 R30, RZ, RZ, R6 ;  /* 0x000000ffff1e9224 */ /* 0x000fe400078e0006 */
[----:B------:R-:W-:Y:S02]  /*1f1d0*/  @!P1 IMAD.MOV.U32 R31, RZ, RZ, R7 ;  /* 0x000000ffff1f9224 */ /* 0x000fe400078e0007 */
[----:B------:R-:W-:-:S07]  /*1f1e0*/  IMAD.MOV.U32 R0, RZ, RZ, R14 ;  /* 0x000000ffff007224 */ /* 0x000fce00078e000e */
[----:B------:R-:W-:Y:S05]  /*1f1f0*/  WARPSYNC.COLLECTIVE R15, `(.L_x_14611) ;  /* 0x000000000f087348 */ /* 0x000fea0003c00000 */
[----:B------:R0:W1:Y:S02]  /*1f200*/  SHFL.IDX P6, R14, R13, R12, R11 ;  /* 0x0000000c0d0e7389 */ /* 0x00006400000c000b */
[----:B01----:R-:W-:Y:S01]  /*1f210*/  ENDCOLLECTIVE ;  /* 0x000000000000791b */ /* 0x003fe20003800000 */
.L_x_14611:
[----:B------:R-:W-:Y:S02]  /*1f220*/  IMAD.MOV.U32 R6, RZ, RZ, R34 ;  /* 0x000000ffff067224 */ /* 0x000fe400078e0022 */
[----:B------:R-:W-:Y:S02]  /*1f230*/  IMAD.MOV.U32 R7, RZ, RZ, R35 ;  /* 0x000000ffff077224 */ /* 0x000fe400078e0023 */
[----:B------:R-:W-:Y:S01]  /*1f240*/  IMAD.MOV.U32 R4, RZ, RZ, R30 ;  /* 0x000000ffff047224 */ /* 0x000fe200078e001e */
[----:B------:R-:W-:Y:S01]  /*1f250*/  PRMT R48, R6, 0x7610, R48 ;  /* 0x0000761006307816 */ /* 0x000fe20000000030 */
[----:B------:R-:W-:Y:S01]  /*1f260*/  IMAD.MOV.U32 R5, RZ, RZ, R31 ;  /* 0x000000ffff057224 */ /* 0x000fe200078e001f */
[----:B------:R-:W-:Y:S02]  /*1f270*/  PRMT R50, R50, 0x5410, R7 ;  /* 0x0000541032327816 */ /* 0x000fe40000000007 */
[----:B------:R-:W-:Y:S02]  /*1f280*/  CS2R R6, SRZ ;  /* 0x0000000000067805 */ /* 0x000fe4000001ff00 */
[----:B------:R-:W-:-:S02]  /*1f290*/  PRMT R49, R49, 0x5410, R4 ;  /* 0x0000541031317816 */ /* 0x000fc40000000004 */
[----:B------:R-:W-:Y:S01]  /*1f2a0*/  PRMT R45, R5, 0x7610, R45 ;  /* 0x00007610052d7816 */ /* 0x000fe2000000002d */
[----:B------:R-:W-:Y:S02]  /*1f2b0*/  IMAD.MOV.U32 R13, RZ, RZ, R24 ;  /* 0x000000ffff0d7224 */ /* 0x000fe400078e0018 */
[----:B------:R-:W-:-:S07]  /*1f2c0*/  IMAD.MOV.U32 R3, RZ, RZ, R14 ;  /* 0x000000ffff037224 */ /* 0x000fce00078e000e */
[----:B------:R-:W-:Y:S05]  /*1f2d0*/  WARPSYNC.COLLECTIVE R15, `(.L_x_14612) ;  /* 0x000000000f087348 */ /* 0x000fea0003c00000 */
[----:B------:R0:W1:Y:S02]  /*1f2e0*/  SHFL.IDX P6, R14, R13, R12, R11 ;  /* 0x0000000c0d0e7389 */ /* 0x00006400000c000b */
[----:B01----:R-:W-:Y:S01]  /*1f2f0*/  ENDCOLLECTIVE ;  /* 0x000000000000791b */ /* 0x003fe20003800000 */
.L_x_14612:
[----:B------:R-:W-:Y:S02]  /*1f300*/  IMAD.MOV.U32 R13, RZ, RZ, R37 ;  /* 0x000000ffff0d7224 */ /* 0x000fe400078e0025 */
[----:B------:R-:W-:-:S07]  /*1f310*/  IMAD.MOV.U32 R24, RZ, RZ, R14 ;  /* 0x000000ffff187224 */ /* 0x000fce00078e000e */
[----:B------:R-:W-:Y:S05]  /*1f320*/  WARPSYNC.COLLECTIVE R15, `(.L_x_14613) ;  /* 0x000000000f087348 */ /* 0x000fea0003c00000 */
[----:B------:R0:W1:Y:S02]  /*1f330*/  SHFL.IDX P6, R14, R13, R12, R11 ;  /* 0x0000000c0d0e7389 */ /* 0x00006400000c000b */
[----:B01----:R-:W-:Y:S01]  /*1f340*/  ENDCOLLECTIVE ;  /* 0x000000000000791b */ /* 0x003fe20003800000 */
.L_x_14613:
[----:B------:R-:W-:Y:S05]  /*1f350*/  BRA `(.L_x_14614) ;  /* 0xfffffea000107947 */ /* 0x000fea000383ffff */
.L_x_14364:
[----:B0-----:R0:W1:Y:S02]  /*1f360*/  SYNCS.PHASECHK.TRANS64.TRYWAIT P1, [R22+URZ+0x22800], R13 ;  /* 0x0228000d160075a7 */ /* 0x001064000802017f */
[----:B-1----:R-:W-:Y:S05]  /*1f370*/  @!P1 NANOSLEEP.SYNCS 0x989680 ;  /* 0x009896800000995d */ /* 0x002fea0003900000 */
[----:B------:R-:W1:Y:S02]  /*1f380*/  @!P1 SYNCS.PHASECHK.TRANS64 P1, [R22+URZ+0x22800], R13 ;  /* 0x0228000d160095a7 */ /* 0x000e64000802007f */
[----:B-1----:R-:W-:Y:S05]  /*1f390*/  @!P1 BRA `(.L_x_14364) ;  /* 0xfffffffc00f09947 */ /* 0x002fea000383ffff */
[----:B------:R-:W-:Y:S05]  /*1f3a0*/  BRA `(.L_x_14615) ;  /* 0xfffffea000b07947 */ /* 0x000fea000383ffff */
.L_x_14370:
[----:B-1----:R1:W2:Y:S02]  /*1f3b0*/  SYNCS.PHASECHK.TRANS64.TRYWAIT P1, [R12+URZ+0x22830], R73 ;  /* 0x022830490c0075a7 */ /* 0x0022a4000802017f */
[----:B--2---:R-:W-:Y:S05]  /*1f3c0*/  @!P1 NANOSLEEP.SYNCS 0x989680 ;  /* 0x009896800000995d */ /* 0x004fea0003900000 */
[----:B------:R-:W2:Y:S02]  /*1f3d0*/  @!P1 SYNCS.PHASECHK.TRANS64 P1, [R12+URZ+0x22830], R73 ;  /* 0x022830490c0095a7 */ /* 0x000ea4000802007f */
[----:B--2---:R-:W-:Y:S05]  /*1f3e0*/  @!P1 BRA `(.L_x_14370) ;  /* 0xfffffffc00f09947 */ /* 0x004fea000383ffff */
[----:B------:R-:W-:Y:S05]  /*1f3f0*/  BRA `(.L_x_14369) ;  /* 0xfffffeb000807947 */ /* 0x000fea000383ffff */
.L_x_14376:
[----:B--2---:R2:W3:Y:S02]  /*1f400*/  SYNCS.PHASECHK.TRANS64.TRYWAIT P1, [R12+URZ+0x22850], R73 ;  /* 0x022850490c0075a7 */ /* 0x0044e4000802017f */
[----:B---3--:R-:W-:Y:S05]  /*1f410*/  @!P1 NANOSLEEP.SYNCS 0x989680 ;  /* 0x009896800000995d */ /* 0x008fea0003900000 */
[----:B------:R-:W3:Y:S02]  /*1f420*/  @!P1 SYNCS.PHASECHK.TRANS64 P1, [R12+URZ+0x22850], R73 ;  /* 0x022850490c0095a7 */ /* 0x000ee4000802007f */
[----:B---3--:R-:W-:Y:S05]  /*1f430*/  @!P1 BRA `(.L_x_14376) ;  /* 0xfffffffc00f09947 */ /* 0x008fea000383ffff */
[----:B------:R-:W-:Y:S05]  /*1f440*/  BRA `(.L_x_14375) ;  /* 0xfffffec800c07947 */ /* 0x000fea000383ffff */
.L_x_14382:
[----:B-1----:R1:W2:Y:S02]  /*1f450*/  SYNCS.PHASECHK.TRANS64.TRYWAIT P1, [R13+URZ+0x22830], R14 ;  /* 0x0228300e0d0075a7 */ /* 0x0022a4000802017f */
[----:B--2---:R-:W-:Y:S05]  /*1f460*/  @!P1 NANOSLEEP.SYNCS 0x989680 ;  /* 0x009896800000995d */ /* 0x004fea0003900000 */
[----:B------:R-:W2:Y:S02]  /*1f470*/  @!P1 SYNCS.PHASECHK.TRANS64 P1, [R13+URZ+0x22830], R14 ;  /* 0x0228300e0d0095a7 */ /* 0x000ea4000802007f */
[----:B--2---:R-:W-:Y:S05]  /*1f480*/  @!P1 BRA `(.L_x_14382) ;  /* 0xfffffffc00f09947 */ /* 0x004fea000383ffff */
[----:B------:R-:W-:Y:S05]  /*1f490*/  BRA `(.L_x_14381) ;  /* 0xfffffed0003c7947 */ /* 0x000fea000383ffff */
.L_x_14388:
[----:B-1----:R1:W2:Y:S02]  /*1f4a0*/  SYNCS.PHASECHK.TRANS64.TRYWAIT P1, [R13+URZ+0x22850], R14 ;  /* 0x0228500e0d0075a7 */ /* 0x0022a4000802017f */
[----:B--2---:R-:W-:Y:S05]  /*1f4b0*/  @!P1 NANOSLEEP.SYNCS 0x989680 ;  /* 0x009896800000995d */ /* 0x004fea0003900000 */
[----:B------:R-:W2:Y:S02]  /*1f4c0*/  @!P1 SYNCS.PHASECHK.TRANS64 P1, [R13+URZ+0x22850], R14 ;  /* 0x0228500e0d0095a7 */ /* 0x000ea4000802007f */
[----:B--2---:R-:W-:Y:S05]  /*1f4d0*/  @!P1 BRA `(.L_x_14388) ;  /* 0xfffffffc00f09947 */ /* 0x004fea000383ffff */
[----:B------:R-:W-:Y:S05]  /*1f4e0*/  BRA `(.L_x_14387) ;  /* 0xfffffef000987947 */ /* 0x000fea000383ffff */
.L_x_14395:
[----:B-1----:R1:W2:Y:S02]  /*1f4f0*/  SYNCS.PHASECHK.TRANS64.TRYWAIT P1, [R13+URZ+0x22830], R14 ;  /* 0x0228300e0d0075a7 */ /* 0x0022a4000802017f */
[----:B--2---:R-:W-:Y:S05]  /*1f500*/  @!P1 NANOSLEEP.SYNCS 0x989680 ;  /* 0x009896800000995d */ /* 0x004fea0003900000 */
[----:B------:R-:W2:Y:S02]  /*1f510*/  @!P1 SYNCS.PHASECHK.TRANS64 P1, [R13+URZ+0x22830], R14 ;  /* 0x0228300e0d0095a7 */ /* 0x000ea4000802007f */
[----:B--2---:R-:W-:Y:S05]  /*1f520*/  @!P1 BRA `(.L_x_14395) ;  /* 0xfffffffc00f09947 */ /* 0x004fea000383ffff */
[----:B------:R-:W-:Y:S05]  /*1f530*/  BRA `(.L_x_14394) ;  /* 0xfffffef400e47947 */ /* 0x000fea000383ffff */
.L_x_14401:
[----:B---3--:R3:W4:Y:S02]  /*1f540*/  SYNCS.PHASECHK.TRANS64.TRYWAIT P1, [R13+URZ+0x22850], R14 ;  /* 0x0228500e0d0075a7 */ /* 0x008724000802017f */
[----:B----4-:R-:W-:Y:S05]  /*1f550*/  @!P1 NANOSLEEP.SYNCS 0x989680 ;  /* 0x009896800000995d */ /* 0x010fea0003900000 */
[----:B------:R-:W4:Y:S02]  /*1f560*/  @!P1 SYNCS.PHASECHK.TRANS64 P1, [R13+URZ+0x22850], R14 ;  /* 0x0228500e0d0095a7 */ /* 0x000f24000802007f */
[----:B----4-:R-:W-:Y:S05]  /*1f570*/  @!P1 BRA `(.L_x_14401) ;  /* 0xfffffffc00f09947 */ /* 0x010fea000383ffff */
[----:B------:R-:W-:Y:S05]  /*1f580*/  BRA `(.L_x_14400) ;  /* 0xffffff10004c7947 */ /* 0x000fea000383ffff */
.L_x_14408:
[----:B------:R-:W-:Y:S02]  /*1f590*/  IMAD.MOV.U32 R13, RZ, RZ, R20 ;  /* 0x000000ffff0d7224 */ /* 0x000fe400078e0014 */
[----:B------:R-:W-:Y:S02]  /*1f5a0*/  IMAD.MOV.U32 R12, RZ, RZ, RZ ;  /* 0x000000ffff0c7224 */ /* 0x000fe400078e00ff */
[----:B------:R-:W-:Y:S02]  /*1f5b0*/  IMAD.MOV.U32 R11, RZ, RZ, 0x181f ;  /* 0x0000181fff0b7424 */ /* 0x000fe400078e00ff */
[----:B------:R-:W-:-:S07]  /*1f5c0*/  IMAD.MOV.U32 R15, RZ, RZ, -0x1 ;  /* 0xffffffffff0f7424 */ /* 0x000fce00078e00ff */
[----:B-----5:R-:W-:Y:S05]  /*1f5d0*/  WARPSYNC.COLLECTIVE R15, `(.L_x_14616) ;  /* 0x000000000f087348 */ /* 0x020fea0003c00000 */
[----:B------:R0:W1:Y:S02]  /*1f5e0*/  SHFL.IDX P6, R14, R13, R12, R11 ;  /* 0x0000000c0d0e7389 */ /* 0x00006400000c000b */
[----:B01---5:R-:W-:Y:S01]  /*1f5f0*/  ENDCOLLECTIVE ;  /* 0x000000000000791b */ /* 0x023fe20003800000 */
.L_x_14616:
[----:B------:R-:W-:Y:S02]  /*1f600*/  IMAD.MOV.U32 R13, RZ, RZ, R4 ;  /* 0x000000ffff0d7224 */ /* 0x000fe400078e0004 */
[----:B------:R-:W-:-:S07]  /*1f610*/  IMAD.MOV.U32 R3, RZ, RZ, R14 ;  /* 0x000000ffff037224 */ /* 0x000fce00078e000e */
[----:B------:R-:W-:Y:S05]  /*1f620*/  WARPSYNC.COLLECTIVE R15, `(.L_x_14617) ;  /* 0x000000000f087348 */ /* 0x000fea0003c00000 */
[----:B------:R0:W1:Y:S02]  /*1f630*/  SHFL.IDX P6, R14, R13, R12, R11 ;  /* 0x0000000c0d0e7389 */ /* 0x00006400000c000b */
[----:B01----:R-:W-:Y:S01]  /*1f640*/  ENDCOLLECTIVE ;  /* 0x000000000000791b */ /* 0x003fe20003800000 */
.L_x_14617:
[----:B------:R-:W-:Y:S05]  /*1f650*/  BRA `(.L_x_14618) ;  /* 0xffffff3800987947 */ /* 0x000fea000383ffff */
.L_x_14411:
        /* <DEDUP_REMOVED lines=8> */
.L_x_14620:
[----:B------:R-:W-:Y:S05]  /*1f6e0*/  BSYNC B1 ;  /* 0x0000000000017941 */ /* 0x000fea0003800000 */
.L_x_14619:
        /* <DEDUP_REMOVED lines=8> */
.L_x_14621:
[----:B------:R-:W-:Y:S05]  /*1f770*/  BRA `(.L_x_14622) ;  /* 0xffffff3800e07947 */ /* 0x000fea000383ffff */
.L_x_14414:
[----:B------:R-:W-:Y:S01]  /*1f780*/  BSSY B1, `(.L_x_14623) ;  /* 0x0000008000017945 */ /* 0x000fe20003800000 */
[----:B---3--:R-:W-:Y:S02]  /*1f790*/  IMAD.MOV.U32 R13, RZ, RZ, R20 ;  /* 0x000000ffff0d7224 */ /* 0x008fe400078e0014 */
[----:B------:R-:W-:Y:S02]  /*1f7a0*/  IMAD.MOV.U32 R12, RZ, RZ, 0x2 ;  /* 0x00000002ff0c7424 */ /* 0x000fe400078e00ff */
[----:B------:R-:W-:Y:S02]  /*1f7b0*/  IMAD.MOV.U32 R11, RZ, RZ, 0x181f ;  /* 0x0000181fff0b7424 */ /* 0x000fe400078e00ff */
[----:B------:R-:W-:-:S07]  /*1f7c0*/  IMAD.MOV.U32 R15, RZ, RZ, -0x1 ;  /* 0xffffffffff0f7424 */ /* 0x000fce00078e00ff */
[----:B012-45:R-:W-:Y:S05]  /*1f7d0*/  WARPSYNC.COLLECTIVE R15, `(.L_x_14624) ;  /* 0x000000000f087348 */ /* 0x037fea0003c00000 */
[----:B--2---:R2:W3:Y:S02]  /*1f7e0*/  SHFL.IDX P6, R14, R13, R12, R11 ;  /* 0x0000000c0d0e7389 */ /* 0x0044e400000c000b */
[----:B012345:R-:W-:Y:S01]  /*1f7f0*/  ENDCOLLECTIVE ;  /* 0x000000000000791b */ /* 0x03ffe20003800000 */
.L_x_14624:
[----:B------:R-:W-:Y:S05]  /*1f800*/  BSYNC B1 ;  /* 0x0000000000017941 */ /* 0x000fea0003800000 */
.L_x_14623:
        /* <DEDUP_REMOVED lines=8> */
.L_x_14625:
[----:B------:R-:W-:Y:S05]  /*1f890*/  BRA `(.L_x_14626) ;  /* 0xffffff3c00287947 */ /* 0x000fea000383ffff */
.L_x_14417:
        /* <DEDUP_REMOVED lines=8> */
.L_x_14628:
[----:B------:R-:W-:Y:S05]  /*1f920*/  BSYNC B1 ;  /* 0x0000000000017941 */ /* 0x000fea0003800000 */
.L_x_14627:
        /* <DEDUP_REMOVED lines=8> */
.L_x_14629:
[----:B------:R-:W-:Y:S05]  /*1f9b0*/  BRA `(.L_x_14630) ;  /* 0xffffff3c00707947 */ /* 0x000fea000383ffff */
.L_x_14419:
[----:B------:R-:W-:Y:S02]  /*1f9c0*/  IMAD.MOV.U32 R13, RZ, RZ, R4 ;  /* 0x000000ffff0d7224 */ /* 0x000fe400078e0004 */
[----:B------:R-:W-:Y:S02]  /*1f9d0*/  IMAD.MOV.U32 R12, RZ, RZ, RZ ;  /* 0x000000ffff0c7224 */ /* 0x000fe400078e00ff */
[----:B------:R-:W-:Y:S02]  /*1f9e0*/  IMAD.MOV.U32 R11, RZ, RZ, 0x1c1f ;  /* 0x00001c1fff0b7424 */ /* 0x000fe400078e00ff */
[----:B------:R-:W-:-:S07]  /*1f9f0*/  IMAD.MOV.U32 R15, RZ, RZ, -0x1 ;  /* 0xffffffffff0f7424 */ /* 0x000fce00078e00ff */
[----:B------:R-:W-:Y:S05]  /*1fa00*/  WARPSYNC.COLLECTIVE R15, `(.L_x_14631) ;  /* 0x000000000f087348 */ /* 0x000fea0003c00000 */
[----:B------:R0:W1:Y:S02]  /*1fa10*/  SHFL.IDX P6, R14, R13, R12, R11 ;  /* 0x0000000c0d0e7389 */ /* 0x00006400000c000b */
[----:B01----:R-:W-:Y:S01]  /*1fa20*/  ENDCOLLECTIVE ;  /* 0x000000000000791b */ /* 0x003fe20003800000 */
.L_x_14631:
[----:B------:R-:W-:Y:S02]  /*1fa30*/  IMAD.MOV.U32 R13, RZ, RZ, R3 ;  /* 0x000000ffff0d7224 */ /* 0x000fe400078e0003 */
[----:B------:R-:W-:-:S07]  /*1fa40*/  IMAD.MOV.U32 R20, RZ, RZ, R14 ;  /* 0x000000ffff147224 */ /* 0x000fce00078e000e */
[----:B------:R-:W-:Y:S05]  /*1fa50*/  WARPSYNC.COLLECTIVE R15, `(.L_x_14632) ;  /* 0x000000000f087348 */ /* 0x000fea0003c00000 */
[----:B------:R0:W1:Y:S02]  /*1fa60*/  SHFL.IDX P6, R14, R13, R12, R11 ;  /* 0x0000000c0d0e7389 */ /* 0x00006400000c000b */
[----:B01----:R-:W-:Y:S01]  /*1fa70*/  ENDCOLLECTIVE ;  /* 0x000000000000791b */ /* 0x003fe20003800000 */
.L_x_14632:
[----:B------:R-:W-:Y:S01]  /*1fa80*/  IMAD.MOV.U32 R12, RZ, RZ, R14 ;  /* 0x000000ffff0c7224 */ /* 0x000fe200078e000e */
[----:B------:R-:W-:Y:S06]  /*1fa90*/  BRA `(.L_x_14633) ;  /* 0xffffff4000707947 */ /* 0x000fec000383ffff */
.L_x_14422:
        /* <DEDUP_REMOVED lines=8> */
.L_x_14635:
[----:B------:R-:W-:Y:S05]  /*1fb20*/  BSYNC B1 ;  /* 0x0000000000017941 */ /* 0x000fea0003800000 */
.L_x_14634:
        /* <DEDUP_REMOVED lines=8> */
.L_x_14636:
[----:B------:R-:W-:Y:S01]  /*1fbb0*/  IMAD.MOV.U32 R3, RZ, RZ, R14 ;  /* 0x000000ffff037224 */ /* 0x000fe200078e000e */
[----:B------:R-:W-:Y:S06]  /*1fbc0*/  BRA `(.L_x_14637) ;  /* 0xffffff4c00487947 */ /* 0x000fec000383ffff */
.L_x_14426:
[----:B------:R-:W-:Y:S02]  /*1fbd0*/  IMAD.MOV.U32 R13, RZ, RZ, R4 ;  /* 0x000000ffff0d7224 */ /* 0x000fe400078e0004 */
[----:B------:R-:W-:Y:S02]  /*1fbe0*/  IMAD.MOV.U32 R12, RZ, RZ, RZ ;  /* 0x000000ffff0c7224 */ /* 0x000fe400078e00ff */
[----:B------:R-:W-:Y:S02]  /*1fbf0*/  IMAD.MOV.U32 R11, RZ, RZ, 0x181f ;  /* 0x0000181fff0b7424 */ /* 0x000fe400078e00ff */
[----:B------:R-:W-:-:S07]  /*1fc00*/  IMAD.MOV.U32 R15, RZ, RZ, -0x1 ;  /* 0xffffffffff0f7424 */ /* 0x000fce00078e00ff */
[----:B0-----:R-:W-:Y:S05]  /*1fc10*/  WARPSYNC.COLLECTIVE R15, `(.L_x_14638) ;  /* 0x000000000f087348 */ /* 0x001fea0003c00000 */
[----:B------:R1:W2:Y:S02]  /*1fc20*/  SHFL.IDX P6, R14, R13, R12, R11 ;  /* 0x0000000c0d0e7389 */ /* 0x0002a400000c000b */
[----:B012---:R-:W-:Y:S01]  /*1fc30*/  ENDCOLLECTIVE ;  /* 0x000000000000791b */ /* 0x007fe20003800000 */
.L_x_14638:
[----:B------:R-:W-:Y:S02]  /*1fc40*/  IMAD.MOV.U32 R13, RZ, RZ, R0 ;  /* 0x000000ffff0d7224 */ /* 0x000fe400078e0000 */
[----:B------:R-:W-:-:S07]  /*1fc50*/  IMAD.MOV.U32 R3, RZ, RZ, R14 ;  /* 0x000000ffff037224 */ /* 0x000fce00078e000e */
[----:B------:R-:W-:Y:S05]  /*1fc60*/  WARPSYNC.COLLECTIVE R15, `(.L_x_14639) ;  /* 0x000000000f087348 */ /* 0x000fea0003c00000 */
[----:B------:R0:W1:Y:S02]  /*1fc70*/  SHFL.IDX P6, R14, R13, R12, R11 ;  /* 0x0000000c0d0e7389 */ /* 0x00006400000c000b */
[----:B01----:R-:W-:Y:S01]  /*1fc80*/  ENDCOLLECTIVE ;  /* 0x000000000000791b */ /* 0x003fe20003800000 */
.L_x_14639:
[----:B------:R-:W-:Y:S01]  /*1fc90*/  IMAD.MOV.U32 R9, RZ, RZ, R14 ;  /* 0x000000ffff097224 */ /* 0x000fe200078e000e */
[----:B------:R-:W-:Y:S06]  /*1fca0*/  BRA `(.L_x_14640) ;  /* 0xffffff60007c7947 */ /* 0x000fec000383ffff */
.L_x_14429:
        /* <DEDUP_REMOVED lines=8> */
.L_x_14642:
[----:B------:R-:W-:Y:S05]  /*1fd30*/  BSYNC B1 ;  /* 0x0000000000017941 */ /* 0x000fea0003800000 */
.L_x_14641:
        /* <DEDUP_REMOVED lines=8> */
.L_x_14643:
[----:B------:R-:W-:Y:S01]  /*1fdc0*/  IMAD.MOV.U32 R9, RZ, RZ, R14 ;  /* 0x000000ffff097224 */ /* 0x000fe200078e000e */
[----:B------:R-:W-:Y:S06]  /*1fdd0*/  BRA `(.L_x_14644) ;  /* 0xffffff6000c47947 */ /* 0x000fec000383ffff */
.L_x_14432:
        /* <DEDUP_REMOVED lines=8> */
.L_x_14646:
[----:B------:R-:W-:Y:S05]  /*1fe60*/  BSYNC B1 ;  /* 0x0000000000017941 */ /* 0x000fea0003800000 */
.L_x_14645:
        /* <DEDUP_REMOVED lines=8> */
.L_x_14647:
[----:B------:R-:W-:Y:S01]  /*1fef0*/  IMAD.MOV.U32 R9, RZ, RZ, R14 ;  /* 0x000000ffff097224 */ /* 0x000fe200078e000e */
[----:B------:R-:W-:Y:S06]  /*1ff00*/  BRA `(.L_x_14648) ;  /* 0xffffff6400087947 */ /* 0x000fec000383ffff */
.L_x_14435:
        /* <DEDUP_REMOVED lines=8> */
.L_x_14650:
[----:B------:R-:W-:Y:S05]  /*1ff90*/  BSYNC B1 ;  /* 0x0000000000017941 */ /* 0x000fea0003800000 */
.L_x_14649:
        /* <DEDUP_REMOVED lines=8> */
.L_x_14651:
[----:B------:R-:W-:Y:S01]  /*20020*/  IMAD.MOV.U32 R9, RZ, RZ, R14 ;  /* 0x000000ffff097224 */ /* 0x000fe200078e000e */
[----:B------:R-:W-:Y:S06]  /*20030*/  BRA `(.L_x_14652) ;  /* 0xffffff64004c7947 */ /* 0x000fec000383ffff */
.L_x_14454:
[----:B-1----:R-:W0:Y:S01]  /*20040*/  S2R R11, SR_TID.X ;  /* 0x00000000000b7919 */ /* 0x002e220000002100 */
        /* <DEDUP_REMOVED lines=10> */
.L_x_14654:
[----:B------:R-:W-:Y:S05]  /*200f0*/  BSYNC B1 ;  /* 0x0000000000017941 */ /* 0x000fea0003800000 */
.L_x_14653:
[----:B------:R-:W-:Y:S05]  /*20100*/  BRA `(.L_x_14655) ;  /* 0xffffff8000887947 */ /* 0x000fea000383ffff */
.L_x_14456:
[----:B------:R-:W-:Y:S01]  /*20110*/  BSSY B1, `(.L_x_14656) ;  /* 0x0000006000017945 */ /* 0x000fe20003800000 */
[----:B------:R-:W-:-:S07]  /*20120*/  IMAD.MOV.U32 R15, RZ, RZ, -0x1 ;  /* 0xffffffffff0f7424 */ /* 0x000fce00078e00ff */
[----:B01----:R-:W-:Y:S05]  /*20130*/  WARPSYNC.COLLECTIVE R15, `(.L_x_14657) ;  /* 0x000000000f0c7348 */ /* 0x003fea0003c00000 */
[----:B------:R-:W-:Y:S02]  /*20140*/  ELECT P6, UR62, PT ;  /* 0x00000000003e782f */ /* 0x000fe400038c0000 */
[----:B------:R-:W-:Y:S01]  /*20150*/  MOV R14, UR62 ;  /* 0x0000003e000e7c02 */ /* 0x000fe20008000f00 */
[----:B01----:R-:W-:Y:S10]  /*20160*/  ENDCOLLECTIVE ;  /* 0x000000000000791b */ /* 0x003ff40003800000 */
.L_x_14657:
[----:B------:R-:W-:Y:S05]  /*20170*/  BSYNC B1 ;  /* 0x0000000000017941 */ /* 0x000fea0003800000 */
.L_x_14656:
[----:B------:R-:W-:Y:S05]  /*20180*/  BRA `(.L_x_14455) ;  /* 0xffffff8000807947 */ /* 0x000fea000383ffff */
.L_x_14458:
[----:B0-----:R0:W2:Y:S02]  /*20190*/  SYNCS.PHASECHK.TRANS64.TRYWAIT P0, [R16+URZ+0x22820], R3 ;  /* 0x02282003100075a7 */ /* 0x0010a4000800017f */
[----:B--2---:R-:W-:Y:S05]  /*201a0*/  @!P0 NANOSLEEP.SYNCS 0x989680 ;  /* 0x009896800000895d */ /* 0x004fea0003900000 */
[----:B------:R-:W2:Y:S02]  /*201b0*/  @!P0 SYNCS.PHASECHK.TRANS64 P0, [R16+URZ+0x22820], R3 ;  /* 0x02282003100085a7 */ /* 0x000ea4000800007f */
[----:B--2---:R-:W-:Y:S05]  /*201c0*/  @!P0 BRA `(.L_x_14458) ;  /* 0xfffffffc00f08947 */ /* 0x004fea000383ffff */
[----:B------:R-:W-:Y:S05]  /*201d0*/  BRA `(.L_x_14658) ;  /* 0xffffff8000907947 */ /* 0x000fea000383ffff */
.L_x_14462:
[----:B0-----:R0:W2:Y:S02]  /*201e0*/  SYNCS.PHASECHK.TRANS64.TRYWAIT P0, [R3+URZ+0x228a0], R9 ;  /* 0x0228a009030075a7 */ /* 0x0010a4000800017f */
[----:B--2---:R-:W-:Y:S05]  /*201f0*/  @!P0 NANOSLEEP.SYNCS 0x989680 ;  /* 0x009896800000895d */ /* 0x004fea0003900000 */
[----:B------:R-:W2:Y:S02]  /*20200*/  @!P0 SYNCS.PHASECHK.TRANS64 P0, [R3+URZ+0x228a0], R9 ;  /* 0x0228a009030085a7 */ /* 0x000ea4000800007f */
[----:B--2---:R-:W-:Y:S05]  /*20210*/  @!P0 BRA `(.L_x_14462) ;  /* 0xfffffffc00f08947 */ /* 0x004fea000383ffff */
[----:B------:R-:W-:Y:S05]  /*20220*/  BRA `(.L_x_14659) ;  /* 0xffffff8000a87947 */ /* 0x000fea000383ffff */
.L_x_14467:
[----:B-1----:R1:W2:Y:S02]  /*20230*/  SYNCS.PHASECHK.TRANS64.TRYWAIT P0, [R3+URZ+0x228c0], R9 ;  /* 0x0228c009030075a7 */ /* 0x0022a4000800017f */
[----:B--2---:R-:W-:Y:S05]  /*20240*/  @!P0 NANOSLEEP.SYNCS 0x989680 ;  /* 0x009896800000895d */ /* 0x004fea0003900000 */
[----:B------:R-:W2:Y:S02]  /*20250*/  @!P0 SYNCS.PHASECHK.TRANS64 P0, [R3+URZ+0x228c0], R9 ;  /* 0x0228c009030085a7 */ /* 0x000ea4000800007f */
[----:B--2---:R-:W-:Y:S05]  /*20260*/  @!P0 BRA `(.L_x_14467) ;  /* 0xfffffffc00f08947 */ /* 0x004fea000383ffff */
[----:B------:R-:W-:Y:S05]  /*20270*/  BRA `(.L_x_14660) ;  /* 0xffffff8400247947 */ /* 0x000fea000383ffff */
.L_x_14477:
[----:B0-----:R0:W2:Y:S02]  /*20280*/  SYNCS.PHASECHK.TRANS64.TRYWAIT P1, [R9+URZ+0x228a0], R2 ;  /* 0x0228a002090075a7 */ /* 0x0010a4000802017f */
[----:B--2---:R-:W-:Y:S05]  /*20290*/  @!P1 NANOSLEEP.SYNCS 0x989680 ;  /* 0x009896800000995d */ /* 0x004fea0003900000 */
[----:B------:R-:W2:Y:S02]  /*202a0*/  @!P1 SYNCS.PHASECHK.TRANS64 P1, [R9+URZ+0x228a0], R2 ;  /* 0x0228a002090095a7 */ /* 0x000ea4000802007f */
[----:B--2---:R-:W-:Y:S05]  /*202b0*/  @!P1 BRA `(.L_x_14477) ;  /* 0xfffffffc00f09947 */ /* 0x004fea000383ffff */
[----:B------:R-:W-:Y:S05]  /*202c0*/  BRA `(.L_x_14661) ;  /* 0xffffff8800987947 */ /* 0x000fea000383ffff */
.L_x_14482:
[----:B-1----:R1:W2:Y:S02]  /*202d0*/  SYNCS.PHASECHK.TRANS64.TRYWAIT P1, [R9+URZ+0x228c0], R2 ;  /* 0x0228c002090075a7 */ /* 0x0022a4000802017f */
[----:B--2---:R-:W-:Y:S05]  /*202e0*/  @!P1 NANOSLEEP.SYNCS 0x989680 ;  /* 0x009896800000995d */ /* 0x004fea0003900000 */
[----:B------:R-:W2:Y:S02]  /*202f0*/  @!P1 SYNCS.PHASECHK.TRANS64 P1, [R9+URZ+0x228c0], R2 ;  /* 0x0228c002090095a7 */ /* 0x000ea4000802007f */
[----:B--2---:R-:W-:Y:S05]  /*20300*/  @!P1 BRA `(.L_x_14482) ;  /* 0xfffffffc00f09947 */ /* 0x004fea000383ffff */
[----:B------:R-:W-:Y:S05]  /*20310*/  BRA `(.L_x_14662) ;  /* 0xffffff8c00107947 */ /* 0x000fea000383ffff */
.L_x_14500:
        /* <DEDUP_REMOVED lines=11> */
.L_x_14664:
[----:B------:R-:W-:Y:S05]  /*203d0*/  BSYNC B0 ;  /* 0x0000000000007941 */ /* 0x000fea0003800000 */
.L_x_14663:
[----:B------:R-:W-:Y:S05]  /*203e0*/  BRA `(.L_x_14665) ;  /* 0xffffff9c00587947 */ /* 0x000fea000383ffff */
.L_x_14503:
[----:B0-----:R0:W1:Y:S02]  /*203f0*/  SYNCS.PHASECHK.TRANS64.TRYWAIT P0, [R22+URZ+0x22840], R0 ;  /* 0x02284000160075a7 */ /* 0x001064000800017f */
[----:B-1----:R-:W-:Y:S05]  /*20400*/  @!P0 NANOSLEEP.SYNCS 0x989680 ;  /* 0x009896800000895d */ /* 0x002fea0003900000 */
[----:B------:R-:W1:Y:S02]  /*20410*/  @!P0 SYNCS.PHASECHK.TRANS64 P0, [R22+URZ+0x22840], R0 ;  /* 0x02284000160085a7 */ /* 0x000e64000800007f */
[----:B-1----:R-:W-:Y:S05]  /*20420*/  @!P0 BRA `(.L_x_14503) ;  /* 0xfffffffc00f08947 */ /* 0x002fea000383ffff */
[----:B------:R-:W-:Y:S05]  /*20430*/  BRA `(.L_x_14666) ;  /* 0xffffff9c00747947 */ /* 0x000fea000383ffff */
.L_x_14504:
        /* <DEDUP_REMOVED lines=8> */
.L_x_14668:
[----:B------:R-:W-:Y:S05]  /*204c0*/  BSYNC B0 ;  /* 0x0000000000007941 */ /* 0x000fea0003800000 */
.L_x_14667:
        /* <DEDUP_REMOVED lines=9> */
.L_x_14669:
[----:B------:R-:W-:Y:S02]  /*20560*/  IMAD.MOV.U32 R13, RZ, RZ, R4 ;  /* 0x000000ffff0d7224 */ /* 0x000fe400078e0004 */
[----:B------:R-:W-:Y:S02]  /*20570*/  IMAD.MOV.U32 R12, RZ, RZ, 0x1 ;  /* 0x00000001ff0c7424 */ /* 0x000fe400078e00ff */
[----:B------:R-:W-:-:S07]  /*20580*/  IMAD.MOV.U32 R3, RZ, RZ, R14 ;  /* 0x000000ffff037224 */ /* 0x000fce00078e000e */
[----:B------:R-:W-:Y:S05]  /*20590*/  WARPSYNC.COLLECTIVE R15, `(.L_x_14670) ;  /* 0x000000000f087348 */ /* 0x000fea0003c00000 */
[----:B------:R0:W1:Y:S02]  /*205a0*/  SHFL.IDX P6, R14, R13, R12, R11 ;  /* 0x0000000c0d0e7389 */ /* 0x00006400000c000b */
[----:B01----:R-:W-:Y:S01]  /*205b0*/  ENDCOLLECTIVE ;  /* 0x000000000000791b */ /* 0x003fe20003800000 */
.L_x_14670:
        /* <DEDUP_REMOVED lines=15> */
.L_x_14671:
[----:B------:R-:W-:Y:S02]  /*206b0*/  @P0 IMAD R7, R5, 0x2, R16 ;  /* 0x0000000205070824 */ /* 0x000fe400078e0210 */
[----:B------:R-:W-:Y:S02]  /*206c0*/  IMAD.MOV.U32 R13, RZ, RZ, R4 ;  /* 0x000000ffff0d7224 */ /* 0x000fe400078e0004 */
[----:B------:R-:W-:Y:S02]  /*206d0*/  IMAD.MOV.U32 R12, RZ, RZ, 0x2 ;  /* 0x00000002ff0c7424 */ /* 0x000fe400078e00ff */
[----:B------:R-:W-:-:S07]  /*206e0*/  IMAD.MOV.U32 R3, RZ, RZ, R14 ;  /* 0x000000ffff037224 */ /* 0x000fce00078e000e */
[----:B------:R-:W-:Y:S05]  /*206f0*/  WARPSYNC.COLLECTIVE R15, `(.L_x_14672) ;  /* 0x000000000f087348 */ /* 0x000fea0003c00000 */
[----:B------:R0:W1:Y:S02]  /*20700*/  SHFL.IDX P6, R14, R13, R12, R11 ;  /* 0x0000000c0d0e7389 */ /* 0x00006400000c000b */
[----:B01----:R-:W-:Y:S01]  /*20710*/  ENDCOLLECTIVE ;  /* 0x000000000000791b */ /* 0x003fe20003800000 */
.L_x_14672:
        /* <DEDUP_REMOVED lines=15> */
.L_x_14673:
[----:B------:R-:W-:Y:S02]  /*20810*/  @P0 IMAD R7, R5, 0x2, R16 ;  /* 0x0000000205070824 */ /* 0x000fe400078e0210 */
[----:B------:R-:W-:Y:S02]  /*20820*/  IMAD.MOV.U32 R13, RZ, RZ, R4 ;  /* 0x000000ffff0d7224 */ /* 0x000fe400078e0004 */
[----:B------:R-:W-:Y:S02]  /*20830*/  IMAD.MOV.U32 R12, RZ, RZ, 0x3 ;  /* 0x00000003ff0c7424 */ /* 0x000fe400078e00ff */
[----:B------:R-:W-:-:S07]  /*20840*/  IMAD.MOV.U32 R3, RZ, RZ, R14 ;  /* 0x000000ffff037224 */ /* 0x000fce00078e000e */
[----:B------:R-:W-:Y:S05]  /*20850*/  WARPSYNC.COLLECTIVE R15, `(.L_x_14674) ;  /* 0x000000000f087348 */ /* 0x000fea0003c00000 */
[----:B------:R0:W1:Y:S02]  /*20860*/  SHFL.IDX P6, R14, R13, R12, R11 ;  /* 0x0000000c0d0e7389 */ /* 0x00006400000c000b */
[----:B01----:R-:W-:Y:S01]  /*20870*/  ENDCOLLECTIVE ;  /* 0x000000000000791b */ /* 0x003fe20003800000 */
.L_x_14674:
        /* <DEDUP_REMOVED lines=15> */
.L_x_14675:
[----:B------:R-:W-:Y:S02]  /*20970*/  @P0 IMAD R7, R5, 0x2, R16 ;  /* 0x0000000205070824 */ /* 0x000fe400078e0210 */
[----:B------:R-:W-:Y:S02]  /*20980*/  IMAD.MOV.U32 R13, RZ, RZ, R4 ;  /* 0x000000ffff0d7224 */ /* 0x000fe400078e0004 */
[----:B------:R-:W-:Y:S02]  /*20990*/  IMAD.MOV.U32 R12, RZ, RZ, 0x4 ;  /* 0x00000004ff0c7424 */ /* 0x000fe400078e00ff */
[----:B------:R-:W-:-:S07]  /*209a0*/  IMAD.MOV.U32 R3, RZ, RZ, R14 ;  /* 0x000000ffff037224 */ /* 0x000fce00078e000e */
[----:B------:R-:W-:Y:S05]  /*209b0*/  WARPSYNC.COLLECTIVE R15, `(.L_x_14676) ;  /* 0x000000000f087348 */ /* 0x000fea0003c00000 */
[----:B------:R0:W1:Y:S02]  /*209c0*/  SHFL.IDX P6, R14, R13, R12, R11 ;  /* 0x0000000c0d0e7389 */ /* 0x00006400000c000b */
[----:B01----:R-:W-:Y:S01]  /*209d0*/  ENDCOLLECTIVE ;  /* 0x000000000000791b */ /* 0x003fe20003800000 */
.L_x_14676:
        /* <DEDUP_REMOVED lines=15> */
.L_x_14677:
[----:B------:R-:W-:Y:S02]  /*20ad0*/  @P0 IMAD R7, R5, 0x2, R16 ;  /* 0x0000000205070824 */ /* 0x000fe400078e0210 */
[----:B------:R-:W-:Y:S02]  /*20ae0*/  IMAD.MOV.U32 R13, RZ, RZ, R4 ;  /* 0x000000ffff0d7224 */ /* 0x000fe400078e0004 */
[----:B------:R-:W-:Y:S02]  /*20af0*/  IMAD.MOV.U32 R12, RZ, RZ, 0x5 ;  /* 0x00000005ff0c7424 */ /* 0x000fe400078e00ff */
[----:B------:R-:W-:-:S07]  /*20b00*/  IMAD.MOV.U32 R3, RZ, RZ, R14 ;  /* 0x000000ffff037224 */ /* 0x000fce00078e000e */
[----:B------:R-:W-:Y:S05]  /*20b10*/  WARPSYNC.COLLECTIVE R15, `(.L_x_14678) ;  /* 0x000000000f087348 */ /* 0x000fea0003c00000 */
[----:B------:R0:W1:Y:S02]  /*20b20*/  SHFL.IDX P6, R14, R13, R12, R11 ;  /* 0x0000000c0d0e7389 */ /* 0x00006400000c000b */
[----:B01----:R-:W-:Y:S01]  /*20b30*/  ENDCOLLECTIVE ;  /* 0x000000000000791b */ /* 0x003fe20003800000 */
.L_x_14678:
        /* <DEDUP_REMOVED lines=10> */
.L_x_14679:
[----:B------:R-:W-:Y:S01]  /*20be0*/  @!PT LDS RZ, [RZ] ;  /* 0x00000000fffff984 */ /* 0x000fe20000000800 */
[----:B------:R-:W-:Y:S01]  /*20bf0*/  @!PT LDS RZ, [RZ] ;  /* 0x00000000fffff984 */ /* 0x000fe20000000800 */
[----:B------:R-:W-:Y:S01]  /*20c00*/  @!PT LDS RZ, [RZ] ;  /* 0x00000000fffff984 */ /* 0x000fe20000000800 */
[----:B------:R0:W-:Y:S01]  /*20c10*/  @P0 LDGSTS.E.BYPASS.LTC128B.128 [R7+0x1e400], desc[UR42][R2.64], !P2 ;  /* 0x1e40000002070fae */ /* 0x0001e2000d101d6a */
[----:B------:R-:W-:Y:S01]  /*20c20*/  IMAD.MOV.U32 R0, RZ, RZ, R14 ;  /* 0x000000ffff007224 */ /* 0x000fe200078e000e */
[----:B------:R-:W-:Y:S06]  /*20c30*/  BRA `(.L_x_14680) ;  /* 0xffffff9800c87947 */ /* 0x000fec000383ffff */
.L_x_14509:
[----:B------:R-:W-:Y:S02]  /*20c40*/  IMAD.MOV.U32 R13, RZ, RZ, R4 ;  /* 0x000000ffff0d7224 */ /* 0x000fe400078e0004 */
[----:B------:R-:W-:Y:S02]  /*20c50*/  IMAD.MOV.U32 R12, RZ, RZ, RZ ;  /* 0x000000ffff0c7224 */ /* 0x000fe400078e00ff */
[----:B------:R-:W-:Y:S02]  /*20c60*/  IMAD.MOV.U32 R11, RZ, RZ, 0x181f ;  /* 0x0000181fff0b7424 */ /* 0x000fe400078e00ff */
[----:B------:R-:W-:Y:S02]  /*20c70*/  IMAD.MOV.U32 R15, RZ, RZ, -0x1 ;  /* 0xffffffffff0f7424 */ /* 0x000fe400078e00ff */
[----:B-----5:R-:W-:Y:S02]  /*20c80*/  IMAD R5, R20, R7, RZ ;  /* 0x0000000714057224 */ /* 0x020fe400078e02ff */
[----:B------:R-:W-:-:S07]  /*20c90*/  IMAD R25, R25, 0x80, R10 ;  /* 0x0000008019197824 */ /* 0x000fce00078e020a */
[----:B-1----:R-:W-:Y:S05]  /*20ca0*/  WARPSYNC.COLLECTIVE R15, `(.L_x_14681) ;  /* 0x000000000f087348 */ /* 0x002fea0003c00000 */
[----:B------:R0:W2:Y:S02]  /*20cb0*/  SHFL.IDX P6, R14, R13, R12, R11 ;  /* 0x0000000c0d0e7389 */ /* 0x0000a400000c000b */
[----:B012---:R-:W-:Y:S01]  /*20cc0*/  ENDCOLLECTIVE ;  /* 0x000000000000791b */ /* 0x007fe20003800000 */
.L_x_14681:
[C---:B------:R-:W-:Y:S01]  /*20cd0*/  VIADD R6, R25.reuse, 0x10 ;  /* 0x0000001019067836 */ /* 0x040fe20000000000 */
[----:B------:R-:W-:Y:S01]  /*20ce0*/  ISETP.GE.AND P0, PT, R25, R5, PT ;  /* 0x000000051900720c */ /* 0x000fe20003f06270 */
[----:B------:R-:W-:Y:S02]  /*20cf0*/  IMAD.MOV.U32 R13, RZ, RZ, R0 ;  /* 0x000000ffff0d7224 */ /* 0x000fe400078e0000 */
[----:B------:R-:W-:-:S10]  /*20d00*/  IMAD.MOV.U32 R2, RZ, RZ, R14 ;  /* 0x000000ffff027224 */ /* 0x000fd400078e000e */
[----:B------:R-:W-:Y:S05]  /*20d10*/  WARPSYNC.COLLECTIVE R15, `(.L_x_14682) ;  /* 0x000000000f087348 */ /* 0x000fea0003c00000 */
[----:B------:R0:W1:Y:S02]  /*20d20*/  SHFL.IDX P6, R14, R13, R12, R11 ;  /* 0x0000000c0d0e7389 */ /* 0x00006400000c000b */
[----:B01----:R-:W-:Y:S01]  /*20d30*/  ENDCOLLECTIVE ;  /* 0x000000000000791b */ /* 0x003fe20003800000 */
.L_x_14682:
[----:B------:R-:W-:Y:S02]  /*20d40*/  IMAD.MOV.U32 R13, RZ, RZ, R4 ;  /* 0x000000ffff0d7224 */ /* 0x000fe400078e0004 */
[----:B------:R-:W-:Y:S02]  /*20d50*/  IMAD.MOV.U32 R12, RZ, RZ, 0x1 ;  /* 0x00000001ff0c7424 */ /* 0x000fe400078e00ff */
[----:B------:R-:W-:-:S07]  /*20d60*/  IMAD.MOV.U32 R3, RZ, RZ, R14 ;  /* 0x000000ffff037224 */ /* 0x000fce00078e000e */
[----:B------:R-:W-:Y:S05]  /*20d70*/  WARPSYNC.COLLECTIVE R15, `(.L_x_14683) ;  /* 0x000000000f087348 */ /* 0x000fea0003c00000 */
[----:B------:R0:W1:Y:S02]  /*20d80*/  SHFL.IDX P6, R14, R13, R12, R11 ;  /* 0x0000000c0d0e7389 */ /* 0x00006400000c000b */
[----:B01----:R-:W-:Y:S01]  /*20d90*/  ENDCOLLECTIVE ;  /* 0x000000000000791b */ /* 0x003fe20003800000 */
.L_x_14683:
        /* <DEDUP_REMOVED lines=15> */
.L_x_14684:
[----:B------:R-:W-:Y:S02]  /*20e90*/  IMAD.MOV.U32 R13, RZ, RZ, R4 ;  /* 0x000000ffff0d7224 */ /* 0x000fe400078e0004 */
[----:B------:R-:W-:Y:S02]  /*20ea0*/  IMAD.MOV.U32 R12, RZ, RZ, 0x2 ;  /* 0x00000002ff0c7424 */ /* 0x000fe400078e00ff */
[----:B------:R-:W-:-:S07]  /*20eb0*/  IMAD.MOV.U32 R3, RZ, RZ, R14 ;  /* 0x000000ffff037224 */ /* 0x000fce00078e000e */
[----:B------:R-:W-:Y:S05]  /*20ec0*/  WARPSYNC.COLLECTIVE R15, `(.L_x_14685) ;  /* 0x000000000f087348 */ /* 0x000fea0003c00000 */
[----:B------:R0:W1:Y:S02]  /*20ed0*/  SHFL.IDX P6, R14, R13, R12, R11 ;  /* 0x0000000c0d0e7389 */ /* 0x00006400000c000b */
[----:B01----:R-:W-:Y:S01]  /*20ee0*/  ENDCOLLECTIVE ;  /* 0x000000000000791b */ /* 0x003fe20003800000 */
.L_x_14685:
        /* <DEDUP_REMOVED lines=16> */
.L_x_14686:
[----:B------:R-:W-:Y:S02]  /*20ff0*/  IMAD.MOV.U32 R13, RZ, RZ, R4 ;  /* 0x000000ffff0d7224 */ /* 0x000fe400078e0004 */
[----:B------:R-:W-:Y:S02]  /*21000*/  IMAD.MOV.U32 R12, RZ, RZ, 0x3 ;  /* 0x00000003ff0c7424 */ /* 0x000fe400078e00ff */
[----:B------:R-:W-:-:S07]  /*21010*/  IMAD.MOV.U32 R3, RZ, RZ, R14 ;  /* 0x000000ffff037224 */ /* 0x000fce00078e000e */
[----:B------:R-:W-:Y:S05]  /*21020*/  WARPSYNC.COLLECTIVE R15, `(.L_x_14687) ;  /* 0x000000000f087348 */ /* 0x000fea0003c00000 */
[----:B------:R0:W1:Y:S02]  /*21030*/  SHFL.IDX P6, R14, R13, R12, R11 ;  /* 0x0000000c0d0e7389 */ /* 0x00006400000c000b */
[----:B01----:R-:W-:Y:S01]  /*21040*/  ENDCOLLECTIVE ;  /* 0x000000000000791b */ /* 0x003fe20003800000 */
.L_x_14687:
        /* <DEDUP_REMOVED lines=16> */
.L_x_14688:
[----:B------:R-:W-:Y:S02]  /*21150*/  IMAD.MOV.U32 R13, RZ, RZ, R4 ;  /* 0x000000ffff0d7224 */ /* 0x000fe400078e0004 */
[----:B------:R-:W-:Y:S02]  /*21160*/  IMAD.MOV.U32 R12, RZ, RZ, 0x4 ;  /* 0x00000004ff0c7424 */ /* 0x000fe400078e00ff */
[----:B------:R-:W-:-:S07]  /*21170*/  IMAD.MOV.U32 R3, RZ, RZ, R14 ;  /* 0x000000ffff037224 */ /* 0x000fce00078e000e */
[----:B------:R-:W-:Y:S05]  /*21180*/  WARPSYNC.COLLECTIVE R15, `(.L_x_14689) ;  /* 0x000000000f087348 */ /* 0x000fea0003c00000 */
[----:B------:R0:W1:Y:S02]  /*21190*/  SHFL.IDX P6, R14, R13, R12, R11 ;  /* 0x0000000c0d0e7389 */ /* 0x00006400000c000b */
[----:B01----:R-:W-:Y:S01]  /*211a0*/  ENDCOLLECTIVE ;  /* 0x000000000000791b */ /* 0x003fe20003800000 */
.L_x_14689:
        /* <DEDUP_REMOVED lines=16> */
.L_x_14690:
[----:B------:R-:W-:Y:S02]  /*212b0*/  IMAD.MOV.U32 R13, RZ, RZ, R4 ;  /* 0x000000ffff0d7224 */ /* 0x000fe400078e0004 */
[----:B------:R-:W-:Y:S02]  /*212c0*/  IMAD.MOV.U32 R12, RZ, RZ, 0x5 ;  /* 0x00000005ff0c7424 */ /* 0x000fe400078e00ff */
[----:B------:R-:W-:-:S07]  /*212d0*/  IMAD.MOV.U32 R3, RZ, RZ, R14 ;  /* 0x000000ffff037224 */ /* 0x000fce00078e000e */
[----:B------:R-:W-:Y:S05]  /*212e0*/  WARPSYNC.COLLECTIVE R15, `(.L_x_14691) ;  /* 0x000000000f087348 */ /* 0x000fea0003c00000 */
[----:B------:R0:W1:Y:S02]  /*212f0*/  SHFL.IDX P6, R14, R13, R12, R11 ;  /* 0x0000000c0d0e7389 */ /* 0x00006400000c000b */
[----:B01----:R-:W-:Y:S01]  /*21300*/  ENDCOLLECTIVE ;  /* 0x000000000000791b */ /* 0x003fe20003800000 */
.L_x_14691:
        /* <DEDUP_REMOVED lines=16> */
.L_x_14692:
[----:B------:R-:W-:Y:S02]  /*21410*/  IMAD.MOV.U32 R13, RZ, RZ, R4 ;  /* 0x000000ffff0d7224 */ /* 0x000fe400078e0004 */
[----:B------:R-:W-:Y:S02]  /*21420*/  IMAD.MOV.U32 R12, RZ, RZ, 0x6 ;  /* 0x00000006ff0c7424 */ /* 0x000fe400078e00ff */
[----:B------:R-:W-:-:S07]  /*21430*/  IMAD.MOV.U32 R3, RZ, RZ, R14 ;  /* 0x000000ffff037224 */ /* 0x000fce00078e000e */
[----:B------:R-:W-:Y:S05]  /*21440*/  WARPSYNC.COLLECTIVE R15, `(.L_x_14693) ;  /* 0x000000000f087348 */ /* 0x000fea0003c00000 */
[----:B------:R0:W1:Y:S02]  /*21450*/  SHFL.IDX P6, R14, R13, R12, R11 ;  /* 0x0000000c0d0e7389 */ /* 0x00006400000c000b */
[----:B01----:R-:W-:Y:S01]  /*21460*/  ENDCOLLECTIVE ;  /* 0x000000000000791b */ /* 0x003fe20003800000 */
.L_x_14693:
        /* <DEDUP_REMOVED lines=16> */
.L_x_14694:
[----:B------:R-:W-:Y:S02]  /*21570*/  IMAD.MOV.U32 R13, RZ, RZ, R4 ;  /* 0x000000ffff0d7224 */ /* 0x000fe400078e0004 */
[----:B------:R-:W-:Y:S02]  /*21580*/  IMAD.MOV.U32 R12, RZ, RZ, 0x7 ;  /* 0x00000007ff0c7424 */ /* 0x000fe400078e00ff */
[----:B------:R-:W-:-:S07]  /*21590*/  IMAD.MOV.U32 R3, RZ, RZ, R14 ;  /* 0x000000ffff037224 */ /* 0x000fce00078e000e */
[----:B------:R-:W-:Y:S05]  /*215a0*/  WARPSYNC.COLLECTIVE R15, `(.L_x_14695) ;  /* 0x000000000f087348 */ /* 0x000fea0003c00000 */
[----:B------:R0:W1:Y:S02]  /*215b0*/  SHFL.IDX P6, R14, R13, R12, R11 ;  /* 0x0000000c0d0e7389 */ /* 0x00006400000c000b */
[----:B01----:R-:W-:Y:S01]  /*215c0*/  ENDCOLLECTIVE ;  /* 0x000000000000791b */ /* 0x003fe20003800000 */
.L_x_14695:
        /* <DEDUP_REMOVED lines=10> */
.L_x_14696:
[----:B------:R-:W-:Y:S01]  /*21670*/  @!PT LDS RZ, [RZ] ;  /* 0x00000000fffff984 */ /* 0x000fe20000000800 */
[----:B------:R-:W-:Y:S01]  /*21680*/  @!PT LDS RZ, [RZ] ;  /* 0x00000000fffff984 */ /* 0x000fe20000000800 */
[----:B------:R-:W-:Y:S01]  /*21690*/  @!PT LDS RZ, [RZ] ;  /* 0x00000000fffff984 */ /* 0x000fe20000000800 */
[----:B------:R0:W-:Y:S01]  /*216a0*/  @!P0 LDGSTS.E.BYPASS.LTC128B.128 [R8+0x1b400], desc[UR42][R2.64], !P1 ;  /* 0x1b40000002088fae */ /* 0x0001e2000c901d6a */
[----:B------:R-:W-:Y:S01]  /*216b0*/  IMAD.MOV.U32 R0, RZ, RZ, R14 ;  /* 0x000000ffff007224 */ /* 0x000fe200078e000e */
[----:B------:R-:W-:Y:S06]  /*216c0*/  BRA `(.L_x_14697) ;  /* 0xffffff9c00447947 */ /* 0x000fec000383ffff */
.L_x_14512:
[----:B0-----:R0:W2:Y:S02]  /*216d0*/  SYNCS.PHASECHK.TRANS64.TRYWAIT P0, [R16+URZ+0x22820], R3 ;  /* 0x02282003100075a7 */ /* 0x0010a4000800017f */
[----:B--2---:R-:W-:Y:S05]  /*216e0*/  @!P0 NANOSLEEP.SYNCS 0x989680 ;  /* 0x009896800000895d */ /* 0x004fea0003900000 */
[----:B------:R-:W2:Y:S02]  /*216f0*/  @!P0 SYNCS.PHASECHK.TRANS64 P0, [R16+URZ+0x22820], R3 ;  /* 0x02282003100085a7 */ /* 0x000ea4000800007f */
[----:B--2---:R-:W-:Y:S05]  /*21700*/  @!P0 BRA `(.L_x_14512) ;  /* 0xfffffffc00f08947 */ /* 0x004fea000383ffff */
[----:B------:R-:W-:Y:S05]  /*21710*/  BRA `(.L_x_14698) ;  /* 0xffffff9c00a07947 */ /* 0x000fea000383ffff */
.L_x_14515:
[----:B0-----:R0:W2:Y:S02]  /*21720*/  SYNCS.PHASECHK.TRANS64.TRYWAIT P0, [R22+URZ+0x22860], R3 ;  /* 0x02286003160075a7 */ /* 0x0010a4000800017f */
[----:B--2---:R-:W-:Y:S05]  /*21730*/  @!P0 NANOSLEEP.SYNCS 0x989680 ;  /* 0x009896800000895d */ /* 0x004fea0003900000 */
[----:B------:R-:W2:Y:S02]  /*21740*/  @!P0 SYNCS.PHASECHK.TRANS64 P0, [R22+URZ+0x22860], R3 ;  /* 0x02286003160085a7 */ /* 0x000ea4000800007f */
[----:B--2---:R-:W-:Y:S05]  /*21750*/  @!P0 BRA `(.L_x_14515) ;  /* 0xfffffffc00f08947 */ /* 0x004fea000383ffff */
[----:B------:R-:W-:Y:S05]  /*21760*/  BRA `(.L_x_14699) ;  /* 0xffffff9c00b07947 */ /* 0x000fea000383ffff */
.L_x_14516:
        /* <DEDUP_REMOVED lines=8> */
.L_x_14701:
[----:B------:R-:W-:Y:S05]  /*217f0*/  BSYNC B0 ;  /* 0x0000000000007941 */ /* 0x000fea0003800000 */
.L_x_14700:
        /* <DEDUP_REMOVED lines=13> */
.L_x_14702:
        /* <DEDUP_REMOVED lines=11> */
.L_x_14703:
        /* <DEDUP_REMOVED lines=17> */
.L_x_14704:
[----:B------:R-:W-:Y:S02]  /*21a90*/  IMAD.MOV.U32 R13, RZ, RZ, R6 ;  /* 0x000000ffff0d7224 */ /* 0x000fe400078e0006 */
[----:B------:R-:W-:Y:S01]  /*21aa0*/  IMAD.MOV.U32 R12, RZ, RZ, 0x2 ;  /* 0x00000002ff0c7424 */ /* 0x000fe200078e00ff */
[----:B------:R-:W-:-:S13]  /*21ab0*/  IADD3 R2, P4, R14, R0, RZ ;  /* 0x000000000e027210 */ /* 0x000fda0007f9e0ff */
[----:B------:R-:W-:Y:S05]  /*21ac0*/  WARPSYNC.COLLECTIVE R15, `(.L_x_14705) ;  /* 0x000000000f087348 */ /* 0x000fea0003c00000 */
[----:B------:R0:W1:Y:S02]  /*21ad0*/  SHFL.IDX P6, R14, R13, R12, R11 ;  /* 0x0000000c0d0e7389 */ /* 0x00006400000c000b */
[----:B01----:R-:W-:Y:S01]  /*21ae0*/  ENDCOLLECTIVE ;  /* 0x000000000000791b */ /* 0x003fe20003800000 */
.L_x_14705:
        /* <DEDUP_REMOVED lines=17> */
.L_x_14706:
[----:B------:R-:W-:Y:S02]  /*21c00*/  IMAD.MOV.U32 R13, RZ, RZ, R6 ;  /* 0x000000ffff0d7224 */ /* 0x000fe400078e0006 */
[----:B------:R-:W-:Y:S01]  /*21c10*/  IMAD.MOV.U32 R12, RZ, RZ, 0x3 ;  /* 0x00000003ff0c7424 */ /* 0x000fe200078e00ff */
[----:B------:R-:W-:-:S13]  /*21c20*/  IADD3 R2, P4, R14, R0, RZ ;  /* 0x000000000e027210 */ /* 0x000fda0007f9e0ff */
[----:B------:R-:W-:Y:S05]  /*21c30*/  WARPSYNC.COLLECTIVE R15, `(.L_x_14707) ;  /* 0x000000000f087348 */ /* 0x000fea0003c00000 */
[----:B------:R0:W1:Y:S02]  /*21c40*/  SHFL.IDX P6, R14, R13, R12, R11 ;  /* 0x0000000c0d0e7389 */ /* 0x00006400000c000b */
[----:B01----:R-:W-:Y:S01]  /*21c50*/  ENDCOLLECTIVE ;  /* 0x000000000000791b */ /* 0x003fe20003800000 */
.L_x_14707:
        /* <DEDUP_REMOVED lines=17> */
.L_x_14708:
[----:B------:R-:W-:Y:S02]  /*21d70*/  IMAD.MOV.U32 R13, RZ, RZ, R6 ;  /* 0x000000ffff0d7224 */ /* 0x000fe400078e0006 */
[----:B------:R-:W-:Y:S01]  /*21d80*/  IMAD.MOV.U32 R12, RZ, RZ, 0x4 ;  /* 0x00000004ff0c7424 */ /* 0x000fe200078e00ff */
[----:B------:R-:W-:-:S13]  /*21d90*/  IADD3 R2, P4, R14, R0, RZ ;  /* 0x000000000e027210 */ /* 0x000fda0007f9e0ff */
[----:B------:R-:W-:Y:S05]  /*21da0*/  WARPSYNC.COLLECTIVE R15, `(.L_x_14709) ;  /* 0x000000000f087348 */ /* 0x000fea0003c00000 */
[----:B------:R0:W1:Y:S02]  /*21db0*/  SHFL.IDX P6, R14, R13, R12, R11 ;  /* 0x0000000c0d0e7389 */ /* 0x00006400000c000b */
[----:B01----:R-:W-:Y:S01]  /*21dc0*/  ENDCOLLECTIVE ;  /* 0x000000000000791b */ /* 0x003fe20003800000 */
.L_x_14709:
        /* <DEDUP_REMOVED lines=17> */
.L_x_14710:
[----:B------:R-:W-:Y:S02]  /*21ee0*/  IMAD.MOV.U32 R13, RZ, RZ, R6 ;  /* 0x000000ffff0d7224 */ /* 0x000fe400078e0006 */
[----:B------:R-:W-:Y:S01]  /*21ef0*/  IMAD.MOV.U32 R12, RZ, RZ, 0x5 ;  /* 0x00000005ff0c7424 */ /* 0x000fe200078e00ff */
[----:B------:R-:W-:-:S13]  /*21f00*/  IADD3 R2, P4, R14, R0, RZ ;  /* 0x000000000e027210 */ /* 0x000fda0007f9e0ff */
[----:B------:R-:W-:Y:S05]  /*21f10*/  WARPSYNC.COLLECTIVE R15, `(.L_x_14711) ;  /* 0x000000000f087348 */ /* 0x000fea0003c00000 */
[----:B------:R0:W1:Y:S02]  /*21f20*/  SHFL.IDX P6, R14, R13, R12, R11 ;  /* 0x0000000c0d0e7389 */ /* 0x00006400000c000b */
[----:B01----:R-:W-:Y:S01]  /*21f30*/  ENDCOLLECTIVE ;  /* 0x000000000000791b */ /* 0x003fe20003800000 */
.L_x_14711:
        /* <DEDUP_REMOVED lines=12> */
.L_x_14712:
        /* <DEDUP_REMOVED lines=9> */
.L_x_14523:
[----:B0-----:R0:W1:Y:S02]  /*22090*/  SYNCS.PHASECHK.TRANS64.TRYWAIT P0, [R6+URZ+0x22840], R22 ;  /* 0x02284016060075a7 */ /* 0x001064000800017f */
[----:B-1----:R-:W-:Y:S05]  /*220a0*/  @!P0 NANOSLEEP.SYNCS 0x989680 ;  /* 0x009896800000895d */ /* 0x002fea0003900000 */
[----:B------:R-:W1:Y:S02]  /*220b0*/  @!P0 SYNCS.PHASECHK.TRANS64 P0, [R6+URZ+0x22840], R22 ;  /* 0x02284016060085a7 */ /* 0x000e64000800007f */
[----:B-1----:R-:W-:Y:S05]  /*220c0*/  @!P0 BRA `(.L_x_14523) ;  /* 0xfffffffc00f08947 */ /* 0x002fea000383ffff */
[----:B------:R-:W-:Y:S05]  /*220d0*/  BRA `(.L_x_14714) ;  /* 0xffffffa000107947 */ /* 0x000fea000383ffff */
.L_x_14524:
        /* <DEDUP_REMOVED lines=8> */
.L_x_14716:
[----:B------:R-:W-:Y:S05]  /*22160*/  BSYNC B1 ;  /* 0x0000000000017941 */ /* 0x000fea0003800000 */
.L_x_14715:
        /* <DEDUP_REMOVED lines=9> */
.L_x_14717:
[----:B------:R-:W-:Y:S02]  /*22200*/  IMAD.MOV.U32 R13, RZ, RZ, R9 ;  /* 0x000000ffff0d7224 */ /* 0x000fe400078e0009 */
[----:B------:R-:W-:Y:S02]  /*22210*/  IMAD.MOV.U32 R12, RZ, RZ, 0x1 ;  /* 0x00000001ff0c7424 */ /* 0x000fe400078e00ff */
[----:B------:R-:W-:-:S07]  /*22220*/  IMAD.MOV.U32 R2, RZ, RZ, R14 ;  /* 0x000000ffff027224 */ /* 0x000fce00078e000e */
[----:B------:R-:W-:Y:S05]  /*22230*/  WARPSYNC.COLLECTIVE R15, `(.L_x_14718) ;  /* 0x000000000f087348 */ /* 0x000fea0003c00000 */
[----:B------:R0:W1:Y:S02]  /*22240*/  SHFL.IDX P6, R14, R13, R12, R11 ;  /* 0x0000000c0d0e7389 */ /* 0x00006400000c000b */
[----:B01----:R-:W-:Y:S01]  /*22250*/  ENDCOLLECTIVE ;  /* 0x000000000000791b */ /* 0x003fe20003800000 */
.L_x_14718:
        /* <DEDUP_REMOVED lines=11> */
.L_x_14719:
[----:B------:R-:W-:Y:S02]  /*22310*/  IMAD.MOV.U32 R13, RZ, RZ, R9 ;  /* 0x000000ffff0d7224 */ /* 0x000fe400078e0009 */
[----:B------:R-:W-:Y:S02]  /*22320*/  IMAD.MOV.U32 R12, RZ, RZ, 0x2 ;  /* 0x00000002ff0c7424 */ /* 0x000fe400078e00ff */
[----:B------:R-:W-:-:S07]  /*22330*/  IMAD.MOV.U32 R2, RZ, RZ, R14 ;  /* 0x000000ffff027224 */ /* 0x000fce00078e000e */
[----:B------:R-:W-:Y:S05]  /*22340*/  WARPSYNC.COLLECTIVE R15, `(.L_x_14720) ;  /* 0x000000000f087348 */ /* 0x000fea0003c00000 */
[----:B------:R0:W1:Y:S02]  /*22350*/  SHFL.IDX P6, R14, R13, R12, R11 ;  /* 0x0000000c0d0e7389 */ /* 0x00006400000c000b */
[----:B01----:R-:W-:Y:S01]  /*22360*/  ENDCOLLECTIVE ;  /* 0x000000000000791b */ /* 0x003fe20003800000 */
.L_x_14720:
        /* <DEDUP_REMOVED lines=11> */
.L_x_14721:
[----:B------:R-:W-:Y:S02]  /*22420*/  IMAD.MOV.U32 R13, RZ, RZ, R9 ;  /* 0x000000ffff0d7224 */ /* 0x000fe400078e0009 */
[----:B------:R-:W-:Y:S02]  /*22430*/  IMAD.MOV.U32 R12, RZ, RZ, 0x3 ;  /* 0x00000003ff0c7424 */ /* 0x000fe400078e00ff */
[----:B------:R-:W-:-:S07]  /*22440*/  IMAD.MOV.U32 R2, RZ, RZ, R14 ;  /* 0x000000ffff027224 */ /* 0x000fce00078e000e */
[----:B------:R-:W-:Y:S05]  /*22450*/  WARPSYNC.COLLECTIVE R15, `(.L_x_14722) ;  /* 0x000000000f087348 */ /* 0x000fea0003c00000 */
[----:B------:R0:W1:Y:S02]  /*22460*/  SHFL.IDX P6, R14, R13, R12, R11 ;  /* 0x0000000c0d0e7389 */ /* 0x00006400000c000b */
[----:B01----:R-:W-:Y:S01]  /*22470*/  ENDCOLLECTIVE ;  /* 0x000000000000791b */ /* 0x003fe20003800000 */
.L_x_14722:
        /* <DEDUP_REMOVED lines=11> */
.L_x_14723:
[----:B------:R-:W-:Y:S02]  /*22530*/  IMAD.MOV.U32 R13, RZ, RZ, R9 ;  /* 0x000000ffff0d7224 */ /* 0x000fe400078e0009 */
[----:B------:R-:W-:Y:S02]  /*22540*/  IMAD.MOV.U32 R12, RZ, RZ, 0x4 ;  /* 0x00000004ff0c7424 */ /* 0x000fe400078e00ff */
[----:B------:R-:W-:-:S07]  /*22550*/  IMAD.MOV.U32 R2, RZ, RZ, R14 ;  /* 0x000000ffff027224 */ /* 0x000fce00078e000e */
[----:B------:R-:W-:Y:S05]  /*22560*/  WARPSYNC.COLLECTIVE R15, `(.L_x_14724) ;  /* 0x000000000f087348 */ /* 0x000fea0003c00000 */
[----:B------:R0:W1:Y:S02]  /*22570*/  SHFL.IDX P6, R14, R13, R12, R11 ;  /* 0x0000000c0d0e7389 */ /* 0x00006400000c000b */
[----:B01----:R-:W-:Y:S01]  /*22580*/  ENDCOLLECTIVE ;  /* 0x000000000000791b */ /* 0x003fe20003800000 */
.L_x_14724:
        /* <DEDUP_REMOVED lines=11> */
.L_x_14725:
[----:B------:R-:W-:Y:S02]  /*22640*/  IMAD.MOV.U32 R13, RZ, RZ, R9 ;  /* 0x000000ffff0d7224 */ /* 0x000fe400078e0009 */
[----:B------:R-:W-:Y:S02]  /*22650*/  IMAD.MOV.U32 R12, RZ, RZ, 0x5 ;  /* 0x00000005ff0c7424 */ /* 0x000fe400078e00ff */
[----:B------:R-:W-:-:S07]  /*22660*/  IMAD.MOV.U32 R2, RZ, RZ, R14 ;  /* 0x000000ffff027224 */ /* 0x000fce00078e000e */
[----:B------:R-:W-:Y:S05]  /*22670*/  WARPSYNC.COLLECTIVE R15, `(.L_x_14726) ;  /* 0x000000000f087348 */ /* 0x000fea0003c00000 */
[----:B------:R0:W1:Y:S02]  /*22680*/  SHFL.IDX P6, R14, R13, R12, R11 ;  /* 0x0000000c0d0e7389 */ /* 0x00006400000c000b */
[----:B01----:R-:W-:Y:S01]  /*22690*/  ENDCOLLECTIVE ;  /* 0x000000000000791b */ /* 0x003fe20003800000 */
.L_x_14726:
        /* <DEDUP_REMOVED lines=11> */
.L_x_14727:
[----:B------:R-:W-:Y:S01]  /*22750*/  IMAD.MOV.U32 R2, RZ, RZ, R14 ;  /* 0x000000ffff027224 */ /* 0x000fe200078e000e */
[----:B------:R-:W-:Y:S06]  /*22760*/  BRA `(.L_x_14728) ;  /* 0xffffff9c00387947 */ /* 0x000fec000383ffff */
.L_x_14529:
[----:B---3--:R3:W4:Y:S02]  /*22770*/  SYNCS.PHASECHK.TRANS64.TRYWAIT P0, [R6+URZ+0x22860], R22 ;  /* 0x02286016060075a7 */ /* 0x008724000800017f */
[----:B----4-:R-:W-:Y:S05]  /*22780*/  @!P0 NANOSLEEP.SYNCS 0x989680 ;  /* 0x009896800000895d */ /* 0x010fea0003900000 */
[----:B------:R-:W4:Y:S02]  /*22790*/  @!P0 SYNCS.PHASECHK.TRANS64 P0, [R6+URZ+0x22860], R22 ;  /* 0x02286016060085a7 */ /* 0x000f24000800007f */
[----:B----4-:R-:W-:Y:S05]  /*227a0*/  @!P0 BRA `(.L_x_14529) ;  /* 0xfffffffc00f08947 */ /* 0x010fea000383ffff */
[----:B------:R-:W-:Y:S05]  /*227b0*/  BRA `(.L_x_14729) ;  /* 0xffffff9c00887947 */ /* 0x000fea000383ffff */
.L_x_14530:
        /* <DEDUP_REMOVED lines=8> */
.L_x_14731:
[----:B------:R-:W-:Y:S05]  /*22840*/  BSYNC B1 ;  /* 0x0000000000017941 */ /* 0x000fea0003800000 */
.L_x_14730:
        /* <DEDUP_REMOVED lines=9> */
.L_x_14732:
[----:B------:R-:W-:Y:S02]  /*228e0*/  IMAD.MOV.U32 R13, RZ, RZ, R9 ;  /* 0x000000ffff0d7224 */ /* 0x000fe400078e0009 */
[----:B------:R-:W-:Y:S01]  /*228f0*/  IMAD.MOV.U32 R12, RZ, RZ, 0x1 ;  /* 0x00000001ff0c7424 */ /* 0x000fe200078e00ff */
[----:B------:R-:W-:-:S13]  /*22900*/  IADD3 R2, P0, R14, R0, RZ ;  /* 0x000000000e027210 */ /* 0x000fda0007f1e0ff */
[----:B------:R-:W-:Y:S05]  /*22910*/  WARPSYNC.COLLECTIVE R15, `(.L_x_14733) ;  /* 0x000000000f087348 */ /* 0x000fea0003c00000 */
[----:B------:R0:W1:Y:S02]  /*22920*/  SHFL.IDX P6, R14, R13, R12, R11 ;  /* 0x0000000c0d0e7389 */ /* 0x00006400000c000b */
[----:B01----:R-:W-:Y:S01]  /*22930*/  ENDCOLLECTIVE ;  /* 0x000000000000791b */ /* 0x003fe20003800000 */
.L_x_14733:
        /* <DEDUP_REMOVED lines=13> */
.L_x_14734:
[----:B------:R-:W-:Y:S02]  /*22a10*/  IMAD.MOV.U32 R13, RZ, RZ, R9 ;  /* 0x000000ffff0d7224 */ /* 0x000fe400078e0009 */
[----:B------:R-:W-:Y:S01]  /*22a20*/  IMAD.MOV.U32 R12, RZ, RZ, 0x2 ;  /* 0x00000002ff0c7424 */ /* 0x000fe200078e00ff */
[----:B------:R-:W-:-:S13]  /*22a30*/  IADD3 R2, P0, R14, R0, RZ ;  /* 0x000000000e027210 */ /* 0x000fda0007f1e0ff */
[----:B------:R-:W-:Y:S05]  /*22a40*/  WARPSYNC.COLLECTIVE R15, `(.L_x_14735) ;  /* 0x000000000f087348 */ /* 0x000fea0003c00000 */
[----:B------:R0:W1:Y:S02]  /*22a50*/  SHFL.IDX P6, R14, R13, R12, R11 ;  /* 0x0000000c0d0e7389 */ /* 0x00006400000c000b */
[----:B01----:R-:W-:Y:S01]  /*22a60*/  ENDCOLLECTIVE ;  /* 0x000000000000791b */ /* 0x003fe20003800000 */
.L_x_14735:
        /* <DEDUP_REMOVED lines=13> */
.L_x_14736:
[----:B------:R-:W-:Y:S02]  /*22b40*/  IMAD.MOV.U32 R13, RZ, RZ, R9 ;  /* 0x000000ffff0d7224 */ /* 0x000fe400078e0009 */
[----:B------:R-:W-:Y:S01]  /*22b50*/  IMAD.MOV.U32 R12, RZ, RZ, 0x3 ;  /* 0x00000003ff0c7424 */ /* 0x000fe200078e00ff */
[----:B------:R-:W-:-:S13]  /*22b60*/  IADD3 R2, P0, R14, R0, RZ ;  /* 0x000000000e027210 */ /* 0x000fda0007f1e0ff */
[----:B------:R-:W-:Y:S05]  /*22b70*/  WARPSYNC.COLLECTIVE R15, `(.L_x_14737) ;  /* 0x000000000f087348 */ /* 0x000fea0003c00000 */
[----:B------:R0:W1:Y:S02]  /*22b80*/  SHFL.IDX P6, R14, R13, R12, R11 ;  /* 0x0000000c0d0e7389 */ /* 0x00006400000c000b */
[----:B01----:R-:W-:Y:S01]  /*22b90*/  ENDCOLLECTIVE ;  /* 0x000000000000791b */ /* 0x003fe20003800000 */
.L_x_14737:
        /* <DEDUP_REMOVED lines=13> */
.L_x_14738:
[----:B------:R-:W-:Y:S02]  /*22c70*/  IMAD.MOV.U32 R13, RZ, RZ, R9 ;  /* 0x000000ffff0d7224 */ /* 0x000fe400078e0009 */
[----:B------:R-:W-:Y:S01]  /*22c80*/  IMAD.MOV.U32 R12, RZ, RZ, 0x4 ;  /* 0x00000004ff0c7424 */ /* 0x000fe200078e00ff */
[----:B------:R-:W-:-:S13]  /*22c90*/  IADD3 R2, P0, R14, R0, RZ ;  /* 0x000000000e027210 */ /* 0x000fda0007f1e0ff */
[----:B------:R-:W-:Y:S05]  /*22ca0*/  WARPSYNC.COLLECTIVE R15, `(.L_x_14739) ;  /* 0x000000000f087348 */ /* 0x000fea0003c00000 */
[----:B------:R0:W1:Y:S02]  /*22cb0*/  SHFL.IDX P6, R14, R13, R12, R11 ;  /* 0x0000000c0d0e7389 */ /* 0x00006400000c000b */
[----:B01----:R-:W-:Y:S01]  /*22cc0*/  ENDCOLLECTIVE ;  /* 0x000000000000791b */ /* 0x003fe20003800000 */
.L_x_14739:
        /* <DEDUP_REMOVED lines=13> */
.L_x_14740:
[----:B------:R-:W-:Y:S02]  /*22da0*/  IMAD.MOV.U32 R13, RZ, RZ, R9 ;  /* 0x000000ffff0d7224 */ /* 0x000fe400078e0009 */
[----:B------:R-:W-:Y:S01]  /*22db0*/  IMAD.MOV.U32 R12, RZ, RZ, 0x5 ;  /* 0x00000005ff0c7424 */ /* 0x000fe200078e00ff */
[----:B------:R-:W-:-:S13]  /*22dc0*/  IADD3 R2, P0, R14, R0, RZ ;  /* 0x000000000e027210 */ /* 0x000fda0007f1e0ff */
[----:B------:R-:W-:Y:S05]  /*22dd0*/  WARPSYNC.COLLECTIVE R15, `(.L_x_14741) ;  /* 0x000000000f087348 */ /* 0x000fea0003c00000 */
[----:B------:R0:W1:Y:S02]  /*22de0*/  SHFL.IDX P6, R14, R13, R12, R11 ;  /* 0x0000000c0d0e7389 */ /* 0x00006400000c000b */
[----:B01----:R-:W-:Y:S01]  /*22df0*/  ENDCOLLECTIVE ;  /* 0x000000000000791b */ /* 0x003fe20003800000 */
.L_x_14741:
        /* <DEDUP_REMOVED lines=13> */
.L_x_14742:
[----:B------:R-:W-:Y:S05]  /*22ed0*/  BRA `(.L_x_14743) ;  /* 0xffffff9800cc7947 */ /* 0x000fea000383ffff */
.L_x_14538:
[----:B------:R-:W-:Y:S01]  /*22ee0*/  BSSY B0, `(.L_x_14744) ;  /* 0x0000008000007945 */ /* 0x000fe20003800000 */
[----:B------:R-:W-:Y:S02]  /*22ef0*/  IMAD.MOV.U32 R13, RZ, RZ, R24 ;  /* 0x000000ffff0d7224 */ /* 0x000fe400078e0018 */
[----:B------:R-:W-:Y:S02]  /*22f00*/  IMAD.MOV.U32 R12, RZ, RZ, RZ ;  /* 0x000000ffff0c7224 */ /* 0x000fe400078e00ff */
[----:B-1----:R-:W-:Y:S02]  /*22f10*/  IMAD.MOV.U32 R11, RZ, RZ, 0x1f ;  /* 0x0000001fff0b7424 */ /* 0x002fe400078e00ff */
[----:B------:R-:W-:-:S07]  /*22f20*/  IMAD.MOV.U32 R15, RZ, RZ, -0x1 ;  /* 0xffffffffff0f7424 */ /* 0x000fce00078e00ff */
[----:B0-23--:R-:W-:Y:S05]  /*22f30*/  WARPSYNC.COLLECTIVE R15, `(.L_x_14745) ;  /* 0x000000000f087348 */ /* 0x00dfea0003c00000 */
[----:B------:R1:W4:Y:S02]  /*22f40*/  SHFL.IDX P6, R14, R13, R12, R11 ;  /* 0x0000000c0d0e7389 */ /* 0x00032400000c000b */
[----:B01234-:R-:W-:Y:S01]  /*22f50*/  ENDCOLLECTIVE ;  /* 0x000000000000791b */ /* 0x01ffe20003800000 */
.L_x_14745:
[----:B------:R-:W-:Y:S05]  /*22f60*/  BSYNC B0 ;  /* 0x0000000000007941 */ /* 0x000fea0003800000 */
.L_x_14744:
        /* <DEDUP_REMOVED lines=9> */
.L_x_14746:
        /* <DEDUP_REMOVED lines=24> */
.L_x_14747:
[----:B------:R-:W-:Y:S01]  /*23180*/  IMAD.MOV.U32 R12, RZ, RZ, 0x2 ;  /* 0x00000002ff0c7424 */ /* 0x000fe200078e00ff */
[----:B------:R-:W-:-:S05]  /*23190*/  SEL R14, R14, RZ, P1 ;  /* 0x000000ff0e0e7207 */ /* 0x000fca0000800000 */
[----:B------:R-:W-:-:S04]  /*231a0*/  IMAD.IADD R5, R13, 0x1, R14 ;  /* 0x000000010d057824 */ /* 0x000fc800078e020e */
[----:B------:R-:W-:-:S07]  /*231b0*/  IMAD.MOV.U32 R13, RZ, RZ, R5 ;  /* 0x000000ffff0d7224 */ /* 0x000fce00078e0005 */
[----:B------:R-:W-:Y:S05]  /*231c0*/  WARPSYNC.COLLECTIVE R15, `(.L_x_14748) ;  /* 0x000000000f087348 */ /* 0x000fea0003c00000 */
[----:B------:R0:W1:Y:S02]  /*231d0*/  SHFL.UP P6, R14, R13, R12, R11 ;  /* 0x0400000c0d0e7389 */ /* 0x00006400000c000b */
[----:B01----:R-:W-:Y:S01]  /*231e0*/  ENDCOLLECTIVE ;  /* 0x000000000000791b */ /* 0x003fe20003800000 */
.L_x_14748:
[----:B------:R-:W-:Y:S01]  /*231f0*/  IMAD.MOV.U32 R12, RZ, RZ, 0x4 ;  /* 0x00000004ff0c7424 */ /* 0x000fe200078e00ff */
[----:B------:R-:W-:-:S05]  /*23200*/  SEL R2, R14, RZ, P2 ;  /* 0x000000ff0e027207 */ /* 0x000fca0001000000 */
[----:B------:R-:W-:-:S04]  /*23210*/  IMAD.IADD R2, R5, 0x1, R2 ;  /* 0x0000000105027824 */ /* 0x000fc800078e0202 */
[----:B------:R-:W-:-:S07]  /*23220*/  IMAD.MOV.U32 R13, RZ, RZ, R2 ;  /* 0x000000ffff0d7224 */ /* 0x000fce00078e0002 */
[----:B------:R-:W-:Y:S05]  /*23230*/  WARPSYNC.COLLECTIVE R15, `(.L_x_14749) ;  /* 0x000000000f087348 */ /* 0x000fea0003c00000 */
[----:B------:R0:W1:Y:S02]  /*23240*/  SHFL.UP P6, R14, R13, R12, R11 ;  /* 0x0400000c0d0e7389 */ /* 0x00006400000c000b */
[----:B01----:R-:W-:Y:S01]  /*23250*/  ENDCOLLECTIVE ;  /* 0x000000000000791b */ /* 0x003fe20003800000 */
.L_x_14749:
[----:B------:R-:W-:Y:S01]  /*23260*/  IMAD.MOV.U32 R12, RZ, RZ, 0x8 ;  /* 0x00000008ff0c7424 */ /* 0x000fe200078e00ff */
[----:B------:R-:W-:-:S05]  /*23270*/  SEL R3, R14, RZ, P3 ;  /* 0x000000ff0e037207 */ /* 0x000fca0001800000 */
[----:B------:R-:W-:-:S04]  /*23280*/  IMAD.IADD R3, R2, 0x1, R3 ;  /* 0x0000000102037824 */ /* 0x000fc800078e0203 */
[----:B------:R-:W-:-:S07]  /*23290*/  IMAD.MOV.U32 R13, RZ, RZ, R3 ;  /* 0x000000ffff0d7224 */ /* 0x000fce00078e0003 */
[----:B------:R-:W-:Y:S05]  /*232a0*/  WARPSYNC.COLLECTIVE R15, `(.L_x_14750) ;  /* 0x000000000f087348 */ /* 0x000fea0003c00000 */
[----:B------:R0:W1:Y:S02]  /*232b0*/  SHFL.UP P6, R14, R13, R12, R11 ;  /* 0x0400000c0d0e7389 */ /* 0x00006400000c000b */
[----:B01----:R-:W-:Y:S01]  /*232c0*/  ENDCOLLECTIVE ;  /* 0x000000000000791b */ /* 0x003fe20003800000 */
.L_x_14750:
[----:B------:R-:W-:Y:S01]  /*232d0*/  IMAD.MOV.U32 R12, RZ, RZ, 0x10 ;  /* 0x00000010ff0c7424 */ /* 0x000fe200078e00ff */
[----:B------:R-:W-:-:S05]  /*232e0*/  SEL R14, R14, RZ, P4 ;  /* 0x000000ff0e0e7207 */ /* 0x000fca0002000000 */
[----:B------:R-:W-:-:S04]  /*232f0*/  IMAD.IADD R5, R3, 0x1, R14 ;  /* 0x0000000103057824 */ /* 0x000fc800078e020e */
[----:B------:R-:W-:-:S07]  /*23300*/  IMAD.MOV.U32 R13, RZ, RZ, R5 ;  /* 0x000000ffff0d7224 */ /* 0x000fce00078e0005 */
[----:B------:R-:W-:Y:S05]  /*23310*/  WARPSYNC.COLLECTIVE R15, `(.L_x_14751) ;  /* 0x000000000f087348 */ /* 0x000fea0003c00000 */
[----:B------:R0:W1:Y:S02]  /*23320*/  SHFL.UP P6, R14, R13, R12, R11 ;  /* 0x0400000c0d0e7389 */ /* 0x00006400000c000b */
[----:B01----:R-:W-:Y:S01]  /*23330*/  ENDCOLLECTIVE ;  /* 0x000000000000791b */ /* 0x003fe20003800000 */
.L_x_14751:
        /* <DEDUP_REMOVED lines=8> */
.L_x_14752:
[----:B------:R-:W-:Y:S05]  /*233c0*/  BRA `(.L_x_14753) ;  /* 0xffffff9c002c7947 */ /* 0x000fea000383ffff */
.L_x_14541:
[----:B------:R-:W-:Y:S01]  /*233d0*/  BSSY B0, `(.L_x_14754) ;  /* 0x0000007000007945 */ /* 0x000fe20003800000 */
[----:B------:R-:W-:Y:S02]  /*233e0*/  IMAD.MOV.U32 R12, RZ, RZ, 0x1 ;  /* 0x00000001ff0c7424 */ /* 0x000fe400078e00ff */
[----:B-1----:R-:W-:Y:S02]  /*233f0*/  IMAD.MOV.U32 R11, RZ, RZ, RZ ;  /* 0x000000ffff0b7224 */ /* 0x002fe400078e00ff */
[----:B------:R-:W-:-:S07]  /*23400*/  IMAD.MOV.U32 R15, RZ, RZ, -0x1 ;  /* 0xffffffffff0f7424 */ /* 0x000fce00078e00ff */
[----:B------:R-:W-:Y:S05]  /*23410*/  WARPSYNC.COLLECTIVE R15, `(.L_x_14755) ;  /* 0x000000000f087348 */ /* 0x000fea0003c00000 */
[----:B------:R0:W1:Y:S02]  /*23420*/  SHFL.UP P6, R14, R13, R12, R11 ;  /* 0x0400000c0d0e7389 */ /* 0x00006400000c000b */
[----:B01----:R-:W-:Y:S01]  /*23430*/  ENDCOLLECTIVE ;  /* 0x000000000000791b */ /* 0x003fe20003800000 */
.L_x_14755:
[----:B------:R-:W-:Y:S05]  /*23440*/  BSYNC B0 ;  /* 0x0000000000007941 */ /* 0x000fea0003800000 */
.L_x_14754:
        /* <DEDUP_REMOVED lines=8> */
.L_x_14756:
[----:B------:R-:W-:Y:S01]  /*234d0*/  IMAD.MOV.U32 R12, RZ, RZ, 0x4 ;  /* 0x00000004ff0c7424 */ /* 0x000fe200078e00ff */
[----:B------:R-:W-:-:S05]  /*234e0*/  SEL R2, R14, RZ, P2 ;  /* 0x000000ff0e027207 */ /* 0x000fca0001000000 */
[----:B------:R-:W-:-:S04]  /*234f0*/  IMAD.IADD R2, R13, 0x1, R2 ;  /* 0x000000010d027824 */ /* 0x000fc800078e0202 */
[----:B------:R-:W-:-:S07]  /*23500*/  IMAD.MOV.U32 R13, RZ, RZ, R2 ;  /* 0x000000ffff0d7224 */ /* 0x000fce00078e0002 */
[----:B------:R-:W-:Y:S05]  /*23510*/  WARPSYNC.COLLECTIVE R15, `(.L_x_14757) ;  /* 0x000000000f087348 */ /* 0x000fea0003c00000 */
[----:B------:R0:W1:Y:S02]  /*23520*/  SHFL.UP P6, R14, R13, R12, R11 ;  /* 0x0400000c0d0e7389 */ /* 0x00006400000c000b */
[----:B01----:R-:W-:Y:S01]  /*23530*/  ENDCOLLECTIVE ;  /* 0x000000000000791b */ /* 0x003fe20003800000 */
.L_x_14757:
[----:B------:R-:W-:Y:S01]  /*23540*/  IMAD.MOV.U32 R12, RZ, RZ, 0x8 ;  /* 0x00000008ff0c7424 */ /* 0x000fe200078e00ff */
[----:B------:R-:W-:-:S05]  /*23550*/  SEL R3, R14, RZ, P3 ;  /* 0x000000ff0e037207 */ /* 0x000fca0001800000 */
[----:B------:R-:W-:-:S04]  /*23560*/  IMAD.IADD R3, R2, 0x1, R3 ;  /* 0x0000000102037824 */ /* 0x000fc800078e0203 */
[----:B------:R-:W-:-:S07]  /*23570*/  IMAD.MOV.U32 R13, RZ, RZ, R3 ;  /* 0x000000ffff0d7224 */ /* 0x000fce00078e0003 */
[----:B------:R-:W-:Y:S05]  /*23580*/  WARPSYNC.COLLECTIVE R15, `(.L_x_14758) ;  /* 0x000000000f087348 */ /* 0x000fea0003c00000 */
[----:B------:R0:W1:Y:S02]  /*23590*/  SHFL.UP P6, R14, R13, R12, R11 ;  /* 0x0400000c0d0e7389 */ /* 0x00006400000c000b */
[----:B01----:R-:W-:Y:S01]  /*235a0*/  ENDCOLLECTIVE ;  /* 0x000000000000791b */ /* 0x003fe20003800000 */
.L_x_14758:
[----:B------:R-:W-:Y:S01]  /*235b0*/  IMAD.MOV.U32 R12, RZ, RZ, 0x10 ;  /* 0x00000010ff0c7424 */ /* 0x000fe200078e00ff */
[----:B------:R-:W-:-:S05]  /*235c0*/  SEL R14, R14, RZ, P4 ;  /* 0x000000ff0e0e7207 */ /* 0x000fca0002000000 */
[----:B------:R-:W-:-:S04]  /*235d0*/  IMAD.IADD R5, R3, 0x1, R14 ;  /* 0x0000000103057824 */ /* 0x000fc800078e020e */
[----:B------:R-:W-:-:S07]  /*235e0*/  IMAD.MOV.U32 R13, RZ, RZ, R5 ;  /* 0x000000ffff0d7224 */ /* 0x000fce00078e0005 */
[----:B------:R-:W-:Y:S05]  /*235f0*/  WARPSYNC.COLLECTIVE R15, `(.L_x_14759) ;  /* 0x000000000f087348 */ /* 0x000fea0003c00000 */
[----:B------:R0:W1:Y:S02]  /*23600*/  SHFL.UP P6, R14, R13, R12, R11 ;  /* 0x0400000c0d0e7389 */ /* 0x00006400000c000b */
[----:B01----:R-:W-:Y:S01]  /*23610*/  ENDCOLLECTIVE ;  /* 0x000000000000791b */ /* 0x003fe20003800000 */
.L_x_14759:
        /* <DEDUP_REMOVED lines=8> */
.L_x_14760:
[----:B------:R-:W-:Y:S05]  /*236a0*/  BRA `(.L_x_14761) ;  /* 0xffffff9c00187947 */ /* 0x000fea000383ffff */
.L_x_14543:
[----:B------:R-:W-:Y:S01]  /*236b0*/  BSSY B0, `(.L_x_14762) ;  /* 0x0000006000007945 */ /* 0x000fe20003800000 */
[----:B------:R-:W-:Y:S01]  /*236c0*/  PLOP3.LUT P6, PT, P6, PT, PT, 0x8, 0x0 ;  /* 0x000000000000781c */ /* 0x000fe200037ce170 */
[----:B------:R-:W-:-:S12]  /*236d0*/  IMAD.MOV.U32 R15, RZ, RZ, -0x1 ;  /* 0xffffffffff0f7424 */ /* 0x000fd800078e00ff */
[----:B01----:R-:W-:Y:S05]  /*236e0*/  WARPSYNC.COLLECTIVE R15, `(.L_x_14763) ;  /* 0x000000000f087348 */ /* 0x003fea0003c00000 */
[----:B------:R-:W-:Y:S01]  /*236f0*/  VOTE.ANY R14, PT, P6 ;  /* 0x00000000000e7806 */ /* 0x000fe200030e0100 */
[----:B01----:R-:W-:Y:S06]  /*23700*/  ENDCOLLECTIVE ;  /* 0x000000000000791b */ /* 0x003fec0003800000 */
.L_x_14763:
[----:B------:R-:W-:Y:S05]  /*23710*/  BSYNC B0 ;  /* 0x0000000000007941 */ /* 0x000fea0003800000 */
.L_x_14762:
        /* <DEDUP_REMOVED lines=8> */
.L_x_14764:
[----:B------:R-:W-:Y:S02]  /*237a0*/  IMAD.IADD R27, R12, 0x1, R27 ;  /* 0x000000010c1b7824 */ /* 0x000fe400078e021b */
[----:B------:R-:W-:Y:S02]  /*237b0*/  IMAD.MOV.U32 R13, RZ, RZ, R4 ;  /* 0x000000ffff0d7224 */ /* 0x000fe400078e0004 */
[----:B------:R-:W-:-:S07]  /*237c0*/  IMAD.MOV.U32 R25, RZ, RZ, R14 ;  /* 0x000000ffff197224 */ /* 0x000fce00078e000e */
[----:B------:R-:W-:Y:S05]  /*237d0*/  WARPSYNC.COLLECTIVE R15, `(.L_x_14765) ;  /* 0x000000000f087348 */ /* 0x000fea0003c00000 */
[----:B------:R0:W1:Y:S02]  /*237e0*/  SHFL.IDX P6, R14, R13, R12, R11 ;  /* 0x0000000c0d0e7389 */ /* 0x00006400000c000b */
[----:B01----:R-:W-:Y:S01]  /*237f0*/  ENDCOLLECTIVE ;  /* 0x000000000000791b */ /* 0x003fe20003800000 */
.L_x_14765:
[----:B------:R-:W-:Y:S01]  /*23800*/  IMAD.MOV.U32 R4, RZ, RZ, R14 ;  /* 0x000000ffff047224 */ /* 0x000fe200078e000e */
[----:B------:R-:W-:Y:S06]  /*23810*/  BRA `(.L_x_14766) ;  /* 0xffffff9800fc7947 */ /* 0x000fec000383ffff */
.L_x_14545:
[----:B------:R-:W-:Y:S01]  /*23820*/  BSSY B0, `(.L_x_14767) ;  /* 0x0000007000007945 */ /* 0x000fe20003800000 */
[----:B------:R-:W-:Y:S02]  /*23830*/  IMAD.MOV.U32 R13, RZ, RZ, R2 ;  /* 0x000000ffff0d7224 */ /* 0x000fe400078e0002 */
[----:B-1----:R-:W-:Y:S02]  /*23840*/  IMAD.MOV.U32 R11, RZ, RZ, 0x1f ;  /* 0x0000001fff0b7424 */ /* 0x002fe400078e00ff */
[----:B------:R-:W-:-:S07]  /*23850*/  IMAD.MOV.U32 R15, RZ, RZ, -0x1 ;  /* 0xffffffffff0f7424 */ /* 0x000fce00078e00ff */
[----:B0--34-:R-:W-:Y:S05]  /*23860*/  WARPSYNC.COLLECTIVE R15, `(.L_x_14768) ;  /* 0x000000000f087348 */ /* 0x019fea0003c00000 */
[----:B------:R1:W2:Y:S02]  /*23870*/  SHFL.IDX P6, R14, R13, R12, R11 ;  /* 0x0000000c0d0e7389 */ /* 0x0002a400000c000b */
[----:B01234-:R-:W-:Y:S01]  /*23880*/  ENDCOLLECTIVE ;  /* 0x000000000000791b */ /* 0x01ffe20003800000 */
.L_x_14768:
[----:B------:R-:W-:Y:S05]  /*23890*/  BSYNC B0 ;  /* 0x0000000000007941 */ /* 0x000fea0003800000 */
.L_x_14767:
[----:B------:R-:W-:Y:S01]  /*238a0*/  IMAD.MOV.U32 R6, RZ, RZ, R14 ;  /* 0x000000ffff067224 */ /* 0x000fe200078e000e */
[----:B------:R-:W-:Y:S06]  /*238b0*/  BRA `(.L_x_14544) ;  /* 0xffffff9800ec7947 */ /* 0x000fec000383ffff */
.L_x_14551:
[----:B0-----:R0:W1:Y:S02]  /*238c0*/  SYNCS.PHASECHK.TRANS64.TRYWAIT P0, [R5+URZ+0x22820], R0 ;  /* 0x02282000050075a7 */ /* 0x001064000800017f */
[----:B-1----:R-:W-:Y:S05]  /*238d0*/  @!P0 NANOSLEEP.SYNCS 0x989680 ;  /* 0x009896800000895d */ /* 0x002fea0003900000 */
[----:B------:R-:W1:Y:S02]  /*238e0*/  @!P0 SYNCS.PHASECHK.TRANS64 P0, [R5+URZ+0x22820], R0 ;  /* 0x02282000050085a7 */ /* 0x000e64000800007f */
[----:B-1----:R-:W-:Y:S05]  /*238f0*/  @!P0 BRA `(.L_x_14551) ;  /* 0xfffffffc00f08947 */ /* 0x002fea000383ffff */
[----:B------:R-:W-:Y:S05]  /*23900*/  BRA `(.L_x_14769) ;  /* 0xffffffa400447947 */ /* 0x000fea000383ffff */
.L_x_14552:
        /* <DEDUP_REMOVED lines=11> */
.L_x_14771:
[----:B------:R-:W-:Y:S05]  /*239c0*/  BSYNC B0 ;  /* 0x0000000000007941 */ /* 0x000fea0003800000 */
.L_x_14770:
[----:B------:R-:W-:Y:S05]  /*239d0*/  BRA `(.L_x_14772) ;  /* 0xffffffa4002c7947 */ /* 0x000fea000383ffff */
.L_x_14553:
[----:B------:R-:W-:Y:S01]  /*239e0*/  BSSY B0, `(.L_x_14773) ;  /* 0x0000006000007945 */ /* 0x000fe20003800000 */
[----:B------:R-:W-:-:S07]  /*239f0*/  IMAD.MOV.U32 R15, RZ, RZ, -0x1 ;  /* 0xffffffffff0f7424 */ /* 0x000fce00078e00ff */
[----:B0-234-:R-:W-:Y:S05]  /*23a00*/  WARPSYNC.COLLECTIVE R15, `(.L_x_14774) ;  /* 0x000000000f0c7348 */ /* 0x01dfea0003c00000 */
[----:B------:R-:W-:Y:S02]  /*23a10*/  ELECT P6, UR62, PT ;  /* 0x00000000003e782f */ /* 0x000fe400038c0000 */
[----:B------:R-:W-:Y:S01]  /*23a20*/  MOV R14, UR62 ;  /* 0x0000003e000e7c02 */ /* 0x000fe20008000f00 */
[----:B0-234-:R-:W-:Y:S10]  /*23a30*/  ENDCOLLECTIVE ;  /* 0x000000000000791b */ /* 0x01dff40003800000 */
.L_x_14774:
[----:B------:R-:W-:Y:S05]  /*23a40*/  BSYNC B0 ;  /* 0x0000000000007941 */ /* 0x000fea0003800000 */
.L_x_14773:
[----:B------:R-:W-:Y:S05]  /*23a50*/  BRA `(.L_x_14775) ;  /* 0xffffffa400207947 */ /* 0x000fea000383ffff */
.L_x_14555:
[----:B0-----:R0:W1:Y:S02]  /*23a60*/  SYNCS.PHASECHK.TRANS64.TRYWAIT P1, [R3+URZ+0x22840], R2 ;  /* 0x02284002030075a7 */ /* 0x001064000802017f */
[----:B-1----:R-:W-:Y:S05]  /*23a70*/  @!P1 NANOSLEEP.SYNCS 0x989680 ;  /* 0x009896800000995d */ /* 0x002fea0003900000 */
[----:B------:R-:W1:Y:S02]  /*23a80*/  @!P1 SYNCS.PHASECHK.TRANS64 P1, [R3+URZ+0x22840], R2 ;  /* 0x02284002030095a7 */ /* 0x000e64000802007f */
[----:B-1----:R-:W-:Y:S05]  /*23a90*/  @!P1 BRA `(.L_x_14555) ;  /* 0xfffffffc00f09947 */ /* 0x002fea000383ffff */
[----:B------:R-:W-:Y:S05]  /*23aa0*/  BRA `(.L_x_14776) ;  /* 0xffffffa400407947 */ /* 0x000fea000383ffff */
.L_x_14557:
[----:B-1----:R1:W0:Y:S02]  /*23ab0*/  SYNCS.PHASECHK.TRANS64.TRYWAIT P1, [R19+URZ+0x22840], R0 ;  /* 0x02284000130075a7 */ /* 0x002224000802017f */
[----:B0-----:R-:W-:Y:S05]  /*23ac0*/  @!P1 NANOSLEEP.SYNCS 0x989680 ;  /* 0x009896800000995d */ /* 0x001fea0003900000 */
[----:B------:R-:W0:Y:S02]  /*23ad0*/  @!P1 SYNCS.PHASECHK.TRANS64 P1, [R19+URZ+0x22840], R0 ;  /* 0x02284000130095a7 */ /* 0x000e24000802007f */
[----:B0-----:R-:W-:Y:S05]  /*23ae0*/  @!P1 BRA `(.L_x_14557) ;  /* 0xfffffffc00f09947 */ /* 0x001fea000383ffff */
[----:B------:R-:W-:Y:S05]  /*23af0*/  BRA `(.L_x_14777) ;  /* 0xffffffa4004c7947 */ /* 0x000fea000383ffff */
.L_x_14559:
[----:B------:R0:W0:Y:S02]  /*23b00*/  SYNCS.PHASECHK.TRANS64.TRYWAIT P1, [R3+URZ+0x22860], R2 ;  /* 0x02286002030075a7 */ /* 0x000024000802017f */
[----:B0-----:R-:W-:Y:S05]  /*23b10*/  @!P1 NANOSLEEP.SYNCS 0x989680 ;  /* 0x009896800000995d */ /* 0x001fea0003900000 */
[----:B------:R-:W0:Y:S02]  /*23b20*/  @!P1 SYNCS.PHASECHK.TRANS64 P1, [R3+URZ+0x22860], R2 ;  /* 0x02286002030095a7 */ /* 0x000e24000802007f */
[----:B0-----:R-:W-:Y:S05]  /*23b30*/  @!P1 BRA `(.L_x_14559) ;  /* 0xfffffffc00f09947 */ /* 0x001fea000383ffff */
[----:B------:R-:W-:Y:S05]  /*23b40*/  BRA `(.L_x_14778) ;  /* 0xffffffa400487947 */ /* 0x000fea000383ffff */
.L_x_14779:
        /* <DEDUP_REMOVED lines=11> */
.L_x_15680:


//--------------------- .text._ZN7cutlass13device_kernelIN5flash11enable_sm90INS1_16FlashAttnFwdSm90INS1_25CollectiveMainloopFwdSm90ILi2EN4cute5tupleIJNS5_1CILi1EEES8_S8_EEENS6_IJNS7_ILi128EEENS7_ILi96EEENS7_ILi64EEEEEELi256ENS_10bfloat16_tEfNS_4arch4Sm90ELb1ELb0ELb0ELb1ELb1ELb0ELb1ELb1ELb0ELb1ELb1ELb0EEENS1_21CollectiveEpilogueFwdINS6_IJSA_NS7_ILi256EEESB_EEES9_SE_SG_Li256ELb1ELb1ELb1ELb0EEENS1_36VarlenDynamicPersistentTileSchedulerILi128ELi96ELi256ELi128ELb1ELb1ELb1ELb1ELb1ELb1EEEEEEEEEvNT_6ParamsE --------------------------
	.section	.text._ZN7cutlass13device_kernelIN5flash11enable_sm90INS1_16FlashAttnFwdSm90INS1_25CollectiveMainloopFwdSm90ILi2EN4cute5tupleIJNS5_1CILi1EEES8_S8_EEENS6_IJNS7_ILi128EEENS7_ILi96EEENS7_ILi64EEEEEELi256ENS_10bfloat16_tEfNS_4arch4Sm90ELb1ELb0ELb0ELb1ELb1ELb0ELb1ELb1ELb0ELb1ELb1ELb0EEENS1_21CollectiveEpilogueFwdINS6_IJSA_NS7_ILi256EEESB_EEES9_SE_SG_Li256ELb1ELb1ELb1ELb0EEENS1_36VarlenDynamicPersistentTileSchedulerILi128ELi96ELi256ELi128ELb1ELb1ELb1ELb1ELb1ELb1EEEEEEEEEvNT_6ParamsE,"ax",@progbits
	.align	128
.text._ZN7cutlass13device_kernelIN5flash11enable_sm90INS1_16FlashAttnFwdSm90INS1_25CollectiveMainloopFwdSm90ILi2EN4cute5tupleIJNS5_1CILi1EEES8_S8_EEENS6_IJNS7_ILi128EEENS7_ILi96EEENS7_ILi64EEEEEELi256ENS_10bfloat16_tEfNS_4arch4Sm90ELb1ELb0ELb0ELb1ELb1ELb0ELb1ELb1ELb0ELb1ELb1ELb0EEENS1_21CollectiveEpilogueFwdINS6_IJSA_NS7_ILi256EEESB_EEES9_SE_SG_Li256ELb1ELb1ELb1ELb0EEENS1_36VarlenDynamicPersistentTileSchedulerILi128ELi96ELi256ELi128ELb1ELb1ELb1ELb1ELb1ELb1EEEEEEEEEvNT_6ParamsE:
        .type           _ZN7cutlass13device_kernelIN5flash11enable_sm90INS1_16FlashAttnFwdSm90INS1_25CollectiveMainloopFwdSm90ILi2EN4cute5tupleIJNS5_1CILi1EEES8_S8_EEENS6_IJNS7_ILi128EEENS7_ILi96EEENS7_ILi64EEEEEELi256ENS_10bfloat16_tEfNS_4arch4Sm90ELb1ELb0ELb0ELb1ELb1ELb0ELb1ELb1ELb0ELb1ELb1ELb0EEENS1_21CollectiveEpilogueFwdINS6_IJSA_NS7_ILi256EEESB_EEES9_SE_SG_Li256ELb1ELb1ELb1ELb0EEENS1_36VarlenDynamicPersistentTileSchedulerILi128ELi96ELi256ELi128ELb1ELb1ELb1ELb1ELb1ELb1EEEEEEEEEvNT_6ParamsE,@function
        .size           _ZN7cutlass13device_kernelIN5flash11enable_sm90INS1_16FlashAttnFwdSm90INS1_25CollectiveMainloopFwdSm90ILi2EN4cute5tupleIJNS5_1CILi1EEES8_S8_EEENS6_IJNS7_ILi128EEENS7_ILi96EEENS7_ILi64EEEEEELi256ENS_10bfloat16_tEfNS_4arch4Sm90ELb1ELb0ELb0ELb1ELb1ELb0ELb1ELb1ELb0ELb1ELb1ELb0EEENS1_21CollectiveEpilogueFwdINS6_IJSA_NS7_ILi256EEESB_EEES9_SE_SG_Li256ELb1ELb1ELb1ELb0EEENS1_36VarlenDynamicPersistentTileSchedulerILi128ELi96ELi256ELi128ELb1ELb1ELb1ELb1ELb1ELb1EEEEEEEEEvNT_6ParamsE,(.L_x_15681 - _ZN7cutlass13device_kernelIN5flash11enable_sm90INS1_16FlashAttnFwdSm90INS1_25CollectiveMainloopFwdSm90ILi2EN4cute5tupleIJNS5_1CILi1EEES8_S8_EEENS6_IJNS7_ILi128EEENS7_ILi96EEENS7_ILi64EEEEEELi256ENS_10bfloat16_tEfNS_4arch4Sm90ELb1ELb0ELb0ELb1ELb1ELb0ELb1ELb1ELb0ELb1ELb1ELb0EEENS1_21CollectiveEpilogueFwdINS6_IJSA_NS7_ILi256EEESB_EEES9_SE_SG_Li256ELb1ELb1ELb1ELb0EEENS1_36VarlenDynamicPersistentTileSchedulerILi128ELi96ELi256ELi128ELb1ELb1ELb1ELb1ELb1ELb1EEEEEEEEEvNT_6ParamsE)
        .other          _ZN7cutlass13device_kernelIN5flash11enable_sm90INS1_16FlashAttnFwdSm90INS1_25CollectiveMainloopFwdSm90ILi2EN4cute5tupleIJNS5_1CILi1EEES8_S8_EEENS6_IJNS7_ILi128EEENS7_ILi96EEENS7_ILi64EEEEEELi256ENS_10bfloat16_tEfNS_4arch4Sm90ELb1ELb0ELb0ELb1ELb1ELb0ELb1ELb1ELb0ELb1ELb1ELb0EEENS1_21CollectiveEpilogueFwdINS6_IJSA_NS7_ILi256EEESB_EEES9_SE_SG_Li256ELb1ELb1ELb1ELb0EEENS1_36VarlenDynamicPersistentTileSchedulerILi128ELi96ELi256ELi128ELb1ELb1ELb1ELb1ELb1ELb1EEEEEEEEEvNT_6ParamsE,@"STO_CUDA_ENTRY STV_DEFAULT"
_ZN7cutlass13device_kernelIN5flash11enable_sm90INS1_16FlashAttnFwdSm90INS1_25CollectiveMainloopFwdSm90ILi2EN4cute5tupleIJNS5_1CILi1EEES8_S8_EEENS6_IJNS7_ILi128EEENS7_ILi96EEENS7_ILi64EEEEEELi256ENS_10bfloat16_tEfNS_4arch4Sm90ELb1ELb0ELb0ELb1ELb1ELb0ELb1ELb1ELb0ELb1ELb1ELb0EEENS1_21CollectiveEpilogueFwdINS6_IJSA_NS7_ILi256EEESB_EEES9_SE_SG_Li256ELb1ELb1ELb1ELb0EEENS1_36VarlenDynamicPersistentTileSchedulerILi128ELi96ELi256ELi128ELb1ELb1ELb1ELb1ELb1ELb1EEEEEEEEEvNT_6ParamsE:
        /* <DEDUP_REMOVED lines=47> */
.L_x_14780:
        /* <DEDUP_REMOVED lines=22> */
.L_x_14781:
        /* <DEDUP_REMOVED lines=18> */
.L_x_14782:
        /* <DEDUP_REMOVED lines=22> */
.L_x_14783:
        /* <DEDUP_REMOVED lines=23> */
.L_x_14784:
        /* <DEDUP_REMOVED lines=10> */
.L_x_14786:
        /* <DEDUP_REMOVED lines=65> */
[----:B------:R-:W-:Y:S01]  /*0cf0*/  STL [R1+0x30], R4 ;  /* 0x0000300401007387 */ /* 0x000fe20000100800 */
[----:B------:R-:W-:Y:S01]  /*0d00*/  IMAD.U32 R2, RZ, RZ, UR6 ;  /* 0x00000006ff027e24 */ /* 0x000fe2000f8e00ff */
[----:B------:R-:W-:Y:S01]  /*0d10*/  UMOV UR6, URZ ;  /* 0x0000003f00067c82 */ /* 0x000fe20008000000 */
[----:B------:R-:W-:Y:S01]  /*0d20*/  IMAD R210, R3, 0x8, R0 ;  /* 0x0000000803d27824 */ /* 0x000fe200078e0200 */
[----:B------:R0:W-:Y:S01]  /*0d30*/  STL [R1+0x2c], R0 ;  /* 0x00002c0001007387 */ /* 0x0001e20000100800 */
[----:B------:R-:W-:-:S03]  /*0d40*/  IMAD.IADD R9, R16, 0x1, -R9 ;  /* 0x0000000110097824 */ /* 0x000fc600078e0a09 */
[----:B------:R1:W-:Y:S01]  /*0d50*/  STL [R1+0x34], R2 ;  /* 0x0000340201007387 */ /* 0x0003e20000100800 */
[----:B------:R-:W-:-:S04]  /*0d60*/  IMAD.SHL.U32 R17, R9, 0x2, RZ ;  /* 0x0000000209117824 */ /* 0x000fc800078e00ff */
[C---:B------:R-:W-:Y:S02]  /*0d70*/  VIADD R5, R17.reuse, 0x60 ;  /* 0x0000006011057836 */ /* 0x040fe40000000000 */
[----:B0-----:R-:W-:Y:S02]  /*0d80*/  IMAD.U32 R0, RZ, RZ, UR6 ;  /* 0x00000006ff007e24 */ /* 0x001fe4000f8e00ff */
[C---:B------:R-:W-:Y:S01]  /*0d90*/  VIADD R4, R17.reuse, 0x68 ;  /* 0x0000006811047836 */ /* 0x040fe20000000000 */
[----:B------:R-:W-:Y:S01]  /*0da0*/  SHF.R.S32.HI R5, RZ, 0x1f, R5 ;  /* 0x0000001fff057819 */ /* 0x000fe20000011405 */
[C---:B-1----:R-:W-:Y:S01]  /*0db0*/  VIADD R2, R17.reuse, 0x70 ;  /* 0x0000007011027836 */ /* 0x042fe20000000000 */
        /* <DEDUP_REMOVED lines=50> */
.L_x_14851:
[----:B------:R-:W-:Y:S01]  /*10e0*/  ULDC.64 UR6, c[0x0][0xd88] ;  /* 0x0003620000067ab9 */ /* 0x000fe20000000a00 */
[----:B------:R-:W-:Y:S01]  /*10f0*/  ULDC.64 UR8, c[0x0][0xb10] ;  /* 0x0002c40000087ab9 */ /* 0x000fe20000000a00 */
[----:B------:R-:W-:Y:S01]  /*1100*/  UIMAD.WIDE UR6, UR5, 0x4, UR6 ;  /* 0x00000004050678a5 */ /* 0x000fe2000f8e0206 */
[----:B0---4-:R-:W0:Y:S05]  /*1110*/  LDC.64 R8, c[0x0][0x418] ;  /* 0x00010600ff087b82 */ /* 0x011e2a0000000a00 */
[----:B------:R-:W-:Y:S02]  /*1120*/  IMAD.U32 R212, RZ, RZ, UR6 ;  /* 0x00000006ffd47e24 */ /* 0x000fe4000f8e00ff */
[----:B------:R-:W-:Y:S01]  /*1130*/  IMAD.U32 R213, RZ, RZ, UR7 ;  /* 0x00000007ffd57e24 */ /* 0x000fe2000f8e00ff */
[----:B------:R-:W-:Y:S01]  /*1140*/  ULDC.64 UR6, c[0x0][0xb20] ;  /* 0x0002c80000067ab9 */ /* 0x000fe20000000a00 */
[----:B-1----:R-:W1:Y:S03]  /*1150*/  LDC R0, c[0x0][0x424] ;  /* 0x00010900ff007b82 */ /* 0x002e660000000800 */
[----:B--2---:R-:W2:Y:S01]  /*1160*/  LDG.E R212, desc[UR36][R212.64] ;  /* 0x00000024d4d47981 */ /* 0x004ea2000c1e1900 */
[----:B------:R-:W-:Y:S01]  /*1170*/  ISETP.NE.U32.AND P1, PT, RZ, UR6, PT ;  /* 0x00000006ff007c0c */ /* 0x000fe2000bf25070 */
[----:B------:R-:W-:Y:S01]  /*1180*/  IMAD.MOV.U32 R4, RZ, RZ, RZ ;  /* 0x000000ffff047224 */ /* 0x000fe200078e00ff */
[----:B------:R-:W-:-:S02]  /*1190*/  ISETP.NE.U32.AND P0, PT, RZ, UR8, PT ;  /* 0x00000008ff007c0c */ /* 0x000fc4000bf05070 */
[----:B------:R-:W-:Y:S01]  /*11a0*/  ISETP.NE.AND.EX P1, PT, RZ, UR7, PT, P1 ;  /* 0x00000007ff007c0c */ /* 0x000fe2000bf25310 */
[----:B---3--:R-:W3:Y:S01]  /*11b0*/  LDC R7, c[0x0][0x2f0] ;  /* 0x0000bc00ff077b82 */ /* 0x008ee20000000800 */
[----:B------:R-:W-:Y:S02]  /*11c0*/  ISETP.NE.AND.EX P0, PT, RZ, UR9, PT, P0 ;  /* 0x00000009ff007c0c */ /* 0x000fe4000bf05300 */
[----:B--2---:R-:W-:-:S09]  /*11d0*/  SHF.R.S32.HI R216, RZ, 0x1f, R212 ;  /* 0x0000001fffd87819 */ /* 0x004fd200000114d4 */
[----:B------:R-:W-:-:S04]  /*11e0*/  @P1 LEA R2, P2, R212, UR6, 0x2 ;  /* 0x00000006d4021c11 */ /* 0x000fc8000f8410ff */
        /* <DEDUP_REMOVED lines=8> */
[----:B------:R-:W-:Y:S02]  /*1270*/  ISETP.NE.AND.EX P1, PT, R9, RZ, PT, P1 ;  /* 0x000000ff0900720c */ /* 0x000fe40003f25310 */
[----:B------:R-:W-:Y:S02]  /*1280*/  ISETP.NE.AND.EX P2, PT, RZ, UR9, PT, P2 ;  /* 0x00000009ff007c0c */ /* 0x000fe4000bf45320 */
[----:B-1----:R-:W-:Y:S01]  /*1290*/  SEL R0, R0, 0x1, P1 ;  /* 0x0000000100007807 */ /* 0x002fe20000800000 */
[----:B--23--:R-:W-:Y:S10]  /*12a0*/  @P0 BRA `(.L_x_14787) ;  /* 0x0000000000280947 */ /* 0x00cff40003800000 */
        /* <DEDUP_REMOVED lines=10> */
.L_x_14787:
[----:B------:R-:W-:Y:S01]  /*1350*/  IMAD R205, R0, R7, RZ ;  /* 0x0000000700cd7224 */ /* 0x000fe200078e02ff */
[----:B------:R-:W-:Y:S01]  /*1360*/  LOP3.LUT R213, R6, 0xffff, RZ, 0xc0, !PT ;  /* 0x0000ffff06d57812 */ /* 0x000fe200078ec0ff */
[----:B------:R-:W-:Y:S06]  /*1370*/  @!P2 BRA `(.L_x_14788) ;  /* 0x000000000010a947 */ /* 0x000fec0003800000 */
[----:B------:R-:W-:-:S04]  /*1380*/  LEA R2, P0, R212, UR8, 0x2 ;  /* 0x00000008d4027c11 */ /* 0x000fc8000f8010ff */
[----:B------:R-:W-:-:S05]  /*1390*/  LEA.HI.X R3, R212, UR9, R216, 0x2, P0 ;  /* 0x00000009d4037c11 */ /* 0x000fca00080f14d8 */
[----:B------:R1:W5:Y:S01]  /*13a0*/  LDG.E R205, desc[UR36][R2.64] ;  /* 0x0000002402cd7981 */ /* 0x000362000c1e1900 */
[----:B------:R-:W-:Y:S05]  /*13b0*/  BRA `(.L_x_14789) ;  /* 0x0000000000247947 */ /* 0x000fea0003800000 */
.L_x_14788:
        /* <DEDUP_REMOVED lines=9> */
.L_x_14789:
[----:B------:R-:W2:Y:S01]  /*1450*/  LDC R0, c[0x0][0x448] ;  /* 0x00011200ff007b82 */ /* 0x000ea20000000800 */
[----:B------:R-:W-:Y:S01]  /*1460*/  USHF.L.U32 UR4, UR4, 0x7, URZ ;  /* 0x0000000704047899 */ /* 0x000fe2000800063f */
[----:B-----5:R-:W-:Y:S01]  /*1470*/  IMAD.IADD R205, R205, 0x1, -R4 ;  /* 0x00000001cdcd7824 */ /* 0x020fe200078e0a04 */
[----:B------:R-:W-:-:S04]  /*1480*/  LOP3.LUT R16, R16, 0xffffffef, RZ, 0xc0, !PT ;  /* 0xffffffef10107812 */ /* 0x000fc800078ec0ff */
[----:B------:R-:W-:Y:S01]  /*1490*/  IMAD.U32 R206, RZ, RZ, UR4 ;  /* 0x00000004ffce7e24 */ /* 0x000fe2000f8e00ff */
[----:B------:R-:W-:Y:S01]  /*14a0*/  UIADD3 UR4, UR4, 0x7f, URZ ;  /* 0x0000007f04047890 */ /* 0x000fe2000fffe03f */
[----:B01----:R-:W-:Y:S02]  /*14b0*/  IADD3 R3, R205, 0x60, -R204 ;  /* 0x00000060cd037810 */ /* 0x003fe40007ffe8cc */
[----:B--2---:R-:W-:-:S03]  /*14c0*/  ISETP.NE.AND P0, PT, R0, 0x1, PT ;  /* 0x000000010000780c */ /* 0x004fc60003f05270 */
[----:B------:R-:W-:-:S10]  /*14d0*/  IMAD.U32 R0, RZ, RZ, UR4 ;  /* 0x00000004ff007e24 */ /* 0x000fd4000f8e00ff */
[----:B------:R-:W0:Y:S01]  /*14e0*/  @P0 LDC R2, c[0x0][0x44c] ;  /* 0x00011300ff020b82 */ /* 0x000e220000000800 */
[----:B------:R-:W-:-:S07]  /*14f0*/  @P0 LOP3.LUT R16, R16, 0x10, RZ, 0xfc, !PT ;  /* 0x0000001010100812 */ /* 0x000fce00078efcff */
[----:B------:R-:W1:Y:S01]  /*1500*/  @P0 LDC R5, c[0x0][0x450] ;  /* 0x00011400ff050b82 */ /* 0x000e620000000800 */
[----:B0-----:R-:W-:Y:S01]  /*1510*/  @P0 IMAD.HI.U32 R2, R2, UR4, RZ ;  /* 0x0000000402020c27 */ /* 0x001fe2000f8e00ff */
[----:B------:R-:W-:-:S04]  /*1520*/  UMOV UR4, URZ ;  /* 0x0000003f00047c82 */ /* 0x000fc80008000000 */
[----:B-1----:R-:W-:Y:S01]  /*1530*/  @P0 SHF.R.U32.HI R0, RZ, R5, R2 ;  /* 0x00000005ff000219 */ /* 0x002fe20000011602 */
[----:B------:R-:W-:-:S04]  /*1540*/  VIADD R2, R205, 0x5f ;  /* 0x0000005fcd027836 */ /* 0x000fc80000000000 */
[----:B------:R-:W-:Y:S01]  /*1550*/  IMAD.IADD R3, R3, 0x1, R0 ;  /* 0x0000000103037824 */ /* 0x000fe200078e0200 */
[----:B------:R-:W-:Y:S01]  /*1560*/  LOP3.LUT R0, R6, 0xff000000, RZ, 0xc0, !PT ;  /* 0xff00000006007812 */ /* 0x000fe200078ec0ff */
[----:B------:R-:W-:Y:S01]  /*1570*/  IMAD.HI R2, R2, 0x2aaaaaab, RZ ;  /* 0x2aaaaaab02027827 */ /* 0x000fe200078e02ff */
[----:B------:R-:W-:-:S03]  /*1580*/  LOP3.LUT R6, R6, 0xff0000, RZ, 0xc0, !PT ;  /* 0x00ff000006067812 */ /* 0x000fc600078ec0ff */
[----:B------:R-:W-:Y:S01]  /*1590*/  IMAD.HI R4, R3, 0x2aaaaaab, RZ ;  /* 0x2aaaaaab03047827 */ /* 0x000fe200078e02ff */
[----:B------:R-:W-:Y:S02]  /*15a0*/  SHF.R.U32.HI R3, RZ, 0x8, R0 ;  /* 0x00000008ff037819 */ /* 0x000fe40000011600 */
[----:B------:R-:W-:Y:S02]  /*15b0*/  SHF.R.U32.HI R5, RZ, 0x1f, R2 ;  /* 0x0000001fff057819 */ /* 0x000fe40000011602 */
[----:B------:R-:W-:Y:S02]  /*15c0*/  LEA.HI R3, R6, R3, RZ, 0x10 ;  /* 0x0000000306037211 */ /* 0x000fe400078f80ff */
[----:B------:R-:W-:Y:S02]  /*15d0*/  SHF.R.U32.HI R7, RZ, 0x1f, R4 ;  /* 0x0000001fff077819 */ /* 0x000fe40000011604 */
[----:B------:R-:W-:Y:S02]  /*15e0*/  LOP3.LUT R8, R3, 0xff, RZ, 0xc0, !PT ;  /* 0x000000ff03087812 */ /* 0x000fe400078ec0ff */
[----:B------:R-:W-:-:S02]  /*15f0*/  LEA.HI.SX32 R5, R2, R5, 0x1c ;  /* 0x0000000502057211 */ /* 0x000fc400078fe2ff */
[----:B------:R-:W-:Y:S01]  /*1600*/  LEA.HI.SX32 R4, R4, R7, 0x1c ;  /* 0x0000000704047211 */ /* 0x000fe200078fe2ff */
[----:B------:R0:W-:Y:S01]  /*1610*/  STL [R1+0x20], R8 ;  /* 0x0000200801007387 */ /* 0x0001e20000100800 */
[----:B------:R-:W-:Y:S02]  /*1620*/  R2UR UR8, R8 ;  /* 0x00000000080872ca */ /* 0x000fe400000e0000 */
[----:B------:R-:W-:Y:S02]  /*1630*/  VIMNMX R4, R5, R4, PT ;  /* 0x0000000405047248 */ /* 0x000fe40003fe0100 */
[----:B------:R-:W-:Y:S02]  /*1640*/  SHF.R.U32.HI R214, RZ, 0x10, R3 ;  /* 0x00000010ffd67819 */ /* 0x000fe40000011603 */
[----:B------:R-:W-:-:S13]  /*1650*/  ISETP.GE.AND P0, PT, R4, 0x1, PT ;  /* 0x000000010400780c */ /* 0x000fda0003f06270 */
[----:B0-----:R-:W-:Y:S05]  /*1660*/  @!P0 BRA `(.L_x_14790) ;  /* 0x0000000000908947 */ /* 0x001fea0003800000 */
[----:B------:R-:W0:Y:S01]  /*1670*/  LDC R3, c[0x0][0xae8] ;  /* 0x0002ba00ff037b82 */ /* 0x000e220000000800 */
[----:B------:R-:W-:Y:S01]  /*1680*/  ISETP.NE.AND P0, PT, R214, RZ, PT ;  /* 0x000000ffd600720c */ /* 0x000fe20003f05270 */
[----:B------:R-:W-:-:S03]  /*1690*/  UMOV UR4, URZ ;  /* 0x0000003f00047c82 */ /* 0x000fc60008000000 */
[----:B0-----:R-:W-:-:S04]  /*16a0*/  SEL R5, R214, R3, P0 ;  /* 0x00000003d6057207 */ /* 0x001fc80000000000 */
[-C--:B------:R-:W-:Y:S02]  /*16b0*/  IABS R0, R5.reuse ;  /* 0x0000000500007213 */ /* 0x080fe40000000000 */
[----:B------:R-:W-:Y:S02]  /*16c0*/  IABS R7, R5 ;  /* 0x0000000500077213 */ /* 0x000fe40000000000 */
[----:B------:R-:W-:Y:S02]  /*16d0*/  R2UR UR9, R0 ;  /* 0x00000000000972ca */ /* 0x000fe400000e0000 */
[----:B------:R-:W-:-:S04]  /*16e0*/  IADD3 R0, R5, -0x1, R4 ;  /* 0xffffffff05007810 */ /* 0x000fc80007ffe004 */
[----:B------:R-:W-:Y:S02]  /*16f0*/  IABS R6, R0 ;  /* 0x0000000000067213 */ /* 0x000fe40000000000 */
[----:B------:R-:W-:Y:S02]  /*1700*/  LOP3.LUT R0, R0, R5, RZ, 0x3c, !PT ;  /* 0x0000000500007212 */ /* 0x000fe400078e3cff */
        /* <DEDUP_REMOVED lines=13> */
[----:B------:R-:W-:Y:S02]  /*17e0*/  R2UR UR6, R0 ;  /* 0x00000000000672ca */ /* 0x000fe400000e0000 */
[----:B------:R-:W-:Y:S01]  /*17f0*/  R2UR UR7, R5 ;  /* 0x00000000050772ca */ /* 0x000fe200000e0000 */
[----:B------:R-:W-:-:S11]  /*1800*/  UISETP.GT.U32.AND UP1, UPT, UR9, UR4, UPT ;  /* 0x000000040900728c */ /* 0x000fd6000bf24070 */
[----:B------:R-:W-:Y:S02]  /*1810*/  @!UP1 UIADD3 UR4, UR4, -UR9, URZ ;  /* 0x8000000904049290 */ /* 0x000fe4000fffe03f */
[----:B------:R-:W-:Y:S02]  /*1820*/  @!UP1 UIADD3 UR5, UR5, 0x1, URZ ;  /* 0x0000000105059890 */ /* 0x000fe4000fffe03f */
[----:B------:R-:W-:Y:S02]  /*1830*/  UISETP.GE.U32.AND UP0, UPT, UR4, UR9, UPT ;  /* 0x000000090400728c */ /* 0x000fe4000bf06070 */
[----:B------:R-:W-:Y:S01]  /*1840*/  UISETP.GE.AND UP1, UPT, UR6, URZ, UPT ;  /* 0x0000003f0600728c */ /* 0x000fe2000bf26270 */
[----:B------:R-:W-:-:S08]  /*1850*/  R2UR UR6, R5 ;  /* 0x00000000050672ca */ /* 0x000fd000000e0000 */
[----:B------:R-:W-:Y:S02]  /*1860*/  @UP0 UIADD3 UR5, UR5, 0x1, URZ ;  /* 0x0000000105050890 */ /* 0x000fe4000fffe03f */
[----:B------:R-:W-:-:S05]  /*1870*/  UISETP.NE.AND UP0, UPT, UR7, URZ, UPT ;  /* 0x0000003f0700728c */ /* 0x000fca000bf05270 */
[----:B------:R-:W-:Y:S02]  /*1880*/  UMOV UR4, UR5 ;  /* 0x0000000500047c82 */ /* 0x000fe40008000000 */
[----:B------:R-:W-:-:S04]  /*1890*/  @!UP1 UIADD3 UR4, -UR4, URZ, URZ ;  /* 0x0000003f04049290 */ /* 0x000fc8000fffe13f */
[----:B------:R-:W-:-:S12]  /*18a0*/  @!UP0 ULOP3.LUT UR4, URZ, UR6, URZ, 0x33, !UPT ;  /* 0x000000063f048292 */ /* 0x000fd8000f8e333f */
.L_x_14790:
[----:B------:R-:W-:Y:S02]  /*18b0*/  UIMAD UR5, UR8, UR4, URZ ;  /* 0x00000004080572a4 */ /* 0x000fe4000f8e023f */
[----:B------:R-:W-:Y:S01]  /*18c0*/  IMAD.U32 R3, RZ, RZ, UR4 ;  /* 0x00000004ff037e24 */ /* 0x000fe2000f8e00ff */
[----:B------:R-:W-:Y:S01]  /*18d0*/  PLOP3.LUT P0, PT, PT, PT, PT, 0x80, 0x0 ;  /* 0x000000000000781c */ /* 0x000fe20003f0f070 */
[----:B------:R-:W-:Y:S01]  /*18e0*/  IMAD.MOV.U32 R0, RZ, RZ, RZ ;  /* 0x000000ffff007224 */ /* 0x000fe200078e00ff */
        /* <DEDUP_REMOVED lines=94> */
[----:B------:R-:W-:Y:S02]  /*1ed0*/  IMAD.U32 R23, RZ, RZ, UR5 ;  /* 0x00000005ff177e24 */ /* 0x000fe4000f8e00ff */
        /* <DEDUP_REMOVED lines=18> */
.L_x_14792:
[----:B------:R-:W2:Y:S01]  /*2000*/  LDL R2, [R1+0x24] ;  /* 0x0000240001027983 */ /* 0x000ea20000100800 */
[----:B------:R-:W-:Y:S01]  /*2010*/  MOV R0, 0x400 ;  /* 0x0000040000007802 */ /* 0x000fe20000000f00 */
[----:B------:R-:W0:Y:S01]  /*2020*/  S2R R3, SR_CgaCtaId ;  /* 0x0000000000037919 */ /* 0x000e220000008800 */
[----:B------:R-:W1:Y:S02]  /*2030*/  S2R R18, SR_TID.X ;  /* 0x0000000000127919 */ /* 0x000e640000002100 */
[----:B0-----:R-:W-:Y:S02]  /*2040*/  LEA R3, R3, R0, 0x18 ;  /* 0x0000000003037211 */ /* 0x001fe400078ec0ff */
[----:B-1----:R-:W-:-:S05]  /*2050*/  SHF.R.U32.HI R18, RZ, 0x7, R18 ;  /* 0x00000007ff127819 */ /* 0x002fca0000011612 */
[----:B------:R-:W-:Y:S01]  /*2060*/  VIADD R72, R18, 0x8 ;  /* 0x0000000812487836 */ /* 0x000fe20000000000 */
[----:B--2---:R-:W-:-:S13]  /*2070*/  R2UR UR5, R2 ;  /* 0x00000000020572ca */ /* 0x004fda00000e0000 */
[----:B------:R-:W-:-:S04]  /*2080*/  ULEA.HI UR4, UR5, UR5, URZ, 0x1 ;  /* 0x0000000505047291 */ /* 0x000fc8000f8f083f */
[----:B------:R-:W-:-:S04]  /*2090*/  ULOP3.LUT UR4, UR4, 0xfffffffe, URZ, 0xc0, !UPT ;  /* 0xfffffffe04047892 */ /* 0x000fc8000f8ec03f */
[----:B------:R-:W-:-:S06]  /*20a0*/  UIADD3 UR4, UR5, -UR4, URZ ;  /* 0x8000000405047290 */ /* 0x000fcc000fffe03f */
[----:B------:R-:W-:-:S05]  /*20b0*/  IMAD.U32 R2, RZ, RZ, UR4 ;  /* 0x00000004ff027e24 */ /* 0x000fca000f8e00ff */
[----:B------:R-:W-:-:S04]  /*20c0*/  SHF.L.U32 R0, R2, 0x1f, RZ ;  /* 0x0000001f02007819 */ /* 0x000fc800000006ff */
[----:B------:R-:W0:Y:S02]  /*20d0*/  SYNCS.PHASECHK.TRANS64.TRYWAIT P0, [R3+URZ+0x32400], R0 ;  /* 0x03240000030075a7 */ /* 0x000e24000800017f */
[----:B0-----:R-:W-:Y:S05]  /*20e0*/  @!P0 BRA `(.L_x_14793) ;  /* 0x0000013400ac8947 */ /* 0x001fea0003800000 */
.L_x_14944:
[----:B------:R-:W2:Y:S01]  /*20f0*/  LDL R2, [R1+0x34] ;  /* 0x0000340001027983 */ /* 0x000ea20000100800 */
[----:B------:R-:W-:Y:S05]  /*2100*/  WARPSYNC.ALL ;  /* 0x0000000000007948 */ /* 0x000fea0003800000 */
[----:B------:R1:W-:Y:S01]  /*2110*/  BAR.SYNC.DEFER_BLOCKING R72, 0x100 ;  /* 0x000400480000751d */ /* 0x0003e20000010000 */
[----:B--2---:R-:W-:-:S13]  /*2120*/  R2UR UR4, R2 ;  /* 0x00000000020472ca */ /* 0x004fda00000e0000 */
[----:B------:R-:W-:-:S05]  /*2130*/  IMAD.U32 R2, RZ, RZ, UR4 ;  /* 0x00000004ff027e24 */ /* 0x000fca000f8e00ff */
[----:B------:R-:W-:-:S13]  /*2140*/  ISETP.NE.AND P0, PT, R2, 0x3, PT ;  /* 0x000000030200780c */ /* 0x000fda0003f05270 */
[----:B-1----:R-:W-:Y:S05]  /*2150*/  @!P0 BRA `(.L_x_14794) ;  /* 0x0000000000048947 */ /* 0x002fea0003800000 */
[----:B------:R-:W-:Y:S01]  /*2160*/  BPT.TRAP 0x1 ;  /* 0x000000040000795c */ /* 0x000fe20000300000 */
.L_x_14794:
[----:B------:R-:W-:Y:S01]  /*2170*/  R2UR UR6, R3 ;  /* 0x00000000030672ca */ /* 0x000fe200000e0000 */
[----:B------:R-:W-:-:S05]  /*2180*/  IMAD.U32 R2, RZ, RZ, UR39 ;  /* 0x00000027ff027e24 */ /* 0x000fca000f8e00ff */
[----:B------:R-:W-:-:S07]  /*2190*/  SHF.L.U32 R2, R2, 0x1f, RZ ;  /* 0x0000001f02027819 */ /* 0x000fce00000006ff */
[----:B------:R-:W-:-:S09]  /*21a0*/  ULEA UR6, UR38, UR6, 0x3 ;  /* 0x0000000626067291 */ /* 0x000fd2000f8e183f */
[----:B------:R1:W2:Y:S01]  /*21b0*/  SYNCS.PHASECHK.TRANS64.TRYWAIT P1, [UR6+0x32430], R2 ;  /* 0x03243002ff0075a7 */ /* 0x0002a20008020146 */
[----:B------:R-:W-:Y:S05]  /*21c0*/  @!P0 BRA `(.L_x_14795) ;  /* 0x0000000000048947 */ /* 0x000fea0003800000 */
[----:B------:R-:W-:Y:S01]  /*21d0*/  BPT.TRAP 0x1 ;  /* 0x000000040000795c */ /* 0x000fe20000300000 */
.L_x_14795:
[----:B--2---:R-:W-:Y:S05]  /*21e0*/  @P1 BRA `(.L_x_14796) ;  /* 0x0000000000081947 */ /* 0x004fea0003800000 */
[----:B------:R-:W2:Y:S02]  /*21f0*/  SYNCS.PHASECHK.TRANS64.TRYWAIT P1, [UR6+0x32430], R2 ;  /* 0x03243002ff0075a7 */ /* 0x000ea40008020146 */
[----:B--2---:R-:W-:Y:S05]  /*2200*/  @!P1 BRA `(.L_x_14797) ;  /* 0x0000013400789947 */ /* 0x004fea0003800000 */
.L_x_14796:
[----:B------:R-:W-:Y:S01]  /*2210*/  R2UR UR4, R3 ;  /* 0x00000000030472ca */ /* 0x000fe200000e0000 */
[----:B------:R-:W-:Y:S01]  /*2220*/  WARPGROUP.ARRIVE ;  /* 0x00000000000079c5 */ /* 0x000fe20000000000 */
[----:B------:R-:W-:Y:S01]  /*2230*/  UMOV UR8, UR41 ;  /* 0x0000002900087c82 */ /* 0x000fe20008000000 */
[----:B------:R-:W-:Y:S01]  /*2240*/  UMOV UR9, 0x40000040 ;  /* 0x4000004000097882 */ /* 0x000fe20000000000 */
[----:B------:R-:W-:Y:S01]  /*2250*/  UMOV UR11, 0x40000040 ;  /* 0x40000040000b7882 */ /* 0x000fe20000000000 */
[----:B------:R-:W-:-:S08]  /*2260*/  UIADD3 UR5, UR41, 0x2, URZ ;  /* 0x0000000229057890 */ /* 0x000fd0000fffe03f */
        /* <DEDUP_REMOVED lines=40> */
[----:B------:R-:W3:Y:S02]  /*24f0*/  SYNCS.PHASECHK.TRANS64.TRYWAIT P1, [R3+URZ+0x32410], R0 ;  /* 0x03241000030075a7 */ /* 0x000ee4000802017f */
[----:B---3--:R-:W-:Y:S05]  /*2500*/  @!P1 BRA `(.L_x_14798) ;  /* 0x0000013000d09947 */ /* 0x008fea0003800000 */
.L_x_14945:
[----:B------:R-:W-:Y:S05]  /*2510*/  @!P0 BRA `(.L_x_14799) ;  /* 0x0000000000048947 */ /* 0x000fea0003800000 */
[----:B------:R-:W-:Y:S01]  /*2520*/  BPT.TRAP 0x1 ;  /* 0x000000040000795c */ /* 0x000fe20000300000 */
.L_x_14799:
[----:B------:R4:W0:Y:S01]  /*2530*/  SYNCS.PHASECHK.TRANS64.TRYWAIT P1, [UR6+0x32450], R2 ;  /* 0x03245002ff0075a7 */ /* 0x0008220008020146 */
[----:B------:R-:W-:Y:S05]  /*2540*/  @!P0 BRA `(.L_x_14800) ;  /* 0x0000000000048947 */ /* 0x000fea0003800000 */
[----:B------:R-:W-:Y:S01]  /*2550*/  BPT.TRAP 0x1 ;  /* 0x000000040000795c */ /* 0x000fe20000300000 */
.L_x_14800:
[----:B0-----:R-:W-:Y:S05]  /*2560*/  @P1 BRA `(.L_x_14801) ;  /* 0x0000000000081947 */ /* 0x001fea0003800000 */
[----:B------:R-:W0:Y:S02]  /*2570*/  SYNCS.PHASECHK.TRANS64.TRYWAIT P1, [UR6+0x32450], R2 ;  /* 0x03245002ff0075a7 */ /* 0x000e240008020146 */
[----:B0-----:R-:W-:Y:S05]  /*2580*/  @!P1 BRA `(.L_x_14802) ;  /* 0x0000013000c49947 */ /* 0x001fea0003800000 */
.L_x_14801:
[----:B------:R-:W-:Y:S01]  /*2590*/  R2UR UR4, R3 ;  /* 0x00000000030472ca */ /* 0x000fe200000e0000 */
[----:B------:R-:W-:Y:S01]  /*25a0*/  WARPGROUP.ARRIVE ;  /* 0x00000000000079c5 */ /* 0x000fe20000000000 */
[----:B------:R-:W-:Y:S01]  /*25b0*/  UMOV UR9, 0x40000040 ;  /* 0x4000004000097882 */ /* 0x000fe20000000000 */
[----:B------:R-:W-:Y:S01]  /*25c0*/  UMOV UR11, 0x40000040 ;  /* 0x40000040000b7882 */ /* 0x000fe20000000000 */
[----:B------:R-:W-:Y:S01]  /*25d0*/  IMAD.U32 R13, RZ, RZ, UR9 ;  /* 0x00000009ff0d7e24 */ /* 0x000fe2000f8e00ff */
[----:B------:R-:W-:Y:S01]  /*25e0*/  UMOV UR13, 0x40000040 ;  /* 0x40000040000d7882 */ /* 0x000fe20000000000 */
        /* <DEDUP_REMOVED lines=8> */
[----:B---3--:R-:W3:Y:S01]  /*2670*/  S2R R0, SR_TID.X ;  /* 0x0000000000007919 */ /* 0x008ee20000002100 */
[----:B------:R-:W-:Y:S01]  /*2680*/  UMOV UR23, 0x40000040 ;  /* 0x4000004000177882 */ /* 0x000fe20000000000 */
[----:B------:R-:W-:Y:S01]  /*2690*/  UMOV UR25, 0x40000040 ;  /* 0x4000004000197882 */ /* 0x000fe20000000000 */
[----:B------:R-:W-:Y:S01]  /*26a0*/  USHF.R.U32.HI UR4, URZ, 0x4, UR4 ;  /* 0x000000043f047899 */ /* 0x000fe20008011604 */
[----:B------:R-:W-:Y:S01]  /*26b0*/  UMOV UR27, 0x40000040 ;  /* 0x40000040001b7882 */ /* 0x000fe20000000000 */
[----:B------:R-:W-:-:S02]  /*26c0*/  UMOV UR29, 0x40000040 ;  /* 0x40000040001d7882 */ /* 0x000fc40000000000 */
[----:B------:R-:W-:Y:S02]  /*26d0*/  ULOP3.LUT UR7, UR4, 0x3fff, URZ, 0xc0, !UPT ;  /* 0x00003fff04077892 */ /* 0x000fe4000f8ec03f */
[----:B------:R-:W-:Y:S02]  /*26e0*/  ULOP3.LUT UR4, UR40, 0x10000, URZ, 0xfc, !UPT ;  /* 0x0001000028047892 */ /* 0x000fe4000f8efc3f */
[----:B------:R-:W-:Y:S02]  /*26f0*/  ULOP3.LUT UR60, UR7, 0x10000, URZ, 0xfc, !UPT ;  /* 0x00010000073c7892 */ /* 0x000fe4000f8efc3f */
[----:B------:R-:W-:Y:S02]  /*2700*/  UIADD3 UR52, UR4, 0x402, URZ ;  /* 0x0000040204347890 */ /* 0x000fe4000fffe03f */
[----:B------:R-:W-:Y:S01]  /*2710*/  UIMAD UR5, UR38, 0xc00, UR60 ;  /* 0x00000c00260578a4 */ /* 0x000fe2000f8e023c */
[----:B------:R-:W-:Y:S01]  /*2720*/  UMOV UR8, UR4 ;  /* 0x0000000400087c82 */ /* 0x000fe20008000000 */
[----:B------:R-:W-:Y:S01]  /*2730*/  UIADD3 UR16, UR4, 0x800, URZ ;  /* 0x0000080004107890 */ /* 0x000fe2000fffe03f */
[----:B------:R-:W-:Y:S01]  /*2740*/  IMAD.U32 R12, RZ, RZ, UR8 ;  /* 0x00000008ff0c7e24 */ /* 0x000fe2000f8e00ff */
[----:B------:R-:W-:-:S03]  /*2750*/  UIADD3 UR54, UR5, 0x302, URZ ;  /* 0x0000030205367890 */ /* 0x000fc6000fffe03f */
[----:B------:R-:W-:Y:S01]  /*2760*/  UMOV UR10, UR5 ;  /* 0x00000005000a7c82 */ /* 0x000fe20008000000 */
[----:B------:R-:W-:Y:S01]  /*2770*/  UIADD3 UR18, UR5, 0x600, URZ ;  /* 0x0000060005127890 */ /* 0x000fe2000fffe03f */
[----:B------:R-:W-:Y:S01]  /*2780*/  HGMMA.64x96x16.F32.BF16 R24, gdesc[UR8], R24, gsb0 ;  /* 0x01600000081879f0 */ /* 0x000fe20008001818 */
[----:B------:R-:W-:Y:S02]  /*2790*/  UIADD3 UR8, UR4, 0x2, URZ ;  /* 0x0000000204087890 */ /* 0x000fe4000fffe03f */
[----:B------:R-:W-:Y:S02]  /*27a0*/  UIADD3 UR9, UR5, 0x2, URZ ;  /* 0x0000000205097890 */ /* 0x000fe4000fffe03f */
[----:B------:R-:W-:Y:S01]  /*27b0*/  UIADD3 UR10, UR5, 0x304, URZ ;  /* 0x00000304050a7890 */ /* 0x000fe2000fffe03f */
[----:B------:R-:W-:Y:S02]  /*27c0*/  UMOV UR11, 0x40000040 ;  /* 0x40000040000b7882 */ /* 0x000fe40000000000 */
[----:B------:R-:W-:Y:S01]  /*27d0*/  UMOV UR12, UR8 ;  /* 0x00000008000c7c82 */ /* 0x000fe20008000000 */
[----:B------:R-:W-:Y:S01]  /*27e0*/  UIADD3 UR8, UR4, 0x4, URZ ;  /* 0x0000000404087890 */ /* 0x000fe2000fffe03f */
[----:B------:R-:W-:Y:S01]  /*27f0*/  IMAD.U32 R10, RZ, RZ, UR12 ;  /* 0x0000000cff0a7e24 */ /* 0x000fe2000f8e00ff */
[----:B------:R-:W-:Y:S01]  /*2800*/  UMOV UR14, UR9 ;  /* 0x00000009000e7c82 */ /* 0x000fe20008000000 */
[----:B------:R-:W-:Y:S01]  /*2810*/  UIADD3 UR9, UR5, 0x4, URZ ;  /* 0x0000000405097890 */ /* 0x000fe2000fffe03f */
[----:B---3--:R-:W-:Y:S01]  /*2820*/  SHF.R.U32.HI R0, RZ, 0x7, R0 ;  /* 0x00000007ff007819 */ /* 0x008fe20000011600 */
[----:B------:R-:W-:-:S02]  /*2830*/  UIADD3 UR20, UR4, 0x802, URZ ;  /* 0x0000080204147890 */ /* 0x000fc4000fffe03f */
[----:B------:R-:W-:Y:S01]  /*2840*/  UIADD3 UR22, UR5, 0x602, URZ ;  /* 0x0000060205167890 */ /* 0x000fe2000fffe03f */
[----:B------:R-:W-:Y:S01]  /*2850*/  IADD3 R0, -R0, 0xb, RZ ;  /* 0x0000000b00007810 */ /* 0x000fe20007ffe1ff */
[----:B------:R-:W-:Y:S02]  /*2860*/  UIADD3 UR24, UR4, 0x804, URZ ;  /* 0x0000080404187890 */ /* 0x000fe4000fffe03f */
[----:B------:R-:W-:Y:S02]  /*2870*/  UIADD3 UR26, UR5, 0x604, URZ ;  /* 0x00000604051a7890 */ /* 0x000fe4000fffe03f */
[----:B------:R-:W-:Y:S02]  /*2880*/  UIADD3 UR28, UR4, 0x806, URZ ;  /* 0x00000806041c7890 */ /* 0x000fe4000fffe03f */
[----:B------:R-:W-:Y:S01]  /*2890*/  UIADD3 UR30, UR5, 0x606, URZ ;  /* 0x00000606051e7890 */ /* 0x000fe2000fffe03f */
        /* <DEDUP_REMOVED lines=48> */
[----:B------:R-:W-:Y:S01]  /*2ba0*/  UMOV UR9, 0x40000040 ;  /* 0x4000004000097882 */ /* 0x000fe20000000000 */
[----:B0-2---:R-:W-:Y:S01]  /*2bb0*/  IMAD.U32 R5, RZ, RZ, UR13 ;  /* 0x0000000dff057e24 */ /* 0x005fe2000f8e00ff */
        /* <DEDUP_REMOVED lines=44> */
.L_x_14803:
[----:B-1--4-:R-:W1:Y:S01]  /*2e80*/  LDC R2, c[0x0][0x448] ;  /* 0x00011200ff027b82 */ /* 0x012e620000000800 */
[----:B------:R-:W-:Y:S01]  /*2e90*/  R2UR UR4, R206 ;  /* 0x00000000ce0472ca */ /* 0x000fe200000e0000 */
[----:B------:R-:W-:Y:S01]  /*2ea0*/  ULDC UR5, c[0x0][0xa80] ;  /* 0x0002a00000057ab9 */ /* 0x000fe20000000800 */
[----:B------:R-:W-:Y:S01]  /*2eb0*/  ULOP3.LUT UR7, UR7, 0x3000000, URZ, 0xfc, !UPT ;  /* 0x0300000007077892 */ /* 0x000fe2000f8efc3f */
[----:B------:R-:W-:-:S04]  /*2ec0*/  UMOV UR11, 0x40000040 ;  /* 0x40000040000b7882 */ /* 0x000fc80000000000 */
[----:B------:R-:W2:Y:S01]  /*2ed0*/  S2UR UR10, SR_CgaCtaId ;  /* 0x00000000000a79c3 */ /* 0x000ea20000008800 */
[----:B-1----:R-:W-:-:S05]  /*2ee0*/  ISETP.NE.AND P6, PT, R2, 0x1, PT ;  /* 0x000000010200780c */ /* 0x002fca0003fc5270 */
[----:B------:R-:W-:Y:S01]  /*2ef0*/  VIADD R2, R210, UR4 ;  /* 0x00000004d2027c36 */ /* 0x000fe20008000000 */
[----:B------:R-:W-:-:S04]  /*2f00*/  UIADD3 UR4, UR6, 0x32440, URZ ;  /* 0x0003244006047890 */ /* 0x000fc8000fffe03f */
[----:B--2---:R-:W-:-:S03]  /*2f10*/  UPRMT UR4, UR10, 0x654, UR4 ;  /* 0x000006540a047896 */ /* 0x004fc60008000004 */
[----:B------:R-:W1:Y:S08]  /*2f20*/  @P6 LDC R3, c[0x0][0x44c] ;  /* 0x00011300ff036b82 */ /* 0x000e700000000800 */
[----:B------:R-:W2:Y:S01]  /*2f30*/  @P6 LDC R74, c[0x0][0x450] ;  /* 0x00011400ff4a6b82 */ /* 0x000ea20000000800 */
[----:B------:R-:W-:Y:S01]  /*2f40*/  SYNCS.ARRIVE.TRANS64.RED.A1T0 RZ, [UR4], RZ ;  /* 0x000000ffffff79a7 */ /* 0x000fe20008100404 */
[----:B------:R-:W-:-:S04]  /*2f50*/  UIMAD UR4, UR38, 0xc00, UR7 ;  /* 0x00000c00260478a4 */ /* 0x000fc8000f8e0207 */
[----:B------:R-:W-:Y:S01]  /*2f60*/  UIADD3 UR14, UR4, 0x80, URZ ;  /* 0x00000080040e7890 */ /* 0x000fe2000fffe03f */
[----:B-1----:R-:W-:Y:S02]  /*2f70*/  @P6 IMAD.HI.U32 R3, R2, R3, RZ ;  /* 0x0000000302036227 */ /* 0x002fe400078e00ff */
[----:B------:R-:W-:-:S03]  /*2f80*/  UMOV UR10, UR4 ;  /* 0x00000004000a7c82 */ /* 0x000fc60008000000 */
[----:B--2---:R-:W-:Y:S01]  /*2f90*/  @P6 SHF.R.U32.HI R2, RZ, R74, R3 ;  /* 0x0000004aff026219 */ /* 0x004fe20000011603 */
[----:B------:R-:W-:-:S04]  /*2fa0*/  IMAD R74, R208, -0x60, R205 ;  /* 0xffffffa0d04a7824 */ /* 0x000fc800078e02cd */
[----:B------:R-:W1:Y:S01]  /*2fb0*/  SHFL.IDX PT, R75, R2, RZ, 0x1c1f ;  /* 0x001c1fff024b7589 */ /* 0x000e6200000e0000 */
[C-C-:B------:R-:W-:Y:S02]  /*2fc0*/  IADD3 R3, -R17.reuse, 0x61, R74.reuse ;  /* 0x0000006111037810 */ /* 0x140fe40007ffe14a */
[----:B------:R-:W-:Y:S01]  /*2fd0*/  IADD3 R73, -R17, 0x60, R74 ;  /* 0x0000006011497810 */ /* 0x000fe20007ffe14a */
[----:B------:R2:W3:Y:S02]  /*2fe0*/  SHFL.IDX PT, R76, R2, 0x1, 0x1c1f ;  /* 0x003c1f00024c7f89 */ /* 0x0004e400000e0000 */
[----:B------:R-:W-:-:S05]  /*2ff0*/  IMAD.IADD R74, R3, 0x1, -R204 ;  /* 0x00000001034a7824 */ /* 0x000fca00078e0acc */
[----:B-1----:R-:W-:Y:S01]  /*3000*/  VIADDMNMX R75, R75, R74, R73, PT ;  /* 0x0000004a4b4b7246 */ /* 0x002fe20003800149 */
[----:B------:R1:W-:Y:S03]  /*3010*/  BAR.SYNC.DEFER_BLOCKING R72, 0x100 ;  /* 0x000400480000751d */ /* 0x0003e60000010000 */
[C---:B------:R-:W-:Y:S02]  /*3020*/  ISETP.GT.AND P3, PT, R75.reuse, RZ, PT ;  /* 0x000000ff4b00720c */ /* 0x040fe40003f64270 */
[C---:B------:R-:W-:Y:S02]  /*3030*/  ISETP.GT.AND P4, PT, R75.reuse, 0x1, PT ;  /* 0x000000014b00780c */ /* 0x040fe40003f84270 */
[----:B------:R-:W-:Y:S02]  /*3040*/  ISETP.GT.AND P5, PT, R75, 0x8, PT ;  /* 0x000000084b00780c */ /* 0x000fe40003fa4270 */
[----:B------:R-:W-:-:S02]  /*3050*/  FSEL R24, R24, -INF , P3 ;  /* 0xff80000018187808 */ /* 0x000fc40001800000 */
[----:B------:R-:W-:Y:S02]  /*3060*/  FSEL R25, R25, -INF , P4 ;  /* 0xff80000019197808 */ /* 0x000fe40002000000 */
[C---:B------:R-:W-:Y:S02]  /*3070*/  ISETP.GT.AND P1, PT, R75.reuse, 0x9, PT ;  /* 0x000000094b00780c */ /* 0x040fe40003f24270 */
[----:B------:R-:W-:Y:S02]  /*3080*/  FSEL R28, R28, -INF , P5 ;  /* 0xff8000001c1c7808 */ /* 0x000fe40002800000 */
[----:B------:R-:W-:Y:S02]  /*3090*/  FMNMX.FTZ R3, R24, R25, !PT ;  /* 0x0000001918037209 */ /* 0x000fe40007810000 */
[----:B------:R-:W-:Y:S02]  /*30a0*/  ISETP.GT.AND P2, PT, R75, 0x10, PT ;  /* 0x000000104b00780c */ /* 0x000fe40003f44270 */
[----:B------:R-:W-:-:S02]  /*30b0*/  FSEL R29, R29, -INF , P1 ;  /* 0xff8000001d1d7808 */ /* 0x000fc40000800000 */
[----:B--2---:R-:W-:Y:S02]  /*30c0*/  FMNMX.FTZ R2, R28, R3, !PT ;  /* 0x000000031c027209 */ /* 0x004fe40007810000 */
        /* <DEDUP_REMOVED lines=24> */
[C---:B------:R-:W-:Y:S02]  /*3250*/  ISETP.GT.AND P1, PT, R75.reuse, 0x31, PT ;  /* 0x000000314b00780c */ /* 0x040fe40003f24270 */
[C---:B------:R-:W-:Y:S02]  /*3260*/  ISETP.GT.AND P2, PT, R75.reuse, 0x38, PT ;  /* 0x000000384b00780c */ /* 0x040fe40003f44270 */
[----:B------:R-:W-:Y:S02]  /*3270*/  ISETP.GT.AND P3, PT, R75, 0x39, PT ;  /* 0x000000394b00780c */ /* 0x000fe40003f64270 */
[----:B------:R-:W-:Y:S02]  /*3280*/  FSEL R48, R48, -INF , P5 ;  /* 0xff80000030307808 */ /* 0x000fe40002800000 */
[----:B------:R-:W-:-:S02]  /*3290*/  FMNMX.FTZ R3, R45, R2, !PT ;  /* 0x000000022d037209 */ /* 0x000fc40007810000 */
[----:B------:R-:W-:Y:S02]  /*32a0*/  ISETP.GT.AND P4, PT, R75, 0x40, PT ;  /* 0x000000404b00780c */ /* 0x000fe40003f84270 */
[----:B------:R-:W-:Y:S02]  /*32b0*/  FSEL R49, R49, -INF , P1 ;  /* 0xff80000031317808 */ /* 0x000fe40000800000 */
[----:B------:R-:W-:Y:S02]  /*32c0*/  FSEL R52, R52, -INF , P2 ;  /* 0xff80000034347808 */ /* 0x000fe40001000000 */
[----:B------:R-:W-:Y:S02]  /*32d0*/  FSEL R53, R53, -INF , P3 ;  /* 0xff80000035357808 */ /* 0x000fe40001800000 */
[----:B------:R-:W-:Y:S02]  /*32e0*/  FMNMX.FTZ R2, R48, R3, !PT ;  /* 0x0000000330027209 */ /* 0x000fe40007810000 */
[----:B------:R-:W-:-:S02]  /*32f0*/  ISETP.GT.AND P2, PT, R75, 0x49, PT ;  /* 0x000000494b00780c */ /* 0x000fc40003f44270 */
[C---:B------:R-:W-:Y:S02]  /*3300*/  ISETP.GT.AND P3, PT, R75.reuse, 0x50, PT ;  /* 0x000000504b00780c */ /* 0x040fe40003f64270 */
[----:B---3--:R-:W-:Y:S02]  /*3310*/  VIADDMNMX R73, R76, R74, R73, PT ;  /* 0x0000004a4c497246 */ /* 0x008fe40003800149 */
[----:B------:R-:W-:Y:S02]  /*3320*/  ISETP.GT.AND P5, PT, R75, 0x41, PT ;  /* 0x000000414b00780c */ /* 0x000fe40003fa4270 */
[----:B------:R-:W-:Y:S02]  /*3330*/  FSEL R56, R56, -INF , P4 ;  /* 0xff80000038387808 */ /* 0x000fe40002000000 */
[----:B------:R-:W-:Y:S02]  /*3340*/  FMNMX.FTZ R3, R49, R2, !PT ;  /* 0x0000000231037209 */ /* 0x000fe40007810000 */
[----:B------:R-:W-:-:S02]  /*3350*/  ISETP.GT.AND P4, PT, R75, 0x51, PT ;  /* 0x000000514b00780c */ /* 0x000fc40003f84270 */
[----:B------:R-:W-:Y:S02]  /*3360*/  FSEL R61, R61, -INF , P2 ;  /* 0xff8000003d3d7808 */ /* 0x000fe40001000000 */
[----:B------:R-:W-:Y:S02]  /*3370*/  FSEL R64, R64, -INF , P3 ;  /* 0xff80000040407808 */ /* 0x000fe40001800000 */
[C---:B------:R-:W-:Y:S02]  /*3380*/  ISETP.GT.AND P2, PT, R73.reuse, RZ, PT ;  /* 0x000000ff4900720c */ /* 0x040fe40003f44270 */
[----:B------:R-:W-:Y:S02]  /*3390*/  ISETP.GT.AND P3, PT, R73, 0x1, PT ;  /* 0x000000014900780c */ /* 0x000fe40003f64270 */
[----:B------:R-:W-:Y:S02]  /*33a0*/  FSEL R57, R57, -INF , P5 ;  /* 0xff80000039397808 */ /* 0x000fe40002800000 */
[----:B------:R-:W-:-:S02]  /*33b0*/  FMNMX.FTZ R2, R52, R3, !PT ;  /* 0x0000000334027209 */ /* 0x000fc40007810000 */
[----:B------:R-:W-:Y:S02]  /*33c0*/  ISETP.GT.AND P5, PT, R75, 0x58, PT ;  /* 0x000000584b00780c */ /* 0x000fe40003fa4270 */
[----:B------:R-:W-:Y:S02]  /*33d0*/  FSEL R65, R65, -INF , P4 ;  /* 0xff80000041417808 */ /* 0x000fe40002000000 */
[----:B------:R-:W-:Y:S02]  /*33e0*/  ISETP.GT.AND P4, PT, R73, 0x8, PT ;  /* 0x000000084900780c */ /* 0x000fe40003f84270 */
[----:B------:R-:W-:Y:S02]  /*33f0*/  FSEL R26, R26, -INF , P2 ;  /* 0xff8000001a1a7808 */ /* 0x000fe40001000000 */
[----:B------:R-:W-:Y:S02]  /*3400*/  FSEL R74, R27, -INF , P3 ;  /* 0xff8000001b4a7808 */ /* 0x000fe40001800000 */
[----:B------:R-:W-:-:S02]  /*3410*/  FMNMX.FTZ R27, R53, R2, !PT ;  /* 0x00000002351b7209 */ /* 0x000fc40007810000 */
[----:B------:R-:W-:Y:S02]  /*3420*/  FSEL R68, R68, -INF , P5 ;  /* 0xff80000044447808 */ /* 0x000fe40002800000 */
[----:B------:R-:W-:Y:S02]  /*3430*/  ISETP.GT.AND P5, PT, R73, 0x9, PT ;  /* 0x000000094900780c */ /* 0x000fe40003fa4270 */
[----:B------:R-:W-:Y:S02]  /*3440*/  FSEL R30, R30, -INF , P4 ;  /* 0xff8000001e1e7808 */ /* 0x000fe40002000000 */
[----:B------:R-:W-:Y:S02]  /*3450*/  FMNMX.FTZ R3, R26, R74, !PT ;  /* 0x0000004a1a037209 */ /* 0x000fe40007810000 */
[----:B------:R-:W-:Y:S02]  /*3460*/  ISETP.GT.AND P1, PT, R75, 0x48, PT ;  /* 0x000000484b00780c */ /* 0x000fe40003f24270 */
        /* <DEDUP_REMOVED lines=15> */
[----:B------:R-:W-:Y:S02]  /*3560*/  FSEL R82, R38, -INF , P4 ;  /* 0xff80000026527808 */ /* 0x000fe40002000000 */
[----:B------:R-:W-:Y:S02]  /*3570*/  FMNMX.FTZ R3, R80, R3, !PT ;  /* 0x0000000350037209 */ /* 0x000fe40007810000 */
[----:B------:R-:W-:Y:S02]  /*3580*/  FMNMX.FTZ R2, R64, R27, !PT ;  /* 0x0000001b40027209 */ /* 0x000fe40007810000 */
[----:B------:R-:W-:-:S02]  /*3590*/  ISETP.GT.AND P3, PT, R73, 0x20, PT ;  /* 0x000000204900780c */ /* 0x000fc40003f64270 */
[----:B------:R-:W-:Y:S02]  /*35a0*/  FSEL R38, R39, -INF , P2 ;  /* 0xff80000027267808 */ /* 0x000fe40001000000 */
[----:B------:R-:W-:Y:S02]  /*35b0*/  FMNMX.FTZ R3, R82, R3, !PT ;  /* 0x0000000352037209 */ /* 0x000fe40007810000 */
[----:B------:R-:W-:Y:S02]  /*35c0*/  ISETP.GT.AND P1, PT, R75, 0x59, PT ;  /* 0x000000594b00780c */ /* 0x000fe40003f24270 */
        /* <DEDUP_REMOVED lines=9> */
[----:B------:R-:W-:Y:S02]  /*3660*/  FMNMX.FTZ R27, R69, R2, !PT ;  /* 0x00000002451b7209 */ /* 0x000fe40007810000 */
[C---:B------:R-:W-:Y:S02]  /*3670*/  ISETP.GT.AND P2, PT, R73.reuse, 0x29, PT ;  /* 0x000000294900780c */ /* 0x040fe40003f44270 */
[----:B------:R-:W-:Y:S01]  /*3680*/  FSEL R2, R46, -INF , P1 ;  /* 0xff8000002e027808 */ /* 0x000fe20000800000 */
[----:B------:R-:W2:Y:S01]  /*3690*/  SHFL.BFLY PT, R84, R27, 0x2, 0x1f ;  /* 0x0c401f001b547f89 */ /* 0x000ea200000e0000 */
        /* <DEDUP_REMOVED lines=19> */
[----:B--2---:R-:W-:Y:S02]  /*37d0*/  FMNMX.FTZ R84, R27, R84, !PT ;  /* 0x000000541b547209 */ /* 0x004fe40007810000 */
[----:B------:R-:W-:-:S02]  /*37e0*/  ISETP.GT.AND P1, PT, R73, 0x48, PT ;  /* 0x000000484900780c */ /* 0x000fc40003f24270 */
[----:B------:R-:W-:Y:S01]  /*37f0*/  FSEL R162, R59, -INF , P2 ;  /* 0xff8000003ba27808 */ /* 0x000fe20001000000 */
[----:B------:R-:W2:Y:S01]  /*3800*/  SHFL.BFLY PT, R207, R84, 0x1, 0x1f ;  /* 0x0c201f0054cf7f89 */ /* 0x000ea200000e0000 */
        /* <DEDUP_REMOVED lines=16> */
[----:B------:R-:W-:-:S02]  /*3910*/  FSEL R176, R71, -INF , P2 ;  /* 0xff80000047b07808 */ /* 0x000fc40001000000 */
[----:B------:R-:W-:Y:S02]  /*3920*/  FMNMX.FTZ R27, R174, R27, !PT ;  /* 0x0000001bae1b7209 */ /* 0x000fe40007810000 */
[----:B--2---:R-:W-:Y:S02]  /*3930*/  FMNMX.FTZ R207, R84, R207, !PT ;  /* 0x000000cf54cf7209 */ /* 0x004fe40007810000 */
[----:B------:R-:W-:Y:S02]  /*3940*/  FMNMX.FTZ R27, R176, R27, !PT ;  /* 0x0000001bb01b7209 */ /* 0x000fe40007810000 */
[C---:B------:R-:W-:Y:S01]  /*3950*/  FSETP.NEU.FTZ.AND P1, PT, R207.reuse, -INF , PT ;  /* 0xff800000cf00780b */ /* 0x040fe20003f3d000 */
[----:B------:R-:W-:Y:S02]  /*3960*/  FMUL.FTZ R31, R207, UR5 ;  /* 0x00000005cf1f7c20 */ /* 0x000fe40008410000 */
[----:B------:R-:W2:Y:S03]  /*3970*/  SHFL.BFLY PT, R46, R27, 0x2, 0x1f ;  /* 0x0c401f001b2e7f89 */ /* 0x000ea600000e0000 */
        /* <DEDUP_REMOVED lines=17> */
[----:B--2---:R-:W-:Y:S01]  /*3a90*/  FMNMX.FTZ R46, R27, R46, !PT ;  /* 0x0000002e1b2e7209 */ /* 0x004fe20007810000 */
[--C-:B------:R-:W-:Y:S01]  /*3aa0*/  FFMA.FTZ R181, R52, UR5, -R31.reuse ;  /* 0x0000000534b57c23 */ /* 0x100fe2000801081f */
[--C-:B------:R-:W-:Y:S01]  /*3ab0*/  FFMA.FTZ R182, R53, UR5, -R31.reuse ;  /* 0x0000000535b67c23 */ /* 0x100fe2000801081f */
[--C-:B------:R-:W-:Y:S01]  /*3ac0*/  FFMA.FTZ R177, R56, UR5, -R31.reuse ;  /* 0x0000000538b17c23 */ /* 0x100fe2000801081f */
[--C-:B------:R-:W-:Y:S01]  /*3ad0*/  FFMA.FTZ R178, R57, UR5, -R31.reuse ;  /* 0x0000000539b27c23 */ /* 0x100fe2000801081f */
[----:B------:R-:W2:Y:S01]  /*3ae0*/  SHFL.BFLY PT, R25, R46, 0x1, 0x1f ;  /* 0x0c201f002e197f89 */ /* 0x000ea200000e0000 */
[----:B------:R-:W-:Y:S01]  /*3af0*/  MUFU.EX2 R28, R28 ;  /* 0x0000001c001c7308 */ /* 0x000fe20000000800 */
[--C-:B------:R-:W-:Y:S01]  /*3b00*/  FFMA.FTZ R179, R60, UR5, -R31.reuse ;  /* 0x000000053cb37c23 */ /* 0x100fe2000801081f */
[--C-:B------:R-:W-:Y:S01]  /*3b10*/  FFMA.FTZ R180, R61, UR5, -R31.reuse ;  /* 0x000000053db47c23 */ /* 0x100fe2000801081f */
[--C-:B------:R-:W-:Y:S01]  /*3b20*/  FFMA.FTZ R168, R64, UR5, -R31.reuse ;  /* 0x0000000540a87c23 */ /* 0x100fe2000801081f */
[--C-:B------:R-:W-:Y:S01]  /*3b30*/  FFMA.FTZ R169, R65, UR5, -R31.reuse ;  /* 0x0000000541a97c23 */ /* 0x100fe2000801081f */
[--C-:B------:R-:W-:Y:S01]  /*3b40*/  FFMA.FTZ R170, R68, UR5, -R31.reuse ;  /* 0x0000000544aa7c23 */ /* 0x100fe2000801081f */
[----:B------:R-:W-:-:S02]  /*3b50*/  FFMA.FTZ R171, R69, UR5, -R31 ;  /* 0x0000000545ab7c23 */ /* 0x000fc4000801081f */
[----:B------:R-:W4:Y:S01]  /*3b60*/  MUFU.EX2 R29, R29 ;  /* 0x0000001d001d7308 */ /* 0x000f220000000800 */
[----:B---3--:R-:W-:-:S07]  /*3b70*/  F2FP.BF16.F32.PACK_AB R200, R35, R24 ;  /* 0x0000001823c8723e */ /* 0x008fce00000010ff */
[----:B------:R-:W3:Y:S01]  /*3b80*/  MUFU.EX2 R32, R32 ;  /* 0x0000002000207308 */ /* 0x000ee20000000800 */
[----:B--2---:R-:W-:-:S07]  /*3b90*/  FMNMX.FTZ R160, R46, R25, !PT ;  /* 0x000000192ea07209 */ /* 0x004fce0007810000 */
[----:B------:R-:W2:Y:S01]  /*3ba0*/  MUFU.EX2 R33, R33 ;  /* 0x0000002100217308 */ /* 0x000ea20000000800 */
        /* <DEDUP_REMOVED lines=17> */
[----:B---3--:R-:W-:Y:S01]  /*3cc0*/  FADD.FTZ R46, R32, R27 ;  /* 0x0000001b202e7221 */ /* 0x008fe20000010000 */
[--C-:B------:R-:W-:Y:S01]  /*3cd0*/  FFMA.FTZ R42, R42, UR5, -R175.reuse ;  /* 0x000000052a2a7c23 */ /* 0x100fe200080108af */
[--C-:B------:R-:W-:Y:S01]  /*3ce0*/  FFMA.FTZ R78, R78, UR5, -R175.reuse ;  /* 0x000000054e4e7c23 */ /* 0x100fe200080108af */
[C---:B--2---:R-:W-:Y:S01]  /*3cf0*/  F2FP.BF16.F32.PACK_AB R152, R33.reuse, R32 ;  /* 0x000000202198723e */ /* 0x044fe200000010ff */
[----:B------:R-:W2:Y:S01]  /*3d00*/  MUFU.EX2 R26, R26 ;  /* 0x0000001a001a7308 */ /* 0x000ea20000000800 */
[----:B------:R-:W-:Y:S01]  /*3d10*/  FADD.FTZ R27, R33, R46 ;  /* 0x0000002e211b7221 */ /* 0x000fe20000010000 */
[--C-:B------:R-:W-:Y:S01]  /*3d20*/  FFMA.FTZ R2, R2, UR5, -R175.reuse ;  /* 0x0000000502027c23 */ /* 0x100fe200080108af */
[--C-:B------:R-:W-:Y:S01]  /*3d30*/  FFMA.FTZ R166, R166, UR5, -R175.reuse ;  /* 0x00000005a6a67c23 */ /* 0x100fe200080108af */
[----:B------:R-:W-:Y:S01]  /*3d40*/  FFMA.FTZ R172, R172, UR5, -R175 ;  /* 0x00000005acac7c23 */ /* 0x000fe200080108af */
[----:B----4-:R-:W-:Y:S01]  /*3d50*/  FADD.FTZ R28, R36, R27 ;  /* 0x0000001b241c7221 */ /* 0x010fe20000010000 */
[--C-:B------:R-:W-:Y:S01]  /*3d60*/  FFMA.FTZ R173, R173, UR5, -R175.reuse ;  /* 0x00000005adad7c23 */ /* 0x100fe200080108af */
[----:B------:R-:W-:Y:S01]  /*3d70*/  FFMA.FTZ R174, R174, UR5, -R175 ;  /* 0x00000005aeae7c23 */ /* 0x000fe200080108af */
[----:B------:R-:W-:Y:S08]  /*3d80*/  MUFU.EX2 R30, R30 ;  /* 0x0000001e001e7308 */ /* 0x000ff00000000800 */
[----:B------:R-:W-:Y:S01]  /*3d90*/  MUFU.EX2 R203, R76 ;  /* 0x0000004c00cb7308 */ /* 0x000fe20000000800 */
[----:B--2---:R-:W-:Y:S01]  /*3da0*/  FADD.FTZ R25, R26, R201 ;  /* 0x000000c91a197221 */ /* 0x004fe20000010000 */
[----:B------:R-:W-:-:S06]  /*3db0*/  F2FP.BF16.F32.PACK_AB R201, R201, R26 ;  /* 0x0000001ac9c9723e */ /* 0x000fcc00000010ff */
[----:B------:R-:W-:Y:S08]  /*3dc0*/  MUFU.EX2 R34, R34 ;  /* 0x0000002200227308 */ /* 0x000ff00000000800 */
[----:B------:R-:W2:Y:S08]  /*3dd0*/  MUFU.EX2 R37, R37 ;  /* 0x0000002500257308 */ /* 0x000eb00000000800 */
[----:B------:R-:W-:Y:S08]  /*3de0*/  MUFU.EX2 R153, R80 ;  /* 0x0000005000997308 */ /* 0x000ff00000000800 */
[----:B------:R-:W3:Y:S01]  /*3df0*/  MUFU.EX2 R40, R40 ;  /* 0x0000002800287308 */ /* 0x000ee20000000800 */
[C---:B--2---:R-:W-:Y:S01]  /*3e00*/  FADD.FTZ R27, R37.reuse, R28 ;  /* 0x0000001c251b7221 */ /* 0x044fe20000010000 */
[----:B------:R-:W-:-:S06]  /*3e10*/  F2FP.BF16.F32.PACK_AB R154, R37, R36 ;  /* 0x00000024259a723e */ /* 0x000fcc00000010ff */
[----:B------:R-:W2:Y:S08]  /*3e20*/  MUFU.EX2 R82, R82 ;  /* 0x0000005200527308 */ /* 0x000eb00000000800 */
[----:B------:R4:W-:Y:S01]  /*3e30*/  MUFU.EX2 R155, R38 ;  /* 0x00000026009b7308 */ /* 0x0009e20000000800 */
[----:B---3--:R-:W-:-:S07]  /*3e40*/  FADD.FTZ R26, R40, R27 ;  /* 0x0000001b281a7221 */ /* 0x008fce0000010000 */
[----:B------:R-:W3:Y:S01]  /*3e50*/  MUFU.EX2 R41, R41 ;  /* 0x0000002900297308 */ /* 0x000ee20000000800 */
[----:B----4-:R-:W-:-:S04]  /*3e60*/  FADD.FTZ R38, R30, R25 ;  /* 0x000000191e267221 */ /* 0x010fc80000010000 */
[C---:B------:R-:W-:Y:S01]  /*3e70*/  FADD.FTZ R25, R203.reuse, R38 ;  /* 0x00000026cb197221 */ /* 0x040fe20000010000 */
[----:B------:R-:W-:Y:S02]  /*3e80*/  F2FP.BF16.F32.PACK_AB R203, R203, R30 ;  /* 0x0000001ecbcb723e */ /* 0x000fe400000010ff */
[----:B------:R-:W4:Y:S01]  /*3e90*/  MUFU.EX2 R44, R44 ;  /* 0x0000002c002c7308 */ /* 0x000f220000000800 */
[----:B------:R-:W-:-:S04]  /*3ea0*/  FADD.FTZ R24, R34, R25 ;  /* 0x0000001922187221 */ /* 0x000fc80000010000 */
[C---:B------:R-:W-:Y:S01]  /*3eb0*/  FADD.FTZ R25, R153.reuse, R24 ;  /* 0x0000001899197221 */ /* 0x040fe20000010000 */
[----:B------:R-:W-:Y:S02]  /*3ec0*/  F2FP.BF16.F32.PACK_AB R153, R153, R34 ;  /* 0x000000229999723e */ /* 0x000fe400000010ff */
[----:B------:R-:W5:Y:S01]  /*3ed0*/  MUFU.EX2 R42, R42 ;  /* 0x0000002a002a7308 */ /* 0x000f620000000800 */
[----:B--2---:R-:W-:Y:S01]  /*3ee0*/  FADD.FTZ R24, R82, R25 ;  /* 0x0000001952187221 */ /* 0x004fe20000010000 */
[C---:B---3--:R-:W-:Y:S01]  /*3ef0*/  FADD.FTZ R27, R41.reuse, R26 ;  /* 0x0000001a291b7221 */ /* 0x048fe20000010000 */
[----:B------:R-:W-:Y:S02]  /*3f00*/  F2FP.BF16.F32.PACK_AB R156, R41, R40 ;  /* 0x00000028299c723e */ /* 0x000fe400000010ff */
[C---:B------:R-:W-:Y:S01]  /*3f10*/  FADD.FTZ R25, R155.reuse, R24 ;  /* 0x000000189b197221 */ /* 0x040fe20000010000 */
[----:B------:R-:W-:Y:S02]  /*3f20*/  F2FP.BF16.F32.PACK_AB R155, R155, R82 ;  /* 0x000000529b9b723e */ /* 0x000fe400000010ff */
[----:B------:R-:W2:Y:S01]  /*3f30*/  MUFU.EX2 R157, R78 ;  /* 0x0000004e009d7308 */ /* 0x000ea20000000800 */
[----:B----4-:R-:W-:-:S07]  /*3f40*/  FADD.FTZ R24, R44, R27 ;  /* 0x0000001b2c187221 */ /* 0x010fce0000010000 */
[----:B------:R-:W3:Y:S01]  /*3f50*/  MUFU.EX2 R45, R45 ;  /* 0x0000002d002d7308 */ /* 0x000ee20000000800 */
[----:B-----5:R-:W-:-:S07]  /*3f60*/  FADD.FTZ R186, R42, R25 ;  /* 0x000000192aba7221 */ /* 0x020fce0000010000 */
[----:B------:R-:W-:Y:S01]  /*3f70*/  MUFU.EX2 R183, R183 ;  /* 0x000000b700b77308 */ /* 0x000fe20000000800 */
[C---:B--2---:R-:W-:Y:S01]  /*3f80*/  FADD.FTZ R186, R157.reuse, R186 ;  /* 0x000000ba9dba7221 */ /* 0x044fe20000010000 */
[----:B------:R-:W-:-:S06]  /*3f90*/  F2FP.BF16.F32.PACK_AB R157, R157, R42 ;  /* 0x0000002a9d9d723e */ /* 0x000fcc00000010ff */
[----:B------:R-:W-:Y:S01]  /*3fa0*/  MUFU.EX2 R181, R181 ;  /* 0x000000b500b57308 */ /* 0x000fe20000000800 */
[C---:B---3--:R-:W-:Y:S01]  /*3fb0*/  FADD.FTZ R185, R45.reuse, R24 ;  /* 0x000000182db97221 */ /* 0x048fe20000010000 */
[----:B------:R-:W-:Y:S02]  /*3fc0*/  F2FP.BF16.F32.PACK_AB R158, R45, R44 ;  /* 0x0000002c2d9e723e */ /* 0x000fe400000010ff */
[----:B-1----:R-:W-:-:S04]  /*3fd0*/  WARPGROUP.ARRIVE ;  /* 0x00000000000079c5 */ /* 0x002fc80000000000 */
[----:B------:R-:W1:Y:S02]  /*3fe0*/  MUFU.EX2 R182, R182 ;  /* 0x000000b600b67308 */ /* 0x000e640000000800 */
[----:B------:R-:W-:Y:S01]  /*3ff0*/  HGMMA.64x256x16.F32.BF16 R24, R200, gdesc[UR8].tnspB, RZ, !UPT, gsb0 ;  /* 0x43e00008c8187df0 */ /* 0x000fe2000c0018ff */
[----:B------:R-:W-:Y:S01]  /*4000*/  UMOV UR10, UR14 ;  /* 0x0000000e000a7c82 */ /* 0x000fe20008000000 */
[----:B------:R-:W-:-:S04]  /*4010*/  UMOV UR11, 0x40000040 ;  /* 0x40000040000b7882 */ /* 0x000fc80000000000 */
        /* <DEDUP_REMOVED lines=14> */
[--C-:B------:R-:W-:Y:S01]  /*4100*/  FFMA.FTZ R152, R159, UR5, -R175.reuse ;  /* 0x000000059f987c23 */ /* 0x100fe200080108af */
[----:B------:R-:W-:Y:S01]  /*4110*/  FFMA.FTZ R153, R161, UR5, -R175 ;  /* 0x00000005a1997c23 */ /* 0x000fe200080108af */
[----:B------:R-:W2:Y:S01]  /*4120*/  MUFU.EX2 R159, R2 ;  /* 0x00000002009f7308 */ /* 0x000ea20000000800 */
[----:B-1----:R-:W-:-:S07]  /*4130*/  F2FP.BF16.F32.PACK_AB R154, R182, R181 ;  /* 0x000000b5b69a723e */ /* 0x002fce00000010ff */
[----:B------:R-:W1:Y:S08]  /*4140*/  MUFU.EX2 R2, R152 ;  /* 0x0000009800027308 */ /* 0x000e700000000800 */
[----:B------:R-:W3:Y:S01]  /*4150*/  MUFU.EX2 R152, R184 ;  /* 0x000000b800987308 */ /* 0x000ee20000000800 */
[----:B--2---:R-:W-:-:S07]  /*4160*/  FADD.FTZ R186, R159, R186 ;  /* 0x000000ba9fba7221 */ /* 0x004fce0000010000 */
[----:B------:R-:W2:Y:S01]  /*4170*/  MUFU.EX2 R153, R153 ;  /* 0x0000009900997308 */ /* 0x000ea20000000800 */
[C---:B-1----:R-:W-:Y:S01]  /*4180*/  F2FP.BF16.F32.PACK_AB R159, R2.reuse, R159 ;  /* 0x0000009f029f723e */ /* 0x042fe200000010ff */
[----:B------:R-:W-:-:S03]  /*4190*/  FADD.FTZ R186, R2, R186 ;  /* 0x000000ba02ba7221 */ /* 0x000fc60000010000 */
[----:B------:R-:W-:Y:S01]  /*41a0*/  WARPGROUP.ARRIVE ;  /* 0x00000000000079c5 */ /* 0x000fe20000000000 */
[----:B---3--:R-:W-:Y:S01]  /*41b0*/  FADD.FTZ R185, R152, R185 ;  /* 0x000000b998b97221 */ /* 0x008fe20000010000 */
[----:B------:R-:W-:-:S04]  /*41c0*/  F2FP.BF16.F32.PACK_AB R152, R183, R152 ;  /* 0x00000098b798723e */ /* 0x000fc800000010ff */
[----:B------:R-:W-:Y:S01]  /*41d0*/  HGMMA.64x256x16.F32.BF16 R24, R156, gdesc[UR8].tnspB, R24, gsb0 ;  /* 0x43e000089c187df0 */ /* 0x000fe20008001818 */
[----:B------:R-:W-:Y:S01]  /*41e0*/  UIADD3 UR10, UR4, 0x180, URZ ;  /* 0x00000180040a7890 */ /* 0x000fe2000fffe03f */
[----:B------:R-:W-:Y:S01]  /*41f0*/  FADD.FTZ R2, R183, R185 ;  /* 0x000000b9b7027221 */ /* 0x000fe20000010000 */
[----:B------:R-:W-:Y:S01]  /*4200*/  UMOV UR11, 0x40000040 ;  /* 0x40000040000b7882 */ /* 0x000fe20000000000 */
[----:B--2---:R-:W-:Y:S02]  /*4210*/  FADD.FTZ R186, R153, R186 ;  /* 0x000000ba99ba7221 */ /* 0x004fe40000010000 */
[----:B------:R-:W-:Y:S02]  /*4220*/  FADD.FTZ R181, R181, R2 ;  /* 0x00000002b5b57221 */ /* 0x000fe40000010000 */
[----:B------:R-:W-:Y:S02]  /*4230*/  MUFU.EX2 R2, R166 ;  /* 0x000000a600027308 */ /* 0x000fe40000000800 */
[----:B------:R-:W-:Y:S01]  /*4240*/  FADD.FTZ R181, R182, R181 ;  /* 0x000000b5b6b57221 */ /* 0x000fe20000010000 */
[----:B------:R-:W-:-:S02]  /*4250*/  WARPGROUP.DEPBAR.LE gsb0, 0x0 ;  /* 0x00008000000079c5 */ /* 0x000fc40000010000 */
[--C-:B------:R-:W-:Y:S01]  /*4260*/  FFMA.FTZ R156, R163, UR5, -R175.reuse ;  /* 0x00000005a39c7c23 */ /* 0x100fe200080108af */
[--C-:B------:R-:W-:Y:S01]  /*4270*/  FFMA.FTZ R157, R165, UR5, -R175.reuse ;  /* 0x00000005a59d7c23 */ /* 0x100fe200080108af */
[--C-:B------:R-:W-:Y:S01]  /*4280*/  FFMA.FTZ R158, R167, UR5, -R175.reuse ;  /* 0x00000005a79e7c23 */ /* 0x100fe200080108af */
[----:B------:R-:W-:-:S03]  /*4290*/  FFMA.FTZ R159, R164, UR5, -R175 ;  /* 0x00000005a49f7c23 */ /* 0x000fc600080108af */
[----:B------:R-:W1:Y:S08]  /*42a0*/  MUFU.EX2 R156, R156 ;  /* 0x0000009c009c7308 */ /* 0x000e700000000800 */
[----:B------:R-:W2:Y:S08]  /*42b0*/  MUFU.EX2 R157, R157 ;  /* 0x0000009d009d7308 */ /* 0x000eb00000000800 */
[----:B------:R-:W3:Y:S01]  /*42c0*/  MUFU.EX2 R158, R158 ;  /* 0x0000009e009e7308 */ /* 0x000ee20000000800 */
[C---:B-1----:R-:W-:Y:S01]  /*42d0*/  F2FP.BF16.F32.PACK_AB R153, R156.reuse, R153 ;  /* 0x000000999c99723e */ /* 0x042fe200000010ff */
[----:B------:R-:W-:-:S06]  /*42e0*/  FADD.FTZ R186, R156, R186 ;  /* 0x000000ba9cba7221 */ /* 0x000fcc0000010000 */
[----:B------:R-:W1:Y:S01]  /*42f0*/  MUFU.EX2 R159, R159 ;  /* 0x0000009f009f7308 */ /* 0x000e620000000800 */
[----:B--2---:R-:W-:Y:S01]  /*4300*/  FADD.FTZ R186, R157, R186 ;  /* 0x000000ba9dba7221 */ /* 0x004fe20000010000 */
[----:B---3--:R-:W-:-:S03]  /*4310*/  F2FP.BF16.F32.PACK_AB R155, R158, R157 ;  /* 0x0000009d9e9b723e */ /* 0x008fc600000010ff */
[----:B------:R-:W-:Y:S01]  /*4320*/  FADD.FTZ R156, R158, R186 ;  /* 0x000000ba9e9c7221 */ /* 0x000fe20000010000 */
[----:B------:R-:W-:-:S06]  /*4330*/  WARPGROUP.ARRIVE ;  /* 0x00000000000079c5 */ /* 0x000fcc0000000000 */
[----:B------:R-:W-:Y:S01]  /*4340*/  HGMMA.64x256x16.F32.BF16 R24, R152, gdesc[UR8].tnspB, R24, gsb0 ;  /* 0x43e0000898187df0 */ /* 0x000fe20008001818 */
[----:B------:R-:W-:Y:S01]  /*4350*/  UIADD3 UR10, UR4, 0x200, URZ ;  /* 0x00000200040a7890 */ /* 0x000fe2000fffe03f */
[----:B------:R-:W-:Y:S01]  /*4360*/  UMOV UR11, 0x40000040 ;  /* 0x40000040000b7882 */ /* 0x000fe20000000000 */
[----:B------:R-:W-:Y:S01]  /*4370*/  UIADD3 UR4, UR4, 0x280, URZ ;  /* 0x0000028004047890 */ /* 0x000fe2000fffe03f */
[----:B------:R-:W-:Y:S02]  /*4380*/  WARPGROUP.DEPBAR.LE gsb0, 0x0 ;  /* 0x00008000000079c5 */ /* 0x000fe40000010000 */
[--C-:B------:R-:W-:Y:S01]  /*4390*/  FFMA.FTZ R153, R3, UR5, -R175.reuse ;  /* 0x0000000503997c23 */ /* 0x100fe200080108af */
[--C-:B------:R-:W-:Y:S01]  /*43a0*/  FFMA.FTZ R3, R162, UR5, -R175.reuse ;  /* 0x00000005a2037c23 */ /* 0x100fe200080108af */
[----:B------:R-:W2:Y:S01]  /*43b0*/  MUFU.EX2 R152, R177 ;  /* 0x000000b100987308 */ /* 0x000ea20000000800 */
[----:B------:R-:W-:Y:S01]  /*43c0*/  F2FP.BF16.F32.PACK_AB R154, R180, R179 ;  /* 0x000000b3b49a723e */ /* 0x000fe200000010ff */
[----:B------:R-:W-:Y:S01]  /*43d0*/  FFMA.FTZ R175, R176, UR5, -R175 ;  /* 0x00000005b0af7c23 */ /* 0x000fe200080108af */
[----:B-1----:R-:W-:-:S05]  /*43e0*/  F2FP.BF16.F32.PACK_AB R155, R2, R159 ;  /* 0x0000009f029b723e */ /* 0x002fca00000010ff */
[----:B------:R-:W1:Y:S08]  /*43f0*/  MUFU.EX2 R153, R153 ;  /* 0x0000009900997308 */ /* 0x000e700000000800 */
[----:B------:R-:W3:Y:S01]  /*4400*/  MUFU.EX2 R3, R3 ;  /* 0x0000000300037308 */ /* 0x000ee20000000800 */
[----:B--2---:R-:W-:Y:S01]  /*4410*/  FADD.FTZ R181, R152, R181 ;  /* 0x000000b598b57221 */ /* 0x004fe20000010000 */
[----:B------:R-:W-:-:S03]  /*4420*/  F2FP.BF16.F32.PACK_AB R152, R178, R152 ;  /* 0x00000098b298723e */ /* 0x000fc600000010ff */
[----:B------:R-:W-:-:S03]  /*4430*/  FADD.FTZ R181, R178, R181 ;  /* 0x000000b5b2b57221 */ /* 0x000fc60000010000 */
[----:B------:R-:W2:Y:S01]  /*4440*/  MUFU.EX2 R175, R175 ;  /* 0x000000af00af7308 */ /* 0x000ea20000000800 */
[----:B-1----:R-:W-:Y:S01]  /*4450*/  FADD.FTZ R156, R153, R156 ;  /* 0x0000009c999c7221 */ /* 0x002fe20000010000 */
[----:B------:R-:W-:-:S04]  /*4460*/  FADD.FTZ R181, R179, R181 ;  /* 0x000000b5b3b57221 */ /* 0x000fc80000010000 */
[----:B------:R-:W-:Y:S01]  /*4470*/  FADD.FTZ R181, R180, R181 ;  /* 0x000000b5b4b57221 */ /* 0x000fe20000010000 */
[C---:B---3--:R-:W-:Y:S01]  /*4480*/  F2FP.BF16.F32.PACK_AB R153, R3.reuse, R153 ;  /* 0x000000990399723e */ /* 0x048fe200000010ff */
[----:B------:R-:W-:-:S03]  /*4490*/  FADD.FTZ R156, R3, R156 ;  /* 0x0000009c039c7221 */ /* 0x000fc60000010000 */
[----:B------:R-:W-:Y:S01]  /*44a0*/  WARPGROUP.ARRIVE ;  /* 0x00000000000079c5 */ /* 0x000fe20000000000 */
[----:B------:R-:W-:-:S04]  /*44b0*/  FADD.FTZ R156, R159, R156 ;  /* 0x0000009c9f9c7221 */ /* 0x000fc80000010000 */
[----:B------:R-:W-:Y:S01]  /*44c0*/  FADD.FTZ R3, R2, R156 ;  /* 0x0000009c02037221 */ /* 0x000fe20000010000 */
[----:B------:R-:W-:Y:S01]  /*44d0*/  HGMMA.64x256x16.F32.BF16 R24, R152, gdesc[UR8].tnspB, R24, gsb0 ;  /* 0x43e0000898187df0 */ /* 0x000fe20008001818 */
[----:B------:R-:W-:Y:S01]  /*44e0*/  UMOV UR10, UR4 ;  /* 0x00000004000a7c82 */ /* 0x000fe20008000000 */
[----:B------:R-:W-:Y:S01]  /*44f0*/  UMOV UR11, 0x40000040 ;  /* 0x40000040000b7882 */ /* 0x000fe20000000000 */
[----:B------:R-:W-:Y:S02]  /*4500*/  WARPGROUP.DEPBAR.LE gsb0, 0x0 ;  /* 0x00008000000079c5 */ /* 0x000fe40000010000 */
[----:B------:R-:W1:Y:S01]  /*4510*/  MUFU.EX2 R152, R168 ;  /* 0x000000a800987308 */ /* 0x000e620000000800 */
[----:B------:R-:W-:Y:S02]  /*4520*/  F2FP.BF16.F32.PACK_AB R154, R171, R170 ;  /* 0x000000aaab9a723e */ /* 0x000fe400000010ff */
[----:B--2---:R-:W-:-:S05]  /*4530*/  F2FP.BF16.F32.PACK_AB R155, R175, R174 ;  /* 0x000000aeaf9b723e */ /* 0x004fca00000010ff */
[----:B------:R-:W2:Y:S01]  /*4540*/  MUFU.EX2 R153, R172 ;  /* 0x000000ac00997308 */ /* 0x000ea20000000800 */
[----:B-1----:R-:W-:Y:S01]  /*4550*/  FADD.FTZ R2, R152, R181 ;  /* 0x000000b598027221 */ /* 0x002fe20000010000 */
[----:B------:R-:W-:-:S03]  /*4560*/  F2FP.BF16.F32.PACK_AB R152, R169, R152 ;  /* 0x00000098a998723e */ /* 0x000fc600000010ff */
[----:B------:R-:W-:Y:S01]  /*4570*/  FADD.FTZ R2, R169, R2 ;  /* 0x00000002a9027221 */ /* 0x000fe20000010000 */
[----:B--2---:R-:W-:Y:S01]  /*4580*/  FADD.FTZ R3, R153, R3 ;  /* 0x0000000399037221 */ /* 0x004fe20000010000 */
[C---:B------:R-:W-:Y:S02]  /*4590*/  F2FP.BF16.F32.PACK_AB R153, R173.reuse, R153 ;  /* 0x00000099ad99723e */ /* 0x040fe400000010ff */
[----:B------:R-:W-:Y:S01]  /*45a0*/  FADD.FTZ R2, R170, R2 ;  /* 0x00000002aa027221 */ /* 0x000fe20000010000 */
[----:B------:R-:W-:Y:S01]  /*45b0*/  FADD.FTZ R3, R173, R3 ;  /* 0x00000003ad037221 */ /* 0x000fe20000010000 */
[----:B------:R-:W-:Y:S02]  /*45c0*/  WARPGROUP.ARRIVE ;  /* 0x00000000000079c5 */ /* 0x000fe40000000000 */
[----:B------:R-:W-:Y:S01]  /*45d0*/  FADD.FTZ R2, R171, R2 ;  /* 0x00000002ab027221 */ /* 0x000fe20000010000 */
[----:B------:R-:W-:-:S03]  /*45e0*/  FADD.FTZ R174, R174, R3 ;  /* 0x00000003aeae7221 */ /* 0x000fc60000010000 */
[----:B------:R-:W-:Y:S01]  /*45f0*/  HGMMA.64x256x16.F32.BF16 R24, R152, gdesc[UR8].tnspB, R24, gsb0 ;  /* 0x43e0000898187df0 */ /* 0x000fe20008001818 */
[----:B------:R-:W-:Y:S02]  /*4600*/  FADD.FTZ R3, R175, R174 ;  /* 0x000000aeaf037221 */ /* 0x000fe40000010000 */
[----:B------:R-:W-:Y:S02]  /*4610*/  WARPGROUP.DEPBAR.LE gsb0, 0x0 ;  /* 0x00008000000079c5 */ /* 0x000fe40000010000 */
[----:B------:R-:W-:Y:S05]  /*4620*/  @!P0 BRA `(.L_x_14804) ;  /* 0x0000000000048947 */ /* 0x000fea0003800000 */
[----:B------:R-:W-:Y:S01]  /*4630*/  BPT.TRAP 0x1 ;  /* 0x000000040000795c */ /* 0x000fe20000300000 */
.L_x_14804:
[----:B------:R-:W1:Y:S01]  /*4640*/  @P6 LDC R153, c[0x0][0x44c] ;  /* 0x00011300ff996b82 */ /* 0x000e620000000800 */
[----:B------:R-:W-:Y:S01]  /*4650*/  R2UR UR4, R206 ;  /* 0x00000000ce0472ca */ /* 0x000fe200000e0000 */
[----:B------:R-:W-:Y:S01]  /*4660*/  VIADD R208, R208, 0xfffffffe ;  /* 0xfffffffed0d07836 */ /* 0x000fe20000000000 */
[----:B------:R-:W-:Y:S01]  /*4670*/  R2UR UR10, R209 ;  /* 0x00000000d10a72ca */ /* 0x000fe200000e0000 */
[----:B------:R-:W-:-:S04]  /*4680*/  UIADD3 UR6, UR6, 0x32460, URZ ;  /* 0x0003246006067890 */ /* 0x000fc8000fffe03f */
[----:B------:R-:W2:Y:S06]  /*4690*/  @P6 LDC R154, c[0x0][0x450] ;  /* 0x00011400ff9a6b82 */ /* 0x000eac0000000800 */
[----:B------:R-:W-:Y:S02]  /*46a0*/  IMAD.U32 R152, RZ, RZ, UR4 ;  /* 0x00000004ff987e24 */ /* 0x000fe4000f8e00ff */
[----:B-1----:R-:W-:Y:S01]  /*46b0*/  @P6 IMAD.HI.U32 R153, R153, UR4, RZ ;  /* 0x0000000499996c27 */ /* 0x002fe2000f8e00ff */
[----:B------:R-:W1:Y:S04]  /*46c0*/  S2UR UR4, SR_CgaCtaId ;  /* 0x00000000000479c3 */ /* 0x000e680000008800 */
[----:B--2---:R-:W-:-:S04]  /*46d0*/  @P6 SHF.R.U32.HI R152, RZ, R154, R153 ;  /* 0x0000009aff986219 */ /* 0x004fc80000011699 */
[----:B------:R-:W-:-:S05]  /*46e0*/  IADD3 R152, R152, R205, -R204 ;  /* 0x000000cd98987210 */ /* 0x000fca0007ffe8cc */
[----:B------:R-:W-:-:S05]  /*46f0*/  IMAD.HI R152, R152, 0x2aaaaaab, RZ ;  /* 0x2aaaaaab98987827 */ /* 0x000fca00078e02ff */
[----:B------:R-:W-:Y:S01]  /*4700*/  SHF.R.U32.HI R153, RZ, 0x1f, R152 ;  /* 0x0000001fff997819 */ /* 0x000fe20000011698 */
[----:B-1----:R-:W-:-:S03]  /*4710*/  UPRMT UR6, UR4, 0x654, UR6 ;  /* 0x0000065404067896 */ /* 0x002fc60008000006 */
[----:B------:R-:W-:-:S04]  /*4720*/  LEA.HI.SX32 R153, R152, R153, 0x1c ;  /* 0x0000009998997211 */ /* 0x000fc800078fe2ff */
[----:B------:R-:W-:Y:S02]  /*4730*/  R2UR UR54, R153 ;  /* 0x00000000993672ca */ /* 0x000fe400000e0000 */
[----:B------:R-:W-:Y:S11]  /*4740*/  SYNCS.ARRIVE.TRANS64.RED.A1T0 RZ, [UR6], RZ ;  /* 0x000000ffffff79a7 */ /* 0x000ff60008100406 */
[----:B------:R-:W-:-:S04]  /*4750*/  UISETP.LT.AND UP0, UPT, UR10, UR54, UPT ;  /* 0x000000360a00728c */ /* 0x000fc8000bf01270 */
[----:B------:R-:W-:-:S06]  /*4760*/  USEL UR54, UR10, UR54, !UP0 ;  /* 0x000000360a367287 */ /* 0x000fcc000c000000 */
[----:B------:R-:W-:-:S13]  /*4770*/  ISETP.GE.AND P1, PT, R208, UR54, PT ;  /* 0x00000036d0007c0c */ /* 0x000fda000bf26270 */
[----:B------:R-:W-:Y:S05]  /*4780*/  @!P1 BRA `(.L_x_14805) ;  /* 0x0000002800d49947 */ /* 0x000fea0003800000 */
[----:B------:R-:W-:Y:S02]  /*4790*/  IMAD.MOV.U32 R201, RZ, RZ, R160 ;  /* 0x000000ffffc97224 */ /* 0x000fe400078e00a0 */
[----:B------:R-:W-:-:S07]  /*47a0*/  IMAD.MOV.U32 R200, RZ, RZ, R207 ;  /* 0x000000ffffc87224 */ /* 0x000fce00078e00cf */
.L_x_14816:
        /* <DEDUP_REMOVED lines=8> */
.L_x_14806:
        /* <DEDUP_REMOVED lines=9> */
.L_x_14807:
[----:B-1----:R-:W-:Y:S05]  /*48c0*/  @P1 BRA `(.L_x_14808) ;  /* 0x0000000000081947 */ /* 0x002fea0003800000 */
[----:B------:R-:W1:Y:S02]  /*48d0*/  SYNCS.PHASECHK.TRANS64.TRYWAIT P1, [UR4+0x32430], R0 ;  /* 0x03243000ff0075a7 */ /* 0x000e640008020144 */
[----:B-1----:R-:W-:Y:S05]  /*48e0*/  @!P1 BRA `(.L_x_14809) ;  /* 0x0000011000049947 */ /* 0x002fea0003800000 */
.L_x_14808:
        /* <DEDUP_REMOVED lines=31> */
.L_x_14810:
[----:B------:R1:W2:Y:S01]  /*4ae0*/  SYNCS.PHASECHK.TRANS64.TRYWAIT P1, [UR4+0x32450], R0 ;  /* 0x03245000ff0075a7 */ /* 0x0002a20008020144 */
[----:B------:R-:W-:Y:S05]  /*4af0*/  @!P0 BRA `(.L_x_14811) ;  /* 0x0000000000048947 */ /* 0x000fea0003800000 */
[----:B------:R-:W-:Y:S01]  /*4b00*/  BPT.TRAP 0x1 ;  /* 0x000000040000795c */ /* 0x000fe20000300000 */
.L_x_14811:
[----:B--2---:R-:W-:Y:S05]  /*4b10*/  @P1 BRA `(.L_x_14812) ;  /* 0x0000000000081947 */ /* 0x004fea0003800000 */
[----:B------:R-:W2:Y:S02]  /*4b20*/  SYNCS.PHASECHK.TRANS64.TRYWAIT P1, [UR4+0x32450], R0 ;  /* 0x03245000ff0075a7 */ /* 0x000ea40008020144 */
[----:B--2---:R-:W-:Y:S05]  /*4b30*/  @!P1 BRA `(.L_x_14813) ;  /* 0x0000010c00889947 */ /* 0x004fea0003800000 */
.L_x_14812:
[----:B------:R-:W-:Y:S01]  /*4b40*/  R2UR UR48, R12 ;  /* 0x000000000c3072ca */ /* 0x000fe200000e0000 */
[----:B------:R-:W-:Y:S01]  /*4b50*/  UIMAD UR5, UR6, 0xc00, UR60 ;  /* 0x00000c00060578a4 */ /* 0x000fe2000f8e023c */
[----:B------:R-:W-:Y:S01]  /*4b60*/  R2UR UR49, R13 ;  /* 0x000000000d3172ca */ /* 0x000fe200000e0000 */
[----:B------:R-:W-:Y:S01]  /*4b70*/  WARPGROUP.ARRIVE ;  /* 0x00000000000079c5 */ /* 0x000fe20000000000 */
[----:B------:R-:W-:Y:S01]  /*4b80*/  UMOV UR51, 0x40000040 ;  /* 0x4000004000337882 */ /* 0x000fe20000000000 */
[----:B------:R-:W-:-:S04]  /*4b90*/  UIADD3 UR10, UR5, 0x304, URZ ;  /* 0x00000304050a7890 */ /* 0x000fc8000fffe03f */
[----:B------:R-:W3:Y:S01]  /*4ba0*/  S2R R222, SR_TID.X ;  /* 0x0000000000de7919 */ /* 0x000ee20000002100 */
        /* <DEDUP_REMOVED lines=23> */
[----:B---3--:R-:W-:-:S04]  /*4d20*/  SHF.R.U32.HI R222, RZ, 0x7, R222 ;  /* 0x00000007ffde7819 */ /* 0x008fc800000116de */
[----:B012---:R-:W-:Y:S01]  /*4d30*/  IADD3 R0, -R222, 0xb, RZ ;  /* 0x0000000bde007810 */ /* 0x007fe20007ffe1ff */
        /* <DEDUP_REMOVED lines=25> */
[----:B------:R-:W-:Y:S01]  /*4ed0*/  UMOV UR51, 0x40000040 ;  /* 0x4000004000337882 */ /* 0x000fe20000000000 */
[----:B------:R-:W-:Y:S01]  /*4ee0*/  UMOV UR48, UR52 ;  /* 0x0000003400307c82 */ /* 0x000fe20008000000 */
[----:B------:R-:W-:Y:S01]  /*4ef0*/  UMOV UR49, UR53 ;  /* 0x0000003500317c82 */ /* 0x000fe20008000000 */
[----:B------:R-:W-:Y:S02]  /*4f00*/  WARPGROUP.DEPBAR.LE gsb0, 0x0 ;  /* 0x00008000000079c5 */ /* 0x000fe40000010000 */
[----:B------:R-:W-:-:S06]  /*4f10*/  WARPGROUP.ARRIVE ;  /* 0x00000000000079c5 */ /* 0x000fcc0000000000 */
[----:B------:R-:W-:Y:S01]  /*4f20*/  HGMMA.64x96x16.F32.BF16 R152, gdesc[UR48], R152, gsb0 ;  /* 0x01600000309879f0 */ /* 0x000fe20008001898 */
[----:B------:R-:W-:Y:S01]  /*4f30*/  UIADD3 UR50, UR5, 0x906, URZ ;  /* 0x0000090605327890 */ /* 0x000fe2000fffe03f */
[----:B------:R-:W-:Y:S01]  /*4f40*/  UMOV UR51, 0x40000040 ;  /* 0x4000004000337882 */ /* 0x000fe20000000000 */
[----:B------:R-:W-:Y:S01]  /*4f50*/  UMOV UR48, UR56 ;  /* 0x0000003800307c82 */ /* 0x000fe20008000000 */
        /* <DEDUP_REMOVED lines=35> */
.L_x_14814:
[----:B------:R-:W1:Y:S01]  /*5190*/  LDC R202, c[0x0][0x448] ;  /* 0x00011200ffca7b82 */ /* 0x000e620000000800 */
[----:B------:R-:W-:Y:S01]  /*51a0*/  R2UR UR5, R206 ;  /* 0x00000000ce0572ca */ /* 0x000fe200000e0000 */
[----:B------:R-:W-:Y:S01]  /*51b0*/  UIADD3 UR10, UR4, 0x32440, URZ ;  /* 0x00032440040a7890 */ /* 0x000fe2000fffe03f */
[----:B------:R-:W-:Y:S01]  /*51c0*/  LOP3.LUT R16, R16, 0xfffbffff, RZ, 0xc0, !PT ;  /* 0xfffbffff10107812 */ /* 0x000fe200078ec0ff */
[----:B------:R-:W-:Y:S02]  /*51d0*/  UIMAD UR6, UR6, 0xc00, UR7 ;  /* 0x00000c00060678a4 */ /* 0x000fe4000f8e0207 */
[----:B------:R-:W-:Y:S01]  /*51e0*/  UPRMT UR10, UR55, 0x654, UR10 ;  /* 0x00000654370a7896 */ /* 0x000fe2000800000a */
[----:B------:R-:W-:Y:S01]  /*51f0*/  @P0 LOP3.LUT R16, R16, 0x40000, RZ, 0xfc, !PT ;  /* 0x0004000010100812 */ /* 0x000fe200078efcff */
[----:B------:R-:W-:-:S03]  /*5200*/  UMOV UR11, 0x40000040 ;  /* 0x40000040000b7882 */ /* 0x000fc60000000000 */
[----:B------:R-:W-:-:S03]  /*5210*/  LOP3.LUT R16, R16, 0xfff7ffff, RZ, 0xc0, !PT ;  /* 0xfff7ffff10107812 */ /* 0x000fc600078ec0ff */
[----:B------:R-:W-:Y:S01]  /*5220*/  VIADD R207, R210, UR5 ;  /* 0x00000005d2cf7c36 */ /* 0x000fe20008000000 */
[----:B------:R-:W-:Y:S01]  /*5230*/  ULDC UR5, c[0x0][0xa80] ;  /* 0x0002a00000057ab9 */ /* 0x000fe20000000800 */
[----:B------:R-:W-:Y:S01]  /*5240*/  SYNCS.ARRIVE.TRANS64.RED.A1T0 RZ, [UR10], RZ ;  /* 0x000000ffffff79a7 */ /* 0x000fe2000810040a */
[----:B------:R-:W-:Y:S01]  /*5250*/  UMOV UR10, UR6 ;  /* 0x00000006000a7c82 */ /* 0x000fe20008000000 */
[----:B-1----:R-:W-:-:S13]  /*5260*/  ISETP.NE.AND P1, PT, R202, 0x1, PT ;  /* 0x00000001ca00780c */ /* 0x002fda0003f25270 */
[----:B------:R-:W1:Y:S08]  /*5270*/  @P1 LDC R203, c[0x0][0x44c] ;  /* 0x00011300ffcb1b82 */ /* 0x000e700000000800 */
[----:B------:R-:W2:Y:S01]  /*5280*/  @P1 LDC R202, c[0x0][0x450] ;  /* 0x00011400ffca1b82 */ /* 0x000ea20000000800 */
[----:B-1----:R-:W-:-:S05]  /*5290*/  @P1 IMAD.HI.U32 R203, R207, R203, RZ ;  /* 0x000000cbcfcb1227 */ /* 0x002fca00078e00ff */
[----:B--2---:R-:W-:Y:S01]  /*52a0*/  @P1 SHF.R.U32.HI R207, RZ, R202, R203 ;  /* 0x000000caffcf1219 */ /* 0x004fe200000116cb */
[----:B------:R-:W-:-:S04]  /*52b0*/  IMAD R203, R208, -0x60, RZ ;  /* 0xffffffa0d0cb7824 */ /* 0x000fc800078e02ff */
[----:B------:R-:W1:Y:S01]  /*52c0*/  SHFL.IDX PT, R202, R207, RZ, 0x1c1f ;  /* 0x001c1fffcfca7589 */ /* 0x000e6200000e0000 */
[----:B------:R-:W-:-:S03]  /*52d0*/  IADD3 R203, -R17, 0x1, R203 ;  /* 0x0000000111cb7810 */ /* 0x000fc60007ffe1cb */
[----:B------:R-:W2:Y:S01]  /*52e0*/  SHFL.IDX PT, R207, R207, 0x1, 0x1c1f ;  /* 0x003c1f00cfcf7f89 */ /* 0x000ea200000e0000 */
[----:B------:R-:W-:-:S05]  /*52f0*/  IADD3 R203, -R204, R203, R205 ;  /* 0x000000cbcccb7210 */ /* 0x000fca0007ffe1cd */
        /* <DEDUP_REMOVED lines=8> */
[----:B------:R-:W-:Y:S02]  /*5380*/  FMNMX.FTZ R153, R154, R201, !PT ;  /* 0x000000c99a997209 */ /* 0x000fe40007810000 */
[----:B------:R-:W-:Y:S02]  /*5390*/  FSEL R155, R155, -INF , P6 ;  /* 0xff8000009b9b7808 */ /* 0x000fe40003000000 */
[----:B------:R-:W-:Y:S02]  /*53a0*/  ISETP.GT.AND P6, PT, R207, 0x8, PT ;  /* 0x00000008cf00780c */ /* 0x000fe40003fc4270 */
[----:B------:R-:W-:Y:S02]  /*53b0*/  FMNMX.FTZ R153, R155, R153, !PT ;  /* 0x000000999b997209 */ /* 0x000fe40007810000 */
        /* <DEDUP_REMOVED lines=67> */
[----:B------:R-:W-:-:S02]  /*57f0*/  FSEL R156, R160, -INF , P1 ;  /* 0xff800000a09c7808 */ /* 0x000fc40000800000 */
[----:B------:R-:W1:Y:S01]  /*5800*/  SHFL.BFLY PT, R160, R153, 0x2, 0x1f ;  /* 0x0c401f0099a07f89 */ /* 0x000e6200000e0000 */
[C---:B------:R-:W-:Y:S02]  /*5810*/  ISETP.GT.AND P5, PT, R202.reuse, RZ, PT ;  /* 0x000000ffca00720c */ /* 0x040fe40003fa4270 */
[----:B------:R-:W-:Y:S02]  /*5820*/  ISETP.GT.AND P2, PT, R202, 0x9, PT ;  /* 0x00000009ca00780c */ /* 0x000fe40003f44270 */
[----:B------:R-:W-:Y:S02]  /*5830*/  FSEL R152, R152, -INF , P5 ;  /* 0xff80000098987808 */ /* 0x000fe40002800000 */
[----:B------:R-:W-:Y:S02]  /*5840*/  FSEL R157, R157, -INF , P2 ;  /* 0xff8000009d9d7808 */ /* 0x000fe40001000000 */
[C---:B------:R-:W-:Y:S02]  /*5850*/  ISETP.GT.AND P5, PT, R202.reuse, 0x11, PT ;  /* 0x00000011ca00780c */ /* 0x040fe40003fa4270 */
[----:B------:R-:W-:-:S02]  /*5860*/  ISETP.GT.AND P4, PT, R202, 0x18, PT ;  /* 0x00000018ca00780c */ /* 0x000fc40003f84270 */
[----:B------:R-:W-:Y:S02]  /*5870*/  FSEL R161, R161, -INF , P5 ;  /* 0xff800000a1a17808 */ /* 0x000fe40002800000 */
[----:B------:R-:W-:Y:S02]  /*5880*/  ISETP.GT.AND P3, PT, R202, 0x19, PT ;  /* 0x00000019ca00780c */ /* 0x000fe40003f64270 */
[----:B------:R-:W-:Y:S02]  /*5890*/  FSEL R164, R164, -INF , P4 ;  /* 0xff800000a4a47808 */ /* 0x000fe40002000000 */
[C---:B------:R-:W-:Y:S02]  /*58a0*/  ISETP.GT.AND P2, PT, R202.reuse, 0x20, PT ;  /* 0x00000020ca00780c */ /* 0x040fe40003f44270 */
[----:B------:R-:W-:Y:S02]  /*58b0*/  FSEL R165, R165, -INF , P3 ;  /* 0xff800000a5a57808 */ /* 0x000fe40001800000 */
[----:B------:R-:W-:-:S02]  /*58c0*/  ISETP.GT.AND P1, PT, R202, 0x21, PT ;  /* 0x00000021ca00780c */ /* 0x000fc40003f24270 */
[----:B-1----:R-:W-:Y:S02]  /*58d0*/  FMNMX.FTZ R160, R153, R160, !PT ;  /* 0x000000a099a07209 */ /* 0x002fe40007810000 */
[----:B------:R-:W-:Y:S02]  /*58e0*/  FSEL R168, R168, -INF , P2 ;  /* 0xff800000a8a87808 */ /* 0x000fe40001000000 */
[C---:B------:R-:W-:Y:S01]  /*58f0*/  ISETP.GT.AND P0, PT, R202.reuse, 0x41, PT ;  /* 0x00000041ca00780c */ /* 0x040fe20003f04270 */
[----:B------:R-:W1:Y:S01]  /*5900*/  SHFL.BFLY PT, R153, R160, 0x1, 0x1f ;  /* 0x0c201f00a0997f89 */ /* 0x000e6200000e0000 */
[C---:B------:R-:W-:Y:S02]  /*5910*/  ISETP.GT.AND P5, PT, R202.reuse, 0x28, PT ;  /* 0x00000028ca00780c */ /* 0x040fe40003fa4270 */
[----:B------:R-:W-:Y:S02]  /*5920*/  FSEL R169, R169, -INF , P1 ;  /* 0xff800000a9a97808 */ /* 0x000fe40000800000 */
[----:B------:R-:W-:-:S02]  /*5930*/  ISETP.GT.AND P4, PT, R202, 0x29, PT ;  /* 0x00000029ca00780c */ /* 0x000fc40003f84270 */
[----:B------:R-:W-:Y:S02]  /*5940*/  FSEL R172, R172, -INF , P5 ;  /* 0xff800000acac7808 */ /* 0x000fe40002800000 */
[C---:B------:R-:W-:Y:S02]  /*5950*/  ISETP.GT.AND P5, PT, R202.reuse, 0x49, PT ;  /* 0x00000049ca00780c */ /* 0x040fe40003fa4270 */
[----:B------:R-:W-:Y:S02]  /*5960*/  ISETP.GT.AND P3, PT, R202, 0x30, PT ;  /* 0x00000030ca00780c */ /* 0x000fe40003f64270 */
[----:B------:R-:W-:Y:S02]  /*5970*/  FSEL R173, R173, -INF , P4 ;  /* 0xff800000adad7808 */ /* 0x000fe40002000000 */
[----:B------:R-:W-:Y:S02]  /*5980*/  @P0 LOP3.LUT R16, R16, 0x80000, RZ, 0xfc, !PT ;  /* 0x0008000010100812 */ /* 0x000fe400078efcff */
[----:B------:R-:W-:-:S02]  /*5990*/  ISETP.GT.AND P2, PT, R202, 0x31, PT ;  /* 0x00000031ca00780c */ /* 0x000fc40003f44270 */
[----:B------:R-:W-:Y:S02]  /*59a0*/  FSEL R176, R176, -INF , P3 ;  /* 0xff800000b0b07808 */ /* 0x000fe40001800000 */
[----:B------:R-:W-:Y:S02]  /*59b0*/  LOP3.LUT R16, R16, 0xffefffff, RZ, 0xc0, !PT ;  /* 0xffefffff10107812 */ /* 0x000fe400078ec0ff */
[----:B------:R-:W-:Y:S02]  /*59c0*/  ISETP.GT.AND P1, PT, R202, 0x38, PT ;  /* 0x00000038ca00780c */ /* 0x000fe40003f24270 */
[----:B-1----:R-:W-:Y:S02]  /*59d0*/  FMNMX.FTZ R160, R160, R153, !PT ;  /* 0x00000099a0a07209 */ /* 0x002fe40007810000 */
[----:B------:R-:W-:Y:S02]  /*59e0*/  FSEL R177, R177, -INF , P2 ;  /* 0xff800000b1b17808 */ /* 0x000fe40001000000 */
[----:B------:R-:W-:-:S02]  /*59f0*/  FSETP.NEU.FTZ.AND P6, PT, R160, -INF , PT ;  /* 0xff800000a000780b */ /* 0x000fc40003fdd000 */
[----:B------:R-:W-:Y:S02]  /*5a00*/  @P5 LOP3.LUT R16, R16, 0x100000, RZ, 0xfc, !PT ;  /* 0x0010000010105812 */ /* 0x000fe400078efcff */
[----:B------:R-:W-:Y:S02]  /*5a10*/  FSEL R153, R160, RZ, P6 ;  /* 0x000000ffa0997208 */ /* 0x000fe40003000000 */
[----:B------:R-:W-:Y:S02]  /*5a20*/  FSEL R180, R180, -INF , P1 ;  /* 0xff800000b4b47808 */ /* 0x000fe40000800000 */
[----:B------:R-:W-:Y:S01]  /*5a30*/  ISETP.GT.AND P5, PT, R202, 0x39, PT ;  /* 0x00000039ca00780c */ /* 0x000fe20003fa4270 */
[----:B------:R-:W-:Y:S01]  /*5a40*/  FADD.FTZ R201, -R153, R201 ;  /* 0x000000c999c97221 */ /* 0x000fe20000010100 */
[----:B------:R-:W-:Y:S01]  /*5a50*/  FMUL.FTZ R153, R160, UR5 ;  /* 0x00000005a0997c20 */ /* 0x000fe20008410000 */
[----:B------:R-:W-:Y:S02]  /*5a60*/  ISETP.GT.AND P0, PT, R202, 0x40, PT ;  /* 0x00000040ca00780c */ /* 0x000fe40003f04270 */
[----:B------:R-:W-:-:S02]  /*5a70*/  FSEL R181, R181, -INF , P5 ;  /* 0xff800000b5b57808 */ /* 0x000fc40002800000 */
[----:B------:R-:W-:Y:S02]  /*5a80*/  FSEL R153, R153, RZ, P6 ;  /* 0x000000ff99997208 */ /* 0x000fe40003000000 */
[----:B------:R-:W-:Y:S02]  /*5a90*/  FSEL R184, R184, -INF , P0 ;  /* 0xff800000b8b87808 */ /* 0x000fe40000000000 */
[----:B------:R-:W-:Y:S01]  /*5aa0*/  LOP3.LUT P0, RZ, R16, 0x80000, RZ, 0xc0, !PT ;  /* 0x0008000010ff7812 */ /* 0x000fe2000780c0ff */
        /* <DEDUP_REMOVED lines=25> */
[----:B------:R-:W-:-:S02]  /*5c40*/  ISETP.GT.AND P6, PT, R202, 0x48, PT ;  /* 0x00000048ca00780c */ /* 0x000fc40003fc4270 */
[----:B------:R-:W-:Y:S02]  /*5c50*/  FSEL R185, R185, -INF , P0 ;  /* 0xff800000b9b97808 */ /* 0x000fe40000000000 */
[----:B------:R-:W-:Y:S02]  /*5c60*/  LOP3.LUT P5, RZ, R16, 0x100000, RZ, 0xc0, !PT ;  /* 0x0010000010ff7812 */ /* 0x000fe400078ac0ff */
[----:B------:R-:W-:Y:S01]  /*5c70*/  FSEL R188, R188, -INF , P6 ;  /* 0xff800000bcbc7808 */ /* 0x000fe20003000000 */
[----:B------:R1:W-:Y:S01]  /*5c80*/  MUFU.EX2 R153, R154 ;  /* 0x0000009a00997308 */ /* 0x0003e20000000800 */
[C---:B------:R-:W-:Y:S02]  /*5c90*/  ISETP.GT.AND P4, PT, R202.reuse, 0x50, PT ;  /* 0x00000050ca00780c */ /* 0x040fe40003f84270 */
[----:B------:R-:W-:Y:S02]  /*5ca0*/  FSEL R189, R189, -INF , P5 ;  /* 0xff800000bdbd7808 */ /* 0x000fe40002800000 */
[----:B------:R-:W-:-:S02]  /*5cb0*/  ISETP.GT.AND P3, PT, R202, 0x51, PT ;  /* 0x00000051ca00780c */ /* 0x000fc40003f64270 */
[----:B------:R-:W-:Y:S01]  /*5cc0*/  FSEL R192, R192, -INF , P4 ;  /* 0xff800000c0c07808 */ /* 0x000fe20002000000 */
[----:B------:R-:W-:Y:S01]  /*5cd0*/  MUFU.EX2 R159, R159 ;  /* 0x0000009f009f7308 */ /* 0x000fe20000000800 */
[----:B-1----:R-:W-:Y:S01]  /*5ce0*/  FMUL.FTZ R154, R201, UR5 ;  /* 0x00000005c99a7c20 */ /* 0x002fe20008410000 */
[C---:B------:R-:W-:Y:S02]  /*5cf0*/  ISETP.GT.AND P2, PT, R202.reuse, 0x58, PT ;  /* 0x00000058ca00780c */ /* 0x040fe40003f44270 */
[----:B------:R-:W-:Y:S02]  /*5d00*/  FSEL R193, R193, -INF , P3 ;  /* 0xff800000c1c17808 */ /* 0x000fe40001800000 */
[----:B------:R-:W-:Y:S02]  /*5d10*/  ISETP.GT.AND P1, PT, R202, 0x59, PT ;  /* 0x00000059ca00780c */ /* 0x000fe40003f24270 */
[----:B------:R-:W1:Y:S01]  /*5d20*/  MUFU.EX2 R154, R154 ;  /* 0x0000009a009a7308 */ /* 0x000e620000000800 */
[----:B------:R-:W-:-:S02]  /*5d30*/  FSEL R196, R196, -INF , P2 ;  /* 0xff800000c4c47808 */ /* 0x000fc40001000000 */
[----:B------:R-:W-:Y:S02]  /*5d40*/  FSEL R197, R197, -INF , P1 ;  /* 0xff800000c5c57808 */ /* 0x000fe40000800000 */
[----:B------:R-:W-:-:S03]  /*5d50*/  LOP3.LUT P0, RZ, R16, 0x40000, RZ, 0xc0, !PT ;  /* 0x0004000010ff7812 */ /* 0x000fc6000780c0ff */
[----:B------:R-:W-:Y:S08]  /*5d60*/  MUFU.EX2 R162, R162 ;  /* 0x000000a200a27308 */ /* 0x000ff00000000800 */
[----:B------:R-:W-:Y:S01]  /*5d70*/  MUFU.EX2 R163, R163 ;  /* 0x000000a300a37308 */ /* 0x000fe20000000800 */
[----:B-1----:R-:W-:Y:S01]  /*5d80*/  FFMA.FTZ R3, R154, R3, R153 ;  /* 0x000000039a037223 */ /* 0x002fe20000010099 */
[----:B------:R-:W-:Y:S01]  /*5d90*/  F2FP.BF16.F32.PACK_AB R153, R155, R153 ;  /* 0x000000999b99723e */ /* 0x000fe200000010ff */
[-C--:B------:R-:W-:Y:S01]  /*5da0*/  FMUL.FTZ R26, R26, R154.reuse ;  /* 0x0000009a1a1a7220 */ /* 0x080fe20000410000 */
[----:B------:R-:W-:Y:S01]  /*5db0*/  FMUL.FTZ R27, R27, R154 ;  /* 0x0000009a1b1b7220 */ /* 0x000fe20000410000 */
[----:B------:R-:W-:Y:S01]  /*5dc0*/  FADD.FTZ R3, R155, R3 ;  /* 0x000000039b037221 */ /* 0x000fe20000010000 */
        /* <DEDUP_REMOVED lines=82> */
[----:B------:R-:W-:Y:S01]  /*62f0*/  FMUL.FTZ R151, R151, R154 ;  /* 0x0000009a97977220 */ /* 0x000fe20000410000 */
[----:B------:R-:W-:Y:S01]  /*6300*/  MUFU.EX2 R166, R166 ;  /* 0x000000a600a67308 */ /* 0x000fe20000000800 */
[----:B------:R-:W-:-:S04]  /*6310*/  FMNMX.FTZ R155, R193, R155, !PT ;  /* 0x0000009bc19b7209 */ /* 0x000fc80007810000 */
[----:B------:R-:W-:-:S03]  /*6320*/  FMNMX.FTZ R155, R196, R155, !PT ;  /* 0x0000009bc49b7209 */ /* 0x000fc60007810000 */
[----:B------:R-:W-:Y:S01]  /*6330*/  MUFU.EX2 R167, R167 ;  /* 0x000000a700a77308 */ /* 0x000fe20000000800 */
[----:B------:R-:W-:-:S05]  /*6340*/  FMNMX.FTZ R155, R197, R155, !PT ;  /* 0x0000009bc59b7209 */ /* 0x000fca0007810000 */
[----:B------:R-:W1:Y:S02]  /*6350*/  SHFL.BFLY PT, R201, R155, 0x2, 0x1f ;  /* 0x0c401f009bc97f89 */ /* 0x000e6400000e0000 */
        /* <DEDUP_REMOVED lines=9> */
[----:B-1----:R-:W-:-:S04]  /*63f0*/  FMNMX.FTZ R207, R201, R207, !PT ;  /* 0x000000cfc9cf7209 */ /* 0x002fc80007810000 */
[----:B------:R-:W-:-:S03]  /*6400*/  FSETP.NEU.FTZ.AND P1, PT, R207, -INF , PT ;  /* 0xff800000cf00780b */ /* 0x000fc60003f3d000 */
[----:B------:R-:W-:Y:S01]  /*6410*/  MUFU.EX2 R183, R183 ;  /* 0x000000b700b77308 */ /* 0x000fe20000000800 */
[----:B------:R-:W-:-:S05]  /*6420*/  FSEL R155, R207, RZ, P1 ;  /* 0x000000ffcf9b7208 */ /* 0x000fca0000800000 */
[----:B------:R-:W-:Y:S02]  /*6430*/  FADD.FTZ R155, -R155, R200 ;  /* 0x000000c89b9b7221 */ /* 0x000fe40000010100 */
[----:B------:R-:W-:Y:S02]  /*6440*/  MUFU.EX2 R186, R186 ;  /* 0x000000ba00ba7308 */ /* 0x000fe40000000800 */
[----:B------:R-:W-:-:S06]  /*6450*/  FMUL.FTZ R155, R155, UR5 ;  /* 0x000000059b9b7c20 */ /* 0x000fcc0008410000 */
[----:B------:R1:W2:Y:S08]  /*6460*/  MUFU.EX2 R200, R158 ;  /* 0x0000009e00c87308 */ /* 0x0002b00000000800 */
[----:B------:R-:W-:Y:S01]  /*6470*/  MUFU.EX2 R187, R187 ;  /* 0x000000bb00bb7308 */ /* 0x000fe20000000800 */
[----:B-1----:R-:W-:-:S05]  /*6480*/  FMUL.FTZ R158, R207, UR5 ;  /* 0x00000005cf9e7c20 */ /* 0x002fca0008410000 */
[----:B------:R-:W-:Y:S02]  /*6490*/  FSEL R158, R158, RZ, P1 ;  /* 0x000000ff9e9e7208 */ /* 0x000fe40000800000 */
[----:B------:R-:W-:Y:S01]  /*64a0*/  MUFU.EX2 R190, R190 ;  /* 0x000000be00be7308 */ /* 0x000fe20000000800 */
[----:B--2---:R-:W-:Y:S02]  /*64b0*/  FADD.FTZ R3, R200, R3 ;  /* 0x00000003c8037221 */ /* 0x004fe40000010000 */
[--C-:B------:R-:W-:Y:S01]  /*64c0*/  FFMA.FTZ R201, R152, UR5, -R158.reuse ;  /* 0x0000000598c97c23 */ /* 0x100fe2000801089e */
[----:B------:R-:W-:Y:S02]  /*64d0*/  VIADD R152, R222, 0x8 ;  /* 0x00000008de987836 */ /* 0x000fe40000000000 */
[--C-:B------:R-:W-:Y:S01]  /*64e0*/  FFMA.FTZ R202, R203, UR5, -R158.reuse ;  /* 0x00000005cbca7c23 */ /* 0x100fe2000801089e */
[--C-:B------:R-:W-:Y:S01]  /*64f0*/  FFMA.FTZ R211, R211, UR5, -R158.reuse ;  /* 0x00000005d3d37c23 */ /* 0x100fe2000801089e */
[--C-:B------:R-:W-:Y:S01]  /*6500*/  FFMA.FTZ R157, R157, UR5, -R158.reuse ;  /* 0x000000059d9d7c23 */ /* 0x100fe2000801089e */
[----:B------:R1:W2:Y:S01]  /*6510*/  MUFU.EX2 R203, R155 ;  /* 0x0000009b00cb7308 */ /* 0x0002a20000000800 */
        /* <DEDUP_REMOVED lines=8> */
[----:B-1----:R-:W-:Y:S01]  /*65a0*/  F2FP.BF16.F32.PACK_AB R155, R159, R200 ;  /* 0x000000c89f9b723e */ /* 0x002fe200000010ff */
[--C-:B------:R-:W-:Y:S01]  /*65b0*/  FFMA.FTZ R173, R173, UR5, -R158.reuse ;  /* 0x00000005adad7c23 */ /* 0x100fe2000801089e */
[--C-:B------:R-:W-:Y:S01]  /*65c0*/  FFMA.FTZ R222, R176, UR5, -R158.reuse ;  /* 0x00000005b0de7c23 */ /* 0x100fe2000801089e */
[--C-:B------:R-:W-:Y:S01]  /*65d0*/  FFMA.FTZ R176, R177, UR5, -R158.reuse ;  /* 0x00000005b1b07c23 */ /* 0x100fe2000801089e */
[--C-:B------:R-:W-:Y:S01]  /*65e0*/  FFMA.FTZ R177, R180, UR5, -R158.reuse ;  /* 0x00000005b4b17c23 */ /* 0x100fe2000801089e */
[--C-:B------:R-:W-:Y:S01]  /*65f0*/  FFMA.FTZ R180, R181, UR5, -R158.reuse ;  /* 0x00000005b5b47c23 */ /* 0x100fe2000801089e */
[--C-:B------:R-:W-:Y:S01]  /*6600*/  FFMA.FTZ R181, R184, UR5, -R158.reuse ;  /* 0x00000005b8b57c23 */ /* 0x100fe2000801089e */
[----:B------:R-:W1:Y:S01]  /*6610*/  MUFU.EX2 R202, R202 ;  /* 0x000000ca00ca7308 */ /* 0x000e620000000800 */
[----:B------:R1:W-:Y:S01]  /*6620*/  BAR.SYNC.DEFER_BLOCKING R152, 0x100 ;  /* 0x000400980000751d */ /* 0x0003e20000010000 */
[-C--:B--2---:R-:W-:Y:S01]  /*6630*/  FMUL.FTZ R24, R24, R203.reuse ;  /* 0x000000cb18187220 */ /* 0x084fe20000410000 */
        /* <DEDUP_REMOVED lines=66> */
[----:B------:R-:W1:Y:S01]  /*6a60*/  MUFU.EX2 R156, R156 ;  /* 0x0000009c009c7308 */ /* 0x000e620000000800 */
[----:B--2---:R-:W-:Y:S01]  /*6a70*/  F2FP.BF16.F32.PACK_AB R154, R157, R211 ;  /* 0x000000d39d9a723e */ /* 0x004fe200000010ff */
[--C-:B------:R-:W-:Y:S01]  /*6a80*/  FFMA.FTZ R184, R185, UR5, -R158.reuse ;  /* 0x00000005b9b87c23 */ /* 0x100fe2000801089e */
[--C-:B------:R-:W-:Y:S01]  /*6a90*/  FFMA.FTZ R185, R188, UR5, -R158.reuse ;  /* 0x00000005bcb97c23 */ /* 0x100fe2000801089e */
[--C-:B------:R-:W-:Y:S01]  /*6aa0*/  FFMA.FTZ R188, R189, UR5, -R158.reuse ;  /* 0x00000005bdbc7c23 */ /* 0x100fe2000801089e */
[----:B------:R-:W-:Y:S01]  /*6ab0*/  WARPGROUP.ARRIVE ;  /* 0x00000000000079c5 */ /* 0x000fe20000000000 */
[--C-:B------:R-:W-:Y:S01]  /*6ac0*/  FFMA.FTZ R192, R192, UR5, -R158.reuse ;  /* 0x00000005c0c07c23 */ /* 0x100fe2000801089e */
[--C-:B------:R-:W-:Y:S01]  /*6ad0*/  FFMA.FTZ R193, R193, UR5, -R158.reuse ;  /* 0x00000005c1c17c23 */ /* 0x100fe2000801089e */
[----:B------:R-:W2:Y:S01]  /*6ae0*/  MUFU.EX2 R161, R161 ;  /* 0x000000a100a17308 */ /* 0x000ea20000000800 */
[--C-:B------:R-:W-:Y:S01]  /*6af0*/  FFMA.FTZ R196, R196, UR5, -R158.reuse ;  /* 0x00000005c4c47c23 */ /* 0x100fe2000801089e */
[----:B------:R-:W-:Y:S01]  /*6b00*/  FFMA.FTZ R158, R197, UR5, -R158 ;  /* 0x00000005c59e7c23 */ /* 0x000fe2000801089e */
[----:B------:R-:W-:Y:S01]  /*6b10*/  HGMMA.64x256x16.F32.BF16 R24, R152, gdesc[UR8].tnspB, R24, gsb0 ;  /* 0x43e0000898187df0 */ /* 0x000fe20008001818 */
[----:B------:R-:W-:Y:S01]  /*6b20*/  UIADD3 UR10, UR6, 0x80, URZ ;  /* 0x00000080060a7890 */ /* 0x000fe2000fffe03f */
[----:B------:R-:W-:Y:S01]  /*6b30*/  FFMA.FTZ R2, R203, R2, R201 ;  /* 0x00000002cb027223 */ /* 0x000fe200000100c9 */
[----:B------:R-:W-:Y:S01]  /*6b40*/  UMOV UR11, 0x40000040 ;  /* 0x40000040000b7882 */ /* 0x000fe20000000000 */
[----:B------:R-:W-:Y:S01]  /*6b50*/  FADD.FTZ R3, R159, R3 ;  /* 0x000000039f037221 */ /* 0x000fe20000010000 */
[----:B------:R-:W3:Y:S01]  /*6b60*/  MUFU.EX2 R164, R164 ;  /* 0x000000a400a47308 */ /* 0x000ee20000000800 */
[----:B------:R-:W-:-:S02]  /*6b70*/  FADD.FTZ R2, R202, R2 ;  /* 0x00000002ca027221 */ /* 0x000fc40000010000 */
[----:B------:R-:W-:Y:S02]  /*6b80*/  FADD.FTZ R3, R162, R3 ;  /* 0x00000003a2037221 */ /* 0x000fe40000010000 */
[----:B------:R-:W-:Y:S02]  /*6b90*/  FADD.FTZ R2, R211, R2 ;  /* 0x00000002d3027221 */ /* 0x000fe40000010000 */
[----:B------:R-:W-:Y:S01]  /*6ba0*/  FADD.FTZ R3, R163, R3 ;  /* 0x00000003a3037221 */ /* 0x000fe20000010000 */
[----:B------:R-:W4:Y:S01]  /*6bb0*/  MUFU.EX2 R165, R165 ;  /* 0x000000a500a57308 */ /* 0x000f220000000800 */
[----:B------:R-:W-:Y:S02]  /*6bc0*/  FADD.FTZ R2, R157, R2 ;  /* 0x000000029d027221 */ /* 0x000fe40000010000 */
[----:B------:R-:W-:Y:S02]  /*6bd0*/  FADD.FTZ R3, R166, R3 ;  /* 0x00000003a6037221 */ /* 0x000fe40000010000 */
[----:B-1----:R-:W-:-:S02]  /*6be0*/  FADD.FTZ R2, R156, R2 ;  /* 0x000000029c027221 */ /* 0x002fc40000010000 */
[----:B------:R-:W-:Y:S01]  /*6bf0*/  FADD.FTZ R3, R167, R3 ;  /* 0x00000003a7037221 */ /* 0x000fe20000010000 */
[----:B------:R-:W1:Y:S01]  /*6c00*/  MUFU.EX2 R168, R168 ;  /* 0x000000a800a87308 */ /* 0x000e620000000800 */
[----:B--2---:R-:W-:Y:S02]  /*6c10*/  FADD.FTZ R2, R161, R2 ;  /* 0x00000002a1027221 */ /* 0x004fe40000010000 */
[----:B------:R-:W-:Y:S02]  /*6c20*/  FADD.FTZ R3, R170, R3 ;  /* 0x00000003aa037221 */ /* 0x000fe40000010000 */
[----:B---3--:R-:W-:Y:S02]  /*6c30*/  FADD.FTZ R2, R164, R2 ;  /* 0x00000002a4027221 */ /* 0x008fe40000010000 */
[----:B------:R-:W-:Y:S01]  /*6c40*/  FADD.FTZ R3, R171, R3 ;  /* 0x00000003ab037221 */ /* 0x000fe20000010000 */
[----:B------:R-:W2:Y:S01]  /*6c50*/  MUFU.EX2 R169, R169 ;  /* 0x000000a900a97308 */ /* 0x000ea20000000800 */
[----:B----4-:R-:W-:-:S02]  /*6c60*/  FADD.FTZ R2, R165, R2 ;  /* 0x00000002a5027221 */ /* 0x010fc40000010000 */
[----:B------:R-:W-:-:S04]  /*6c70*/  FADD.FTZ R3, R174, R3 ;  /* 0x00000003ae037221 */ /* 0x000fc80000010000 */
[----:B------:R-:W-:Y:S01]  /*6c80*/  FADD.FTZ R3, R175, R3 ;  /* 0x00000003af037221 */ /* 0x000fe20000010000 */
[----:B------:R-:W-:Y:S01]  /*6c90*/  MUFU.EX2 R172, R172 ;  /* 0x000000ac00ac7308 */ /* 0x000fe20000000800 */
[----:B-1----:R-:W-:-:S07]  /*6ca0*/  FADD.FTZ R2, R168, R2 ;  /* 0x00000002a8027221 */ /* 0x002fce0000010000 */
[----:B------:R-:W1:Y:S01]  /*6cb0*/  MUFU.EX2 R173, R173 ;  /* 0x000000ad00ad7308 */ /* 0x000e620000000800 */
[----:B--2---:R-:W-:-:S07]  /*6cc0*/  FADD.FTZ R2, R169, R2 ;  /* 0x00000002a9027221 */ /* 0x004fce0000010000 */
[----:B------:R-:W-:Y:S08]  /*6cd0*/  MUFU.EX2 R222, R222 ;  /* 0x000000de00de7308 */ /* 0x000ff00000000800 */
[----:B------:R-:W2:Y:S08]  /*6ce0*/  MUFU.EX2 R176, R176 ;  /* 0x000000b000b07308 */ /* 0x000eb00000000800 */
[----:B------:R-:W-:Y:S08]  /*6cf0*/  MUFU.EX2 R177, R177 ;  /* 0x000000b100b17308 */ /* 0x000ff00000000800 */
[----:B------:R-:W3:Y:S08]  /*6d00*/  MUFU.EX2 R180, R180 ;  /* 0x000000b400b47308 */ /* 0x000ef00000000800 */
[----:B------:R-:W4:Y:S08]  /*6d10*/  MUFU.EX2 R181, R181 ;  /* 0x000000b500b57308 */ /* 0x000f300000000800 */
[----:B------:R-:W5:Y:S08]  /*6d20*/  MUFU.EX2 R184, R184 ;  /* 0x000000b800b87308 */ /* 0x000f700000000800 */
[----:B------:R-:W0:Y:S08]  /*6d30*/  MUFU.EX2 R185, R185 ;  /* 0x000000b900b97308 */ /* 0x000e300000000800 */
[----:B------:R-:W0:Y:S08]  /*6d40*/  MUFU.EX2 R188, R188 ;  /* 0x000000bc00bc7308 */ /* 0x000e300000000800 */
[----:B------:R-:W0:Y:S08]  /*6d50*/  MUFU.EX2 R191, R191 ;  /* 0x000000bf00bf7308 */ /* 0x000e300000000800 */
[----:B------:R-:W-:Y:S08]  /*6d60*/  MUFU.EX2 R194, R194 ;  /* 0x000000c200c27308 */ /* 0x000ff00000000800 */
[----:B------:R-:W-:Y:S08]  /*6d70*/  MUFU.EX2 R195, R195 ;  /* 0x000000c300c37308 */ /* 0x000ff00000000800 */
[----:B------:R-:W-:Y:S08]  /*6d80*/  MUFU.EX2 R198, R198 ;  /* 0x000000c600c67308 */ /* 0x000ff00000000800 */
[----:B------:R-:W0:Y:S08]  /*6d90*/  MUFU.EX2 R192, R192 ;  /* 0x000000c000c07308 */ /* 0x000e300000000800 */
[----:B------:R-:W-:Y:S08]  /*6da0*/  MUFU.EX2 R193, R193 ;  /* 0x000000c100c17308 */ /* 0x000ff00000000800 */
[----:B------:R-:W-:Y:S08]  /*6db0*/  MUFU.EX2 R196, R196 ;  /* 0x000000c400c47308 */ /* 0x000ff00000000800 */
[----:B------:R-:W-:Y:S08]  /*6dc0*/  MUFU.EX2 R158, R158 ;  /* 0x0000009e009e7308 */ /* 0x000ff00000000800 */
[----:B------:R-:W0:Y:S01]  /*6dd0*/  MUFU.EX2 R199, R199 ;  /* 0x000000c700c77308 */ /* 0x000e220000000800 */
[----:B------:R-:W-:-:S02]  /*6de0*/  WARPGROUP.DEPBAR.LE gsb0, 0x0 ;  /* 0x00008000000079c5 */ /* 0x000fc40000010000 */
[----:B------:R-:W-:Y:S02]  /*6df0*/  F2FP.BF16.F32.PACK_AB R153, R163, R162 ;  /* 0x000000a2a399723e */ /* 0x000fe400000010ff */
[----:B------:R-:W-:Y:S02]  /*6e00*/  F2FP.BF16.F32.PACK_AB R155, R167, R166 ;  /* 0x000000a6a79b723e */ /* 0x000fe400000010ff */
[----:B------:R-:W-:Y:S02]  /*6e10*/  F2FP.BF16.F32.PACK_AB R152, R161, R156 ;  /* 0x0000009ca198723e */ /* 0x000fe400000010ff */
[----:B------:R-:W-:-:S04]  /*6e20*/  F2FP.BF16.F32.PACK_AB R154, R165, R164 ;  /* 0x000000a4a59a723e */ /* 0x000fc800000010ff */
[----:B------:R-:W-:-:S06]  /*6e30*/  WARPGROUP.ARRIVE ;  /* 0x00000000000079c5 */ /* 0x000fcc0000000000 */
[----:B------:R-:W-:Y:S01]  /*6e40*/  HGMMA.64x256x16.F32.BF16 R24, R152, gdesc[UR8].tnspB, R24, gsb0 ;  /* 0x43e0000898187df0 */ /* 0x000fe20008001818 */
[----:B------:R-:W-:Y:S01]  /*6e50*/  UIADD3 UR10, UR6, 0x100, URZ ;  /* 0x00000100060a7890 */ /* 0x000fe2000fffe03f */
[----:B------:R-:W-:Y:S01]  /*6e60*/  UMOV UR11, 0x40000040 ;  /* 0x40000040000b7882 */ /* 0x000fe20000000000 */
[----:B------:R-:W-:Y:S02]  /*6e70*/  WARPGROUP.DEPBAR.LE gsb0, 0x0 ;  /* 0x00008000000079c5 */ /* 0x000fe40000010000 */
[----:B------:R-:W-:Y:S02]  /*6e80*/  F2FP.BF16.F32.PACK_AB R152, R169, R168 ;  /* 0x000000a8a998723e */ /* 0x000fe400000010ff */
[----:B------:R-:W-:Y:S02]  /*6e90*/  F2FP.BF16.F32.PACK_AB R153, R171, R170 ;  /* 0x000000aaab99723e */ /* 0x000fe400000010ff */
[----:B-1----:R-:W-:Y:S01]  /*6ea0*/  F2FP.BF16.F32.PACK_AB R154, R173, R172 ;  /* 0x000000acad9a723e */ /* 0x002fe200000010ff */
[----:B------:R-:W-:Y:S01]  /*6eb0*/  FADD.FTZ R172, R172, R2 ;  /* 0x00000002acac7221 */ /* 0x000fe20000010000 */
[----:B------:R-:W-:-:S03]  /*6ec0*/  F2FP.BF16.F32.PACK_AB R155, R175, R174 ;  /* 0x000000aeaf9b723e */ /* 0x000fc600000010ff */
[----:B------:R-:W-:Y:S01]  /*6ed0*/  FADD.FTZ R172, R173, R172 ;  /* 0x000000acadac7221 */ /* 0x000fe20000010000 */
[----:B------:R-:W-:-:S13]  /*6ee0*/  WARPGROUP.ARRIVE ;  /* 0x00000000000079c5 */ /* 0x000fda0000000000 */
[----:B------:R-:W-:Y:S01]  /*6ef0*/  HGMMA.64x256x16.F32.BF16 R24, R152, gdesc[UR8].tnspB, R24, gsb0 ;  /* 0x43e0000898187df0 */ /* 0x000fe20008001818 */
[----:B------:R-:W-:Y:S01]  /*6f00*/  UIADD3 UR10, UR6, 0x180, URZ ;  /* 0x00000180060a7890 */ /* 0x000fe2000fffe03f */
[----:B------:R-:W-:Y:S01]  /*6f10*/  UMOV UR11, 0x40000040 ;  /* 0x40000040000b7882 */ /* 0x000fe20000000000 */
[----:B------:R-:W-:Y:S02]  /*6f20*/  WARPGROUP.DEPBAR.LE gsb0, 0x0 ;  /* 0x00008000000079c5 */ /* 0x000fe40000010000 */
[----:B--2---:R-:W-:Y:S01]  /*6f30*/  F2FP.BF16.F32.PACK_AB R152, R176, R222 ;  /* 0x000000deb098723e */ /* 0x004fe200000010ff */
[----:B------:R-:W-:Y:S01]  /*6f40*/  FADD.FTZ R222, R222, R172 ;  /* 0x000000acdede7221 */ /* 0x000fe20000010000 */
[----:B------:R-:W-:Y:S01]  /*6f50*/  F2FP.BF16.F32.PACK_AB R153, R179, R178 ;  /* 0x000000b2b399723e */ /* 0x000fe200000010ff */
[----:B------:R-:W-:Y:S01]  /*6f60*/  FADD.FTZ R178, R178, R3 ;  /* 0x00000003b2b27221 */ /* 0x000fe20000010000 */
[----:B---3--:R-:W-:Y:S01]  /*6f70*/  F2FP.BF16.F32.PACK_AB R154, R180, R177 ;  /* 0x000000b1b49a723e */ /* 0x008fe200000010ff */
        /* <DEDUP_REMOVED lines=10> */
[----:B----4-:R-:W-:Y:S01]  /*7020*/  FADD.FTZ R222, R181, R222 ;  /* 0x000000deb5de7221 */ /* 0x010fe20000010000 */
[----:B------:R-:W-:Y:S01]  /*7030*/  UMOV UR11, 0x40000040 ;  /* 0x40000040000b7882 */ /* 0x000fe20000000000 */
[----:B------:R-:W-:Y:S02]  /*7040*/  FADD.FTZ R178, R186, R178 ;  /* 0x000000b2bab27221 */ /* 0x000fe40000010000 */
[----:B-----5:R-:W-:Y:S02]  /*7050*/  FADD.FTZ R222, R184, R222 ;  /* 0x000000deb8de7221 */ /* 0x020fe40000010000 */
[----:B------:R-:W-:Y:S02]  /*7060*/  FADD.FTZ R178, R187, R178 ;  /* 0x000000b2bbb27221 */ /* 0x000fe40000010000 */
[----:B0-----:R-:W-:-:S02]  /*7070*/  FADD.FTZ R222, R185, R222 ;  /* 0x000000deb9de7221 */ /* 0x001fc40000010000 */
[----:B------:R-:W-:Y:S02]  /*7080*/  FADD.FTZ R178, R190, R178 ;  /* 0x000000b2beb27221 */ /* 0x000fe40000010000 */
[----:B------:R-:W-:Y:S02]  /*7090*/  FADD.FTZ R222, R188, R222 ;  /* 0x000000debcde7221 */ /* 0x000fe40000010000 */
[----:B------:R-:W-:Y:S02]  /*70a0*/  FADD.FTZ R178, R191, R178 ;  /* 0x000000b2bfb27221 */ /* 0x000fe40000010000 */
[----:B------:R-:W-:Y:S02]  /*70b0*/  FADD.FTZ R222, R192, R222 ;  /* 0x000000dec0de7221 */ /* 0x000fe40000010000 */
[----:B------:R-:W-:-:S04]  /*70c0*/  FADD.FTZ R178, R194, R178 ;  /* 0x000000b2c2b27221 */ /* 0x000fc80000010000 */
[----:B------:R-:W-:-:S04]  /*70d0*/  FADD.FTZ R178, R195, R178 ;  /* 0x000000b2c3b27221 */ /* 0x000fc80000010000 */
[----:B------:R-:W-:-:S04]  /*70e0*/  FADD.FTZ R178, R198, R178 ;  /* 0x000000b2c6b27221 */ /* 0x000fc80000010000 */
[----:B------:R-:W-:Y:S01]  /*70f0*/  FADD.FTZ R3, R199, R178 ;  /* 0x000000b2c7037221 */ /* 0x000fe20000010000 */
[----:B------:R-:W-:Y:S02]  /*7100*/  WARPGROUP.DEPBAR.LE gsb0, 0x0 ;  /* 0x00008000000079c5 */ /* 0x000fe40000010000 */
        /* <DEDUP_REMOVED lines=9> */
[C---:B------:R-:W-:Y:S01]  /*71a0*/  F2FP.BF16.F32.PACK_AB R152, R193.reuse, R192 ;  /* 0x000000c0c198723e */ /* 0x040fe200000010ff */
[----:B------:R-:W-:Y:S01]  /*71b0*/  FADD.FTZ R193, R193, R222 ;  /* 0x000000dec1c17221 */ /* 0x000fe20000010000 */
[----:B------:R-:W-:Y:S02]  /*71c0*/  F2FP.BF16.F32.PACK_AB R153, R195, R194 ;  /* 0x000000c2c399723e */ /* 0x000fe400000010ff */
[----:B------:R-:W-:Y:S01]  /*71d0*/  F2FP.BF16.F32.PACK_AB R154, R158, R196 ;  /* 0x000000c49e9a723e */ /* 0x000fe200000010ff */
[----:B------:R-:W-:Y:S01]  /*71e0*/  FADD.FTZ R193, R196, R193 ;  /* 0x000000c1c4c17221 */ /* 0x000fe20000010000 */
[----:B------:R-:W-:-:S03]  /*71f0*/  F2FP.BF16.F32.PACK_AB R155, R199, R198 ;  /* 0x000000c6c79b723e */ /* 0x000fc600000010ff */
[----:B------:R-:W-:Y:S01]  /*7200*/  FADD.FTZ R2, R158, R193 ;  /* 0x000000c19e027221 */ /* 0x000fe20000010000 */
[----:B------:R-:W-:-:S13]  /*7210*/  WARPGROUP.ARRIVE ;  /* 0x00000000000079c5 */ /* 0x000fda0000000000 */
[----:B------:R-:W-:Y:S03]  /*7220*/  HGMMA.64x256x16.F32.BF16 R24, R152, gdesc[UR8].tnspB, R24, gsb0 ;  /* 0x43e0000898187df0 */ /* 0x000fe60008001818 */
[----:B------:R-:W-:Y:S02]  /*7230*/  WARPGROUP.DEPBAR.LE gsb0, 0x0 ;  /* 0x00008000000079c5 */ /* 0x000fe40000010000 */
[----:B------:R-:W-:Y:S05]  /*7240*/  @!P0 BRA `(.L_x_14815) ;  /* 0x0000000000048947 */ /* 0x000fea0003800000 */
[----:B------:R-:W-:Y:S01]  /*7250*/  BPT.TRAP 0x1 ;  /* 0x000000040000795c */ /* 0x000fe20000300000 */
.L_x_14815:
        /* <DEDUP_REMOVED lines=8> */
.L_x_14805:
[----:B------:R-:W-:-:S13]  /*72e0*/  R2UR UR4, R209 ;  /* 0x00000000d10472ca */ /* 0x000fda00000e0000 */
[----:B------:R-:W-:-:S13]  /*72f0*/  ISETP.GE.AND P1, PT, R208, UR4, PT ;  /* 0x00000004d0007c0c */ /* 0x000fda000bf26270 */
[----:B------:R-:W-:Y:S05]  /*7300*/  @!P1 BRA `(.L_x_14817) ;  /* 0x0000002000dc9947 */ /* 0x000fea0003800000 */
[----:B------:R-:W-:Y:S02]  /*7310*/  IMAD.MOV.U32 R201, RZ, RZ, R160 ;  /* 0x000000ffffc97224 */ /* 0x000fe400078e00a0 */
[----:B------:R-:W-:-:S07]  /*7320*/  IMAD.MOV.U32 R202, RZ, RZ, R207 ;  /* 0x000000ffffca7224 */ /* 0x000fce00078e00cf */
.L_x_14828:
[----:B------:R-:W-:-:S04]  /*7330*/  UIADD3 UR38, UR38, 0x1, URZ ;  /* 0x0000000126267890 */ /* 0x000fc8000fffe03f */
[----:B------:R-:W-:-:S04]  /*7340*/  UISETP.NE.AND UP0, UPT, UR38, 0x2, UPT ;  /* 0x000000022600788c */ /* 0x000fc8000bf05270 */
[----:B------:R-:W-:Y:S02]  /*7350*/  USEL UR4, URZ, 0x1, UP0 ;  /* 0x000000013f047887 */ /* 0x000fe40008000000 */
[----:B------:R-:W-:Y:S02]  /*7360*/  USEL UR38, UR38, URZ, UP0 ;  /* 0x0000003f26267287 */ /* 0x000fe40008000000 */
[----:B------:R-:W-:Y:S01]  /*7370*/  ULOP3.LUT UR39, UR39, UR4, URZ, 0x3c, !UPT ;  /* 0x0000000427277292 */ /* 0x000fe2000f8e3c3f */
[----:B------:R-:W-:Y:S11]  /*7380*/  @!P0 BRA `(.L_x_14818) ;  /* 0x0000000000048947 */ /* 0x000ff60003800000 */
[----:B------:R-:W-:Y:S01]  /*7390*/  BPT.TRAP 0x1 ;  /* 0x000000040000795c */ /* 0x000fe20000300000 */
.L_x_14818:
        /* <DEDUP_REMOVED lines=9> */
.L_x_14819:
[----:B-1----:R-:W-:Y:S05]  /*7430*/  @P1 BRA `(.L_x_14820) ;  /* 0x0000000000081947 */ /* 0x002fea0003800000 */
[----:B------:R-:W1:Y:S02]  /*7440*/  SYNCS.PHASECHK.TRANS64.TRYWAIT P1, [UR4+0x32430], R0 ;  /* 0x03243000ff0075a7 */ /* 0x000e640008020144 */
[----:B-1----:R-:W-:Y:S05]  /*7450*/  @!P1 BRA `(.L_x_14821) ;  /* 0x000000e400589947 */ /* 0x002fea0003800000 */
.L_x_14820:
        /* <DEDUP_REMOVED lines=31> */
.L_x_14822:
[----:B------:R1:W2:Y:S01]  /*7650*/  SYNCS.PHASECHK.TRANS64.TRYWAIT P1, [UR4+0x32450], R0 ;  /* 0x03245000ff0075a7 */ /* 0x0002a20008020144 */
[----:B------:R-:W-:Y:S05]  /*7660*/  @!P0 BRA `(.L_x_14823) ;  /* 0x0000000000048947 */ /* 0x000fea0003800000 */
[----:B------:R-:W-:Y:S01]  /*7670*/  BPT.TRAP 0x1 ;  /* 0x000000040000795c */ /* 0x000fe20000300000 */
.L_x_14823:
[----:B--2---:R-:W-:Y:S05]  /*7680*/  @P1 BRA `(.L_x_14824) ;  /* 0x0000000000081947 */ /* 0x004fea0003800000 */
[----:B------:R-:W2:Y:S02]  /*7690*/  SYNCS.PHASECHK.TRANS64.TRYWAIT P1, [UR4+0x32450], R0 ;  /* 0x03245000ff0075a7 */ /* 0x000ea40008020144 */
[----:B--2---:R-:W-:Y:S05]  /*76a0*/  @!P1 BRA `(.L_x_14825) ;  /* 0x000000e000dc9947 */ /* 0x004fea0003800000 */
.L_x_14824:
        /* <DEDUP_REMOVED lines=101> */
.L_x_14826:
        /* <DEDUP_REMOVED lines=8> */
[----:B------:R-:W-:Y:S01]  /*7d80*/  FMNMX.FTZ R200, R157, R200, !PT ;  /* 0x000000c89dc87209 */ /* 0x000fe20007810000 */
[----:B------:R-:W-:Y:S02]  /*7d90*/  UIADD3 UR14, UR10, 0x80, URZ ;  /* 0x000000800a0e7890 */ /* 0x000fe4000fffe03f */
[----:B------:R-:W-:Y:S01]  /*7da0*/  SYNCS.ARRIVE.TRANS64.RED.A1T0 RZ, [UR11], RZ ;  /* 0x000000ffffff79a7 */ /* 0x000fe2000810040b */
[----:B------:R-:W-:Y:S01]  /*7db0*/  FMNMX.FTZ R200, R160, R200, !PT ;  /* 0x000000c8a0c87209 */ /* 0x000fe20007810000 */
[----:B------:R-:W-:-:S03]  /*7dc0*/  UMOV UR11, 0x40000040 ;  /* 0x40000040000b7882 */ /* 0x000fc60000000000 */
        /* <DEDUP_REMOVED lines=23> */
[C---:B------:R-:W-:Y:S01]  /*7f40*/  FADD.FTZ R203, -R207.reuse, R202 ;  /* 0x000000cacfcb7221 */ /* 0x040fe20000010100 */
[----:B------:R-:W-:-:S03]  /*7f50*/  FMUL.FTZ R200, R207, UR5 ;  /* 0x00000005cfc87c20 */ /* 0x000fc60008410000 */
        /* <DEDUP_REMOVED lines=25> */
[----:B------:R-:W1:Y:S08]  /*80f0*/  MUFU.EX2 R203, R203 ;  /* 0x000000cb00cb7308 */ /* 0x000e700000000800 */
[----:B------:R-:W2:Y:S08]  /*8100*/  MUFU.EX2 R200, R202 ;  /* 0x000000ca00c87308 */ /* 0x000eb00000000800 */
[----:B------:R-:W3:Y:S01]  /*8110*/  MUFU.EX2 R153, R153 ;  /* 0x0000009900997308 */ /* 0x000ee20000000800 */
        /* <DEDUP_REMOVED lines=24> */
[----:B-1----:R-:W-:Y:S01]  /*82a0*/  FADD.FTZ R2, R156, R2 ;  /* 0x000000029c027221 */ /* 0x002fe20000010000 */
        /* <DEDUP_REMOVED lines=8> */
[----:B--2---:R-:W-:Y:S01]  /*8330*/  F2FP.BF16.F32.PACK_AB R202, R157, R156 ;  /* 0x0000009c9dca723e */ /* 0x004fe200000010ff */
        /* <DEDUP_REMOVED lines=54> */
[----:B------:R-:W-:Y:S01]  /*86a0*/  FMUL.FTZ R149, R149, R203 ;  /* 0x000000cb95957220 */ /* 0x000fe20000410000 */
[----:B------:R-:W1:Y:S01]  /*86b0*/  MUFU.EX2 R152, R152 ;  /* 0x0000009800987308 */ /* 0x000e620000000800 */
[----:B------:R-:W-:Y:S01]  /*86c0*/  FADD.FTZ R2, R157, R2 ;  /* 0x000000029d027221 */ /* 0x000fe20000010000 */
[----:B------:R-:W-:-:S04]  /*86d0*/  FMNMX.FTZ R153, R190, R153, !PT ;  /* 0x00000099be997209 */ /* 0x000fc80007810000 */
[----:B------:R-:W-:Y:S02]  /*86e0*/  FMNMX.FTZ R153, R191, R153, !PT ;  /* 0x00000099bf997209 */ /* 0x000fe40007810000 */
[----:B------:R-:W2:Y:S02]  /*86f0*/  MUFU.EX2 R161, R161 ;  /* 0x000000a100a17308 */ /* 0x000ea40000000800 */
[----:B------:R-:W-:-:S04]  /*8700*/  FMNMX.FTZ R153, R194, R153, !PT ;  /* 0x00000099c2997209 */ /* 0x000fc80007810000 */
[----:B------:R-:W-:Y:S02]  /*8710*/  FMNMX.FTZ R153, R195, R153, !PT ;  /* 0x00000099c3997209 */ /* 0x000fe40007810000 */
[----:B------:R-:W-:Y:S01]  /*8720*/  MUFU.EX2 R165, R165 ;  /* 0x000000a500a57308 */ /* 0x000fe20000000800 */
[----:B-1----:R-:W-:Y:S01]  /*8730*/  FADD.FTZ R2, R152, R2 ;  /* 0x0000000298027221 */ /* 0x002fe20000010000 */
[----:B------:R-:W-:-:S04]  /*8740*/  FMNMX.FTZ R153, R198, R153, !PT ;  /* 0x00000099c6997209 */ /* 0x000fc80007810000 */
[----:B------:R-:W-:Y:S02]  /*8750*/  FMNMX.FTZ R153, R199, R153, !PT ;  /* 0x00000099c7997209 */ /* 0x000fe40007810000 */
[----:B------:R-:W-:Y:S01]  /*8760*/  MUFU.EX2 R169, R169 ;  /* 0x000000a900a97308 */ /* 0x000fe20000000800 */
[C---:B--2---:R-:W-:Y:S01]  /*8770*/  FADD.FTZ R2, R161.reuse, R2 ;  /* 0x00000002a1027221 */ /* 0x044fe20000010000 */
[----:B------:R-:W-:Y:S01]  /*8780*/  F2FP.BF16.F32.PACK_AB R152, R161, R152 ;  /* 0x00000098a198723e */ /* 0x000fe200000010ff */
[----:B------:R-:W1:Y:S05]  /*8790*/  SHFL.BFLY PT, R156, R153, 0x2, 0x1f ;  /* 0x0c401f00999c7f89 */ /* 0x000e6a00000e0000 */
[----:B------:R-:W-:Y:S08]  /*87a0*/  MUFU.EX2 R173, R173 ;  /* 0x000000ad00ad7308 */ /* 0x000ff00000000800 */
[----:B------:R-:W-:Y:S08]  /*87b0*/  MUFU.EX2 R177, R177 ;  /* 0x000000b100b17308 */ /* 0x000ff00000000800 */
[----:B------:R-:W-:Y:S01]  /*87c0*/  MUFU.EX2 R181, R181 ;  /* 0x000000b500b57308 */ /* 0x000fe20000000800 */
[----:B-1----:R-:W-:-:S05]  /*87d0*/  FMNMX.FTZ R156, R153, R156, !PT ;  /* 0x0000009c999c7209 */ /* 0x002fca0007810000 */
[----:B------:R-:W1:Y:S02]  /*87e0*/  SHFL.BFLY PT, R160, R156, 0x1, 0x1f ;  /* 0x0c201f009ca07f89 */ /* 0x000e6400000e0000 */
        /* <DEDUP_REMOVED lines=34> */
[----:B------:R-:W-:Y:S01]  /*8a10*/  VIADD R153, R205, 0x8 ;  /* 0x00000008cd997836 */ /* 0x000fe20000000000 */
[----:B------:R-:W2:Y:S01]  /*8a20*/  MUFU.EX2 R155, R155 ;  /* 0x0000009b009b7308 */ /* 0x000ea20000000800 */
[----:B-1----:R-:W-:Y:S01]  /*8a30*/  FFMA.FTZ R204, R156, R3, R154 ;  /* 0x000000039ccc7223 */ /* 0x002fe2000001009a */
[-C--:B------:R-:W-:Y:S01]  /*8a40*/  FMUL.FTZ R26, R26, R156.reuse ;  /* 0x0000009c1a1a7220 */ /* 0x080fe20000410000 */
[-C--:B------:R-:W-:Y:S01]  /*8a50*/  FMUL.FTZ R27, R27, R156.reuse ;  /* 0x0000009c1b1b7220 */ /* 0x080fe20000410000 */
[-C--:B------:R-:W-:Y:S01]  /*8a60*/  FMUL.FTZ R30, R30, R156.reuse ;  /* 0x0000009c1e1e7220 */ /* 0x080fe20000410000 */
[----:B------:R-:W-:-:S03]  /*8a70*/  FMUL.FTZ R31, R31, R156 ;  /* 0x0000009c1f1f7220 */ /* 0x000fc60000410000 */
        /* <DEDUP_REMOVED lines=62> */
[----:B--2---:R-:W-:Y:S01]  /*8e60*/  F2FP.BF16.F32.PACK_AB R201, R155, R154 ;  /* 0x0000009a9bc9723e */ /* 0x004fe200000010ff */
[----:B------:R-:W2:Y:S01]  /*8e70*/  MUFU.EX2 R162, R162 ;  /* 0x000000a200a27308 */ /* 0x000ea20000000800 */
[----:B-1----:R-:W-:Y:S01]  /*8e80*/  F2FP.BF16.F32.PACK_AB R203, R3, R158 ;  /* 0x0000009e03cb723e */ /* 0x002fe200000010ff */
[----:B------:R1:W-:Y:S01]  /*8e90*/  BAR.SYNC.DEFER_BLOCKING R153, 0x100 ;  /* 0x000400990000751d */ /* 0x0003e20000010000 */
[----:B------:R-:W-:-:S04]  /*8ea0*/  FADD.FTZ R204, R155, R204 ;  /* 0x000000cc9bcc7221 */ /* 0x000fc80000010000 */
[----:B------:R-:W-:Y:S01]  /*8eb0*/  FADD.FTZ R204, R158, R204 ;  /* 0x000000cc9ecc7221 */ /* 0x000fe20000010000 */
[----:B------:R-:W3:Y:S03]  /*8ec0*/  MUFU.EX2 R154, R164 ;  /* 0x000000a4009a7308 */ /* 0x000ee60000000800 */
[----:B------:R-:W-:-:S05]  /*8ed0*/  FADD.FTZ R204, R3, R204 ;  /* 0x000000cc03cc7221 */ /* 0x000fca0000010000 */
[----:B------:R-:W1:Y:S01]  /*8ee0*/  MUFU.EX2 R163, R163 ;  /* 0x000000a300a37308 */ /* 0x000e620000000800 */
[----:B--2---:R-:W-:-:S07]  /*8ef0*/  FADD.FTZ R204, R162, R204 ;  /* 0x000000cca2cc7221 */ /* 0x004fce0000010000 */
[----:B------:R-:W2:Y:S01]  /*8f00*/  MUFU.EX2 R166, R166 ;  /* 0x000000a600a67308 */ /* 0x000ea20000000800 */
[----:B---3--:R-:W-:Y:S01]  /*8f10*/  FADD.FTZ R2, R154, R2 ;  /* 0x000000029a027221 */ /* 0x008fe20000010000 */
[----:B------:R-:W-:Y:S01]  /*8f20*/  WARPGROUP.ARRIVE ;  /* 0x00000000000079c5 */ /* 0x000fe20000000000 */
[C---:B------:R-:W-:Y:S02]  /*8f30*/  F2FP.BF16.F32.PACK_AB R154, R165.reuse, R154 ;  /* 0x0000009aa59a723e */ /* 0x040fe400000010ff */
[----:B------:R-:W-:-:S03]  /*8f40*/  FADD.FTZ R2, R165, R2 ;  /* 0x00000002a5027221 */ /* 0x000fc60000010000 */
[----:B------:R-:W-:Y:S01]  /*8f50*/  HGMMA.64x256x16.F32.BF16 R24, R200, gdesc[UR8].tnspB, R24, gsb0 ;  /* 0x43e00008c8187df0 */ /* 0x000fe20008001818 */
[----:B------:R-:W3:Y:S01]  /*8f60*/  MUFU.EX2 R167, R167 ;  /* 0x000000a700a77308 */ /* 0x000ee20000000800 */
[C---:B-1----:R-:W-:Y:S01]  /*8f70*/  F2FP.BF16.F32.PACK_AB R153, R163.reuse, R162 ;  /* 0x000000a2a399723e */ /* 0x042fe200000010ff */
[----:B------:R-:W-:Y:S01]  /*8f80*/  UMOV UR11, 0x40000040 ;  /* 0x40000040000b7882 */ /* 0x000fe20000000000 */
[----:B------:R-:W-:-:S05]  /*8f90*/  FADD.FTZ R204, R163, R204 ;  /* 0x000000cca3cc7221 */ /* 0x000fca0000010000 */
        /* <DEDUP_REMOVED lines=14> */
[----:B---3--:R-:W-:-:S07]  /*9080*/  FADD.FTZ R204, R170, R204 ;  /* 0x000000ccaacc7221 */ /* 0x008fce0000010000 */
        /* <DEDUP_REMOVED lines=11> */
[----:B--2---:R-:W-:-:S07]  /*9140*/  FADD.FTZ R204, R179, R204 ;  /* 0x000000ccb3cc7221 */ /* 0x004fce0000010000 */
[----:B------:R-:W2:Y:S01]  /*9150*/  MUFU.EX2 R186, R186 ;  /* 0x000000ba00ba7308 */ /* 0x000ea20000000800 */
[----:B---3--:R-:W-:-:S07]  /*9160*/  FADD.FTZ R204, R182, R204 ;  /* 0x000000ccb6cc7221 */ /* 0x008fce0000010000 */
[----:B------:R-:W-:Y:S01]  /*9170*/  MUFU.EX2 R187, R187 ;  /* 0x000000bb00bb7308 */ /* 0x000fe20000000800 */
[----:B-1----:R-:W-:-:S07]  /*9180*/  FADD.FTZ R204, R183, R204 ;  /* 0x000000ccb7cc7221 */ /* 0x002fce0000010000 */
[----:B------:R-:W-:Y:S01]  /*9190*/  MUFU.EX2 R190, R190 ;  /* 0x000000be00be7308 */ /* 0x000fe20000000800 */
[----:B--2---:R-:W-:-:S07]  /*91a0*/  FADD.FTZ R204, R186, R204 ;  /* 0x000000ccbacc7221 */ /* 0x004fce0000010000 */
        /* <DEDUP_REMOVED lines=14> */
[----:B------:R-:W-:-:S15]  /*9290*/  F2FP.BF16.F32.PACK_AB R155, R183, R182 ;  /* 0x000000b6b79b723e */ /* 0x000fde00000010ff */
[----:B------:R-:W-:-:S04]  /*92a0*/  NOP ;  /* 0x0000000000007918 */ /* 0x000fc80000000000 */
        /* <DEDUP_REMOVED lines=15> */
[----:B------:R-:W-:Y:S01]  /*93a0*/  UIADD3 UR10, UR10, 0x280, URZ ;  /* 0x000002800a0a7890 */ /* 0x000fe2000fffe03f */
[----:B------:R-:W-:Y:S02]  /*93b0*/  WARPGROUP.DEPBAR.LE gsb0, 0x0 ;  /* 0x00008000000079c5 */ /* 0x000fe40000010000 */
[----:B------:R-:W1:Y:S01]  /*93c0*/  MUFU.EX2 R152, R184 ;  /* 0x000000b800987308 */ /* 0x000e620000000800 */
[C---:B------:R-:W-:Y:S01]  /*93d0*/  F2FP.BF16.F32.PACK_AB R153, R187.reuse, R186 ;  /* 0x000000babb99723e */ /* 0x040fe200000010ff */
[----:B------:R-:W-:Y:S01]  /*93e0*/  FADD.FTZ R187, R187, R204 ;  /* 0x000000ccbbbb7221 */ /* 0x000fe20000010000 */
[----:B------:R-:W-:-:S03]  /*93f0*/  F2FP.BF16.F32.PACK_AB R155, R191, R190 ;  /* 0x000000bebf9b723e */ /* 0x000fc600000010ff */
[----:B------:R-:W-:Y:S02]  /*9400*/  FADD.FTZ R190, R190, R187 ;  /* 0x000000bbbebe7221 */ /* 0x000fe40000010000 */
[----:B------:R-:W2:Y:S02]  /*9410*/  MUFU.EX2 R154, R188 ;  /* 0x000000bc009a7308 */ /* 0x000ea40000000800 */
        /* <DEDUP_REMOVED lines=29> */
.L_x_14827:
[----:B------:R-:W-:Y:S01]  /*95f0*/  R2UR UR10, R209 ;  /* 0x00000000d10a72ca */ /* 0x000fe200000e0000 */
[----:B------:R-:W-:Y:S01]  /*9600*/  UIADD3 UR4, UR4, 0x32460, URZ ;  /* 0x0003246004047890 */ /* 0x000fe2000fffe03f */
[----:B------:R-:W-:Y:S02]  /*9610*/  IMAD.MOV.U32 R201, RZ, RZ, R160 ;  /* 0x000000ffffc97224 */ /* 0x000fe400078e00a0 */
[----:B------:R-:W-:Y:S01]  /*9620*/  IMAD.MOV.U32 R202, RZ, RZ, R207 ;  /* 0x000000ffffca7224 */ /* 0x000fe200078e00cf */
[----:B------:R-:W-:-:S08]  /*9630*/  UPRMT UR4, UR6, 0x654, UR4 ;  /* 0x0000065406047896 */ /* 0x000fd00008000004 */
[C---:B------:R-:W-:Y:S01]  /*9640*/  ISETP.GT.AND P1, PT, R208.reuse, UR10, PT ;  /* 0x0000000ad0007c0c */ /* 0x040fe2000bf24270 */
[----:B------:R-:W-:Y:S01]  /*9650*/  SYNCS.ARRIVE.TRANS64.RED.A1T0 RZ, [UR4], RZ ;  /* 0x000000ffffff79a7 */ /* 0x000fe20008100404 */
[----:B------:R-:W-:-:S11]  /*9660*/  VIADD R208, R208, 0xffffffff ;  /* 0xffffffffd0d07836 */ /* 0x000fd60000000000 */
[----:B------:R-:W-:Y:S05]  /*9670*/  @P1 BRA `(.L_x_14828) ;  /* 0xffffffdc002c1947 */ /* 0x000fea000383ffff */
.L_x_14817:
        /* <DEDUP_REMOVED lines=10> */
[----:B------:R-:W-:-:S02]  /*9720*/  IMAD.MOV.U32 R2, RZ, RZ, RZ ;  /* 0x000000ffff027224 */ /* 0x000fc400078e00ff */
[----:B---3--:R-:W-:Y:S02]  /*9730*/  FADD.FTZ R7, R4, R3 ;  /* 0x0000000304077221 */ /* 0x008fe40000010000 */
[----:B------:R-:W1:Y:S04]  /*9740*/  SHFL.BFLY PT, R5, R6, 0x1, 0x1f ;  /* 0x0c201f0006057f89 */ /* 0x000e6800000e0000 */
[----:B------:R-:W3:Y:S01]  /*9750*/  SHFL.BFLY PT, R4, R7, 0x1, 0x1f ;  /* 0x0c201f0007047f89 */ /* 0x000ee200000e0000 */
[----:B-1----:R-:W-:Y:S01]  /*9760*/  FADD.FTZ R8, R6, R5 ;  /* 0x0000000506087221 */ /* 0x002fe20000010000 */
[----:B------:R-:W-:Y:S02]  /*9770*/  IMAD.MOV.U32 R5, RZ, RZ, RZ ;  /* 0x000000ffff057224 */ /* 0x000fe400078e00ff */
[----:B------:R-:W-:-:S02]  /*9780*/  IMAD.U32 R6, RZ, RZ, UR5 ;  /* 0x00000005ff067e24 */ /* 0x000fc4000f8e00ff */
[----:B---3--:R-:W-:Y:S01]  /*9790*/  FADD.FTZ R3, R7, R4 ;  /* 0x0000000407037221 */ /* 0x008fe20000010000 */
[----:B------:R-:W-:-:S04]  /*97a0*/  FSETP.NE.FTZ.AND P1, PT, R8, RZ, PT ;  /* 0x000000ff0800720b */ /* 0x000fc80003f35000 */
[----:B------:R-:W-:-:S09]  /*97b0*/  FSETP.NE.FTZ.AND P2, PT, R3, RZ, PT ;  /* 0x000000ff0300720b */ /* 0x000fd20003f55000 */
        /* <DEDUP_REMOVED lines=147> */
.L_x_14791:
        /* <DEDUP_REMOVED lines=12> */
[----:B------:R-:W-:Y:S01]  /*a1b0*/  IMAD.MOV.U32 R154, RZ, RZ, 0x2 ;  /* 0x00000002ff9a7424 */ /* 0x000fe200078e00ff */
[----:B------:R-:W-:Y:S01]  /*a1c0*/  F2FP.BF16.F32.PACK_AB R10, R29, R28 ;  /* 0x0000001c1d0a723e */ /* 0x000fe200000010ff */
[----:B------:R-:W3:Y:S01]  /*a1d0*/  LDL R162, [R1+0x20] ;  /* 0x0000200001a27983 */ /* 0x000ee20000100800 */
[----:B------:R-:W-:Y:S01]  /*a1e0*/  F2FP.BF16.F32.PACK_AB R11, R31, R30 ;  /* 0x0000001e1f0b723e */ /* 0x000fe200000010ff */
[----:B------:R-:W-:Y:S01]  /*a1f0*/  ULDC.64 UR10, c[0x0][0xd08] ;  /* 0x00034200000a7ab9 */ /* 0x000fe20000000a00 */
[----:B------:R-:W-:Y:S01]  /*a200*/  R2UR UR12, R206 ;  /* 0x00000000ce0c72ca */ /* 0x000fe200000e0000 */
[----:B------:R-:W-:Y:S01]  /*a210*/  UMOV UR6, UR9 ;  /* 0x0000000900067c82 */ /* 0x000fe20008000000 */
[----:B0-----:R-:W-:Y:S01]  /*a220*/  UMOV UR7, UR8 ;  /* 0x0000000800077c82 */ /* 0x001fe20008000000 */
[----:B------:R-:W-:-:S02]  /*a230*/  F2FP.BF16.F32.PACK_AB R22, R53, R52 ;  /* 0x000000343516723e */ /* 0x000fc400000010ff */
[----:B------:R-:W-:Y:S01]  /*a240*/  F2FP.BF16.F32.PACK_AB R23, R55, R54 ;  /* 0x000000363717723e */ /* 0x000fe200000010ff */
[----:B------:R-:W-:Y:S01]  /*a250*/  BAR.SYNC.DEFER_BLOCKING 0x1, 0x100 ;  /* 0x0044000000007b1d */ /* 0x000fe20000010000 */
[----:B--2---:R-:W-:-:S03]  /*a260*/  IMAD.WIDE R154, R2, R154, UR6 ;  /* 0x00000006029a7e25 */ /* 0x004fc6000f8e029a */
[C---:B------:R-:W-:Y:S02]  /*a270*/  LOP3.LUT R9, R154.reuse, 0x380, RZ, 0xc0, !PT ;  /* 0x000003809a097812 */ /* 0x040fe400078ec0ff */
[C---:B------:R-:W-:Y:S02]  /*a280*/  IADD3 R15, P3, R154.reuse, 0x20, RZ ;  /* 0x000000209a0f7810 */ /* 0x040fe40007f7e0ff */
[----:B------:R-:W-:Y:S02]  /*a290*/  SHF.R.U64 R9, R9, 0x3, RZ ;  /* 0x0000000309097819 */ /* 0x000fe400000012ff */
[----:B------:R-:W-:Y:S02]  /*a2a0*/  LOP3.LUT R14, R15, 0x380, RZ, 0xc0, !PT ;  /* 0x000003800f0e7812 */ /* 0x000fe400078ec0ff */
[----:B------:R-:W-:Y:S01]  /*a2b0*/  LOP3.LUT R8, R9, R154, RZ, 0x3c, !PT ;  /* 0x0000009a09087212 */ /* 0x000fe200078e3cff */
[----:B------:R-:W-:Y:S01]  /*a2c0*/  IMAD.MOV.U32 R9, RZ, RZ, R155 ;  /* 0x000000ffff097224 */ /* 0x000fe200078e009b */
[----:B------:R-:W-:-:S02]  /*a2d0*/  IADD3 R13, P5, R154, 0x40, RZ ;  /* 0x000000409a0d7810 */ /* 0x000fc40007fbe0ff */
[----:B------:R-:W-:Y:S02]  /*a2e0*/  IADD3 R21, P4, R154, 0x60, RZ ;  /* 0x000000609a157810 */ /* 0x000fe40007f9e0ff */
[----:B------:R-:W-:Y:S02]  /*a2f0*/  SHF.R.U64 R14, R14, 0x3, RZ ;  /* 0x000000030e0e7819 */ /* 0x000fe400000012ff */
[----:B------:R-:W-:Y:S02]  /*a300*/  LOP3.LUT R12, R13, 0x380, RZ, 0xc0, !PT ;  /* 0x000003800d0c7812 */ /* 0x000fe400078ec0ff */
[----:B------:R-:W-:Y:S02]  /*a310*/  LOP3.LUT R20, R21, 0x380, RZ, 0xc0, !PT ;  /* 0x0000038015147812 */ /* 0x000fe400078ec0ff */
[----:B------:R-:W-:Y:S02]  /*a320*/  IADD3 R5, P2, R154, 0xc040, RZ ;  /* 0x0000c0409a057810 */ /* 0x000fe40007f5e0ff */
[----:B------:R-:W-:-:S02]  /*a330*/  MOV R2, R8 ;  /* 0x0000000800027202 */ /* 0x000fc40000000f00 */
[----:B------:R-:W-:Y:S02]  /*a340*/  F2FP.BF16.F32.PACK_AB R8, R25, R24 ;  /* 0x000000181908723e */ /* 0x000fe400000010ff */
[----:B------:R-:W-:Y:S02]  /*a350*/  F2FP.BF16.F32.PACK_AB R9, R27, R26 ;  /* 0x0000001a1b09723e */ /* 0x000fe400000010ff */
[----:B------:R-:W-:Y:S01]  /*a360*/  LOP3.LUT R14, R14, R15, RZ, 0x3c, !PT ;  /* 0x0000000f0e0e7212 */ /* 0x000fe200078e3cff */
[----:B------:R-:W-:Y:S01]  /*a370*/  IMAD.X R15, RZ, RZ, R155, P3 ;  /* 0x000000ffff0f7224 */ /* 0x000fe200018e069b */
[----:B------:R-:W-:Y:S02]  /*a380*/  SHF.R.U64 R12, R12, 0x3, RZ ;  /* 0x000000030c0c7819 */ /* 0x000fe400000012ff */
[----:B------:R-:W-:Y:S02]  /*a390*/  SHF.R.U64 R20, R20, 0x3, RZ ;  /* 0x0000000314147819 */ /* 0x000fe400000012ff */
[----:B------:R-:W-:-:S02]  /*a3a0*/  LOP3.LUT R4, R5, 0x380, RZ, 0xc0, !PT ;  /* 0x0000038005047812 */ /* 0x000fc400078ec0ff */
[----:B------:R-:W-:Y:S01]  /*a3b0*/  IADD3 R157, P3, R154, 0x4000, RZ ;  /* 0x000040009a9d7810 */ /* 0x000fe20007f7e0ff */
[----:B------:R0:W-:Y:S01]  /*a3c0*/  STSM.16.M88.4 [R2], R8 ;  /* 0x0000000802007844 */ /* 0x0001e20000000200 */
[----:B------:R-:W-:Y:S01]  /*a3d0*/  LOP3.LUT R12, R12, R13, RZ, 0x3c, !PT ;  /* 0x0000000d0c0c7212 */ /* 0x000fe200078e3cff */
[--C-:B------:R-:W-:Y:S01]  /*a3e0*/  IMAD.X R13, RZ, RZ, R155.reuse, P5 ;  /* 0x000000ffff0d7224 */ /* 0x100fe200028e069b */
[----:B------:R-:W-:Y:S02]  /*a3f0*/  MOV R7, R14 ;  /* 0x0000000e00077202 */ /* 0x000fe40000000f00 */
[----:B------:R-:W-:Y:S01]  /*a400*/  LOP3.LUT R20, R20, R21, RZ, 0x3c, !PT ;  /* 0x0000001514147212 */ /* 0x000fe200078e3cff */
[----:B------:R-:W-:Y:S01]  /*a410*/  IMAD.X R21, RZ, RZ, R155, P4 ;  /* 0x000000ffff157224 */ /* 0x000fe200020e069b */
[----:B------:R-:W-:Y:S02]  /*a420*/  SHF.R.U64 R4, R4, 0x3, RZ ;  /* 0x0000000304047819 */ /* 0x000fe400000012ff */
[----:B------:R-:W-:-:S02]  /*a430*/  LOP3.LUT R156, R157, 0x380, RZ, 0xc0, !PT ;  /* 0x000003809d9c7812 */ /* 0x000fc400078ec0ff */
[C---:B------:R-:W-:Y:S02]  /*a440*/  IADD3 R160, P4, R154.reuse, 0x4020, RZ ;  /* 0x000040209aa07810 */ /* 0x040fe40007f9e0ff */
[----:B0-----:R-:W-:Y:S02]  /*a450*/  F2FP.BF16.F32.PACK_AB R8, R33, R32 ;  /* 0x000000202108723e */ /* 0x001fe400000010ff */
[----:B------:R-:W-:Y:S02]  /*a460*/  F2FP.BF16.F32.PACK_AB R9, R35, R34 ;  /* 0x000000222309723e */ /* 0x000fe400000010ff */
[----:B------:R-:W-:Y:S02]  /*a470*/  F2FP.BF16.F32.PACK_AB R10, R37, R36 ;  /* 0x00000024250a723e */ /* 0x000fe400000010ff */
[----:B------:R-:W-:Y:S02]  /*a480*/  F2FP.BF16.F32.PACK_AB R11, R39, R38 ;  /* 0x00000026270b723e */ /* 0x000fe400000010ff */
[----:B------:R-:W-:-:S02]  /*a490*/  IADD3 R159, P5, R154, 0x4040, RZ ;  /* 0x000040409a9f7810 */ /* 0x000fc40007fbe0ff */
[----:B------:R-:W-:Y:S01]  /*a4a0*/  IADD3 R19, P1, R154, 0xc020, RZ ;  /* 0x0000c0209a137810 */ /* 0x000fe20007f3e0ff */
[----:B------:R0:W-:Y:S01]  /*a4b0*/  STSM.16.M88.4 [R7], R8 ;  /* 0x0000000807007844 */ /* 0x0001e20000000200 */
[----:B------:R-:W-:Y:S02]  /*a4c0*/  LOP3.LUT R4, R4, R5, RZ, 0x3c, !PT ;  /* 0x0000000504047212 */ /* 0x000fe400078e3cff */
[----:B------:R-:W-:Y:S02]  /*a4d0*/  SHF.R.U64 R156, R156, 0x3, RZ ;  /* 0x000000039c9c7819 */ /* 0x000fe400000012ff */
[----:B------:R-:W-:Y:S02]  /*a4e0*/  MOV R5, R12 ;  /* 0x0000000c00057202 */ /* 0x000fe40000000f00 */
[----:B------:R-:W-:Y:S02]  /*a4f0*/  F2FP.BF16.F32.PACK_AB R12, R41, R40 ;  /* 0x00000028290c723e */ /* 0x000fe400000010ff */
[----:B------:R-:W-:-:S02]  /*a500*/  F2FP.BF16.F32.PACK_AB R13, R43, R42 ;  /* 0x0000002a2b0d723e */ /* 0x000fc400000010ff */
[----:B------:R-:W-:Y:S02]  /*a510*/  F2FP.BF16.F32.PACK_AB R14, R45, R44 ;  /* 0x0000002c2d0e723e */ /* 0x000fe400000010ff */
[----:B------:R-:W-:Y:S02]  /*a520*/  F2FP.BF16.F32.PACK_AB R15, R47, R46 ;  /* 0x0000002e2f0f723e */ /* 0x000fe400000010ff */
[----:B0-----:R-:W-:Y:S02]  /*a530*/  LOP3.LUT R7, R160, 0x380, RZ, 0xc0, !PT ;  /* 0x00000380a0077812 */ /* 0x001fe400078ec0ff */
[----:B------:R-:W-:Y:S02]  /*a540*/  LOP3.LUT R158, R159, 0x380, RZ, 0xc0, !PT ;  /* 0x000003809f9e7812 */ /* 0x000fe400078ec0ff */
[----:B------:R-:W-:Y:S02]  /*a550*/  LOP3.LUT R18, R19, 0x380, RZ, 0xc0, !PT ;  /* 0x0000038013127812 */ /* 0x000fe400078ec0ff */
[----:B------:R-:W-:Y:S01]  /*a560*/  LOP3.LUT R156, R156, R157, RZ, 0x3c, !PT ;  /* 0x0000009d9c9c7212 */ /* 0x000fe200078e3cff */
[----:B------:R-:W-:Y:S01]  /*a570*/  IMAD.X R157, RZ, RZ, R155, P3 ;  /* 0x000000ffff9d7224 */ /* 0x000fe200018e069b */
[----:B------:R-:W-:Y:S01]  /*a580*/  SHF.R.U64 R7, R7, 0x3, RZ ;  /* 0x0000000307077819 */ /* 0x000fe200000012ff */
[----:B------:R0:W-:Y:S01]  /*a590*/  STSM.16.M88.4 [R5], R12 ;  /* 0x0000000c05007844 */ /* 0x0001e20000000200 */
[----:B------:R-:W-:-:S02]  /*a5a0*/  SHF.R.U64 R158, R158, 0x3, RZ ;  /* 0x000000039e9e7819 */ /* 0x000fc400000012ff */
[----:B------:R-:W-:Y:S02]  /*a5b0*/  SHF.R.U64 R18, R18, 0x3, RZ ;  /* 0x0000000312127819 */ /* 0x000fe400000012ff */
[----:B------:R-:W-:Y:S02]  /*a5c0*/  MOV R2, R20 ;  /* 0x0000001400027202 */ /* 0x000fe40000000f00 */
[----:B------:R-:W-:Y:S02]  /*a5d0*/  F2FP.BF16.F32.PACK_AB R20, R49, R48 ;  /* 0x000000303114723e */ /* 0x000fe400000010ff */
[----:B------:R-:W-:Y:S02]  /*a5e0*/  F2FP.BF16.F32.PACK_AB R21, R51, R50 ;  /* 0x000000323315723e */ /* 0x000fe400000010ff */
[----:B------:R-:W-:Y:S02]  /*a5f0*/  F2FP.BF16.F32.PACK_AB R8, R57, R56 ;  /* 0x000000383908723e */ /* 0x000fe400000010ff */
[----:B------:R-:W-:Y:S01]  /*a600*/  F2FP.BF16.F32.PACK_AB R9, R59, R58 ;  /* 0x0000003a3b09723e */ /* 0x000fe200000010ff */
[----:B0-----:R-:W-:Y:S01]  /*a610*/  IMAD.X R13, RZ, RZ, R155, P4 ;  /* 0x000000ffff0d7224 */ /* 0x001fe200020e069b */
[----:B------:R-:W-:-:S02]  /*a620*/  LOP3.LUT R12, R7, R160, RZ, 0x3c, !PT ;  /* 0x000000a0070c7212 */ /* 0x000fc400078e3cff */
[----:B------:R-:W-:Y:S02]  /*a630*/  MOV R5, R156 ;  /* 0x0000009c00057202 */ /* 0x000fe40000000f00 */
[----:B------:R-:W-:Y:S02]  /*a640*/  F2FP.BF16.F32.PACK_AB R10, R61, R60 ;  /* 0x0000003c3d0a723e */ /* 0x000fe400000010ff */
[----:B------:R-:W-:Y:S02]  /*a650*/  F2FP.BF16.F32.PACK_AB R11, R63, R62 ;  /* 0x0000003e3f0b723e */ /* 0x000fe400000010ff */
[----:B------:R-:W-:Y:S01]  /*a660*/  LOP3.LUT R158, R158, R159, RZ, 0x3c, !PT ;  /* 0x0000009f9e9e7212 */ /* 0x000fe200078e3cff */
[----:B------:R-:W-:Y:S01]  /*a670*/  IMAD.X R159, RZ, RZ, R155, P5 ;  /* 0x000000ffff9f7224 */ /* 0x000fe200028e069b */
[----:B------:R-:W-:Y:S01]  /*a680*/  LOP3.LUT R18, R18, R19, RZ, 0x3c, !PT ;  /* 0x0000001312127212 */ /* 0x000fe200078e3cff */
[----:B------:R0:W-:Y:S01]  /*a690*/  STSM.16.M88.4 [R2], R20 ;  /* 0x0000001402007844 */ /* 0x0001e20000000200 */
[----:B------:R-:W-:-:S02]  /*a6a0*/  MOV R7, R12 ;  /* 0x0000000c00077202 */ /* 0x000fc40000000f00 */
[C---:B------:R-:W-:Y:S02]  /*a6b0*/  IADD3 R19, P4, R154.reuse, 0x4060, RZ ;  /* 0x000040609a137810 */ /* 0x040fe40007f9e0ff */
[----:B------:R-:W-:Y:S01]  /*a6c0*/  IADD3 R160, P5, R154, 0x8060, RZ ;  /* 0x000080609aa07810 */ /* 0x000fe20007fbe0ff */
[----:B------:R1:W-:Y:S01]  /*a6d0*/  STSM.16.M88.4 [R5], R8 ;  /* 0x0000000805007844 */ /* 0x0003e20000000200 */
[----:B------:R-:W-:Y:S02]  /*a6e0*/  F2FP.BF16.F32.PACK_AB R12, R65, R64 ;  /* 0x00000040410c723e */ /* 0x000fe400000010ff */
[----:B------:R-:W-:Y:S02]  /*a6f0*/  F2FP.BF16.F32.PACK_AB R13, R67, R66 ;  /* 0x00000042430d723e */ /* 0x000fe400000010ff */
[----:B------:R-:W-:Y:S02]  /*a700*/  F2FP.BF16.F32.PACK_AB R14, R69, R68 ;  /* 0x00000044450e723e */ /* 0x000fe400000010ff */
[----:B------:R-:W-:-:S02]  /*a710*/  F2FP.BF16.F32.PACK_AB R15, R71, R70 ;  /* 0x00000046470f723e */ /* 0x000fc400000010ff */
[----:B0-----:R-:W-:Y:S02]  /*a720*/  LOP3.LUT R20, R19, 0x380, RZ, 0xc0, !PT ;  /* 0x0000038013147812 */ /* 0x001fe400078ec0ff */
[----:B------:R-:W-:Y:S01]  /*a730*/  LOP3.LUT R2, R160, 0x380, RZ, 0xc0, !PT ;  /* 0x00000380a0027812 */ /* 0x000fe200078ec0ff */
[----:B------:R0:W-:Y:S01]  /*a740*/  STSM.16.M88.4 [R7], R12 ;  /* 0x0000000c07007844 */ /* 0x0001e20000000200 */
[----:B-1----:R-:W-:Y:S01]  /*a750*/  IADD3 R5, P6, R154, 0x8000, RZ ;  /* 0x000080009a057810 */ /* 0x002fe20007fde0ff */
[----:B------:R-:W-:Y:S01]  /*a760*/  IMAD.X R21, RZ, RZ, R155, P4 ;  /* 0x000000ffff157224 */ /* 0x000fe200020e069b */
[----:B------:R-:W-:Y:S02]  /*a770*/  SHF.R.U64 R20, R20, 0x3, RZ ;  /* 0x0000000314147819 */ /* 0x000fe400000012ff */
[C---:B------:R-:W-:Y:S02]  /*a780*/  IADD3 R153, P0, R154.reuse, 0xc060, RZ ;  /* 0x0000c0609a997810 */ /* 0x040fe40007f1e0ff */
[----:B------:R-:W-:-:S02]  /*a790*/  IADD3 R157, P3, R154, 0xc000, RZ ;  /* 0x0000c0009a9d7810 */ /* 0x000fc40007f7e0ff */
[----:B------:R-:W-:Y:S02]  /*a7a0*/  LOP3.LUT R20, R20, R19, RZ, 0x3c, !PT ;  /* 0x0000001314147212 */ /* 0x000fe400078e3cff */
[----:B0-----:R-:W-:Y:S01]  /*a7b0*/  LOP3.LUT R12, R5, 0x380, RZ, 0xc0, !PT ;  /* 0x00000380050c7812 */ /* 0x001fe200078ec0ff */
[----:B------:R-:W-:Y:S01]  /*a7c0*/  IMAD.X R13, RZ, RZ, R155, P6 ;  /* 0x000000ffff0d7224 */ /* 0x000fe200030e069b */
[----:B------:R-:W-:Y:S02]  /*a7d0*/  SHF.R.U64 R7, R2, 0x3, RZ ;  /* 0x0000000302077819 */ /* 0x000fe400000012ff */
[C---:B------:R-:W-:Y:S02]  /*a7e0*/  IADD3 R22, P6, R154.reuse, 0x8040, RZ ;  /* 0x000080409a167810 */ /* 0x040fe40007fde0ff */
[----:B------:R-:W-:Y:S02]  /*a7f0*/  IADD3 R2, P4, R154, 0x8020, RZ ;  /* 0x000080209a027810 */ /* 0x000fe40007f9e0ff */
[----:B------:R-:W-:-:S02]  /*a800*/  SHF.R.U64 R12, R12, 0x3, RZ ;  /* 0x000000030c0c7819 */ /* 0x000fc400000012ff */
[----:B------:R-:W-:Y:S02]  /*a810*/  MOV R158, R158 ;  /* 0x0000009e009e7202 */ /* 0x000fe40000000f00 */
[----:B------:R-:W-:Y:S02]  /*a820*/  F2FP.BF16.F32.PACK_AB R8, R73, R72 ;  /* 0x000000484908723e */ /* 0x000fe400000010ff */
[----:B------:R-:W-:Y:S02]  /*a830*/  F2FP.BF16.F32.PACK_AB R9, R75, R74 ;  /* 0x0000004a4b09723e */ /* 0x000fe400000010ff */
[----:B------:R-:W-:Y:S02]  /*a840*/  F2FP.BF16.F32.PACK_AB R10, R77, R76 ;  /* 0x0000004c4d0a723e */ /* 0x000fe400000010ff */
[----:B------:R-:W-:Y:S02]  /*a850*/  F2FP.BF16.F32.PACK_AB R11, R79, R78 ;  /* 0x0000004e4f0b723e */ /* 0x000fe400000010ff */
[----:B------:R-:W-:-:S02]  /*a860*/  LOP3.LUT R154, R7, R160, RZ, 0x3c, !PT ;  /* 0x000000a0079a7212 */ /* 0x000fc400078e3cff */
[----:B------:R-:W-:Y:S02]  /*a870*/  LOP3.LUT R23, R22, 0x380, RZ, 0xc0, !PT ;  /* 0x0000038016177812 */ /* 0x000fe400078ec0ff */
[----:B------:R-:W-:Y:S02]  /*a880*/  LOP3.LUT R7, R2, 0x380, RZ, 0xc0, !PT ;  /* 0x0000038002077812 */ /* 0x000fe400078ec0ff */
[----:B------:R-:W-:Y:S02]  /*a890*/  LOP3.LUT R152, R153, 0x380, RZ, 0xc0, !PT ;  /* 0x0000038099987812 */ /* 0x000fe400078ec0ff */
[----:B------:R-:W-:Y:S02]  /*a8a0*/  LOP3.LUT R156, R157, 0x380, RZ, 0xc0, !PT ;  /* 0x000003809d9c7812 */ /* 0x000fe400078ec0ff */
[----:B------:R-:W-:Y:S01]  /*a8b0*/  LOP3.LUT R12, R12, R5, RZ, 0x3c, !PT ;  /* 0x000000050c0c7212 */ /* 0x000fe200078e3cff */
[----:B------:R0:W-:Y:S01]  /*a8c0*/  STSM.16.M88.4 [R158], R8 ;  /* 0x000000089e007844 */ /* 0x0001e20000000200 */
[----:B------:R-:W-:-:S02]  /*a8d0*/  MOV R5, R20 ;  /* 0x0000001400057202 */ /* 0x000fc40000000f00 */
[----:B------:R-:W-:Y:S02]  /*a8e0*/  SHF.R.U64 R23, R23, 0x3, RZ ;  /* 0x0000000317177819 */ /* 0x000fe400000012ff */
[----:B------:R-:W-:Y:S02]  /*a8f0*/  SHF.R.U64 R21, R7, 0x3, RZ ;  /* 0x0000000307157819 */ /* 0x000fe400000012ff */
[----:B------:R-:W-:Y:S02]  /*a900*/  SHF.R.U64 R152, R152, 0x3, RZ ;  /* 0x0000000398987819 */ /* 0x000fe400000012ff */
[----:B------:R-:W-:Y:S02]  /*a910*/  SHF.R.U64 R156, R156, 0x3, RZ ;  /* 0x000000039c9c7819 */ /* 0x000fe400000012ff */
[----:B------:R-:W-:Y:S01]  /*a920*/  LOP3.LUT R22, R23, R22, RZ, 0x3c, !PT ;  /* 0x0000001617167212 */ /* 0x000fe200078e3cff */
[----:B------:R-:W-:Y:S01]  /*a930*/  IMAD.X R23, RZ, RZ, R155, P6 ;  /* 0x000000ffff177224 */ /* 0x000fe200030e069b */
[----:B------:R-:W-:-:S02]  /*a940*/  LOP3.LUT R20, R21, R2, RZ, 0x3c, !PT ;  /* 0x0000000215147212 */ /* 0x000fc400078e3cff */
[----:B0-----:R-:W-:Y:S02]  /*a950*/  F2FP.BF16.F32.PACK_AB R8, R81, R80 ;  /* 0x000000505108723e */ /* 0x001fe400000010ff */
[----:B------:R-:W-:Y:S02]  /*a960*/  F2FP.BF16.F32.PACK_AB R9, R83, R82 ;  /* 0x000000525309723e */ /* 0x000fe400000010ff */
[----:B------:R-:W-:Y:S02]  /*a970*/  F2FP.BF16.F32.PACK_AB R10, R85, R84 ;  /* 0x00000054550a723e */ /* 0x000fe400000010ff */
[----:B------:R-:W-:Y:S01]  /*a980*/  F2FP.BF16.F32.PACK_AB R11, R87, R86 ;  /* 0x00000056570b723e */ /* 0x000fe200000010ff */
[--C-:B------:R-:W-:Y:S01]  /*a990*/  IMAD.X R21, RZ, RZ, R155.reuse, P4 ;  /* 0x000000ffff157224 */ /* 0x100fe200020e069b */
[----:B------:R-:W-:Y:S01]  /*a9a0*/  MOV R7, R12 ;  /* 0x0000000c00077202 */ /* 0x000fe20000000f00 */
[--C-:B------:R-:W-:Y:S01]  /*a9b0*/  IMAD.X R19, RZ, RZ, R155.reuse, P1 ;  /* 0x000000ffff137224 */ /* 0x100fe200008e069b */
[----:B------:R-:W-:Y:S01]  /*a9c0*/  LOP3.LUT R152, R152, R153, RZ, 0x3c, !PT ;  /* 0x0000009998987212 */ /* 0x000fe200078e3cff */
[----:B------:R0:W-:Y:S01]  /*a9d0*/  STSM.16.M88.4 [R5], R8 ;  /* 0x0000000805007844 */ /* 0x0001e20000000200 */
[----:B------:R-:W-:Y:S01]  /*a9e0*/  LOP3.LUT R156, R156, R157, RZ, 0x3c, !PT ;  /* 0x0000009d9c9c7212 */ /* 0x000fe200078e3cff */
[--C-:B------:R-:W-:Y:S01]  /*a9f0*/  IMAD.X R153, RZ, RZ, R155.reuse, P0 ;  /* 0x000000ffff997224 */ /* 0x100fe200000e069b */
[----:B------:R-:W-:Y:S01]  /*aa00*/  F2FP.BF16.F32.PACK_AB R12, R89, R88 ;  /* 0x00000058590c723e */ /* 0x000fe200000010ff */
[----:B------:R-:W-:Y:S01]  /*aa10*/  IMAD.X R157, RZ, RZ, R155, P3 ;  /* 0x000000ffff9d7224 */ /* 0x000fe200018e069b */
[----:B------:R-:W-:Y:S01]  /*aa20*/  F2FP.BF16.F32.PACK_AB R13, R91, R90 ;  /* 0x0000005a5b0d723e */ /* 0x000fe200000010ff */
[----:B------:R-:W1:Y:S01]  /*aa30*/  LDC.64 R158, c[0x0][0xd00] ;  /* 0x00034000ff9e7b82 */ /* 0x000e620000000a00 */
[----:B------:R-:W-:-:S02]  /*aa40*/  F2FP.BF16.F32.PACK_AB R14, R93, R92 ;  /* 0x0000005c5d0e723e */ /* 0x000fc400000010ff */
[----:B------:R-:W-:Y:S02]  /*aa50*/  F2FP.BF16.F32.PACK_AB R15, R95, R94 ;  /* 0x0000005e5f0f723e */ /* 0x000fe400000010ff */
[----:B------:R-:W-:Y:S02]  /*aa60*/  MOV R2, R22 ;  /* 0x0000001600027202 */ /* 0x000fe40000000f00 */
[----:B------:R-:W-:Y:S01]  /*aa70*/  MOV R160, R20 ;  /* 0x0000001400a07202 */ /* 0x000fe20000000f00 */
[--C-:B0-----:R-:W-:Y:S02]  /*aa80*/  IMAD.X R5, RZ, RZ, R155.reuse, P2 ;  /* 0x000000ffff057224 */ /* 0x101fe400010e069b */
[----:B------:R-:W-:Y:S01]  /*aa90*/  IMAD.X R155, RZ, RZ, R155, P5 ;  /* 0x000000ffff9b7224 */ /* 0x000fe200028e069b */
[----:B------:R0:W-:Y:S01]  /*aaa0*/  STSM.16.M88.4 [R7], R12 ;  /* 0x0000000c07007844 */ /* 0x0001e20000000200 */
[----:B------:R-:W-:Y:S02]  /*aab0*/  F2FP.BF16.F32.PACK_AB R20, R97, R96 ;  /* 0x000000606114723e */ /* 0x000fe400000010ff */
[----:B------:R-:W-:-:S02]  /*aac0*/  F2FP.BF16.F32.PACK_AB R21, R99, R98 ;  /* 0x000000626315723e */ /* 0x000fc400000010ff */
[----:B------:R-:W-:Y:S02]  /*aad0*/  F2FP.BF16.F32.PACK_AB R22, R101, R100 ;  /* 0x000000646516723e */ /* 0x000fe400000010ff */
[----:B------:R-:W-:Y:S02]  /*aae0*/  F2FP.BF16.F32.PACK_AB R23, R103, R102 ;  /* 0x000000666717723e */ /* 0x000fe400000010ff */
[----:B------:R-:W-:Y:S02]  /*aaf0*/  MOV R161, R154 ;  /* 0x0000009a00a17202 */ /* 0x000fe40000000f00 */
[----:B------:R-:W-:Y:S02]  /*ab00*/  F2FP.BF16.F32.PACK_AB R154, R117, R116 ;  /* 0x00000074759a723e */ /* 0x000fe400000010ff */
[----:B------:R-:W-:Y:S02]  /*ab10*/  F2FP.BF16.F32.PACK_AB R155, R119, R118 ;  /* 0x00000076779b723e */ /* 0x000fe400000010ff */
[----:B0-----:R-:W-:-:S02]  /*ab20*/  F2FP.BF16.F32.PACK_AB R12, R105, R104 ;  /* 0x00000068690c723e */ /* 0x001fc400000010ff */
[----:B------:R-:W-:Y:S02]  /*ab30*/  F2FP.BF16.F32.PACK_AB R13, R107, R106 ;  /* 0x0000006a6b0d723e */ /* 0x000fe400000010ff */
[----:B------:R-:W-:Y:S02]  /*ab40*/  F2FP.BF16.F32.PACK_AB R14, R109, R108 ;  /* 0x0000006c6d0e723e */ /* 0x000fe400000010ff */
[----:B------:R-:W-:Y:S02]  /*ab50*/  F2FP.BF16.F32.PACK_AB R15, R111, R110 ;  /* 0x0000006e6f0f723e */ /* 0x000fe400000010ff */
[----:B------:R-:W-:Y:S02]  /*ab60*/  MOV R7, R152 ;  /* 0x0000009800077202 */ /* 0x000fe40000000f00 */
[----:B------:R-:W-:Y:S02]  /*ab70*/  F2FP.BF16.F32.PACK_AB R152, R113, R112 ;  /* 0x000000707198723e */ /* 0x000fe400000010ff */
[----:B------:R-:W-:Y:S01]  /*ab80*/  F2FP.BF16.F32.PACK_AB R153, R115, R114 ;  /* 0x000000727399723e */ /* 0x000fe200000010ff */
[----:B------:R0:W-:Y:S01]  /*ab90*/  STSM.16.M88.4 [R160], R20 ;  /* 0x00000014a0007844 */ /* 0x0001e20000000200 */
[----:B------:R-:W-:-:S02]  /*aba0*/  MOV R156, R156 ;  /* 0x0000009c009c7202 */ /* 0x000fc40000000f00 */
[----:B------:R-:W-:Y:S01]  /*abb0*/  F2FP.BF16.F32.PACK_AB R8, R121, R120 ;  /* 0x000000787908723e */ /* 0x000fe200000010ff */
[----:B------:R2:W-:Y:S01]  /*abc0*/  STSM.16.M88.4 [R2], R12 ;  /* 0x0000000c02007844 */ /* 0x0005e20000000200 */
[----:B------:R-:W-:Y:S02]  /*abd0*/  F2FP.BF16.F32.PACK_AB R9, R123, R122 ;  /* 0x0000007a7b09723e */ /* 0x000fe400000010ff */
[----:B------:R-:W-:Y:S02]  /*abe0*/  F2FP.BF16.F32.PACK_AB R10, R125, R124 ;  /* 0x0000007c7d0a723e */ /* 0x000fe400000010ff */
[----:B------:R-:W-:Y:S01]  /*abf0*/  F2FP.BF16.F32.PACK_AB R11, R127, R126 ;  /* 0x0000007e7f0b723e */ /* 0x000fe200000010ff */
[----:B------:R4:W-:Y:S01]  /*ac00*/  STSM.16.M88.4 [R161], R152 ;  /* 0x00000098a1007844 */ /* 0x0009e20000000200 */
[----:B------:R-:W-:Y:S02]  /*ac10*/  MOV R157, R4 ;  /* 0x00000004009d7202 */ /* 0x000fe40000000f00 */
[----:B0-----:R-:W-:-:S02]  /*ac20*/  MOV R160, R18 ;  /* 0x0000001200a07202 */ /* 0x001fc40000000f00 */
[----:B------:R-:W-:Y:S01]  /*ac30*/  F2FP.BF16.F32.PACK_AB R20, R137, R136 ;  /* 0x000000888914723e */ /* 0x000fe200000010ff */
[----:B------:R-:W0:Y:S01]  /*ac40*/  LDC.64 R18, c[0x0][0xd00] ;  /* 0x00034000ff127b82 */ /* 0x000e220000000a00 */
[----:B--2---:R-:W-:Y:S02]  /*ac50*/  F2FP.BF16.F32.PACK_AB R12, R129, R128 ;  /* 0x00000080810c723e */ /* 0x004fe400000010ff */
[----:B------:R-:W-:Y:S02]  /*ac60*/  F2FP.BF16.F32.PACK_AB R13, R131, R130 ;  /* 0x00000082830d723e */ /* 0x000fe400000010ff */
[----:B------:R-:W-:Y:S02]  /*ac70*/  F2FP.BF16.F32.PACK_AB R14, R133, R132 ;  /* 0x00000084850e723e */ /* 0x000fe400000010ff */
[----:B------:R-:W-:Y:S02]  /*ac80*/  F2FP.BF16.F32.PACK_AB R15, R135, R134 ;  /* 0x00000086870f723e */ /* 0x000fe400000010ff */
[----:B------:R-:W-:-:S02]  /*ac90*/  F2FP.BF16.F32.PACK_AB R21, R139, R138 ;  /* 0x0000008a8b15723e */ /* 0x000fc400000010ff */
[----:B------:R-:W-:Y:S02]  /*aca0*/  F2FP.BF16.F32.PACK_AB R22, R141, R140 ;  /* 0x0000008c8d16723e */ /* 0x000fe400000010ff */
[----:B------:R-:W-:Y:S02]  /*acb0*/  F2FP.BF16.F32.PACK_AB R23, R143, R142 ;  /* 0x0000008e8f17723e */ /* 0x000fe400000010ff */
[----:B----4-:R-:W-:Y:S02]  /*acc0*/  F2FP.BF16.F32.PACK_AB R152, R145, R144 ;  /* 0x000000909198723e */ /* 0x010fe400000010ff */
[----:B------:R-:W-:Y:S02]  /*acd0*/  F2FP.BF16.F32.PACK_AB R153, R147, R146 ;  /* 0x000000929399723e */ /* 0x000fe400000010ff */
[----:B------:R-:W-:Y:S02]  /*ace0*/  F2FP.BF16.F32.PACK_AB R154, R149, R148 ;  /* 0x00000094959a723e */ /* 0x000fe400000010ff */
[----:B------:R-:W-:Y:S01]  /*acf0*/  F2FP.BF16.F32.PACK_AB R155, R151, R150 ;  /* 0x00000096979b723e */ /* 0x000fe200000010ff */
[----:B------:R2:W-:Y:S04]  /*ad00*/  STSM.16.M88.4 [R156], R8 ;  /* 0x000000089c007844 */ /* 0x0005e80000000200 */
[----:B------:R4:W-:Y:S04]  /*ad10*/  STSM.16.M88.4 [R160], R12 ;  /* 0x0000000ca0007844 */ /* 0x0009e80000000200 */
[----:B------:R5:W-:Y:S04]  /*ad20*/  STSM.16.M88.4 [R157], R20 ;  /* 0x000000149d007844 */ /* 0x000be80000000200 */
[----:B------:R3:W-:Y:S01]  /*ad30*/  STSM.16.M88.4 [R7], R152 ;  /* 0x0000009807007844 */ /* 0x0007e20000000200 */
[----:B-1----:R-:W-:Y:S01]  /*ad40*/  ISETP.NE.U32.AND P0, PT, R158, RZ, PT ;  /* 0x000000ff9e00720c */ /* 0x002fe20003f05070 */
[----:B------:R-:W-:-:S02]  /*ad50*/  IMAD.MOV.U32 R2, RZ, RZ, RZ ;  /* 0x000000ffff027224 */ /* 0x000fc400078e00ff */
[----:B0-----:R-:W-:Y:S01]  /*ad60*/  IMAD.WIDE R4, R212, 0x4, R18 ;  /* 0x00000004d4047825 */ /* 0x001fe200078e0212 */
[----:B------:R-:W-:Y:S01]  /*ad70*/  BAR.SYNC.DEFER_BLOCKING 0x1, 0x100 ;  /* 0x0044000000007b1d */ /* 0x000fe20000010000 */
[----:B------:R-:W-:Y:S02]  /*ad80*/  ISETP.NE.AND.EX P0, PT, R159, RZ, PT, P0 ;  /* 0x000000ff9f00720c */ /* 0x000fe40003f05300 */
[----:B------:R-:W-:-:S05]  /*ad90*/  ISETP.NE.U32.AND P1, PT, RZ, UR10, PT ;  /* 0x0000000aff007c0c */ /* 0x000fca000bf25070 */
[----:B--2---:R-:W0:Y:S01]  /*ada0*/  LDC R11, c[0x0][0xbd4] ;  /* 0x0002f500ff0b7b82 */ /* 0x004e220000000800 */
[----:B------:R-:W-:-:S07]  /*adb0*/  ISETP.NE.AND.EX P1, PT, RZ, UR11, PT, P1 ;  /* 0x0000000bff007c0c */ /* 0x000fce000bf25310 */
[----:B----4-:R-:W1:Y:S01]  /*adc0*/  LDC.64 R14, c[0x0][0xca8] ;  /* 0x00032a00ff0e7b82 */ /* 0x010e620000000a00 */
[----:B------:R-:W2:Y:S05]  /*add0*/  @P0 LDG.E R2, desc[UR36][R4.64] ;  /* 0x0000002404020981 */ /* 0x000eaa000c1e1900 */
[----:B------:R-:W-:-:S04]  /*ade0*/  @P1 LEA R8, P2, R212, UR10, 0x2 ;  /* 0x0000000ad4081c11 */ /* 0x000fc8000f8410ff */
[----:B------:R-:W-:Y:S01]  /*adf0*/  @P1 LEA.HI.X R9, R212, UR11, R216, 0x2, P2 ;  /* 0x0000000bd4091c11 */ /* 0x000fe200090f14d8 */
[----:B-----5:R-:W-:Y:S01]  /*ae00*/  IMAD.MOV.U32 R22, RZ, RZ, 0xab8 ;  /* 0x00000ab8ff167424 */ /* 0x020fe200078e00ff */
[----:B------:R-:W-:-:S03]  /*ae10*/  ULDC UR11, c[0x0][0xce8] ;  /* 0x00033a00000b7ab9 */ /* 0x000fc60000000800 */
[----:B------:R4:W5:Y:S01]  /*ae20*/  @P1 LDG.E R156, desc[UR36][R8.64] ;  /* 0x00000024089c1981 */ /* 0x000962000c1e1900 */
[----:B------:R-:W-:-:S04]  /*ae30*/  ISETP.NE.AND P2, PT, R214, RZ, PT ;  /* 0x000000ffd600720c */ /* 0x000fc80003f45270 */
[----:B0-----:R-:W-:-:S04]  /*ae40*/  SEL R11, R214, R11, P2 ;  /* 0x0000000bd60b7207 */ /* 0x001fc80001000000 */
[----:B------:R-:W-:-:S04]  /*ae50*/  ISETP.GT.AND P3, PT, R11, 0x1, PT ;  /* 0x000000010b00780c */ /* 0x000fc80003f64270 */
[----:B------:R-:W-:-:S04]  /*ae60*/  SEL R22, R22, 0xa78, P3 ;  /* 0x00000a7816167807 */ /* 0x000fc80001800000 */
[----:B------:R-:W0:Y:S01]  /*ae70*/  LDC.64 R10, c[0x0][R22+0x220] ;  /* 0x00008800160a7b82 */ /* 0x000e220000000a00 */
[----:B------:R-:W-:-:S07]  /*ae80*/  ISETP.NE.U32.AND P2, PT, R158, RZ, PT ;  /* 0x000000ff9e00720c */ /* 0x000fce0003f45070 */
[----:B----4-:R-:W4:Y:S01]  /*ae90*/  LDC.64 R8, c[0x0][R22+0x218] ;  /* 0x0000860016087b82 */ /* 0x010f220000000a00 */
[----:B------:R-:W-:Y:S01]  /*aea0*/  ISETP.NE.AND.EX P2, PT, R159, RZ, PT, P2 ;  /* 0x000000ff9f00720c */ /* 0x000fe20003f45320 */
[----:B------:R-:W-:-:S03]  /*aeb0*/  UISETP.NE.AND UP0, UPT, UR11, 0x1, UPT ;  /* 0x000000010b00788c */ /* 0x000fc6000bf05270 */
[----:B------:R-:W-:-:S03]  /*aec0*/  SEL R212, R212, RZ, !P2 ;  /* 0x000000ffd4d47207 */ /* 0x000fc60005000000 */
[----:B------:R-:W2:Y:S01]  /*aed0*/  LDC.64 R12, c[0x0][R22+0x228] ;  /* 0x00008a00160c7b82 */ /* 0x000ea20000000a00 */
[----:B------:R-:W-:Y:S02]  /*aee0*/  PLOP3.LUT P4, PT, PT, PT, UP0, 0x80, 0x0 ;  /* 0x000000000000781c */ /* 0x000fe40003f8f008 */
[----:B---3--:R-:W-:Y:S01]  /*aef0*/  SEL R7, R216, RZ, !P2 ;  /* 0x000000ffd8077207 */ /* 0x008fe20005000000 */
[----:B------:R-:W-:Y:S01]  /*af00*/  VIADD R20, R210, UR12 ;  /* 0x0000000cd2147c36 */ /* 0x000fe20008000000 */
[----:B------:R-:W-:Y:S01]  /*af10*/  @UP0 ULDC UR8, c[0x0][0xcec] ;  /* 0x00033b0000080ab9 */ /* 0x000fe20000000800 */
[-C--:B0-----:R-:W-:Y:S02]  /*af20*/  IMAD R11, R11, R212.reuse, RZ ;  /* 0x000000d40b0b7224 */ /* 0x081fe400078e02ff */
[----:B-1----:R-:W0:Y:S01]  /*af30*/  @!P3 LDC R14, c[0x0][0xc50] ;  /* 0x00031400ff0ebb82 */ /* 0x002e220000000800 */
[----:B------:R-:W-:-:S04]  /*af40*/  IMAD.WIDE.U32 R18, R10, R212, RZ ;  /* 0x000000d40a127225 */ /* 0x000fc800078e00ff */
[----:B------:R-:W-:Y:S02]  /*af50*/  IMAD R21, R10, R7, R11 ;  /* 0x000000070a157224 */ /* 0x000fe400078e020b */
[-C--:B----4-:R-:W-:Y:S01]  /*af60*/  IMAD.WIDE.U32 R10, R8, R213.reuse, RZ ;  /* 0x000000d5080a7225 */ /* 0x090fe200078e00ff */
[----:B------:R-:W1:Y:S03]  /*af70*/  @!P3 LDC R15, c[0x0][0xc54] ;  /* 0x00031500ff0fbb82 */ /* 0x000e660000000800 */
[----:B------:R-:W-:-:S05]  /*af80*/  IMAD R7, R9, R213, RZ ;  /* 0x000000d509077224 */ /* 0x000fca00078e02ff */
[----:B------:R-:W3:Y:S01]  /*af90*/  LDC.64 R8, c[0x0][R22+0x210] ;  /* 0x0000840016087b82 */ /* 0x000ee20000000a00 */
[----:B------:R-:W-:Y:S01]  /*afa0*/  IMAD.IADD R23, R19, 0x1, R21 ;  /* 0x0000000113177824 */ /* 0x000fe200078e0215 */
[----:B------:R-:W-:Y:S01]  /*afb0*/  SEL R19, R162, RZ, P3 ;  /* 0x000000ffa2137207 */ /* 0x000fe20001800000 */
[----:B------:R-:W-:Y:S01]  /*afc0*/  IMAD.MOV.U32 R21, RZ, RZ, R20 ;  /* 0x000000ffff157224 */ /* 0x000fe200078e0014 */
[----:B--2---:R-:W-:Y:S01]  /*afd0*/  IADD3 R18, P2, P5, R18, R10, R2 ;  /* 0x0000000a12127210 */ /* 0x004fe20007d5e002 */
        /* <DEDUP_REMOVED lines=8> */
[----:B------:R-:W-:Y:S01]  /*b060*/  IMAD.MOV R23, RZ, RZ, -R21 ;  /* 0x000000ffff177224 */ /* 0x000fe200078e0a15 */
[----:B------:R-:W-:Y:S01]  /*b070*/  IADD3 R12, P2, P5, R21, R18, R12 ;  /* 0x00000012150c7210 */ /* 0x000fe20007d5e00c */
[----:B------:R-:W-:Y:S01]  /*b080*/  IMAD.IADD R13, R13, 0x1, R11 ;  /* 0x000000010d0d7824 */ /* 0x000fe200078e020b */
[----:B------:R-:W-:Y:S01]  /*b090*/  SHF.R.S32.HI R10, RZ, 0x1f, R21 ;  /* 0x0000001fff0a7819 */ /* 0x000fe20000011415 */
[----:B------:R-:W-:-:S03]  /*b0a0*/  IMAD R11, R23, UR11, R20 ;  /* 0x0000000b170b7c24 */ /* 0x000fc6000f8e0214 */
[----:B------:R-:W-:Y:S01]  /*b0b0*/  IADD3.X R13, R10, R19, R13, P2, P5 ;  /* 0x000000130a0d7210 */ /* 0x000fe200017ea40d */
[-C--:B---3--:R-:W-:Y:S01]  /*b0c0*/  IMAD R9, R9, R11.reuse, RZ ;  /* 0x0000000b09097224 */ /* 0x088fe200078e02ff */
[----:B------:R-:W-:Y:S01]  /*b0d0*/  SHF.R.S32.HI R19, RZ, 0x1f, R11 ;  /* 0x0000001fff137819 */ /* 0x000fe2000001140b */
[----:B------:R-:W-:-:S04]  /*b0e0*/  IMAD.WIDE.U32 R12, R8, R11, R12 ;  /* 0x0000000b080c7225 */ /* 0x000fc800078e000c */
[----:B------:R-:W-:Y:S01]  /*b0f0*/  IMAD R9, R8, R19, R9 ;  /* 0x0000001308097224 */ /* 0x000fe200078e0209 */
[----:B0-----:R-:W-:Y:S01]  /*b100*/  LEA R14, P2, R12, R14, 0x2 ;  /* 0x0000000e0c0e7211 */ /* 0x001fe200078410ff */
[----:B------:R-:W-:Y:S02]  /*b110*/  ULDC UR8, c[0x0][0xb88] ;  /* 0x0002e20000087ab9 */ /* 0x000fe40000000800 */
[----:B------:R-:W-:Y:S01]  /*b120*/  IMAD.IADD R8, R13, 0x1, R9 ;  /* 0x000000010d087824 */ /* 0x000fe200078e0209 */
[----:B-----5:R-:W-:-:S04]  /*b130*/  @P1 R2UR UR8, R156 ;  /* 0x000000009c0812ca */ /* 0x020fc800000e0000 */
        /* <DEDUP_REMOVED lines=8> */
.L_x_14831:
[----:B------:R-:W2:Y:S04]  /*b1c0*/  LDL R11, [R1+0x2c] ;  /* 0x00002c00010b7983 */ /* 0x000ea80000100800 */
[----:B------:R-:W3:Y:S01]  /*b1d0*/  LDL R10, [R1+0x28] ;  /* 0x00002800010a7983 */ /* 0x000ee20000100800 */
[----:B------:R-:W-:Y:S01]  /*b1e0*/  R2UR UR10, R206 ;  /* 0x00000000ce0a72ca */ /* 0x000fe200000e0000 */
[----:B------:R-:W-:Y:S02]  /*b1f0*/  UIMAD UR8, UR8, UR11, URZ ;  /* 0x0000000b080872a4 */ /* 0x000fe4000f8e023f */
        /* <DEDUP_REMOVED lines=58> */
[----:B------:R-:W-:Y:S02]  /*b5a0*/  LOP3.LUT R40, R41, 0x380, RZ, 0xc0, !PT ;  /* 0x0000038029287812 */ /* 0x000fe400078ec0ff */
        /* <DEDUP_REMOVED lines=60> */
[----:B------:R-:W-:Y:S01]  /*b970*/  SHF.R.S32.HI R19, RZ, 0x1f, R212 ;  /* 0x0000001fff137819 */ /* 0x000fe200000114d4 */
[----:B------:R-:W-:-:S02]  /*b980*/  VIADD R80, R3, UR12 ;  /* 0x0000000c03507c36 */ /* 0x000fc40008000000 */
[----:B------:R-:W5:Y:S04]  /*b990*/  LD.E.128 R56, desc[UR36][R56.64] ;  /* 0x0000002438387980 */ /* 0x000f68000c101d00 */
[----:B------:R-:W5:Y:S01]  /*b9a0*/  LD.E.128 R60, desc[UR36][R60.64] ;  /* 0x000000243c3c7980 */ /* 0x000f62000c101d00 */
[----:B0-----:R-:W-:Y:S01]  /*b9b0*/  IMAD.WIDE.U32 R4, R2, UR6, RZ ;  /* 0x0000000602047c25 */ /* 0x001fe2000f8e00ff */
[----:B------:R-:W-:Y:S02]  /*b9c0*/  ULDC.64 UR6, c[0x0][0xbe8] ;  /* 0x0002fa0000067ab9 */ /* 0x000fe40000000a00 */
[----:B------:R-:W5:Y:S01]  /*b9d0*/  LD.E.128 R64, desc[UR36][R64.64] ;  /* 0x0000002440407980 */ /* 0x000f62000c101d00 */
[----:B------:R-:W-:Y:S02]  /*b9e0*/  IMAD.IADD R5, R5, 0x1, R7 ;  /* 0x0000000105057824 */ /* 0x000fe400078e0207 */
[----:B------:R-:W-:Y:S01]  /*b9f0*/  IMAD R2, R18, 0x20, R3 ;  /* 0x0000002012027824 */ /* 0x000fe200078e0203 */
[----:B------:R-:W5:Y:S01]  /*ba00*/  LD.E.128 R68, desc[UR36][R68.64] ;  /* 0x0000002444447980 */ /* 0x000f62000c101d00 */
[----:B------:R-:W-:-:S03]  /*ba10*/  IMAD.WIDE.U32 R4, R213, UR6, R4 ;  /* 0x00000006d5047c25 */ /* 0x000fc6000f8e0004 */
[----:B------:R-:W5:Y:S01]  /*ba20*/  LD.E.128 R72, desc[UR36][R72.64] ;  /* 0x0000002448487980 */ /* 0x000f62000c101d00 */
[----:B------:R-:W-:Y:S02]  /*ba30*/  VIADD R18, R2, UR12 ;  /* 0x0000000c02127c36 */ /* 0x000fe40008000000 */
[----:B------:R-:W-:Y:S01]  /*ba40*/  IMAD R5, R213, UR7, R5 ;  /* 0x00000007d5057c24 */ /* 0x000fe2000f8e0205 */
[----:B------:R-:W-:Y:S01]  /*ba50*/  ULDC.64 UR6, c[0x0][0xbf0] ;  /* 0x0002fc0000067ab9 */ /* 0x000fe20000000a00 */
        /* <DEDUP_REMOVED lines=8> */
[----:B------:R-:W-:-:S02]  /*bae0*/  IMAD R19, R19, UR6, RZ ;  /* 0x0000000613137c24 */ /* 0x000fc4000f8e02ff */
[----:B------:R-:W-:Y:S01]  /*baf0*/  IMAD.MOV.U32 R7, RZ, RZ, R18 ;  /* 0x000000ffff077224 */ /* 0x000fe200078e0012 */
[----:B------:R-:W-:Y:S01]  /*bb00*/  @P4 SHF.R.U32.HI R7, RZ, UR10, R2 ;  /* 0x0000000aff074c19 */ /* 0x000fe20008011602 */
[C---:B------:R-:W-:Y:S02]  /*bb10*/  IMAD R19, R212.reuse, UR7, R19 ;  /* 0x00000007d4137c24 */ /* 0x040fe4000f8e0213 */
[----:B------:R-:W-:Y:S01]  /*bb20*/  IMAD.WIDE.U32 R212, R212, UR6, R4 ;  /* 0x00000006d4d47c25 */ /* 0x000fe2000f8e0004 */
[----:B------:R-:W-:Y:S01]  /*bb30*/  SHF.R.S32.HI R2, RZ, 0x1f, R7 ;  /* 0x0000001fff027819 */ /* 0x000fe20000011407 */
[----:B------:R-:W-:Y:S02]  /*bb40*/  ULDC.64 UR6, c[0x0][0xbe0] ;  /* 0x0002f80000067ab9 */ /* 0x000fe40000000a00 */
[----:B------:R-:W-:Y:S02]  /*bb50*/  IMAD.IADD R213, R213, 0x1, R19 ;  /* 0x00000001d5d57824 */ /* 0x000fe400078e0213 */
[----:B------:R-:W-:-:S02]  /*bb60*/  IMAD.MOV R19, RZ, RZ, -R7 ;  /* 0x000000ffff137224 */ /* 0x000fc400078e0a07 */
        /* <DEDUP_REMOVED lines=50> */
.L_x_14834:
[----:B------:R-:W-:Y:S05]  /*be90*/  BSYNC B1 ;  /* 0x0000000000017941 */ /* 0x000fea0003800000 */
.L_x_14833:
        /* <DEDUP_REMOVED lines=21> */
.L_x_14836:
[----:B------:R-:W-:Y:S05]  /*bff0*/  BSYNC B1 ;  /* 0x0000000000017941 */ /* 0x000fea0003800000 */
.L_x_14835:
        /* <DEDUP_REMOVED lines=21> */
.L_x_14838:
[----:B------:R-:W-:Y:S05]  /*c150*/  BSYNC B1 ;  /* 0x0000000000017941 */ /* 0x000fea0003800000 */
.L_x_14837:
        /* <DEDUP_REMOVED lines=24> */
.L_x_14832:
        /* <DEDUP_REMOVED lines=49> */
[----:B------:R-:W-:Y:S02]  /*c5f0*/  IMAD R0, R0, UR6, RZ ;  /* 0x0000000600007c24 */ /* 0x000fe4000f8e02ff */
[----:B------:R-:W-:Y:S02]  /*c600*/  IMAD.IADD R5, R5, 0x1, R9 ;  /* 0x0000000105057824 */ /* 0x000fe400078e0209 */
[C---:B------:R-:W-:Y:S02]  /*c610*/  IMAD R3, R7.reuse, UR7, R0 ;  /* 0x0000000707037c24 */ /* 0x040fe4000f8e0200 */
[----:B------:R-:W-:Y:S01]  /*c620*/  IMAD.WIDE.U32 R4, R7, UR6, R4 ;  /* 0x0000000607047c25 */ /* 0x000fe2000f8e0004 */
[----:B------:R-:W-:-:S03]  /*c630*/  ULDC.64 UR6, c[0x0][0xc00] ;  /* 0x0003000000067ab9 */ /* 0x000fc60000000a00 */
[----:B------:R-:W-:Y:S01]  /*c640*/  IMAD.IADD R7, R5, 0x1, R3 ;  /* 0x0000000105077824 */ /* 0x000fe200078e0203 */
[C---:B------:R-:W-:Y:S01]  /*c650*/  LEA R0, P1, R4.reuse, UR6, 0x2 ;  /* 0x0000000604007c11 */ /* 0x040fe2000f8210ff */
[C---:B------:R-:W-:Y:S02]  /*c660*/  VIADD R165, R17.reuse, 0x68 ;  /* 0x0000006811a57836 */ /* 0x040fe40000000000 */
        /* <DEDUP_REMOVED lines=41> */
[----:B------:R-:W-:Y:S01]  /*c900*/  VIADD R187, R17, 0x8 ;  /* 0x0000000811bb7836 */ /* 0x000fe20000000000 */
[----:B012---:R-:W-:Y:S06]  /*c910*/  @P2 BRA `(.L_x_14841) ;  /* 0x0000000800242947 */ /* 0x007fec0003800000 */
        /* <DEDUP_REMOVED lines=8> */
[----:B------:R-:W-:Y:S02]  /*c9a0*/  @!P2 LEA R8, P5, R187, R2, 0x2 ;  /* 0x00000002bb08a211 */ /* 0x000fe400078a10ff */
[----:B------:R-:W-:Y:S02]  /*c9b0*/  @!P3 IMAD.WIDE R4, R17, 0x4, R2 ;  /* 0x000000041104b825 */ /* 0x000fe400078e0202 */
[----:B------:R-:W-:-:S03]  /*c9c0*/  @!P2 LEA.HI.X R9, R187, R3, R188, 0x2, P5 ;  /* 0x00000003bb09a211 */ /* 0x000fc600028f14bc */
        /* <DEDUP_REMOVED lines=69> */
[-C--:B------:R-:W-:Y:S02]  /*ce20*/  @!P1 LEA.HI.X R5, R226, R3.reuse, R158, 0x2, P6 ;  /* 0x00000003e2059211 */ /* 0x080fe400030f149e */
[CC--:B-1----:R-:W-:Y:S02]  /*ce30*/  @!P4 LEA R8, P5, R225.reuse, R2.reuse, 0x2 ;  /* 0x00000002e108c211 */ /* 0x0c2fe400078a10ff */
[-C--:B------:R-:W-:Y:S01]  /*ce40*/  @!P3 LEA R10, P6, R224, R2.reuse, 0x2 ;  /* 0x00000002e00ab211 */ /* 0x080fe200078c10ff */
[----:B------:R0:W-:Y:S01]  /*ce50*/  @!P1 ST.E.64 desc[UR36][R4.64], R96 ;  /* 0x0000006004009985 */ /* 0x0001e2000c101b24 */
[----:B------:R-:W-:Y:S02]  /*ce60*/  @!P4 LEA.HI.X R9, R225, R3, R157, 0x2, P5 ;  /* 0x00000003e109c211 */ /* 0x000fe400028f149d */
[----:B------:R-:W-:Y:S02]  /*ce70*/  ISETP.GE.AND P1, PT, R221, UR6, PT ;  /* 0x00000006dd007c0c */ /* 0x000fe4000bf26270 */
[----:B------:R-:W-:Y:S01]  /*ce80*/  @!P2 LEA R12, P5, R223, R2, 0x2 ;  /* 0x00000002df0ca211 */ /* 0x000fe200078a10ff */
[----:B------:R1:W-:Y:S01]  /*ce90*/  @!P4 ST.E.64 desc[UR36][R8.64], R100 ;  /* 0x000000640800c985 */ /* 0x0003e2000c101b24 */
[----:B------:R-:W-:-:S02]  /*cea0*/  ISETP.GE.AND P4, PT, R220, UR6, PT ;  /* 0x00000006dc007c0c */ /* 0x000fc4000bf86270 */
[-C--:B------:R-:W-:Y:S02]  /*ceb0*/  @!P3 LEA.HI.X R11, R224, R3.reuse, R156, 0x2, P6 ;  /* 0x00000003e00bb211 */ /* 0x080fe400030f149c */
[----:B------:R-:W-:-:S03]  /*cec0*/  @!P2 LEA.HI.X R13, R223, R3, R155, 0x2, P5 ;  /* 0x00000003df0da211 */ /* 0x000fc600028f149b */
[----:B------:R2:W-:Y:S01]  /*ced0*/  @!P3 ST.E.64 desc[UR36][R10.64], R104 ;  /* 0x000000680a00b985 */ /* 0x0005e2000c101b24 */
[----:B------:R-:W-:Y:S02]  /*cee0*/  ISETP.GE.AND P3, PT, R219, UR6, PT ;  /* 0x00000006db007c0c */ /* 0x000fe4000bf66270 */
[CC--:B------:R-:W-:Y:S01]  /*cef0*/  @!P1 LEA R14, P6, R221.reuse, R2.reuse, 0x2 ;  /* 0x00000002dd0e9211 */ /* 0x0c0fe200078c10ff */
[----:B------:R-:W-:Y:S01]  /*cf00*/  @!P2 ST.E.64 desc[UR36][R12.64], R108 ;  /* 0x0000006c0c00a985 */ /* 0x000fe2000c101b24 */
[----:B------:R-:W-:Y:S02]  /*cf10*/  ISETP.GE.AND P2, PT, R218, UR6, PT ;  /* 0x00000006da007c0c */ /* 0x000fe4000bf46270 */
[----:B------:R-:W-:Y:S02]  /*cf20*/  @!P1 LEA.HI.X R15, R221, R3, R154, 0x2, P6 ;  /* 0x00000003dd0f9211 */ /* 0x000fe400030f149a */
[----:B0-----:R-:W-:-:S03]  /*cf30*/  @!P4 LEA R4, P5, R220, R2, 0x2 ;  /* 0x00000002dc04c211 */ /* 0x001fc600078a10ff */
[----:B------:R0:W-:Y:S01]  /*cf40*/  @!P1 ST.E.64 desc[UR36][R14.64], R112 ;  /* 0x000000700e009985 */ /* 0x0001e2000c101b24 */
[-C--:B------:R-:W-:Y:S02]  /*cf50*/  @!P4 LEA.HI.X R5, R220, R3.reuse, R153, 0x2, P5 ;  /* 0x00000003dc05c211 */ /* 0x080fe400028f1499 */
[----:B------:R-:W-:Y:S02]  /*cf60*/  ISETP.GE.AND P1, PT, R217, UR6, PT ;  /* 0x00000006d9007c0c */ /* 0x000fe4000bf26270 */
[CC--:B-1----:R-:W-:Y:S01]  /*cf70*/  @!P3 LEA R8, P6, R219.reuse, R2.reuse, 0x2 ;  /* 0x00000002db08b211 */ /* 0x0c2fe200078c10ff */
[----:B------:R1:W-:Y:S01]  /*cf80*/  @!P4 ST.E.64 desc[UR36][R4.64], R116 ;  /* 0x000000740400c985 */ /* 0x0003e2000c101b24 */
[C---:B--2---:R-:W-:Y:S02]  /*cf90*/  @!P2 LEA R10, P4, R218.reuse, R2, 0x2 ;  /* 0x00000002da0aa211 */ /* 0x044fe400078810ff */
[-C--:B------:R-:W-:Y:S02]  /*cfa0*/  @!P3 LEA.HI.X R9, R219, R3.reuse, R152, 0x2, P6 ;  /* 0x00000003db09b211 */ /* 0x080fe400030f1498 */
[----:B------:R-:W-:-:S02]  /*cfb0*/  @!P2 LEA.HI.X R11, R218, R3, R22, 0x2, P4 ;  /* 0x00000003da0ba211 */ /* 0x000fc400020f1416 */
[----:B------:R-:W-:Y:S01]  /*cfc0*/  ISETP.GE.AND P4, PT, R215, UR6, PT ;  /* 0x00000006d7007c0c */ /* 0x000fe2000bf86270 */
[----:B------:R2:W-:Y:S01]  /*cfd0*/  @!P3 ST.E.64 desc[UR36][R8.64], R120 ;  /* 0x000000780800b985 */ /* 0x0005e2000c101b24 */
[----:B------:R-:W-:Y:S01]  /*cfe0*/  ISETP.GE.AND P3, PT, R19, UR6, PT ;  /* 0x0000000613007c0c */ /* 0x000fe2000bf66270 */
[----:B0-----:R-:W-:Y:S01]  /*cff0*/  VIADD R15, R17, 0xf8 ;  /* 0x000000f8110f7836 */ /* 0x001fe20000000000 */
[----:B------:R-:W-:Y:S01]  /*d000*/  @!P1 LEA R12, P5, R217, R2, 0x2 ;  /* 0x00000002d90c9211 */ /* 0x000fe200078a10ff */
[----:B------:R0:W-:Y:S01]  /*d010*/  @!P2 ST.E.64 desc[UR36][R10.64], R124 ;  /* 0x0000007c0a00a985 */ /* 0x0001e2000c101b24 */
[----:B------:R-:W-:Y:S02]  /*d020*/  ISETP.GE.AND P2, PT, R23, UR6, PT ;  /* 0x0000000617007c0c */ /* 0x000fe4000bf46270 */
[----:B------:R-:W-:Y:S02]  /*d030*/  @!P1 LEA.HI.X R13, R217, R3, R20, 0x2, P5 ;  /* 0x00000003d90d9211 */ /* 0x000fe400028f1414 */
[----:B-1----:R-:W-:-:S02]  /*d040*/  SHF.R.S32.HI R5, RZ, 0x1f, R19 ;  /* 0x0000001fff057819 */ /* 0x002fc40000011413 */
[----:B------:R-:W-:Y:S01]  /*d050*/  SHF.R.S32.HI R14, RZ, 0x1f, R15 ;  /* 0x0000001fff0e7819 */ /* 0x000fe2000001140f */
[----:B------:R1:W-:Y:S01]  /*d060*/  @!P1 ST.E.64 desc[UR36][R12.64], R128 ;  /* 0x000000800c009985 */ /* 0x0003e2000c101b24 */
[----:B------:R-:W-:Y:S02]  /*d070*/  ISETP.GE.AND P1, PT, R21, UR6, PT ;  /* 0x0000000615007c0c */ /* 0x000fe4000bf26270 */
[----:B--2---:R-:W-:Y:S02]  /*d080*/  SHF.R.S32.HI R9, RZ, 0x1f, R215 ;  /* 0x0000001fff097819 */ /* 0x004fe400000114d7 */
[-C--:B------:R-:W-:Y:S02]  /*d090*/  @!P4 LEA R8, P5, R215, R2.reuse, 0x2 ;  /* 0x00000002d708c211 */ /* 0x080fe400078a10ff */
[----:B------:R-:W-:Y:S02]  /*d0a0*/  @!P3 LEA R4, P6, R19, R2, 0x2 ;  /* 0x000000021304b211 */ /* 0x000fe400078c10ff */
[----:B------:R-:W-:-:S02]  /*d0b0*/  @!P4 LEA.HI.X R9, R215, R3, R9, 0x2, P5 ;  /* 0x00000003d709c211 */ /* 0x000fc400028f1409 */
[----:B------:R-:W-:Y:S02]  /*d0c0*/  ISETP.GE.AND P5, PT, R15, UR6, PT ;  /* 0x000000060f007c0c */ /* 0x000fe4000bfa6270 */
[-C--:B------:R-:W-:Y:S01]  /*d0d0*/  @!P3 LEA.HI.X R5, R19, R3.reuse, R5, 0x2, P6 ;  /* 0x000000031305b211 */ /* 0x080fe200030f1405 */
[----:B------:R2:W-:Y:S01]  /*d0e0*/  @!P4 ST.E.64 desc[UR36][R8.64], R132 ;  /* 0x000000840800c985 */ /* 0x0005e2000c101b24 */
[----:B0-----:R-:W-:Y:S02]  /*d0f0*/  SHF.R.S32.HI R11, RZ, 0x1f, R23 ;  /* 0x0000001fff0b7819 */ /* 0x001fe40000011417 */
[C---:B------:R-:W-:Y:S01]  /*d100*/  @!P2 LEA R10, P6, R23.reuse, R2, 0x2 ;  /* 0x00000002170aa211 */ /* 0x040fe200078c10ff */
[----:B------:R2:W-:Y:S01]  /*d110*/  @!P3 ST.E.64 desc[UR36][R4.64], R136 ;  /* 0x000000880400b985 */ /* 0x0005e2000c101b24 */
[----:B-1----:R-:W-:Y:S02]  /*d120*/  SHF.R.S32.HI R13, RZ, 0x1f, R21 ;  /* 0x0000001fff0d7819 */ /* 0x002fe40000011415 */
[----:B------:R-:W-:-:S02]  /*d130*/  @!P2 LEA.HI.X R11, R23, R3, R11, 0x2, P6 ;  /* 0x00000003170ba211 */ /* 0x000fc400030f140b */
[----:B------:R-:W-:-:S03]  /*d140*/  @!P1 LEA R12, P6, R21, R2, 0x2 ;  /* 0x00000002150c9211 */ /* 0x000fc600078c10ff */
[----:B------:R2:W-:Y:S01]  /*d150*/  @!P2 ST.E.64 desc[UR36][R10.64], R140 ;  /* 0x0000008c0a00a985 */ /* 0x0005e2000c101b24 */
[----:B------:R-:W-:Y:S02]  /*d160*/  @!P1 LEA.HI.X R13, R21, R3, R13, 0x2, P6 ;  /* 0x00000003150d9211 */ /* 0x000fe400030f140d */
[----:B------:R-:W-:-:S03]  /*d170*/  @!P5 LEA R2, P6, R15, R2, 0x2 ;  /* 0x000000020f02d211 */ /* 0x000fc600078c10ff */
[----:B------:R2:W-:Y:S01]  /*d180*/  @!P1 ST.E.64 desc[UR36][R12.64], R144 ;  /* 0x000000900c009985 */ /* 0x0005e2000c101b24 */
[----:B------:R-:W-:-:S05]  /*d190*/  @!P5 LEA.HI.X R3, R15, R3, R14, 0x2, P6 ;  /* 0x000000030f03d211 */ /* 0x000fca00030f140e */
[----:B------:R2:W-:Y:S04]  /*d1a0*/  @!P5 ST.E.64 desc[UR36][R2.64], R148 ;  /* 0x000000940200d985 */ /* 0x0005e8000c101b24 */
.L_x_14841:
[----:B------:R-:W-:Y:S05]  /*d1b0*/  BSYNC B1 ;  /* 0x0000000000017941 */ /* 0x000fea0003800000 */
.L_x_14840:
[----:B--2---:R0:W1:Y:S04]  /*d1c0*/  SHFL.IDX PT, R3, R7, 0x1, 0x1c1f ;  /* 0x003c1f0007037f89 */ /* 0x00406800000e0000 */
[----:B------:R0:W2:Y:S01]  /*d1d0*/  SHFL.IDX PT, R2, R0, 0x1, 0x1c1f ;  /* 0x003c1f0000027f89 */ /* 0x0000a200000e0000 */
[----:B------:R-:W-:Y:S05]  /*d1e0*/  @P0 BRA `(.L_x_14839) ;  /* 0x0000001400d00947 */ /* 0x000fea0003800000 */
[----:B------:R-:W-:Y:S01]  /*d1f0*/  ULDC UR6, c[0x0][0xbc8] ;  /* 0x0002f20000067ab9 */ /* 0x000fe20000000800 */
[----:B------:R-:W-:Y:S01]  /*d200*/  VIADD R21, R17, 0xe0 ;  /* 0x000000e011157836 */ /* 0x000fe20000000000 */
[----:B------:R-:W-:Y:S01]  /*d210*/  ISETP.GE.AND P5, PT, R187, UR6, PT ;  /* 0x00000006bb007c0c */ /* 0x000fe2000bfa6270 */
[C---:B0-----:R-:W-:Y:S01]  /*d220*/  VIADD R7, R17.reuse, 0xe8 ;  /* 0x000000e811077836 */ /* 0x041fe20000000000 */
[----:B------:R-:W-:Y:S02]  /*d230*/  ISETP.GE.AND P4, PT, R17, UR6, PT ;  /* 0x0000000611007c0c */ /* 0x000fe4000bf86270 */
[----:B------:R-:W-:Y:S02]  /*d240*/  ISETP.GE.AND P2, PT, R185, UR6, PT ;  /* 0x00000006b9007c0c */ /* 0x000fe4000bf46270 */
[----:B------:R-:W-:Y:S02]  /*d250*/  ISETP.GE.AND P1, PT, R183, UR6, PT ;  /* 0x00000006b7007c0c */ /* 0x000fe4000bf26270 */
[----:B------:R-:W-:-:S02]  /*d260*/  ISETP.GE.AND P0, PT, R181, UR6, PT ;  /* 0x00000006b5007c0c */ /* 0x000fc4000bf06270 */
[----:B------:R-:W-:-:S03]  /*d270*/  SHF.R.S32.HI R0, RZ, 0x1f, R215 ;  /* 0x0000001fff007819 */ /* 0x000fc600000114d7 */
[-C--:B--2---:R-:W-:Y:S02]  /*d280*/  @!P5 LEA R8, P3, R187, R2.reuse, 0x2 ;  /* 0x00000002bb08d211 */ /* 0x084fe400078610ff */
[----:B-1----:R-:W-:Y:S02]  /*d290*/  @!P4 IMAD.WIDE R4, R17, 0x4, R2 ;  /* 0x000000041104c825 */ /* 0x002fe400078e0202 */
        /* <DEDUP_REMOVED lines=42> */
[-C--:B----4-:R-:W-:Y:S02]  /*d540*/  @!P4 LEA R8, P2, R166, R2.reuse, 0x2 ;  /* 0x00000002a608c211 */ /* 0x090fe400078410ff */
        /* <DEDUP_REMOVED lines=85> */
.L_x_14830:
        /* <DEDUP_REMOVED lines=26> */
.L_x_14842:
[----:B------:R-:W-:Y:S01]  /*dc40*/  BSSY B1, `(.L_x_14843) ;  /* 0x0000039000017945 */ /* 0x000fe20003800000 */
[----:B------:R-:W-:Y:S02]  /*dc50*/  SEL R23, R212, RZ, !P0 ;  /* 0x000000ffd4177207 */ /* 0x000fe40004000000 */
[----:B------:R-:W-:Y:S02]  /*dc60*/  SEL R216, R216, RZ, !P0 ;  /* 0x000000ffd8d87207 */ /* 0x000fe40004000000 */
[----:B-----5:R-:W-:Y:S01]  /*dc70*/  SHF.R.S32.HI R20, RZ, 0x1f, R7 ;  /* 0x0000001fff147819 */ /* 0x020fe20000011407 */
[----:B------:R-:W-:Y:S06]  /*dc80*/  @P3 BRA `(.L_x_14844) ;  /* 0x0000000000d03947 */ /* 0x000fec0003800000 */
        /* <DEDUP_REMOVED lines=8> */
[----:B------:R-:W2:Y:S01]  /*dd10*/  LDL.LU R24, [R1+0x20] ;  /* 0x0000200001187983 */ /* 0x000ea20000300800 */
[----:B------:R-:W-:Y:S01]  /*dd20*/  ISETP.NE.AND P1, PT, R29, 0x1, PT ;  /* 0x000000011d00780c */ /* 0x000fe20003f25270 */
[----:B------:R-:W-:Y:S01]  /*dd30*/  IMAD.MOV.U32 R18, RZ, RZ, 0xab8 ;  /* 0x00000ab8ff127424 */ /* 0x000fe200078e00ff */
[----:B------:R-:W-:Y:S01]  /*dd40*/  ISETP.GT.AND P0, PT, R214, 0x1, PT ;  /* 0x00000001d600780c */ /* 0x000fe20003f04270 */
[----:B------:R-:W0:Y:S01]  /*dd50*/  LDC.64 R26, c[0x0][0xca8] ;  /* 0x00032a00ff1a7b82 */ /* 0x000e220000000a00 */
[----:B------:R-:W-:Y:S02]  /*dd60*/  IMAD.MOV.U32 R15, RZ, RZ, R25 ;  /* 0x000000ffff0f7224 */ /* 0x000fe400078e0019 */
[----:B------:R-:W-:-:S05]  /*dd70*/  SEL R18, R18, 0xa78, P0 ;  /* 0x00000a7812127807 */ /* 0x000fca0000000000 */
[----:B------:R-:W1:Y:S08]  /*dd80*/  LDC.64 R4, c[0x0][R18+0x220] ;  /* 0x0000880012047b82 */ /* 0x000e700000000a00 */
[----:B------:R-:W3:Y:S08]  /*dd90*/  @P1 LDC R14, c[0x0][0xcec] ;  /* 0x00033b00ff0e1b82 */ /* 0x000ef00000000800 */
[----:B------:R-:W4:Y:S08]  /*dda0*/  LDC.64 R2, c[0x0][R18+0x218] ;  /* 0x0000860012027b82 */ /* 0x000f300000000a00 */
[----:B------:R-:W5:Y:S01]  /*ddb0*/  @P1 LDC R21, c[0x0][0xcf0] ;  /* 0x00033c00ff151b82 */ /* 0x000f620000000800 */
[----:B-1----:R-:W-:-:S02]  /*ddc0*/  IMAD R5, R5, R23, RZ ;  /* 0x0000001705057224 */ /* 0x002fc400078e02ff */
[----:B------:R-:W-:-:S05]  /*ddd0*/  IMAD.WIDE.U32 R12, R4, R23, RZ ;  /* 0x00000017040c7225 */ /* 0x000fca00078e00ff */
[----:B------:R-:W1:Y:S01]  /*dde0*/  LDC.64 R8, c[0x0][R18+0x228] ;  /* 0x00008a0012087b82 */ /* 0x000e620000000a00 */
[----:B---3--:R-:W-:-:S07]  /*ddf0*/  @P1 IMAD.HI.U32 R14, R25, R14, RZ ;  /* 0x0000000e190e1227 */ /* 0x008fce00078e00ff */
[----:B------:R-:W3:Y:S01]  /*de00*/  LDC.64 R10, c[0x0][R18+0x210] ;  /* 0x00008400120a7b82 */ /* 0x000ee20000000a00 */
[-C--:B----4-:R-:W-:Y:S02]  /*de10*/  IMAD R19, R3, R213.reuse, RZ ;  /* 0x000000d503137224 */ /* 0x090fe400078e02ff */
[----:B------:R-:W-:-:S04]  /*de20*/  IMAD.WIDE.U32 R2, R2, R213, RZ ;  /* 0x000000d502027225 */ /* 0x000fc800078e00ff */
[----:B------:R-:W-:Y:S01]  /*de30*/  IMAD.IADD R19, R3, 0x1, R19 ;  /* 0x0000000103137824 */ /* 0x000fe200078e0213 */
[----:B-----5:R-:W-:Y:S01]  /*de40*/  @P1 SHF.R.U32.HI R15, RZ, R21, R14 ;  /* 0x00000015ff0f1219 */ /* 0x020fe2000001160e */
[----:B------:R-:W-:Y:S01]  /*de50*/  IMAD R21, R4, R216, R5 ;  /* 0x000000d804157224 */ /* 0x000fe200078e0205 */
[----:B0-----:R-:W0:Y:S01]  /*de60*/  @!P0 LDC R26, c[0x0][0xc50] ;  /* 0x00031400ff1a8b82 */ /* 0x001e220000000800 */
[----:B------:R-:W-:Y:S02]  /*de70*/  IADD3 R4, P1, P3, R12, R2, R7 ;  /* 0x000000020c047210 */ /* 0x000fe40007b3e007 */
[----:B------:R-:W-:Y:S02]  /*de80*/  IMAD.IADD R21, R13, 0x1, R21 ;  /* 0x000000010d157824 */ /* 0x000fe400078e0215 */
[----:B------:R-:W-:-:S03]  /*de90*/  IMAD.MOV R12, RZ, RZ, -R15 ;  /* 0x000000ffff0c7224 */ /* 0x000fc600078e0a0f */
[----:B------:R-:W4:Y:S01]  /*dea0*/  @!P0 LDC R27, c[0x0][0xc54] ;  /* 0x00031500ff1b8b82 */ /* 0x000f220000000800 */
[----:B--2---:R-:W-:-:S05]  /*deb0*/  SEL R5, R24, RZ, P0 ;  /* 0x000000ff18057207 */ /* 0x004fca0000000000 */
[----:B-1----:R-:W-:Y:S01]  /*dec0*/  IMAD.WIDE.U32 R2, R8, R5, RZ ;  /* 0x0000000508027225 */ /* 0x002fe200078e00ff */
[----:B------:R-:W-:-:S03]  /*ded0*/  IADD3.X R8, R21, R19, R20, P1, P3 ;  /* 0x0000001315087210 */ /* 0x000fc60000fe6414 */
[----:B------:R-:W-:Y:S01]  /*dee0*/  IMAD R9, R9, R5, RZ ;  /* 0x0000000509097224 */ /* 0x000fe200078e02ff */
[----:B------:R-:W-:Y:S01]  /*def0*/  IADD3 R2, P0, P1, R15, R4, R2 ;  /* 0x000000040f027210 */ /* 0x000fe2000791e002 */
[----:B------:R-:W-:Y:S01]  /*df00*/  IMAD R5, R29, R12, R25 ;  /* 0x0000000c1d057224 */ /* 0x000fe200078e0219 */
[----:B------:R-:W-:Y:S01]  /*df10*/  SHF.R.S32.HI R15, RZ, 0x1f, R15 ;  /* 0x0000001fff0f7819 */ /* 0x000fe2000001140f */
[----:B------:R-:W-:Y:S02]  /*df20*/  IMAD.IADD R9, R3, 0x1, R9 ;  /* 0x0000000103097824 */ /* 0x000fe400078e0209 */
[----:B---3--:R-:W-:-:S03]  /*df30*/  IMAD R4, R11, R5, RZ ;  /* 0x000000050b047224 */ /* 0x008fc600078e02ff */
[----:B------:R-:W-:Y:S02]  /*df40*/  IADD3.X R3, R15, R8, R9, P0, P1 ;  /* 0x000000080f037210 */ /* 0x000fe400007e2409 */
[----:B------:R-:W-:Y:S01]  /*df50*/  SHF.R.S32.HI R9, RZ, 0x1f, R5 ;  /* 0x0000001fff097819 */ /* 0x000fe20000011405 */
[----:B------:R-:W-:-:S04]  /*df60*/  IMAD.WIDE.U32 R2, R10, R5, R2 ;  /* 0x000000050a027225 */ /* 0x000fc800078e0002 */
[----:B------:R-:W-:Y:S01]  /*df70*/  IMAD R9, R10, R9, R4 ;  /* 0x000000090a097224 */ /* 0x000fe200078e0204 */
[----:B0-----:R-:W-:-:S03]  /*df80*/  LEA R4, P0, R2, R26, 0x2 ;  /* 0x0000001a02047211 */ /* 0x001fc600078010ff */
[----:B------:R-:W-:-:S05]  /*df90*/  IMAD.IADD R3, R3, 0x1, R9 ;  /* 0x0000000103037824 */ /* 0x000fca00078e0209 */
[----:B----4-:R-:W-:Y:S01]  /*dfa0*/  LEA.HI.X R5, R2, R27, R3, 0x2, P0 ;  /* 0x0000001b02057211 */ /* 0x010fe200000f1403 */
[----:B------:R-:W-:-:S05]  /*dfb0*/  IMAD.MOV.U32 R3, RZ, RZ, -0x800000 ;  /* 0xff800000ff037424 */ /* 0x000fca00078e00ff */
[----:B------:R0:W-:Y:S02]  /*dfc0*/  STG.E desc[UR36][R4.64], R3 ;  /* 0x0000000304007986 */ /* 0x0001e4000c101924 */
.L_x_14844:
[----:B------:R-:W-:Y:S05]  /*dfd0*/  BSYNC B1 ;  /* 0x0000000000017941 */ /* 0x000fea0003800000 */
.L_x_14843:
[----:B------:R-:W-:Y:S05]  /*dfe0*/  @P2 BRA `(.L_x_14839) ;  /* 0x0000000800502947 */ /* 0x000fea0003800000 */
[----:B------:R-:W1:Y:S01]  /*dff0*/  LDC R11, c[0x0][0xce8] ;  /* 0x00033a00ff0b7b82 */ /* 0x000e620000000800 */
[----:B0-----:R-:W-:Y:S01]  /*e000*/  SHF.R.S32.HI R3, RZ, 0x1f, R22 ;  /* 0x0000001fff037819 */ /* 0x001fe20000011416 */
[----:B------:R-:W-:Y:S01]  /*e010*/  ULDC.64 UR6, c[0x0][0xba0] ;  /* 0x0002e80000067ab9 */ /* 0x000fe20000000a00 */
[----:B------:R-:W-:Y:S01]  /*e020*/  R2UR UR8, R206 ;  /* 0x00000000ce0872ca */ /* 0x000fe200000e0000 */
[----:B------:R-:W-:Y:S01]  /*e030*/  IMAD R2, R20, UR6, RZ ;  /* 0x0000000614027c24 */ /* 0x000fe2000f8e02ff */
[----:B------:R-:W-:Y:S01]  /*e040*/  LEA.HI R4, R3, R22, RZ, 0x3 ;  /* 0x0000001603047211 */ /* 0x000fe200078f18ff */
[----:B------:R-:W-:Y:S02]  /*e050*/  BSSY B1, `(.L_x_14845) ;  /* 0x000004b000017945 */ /* 0x000fe40003800000 */
[C---:B------:R-:W-:Y:S01]  /*e060*/  IMAD R5, R7.reuse, UR7, R2 ;  /* 0x0000000707057c24 */ /* 0x040fe2000f8e0202 */
[----:B------:R-:W-:Y:S01]  /*e070*/  LOP3.LUT R9, R4, 0xfffffff8, RZ, 0xc0, !PT ;  /* 0xfffffff804097812 */ /* 0x000fe200078ec0ff */
[----:B------:R-:W-:Y:S01]  /*e080*/  IMAD.WIDE.U32 R2, R7, UR6, RZ ;  /* 0x0000000607027c25 */ /* 0x000fe2000f8e00ff */
[----:B------:R-:W-:Y:S01]  /*e090*/  SHF.R.S32.HI R15, RZ, 0x3, R4 ;  /* 0x00000003ff0f7819 */ /* 0x000fe20000011404 */
[----:B------:R-:W-:-:S02]  /*e0a0*/  ULDC.64 UR6, c[0x0][0xbe8] ;  /* 0x0002fa0000067ab9 */ /* 0x000fc40000000a00 */
[----:B------:R-:W-:Y:S02]  /*e0b0*/  IMAD.IADD R22, R22, 0x1, -R9 ;  /* 0x0000000116167824 */ /* 0x000fe400078e0a09 */
[----:B------:R-:W-:Y:S02]  /*e0c0*/  IMAD.IADD R3, R3, 0x1, R5 ;  /* 0x0000000103037824 */ /* 0x000fe400078e0205 */
[----:B------:R-:W-:Y:S02]  /*e0d0*/  IMAD R4, R22, 0x20, R15 ;  /* 0x0000002016047824 */ /* 0x000fe400078e020f */
[----:B------:R-:W-:Y:S01]  /*e0e0*/  IMAD.WIDE.U32 R2, R213, UR6, R2 ;  /* 0x00000006d5027c25 */ /* 0x000fe2000f8e0002 */
[----:B-1----:R-:W-:-:S03]  /*e0f0*/  ISETP.NE.AND P0, PT, R11, 0x1, PT ;  /* 0x000000010b00780c */ /* 0x002fc60003f05270 */
[----:B------:R-:W-:Y:S02]  /*e100*/  VIADD R9, R4, UR8 ;  /* 0x0000000804097c36 */ /* 0x000fe40008000000 */
[----:B------:R-:W-:Y:S01]  /*e110*/  IMAD R3, R213, UR7, R3 ;  /* 0x00000007d5037c24 */ /* 0x000fe2000f8e0203 */
[----:B------:R-:W-:Y:S01]  /*e120*/  ULDC.64 UR6, c[0x0][0xbf0] ;  /* 0x0002fc0000067ab9 */ /* 0x000fe20000000a00 */
[----:B------:R-:W-:Y:S02]  /*e130*/  IMAD.MOV.U32 R5, RZ, RZ, R9 ;  /* 0x000000ffff057224 */ /* 0x000fe400078e0009 */
[----:B------:R-:W-:Y:S02]  /*e140*/  IMAD R7, R216, UR6, RZ ;  /* 0x00000006d8077c24 */ /* 0x000fe4000f8e02ff */
[C---:B------:R-:W-:Y:S02]  /*e150*/  IMAD.WIDE.U32 R2, R23.reuse, UR6, R2 ;  /* 0x0000000617027c25 */ /* 0x040fe4000f8e0002 */
[----:B------:R-:W0:Y:S02]  /*e160*/  @P0 LDC R8, c[0x0][0xcec] ;  /* 0x00033b00ff080b82 */ /* 0x000e240000000800 */
[----:B------:R-:W-:Y:S01]  /*e170*/  IMAD R7, R23, UR7, R7 ;  /* 0x0000000717077c24 */ /* 0x000fe2000f8e0207 */
[----:B------:R-:W-:-:S03]  /*e180*/  ULDC.64 UR6, c[0x0][0xbe0] ;  /* 0x0002f80000067ab9 */ /* 0x000fc60000000a00 */
[----:B------:R-:W-:Y:S02]  /*e190*/  IMAD.IADD R3, R3, 0x1, R7 ;  /* 0x0000000103037824 */ /* 0x000fe400078e0207 */
[----:B------:R-:W1:Y:S01]  /*e1a0*/  @P0 LDC R13, c[0x0][0xcf0] ;  /* 0x00033c00ff0d0b82 */ /* 0x000e620000000800 */
[----:B0-----:R-:W-:-:S05]  /*e1b0*/  @P0 IMAD.HI.U32 R4, R9, R8, RZ ;  /* 0x0000000809040227 */ /* 0x001fca00078e00ff */
[----:B-1----:R-:W-:-:S04]  /*e1c0*/  @P0 SHF.R.U32.HI R5, RZ, R13, R4 ;  /* 0x0000000dff050219 */ /* 0x002fc80000011604 */
        /* <DEDUP_REMOVED lines=8> */
[----:B------:R-:W-:Y:S01]  /*e250*/  ULDC.64 UR6, c[0x0][0xbd8] ;  /* 0x0002f60000067ab9 */ /* 0x000fe20000000a00 */
        /* <DEDUP_REMOVED lines=42> */
.L_x_14846:
[----:B------:R-:W-:Y:S05]  /*e500*/  BSYNC B1 ;  /* 0x0000000000017941 */ /* 0x000fea0003800000 */
.L_x_14845:
        /* <DEDUP_REMOVED lines=21> */
.L_x_14848:
[----:B------:R-:W-:Y:S05]  /*e660*/  BSYNC B1 ;  /* 0x0000000000017941 */ /* 0x000fea0003800000 */
.L_x_14847:
        /* <DEDUP_REMOVED lines=21> */
.L_x_14850:
[----:B------:R-:W-:Y:S05]  /*e7c0*/  BSYNC B1 ;  /* 0x0000000000017941 */ /* 0x000fea0003800000 */
.L_x_14849:
        /* <DEDUP_REMOVED lines=22> */
.L_x_14839:
[----:B------:R-:W-:Y:S05]  /*e930*/  BSYNC B0 ;  /* 0x0000000000007941 */ /* 0x000fea0003800000 */
.L_x_14829:
[----:B------:R-:W-:Y:S02]  /*e940*/  ULDC UR6, c[0x0][0xd3c] ;  /* 0x00034f0000067ab9 */ /* 0x000fe40000000800 */
[----:B------:R-:W-:-:S06]  /*e950*/  UISETP.GE.AND UP0, UPT, UR5, UR6, UPT ;  /* 0x000000060500728c */ /* 0x000fcc000bf06270 */
[----:B------:R-:W-:-:S13]  /*e960*/  PLOP3.LUT P0, PT, PT, PT, UP0, 0x80, 0x0 ;  /* 0x000000000000781c */ /* 0x000fda0003f0f008 */
[----:B------:R-:W-:Y:S05]  /*e970*/  @!P0 BRA `(.L_x_14851) ;  /* 0xffffff2400d88947 */ /* 0x000fea000383ffff */
[----:B------:R-:W-:Y:S05]  /*e980*/  EXIT ;  /* 0x000000000000794d */ /* 0x000fea0003800000 */
.L_x_14785:
        /* <DEDUP_REMOVED lines=16> */
.L_x_14852:
        /* <DEDUP_REMOVED lines=43> */
.L_x_14856:
        /* <DEDUP_REMOVED lines=35> */
.L_x_14854:
        /* <DEDUP_REMOVED lines=13> */
.L_x_14857:
        /* <DEDUP_REMOVED lines=62> */
.L_x_14858:
        /* <DEDUP_REMOVED lines=61> */
.L_x_14859:
[----:B------:R-:W-:-:S05]  /*f7f0*/  LOP3.LUT R25, RZ, R2, RZ, 0x33, !PT ;  /* 0x00000002ff197212 */ /* 0x000fca00078e33ff */
[----:B------:R-:W-:Y:S01]  /*f800*/  IMAD.IADD R25, R6, 0x1, R25 ;  /* 0x0000000106197824 */ /* 0x000fe200078e0219 */
[----:B------:R-:W-:Y:S06]  /*f810*/  BRA `(.L_x_14860) ;  /* 0x0000000000147947 */ /* 0x000fec0003800000 */
.L_x_14855:
[----:B------:R-:W-:Y:S01]  /*f820*/  ULDC UR4, c[0x0][0xd3c] ;  /* 0x00034f0000047ab9 */ /* 0x000fe20000000800 */
[----:B------:R-:W-:Y:S02]  /*f830*/  IMAD.MOV.U32 R25, RZ, RZ, RZ ;  /* 0x000000ffff197224 */ /* 0x000fe400078e00ff */
[----:B------:R-:W-:Y:S02]  /*f840*/  IMAD.U32 R24, RZ, RZ, UR6 ;  /* 0x00000006ff187e24 */ /* 0x000fe4000f8e00ff */
[----:B------:R-:W-:Y:S02]  /*f850*/  IMAD.MOV.U32 R26, RZ, RZ, RZ ;  /* 0x000000ffff1a7224 */ /* 0x000fe400078e00ff */
[----:B------:R-:W-:-:S07]  /*f860*/  IMAD.U32 R27, RZ, RZ, UR4 ;  /* 0x00000004ff1b7e24 */ /* 0x000fce000f8e00ff */
.L_x_14860:
[----:B------:R-:W-:-:S13]  /*f870*/  ISETP.NE.AND P0, PT, R7, RZ, PT ;  /* 0x000000ff0700720c */ /* 0x000fda0003f05270 */
[----:B------:R-:W0:Y:S01]  /*f880*/  @!P0 S2R R3, SR_CgaCtaId ;  /* 0x0000000000038919 */ /* 0x000e220000008800 */
[----:B------:R-:W-:-:S04]  /*f890*/  @!P0 MOV R2, 0x400 ;  /* 0x0000040000028802 */ /* 0x000fc80000000f00 */
[----:B0-----:R-:W-:-:S05]  /*f8a0*/  @!P0 LEA R2, R3, R2, 0x18 ;  /* 0x0000000203028211 */ /* 0x001fca00078ec0ff */
[----:B------:R1:W-:Y:S01]  /*f8b0*/  @!P0 STS.128 [R2+0x324d0], R24 ;  /* 0x0324d01802008388 */ /* 0x0003e20000000c00 */
[----:B------:R-:W-:Y:S06]  /*f8c0*/  BAR.ARV 0x5, 0x180 ;  /* 0x0146000000007b1d */ /* 0x000fec0000002000 */
.L_x_14853:
        /* <DEDUP_REMOVED lines=31> */
.L_x_14930:
        /* <DEDUP_REMOVED lines=48> */
.L_x_14862:
        /* <DEDUP_REMOVED lines=9> */
.L_x_14863:
        /* <DEDUP_REMOVED lines=9> */
.L_x_14864:
        /* <DEDUP_REMOVED lines=13> */
[----:B------:R-:W-:-:S04]  /*ffb0*/  VIADD R2, R19, 0x5f ;  /* 0x0000005f13027836 */ /* 0x000fc80000000000 */
[----:B------:R-:W-:Y:S01]  /*ffc0*/  IMAD.HI R2, R2, 0x2aaaaaab, RZ ;  /* 0x2aaaaaab02027827 */ /* 0x000fe200078e02ff */
[----:B---3--:R-:W-:-:S05]  /*ffd0*/  IADD3 R3, R19, 0x60, -R4 ;  /* 0x0000006013037810 */ /* 0x008fca0007ffe804 */
        /* <DEDUP_REMOVED lines=44> */
.L_x_14866:
[----:B------:R-:W-:Y:S05]  /*102a0*/  BSYNC B0 ;  /* 0x0000000000007941 */ /* 0x000fea0003800000 */
.L_x_14865:
        /* <DEDUP_REMOVED lines=23> */
.L_x_14868:
        /* <DEDUP_REMOVED lines=20> */
.L_x_14871:
[----:B------:R-:W-:Y:S05]  /*10560*/  BSYNC B6 ;  /* 0x0000000000067941 */ /* 0x000fea0003800000 */
.L_x_14870:
        /* <DEDUP_REMOVED lines=20> */
.L_x_14874:
        /* <DEDUP_REMOVED lines=15> */
.L_x_14873:
[----:B------:R-:W-:Y:S05]  /*107a0*/  BSYNC B6 ;  /* 0x0000000000067941 */ /* 0x000fea0003800000 */
.L_x_14872:
        /* <DEDUP_REMOVED lines=9> */
[----:B------:R3:W5:Y:S01]  /*10840*/  @P0 LDG.E R29, desc[UR36][R2.64] ;  /* 0x00000024021d0981 */ /* 0x000762000c1e1900 */
[----:B------:R-:W-:Y:S01]  /*10850*/  LOP3.LUT R16, R16, 0xfffffffe, RZ, 0xc0, !PT ;  /* 0xfffffffe10107812 */ /* 0x000fe200078ec0ff */
[----:B------:R-:W-:Y:S01]  /*10860*/  UMOV UR5, 0xffffffff ;  /* 0xffffffff00057882 */ /* 0x000fe20000000000 */
[----:B------:R-:W4:Y:S02]  /*10870*/  S2R R21, SR_TID.X ;  /* 0x0000000000157919 */ /* 0x000f240000002100 */
[----:B------:R-:W-:Y:S01]  /*10880*/  LOP3.LUT R16, R16, 0xffffffef, RZ, 0xc0, !PT ;  /* 0xffffffef10107812 */ /* 0x000fe200078ec0ff */
[----:B-1----:R-:W-:-:S05]  /*10890*/  IMAD.SHL.U32 R20, R20, 0x8, RZ ;  /* 0x0000000814147824 */ /* 0x002fca00078e00ff */
[----:B------:R-:W-:-:S04]  /*108a0*/  LOP3.LUT R20, R20, 0x38, RZ, 0xc0, !PT ;  /* 0x0000003814147812 */ /* 0x000fc800078ec0ff */
[C---:B------:R-:W-:Y:S02]  /*108b0*/  LOP3.LUT R4, R20.reuse, 0x40, RZ, 0xfc, !PT ;  /* 0x0000004014047812 */ /* 0x040fe400078efcff */
[----:B------:R-:W-:Y:S02]  /*108c0*/  LOP3.LUT R20, R20, 0x80, RZ, 0xfc, !PT ;  /* 0x0000008014147812 */ /* 0x000fe400078efcff */
[----:B------:R-:W-:Y:S02]  /*108d0*/  ISETP.GE.AND P1, PT, R4, UR4, PT ;  /* 0x0000000404007c0c */ /* 0x000fe4000bf26270 */
[----:B------:R-:W-:Y:S02]  /*108e0*/  ISETP.GE.AND P0, PT, R20, UR4, PT ;  /* 0x0000000414007c0c */ /* 0x000fe4000bf06270 */
[----:B------:R-:W1:Y:S09]  /*108f0*/  S2R R20, SR_TID.X ;  /* 0x0000000000147919 */ /* 0x000e720000002100 */
[----:B------:R-:W-:Y:S01]  /*10900*/  @P1 LOP3.LUT R16, R16, 0x10, RZ, 0xfc, !PT ;  /* 0x0000001010101812 */ /* 0x000fe200078efcff */
[----:B----4-:R-:W-:-:S05]  /*10910*/  IMAD.SHL.U32 R21, R21, 0x8, RZ ;  /* 0x0000000815157824 */ /* 0x010fca00078e00ff */
[----:B------:R-:W-:-:S04]  /*10920*/  LOP3.LUT R21, R21, 0x38, RZ, 0xc0, !PT ;  /* 0x0000003815157812 */ /* 0x000fc800078ec0ff */
[C---:B------:R-:W-:Y:S02]  /*10930*/  ISETP.GE.AND P2, PT, R21.reuse, UR4, PT ;  /* 0x0000000415007c0c */ /* 0x040fe4000bf46270 */
[----:B------:R-:W-:Y:S02]  /*10940*/  LOP3.LUT R21, R21, 0xc0, RZ, 0xfc, !PT ;  /* 0x000000c015157812 */ /* 0x000fe400078efcff */
[----:B-1----:R-:W-:-:S09]  /*10950*/  LOP3.LUT R20, R20, 0x7f, RZ, 0xc0, !PT ;  /* 0x0000007f14147812 */ /* 0x002fd200078ec0ff */
[----:B------:R-:W-:Y:S02]  /*10960*/  @P2 LOP3.LUT R16, R16, 0x1, RZ, 0xfc, !PT ;  /* 0x0000000110102812 */ /* 0x000fe400078efcff */
[----:B------:R-:W-:Y:S02]  /*10970*/  SHF.R.U32.HI R4, RZ, 0x3, R20 ;  /* 0x00000003ff047819 */ /* 0x000fe40000011614 */
[----:B------:R-:W1:Y:S01]  /*10980*/  S2R R20, SR_TID.X ;  /* 0x0000000000147919 */ /* 0x000e620000002100 */
[----:B------:R-:W-:-:S04]  /*10990*/  LOP3.LUT R16, R16, 0xfffffff7, RZ, 0xc0, !PT ;  /* 0xfffffff710107812 */ /* 0x000fc800078ec0ff */
[----:B------:R-:W-:Y:S02]  /*109a0*/  @P0 LOP3.LUT R16, R16, 0x8, RZ, 0xfc, !PT ;  /* 0x0000000810100812 */ /* 0x000fe400078efcff */
[----:B------:R-:W-:Y:S02]  /*109b0*/  ISETP.GE.AND P0, PT, R21, UR4, PT ;  /* 0x0000000415007c0c */ /* 0x000fe4000bf06270 */
[----:B------:R-:W-:-:S11]  /*109c0*/  LOP3.LUT R16, R16, 0xfffffffb, RZ, 0xc0, !PT ;  /* 0xfffffffb10107812 */ /* 0x000fd600078ec0ff */
[----:B------:R-:W-:Y:S01]  /*109d0*/  @P0 LOP3.LUT R16, R16, 0x4, RZ, 0xfc, !PT ;  /* 0x0000000410100812 */ /* 0x000fe200078efcff */
[----:B-1----:R-:W-:-:S05]  /*109e0*/  IMAD.SHL.U32 R20, R20, 0x10, RZ ;  /* 0x0000001014147824 */ /* 0x002fca00078e00ff */
[----:B------:R-:W-:Y:S01]  /*109f0*/  LOP3.LUT R20, R4, 0x70, R20, 0xf8, !PT ;  /* 0x0000007004147812 */ /* 0x000fe200078ef814 */
[----:B--2---:R-:W-:-:S04]  /*10a00*/  VIADD R0, R0, 0xffffffff ;  /* 0xffffffff00007836 */ /* 0x004fc80000000000 */
[----:B------:R-:W-:Y:S01]  /*10a10*/  IMAD R37, R0, 0x60, R20 ;  /* 0x0000006000257824 */ /* 0x000fe200078e0214 */
[----:B0--3--:R-:W-:Y:S06]  /*10a20*/  BRA.DIV UR5, `(.L_x_14875) ;  /* 0x0000005205147947 */ /* 0x009fec000b800000 */
.L_x_14948:
        /* <DEDUP_REMOVED lines=20> */
[----:B------:R-:W-:Y:S01]  /*10b70*/  @!P0 IMAD.IADD R7, R3, 0x1, R7 ;  /* 0x0000000103078824 */ /* 0x000fe200078e0207 */
[----:B------:R-:W-:-:S05]  /*10b80*/  SEL R3, RZ, 0x1, P2 ;  /* 0x00000001ff037807 */ /* 0x000fca0001000000 */
[----:B------:R1:W-:Y:S01]  /*10b90*/  STL [R1+0x20], R3 ;  /* 0x0000200301007387 */ /* 0x0003e20000100800 */
[----:B0-----:R-:W-:-:S04]  /*10ba0*/  @!P0 LEA R4, P1, R2, R4, 0x2 ;  /* 0x0000000402048211 */ /* 0x001fc800078210ff */
[----:B------:R-:W-:Y:S01]  /*10bb0*/  @!P0 LEA.HI.X R5, R2, R5, R7, 0x2, P1 ;  /* 0x0000000502058211 */ /* 0x000fe200008f1407 */
[----:B------:R-:W-:-:S04]  /*10bc0*/  IMAD.MOV R2, RZ, RZ, -R6 ;  /* 0x000000ffff027224 */ /* 0x000fc800078e0a06 */
[----:B------:R-:W-:Y:S01]  /*10bd0*/  IMAD R37, R8, R2, R37 ;  /* 0x0000000208257224 */ /* 0x000fe200078e0225 */
[----:B------:R1:W5:Y:S01]  /*10be0*/  @!P0 LDG.E R36, desc[UR36][R4.64] ;  /* 0x0000002404248981 */ /* 0x000362000c1e1900 */
[----:B------:R-:W-:Y:S01]  /*10bf0*/  IMAD.U32 R2, RZ, RZ, UR38 ;  /* 0x00000026ff027e24 */ /* 0x000fe2000f8e00ff */
[----:B------:R-:W-:Y:S02]  /*10c00*/  ISETP.GT.U32.AND P1, PT, R20, 0x5f, PT ;  /* 0x0000005f1400780c */ /* 0x000fe40003f24070 */
[----:B------:R-:W-:Y:S02]  /*10c10*/  LOP3.LUT R16, R16, 0xfffffbff, RZ, 0xc0, !PT ;  /* 0xfffffbff10107812 */ /* 0x000fe400078ec0ff */
[----:B------:R-:W-:Y:S02]  /*10c20*/  ISETP.NE.AND P0, PT, R2, 0x3, PT ;  /* 0x000000030200780c */ /* 0x000fe40003f05270 */
[----:B------:R-:W-:-:S11]  /*10c30*/  LOP3.LUT R26, R26, 0xffff, RZ, 0xc0, !PT ;  /* 0x0000ffff1a1a7812 */ /* 0x000fd600078ec0ff */
[----:B------:R-:W-:-:S04]  /*10c40*/  @P0 LOP3.LUT R16, R16, 0x400, RZ, 0xfc, !PT ;  /* 0x0000040010100812 */ /* 0x000fc800078efcff */
[----:B------:R-:W-:-:S04]  /*10c50*/  LOP3.LUT R16, R16, 0xffffffdf, RZ, 0xc0, !PT ;  /* 0xffffffdf10107812 */ /* 0x000fc800078ec0ff */
[----:B------:R-:W-:Y:S01]  /*10c60*/  @P1 LOP3.LUT R16, R16, 0x20, RZ, 0xfc, !PT ;  /* 0x0000002010101812 */ /* 0x000fe200078efcff */
[----:B-1----:R-:W-:Y:S06]  /*10c70*/  @!P0 BRA `(.L_x_14876) ;  /* 0x0000000000048947 */ /* 0x002fec0003800000 */
[----:B------:R-:W-:Y:S01]  /*10c80*/  BPT.TRAP 0x1 ;  /* 0x000000040000795c */ /* 0x000fe20000300000 */
.L_x_14876:
[----:B------:R-:W-:Y:S01]  /*10c90*/  IMAD R22, R0, -0x60, R19 ;  /* 0xffffffa000167824 */ /* 0x000fe200078e0213 */
[----:B------:R-:W-:Y:S01]  /*10ca0*/  SHF.L.U32 R0, R28, 0x1f, RZ ;  /* 0x0000001f1c007819 */ /* 0x000fe200000006ff */
[----:B------:R-:W-:Y:S01]  /*10cb0*/  IMAD R19, R18, 0x8, R17 ;  /* 0x0000000812137824 */ /* 0x000fe200078e0211 */
[----:B------:R-:W-:Y:S03]  /*10cc0*/  BSSY B0, `(.L_x_14877) ;  /* 0x0000003000007945 */ /* 0x000fe60003800000 */
[----:B------:R-:W0:Y:S02]  /*10cd0*/  SYNCS.PHASECHK.TRANS64.TRYWAIT P0, [R19+URZ+0x32440], R0 ;  /* 0x03244000130075a7 */ /* 0x000e24000800017f */
[----:B0-----:R-:W-:Y:S05]  /*10ce0*/  @!P0 BRA `(.L_x_14878) ;  /* 0x0000004c00988947 */ /* 0x001fea0003800000 */
.L_x_14949:
[----:B------:R-:W-:Y:S05]  /*10cf0*/  BSYNC B0 ;  /* 0x0000000000007941 */ /* 0x000fea0003800000 */
.L_x_14877:
        /* <DEDUP_REMOVED lines=87> */
.L_x_14963:
        /* <DEDUP_REMOVED lines=10> */
.L_x_14880:
        /* <DEDUP_REMOVED lines=10> */
.L_x_14881:
[----:B------:R1:W5:Y:S01]  /*113b0*/  LDL.LU R0, [R1+0x8] ;  /* 0x0000080001007983 */ /* 0x0003620000300800 */
[----:B------:R-:W-:Y:S01]  /*113c0*/  LOP3.LUT P0, RZ, R16, 0x40, RZ, 0xc0, !PT ;  /* 0x0000004010ff7812 */ /* 0x000fe2000780c0ff */
[----:B------:R1:W-:-:S12]  /*113d0*/  SYNCS.ARRIVE.TRANS64.A1T0 RZ, [R19+URZ+0x32430], RZ ;  /* 0x032430ff13ff79a7 */ /* 0x0003d8000810003f */
[----:B------:R-:W-:Y:S05]  /*113e0*/  WARPSYNC.ALL ;  /* 0x0000000000007948 */ /* 0x000fea0003800000 */
[----:B0-----:R-:W-:Y:S01]  /*113f0*/  SEL R2, R34, RZ, !P0 ;  /* 0x000000ff22027207 */ /* 0x001fe20004000000 */
[----:B------:R-:W-:Y:S04]  /*11400*/  BSSY B6, `(.L_x_14882) ;  /* 0x000001a000067945 */ /* 0x000fe80003800000 */
[----:B------:R0:W-:Y:S01]  /*11410*/  STL [R1], R2 ;  /* 0x0000000201007387 */ /* 0x0001e20000100800 */
        /* <DEDUP_REMOVED lines=24> */
.L_x_14883:
[----:B------:R-:W-:Y:S05]  /*115a0*/  BSYNC B6 ;  /* 0x0000000000067941 */ /* 0x000fea0003800000 */
.L_x_14882:
[----:B------:R-:W2:Y:S01]  /*115b0*/  LDL R4, [R1+0x8] ;  /* 0x0000080001047983 */ /* 0x000ea20000100800 */
[----:B0-----:R-:W0:Y:S01]  /*115c0*/  S2R R2, SR_TID.X ;  /* 0x0000000000027919 */ /* 0x001e220000002100 */
[----:B------:R-:W-:Y:S01]  /*115d0*/  IMAD.MOV.U32 R21, RZ, RZ, R34 ;  /* 0x000000ffff157224 */ /* 0x000fe200078e0022 */
[----:B------:R-:W-:Y:S01]  /*115e0*/  ULDC.64 UR4, c[0x0][0x298] ;  /* 0x0000a60000047ab9 */ /* 0x000fe20000000a00 */
[----:B------:R-:W3:Y:S01]  /*115f0*/  LDC R5, c[0x0][0x448] ;  /* 0x00011200ff057b82 */ /* 0x000ee20000000800 */
[----:B------:R-:W4:Y:S01]  /*11600*/  LDL R20, [R1] ;  /* 0x0000000001147983 */ /* 0x000f220000100800 */
[----:B------:R-:W5:Y:S01]  /*11610*/  S2R R34, SR_TID.X ;  /* 0x0000000000227919 */ /* 0x000f620000002100 */
[----:B0-----:R-:W-:-:S04]  /*11620*/  LOP3.LUT R2, R2, 0x7f, RZ, 0xc0, !PT ;  /* 0x0000007f02027812 */ /* 0x001fc800078ec0ff */
[----:B------:R-:W-:Y:S02]  /*11630*/  SHF.R.U32.HI R0, RZ, 0x3, R2 ;  /* 0x00000003ff007819 */ /* 0x000fe40000011602 */
[----:B------:R-:W0:Y:S02]  /*11640*/  LDC R2, c[0x0][0x448] ;  /* 0x00011200ff027b82 */ /* 0x000e240000000800 */
[----:B0-----:R-:W-:Y:S01]  /*11650*/  ISETP.NE.AND P6, PT, R2, 0x1, PT ;  /* 0x000000010200780c */ /* 0x001fe20003fc5270 */
[----:B-----5:R-:W-:-:S12]  /*11660*/  IMAD.SHL.U32 R34, R34, 0x10, RZ ;  /* 0x0000001022227824 */ /* 0x020fd800078e00ff */
[----:B------:R-:W0:Y:S08]  /*11670*/  @P6 LDC R3, c[0x0][0x44c] ;  /* 0x00011300ff036b82 */ /* 0x000e300000000800 */
[----:B------:R-:W5:Y:S01]  /*11680*/  @P6 LDC R2, c[0x0][0x450] ;  /* 0x00011400ff026b82 */ /* 0x000f620000000800 */
[----:B------:R-:W-:-:S05]  /*11690*/  LOP3.LUT R34, R0, 0x70, R34, 0xf8, !PT ;  /* 0x0000007000227812 */ /* 0x000fca00078ef822 */
[----:B------:R-:W-:-:S04]  /*116a0*/  IMAD R34, R25, 0x80, R34 ;  /* 0x0000008019227824 */ /* 0x000fc800078e0222 */
[----:B------:R-:W-:Y:S02]  /*116b0*/  IMAD.MOV.U32 R0, RZ, RZ, R34 ;  /* 0x000000ffff007224 */ /* 0x000fe400078e0022 */
[----:B0-----:R-:W-:-:S05]  /*116c0*/  @P6 IMAD.HI.U32 R3, R34, R3, RZ ;  /* 0x0000000322036227 */ /* 0x001fca00078e00ff */
[----:B-----5:R-:W-:Y:S01]  /*116d0*/  @P6 SHF.R.U32.HI R0, RZ, R2, R3 ;  /* 0x00000002ff006219 */ /* 0x020fe20000011603 */
[----:B------:R-:W-:-:S04]  /*116e0*/  IMAD.WIDE.U32 R2, R35, UR4, RZ ;  /* 0x0000000423027c25 */ /* 0x000fc8000f8e00ff */
        /* <DEDUP_REMOVED lines=10> */
[----:B------:R-:W-:Y:S01]  /*11790*/  ULDC.64 UR4, c[0x0][0x2d0] ;  /* 0x0000b40000047ab9 */ /* 0x000fe20000000a00 */
[----:B------:R-:W0:Y:S02]  /*117a0*/  S2R R20, SR_TID.X ;  /* 0x0000000000147919 */ /* 0x000e240000002100 */
[----:B------:R-:W-:Y:S01]  /*117b0*/  IMAD.IADD R3, R3, 0x1, R4 ;  /* 0x0000000103037824 */ /* 0x000fe200078e0204 */
[----:B------:R-:W-:Y:S01]  /*117c0*/  SHF.R.S32.HI R4, RZ, 0x1f, R0 ;  /* 0x0000001fff047819 */ /* 0x000fe20000011400 */
[----:B------:R-:W2:Y:S04]  /*117d0*/  S2R R21, SR_TID.X ;  /* 0x0000000000157919 */ /* 0x000ea80000002100 */
[----:B------:R-:W-:-:S02]  /*117e0*/  IMAD R4, R4, UR4, RZ ;  /* 0x0000000404047c24 */ /* 0x000fc4000f8e02ff */
        /* <DEDUP_REMOVED lines=10> */
[----:B------:R-:W-:Y:S01]  /*11890*/  ULDC.64 UR4, c[0x0][0x280] ;  /* 0x0000a00000047ab9 */ /* 0x000fe20000000a00 */
[----:B0-----:R-:W-:Y:S01]  /*118a0*/  IMAD.SHL.U32 R20, R20, 0x8, RZ ;  /* 0x0000000814147824 */ /* 0x001fe200078e00ff */
[----:B------:R-:W-:Y:S01]  /*118b0*/  LEA R0, P0, R2, UR4, 0x1 ;  /* 0x0000000402007c11 */ /* 0x000fe2000f8008ff */
[----:B------:R-:W-:Y:S01]  /*118c0*/  IMAD.IADD R4, R3, 0x1, R4 ;  /* 0x0000000103047824 */ /* 0x000fe200078e0204 */
[----:B------:R-:W-:Y:S02]  /*118d0*/  ULDC UR4, c[0x0][0x2b8] ;  /* 0x0000ae0000047ab9 */ /* 0x000fe40000000800 */
[----:B------:R-:W-:Y:S02]  /*118e0*/  LOP3.LUT R20, R20, 0x38, RZ, 0xc0, !PT ;  /* 0x0000003814147812 */ /* 0x000fe400078ec0ff */
[----:B------:R-:W-:Y:S01]  /*118f0*/  LEA.HI.X R4, R2, UR5, R4, 0x1, P0 ;  /* 0x0000000502047c11 */ /* 0x000fe200080f0c04 */
[----:B------:R-:W-:Y:S01]  /*11900*/  UMOV UR5, 0xffffffff ;  /* 0xffffffff00057882 */ /* 0x000fe20000000000 */
[----:B--2---:R-:W-:-:S02]  /*11910*/  LOP3.LUT R21, R21, 0x7f, RZ, 0xc0, !PT ;  /* 0x0000007f15157812 */ /* 0x004fc400078ec0ff */
[----:B------:R-:W-:Y:S02]  /*11920*/  ISETP.GE.AND P0, PT, R20, UR4, PT ;  /* 0x0000000414007c0c */ /* 0x000fe4000bf06270 */
[----:B------:R-:W-:Y:S01]  /*11930*/  SHF.R.U32.HI R21, RZ, 0x3, R21 ;  /* 0x00000003ff157819 */ /* 0x000fe20000011615 */
[----:B------:R-:W-:Y:S10]  /*11940*/  BRA.DIV UR5, `(.L_x_14884) ;  /* 0x0000004a05947947 */ /* 0x000ff4000b800000 */
[----:B------:R-:W2:Y:S01]  /*11950*/  LDL.LU R2, [R1+0x4] ;  /* 0x0000040001027983 */ /* 0x000ea20000300800 */
[----:B------:R-:W-:Y:S01]  /*11960*/  IMAD R25, R25, 0x80, R21 ;  /* 0x0000008019197824 */ /* 0x000fe200078e0215 */
[----:B------:R-:W-:Y:S02]  /*11970*/  LOP3.LUT R16, R16, 0xffffdfff, RZ, 0xc0, !PT ;  /* 0xffffdfff10107812 */ /* 0x000fe400078ec0ff */
[----:B------:R-:W0:Y:S01]  /*11980*/  SHFL.IDX PT, R9, R0, RZ, 0x181f ;  /* 0x00181fff00097589 */ /* 0x000e2200000e0000 */
[----:B------:R-:W-:-:S03]  /*11990*/  VIADD R7, R25, 0x10 ;  /* 0x0000001019077836 */ /* 0x000fc60000000000 */
[----:B------:R-:W3:Y:S04]  /*119a0*/  SHFL.IDX PT, R3, R4, RZ, 0x181f ;  /* 0x00181fff04037589 */ /* 0x000ee800000e0000 */
[----:B------:R-:W4:Y:S04]  /*119b0*/  SHFL.IDX PT, R6, R0, 0x1, 0x181f ;  /* 0x00381f0000067f89 */ /* 0x000f2800000e0000 */
[----:B------:R-:W-:Y:S04]  /*119c0*/  SHFL.IDX PT, R10, R0, 0x2, 0x181f ;  /* 0x00581f00000a7f89 */ /* 0x000fe800000e0000 */
[----:B------:R-:W-:Y:S01]  /*119d0*/  SHFL.IDX PT, R11, R0, 0x3, 0x181f ;  /* 0x00781f00000b7f89 */ /* 0x000fe200000e0000 */
[----:B--2---:R-:W-:-:S03]  /*119e0*/  IMAD R5, R2, R5, RZ ;  /* 0x0000000502057224 */ /* 0x004fc600078e02ff */
[----:B------:R-:W2:Y:S02]  /*119f0*/  SHFL.IDX PT, R2, R4, 0x1, 0x181f ;  /* 0x00381f0004027f89 */ /* 0x000ea400000e0000 */
[-C--:B------:R-:W-:Y:S02]  /*11a00*/  ISETP.GE.AND P6, PT, R25, R5.reuse, PT ;  /* 0x000000051900720c */ /* 0x080fe40003fc6270 */
[----:B------:R-:W-:Y:S01]  /*11a10*/  ISETP.GE.AND P5, PT, R7, R5, PT ;  /* 0x000000050700720c */ /* 0x000fe20003fa6270 */
[----:B------:R-:W-:-:S05]  /*11a20*/  VIADD R7, R25, 0x20 ;  /* 0x0000002019077836 */ /* 0x000fca0000000000 */
[----:B------:R-:W-:-:S05]  /*11a30*/  ISETP.GE.AND P3, PT, R7, R5, PT ;  /* 0x000000050700720c */ /* 0x000fca0003f66270 */
[----:B0-----:R-:W-:Y:S02]  /*11a40*/  @!P6 LEA R9, P1, R20, R9, 0x1 ;  /* 0x000000091409e211 */ /* 0x001fe400078208ff */
[----:B------:R-:W-:-:S03]  /*11a50*/  @P6 LOP3.LUT R16, R16, 0x2000, RZ, 0xfc, !PT ;  /* 0x0000200010106812 */ /* 0x000fc600078efcff */
[----:B---3--:R-:W-:Y:S01]  /*11a60*/  @!P6 IMAD.X R3, RZ, RZ, R3, P1 ;  /* 0x000000ffff03e224 */ /* 0x008fe200008e0603 */
[----:B----4-:R-:W-:Y:S02]  /*11a70*/  @!P5 LEA R6, P1, R20, R6, 0x1 ;  /* 0x000000061406d211 */ /* 0x010fe400078208ff */
[----:B------:R-:W-:-:S03]  /*11a80*/  LOP3.LUT R16, R16, 0xffffefff, RZ, 0xc0, !PT ;  /* 0xffffefff10107812 */ /* 0x000fc600078ec0ff */
[----:B--2---:R-:W-:Y:S01]  /*11a90*/  @!P5 IMAD.X R8, RZ, RZ, R2, P1 ;  /* 0x000000ffff08d224 */ /* 0x004fe200008e0602 */
[----:B------:R-:W-:Y:S01]  /*11aa0*/  @!P3 LEA R10, P1, R20, R10, 0x1 ;  /* 0x0000000a140ab211 */ /* 0x000fe200078208ff */
[----:B------:R-:W0:Y:S01]  /*11ab0*/  SHFL.IDX PT, R2, R4, 0x2, 0x181f ;  /* 0x00581f0004027f89 */ /* 0x000e2200000e0000 */
[----:B------:R-:W-:-:S04]  /*11ac0*/  @P5 LOP3.LUT R16, R16, 0x1000, RZ, 0xfc, !PT ;  /* 0x0000100010105812 */ /* 0x000fc800078efcff */
[----:B------:R-:W-:-:S04]  /*11ad0*/  LOP3.LUT R16, R16, 0xfffff7ff, RZ, 0xc0, !PT ;  /* 0xfffff7ff10107812 */ /* 0x000fc800078ec0ff */
[----:B------:R-:W-:-:S04]  /*11ae0*/  @P3 LOP3.LUT R16, R16, 0x800, RZ, 0xfc, !PT ;  /* 0x0000080010103812 */ /* 0x000fc800078efcff */
[----:B------:R-:W-:Y:S01]  /*11af0*/  LOP3.LUT R16, R16, 0xfffffdff, RZ, 0xc0, !PT ;  /* 0xfffffdff10107812 */ /* 0x000fe200078ec0ff */
[----:B0-----:R-:W-:Y:S02]  /*11b00*/  @!P3 IMAD.X R7, RZ, RZ, R2, P1 ;  /* 0x000000ffff07b224 */ /* 0x001fe400008e0602 */
[----:B------:R-:W-:-:S05]  /*11b10*/  VIADD R2, R25, 0x30 ;  /* 0x0000003019027836 */ /* 0x000fca0000000000 */
[----:B------:R-:W-:Y:S01]  /*11b20*/  ISETP.GE.AND P2, PT, R2, R5, PT ;  /* 0x000000050200720c */ /* 0x000fe20003f46270 */
[----:B------:R-:W-:-:S05]  /*11b30*/  VIADD R2, R25, 0x40 ;  /* 0x0000004019027836 */ /* 0x000fca0000000000 */
[----:B------:R-:W-:Y:S02]  /*11b40*/  ISETP.GE.AND P4, PT, R2, R5, PT ;  /* 0x000000050200720c */ /* 0x000fe40003f86270 */
[----:B------:R-:W0:Y:S05]  /*11b50*/  SHFL.IDX PT, R2, R4, 0x3, 0x181f ;  /* 0x00781f0004027f89 */ /* 0x000e2a00000e0000 */
[----:B------:R-:W-:Y:S02]  /*11b60*/  @!P2 LEA R13, P1, R20, R11, 0x1 ;  /* 0x0000000b140da211 */ /* 0x000fe400078208ff */
[----:B------:R-:W2:Y:S01]  /*11b70*/  SHFL.IDX PT, R11, R0, 0x4, 0x181f ;  /* 0x00981f00000b7f89 */ /* 0x000ea200000e0000 */
[----:B------:R-:W-:-:S04]  /*11b80*/  @P2 LOP3.LUT R16, R16, 0x200, RZ, 0xfc, !PT ;  /* 0x0000020010102812 */ /* 0x000fc800078efcff */
[----:B------:R-:W-:-:S04]  /*11b90*/  LOP3.LUT R16, R16, 0xfffffeff, RZ, 0xc0, !PT ;  /* 0xfffffeff10107812 */ /* 0x000fc800078ec0ff */
[----:B------:R-:W-:-:S04]  /*11ba0*/  @P4 LOP3.LUT R16, R16, 0x100, RZ, 0xfc, !PT ;  /* 0x0000010010104812 */ /* 0x000fc800078efcff */
[----:B------:R-:W-:Y:S01]  /*11bb0*/  LOP3.LUT R16, R16, 0xffffff7f, RZ, 0xc0, !PT ;  /* 0xffffff7f10107812 */ /* 0x000fe200078ec0ff */
[----:B0-----:R-:W-:Y:S02]  /*11bc0*/  @!P2 IMAD.X R12, RZ, RZ, R2, P1 ;  /* 0x000000ffff0ca224 */ /* 0x001fe400008e0602 */
[----:B------:R-:W0:Y:S01]  /*11bd0*/  SHFL.IDX PT, R2, R4, 0x4, 0x181f ;  /* 0x00981f0004027f89 */ /* 0x000e2200000e0000 */
[----:B--2---:R-:W-:-:S05]  /*11be0*/  @!P4 LEA R14, P1, R20, R11, 0x1 ;  /* 0x0000000b140ec211 */ /* 0x004fca00078208ff */
[----:B0-----:R-:W-:Y:S02]  /*11bf0*/  @!P4 IMAD.X R11, RZ, RZ, R2, P1 ;  /* 0x000000ffff0bc224 */ /* 0x001fe400008e0602 */
[----:B------:R-:W-:-:S05]  /*11c00*/  @!P6 IMAD.MOV.U32 R2, RZ, RZ, R9 ;  /* 0x000000ffff02e224 */ /* 0x000fca00078e0009 */
[----:B------:R0:W-:Y:S02]  /*11c10*/  @!P6 LDGSTS.E.BYPASS.LTC128B.128 [R23+0x18400], desc[UR36][R2.64], !P0 ;  /* 0x184000000217efae */ /* 0x0001e4000c101d64 */
[----:B0-----:R-:W-:Y:S02]  /*11c20*/  @!P5 IMAD.MOV.U32 R2, RZ, RZ, R6 ;  /* 0x000000ffff02d224 */ /* 0x001fe400078e0006 */
[----:B------:R-:W-:Y:S01]  /*11c30*/  @!P5 IMAD.MOV.U32 R3, RZ, RZ, R8 ;  /* 0x000000ffff03d224 */ /* 0x000fe200078e0008 */
[----:B------:R-:W-:Y:S04]  /*11c40*/  SHFL.IDX PT, R6, R0, 0x6, 0x181f ;  /* 0x00d81f0000067f89 */ /* 0x000fe800000e0000 */
[----:B------:R0:W-:Y:S04]  /*11c50*/  @!P5 LDGSTS.E.BYPASS.LTC128B.128 [R23+0x18c00], desc[UR36][R2.64], !P0 ;  /* 0x18c000000217dfae */ /* 0x0001e8000c101d64 */
[----:B------:R-:W2:Y:S04]  /*11c60*/  SHFL.IDX PT, R8, R0, 0x5, 0x181f ;  /* 0x00b81f0000087f89 */ /* 0x000ea800000e0000 */
[----:B------:R-:W-:Y:S01]  /*11c70*/  SHFL.IDX PT, R0, R0, 0x7, 0x181f ;  /* 0x00f81f0000007f89 */ /* 0x000fe200000e0000 */
[----:B0-----:R-:W-:-:S02]  /*11c80*/  @!P3 IMAD.MOV.U32 R2, RZ, RZ, R10 ;  /* 0x000000ffff02b224 */ /* 0x001fc400078e000a */
[----:B------:R-:W-:Y:S02]  /*11c90*/  @!P3 IMAD.MOV.U32 R3, RZ, RZ, R7 ;  /* 0x000000ffff03b224 */ /* 0x000fe400078e0007 */
[----:B------:R-:W0:Y:S04]  /*11ca0*/  SHFL.IDX PT, R7, R4, 0x5, 0x181f ;  /* 0x00b81f0004077f89 */ /* 0x000e2800000e0000 */
[----:B------:R3:W-:Y:S02]  /*11cb0*/  @!P3 LDGSTS.E.BYPASS.LTC128B.128 [R23+0x19400], desc[UR36][R2.64], !P0 ;  /* 0x194000000217bfae */ /* 0x0007e4000c101d64 */
[----:B---3--:R-:W-:Y:S02]  /*11cc0*/  VIADD R2, R25, 0x50 ;  /* 0x0000005019027836 */ /* 0x008fe40000000000 */
[----:B------:R-:W-:-:S03]  /*11cd0*/  @!P2 IMAD.MOV.U32 R3, RZ, RZ, R12 ;  /* 0x000000ffff03a224 */ /* 0x000fc600078e000c */
[----:B------:R-:W-:Y:S01]  /*11ce0*/  ISETP.GE.AND P3, PT, R2, R5, PT ;  /* 0x000000050200720c */ /* 0x000fe20003f66270 */
[----:B------:R-:W-:-:S05]  /*11cf0*/  @!P2 IMAD.MOV.U32 R2, RZ, RZ, R13 ;  /* 0x000000ffff02a224 */ /* 0x000fca00078e000d */
[----:B------:R3:W-:Y:S07]  /*11d00*/  @!P2 LDGSTS.E.BYPASS.LTC128B.128 [R23+0x19c00], desc[UR36][R2.64], !P0 ;  /* 0x19c000000217afae */ /* 0x0007ee000c101d64 */
[----:B--2---:R-:W-:Y:S02]  /*11d10*/  @!P3 LEA R8, P1, R20, R8, 0x1 ;  /* 0x000000081408b211 */ /* 0x004fe400078208ff */
[----:B------:R-:W-:Y:S01]  /*11d20*/  @P3 LOP3.LUT R16, R16, 0x80, RZ, 0xfc, !PT ;  /* 0x0000008010103812 */ /* 0x000fe200078efcff */
[----:B---3--:R-:W2:Y:S01]  /*11d30*/  SHFL.IDX PT, R2, R4, 0x6, 0x181f ;  /* 0x00d81f0004027f89 */ /* 0x008ea200000e0000 */
[----:B------:R-:W-:-:S02]  /*11d40*/  VIADD R3, R25, 0x60 ;  /* 0x0000006019037836 */ /* 0x000fc40000000000 */
[----:B------:R-:W-:Y:S01]  /*11d50*/  LOP3.LUT R16, R16, 0xffffffbf, RZ, 0xc0, !PT ;  /* 0xffffffbf10107812 */ /* 0x000fe200078ec0ff */
[----:B0-----:R-:W-:Y:S01]  /*11d60*/  @!P3 IMAD.X R7, RZ, RZ, R7, P1 ;  /* 0x000000ffff07b224 */ /* 0x001fe200008e0607 */
[----:B------:R-:W0:Y:S01]  /*11d70*/  SHFL.IDX PT, R4, R4, 0x7, 0x181f ;  /* 0x00f81f0004047f89 */ /* 0x000e2200000e0000 */
[----:B------:R-:W-:Y:S01]  /*11d80*/  ISETP.GE.AND P2, PT, R3, R5, PT ;  /* 0x000000050300720c */ /* 0x000fe20003f46270 */
[----:B------:R-:W-:-:S12]  /*11d90*/  @!P4 IMAD.MOV.U32 R3, RZ, RZ, R11 ;  /* 0x000000ffff03c224 */ /* 0x000fd800078e000b */
[----:B------:R-:W-:Y:S02]  /*11da0*/  @!P2 LEA R6, P1, R20, R6, 0x1 ;  /* 0x000000061406a211 */ /* 0x000fe400078208ff */
[----:B------:R-:W-:-:S03]  /*11db0*/  @P2 LOP3.LUT R16, R16, 0x40, RZ, 0xfc, !PT ;  /* 0x0000004010102812 */ /* 0x000fc600078efcff */
[----:B--2---:R-:W-:Y:S02]  /*11dc0*/  @!P2 IMAD.X R9, RZ, RZ, R2, P1 ;  /* 0x000000ffff09a224 */ /* 0x004fe400008e0602 */
[----:B------:R-:W-:-:S05]  /*11dd0*/  @!P4 IMAD.MOV.U32 R2, RZ, RZ, R14 ;  /* 0x000000ffff02c224 */ /* 0x000fca00078e000e */
[----:B------:R2:W-:Y:S02]  /*11de0*/  @!P4 LDGSTS.E.BYPASS.LTC128B.128 [R23+0x1a400], desc[UR36][R2.64], !P0 ;  /* 0x1a4000000217cfae */ /* 0x0005e4000c101d64 */
[----:B--2---:R-:W-:Y:S02]  /*11df0*/  @!P3 IMAD.MOV.U32 R2, RZ, RZ, R8 ;  /* 0x000000ffff02b224 */ /* 0x004fe400078e0008 */
[----:B------:R-:W-:-:S05]  /*11e00*/  @!P3 IMAD.MOV.U32 R3, RZ, RZ, R7 ;  /* 0x000000ffff03b224 */ /* 0x000fca00078e0007 */
[----:B------:R2:W-:Y:S02]  /*11e10*/  @!P3 LDGSTS.E.BYPASS.LTC128B.128 [R23+0x1ac00], desc[UR36][R2.64], !P0 ;  /* 0x1ac000000217bfae */ /* 0x0005e4000c101d64 */
[----:B--2---:R-:W-:Y:S02]  /*11e20*/  @!P2 IMAD.MOV.U32 R2, RZ, RZ, R6 ;  /* 0x000000ffff02a224 */ /* 0x004fe400078e0006 */
[----:B------:R-:W-:-:S05]  /*11e30*/  @!P2 IMAD.MOV.U32 R3, RZ, RZ, R9 ;  /* 0x000000ffff03a224 */ /* 0x000fca00078e0009 */
[----:B0-----:R2:W-:Y:S02]  /*11e40*/  @!P2 LDGSTS.E.BYPASS.LTC128B.128 [R23+0x1b400], desc[UR36][R2.64], !P0 ;  /* 0x1b4000000217afae */ /* 0x0015e4000c101d64 */
.L_x_14980:
[----:B------:R-:W-:Y:S01]  /*11e50*/  VIADD R25, R25, 0x70 ;  /* 0x0000007019197836 */ /* 0x000fe20000000000 */
[----:B------:R-:W-:-:S04]  /*11e60*/  LOP3.LUT R16, R16, 0xffffbfff, RZ, 0xc0, !PT ;  /* 0xffffbfff10107812 */ /* 0x000fc800078ec0ff */
[----:B------:R-:W-:-:S13]  /*11e70*/  ISETP.GE.AND P2, PT, R25, R5, PT ;  /* 0x000000051900720c */ /* 0x000fda0003f46270 */
[----:B--2---:R-:W-:Y:S02]  /*11e80*/  @!P2 LEA R2, P1, R20, R0, 0x1 ;  /* 0x000000001402a211 */ /* 0x004fe400078208ff */
        /* <DEDUP_REMOVED lines=8> */
.L_x_14885:
        /* <DEDUP_REMOVED lines=11> */
[----:B--2---:R-:W-:Y:S05]  /*11fc0*/  @!P0 BRA `(.L_x_14887) ;  /* 0x0000000000408947 */ /* 0x004fea0003800000 */
        /* <DEDUP_REMOVED lines=16> */
.L_x_14887:
[----:B------:R-:W-:Y:S05]  /*120d0*/  BSYNC B6 ;  /* 0x0000000000067941 */ /* 0x000fea0003800000 */
.L_x_14886:
[----:B------:R-:W2:Y:S01]  /*120e0*/  LDL.LU R25, [R1+0x8] ;  /* 0x0000080001197983 */ /* 0x000ea20000300800 */
[----:B0-----:R-:W0:Y:S01]  /*120f0*/  LDC R2, c[0x0][0x448] ;  /* 0x00011200ff027b82 */ /* 0x001e220000000800 */
[----:B------:R-:W-:Y:S02]  /*12100*/  ULDC.64 UR4, c[0x0][0x398] ;  /* 0x0000e60000047ab9 */ /* 0x000fe40000000a00 */
[----:B------:R-:W3:Y:S04]  /*12110*/  LDL.LU R21, [R1+0xc] ;  /* 0x00000c0001157983 */ /* 0x000ee80000300800 */
[----:B------:R-:W4:Y:S01]  /*12120*/  LDL.LU R20, [R1] ;  /* 0x0000000001147983 */ /* 0x000f220000300800 */
[----:B0-----:R-:W-:-:S13]  /*12130*/  ISETP.NE.AND P6, PT, R2, 0x1, PT ;  /* 0x000000010200780c */ /* 0x001fda0003fc5270 */
[----:B------:R-:W0:Y:S08]  /*12140*/  @P6 LDC R3, c[0x0][0x44c] ;  /* 0x00011300ff036b82 */ /* 0x000e300000000800 */
[----:B------:R-:W5:Y:S01]  /*12150*/  @P6 LDC R2, c[0x0][0x450] ;  /* 0x00011400ff026b82 */ /* 0x000f620000000800 */
[----:B------:R-:W-:Y:S02]  /*12160*/  IMAD.MOV.U32 R0, RZ, RZ, R34 ;  /* 0x000000ffff007224 */ /* 0x000fe400078e0022 */
[----:B0-----:R-:W-:-:S05]  /*12170*/  @P6 IMAD.HI.U32 R3, R34, R3, RZ ;  /* 0x0000000322036227 */ /* 0x001fca00078e00ff */
[----:B-----5:R-:W-:Y:S01]  /*12180*/  @P6 SHF.R.U32.HI R0, RZ, R2, R3 ;  /* 0x00000002ff006219 */ /* 0x020fe20000011603 */
        /* <DEDUP_REMOVED lines=15> */
[----:B------:R-:W-:Y:S02]  /*12280*/  IMAD R4, R20, UR5, R4 ;  /* 0x0000000514047c24 */ /* 0x000fe4000f8e0204 */
[----:B------:R-:W0:Y:S02]  /*12290*/  S2R R20, SR_TID.X ;  /* 0x0000000000147919 */ /* 0x000e240000002100 */
        /* <DEDUP_REMOVED lines=14> */
[----:B0-----:R-:W-:Y:S02]  /*12380*/  IMAD.SHL.U32 R20, R20, 0x8, RZ ;  /* 0x0000000814147824 */ /* 0x001fe400078e00ff */
[----:B------:R-:W-:Y:S01]  /*12390*/  IMAD.IADD R3, R3, 0x1, R0 ;  /* 0x0000000103037824 */ /* 0x000fe200078e0200 */
[----:B------:R-:W-:Y:S01]  /*123a0*/  LEA R0, P0, R2, UR4, 0x1 ;  /* 0x0000000402007c11 */ /* 0x000fe2000f8008ff */
[----:B------:R-:W-:Y:S01]  /*123b0*/  ULDC UR4, c[0x0][0x3b8] ;  /* 0x0000ee0000047ab9 */ /* 0x000fe20000000800 */
[----:B------:R-:W-:Y:S02]  /*123c0*/  LOP3.LUT R20, R20, 0x38, RZ, 0xc0, !PT ;  /* 0x0000003814147812 */ /* 0x000fe400078ec0ff */
[----:B------:R-:W-:Y:S02]  /*123d0*/  LEA.HI.X R4, R2, UR5, R3, 0x1, P0 ;  /* 0x0000000502047c11 */ /* 0x000fe400080f0c03 */
[----:B------:R-:W-:-:S02]  /*123e0*/  LOP3.LUT R9, R20, 0x40, RZ, 0xfc, !PT ;  /* 0x0000004014097812 */ /* 0x000fc400078efcff */
[C---:B------:R-:W-:Y:S02]  /*123f0*/  LOP3.LUT R7, R20.reuse, 0x80, RZ, 0xfc, !PT ;  /* 0x0000008014077812 */ /* 0x040fe400078efcff */
[----:B------:R-:W-:Y:S01]  /*12400*/  LOP3.LUT R6, R20, 0xc0, RZ, 0xfc, !PT ;  /* 0x000000c014067812 */ /* 0x000fe200078efcff */
        /* <DEDUP_REMOVED lines=9> */
[----:B------:R-:W2:Y:S10]  /*124a0*/  SHFL.IDX PT, R2, R4, RZ, 0x181f ;  /* 0x00181fff04027589 */ /* 0x000eb400000e0000 */
[----:B0-----:R-:W-:-:S02]  /*124b0*/  @!P6 LEA R5, P0, R8, R14, 0x1 ;  /* 0x0000000e0805e211 */ /* 0x001fc400078008ff */
[----:B------:R-:W0:Y:S03]  /*124c0*/  SHFL.IDX PT, R14, R0, 0x1, 0x181f ;  /* 0x00381f00000e7f89 */ /* 0x000e2600000e0000 */
[----:B--2---:R-:W-:Y:S02]  /*124d0*/  @!P6 IMAD.X R3, RZ, RZ, R2, P0 ;  /* 0x000000ffff03e224 */ /* 0x004fe400000e0602 */
[----:B------:R-:W-:Y:S02]  /*124e0*/  @!P6 IMAD.MOV.U32 R2, RZ, RZ, R5 ;  /* 0x000000ffff02e224 */ /* 0x000fe400078e0005 */
[----:B------:R-:W2:Y:S04]  /*124f0*/  SHFL.IDX PT, R5, R4, 0x1, 0x181f ;  /* 0x00381f0004057f89 */ /* 0x000ea800000e0000 */
        /* <DEDUP_REMOVED lines=8> */
[----:B--2---:R-:W-:Y:S02]  /*12580*/  @!P5 IMAD.X R7, RZ, RZ, R5, P0 ;  /* 0x000000ffff07d224 */ /* 0x004fe400000e0605 */
[----:B------:R-:W2:Y:S01]  /*12590*/  SHFL.IDX PT, R5, R4, 0x2, 0x181f ;  /* 0x00581f0004057f89 */ /* 0x000ea200000e0000 */
[----:B---3--:R-:W-:Y:S02]  /*125a0*/  @!P5 IMAD.MOV.U32 R2, RZ, RZ, R6 ;  /* 0x000000ffff02d224 */ /* 0x008fe400078e0006 */
        /* <DEDUP_REMOVED lines=16> */
[----:B--2---:R-:W-:Y:S02]  /*126b0*/  @!P5 IMAD.X R7, RZ, RZ, R5, P0 ;  /* 0x000000ffff07d224 */ /* 0x004fe400000e0605 */
[----:B------:R-:W2:Y:S01]  /*126c0*/  SHFL.IDX PT, R5, R4, 0x3, 0x181f ;  /* 0x00781f0004057f89 */ /* 0x000ea200000e0000 */
[----:B---3--:R-:W-:Y:S02]  /*126d0*/  @!P5 IMAD.MOV.U32 R2, RZ, RZ, R6 ;  /* 0x000000ffff02d224 */ /* 0x008fe400078e0006 */
[----:B------:R-:W-:-:S05]  /*126e0*/  @!P5 IMAD.MOV.U32 R3, RZ, RZ, R7 ;  /* 0x000000ffff03d224 */ /* 0x000fca00078e0007 */
[----:B------:R-:W-:Y:S04]  /*126f0*/  @!P5 LDGSTS.E.BYPASS.LTC128B.128 [R23+0x23400], desc[UR36][R2.64], !P4 ;  /* 0x234000000217dfae */ /* 0x000fe8000e101d64 */
[----:B------:R-:W-:Y:S04]  /*12700*/  @!P5 LDGSTS.E.BYPASS.LTC128B.128 [R23+0x27400], desc[UR36][R2.64+0x80], !P3 ;  /* 0x274000800217dfae */ /* 0x000fe8000d901d64 */
[----:B------:R-:W-:Y:S01]  /*12710*/  @!P5 LDGSTS.E.BYPASS.LTC128B.128 [R23+0x2b400], desc[UR36][R2.64+0x100], !P2 ;  /* 0x2b4001000217dfae */ /* 0x000fe2000d101d64 */
[----:B0-----:R-:W-:-:S03]  /*12720*/  @!P6 LEA R6, P0, R8, R14, 0x1 ;  /* 0x0000000e0806e211 */ /* 0x001fc600078008ff */
[----:B------:R0:W-:Y:S01]  /*12730*/  @!P5 LDGSTS.E.BYPASS.LTC128B.128 [R23+0x2f400], desc[UR36][R2.64+0x180], !P1 ;  /* 0x2f4001800217dfae */ /* 0x0001e2000c901d64 */
[----:B------:R-:W-:-:S03]  /*12740*/  LOP3.LUT P5, RZ, R16, 0x100000, RZ, 0xc0, !PT ;  /* 0x0010000010ff7812 */ /* 0x000fc600078ac0ff */
[----:B------:R-:W3:Y:S01]  /*12750*/  SHFL.IDX PT, R14, R0, 0x4, 0x181f ;  /* 0x00981f00000e7f89 */ /* 0x000ee200000e0000 */
[----:B--2---:R-:W-:-:S03]  /*12760*/  @!P6 IMAD.X R7, RZ, RZ, R5, P0 ;  /* 0x000000ffff07e224 */ /* 0x004fc600000e0605 */
[----:B------:R-:W2:Y:S01]  /*12770*/  SHFL.IDX PT, R5, R4, 0x4, 0x181f ;  /* 0x00981f0004057f89 */ /* 0x000ea200000e0000 */
[----:B0-----:R-:W-:Y:S02]  /*12780*/  @!P6 IMAD.MOV.U32 R2, RZ, RZ, R6 ;  /* 0x000000ffff02e224 */ /* 0x001fe400078e0006 */
[----:B------:R-:W-:-:S05]  /*12790*/  @!P6 IMAD.MOV.U32 R3, RZ, RZ, R7 ;  /* 0x000000ffff03e224 */ /* 0x000fca00078e0007 */
[----:B------:R-:W-:Y:S04]  /*127a0*/  @!P6 LDGSTS.E.BYPASS.LTC128B.128 [R23+0x23c00], desc[UR36][R2.64], !P4 ;  /* 0x23c000000217efae */ /* 0x000fe8000e101d64 */
[----:B------:R-:W-:Y:S04]  /*127b0*/  @!P6 LDGSTS.E.BYPASS.LTC128B.128 [R23+0x27c00], desc[UR36][R2.64+0x80], !P3 ;  /* 0x27c000800217efae */ /* 0x000fe8000d901d64 */
[----:B------:R-:W-:Y:S01]  /*127c0*/  @!P6 LDGSTS.E.BYPASS.LTC128B.128 [R23+0x2bc00], desc[UR36][R2.64+0x100], !P2 ;  /* 0x2bc001000217efae */ /* 0x000fe2000d101d64 */
[----:B---3--:R-:W-:-:S03]  /*127d0*/  @!P5 LEA R6, P0, R8, R14, 0x1 ;  /* 0x0000000e0806d211 */ /* 0x008fc600078008ff */
[----:B------:R-:W0:Y:S02]  /*127e0*/  SHFL.IDX PT, R14, R0, 0x5, 0x181f ;  /* 0x00b81f00000e7f89 */ /* 0x000e2400000e0000 */
[----:B--2---:R-:W-:Y:S02]  /*127f0*/  @!P5 IMAD.X R7, RZ, RZ, R5, P0 ;  /* 0x000000ffff07d224 */ /* 0x004fe400000e0605 */
[----:B------:R-:W2:Y:S04]  /*12800*/  SHFL.IDX PT, R5, R4, 0x5, 0x181f ;  /* 0x00b81f0004057f89 */ /* 0x000ea800000e0000 */
[----:B------:R3:W-:Y:S01]  /*12810*/  @!P6 LDGSTS.E.BYPASS.LTC128B.128 [R23+0x2fc00], desc[UR36][R2.64+0x180], !P1 ;  /* 0x2fc001800217efae */ /* 0x0007e2000c901d64 */
[----:B------:R-:W-:Y:S01]  /*12820*/  LOP3.LUT P6, RZ, R16, 0x80000, RZ, 0xc0, !PT ;  /* 0x0008000010ff7812 */ /* 0x000fe200078cc0ff */
[----:B---3--:R-:W-:-:S02]  /*12830*/  @!P5 IMAD.MOV.U32 R2, RZ, RZ, R6 ;  /* 0x000000ffff02d224 */ /* 0x008fc400078e0006 */
[----:B------:R-:W-:-:S10]  /*12840*/  @!P5 IMAD.MOV.U32 R3, RZ, RZ, R7 ;  /* 0x000000ffff03d224 */ /* 0x000fd400078e0007 */
[----:B0-----:R-:W-:Y:S02]  /*12850*/  @!P6 LEA R6, P0, R8, R14, 0x1 ;  /* 0x0000000e0806e211 */ /* 0x001fe400078008ff */
[----:B------:R-:W0:Y:S03]  /*12860*/  SHFL.IDX PT, R14, R0, 0x6, 0x181f ;  /* 0x00d81f00000e7f89 */ /* 0x000e2600000e0000 */
[----:B--2---:R-:W-:Y:S01]  /*12870*/  @!P6 IMAD.X R7, RZ, RZ, R5, P0 ;  /* 0x000000ffff07e224 */ /* 0x004fe200000e0605 */
[----:B------:R-:W-:Y:S04]  /*12880*/  @!P5 LDGSTS.E.BYPASS.LTC128B.128 [R23+0x24400], desc[UR36][R2.64], !P4 ;  /* 0x244000000217dfae */ /* 0x000fe8000e101d64 */
[----:B------:R-:W2:Y:S04]  /*12890*/  SHFL.IDX PT, R5, R4, 0x6, 0x181f ;  /* 0x00d81f0004057f89 */ /* 0x000ea800000e0000 */
[----:B------:R-:W-:Y:S04]  /*128a0*/  @!P5 LDGSTS.E.BYPASS.LTC128B.128 [R23+0x28400], desc[UR36][R2.64+0x80], !P3 ;  /* 0x284000800217dfae */ /* 0x000fe8000d901d64 */
[----:B------:R-:W-:Y:S04]  /*128b0*/  @!P5 LDGSTS.E.BYPASS.LTC128B.128 [R23+0x2c400], desc[UR36][R2.64+0x100], !P2 ;  /* 0x2c4001000217dfae */ /* 0x000fe8000d101d64 */
[----:B------:R3:W-:Y:S01]  /*128c0*/  @!P5 LDGSTS.E.BYPASS.LTC128B.128 [R23+0x30400], desc[UR36][R2.64+0x180], !P1 ;  /* 0x304001800217dfae */ /* 0x0007e2000c901d64 */
[----:B------:R-:W-:Y:S01]  /*128d0*/  LOP3.LUT P5, RZ, R16, 0x40000, RZ, 0xc0, !PT ;  /* 0x0004000010ff7812 */ /* 0x000fe200078ac0ff */
[----:B---3--:R-:W-:-:S02]  /*128e0*/  @!P6 IMAD.MOV.U32 R2, RZ, RZ, R6 ;  /* 0x000000ffff02e224 */ /* 0x008fc400078e0006 */
[----:B------:R-:W-:-:S10]  /*128f0*/  @!P6 IMAD.MOV.U32 R3, RZ, RZ, R7 ;  /* 0x000000ffff03e224 */ /* 0x000fd400078e0007 */
[----:B0-----:R-:W-:Y:S02]  /*12900*/  @!P5 LEA R6, P0, R8, R14, 0x1 ;  /* 0x0000000e0806d211 */ /* 0x001fe400078008ff */
[----:B------:R0:W3:Y:S03]  /*12910*/  SHFL.IDX PT, R14, R0, 0x7, 0x181f ;  /* 0x00f81f00000e7f89 */ /* 0x0000e600000e0000 */
[----:B--2---:R-:W-:Y:S01]  /*12920*/  @!P5 IMAD.X R7, RZ, RZ, R5, P0 ;  /* 0x000000ffff07d224 */ /* 0x004fe200000e0605 */
[----:B------:R-:W-:Y:S04]  /*12930*/  @!P6 LDGSTS.E.BYPASS.LTC128B.128 [R23+0x24c00], desc[UR36][R2.64], !P4 ;  /* 0x24c000000217efae */ /* 0x000fe8000e101d64 */
[----:B------:R-:W-:Y:S04]  /*12940*/  @!P6 LDGSTS.E.BYPASS.LTC128B.128 [R23+0x28c00], desc[UR36][R2.64+0x80], !P3 ;  /* 0x28c000800217efae */ /* 0x000fe8000d901d64 */
[----:B------:R-:W-:Y:S04]  /*12950*/  @!P6 LDGSTS.E.BYPASS.LTC128B.128 [R23+0x2cc00], desc[UR36][R2.64+0x100], !P2 ;  /* 0x2cc001000217efae */ /* 0x000fe8000d101d64 */
[----:B------:R2:W-:Y:S04]  /*12960*/  @!P6 LDGSTS.E.BYPASS.LTC128B.128 [R23+0x30c00], desc[UR36][R2.64+0x180], !P1 ;  /* 0x30c001800217efae */ /* 0x0005e8000c901d64 */
[----:B------:R0:W4:Y:S01]  /*12970*/  SHFL.IDX PT, R5, R4, 0x7, 0x181f ;  /* 0x00f81f0004057f89 */ /* 0x00012200000e0000 */
[----:B--2---:R-:W-:-:S02]  /*12980*/  @!P5 IMAD.MOV.U32 R2, RZ, RZ, R6 ;  /* 0x000000ffff02d224 */ /* 0x004fc400078e0006 */
[----:B------:R-:W-:-:S05]  /*12990*/  @!P5 IMAD.MOV.U32 R3, RZ, RZ, R7 ;  /* 0x000000ffff03d224 */ /* 0x000fca00078e0007 */
[----:B------:R0:W-:Y:S04]  /*129a0*/  @!P5 LDGSTS.E.BYPASS.LTC128B.128 [R23+0x25400], desc[UR36][R2.64], !P4 ;  /* 0x254000000217dfae */ /* 0x0001e8000e101d64 */
[----:B------:R0:W-:Y:S04]  /*129b0*/  @!P5 LDGSTS.E.BYPASS.LTC128B.128 [R23+0x29400], desc[UR36][R2.64+0x80], !P3 ;  /* 0x294000800217dfae */ /* 0x0001e8000d901d64 */
[----:B------:R0:W-:Y:S04]  /*129c0*/  @!P5 LDGSTS.E.BYPASS.LTC128B.128 [R23+0x2d400], desc[UR36][R2.64+0x100], !P2 ;  /* 0x2d4001000217dfae */ /* 0x0001e8000d101d64 */
[----:B---34-:R0:W-:Y:S02]  /*129d0*/  @!P5 LDGSTS.E.BYPASS.LTC128B.128 [R23+0x31400], desc[UR36][R2.64+0x180], !P1 ;  /* 0x314001800217dfae */ /* 0x0181e4000c901d64 */
.L_x_14998:
        /* <DEDUP_REMOVED lines=12> */
.L_x_14890:
[----:B------:R-:W-:Y:S05]  /*12aa0*/  BSYNC B0 ;  /* 0x0000000000007941 */ /* 0x000fea0003800000 */
.L_x_14889:
[----:B------:R-:W-:Y:S01]  /*12ab0*/  NOP ;  /* 0x0000000000007918 */ /* 0x000fe20000000000 */
[----:B------:R-:W-:-:S13]  /*12ac0*/  PLOP3.LUT P0, PT, PT, PT, PT, 0x80, 0x0 ;  /* 0x000000000000781c */ /* 0x000fda0003f0f070 */
.L_x_14891:
[----:B------:R-:W-:Y:S02]  /*12ad0*/  PLOP3.LUT P1, PT, P1, P0, PT, 0xa2, 0x0 ;  /* 0x000000000000781c */ /* 0x000fe40000f21472 */
[----:B------:R-:W-:-:S08]  /*12ae0*/  @P0 R2UR P1, UR4, R17 ;  /* 0x00000000110402ca */ /* 0x000fd00000020000 */
[----:B------:R-:W-:-:S05]  /*12af0*/  @P0 PLOP3.LUT P0, PT, P1, PT, PT, 0x80, 0x0 ;  /* 0x000000000000081c */ /* 0x000fca0000f0f070 */
[----:B------:R-:W-:Y:S01]  /*12b00*/  @!P1 SYNCS.ARRIVE.TRANS64.RED.A0T1 RZ, [UR4+0x32410], RZ ;  /* 0x032410ffffff99a7 */ /* 0x000fe20008200404 */
[----:B------:R-:W-:Y:S07]  /*12b10*/  @!P1 ARRIVES.LDGSTSBAR.64.TRANSCNT [UR4+0x32410] ;  /* 0x03241000ff0099b0 */ /* 0x000fee0008000a84 */
[----:B------:R-:W-:Y:S05]  /*12b20*/  @P0 BRA.U.ANY `(.L_x_14891) ;  /* 0xfffffffd00e80947 */ /* 0x000fea000393ffff */
[----:B0-2---:R-:W2:Y:S02]  /*12b30*/  LDL.LU R2, [R1+0x1c] ;  /* 0x00001c0001027983 */ /* 0x005ea40000300800 */
        /* <DEDUP_REMOVED lines=11> */
.L_x_14999:
[----:B------:R-:W-:Y:S05]  /*12bf0*/  BSYNC B0 ;  /* 0x0000000000007941 */ /* 0x000fea0003800000 */
.L_x_14892:
[----:B------:R-:W-:-:S13]  /*12c00*/  LOP3.LUT P0, RZ, R16, 0x400, RZ, 0xc0, !PT ;  /* 0x0000040010ff7812 */ /* 0x000fda000780c0ff */
[----:B------:R-:W-:Y:S05]  /*12c10*/  @!P0 BRA `(.L_x_14894) ;  /* 0x0000000000048947 */ /* 0x000fea0003800000 */
[----:B------:R-:W-:Y:S01]  /*12c20*/  BPT.TRAP 0x1 ;  /* 0x000000040000795c */ /* 0x000fe20000300000 */
.L_x_14894:
[----:B0-----:R-:W-:Y:S01]  /*12c30*/  SHF.L.U32 R0, R28, 0x1f, RZ ;  /* 0x0000001f1c007819 */ /* 0x001fe200000006ff */
[----:B------:R-:W-:Y:S03]  /*12c40*/  BSSY B0, `(.L_x_14895) ;  /* 0x0000003000007945 */ /* 0x000fe60003800000 */
[----:B------:R-:W0:Y:S02]  /*12c50*/  SYNCS.PHASECHK.TRANS64.TRYWAIT P0, [R19+URZ+0x32460], R0 ;  /* 0x03246000130075a7 */ /* 0x000e24000800017f */
[----:B0-----:R-:W-:Y:S05]  /*12c60*/  @!P0 BRA `(.L_x_14896) ;  /* 0x0000004c00548947 */ /* 0x001fea0003800000 */
.L_x_15000:
[----:B------:R-:W-:Y:S05]  /*12c70*/  BSYNC B0 ;  /* 0x0000000000007941 */ /* 0x000fea0003800000 */
.L_x_14895:
[----:B------:R-:W0:Y:S01]  /*12c80*/  LDL.LU R2, [R1+0x14] ;  /* 0x0000140001027983 */ /* 0x000e220000300800 */
        /* <DEDUP_REMOVED lines=9> */
[----:B0-----:R-:W-:Y:S02]  /*12d20*/  IMAD R0, R2, UR4, RZ ;  /* 0x0000000402007c24 */ /* 0x001fe4000f8e02ff */
[----:B------:R-:W-:-:S04]  /*12d30*/  IMAD.WIDE.U32 R2, R37, UR4, RZ ;  /* 0x0000000425027c25 */ /* 0x000fc8000f8e00ff */
        /* <DEDUP_REMOVED lines=89> */
.L_x_15014:
        /* <DEDUP_REMOVED lines=15> */
.L_x_14898:
        /* <DEDUP_REMOVED lines=10> */
.L_x_14899:
[----:B0-----:R-:W2:Y:S01]  /*13460*/  LDL.LU R2, [R1+0x10] ;  /* 0x0000100001027983 */ /* 0x001ea20000300800 */
[----:B------:R0:W-:Y:S01]  /*13470*/  SYNCS.ARRIVE.TRANS64.A1T0 RZ, [R19+URZ+0x32450], RZ ;  /* 0x032450ff13ff79a7 */ /* 0x0001e2000810003f */
[----:B------:R-:W-:Y:S01]  /*13480*/  BSSY B0, `(.L_x_14900) ;  /* 0x00000d9000007945 */ /* 0x000fe20003800000 */
[----:B--2---:R-:W-:-:S05]  /*13490*/  VIADD R21, R2, 0xfffffffe ;  /* 0xfffffffe02157836 */ /* 0x004fca0000000000 */
[----:B------:R-:W-:-:S13]  /*134a0*/  ISETP.GE.AND P0, PT, R21, R31, PT ;  /* 0x0000001f1500720c */ /* 0x000fda0003f06270 */
[----:B0-----:R-:W-:Y:S05]  /*134b0*/  @!P0 BRA `(.L_x_14901) ;  /* 0x0000000c00548947 */ /* 0x001fea0003800000 */
.L_x_14914:
[----:B0-----:R-:W0:Y:S01]  /*134c0*/  S2R R2, SR_TID.X ;  /* 0x0000000000027919 */ /* 0x001e220000002100 */
[----:B--2---:R-:W2:Y:S01]  /*134d0*/  LDC R3, c[0x0][0x430] ;  /* 0x00010c00ff037b82 */ /* 0x004ea20000000800 */
[----:B------:R-:W-:Y:S01]  /*134e0*/  IMAD R8, R21, 0x60, R32 ;  /* 0x0000006015087824 */ /* 0x000fe200078e0220 */
[----:B------:R-:W-:Y:S01]  /*134f0*/  LOP3.LUT P1, RZ, R16, 0x400, RZ, 0xc0, !PT ;  /* 0x0000040010ff7812 */ /* 0x000fe2000782c0ff */
        /* <DEDUP_REMOVED lines=22> */
[----:B--2---:R-:W-:Y:S01]  /*13660*/  @!P2 LEA R6, P0, R2, R6, 0x2 ;  /* 0x000000060206a211 */ /* 0x004fe200078010ff */
        /* <DEDUP_REMOVED lines=14> */
[----:B-1----:R-:W-:-:S12]  /*13750*/  @!P1 BRA `(.L_x_14902) ;  /* 0x0000000000049947 */ /* 0x002fd80003800000 */
[----:B------:R-:W-:Y:S01]  /*13760*/  BPT.TRAP 0x1 ;  /* 0x000000040000795c */ /* 0x000fe20000300000 */
.L_x_14902:
[----:B------:R-:W-:Y:S01]  /*13770*/  IMAD R10, R18, 0x8, R17 ;  /* 0x00000008120a7824 */ /* 0x000fe200078e0211 */
[----:B------:R-:W-:Y:S01]  /*13780*/  SHF.L.U32 R20, R28, 0x1f, RZ ;  /* 0x0000001f1c147819 */ /* 0x000fe200000006ff */
[----:B------:R-:W-:Y:S01]  /*13790*/  BSSY B1, `(.L_x_14903) ;  /* 0x0000004000017945 */ /* 0x000fe20003800000 */
[----:B------:R-:W-:Y:S02]  /*137a0*/  SHF.R.S32.HI R9, RZ, 0x1f, R5 ;  /* 0x0000001fff097819 */ /* 0x000fe40000011405 */
[----:B------:R-:W2:Y:S02]  /*137b0*/  SYNCS.PHASECHK.TRANS64.TRYWAIT P0, [R10+URZ+0x32440], R20 ;  /* 0x032440140a0075a7 */ /* 0x000ea4000800017f */
[----:B--2---:R-:W-:Y:S05]  /*137c0*/  @!P0 BRA `(.L_x_14904) ;  /* 0x0000004800d08947 */ /* 0x004fea0003800000 */
.L_x_15015:
[----:B------:R-:W-:Y:S05]  /*137d0*/  BSYNC B1 ;  /* 0x0000000000017941 */ /* 0x000fea0003800000 */
.L_x_14903:
[----:B------:R-:W-:Y:S01]  /*137e0*/  ULDC.64 UR4, c[0x0][0x300] ;  /* 0x0000c00000047ab9 */ /* 0x000fe20000000a00 */
[----:B-1---5:R-:W-:Y:S01]  /*137f0*/  SHF.R.S32.HI R19, RZ, 0x1f, R4 ;  /* 0x0000001fff137819 */ /* 0x022fe20000011404 */
        /* <DEDUP_REMOVED lines=22> */
[----:B------:R-:W-:Y:S01]  /*13960*/  SHFL.IDX PT, R14, R6, 0x5, 0x181f ;  /* 0x00b81f00060e7f89 */ /* 0x000fe200000e0000 */
[----:B0-----:R-:W-:-:S05]  /*13970*/  IADD3 R2, P0, R2, R0, RZ ;  /* 0x0000000002027210 */ /* 0x001fca0007f1e0ff */
[----:B-1----:R-:W-:-:S05]  /*13980*/  IMAD.X R3, RZ, RZ, R3, P0 ;  /* 0x000000ffff037224 */ /* 0x002fca00000e0603 */
[----:B------:R0:W-:Y:S04]  /*13990*/  LDGSTS.E.BYPASS.LTC128B.128 [R7+0x1c400], desc[UR36][R2.64], !P1 ;  /* 0x1c40000002077fae */ /* 0x0001e8000c901d64 */
[----:B0-----:R-:W0:Y:S04]  /*139a0*/  SHFL.IDX PT, R2, R6, 0x1, 0x181f ;  /* 0x00381f0006027f89 */ /* 0x001e2800000e0000 */
[----:B------:R-:W1:Y:S01]  /*139b0*/  SHFL.IDX PT, R3, R8, 0x1, 0x181f ;  /* 0x00381f0008037f89 */ /* 0x000e6200000e0000 */
        /* <DEDUP_REMOVED lines=14> */
[----:B------:R-:W1:Y:S04]  /*13aa0*/  SHFL.IDX PT, R3, R8, 0x4, 0x181f ;  /* 0x00981f0008037f89 */ /* 0x000e6800000e0000 */
[----:B------:R-:W3:Y:S01]  /*13ab0*/  SHFL.IDX PT, R8, R8, 0x5, 0x181f ;  /* 0x00b81f0008087f89 */ /* 0x000ee200000e0000 */
[----:B0-----:R-:W-:-:S05]  /*13ac0*/  IADD3 R2, P0, R2, R0, RZ ;  /* 0x0000000002027210 */ /* 0x001fca0007f1e0ff */
[----:B-1----:R-:W-:-:S05]  /*13ad0*/  IMAD.X R3, RZ, RZ, R3, P0 ;  /* 0x000000ffff037224 */ /* 0x002fca00000e0603 */
[----:B---3--:R0:W-:Y:S03]  /*13ae0*/  LDGSTS.E.BYPASS.LTC128B.128 [R7+0x1e400], desc[UR36][R2.64], !P1 ;  /* 0x1e40000002077fae */ /* 0x0081e6000c901d64 */
.L_x_15029:
        /* <DEDUP_REMOVED lines=8> */
.L_x_14906:
        /* <DEDUP_REMOVED lines=10> */
.L_x_14907:
[----:B------:R1:W-:Y:S01]  /*13c10*/  SYNCS.ARRIVE.TRANS64.A1T0 RZ, [R10+URZ+0x32430], RZ ;  /* 0x032430ff0aff79a7 */ /* 0x0003e2000810003f */
[----:B------:R-:W-:Y:S05]  /*13c20*/  @!P3 BRA `(.L_x_14908) ;  /* 0x000000000004b947 */ /* 0x000fea0003800000 */
[----:B------:R-:W-:Y:S01]  /*13c30*/  BPT.TRAP 0x1 ;  /* 0x000000040000795c */ /* 0x000fe20000300000 */
.L_x_14908:
[----:B------:R-:W3:Y:S01]  /*13c40*/  SYNCS.PHASECHK.TRANS64.TRYWAIT P0, [R10+URZ+0x32460], R20 ;  /* 0x032460140a0075a7 */ /* 0x000ee2000800017f */
[----:B------:R-:W-:Y:S04]  /*13c50*/  BSSY B1, `(.L_x_14909) ;  /* 0x0000002000017945 */ /* 0x000fe80003800000 */
[----:B---3--:R-:W-:Y:S05]  /*13c60*/  @!P0 BRA `(.L_x_14910) ;  /* 0x0000004c005c8947 */ /* 0x008fea0003800000 */
.L_x_15030:
[----:B------:R-:W-:Y:S05]  /*13c70*/  BSYNC B1 ;  /* 0x0000000000017941 */ /* 0x000fea0003800000 */
.L_x_14909:
[----:B------:R-:W-:Y:S01]  /*13c80*/  ULDC.64 UR4, c[0x0][0x328] ;  /* 0x0000ca0000047ab9 */ /* 0x000fe20000000a00 */
[----:B------:R-:W-:Y:S01]  /*13c90*/  ULDC.64 UR6, c[0x0][0x318] ;  /* 0x0000c60000067ab9 */ /* 0x000fe20000000a00 */
[----:B0-----:R-:W-:Y:S01]  /*13ca0*/  IMAD R2, R9, UR4, RZ ;  /* 0x0000000409027c24 */ /* 0x001fe2000f8e02ff */
[----:B------:R-:W-:Y:S01]  /*13cb0*/  LOP3.LUT P5, RZ, R16, 0x1, RZ, 0xc0, !PT ;  /* 0x0000000110ff7812 */ /* 0x000fe200078ac0ff */
[----:B--23--:R-:W-:Y:S01]  /*13cc0*/  IMAD R20, R18, 0x6000, R30 ;  /* 0x0000600012147824 */ /* 0x00cfe200078e021e */
        /* <DEDUP_REMOVED lines=61> */
.L_x_15044:
        /* <DEDUP_REMOVED lines=11> */
.L_x_14912:
        /* <DEDUP_REMOVED lines=10> */
.L_x_14913:
[----:B------:R2:W-:Y:S01]  /*141f0*/  SYNCS.ARRIVE.TRANS64.A1T0 RZ, [R10+URZ+0x32450], RZ ;  /* 0x032450ff0aff79a7 */ /* 0x0005e2000810003f */
[----:B------:R-:W-:Y:S05]  /*14200*/  @P2 BRA `(.L_x_14914) ;  /* 0xfffffff000ac2947 */ /* 0x000fea000383ffff */
.L_x_14901:
[----:B------:R-:W-:Y:S05]  /*14210*/  BSYNC B0 ;  /* 0x0000000000007941 */ /* 0x000fea0003800000 */
.L_x_14900:
        /* <DEDUP_REMOVED lines=20> */
.L_x_14916:
[----:B------:R-:W-:Y:S05]  /*14360*/  BSYNC B0 ;  /* 0x0000000000007941 */ /* 0x000fea0003800000 */
.L_x_14915:
[----:B------:R-:W-:Y:S02]  /*14370*/  SEL R18, R18, RZ, P0 ;  /* 0x000000ff12127207 */ /* 0x000fe40000000000 */
[----:B------:R-:W-:-:S07]  /*14380*/  LOP3.LUT R28, R28, R5, RZ, 0x3c, !PT ;  /* 0x000000051c1c7212 */ /* 0x000fce00078e3cff */
.L_x_14869:
[----:B------:R-:W-:Y:S05]  /*14390*/  BSYNC B7 ;  /* 0x0000000000077941 */ /* 0x000fea0003800000 */
.L_x_14867:
        /* <DEDUP_REMOVED lines=11> */
.L_x_14917:
        /* <DEDUP_REMOVED lines=43> */
.L_x_15054:
[----:B------:R-:W-:Y:S02]  /*14700*/  ULDC UR4, c[0x0][0xd38] ;  /* 0x00034e0000047ab9 */ /* 0x000fe40000000800 */
[----:B------:R-:W-:-:S04]  /*14710*/  IMAD.U32 R5, RZ, RZ, UR4 ;  /* 0x00000004ff057e24 */ /* 0x000fc8000f8e00ff */
[----:B---3--:R-:W-:-:S04]  /*14720*/  IMAD R14, R14, R5, RZ ;  /* 0x000000050e0e7224 */ /* 0x008fc800078e02ff */
[----:B------:R-:W-:-:S05]  /*14730*/  IMAD.IADD R7, R7, 0x1, R14 ;  /* 0x0000000107077824 */ /* 0x000fca00078e020e */
[----:B------:R-:W-:-:S13]  /*14740*/  ISETP.GT.AND P6, PT, R7, R0, PT ;  /* 0x000000000700720c */ /* 0x000fda0003fc4270 */
[----:B------:R-:W-:Y:S05]  /*14750*/  @P6 BRA `(.L_x_14920) ;  /* 0x0000000000a46947 */ /* 0x000fea0003800000 */
.L_x_14923:
        /* <DEDUP_REMOVED lines=35> */
.L_x_15062:
[----:B------:R-:W-:Y:S02]  /*14990*/  ULDC UR4, c[0x0][0xd38] ;  /* 0x00034e0000047ab9 */ /* 0x000fe40000000800 */
[----:B------:R-:W-:-:S04]  /*149a0*/  IMAD.U32 R5, RZ, RZ, UR4 ;  /* 0x00000004ff057e24 */ /* 0x000fc8000f8e00ff */
[----:B---3--:R-:W-:-:S04]  /*149b0*/  IMAD R14, R14, R5, RZ ;  /* 0x000000050e0e7224 */ /* 0x008fc800078e02ff */
[----:B------:R-:W-:-:S05]  /*149c0*/  IMAD.IADD R7, R14, 0x1, R7 ;  /* 0x000000010e077824 */ /* 0x000fca00078e0207 */
[----:B------:R-:W-:-:S13]  /*149d0*/  ISETP.GT.AND P6, PT, R7, R0, PT ;  /* 0x000000000700720c */ /* 0x000fda0003fc4270 */
[----:B------:R-:W-:Y:S05]  /*149e0*/  @!P6 BRA `(.L_x_14923) ;  /* 0xfffffffc005ce947 */ /* 0x000fea000383ffff */
.L_x_14920:
        /* <DEDUP_REMOVED lines=10> */
.L_x_15067:
[----:B------:R-:W-:-:S13]  /*14a90*/  ISETP.NE.AND P0, PT, R3, RZ, PT ;  /* 0x000000ff0300720c */ /* 0x000fda0003f05270 */
[----:B------:R-:W-:Y:S05]  /*14aa0*/  @!P0 BRA `(.L_x_14925) ;  /* 0x0000000000108947 */ /* 0x000fea0003800000 */
[----:B------:R-:W-:Y:S01]  /*14ab0*/  UMOV UR4, 0xffffffff ;  /* 0xffffffff00047882 */ /* 0x000fe20000000000 */
[----:B---3--:R-:W-:Y:S02]  /*14ac0*/  VIADD R12, R12, 0xffffffff ;  /* 0xffffffff0c0c7836 */ /* 0x008fe40000000000 */
[----:B------:R-:W-:Y:S05]  /*14ad0*/  BRA.DIV UR4, `(.L_x_14926) ;  /* 0x0000004e04f07947 */ /* 0x000fea000b800000 */
[----:B------:R3:W0:Y:S02]  /*14ae0*/  SHFL.IDX PT, R6, R2, R12, 0x1f ;  /* 0x00001f0c02067589 */ /* 0x00062400000e0000 */
.L_x_14925:
        /* <DEDUP_REMOVED lines=59> */
.L_x_14927:
        /* <DEDUP_REMOVED lines=60> */
.L_x_14928:
[----:B------:R-:W-:-:S05]  /*15260*/  LOP3.LUT R2, RZ, R2, RZ, 0x33, !PT ;  /* 0x00000002ff027212 */ /* 0x000fca00078e33ff */
[----:B------:R-:W-:Y:S01]  /*15270*/  IMAD.IADD R25, R25, 0x1, R2 ;  /* 0x0000000119197824 */ /* 0x000fe200078e0202 */
[----:B------:R-:W-:Y:S06]  /*15280*/  BRA `(.L_x_14929) ;  /* 0x00000000001c7947 */ /* 0x000fec0003800000 */
.L_x_14921:
[----:B------:R-:W-:Y:S01]  /*15290*/  UMOV UR4, URZ ;  /* 0x0000003f00047c82 */ /* 0x000fe20008000000 */
[----:B------:R-:W-:Y:S01]  /*152a0*/  UMOV UR5, URZ ;  /* 0x0000003f00057c82 */ /* 0x000fe20008000000 */
[----:B------:R-:W-:Y:S01]  /*152b0*/  ULDC UR6, c[0x0][0xd3c] ;  /* 0x00034f0000067ab9 */ /* 0x000fe20000000800 */
[----:B------:R-:W-:Y:S02]  /*152c0*/  IMAD.MOV.U32 R24, RZ, RZ, R0 ;  /* 0x000000ffff187224 */ /* 0x000fe400078e0000 */
[----:B------:R-:W-:Y:S02]  /*152d0*/  IMAD.U32 R25, RZ, RZ, UR4 ;  /* 0x00000004ff197e24 */ /* 0x000fe4000f8e00ff */
[----:B------:R-:W-:Y:S02]  /*152e0*/  IMAD.U32 R26, RZ, RZ, UR5 ;  /* 0x00000005ff1a7e24 */ /* 0x000fe4000f8e00ff */
[----:B------:R-:W-:-:S07]  /*152f0*/  IMAD.U32 R27, RZ, RZ, UR6 ;  /* 0x00000006ff1b7e24 */ /* 0x000fce000f8e00ff */
.L_x_14929:
        /* <DEDUP_REMOVED lines=10> */
.L_x_14918:
[----:B------:R-:W-:Y:S02]  /*153a0*/  ULDC UR4, c[0x0][0xd3c] ;  /* 0x00034f0000047ab9 */ /* 0x000fe40000000800 */
[----:B---3--:R-:W-:-:S13]  /*153b0*/  ISETP.GE.AND P0, PT, R27, UR4, PT ;  /* 0x000000041b007c0c */ /* 0x008fda000bf06270 */
[----:B------:R-:W-:Y:S05]  /*153c0*/  @!P0 BRA `(.L_x_14930) ;  /* 0xffffffa400bc8947 */ /* 0x000fea000383ffff */
[----:B------:R-:W-:Y:S05]  /*153d0*/  BSYNC B8 ;  /* 0x0000000000087941 */ /* 0x000fea0003800000 */
.L_x_14861:
        /* <DEDUP_REMOVED lines=12> */
.L_x_15070:
[----:B------:R-:W-:Y:S05]  /*154a0*/  BSYNC B0 ;  /* 0x0000000000007941 */ /* 0x000fea0003800000 */
.L_x_14931:
[----:B------:R-:W-:-:S03]  /*154b0*/  UMOV UR4, 0xffffffff ;  /* 0xffffffff00047882 */ /* 0x000fc60000000000 */
[----:B------:R-:W-:Y:S05]  /*154c0*/  BRA.DIV UR4, `(.L_x_14933) ;  /* 0x0000004604b07947 */ /* 0x000fea000b800000 */
[----:B-1----:R-:W1:Y:S02]  /*154d0*/  S2R R0, SR_TID.X ;  /* 0x0000000000007919 */ /* 0x002e640000002100 */
[----:B-1----:R-:W-:-:S04]  /*154e0*/  SHF.R.U32.HI R0, RZ, 0x5, R0 ;  /* 0x00000005ff007819 */ /* 0x002fc80000011600 */
[----:B------:R-:W-:-:S05]  /*154f0*/  LOP3.LUT R0, R0, 0x3, RZ, 0xc0, !PT ;  /* 0x0000000300007812 */ /* 0x000fca00078ec0ff */
[----:B------:R1:W3:Y:S02]  /*15500*/  SHFL.IDX PT, R14, R0, RZ, 0x1f ;  /* 0x00001fff000e7589 */ /* 0x0002e400000e0000 */
.L_x_15073:
[----:B---3--:R-:W-:Y:S01]  /*15510*/  ISETP.NE.AND P0, PT, R14, RZ, PT ;  /* 0x000000ff0e00720c */ /* 0x008fe20003f05270 */
[----:B------:R-:W-:-:S12]  /*15520*/  BSSY B0, `(.L_x_14934) ;  /* 0x0000026000007945 */ /* 0x000fd80003800000 */
[----:B------:R-:W-:Y:S05]  /*15530*/  @P0 BRA `(.L_x_14935) ;  /* 0x0000000000900947 */ /* 0x000fea0003800000 */
[----:B------:R-:W-:-:S03]  /*15540*/  UMOV UR4, 0xffffffff ;  /* 0xffffffff00047882 */ /* 0x000fc60000000000 */
[----:B------:R-:W-:Y:S05]  /*15550*/  BRA.DIV UR4, `(.L_x_14936) ;  /* 0x0000004604c07947 */ /* 0x000fea000b800000 */
[----:B------:R-:W-:-:S13]  /*15560*/  ELECT P6, URZ, PT ;  /* 0x00000000003f782f */ /* 0x000fda00038c0000 */
.L_x_15076:
        /* <DEDUP_REMOVED lines=8> */
.L_x_14937:
[----:B------:R-:W-:Y:S01]  /*155f0*/  IMAD R5, R18, 0x8, R7 ;  /* 0x0000000812057824 */ /* 0x000fe200078e0207 */
[----:B------:R-:W-:Y:S01]  /*15600*/  SHF.L.U32 R0, R28, 0x1f, RZ ;  /* 0x0000001f1c007819 */ /* 0x000fe200000006ff */
[----:B------:R-:W-:-:S03]  /*15610*/  VIADD R18, R18, 0x1 ;  /* 0x0000000112127836 */ /* 0x000fc60000000000 */
[----:B------:R-:W1:Y:S02]  /*15620*/  SYNCS.PHASECHK.TRANS64.TRYWAIT P1, [R5+URZ+0x32440], R0 ;  /* 0x03244000050075a7 */ /* 0x000e64000802017f */
[----:B------:R-:W-:-:S04]  /*15630*/  ISETP.NE.AND P2, PT, R18, 0x2, PT ;  /* 0x000000021200780c */ /* 0x000fc80003f45270 */
[----:B------:R-:W-:Y:S01]  /*15640*/  SEL R3, RZ, 0x1, P2 ;  /* 0x00000001ff037807 */ /* 0x000fe20001000000 */
[----:B-1----:R-:W-:Y:S08]  /*15650*/  @!P1 BRA `(.L_x_14938) ;  /* 0x0000004400a09947 */ /* 0x002ff00003800000 */
.L_x_15077:
[----:B------:R-:W-:Y:S02]  /*15660*/  SEL R18, R18, RZ, P2 ;  /* 0x000000ff12127207 */ /* 0x000fe40001000000 */
[----:B------:R-:W-:Y:S01]  /*15670*/  LOP3.LUT R2, R28, R3, RZ, 0x3c, !PT ;  /* 0x000000031c027212 */ /* 0x000fe200078e3cff */
[----:B------:R-:W-:Y:S06]  /*15680*/  @!P0 BRA `(.L_x_14939) ;  /* 0x0000000000048947 */ /* 0x000fec0003800000 */
[----:B------:R-:W-:Y:S01]  /*15690*/  BPT.TRAP 0x1 ;  /* 0x000000040000795c */ /* 0x000fe20000300000 */
.L_x_14939:
[----:B------:R-:W-:Y:S01]  /*156a0*/  IMAD R3, R18, 0x8, R7 ;  /* 0x0000000812037824 */ /* 0x000fe200078e0207 */
[----:B------:R-:W-:-:S04]  /*156b0*/  SHF.L.U32 R2, R2, 0x1f, RZ ;  /* 0x0000001f02027819 */ /* 0x000fc800000006ff */
[----:B------:R-:W3:Y:S02]  /*156c0*/  SYNCS.PHASECHK.TRANS64.TRYWAIT P1, [R3+URZ+0x32440], R2 ;  /* 0x03244002030075a7 */ /* 0x000ee4000802017f */
[----:B---3--:R-:W-:Y:S05]  /*156d0*/  @!P1 BRA `(.L_x_14940) ;  /* 0x0000004400949947 */ /* 0x008fea0003800000 */
.L_x_15078:
[----:B------:R-:W-:Y:S05]  /*156e0*/  @!P0 BRA `(.L_x_14941) ;  /* 0x0000000000048947 */ /* 0x000fea0003800000 */
[----:B------:R-:W-:Y:S01]  /*156f0*/  BPT.TRAP 0x1 ;  /* 0x000000040000795c */ /* 0x000fe20000300000 */
.L_x_14941:
[----:B------:R-:W5:Y:S02]  /*15700*/  SYNCS.PHASECHK.TRANS64.TRYWAIT P1, [R5+URZ+0x32460], R0 ;  /* 0x03246000050075a7 */ /* 0x000f64000802017f */
[----:B-----5:R-:W-:Y:S05]  /*15710*/  @!P1 BRA `(.L_x_14942) ;  /* 0x0000004400989947 */ /* 0x020fea0003800000 */
.L_x_15079:
[----:B------:R-:W-:Y:S05]  /*15720*/  @!P0 BRA `(.L_x_14943) ;  /* 0x0000000000048947 */ /* 0x000fea0003800000 */
[----:B------:R-:W-:Y:S01]  /*15730*/  BPT.TRAP 0x1 ;  /* 0x000000040000795c */ /* 0x000fe20000300000 */
.L_x_14943:
[----:B------:R0:W0:Y:S02]  /*15740*/  SYNCS.PHASECHK.TRANS64.TRYWAIT P0, [R3+URZ+0x32460], R2 ;  /* 0x03246002030075a7 */ /* 0x000024000800017f */
[----:B0-----:R-:W-:Y:S05]  /*15750*/  @!P0 NANOSLEEP.SYNCS 0x989680 ;  /* 0x009896800000895d */ /* 0x001fea0003900000 */
[----:B------:R-:W0:Y:S02]  /*15760*/  @!P0 SYNCS.PHASECHK.TRANS64 P0, [R3+URZ+0x32460], R2 ;  /* 0x03246002030085a7 */ /* 0x000e24000800007f */
[----:B0-----:R-:W-:Y:S05]  /*15770*/  @!P0 BRA `(.L_x_14943) ;  /* 0xfffffffc00f08947 */ /* 0x001fea000383ffff */
.L_x_14935:
[----:B------:R-:W-:Y:S05]  /*15780*/  BSYNC B0 ;  /* 0x0000000000007941 */ /* 0x000fea0003800000 */
.L_x_14934:
[----:B------:R-:W-:Y:S05]  /*15790*/  EXIT ;  /* 0x000000000000794d */ /* 0x000fea0003800000 */
.L_x_14793:
[----:B0-----:R0:W1:Y:S02]  /*157a0*/  SYNCS.PHASECHK.TRANS64.TRYWAIT P0, [R3+URZ+0x32400], R0 ;  /* 0x03240000030075a7 */ /* 0x001064000800017f */
[----:B-1----:R-:W-:Y:S05]  /*157b0*/  @!P0 NANOSLEEP.SYNCS 0x989680 ;  /* 0x009896800000895d */ /* 0x002fea0003900000 */
[----:B------:R-:W1:Y:S02]  /*157c0*/  @!P0 SYNCS.PHASECHK.TRANS64 P0, [R3+URZ+0x32400], R0 ;  /* 0x03240000030085a7 */ /* 0x000e64000800007f */
[----:B-1----:R-:W-:Y:S05]  /*157d0*/  @!P0 BRA `(.L_x_14793) ;  /* 0xfffffffc00f08947 */ /* 0x002fea000383ffff */
[----:B------:R-:W-:Y:S05]  /*157e0*/  BRA `(.L_x_14944) ;  /* 0xfffffec800407947 */ /* 0x000fea000383ffff */
.L_x_14797:
[----:B--2---:R-:W-:-:S04]  /*157f0*/  IMAD.U32 R5, RZ, RZ, UR6 ;  /* 0x00000006ff057e24 */ /* 0x004fc8000f8e00ff */
[----:B------:R2:W3:Y:S03]  /*15800*/  SYNCS.PHASECHK.TRANS64.TRYWAIT P1, [R5+URZ+0x32430], R2 ;  /* 0x03243002050075a7 */ /* 0x0004e6000802017f */
[----:B---3--:R-:W-:Y:S05]  /*15810*/  @!P1 NANOSLEEP.SYNCS 0x989680 ;  /* 0x009896800000995d */ /* 0x008fea0003900000 */
[----:B------:R-:W3:Y:S02]  /*15820*/  @!P1 SYNCS.PHASECHK.TRANS64 P1, [R5+URZ+0x32430], R2 ;  /* 0x03243002050095a7 */ /* 0x000ee4000802007f */
[----:B---3--:R-:W-:Y:S05]  /*15830*/  @!P1 BRA `(.L_x_14797) ;  /* 0xfffffffc00ec9947 */ /* 0x008fea000383ffff */
[----:B------:R-:W-:Y:S05]  /*15840*/  BRA `(.L_x_14796) ;  /* 0xfffffec800707947 */ /* 0x000fea000383ffff */
.L_x_14798:
[----:B---3--:R3:W4:Y:S02]  /*15850*/  SYNCS.PHASECHK.TRANS64.TRYWAIT P1, [R3+URZ+0x32410], R0 ;  /* 0x03241000030075a7 */ /* 0x008724000802017f */
[----:B----4-:R-:W-:Y:S05]  /*15860*/  @!P1 NANOSLEEP.SYNCS 0x989680 ;  /* 0x009896800000995d */ /* 0x010fea0003900000 */
[----:B------:R-:W4:Y:S02]  /*15870*/  @!P1 SYNCS.PHASECHK.TRANS64 P1, [R3+URZ+0x32410], R0 ;  /* 0x03241000030095a7 */ /* 0x000f24000802007f */
[----:B----4-:R-:W-:Y:S05]  /*15880*/  @!P1 BRA `(.L_x_14798) ;  /* 0xfffffffc00f09947 */ /* 0x010fea000383ffff */
[----:B------:R-:W-:Y:S05]  /*15890*/  BRA `(.L_x_14945) ;  /* 0xfffffecc001c7947 */ /* 0x000fea000383ffff */
.L_x_14802:
[----:B0-2---:R-:W-:-:S04]  /*158a0*/  IMAD.U32 R5, RZ, RZ, UR6 ;  /* 0x00000006ff057e24 */ /* 0x005fc8000f8e00ff */
[----:B------:R0:W2:Y:S03]  /*158b0*/  SYNCS.PHASECHK.TRANS64.TRYWAIT P1, [R5+URZ+0x32450], R2 ;  /* 0x03245002050075a7 */ /* 0x0000a6000802017f */
[----:B--2---:R-:W-:Y:S05]  /*158c0*/  @!P1 NANOSLEEP.SYNCS 0x989680 ;  /* 0x009896800000995d */ /* 0x004fea0003900000 */
[----:B------:R-:W2:Y:S02]  /*158d0*/  @!P1 SYNCS.PHASECHK.TRANS64 P1, [R5+URZ+0x32450], R2 ;  /* 0x03245002050095a7 */ /* 0x000ea4000802007f */
[----:B--2---:R-:W-:Y:S05]  /*158e0*/  @!P1 BRA `(.L_x_14802) ;  /* 0xfffffffc00ec9947 */ /* 0x004fea000383ffff */
[----:B------:R-:W-:Y:S05]  /*158f0*/  BRA `(.L_x_14801) ;  /* 0xfffffecc00247947 */ /* 0x000fea000383ffff */
.L_x_14809:
[----:B-1----:R-:W-:-:S04]  /*15900*/  IMAD.U32 R153, RZ, RZ, UR4 ;  /* 0x00000004ff997e24 */ /* 0x002fc8000f8e00ff */
[----:B------:R1:W2:Y:S03]  /*15910*/  SYNCS.PHASECHK.TRANS64.TRYWAIT P1, [R153+URZ+0x32430], R0 ;  /* 0x03243000990075a7 */ /* 0x0002a6000802017f */
[----:B--2---:R-:W-:Y:S05]  /*15920*/  @!P1 NANOSLEEP.SYNCS 0x989680 ;  /* 0x009896800000995d */ /* 0x004fea0003900000 */
[----:B------:R-:W2:Y:S02]  /*15930*/  @!P1 SYNCS.PHASECHK.TRANS64 P1, [R153+URZ+0x32430], R0 ;  /* 0x03243000990095a7 */ /* 0x000ea4000802007f */
[----:B--2---:R-:W-:Y:S05]  /*15940*/  @!P1 BRA `(.L_x_14809) ;  /* 0xfffffffc00ec9947 */ /* 0x004fea000383ffff */
[----:B------:R-:W-:Y:S05]  /*15950*/  BRA `(.L_x_14808) ;  /* 0xfffffeec00e47947 */ /* 0x000fea000383ffff */
.L_x_14813:
[----:B--2---:R-:W-:-:S04]  /*15960*/  IMAD.U32 R202, RZ, RZ, UR4 ;  /* 0x00000004ffca7e24 */ /* 0x004fc8000f8e00ff */
[----:B------:R2:W3:Y:S03]  /*15970*/  SYNCS.PHASECHK.TRANS64.TRYWAIT P1, [R202+URZ+0x32450], R0 ;  /* 0x03245000ca0075a7 */ /* 0x0004e6000802017f */
[----:B---3--:R-:W-:Y:S05]  /*15980*/  @!P1 NANOSLEEP.SYNCS 0x989680 ;  /* 0x009896800000995d */ /* 0x008fea0003900000 */
[----:B------:R-:W3:Y:S02]  /*15990*/  @!P1 SYNCS.PHASECHK.TRANS64 P1, [R202+URZ+0x32450], R0 ;  /* 0x03245000ca0095a7 */ /* 0x000ee4000802007f */
[----:B---3--:R-:W-:Y:S05]  /*159a0*/  @!P1 BRA `(.L_x_14813) ;  /* 0xfffffffc00ec9947 */ /* 0x008fea000383ffff */
[----:B------:R-:W-:Y:S05]  /*159b0*/  BRA `(.L_x_14812) ;  /* 0xfffffef000607947 */ /* 0x000fea000383ffff */
.L_x_14821:
[----:B-1----:R-:W-:-:S04]  /*159c0*/  IMAD.U32 R153, RZ, RZ, UR4 ;  /* 0x00000004ff997e24 */ /* 0x002fc8000f8e00ff */
[----:B------:R1:W2:Y:S03]  /*159d0*/  SYNCS.PHASECHK.TRANS64.TRYWAIT P1, [R153+URZ+0x32430], R0 ;  /* 0x03243000990075a7 */ /* 0x0002a6000802017f */
[----:B--2---:R-:W-:Y:S05]  /*159e0*/  @!P1 NANOSLEEP.SYNCS 0x989680 ;  /* 0x009896800000995d */ /* 0x004fea0003900000 */
[----:B------:R-:W2:Y:S02]  /*159f0*/  @!P1 SYNCS.PHASECHK.TRANS64 P1, [R153+URZ+0x32430], R0 ;  /* 0x03243000990095a7 */ /* 0x000ea4000802007f */
[----:B--2---:R-:W-:Y:S05]  /*15a00*/  @!P1 BRA `(.L_x_14821) ;  /* 0xfffffffc00ec9947 */ /* 0x004fea000383ffff */
[----:B------:R-:W-:Y:S05]  /*15a10*/  BRA `(.L_x_14820) ;  /* 0xffffff1800907947 */ /* 0x000fea000383ffff */
.L_x_14825:
[----:B--2---:R-:W-:-:S04]  /*15a20*/  IMAD.U32 R200, RZ, RZ, UR4 ;  /* 0x00000004ffc87e24 */ /* 0x004fc8000f8e00ff */
[----:B------:R2:W3:Y:S03]  /*15a30*/  SYNCS.PHASECHK.TRANS64.TRYWAIT P1, [R200+URZ+0x32450], R0 ;  /* 0x03245000c80075a7 */ /* 0x0004e6000802017f */
[----:B---3--:R-:W-:Y:S05]  /*15a40*/  @!P1 NANOSLEEP.SYNCS 0x989680 ;  /* 0x009896800000995d */ /* 0x008fea0003900000 */
[----:B------:R-:W3:Y:S02]  /*15a50*/  @!P1 SYNCS.PHASECHK.TRANS64 P1, [R200+URZ+0x32450], R0 ;  /* 0x03245000c80095a7 */ /* 0x000ee4000802007f */
[----:B---3--:R-:W-:Y:S05]  /*15a60*/  @!P1 BRA `(.L_x_14825) ;  /* 0xfffffffc00ec9947 */ /* 0x008fea000383ffff */
[----:B------:R-:W-:Y:S05]  /*15a70*/  BRA `(.L_x_14824) ;  /* 0xffffff1c000c7947 */ /* 0x000fea000383ffff */
.L_x_14875:
        /* <DEDUP_REMOVED lines=11> */
.L_x_14947:
[----:B------:R-:W-:Y:S05]  /*15b30*/  BSYNC B0 ;  /* 0x0000000000007941 */ /* 0x000fea0003800000 */
.L_x_14946:
[----:B------:R-:W-:Y:S05]  /*15b40*/  BRA `(.L_x_14948) ;  /* 0xffffffac00b87947 */ /* 0x000fea000383ffff */
.L_x_14878:
[----:B0-----:R0:W1:Y:S02]  /*15b50*/  SYNCS.PHASECHK.TRANS64.TRYWAIT P0, [R19+URZ+0x32440], R0 ;  /* 0x03244000130075a7 */ /* 0x001064000800017f */
[----:B-1----:R-:W-:Y:S05]  /*15b60*/  @!P0 NANOSLEEP.SYNCS 0x989680 ;  /* 0x009896800000895d */ /* 0x002fea0003900000 */
[----:B------:R-:W1:Y:S02]  /*15b70*/  @!P0 SYNCS.PHASECHK.TRANS64 P0, [R19+URZ+0x32440], R0 ;  /* 0x03244000130085a7 */ /* 0x000e64000800007f */
[----:B-1----:R-:W-:Y:S05]  /*15b80*/  @!P0 BRA `(.L_x_14878) ;  /* 0xfffffffc00f08947 */ /* 0x002fea000383ffff */
[----:B------:R-:W-:Y:S05]  /*15b90*/  BRA `(.L_x_14949) ;  /* 0xffffffb000547947 */ /* 0x000fea000383ffff */
.L_x_14879:
        /* <DEDUP_REMOVED lines=8> */
.L_x_14951:
[----:B------:R-:W-:Y:S05]  /*15c20*/  BSYNC B0 ;  /* 0x0000000000007941 */ /* 0x000fea0003800000 */
.L_x_14950:
        /* <DEDUP_REMOVED lines=9> */
.L_x_14952:
[----:B------:R-:W-:Y:S02]  /*15cc0*/  IMAD.MOV.U32 R13, RZ, RZ, R4 ;  /* 0x000000ffff0d7224 */ /* 0x000fe400078e0004 */
[----:B------:R-:W-:Y:S02]  /*15cd0*/  IMAD.MOV.U32 R12, RZ, RZ, 0x1 ;  /* 0x00000001ff0c7424 */ /* 0x000fe400078e00ff */
[----:B------:R-:W-:-:S07]  /*15ce0*/  IMAD.MOV.U32 R3, RZ, RZ, R14 ;  /* 0x000000ffff037224 */ /* 0x000fce00078e000e */
[----:B------:R-:W-:Y:S05]  /*15cf0*/  WARPSYNC.COLLECTIVE R15, `(.L_x_14953) ;  /* 0x000000000f087348 */ /* 0x000fea0003c00000 */
[----:B------:R0:W1:Y:S02]  /*15d00*/  SHFL.IDX P6, R14, R13, R12, R11 ;  /* 0x0000000c0d0e7389 */ /* 0x00006400000c000b */
[----:B01----:R-:W-:Y:S01]  /*15d10*/  ENDCOLLECTIVE ;  /* 0x000000000000791b */ /* 0x003fe20003800000 */
.L_x_14953:
        /* <DEDUP_REMOVED lines=15> */
.L_x_14954:
[----:B------:R-:W-:Y:S02]  /*15e10*/  @P0 IMAD R6, R5, 0x2, R17 ;  /* 0x0000000205060824 */ /* 0x000fe400078e0211 */
[----:B------:R-:W-:Y:S02]  /*15e20*/  IMAD.MOV.U32 R13, RZ, RZ, R4 ;  /* 0x000000ffff0d7224 */ /* 0x000fe400078e0004 */
[----:B------:R-:W-:Y:S02]  /*15e30*/  IMAD.MOV.U32 R12, RZ, RZ, 0x2 ;  /* 0x00000002ff0c7424 */ /* 0x000fe400078e00ff */
[----:B------:R-:W-:-:S07]  /*15e40*/  IMAD.MOV.U32 R3, RZ, RZ, R14 ;  /* 0x000000ffff037224 */ /* 0x000fce00078e000e */
[----:B------:R-:W-:Y:S05]  /*15e50*/  WARPSYNC.COLLECTIVE R15, `(.L_x_14955) ;  /* 0x000000000f087348 */ /* 0x000fea0003c00000 */
[----:B------:R0:W1:Y:S02]  /*15e60*/  SHFL.IDX P6, R14, R13, R12, R11 ;  /* 0x0000000c0d0e7389 */ /* 0x00006400000c000b */
[----:B01----:R-:W-:Y:S01]  /*15e70*/  ENDCOLLECTIVE ;  /* 0x000000000000791b */ /* 0x003fe20003800000 */
.L_x_14955:
        /* <DEDUP_REMOVED lines=15> */
.L_x_14956:
[----:B------:R-:W-:Y:S02]  /*15f70*/  @P0 IMAD R6, R5, 0x2, R17 ;  /* 0x0000000205060824 */ /* 0x000fe400078e0211 */
[----:B------:R-:W-:Y:S02]  /*15f80*/  IMAD.MOV.U32 R13, RZ, RZ, R4 ;  /* 0x000000ffff0d7224 */ /* 0x000fe400078e0004 */
[----:B------:R-:W-:Y:S02]  /*15f90*/  IMAD.MOV.U32 R12, RZ, RZ, 0x3 ;  /* 0x00000003ff0c7424 */ /* 0x000fe400078e00ff */
[----:B------:R-:W-:-:S07]  /*15fa0*/  IMAD.MOV.U32 R3, RZ, RZ, R14 ;  /* 0x000000ffff037224 */ /* 0x000fce00078e000e */
[----:B------:R-:W-:Y:S05]  /*15fb0*/  WARPSYNC.COLLECTIVE R15, `(.L_x_14957) ;  /* 0x000000000f087348 */ /* 0x000fea0003c00000 */
[----:B------:R0:W1:Y:S02]  /*15fc0*/  SHFL.IDX P6, R14, R13, R12, R11 ;  /* 0x0000000c0d0e7389 */ /* 0x00006400000c000b */
[----:B01----:R-:W-:Y:S01]  /*15fd0*/  ENDCOLLECTIVE ;  /* 0x000000000000791b */ /* 0x003fe20003800000 */
.L_x_14957:
        /* <DEDUP_REMOVED lines=15> */
.L_x_14958:
[----:B------:R-:W-:Y:S02]  /*160d0*/  @P0 IMAD R6, R5, 0x2, R17 ;  /* 0x0000000205060824 */ /* 0x000fe400078e0211 */
[----:B------:R-:W-:Y:S02]  /*160e0*/  IMAD.MOV.U32 R13, RZ, RZ, R4 ;  /* 0x000000ffff0d7224 */ /* 0x000fe400078e0004 */
[----:B------:R-:W-:Y:S02]  /*160f0*/  IMAD.MOV.U32 R12, RZ, RZ, 0x4 ;  /* 0x00000004ff0c7424 */ /* 0x000fe400078e00ff */
[----:B------:R-:W-:-:S07]  /*16100*/  IMAD.MOV.U32 R3, RZ, RZ, R14 ;  /* 0x000000ffff037224 */ /* 0x000fce00078e000e */
[----:B------:R-:W-:Y:S05]  /*16110*/  WARPSYNC.COLLECTIVE R15, `(.L_x_14959) ;  /* 0x000000000f087348 */ /* 0x000fea0003c00000 */
[----:B------:R0:W1:Y:S02]  /*16120*/  SHFL.IDX P6, R14, R13, R12, R11 ;  /* 0x0000000c0d0e7389 */ /* 0x00006400000c000b */
[----:B01----:R-:W-:Y:S01]  /*16130*/  ENDCOLLECTIVE ;  /* 0x000000000000791b */ /* 0x003fe20003800000 */
.L_x_14959:
        /* <DEDUP_REMOVED lines=15> */
.L_x_14960:
[----:B------:R-:W-:Y:S02]  /*16230*/  @P0 IMAD R6, R5, 0x2, R17 ;  /* 0x0000000205060824 */ /* 0x000fe400078e0211 */
[----:B------:R-:W-:Y:S02]  /*16240*/  IMAD.MOV.U32 R13, RZ, RZ, R4 ;  /* 0x000000ffff0d7224 */ /* 0x000fe400078e0004 */
[----:B------:R-:W-:Y:S02]  /*16250*/  IMAD.MOV.U32 R12, RZ, RZ, 0x5 ;  /* 0x00000005ff0c7424 */ /* 0x000fe400078e00ff */
[----:B------:R-:W-:-:S07]  /*16260*/  IMAD.MOV.U32 R3, RZ, RZ, R14 ;  /* 0x000000ffff037224 */ /* 0x000fce00078e000e */
[----:B------:R-:W-:Y:S05]  /*16270*/  WARPSYNC.COLLECTIVE R15, `(.L_x_14961) ;  /* 0x000000000f087348 */ /* 0x000fea0003c00000 */
[----:B------:R0:W1:Y:S02]  /*16280*/  SHFL.IDX P6, R14, R13, R12, R11 ;  /* 0x0000000c0d0e7389 */ /* 0x00006400000c000b */
[----:B01----:R-:W-:Y:S01]  /*16290*/  ENDCOLLECTIVE ;  /* 0x000000000000791b */ /* 0x003fe20003800000 */
.L_x_14961:
        /* <DEDUP_REMOVED lines=10> */
.L_x_14962:
[----:B------:R-:W-:Y:S01]  /*16340*/  @!PT LDS RZ, [RZ] ;  /* 0x00000000fffff984 */ /* 0x000fe20000000800 */
[----:B------:R-:W-:Y:S01]  /*16350*/  @!PT LDS RZ, [RZ] ;  /* 0x00000000fffff984 */ /* 0x000fe20000000800 */
[----:B------:R-:W-:Y:S01]  /*16360*/  @!PT LDS RZ, [RZ] ;  /* 0x00000000fffff984 */ /* 0x000fe20000000800 */
[----:B------:R0:W-:Y:S01]  /*16370*/  @P0 LDGSTS.E.BYPASS.LTC128B.128 [R6+0x1e400], desc[UR36][R2.64], !P2 ;  /* 0x1e40000002060fae */ /* 0x0001e2000d101d64 */
[----:B------:R-:W-:Y:S01]  /*16380*/  IMAD.MOV.U32 R0, RZ, RZ, R14 ;  /* 0x000000ffff007224 */ /* 0x000fe200078e000e */
[----:B------:R-:W-:Y:S06]  /*16390*/  BRA `(.L_x_14963) ;  /* 0xffffffac00b47947 */ /* 0x000fec000383ffff */
.L_x_14884:
[----:B------:R0:W5:Y:S01]  /*163a0*/  LDL.LU R6, [R1+0x4] ;  /* 0x0000040001067983 */ /* 0x0001620000300800 */
[----:B------:R-:W-:Y:S01]  /*163b0*/  IMAD.MOV.U32 R13, RZ, RZ, R4 ;  /* 0x000000ffff0d7224 */ /* 0x000fe200078e0004 */
[----:B------:R-:W-:Y:S01]  /*163c0*/  LOP3.LUT R16, R16, 0xffffdfff, RZ, 0xc0, !PT ;  /* 0xffffdfff10107812 */ /* 0x000fe200078ec0ff */
[----:B------:R-:W-:Y:S02]  /*163d0*/  IMAD.MOV.U32 R12, RZ, RZ, RZ ;  /* 0x000000ffff0c7224 */ /* 0x000fe400078e00ff */
[----:B------:R-:W-:Y:S02]  /*163e0*/  IMAD.MOV.U32 R11, RZ, RZ, 0x181f ;  /* 0x0000181fff0b7424 */ /* 0x000fe400078e00ff */
[----:B------:R-:W-:Y:S02]  /*163f0*/  IMAD.MOV.U32 R15, RZ, RZ, -0x1 ;  /* 0xffffffffff0f7424 */ /* 0x000fe400078e00ff */
[----:B0-----:R-:W-:-:S07]  /*16400*/  IMAD R25, R25, 0x80, R21 ;  /* 0x0000008019197824 */ /* 0x001fce00078e0215 */
[----:B-1---5:R-:W-:Y:S05]  /*16410*/  WARPSYNC.COLLECTIVE R15, `(.L_x_14964) ;  /* 0x000000000f087348 */ /* 0x022fea0003c00000 */
[----:B------:R0:W2:Y:S02]  /*16420*/  SHFL.IDX P6, R14, R13, R12, R11 ;  /* 0x0000000c0d0e7389 */ /* 0x0000a400000c000b */
[----:B012--5:R-:W-:Y:S01]  /*16430*/  ENDCOLLECTIVE ;  /* 0x000000000000791b */ /* 0x027fe20003800000 */
.L_x_14964:
[----:B------:R-:W-:Y:S02]  /*16440*/  IMAD.MOV.U32 R13, RZ, RZ, R0 ;  /* 0x000000ffff0d7224 */ /* 0x000fe400078e0000 */
[----:B------:R-:W-:-:S07]  /*16450*/  IMAD.MOV.U32 R3, RZ, RZ, R14 ;  /* 0x000000ffff037224 */ /* 0x000fce00078e000e */
[----:B------:R-:W-:Y:S05]  /*16460*/  WARPSYNC.COLLECTIVE R15, `(.L_x_14965) ;  /* 0x000000000f087348 */ /* 0x000fea0003c00000 */
[----:B------:R0:W1:Y:S02]  /*16470*/  SHFL.IDX P6, R14, R13, R12, R11 ;  /* 0x0000000c0d0e7389 */ /* 0x00006400000c000b */
[----:B01----:R-:W-:Y:S01]  /*16480*/  ENDCOLLECTIVE ;  /* 0x000000000000791b */ /* 0x003fe20003800000 */
.L_x_14965:
[----:B------:R-:W-:Y:S02]  /*16490*/  IMAD.MOV.U32 R13, RZ, RZ, R4 ;  /* 0x000000ffff0d7224 */ /* 0x000fe400078e0004 */
[----:B------:R-:W-:Y:S02]  /*164a0*/  IMAD.MOV.U32 R12, RZ, RZ, 0x1 ;  /* 0x00000001ff0c7424 */ /* 0x000fe400078e00ff */
[----:B------:R-:W-:-:S07]  /*164b0*/  IMAD.MOV.U32 R9, RZ, RZ, R14 ;  /* 0x000000ffff097224 */ /* 0x000fce00078e000e */
[----:B------:R-:W-:Y:S05]  /*164c0*/  WARPSYNC.COLLECTIVE R15, `(.L_x_14966) ;  /* 0x000000000f087348 */ /* 0x000fea0003c00000 */
[----:B------:R0:W1:Y:S02]  /*164d0*/  SHFL.IDX P6, R14, R13, R12, R11 ;  /* 0x0000000c0d0e7389 */ /* 0x00006400000c000b */
[----:B01----:R-:W-:Y:S01]  /*164e0*/  ENDCOLLECTIVE ;  /* 0x000000000000791b */ /* 0x003fe20003800000 */
.L_x_14966:
        /* <DEDUP_REMOVED lines=18> */
.L_x_14967:
        /* <DEDUP_REMOVED lines=8> */
.L_x_14968:
        /* <DEDUP_REMOVED lines=15> */
.L_x_14969:
        /* <DEDUP_REMOVED lines=8> */
.L_x_14970:
        /* <DEDUP_REMOVED lines=15> */
.L_x_14971:
        /* <DEDUP_REMOVED lines=8> */
[----:B------:R-:W-:Y:S02]  /*16970*/  IMAD.MOV.U32 R13, RZ, RZ, R4 ;  /* 0x000000ffff0d7224 */ /* 0x000fe400078e0004 */
[----:B------:R-:W-:Y:S01]  /*16980*/  IMAD.MOV.U32 R12, RZ, RZ, 0x4 ;  /* 0x00000004ff0c7424 */ /* 0x000fe200078e00ff */
[----:B------:R-:W-:Y:S01]  /*16990*/  @!PT LDS RZ, [RZ] ;  /* 0x00000000fffff984 */ /* 0x000fe20000000800 */
[----:B------:R-:W-:Y:S01]  /*169a0*/  @!PT LDS RZ, [RZ] ;  /* 0x00000000fffff984 */ /* 0x000fe20000000800 */
[----:B------:R-:W-:Y:S01]  /*169b0*/  @!PT LDS RZ, [RZ] ;  /* 0x00000000fffff984 */ /* 0x000fe20000000800 */
[----:B------:R0:W-:Y:S06]  /*169c0*/  @!P2 LDGSTS.E.BYPASS.LTC128B.128 [R23+0x19c00], desc[UR36][R2.64], !P0 ;  /* 0x19c000000217afae */ /* 0x0001ec000c101d64 */
[----:B0-----:R-:W-:Y:S05]  /*169d0*/  WARPSYNC.COLLECTIVE R15, `(.L_x_14972) ;  /* 0x000000000f087348 */ /* 0x001fea0003c00000 */
[----:B------:R1:W2:Y:S02]  /*169e0*/  SHFL.IDX P6, R14, R13, R12, R11 ;  /* 0x0000000c0d0e7389 */ /* 0x0002a400000c000b */
[----:B012---:R-:W-:Y:S01]  /*169f0*/  ENDCOLLECTIVE ;  /* 0x000000000000791b */ /* 0x007fe20003800000 */
.L_x_14972:
[----:B------:R-:W-:-:S05]  /*16a00*/  VIADD R2, R25, 0x40 ;  /* 0x0000004019027836 */ /* 0x000fca0000000000 */
[----:B------:R-:W-:Y:S01]  /*16a10*/  ISETP.GE.AND P2, PT, R2, R5, PT ;  /* 0x000000050200720c */ /* 0x000fe20003f46270 */
[----:B------:R-:W-:Y:S02]  /*16a20*/  IMAD.MOV.U32 R13, RZ, RZ, R0 ;  /* 0x000000ffff0d7224 */ /* 0x000fe400078e0000 */
[----:B------:R-:W-:-:S10]  /*16a30*/  IMAD.MOV.U32 R2, RZ, RZ, R14 ;  /* 0x000000ffff027224 */ /* 0x000fd400078e000e */
[----:B------:R-:W-:Y:S05]  /*16a40*/  WARPSYNC.COLLECTIVE R15, `(.L_x_14973) ;  /* 0x000000000f087348 */ /* 0x000fea0003c00000 */
[----:B------:R0:W1:Y:S02]  /*16a50*/  SHFL.IDX P6, R14, R13, R12, R11 ;  /* 0x0000000c0d0e7389 */ /* 0x00006400000c000b */
[----:B01----:R-:W-:Y:S01]  /*16a60*/  ENDCOLLECTIVE ;  /* 0x000000000000791b */ /* 0x003fe20003800000 */
.L_x_14973:
[----:B------:R-:W-:-:S04]  /*16a70*/  @P2 LOP3.LUT R16, R16, 0x100, RZ, 0xfc, !PT ;  /* 0x0000010010102812 */ /* 0x000fc800078efcff */
[----:B------:R-:W-:Y:S01]  /*16a80*/  LOP3.LUT R16, R16, 0xffffff7f, RZ, 0xc0, !PT ;  /* 0xffffff7f10107812 */ /* 0x000fe200078ec0ff */
        /* <DEDUP_REMOVED lines=15> */
.L_x_14974:
[----:B------:R-:W-:-:S05]  /*16b80*/  VIADD R2, R25, 0x50 ;  /* 0x0000005019027836 */ /* 0x000fca0000000000 */
[----:B------:R-:W-:Y:S01]  /*16b90*/  ISETP.GE.AND P2, PT, R2, R5, PT ;  /* 0x000000050200720c */ /* 0x000fe20003f46270 */
[----:B------:R-:W-:Y:S02]  /*16ba0*/  IMAD.MOV.U32 R13, RZ, RZ, R0 ;  /* 0x000000ffff0d7224 */ /* 0x000fe400078e0000 */
[----:B------:R-:W-:-:S10]  /*16bb0*/  IMAD.MOV.U32 R7, RZ, RZ, R14 ;  /* 0x000000ffff077224 */ /* 0x000fd400078e000e */
[----:B------:R-:W-:Y:S05]  /*16bc0*/  WARPSYNC.COLLECTIVE R15, `(.L_x_14975) ;  /* 0x000000000f087348 */ /* 0x000fea0003c00000 */
[----:B------:R0:W1:Y:S02]  /*16bd0*/  SHFL.IDX P6, R14, R13, R12, R11 ;  /* 0x0000000c0d0e7389 */ /* 0x00006400000c000b */
[----:B01----:R-:W-:Y:S01]  /*16be0*/  ENDCOLLECTIVE ;  /* 0x000000000000791b */ /* 0x003fe20003800000 */
.L_x_14975:
        /* <DEDUP_REMOVED lines=8> */
.L_x_14976:
        /* <DEDUP_REMOVED lines=15> */
.L_x_14977:
[----:B------:R-:W-:Y:S01]  /*16d60*/  @P2 LOP3.LUT R16, R16, 0x40, RZ, 0xfc, !PT ;  /* 0x0000004010102812 */ /* 0x000fe200078efcff */
[----:B------:R-:W-:Y:S02]  /*16d70*/  IMAD.MOV.U32 R13, RZ, RZ, R4 ;  /* 0x000000ffff0d7224 */ /* 0x000fe400078e0004 */
[----:B------:R-:W-:Y:S02]  /*16d80*/  IMAD.MOV.U32 R12, RZ, RZ, 0x7 ;  /* 0x00000007ff0c7424 */ /* 0x000fe400078e00ff */
[----:B------:R-:W-:-:S07]  /*16d90*/  IMAD.MOV.U32 R6, RZ, RZ, R14 ;  /* 0x000000ffff067224 */ /* 0x000fce00078e000e */
[----:B------:R-:W-:Y:S05]  /*16da0*/  WARPSYNC.COLLECTIVE R15, `(.L_x_14978) ;  /* 0x000000000f087348 */ /* 0x000fea0003c00000 */
[----:B------:R0:W1:Y:S02]  /*16db0*/  SHFL.IDX P6, R14, R13, R12, R11 ;  /* 0x0000000c0d0e7389 */ /* 0x00006400000c000b */
[----:B01----:R-:W-:Y:S01]  /*16dc0*/  ENDCOLLECTIVE ;  /* 0x000000000000791b */ /* 0x003fe20003800000 */
.L_x_14978:
        /* <DEDUP_REMOVED lines=13> */
.L_x_14979:
[----:B------:R-:W-:Y:S01]  /*16ea0*/  IMAD.MOV.U32 R0, RZ, RZ, R14 ;  /* 0x000000ffff007224 */ /* 0x000fe200078e000e */
[----:B------:R-:W-:Y:S06]  /*16eb0*/  BRA `(.L_x_14980) ;  /* 0xffffffac00e47947 */ /* 0x000fec000383ffff */
.L_x_14888:
        /* <DEDUP_REMOVED lines=8> */
.L_x_14982:
[----:B------:R-:W-:Y:S05]  /*16f40*/  BSYNC B0 ;  /* 0x0000000000007941 */ /* 0x000fea0003800000 */
.L_x_14981:
        /* <DEDUP_REMOVED lines=9> */
.L_x_14983:
[----:B------:R-:W-:Y:S02]  /*16fe0*/  IMAD.MOV.U32 R13, RZ, RZ, R4 ;  /* 0x000000ffff0d7224 */ /* 0x000fe400078e0004 */
[----:B------:R-:W-:Y:S01]  /*16ff0*/  IMAD.MOV.U32 R12, RZ, RZ, 0x1 ;  /* 0x00000001ff0c7424 */ /* 0x000fe200078e00ff */
[----:B------:R-:W-:-:S13]  /*17000*/  @!P5 LEA R5, P0, R8, R14, 0x1 ;  /* 0x0000000e0805d211 */ /* 0x000fda00078008ff */
[----:B------:R-:W-:Y:S05]  /*17010*/  WARPSYNC.COLLECTIVE R15, `(.L_x_14984) ;  /* 0x000000000f087348 */ /* 0x000fea0003c00000 */
[----:B------:R0:W1:Y:S02]  /*17020*/  SHFL.IDX P6, R14, R13, R12, R11 ;  /* 0x0000000c0d0e7389 */ /* 0x00006400000c000b */
[----:B01----:R-:W-:Y:S01]  /*17030*/  ENDCOLLECTIVE ;  /* 0x000000000000791b */ /* 0x003fe20003800000 */
.L_x_14984:
        /* <DEDUP_REMOVED lines=15> */
.L_x_14985:
        /* <DEDUP_REMOVED lines=17> */
.L_x_14986:
[----:B------:R-:W-:Y:S02]  /*17240*/  IMAD.MOV.U32 R13, RZ, RZ, R0 ;  /* 0x000000ffff0d7224 */ /* 0x000fe400078e0000 */
[----:B------:R-:W-:-:S07]  /*17250*/  IMAD.MOV.U32 R5, RZ, RZ, R14 ;  /* 0x000000ffff057224 */ /* 0x000fce00078e000e */
[----:B------:R-:W-:Y:S05]  /*17260*/  WARPSYNC.COLLECTIVE R15, `(.L_x_14987) ;  /* 0x000000000f087348 */ /* 0x000fea0003c00000 */
[----:B------:R0:W1:Y:S02]  /*17270*/  SHFL.IDX P6, R14, R13, R12, R11 ;  /* 0x0000000c0d0e7389 */ /* 0x00006400000c000b */
[----:B01----:R-:W-:Y:S01]  /*17280*/  ENDCOLLECTIVE ;  /* 0x000000000000791b */ /* 0x003fe20003800000 */
.L_x_14987:
[----:B------:R-:W-:Y:S02]  /*17290*/  IMAD.MOV.U32 R13, RZ, RZ, R4 ;  /* 0x000000ffff0d7224 */ /* 0x000fe400078e0004 */
[----:B------:R-:W-:Y:S01]  /*172a0*/  IMAD.MOV.U32 R12, RZ, RZ, 0x3 ;  /* 0x00000003ff0c7424 */ /* 0x000fe200078e00ff */
[----:B------:R-:W-:-:S13]  /*172b0*/  @!P5 LEA R6, P0, R8, R14, 0x1 ;  /* 0x0000000e0806d211 */ /* 0x000fda00078008ff */
[----:B------:R-:W-:Y:S05]  /*172c0*/  WARPSYNC.COLLECTIVE R15, `(.L_x_14988) ;  /* 0x000000000f087348 */ /* 0x000fea0003c00000 */
[----:B------:R0:W1:Y:S02]  /*172d0*/  SHFL.IDX P6, R14, R13, R12, R11 ;  /* 0x0000000c0d0e7389 */ /* 0x00006400000c000b */
[----:B01----:R-:W-:Y:S01]  /*172e0*/  ENDCOLLECTIVE ;  /* 0x000000000000791b */ /* 0x003fe20003800000 */
.L_x_14988:
        /* <DEDUP_REMOVED lines=16> */
.L_x_14989:
        /* <DEDUP_REMOVED lines=17> */
.L_x_14990:
[----:B------:R-:W-:Y:S02]  /*17500*/  IMAD.MOV.U32 R13, RZ, RZ, R0 ;  /* 0x000000ffff0d7224 */ /* 0x000fe400078e0000 */
[----:B------:R-:W-:-:S07]  /*17510*/  IMAD.MOV.U32 R5, RZ, RZ, R14 ;  /* 0x000000ffff057224 */ /* 0x000fce00078e000e */
[----:B------:R-:W-:Y:S05]  /*17520*/  WARPSYNC.COLLECTIVE R15, `(.L_x_14991) ;  /* 0x000000000f087348 */ /* 0x000fea0003c00000 */
[----:B------:R0:W1:Y:S02]  /*17530*/  SHFL.IDX P6, R14, R13, R12, R11 ;  /* 0x0000000c0d0e7389 */ /* 0x00006400000c000b */
[----:B01----:R-:W-:Y:S01]  /*17540*/  ENDCOLLECTIVE ;  /* 0x000000000000791b */ /* 0x003fe20003800000 */
.L_x_14991:
[----:B------:R-:W-:Y:S02]  /*17550*/  IMAD.MOV.U32 R13, RZ, RZ, R4 ;  /* 0x000000ffff0d7224 */ /* 0x000fe400078e0004 */
[----:B------:R-:W-:Y:S01]  /*17560*/  IMAD.MOV.U32 R12, RZ, RZ, 0x5 ;  /* 0x00000005ff0c7424 */ /* 0x000fe200078e00ff */
[----:B------:R-:W-:-:S13]  /*17570*/  @!P5 LEA R6, P0, R8, R14, 0x1 ;  /* 0x0000000e0806d211 */ /* 0x000fda00078008ff */
[----:B------:R-:W-:Y:S05]  /*17580*/  WARPSYNC.COLLECTIVE R15, `(.L_x_14992) ;  /* 0x000000000f087348 */ /* 0x000fea0003c00000 */
[----:B------:R0:W1:Y:S02]  /*17590*/  SHFL.IDX P6, R14, R13, R12, R11 ;  /* 0x0000000c0d0e7389 */ /* 0x00006400000c000b */
[----:B01----:R-:W-:Y:S01]  /*175a0*/  ENDCOLLECTIVE ;  /* 0x000000000000791b */ /* 0x003fe20003800000 */
.L_x_14992:
        /* <DEDUP_REMOVED lines=16> */
.L_x_14993:
        /* <DEDUP_REMOVED lines=17> */
.L_x_14994:
[----:B------:R-:W-:Y:S02]  /*177c0*/  IMAD.MOV.U32 R13, RZ, RZ, R0 ;  /* 0x000000ffff0d7224 */ /* 0x000fe400078e0000 */
[----:B------:R-:W-:-:S07]  /*177d0*/  IMAD.MOV.U32 R5, RZ, RZ, R14 ;  /* 0x000000ffff057224 */ /* 0x000fce00078e000e */
[----:B------:R-:W-:Y:S05]  /*177e0*/  WARPSYNC.COLLECTIVE R15, `(.L_x_14995) ;  /* 0x000000000f087348 */ /* 0x000fea0003c00000 */
[----:B------:R0:W1:Y:S02]  /*177f0*/  SHFL.IDX P6, R14, R13, R12, R11 ;  /* 0x0000000c0d0e7389 */ /* 0x00006400000c000b */
[----:B01----:R-:W-:Y:S01]  /*17800*/  ENDCOLLECTIVE ;  /* 0x000000000000791b */ /* 0x003fe20003800000 */
.L_x_14995:
[----:B------:R-:W-:Y:S02]  /*17810*/  IMAD.MOV.U32 R13, RZ, RZ, R4 ;  /* 0x000000ffff0d7224 */ /* 0x000fe400078e0004 */
[----:B------:R-:W-:Y:S01]  /*17820*/  IMAD.MOV.U32 R12, RZ, RZ, 0x7 ;  /* 0x00000007ff0c7424 */ /* 0x000fe200078e00ff */
[----:B------:R-:W-:-:S13]  /*17830*/  @!P5 LEA R6, P0, R8, R14, 0x1 ;  /* 0x0000000e0806d211 */ /* 0x000fda00078008ff */
[----:B------:R-:W-:Y:S05]  /*17840*/  WARPSYNC.COLLECTIVE R15, `(.L_x_14996) ;  /* 0x000000000f087348 */ /* 0x000fea0003c00000 */
[----:B------:R0:W1:Y:S02]  /*17850*/  SHFL.IDX P6, R14, R13, R12, R11 ;  /* 0x0000000c0d0e7389 */ /* 0x00006400000c000b */
[----:B01----:R-:W-:Y:S01]  /*17860*/  ENDCOLLECTIVE ;  /* 0x000000000000791b */ /* 0x003fe20003800000 */
.L_x_14996:
        /* <DEDUP_REMOVED lines=15> */
.L_x_14997:
[----:B------:R-:W-:Y:S05]  /*17960*/  BRA `(.L_x_14998) ;  /* 0xffffffb0001c7947 */ /* 0x000fea000383ffff */
.L_x_14893:
[----:B0-----:R0:W2:Y:S02]  /*17970*/  SYNCS.PHASECHK.TRANS64.TRYWAIT P0, [R17+URZ+0x32420], R0 ;  /* 0x03242000110075a7 */ /* 0x0010a4000800017f */
[----:B--2---:R-:W-:Y:S05]  /*17980*/  @!P0 NANOSLEEP.SYNCS 0x989680 ;  /* 0x009896800000895d */ /* 0x004fea0003900000 */
[----:B------:R-:W2:Y:S02]  /*17990*/  @!P0 SYNCS.PHASECHK.TRANS64 P0, [R17+URZ+0x32420], R0 ;  /* 0x03242000110085a7 */ /* 0x000ea4000800007f */
[----:B--2---:R-:W-:Y:S05]  /*179a0*/  @!P0 BRA `(.L_x_14893) ;  /* 0xfffffffc00f08947 */ /* 0x004fea000383ffff */
[----:B------:R-:W-:Y:S05]  /*179b0*/  BRA `(.L_x_14999) ;  /* 0xffffffb0008c7947 */ /* 0x000fea000383ffff */
.L_x_14896:
[----:B0-----:R0:W2:Y:S02]  /*179c0*/  SYNCS.PHASECHK.TRANS64.TRYWAIT P0, [R19+URZ+0x32460], R0 ;  /* 0x03246000130075a7 */ /* 0x0010a4000800017f */
[----:B--2---:R-:W-:Y:S05]  /*179d0*/  @!P0 NANOSLEEP.SYNCS 0x989680 ;  /* 0x009896800000895d */ /* 0x004fea0003900000 */
[----:B------:R-:W2:Y:S02]  /*179e0*/  @!P0 SYNCS.PHASECHK.TRANS64 P0, [R19+URZ+0x32460], R0 ;  /* 0x03246000130085a7 */ /* 0x000ea4000800007f */
[----:B--2---:R-:W-:Y:S05]  /*179f0*/  @!P0 BRA `(.L_x_14896) ;  /* 0xfffffffc00f08947 */ /* 0x004fea000383ffff */
[----:B------:R-:W-:Y:S05]  /*17a00*/  BRA `(.L_x_15000) ;  /* 0xffffffb000987947 */ /* 0x000fea000383ffff */
.L_x_14897:
        /* <DEDUP_REMOVED lines=8> */
.L_x_15002:
[----:B------:R-:W-:Y:S05]  /*17a90*/  BSYNC B0 ;  /* 0x0000000000007941 */ /* 0x000fea0003800000 */
.L_x_15001:
        /* <DEDUP_REMOVED lines=13> */
.L_x_15003:
        /* <DEDUP_REMOVED lines=9> */
.L_x_15004:
        /* <DEDUP_REMOVED lines=17> */
.L_x_15005:
[----:B------:R-:W-:Y:S02]  /*17d10*/  IMAD.MOV.U32 R13, RZ, RZ, R6 ;  /* 0x000000ffff0d7224 */ /* 0x000fe400078e0006 */
[----:B------:R-:W-:Y:S01]  /*17d20*/  IMAD.MOV.U32 R12, RZ, RZ, 0x2 ;  /* 0x00000002ff0c7424 */ /* 0x000fe200078e00ff */
[----:B------:R-:W-:-:S13]  /*17d30*/  IADD3 R2, P3, R14, R0, RZ ;  /* 0x000000000e027210 */ /* 0x000fda0007f7e0ff */
[----:B------:R-:W-:Y:S05]  /*17d40*/  WARPSYNC.COLLECTIVE R15, `(.L_x_15006) ;  /* 0x000000000f087348 */ /* 0x000fea0003c00000 */
[----:B------:R0:W1:Y:S02]  /*17d50*/  SHFL.IDX P6, R14, R13, R12, R11 ;  /* 0x0000000c0d0e7389 */ /* 0x00006400000c000b */
[----:B01----:R-:W-:Y:S01]  /*17d60*/  ENDCOLLECTIVE ;  /* 0x000000000000791b */ /* 0x003fe20003800000 */
.L_x_15006:
        /* <DEDUP_REMOVED lines=17> */
.L_x_15007:
[----:B------:R-:W-:Y:S02]  /*17e80*/  IMAD.MOV.U32 R13, RZ, RZ, R6 ;  /* 0x000000ffff0d7224 */ /* 0x000fe400078e0006 */
[----:B------:R-:W-:Y:S01]  /*17e90*/  IMAD.MOV.U32 R12, RZ, RZ, 0x3 ;  /* 0x00000003ff0c7424 */ /* 0x000fe200078e00ff */
[----:B------:R-:W-:-:S13]  /*17ea0*/  IADD3 R2, P3, R14, R0, RZ ;  /* 0x000000000e027210 */ /* 0x000fda0007f7e0ff */
[----:B------:R-:W-:Y:S05]  /*17eb0*/  WARPSYNC.COLLECTIVE R15, `(.L_x_15008) ;  /* 0x000000000f087348 */ /* 0x000fea0003c00000 */
[----:B------:R0:W1:Y:S02]  /*17ec0*/  SHFL.IDX P6, R14, R13, R12, R11 ;  /* 0x0000000c0d0e7389 */ /* 0x00006400000c000b */
[----:B01----:R-:W-:Y:S01]  /*17ed0*/  ENDCOLLECTIVE ;  /* 0x000000000000791b */ /* 0x003fe20003800000 */
.L_x_15008:
        /* <DEDUP_REMOVED lines=17> */
.L_x_15009:
[----:B------:R-:W-:Y:S02]  /*17ff0*/  IMAD.MOV.U32 R13, RZ, RZ, R6 ;  /* 0x000000ffff0d7224 */ /* 0x000fe400078e0006 */
[----:B------:R-:W-:Y:S01]  /*18000*/  IMAD.MOV.U32 R12, RZ, RZ, 0x4 ;  /* 0x00000004ff0c7424 */ /* 0x000fe200078e00ff */
[----:B------:R-:W-:-:S13]  /*18010*/  IADD3 R2, P3, R14, R0, RZ ;  /* 0x000000000e027210 */ /* 0x000fda0007f7e0ff */
[----:B------:R-:W-:Y:S05]  /*18020*/  WARPSYNC.COLLECTIVE R15, `(.L_x_15010) ;  /* 0x000000000f087348 */ /* 0x000fea0003c00000 */
[----:B------:R0:W1:Y:S02]  /*18030*/  SHFL.IDX P6, R14, R13, R12, R11 ;  /* 0x0000000c0d0e7389 */ /* 0x00006400000c000b */
[----:B01----:R-:W-:Y:S01]  /*18040*/  ENDCOLLECTIVE ;  /* 0x000000000000791b */ /* 0x003fe20003800000 */
.L_x_15010:
        /* <DEDUP_REMOVED lines=17> */
.L_x_15011:
[----:B------:R-:W-:Y:S02]  /*18160*/  IMAD.MOV.U32 R13, RZ, RZ, R6 ;  /* 0x000000ffff0d7224 */ /* 0x000fe400078e0006 */
[----:B------:R-:W-:Y:S01]  /*18170*/  IMAD.MOV.U32 R12, RZ, RZ, 0x5 ;  /* 0x00000005ff0c7424 */ /* 0x000fe200078e00ff */
[----:B------:R-:W-:-:S13]  /*18180*/  IADD3 R2, P3, R14, R0, RZ ;  /* 0x000000000e027210 */ /* 0x000fda0007f7e0ff */
[----:B------:R-:W-:Y:S05]  /*18190*/  WARPSYNC.COLLECTIVE R15, `(.L_x_15012) ;  /* 0x000000000f087348 */ /* 0x000fea0003c00000 */
[----:B------:R0:W1:Y:S02]  /*181a0*/  SHFL.IDX P6, R14, R13, R12, R11 ;  /* 0x0000000c0d0e7389 */ /* 0x00006400000c000b */
[----:B01----:R-:W-:Y:S01]  /*181b0*/  ENDCOLLECTIVE ;  /* 0x000000000000791b */ /* 0x003fe20003800000 */
.L_x_15012:
        /* <DEDUP_REMOVED lines=12> */
.L_x_15013:
        /* <DEDUP_REMOVED lines=9> */
.L_x_14904:
[----:B--2---:R2:W3:Y:S02]  /*18310*/  SYNCS.PHASECHK.TRANS64.TRYWAIT P0, [R10+URZ+0x32440], R20 ;  /* 0x032440140a0075a7 */ /* 0x0044e4000800017f */
[----:B---3--:R-:W-:Y:S05]  /*18320*/  @!P0 NANOSLEEP.SYNCS 0x989680 ;  /* 0x009896800000895d */ /* 0x008fea0003900000 */
[----:B------:R-:W3:Y:S02]  /*18330*/  @!P0 SYNCS.PHASECHK.TRANS64 P0, [R10+URZ+0x32440], R20 ;  /* 0x032440140a0085a7 */ /* 0x000ee4000800007f */
[----:B---3--:R-:W-:Y:S05]  /*18340*/  @!P0 BRA `(.L_x_14904) ;  /* 0xfffffffc00f08947 */ /* 0x008fea000383ffff */
[----:B------:R-:W-:Y:S05]  /*18350*/  BRA `(.L_x_15015) ;  /* 0xffffffb4001c7947 */ /* 0x000fea000383ffff */
.L_x_14905:
        /* <DEDUP_REMOVED lines=8> */
.L_x_15017:
[----:B------:R-:W-:Y:S05]  /*183e0*/  BSYNC B1 ;  /* 0x0000000000017941 */ /* 0x000fea0003800000 */
.L_x_15016:
        /* <DEDUP_REMOVED lines=9> */
.L_x_15018:
[----:B------:R-:W-:Y:S02]  /*18480*/  IMAD.MOV.U32 R13, RZ, RZ, R8 ;  /* 0x000000ffff0d7224 */ /* 0x000fe400078e0008 */
[----:B------:R-:W-:Y:S02]  /*18490*/  IMAD.MOV.U32 R12, RZ, RZ, 0x1 ;  /* 0x00000001ff0c7424 */ /* 0x000fe400078e00ff */
[----:B------:R-:W-:-:S07]  /*184a0*/  IMAD.MOV.U32 R2, RZ, RZ, R14 ;  /* 0x000000ffff027224 */ /* 0x000fce00078e000e */
[----:B------:R-:W-:Y:S05]  /*184b0*/  WARPSYNC.COLLECTIVE R15, `(.L_x_15019) ;  /* 0x000000000f087348 */ /* 0x000fea0003c00000 */
[----:B------:R0:W1:Y:S02]  /*184c0*/  SHFL.IDX P6, R14, R13, R12, R11 ;  /* 0x0000000c0d0e7389 */ /* 0x00006400000c000b */
[----:B01----:R-:W-:Y:S01]  /*184d0*/  ENDCOLLECTIVE ;  /* 0x000000000000791b */ /* 0x003fe20003800000 */
.L_x_15019:
        /* <DEDUP_REMOVED lines=11> */
.L_x_15020:
[----:B------:R-:W-:Y:S02]  /*18590*/  IMAD.MOV.U32 R13, RZ, RZ, R8 ;  /* 0x000000ffff0d7224 */ /* 0x000fe400078e0008 */
[----:B------:R-:W-:Y:S02]  /*185a0*/  IMAD.MOV.U32 R12, RZ, RZ, 0x2 ;  /* 0x00000002ff0c7424 */ /* 0x000fe400078e00ff */
[----:B------:R-:W-:-:S07]  /*185b0*/  IMAD.MOV.U32 R2, RZ, RZ, R14 ;  /* 0x000000ffff027224 */ /* 0x000fce00078e000e */
[----:B------:R-:W-:Y:S05]  /*185c0*/  WARPSYNC.COLLECTIVE R15, `(.L_x_15021) ;  /* 0x000000000f087348 */ /* 0x000fea0003c00000 */
[----:B------:R0:W1:Y:S02]  /*185d0*/  SHFL.IDX P6, R14, R13, R12, R11 ;  /* 0x0000000c0d0e7389 */ /* 0x00006400000c000b */
[----:B01----:R-:W-:Y:S01]  /*185e0*/  ENDCOLLECTIVE ;  /* 0x000000000000791b */ /* 0x003fe20003800000 */
.L_x_15021:
        /* <DEDUP_REMOVED lines=11> */
.L_x_15022:
[----:B------:R-:W-:Y:S02]  /*186a0*/  IMAD.MOV.U32 R13, RZ, RZ, R8 ;  /* 0x000000ffff0d7224 */ /* 0x000fe400078e0008 */
[----:B------:R-:W-:Y:S02]  /*186b0*/  IMAD.MOV.U32 R12, RZ, RZ, 0x3 ;  /* 0x00000003ff0c7424 */ /* 0x000fe400078e00ff */
[----:B------:R-:W-:-:S07]  /*186c0*/  IMAD.MOV.U32 R2, RZ, RZ, R14 ;  /* 0x000000ffff027224 */ /* 0x000fce00078e000e */
[----:B------:R-:W-:Y:S05]  /*186d0*/  WARPSYNC.COLLECTIVE R15, `(.L_x_15023) ;  /* 0x000000000f087348 */ /* 0x000fea0003c00000 */
[----:B------:R0:W1:Y:S02]  /*186e0*/  SHFL.IDX P6, R14, R13, R12, R11 ;  /* 0x0000000c0d0e7389 */ /* 0x00006400000c000b */
[----:B01----:R-:W-:Y:S01]  /*186f0*/  ENDCOLLECTIVE ;  /* 0x000000000000791b */ /* 0x003fe20003800000 */
.L_x_15023:
        /* <DEDUP_REMOVED lines=11> */
.L_x_15024:
[----:B------:R-:W-:Y:S02]  /*187b0*/  IMAD.MOV.U32 R13, RZ, RZ, R8 ;  /* 0x000000ffff0d7224 */ /* 0x000fe400078e0008 */
[----:B------:R-:W-:Y:S02]  /*187c0*/  IMAD.MOV.U32 R12, RZ, RZ, 0x4 ;  /* 0x00000004ff0c7424 */ /* 0x000fe400078e00ff */
[----:B------:R-:W-:-:S07]  /*187d0*/  IMAD.MOV.U32 R2, RZ, RZ, R14 ;  /* 0x000000ffff027224 */ /* 0x000fce00078e000e */
[----:B------:R-:W-:Y:S05]  /*187e0*/  WARPSYNC.COLLECTIVE R15, `(.L_x_15025) ;  /* 0x000000000f087348 */ /* 0x000fea0003c00000 */
[----:B------:R0:W1:Y:S02]  /*187f0*/  SHFL.IDX P6, R14, R13, R12, R11 ;  /* 0x0000000c0d0e7389 */ /* 0x00006400000c000b */
[----:B01----:R-:W-:Y:S01]  /*18800*/  ENDCOLLECTIVE ;  /* 0x000000000000791b */ /* 0x003fe20003800000 */
.L_x_15025:
        /* <DEDUP_REMOVED lines=11> */
.L_x_15026:
[----:B------:R-:W-:Y:S02]  /*188c0*/  IMAD.MOV.U32 R13, RZ, RZ, R8 ;  /* 0x000000ffff0d7224 */ /* 0x000fe400078e0008 */
[----:B------:R-:W-:Y:S02]  /*188d0*/  IMAD.MOV.U32 R12, RZ, RZ, 0x5 ;  /* 0x00000005ff0c7424 */ /* 0x000fe400078e00ff */
[----:B------:R-:W-:-:S07]  /*188e0*/  IMAD.MOV.U32 R2, RZ, RZ, R14 ;  /* 0x000000ffff027224 */ /* 0x000fce00078e000e */
[----:B------:R-:W-:Y:S05]  /*188f0*/  WARPSYNC.COLLECTIVE R15, `(.L_x_15027) ;  /* 0x000000000f087348 */ /* 0x000fea0003c00000 */
[----:B------:R0:W1:Y:S02]  /*18900*/  SHFL.IDX P6, R14, R13, R12, R11 ;  /* 0x0000000c0d0e7389 */ /* 0x00006400000c000b */
[----:B01----:R-:W-:Y:S01]  /*18910*/  ENDCOLLECTIVE ;  /* 0x000000000000791b */ /* 0x003fe20003800000 */
.L_x_15027:
        /* <DEDUP_REMOVED lines=11> */
.L_x_15028:
[----:B------:R-:W-:Y:S05]  /*189d0*/  BRA `(.L_x_15029) ;  /* 0xffffffb000447947 */ /* 0x000fea000383ffff */
.L_x_14910:
[----:B---3--:R3:W4:Y:S02]  /*189e0*/  SYNCS.PHASECHK.TRANS64.TRYWAIT P0, [R10+URZ+0x32460], R20 ;  /* 0x032460140a0075a7 */ /* 0x008724000800017f */
[----:B----4-:R-:W-:Y:S05]  /*189f0*/  @!P0 NANOSLEEP.SYNCS 0x989680 ;  /* 0x009896800000895d */ /* 0x010fea0003900000 */
[----:B------:R-:W4:Y:S02]  /*18a00*/  @!P0 SYNCS.PHASECHK.TRANS64 P0, [R10+URZ+0x32460], R20 ;  /* 0x032460140a0085a7 */ /* 0x000f24000800007f */
[----:B----4-:R-:W-:Y:S05]  /*18a10*/  @!P0 BRA `(.L_x_14910) ;  /* 0xfffffffc00f08947 */ /* 0x010fea000383ffff */
[----:B------:R-:W-:Y:S05]  /*18a20*/  BRA `(.L_x_15030) ;  /* 0xffffffb000907947 */ /* 0x000fea000383ffff */
.L_x_14911:
        /* <DEDUP_REMOVED lines=8> */
.L_x_15032:
[----:B------:R-:W-:Y:S05]  /*18ab0*/  BSYNC B1 ;  /* 0x0000000000017941 */ /* 0x000fea0003800000 */
.L_x_15031:
        /* <DEDUP_REMOVED lines=9> */
.L_x_15033:
[----:B------:R-:W-:Y:S02]  /*18b50*/  IMAD.MOV.U32 R13, RZ, RZ, R22 ;  /* 0x000000ffff0d7224 */ /* 0x000fe400078e0016 */
[----:B------:R-:W-:Y:S01]  /*18b60*/  IMAD.MOV.U32 R12, RZ, RZ, 0x1 ;  /* 0x00000001ff0c7424 */ /* 0x000fe200078e00ff */
[----:B------:R-:W-:-:S13]  /*18b70*/  IADD3 R2, P0, R14, R0, RZ ;  /* 0x000000000e027210 */ /* 0x000fda0007f1e0ff */
[----:B------:R-:W-:Y:S05]  /*18b80*/  WARPSYNC.COLLECTIVE R15, `(.L_x_15034) ;  /* 0x000000000f087348 */ /* 0x000fea0003c00000 */
[----:B------:R0:W1:Y:S02]  /*18b90*/  SHFL.IDX P6, R14, R13, R12, R11 ;  /* 0x0000000c0d0e7389 */ /* 0x00006400000c000b */
[----:B01----:R-:W-:Y:S01]  /*18ba0*/  ENDCOLLECTIVE ;  /* 0x000000000000791b */ /* 0x003fe20003800000 */
.L_x_15034:
        /* <DEDUP_REMOVED lines=13> */
.L_x_15035:
[----:B------:R-:W-:Y:S02]  /*18c80*/  IMAD.MOV.U32 R13, RZ, RZ, R22 ;  /* 0x000000ffff0d7224 */ /* 0x000fe400078e0016 */
[----:B------:R-:W-:Y:S01]  /*18c90*/  IMAD.MOV.U32 R12, RZ, RZ, 0x2 ;  /* 0x00000002ff0c7424 */ /* 0x000fe200078e00ff */
[----:B------:R-:W-:-:S13]  /*18ca0*/  IADD3 R2, P0, R14, R0, RZ ;  /* 0x000000000e027210 */ /* 0x000fda0007f1e0ff */
[----:B------:R-:W-:Y:S05]  /*18cb0*/  WARPSYNC.COLLECTIVE R15, `(.L_x_15036) ;  /* 0x000000000f087348 */ /* 0x000fea0003c00000 */
[----:B------:R0:W1:Y:S02]  /*18cc0*/  SHFL.IDX P6, R14, R13, R12, R11 ;  /* 0x0000000c0d0e7389 */ /* 0x00006400000c000b */
[----:B01----:R-:W-:Y:S01]  /*18cd0*/  ENDCOLLECTIVE ;  /* 0x000000000000791b */ /* 0x003fe20003800000 */
.L_x_15036:
        /* <DEDUP_REMOVED lines=13> */
.L_x_15037:
[----:B------:R-:W-:Y:S02]  /*18db0*/  IMAD.MOV.U32 R13, RZ, RZ, R22 ;  /* 0x000000ffff0d7224 */ /* 0x000fe400078e0016 */
[----:B------:R-:W-:Y:S02]  /*18dc0*/  IMAD.MOV.U32 R12, RZ, RZ, 0x3 ;  /* 0x00000003ff0c7424 */ /* 0x000fe400078e00ff */
[----:B------:R-:W-:-:S07]  /*18dd0*/  IMAD.MOV.U32 R8, RZ, RZ, R14 ;  /* 0x000000ffff087224 */ /* 0x000fce00078e000e */
[----:B------:R-:W-:Y:S05]  /*18de0*/  WARPSYNC.COLLECTIVE R15, `(.L_x_15038) ;  /* 0x000000000f087348 */ /* 0x000fea0003c00000 */
[----:B------:R0:W1:Y:S02]  /*18df0*/  SHFL.IDX P6, R14, R13, R12, R11 ;  /* 0x0000000c0d0e7389 */ /* 0x00006400000c000b */
[----:B01----:R-:W-:Y:S01]  /*18e00*/  ENDCOLLECTIVE ;  /* 0x000000000000791b */ /* 0x003fe20003800000 */
.L_x_15038:
        /* <DEDUP_REMOVED lines=14> */
.L_x_15039:
[----:B------:R-:W-:Y:S02]  /*18ef0*/  IMAD.MOV.U32 R13, RZ, RZ, R22 ;  /* 0x000000ffff0d7224 */ /* 0x000fe400078e0016 */
[----:B------:R-:W-:Y:S01]  /*18f00*/  IMAD.MOV.U32 R12, RZ, RZ, 0x4 ;  /* 0x00000004ff0c7424 */ /* 0x000fe200078e00ff */
[----:B------:R-:W-:-:S13]  /*18f10*/  IADD3 R2, P0, R14, R0, RZ ;  /* 0x000000000e027210 */ /* 0x000fda0007f1e0ff */
[----:B------:R-:W-:Y:S05]  /*18f20*/  WARPSYNC.COLLECTIVE R15, `(.L_x_15040) ;  /* 0x000000000f087348 */ /* 0x000fea0003c00000 */
[----:B------:R0:W1:Y:S02]  /*18f30*/  SHFL.IDX P6, R14, R13, R12, R11 ;  /* 0x0000000c0d0e7389 */ /* 0x00006400000c000b */
[----:B01----:R-:W-:Y:S01]  /*18f40*/  ENDCOLLECTIVE ;  /* 0x000000000000791b */ /* 0x003fe20003800000 */
.L_x_15040:
        /* <DEDUP_REMOVED lines=13> */
.L_x_15041:
[----:B------:R-:W-:Y:S02]  /*19020*/  IMAD.MOV.U32 R13, RZ, RZ, R22 ;  /* 0x000000ffff0d7224 */ /* 0x000fe400078e0016 */
[----:B------:R-:W-:Y:S01]  /*19030*/  IMAD.MOV.U32 R12, RZ, RZ, 0x5 ;  /* 0x00000005ff0c7424 */ /* 0x000fe200078e00ff */
[----:B------:R-:W-:-:S13]  /*19040*/  IADD3 R2, P0, R14, R0, RZ ;  /* 0x000000000e027210 */ /* 0x000fda0007f1e0ff */
[----:B------:R-:W-:Y:S05]  /*19050*/  WARPSYNC.COLLECTIVE R15, `(.L_x_15042) ;  /* 0x000000000f087348 */ /* 0x000fea0003c00000 */
[----:B------:R0:W1:Y:S02]  /*19060*/  SHFL.IDX P6, R14, R13, R12, R11 ;  /* 0x0000000c0d0e7389 */ /* 0x00006400000c000b */
[----:B01----:R-:W-:Y:S01]  /*19070*/  ENDCOLLECTIVE ;  /* 0x000000000000791b */ /* 0x003fe20003800000 */
.L_x_15042:
        /* <DEDUP_REMOVED lines=13> */
.L_x_15043:
[----:B------:R-:W-:Y:S05]  /*19150*/  BRA `(.L_x_15044) ;  /* 0xffffffac00d07947 */ /* 0x000fea000383ffff */
.L_x_14919:
        /* <DEDUP_REMOVED lines=8> */
.L_x_15046:
[----:B------:R-:W-:Y:S05]  /*191e0*/  BSYNC B0 ;  /* 0x0000000000007941 */ /* 0x000fea0003800000 */
.L_x_15045:
        /* <DEDUP_REMOVED lines=9> */
.L_x_15047:
        /* <DEDUP_REMOVED lines=24> */
.L_x_15048:
[----:B------:R-:W-:Y:S01]  /*19400*/  IMAD.MOV.U32 R12, RZ, RZ, 0x2 ;  /* 0x00000002ff0c7424 */ /* 0x000fe200078e00ff */
[----:B------:R-:W-:-:S05]  /*19410*/  SEL R14, R14, RZ, P1 ;  /* 0x000000ff0e0e7207 */ /* 0x000fca0000800000 */
[----:B------:R-:W-:-:S04]  /*19420*/  IMAD.IADD R5, R13, 0x1, R14 ;  /* 0x000000010d057824 */ /* 0x000fc800078e020e */
[----:B------:R-:W-:-:S07]  /*19430*/  IMAD.MOV.U32 R13, RZ, RZ, R5 ;  /* 0x000000ffff0d7224 */ /* 0x000fce00078e0005 */
[----:B------:R-:W-:Y:S05]  /*19440*/  WARPSYNC.COLLECTIVE R15, `(.L_x_15049) ;  /* 0x000000000f087348 */ /* 0x000fea0003c00000 */
[----:B------:R0:W1:Y:S02]  /*19450*/  SHFL.UP P6, R14, R13, R12, R11 ;  /* 0x0400000c0d0e7389 */ /* 0x00006400000c000b */
[----:B01----:R-:W-:Y:S01]  /*19460*/  ENDCOLLECTIVE ;  /* 0x000000000000791b */ /* 0x003fe20003800000 */
.L_x_15049:
[----:B------:R-:W-:Y:S01]  /*19470*/  IMAD.MOV.U32 R12, RZ, RZ, 0x4 ;  /* 0x00000004ff0c7424 */ /* 0x000fe200078e00ff */
[----:B------:R-:W-:-:S05]  /*19480*/  SEL R2, R14, RZ, P2 ;  /* 0x000000ff0e027207 */ /* 0x000fca0001000000 */
[----:B------:R-:W-:-:S04]  /*19490*/  IMAD.IADD R2, R5, 0x1, R2 ;  /* 0x0000000105027824 */ /* 0x000fc800078e0202 */
[----:B------:R-:W-:-:S07]  /*194a0*/  IMAD.MOV.U32 R13, RZ, RZ, R2 ;  /* 0x000000ffff0d7224 */ /* 0x000fce00078e0002 */
[----:B------:R-:W-:Y:S05]  /*194b0*/  WARPSYNC.COLLECTIVE R15, `(.L_x_15050) ;  /* 0x000000000f087348 */ /* 0x000fea0003c00000 */
[----:B------:R0:W1:Y:S02]  /*194c0*/  SHFL.UP P6, R14, R13, R12, R11 ;  /* 0x0400000c0d0e7389 */ /* 0x00006400000c000b */
[----:B01----:R-:W-:Y:S01]  /*194d0*/  ENDCOLLECTIVE ;  /* 0x000000000000791b */ /* 0x003fe20003800000 */
.L_x_15050:
[----:B------:R-:W-:Y:S01]  /*194e0*/  IMAD.MOV.U32 R12, RZ, RZ, 0x8 ;  /* 0x00000008ff0c7424 */ /* 0x000fe200078e00ff */
[----:B------:R-:W-:-:S05]  /*194f0*/  SEL R3, R14, RZ, P3 ;  /* 0x000000ff0e037207 */ /* 0x000fca0001800000 */
[----:B------:R-:W-:-:S04]  /*19500*/  IMAD.IADD R3, R2, 0x1, R3 ;  /* 0x0000000102037824 */ /* 0x000fc800078e0203 */
[----:B------:R-:W-:-:S07]  /*19510*/  IMAD.MOV.U32 R13, RZ, RZ, R3 ;  /* 0x000000ffff0d7224 */ /* 0x000fce00078e0003 */
[----:B------:R-:W-:Y:S05]  /*19520*/  WARPSYNC.COLLECTIVE R15, `(.L_x_15051) ;  /* 0x000000000f087348 */ /* 0x000fea0003c00000 */
[----:B------:R0:W1:Y:S02]  /*19530*/  SHFL.UP P6, R14, R13, R12, R11 ;  /* 0x0400000c0d0e7389 */ /* 0x00006400000c000b */
[----:B01----:R-:W-:Y:S01]  /*19540*/  ENDCOLLECTIVE ;  /* 0x000000000000791b */ /* 0x003fe20003800000 */
.L_x_15051:
[----:B------:R-:W-:Y:S01]  /*19550*/  IMAD.MOV.U32 R12, RZ, RZ, 0x10 ;  /* 0x00000010ff0c7424 */ /* 0x000fe200078e00ff */
[----:B------:R-:W-:-:S05]  /*19560*/  SEL R14, R14, RZ, P4 ;  /* 0x000000ff0e0e7207 */ /* 0x000fca0002000000 */
[----:B------:R-:W-:-:S04]  /*19570*/  IMAD.IADD R5, R3, 0x1, R14 ;  /* 0x0000000103057824 */ /* 0x000fc800078e020e */
[----:B------:R-:W-:-:S07]  /*19580*/  IMAD.MOV.U32 R13, RZ, RZ, R5 ;  /* 0x000000ffff0d7224 */ /* 0x000fce00078e0005 */
[----:B------:R-:W-:Y:S05]  /*19590*/  WARPSYNC.COLLECTIVE R15, `(.L_x_15052) ;  /* 0x000000000f087348 */ /* 0x000fea0003c00000 */
[----:B------:R0:W1:Y:S02]  /*195a0*/  SHFL.UP P6, R14, R13, R12, R11 ;  /* 0x0400000c0d0e7389 */ /* 0x00006400000c000b */
[----:B01----:R-:W-:Y:S01]  /*195b0*/  ENDCOLLECTIVE ;  /* 0x000000000000791b */ /* 0x003fe20003800000 */
.L_x_15052:
        /* <DEDUP_REMOVED lines=8> */
.L_x_15053:
[----:B------:R-:W-:Y:S05]  /*19640*/  BRA `(.L_x_15054) ;  /* 0xffffffb0002c7947 */ /* 0x000fea000383ffff */
.L_x_14922:
[----:B------:R-:W-:Y:S01]  /*19650*/  BSSY B0, `(.L_x_15055) ;  /* 0x0000007000007945 */ /* 0x000fe20003800000 */
[----:B------:R-:W-:Y:S02]  /*19660*/  IMAD.MOV.U32 R12, RZ, RZ, 0x1 ;  /* 0x00000001ff0c7424 */ /* 0x000fe400078e00ff */
[----:B------:R-:W-:Y:S02]  /*19670*/  IMAD.MOV.U32 R11, RZ, RZ, RZ ;  /* 0x000000ffff0b7224 */ /* 0x000fe400078e00ff */
[----:B------:R-:W-:-:S07]  /*19680*/  IMAD.MOV.U32 R15, RZ, RZ, -0x1 ;  /* 0xffffffffff0f7424 */ /* 0x000fce00078e00ff */
[----:B-12---:R-:W-:Y:S05]  /*19690*/  WARPSYNC.COLLECTIVE R15, `(.L_x_15056) ;  /* 0x000000000f087348 */ /* 0x006fea0003c00000 */
[----:B------:R0:W3:Y:S02]  /*196a0*/  SHFL.UP P6, R14, R13, R12, R11 ;  /* 0x0400000c0d0e7389 */ /* 0x0000e400000c000b */
[----:B0123--:R-:W-:Y:S01]  /*196b0*/  ENDCOLLECTIVE ;  /* 0x000000000000791b */ /* 0x00ffe20003800000 */
.L_x_15056:
[----:B------:R-:W-:Y:S05]  /*196c0*/  BSYNC B0 ;  /* 0x0000000000007941 */ /* 0x000fea0003800000 */
.L_x_15055:
        /* <DEDUP_REMOVED lines=8> */
.L_x_15057:
[----:B------:R-:W-:Y:S01]  /*19750*/  IMAD.MOV.U32 R12, RZ, RZ, 0x4 ;  /* 0x00000004ff0c7424 */ /* 0x000fe200078e00ff */
[----:B------:R-:W-:-:S05]  /*19760*/  SEL R2, R14, RZ, P2 ;  /* 0x000000ff0e027207 */ /* 0x000fca0001000000 */
[----:B------:R-:W-:-:S04]  /*19770*/  IMAD.IADD R2, R13, 0x1, R2 ;  /* 0x000000010d027824 */ /* 0x000fc800078e0202 */
[----:B------:R-:W-:-:S07]  /*19780*/  IMAD.MOV.U32 R13, RZ, RZ, R2 ;  /* 0x000000ffff0d7224 */ /* 0x000fce00078e0002 */
[----:B------:R-:W-:Y:S05]  /*19790*/  WARPSYNC.COLLECTIVE R15, `(.L_x_15058) ;  /* 0x000000000f087348 */ /* 0x000fea0003c00000 */
[----:B------:R0:W1:Y:S02]  /*197a0*/  SHFL.UP P6, R14, R13, R12, R11 ;  /* 0x0400000c0d0e7389 */ /* 0x00006400000c000b */
[----:B01----:R-:W-:Y:S01]  /*197b0*/  ENDCOLLECTIVE ;  /* 0x000000000000791b */ /* 0x003fe20003800000 */
.L_x_15058:
[----:B------:R-:W-:Y:S01]  /*197c0*/  IMAD.MOV.U32 R12, RZ, RZ, 0x8 ;  /* 0x00000008ff0c7424 */ /* 0x000fe200078e00ff */
[----:B------:R-:W-:-:S05]  /*197d0*/  SEL R3, R14, RZ, P3 ;  /* 0x000000ff0e037207 */ /* 0x000fca0001800000 */
[----:B------:R-:W-:-:S04]  /*197e0*/  IMAD.IADD R3, R2, 0x1, R3 ;  /* 0x0000000102037824 */ /* 0x000fc800078e0203 */
[----:B------:R-:W-:-:S07]  /*197f0*/  IMAD.MOV.U32 R13, RZ, RZ, R3 ;  /* 0x000000ffff0d7224 */ /* 0x000fce00078e0003 */
[----:B------:R-:W-:Y:S05]  /*19800*/  WARPSYNC.COLLECTIVE R15, `(.L_x_15059) ;  /* 0x000000000f087348 */ /* 0x000fea0003c00000 */
[----:B------:R0:W1:Y:S02]  /*19810*/  SHFL.UP P6, R14, R13, R12, R11 ;  /* 0x0400000c0d0e7389 */ /* 0x00006400000c000b */
[----:B01----:R-:W-:Y:S01]  /*19820*/  ENDCOLLECTIVE ;  /* 0x000000000000791b */ /* 0x003fe20003800000 */
.L_x_15059:
[----:B------:R-:W-:Y:S01]  /*19830*/  IMAD.MOV.U32 R12, RZ, RZ, 0x10 ;  /* 0x00000010ff0c7424 */ /* 0x000fe200078e00ff */
[----:B------:R-:W-:-:S05]  /*19840*/  SEL R14, R14, RZ, P4 ;  /* 0x000000ff0e0e7207 */ /* 0x000fca0002000000 */
[----:B------:R-:W-:-:S04]  /*19850*/  IMAD.IADD R5, R3, 0x1, R14 ;  /* 0x0000000103057824 */ /* 0x000fc800078e020e */
[----:B------:R-:W-:-:S07]  /*19860*/  IMAD.MOV.U32 R13, RZ, RZ, R5 ;  /* 0x000000ffff0d7224 */ /* 0x000fce00078e0005 */
[----:B------:R-:W-:Y:S05]  /*19870*/  WARPSYNC.COLLECTIVE R15, `(.L_x_15060) ;  /* 0x000000000f087348 */ /* 0x000fea0003c00000 */
[----:B------:R0:W1:Y:S02]  /*19880*/  SHFL.UP P6, R14, R13, R12, R11 ;  /* 0x0400000c0d0e7389 */ /* 0x00006400000c000b */
[----:B01----:R-:W-:Y:S01]  /*19890*/  ENDCOLLECTIVE ;  /* 0x000000000000791b */ /* 0x003fe20003800000 */
.L_x_15060:
        /* <DEDUP_REMOVED lines=8> */
.L_x_15061:
[----:B------:R-:W-:Y:S05]  /*19920*/  BRA `(.L_x_15062) ;  /* 0xffffffb000187947 */ /* 0x000fea000383ffff */
.L_x_14924:
[----:B------:R-:W-:Y:S01]  /*19930*/  BSSY B0, `(.L_x_15063) ;  /* 0x0000006000007945 */ /* 0x000fe20003800000 */
[----:B------:R-:W-:Y:S01]  /*19940*/  PLOP3.LUT P6, PT, P6, PT, PT, 0x8, 0x0 ;  /* 0x000000000000781c */ /* 0x000fe200037ce170 */
[----:B------:R-:W-:-:S12]  /*19950*/  IMAD.MOV.U32 R15, RZ, RZ, -0x1 ;  /* 0xffffffffff0f7424 */ /* 0x000fd800078e00ff */
[----:B012---:R-:W-:Y:S05]  /*19960*/  WARPSYNC.COLLECTIVE R15, `(.L_x_15064) ;  /* 0x000000000f087348 */ /* 0x007fea0003c00000 */
[----:B------:R-:W-:Y:S01]  /*19970*/  VOTE.ANY R14, PT, P6 ;  /* 0x00000000000e7806 */ /* 0x000fe200030e0100 */
[----:B012---:R-:W-:Y:S06]  /*19980*/  ENDCOLLECTIVE ;  /* 0x000000000000791b */ /* 0x007fec0003800000 */
.L_x_15064:
[----:B------:R-:W-:Y:S05]  /*19990*/  BSYNC B0 ;  /* 0x0000000000007941 */ /* 0x000fea0003800000 */
.L_x_15063:
        /* <DEDUP_REMOVED lines=8> */
.L_x_15065:
[----:B------:R-:W-:Y:S02]  /*19a20*/  IMAD.IADD R27, R12, 0x1, R27 ;  /* 0x000000010c1b7824 */ /* 0x000fe400078e021b */
[----:B------:R-:W-:Y:S02]  /*19a30*/  IMAD.MOV.U32 R13, RZ, RZ, R4 ;  /* 0x000000ffff0d7224 */ /* 0x000fe400078e0004 */
[----:B------:R-:W-:-:S07]  /*19a40*/  IMAD.MOV.U32 R25, RZ, RZ, R14 ;  /* 0x000000ffff197224 */ /* 0x000fce00078e000e */
[----:B------:R-:W-:Y:S05]  /*19a50*/  WARPSYNC.COLLECTIVE R15, `(.L_x_15066) ;  /* 0x000000000f087348 */ /* 0x000fea0003c00000 */
[----:B------:R0:W1:Y:S02]  /*19a60*/  SHFL.IDX P6, R14, R13, R12, R11 ;  /* 0x0000000c0d0e7389 */ /* 0x00006400000c000b */
[----:B01----:R-:W-:Y:S01]  /*19a70*/  ENDCOLLECTIVE ;  /* 0x000000000000791b */ /* 0x003fe20003800000 */
.L_x_15066:
[----:B------:R-:W-:Y:S01]  /*19a80*/  IMAD.MOV.U32 R4, RZ, RZ, R14 ;  /* 0x000000ffff047224 */ /* 0x000fe200078e000e */
[----:B------:R-:W-:Y:S06]  /*19a90*/  BRA `(.L_x_15067) ;  /* 0xffffffac00fc7947 */ /* 0x000fec000383ffff */
.L_x_14926:
[----:B------:R-:W-:Y:S01]  /*19aa0*/  BSSY B0, `(.L_x_15068) ;  /* 0x0000007000007945 */ /* 0x000fe20003800000 */
[----:B------:R-:W-:Y:S02]  /*19ab0*/  IMAD.MOV.U32 R13, RZ, RZ, R2 ;  /* 0x000000ffff0d7224 */ /* 0x000fe400078e0002 */
[----:B------:R-:W-:Y:S02]  /*19ac0*/  IMAD.MOV.U32 R11, RZ, RZ, 0x1f ;  /* 0x0000001fff0b7424 */ /* 0x000fe400078e00ff */
[----:B------:R-:W-:-:S07]  /*19ad0*/  IMAD.MOV.U32 R15, RZ, RZ, -0x1 ;  /* 0xffffffffff0f7424 */ /* 0x000fce00078e00ff */
[----:B012-4-:R-:W-:Y:S05]  /*19ae0*/  WARPSYNC.COLLECTIVE R15, `(.L_x_15069) ;  /* 0x000000000f087348 */ /* 0x017fea0003c00000 */
[----:B------:R3:W0:Y:S02]  /*19af0*/  SHFL.IDX P6, R14, R13, R12, R11 ;  /* 0x0000000c0d0e7389 */ /* 0x00062400000c000b */
[----:B01234-:R-:W-:Y:S01]  /*19b00*/  ENDCOLLECTIVE ;  /* 0x000000000000791b */ /* 0x01ffe20003800000 */
.L_x_15069:
[----:B------:R-:W-:Y:S05]  /*19b10*/  BSYNC B0 ;  /* 0x0000000000007941 */ /* 0x000fea0003800000 */
.L_x_15068:
[----:B------:R-:W-:Y:S01]  /*19b20*/  IMAD.MOV.U32 R6, RZ, RZ, R14 ;  /* 0x000000ffff067224 */ /* 0x000fe200078e000e */
[----:B------:R-:W-:Y:S06]  /*19b30*/  BRA `(.L_x_14925) ;  /* 0xffffffac00ec7947 */ /* 0x000fec000383ffff */
.L_x_14932:
[----:B-1----:R1:W3:Y:S02]  /*19b40*/  SYNCS.PHASECHK.TRANS64.TRYWAIT P0, [R7+URZ+0x32420], R0 ;  /* 0x03242000070075a7 */ /* 0x0022e4000800017f */
[----:B---3--:R-:W-:Y:S05]  /*19b50*/  @!P0 NANOSLEEP.SYNCS 0x989680 ;  /* 0x009896800000895d */ /* 0x008fea0003900000 */
[----:B------:R-:W3:Y:S02]  /*19b60*/  @!P0 SYNCS.PHASECHK.TRANS64 P0, [R7+URZ+0x32420], R0 ;  /* 0x03242000070085a7 */ /* 0x000ee4000800007f */
[----:B---3--:R-:W-:Y:S05]  /*19b70*/  @!P0 BRA `(.L_x_14932) ;  /* 0xfffffffc00f08947 */ /* 0x008fea000383ffff */
[----:B------:R-:W-:Y:S05]  /*19b80*/  BRA `(.L_x_15070) ;  /* 0xffffffb800447947 */ /* 0x000fea000383ffff */
.L_x_14933:
        /* <DEDUP_REMOVED lines=11> */
.L_x_15072:
[----:B------:R-:W-:Y:S05]  /*19c40*/  BSYNC B0 ;  /* 0x0000000000007941 */ /* 0x000fea0003800000 */
.L_x_15071:
[----:B------:R-:W-:Y:S05]  /*19c50*/  BRA `(.L_x_15073) ;  /* 0xffffffb8002c7947 */ /* 0x000fea000383ffff */
.L_x_14936:
[----:B------:R-:W-:Y:S01]  /*19c60*/  BSSY B1, `(.L_x_15074) ;  /* 0x0000006000017945 */ /* 0x000fe20003800000 */
[----:B------:R-:W-:-:S07]  /*19c70*/  IMAD.MOV.U32 R15, RZ, RZ, -0x1 ;  /* 0xffffffffff0f7424 */ /* 0x000fce00078e00ff */
[----:B012-4-:R-:W-:Y:S05]  /*19c80*/  WARPSYNC.COLLECTIVE R15, `(.L_x_15075) ;  /* 0x000000000f0c7348 */ /* 0x017fea0003c00000 */
[----:B------:R-:W-:Y:S02]  /*19c90*/  ELECT P6, UR62, PT ;  /* 0x00000000003e782f */ /* 0x000fe400038c0000 */
[----:B------:R-:W-:Y:S01]  /*19ca0*/  MOV R14, UR62 ;  /* 0x0000003e000e7c02 */ /* 0x000fe20008000f00 */
[----:B012-4-:R-:W-:Y:S10]  /*19cb0*/  ENDCOLLECTIVE ;  /* 0x000000000000791b */ /* 0x017ff40003800000 */
.L_x_15075:
[----:B------:R-:W-:Y:S05]  /*19cc0*/  BSYNC B1 ;  /* 0x0000000000017941 */ /* 0x000fea0003800000 */
.L_x_15074:
[----:B------:R-:W-:Y:S05]  /*19cd0*/  BRA `(.L_x_15076) ;  /* 0xffffffb800247947 */ /* 0x000fea000383ffff */
.L_x_14938:
[----:B-1----:R1:W3:Y:S02]  /*19ce0*/  SYNCS.PHASECHK.TRANS64.TRYWAIT P1, [R5+URZ+0x32440], R0 ;  /* 0x03244000050075a7 */ /* 0x0022e4000802017f */
[----:B---3--:R-:W-:Y:S05]  /*19cf0*/  @!P1 NANOSLEEP.SYNCS 0x989680 ;  /* 0x009896800000995d */ /* 0x008fea0003900000 */
[----:B------:R-:W3:Y:S02]  /*19d00*/  @!P1 SYNCS.PHASECHK.TRANS64 P1, [R5+URZ+0x32440], R0 ;  /* 0x03244000050095a7 */ /* 0x000ee4000802007f */
[----:B---3--:R-:W-:Y:S05]  /*19d10*/  @!P1 BRA `(.L_x_14938) ;  /* 0xfffffffc00f09947 */ /* 0x008fea000383ffff */
[----:B------:R-:W-:Y:S05]  /*19d20*/  BRA `(.L_x_15077) ;  /* 0xffffffb8004c7947 */ /* 0x000fea000383ffff */
.L_x_14940:
[----:B---3--:R3:W0:Y:S02]  /*19d30*/  SYNCS.PHASECHK.TRANS64.TRYWAIT P1, [R3+URZ+0x32440], R2 ;  /* 0x03244002030075a7 */ /* 0x008624000802017f */
[----:B0-----:R-:W-:Y:S05]  /*19d40*/  @!P1 NANOSLEEP.SYNCS 0x989680 ;  /* 0x009896800000995d */ /* 0x001fea0003900000 */
[----:B------:R-:W0:Y:S02]  /*19d50*/  @!P1 SYNCS.PHASECHK.TRANS64 P1, [R3+URZ+0x32440], R2 ;  /* 0x03244002030095a7 */ /* 0x000e24000802007f */
[----:B0-----:R-:W-:Y:S05]  /*19d60*/  @!P1 BRA `(.L_x_14940) ;  /* 0xfffffffc00f09947 */ /* 0x001fea000383ffff */
[----:B------:R-:W-:Y:S05]  /*19d70*/  BRA `(.L_x_15078) ;  /* 0xffffffb800587947 */ /* 0x000fea000383ffff */
.L_x_14942:
[----:B------:R0:W0:Y:S02]  /*19d80*/  SYNCS.PHASECHK.TRANS64.TRYWAIT P1, [R5+URZ+0x32460], R0 ;  /* 0x03246000050075a7 */ /* 0x000024000802017f */
[----:B0-----:R-:W-:Y:S05]  /*19d90*/  @!P1 NANOSLEEP.SYNCS 0x989680 ;  /* 0x009896800000995d */ /* 0x001fea0003900000 */
[----:B------:R-:W0:Y:S02]  /*19da0*/  @!P1 SYNCS.PHASECHK.TRANS64 P1, [R5+URZ+0x32460], R0 ;  /* 0x03246000050095a7 */ /* 0x000e24000802007f */
[----:B0-----:R-:W-:Y:S05]  /*19db0*/  @!P1 BRA `(.L_x_14942) ;  /* 0xfffffffc00f09947 */ /* 0x001fea000383ffff */
[----:B------:R-:W-:Y:S05]  /*19dc0*/  BRA `(.L_x_15079) ;  /* 0xffffffb800547947 */ /* 0x000fea000383ffff */
.L_x_15080:
        /* <DEDUP_REMOVED lines=11> */
.L_x_15681:


//--------------------- .text._ZN7cutlass13device_kernelIN5flash11enable_sm90INS1_16FlashAttnFwdSm90INS1_25CollectiveMainloopFwdSm90ILi2EN4cute5tupleIJNS5_1CILi1EEES8_S8_EEENS6_IJNS7_ILi128EEENS7_ILi96EEENS7_ILi64EEEEEELi256ENS_10bfloat16_tEfNS_4arch4Sm90ELb1ELb0ELb0ELb1ELb1ELb1ELb1ELb1ELb0ELb1ELb1ELb0EEENS1_21CollectiveEpilogueFwdINS6_IJSA_NS7_ILi256EEESB_EEES9_SE_SG_Li256ELb1ELb1ELb1ELb0EEENS1_36VarlenDynamicPersistentTileSchedulerILi128ELi96ELi256ELi128ELb1ELb1ELb1ELb1ELb1ELb1EEEEEEEEEvNT_6ParamsE --------------------------
	.section	.text._ZN7cutlass13device_kernelIN5flash11enable_sm90INS1_16FlashAttnFwdSm90INS1_25CollectiveMainloopFwdSm90ILi2EN4cute5tupleIJNS5_1CILi1EEES8_S8_EEENS6_IJNS7_ILi128EEENS7_ILi96EEENS7_ILi64EEEEEELi256ENS_10bfloat16_tEfNS_4arch4Sm90ELb1ELb0ELb0ELb1ELb1ELb1ELb1ELb1ELb0ELb1ELb1ELb0EEENS1_21CollectiveEpilogueFwdINS6_IJSA_NS7_ILi256EEESB_EEES9_SE_SG_Li256ELb1ELb1ELb1ELb0EEENS1_36VarlenDynamicPersistentTileSchedulerILi128ELi96ELi256ELi128ELb1ELb1ELb1ELb1ELb1ELb1EEEEEEEEEvNT_6ParamsE,"ax",@progbits
	.align	128
.text._ZN7cutlass13device_kernelIN5flash11enable_sm90INS1_16FlashAttnFwdSm90INS1_25CollectiveMainloopFwdSm90ILi2EN4cute5tupleIJNS5_1CILi1EEES8_S8_EEENS6_IJNS7_ILi128EEENS7_ILi96EEENS7_ILi64EEEEEELi256ENS_10bfloat16_tEfNS_4arch4Sm90ELb1ELb0ELb0ELb1ELb1ELb1ELb1ELb1ELb0ELb1ELb1ELb0EEENS1_21CollectiveEpilogueFwdINS6_IJSA_NS7_ILi256EEESB_EEES9_SE_SG_Li256ELb1ELb1ELb1ELb0EEENS1_36VarlenDynamicPersistentTileSchedulerILi128ELi96ELi256ELi128ELb1ELb1ELb1ELb1ELb1ELb1EEEEEEEEEvNT_6ParamsE:
        .type           _ZN7cutlass13device_kernelIN5flash11enable_sm90INS1_16FlashAttnFwdSm90INS1_25CollectiveMainloopFwdSm90ILi2EN4cute5tupleIJNS5_1CILi1EEES8_S8_EEENS6_IJNS7_ILi128EEENS7_ILi96EEENS7_ILi64EEEEEELi256ENS_10bfloat16_tEfNS_4arch4Sm90ELb1ELb0ELb0ELb1ELb1ELb1ELb1ELb1ELb0ELb1ELb1ELb0EEENS1_21CollectiveEpilogueFwdINS6_IJSA_NS7_ILi256EEESB_EEES9_SE_SG_Li256ELb1ELb1ELb1ELb0EEENS1_36VarlenDynamicPersistentTileSchedulerILi128ELi96ELi256ELi128ELb1ELb1ELb1ELb1ELb1ELb1EEEEEEEEEvNT_6ParamsE,@function
        .size           _ZN7cutlass13device_kernelIN5flash11enable_sm90INS1_16FlashAttnFwdSm90INS1_25CollectiveMainloopFwdSm90ILi2EN4cute5tupleIJNS5_1CILi1EEES8_S8_EEENS6_IJNS7_ILi128EEENS7_ILi96EEENS7_ILi64EEEEEELi256ENS_10bfloat16_tEfNS_4arch4Sm90ELb1ELb0ELb0ELb1ELb1ELb1ELb1ELb1ELb0ELb1ELb1ELb0EEENS1_21CollectiveEpilogueFwdINS6_IJSA_NS7_ILi256EEESB_EEES9_SE_SG_Li256ELb1ELb1ELb1ELb0EEENS1_36VarlenDynamicPersistentTileSchedulerILi128ELi96ELi256ELi128ELb1ELb1ELb1ELb1ELb1ELb1EEEEEEEEEvNT_6ParamsE,(.L_x_15682 - _ZN7cutlass13device_kernelIN5flash11enable_sm90INS1_16FlashAttnFwdSm90INS1_25CollectiveMainloopFwdSm90ILi2EN4cute5tupleIJNS5_1CILi1EEES8_S8_EEENS6_IJNS7_ILi128EEENS7_ILi96EEENS7_ILi64EEEEEELi256ENS_10bfloat16_tEfNS_4arch4Sm90ELb1ELb0ELb0ELb1ELb1ELb1ELb1ELb1ELb0ELb1ELb1ELb0EEENS1_21CollectiveEpilogueFwdINS6_IJSA_NS7_ILi256EEESB_EEES9_SE_SG_Li256ELb1ELb1ELb1ELb0EEENS1_36VarlenDynamicPersistentTileSchedulerILi128ELi96ELi256ELi128ELb1ELb1ELb1ELb1ELb1ELb1EEEEEEEEEvNT_6ParamsE)
        .other          _ZN7cutlass13device_kernelIN5flash11enable_sm90INS1_16FlashAttnFwdSm90INS1_25CollectiveMainloopFwdSm90ILi2EN4cute5tupleIJNS5_1CILi1EEES8_S8_EEENS6_IJNS7_ILi128EEENS7_ILi96EEENS7_ILi64EEEEEELi256ENS_10bfloat16_tEfNS_4arch4Sm90ELb1ELb0ELb0ELb1ELb1ELb1ELb1ELb1ELb0ELb1ELb1ELb0EEENS1_21CollectiveEpilogueFwdINS6_IJSA_NS7_ILi256EEESB_EEES9_SE_SG_Li256ELb1ELb1ELb1ELb0EEENS1_36VarlenDynamicPersistentTileSchedulerILi128ELi96ELi256ELi128ELb1ELb1ELb1ELb1ELb1ELb1EEEEEEEEEvNT_6ParamsE,@"STO_CUDA_ENTRY STV_DEFAULT"
_ZN7cutlass13device_kernelIN5flash11enable_sm90INS1_16FlashAttnFwdSm90INS1_25CollectiveMainloopFwdSm90ILi2EN4cute5tupleIJNS5_1CILi1EEES8_S8_EEENS6_IJNS7_ILi128EEENS7_ILi96EEENS7_ILi64EEEEEELi256ENS_10bfloat16_tEfNS_4arch4Sm90ELb1ELb0ELb0ELb1ELb1ELb1ELb1ELb1ELb0ELb1ELb1ELb0EEENS1_21CollectiveEpilogueFwdINS6_IJSA_NS7_ILi256EEESB_EEES9_SE_SG_Li256ELb1ELb1ELb1ELb0EEENS1_36VarlenDynamicPersistentTileSchedulerILi128ELi96ELi256ELi128ELb1ELb1ELb1ELb1ELb1ELb1EEEEEEEEEvNT_6ParamsE:
        /* <DEDUP_REMOVED lines=18> */
.L_x_15082:
[----:B------:R-:W-:Y:S05]  /*0120*/  BSYNC B0 ;  /* 0x0000000000007941 */ /* 0x000fea0003800000 */
.L_x_15081:
        /* <DEDUP_REMOVED lines=43> */
.L_x_15083:
        /* <DEDUP_REMOVED lines=22> */
.L_x_15084:
        /* <DEDUP_REMOVED lines=18> */
.L_x_15085:
        /* <DEDUP_REMOVED lines=22> */
.L_x_15086:
        /* <DEDUP_REMOVED lines=22> */
.L_x_15087:
        /* <DEDUP_REMOVED lines=8> */
.L_x_15090:
        /* <DEDUP_REMOVED lines=48> */
[CC--:B------:R-:W-:Y:S02]  /*0ca0*/  LEA.HI R2, R3.reuse, R0.reuse, RZ, 0x5 ;  /* 0x0000000003027211 */ /* 0x0c0fe400078f28ff */
[----:B------:R-:W-:Y:S01]  /*0cb0*/  LEA.HI R3, R3, R0, RZ, 0x3 ;  /* 0x0000000003037211 */ /* 0x000fe200078f18ff */
[----:B------:R-:W-:Y:S01]  /*0cc0*/  IMAD.IADD R12, R11, 0x1, -R12 ;  /* 0x000000010b0c7824 */ /* 0x000fe200078e0a0c */
[----:B------:R-:W-:Y:S02]  /*0cd0*/  SHF.R.S32.HI R9, RZ, 0x5, R9 ;  /* 0x00000005ff097819 */ /* 0x000fe40000011409 */
[----:B------:R-:W-:-:S02]  /*0ce0*/  LOP3.LUT R5, R4, 0x3fffff0, RZ, 0xc0, !PT ;  /* 0x03fffff004057812 */ /* 0x000fc400078ec0ff */
[----:B------:R-:W-:Y:S01]  /*0cf0*/  LOP3.LUT R7, R3, 0xfffffff8, RZ, 0xc0, !PT ;  /* 0xfffffff803077812 */ /* 0x000fe200078ec0ff */
[----:B------:R-:W-:Y:S01]  /*0d00*/  IMAD R9, R9, 0x10, R12 ;  /* 0x0000001009097824 */ /* 0x000fe200078e020c */
[----:B------:R-:W-:Y:S01]  /*0d10*/  LOP3.LUT R3, R206, 0xfffffffc, RZ, 0xc0, !PT ;  /* 0xfffffffcce037812 */ /* 0x000fe200078ec0ff */
[----:B------:R-:W-:Y:S01]  /*0d20*/  IMAD.IADD R5, R0, 0x1, -R5 ;  /* 0x0000000100057824 */ /* 0x000fe200078e0a05 */
[----:B------:R-:W-:Y:S01]  /*0d30*/  SHF.R.S32.HI R16, RZ, 0x5, R2 ;  /* 0x00000005ff107819 */ /* 0x000fe20000011402 */
[----:B------:R-:W-:Y:S01]  /*0d40*/  IMAD R8, R8, 0x40, R9 ;  /* 0x0000004008087824 */ /* 0x000fe200078e0209 */
[----:B------:R-:W-:Y:S01]  /*0d50*/  SHF.R.S32.HI R206, RZ, 0x2, R206 ;  /* 0x00000002ffce7819 */ /* 0x000fe200000114ce */
[----:B------:R-:W-:Y:S01]  /*0d60*/  IMAD.IADD R3, R0, 0x1, -R3 ;  /* 0x0000000100037824 */ /* 0x000fe200078e0a03 */
[----:B------:R-:W-:Y:S01]  /*0d70*/  LOP3.LUT R10, R10, 0x7ffffffc, RZ, 0xc0, !PT ;  /* 0x7ffffffc0a0a7812 */ /* 0x000fe200078ec0ff */
[----:B------:R0:W-:Y:S01]  /*0d80*/  STL [R1+0x9c], R16 ;  /* 0x00009c1001007387 */ /* 0x0001e20000100800 */
[----:B------:R-:W-:-:S02]  /*0d90*/  IMAD R5, R16, 0x10, R5 ;  /* 0x0000001010057824 */ /* 0x000fc400078e0205 */
[----:B------:R-:W-:Y:S01]  /*0da0*/  VIADD R9, R206, 0x40 ;  /* 0x00000040ce097836 */ /* 0x000fe20000000000 */
[----:B------:R-:W-:Y:S01]  /*0db0*/  STL [R1+0x1c4], R8 ;  /* 0x0001c40801007387 */ /* 0x000fe20000100800 */
[----:B------:R-:W-:Y:S01]  /*0dc0*/  IMAD.IADD R212, R0, 0x1, -R7 ;  /* 0x0000000100d47824 */ /* 0x000fe200078e0a07 */
[----:B------:R-:W-:Y:S01]  /*0dd0*/  LEA.HI R0, R3, R3, RZ, 0x1 ;  /* 0x0000000303007211 */ /* 0x000fe200078f08ff */
[----:B------:R-:W-:Y:S01]  /*0de0*/  IMAD.MOV.U32 R7, RZ, RZ, R15 ;  /* 0x000000ffff077224 */ /* 0x000fe200078e000f */
[----:B------:R-:W-:Y:S01]  /*0df0*/  SHF.R.S32.HI R4, RZ, 0x1f, R9 ;  /* 0x0000001fff047819 */ /* 0x000fe20000011409 */
[----:B------:R-:W-:Y:S01]  /*0e00*/  IMAD.SHL.U32 R2, R9, 0x40, RZ ;  /* 0x0000004009027824 */ /* 0x000fe200078e00ff */
[----:B------:R-:W-:Y:S01]  /*0e10*/  LOP3.LUT R0, R0, 0x1ffffffe, RZ, 0xc0, !PT ;  /* 0x1ffffffe00007812 */ /* 0x000fe200078ec0ff */
[C---:B0-----:R-:W-:Y:S01]  /*0e20*/  IMAD.SHL.U32 R16, R3.reuse, 0x8, RZ ;  /* 0x0000000803107824 */ /* 0x041fe200078e00ff */
[----:B------:R-:W-:Y:S01]  /*0e30*/  LEA.HI R4, R4, R9, RZ, 0x3 ;  /* 0x0000000904047211 */ /* 0x000fe200078f18ff */
[----:B------:R-:W-:Y:S01]  /*0e40*/  STL [R1+0xb8], RZ ;  /* 0x0000b8ff01007387 */ /* 0x000fe20000100800 */
[----:B------:R-:W-:-:S02]  /*0e50*/  IMAD.SHL.U32 R204, R3, 0x4, RZ ;  /* 0x0000000403cc7824 */ /* 0x000fc400078e00ff */
        /* <DEDUP_REMOVED lines=9> */
[----:B------:R-:W-:Y:S01]  /*0ef0*/  VIADD R217, R16, 0xe0 ;  /* 0x000000e010d97836 */ /* 0x000fe20000000000 */
[----:B------:R0:W-:Y:S01]  /*0f00*/  STL [R1+0x90], R24 ;  /* 0x0000901801007387 */ /* 0x0001e20000100800 */
[----:B------:R-:W-:-:S02]  /*0f10*/  IMAD.SHL.U32 R4, R4, 0x40, RZ ;  /* 0x0000004004047824 */ /* 0x000fc400078e00ff */
[----:B------:R-:W-:Y:S01]  /*0f20*/  IMAD.IADD R0, R3, 0x1, -R0 ;  /* 0x0000000103007824 */ /* 0x000fe200078e0a00 */
[----:B------:R-:W-:Y:S01]  /*0f30*/  LOP3.LUT R3, R2, 0x1c0, RZ, 0xc0, !PT ;  /* 0x000001c002037812 */ /* 0x000fe200078ec0ff */
[----:B------:R1:W-:Y:S01]  /*0f40*/  STL [R1+0x8c], R21 ;  /* 0x00008c1501007387 */ /* 0x0003e20000100800 */
[----:B------:R-:W-:Y:S01]  /*0f50*/  IMAD.SHL.U32 R212, R212, 0x8, RZ ;  /* 0x00000008d4d47824 */ /* 0x000fe200078e00ff */
[----:B------:R-:W-:Y:S01]  /*0f60*/  LOP3.LUT R4, R4, 0xfffffe00, RZ, 0xc0, !PT ;  /* 0xfffffe0004047812 */ /* 0x000fe200078ec0ff */
[----:B------:R-:W-:Y:S01]  /*0f70*/  IMAD.IADD R10, R20, 0x1, -R10 ;  /* 0x00000001140a7824 */ /* 0x000fe200078e0a0a */
[----:B------:R2:W-:Y:S01]  /*0f80*/  STL [R1+0x88], R15 ;  /* 0x0000880f01007387 */ /* 0x0005e20000100800 */
[----:B0-----:R-:W-:Y:S01]  /*0f90*/  SHF.R.S32.HI R24, RZ, 0x1f, R213 ;  /* 0x0000001fff187819 */ /* 0x001fe200000114d5 */
[----:B------:R-:W-:Y:S01]  /*0fa0*/  IMAD R11, R5, 0x8, R6 ;  /* 0x00000008050b7824 */ /* 0x000fe200078e0206 */
[----:B------:R-:W-:Y:S01]  /*0fb0*/  SHF.R.U32.HI R12, RZ, 0x3, R3 ;  /* 0x00000003ff0c7819 */ /* 0x000fe20000011603 */
[----:B------:R-:W-:Y:S01]  /*0fc0*/  IMAD.SHL.U32 R45, R10, 0x2, RZ ;  /* 0x000000020a2d7824 */ /* 0x000fe200078e00ff */
[----:B------:R-:W-:Y:S01]  /*0fd0*/  LOP3.LUT R3, R3, 0x38, R16, 0xf8, !PT ;  /* 0x0000003803037812 */ /* 0x000fe200078ef810 */
[----:B------:R-:W-:Y:S01]  /*0fe0*/  STL [R1+0x84], R24 ;  /* 0x0000841801007387 */ /* 0x000fe20000100800 */
[----:B-1----:R-:W-:Y:S01]  /*0ff0*/  SHF.R.S32.HI R21, RZ, 0x1f, R218 ;  /* 0x0000001fff157819 */ /* 0x002fe200000114da */
[C---:B------:R-:W-:Y:S01]  /*1000*/  VIADD R44, R45.reuse, 0x8 ;  /* 0x000000082d2c7836 */ /* 0x040fe20000000000 */
[----:B------:R-:W-:Y:S01]  /*1010*/  SHF.R.S32.HI R9, RZ, 0x1f, R212 ;  /* 0x0000001fff097819 */ /* 0x000fe200000114d4 */
[----:B------:R-:W-:Y:S01]  /*1020*/  VIADD R9, R212, 0xc0 ;  /* 0x000000c0d4097836 */ /* 0x000fe20000000000 */
[----:B--2---:R-:W-:Y:S01]  /*1030*/  SHF.R.S32.HI R15, RZ, 0x1f, R217 ;  /* 0x0000001fff0f7819 */ /* 0x004fe200000114d9 */
[----:B------:R-:W-:Y:S01]  /*1040*/  STL [R1+0x80], R21 ;  /* 0x0000801501007387 */ /* 0x000fe20000100800 */
[----:B------:R-:W-:-:S02]  /*1050*/  VIADD R43, R45, 0x10 ;  /* 0x000000102d2b7836 */ /* 0x000fc40000000000 */
[----:B------:R-:W-:Y:S01]  /*1060*/  SHF.R.S32.HI R10, RZ, 0x1f, R9 ;  /* 0x0000001fff0a7819 */ /* 0x000fe20000011409 */
[----:B------:R-:W-:Y:S01]  /*1070*/  STL [R1+0x7c], R15 ;  /* 0x00007c0f01007387 */ /* 0x000fe20000100800 */
[----:B------:R-:W-:Y:S02]  /*1080*/  IMAD.SHL.U32 R9, R11, 0x8, RZ ;  /* 0x000000080b097824 */ /* 0x000fe400078e00ff */
[C---:B------:R-:W-:Y:S01]  /*1090*/  VIADD R42, R45.reuse, 0x18 ;  /* 0x000000182d2a7836 */ /* 0x040fe20000000000 */
[----:B------:R0:W-:Y:S01]  /*10a0*/  STL [R1+0xa0], R4 ;  /* 0x0000a00401007387 */ /* 0x0001e20000100800 */
[C---:B------:R-:W-:Y:S02]  /*10b0*/  VIADD R41, R45.reuse, 0x20 ;  /* 0x000000202d297836 */ /* 0x040fe40000000000 */
[C---:B------:R-:W-:Y:S01]  /*10c0*/  VIADD R40, R45.reuse, 0x28 ;  /* 0x000000282d287836 */ /* 0x040fe20000000000 */
[----:B------:R-:W-:Y:S01]  /*10d0*/  STL [R1+0x94], R45 ;  /* 0x0000942d01007387 */ /* 0x000fe20000100800 */
[----:B------:R-:W-:-:S02]  /*10e0*/  VIADD R39, R45, 0x30 ;  /* 0x000000302d277836 */ /* 0x000fc40000000000 */
[C---:B------:R-:W-:Y:S01]  /*10f0*/  VIADD R38, R45.reuse, 0x38 ;  /* 0x000000382d267836 */ /* 0x040fe20000000000 */
[----:B------:R-:W-:Y:S01]  /*1100*/  STL [R1+0x1c8], R9 ;  /* 0x0001c80901007387 */ /* 0x000fe20000100800 */
[C---:B------:R-:W-:Y:S01]  /*1110*/  VIADD R37, R45.reuse, 0x40 ;  /* 0x000000402d257836 */ /* 0x040fe20000000000 */
[----:B0-----:R-:W-:Y:S01]  /*1120*/  LOP3.LUT R4, R4, R3, R12, 0xf6, !PT ;  /* 0x0000000304047212 */ /* 0x001fe200078ef60c */
[C---:B------:R-:W-:Y:S02]  /*1130*/  VIADD R36, R45.reuse, 0x48 ;  /* 0x000000482d247836 */ /* 0x040fe40000000000 */
[C---:B------:R-:W-:Y:S02]  /*1140*/  VIADD R35, R45.reuse, 0x50 ;  /* 0x000000502d237836 */ /* 0x040fe40000000000 */
[----:B------:R-:W-:Y:S01]  /*1150*/  IMAD R3, R4, 0x2, R23 ;  /* 0x0000000204037824 */ /* 0x000fe200078e0217 */
[----:B------:R-:W-:Y:S01]  /*1160*/  SHF.R.S32.HI R4, RZ, 0x1f, R44 ;  /* 0x0000001fff047819 */ /* 0x000fe2000001142c */
[----:B------:R-:W-:-:S02]  /*1170*/  VIADD R34, R45, 0x58 ;  /* 0x000000582d227836 */ /* 0x000fc40000000000 */
[C---:B------:R-:W-:Y:S01]  /*1180*/  VIADD R33, R45.reuse, 0x60 ;  /* 0x000000602d217836 */ /* 0x040fe20000000000 */
[----:B------:R-:W-:Y:S01]  /*1190*/  STL [R1+0x1c0], R3 ;  /* 0x0001c00301007387 */ /* 0x000fe20000100800 */
[C---:B------:R-:W-:Y:S02]  /*11a0*/  VIADD R32, R45.reuse, 0x68 ;  /* 0x000000682d207836 */ /* 0x040fe40000000000 */
[C---:B------:R-:W-:Y:S01]  /*11b0*/  VIADD R31, R45.reuse, 0x70 ;  /* 0x000000702d1f7836 */ /* 0x040fe20000000000 */
[----:B------:R-:W-:Y:S01]  /*11c0*/  STL [R1+0x138], R44 ;  /* 0x0001382c01007387 */ /* 0x000fe20000100800 */
[C---:B------:R-:W-:Y:S02]  /*11d0*/  VIADD R30, R45.reuse, 0x78 ;  /* 0x000000782d1e7836 */ /* 0x040fe40000000000 */
[C---:B------:R-:W-:Y:S01]  /*11e0*/  VIADD R29, R45.reuse, 0x80 ;  /* 0x000000802d1d7836 */ /* 0x040fe20000000000 */
[----:B------:R0:W-:Y:S01]  /*11f0*/  STL [R1+0x134], R43 ;  /* 0x0001342b01007387 */ /* 0x0001e20000100800 */
[----:B------:R-:W-:-:S02]  /*1200*/  VIADD R28, R45, 0x88 ;  /* 0x000000882d1c7836 */ /* 0x000fc40000000000 */
[----:B------:R-:W-:Y:S01]  /*1210*/  IMAD.MOV.U32 R6, RZ, RZ, R14 ;  /* 0x000000ffff067224 */ /* 0x000fe200078e000e */
[----:B------:R-:W-:Y:S01]  /*1220*/  STL [R1+0x130], R42 ;  /* 0x0001302a01007387 */ /* 0x000fe20000100800 */
[C---:B------:R-:W-:Y:S02]  /*1230*/  VIADD R27, R45.reuse, 0x90 ;  /* 0x000000902d1b7836 */ /* 0x040fe40000000000 */
[----:B------:R-:W-:Y:S01]  /*1240*/  IMAD.MOV.U32 R5, RZ, RZ, R13 ;  /* 0x000000ffff057224 */ /* 0x000fe200078e000d */
[----:B------:R1:W-:Y:S01]  /*1250*/  STL [R1+0x12c], R41 ;  /* 0x00012c2901007387 */ /* 0x0003e20000100800 */
[C---:B------:R-:W-:Y:S01]  /*1260*/  VIADD R14, R212.reuse, 0x40 ;  /* 0x00000040d40e7836 */ /* 0x040fe20000000000 */
[----:B0-----:R-:W-:Y:S01]  /*1270*/  SHF.R.S32.HI R43, RZ, 0x1f, R43 ;  /* 0x0000001fff2b7819 */ /* 0x001fe2000001142b */
[C---:B------:R-:W-:Y:S01]  /*1280*/  VIADD R26, R45.reuse, 0x98 ;  /* 0x000000982d1a7836 */ /* 0x040fe20000000000 */
[----:B------:R0:W-:Y:S01]  /*1290*/  STL [R1+0x128], R40 ;  /* 0x0001282801007387 */ /* 0x0001e20000100800 */
[----:B------:R-:W-:Y:S01]  /*12a0*/  VIADD R13, R212, 0x80 ;  /* 0x00000080d40d7836 */ /* 0x000fe20000000000 */
[----:B------:R-:W-:Y:S01]  /*12b0*/  SHF.R.S32.HI R14, RZ, 0x1f, R14 ;  /* 0x0000001fff0e7819 */ /* 0x000fe2000001140e */
        /* <DEDUP_REMOVED lines=13> */
[----:B------:R-:W-:Y:S01]  /*1390*/  STL [R1+0x118], R36 ;  /* 0x0001182401007387 */ /* 0x000fe20000100800 */
[C---:B------:R-:W-:Y:S01]  /*13a0*/  VIADD R12, R45.reuse, 0xd8 ;  /* 0x000000d82d0c7836 */ /* 0x040fe20000000000 */
[----:B--2---:R-:W-:Y:S01]  /*13b0*/  SHF.R.S32.HI R38, RZ, 0x1f, R38 ;  /* 0x0000001fff267819 */ /* 0x004fe20000011426 */
[C---:B------:R-:W-:Y:S01]  /*13c0*/  VIADD R11, R45.reuse, 0xe0 ;  /* 0x000000e02d0b7836 */ /* 0x040fe20000000000 */
[----:B------:R0:W-:Y:S01]  /*13d0*/  STL [R1+0x114], R35 ;  /* 0x0001142301007387 */ /* 0x0001e20000100800 */
[C---:B------:R-:W-:Y:S01]  /*13e0*/  VIADD R10, R45.reuse, 0xe8 ;  /* 0x000000e82d0a7836 */ /* 0x040fe20000000000 */
[----:B-1----:R-:W-:Y:S01]  /*13f0*/  SHF.R.S32.HI R37, RZ, 0x1f, R37 ;  /* 0x0000001fff257819 */ /* 0x002fe20000011425 */
[C---:B------:R-:W-:Y:S01]  /*1400*/  VIADD R9, R45.reuse, 0xf0 ;  /* 0x000000f02d097836 */ /* 0x040fe20000000000 */
[----:B------:R1:W-:Y:S01]  /*1410*/  STL [R1+0x110], R34 ;  /* 0x0001102201007387 */ /* 0x0003e20000100800 */
[----:B------:R-:W-:-:S02]  /*1420*/  VIADD R3, R45, 0xf8 ;  /* 0x000000f82d037836 */ /* 0x000fc40000000000 */
[----:B------:R-:W-:Y:S01]  /*1430*/  IMAD R0, R0, 0x8, R8 ;  /* 0x0000000800007824 */ /* 0x000fe200078e0208 */
[----:B------:R-:W-:Y:S01]  /*1440*/  STL [R1+0x10c], R33 ;  /* 0x00010c2101007387 */ /* 0x000fe20000100800 */
[----:B------:R-:W-:Y:S01]  /*1450*/  VIADD R2, R16, 0x20 ;  /* 0x0000002010027836 */ /* 0x000fe20000000000 */
[----:B0-----:R-:W-:Y:S01]  /*1460*/  SHF.R.S32.HI R35, RZ, 0x1f, R35 ;  /* 0x0000001fff237819 */ /* 0x001fe20000011423 */
[----:B------:R-:W-:Y:S01]  /*1470*/  VIADD R211, R204, 0x10 ;  /* 0x00000010ccd37836 */ /* 0x000fe20000000000 */
[----:B------:R0:W-:Y:S01]  /*1480*/  STL [R1+0x108], R32 ;  /* 0x0001082001007387 */ /* 0x0001e20000100800 */
[----:B-1----:R-:W-:-:S03]  /*1490*/  SHF.R.S32.HI R34, RZ, 0x1f, R34 ;  /* 0x0000001fff227819 */ /* 0x002fc60000011422 */
[----:B------:R1:W-:Y:S01]  /*14a0*/  STL [R1+0x104], R31 ;  /* 0x0001041f01007387 */ /* 0x0003e20000100800 */
[----:B------:R-:W-:-:S03]  /*14b0*/  SHF.R.S32.HI R209, RZ, 0x1f, R2 ;  /* 0x0000001fffd17819 */ /* 0x000fc60000011402 */
        /* <DEDUP_REMOVED lines=72> */
.L_x_15262:
        /* <DEDUP_REMOVED lines=8> */
[----:B-1--4-:R-:W-:Y:S01]  /*19c0*/  IMAD.MOV.U32 R4, RZ, RZ, RZ ;  /* 0x000000ffff047224 */ /* 0x012fe200078e00ff */
        /* <DEDUP_REMOVED lines=44> */
.L_x_15092:
        /* <DEDUP_REMOVED lines=13> */
.L_x_15093:
[----:B------:R-:W-:Y:S05]  /*1d60*/  @!P0 BRA `(.L_x_15094) ;  /* 0x00000000000c8947 */ /* 0x000fea0003800000 */
[----:B------:R-:W2:Y:S04]  /*1d70*/  LDG.E R0, desc[UR42][R8.64] ;  /* 0x0000002a08007981 */ /* 0x000ea8000c1e1900 */
[----:B------:R-:W2:Y:S02]  /*1d80*/  LDG.E R33, desc[UR42][R8.64+0x4] ;  /* 0x0000042a08217981 */ /* 0x000ea4000c1e1900 */
[----:B--2---:R-:W-:-:S07]  /*1d90*/  IMAD.IADD R33, R33, 0x1, -R0 ;  /* 0x0000000121217824 */ /* 0x004fce00078e0a00 */
.L_x_15094:
        /* <DEDUP_REMOVED lines=19> */
[----:B------:R-:W-:Y:S02]  /*1ed0*/  BSSY B0, `(.L_x_15095) ;  /* 0x0000037000007945 */ /* 0x000fe40003800000 */
[----:B------:R1:W-:Y:S07]  /*1ee0*/  STL [R1+0x78], R5 ;  /* 0x0000780501007387 */ /* 0x0003ee0000100800 */
[----:B------:R-:W3:Y:S01]  /*1ef0*/  @P1 LDC R8, c[0x0][0x44c] ;  /* 0x00011300ff081b82 */ /* 0x000ee20000000800 */
[----:B-1----:R-:W-:-:S07]  /*1f00*/  VIADD R5, R5, 0x7f ;  /* 0x0000007f05057836 */ /* 0x002fce0000000000 */
[----:B------:R-:W1:Y:S01]  /*1f10*/  @P1 LDC R9, c[0x0][0x450] ;  /* 0x00011400ff091b82 */ /* 0x000e620000000800 */
[----:B--2---:R-:W-:Y:S02]  /*1f20*/  @P0 IMAD.IADD R25, R3, 0x1, -R0 ;  /* 0x0000000103190824 */ /* 0x004fe400078e0a00 */
[----:B---3--:R-:W-:-:S04]  /*1f30*/  @P1 IMAD.HI.U32 R0, R5, R8, RZ ;  /* 0x0000000805001227 */ /* 0x008fc800078e00ff */
[----:B0-----:R-:W-:Y:S01]  /*1f40*/  IMAD.IADD R6, R12, 0x1, R25 ;  /* 0x000000010c067824 */ /* 0x001fe200078e0219 */
[----:B-1----:R-:W-:-:S03]  /*1f50*/  @P1 SHF.R.U32.HI R5, RZ, R9, R0 ;  /* 0x00000009ff051219 */ /* 0x002fc60000011600 */
[C---:B------:R-:W-:Y:S01]  /*1f60*/  VIADD R0, R6.reuse, 0x5f ;  /* 0x0000005f06007836 */ /* 0x040fe20000000000 */
[----:B------:R-:W-:Y:S01]  /*1f70*/  IADD3 R31, R6, 0x60, -R219 ;  /* 0x00000060061f7810 */ /* 0x000fe20007ffe8db */
[----:B------:R0:W-:Y:S02]  /*1f80*/  STL [R1+0x28], R6 ;  /* 0x0000280601007387 */ /* 0x0001e40000100800 */
[----:B------:R-:W-:Y:S02]  /*1f90*/  IMAD.HI R0, R0, 0x2aaaaaab, RZ ;  /* 0x2aaaaaab00007827 */ /* 0x000fe400078e02ff */
[----:B------:R1:W-:Y:S02]  /*1fa0*/  STL [R1+0xbc], R13 ;  /* 0x0000bc0d01007387 */ /* 0x0003e40000100800 */
[----:B------:R-:W-:Y:S01]  /*1fb0*/  IMAD.IADD R5, R31, 0x1, R5 ;  /* 0x000000011f057824 */ /* 0x000fe200078e0205 */
[----:B------:R-:W-:-:S03]  /*1fc0*/  SHF.R.U32.HI R3, RZ, 0x1f, R0 ;  /* 0x0000001fff037819 */ /* 0x000fc60000011600 */
[----:B------:R-:W-:Y:S01]  /*1fd0*/  IMAD.HI R5, R5, 0x2aaaaaab, RZ ;  /* 0x2aaaaaab05057827 */ /* 0x000fe200078e02ff */
[----:B0-----:R-:W-:Y:S02]  /*1fe0*/  SHF.R.U32.HI R6, RZ, 0x10, R10 ;  /* 0x00000010ff067819 */ /* 0x001fe4000001160a */
[----:B------:R-:W-:Y:S01]  /*1ff0*/  LEA.HI.SX32 R30, R0, R3, 0x1c ;  /* 0x00000003001e7211 */ /* 0x000fe200078fe2ff */
[----:B------:R-:W-:Y:S01]  /*2000*/  IMAD.MOV.U32 R0, RZ, RZ, RZ ;  /* 0x000000ffff007224 */ /* 0x000fe200078e00ff */
[----:B------:R-:W-:Y:S01]  /*2010*/  SHF.R.U32.HI R4, RZ, 0x1f, R5 ;  /* 0x0000001fff047819 */ /* 0x000fe20000011605 */
[----:B------:R1:W-:Y:S03]  /*2020*/  STL [R1+0xa8], R6 ;  /* 0x0000a80601007387 */ /* 0x0003e60000100800 */
[----:B------:R-:W-:-:S04]  /*2030*/  LEA.HI.SX32 R5, R5, R4, 0x1c ;  /* 0x0000000405057211 */ /* 0x000fc800078fe2ff */
[----:B------:R-:W-:-:S04]  /*2040*/  VIMNMX R9, R30, R5, PT ;  /* 0x000000051e097248 */ /* 0x000fc80003fe0100 */
[----:B------:R-:W-:-:S13]  /*2050*/  ISETP.GE.AND P0, PT, R9, 0x1, PT ;  /* 0x000000010900780c */ /* 0x000fda0003f06270 */
[----:B-1----:R-:W-:Y:S05]  /*2060*/  @!P0 BRA `(.L_x_15096) ;  /* 0x0000000000748947 */ /* 0x002fea0003800000 */
        /* <DEDUP_REMOVED lines=29> */
.L_x_15096:
[----:B------:R-:W-:Y:S05]  /*2240*/  BSYNC B0 ;  /* 0x0000000000007941 */ /* 0x000fea0003800000 */
.L_x_15095:
        /* <DEDUP_REMOVED lines=37> */
.L_x_15099:
[----:B------:R-:W-:Y:S05]  /*24a0*/  BSYNC B6 ;  /* 0x0000000000067941 */ /* 0x000fea0003800000 */
.L_x_15098:
        /* <DEDUP_REMOVED lines=20> */
.L_x_15101:
[----:B------:R-:W-:Y:S05]  /*25f0*/  BSYNC B6 ;  /* 0x0000000000067941 */ /* 0x000fea0003800000 */
.L_x_15100:
        /* <DEDUP_REMOVED lines=136> */
.L_x_15155:
[----:B------:R-:W0:Y:S01]  /*2e80*/  LDC R91, c[0x0][0x430] ;  /* 0x00010c00ff5b7b82 */ /* 0x000e220000000800 */
[----:B------:R-:W-:Y:S02]  /*2e90*/  VIADD R28, R28, 0xffffffff ;  /* 0xffffffff1c1c7836 */ /* 0x000fe40000000000 */
[----:B------:R-:W-:Y:S02]  /*2ea0*/  IMAD.MOV.U32 R90, RZ, RZ, RZ ;  /* 0x000000ffff5a7224 */ /* 0x000fe400078e00ff */
[----:B------:R-:W-:-:S03]  /*2eb0*/  IMAD R4, R28, 0x60, R64 ;  /* 0x000000601c047824 */ /* 0x000fc600078e0240 */
[----:B-1----:R-:W1:Y:S01]  /*2ec0*/  LDC R88, c[0x0][0x3f4] ;  /* 0x0000fd00ff587b82 */ /* 0x002e620000000800 */
        /* <DEDUP_REMOVED lines=8> */
[----:B------:R-:W4:Y:S01]  /*2f50*/  @P3 LDC R14, c[0x0][0x438] ;  /* 0x00010e00ff0e3b82 */ /* 0x000f220000000800 */
        /* <DEDUP_REMOVED lines=10> */
[----:B-----5:R0:W5:Y:S01]  /*3000*/  @!P2 LDG.E R90, desc[UR42][R4.64] ;  /* 0x0000002a045aa981 */ /* 0x020162000c1e1900 */
[----:B-1----:R-:W-:Y:S01]  /*3010*/  ISETP.GE.AND P2, PT, R88, 0x1, PT ;  /* 0x000000015800780c */ /* 0x002fe20003f46270 */
[----:B------:R-:W-:Y:S01]  /*3020*/  IMAD.MOV R6, RZ, RZ, -R12 ;  /* 0x000000ffff067224 */ /* 0x000fe200078e0a0c */
[----:B------:R-:W-:Y:S01]  /*3030*/  LOP3.LUT R18, R18, 0xfffffffd, RZ, 0xc0, !PT ;  /* 0xfffffffd12127812 */ /* 0x000fe200078ec0ff */
[C---:B------:R-:W-:Y:S01]  /*3040*/  IMAD R98, R22.reuse, 0x1800, R82 ;  /* 0x0000180016627824 */ /* 0x040fe200078e0252 */
        /* <DEDUP_REMOVED lines=68> */
.L_x_15106:
[----:B------:R-:W-:Y:S05]  /*3490*/  BSYNC B1 ;  /* 0x0000000000017941 */ /* 0x000fea0003800000 */
.L_x_15105:
        /* <DEDUP_REMOVED lines=29> */
.L_x_15108:
[----:B------:R-:W-:Y:S05]  /*3670*/  BSYNC B1 ;  /* 0x0000000000017941 */ /* 0x000fea0003800000 */
.L_x_15107:
        /* <DEDUP_REMOVED lines=34> */
.L_x_15109:
[----:B------:R-:W-:Y:S01]  /*38a0*/  IMAD R87, R22, 0x8, R23 ;  /* 0x0000000816577824 */ /* 0x000fe200078e0217 */
[----:B------:R-:W-:Y:S01]  /*38b0*/  SHF.L.U32 R95, R210, 0x1f, RZ ;  /* 0x0000001fd25f7819 */ /* 0x000fe200000006ff */
[----:B------:R-:W-:Y:S03]  /*38c0*/  BSSY B1, `(.L_x_15110) ;  /* 0x0000003000017945 */ /* 0x000fe60003800000 */
[----:B------:R-:W0:Y:S02]  /*38d0*/  SYNCS.PHASECHK.TRANS64.TRYWAIT P5, [R87+URZ+0x32490], R95 ;  /* 0x0324905f570075a7 */ /* 0x000e2400080a017f */
[----:B0-----:R-:W-:Y:S05]  /*38e0*/  @!P5 BRA `(.L_x_15111) ;  /* 0x000001d40058d947 */ /* 0x001fea0003800000 */
.L_x_15393:
[----:B------:R-:W-:Y:S05]  /*38f0*/  BSYNC B1 ;  /* 0x0000000000017941 */ /* 0x000fea0003800000 */
.L_x_15110:
[----:B------:R-:W-:-:S03]  /*3900*/  UMOV UR4, 0xffffffff ;  /* 0xffffffff00047882 */ /* 0x000fc60000000000 */
[----:B------:R-:W-:Y:S05]  /*3910*/  BRA.DIV UR4, `(.L_x_15112) ;  /* 0x000001d604607947 */ /* 0x000fea000b800000 */
[----:B------:R1:W2:Y:S04]  /*3920*/  SHFL.IDX PT, R99, R97, RZ, 0x1c1f ;  /* 0x001c1fff61637589 */ /* 0x0002a800000e0000 */
[----:B------:R1:W3:Y:S02]  /*3930*/  SHFL.IDX PT, R14, R96, RZ, 0x1c1f ;  /* 0x001c1fff600e7589 */ /* 0x0002e400000e0000 */
.L_x_15397:
        /* <DEDUP_REMOVED lines=13> */
[----:B------:R-:W-:Y:S02]  /*3a10*/  PRMT R11, R104, 0x5410, R11 ;  /* 0x00005410680b7816 */ /* 0x000fe4000000000b */
[----:B0-----:R-:W-:Y:S02]  /*3a20*/  LOP3.LUT R105, R5, 0xffff0000, RZ, 0xc0, !PT ;  /* 0xffff000005697812 */ /* 0x001fe400078ec0ff */
[C---:B------:R-:W-:Y:S01]  /*3a30*/  LOP3.LUT R44, R15.reuse, 0xffff0000, RZ, 0xc0, !PT ;  /* 0xffff00000f2c7812 */ /* 0x040fe200078ec0ff */
[----:B------:R-:W-:Y:S01]  /*3a40*/  IMAD.U32 R15, R15, 0x10000, RZ ;  /* 0x000100000f0f7824 */ /* 0x000fe200078e00ff */
[----:B------:R-:W-:-:S02]  /*3a50*/  LOP3.LUT R104, R11, 0xffff0000, RZ, 0xc0, !PT ;  /* 0xffff00000b687812 */ /* 0x000fc400078ec0ff */
[----:B------:R-:W-:Y:S01]  /*3a60*/  SHF.R.U32.HI R46, RZ, 0x10, R47 ;  /* 0x00000010ff2e7819 */ /* 0x000fe2000001162f */
[----:B------:R-:W-:Y:S01]  /*3a70*/  FMUL.FTZ R106, R105, R44 ;  /* 0x0000002c696a7220 */ /* 0x000fe20000410000 */
[----:B------:R-:W-:Y:S02]  /*3a80*/  IMAD.U32 R47, R5, 0x10000, RZ ;  /* 0x00010000052f7824 */ /* 0x000fe400078e00ff */
[-C--:B------:R-:W-:Y:S01]  /*3a90*/  FMUL.FTZ R105, R105, R104.reuse ;  /* 0x0000006869697220 */ /* 0x080fe20000410000 */
[----:B------:R-:W-:Y:S02]  /*3aa0*/  SHF.R.U32.HI R45, RZ, 0x10, R45 ;  /* 0x00000010ff2d7819 */ /* 0x000fe4000001162d */
[----:B------:R-:W-:Y:S01]  /*3ab0*/  PRMT R46, R101, 0x5432, R46 ;  /* 0x00005432652e7816 */ /* 0x000fe2000000002e */
[C---:B------:R-:W-:Y:S01]  /*3ac0*/  FFMA.FTZ R5, R47.reuse, R104, -R106 ;  /* 0x000000682f057223 */ /* 0x040fe2000001086a */
[----:B------:R-:W-:Y:S01]  /*3ad0*/  FFMA.FTZ R44, R47, R44, R105 ;  /* 0x0000002c2f2c7223 */ /* 0x000fe20000010069 */
[----:B------:R-:W-:Y:S01]  /*3ae0*/  PRMT R47, R107, 0x5410, R45 ;  /* 0x000054106b2f7816 */ /* 0x000fe2000000002d */
[C---:B------:R-:W-:Y:S01]  /*3af0*/  IMAD.U32 R104, R6.reuse, 0x10000, RZ ;  /* 0x0001000006687824 */ /* 0x040fe200078e00ff */
[----:B------:R-:W-:Y:S01]  /*3b00*/  LOP3.LUT R106, R6, 0xffff0000, RZ, 0xc0, !PT ;  /* 0xffff0000066a7812 */ /* 0x000fe200078ec0ff */
[C---:B------:R-:W-:Y:S01]  /*3b10*/  IMAD.U32 R45, R46.reuse, 0x10000, RZ ;  /* 0x000100002e2d7824 */ /* 0x040fe200078e00ff */
[----:B------:R-:W-:Y:S01]  /*3b20*/  LOP3.LUT R46, R46, 0xffff0000, RZ, 0xc0, !PT ;  /* 0xffff00002e2e7812 */ /* 0x000fe200078ec0ff */
[C---:B------:R-:W-:Y:S01]  /*3b30*/  IMAD.U32 R105, R47.reuse, 0x10000, RZ ;  /* 0x000100002f697824 */ /* 0x040fe200078e00ff */
[----:B------:R-:W-:Y:S01]  /*3b40*/  LOP3.LUT R47, R47, 0xffff0000, RZ, 0xc0, !PT ;  /* 0xffff00002f2f7812 */ /* 0x000fe200078ec0ff */
[----:B------:R-:W-:Y:S01]  /*3b50*/  FMUL.FTZ R107, R106, R45 ;  /* 0x0000002d6a6b7220 */ /* 0x000fe20000410000 */
        /* <DEDUP_REMOVED lines=20> */
.L_x_15118:
[----:B------:R-:W-:Y:S05]  /*3ca0*/  BSYNC B3 ;  /* 0x0000000000037941 */ /* 0x000fea0003800000 */
.L_x_15117:
[----:B0-----:R4:W-:Y:S02]  /*3cb0*/  ST.E.128 desc[UR42][R12.64], R4 ;  /* 0x000000040c007985 */ /* 0x0019e4000c101d2a */
.L_x_15116:
[----:B------:R-:W-:Y:S05]  /*3cc0*/  BSYNC B2 ;  /* 0x0000000000027941 */ /* 0x000fea0003800000 */
.L_x_15115:
        /* <DEDUP_REMOVED lines=13> */
[----:B------:R-:W-:Y:S02]  /*3da0*/  LOP3.LUT R15, R5, 0xffff0000, RZ, 0xc0, !PT ;  /* 0xffff0000050f7812 */ /* 0x000fe400078ec0ff */
[C---:B------:R-:W-:Y:S01]  /*3db0*/  LOP3.LUT R44, R14.reuse, 0xffff0000, RZ, 0xc0, !PT ;  /* 0xffff00000e2c7812 */ /* 0x040fe200078ec0ff */
[----:B------:R-:W-:Y:S01]  /*3dc0*/  IMAD.U32 R14, R14, 0x10000, RZ ;  /* 0x000100000e0e7824 */ /* 0x000fe200078e00ff */
[C---:B------:R-:W-:Y:S01]  /*3dd0*/  LOP3.LUT R42, R11.reuse, 0xffff0000, RZ, 0xc0, !PT ;  /* 0xffff00000b2a7812 */ /* 0x040fe200078ec0ff */
[----:B------:R-:W-:Y:S01]  /*3de0*/  IMAD.U32 R11, R11, 0x10000, RZ ;  /* 0x000100000b0b7824 */ /* 0x000fe200078e00ff */
[----:B------:R-:W-:Y:S01]  /*3df0*/  SHF.R.U32.HI R45, RZ, 0x10, R43 ;  /* 0x00000010ff2d7819 */ /* 0x000fe2000001162b */
[C---:B------:R-:W-:Y:S01]  /*3e00*/  FMUL.FTZ R5, R15.reuse, R44 ;  /* 0x0000002c0f057220 */ /* 0x040fe20000410000 */
[----:B------:R-:W-:Y:S01]  /*3e10*/  SHF.R.U32.HI R41, RZ, 0x10, R41 ;  /* 0x00000010ff297819 */ /* 0x000fe20000011629 */
[-C--:B------:R-:W-:Y:S01]  /*3e20*/  FMUL.FTZ R15, R15, R42.reuse ;  /* 0x0000002a0f0f7220 */ /* 0x080fe20000410000 */
[----:B------:R-:W-:Y:S01]  /*3e30*/  PRMT R45, R110, 0x5410, R45 ;  /* 0x000054106e2d7816 */ /* 0x000fe2000000002d */
[C---:B------:R-:W-:Y:S01]  /*3e40*/  FFMA.FTZ R5, R40.reuse, R42, -R5 ;  /* 0x0000002a28057223 */ /* 0x040fe20000010805 */
[----:B------:R-:W-:Y:S01]  /*3e50*/  PRMT R41, R109, 0x5410, R41 ;  /* 0x000054106d297816 */ /* 0x000fe20000000029 */
[----:B------:R-:W-:Y:S01]  /*3e60*/  FFMA.FTZ R40, R40, R44, R15 ;  /* 0x0000002c28287223 */ /* 0x000fe2000001000f */
[C---:B------:R-:W-:Y:S01]  /*3e70*/  LOP3.LUT R42, R6.reuse, 0xffff0000, RZ, 0xc0, !PT ;  /* 0xffff0000062a7812 */ /* 0x040fe200078ec0ff */
[C---:B------:R-:W-:Y:S01]  /*3e80*/  IMAD.U32 R44, R45.reuse, 0x10000, RZ ;  /* 0x000100002d2c7824 */ /* 0x040fe200078e00ff */
[----:B------:R-:W-:Y:S01]  /*3e90*/  LOP3.LUT R45, R45, 0xffff0000, RZ, 0xc0, !PT ;  /* 0xffff00002d2d7812 */ /* 0x000fe200078ec0ff */
[----:B------:R-:W-:Y:S01]  /*3ea0*/  IMAD.U32 R15, R6, 0x10000, RZ ;  /* 0x00010000060f7824 */ /* 0x000fe200078e00ff */
[----:B------:R-:W-:Y:S01]  /*3eb0*/  F2FP.BF16.F32.PACK_AB R5, R40, R5 ;  /* 0x000000052805723e */ /* 0x000fe200000010ff */
[----:B------:R-:W-:-:S02]  /*3ec0*/  IMAD.U32 R43, R41, 0x10000, RZ ;  /* 0x00010000292b7824 */ /* 0x000fc400078e00ff */
[CC--:B------:R-:W-:Y:S01]  /*3ed0*/  FMUL.FTZ R6, R42.reuse, R44.reuse ;  /* 0x0000002c2a067220 */ /* 0x0c0fe20000410000 */
[----:B------:R-:W-:Y:S01]  /*3ee0*/  LOP3.LUT R41, R41, 0xffff0000, RZ, 0xc0, !PT ;  /* 0xffff000029297812 */ /* 0x000fe200078ec0ff */
[-C--:B------:R-:W-:Y:S02]  /*3ef0*/  FMUL.FTZ R47, R42, R43.reuse ;  /* 0x0000002b2a2f7220 */ /* 0x080fe40000410000 */
[----:B------:R-:W-:Y:S01]  /*3f00*/  FFMA.FTZ R6, R15, R43, -R6 ;  /* 0x0000002b0f067223 */ /* 0x000fe20000010806 */
[C---:B------:R-:W-:Y:S01]  /*3f10*/  LOP3.LUT R43, R7.reuse, 0xffff0000, RZ, 0xc0, !PT ;  /* 0xffff0000072b7812 */ /* 0x040fe200078ec0ff */
[----:B------:R-:W-:Y:S02]  /*3f20*/  IMAD.U32 R42, R7, 0x10000, RZ ;  /* 0x00010000072a7824 */ /* 0x000fe400078e00ff */
[----:B------:R-:W-:Y:S01]  /*3f30*/  FFMA.FTZ R15, R15, R44, R47 ;  /* 0x0000002c0f0f7223 */ /* 0x000fe2000001002f */
[C---:B------:R-:W-:Y:S01]  /*3f40*/  IMAD.U32 R7, R4.reuse, 0x10000, RZ ;  /* 0x0001000004077824 */ /* 0x040fe200078e00ff */
[----:B------:R-:W-:Y:S01]  /*3f50*/  LOP3.LUT R4, R4, 0xffff0000, RZ, 0xc0, !PT ;  /* 0xffff000004047812 */ /* 0x000fe200078ec0ff */
[C---:B------:R-:W-:Y:S01]  /*3f60*/  FMUL.FTZ R47, R43.reuse, R45 ;  /* 0x0000002d2b2f7220 */ /* 0x040fe20000410000 */
[----:B------:R-:W-:Y:S01]  /*3f70*/  FMUL.FTZ R46, R43, R41 ;  /* 0x000000292b2e7220 */ /* 0x000fe20000410000 */
[----:B------:R-:W-:-:S02]  /*3f80*/  F2FP.BF16.F32.PACK_AB R6, R15, R6 ;  /* 0x000000060f06723e */ /* 0x000fc400000010ff */
[----:B------:R-:W-:Y:S01]  /*3f90*/  FFMA.FTZ R47, R42, R41, -R47 ;  /* 0x000000292a2f7223 */ /* 0x000fe2000001082f */
[CC--:B------:R-:W-:Y:S01]  /*3fa0*/  FMUL.FTZ R44, R4.reuse, R14.reuse ;  /* 0x0000000e042c7220 */ /* 0x0c0fe20000410000 */
[----:B------:R-:W-:Y:S01]  /*3fb0*/  FMUL.FTZ R41, R4, R11 ;  /* 0x0000000b04297220 */ /* 0x000fe20000410000 */
[----:B------:R-:W-:Y:S02]  /*3fc0*/  FFMA.FTZ R46, R42, R45, R46 ;  /* 0x0000002d2a2e7223 */ /* 0x000fe4000001002e */
[C---:B------:R-:W-:Y:S01]  /*3fd0*/  FFMA.FTZ R44, R7.reuse, R11, -R44 ;  /* 0x0000000b072c7223 */ /* 0x040fe2000001082c */
[----:B------:R-:W-:Y:S02]  /*3fe0*/  FFMA.FTZ R41, R7, R14, R41 ;  /* 0x0000000e07297223 */ /* 0x000fe40000010029 */
[----:B------:R-:W-:-:S03]  /*3ff0*/  F2FP.BF16.F32.PACK_AB R7, R46, R47 ;  /* 0x0000002f2e07723e */ /* 0x000fc600000010ff */
[----:B------:R-:W-:-:S07]  /*4000*/  F2FP.BF16.F32.PACK_AB R4, R41, R44 ;  /* 0x0000002c2904723e */ /* 0x000fce00000010ff */
.L_x_15120:
[----:B------:R-:W-:Y:S05]  /*4010*/  BSYNC B2 ;  /* 0x0000000000027941 */ /* 0x000fea0003800000 */
.L_x_15119:
[----:B0-----:R0:W-:Y:S02]  /*4020*/  ST.E.128 desc[UR42][R12.64], R4 ;  /* 0x000000040c007985 */ /* 0x0011e4000c101d2a */
.L_x_15114:
[----:B------:R-:W-:Y:S05]  /*4030*/  BSYNC B1 ;  /* 0x0000000000017941 */ /* 0x000fea0003800000 */
.L_x_15113:
[----:B------:R-:W-:-:S03]  /*4040*/  UMOV UR4, 0xffffffff ;  /* 0xffffffff00047882 */ /* 0x000fc60000000000 */
[----:B------:R-:W-:Y:S05]  /*4050*/  BRA.DIV UR4, `(.L_x_15121) ;  /* 0x000001ce04d87947 */ /* 0x000fea000b800000 */
[----:B-1----:R-:W1:Y:S04]  /*4060*/  SHFL.IDX PT, R97, R97, 0x1, 0x1c1f ;  /* 0x003c1f0061617f89 */ /* 0x002e6800000e0000 */
[----:B---3--:R3:W0:Y:S02]  /*4070*/  SHFL.IDX PT, R14, R96, 0x1, 0x1c1f ;  /* 0x003c1f00600e7f89 */ /* 0x00862400000e0000 */
.L_x_15401:
        /* <DEDUP_REMOVED lines=11> */
[----:B------:R-:W-:Y:S02]  /*4130*/  SHF.R.U64 R36, R36, 0x10, R37 ;  /* 0x0000001024247819 */ /* 0x000fe40000001225 */
[----:B------:R-:W-:Y:S02]  /*4140*/  PRMT R41, R111, 0x5410, R41 ;  /* 0x000054106f297816 */ /* 0x000fe40000000029 */
[----:B------:R-:W-:Y:S02]  /*4150*/  SHF.R.U32.HI R44, RZ, 0x10, R39 ;  /* 0x00000010ff2c7819 */ /* 0x000fe40000011627 */
[----:B------:R-:W-:Y:S02]  /*4160*/  PRMT R38, R102, 0x5432, R36 ;  /* 0x0000543266267816 */ /* 0x000fe40000000024 */
[----:B------:R-:W-:-:S02]  /*4170*/  SHF.R.U32.HI R40, RZ, 0x10, R37 ;  /* 0x00000010ff287819 */ /* 0x000fc40000011625 */
[----:B------:R-:W-:Y:S02]  /*4180*/  LOP3.LUT R36, R5, 0xffff0000, RZ, 0xc0, !PT ;  /* 0xffff000005247812 */ /* 0x000fe400078ec0ff */
[C---:B------:R-:W-:Y:S01]  /*4190*/  LOP3.LUT R43, R41.reuse, 0xffff0000, RZ, 0xc0, !PT ;  /* 0xffff0000292b7812 */ /* 0x040fe200078ec0ff */
[----:B------:R-:W-:Y:S01]  /*41a0*/  IMAD.U32 R41, R41, 0x10000, RZ ;  /* 0x0001000029297824 */ /* 0x000fe200078e00ff */
[----:B------:R-:W-:Y:S02]  /*41b0*/  PRMT R44, R108, 0x5432, R44 ;  /* 0x000054326c2c7816 */ /* 0x000fe4000000002c */
[----:B------:R-:W-:Y:S01]  /*41c0*/  LOP3.LUT R39, R38, 0xffff0000, RZ, 0xc0, !PT ;  /* 0xffff000026277812 */ /* 0x000fe200078ec0ff */
[----:B---3--:R-:W-:Y:S01]  /*41d0*/  FMUL.FTZ R96, R36, R43 ;  /* 0x0000002b24607220 */ /* 0x008fe20000410000 */
[----:B------:R-:W-:Y:S01]  /*41e0*/  PRMT R40, R103, 0x5432, R40 ;  /* 0x0000543267287816 */ /* 0x000fe20000000028 */
[----:B------:R-:W-:Y:S01]  /*41f0*/  IMAD.U32 R46, R44, 0x10000, RZ ;  /* 0x000100002c2e7824 */ /* 0x000fe200078e00ff */
[----:B------:R-:W-:Y:S01]  /*4200*/  LOP3.LUT R37, R6, 0xffff0000, RZ, 0xc0, !PT ;  /* 0xffff000006257812 */ /* 0x000fe200078ec0ff */
[C---:B------:R-:W-:Y:S01]  /*4210*/  IMAD.U32 R6, R7.reuse, 0x10000, RZ ;  /* 0x0001000007067824 */ /* 0x040fe200078e00ff */
[----:B------:R-:W-:Y:S01]  /*4220*/  LOP3.LUT R11, R7, 0xffff0000, RZ, 0xc0, !PT ;  /* 0xffff0000070b7812 */ /* 0x000fe200078ec0ff */
[----:B------:R-:W-:-:S02]  /*4230*/  IMAD.U32 R7, R5, 0x10000, RZ ;  /* 0x0001000005077824 */ /* 0x000fc400078e00ff */
[-C--:B------:R-:W-:Y:S01]  /*4240*/  FMUL.FTZ R36, R36, R39.reuse ;  /* 0x0000002724247220 */ /* 0x080fe20000410000 */
[----:B------:R-:W-:Y:S02]  /*4250*/  IMAD.U32 R42, R40, 0x10000, RZ ;  /* 0x00010000282a7824 */ /* 0x000fe400078e00ff */
[----:B------:R-:W-:Y:S01]  /*4260*/  FMUL.FTZ R98, R37, R46 ;  /* 0x0000002e25627220 */ /* 0x000fe20000410000 */
[C---:B------:R-:W-:Y:S01]  /*4270*/  FFMA.FTZ R96, R7.reuse, R39, -R96 ;  /* 0x0000002707607223 */ /* 0x040fe20000010860 */
[C---:B------:R-:W-:Y:S02]  /*4280*/  IMAD.U32 R5, R4.reuse, 0x10000, RZ ;  /* 0x0001000004057824 */ /* 0x040fe400078e00ff */
[----:B------:R-:W-:Y:S01]  /*4290*/  FFMA.FTZ R7, R7, R43, R36 ;  /* 0x0000002b07077223 */ /* 0x000fe20000010024 */
[----:B------:R-:W-:Y:S01]  /*42a0*/  LOP3.LUT R4, R4, 0xffff0000, RZ, 0xc0, !PT ;  /* 0xffff000004047812 */ /* 0x000fe200078ec0ff */
[-C--:B------:R-:W-:Y:S01]  /*42b0*/  FMUL.FTZ R36, R37, R42.reuse ;  /* 0x0000002a25247220 */ /* 0x080fe20000410000 */
[----:B------:R-:W-:Y:S01]  /*42c0*/  LOP3.LUT R44, R44, 0xffff0000, RZ, 0xc0, !PT ;  /* 0xffff00002c2c7812 */ /* 0x000fe200078ec0ff */
[----:B------:R-:W-:Y:S01]  /*42d0*/  IMAD.U32 R38, R38, 0x10000, RZ ;  /* 0x0001000026267824 */ /* 0x000fe200078e00ff */
[----:B------:R-:W-:Y:S01]  /*42e0*/  LOP3.LUT R40, R40, 0xffff0000, RZ, 0xc0, !PT ;  /* 0xffff000028287812 */ /* 0x000fe200078ec0ff */
[C---:B------:R-:W-:Y:S01]  /*42f0*/  FFMA.FTZ R98, R15.reuse, R42, -R98 ;  /* 0x0000002a0f627223 */ /* 0x040fe20000010862 */
[----:B------:R-:W-:Y:S01]  /*4300*/  FFMA.FTZ R15, R15, R46, R36 ;  /* 0x0000002e0f0f7223 */ /* 0x000fe20000010024 */
[C---:B------:R-:W-:Y:S01]  /*4310*/  FMUL.FTZ R37, R11.reuse, R44 ;  /* 0x0000002c0b257220 */ /* 0x040fe20000410000 */
[CC--:B------:R-:W-:Y:S01]  /*4320*/  FMUL.FTZ R36, R4.reuse, R41.reuse ;  /* 0x0000002904247220 */ /* 0x0c0fe20000410000 */
[----:B------:R-:W-:Y:S01]  /*4330*/  FMUL.FTZ R11, R11, R40 ;  /* 0x000000280b0b7220 */ /* 0x000fe20000410000 */
[----:B------:R-:W-:Y:S01]  /*4340*/  FMUL.FTZ R4, R4, R38 ;  /* 0x0000002604047220 */ /* 0x000fe20000410000 */
[C---:B------:R-:W-:Y:S01]  /*4350*/  FFMA.FTZ R37, R6.reuse, R40, -R37 ;  /* 0x0000002806257223 */ /* 0x040fe20000010825 */
[C---:B------:R-:W-:Y:S01]  /*4360*/  FFMA.FTZ R36, R5.reuse, R38, -R36 ;  /* 0x0000002605247223 */ /* 0x040fe20000010824 */
[----:B------:R-:W-:Y:S01]  /*4370*/  FFMA.FTZ R6, R6, R44, R11 ;  /* 0x0000002c06067223 */ /* 0x000fe2000001000b */
[----:B------:R-:W-:Y:S01]  /*4380*/  FFMA.FTZ R5, R5, R41, R4 ;  /* 0x0000002905057223 */ /* 0x000fe20000010004 */
[----:B------:R-:W-:-:S03]  /*4390*/  F2FP.BF16.F32.PACK_AB R96, R7, R96 ;  /* 0x000000600760723e */ /* 0x000fc600000010ff */
[----:B------:R-:W-:Y:S02]  /*43a0*/  F2FP.BF16.F32.PACK_AB R7, R6, R37 ;  /* 0x000000250607723e */ /* 0x000fe400000010ff */
[----:B------:R-:W-:Y:S01]  /*43b0*/  F2FP.BF16.F32.PACK_AB R4, R5, R36 ;  /* 0x000000240504723e */ /* 0x000fe200000010ff */
[----:B------:R-:W-:Y:S01]  /*43c0*/  IMAD.MOV.U32 R5, RZ, RZ, R96 ;  /* 0x000000ffff057224 */ /* 0x000fe200078e0060 */
[----:B------:R-:W-:-:S07]  /*43d0*/  F2FP.BF16.F32.PACK_AB R6, R15, R98 ;  /* 0x000000620f06723e */ /* 0x000fce00000010ff */
.L_x_15126:
[----:B------:R-:W-:Y:S05]  /*43e0*/  BSYNC B2 ;  /* 0x0000000000027941 */ /* 0x000fea0003800000 */
.L_x_15125:
[----:B----4-:R0:W-:Y:S02]  /*43f0*/  ST.E.128 desc[UR42][R12.64], R4 ;  /* 0x000000040c007985 */ /* 0x0101e4000c101d2a */
.L_x_15124:
[----:B------:R-:W-:Y:S05]  /*4400*/  BSYNC B1 ;  /* 0x0000000000017941 */ /* 0x000fea0003800000 */
.L_x_15123:
        /* <DEDUP_REMOVED lines=54> */
.L_x_15128:
[----:B------:R-:W-:Y:S05]  /*4770*/  BSYNC B1 ;  /* 0x0000000000017941 */ /* 0x000fea0003800000 */
.L_x_15127:
[----:B----4-:R0:W-:Y:S01]  /*4780*/  ST.E.128 desc[UR42][R12.64], R4 ;  /* 0x000000040c007985 */ /* 0x0101e2000c101d2a */
[----:B------:R-:W-:Y:S05]  /*4790*/  BRA `(.L_x_15122) ;  /* 0x0000001800587947 */ /* 0x000fea0003800000 */
.L_x_15104:
        /* <DEDUP_REMOVED lines=45> */
[----:B------:R-:W-:-:S04]  /*4a70*/  PRMT R101, R101, 0x5410, R46 ;  /* 0x0000541065657816 */ /* 0x000fc8000000002e */
        /* <DEDUP_REMOVED lines=11> */
[----:B------:R-:W-:Y:S02]  /*4b30*/  IMAD.MOV.U32 R13, RZ, RZ, R36 ;  /* 0x000000ffff0d7224 */ /* 0x000fe400078e0024 */
[----:B------:R-:W-:Y:S01]  /*4b40*/  IMAD.MOV.U32 R14, RZ, RZ, R37 ;  /* 0x000000ffff0e7224 */ /* 0x000fe200078e0025 */
[----:B------:R-:W-:Y:S01]  /*4b50*/  PRMT R111, R11, 0x5410, R12 ;  /* 0x000054100b6f7816 */ /* 0x000fe2000000000c */
[----:B-----5:R-:W-:Y:S01]  /*4b60*/  IMAD.MOV.U32 R11, RZ, RZ, R42 ;  /* 0x000000ffff0b7224 */ /* 0x020fe200078e002a */
        /* <DEDUP_REMOVED lines=10> */
.L_x_15129:
[----:B------:R-:W-:Y:S01]  /*4c10*/  IMAD R87, R22, 0x8, R23 ;  /* 0x0000000816577824 */ /* 0x000fe200078e0217 */
[----:B------:R-:W-:Y:S01]  /*4c20*/  SHF.L.U32 R95, R210, 0x1f, RZ ;  /* 0x0000001fd25f7819 */ /* 0x000fe200000006ff */
[----:B------:R-:W0:Y:S01]  /*4c30*/  LDC R98, c[0x0][0x2f4] ;  /* 0x0000bd00ff627b82 */ /* 0x000e220000000800 */
[----:B------:R-:W-:Y:S02]  /*4c40*/  BSSY B1, `(.L_x_15130) ;  /* 0x0000003000017945 */ /* 0x000fe40003800000 */
[----:B------:R-:W1:Y:S02]  /*4c50*/  SYNCS.PHASECHK.TRANS64.TRYWAIT P4, [R87+URZ+0x32490], R95 ;  /* 0x0324905f570075a7 */ /* 0x000e64000808017f */
[----:B-1----:R-:W-:Y:S05]  /*4c60*/  @!P4 BRA `(.L_x_15131) ;  /* 0x000001c4001cc947 */ /* 0x002fea0003800000 */
.L_x_15402:
[----:B------:R-:W-:Y:S05]  /*4c70*/  BSYNC B1 ;  /* 0x0000000000017941 */ /* 0x000fea0003800000 */
.L_x_15130:
[----:B------:R-:W-:Y:S01]  /*4c80*/  UMOV UR4, 0xffffffff ;  /* 0xffffffff00047882 */ /* 0x000fe20000000000 */
[----:B0-----:R-:W-:Y:S02]  /*4c90*/  IMAD.IADD R102, R98, 0x1, -R61 ;  /* 0x0000000162667824 */ /* 0x001fe400078e0a3d */
[----:B------:R-:W-:Y:S05]  /*4ca0*/  BRA.DIV UR4, `(.L_x_15132) ;  /* 0x000001c604207947 */ /* 0x000fea000b800000 */
[----:B------:R0:W2:Y:S04]  /*4cb0*/  SHFL.IDX PT, R99, R97, RZ, 0x1c1f ;  /* 0x001c1fff61637589 */ /* 0x0000a800000e0000 */
[----:B------:R0:W3:Y:S02]  /*4cc0*/  SHFL.IDX PT, R100, R96, RZ, 0x1c1f ;  /* 0x001c1fff60647589 */ /* 0x0000e400000e0000 */
.L_x_15406:
        /* <DEDUP_REMOVED lines=17> */
[----:B------:R-:W-:-:S04]  /*4de0*/  IMAD R14, R22, 0x1800, R13 ;  /* 0x00001800160e7824 */ /* 0x000fc800078e020d */
[----:B------:R-:W-:Y:S02]  /*4df0*/  IMAD R44, R14, 0x2, R23 ;  /* 0x000000020e2c7824 */ /* 0x000fe400078e0217 */
        /* <DEDUP_REMOVED lines=21> */
[----:B------:R-:W-:Y:S01]  /*4f50*/  LOP3.LUT R13, R13, 0xffff0000, RZ, 0xc0, !PT ;  /* 0xffff00000d0d7812 */ /* 0x000fe200078ec0ff */
[C---:B------:R-:W-:Y:S01]  /*4f60*/  FMUL.FTZ R106, R33.reuse, R32 ;  /* 0x00000020216a7220 */ /* 0x040fe20000410000 */
[----:B------:R-:W-:Y:S01]  /*4f70*/  SHF.R.U32.HI R105, RZ, 0x10, R7 ;  /* 0x00000010ff697819 */ /* 0x000fe20000011607 */
[-C--:B------:R-:W-:Y:S01]  /*4f80*/  FMUL.FTZ R33, R33, R104.reuse ;  /* 0x0000006821217220 */ /* 0x080fe20000410000 */
[----:B------:R-:W-:Y:S01]  /*4f90*/  PRMT R45, R112, 0x5410, R45 ;  /* 0x00005410702d7816 */ /* 0x000fe2000000002d */
[C---:B------:R-:W-:Y:S01]  /*4fa0*/  FFMA.FTZ R104, R13.reuse, R104, -R106 ;  /* 0x000000680d687223 */ /* 0x040fe2000001086a */
[C---:B------:R-:W-:Y:S01]  /*4fb0*/  PRMT R105, R110.reuse, 0x5410, R105 ;  /* 0x000054106e697816 */ /* 0x040fe20000000069 */
[----:B------:R-:W-:Y:S01]  /*4fc0*/  FFMA.FTZ R32, R13, R32, R33 ;  /* 0x000000200d207223 */ /* 0x000fe20000010021 */
[----:B------:R-:W-:Y:S01]  /*4fd0*/  PRMT R33, R110, 0x5432, R4 ;  /* 0x000054326e217816 */ /* 0x000fe20000000004 */
[----:B------:R-:W-:Y:S01]  /*4fe0*/  IMAD.U32 R108, R47, 0x10000, RZ ;  /* 0x000100002f6c7824 */ /* 0x000fe200078e00ff */
[----:B------:R-:W-:Y:S01]  /*4ff0*/  PRMT R4, R116, 0x5410, R5 ;  /* 0x0000541074047816 */ /* 0x000fe20000000005 */
        /* <DEDUP_REMOVED lines=8> */
[----:B------:R-:W-:Y:S02]  /*5080*/  IMAD.U32 R112, R44, 0x10000, RZ ;  /* 0x000100002c707824 */ /* 0x000fe400078e00ff */
[C---:B------:R-:W-:Y:S01]  /*5090*/  FFMA.FTZ R13, R106.reuse, R13, -R107 ;  /* 0x0000000d6a0d7223 */ /* 0x040fe2000001086b */
[----:B------:R-:W-:Y:S01]  /*50a0*/  FFMA.FTZ R5, R106, R5, R108 ;  /* 0x000000056a057223 */ /* 0x000fe2000001006c */
[----:B------:R-:W-:Y:S01]  /*50b0*/  LOP3.LUT R108, R15, 0xffff0000, RZ, 0xc0, !PT ;  /* 0xffff00000f6c7812 */ /* 0x000fe200078ec0ff */
[C---:B------:R-:W-:Y:S01]  /*50c0*/  FMUL.FTZ R15, R110.reuse, R45 ;  /* 0x0000002d6e0f7220 */ /* 0x040fe20000410000 */
[----:B------:R-:W-:Y:S01]  /*50d0*/  FMUL.FTZ R110, R110, R105 ;  /* 0x000000696e6e7220 */ /* 0x000fe20000410000 */
[----:B------:R-:W-:Y:S01]  /*50e0*/  SHF.R.U64 R6, R6, 0x10, R7 ;  /* 0x0000001006067819 */ /* 0x000fe20000001207 */
        /* <DEDUP_REMOVED lines=8> */
[----:B------:R-:W-:Y:S01]  /*5170*/  SHF.R.U64 R34, R34, 0x10, R35 ;  /* 0x0000001022227819 */ /* 0x000fe20000001223 */
[----:B------:R-:W-:Y:S01]  /*5180*/  FMUL.FTZ R112, R112, R47 ;  /* 0x0000002f70707220 */ /* 0x000fe20000410000 */
[----:B------:R-:W-:Y:S01]  /*5190*/  LOP3.LUT R33, R33, 0xffff0000, RZ, 0xc0, !PT ;  /* 0xffff000021217812 */ /* 0x000fe200078ec0ff */
[----:B------:R-:W-:Y:S01]  /*51a0*/  FMUL.FTZ R35, R44, R7 ;  /* 0x000000072c237220 */ /* 0x000fe20000410000 */
[----:B------:R-:W-:Y:S01]  /*51b0*/  LOP3.LUT R12, R12, 0xffff0000, RZ, 0xc0, !PT ;  /* 0xffff00000c0c7812 */ /* 0x000fe200078ec0ff */
[----:B------:R-:W-:Y:S01]  /*51c0*/  FFMA.FTZ R15, R110, R47, -R15 ;  /* 0x0000002f6e0f7223 */ /* 0x000fe2000001080f */
[----:B------:R-:W-:Y:S01]  /*51d0*/  PRMT R34, R115, 0x5432, R34 ;  /* 0x0000543273227816 */ /* 0x000fe20000000022 */
[----:B------:R-:W-:Y:S01]  /*51e0*/  FMUL.FTZ R44, R44, R33 ;  /* 0x000000212c2c7220 */ /* 0x000fe20000410000 */
[----:B------:R-:W-:Y:S01]  /*51f0*/  PRMT R6, R114, 0x5432, R6 ;  /* 0x0000543272067816 */ /* 0x000fe20000000006 */
        /* <DEDUP_REMOVED lines=11> */
[----:B------:R-:W-:Y:S01]  /*52b0*/  FMUL.FTZ R110, R110, R7 ;  /* 0x000000076e6e7220 */ /* 0x000fe20000410000 */
        /* <DEDUP_REMOVED lines=20> */
.L_x_15136:
[----:B------:R-:W-:Y:S05]  /*5400*/  BSYNC B2 ;  /* 0x0000000000027941 */ /* 0x000fea0003800000 */
.L_x_15135:
[----:B------:R-:W-:Y:S01]  /*5410*/  ISETP.GE.AND P4, PT, R11, R98, PT ;  /* 0x000000620b00720c */ /* 0x000fe20003f86270 */
[----:B------:R-:W-:Y:S01]  /*5420*/  IMAD.MOV.U32 R4, RZ, RZ, R100 ;  /* 0x000000ffff047224 */ /* 0x000fe200078e0064 */
[----:B--2---:R4:W-:Y:S01]  /*5430*/  ST.E.128 desc[UR42][R88.64], R12 ;  /* 0x0000000c58007985 */ /* 0x0049e2000c101d2a */
[----:B------:R-:W-:-:S10]  /*5440*/  IMAD.MOV.U32 R5, RZ, RZ, R99 ;  /* 0x000000ffff057224 */ /* 0x000fd400078e0063 */
[----:B------:R-:W-:-:S05]  /*5450*/  @!P4 IMAD.WIDE R4, R11, 0x2, R4 ;  /* 0x000000020b04c825 */ /* 0x000fca00078e0204 */
[----:B---3--:R4:W-:Y:S02]  /*5460*/  @!P4 ST.E.128 desc[UR42][R4.64], R44 ;  /* 0x0000002c0400c985 */ /* 0x0089e4000c101d2a */
.L_x_15134:
[----:B------:R-:W-:Y:S05]  /*5470*/  BSYNC B1 ;  /* 0x0000000000017941 */ /* 0x000fea0003800000 */
.L_x_15133:
[----:B------:R-:W-:-:S03]  /*5480*/  UMOV UR4, 0xffffffff ;  /* 0xffffffff00047882 */ /* 0x000fc60000000000 */
[----:B------:R-:W-:Y:S05]  /*5490*/  BRA.DIV UR4, `(.L_x_15137) ;  /* 0x000001be04707947 */ /* 0x000fea000b800000 */
[----:B0-----:R-:W0:Y:S04]  /*54a0*/  SHFL.IDX PT, R97, R97, 0x1, 0x1c1f ;  /* 0x003c1f0061617f89 */ /* 0x001e2800000e0000 */
[----:B------:R-:W0:Y:S02]  /*54b0*/  SHFL.IDX PT, R96, R96, 0x1, 0x1c1f ;  /* 0x003c1f0060607f89 */ /* 0x000e2400000e0000 */
.L_x_15410:
        /* <DEDUP_REMOVED lines=29> */
[--C-:B------:R-:W-:Y:S01]  /*5690*/  SHF.R.U64 R34, R36, 0x10, R37.reuse ;  /* 0x0000001024227819 */ /* 0x100fe20000001225 */
[----:B0-----:R-:W-:Y:S01]  /*56a0*/  IMAD.U32 R45, R7, 0x10000, RZ ;  /* 0x00010000072d7824 */ /* 0x001fe200078e00ff */
[----:B------:R-:W-:Y:S02]  /*56b0*/  SHF.R.U32.HI R44, RZ, 0x10, R37 ;  /* 0x00000010ff2c7819 */ /* 0x000fe40000011625 */
[----:B------:R-:W-:Y:S02]  /*56c0*/  SHF.R.U32.HI R37, RZ, 0x10, R41 ;  /* 0x00000010ff257819 */ /* 0x000fe40000011629 */
[----:B------:R-:W-:Y:S02]  /*56d0*/  PRMT R115, R115, 0x5410, R44 ;  /* 0x0000541073737816 */ /* 0x000fe4000000002c */
[----:B------:R-:W-:Y:S01]  /*56e0*/  PRMT R114, R114, 0x5410, R37 ;  /* 0x0000541072727816 */ /* 0x000fe20000000025 */
[----:B------:R-:W-:Y:S01]  /*56f0*/  IMAD.U32 R37, R5, 0x10000, RZ ;  /* 0x0001000005257824 */ /* 0x000fe200078e00ff */
[----:B------:R-:W-:Y:S01]  /*5700*/  SHF.R.U64 R35, R38, 0x10, R39 ;  /* 0x0000001026237819 */ /* 0x000fe20000001227 */
[----:B------:R-:W-:Y:S01]  /*5710*/  IMAD.U32 R88, R115, 0x10000, RZ ;  /* 0x0001000073587824 */ /* 0x000fe200078e00ff */
[----:B----4-:R-:W-:Y:S01]  /*5720*/  LOP3.LUT R46, R13, 0xffff0000, RZ, 0xc0, !PT ;  /* 0xffff00000d2e7812 */ /* 0x010fe200078ec0ff */
[C---:B---3--:R-:W-:Y:S01]  /*5730*/  IMAD.U32 R100, R114.reuse, 0x10000, RZ ;  /* 0x0001000072647824 */ /* 0x048fe200078e00ff */
[----:B------:R-:W-:-:S02]  /*5740*/  LOP3.LUT R89, R114, 0xffff0000, RZ, 0xc0, !PT ;  /* 0xffff000072597812 */ /* 0x000fc400078ec0ff */
[----:B------:R-:W-:Y:S01]  /*5750*/  SHF.R.U32.HI R38, RZ, 0x10, R39 ;  /* 0x00000010ff267819 */ /* 0x000fe20000011627 */
[----:B------:R-:W-:Y:S01]  /*5760*/  IMAD.U32 R39, R13, 0x10000, RZ ;  /* 0x000100000d277824 */ /* 0x000fe200078e00ff */
[--C-:B------:R-:W-:Y:S01]  /*5770*/  SHF.R.U64 R36, R42, 0x10, R43.reuse ;  /* 0x000000102a247819 */ /* 0x100fe2000000122b */
[----:B--2---:R-:W-:Y:S01]  /*5780*/  FMUL.FTZ R99, R46, R89 ;  /* 0x000000592e637220 */ /* 0x004fe20000410000 */
[----:B------:R-:W-:Y:S01]  /*5790*/  LOP3.LUT R115, R115, 0xffff0000, RZ, 0xc0, !PT ;  /* 0xffff000073737812 */ /* 0x000fe200078ec0ff */
[----:B------:R-:W-:Y:S01]  /*57a0*/  FMUL.FTZ R102, R39, R100 ;  /* 0x0000006427667220 */ /* 0x000fe20000410000 */
[----:B------:R-:W-:Y:S01]  /*57b0*/  SHF.R.U32.HI R42, RZ, 0x10, R43 ;  /* 0x00000010ff2a7819 */ /* 0x000fe2000001162b */
[----:B------:R-:W-:Y:S01]  /*57c0*/  IMAD.U32 R13, R12, 0x10000, RZ ;  /* 0x000100000c0d7824 */ /* 0x000fe200078e00ff */
[----:B------:R-:W-:Y:S01]  /*57d0*/  LOP3.LUT R44, R5, 0xffff0000, RZ, 0xc0, !PT ;  /* 0xffff0000052c7812 */ /* 0x000fe200078ec0ff */
[-C--:B------:R-:W-:Y:S01]  /*57e0*/  FMUL.FTZ R46, R46, R115.reuse ;  /* 0x000000732e2e7220 */ /* 0x080fe20000410000 */
[C---:B------:R-:W-:Y:S01]  /*57f0*/  PRMT R47, R113.reuse, 0x5432, R34 ;  /* 0x00005432712f7816 */ /* 0x040fe20000000022 */
[----:B------:R-:W-:Y:S01]  /*5800*/  IMAD.U32 R5, R4, 0x10000, RZ ;  /* 0x0001000004057824 */ /* 0x000fe200078e00ff */
[----:B------:R-:W-:Y:S01]  /*5810*/  PRMT R113, R113, 0x5410, R42 ;  /* 0x0000541071717816 */ /* 0x000fe2000000002a */
[C---:B------:R-:W-:Y:S01]  /*5820*/  FFMA.FTZ R34, R44.reuse, R115, -R99 ;  /* 0x000000732c227223 */ /* 0x040fe20000010863 */
[----:B------:R-:W-:Y:S01]  /*5830*/  PRMT R38, R111, 0x5432, R38 ;  /* 0x000054326f267816 */ /* 0x000fe20000000026 */
[----:B------:R-:W-:Y:S01]  /*5840*/  FFMA.FTZ R44, R44, R89, R46 ;  /* 0x000000592c2c7223 */ /* 0x000fe2000001002e */
[----:B------:R-:W-:Y:S01]  /*5850*/  SHF.R.U64 R40, R40, 0x10, R41 ;  /* 0x0000001028287819 */ /* 0x000fe20000001229 */
[-C--:B------:R-:W-:Y:S01]  /*5860*/  FMUL.FTZ R41, R39, R88.reuse ;  /* 0x0000005827297220 */ /* 0x080fe20000410000 */
[----:B------:R-:W-:Y:S01]  /*5870*/  FFMA.FTZ R39, R37, R88, -R102 ;  /* 0x0000005825277223 */ /* 0x000fe20000010866 */
[----:B------:R-:W-:Y:S01]  /*5880*/  IMAD.U32 R88, R15, 0x10000, RZ ;  /* 0x000100000f587824 */ /* 0x000fe200078e00ff */
[----:B------:R-:W-:Y:S01]  /*5890*/  PRMT R46, R109, 0x5432, R40 ;  /* 0x000054326d2e7816 */ /* 0x000fe20000000028 */
[----:B------:R-:W-:-:S02]  /*58a0*/  IMAD.U32 R89, R113, 0x10000, RZ ;  /* 0x0001000071597824 */ /* 0x000fc400078e00ff */
[----:B------:R-:W-:Y:S01]  /*58b0*/  FFMA.FTZ R37, R37, R100, R41 ;  /* 0x0000006425257223 */ /* 0x000fe20000010029 */
[----:B------:R-:W-:Y:S01]  /*58c0*/  IMAD.U32 R42, R38, 0x10000, RZ ;  /* 0x00010000262a7824 */ /* 0x000fe200078e00ff */
[----:B------:R-:W-:Y:S01]  /*58d0*/  PRMT R109, R109, 0x5410, R36 ;  /* 0x000054106d6d7816 */ /* 0x000fe20000000024 */
[CC--:B------:R-:W-:Y:S01]  /*58e0*/  FMUL.FTZ R40, R88.reuse, R89.reuse ;  /* 0x0000005958287220 */ /* 0x0c0fe20000410000 */
[----:B------:R-:W-:Y:S01]  /*58f0*/  LOP3.LUT R15, R15, 0xffff0000, RZ, 0xc0, !PT ;  /* 0xffff00000f0f7812 */ /* 0x000fe200078ec0ff */
[-C--:B------:R-:W-:Y:S01]  /*5900*/  FMUL.FTZ R88, R88, R42.reuse ;  /* 0x0000002a58587220 */ /* 0x080fe20000410000 */
[----:B------:R-:W-:Y:S02]  /*5910*/  LOP3.LUT R100, R113, 0xffff0000, RZ, 0xc0, !PT ;  /* 0xffff000071647812 */ /* 0x000fe400078ec0ff */
[----:B------:R-:W-:Y:S02]  /*5920*/  LOP3.LUT R36, R38, 0xffff0000, RZ, 0xc0, !PT ;  /* 0xffff000026247812 */ /* 0x000fe400078ec0ff */
[----:B------:R-:W-:Y:S01]  /*5930*/  PRMT R111, R111, 0x5410, R35 ;  /* 0x000054106f6f7816 */ /* 0x000fe20000000023 */
[----:B------:R-:W-:Y:S01]  /*5940*/  FFMA.FTZ R35, R45, R42, -R40 ;  /* 0x0000002a2d237223 */ /* 0x000fe20000010828 */
[----:B------:R-:W-:Y:S01]  /*5950*/  LOP3.LUT R43, R7, 0xffff0000, RZ, 0xc0, !PT ;  /* 0xffff0000072b7812 */ /* 0x000fe200078ec0ff */
[----:B------:R-:W-:Y:S01]  /*5960*/  FFMA.FTZ R45, R45, R89, R88 ;  /* 0x000000592d2d7223 */ /* 0x000fe20000010058 */
[----:B------:R-:W-:-:S02]  /*5970*/  IMAD.U32 R40, R47, 0x10000, RZ ;  /* 0x000100002f287824 */ /* 0x000fc400078e00ff */
[C---:B------:R-:W-:Y:S01]  /*5980*/  FMUL.FTZ R38, R15.reuse, R100 ;  /* 0x000000640f267220 */ /* 0x040fe20000410000 */
[----:B------:R-:W-:Y:S02]  /*5990*/  IMAD.U32 R42, R46, 0x10000, RZ ;  /* 0x000100002e2a7824 */ /* 0x000fe400078e00ff */
[----:B------:R-:W-:Y:S01]  /*59a0*/  FMUL.FTZ R88, R15, R36 ;  /* 0x000000240f587220 */ /* 0x000fe20000410000 */
[----:B------:R-:W-:Y:S01]  /*59b0*/  LOP3.LUT R12, R12, 0xffff0000, RZ, 0xc0, !PT ;  /* 0xffff00000c0c7812 */ /* 0x000fe200078ec0ff */
[C---:B------:R-:W-:Y:S01]  /*59c0*/  FMUL.FTZ R89, R13.reuse, R40 ;  /* 0x000000280d597220 */ /* 0x040fe20000410000 */
[----:B------:R-:W-:Y:S01]  /*59d0*/  LOP3.LUT R15, R46, 0xffff0000, RZ, 0xc0, !PT ;  /* 0xffff00002e0f7812 */ /* 0x000fe200078ec0ff */
[----:B------:R-:W-:Y:S01]  /*59e0*/  FMUL.FTZ R46, R13, R42 ;  /* 0x0000002a0d2e7220 */ /* 0x000fe20000410000 */
[----:B------:R-:W-:Y:S01]  /*59f0*/  LOP3.LUT R47, R47, 0xffff0000, RZ, 0xc0, !PT ;  /* 0xffff00002f2f7812 */ /* 0x000fe200078ec0ff */
[C---:B------:R-:W-:Y:S01]  /*5a00*/  FFMA.FTZ R36, R43.reuse, R36, -R38 ;  /* 0x000000242b247223 */ /* 0x040fe20000010826 */
[----:B------:R-:W-:Y:S01]  /*5a10*/  LOP3.LUT R4, R4, 0xffff0000, RZ, 0xc0, !PT ;  /* 0xffff000004047812 */ /* 0x000fe200078ec0ff */
[----:B------:R-:W-:Y:S01]  /*5a20*/  FFMA.FTZ R38, R43, R100, R88 ;  /* 0x000000642b267223 */ /* 0x000fe20000010058 */
[C---:B------:R-:W-:Y:S01]  /*5a30*/  IMAD.U32 R7, R6.reuse, 0x10000, RZ ;  /* 0x0001000006077824 */ /* 0x040fe200078e00ff */
[----:B------:R-:W-:Y:S01]  /*5a40*/  LOP3.LUT R41, R6, 0xffff0000, RZ, 0xc0, !PT ;  /* 0xffff000006297812 */ /* 0x000fe200078ec0ff */
[C---:B------:R-:W-:Y:S01]  /*5a50*/  FMUL.FTZ R43, R12.reuse, R15 ;  /* 0x0000000f0c2b7220 */ /* 0x040fe20000410000 */
[----:B------:R-:W-:Y:S01]  /*5a60*/  FMUL.FTZ R99, R12, R47 ;  /* 0x0000002f0c637220 */ /* 0x000fe20000410000 */
[----:B------:R-:W-:-:S02]  /*5a70*/  IMAD.U32 R6, R14, 0x10000, RZ ;  /* 0x000100000e067824 */ /* 0x000fc400078e00ff */
[C---:B------:R-:W-:Y:S01]  /*5a80*/  FFMA.FTZ R13, R5.reuse, R40, -R46 ;  /* 0x00000028050d7223 */ /* 0x040fe2000001082e */
[----:B------:R-:W-:Y:S01]  /*5a90*/  FFMA.FTZ R89, R5, R42, R89 ;  /* 0x0000002a05597223 */ /* 0x000fe20000010059 */
        /* <DEDUP_REMOVED lines=26> */
.L_x_15139:
[----:B------:R-:W-:Y:S05]  /*5c40*/  BSYNC B1 ;  /* 0x0000000000017941 */ /* 0x000fea0003800000 */
.L_x_15138:
        /* <DEDUP_REMOVED lines=8> */
.L_x_15103:
[----:B------:R-:W-:-:S06]  /*5cd0*/  UISETP.NE.AND UP0, UPT, UR44, 0x3, UPT ;  /* 0x000000032c00788c */ /* 0x000fcc000bf05270 */
[----:B------:R-:W-:-:S13]  /*5ce0*/  PLOP3.LUT P3, PT, PT, PT, UP0, 0x80, 0x0 ;  /* 0x000000000000781c */ /* 0x000fda0003f6f008 */
[----:B------:R-:W-:Y:S05]  /*5cf0*/  @!P3 BRA `(.L_x_15140) ;  /* 0x000000000004b947 */ /* 0x000fea0003800000 */
[----:B------:R-:W-:Y:S01]  /*5d00*/  BPT.TRAP 0x1 ;  /* 0x000000040000795c */ /* 0x000fe20000300000 */
.L_x_15140:
[----:B------:R-:W-:Y:S01]  /*5d10*/  IMAD R87, R22, 0x8, R23 ;  /* 0x0000000816577824 */ /* 0x000fe200078e0217 */
[----:B------:R-:W-:Y:S01]  /*5d20*/  SHF.L.U32 R95, R210, 0x1f, RZ ;  /* 0x0000001fd25f7819 */ /* 0x000fe200000006ff */
[----:B------:R-:W-:Y:S01]  /*5d30*/  BSSY B1, `(.L_x_15141) ;  /* 0x0000004000017945 */ /* 0x000fe20003800000 */
[----:B------:R-:W-:Y:S02]  /*5d40*/  SHF.R.S32.HI R92, RZ, 0x1f, R91 ;  /* 0x0000001fff5c7819 */ /* 0x000fe4000001145b */
[----:B------:R-:W0:Y:S02]  /*5d50*/  SYNCS.PHASECHK.TRANS64.TRYWAIT P2, [R87+URZ+0x32490], R95 ;  /* 0x0324905f570075a7 */ /* 0x000e24000804017f */
[----:B0-----:R-:W-:Y:S05]  /*5d60*/  @!P2 BRA `(.L_x_15142) ;  /* 0x000001b40088a947 */ /* 0x001fea0003800000 */
.L_x_15411:
[----:B------:R-:W-:Y:S05]  /*5d70*/  BSYNC B1 ;  /* 0x0000000000017941 */ /* 0x000fea0003800000 */
.L_x_15141:
        /* <DEDUP_REMOVED lines=25> */
.L_x_15415:
        /* <DEDUP_REMOVED lines=13> */
.L_x_15145:
[----:B------:R-:W-:Y:S05]  /*5fe0*/  BSYNC B1 ;  /* 0x0000000000017941 */ /* 0x000fea0003800000 */
.L_x_15144:
[----:B------:R-:W-:-:S03]  /*5ff0*/  UMOV UR4, 0xffffffff ;  /* 0xffffffff00047882 */ /* 0x000fc60000000000 */
[----:B------:R-:W-:Y:S05]  /*6000*/  BRA.DIV UR4, `(.L_x_15146) ;  /* 0x000001b604407947 */ /* 0x000fea000b800000 */
[----:B--2-4-:R2:W4:Y:S04]  /*6010*/  SHFL.IDX PT, R5, R33, 0x1, 0x1c1f ;  /* 0x003c1f0021057f89 */ /* 0x01452800000e0000 */
[----:B---3--:R2:W3:Y:S02]  /*6020*/  SHFL.IDX PT, R7, R32, 0x1, 0x1c1f ;  /* 0x003c1f0020077f89 */ /* 0x0084e400000e0000 */
.L_x_15419:
        /* <DEDUP_REMOVED lines=13> */
.L_x_15122:
[----:B------:R-:W-:Y:S05]  /*6100*/  BSYNC B0 ;  /* 0x0000000000007941 */ /* 0x000fea0003800000 */
.L_x_15102:
        /* <DEDUP_REMOVED lines=17> */
.L_x_15148:
[----:B------:R-:W-:Y:S05]  /*6220*/  BSYNC B0 ;  /* 0x0000000000007941 */ /* 0x000fea0003800000 */
.L_x_15147:
[----:B------:R-:W3:Y:S01]  /*6230*/  SYNCS.PHASECHK.TRANS64.TRYWAIT P3, [R87+URZ+0x324b0], R95 ;  /* 0x0324b05f570075a7 */ /* 0x000ee2000806017f */
[----:B------:R-:W-:Y:S04]  /*6240*/  BSSY B0, `(.L_x_15149) ;  /* 0x0000002000007945 */ /* 0x000fe80003800000 */
[----:B---3--:R-:W-:Y:S05]  /*6250*/  @!P3 BRA `(.L_x_15150) ;  /* 0x000001b000f8b947 */ /* 0x008fea0003800000 */
.L_x_15420:
[----:B------:R-:W-:Y:S05]  /*6260*/  BSYNC B0 ;  /* 0x0000000000007941 */ /* 0x000fea0003800000 */
.L_x_15149:
[----:B------:R4:W5:Y:S01]  /*6270*/  LDL R45, [R1+0x90] ;  /* 0x00009000012d7983 */ /* 0x0009620000100800 */
[----:B------:R-:W-:Y:S01]  /*6280*/  ULDC.64 UR4, c[0x0][0x328] ;  /* 0x0000ca0000047ab9 */ /* 0x000fe20000000a00 */
[----:B------:R-:W-:Y:S02]  /*6290*/  ULDC.64 UR6, c[0x0][0x318] ;  /* 0x0000c60000067ab9 */ /* 0x000fe40000000a00 */
[----:B------:R4:W5:Y:S04]  /*62a0*/  LDL R44, [R1+0x8c] ;  /* 0x00008c00012c7983 */ /* 0x0009680000100800 */
[----:B------:R4:W5:Y:S04]  /*62b0*/  LDL R43, [R1+0x88] ;  /* 0x00008800012b7983 */ /* 0x0009680000100800 */
[----:B------:R4:W5:Y:S04]  /*62c0*/  LDL R42, [R1+0x84] ;  /* 0x00008400012a7983 */ /* 0x0009680000100800 */
[----:B------:R4:W5:Y:S04]  /*62d0*/  LDL R40, [R1+0x80] ;  /* 0x0000800001287983 */ /* 0x0009680000100800 */
        /* <DEDUP_REMOVED lines=20> */
[----:B------:R4:W0:Y:S01]  /*6420*/  SHFL.IDX PT, R41, R35, RZ, 0x1c1f ;  /* 0x001c1fff23297589 */ /* 0x00082200000e0000 */
[----:B------:R-:W-:Y:S01]  /*6430*/  ISETP.GE.AND P3, PT, R94, 0x1, PT ;  /* 0x000000015e00780c */ /* 0x000fe20003f66270 */
[----:B------:R-:W-:Y:S02]  /*6440*/  IMAD R11, R11, 0x2, R26 ;  /* 0x000000020b0b7824 */ /* 0x000fe400078e021a */
[----:B------:R4:W0:Y:S10]  /*6450*/  SHFL.IDX PT, R39, R36, RZ, 0x1c1f ;  /* 0x001c1fff24277589 */ /* 0x00083400000e0000 */
[----:B----4-:R-:W-:Y:S05]  /*6460*/  @!P3 BRA `(.L_x_15152) ;  /* 0x0000000000a4b947 */ /* 0x010fea0003800000 */
[----:B------:R-:W-:Y:S02]  /*6470*/  ISETP.NE.AND P5, PT, R77, RZ, PT ;  /* 0x000000ff4d00720c */ /* 0x000fe40003fa5270 */
[----:B------:R-:W-:Y:S02]  /*6480*/  ISETP.NE.AND P4, PT, R78, RZ, PT ;  /* 0x000000ff4e00720c */ /* 0x000fe40003f85270 */
[----:B------:R-:W-:-:S09]  /*6490*/  PRMT R37, R10, 0x8880, RZ ;  /* 0x000088800a257816 */ /* 0x000fd200000000ff */
[----:B------:R-:W4:Y:S01]  /*64a0*/  @P5 LDS.128 R4, [R34] ;  /* 0x0000000022045984 */ /* 0x000f220000000c00 */
[----:B012---:R-:W-:-:S04]  /*64b0*/  @P5 LEA R32, P3, R16, R41, 0x1 ;  /* 0x0000002910205211 */ /* 0x007fc800078608ff */
[----:B------:R-:W-:Y:S02]  /*64c0*/  @P5 LEA.HI.X R33, R16, R39, R17, 0x1, P3 ;  /* 0x0000002710215211 */ /* 0x000fe400018f0c11 */
[----:B------:R-:W-:-:S04]  /*64d0*/  @P4 LEA R14, P3, R2, R41, 0x1 ;  /* 0x00000029020e4211 */ /* 0x000fc800078608ff */
[----:B------:R-:W-:Y:S02]  /*64e0*/  @P4 LEA.HI.X R15, R2, R39, R209, 0x1, P3 ;  /* 0x00000027020f4211 */ /* 0x000fe400018f0cd1 */
[----:B------:R-:W-:-:S13]  /*64f0*/  ISETP.NE.AND P3, PT, R79, RZ, PT ;  /* 0x000000ff4f00720c */ /* 0x000fda0003f65270 */
[----:B------:R-:W-:-:S04]  /*6500*/  @P3 LEA R12, P6, R216, R41, 0x1 ;  /* 0x00000029d80c3211 */ /* 0x000fc800078c08ff */
[----:B-----5:R-:W-:Y:S01]  /*6510*/  @P3 LEA.HI.X R13, R216, R39, R45, 0x1, P6 ;  /* 0x00000027d80d3211 */ /* 0x020fe200030f0c2d */
[----:B----4-:R0:W-:Y:S01]  /*6520*/  @P5 ST.E.128 desc[UR42][R32.64], R4 ;  /* 0x0000000420005985 */ /* 0x0101e2000c101d2a */
        /* <DEDUP_REMOVED lines=29> */
.L_x_15152:
[----:B------:R-:W-:Y:S05]  /*6700*/  BSYNC B0 ;  /* 0x0000000000007941 */ /* 0x000fea0003800000 */
.L_x_15151:
[----:B------:R-:W-:Y:S01]  /*6710*/  ISETP.GE.AND P3, PT, R94, 0x41, PT ;  /* 0x000000415e00780c */ /* 0x000fe20003f66270 */
[----:B------:R0:W0:Y:S01]  /*6720*/  SHFL.IDX PT, R37, R36, 0x1, 0x1c1f ;  /* 0x003c1f0024257f89 */ /* 0x00002200000e0000 */
[----:B------:R-:W-:Y:S03]  /*6730*/  BSSY B0, `(.L_x_15153) ;  /* 0x000002c000007945 */ /* 0x000fe60003800000 */
[----:B------:R-:W0:Y:S08]  /*6740*/  SHFL.IDX PT, R35, R35, 0x1, 0x1c1f ;  /* 0x003c1f0023237f89 */ /* 0x000e3000000e0000 */
[----:B------:R-:W-:Y:S05]  /*6750*/  @!P3 BRA `(.L_x_15154) ;  /* 0x0000000000a4b947 */ /* 0x000fea0003800000 */
[----:B------:R-:W-:Y:S02]  /*6760*/  ISETP.NE.AND P5, PT, R77, RZ, PT ;  /* 0x000000ff4d00720c */ /* 0x000fe40003fa5270 */
[----:B------:R-:W-:Y:S02]  /*6770*/  ISETP.NE.AND P4, PT, R78, RZ, PT ;  /* 0x000000ff4e00720c */ /* 0x000fe40003f85270 */
[----:B0-----:R-:W-:-:S09]  /*6780*/  PRMT R36, R10, 0x8880, RZ ;  /* 0x000088800a247816 */ /* 0x001fd200000000ff */
[----:B----4-:R-:W0:Y:S01]  /*6790*/  @P5 LDS.128 R4, [R34+0x2000] ;  /* 0x0020000022045984 */ /* 0x010e220000000c00 */
[----:B-12---:R-:W-:-:S04]  /*67a0*/  @P5 LEA R32, P3, R16, R35, 0x1 ;  /* 0x0000002310205211 */ /* 0x006fc800078608ff */
[----:B------:R-:W-:Y:S02]  /*67b0*/  @P5 LEA.HI.X R33, R16, R37, R17, 0x1, P3 ;  /* 0x0000002510215211 */ /* 0x000fe400018f0c11 */
[----:B------:R-:W-:-:S04]  /*67c0*/  @P4 LEA R14, P3, R2, R35, 0x1 ;  /* 0x00000023020e4211 */ /* 0x000fc800078608ff */
[----:B------:R-:W-:Y:S02]  /*67d0*/  @P4 LEA.HI.X R15, R2, R37, R209, 0x1, P3 ;  /* 0x00000025020f4211 */ /* 0x000fe400018f0cd1 */
[----:B------:R-:W-:-:S13]  /*67e0*/  ISETP.NE.AND P3, PT, R79, RZ, PT ;  /* 0x000000ff4f00720c */ /* 0x000fda0003f65270 */
[----:B------:R-:W-:-:S04]  /*67f0*/  @P3 LEA R12, P6, R216, R35, 0x1 ;  /* 0x00000023d80c3211 */ /* 0x000fc800078c08ff */
[----:B-----5:R-:W-:Y:S01]  /*6800*/  @P3 LEA.HI.X R13, R216, R37, R45, 0x1, P6 ;  /* 0x00000025d80d3211 */ /* 0x020fe200030f0c2d */
[----:B0-----:R0:W-:Y:S01]  /*6810*/  @P5 ST.E.128 desc[UR42][R32.64], R4 ;  /* 0x0000000420005985 */ /* 0x0011e2000c101d2a */
        /* <DEDUP_REMOVED lines=29> */
.L_x_15154:
[----:B------:R-:W-:Y:S05]  /*69f0*/  BSYNC B0 ;  /* 0x0000000000007941 */ /* 0x000fea0003800000 */
.L_x_15153:
[----:B------:R-:W-:Y:S01]  /*6a00*/  @!PT LDS RZ, [RZ] ;  /* 0x00000000fffff984 */ /* 0x000fe20000000800 */
[----:B------:R-:W-:Y:S01]  /*6a10*/  @!PT LDS RZ, [RZ] ;  /* 0x00000000fffff984 */ /* 0x000fe20000000800 */
[----:B------:R-:W-:Y:S01]  /*6a20*/  @!PT LDS RZ, [RZ] ;  /* 0x00000000fffff984 */ /* 0x000fe20000000800 */
[----:B------:R-:W-:Y:S01]  /*6a30*/  @!PT LDS RZ, [RZ] ;  /* 0x00000000fffff984 */ /* 0x000fe20000000800 */
[----:B------:R1:W-:Y:S06]  /*6a40*/  MEMBAR.ALL.CTA ;  /* 0x0000000000007992 */ /* 0x0003ec0000008000 */
[----:B-1----:R-:W1:Y:S01]  /*6a50*/  FENCE.VIEW.ASYNC.S ;  /* 0x00000000000073c6 */ /* 0x002e620000000000 */
[----:B---3--:R-:W-:Y:S01]  /*6a60*/  @!P2 VIADD R87, R87, 0x324c0 ;  /* 0x000324c05757a836 */ /* 0x008fe20000000000 */
[----:B-1----:R1:W-:Y:S01]  /*6a70*/  BAR.SYNC.DEFER_BLOCKING R60, 0x80 ;  /* 0x0002003c0000751d */ /* 0x0023e20000010000 */
[----:B------:R-:W-:Y:S01]  /*6a80*/  LOP3.LUT P3, RZ, R18, 0x2, RZ, 0xc0, !PT ;  /* 0x0000000212ff7812 */ /* 0x000fe2000786c0ff */
[----:B------:R-:W-:-:S02]  /*6a90*/  VIADD R22, R22, 0x1 ;  /* 0x0000000116167836 */ /* 0x000fc40000000000 */
[----:B------:R-:W-:-:S04]  /*6aa0*/  @!P2 PRMT R87, RZ, 0x654, R87 ;  /* 0x00000654ff57a816 */ /* 0x000fc80000000057 */
[----:B------:R1:W-:Y:S01]  /*6ab0*/  @!P2 SYNCS.ARRIVE.TRANS64.RED.A1T0 RZ, [R87+URZ], RZ ;  /* 0x000000ff57ffa9a7 */ /* 0x0003e2000810043f */
[----:B------:R-:W-:-:S04]  /*6ac0*/  ISETP.NE.AND P2, PT, R22, 0x2, PT ;  /* 0x000000021600780c */ /* 0x000fc80003f45270 */
[----:B0---4-:R-:W-:Y:S02]  /*6ad0*/  SEL R5, RZ, 0x1, P2 ;  /* 0x00000001ff057807 */ /* 0x011fe40001000000 */
[----:B------:R-:W-:Y:S02]  /*6ae0*/  SEL R22, R22, RZ, P2 ;  /* 0x000000ff16167207 */ /* 0x000fe40001000000 */
[----:B------:R-:W-:Y:S01]  /*6af0*/  LOP3.LUT R210, R210, R5, RZ, 0x3c, !PT ;  /* 0x00000005d2d27212 */ /* 0x000fe200078e3cff */
[----:B------:R-:W-:Y:S06]  /*6b00*/  @P3 BRA `(.L_x_15155) ;  /* 0xffffffc000dc3947 */ /* 0x000fec000383ffff */
[----:B------:R-:W0:Y:S01]  /*6b10*/  S2R R4, SR_TID.X ;  /* 0x0000000000047919 */ /* 0x000e220000002100 */
[----:B------:R-:W-:Y:S02]  /*6b20*/  PLOP3.LUT P0, PT, PT, PT, PT, 0x8, 0x0 ;  /* 0x000000000000781c */ /* 0x000fe40003f0e170 */
[----:B0-----:R-:W-:-:S04]  /*6b30*/  SHF.R.U32.HI R4, RZ, 0x7, R4 ;  /* 0x00000007ff047819 */ /* 0x001fc80000011604 */
[----:B------:R-:W-:-:S13]  /*6b40*/  ISETP.NE.AND P3, PT, R4, 0x1, PT ;  /* 0x000000010400780c */ /* 0x000fda0003f65270 */
[----:B------:R-:W-:Y:S05]  /*6b50*/  @!P3 WARPSYNC.ALL ;  /* 0x000000000000b948 */ /* 0x000fea0003800000 */
[----:B------:R-:W-:Y:S06]  /*6b60*/  @!P3 BAR.ARV 0x9, 0x100 ;  /* 0x024400000000bb1d */ /* 0x000fec0000002000 */
.L_x_15097:
[----:B------:R-:W3:Y:S01]  /*6b70*/  LDL R5, [R1+0x78] ;  /* 0x0000780001057983 */ /* 0x000ee20000100800 */
[----:B------:R-:W0:Y:S01]  /*6b80*/  LDC R0, c[0x0][0x448] ;  /* 0x00011200ff007b82 */ /* 0x000e220000000800 */
[----:B------:R-:W-:Y:S01]  /*6b90*/  IMAD.MOV.U32 R172, RZ, RZ, RZ ;  /* 0x000000ffffac7224 */ /* 0x000fe200078e00ff */
[----:B0-----:R-:W-:-:S13]  /*6ba0*/  ISETP.NE.AND P1, PT, R0, 0x1, PT ;  /* 0x000000010000780c */ /* 0x001fda0003f25270 */
[----:B------:R-:W0:Y:S08]  /*6bb0*/  @P1 LDC R3, c[0x0][0x44c] ;  /* 0x00011300ff031b82 */ /* 0x000e300000000800 */
[----:B------:R-:W4:Y:S01]  /*6bc0*/  @P1 LDC R4, c[0x0][0x450] ;  /* 0x00011400ff041b82 */ /* 0x000f220000000800 */
[----:B---3--:R-:W-:-:S04]  /*6bd0*/  VIADD R0, R5, 0x7f ;  /* 0x0000007f05007836 */ /* 0x008fc80000000000 */
[----:B0-----:R-:W-:-:S05]  /*6be0*/  @P1 IMAD.HI.U32 R3, R0, R3, RZ ;  /* 0x0000000300031227 */ /* 0x001fca00078e00ff */
[----:B----4-:R-:W-:-:S05]  /*6bf0*/  @P1 SHF.R.U32.HI R0, RZ, R4, R3 ;  /* 0x00000004ff001219 */ /* 0x010fca0000011603 */
        /* <DEDUP_REMOVED lines=10> */
.L_x_15156:
        /* <DEDUP_REMOVED lines=16> */
[----:B------:R0:W3:Y:S02]  /*6da0*/  F2I.FTZ.U32.TRUNC.NTZ R5, R4 ;  /* 0x0000000400057305 */ /* 0x0000e4000021f000 */
[----:B0-----:R-:W-:Y:S02]  /*6db0*/  IMAD.MOV.U32 R4, RZ, RZ, RZ ;  /* 0x000000ffff047224 */ /* 0x001fe400078e00ff */
        /* <DEDUP_REMOVED lines=14> */
.L_x_15158:
[----:B------:R-:W-:Y:S05]  /*6ea0*/  BSYNC B0 ;  /* 0x0000000000007941 */ /* 0x000fea0003800000 */
.L_x_15157:
        /* <DEDUP_REMOVED lines=35> */
[----:B-1----:R-:W-:Y:S02]  /*70e0*/  CS2R R86, SRZ ;  /* 0x0000000000567805 */ /* 0x002fe4000001ff00 */
        /* <DEDUP_REMOVED lines=20> */
[----:B-----5:R-:W-:Y:S02]  /*7230*/  CS2R R44, SRZ ;  /* 0x00000000002c7805 */ /* 0x020fe4000001ff00 */
        /* <DEDUP_REMOVED lines=23> */
.L_x_15423:
[----:B-1----:R-:W-:Y:S01]  /*73b0*/  LEA.HI R0, R14, R14, RZ, 0x1 ;  /* 0x0000000e0e007211 */ /* 0x002fe200078f08ff */
[----:B------:R-:W-:Y:S01]  /*73c0*/  VIADD R26, R23, 0x18400 ;  /* 0x00018400171a7836 */ /* 0x000fe20000000000 */
[----:B------:R-:W-:Y:S01]  /*73d0*/  BSSY B6, `(.L_x_15161) ;  /* 0x000001d000067945 */ /* 0x000fe20003800000 */
[----:B------:R-:W-:Y:S01]  /*73e0*/  IMAD.MOV.U32 R221, RZ, RZ, 0x40000040 ;  /* 0x40000040ffdd7424 */ /* 0x000fe200078e00ff */
[----:B------:R-:W-:Y:S02]  /*73f0*/  LOP3.LUT R3, R0, 0x7fffe, RZ, 0xc0, !PT ;  /* 0x0007fffe00037812 */ /* 0x000fe400078ec0ff */
[----:B------:R-:W-:-:S03]  /*7400*/  LOP3.LUT P0, RZ, R26, 0x1bf, RZ, 0xc0, !PT ;  /* 0x000001bf1aff7812 */ /* 0x000fc6000780c0ff */
[----:B------:R-:W-:-:S04]  /*7410*/  IMAD.IADD R3, R14, 0x1, -R3 ;  /* 0x000000010e037824 */ /* 0x000fc800078e0a03 */
[----:B------:R-:W-:-:S05]  /*7420*/  IMAD R3, R3, 0x2000, R26 ;  /* 0x0000200003037824 */ /* 0x000fca00078e021a */
[----:B------:R-:W-:Y:S01]  /*7430*/  SHF.R.U32.HI R0, RZ, 0x4, R3 ;  /* 0x00000004ff007819 */ /* 0x000fe20000011603 */
[----:B------:R-:W-:-:S03]  /*7440*/  VIADD R3, R3, 0xa000 ;  /* 0x0000a00003037836 */ /* 0x000fc60000000000 */
[----:B------:R-:W-:Y:S02]  /*7450*/  LOP3.LUT R0, R0, 0x3fff, RZ, 0xc0, !PT ;  /* 0x00003fff00007812 */ /* 0x000fe400078ec0ff */
[----:B------:R-:W-:Y:S02]  /*7460*/  SHF.R.U32.HI R3, RZ, 0x4, R3 ;  /* 0x00000004ff037819 */ /* 0x000fe40000011603 */
[----:B------:R-:W-:Y:S02]  /*7470*/  LOP3.LUT R220, R0, 0x10000, RZ, 0xfc, !PT ;  /* 0x0001000000dc7812 */ /* 0x000fe400078efcff */
        /* <DEDUP_REMOVED lines=18> */
.L_x_15162:
[----:B------:R-:W-:Y:S05]  /*75a0*/  BSYNC B6 ;  /* 0x0000000000067941 */ /* 0x000fea0003800000 */
.L_x_15161:
        /* <DEDUP_REMOVED lines=13> */
.L_x_15166:
[----:B--2---:R2:W3:Y:S02]  /*7680*/  SYNCS.PHASECHK.TRANS64.TRYWAIT P0, [R23+URZ+0x32400], R4 ;  /* 0x03240004170075a7 */ /* 0x0044e4000800017f */
[----:B---3--:R-:W-:Y:S05]  /*7690*/  @!P0 NANOSLEEP.SYNCS 0x989680 ;  /* 0x009896800000895d */ /* 0x008fea0003900000 */
[----:B------:R-:W3:Y:S02]  /*76a0*/  @!P0 SYNCS.PHASECHK.TRANS64 P0, [R23+URZ+0x32400], R4 ;  /* 0x03240004170085a7 */ /* 0x000ee4000800007f */
[----:B---3--:R-:W-:Y:S05]  /*76b0*/  @!P0 BRA `(.L_x_15166) ;  /* 0xfffffffc00f08947 */ /* 0x008fea000383ffff */
.L_x_15165:
[----:B------:R-:W-:Y:S05]  /*76c0*/  BSYNC B0 ;  /* 0x0000000000007941 */ /* 0x000fea0003800000 */
.L_x_15164:
[----:B------:R-:W-:Y:S05]  /*76d0*/  BRA `(.L_x_15167) ;  /* 0x0000002c00b07947 */ /* 0x000fea0003800000 */
.L_x_15163:
[----:B------:R-:W-:Y:S01]  /*76e0*/  LOP3.LUT P0, RZ, R26, 0x3ff, RZ, 0xc0, !PT ;  /* 0x000003ff1aff7812 */ /* 0x000fe2000780c0ff */
[----:B------:R-:W-:Y:S01]  /*76f0*/  ULDC.64 UR4, c[0x0][0x3f8] ;  /* 0x0000fe0000047ab9 */ /* 0x000fe20000000a00 */
[----:B------:R-:W-:Y:S01]  /*7700*/  SHF.R.S32.HI R0, RZ, 0x1f, R24 ;  /* 0x0000001fff007819 */ /* 0x000fe20000011418 */
        /* <DEDUP_REMOVED lines=27> */
.L_x_15169:
[----:B------:R-:W-:Y:S05]  /*78c0*/  BSYNC B6 ;  /* 0x0000000000067941 */ /* 0x000fea0003800000 */
.L_x_15168:
[----:B------:R-:W2:Y:S01]  /*78d0*/  LDL R35, [R1+0x78] ;  /* 0x0000780001237983 */ /* 0x000ea20000100800 */
[----:B------:R-:W-:Y:S01]  /*78e0*/  LEA.HI R33, R33, R28, RZ, 0x2 ;  /* 0x0000001c21217211 */ /* 0x000fe200078f10ff */
[----:B------:R-:W-:Y:S01]  /*78f0*/  ULDC.U8 UR4, c[0x0][0x410] ;  /* 0x0001040000047ab9 */ /* 0x000fe20000000000 */
[----:B------:R-:W-:Y:S01]  /*7900*/  BSSY B0, `(.L_x_15170) ;  /* 0x00002c1000007945 */ /* 0x000fe20003800000 */
[----:B------:R-:W-:Y:S02]  /*7910*/  ISETP.NE.AND P0, PT, RZ, UR4, PT ;  /* 0x00000004ff007c0c */ /* 0x000fe4000bf05270 */
[----:B------:R-:W-:Y:S02]  /*7920*/  SHF.R.S32.HI R3, RZ, 0x1f, R33 ;  /* 0x0000001fff037819 */ /* 0x000fe40000011421 */
[----:B------:R-:W-:Y:S02]  /*7930*/  LOP3.LUT R33, R33, 0xfffffffc, RZ, 0xc0, !PT ;  /* 0xfffffffc21217812 */ /* 0x000fe400078ec0ff */
[----:B------:R-:W-:-:S03]  /*7940*/  LEA.HI R3, R3, R206, RZ, 0x3 ;  /* 0x000000ce03037211 */ /* 0x000fc600078f18ff */
[----:B------:R-:W-:Y:S01]  /*7950*/  IMAD.IADD R33, R28, 0x1, -R33 ;  /* 0x000000011c217824 */ /* 0x000fe200078e0a21 */
[----:B------:R-:W-:-:S05]  /*7960*/  LOP3.LUT R3, R3, 0xfffffff8, RZ, 0xc0, !PT ;  /* 0xfffffff803037812 */ /* 0x000fca00078ec0ff */
[C---:B------:R-:W-:Y:S02]  /*7970*/  IMAD.IADD R34, R206.reuse, 0x1, -R3 ;  /* 0x00000001ce227824 */ /* 0x040fe400078e0a03 */
[----:B--2---:R-:W-:Y:S01]  /*7980*/  IMAD.IADD R38, R206, 0x1, R35 ;  /* 0x00000001ce267824 */ /* 0x004fe200078e0223 */
        /* <DEDUP_REMOVED lines=34> */
.L_x_15429:
        /* <DEDUP_REMOVED lines=30> */
.L_x_15174:
[----:B------:R-:W-:Y:S05]  /*7d90*/  BSYNC B1 ;  /* 0x0000000000017941 */ /* 0x000fea0003800000 */
.L_x_15173:
        /* <DEDUP_REMOVED lines=10> */
[----:B------:R-:W-:-:S02]  /*7e40*/  IMAD.MOV.U32 R4, RZ, RZ, R28 ;  /* 0x000000ffff047224 */ /* 0x000fc400078e001c */
        /* <DEDUP_REMOVED lines=8> */
.L_x_15435:
        /* <DEDUP_REMOVED lines=23> */
[----:B------:R-:W-:-:S03]  /*8040*/  CS2R R14, SRZ ;  /* 0x00000000000e7805 */ /* 0x000fc6000001ff00 */
[-C--:B0-----:R-:W-:Y:S02]  /*8050*/  @!P3 IADD3 R4, P0, R6, R9.reuse, RZ ;  /* 0x000000090604b210 */ /* 0x081fe40007f1e0ff */
[----:B------:R-:W-:Y:S01]  /*8060*/  @!P3 IADD3 R6, P1, R30, R9, RZ ;  /* 0x000000091e06b210 */ /* 0x000fe20007f3e0ff */
[----:B----4-:R-:W-:Y:S02]  /*8070*/  IMAD.MOV.U32 R9, RZ, RZ, R7 ;  /* 0x000000ffff097224 */ /* 0x010fe400078e0007 */
[----:B------:R-:W-:Y:S02]  /*8080*/  @!P3 IMAD.X R5, R3, 0x1, R10, P0 ;  /* 0x000000010305b824 */ /* 0x000fe400000e060a */
[----:B------:R-:W-:Y:S01]  /*8090*/  @!P2 IMAD.WIDE R30, R204, 0x2, R8 ;  /* 0x00000002cc1ea825 */ /* 0x000fe200078e0208 */
[----:B------:R-:W-:-:S03]  /*80a0*/  CS2R R8, SRZ ;  /* 0x0000000000087805 */ /* 0x000fc6000001ff00 */
[----:B------:R-:W-:Y:S01]  /*80b0*/  @!P3 IMAD.X R7, R7, 0x1, R10, P1 ;  /* 0x000000010707b824 */ /* 0x000fe200008e060a */
[----:B------:R-:W-:Y:S01]  /*80c0*/  CS2R R10, SRZ ;  /* 0x00000000000a7805 */ /* 0x000fe2000001ff00 */
[----:B------:R0:W5:Y:S04]  /*80d0*/  @!P2 LD.E.64 R14, desc[UR42][R30.64] ;  /* 0x0000002a1e0ea980 */ /* 0x000168000c101b00 */
[----:B------:R0:W5:Y:S04]  /*80e0*/  @!P3 LD.E.64 R8, desc[UR42][R4.64] ;  /* 0x0000002a0408b980 */ /* 0x000168000c101b00 */
[----:B------:R0:W5:Y:S02]  /*80f0*/  @!P3 LD.E.64 R10, desc[UR42][R6.64] ;  /* 0x0000002a060ab980 */ /* 0x000164000c101b00 */
.L_x_15177:
[----:B------:R-:W-:Y:S05]  /*8100*/  BSYNC B1 ;  /* 0x0000000000017941 */ /* 0x000fea0003800000 */
.L_x_15176:
[----:B01----:R-:W3:Y:S01]  /*8110*/  LDL R30, [R1+0x9c] ;  /* 0x00009c00011e7983 */ /* 0x003ee20000100800 */
[----:B------:R-:W0:Y:S01]  /*8120*/  SYNCS.PHASECHK.TRANS64.TRYWAIT P0, [R23+URZ+0x32400], R32 ;  /* 0x03240020170075a7 */ /* 0x000e22000800017f */
[----:B--2---:R-:W-:Y:S01]  /*8130*/  IMAD.SHL.U32 R3, R34, 0x40, RZ ;  /* 0x0000004022037824 */ /* 0x004fe200078e00ff */
[----:B------:R-:W-:Y:S01]  /*8140*/  VIADDMNMX R31, R33, -R35, 0x80, PT ;  /* 0x00000080211f7446 */ /* 0x000fe20003800923 */
[----:B-----5:R-:W-:Y:S01]  /*8150*/  IMAD.MOV.U32 R5, RZ, RZ, R8 ;  /* 0x000000ffff057224 */ /* 0x020fe200078e0008 */
[----:B------:R-:W-:Y:S01]  /*8160*/  BSSY B1, `(.L_x_15178) ;  /* 0x0000019000017945 */ /* 0x000fe20003800000 */
[----:B----4-:R-:W-:Y:S01]  /*8170*/  IMAD.MOV.U32 R7, RZ, RZ, R10 ;  /* 0x000000ffff077224 */ /* 0x010fe200078e000a */
[----:B------:R-:W-:Y:S01]  /*8180*/  LOP3.LUT R3, R3, 0x1c0, RZ, 0xc0, !PT ;  /* 0x000001c003037812 */ /* 0x000fe200078ec0ff */
[----:B---3--:R-:W-:Y:S01]  /*8190*/  IMAD.MOV.U32 R6, RZ, RZ, R13 ;  /* 0x000000ffff067224 */ /* 0x008fe200078e000d */
[----:B------:R-:W-:Y:S01]  /*81a0*/  PRMT R43, R43, 0x5410, R5 ;  /* 0x000054102b2b7816 */ /* 0x000fe20000000005 */
[----:B------:R-:W-:Y:S01]  /*81b0*/  IMAD.MOV.U32 R5, RZ, RZ, R12 ;  /* 0x000000ffff057224 */ /* 0x000fe200078e000c */
[----:B------:R-:W-:-:S02]  /*81c0*/  LOP3.LUT R4, R3, 0x18, R16, 0xf8, !PT ;  /* 0x0000001803047812 */ /* 0x000fc400078ef810 */
[----:B------:R-:W-:Y:S02]  /*81d0*/  SHF.R.U32.HI R3, RZ, 0x3, R3 ;  /* 0x00000003ff037819 */ /* 0x000fe40000011603 */
[----:B------:R-:W-:Y:S02]  /*81e0*/  PRMT R45, R7, 0x7610, R45 ;  /* 0x00007610072d7816 */ /* 0x000fe4000000002d */
[----:B------:R-:W-:Y:S01]  /*81f0*/  LOP3.LUT R3, R4, R3, RZ, 0x3c, !PT ;  /* 0x0000000304037212 */ /* 0x000fe200078e3cff */
[----:B------:R-:W-:Y:S01]  /*8200*/  IMAD.MOV.U32 R4, RZ, RZ, R9 ;  /* 0x000000ffff047224 */ /* 0x000fe200078e0009 */
[----:B------:R-:W-:Y:S01]  /*8210*/  PRMT R44, R6, 0x5410, R5 ;  /* 0x00005410062c7816 */ /* 0x000fe20000000005 */
[----:B------:R-:W-:Y:S01]  /*8220*/  IMAD.MOV.U32 R5, RZ, RZ, R15 ;  /* 0x000000ffff057224 */ /* 0x000fe200078e000f */
[----:B------:R-:W-:Y:S02]  /*8230*/  LOP3.LUT P2, RZ, R34, 0x4, RZ, 0xc0, !PT ;  /* 0x0000000422ff7812 */ /* 0x000fe4000784c0ff */
[----:B------:R-:W-:Y:S01]  /*8240*/  PRMT R43, R4, 0x7610, R43 ;  /* 0x00007610042b7816 */ /* 0x000fe2000000002b */
[----:B------:R-:W-:Y:S01]  /*8250*/  IMAD.MOV.U32 R4, RZ, RZ, R14 ;  /* 0x000000ffff047224 */ /* 0x000fe200078e000e */
[----:B------:R-:W-:-:S04]  /*8260*/  ISETP.GE.AND P1, PT, R206, R31, PT ;  /* 0x0000001fce00720c */ /* 0x000fc80003f26270 */
[----:B------:R-:W-:Y:S01]  /*8270*/  PRMT R46, R4, 0x7610, R46 ;  /* 0x00007610042e7816 */ /* 0x000fe2000000002e */
[----:B------:R-:W-:Y:S02]  /*8280*/  IMAD R30, R30, 0x200, R3 ;  /* 0x000002001e1e7824 */ /* 0x000fe400078e0203 */
[----:B------:R-:W-:Y:S02]  /*8290*/  IMAD.MOV.U32 R3, RZ, RZ, R11 ;  /* 0x000000ffff037224 */ /* 0x000fe400078e000b */
[----:B------:R-:W-:-:S03]  /*82a0*/  IMAD R30, R30, 0x2, R23 ;  /* 0x000000021e1e7824 */ /* 0x000fc600078e0217 */
[----:B------:R-:W-:Y:S01]  /*82b0*/  PRMT R45, R45, 0x5410, R3 ;  /* 0x000054102d2d7816 */ /* 0x000fe20000000003 */
[C---:B------:R-:W-:Y:S02]  /*82c0*/  VIADD R4, R30.reuse, 0x18400 ;  /* 0x000184001e047836 */ /* 0x040fe40000000000 */
[----:B------:R-:W-:Y:S01]  /*82d0*/  VIADD R3, R30, 0x18440 ;  /* 0x000184401e037836 */ /* 0x000fe20000000000 */
[----:B0-----:R-:W-:Y:S06]  /*82e0*/  @!P0 BRA `(.L_x_15179) ;  /* 0x0000019400f48947 */ /* 0x001fec0003800000 */
.L_x_15436:
[----:B------:R-:W-:Y:S05]  /*82f0*/  BSYNC B1 ;  /* 0x0000000000017941 */ /* 0x000fea0003800000 */
.L_x_15178:
        /* <DEDUP_REMOVED lines=11> */
[--C-:B------:R-:W-:Y:S02]  /*83b0*/  SHF.R.U32.HI R33, RZ, 0x10, R27.reuse ;  /* 0x00000010ff217819 */ /* 0x100fe4000001161b */
[----:B0-----:R-:W-:Y:S02]  /*83c0*/  SHF.R.U64 R32, R26, 0x10, R27 ;  /* 0x000000101a207819 */ /* 0x001fe4000000121b */
[----:B------:R-:W-:Y:S02]  /*83d0*/  PRMT R36, R39, 0x5432, R36 ;  /* 0x0000543227247816 */ /* 0x000fe40000000024 */
[C---:B------:R-:W-:Y:S02]  /*83e0*/  PRMT R33, R37.reuse, 0x5410, R33 ;  /* 0x0000541025217816 */ /* 0x040fe40000000021 */
[----:B------:R-:W-:Y:S01]  /*83f0*/  PRMT R32, R37, 0x5432, R32 ;  /* 0x0000543225207816 */ /* 0x000fe20000000020 */
[----:B------:R-:W-:Y:S01]  /*8400*/  IMAD.U32 R37, R36, 0x10000, RZ ;  /* 0x0001000024257824 */ /* 0x000fe200078e00ff */
[----:B------:R-:W-:Y:S01]  /*8410*/  SHF.R.U64 R35, R28, 0x10, R29 ;  /* 0x000000101c237819 */ /* 0x000fe2000000121d */
[----:B------:R-:W-:Y:S01]  /*8420*/  IMAD.U32 R34, R33, 0x10000, RZ ;  /* 0x0001000021227824 */ /* 0x000fe200078e00ff */
[----:B------:R-:W-:-:S02]  /*8430*/  LOP3.LUT R36, R36, 0xffff0000, RZ, 0xc0, !PT ;  /* 0xffff000024247812 */ /* 0x000fc400078ec0ff */
[----:B------:R-:W-:Y:S02]  /*8440*/  PRMT R35, R39, 0x5410, R35 ;  /* 0x0000541027237816 */ /* 0x000fe40000000023 */
[----:B------:R-:W-:Y:S02]  /*8450*/  LOP3.LUT R33, R33, 0xffff0000, RZ, 0xc0, !PT ;  /* 0xffff000021217812 */ /* 0x000fe400078ec0ff */
        /* <DEDUP_REMOVED lines=33> */
.L_x_15183:
[----:B------:R-:W-:Y:S05]  /*8670*/  BSYNC B2 ;  /* 0x0000000000027941 */ /* 0x000fea0003800000 */
.L_x_15182:
        /* <DEDUP_REMOVED lines=46> */
[----:B------:R2:W-:Y:S02]  /*8960*/  STS.128 [R3], R4 ;  /* 0x0000000403007388 */ /* 0x0005e40000000c00 */
.L_x_15181:
[----:B------:R-:W-:Y:S05]  /*8970*/  BSYNC B1 ;  /* 0x0000000000017941 */ /* 0x000fea0003800000 */
.L_x_15180:
        /* <DEDUP_REMOVED lines=54> */
.L_x_15186:
[----:B------:R-:W-:Y:S05]  /*8ce0*/  BSYNC B1 ;  /* 0x0000000000017941 */ /* 0x000fea0003800000 */
.L_x_15185:
[----:B------:R-:W-:Y:S05]  /*8cf0*/  @P1 BRA `(.L_x_15184) ;  /* 0x0000001800041947 */ /* 0x000fea0003800000 */
[----:B-1----:R-:W1:Y:S01]  /*8d00*/  LDS.128 R4, [R3+0x2000] ;  /* 0x0020000003047984 */ /* 0x002e620000000c00 */
        /* <DEDUP_REMOVED lines=46> */
.L_x_15171:
        /* <DEDUP_REMOVED lines=50> */
[----:B------:R-:W4:Y:S04]  /*9310*/  SHFL.IDX PT, R25, R25, 0x1, 0x1c1f ;  /* 0x003c1f0019197f89 */ /* 0x000f2800000e0000 */
[----:B------:R5:W0:Y:S01]  /*9320*/  SHFL.IDX PT, R24, R35, 0x1, 0x1c1f ;  /* 0x003c1f0023187f89 */ /* 0x000a2200000e0000 */
[----:B--2---:R-:W-:Y:S02]  /*9330*/  @!P1 IMAD.MOV.U32 R20, RZ, RZ, R10 ;  /* 0x000000ffff149224 */ /* 0x004fe400078e000a */
[----:B------:R-:W-:Y:S02]  /*9340*/  @!P1 IMAD.MOV.U32 R21, RZ, RZ, R11 ;  /* 0x000000ffff159224 */ /* 0x000fe400078e000b */
[----:B------:R-:W-:Y:S02]  /*9350*/  IMAD.MOV.U32 R0, RZ, RZ, R20 ;  /* 0x000000ffff007224 */ /* 0x000fe400078e0014 */
[----:B------:R-:W-:-:S02]  /*9360*/  IMAD.MOV.U32 R3, RZ, RZ, R21 ;  /* 0x000000ffff037224 */ /* 0x000fc400078e0015 */
[----:B------:R-:W-:Y:S02]  /*9370*/  @!P1 IMAD.MOV.U32 R28, RZ, RZ, R8 ;  /* 0x000000ffff1c9224 */ /* 0x000fe400078e0008 */
[----:B------:R-:W-:Y:S01]  /*9380*/  @!P1 IMAD.MOV.U32 R29, RZ, RZ, R9 ;  /* 0x000000ffff1d9224 */ /* 0x000fe200078e0009 */
[----:B------:R-:W-:Y:S01]  /*9390*/  PRMT R45, R0, 0x5410, R3 ;  /* 0x00005410002d7816 */ /* 0x000fe20000000003 */
[----:B------:R-:W-:Y:S01]  /*93a0*/  IMAD.MOV.U32 R0, RZ, RZ, R28 ;  /* 0x000000ffff007224 */ /* 0x000fe200078e001c */
[----:B------:R2:W0:Y:S01]  /*93b0*/  SHFL.IDX PT, R3, R26, 0x1, 0x1c1f ;  /* 0x003c1f001a037f89 */ /* 0x00042200000e0000 */
[----:B---3--:R-:W-:Y:S02]  /*93c0*/  @!P1 IMAD.MOV.U32 R31, RZ, RZ, R7 ;  /* 0x000000ffff1f9224 */ /* 0x008fe400078e0007 */
[----:B------:R-:W-:Y:S01]  /*93d0*/  @!P1 IMAD.MOV.U32 R33, RZ, RZ, R5 ;  /* 0x000000ffff219224 */ /* 0x000fe200078e0005 */
[----:B------:R-:W-:Y:S01]  /*93e0*/  PRMT R37, R0, 0x7610, R37 ;  /* 0x0000761000257816 */ /* 0x000fe20000000025 */
[----:B------:R-:W-:-:S02]  /*93f0*/  IMAD.MOV.U32 R8, RZ, RZ, R29 ;  /* 0x000000ffff087224 */ /* 0x000fc400078e001d */
[----:B------:R-:W-:Y:S02]  /*9400*/  @!P1 IMAD.MOV.U32 R30, RZ, RZ, R6 ;  /* 0x000000ffff1e9224 */ /* 0x000fe400078e0006 */
[----:B------:R-:W-:Y:S01]  /*9410*/  @!P1 IMAD.MOV.U32 R32, RZ, RZ, R4 ;  /* 0x000000ffff209224 */ /* 0x000fe200078e0004 */
[----:B-----5:R-:W-:Y:S01]  /*9420*/  PRMT R35, R8, 0x7610, R35 ;  /* 0x0000761008237816 */ /* 0x020fe20000000023 */
[----:B------:R-:W-:Y:S02]  /*9430*/  IMAD.MOV.U32 R4, RZ, RZ, R31 ;  /* 0x000000ffff047224 */ /* 0x000fe400078e001f */
[----:B------:R-:W-:Y:S02]  /*9440*/  IMAD.MOV.U32 R6, RZ, RZ, R33 ;  /* 0x000000ffff067224 */ /* 0x000fe400078e0021 */
[----:B------:R-:W-:Y:S02]  /*9450*/  IMAD.MOV.U32 R0, RZ, RZ, R30 ;  /* 0x000000ffff007224 */ /* 0x000fe400078e001e */
[----:B------:R-:W-:Y:S01]  /*9460*/  IMAD.MOV.U32 R5, RZ, RZ, R32 ;  /* 0x000000ffff057224 */ /* 0x000fe200078e0020 */
[----:B------:R-:W-:-:S02]  /*9470*/  PRMT R48, R4, 0x5410, R6 ;  /* 0x0000541004307816 */ /* 0x000fc40000000006 */
[----:B------:R-:W-:Y:S02]  /*9480*/  CS2R R6, SRZ ;  /* 0x0000000000067805 */ /* 0x000fe4000001ff00 */
[----:B------:R-:W-:Y:S02]  /*9490*/  PRMT R35, R35, 0x5410, R0 ;  /* 0x0000541023237816 */ /* 0x000fe40000000000 */
[----:B012-4-:R-:W-:-:S07]  /*94a0*/  PRMT R49, R5, 0x7610, R49 ;  /* 0x0000761005317816 */ /* 0x017fce0000000031 */
.L_x_15446:
        /* <DEDUP_REMOVED lines=24> */
.L_x_15189:
[----:B------:R-:W-:Y:S05]  /*9630*/  BSYNC B1 ;  /* 0x0000000000017941 */ /* 0x000fea0003800000 */
.L_x_15188:
[----:B------:R-:W2:Y:S01]  /*9640*/  LDL R3, [R1+0x78] ;  /* 0x0000780001037983 */ /* 0x000ea20000100800 */
[----:B------:R-:W0:Y:S01]  /*9650*/  SYNCS.PHASECHK.TRANS64.TRYWAIT P1, [R23+URZ+0x32400], R12 ;  /* 0x0324000c170075a7 */ /* 0x000e22000802017f */
[----:B-----5:R-:W-:Y:S01]  /*9660*/  IMAD.MOV.U32 R13, RZ, RZ, R7 ;  /* 0x000000ffff0d7224 */ /* 0x020fe200078e0007 */
[----:B------:R-:W-:Y:S01]  /*9670*/  BSSY B1, `(.L_x_15190) ;  /* 0x0000011000017945 */ /* 0x000fe20003800000 */
[----:B------:R-:W-:Y:S02]  /*9680*/  VIADD R14, R206, 0x40 ;  /* 0x00000040ce0e7836 */ /* 0x000fe40000000000 */
[----:B------:R-:W-:Y:S02]  /*9690*/  IMAD.MOV.U32 R15, RZ, RZ, R9 ;  /* 0x000000ffff0f7224 */ /* 0x000fe400078e0009 */
[----:B------:R-:W-:Y:S01]  /*96a0*/  IMAD.MOV.U32 R36, RZ, RZ, R11 ;  /* 0x000000ffff247224 */ /* 0x000fe200078e000b */
[----:B--2---:R-:W-:Y:S01]  /*96b0*/  VIADDMNMX R27, R27, -R3, 0x80, PT ;  /* 0x000000801b1b7446 */ /* 0x004fe20003800903 */
[----:B------:R-:W-:-:S03]  /*96c0*/  IMAD.MOV.U32 R3, RZ, RZ, R6 ;  /* 0x000000ffff037224 */ /* 0x000fc600078e0006 */
[-C--:B------:R-:W-:Y:S02]  /*96d0*/  ISETP.GE.OR P2, PT, R206, R27.reuse, P0 ;  /* 0x0000001bce00720c */ /* 0x080fe40000746670 */
[----:B------:R-:W-:Y:S01]  /*96e0*/  PRMT R53, R3, 0x5410, R13 ;  /* 0x0000541003357816 */ /* 0x000fe2000000000d */
[----:B------:R-:W-:Y:S01]  /*96f0*/  IMAD.MOV.U32 R3, RZ, RZ, R4 ;  /* 0x000000ffff037224 */ /* 0x000fe200078e0004 */
[----:B------:R-:W-:Y:S01]  /*9700*/  ISETP.GE.OR P0, PT, R14, R27, P0 ;  /* 0x0000001b0e00720c */ /* 0x000fe20000706670 */
[----:B------:R-:W-:Y:S02]  /*9710*/  IMAD.MOV.U32 R13, RZ, RZ, R5 ;  /* 0x000000ffff0d7224 */ /* 0x000fe400078e0005 */
[----:B------:R-:W-:Y:S01]  /*9720*/  IMAD.MOV.U32 R14, RZ, RZ, R8 ;  /* 0x000000ffff0e7224 */ /* 0x000fe200078e0008 */
[----:B------:R-:W-:Y:S01]  /*9730*/  PRMT R55, R15, 0x5410, R3 ;  /* 0x000054100f377816 */ /* 0x000fe20000000003 */
[----:B------:R-:W-:Y:S01]  /*9740*/  IMAD.MOV.U32 R3, RZ, RZ, R10 ;  /* 0x000000ffff037224 */ /* 0x000fe200078e000a */
[----:B------:R-:W-:-:S02]  /*9750*/  PRMT R56, R56, 0x5410, R13 ;  /* 0x0000541038387816 */ /* 0x000fc4000000000d */
[----:B------:R-:W-:Y:S01]  /*9760*/  PRMT R57, R57, 0x5410, R14 ;  /* 0x0000541039397816 */ /* 0x000fe2000000000e */
[----:B0-----:R-:W-:Y:S06]  /*9770*/  @!P1 BRA `(.L_x_15191) ;  /* 0x0000018800489947 */ /* 0x001fec0003800000 */
.L_x_15447:
[----:B------:R-:W-:Y:S05]  /*9780*/  BSYNC B1 ;  /* 0x0000000000017941 */ /* 0x000fea0003800000 */
.L_x_15190:
[----:B------:R-:W-:Y:S04]  /*9790*/  BSSY B1, `(.L_x_15192) ;  /* 0x000006b000017945 */ /* 0x000fe80003800000 */
[----:B------:R-:W-:Y:S05]  /*97a0*/  @P2 BRA `(.L_x_15193) ;  /* 0x0000000400a42947 */ /* 0x000fea0003800000 */
[----:B------:R-:W2:Y:S01]  /*97b0*/  LDL R15, [R1+0x9c] ;  /* 0x00009c00010f7983 */ /* 0x000ea20000100800 */
[----:B------:R-:W-:Y:S01]  /*97c0*/  IMAD.SHL.U32 R34, R34, 0x40, RZ ;  /* 0x0000004022227824 */ /* 0x000fe200078e00ff */
[----:B------:R-:W-:Y:S01]  /*97d0*/  SHF.R.U64 R28, R28, 0x10, R29 ;  /* 0x000000101c1c7819 */ /* 0x000fe2000000121d */
[----:B------:R-:W-:Y:S01]  /*97e0*/  IMAD.IADD R13, R16, 0x1, R39 ;  /* 0x00000001100d7824 */ /* 0x000fe200078e0227 */
[----:B------:R-:W-:Y:S02]  /*97f0*/  SHF.R.U64 R43, R32, 0x10, R33 ;  /* 0x00000010202b7819 */ /* 0x000fe40000001221 */
[----:B------:R-:W-:Y:S02]  /*9800*/  LOP3.LUT R34, R34, 0x1c0, RZ, 0xc0, !PT ;  /* 0x000001c022227812 */ /* 0x000fe400078ec0ff */
[----:B------:R-:W-:Y:S02]  /*9810*/  SHF.R.U32.HI R40, RZ, 0x10, R29 ;  /* 0x00000010ff287819 */ /* 0x000fe4000001161d */
[----:B------:R-:W-:-:S02]  /*9820*/  SHF.R.U32.HI R14, RZ, 0x3, R34 ;  /* 0x00000003ff0e7819 */ /* 0x000fc40000011622 */
[C---:B------:R-:W-:Y:S02]  /*9830*/  LOP3.LUT R13, R34.reuse, 0x38, R13, 0xf8, !PT ;  /* 0x00000038220d7812 */ /* 0x040fe400078ef80d */
[----:B0-----:R-:W-:Y:S02]  /*9840*/  LOP3.LUT R12, R34, 0x38, R16, 0xf8, !PT ;  /* 0x00000038220c7812 */ /* 0x001fe400078ef810 */
[-C--:B------:R-:W-:Y:S02]  /*9850*/  LOP3.LUT R13, R13, R14.reuse, RZ, 0x3c, !PT ;  /* 0x0000000e0d0d7212 */ /* 0x080fe400078e3cff */
[----:B------:R-:W-:Y:S02]  /*9860*/  LOP3.LUT R12, R12, R14, RZ, 0x3c, !PT ;  /* 0x0000000e0c0c7212 */ /* 0x000fe400078e3cff */
[--C-:B------:R-:W-:Y:S02]  /*9870*/  SHF.R.U64 R41, R20, 0x10, R21.reuse ;  /* 0x0000001014297819 */ /* 0x100fe40000001215 */
[----:B------:R-:W-:-:S02]  /*9880*/  SHF.R.U32.HI R42, RZ, 0x10, R21 ;  /* 0x00000010ff2a7819 */ /* 0x000fc40000011615 */
[----:B------:R-:W-:Y:S02]  /*9890*/  SHF.R.U64 R46, R30, 0x10, R31 ;  /* 0x000000101e2e7819 */ /* 0x000fe4000000121f */
[----:B------:R-:W-:Y:S02]  /*98a0*/  PRMT R37, R37, 0x5410, R28 ;  /* 0x0000541025257816 */ /* 0x000fe4000000001c */
[----:B------:R-:W-:Y:S02]  /*98b0*/  PRMT R43, R49, 0x5410, R43 ;  /* 0x00005410312b7816 */ /* 0x000fe4000000002b */
[----:B------:R-:W-:Y:S02]  /*98c0*/  SHF.R.U32.HI R44, RZ, 0x10, R33 ;  /* 0x00000010ff2c7819 */ /* 0x000fe40000011621 */
[----:B------:R-:W-:Y:S02]  /*98d0*/  PRMT R40, R35, 0x5410, R40 ;  /* 0x0000541023287816 */ /* 0x000fe40000000028 */
[----:B------:R-:W-:-:S02]  /*98e0*/  PRMT R41, R45, 0x5410, R41 ;  /* 0x000054102d297816 */ /* 0x000fc40000000029 */
[----:B------:R-:W-:Y:S01]  /*98f0*/  PRMT R42, R45, 0x5432, R42 ;  /* 0x000054322d2a7816 */ /* 0x000fe2000000002a */
[----:B------:R-:W-:Y:S01]  /*9900*/  IMAD.U32 R45, R43, 0x10000, RZ ;  /* 0x000100002b2d7824 */ /* 0x000fe200078e00ff */
[----:B------:R-:W-:Y:S01]  /*9910*/  PRMT R46, R35, 0x5432, R46 ;  /* 0x00005432232e7816 */ /* 0x000fe2000000002e */
[----:B------:R-:W-:Y:S01]  /*9920*/  IMAD.U32 R35, R37, 0x10000, RZ ;  /* 0x0001000025237824 */ /* 0x000fe200078e00ff */
[----:B------:R-:W-:Y:S02]  /*9930*/  PRMT R44, R48, 0x5432, R44 ;  /* 0x00005432302c7816 */ /* 0x000fe4000000002c */
[----:B------:R-:W-:Y:S02]  /*9940*/  SHF.R.U32.HI R47, RZ, 0x10, R31 ;  /* 0x00000010ff2f7819 */ /* 0x000fe4000001161f */
[----:B------:R-:W-:Y:S02]  /*9950*/  LOP3.LUT R43, R43, 0xffff0000, RZ, 0xc0, !PT ;  /* 0xffff00002b2b7812 */ /* 0x000fe400078ec0ff */
[----:B------:R-:W-:-:S02]  /*9960*/  LOP3.LUT R37, R37, 0xffff0000, RZ, 0xc0, !PT ;  /* 0xffff000025257812 */ /* 0x000fc400078ec0ff */
[----:B------:R-:W-:Y:S01]  /*9970*/  PRMT R47, R48, 0x5410, R47 ;  /* 0x00005410302f7816 */ /* 0x000fe2000000002f */
[C---:B--2---:R-:W-:Y:S02]  /*9980*/  IMAD R38, R15.reuse, 0x200, R13 ;  /* 0x000002000f267824 */ /* 0x044fe400078e020d */
        /* <DEDUP_REMOVED lines=11> */
[-C--:B------:R-:W-:Y:S01]  /*9a40*/  FMUL.FTZ R51, R30, R35.reuse ;  /* 0x000000231e337220 */ /* 0x080fe20000410000 */
[----:B------:R-:W-:Y:S01]  /*9a50*/  IMAD.U32 R30, R44, 0x10000, RZ ;  /* 0x000100002c1e7824 */ /* 0x000fe200078e00ff */
[----:B------:R-:W-:Y:S01]  /*9a60*/  LOP3.LUT R12, R12, 0xffff0000, RZ, 0xc0, !PT ;  /* 0xffff00000c0c7812 */ /* 0x000fe200078ec0ff */
[C---:B------:R-:W-:Y:S01]  /*9a70*/  FFMA.FTZ R49, R20.reuse, R35, -R49 ;  /* 0x0000002314317223 */ /* 0x040fe20000010831 */
[----:B------:R-:W-:Y:S01]  /*9a80*/  FFMA.FTZ R51, R20, R45, R51 ;  /* 0x0000002d14337223 */ /* 0x000fe20000010033 */
[----:B------:R-:W-:-:S02]  /*9a90*/  IMAD.U32 R21, R13, 0x10000, RZ ;  /* 0x000100000d157824 */ /* 0x000fc400078e00ff */
[----:B------:R-:W-:Y:S01]  /*9aa0*/  FMUL.FTZ R35, R24, R43 ;  /* 0x0000002b18237220 */ /* 0x000fe20000410000 */
[----:B------:R-:W-:Y:S02]  /*9ab0*/  IMAD.U32 R20, R40, 0x10000, RZ ;  /* 0x0001000028147824 */ /* 0x000fe400078e00ff */
[-C--:B------:R-:W-:Y:S01]  /*9ac0*/  FMUL.FTZ R45, R24, R37.reuse ;  /* 0x00000025182d7220 */ /* 0x080fe20000410000 */
[----:B------:R-:W-:Y:S01]  /*9ad0*/  FMUL.FTZ R52, R31, R30 ;  /* 0x0000001e1f347220 */ /* 0x000fe20000410000 */
[----:B------:R-:W-:Y:S02]  /*9ae0*/  IMAD.U32 R33, R27, 0x10000, RZ ;  /* 0x000100001b217824 */ /* 0x000fe400078e00ff */
[C---:B------:R-:W-:Y:S01]  /*9af0*/  FFMA.FTZ R48, R12.reuse, R37, -R35 ;  /* 0x000000250c307223 */ /* 0x040fe20000010823 */
[----:B------:R-:W-:Y:S02]  /*9b00*/  IMAD.U32 R24, R47, 0x10000, RZ ;  /* 0x000100002f187824 */ /* 0x000fe400078e00ff */
[-C--:B------:R-:W-:Y:S01]  /*9b10*/  FMUL.FTZ R31, R31, R20.reuse ;  /* 0x000000141f1f7220 */ /* 0x080fe20000410000 */
[----:B------:R-:W-:Y:S01]  /*9b20*/  FFMA.FTZ R50, R12, R43, R45 ;  /* 0x0000002b0c327223 */ /* 0x000fe2000001002d */
[----:B------:R-:W-:Y:S01]  /*9b30*/  FFMA.FTZ R52, R21, R20, -R52 ;  /* 0x0000001415347223 */ /* 0x000fe20000010834 */
[----:B------:R-:W-:-:S02]  /*9b40*/  IMAD.U32 R29, R15, 0x10000, RZ ;  /* 0x000100000f1d7824 */ /* 0x000fc400078e00ff */
[----:B------:R-:W-:Y:S01]  /*9b50*/  FMUL.FTZ R20, R33, R24 ;  /* 0x0000001821147220 */ /* 0x000fe20000410000 */
[----:B------:R-:W-:Y:S01]  /*9b60*/  IMAD.U32 R12, R42, 0x10000, RZ ;  /* 0x000100002a0c7824 */ /* 0x000fe200078e00ff */
        /* <DEDUP_REMOVED lines=8> */
[----:B------:R-:W-:-:S02]  /*9bf0*/  IMAD.U32 R32, R26, 0x10000, RZ ;  /* 0x000100001a207824 */ /* 0x000fc400078e00ff */
[----:B------:R-:W-:Y:S01]  /*9c00*/  FFMA.FTZ R54, R29, R24, R54 ;  /* 0x000000181d367223 */ /* 0x000fe20000010036 */
[----:B------:R-:W-:Y:S02]  /*9c10*/  IMAD.U32 R31, R46, 0x10000, RZ ;  /* 0x000100002e1f7824 */ /* 0x000fe400078e00ff */
        /* <DEDUP_REMOVED lines=14> */
[----:B------:R-:W-:Y:S01]  /*9d00*/  FMUL.FTZ R24, R27, R12 ;  /* 0x0000000c1b187220 */ /* 0x000fe20000410000 */
[----:B------:R-:W-:Y:S01]  /*9d10*/  LOP3.LUT R14, R14, 0xffff0000, RZ, 0xc0, !PT ;  /* 0xffff00000e0e7812 */ /* 0x000fe200078ec0ff */
[----:B------:R-:W-:Y:S01]  /*9d20*/  FMUL.FTZ R26, R26, R41 ;  /* 0x000000291a1a7220 */ /* 0x000fe20000410000 */
[----:B------:R-:W-:Y:S01]  /*9d30*/  LOP3.LUT R15, R15, 0xffff0000, RZ, 0xc0, !PT ;  /* 0xffff00000f0f7812 */ /* 0x000fe200078ec0ff */
[-C--:B------:R-:W-:Y:S01]  /*9d40*/  FMUL.FTZ R27, R27, R42.reuse ;  /* 0x0000002a1b1b7220 */ /* 0x080fe20000410000 */
        /* <DEDUP_REMOVED lines=15> */
.L_x_15193:
[----:B------:R-:W-:Y:S05]  /*9e40*/  BSYNC B1 ;  /* 0x0000000000017941 */ /* 0x000fea0003800000 */
.L_x_15192:
[----:B------:R-:W-:Y:S01]  /*9e50*/  PRMT R21, R36, 0x5410, R3 ;  /* 0x0000541024157816 */ /* 0x000fe20000000003 */
[----:B------:R-:W-:Y:S06]  /*9e60*/  @P0 BRA `(.L_x_15184) ;  /* 0x0000000400a80947 */ /* 0x000fec0003800000 */
[----:B01----:R-:W2:Y:S01]  /*9e70*/  LDL R12, [R1+0xa0] ;  /* 0x0000a000010c7983 */ /* 0x003ea20000100800 */
        /* <DEDUP_REMOVED lines=15> */
[----:B------:R-:W-:-:S02]  /*9f70*/  PRMT R28, R57, 0x5432, R28 ;  /* 0x00005432391c7816 */ /* 0x000fc4000000001c */
[--C-:B------:R-:W-:Y:S02]  /*9f80*/  SHF.R.U64 R30, R10, 0x10, R11.reuse ;  /* 0x000000100a1e7819 */ /* 0x100fe4000000120b */
[----:B------:R-:W-:Y:S02]  /*9f90*/  SHF.R.U32.HI R31, RZ, 0x10, R11 ;  /* 0x00000010ff1f7819 */ /* 0x000fe4000001160b */
[----:B------:R-:W-:Y:S01]  /*9fa0*/  SHF.R.U64 R35, R6, 0x10, R7 ;  /* 0x0000001006237819 */ /* 0x000fe20000001207 */
[----:B------:R-:W-:Y:S01]  /*9fb0*/  IMAD.U32 R33, R32, 0x10000, RZ ;  /* 0x0001000020217824 */ /* 0x000fe200078e00ff */
[----:B------:R-:W-:Y:S02]  /*9fc0*/  SHF.R.U32.HI R29, RZ, 0x10, R9 ;  /* 0x00000010ff1d7819 */ /* 0x000fe40000011609 */
[----:B------:R-:W-:Y:S02]  /*9fd0*/  SHF.R.U32.HI R36, RZ, 0x10, R7 ;  /* 0x00000010ff247819 */ /* 0x000fe40000011607 */
[----:B------:R-:W-:-:S02]  /*9fe0*/  PRMT R34, R56, 0x5432, R34 ;  /* 0x0000543238227816 */ /* 0x000fc40000000022 */
[C---:B------:R-:W-:Y:S02]  /*9ff0*/  PRMT R30, R21.reuse, 0x5432, R30 ;  /* 0x00005432151e7816 */ /* 0x040fe4000000001e */
[----:B------:R-:W-:Y:S02]  /*a000*/  PRMT R31, R21, 0x5410, R31 ;  /* 0x00005410151f7816 */ /* 0x000fe4000000001f */
[----:B------:R-:W-:Y:S02]  /*a010*/  PRMT R29, R55, 0x5410, R29 ;  /* 0x00005410371d7816 */ /* 0x000fe4000000001d */
[----:B------:R-:W-:-:S05]  /*a020*/  PRMT R36, R53, 0x5432, R36 ;  /* 0x0000543235247816 */ /* 0x000fca0000000024 */
[----:B------:R-:W-:Y:S01]  /*a030*/  IMAD.U32 R38, R36, 0x10000, RZ ;  /* 0x0001000024267824 */ /* 0x000fe200078e00ff */
[----:B------:R-:W-:Y:S02]  /*a040*/  LOP3.LUT R32, R32, 0xffff0000, RZ, 0xc0, !PT ;  /* 0xffff000020207812 */ /* 0x000fe400078ec0ff */
[----:B------:R-:W-:Y:S01]  /*a050*/  PRMT R35, R53, 0x5410, R35 ;  /* 0x0000541035237816 */ /* 0x000fe20000000023 */
[----:B--2---:R-:W-:-:S04]  /*a060*/  IMAD.IADD R20, R12, 0x1, R3 ;  /* 0x000000010c147824 */ /* 0x004fc800078e0203 */
[----:B------:R-:W-:Y:S01]  /*a070*/  IMAD R3, R20, 0x2, R23 ;  /* 0x0000000214037824 */ /* 0x000fe200078e0217 */
[----:B---3--:R-:W0:Y:S04]  /*a080*/  LDS.128 R12, [R40+0x18400] ;  /* 0x01840000280c7984 */ /* 0x008e280000000c00 */
[----:B------:R-:W1:Y:S01]  /*a090*/  LDS.128 R24, [R3+0x18400] ;  /* 0x0184000003187984 */ /* 0x000e620000000c00 */
        /* <DEDUP_REMOVED lines=15> */
[----:B------:R-:W-:Y:S01]  /*a190*/  FMUL.FTZ R37, R10, R33 ;  /* 0x000000210a257220 */ /* 0x000fe20000410000 */
[C---:B------:R-:W-:Y:S01]  /*a1a0*/  IMAD.U32 R21, R27.reuse, 0x10000, RZ ;  /* 0x000100001b157824 */ /* 0x040fe200078e00ff */
[----:B------:R-:W-:Y:S01]  /*a1b0*/  LOP3.LUT R26, R27, 0xffff0000, RZ, 0xc0, !PT ;  /* 0xffff00001b1a7812 */ /* 0x000fe200078ec0ff */
[----:B------:R-:W-:Y:S02]  /*a1c0*/  IMAD.U32 R27, R34, 0x10000, RZ ;  /* 0x00010000221b7824 */ /* 0x000fe400078e00ff */
[-C--:B------:R-:W-:Y:S01]  /*a1d0*/  FMUL.FTZ R39, R10, R25.reuse ;  /* 0x000000190a277220 */ /* 0x080fe20000410000 */
[C---:B------:R-:W-:Y:S01]  /*a1e0*/  FFMA.FTZ R37, R4.reuse, R25, -R37 ;  /* 0x0000001904257223 */ /* 0x040fe20000010825 */
[----:B------:R-:W-:Y:S02]  /*a1f0*/  IMAD.U32 R10, R29, 0x10000, RZ ;  /* 0x000100001d0a7824 */ /* 0x000fe400078e00ff */
[----:B------:R-:W-:Y:S01]  /*a200*/  FMUL.FTZ R25, R13, R27 ;  /* 0x0000001b0d197220 */ /* 0x000fe20000410000 */
[----:B------:R-:W-:Y:S01]  /*a210*/  FFMA.FTZ R39, R4, R33, R39 ;  /* 0x0000002104277223 */ /* 0x000fe20000010027 */
[----:B------:R-:W-:-:S02]  /*a220*/  IMAD.U32 R4, R31, 0x10000, RZ ;  /* 0x000100001f047824 */ /* 0x000fc400078e00ff */
[-C--:B------:R-:W-:Y:S01]  /*a230*/  FMUL.FTZ R13, R13, R10.reuse ;  /* 0x0000000a0d0d7220 */ /* 0x080fe20000410000 */
[----:B------:R-:W-:Y:S01]  /*a240*/  FFMA.FTZ R25, R6, R10, -R25 ;  /* 0x0000000a06197223 */ /* 0x000fe20000010819 */
[C---:B------:R-:W-:Y:S01]  /*a250*/  FMUL.FTZ R10, R21.reuse, R38 ;  /* 0x00000026150a7220 */ /* 0x040fe20000410000 */
[-C--:B------:R-:W-:Y:S01]  /*a260*/  FMUL.FTZ R33, R21, R4.reuse ;  /* 0x0000000415217220 */ /* 0x080fe20000410000 */
[----:B------:R-:W-:Y:S02]  /*a270*/  LOP3.LUT R28, R28, 0xffff0000, RZ, 0xc0, !PT ;  /* 0xffff00001c1c7812 */ /* 0x000fe400078ec0ff */
[C---:B------:R-:W-:Y:S01]  /*a280*/  FFMA.FTZ R21, R9.reuse, R4, -R10 ;  /* 0x0000000409157223 */ /* 0x040fe2000001080a */
[----:B------:R-:W-:Y:S01]  /*a290*/  FFMA.FTZ R33, R9, R38, R33 ;  /* 0x0000002609217223 */ /* 0x000fe20000010021 */
[----:B------:R-:W-:Y:S01]  /*a2a0*/  LOP3.LUT R29, R29, 0xffff0000, RZ, 0xc0, !PT ;  /* 0xffff00001d1d7812 */ /* 0x000fe200078ec0ff */
[C---:B------:R-:W-:Y:S01]  /*a2b0*/  FMUL.FTZ R4, R11.reuse, R32 ;  /* 0x000000200b047220 */ /* 0x040fe20000410000 */
[----:B------:R-:W-:Y:S01]  /*a2c0*/  LOP3.LUT R9, R34, 0xffff0000, RZ, 0xc0, !PT ;  /* 0xffff000022097812 */ /* 0x000fe200078ec0ff */
[-C--:B------:R-:W-:Y:S01]  /*a2d0*/  FMUL.FTZ R10, R11, R28.reuse ;  /* 0x0000001c0b0a7220 */ /* 0x080fe20000410000 */
[----:B------:R-:W-:Y:S01]  /*a2e0*/  FFMA.FTZ R13, R6, R27, R13 ;  /* 0x0000001b060d7223 */ /* 0x000fe2000001000d */
[----:B------:R-:W-:Y:S01]  /*a2f0*/  FFMA.FTZ R28, R5, R28, -R4 ;  /* 0x0000001c051c7223 */ /* 0x000fe20000010804 */
[C---:B------:R-:W-:Y:S01]  /*a300*/  FMUL.FTZ R34, R24.reuse, R29 ;  /* 0x0000001d18227220 */ /* 0x040fe20000410000 */
[----:B------:R-:W-:Y:S01]  /*a310*/  FMUL.FTZ R11, R24, R9 ;  /* 0x00000009180b7220 */ /* 0x000fe20000410000 */
[----:B------:R-:W-:-:S02]  /*a320*/  IMAD.U32 R6, R35, 0x10000, RZ ;  /* 0x0001000023067824 */ /* 0x000fc400078e00ff */
[----:B------:R-:W-:Y:S02]  /*a330*/  IMAD.U32 R4, R30, 0x10000, RZ ;  /* 0x000100001e047824 */ /* 0x000fe400078e00ff */
[----:B------:R-:W-:Y:S01]  /*a340*/  FFMA.FTZ R10, R5, R32, R10 ;  /* 0x00000020050a7223 */ /* 0x000fe2000001000a */
[C---:B------:R-:W-:Y:S01]  /*a350*/  FFMA.FTZ R24, R12.reuse, R29, -R11 ;  /* 0x0000001d0c187223 */ /* 0x040fe2000001080b */
[----:B------:R-:W-:Y:S01]  /*a360*/  FFMA.FTZ R34, R12, R9, R34 ;  /* 0x000000090c227223 */ /* 0x000fe20000010022 */
[C---:B------:R-:W-:Y:S01]  /*a370*/  FMUL.FTZ R32, R15.reuse, R6 ;  /* 0x000000060f207220 */ /* 0x040fe20000410000 */
[-C--:B------:R-:W-:Y:S01]  /*a380*/  FMUL.FTZ R12, R15, R4.reuse ;  /* 0x000000040f0c7220 */ /* 0x080fe20000410000 */
[----:B------:R-:W-:Y:S02]  /*a390*/  LOP3.LUT R35, R35, 0xffff0000, RZ, 0xc0, !PT ;  /* 0xffff000023237812 */ /* 0x000fe400078ec0ff */
[----:B------:R-:W-:Y:S02]  /*a3a0*/  LOP3.LUT R5, R30, 0xffff0000, RZ, 0xc0, !PT ;  /* 0xffff00001e057812 */ /* 0x000fe400078ec0ff */
        /* <DEDUP_REMOVED lines=22> */
.L_x_15184:
[----:B------:R-:W-:Y:S05]  /*a510*/  BSYNC B0 ;  /* 0x0000000000007941 */ /* 0x000fea0003800000 */
.L_x_15170:
        /* <DEDUP_REMOVED lines=8> */
.L_x_15167:
        /* <DEDUP_REMOVED lines=9> */
.L_x_15194:
[----:B------:R-:W-:Y:S01]  /*a630*/  IMAD R9, R19, 0x8, R23 ;  /* 0x0000000813097824 */ /* 0x000fe200078e0217 */
[----:B------:R-:W-:-:S04]  /*a640*/  SHF.L.U32 R8, R208, 0x1f, RZ ;  /* 0x0000001fd0087819 */ /* 0x000fc800000006ff */
[----:B------:R0:W1:Y:S01]  /*a650*/  SYNCS.PHASECHK.TRANS64.TRYWAIT P1, [R9+URZ+0x32430], R8 ;  /* 0x03243008090075a7 */ /* 0x000062000802017f */
[----:B------:R-:W-:Y:S05]  /*a660*/  @!P0 BRA `(.L_x_15195) ;  /* 0x0000000000048947 */ /* 0x000fea0003800000 */
[----:B------:R-:W-:Y:S01]  /*a670*/  BPT.TRAP 0x1 ;  /* 0x000000040000795c */ /* 0x000fe20000300000 */
.L_x_15195:
[----:B------:R-:W-:-:S05]  /*a680*/  VIADD R3, R23, 0x1c400 ;  /* 0x0001c40017037836 */ /* 0x000fca0000000000 */
[----:B------:R-:W-:-:S04]  /*a690*/  SHF.R.U32.HI R3, RZ, 0x4, R3 ;  /* 0x00000004ff037819 */ /* 0x000fc80000011603 */
[----:B------:R-:W-:-:S04]  /*a6a0*/  LOP3.LUT R3, R3, 0x3fff, RZ, 0xc0, !PT ;  /* 0x00003fff03037812 */ /* 0x000fc800078ec0ff */
[----:B------:R-:W-:-:S05]  /*a6b0*/  LOP3.LUT R3, R3, 0x10000, RZ, 0xfc, !PT ;  /* 0x0001000003037812 */ /* 0x000fca00078efcff */
[----:B------:R2:W-:Y:S01]  /*a6c0*/  STL [R1+0x2c], R3 ;  /* 0x00002c0301007387 */ /* 0x0005e20000100800 */
[----:B-1----:R-:W-:Y:S05]  /*a6d0*/  @P1 BRA `(.L_x_15196) ;  /* 0x0000000000081947 */ /* 0x002fea0003800000 */
[----:B------:R-:W1:Y:S02]  /*a6e0*/  SYNCS.PHASECHK.TRANS64.TRYWAIT P1, [R9+URZ+0x32430], R8 ;  /* 0x03243008090075a7 */ /* 0x000e64000802017f */
[----:B-1----:R-:W-:Y:S05]  /*a6f0*/  @!P1 BRA `(.L_x_15197) ;  /* 0x00000178007c9947 */ /* 0x002fea0003800000 */
.L_x_15196:
[----:B--2---:R-:W2:Y:S01]  /*a700*/  LDL R3, [R1+0x2c] ;  /* 0x00002c0001037983 */ /* 0x004ea20000100800 */
        /* <DEDUP_REMOVED lines=11> */
[----:B------:R-:W-:Y:S01]  /*a7c0*/  VIADD R14, R220, 0x4 ;  /* 0x00000004dc0e7836 */ /* 0x000fe20000000000 */
[----:B------:R3:W-:Y:S01]  /*a7d0*/  STL.64 [R1+0x70], R20 ;  /* 0x0000701401007387 */ /* 0x0007e20000100a00 */
[----:B------:R-:W-:-:S02]  /*a7e0*/  IMAD.MOV.U32 R15, RZ, RZ, 0x40000040 ;  /* 0x40000040ff0f7424 */ /* 0x000fc400078e00ff */
[----:B------:R-:W-:Y:S02]  /*a7f0*/  VIADD R10, R220, 0x6 ;  /* 0x00000006dc0a7836 */ /* 0x000fe40000000000 */
[----:B------:R-:W-:Y:S01]  /*a800*/  IMAD.MOV.U32 R11, RZ, RZ, 0x40000040 ;  /* 0x40000040ff0b7424 */ /* 0x000fe200078e00ff */
[----:B------:R3:W-:Y:S01]  /*a810*/  STL.64 [R1+0x68], R14 ;  /* 0x0000680e01007387 */ /* 0x0007e20000100a00 */
[----:B------:R-:W-:-:S03]  /*a820*/  IMAD.MOV.U32 R5, RZ, RZ, 0x40000040 ;  /* 0x40000040ff057424 */ /* 0x000fc600078e00ff */
[----:B------:R3:W-:Y:S01]  /*a830*/  STL.64 [R1+0x60], R10 ;  /* 0x0000600a01007387 */ /* 0x0007e20000100a00 */
[----:B--2---:R-:W-:-:S04]  /*a840*/  IMAD R4, R19, 0x300, R3 ;  /* 0x0000030013047824 */ /* 0x004fc800078e0203 */
        /* <DEDUP_REMOVED lines=28> */
[----:B------:R-:W2:Y:S02]  /*aa10*/  SYNCS.PHASECHK.TRANS64.TRYWAIT P1, [R23+URZ+0x32410], R0 ;  /* 0x03241000170075a7 */ /* 0x000ea4000802017f */
[----:B--23--:R-:W-:Y:S05]  /*aa20*/  @!P1 BRA `(.L_x_15199) ;  /* 0x0000017400c49947 */ /* 0x00cfea0003800000 */
.L_x_15448:
[----:B------:R-:W-:Y:S05]  /*aa30*/  BSYNC B0 ;  /* 0x0000000000007941 */ /* 0x000fea0003800000 */
.L_x_15198:
[----:B------:R-:W-:Y:S05]  /*aa40*/  @!P0 BRA `(.L_x_15200) ;  /* 0x0000000000048947 */ /* 0x000fea0003800000 */
[----:B------:R-:W-:Y:S01]  /*aa50*/  BPT.TRAP 0x1 ;  /* 0x000000040000795c */ /* 0x000fe20000300000 */
.L_x_15200:
[----:B------:R3:W4:Y:S01]  /*aa60*/  SYNCS.PHASECHK.TRANS64.TRYWAIT P1, [R9+URZ+0x32450], R8 ;  /* 0x03245008090075a7 */ /* 0x000722000802017f */
[----:B------:R-:W-:Y:S05]  /*aa70*/  @!P0 BRA `(.L_x_15201) ;  /* 0x0000000000048947 */ /* 0x000fea0003800000 */
[----:B------:R-:W-:Y:S01]  /*aa80*/  BPT.TRAP 0x1 ;  /* 0x000000040000795c */ /* 0x000fe20000300000 */
.L_x_15201:
[----:B----4-:R-:W-:Y:S05]  /*aa90*/  @P1 BRA `(.L_x_15202) ;  /* 0x0000000000081947 */ /* 0x010fea0003800000 */
[----:B------:R-:W4:Y:S02]  /*aaa0*/  SYNCS.PHASECHK.TRANS64.TRYWAIT P1, [R9+URZ+0x32450], R8 ;  /* 0x03245008090075a7 */ /* 0x000f24000802017f */
[----:B----4-:R-:W-:Y:S05]  /*aab0*/  @!P1 BRA `(.L_x_15203) ;  /* 0x0000017400b49947 */ /* 0x010fea0003800000 */
.L_x_15202:
[----:B------:R-:W-:Y:S05]  /*aac0*/  WARPSYNC.ALL ;  /* 0x0000000000007948 */ /* 0x000fea0003800000 */
[----:B------:R-:W-:Y:S01]  /*aad0*/  R2UR UR38, R23 ;  /* 0x00000000172672ca */ /* 0x000fe200000e0000 */
[----:B------:R-:W-:Y:S01]  /*aae0*/  IMAD.MOV.U32 R6, RZ, RZ, 0xc00 ;  /* 0x00000c00ff067424 */ /* 0x000fe200078e00ff */
[----:B------:R-:W-:Y:S01]  /*aaf0*/  LOP3.LUT R4, R72, 0x10000, RZ, 0xfc, !PT ;  /* 0x0001000048047812 */ /* 0x000fe200078efcff */
[----:B------:R-:W-:Y:S01]  /*ab00*/  IMAD.MOV.U32 R5, RZ, RZ, 0x40000040 ;  /* 0x40000040ff057424 */ /* 0x000fe200078e00ff */
[----:B------:R-:W-:Y:S01]  /*ab10*/  WARPGROUP.ARRIVE ;  /* 0x00000000000079c5 */ /* 0x000fe20000000000 */
[----:B------:R-:W-:Y:S01]  /*ab20*/  IMAD.MOV.U32 R7, RZ, RZ, 0x40000040 ;  /* 0x40000040ff077424 */ /* 0x000fe200078e00ff */
[C---:B------:R-:W-:Y:S01]  /*ab30*/  R2UR UR4, R4.reuse ;  /* 0x00000000040472ca */ /* 0x040fe200000e0000 */
[C---:B------:R-:W-:Y:S01]  /*ab40*/  VIADD R88, R4.reuse, 0x2 ;  /* 0x0000000204587836 */ /* 0x040fe20000000000 */
[----:B------:R-:W-:Y:S01]  /*ab50*/  R2UR UR5, R5 ;  /* 0x00000000050572ca */ /* 0x000fe200000e0000 */
[----:B------:R-:W-:Y:S01]  /*ab60*/  IMAD.MOV.U32 R89, RZ, RZ, 0x40000040 ;  /* 0x40000040ff597424 */ /* 0x000fe200078e00ff */
[----:B------:R-:W-:Y:S01]  /*ab70*/  R2UR UR7, R7 ;  /* 0x00000000070772ca */ /* 0x000fe200000e0000 */
[----:B------:R-:W-:Y:S01]  /*ab80*/  IMAD.MOV.U32 R11, RZ, RZ, 0x40000040 ;  /* 0x40000040ff0b7424 */ /* 0x000fe200078e00ff */
[----:B--2---:R-:W2:Y:S01]  /*ab90*/  S2R R0, SR_TID.X ;  /* 0x0000000000007919 */ /* 0x004ea20000002100 */
[----:B------:R-:W-:Y:S01]  /*aba0*/  UIADD3 UR38, UR38, 0x400, URZ ;  /* 0x0000040026267890 */ /* 0x000fe2000fffe03f */
[----:B------:R-:W-:-:S02]  /*abb0*/  VIADD R86, R4, 0x4 ;  /* 0x0000000404567836 */ /* 0x000fc40000000000 */
[----:B------:R-:W-:Y:S01]  /*abc0*/  IMAD.MOV.U32 R87, RZ, RZ, 0x40000040 ;  /* 0x40000040ff577424 */ /* 0x000fe200078e00ff */
[----:B------:R-:W-:Y:S01]  /*abd0*/  USHF.R.U32.HI UR38, URZ, 0x4, UR38 ;  /* 0x000000043f267899 */ /* 0x000fe20008011626 */
[C---:B------:R-:W-:Y:S01]  /*abe0*/  VIADD R84, R4.reuse, 0x6 ;  /* 0x0000000604547836 */ /* 0x040fe20000000000 */
[----:B------:R0:W-:Y:S01]  /*abf0*/  STL.64 [R1+0x58], R88 ;  /* 0x0000585801007387 */ /* 0x0001e20000100a00 */
[----:B------:R-:W-:Y:S01]  /*ac00*/  IMAD.MOV.U32 R85, RZ, RZ, 0x40000040 ;  /* 0x40000040ff557424 */ /* 0x000fe200078e00ff */
[----:B------:R-:W-:Y:S01]  /*ac10*/  ULOP3.LUT UR38, UR38, 0x3fff, URZ, 0xc0, !UPT ;  /* 0x00003fff26267892 */ /* 0x000fe2000f8ec03f */
[C---:B------:R-:W-:Y:S01]  /*ac20*/  VIADD R82, R4.reuse, 0x400 ;  /* 0x0000040004527836 */ /* 0x040fe20000000000 */
[----:B------:R0:W-:Y:S01]  /*ac30*/  STL.64 [R1+0x50], R86 ;  /* 0x0000505601007387 */ /* 0x0001e20000100a00 */
[----:B------:R-:W-:Y:S01]  /*ac40*/  IMAD.MOV.U32 R83, RZ, RZ, 0x40000040 ;  /* 0x40000040ff537424 */ /* 0x000fe200078e00ff */
[----:B------:R-:W-:Y:S01]  /*ac50*/  ULOP3.LUT UR45, UR38, 0x10000, URZ, 0xfc, !UPT ;  /* 0x00010000262d7892 */ /* 0x000fe2000f8efc3f */
[----:B------:R-:W-:Y:S01]  /*ac60*/  VIADD R80, R4, 0x402 ;  /* 0x0000040204507836 */ /* 0x000fe20000000000 */
[----:B------:R0:W-:Y:S01]  /*ac70*/  STL.64 [R1+0x48], R84 ;  /* 0x0000485401007387 */ /* 0x0001e20000100a00 */
[----:B------:R-:W-:-:S02]  /*ac80*/  IMAD.MOV.U32 R81, RZ, RZ, 0x40000040 ;  /* 0x40000040ff517424 */ /* 0x000fc400078e00ff */
[----:B------:R-:W-:Y:S01]  /*ac90*/  VIADD R78, R4, 0x404 ;  /* 0x00000404044e7836 */ /* 0x000fe20000000000 */
[----:B------:R0:W-:Y:S01]  /*aca0*/  STL.64 [R1+0x40], R82 ;  /* 0x0000405201007387 */ /* 0x0001e20000100a00 */
[----:B------:R-:W-:Y:S02]  /*acb0*/  IMAD R6, R19, R6, UR45 ;  /* 0x0000002d13067e24 */ /* 0x000fe4000f8e0206 */
[----:B------:R-:W-:Y:S01]  /*acc0*/  IMAD.MOV.U32 R79, RZ, RZ, 0x40000040 ;  /* 0x40000040ff4f7424 */ /* 0x000fe200078e00ff */
[----:B------:R0:W-:Y:S01]  /*acd0*/  STL.64 [R1+0x38], R80 ;  /* 0x0000385001007387 */ /* 0x0001e20000100a00 */
[C---:B------:R-:W-:Y:S01]  /*ace0*/  VIADD R10, R6.reuse, 0x2 ;  /* 0x00000002060a7836 */ /* 0x040fe20000000000 */
[----:B------:R-:W-:Y:S01]  /*acf0*/  R2UR UR6, R6 ;  /* 0x00000000060672ca */ /* 0x000fe200000e0000 */
[----:B------:R-:W-:Y:S01]  /*ad00*/  VIADD R76, R4, 0x406 ;  /* 0x00000406044c7836 */ /* 0x000fe20000000000 */
[----:B------:R0:W-:Y:S01]  /*ad10*/  STL.64 [R1+0x30], R78 ;  /* 0x0000304e01007387 */ /* 0x0001e20000100a00 */
[----:B------:R-:W-:-:S02]  /*ad20*/  IMAD.MOV.U32 R77, RZ, RZ, 0x40000040 ;  /* 0x40000040ff4d7424 */ /* 0x000fc400078e00ff */
[C---:B------:R-:W-:Y:S02]  /*ad30*/  VIADD R74, R4.reuse, 0x800 ;  /* 0x00000800044a7836 */ /* 0x040fe40000000000 */
[----:B------:R-:W-:Y:S01]  /*ad40*/  IMAD.MOV.U32 R75, RZ, RZ, 0x40000040 ;  /* 0x40000040ff4b7424 */ /* 0x000fe200078e00ff */
[----:B------:R0:W-:Y:S01]  /*ad50*/  STL.64 [R1+0x20], R76 ;  /* 0x0000204c01007387 */ /* 0x0001e20000100a00 */
[----:B------:R-:W-:Y:S01]  /*ad60*/  VIADD R72, R4, 0x802 ;  /* 0x0000080204487836 */ /* 0x000fe20000000000 */
[----:B--2---:R-:W-:Y:S01]  /*ad70*/  SHF.R.U32.HI R0, RZ, 0x7, R0 ;  /* 0x00000007ff007819 */ /* 0x004fe20000011600 */
[----:B------:R-:W-:Y:S01]  /*ad80*/  IMAD.MOV.U32 R73, RZ, RZ, 0x40000040 ;  /* 0x40000040ff497424 */ /* 0x000fe200078e00ff */
[----:B------:R0:W-:Y:S01]  /*ad90*/  STL.64 [R1+0x18], R74 ;  /* 0x0000184a01007387 */ /* 0x0001e20000100a00 */
[----:B------:R-:W-:Y:S01]  /*ada0*/  HGMMA.64x96x16.F32.BF16 R24, gdesc[UR4], R24, gsb0 ;  /* 0x01600000041879f0 */ /* 0x000fe20008001818 */
        /* <DEDUP_REMOVED lines=8> */
[----:B------:R0:W-:Y:S01]  /*ae30*/  STL.64 [R1+0x10], R72 ;  /* 0x0000104801007387 */ /* 0x0001e20000100a00 */
[----:B------:R-:W-:-:S02]  /*ae40*/  VIADD R14, R4, 0x806 ;  /* 0x00000806040e7836 */ /* 0x000fc40000000000 */
[----:B------:R-:W-:Y:S01]  /*ae50*/  IMAD.MOV.U32 R15, RZ, RZ, 0x40000040 ;  /* 0x40000040ff0f7424 */ /* 0x000fe200078e00ff */
[----:B------:R0:W-:Y:S01]  /*ae60*/  STL.64 [R1+0x8], R20 ;  /* 0x0000081401007387 */ /* 0x0001e20000100a00 */
[C---:B------:R-:W-:Y:S02]  /*ae70*/  VIADD R228, R4.reuse, 0xc00 ;  /* 0x00000c0004e47836 */ /* 0x040fe40000000000 */
[----:B------:R-:W-:Y:S01]  /*ae80*/  IMAD.MOV.U32 R229, RZ, RZ, 0x40000040 ;  /* 0x40000040ffe57424 */ /* 0x000fe200078e00ff */
[----:B------:R0:W-:Y:S01]  /*ae90*/  STL.64 [R1], R14 ;  /* 0x0000000e01007387 */ /* 0x0001e20000100a00 */
[C---:B------:R-:W-:Y:S02]  /*aea0*/  VIADD R226, R4.reuse, 0xc02 ;  /* 0x00000c0204e27836 */ /* 0x040fe40000000000 */
[----:B------:R-:W-:Y:S02]  /*aeb0*/  IMAD.MOV.U32 R227, RZ, RZ, 0x40000040 ;  /* 0x40000040ffe37424 */ /* 0x000fe400078e00ff */
[----:B------:R-:W-:-:S02]  /*aec0*/  VIADD R224, R4, 0xc04 ;  /* 0x00000c0404e07836 */ /* 0x000fc40000000000 */
[----:B------:R-:W-:Y:S02]  /*aed0*/  IMAD.MOV.U32 R225, RZ, RZ, 0x40000040 ;  /* 0x40000040ffe17424 */ /* 0x000fe400078e00ff */
[----:B------:R-:W-:Y:S02]  /*aee0*/  VIADD R222, R4, 0xc06 ;  /* 0x00000c0604de7836 */ /* 0x000fe40000000000 */
[----:B------:R-:W-:Y:S02]  /*aef0*/  IMAD.MOV.U32 R7, RZ, RZ, 0x40000040 ;  /* 0x40000040ff077424 */ /* 0x000fe400078e00ff */
[----:B------:R-:W-:Y:S01]  /*af00*/  IMAD.MOV.U32 R223, RZ, RZ, 0x40000040 ;  /* 0x40000040ffdf7424 */ /* 0x000fe200078e00ff */
        /* <DEDUP_REMOVED lines=126> */
[----:B------:R-:W-:Y:S03]  /*b6f0*/  HGMMA.64x96x16.F32.BF16 R24, gdesc[UR4], R24, gsb0 ;  /* 0x01600000041879f0 */ /* 0x000fe60008001818 */
[----:B------:R-:W-:Y:S02]  /*b700*/  WARPGROUP.DEPBAR.LE gsb0, 0x0 ;  /* 0x00008000000079c5 */ /* 0x000fe40000010000 */
[----:B------:R0:W-:Y:S06]  /*b710*/  BAR.ARV R7, 0x100 ;  /* 0x000400070000751d */ /* 0x0001ec0000002000 */
[----:B------:R-:W-:Y:S05]  /*b720*/  @!P0 BRA `(.L_x_15204) ;  /* 0x0000000000048947 */ /* 0x000fea0003800000 */
[----:B------:R-:W-:Y:S01]  /*b730*/  BPT.TRAP 0x1 ;  /* 0x000000040000795c */ /* 0x000fe20000300000 */
.L_x_15204:
[----:B------:R-:W2:Y:S01]  /*b740*/  LDL R0, [R1+0xa4] ;  /* 0x0000a40001007983 */ /* 0x000ea20000100800 */
[----:B------:R-:W5:Y:S01]  /*b750*/  LDC R3, c[0x0][0x448] ;  /* 0x00011200ff037b82 */ /* 0x000f620000000800 */
[----:B------:R-:W-:Y:S02]  /*b760*/  ULDC UR37, c[0x0][0xa80] ;  /* 0x0002a00000257ab9 */ /* 0x000fe40000000800 */
[----:B------:R-:W2:Y:S04]  /*b770*/  LDL R174, [R1+0x78] ;  /* 0x0000780001ae7983 */ /* 0x000ea80000100800 */
[----:B------:R-:W0:Y:S04]  /*b780*/  LDL R173, [R1+0x28] ;  /* 0x0000280001ad7983 */ /* 0x000e280000100800 */
[----:B------:R-:W3:Y:S01]  /*b790*/  LDL R11, [R1+0x94] ;  /* 0x00009400010b7983 */ /* 0x000ee20000100800 */
[----:B-----5:R-:W-:-:S13]  /*b7a0*/  ISETP.NE.AND P5, PT, R3, 0x1, PT ;  /* 0x000000010300780c */ /* 0x020fda0003fa5270 */
[----:B------:R-:W5:Y:S08]  /*b7b0*/  @P5 LDC R3, c[0x0][0x44c] ;  /* 0x00011300ff035b82 */ /* 0x000f700000000800 */
[----:B------:R-:W1:Y:S01]  /*b7c0*/  @P5 LDC R6, c[0x0][0x450] ;  /* 0x00011400ff065b82 */ /* 0x000e620000000800 */
[----:B--2---:R-:W-:-:S04]  /*b7d0*/  IMAD.IADD R0, R0, 0x1, R174 ;  /* 0x0000000100007824 */ /* 0x004fc800078e02ae */
[----:B-----5:R-:W-:-:S05]  /*b7e0*/  @P5 IMAD.HI.U32 R3, R0, R3, RZ ;  /* 0x0000000300035227 */ /* 0x020fca00078e00ff */
[----:B-1----:R-:W-:-:S05]  /*b7f0*/  @P5 SHF.R.U32.HI R0, RZ, R6, R3 ;  /* 0x00000006ff005219 */ /* 0x002fca0000011603 */
[----:B------:R-:W1:Y:S01]  /*b800*/  SHFL.IDX PT, R10, R0, RZ, 0x1c1f ;  /* 0x001c1fff000a7589 */ /* 0x000e6200000e0000 */
[----:B0--34-:R-:W-:-:S05]  /*b810*/  IMAD R8, R172, -0x60, R173 ;  /* 0xffffffa0ac087824 */ /* 0x019fca00078e02ad */
[C-C-:B------:R-:W-:Y:S02]  /*b820*/  IADD3 R6, -R11.reuse, 0x61, R8.reuse ;  /* 0x000000610b067810 */ /* 0x140fe40007ffe108 */
[----:B------:R-:W-:-:S03]  /*b830*/  IADD3 R8, -R11, 0x60, R8 ;  /* 0x000000600b087810 */ /* 0x000fc60007ffe108 */
[----:B------:R-:W-:-:S05]  /*b840*/  IMAD.IADD R3, R6, 0x1, -R219 ;  /* 0x0000000106037824 */ /* 0x000fca00078e0adb */
        /* <DEDUP_REMOVED lines=65> */
[----:B------:R-:W-:Y:S01]  /*bc60*/  FMNMX.FTZ R10, R64, R11, !PT ;  /* 0x0000000b400a7209 */ /* 0x000fe20007810000 */
[----:B------:R-:W0:Y:S01]  /*bc70*/  SHFL.IDX PT, R0, R0, 0x1, 0x1c1f ;  /* 0x003c1f0000007f89 */ /* 0x000e2200000e0000 */
[----:B------:R-:W-:-:S02]  /*bc80*/  ISETP.GT.AND P1, PT, R6, 0x59, PT ;  /* 0x000000590600780c */ /* 0x000fc40003f24270 */
[----:B------:R-:W-:Y:S02]  /*bc90*/  FSEL R68, R68, -INF , P2 ;  /* 0xff80000044447808 */ /* 0x000fe40001000000 */
[----:B------:R-:W-:Y:S02]  /*bca0*/  FMNMX.FTZ R11, R65, R10, !PT ;  /* 0x0000000a410b7209 */ /* 0x000fe40007810000 */
[----:B------:R-:W-:Y:S02]  /*bcb0*/  FSEL R69, R69, -INF , P1 ;  /* 0xff80000045457808 */ /* 0x000fe40000800000 */
[----:B------:R-:W-:-:S04]  /*bcc0*/  FMNMX.FTZ R6, R68, R11, !PT ;  /* 0x0000000b44067209 */ /* 0x000fc80007810000 */
[----:B------:R-:W-:-:S05]  /*bcd0*/  FMNMX.FTZ R6, R69, R6, !PT ;  /* 0x0000000645067209 */ /* 0x000fca0007810000 */
[----:B------:R-:W1:Y:S01]  /*bce0*/  SHFL.BFLY PT, R11, R6, 0x2, 0x1f ;  /* 0x0c401f00060b7f89 */ /* 0x000e6200000e0000 */
        /* <DEDUP_REMOVED lines=9> */
[----:B-1----:R-:W-:Y:S02]  /*bd80*/  FMNMX.FTZ R11, R6, R11, !PT ;  /* 0x0000000b060b7209 */ /* 0x002fe40007810000 */
[----:B------:R-:W-:Y:S02]  /*bd90*/  ISETP.GT.AND P2, PT, R8, 0x10, PT ;  /* 0x000000100800780c */ /* 0x000fe40003f44270 */
[----:B------:R-:W-:Y:S02]  /*bda0*/  FSEL R31, R31, -INF , P1 ;  /* 0xff8000001f1f7808 */ /* 0x000fe40000800000 */
[----:B------:R-:W-:Y:S01]  /*bdb0*/  FMNMX.FTZ R6, R30, R3, !PT ;  /* 0x000000031e067209 */ /* 0x000fe20007810000 */
[----:B------:R-:W0:Y:S01]  /*bdc0*/  SHFL.BFLY PT, R10, R11, 0x1, 0x1f ;  /* 0x0c201f000b0a7f89 */ /* 0x000e2200000e0000 */
        /* <DEDUP_REMOVED lines=64> */
[C---:B------:R-:W-:Y:S01]  /*c1d0*/  FMUL.FTZ R10, R0.reuse, UR37 ;  /* 0x00000025000a7c20 */ /* 0x040fe20008410000 */
[----:B------:R-:W-:-:S04]  /*c1e0*/  FSETP.NEU.FTZ.AND P4, PT, R0, -INF , PT ;  /* 0xff8000000000780b */ /* 0x000fc80003f9d000 */
[----:B------:R-:W-:-:S05]  /*c1f0*/  FSEL R10, R10, RZ, P4 ;  /* 0x000000ff0a0a7208 */ /* 0x000fca0002000000 */
[--C-:B------:R-:W-:Y:S01]  /*c200*/  FFMA.FTZ R200, R24, UR37, -R10.reuse ;  /* 0x0000002518c87c23 */ /* 0x100fe2000801080a */
[----:B------:R-:W-:Y:S01]  /*c210*/  FFMA.FTZ R25, R25, UR37, -R10 ;  /* 0x0000002519197c23 */ /* 0x000fe2000801080a */
[----:B0-----:R-:W-:-:S04]  /*c220*/  FMNMX.FTZ R8, R13, R8, !PT ;  /* 0x000000080d087209 */ /* 0x001fc80007810000 */
[C---:B------:R-:W-:Y:S01]  /*c230*/  FSETP.NEU.FTZ.AND P1, PT, R8.reuse, -INF , PT ;  /* 0xff8000000800780b */ /* 0x040fe20003f3d000 */
[----:B------:R-:W-:Y:S01]  /*c240*/  FMUL.FTZ R171, R8, UR37 ;  /* 0x0000002508ab7c20 */ /* 0x000fe20008410000 */
[----:B------:R-:W-:-:S04]  /*c250*/  FFMA.FTZ R202, R28, UR37, -R10 ;  /* 0x000000251cca7c23 */ /* 0x000fc8000801080a */
[----:B------:R-:W-:Y:S01]  /*c260*/  FSEL R171, R171, RZ, P1 ;  /* 0x000000ffabab7208 */ /* 0x000fe20000800000 */
[----:B------:R-:W-:Y:S01]  /*c270*/  MUFU.EX2 R200, R200 ;  /* 0x000000c800c87308 */ /* 0x000fe20000000800 */
[----:B------:R-:W-:Y:S02]  /*c280*/  VIADD R13, R9, 0x32440 ;  /* 0x00032440090d7836 */ /* 0x000fe40000000000 */
[--C-:B------:R-:W-:Y:S01]  /*c290*/  FFMA.FTZ R6, R29, UR37, -R10.reuse ;  /* 0x000000251d067c23 */ /* 0x100fe2000801080a */
[----:B------:R-:W-:Y:S02]  /*c2a0*/  IMAD.U32 R14, RZ, RZ, UR41 ;  /* 0x00000029ff0e7e24 */ /* 0x000fe4000f8e00ff */
[--C-:B------:R-:W-:Y:S01]  /*c2b0*/  FFMA.FTZ R201, R26, UR37, -R171.reuse ;  /* 0x000000251ac97c23 */ /* 0x100fe200080108ab */
[--C-:B------:R-:W-:Y:S01]  /*c2c0*/  FFMA.FTZ R26, R27, UR37, -R171.reuse ;  /* 0x000000251b1a7c23 */ /* 0x100fe200080108ab */
[----:B------:R-:W0:Y:S01]  /*c2d0*/  MUFU.EX2 R3, R25 ;  /* 0x0000001900037308 */ /* 0x000e220000000800 */
[----:B------:R-:W-:Y:S01]  /*c2e0*/  FFMA.FTZ R203, R30, UR37, -R171 ;  /* 0x000000251ecb7c23 */ /* 0x000fe200080108ab */
[----:B------:R-:W-:Y:S01]  /*c2f0*/  FFMA.FTZ R152, R32, UR37, -R10 ;  /* 0x0000002520987c23 */ /* 0x000fe2000801080a */
[----:B------:R-:W-:Y:S01]  /*c300*/  PRMT R13, R14, 0x654, R13 ;  /* 0x000006540e0d7816 */ /* 0x000fe2000000000d */
[----:B------:R-:W-:-:S04]  /*c310*/  ULOP3.LUT UR38, UR38, 0x3000000, URZ, 0xfc, !UPT ;  /* 0x0300000026267892 */ /* 0x000fc8000f8efc3f */
[----:B------:R-:W1:Y:S01]  /*c320*/  MUFU.EX2 R202, R202 ;  /* 0x000000ca00ca7308 */ /* 0x000e620000000800 */
[----:B------:R-:W-:Y:S01]  /*c330*/  FFMA.FTZ R27, R31, UR37, -R171 ;  /* 0x000000251f1b7c23 */ /* 0x000fe200080108ab */
[----:B------:R-:W-:Y:S01]  /*c340*/  IMAD.MOV.U32 R14, RZ, RZ, 0xc00 ;  /* 0x00000c00ff0e7424 */ /* 0x000fe200078e00ff */
[----:B------:R2:W-:Y:S01]  /*c350*/  SYNCS.ARRIVE.TRANS64.RED.A1T0 RZ, [R13+URZ], RZ ;  /* 0x000000ff0dff79a7 */ /* 0x0005e2000810043f */
[----:B------:R-:W-:Y:S01]  /*c360*/  FFMA.FTZ R33, R33, UR37, -R10 ;  /* 0x0000002521217c23 */ /* 0x000fe2000801080a */
[----:B------:R3:W-:Y:S06]  /*c370*/  BAR.SYNC.DEFER_BLOCKING R12, 0x100 ;  /* 0x0004000c0000751d */ /* 0x0007ec0000010000 */
[----:B------:R-:W-:Y:S01]  /*c380*/  MUFU.EX2 R201, R201 ;  /* 0x000000c900c97308 */ /* 0x000fe20000000800 */
[----:B--2---:R-:W-:-:S02]  /*c390*/  IMAD.MOV.U32 R13, RZ, RZ, 0x40000040 ;  /* 0x40000040ff0d7424 */ /* 0x004fc400078e00ff */
[----:B------:R-:W-:-:S05]  /*c3a0*/  FFMA.FTZ R153, R34, UR37, -R171 ;  /* 0x0000002522997c23 */ /* 0x000fca00080108ab */
[----:B------:R-:W2:Y:S01]  /*c3b0*/  MUFU.EX2 R26, R26 ;  /* 0x0000001a001a7308 */ /* 0x000ea20000000800 */
[----:B---3--:R-:W-:Y:S02]  /*c3c0*/  IMAD R12, R19, R14, UR38 ;  /* 0x00000026130c7e24 */ /* 0x008fe4000f8e020e */
[----:B------:R-:W-:-:S05]  /*c3d0*/  FFMA.FTZ R154, R36, UR37, -R10 ;  /* 0x00000025249a7c23 */ /* 0x000fca000801080a */
[----:B------:R-:W3:Y:S01]  /*c3e0*/  MUFU.EX2 R6, R6 ;  /* 0x0000000600067308 */ /* 0x000ee20000000800 */
[----:B------:R-:W-:Y:S01]  /*c3f0*/  R2UR UR7, R13 ;  /* 0x000000000d0772ca */ /* 0x000fe200000e0000 */
[----:B------:R-:W-:-:S06]  /*c400*/  FFMA.FTZ R30, R35, UR37, -R171 ;  /* 0x00000025231e7c23 */ /* 0x000fcc00080108ab */
[----:B------:R-:W4:Y:S01]  /*c410*/  MUFU.EX2 R203, R203 ;  /* 0x000000cb00cb7308 */ /* 0x000f220000000800 */
[----:B------:R-:W-:Y:S02]  /*c420*/  VIADD R14, R12, 0x80 ;  /* 0x000000800c0e7836 */ /* 0x000fe40000000000 */
[----:B0-----:R-:W-:-:S05]  /*c430*/  FADD.FTZ R13, R200, R3 ;  /* 0x00000003c80d7221 */ /* 0x001fca0000010000 */
[----:B------:R-:W0:Y:S01]  /*c440*/  MUFU.EX2 R152, R152 ;  /* 0x0000009800987308 */ /* 0x000e220000000800 */
[----:B------:R-:W-:Y:S01]  /*c450*/  FFMA.FTZ R24, R37, UR37, -R10 ;  /* 0x0000002525187c23 */ /* 0x000fe2000801080a */
[----:B------:R-:W-:-:S06]  /*c460*/  FFMA.FTZ R155, R38, UR37, -R171 ;  /* 0x00000025269b7c23 */ /* 0x000fcc00080108ab */
[----:B------:R-:W5:Y:S01]  /*c470*/  MUFU.EX2 R27, R27 ;  /* 0x0000001b001b7308 */ /* 0x000f620000000800 */
[----:B-1----:R-:W-:Y:S01]  /*c480*/  FADD.FTZ R13, R202, R13 ;  /* 0x0000000dca0d7221 */ /* 0x002fe20000010000 */
[----:B------:R-:W-:-:S06]  /*c490*/  FFMA.FTZ R156, R40, UR37, -R10 ;  /* 0x00000025289c7c23 */ /* 0x000fcc000801080a */
[----:B------:R-:W1:Y:S01]  /*c4a0*/  MUFU.EX2 R11, R33 ;  /* 0x00000021000b7308 */ /* 0x000e620000000800 */
[----:B------:R-:W-:Y:S01]  /*c4b0*/  R2UR UR10, R14 ;  /* 0x000000000e0a72ca */ /* 0x000fe200000e0000 */
[----:B------:R-:W-:Y:S02]  /*c4c0*/  VIADD R14, R12, 0x100 ;  /* 0x000001000c0e7836 */ /* 0x000fe40000000000 */
[----:B--2---:R-:W-:-:S04]  /*c4d0*/  FADD.FTZ R40, R201, R26 ;  /* 0x0000001ac9287221 */ /* 0x004fc80000010000 */
[----:B------:R-:W2:Y:S01]  /*c4e0*/  MUFU.EX2 R153, R153 ;  /* 0x0000009900997308 */ /* 0x000ea20000000800 */
[----:B------:R-:W-:Y:S01]  /*c4f0*/  FFMA.FTZ R31, R39, UR37, -R171 ;  /* 0x00000025271f7c23 */ /* 0x000fe200080108ab */
[----:B---3--:R-:W-:-:S06]  /*c500*/  FADD.FTZ R13, R6, R13 ;  /* 0x0000000d060d7221 */ /* 0x008fcc0000010000 */
[----:B------:R-:W3:Y:S01]  /*c510*/  MUFU.EX2 R154, R154 ;  /* 0x0000009a009a7308 */ /* 0x000ee20000000800 */
[----:B------:R-:W-:Y:S01]  /*c520*/  FFMA.FTZ R25, R41, UR37, -R10 ;  /* 0x0000002529197c23 */ /* 0x000fe2000801080a */
[----:B------:R-:W-:Y:S02]  /*c530*/  IMAD.MOV.U32 R15, RZ, RZ, 0x40000040 ;  /* 0x40000040ff0f7424 */ /* 0x000fe400078e00ff */
[----:B----4-:R-:W-:-:S04]  /*c540*/  FADD.FTZ R40, R203, R40 ;  /* 0x00000028cb287221 */ /* 0x010fc80000010000 */
[----:B------:R-:W4:Y:S01]  /*c550*/  MUFU.EX2 R30, R30 ;  /* 0x0000001e001e7308 */ /* 0x000f220000000800 */
[----:B------:R-:W-:Y:S01]  /*c560*/  R2UR UR14, R14 ;  /* 0x000000000e0e72ca */ /* 0x000fe200000e0000 */
[----:B------:R-:W-:Y:S01]  /*c570*/  FFMA.FTZ R157, R42, UR37, -R171 ;  /* 0x000000252a9d7c23 */ /* 0x000fe200080108ab */
[----:B0-----:R-:W-:-:S05]  /*c580*/  FADD.FTZ R14, R152, R13 ;  /* 0x0000000d980e7221 */ /* 0x001fca0000010000 */
[----:B------:R-:W0:Y:S01]  /*c590*/  MUFU.EX2 R24, R24 ;  /* 0x0000001800187308 */ /* 0x000e220000000800 */
[----:B------:R-:W-:Y:S01]  /*c5a0*/  FFMA.FTZ R158, R44, UR37, -R10 ;  /* 0x000000252c9e7c23 */ /* 0x000fe2000801080a */
[----:B------:R-:W-:Y:S01]  /*c5b0*/  R2UR UR11, R15 ;  /* 0x000000000f0b72ca */ /* 0x000fe200000e0000 */
[----:B-----5:R-:W-:-:S05]  /*c5c0*/  FADD.FTZ R40, R27, R40 ;  /* 0x000000281b287221 */ /* 0x020fca0000010000 */
[----:B------:R-:W5:Y:S01]  /*c5d0*/  MUFU.EX2 R155, R155 ;  /* 0x0000009b009b7308 */ /* 0x000f620000000800 */
[----:B------:R-:W-:Y:S01]  /*c5e0*/  R2UR UR15, R15 ;  /* 0x000000000f0f72ca */ /* 0x000fe200000e0000 */
[----:B------:R-:W-:Y:S01]  /*c5f0*/  FFMA.FTZ R34, R43, UR37, -R171 ;  /* 0x000000252b227c23 */ /* 0x000fe200080108ab */
[----:B-1----:R-:W-:-:S05]  /*c600*/  FADD.FTZ R15, R11, R14 ;  /* 0x0000000e0b0f7221 */ /* 0x002fca0000010000 */
[----:B------:R-:W1:Y:S01]  /*c610*/  MUFU.EX2 R156, R156 ;  /* 0x0000009c009c7308 */ /* 0x000e620000000800 */
[----:B------:R-:W-:Y:S01]  /*c620*/  FFMA.FTZ R28, R45, UR37, -R10 ;  /* 0x000000252d1c7c23 */ /* 0x000fe2000801080a */
[----:B------:R-:W-:Y:S02]  /*c630*/  VIADD R20, R12, 0x180 ;  /* 0x000001800c147836 */ /* 0x000fe40000000000 */
[----:B--2---:R-:W-:-:S04]  /*c640*/  FADD.FTZ R13, R153, R40 ;  /* 0x00000028990d7221 */ /* 0x004fc80000010000 */
[----:B------:R-:W2:Y:S01]  /*c650*/  MUFU.EX2 R31, R31 ;  /* 0x0000001f001f7308 */ /* 0x000ea20000000800 */
[----:B------:R-:W-:Y:S01]  /*c660*/  FFMA.FTZ R159, R46, UR37, -R171 ;  /* 0x000000252e9f7c23 */ /* 0x000fe200080108ab */
[----:B---3--:R-:W-:-:S06]  /*c670*/  FADD.FTZ R15, R154, R15 ;  /* 0x0000000f9a0f7221 */ /* 0x008fcc0000010000 */
[----:B------:R-:W3:Y:S01]  /*c680*/  MUFU.EX2 R25, R25 ;  /* 0x0000001900197308 */ /* 0x000ee20000000800 */
[----:B------:R-:W-:Y:S01]  /*c690*/  FFMA.FTZ R160, R48, UR37, -R10 ;  /* 0x0000002530a07c23 */ /* 0x000fe2000801080a */
[----:B------:R-:W-:Y:S01]  /*c6a0*/  R2UR UR18, R20 ;  /* 0x00000000141272ca */ /* 0x000fe200000e0000 */
[----:B------:R-:W-:-:S05]  /*c6b0*/  VIADD R14, R12, 0x200 ;  /* 0x000002000c0e7836 */ /* 0x000fca0000000000 */
[----:B------:R-:W3:Y:S01]  /*c6c0*/  MUFU.EX2 R157, R157 ;  /* 0x0000009d009d7308 */ /* 0x000ee20000000800 */
[----:B----4-:R-:W-:Y:S01]  /*c6d0*/  FADD.FTZ R20, R30, R13 ;  /* 0x0000000d1e147221 */ /* 0x010fe20000010000 */
[----:B------:R-:W-:Y:S01]  /*c6e0*/  FFMA.FTZ R35, R47, UR37, -R171 ;  /* 0x000000252f237c23 */ /* 0x000fe200080108ab */
[----:B0-----:R-:W-:-:S05]  /*c6f0*/  FADD.FTZ R13, R24, R15 ;  /* 0x0000000f180d7221 */ /* 0x001fca0000010000 */
[----:B------:R-:W0:Y:S01]  /*c700*/  MUFU.EX2 R158, R158 ;  /* 0x0000009e009e7308 */ /* 0x000e220000000800 */
[----:B------:R-:W-:Y:S01]  /*c710*/  FFMA.FTZ R29, R49, UR37, -R10 ;  /* 0x00000025311d7c23 */ /* 0x000fe2000801080a */
[----:B------:R-:W-:Y:S02]  /*c720*/  IMAD.MOV.U32 R15, RZ, RZ, 0x40000040 ;  /* 0x40000040ff0f7424 */ /* 0x000fe400078e00ff */
[----:B-----5:R-:W-:-:S04]  /*c730*/  FADD.FTZ R20, R155, R20 ;  /* 0x000000149b147221 */ /* 0x020fc80000010000 */
[----:B------:R-:W4:Y:S01]  /*c740*/  MUFU.EX2 R34, R34 ;  /* 0x0000002200227308 */ /* 0x000f220000000800 */
[----:B------:R-:W-:Y:S01]  /*c750*/  R2UR UR22, R14 ;  /* 0x000000000e1672ca */ /* 0x000fe200000e0000 */
[----:B------:R-:W-:Y:S01]  /*c760*/  FFMA.FTZ R161, R50, UR37, -R171 ;  /* 0x0000002532a17c23 */ /* 0x000fe200080108ab */
[----:B-1----:R-:W-:-:S05]  /*c770*/  FADD.FTZ R14, R156, R13 ;  /* 0x0000000d9c0e7221 */ /* 0x002fca0000010000 */
[----:B------:R-:W1:Y:S01]  /*c780*/  MUFU.EX2 R28, R28 ;  /* 0x0000001c001c7308 */ /* 0x000e620000000800 */
[----:B------:R-:W-:Y:S01]  /*c790*/  FFMA.FTZ R162, R52, UR37, -R10 ;  /* 0x0000002534a27c23 */ /* 0x000fe2000801080a */
[----:B------:R-:W-:Y:S01]  /*c7a0*/  IMAD.MOV.U32 R13, RZ, RZ, 0x40000040 ;  /* 0x40000040ff0d7424 */ /* 0x000fe200078e00ff */
[----:B------:R-:W-:-:S05]  /*c7b0*/  R2UR UR23, R15 ;  /* 0x000000000f1772ca */ /* 0x000fca00000e0000 */
[----:B------:R-:W5:Y:S01]  /*c7c0*/  MUFU.EX2 R159, R159 ;  /* 0x0000009f009f7308 */ /* 0x000f620000000800 */
[----:B--2---:R-:W-:Y:S01]  /*c7d0*/  FADD.FTZ R20, R31, R20 ;  /* 0x000000141f147221 */ /* 0x004fe20000010000 */
[----:B------:R-:W-:Y:S01]  /*c7e0*/  FFMA.FTZ R38, R51, UR37, -R171 ;  /* 0x0000002533267c23 */ /* 0x000fe200080108ab */
[----:B---3--:R-:W-:-:S05]  /*c7f0*/  FADD.FTZ R15, R25, R14 ;  /* 0x0000000e190f7221 */ /* 0x008fca0000010000 */
[----:B------:R-:W2:Y:S01]  /*c800*/  MUFU.EX2 R160, R160 ;  /* 0x000000a000a07308 */ /* 0x000ea20000000800 */
[----:B------:R-:W-:Y:S01]  /*c810*/  FFMA.FTZ R32, R53, UR37, -R10 ;  /* 0x0000002535207c23 */ /* 0x000fe2000801080a */
[----:B------:R-:W-:Y:S01]  /*c820*/  R2UR UR27, R13 ;  /* 0x000000000d1b72ca */ /* 0x000fe200000e0000 */
[----:B------:R-:W-:-:S05]  /*c830*/  FADD.FTZ R13, R157, R20 ;  /* 0x000000149d0d7221 */ /* 0x000fca0000010000 */
[----:B------:R-:W3:Y:S01]  /*c840*/  MUFU.EX2 R35, R35 ;  /* 0x0000002300237308 */ /* 0x000ee20000000800 */
[----:B------:R-:W-:Y:S01]  /*c850*/  FFMA.FTZ R163, R54, UR37, -R171 ;  /* 0x0000002536a37c23 */ /* 0x000fe200080108ab */
[----:B0-----:R-:W-:-:S06]  /*c860*/  FADD.FTZ R15, R158, R15 ;  /* 0x0000000f9e0f7221 */ /* 0x001fcc0000010000 */
[----:B------:R-:W0:Y:S01]  /*c870*/  MUFU.EX2 R29, R29 ;  /* 0x0000001d001d7308 */ /* 0x000e220000000800 */
[----:B------:R-:W-:Y:S01]  /*c880*/  FFMA.FTZ R164, R56, UR37, -R10 ;  /* 0x0000002538a47c23 */ /* 0x000fe2000801080a */
[C---:B------:R-:W-:Y:S01]  /*c890*/  R2UR UR6, R12.reuse ;  /* 0x000000000c0672ca */ /* 0x040fe200000e0000 */
[----:B------:R-:W-:Y:S01]  /*c8a0*/  VIADD R12, R12, 0x280 ;  /* 0x000002800c0c7836 */ /* 0x000fe20000000000 */
[----:B------:R-:W-:-:S04]  /*c8b0*/  F2FP.BF16.F32.PACK_AB R202, R6, R202 ;  /* 0x000000ca06ca723e */ /* 0x000fc800000010ff */
[----:B------:R-:W0:Y:S01]  /*c8c0*/  MUFU.EX2 R161, R161 ;  /* 0x000000a100a17308 */ /* 0x000e220000000800 */
[----:B----4-:R-:W-:Y:S01]  /*c8d0*/  FADD.FTZ R6, R34, R13 ;  /* 0x0000000d22067221 */ /* 0x010fe20000010000 */
[----:B------:R-:W-:Y:S01]  /*c8e0*/  FFMA.FTZ R39, R55, UR37, -R171 ;  /* 0x0000002537277c23 */ /* 0x000fe200080108ab */
[----:B-1----:R-:W-:-:S05]  /*c8f0*/  FADD.FTZ R15, R28, R15 ;  /* 0x0000000f1c0f7221 */ /* 0x002fca0000010000 */
[----:B------:R-:W1:Y:S01]  /*c900*/  MUFU.EX2 R162, R162 ;  /* 0x000000a200a27308 */ /* 0x000e620000000800 */
[----:B------:R-:W-:Y:S01]  /*c910*/  FFMA.FTZ R33, R57, UR37, -R10 ;  /* 0x0000002539217c23 */ /* 0x000fe2000801080a */
[----:B------:R-:W-:Y:S01]  /*c920*/  R2UR UR26, R12 ;  /* 0x000000000c1a72ca */ /* 0x000fe200000e0000 */
[----:B-----5:R-:W-:-:S05]  /*c930*/  FADD.FTZ R6, R159, R6 ;  /* 0x000000069f067221 */ /* 0x020fca0000010000 */
[----:B------:R-:W4:Y:S01]  /*c940*/  MUFU.EX2 R38, R38 ;  /* 0x0000002600267308 */ /* 0x000f220000000800 */
[----:B------:R-:W-:Y:S01]  /*c950*/  FFMA.FTZ R165, R58, UR37, -R171 ;  /* 0x000000253aa57c23 */ /* 0x000fe200080108ab */
[----:B--2---:R-:W-:-:S06]  /*c960*/  FADD.FTZ R12, R160, R15 ;  /* 0x0000000fa00c7221 */ /* 0x004fcc0000010000 */
[----:B------:R-:W2:Y:S01]  /*c970*/  MUFU.EX2 R32, R32 ;  /* 0x0000002000207308 */ /* 0x000ea20000000800 */
[----:B------:R-:W-:Y:S01]  /*c980*/  FFMA.FTZ R166, R60, UR37, -R10 ;  /* 0x000000253ca67c23 */ /* 0x000fe2000801080a */
[----:B------:R-:W-:Y:S01]  /*c990*/  F2FP.BF16.F32.PACK_AB R152, R11, R152 ;  /* 0x000000980b98723e */ /* 0x000fe200000010ff */
[----:B---3--:R-:W-:-:S05]  /*c9a0*/  FADD.FTZ R6, R35, R6 ;  /* 0x0000000623067221 */ /* 0x008fca0000010000 */
[----:B------:R-:W3:Y:S01]  /*c9b0*/  MUFU.EX2 R163, R163 ;  /* 0x000000a300a37308 */ /* 0x000ee20000000800 */
[----:B------:R-:W-:Y:S01]  /*c9c0*/  FFMA.FTZ R59, R59, UR37, -R171 ;  /* 0x000000253b3b7c23 */ /* 0x000fe200080108ab */
[----:B0-----:R-:W-:-:S06]  /*c9d0*/  FADD.FTZ R11, R29, R12 ;  /* 0x0000000c1d0b7221 */ /* 0x001fcc0000010000 */
[----:B------:R-:W0:Y:S01]  /*c9e0*/  MUFU.EX2 R164, R164 ;  /* 0x000000a400a47308 */ /* 0x000e220000000800 */
[----:B------:R-:W-:Y:S01]  /*c9f0*/  FFMA.FTZ R36, R61, UR37, -R10 ;  /* 0x000000253d247c23 */ /* 0x000fe2000801080a */
[----:B------:R-:W-:Y:S01]  /*ca00*/  F2FP.BF16.F32.PACK_AB R200, R3, R200 ;  /* 0x000000c803c8723e */ /* 0x000fe200000010ff */
[----:B------:R-:W-:-:S05]  /*ca10*/  FADD.FTZ R3, R161, R6 ;  /* 0x00000006a1037221 */ /* 0x000fca0000010000 */
[----:B------:R-:W5:Y:S01]  /*ca20*/  MUFU.EX2 R39, R39 ;  /* 0x0000002700277308 */ /* 0x000f620000000800 */
[----:B------:R-:W-:Y:S01]  /*ca30*/  FFMA.FTZ R62, R62, UR37, -R171 ;  /* 0x000000253e3e7c23 */ /* 0x000fe200080108ab */
[----:B-1----:R-:W-:-:S06]  /*ca40*/  FADD.FTZ R11, R162, R11 ;  /* 0x0000000ba20b7221 */ /* 0x002fcc0000010000 */
[----:B------:R-:W1:Y:S01]  /*ca50*/  MUFU.EX2 R33, R33 ;  /* 0x0000002100217308 */ /* 0x000e620000000800 */
[----:B------:R-:W-:Y:S01]  /*ca60*/  FFMA.FTZ R168, R64, UR37, -R10 ;  /* 0x0000002540a87c23 */ /* 0x000fe2000801080a */
[----:B----4-:R-:W-:-:S06]  /*ca70*/  FADD.FTZ R6, R38, R3 ;  /* 0x0000000326067221 */ /* 0x010fcc0000010000 */
[----:B------:R-:W4:Y:S01]  /*ca80*/  MUFU.EX2 R165, R165 ;  /* 0x000000a500a57308 */ /* 0x000f220000000800 */
[----:B------:R-:W-:Y:S01]  /*ca90*/  FFMA.FTZ R63, R63, UR37, -R171 ;  /* 0x000000253f3f7c23 */ /* 0x000fe200080108ab */
[----:B--2---:R-:W-:-:S06]  /*caa0*/  FADD.FTZ R11, R32, R11 ;  /* 0x0000000b200b7221 */ /* 0x004fcc0000010000 */
[----:B------:R-:W2:Y:S01]  /*cab0*/  MUFU.EX2 R166, R166 ;  /* 0x000000a600a67308 */ /* 0x000ea20000000800 */
[----:B------:R-:W-:Y:S01]  /*cac0*/  FFMA.FTZ R37, R65, UR37, -R10 ;  /* 0x0000002541257c23 */ /* 0x000fe2000801080a */
[----:B---3--:R-:W-:-:S06]  /*cad0*/  FADD.FTZ R6, R163, R6 ;  /* 0x00000006a3067221 */ /* 0x008fcc0000010000 */
[----:B------:R-:W3:Y:S01]  /*cae0*/  MUFU.EX2 R59, R59 ;  /* 0x0000003b003b7308 */ /* 0x000ee20000000800 */
[----:B------:R-:W-:Y:S01]  /*caf0*/  FFMA.FTZ R66, R66, UR37, -R171 ;  /* 0x0000002542427c23 */ /* 0x000fe200080108ab */
[----:B0-----:R-:W-:-:S06]  /*cb00*/  FADD.FTZ R12, R164, R11 ;  /* 0x0000000ba40c7221 */ /* 0x001fcc0000010000 */
[----:B------:R-:W0:Y:S01]  /*cb10*/  MUFU.EX2 R36, R36 ;  /* 0x0000002400247308 */ /* 0x000e220000000800 */
[----:B------:R-:W-:Y:S01]  /*cb20*/  FFMA.FTZ R170, R68, UR37, -R10 ;  /* 0x0000002544aa7c23 */ /* 0x000fe2000801080a */
[----:B-----5:R-:W-:-:S06]  /*cb30*/  FADD.FTZ R6, R39, R6 ;  /* 0x0000000627067221 */ /* 0x020fcc0000010000 */
[----:B------:R-:W5:Y:S01]  /*cb40*/  MUFU.EX2 R62, R62 ;  /* 0x0000003e003e7308 */ /* 0x000f620000000800 */
[----:B------:R-:W-:Y:S01]  /*cb50*/  FFMA.FTZ R67, R67, UR37, -R171 ;  /* 0x0000002543437c23 */ /* 0x000fe200080108ab */
[----:B-1----:R-:W-:-:S06]  /*cb60*/  FADD.FTZ R3, R33, R12 ;  /* 0x0000000c21037221 */ /* 0x002fcc0000010000 */
[----:B------:R-:W1:Y:S01]  /*cb70*/  MUFU.EX2 R168, R168 ;  /* 0x000000a800a87308 */ /* 0x000e620000000800 */
[----:B------:R-:W-:Y:S01]  /*cb80*/  FFMA.FTZ R69, R69, UR37, -R10 ;  /* 0x0000002545457c23 */ /* 0x000fe2000801080a */
[----:B----4-:R-:W-:-:S06]  /*cb90*/  FADD.FTZ R6, R165, R6 ;  /* 0x00000006a5067221 */ /* 0x010fcc0000010000 */
[----:B------:R-:W4:Y:S01]  /*cba0*/  MUFU.EX2 R63, R63 ;  /* 0x0000003f003f7308 */ /* 0x000f220000000800 */
[----:B--2---:R-:W-:-:S07]  /*cbb0*/  FADD.FTZ R11, R166, R3 ;  /* 0x00000003a60b7221 */ /* 0x004fce0000010000 */
[----:B------:R-:W2:Y:S01]  /*cbc0*/  MUFU.EX2 R37, R37 ;  /* 0x0000002500257308 */ /* 0x000ea20000000800 */
[----:B---3--:R-:W-:Y:S01]  /*cbd0*/  FADD.FTZ R3, R59, R6 ;  /* 0x000000063b037221 */ /* 0x008fe20000010000 */
[----:B0-----:R-:W-:-:S06]  /*cbe0*/  FADD.FTZ R11, R36, R11 ;  /* 0x0000000b240b7221 */ /* 0x001fcc0000010000 */
[----:B------:R-:W0:Y:S08]  /*cbf0*/  MUFU.EX2 R66, R66 ;  /* 0x0000004200427308 */ /* 0x000e300000000800 */
[----:B------:R-:W3:Y:S01]  /*cc00*/  MUFU.EX2 R170, R170 ;  /* 0x000000aa00aa7308 */ /* 0x000ee20000000800 */
[----:B-----5:R-:W-:Y:S01]  /*cc10*/  FADD.FTZ R6, R62, R3 ;  /* 0x000000033e067221 */ /* 0x020fe20000010000 */
[----:B-1----:R-:W-:-:S06]  /*cc20*/  FADD.FTZ R12, R168, R11 ;  /* 0x0000000ba80c7221 */ /* 0x002fcc0000010000 */
[----:B------:R-:W1:Y:S08]  /*cc30*/  MUFU.EX2 R67, R67 ;  /* 0x0000004300437308 */ /* 0x000e700000000800 */
[----:B------:R-:W5:Y:S01]  /*cc40*/  MUFU.EX2 R69, R69 ;  /* 0x0000004500457308 */ /* 0x000f620000000800 */
[----:B----4-:R-:W-:Y:S01]  /*cc50*/  FADD.FTZ R3, R63, R6 ;  /* 0x000000063f037221 */ /* 0x010fe20000010000 */
[----:B--2---:R-:W-:Y:S01]  /*cc60*/  FADD.FTZ R11, R37, R12 ;  /* 0x0000000c250b7221 */ /* 0x004fe20000010000 */
[----:B------:R-:W-:-:S02]  /*cc70*/  F2FP.BF16.F32.PACK_AB R201, R26, R201 ;  /* 0x000000c91ac9723e */ /* 0x000fc400000010ff */
[----:B0-----:R-:W-:Y:S01]  /*cc80*/  FADD.FTZ R6, R66, R3 ;  /* 0x0000000342067221 */ /* 0x001fe20000010000 */
[----:B---3--:R-:W-:Y:S01]  /*cc90*/  FADD.FTZ R12, R170, R11 ;  /* 0x0000000baa0c7221 */ /* 0x008fe20000010000 */
[----:B------:R-:W-:Y:S01]  /*cca0*/  F2FP.BF16.F32.PACK_AB R203, R27, R203 ;  /* 0x000000cb1bcb723e */ /* 0x000fe200000010ff */
[--C-:B------:R-:W-:Y:S01]  /*ccb0*/  FFMA.FTZ R10, R70, UR37, -R171.reuse ;  /* 0x00000025460a7c23 */ /* 0x100fe200080108ab */
[----:B-1----:R-:W-:Y:S01]  /*ccc0*/  FADD.FTZ R3, R67, R6 ;  /* 0x0000000643037221 */ /* 0x002fe20000010000 */
[----:B------:R-:W-:Y:S01]  /*ccd0*/  FFMA.FTZ R171, R71, UR37, -R171 ;  /* 0x0000002547ab7c23 */ /* 0x000fe200080108ab */
[----:B------:R-:W-:Y:S02]  /*cce0*/  F2FP.BF16.F32.PACK_AB R153, R30, R153 ;  /* 0x000000991e99723e */ /* 0x000fe400000010ff */
[----:B------:R-:W-:Y:S02]  /*ccf0*/  F2FP.BF16.F32.PACK_AB R154, R24, R154 ;  /* 0x0000009a189a723e */ /* 0x000fe400000010ff */
[----:B------:R-:W-:-:S02]  /*cd00*/  F2FP.BF16.F32.PACK_AB R155, R31, R155 ;  /* 0x0000009b1f9b723e */ /* 0x000fc400000010ff */
[----:B------:R-:W-:Y:S01]  /*cd10*/  F2FP.BF16.F32.PACK_AB R156, R25, R156 ;  /* 0x0000009c199c723e */ /* 0x000fe200000010ff */
[----:B-----5:R-:W-:Y:S01]  /*cd20*/  FADD.FTZ R6, R69, R12 ;  /* 0x0000000c45067221 */ /* 0x020fe20000010000 */
        /* <DEDUP_REMOVED lines=14> */
[----:B------:R-:W-:-:S06]  /*ce10*/  WARPGROUP.ARRIVE ;  /* 0x00000000000079c5 */ /* 0x000fcc0000000000 */
[----:B------:R-:W-:Y:S03]  /*ce20*/  HGMMA.64x256x16.F32.BF16 R24, R200, gdesc[UR4].tnspB, RZ, !UPT, gsb0 ;  /* 0x43e00004c8187df0 */ /* 0x000fe6000c0018ff */
[----:B------:R-:W-:Y:S02]  /*ce30*/  WARPGROUP.DEPBAR.LE gsb0, 0x0 ;  /* 0x00008000000079c5 */ /* 0x000fe40000010000 */
[----:B------:R-:W-:-:S15]  /*ce40*/  WARPGROUP.ARRIVE ;  /* 0x00000000000079c5 */ /* 0x000fde0000000000 */
[----:B------:R-:W-:-:S08]  /*ce50*/  NOP ;  /* 0x0000000000007918 */ /* 0x000fd00000000000 */
[----:B------:R-:W-:Y:S01]  /*ce60*/  HGMMA.64x256x16.F32.BF16 R24, R152, gdesc[UR8].tnspB, R24, gsb0 ;  /* 0x43e0000898187df0 */ /* 0x000fe20008001818 */
[----:B------:R-:W-:-:S05]  /*ce70*/  IMAD.MOV.U32 R21, RZ, RZ, 0x40000040 ;  /* 0x40000040ff157424 */ /* 0x000fca00078e00ff */
[----:B------:R-:W-:Y:S01]  /*ce80*/  R2UR UR19, R21 ;  /* 0x00000000151372ca */ /* 0x000fe200000e0000 */
[----:B------:R-:W-:Y:S02]  /*ce90*/  WARPGROUP.DEPBAR.LE gsb0, 0x0 ;  /* 0x00008000000079c5 */ /* 0x000fe40000010000 */
[----:B------:R-:W-:-:S15]  /*cea0*/  WARPGROUP.ARRIVE ;  /* 0x00000000000079c5 */ /* 0x000fde0000000000 */
[----:B------:R-:W-:-:S04]  /*ceb0*/  NOP ;  /* 0x0000000000007918 */ /* 0x000fc80000000000 */
[----:B------:R-:W-:Y:S03]  /*cec0*/  HGMMA.64x256x16.F32.BF16 R24, R156, gdesc[UR12].tnspB, R24, gsb0 ;  /* 0x43e0000c9c187df0 */ /* 0x000fe60008001818 */
[----:B------:R-:W-:Y:S02]  /*ced0*/  WARPGROUP.DEPBAR.LE gsb0, 0x0 ;  /* 0x00008000000079c5 */ /* 0x000fe40000010000 */
[----:B------:R-:W-:-:S15]  /*cee0*/  WARPGROUP.ARRIVE ;  /* 0x00000000000079c5 */ /* 0x000fde0000000000 */
[----:B------:R-:W-:-:S08]  /*cef0*/  NOP ;  /* 0x0000000000007918 */ /* 0x000fd00000000000 */
[----:B------:R-:W-:Y:S01]  /*cf00*/  HGMMA.64x256x16.F32.BF16 R24, R160, gdesc[UR16].tnspB, R24, gsb0 ;  /* 0x43e00010a0187df0 */ /* 0x000fe20008001818 */
[----:B------:R-:W0:Y:S08]  /*cf10*/  MUFU.EX2 R10, R10 ;  /* 0x0000000a000a7308 */ /* 0x000e300000000800 */
[----:B------:R-:W1:Y:S01]  /*cf20*/  MUFU.EX2 R171, R171 ;  /* 0x000000ab00ab7308 */ /* 0x000e620000000800 */
[----:B0-----:R-:W-:-:S04]  /*cf30*/  FADD.FTZ R3, R10, R3 ;  /* 0x000000030a037221 */ /* 0x001fc80000010000 */
[C---:B-1----:R-:W-:Y:S01]  /*cf40*/  FADD.FTZ R3, R171.reuse, R3 ;  /* 0x00000003ab037221 */ /* 0x042fe20000010000 */
[----:B------:R-:W-:Y:S01]  /*cf50*/  F2FP.BF16.F32.PACK_AB R171, R171, R10 ;  /* 0x0000000aabab723e */ /* 0x000fe200000010ff */
[----:B------:R-:W-:Y:S02]  /*cf60*/  WARPGROUP.DEPBAR.LE gsb0, 0x0 ;  /* 0x00008000000079c5 */ /* 0x000fe40000010000 */
[----:B------:R-:W-:-:S10]  /*cf70*/  WARPGROUP.ARRIVE ;  /* 0x00000000000079c5 */ /* 0x000fd40000000000 */
[----:B------:R-:W-:Y:S01]  /*cf80*/  HGMMA.64x256x16.F32.BF16 R24, R164, gdesc[UR20].tnspB, R24, gsb0 ;  /* 0x43e00014a4187df0 */ /* 0x000fe20008001818 */
[----:B------:R-:W-:-:S04]  /*cf90*/  LOP3.LUT R18, R18, 0xfffffff7, RZ, 0xc0, !PT ;  /* 0xfffffff712127812 */ /* 0x000fc800078ec0ff */
[----:B------:R-:W-:Y:S01]  /*cfa0*/  @P5 LOP3.LUT R18, R18, 0x8, RZ, 0xfc, !PT ;  /* 0x0000000812125812 */ /* 0x000fe200078efcff */
[----:B------:R-:W-:Y:S02]  /*cfb0*/  WARPGROUP.DEPBAR.LE gsb0, 0x0 ;  /* 0x00008000000079c5 */ /* 0x000fe40000010000 */
[----:B------:R-:W-:-:S15]  /*cfc0*/  WARPGROUP.ARRIVE ;  /* 0x00000000000079c5 */ /* 0x000fde0000000000 */
[----:B------:R-:W-:-:S05]  /*cfd0*/  NOP ;  /* 0x0000000000007918 */ /* 0x000fca0000000000 */
[----:B------:R-:W-:Y:S03]  /*cfe0*/  HGMMA.64x256x16.F32.BF16 R24, R168, gdesc[UR24].tnspB, R24, gsb0 ;  /* 0x43e00018a8187df0 */ /* 0x000fe60008001818 */
[----:B------:R-:W-:Y:S02]  /*cff0*/  WARPGROUP.DEPBAR.LE gsb0, 0x0 ;  /* 0x00008000000079c5 */ /* 0x000fe40000010000 */
[----:B------:R-:W-:Y:S05]  /*d000*/  @!P0 BRA `(.L_x_15205) ;  /* 0x0000000000048947 */ /* 0x000fea0003800000 */
[----:B------:R-:W-:Y:S01]  /*d010*/  BPT.TRAP 0x1 ;  /* 0x000000040000795c */ /* 0x000fe20000300000 */
.L_x_15205:
[----:B------:R-:W2:Y:S01]  /*d020*/  LDL R12, [R1+0x98] ;  /* 0x00009800010c7983 */ /* 0x000ea20000100800 */
[----:B------:R-:W-:Y:S01]  /*d030*/  VIADD R9, R9, 0x32460 ;  /* 0x0003246009097836 */ /* 0x000fe20000000000 */
[----:B------:R-:W-:Y:S01]  /*d040*/  ULDC UR39, c[0x0][0xa80] ;  /* 0x0002a00000277ab9 */ /* 0x000fe20000000800 */
[----:B------:R-:W-:Y:S01]  /*d050*/  IMAD.U32 R10, RZ, RZ, UR41 ;  /* 0x00000029ff0a7e24 */ /* 0x000fe2000f8e00ff */
[----:B------:R-:W-:Y:S01]  /*d060*/  ULDC UR40, c[0x0][0xa80] ;  /* 0x0002a00000287ab9 */ /* 0x000fe20000000800 */
[----:B------:R-:W-:-:S03]  /*d070*/  IMAD.MOV.U32 R11, RZ, RZ, R174 ;  /* 0x000000ffff0b7224 */ /* 0x000fc600078e00ae */
[----:B------:R-:W-:Y:S02]  /*d080*/  PRMT R9, R10, 0x654, R9 ;  /* 0x000006540a097816 */ /* 0x000fe40000000009 */
[----:B------:R-:W0:Y:S02]  /*d090*/  @P5 LDC R10, c[0x0][0x44c] ;  /* 0x00011300ff0a5b82 */ /* 0x000e240000000800 */
[----:B------:R1:W-:Y:S06]  /*d0a0*/  SYNCS.ARRIVE.TRANS64.RED.A1T0 RZ, [R9+URZ], RZ ;  /* 0x000000ff09ff79a7 */ /* 0x0003ec000810043f */
[----:B-1----:R-:W1:Y:S01]  /*d0b0*/  @P5 LDC R9, c[0x0][0x450] ;  /* 0x00011400ff095b82 */ /* 0x002e620000000800 */
[----:B0-----:R-:W-:-:S05]  /*d0c0*/  @P5 IMAD.HI.U32 R10, R174, R10, RZ ;  /* 0x0000000aae0a5227 */ /* 0x001fca00078e00ff */
[----:B-1----:R-:W-:-:S04]  /*d0d0*/  @P5 SHF.R.U32.HI R11, RZ, R9, R10 ;  /* 0x00000009ff0b5219 */ /* 0x002fc8000001160a */
[----:B------:R-:W-:-:S05]  /*d0e0*/  IADD3 R9, R11, R173, -R219 ;  /* 0x000000ad0b097210 */ /* 0x000fca0007ffe8db */
[----:B------:R-:W-:-:S05]  /*d0f0*/  IMAD.HI R9, R9, 0x2aaaaaab, RZ ;  /* 0x2aaaaaab09097827 */ /* 0x000fca00078e02ff */
[----:B------:R-:W-:-:S04]  /*d100*/  SHF.R.U32.HI R10, RZ, 0x1f, R9 ;  /* 0x0000001fff0a7819 */ /* 0x000fc80000011609 */
[----:B------:R-:W-:Y:S01]  /*d110*/  LEA.HI.SX32 R10, R9, R10, 0x1c ;  /* 0x0000000a090a7211 */ /* 0x000fe200078fe2ff */
[----:B------:R-:W-:-:S03]  /*d120*/  VIADD R9, R172, 0xfffffffe ;  /* 0xfffffffeac097836 */ /* 0x000fc60000000000 */
[----:B--2---:R-:W-:-:S04]  /*d130*/  VIMNMX R200, R12, R10, !PT ;  /* 0x0000000a0cc87248 */ /* 0x004fc80007fe0100 */
[----:B------:R-:W-:-:S13]  /*d140*/  ISETP.GE.AND P1, PT, R9, R200, PT ;  /* 0x000000c80900720c */ /* 0x000fda0003f26270 */
[----:B------:R-:W-:Y:S05]  /*d150*/  @!P1 BRA `(.L_x_15206) ;  /* 0x00000030003c9947 */ /* 0x000fea0003800000 */
[----:B------:R-:W-:Y:S02]  /*d160*/  IMAD.MOV.U32 R11, RZ, RZ, R8 ;  /* 0x000000ffff0b7224 */ /* 0x000fe400078e0008 */
[----:B------:R-:W-:-:S07]  /*d170*/  IMAD.MOV.U32 R12, RZ, RZ, R0 ;  /* 0x000000ffff0c7224 */ /* 0x000fce00078e0000 */
.L_x_15217:
[----:B------:R-:W-:Y:S01]  /*d180*/  VIADD R19, R19, 0x1 ;  /* 0x0000000113137836 */ /* 0x000fe20000000000 */
[----:B------:R-:W-:Y:S05]  /*d190*/  YIELD ;  /* 0x0000000000007946 */ /* 0x000fea0003800000 */
[----:B------:R-:W-:-:S04]  /*d1a0*/  ISETP.NE.AND P1, PT, R19, 0x2, PT ;  /* 0x000000021300780c */ /* 0x000fc80003f25270 */
[----:B------:R-:W-:Y:S02]  /*d1b0*/  SEL R0, RZ, 0x1, P1 ;  /* 0x00000001ff007807 */ /* 0x000fe40000800000 */
[----:B------:R-:W-:Y:S02]  /*d1c0*/  SEL R19, R19, RZ, P1 ;  /* 0x000000ff13137207 */ /* 0x000fe40000800000 */
[----:B------:R-:W-:Y:S01]  /*d1d0*/  LOP3.LUT R208, R208, R0, RZ, 0x3c, !PT ;  /* 0x00000000d0d07212 */ /* 0x000fe200078e3cff */
[----:B0-----:R-:W-:Y:S06]  /*d1e0*/  @!P0 BRA `(.L_x_15207) ;  /* 0x0000000000048947 */ /* 0x001fec0003800000 */
[----:B------:R-:W-:Y:S01]  /*d1f0*/  BPT.TRAP 0x1 ;  /* 0x000000040000795c */ /* 0x000fe20000300000 */
.L_x_15207:
[----:B------:R-:W-:Y:S01]  /*d200*/  IMAD R10, R19, 0x8, R23 ;  /* 0x00000008130a7824 */ /* 0x000fe200078e0217 */
[----:B------:R-:W-:-:S04]  /*d210*/  SHF.L.U32 R0, R208, 0x1f, RZ ;  /* 0x0000001fd0007819 */ /* 0x000fc800000006ff */
[----:B------:R0:W1:Y:S01]  /*d220*/  SYNCS.PHASECHK.TRANS64.TRYWAIT P1, [R10+URZ+0x32430], R0 ;  /* 0x032430000a0075a7 */ /* 0x000062000802017f */
[----:B------:R-:W-:Y:S05]  /*d230*/  @!P0 BRA `(.L_x_15208) ;  /* 0x0000000000048947 */ /* 0x000fea0003800000 */
[----:B------:R-:W-:Y:S01]  /*d240*/  BPT.TRAP 0x1 ;  /* 0x000000040000795c */ /* 0x000fe20000300000 */
.L_x_15208:
[----:B------:R-:W2:Y:S01]  /*d250*/  LDL R7, [R1+0x2c] ;  /* 0x00002c0001077983 */ /* 0x000ea20000100800 */
[----:B------:R-:W-:Y:S02]  /*d260*/  IMAD.MOV.U32 R153, RZ, RZ, 0x40000040 ;  /* 0x40000040ff997424 */ /* 0x000fe400078e00ff */
[----:B--2---:R-:W-:Y:S01]  /*d270*/  IMAD R152, R19, 0x300, R7 ;  /* 0x0000030013987824 */ /* 0x004fe200078e0207 */
[----:B-1----:R-:W-:Y:S06]  /*d280*/  @P1 BRA `(.L_x_15209) ;  /* 0x0000000000081947 */ /* 0x002fec0003800000 */
[----:B------:R-:W1:Y:S02]  /*d290*/  SYNCS.PHASECHK.TRANS64.TRYWAIT P1, [R10+URZ+0x32430], R0 ;  /* 0x032430000a0075a7 */ /* 0x000e64000802017f */
[----:B-1----:R-:W-:Y:S05]  /*d2a0*/  @!P1 BRA `(.L_x_15210) ;  /* 0x0000014c00cc9947 */ /* 0x002fea0003800000 */
.L_x_15209:
[----:B------:R-:W-:Y:S01]  /*d2b0*/  VIADD R14, R152, 0x4 ;  /* 0x00000004980e7836 */ /* 0x000fe20000000000 */
[----:B------:R-:W2:Y:S01]  /*d2c0*/  LDL.64 R202, [R1+0x60] ;  /* 0x0000600001ca7983 */ /* 0x000ea20000100a00 */
[----:B------:R-:W-:Y:S01]  /*d2d0*/  IMAD.MOV.U32 R15, RZ, RZ, 0x40000040 ;  /* 0x40000040ff0f7424 */ /* 0x000fe200078e00ff */
[----:B------:R-:W-:Y:S05]  /*d2e0*/  WARPSYNC.ALL ;  /* 0x0000000000007948 */ /* 0x000fea0003800000 */
[----:B------:R-:W-:Y:S01]  /*d2f0*/  R2UR UR14, R14 ;  /* 0x000000000e0e72ca */ /* 0x000fe200000e0000 */
[C---:B------:R-:W-:Y:S01]  /*d300*/  VIADD R20, R152.reuse, 0x2 ;  /* 0x0000000298147836 */ /* 0x040fe20000000000 */
[----:B------:R-:W-:Y:S01]  /*d310*/  R2UR UR15, R15 ;  /* 0x000000000f0f72ca */ /* 0x000fe200000e0000 */
[----:B------:R-:W-:Y:S01]  /*d320*/  IMAD.MOV.U32 R21, RZ, RZ, 0x40000040 ;  /* 0x40000040ff157424 */ /* 0x000fe200078e00ff */
[----:B------:R-:W3:Y:S01]  /*d330*/  LDL.64 R14, [R1+0x70] ;  /* 0x00007000010e7983 */ /* 0x000ee20000100a00 */
[C---:B------:R-:W-:Y:S01]  /*d340*/  R2UR UR6, R152.reuse ;  /* 0x00000000980672ca */ /* 0x040fe200000e0000 */
[----:B------:R-:W-:Y:S01]  /*d350*/  VIADD R152, R152, 0x6 ;  /* 0x0000000698987836 */ /* 0x000fe20000000000 */
[----:B------:R-:W-:-:S02]  /*d360*/  R2UR UR10, R20 ;  /* 0x00000000140a72ca */ /* 0x000fc400000e0000 */
[----:B------:R-:W-:Y:S02]  /*d370*/  R2UR UR11, R21 ;  /* 0x00000000150b72ca */ /* 0x000fe400000e0000 */
[----:B------:R-:W4:Y:S01]  /*d380*/  LDL.64 R20, [R1+0x68] ;  /* 0x0000680001147983 */ /* 0x000f220000100a00 */
[----:B------:R-:W-:Y:S01]  /*d390*/  R2UR UR7, R153 ;  /* 0x00000000990772ca */ /* 0x000fe200000e0000 */
[----:B------:R-:W-:Y:S01]  /*d3a0*/  IMAD.MOV.U32 R153, RZ, RZ, 0x40000040 ;  /* 0x40000040ff997424 */ /* 0x000fe200078e00ff */
[----:B------:R-:W-:Y:S02]  /*d3b0*/  R2UR UR4, R220 ;  /* 0x00000000dc0472ca */ /* 0x000fe400000e0000 */
[----:B------:R-:W-:Y:S02]  /*d3c0*/  R2UR UR5, R221 ;  /* 0x00000000dd0572ca */ /* 0x000fe400000e0000 */
[----:B------:R-:W-:Y:S02]  /*d3d0*/  R2UR UR18, R152 ;  /* 0x00000000981272ca */ /* 0x000fe400000e0000 */
[----:B------:R-:W-:-:S02]  /*d3e0*/  R2UR UR19, R153 ;  /* 0x00000000991372ca */ /* 0x000fc400000e0000 */
[----:B------:R-:W-:-:S07]  /*d3f0*/  WARPGROUP.ARRIVE ;  /* 0x00000000000079c5 */ /* 0x000fce0000000000 */
[----:B------:R-:W-:Y:S03]  /*d400*/  HGMMA.64x96x16.F32.BF16 R152, gdesc[UR4], RZ, !UPT, gsb0 ;  /* 0x01600000049879f0 */ /* 0x000fe6000c0018ff */
[----:B------:R-:W-:Y:S02]  /*d410*/  WARPGROUP.DEPBAR.LE gsb0, 0x0 ;  /* 0x00008000000079c5 */ /* 0x000fe40000010000 */
[----:B------:R-:W-:Y:S01]  /*d420*/  WARPGROUP.ARRIVE ;  /* 0x00000000000079c5 */ /* 0x000fe20000000000 */
[----:B---3--:R-:W-:Y:S02]  /*d430*/  R2UR UR8, R14 ;  /* 0x000000000e0872ca */ /* 0x008fe400000e0000 */
[----:B------:R-:W-:-:S13]  /*d440*/  R2UR UR9, R15 ;  /* 0x000000000f0972ca */ /* 0x000fda00000e0000 */
[----:B------:R-:W-:Y:S01]  /*d450*/  HGMMA.64x96x16.F32.BF16 R152, gdesc[UR8], R152, gsb0 ;  /* 0x01600000089879f0 */ /* 0x000fe20008001898 */
[----:B----4-:R-:W-:Y:S02]  /*d460*/  R2UR UR12, R20 ;  /* 0x00000000140c72ca */ /* 0x010fe400000e0000 */
        /* <DEDUP_REMOVED lines=12> */
.L_x_15211:
[----:B------:R2:W3:Y:S01]  /*d530*/  SYNCS.PHASECHK.TRANS64.TRYWAIT P1, [R10+URZ+0x32450], R0 ;  /* 0x032450000a0075a7 */ /* 0x0004e2000802017f */
[----:B------:R-:W-:Y:S05]  /*d540*/  @!P0 BRA `(.L_x_15212) ;  /* 0x0000000000048947 */ /* 0x000fea0003800000 */
[----:B------:R-:W-:Y:S01]  /*d550*/  BPT.TRAP 0x1 ;  /* 0x000000040000795c */ /* 0x000fe20000300000 */
.L_x_15212:
[----:B---3--:R-:W-:Y:S05]  /*d560*/  @P1 BRA `(.L_x_15213) ;  /* 0x0000000000081947 */ /* 0x008fea0003800000 */
[----:B------:R-:W3:Y:S02]  /*d570*/  SYNCS.PHASECHK.TRANS64.TRYWAIT P1, [R10+URZ+0x32450], R0 ;  /* 0x032450000a0075a7 */ /* 0x000ee4000802017f */
[----:B---3--:R-:W-:Y:S05]  /*d580*/  @!P1 BRA `(.L_x_15214) ;  /* 0x0000014c00289947 */ /* 0x008fea0003800000 */
.L_x_15213:
[----:B------:R-:W4:Y:S04]  /*d590*/  LDL.64 R202, [R1+0x48] ;  /* 0x0000480001ca7983 */ /* 0x000f280000100a00 */
[----:B------:R0:W-:Y:S04]  /*d5a0*/  STL.64 [R1+0x1e0], R10 ;  /* 0x0001e00a01007387 */ /* 0x0001e80000100a00 */
[----:B0123--:R-:W2:Y:S04]  /*d5b0*/  LDL.64 R10, [R1+0x58] ;  /* 0x00005800010a7983 */ /* 0x00fea80000100a00 */
[----:B------:R0:W-:Y:S04]  /*d5c0*/  STL [R1+0x1d8], R9 ;  /* 0x0001d80901007387 */ /* 0x0001e80000100800 */
[----:B0-----:R-:W3:Y:S01]  /*d5d0*/  LDL.64 R8, [R1+0x50] ;  /* 0x0000500001087983 */ /* 0x001ee20000100a00 */
[----:B------:R-:W-:Y:S01]  /*d5e0*/  IMAD.MOV.U32 R14, RZ, RZ, 0xc00 ;  /* 0x00000c00ff0e7424 */ /* 0x000fe200078e00ff */
[----:B------:R-:W-:Y:S05]  /*d5f0*/  WARPSYNC.ALL ;  /* 0x0000000000007948 */ /* 0x000fea0003800000 */
[----:B------:R-:W-:Y:S01]  /*d600*/  IMAD R14, R19, R14, UR45 ;  /* 0x0000002d130e7e24 */ /* 0x000fe2000f8e020e */
[----:B------:R-:W-:Y:S01]  /*d610*/  R2UR UR4, R4 ;  /* 0x00000000040472ca */ /* 0x000fe200000e0000 */
[----:B------:R-:W-:Y:S01]  /*d620*/  IMAD.MOV.U32 R15, RZ, RZ, 0x40000040 ;  /* 0x40000040ff0f7424 */ /* 0x000fe200078e00ff */
[----:B------:R-:W-:Y:S01]  /*d630*/  R2UR UR5, R5 ;  /* 0x00000000050572ca */ /* 0x000fe200000e0000 */
[----:B------:R-:W-:Y:S01]  /*d640*/  WARPGROUP.ARRIVE ;  /* 0x00000000000079c5 */ /* 0x000fe20000000000 */
[C---:B------:R-:W-:Y:S01]  /*d650*/  R2UR UR6, R14.reuse ;  /* 0x000000000e0672ca */ /* 0x040fe200000e0000 */
[----:B------:R-:W-:Y:S01]  /*d660*/  VIADD R20, R14, 0x2 ;  /* 0x000000020e147836 */ /* 0x000fe20000000000 */
[----:B------:R-:W-:Y:S01]  /*d670*/  R2UR UR7, R15 ;  /* 0x000000000f0772ca */ /* 0x000fe200000e0000 */
[----:B------:R-:W-:Y:S01]  /*d680*/  IMAD.MOV.U32 R21, RZ, RZ, 0x40000040 ;  /* 0x40000040ff157424 */ /* 0x000fe200078e00ff */
[----:B------:R0:W-:Y:S11]  /*d690*/  STL.64 [R1+0x1d0], R2 ;  /* 0x0001d00201007387 */ /* 0x0001f60000100a00 */
[----:B------:R-:W-:Y:S01]  /*d6a0*/  HGMMA.64x96x16.F32.BF16 R152, gdesc[UR4], R152, gsb0 ;  /* 0x01600000049879f0 */ /* 0x000fe20008001898 */
[----:B------:R-:W-:Y:S01]  /*d6b0*/  R2UR UR6, R20 ;  /* 0x00000000140672ca */ /* 0x000fe200000e0000 */
[----:B0-----:R-:W4:Y:S01]  /*d6c0*/  LDL.64 R2, [R1+0x30] ;  /* 0x0000300001027983 */ /* 0x001f220000100a00 */
[----:B------:R-:W-:Y:S01]  /*d6d0*/  R2UR UR7, R21 ;  /* 0x00000000150772ca */ /* 0x000fe200000e0000 */
[----:B------:R-:W-:-:S02]  /*d6e0*/  VIADD R20, R14, 0x4 ;  /* 0x000000040e147836 */ /* 0x000fc40000000000 */
[----:B------:R-:W-:Y:S01]  /*d6f0*/  IMAD.MOV.U32 R21, RZ, RZ, 0x40000040 ;  /* 0x40000040ff157424 */ /* 0x000fe200078e00ff */
[----:B------:R-:W-:Y:S02]  /*d700*/  WARPGROUP.DEPBAR.LE gsb0, 0x0 ;  /* 0x00008000000079c5 */ /* 0x000fe40000010000 */
[----:B------:R-:W-:Y:S01]  /*d710*/  WARPGROUP.ARRIVE ;  /* 0x00000000000079c5 */ /* 0x000fe20000000000 */
[----:B--2---:R-:W-:Y:S02]  /*d720*/  R2UR UR4, R10 ;  /* 0x000000000a0472ca */ /* 0x004fe400000e0000 */
[----:B------:R-:W-:Y:S02]  /*d730*/  R2UR UR5, R11 ;  /* 0x000000000b0572ca */ /* 0x000fe400000e0000 */
[----:B------:R-:W2:Y:S11]  /*d740*/  LDL.64 R10, [R1+0x40] ;  /* 0x00004000010a7983 */ /* 0x000eb60000100a00 */
[----:B------:R-:W-:Y:S01]  /*d750*/  HGMMA.64x96x16.F32.BF16 R152, gdesc[UR4], R152, gsb0 ;  /* 0x01600000049879f0 */ /* 0x000fe20008001898 */
[----:B---3--:R-:W-:-:S02]  /*d760*/  R2UR UR4, R8 ;  /* 0x00000000080472ca */ /* 0x008fc400000e0000 */
[----:B------:R-:W-:Y:S02]  /*d770*/  R2UR UR5, R9 ;  /* 0x00000000090572ca */ /* 0x000fe400000e0000 */
[----:B------:R-:W3:Y:S01]  /*d780*/  LDL.64 R8, [R1+0x38] ;  /* 0x0000380001087983 */ /* 0x000ee20000100a00 */
[----:B------:R-:W-:Y:S02]  /*d790*/  R2UR UR6, R20 ;  /* 0x00000000140672ca */ /* 0x000fe400000e0000 */
[----:B------:R-:W-:Y:S01]  /*d7a0*/  R2UR UR7, R21 ;  /* 0x00000000150772ca */ /* 0x000fe200000e0000 */
[----:B------:R-:W-:Y:S02]  /*d7b0*/  VIADD R20, R14, 0x6 ;  /* 0x000000060e147836 */ /* 0x000fe40000000000 */
[----:B------:R-:W-:Y:S01]  /*d7c0*/  IMAD.MOV.U32 R21, RZ, RZ, 0x40000040 ;  /* 0x40000040ff157424 */ /* 0x000fe200078e00ff */
[----:B------:R-:W-:Y:S02]  /*d7d0*/  WARPGROUP.DEPBAR.LE gsb0, 0x0 ;  /* 0x00008000000079c5 */ /* 0x000fe40000010000 */
[----:B------:R-:W-:-:S07]  /*d7e0*/  WARPGROUP.ARRIVE ;  /* 0x00000000000079c5 */ /* 0x000fce0000000000 */
[----:B------:R-:W-:Y:S01]  /*d7f0*/  HGMMA.64x96x16.F32.BF16 R152, gdesc[UR4], R152, gsb0 ;  /* 0x01600000049879f0 */ /* 0x000fe20008001898 */
[----:B------:R-:W-:Y:S02]  /*d800*/  R2UR UR6, R20 ;  /* 0x00000000140672ca */ /* 0x000fe400000e0000 */
[----:B------:R-:W-:Y:S02]  /*d810*/  R2UR UR7, R21 ;  /* 0x00000000150772ca */ /* 0x000fe400000e0000 */
[----:B----4-:R-:W-:Y:S02]  /*d820*/  R2UR UR4, R202 ;  /* 0x00000000ca0472ca */ /* 0x010fe400000e0000 */
[----:B------:R-:W-:Y:S01]  /*d830*/  R2UR UR5, R203 ;  /* 0x00000000cb0572ca */ /* 0x000fe200000e0000 */
[----:B------:R-:W-:Y:S01]  /*d840*/  VIADD R20, R14, 0x300 ;  /* 0x000003000e147836 */ /* 0x000fe20000000000 */
[----:B------:R-:W4:Y:S01]  /*d850*/  LDL.64 R202, [R1+0x20] ;  /* 0x0000200001ca7983 */ /* 0x000f220000100a00 */
[----:B------:R-:W-:Y:S01]  /*d860*/  IMAD.MOV.U32 R21, RZ, RZ, 0x40000040 ;  /* 0x40000040ff157424 */ /* 0x000fe200078e00ff */
[----:B------:R-:W-:-:S02]  /*d870*/  WARPGROUP.DEPBAR.LE gsb0, 0x0 ;  /* 0x00008000000079c5 */ /* 0x000fc40000010000 */
[----:B------:R-:W-:-:S07]  /*d880*/  WARPGROUP.ARRIVE ;  /* 0x00000000000079c5 */ /* 0x000fce0000000000 */
[----:B------:R-:W-:Y:S01]  /*d890*/  HGMMA.64x96x16.F32.BF16 R152, gdesc[UR4], R152, gsb0 ;  /* 0x01600000049879f0 */ /* 0x000fe20008001898 */
[----:B------:R-:W-:Y:S02]  /*d8a0*/  R2UR UR6, R20 ;  /* 0x00000000140672ca */ /* 0x000fe400000e0000 */
[----:B------:R-:W-:Y:S02]  /*d8b0*/  R2UR UR7, R21 ;  /* 0x00000000150772ca */ /* 0x000fe400000e0000 */
[----:B--2---:R-:W-:Y:S02]  /*d8c0*/  R2UR UR4, R10 ;  /* 0x000000000a0472ca */ /* 0x004fe400000e0000 */
[----:B------:R-:W-:Y:S01]  /*d8d0*/  R2UR UR5, R11 ;  /* 0x000000000b0572ca */ /* 0x000fe200000e0000 */
[----:B------:R-:W-:Y:S02]  /*d8e0*/  WARPGROUP.DEPBAR.LE gsb0, 0x0 ;  /* 0x00008000000079c5 */ /* 0x000fe40000010000 */
[----:B------:R-:W-:Y:S01]  /*d8f0*/  WARPGROUP.ARRIVE ;  /* 0x00000000000079c5 */ /* 0x000fe20000000000 */
[----:B------:R-:W-:Y:S01]  /*d900*/  VIADD R20, R14, 0x302 ;  /* 0x000003020e147836 */ /* 0x000fe20000000000 */
[----:B------:R-:W2:Y:S08]  /*d910*/  LDL.64 R10, [R1+0x18] ;  /* 0x00001800010a7983 */ /* 0x000eb00000100a00 */
[----:B------:R-:W-:Y:S01]  /*d920*/  HGMMA.64x96x16.F32.BF16 R152, gdesc[UR4], R152, gsb0 ;  /* 0x01600000049879f0 */ /* 0x000fe20008001898 */
[----:B------:R-:W-:Y:S01]  /*d930*/  IMAD.MOV.U32 R21, RZ, RZ, 0x40000040 ;  /* 0x40000040ff157424 */ /* 0x000fe200078e00ff */
[----:B------:R-:W-:-:S02]  /*d940*/  R2UR UR6, R20 ;  /* 0x00000000140672ca */ /* 0x000fc400000e0000 */
[----:B---3--:R-:W-:Y:S02]  /*d950*/  R2UR UR4, R8 ;  /* 0x00000000080472ca */ /* 0x008fe400000e0000 */
[----:B------:R-:W-:Y:S02]  /*d960*/  R2UR UR7, R21 ;  /* 0x00000000150772ca */ /* 0x000fe400000e0000 */
[----:B------:R-:W-:Y:S01]  /*d970*/  R2UR UR5, R9 ;  /* 0x00000000090572ca */ /* 0x000fe200000e0000 */
[----:B------:R-:W-:Y:S01]  /*d980*/  VIADD R20, R14, 0x304 ;  /* 0x000003040e147836 */ /* 0x000fe20000000000 */
[----:B------:R-:W3:Y:S01]  /*d990*/  LDL.64 R8, [R1+0x10] ;  /* 0x0000100001087983 */ /* 0x000ee20000100a00 */
[----:B------:R-:W-:Y:S01]  /*d9a0*/  IMAD.MOV.U32 R21, RZ, RZ, 0x40000040 ;  /* 0x40000040ff157424 */ /* 0x000fe200078e00ff */
[----:B------:R-:W-:Y:S02]  /*d9b0*/  WARPGROUP.DEPBAR.LE gsb0, 0x0 ;  /* 0x00008000000079c5 */ /* 0x000fe40000010000 */
[----:B------:R-:W-:-:S07]  /*d9c0*/  WARPGROUP.ARRIVE ;  /* 0x00000000000079c5 */ /* 0x000fce0000000000 */
[----:B------:R-:W-:Y:S01]  /*d9d0*/  HGMMA.64x96x16.F32.BF16 R152, gdesc[UR4], R152, gsb0 ;  /* 0x01600000049879f0 */ /* 0x000fe20008001898 */
[----:B------:R-:W-:Y:S02]  /*d9e0*/  R2UR UR6, R20 ;  /* 0x00000000140672ca */ /* 0x000fe400000e0000 */
[----:B------:R-:W-:Y:S02]  /*d9f0*/  R2UR UR7, R21 ;  /* 0x00000000150772ca */ /* 0x000fe400000e0000 */
[----:B------:R-:W-:Y:S02]  /*da00*/  R2UR UR4, R2 ;  /* 0x00000000020472ca */ /* 0x000fe400000e0000 */
[----:B------:R-:W-:Y:S01]  /*da10*/  R2UR UR5, R3 ;  /* 0x00000000030572ca */ /* 0x000fe200000e0000 */
[----:B------:R-:W-:Y:S01]  /*da20*/  VIADD R20, R14, 0x306 ;  /* 0x000003060e147836 */ /* 0x000fe20000000000 */
[----:B------:R-:W3:Y:S01]  /*da30*/  LDL.64 R2, [R1+0x8] ;  /* 0x0000080001027983 */ /* 0x000ee20000100a00 */
        /* <DEDUP_REMOVED lines=8> */
[----:B------:R-:W-:Y:S01]  /*dac0*/  VIADD R20, R14, 0x600 ;  /* 0x000006000e147836 */ /* 0x000fe20000000000 */
[----:B------:R-:W4:Y:S01]  /*dad0*/  LDL.64 R202, [R1] ;  /* 0x0000000001ca7983 */ /* 0x000f220000100a00 */
        /* <DEDUP_REMOVED lines=8> */
[----:B------:R-:W-:Y:S01]  /*db60*/  VIADD R20, R14, 0x602 ;  /* 0x000006020e147836 */ /* 0x000fe20000000000 */
[----:B------:R0:W5:Y:S01]  /*db70*/  LDL.LU.64 R10, [R1+0x1e0] ;  /* 0x0001e000010a7983 */ /* 0x0001620000300a00 */
[----:B------:R-:W-:Y:S01]  /*db80*/  IMAD.MOV.U32 R21, RZ, RZ, 0x40000040 ;  /* 0x40000040ff157424 */ /* 0x000fe200078e00ff */
[----:B------:R-:W-:-:S02]  /*db90*/  WARPGROUP.DEPBAR.LE gsb0, 0x0 ;  /* 0x00008000000079c5 */ /* 0x000fc40000010000 */
[----:B------:R-:W-:-:S07]  /*dba0*/  WARPGROUP.ARRIVE ;  /* 0x00000000000079c5 */ /* 0x000fce0000000000 */
[----:B------:R-:W-:Y:S01]  /*dbb0*/  HGMMA.64x96x16.F32.BF16 R152, gdesc[UR4], R152, gsb0 ;  /* 0x01600000049879f0 */ /* 0x000fe20008001898 */
[----:B------:R-:W-:Y:S02]  /*dbc0*/  R2UR UR6, R20 ;  /* 0x00000000140672ca */ /* 0x000fe400000e0000 */
[----:B------:R-:W-:Y:S02]  /*dbd0*/  R2UR UR7, R21 ;  /* 0x00000000150772ca */ /* 0x000fe400000e0000 */
[----:B---3--:R-:W-:Y:S02]  /*dbe0*/  R2UR UR4, R8 ;  /* 0x00000000080472ca */ /* 0x008fe400000e0000 */
[----:B------:R-:W-:Y:S01]  /*dbf0*/  R2UR UR5, R9 ;  /* 0x00000000090572ca */ /* 0x000fe200000e0000 */
[----:B------:R-:W-:Y:S01]  /*dc00*/  VIADD R20, R14, 0x604 ;  /* 0x000006040e147836 */ /* 0x000fe20000000000 */
[----:B------:R0:W5:Y:S01]  /*dc10*/  LDL.LU R9, [R1+0x1d8] ;  /* 0x0001d80001097983 */ /* 0x0001620000300800 */
[----:B------:R-:W-:Y:S01]  /*dc20*/  IMAD.MOV.U32 R21, RZ, RZ, 0x40000040 ;  /* 0x40000040ff157424 */ /* 0x000fe200078e00ff */
[----:B------:R-:W-:-:S02]  /*dc30*/  WARPGROUP.DEPBAR.LE gsb0, 0x0 ;  /* 0x00008000000079c5 */ /* 0x000fc40000010000 */
[----:B------:R-:W-:-:S07]  /*dc40*/  WARPGROUP.ARRIVE ;  /* 0x00000000000079c5 */ /* 0x000fce0000000000 */
[----:B------:R-:W-:Y:S01]  /*dc50*/  HGMMA.64x96x16.F32.BF16 R152, gdesc[UR4], R152, gsb0 ;  /* 0x01600000049879f0 */ /* 0x000fe20008001898 */
[----:B------:R-:W-:Y:S02]  /*dc60*/  R2UR UR6, R20 ;  /* 0x00000000140672ca */ /* 0x000fe400000e0000 */
[----:B------:R-:W-:Y:S02]  /*dc70*/  R2UR UR7, R21 ;  /* 0x00000000150772ca */ /* 0x000fe400000e0000 */
[----:B------:R-:W-:Y:S02]  /*dc80*/  R2UR UR4, R2 ;  /* 0x00000000020472ca */ /* 0x000fe400000e0000 */
        /* <DEDUP_REMOVED lines=48> */
[----:B------:R-:W-:Y:S02]  /*df90*/  WARPGROUP.DEPBAR.LE gsb0, 0x0 ;  /* 0x00008000000079c5 */ /* 0x000fe40000010000 */
[----:B------:R-:W-:-:S09]  /*dfa0*/  WARPGROUP.ARRIVE ;  /* 0x00000000000079c5 */ /* 0x000fd20000000000 */
[----:B------:R-:W-:Y:S01]  /*dfb0*/  HGMMA.64x96x16.F32.BF16 R152, gdesc[UR4], R152, gsb0 ;  /* 0x01600000049879f0 */ /* 0x000fe20008001898 */
[----:B-1----:R-:W-:-:S04]  /*dfc0*/  SHF.R.U32.HI R201, RZ, 0x7, R201 ;  /* 0x00000007ffc97819 */ /* 0x002fc800000116c9 */
[----:B------:R-:W-:Y:S01]  /*dfd0*/  IADD3 R7, -R201, 0xb, RZ ;  /* 0x0000000bc9077810 */ /* 0x000fe20007ffe1ff */
[----:B------:R-:W-:-:S04]  /*dfe0*/  WARPGROUP.DEPBAR.LE gsb0, 0x0 ;  /* 0x00008000000079c5 */ /* 0x000fc80000010000 */
[----:B------:R0:W-:Y:S06]  /*dff0*/  BAR.ARV R7, 0x100 ;  /* 0x000400070000751d */ /* 0x0001ec0000002000 */
[----:B------:R-:W-:Y:S05]  /*e000*/  @!P0 BRA `(.L_x_15215) ;  /* 0x0000000000048947 */ /* 0x000fea0003800000 */
[----:B------:R-:W-:Y:S01]  /*e010*/  BPT.TRAP 0x1 ;  /* 0x000000040000795c */ /* 0x000fe20000300000 */
.L_x_15215:
[----:B------:R-:W2:Y:S01]  /*e020*/  LDL R20, [R1+0x78] ;  /* 0x0000780001147983 */ /* 0x000ea20000100800 */
[----:B------:R-:W1:Y:S03]  /*e030*/  LDC R0, c[0x0][0x448] ;  /* 0x00011200ff007b82 */ /* 0x000e660000000800 */
[----:B------:R-:W2:Y:S04]  /*e040*/  LDL R8, [R1+0xa4] ;  /* 0x0000a40001087983 */ /* 0x000ea80000100800 */
[----:B------:R-:W3:Y:S04]  /*e050*/  LDL R15, [R1+0x94] ;  /* 0x00009400010f7983 */ /* 0x000ee80000100800 */
[----:B------:R-:W4:Y:S01]  /*e060*/  LDL R14, [R1+0x28] ;  /* 0x00002800010e7983 */ /* 0x000f220000100800 */
[----:B------:R-:W-:Y:S01]  /*e070*/  LOP3.LUT R18, R18, 0xffffdfff, RZ, 0xc0, !PT ;  /* 0xffffdfff12127812 */ /* 0x000fe200078ec0ff */
[----:B------:R-:W-:-:S03]  /*e080*/  UMOV UR37, UR40 ;  /* 0x0000002800257c82 */ /* 0x000fc60008000000 */
[----:B------:R-:W-:-:S04]  /*e090*/  @P0 LOP3.LUT R18, R18, 0x2000, RZ, 0xfc, !PT ;  /* 0x0000200012120812 */ /* 0x000fc800078efcff */
[----:B------:R-:W-:Y:S02]  /*e0a0*/  LOP3.LUT R18, R18, 0xffffbfff, RZ, 0xc0, !PT ;  /* 0xffffbfff12127812 */ /* 0x000fe400078ec0ff */
[----:B-1----:R-:W-:-:S13]  /*e0b0*/  ISETP.NE.AND P1, PT, R0, 0x1, PT ;  /* 0x000000010000780c */ /* 0x002fda0003f25270 */
[----:B------:R-:W1:Y:S08]  /*e0c0*/  @P1 LDC R13, c[0x0][0x44c] ;  /* 0x00011300ff0d1b82 */ /* 0x000e700000000800 */
[----:B------:R-:W0:Y:S01]  /*e0d0*/  @P1 LDC R0, c[0x0][0x450] ;  /* 0x00011400ff001b82 */ /* 0x000e220000000800 */
[----:B--2---:R-:W-:-:S04]  /*e0e0*/  IMAD.IADD R8, R8, 0x1, R20 ;  /* 0x0000000108087824 */ /* 0x004fc800078e0214 */
[----:B-1----:R-:W-:-:S05]  /*e0f0*/  @P1 IMAD.HI.U32 R13, R8, R13, RZ ;  /* 0x0000000d080d1227 */ /* 0x002fca00078e00ff */
[----:B0-----:R-:W-:Y:S01]  /*e100*/  @P1 SHF.R.U32.HI R8, RZ, R0, R13 ;  /* 0x00000000ff081219 */ /* 0x001fe2000001160d */
[----:B-----5:R-:W-:-:S04]  /*e110*/  IMAD R13, R9, -0x60, RZ ;  /* 0xffffffa0090d7824 */ /* 0x020fc800078e02ff */
[----:B------:R-:W0:Y:S01]  /*e120*/  SHFL.IDX PT, R0, R8, RZ, 0x1c1f ;  /* 0x001c1fff08007589 */ /* 0x000e2200000e0000 */
[----:B---3--:R-:W-:-:S03]  /*e130*/  IADD3 R13, -R15, 0x1, R13 ;  /* 0x000000010f0d7810 */ /* 0x008fc60007ffe10d */
[----:B------:R-:W1:Y:S01]  /*e140*/  SHFL.IDX PT, R8, R8, 0x1, 0x1c1f ;  /* 0x003c1f0008087f89 */ /* 0x000e6200000e0000 */
[----:B----4-:R-:W-:-:S05]  /*e150*/  IADD3 R13, -R219, R13, R14 ;  /* 0x0000000ddb0d7210 */ /* 0x010fca0007ffe10e */
[C---:B0-----:R-:W-:Y:S02]  /*e160*/  IMAD.IADD R0, R13.reuse, 0x1, R0 ;  /* 0x000000010d007824 */ /* 0x041fe400078e0200 */
[----:B-1----:R-:W-:-:S03]  /*e170*/  IMAD.IADD R8, R13, 0x1, R8 ;  /* 0x000000010d087824 */ /* 0x002fc600078e0208 */
[C---:B------:R-:W-:Y:S02]  /*e180*/  ISETP.GT.AND P4, PT, R0.reuse, RZ, PT ;  /* 0x000000ff0000720c */ /* 0x040fe40003f84270 */
        /* <DEDUP_REMOVED lines=52> */
[----:B------:R-:W-:-:S02]  /*e4d0*/  ISETP.GT.AND P4, PT, R8, RZ, PT ;  /* 0x000000ff0800720c */ /* 0x000fc40003f84270 */
        /* <DEDUP_REMOVED lines=15> */
[C---:B------:R-:W-:Y:S02]  /*e5d0*/  ISETP.GT.AND P4, PT, R8.reuse, 0x10, PT ;  /* 0x000000100800780c */ /* 0x040fe40003f84270 */
[----:B------:R-:W-:Y:S02]  /*e5e0*/  FMNMX.FTZ R0, R177, R0, !PT ;  /* 0x00000000b1007209 */ /* 0x000fe40007810000 */
[----:B------:R-:W-:-:S02]  /*e5f0*/  ISETP.GT.AND P3, PT, R8, 0x11, PT ;  /* 0x000000110800780c */ /* 0x000fc40003f64270 */
[----:B------:R-:W-:Y:S02]  /*e600*/  FMNMX.FTZ R0, R180, R0, !PT ;  /* 0x00000000b4007209 */ /* 0x000fe40007810000 */
[C---:B------:R-:W-:Y:S02]  /*e610*/  ISETP.GT.AND P2, PT, R8.reuse, 0x18, PT ;  /* 0x000000180800780c */ /* 0x040fe40003f44270 */
[----:B------:R-:W-:Y:S02]  /*e620*/  FMNMX.FTZ R0, R181, R0, !PT ;  /* 0x00000000b5007209 */ /* 0x000fe40007810000 */
[----:B------:R-:W-:Y:S02]  /*e630*/  ISETP.GT.AND P1, PT, R8, 0x19, PT ;  /* 0x000000190800780c */ /* 0x000fe40003f24270 */
        /* <DEDUP_REMOVED lines=11> */
[----:B------:R-:W-:Y:S02]  /*e6f0*/  ISETP.GT.AND P4, PT, R8, 0x20, PT ;  /* 0x000000200800780c */ /* 0x000fe40003f84270 */
[----:B------:R-:W-:Y:S02]  /*e700*/  FMNMX.FTZ R0, R196, R0, !PT ;  /* 0x00000000c4007209 */ /* 0x000fe40007810000 */
[----:B------:R-:W-:-:S02]  /*e710*/  ISETP.GT.AND P3, PT, R8, 0x21, PT ;  /* 0x000000210800780c */ /* 0x000fc40003f64270 */
[----:B------:R-:W-:Y:S02]  /*e720*/  FMNMX.FTZ R0, R197, R0, !PT ;  /* 0x00000000c5007209 */ /* 0x000fe40007810000 */
[C---:B------:R-:W-:Y:S02]  /*e730*/  ISETP.GT.AND P2, PT, R8.reuse, 0x28, PT ;  /* 0x000000280800780c */ /* 0x040fe40003f44270 */
[----:B------:R-:W-:Y:S01]  /*e740*/  ISETP.GT.AND P1, PT, R8, 0x29, PT ;  /* 0x000000290800780c */ /* 0x000fe20003f24270 */
[----:B------:R-:W0:Y:S01]  /*e750*/  SHFL.BFLY PT, R14, R0, 0x2, 0x1f ;  /* 0x0c401f00000e7f89 */ /* 0x000e2200000e0000 */
[----:B------:R-:W-:Y:S02]  /*e760*/  FSEL R170, R170, -INF , P4 ;  /* 0xff800000aaaa7808 */ /* 0x000fe40002000000 */
[----:B------:R-:W-:Y:S02]  /*e770*/  FSEL R171, R171, -INF , P3 ;  /* 0xff800000abab7808 */ /* 0x000fe40001800000 */
[----:B------:R-:W-:-:S02]  /*e780*/  FSEL R174, R174, -INF , P2 ;  /* 0xff800000aeae7808 */ /* 0x000fc40001000000 */
[----:B------:R-:W-:Y:S02]  /*e790*/  FSEL R175, R175, -INF , P1 ;  /* 0xff800000afaf7808 */ /* 0x000fe40000800000 */
[C---:B------:R-:W-:Y:S02]  /*e7a0*/  ISETP.GT.AND P4, PT, R8.reuse, 0x30, PT ;  /* 0x000000300800780c */ /* 0x040fe40003f84270 */
[C---:B------:R-:W-:Y:S02]  /*e7b0*/  ISETP.GT.AND P3, PT, R8.reuse, 0x31, PT ;  /* 0x000000310800780c */ /* 0x040fe40003f64270 */
[C---:B------:R-:W-:Y:S02]  /*e7c0*/  ISETP.GT.AND P2, PT, R8.reuse, 0x38, PT ;  /* 0x000000380800780c */ /* 0x040fe40003f44270 */
[----:B------:R-:W-:Y:S02]  /*e7d0*/  ISETP.GT.AND P1, PT, R8, 0x39, PT ;  /* 0x000000390800780c */ /* 0x000fe40003f24270 */
[----:B------:R-:W-:-:S02]  /*e7e0*/  FSEL R178, R178, -INF , P4 ;  /* 0xff800000b2b27808 */ /* 0x000fc40002000000 */
[----:B------:R-:W-:Y:S02]  /*e7f0*/  FSEL R179, R179, -INF , P3 ;  /* 0xff800000b3b37808 */ /* 0x000fe40001800000 */
[----:B------:R-:W-:Y:S02]  /*e800*/  @P0 LOP3.LUT R18, R18, 0x4000, RZ, 0xfc, !PT ;  /* 0x0000400012120812 */ /* 0x000fe400078efcff */
[----:B------:R-:W-:Y:S02]  /*e810*/  FSEL R182, R182, -INF , P2 ;  /* 0xff800000b6b67808 */ /* 0x000fe40001000000 */
[----:B0-----:R-:W-:Y:S02]  /*e820*/  FMNMX.FTZ R0, R0, R14, !PT ;  /* 0x0000000e00007209 */ /* 0x001fe40007810000 */
[----:B------:R-:W-:Y:S02]  /*e830*/  FSEL R183, R183, -INF , P1 ;  /* 0xff800000b7b77808 */ /* 0x000fe40000800000 */
[C---:B------:R-:W-:Y:S01]  /*e840*/  ISETP.GT.AND P1, PT, R8.reuse, 0x49, PT ;  /* 0x000000490800780c */ /* 0x040fe20003f24270 */
[----:B------:R-:W0:Y:S01]  /*e850*/  SHFL.BFLY PT, R14, R0, 0x1, 0x1f ;  /* 0x0c201f00000e7f89 */ /* 0x000e2200000e0000 */
[----:B------:R-:W-:-:S02]  /*e860*/  ISETP.GT.AND P2, PT, R8, 0x50, PT ;  /* 0x000000500800780c */ /* 0x000fc40003f44270 */
[C---:B------:R-:W-:Y:S02]  /*e870*/  ISETP.GT.AND P3, PT, R8.reuse, 0x51, PT ;  /* 0x000000510800780c */ /* 0x040fe40003f64270 */
[C---:B------:R-:W-:Y:S02]  /*e880*/  ISETP.GT.AND P4, PT, R8.reuse, 0x58, PT ;  /* 0x000000580800780c */ /* 0x040fe40003f84270 */
[C---:B------:R-:W-:Y:S02]  /*e890*/  ISETP.GT.AND P5, PT, R8.reuse, 0x59, PT ;  /* 0x000000590800780c */ /* 0x040fe40003fa4270 */
[----:B------:R-:W-:Y:S02]  /*e8a0*/  ISETP.GT.AND P0, PT, R8, 0x40, PT ;  /* 0x000000400800780c */ /* 0x000fe40003f04270 */
[----:B------:R-:W-:Y:S02]  /*e8b0*/  FSEL R191, R191, -INF , P1 ;  /* 0xff800000bfbf7808 */ /* 0x000fe40000800000 */
[----:B------:R-:W-:-:S02]  /*e8c0*/  FSEL R186, R186, -INF , P0 ;  /* 0xff800000baba7808 */ /* 0x000fc40000000000 */
[----:B------:R-:W-:Y:S02]  /*e8d0*/  LOP3.LUT P0, RZ, R18, 0x4000, RZ, 0xc0, !PT ;  /* 0x0000400012ff7812 */ /* 0x000fe4000780c0ff */
[----:B------:R-:W-:Y:S02]  /*e8e0*/  FSEL R194, R194, -INF , P2 ;  /* 0xff800000c2c27808 */ /* 0x000fe40001000000 */
[----:B------:R-:W-:Y:S02]  /*e8f0*/  FSEL R187, R187, -INF , P0 ;  /* 0xff800000bbbb7808 */ /* 0x000fe40000000000 */
[----:B------:R-:W-:Y:S02]  /*e900*/  FSEL R195, R195, -INF , P3 ;  /* 0xff800000c3c37808 */ /* 0x000fe40001800000 */
[----:B------:R-:W-:Y:S02]  /*e910*/  FSEL R198, R198, -INF , P4 ;  /* 0xff800000c6c67808 */ /* 0x000fe40002000000 */
[----:B0-----:R-:W-:-:S02]  /*e920*/  FMNMX.FTZ R0, R0, R14, !PT ;  /* 0x0000000e00007209 */ /* 0x001fc40007810000 */
[----:B------:R-:W-:Y:S02]  /*e930*/  FSEL R199, R199, -INF , P5 ;  /* 0xff800000c7c77808 */ /* 0x000fe40002800000 */
[----:B------:R-:W-:Y:S02]  /*e940*/  FSETP.NEU.FTZ.AND P6, PT, R0, -INF , PT ;  /* 0xff8000000000780b */ /* 0x000fe40003fdd000 */
[----:B------:R-:W-:Y:S02]  /*e950*/  LOP3.LUT P0, RZ, R18, 0x2000, RZ, 0xc0, !PT ;  /* 0x0000200012ff7812 */ /* 0x000fe4000780c0ff */
[----:B------:R-:W-:-:S05]  /*e960*/  FSEL R14, R0, RZ, P6 ;  /* 0x000000ff000e7208 */ /* 0x000fca0003000000 */
[----:B------:R-:W-:Y:S01]  /*e970*/  FADD.FTZ R14, -R14, R12 ;  /* 0x0000000c0e0e7221 */ /* 0x000fe20000010100 */
[----:B------:R-:W-:-:S03]  /*e980*/  FMUL.FTZ R12, R0, UR37 ;  /* 0x00000025000c7c20 */ /* 0x000fc60008410000 */
[----:B------:R-:W-:Y:S02]  /*e990*/  FMUL.FTZ R14, R14, UR37 ;  /* 0x000000250e0e7c20 */ /* 0x000fe40008410000 */
[----:B------:R-:W-:Y:S02]  /*e9a0*/  FSEL R12, R12, RZ, P6 ;  /* 0x000000ff0c0c7208 */ /* 0x000fe40003000000 */
[----:B------:R-:W-:Y:S02]  /*e9b0*/  ISETP.GT.AND P6, PT, R8, 0x48, PT ;  /* 0x000000480800780c */ /* 0x000fe40003fc4270 */
        /* <DEDUP_REMOVED lines=33> */
[----:B------:R-:W-:Y:S01]  /*ebd0*/  FFMA.FTZ R197, R197, UR37, -R12 ;  /* 0x00000025c5c57c23 */ /* 0x000fe2000801080c */
        /* <DEDUP_REMOVED lines=12> */
[-C--:B------:R-:W-:Y:S01]  /*eca0*/  FMUL.FTZ R24, R24, R14.reuse ;  /* 0x0000000e18187220 */ /* 0x080fe20000410000 */
[-C--:B------:R-:W-:Y:S01]  /*ecb0*/  FMUL.FTZ R25, R25, R14.reuse ;  /* 0x0000000e19197220 */ /* 0x080fe20000410000 */
[----:B------:R-:W-:Y:S01]  /*ecc0*/  FMUL.FTZ R28, R28, R14 ;  /* 0x0000000e1c1c7220 */ /* 0x000fe20000410000 */
[----:B------:R-:W-:Y:S01]  /*ecd0*/  FMNMX.FTZ R8, R186, R8, !PT ;  /* 0x00000008ba087209 */ /* 0x000fe20007810000 */
[----:B------:R-:W-:Y:S01]  /*ece0*/  FMUL.FTZ R29, R29, R14 ;  /* 0x0000000e1d1d7220 */ /* 0x000fe20000410000 */
[----:B------:R-:W0:Y:S01]  /*ecf0*/  MUFU.EX2 R157, R157 ;  /* 0x0000009d009d7308 */ /* 0x000e220000000800 */
[----:B-1----:R-:W-:Y:S01]  /*ed00*/  FADD.FTZ R6, R153, R6 ;  /* 0x0000000699067221 */ /* 0x002fe20000010000 */
[----:B------:R-:W-:Y:S01]  /*ed10*/  FMNMX.FTZ R8, R187, R8, !PT ;  /* 0x00000008bb087209 */ /* 0x000fe20007810000 */
[----:B------:R-:W-:Y:S01]  /*ed20*/  FMUL.FTZ R32, R32, R14 ;  /* 0x0000000e20207220 */ /* 0x000fe20000410000 */
[----:B------:R-:W-:Y:S01]  /*ed30*/  F2FP.BF16.F32.PACK_AB R152, R153, R152 ;  /* 0x000000989998723e */ /* 0x000fe200000010ff */
[----:B------:R-:W-:Y:S01]  /*ed40*/  FMUL.FTZ R33, R33, R14 ;  /* 0x0000000e21217220 */ /* 0x000fe20000410000 */
[----:B------:R-:W-:Y:S01]  /*ed50*/  FMNMX.FTZ R8, R190, R8, !PT ;  /* 0x00000008be087209 */ /* 0x000fe20007810000 */
[-C--:B------:R-:W-:Y:S01]  /*ed60*/  FMUL.FTZ R36, R36, R14.reuse ;  /* 0x0000000e24247220 */ /* 0x080fe20000410000 */
[----:B------:R-:W-:Y:S01]  /*ed70*/  FMUL.FTZ R37, R37, R14 ;  /* 0x0000000e25257220 */ /* 0x000fe20000410000 */
[----:B--2---:R-:W-:Y:S01]  /*ed80*/  FADD.FTZ R6, R154, R6 ;  /* 0x000000069a067221 */ /* 0x004fe20000010000 */
[----:B------:R-:W-:Y:S01]  /*ed90*/  FMNMX.FTZ R8, R191, R8, !PT ;  /* 0x00000008bf087209 */ /* 0x000fe20007810000 */
[-C--:B------:R-:W-:Y:S01]  /*eda0*/  FMUL.FTZ R40, R40, R14.reuse ;  /* 0x0000000e28287220 */ /* 0x080fe20000410000 */
[-C--:B------:R-:W-:Y:S01]  /*edb0*/  FMUL.FTZ R41, R41, R14.reuse ;  /* 0x0000000e29297220 */ /* 0x080fe20000410000 */
[----:B------:R-:W-:Y:S01]  /*edc0*/  FMUL.FTZ R44, R44, R14 ;  /* 0x0000000e2c2c7220 */ /* 0x000fe20000410000 */
[----:B------:R-:W-:Y:S01]  /*edd0*/  FMNMX.FTZ R8, R194, R8, !PT ;  /* 0x00000008c2087209 */ /* 0x000fe20007810000 */
[-C--:B------:R-:W-:Y:S01]  /*ede0*/  FMUL.FTZ R45, R45, R14.reuse ;  /* 0x0000000e2d2d7220 */ /* 0x080fe20000410000 */
[----:B------:R-:W-:Y:S01]  /*edf0*/  FMUL.FTZ R48, R48, R14 ;  /* 0x0000000e30307220 */ /* 0x000fe20000410000 */
[----:B0-----:R-:W-:Y:S01]  /*ee00*/  FADD.FTZ R20, R157, R6 ;  /* 0x000000069d147221 */ /* 0x001fe20000010000 */
        /* <DEDUP_REMOVED lines=37> */
[----:B0-----:R-:W-:Y:S01]  /*f060*/  FMNMX.FTZ R8, R8, R12, !PT ;  /* 0x0000000c08087209 */ /* 0x001fe20007810000 */
        /* <DEDUP_REMOVED lines=19> */
[----:B------:R-:W-:Y:S01]  /*f1a0*/  VIADD R14, R201, 0x8 ;  /* 0x00000008c90e7836 */ /* 0x000fe20000000000 */
[----:B------:R-:W-:Y:S01]  /*f1b0*/  F2FP.BF16.F32.PACK_AB R154, R157, R154 ;  /* 0x0000009a9d9a723e */ /* 0x000fe200000010ff */
[----:B------:R-:W-:Y:S01]  /*f1c0*/  MUFU.EX2 R161, R161 ;  /* 0x000000a100a17308 */ /* 0x000fe20000000800 */
[----:B0-----:R-:W-:Y:S01]  /*f1d0*/  FMNMX.FTZ R8, R8, R12, !PT ;  /* 0x0000000c08087209 */ /* 0x001fe20007810000 */
[----:B------:R-:W-:-:S06]  /*f1e0*/  VIADD R12, R10, 0x32440 ;  /* 0x000324400a0c7836 */ /* 0x000fcc0000000000 */
[----:B------:R-:W-:Y:S01]  /*f1f0*/  MUFU.EX2 R164, R164 ;  /* 0x000000a400a47308 */ /* 0x000fe20000000800 */
[----:B------:R-:W-:-:S04]  /*f200*/  FSETP.NEU.FTZ.AND P1, PT, R8, -INF , PT ;  /* 0xff8000000800780b */ /* 0x000fc80003f3d000 */
[----:B------:R-:W-:-:S03]  /*f210*/  FSEL R6, R8, RZ, P1 ;  /* 0x000000ff08067208 */ /* 0x000fc60000800000 */
[----:B------:R-:W-:Y:S02]  /*f220*/  MUFU.EX2 R165, R165 ;  /* 0x000000a500a57308 */ /* 0x000fe40000000800 */
[----:B------:R-:W-:Y:S01]  /*f230*/  FADD.FTZ R11, -R6, R11 ;  /* 0x0000000b060b7221 */ /* 0x000fe20000010100 */
[----:B------:R-:W-:-:S03]  /*f240*/  FMUL.FTZ R6, R8, UR37 ;  /* 0x0000002508067c20 */ /* 0x000fc60008410000 */
[----:B------:R-:W-:Y:S02]  /*f250*/  FMUL.FTZ R11, R11, UR37 ;  /* 0x000000250b0b7c20 */ /* 0x000fe40008410000 */
[----:B------:R-:W-:Y:S01]  /*f260*/  MUFU.EX2 R168, R168 ;  /* 0x000000a800a87308 */ /* 0x000fe20000000800 */
[----:B------:R-:W-:-:S05]  /*f270*/  FSEL R6, R6, RZ, P1 ;  /* 0x000000ff06067208 */ /* 0x000fca0000800000 */
[--C-:B------:R-:W-:Y:S01]  /*f280*/  FFMA.FTZ R153, R13, UR37, -R6.reuse ;  /* 0x000000250d997c23 */ /* 0x100fe20008010806 */
[----:B------:R-:W-:Y:S01]  /*f290*/  IMAD.U32 R13, RZ, RZ, UR41 ;  /* 0x00000029ff0d7e24 */ /* 0x000fe2000f8e00ff */
[----:B------:R0:W1:Y:S01]  /*f2a0*/  MUFU.EX2 R15, R11 ;  /* 0x0000000b000f7308 */ /* 0x0000620000000800 */
[--C-:B------:R-:W-:Y:S01]  /*f2b0*/  FFMA.FTZ R156, R163, UR37, -R6.reuse ;  /* 0x00000025a39c7c23 */ /* 0x100fe20008010806 */
[--C-:B------:R-:W-:Y:S01]  /*f2c0*/  FFMA.FTZ R157, R166, UR37, -R6.reuse ;  /* 0x00000025a69d7c23 */ /* 0x100fe20008010806 */
[----:B------:R-:W-:Y:S01]  /*f2d0*/  FFMA.FTZ R21, R167, UR37, -R6 ;  /* 0x00000025a7157c23 */ /* 0x000fe20008010806 */
[----:B------:R-:W-:Y:S01]  /*f2e0*/  PRMT R12, R13, 0x654, R12 ;  /* 0x000006540d0c7816 */ /* 0x000fe2000000000c */
[----:B------:R-:W-:Y:S02]  /*f2f0*/  IMAD.MOV.U32 R13, RZ, RZ, 0x40000040 ;  /* 0x40000040ff0d7424 */ /* 0x000fe400078e00ff */
[--C-:B------:R-:W-:Y:S01]  /*f300*/  FFMA.FTZ R194, R194, UR37, -R6.reuse ;  /* 0x00000025c2c27c23 */ /* 0x100fe20008010806 */
[--C-:B------:R-:W-:Y:S01]  /*f310*/  FFMA.FTZ R195, R195, UR37, -R6.reuse ;  /* 0x00000025c3c37c23 */ /* 0x100fe20008010806 */
[----:B------:R-:W2:Y:S01]  /*f320*/  MUFU.EX2 R153, R153 ;  /* 0x0000009900997308 */ /* 0x000ea20000000800 */
[--C-:B0-----:R-:W-:Y:S01]  /*f330*/  FFMA.FTZ R11, R155, UR37, -R6.reuse ;  /* 0x000000259b0b7c23 */ /* 0x101fe20008010806 */
[----:B------:R-:W-:Y:S01]  /*f340*/  R2UR UR7, R13 ;  /* 0x000000000d0772ca */ /* 0x000fe200000e0000 */
[--C-:B------:R-:W-:Y:S01]  /*f350*/  FFMA.FTZ R13, R159, UR37, -R6.reuse ;  /* 0x000000259f0d7c23 */ /* 0x100fe20008010806 */
[----:B------:R0:W-:Y:S01]  /*f360*/  SYNCS.ARRIVE.TRANS64.RED.A1T0 RZ, [R12+URZ], RZ ;  /* 0x000000ff0cff79a7 */ /* 0x0001e2000810043f */
[--C-:B------:R-:W-:Y:S01]  /*f370*/  FFMA.FTZ R159, R170, UR37, -R6.reuse ;  /* 0x00000025aa9f7c23 */ /* 0x100fe20008010806 */
[----:B------:R-:W-:-:S02]  /*f380*/  FFMA.FTZ R198, R198, UR37, -R6 ;  /* 0x00000025c6c67c23 */ /* 0x000fc40008010806 */
[----:B------:R-:W3:Y:S01]  /*f390*/  MUFU.EX2 R11, R11 ;  /* 0x0000000b000b7308 */ /* 0x000ee20000000800 */
[-C--:B-1----:R-:W-:Y:S01]  /*f3a0*/  FMUL.FTZ R26, R26, R15.reuse ;  /* 0x0000000f1a1a7220 */ /* 0x082fe20000410000 */
[-C--:B------:R-:W-:Y:S01]  /*f3b0*/  FMUL.FTZ R27, R27, R15.reuse ;  /* 0x0000000f1b1b7220 */ /* 0x080fe20000410000 */
[-C--:B------:R-:W-:Y:S01]  /*f3c0*/  FMUL.FTZ R30, R30, R15.reuse ;  /* 0x0000000f1e1e7220 */ /* 0x080fe20000410000 */
[----:B0-----:R-:W-:Y:S02]  /*f3d0*/  IMAD.MOV.U32 R12, RZ, RZ, 0xc00 ;  /* 0x00000c00ff0c7424 */ /* 0x001fe400078e00ff */
[-C--:B------:R-:W-:Y:S01]  /*f3e0*/  FMUL.FTZ R31, R31, R15.reuse ;  /* 0x0000000f1f1f7220 */ /* 0x080fe20000410000 */
[-C--:B------:R-:W-:Y:S01]  /*f3f0*/  FMUL.FTZ R34, R34, R15.reuse ;  /* 0x0000000f22227220 */ /* 0x080fe20000410000 */
[----:B------:R-:W-:Y:S01]  /*f400*/  FMUL.FTZ R35, R35, R15 ;  /* 0x0000000f23237220 */ /* 0x000fe20000410000 */
[----:B------:R-:W-:Y:S01]  /*f410*/  MUFU.EX2 R13, R13 ;  /* 0x0000000d000d7308 */ /* 0x000fe20000000800 */
[----:B--2---:R-:W-:Y:S01]  /*f420*/  FFMA.FTZ R3, R15, R3, R153 ;  /* 0x000000030f037223 */ /* 0x004fe20000010099 */
[----:B------:R-:W-:Y:S01]  /*f430*/  IMAD R12, R19, R12, UR38 ;  /* 0x00000026130c7e24 */ /* 0x000fe2000f8e020c */
[----:B------:R0:W-:Y:S01]  /*f440*/  BAR.SYNC.DEFER_BLOCKING R14, 0x100 ;  /* 0x0004000e0000751d */ /* 0x0001e20000010000 */
[-C--:B------:R-:W-:Y:S01]  /*f450*/  FMUL.FTZ R38, R38, R15.reuse ;  /* 0x0000000f26267220 */ /* 0x080fe20000410000 */
[-C--:B------:R-:W-:Y:S01]  /*f460*/  FMUL.FTZ R39, R39, R15.reuse ;  /* 0x0000000f27277220 */ /* 0x080fe20000410000 */
[-C--:B------:R-:W-:Y:S01]  /*f470*/  FMUL.FTZ R42, R42, R15.reuse ;  /* 0x0000000f2a2a7220 */ /* 0x080fe20000410000 */
[----:B------:R-:W-:Y:S01]  /*f480*/  R2UR UR6, R12 ;  /* 0x000000000c0672ca */ /* 0x000fe200000e0000 */
[----:B------:R-:W-:Y:S01]  /*f490*/  FMUL.FTZ R43, R43, R15 ;  /* 0x0000000f2b2b7220 */ /* 0x000fe20000410000 */
[C---:B---3--:R-:W-:Y:S01]  /*f4a0*/  FADD.FTZ R3, R11.reuse, R3 ;  /* 0x000000030b037221 */ /* 0x048fe20000010000 */
[----:B------:R-:W-:Y:S01]  /*f4b0*/  F2FP.BF16.F32.PACK_AB R153, R11, R153 ;  /* 0x000000990b99723e */ /* 0x000fe200000010ff */
[----:B------:R-:W-:Y:S01]  /*f4c0*/  FFMA.FTZ R11, R158, UR37, -R6 ;  /* 0x000000259e0b7c23 */ /* 0x000fe20008010806 */
        /* <DEDUP_REMOVED lines=57> */
[----:B------:R-:W-:Y:S01]  /*f860*/  FADD.FTZ R3, R11, R3 ;  /* 0x000000030b037221 */ /* 0x000fe20000010000 */
[----:B0-----:R-:W-:-:S02]  /*f870*/  VIADD R14, R12, 0x80 ;  /* 0x000000800c0e7836 */ /* 0x001fc40000000000 */
[--C-:B------:R-:W-:Y:S01]  /*f880*/  FFMA.FTZ R11, R175, UR37, -R6.reuse ;  /* 0x00000025af0b7c23 */ /* 0x100fe20008010806 */
[----:B------:R-:W-:Y:S01]  /*f890*/  WARPGROUP.ARRIVE ;  /* 0x00000000000079c5 */ /* 0x000fe20000000000 */
[----:B------:R-:W-:Y:S02]  /*f8a0*/  IMAD.MOV.U32 R15, RZ, RZ, 0x40000040 ;  /* 0x40000040ff0f7424 */ /* 0x000fe400078e00ff */
[----:B------:R-:W-:Y:S01]  /*f8b0*/  FADD.FTZ R158, R13, R3 ;  /* 0x000000030d9e7221 */ /* 0x000fe20000010000 */
[--C-:B------:R-:W-:Y:S01]  /*f8c0*/  FFMA.FTZ R13, R171, UR37, -R6.reuse ;  /* 0x00000025ab0d7c23 */ /* 0x100fe20008010806 */
[----:B------:R-:W-:Y:S01]  /*f8d0*/  MUFU.EX2 R157, R157 ;  /* 0x0000009d009d7308 */ /* 0x000fe20000000800 */
[----:B------:R-:W-:Y:S01]  /*f8e0*/  FFMA.FTZ R3, R174, UR37, -R6 ;  /* 0x00000025ae037c23 */ /* 0x000fe20008010806 */
[----:B------:R-:W-:Y:S01]  /*f8f0*/  HGMMA.64x256x16.F32.BF16 R24, R152, gdesc[UR4].tnspB, R24, gsb0 ;  /* 0x43e0000498187df0 */ /* 0x000fe20008001818 */
[----:B------:R-:W-:Y:S01]  /*f900*/  R2UR UR6, R14 ;  /* 0x000000000e0672ca */ /* 0x000fe200000e0000 */
[----:B------:R-:W-:Y:S01]  /*f910*/  VIADD R14, R12, 0x100 ;  /* 0x000001000c0e7836 */ /* 0x000fe20000000000 */
[----:B------:R-:W-:Y:S01]  /*f920*/  R2UR UR7, R15 ;  /* 0x000000000f0772ca */ /* 0x000fe200000e0000 */
[----:B------:R-:W-:-:S02]  /*f930*/  IMAD.MOV.U32 R15, RZ, RZ, 0x40000040 ;  /* 0x40000040ff0f7424 */ /* 0x000fc400078e00ff */
[----:B------:R-:W0:Y:S08]  /*f940*/  MUFU.EX2 R21, R21 ;  /* 0x0000001500157308 */ /* 0x000e300000000800 */
        /* <DEDUP_REMOVED lines=23> */
[----:B------:R-:W-:-:S05]  /*fac0*/  FFMA.FTZ R153, R162, UR37, -R6 ;  /* 0x00000025a2997c23 */ /* 0x000fca0008010806 */
[----:B------:R-:W1:Y:S01]  /*fad0*/  MUFU.EX2 R152, R160 ;  /* 0x000000a000987308 */ /* 0x000e620000000800 */
[----:B------:R-:W-:Y:S01]  /*fae0*/  F2FP.BF16.F32.PACK_AB R154, R165, R164 ;  /* 0x000000a4a59a723e */ /* 0x000fe200000010ff */
[----:B------:R-:W-:Y:S01]  /*faf0*/  FFMA.FTZ R162, R191, UR37, -R6 ;  /* 0x00000025bfa27c23 */ /* 0x000fe20008010806 */
[----:B0-----:R-:W-:-:S05]  /*fb00*/  F2FP.BF16.F32.PACK_AB R155, R21, R157 ;  /* 0x0000009d159b723e */ /* 0x001fca00000010ff */
[----:B------:R-:W0:Y:S08]  /*fb10*/  MUFU.EX2 R153, R153 ;  /* 0x0000009900997308 */ /* 0x000e300000000800 */
[----:B------:R-:W-:Y:S01]  /*fb20*/  MUFU.EX2 R162, R162 ;  /* 0x000000a200a27308 */ /* 0x000fe20000000800 */
[----:B-1----:R-:W-:Y:S01]  /*fb30*/  FADD.FTZ R20, R152, R20 ;  /* 0x0000001498147221 */ /* 0x002fe20000010000 */
[----:B------:R-:W-:-:S03]  /*fb40*/  F2FP.BF16.F32.PACK_AB R152, R161, R152 ;  /* 0x00000098a198723e */ /* 0x000fc600000010ff */
[----:B------:R-:W-:Y:S01]  /*fb50*/  FADD.FTZ R20, R161, R20 ;  /* 0x00000014a1147221 */ /* 0x000fe20000010000 */
[----:B------:R-:W-:Y:S01]  /*fb60*/  FFMA.FTZ R161, R190, UR37, -R6 ;  /* 0x00000025bea17c23 */ /* 0x000fe20008010806 */
[----:B0-----:R-:W-:Y:S01]  /*fb70*/  FADD.FTZ R158, R153, R158 ;  /* 0x0000009e999e7221 */ /* 0x001fe20000010000 */
[----:B------:R-:W-:Y:S01]  /*fb80*/  F2FP.BF16.F32.PACK_AB R153, R156, R153 ;  /* 0x000000999c99723e */ /* 0x000fe200000010ff */
[----:B------:R-:W-:Y:S01]  /*fb90*/  FADD.FTZ R164, R164, R20 ;  /* 0x00000014a4a47221 */ /* 0x000fe20000010000 */
[----:B------:R-:W-:Y:S01]  /*fba0*/  FFMA.FTZ R20, R179, UR37, -R6 ;  /* 0x00000025b3147c23 */ /* 0x000fe20008010806 */
[----:B------:R-:W-:Y:S01]  /*fbb0*/  FADD.FTZ R158, R156, R158 ;  /* 0x0000009e9c9e7221 */ /* 0x000fe20000010000 */
[----:B------:R-:W-:Y:S01]  /*fbc0*/  WARPGROUP.ARRIVE ;  /* 0x00000000000079c5 */ /* 0x000fe20000000000 */
[----:B------:R-:W-:Y:S01]  /*fbd0*/  FFMA.FTZ R156, R182, UR37, -R6 ;  /* 0x00000025b69c7c23 */ /* 0x000fe20008010806 */
[----:B------:R-:W-:Y:S01]  /*fbe0*/  MUFU.EX2 R161, R161 ;  /* 0x000000a100a17308 */ /* 0x000fe20000000800 */
[----:B------:R-:W-:Y:S01]  /*fbf0*/  FADD.FTZ R160, R157, R158 ;  /* 0x0000009e9da07221 */ /* 0x000fe20000010000 */
[--C-:B------:R-:W-:Y:S01]  /*fc00*/  FFMA.FTZ R158, R178, UR37, -R6.reuse ;  /* 0x00000025b29e7c23 */ /* 0x100fe20008010806 */
[----:B------:R-:W-:Y:S01]  /*fc10*/  FFMA.FTZ R157, R183, UR37, -R6 ;  /* 0x00000025b79d7c23 */ /* 0x000fe20008010806 */
[----:B------:R-:W-:Y:S01]  /*fc20*/  HGMMA.64x256x16.F32.BF16 R24, R152, gdesc[UR4].tnspB, R24, gsb0 ;  /* 0x43e0000498187df0 */ /* 0x000fe20008001818 */
[----:B------:R-:W-:Y:S01]  /*fc30*/  R2UR UR6, R14 ;  /* 0x000000000e0672ca */ /* 0x000fe200000e0000 */
[----:B------:R-:W-:Y:S01]  /*fc40*/  VIADD R14, R12, 0x180 ;  /* 0x000001800c0e7836 */ /* 0x000fe20000000000 */
[----:B------:R-:W-:Y:S01]  /*fc50*/  R2UR UR7, R15 ;  /* 0x000000000f0772ca */ /* 0x000fe200000e0000 */
[----:B------:R-:W-:Y:S01]  /*fc60*/  MUFU.EX2 R158, R158 ;  /* 0x0000009e009e7308 */ /* 0x000fe20000000800 */
[----:B------:R-:W-:-:S02]  /*fc70*/  IMAD.MOV.U32 R15, RZ, RZ, 0x40000040 ;  /* 0x40000040ff0f7424 */ /* 0x000fc400078e00ff */
[----:B------:R-:W-:Y:S01]  /*fc80*/  FADD.FTZ R160, R21, R160 ;  /* 0x000000a015a07221 */ /* 0x000fe20000010000 */
[----:B------:R-:W-:Y:S01]  /*fc90*/  FFMA.FTZ R21, R186, UR37, -R6 ;  /* 0x00000025ba157c23 */ /* 0x000fe20008010806 */
[----:B------:R-:W-:Y:S02]  /*fca0*/  FADD.FTZ R164, R165, R164 ;  /* 0x000000a4a5a47221 */ /* 0x000fe40000010000 */
[----:B------:R-:W-:Y:S01]  /*fcb0*/  FADD.FTZ R160, R159, R160 ;  /* 0x000000a09fa07221 */ /* 0x000fe20000010000 */
[----:B------:R-:W0:Y:S03]  /*fcc0*/  MUFU.EX2 R20, R20 ;  /* 0x0000001400147308 */ /* 0x000e260000000800 */
[----:B------:R-:W-:-:S04]  /*fcd0*/  FADD.FTZ R160, R13, R160 ;  /* 0x000000a00da07221 */ /* 0x000fc80000010000 */
[----:B------:R-:W-:Y:S01]  /*fce0*/  FADD.FTZ R160, R3, R160 ;  /* 0x000000a003a07221 */ /* 0x000fe20000010000 */
[----:B------:R-:W-:Y:S03]  /*fcf0*/  MUFU.EX2 R156, R156 ;  /* 0x0000009c009c7308 */ /* 0x000fe60000000800 */
[----:B------:R-:W-:-:S05]  /*fd00*/  FADD.FTZ R160, R11, R160 ;  /* 0x000000a00ba07221 */ /* 0x000fca0000010000 */
[----:B------:R-:W1:Y:S08]  /*fd10*/  MUFU.EX2 R157, R157 ;  /* 0x0000009d009d7308 */ /* 0x000e700000000800 */
[----:B------:R-:W2:Y:S01]  /*fd20*/  MUFU.EX2 R21, R21 ;  /* 0x0000001500157308 */ /* 0x000ea20000000800 */
[----:B------:R-:W-:Y:S02]  /*fd30*/  WARPGROUP.DEPBAR.LE gsb0, 0x0 ;  /* 0x00008000000079c5 */ /* 0x000fe40000010000 */
[----:B------:R-:W-:Y:S01]  /*fd40*/  F2FP.BF16.F32.PACK_AB R152, R169, R168 ;  /* 0x000000a8a998723e */ /* 0x000fe200000010ff */
[----:B------:R-:W-:Y:S01]  /*fd50*/  FADD.FTZ R168, R168, R164 ;  /* 0x000000a4a8a87221 */ /* 0x000fe20000010000 */
[----:B------:R-:W-:Y:S01]  /*fd60*/  F2FP.BF16.F32.PACK_AB R153, R13, R159 ;  /* 0x0000009f0d99723e */ /* 0x000fe200000010ff */
[--C-:B------:R-:W-:Y:S01]  /*fd70*/  FFMA.FTZ R159, R187, UR37, -R6.reuse ;  /* 0x00000025bb9f7c23 */ /* 0x100fe20008010806 */
[----:B------:R-:W-:Y:S01]  /*fd80*/  F2FP.BF16.F32.PACK_AB R154, R173, R172 ;  /* 0x000000acad9a723e */ /* 0x000fe200000010ff */
[----:B------:R-:W-:Y:S01]  /*fd90*/  FFMA.FTZ R6, R199, UR37, -R6 ;  /* 0x00000025c7067c23 */ /* 0x000fe20008010806 */
[----:B------:R-:W-:Y:S01]  /*fda0*/  F2FP.BF16.F32.PACK_AB R155, R11, R3 ;  /* 0x000000030b9b723e */ /* 0x000fe200000010ff */
[----:B------:R-:W-:-:S02]  /*fdb0*/  IMAD.MOV.U32 R13, RZ, RZ, 0x40000040 ;  /* 0x40000040ff0d7424 */ /* 0x000fc400078e00ff */
[----:B------:R-:W-:Y:S01]  /*fdc0*/  FADD.FTZ R168, R169, R168 ;  /* 0x000000a8a9a87221 */ /* 0x000fe20000010000 */
[----:B------:R-:W3:Y:S01]  /*fdd0*/  MUFU.EX2 R159, R159 ;  /* 0x0000009f009f7308 */ /* 0x000ee20000000800 */
[----:B------:R-:W-:Y:S02]  /*fde0*/  WARPGROUP.ARRIVE ;  /* 0x00000000000079c5 */ /* 0x000fe40000000000 */
[----:B------:R-:W-:-:S04]  /*fdf0*/  FADD.FTZ R168, R172, R168 ;  /* 0x000000a8aca87221 */ /* 0x000fc80000010000 */
[----:B------:R-:W-:Y:S01]  /*fe00*/  HGMMA.64x256x16.F32.BF16 R24, R152, gdesc[UR4].tnspB, R24, gsb0 ;  /* 0x43e0000498187df0 */ /* 0x000fe20008001818 */
[----:B------:R-:W-:Y:S01]  /*fe10*/  R2UR UR6, R14 ;  /* 0x000000000e0672ca */ /* 0x000fe200000e0000 */
[C---:B------:R-:W-:Y:S01]  /*fe20*/  VIADD R14, R12.reuse, 0x200 ;  /* 0x000002000c0e7836 */ /* 0x040fe20000000000 */
[----:B------:R-:W-:Y:S01]  /*fe30*/  R2UR UR7, R15 ;  /* 0x000000000f0772ca */ /* 0x000fe200000e0000 */
[----:B------:R-:W-:Y:S02]  /*fe40*/  IMAD.MOV.U32 R15, RZ, RZ, 0x40000040 ;  /* 0x40000040ff0f7424 */ /* 0x000fe400078e00ff */
[----:B------:R-:W-:Y:S01]  /*fe50*/  FADD.FTZ R168, R173, R168 ;  /* 0x000000a8ada87221 */ /* 0x000fe20000010000 */
[----:B------:R-:W-:Y:S01]  /*fe60*/  VIADD R12, R12, 0x280 ;  /* 0x000002800c0c7836 */ /* 0x000fe20000000000 */
[----:B------:R-:W-:Y:S02]  /*fe70*/  WARPGROUP.DEPBAR.LE gsb0, 0x0 ;  /* 0x00008000000079c5 */ /* 0x000fe40000010000 */
[----:B------:R-:W-:Y:S01]  /*fe80*/  F2FP.BF16.F32.PACK_AB R152, R177, R176 ;  /* 0x000000b0b198723e */ /* 0x000fe200000010ff */
        /* <DEDUP_REMOVED lines=11> */
[----:B------:R-:W-:-:S03]  /*ff40*/  FADD.FTZ R158, R157, R158 ;  /* 0x0000009e9d9e7221 */ /* 0x000fc60000010000 */
[----:B------:R-:W-:Y:S01]  /*ff50*/  HGMMA.64x256x16.F32.BF16 R24, R152, gdesc[UR4].tnspB, R24, gsb0 ;  /* 0x43e0000498187df0 */ /* 0x000fe20008001818 */
[----:B------:R-:W-:Y:S01]  /*ff60*/  R2UR UR6, R14 ;  /* 0x000000000e0672ca */ /* 0x000fe200000e0000 */
[----:B------:R-:W-:Y:S01]  /*ff70*/  FADD.FTZ R176, R184, R176 ;  /* 0x000000b0b8b07221 */ /* 0x000fe20000010000 */
[----:B------:R-:W-:Y:S01]  /*ff80*/  R2UR UR7, R15 ;  /* 0x000000000f0772ca */ /* 0x000fe200000e0000 */
[----:B------:R0:W1:Y:S01]  /*ff90*/  MUFU.EX2 R14, R6 ;  /* 0x00000006000e7308 */ /* 0x0000620000000800 */
[----:B--2---:R-:W-:Y:S01]  /*ffa0*/  FADD.FTZ R158, R21, R158 ;  /* 0x0000009e159e7221 */ /* 0x004fe20000010000 */
[----:B------:R-:W-:-:S03]  /*ffb0*/  FADD.FTZ R176, R185, R176 ;  /* 0x000000b0b9b07221 */ /* 0x000fc60000010000 */
[----:B---3--:R-:W-:Y:S01]  /*ffc0*/  FADD.FTZ R158, R159, R158 ;  /* 0x0000009e9f9e7221 */ /* 0x008fe20000010000 */
        /* <DEDUP_REMOVED lines=10> */
[----:B0-----:R-:W-:-:S03]  /*10070*/  FADD.FTZ R6, R197, R176 ;  /* 0x000000b0c5067221 */ /* 0x001fc60000010000 */
[----:B-1----:R-:W-:Y:S01]  /*10080*/  FADD.FTZ R3, R14, R158 ;  /* 0x0000009e0e037221 */ /* 0x002fe20000010000 */
[----:B------:R-:W-:Y:S02]  /*10090*/  WARPGROUP.DEPBAR.LE gsb0, 0x0 ;  /* 0x00008000000079c5 */ /* 0x000fe40000010000 */
[----:B------:R-:W-:Y:S02]  /*100a0*/  F2FP.BF16.F32.PACK_AB R152, R185, R184 ;  /* 0x000000b8b998723e */ /* 0x000fe400000010ff */
[----:B------:R-:W-:Y:S02]  /*100b0*/  F2FP.BF16.F32.PACK_AB R153, R159, R21 ;  /* 0x000000159f99723e */ /* 0x000fe400000010ff */
[----:B------:R-:W-:Y:S02]  /*100c0*/  F2FP.BF16.F32.PACK_AB R154, R189, R188 ;  /* 0x000000bcbd9a723e */ /* 0x000fe400000010ff */
[----:B------:R-:W-:-:S04]  /*100d0*/  F2FP.BF16.F32.PACK_AB R155, R162, R161 ;  /* 0x000000a1a29b723e */ /* 0x000fc800000010ff */
[----:B------:R-:W-:-:S06]  /*100e0*/  WARPGROUP.ARRIVE ;  /* 0x00000000000079c5 */ /* 0x000fcc0000000000 */
[----:B------:R-:W-:Y:S01]  /*100f0*/  HGMMA.64x256x16.F32.BF16 R24, R152, gdesc[UR4].tnspB, R24, gsb0 ;  /* 0x43e0000498187df0 */ /* 0x000fe20008001818 */
[----:B------:R-:W-:Y:S02]  /*10100*/  R2UR UR6, R12 ;  /* 0x000000000c0672ca */ /* 0x000fe400000e0000 */
[----:B------:R-:W-:Y:S01]  /*10110*/  R2UR UR7, R13 ;  /* 0x000000000d0772ca */ /* 0x000fe200000e0000 */
[----:B------:R-:W-:Y:S02]  /*10120*/  WARPGROUP.DEPBAR.LE gsb0, 0x0 ;  /* 0x00008000000079c5 */ /* 0x000fe40000010000 */
[----:B------:R-:W-:Y:S02]  /*10130*/  F2FP.BF16.F32.PACK_AB R152, R193, R192 ;  /* 0x000000c0c198723e */ /* 0x000fe400000010ff */
[----:B------:R-:W-:Y:S02]  /*10140*/  F2FP.BF16.F32.PACK_AB R153, R195, R194 ;  /* 0x000000c2c399723e */ /* 0x000fe400000010ff */
[----:B------:R-:W-:-:S02]  /*10150*/  F2FP.BF16.F32.PACK_AB R154, R197, R196 ;  /* 0x000000c4c59a723e */ /* 0x000fc400000010ff */
[----:B------:R-:W-:-:S04]  /*10160*/  F2FP.BF16.F32.PACK_AB R155, R14, R198 ;  /* 0x000000c60e9b723e */ /* 0x000fc800000010ff */
[----:B------:R-:W-:-:S12]  /*10170*/  WARPGROUP.ARRIVE ;  /* 0x00000000000079c5 */ /* 0x000fd80000000000 */
[----:B------:R-:W-:Y:S03]  /*10180*/  HGMMA.64x256x16.F32.BF16 R24, R152, gdesc[UR4].tnspB, R24, gsb0 ;  /* 0x43e0000498187df0 */ /* 0x000fe60008001818 */
[----:B------:R-:W-:Y:S02]  /*10190*/  WARPGROUP.DEPBAR.LE gsb0, 0x0 ;  /* 0x00008000000079c5 */ /* 0x000fe40000010000 */
[----:B------:R-:W-:Y:S05]  /*101a0*/  @!P0 BRA `(.L_x_15216) ;  /* 0x0000000000048947 */ /* 0x000fea0003800000 */
[----:B------:R-:W-:Y:S01]  /*101b0*/  BPT.TRAP 0x1 ;  /* 0x000000040000795c */ /* 0x000fe20000300000 */
.L_x_15216:
[C---:B------:R-:W-:Y:S01]  /*101c0*/  ISETP.GT.AND P1, PT, R9.reuse, R200, PT ;  /* 0x000000c80900720c */ /* 0x040fe20003f24270 */
[----:B------:R-:W-:Y:S02]  /*101d0*/  VIADD R10, R10, 0x32460 ;  /* 0x000324600a0a7836 */ /* 0x000fe40000000000 */
[----:B------:R-:W-:Y:S02]  /*101e0*/  IMAD.U32 R11, RZ, RZ, UR41 ;  /* 0x00000029ff0b7e24 */ /* 0x000fe4000f8e00ff */
[----:B------:R-:W-:Y:S02]  /*101f0*/  VIADD R9, R9, 0xffffffff ;  /* 0xffffffff09097836 */ /* 0x000fe40000000000 */
[----:B------:R-:W-:Y:S01]  /*10200*/  IMAD.MOV.U32 R12, RZ, RZ, R0 ;  /* 0x000000ffff0c7224 */ /* 0x000fe200078e0000 */
[----:B------:R-:W-:Y:S01]  /*10210*/  PRMT R10, R11, 0x654, R10 ;  /* 0x000006540b0a7816 */ /* 0x000fe2000000000a */
[----:B------:R-:W-:-:S03]  /*10220*/  IMAD.MOV.U32 R11, RZ, RZ, R8 ;  /* 0x000000ffff0b7224 */ /* 0x000fc600078e0008 */
[----:B------:R0:W-:Y:S01]  /*10230*/  SYNCS.ARRIVE.TRANS64.RED.A1T0 RZ, [R10+URZ], RZ ;  /* 0x000000ff0aff79a7 */ /* 0x0001e2000810043f */
[----:B------:R-:W-:Y:S05]  /*10240*/  @P1 BRA `(.L_x_15217) ;  /* 0xffffffcc00cc1947 */ /* 0x000fea000383ffff */
.L_x_15206:
[----:B0-----:R-:W2:Y:S02]  /*10250*/  LDL R10, [R1+0x98] ;  /* 0x00009800010a7983 */ /* 0x001ea40000100800 */
[----:B--2---:R-:W-:-:S13]  /*10260*/  ISETP.GE.AND P1, PT, R9, R10, PT ;  /* 0x0000000a0900720c */ /* 0x004fda0003f26270 */
[----:B------:R-:W-:Y:S05]  /*10270*/  @!P1 BRA `(.L_x_15218) ;  /* 0x0000002800509947 */ /* 0x000fea0003800000 */
[----:B------:R-:W-:Y:S02]  /*10280*/  IMAD.MOV.U32 R11, RZ, RZ, R8 ;  /* 0x000000ffff0b7224 */ /* 0x000fe400078e0008 */
[----:B------:R-:W-:-:S07]  /*10290*/  IMAD.MOV.U32 R12, RZ, RZ, R0 ;  /* 0x000000ffff0c7224 */ /* 0x000fce00078e0000 */
.L_x_15229:
        /* <DEDUP_REMOVED lines=8> */
.L_x_15219:
[----:B------:R-:W-:Y:S01]  /*10320*/  IMAD R10, R19, 0x8, R23 ;  /* 0x00000008130a7824 */ /* 0x000fe200078e0217 */
[----:B------:R-:W-:-:S04]  /*10330*/  SHF.L.U32 R0, R208, 0x1f, RZ ;  /* 0x0000001fd0007819 */ /* 0x000fc800000006ff */
[----:B------:R0:W1:Y:S01]  /*10340*/  SYNCS.PHASECHK.TRANS64.TRYWAIT P1, [R10+URZ+0x32430], R0 ;  /* 0x032430000a0075a7 */ /* 0x000062000802017f */
[----:B------:R-:W-:Y:S05]  /*10350*/  @!P0 BRA `(.L_x_15220) ;  /* 0x0000000000048947 */ /* 0x000fea0003800000 */
[----:B------:R-:W-:Y:S01]  /*10360*/  BPT.TRAP 0x1 ;  /* 0x000000040000795c */ /* 0x000fe20000300000 */
.L_x_15220:
[----:B------:R-:W2:Y:S01]  /*10370*/  LDL R7, [R1+0x2c] ;  /* 0x00002c0001077983 */ /* 0x000ea20000100800 */
[----:B------:R-:W-:Y:S02]  /*10380*/  IMAD.MOV.U32 R153, RZ, RZ, 0x40000040 ;  /* 0x40000040ff997424 */ /* 0x000fe400078e00ff */
[----:B--2---:R-:W-:Y:S01]  /*10390*/  IMAD R152, R19, 0x300, R7 ;  /* 0x0000030013987824 */ /* 0x004fe200078e0207 */
[----:B-1----:R-:W-:Y:S06]  /*103a0*/  @P1 BRA `(.L_x_15221) ;  /* 0x0000000000081947 */ /* 0x002fec0003800000 */
[----:B------:R-:W1:Y:S02]  /*103b0*/  SYNCS.PHASECHK.TRANS64.TRYWAIT P1, [R10+URZ+0x32430], R0 ;  /* 0x032430000a0075a7 */ /* 0x000e64000802017f */
[----:B-1----:R-:W-:Y:S05]  /*103c0*/  @!P1 BRA `(.L_x_15222) ;  /* 0x0000011c00ac9947 */ /* 0x002fea0003800000 */
.L_x_15221:
[----:B------:R-:W-:Y:S01]  /*103d0*/  VIADD R20, R152, 0x2 ;  /* 0x0000000298147836 */ /* 0x000fe20000000000 */
[----:B------:R-:W2:Y:S01]  /*103e0*/  LDL.64 R202, [R1+0x68] ;  /* 0x0000680001ca7983 */ /* 0x000ea20000100a00 */
[----:B------:R-:W-:Y:S01]  /*103f0*/  IMAD.MOV.U32 R21, RZ, RZ, 0x40000040 ;  /* 0x40000040ff157424 */ /* 0x000fe200078e00ff */
[----:B------:R-:W-:Y:S05]  /*10400*/  WARPSYNC.ALL ;  /* 0x0000000000007948 */ /* 0x000fea0003800000 */
[----:B------:R-:W-:Y:S01]  /*10410*/  R2UR UR10, R20 ;  /* 0x00000000140a72ca */ /* 0x000fe200000e0000 */
[----:B------:R-:W3:Y:S01]  /*10420*/  LDL.64 R200, [R1+0x60] ;  /* 0x0000600001c87983 */ /* 0x000ee20000100a00 */
[----:B------:R-:W-:Y:S01]  /*10430*/  R2UR UR11, R21 ;  /* 0x00000000150b72ca */ /* 0x000fe200000e0000 */
[C---:B------:R-:W-:Y:S01]  /*10440*/  VIADD R14, R152.reuse, 0x4 ;  /* 0x00000004980e7836 */ /* 0x040fe20000000000 */
[C---:B------:R-:W-:Y:S01]  /*10450*/  R2UR UR6, R152.reuse ;  /* 0x00000000980672ca */ /* 0x040fe200000e0000 */
[----:B------:R-:W4:Y:S01]  /*10460*/  LDL.64 R20, [R1+0x70] ;  /* 0x0000700001147983 */ /* 0x000f220000100a00 */
[----:B------:R-:W-:Y:S01]  /*10470*/  R2UR UR7, R153 ;  /* 0x00000000990772ca */ /* 0x000fe200000e0000 */
[----:B------:R-:W-:Y:S01]  /*10480*/  VIADD R152, R152, 0x6 ;  /* 0x0000000698987836 */ /* 0x000fe20000000000 */
[----:B------:R-:W-:Y:S01]  /*10490*/  R2UR UR4, R220 ;  /* 0x00000000dc0472ca */ /* 0x000fe200000e0000 */
[----:B------:R-:W-:Y:S01]  /*104a0*/  IMAD.MOV.U32 R153, RZ, RZ, 0x40000040 ;  /* 0x40000040ff997424 */ /* 0x000fe200078e00ff */
[----:B------:R-:W-:-:S02]  /*104b0*/  R2UR UR5, R221 ;  /* 0x00000000dd0572ca */ /* 0x000fc400000e0000 */
[----:B------:R-:W-:Y:S02]  /*104c0*/  R2UR UR18, R152 ;  /* 0x00000000981272ca */ /* 0x000fe400000e0000 */
[----:B------:R-:W-:Y:S02]  /*104d0*/  R2UR UR19, R153 ;  /* 0x00000000991372ca */ /* 0x000fe400000e0000 */
[----:B------:R-:W-:-:S07]  /*104e0*/  WARPGROUP.ARRIVE ;  /* 0x00000000000079c5 */ /* 0x000fce0000000000 */
[----:B------:R-:W-:Y:S01]  /*104f0*/  HGMMA.64x96x16.F32.BF16 R152, gdesc[UR4], RZ, !UPT, gsb0 ;  /* 0x01600000049879f0 */ /* 0x000fe2000c0018ff */
[----:B------:R-:W-:Y:S01]  /*10500*/  IMAD.MOV.U32 R15, RZ, RZ, 0x40000040 ;  /* 0x40000040ff0f7424 */ /* 0x000fe200078e00ff */
[----:B------:R-:W-:-:S04]  /*10510*/  R2UR UR14, R14 ;  /* 0x000000000e0e72ca */ /* 0x000fc800000e0000 */
[----:B------:R-:W-:Y:S01]  /*10520*/  R2UR UR15, R15 ;  /* 0x000000000f0f72ca */ /* 0x000fe200000e0000 */
[----:B------:R-:W-:Y:S02]  /*10530*/  WARPGROUP.DEPBAR.LE gsb0, 0x0 ;  /* 0x00008000000079c5 */ /* 0x000fe40000010000 */
[----:B------:R-:W-:Y:S01]  /*10540*/  WARPGROUP.ARRIVE ;  /* 0x00000000000079c5 */ /* 0x000fe20000000000 */
[----:B----4-:R-:W-:Y:S02]  /*10550*/  R2UR UR8, R20 ;  /* 0x00000000140872ca */ /* 0x010fe400000e0000 */
[----:B------:R-:W-:-:S13]  /*10560*/  R2UR UR9, R21 ;  /* 0x00000000150972ca */ /* 0x000fda00000e0000 */
[----:B------:R-:W-:Y:S01]  /*10570*/  HGMMA.64x96x16.F32.BF16 R152, gdesc[UR8], R152, gsb0 ;  /* 0x01600000089879f0 */ /* 0x000fe20008001898 */
[----:B--2---:R-:W-:Y:S02]  /*10580*/  R2UR UR12, R202 ;  /* 0x00000000ca0c72ca */ /* 0x004fe400000e0000 */
[----:B------:R-:W-:Y:S02]  /*10590*/  R2UR UR13, R203 ;  /* 0x00000000cb0d72ca */ /* 0x000fe400000e0000 */
[----:B---3--:R-:W-:Y:S02]  /*105a0*/  R2UR UR16, R200 ;  /* 0x00000000c81072ca */ /* 0x008fe400000e0000 */
        /* <DEDUP_REMOVED lines=10> */
.L_x_15223:
[----:B------:R2:W3:Y:S01]  /*10650*/  SYNCS.PHASECHK.TRANS64.TRYWAIT P1, [R10+URZ+0x32450], R0 ;  /* 0x032450000a0075a7 */ /* 0x0004e2000802017f */
[----:B------:R-:W-:Y:S05]  /*10660*/  @!P0 BRA `(.L_x_15224) ;  /* 0x0000000000048947 */ /* 0x000fea0003800000 */
[----:B------:R-:W-:Y:S01]  /*10670*/  BPT.TRAP 0x1 ;  /* 0x000000040000795c */ /* 0x000fe20000300000 */
.L_x_15224:
[----:B---3--:R-:W-:Y:S05]  /*10680*/  @P1 BRA `(.L_x_15225) ;  /* 0x0000000000081947 */ /* 0x008fea0003800000 */
[----:B------:R-:W3:Y:S02]  /*10690*/  SYNCS.PHASECHK.TRANS64.TRYWAIT P1, [R10+URZ+0x32450], R0 ;  /* 0x032450000a0075a7 */ /* 0x000ee4000802017f */
[----:B---3--:R-:W-:Y:S05]  /*106a0*/  @!P1 BRA `(.L_x_15226) ;  /* 0x0000011c00089947 */ /* 0x008fea0003800000 */
.L_x_15225:
[----:B------:R-:W4:Y:S04]  /*106b0*/  LDL.64 R200, [R1+0x58] ;  /* 0x0000580001c87983 */ /* 0x000f280000100a00 */
[----:B------:R-:W2:Y:S04]  /*106c0*/  LDL.64 R202, [R1+0x48] ;  /* 0x0000480001ca7983 */ /* 0x000ea80000100a00 */
        /* <DEDUP_REMOVED lines=10> */
[----:B------:R0:W-:Y:S01]  /*10770*/  STL.64 [R1+0x1d0], R2 ;  /* 0x0001d00201007387 */ /* 0x0001e20000100a00 */
[----:B------:R-:W-:Y:S01]  /*10780*/  R2UR UR7, R15 ;  /* 0x000000000f0772ca */ /* 0x000fe200000e0000 */
[----:B------:R-:W-:-:S02]  /*10790*/  VIADD R20, R14, 0x2 ;  /* 0x000000020e147836 */ /* 0x000fc40000000000 */
[----:B------:R-:W-:Y:S01]  /*107a0*/  IMAD.MOV.U32 R21, RZ, RZ, 0x40000040 ;  /* 0x40000040ff157424 */ /* 0x000fe200078e00ff */
[----:B0-----:R-:W2:Y:S09]  /*107b0*/  LDL.64 R2, [R1+0x30] ;  /* 0x0000300001027983 */ /* 0x001eb20000100a00 */
[----:B------:R-:W-:Y:S01]  /*107c0*/  HGMMA.64x96x16.F32.BF16 R152, gdesc[UR4], R152, gsb0 ;  /* 0x01600000049879f0 */ /* 0x000fe20008001898 */
[----:B------:R-:W-:-:S02]  /*107d0*/  R2UR UR6, R20 ;  /* 0x00000000140672ca */ /* 0x000fc400000e0000 */
[----:B------:R-:W-:Y:S01]  /*107e0*/  R2UR UR7, R21 ;  /* 0x00000000150772ca */ /* 0x000fe200000e0000 */
[----:B------:R-:W-:Y:S02]  /*107f0*/  VIADD R20, R14, 0x4 ;  /* 0x000000040e147836 */ /* 0x000fe40000000000 */
[----:B------:R-:W-:Y:S01]  /*10800*/  IMAD.MOV.U32 R21, RZ, RZ, 0x40000040 ;  /* 0x40000040ff157424 */ /* 0x000fe200078e00ff */
[----:B------:R-:W-:Y:S02]  /*10810*/  WARPGROUP.DEPBAR.LE gsb0, 0x0 ;  /* 0x00008000000079c5 */ /* 0x000fe40000010000 */
[----:B------:R-:W-:Y:S01]  /*10820*/  WARPGROUP.ARRIVE ;  /* 0x00000000000079c5 */ /* 0x000fe20000000000 */
[----:B----4-:R-:W-:Y:S02]  /*10830*/  R2UR UR4, R200 ;  /* 0x00000000c80472ca */ /* 0x010fe400000e0000 */
[----:B------:R-:W-:Y:S02]  /*10840*/  R2UR UR5, R201 ;  /* 0x00000000c90572ca */ /* 0x000fe400000e0000 */
[----:B------:R-:W4:Y:S11]  /*10850*/  LDL.64 R200, [R1+0x40] ;  /* 0x0000400001c87983 */ /* 0x000f360000100a00 */
[----:B------:R-:W-:Y:S01]  /*10860*/  HGMMA.64x96x16.F32.BF16 R152, gdesc[UR4], R152, gsb0 ;  /* 0x01600000049879f0 */ /* 0x000fe20008001898 */
[----:B------:R-:W-:-:S02]  /*10870*/  R2UR UR6, R20 ;  /* 0x00000000140672ca */ /* 0x000fc400000e0000 */
[----:B---3--:R-:W-:Y:S02]  /*10880*/  R2UR UR4, R8 ;  /* 0x00000000080472ca */ /* 0x008fe400000e0000 */
[----:B------:R-:W-:Y:S02]  /*10890*/  R2UR UR5, R9 ;  /* 0x00000000090572ca */ /* 0x000fe400000e0000 */
[----:B------:R-:W3:Y:S01]  /*108a0*/  LDL.64 R8, [R1+0x38] ;  /* 0x0000380001087983 */ /* 0x000ee20000100a00 */
        /* <DEDUP_REMOVED lines=8> */
[----:B--2---:R-:W-:Y:S02]  /*10930*/  R2UR UR4, R202 ;  /* 0x00000000ca0472ca */ /* 0x004fe400000e0000 */
[----:B------:R-:W-:Y:S01]  /*10940*/  R2UR UR5, R203 ;  /* 0x00000000cb0572ca */ /* 0x000fe200000e0000 */
[----:B------:R-:W-:Y:S01]  /*10950*/  VIADD R20, R14, 0x300 ;  /* 0x000003000e147836 */ /* 0x000fe20000000000 */
[----:B------:R-:W2:Y:S01]  /*10960*/  LDL.64 R202, [R1+0x8] ;  /* 0x0000080001ca7983 */ /* 0x000ea20000100a00 */
        /* <DEDUP_REMOVED lines=13> */
[----:B---3--:R-:W-:Y:S01]  /*10a40*/  R2UR UR4, R8 ;  /* 0x00000000080472ca */ /* 0x008fe200000e0000 */
[----:B------:R-:W-:Y:S01]  /*10a50*/  IMAD.MOV.U32 R21, RZ, RZ, 0x40000040 ;  /* 0x40000040ff157424 */ /* 0x000fe200078e00ff */
[----:B------:R-:W-:Y:S02]  /*10a60*/  R2UR UR5, R9 ;  /* 0x00000000090572ca */ /* 0x000fe400000e0000 */
[----:B------:R-:W3:Y:S01]  /*10a70*/  LDL.64 R8, [R1+0x18] ;  /* 0x0000180001087983 */ /* 0x000ee20000100a00 */
        /* <DEDUP_REMOVED lines=9> */
[----:B------:R-:W2:Y:S01]  /*10b10*/  LDL.64 R2, [R1+0x10] ;  /* 0x0000100001027983 */ /* 0x000ea20000100a00 */
        /* <DEDUP_REMOVED lines=11> */
[----:B------:R-:W-:Y:S02]  /*10bd0*/  WARPGROUP.DEPBAR.LE gsb0, 0x0 ;  /* 0x00008000000079c5 */ /* 0x000fe40000010000 */
[----:B------:R-:W-:Y:S01]  /*10be0*/  WARPGROUP.ARRIVE ;  /* 0x00000000000079c5 */ /* 0x000fe20000000000 */
[----:B------:R-:W-:Y:S01]  /*10bf0*/  VIADD R20, R14, 0x600 ;  /* 0x000006000e147836 */ /* 0x000fe20000000000 */
[----:B------:R-:W4:Y:S08]  /*10c00*/  LDL.64 R200, [R1] ;  /* 0x0000000001c87983 */ /* 0x000f300000100a00 */
[----:B------:R-:W-:Y:S01]  /*10c10*/  HGMMA.64x96x16.F32.BF16 R152, gdesc[UR4], R152, gsb0 ;  /* 0x01600000049879f0 */ /* 0x000fe20008001898 */
[----:B------:R-:W-:Y:S01]  /*10c20*/  IMAD.MOV.U32 R21, RZ, RZ, 0x40000040 ;  /* 0x40000040ff157424 */ /* 0x000fe200078e00ff */
[----:B------:R-:W-:-:S02]  /*10c30*/  R2UR UR6, R20 ;  /* 0x00000000140672ca */ /* 0x000fc400000e0000 */
[----:B---3--:R-:W-:Y:S02]  /*10c40*/  R2UR UR4, R8 ;  /* 0x00000000080472ca */ /* 0x008fe400000e0000 */
[----:B------:R-:W-:Y:S02]  /*10c50*/  R2UR UR7, R21 ;  /* 0x00000000150772ca */ /* 0x000fe400000e0000 */
[----:B------:R-:W-:Y:S01]  /*10c60*/  R2UR UR5, R9 ;  /* 0x00000000090572ca */ /* 0x000fe200000e0000 */
[----:B------:R-:W-:Y:S01]  /*10c70*/  VIADD R20, R14, 0x602 ;  /* 0x000006020e147836 */ /* 0x000fe20000000000 */
[----:B------:R0:W5:Y:S01]  /*10c80*/  LDL.LU R9, [R1+0x1d8] ;  /* 0x0001d80001097983 */ /* 0x0001620000300800 */
        /* <DEDUP_REMOVED lines=63> */
[----:B------:R-:W2:Y:S01]  /*11080*/  S2R R203, SR_TID.X ;  /* 0x0000000000cb7919 */ /* 0x000ea20000002100 */
[----:B------:R-:W-:Y:S02]  /*11090*/  WARPGROUP.DEPBAR.LE gsb0, 0x0 ;  /* 0x00008000000079c5 */ /* 0x000fe40000010000 */
[----:B------:R-:W-:-:S09]  /*110a0*/  WARPGROUP.ARRIVE ;  /* 0x00000000000079c5 */ /* 0x000fd20000000000 */
[----:B------:R-:W-:Y:S01]  /*110b0*/  HGMMA.64x96x16.F32.BF16 R152, gdesc[UR4], R152, gsb0 ;  /* 0x01600000049879f0 */ /* 0x000fe20008001898 */
[----:B--2---:R-:W-:-:S04]  /*110c0*/  SHF.R.U32.HI R203, RZ, 0x7, R203 ;  /* 0x00000007ffcb7819 */ /* 0x004fc800000116cb */
[----:B------:R-:W-:Y:S01]  /*110d0*/  IADD3 R7, -R203, 0xb, RZ ;  /* 0x0000000bcb077810 */ /* 0x000fe20007ffe1ff */
[----:B------:R-:W-:-:S04]  /*110e0*/  WARPGROUP.DEPBAR.LE gsb0, 0x0 ;  /* 0x00008000000079c5 */ /* 0x000fc80000010000 */
[----:B------:R0:W-:Y:S06]  /*110f0*/  BAR.ARV R7, 0x100 ;  /* 0x000400070000751d */ /* 0x0001ec0000002000 */
[----:B------:R-:W-:Y:S05]  /*11100*/  @!P0 BRA `(.L_x_15227) ;  /* 0x0000000000048947 */ /* 0x000fea0003800000 */
[----:B------:R-:W-:Y:S01]  /*11110*/  BPT.TRAP 0x1 ;  /* 0x000000040000795c */ /* 0x000fe20000300000 */
.L_x_15227:
[----:B-1----:R-:W-:Y:S01]  /*11120*/  FMNMX.FTZ R0, R152, R12, !PT ;  /* 0x0000000c98007209 */ /* 0x002fe20007810000 */
[----:B------:R-:W-:Y:S01]  /*11130*/  UMOV UR37, UR39 ;  /* 0x0000002700257c82 */ /* 0x000fe20008000000 */
[----:B------:R-:W-:Y:S02]  /*11140*/  IMAD.U32 R13, RZ, RZ, UR41 ;  /* 0x00000029ff0d7e24 */ /* 0x000fe4000f8e00ff */
[----:B------:R-:W-:Y:S01]  /*11150*/  FMNMX.FTZ R0, R153, R0, !PT ;  /* 0x0000000099007209 */ /* 0x000fe20007810000 */
[----:B------:R-:W-:-:S03]  /*11160*/  IMAD.MOV.U32 R15, RZ, RZ, 0x40000040 ;  /* 0x40000040ff0f7424 */ /* 0x000fc600078e00ff */
        /* <DEDUP_REMOVED lines=63> */
[----:B------:R-:W-:Y:S01]  /*11560*/  MUFU.EX2 R156, R156 ;  /* 0x0000009c009c7308 */ /* 0x000fe20000000800 */
[----:B-1----:R-:W-:Y:S01]  /*11570*/  FMUL.FTZ R24, R24, R14 ;  /* 0x0000000e18187220 */ /* 0x002fe20000410000 */
[----:B------:R-:W-:Y:S01]  /*11580*/  FMNMX.FTZ R8, R167, R8, !PT ;  /* 0x00000008a7087209 */ /* 0x000fe20007810000 */
[-C--:B------:R-:W-:Y:S01]  /*11590*/  FMUL.FTZ R25, R25, R14.reuse ;  /* 0x0000000e19197220 */ /* 0x080fe20000410000 */
[-C--:B------:R-:W-:Y:S01]  /*115a0*/  FMUL.FTZ R28, R28, R14.reuse ;  /* 0x0000000e1c1c7220 */ /* 0x080fe20000410000 */
[----:B------:R-:W-:Y:S01]  /*115b0*/  FMUL.FTZ R29, R29, R14 ;  /* 0x0000000e1d1d7220 */ /* 0x000fe20000410000 */
[----:B------:R-:W-:Y:S01]  /*115c0*/  FMNMX.FTZ R8, R170, R8, !PT ;  /* 0x00000008aa087209 */ /* 0x000fe20007810000 */
[-C--:B------:R-:W-:Y:S01]  /*115d0*/  FMUL.FTZ R32, R32, R14.reuse ;  /* 0x0000000e20207220 */ /* 0x080fe20000410000 */
[----:B------:R-:W1:Y:S01]  /*115e0*/  MUFU.EX2 R157, R157 ;  /* 0x0000009d009d7308 */ /* 0x000e620000000800 */
        /* <DEDUP_REMOVED lines=62> */
[----:B------:R-:W3:Y:S01]  /*119d0*/  SHFL.BFLY PT, R12, R8, 0x2, 0x1f ;  /* 0x0c401f00080c7f89 */ /* 0x000ee200000e0000 */
        /* <DEDUP_REMOVED lines=13> */
[----:B------:R-:W-:Y:S01]  /*11ab0*/  FFMA.FTZ R6, R14, R6, R152 ;  /* 0x000000060e067223 */ /* 0x000fe20000010098 */
[----:B-1----:R-:W-:Y:S01]  /*11ac0*/  F2FP.BF16.F32.PACK_AB R202, R157, R156 ;  /* 0x0000009c9dca723e */ /* 0x002fe200000010ff */
[----:B------:R-:W1:Y:S02]  /*11ad0*/  MUFU.EX2 R152, R160 ;  /* 0x000000a000987308 */ /* 0x000e640000000800 */
[----:B------:R-:W-:-:S04]  /*11ae0*/  FADD.FTZ R6, R153, R6 ;  /* 0x0000000699067221 */ /* 0x000fc80000010000 */
[----:B------:R-:W-:Y:S01]  /*11af0*/  FADD.FTZ R6, R156, R6 ;  /* 0x000000069c067221 */ /* 0x000fe20000010000 */
[----:B---3--:R-:W-:Y:S01]  /*11b00*/  FMNMX.FTZ R8, R8, R12, !PT ;  /* 0x0000000c08087209 */ /* 0x008fe20007810000 */
[----:B------:R-:W2:Y:S02]  /*11b10*/  MUFU.EX2 R161, R161 ;  /* 0x000000a100a17308 */ /* 0x000ea40000000800 */
[----:B------:R-:W-:Y:S02]  /*11b20*/  FADD.FTZ R6, R157, R6 ;  /* 0x000000069d067221 */ /* 0x000fe40000010000 */
[----:B------:R-:W3:Y:S04]  /*11b30*/  SHFL.BFLY PT, R12, R8, 0x1, 0x1f ;  /* 0x0c201f00080c7f89 */ /* 0x000ee800000e0000 */
[----:B------:R-:W-:Y:S01]  /*11b40*/  MUFU.EX2 R165, R165 ;  /* 0x000000a500a57308 */ /* 0x000fe20000000800 */
[----:B-1----:R-:W-:-:S07]  /*11b50*/  FADD.FTZ R6, R152, R6 ;  /* 0x0000000698067221 */ /* 0x002fce0000010000 */
[----:B------:R-:W-:Y:S01]  /*11b60*/  MUFU.EX2 R156, R168 ;  /* 0x000000a8009c7308 */ /* 0x000fe20000000800 */
[C---:B--2---:R-:W-:Y:S01]  /*11b70*/  FADD.FTZ R6, R161.reuse, R6 ;  /* 0x00000006a1067221 */ /* 0x044fe20000010000 */
[----:B------:R-:W-:-:S06]  /*11b80*/  F2FP.BF16.F32.PACK_AB R152, R161, R152 ;  /* 0x00000098a198723e */ /* 0x000fcc00000010ff */
[----:B------:R-:W-:Y:S01]  /*11b90*/  MUFU.EX2 R169, R169 ;  /* 0x000000a900a97308 */ /* 0x000fe20000000800 */
[----:B---3--:R-:W-:-:S07]  /*11ba0*/  FMNMX.FTZ R8, R8, R12, !PT ;  /* 0x0000000c08087209 */ /* 0x008fce0007810000 */
        /* <DEDUP_REMOVED lines=32> */
[----:B-1---5:R-:W-:Y:S01]  /*11db0*/  FFMA.FTZ R3, R11, R3, R154 ;  /* 0x000000030b037223 */ /* 0x022fe2000001009a */
        /* <DEDUP_REMOVED lines=64> */
[----:B------:R-:W-:Y:S01]  /*121c0*/  PRMT R12, R13, 0x654, R12 ;  /* 0x000006540d0c7816 */ /* 0x000fe2000000000c */
[----:B------:R-:W-:Y:S01]  /*121d0*/  VIADD R11, R203, 0x8 ;  /* 0x00000008cb0b7836 */ /* 0x000fe20000000000 */
[----:B------:R-:W1:Y:S01]  /*121e0*/  MUFU.EX2 R219, R158 ;  /* 0x0000009e00db7308 */ /* 0x000e620000000800 */
[----:B------:R-:W-:Y:S01]  /*121f0*/  IMAD.MOV.U32 R13, RZ, RZ, 0x40000040 ;  /* 0x40000040ff0d7424 */ /* 0x000fe200078e00ff */
[----:B------:R3:W-:Y:S01]  /*12200*/  SYNCS.ARRIVE.TRANS64.RED.A1T0 RZ, [R12+URZ], RZ ;  /* 0x000000ff0cff79a7 */ /* 0x0007e2000810043f */
[C---:B--2---:R-:W-:Y:S01]  /*12210*/  F2FP.BF16.F32.PACK_AB R201, R155.reuse, R154 ;  /* 0x0000009a9bc9723e */ /* 0x044fe200000010ff */
[----:B------:R2:W-:Y:S01]  /*12220*/  BAR.SYNC.DEFER_BLOCKING R11, 0x100 ;  /* 0x0004000b0000751d */ /* 0x0005e20000010000 */
[----:B------:R-:W-:Y:S01]  /*12230*/  FADD.FTZ R3, R155, R3 ;  /* 0x000000039b037221 */ /* 0x000fe20000010000 */
[----:B------:R-:W-:-:S04]  /*12240*/  R2UR UR7, R13 ;  /* 0x000000000d0772ca */ /* 0x000fc800000e0000 */
[----:B------:R-:W4:Y:S01]  /*12250*/  MUFU.EX2 R20, R159 ;  /* 0x0000009f00147308 */ /* 0x000f220000000800 */
[----:B---3--:R-:W-:-:S04]  /*12260*/  IMAD.MOV.U32 R12, RZ, RZ, 0xc00 ;  /* 0x00000c00ff0c7424 */ /* 0x008fc800078e00ff */
[----:B------:R-:W-:Y:S02]  /*12270*/  IMAD R12, R19, R12, UR38 ;  /* 0x00000026130c7e24 */ /* 0x000fe4000f8e020c */
[----:B-1----:R-:W-:Y:S01]  /*12280*/  FADD.FTZ R3, R219, R3 ;  /* 0x00000003db037221 */ /* 0x002fe20000010000 */
[----:B------:R-:W1:Y:S01]  /*12290*/  MUFU.EX2 R154, R164 ;  /* 0x000000a4009a7308 */ /* 0x000e620000000800 */
[C---:B------:R-:W-:Y:S01]  /*122a0*/  VIADD R14, R12.reuse, 0x80 ;  /* 0x000000800c0e7836 */ /* 0x040fe20000000000 */
[----:B------:R-:W-:-:S06]  /*122b0*/  R2UR UR6, R12 ;  /* 0x000000000c0672ca */ /* 0x000fcc00000e0000 */
[----:B------:R-:W-:Y:S01]  /*122c0*/  MUFU.EX2 R21, R166 ;  /* 0x000000a600157308 */ /* 0x000fe20000000800 */
[----:B----4-:R-:W-:-:S04]  /*122d0*/  F2FP.BF16.F32.PACK_AB R203, R20, R219 ;  /* 0x000000db14cb723e */ /* 0x010fc800000010ff */
[----:B------:R-:W-:-:S03]  /*122e0*/  WARPGROUP.ARRIVE ;  /* 0x00000000000079c5 */ /* 0x000fc60000000000 */
[----:B------:R-:W3:Y:S01]  /*122f0*/  MUFU.EX2 R158, R172 ;  /* 0x000000ac009e7308 */ /* 0x000ee20000000800 */
[----:B-1----:R-:W-:Y:S01]  /*12300*/  FADD.FTZ R6, R154, R6 ;  /* 0x000000069a067221 */ /* 0x002fe20000010000 */
[C---:B------:R-:W-:Y:S01]  /*12310*/  F2FP.BF16.F32.PACK_AB R154, R165.reuse, R154 ;  /* 0x0000009aa59a723e */ /* 0x040fe200000010ff */
[----:B------:R-:W-:Y:S01]  /*12320*/  HGMMA.64x256x16.F32.BF16 R24, R200, gdesc[UR4].tnspB, R24, gsb0 ;  /* 0x43e00004c8187df0 */ /* 0x000fe20008001818 */
[----:B------:R-:W-:Y:S01]  /*12330*/  R2UR UR6, R14 ;  /* 0x000000000e0672ca */ /* 0x000fe200000e0000 */
[----:B------:R-:W-:Y:S01]  /*12340*/  FADD.FTZ R6, R165, R6 ;  /* 0x00000006a5067221 */ /* 0x000fe20000010000 */
[----:B------:R-:W-:Y:S01]  /*12350*/  R2UR UR7, R15 ;  /* 0x000000000f0772ca */ /* 0x000fe200000e0000 */
[----:B------:R-:W-:Y:S01]  /*12360*/  VIADD R14, R12, 0x100 ;  /* 0x000001000c0e7836 */ /* 0x000fe20000000000 */
[----:B--2---:R-:W-:Y:S01]  /*12370*/  MUFU.EX2 R11, R170 ;  /* 0x000000aa000b7308 */ /* 0x004fe20000000800 */
[----:B------:R-:W-:Y:S01]  /*12380*/  FADD.FTZ R6, R156, R6 ;  /* 0x000000069c067221 */ /* 0x000fe20000010000 */
[----:B------:R-:W-:Y:S01]  /*12390*/  IMAD.MOV.U32 R15, RZ, RZ, 0x40000040 ;  /* 0x40000040ff0f7424 */ /* 0x000fe200078e00ff */
[----:B------:R-:W-:-:S02]  /*123a0*/  F2FP.BF16.F32.PACK_AB R156, R169, R156 ;  /* 0x0000009ca99c723e */ /* 0x000fc400000010ff */
[----:B------:R-:W-:-:S03]  /*123b0*/  FADD.FTZ R6, R169, R6 ;  /* 0x00000006a9067221 */ /* 0x000fc60000010000 */
[----:B------:R-:W1:Y:S01]  /*123c0*/  MUFU.EX2 R13, R171 ;  /* 0x000000ab000d7308 */ /* 0x000e620000000800 */
[----:B---3--:R-:W-:Y:S01]  /*123d0*/  FADD.FTZ R6, R158, R6 ;  /* 0x000000069e067221 */ /* 0x008fe20000010000 */
[----:B------:R-:W-:-:S03]  /*123e0*/  F2FP.BF16.F32.PACK_AB R158, R173, R158 ;  /* 0x0000009ead9e723e */ /* 0x000fc600000010ff */
[----:B------:R-:W-:-:S03]  /*123f0*/  FADD.FTZ R6, R173, R6 ;  /* 0x00000006ad067221 */ /* 0x000fc60000010000 */
[----:B------:R-:W-:Y:S08]  /*12400*/  MUFU.EX2 R174, R174 ;  /* 0x000000ae00ae7308 */ /* 0x000ff00000000800 */
[----:B------:R-:W2:Y:S01]  /*12410*/  MUFU.EX2 R175, R175 ;  /* 0x000000af00af7308 */ /* 0x000ea20000000800 */
[----:B-1----:R-:W-:-:S07]  /*12420*/  F2FP.BF16.F32.PACK_AB R157, R13, R11 ;  /* 0x0000000b0d9d723e */ /* 0x002fce00000010ff */
[----:B------:R-:W1:Y:S08]  /*12430*/  MUFU.EX2 R160, R176 ;  /* 0x000000b000a07308 */ /* 0x000e700000000800 */
[----:B------:R-:W3:Y:S01]  /*12440*/  MUFU.EX2 R177, R177 ;  /* 0x000000b100b17308 */ /* 0x000ee20000000800 */
[----:B--2---:R-:W-:-:S07]  /*12450*/  F2FP.BF16.F32.PACK_AB R159, R175, R174 ;  /* 0x000000aeaf9f723e */ /* 0x004fce00000010ff */
[----:B------:R-:W-:Y:S01]  /*12460*/  MUFU.EX2 R181, R181 ;  /* 0x000000b500b57308 */ /* 0x000fe20000000800 */
[----:B-1----:R-:W-:-:S07]  /*12470*/  FADD.FTZ R6, R160, R6 ;  /* 0x00000006a0067221 */ /* 0x002fce0000010000 */
[----:B------:R-:W-:Y:S01]  /*12480*/  MUFU.EX2 R178, R178 ;  /* 0x000000b200b27308 */ /* 0x000fe20000000800 */
[C---:B---3--:R-:W-:Y:S01]  /*12490*/  FADD.FTZ R6, R177.reuse, R6 ;  /* 0x00000006b1067221 */ /* 0x048fe20000010000 */
[----:B------:R-:W-:-:S06]  /*124a0*/  F2FP.BF16.F32.PACK_AB R160, R177, R160 ;  /* 0x000000a0b1a0723e */ /* 0x000fcc00000010ff */
[----:B------:R-:W1:Y:S08]  /*124b0*/  MUFU.EX2 R179, R179 ;  /* 0x000000b300b37308 */ /* 0x000e700000000800 */
[----:B------:R-:W-:Y:S08]  /*124c0*/  MUFU.EX2 R182, R182 ;  /* 0x000000b600b67308 */ /* 0x000ff00000000800 */
[----:B------:R-:W-:Y:S01]  /*124d0*/  MUFU.EX2 R183, R183 ;  /* 0x000000b700b77308 */ /* 0x000fe20000000800 */
[----:B-1----:R-:W-:-:S07]  /*124e0*/  F2FP.BF16.F32.PACK_AB R161, R179, R178 ;  /* 0x000000b2b3a1723e */ /* 0x002fce00000010ff */
[----:B------:R-:W-:Y:S08]  /*124f0*/  MUFU.EX2 R164, R184 ;  /* 0x000000b800a47308 */ /* 0x000ff00000000800 */
[----:B------:R-:W-:Y:S08]  /*12500*/  MUFU.EX2 R185, R185 ;  /* 0x000000b900b97308 */ /* 0x000ff00000000800 */
[----:B------:R-:W-:Y:S08]  /*12510*/  MUFU.EX2 R166, R188 ;  /* 0x000000bc00a67308 */ /* 0x000ff00000000800 */
[----:B------:R-:W-:Y:S08]  /*12520*/  MUFU.EX2 R189, R189 ;  /* 0x000000bd00bd7308 */ /* 0x000ff00000000800 */
[----:B------:R-:W-:Y:S08]  /*12530*/  MUFU.EX2 R186, R186 ;  /* 0x000000ba00ba7308 */ /* 0x000ff00000000800 */
        /* <DEDUP_REMOVED lines=12> */
[----:B-1----:R-:W-:-:S02]  /*12600*/  F2FP.BF16.F32.PACK_AB R169, R195, R194 ;  /* 0x000000c2c3a9723e */ /* 0x002fc400000010ff */
[----:B--2---:R-:W-:Y:S01]  /*12610*/  F2FP.BF16.F32.PACK_AB R171, R199, R198 ;  /* 0x000000c6c7ab723e */ /* 0x004fe200000010ff */
[----:B------:R-:W-:Y:S02]  /*12620*/  WARPGROUP.DEPBAR.LE gsb0, 0x0 ;  /* 0x00008000000079c5 */ /* 0x000fe40000010000 */
[----:B------:R-:W-:Y:S02]  /*12630*/  IMAD.MOV.U32 R203, RZ, RZ, R20 ;  /* 0x000000ffffcb7224 */ /* 0x000fe400078e0014 */
[----:B------:R-:W1:Y:S02]  /*12640*/  MUFU.EX2 R201, R162 ;  /* 0x000000a200c97308 */ /* 0x000e640000000800 */
[----:B------:R-:W-:-:S06]  /*12650*/  FADD.FTZ R3, R203, R3 ;  /* 0x00000003cb037221 */ /* 0x000fcc0000010000 */
[----:B------:R2:W3:Y:S08]  /*12660*/  MUFU.EX2 R200, R163 ;  /* 0x000000a300c87308 */ /* 0x0004f00000000800 */
[----:B------:R4:W0:Y:S01]  /*12670*/  MUFU.EX2 R20, R167 ;  /* 0x000000a700147308 */ /* 0x0008220000000800 */
[----:B--2---:R-:W-:Y:S01]  /*12680*/  F2FP.BF16.F32.PACK_AB R163, R183, R182 ;  /* 0x000000b6b7a3723e */ /* 0x004fe200000010ff */
[----:B-1----:R-:W-:-:S06]  /*12690*/  FADD.FTZ R3, R201, R3 ;  /* 0x00000003c9037221 */ /* 0x002fcc0000010000 */
[----:B------:R-:W1:Y:S01]  /*126a0*/  MUFU.EX2 R162, R180 ;  /* 0x000000b400a27308 */ /* 0x000e620000000800 */
[C---:B---3--:R-:W-:Y:S01]  /*126b0*/  F2FP.BF16.F32.PACK_AB R153, R200.reuse, R201 ;  /* 0x000000c9c899723e */ /* 0x048fe200000010ff */
[----:B------:R-:W-:Y:S01]  /*126c0*/  FADD.FTZ R3, R200, R3 ;  /* 0x00000003c8037221 */ /* 0x000fe20000010000 */
[----:B----4-:R-:W-:-:S03]  /*126d0*/  F2FP.BF16.F32.PACK_AB R167, R191, R190 ;  /* 0x000000bebfa7723e */ /* 0x010fc600000010ff */
[----:B------:R-:W-:Y:S01]  /*126e0*/  FADD.FTZ R3, R21, R3 ;  /* 0x0000000315037221 */ /* 0x000fe20000010000 */
[----:B0-----:R-:W-:-:S03]  /*126f0*/  F2FP.BF16.F32.PACK_AB R155, R20, R21 ;  /* 0x00000015149b723e */ /* 0x001fc600000010ff */
[----:B------:R-:W-:Y:S01]  /*12700*/  FADD.FTZ R3, R20, R3 ;  /* 0x0000000314037221 */ /* 0x000fe20000010000 */
[----:B------:R-:W-:-:S03]  /*12710*/  WARPGROUP.ARRIVE ;  /* 0x00000000000079c5 */ /* 0x000fc60000000000 */
[----:B------:R-:W-:Y:S01]  /*12720*/  FADD.FTZ R3, R11, R3 ;  /* 0x000000030b037221 */ /* 0x000fe20000010000 */
[----:B-1----:R-:W-:Y:S01]  /*12730*/  FADD.FTZ R6, R162, R6 ;  /* 0x00000006a2067221 */ /* 0x002fe20000010000 */
[----:B------:R-:W-:Y:S01]  /*12740*/  F2FP.BF16.F32.PACK_AB R162, R181, R162 ;  /* 0x000000a2b5a2723e */ /* 0x000fe200000010ff */
        /* <DEDUP_REMOVED lines=8> */
[C---:B------:R-:W-:Y:S01]  /*127d0*/  F2FP.BF16.F32.PACK_AB R164, R185.reuse, R164 ;  /* 0x000000a4b9a4723e */ /* 0x040fe200000010ff */
[----:B------:R-:W-:Y:S02]  /*127e0*/  FADD.FTZ R3, R174, R3 ;  /* 0x00000003ae037221 */ /* 0x000fe40000010000 */
[----:B------:R-:W-:Y:S02]  /*127f0*/  FADD.FTZ R6, R185, R6 ;  /* 0x00000006b9067221 */ /* 0x000fe40000010000 */
[----:B------:R-:W-:Y:S02]  /*12800*/  FADD.FTZ R3, R175, R3 ;  /* 0x00000003af037221 */ /* 0x000fe40000010000 */
[----:B------:R-:W-:Y:S01]  /*12810*/  FADD.FTZ R6, R166, R6 ;  /* 0x00000006a6067221 */ /* 0x000fe20000010000 */
[----:B------:R-:W-:Y:S01]  /*12820*/  F2FP.BF16.F32.PACK_AB R166, R189, R166 ;  /* 0x000000a6bda6723e */ /* 0x000fe200000010ff */
[----:B------:R-:W-:-:S02]  /*12830*/  FADD.FTZ R3, R178, R3 ;  /* 0x00000003b2037221 */ /* 0x000fc40000010000 */
[----:B------:R-:W-:Y:S02]  /*12840*/  FADD.FTZ R6, R189, R6 ;  /* 0x00000006bd067221 */ /* 0x000fe40000010000 */
[----:B------:R-:W-:Y:S02]  /*12850*/  FADD.FTZ R3, R179, R3 ;  /* 0x00000003b3037221 */ /* 0x000fe40000010000 */
[----:B------:R-:W-:Y:S01]  /*12860*/  FADD.FTZ R6, R168, R6 ;  /* 0x00000006a8067221 */ /* 0x000fe20000010000 */
[C---:B------:R-:W-:Y:S01]  /*12870*/  F2FP.BF16.F32.PACK_AB R168, R193.reuse, R168 ;  /* 0x000000a8c1a8723e */ /* 0x040fe200000010ff */
[----:B------:R-:W-:Y:S02]  /*12880*/  FADD.FTZ R3, R182, R3 ;  /* 0x00000003b6037221 */ /* 0x000fe40000010000 */
[----:B------:R-:W-:Y:S02]  /*12890*/  FADD.FTZ R6, R193, R6 ;  /* 0x00000006c1067221 */ /* 0x000fe40000010000 */
[----:B------:R-:W-:-:S02]  /*128a0*/  FADD.FTZ R3, R183, R3 ;  /* 0x00000003b7037221 */ /* 0x000fc40000010000 */
[----:B------:R-:W-:Y:S01]  /*128b0*/  FADD.FTZ R6, R170, R6 ;  /* 0x00000006aa067221 */ /* 0x000fe20000010000 */
[C---:B------:R-:W-:Y:S01]  /*128c0*/  F2FP.BF16.F32.PACK_AB R170, R197.reuse, R170 ;  /* 0x000000aac5aa723e */ /* 0x040fe200000010ff */
[----:B------:R-:W-:Y:S02]  /*128d0*/  FADD.FTZ R3, R186, R3 ;  /* 0x00000003ba037221 */ /* 0x000fe40000010000 */
[----:B------:R-:W-:Y:S02]  /*128e0*/  FADD.FTZ R6, R197, R6 ;  /* 0x00000006c5067221 */ /* 0x000fe40000010000 */
        /* <DEDUP_REMOVED lines=35> */
.L_x_15228:
[----:B------:R-:W2:Y:S01]  /*12b20*/  LDL R12, [R1+0x98] ;  /* 0x00009800010c7983 */ /* 0x000ea20000100800 */
[----:B------:R-:W-:Y:S02]  /*12b30*/  VIADD R10, R10, 0x32460 ;  /* 0x000324600a0a7836 */ /* 0x000fe40000000000 */
[----:B------:R-:W-:-:S05]  /*12b40*/  IMAD.U32 R11, RZ, RZ, UR41 ;  /* 0x00000029ff0b7e24 */ /* 0x000fca000f8e00ff */
[----:B------:R-:W-:Y:S01]  /*12b50*/  PRMT R10, R11, 0x654, R10 ;  /* 0x000006540b0a7816 */ /* 0x000fe2000000000a */
[----:B------:R-:W-:-:S03]  /*12b60*/  IMAD.MOV.U32 R11, RZ, RZ, R8 ;  /* 0x000000ffff0b7224 */ /* 0x000fc600078e0008 */
[----:B------:R0:W-:Y:S01]  /*12b70*/  SYNCS.ARRIVE.TRANS64.RED.A1T0 RZ, [R10+URZ], RZ ;  /* 0x000000ff0aff79a7 */ /* 0x0001e2000810043f */
[C---:B--2---:R-:W-:Y:S01]  /*12b80*/  ISETP.GT.AND P1, PT, R9.reuse, R12, PT ;  /* 0x0000000c0900720c */ /* 0x044fe20003f24270 */
[----:B------:R-:W-:Y:S02]  /*12b90*/  VIADD R9, R9, 0xffffffff ;  /* 0xffffffff09097836 */ /* 0x000fe40000000000 */
[----:B------:R-:W-:-:S10]  /*12ba0*/  IMAD.MOV.U32 R12, RZ, RZ, R0 ;  /* 0x000000ffff0c7224 */ /* 0x000fd400078e0000 */
[----:B0-----:R-:W-:Y:S05]  /*12bb0*/  @P1 BRA `(.L_x_15229) ;  /* 0xffffffd400b81947 */ /* 0x001fea000383ffff */
.L_x_15218:
[----:B------:R-:W2:Y:S01]  /*12bc0*/  LDL.LU R10, [R1+0xb8] ;  /* 0x0000b800010a7983 */ /* 0x000ea20000300800 */
        /* <DEDUP_REMOVED lines=15> */
[----:B------:R3:W4:Y:S02]  /*12cc0*/  @P0 MUFU.RCP R4, R5 ;  /* 0x0000000500040308 */ /* 0x0007240000001000 */
[----:B---3--:R-:W-:-:S02]  /*12cd0*/  IMAD.U32 R5, RZ, RZ, UR37 ;  /* 0x00000025ff057e24 */ /* 0x008fc4000f8e00ff */
[----:B0-----:R-:W-:Y:S02]  /*12ce0*/  @P0 FMUL.FTZ R6, R6, 0.69314718246459960938 ;  /* 0x3f31721806060820 */ /* 0x001fe40000410000 */
[----:B------:R-:W-:-:S04]  /*12cf0*/  @P0 FMUL.FTZ R5, R5, 0.69314718246459960938 ;  /* 0x3f31721805050820 */ /* 0x000fc80000410000 */
[----:B------:R-:W-:Y:S01]  /*12d00*/  @P0 FFMA.FTZ R155, R5, R0, R6 ;  /* 0x00000000059b0223 */ /* 0x000fe20000010006 */
[-C--:B----4-:R-:W-:Y:S01]  /*12d10*/  FMUL.FTZ R152, R24, R4.reuse ;  /* 0x0000000418987220 */ /* 0x090fe20000410000 */
        /* <DEDUP_REMOVED lines=69> */
[----:B------:R-:W0:Y:S08]  /*13170*/  @P0 MUFU.RCP R0, R3 ;  /* 0x0000000300000308 */ /* 0x000e300000001000 */
[----:B------:R3:W4:Y:S02]  /*13180*/  @P0 MUFU.LG2 R5, R3 ;  /* 0x0000000300050308 */ /* 0x0007240000000c00 */
[----:B---3--:R-:W-:-:S02]  /*13190*/  IMAD.U32 R3, RZ, RZ, UR37 ;  /* 0x00000025ff037e24 */ /* 0x008fc4000f8e00ff */
[-C--:B0-----:R-:W-:Y:S01]  /*131a0*/  FMUL.FTZ R26, R26, R0.reuse ;  /* 0x000000001a1a7220 */ /* 0x081fe20000410000 */
[-C--:B------:R-:W-:Y:S01]  /*131b0*/  FMUL.FTZ R27, R27, R0.reuse ;  /* 0x000000001b1b7220 */ /* 0x080fe20000410000 */
[-C--:B------:R-:W-:Y:S01]  /*131c0*/  FMUL.FTZ R30, R30, R0.reuse ;  /* 0x000000001e1e7220 */ /* 0x080fe20000410000 */
[----:B------:R-:W-:Y:S01]  /*131d0*/  @P0 FMUL.FTZ R3, R3, 0.69314718246459960938 ;  /* 0x3f31721803030820 */ /* 0x000fe20000410000 */
[-C--:B------:R-:W-:Y:S01]  /*131e0*/  FMUL.FTZ R31, R31, R0.reuse ;  /* 0x000000001f1f7220 */ /* 0x080fe20000410000 */
[-C--:B------:R-:W-:Y:S01]  /*131f0*/  FMUL.FTZ R34, R34, R0.reuse ;  /* 0x0000000022227220 */ /* 0x080fe20000410000 */
[-C--:B------:R-:W-:Y:S01]  /*13200*/  FMUL.FTZ R35, R35, R0.reuse ;  /* 0x0000000023237220 */ /* 0x080fe20000410000 */
[----:B----4-:R-:W-:Y:S01]  /*13210*/  @P0 FMUL.FTZ R5, R5, 0.69314718246459960938 ;  /* 0x3f31721805050820 */ /* 0x010fe20000410000 */
        /* <DEDUP_REMOVED lines=59> */
[----:B------:R-:W-:Y:S01]  /*135d0*/  @P0 FFMA.FTZ R154, R3, R8, R5 ;  /* 0x00000008039a0223 */ /* 0x000fe20000010005 */
[----:B------:R-:W-:-:S02]  /*135e0*/  PLOP3.LUT P0, PT, PT, PT, PT, 0x8, 0x0 ;  /* 0x000000000000781c */ /* 0x000fc40003f0e170 */
[----:B------:R-:W-:Y:S01]  /*135f0*/  LOP3.LUT R208, R208, R0, RZ, 0x3c, !PT ;  /* 0x00000000d0d07212 */ /* 0x000fe200078e3cff */
[----:B--2---:R-:W-:-:S05]  /*13600*/  VIADD R10, R10, 0x1 ;  /* 0x000000010a0a7836 */ /* 0x004fca0000000000 */
[----:B------:R1:W-:Y:S05]  /*13610*/  STL [R1+0xb8], R10 ;  /* 0x0000b80a01007387 */ /* 0x0003ea0000100800 */
.L_x_15159:
[----:B------:R-:W-:Y:S05]  /*13620*/  WARPSYNC.ALL ;  /* 0x0000000000007948 */ /* 0x000fea0003800000 */
[----:B------:R-:W0:Y:S08]  /*13630*/  S2UR UR41, SR_CgaCtaId ;  /* 0x00000000002979c3 */ /* 0x000e300000008800 */
[----:B------:R-:W-:Y:S06]  /*13640*/  BAR.SYNC.DEFER_BLOCKING 0x5, 0x180 ;  /* 0x0146000000007b1d */ /* 0x000fec0000010000 */
[----:B------:R-:W-:Y:S01]  /*13650*/  UMOV UR4, 0x400 ;  /* 0x0000040000047882 */ /* 0x000fe20000000000 */
[----:B------:R-:W-:Y:S01]  /*13660*/  BSSY B0, `(.L_x_15230) ;  /* 0x0000529000007945 */ /* 0x000fe20003800000 */
[----:B0-----:R-:W-:-:S06]  /*13670*/  ULEA UR4, UR41, UR4, 0x18 ;  /* 0x0000000429047291 */ /* 0x001fcc000f8ec03f */
[----:B------:R-:W-:-:S05]  /*13680*/  IMAD.U32 R23, RZ, RZ, UR4 ;  /* 0x00000004ff177e24 */ /* 0x000fca000f8e00ff */
[----:B-1----:R0:W1:Y:S01]  /*13690*/  LDS.128 R4, [R23+0x324d0] ;  /* 0x0324d00017047984 */ /* 0x0020620000000c00 */
[----:B------:R-:W-:Y:S06]  /*136a0*/  BAR.ARV 0x4, 0x180 ;  /* 0x0106000000007b1d */ /* 0x000fec0000002000 */
[----:B------:R-:W-:Y:S05]  /*136b0*/  @P0 BRA `(.L_x_15231) ;  /* 0x0000004000340947 */ /* 0x000fea0003800000 */
[----:B------:R-:W2:Y:S01]  /*136c0*/  LDL R3, [R1+0x1c8] ;  /* 0x0001c80001037983 */ /* 0x000ea20000100800 */
[----:B------:R-:W-:-:S03]  /*136d0*/  ULDC UR4, c[0x0][0xbd4] ;  /* 0x0002f50000047ab9 */ /* 0x000fc60000000800 */
[----:B------:R-:W3:Y:S01]  /*136e0*/  LDL.LU R10, [R1+0xa8] ;  /* 0x0000a800010a7983 */ /* 0x000ee20000300800 */
[----:B------:R-:W4:Y:S01]  /*136f0*/  S2R R0, SR_SWINHI ;  /* 0x0000000000007919 */ /* 0x000f220000002f00 */
[----:B------:R-:W-:Y:S02]  /*13700*/  F2FP.BF16.F32.PACK_AB R11, R31, R30 ;  /* 0x0000001e1f0b723e */ /* 0x000fe400000010ff */
[----:B------:R-:W-:Y:S01]  /*13710*/  F2FP.BF16.F32.PACK_AB R12, R33, R32 ;  /* 0x00000020210c723e */ /* 0x000fe200000010ff */
[----:B------:R-:W3:Y:S01]  /*13720*/  LDL.LU R157, [R1+0xb0] ;  /* 0x0000b000019d7983 */ /* 0x000ee20000300800 */
[----:B------:R-:W-:Y:S02]  /*13730*/  F2FP.BF16.F32.PACK_AB R13, R35, R34 ;  /* 0x00000022230d723e */ /* 0x000fe400000010ff */
[----:B------:R-:W-:Y:S01]  /*13740*/  F2FP.BF16.F32.PACK_AB R14, R37, R36 ;  /* 0x00000024250e723e */ /* 0x000fe200000010ff */
[----:B------:R-:W3:Y:S01]  /*13750*/  LDL.LU R156, [R1+0xb4] ;  /* 0x0000b400019c7983 */ /* 0x000ee20000300800 */
[----:B------:R-:W-:-:S02]  /*13760*/  MOV R20, R23 ;  /* 0x0000001700147202 */ /* 0x000fc40000000f00 */
[----:B----4-:R-:W-:Y:S02]  /*13770*/  MOV R21, R0 ;  /* 0x0000000000157202 */ /* 0x010fe40000000f00 */
[----:B------:R-:W-:Y:S01]  /*13780*/  F2FP.BF16.F32.PACK_AB R15, R39, R38 ;  /* 0x00000026270f723e */ /* 0x000fe200000010ff */
[----:B--2---:R-:W-:Y:S01]  /*13790*/  IMAD.WIDE R24, R3, 0x2, R20 ;  /* 0x0000000203187825 */ /* 0x004fe200078e0214 */
        /* <DEDUP_REMOVED lines=15> */
[----:B--2---:R-:W-:-:S04]  /*13890*/  IADD3 R8, P0, R24, 0x20, RZ ;  /* 0x0000002018087810 */ /* 0x004fc80007f1e0ff */
[----:B------:R-:W-:Y:S01]  /*138a0*/  LOP3.LUT R3, R8, 0x380, RZ, 0xc0, !PT ;  /* 0x0000038008037812 */ /* 0x000fe200078ec0ff */
[----:B------:R-:W-:-:S03]  /*138b0*/  IMAD.X R9, RZ, RZ, R25, P0 ;  /* 0x000000ffff097224 */ /* 0x000fc600000e0619 */
[----:B------:R-:W-:-:S04]  /*138c0*/  SHF.R.U64 R3, R3, 0x3, RZ ;  /* 0x0000000303037819 */ /* 0x000fc800000012ff */
[----:B------:R-:W-:-:S04]  /*138d0*/  LOP3.LUT R8, R3, R8, RZ, 0x3c, !PT ;  /* 0x0000000803087212 */ /* 0x000fc800078e3cff */
[----:B------:R-:W-:-:S05]  /*138e0*/  MOV R8, R8 ;  /* 0x0000000800087202 */ /* 0x000fca0000000f00 */
[----:B------:R2:W-:Y:S02]  /*138f0*/  STSM.16.M88.4 [R8], R12 ;  /* 0x0000000c08007844 */ /* 0x0005e40000000200 */
[----:B--2---:R-:W-:-:S04]  /*13900*/  IADD3 R8, P0, R24, 0x40, RZ ;  /* 0x0000004018087810 */ /* 0x004fc80007f1e0ff */
        /* <DEDUP_REMOVED lines=143> */
[----:B-1----:R-:W-:Y:S01]  /*14200*/  LOP3.LUT R4, R3, 0x380, RZ, 0xc0, !PT ;  /* 0x0000038003047812 */ /* 0x002fe200078ec0ff */
        /* <DEDUP_REMOVED lines=33> */
.L_x_15232:
[----:B------:R-:W4:Y:S01]  /*14420*/  LDL.LU R4, [R1+0xac] ;  /* 0x0000ac0001047983 */ /* 0x000f220000300800 */
[----:B------:R-:W0:Y:S03]  /*14430*/  LDC R158, c[0x0][0xce8] ;  /* 0x00033a00ff9e7b82 */ /* 0x000e260000000800 */
[----:B------:R-:W2:Y:S04]  /*14440*/  LDL.LU R3, [R1+0x13c] ;  /* 0x00013c0001037983 */ /* 0x000ea80000300800 */
[----:B------:R-:W3:Y:S04]  /*14450*/  LDL R159, [R1+0xbc] ;  /* 0x0000bc00019f7983 */ /* 0x000ee80000100800 */
        /* <DEDUP_REMOVED lines=214> */
.L_x_15451:
        /* <DEDUP_REMOVED lines=31> */
.L_x_15236:
[----:B------:R-:W-:Y:S05]  /*153b0*/  BSYNC B1 ;  /* 0x0000000000017941 */ /* 0x000fea0003800000 */
.L_x_15235:
[----:B------:R-:W-:-:S03]  /*153c0*/  UMOV UR4, 0xffffffff ;  /* 0xffffffff00047882 */ /* 0x000fc60000000000 */
[----:B------:R-:W-:Y:S05]  /*153d0*/  BRA.DIV UR4, `(.L_x_15237) ;  /* 0x000000d204047947 */ /* 0x000fea000b800000 */
[----:B-1----:R1:W4:Y:S04]  /*153e0*/  SHFL.IDX PT, R3, R20, 0x1, 0x181f ;  /* 0x00381f0014037f89 */ /* 0x00232800000e0000 */
[----:B--23--:R1:W2:Y:S02]  /*153f0*/  SHFL.IDX PT, R14, R4, 0x1, 0x181f ;  /* 0x00381f00040e7f89 */ /* 0x00c2a400000e0000 */
.L_x_15455:
        /* <DEDUP_REMOVED lines=31> */
.L_x_15239:
[----:B------:R-:W-:Y:S05]  /*155f0*/  BSYNC B1 ;  /* 0x0000000000017941 */ /* 0x000fea0003800000 */
.L_x_15238:
[----:B------:R-:W-:-:S03]  /*15600*/  UMOV UR4, 0xffffffff ;  /* 0xffffffff00047882 */ /* 0x000fc60000000000 */
[----:B------:R-:W-:Y:S05]  /*15610*/  BRA.DIV UR4, `(.L_x_15240) ;  /* 0x000000ce04bc7947 */ /* 0x000fea000b800000 */
[----:B----4-:R4:W0:Y:S04]  /*15620*/  SHFL.IDX PT, R3, R20, 0x2, 0x181f ;  /* 0x00581f0014037f89 */ /* 0x01082800000e0000 */
[----:B--23--:R4:W2:Y:S02]  /*15630*/  SHFL.IDX PT, R14, R4, 0x2, 0x181f ;  /* 0x00581f00040e7f89 */ /* 0x00c8a400000e0000 */
.L_x_15459:
        /* <DEDUP_REMOVED lines=31> */
.L_x_15242:
[----:B------:R-:W-:Y:S05]  /*15830*/  BSYNC B1 ;  /* 0x0000000000017941 */ /* 0x000fea0003800000 */
.L_x_15241:
[----:B------:R-:W-:-:S03]  /*15840*/  UMOV UR4, 0xffffffff ;  /* 0xffffffff00047882 */ /* 0x000fc60000000000 */
[----:B------:R-:W-:Y:S05]  /*15850*/  BRA.DIV UR4, `(.L_x_15243) ;  /* 0x000000ce04747947 */ /* 0x000fea000b800000 */
[----:B0-----:R0:W0:Y:S04]  /*15860*/  SHFL.IDX PT, R3, R20, 0x3, 0x181f ;  /* 0x00781f0014037f89 */ /* 0x00102800000e0000 */
[----:B--23--:R2:W3:Y:S02]  /*15870*/  SHFL.IDX PT, R14, R4, 0x3, 0x181f ;  /* 0x00781f00040e7f89 */ /* 0x00c4e400000e0000 */
.L_x_15463:
        /* <DEDUP_REMOVED lines=32> */
.L_x_15233:
        /* <DEDUP_REMOVED lines=46> */
.L_x_15466:
        /* <DEDUP_REMOVED lines=196> */
.L_x_15247:
[----:B------:R-:W-:Y:S05]  /*169a0*/  BSYNC B1 ;  /* 0x0000000000017941 */ /* 0x000fea0003800000 */
.L_x_15246:
[----:B------:R-:W-:-:S03]  /*169b0*/  UMOV UR4, 0xffffffff ;  /* 0xffffffff00047882 */ /* 0x000fc60000000000 */
[----:B------:R-:W-:Y:S05]  /*169c0*/  BRA.DIV UR4, `(.L_x_15248) ;  /* 0x000000be04987947 */ /* 0x000fea000b800000 */
[----:B0-----:R-:W0:Y:S04]  /*169d0*/  SHFL.IDX PT, R4, R4, 0x1, 0x1c1f ;  /* 0x003c1f0004047f89 */ /* 0x001e2800000e0000 */
[----:B------:R-:W4:Y:S02]  /*169e0*/  SHFL.IDX PT, R3, R3, 0x1, 0x1c1f ;  /* 0x003c1f0003037f89 */ /* 0x000f2400000e0000 */
.L_x_15470:
        /* <DEDUP_REMOVED lines=45> */
[----:B-----5:R-:W-:Y:S01]  /*16cc0*/  ISETP.GE.AND P2, PT, R68, UR4, PT ;  /* 0x0000000444007c0c */ /* 0x020fe2000bf46270 */
[----:B----4-:R-:W-:-:S02]  /*16cd0*/  IMAD.MOV.U32 R60, RZ, RZ, R57 ;  /* 0x000000ffff3c7224 */ /* 0x010fc400078e0039 */
[----:B------:R-:W-:Y:S01]  /*16ce0*/  IMAD.MOV.U32 R57, RZ, RZ, R56 ;  /* 0x000000ffff397224 */ /* 0x000fe200078e0038 */
[----:B------:R-:W-:Y:S01]  /*16cf0*/  ISETP.GE.AND P3, PT, R84, UR4, PT ;  /* 0x0000000454007c0c */ /* 0x000fe2000bf66270 */
[----:B------:R-:W-:Y:S02]  /*16d00*/  IMAD.MOV.U32 R56, RZ, RZ, R53 ;  /* 0x000000ffff387224 */ /* 0x000fe400078e0035 */
[----:B------:R-:W-:Y:S02]  /*16d10*/  IMAD.MOV.U32 R53, RZ, RZ, R52 ;  /* 0x000000ffff357224 */ /* 0x000fe400078e0034 */
[----:B------:R-:W-:Y:S02]  /*16d20*/  IMAD.MOV.U32 R52, RZ, RZ, R48 ;  /* 0x000000ffff347224 */ /* 0x000fe400078e0030 */
[----:B------:R-:W-:Y:S02]  /*16d30*/  IMAD.MOV.U32 R48, RZ, RZ, R32 ;  /* 0x000000ffff307224 */ /* 0x000fe400078e0020 */
[----:B---3--:R-:W-:-:S02]  /*16d40*/  IMAD.MOV.U32 R32, RZ, RZ, R13 ;  /* 0x000000ffff207224 */ /* 0x008fc400078e000d */
[----:B------:R-:W-:Y:S02]  /*16d50*/  IMAD.MOV.U32 R13, RZ, RZ, R11 ;  /* 0x000000ffff0d7224 */ /* 0x000fe400078e000b */
[----:B------:R-:W-:Y:S02]  /*16d60*/  IMAD.MOV.U32 R11, RZ, RZ, R10 ;  /* 0x000000ffff0b7224 */ /* 0x000fe400078e000a */
[----:B------:R-:W-:Y:S02]  /*16d70*/  IMAD.MOV.U32 R10, RZ, RZ, R9 ;  /* 0x000000ffff0a7224 */ /* 0x000fe400078e0009 */
[----:B0-----:R-:W-:Y:S02]  /*16d80*/  @!P2 IMAD.MOV.U32 R9, RZ, RZ, R4 ;  /* 0x000000ffff09a224 */ /* 0x001fe400078e0004 */
[----:B------:R-:W-:Y:S02]  /*16d90*/  IMAD.MOV.U32 R61, RZ, RZ, R8 ;  /* 0x000000ffff3d7224 */ /* 0x000fe400078e0008 */
[----:B------:R-:W-:-:S02]  /*16da0*/  @!P2 IMAD.MOV.U32 R8, RZ, RZ, R3 ;  /* 0x000000ffff08a224 */ /* 0x000fc400078e0003 */
[----:B------:R-:W-:Y:S02]  /*16db0*/  IMAD.MOV.U32 R72, RZ, RZ, R64 ;  /* 0x000000ffff487224 */ /* 0x000fe400078e0040 */
[----:B------:R-:W-:Y:S02]  /*16dc0*/  IMAD.MOV.U32 R64, RZ, RZ, R60 ;  /* 0x000000ffff407224 */ /* 0x000fe400078e003c */
        /* <DEDUP_REMOVED lines=156> */
.L_x_15231:
[----:B------:R-:W2:Y:S01]  /*17790*/  LDL.LU R10, [R1+0xb0] ;  /* 0x0000b000010a7983 */ /* 0x000ea20000300800 */
[----:B------:R-:W-:Y:S01]  /*177a0*/  ULDC.64 UR6, c[0x0][0xd08] ;  /* 0x0003420000067ab9 */ /* 0x000fe20000000a00 */
[----:B------:R-:W-:Y:S02]  /*177b0*/  ULDC.64 UR4, c[0x0][0xd00] ;  /* 0x0003400000047ab9 */ /* 0x000fe40000000a00 */
[----:B------:R-:W3:Y:S04]  /*177c0*/  LDL.LU R0, [R1+0xb4] ;  /* 0x0000b40001007983 */ /* 0x000ee80000300800 */
[----:B-1----:R-:W4:Y:S01]  /*177d0*/  LDL R4, [R1+0xa8] ;  /* 0x0000a80001047983 */ /* 0x002f220000100800 */
[----:B------:R-:W-:Y:S01]  /*177e0*/  ISETP.NE.U32.AND P1, PT, RZ, UR6, PT ;  /* 0x00000006ff007c0c */ /* 0x000fe2000bf25070 */
[----:B------:R-:W-:Y:S01]  /*177f0*/  IMAD.MOV.U32 R3, RZ, RZ, RZ ;  /* 0x000000ffff037224 */ /* 0x000fe200078e00ff */
[----:B------:R-:W-:-:S02]  /*17800*/  ISETP.NE.U32.AND P0, PT, RZ, UR4, PT ;  /* 0x00000004ff007c0c */ /* 0x000fc4000bf05070 */
[----:B------:R-:W-:Y:S02]  /*17810*/  ISETP.NE.AND.EX P1, PT, RZ, UR7, PT, P1 ;  /* 0x00000007ff007c0c */ /* 0x000fe4000bf25310 */
[----:B------:R-:W-:Y:S02]  /*17820*/  ISETP.NE.AND.EX P0, PT, RZ, UR5, PT, P0 ;  /* 0x00000005ff007c0c */ /* 0x000fe4000bf05300 */
[----:B--2---:R-:W-:Y:S01]  /*17830*/  IADD3 R8, P2, R10, UR4, RZ ;  /* 0x000000040a087c10 */ /* 0x004fe2000ff5e0ff */
[----:B------:R-:W-:-:S03]  /*17840*/  ULDC UR4, c[0x0][0xb88] ;  /* 0x0002e20000047ab9 */ /* 0x000fc60000000800 */
[----:B---3--:R-:W-:-:S05]  /*17850*/  IADD3.X R9, R0, UR5, RZ, P2, !PT ;  /* 0x0000000500097c10 */ /* 0x008fca00097fe4ff */
[----:B------:R-:W-:Y:S01]  /*17860*/  @P1 IADD3 R10, P2, R10, UR6, RZ ;  /* 0x000000060a0a1c10 */ /* 0x000fe2000ff5e0ff */
[----:B------:R-:W-:Y:S01]  /*17870*/  IMAD.U32 R26, RZ, RZ, UR4 ;  /* 0x00000004ff1a7e24 */ /* 0x000fe2000f8e00ff */
[----:B------:R1:W5:Y:S02]  /*17880*/  @P0 LDG.E R3, desc[UR42][R8.64] ;  /* 0x0000002a08030981 */ /* 0x000364000c1e1900 */
[----:B------:R-:W-:-:S05]  /*17890*/  @P1 IADD3.X R11, R0, UR7, RZ, P2, !PT ;  /* 0x00000007000b1c10 */ /* 0x000fca00097fe4ff */
[----:B------:R1:W5:Y:S01]  /*178a0*/  @P1 LDG.E R26, desc[UR42][R10.64] ;  /* 0x0000002a0a1a1981 */ /* 0x000362000c1e1900 */
[----:B----4-:R-:W-:Y:S01]  /*178b0*/  ISETP.NE.AND P2, PT, R4, RZ, PT ;  /* 0x000000ff0400720c */ /* 0x010fe20003f45270 */
[----:B------:R-:W2:-:S12]  /*178c0*/  S2R R0, SR_TID.X ;  /* 0x0000000000007919 */ /* 0x000e980000002100 */
[----:B------:R-:W3:Y:S01]  /*178d0*/  @!P2 LDC R4, c[0x0][0xbd4] ;  /* 0x0002f500ff04ab82 */ /* 0x000ee20000000800 */
[----:B--2---:R-:W-:Y:S01]  /*178e0*/  VIADD R32, R0, 0xffffff80 ;  /* 0xffffff8000207836 */ /* 0x004fe20000000000 */
[----:B---3--:R1:W-:Y:S01]  /*178f0*/  @!P2 STL [R1+0xa8], R4 ;  /* 0x0000a8040100a387 */ /* 0x0083e20000100800 */
[----:B------:R-:W-:-:S03]  /*17900*/  ISETP.GT.AND P2, PT, R4, 0x1, PT ;  /* 0x000000010400780c */ /* 0x000fc60003f44270 */
[----:B------:R-:W-:Y:S01]  /*17910*/  ISETP.GT.AND P3, PT, R32, 0x7f, PT ;  /* 0x0000007f2000780c */ /* 0x000fe20003f64270 */
[----:B------:R-:W-:-:S12]  /*17920*/  @P1 BRA `(.L_x_15249) ;  /* 0x0000000000101947 */ /* 0x000fd80003800000 */
[----:B------:R-:W-:Y:S05]  /*17930*/  @!P0 BRA `(.L_x_15249) ;  /* 0x00000000000c8947 */ /* 0x000fea0003800000 */
[----:B-1----:R-:W2:Y:S04]  /*17940*/  LDG.E R11, desc[UR42][R8.64] ;  /* 0x0000002a080b7981 */ /* 0x002ea8000c1e1900 */
[----:B-----5:R-:W2:Y:S02]  /*17950*/  LDG.E R26, desc[UR42][R8.64+0x4] ;  /* 0x0000042a081a7981 */ /* 0x020ea4000c1e1900 */
[----:B--2---:R-:W-:-:S07]  /*17960*/  IMAD.IADD R26, R26, 0x1, -R11 ;  /* 0x000000011a1a7824 */ /* 0x004fce00078e0a0b */
.L_x_15249:
        /* <DEDUP_REMOVED lines=8> */
[----:B------:R-:W1:Y:S01]  /*179f0*/  LDC R37, c[0x0][0xce8] ;  /* 0x00033a00ff257b82 */ /* 0x000e620000000800 */
[----:B------:R-:W2:Y:S01]  /*17a00*/  S2R R35, SR_TID.X ;  /* 0x0000000000237919 */ /* 0x000ea20000002100 */
[----:B-1----:R-:W-:Y:S01]  /*17a10*/  IMAD R0, R26, R37, RZ ;  /* 0x000000251a007224 */ /* 0x002fe200078e02ff */
[----:B--2---:R-:W-:-:S04]  /*17a20*/  IADD3 R35, R8, -0x80, R35 ;  /* 0xffffff8008237810 */ /* 0x004fc80007ffe023 */
        /* <DEDUP_REMOVED lines=46> */
.L_x_15251:
[----:B------:R-:W-:Y:S05]  /*17d10*/  BSYNC B1 ;  /* 0x0000000000017941 */ /* 0x000fea0003800000 */
.L_x_15250:
[----:B------:R-:W-:Y:S05]  /*17d20*/  @P2 BRA `(.L_x_15244) ;  /* 0x0000000800f02947 */ /* 0x000fea0003800000 */
[----:B------:R-:W2:Y:S01]  /*17d30*/  LDL R24, [R1+0x78] ;  /* 0x0000780001187983 */ /* 0x000ea20000100800 */
[----:B------:R-:W3:Y:S01]  /*17d40*/  LDC R21, c[0x0][0xce8] ;  /* 0x00033a00ff157b82 */ /* 0x000ee20000000800 */
[----:B-1----:R-:W-:Y:S01]  /*17d50*/  SHF.R.S32.HI R9, RZ, 0x1f, R32 ;  /* 0x0000001fff097819 */ /* 0x002fe20000011420 */
        /* <DEDUP_REMOVED lines=14> */
[----:B---3--:R-:W-:-:S03]  /*17e40*/  ISETP.NE.AND P0, PT, R21, 0x1, PT ;  /* 0x000000011500780c */ /* 0x008fc60003f05270 */
[----:B------:R-:W-:Y:S01]  /*17e50*/  IMAD R9, R207, UR5, R9 ;  /* 0x00000005cf097c24 */ /* 0x000fe2000f8e0209 */
[----:B------:R-:W-:Y:S01]  /*17e60*/  ULDC.64 UR4, c[0x0][0xbe0] ;  /* 0x0002f80000047ab9 */ /* 0x000fe20000000a00 */
[C---:B------:R-:W-:Y:S02]  /*17e70*/  IMAD R11, R33.reuse, UR7, R4 ;  /* 0x00000007210b7c24 */ /* 0x040fe4000f8e0204 */
[----:B------:R-:W-:-:S04]  /*17e80*/  IMAD.WIDE.U32 R8, R33, UR6, R8 ;  /* 0x0000000621087c25 */ /* 0x000fc8000f8e0008 */
[----:B------:R-:W-:Y:S02]  /*17e90*/  IMAD.IADD R9, R9, 0x1, R11 ;  /* 0x0000000109097824 */ /* 0x000fe400078e020b */
[----:B------:R-:W1:Y:S08]  /*17ea0*/  @P0 LDC R10, c[0x0][0xcec] ;  /* 0x00033b00ff0a0b82 */ /* 0x000e700000000800 */
[----:B------:R-:W3:Y:S01]  /*17eb0*/  @P0 LDC R15, c[0x0][0xcf0] ;  /* 0x00033c00ff0f0b82 */ /* 0x000ee20000000800 */
[----:B--2---:R-:W-:-:S04]  /*17ec0*/  IMAD.IADD R13, R24, 0x1, R0 ;  /* 0x00000001180d7824 */ /* 0x004fc800078e0200 */
[----:B-1----:R-:W-:-:S04]  /*17ed0*/  @P0 IMAD.HI.U32 R0, R13, R10, RZ ;  /* 0x0000000a0d000227 */ /* 0x002fc800078e00ff */
[----:B------:R-:W-:Y:S01]  /*17ee0*/  IMAD.MOV.U32 R3, RZ, RZ, R13 ;  /* 0x000000ffff037224 */ /* 0x000fe200078e000d */
[----:B---3--:R-:W-:-:S04]  /*17ef0*/  @P0 SHF.R.U32.HI R3, RZ, R15, R0 ;  /* 0x0000000fff030219 */ /* 0x008fc80000011600 */
        /* <DEDUP_REMOVED lines=20> */
.L_x_15473:
        /* <DEDUP_REMOVED lines=32> */
.L_x_15254:
[----:B------:R-:W-:Y:S05]  /*18240*/  BSYNC B1 ;  /* 0x0000000000017941 */ /* 0x000fea0003800000 */
.L_x_15253:
[----:B------:R-:W-:-:S03]  /*18250*/  UMOV UR4, 0xffffffff ;  /* 0xffffffff00047882 */ /* 0x000fc60000000000 */
[----:B------:R-:W-:Y:S05]  /*18260*/  BRA.DIV UR4, `(.L_x_15255) ;  /* 0x000000a604f47947 */ /* 0x000fea000b800000 */
[----:B--2---:R2:W0:Y:S04]  /*18270*/  SHFL.IDX PT, R3, R4, 0x1, 0x181f ;  /* 0x00381f0004037f89 */ /* 0x00442800000e0000 */
[----:B---34-:R2:W3:Y:S02]  /*18280*/  SHFL.IDX PT, R9, R0, 0x1, 0x181f ;  /* 0x00381f0000097f89 */ /* 0x0184e400000e0000 */
.L_x_15477:
        /* <DEDUP_REMOVED lines=20> */
[----:B0-----:R-:W-:Y:S02]  /*183d0*/  @!P3 LEA.HI.X R11, R212, R3, R14, 0x1, P5 ;  /* 0x00000003d40bb211 */ /* 0x001fe400028f0c0e */
        /* <DEDUP_REMOVED lines=10> */
.L_x_15257:
[----:B------:R-:W-:Y:S05]  /*18480*/  BSYNC B1 ;  /* 0x0000000000017941 */ /* 0x000fea0003800000 */
.L_x_15256:
[----:B------:R-:W-:-:S03]  /*18490*/  UMOV UR4, 0xffffffff ;  /* 0xffffffff00047882 */ /* 0x000fc60000000000 */
[----:B------:R-:W-:Y:S05]  /*184a0*/  BRA.DIV UR4, `(.L_x_15258) ;  /* 0x000000a604b07947 */ /* 0x000fea000b800000 */
[----:B0-----:R0:W0:Y:S04]  /*184b0*/  SHFL.IDX PT, R3, R4, 0x2, 0x181f ;  /* 0x00581f0004037f89 */ /* 0x00102800000e0000 */
[----:B---34-:R3:W4:Y:S02]  /*184c0*/  SHFL.IDX PT, R9, R0, 0x2, 0x181f ;  /* 0x00581f0000097f89 */ /* 0x01872400000e0000 */
.L_x_15481:
        /* <DEDUP_REMOVED lines=31> */
.L_x_15260:
[----:B------:R-:W-:Y:S05]  /*186c0*/  BSYNC B1 ;  /* 0x0000000000017941 */ /* 0x000fea0003800000 */
.L_x_15259:
[----:B------:R-:W-:-:S03]  /*186d0*/  UMOV UR4, 0xffffffff ;  /* 0xffffffff00047882 */ /* 0x000fc60000000000 */
[----:B------:R-:W-:Y:S05]  /*186e0*/  BRA.DIV UR4, `(.L_x_15261) ;  /* 0x000000a6046c7947 */ /* 0x000fea000b800000 */
[----:B0-----:R0:W0:Y:S04]  /*186f0*/  SHFL.IDX PT, R3, R4, 0x3, 0x181f ;  /* 0x00781f0004037f89 */ /* 0x00102800000e0000 */
[----:B----4-:R4:W0:Y:S02]  /*18700*/  SHFL.IDX PT, R9, R0, 0x3, 0x181f ;  /* 0x00781f0000097f89 */ /* 0x01082400000e0000 */
.L_x_15485:
        /* <DEDUP_REMOVED lines=30> */
.L_x_15244:
[----:B------:R-:W-:Y:S05]  /*188f0*/  BSYNC B0 ;  /* 0x0000000000007941 */ /* 0x000fea0003800000 */
.L_x_15230:
[----:B------:R-:W-:Y:S02]  /*18900*/  ULDC UR4, c[0x0][0xd3c] ;  /* 0x00034f0000047ab9 */ /* 0x000fe40000000800 */
[----:B------:R-:W-:-:S13]  /*18910*/  ISETP.GE.AND P0, PT, R7, UR4, PT ;  /* 0x0000000407007c0c */ /* 0x000fda000bf06270 */
[----:B------:R-:W-:Y:S05]  /*18920*/  @!P0 BRA `(.L_x_15262) ;  /* 0xfffffe9000048947 */ /* 0x000fea000383ffff */
[----:B------:R-:W-:Y:S05]  /*18930*/  BRA `(.L_x_15091) ;  /* 0x00000084003c7947 */ /* 0x000fea0003800000 */
.L_x_15089:
        /* <DEDUP_REMOVED lines=16> */
.L_x_15263:
        /* <DEDUP_REMOVED lines=43> */
.L_x_15267:
        /* <DEDUP_REMOVED lines=37> */
.L_x_15265:
        /* <DEDUP_REMOVED lines=13> */
.L_x_15268:
        /* <DEDUP_REMOVED lines=62> */
.L_x_15269:
        /* <DEDUP_REMOVED lines=61> */
.L_x_15270:
[----:B------:R-:W-:-:S05]  /*197c0*/  LOP3.LUT R25, RZ, R2, RZ, 0x33, !PT ;  /* 0x00000002ff197212 */ /* 0x000fca00078e33ff */
[----:B------:R-:W-:Y:S01]  /*197d0*/  IMAD.IADD R25, R6, 0x1, R25 ;  /* 0x0000000106197824 */ /* 0x000fe200078e0219 */
[----:B------:R-:W-:Y:S06]  /*197e0*/  BRA `(.L_x_15271) ;  /* 0x00000000000c7947 */ /* 0x000fec0003800000 */
.L_x_15266:
[----:B------:R-:W-:Y:S02]  /*197f0*/  IMAD.MOV.U32 R25, RZ, RZ, RZ ;  /* 0x000000ffff197224 */ /* 0x000fe400078e00ff */
[----:B------:R-:W-:Y:S02]  /*19800*/  IMAD.U32 R24, RZ, RZ, UR6 ;  /* 0x00000006ff187e24 */ /* 0x000fe4000f8e00ff */
[----:B------:R-:W-:-:S07]  /*19810*/  IMAD.MOV.U32 R26, RZ, RZ, RZ ;  /* 0x000000ffff1a7224 */ /* 0x000fce00078e00ff */
.L_x_15271:
[----:B------:R-:W-:-:S13]  /*19820*/  ISETP.NE.AND P0, PT, R7, RZ, PT ;  /* 0x000000ff0700720c */ /* 0x000fda0003f05270 */
[----:B------:R-:W0:Y:S01]  /*19830*/  @!P0 S2R R3, SR_CgaCtaId ;  /* 0x0000000000038919 */ /* 0x000e220000008800 */
[----:B------:R-:W-:-:S04]  /*19840*/  @!P0 MOV R2, 0x400 ;  /* 0x0000040000028802 */ /* 0x000fc80000000f00 */
[----:B0-----:R-:W-:-:S05]  /*19850*/  @!P0 LEA R2, R3, R2, 0x18 ;  /* 0x0000000203028211 */ /* 0x001fca00078ec0ff */
[----:B------:R1:W-:Y:S01]  /*19860*/  @!P0 STS.128 [R2+0x324d0], R24 ;  /* 0x0324d01802008388 */ /* 0x0003e20000000c00 */
[----:B------:R-:W-:Y:S06]  /*19870*/  BAR.ARV 0x5, 0x180 ;  /* 0x0146000000007b1d */ /* 0x000fec0000002000 */
.L_x_15264:
        /* <DEDUP_REMOVED lines=24> */
[----:B------:R-:W-:Y:S01]  /*19a00*/  ULOP3.LUT UR38, UR36, 0x2, URZ, 0xfc, !UPT ;  /* 0x0000000224267892 */ /* 0x000fe2000f8efc3f */
[----:B------:R-:W-:Y:S01]  /*19a10*/  LOP3.LUT R4, R2, 0x40, RZ, 0xfc, !PT ;  /* 0x0000004002047812 */ /* 0x000fe200078efcff */
[----:B------:R-:W-:Y:S01]  /*19a20*/  ULDC UR37, c[0x0][0xc] ;  /* 0x0000030000257ab9 */ /* 0x000fe20000000800 */
[----:B------:R-:W-:-:S02]  /*19a30*/  LOP3.LUT R0, R3, 0x70, R0, 0xf8, !PT ;  /* 0x0000007003007812 */ /* 0x000fc400078ef800 */
[C---:B------:R-:W-:Y:S01]  /*19a40*/  LOP3.LUT R3, R2.reuse, 0x80, RZ, 0xfc, !PT ;  /* 0x0000008002037812 */ /* 0x040fe200078efcff */
[----:B0-----:R-:W-:Y:S01]  /*19a50*/  ULEA UR4, UR5, UR4, 0x18 ;  /* 0x0000000405047291 */ /* 0x001fe2000f8ec03f */
[----:B------:R-:W-:-:S05]  /*19a60*/  LOP3.LUT R0, R2, 0xc0, RZ, 0xfc, !PT ;  /* 0x000000c002007812 */ /* 0x000fca00078efcff */
[----:B------:R-:W-:-:S04]  /*19a70*/  IMAD.U32 R16, RZ, RZ, UR4 ;  /* 0x00000004ff107e24 */ /* 0x000fc8000f8e00ff */
[----:B--2---:R-:W-:-:S07]  /*19a80*/  IMAD R22, R32, 0x2, R16 ;  /* 0x0000000220167824 */ /* 0x004fce00078e0210 */
.L_x_15381:
[----:B0-----:R-:W0:Y:S02]  /*19a90*/  LDC.64 R36, c[0x0][0xd88] ;  /* 0x00036200ff247b82 */ /* 0x001e240000000a00 */
[----:B0-----:R-:W-:-:S06]  /*19aa0*/  IMAD.WIDE R36, R27, 0x4, R36 ;  /* 0x000000041b247825 */ /* 0x001fcc00078e0224 */
[----:B--2---:R0:W2:Y:S01]  /*19ab0*/  LDG.E R36, desc[UR42][R36.64] ;  /* 0x0000002a24247981 */ /* 0x0040a2000c1e1900 */
        /* <DEDUP_REMOVED lines=9> */
[----:B0-----:R-:W-:Y:S01]  /*19b50*/  IMAD.MOV.U32 R37, RZ, RZ, RZ ;  /* 0x000000ffff257224 */ /* 0x001fe200078e00ff */
[----:B--2---:R-:W-:-:S05]  /*19b60*/  SHF.R.S32.HI R0, RZ, 0x1f, R36 ;  /* 0x0000001fff007819 */ /* 0x004fca0000011424 */
[C---:B------:R-:W-:Y:S01]  /*19b70*/  @P0 LEA R2, P1, R36.reuse, UR4, 0x2 ;  /* 0x0000000424020c11 */ /* 0x040fe2000f8210ff */
[C---:B---3--:R-:W-:Y:S01]  /*19b80*/  IMAD.SHL.U32 R23, R36.reuse, 0x4, RZ ;  /* 0x0000000424177824 */ /* 0x048fe200078e00ff */
[C-C-:B------:R-:W-:Y:S01]  /*19b90*/  SHF.L.U64.HI R31, R36.reuse, 0x2, R0.reuse ;  /* 0x00000002241f7819 */ /* 0x140fe20000010200 */
[----:B------:R0:W-:Y:S01]  /*19ba0*/  STL [R1+0x18], R0 ;  /* 0x0000180001007387 */ /* 0x0001e20000100800 */
[----:B------:R-:W-:Y:S01]  /*19bb0*/  @P0 LEA.HI.X R3, R36, UR5, R0, 0x2, P1 ;  /* 0x0000000524030c11 */ /* 0x000fe200088f1400 */
[----:B------:R-:W-:-:S04]  /*19bc0*/  ULDC.64 UR4, c[0x0][0xaf8] ;  /* 0x0002be0000047ab9 */ /* 0x000fc80000000a00 */
[----:B-1----:R1:W5:Y:S01]  /*19bd0*/  @P0 LDG.E R34, desc[UR42][R2.64] ;  /* 0x0000002a02220981 */ /* 0x002362000c1e1900 */
[----:B------:R-:W-:Y:S02]  /*19be0*/  ISETP.NE.U32.AND P0, PT, RZ, UR4, PT ;  /* 0x00000004ff007c0c */ /* 0x000fe4000bf05070 */
        /* <DEDUP_REMOVED lines=8> */
[----:B------:R-:W-:Y:S02]  /*19c70*/  IADD3.X R3, R31, UR5, RZ, P3, !PT ;  /* 0x000000051f037c10 */ /* 0x000fe40009ffe4ff */
[----:B------:R-:W-:Y:S01]  /*19c80*/  @P2 IADD3 R6, P3, R23, UR8, RZ ;  /* 0x0000000817062c10 */ /* 0x000fe2000ff7e0ff */
[----:B------:R-:W-:Y:S01]  /*19c90*/  IMAD.U32 R8, RZ, RZ, UR4 ;  /* 0x00000004ff087e24 */ /* 0x000fe2000f8e00ff */
[----:B------:R-:W-:Y:S01]  /*19ca0*/  ULDC.64 UR4, c[0x0][0x418] ;  /* 0x0001060000047ab9 */ /* 0x000fe20000000a00 */
[----:B------:R-:W5:Y:S01]  /*19cb0*/  @P0 LDG.E R37, desc[UR42][R2.64] ;  /* 0x0000002a02250981 */ /* 0x000f62000c1e1900 */
[----:B------:R-:W-:-:S03]  /*19cc0*/  @P2 IADD3.X R7, R31, UR9, RZ, P3, !PT ;  /* 0x000000091f072c10 */ /* 0x000fc60009ffe4ff */
[----:B------:R-:W5:Y:S04]  /*19cd0*/  @P1 LDG.E R0, desc[UR42][R4.64] ;  /* 0x0000002a04001981 */ /* 0x000f68000c1e1900 */
        /* <DEDUP_REMOVED lines=14> */
[----:B0-----:R-:W2:Y:S04]  /*19dc0*/  LDG.E R8, desc[UR42][R2.64] ;  /* 0x0000002a02087981 */ /* 0x001ea8000c1e1900 */
[----:B------:R-:W2:Y:S02]  /*19dd0*/  LDG.E R7, desc[UR42][R2.64+0x4] ;  /* 0x0000042a02077981 */ /* 0x000ea4000c1e1900 */
[----:B--2---:R-:W-:-:S05]  /*19de0*/  IMAD.IADD R11, R7, 0x1, -R8 ;  /* 0x00000001070b7824 */ /* 0x004fca00078e0a08 */
[----:B------:R1:W-:Y:S02]  /*19df0*/  STL [R1+0x8], R11 ;  /* 0x0000080b01007387 */ /* 0x0003e40000100800 */
.L_x_15273:
        /* <DEDUP_REMOVED lines=14> */
.L_x_15274:
        /* <DEDUP_REMOVED lines=9> */
.L_x_15275:
        /* <DEDUP_REMOVED lines=15> */
[----:B------:R2:W-:Y:S01]  /*1a060*/  STL [R1+0x10], R7 ;  /* 0x0000100701007387 */ /* 0x0005e20000100800 */
        /* <DEDUP_REMOVED lines=42> */
.L_x_15277:
[----:B------:R-:W-:Y:S05]  /*1a310*/  BSYNC B0 ;  /* 0x0000000000007941 */ /* 0x000fea0003800000 */
.L_x_15276:
        /* <DEDUP_REMOVED lines=9> */
[----:B------:R-:W-:-:S07]  /*1a3b0*/  SHF.R.U32.HI R3, RZ, 0x6, R3 ;  /* 0x00000006ff037819 */ /* 0x000fce0000011603 */
[----:B------:R-:W-:-:S04]  /*1a3c0*/  @P0 VIADD R6, R6, 0x5f ;  /* 0x0000005f06060836 */ /* 0x000fc80000000000 */
[----:B------:R-:W-:-:S04]  /*1a3d0*/  @P0 IMAD.HI R2, R6, 0x2aaaaaab, RZ ;  /* 0x2aaaaaab06020827 */ /* 0x000fc800078e02ff */
[----:B------:R-:W-:Y:S01]  /*1a3e0*/  IMAD.MOV.U32 R6, RZ, RZ, R3 ;  /* 0x000000ffff067224 */ /* 0x000fe200078e0003 */
        /* <DEDUP_REMOVED lines=12> */
.L_x_15488:
[----:B--2---:R-:W-:Y:S02]  /*1a4b0*/  ISETP.NE.AND P0, PT, R14, RZ, PT ;  /* 0x000000ff0e00720c */ /* 0x004fe40003f05270 */
[----:B------:R-:W-:-:S11]  /*1a4c0*/  PLOP3.LUT P6, PT, PT, PT, PT, 0x8, 0x0 ;  /* 0x000000000000781c */ /* 0x000fd60003fce170 */
[----:B------:R-:W-:Y:S05]  /*1a4d0*/  @P0 BRA `(.L_x_15281) ;  /* 0x00000000000c0947 */ /* 0x000fea0003800000 */
[----:B------:R-:W-:-:S03]  /*1a4e0*/  UMOV UR4, 0xffffffff ;  /* 0xffffffff00047882 */ /* 0x000fc60000000000 */
[----:B------:R-:W-:Y:S05]  /*1a4f0*/  BRA.DIV UR4, `(.L_x_15282) ;  /* 0x0000008a04687947 */ /* 0x000fea000b800000 */
[----:B------:R-:W-:-:S13]  /*1a500*/  ELECT P6, URZ, PT ;  /* 0x00000000003f782f */ /* 0x000fda00038c0000 */
.L_x_15281:
        /* <DEDUP_REMOVED lines=9> */
.L_x_15491:
[----:B------:R-:W-:Y:S05]  /*1a5a0*/  BSYNC B1 ;  /* 0x0000000000017941 */ /* 0x000fea0003800000 */
.L_x_15283:
        /* <DEDUP_REMOVED lines=10> */
.L_x_15492:
[----:B------:R-:W-:Y:S05]  /*1a650*/  BSYNC B2 ;  /* 0x0000000000027941 */ /* 0x000fea0003800000 */
.L_x_15287:
        /* <DEDUP_REMOVED lines=9> */
.L_x_15290:
[----:B------:R-:W-:Y:S05]  /*1a6f0*/  BSYNC B2 ;  /* 0x0000000000027941 */ /* 0x000fea0003800000 */
.L_x_15289:
        /* <DEDUP_REMOVED lines=12> */
.L_x_15291:
        /* <DEDUP_REMOVED lines=13> */
.L_x_15493:
[----:B------:R-:W-:Y:S05]  /*1a890*/  BSYNC B2 ;  /* 0x0000000000027941 */ /* 0x000fea0003800000 */
.L_x_15292:
        /* <DEDUP_REMOVED lines=11> */
.L_x_15295:
[----:B------:R-:W-:Y:S05]  /*1a950*/  BSYNC B2 ;  /* 0x0000000000027941 */ /* 0x000fea0003800000 */
.L_x_15294:
        /* <DEDUP_REMOVED lines=9> */
.L_x_15296:
        /* <DEDUP_REMOVED lines=15> */
.L_x_15297:
        /* <DEDUP_REMOVED lines=15> */
.L_x_15298:
        /* <DEDUP_REMOVED lines=15> */
.L_x_15299:
        /* <DEDUP_REMOVED lines=10> */
.L_x_15286:
[----:B------:R-:W-:Y:S05]  /*1ad60*/  BSYNC B1 ;  /* 0x0000000000017941 */ /* 0x000fea0003800000 */
.L_x_15285:
        /* <DEDUP_REMOVED lines=9> */
.L_x_15315:
        /* <DEDUP_REMOVED lines=11> */
.L_x_15494:
[----:B------:R-:W-:Y:S05]  /*1aeb0*/  BSYNC B2 ;  /* 0x0000000000027941 */ /* 0x000fea0003800000 */
.L_x_15302:
        /* <DEDUP_REMOVED lines=9> */
.L_x_15305:
[----:B------:R-:W-:Y:S05]  /*1af50*/  BSYNC B2 ;  /* 0x0000000000027941 */ /* 0x000fea0003800000 */
.L_x_15304:
[----:B------:R-:W-:Y:S01]  /*1af60*/  IMAD.MOV.U32 R14, RZ, RZ, RZ ;  /* 0x000000ffff0e7224 */ /* 0x000fe200078e00ff */
[----:B------:R-:W-:Y:S01]  /*1af70*/  UIADD3 UR4, UP0, UR40, 0x570, URZ ;  /* 0x0000057028047890 */ /* 0x000fe2000ff1e03f */
[----:B-1----:R-:W-:Y:S01]  /*1af80*/  IMAD R11, R17, 0x3000, R16 ;  /* 0x00003000110b7824 */ /* 0x002fe200078e0210 */
        /* <DEDUP_REMOVED lines=8> */
.L_x_15306:
        /* <DEDUP_REMOVED lines=13> */
.L_x_15495:
[----:B------:R-:W-:Y:S05]  /*1b0e0*/  BSYNC B2 ;  /* 0x0000000000027941 */ /* 0x000fea0003800000 */
.L_x_15307:
        /* <DEDUP_REMOVED lines=11> */
.L_x_15310:
[----:B------:R-:W-:Y:S05]  /*1b1a0*/  BSYNC B2 ;  /* 0x0000000000027941 */ /* 0x000fea0003800000 */
.L_x_15309:
        /* <DEDUP_REMOVED lines=9> */
.L_x_15311:
        /* <DEDUP_REMOVED lines=15> */
.L_x_15312:
        /* <DEDUP_REMOVED lines=15> */
.L_x_15313:
        /* <DEDUP_REMOVED lines=15> */
.L_x_15314:
        /* <DEDUP_REMOVED lines=10> */
.L_x_15301:
[----:B------:R-:W-:Y:S05]  /*1b5b0*/  BSYNC B1 ;  /* 0x0000000000017941 */ /* 0x000fea0003800000 */
.L_x_15300:
        /* <DEDUP_REMOVED lines=8> */
.L_x_15279:
[----:B------:R-:W-:Y:S05]  /*1b640*/  BSYNC B0 ;  /* 0x0000000000007941 */ /* 0x000fea0003800000 */
.L_x_15278:
        /* <DEDUP_REMOVED lines=8> */
[----:B------:R-:W2:Y:S08]  /*1b6d0*/  @P1 LDC R3, c[0x0][0x44c] ;  /* 0x00011300ff031b82 */ /* 0x000eb00000000800 */
[----:B------:R-:W4:Y:S01]  /*1b6e0*/  @P1 LDC R0, c[0x0][0x450] ;  /* 0x00011400ff001b82 */ /* 0x000f220000000800 */
[----:B--2---:R-:W-:-:S05]  /*1b6f0*/  @P1 IMAD.HI.U32 R3, R2, R3, RZ ;  /* 0x0000000302031227 */ /* 0x004fca00078e00ff */
[----:B----4-:R-:W-:Y:S01]  /*1b700*/  @P1 SHF.R.U32.HI R2, RZ, R0, R3 ;  /* 0x00000000ff021219 */ /* 0x010fe20000011603 */
        /* <DEDUP_REMOVED lines=10> */
[----:B0-----:R-:W0:Y:S03]  /*1b7b0*/  I2F.RP R8, R0 ;  /* 0x0000000000087306 */ /* 0x001e260000209400 */
        /* <DEDUP_REMOVED lines=23> */
.L_x_15317:
[----:B------:R-:W-:Y:S05]  /*1b930*/  BSYNC B0 ;  /* 0x0000000000007941 */ /* 0x000fea0003800000 */
.L_x_15316:
        /* <DEDUP_REMOVED lines=23> */
.L_x_15319:
        /* <DEDUP_REMOVED lines=14> */
[----:B-1----:R-:W-:Y:S02]  /*1bb90*/  IMAD.U32 R11, RZ, RZ, UR5 ;  /* 0x00000005ff0b7e24 */ /* 0x002fe4000f8e00ff */
[----:B0-----:R-:W-:Y:S02]  /*1bba0*/  IMAD.MOV.U32 R8, RZ, RZ, 0x70 ;  /* 0x00000070ff087424 */ /* 0x001fe400078e00ff */
[----:B------:R-:W-:Y:S02]  /*1bbb0*/  IMAD.MOV.U32 R12, RZ, RZ, 0x1 ;  /* 0x00000001ff0c7424 */ /* 0x000fe400078e00ff */
[----:B------:R-:W-:-:S07]  /*1bbc0*/  IMAD.MOV.U32 R13, RZ, RZ, RZ ;  /* 0x000000ffff0d7224 */ /* 0x000fce00078e00ff */
[----:B------:R-:W-:-:S07]  /*1bbd0*/  LEPC R20, `(.L_x_15322) ;  /* 0x000000001014794e */ /* 0x000fce0000000000 */
[----:B--2---:R-:W-:Y:S05]  /*1bbe0*/  CALL.ABS.NOINC R2 ;  /* 0x0000000002007343 */ /* 0x004fea0003c00000 */
.L_x_15322:
[----:B------:R-:W-:Y:S05]  /*1bbf0*/  BSYNC B6 ;  /* 0x0000000000067941 */ /* 0x000fea0003800000 */
.L_x_15321:
        /* <DEDUP_REMOVED lines=12> */
[----:B------:R-:W-:-:S02]  /*1bcc0*/  IMAD.U32 R7, RZ, RZ, UR9 ;  /* 0x00000009ff077e24 */ /* 0x000fc4000f8e00ff */
[----:B------:R-:W-:Y:S02]  /*1bcd0*/  IMAD.U32 R10, RZ, RZ, UR4 ;  /* 0x00000004ff0a7e24 */ /* 0x000fe4000f8e00ff */
[----:B-1----:R-:W-:Y:S02]  /*1bce0*/  IMAD.U32 R11, RZ, RZ, UR5 ;  /* 0x00000005ff0b7e24 */ /* 0x002fe4000f8e00ff */
[----:B0-----:R-:W-:Y:S02]  /*1bcf0*/  IMAD.MOV.U32 R8, RZ, RZ, 0x70 ;  /* 0x00000070ff087424 */ /* 0x001fe400078e00ff */
[----:B------:R-:W-:Y:S02]  /*1bd00*/  IMAD.MOV.U32 R12, RZ, RZ, 0x1 ;  /* 0x00000001ff0c7424 */ /* 0x000fe400078e00ff */
[----:B--2---:R-:W-:-:S07]  /*1bd10*/  IMAD.MOV.U32 R13, RZ, RZ, RZ ;  /* 0x000000ffff0d7224 */ /* 0x004fce00078e00ff */
[----:B------:R-:W-:-:S07]  /*1bd20*/  LEPC R20, `(.L_x_15325) ;  /* 0x000000001014794e */ /* 0x000fce0000000000 */
[----:B---3--:R-:W-:Y:S05]  /*1bd30*/  CALL.ABS.NOINC R2 ;  /* 0x0000000002007343 */ /* 0x008fea0003c00000 */
.L_x_15325:
        /* <DEDUP_REMOVED lines=15> */
.L_x_15324:
[----:B------:R-:W-:Y:S05]  /*1be30*/  BSYNC B6 ;  /* 0x0000000000067941 */ /* 0x000fea0003800000 */
.L_x_15323:
[----:B------:R-:W2:Y:S01]  /*1be40*/  LDL R35, [R1+0x40] ;  /* 0x0000400001237983 */ /* 0x000ea20000100800 */
[----:B------:R-:W-:Y:S01]  /*1be50*/  ULDC.64 UR4, c[0x0][0xaf0] ;  /* 0x0002bc0000047ab9 */ /* 0x000fe20000000a00 */
[----:B------:R-:W3:Y:S02]  /*1be60*/  LDC R9, c[0x0][0x430] ;  /* 0x00010c00ff097b82 */ /* 0x000ee40000000800 */
[----:B------:R-:W4:Y:S01]  /*1be70*/  LDL R20, [R1+0x10] ;  /* 0x0000100001147983 */ /* 0x000f220000100800 */
[----:B------:R-:W-:Y:S01]  /*1be80*/  ISETP.NE.U32.AND P0, PT, RZ, UR4, PT ;  /* 0x00000004ff007c0c */ /* 0x000fe2000bf05070 */
[----:B------:R-:W5:Y:S03]  /*1be90*/  S2R R21, SR_TID.X ;  /* 0x0000000000157919 */ /* 0x000f660000002100 */
[----:B------:R-:W-:-:S13]  /*1bea0*/  ISETP.NE.AND.EX P0, PT, RZ, UR5, PT, P0 ;  /* 0x00000005ff007c0c */ /* 0x000fda000bf05300 */
[----:B------:R-:W-:Y:S01]  /*1beb0*/  @P0 IADD3 R2, P1, R23, UR4, RZ ;  /* 0x0000000417020c10 */ /* 0x000fe2000ff3e0ff */
[----:B------:R-:W-:Y:S01]  /*1bec0*/  IMAD.MOV.U32 R10, RZ, RZ, RZ ;  /* 0x000000ffff0a7224 */ /* 0x000fe200078e00ff */
[----:B-1----:R-:W1:Y:S01]  /*1bed0*/  S2R R11, SR_TID.X ;  /* 0x00000000000b7919 */ /* 0x002e620000002100 */
[----:B------:R-:W-:Y:S01]  /*1bee0*/  ULDC UR4, c[0x0][0x2f4] ;  /* 0x0000bd0000047ab9 */ /* 0x000fe20000000800 */
[----:B------:R-:W-:Y:S01]  /*1bef0*/  @P0 IADD3.X R3, R31, UR5, RZ, P1, !PT ;  /* 0x000000051f030c10 */ /* 0x000fe20008ffe4ff */
[----:B------:R-:W-:-:S04]  /*1bf00*/  ULDC UR5, c[0x0][0x320] ;  /* 0x0000c80000057ab9 */ /* 0x000fc80000000800 */
[----:B------:R0:W4:Y:S01]  /*1bf10*/  @P0 LDG.E R30, desc[UR42][R2.64] ;  /* 0x0000002a021e0981 */ /* 0x000122000c1e1900 */
[----:B-----5:R-:W-:-:S04]  /*1bf20*/  LOP3.LUT R21, R21, 0x7f, RZ, 0xc0, !PT ;  /* 0x0000007f15157812 */ /* 0x020fc800078ec0ff */
[----:B------:R-:W-:Y:S02]  /*1bf30*/  SHF.R.U32.HI R0, RZ, 0x3, R21 ;  /* 0x00000003ff007819 */ /* 0x000fe40000011615 */
[----:B------:R-:W5:Y:S01]  /*1bf40*/  S2R R21, SR_TID.X ;  /* 0x0000000000157919 */ /* 0x000f620000002100 */
[----:B---3--:R-:W-:-:S13]  /*1bf50*/  ISETP.NE.AND P1, PT, R9, 0x1, PT ;  /* 0x000000010900780c */ /* 0x008fda0003f25270 */
[----:B------:R-:W3:Y:S08]  /*1bf60*/  @P1 LDC R5, c[0x0][0x434] ;  /* 0x00010d00ff051b82 */ /* 0x000ef00000000800 */
[----:B------:R-:W1:Y:S01]  /*1bf70*/  @P1 LDC R4, c[0x0][0x438] ;  /* 0x00010e00ff041b82 */ /* 0x000e620000000800 */
[----:B-----5:R-:W-:-:S05]  /*1bf80*/  IMAD.SHL.U32 R21, R21, 0x10, RZ ;  /* 0x0000001015157824 */ /* 0x020fca00078e00ff */
[----:B------:R-:W-:Y:S01]  /*1bf90*/  LOP3.LUT R21, R0, 0x70, R21, 0xf8, !PT ;  /* 0x0000007000157812 */ /* 0x000fe200078ef815 */
[----:B--2---:R-:W-:-:S04]  /*1bfa0*/  VIADD R0, R35, 0xffffffff ;  /* 0xffffffff23007836 */ /* 0x004fc80000000000 */
[----:B------:R-:W-:-:S05]  /*1bfb0*/  IMAD R6, R0, 0x60, R21 ;  /* 0x0000006000067824 */ /* 0x000fca00078e0215 */
[----:B----4-:R-:W-:-:S04]  /*1bfc0*/  ISETP.GE.AND P0, PT, R6, R20, PT ;  /* 0x000000140600720c */ /* 0x010fc80003f06270 */
[----:B------:R-:W-:Y:S01]  /*1bfd0*/  ISETP.GT.U32.OR P0, PT, R21, 0x5f, P0 ;  /* 0x0000005f1500780c */ /* 0x000fe20000704470 */
[----:B------:R-:W-:-:S12]  /*1bfe0*/  IMAD.IADD R6, R6, 0x1, R34 ;  /* 0x0000000106067824 */ /* 0x000fd800078e0222 */
[----:B0-----:R-:W0:Y:S01]  /*1bff0*/  @!P0 LDC.64 R2, c[0x0][0x428] ;  /* 0x00010a00ff028b82 */ /* 0x001e220000000a00 */
[----:B---3--:R-:W-:-:S04]  /*1c000*/  @P1 IMAD.HI.U32 R5, R6, R5, RZ ;  /* 0x0000000506051227 */ /* 0x008fc800078e00ff */
[----:B------:R-:W-:Y:S01]  /*1c010*/  IMAD.MOV.U32 R7, RZ, RZ, R6 ;  /* 0x000000ffff077224 */ /* 0x000fe200078e0006 */
[----:B-1----:R-:W-:Y:S02]  /*1c020*/  @P1 SHF.R.U32.HI R7, RZ, R4, R5 ;  /* 0x00000004ff071219 */ /* 0x002fe40000011605 */
        /* <DEDUP_REMOVED lines=10> */
[----:B------:R0:W2:Y:S01]  /*1c0d0*/  @!P0 LDG.E R10, desc[UR42][R2.64] ;  /* 0x0000002a020a8981 */ /* 0x0000a2000c1e1900 */
[----:B------:R-:W-:-:S04]  /*1c0e0*/  IMAD.MOV R4, RZ, RZ, -R7 ;  /* 0x000000ffff047224 */ /* 0x000fc800078e0a07 */
[----:B0-----:R-:W-:-:S05]  /*1c0f0*/  IMAD R3, R9, R4, R6 ;  /* 0x0000000409037224 */ /* 0x001fca00078e0206 */
[----:B------:R-:W-:Y:S01]  /*1c100*/  STL [R1+0x4], R3 ;  /* 0x0000040301007387 */ /* 0x000fe20000100800 */
[----:B------:R-:W-:Y:S02]  /*1c110*/  IMAD.U32 R2, RZ, RZ, UR38 ;  /* 0x00000026ff027e24 */ /* 0x000fe4000f8e00ff */
[----:B------:R-:W-:-:S03]  /*1c120*/  IMAD.SHL.U32 R11, R11, 0x8, RZ ;  /* 0x000000080b0b7824 */ /* 0x000fc600078e00ff */
[----:B------:R-:W-:Y:S02]  /*1c130*/  ISETP.NE.AND P2, PT, R2, 0x3, PT ;  /* 0x000000030200780c */ /* 0x000fe40003f45270 */
[----:B------:R-:W-:Y:S02]  /*1c140*/  LOP3.LUT R11, R11, 0x38, RZ, 0xc0, !PT ;  /* 0x000000380b0b7812 */ /* 0x000fe400078ec0ff */
[----:B------:R-:W-:Y:S02]  /*1c150*/  LOP3.LUT R18, R18, 0xfffff7ff, RZ, 0xc0, !PT ;  /* 0xfffff7ff12127812 */ /* 0x000fe400078ec0ff */
[----:B------:R-:W-:-:S04]  /*1c160*/  LOP3.LUT R11, R11, 0x40, RZ, 0xfc, !PT ;  /* 0x000000400b0b7812 */ /* 0x000fc800078efcff */
[----:B------:R-:W-:-:S03]  /*1c170*/  ISETP.GE.AND P4, PT, R11, UR5, PT ;  /* 0x000000050b007c0c */ /* 0x000fc6000bf86270 */
[----:B------:R-:W-:-:S04]  /*1c180*/  @P2 LOP3.LUT R18, R18, 0x800, RZ, 0xfc, !PT ;  /* 0x0000080012122812 */ /* 0x000fc800078efcff */
[----:B------:R-:W-:Y:S01]  /*1c190*/  LOP3.LUT R18, R18, 0xfffffffd, RZ, 0xc0, !PT ;  /* 0xfffffffd12127812 */ /* 0x000fe200078ec0ff */
[----:B------:R-:W-:Y:S01]  /*1c1a0*/  UMOV UR6, 0xffffffff ;  /* 0xffffffff00067882 */ /* 0x000fe20000000000 */
[----:B--2---:R0:W-:Y:S02]  /*1c1b0*/  STL [R1], R10 ;  /* 0x0000000a01007387 */ /* 0x0041e40000100800 */
[----:B0-----:R-:W0:Y:S02]  /*1c1c0*/  S2R R10, SR_TID.X ;  /* 0x00000000000a7919 */ /* 0x001e240000002100 */
[----:B0-----:R-:W-:-:S05]  /*1c1d0*/  IMAD.SHL.U32 R10, R10, 0x8, RZ ;  /* 0x000000080a0a7824 */ /* 0x001fca00078e00ff */
[----:B------:R-:W-:-:S04]  /*1c1e0*/  LOP3.LUT R10, R10, 0x38, RZ, 0xc0, !PT ;  /* 0x000000380a0a7812 */ /* 0x000fc800078ec0ff */
[C---:B------:R-:W-:Y:S02]  /*1c1f0*/  ISETP.GE.AND P1, PT, R10.reuse, UR4, PT ;  /* 0x000000040a007c0c */ /* 0x040fe4000bf26270 */
[----:B------:R-:W-:-:S04]  /*1c200*/  LOP3.LUT R11, R10, 0x80, RZ, 0xfc, !PT ;  /* 0x000000800a0b7812 */ /* 0x000fc800078efcff */
[----:B------:R-:W-:-:S07]  /*1c210*/  ISETP.GE.AND P3, PT, R11, UR5, PT ;  /* 0x000000050b007c0c */ /* 0x000fce000bf66270 */
[----:B------:R-:W-:-:S04]  /*1c220*/  @P1 LOP3.LUT R18, R18, 0x2, RZ, 0xfc, !PT ;  /* 0x0000000212121812 */ /* 0x000fc800078efcff */
[----:B------:R-:W-:-:S04]  /*1c230*/  LOP3.LUT R18, R18, 0xffffffef, RZ, 0xc0, !PT ;  /* 0xffffffef12127812 */ /* 0x000fc800078ec0ff */
[----:B------:R-:W-:Y:S02]  /*1c240*/  @P4 LOP3.LUT R18, R18, 0x10, RZ, 0xfc, !PT ;  /* 0x0000001012124812 */ /* 0x000fe400078efcff */
[----:B------:R-:W-:Y:S02]  /*1c250*/  ISETP.GE.AND P0, PT, R10, UR5, PT ;  /* 0x000000050a007c0c */ /* 0x000fe4000bf06270 */
[----:B------:R-:W-:Y:S02]  /*1c260*/  LOP3.LUT R18, R18, 0xfffffffe, RZ, 0xc0, !PT ;  /* 0xfffffffe12127812 */ /* 0x000fe400078ec0ff */
[----:B------:R-:W-:Y:S02]  /*1c270*/  LOP3.LUT R10, R10, 0xc0, RZ, 0xfc, !PT ;  /* 0x000000c00a0a7812 */ /* 0x000fe400078efcff */
[----:B------:R-:W-:Y:S02]  /*1c280*/  LOP3.LUT R18, R18, 0xfffffff7, RZ, 0xc0, !PT ;  /* 0xfffffff712127812 */ /* 0x000fe400078ec0ff */
[----:B------:R-:W-:-:S02]  /*1c290*/  ISETP.GE.AND P1, PT, R10, UR5, PT ;  /* 0x000000050a007c0c */ /* 0x000fc4000bf26270 */
[----:B------:R-:W-:-:S04]  /*1c2a0*/  @P3 LOP3.LUT R18, R18, 0x8, RZ, 0xfc, !PT ;  /* 0x0000000812123812 */ /* 0x000fc800078efcff */
[----:B------:R-:W-:-:S04]  /*1c2b0*/  @P0 LOP3.LUT R18, R18, 0x1, RZ, 0xfc, !PT ;  /* 0x0000000112120812 */ /* 0x000fc800078efcff */
[----:B------:R-:W-:-:S04]  /*1c2c0*/  LOP3.LUT R18, R18, 0xfffffffb, RZ, 0xc0, !PT ;  /* 0xfffffffb12127812 */ /* 0x000fc800078ec0ff */
[----:B------:R-:W-:Y:S01]  /*1c2d0*/  @P1 LOP3.LUT R18, R18, 0x4, RZ, 0xfc, !PT ;  /* 0x0000000412121812 */ /* 0x000fe200078efcff */
[----:B------:R-:W-:Y:S06]  /*1c2e0*/  BRA.DIV UR6, `(.L_x_15326) ;  /* 0x0000006e06707947 */ /* 0x000fec000b800000 */
.L_x_15498:
[----:B------:R-:W-:Y:S02]  /*1c2f0*/  SEL R2, RZ, 0x1, P0 ;  /* 0x00000001ff027807 */ /* 0x000fe40000000000 */
[----:B------:R-:W-:Y:S02]  /*1c300*/  ISETP.GT.U32.AND P0, PT, R21, 0x5f, PT ;  /* 0x0000005f1500780c */ /* 0x000fe40003f04070 */
[----:B------:R-:W-:Y:S01]  /*1c310*/  LOP3.LUT R18, R18, 0xffffffdf, RZ, 0xc0, !PT ;  /* 0xffffffdf12127812 */ /* 0x000fe200078ec0ff */
[----:B------:R0:W-:Y:S10]  /*1c320*/  STL [R1+0x5c], R2 ;  /* 0x00005c0201007387 */ /* 0x0001f40000100800 */
[----:B------:R-:W-:Y:S01]  /*1c330*/  @P0 LOP3.LUT R18, R18, 0x20, RZ, 0xfc, !PT ;  /* 0x0000002012120812 */ /* 0x000fe200078efcff */
[----:B0-----:R-:W-:Y:S06]  /*1c340*/  @!P2 BRA `(.L_x_15327) ;  /* 0x000000000004a947 */ /* 0x001fec0003800000 */
[----:B------:R-:W-:Y:S01]  /*1c350*/  BPT.TRAP 0x1 ;  /* 0x000000040000795c */ /* 0x000fe20000300000 */
.L_x_15327:
[----:B------:R-:W-:Y:S01]  /*1c360*/  IMAD R31, R0, -0x60, R20 ;  /* 0xffffffa0001f7824 */ /* 0x000fe200078e0214 */
[----:B------:R-:W-:Y:S01]  /*1c370*/  SHF.L.U32 R0, R28, 0x1f, RZ ;  /* 0x0000001f1c007819 */ /* 0x000fe200000006ff */
[----:B------:R-:W-:Y:S01]  /*1c380*/  IMAD R23, R19, 0x8, R16 ;  /* 0x0000000813177824 */ /* 0x000fe200078e0210 */
[----:B------:R-:W-:Y:S03]  /*1c390*/  BSSY B0, `(.L_x_15328) ;  /* 0x0000003000007945 */ /* 0x000fe60003800000 */
[----:B------:R-:W0:Y:S02]  /*1c3a0*/  SYNCS.PHASECHK.TRANS64.TRYWAIT P0, [R23+URZ+0x32440], R0 ;  /* 0x03244000170075a7 */ /* 0x000e24000800017f */
[----:B0-----:R-:W-:Y:S05]  /*1c3b0*/  @!P0 BRA `(.L_x_15329) ;  /* 0x0000006c00708947 */ /* 0x001fea0003800000 */
.L_x_15499:
[----:B------:R-:W-:Y:S05]  /*1c3c0*/  BSYNC B0 ;  /* 0x0000000000007941 */ /* 0x000fea0003800000 */
.L_x_15328:
[----:B------:R-:W0:Y:S01]  /*1c3d0*/  LDL R2, [R1+0x4] ;  /* 0x0000040001027983 */ /* 0x000e220000100800 */
[----:B------:R-:W-:Y:S01]  /*1c3e0*/  ULDC.64 UR4, c[0x0][0x300] ;  /* 0x0000c00000047ab9 */ /* 0x000fe20000000a00 */
[----:B------:R-:W-:Y:S02]  /*1c3f0*/  ULDC.64 UR6, c[0x0][0x2e8] ;  /* 0x0000ba0000067ab9 */ /* 0x000fe40000000a00 */
[----:B------:R-:W2:Y:S01]  /*1c400*/  LDL R4, [R1] ;  /* 0x0000000001047983 */ /* 0x000ea20000100800 */
        /* <DEDUP_REMOVED lines=17> */
[----:B------:R-:W0:Y:S02]  /*1c520*/  S2R R4, SR_TID.X ;  /* 0x0000000000047919 */ /* 0x000e240000002100 */
[----:B------:R-:W-:Y:S02]  /*1c530*/  IMAD.IADD R3, R3, 0x1, R0 ;  /* 0x0000000103037824 */ /* 0x000fe400078e0200 */
[----:B------:R-:W-:Y:S01]  /*1c540*/  IMAD.WIDE.U32 R2, R26, UR4, R2 ;  /* 0x000000041a027c25 */ /* 0x000fe2000f8e0002 */
[----:B------:R-:W-:Y:S02]  /*1c550*/  UMOV UR4, 0xffffffff ;  /* 0xffffffff00047882 */ /* 0x000fe40000000000 */
[----:B------:R-:W-:Y:S02]  /*1c560*/  LEA R0, P0, R2, UR6, 0x1 ;  /* 0x0000000602007c11 */ /* 0x000fe4000f8008ff */
[----:B0-----:R-:W-:-:S04]  /*1c570*/  LOP3.LUT R4, R4, 0x7f, RZ, 0xc0, !PT ;  /* 0x0000007f04047812 */ /* 0x001fc800078ec0ff */
[----:B-1----:R-:W-:Y:S01]  /*1c580*/  SHF.R.U32.HI R5, RZ, 0x3, R4 ;  /* 0x00000003ff057819 */ /* 0x002fe20000011604 */
        /* <DEDUP_REMOVED lines=58> */
.L_x_15513:
        /* <DEDUP_REMOVED lines=10> */
.L_x_15331:
        /* <DEDUP_REMOVED lines=11> */
.L_x_15332:
        /* <DEDUP_REMOVED lines=8> */
[----:B0-----:R-:W-:-:S05]  /*1cb00*/  SEL R3, R36, RZ, !P0 ;  /* 0x000000ff24037207 */ /* 0x001fca0004000000 */
        /* <DEDUP_REMOVED lines=24> */
.L_x_15334:
[----:B------:R-:W-:Y:S05]  /*1cc90*/  BSYNC B6 ;  /* 0x0000000000067941 */ /* 0x000fea0003800000 */
.L_x_15333:
[----:B------:R-:W2:Y:S01]  /*1cca0*/  LDL R21, [R1+0x28] ;  /* 0x0000280001157983 */ /* 0x000ea20000100800 */
[----:B------:R-:W3:Y:S01]  /*1ccb0*/  LDC R6, c[0x0][0x448] ;  /* 0x00011200ff067b82 */ /* 0x000ee20000000800 */
[----:B------:R-:W-:Y:S02]  /*1ccc0*/  ULDC.64 UR4, c[0x0][0x298] ;  /* 0x0000a60000047ab9 */ /* 0x000fe40000000a00 */
        /* <DEDUP_REMOVED lines=8> */
[----:B--2---:R-:W-:Y:S02]  /*1cd50*/  IMAD.MOV.U32 R4, RZ, RZ, R21 ;  /* 0x000000ffff047224 */ /* 0x004fe400078e0015 */
[----:B----4-:R-:W-:Y:S02]  /*1cd60*/  IMAD.MOV.U32 R21, RZ, RZ, R20 ;  /* 0x000000ffff157224 */ /* 0x010fe400078e0014 */
[----:B------:R-:W2:Y:S01]  /*1cd70*/  LDL R20, [R1+0x10] ;  /* 0x0000100001147983 */ /* 0x000ea20000100800 */
[----:B-1----:R-:W-:Y:S02]  /*1cd80*/  IMAD.SHL.U32 R0, R0, 0x10, RZ ;  /* 0x0000001000007824 */ /* 0x002fe400078e00ff */
[----:B------:R-:W-:-:S03]  /*1cd90*/  IMAD R4, R4, UR4, RZ ;  /* 0x0000000404047c24 */ /* 0x000fc6000f8e02ff */
[----:B------:R-:W-:Y:S01]  /*1cda0*/  LOP3.LUT R0, R2, 0x70, R0, 0xf8, !PT ;  /* 0x0000007002007812 */ /* 0x000fe200078ef800 */
[----:B------:R-:W-:Y:S01]  /*1cdb0*/  IMAD R4, R37, UR5, R4 ;  /* 0x0000000525047c24 */ /* 0x000fe2000f8e0204 */
[----:B------:R-:W0:Y:S03]  /*1cdc0*/  @P0 LDC R2, c[0x0][0x450] ;  /* 0x00011400ff020b82 */ /* 0x000e260000000800 */
[----:B------:R-:W-:-:S04]  /*1cdd0*/  IMAD R36, R25, 0x80, R0 ;  /* 0x0000008019247824 */ /* 0x000fc800078e0200 */
        /* <DEDUP_REMOVED lines=120> */
.L_x_15530:
        /* <DEDUP_REMOVED lines=11> */
.L_x_15336:
        /* <DEDUP_REMOVED lines=28> */
.L_x_15338:
[----:B------:R-:W-:Y:S05]  /*1d7d0*/  BSYNC B6 ;  /* 0x0000000000067941 */ /* 0x000fea0003800000 */
.L_x_15337:
        /* <DEDUP_REMOVED lines=134> */
.L_x_15548:
        /* <DEDUP_REMOVED lines=13> */
.L_x_15341:
[----:B------:R-:W-:Y:S05]  /*1e110*/  BSYNC B0 ;  /* 0x0000000000007941 */ /* 0x000fea0003800000 */
.L_x_15340:
[----:B------:R-:W-:Y:S01]  /*1e120*/  NOP ;  /* 0x0000000000007918 */ /* 0x000fe20000000000 */
[----:B------:R-:W-:-:S13]  /*1e130*/  PLOP3.LUT P0, PT, PT, PT, PT, 0x80, 0x0 ;  /* 0x000000000000781c */ /* 0x000fda0003f0f070 */
.L_x_15342:
        /* <DEDUP_REMOVED lines=18> */
.L_x_15549:
[----:B------:R-:W-:Y:S05]  /*1e260*/  BSYNC B0 ;  /* 0x0000000000007941 */ /* 0x000fea0003800000 */
.L_x_15343:
[----:B------:R-:W-:-:S05]  /*1e270*/  IMAD.U32 R0, RZ, RZ, UR38 ;  /* 0x00000026ff007e24 */ /* 0x000fca000f8e00ff */
[----:B------:R-:W-:-:S13]  /*1e280*/  ISETP.NE.AND P0, PT, R0, 0x3, PT ;  /* 0x000000030000780c */ /* 0x000fda0003f05270 */
[----:B------:R-:W-:Y:S05]  /*1e290*/  @!P0 BRA `(.L_x_15345) ;  /* 0x0000000000048947 */ /* 0x000fea0003800000 */
[----:B------:R-:W-:Y:S01]  /*1e2a0*/  BPT.TRAP 0x1 ;  /* 0x000000040000795c */ /* 0x000fe20000300000 */
.L_x_15345:
[----:B------:R-:W-:Y:S01]  /*1e2b0*/  SHF.L.U32 R0, R28, 0x1f, RZ ;  /* 0x0000001f1c007819 */ /* 0x000fe200000006ff */
[----:B------:R-:W-:Y:S03]  /*1e2c0*/  BSSY B0, `(.L_x_15346) ;  /* 0x0000003000007945 */ /* 0x000fe60003800000 */
[----:B------:R-:W1:Y:S02]  /*1e2d0*/  SYNCS.PHASECHK.TRANS64.TRYWAIT P0, [R23+URZ+0x32460], R0 ;  /* 0x03246000170075a7 */ /* 0x000e64000800017f */
[----:B-1----:R-:W-:Y:S05]  /*1e2e0*/  @!P0 BRA `(.L_x_15347) ;  /* 0x0000006c00dc8947 */ /* 0x002fea0003800000 */
.L_x_15550:
[----:B------:R-:W-:Y:S05]  /*1e2f0*/  BSYNC B0 ;  /* 0x0000000000007941 */ /* 0x000fea0003800000 */
.L_x_15346:
[----:B0-----:R-:W1:Y:S01]  /*1e300*/  LDL.LU R3, [R1+0x44] ;  /* 0x0000440001037983 */ /* 0x001e620000300800 */
[----:B------:R-:W-:Y:S01]  /*1e310*/  ULDC.64 UR4, c[0x0][0x328] ;  /* 0x0000ca0000047ab9 */ /* 0x000fe20000000a00 */
[----:B------:R-:W-:Y:S02]  /*1e320*/  ULDC.64 UR6, c[0x0][0x318] ;  /* 0x0000c60000067ab9 */ /* 0x000fe40000000a00 */
[----:B------:R-:W3:Y:S04]  /*1e330*/  LDL.LU R2, [R1+0x4] ;  /* 0x0000040001027983 */ /* 0x000ee80000300800 */
[----:B------:R-:W4:Y:S04]  /*1e340*/  LDL.LU R7, [R1+0x48] ;  /* 0x0000480001077983 */ /* 0x000f280000300800 */
[----:B--2---:R-:W2:Y:S04]  /*1e350*/  LDL.LU R6, [R1] ;  /* 0x0000000001067983 */ /* 0x004ea80000300800 */
[----:B------:R-:W5:Y:S01]  /*1e360*/  LDL.LU R4, [R1+0x5c] ;  /* 0x00005c0001047983 */ /* 0x000f620000300800 */
[----:B------:R-:W-:-:S02]  /*1e370*/  LOP3.LUT P3, RZ, R18, 0x10, RZ, 0xc0, !PT ;  /* 0x0000001012ff7812 */ /* 0x000fc4000786c0ff */
[C---:B------:R-:W-:Y:S02]  /*1e380*/  LOP3.LUT P2, RZ, R18.reuse, 0x8, RZ, 0xc0, !PT ;  /* 0x0000000812ff7812 */ /* 0x040fe4000784c0ff */
[C---:B------:R-:W-:Y:S02]  /*1e390*/  LOP3.LUT P1, RZ, R18.reuse, 0x4, RZ, 0xc0, !PT ;  /* 0x0000000412ff7812 */ /* 0x040fe4000782c0ff */
[----:B------:R-:W-:Y:S01]  /*1e3a0*/  LOP3.LUT P4, RZ, R18, 0x1, RZ, 0xc0, !PT ;  /* 0x0000000112ff7812 */ /* 0x000fe2000788c0ff */
[----:B-1----:R-:W-:-:S04]  /*1e3b0*/  IMAD R0, R3, UR4, RZ ;  /* 0x0000000403007c24 */ /* 0x002fc8000f8e02ff */
        /* <DEDUP_REMOVED lines=91> */
.L_x_15564:
        /* <DEDUP_REMOVED lines=15> */
.L_x_15349:
        /* <DEDUP_REMOVED lines=11> */
.L_x_15350:
[----:B------:R-:W2:Y:S01]  /*1eb10*/  LDL.LU R2, [R1+0x40] ;  /* 0x0000400001027983 */ /* 0x000ea20000300800 */
[----:B------:R0:W-:Y:S01]  /*1eb20*/  SYNCS.ARRIVE.TRANS64.A1T0 RZ, [R23+URZ+0x32450], RZ ;  /* 0x032450ff17ff79a7 */ /* 0x0001e2000810003f */
[----:B------:R-:W-:Y:S01]  /*1eb30*/  BSSY B0, `(.L_x_15351) ;  /* 0x00000dc000007945 */ /* 0x000fe20003800000 */
[----:B--2---:R-:W-:-:S05]  /*1eb40*/  VIADD R10, R2, 0xfffffffe ;  /* 0xfffffffe020a7836 */ /* 0x004fca0000000000 */
[----:B------:R-:W-:-:S13]  /*1eb50*/  ISETP.GE.AND P0, PT, R10, R33, PT ;  /* 0x000000210a00720c */ /* 0x000fda0003f06270 */
[----:B0-----:R-:W-:Y:S05]  /*1eb60*/  @!P0 BRA `(.L_x_15352) ;  /* 0x0000000c00608947 */ /* 0x001fea0003800000 */
.L_x_15365:
        /* <DEDUP_REMOVED lines=43> */
.L_x_15353:
[----:B------:R-:W-:Y:S01]  /*1ee20*/  IMAD R6, R19, 0x8, R16 ;  /* 0x0000000813067824 */ /* 0x000fe200078e0210 */
[----:B------:R-:W-:Y:S01]  /*1ee30*/  SHF.L.U32 R23, R28, 0x1f, RZ ;  /* 0x0000001f1c177819 */ /* 0x000fe200000006ff */
[----:B------:R-:W-:Y:S01]  /*1ee40*/  BSSY B1, `(.L_x_15354) ;  /* 0x0000004000017945 */ /* 0x000fe20003800000 */
[----:B------:R-:W-:Y:S02]  /*1ee50*/  SHF.R.S32.HI R20, RZ, 0x1f, R5 ;  /* 0x0000001fff147819 */ /* 0x000fe40000011405 */
[----:B------:R-:W0:Y:S02]  /*1ee60*/  SYNCS.PHASECHK.TRANS64.TRYWAIT P0, [R6+URZ+0x32440], R23 ;  /* 0x03244017060075a7 */ /* 0x000e24000800017f */
[----:B0-----:R-:W-:Y:S05]  /*1ee70*/  @!P0 BRA `(.L_x_15355) ;  /* 0x0000006c004c8947 */ /* 0x001fea0003800000 */
.L_x_15565:
[----:B------:R-:W-:Y:S05]  /*1ee80*/  BSYNC B1 ;  /* 0x0000000000017941 */ /* 0x000fea0003800000 */
.L_x_15354:
        /* <DEDUP_REMOVED lines=50> */
.L_x_15579:
        /* <DEDUP_REMOVED lines=8> */
.L_x_15357:
        /* <DEDUP_REMOVED lines=11> */
.L_x_15358:
[----:B------:R2:W-:Y:S01]  /*1f2e0*/  SYNCS.ARRIVE.TRANS64.A1T0 RZ, [R6+URZ+0x32430], RZ ;  /* 0x032430ff06ff79a7 */ /* 0x0005e2000810003f */
[----:B------:R-:W-:Y:S05]  /*1f2f0*/  @!P3 BRA `(.L_x_15359) ;  /* 0x000000000004b947 */ /* 0x000fea0003800000 */
[----:B------:R-:W-:Y:S01]  /*1f300*/  BPT.TRAP 0x1 ;  /* 0x000000040000795c */ /* 0x000fe20000300000 */
.L_x_15359:
[----:B------:R-:W3:Y:S01]  /*1f310*/  SYNCS.PHASECHK.TRANS64.TRYWAIT P0, [R6+URZ+0x32460], R23 ;  /* 0x03246017060075a7 */ /* 0x000ee2000800017f */
[----:B------:R-:W-:Y:S04]  /*1f320*/  BSSY B1, `(.L_x_15360) ;  /* 0x0000002000017945 */ /* 0x000fe80003800000 */
[----:B---3--:R-:W-:Y:S05]  /*1f330*/  @!P0 BRA `(.L_x_15361) ;  /* 0x0000006c00d48947 */ /* 0x008fea0003800000 */
.L_x_15580:
[----:B------:R-:W-:Y:S05]  /*1f340*/  BSYNC B1 ;  /* 0x0000000000017941 */ /* 0x000fea0003800000 */
.L_x_15360:
        /* <DEDUP_REMOVED lines=16> */
[----:B-1----:R-:W-:Y:S02]  /*1f450*/  IMAD R8, R19, 0x6000, R32 ;  /* 0x0000600013087824 */ /* 0x002fe400078e0220 */
        /* <DEDUP_REMOVED lines=49> */
.L_x_15594:
        /* <DEDUP_REMOVED lines=11> */
.L_x_15363:
        /* <DEDUP_REMOVED lines=11> */
.L_x_15364:
[----:B------:R0:W-:Y:S01]  /*1f8d0*/  SYNCS.ARRIVE.TRANS64.A1T0 RZ, [R6+URZ+0x32450], RZ ;  /* 0x032450ff06ff79a7 */ /* 0x0001e2000810003f */
[----:B------:R-:W-:Y:S05]  /*1f8e0*/  @P2 BRA `(.L_x_15365) ;  /* 0xfffffff000a02947 */ /* 0x000fea000383ffff */
.L_x_15352:
[----:B------:R-:W-:Y:S05]  /*1f8f0*/  BSYNC B0 ;  /* 0x0000000000007941 */ /* 0x000fea0003800000 */
.L_x_15351:
        /* <DEDUP_REMOVED lines=20> */
.L_x_15367:
[----:B------:R-:W-:Y:S05]  /*1fa40*/  BSYNC B0 ;  /* 0x0000000000007941 */ /* 0x000fea0003800000 */
.L_x_15366:
[----:B------:R-:W-:Y:S02]  /*1fa50*/  LOP3.LUT R28, R28, R5, RZ, 0x3c, !PT ;  /* 0x000000051c1c7212 */ /* 0x000fe400078e3cff */
[----:B------:R-:W-:-:S07]  /*1fa60*/  SEL R19, R19, RZ, P0 ;  /* 0x000000ff13137207 */ /* 0x000fce0000000000 */
.L_x_15320:
[----:B------:R-:W-:Y:S05]  /*1fa70*/  BSYNC B7 ;  /* 0x0000000000077941 */ /* 0x000fea0003800000 */
.L_x_15318:
        /* <DEDUP_REMOVED lines=11> */
.L_x_15368:
[----:B0-----:R-:W0:Y:S01]  /*1fb30*/  S2R R8, SR_TID.X ;  /* 0x0000000000087919 */ /* 0x001e220000002100 */
        /* <DEDUP_REMOVED lines=8> */
[----:B------:R-:W4:Y:S01]  /*1fbc0*/  @!P1 LDC.64 R4, c[0x0][0xd78] ;  /* 0x00035e00ff049b82 */ /* 0x000f220000000a00 */
[----:B0-----:R-:W-:-:S05]  /*1fbd0*/  @!P1 IMAD.WIDE R2, R7, 0x4, R2 ;  /* 0x0000000407029825 */ /* 0x001fca00078e0202 */
[----:B--23--:R4:W2:Y:S02]  /*1fbe0*/  @!P1 LDG.E R6, desc[UR42][R2.64] ;  /* 0x0000002a02069981 */ /* 0x00c8a4000c1e1900 */
        /* <DEDUP_REMOVED lines=31> */
.L_x_15604:
[----:B------:R-:W-:Y:S02]  /*1fde0*/  ULDC UR4, c[0x0][0xd38] ;  /* 0x00034e0000047ab9 */ /* 0x000fe40000000800 */
[----:B------:R-:W-:-:S04]  /*1fdf0*/  IMAD.U32 R5, RZ, RZ, UR4 ;  /* 0x00000004ff057e24 */ /* 0x000fc8000f8e00ff */
[----:B--2---:R-:W-:-:S04]  /*1fe00*/  IMAD R14, R14, R5, RZ ;  /* 0x000000050e0e7224 */ /* 0x004fc800078e02ff */
[----:B------:R-:W-:-:S05]  /*1fe10*/  IMAD.IADD R7, R7, 0x1, R14 ;  /* 0x0000000107077824 */ /* 0x000fca00078e020e */
[----:B------:R-:W-:-:S13]  /*1fe20*/  ISETP.GT.AND P6, PT, R7, R0, PT ;  /* 0x000000000700720c */ /* 0x000fda0003fc4270 */
[----:B------:R-:W-:Y:S05]  /*1fe30*/  @P6 BRA `(.L_x_15371) ;  /* 0x0000000000a46947 */ /* 0x000fea0003800000 */
.L_x_15374:
        /* <DEDUP_REMOVED lines=35> */
.L_x_15612:
[----:B------:R-:W-:Y:S02]  /*20070*/  ULDC UR4, c[0x0][0xd38] ;  /* 0x00034e0000047ab9 */ /* 0x000fe40000000800 */
[----:B------:R-:W-:-:S04]  /*20080*/  IMAD.U32 R5, RZ, RZ, UR4 ;  /* 0x00000004ff057e24 */ /* 0x000fc8000f8e00ff */
[----:B--2---:R-:W-:-:S04]  /*20090*/  IMAD R14, R14, R5, RZ ;  /* 0x000000050e0e7224 */ /* 0x004fc800078e02ff */
[----:B------:R-:W-:-:S05]  /*200a0*/  IMAD.IADD R7, R14, 0x1, R7 ;  /* 0x000000010e077824 */ /* 0x000fca00078e0207 */
[----:B------:R-:W-:-:S13]  /*200b0*/  ISETP.GT.AND P6, PT, R7, R0, PT ;  /* 0x000000000700720c */ /* 0x000fda0003fc4270 */
[----:B------:R-:W-:Y:S05]  /*200c0*/  @!P6 BRA `(.L_x_15374) ;  /* 0xfffffffc005ce947 */ /* 0x000fea000383ffff */
.L_x_15371:
        /* <DEDUP_REMOVED lines=10> */
.L_x_15617:
[----:B------:R-:W-:-:S13]  /*20170*/  ISETP.NE.AND P0, PT, R3, RZ, PT ;  /* 0x000000ff0300720c */ /* 0x000fda0003f05270 */
[----:B------:R-:W-:Y:S05]  /*20180*/  @!P0 BRA `(.L_x_15376) ;  /* 0x0000000000108947 */ /* 0x000fea0003800000 */
[----:B------:R-:W-:Y:S01]  /*20190*/  UMOV UR4, 0xffffffff ;  /* 0xffffffff00047882 */ /* 0x000fe20000000000 */
[----:B--2---:R-:W-:Y:S02]  /*201a0*/  VIADD R12, R12, 0xffffffff ;  /* 0xffffffff0c0c7836 */ /* 0x004fe40000000000 */
[----:B------:R-:W-:Y:S05]  /*201b0*/  BRA.DIV UR4, `(.L_x_15377) ;  /* 0x0000007204607947 */ /* 0x000fea000b800000 */
[----:B------:R2:W0:Y:S02]  /*201c0*/  SHFL.IDX PT, R6, R2, R12, 0x1f ;  /* 0x00001f0c02067589 */ /* 0x00042400000e0000 */
.L_x_15376:
        /* <DEDUP_REMOVED lines=59> */
.L_x_15378:
        /* <DEDUP_REMOVED lines=60> */
.L_x_15379:
[----:B------:R-:W-:-:S05]  /*20940*/  LOP3.LUT R2, RZ, R2, RZ, 0x33, !PT ;  /* 0x00000002ff027212 */ /* 0x000fca00078e33ff */
[----:B------:R-:W-:Y:S01]  /*20950*/  IMAD.IADD R25, R25, 0x1, R2 ;  /* 0x0000000119197824 */ /* 0x000fe200078e0202 */
[----:B------:R-:W-:Y:S06]  /*20960*/  BRA `(.L_x_15380) ;  /* 0x00000000001c7947 */ /* 0x000fec0003800000 */
.L_x_15372:
[----:B------:R-:W-:Y:S01]  /*20970*/  UMOV UR4, URZ ;  /* 0x0000003f00047c82 */ /* 0x000fe20008000000 */
[----:B------:R-:W-:Y:S01]  /*20980*/  UMOV UR5, URZ ;  /* 0x0000003f00057c82 */ /* 0x000fe20008000000 */
[----:B------:R-:W-:Y:S01]  /*20990*/  ULDC UR6, c[0x0][0xd3c] ;  /* 0x00034f0000067ab9 */ /* 0x000fe20000000800 */
[----:B------:R-:W-:Y:S02]  /*209a0*/  IMAD.MOV.U32 R24, RZ, RZ, R0 ;  /* 0x000000ffff187224 */ /* 0x000fe400078e0000 */
[----:B------:R-:W-:Y:S02]  /*209b0*/  IMAD.U32 R25, RZ, RZ, UR4 ;  /* 0x00000004ff197e24 */ /* 0x000fe4000f8e00ff */
[----:B------:R-:W-:Y:S02]  /*209c0*/  IMAD.U32 R26, RZ, RZ, UR5 ;  /* 0x00000005ff1a7e24 */ /* 0x000fe4000f8e00ff */
[----:B------:R-:W-:-:S07]  /*209d0*/  IMAD.U32 R27, RZ, RZ, UR6 ;  /* 0x00000006ff1b7e24 */ /* 0x000fce000f8e00ff */
.L_x_15380:
        /* <DEDUP_REMOVED lines=10> */
.L_x_15369:
[----:B------:R-:W-:Y:S02]  /*20a80*/  ULDC UR4, c[0x0][0xd3c] ;  /* 0x00034f0000047ab9 */ /* 0x000fe40000000800 */
[----:B----4-:R-:W-:-:S13]  /*20a90*/  ISETP.GE.AND P0, PT, R27, UR4, PT ;  /* 0x000000041b007c0c */ /* 0x010fda000bf06270 */
[----:B------:R-:W-:Y:S05]  /*20aa0*/  @!P0 BRA `(.L_x_15381) ;  /* 0xffffff8c00f88947 */ /* 0x000fea000383ffff */
[----:B------:R-:W-:Y:S05]  /*20ab0*/  BSYNC B8 ;  /* 0x0000000000087941 */ /* 0x000fea0003800000 */
.L_x_15272:
        /* <DEDUP_REMOVED lines=12> */
.L_x_15620:
[----:B------:R-:W-:Y:S05]  /*20b80*/  BSYNC B0 ;  /* 0x0000000000007941 */ /* 0x000fea0003800000 */
.L_x_15382:
[----:B------:R-:W-:-:S03]  /*20b90*/  UMOV UR4, 0xffffffff ;  /* 0xffffffff00047882 */ /* 0x000fc60000000000 */
[----:B------:R-:W-:Y:S05]  /*20ba0*/  BRA.DIV UR4, `(.L_x_15384) ;  /* 0x0000006a04207947 */ /* 0x000fea000b800000 */
[----:B-1----:R-:W1:Y:S02]  /*20bb0*/  S2R R0, SR_TID.X ;  /* 0x0000000000007919 */ /* 0x002e640000002100 */
[----:B-1----:R-:W-:-:S04]  /*20bc0*/  SHF.R.U32.HI R0, RZ, 0x5, R0 ;  /* 0x00000005ff007819 */ /* 0x002fc80000011600 */
[----:B------:R-:W-:-:S05]  /*20bd0*/  LOP3.LUT R0, R0, 0x3, RZ, 0xc0, !PT ;  /* 0x0000000300007812 */ /* 0x000fca00078ec0ff */
[----:B------:R1:W4:Y:S02]  /*20be0*/  SHFL.IDX PT, R14, R0, RZ, 0x1f ;  /* 0x00001fff000e7589 */ /* 0x00032400000e0000 */
.L_x_15623:
[----:B----4-:R-:W-:-:S13]  /*20bf0*/  ISETP.NE.AND P0, PT, R14, RZ, PT ;  /* 0x000000ff0e00720c */ /* 0x010fda0003f05270 */
[----:B------:R-:W-:Y:S05]  /*20c00*/  @P0 BRA `(.L_x_15091) ;  /* 0x0000000000880947 */ /* 0x000fea0003800000 */
[----:B------:R-:W-:-:S03]  /*20c10*/  UMOV UR4, 0xffffffff ;  /* 0xffffffff00047882 */ /* 0x000fc60000000000 */
[----:B------:R-:W-:Y:S05]  /*20c20*/  BRA.DIV UR4, `(.L_x_15385) ;  /* 0x0000006a04347947 */ /* 0x000fea000b800000 */
[----:B------:R-:W-:-:S13]  /*20c30*/  ELECT P6, URZ, PT ;  /* 0x00000000003f782f */ /* 0x000fda00038c0000 */
.L_x_15626:
[----:B------:R-:W-:Y:S05]  /*20c40*/  @!P6 BRA `(.L_x_15091) ;  /* 0x000000000078e947 */ /* 0x000fea0003800000 */
[----:B------:R-:W-:-:S06]  /*20c50*/  ULOP3.LUT UR4, UR36, 0x2, URZ, 0xfc, !UPT ;  /* 0x0000000224047892 */ /* 0x000fcc000f8efc3f */
[----:B-1----:R-:W-:-:S05]  /*20c60*/  IMAD.U32 R0, RZ, RZ, UR4 ;  /* 0x00000004ff007e24 */ /* 0x002fca000f8e00ff */
[----:B------:R-:W-:-:S13]  /*20c70*/  ISETP.NE.AND P0, PT, R0, 0x3, PT ;  /* 0x000000030000780c */ /* 0x000fda0003f05270 */
[----:B------:R-:W-:Y:S05]  /*20c80*/  @!P0 BRA `(.L_x_15386) ;  /* 0x0000000000048947 */ /* 0x000fea0003800000 */
[----:B------:R-:W-:Y:S01]  /*20c90*/  BPT.TRAP 0x1 ;  /* 0x000000040000795c */ /* 0x000fe20000300000 */
.L_x_15386:
[C---:B------:R-:W-:Y:S01]  /*20ca0*/  IMAD R5, R19.reuse, 0x8, R4 ;  /* 0x0000000813057824 */ /* 0x040fe200078e0204 */
[----:B------:R-:W-:Y:S01]  /*20cb0*/  SHF.L.U32 R0, R28, 0x1f, RZ ;  /* 0x0000001f1c007819 */ /* 0x000fe200000006ff */
[----:B------:R-:W-:-:S03]  /*20cc0*/  VIADD R19, R19, 0x1 ;  /* 0x0000000113137836 */ /* 0x000fc60000000000 */
[----:B------:R-:W1:Y:S02]  /*20cd0*/  SYNCS.PHASECHK.TRANS64.TRYWAIT P1, [R5+URZ+0x32440], R0 ;  /* 0x03244000050075a7 */ /* 0x000e64000802017f */
[----:B------:R-:W-:-:S04]  /*20ce0*/  ISETP.NE.AND P2, PT, R19, 0x2, PT ;  /* 0x000000021300780c */ /* 0x000fc80003f45270 */
[----:B------:R-:W-:Y:S01]  /*20cf0*/  SEL R3, RZ, 0x1, P2 ;  /* 0x00000001ff037807 */ /* 0x000fe20001000000 */
[----:B-1----:R-:W-:Y:S08]  /*20d00*/  @!P1 BRA `(.L_x_15387) ;  /* 0x00000068001c9947 */ /* 0x002ff00003800000 */
.L_x_15627:
[----:B------:R-:W-:Y:S02]  /*20d10*/  SEL R19, R19, RZ, P2 ;  /* 0x000000ff13137207 */ /* 0x000fe40001000000 */
[----:B------:R-:W-:Y:S01]  /*20d20*/  LOP3.LUT R2, R28, R3, RZ, 0x3c, !PT ;  /* 0x000000031c027212 */ /* 0x000fe200078e3cff */
[----:B------:R-:W-:Y:S06]  /*20d30*/  @!P0 BRA `(.L_x_15388) ;  /* 0x0000000000048947 */ /* 0x000fec0003800000 */
[----:B------:R-:W-:Y:S01]  /*20d40*/  BPT.TRAP 0x1 ;  /* 0x000000040000795c */ /* 0x000fe20000300000 */
.L_x_15388:
[----:B------:R-:W-:Y:S01]  /*20d50*/  IMAD R19, R19, 0x8, R4 ;  /* 0x0000000813137824 */ /* 0x000fe200078e0204 */
[----:B------:R-:W-:-:S04]  /*20d60*/  SHF.L.U32 R2, R2, 0x1f, RZ ;  /* 0x0000001f02027819 */ /* 0x000fc800000006ff */
[----:B------:R-:W4:Y:S02]  /*20d70*/  SYNCS.PHASECHK.TRANS64.TRYWAIT P1, [R19+URZ+0x32440], R2 ;  /* 0x03244002130075a7 */ /* 0x000f24000802017f */
[----:B----4-:R-:W-:Y:S05]  /*20d80*/  @!P1 BRA `(.L_x_15389) ;  /* 0x0000006800109947 */ /* 0x010fea0003800000 */
.L_x_15628:
[----:B------:R-:W-:Y:S05]  /*20d90*/  @!P0 BRA `(.L_x_15390) ;  /* 0x0000000000048947 */ /* 0x000fea0003800000 */
[----:B------:R-:W-:Y:S01]  /*20da0*/  BPT.TRAP 0x1 ;  /* 0x000000040000795c */ /* 0x000fe20000300000 */
.L_x_15390:
[----:B------:R-:W5:Y:S02]  /*20db0*/  SYNCS.PHASECHK.TRANS64.TRYWAIT P1, [R5+URZ+0x32460], R0 ;  /* 0x03246000050075a7 */ /* 0x000f64000802017f */
[----:B-----5:R-:W-:Y:S05]  /*20dc0*/  @!P1 BRA `(.L_x_15391) ;  /* 0x0000006800149947 */ /* 0x020fea0003800000 */
.L_x_15629:
[----:B------:R-:W-:Y:S05]  /*20dd0*/  @!P0 BRA `(.L_x_15392) ;  /* 0x0000000000048947 */ /* 0x000fea0003800000 */
[----:B------:R-:W-:Y:S01]  /*20de0*/  BPT.TRAP 0x1 ;  /* 0x000000040000795c */ /* 0x000fe20000300000 */
.L_x_15392:
[----:B------:R0:W0:Y:S02]  /*20df0*/  SYNCS.PHASECHK.TRANS64.TRYWAIT P0, [R19+URZ+0x32460], R2 ;  /* 0x03246002130075a7 */ /* 0x000024000800017f */
[----:B0-----:R-:W-:Y:S05]  /*20e00*/  @!P0 NANOSLEEP.SYNCS 0x989680 ;  /* 0x009896800000895d */ /* 0x001fea0003900000 */
[----:B------:R-:W0:Y:S02]  /*20e10*/  @!P0 SYNCS.PHASECHK.TRANS64 P0, [R19+URZ+0x32460], R2 ;  /* 0x03246002130085a7 */ /* 0x000e24000800007f */
[----:B0-----:R-:W-:Y:S05]  /*20e20*/  @!P0 BRA `(.L_x_15392) ;  /* 0xfffffffc00f08947 */ /* 0x001fea000383ffff */
.L_x_15091:
[----:B------:R-:W-:Y:S05]  /*20e30*/  BSYNC B9 ;  /* 0x0000000000097941 */ /* 0x000fea0003800000 */
.L_x_15088:
[----:B------:R-:W-:Y:S05]  /*20e40*/  EXIT ;  /* 0x000000000000794d */ /* 0x000fea0003800000 */
.L_x_15111:
[----:B0-----:R0:W1:Y:S02]  /*20e50*/  SYNCS.PHASECHK.TRANS64.TRYWAIT P5, [R87+URZ+0x32490], R95 ;  /* 0x0324905f570075a7 */ /* 0x00106400080a017f */
[----:B-1----:R-:W-:Y:S05]  /*20e60*/  @!P5 NANOSLEEP.SYNCS 0x989680 ;  /* 0x009896800000d95d */ /* 0x002fea0003900000 */
[----:B------:R-:W1:Y:S02]  /*20e70*/  @!P5 SYNCS.PHASECHK.TRANS64 P5, [R87+URZ+0x32490], R95 ;  /* 0x0324905f5700d5a7 */ /* 0x000e6400080a007f */
[----:B-1----:R-:W-:Y:S05]  /*20e80*/  @!P5 BRA `(.L_x_15111) ;  /* 0xfffffffc00f0d947 */ /* 0x002fea000383ffff */
[----:B------:R-:W-:Y:S05]  /*20e90*/  BRA `(.L_x_15393) ;  /* 0xfffffe2800947947 */ /* 0x000fea000383ffff */
.L_x_15112:
        /* <DEDUP_REMOVED lines=8> */
.L_x_15395:
[----:B------:R-:W-:Y:S05]  /*20f20*/  BSYNC B1 ;  /* 0x0000000000017941 */ /* 0x000fea0003800000 */
.L_x_15394:
        /* <DEDUP_REMOVED lines=8> */
.L_x_15396:
[----:B------:R-:W-:Y:S05]  /*20fb0*/  BRA `(.L_x_15397) ;  /* 0xfffffe2800607947 */ /* 0x000fea000383ffff */
.L_x_15121:
        /* <DEDUP_REMOVED lines=8> */
.L_x_15399:
[----:B------:R-:W-:Y:S05]  /*21040*/  BSYNC B1 ;  /* 0x0000000000017941 */ /* 0x000fea0003800000 */
.L_x_15398:
        /* <DEDUP_REMOVED lines=8> */
.L_x_15400:
[----:B------:R-:W-:Y:S05]  /*210d0*/  BRA `(.L_x_15401) ;  /* 0xfffffe2c00e87947 */ /* 0x000fea000383ffff */
.L_x_15131:
[----:B-1----:R1:W2:Y:S02]  /*210e0*/  SYNCS.PHASECHK.TRANS64.TRYWAIT P4, [R87+URZ+0x32490], R95 ;  /* 0x0324905f570075a7 */ /* 0x0022a4000808017f */
[----:B--2---:R-:W-:Y:S05]  /*210f0*/  @!P4 NANOSLEEP.SYNCS 0x989680 ;  /* 0x009896800000c95d */ /* 0x004fea0003900000 */
[----:B------:R-:W2:Y:S02]  /*21100*/  @!P4 SYNCS.PHASECHK.TRANS64 P4, [R87+URZ+0x32490], R95 ;  /* 0x0324905f5700c5a7 */ /* 0x000ea4000808007f */
[----:B--2---:R-:W-:Y:S05]  /*21110*/  @!P4 BRA `(.L_x_15131) ;  /* 0xfffffffc00f0c947 */ /* 0x004fea000383ffff */
[----:B------:R-:W-:Y:S05]  /*21120*/  BRA `(.L_x_15402) ;  /* 0xfffffe3800d07947 */ /* 0x000fea000383ffff */
.L_x_15132:
        /* <DEDUP_REMOVED lines=8> */
.L_x_15404:
[----:B------:R-:W-:Y:S05]  /*211b0*/  BSYNC B1 ;  /* 0x0000000000017941 */ /* 0x000fea0003800000 */
.L_x_15403:
        /* <DEDUP_REMOVED lines=8> */
.L_x_15405:
[----:B------:R-:W-:Y:S01]  /*21240*/  IMAD.MOV.U32 R100, RZ, RZ, R14 ;  /* 0x000000ffff647224 */ /* 0x000fe200078e000e */
[----:B------:R-:W-:Y:S06]  /*21250*/  BRA `(.L_x_15406) ;  /* 0xfffffe38009c7947 */ /* 0x000fec000383ffff */
.L_x_15137:
        /* <DEDUP_REMOVED lines=8> */
.L_x_15408:
[----:B------:R-:W-:Y:S05]  /*212e0*/  BSYNC B1 ;  /* 0x0000000000017941 */ /* 0x000fea0003800000 */
.L_x_15407:
        /* <DEDUP_REMOVED lines=8> */
.L_x_15409:
[----:B------:R-:W-:Y:S01]  /*21370*/  IMAD.MOV.U32 R96, RZ, RZ, R14 ;  /* 0x000000ffff607224 */ /* 0x000fe200078e000e */
[----:B------:R-:W-:Y:S06]  /*21380*/  BRA `(.L_x_15410) ;  /* 0xfffffe40004c7947 */ /* 0x000fec000383ffff */
.L_x_15142:
[----:B0-----:R0:W1:Y:S02]  /*21390*/  SYNCS.PHASECHK.TRANS64.TRYWAIT P2, [R87+URZ+0x32490], R95 ;  /* 0x0324905f570075a7 */ /* 0x001064000804017f */
[----:B-1----:R-:W-:Y:S05]  /*213a0*/  @!P2 NANOSLEEP.SYNCS 0x989680 ;  /* 0x009896800000a95d */ /* 0x002fea0003900000 */
[----:B------:R-:W1:Y:S02]  /*213b0*/  @!P2 SYNCS.PHASECHK.TRANS64 P2, [R87+URZ+0x32490], R95 ;  /* 0x0324905f5700a5a7 */ /* 0x000e64000804007f */
[----:B-1----:R-:W-:Y:S05]  /*213c0*/  @!P2 BRA `(.L_x_15142) ;  /* 0xfffffffc00f0a947 */ /* 0x002fea000383ffff */
[----:B------:R-:W-:Y:S05]  /*213d0*/  BRA `(.L_x_15411) ;  /* 0xfffffe4800647947 */ /* 0x000fea000383ffff */
.L_x_15143:
        /* <DEDUP_REMOVED lines=8> */
.L_x_15413:
[----:B------:R-:W-:Y:S05]  /*21460*/  BSYNC B1 ;  /* 0x0000000000017941 */ /* 0x000fea0003800000 */
.L_x_15412:
        /* <DEDUP_REMOVED lines=8> */
.L_x_15414:
[----:B------:R-:W-:Y:S01]  /*214f0*/  IMAD.MOV.U32 R7, RZ, RZ, R14 ;  /* 0x000000ffff077224 */ /* 0x000fe200078e000e */
[----:B------:R-:W-:Y:S06]  /*21500*/  BRA `(.L_x_15415) ;  /* 0xfffffe4800807947 */ /* 0x000fec000383ffff */
.L_x_15146:
        /* <DEDUP_REMOVED lines=8> */
.L_x_15417:
[----:B------:R-:W-:Y:S05]  /*21590*/  BSYNC B1 ;  /* 0x0000000000017941 */ /* 0x000fea0003800000 */
.L_x_15416:
        /* <DEDUP_REMOVED lines=8> */
.L_x_15418:
[----:B------:R-:W-:Y:S01]  /*21620*/  IMAD.MOV.U32 R7, RZ, RZ, R14 ;  /* 0x000000ffff077224 */ /* 0x000fe200078e000e */
[----:B------:R-:W-:Y:S06]  /*21630*/  BRA `(.L_x_15419) ;  /* 0xfffffe48007c7947 */ /* 0x000fec000383ffff */
.L_x_15150:
[----:B---3--:R3:W4:Y:S02]  /*21640*/  SYNCS.PHASECHK.TRANS64.TRYWAIT P3, [R87+URZ+0x324b0], R95 ;  /* 0x0324b05f570075a7 */ /* 0x008724000806017f */
[----:B----4-:R-:W-:Y:S05]  /*21650*/  @!P3 NANOSLEEP.SYNCS 0x989680 ;  /* 0x009896800000b95d */ /* 0x010fea0003900000 */
[----:B------:R-:W4:Y:S02]  /*21660*/  @!P3 SYNCS.PHASECHK.TRANS64 P3, [R87+URZ+0x324b0], R95 ;  /* 0x0324b05f5700b5a7 */ /* 0x000f24000806007f */
[----:B----4-:R-:W-:Y:S05]  /*21670*/  @!P3 BRA `(.L_x_15150) ;  /* 0xfffffffc00f0b947 */ /* 0x010fea000383ffff */
[----:B------:R-:W-:Y:S05]  /*21680*/  BRA `(.L_x_15420) ;  /* 0xfffffe4800f47947 */ /* 0x000fea000383ffff */
.L_x_15160:
[----:B------:R-:W-:Y:S01]  /*21690*/  BSSY B0, `(.L_x_15421) ;  /* 0x0000007000007945 */ /* 0x000fe20003800000 */
[----:B------:R-:W-:Y:S02]  /*216a0*/  IMAD.MOV.U32 R12, RZ, RZ, RZ ;  /* 0x000000ffff0c7224 */ /* 0x000fe400078e00ff */
[----:B------:R-:W-:Y:S02]  /*216b0*/  IMAD.MOV.U32 R11, RZ, RZ, 0x1f ;  /* 0x0000001fff0b7424 */ /* 0x000fe400078e00ff */
[----:B------:R-:W-:-:S07]  /*216c0*/  IMAD.MOV.U32 R15, RZ, RZ, -0x1 ;  /* 0xffffffffff0f7424 */ /* 0x000fce00078e00ff */
[----:B------:R-:W-:Y:S05]  /*216d0*/  WARPSYNC.COLLECTIVE R15, `(.L_x_15422) ;  /* 0x000000000f087348 */ /* 0x000fea0003c00000 */
[----:B------:R0:W1:Y:S02]  /*216e0*/  SHFL.IDX P6, R14, R13, R12, R11 ;  /* 0x0000000c0d0e7389 */ /* 0x00006400000c000b */
[----:B01----:R-:W-:Y:S01]  /*216f0*/  ENDCOLLECTIVE ;  /* 0x000000000000791b */ /* 0x003fe20003800000 */
.L_x_15422:
[----:B------:R-:W-:Y:S05]  /*21700*/  BSYNC B0 ;  /* 0x0000000000007941 */ /* 0x000fea0003800000 */
.L_x_15421:
[----:B------:R-:W-:Y:S05]  /*21710*/  BRA `(.L_x_15423) ;  /* 0xfffffe5c00247947 */ /* 0x000fea000383ffff */
.L_x_15172:
        /* <DEDUP_REMOVED lines=8> */
.L_x_15425:
[----:B------:R-:W-:Y:S05]  /*217a0*/  BSYNC B1 ;  /* 0x0000000000017941 */ /* 0x000fea0003800000 */
.L_x_15424:
        /* <DEDUP_REMOVED lines=8> */
.L_x_15426:
[----:B------:R-:W-:Y:S02]  /*21830*/  IMAD.MOV.U32 R13, RZ, RZ, R32 ;  /* 0x000000ffff0d7224 */ /* 0x000fe400078e0020 */
[----:B------:R-:W-:-:S07]  /*21840*/  IMAD.MOV.U32 R3, RZ, RZ, R14 ;  /* 0x000000ffff037224 */ /* 0x000fce00078e000e */
[----:B------:R-:W-:Y:S05]  /*21850*/  WARPSYNC.COLLECTIVE R15, `(.L_x_15427) ;  /* 0x000000000f087348 */ /* 0x000fea0003c00000 */
[----:B------:R0:W1:Y:S02]  /*21860*/  SHFL.IDX P6, R14, R13, R12, R11 ;  /* 0x0000000c0d0e7389 */ /* 0x00006400000c000b */
[----:B01----:R-:W-:Y:S01]  /*21870*/  ENDCOLLECTIVE ;  /* 0x000000000000791b */ /* 0x003fe20003800000 */
.L_x_15427:
[----:B------:R-:W-:Y:S02]  /*21880*/  IMAD.MOV.U32 R13, RZ, RZ, R30 ;  /* 0x000000ffff0d7224 */ /* 0x000fe400078e001e */
[----:B------:R-:W-:-:S07]  /*21890*/  IMAD.MOV.U32 R7, RZ, RZ, R14 ;  /* 0x000000ffff077224 */ /* 0x000fce00078e000e */
[----:B------:R-:W-:Y:S05]  /*218a0*/  WARPSYNC.COLLECTIVE R15, `(.L_x_15428) ;  /* 0x000000000f087348 */ /* 0x000fea0003c00000 */
[----:B------:R0:W1:Y:S02]  /*218b0*/  SHFL.IDX P6, R14, R13, R12, R11 ;  /* 0x0000000c0d0e7389 */ /* 0x00006400000c000b */
[----:B01----:R-:W-:Y:S01]  /*218c0*/  ENDCOLLECTIVE ;  /* 0x000000000000791b */ /* 0x003fe20003800000 */
.L_x_15428:
[----:B------:R-:W-:Y:S01]  /*218d0*/  IMAD.MOV.U32 R8, RZ, RZ, R14 ;  /* 0x000000ffff087224 */ /* 0x000fe200078e000e */
[----:B------:R-:W-:Y:S06]  /*218e0*/  BRA `(.L_x_15429) ;  /* 0xfffffe6000b07947 */ /* 0x000fec000383ffff */
.L_x_15175:
        /* <DEDUP_REMOVED lines=8> */
.L_x_15431:
[----:B------:R-:W-:Y:S05]  /*21970*/  BSYNC B1 ;  /* 0x0000000000017941 */ /* 0x000fea0003800000 */
.L_x_15430:
        /* <DEDUP_REMOVED lines=8> */
.L_x_15432:
[----:B------:R-:W-:Y:S02]  /*21a00*/  IMAD.MOV.U32 R13, RZ, RZ, R32 ;  /* 0x000000ffff0d7224 */ /* 0x000fe400078e0020 */
[----:B------:R-:W-:-:S07]  /*21a10*/  IMAD.MOV.U32 R6, RZ, RZ, R14 ;  /* 0x000000ffff067224 */ /* 0x000fce00078e000e */
[----:B------:R-:W-:Y:S05]  /*21a20*/  WARPSYNC.COLLECTIVE R15, `(.L_x_15433) ;  /* 0x000000000f087348 */ /* 0x000fea0003c00000 */
[----:B------:R0:W1:Y:S02]  /*21a30*/  SHFL.IDX P6, R14, R13, R12, R11 ;  /* 0x0000000c0d0e7389 */ /* 0x00006400000c000b */
[----:B01----:R-:W-:Y:S01]  /*21a40*/  ENDCOLLECTIVE ;  /* 0x000000000000791b */ /* 0x003fe20003800000 */
.L_x_15433:
[----:B------:R-:W-:Y:S02]  /*21a50*/  IMAD.MOV.U32 R13, RZ, RZ, R30 ;  /* 0x000000ffff0d7224 */ /* 0x000fe400078e001e */
[----:B------:R-:W-:-:S07]  /*21a60*/  IMAD.MOV.U32 R7, RZ, RZ, R14 ;  /* 0x000000ffff077224 */ /* 0x000fce00078e000e */
[----:B------:R-:W-:Y:S05]  /*21a70*/  WARPSYNC.COLLECTIVE R15, `(.L_x_15434) ;  /* 0x000000000f087348 */ /* 0x000fea0003c00000 */
[----:B------:R0:W1:Y:S02]  /*21a80*/  SHFL.IDX P6, R14, R13, R12, R11 ;  /* 0x0000000c0d0e7389 */ /* 0x00006400000c000b */
[----:B01----:R-:W-:Y:S01]  /*21a90*/  ENDCOLLECTIVE ;  /* 0x000000000000791b */ /* 0x003fe20003800000 */
.L_x_15434:
[----:B------:R-:W-:Y:S01]  /*21aa0*/  IMAD.MOV.U32 R30, RZ, RZ, R14 ;  /* 0x000000ffff1e7224 */ /* 0x000fe200078e000e */
[----:B------:R-:W-:Y:S06]  /*21ab0*/  BRA `(.L_x_15435) ;  /* 0xfffffe6400047947 */ /* 0x000fec000383ffff */
.L_x_15179:
[----:B0-----:R0:W1:Y:S02]  /*21ac0*/  SYNCS.PHASECHK.TRANS64.TRYWAIT P0, [R23+URZ+0x32400], R32 ;  /* 0x03240020170075a7 */ /* 0x001064000800017f */
[----:B-1----:R-:W-:Y:S05]  /*21ad0*/  @!P0 NANOSLEEP.SYNCS 0x989680 ;  /* 0x009896800000895d */ /* 0x002fea0003900000 */
[----:B------:R-:W1:Y:S02]  /*21ae0*/  @!P0 SYNCS.PHASECHK.TRANS64 P0, [R23+URZ+0x32400], R32 ;  /* 0x03240020170085a7 */ /* 0x000e64000800007f */
[----:B-1----:R-:W-:Y:S05]  /*21af0*/  @!P0 BRA `(.L_x_15179) ;  /* 0xfffffffc00f08947 */ /* 0x002fea000383ffff */
[----:B------:R-:W-:Y:S05]  /*21b00*/  BRA `(.L_x_15436) ;  /* 0xfffffe6400f87947 */ /* 0x000fea000383ffff */
.L_x_15187:
        /* <DEDUP_REMOVED lines=9> */
.L_x_15438:
[----:B------:R-:W-:Y:S05]  /*21ba0*/  BSYNC B1 ;  /* 0x0000000000017941 */ /* 0x000fea0003800000 */
.L_x_15437:
        /* <DEDUP_REMOVED lines=10> */
.L_x_15439:
        /* <DEDUP_REMOVED lines=8> */
.L_x_15440:
[----:B------:R-:W-:-:S05]  /*21cd0*/  @!P1 IADD3 R8, P2, R3, R5, RZ ;  /* 0x0000000503089210 */ /* 0x000fca0007f5e0ff */
[----:B------:R-:W-:Y:S02]  /*21ce0*/  @!P1 IMAD.X R9, R0, 0x1, R7, P2 ;  /* 0x0000000100099824 */ /* 0x000fe400010e0607 */
[----:B------:R-:W-:Y:S02]  /*21cf0*/  IMAD.MOV.U32 R13, RZ, RZ, R36 ;  /* 0x000000ffff0d7224 */ /* 0x000fe400078e0024 */
[----:B------:R-:W-:-:S07]  /*21d00*/  IMAD.MOV.U32 R4, RZ, RZ, R14 ;  /* 0x000000ffff047224 */ /* 0x000fce00078e000e */
[----:B------:R-:W-:Y:S05]  /*21d10*/  WARPSYNC.COLLECTIVE R15, `(.L_x_15441) ;  /* 0x000000000f087348 */ /* 0x000fea0003c00000 */
[----:B------:R0:W1:Y:S02]  /*21d20*/  SHFL.IDX P6, R14, R13, R12, R11 ;  /* 0x0000000c0d0e7389 */ /* 0x00006400000c000b */
[----:B01----:R-:W-:Y:S01]  /*21d30*/  ENDCOLLECTIVE ;  /* 0x000000000000791b */ /* 0x003fe20003800000 */
.L_x_15441:
        /* <DEDUP_REMOVED lines=18> */
.L_x_15442:
[----:B------:R-:W-:Y:S02]  /*21e60*/  IMAD.MOV.U32 R0, RZ, RZ, R20 ;  /* 0x000000ffff007224 */ /* 0x000fe400078e0014 */
[----:B------:R-:W-:Y:S02]  /*21e70*/  @!P1 IMAD.MOV.U32 R28, RZ, RZ, R8 ;  /* 0x000000ffff1c9224 */ /* 0x000fe400078e0008 */
        /* <DEDUP_REMOVED lines=15> */
.L_x_15443:
[----:B------:R-:W-:Y:S02]  /*21f70*/  IMAD.MOV.U32 R4, RZ, RZ, R31 ;  /* 0x000000ffff047224 */ /* 0x000fe400078e001f */
[----:B------:R-:W-:Y:S02]  /*21f80*/  IMAD.MOV.U32 R6, RZ, RZ, R33 ;  /* 0x000000ffff067224 */ /* 0x000fe400078e0021 */
[----:B------:R-:W-:Y:S02]  /*21f90*/  IMAD.MOV.U32 R0, RZ, RZ, R30 ;  /* 0x000000ffff007224 */ /* 0x000fe400078e001e */
        /* <DEDUP_REMOVED lines=10> */
.L_x_15444:
[----:B------:R-:W-:Y:S02]  /*22040*/  IMAD.MOV.U32 R13, RZ, RZ, R36 ;  /* 0x000000ffff0d7224 */ /* 0x000fe400078e0024 */
[----:B------:R-:W-:-:S07]  /*22050*/  IMAD.MOV.U32 R25, RZ, RZ, R14 ;  /* 0x000000ffff197224 */ /* 0x000fce00078e000e */
[----:B------:R-:W-:Y:S05]  /*22060*/  WARPSYNC.COLLECTIVE R15, `(.L_x_15445) ;  /* 0x000000000f087348 */ /* 0x000fea0003c00000 */
[----:B------:R0:W1:Y:S02]  /*22070*/  SHFL.IDX P6, R14, R13, R12, R11 ;  /* 0x0000000c0d0e7389 */ /* 0x00006400000c000b */
[----:B01----:R-:W-:Y:S01]  /*22080*/  ENDCOLLECTIVE ;  /* 0x000000000000791b */ /* 0x003fe20003800000 */
.L_x_15445:
[----:B------:R-:W-:Y:S05]  /*22090*/  BRA `(.L_x_15446) ;  /* 0xfffffe7400047947 */ /* 0x000fea000383ffff */
.L_x_15191:
[----:B0-----:R0:W1:Y:S02]  /*220a0*/  SYNCS.PHASECHK.TRANS64.TRYWAIT P1, [R23+URZ+0x32400], R12 ;  /* 0x0324000c170075a7 */ /* 0x001064000802017f */
[----:B-1----:R-:W-:Y:S05]  /*220b0*/  @!P1 NANOSLEEP.SYNCS 0x989680 ;  /* 0x009896800000995d */ /* 0x002fea0003900000 */
[----:B------:R-:W1:Y:S02]  /*220c0*/  @!P1 SYNCS.PHASECHK.TRANS64 P1, [R23+URZ+0x32400], R12 ;  /* 0x0324000c170095a7 */ /* 0x000e64000802007f */
[----:B-1----:R-:W-:Y:S05]  /*220d0*/  @!P1 BRA `(.L_x_15191) ;  /* 0xfffffffc00f09947 */ /* 0x002fea000383ffff */
[----:B------:R-:W-:Y:S05]  /*220e0*/  BRA `(.L_x_15447) ;  /* 0xfffffe7400a47947 */ /* 0x000fea000383ffff */
.L_x_15197:
[----:B-1----:R1:W3:Y:S02]  /*220f0*/  SYNCS.PHASECHK.TRANS64.TRYWAIT P1, [R9+URZ+0x32430], R8 ;  /* 0x03243008090075a7 */ /* 0x0022e4000802017f */
[----:B---3--:R-:W-:Y:S05]  /*22100*/  @!P1 NANOSLEEP.SYNCS 0x989680 ;  /* 0x009896800000995d */ /* 0x008fea0003900000 */
[----:B------:R-:W3:Y:S02]  /*22110*/  @!P1 SYNCS.PHASECHK.TRANS64 P1, [R9+URZ+0x32430], R8 ;  /* 0x03243008090095a7 */ /* 0x000ee4000802007f */
[----:B---3--:R-:W-:Y:S05]  /*22120*/  @!P1 BRA `(.L_x_15197) ;  /* 0xfffffffc00f09947 */ /* 0x008fea000383ffff */
[----:B------:R-:W-:Y:S05]  /*22130*/  BRA `(.L_x_15196) ;  /* 0xfffffe8400707947 */ /* 0x000fea000383ffff */
.L_x_15199:
[----:B--2---:R2:W3:Y:S02]  /*22140*/  SYNCS.PHASECHK.TRANS64.TRYWAIT P1, [R23+URZ+0x32410], R0 ;  /* 0x03241000170075a7 */ /* 0x0044e4000802017f */
[----:B---3--:R-:W-:Y:S05]  /*22150*/  @!P1 NANOSLEEP.SYNCS 0x989680 ;  /* 0x009896800000995d */ /* 0x008fea0003900000 */
[----:B------:R-:W3:Y:S02]  /*22160*/  @!P1 SYNCS.PHASECHK.TRANS64 P1, [R23+URZ+0x32410], R0 ;  /* 0x03241000170095a7 */ /* 0x000ee4000802007f */
[----:B---3--:R-:W-:Y:S05]  /*22170*/  @!P1 BRA `(.L_x_15199) ;  /* 0xfffffffc00f09947 */ /* 0x008fea000383ffff */
[----:B------:R-:W-:Y:S05]  /*22180*/  BRA `(.L_x_15448) ;  /* 0xfffffe8800287947 */ /* 0x000fea000383ffff */
.L_x_15203:
[----:B----4-:R4:W0:Y:S02]  /*22190*/  SYNCS.PHASECHK.TRANS64.TRYWAIT P1, [R9+URZ+0x32450], R8 ;  /* 0x03245008090075a7 */ /* 0x010824000802017f */
[----:B0-----:R-:W-:Y:S05]  /*221a0*/  @!P1 NANOSLEEP.SYNCS 0x989680 ;  /* 0x009896800000995d */ /* 0x001fea0003900000 */
[----:B------:R-:W0:Y:S02]  /*221b0*/  @!P1 SYNCS.PHASECHK.TRANS64 P1, [R9+URZ+0x32450], R8 ;  /* 0x03245008090095a7 */ /* 0x000e24000802007f */
[----:B0-----:R-:W-:Y:S05]  /*221c0*/  @!P1 BRA `(.L_x_15203) ;  /* 0xfffffffc00f09947 */ /* 0x001fea000383ffff */
[----:B------:R-:W-:Y:S05]  /*221d0*/  BRA `(.L_x_15202) ;  /* 0xfffffe8800387947 */ /* 0x000fea000383ffff */
.L_x_15210:
[----:B-1----:R1:W2:Y:S02]  /*221e0*/  SYNCS.PHASECHK.TRANS64.TRYWAIT P1, [R10+URZ+0x32430], R0 ;  /* 0x032430000a0075a7 */ /* 0x0022a4000802017f */
[----:B--2---:R-:W-:Y:S05]  /*221f0*/  @!P1 NANOSLEEP.SYNCS 0x989680 ;  /* 0x009896800000995d */ /* 0x004fea0003900000 */
[----:B------:R-:W2:Y:S02]  /*22200*/  @!P1 SYNCS.PHASECHK.TRANS64 P1, [R10+URZ+0x32430], R0 ;  /* 0x032430000a0095a7 */ /* 0x000ea4000802007f */
[----:B--2---:R-:W-:Y:S05]  /*22210*/  @!P1 BRA `(.L_x_15210) ;  /* 0xfffffffc00f09947 */ /* 0x004fea000383ffff */
[----:B------:R-:W-:Y:S05]  /*22220*/  BRA `(.L_x_15209) ;  /* 0xfffffeb000207947 */ /* 0x000fea000383ffff */
.L_x_15214:
[----:B---3--:R3:W4:Y:S02]  /*22230*/  SYNCS.PHASECHK.TRANS64.TRYWAIT P1, [R10+URZ+0x32450], R0 ;  /* 0x032450000a0075a7 */ /* 0x008724000802017f */
[----:B----4-:R-:W-:Y:S05]  /*22240*/  @!P1 NANOSLEEP.SYNCS 0x989680 ;  /* 0x009896800000995d */ /* 0x010fea0003900000 */
[----:B------:R-:W4:Y:S02]  /*22250*/  @!P1 SYNCS.PHASECHK.TRANS64 P1, [R10+URZ+0x32450], R0 ;  /* 0x032450000a0095a7 */ /* 0x000f24000802007f */
[----:B----4-:R-:W-:Y:S05]  /*22260*/  @!P1 BRA `(.L_x_15214) ;  /* 0xfffffffc00f09947 */ /* 0x010fea000383ffff */
[----:B------:R-:W-:Y:S05]  /*22270*/  BRA `(.L_x_15213) ;  /* 0xfffffeb000c47947 */ /* 0x000fea000383ffff */
.L_x_15222:
[----:B-1----:R1:W2:Y:S02]  /*22280*/  SYNCS.PHASECHK.TRANS64.TRYWAIT P1, [R10+URZ+0x32430], R0 ;  /* 0x032430000a0075a7 */ /* 0x0022a4000802017f */
[----:B--2---:R-:W-:Y:S05]  /*22290*/  @!P1 NANOSLEEP.SYNCS 0x989680 ;  /* 0x009896800000995d */ /* 0x004fea0003900000 */
[----:B------:R-:W2:Y:S02]  /*222a0*/  @!P1 SYNCS.PHASECHK.TRANS64 P1, [R10+URZ+0x32430], R0 ;  /* 0x032430000a0095a7 */ /* 0x000ea4000802007f */
[----:B--2---:R-:W-:Y:S05]  /*222b0*/  @!P1 BRA `(.L_x_15222) ;  /* 0xfffffffc00f09947 */ /* 0x004fea000383ffff */
[----:B------:R-:W-:Y:S05]  /*222c0*/  BRA `(.L_x_15221) ;  /* 0xfffffee000407947 */ /* 0x000fea000383ffff */
.L_x_15226:
[----:B---3--:R3:W4:Y:S02]  /*222d0*/  SYNCS.PHASECHK.TRANS64.TRYWAIT P1, [R10+URZ+0x32450], R0 ;  /* 0x032450000a0075a7 */ /* 0x008724000802017f */
[----:B----4-:R-:W-:Y:S05]  /*222e0*/  @!P1 NANOSLEEP.SYNCS 0x989680 ;  /* 0x009896800000995d */ /* 0x010fea0003900000 */
[----:B------:R-:W4:Y:S02]  /*222f0*/  @!P1 SYNCS.PHASECHK.TRANS64 P1, [R10+URZ+0x32450], R0 ;  /* 0x032450000a0095a7 */ /* 0x000f24000802007f */
[----:B----4-:R-:W-:Y:S05]  /*22300*/  @!P1 BRA `(.L_x_15226) ;  /* 0xfffffffc00f09947 */ /* 0x010fea000383ffff */
[----:B------:R-:W-:Y:S05]  /*22310*/  BRA `(.L_x_15225) ;  /* 0xfffffee000e47947 */ /* 0x000fea000383ffff */
.L_x_15234:
[----:B------:R-:W-:Y:S02]  /*22320*/  IMAD.MOV.U32 R13, RZ, RZ, R20 ;  /* 0x000000ffff0d7224 */ /* 0x000fe400078e0014 */
[----:B------:R-:W-:Y:S02]  /*22330*/  IMAD.MOV.U32 R12, RZ, RZ, RZ ;  /* 0x000000ffff0c7224 */ /* 0x000fe400078e00ff */
[----:B------:R-:W-:Y:S02]  /*22340*/  IMAD.MOV.U32 R11, RZ, RZ, 0x181f ;  /* 0x0000181fff0b7424 */ /* 0x000fe400078e00ff */
[----:B------:R-:W-:-:S07]  /*22350*/  IMAD.MOV.U32 R15, RZ, RZ, -0x1 ;  /* 0xffffffffff0f7424 */ /* 0x000fce00078e00ff */
[----:B-----5:R-:W-:Y:S05]  /*22360*/  WARPSYNC.COLLECTIVE R15, `(.L_x_15449) ;  /* 0x000000000f087348 */ /* 0x020fea0003c00000 */
[----:B------:R0:W1:Y:S02]  /*22370*/  SHFL.IDX P6, R14, R13, R12, R11 ;  /* 0x0000000c0d0e7389 */ /* 0x00006400000c000b */
[----:B01---5:R-:W-:Y:S01]  /*22380*/  ENDCOLLECTIVE ;  /* 0x000000000000791b */ /* 0x023fe20003800000 */
.L_x_15449:
[----:B------:R-:W-:Y:S02]  /*22390*/  IMAD.MOV.U32 R13, RZ, RZ, R4 ;  /* 0x000000ffff0d7224 */ /* 0x000fe400078e0004 */
[----:B------:R-:W-:-:S07]  /*223a0*/  IMAD.MOV.U32 R3, RZ, RZ, R14 ;  /* 0x000000ffff037224 */ /* 0x000fce00078e000e */
[----:B------:R-:W-:Y:S05]  /*223b0*/  WARPSYNC.COLLECTIVE R15, `(.L_x_15450) ;  /* 0x000000000f087348 */ /* 0x000fea0003c00000 */
[----:B------:R0:W1:Y:S02]  /*223c0*/  SHFL.IDX P6, R14, R13, R12, R11 ;  /* 0x0000000c0d0e7389 */ /* 0x00006400000c000b */
[----:B01----:R-:W-:Y:S01]  /*223d0*/  ENDCOLLECTIVE ;  /* 0x000000000000791b */ /* 0x003fe20003800000 */
.L_x_15450:
[----:B------:R-:W-:Y:S05]  /*223e0*/  BRA `(.L_x_15451) ;  /* 0xffffff2c00747947 */ /* 0x000fea000383ffff */
.L_x_15237:
        /* <DEDUP_REMOVED lines=8> */
.L_x_15453:
[----:B------:R-:W-:Y:S05]  /*22470*/  BSYNC B1 ;  /* 0x0000000000017941 */ /* 0x000fea0003800000 */
.L_x_15452:
        /* <DEDUP_REMOVED lines=8> */
.L_x_15454:
[----:B------:R-:W-:Y:S05]  /*22500*/  BRA `(.L_x_15455) ;  /* 0xffffff2c00bc7947 */ /* 0x000fea000383ffff */
.L_x_15240:
        /* <DEDUP_REMOVED lines=8> */
.L_x_15457:
[----:B------:R-:W-:Y:S05]  /*22590*/  BSYNC B1 ;  /* 0x0000000000017941 */ /* 0x000fea0003800000 */
.L_x_15456:
        /* <DEDUP_REMOVED lines=8> */
.L_x_15458:
[----:B------:R-:W-:Y:S05]  /*22620*/  BRA `(.L_x_15459) ;  /* 0xffffff3000047947 */ /* 0x000fea000383ffff */
.L_x_15243:
        /* <DEDUP_REMOVED lines=8> */
.L_x_15461:
[----:B------:R-:W-:Y:S05]  /*226b0*/  BSYNC B1 ;  /* 0x0000000000017941 */ /* 0x000fea0003800000 */
.L_x_15460:
        /* <DEDUP_REMOVED lines=8> */
.L_x_15462:
[----:B------:R-:W-:Y:S05]  /*22740*/  BRA `(.L_x_15463) ;  /* 0xffffff30004c7947 */ /* 0x000fea000383ffff */
.L_x_15245:
[----:B------:R-:W-:Y:S02]  /*22750*/  IMAD.MOV.U32 R13, RZ, RZ, R4 ;  /* 0x000000ffff0d7224 */ /* 0x000fe400078e0004 */
[----:B------:R-:W-:Y:S02]  /*22760*/  IMAD.MOV.U32 R12, RZ, RZ, RZ ;  /* 0x000000ffff0c7224 */ /* 0x000fe400078e00ff */
[----:B------:R-:W-:Y:S02]  /*22770*/  IMAD.MOV.U32 R11, RZ, RZ, 0x1c1f ;  /* 0x00001c1fff0b7424 */ /* 0x000fe400078e00ff */
[----:B------:R-:W-:-:S07]  /*22780*/  IMAD.MOV.U32 R15, RZ, RZ, -0x1 ;  /* 0xffffffffff0f7424 */ /* 0x000fce00078e00ff */
[----:B------:R-:W-:Y:S05]  /*22790*/  WARPSYNC.COLLECTIVE R15, `(.L_x_15464) ;  /* 0x000000000f087348 */ /* 0x000fea0003c00000 */
[----:B------:R0:W1:Y:S02]  /*227a0*/  SHFL.IDX P6, R14, R13, R12, R11 ;  /* 0x0000000c0d0e7389 */ /* 0x00006400000c000b */
[----:B01----:R-:W-:Y:S01]  /*227b0*/  ENDCOLLECTIVE ;  /* 0x000000000000791b */ /* 0x003fe20003800000 */
.L_x_15464:
[----:B------:R-:W-:Y:S02]  /*227c0*/  IMAD.MOV.U32 R13, RZ, RZ, R3 ;  /* 0x000000ffff0d7224 */ /* 0x000fe400078e0003 */
[----:B------:R-:W-:-:S07]  /*227d0*/  IMAD.MOV.U32 R20, RZ, RZ, R14 ;  /* 0x000000ffff147224 */ /* 0x000fce00078e000e */
[----:B------:R-:W-:Y:S05]  /*227e0*/  WARPSYNC.COLLECTIVE R15, `(.L_x_15465) ;  /* 0x000000000f087348 */ /* 0x000fea0003c00000 */
[----:B------:R0:W1:Y:S02]  /*227f0*/  SHFL.IDX P6, R14, R13, R12, R11 ;  /* 0x0000000c0d0e7389 */ /* 0x00006400000c000b */
[----:B01----:R-:W-:Y:S01]  /*22800*/  ENDCOLLECTIVE ;  /* 0x000000000000791b */ /* 0x003fe20003800000 */
.L_x_15465:
[----:B------:R-:W-:Y:S01]  /*22810*/  IMAD.MOV.U32 R12, RZ, RZ, R14 ;  /* 0x000000ffff0c7224 */ /* 0x000fe200078e000e */
[----:B------:R-:W-:Y:S06]  /*22820*/  BRA `(.L_x_15466) ;  /* 0xffffff34004c7947 */ /* 0x000fec000383ffff */
.L_x_15248:
        /* <DEDUP_REMOVED lines=8> */
.L_x_15468:
[----:B------:R-:W-:Y:S05]  /*228b0*/  BSYNC B1 ;  /* 0x0000000000017941 */ /* 0x000fea0003800000 */
.L_x_15467:
        /* <DEDUP_REMOVED lines=8> */
.L_x_15469:
[----:B------:R-:W-:Y:S01]  /*22940*/  IMAD.MOV.U32 R3, RZ, RZ, R14 ;  /* 0x000000ffff037224 */ /* 0x000fe200078e000e */
[----:B------:R-:W-:Y:S06]  /*22950*/  BRA `(.L_x_15470) ;  /* 0xffffff4000247947 */ /* 0x000fec000383ffff */
.L_x_15252:
[----:B------:R-:W-:Y:S02]  /*22960*/  IMAD.MOV.U32 R13, RZ, RZ, R4 ;  /* 0x000000ffff0d7224 */ /* 0x000fe400078e0004 */
[----:B------:R-:W-:Y:S02]  /*22970*/  IMAD.MOV.U32 R12, RZ, RZ, RZ ;  /* 0x000000ffff0c7224 */ /* 0x000fe400078e00ff */
[----:B------:R-:W-:Y:S02]  /*22980*/  IMAD.MOV.U32 R11, RZ, RZ, 0x181f ;  /* 0x0000181fff0b7424 */ /* 0x000fe400078e00ff */
[----:B------:R-:W-:-:S07]  /*22990*/  IMAD.MOV.U32 R15, RZ, RZ, -0x1 ;  /* 0xffffffffff0f7424 */ /* 0x000fce00078e00ff */
[----:B0-----:R-:W-:Y:S05]  /*229a0*/  WARPSYNC.COLLECTIVE R15, `(.L_x_15471) ;  /* 0x000000000f087348 */ /* 0x001fea0003c00000 */
[----:B------:R1:W2:Y:S02]  /*229b0*/  SHFL.IDX P6, R14, R13, R12, R11 ;  /* 0x0000000c0d0e7389 */ /* 0x0002a400000c000b */
[----:B012---:R-:W-:Y:S01]  /*229c0*/  ENDCOLLECTIVE ;  /* 0x000000000000791b */ /* 0x007fe20003800000 */
.L_x_15471:
[----:B------:R-:W-:Y:S02]  /*229d0*/  IMAD.MOV.U32 R13, RZ, RZ, R0 ;  /* 0x000000ffff0d7224 */ /* 0x000fe400078e0000 */
[----:B------:R-:W-:-:S07]  /*229e0*/  IMAD.MOV.U32 R3, RZ, RZ, R14 ;  /* 0x000000ffff037224 */ /* 0x000fce00078e000e */
[----:B------:R-:W-:Y:S05]  /*229f0*/  WARPSYNC.COLLECTIVE R15, `(.L_x_15472) ;  /* 0x000000000f087348 */ /* 0x000fea0003c00000 */
[----:B------:R0:W1:Y:S02]  /*22a00*/  SHFL.IDX P6, R14, R13, R12, R11 ;  /* 0x0000000c0d0e7389 */ /* 0x00006400000c000b */
[----:B01----:R-:W-:Y:S01]  /*22a10*/  ENDCOLLECTIVE ;  /* 0x000000000000791b */ /* 0x003fe20003800000 */
.L_x_15472:
[----:B------:R-:W-:Y:S01]  /*22a20*/  IMAD.MOV.U32 R9, RZ, RZ, R14 ;  /* 0x000000ffff097224 */ /* 0x000fe200078e000e */
[----:B------:R-:W-:Y:S06]  /*22a30*/  BRA `(.L_x_15473) ;  /* 0xffffff5400807947 */ /* 0x000fec000383ffff */
.L_x_15255:
        /* <DEDUP_REMOVED lines=8> */
.L_x_15475:
[----:B------:R-:W-:Y:S05]  /*22ac0*/  BSYNC B1 ;  /* 0x0000000000017941 */ /* 0x000fea0003800000 */
.L_x_15474:
        /* <DEDUP_REMOVED lines=8> */
.L_x_15476:
[----:B------:R-:W-:Y:S01]  /*22b50*/  IMAD.MOV.U32 R9, RZ, RZ, R14 ;  /* 0x000000ffff097224 */ /* 0x000fe200078e000e */
[----:B------:R-:W-:Y:S06]  /*22b60*/  BRA `(.L_x_15477) ;  /* 0xffffff5400c87947 */ /* 0x000fec000383ffff */
.L_x_15258:
        /* <DEDUP_REMOVED lines=8> */
.L_x_15479:
[----:B------:R-:W-:Y:S05]  /*22bf0*/  BSYNC B1 ;  /* 0x0000000000017941 */ /* 0x000fea0003800000 */
.L_x_15478:
        /* <DEDUP_REMOVED lines=8> */
.L_x_15480:
[----:B------:R-:W-:Y:S01]  /*22c80*/  IMAD.MOV.U32 R9, RZ, RZ, R14 ;  /* 0x000000ffff097224 */ /* 0x000fe200078e000e */
[----:B------:R-:W-:Y:S06]  /*22c90*/  BRA `(.L_x_15481) ;  /* 0xffffff58000c7947 */ /* 0x000fec000383ffff */
.L_x_15261:
        /* <DEDUP_REMOVED lines=8> */
.L_x_15483:
[----:B------:R-:W-:Y:S05]  /*22d20*/  BSYNC B1 ;  /* 0x0000000000017941 */ /* 0x000fea0003800000 */
.L_x_15482:
        /* <DEDUP_REMOVED lines=8> */
.L_x_15484:
[----:B------:R-:W-:Y:S01]  /*22db0*/  IMAD.MOV.U32 R9, RZ, RZ, R14 ;  /* 0x000000ffff097224 */ /* 0x000fe200078e000e */
[----:B------:R-:W-:Y:S06]  /*22dc0*/  BRA `(.L_x_15485) ;  /* 0xffffff5800507947 */ /* 0x000fec000383ffff */
.L_x_15280:
        /* <DEDUP_REMOVED lines=11> */
.L_x_15487:
[----:B------:R-:W-:Y:S05]  /*22e80*/  BSYNC B1 ;  /* 0x0000000000017941 */ /* 0x000fea0003800000 */
.L_x_15486:
[----:B------:R-:W-:Y:S05]  /*22e90*/  BRA `(.L_x_15488) ;  /* 0xffffff7400847947 */ /* 0x000fea000383ffff */
.L_x_15282:
[----:B------:R-:W-:Y:S01]  /*22ea0*/  BSSY B1, `(.L_x_15489) ;  /* 0x0000006000017945 */ /* 0x000fe20003800000 */
[----:B------:R-:W-:-:S07]  /*22eb0*/  IMAD.MOV.U32 R15, RZ, RZ, -0x1 ;  /* 0xffffffffff0f7424 */ /* 0x000fce00078e00ff */
[----:B01----:R-:W-:Y:S05]  /*22ec0*/  WARPSYNC.COLLECTIVE R15, `(.L_x_15490) ;  /* 0x000000000f0c7348 */ /* 0x003fea0003c00000 */
[----:B------:R-:W-:Y:S02]  /*22ed0*/  ELECT P6, UR62, PT ;  /* 0x00000000003e782f */ /* 0x000fe400038c0000 */
[----:B------:R-:W-:Y:S01]  /*22ee0*/  MOV R14, UR62 ;  /* 0x0000003e000e7c02 */ /* 0x000fe20008000f00 */
[----:B01----:R-:W-:Y:S10]  /*22ef0*/  ENDCOLLECTIVE ;  /* 0x000000000000791b */ /* 0x003ff40003800000 */
.L_x_15490:
[----:B------:R-:W-:Y:S05]  /*22f00*/  BSYNC B1 ;  /* 0x0000000000017941 */ /* 0x000fea0003800000 */
.L_x_15489:
[----:B------:R-:W-:Y:S05]  /*22f10*/  BRA `(.L_x_15281) ;  /* 0xffffff74007c7947 */ /* 0x000fea000383ffff */
.L_x_15284:
[----:B0-----:R0:W2:Y:S02]  /*22f20*/  SYNCS.PHASECHK.TRANS64.TRYWAIT P0, [R16+URZ+0x32420], R8 ;  /* 0x03242008100075a7 */ /* 0x0010a4000800017f */
[----:B--2---:R-:W-:Y:S05]  /*22f30*/  @!P0 NANOSLEEP.SYNCS 0x989680 ;  /* 0x009896800000895d */ /* 0x004fea0003900000 */
[----:B------:R-:W2:Y:S02]  /*22f40*/  @!P0 SYNCS.PHASECHK.TRANS64 P0, [R16+URZ+0x32420], R8 ;  /* 0x03242008100085a7 */ /* 0x000ea4000800007f */
[----:B--2---:R-:W-:Y:S05]  /*22f50*/  @!P0 BRA `(.L_x_15284) ;  /* 0xfffffffc00f08947 */ /* 0x004fea000383ffff */
[----:B------:R-:W-:Y:S05]  /*22f60*/  BRA `(.L_x_15491) ;  /* 0xffffff74008c7947 */ /* 0x000fea000383ffff */
.L_x_15288:
[----:B0-----:R0:W2:Y:S02]  /*22f70*/  SYNCS.PHASECHK.TRANS64.TRYWAIT P0, [R8+URZ+0x324a0], R9 ;  /* 0x0324a009080075a7 */ /* 0x0010a4000800017f */
[----:B--2---:R-:W-:Y:S05]  /*22f80*/  @!P0 NANOSLEEP.SYNCS 0x989680 ;  /* 0x009896800000895d */ /* 0x004fea0003900000 */
[----:B------:R-:W2:Y:S02]  /*22f90*/  @!P0 SYNCS.PHASECHK.TRANS64 P0, [R8+URZ+0x324a0], R9 ;  /* 0x0324a009080085a7 */ /* 0x000ea4000800007f */
[----:B--2---:R-:W-:Y:S05]  /*22fa0*/  @!P0 BRA `(.L_x_15288) ;  /* 0xfffffffc00f08947 */ /* 0x004fea000383ffff */
[----:B------:R-:W-:Y:S05]  /*22fb0*/  BRA `(.L_x_15492) ;  /* 0xffffff7400a47947 */ /* 0x000fea000383ffff */
.L_x_15293:
[----:B-1----:R1:W2:Y:S02]  /*22fc0*/  SYNCS.PHASECHK.TRANS64.TRYWAIT P0, [R8+URZ+0x324c0], R9 ;  /* 0x0324c009080075a7 */ /* 0x0022a4000800017f */
[----:B--2---:R-:W-:Y:S05]  /*22fd0*/  @!P0 NANOSLEEP.SYNCS 0x989680 ;  /* 0x009896800000895d */ /* 0x004fea0003900000 */
[----:B------:R-:W2:Y:S02]  /*22fe0*/  @!P0 SYNCS.PHASECHK.TRANS64 P0, [R8+URZ+0x324c0], R9 ;  /* 0x0324c009080085a7 */ /* 0x000ea4000800007f */
[----:B--2---:R-:W-:Y:S05]  /*22ff0*/  @!P0 BRA `(.L_x_15293) ;  /* 0xfffffffc00f08947 */ /* 0x004fea000383ffff */
[----:B------:R-:W-:Y:S05]  /*23000*/  BRA `(.L_x_15493) ;  /* 0xffffff7800207947 */ /* 0x000fea000383ffff */
.L_x_15303:
[----:B0-----:R0:W2:Y:S02]  /*23010*/  SYNCS.PHASECHK.TRANS64.TRYWAIT P1, [R6+URZ+0x324a0], R8 ;  /* 0x0324a008060075a7 */ /* 0x0010a4000802017f */
[----:B--2---:R-:W-:Y:S05]  /*23020*/  @!P1 NANOSLEEP.SYNCS 0x989680 ;  /* 0x009896800000995d */ /* 0x004fea0003900000 */
[----:B------:R-:W2:Y:S02]  /*23030*/  @!P1 SYNCS.PHASECHK.TRANS64 P1, [R6+URZ+0x324a0], R8 ;  /* 0x0324a008060095a7 */ /* 0x000ea4000802007f */
[----:B--2---:R-:W-:Y:S05]  /*23040*/  @!P1 BRA `(.L_x_15303) ;  /* 0xfffffffc00f09947 */ /* 0x004fea000383ffff */
[----:B------:R-:W-:Y:S05]  /*23050*/  BRA `(.L_x_15494) ;  /* 0xffffff7c00947947 */ /* 0x000fea000383ffff */
.L_x_15308:
[----:B-1----:R1:W2:Y:S02]  /*23060*/  SYNCS.PHASECHK.TRANS64.TRYWAIT P1, [R6+URZ+0x324c0], R8 ;  /* 0x0324c008060075a7 */ /* 0x0022a4000802017f */
[----:B--2---:R-:W-:Y:S05]  /*23070*/  @!P1 NANOSLEEP.SYNCS 0x989680 ;  /* 0x009896800000995d */ /* 0x004fea0003900000 */
[----:B------:R-:W2:Y:S02]  /*23080*/  @!P1 SYNCS.PHASECHK.TRANS64 P1, [R6+URZ+0x324c0], R8 ;  /* 0x0324c008060095a7 */ /* 0x000ea4000802007f */
[----:B--2---:R-:W-:Y:S05]  /*23090*/  @!P1 BRA `(.L_x_15308) ;  /* 0xfffffffc00f09947 */ /* 0x004fea000383ffff */
[----:B------:R-:W-:Y:S05]  /*230a0*/  BRA `(.L_x_15495) ;  /* 0xffffff80000c7947 */ /* 0x000fea000383ffff */
.L_x_15326:
        /* <DEDUP_REMOVED lines=11> */
.L_x_15497:
[----:B------:R-:W-:Y:S05]  /*23160*/  BSYNC B0 ;  /* 0x0000000000007941 */ /* 0x000fea0003800000 */
.L_x_15496:
[----:B------:R-:W-:Y:S05]  /*23170*/  BRA `(.L_x_15498) ;  /* 0xffffff90005c7947 */ /* 0x000fea000383ffff */
.L_x_15329:
[----:B0-----:R0:W1:Y:S02]  /*23180*/  SYNCS.PHASECHK.TRANS64.TRYWAIT P0, [R23+URZ+0x32440], R0 ;  /* 0x03244000170075a7 */ /* 0x001064000800017f */
[----:B-1----:R-:W-:Y:S05]  /*23190*/  @!P0 NANOSLEEP.SYNCS 0x989680 ;  /* 0x009896800000895d */ /* 0x002fea0003900000 */
[----:B------:R-:W1:Y:S02]  /*231a0*/  @!P0 SYNCS.PHASECHK.TRANS64 P0, [R23+URZ+0x32440], R0 ;  /* 0x03244000170085a7 */ /* 0x000e64000800007f */
[----:B-1----:R-:W-:Y:S05]  /*231b0*/  @!P0 BRA `(.L_x_15329) ;  /* 0xfffffffc00f08947 */ /* 0x002fea000383ffff */
[----:B------:R-:W-:Y:S05]  /*231c0*/  BRA `(.L_x_15499) ;  /* 0xffffff90007c7947 */ /* 0x000fea000383ffff */
.L_x_15330:
        /* <DEDUP_REMOVED lines=8> */
.L_x_15501:
[----:B------:R-:W-:Y:S05]  /*23250*/  BSYNC B0 ;  /* 0x0000000000007941 */ /* 0x000fea0003800000 */
.L_x_15500:
        /* <DEDUP_REMOVED lines=9> */
.L_x_15502:
[----:B------:R-:W-:Y:S02]  /*232f0*/  IMAD.MOV.U32 R13, RZ, RZ, R4 ;  /* 0x000000ffff0d7224 */ /* 0x000fe400078e0004 */
[----:B------:R-:W-:Y:S02]  /*23300*/  IMAD.MOV.U32 R12, RZ, RZ, 0x1 ;  /* 0x00000001ff0c7424 */ /* 0x000fe400078e00ff */
[----:B------:R-:W-:-:S07]  /*23310*/  IMAD.MOV.U32 R3, RZ, RZ, R14 ;  /* 0x000000ffff037224 */ /* 0x000fce00078e000e */
[----:B------:R-:W-:Y:S05]  /*23320*/  WARPSYNC.COLLECTIVE R15, `(.L_x_15503) ;  /* 0x000000000f087348 */ /* 0x000fea0003c00000 */
[----:B------:R0:W1:Y:S02]  /*23330*/  SHFL.IDX P6, R14, R13, R12, R11 ;  /* 0x0000000c0d0e7389 */ /* 0x00006400000c000b */
[----:B01----:R-:W-:Y:S01]  /*23340*/  ENDCOLLECTIVE ;  /* 0x000000000000791b */ /* 0x003fe20003800000 */
.L_x_15503:
        /* <DEDUP_REMOVED lines=15> */
.L_x_15504:
[----:B------:R-:W-:Y:S02]  /*23440*/  @P0 IMAD R6, R5, 0x2, R16 ;  /* 0x0000000205060824 */ /* 0x000fe400078e0210 */
[----:B------:R-:W-:Y:S02]  /*23450*/  IMAD.MOV.U32 R13, RZ, RZ, R4 ;  /* 0x000000ffff0d7224 */ /* 0x000fe400078e0004 */
[----:B------:R-:W-:Y:S02]  /*23460*/  IMAD.MOV.U32 R12, RZ, RZ, 0x2 ;  /* 0x00000002ff0c7424 */ /* 0x000fe400078e00ff */
[----:B------:R-:W-:-:S07]  /*23470*/  IMAD.MOV.U32 R3, RZ, RZ, R14 ;  /* 0x000000ffff037224 */ /* 0x000fce00078e000e */
[----:B------:R-:W-:Y:S05]  /*23480*/  WARPSYNC.COLLECTIVE R15, `(.L_x_15505) ;  /* 0x000000000f087348 */ /* 0x000fea0003c00000 */
[----:B------:R0:W1:Y:S02]  /*23490*/  SHFL.IDX P6, R14, R13, R12, R11 ;  /* 0x0000000c0d0e7389 */ /* 0x00006400000c000b */
[----:B01----:R-:W-:Y:S01]  /*234a0*/  ENDCOLLECTIVE ;  /* 0x000000000000791b */ /* 0x003fe20003800000 */
.L_x_15505:
        /* <DEDUP_REMOVED lines=15> */
.L_x_15506:
[----:B------:R-:W-:Y:S02]  /*235a0*/  @P0 IMAD R6, R5, 0x2, R16 ;  /* 0x0000000205060824 */ /* 0x000fe400078e0210 */
[----:B------:R-:W-:Y:S02]  /*235b0*/  IMAD.MOV.U32 R13, RZ, RZ, R4 ;  /* 0x000000ffff0d7224 */ /* 0x000fe400078e0004 */
[----:B------:R-:W-:Y:S02]  /*235c0*/  IMAD.MOV.U32 R12, RZ, RZ, 0x3 ;  /* 0x00000003ff0c7424 */ /* 0x000fe400078e00ff */
[----:B------:R-:W-:-:S07]  /*235d0*/  IMAD.MOV.U32 R3, RZ, RZ, R14 ;  /* 0x000000ffff037224 */ /* 0x000fce00078e000e */
[----:B------:R-:W-:Y:S05]  /*235e0*/  WARPSYNC.COLLECTIVE R15, `(.L_x_15507) ;  /* 0x000000000f087348 */ /* 0x000fea0003c00000 */
[----:B------:R0:W1:Y:S02]  /*235f0*/  SHFL.IDX P6, R14, R13, R12, R11 ;  /* 0x0000000c0d0e7389 */ /* 0x00006400000c000b */
[----:B01----:R-:W-:Y:S01]  /*23600*/  ENDCOLLECTIVE ;  /* 0x000000000000791b */ /* 0x003fe20003800000 */
.L_x_15507:
        /* <DEDUP_REMOVED lines=15> */
.L_x_15508:
[----:B------:R-:W-:Y:S02]  /*23700*/  @P0 IMAD R6, R5, 0x2, R16 ;  /* 0x0000000205060824 */ /* 0x000fe400078e0210 */
[----:B------:R-:W-:Y:S02]  /*23710*/  IMAD.MOV.U32 R13, RZ, RZ, R4 ;  /* 0x000000ffff0d7224 */ /* 0x000fe400078e0004 */
[----:B------:R-:W-:Y:S02]  /*23720*/  IMAD.MOV.U32 R12, RZ, RZ, 0x4 ;  /* 0x00000004ff0c7424 */ /* 0x000fe400078e00ff */
[----:B------:R-:W-:-:S07]  /*23730*/  IMAD.MOV.U32 R3, RZ, RZ, R14 ;  /* 0x000000ffff037224 */ /* 0x000fce00078e000e */
[----:B------:R-:W-:Y:S05]  /*23740*/  WARPSYNC.COLLECTIVE R15, `(.L_x_15509) ;  /* 0x000000000f087348 */ /* 0x000fea0003c00000 */
[----:B------:R0:W1:Y:S02]  /*23750*/  SHFL.IDX P6, R14, R13, R12, R11 ;  /* 0x0000000c0d0e7389 */ /* 0x00006400000c000b */
[----:B01----:R-:W-:Y:S01]  /*23760*/  ENDCOLLECTIVE ;  /* 0x000000000000791b */ /* 0x003fe20003800000 */
.L_x_15509:
        /* <DEDUP_REMOVED lines=15> */
.L_x_15510:
[----:B------:R-:W-:Y:S02]  /*23860*/  @P0 IMAD R6, R5, 0x2, R16 ;  /* 0x0000000205060824 */ /* 0x000fe400078e0210 */
[----:B------:R-:W-:Y:S02]  /*23870*/  IMAD.MOV.U32 R13, RZ, RZ, R4 ;  /* 0x000000ffff0d7224 */ /* 0x000fe400078e0004 */
[----:B------:R-:W-:Y:S02]  /*23880*/  IMAD.MOV.U32 R12, RZ, RZ, 0x5 ;  /* 0x00000005ff0c7424 */ /* 0x000fe400078e00ff */
[----:B------:R-:W-:-:S07]  /*23890*/  IMAD.MOV.U32 R3, RZ, RZ, R14 ;  /* 0x000000ffff037224 */ /* 0x000fce00078e000e */
[----:B------:R-:W-:Y:S05]  /*238a0*/  WARPSYNC.COLLECTIVE R15, `(.L_x_15511) ;  /* 0x000000000f087348 */ /* 0x000fea0003c00000 */
[----:B------:R0:W1:Y:S02]  /*238b0*/  SHFL.IDX P6, R14, R13, R12, R11 ;  /* 0x0000000c0d0e7389 */ /* 0x00006400000c000b */
[----:B01----:R-:W-:Y:S01]  /*238c0*/  ENDCOLLECTIVE ;  /* 0x000000000000791b */ /* 0x003fe20003800000 */
.L_x_15511:
        /* <DEDUP_REMOVED lines=10> */
.L_x_15512:
[----:B------:R-:W-:Y:S01]  /*23970*/  @!PT LDS RZ, [RZ] ;  /* 0x00000000fffff984 */ /* 0x000fe20000000800 */
[----:B------:R-:W-:Y:S01]  /*23980*/  @!PT LDS RZ, [RZ] ;  /* 0x00000000fffff984 */ /* 0x000fe20000000800 */
[----:B------:R-:W-:Y:S01]  /*23990*/  @!PT LDS RZ, [RZ] ;  /* 0x00000000fffff984 */ /* 0x000fe20000000800 */
[----:B------:R1:W-:Y:S01]  /*239a0*/  @P0 LDGSTS.E.BYPASS.LTC128B.128 [R6+0x1e400], desc[UR42][R2.64], !P2 ;  /* 0x1e40000002060fae */ /* 0x0003e2000d101d6a */
[----:B------:R-:W-:Y:S01]  /*239b0*/  IMAD.MOV.U32 R0, RZ, RZ, R14 ;  /* 0x000000ffff007224 */ /* 0x000fe200078e000e */
[----:B------:R-:W-:Y:S06]  /*239c0*/  BRA `(.L_x_15513) ;  /* 0xffffff8c00d87947 */ /* 0x000fec000383ffff */
.L_x_15335:
        /* <DEDUP_REMOVED lines=9> */
.L_x_15514:
[C---:B------:R-:W-:Y:S01]  /*23a60*/  VIADD R10, R25.reuse, 0x10 ;  /* 0x00000010190a7836 */ /* 0x040fe20000000000 */
[C---:B------:R-:W-:Y:S01]  /*23a70*/  ISETP.GE.AND P0, PT, R25.reuse, R2, PT ;  /* 0x000000021900720c */ /* 0x040fe20003f06270 */
[C---:B------:R-:W-:Y:S02]  /*23a80*/  VIADD R6, R25.reuse, 0x20 ;  /* 0x0000002019067836 */ /* 0x040fe40000000000 */
[----:B------:R-:W-:Y:S01]  /*23a90*/  VIADD R8, R25, 0x40 ;  /* 0x0000004019087836 */ /* 0x000fe20000000000 */
[----:B------:R0:W-:Y:S04]  /*23aa0*/  STL [R1+0x18], R10 ;  /* 0x0000180a01007387 */ /* 0x0001e80000100800 */
[----:B------:R0:W-:Y:S01]  /*23ab0*/  STL [R1+0x1c], R6 ;  /* 0x00001c0601007387 */ /* 0x0001e20000100800 */
[----:B------:R-:W-:-:S02]  /*23ac0*/  IMAD.MOV.U32 R13, RZ, RZ, R0 ;  /* 0x000000ffff0d7224 */ /* 0x000fc400078e0000 */
[----:B------:R-:W-:-:S07]  /*23ad0*/  IMAD.MOV.U32 R4, RZ, RZ, R14 ;  /* 0x000000ffff047224 */ /* 0x000fce00078e000e */
[----:B0-----:R-:W-:Y:S05]  /*23ae0*/  WARPSYNC.COLLECTIVE R15, `(.L_x_15515) ;  /* 0x000000000f087348 */ /* 0x001fea0003c00000 */
[----:B------:R1:W2:Y:S02]  /*23af0*/  SHFL.IDX P6, R14, R13, R12, R11 ;  /* 0x0000000c0d0e7389 */ /* 0x0002a400000c000b */
[----:B012---:R-:W-:Y:S01]  /*23b00*/  ENDCOLLECTIVE ;  /* 0x000000000000791b */ /* 0x007fe20003800000 */
.L_x_15515:
[----:B------:R-:W-:Y:S02]  /*23b10*/  IMAD.MOV.U32 R13, RZ, RZ, R3 ;  /* 0x000000ffff0d7224 */ /* 0x000fe400078e0003 */
[----:B------:R-:W-:Y:S02]  /*23b20*/  IMAD.MOV.U32 R12, RZ, RZ, 0x1 ;  /* 0x00000001ff0c7424 */ /* 0x000fe400078e00ff */
[----:B------:R-:W-:-:S07]  /*23b30*/  IMAD.MOV.U32 R5, RZ, RZ, R14 ;  /* 0x000000ffff057224 */ /* 0x000fce00078e000e */
[----:B------:R-:W-:Y:S05]  /*23b40*/  WARPSYNC.COLLECTIVE R15, `(.L_x_15516) ;  /* 0x000000000f087348 */ /* 0x000fea0003c00000 */
[----:B------:R0:W1:Y:S02]  /*23b50*/  SHFL.IDX P6, R14, R13, R12, R11 ;  /* 0x0000000c0d0e7389 */ /* 0x00006400000c000b */
[----:B01----:R-:W-:Y:S01]  /*23b60*/  ENDCOLLECTIVE ;  /* 0x000000000000791b */ /* 0x003fe20003800000 */
.L_x_15516:
        /* <DEDUP_REMOVED lines=15> */
.L_x_15517:
[----:B------:R-:W-:Y:S02]  /*23c60*/  IMAD.MOV.U32 R13, RZ, RZ, R3 ;  /* 0x000000ffff0d7224 */ /* 0x000fe400078e0003 */
[----:B------:R-:W-:Y:S02]  /*23c70*/  IMAD.MOV.U32 R12, RZ, RZ, 0x2 ;  /* 0x00000002ff0c7424 */ /* 0x000fe400078e00ff */
[----:B------:R-:W-:-:S07]  /*23c80*/  IMAD.MOV.U32 R5, RZ, RZ, R14 ;  /* 0x000000ffff057224 */ /* 0x000fce00078e000e */
[----:B------:R-:W-:Y:S05]  /*23c90*/  WARPSYNC.COLLECTIVE R15, `(.L_x_15518) ;  /* 0x000000000f087348 */ /* 0x000fea0003c00000 */
[----:B------:R0:W1:Y:S02]  /*23ca0*/  SHFL.IDX P6, R14, R13, R12, R11 ;  /* 0x0000000c0d0e7389 */ /* 0x00006400000c000b */
[----:B01----:R-:W-:Y:S01]  /*23cb0*/  ENDCOLLECTIVE ;  /* 0x000000000000791b */ /* 0x003fe20003800000 */
.L_x_15518:
        /* <DEDUP_REMOVED lines=12> */
[----:B------:R1:W-:Y:S04]  /*23d80*/  STL [R1+0x20], R6 ;  /* 0x0000200601007387 */ /* 0x0003e80000100800 */
[----:B------:R1:W-:Y:S01]  /*23d90*/  STL [R1+0x24], R8 ;  /* 0x0000240801007387 */ /* 0x0003e20000100800 */
[----:B0-----:R-:W-:-:S07]  /*23da0*/  IMAD.MOV.U32 R4, RZ, RZ, R14 ;  /* 0x000000ffff047224 */ /* 0x001fce00078e000e */
[----:B-1----:R-:W-:Y:S05]  /*23db0*/  WARPSYNC.COLLECTIVE R15, `(.L_x_15519) ;  /* 0x000000000f087348 */ /* 0x002fea0003c00000 */
[----:B------:R0:W2:Y:S02]  /*23dc0*/  SHFL.IDX P6, R14, R13, R12, R11 ;  /* 0x0000000c0d0e7389 */ /* 0x0000a400000c000b */
[----:B012---:R-:W-:Y:S01]  /*23dd0*/  ENDCOLLECTIVE ;  /* 0x000000000000791b */ /* 0x007fe20003800000 */
.L_x_15519:
[----:B------:R-:W-:Y:S02]  /*23de0*/  IMAD.MOV.U32 R13, RZ, RZ, R3 ;  /* 0x000000ffff0d7224 */ /* 0x000fe400078e0003 */
[----:B------:R-:W-:Y:S02]  /*23df0*/  IMAD.MOV.U32 R12, RZ, RZ, 0x3 ;  /* 0x00000003ff0c7424 */ /* 0x000fe400078e00ff */
[----:B------:R-:W-:-:S07]  /*23e00*/  IMAD.MOV.U32 R5, RZ, RZ, R14 ;  /* 0x000000ffff057224 */ /* 0x000fce00078e000e */
[----:B------:R-:W-:Y:S05]  /*23e10*/  WARPSYNC.COLLECTIVE R15, `(.L_x_15520) ;  /* 0x000000000f087348 */ /* 0x000fea0003c00000 */
[----:B------:R0:W1:Y:S02]  /*23e20*/  SHFL.IDX P6, R14, R13, R12, R11 ;  /* 0x0000000c0d0e7389 */ /* 0x00006400000c000b */
[----:B01----:R-:W-:Y:S01]  /*23e30*/  ENDCOLLECTIVE ;  /* 0x000000000000791b */ /* 0x003fe20003800000 */
.L_x_15520:
        /* <DEDUP_REMOVED lines=15> */
.L_x_15521:
[----:B------:R-:W-:Y:S02]  /*23f30*/  IMAD.MOV.U32 R13, RZ, RZ, R3 ;  /* 0x000000ffff0d7224 */ /* 0x000fe400078e0003 */
[----:B------:R-:W-:Y:S02]  /*23f40*/  IMAD.MOV.U32 R12, RZ, RZ, 0x4 ;  /* 0x00000004ff0c7424 */ /* 0x000fe400078e00ff */
[----:B------:R-:W-:-:S07]  /*23f50*/  IMAD.MOV.U32 R5, RZ, RZ, R14 ;  /* 0x000000ffff057224 */ /* 0x000fce00078e000e */
[----:B------:R-:W-:Y:S05]  /*23f60*/  WARPSYNC.COLLECTIVE R15, `(.L_x_15522) ;  /* 0x000000000f087348 */ /* 0x000fea0003c00000 */
[----:B------:R0:W1:Y:S02]  /*23f70*/  SHFL.IDX P6, R14, R13, R12, R11 ;  /* 0x0000000c0d0e7389 */ /* 0x00006400000c000b */
[----:B01----:R-:W-:Y:S01]  /*23f80*/  ENDCOLLECTIVE ;  /* 0x000000000000791b */ /* 0x003fe20003800000 */
.L_x_15522:
        /* <DEDUP_REMOVED lines=10> */
.L_x_15523:
        /* <DEDUP_REMOVED lines=13> */
.L_x_15524:
        /* <DEDUP_REMOVED lines=10> */
.L_x_15525:
        /* <DEDUP_REMOVED lines=13> */
.L_x_15526:
        /* <DEDUP_REMOVED lines=10> */
.L_x_15527:
        /* <DEDUP_REMOVED lines=11> */
.L_x_15528:
        /* <DEDUP_REMOVED lines=10> */
.L_x_15529:
[----:B------:R-:W-:Y:S01]  /*24460*/  @!PT LDS RZ, [RZ] ;  /* 0x00000000fffff984 */ /* 0x000fe20000000800 */
[----:B------:R-:W-:Y:S01]  /*24470*/  @!PT LDS RZ, [RZ] ;  /* 0x00000000fffff984 */ /* 0x000fe20000000800 */
[----:B------:R-:W-:Y:S01]  /*24480*/  @!PT LDS RZ, [RZ] ;  /* 0x00000000fffff984 */ /* 0x000fe20000000800 */
[----:B------:R0:W-:Y:S01]  /*24490*/  @!P0 LDGSTS.E.BYPASS.LTC128B.128 [R22+0x1b400], desc[UR42][R4.64], !P1 ;  /* 0x1b40000004168fae */ /* 0x0001e2000c901d6a */
[----:B------:R-:W-:Y:S01]  /*244a0*/  IMAD.MOV.U32 R0, RZ, RZ, R14 ;  /* 0x000000ffff007224 */ /* 0x000fe200078e000e */
[----:B------:R-:W-:Y:S06]  /*244b0*/  BRA `(.L_x_15530) ;  /* 0xffffff9000287947 */ /* 0x000fec000383ffff */
.L_x_15339:
        /* <DEDUP_REMOVED lines=33> */
.L_x_15532:
[----:B------:R-:W-:Y:S05]  /*246d0*/  BSYNC B0 ;  /* 0x0000000000007941 */ /* 0x000fea0003800000 */
.L_x_15531:
        /* <DEDUP_REMOVED lines=11> */
.L_x_15533:
        /* <DEDUP_REMOVED lines=12> */
.L_x_15534:
        /* <DEDUP_REMOVED lines=15> */
.L_x_15535:
        /* <DEDUP_REMOVED lines=12> */
.L_x_15536:
        /* <DEDUP_REMOVED lines=12> */
.L_x_15537:
        /* <DEDUP_REMOVED lines=12> */
.L_x_15538:
        /* <DEDUP_REMOVED lines=12> */
.L_x_15539:
        /* <DEDUP_REMOVED lines=12> */
.L_x_15540:
        /* <DEDUP_REMOVED lines=12> */
.L_x_15541:
        /* <DEDUP_REMOVED lines=12> */
.L_x_15542:
        /* <DEDUP_REMOVED lines=12> */
.L_x_15543:
        /* <DEDUP_REMOVED lines=12> */
.L_x_15544:
        /* <DEDUP_REMOVED lines=11> */
.L_x_15545:
[----:B------:R-:W-:Y:S02]  /*250b0*/  IMAD.MOV.U32 R13, RZ, RZ, R0 ;  /* 0x000000ffff0d7224 */ /* 0x000fe400078e0000 */
[----:B------:R-:W-:Y:S02]  /*250c0*/  IMAD.MOV.U32 R12, RZ, RZ, 0x7 ;  /* 0x00000007ff0c7424 */ /* 0x000fe400078e00ff */
[----:B------:R-:W-:-:S07]  /*250d0*/  IMAD.MOV.U32 R2, RZ, RZ, R14 ;  /* 0x000000ffff027224 */ /* 0x000fce00078e000e */
[----:B------:R-:W-:Y:S05]  /*250e0*/  WARPSYNC.COLLECTIVE R15, `(.L_x_15546) ;  /* 0x000000000f087348 */ /* 0x000fea0003c00000 */
[----:B------:R0:W1:Y:S02]  /*250f0*/  SHFL.IDX P6, R14, R13, R12, R11 ;  /* 0x0000000c0d0e7389 */ /* 0x00006400000c000b */
[----:B01----:R-:W-:Y:S01]  /*25100*/  ENDCOLLECTIVE ;  /* 0x000000000000791b */ /* 0x003fe20003800000 */
.L_x_15546:
        /* <DEDUP_REMOVED lines=14> */
.L_x_15547:
[----:B------:R-:W-:Y:S01]  /*251f0*/  IMAD.MOV.U32 R2, RZ, RZ, R14 ;  /* 0x000000ffff027224 */ /* 0x000fe200078e000e */
[----:B------:R-:W-:Y:S06]  /*25200*/  BRA `(.L_x_15548) ;  /* 0xffffff8c008c7947 */ /* 0x000fec000383ffff */
.L_x_15344:
[----:B0-----:R0:W1:Y:S02]  /*25210*/  SYNCS.PHASECHK.TRANS64.TRYWAIT P0, [R16+URZ+0x32420], R3 ;  /* 0x03242003100075a7 */ /* 0x001064000800017f */
[----:B-1----:R-:W-:Y:S05]  /*25220*/  @!P0 NANOSLEEP.SYNCS 0x989680 ;  /* 0x009896800000895d */ /* 0x002fea0003900000 */
[----:B------:R-:W1:Y:S02]  /*25230*/  @!P0 SYNCS.PHASECHK.TRANS64 P0, [R16+URZ+0x32420], R3 ;  /* 0x03242003100085a7 */ /* 0x000e64000800007f */
[----:B-1----:R-:W-:Y:S05]  /*25240*/  @!P0 BRA `(.L_x_15344) ;  /* 0xfffffffc00f08947 */ /* 0x002fea000383ffff */
[----:B------:R-:W-:Y:S05]  /*25250*/  BRA `(.L_x_15549) ;  /* 0xffffff9000007947 */ /* 0x000fea000383ffff */
.L_x_15347:
[----:B-1----:R1:W3:Y:S02]  /*25260*/  SYNCS.PHASECHK.TRANS64.TRYWAIT P0, [R23+URZ+0x32460], R0 ;  /* 0x03246000170075a7 */ /* 0x0022e4000800017f */
[----:B---3--:R-:W-:Y:S05]  /*25270*/  @!P0 NANOSLEEP.SYNCS 0x989680 ;  /* 0x009896800000895d */ /* 0x008fea0003900000 */
[----:B------:R-:W3:Y:S02]  /*25280*/  @!P0 SYNCS.PHASECHK.TRANS64 P0, [R23+URZ+0x32460], R0 ;  /* 0x03246000170085a7 */ /* 0x000ee4000800007f */
[----:B---3--:R-:W-:Y:S05]  /*25290*/  @!P0 BRA `(.L_x_15347) ;  /* 0xfffffffc00f08947 */ /* 0x008fea000383ffff */
[----:B------:R-:W-:Y:S05]  /*252a0*/  BRA `(.L_x_15550) ;  /* 0xffffff9000107947 */ /* 0x000fea000383ffff */
.L_x_15348:
        /* <DEDUP_REMOVED lines=8> */
.L_x_15552:
[----:B------:R-:W-:Y:S05]  /*25330*/  BSYNC B0 ;  /* 0x0000000000007941 */ /* 0x000fea0003800000 */
.L_x_15551:
        /* <DEDUP_REMOVED lines=13> */
.L_x_15553:
        /* <DEDUP_REMOVED lines=9> */
.L_x_15554:
        /* <DEDUP_REMOVED lines=17> */
.L_x_15555:
[----:B------:R-:W-:Y:S02]  /*255b0*/  IMAD.MOV.U32 R13, RZ, RZ, R6 ;  /* 0x000000ffff0d7224 */ /* 0x000fe400078e0006 */
[----:B------:R-:W-:Y:S01]  /*255c0*/  IMAD.MOV.U32 R12, RZ, RZ, 0x2 ;  /* 0x00000002ff0c7424 */ /* 0x000fe200078e00ff */
[----:B------:R-:W-:-:S13]  /*255d0*/  IADD3 R2, P3, R14, R0, RZ ;  /* 0x000000000e027210 */ /* 0x000fda0007f7e0ff */
[----:B------:R-:W-:Y:S05]  /*255e0*/  WARPSYNC.COLLECTIVE R15, `(.L_x_15556) ;  /* 0x000000000f087348 */ /* 0x000fea0003c00000 */
[----:B------:R0:W1:Y:S02]  /*255f0*/  SHFL.IDX P6, R14, R13, R12, R11 ;  /* 0x0000000c0d0e7389 */ /* 0x00006400000c000b */
[----:B01----:R-:W-:Y:S01]  /*25600*/  ENDCOLLECTIVE ;  /* 0x000000000000791b */ /* 0x003fe20003800000 */
.L_x_15556:
        /* <DEDUP_REMOVED lines=17> */
.L_x_15557:
[----:B------:R-:W-:Y:S02]  /*25720*/  IMAD.MOV.U32 R13, RZ, RZ, R6 ;  /* 0x000000ffff0d7224 */ /* 0x000fe400078e0006 */
[----:B------:R-:W-:Y:S01]  /*25730*/  IMAD.MOV.U32 R12, RZ, RZ, 0x3 ;  /* 0x00000003ff0c7424 */ /* 0x000fe200078e00ff */
[----:B------:R-:W-:-:S13]  /*25740*/  IADD3 R2, P3, R14, R0, RZ ;  /* 0x000000000e027210 */ /* 0x000fda0007f7e0ff */
[----:B------:R-:W-:Y:S05]  /*25750*/  WARPSYNC.COLLECTIVE R15, `(.L_x_15558) ;  /* 0x000000000f087348 */ /* 0x000fea0003c00000 */
[----:B------:R0:W1:Y:S02]  /*25760*/  SHFL.IDX P6, R14, R13, R12, R11 ;  /* 0x0000000c0d0e7389 */ /* 0x00006400000c000b */
[----:B01----:R-:W-:Y:S01]  /*25770*/  ENDCOLLECTIVE ;  /* 0x000000000000791b */ /* 0x003fe20003800000 */
.L_x_15558:
        /* <DEDUP_REMOVED lines=17> */
.L_x_15559:
[----:B------:R-:W-:Y:S02]  /*25890*/  IMAD.MOV.U32 R13, RZ, RZ, R6 ;  /* 0x000000ffff0d7224 */ /* 0x000fe400078e0006 */
[----:B------:R-:W-:Y:S01]  /*258a0*/  IMAD.MOV.U32 R12, RZ, RZ, 0x4 ;  /* 0x00000004ff0c7424 */ /* 0x000fe200078e00ff */
[----:B------:R-:W-:-:S13]  /*258b0*/  IADD3 R2, P3, R14, R0, RZ ;  /* 0x000000000e027210 */ /* 0x000fda0007f7e0ff */
[----:B------:R-:W-:Y:S05]  /*258c0*/  WARPSYNC.COLLECTIVE R15, `(.L_x_15560) ;  /* 0x000000000f087348 */ /* 0x000fea0003c00000 */
[----:B------:R0:W1:Y:S02]  /*258d0*/  SHFL.IDX P6, R14, R13, R12, R11 ;  /* 0x0000000c0d0e7389 */ /* 0x00006400000c000b */
[----:B01----:R-:W-:Y:S01]  /*258e0*/  ENDCOLLECTIVE ;  /* 0x000000000000791b */ /* 0x003fe20003800000 */
.L_x_15560:
        /* <DEDUP_REMOVED lines=17> */
.L_x_15561:
[----:B------:R-:W-:Y:S02]  /*25a00*/  IMAD.MOV.U32 R13, RZ, RZ, R6 ;  /* 0x000000ffff0d7224 */ /* 0x000fe400078e0006 */
[----:B------:R-:W-:Y:S01]  /*25a10*/  IMAD.MOV.U32 R12, RZ, RZ, 0x5 ;  /* 0x00000005ff0c7424 */ /* 0x000fe200078e00ff */
[----:B------:R-:W-:-:S13]  /*25a20*/  IADD3 R2, P3, R14, R0, RZ ;  /* 0x000000000e027210 */ /* 0x000fda0007f7e0ff */
[----:B------:R-:W-:Y:S05]  /*25a30*/  WARPSYNC.COLLECTIVE R15, `(.L_x_15562) ;  /* 0x000000000f087348 */ /* 0x000fea0003c00000 */
[----:B------:R0:W1:Y:S02]  /*25a40*/  SHFL.IDX P6, R14, R13, R12, R11 ;  /* 0x0000000c0d0e7389 */ /* 0x00006400000c000b */
[----:B01----:R-:W-:Y:S01]  /*25a50*/  ENDCOLLECTIVE ;  /* 0x000000000000791b */ /* 0x003fe20003800000 */
.L_x_15562:
        /* <DEDUP_REMOVED lines=12> */
.L_x_15563:
        /* <DEDUP_REMOVED lines=9> */
.L_x_15355:
[----:B0-----:R0:W1:Y:S02]  /*25bb0*/  SYNCS.PHASECHK.TRANS64.TRYWAIT P0, [R6+URZ+0x32440], R23 ;  /* 0x03244017060075a7 */ /* 0x001064000800017f */
[----:B-1----:R-:W-:Y:S05]  /*25bc0*/  @!P0 NANOSLEEP.SYNCS 0x989680 ;  /* 0x009896800000895d */ /* 0x002fea0003900000 */
[----:B------:R-:W1:Y:S02]  /*25bd0*/  @!P0 SYNCS.PHASECHK.TRANS64 P0, [R6+URZ+0x32440], R23 ;  /* 0x03244017060085a7 */ /* 0x000e64000800007f */
[----:B-1----:R-:W-:Y:S05]  /*25be0*/  @!P0 BRA `(.L_x_15355) ;  /* 0xfffffffc00f08947 */ /* 0x002fea000383ffff */
[----:B------:R-:W-:Y:S05]  /*25bf0*/  BRA `(.L_x_15565) ;  /* 0xffffff9000a07947 */ /* 0x000fea000383ffff */
.L_x_15356:
        /* <DEDUP_REMOVED lines=8> */
.L_x_15567:
[----:B------:R-:W-:Y:S05]  /*25c80*/  BSYNC B1 ;  /* 0x0000000000017941 */ /* 0x000fea0003800000 */
.L_x_15566:
        /* <DEDUP_REMOVED lines=9> */
.L_x_15568:
[----:B------:R-:W-:Y:S02]  /*25d20*/  IMAD.MOV.U32 R13, RZ, RZ, R9 ;  /* 0x000000ffff0d7224 */ /* 0x000fe400078e0009 */
[----:B------:R-:W-:Y:S02]  /*25d30*/  IMAD.MOV.U32 R12, RZ, RZ, 0x1 ;  /* 0x00000001ff0c7424 */ /* 0x000fe400078e00ff */
[----:B------:R-:W-:-:S07]  /*25d40*/  IMAD.MOV.U32 R2, RZ, RZ, R14 ;  /* 0x000000ffff027224 */ /* 0x000fce00078e000e */
[----:B------:R-:W-:Y:S05]  /*25d50*/  WARPSYNC.COLLECTIVE R15, `(.L_x_15569) ;  /* 0x000000000f087348 */ /* 0x000fea0003c00000 */
[----:B------:R0:W1:Y:S02]  /*25d60*/  SHFL.IDX P6, R14, R13, R12, R11 ;  /* 0x0000000c0d0e7389 */ /* 0x00006400000c000b */
[----:B01----:R-:W-:Y:S01]  /*25d70*/  ENDCOLLECTIVE ;  /* 0x000000000000791b */ /* 0x003fe20003800000 */
.L_x_15569:
        /* <DEDUP_REMOVED lines=11> */
.L_x_15570:
[----:B------:R-:W-:Y:S02]  /*25e30*/  IMAD.MOV.U32 R13, RZ, RZ, R9 ;  /* 0x000000ffff0d7224 */ /* 0x000fe400078e0009 */
[----:B------:R-:W-:Y:S02]  /*25e40*/  IMAD.MOV.U32 R12, RZ, RZ, 0x2 ;  /* 0x00000002ff0c7424 */ /* 0x000fe400078e00ff */
[----:B------:R-:W-:-:S07]  /*25e50*/  IMAD.MOV.U32 R2, RZ, RZ, R14 ;  /* 0x000000ffff027224 */ /* 0x000fce00078e000e */
[----:B------:R-:W-:Y:S05]  /*25e60*/  WARPSYNC.COLLECTIVE R15, `(.L_x_15571) ;  /* 0x000000000f087348 */ /* 0x000fea0003c00000 */
[----:B------:R0:W1:Y:S02]  /*25e70*/  SHFL.IDX P6, R14, R13, R12, R11 ;  /* 0x0000000c0d0e7389 */ /* 0x00006400000c000b */
[----:B01----:R-:W-:Y:S01]  /*25e80*/  ENDCOLLECTIVE ;  /* 0x000000000000791b */ /* 0x003fe20003800000 */
.L_x_15571:
        /* <DEDUP_REMOVED lines=11> */
.L_x_15572:
[----:B------:R-:W-:Y:S02]  /*25f40*/  IMAD.MOV.U32 R13, RZ, RZ, R9 ;  /* 0x000000ffff0d7224 */ /* 0x000fe400078e0009 */
[----:B------:R-:W-:Y:S02]  /*25f50*/  IMAD.MOV.U32 R12, RZ, RZ, 0x3 ;  /* 0x00000003ff0c7424 */ /* 0x000fe400078e00ff */
[----:B------:R-:W-:-:S07]  /*25f60*/  IMAD.MOV.U32 R2, RZ, RZ, R14 ;  /* 0x000000ffff027224 */ /* 0x000fce00078e000e */
[----:B------:R-:W-:Y:S05]  /*25f70*/  WARPSYNC.COLLECTIVE R15, `(.L_x_15573) ;  /* 0x000000000f087348 */ /* 0x000fea0003c00000 */
[----:B------:R0:W1:Y:S02]  /*25f80*/  SHFL.IDX P6, R14, R13, R12, R11 ;  /* 0x0000000c0d0e7389 */ /* 0x00006400000c000b */
[----:B01----:R-:W-:Y:S01]  /*25f90*/  ENDCOLLECTIVE ;  /* 0x000000000000791b */ /* 0x003fe20003800000 */
.L_x_15573:
        /* <DEDUP_REMOVED lines=11> */
.L_x_15574:
[----:B------:R-:W-:Y:S02]  /*26050*/  IMAD.MOV.U32 R13, RZ, RZ, R9 ;  /* 0x000000ffff0d7224 */ /* 0x000fe400078e0009 */
[----:B------:R-:W-:Y:S02]  /*26060*/  IMAD.MOV.U32 R12, RZ, RZ, 0x4 ;  /* 0x00000004ff0c7424 */ /* 0x000fe400078e00ff */
[----:B------:R-:W-:-:S07]  /*26070*/  IMAD.MOV.U32 R2, RZ, RZ, R14 ;  /* 0x000000ffff027224 */ /* 0x000fce00078e000e */
[----:B------:R-:W-:Y:S05]  /*26080*/  WARPSYNC.COLLECTIVE R15, `(.L_x_15575) ;  /* 0x000000000f087348 */ /* 0x000fea0003c00000 */
[----:B------:R0:W1:Y:S02]  /*26090*/  SHFL.IDX P6, R14, R13, R12, R11 ;  /* 0x0000000c0d0e7389 */ /* 0x00006400000c000b */
[----:B01----:R-:W-:Y:S01]  /*260a0*/  ENDCOLLECTIVE ;  /* 0x000000000000791b */ /* 0x003fe20003800000 */
.L_x_15575:
        /* <DEDUP_REMOVED lines=11> */
.L_x_15576:
[----:B------:R-:W-:Y:S02]  /*26160*/  IMAD.MOV.U32 R13, RZ, RZ, R9 ;  /* 0x000000ffff0d7224 */ /* 0x000fe400078e0009 */
[----:B------:R-:W-:Y:S02]  /*26170*/  IMAD.MOV.U32 R12, RZ, RZ, 0x5 ;  /* 0x00000005ff0c7424 */ /* 0x000fe400078e00ff */
[----:B------:R-:W-:-:S07]  /*26180*/  IMAD.MOV.U32 R2, RZ, RZ, R14 ;  /* 0x000000ffff027224 */ /* 0x000fce00078e000e */
[----:B------:R-:W-:Y:S05]  /*26190*/  WARPSYNC.COLLECTIVE R15, `(.L_x_15577) ;  /* 0x000000000f087348 */ /* 0x000fea0003c00000 */
[----:B------:R0:W1:Y:S02]  /*261a0*/  SHFL.IDX P6, R14, R13, R12, R11 ;  /* 0x0000000c0d0e7389 */ /* 0x00006400000c000b */
[----:B01----:R-:W-:Y:S01]  /*261b0*/  ENDCOLLECTIVE ;  /* 0x000000000000791b */ /* 0x003fe20003800000 */
.L_x_15577:
        /* <DEDUP_REMOVED lines=11> */
.L_x_15578:
[----:B------:R-:W-:Y:S01]  /*26270*/  IMAD.MOV.U32 R2, RZ, RZ, R14 ;  /* 0x000000ffff027224 */ /* 0x000fe200078e000e */
[----:B------:R-:W-:Y:S06]  /*26280*/  BRA `(.L_x_15579) ;  /* 0xffffff8c00c87947 */ /* 0x000fec000383ffff */
.L_x_15361:
[----:B---3--:R3:W4:Y:S02]  /*26290*/  SYNCS.PHASECHK.TRANS64.TRYWAIT P0, [R6+URZ+0x32460], R23 ;  /* 0x03246017060075a7 */ /* 0x008724000800017f */
[----:B----4-:R-:W-:Y:S05]  /*262a0*/  @!P0 NANOSLEEP.SYNCS 0x989680 ;  /* 0x009896800000895d */ /* 0x010fea0003900000 */
[----:B------:R-:W4:Y:S02]  /*262b0*/  @!P0 SYNCS.PHASECHK.TRANS64 P0, [R6+URZ+0x32460], R23 ;  /* 0x03246017060085a7 */ /* 0x000f24000800007f */
[----:B----4-:R-:W-:Y:S05]  /*262c0*/  @!P0 BRA `(.L_x_15361) ;  /* 0xfffffffc00f08947 */ /* 0x010fea000383ffff */
[----:B------:R-:W-:Y:S05]  /*262d0*/  BRA `(.L_x_15580) ;  /* 0xffffff9000187947 */ /* 0x000fea000383ffff */
.L_x_15362:
        /* <DEDUP_REMOVED lines=8> */
.L_x_15582:
[----:B------:R-:W-:Y:S05]  /*26360*/  BSYNC B1 ;  /* 0x0000000000017941 */ /* 0x000fea0003800000 */
.L_x_15581:
        /* <DEDUP_REMOVED lines=9> */
.L_x_15583:
[----:B------:R-:W-:Y:S02]  /*26400*/  IMAD.MOV.U32 R13, RZ, RZ, R9 ;  /* 0x000000ffff0d7224 */ /* 0x000fe400078e0009 */
[----:B------:R-:W-:Y:S01]  /*26410*/  IMAD.MOV.U32 R12, RZ, RZ, 0x1 ;  /* 0x00000001ff0c7424 */ /* 0x000fe200078e00ff */
[----:B------:R-:W-:-:S13]  /*26420*/  IADD3 R2, P0, R14, R0, RZ ;  /* 0x000000000e027210 */ /* 0x000fda0007f1e0ff */
[----:B------:R-:W-:Y:S05]  /*26430*/  WARPSYNC.COLLECTIVE R15, `(.L_x_15584) ;  /* 0x000000000f087348 */ /* 0x000fea0003c00000 */
[----:B------:R0:W1:Y:S02]  /*26440*/  SHFL.IDX P6, R14, R13, R12, R11 ;  /* 0x0000000c0d0e7389 */ /* 0x00006400000c000b */
[----:B01----:R-:W-:Y:S01]  /*26450*/  ENDCOLLECTIVE ;  /* 0x000000000000791b */ /* 0x003fe20003800000 */
.L_x_15584:
        /* <DEDUP_REMOVED lines=13> */
.L_x_15585:
[----:B------:R-:W-:Y:S02]  /*26530*/  IMAD.MOV.U32 R13, RZ, RZ, R9 ;  /* 0x000000ffff0d7224 */ /* 0x000fe400078e0009 */
[----:B------:R-:W-:Y:S01]  /*26540*/  IMAD.MOV.U32 R12, RZ, RZ, 0x2 ;  /* 0x00000002ff0c7424 */ /* 0x000fe200078e00ff */
[----:B------:R-:W-:-:S13]  /*26550*/  IADD3 R2, P0, R14, R0, RZ ;  /* 0x000000000e027210 */ /* 0x000fda0007f1e0ff */
[----:B------:R-:W-:Y:S05]  /*26560*/  WARPSYNC.COLLECTIVE R15, `(.L_x_15586) ;  /* 0x000000000f087348 */ /* 0x000fea0003c00000 */
[----:B------:R0:W1:Y:S02]  /*26570*/  SHFL.IDX P6, R14, R13, R12, R11 ;  /* 0x0000000c0d0e7389 */ /* 0x00006400000c000b */
[----:B01----:R-:W-:Y:S01]  /*26580*/  ENDCOLLECTIVE ;  /* 0x000000000000791b */ /* 0x003fe20003800000 */
.L_x_15586:
        /* <DEDUP_REMOVED lines=13> */
.L_x_15587:
[----:B------:R-:W-:Y:S02]  /*26660*/  IMAD.MOV.U32 R13, RZ, RZ, R9 ;  /* 0x000000ffff0d7224 */ /* 0x000fe400078e0009 */
[----:B------:R-:W-:Y:S01]  /*26670*/  IMAD.MOV.U32 R12, RZ, RZ, 0x3 ;  /* 0x00000003ff0c7424 */ /* 0x000fe200078e00ff */
[----:B------:R-:W-:-:S13]  /*26680*/  IADD3 R2, P0, R14, R0, RZ ;  /* 0x000000000e027210 */ /* 0x000fda0007f1e0ff */
[----:B------:R-:W-:Y:S05]  /*26690*/  WARPSYNC.COLLECTIVE R15, `(.L_x_15588) ;  /* 0x000000000f087348 */ /* 0x000fea0003c00000 */
[----:B------:R0:W1:Y:S02]  /*266a0*/  SHFL.IDX P6, R14, R13, R12, R11 ;  /* 0x0000000c0d0e7389 */ /* 0x00006400000c000b */
[----:B01----:R-:W-:Y:S01]  /*266b0*/  ENDCOLLECTIVE ;  /* 0x000000000000791b */ /* 0x003fe20003800000 */
.L_x_15588:
        /* <DEDUP_REMOVED lines=13> */
.L_x_15589:
[----:B------:R-:W-:Y:S02]  /*26790*/  IMAD.MOV.U32 R13, RZ, RZ, R9 ;  /* 0x000000ffff0d7224 */ /* 0x000fe400078e0009 */
[----:B------:R-:W-:Y:S01]  /*267a0*/  IMAD.MOV.U32 R12, RZ, RZ, 0x4 ;  /* 0x00000004ff0c7424 */ /* 0x000fe200078e00ff */
[----:B------:R-:W-:-:S13]  /*267b0*/  IADD3 R2, P0, R14, R0, RZ ;  /* 0x000000000e027210 */ /* 0x000fda0007f1e0ff */
[----:B------:R-:W-:Y:S05]  /*267c0*/  WARPSYNC.COLLECTIVE R15, `(.L_x_15590) ;  /* 0x000000000f087348 */ /* 0x000fea0003c00000 */
[----:B------:R0:W1:Y:S02]  /*267d0*/  SHFL.IDX P6, R14, R13, R12, R11 ;  /* 0x0000000c0d0e7389 */ /* 0x00006400000c000b */
[----:B01----:R-:W-:Y:S01]  /*267e0*/  ENDCOLLECTIVE ;  /* 0x000000000000791b */ /* 0x003fe20003800000 */
.L_x_15590:
        /* <DEDUP_REMOVED lines=13> */
.L_x_15591:
[----:B------:R-:W-:Y:S02]  /*268c0*/  IMAD.MOV.U32 R13, RZ, RZ, R9 ;  /* 0x000000ffff0d7224 */ /* 0x000fe400078e0009 */
[----:B------:R-:W-:Y:S01]  /*268d0*/  IMAD.MOV.U32 R12, RZ, RZ, 0x5 ;  /* 0x00000005ff0c7424 */ /* 0x000fe200078e00ff */
[----:B------:R-:W-:-:S13]  /*268e0*/  IADD3 R2, P0, R14, R0, RZ ;  /* 0x000000000e027210 */ /* 0x000fda0007f1e0ff */
[----:B------:R-:W-:Y:S05]  /*268f0*/  WARPSYNC.COLLECTIVE R15, `(.L_x_15592) ;  /* 0x000000000f087348 */ /* 0x000fea0003c00000 */
[----:B------:R0:W1:Y:S02]  /*26900*/  SHFL.IDX P6, R14, R13, R12, R11 ;  /* 0x0000000c0d0e7389 */ /* 0x00006400000c000b */
[----:B01----:R-:W-:Y:S01]  /*26910*/  ENDCOLLECTIVE ;  /* 0x000000000000791b */ /* 0x003fe20003800000 */
.L_x_15592:
        /* <DEDUP_REMOVED lines=13> */
.L_x_15593:
[----:B------:R-:W-:Y:S05]  /*269f0*/  BRA `(.L_x_15594) ;  /* 0xffffff8c005c7947 */ /* 0x000fea000383ffff */
.L_x_15370:
[----:B------:R-:W-:Y:S01]  /*26a00*/  BSSY B0, `(.L_x_15595) ;  /* 0x0000008000007945 */ /* 0x000fe20003800000 */
[----:B------:R-:W-:Y:S02]  /*26a10*/  IMAD.MOV.U32 R13, RZ, RZ, R24 ;  /* 0x000000ffff0d7224 */ /* 0x000fe400078e0018 */
[----:B------:R-:W-:Y:S02]  /*26a20*/  IMAD.MOV.U32 R12, RZ, RZ, RZ ;  /* 0x000000ffff0c7224 */ /* 0x000fe400078e00ff */
[----:B-1----:R-:W-:Y:S02]  /*26a30*/  IMAD.MOV.U32 R11, RZ, RZ, 0x1f ;  /* 0x0000001fff0b7424 */ /* 0x002fe400078e00ff */
[----:B------:R-:W-:-:S07]  /*26a40*/  IMAD.MOV.U32 R15, RZ, RZ, -0x1 ;  /* 0xffffffffff0f7424 */ /* 0x000fce00078e00ff */
[----:B--23--:R-:W-:Y:S05]  /*26a50*/  WARPSYNC.COLLECTIVE R15, `(.L_x_15596) ;  /* 0x000000000f087348 */ /* 0x00cfea0003c00000 */
[----:B------:R0:W1:Y:S02]  /*26a60*/  SHFL.IDX P6, R14, R13, R12, R11 ;  /* 0x0000000c0d0e7389 */ /* 0x00006400000c000b */
[----:B0123--:R-:W-:Y:S01]  /*26a70*/  ENDCOLLECTIVE ;  /* 0x000000000000791b */ /* 0x00ffe20003800000 */
.L_x_15596:
[----:B------:R-:W-:Y:S05]  /*26a80*/  BSYNC B0 ;  /* 0x0000000000007941 */ /* 0x000fea0003800000 */
.L_x_15595:
        /* <DEDUP_REMOVED lines=9> */
.L_x_15597:
        /* <DEDUP_REMOVED lines=24> */
.L_x_15598:
[----:B------:R-:W-:Y:S01]  /*26ca0*/  IMAD.MOV.U32 R12, RZ, RZ, 0x2 ;  /* 0x00000002ff0c7424 */ /* 0x000fe200078e00ff */
[----:B------:R-:W-:-:S05]  /*26cb0*/  SEL R14, R14, RZ, P1 ;  /* 0x000000ff0e0e7207 */ /* 0x000fca0000800000 */
[----:B------:R-:W-:-:S04]  /*26cc0*/  IMAD.IADD R5, R13, 0x1, R14 ;  /* 0x000000010d057824 */ /* 0x000fc800078e020e */
[----:B------:R-:W-:-:S07]  /*26cd0*/  IMAD.MOV.U32 R13, RZ, RZ, R5 ;  /* 0x000000ffff0d7224 */ /* 0x000fce00078e0005 */
[----:B------:R-:W-:Y:S05]  /*26ce0*/  WARPSYNC.COLLECTIVE R15, `(.L_x_15599) ;  /* 0x000000000f087348 */ /* 0x000fea0003c00000 */
[----:B------:R0:W1:Y:S02]  /*26cf0*/  SHFL.UP P6, R14, R13, R12, R11 ;  /* 0x0400000c0d0e7389 */ /* 0x00006400000c000b */
[----:B01----:R-:W-:Y:S01]  /*26d00*/  ENDCOLLECTIVE ;  /* 0x000000000000791b */ /* 0x003fe20003800000 */
.L_x_15599:
[----:B------:R-:W-:Y:S01]  /*26d10*/  IMAD.MOV.U32 R12, RZ, RZ, 0x4 ;  /* 0x00000004ff0c7424 */ /* 0x000fe200078e00ff */
[----:B------:R-:W-:-:S05]  /*26d20*/  SEL R2, R14, RZ, P2 ;  /* 0x000000ff0e027207 */ /* 0x000fca0001000000 */
[----:B------:R-:W-:-:S04]  /*26d30*/  IMAD.IADD R2, R5, 0x1, R2 ;  /* 0x0000000105027824 */ /* 0x000fc800078e0202 */
[----:B------:R-:W-:-:S07]  /*26d40*/  IMAD.MOV.U32 R13, RZ, RZ, R2 ;  /* 0x000000ffff0d7224 */ /* 0x000fce00078e0002 */
[----:B------:R-:W-:Y:S05]  /*26d50*/  WARPSYNC.COLLECTIVE R15, `(.L_x_15600) ;  /* 0x000000000f087348 */ /* 0x000fea0003c00000 */
[----:B------:R0:W1:Y:S02]  /*26d60*/  SHFL.UP P6, R14, R13, R12, R11 ;  /* 0x0400000c0d0e7389 */ /* 0x00006400000c000b */
[----:B01----:R-:W-:Y:S01]  /*26d70*/  ENDCOLLECTIVE ;  /* 0x000000000000791b */ /* 0x003fe20003800000 */
.L_x_15600:
[----:B------:R-:W-:Y:S01]  /*26d80*/  IMAD.MOV.U32 R12, RZ, RZ, 0x8 ;  /* 0x00000008ff0c7424 */ /* 0x000fe200078e00ff */
[----:B------:R-:W-:-:S05]  /*26d90*/  SEL R3, R14, RZ, P3 ;  /* 0x000000ff0e037207 */ /* 0x000fca0001800000 */
[----:B------:R-:W-:-:S04]  /*26da0*/  IMAD.IADD R3, R2, 0x1, R3 ;  /* 0x0000000102037824 */ /* 0x000fc800078e0203 */
[----:B------:R-:W-:-:S07]  /*26db0*/  IMAD.MOV.U32 R13, RZ, RZ, R3 ;  /* 0x000000ffff0d7224 */ /* 0x000fce00078e0003 */
[----:B------:R-:W-:Y:S05]  /*26dc0*/  WARPSYNC.COLLECTIVE R15, `(.L_x_15601) ;  /* 0x000000000f087348 */ /* 0x000fea0003c00000 */
[----:B------:R0:W1:Y:S02]  /*26dd0*/  SHFL.UP P6, R14, R13, R12, R11 ;  /* 0x0400000c0d0e7389 */ /* 0x00006400000c000b */
[----:B01----:R-:W-:Y:S01]  /*26de0*/  ENDCOLLECTIVE ;  /* 0x000000000000791b */ /* 0x003fe20003800000 */
.L_x_15601:
[----:B------:R-:W-:Y:S01]  /*26df0*/  IMAD.MOV.U32 R12, RZ, RZ, 0x10 ;  /* 0x00000010ff0c7424 */ /* 0x000fe200078e00ff */
[----:B------:R-:W-:-:S05]  /*26e00*/  SEL R14, R14, RZ, P4 ;  /* 0x000000ff0e0e7207 */ /* 0x000fca0002000000 */
[----:B------:R-:W-:-:S04]  /*26e10*/  IMAD.IADD R5, R3, 0x1, R14 ;  /* 0x0000000103057824 */ /* 0x000fc800078e020e */
[----:B------:R-:W-:-:S07]  /*26e20*/  IMAD.MOV.U32 R13, RZ, RZ, R5 ;  /* 0x000000ffff0d7224 */ /* 0x000fce00078e0005 */
[----:B------:R-:W-:Y:S05]  /*26e30*/  WARPSYNC.COLLECTIVE R15, `(.L_x_15602) ;  /* 0x000000000f087348 */ /* 0x000fea0003c00000 */
[----:B------:R0:W1:Y:S02]  /*26e40*/  SHFL.UP P6, R14, R13, R12, R11 ;  /* 0x0400000c0d0e7389 */ /* 0x00006400000c000b */
[----:B01----:R-:W-:Y:S01]  /*26e50*/  ENDCOLLECTIVE ;  /* 0x000000000000791b */ /* 0x003fe20003800000 */
.L_x_15602:
        /* <DEDUP_REMOVED lines=8> */
.L_x_15603:
[----:B------:R-:W-:Y:S05]  /*26ee0*/  BRA `(.L_x_15604) ;  /* 0xffffff8c00bc7947 */ /* 0x000fea000383ffff */
.L_x_15373:
[----:B------:R-:W-:Y:S01]  /*26ef0*/  BSSY B0, `(.L_x_15605) ;  /* 0x0000007000007945 */ /* 0x000fe20003800000 */
[----:B------:R-:W-:Y:S02]  /*26f00*/  IMAD.MOV.U32 R12, RZ, RZ, 0x1 ;  /* 0x00000001ff0c7424 */ /* 0x000fe400078e00ff */
[----:B-1----:R-:W-:Y:S02]  /*26f10*/  IMAD.MOV.U32 R11, RZ, RZ, RZ ;  /* 0x000000ffff0b7224 */ /* 0x002fe400078e00ff */
[----:B------:R-:W-:-:S07]  /*26f20*/  IMAD.MOV.U32 R15, RZ, RZ, -0x1 ;  /* 0xffffffffff0f7424 */ /* 0x000fce00078e00ff */
[----:B------:R-:W-:Y:S05]  /*26f30*/  WARPSYNC.COLLECTIVE R15, `(.L_x_15606) ;  /* 0x000000000f087348 */ /* 0x000fea0003c00000 */
[----:B------:R0:W1:Y:S02]  /*26f40*/  SHFL.UP P6, R14, R13, R12, R11 ;  /* 0x0400000c0d0e7389 */ /* 0x00006400000c000b */
[----:B01----:R-:W-:Y:S01]  /*26f50*/  ENDCOLLECTIVE ;  /* 0x000000000000791b */ /* 0x003fe20003800000 */
.L_x_15606:
[----:B------:R-:W-:Y:S05]  /*26f60*/  BSYNC B0 ;  /* 0x0000000000007941 */ /* 0x000fea0003800000 */
.L_x_15605:
        /* <DEDUP_REMOVED lines=8> */
.L_x_15607:
[----:B------:R-:W-:Y:S01]  /*26ff0*/  IMAD.MOV.U32 R12, RZ, RZ, 0x4 ;  /* 0x00000004ff0c7424 */ /* 0x000fe200078e00ff */
[----:B------:R-:W-:-:S05]  /*27000*/  SEL R2, R14, RZ, P2 ;  /* 0x000000ff0e027207 */ /* 0x000fca0001000000 */
[----:B------:R-:W-:-:S04]  /*27010*/  IMAD.IADD R2, R13, 0x1, R2 ;  /* 0x000000010d027824 */ /* 0x000fc800078e0202 */
[----:B------:R-:W-:-:S07]  /*27020*/  IMAD.MOV.U32 R13, RZ, RZ, R2 ;  /* 0x000000ffff0d7224 */ /* 0x000fce00078e0002 */
[----:B------:R-:W-:Y:S05]  /*27030*/  WARPSYNC.COLLECTIVE R15, `(.L_x_15608) ;  /* 0x000000000f087348 */ /* 0x000fea0003c00000 */
[----:B------:R0:W1:Y:S02]  /*27040*/  SHFL.UP P6, R14, R13, R12, R11 ;  /* 0x0400000c0d0e7389 */ /* 0x00006400000c000b */
[----:B01----:R-:W-:Y:S01]  /*27050*/  ENDCOLLECTIVE ;  /* 0x000000000000791b */ /* 0x003fe20003800000 */
.L_x_15608:
[----:B------:R-:W-:Y:S01]  /*27060*/  IMAD.MOV.U32 R12, RZ, RZ, 0x8 ;  /* 0x00000008ff0c7424 */ /* 0x000fe200078e00ff */
[----:B------:R-:W-:-:S05]  /*27070*/  SEL R3, R14, RZ, P3 ;  /* 0x000000ff0e037207 */ /* 0x000fca0001800000 */
[----:B------:R-:W-:-:S04]  /*27080*/  IMAD.IADD R3, R2, 0x1, R3 ;  /* 0x0000000102037824 */ /* 0x000fc800078e0203 */
[----:B------:R-:W-:-:S07]  /*27090*/  IMAD.MOV.U32 R13, RZ, RZ, R3 ;  /* 0x000000ffff0d7224 */ /* 0x000fce00078e0003 */
[----:B------:R-:W-:Y:S05]  /*270a0*/  WARPSYNC.COLLECTIVE R15, `(.L_x_15609) ;  /* 0x000000000f087348 */ /* 0x000fea0003c00000 */
[----:B------:R0:W1:Y:S02]  /*270b0*/  SHFL.UP P6, R14, R13, R12, R11 ;  /* 0x0400000c0d0e7389 */ /* 0x00006400000c000b */
[----:B01----:R-:W-:Y:S01]  /*270c0*/  ENDCOLLECTIVE ;  /* 0x000000000000791b */ /* 0x003fe20003800000 */
.L_x_15609:
[----:B------:R-:W-:Y:S01]  /*270d0*/  IMAD.MOV.U32 R12, RZ, RZ, 0x10 ;  /* 0x00000010ff0c7424 */ /* 0x000fe200078e00ff */
[----:B------:R-:W-:-:S05]  /*270e0*/  SEL R14, R14, RZ, P4 ;  /* 0x000000ff0e0e7207 */ /* 0x000fca0002000000 */
[----:B------:R-:W-:-:S04]  /*270f0*/  IMAD.IADD R5, R3, 0x1, R14 ;  /* 0x0000000103057824 */ /* 0x000fc800078e020e */
[----:B------:R-:W-:-:S07]  /*27100*/  IMAD.MOV.U32 R13, RZ, RZ, R5 ;  /* 0x000000ffff0d7224 */ /* 0x000fce00078e0005 */
[----:B------:R-:W-:Y:S05]  /*27110*/  WARPSYNC.COLLECTIVE R15, `(.L_x_15610) ;  /* 0x000000000f087348 */ /* 0x000fea0003c00000 */
[----:B------:R0:W1:Y:S02]  /*27120*/  SHFL.UP P6, R14, R13, R12, R11 ;  /* 0x0400000c0d0e7389 */ /* 0x00006400000c000b */
[----:B01----:R-:W-:Y:S01]  /*27130*/  ENDCOLLECTIVE ;  /* 0x000000000000791b */ /* 0x003fe20003800000 */
.L_x_15610:
        /* <DEDUP_REMOVED lines=8> */
.L_x_15611:
[----:B------:R-:W-:Y:S05]  /*271c0*/  BRA `(.L_x_15612) ;  /* 0xffffff8c00a87947 */ /* 0x000fea000383ffff */
.L_x_15375:
[----:B------:R-:W-:Y:S01]  /*271d0*/  BSSY B0, `(.L_x_15613) ;  /* 0x0000006000007945 */ /* 0x000fe20003800000 */
[----:B------:R-:W-:Y:S01]  /*271e0*/  PLOP3.LUT P6, PT, P6, PT, PT, 0x8, 0x0 ;  /* 0x000000000000781c */ /* 0x000fe200037ce170 */
[----:B------:R-:W-:-:S12]  /*271f0*/  IMAD.MOV.U32 R15, RZ, RZ, -0x1 ;  /* 0xffffffffff0f7424 */ /* 0x000fd800078e00ff */
[----:B01----:R-:W-:Y:S05]  /*27200*/  WARPSYNC.COLLECTIVE R15, `(.L_x_15614) ;  /* 0x000000000f087348 */ /* 0x003fea0003c00000 */
[----:B------:R-:W-:Y:S01]  /*27210*/  VOTE.ANY R14, PT, P6 ;  /* 0x00000000000e7806 */ /* 0x000fe200030e0100 */
[----:B01----:R-:W-:Y:S06]  /*27220*/  ENDCOLLECTIVE ;  /* 0x000000000000791b */ /* 0x003fec0003800000 */
.L_x_15614:
[----:B------:R-:W-:Y:S05]  /*27230*/  BSYNC B0 ;  /* 0x0000000000007941 */ /* 0x000fea0003800000 */
.L_x_15613:
        /* <DEDUP_REMOVED lines=8> */
.L_x_15615:
[----:B------:R-:W-:Y:S02]  /*272c0*/  IMAD.IADD R27, R12, 0x1, R27 ;  /* 0x000000010c1b7824 */ /* 0x000fe400078e021b */
[----:B------:R-:W-:Y:S02]  /*272d0*/  IMAD.MOV.U32 R13, RZ, RZ, R4 ;  /* 0x000000ffff0d7224 */ /* 0x000fe400078e0004 */
[----:B------:R-:W-:-:S07]  /*272e0*/  IMAD.MOV.U32 R25, RZ, RZ, R14 ;  /* 0x000000ffff197224 */ /* 0x000fce00078e000e */
[----:B------:R-:W-:Y:S05]  /*272f0*/  WARPSYNC.COLLECTIVE R15, `(.L_x_15616) ;  /* 0x000000000f087348 */ /* 0x000fea0003c00000 */
[----:B------:R0:W1:Y:S02]  /*27300*/  SHFL.IDX P6, R14, R13, R12, R11 ;  /* 0x0000000c0d0e7389 */ /* 0x00006400000c000b */
[----:B01----:R-:W-:Y:S01]  /*27310*/  ENDCOLLECTIVE ;  /* 0x000000000000791b */ /* 0x003fe20003800000 */
.L_x_15616:
[----:B------:R-:W-:Y:S01]  /*27320*/  IMAD.MOV.U32 R4, RZ, RZ, R14 ;  /* 0x000000ffff047224 */ /* 0x000fe200078e000e */
[----:B------:R-:W-:Y:S06]  /*27330*/  BRA `(.L_x_15617) ;  /* 0xffffff8c008c7947 */ /* 0x000fec000383ffff */
.L_x_15377:
[----:B------:R-:W-:Y:S01]  /*27340*/  BSSY B0, `(.L_x_15618) ;  /* 0x0000007000007945 */ /* 0x000fe20003800000 */
[----:B------:R-:W-:Y:S02]  /*27350*/  IMAD.MOV.U32 R13, RZ, RZ, R2 ;  /* 0x000000ffff0d7224 */ /* 0x000fe400078e0002 */
[----:B-1----:R-:W-:Y:S02]  /*27360*/  IMAD.MOV.U32 R11, RZ, RZ, 0x1f ;  /* 0x0000001fff0b7424 */ /* 0x002fe400078e00ff */
[----:B------:R-:W-:-:S07]  /*27370*/  IMAD.MOV.U32 R15, RZ, RZ, -0x1 ;  /* 0xffffffffff0f7424 */ /* 0x000fce00078e00ff */
[----:B0--34-:R-:W-:Y:S05]  /*27380*/  WARPSYNC.COLLECTIVE R15, `(.L_x_15619) ;  /* 0x000000000f087348 */ /* 0x019fea0003c00000 */
[----:B------:R1:W2:Y:S02]  /*27390*/  SHFL.IDX P6, R14, R13, R12, R11 ;  /* 0x0000000c0d0e7389 */ /* 0x0002a400000c000b */
[----:B01234-:R-:W-:Y:S01]  /*273a0*/  ENDCOLLECTIVE ;  /* 0x000000000000791b */ /* 0x01ffe20003800000 */
.L_x_15619:
[----:B------:R-:W-:Y:S05]  /*273b0*/  BSYNC B0 ;  /* 0x0000000000007941 */ /* 0x000fea0003800000 */
.L_x_15618:
[----:B------:R-:W-:Y:S01]  /*273c0*/  IMAD.MOV.U32 R6, RZ, RZ, R14 ;  /* 0x000000ffff067224 */ /* 0x000fe200078e000e */
[----:B------:R-:W-:Y:S06]  /*273d0*/  BRA `(.L_x_15376) ;  /* 0xffffff8c007c7947 */ /* 0x000fec000383ffff */
.L_x_15383:
[----:B-1----:R1:W4:Y:S02]  /*273e0*/  SYNCS.PHASECHK.TRANS64.TRYWAIT P0, [R4+URZ+0x32420], R0 ;  /* 0x03242000040075a7 */ /* 0x002324000800017f */
[----:B----4-:R-:W-:Y:S05]  /*273f0*/  @!P0 NANOSLEEP.SYNCS 0x989680 ;  /* 0x009896800000895d */ /* 0x010fea0003900000 */
[----:B------:R-:W4:Y:S02]  /*27400*/  @!P0 SYNCS.PHASECHK.TRANS64 P0, [R4+URZ+0x32420], R0 ;  /* 0x03242000040085a7 */ /* 0x000f24000800007f */
[----:B----4-:R-:W-:Y:S05]  /*27410*/  @!P0 BRA `(.L_x_15383) ;  /* 0xfffffffc00f08947 */ /* 0x010fea000383ffff */
[----:B------:R-:W-:Y:S05]  /*27420*/  BRA `(.L_x_15620) ;  /* 0xffffff9400d47947 */ /* 0x000fea000383ffff */
.L_x_15384:
        /* <DEDUP_REMOVED lines=11> */
.L_x_15622:
[----:B------:R-:W-:Y:S05]  /*274e0*/  BSYNC B0 ;  /* 0x0000000000007941 */ /* 0x000fea0003800000 */
.L_x_15621:
[----:B------:R-:W-:Y:S05]  /*274f0*/  BRA `(.L_x_15623) ;  /* 0xffffff9400bc7947 */ /* 0x000fea000383ffff */
.L_x_15385:
[----:B------:R-:W-:Y:S01]  /*27500*/  BSSY B0, `(.L_x_15624) ;  /* 0x0000006000007945 */ /* 0x000fe20003800000 */
[----:B------:R-:W-:-:S07]  /*27510*/  IMAD.MOV.U32 R15, RZ, RZ, -0x1 ;  /* 0xffffffffff0f7424 */ /* 0x000fce00078e00ff */
[----:B0123--:R-:W-:Y:S05]  /*27520*/  WARPSYNC.COLLECTIVE R15, `(.L_x_15625) ;  /* 0x000000000f0c7348 */ /* 0x00ffea0003c00000 */
[----:B------:R-:W-:Y:S02]  /*27530*/  ELECT P6, UR62, PT ;  /* 0x00000000003e782f */ /* 0x000fe400038c0000 */
[----:B------:R-:W-:Y:S01]  /*27540*/  MOV R14, UR62 ;  /* 0x0000003e000e7c02 */ /* 0x000fe20008000f00 */
[----:B0123--:R-:W-:Y:S10]  /*27550*/  ENDCOLLECTIVE ;  /* 0x000000000000791b */ /* 0x00fff40003800000 */
.L_x_15625:
[----:B------:R-:W-:Y:S05]  /*27560*/  BSYNC B0 ;  /* 0x0000000000007941 */ /* 0x000fea0003800000 */
.L_x_15624:
[----:B------:R-:W-:Y:S05]  /*27570*/  BRA `(.L_x_15626) ;  /* 0xffffff9400b07947 */ /* 0x000fea000383ffff */
.L_x_15387:
[----:B-1----:R1:W4:Y:S02]  /*27580*/  SYNCS.PHASECHK.TRANS64.TRYWAIT P1, [R5+URZ+0x32440], R0 ;  /* 0x03244000050075a7 */ /* 0x002324000802017f */
[----:B----4-:R-:W-:Y:S05]  /*27590*/  @!P1 NANOSLEEP.SYNCS 0x989680 ;  /* 0x009896800000995d */ /* 0x010fea0003900000 */
[----:B------:R-:W4:Y:S02]  /*275a0*/  @!P1 SYNCS.PHASECHK.TRANS64 P1, [R5+URZ+0x32440], R0 ;  /* 0x03244000050095a7 */ /* 0x000f24000802007f */
[----:B----4-:R-:W-:Y:S05]  /*275b0*/  @!P1 BRA `(.L_x_15387) ;  /* 0xfffffffc00f09947 */ /* 0x010fea000383ffff */
[----:B------:R-:W-:Y:S05]  /*275c0*/  BRA `(.L_x_15627) ;  /* 0xffffff9400d07947 */ /* 0x000fea000383ffff */
.L_x_15389:
[----:B----4-:R4:W0:Y:S02]  /*275d0*/  SYNCS.PHASECHK.TRANS64.TRYWAIT P1, [R19+URZ+0x32440], R2 ;  /* 0x03244002130075a7 */ /* 0x010824000802017f */
[----:B0-----:R-:W-:Y:S05]  /*275e0*/  @!P1 NANOSLEEP.SYNCS 0x989680 ;  /* 0x009896800000995d */ /* 0x001fea0003900000 */
[----:B------:R-:W0:Y:S02]  /*275f0*/  @!P1 SYNCS.PHASECHK.TRANS64 P1, [R19+URZ+0x32440], R2 ;  /* 0x03244002130095a7 */ /* 0x000e24000802007f */
[----:B0-----:R-:W-:Y:S05]  /*27600*/  @!P1 BRA `(.L_x_15389) ;  /* 0xfffffffc00f09947 */ /* 0x001fea000383ffff */
[----:B------:R-:W-:Y:S05]  /*27610*/  BRA `(.L_x_15628) ;  /* 0xffffff9400dc7947 */ /* 0x000fea000383ffff */
.L_x_15391:
[----:B------:R0:W0:Y:S02]  /*27620*/  SYNCS.PHASECHK.TRANS64.TRYWAIT P1, [R5+URZ+0x32460], R0 ;  /* 0x03246000050075a7 */ /* 0x000024000802017f */
[----:B0-----:R-:W-:Y:S05]  /*27630*/  @!P1 NANOSLEEP.SYNCS 0x989680 ;  /* 0x009896800000995d */ /* 0x001fea0003900000 */
[----:B------:R-:W0:Y:S02]  /*27640*/  @!P1 SYNCS.PHASECHK.TRANS64 P1, [R5+URZ+0x32460], R0 ;  /* 0x03246000050095a7 */ /* 0x000e24000802007f */
[----:B0-----:R-:W-:Y:S05]  /*27650*/  @!P1 BRA `(.L_x_15391) ;  /* 0xfffffffc00f09947 */ /* 0x001fea000383ffff */
[----:B------:R-:W-:Y:S05]  /*27660*/  BRA `(.L_x_15629) ;  /* 0xffffff9400d87947 */ /* 0x000fea000383ffff */
.L_x_15630:
        /* <DEDUP_REMOVED lines=9> */
.L_x_15682:


//--------------------- .nv.global.init           --------------------------
	.section	.nv.global.init,"aw",@progbits
.nv.global.init:
	.type		$str$23,@object
	.size		$str$23,($str$24 - $str$23)
$str$23:
        /*0000*/ 	.byte	0x28, 0x61, 0x64, 0x64, 0x72, 0x65, 0x73, 0x73, 0x20, 0x26, 0x20, 0x6d, 0x61, 0x73, 0x6b, 0x29
        /*0010*/ 	.byte	0x20, 0x3d, 0x3d, 0x20, 0x30, 0x00
	.type		$str$24,@object
	.size		$str$24,(__unnamed_11 - $str$24)
$str$24:
        /*0016*/ 	.byte	0x2f, 0x74, 0x6d, 0x70, 0x2f, 0x6f, 0x73, 0x73, 0x5f, 0x6b, 0x65, 0x72, 0x6e, 0x65, 0x6c, 0x73
        /*0026*/ 	.byte	0x5f, 0x73, 0x72, 0x63, 0x2f, 0x66, 0x6c, 0x61, 0x73, 0x68, 0x5f, 0x61, 0x74, 0x74, 0x65, 0x6e
        /*0036*/ 	.byte	0x74, 0x69, 0x6f, 0x6e, 0x2f, 0x63, 0x73, 0x72, 0x63, 0x2f, 0x63, 0x75, 0x74, 0x6c, 0x61, 0x73
        /*0046*/ 	.byte	0x73, 0x2f, 0x69, 0x6e, 0x63, 0x6c, 0x75, 0x64, 0x65, 0x2f, 0x63, 0x75, 0x74, 0x65, 0x2f, 0x70
        /*0056*/ 	.byte	0x6f, 0x69, 0x6e, 0x74, 0x65, 0x72, 0x5f, 0x66, 0x6c, 0x61, 0x67, 0x67, 0x65, 0x64, 0x2e, 0x68
        /*0066*/ 	.byte	0x70, 0x70, 0x00
	.type		__unnamed_11,@object
	.size		__unnamed_11,(__unnamed_4 - __unnamed_11)
__unnamed_11:
        /* <DEDUP_REMOVED lines=24> */
	.type		__unnamed_4,@object
	.size		__unnamed_4,(__unnamed_12 - __unnamed_4)
__unnamed_4:
        /* <DEDUP_REMOVED lines=24> */
        /*0369*/ 	.byte	0x00
	.type		__unnamed_12,@object
	.size		__unnamed_12,(__unnamed_7 - __unnamed_12)
__unnamed_12:
        /* <DEDUP_REMOVED lines=24> */
        /*04ea*/ 	.byte	0x26, 0x5d, 0x00
	.type		__unnamed_7,@object
	.size		__unnamed_7,(__unnamed_17 - __unnamed_7)
__unnamed_7:
        /* <DEDUP_REMOVED lines=25> */
	.type		__unnamed_17,@object
	.size		__unnamed_17,(__unnamed_5 - __unnamed_17)
__unnamed_17:
        /* <DEDUP_REMOVED lines=25> */
	.type		__unnamed_5,@object
	.size		__unnamed_5,(__unnamed_13 - __unnamed_5)
__unnamed_5:
        /* <DEDUP_REMOVED lines=25> */
	.type		__unnamed_13,@object
	.size		__unnamed_13,(__unnamed_6 - __unnamed_13)
__unnamed_13:
        /* <DEDUP_REMOVED lines=28> */
        /*0b39*/ 	.byte	0x34, 0x30, 0x39, 0x36, 0x3e, 0x3e, 0x3e, 0x3e, 0x3e, 0x5d, 0x00
	.type		__unnamed_6,@object
	.size		__unnamed_6,(__unnamed_8 - __unnamed_6)
__unnamed_6:
        /* <DEDUP_REMOVED lines=29> */
	.type		__unnamed_8,@object
	.size		__unnamed_8,(__unnamed_1 - __unnamed_8)
__unnamed_8:
        /* <DEDUP_REMOVED lines=28> */
        /*0ed0*/ 	.byte	0x34, 0x30, 0x39, 0x36, 0x3e, 0x3e, 0x3e, 0x3e, 0x3e, 0x20, 0x26, 0x5d, 0x00
	.type		__unnamed_1,@object
	.size		__unnamed_1,(__unnamed_9 - __unnamed_1)
__unnamed_1:
        /* <DEDUP_REMOVED lines=28> */
        /*109d*/ 	.byte	0x3c, 0x36, 0x31, 0x34, 0x34, 0x3e, 0x3e, 0x3e, 0x3e, 0x3e, 0x20, 0x26, 0x5d, 0x00
	.type		__unnamed_9,@object
	.size		__unnamed_9,(__unnamed_10 - __unnamed_9)
__unnamed_9:
        /* <DEDUP_REMOVED lines=28> */
        /*126b*/ 	.byte	0x3a, 0x43, 0x3c, 0x33, 0x32, 0x37, 0x36, 0x38, 0x3e, 0x3e, 0x3e, 0x3e, 0x3e, 0x5d, 0x00
	.type		__unnamed_10,@object
	.size		__unnamed_10,(__unnamed_3 - __unnamed_10)
__unnamed_10:
        /* <DEDUP_REMOVED lines=29> */
	.type		__unnamed_3,@object
	.size		__unnamed_3,(__unnamed_15 - __unnamed_3)
__unnamed_3:
        /* <DEDUP_REMOVED lines=29> */
	.type		__unnamed_15,@object
	.size		__unnamed_15,(__unnamed_16 - __unnamed_15)
__unnamed_15:
        /* <DEDUP_REMOVED lines=29> */
	.type		__unnamed_16,@object
	.size		__unnamed_16,(__unnamed_2 - __unnamed_16)
__unnamed_16:
        /* <DEDUP_REMOVED lines=29> */
	.type		__unnamed_2,@object
	.size		__unnamed_2,(__unnamed_18 - __unnamed_2)
__unnamed_2:
        /* <DEDUP_REMOVED lines=29> */
	.type		__unnamed_18,@object
	.size		__unnamed_18,(__unnamed_14 - __unnamed_18)
__unnamed_18:
        /* <DEDUP_REMOVED lines=29> */
	.type		__unnamed_14,@object
	.size		__unnamed_14,(.L_13 - __unnamed_14)
__unnamed_14:
        /* <DEDUP_REMOVED lines=29> */
        /*1f29*/ 	.byte	0x5d, 0x00
.L_13:


//--------------------- .nv.shared._ZN7cutlass13device_kernelIN5flash11enable_sm90INS1_16FlashAttnFwdSm90INS1_25CollectiveMainloopFwdSm90ILi2EN4cute5tupleIJNS5_1CILi1EEES8_S8_EEENS6_IJNS7_ILi128EEENS7_ILi96EEENS7_ILi192EEEEEELi128ENS_10bfloat16_tEfNS_4arch4Sm90ELb0ELb0ELb0ELb0ELb1ELb0ELb0ELb1ELb1ELb1ELb1ELb0EEENS1_21CollectiveEpilogueFwdINS6_IJSA_SA_SB_EEES9_SE_SG_Li256ELb0ELb1ELb1ELb0EEENS1_19SingleTileSchedulerILb0ELb1ELb1ELi128EEEEEEEEEvNT_6ParamsE --------------------------
	.section	.nv.shared._ZN7cutlass13device_kernelIN5flash11enable_sm90INS1_16FlashAttnFwdSm90INS1_25CollectiveMainloopFwdSm90ILi2EN4cute5tupleIJNS5_1CILi1EEES8_S8_EEENS6_IJNS7_ILi128EEENS7_ILi96EEENS7_ILi192EEEEEELi128ENS_10bfloat16_tEfNS_4arch4Sm90ELb0ELb0ELb0ELb0ELb1ELb0ELb0ELb1ELb1ELb1ELb1ELb0EEENS1_21CollectiveEpilogueFwdINS6_IJSA_SA_SB_EEES9_SE_SG_Li256ELb0ELb1ELb1ELb0EEENS1_19SingleTileSchedulerILb0ELb1ELb1ELi128EEEEEEEEEvNT_6ParamsE,"aw",@nobits
	.sectionflags	@""
	.align	16
	.zero		1024


//--------------------- .nv.shared.reserved.0     --------------------------
	.section	.nv.shared.reserved.0,"aw",@nobits
	.weak		__nv_reservedSMEM_offset_0_alias
	.size		__nv_reservedSMEM_offset_0_alias, 0, 0
	.other		__nv_reservedSMEM_offset_0_alias,@"STO_CUDA_RESERVED_SHARED STV_DEFAULT"
__nv_reservedSMEM_offset_0_alias:
	.zero		0


//--------------------- .nv.global                --------------------------
	.section	.nv.global,"aw",@nobits
.nv.global:
	.type		_ZN79_INTERNAL_f64a63e4_43_flash_fwd_hdimdiff_bf16_paged_split_sm90_cu_8761d306_40864cute1_E,@object
	.size		_ZN79_INTERNAL_f64a63e4_43_flash_fwd_hdimdiff_bf16_paged_split_sm90_cu_8761d306_40864cute1_E,(_ZN79_INTERNAL_f64a63e4_43_flash_fwd_hdimdiff_bf16_paged_split_sm90_cu_8761d306_40864cuda3std3__45__cpo6cbeginE - _ZN79_INTERNAL_f64a63e4_43_flash_fwd_hdimdiff_bf16_paged_split_sm90_cu_8761d306_40864cute1_E)
_ZN79_INTERNAL_f64a63e4_43_flash_fwd_hdimdiff_bf16_paged_split_sm90_cu_8761d306_40864cute1_E:
	.zero		1
	.type		_ZN79_INTERNAL_f64a63e4_43_flash_fwd_hdimdiff_bf16_paged_split_sm90_cu_8761d306_40864cuda3std3__45__cpo6cbeginE,@object
	.size		_ZN79_INTERNAL_f64a63e4_43_flash_fwd_hdimdiff_bf16_paged_split_sm90_cu_8761d306_40864cuda3std3__45__cpo6cbeginE,(_ZN79_INTERNAL_f64a63e4_43_flash_fwd_hdimdiff_bf16_paged_split_sm90_cu_8761d306_40864cuda3std3__48in_placeE - _ZN79_INTERNAL_f64a63e4_43_flash_fwd_hdimdiff_bf16_paged_split_sm90_cu_8761d306_40864cuda3std3__45__cpo6cbeginE)
_ZN79_INTERNAL_f64a63e4_43_flash_fwd_hdimdiff_bf16_paged_split_sm90_cu_8761d306_40864cuda3std3__45__cpo6cbeginE:
	.zero		1
	.type		_ZN79_INTERNAL_f64a63e4_43_flash_fwd_hdimdiff_bf16_paged_split_sm90_cu_8761d306_40864cuda3std3__48in_placeE,@object
	.size		_ZN79_INTERNAL_f64a63e4_43_flash_fwd_hdimdiff_bf16_paged_split_sm90_cu_8761d306_40864cuda3std3__48in_placeE,(_ZN79_INTERNAL_f64a63e4_43_flash_fwd_hdimdiff_bf16_paged_split_sm90_cu_8761d306_40864cuda3std6ranges3__45__cpo9iter_moveE - _ZN79_INTERNAL_f64a63e4_43_flash_fwd_hdimdiff_bf16_paged_split_sm90_cu_8761d306_40864cuda3std3__48in_placeE)
_ZN79_INTERNAL_f64a63e4_43_flash_fwd_hdimdiff_bf16_paged_split_sm90_cu_8761d306_40864cuda3std3__48in_placeE:
	.zero		1
	.type		_ZN79_INTERNAL_f64a63e4_43_flash_fwd_hdimdiff_bf16_paged_split_sm90_cu_8761d306_40864cuda3std6ranges3__45__cpo9iter_moveE,@object
	.size		_ZN79_INTERNAL_f64a63e4_43_flash_fwd_hdimdiff_bf16_paged_split_sm90_cu_8761d306_40864cuda3std6ranges3__45__cpo9iter_moveE,(_ZN79_INTERNAL_f64a63e4_43_flash_fwd_hdimdiff_bf16_paged_split_sm90_cu_8761d306_40864cuda3std3__45__cpo5beginE - _ZN79_INTERNAL_f64a63e4_43_flash_fwd_hdimdiff_bf16_paged_split_sm90_cu_8761d306_40864cuda3std6ranges3__45__cpo9iter_moveE)
_ZN79_INTERNAL_f64a63e4_43_flash_fwd_hdimdiff_bf16_paged_split_sm90_cu_8761d306_40864cuda3std6ranges3__45__cpo9iter_moveE:
	.zero		1
	.type		_ZN79_INTERNAL_f64a63e4_43_flash_fwd_hdimdiff_bf16_paged_split_sm90_cu_8761d306_40864cuda3std3__45__cpo5beginE,@object
	.size		_ZN79_INTERNAL_f64a63e4_43_flash_fwd_hdimdiff_bf16_paged_split_sm90_cu_8761d306_40864cuda3std3__45__cpo5beginE,(_ZN79_INTERNAL_f64a63e4_43_flash_fwd_hdimdiff_bf16_paged_split_sm90_cu_8761d306_40864cuda3std3__481_GLOBAL__N__f64a63e4_43_flash_fwd_hdimdiff_bf16_paged_split_sm90_cu_8761d306_40866ignoreE - _ZN79_INTERNAL_f64a63e4_43_flash_fwd_hdimdiff_bf16_paged_split_sm90_cu_8761d306_40864cuda3std3__45__cpo5beginE)
_ZN79_INTERNAL_f64a63e4_43_flash_fwd_hdimdiff_bf16_paged_split_sm90_cu_8761d306_40864cuda3std3__45__cpo5beginE:
	.zero		1
	.type		_ZN79_INTERNAL_f64a63e4_43_flash_fwd_hdimdiff_bf16_paged_split_sm90_cu_8761d306_40864cuda3std3__481_GLOBAL__N__f64a63e4_43_flash_fwd_hdimdiff_bf16_paged_split_sm90_cu_8761d306_40866ignoreE,@object
	.size		_ZN79_INTERNAL_f64a63e4_43_flash_fwd_hdimdiff_bf16_paged_split_sm90_cu_8761d306_40864cuda3std3__481_GLOBAL__N__f64a63e4_43_flash_fwd_hdimdiff_bf16_paged_split_sm90_cu_8761d306_40866ignoreE,(_ZN79_INTERNAL_f64a63e4_43_flash_fwd_hdimdiff_bf16_paged_split_sm90_cu_8761d306_40864cute7productE - _ZN79_INTERNAL_f64a63e4_43_flash_fwd_hdimdiff_bf16_paged_split_sm90_cu_8761d306_40864cuda3std3__481_GLOBAL__N__f64a63e4_43_flash_fwd_hdimdiff_bf16_paged_split_sm90_cu_8761d306_40866ignoreE)
_ZN79_INTERNAL_f64a63e4_43_flash_fwd_hdimdiff_bf16_paged_split_sm90_cu_8761d306_40864cuda3std3__481_GLOBAL__N__f64a63e4_43_flash_fwd_hdimdiff_bf16_paged_split_sm90_cu_8761d306_40866ignoreE:
	.zero		1
	.type		_ZN79_INTERNAL_f64a63e4_43_flash_fwd_hdimdiff_bf16_paged_split_sm90_cu_8761d306_40864cute7productE,@object
	.size		_ZN79_INTERNAL_f64a63e4_43_flash_fwd_hdimdiff_bf16_paged_split_sm90_cu_8761d306_40864cute7productE,(_ZN79_INTERNAL_f64a63e4_43_flash_fwd_hdimdiff_bf16_paged_split_sm90_cu_8761d306_40864cuda3std3__45__cpo3endE - _ZN79_INTERNAL_f64a63e4_43_flash_fwd_hdimdiff_bf16_paged_split_sm90_cu_8761d306_40864cute7productE)
_ZN79_INTERNAL_f64a63e4_43_flash_fwd_hdimdiff_bf16_paged_split_sm90_cu_8761d306_40864cute7productE:
	.zero		1
	.type		_ZN79_INTERNAL_f64a63e4_43_flash_fwd_hdimdiff_bf16_paged_split_sm90_cu_8761d306_40864cuda3std3__45__cpo3endE,@object
	.size		_ZN79_INTERNAL_f64a63e4_43_flash_fwd_hdimdiff_bf16_paged_split_sm90_cu_8761d306_40864cuda3std3__45__cpo3endE,(_ZN79_INTERNAL_f64a63e4_43_flash_fwd_hdimdiff_bf16_paged_split_sm90_cu_8761d306_40864cuda3std3__419piecewise_constructE - _ZN79_INTERNAL_f64a63e4_43_flash_fwd_hdimdiff_bf16_paged_split_sm90_cu_8761d306_40864cuda3std3__45__cpo3endE)
_ZN79_INTERNAL_f64a63e4_43_flash_fwd_hdimdiff_bf16_paged_split_sm90_cu_8761d306_40864cuda3std3__45__cpo3endE:
	.zero		1
	.type		_ZN79_INTERNAL_f64a63e4_43_flash_fwd_hdimdiff_bf16_paged_split_sm90_cu_8761d306_40864cuda3std3__419piecewise_constructE,@object
	.size		_ZN79_INTERNAL_f64a63e4_43_flash_fwd_hdimdiff_bf16_paged_split_sm90_cu_8761d306_40864cuda3std3__419piecewise_constructE,(_ZN79_INTERNAL_f64a63e4_43_flash_fwd_hdimdiff_bf16_paged_split_sm90_cu_8761d306_40864cuda3std3__45__cpo4cendE - _ZN79_INTERNAL_f64a63e4_43_flash_fwd_hdimdiff_bf16_paged_split_sm90_cu_8761d306_40864cuda3std3__419piecewise_constructE)
_ZN79_INTERNAL_f64a63e4_43_flash_fwd_hdimdiff_bf16_paged_split_sm90_cu_8761d306_40864cuda3std3__419piecewise_constructE:
	.zero		1
	.type		_ZN79_INTERNAL_f64a63e4_43_flash_fwd_hdimdiff_bf16_paged_split_sm90_cu_8761d306_40864cuda3std3__45__cpo4cendE,@object
	.size		_ZN79_INTERNAL_f64a63e4_43_flash_fwd_hdimdiff_bf16_paged_split_sm90_cu_8761d306_40864cuda3std3__45__cpo4cendE,(_ZN79_INTERNAL_f64a63e4_43_flash_fwd_hdimdiff_bf16_paged_split_sm90_cu_8761d306_40864cuda3std6ranges3__45__cpo4swapE - _ZN79_INTERNAL_f64a63e4_43_flash_fwd_hdimdiff_bf16_paged_split_sm90_cu_8761d306_40864cuda3std3__45__cpo4cendE)
_ZN79_INTERNAL_f64a63e4_43_flash_fwd_hdimdiff_bf16_paged_split_sm90_cu_8761d306_40864cuda3std3__45__cpo4cendE:
	.zero		1
	.type		_ZN79_INTERNAL_f64a63e4_43_flash_fwd_hdimdiff_bf16_paged_split_sm90_cu_8761d306_40864cuda3std6ranges3__45__cpo4swapE,@object
	.size		_ZN79_INTERNAL_f64a63e4_43_flash_fwd_hdimdiff_bf16_paged_split_sm90_cu_8761d306_40864cuda3std6ranges3__45__cpo4swapE,(.L_25 - _ZN79_INTERNAL_f64a63e4_43_flash_fwd_hdimdiff_bf16_paged_split_sm90_cu_8761d306_40864cuda3std6ranges3__45__cpo4swapE)
_ZN79_INTERNAL_f64a63e4_43_flash_fwd_hdimdiff_bf16_paged_split_sm90_cu_8761d306_40864cuda3std6ranges3__45__cpo4swapE:
	.zero		1
.L_25:


//--------------------- .nv.shared._ZN7cutlass13device_kernelIN5flash11enable_sm90INS1_16FlashAttnFwdSm90INS1_25CollectiveMainloopFwdSm90ILi2EN4cute5tupleIJNS5_1CILi1EEES8_S8_EEENS6_IJNS7_ILi128EEENS7_ILi96EEENS7_ILi192EEEEEELi128ENS_10bfloat16_tEfNS_4arch4Sm90ELb0ELb0ELb0ELb1ELb1ELb0ELb0ELb1ELb1ELb1ELb1ELb0EEENS1_21CollectiveEpilogueFwdINS6_IJSA_SA_SB_EEES9_SE_SG_Li256ELb1ELb1ELb1ELb0EEENS1_36VarlenDynamicPersistentTileSchedulerILi128ELi96ELi256ELi128ELb1ELb1ELb1ELb0ELb1ELb1EEEEEEEEEvNT_6ParamsE --------------------------
	.section	.nv.shared._ZN7cutlass13device_kernelIN5flash11enable_sm90INS1_16FlashAttnFwdSm90INS1_25CollectiveMainloopFwdSm90ILi2EN4cute5tupleIJNS5_1CILi1EEES8_S8_EEENS6_IJNS7_ILi128EEENS7_ILi96EEENS7_ILi192EEEEEELi128ENS_10bfloat16_tEfNS_4arch4Sm90ELb0ELb0ELb0ELb1ELb1ELb0ELb0ELb1ELb1ELb1ELb1ELb0EEENS1_21CollectiveEpilogueFwdINS6_IJSA_SA_SB_EEES9_SE_SG_Li256ELb1ELb1ELb1ELb0EEENS1_36VarlenDynamicPersistentTileSchedulerILi128ELi96ELi256ELi128ELb1ELb1ELb1ELb0ELb1ELb1EEEEEEEEEvNT_6ParamsE,"aw",@nobits
	.sectionflags	@""
	.align	16
	.zero		1024


//--------------------- .nv.shared._ZN7cutlass13device_kernelIN5flash11enable_sm90INS1_16FlashAttnFwdSm90INS1_25CollectiveMainloopFwdSm90ILi2EN4cute5tupleIJNS5_1CILi1EEES8_S8_EEENS6_IJNS7_ILi128EEENS7_ILi96EEENS7_ILi192EEEEEELi128ENS_10bfloat16_tEfNS_4arch4Sm90ELb0ELb0ELb0ELb1ELb1ELb1ELb0ELb1ELb1ELb1ELb1ELb0EEENS1_21CollectiveEpilogueFwdINS6_IJSA_SA_SB_EEES9_SE_SG_Li256ELb1ELb1ELb1ELb0EEENS1_36VarlenDynamicPersistentTileSchedulerILi128ELi96ELi256ELi128ELb1ELb1ELb1ELb0ELb1ELb1EEEEEEEEEvNT_6ParamsE --------------------------
	.section	.nv.shared._ZN7cutlass13device_kernelIN5flash11enable_sm90INS1_16FlashAttnFwdSm90INS1_25CollectiveMainloopFwdSm90ILi2EN4cute5tupleIJNS5_1CILi1EEES8_S8_EEENS6_IJNS7_ILi128EEENS7_ILi96EEENS7_ILi192EEEEEELi128ENS_10bfloat16_tEfNS_4arch4Sm90ELb0ELb0ELb0ELb1ELb1ELb1ELb0ELb1ELb1ELb1ELb1ELb0EEENS1_21CollectiveEpilogueFwdINS6_IJSA_SA_SB_EEES9_SE_SG_Li256ELb1ELb1ELb1ELb0EEENS1_36VarlenDynamicPersistentTileSchedulerILi128ELi96ELi256ELi128ELb1ELb1ELb1ELb0ELb1ELb1EEEEEEEEEvNT_6ParamsE,"aw",@nobits
	.sectionflags	@""
	.align	16
	.zero		1024


//--------------------- .nv.shared._ZN7cutlass13device_kernelIN5flash11enable_sm90INS1_16FlashAttnFwdSm90INS1_25CollectiveMainloopFwdSm90ILi2EN4cute5tupleIJNS5_1CILi1EEES8_S8_EEENS6_IJNS7_ILi128EEENS7_ILi96EEENS7_ILi192EEEEEELi128ENS_10bfloat16_tEfNS_4arch4Sm90ELb0ELb1ELb0ELb0ELb1ELb0ELb0ELb1ELb1ELb1ELb1ELb0EEENS1_21CollectiveEpilogueFwdINS6_IJSA_SA_SB_EEES9_SE_SG_Li256ELb0ELb1ELb1ELb0EEENS1_19SingleTileSchedulerILb0ELb1ELb1ELi128EEEEEEEEEvNT_6ParamsE --------------------------
	.section	.nv.shared._ZN7cutlass13device_kernelIN5flash11enable_sm90INS1_16FlashAttnFwdSm90INS1_25CollectiveMainloopFwdSm90ILi2EN4cute5tupleIJNS5_1CILi1EEES8_S8_EEENS6_IJNS7_ILi128EEENS7_ILi96EEENS7_ILi192EEEEEELi128ENS_10bfloat16_tEfNS_4arch4Sm90ELb0ELb1ELb0ELb0ELb1ELb0ELb0ELb1ELb1ELb1ELb1ELb0EEENS1_21CollectiveEpilogueFwdINS6_IJSA_SA_SB_EEES9_SE_SG_Li256ELb0ELb1ELb1ELb0EEENS1_19SingleTileSchedulerILb0ELb1ELb1ELi128EEEEEEEEEvNT_6ParamsE,"aw",@nobits
	.sectionflags	@""
	.align	16
	.zero		1024


//--------------------- .nv.shared._ZN7cutlass13device_kernelIN5flash11enable_sm90INS1_16FlashAttnFwdSm90INS1_25CollectiveMainloopFwdSm90ILi2EN4cute5tupleIJNS5_1CILi1EEES8_S8_EEENS6_IJNS7_ILi128EEENS7_ILi96EEENS7_ILi192EEEEEELi128ENS_10bfloat16_tEfNS_4arch4Sm90ELb0ELb1ELb0ELb1ELb1ELb0ELb0ELb1ELb1ELb1ELb1ELb0EEENS1_21CollectiveEpilogueFwdINS6_IJSA_SA_SB_EEES9_SE_SG_Li256ELb1ELb1ELb1ELb0EEENS1_36VarlenDynamicPersistentTileSchedulerILi128ELi96ELi256ELi128ELb1ELb1ELb1ELb1ELb0ELb1EEEEEEEEEvNT_6ParamsE --------------------------
	.section	.nv.shared._ZN7cutlass13device_kernelIN5flash11enable_sm90INS1_16FlashAttnFwdSm90INS1_25CollectiveMainloopFwdSm90ILi2EN4cute5tupleIJNS5_1CILi1EEES8_S8_EEENS6_IJNS7_ILi128EEENS7_ILi96EEENS7_ILi192EEEEEELi128ENS_10bfloat16_tEfNS_4arch4Sm90ELb0ELb1ELb0ELb1ELb1ELb0ELb0ELb1ELb1ELb1ELb1ELb0EEENS1_21CollectiveEpilogueFwdINS6_IJSA_SA_SB_EEES9_SE_SG_Li256ELb1ELb1ELb1ELb0EEENS1_36VarlenDynamicPersistentTileSchedulerILi128ELi96ELi256ELi128ELb1ELb1ELb1ELb1ELb0ELb1EEEEEEEEEvNT_6ParamsE,"aw",@nobits
	.sectionflags	@""
	.align	16
	.zero		1024


//--------------------- .nv.shared._ZN7cutlass13device_kernelIN5flash11enable_sm90INS1_16FlashAttnFwdSm90INS1_25CollectiveMainloopFwdSm90ILi2EN4cute5tupleIJNS5_1CILi1EEES8_S8_EEENS6_IJNS7_ILi128EEENS7_ILi96EEENS7_ILi192EEEEEELi128ENS_10bfloat16_tEfNS_4arch4Sm90ELb0ELb1ELb0ELb1ELb1ELb1ELb0ELb1ELb1ELb1ELb1ELb0EEENS1_21CollectiveEpilogueFwdINS6_IJSA_SA_SB_EEES9_SE_SG_Li256ELb1ELb1ELb1ELb0EEENS1_36VarlenDynamicPersistentTileSchedulerILi128ELi96ELi256ELi128ELb1ELb1ELb1ELb1ELb0ELb1EEEEEEEEEvNT_6ParamsE --------------------------
	.section	.nv.shared._ZN7cutlass13device_kernelIN5flash11enable_sm90INS1_16FlashAttnFwdSm90INS1_25CollectiveMainloopFwdSm90ILi2EN4cute5tupleIJNS5_1CILi1EEES8_S8_EEENS6_IJNS7_ILi128EEENS7_ILi96EEENS7_ILi192EEEEEELi128ENS_10bfloat16_tEfNS_4arch4Sm90ELb0ELb1ELb0ELb1ELb1ELb1ELb0ELb1ELb1ELb1ELb1ELb0EEENS1_21CollectiveEpilogueFwdINS6_IJSA_SA_SB_EEES9_SE_SG_Li256ELb1ELb1ELb1ELb0EEENS1_36VarlenDynamicPersistentTileSchedulerILi128ELi96ELi256ELi128ELb1ELb1ELb1ELb1ELb0ELb1EEEEEEEEEvNT_6ParamsE,"aw",@nobits
	.sectionflags	@""
	.align	16
	.zero		1024


//--------------------- .nv.shared._ZN7cutlass13device_kernelIN5flash11enable_sm90INS1_16FlashAttnFwdSm90INS1_25CollectiveMainloopFwdSm90ILi2EN4cute5tupleIJNS5_1CILi1EEES8_S8_EEENS6_IJNS7_ILi128EEENS7_ILi96EEENS7_ILi192EEEEEELi128ENS_10bfloat16_tEfNS_4arch4Sm90ELb1ELb0ELb0ELb0ELb1ELb0ELb0ELb1ELb1ELb1ELb1ELb0EEENS1_21CollectiveEpilogueFwdINS6_IJSA_SA_SB_EEES9_SE_SG_Li256ELb0ELb1ELb1ELb0EEENS1_19SingleTileSchedulerILb0ELb1ELb1ELi128EEEEEEEEEvNT_6ParamsE --------------------------
	.section	.nv.shared._ZN7cutlass13device_kernelIN5flash11enable_sm90INS1_16FlashAttnFwdSm90INS1_25CollectiveMainloopFwdSm90ILi2EN4cute5tupleIJNS5_1CILi1EEES8_S8_EEENS6_IJNS7_ILi128EEENS7_ILi96EEENS7_ILi192EEEEEELi128ENS_10bfloat16_tEfNS_4arch4Sm90ELb1ELb0ELb0ELb0ELb1ELb0ELb0ELb1ELb1ELb1ELb1ELb0EEENS1_21CollectiveEpilogueFwdINS6_IJSA_SA_SB_EEES9_SE_SG_Li256ELb0ELb1ELb1ELb0EEENS1_19SingleTileSchedulerILb0ELb1ELb1ELi128EEEEEEEEEvNT_6ParamsE,"aw",@nobits
	.sectionflags	@""
	.align	16
	.zero		1024


//--------------------- .nv.shared._ZN7cutlass13device_kernelIN5flash11enable_sm90INS1_16FlashAttnFwdSm90INS1_25CollectiveMainloopFwdSm90ILi2EN4cute5tupleIJNS5_1CILi1EEES8_S8_EEENS6_IJNS7_ILi128EEENS7_ILi96EEENS7_ILi192EEEEEELi128ENS_10bfloat16_tEfNS_4arch4Sm90ELb1ELb0ELb0ELb1ELb1ELb0ELb0ELb1ELb1ELb1ELb1ELb0EEENS1_21CollectiveEpilogueFwdINS6_IJSA_SA_SB_EEES9_SE_SG_Li256ELb1ELb1ELb1ELb0EEENS1_36VarlenDynamicPersistentTileSchedulerILi128ELi96ELi256ELi128ELb1ELb1ELb1ELb1ELb1ELb1EEEEEEEEEvNT_6ParamsE --------------------------
	.section	.nv.shared._ZN7cutlass13device_kernelIN5flash11enable_sm90INS1_16FlashAttnFwdSm90INS1_25CollectiveMainloopFwdSm90ILi2EN4cute5tupleIJNS5_1CILi1EEES8_S8_EEENS6_IJNS7_ILi128EEENS7_ILi96EEENS7_ILi192EEEEEELi128ENS_10bfloat16_tEfNS_4arch4Sm90ELb1ELb0ELb0ELb1ELb1ELb0ELb0ELb1ELb1ELb1ELb1ELb0EEENS1_21CollectiveEpilogueFwdINS6_IJSA_SA_SB_EEES9_SE_SG_Li256ELb1ELb1ELb1ELb0EEENS1_36VarlenDynamicPersistentTileSchedulerILi128ELi96ELi256ELi128ELb1ELb1ELb1ELb1ELb1ELb1EEEEEEEEEvNT_6ParamsE,"aw",@nobits
	.sectionflags	@""
	.align	16
	.zero		1024


//--------------------- .nv.shared._ZN7cutlass13device_kernelIN5flash11enable_sm90INS1_16FlashAttnFwdSm90INS1_25CollectiveMainloopFwdSm90ILi2EN4cute5tupleIJNS5_1CILi1EEES8_S8_EEENS6_IJNS7_ILi128EEENS7_ILi96EEENS7_ILi192EEEEEELi128ENS_10bfloat16_tEfNS_4arch4Sm90ELb1ELb0ELb0ELb1ELb1ELb1ELb0ELb1ELb1ELb1ELb1ELb0EEENS1_21CollectiveEpilogueFwdINS6_IJSA_SA_SB_EEES9_SE_SG_Li256ELb1ELb1ELb1ELb0EEENS1_36VarlenDynamicPersistentTileSchedulerILi128ELi96ELi256ELi128ELb1ELb1ELb1ELb1ELb1ELb1EEEEEEEEEvNT_6ParamsE --------------------------
	.section	.nv.shared._ZN7cutlass13device_kernelIN5flash11enable_sm90INS1_16FlashAttnFwdSm90INS1_25CollectiveMainloopFwdSm90ILi2EN4cute5tupleIJNS5_1CILi1EEES8_S8_EEENS6_IJNS7_ILi128EEENS7_ILi96EEENS7_ILi192EEEEEELi128ENS_10bfloat16_tEfNS_4arch4Sm90ELb1ELb0ELb0ELb1ELb1ELb1ELb0ELb1ELb1ELb1ELb1ELb0EEENS1_21CollectiveEpilogueFwdINS6_IJSA_SA_SB_EEES9_SE_SG_Li256ELb1ELb1ELb1ELb0EEENS1_36VarlenDynamicPersistentTileSchedulerILi128ELi96ELi256ELi128ELb1ELb1ELb1ELb1ELb1ELb1EEEEEEEEEvNT_6ParamsE,"aw",@nobits
	.sectionflags	@""
	.align	16
	.zero		1024


//--------------------- .nv.shared._ZN7cutlass13device_kernelIN5flash11enable_sm90INS1_16FlashAttnFwdSm90INS1_25CollectiveMainloopFwdSm90ILi2EN4cute5tupleIJNS5_1CILi1EEES8_S8_EEENS6_IJNS7_ILi64EEESA_SA_EEELi512ENS_10bfloat16_tEfNS_4arch4Sm90ELb0ELb0ELb0ELb0ELb1ELb0ELb0ELb0ELb0ELb1ELb1ELb0EEENS1_21CollectiveEpilogueFwdINS6_IJSA_NS7_ILi512EEESA_EEES9_SC_SE_Li256ELb0ELb1ELb1ELb0EEENS1_19SingleTileSchedulerILb0ELb1ELb1ELi64EEEEEEEEEvNT_6ParamsE --------------------------
	.section	.nv.shared._ZN7cutlass13device_kernelIN5flash11enable_sm90INS1_16FlashAttnFwdSm90INS1_25CollectiveMainloopFwdSm90ILi2EN4cute5tupleIJNS5_1CILi1EEES8_S8_EEENS6_IJNS7_ILi64EEESA_SA_EEELi512ENS_10bfloat16_tEfNS_4arch4Sm90ELb0ELb0ELb0ELb0ELb1ELb0ELb0ELb0ELb0ELb1ELb1ELb0EEENS1_21CollectiveEpilogueFwdINS6_IJSA_NS7_ILi512EEESA_EEES9_SC_SE_Li256ELb0ELb1ELb1ELb0EEENS1_19SingleTileSchedulerILb0ELb1ELb1ELi64EEEEEEEEEvNT_6ParamsE,"aw",@nobits
	.sectionflags	@""
	.align	16
	.zero		1024


//--------------------- .nv.shared._ZN7cutlass13device_kernelIN5flash11enable_sm90INS1_16FlashAttnFwdSm90INS1_25CollectiveMainloopFwdSm90ILi2EN4cute5tupleIJNS5_1CILi1EEES8_S8_EEENS6_IJNS7_ILi64EEESA_SA_EEELi512ENS_10bfloat16_tEfNS_4arch4Sm90ELb0ELb0ELb0ELb0ELb1ELb0ELb1ELb0ELb0ELb1ELb1ELb0EEENS1_21CollectiveEpilogueFwdINS6_IJSA_NS7_ILi512EEESA_EEES9_SC_SE_Li256ELb0ELb1ELb1ELb0EEENS1_19SingleTileSchedulerILb0ELb1ELb1ELi64EEEEEEEEEvNT_6ParamsE --------------------------
	.section	.nv.shared._ZN7cutlass13device_kernelIN5flash11enable_sm90INS1_16FlashAttnFwdSm90INS1_25CollectiveMainloopFwdSm90ILi2EN4cute5tupleIJNS5_1CILi1EEES8_S8_EEENS6_IJNS7_ILi64EEESA_SA_EEELi512ENS_10bfloat16_tEfNS_4arch4Sm90ELb0ELb0ELb0ELb0ELb1ELb0ELb1ELb0ELb0ELb1ELb1ELb0EEENS1_21CollectiveEpilogueFwdINS6_IJSA_NS7_ILi512EEESA_EEES9_SC_SE_Li256ELb0ELb1ELb1ELb0EEENS1_19SingleTileSchedulerILb0ELb1ELb1ELi64EEEEEEEEEvNT_6ParamsE,"aw",@nobits
	.sectionflags	@""
	.align	16
	.zero		1024


//--------------------- .nv.shared._ZN7cutlass13device_kernelIN5flash11enable_sm90INS1_16FlashAttnFwdSm90INS1_25CollectiveMainloopFwdSm90ILi2EN4cute5tupleIJNS5_1CILi1EEES8_S8_EEENS6_IJNS7_ILi64EEESA_SA_EEELi512ENS_10bfloat16_tEfNS_4arch4Sm90ELb0ELb0ELb0ELb1ELb1ELb0ELb0ELb0ELb0ELb1ELb1ELb0EEENS1_21CollectiveEpilogueFwdINS6_IJSA_NS7_ILi512EEESA_EEES9_SC_SE_Li256ELb1ELb1ELb1ELb0EEENS1_36VarlenDynamicPersistentTileSchedulerILi64ELi64ELi256ELi128ELb1ELb1ELb1ELb0ELb1ELb1EEEEEEEEEvNT_6ParamsE --------------------------
	.section	.nv.shared._ZN7cutlass13device_kernelIN5flash11enable_sm90INS1_16FlashAttnFwdSm90INS1_25CollectiveMainloopFwdSm90ILi2EN4cute5tupleIJNS5_1CILi1EEES8_S8_EEENS6_IJNS7_ILi64EEESA_SA_EEELi512ENS_10bfloat16_tEfNS_4arch4Sm90ELb0ELb0ELb0ELb1ELb1ELb0ELb0ELb0ELb0ELb1ELb1ELb0EEENS1_21CollectiveEpilogueFwdINS6_IJSA_NS7_ILi512EEESA_EEES9_SC_SE_Li256ELb1ELb1ELb1ELb0EEENS1_36VarlenDynamicPersistentTileSchedulerILi64ELi64ELi256ELi128ELb1ELb1ELb1ELb0ELb1ELb1EEEEEEEEEvNT_6ParamsE,"aw",@nobits
	.sectionflags	@""
	.align	16
	.zero		1024


//--------------------- .nv.shared._ZN7cutlass13device_kernelIN5flash11enable_sm90INS1_16FlashAttnFwdSm90INS1_25CollectiveMainloopFwdSm90ILi2EN4cute5tupleIJNS5_1CILi1EEES8_S8_EEENS6_IJNS7_ILi64EEESA_SA_EEELi512ENS_10bfloat16_tEfNS_4arch4Sm90ELb0ELb0ELb0ELb1ELb1ELb1ELb0ELb0ELb0ELb1ELb1ELb0EEENS1_21CollectiveEpilogueFwdINS6_IJSA_NS7_ILi512EEESA_EEES9_SC_SE_Li256ELb1ELb1ELb1ELb0EEENS1_36VarlenDynamicPersistentTileSchedulerILi64ELi64ELi256ELi128ELb1ELb1ELb1ELb0ELb1ELb1EEEEEEEEEvNT_6ParamsE --------------------------
	.section	.nv.shared._ZN7cutlass13device_kernelIN5flash11enable_sm90INS1_16FlashAttnFwdSm90INS1_25CollectiveMainloopFwdSm90ILi2EN4cute5tupleIJNS5_1CILi1EEES8_S8_EEENS6_IJNS7_ILi64EEESA_SA_EEELi512ENS_10bfloat16_tEfNS_4arch4Sm90ELb0ELb0ELb0ELb1ELb1ELb1ELb0ELb0ELb0ELb1ELb1ELb0EEENS1_21CollectiveEpilogueFwdINS6_IJSA_NS7_ILi512EEESA_EEES9_SC_SE_Li256ELb1ELb1ELb1ELb0EEENS1_36VarlenDynamicPersistentTileSchedulerILi64ELi64ELi256ELi128ELb1ELb1ELb1ELb0ELb1ELb1EEEEEEEEEvNT_6ParamsE,"aw",@nobits
	.sectionflags	@""
	.align	16
	.zero		1024


//--------------------- .nv.shared._ZN7cutlass13device_kernelIN5flash11enable_sm90INS1_16FlashAttnFwdSm90INS1_25CollectiveMainloopFwdSm90ILi2EN4cute5tupleIJNS5_1CILi1EEES8_S8_EEENS6_IJNS7_ILi64EEESA_SA_EEELi512ENS_10bfloat16_tEfNS_4arch4Sm90ELb0ELb0ELb0ELb1ELb1ELb0ELb1ELb0ELb0ELb1ELb1ELb0EEENS1_21CollectiveEpilogueFwdINS6_IJSA_NS7_ILi512EEESA_EEES9_SC_SE_Li256ELb1ELb1ELb1ELb0EEENS1_36VarlenDynamicPersistentTileSchedulerILi64ELi64ELi256ELi128ELb1ELb1ELb1ELb0ELb1ELb1EEEEEEEEEvNT_6ParamsE --------------------------
	.section	.nv.shared._ZN7cutlass13device_kernelIN5flash11enable_sm90INS1_16FlashAttnFwdSm90INS1_25CollectiveMainloopFwdSm90ILi2EN4cute5tupleIJNS5_1CILi1EEES8_S8_EEENS6_IJNS7_ILi64EEESA_SA_EEELi512ENS_10bfloat16_tEfNS_4arch4Sm90ELb0ELb0ELb0ELb1ELb1ELb0ELb1ELb0ELb0ELb1ELb1ELb0EEENS1_21CollectiveEpilogueFwdINS6_IJSA_NS7_ILi512EEESA_EEES9_SC_SE_Li256ELb1ELb1ELb1ELb0EEENS1_36VarlenDynamicPersistentTileSchedulerILi64ELi64ELi256ELi128ELb1ELb1ELb1ELb0ELb1ELb1EEEEEEEEEvNT_6ParamsE,"aw",@nobits
	.sectionflags	@""
	.align	16
	.zero		1024


//--------------------- .nv.shared._ZN7cutlass13device_kernelIN5flash11enable_sm90INS1_16FlashAttnFwdSm90INS1_25CollectiveMainloopFwdSm90ILi2EN4cute5tupleIJNS5_1CILi1EEES8_S8_EEENS6_IJNS7_ILi64EEESA_SA_EEELi512ENS_10bfloat16_tEfNS_4arch4Sm90ELb0ELb0ELb0ELb1ELb1ELb1ELb1ELb0ELb0ELb1ELb1ELb0EEENS1_21CollectiveEpilogueFwdINS6_IJSA_NS7_ILi512EEESA_EEES9_SC_SE_Li256ELb1ELb1ELb1ELb0EEENS1_36VarlenDynamicPersistentTileSchedulerILi64ELi64ELi256ELi128ELb1ELb1ELb1ELb0ELb1ELb1EEEEEEEEEvNT_6ParamsE --------------------------
	.section	.nv.shared._ZN7cutlass13device_kernelIN5flash11enable_sm90INS1_16FlashAttnFwdSm90INS1_25CollectiveMainloopFwdSm90ILi2EN4cute5tupleIJNS5_1CILi1EEES8_S8_EEENS6_IJNS7_ILi64EEESA_SA_EEELi512ENS_10bfloat16_tEfNS_4arch4Sm90ELb0ELb0ELb0ELb1ELb1ELb1ELb1ELb0ELb0ELb1ELb1ELb0EEENS1_21CollectiveEpilogueFwdINS6_IJSA_NS7_ILi512EEESA_EEES9_SC_SE_Li256ELb1ELb1ELb1ELb0EEENS1_36VarlenDynamicPersistentTileSchedulerILi64ELi64ELi256ELi128ELb1ELb1ELb1ELb0ELb1ELb1EEEEEEEEEvNT_6ParamsE,"aw",@nobits
	.sectionflags	@""
	.align	16
	.zero		1024


//--------------------- .nv.shared._ZN7cutlass13device_kernelIN5flash11enable_sm90INS1_16FlashAttnFwdSm90INS1_25CollectiveMainloopFwdSm90ILi2EN4cute5tupleIJNS5_1CILi1EEES8_S8_EEENS6_IJNS7_ILi64EEESA_SA_EEELi512ENS_10bfloat16_tEfNS_4arch4Sm90ELb0ELb1ELb0ELb0ELb1ELb0ELb0ELb0ELb0ELb1ELb1ELb0EEENS1_21CollectiveEpilogueFwdINS6_IJSA_NS7_ILi512EEESA_EEES9_SC_SE_Li256ELb0ELb1ELb1ELb0EEENS1_19SingleTileSchedulerILb0ELb1ELb1ELi64EEEEEEEEEvNT_6ParamsE --------------------------
	.section	.nv.shared._ZN7cutlass13device_kernelIN5flash11enable_sm90INS1_16FlashAttnFwdSm90INS1_25CollectiveMainloopFwdSm90ILi2EN4cute5tupleIJNS5_1CILi1EEES8_S8_EEENS6_IJNS7_ILi64EEESA_SA_EEELi512ENS_10bfloat16_tEfNS_4arch4Sm90ELb0ELb1ELb0ELb0ELb1ELb0ELb0ELb0ELb0ELb1ELb1ELb0EEENS1_21CollectiveEpilogueFwdINS6_IJSA_NS7_ILi512EEESA_EEES9_SC_SE_Li256ELb0ELb1ELb1ELb0EEENS1_19SingleTileSchedulerILb0ELb1ELb1ELi64EEEEEEEEEvNT_6ParamsE,"aw",@nobits
	.sectionflags	@""
	.align	16
	.zero		1024


//--------------------- .nv.shared._ZN7cutlass13device_kernelIN5flash11enable_sm90INS1_16FlashAttnFwdSm90INS1_25CollectiveMainloopFwdSm90ILi2EN4cute5tupleIJNS5_1CILi1EEES8_S8_EEENS6_IJNS7_ILi64EEESA_SA_EEELi512ENS_10bfloat16_tEfNS_4arch4Sm90ELb0ELb1ELb0ELb0ELb1ELb0ELb1ELb0ELb0ELb1ELb1ELb0EEENS1_21CollectiveEpilogueFwdINS6_IJSA_NS7_ILi512EEESA_EEES9_SC_SE_Li256ELb0ELb1ELb1ELb0EEENS1_19SingleTileSchedulerILb0ELb1ELb1ELi64EEEEEEEEEvNT_6ParamsE --------------------------
	.section	.nv.shared._ZN7cutlass13device_kernelIN5flash11enable_sm90INS1_16FlashAttnFwdSm90INS1_25CollectiveMainloopFwdSm90ILi2EN4cute5tupleIJNS5_1CILi1EEES8_S8_EEENS6_IJNS7_ILi64EEESA_SA_EEELi512ENS_10bfloat16_tEfNS_4arch4Sm90ELb0ELb1ELb0ELb0ELb1ELb0ELb1ELb0ELb0ELb1ELb1ELb0EEENS1_21CollectiveEpilogueFwdINS6_IJSA_NS7_ILi512EEESA_EEES9_SC_SE_Li256ELb0ELb1ELb1ELb0EEENS1_19SingleTileSchedulerILb0ELb1ELb1ELi64EEEEEEEEEvNT_6ParamsE,"aw",@nobits
	.sectionflags	@""
	.align	16
	.zero		1024


//--------------------- .nv.shared._ZN7cutlass13device_kernelIN5flash11enable_sm90INS1_16FlashAttnFwdSm90INS1_25CollectiveMainloopFwdSm90ILi2EN4cute5tupleIJNS5_1CILi1EEES8_S8_EEENS6_IJNS7_ILi64EEESA_SA_EEELi512ENS_10bfloat16_tEfNS_4arch4Sm90ELb0ELb1ELb0ELb1ELb1ELb0ELb0ELb0ELb0ELb1ELb1ELb0EEENS1_21CollectiveEpilogueFwdINS6_IJSA_NS7_ILi512EEESA_EEES9_SC_SE_Li256ELb1ELb1ELb1ELb0EEENS1_36VarlenDynamicPersistentTileSchedulerILi64ELi64ELi256ELi128ELb1ELb1ELb1ELb1ELb0ELb1EEEEEEEEEvNT_6ParamsE --------------------------
	.section	.nv.shared._ZN7cutlass13device_kernelIN5flash11enable_sm90INS1_16FlashAttnFwdSm90INS1_25CollectiveMainloopFwdSm90ILi2EN4cute5tupleIJNS5_1CILi1EEES8_S8_EEENS6_IJNS7_ILi64EEESA_SA_EEELi512ENS_10bfloat16_tEfNS_4arch4Sm90ELb0ELb1ELb0ELb1ELb1ELb0ELb0ELb0ELb0ELb1ELb1ELb0EEENS1_21CollectiveEpilogueFwdINS6_IJSA_NS7_ILi512EEESA_EEES9_SC_SE_Li256ELb1ELb1ELb1ELb0EEENS1_36VarlenDynamicPersistentTileSchedulerILi64ELi64ELi256ELi128ELb1ELb1ELb1ELb1ELb0ELb1EEEEEEEEEvNT_6ParamsE,"aw",@nobits
	.sectionflags	@""
	.align	16
	.zero		1024


//--------------------- .nv.shared._ZN7cutlass13device_kernelIN5flash11enable_sm90INS1_16FlashAttnFwdSm90INS1_25CollectiveMainloopFwdSm90ILi2EN4cute5tupleIJNS5_1CILi1EEES8_S8_EEENS6_IJNS7_ILi64EEESA_SA_EEELi512ENS_10bfloat16_tEfNS_4arch4Sm90ELb0ELb1ELb0ELb1ELb1ELb1ELb0ELb0ELb0ELb1ELb1ELb0EEENS1_21CollectiveEpilogueFwdINS6_IJSA_NS7_ILi512EEESA_EEES9_SC_SE_Li256ELb1ELb1ELb1ELb0EEENS1_36VarlenDynamicPersistentTileSchedulerILi64ELi64ELi256ELi128ELb1ELb1ELb1ELb1ELb0ELb1EEEEEEEEEvNT_6ParamsE --------------------------
	.section	.nv.shared._ZN7cutlass13device_kernelIN5flash11enable_sm90INS1_16FlashAttnFwdSm90INS1_25CollectiveMainloopFwdSm90ILi2EN4cute5tupleIJNS5_1CILi1EEES8_S8_EEENS6_IJNS7_ILi64EEESA_SA_EEELi512ENS_10bfloat16_tEfNS_4arch4Sm90ELb0ELb1ELb0ELb1ELb1ELb1ELb0ELb0ELb0ELb1ELb1ELb0EEENS1_21CollectiveEpilogueFwdINS6_IJSA_NS7_ILi512EEESA_EEES9_SC_SE_Li256ELb1ELb1ELb1ELb0EEENS1_36VarlenDynamicPersistentTileSchedulerILi64ELi64ELi256ELi128ELb1ELb1ELb1ELb1ELb0ELb1EEEEEEEEEvNT_6ParamsE,"aw",@nobits
	.sectionflags	@""
	.align	16
	.zero		1024


//--------------------- .nv.shared._ZN7cutlass13device_kernelIN5flash11enable_sm90INS1_16FlashAttnFwdSm90INS1_25CollectiveMainloopFwdSm90ILi2EN4cute5tupleIJNS5_1CILi1EEES8_S8_EEENS6_IJNS7_ILi64EEESA_SA_EEELi512ENS_10bfloat16_tEfNS_4arch4Sm90ELb0ELb1ELb0ELb1ELb1ELb0ELb1ELb0ELb0ELb1ELb1ELb0EEENS1_21CollectiveEpilogueFwdINS6_IJSA_NS7_ILi512EEESA_EEES9_SC_SE_Li256ELb1ELb1ELb1ELb0EEENS1_36VarlenDynamicPersistentTileSchedulerILi64ELi64ELi256ELi128ELb1ELb1ELb1ELb1ELb0ELb1EEEEEEEEEvNT_6ParamsE --------------------------
	.section	.nv.shared._ZN7cutlass13device_kernelIN5flash11enable_sm90INS1_16FlashAttnFwdSm90INS1_25CollectiveMainloopFwdSm90ILi2EN4cute5tupleIJNS5_1CILi1EEES8_S8_EEENS6_IJNS7_ILi64EEESA_SA_EEELi512ENS_10bfloat16_tEfNS_4arch4Sm90ELb0ELb1ELb0ELb1ELb1ELb0ELb1ELb0ELb0ELb1ELb1ELb0EEENS1_21CollectiveEpilogueFwdINS6_IJSA_NS7_ILi512EEESA_EEES9_SC_SE_Li256ELb1ELb1ELb1ELb0EEENS1_36VarlenDynamicPersistentTileSchedulerILi64ELi64ELi256ELi128ELb1ELb1ELb1ELb1ELb0ELb1EEEEEEEEEvNT_6ParamsE,"aw",@nobits
	.sectionflags	@""
	.align	16
	.zero		1024


//--------------------- .nv.shared._ZN7cutlass13device_kernelIN5flash11enable_sm90INS1_16FlashAttnFwdSm90INS1_25CollectiveMainloopFwdSm90ILi2EN4cute5tupleIJNS5_1CILi1EEES8_S8_EEENS6_IJNS7_ILi64EEESA_SA_EEELi512ENS_10bfloat16_tEfNS_4arch4Sm90ELb0ELb1ELb0ELb1ELb1ELb1ELb1ELb0ELb0ELb1ELb1ELb0EEENS1_21CollectiveEpilogueFwdINS6_IJSA_NS7_ILi512EEESA_EEES9_SC_SE_Li256ELb1ELb1ELb1ELb0EEENS1_36VarlenDynamicPersistentTileSchedulerILi64ELi64ELi256ELi128ELb1ELb1ELb1ELb1ELb0ELb1EEEEEEEEEvNT_6ParamsE --------------------------
	.section	.nv.shared._ZN7cutlass13device_kernelIN5flash11enable_sm90INS1_16FlashAttnFwdSm90INS1_25CollectiveMainloopFwdSm90ILi2EN4cute5tupleIJNS5_1CILi1EEES8_S8_EEENS6_IJNS7_ILi64EEESA_SA_EEELi512ENS_10bfloat16_tEfNS_4arch4Sm90ELb0ELb1ELb0ELb1ELb1ELb1ELb1ELb0ELb0ELb1ELb1ELb0EEENS1_21CollectiveEpilogueFwdINS6_IJSA_NS7_ILi512EEESA_EEES9_SC_SE_Li256ELb1ELb1ELb1ELb0EEENS1_36VarlenDynamicPersistentTileSchedulerILi64ELi64ELi256ELi128ELb1ELb1ELb1ELb1ELb0ELb1EEEEEEEEEvNT_6ParamsE,"aw",@nobits
	.sectionflags	@""
	.align	16
	.zero		1024


//--------------------- .nv.shared._ZN7cutlass13device_kernelIN5flash11enable_sm90INS1_16FlashAttnFwdSm90INS1_25CollectiveMainloopFwdSm90ILi2EN4cute5tupleIJNS5_1CILi1EEES8_S8_EEENS6_IJNS7_ILi64EEESA_SA_EEELi512ENS_10bfloat16_tEfNS_4arch4Sm90ELb1ELb0ELb0ELb0ELb1ELb0ELb0ELb0ELb0ELb1ELb1ELb0EEENS1_21CollectiveEpilogueFwdINS6_IJSA_NS7_ILi512EEESA_EEES9_SC_SE_Li256ELb0ELb1ELb1ELb0EEENS1_19SingleTileSchedulerILb0ELb1ELb1ELi64EEEEEEEEEvNT_6ParamsE --------------------------
	.section	.nv.shared._ZN7cutlass13device_kernelIN5flash11enable_sm90INS1_16FlashAttnFwdSm90INS1_25CollectiveMainloopFwdSm90ILi2EN4cute5tupleIJNS5_1CILi1EEES8_S8_EEENS6_IJNS7_ILi64EEESA_SA_EEELi512ENS_10bfloat16_tEfNS_4arch4Sm90ELb1ELb0ELb0ELb0ELb1ELb0ELb0ELb0ELb0ELb1ELb1ELb0EEENS1_21CollectiveEpilogueFwdINS6_IJSA_NS7_ILi512EEESA_EEES9_SC_SE_Li256ELb0ELb1ELb1ELb0EEENS1_19SingleTileSchedulerILb0ELb1ELb1ELi64EEEEEEEEEvNT_6ParamsE,"aw",@nobits
	.sectionflags	@""
	.align	16
	.zero		1024


//--------------------- .nv.shared._ZN7cutlass13device_kernelIN5flash11enable_sm90INS1_16FlashAttnFwdSm90INS1_25CollectiveMainloopFwdSm90ILi2EN4cute5tupleIJNS5_1CILi1EEES8_S8_EEENS6_IJNS7_ILi64EEESA_SA_EEELi512ENS_10bfloat16_tEfNS_4arch4Sm90ELb1ELb0ELb0ELb0ELb1ELb0ELb1ELb0ELb0ELb1ELb1ELb0EEENS1_21CollectiveEpilogueFwdINS6_IJSA_NS7_ILi512EEESA_EEES9_SC_SE_Li256ELb0ELb1ELb1ELb0EEENS1_19SingleTileSchedulerILb0ELb1ELb1ELi64EEEEEEEEEvNT_6ParamsE --------------------------
	.section	.nv.shared._ZN7cutlass13device_kernelIN5flash11enable_sm90INS1_16FlashAttnFwdSm90INS1_25CollectiveMainloopFwdSm90ILi2EN4cute5tupleIJNS5_1CILi1EEES8_S8_EEENS6_IJNS7_ILi64EEESA_SA_EEELi512ENS_10bfloat16_tEfNS_4arch4Sm90ELb1ELb0ELb0ELb0ELb1ELb0ELb1ELb0ELb0ELb1ELb1ELb0EEENS1_21CollectiveEpilogueFwdINS6_IJSA_NS7_ILi512EEESA_EEES9_SC_SE_Li256ELb0ELb1ELb1ELb0EEENS1_19SingleTileSchedulerILb0ELb1ELb1ELi64EEEEEEEEEvNT_6ParamsE,"aw",@nobits
	.sectionflags	@""
	.align	16
	.zero		1024


//--------------------- .nv.shared._ZN7cutlass13device_kernelIN5flash11enable_sm90INS1_16FlashAttnFwdSm90INS1_25CollectiveMainloopFwdSm90ILi2EN4cute5tupleIJNS5_1CILi1EEES8_S8_EEENS6_IJNS7_ILi64EEESA_SA_EEELi512ENS_10bfloat16_tEfNS_4arch4Sm90ELb1ELb0ELb0ELb1ELb1ELb0ELb0ELb0ELb0ELb1ELb1ELb0EEENS1_21CollectiveEpilogueFwdINS6_IJSA_NS7_ILi512EEESA_EEES9_SC_SE_Li256ELb1ELb1ELb1ELb0EEENS1_36VarlenDynamicPersistentTileSchedulerILi64ELi64ELi256ELi128ELb1ELb1ELb1ELb1ELb1ELb1EEEEEEEEEvNT_6ParamsE --------------------------
	.section	.nv.shared._ZN7cutlass13device_kernelIN5flash11enable_sm90INS1_16FlashAttnFwdSm90INS1_25CollectiveMainloopFwdSm90ILi2EN4cute5tupleIJNS5_1CILi1EEES8_S8_EEENS6_IJNS7_ILi64EEESA_SA_EEELi512ENS_10bfloat16_tEfNS_4arch4Sm90ELb1ELb0ELb0ELb1ELb1ELb0ELb0ELb0ELb0ELb1ELb1ELb0EEENS1_21CollectiveEpilogueFwdINS6_IJSA_NS7_ILi512EEESA_EEES9_SC_SE_Li256ELb1ELb1ELb1ELb0EEENS1_36VarlenDynamicPersistentTileSchedulerILi64ELi64ELi256ELi128ELb1ELb1ELb1ELb1ELb1ELb1EEEEEEEEEvNT_6ParamsE,"aw",@nobits
	.sectionflags	@""
	.align	16
	.zero		1024


//--------------------- .nv.shared._ZN7cutlass13device_kernelIN5flash11enable_sm90INS1_16FlashAttnFwdSm90INS1_25CollectiveMainloopFwdSm90ILi2EN4cute5tupleIJNS5_1CILi1EEES8_S8_EEENS6_IJNS7_ILi64EEESA_SA_EEELi512ENS_10bfloat16_tEfNS_4arch4Sm90ELb1ELb0ELb0ELb1ELb1ELb1ELb0ELb0ELb0ELb1ELb1ELb0EEENS1_21CollectiveEpilogueFwdINS6_IJSA_NS7_ILi512EEESA_EEES9_SC_SE_Li256ELb1ELb1ELb1ELb0EEENS1_36VarlenDynamicPersistentTileSchedulerILi64ELi64ELi256ELi128ELb1ELb1ELb1ELb1ELb1ELb1EEEEEEEEEvNT_6ParamsE --------------------------
	.section	.nv.shared._ZN7cutlass13device_kernelIN5flash11enable_sm90INS1_16FlashAttnFwdSm90INS1_25CollectiveMainloopFwdSm90ILi2EN4cute5tupleIJNS5_1CILi1EEES8_S8_EEENS6_IJNS7_ILi64EEESA_SA_EEELi512ENS_10bfloat16_tEfNS_4arch4Sm90ELb1ELb0ELb0ELb1ELb1ELb1ELb0ELb0ELb0ELb1ELb1ELb0EEENS1_21CollectiveEpilogueFwdINS6_IJSA_NS7_ILi512EEESA_EEES9_SC_SE_Li256ELb1ELb1ELb1ELb0EEENS1_36VarlenDynamicPersistentTileSchedulerILi64ELi64ELi256ELi128ELb1ELb1ELb1ELb1ELb1ELb1EEEEEEEEEvNT_6ParamsE,"aw",@nobits
	.sectionflags	@""
	.align	16
	.zero		1024


//--------------------- .nv.shared._ZN7cutlass13device_kernelIN5flash11enable_sm90INS1_16FlashAttnFwdSm90INS1_25CollectiveMainloopFwdSm90ILi2EN4cute5tupleIJNS5_1CILi1EEES8_S8_EEENS6_IJNS7_ILi64EEESA_SA_EEELi512ENS_10bfloat16_tEfNS_4arch4Sm90ELb1ELb0ELb0ELb1ELb1ELb0ELb1ELb0ELb0ELb1ELb1ELb0EEENS1_21CollectiveEpilogueFwdINS6_IJSA_NS7_ILi512EEESA_EEES9_SC_SE_Li256ELb1ELb1ELb1ELb0EEENS1_36VarlenDynamicPersistentTileSchedulerILi64ELi64ELi256ELi128ELb1ELb1ELb1ELb1ELb1ELb1EEEEEEEEEvNT_6ParamsE --------------------------
	.section	.nv.shared._ZN7cutlass13device_kernelIN5flash11enable_sm90INS1_16FlashAttnFwdSm90INS1_25CollectiveMainloopFwdSm90ILi2EN4cute5tupleIJNS5_1CILi1EEES8_S8_EEENS6_IJNS7_ILi64EEESA_SA_EEELi512ENS_10bfloat16_tEfNS_4arch4Sm90ELb1ELb0ELb0ELb1ELb1ELb0ELb1ELb0ELb0ELb1ELb1ELb0EEENS1_21CollectiveEpilogueFwdINS6_IJSA_NS7_ILi512EEESA_EEES9_SC_SE_Li256ELb1ELb1ELb1ELb0EEENS1_36VarlenDynamicPersistentTileSchedulerILi64ELi64ELi256ELi128ELb1ELb1ELb1ELb1ELb1ELb1EEEEEEEEEvNT_6ParamsE,"aw",@nobits
	.sectionflags	@""
	.align	16
	.zero		1024


//--------------------- .nv.shared._ZN7cutlass13device_kernelIN5flash11enable_sm90INS1_16FlashAttnFwdSm90INS1_25CollectiveMainloopFwdSm90ILi2EN4cute5tupleIJNS5_1CILi1EEES8_S8_EEENS6_IJNS7_ILi64EEESA_SA_EEELi512ENS_10bfloat16_tEfNS_4arch4Sm90ELb1ELb0ELb0ELb1ELb1ELb1ELb1ELb0ELb0ELb1ELb1ELb0EEENS1_21CollectiveEpilogueFwdINS6_IJSA_NS7_ILi512EEESA_EEES9_SC_SE_Li256ELb1ELb1ELb1ELb0EEENS1_36VarlenDynamicPersistentTileSchedulerILi64ELi64ELi256ELi128ELb1ELb1ELb1ELb1ELb1ELb1EEEEEEEEEvNT_6ParamsE --------------------------
	.section	.nv.shared._ZN7cutlass13device_kernelIN5flash11enable_sm90INS1_16FlashAttnFwdSm90INS1_25CollectiveMainloopFwdSm90ILi2EN4cute5tupleIJNS5_1CILi1EEES8_S8_EEENS6_IJNS7_ILi64EEESA_SA_EEELi512ENS_10bfloat16_tEfNS_4arch4Sm90ELb1ELb0ELb0ELb1ELb1ELb1ELb1ELb0ELb0ELb1ELb1ELb0EEENS1_21CollectiveEpilogueFwdINS6_IJSA_NS7_ILi512EEESA_EEES9_SC_SE_Li256ELb1ELb1ELb1ELb0EEENS1_36VarlenDynamicPersistentTileSchedulerILi64ELi64ELi256ELi128ELb1ELb1ELb1ELb1ELb1ELb1EEEEEEEEEvNT_6ParamsE,"aw",@nobits
	.sectionflags	@""
	.align	16
	.zero		1024


//--------------------- .nv.shared._ZN7cutlass13device_kernelIN5flash11enable_sm90INS1_16FlashAttnFwdSm90INS1_25CollectiveMainloopFwdSm90ILi2EN4cute5tupleIJNS5_1CILi1EEES8_S8_EEENS6_IJNS7_ILi128EEENS7_ILi96EEENS7_ILi64EEEEEELi256ENS_10bfloat16_tEfNS_4arch4Sm90ELb0ELb0ELb0ELb0ELb1ELb0ELb0ELb1ELb0ELb1ELb1ELb0EEENS1_21CollectiveEpilogueFwdINS6_IJSA_NS7_ILi256EEESB_EEES9_SE_SG_Li256ELb0ELb1ELb1ELb0EEENS1_19SingleTileSchedulerILb0ELb1ELb1ELi128EEEEEEEEEvNT_6ParamsE --------------------------
	.section	.nv.shared._ZN7cutlass13device_kernelIN5flash11enable_sm90INS1_16FlashAttnFwdSm90INS1_25CollectiveMainloopFwdSm90ILi2EN4cute5tupleIJNS5_1CILi1EEES8_S8_EEENS6_IJNS7_ILi128EEENS7_ILi96EEENS7_ILi64EEEEEELi256ENS_10bfloat16_tEfNS_4arch4Sm90ELb0ELb0ELb0ELb0ELb1ELb0ELb0ELb1ELb0ELb1ELb1ELb0EEENS1_21CollectiveEpilogueFwdINS6_IJSA_NS7_ILi256EEESB_EEES9_SE_SG_Li256ELb0ELb1ELb1ELb0EEENS1_19SingleTileSchedulerILb0ELb1ELb1ELi128EEEEEEEEEvNT_6ParamsE,"aw",@nobits
	.sectionflags	@""
	.align	16
	.zero		1024


//--------------------- .nv.shared._ZN7cutlass13device_kernelIN5flash11enable_sm90INS1_16FlashAttnFwdSm90INS1_25CollectiveMainloopFwdSm90ILi2EN4cute5tupleIJNS5_1CILi1EEES8_S8_EEENS6_IJNS7_ILi128EEENS7_ILi96EEENS7_ILi64EEEEEELi256ENS_10bfloat16_tEfNS_4arch4Sm90ELb0ELb0ELb0ELb0ELb1ELb0ELb1ELb1ELb0ELb1ELb1ELb0EEENS1_21CollectiveEpilogueFwdINS6_IJSA_NS7_ILi256EEESB_EEES9_SE_SG_Li256ELb0ELb1ELb1ELb0EEENS1_19SingleTileSchedulerILb0ELb1ELb1ELi128EEEEEEEEEvNT_6ParamsE --------------------------
	.section	.nv.shared._ZN7cutlass13device_kernelIN5flash11enable_sm90INS1_16FlashAttnFwdSm90INS1_25CollectiveMainloopFwdSm90ILi2EN4cute5tupleIJNS5_1CILi1EEES8_S8_EEENS6_IJNS7_ILi128EEENS7_ILi96EEENS7_ILi64EEEEEELi256ENS_10bfloat16_tEfNS_4arch4Sm90ELb0ELb0ELb0ELb0ELb1ELb0ELb1ELb1ELb0ELb1ELb1ELb0EEENS1_21CollectiveEpilogueFwdINS6_IJSA_NS7_ILi256EEESB_EEES9_SE_SG_Li256ELb0ELb1ELb1ELb0EEENS1_19SingleTileSchedulerILb0ELb1ELb1ELi128EEEEEEEEEvNT_6ParamsE,"aw",@nobits
	.sectionflags	@""
	.align	16
	.zero		1024


//--------------------- .nv.shared._ZN7cutlass13device_kernelIN5flash11enable_sm90INS1_16FlashAttnFwdSm90INS1_25CollectiveMainloopFwdSm90ILi2EN4cute5tupleIJNS5_1CILi1EEES8_S8_EEENS6_IJNS7_ILi128EEENS7_ILi96EEENS7_ILi64EEEEEELi256ENS_10bfloat16_tEfNS_4arch4Sm90ELb0ELb0ELb0ELb1ELb1ELb0ELb0ELb1ELb0ELb1ELb1ELb0EEENS1_21CollectiveEpilogueFwdINS6_IJSA_NS7_ILi256EEESB_EEES9_SE_SG_Li256ELb1ELb1ELb1ELb0EEENS1_36VarlenDynamicPersistentTileSchedulerILi128ELi96ELi256ELi128ELb1ELb1ELb1ELb0ELb1ELb1EEEEEEEEEvNT_6ParamsE --------------------------
	.section	.nv.shared._ZN7cutlass13device_kernelIN5flash11enable_sm90INS1_16FlashAttnFwdSm90INS1_25CollectiveMainloopFwdSm90ILi2EN4cute5tupleIJNS5_1CILi1EEES8_S8_EEENS6_IJNS7_ILi128EEENS7_ILi96EEENS7_ILi64EEEEEELi256ENS_10bfloat16_tEfNS_4arch4Sm90ELb0ELb0ELb0ELb1ELb1ELb0ELb0ELb1ELb0ELb1ELb1ELb0EEENS1_21CollectiveEpilogueFwdINS6_IJSA_NS7_ILi256EEESB_EEES9_SE_SG_Li256ELb1ELb1ELb1ELb0EEENS1_36VarlenDynamicPersistentTileSchedulerILi128ELi96ELi256ELi128ELb1ELb1ELb1ELb0ELb1ELb1EEEEEEEEEvNT_6ParamsE,"aw",@nobits
	.sectionflags	@""
	.align	16
	.zero		1024


//--------------------- .nv.shared._ZN7cutlass13device_kernelIN5flash11enable_sm90INS1_16FlashAttnFwdSm90INS1_25CollectiveMainloopFwdSm90ILi2EN4cute5tupleIJNS5_1CILi1EEES8_S8_EEENS6_IJNS7_ILi128EEENS7_ILi96EEENS7_ILi64EEEEEELi256ENS_10bfloat16_tEfNS_4arch4Sm90ELb0ELb0ELb0ELb1ELb1ELb1ELb0ELb1ELb0ELb1ELb1ELb0EEENS1_21CollectiveEpilogueFwdINS6_IJSA_NS7_ILi256EEESB_EEES9_SE_SG_Li256ELb1ELb1ELb1ELb0EEENS1_36VarlenDynamicPersistentTileSchedulerILi128ELi96ELi256ELi128ELb1ELb1ELb1ELb0ELb1ELb1EEEEEEEEEvNT_6ParamsE --------------------------
	.section	.nv.shared._ZN7cutlass13device_kernelIN5flash11enable_sm90INS1_16FlashAttnFwdSm90INS1_25CollectiveMainloopFwdSm90ILi2EN4cute5tupleIJNS5_1CILi1EEES8_S8_EEENS6_IJNS7_ILi128EEENS7_ILi96EEENS7_ILi64EEEEEELi256ENS_10bfloat16_tEfNS_4arch4Sm90ELb0ELb0ELb0ELb1ELb1ELb1ELb0ELb1ELb0ELb1ELb1ELb0EEENS1_21CollectiveEpilogueFwdINS6_IJSA_NS7_ILi256EEESB_EEES9_SE_SG_Li256ELb1ELb1ELb1ELb0EEENS1_36VarlenDynamicPersistentTileSchedulerILi128ELi96ELi256ELi128ELb1ELb1ELb1ELb0ELb1ELb1EEEEEEEEEvNT_6ParamsE,"aw",@nobits
	.sectionflags	@""
	.align	16
	.zero		1024


//--------------------- .nv.shared._ZN7cutlass13device_kernelIN5flash11enable_sm90INS1_16FlashAttnFwdSm90INS1_25CollectiveMainloopFwdSm90ILi2EN4cute5tupleIJNS5_1CILi1EEES8_S8_EEENS6_IJNS7_ILi128EEENS7_ILi96EEENS7_ILi64EEEEEELi256ENS_10bfloat16_tEfNS_4arch4Sm90ELb0ELb0ELb0ELb1ELb1ELb0ELb1ELb1ELb0ELb1ELb1ELb0EEENS1_21CollectiveEpilogueFwdINS6_IJSA_NS7_ILi256EEESB_EEES9_SE_SG_Li256ELb1ELb1ELb1ELb0EEENS1_36VarlenDynamicPersistentTileSchedulerILi128ELi96ELi256ELi128ELb1ELb1ELb1ELb0ELb1ELb1EEEEEEEEEvNT_6ParamsE --------------------------
	.section	.nv.shared._ZN7cutlass13device_kernelIN5flash11enable_sm90INS1_16FlashAttnFwdSm90INS1_25CollectiveMainloopFwdSm90ILi2EN4cute5tupleIJNS5_1CILi1EEES8_S8_EEENS6_IJNS7_ILi128EEENS7_ILi96EEENS7_ILi64EEEEEELi256ENS_10bfloat16_tEfNS_4arch4Sm90ELb0ELb0ELb0ELb1ELb1ELb0ELb1ELb1ELb0ELb1ELb1ELb0EEENS1_21CollectiveEpilogueFwdINS6_IJSA_NS7_ILi256EEESB_EEES9_SE_SG_Li256ELb1ELb1ELb1ELb0EEENS1_36VarlenDynamicPersistentTileSchedulerILi128ELi96ELi256ELi128ELb1ELb1ELb1ELb0ELb1ELb1EEEEEEEEEvNT_6ParamsE,"aw",@nobits
	.sectionflags	@""
	.align	16
	.zero		1024


//--------------------- .nv.shared._ZN7cutlass13device_kernelIN5flash11enable_sm90INS1_16FlashAttnFwdSm90INS1_25CollectiveMainloopFwdSm90ILi2EN4cute5tupleIJNS5_1CILi1EEES8_S8_EEENS6_IJNS7_ILi128EEENS7_ILi96EEENS7_ILi64EEEEEELi256ENS_10bfloat16_tEfNS_4arch4Sm90ELb0ELb0ELb0ELb1ELb1ELb1ELb1ELb1ELb0ELb1ELb1ELb0EEENS1_21CollectiveEpilogueFwdINS6_IJSA_NS7_ILi256EEESB_EEES9_SE_SG_Li256ELb1ELb1ELb1ELb0EEENS1_36VarlenDynamicPersistentTileSchedulerILi128ELi96ELi256ELi128ELb1ELb1ELb1ELb0ELb1ELb1EEEEEEEEEvNT_6ParamsE --------------------------
	.section	.nv.shared._ZN7cutlass13device_kernelIN5flash11enable_sm90INS1_16FlashAttnFwdSm90INS1_25CollectiveMainloopFwdSm90ILi2EN4cute5tupleIJNS5_1CILi1EEES8_S8_EEENS6_IJNS7_ILi128EEENS7_ILi96EEENS7_ILi64EEEEEELi256ENS_10bfloat16_tEfNS_4arch4Sm90ELb0ELb0ELb0ELb1ELb1ELb1ELb1ELb1ELb0ELb1ELb1ELb0EEENS1_21CollectiveEpilogueFwdINS6_IJSA_NS7_ILi256EEESB_EEES9_SE_SG_Li256ELb1ELb1ELb1ELb0EEENS1_36VarlenDynamicPersistentTileSchedulerILi128ELi96ELi256ELi128ELb1ELb1ELb1ELb0ELb1ELb1EEEEEEEEEvNT_6ParamsE,"aw",@nobits
	.sectionflags	@""
	.align	16
	.zero		1024


//--------------------- .nv.shared._ZN7cutlass13device_kernelIN5flash11enable_sm90INS1_16FlashAttnFwdSm90INS1_25CollectiveMainloopFwdSm90ILi2EN4cute5tupleIJNS5_1CILi1EEES8_S8_EEENS6_IJNS7_ILi128EEENS7_ILi96EEENS7_ILi64EEEEEELi256ENS_10bfloat16_tEfNS_4arch4Sm90ELb0ELb1ELb0ELb0ELb1ELb0ELb0ELb1ELb0ELb1ELb1ELb0EEENS1_21CollectiveEpilogueFwdINS6_IJSA_NS7_ILi256EEESB_EEES9_SE_SG_Li256ELb0ELb1ELb1ELb0EEENS1_19SingleTileSchedulerILb0ELb1ELb1ELi128EEEEEEEEEvNT_6ParamsE --------------------------
	.section	.nv.shared._ZN7cutlass13device_kernelIN5flash11enable_sm90INS1_16FlashAttnFwdSm90INS1_25CollectiveMainloopFwdSm90ILi2EN4cute5tupleIJNS5_1CILi1EEES8_S8_EEENS6_IJNS7_ILi128EEENS7_ILi96EEENS7_ILi64EEEEEELi256ENS_10bfloat16_tEfNS_4arch4Sm90ELb0ELb1ELb0ELb0ELb1ELb0ELb0ELb1ELb0ELb1ELb1ELb0EEENS1_21CollectiveEpilogueFwdINS6_IJSA_NS7_ILi256EEESB_EEES9_SE_SG_Li256ELb0ELb1ELb1ELb0EEENS1_19SingleTileSchedulerILb0ELb1ELb1ELi128EEEEEEEEEvNT_6ParamsE,"aw",@nobits
	.sectionflags	@""
	.align	16
	.zero		1024


//--------------------- .nv.shared._ZN7cutlass13device_kernelIN5flash11enable_sm90INS1_16FlashAttnFwdSm90INS1_25CollectiveMainloopFwdSm90ILi2EN4cute5tupleIJNS5_1CILi1EEES8_S8_EEENS6_IJNS7_ILi128EEENS7_ILi96EEENS7_ILi64EEEEEELi256ENS_10bfloat16_tEfNS_4arch4Sm90ELb0ELb1ELb0ELb0ELb1ELb0ELb1ELb1ELb0ELb1ELb1ELb0EEENS1_21CollectiveEpilogueFwdINS6_IJSA_NS7_ILi256EEESB_EEES9_SE_SG_Li256ELb0ELb1ELb1ELb0EEENS1_19SingleTileSchedulerILb0ELb1ELb1ELi128EEEEEEEEEvNT_6ParamsE --------------------------
	.section	.nv.shared._ZN7cutlass13device_kernelIN5flash11enable_sm90INS1_16FlashAttnFwdSm90INS1_25CollectiveMainloopFwdSm90ILi2EN4cute5tupleIJNS5_1CILi1EEES8_S8_EEENS6_IJNS7_ILi128EEENS7_ILi96EEENS7_ILi64EEEEEELi256ENS_10bfloat16_tEfNS_4arch4Sm90ELb0ELb1ELb0ELb0ELb1ELb0ELb1ELb1ELb0ELb1ELb1ELb0EEENS1_21CollectiveEpilogueFwdINS6_IJSA_NS7_ILi256EEESB_EEES9_SE_SG_Li256ELb0ELb1ELb1ELb0EEENS1_19SingleTileSchedulerILb0ELb1ELb1ELi128EEEEEEEEEvNT_6ParamsE,"aw",@nobits
	.sectionflags	@""
	.align	16
	.zero		1024


//--------------------- .nv.shared._ZN7cutlass13device_kernelIN5flash11enable_sm90INS1_16FlashAttnFwdSm90INS1_25CollectiveMainloopFwdSm90ILi2EN4cute5tupleIJNS5_1CILi1EEES8_S8_EEENS6_IJNS7_ILi128EEENS7_ILi96EEENS7_ILi64EEEEEELi256ENS_10bfloat16_tEfNS_4arch4Sm90ELb0ELb1ELb0ELb1ELb1ELb0ELb0ELb1ELb0ELb1ELb1ELb0EEENS1_21CollectiveEpilogueFwdINS6_IJSA_NS7_ILi256EEESB_EEES9_SE_SG_Li256ELb1ELb1ELb1ELb0EEENS1_36VarlenDynamicPersistentTileSchedulerILi128ELi96ELi256ELi128ELb1ELb1ELb1ELb1ELb0ELb1EEEEEEEEEvNT_6ParamsE --------------------------
	.section	.nv.shared._ZN7cutlass13device_kernelIN5flash11enable_sm90INS1_16FlashAttnFwdSm90INS1_25CollectiveMainloopFwdSm90ILi2EN4cute5tupleIJNS5_1CILi1EEES8_S8_EEENS6_IJNS7_ILi128EEENS7_ILi96EEENS7_ILi64EEEEEELi256ENS_10bfloat16_tEfNS_4arch4Sm90ELb0ELb1ELb0ELb1ELb1ELb0ELb0ELb1ELb0ELb1ELb1ELb0EEENS1_21CollectiveEpilogueFwdINS6_IJSA_NS7_ILi256EEESB_EEES9_SE_SG_Li256ELb1ELb1ELb1ELb0EEENS1_36VarlenDynamicPersistentTileSchedulerILi128ELi96ELi256ELi128ELb1ELb1ELb1ELb1ELb0ELb1EEEEEEEEEvNT_6ParamsE,"aw",@nobits
	.sectionflags	@""
	.align	16
	.zero		1024


//--------------------- .nv.shared._ZN7cutlass13device_kernelIN5flash11enable_sm90INS1_16FlashAttnFwdSm90INS1_25CollectiveMainloopFwdSm90ILi2EN4cute5tupleIJNS5_1CILi1EEES8_S8_EEENS6_IJNS7_ILi128EEENS7_ILi96EEENS7_ILi64EEEEEELi256ENS_10bfloat16_tEfNS_4arch4Sm90ELb0ELb1ELb0ELb1ELb1ELb1ELb0ELb1ELb0ELb1ELb1ELb0EEENS1_21CollectiveEpilogueFwdINS6_IJSA_NS7_ILi256EEESB_EEES9_SE_SG_Li256ELb1ELb1ELb1ELb0EEENS1_36VarlenDynamicPersistentTileSchedulerILi128ELi96ELi256ELi128ELb1ELb1ELb1ELb1ELb0ELb1EEEEEEEEEvNT_6ParamsE --------------------------
	.section	.nv.shared._ZN7cutlass13device_kernelIN5flash11enable_sm90INS1_16FlashAttnFwdSm90INS1_25CollectiveMainloopFwdSm90ILi2EN4cute5tupleIJNS5_1CILi1EEES8_S8_EEENS6_IJNS7_ILi128EEENS7_ILi96EEENS7_ILi64EEEEEELi256ENS_10bfloat16_tEfNS_4arch4Sm90ELb0ELb1ELb0ELb1ELb1ELb1ELb0ELb1ELb0ELb1ELb1ELb0EEENS1_21CollectiveEpilogueFwdINS6_IJSA_NS7_ILi256EEESB_EEES9_SE_SG_Li256ELb1ELb1ELb1ELb0EEENS1_36VarlenDynamicPersistentTileSchedulerILi128ELi96ELi256ELi128ELb1ELb1ELb1ELb1ELb0ELb1EEEEEEEEEvNT_6ParamsE,"aw",@nobits
	.sectionflags	@""
	.align	16
	.zero		1024


//--------------------- .nv.shared._ZN7cutlass13device_kernelIN5flash11enable_sm90INS1_16FlashAttnFwdSm90INS1_25CollectiveMainloopFwdSm90ILi2EN4cute5tupleIJNS5_1CILi1EEES8_S8_EEENS6_IJNS7_ILi128EEENS7_ILi96EEENS7_ILi64EEEEEELi256ENS_10bfloat16_tEfNS_4arch4Sm90ELb0ELb1ELb0ELb1ELb1ELb0ELb1ELb1ELb0ELb1ELb1ELb0EEENS1_21CollectiveEpilogueFwdINS6_IJSA_NS7_ILi256EEESB_EEES9_SE_SG_Li256ELb1ELb1ELb1ELb0EEENS1_36VarlenDynamicPersistentTileSchedulerILi128ELi96ELi256ELi128ELb1ELb1ELb1ELb1ELb0ELb1EEEEEEEEEvNT_6ParamsE --------------------------
	.section	.nv.shared._ZN7cutlass13device_kernelIN5flash11enable_sm90INS1_16FlashAttnFwdSm90INS1_25CollectiveMainloopFwdSm90ILi2EN4cute5tupleIJNS5_1CILi1EEES8_S8_EEENS6_IJNS7_ILi128EEENS7_ILi96EEENS7_ILi64EEEEEELi256ENS_10bfloat16_tEfNS_4arch4Sm90ELb0ELb1ELb0ELb1ELb1ELb0ELb1ELb1ELb0ELb1ELb1ELb0EEENS1_21CollectiveEpilogueFwdINS6_IJSA_NS7_ILi256EEESB_EEES9_SE_SG_Li256ELb1ELb1ELb1ELb0EEENS1_36VarlenDynamicPersistentTileSchedulerILi128ELi96ELi256ELi128ELb1ELb1ELb1ELb1ELb0ELb1EEEEEEEEEvNT_6ParamsE,"aw",@nobits
	.sectionflags	@""
	.align	16
	.zero		1024


//--------------------- .nv.shared._ZN7cutlass13device_kernelIN5flash11enable_sm90INS1_16FlashAttnFwdSm90INS1_25CollectiveMainloopFwdSm90ILi2EN4cute5tupleIJNS5_1CILi1EEES8_S8_EEENS6_IJNS7_ILi128EEENS7_ILi96EEENS7_ILi64EEEEEELi256ENS_10bfloat16_tEfNS_4arch4Sm90ELb0ELb1ELb0ELb1ELb1ELb1ELb1ELb1ELb0ELb1ELb1ELb0EEENS1_21CollectiveEpilogueFwdINS6_IJSA_NS7_ILi256EEESB_EEES9_SE_SG_Li256ELb1ELb1ELb1ELb0EEENS1_36VarlenDynamicPersistentTileSchedulerILi128ELi96ELi256ELi128ELb1ELb1ELb1ELb1ELb0ELb1EEEEEEEEEvNT_6ParamsE --------------------------
	.section	.nv.shared._ZN7cutlass13device_kernelIN5flash11enable_sm90INS1_16FlashAttnFwdSm90INS1_25CollectiveMainloopFwdSm90ILi2EN4cute5tupleIJNS5_1CILi1EEES8_S8_EEENS6_IJNS7_ILi128EEENS7_ILi96EEENS7_ILi64EEEEEELi256ENS_10bfloat16_tEfNS_4arch4Sm90ELb0ELb1ELb0ELb1ELb1ELb1ELb1ELb1ELb0ELb1ELb1ELb0EEENS1_21CollectiveEpilogueFwdINS6_IJSA_NS7_ILi256EEESB_EEES9_SE_SG_Li256ELb1ELb1ELb1ELb0EEENS1_36VarlenDynamicPersistentTileSchedulerILi128ELi96ELi256ELi128ELb1ELb1ELb1ELb1ELb0ELb1EEEEEEEEEvNT_6ParamsE,"aw",@nobits
	.sectionflags	@""
	.align	16
	.zero		1024


//--------------------- .nv.shared._ZN7cutlass13device_kernelIN5flash11enable_sm90INS1_16FlashAttnFwdSm90INS1_25CollectiveMainloopFwdSm90ILi2EN4cute5tupleIJNS5_1CILi1EEES8_S8_EEENS6_IJNS7_ILi128EEENS7_ILi96EEENS7_ILi64EEEEEELi256ENS_10bfloat16_tEfNS_4arch4Sm90ELb1ELb0ELb0ELb0ELb1ELb0ELb0ELb1ELb0ELb1ELb1ELb0EEENS1_21CollectiveEpilogueFwdINS6_IJSA_NS7_ILi256EEESB_EEES9_SE_SG_Li256ELb0ELb1ELb1ELb0EEENS1_19SingleTileSchedulerILb0ELb1ELb1ELi128EEEEEEEEEvNT_6ParamsE --------------------------
	.section	.nv.shared._ZN7cutlass13device_kernelIN5flash11enable_sm90INS1_16FlashAttnFwdSm90INS1_25CollectiveMainloopFwdSm90ILi2EN4cute5tupleIJNS5_1CILi1EEES8_S8_EEENS6_IJNS7_ILi128EEENS7_ILi96EEENS7_ILi64EEEEEELi256ENS_10bfloat16_tEfNS_4arch4Sm90ELb1ELb0ELb0ELb0ELb1ELb0ELb0ELb1ELb0ELb1ELb1ELb0EEENS1_21CollectiveEpilogueFwdINS6_IJSA_NS7_ILi256EEESB_EEES9_SE_SG_Li256ELb0ELb1ELb1ELb0EEENS1_19SingleTileSchedulerILb0ELb1ELb1ELi128EEEEEEEEEvNT_6ParamsE,"aw",@nobits
	.sectionflags	@""
	.align	16
	.zero		1024


//--------------------- .nv.shared._ZN7cutlass13device_kernelIN5flash11enable_sm90INS1_16FlashAttnFwdSm90INS1_25CollectiveMainloopFwdSm90ILi2EN4cute5tupleIJNS5_1CILi1EEES8_S8_EEENS6_IJNS7_ILi128EEENS7_ILi96EEENS7_ILi64EEEEEELi256ENS_10bfloat16_tEfNS_4arch4Sm90ELb1ELb0ELb0ELb0ELb1ELb0ELb1ELb1ELb0ELb1ELb1ELb0EEENS1_21CollectiveEpilogueFwdINS6_IJSA_NS7_ILi256EEESB_EEES9_SE_SG_Li256ELb0ELb1ELb1ELb0EEENS1_19SingleTileSchedulerILb0ELb1ELb1ELi128EEEEEEEEEvNT_6ParamsE --------------------------
	.section	.nv.shared._ZN7cutlass13device_kernelIN5flash11enable_sm90INS1_16FlashAttnFwdSm90INS1_25CollectiveMainloopFwdSm90ILi2EN4cute5tupleIJNS5_1CILi1EEES8_S8_EEENS6_IJNS7_ILi128EEENS7_ILi96EEENS7_ILi64EEEEEELi256ENS_10bfloat16_tEfNS_4arch4Sm90ELb1ELb0ELb0ELb0ELb1ELb0ELb1ELb1ELb0ELb1ELb1ELb0EEENS1_21CollectiveEpilogueFwdINS6_IJSA_NS7_ILi256EEESB_EEES9_SE_SG_Li256ELb0ELb1ELb1ELb0EEENS1_19SingleTileSchedulerILb0ELb1ELb1ELi128EEEEEEEEEvNT_6ParamsE,"aw",@nobits
	.sectionflags	@""
	.align	16
	.zero		1024


//--------------------- .nv.shared._ZN7cutlass13device_kernelIN5flash11enable_sm90INS1_16FlashAttnFwdSm90INS1_25CollectiveMainloopFwdSm90ILi2EN4cute5tupleIJNS5_1CILi1EEES8_S8_EEENS6_IJNS7_ILi128EEENS7_ILi96EEENS7_ILi64EEEEEELi256ENS_10bfloat16_tEfNS_4arch4Sm90ELb1ELb0ELb0ELb1ELb1ELb0ELb0ELb1ELb0ELb1ELb1ELb0EEENS1_21CollectiveEpilogueFwdINS6_IJSA_NS7_ILi256EEESB_EEES9_SE_SG_Li256ELb1ELb1ELb1ELb0EEENS1_36VarlenDynamicPersistentTileSchedulerILi128ELi96ELi256ELi128ELb1ELb1ELb1ELb1ELb1ELb1EEEEEEEEEvNT_6ParamsE --------------------------
	.section	.nv.shared._ZN7cutlass13device_kernelIN5flash11enable_sm90INS1_16FlashAttnFwdSm90INS1_25CollectiveMainloopFwdSm90ILi2EN4cute5tupleIJNS5_1CILi1EEES8_S8_EEENS6_IJNS7_ILi128EEENS7_ILi96EEENS7_ILi64EEEEEELi256ENS_10bfloat16_tEfNS_4arch4Sm90ELb1ELb0ELb0ELb1ELb1ELb0ELb0ELb1ELb0ELb1ELb1ELb0EEENS1_21CollectiveEpilogueFwdINS6_IJSA_NS7_ILi256EEESB_EEES9_SE_SG_Li256ELb1ELb1ELb1ELb0EEENS1_36VarlenDynamicPersistentTileSchedulerILi128ELi96ELi256ELi128ELb1ELb1ELb1ELb1ELb1ELb1EEEEEEEEEvNT_6ParamsE,"aw",@nobits
	.sectionflags	@""
	.align	16
	.zero		1024


//--------------------- .nv.shared._ZN7cutlass13device_kernelIN5flash11enable_sm90INS1_16FlashAttnFwdSm90INS1_25CollectiveMainloopFwdSm90ILi2EN4cute5tupleIJNS5_1CILi1EEES8_S8_EEENS6_IJNS7_ILi128EEENS7_ILi96EEENS7_ILi64EEEEEELi256ENS_10bfloat16_tEfNS_4arch4Sm90ELb1ELb0ELb0ELb1ELb1ELb1ELb0ELb1ELb0ELb1ELb1ELb0EEENS1_21CollectiveEpilogueFwdINS6_IJSA_NS7_ILi256EEESB_EEES9_SE_SG_Li256ELb1ELb1ELb1ELb0EEENS1_36VarlenDynamicPersistentTileSchedulerILi128ELi96ELi256ELi128ELb1ELb1ELb1ELb1ELb1ELb1EEEEEEEEEvNT_6ParamsE --------------------------
	.section	.nv.shared._ZN7cutlass13device_kernelIN5flash11enable_sm90INS1_16FlashAttnFwdSm90INS1_25CollectiveMainloopFwdSm90ILi2EN4cute5tupleIJNS5_1CILi1EEES8_S8_EEENS6_IJNS7_ILi128EEENS7_ILi96EEENS7_ILi64EEEEEELi256ENS_10bfloat16_tEfNS_4arch4Sm90ELb1ELb0ELb0ELb1ELb1ELb1ELb0ELb1ELb0ELb1ELb1ELb0EEENS1_21CollectiveEpilogueFwdINS6_IJSA_NS7_ILi256EEESB_EEES9_SE_SG_Li256ELb1ELb1ELb1ELb0EEENS1_36VarlenDynamicPersistentTileSchedulerILi128ELi96ELi256ELi128ELb1ELb1ELb1ELb1ELb1ELb1EEEEEEEEEvNT_6ParamsE,"aw",@nobits
	.sectionflags	@""
	.align	16
	.zero		1024


//--------------------- .nv.shared._ZN7cutlass13device_kernelIN5flash11enable_sm90INS1_16FlashAttnFwdSm90INS1_25CollectiveMainloopFwdSm90ILi2EN4cute5tupleIJNS5_1CILi1EEES8_S8_EEENS6_IJNS7_ILi128EEENS7_ILi96EEENS7_ILi64EEEEEELi256ENS_10bfloat16_tEfNS_4arch4Sm90ELb1ELb0ELb0ELb1ELb1ELb0ELb1ELb1ELb0ELb1ELb1ELb0EEENS1_21CollectiveEpilogueFwdINS6_IJSA_NS7_ILi256EEESB_EEES9_SE_SG_Li256ELb1ELb1ELb1ELb0EEENS1_36VarlenDynamicPersistentTileSchedulerILi128ELi96ELi256ELi128ELb1ELb1ELb1ELb1ELb1ELb1EEEEEEEEEvNT_6ParamsE --------------------------
	.section	.nv.shared._ZN7cutlass13device_kernelIN5flash11enable_sm90INS1_16FlashAttnFwdSm90INS1_25CollectiveMainloopFwdSm90ILi2EN4cute5tupleIJNS5_1CILi1EEES8_S8_EEENS6_IJNS7_ILi128EEENS7_ILi96EEENS7_ILi64EEEEEELi256ENS_10bfloat16_tEfNS_4arch4Sm90ELb1ELb0ELb0ELb1ELb1ELb0ELb1ELb1ELb0ELb1ELb1ELb0EEENS1_21CollectiveEpilogueFwdINS6_IJSA_NS7_ILi256EEESB_EEES9_SE_SG_Li256ELb1ELb1ELb1ELb0EEENS1_36VarlenDynamicPersistentTileSchedulerILi128ELi96ELi256ELi128ELb1ELb1ELb1ELb1ELb1ELb1EEEEEEEEEvNT_6ParamsE,"aw",@nobits
	.sectionflags	@""
	.align	16
	.zero		1024


//--------------------- .nv.shared._ZN7cutlass13device_kernelIN5flash11enable_sm90INS1_16FlashAttnFwdSm90INS1_25CollectiveMainloopFwdSm90ILi2EN4cute5tupleIJNS5_1CILi1EEES8_S8_EEENS6_IJNS7_ILi128EEENS7_ILi96EEENS7_ILi64EEEEEELi256ENS_10bfloat16_tEfNS_4arch4Sm90ELb1ELb0ELb0ELb1ELb1ELb1ELb1ELb1ELb0ELb1ELb1ELb0EEENS1_21CollectiveEpilogueFwdINS6_IJSA_NS7_ILi256EEESB_EEES9_SE_SG_Li256ELb1ELb1ELb1ELb0EEENS1_36VarlenDynamicPersistentTileSchedulerILi128ELi96ELi256ELi128ELb1ELb1ELb1ELb1ELb1ELb1EEEEEEEEEvNT_6ParamsE --------------------------
	.section	.nv.shared._ZN7cutlass13device_kernelIN5flash11enable_sm90INS1_16FlashAttnFwdSm90INS1_25CollectiveMainloopFwdSm90ILi2EN4cute5tupleIJNS5_1CILi1EEES8_S8_EEENS6_IJNS7_ILi128EEENS7_ILi96EEENS7_ILi64EEEEEELi256ENS_10bfloat16_tEfNS_4arch4Sm90ELb1ELb0ELb0ELb1ELb1ELb1ELb1ELb1ELb0ELb1ELb1ELb0EEENS1_21CollectiveEpilogueFwdINS6_IJSA_NS7_ILi256EEESB_EEES9_SE_SG_Li256ELb1ELb1ELb1ELb0EEENS1_36VarlenDynamicPersistentTileSchedulerILi128ELi96ELi256ELi128ELb1ELb1ELb1ELb1ELb1ELb1EEEEEEEEEvNT_6ParamsE,"aw",@nobits
	.sectionflags	@""
	.align	16
	.zero		1024


//--------------------- .nv.constant0._ZN7cutlass13device_kernelIN5flash11enable_sm90INS1_16FlashAttnFwdSm90INS1_25CollectiveMainloopFwdSm90ILi2EN4cute5tupleIJNS5_1CILi1EEES8_S8_EEENS6_IJNS7_ILi128EEENS7_ILi96EEENS7_ILi192EEEEEELi128ENS_10bfloat16_tEfNS_4arch4Sm90ELb0ELb0ELb0ELb0ELb1ELb0ELb0ELb1ELb1ELb1ELb1ELb0EEENS1_21CollectiveEpilogueFwdINS6_IJSA_SA_SB_EEES9_SE_SG_Li256ELb0ELb1ELb1ELb0EEENS1_19SingleTileSchedulerILb0ELb1ELb1ELi128EEEEEEEEEvNT_6ParamsE --------------------------
	.section	.nv.constant0._ZN7cutlass13device_kernelIN5flash11enable_sm90INS1_16FlashAttnFwdSm90INS1_25CollectiveMainloopFwdSm90ILi2EN4cute5tupleIJNS5_1CILi1EEES8_S8_EEENS6_IJNS7_ILi128EEENS7_ILi96EEENS7_ILi192EEEEEELi128ENS_10bfloat16_tEfNS_4arch4Sm90ELb0ELb0ELb0ELb0ELb1ELb0ELb0ELb1ELb1ELb1ELb1ELb0EEENS1_21CollectiveEpilogueFwdINS6_IJSA_SA_SB_EEES9_SE_SG_Li256ELb0ELb1ELb1ELb0EEENS1_19SingleTileSchedulerILb0ELb1ELb1ELi128EEEEEEEEEvNT_6ParamsE,"a",@progbits
	.sectionflags	@""
	.align	4
.nv.constant0._ZN7cutlass13device_kernelIN5flash11enable_sm90INS1_16FlashAttnFwdSm90INS1_25CollectiveMainloopFwdSm90ILi2EN4cute5tupleIJNS5_1CILi1EEES8_S8_EEENS6_IJNS7_ILi128EEENS7_ILi96EEENS7_ILi192EEEEEELi128ENS_10bfloat16_tEfNS_4arch4Sm90ELb0ELb0ELb0ELb0ELb1ELb0ELb0ELb1ELb1ELb1ELb1ELb0EEENS1_21CollectiveEpilogueFwdINS6_IJSA_SA_SB_EEES9_SE_SG_Li256ELb0ELb1ELb1ELb0EEENS1_19SingleTileSchedulerILb0ELb1ELb1ELi128EEEEEEEEEvNT_6ParamsE:
	.zero		3200


//--------------------- .nv.constant0._ZN7cutlass13device_kernelIN5flash11enable_sm90INS1_16FlashAttnFwdSm90INS1_25CollectiveMainloopFwdSm90ILi2EN4cute5tupleIJNS5_1CILi1EEES8_S8_EEENS6_IJNS7_ILi128EEENS7_ILi96EEENS7_ILi192EEEEEELi128ENS_10bfloat16_tEfNS_4arch4Sm90ELb0ELb0ELb0ELb1ELb1ELb0ELb0ELb1ELb1ELb1ELb1ELb0EEENS1_21CollectiveEpilogueFwdINS6_IJSA_SA_SB_EEES9_SE_SG_Li256ELb1ELb1ELb1ELb0EEENS1_36VarlenDynamicPersistentTileSchedulerILi128ELi96ELi256ELi128ELb1ELb1ELb1ELb0ELb1ELb1EEEEEEEEEvNT_6ParamsE --------------------------
	.section	.nv.constant0._ZN7cutlass13device_kernelIN5flash11enable_sm90INS1_16FlashAttnFwdSm90INS1_25CollectiveMainloopFwdSm90ILi2EN4cute5tupleIJNS5_1CILi1EEES8_S8_EEENS6_IJNS7_ILi128EEENS7_ILi96EEENS7_ILi192EEEEEELi128ENS_10bfloat16_tEfNS_4arch4Sm90ELb0ELb0ELb0ELb1ELb1ELb0ELb0ELb1ELb1ELb1ELb1ELb0EEENS1_21CollectiveEpilogueFwdINS6_IJSA_SA_SB_EEES9_SE_SG_Li256ELb1ELb1ELb1ELb0EEENS1_36VarlenDynamicPersistentTileSchedulerILi128ELi96ELi256ELi128ELb1ELb1ELb1ELb0ELb1ELb1EEEEEEEEEvNT_6ParamsE,"a",@progbits
	.sectionflags	@""
	.align	4
.nv.constant0._ZN7cutlass13device_kernelIN5flash11enable_sm90INS1_16FlashAttnFwdSm90INS1_25CollectiveMainloopFwdSm90ILi2EN4cute5tupleIJNS5_1CILi1EEES8_S8_EEENS6_IJNS7_ILi128EEENS7_ILi96EEENS7_ILi192EEEEEELi128ENS_10bfloat16_tEfNS_4arch4Sm90ELb0ELb0ELb0ELb1ELb1ELb0ELb0ELb1ELb1ELb1ELb1ELb0EEENS1_21CollectiveEpilogueFwdINS6_IJSA_SA_SB_EEES9_SE_SG_Li256ELb1ELb1ELb1ELb0EEENS1_36VarlenDynamicPersistentTileSchedulerILi128ELi96ELi256ELi128ELb1ELb1ELb1ELb0ELb1ELb1EEEEEEEEEvNT_6ParamsE:
	.zero		3328


//--------------------- .nv.constant0._ZN7cutlass13device_kernelIN5flash11enable_sm90INS1_16FlashAttnFwdSm90INS1_25CollectiveMainloopFwdSm90ILi2EN4cute5tupleIJNS5_1CILi1EEES8_S8_EEENS6_IJNS7_ILi128EEENS7_ILi96EEENS7_ILi192EEEEEELi128ENS_10bfloat16_tEfNS_4arch4Sm90ELb0ELb0ELb0ELb1ELb1ELb1ELb0ELb1ELb1ELb1ELb1ELb0EEENS1_21CollectiveEpilogueFwdINS6_IJSA_SA_SB_EEES9_SE_SG_Li256ELb1ELb1ELb1ELb0EEENS1_36VarlenDynamicPersistentTileSchedulerILi128ELi96ELi256ELi128ELb1ELb1ELb1ELb0ELb1ELb1EEEEEEEEEvNT_6ParamsE --------------------------
	.section	.nv.constant0._ZN7cutlass13device_kernelIN5flash11enable_sm90INS1_16FlashAttnFwdSm90INS1_25CollectiveMainloopFwdSm90ILi2EN4cute5tupleIJNS5_1CILi1EEES8_S8_EEENS6_IJNS7_ILi128EEENS7_ILi96EEENS7_ILi192EEEEEELi128ENS_10bfloat16_tEfNS_4arch4Sm90ELb0ELb0ELb0ELb1ELb1ELb1ELb0ELb1ELb1ELb1ELb1ELb0EEENS1_21CollectiveEpilogueFwdINS6_IJSA_SA_SB_EEES9_SE_SG_Li256ELb1ELb1ELb1ELb0EEENS1_36VarlenDynamicPersistentTileSchedulerILi128ELi96ELi256ELi128ELb1ELb1ELb1ELb0ELb1ELb1EEEEEEEEEvNT_6ParamsE,"a",@progbits
	.sectionflags	@""
	.align	4
.nv.constant0._ZN7cutlass13device_kernelIN5flash11enable_sm90INS1_16FlashAttnFwdSm90INS1_25CollectiveMainloopFwdSm90ILi2EN4cute5tupleIJNS5_1CILi1EEES8_S8_EEENS6_IJNS7_ILi128EEENS7_ILi96EEENS7_ILi192EEEEEELi128ENS_10bfloat16_tEfNS_4arch4Sm90ELb0ELb0ELb0ELb1ELb1ELb1ELb0ELb1ELb1ELb1ELb1ELb0EEENS1_21CollectiveEpilogueFwdINS6_IJSA_SA_SB_EEES9_SE_SG_Li256ELb1ELb1ELb1ELb0EEENS1_36VarlenDynamicPersistentTileSchedulerILi128ELi96ELi256ELi128ELb1ELb1ELb1ELb0ELb1ELb1EEEEEEEEEvNT_6ParamsE:
	.zero		3328


//--------------------- .nv.constant0._ZN7cutlass13device_kernelIN5flash11enable_sm90INS1_16FlashAttnFwdSm90INS1_25CollectiveMainloopFwdSm90ILi2EN4cute5tupleIJNS5_1CILi1EEES8_S8_EEENS6_IJNS7_ILi128EEENS7_ILi96EEENS7_ILi192EEEEEELi128ENS_10bfloat16_tEfNS_4arch4Sm90ELb0ELb1ELb0ELb0ELb1ELb0ELb0ELb1ELb1ELb1ELb1ELb0EEENS1_21CollectiveEpilogueFwdINS6_IJSA_SA_SB_EEES9_SE_SG_Li256ELb0ELb1ELb1ELb0EEENS1_19SingleTileSchedulerILb0ELb1ELb1ELi128EEEEEEEEEvNT_6ParamsE --------------------------
	.section	.nv.constant0._ZN7cutlass13device_kernelIN5flash11enable_sm90INS1_16FlashAttnFwdSm90INS1_25CollectiveMainloopFwdSm90ILi2EN4cute5tupleIJNS5_1CILi1EEES8_S8_EEENS6_IJNS7_ILi128EEENS7_ILi96EEENS7_ILi192EEEEEELi128ENS_10bfloat16_tEfNS_4arch4Sm90ELb0ELb1ELb0ELb0ELb1ELb0ELb0ELb1ELb1ELb1ELb1ELb0EEENS1_21CollectiveEpilogueFwdINS6_IJSA_SA_SB_EEES9_SE_SG_Li256ELb0ELb1ELb1ELb0EEENS1_19SingleTileSchedulerILb0ELb1ELb1ELi128EEEEEEEEEvNT_6ParamsE,"a",@progbits
	.sectionflags	@""
	.align	4
.nv.constant0._ZN7cutlass13device_kernelIN5flash11enable_sm90INS1_16FlashAttnFwdSm90INS1_25CollectiveMainloopFwdSm90ILi2EN4cute5tupleIJNS5_1CILi1EEES8_S8_EEENS6_IJNS7_ILi128EEENS7_ILi96EEENS7_ILi192EEEEEELi128ENS_10bfloat16_tEfNS_4arch4Sm90ELb0ELb1ELb0ELb0ELb1ELb0ELb0ELb1ELb1ELb1ELb1ELb0EEENS1_21CollectiveEpilogueFwdINS6_IJSA_SA_SB_EEES9_SE_SG_Li256ELb0ELb1ELb1ELb0EEENS1_19SingleTileSchedulerILb0ELb1ELb1ELi128EEEEEEEEEvNT_6ParamsE:
	.zero		3200


//--------------------- .nv.constant0._ZN7cutlass13device_kernelIN5flash11enable_sm90INS1_16FlashAttnFwdSm90INS1_25CollectiveMainloopFwdSm90ILi2EN4cute5tupleIJNS5_1CILi1EEES8_S8_EEENS6_IJNS7_ILi128EEENS7_ILi96EEENS7_ILi192EEEEEELi128ENS_10bfloat16_tEfNS_4arch4Sm90ELb0ELb1ELb0ELb1ELb1ELb0ELb0ELb1ELb1ELb1ELb1ELb0EEENS1_21CollectiveEpilogueFwdINS6_IJSA_SA_SB_EEES9_SE_SG_Li256ELb1ELb1ELb1ELb0EEENS1_36VarlenDynamicPersistentTileSchedulerILi128ELi96ELi256ELi128ELb1ELb1ELb1ELb1ELb0ELb1EEEEEEEEEvNT_6ParamsE --------------------------
	.section	.nv.constant0._ZN7cutlass13device_kernelIN5flash11enable_sm90INS1_16FlashAttnFwdSm90INS1_25CollectiveMainloopFwdSm90ILi2EN4cute5tupleIJNS5_1CILi1EEES8_S8_EEENS6_IJNS7_ILi128EEENS7_ILi96EEENS7_ILi192EEEEEELi128ENS_10bfloat16_tEfNS_4arch4Sm90ELb0ELb1ELb0ELb1ELb1ELb0ELb0ELb1ELb1ELb1ELb1ELb0EEENS1_21CollectiveEpilogueFwdINS6_IJSA_SA_SB_EEES9_SE_SG_Li256ELb1ELb1ELb1ELb0EEENS1_36VarlenDynamicPersistentTileSchedulerILi128ELi96ELi256ELi128ELb1ELb1ELb1ELb1ELb0ELb1EEEEEEEEEvNT_6ParamsE,"a",@progbits
	.sectionflags	@""
	.align	4
.nv.constant0._ZN7cutlass13device_kernelIN5flash11enable_sm90INS1_16FlashAttnFwdSm90INS1_25CollectiveMainloopFwdSm90ILi2EN4cute5tupleIJNS5_1CILi1EEES8_S8_EEENS6_IJNS7_ILi128EEENS7_ILi96EEENS7_ILi192EEEEEELi128ENS_10bfloat16_tEfNS_4arch4Sm90ELb0ELb1ELb0ELb1ELb1ELb0ELb0ELb1ELb1ELb1ELb1ELb0EEENS1_21CollectiveEpilogueFwdINS6_IJSA_SA_SB_EEES9_SE_SG_Li256ELb1ELb1ELb1ELb0EEENS1_36VarlenDynamicPersistentTileSchedulerILi128ELi96ELi256ELi128ELb1ELb1ELb1ELb1ELb0ELb1EEEEEEEEEvNT_6ParamsE:
	.zero		3328


//--------------------- .nv.constant0._ZN7cutlass13device_kernelIN5flash11enable_sm90INS1_16FlashAttnFwdSm90INS1_25CollectiveMainloopFwdSm90ILi2EN4cute5tupleIJNS5_1CILi1EEES8_S8_EEENS6_IJNS7_ILi128EEENS7_ILi96EEENS7_ILi192EEEEEELi128ENS_10bfloat16_tEfNS_4arch4Sm90ELb0ELb1ELb0ELb1ELb1ELb1ELb0ELb1ELb1ELb1ELb1ELb0EEENS1_21CollectiveEpilogueFwdINS6_IJSA_SA_SB_EEES9_SE_SG_Li256ELb1ELb1ELb1ELb0EEENS1_36VarlenDynamicPersistentTileSchedulerILi128ELi96ELi256ELi128ELb1ELb1ELb1ELb1ELb0ELb1EEEEEEEEEvNT_6ParamsE --------------------------
	.section	.nv.constant0._ZN7cutlass13device_kernelIN5flash11enable_sm90INS1_16FlashAttnFwdSm90INS1_25CollectiveMainloopFwdSm90ILi2EN4cute5tupleIJNS5_1CILi1EEES8_S8_EEENS6_IJNS7_ILi128EEENS7_ILi96EEENS7_ILi192EEEEEELi128ENS_10bfloat16_tEfNS_4arch4Sm90ELb0ELb1ELb0ELb1ELb1ELb1ELb0ELb1ELb1ELb1ELb1ELb0EEENS1_21CollectiveEpilogueFwdINS6_IJSA_SA_SB_EEES9_SE_SG_Li256ELb1ELb1ELb1ELb0EEENS1_36VarlenDynamicPersistentTileSchedulerILi128ELi96ELi256ELi128ELb1ELb1ELb1ELb1ELb0ELb1EEEEEEEEEvNT_6ParamsE,"a",@progbits
	.sectionflags	@""
	.align	4
.nv.constant0._ZN7cutlass13device_kernelIN5flash11enable_sm90INS1_16FlashAttnFwdSm90INS1_25CollectiveMainloopFwdSm90ILi2EN4cute5tupleIJNS5_1CILi1EEES8_S8_EEENS6_IJNS7_ILi128EEENS7_ILi96EEENS7_ILi192EEEEEELi128ENS_10bfloat16_tEfNS_4arch4Sm90ELb0ELb1ELb0ELb1ELb1ELb1ELb0ELb1ELb1ELb1ELb1ELb0EEENS1_21CollectiveEpilogueFwdINS6_IJSA_SA_SB_EEES9_SE_SG_Li256ELb1ELb1ELb1ELb0EEENS1_36VarlenDynamicPersistentTileSchedulerILi128ELi96ELi256ELi128ELb1ELb1ELb1ELb1ELb0ELb1EEEEEEEEEvNT_6ParamsE:
	.zero		3328


//--------------------- .nv.constant0._ZN7cutlass13device_kernelIN5flash11enable_sm90INS1_16FlashAttnFwdSm90INS1_25CollectiveMainloopFwdSm90ILi2EN4cute5tupleIJNS5_1CILi1EEES8_S8_EEENS6_IJNS7_ILi128EEENS7_ILi96EEENS7_ILi192EEEEEELi128ENS_10bfloat16_tEfNS_4arch4Sm90ELb1ELb0ELb0ELb0ELb1ELb0ELb0ELb1ELb1ELb1ELb1ELb0EEENS1_21CollectiveEpilogueFwdINS6_IJSA_SA_SB_EEES9_SE_SG_Li256ELb0ELb1ELb1ELb0EEENS1_19SingleTileSchedulerILb0ELb1ELb1ELi128EEEEEEEEEvNT_6ParamsE --------------------------
	.section	.nv.constant0._ZN7cutlass13device_kernelIN5flash11enable_sm90INS1_16FlashAttnFwdSm90INS1_25CollectiveMainloopFwdSm90ILi2EN4cute5tupleIJNS5_1CILi1EEES8_S8_EEENS6_IJNS7_ILi128EEENS7_ILi96EEENS7_ILi192EEEEEELi128ENS_10bfloat16_tEfNS_4arch4Sm90ELb1ELb0ELb0ELb0ELb1ELb0ELb0ELb1ELb1ELb1ELb1ELb0EEENS1_21CollectiveEpilogueFwdINS6_IJSA_SA_SB_EEES9_SE_SG_Li256ELb0ELb1ELb1ELb0EEENS1_19SingleTileSchedulerILb0ELb1ELb1ELi128EEEEEEEEEvNT_6ParamsE,"a",@progbits
	.sectionflags	@""
	.align	4
.nv.constant0._ZN7cutlass13device_kernelIN5flash11enable_sm90INS1_16FlashAttnFwdSm90INS1_25CollectiveMainloopFwdSm90ILi2EN4cute5tupleIJNS5_1CILi1EEES8_S8_EEENS6_IJNS7_ILi128EEENS7_ILi96EEENS7_ILi192EEEEEELi128ENS_10bfloat16_tEfNS_4arch4Sm90ELb1ELb0ELb0ELb0ELb1ELb0ELb0ELb1ELb1ELb1ELb1ELb0EEENS1_21CollectiveEpilogueFwdINS6_IJSA_SA_SB_EEES9_SE_SG_Li256ELb0ELb1ELb1ELb0EEENS1_19SingleTileSchedulerILb0ELb1ELb1ELi128EEEEEEEEEvNT_6ParamsE:
	.zero		3200


//--------------------- .nv.constant0._ZN7cutlass13device_kernelIN5flash11enable_sm90INS1_16FlashAttnFwdSm90INS1_25CollectiveMainloopFwdSm90ILi2EN4cute5tupleIJNS5_1CILi1EEES8_S8_EEENS6_IJNS7_ILi128EEENS7_ILi96EEENS7_ILi192EEEEEELi128ENS_10bfloat16_tEfNS_4arch4Sm90ELb1ELb0ELb0ELb1ELb1ELb0ELb0ELb1ELb1ELb1ELb1ELb0EEENS1_21CollectiveEpilogueFwdINS6_IJSA_SA_SB_EEES9_SE_SG_Li256ELb1ELb1ELb1ELb0EEENS1_36VarlenDynamicPersistentTileSchedulerILi128ELi96ELi256ELi128ELb1ELb1ELb1ELb1ELb1ELb1EEEEEEEEEvNT_6ParamsE --------------------------
	.section	.nv.constant0._ZN7cutlass13device_kernelIN5flash11enable_sm90INS1_16FlashAttnFwdSm90INS1_25CollectiveMainloopFwdSm90ILi2EN4cute5tupleIJNS5_1CILi1EEES8_S8_EEENS6_IJNS7_ILi128EEENS7_ILi96EEENS7_ILi192EEEEEELi128ENS_10bfloat16_tEfNS_4arch4Sm90ELb1ELb0ELb0ELb1ELb1ELb0ELb0ELb1ELb1ELb1ELb1ELb0EEENS1_21CollectiveEpilogueFwdINS6_IJSA_SA_SB_EEES9_SE_SG_Li256ELb1ELb1ELb1ELb0EEENS1_36VarlenDynamicPersistentTileSchedulerILi128ELi96ELi256ELi128ELb1ELb1ELb1ELb1ELb1ELb1EEEEEEEEEvNT_6ParamsE,"a",@progbits
	.sectionflags	@""
	.align	4
.nv.constant0._ZN7cutlass13device_kernelIN5flash11enable_sm90INS1_16FlashAttnFwdSm90INS1_25CollectiveMainloopFwdSm90ILi2EN4cute5tupleIJNS5_1CILi1EEES8_S8_EEENS6_IJNS7_ILi128EEENS7_ILi96EEENS7_ILi192EEEEEELi128ENS_10bfloat16_tEfNS_4arch4Sm90ELb1ELb0ELb0ELb1ELb1ELb0ELb0ELb1ELb1ELb1ELb1ELb0EEENS1_21CollectiveEpilogueFwdINS6_IJSA_SA_SB_EEES9_SE_SG_Li256ELb1ELb1ELb1ELb0EEENS1_36VarlenDynamicPersistentTileSchedulerILi128ELi96ELi256ELi128ELb1ELb1ELb1ELb1ELb1ELb1EEEEEEEEEvNT_6ParamsE:
	.zero		3328


//--------------------- .nv.constant0._ZN7cutlass13device_kernelIN5flash11enable_sm90INS1_16FlashAttnFwdSm90INS1_25CollectiveMainloopFwdSm90ILi2EN4cute5tupleIJNS5_1CILi1EEES8_S8_EEENS6_IJNS7_ILi128EEENS7_ILi96EEENS7_ILi192EEEEEELi128ENS_10bfloat16_tEfNS_4arch4Sm90ELb1ELb0ELb0ELb1ELb1ELb1ELb0ELb1ELb1ELb1ELb1ELb0EEENS1_21CollectiveEpilogueFwdINS6_IJSA_SA_SB_EEES9_SE_SG_Li256ELb1ELb1ELb1ELb0EEENS1_36VarlenDynamicPersistentTileSchedulerILi128ELi96ELi256ELi128ELb1ELb1ELb1ELb1ELb1ELb1EEEEEEEEEvNT_6ParamsE --------------------------
	.section	.nv.constant0._ZN7cutlass13device_kernelIN5flash11enable_sm90INS1_16FlashAttnFwdSm90INS1_25CollectiveMainloopFwdSm90ILi2EN4cute5tupleIJNS5_1CILi1EEES8_S8_EEENS6_IJNS7_ILi128EEENS7_ILi96EEENS7_ILi192EEEEEELi128ENS_10bfloat16_tEfNS_4arch4Sm90ELb1ELb0ELb0ELb1ELb1ELb1ELb0ELb1ELb1ELb1ELb1ELb0EEENS1_21CollectiveEpilogueFwdINS6_IJSA_SA_SB_EEES9_SE_SG_Li256ELb1ELb1ELb1ELb0EEENS1_36VarlenDynamicPersistentTileSchedulerILi128ELi96ELi256ELi128ELb1ELb1ELb1ELb1ELb1ELb1EEEEEEEEEvNT_6ParamsE,"a",@progbits
	.sectionflags	@""
	.align	4
.nv.constant0._ZN7cutlass13device_kernelIN5flash11enable_sm90INS1_16FlashAttnFwdSm90INS1_25CollectiveMainloopFwdSm90ILi2EN4cute5tupleIJNS5_1CILi1EEES8_S8_EEENS6_IJNS7_ILi128EEENS7_ILi96EEENS7_ILi192EEEEEELi128ENS_10bfloat16_tEfNS_4arch4Sm90ELb1ELb0ELb0ELb1ELb1ELb1ELb0ELb1ELb1ELb1ELb1ELb0EEENS1_21CollectiveEpilogueFwdINS6_IJSA_SA_SB_EEES9_SE_SG_Li256ELb1ELb1ELb1ELb0EEENS1_36VarlenDynamicPersistentTileSchedulerILi128ELi96ELi256ELi128ELb1ELb1ELb1ELb1ELb1ELb1EEEEEEEEEvNT_6ParamsE:
	.zero		3328


//--------------------- .nv.constant0._ZN7cutlass13device_kernelIN5flash11enable_sm90INS1_16FlashAttnFwdSm90INS1_25CollectiveMainloopFwdSm90ILi2EN4cute5tupleIJNS5_1CILi1EEES8_S8_EEENS6_IJNS7_ILi64EEESA_SA_EEELi512ENS_10bfloat16_tEfNS_4arch4Sm90ELb0ELb0ELb0ELb0ELb1ELb0ELb0ELb0ELb0ELb1ELb1ELb0EEENS1_21CollectiveEpilogueFwdINS6_IJSA_NS7_ILi512EEESA_EEES9_SC_SE_Li256ELb0ELb1ELb1ELb0EEENS1_19SingleTileSchedulerILb0ELb1ELb1ELi64EEEEEEEEEvNT_6ParamsE --------------------------
	.section	.nv.constant0._ZN7cutlass13device_kernelIN5flash11enable_sm90INS1_16FlashAttnFwdSm90INS1_25CollectiveMainloopFwdSm90ILi2EN4cute5tupleIJNS5_1CILi1EEES8_S8_EEENS6_IJNS7_ILi64EEESA_SA_EEELi512ENS_10bfloat16_tEfNS_4arch4Sm90ELb0ELb0ELb0ELb0ELb1ELb0ELb0ELb0ELb0ELb1ELb1ELb0EEENS1_21CollectiveEpilogueFwdINS6_IJSA_NS7_ILi512EEESA_EEES9_SC_SE_Li256ELb0ELb1ELb1ELb0EEENS1_19SingleTileSchedulerILb0ELb1ELb1ELi64EEEEEEEEEvNT_6ParamsE,"a",@progbits
	.sectionflags	@""
	.align	4
.nv.constant0._ZN7cutlass13device_kernelIN5flash11enable_sm90INS1_16FlashAttnFwdSm90INS1_25CollectiveMainloopFwdSm90ILi2EN4cute5tupleIJNS5_1CILi1EEES8_S8_EEENS6_IJNS7_ILi64EEESA_SA_EEELi512ENS_10bfloat16_tEfNS_4arch4Sm90ELb0ELb0ELb0ELb0ELb1ELb0ELb0ELb0ELb0ELb1ELb1ELb0EEENS1_21CollectiveEpilogueFwdINS6_IJSA_NS7_ILi512EEESA_EEES9_SC_SE_Li256ELb0ELb1ELb1ELb0EEENS1_19SingleTileSchedulerILb0ELb1ELb1ELi64EEEEEEEEEvNT_6ParamsE:
	.zero		3200


//--------------------- .nv.constant0._ZN7cutlass13device_kernelIN5flash11enable_sm90INS1_16FlashAttnFwdSm90INS1_25CollectiveMainloopFwdSm90ILi2EN4cute5tupleIJNS5_1CILi1EEES8_S8_EEENS6_IJNS7_ILi64EEESA_SA_EEELi512ENS_10bfloat16_tEfNS_4arch4Sm90ELb0ELb0ELb0ELb0ELb1ELb0ELb1ELb0ELb0ELb1ELb1ELb0EEENS1_21CollectiveEpilogueFwdINS6_IJSA_NS7_ILi512EEESA_EEES9_SC_SE_Li256ELb0ELb1ELb1ELb0EEENS1_19SingleTileSchedulerILb0ELb1ELb1ELi64EEEEEEEEEvNT_6ParamsE --------------------------
	.section	.nv.constant0._ZN7cutlass13device_kernelIN5flash11enable_sm90INS1_16FlashAttnFwdSm90INS1_25CollectiveMainloopFwdSm90ILi2EN4cute5tupleIJNS5_1CILi1EEES8_S8_EEENS6_IJNS7_ILi64EEESA_SA_EEELi512ENS_10bfloat16_tEfNS_4arch4Sm90ELb0ELb0ELb0ELb0ELb1ELb0ELb1ELb0ELb0ELb1ELb1ELb0EEENS1_21CollectiveEpilogueFwdINS6_IJSA_NS7_ILi512EEESA_EEES9_SC_SE_Li256ELb0ELb1ELb1ELb0EEENS1_19SingleTileSchedulerILb0ELb1ELb1ELi64EEEEEEEEEvNT_6ParamsE,"a",@progbits
	.sectionflags	@""
	.align	4
.nv.constant0._ZN7cutlass13device_kernelIN5flash11enable_sm90INS1_16FlashAttnFwdSm90INS1_25CollectiveMainloopFwdSm90ILi2EN4cute5tupleIJNS5_1CILi1EEES8_S8_EEENS6_IJNS7_ILi64EEESA_SA_EEELi512ENS_10bfloat16_tEfNS_4arch4Sm90ELb0ELb0ELb0ELb0ELb1ELb0ELb1ELb0ELb0ELb1ELb1ELb0EEENS1_21CollectiveEpilogueFwdINS6_IJSA_NS7_ILi512EEESA_EEES9_SC_SE_Li256ELb0ELb1ELb1ELb0EEENS1_19SingleTileSchedulerILb0ELb1ELb1ELi64EEEEEEEEEvNT_6ParamsE:
	.zero		3456


//--------------------- .nv.constant0._ZN7cutlass13device_kernelIN5flash11enable_sm90INS1_16FlashAttnFwdSm90INS1_25CollectiveMainloopFwdSm90ILi2EN4cute5tupleIJNS5_1CILi1EEES8_S8_EEENS6_IJNS7_ILi64EEESA_SA_EEELi512ENS_10bfloat16_tEfNS_4arch4Sm90ELb0ELb0ELb0ELb1ELb1ELb0ELb0ELb0ELb0ELb1ELb1ELb0EEENS1_21CollectiveEpilogueFwdINS6_IJSA_NS7_ILi512EEESA_EEES9_SC_SE_Li256ELb1ELb1ELb1ELb0EEENS1_36VarlenDynamicPersistentTileSchedulerILi64ELi64ELi256ELi128ELb1ELb1ELb1ELb0ELb1ELb1EEEEEEEEEvNT_6ParamsE --------------------------
	.section	.nv.constant0._ZN7cutlass13device_kernelIN5flash11enable_sm90INS1_16FlashAttnFwdSm90INS1_25CollectiveMainloopFwdSm90ILi2EN4cute5tupleIJNS5_1CILi1EEES8_S8_EEENS6_IJNS7_ILi64EEESA_SA_EEELi512ENS_10bfloat16_tEfNS_4arch4Sm90ELb0ELb0ELb0ELb1ELb1ELb0ELb0ELb0ELb0ELb1ELb1ELb0EEENS1_21CollectiveEpilogueFwdINS6_IJSA_NS7_ILi512EEESA_EEES9_SC_SE_Li256ELb1ELb1ELb1ELb0EEENS1_36VarlenDynamicPersistentTileSchedulerILi64ELi64ELi256ELi128ELb1ELb1ELb1ELb0ELb1ELb1EEEEEEEEEvNT_6ParamsE,"a",@progbits
	.sectionflags	@""
	.align	4
.nv.constant0._ZN7cutlass13device_kernelIN5flash11enable_sm90INS1_16FlashAttnFwdSm90INS1_25CollectiveMainloopFwdSm90ILi2EN4cute5tupleIJNS5_1CILi1EEES8_S8_EEENS6_IJNS7_ILi64EEESA_SA_EEELi512ENS_10bfloat16_tEfNS_4arch4Sm90ELb0ELb0ELb0ELb1ELb1ELb0ELb0ELb0ELb0ELb1ELb1ELb0EEENS1_21CollectiveEpilogueFwdINS6_IJSA_NS7_ILi512EEESA_EEES9_SC_SE_Li256ELb1ELb1ELb1ELb0EEENS1_36VarlenDynamicPersistentTileSchedulerILi64ELi64ELi256ELi128ELb1ELb1ELb1ELb0ELb1ELb1EEEEEEEEEvNT_6ParamsE:
	.zero		3328


//--------------------- .nv.constant0._ZN7cutlass13device_kernelIN5flash11enable_sm90INS1_16FlashAttnFwdSm90INS1_25CollectiveMainloopFwdSm90ILi2EN4cute5tupleIJNS5_1CILi1EEES8_S8_EEENS6_IJNS7_ILi64EEESA_SA_EEELi512ENS_10bfloat16_tEfNS_4arch4Sm90ELb0ELb0ELb0ELb1ELb1ELb1ELb0ELb0ELb0ELb1ELb1ELb0EEENS1_21CollectiveEpilogueFwdINS6_IJSA_NS7_ILi512EEESA_EEES9_SC_SE_Li256ELb1ELb1ELb1ELb0EEENS1_36VarlenDynamicPersistentTileSchedulerILi64ELi64ELi256ELi128ELb1ELb1ELb1ELb0ELb1ELb1EEEEEEEEEvNT_6ParamsE --------------------------
	.section	.nv.constant0._ZN7cutlass13device_kernelIN5flash11enable_sm90INS1_16FlashAttnFwdSm90INS1_25CollectiveMainloopFwdSm90ILi2EN4cute5tupleIJNS5_1CILi1EEES8_S8_EEENS6_IJNS7_ILi64EEESA_SA_EEELi512ENS_10bfloat16_tEfNS_4arch4Sm90ELb0ELb0ELb0ELb1ELb1ELb1ELb0ELb0ELb0ELb1ELb1ELb0EEENS1_21CollectiveEpilogueFwdINS6_IJSA_NS7_ILi512EEESA_EEES9_SC_SE_Li256ELb1ELb1ELb1ELb0EEENS1_36VarlenDynamicPersistentTileSchedulerILi64ELi64ELi256ELi128ELb1ELb1ELb1ELb0ELb1ELb1EEEEEEEEEvNT_6ParamsE,"a",@progbits
	.sectionflags	@""
	.align	4
.nv.constant0._ZN7cutlass13device_kernelIN5flash11enable_sm90INS1_16FlashAttnFwdSm90INS1_25CollectiveMainloopFwdSm90ILi2EN4cute5tupleIJNS5_1CILi1EEES8_S8_EEENS6_IJNS7_ILi64EEESA_SA_EEELi512ENS_10bfloat16_tEfNS_4arch4Sm90ELb0ELb0ELb0ELb1ELb1ELb1ELb0ELb0ELb0ELb1ELb1ELb0EEENS1_21CollectiveEpilogueFwdINS6_IJSA_NS7_ILi512EEESA_EEES9_SC_SE_Li256ELb1ELb1ELb1ELb0EEENS1_36VarlenDynamicPersistentTileSchedulerILi64ELi64ELi256ELi128ELb1ELb1ELb1ELb0ELb1ELb1EEEEEEEEEvNT_6ParamsE:
	.zero		3328


//--------------------- .nv.constant0._ZN7cutlass13device_kernelIN5flash11enable_sm90INS1_16FlashAttnFwdSm90INS1_25CollectiveMainloopFwdSm90ILi2EN4cute5tupleIJNS5_1CILi1EEES8_S8_EEENS6_IJNS7_ILi64EEESA_SA_EEELi512ENS_10bfloat16_tEfNS_4arch4Sm90ELb0ELb0ELb0ELb1ELb1ELb0ELb1ELb0ELb0ELb1ELb1ELb0EEENS1_21CollectiveEpilogueFwdINS6_IJSA_NS7_ILi512EEESA_EEES9_SC_SE_Li256ELb1ELb1ELb1ELb0EEENS1_36VarlenDynamicPersistentTileSchedulerILi64ELi64ELi256ELi128ELb1ELb1ELb1ELb0ELb1ELb1EEEEEEEEEvNT_6ParamsE --------------------------
	.section	.nv.constant0._ZN7cutlass13device_kernelIN5flash11enable_sm90INS1_16FlashAttnFwdSm90INS1_25CollectiveMainloopFwdSm90ILi2EN4cute5tupleIJNS5_1CILi1EEES8_S8_EEENS6_IJNS7_ILi64EEESA_SA_EEELi512ENS_10bfloat16_tEfNS_4arch4Sm90ELb0ELb0ELb0ELb1ELb1ELb0ELb1ELb0ELb0ELb1ELb1ELb0EEENS1_21CollectiveEpilogueFwdINS6_IJSA_NS7_ILi512EEESA_EEES9_SC_SE_Li256ELb1ELb1ELb1ELb0EEENS1_36VarlenDynamicPersistentTileSchedulerILi64ELi64ELi256ELi128ELb1ELb1ELb1ELb0ELb1ELb1EEEEEEEEEvNT_6ParamsE,"a",@progbits
	.sectionflags	@""
	.align	4
.nv.constant0._ZN7cutlass13device_kernelIN5flash11enable_sm90INS1_16FlashAttnFwdSm90INS1_25CollectiveMainloopFwdSm90ILi2EN4cute5tupleIJNS5_1CILi1EEES8_S8_EEENS6_IJNS7_ILi64EEESA_SA_EEELi512ENS_10bfloat16_tEfNS_4arch4Sm90ELb0ELb0ELb0ELb1ELb1ELb0ELb1ELb0ELb0ELb1ELb1ELb0EEENS1_21CollectiveEpilogueFwdINS6_IJSA_NS7_ILi512EEESA_EEES9_SC_SE_Li256ELb1ELb1ELb1ELb0EEENS1_36VarlenDynamicPersistentTileSchedulerILi64ELi64ELi256ELi128ELb1ELb1ELb1ELb0ELb1ELb1EEEEEEEEEvNT_6ParamsE:
	.zero		3584


//--------------------- .nv.constant0._ZN7cutlass13device_kernelIN5flash11enable_sm90INS1_16FlashAttnFwdSm90INS1_25CollectiveMainloopFwdSm90ILi2EN4cute5tupleIJNS5_1CILi1EEES8_S8_EEENS6_IJNS7_ILi64EEESA_SA_EEELi512ENS_10bfloat16_tEfNS_4arch4Sm90ELb0ELb0ELb0ELb1ELb1ELb1ELb1ELb0ELb0ELb1ELb1ELb0EEENS1_21CollectiveEpilogueFwdINS6_IJSA_NS7_ILi512EEESA_EEES9_SC_SE_Li256ELb1ELb1ELb1ELb0EEENS1_36VarlenDynamicPersistentTileSchedulerILi64ELi64ELi256ELi128ELb1ELb1ELb1ELb0ELb1ELb1EEEEEEEEEvNT_6ParamsE --------------------------
	.section	.nv.constant0._ZN7cutlass13device_kernelIN5flash11enable_sm90INS1_16FlashAttnFwdSm90INS1_25CollectiveMainloopFwdSm90ILi2EN4cute5tupleIJNS5_1CILi1EEES8_S8_EEENS6_IJNS7_ILi64EEESA_SA_EEELi512ENS_10bfloat16_tEfNS_4arch4Sm90ELb0ELb0ELb0ELb1ELb1ELb1ELb1ELb0ELb0ELb1ELb1ELb0EEENS1_21CollectiveEpilogueFwdINS6_IJSA_NS7_ILi512EEESA_EEES9_SC_SE_Li256ELb1ELb1ELb1ELb0EEENS1_36VarlenDynamicPersistentTileSchedulerILi64ELi64ELi256ELi128ELb1ELb1ELb1ELb0ELb1ELb1EEEEEEEEEvNT_6ParamsE,"a",@progbits
	.sectionflags	@""
	.align	4
.nv.constant0._ZN7cutlass13device_kernelIN5flash11enable_sm90INS1_16FlashAttnFwdSm90INS1_25CollectiveMainloopFwdSm90ILi2EN4cute5tupleIJNS5_1CILi1EEES8_S8_EEENS6_IJNS7_ILi64EEESA_SA_EEELi512ENS_10bfloat16_tEfNS_4arch4Sm90ELb0ELb0ELb0ELb1ELb1ELb1ELb1ELb0ELb0ELb1ELb1ELb0EEENS1_21CollectiveEpilogueFwdINS6_IJSA_NS7_ILi512EEESA_EEES9_SC_SE_Li256ELb1ELb1ELb1ELb0EEENS1_36VarlenDynamicPersistentTileSchedulerILi64ELi64ELi256ELi128ELb1ELb1ELb1ELb0ELb1ELb1EEEEEEEEEvNT_6ParamsE:
	.zero		3584


//--------------------- .nv.constant0._ZN7cutlass13device_kernelIN5flash11enable_sm90INS1_16FlashAttnFwdSm90INS1_25CollectiveMainloopFwdSm90ILi2EN4cute5tupleIJNS5_1CILi1EEES8_S8_EEENS6_IJNS7_ILi64EEESA_SA_EEELi512ENS_10bfloat16_tEfNS_4arch4Sm90ELb0ELb1ELb0ELb0ELb1ELb0ELb0ELb0ELb0ELb1ELb1ELb0EEENS1_21CollectiveEpilogueFwdINS6_IJSA_NS7_ILi512EEESA_EEES9_SC_SE_Li256ELb0ELb1ELb1ELb0EEENS1_19SingleTileSchedulerILb0ELb1ELb1ELi64EEEEEEEEEvNT_6ParamsE --------------------------
	.section	.nv.constant0._ZN7cutlass13device_kernelIN5flash11enable_sm90INS1_16FlashAttnFwdSm90INS1_25CollectiveMainloopFwdSm90ILi2EN4cute5tupleIJNS5_1CILi1EEES8_S8_EEENS6_IJNS7_ILi64EEESA_SA_EEELi512ENS_10bfloat16_tEfNS_4arch4Sm90ELb0ELb1ELb0ELb0ELb1ELb0ELb0ELb0ELb0ELb1ELb1ELb0EEENS1_21CollectiveEpilogueFwdINS6_IJSA_NS7_ILi512EEESA_EEES9_SC_SE_Li256ELb0ELb1ELb1ELb0EEENS1_19SingleTileSchedulerILb0ELb1ELb1ELi64EEEEEEEEEvNT_6ParamsE,"a",@progbits
	.sectionflags	@""
	.align	4
.nv.constant0._ZN7cutlass13device_kernelIN5flash11enable_sm90INS1_16FlashAttnFwdSm90INS1_25CollectiveMainloopFwdSm90ILi2EN4cute5tupleIJNS5_1CILi1EEES8_S8_EEENS6_IJNS7_ILi64EEESA_SA_EEELi512ENS_10bfloat16_tEfNS_4arch4Sm90ELb0ELb1ELb0ELb0ELb1ELb0ELb0ELb0ELb0ELb1ELb1ELb0EEENS1_21CollectiveEpilogueFwdINS6_IJSA_NS7_ILi512EEESA_EEES9_SC_SE_Li256ELb0ELb1ELb1ELb0EEENS1_19SingleTileSchedulerILb0ELb1ELb1ELi64EEEEEEEEEvNT_6ParamsE:
	.zero		3200


//--------------------- .nv.constant0._ZN7cutlass13device_kernelIN5flash11enable_sm90INS1_16FlashAttnFwdSm90INS1_25CollectiveMainloopFwdSm90ILi2EN4cute5tupleIJNS5_1CILi1EEES8_S8_EEENS6_IJNS7_ILi64EEESA_SA_EEELi512ENS_10bfloat16_tEfNS_4arch4Sm90ELb0ELb1ELb0ELb0ELb1ELb0ELb1ELb0ELb0ELb1ELb1ELb0EEENS1_21CollectiveEpilogueFwdINS6_IJSA_NS7_ILi512EEESA_EEES9_SC_SE_Li256ELb0ELb1ELb1ELb0EEENS1_19SingleTileSchedulerILb0ELb1ELb1ELi64EEEEEEEEEvNT_6ParamsE --------------------------
	.section	.nv.constant0._ZN7cutlass13device_kernelIN5flash11enable_sm90INS1_16FlashAttnFwdSm90INS1_25CollectiveMainloopFwdSm90ILi2EN4cute5tupleIJNS5_1CILi1EEES8_S8_EEENS6_IJNS7_ILi64EEESA_SA_EEELi512ENS_10bfloat16_tEfNS_4arch4Sm90ELb0ELb1ELb0ELb0ELb1ELb0ELb1ELb0ELb0ELb1ELb1ELb0EEENS1_21CollectiveEpilogueFwdINS6_IJSA_NS7_ILi512EEESA_EEES9_SC_SE_Li256ELb0ELb1ELb1ELb0EEENS1_19SingleTileSchedulerILb0ELb1ELb1ELi64EEEEEEEEEvNT_6ParamsE,"a",@progbits
	.sectionflags	@""
	.align	4
.nv.constant0._ZN7cutlass13device_kernelIN5flash11enable_sm90INS1_16FlashAttnFwdSm90INS1_25CollectiveMainloopFwdSm90ILi2EN4cute5tupleIJNS5_1CILi1EEES8_S8_EEENS6_IJNS7_ILi64EEESA_SA_EEELi512ENS_10bfloat16_tEfNS_4arch4Sm90ELb0ELb1ELb0ELb0ELb1ELb0ELb1ELb0ELb0ELb1ELb1ELb0EEENS1_21CollectiveEpilogueFwdINS6_IJSA_NS7_ILi512EEESA_EEES9_SC_SE_Li256ELb0ELb1ELb1ELb0EEENS1_19SingleTileSchedulerILb0ELb1ELb1ELi64EEEEEEEEEvNT_6ParamsE:
	.zero		3456


//--------------------- .nv.constant0._ZN7cutlass13device_kernelIN5flash11enable_sm90INS1_16FlashAttnFwdSm90INS1_25CollectiveMainloopFwdSm90ILi2EN4cute5tupleIJNS5_1CILi1EEES8_S8_EEENS6_IJNS7_ILi64EEESA_SA_EEELi512ENS_10bfloat16_tEfNS_4arch4Sm90ELb0ELb1ELb0ELb1ELb1ELb0ELb0ELb0ELb0ELb1ELb1ELb0EEENS1_21CollectiveEpilogueFwdINS6_IJSA_NS7_ILi512EEESA_EEES9_SC_SE_Li256ELb1ELb1ELb1ELb0EEENS1_36VarlenDynamicPersistentTileSchedulerILi64ELi64ELi256ELi128ELb1ELb1ELb1ELb1ELb0ELb1EEEEEEEEEvNT_6ParamsE --------------------------
	.section	.nv.constant0._ZN7cutlass13device_kernelIN5flash11enable_sm90INS1_16FlashAttnFwdSm90INS1_25CollectiveMainloopFwdSm90ILi2EN4cute5tupleIJNS5_1CILi1EEES8_S8_EEENS6_IJNS7_ILi64EEESA_SA_EEELi512ENS_10bfloat16_tEfNS_4arch4Sm90ELb0ELb1ELb0ELb1ELb1ELb0ELb0ELb0ELb0ELb1ELb1ELb0EEENS1_21CollectiveEpilogueFwdINS6_IJSA_NS7_ILi512EEESA_EEES9_SC_SE_Li256ELb1ELb1ELb1ELb0EEENS1_36VarlenDynamicPersistentTileSchedulerILi64ELi64ELi256ELi128ELb1ELb1ELb1ELb1ELb0ELb1EEEEEEEEEvNT_6ParamsE,"a",@progbits
	.sectionflags	@""
	.align	4
.nv.constant0._ZN7cutlass13device_kernelIN5flash11enable_sm90INS1_16FlashAttnFwdSm90INS1_25CollectiveMainloopFwdSm90ILi2EN4cute5tupleIJNS5_1CILi1EEES8_S8_EEENS6_IJNS7_ILi64EEESA_SA_EEELi512ENS_10bfloat16_tEfNS_4arch4Sm90ELb0ELb1ELb0ELb1ELb1ELb0ELb0ELb0ELb0ELb1ELb1ELb0EEENS1_21CollectiveEpilogueFwdINS6_IJSA_NS7_ILi512EEESA_EEES9_SC_SE_Li256ELb1ELb1ELb1ELb0EEENS1_36VarlenDynamicPersistentTileSchedulerILi64ELi64ELi256ELi128ELb1ELb1ELb1ELb1ELb0ELb1EEEEEEEEEvNT_6ParamsE:
	.zero		3328


//--------------------- .nv.constant0._ZN7cutlass13device_kernelIN5flash11enable_sm90INS1_16FlashAttnFwdSm90INS1_25CollectiveMainloopFwdSm90ILi2EN4cute5tupleIJNS5_1CILi1EEES8_S8_EEENS6_IJNS7_ILi64EEESA_SA_EEELi512ENS_10bfloat16_tEfNS_4arch4Sm90ELb0ELb1ELb0ELb1ELb1ELb1ELb0ELb0ELb0ELb1ELb1ELb0EEENS1_21CollectiveEpilogueFwdINS6_IJSA_NS7_ILi512EEESA_EEES9_SC_SE_Li256ELb1ELb1ELb1ELb0EEENS1_36VarlenDynamicPersistentTileSchedulerILi64ELi64ELi256ELi128ELb1ELb1ELb1ELb1ELb0ELb1EEEEEEEEEvNT_6ParamsE --------------------------
	.section	.nv.constant0._ZN7cutlass13device_kernelIN5flash11enable_sm90INS1_16FlashAttnFwdSm90INS1_25CollectiveMainloopFwdSm90ILi2EN4cute5tupleIJNS5_1CILi1EEES8_S8_EEENS6_IJNS7_ILi64EEESA_SA_EEELi512ENS_10bfloat16_tEfNS_4arch4Sm90ELb0ELb1ELb0ELb1ELb1ELb1ELb0ELb0ELb0ELb1ELb1ELb0EEENS1_21CollectiveEpilogueFwdINS6_IJSA_NS7_ILi512EEESA_EEES9_SC_SE_Li256ELb1ELb1ELb1ELb0EEENS1_36VarlenDynamicPersistentTileSchedulerILi64ELi64ELi256ELi128ELb1ELb1ELb1ELb1ELb0ELb1EEEEEEEEEvNT_6ParamsE,"a",@progbits
	.sectionflags	@""
	.align	4
.nv.constant0._ZN7cutlass13device_kernelIN5flash11enable_sm90INS1_16FlashAttnFwdSm90INS1_25CollectiveMainloopFwdSm90ILi2EN4cute5tupleIJNS5_1CILi1EEES8_S8_EEENS6_IJNS7_ILi64EEESA_SA_EEELi512ENS_10bfloat16_tEfNS_4arch4Sm90ELb0ELb1ELb0ELb1ELb1ELb1ELb0ELb0ELb0ELb1ELb1ELb0EEENS1_21CollectiveEpilogueFwdINS6_IJSA_NS7_ILi512EEESA_EEES9_SC_SE_Li256ELb1ELb1ELb1ELb0EEENS1_36VarlenDynamicPersistentTileSchedulerILi64ELi64ELi256ELi128ELb1ELb1ELb1ELb1ELb0ELb1EEEEEEEEEvNT_6ParamsE:
	.zero		3328


//--------------------- .nv.constant0._ZN7cutlass13device_kernelIN5flash11enable_sm90INS1_16FlashAttnFwdSm90INS1_25CollectiveMainloopFwdSm90ILi2EN4cute5tupleIJNS5_1CILi1EEES8_S8_EEENS6_IJNS7_ILi64EEESA_SA_EEELi512ENS_10bfloat16_tEfNS_4arch4Sm90ELb0ELb1ELb0ELb1ELb1ELb0ELb1ELb0ELb0ELb1ELb1ELb0EEENS1_21CollectiveEpilogueFwdINS6_IJSA_NS7_ILi512EEESA_EEES9_SC_SE_Li256ELb1ELb1ELb1ELb0EEENS1_36VarlenDynamicPersistentTileSchedulerILi64ELi64ELi256ELi128ELb1ELb1ELb1ELb1ELb0ELb1EEEEEEEEEvNT_6ParamsE --------------------------
	.section	.nv.constant0._ZN7cutlass13device_kernelIN5flash11enable_sm90INS1_16FlashAttnFwdSm90INS1_25CollectiveMainloopFwdSm90ILi2EN4cute5tupleIJNS5_1CILi1EEES8_S8_EEENS6_IJNS7_ILi64EEESA_SA_EEELi512ENS_10bfloat16_tEfNS_4arch4Sm90ELb0ELb1ELb0ELb1ELb1ELb0ELb1ELb0ELb0ELb1ELb1ELb0EEENS1_21CollectiveEpilogueFwdINS6_IJSA_NS7_ILi512EEESA_EEES9_SC_SE_Li256ELb1ELb1ELb1ELb0EEENS1_36VarlenDynamicPersistentTileSchedulerILi64ELi64ELi256ELi128ELb1ELb1ELb1ELb1ELb0ELb1EEEEEEEEEvNT_6ParamsE,"a",@progbits
	.sectionflags	@""
	.align	4
.nv.constant0._ZN7cutlass13device_kernelIN5flash11enable_sm90INS1_16FlashAttnFwdSm90INS1_25CollectiveMainloopFwdSm90ILi2EN4cute5tupleIJNS5_1CILi1EEES8_S8_EEENS6_IJNS7_ILi64EEESA_SA_EEELi512ENS_10bfloat16_tEfNS_4arch4Sm90ELb0ELb1ELb0ELb1ELb1ELb0ELb1ELb0ELb0ELb1ELb1ELb0EEENS1_21CollectiveEpilogueFwdINS6_IJSA_NS7_ILi512EEESA_EEES9_SC_SE_Li256ELb1ELb1ELb1ELb0EEENS1_36VarlenDynamicPersistentTileSchedulerILi64ELi64ELi256ELi128ELb1ELb1ELb1ELb1ELb0ELb1EEEEEEEEEvNT_6ParamsE:
	.zero		3584


//--------------------- .nv.constant0._ZN7cutlass13device_kernelIN5flash11enable_sm90INS1_16FlashAttnFwdSm90INS1_25CollectiveMainloopFwdSm90ILi2EN4cute5tupleIJNS5_1CILi1EEES8_S8_EEENS6_IJNS7_ILi64EEESA_SA_EEELi512ENS_10bfloat16_tEfNS_4arch4Sm90ELb0ELb1ELb0ELb1ELb1ELb1ELb1ELb0ELb0ELb1ELb1ELb0EEENS1_21CollectiveEpilogueFwdINS6_IJSA_NS7_ILi512EEESA_EEES9_SC_SE_Li256ELb1ELb1ELb1ELb0EEENS1_36VarlenDynamicPersistentTileSchedulerILi64ELi64ELi256ELi128ELb1ELb1ELb1ELb1ELb0ELb1EEEEEEEEEvNT_6ParamsE --------------------------
	.section	.nv.constant0._ZN7cutlass13device_kernelIN5flash11enable_sm90INS1_16FlashAttnFwdSm90INS1_25CollectiveMainloopFwdSm90ILi2EN4cute5tupleIJNS5_1CILi1EEES8_S8_EEENS6_IJNS7_ILi64EEESA_SA_EEELi512ENS_10bfloat16_tEfNS_4arch4Sm90ELb0ELb1ELb0ELb1ELb1ELb1ELb1ELb0ELb0ELb1ELb1ELb0EEENS1_21CollectiveEpilogueFwdINS6_IJSA_NS7_ILi512EEESA_EEES9_SC_SE_Li256ELb1ELb1ELb1ELb0EEENS1_36VarlenDynamicPersistentTileSchedulerILi64ELi64ELi256ELi128ELb1ELb1ELb1ELb1ELb0ELb1EEEEEEEEEvNT_6ParamsE,"a",@progbits
	.sectionflags	@""
	.align	4
.nv.constant0._ZN7cutlass13device_kernelIN5flash11enable_sm90INS1_16FlashAttnFwdSm90INS1_25CollectiveMainloopFwdSm90ILi2EN4cute5tupleIJNS5_1CILi1EEES8_S8_EEENS6_IJNS7_ILi64EEESA_SA_EEELi512ENS_10bfloat16_tEfNS_4arch4Sm90ELb0ELb1ELb0ELb1ELb1ELb1ELb1ELb0ELb0ELb1ELb1ELb0EEENS1_21CollectiveEpilogueFwdINS6_IJSA_NS7_ILi512EEESA_EEES9_SC_SE_Li256ELb1ELb1ELb1ELb0EEENS1_36VarlenDynamicPersistentTileSchedulerILi64ELi64ELi256ELi128ELb1ELb1ELb1ELb1ELb0ELb1EEEEEEEEEvNT_6ParamsE:
	.zero		3584


//--------------------- .nv.constant0._ZN7cutlass13device_kernelIN5flash11enable_sm90INS1_16FlashAttnFwdSm90INS1_25CollectiveMainloopFwdSm90ILi2EN4cute5tupleIJNS5_1CILi1EEES8_S8_EEENS6_IJNS7_ILi64EEESA_SA_EEELi512ENS_10bfloat16_tEfNS_4arch4Sm90ELb1ELb0ELb0ELb0ELb1ELb0ELb0ELb0ELb0ELb1ELb1ELb0EEENS1_21CollectiveEpilogueFwdINS6_IJSA_NS7_ILi512EEESA_EEES9_SC_SE_Li256ELb0ELb1ELb1ELb0EEENS1_19SingleTileSchedulerILb0ELb1ELb1ELi64EEEEEEEEEvNT_6ParamsE --------------------------
	.section	.nv.constant0._ZN7cutlass13device_kernelIN5flash11enable_sm90INS1_16FlashAttnFwdSm90INS1_25CollectiveMainloopFwdSm90ILi2EN4cute5tupleIJNS5_1CILi1EEES8_S8_EEENS6_IJNS7_ILi64EEESA_SA_EEELi512ENS_10bfloat16_tEfNS_4arch4Sm90ELb1ELb0ELb0ELb0ELb1ELb0ELb0ELb0ELb0ELb1ELb1ELb0EEENS1_21CollectiveEpilogueFwdINS6_IJSA_NS7_ILi512EEESA_EEES9_SC_SE_Li256ELb0ELb1ELb1ELb0EEENS1_19SingleTileSchedulerILb0ELb1ELb1ELi64EEEEEEEEEvNT_6ParamsE,"a",@progbits
	.sectionflags	@""
	.align	4
.nv.constant0._ZN7cutlass13device_kernelIN5flash11enable_sm90INS1_16FlashAttnFwdSm90INS1_25CollectiveMainloopFwdSm90ILi2EN4cute5tupleIJNS5_1CILi1EEES8_S8_EEENS6_IJNS7_ILi64EEESA_SA_EEELi512ENS_10bfloat16_tEfNS_4arch4Sm90ELb1ELb0ELb0ELb0ELb1ELb0ELb0ELb0ELb0ELb1ELb1ELb0EEENS1_21CollectiveEpilogueFwdINS6_IJSA_NS7_ILi512EEESA_EEES9_SC_SE_Li256ELb0ELb1ELb1ELb0EEENS1_19SingleTileSchedulerILb0ELb1ELb1ELi64EEEEEEEEEvNT_6ParamsE:
	.zero		3200


//--------------------- .nv.constant0._ZN7cutlass13device_kernelIN5flash11enable_sm90INS1_16FlashAttnFwdSm90INS1_25CollectiveMainloopFwdSm90ILi2EN4cute5tupleIJNS5_1CILi1EEES8_S8_EEENS6_IJNS7_ILi64EEESA_SA_EEELi512ENS_10bfloat16_tEfNS_4arch4Sm90ELb1ELb0ELb0ELb0ELb1ELb0ELb1ELb0ELb0ELb1ELb1ELb0EEENS1_21CollectiveEpilogueFwdINS6_IJSA_NS7_ILi512EEESA_EEES9_SC_SE_Li256ELb0ELb1ELb1ELb0EEENS1_19SingleTileSchedulerILb0ELb1ELb1ELi64EEEEEEEEEvNT_6ParamsE --------------------------
	.section	.nv.constant0._ZN7cutlass13device_kernelIN5flash11enable_sm90INS1_16FlashAttnFwdSm90INS1_25CollectiveMainloopFwdSm90ILi2EN4cute5tupleIJNS5_1CILi1EEES8_S8_EEENS6_IJNS7_ILi64EEESA_SA_EEELi512ENS_10bfloat16_tEfNS_4arch4Sm90ELb1ELb0ELb0ELb0ELb1ELb0ELb1ELb0ELb0ELb1ELb1ELb0EEENS1_21CollectiveEpilogueFwdINS6_IJSA_NS7_ILi512EEESA_EEES9_SC_SE_Li256ELb0ELb1ELb1ELb0EEENS1_19SingleTileSchedulerILb0ELb1ELb1ELi64EEEEEEEEEvNT_6ParamsE,"a",@progbits
	.sectionflags	@""
	.align	4
.nv.constant0._ZN7cutlass13device_kernelIN5flash11enable_sm90INS1_16FlashAttnFwdSm90INS1_25CollectiveMainloopFwdSm90ILi2EN4cute5tupleIJNS5_1CILi1EEES8_S8_EEENS6_IJNS7_ILi64EEESA_SA_EEELi512ENS_10bfloat16_tEfNS_4arch4Sm90ELb1ELb0ELb0ELb0ELb1ELb0ELb1ELb0ELb0ELb1ELb1ELb0EEENS1_21CollectiveEpilogueFwdINS6_IJSA_NS7_ILi512EEESA_EEES9_SC_SE_Li256ELb0ELb1ELb1ELb0EEENS1_19SingleTileSchedulerILb0ELb1ELb1ELi64EEEEEEEEEvNT_6ParamsE:
	.zero		3456


//--------------------- .nv.constant0._ZN7cutlass13device_kernelIN5flash11enable_sm90INS1_16FlashAttnFwdSm90INS1_25CollectiveMainloopFwdSm90ILi2EN4cute5tupleIJNS5_1CILi1EEES8_S8_EEENS6_IJNS7_ILi64EEESA_SA_EEELi512ENS_10bfloat16_tEfNS_4arch4Sm90ELb1ELb0ELb0ELb1ELb1ELb0ELb0ELb0ELb0ELb1ELb1ELb0EEENS1_21CollectiveEpilogueFwdINS6_IJSA_NS7_ILi512EEESA_EEES9_SC_SE_Li256ELb1ELb1ELb1ELb0EEENS1_36VarlenDynamicPersistentTileSchedulerILi64ELi64ELi256ELi128ELb1ELb1ELb1ELb1ELb1ELb1EEEEEEEEEvNT_6ParamsE --------------------------
	.section	.nv.constant0._ZN7cutlass13device_kernelIN5flash11enable_sm90INS1_16FlashAttnFwdSm90INS1_25CollectiveMainloopFwdSm90ILi2EN4cute5tupleIJNS5_1CILi1EEES8_S8_EEENS6_IJNS7_ILi64EEESA_SA_EEELi512ENS_10bfloat16_tEfNS_4arch4Sm90ELb1ELb0ELb0ELb1ELb1ELb0ELb0ELb0ELb0ELb1ELb1ELb0EEENS1_21CollectiveEpilogueFwdINS6_IJSA_NS7_ILi512EEESA_EEES9_SC_SE_Li256ELb1ELb1ELb1ELb0EEENS1_36VarlenDynamicPersistentTileSchedulerILi64ELi64ELi256ELi128ELb1ELb1ELb1ELb1ELb1ELb1EEEEEEEEEvNT_6ParamsE,"a",@progbits
	.sectionflags	@""
	.align	4
.nv.constant0._ZN7cutlass13device_kernelIN5flash11enable_sm90INS1_16FlashAttnFwdSm90INS1_25CollectiveMainloopFwdSm90ILi2EN4cute5tupleIJNS5_1CILi1EEES8_S8_EEENS6_IJNS7_ILi64EEESA_SA_EEELi512ENS_10bfloat16_tEfNS_4arch4Sm90ELb1ELb0ELb0ELb1ELb1ELb0ELb0ELb0ELb0ELb1ELb1ELb0EEENS1_21CollectiveEpilogueFwdINS6_IJSA_NS7_ILi512EEESA_EEES9_SC_SE_Li256ELb1ELb1ELb1ELb0EEENS1_36VarlenDynamicPersistentTileSchedulerILi64ELi64ELi256ELi128ELb1ELb1ELb1ELb1ELb1ELb1EEEEEEEEEvNT_6ParamsE:
	.zero		3328


//--------------------- .nv.constant0._ZN7cutlass13device_kernelIN5flash11enable_sm90INS1_16FlashAttnFwdSm90INS1_25CollectiveMainloopFwdSm90ILi2EN4cute5tupleIJNS5_1CILi1EEES8_S8_EEENS6_IJNS7_ILi64EEESA_SA_EEELi512ENS_10bfloat16_tEfNS_4arch4Sm90ELb1ELb0ELb0ELb1ELb1ELb1ELb0ELb0ELb0ELb1ELb1ELb0EEENS1_21CollectiveEpilogueFwdINS6_IJSA_NS7_ILi512EEESA_EEES9_SC_SE_Li256ELb1ELb1ELb1ELb0EEENS1_36VarlenDynamicPersistentTileSchedulerILi64ELi64ELi256ELi128ELb1ELb1ELb1ELb1ELb1ELb1EEEEEEEEEvNT_6ParamsE --------------------------
	.section	.nv.constant0._ZN7cutlass13device_kernelIN5flash11enable_sm90INS1_16FlashAttnFwdSm90INS1_25CollectiveMainloopFwdSm90ILi2EN4cute5tupleIJNS5_1CILi1EEES8_S8_EEENS6_IJNS7_ILi64EEESA_SA_EEELi512ENS_10bfloat16_tEfNS_4arch4Sm90ELb1ELb0ELb0ELb1ELb1ELb1ELb0ELb0ELb0ELb1ELb1ELb0EEENS1_21CollectiveEpilogueFwdINS6_IJSA_NS7_ILi512EEESA_EEES9_SC_SE_Li256ELb1ELb1ELb1ELb0EEENS1_36VarlenDynamicPersistentTileSchedulerILi64ELi64ELi256ELi128ELb1ELb1ELb1ELb1ELb1ELb1EEEEEEEEEvNT_6ParamsE,"a",@progbits
	.sectionflags	@""
	.align	4
.nv.constant0._ZN7cutlass13device_kernelIN5flash11enable_sm90INS1_16FlashAttnFwdSm90INS1_25CollectiveMainloopFwdSm90ILi2EN4cute5tupleIJNS5_1CILi1EEES8_S8_EEENS6_IJNS7_ILi64EEESA_SA_EEELi512ENS_10bfloat16_tEfNS_4arch4Sm90ELb1ELb0ELb0ELb1ELb1ELb1ELb0ELb0ELb0ELb1ELb1ELb0EEENS1_21CollectiveEpilogueFwdINS6_IJSA_NS7_ILi512EEESA_EEES9_SC_SE_Li256ELb1ELb1ELb1ELb0EEENS1_36VarlenDynamicPersistentTileSchedulerILi64ELi64ELi256ELi128ELb1ELb1ELb1ELb1ELb1ELb1EEEEEEEEEvNT_6ParamsE:
	.zero		3328


//--------------------- .nv.constant0._ZN7cutlass13device_kernelIN5flash11enable_sm90INS1_16FlashAttnFwdSm90INS1_25CollectiveMainloopFwdSm90ILi2EN4cute5tupleIJNS5_1CILi1EEES8_S8_EEENS6_IJNS7_ILi64EEESA_SA_EEELi512ENS_10bfloat16_tEfNS_4arch4Sm90ELb1ELb0ELb0ELb1ELb1ELb0ELb1ELb0ELb0ELb1ELb1ELb0EEENS1_21CollectiveEpilogueFwdINS6_IJSA_NS7_ILi512EEESA_EEES9_SC_SE_Li256ELb1ELb1ELb1ELb0EEENS1_36VarlenDynamicPersistentTileSchedulerILi64ELi64ELi256ELi128ELb1ELb1ELb1ELb1ELb1ELb1EEEEEEEEEvNT_6ParamsE --------------------------
	.section	.nv.constant0._ZN7cutlass13device_kernelIN5flash11enable_sm90INS1_16FlashAttnFwdSm90INS1_25CollectiveMainloopFwdSm90ILi2EN4cute5tupleIJNS5_1CILi1EEES8_S8_EEENS6_IJNS7_ILi64EEESA_SA_EEELi512ENS_10bfloat16_tEfNS_4arch4Sm90ELb1ELb0ELb0ELb1ELb1ELb0ELb1ELb0ELb0ELb1ELb1ELb0EEENS1_21CollectiveEpilogueFwdINS6_IJSA_NS7_ILi512EEESA_EEES9_SC_SE_Li256ELb1ELb1ELb1ELb0EEENS1_36VarlenDynamicPersistentTileSchedulerILi64ELi64ELi256ELi128ELb1ELb1ELb1ELb1ELb1ELb1EEEEEEEEEvNT_6ParamsE,"a",@progbits
	.sectionflags	@""
	.align	4
.nv.constant0._ZN7cutlass13device_kernelIN5flash11enable_sm90INS1_16FlashAttnFwdSm90INS1_25CollectiveMainloopFwdSm90ILi2EN4cute5tupleIJNS5_1CILi1EEES8_S8_EEENS6_IJNS7_ILi64EEESA_SA_EEELi512ENS_10bfloat16_tEfNS_4arch4Sm90ELb1ELb0ELb0ELb1ELb1ELb0ELb1ELb0ELb0ELb1ELb1ELb0EEENS1_21CollectiveEpilogueFwdINS6_IJSA_NS7_ILi512EEESA_EEES9_SC_SE_Li256ELb1ELb1ELb1ELb0EEENS1_36VarlenDynamicPersistentTileSchedulerILi64ELi64ELi256ELi128ELb1ELb1ELb1ELb1ELb1ELb1EEEEEEEEEvNT_6ParamsE:
	.zero		3584


//--------------------- .nv.constant0._ZN7cutlass13device_kernelIN5flash11enable_sm90INS1_16FlashAttnFwdSm90INS1_25CollectiveMainloopFwdSm90ILi2EN4cute5tupleIJNS5_1CILi1EEES8_S8_EEENS6_IJNS7_ILi64EEESA_SA_EEELi512ENS_10bfloat16_tEfNS_4arch4Sm90ELb1ELb0ELb0ELb1ELb1ELb1ELb1ELb0ELb0ELb1ELb1ELb0EEENS1_21CollectiveEpilogueFwdINS6_IJSA_NS7_ILi512EEESA_EEES9_SC_SE_Li256ELb1ELb1ELb1ELb0EEENS1_36VarlenDynamicPersistentTileSchedulerILi64ELi64ELi256ELi128ELb1ELb1ELb1ELb1ELb1ELb1EEEEEEEEEvNT_6ParamsE --------------------------
	.section	.nv.constant0._ZN7cutlass13device_kernelIN5flash11enable_sm90INS1_16FlashAttnFwdSm90INS1_25CollectiveMainloopFwdSm90ILi2EN4cute5tupleIJNS5_1CILi1EEES8_S8_EEENS6_IJNS7_ILi64EEESA_SA_EEELi512ENS_10bfloat16_tEfNS_4arch4Sm90ELb1ELb0ELb0ELb1ELb1ELb1ELb1ELb0ELb0ELb1ELb1ELb0EEENS1_21CollectiveEpilogueFwdINS6_IJSA_NS7_ILi512EEESA_EEES9_SC_SE_Li256ELb1ELb1ELb1ELb0EEENS1_36VarlenDynamicPersistentTileSchedulerILi64ELi64ELi256ELi128ELb1ELb1ELb1ELb1ELb1ELb1EEEEEEEEEvNT_6ParamsE,"a",@progbits
	.sectionflags	@""
	.align	4
.nv.constant0._ZN7cutlass13device_kernelIN5flash11enable_sm90INS1_16FlashAttnFwdSm90INS1_25CollectiveMainloopFwdSm90ILi2EN4cute5tupleIJNS5_1CILi1EEES8_S8_EEENS6_IJNS7_ILi64EEESA_SA_EEELi512ENS_10bfloat16_tEfNS_4arch4Sm90ELb1ELb0ELb0ELb1ELb1ELb1ELb1ELb0ELb0ELb1ELb1ELb0EEENS1_21CollectiveEpilogueFwdINS6_IJSA_NS7_ILi512EEESA_EEES9_SC_SE_Li256ELb1ELb1ELb1ELb0EEENS1_36VarlenDynamicPersistentTileSchedulerILi64ELi64ELi256ELi128ELb1ELb1ELb1ELb1ELb1ELb1EEEEEEEEEvNT_6ParamsE:
	.zero		3584


//--------------------- .nv.constant0._ZN7cutlass13device_kernelIN5flash11enable_sm90INS1_16FlashAttnFwdSm90INS1_25CollectiveMainloopFwdSm90ILi2EN4cute5tupleIJNS5_1CILi1EEES8_S8_EEENS6_IJNS7_ILi128EEENS7_ILi96EEENS7_ILi64EEEEEELi256ENS_10bfloat16_tEfNS_4arch4Sm90ELb0ELb0ELb0ELb0ELb1ELb0ELb0ELb1ELb0ELb1ELb1ELb0EEENS1_21CollectiveEpilogueFwdINS6_IJSA_NS7_ILi256EEESB_EEES9_SE_SG_Li256ELb0ELb1ELb1ELb0EEENS1_19SingleTileSchedulerILb0ELb1ELb1ELi128EEEEEEEEEvNT_6ParamsE --------------------------
	.section	.nv.constant0._ZN7cutlass13device_kernelIN5flash11enable_sm90INS1_16FlashAttnFwdSm90INS1_25CollectiveMainloopFwdSm90ILi2EN4cute5tupleIJNS5_1CILi1EEES8_S8_EEENS6_IJNS7_ILi128EEENS7_ILi96EEENS7_ILi64EEEEEELi256ENS_10bfloat16_tEfNS_4arch4Sm90ELb0ELb0ELb0ELb0ELb1ELb0ELb0ELb1ELb0ELb1ELb1ELb0EEENS1_21CollectiveEpilogueFwdINS6_IJSA_NS7_ILi256EEESB_EEES9_SE_SG_Li256ELb0ELb1ELb1ELb0EEENS1_19SingleTileSchedulerILb0ELb1ELb1ELi128EEEEEEEEEvNT_6ParamsE,"a",@progbits
	.sectionflags	@""
	.align	4
.nv.constant0._ZN7cutlass13device_kernelIN5flash11enable_sm90INS1_16FlashAttnFwdSm90INS1_25CollectiveMainloopFwdSm90ILi2EN4cute5tupleIJNS5_1CILi1EEES8_S8_EEENS6_IJNS7_ILi128EEENS7_ILi96EEENS7_ILi64EEEEEELi256ENS_10bfloat16_tEfNS_4arch4Sm90ELb0ELb0ELb0ELb0ELb1ELb0ELb0ELb1ELb0ELb1ELb1ELb0EEENS1_21CollectiveEpilogueFwdINS6_IJSA_NS7_ILi256EEESB_EEES9_SE_SG_Li256ELb0ELb1ELb1ELb0EEENS1_19SingleTileSchedulerILb0ELb1ELb1ELi128EEEEEEEEEvNT_6ParamsE:
	.zero		3200


//--------------------- .nv.constant0._ZN7cutlass13device_kernelIN5flash11enable_sm90INS1_16FlashAttnFwdSm90INS1_25CollectiveMainloopFwdSm90ILi2EN4cute5tupleIJNS5_1CILi1EEES8_S8_EEENS6_IJNS7_ILi128EEENS7_ILi96EEENS7_ILi64EEEEEELi256ENS_10bfloat16_tEfNS_4arch4Sm90ELb0ELb0ELb0ELb0ELb1ELb0ELb1ELb1ELb0ELb1ELb1ELb0EEENS1_21CollectiveEpilogueFwdINS6_IJSA_NS7_ILi256EEESB_EEES9_SE_SG_Li256ELb0ELb1ELb1ELb0EEENS1_19SingleTileSchedulerILb0ELb1ELb1ELi128EEEEEEEEEvNT_6ParamsE --------------------------
	.section	.nv.constant0._ZN7cutlass13device_kernelIN5flash11enable_sm90INS1_16FlashAttnFwdSm90INS1_25CollectiveMainloopFwdSm90ILi2EN4cute5tupleIJNS5_1CILi1EEES8_S8_EEENS6_IJNS7_ILi128EEENS7_ILi96EEENS7_ILi64EEEEEELi256ENS_10bfloat16_tEfNS_4arch4Sm90ELb0ELb0ELb0ELb0ELb1ELb0ELb1ELb1ELb0ELb1ELb1ELb0EEENS1_21CollectiveEpilogueFwdINS6_IJSA_NS7_ILi256EEESB_EEES9_SE_SG_Li256ELb0ELb1ELb1ELb0EEENS1_19SingleTileSchedulerILb0ELb1ELb1ELi128EEEEEEEEEvNT_6ParamsE,"a",@progbits
	.sectionflags	@""
	.align	4
.nv.constant0._ZN7cutlass13device_kernelIN5flash11enable_sm90INS1_16FlashAttnFwdSm90INS1_25CollectiveMainloopFwdSm90ILi2EN4cute5tupleIJNS5_1CILi1EEES8_S8_EEENS6_IJNS7_ILi128EEENS7_ILi96EEENS7_ILi64EEEEEELi256ENS_10bfloat16_tEfNS_4arch4Sm90ELb0ELb0ELb0ELb0ELb1ELb0ELb1ELb1ELb0ELb1ELb1ELb0EEENS1_21CollectiveEpilogueFwdINS6_IJSA_NS7_ILi256EEESB_EEES9_SE_SG_Li256ELb0ELb1ELb1ELb0EEENS1_19SingleTileSchedulerILb0ELb1ELb1ELi128EEEEEEEEEvNT_6ParamsE:
	.zero		3456


//--------------------- .nv.constant0._ZN7cutlass13device_kernelIN5flash11enable_sm90INS1_16FlashAttnFwdSm90INS1_25CollectiveMainloopFwdSm90ILi2EN4cute5tupleIJNS5_1CILi1EEES8_S8_EEENS6_IJNS7_ILi128EEENS7_ILi96EEENS7_ILi64EEEEEELi256ENS_10bfloat16_tEfNS_4arch4Sm90ELb0ELb0ELb0ELb1ELb1ELb0ELb0ELb1ELb0ELb1ELb1ELb0EEENS1_21CollectiveEpilogueFwdINS6_IJSA_NS7_ILi256EEESB_EEES9_SE_SG_Li256ELb1ELb1ELb1ELb0EEENS1_36VarlenDynamicPersistentTileSchedulerILi128ELi96ELi256ELi128ELb1ELb1ELb1ELb0ELb1ELb1EEEEEEEEEvNT_6ParamsE --------------------------
	.section	.nv.constant0._ZN7cutlass13device_kernelIN5flash11enable_sm90INS1_16FlashAttnFwdSm90INS1_25CollectiveMainloopFwdSm90ILi2EN4cute5tupleIJNS5_1CILi1EEES8_S8_EEENS6_IJNS7_ILi128EEENS7_ILi96EEENS7_ILi64EEEEEELi256ENS_10bfloat16_tEfNS_4arch4Sm90ELb0ELb0ELb0ELb1ELb1ELb0ELb0ELb1ELb0ELb1ELb1ELb0EEENS1_21CollectiveEpilogueFwdINS6_IJSA_NS7_ILi256EEESB_EEES9_SE_SG_Li256ELb1ELb1ELb1ELb0EEENS1_36VarlenDynamicPersistentTileSchedulerILi128ELi96ELi256ELi128ELb1ELb1ELb1ELb0ELb1ELb1EEEEEEEEEvNT_6ParamsE,"a",@progbits
	.sectionflags	@""
	.align	4
.nv.constant0._ZN7cutlass13device_kernelIN5flash11enable_sm90INS1_16FlashAttnFwdSm90INS1_25CollectiveMainloopFwdSm90ILi2EN4cute5tupleIJNS5_1CILi1EEES8_S8_EEENS6_IJNS7_ILi128EEENS7_ILi96EEENS7_ILi64EEEEEELi256ENS_10bfloat16_tEfNS_4arch4Sm90ELb0ELb0ELb0ELb1ELb1ELb0ELb0ELb1ELb0ELb1ELb1ELb0EEENS1_21CollectiveEpilogueFwdINS6_IJSA_NS7_ILi256EEESB_EEES9_SE_SG_Li256ELb1ELb1ELb1ELb0EEENS1_36VarlenDynamicPersistentTileSchedulerILi128ELi96ELi256ELi128ELb1ELb1ELb1ELb0ELb1ELb1EEEEEEEEEvNT_6ParamsE:
	.zero		3328


//--------------------- .nv.constant0._ZN7cutlass13device_kernelIN5flash11enable_sm90INS1_16FlashAttnFwdSm90INS1_25CollectiveMainloopFwdSm90ILi2EN4cute5tupleIJNS5_1CILi1EEES8_S8_EEENS6_IJNS7_ILi128EEENS7_ILi96EEENS7_ILi64EEEEEELi256ENS_10bfloat16_tEfNS_4arch4Sm90ELb0ELb0ELb0ELb1ELb1ELb1ELb0ELb1ELb0ELb1ELb1ELb0EEENS1_21CollectiveEpilogueFwdINS6_IJSA_NS7_ILi256EEESB_EEES9_SE_SG_Li256ELb1ELb1ELb1ELb0EEENS1_36VarlenDynamicPersistentTileSchedulerILi128ELi96ELi256ELi128ELb1ELb1ELb1ELb0ELb1ELb1EEEEEEEEEvNT_6ParamsE --------------------------
	.section	.nv.constant0._ZN7cutlass13device_kernelIN5flash11enable_sm90INS1_16FlashAttnFwdSm90INS1_25CollectiveMainloopFwdSm90ILi2EN4cute5tupleIJNS5_1CILi1EEES8_S8_EEENS6_IJNS7_ILi128EEENS7_ILi96EEENS7_ILi64EEEEEELi256ENS_10bfloat16_tEfNS_4arch4Sm90ELb0ELb0ELb0ELb1ELb1ELb1ELb0ELb1ELb0ELb1ELb1ELb0EEENS1_21CollectiveEpilogueFwdINS6_IJSA_NS7_ILi256EEESB_EEES9_SE_SG_Li256ELb1ELb1ELb1ELb0EEENS1_36VarlenDynamicPersistentTileSchedulerILi128ELi96ELi256ELi128ELb1ELb1ELb1ELb0ELb1ELb1EEEEEEEEEvNT_6ParamsE,"a",@progbits
	.sectionflags	@""
	.align	4
.nv.constant0._ZN7cutlass13device_kernelIN5flash11enable_sm90INS1_16FlashAttnFwdSm90INS1_25CollectiveMainloopFwdSm90ILi2EN4cute5tupleIJNS5_1CILi1EEES8_S8_EEENS6_IJNS7_ILi128EEENS7_ILi96EEENS7_ILi64EEEEEELi256ENS_10bfloat16_tEfNS_4arch4Sm90ELb0ELb0ELb0ELb1ELb1ELb1ELb0ELb1ELb0ELb1ELb1ELb0EEENS1_21CollectiveEpilogueFwdINS6_IJSA_NS7_ILi256EEESB_EEES9_SE_SG_Li256ELb1ELb1ELb1ELb0EEENS1_36VarlenDynamicPersistentTileSchedulerILi128ELi96ELi256ELi128ELb1ELb1ELb1ELb0ELb1ELb1EEEEEEEEEvNT_6ParamsE:
	.zero		3328


//--------------------- .nv.constant0._ZN7cutlass13device_kernelIN5flash11enable_sm90INS1_16FlashAttnFwdSm90INS1_25CollectiveMainloopFwdSm90ILi2EN4cute5tupleIJNS5_1CILi1EEES8_S8_EEENS6_IJNS7_ILi128EEENS7_ILi96EEENS7_ILi64EEEEEELi256ENS_10bfloat16_tEfNS_4arch4Sm90ELb0ELb0ELb0ELb1ELb1ELb0ELb1ELb1ELb0ELb1ELb1ELb0EEENS1_21CollectiveEpilogueFwdINS6_IJSA_NS7_ILi256EEESB_EEES9_SE_SG_Li256ELb1ELb1ELb1ELb0EEENS1_36VarlenDynamicPersistentTileSchedulerILi128ELi96ELi256ELi128ELb1ELb1ELb1ELb0ELb1ELb1EEEEEEEEEvNT_6ParamsE --------------------------
	.section	.nv.constant0._ZN7cutlass13device_kernelIN5flash11enable_sm90INS1_16FlashAttnFwdSm90INS1_25CollectiveMainloopFwdSm90ILi2EN4cute5tupleIJNS5_1CILi1EEES8_S8_EEENS6_IJNS7_ILi128EEENS7_ILi96EEENS7_ILi64EEEEEELi256ENS_10bfloat16_tEfNS_4arch4Sm90ELb0ELb0ELb0ELb1ELb1ELb0ELb1ELb1ELb0ELb1ELb1ELb0EEENS1_21CollectiveEpilogueFwdINS6_IJSA_NS7_ILi256EEESB_EEES9_SE_SG_Li256ELb1ELb1ELb1ELb0EEENS1_36VarlenDynamicPersistentTileSchedulerILi128ELi96ELi256ELi128ELb1ELb1ELb1ELb0ELb1ELb1EEEEEEEEEvNT_6ParamsE,"a",@progbits
	.sectionflags	@""
	.align	4
.nv.constant0._ZN7cutlass13device_kernelIN5flash11enable_sm90INS1_16FlashAttnFwdSm90INS1_25CollectiveMainloopFwdSm90ILi2EN4cute5tupleIJNS5_1CILi1EEES8_S8_EEENS6_IJNS7_ILi128EEENS7_ILi96EEENS7_ILi64EEEEEELi256ENS_10bfloat16_tEfNS_4arch4Sm90ELb0ELb0ELb0ELb1ELb1ELb0ELb1ELb1ELb0ELb1ELb1ELb0EEENS1_21CollectiveEpilogueFwdINS6_IJSA_NS7_ILi256EEESB_EEES9_SE_SG_Li256ELb1ELb1ELb1ELb0EEENS1_36VarlenDynamicPersistentTileSchedulerILi128ELi96ELi256ELi128ELb1ELb1ELb1ELb0ELb1ELb1EEEEEEEEEvNT_6ParamsE:
	.zero		3584


//--------------------- .nv.constant0._ZN7cutlass13device_kernelIN5flash11enable_sm90INS1_16FlashAttnFwdSm90INS1_25CollectiveMainloopFwdSm90ILi2EN4cute5tupleIJNS5_1CILi1EEES8_S8_EEENS6_IJNS7_ILi128EEENS7_ILi96EEENS7_ILi64EEEEEELi256ENS_10bfloat16_tEfNS_4arch4Sm90ELb0ELb0ELb0ELb1ELb1ELb1ELb1ELb1ELb0ELb1ELb1ELb0EEENS1_21CollectiveEpilogueFwdINS6_IJSA_NS7_ILi256EEESB_EEES9_SE_SG_Li256ELb1ELb1ELb1ELb0EEENS1_36VarlenDynamicPersistentTileSchedulerILi128ELi96ELi256ELi128ELb1ELb1ELb1ELb0ELb1ELb1EEEEEEEEEvNT_6ParamsE --------------------------
	.section	.nv.constant0._ZN7cutlass13device_kernelIN5flash11enable_sm90INS1_16FlashAttnFwdSm90INS1_25CollectiveMainloopFwdSm90ILi2EN4cute5tupleIJNS5_1CILi1EEES8_S8_EEENS6_IJNS7_ILi128EEENS7_ILi96EEENS7_ILi64EEEEEELi256ENS_10bfloat16_tEfNS_4arch4Sm90ELb0ELb0ELb0ELb1ELb1ELb1ELb1ELb1ELb0ELb1ELb1ELb0EEENS1_21CollectiveEpilogueFwdINS6_IJSA_NS7_ILi256EEESB_EEES9_SE_SG_Li256ELb1ELb1ELb1ELb0EEENS1_36VarlenDynamicPersistentTileSchedulerILi128ELi96ELi256ELi128ELb1ELb1ELb1ELb0ELb1ELb1EEEEEEEEEvNT_6ParamsE,"a",@progbits
	.sectionflags	@""
	.align	4
.nv.constant0._ZN7cutlass13device_kernelIN5flash11enable_sm90INS1_16FlashAttnFwdSm90INS1_25CollectiveMainloopFwdSm90ILi2EN4cute5tupleIJNS5_1CILi1EEES8_S8_EEENS6_IJNS7_ILi128EEENS7_ILi96EEENS7_ILi64EEEEEELi256ENS_10bfloat16_tEfNS_4arch4Sm90ELb0ELb0ELb0ELb1ELb1ELb1ELb1ELb1ELb0ELb1ELb1ELb0EEENS1_21CollectiveEpilogueFwdINS6_IJSA_NS7_ILi256EEESB_EEES9_SE_SG_Li256ELb1ELb1ELb1ELb0EEENS1_36VarlenDynamicPersistentTileSchedulerILi128ELi96ELi256ELi128ELb1ELb1ELb1ELb0ELb1ELb1EEEEEEEEEvNT_6ParamsE:
	.zero		3584


//--------------------- .nv.constant0._ZN7cutlass13device_kernelIN5flash11enable_sm90INS1_16FlashAttnFwdSm90INS1_25CollectiveMainloopFwdSm90ILi2EN4cute5tupleIJNS5_1CILi1EEES8_S8_EEENS6_IJNS7_ILi128EEENS7_ILi96EEENS7_ILi64EEEEEELi256ENS_10bfloat16_tEfNS_4arch4Sm90ELb0ELb1ELb0ELb0ELb1ELb0ELb0ELb1ELb0ELb1ELb1ELb0EEENS1_21CollectiveEpilogueFwdINS6_IJSA_NS7_ILi256EEESB_EEES9_SE_SG_Li256ELb0ELb1ELb1ELb0EEENS1_19SingleTileSchedulerILb0ELb1ELb1ELi128EEEEEEEEEvNT_6ParamsE --------------------------
	.section	.nv.constant0._ZN7cutlass13device_kernelIN5flash11enable_sm90INS1_16FlashAttnFwdSm90INS1_25CollectiveMainloopFwdSm90ILi2EN4cute5tupleIJNS5_1CILi1EEES8_S8_EEENS6_IJNS7_ILi128EEENS7_ILi96EEENS7_ILi64EEEEEELi256ENS_10bfloat16_tEfNS_4arch4Sm90ELb0ELb1ELb0ELb0ELb1ELb0ELb0ELb1ELb0ELb1ELb1ELb0EEENS1_21CollectiveEpilogueFwdINS6_IJSA_NS7_ILi256EEESB_EEES9_SE_SG_Li256ELb0ELb1ELb1ELb0EEENS1_19SingleTileSchedulerILb0ELb1ELb1ELi128EEEEEEEEEvNT_6ParamsE,"a",@progbits
	.sectionflags	@""
	.align	4
.nv.constant0._ZN7cutlass13device_kernelIN5flash11enable_sm90INS1_16FlashAttnFwdSm90INS1_25CollectiveMainloopFwdSm90ILi2EN4cute5tupleIJNS5_1CILi1EEES8_S8_EEENS6_IJNS7_ILi128EEENS7_ILi96EEENS7_ILi64EEEEEELi256ENS_10bfloat16_tEfNS_4arch4Sm90ELb0ELb1ELb0ELb0ELb1ELb0ELb0ELb1ELb0ELb1ELb1ELb0EEENS1_21CollectiveEpilogueFwdINS6_IJSA_NS7_ILi256EEESB_EEES9_SE_SG_Li256ELb0ELb1ELb1ELb0EEENS1_19SingleTileSchedulerILb0ELb1ELb1ELi128EEEEEEEEEvNT_6ParamsE:
	.zero		3200


//--------------------- .nv.constant0._ZN7cutlass13device_kernelIN5flash11enable_sm90INS1_16FlashAttnFwdSm90INS1_25CollectiveMainloopFwdSm90ILi2EN4cute5tupleIJNS5_1CILi1EEES8_S8_EEENS6_IJNS7_ILi128EEENS7_ILi96EEENS7_ILi64EEEEEELi256ENS_10bfloat16_tEfNS_4arch4Sm90ELb0ELb1ELb0ELb0ELb1ELb0ELb1ELb1ELb0ELb1ELb1ELb0EEENS1_21CollectiveEpilogueFwdINS6_IJSA_NS7_ILi256EEESB_EEES9_SE_SG_Li256ELb0ELb1ELb1ELb0EEENS1_19SingleTileSchedulerILb0ELb1ELb1ELi128EEEEEEEEEvNT_6ParamsE --------------------------
	.section	.nv.constant0._ZN7cutlass13device_kernelIN5flash11enable_sm90INS1_16FlashAttnFwdSm90INS1_25CollectiveMainloopFwdSm90ILi2EN4cute5tupleIJNS5_1CILi1EEES8_S8_EEENS6_IJNS7_ILi128EEENS7_ILi96EEENS7_ILi64EEEEEELi256ENS_10bfloat16_tEfNS_4arch4Sm90ELb0ELb1ELb0ELb0ELb1ELb0ELb1ELb1ELb0ELb1ELb1ELb0EEENS1_21CollectiveEpilogueFwdINS6_IJSA_NS7_ILi256EEESB_EEES9_SE_SG_Li256ELb0ELb1ELb1ELb0EEENS1_19SingleTileSchedulerILb0ELb1ELb1ELi128EEEEEEEEEvNT_6ParamsE,"a",@progbits
	.sectionflags	@""
	.align	4
.nv.constant0._ZN7cutlass13device_kernelIN5flash11enable_sm90INS1_16FlashAttnFwdSm90INS1_25CollectiveMainloopFwdSm90ILi2EN4cute5tupleIJNS5_1CILi1EEES8_S8_EEENS6_IJNS7_ILi128EEENS7_ILi96EEENS7_ILi64EEEEEELi256ENS_10bfloat16_tEfNS_4arch4Sm90ELb0ELb1ELb0ELb0ELb1ELb0ELb1ELb1ELb0ELb1ELb1ELb0EEENS1_21CollectiveEpilogueFwdINS6_IJSA_NS7_ILi256EEESB_EEES9_SE_SG_Li256ELb0ELb1ELb1ELb0EEENS1_19SingleTileSchedulerILb0ELb1ELb1ELi128EEEEEEEEEvNT_6ParamsE:
	.zero		3456


//--------------------- .nv.constant0._ZN7cutlass13device_kernelIN5flash11enable_sm90INS1_16FlashAttnFwdSm90INS1_25CollectiveMainloopFwdSm90ILi2EN4cute5tupleIJNS5_1CILi1EEES8_S8_EEENS6_IJNS7_ILi128EEENS7_ILi96EEENS7_ILi64EEEEEELi256ENS_10bfloat16_tEfNS_4arch4Sm90ELb0ELb1ELb0ELb1ELb1ELb0ELb0ELb1ELb0ELb1ELb1ELb0EEENS1_21CollectiveEpilogueFwdINS6_IJSA_NS7_ILi256EEESB_EEES9_SE_SG_Li256ELb1ELb1ELb1ELb0EEENS1_36VarlenDynamicPersistentTileSchedulerILi128ELi96ELi256ELi128ELb1ELb1ELb1ELb1ELb0ELb1EEEEEEEEEvNT_6ParamsE --------------------------
	.section	.nv.constant0._ZN7cutlass13device_kernelIN5flash11enable_sm90INS1_16FlashAttnFwdSm90INS1_25CollectiveMainloopFwdSm90ILi2EN4cute5tupleIJNS5_1CILi1EEES8_S8_EEENS6_IJNS7_ILi128EEENS7_ILi96EEENS7_ILi64EEEEEELi256ENS_10bfloat16_tEfNS_4arch4Sm90ELb0ELb1ELb0ELb1ELb1ELb0ELb0ELb1ELb0ELb1ELb1ELb0EEENS1_21CollectiveEpilogueFwdINS6_IJSA_NS7_ILi256EEESB_EEES9_SE_SG_Li256ELb1ELb1ELb1ELb0EEENS1_36VarlenDynamicPersistentTileSchedulerILi128ELi96ELi256ELi128ELb1ELb1ELb1ELb1ELb0ELb1EEEEEEEEEvNT_6ParamsE,"a",@progbits
	.sectionflags	@""
	.align	4
.nv.constant0._ZN7cutlass13device_kernelIN5flash11enable_sm90INS1_16FlashAttnFwdSm90INS1_25CollectiveMainloopFwdSm90ILi2EN4cute5tupleIJNS5_1CILi1EEES8_S8_EEENS6_IJNS7_ILi128EEENS7_ILi96EEENS7_ILi64EEEEEELi256ENS_10bfloat16_tEfNS_4arch4Sm90ELb0ELb1ELb0ELb1ELb1ELb0ELb0ELb1ELb0ELb1ELb1ELb0EEENS1_21CollectiveEpilogueFwdINS6_IJSA_NS7_ILi256EEESB_EEES9_SE_SG_Li256ELb1ELb1ELb1ELb0EEENS1_36VarlenDynamicPersistentTileSchedulerILi128ELi96ELi256ELi128ELb1ELb1ELb1ELb1ELb0ELb1EEEEEEEEEvNT_6ParamsE:
	.zero		3328


//--------------------- .nv.constant0._ZN7cutlass13device_kernelIN5flash11enable_sm90INS1_16FlashAttnFwdSm90INS1_25CollectiveMainloopFwdSm90ILi2EN4cute5tupleIJNS5_1CILi1EEES8_S8_EEENS6_IJNS7_ILi128EEENS7_ILi96EEENS7_ILi64EEEEEELi256ENS_10bfloat16_tEfNS_4arch4Sm90ELb0ELb1ELb0ELb1ELb1ELb1ELb0ELb1ELb0ELb1ELb1ELb0EEENS1_21CollectiveEpilogueFwdINS6_IJSA_NS7_ILi256EEESB_EEES9_SE_SG_Li256ELb1ELb1ELb1ELb0EEENS1_36VarlenDynamicPersistentTileSchedulerILi128ELi96ELi256ELi128ELb1ELb1ELb1ELb1ELb0ELb1EEEEEEEEEvNT_6ParamsE --------------------------
	.section	.nv.constant0._ZN7cutlass13device_kernelIN5flash11enable_sm90INS1_16FlashAttnFwdSm90INS1_25CollectiveMainloopFwdSm90ILi2EN4cute5tupleIJNS5_1CILi1EEES8_S8_EEENS6_IJNS7_ILi128EEENS7_ILi96EEENS7_ILi64EEEEEELi256ENS_10bfloat16_tEfNS_4arch4Sm90ELb0ELb1ELb0ELb1ELb1ELb1ELb0ELb1ELb0ELb1ELb1ELb0EEENS1_21CollectiveEpilogueFwdINS6_IJSA_NS7_ILi256EEESB_EEES9_SE_SG_Li256ELb1ELb1ELb1ELb0EEENS1_36VarlenDynamicPersistentTileSchedulerILi128ELi96ELi256ELi128ELb1ELb1ELb1ELb1ELb0ELb1EEEEEEEEEvNT_6ParamsE,"a",@progbits
	.sectionflags	@""
	.align	4
.nv.constant0._ZN7cutlass13device_kernelIN5flash11enable_sm90INS1_16FlashAttnFwdSm90INS1_25CollectiveMainloopFwdSm90ILi2EN4cute5tupleIJNS5_1CILi1EEES8_S8_EEENS6_IJNS7_ILi128EEENS7_ILi96EEENS7_ILi64EEEEEELi256ENS_10bfloat16_tEfNS_4arch4Sm90ELb0ELb1ELb0ELb1ELb1ELb1ELb0ELb1ELb0ELb1ELb1ELb0EEENS1_21CollectiveEpilogueFwdINS6_IJSA_NS7_ILi256EEESB_EEES9_SE_SG_Li256ELb1ELb1ELb1ELb0EEENS1_36VarlenDynamicPersistentTileSchedulerILi128ELi96ELi256ELi128ELb1ELb1ELb1ELb1ELb0ELb1EEEEEEEEEvNT_6ParamsE:
	.zero		3328


//--------------------- .nv.constant0._ZN7cutlass13device_kernelIN5flash11enable_sm90INS1_16FlashAttnFwdSm90INS1_25CollectiveMainloopFwdSm90ILi2EN4cute5tupleIJNS5_1CILi1EEES8_S8_EEENS6_IJNS7_ILi128EEENS7_ILi96EEENS7_ILi64EEEEEELi256ENS_10bfloat16_tEfNS_4arch4Sm90ELb0ELb1ELb0ELb1ELb1ELb0ELb1ELb1ELb0ELb1ELb1ELb0EEENS1_21CollectiveEpilogueFwdINS6_IJSA_NS7_ILi256EEESB_EEES9_SE_SG_Li256ELb1ELb1ELb1ELb0EEENS1_36VarlenDynamicPersistentTileSchedulerILi128ELi96ELi256ELi128ELb1ELb1ELb1ELb1ELb0ELb1EEEEEEEEEvNT_6ParamsE --------------------------
	.section	.nv.constant0._ZN7cutlass13device_kernelIN5flash11enable_sm90INS1_16FlashAttnFwdSm90INS1_25CollectiveMainloopFwdSm90ILi2EN4cute5tupleIJNS5_1CILi1EEES8_S8_EEENS6_IJNS7_ILi128EEENS7_ILi96EEENS7_ILi64EEEEEELi256ENS_10bfloat16_tEfNS_4arch4Sm90ELb0ELb1ELb0ELb1ELb1ELb0ELb1ELb1ELb0ELb1ELb1ELb0EEENS1_21CollectiveEpilogueFwdINS6_IJSA_NS7_ILi256EEESB_EEES9_SE_SG_Li256ELb1ELb1ELb1ELb0EEENS1_36VarlenDynamicPersistentTileSchedulerILi128ELi96ELi256ELi128ELb1ELb1ELb1ELb1ELb0ELb1EEEEEEEEEvNT_6ParamsE,"a",@progbits
	.sectionflags	@""
	.align	4
.nv.constant0._ZN7cutlass13device_kernelIN5flash11enable_sm90INS1_16FlashAttnFwdSm90INS1_25CollectiveMainloopFwdSm90ILi2EN4cute5tupleIJNS5_1CILi1EEES8_S8_EEENS6_IJNS7_ILi128EEENS7_ILi96EEENS7_ILi64EEEEEELi256ENS_10bfloat16_tEfNS_4arch4Sm90ELb0ELb1ELb0ELb1ELb1ELb0ELb1ELb1ELb0ELb1ELb1ELb0EEENS1_21CollectiveEpilogueFwdINS6_IJSA_NS7_ILi256EEESB_EEES9_SE_SG_Li256ELb1ELb1ELb1ELb0EEENS1_36VarlenDynamicPersistentTileSchedulerILi128ELi96ELi256ELi128ELb1ELb1ELb1ELb1ELb0ELb1EEEEEEEEEvNT_6ParamsE:
	.zero		3584


//--------------------- .nv.constant0._ZN7cutlass13device_kernelIN5flash11enable_sm90INS1_16FlashAttnFwdSm90INS1_25CollectiveMainloopFwdSm90ILi2EN4cute5tupleIJNS5_1CILi1EEES8_S8_EEENS6_IJNS7_ILi128EEENS7_ILi96EEENS7_ILi64EEEEEELi256ENS_10bfloat16_tEfNS_4arch4Sm90ELb0ELb1ELb0ELb1ELb1ELb1ELb1ELb1ELb0ELb1ELb1ELb0EEENS1_21CollectiveEpilogueFwdINS6_IJSA_NS7_ILi256EEESB_EEES9_SE_SG_Li256ELb1ELb1ELb1ELb0EEENS1_36VarlenDynamicPersistentTileSchedulerILi128ELi96ELi256ELi128ELb1ELb1ELb1ELb1ELb0ELb1EEEEEEEEEvNT_6ParamsE --------------------------
	.section	.nv.constant0._ZN7cutlass13device_kernelIN5flash11enable_sm90INS1_16FlashAttnFwdSm90INS1_25CollectiveMainloopFwdSm90ILi2EN4cute5tupleIJNS5_1CILi1EEES8_S8_EEENS6_IJNS7_ILi128EEENS7_ILi96EEENS7_ILi64EEEEEELi256ENS_10bfloat16_tEfNS_4arch4Sm90ELb0ELb1ELb0ELb1ELb1ELb1ELb1ELb1ELb0ELb1ELb1ELb0EEENS1_21CollectiveEpilogueFwdINS6_IJSA_NS7_ILi256EEESB_EEES9_SE_SG_Li256ELb1ELb1ELb1ELb0EEENS1_36VarlenDynamicPersistentTileSchedulerILi128ELi96ELi256ELi128ELb1ELb1ELb1ELb1ELb0ELb1EEEEEEEEEvNT_6ParamsE,"a",@progbits
	.sectionflags	@""
	.align	4
.nv.constant0._ZN7cutlass13device_kernelIN5flash11enable_sm90INS1_16FlashAttnFwdSm90INS1_25CollectiveMainloopFwdSm90ILi2EN4cute5tupleIJNS5_1CILi1EEES8_S8_EEENS6_IJNS7_ILi128EEENS7_ILi96EEENS7_ILi64EEEEEELi256ENS_10bfloat16_tEfNS_4arch4Sm90ELb0ELb1ELb0ELb1ELb1ELb1ELb1ELb1ELb0ELb1ELb1ELb0EEENS1_21CollectiveEpilogueFwdINS6_IJSA_NS7_ILi256EEESB_EEES9_SE_SG_Li256ELb1ELb1ELb1ELb0EEENS1_36VarlenDynamicPersistentTileSchedulerILi128ELi96ELi256ELi128ELb1ELb1ELb1ELb1ELb0ELb1EEEEEEEEEvNT_6ParamsE:
	.zero		3584


//--------------------- .nv.constant0._ZN7cutlass13device_kernelIN5flash11enable_sm90INS1_16FlashAttnFwdSm90INS1_25CollectiveMainloopFwdSm90ILi2EN4cute5tupleIJNS5_1CILi1EEES8_S8_EEENS6_IJNS7_ILi128EEENS7_ILi96EEENS7_ILi64EEEEEELi256ENS_10bfloat16_tEfNS_4arch4Sm90ELb1ELb0ELb0ELb0ELb1ELb0ELb0ELb1ELb0ELb1ELb1ELb0EEENS1_21CollectiveEpilogueFwdINS6_IJSA_NS7_ILi256EEESB_EEES9_SE_SG_Li256ELb0ELb1ELb1ELb0EEENS1_19SingleTileSchedulerILb0ELb1ELb1ELi128EEEEEEEEEvNT_6ParamsE --------------------------
	.section	.nv.constant0._ZN7cutlass13device_kernelIN5flash11enable_sm90INS1_16FlashAttnFwdSm90INS1_25CollectiveMainloopFwdSm90ILi2EN4cute5tupleIJNS5_1CILi1EEES8_S8_EEENS6_IJNS7_ILi128EEENS7_ILi96EEENS7_ILi64EEEEEELi256ENS_10bfloat16_tEfNS_4arch4Sm90ELb1ELb0ELb0ELb0ELb1ELb0ELb0ELb1ELb0ELb1ELb1ELb0EEENS1_21CollectiveEpilogueFwdINS6_IJSA_NS7_ILi256EEESB_EEES9_SE_SG_Li256ELb0ELb1ELb1ELb0EEENS1_19SingleTileSchedulerILb0ELb1ELb1ELi128EEEEEEEEEvNT_6ParamsE,"a",@progbits
	.sectionflags	@""
	.align	4
.nv.constant0._ZN7cutlass13device_kernelIN5flash11enable_sm90INS1_16FlashAttnFwdSm90INS1_25CollectiveMainloopFwdSm90ILi2EN4cute5tupleIJNS5_1CILi1EEES8_S8_EEENS6_IJNS7_ILi128EEENS7_ILi96EEENS7_ILi64EEEEEELi256ENS_10bfloat16_tEfNS_4arch4Sm90ELb1ELb0ELb0ELb0ELb1ELb0ELb0ELb1ELb0ELb1ELb1ELb0EEENS1_21CollectiveEpilogueFwdINS6_IJSA_NS7_ILi256EEESB_EEES9_SE_SG_Li256ELb0ELb1ELb1ELb0EEENS1_19SingleTileSchedulerILb0ELb1ELb1ELi128EEEEEEEEEvNT_6ParamsE:
	.zero		3200


//--------------------- .nv.constant0._ZN7cutlass13device_kernelIN5flash11enable_sm90INS1_16FlashAttnFwdSm90INS1_25CollectiveMainloopFwdSm90ILi2EN4cute5tupleIJNS5_1CILi1EEES8_S8_EEENS6_IJNS7_ILi128EEENS7_ILi96EEENS7_ILi64EEEEEELi256ENS_10bfloat16_tEfNS_4arch4Sm90ELb1ELb0ELb0ELb0ELb1ELb0ELb1ELb1ELb0ELb1ELb1ELb0EEENS1_21CollectiveEpilogueFwdINS6_IJSA_NS7_ILi256EEESB_EEES9_SE_SG_Li256ELb0ELb1ELb1ELb0EEENS1_19SingleTileSchedulerILb0ELb1ELb1ELi128EEEEEEEEEvNT_6ParamsE --------------------------
	.section	.nv.constant0._ZN7cutlass13device_kernelIN5flash11enable_sm90INS1_16FlashAttnFwdSm90INS1_25CollectiveMainloopFwdSm90ILi2EN4cute5tupleIJNS5_1CILi1EEES8_S8_EEENS6_IJNS7_ILi128EEENS7_ILi96EEENS7_ILi64EEEEEELi256ENS_10bfloat16_tEfNS_4arch4Sm90ELb1ELb0ELb0ELb0ELb1ELb0ELb1ELb1ELb0ELb1ELb1ELb0EEENS1_21CollectiveEpilogueFwdINS6_IJSA_NS7_ILi256EEESB_EEES9_SE_SG_Li256ELb0ELb1ELb1ELb0EEENS1_19SingleTileSchedulerILb0ELb1ELb1ELi128EEEEEEEEEvNT_6ParamsE,"a",@progbits
	.sectionflags	@""
	.align	4
.nv.constant0._ZN7cutlass13device_kernelIN5flash11enable_sm90INS1_16FlashAttnFwdSm90INS1_25CollectiveMainloopFwdSm90ILi2EN4cute5tupleIJNS5_1CILi1EEES8_S8_EEENS6_IJNS7_ILi128EEENS7_ILi96EEENS7_ILi64EEEEEELi256ENS_10bfloat16_tEfNS_4arch4Sm90ELb1ELb0ELb0ELb0ELb1ELb0ELb1ELb1ELb0ELb1ELb1ELb0EEENS1_21CollectiveEpilogueFwdINS6_IJSA_NS7_ILi256EEESB_EEES9_SE_SG_Li256ELb0ELb1ELb1ELb0EEENS1_19SingleTileSchedulerILb0ELb1ELb1ELi128EEEEEEEEEvNT_6ParamsE:
	.zero		3456


//--------------------- .nv.constant0._ZN7cutlass13device_kernelIN5flash11enable_sm90INS1_16FlashAttnFwdSm90INS1_25CollectiveMainloopFwdSm90ILi2EN4cute5tupleIJNS5_1CILi1EEES8_S8_EEENS6_IJNS7_ILi128EEENS7_ILi96EEENS7_ILi64EEEEEELi256ENS_10bfloat16_tEfNS_4arch4Sm90ELb1ELb0ELb0ELb1ELb1ELb0ELb0ELb1ELb0ELb1ELb1ELb0EEENS1_21CollectiveEpilogueFwdINS6_IJSA_NS7_ILi256EEESB_EEES9_SE_SG_Li256ELb1ELb1ELb1ELb0EEENS1_36VarlenDynamicPersistentTileSchedulerILi128ELi96ELi256ELi128ELb1ELb1ELb1ELb1ELb1ELb1EEEEEEEEEvNT_6ParamsE --------------------------
	.section	.nv.constant0._ZN7cutlass13device_kernelIN5flash11enable_sm90INS1_16FlashAttnFwdSm90INS1_25CollectiveMainloopFwdSm90ILi2EN4cute5tupleIJNS5_1CILi1EEES8_S8_EEENS6_IJNS7_ILi128EEENS7_ILi96EEENS7_ILi64EEEEEELi256ENS_10bfloat16_tEfNS_4arch4Sm90ELb1ELb0ELb0ELb1ELb1ELb0ELb0ELb1ELb0ELb1ELb1ELb0EEENS1_21CollectiveEpilogueFwdINS6_IJSA_NS7_ILi256EEESB_EEES9_SE_SG_Li256ELb1ELb1ELb1ELb0EEENS1_36VarlenDynamicPersistentTileSchedulerILi128ELi96ELi256ELi128ELb1ELb1ELb1ELb1ELb1ELb1EEEEEEEEEvNT_6ParamsE,"a",@progbits
	.sectionflags	@""
	.align	4
.nv.constant0._ZN7cutlass13device_kernelIN5flash11enable_sm90INS1_16FlashAttnFwdSm90INS1_25CollectiveMainloopFwdSm90ILi2EN4cute5tupleIJNS5_1CILi1EEES8_S8_EEENS6_IJNS7_ILi128EEENS7_ILi96EEENS7_ILi64EEEEEELi256ENS_10bfloat16_tEfNS_4arch4Sm90ELb1ELb0ELb0ELb1ELb1ELb0ELb0ELb1ELb0ELb1ELb1ELb0EEENS1_21CollectiveEpilogueFwdINS6_IJSA_NS7_ILi256EEESB_EEES9_SE_SG_Li256ELb1ELb1ELb1ELb0EEENS1_36VarlenDynamicPersistentTileSchedulerILi128ELi96ELi256ELi128ELb1ELb1ELb1ELb1ELb1ELb1EEEEEEEEEvNT_6ParamsE:
	.zero		3328


//--------------------- .nv.constant0._ZN7cutlass13device_kernelIN5flash11enable_sm90INS1_16FlashAttnFwdSm90INS1_25CollectiveMainloopFwdSm90ILi2EN4cute5tupleIJNS5_1CILi1EEES8_S8_EEENS6_IJNS7_ILi128EEENS7_ILi96EEENS7_ILi64EEEEEELi256ENS_10bfloat16_tEfNS_4arch4Sm90ELb1ELb0ELb0ELb1ELb1ELb1ELb0ELb1ELb0ELb1ELb1ELb0EEENS1_21CollectiveEpilogueFwdINS6_IJSA_NS7_ILi256EEESB_EEES9_SE_SG_Li256ELb1ELb1ELb1ELb0EEENS1_36VarlenDynamicPersistentTileSchedulerILi128ELi96ELi256ELi128ELb1ELb1ELb1ELb1ELb1ELb1EEEEEEEEEvNT_6ParamsE --------------------------
	.section	.nv.constant0._ZN7cutlass13device_kernelIN5flash11enable_sm90INS1_16FlashAttnFwdSm90INS1_25CollectiveMainloopFwdSm90ILi2EN4cute5tupleIJNS5_1CILi1EEES8_S8_EEENS6_IJNS7_ILi128EEENS7_ILi96EEENS7_ILi64EEEEEELi256ENS_10bfloat16_tEfNS_4arch4Sm90ELb1ELb0ELb0ELb1ELb1ELb1ELb0ELb1ELb0ELb1ELb1ELb0EEENS1_21CollectiveEpilogueFwdINS6_IJSA_NS7_ILi256EEESB_EEES9_SE_SG_Li256ELb1ELb1ELb1ELb0EEENS1_36VarlenDynamicPersistentTileSchedulerILi128ELi96ELi256ELi128ELb1ELb1ELb1ELb1ELb1ELb1EEEEEEEEEvNT_6ParamsE,"a",@progbits
	.sectionflags	@""
	.align	4
.nv.constant0._ZN7cutlass13device_kernelIN5flash11enable_sm90INS1_16FlashAttnFwdSm90INS1_25CollectiveMainloopFwdSm90ILi2EN4cute5tupleIJNS5_1CILi1EEES8_S8_EEENS6_IJNS7_ILi128EEENS7_ILi96EEENS7_ILi64EEEEEELi256ENS_10bfloat16_tEfNS_4arch4Sm90ELb1ELb0ELb0ELb1ELb1ELb1ELb0ELb1ELb0ELb1ELb1ELb0EEENS1_21CollectiveEpilogueFwdINS6_IJSA_NS7_ILi256EEESB_EEES9_SE_SG_Li256ELb1ELb1ELb1ELb0EEENS1_36VarlenDynamicPersistentTileSchedulerILi128ELi96ELi256ELi128ELb1ELb1ELb1ELb1ELb1ELb1EEEEEEEEEvNT_6ParamsE:
	.zero		3328


//--------------------- .nv.constant0._ZN7cutlass13device_kernelIN5flash11enable_sm90INS1_16FlashAttnFwdSm90INS1_25CollectiveMainloopFwdSm90ILi2EN4cute5tupleIJNS5_1CILi1EEES8_S8_EEENS6_IJNS7_ILi128EEENS7_ILi96EEENS7_ILi64EEEEEELi256ENS_10bfloat16_tEfNS_4arch4Sm90ELb1ELb0ELb0ELb1ELb1ELb0ELb1ELb1ELb0ELb1ELb1ELb0EEENS1_21CollectiveEpilogueFwdINS6_IJSA_NS7_ILi256EEESB_EEES9_SE_SG_Li256ELb1ELb1ELb1ELb0EEENS1_36VarlenDynamicPersistentTileSchedulerILi128ELi96ELi256ELi128ELb1ELb1ELb1ELb1ELb1ELb1EEEEEEEEEvNT_6ParamsE --------------------------
	.section	.nv.constant0._ZN7cutlass13device_kernelIN5flash11enable_sm90INS1_16FlashAttnFwdSm90INS1_25CollectiveMainloopFwdSm90ILi2EN4cute5tupleIJNS5_1CILi1EEES8_S8_EEENS6_IJNS7_ILi128EEENS7_ILi96EEENS7_ILi64EEEEEELi256ENS_10bfloat16_tEfNS_4arch4Sm90ELb1ELb0ELb0ELb1ELb1ELb0ELb1ELb1ELb0ELb1ELb1ELb0EEENS1_21CollectiveEpilogueFwdINS6_IJSA_NS7_ILi256EEESB_EEES9_SE_SG_Li256ELb1ELb1ELb1ELb0EEENS1_36VarlenDynamicPersistentTileSchedulerILi128ELi96ELi256ELi128ELb1ELb1ELb1ELb1ELb1ELb1EEEEEEEEEvNT_6ParamsE,"a",@progbits
	.sectionflags	@""
	.align	4
.nv.constant0._ZN7cutlass13device_kernelIN5flash11enable_sm90INS1_16FlashAttnFwdSm90INS1_25CollectiveMainloopFwdSm90ILi2EN4cute5tupleIJNS5_1CILi1EEES8_S8_EEENS6_IJNS7_ILi128EEENS7_ILi96EEENS7_ILi64EEEEEELi256ENS_10bfloat16_tEfNS_4arch4Sm90ELb1ELb0ELb0ELb1ELb1ELb0ELb1ELb1ELb0ELb1ELb1ELb0EEENS1_21CollectiveEpilogueFwdINS6_IJSA_NS7_ILi256EEESB_EEES9_SE_SG_Li256ELb1ELb1ELb1ELb0EEENS1_36VarlenDynamicPersistentTileSchedulerILi128ELi96ELi256ELi128ELb1ELb1ELb1ELb1ELb1ELb1EEEEEEEEEvNT_6ParamsE:
	.zero		3584


//--------------------- .nv.constant0._ZN7cutlass13device_kernelIN5flash11enable_sm90INS1_16FlashAttnFwdSm90INS1_25CollectiveMainloopFwdSm90ILi2EN4cute5tupleIJNS5_1CILi1EEES8_S8_EEENS6_IJNS7_ILi128EEENS7_ILi96EEENS7_ILi64EEEEEELi256ENS_10bfloat16_tEfNS_4arch4Sm90ELb1ELb0ELb0ELb1ELb1ELb1ELb1ELb1ELb0ELb1ELb1ELb0EEENS1_21CollectiveEpilogueFwdINS6_IJSA_NS7_ILi256EEESB_EEES9_SE_SG_Li256ELb1ELb1ELb1ELb0EEENS1_36VarlenDynamicPersistentTileSchedulerILi128ELi96ELi256ELi128ELb1ELb1ELb1ELb1ELb1ELb1EEEEEEEEEvNT_6ParamsE --------------------------
	.section	.nv.constant0._ZN7cutlass13device_kernelIN5flash11enable_sm90INS1_16FlashAttnFwdSm90INS1_25CollectiveMainloopFwdSm90ILi2EN4cute5tupleIJNS5_1CILi1EEES8_S8_EEENS6_IJNS7_ILi128EEENS7_ILi96EEENS7_ILi64EEEEEELi256ENS_10bfloat16_tEfNS_4arch4Sm90ELb1ELb0ELb0ELb1ELb1ELb1ELb1ELb1ELb0ELb1ELb1ELb0EEENS1_21CollectiveEpilogueFwdINS6_IJSA_NS7_ILi256EEESB_EEES9_SE_SG_Li256ELb1ELb1ELb1ELb0EEENS1_36VarlenDynamicPersistentTileSchedulerILi128ELi96ELi256ELi128ELb1ELb1ELb1ELb1ELb1ELb1EEEEEEEEEvNT_6ParamsE,"a",@progbits
	.sectionflags	@""
	.align	4
.nv.constant0._ZN7cutlass13device_kernelIN5flash11enable_sm90INS1_16FlashAttnFwdSm90INS1_25CollectiveMainloopFwdSm90ILi2EN4cute5tupleIJNS5_1CILi1EEES8_S8_EEENS6_IJNS7_ILi128EEENS7_ILi96EEENS7_ILi64EEEEEELi256ENS_10bfloat16_tEfNS_4arch4Sm90ELb1ELb0ELb0ELb1ELb1ELb1ELb1ELb1ELb0ELb1ELb1ELb0EEENS1_21CollectiveEpilogueFwdINS6_IJSA_NS7_ILi256EEESB_EEES9_SE_SG_Li256ELb1ELb1ELb1ELb0EEENS1_36VarlenDynamicPersistentTileSchedulerILi128ELi96ELi256ELi128ELb1ELb1ELb1ELb1ELb1ELb1EEEEEEEEEvNT_6ParamsE:
	.zero		3584


//--------------------- SYMBOLS --------------------------

	.type		.nv.reservedSmem.offset0,@object
	.size		.nv.reservedSmem.offset0,0x4
	.type		__assertfail,@function
